	.target	sm_100a

	.elftype	@"ET_EXEC"


//--------------------- .note.nv.tkinfo           --------------------------
	.section	.note.nv.tkinfo,"",@"SHT_NOTE"
	.sectionflags	@"SHF_NOTE_NV_TKINFO"
	.tkinfo
        /*0018*/ 	.word	0x00000002
        /*0030*/ 	.string	""
        /*0030*/ 	.string	"ptxas"
        /*0030*/ 	.string	"Cuda compilation tools, release 13.0, V13.0.88"
        /*0030*/ 	.string	"Build cuda_13.0.r13.0/compiler.36424714_0"
        /*0030*/ 	.string	"-arch sm_100a -m 64 "



//--------------------- .note.nv.cuinfo           --------------------------
	.section	.note.nv.cuinfo,"",@"SHT_NOTE"
	.sectionflags	@"SHF_NOTE_NV_CUINFO"
        /*0018*/ 	.short	0x0002
        /*001a*/ 	.short	0x0064
        /*001c*/ 	.short	0x0082
	.zero		2


//--------------------- .nv.info                  --------------------------
	.section	.nv.info,"",@"SHT_CUDA_INFO"
	.align	4


	//----- nvinfo : EIATTR_REGCOUNT
	.align		4
        /*0000*/ 	.byte	0x04, 0x2f
        /*0002*/ 	.short	(.L_12 - .L_11)
	.align		4
.L_11:
        /*0004*/ 	.word	index@(_ZN5flash24flash_fwd_splitkv_kernelI23Flash_fwd_kernel_traitsILi64ELi64ELi128ELi4ELb0ELb0EN7cutlass6half_tE19Flash_kernel_traitsILi64ELi64ELi128ELi4ES3_EELb1ELb0ELb1ELb0ELb0ELb1ELb1ELb1EEEvNS_16Flash_fwd_paramsE)
        /*0008*/ 	.word	0x000000d4


	//----- nvinfo : EIATTR_FRAME_SIZE
	.align		4
.L_12:
        /*000c*/ 	.byte	0x04, 0x11
        /*000e*/ 	.short	(.L_14 - .L_13)
	.align		4
.L_13:
        /*0010*/ 	.word	index@(_ZN5flash24flash_fwd_splitkv_kernelI23Flash_fwd_kernel_traitsILi64ELi64ELi128ELi4ELb0ELb0EN7cutlass6half_tE19Flash_kernel_traitsILi64ELi64ELi128ELi4ES3_EELb1ELb0ELb1ELb0ELb0ELb1ELb1ELb1EEEvNS_16Flash_fwd_paramsE)
        /*0014*/ 	.word	0x00000000


	//----- nvinfo : EIATTR_REGCOUNT
	.align		4
.L_14:
        /*0018*/ 	.byte	0x04, 0x2f
        /*001a*/ 	.short	(.L_16 - .L_15)
	.align		4
.L_15:
        /*001c*/ 	.word	index@(_ZN5flash24flash_fwd_splitkv_kernelI23Flash_fwd_kernel_traitsILi64ELi64ELi128ELi4ELb0ELb0EN7cutlass6half_tE19Flash_kernel_traitsILi64ELi64ELi128ELi4ES3_EELb1ELb0ELb1ELb0ELb0ELb0ELb1ELb1EEEvNS_16Flash_fwd_paramsE)
        /*0020*/ 	.word	0x000000be


	//----- nvinfo : EIATTR_FRAME_SIZE
	.align		4
.L_16:
        /*0024*/ 	.byte	0x04, 0x11
        /*0026*/ 	.short	(.L_18 - .L_17)
	.align		4
.L_17:
        /*0028*/ 	.word	index@(_ZN5flash24flash_fwd_splitkv_kernelI23Flash_fwd_kernel_traitsILi64ELi64ELi128ELi4ELb0ELb0EN7cutlass6half_tE19Flash_kernel_traitsILi64ELi64ELi128ELi4ES3_EELb1ELb0ELb1ELb0ELb0ELb0ELb1ELb1EEEvNS_16Flash_fwd_paramsE)
        /*002c*/ 	.word	0x00000000


	//----- nvinfo : EIATTR_REGCOUNT
	.align		4
.L_18:
        /*0030*/ 	.byte	0x04, 0x2f
        /*0032*/ 	.short	(.L_20 - .L_19)
	.align		4
.L_19:
        /*0034*/ 	.word	index@(_ZN5flash24flash_fwd_splitkv_kernelI23Flash_fwd_kernel_traitsILi64ELi64ELi128ELi4ELb0ELb0EN7cutlass6half_tE19Flash_kernel_traitsILi64ELi64ELi128ELi4ES3_EELb1ELb0ELb0ELb0ELb1ELb1ELb1ELb1EEEvNS_16Flash_fwd_paramsE)
        /*0038*/ 	.word	0x000000dc


	//----- nvinfo : EIATTR_FRAME_SIZE
	.align		4
.L_20:
        /*003c*/ 	.byte	0x04, 0x11
        /*003e*/ 	.short	(.L_22 - .L_21)
	.align		4
.L_21:
        /*0040*/ 	.word	index@(_ZN5flash24flash_fwd_splitkv_kernelI23Flash_fwd_kernel_traitsILi64ELi64ELi128ELi4ELb0ELb0EN7cutlass6half_tE19Flash_kernel_traitsILi64ELi64ELi128ELi4ES3_EELb1ELb0ELb0ELb0ELb1ELb1ELb1ELb1EEEvNS_16Flash_fwd_paramsE)
        /*0044*/ 	.word	0x00000000


	//----- nvinfo : EIATTR_REGCOUNT
	.align		4
.L_22:
        /*0048*/ 	.byte	0x04, 0x2f
        /*004a*/ 	.short	(.L_24 - .L_23)
	.align		4
.L_23:
        /*004c*/ 	.word	index@(_ZN5flash24flash_fwd_splitkv_kernelI23Flash_fwd_kernel_traitsILi64ELi64ELi128ELi4ELb0ELb0EN7cutlass6half_tE19Flash_kernel_traitsILi64ELi64ELi128ELi4ES3_EELb1ELb0ELb0ELb0ELb1ELb0ELb1ELb1EEEvNS_16Flash_fwd_paramsE)
        /*0050*/ 	.word	0x000000c7


	//----- nvinfo : EIATTR_FRAME_SIZE
	.align		4
.L_24:
        /*0054*/ 	.byte	0x04, 0x11
        /*0056*/ 	.short	(.L_26 - .L_25)
	.align		4
.L_25:
        /*0058*/ 	.word	index@(_ZN5flash24flash_fwd_splitkv_kernelI23Flash_fwd_kernel_traitsILi64ELi64ELi128ELi4ELb0ELb0EN7cutlass6half_tE19Flash_kernel_traitsILi64ELi64ELi128ELi4ES3_EELb1ELb0ELb0ELb0ELb1ELb0ELb1ELb1EEEvNS_16Flash_fwd_paramsE)
        /*005c*/ 	.word	0x00000000


	//----- nvinfo : EIATTR_REGCOUNT
	.align		4
.L_26:
        /*0060*/ 	.byte	0x04, 0x2f
        /*0062*/ 	.short	(.L_28 - .L_27)
	.align		4
.L_27:
        /*0064*/ 	.word	index@(_ZN5flash24flash_fwd_splitkv_kernelI23Flash_fwd_kernel_traitsILi64ELi64ELi128ELi4ELb0ELb0EN7cutlass6half_tE19Flash_kernel_traitsILi64ELi64ELi128ELi4ES3_EELb1ELb0ELb1ELb0ELb0ELb1ELb1ELb0EEEvNS_16Flash_fwd_paramsE)
        /*0068*/ 	.word	0x000000e6


	//----- nvinfo : EIATTR_FRAME_SIZE
	.align		4
.L_28:
        /*006c*/ 	.byte	0x04, 0x11
        /*006e*/ 	.short	(.L_30 - .L_29)
	.align		4
.L_29:
        /*0070*/ 	.word	index@(_ZN5flash24flash_fwd_splitkv_kernelI23Flash_fwd_kernel_traitsILi64ELi64ELi128ELi4ELb0ELb0EN7cutlass6half_tE19Flash_kernel_traitsILi64ELi64ELi128ELi4ES3_EELb1ELb0ELb1ELb0ELb0ELb1ELb1ELb0EEEvNS_16Flash_fwd_paramsE)
        /*0074*/ 	.word	0x00000000


	//----- nvinfo : EIATTR_REGCOUNT
	.align		4
.L_30:
        /*0078*/ 	.byte	0x04, 0x2f
        /*007a*/ 	.short	(.L_32 - .L_31)
	.align		4
.L_31:
        /*007c*/ 	.word	index@(_ZN5flash24flash_fwd_splitkv_kernelI23Flash_fwd_kernel_traitsILi64ELi64ELi128ELi4ELb0ELb0EN7cutlass6half_tE19Flash_kernel_traitsILi64ELi64ELi128ELi4ES3_EELb1ELb0ELb1ELb0ELb0ELb0ELb1ELb0EEEvNS_16Flash_fwd_paramsE)
        /*0080*/ 	.word	0x000000cf


	//----- nvinfo : EIATTR_FRAME_SIZE
	.align		4
.L_32:
        /*0084*/ 	.byte	0x04, 0x11
        /*0086*/ 	.short	(.L_34 - .L_33)
	.align		4
.L_33:
        /*0088*/ 	.word	index@(_ZN5flash24flash_fwd_splitkv_kernelI23Flash_fwd_kernel_traitsILi64ELi64ELi128ELi4ELb0ELb0EN7cutlass6half_tE19Flash_kernel_traitsILi64ELi64ELi128ELi4ES3_EELb1ELb0ELb1ELb0ELb0ELb0ELb1ELb0EEEvNS_16Flash_fwd_paramsE)
        /*008c*/ 	.word	0x00000000


	//----- nvinfo : EIATTR_REGCOUNT
	.align		4
.L_34:
        /*0090*/ 	.byte	0x04, 0x2f
        /*0092*/ 	.short	(.L_36 - .L_35)
	.align		4
.L_35:
        /*0094*/ 	.word	index@(_ZN5flash24flash_fwd_splitkv_kernelI23Flash_fwd_kernel_traitsILi64ELi64ELi128ELi4ELb0ELb0EN7cutlass6half_tE19Flash_kernel_traitsILi64ELi64ELi128ELi4ES3_EELb1ELb0ELb0ELb0ELb1ELb1ELb1ELb0EEEvNS_16Flash_fwd_paramsE)
        /*0098*/ 	.word	0x000000ff


	//----- nvinfo : EIATTR_FRAME_SIZE
	.align		4
.L_36:
        /*009c*/ 	.byte	0x04, 0x11
        /*009e*/ 	.short	(.L_38 - .L_37)
	.align		4
.L_37:
        /*00a0*/ 	.word	index@(_ZN5flash24flash_fwd_splitkv_kernelI23Flash_fwd_kernel_traitsILi64ELi64ELi128ELi4ELb0ELb0EN7cutlass6half_tE19Flash_kernel_traitsILi64ELi64ELi128ELi4ES3_EELb1ELb0ELb0ELb0ELb1ELb1ELb1ELb0EEEvNS_16Flash_fwd_paramsE)
        /*00a4*/ 	.word	0x00000000


	//----- nvinfo : EIATTR_REGCOUNT
	.align		4
.L_38:
        /*00a8*/ 	.byte	0x04, 0x2f
        /*00aa*/ 	.short	(.L_40 - .L_39)
	.align		4
.L_39:
        /*00ac*/ 	.word	index@(_ZN5flash24flash_fwd_splitkv_kernelI23Flash_fwd_kernel_traitsILi64ELi64ELi128ELi4ELb0ELb0EN7cutlass6half_tE19Flash_kernel_traitsILi64ELi64ELi128ELi4ES3_EELb1ELb0ELb0ELb0ELb1ELb0ELb1ELb0EEEvNS_16Flash_fwd_paramsE)
        /*00b0*/ 	.word	0x000000d2


	//----- nvinfo : EIATTR_FRAME_SIZE
	.align		4
.L_40:
        /*00b4*/ 	.byte	0x04, 0x11
        /*00b6*/ 	.short	(.L_42 - .L_41)
	.align		4
.L_41:
        /*00b8*/ 	.word	index@(_ZN5flash24flash_fwd_splitkv_kernelI23Flash_fwd_kernel_traitsILi64ELi64ELi128ELi4ELb0ELb0EN7cutlass6half_tE19Flash_kernel_traitsILi64ELi64ELi128ELi4ES3_EELb1ELb0ELb0ELb0ELb1ELb0ELb1ELb0EEEvNS_16Flash_fwd_paramsE)
        /*00bc*/ 	.word	0x00000000


	//----- nvinfo : EIATTR_REGCOUNT
	.align		4
.L_42:
        /*00c0*/ 	.byte	0x04, 0x2f
        /*00c2*/ 	.short	(.L_44 - .L_43)
	.align		4
.L_43:
        /*00c4*/ 	.word	index@(_ZN5flash24flash_fwd_splitkv_kernelI23Flash_fwd_kernel_traitsILi64ELi64ELi128ELi4ELb0ELb0EN7cutlass6half_tE19Flash_kernel_traitsILi64ELi64ELi128ELi4ES3_EELb1ELb0ELb1ELb0ELb0ELb1ELb0ELb1EEEvNS_16Flash_fwd_paramsE)
        /*00c8*/ 	.word	0x000000ce


	//----- nvinfo : EIATTR_FRAME_SIZE
	.align		4
.L_44:
        /*00cc*/ 	.byte	0x04, 0x11
        /*00ce*/ 	.short	(.L_46 - .L_45)
	.align		4
.L_45:
        /*00d0*/ 	.word	index@(_ZN5flash24flash_fwd_splitkv_kernelI23Flash_fwd_kernel_traitsILi64ELi64ELi128ELi4ELb0ELb0EN7cutlass6half_tE19Flash_kernel_traitsILi64ELi64ELi128ELi4ES3_EELb1ELb0ELb1ELb0ELb0ELb1ELb0ELb1EEEvNS_16Flash_fwd_paramsE)
        /*00d4*/ 	.word	0x00000000


	//----- nvinfo : EIATTR_REGCOUNT
	.align		4
.L_46:
        /*00d8*/ 	.byte	0x04, 0x2f
        /*00da*/ 	.short	(.L_48 - .L_47)
	.align		4
.L_47:
        /*00dc*/ 	.word	index@(_ZN5flash24flash_fwd_splitkv_kernelI23Flash_fwd_kernel_traitsILi64ELi64ELi128ELi4ELb0ELb0EN7cutlass6half_tE19Flash_kernel_traitsILi64ELi64ELi128ELi4ES3_EELb1ELb0ELb1ELb0ELb0ELb0ELb0ELb1EEEvNS_16Flash_fwd_paramsE)
        /*00e0*/ 	.word	0x000000e6


	//----- nvinfo : EIATTR_FRAME_SIZE
	.align		4
.L_48:
        /*00e4*/ 	.byte	0x04, 0x11
        /*00e6*/ 	.short	(.L_50 - .L_49)
	.align		4
.L_49:
        /*00e8*/ 	.word	index@(_ZN5flash24flash_fwd_splitkv_kernelI23Flash_fwd_kernel_traitsILi64ELi64ELi128ELi4ELb0ELb0EN7cutlass6half_tE19Flash_kernel_traitsILi64ELi64ELi128ELi4ES3_EELb1ELb0ELb1ELb0ELb0ELb0ELb0ELb1EEEvNS_16Flash_fwd_paramsE)
        /*00ec*/ 	.word	0x00000000


	//----- nvinfo : EIATTR_REGCOUNT
	.align		4
.L_50:
        /*00f0*/ 	.byte	0x04, 0x2f
        /*00f2*/ 	.short	(.L_52 - .L_51)
	.align		4
.L_51:
        /*00f4*/ 	.word	index@(_ZN5flash24flash_fwd_splitkv_kernelI23Flash_fwd_kernel_traitsILi64ELi64ELi128ELi4ELb0ELb0EN7cutlass6half_tE19Flash_kernel_traitsILi64ELi64ELi128ELi4ES3_EELb1ELb0ELb0ELb0ELb1ELb1ELb0ELb1EEEvNS_16Flash_fwd_paramsE)
        /*00f8*/ 	.word	0x000000e2


	//----- nvinfo : EIATTR_FRAME_SIZE
	.align		4
.L_52:
        /*00fc*/ 	.byte	0x04, 0x11
        /*00fe*/ 	.short	(.L_54 - .L_53)
	.align		4
.L_53:
        /*0100*/ 	.word	index@(_ZN5flash24flash_fwd_splitkv_kernelI23Flash_fwd_kernel_traitsILi64ELi64ELi128ELi4ELb0ELb0EN7cutlass6half_tE19Flash_kernel_traitsILi64ELi64ELi128ELi4ES3_EELb1ELb0ELb0ELb0ELb1ELb1ELb0ELb1EEEvNS_16Flash_fwd_paramsE)
        /*0104*/ 	.word	0x00000000


	//----- nvinfo : EIATTR_REGCOUNT
	.align		4
.L_54:
        /*0108*/ 	.byte	0x04, 0x2f
        /*010a*/ 	.short	(.L_56 - .L_55)
	.align		4
.L_55:
        /*010c*/ 	.word	index@(_ZN5flash24flash_fwd_splitkv_kernelI23Flash_fwd_kernel_traitsILi64ELi64ELi128ELi4ELb0ELb0EN7cutlass6half_tE19Flash_kernel_traitsILi64ELi64ELi128ELi4ES3_EELb1ELb0ELb0ELb0ELb1ELb0ELb0ELb1EEEvNS_16Flash_fwd_paramsE)
        /*0110*/ 	.word	0x000000c7


	//----- nvinfo : EIATTR_FRAME_SIZE
	.align		4
.L_56:
        /*0114*/ 	.byte	0x04, 0x11
        /*0116*/ 	.short	(.L_58 - .L_57)
	.align		4
.L_57:
        /*0118*/ 	.word	index@(_ZN5flash24flash_fwd_splitkv_kernelI23Flash_fwd_kernel_traitsILi64ELi64ELi128ELi4ELb0ELb0EN7cutlass6half_tE19Flash_kernel_traitsILi64ELi64ELi128ELi4ES3_EELb1ELb0ELb0ELb0ELb1ELb0ELb0ELb1EEEvNS_16Flash_fwd_paramsE)
        /*011c*/ 	.word	0x00000000


	//----- nvinfo : EIATTR_REGCOUNT
	.align		4
.L_58:
        /*0120*/ 	.byte	0x04, 0x2f
        /*0122*/ 	.short	(.L_60 - .L_59)
	.align		4
.L_59:
        /*0124*/ 	.word	index@(_ZN5flash24flash_fwd_splitkv_kernelI23Flash_fwd_kernel_traitsILi64ELi64ELi128ELi4ELb0ELb0EN7cutlass6half_tE19Flash_kernel_traitsILi64ELi64ELi128ELi4ES3_EELb1ELb0ELb1ELb0ELb0ELb1ELb0ELb0EEEvNS_16Flash_fwd_paramsE)
        /*0128*/ 	.word	0x000000e8


	//----- nvinfo : EIATTR_FRAME_SIZE
	.align		4
.L_60:
        /*012c*/ 	.byte	0x04, 0x11
        /*012e*/ 	.short	(.L_62 - .L_61)
	.align		4
.L_61:
        /*0130*/ 	.word	index@(_ZN5flash24flash_fwd_splitkv_kernelI23Flash_fwd_kernel_traitsILi64ELi64ELi128ELi4ELb0ELb0EN7cutlass6half_tE19Flash_kernel_traitsILi64ELi64ELi128ELi4ES3_EELb1ELb0ELb1ELb0ELb0ELb1ELb0ELb0EEEvNS_16Flash_fwd_paramsE)
        /*0134*/ 	.word	0x00000000


	//----- nvinfo : EIATTR_REGCOUNT
	.align		4
.L_62:
        /*0138*/ 	.byte	0x04, 0x2f
        /*013a*/ 	.short	(.L_64 - .L_63)
	.align		4
.L_63:
        /*013c*/ 	.word	index@(_ZN5flash24flash_fwd_splitkv_kernelI23Flash_fwd_kernel_traitsILi64ELi64ELi128ELi4ELb0ELb0EN7cutlass6half_tE19Flash_kernel_traitsILi64ELi64ELi128ELi4ES3_EELb1ELb0ELb1ELb0ELb0ELb0ELb0ELb0EEEvNS_16Flash_fwd_paramsE)
        /*0140*/ 	.word	0x000000e9


	//----- nvinfo : EIATTR_FRAME_SIZE
	.align		4
.L_64:
        /*0144*/ 	.byte	0x04, 0x11
        /*0146*/ 	.short	(.L_66 - .L_65)
	.align		4
.L_65:
        /*0148*/ 	.word	index@(_ZN5flash24flash_fwd_splitkv_kernelI23Flash_fwd_kernel_traitsILi64ELi64ELi128ELi4ELb0ELb0EN7cutlass6half_tE19Flash_kernel_traitsILi64ELi64ELi128ELi4ES3_EELb1ELb0ELb1ELb0ELb0ELb0ELb0ELb0EEEvNS_16Flash_fwd_paramsE)
        /*014c*/ 	.word	0x00000000


	//----- nvinfo : EIATTR_REGCOUNT
	.align		4
.L_66:
        /*0150*/ 	.byte	0x04, 0x2f
        /*0152*/ 	.short	(.L_68 - .L_67)
	.align		4
.L_67:
        /*0154*/ 	.word	index@(_ZN5flash24flash_fwd_splitkv_kernelI23Flash_fwd_kernel_traitsILi64ELi64ELi128ELi4ELb0ELb0EN7cutlass6half_tE19Flash_kernel_traitsILi64ELi64ELi128ELi4ES3_EELb1ELb0ELb0ELb0ELb1ELb1ELb0ELb0EEEvNS_16Flash_fwd_paramsE)
        /*0158*/ 	.word	0x000000fb


	//----- nvinfo : EIATTR_FRAME_SIZE
	.align		4
.L_68:
        /*015c*/ 	.byte	0x04, 0x11
        /*015e*/ 	.short	(.L_70 - .L_69)
	.align		4
.L_69:
        /*0160*/ 	.word	index@(_ZN5flash24flash_fwd_splitkv_kernelI23Flash_fwd_kernel_traitsILi64ELi64ELi128ELi4ELb0ELb0EN7cutlass6half_tE19Flash_kernel_traitsILi64ELi64ELi128ELi4ES3_EELb1ELb0ELb0ELb0ELb1ELb1ELb0ELb0EEEvNS_16Flash_fwd_paramsE)
        /*0164*/ 	.word	0x00000000


	//----- nvinfo : EIATTR_REGCOUNT
	.align		4
.L_70:
        /*0168*/ 	.byte	0x04, 0x2f
        /*016a*/ 	.short	(.L_72 - .L_71)
	.align		4
.L_71:
        /*016c*/ 	.word	index@(_ZN5flash24flash_fwd_splitkv_kernelI23Flash_fwd_kernel_traitsILi64ELi64ELi128ELi4ELb0ELb0EN7cutlass6half_tE19Flash_kernel_traitsILi64ELi64ELi128ELi4ES3_EELb1ELb0ELb0ELb0ELb1ELb0ELb0ELb0EEEvNS_16Flash_fwd_paramsE)
        /*0170*/ 	.word	0x000000c9


	//----- nvinfo : EIATTR_FRAME_SIZE
	.align		4
.L_72:
        /*0174*/ 	.byte	0x04, 0x11
        /*0176*/ 	.short	(.L_74 - .L_73)
	.align		4
.L_73:
        /*0178*/ 	.word	index@(_ZN5flash24flash_fwd_splitkv_kernelI23Flash_fwd_kernel_traitsILi64ELi64ELi128ELi4ELb0ELb0EN7cutlass6half_tE19Flash_kernel_traitsILi64ELi64ELi128ELi4ES3_EELb1ELb0ELb0ELb0ELb1ELb0ELb0ELb0EEEvNS_16Flash_fwd_paramsE)
        /*017c*/ 	.word	0x00000000


	//----- nvinfo : EIATTR_REGCOUNT
	.align		4
.L_74:
        /*0180*/ 	.byte	0x04, 0x2f
        /*0182*/ 	.short	(.L_76 - .L_75)
	.align		4
.L_75:
        /*0184*/ 	.word	index@(_ZN5flash24flash_fwd_splitkv_kernelI23Flash_fwd_kernel_traitsILi64ELi64ELi128ELi4ELb0ELb0EN7cutlass6half_tE19Flash_kernel_traitsILi64ELi64ELi128ELi4ES3_EELb1ELb0ELb0ELb1ELb1ELb1ELb1ELb0EEEvNS_16Flash_fwd_paramsE)
        /*0188*/ 	.word	0x000000f9


	//----- nvinfo : EIATTR_FRAME_SIZE
	.align		4
.L_76:
        /*018c*/ 	.byte	0x04, 0x11
        /*018e*/ 	.short	(.L_78 - .L_77)
	.align		4
.L_77:
        /*0190*/ 	.word	index@(_ZN5flash24flash_fwd_splitkv_kernelI23Flash_fwd_kernel_traitsILi64ELi64ELi128ELi4ELb0ELb0EN7cutlass6half_tE19Flash_kernel_traitsILi64ELi64ELi128ELi4ES3_EELb1ELb0ELb0ELb1ELb1ELb1ELb1ELb0EEEvNS_16Flash_fwd_paramsE)
        /*0194*/ 	.word	0x00000000


	//----- nvinfo : EIATTR_REGCOUNT
	.align		4
.L_78:
        /*0198*/ 	.byte	0x04, 0x2f
        /*019a*/ 	.short	(.L_80 - .L_79)
	.align		4
.L_79:
        /*019c*/ 	.word	index@(_ZN5flash24flash_fwd_splitkv_kernelI23Flash_fwd_kernel_traitsILi64ELi64ELi128ELi4ELb0ELb0EN7cutlass6half_tE19Flash_kernel_traitsILi64ELi64ELi128ELi4ES3_EELb1ELb0ELb0ELb1ELb1ELb0ELb1ELb0EEEvNS_16Flash_fwd_paramsE)
        /*01a0*/ 	.word	0x000000a8


	//----- nvinfo : EIATTR_FRAME_SIZE
	.align		4
.L_80:
        /*01a4*/ 	.byte	0x04, 0x11
        /*01a6*/ 	.short	(.L_82 - .L_81)
	.align		4
.L_81:
        /*01a8*/ 	.word	index@(_ZN5flash24flash_fwd_splitkv_kernelI23Flash_fwd_kernel_traitsILi64ELi64ELi128ELi4ELb0ELb0EN7cutlass6half_tE19Flash_kernel_traitsILi64ELi64ELi128ELi4ES3_EELb1ELb0ELb0ELb1ELb1ELb0ELb1ELb0EEEvNS_16Flash_fwd_paramsE)
        /*01ac*/ 	.word	0x00000000


	//----- nvinfo : EIATTR_REGCOUNT
	.align		4
.L_82:
        /*01b0*/ 	.byte	0x04, 0x2f
        /*01b2*/ 	.short	(.L_84 - .L_83)
	.align		4
.L_83:
        /*01b4*/ 	.word	index@(_ZN5flash24flash_fwd_splitkv_kernelI23Flash_fwd_kernel_traitsILi64ELi64ELi128ELi4ELb0ELb0EN7cutlass6half_tE19Flash_kernel_traitsILi64ELi64ELi128ELi4ES3_EELb1ELb0ELb0ELb1ELb1ELb1ELb0ELb0EEEvNS_16Flash_fwd_paramsE)
        /*01b8*/ 	.word	0x000000f9


	//----- nvinfo : EIATTR_FRAME_SIZE
	.align		4
.L_84:
        /*01bc*/ 	.byte	0x04, 0x11
        /*01be*/ 	.short	(.L_86 - .L_85)
	.align		4
.L_85:
        /*01c0*/ 	.word	index@(_ZN5flash24flash_fwd_splitkv_kernelI23Flash_fwd_kernel_traitsILi64ELi64ELi128ELi4ELb0ELb0EN7cutlass6half_tE19Flash_kernel_traitsILi64ELi64ELi128ELi4ES3_EELb1ELb0ELb0ELb1ELb1ELb1ELb0ELb0EEEvNS_16Flash_fwd_paramsE)
        /*01c4*/ 	.word	0x00000000


	//----- nvinfo : EIATTR_REGCOUNT
	.align		4
.L_86:
        /*01c8*/ 	.byte	0x04, 0x2f
        /*01ca*/ 	.short	(.L_88 - .L_87)
	.align		4
.L_87:
        /*01cc*/ 	.word	index@(_ZN5flash24flash_fwd_splitkv_kernelI23Flash_fwd_kernel_traitsILi64ELi64ELi128ELi4ELb0ELb0EN7cutlass6half_tE19Flash_kernel_traitsILi64ELi64ELi128ELi4ES3_EELb1ELb0ELb0ELb1ELb1ELb0ELb0ELb0EEEvNS_16Flash_fwd_paramsE)
        /*01d0*/ 	.word	0x000000a7


	//----- nvinfo : EIATTR_FRAME_SIZE
	.align		4
.L_88:
        /*01d4*/ 	.byte	0x04, 0x11
        /*01d6*/ 	.short	(.L_90 - .L_89)
	.align		4
.L_89:
        /*01d8*/ 	.word	index@(_ZN5flash24flash_fwd_splitkv_kernelI23Flash_fwd_kernel_traitsILi64ELi64ELi128ELi4ELb0ELb0EN7cutlass6half_tE19Flash_kernel_traitsILi64ELi64ELi128ELi4ES3_EELb1ELb0ELb0ELb1ELb1ELb0ELb0ELb0EEEvNS_16Flash_fwd_paramsE)
        /*01dc*/ 	.word	0x00000000


	//----- nvinfo : EIATTR_REGCOUNT
	.align		4
.L_90:
        /*01e0*/ 	.byte	0x04, 0x2f
        /*01e2*/ 	.short	(.L_92 - .L_91)
	.align		4
.L_91:
        /*01e4*/ 	.word	index@(_ZN5flash24flash_fwd_splitkv_kernelI23Flash_fwd_kernel_traitsILi64ELi64ELi128ELi4ELb0ELb0EN7cutlass6half_tE19Flash_kernel_traitsILi64ELi64ELi128ELi4ES3_EELb1ELb0ELb0ELb0ELb0ELb1ELb1ELb1EEEvNS_16Flash_fwd_paramsE)
        /*01e8*/ 	.word	0x000000de


	//----- nvinfo : EIATTR_FRAME_SIZE
	.align		4
.L_92:
        /*01ec*/ 	.byte	0x04, 0x11
        /*01ee*/ 	.short	(.L_94 - .L_93)
	.align		4
.L_93:
        /*01f0*/ 	.word	index@(_ZN5flash24flash_fwd_splitkv_kernelI23Flash_fwd_kernel_traitsILi64ELi64ELi128ELi4ELb0ELb0EN7cutlass6half_tE19Flash_kernel_traitsILi64ELi64ELi128ELi4ES3_EELb1ELb0ELb0ELb0ELb0ELb1ELb1ELb1EEEvNS_16Flash_fwd_paramsE)
        /*01f4*/ 	.word	0x00000000


	//----- nvinfo : EIATTR_REGCOUNT
	.align		4
.L_94:
        /*01f8*/ 	.byte	0x04, 0x2f
        /*01fa*/ 	.short	(.L_96 - .L_95)
	.align		4
.L_95:
        /*01fc*/ 	.word	index@(_ZN5flash24flash_fwd_splitkv_kernelI23Flash_fwd_kernel_traitsILi64ELi64ELi128ELi4ELb0ELb0EN7cutlass6half_tE19Flash_kernel_traitsILi64ELi64ELi128ELi4ES3_EELb1ELb0ELb0ELb0ELb0ELb0ELb1ELb1EEEvNS_16Flash_fwd_paramsE)
        /*0200*/ 	.word	0x000000d4


	//----- nvinfo : EIATTR_FRAME_SIZE
	.align		4
.L_96:
        /*0204*/ 	.byte	0x04, 0x11
        /*0206*/ 	.short	(.L_98 - .L_97)
	.align		4
.L_97:
        /*0208*/ 	.word	index@(_ZN5flash24flash_fwd_splitkv_kernelI23Flash_fwd_kernel_traitsILi64ELi64ELi128ELi4ELb0ELb0EN7cutlass6half_tE19Flash_kernel_traitsILi64ELi64ELi128ELi4ES3_EELb1ELb0ELb0ELb0ELb0ELb0ELb1ELb1EEEvNS_16Flash_fwd_paramsE)
        /*020c*/ 	.word	0x00000000


	//----- nvinfo : EIATTR_REGCOUNT
	.align		4
.L_98:
        /*0210*/ 	.byte	0x04, 0x2f
        /*0212*/ 	.short	(.L_100 - .L_99)
	.align		4
.L_99:
        /*0214*/ 	.word	index@(_ZN5flash24flash_fwd_splitkv_kernelI23Flash_fwd_kernel_traitsILi64ELi64ELi128ELi4ELb0ELb0EN7cutlass6half_tE19Flash_kernel_traitsILi64ELi64ELi128ELi4ES3_EELb1ELb0ELb0ELb0ELb0ELb1ELb1ELb0EEEvNS_16Flash_fwd_paramsE)
        /*0218*/ 	.word	0x000000ff


	//----- nvinfo : EIATTR_FRAME_SIZE
	.align		4
.L_100:
        /*021c*/ 	.byte	0x04, 0x11
        /*021e*/ 	.short	(.L_102 - .L_101)
	.align		4
.L_101:
        /*0220*/ 	.word	index@(_ZN5flash24flash_fwd_splitkv_kernelI23Flash_fwd_kernel_traitsILi64ELi64ELi128ELi4ELb0ELb0EN7cutlass6half_tE19Flash_kernel_traitsILi64ELi64ELi128ELi4ES3_EELb1ELb0ELb0ELb0ELb0ELb1ELb1ELb0EEEvNS_16Flash_fwd_paramsE)
        /*0224*/ 	.word	0x00000000


	//----- nvinfo : EIATTR_REGCOUNT
	.align		4
.L_102:
        /*0228*/ 	.byte	0x04, 0x2f
        /*022a*/ 	.short	(.L_104 - .L_103)
	.align		4
.L_103:
        /*022c*/ 	.word	index@(_ZN5flash24flash_fwd_splitkv_kernelI23Flash_fwd_kernel_traitsILi64ELi64ELi128ELi4ELb0ELb0EN7cutlass6half_tE19Flash_kernel_traitsILi64ELi64ELi128ELi4ES3_EELb1ELb0ELb0ELb0ELb0ELb0ELb1ELb0EEEvNS_16Flash_fwd_paramsE)
        /*0230*/ 	.word	0x000000d0


	//----- nvinfo : EIATTR_FRAME_SIZE
	.align		4
.L_104:
        /*0234*/ 	.byte	0x04, 0x11
        /*0236*/ 	.short	(.L_106 - .L_105)
	.align		4
.L_105:
        /*0238*/ 	.word	index@(_ZN5flash24flash_fwd_splitkv_kernelI23Flash_fwd_kernel_traitsILi64ELi64ELi128ELi4ELb0ELb0EN7cutlass6half_tE19Flash_kernel_traitsILi64ELi64ELi128ELi4ES3_EELb1ELb0ELb0ELb0ELb0ELb0ELb1ELb0EEEvNS_16Flash_fwd_paramsE)
        /*023c*/ 	.word	0x00000000


	//----- nvinfo : EIATTR_REGCOUNT
	.align		4
.L_106:
        /*0240*/ 	.byte	0x04, 0x2f
        /*0242*/ 	.short	(.L_108 - .L_107)
	.align		4
.L_107:
        /*0244*/ 	.word	index@(_ZN5flash24flash_fwd_splitkv_kernelI23Flash_fwd_kernel_traitsILi64ELi64ELi128ELi4ELb0ELb0EN7cutlass6half_tE19Flash_kernel_traitsILi64ELi64ELi128ELi4ES3_EELb1ELb0ELb0ELb0ELb0ELb1ELb0ELb1EEEvNS_16Flash_fwd_paramsE)
        /*0248*/ 	.word	0x000000e0


	//----- nvinfo : EIATTR_FRAME_SIZE
	.align		4
.L_108:
        /*024c*/ 	.byte	0x04, 0x11
        /*024e*/ 	.short	(.L_110 - .L_109)
	.align		4
.L_109:
        /*0250*/ 	.word	index@(_ZN5flash24flash_fwd_splitkv_kernelI23Flash_fwd_kernel_traitsILi64ELi64ELi128ELi4ELb0ELb0EN7cutlass6half_tE19Flash_kernel_traitsILi64ELi64ELi128ELi4ES3_EELb1ELb0ELb0ELb0ELb0ELb1ELb0ELb1EEEvNS_16Flash_fwd_paramsE)
        /*0254*/ 	.word	0x00000000


	//----- nvinfo : EIATTR_REGCOUNT
	.align		4
.L_110:
        /*0258*/ 	.byte	0x04, 0x2f
        /*025a*/ 	.short	(.L_112 - .L_111)
	.align		4
.L_111:
        /*025c*/ 	.word	index@(_ZN5flash24flash_fwd_splitkv_kernelI23Flash_fwd_kernel_traitsILi64ELi64ELi128ELi4ELb0ELb0EN7cutlass6half_tE19Flash_kernel_traitsILi64ELi64ELi128ELi4ES3_EELb1ELb0ELb0ELb0ELb0ELb0ELb0ELb1EEEvNS_16Flash_fwd_paramsE)
        /*0260*/ 	.word	0x000000bc


	//----- nvinfo : EIATTR_FRAME_SIZE
	.align		4
.L_112:
        /*0264*/ 	.byte	0x04, 0x11
        /*0266*/ 	.short	(.L_114 - .L_113)
	.align		4
.L_113:
        /*0268*/ 	.word	index@(_ZN5flash24flash_fwd_splitkv_kernelI23Flash_fwd_kernel_traitsILi64ELi64ELi128ELi4ELb0ELb0EN7cutlass6half_tE19Flash_kernel_traitsILi64ELi64ELi128ELi4ES3_EELb1ELb0ELb0ELb0ELb0ELb0ELb0ELb1EEEvNS_16Flash_fwd_paramsE)
        /*026c*/ 	.word	0x00000000


	//----- nvinfo : EIATTR_REGCOUNT
	.align		4
.L_114:
        /*0270*/ 	.byte	0x04, 0x2f
        /*0272*/ 	.short	(.L_116 - .L_115)
	.align		4
.L_115:
        /*0274*/ 	.word	index@(_ZN5flash24flash_fwd_splitkv_kernelI23Flash_fwd_kernel_traitsILi64ELi64ELi128ELi4ELb0ELb0EN7cutlass6half_tE19Flash_kernel_traitsILi64ELi64ELi128ELi4ES3_EELb1ELb0ELb0ELb0ELb0ELb1ELb0ELb0EEEvNS_16Flash_fwd_paramsE)
        /*0278*/ 	.word	0x000000ff


	//----- nvinfo : EIATTR_FRAME_SIZE
	.align		4
.L_116:
        /*027c*/ 	.byte	0x04, 0x11
        /*027e*/ 	.short	(.L_118 - .L_117)
	.align		4
.L_117:
        /*0280*/ 	.word	index@(_ZN5flash24flash_fwd_splitkv_kernelI23Flash_fwd_kernel_traitsILi64ELi64ELi128ELi4ELb0ELb0EN7cutlass6half_tE19Flash_kernel_traitsILi64ELi64ELi128ELi4ES3_EELb1ELb0ELb0ELb0ELb0ELb1ELb0ELb0EEEvNS_16Flash_fwd_paramsE)
        /*0284*/ 	.word	0x00000000


	//----- nvinfo : EIATTR_REGCOUNT
	.align		4
.L_118:
        /*0288*/ 	.byte	0x04, 0x2f
        /*028a*/ 	.short	(.L_120 - .L_119)
	.align		4
.L_119:
        /*028c*/ 	.word	index@(_ZN5flash24flash_fwd_splitkv_kernelI23Flash_fwd_kernel_traitsILi64ELi64ELi128ELi4ELb0ELb0EN7cutlass6half_tE19Flash_kernel_traitsILi64ELi64ELi128ELi4ES3_EELb1ELb0ELb0ELb0ELb0ELb0ELb0ELb0EEEvNS_16Flash_fwd_paramsE)
        /*0290*/ 	.word	0x000000d2


	//----- nvinfo : EIATTR_FRAME_SIZE
	.align		4
.L_120:
        /*0294*/ 	.byte	0x04, 0x11
        /*0296*/ 	.short	(.L_122 - .L_121)
	.align		4
.L_121:
        /*0298*/ 	.word	index@(_ZN5flash24flash_fwd_splitkv_kernelI23Flash_fwd_kernel_traitsILi64ELi64ELi128ELi4ELb0ELb0EN7cutlass6half_tE19Flash_kernel_traitsILi64ELi64ELi128ELi4ES3_EELb1ELb0ELb0ELb0ELb0ELb0ELb0ELb0EEEvNS_16Flash_fwd_paramsE)
        /*029c*/ 	.word	0x00000000


	//----- nvinfo : EIATTR_REGCOUNT
	.align		4
.L_122:
        /*02a0*/ 	.byte	0x04, 0x2f
        /*02a2*/ 	.short	(.L_124 - .L_123)
	.align		4
.L_123:
        /*02a4*/ 	.word	index@(_ZN5flash32flash_fwd_splitkv_combine_kernelI23Flash_fwd_kernel_traitsILi64ELi64ELi128ELi4ELb0ELb0EN7cutlass6half_tE19Flash_kernel_traitsILi64ELi64ELi128ELi4ES3_EELi8ELi1ELb1EEEvNS_16Flash_fwd_paramsE)
        /*02a8*/ 	.word	0x00000026


	//----- nvinfo : EIATTR_FRAME_SIZE
	.align		4
.L_124:
        /*02ac*/ 	.byte	0x04, 0x11
        /*02ae*/ 	.short	(.L_126 - .L_125)
	.align		4
.L_125:
        /*02b0*/ 	.word	index@($__internal_27_$__cuda_sm20_div_s64)
        /*02b4*/ 	.word	0x00000000


	//----- nvinfo : EIATTR_FRAME_SIZE
	.align		4
.L_126:
        /*02b8*/ 	.byte	0x04, 0x11
        /*02ba*/ 	.short	(.L_128 - .L_127)
	.align		4
.L_127:
        /*02bc*/ 	.word	index@(_ZN5flash32flash_fwd_splitkv_combine_kernelI23Flash_fwd_kernel_traitsILi64ELi64ELi128ELi4ELb0ELb0EN7cutlass6half_tE19Flash_kernel_traitsILi64ELi64ELi128ELi4ES3_EELi8ELi1ELb1EEEvNS_16Flash_fwd_paramsE)
        /*02c0*/ 	.word	0x00000000


	//----- nvinfo : EIATTR_REGCOUNT
	.align		4
.L_128:
        /*02c4*/ 	.byte	0x04, 0x2f
        /*02c6*/ 	.short	(.L_130 - .L_129)
	.align		4
.L_129:
        /*02c8*/ 	.word	index@(_ZN5flash32flash_fwd_splitkv_combine_kernelI23Flash_fwd_kernel_traitsILi64ELi64ELi128ELi4ELb0ELb0EN7cutlass6half_tE19Flash_kernel_traitsILi64ELi64ELi128ELi4ES3_EELi8ELi2ELb1EEEvNS_16Flash_fwd_paramsE)
        /*02cc*/ 	.word	0x00000026


	//----- nvinfo : EIATTR_FRAME_SIZE
	.align		4
.L_130:
        /*02d0*/ 	.byte	0x04, 0x11
        /*02d2*/ 	.short	(.L_132 - .L_131)
	.align		4
.L_131:
        /*02d4*/ 	.word	index@($__internal_26_$__cuda_sm20_div_s64)
        /*02d8*/ 	.word	0x00000000


	//----- nvinfo : EIATTR_FRAME_SIZE
	.align		4
.L_132:
        /*02dc*/ 	.byte	0x04, 0x11
        /*02de*/ 	.short	(.L_134 - .L_133)
	.align		4
.L_133:
        /*02e0*/ 	.word	index@(_ZN5flash32flash_fwd_splitkv_combine_kernelI23Flash_fwd_kernel_traitsILi64ELi64ELi128ELi4ELb0ELb0EN7cutlass6half_tE19Flash_kernel_traitsILi64ELi64ELi128ELi4ES3_EELi8ELi2ELb1EEEvNS_16Flash_fwd_paramsE)
        /*02e4*/ 	.word	0x00000000


	//----- nvinfo : EIATTR_REGCOUNT
	.align		4
.L_134:
        /*02e8*/ 	.byte	0x04, 0x2f
        /*02ea*/ 	.short	(.L_136 - .L_135)
	.align		4
.L_135:
        /*02ec*/ 	.word	index@(_ZN5flash32flash_fwd_splitkv_combine_kernelI23Flash_fwd_kernel_traitsILi64ELi64ELi128ELi4ELb0ELb0EN7cutlass6half_tE19Flash_kernel_traitsILi64ELi64ELi128ELi4ES3_EELi8ELi3ELb1EEEvNS_16Flash_fwd_paramsE)
        /*02f0*/ 	.word	0x00000024


	//----- nvinfo : EIATTR_FRAME_SIZE
	.align		4
.L_136:
        /*02f4*/ 	.byte	0x04, 0x11
        /*02f6*/ 	.short	(.L_138 - .L_137)
	.align		4
.L_137:
        /*02f8*/ 	.word	index@($__internal_25_$__cuda_sm20_div_s64)
        /*02fc*/ 	.word	0x00000000


	//----- nvinfo : EIATTR_FRAME_SIZE
	.align		4
.L_138:
        /*0300*/ 	.byte	0x04, 0x11
        /*0302*/ 	.short	(.L_140 - .L_139)
	.align		4
.L_139:
        /*0304*/ 	.word	index@(_ZN5flash32flash_fwd_splitkv_combine_kernelI23Flash_fwd_kernel_traitsILi64ELi64ELi128ELi4ELb0ELb0EN7cutlass6half_tE19Flash_kernel_traitsILi64ELi64ELi128ELi4ES3_EELi8ELi3ELb1EEEvNS_16Flash_fwd_paramsE)
        /*0308*/ 	.word	0x00000000


	//----- nvinfo : EIATTR_REGCOUNT
	.align		4
.L_140:
        /*030c*/ 	.byte	0x04, 0x2f
        /*030e*/ 	.short	(.L_142 - .L_141)
	.align		4
.L_141:
        /*0310*/ 	.word	index@(_ZN5flash32flash_fwd_splitkv_combine_kernelI23Flash_fwd_kernel_traitsILi64ELi64ELi128ELi4ELb0ELb0EN7cutlass6half_tE19Flash_kernel_traitsILi64ELi64ELi128ELi4ES3_EELi8ELi4ELb1EEEvNS_16Flash_fwd_paramsE)
        /*0314*/ 	.word	0x00000026


	//----- nvinfo : EIATTR_FRAME_SIZE
	.align		4
.L_142:
        /*0318*/ 	.byte	0x04, 0x11
        /*031a*/ 	.short	(.L_144 - .L_143)
	.align		4
.L_143:
        /*031c*/ 	.word	index@($__internal_24_$__cuda_sm20_div_s64)
        /*0320*/ 	.word	0x00000000


	//----- nvinfo : EIATTR_FRAME_SIZE
	.align		4
.L_144:
        /*0324*/ 	.byte	0x04, 0x11
        /*0326*/ 	.short	(.L_146 - .L_145)
	.align		4
.L_145:
        /*0328*/ 	.word	index@(_ZN5flash32flash_fwd_splitkv_combine_kernelI23Flash_fwd_kernel_traitsILi64ELi64ELi128ELi4ELb0ELb0EN7cutlass6half_tE19Flash_kernel_traitsILi64ELi64ELi128ELi4ES3_EELi8ELi4ELb1EEEvNS_16Flash_fwd_paramsE)
        /*032c*/ 	.word	0x00000000


	//----- nvinfo : EIATTR_REGCOUNT
	.align		4
.L_146:
        /*0330*/ 	.byte	0x04, 0x2f
        /*0332*/ 	.short	(.L_148 - .L_147)
	.align		4
.L_147:
        /*0334*/ 	.word	index@(_ZN5flash32flash_fwd_splitkv_combine_kernelI23Flash_fwd_kernel_traitsILi64ELi64ELi128ELi4ELb0ELb0EN7cutlass6half_tE19Flash_kernel_traitsILi64ELi64ELi128ELi4ES3_EELi8ELi5ELb1EEEvNS_16Flash_fwd_paramsE)
        /*0338*/ 	.word	0x00000026


	//----- nvinfo : EIATTR_FRAME_SIZE
	.align		4
.L_148:
        /*033c*/ 	.byte	0x04, 0x11
        /*033e*/ 	.short	(.L_150 - .L_149)
	.align		4
.L_149:
        /*0340*/ 	.word	index@($__internal_23_$__cuda_sm20_div_s64)
        /*0344*/ 	.word	0x00000000


	//----- nvinfo : EIATTR_FRAME_SIZE
	.align		4
.L_150:
        /*0348*/ 	.byte	0x04, 0x11
        /*034a*/ 	.short	(.L_152 - .L_151)
	.align		4
.L_151:
        /*034c*/ 	.word	index@(_ZN5flash32flash_fwd_splitkv_combine_kernelI23Flash_fwd_kernel_traitsILi64ELi64ELi128ELi4ELb0ELb0EN7cutlass6half_tE19Flash_kernel_traitsILi64ELi64ELi128ELi4ES3_EELi8ELi5ELb1EEEvNS_16Flash_fwd_paramsE)
        /*0350*/ 	.word	0x00000000


	//----- nvinfo : EIATTR_REGCOUNT
	.align		4
.L_152:
        /*0354*/ 	.byte	0x04, 0x2f
        /*0356*/ 	.short	(.L_154 - .L_153)
	.align		4
.L_153:
        /*0358*/ 	.word	index@(_ZN5flash32flash_fwd_splitkv_combine_kernelI23Flash_fwd_kernel_traitsILi64ELi64ELi128ELi4ELb0ELb0EN7cutlass6half_tE19Flash_kernel_traitsILi64ELi64ELi128ELi4ES3_EELi8ELi6ELb1EEEvNS_16Flash_fwd_paramsE)
        /*035c*/ 	.word	0x0000002c


	//----- nvinfo : EIATTR_FRAME_SIZE
	.align		4
.L_154:
        /*0360*/ 	.byte	0x04, 0x11
        /*0362*/ 	.short	(.L_156 - .L_155)
	.align		4
.L_155:
        /*0364*/ 	.word	index@($__internal_22_$__cuda_sm20_div_s64)
        /*0368*/ 	.word	0x00000000


	//----- nvinfo : EIATTR_FRAME_SIZE
	.align		4
.L_156:
        /*036c*/ 	.byte	0x04, 0x11
        /*036e*/ 	.short	(.L_158 - .L_157)
	.align		4
.L_157:
        /*0370*/ 	.word	index@(_ZN5flash32flash_fwd_splitkv_combine_kernelI23Flash_fwd_kernel_traitsILi64ELi64ELi128ELi4ELb0ELb0EN7cutlass6half_tE19Flash_kernel_traitsILi64ELi64ELi128ELi4ES3_EELi8ELi6ELb1EEEvNS_16Flash_fwd_paramsE)
        /*0374*/ 	.word	0x00000000


	//----- nvinfo : EIATTR_REGCOUNT
	.align		4
.L_158:
        /*0378*/ 	.byte	0x04, 0x2f
        /*037a*/ 	.short	(.L_160 - .L_159)
	.align		4
.L_159:
        /*037c*/ 	.word	index@(_ZN5flash32flash_fwd_splitkv_combine_kernelI23Flash_fwd_kernel_traitsILi64ELi64ELi128ELi4ELb0ELb0EN7cutlass6half_tE19Flash_kernel_traitsILi64ELi64ELi128ELi4ES3_EELi8ELi7ELb1EEEvNS_16Flash_fwd_paramsE)
        /*0380*/ 	.word	0x0000002e


	//----- nvinfo : EIATTR_FRAME_SIZE
	.align		4
.L_160:
        /*0384*/ 	.byte	0x04, 0x11
        /*0386*/ 	.short	(.L_162 - .L_161)
	.align		4
.L_161:
        /*0388*/ 	.word	index@($__internal_21_$__cuda_sm20_div_s64)
        /*038c*/ 	.word	0x00000000


	//----- nvinfo : EIATTR_FRAME_SIZE
	.align		4
.L_162:
        /*0390*/ 	.byte	0x04, 0x11
        /*0392*/ 	.short	(.L_164 - .L_163)
	.align		4
.L_163:
        /*0394*/ 	.word	index@(_ZN5flash32flash_fwd_splitkv_combine_kernelI23Flash_fwd_kernel_traitsILi64ELi64ELi128ELi4ELb0ELb0EN7cutlass6half_tE19Flash_kernel_traitsILi64ELi64ELi128ELi4ES3_EELi8ELi7ELb1EEEvNS_16Flash_fwd_paramsE)
        /*0398*/ 	.word	0x00000000


	//----- nvinfo : EIATTR_REGCOUNT
	.align		4
.L_164:
        /*039c*/ 	.byte	0x04, 0x2f
        /*039e*/ 	.short	(.L_166 - .L_165)
	.align		4
.L_165:
        /*03a0*/ 	.word	index@(_ZN5flash32flash_fwd_splitkv_combine_kernelI23Flash_fwd_kernel_traitsILi64ELi64ELi128ELi4ELb0ELb0EN7cutlass6half_tE19Flash_kernel_traitsILi64ELi64ELi128ELi4ES3_EELi8ELi1ELb0EEEvNS_16Flash_fwd_paramsE)
        /*03a4*/ 	.word	0x00000028


	//----- nvinfo : EIATTR_FRAME_SIZE
	.align		4
.L_166:
        /*03a8*/ 	.byte	0x04, 0x11
        /*03aa*/ 	.short	(.L_168 - .L_167)
	.align		4
.L_167:
        /*03ac*/ 	.word	index@($__internal_20_$__cuda_sm20_div_s64)
        /*03b0*/ 	.word	0x00000000


	//----- nvinfo : EIATTR_FRAME_SIZE
	.align		4
.L_168:
        /*03b4*/ 	.byte	0x04, 0x11
        /*03b6*/ 	.short	(.L_170 - .L_169)
	.align		4
.L_169:
        /*03b8*/ 	.word	index@(_ZN5flash32flash_fwd_splitkv_combine_kernelI23Flash_fwd_kernel_traitsILi64ELi64ELi128ELi4ELb0ELb0EN7cutlass6half_tE19Flash_kernel_traitsILi64ELi64ELi128ELi4ES3_EELi8ELi1ELb0EEEvNS_16Flash_fwd_paramsE)
        /*03bc*/ 	.word	0x00000000


	//----- nvinfo : EIATTR_REGCOUNT
	.align		4
.L_170:
        /*03c0*/ 	.byte	0x04, 0x2f
        /*03c2*/ 	.short	(.L_172 - .L_171)
	.align		4
.L_171:
        /*03c4*/ 	.word	index@(_ZN5flash32flash_fwd_splitkv_combine_kernelI23Flash_fwd_kernel_traitsILi64ELi64ELi128ELi4ELb0ELb0EN7cutlass6half_tE19Flash_kernel_traitsILi64ELi64ELi128ELi4ES3_EELi8ELi2ELb0EEEvNS_16Flash_fwd_paramsE)
        /*03c8*/ 	.word	0x00000028


	//----- nvinfo : EIATTR_FRAME_SIZE
	.align		4
.L_172:
        /*03cc*/ 	.byte	0x04, 0x11
        /*03ce*/ 	.short	(.L_174 - .L_173)
	.align		4
.L_173:
        /*03d0*/ 	.word	index@($__internal_19_$__cuda_sm20_div_s64)
        /*03d4*/ 	.word	0x00000000


	//----- nvinfo : EIATTR_FRAME_SIZE
	.align		4
.L_174:
        /*03d8*/ 	.byte	0x04, 0x11
        /*03da*/ 	.short	(.L_176 - .L_175)
	.align		4
.L_175:
        /*03dc*/ 	.word	index@(_ZN5flash32flash_fwd_splitkv_combine_kernelI23Flash_fwd_kernel_traitsILi64ELi64ELi128ELi4ELb0ELb0EN7cutlass6half_tE19Flash_kernel_traitsILi64ELi64ELi128ELi4ES3_EELi8ELi2ELb0EEEvNS_16Flash_fwd_paramsE)
        /*03e0*/ 	.word	0x00000000


	//----- nvinfo : EIATTR_REGCOUNT
	.align		4
.L_176:
        /*03e4*/ 	.byte	0x04, 0x2f
        /*03e6*/ 	.short	(.L_178 - .L_177)
	.align		4
.L_177:
        /*03e8*/ 	.word	index@(_ZN5flash32flash_fwd_splitkv_combine_kernelI23Flash_fwd_kernel_traitsILi64ELi64ELi128ELi4ELb0ELb0EN7cutlass6half_tE19Flash_kernel_traitsILi64ELi64ELi128ELi4ES3_EELi8ELi3ELb0EEEvNS_16Flash_fwd_paramsE)
        /*03ec*/ 	.word	0x00000026


	//----- nvinfo : EIATTR_FRAME_SIZE
	.align		4
.L_178:
        /*03f0*/ 	.byte	0x04, 0x11
        /*03f2*/ 	.short	(.L_180 - .L_179)
	.align		4
.L_179:
        /*03f4*/ 	.word	index@($__internal_18_$__cuda_sm20_div_s64)
        /*03f8*/ 	.word	0x00000000


	//----- nvinfo : EIATTR_FRAME_SIZE
	.align		4
.L_180:
        /*03fc*/ 	.byte	0x04, 0x11
        /*03fe*/ 	.short	(.L_182 - .L_181)
	.align		4
.L_181:
        /*0400*/ 	.word	index@(_ZN5flash32flash_fwd_splitkv_combine_kernelI23Flash_fwd_kernel_traitsILi64ELi64ELi128ELi4ELb0ELb0EN7cutlass6half_tE19Flash_kernel_traitsILi64ELi64ELi128ELi4ES3_EELi8ELi3ELb0EEEvNS_16Flash_fwd_paramsE)
        /*0404*/ 	.word	0x00000000


	//----- nvinfo : EIATTR_REGCOUNT
	.align		4
.L_182:
        /*0408*/ 	.byte	0x04, 0x2f
        /*040a*/ 	.short	(.L_184 - .L_183)
	.align		4
.L_183:
        /*040c*/ 	.word	index@(_ZN5flash32flash_fwd_splitkv_combine_kernelI23Flash_fwd_kernel_traitsILi64ELi64ELi128ELi4ELb0ELb0EN7cutlass6half_tE19Flash_kernel_traitsILi64ELi64ELi128ELi4ES3_EELi8ELi4ELb0EEEvNS_16Flash_fwd_paramsE)
        /*0410*/ 	.word	0x00000028


	//----- nvinfo : EIATTR_FRAME_SIZE
	.align		4
.L_184:
        /*0414*/ 	.byte	0x04, 0x11
        /*0416*/ 	.short	(.L_186 - .L_185)
	.align		4
.L_185:
        /*0418*/ 	.word	index@($__internal_17_$__cuda_sm20_div_s64)
        /*041c*/ 	.word	0x00000000


	//----- nvinfo : EIATTR_FRAME_SIZE
	.align		4
.L_186:
        /*0420*/ 	.byte	0x04, 0x11
        /*0422*/ 	.short	(.L_188 - .L_187)
	.align		4
.L_187:
        /*0424*/ 	.word	index@(_ZN5flash32flash_fwd_splitkv_combine_kernelI23Flash_fwd_kernel_traitsILi64ELi64ELi128ELi4ELb0ELb0EN7cutlass6half_tE19Flash_kernel_traitsILi64ELi64ELi128ELi4ES3_EELi8ELi4ELb0EEEvNS_16Flash_fwd_paramsE)
        /*0428*/ 	.word	0x00000000


	//----- nvinfo : EIATTR_REGCOUNT
	.align		4
.L_188:
        /*042c*/ 	.byte	0x04, 0x2f
        /*042e*/ 	.short	(.L_190 - .L_189)
	.align		4
.L_189:
        /*0430*/ 	.word	index@(_ZN5flash32flash_fwd_splitkv_combine_kernelI23Flash_fwd_kernel_traitsILi64ELi64ELi128ELi4ELb0ELb0EN7cutlass6half_tE19Flash_kernel_traitsILi64ELi64ELi128ELi4ES3_EELi8ELi5ELb0EEEvNS_16Flash_fwd_paramsE)
        /*0434*/ 	.word	0x00000028


	//----- nvinfo : EIATTR_FRAME_SIZE
	.align		4
.L_190:
        /*0438*/ 	.byte	0x04, 0x11
        /*043a*/ 	.short	(.L_192 - .L_191)
	.align		4
.L_191:
        /*043c*/ 	.word	index@($__internal_16_$__cuda_sm20_div_s64)
        /*0440*/ 	.word	0x00000000


	//----- nvinfo : EIATTR_FRAME_SIZE
	.align		4
.L_192:
        /*0444*/ 	.byte	0x04, 0x11
        /*0446*/ 	.short	(.L_194 - .L_193)
	.align		4
.L_193:
        /*0448*/ 	.word	index@(_ZN5flash32flash_fwd_splitkv_combine_kernelI23Flash_fwd_kernel_traitsILi64ELi64ELi128ELi4ELb0ELb0EN7cutlass6half_tE19Flash_kernel_traitsILi64ELi64ELi128ELi4ES3_EELi8ELi5ELb0EEEvNS_16Flash_fwd_paramsE)
        /*044c*/ 	.word	0x00000000


	//----- nvinfo : EIATTR_REGCOUNT
	.align		4
.L_194:
        /*0450*/ 	.byte	0x04, 0x2f
        /*0452*/ 	.short	(.L_196 - .L_195)
	.align		4
.L_195:
        /*0454*/ 	.word	index@(_ZN5flash32flash_fwd_splitkv_combine_kernelI23Flash_fwd_kernel_traitsILi64ELi64ELi128ELi4ELb0ELb0EN7cutlass6half_tE19Flash_kernel_traitsILi64ELi64ELi128ELi4ES3_EELi8ELi6ELb0EEEvNS_16Flash_fwd_paramsE)
        /*0458*/ 	.word	0x0000002a


	//----- nvinfo : EIATTR_FRAME_SIZE
	.align		4
.L_196:
        /*045c*/ 	.byte	0x04, 0x11
        /*045e*/ 	.short	(.L_198 - .L_197)
	.align		4
.L_197:
        /*0460*/ 	.word	index@($__internal_15_$__cuda_sm20_div_s64)
        /*0464*/ 	.word	0x00000000


	//----- nvinfo : EIATTR_FRAME_SIZE
	.align		4
.L_198:
        /*0468*/ 	.byte	0x04, 0x11
        /*046a*/ 	.short	(.L_200 - .L_199)
	.align		4
.L_199:
        /*046c*/ 	.word	index@(_ZN5flash32flash_fwd_splitkv_combine_kernelI23Flash_fwd_kernel_traitsILi64ELi64ELi128ELi4ELb0ELb0EN7cutlass6half_tE19Flash_kernel_traitsILi64ELi64ELi128ELi4ES3_EELi8ELi6ELb0EEEvNS_16Flash_fwd_paramsE)
        /*0470*/ 	.word	0x00000000


	//----- nvinfo : EIATTR_REGCOUNT
	.align		4
.L_200:
        /*0474*/ 	.byte	0x04, 0x2f
        /*0476*/ 	.short	(.L_202 - .L_201)
	.align		4
.L_201:
        /*0478*/ 	.word	index@(_ZN5flash32flash_fwd_splitkv_combine_kernelI23Flash_fwd_kernel_traitsILi64ELi64ELi128ELi4ELb0ELb0EN7cutlass6half_tE19Flash_kernel_traitsILi64ELi64ELi128ELi4ES3_EELi8ELi7ELb0EEEvNS_16Flash_fwd_paramsE)
        /*047c*/ 	.word	0x00000030


	//----- nvinfo : EIATTR_FRAME_SIZE
	.align		4
.L_202:
        /*0480*/ 	.byte	0x04, 0x11
        /*0482*/ 	.short	(.L_204 - .L_203)
	.align		4
.L_203:
        /*0484*/ 	.word	index@($__internal_14_$__cuda_sm20_div_s64)
        /*0488*/ 	.word	0x00000000


	//----- nvinfo : EIATTR_FRAME_SIZE
	.align		4
.L_204:
        /*048c*/ 	.byte	0x04, 0x11
        /*048e*/ 	.short	(.L_206 - .L_205)
	.align		4
.L_205:
        /*0490*/ 	.word	index@(_ZN5flash32flash_fwd_splitkv_combine_kernelI23Flash_fwd_kernel_traitsILi64ELi64ELi128ELi4ELb0ELb0EN7cutlass6half_tE19Flash_kernel_traitsILi64ELi64ELi128ELi4ES3_EELi8ELi7ELb0EEEvNS_16Flash_fwd_paramsE)
        /*0494*/ 	.word	0x00000000


	//----- nvinfo : EIATTR_REGCOUNT
	.align		4
.L_206:
        /*0498*/ 	.byte	0x04, 0x2f
        /*049a*/ 	.short	(.L_208 - .L_207)
	.align		4
.L_207:
        /*049c*/ 	.word	index@(_ZN5flash24flash_fwd_splitkv_kernelI23Flash_fwd_kernel_traitsILi64ELi64ELi256ELi4ELb0ELb0EN7cutlass6half_tE19Flash_kernel_traitsILi64ELi64ELi256ELi4ES3_EELb1ELb0ELb1ELb0ELb0ELb1ELb1ELb1EEEvNS_16Flash_fwd_paramsE)
        /*04a0*/ 	.word	0x000000ff


	//----- nvinfo : EIATTR_FRAME_SIZE
	.align		4
.L_208:
        /*04a4*/ 	.byte	0x04, 0x11
        /*04a6*/ 	.short	(.L_210 - .L_209)
	.align		4
.L_209:
        /*04a8*/ 	.word	index@(_ZN5flash24flash_fwd_splitkv_kernelI23Flash_fwd_kernel_traitsILi64ELi64ELi256ELi4ELb0ELb0EN7cutlass6half_tE19Flash_kernel_traitsILi64ELi64ELi256ELi4ES3_EELb1ELb0ELb1ELb0ELb0ELb1ELb1ELb1EEEvNS_16Flash_fwd_paramsE)
        /*04ac*/ 	.word	0x00000000


	//----- nvinfo : EIATTR_REGCOUNT
	.align		4
.L_210:
        /*04b0*/ 	.byte	0x04, 0x2f
        /*04b2*/ 	.short	(.L_212 - .L_211)
	.align		4
.L_211:
        /*04b4*/ 	.word	index@(_ZN5flash24flash_fwd_splitkv_kernelI23Flash_fwd_kernel_traitsILi64ELi64ELi256ELi4ELb0ELb0EN7cutlass6half_tE19Flash_kernel_traitsILi64ELi64ELi256ELi4ES3_EELb1ELb0ELb1ELb0ELb0ELb0ELb1ELb1EEEvNS_16Flash_fwd_paramsE)
        /*04b8*/ 	.word	0x000000f9


	//----- nvinfo : EIATTR_FRAME_SIZE
	.align		4
.L_212:
        /*04bc*/ 	.byte	0x04, 0x11
        /*04be*/ 	.short	(.L_214 - .L_213)
	.align		4
.L_213:
        /*04c0*/ 	.word	index@(_ZN5flash24flash_fwd_splitkv_kernelI23Flash_fwd_kernel_traitsILi64ELi64ELi256ELi4ELb0ELb0EN7cutlass6half_tE19Flash_kernel_traitsILi64ELi64ELi256ELi4ES3_EELb1ELb0ELb1ELb0ELb0ELb0ELb1ELb1EEEvNS_16Flash_fwd_paramsE)
        /*04c4*/ 	.word	0x00000000


	//----- nvinfo : EIATTR_REGCOUNT
	.align		4
.L_214:
        /*04c8*/ 	.byte	0x04, 0x2f
        /*04ca*/ 	.short	(.L_216 - .L_215)
	.align		4
.L_215:
        /*04cc*/ 	.word	index@(_ZN5flash24flash_fwd_splitkv_kernelI23Flash_fwd_kernel_traitsILi64ELi64ELi256ELi4ELb0ELb0EN7cutlass6half_tE19Flash_kernel_traitsILi64ELi64ELi256ELi4ES3_EELb1ELb0ELb0ELb0ELb1ELb1ELb1ELb1EEEvNS_16Flash_fwd_paramsE)
        /*04d0*/ 	.word	0x000000ff


	//----- nvinfo : EIATTR_FRAME_SIZE
	.align		4
.L_216:
        /*04d4*/ 	.byte	0x04, 0x11
        /*04d6*/ 	.short	(.L_218 - .L_217)
	.align		4
.L_217:
        /*04d8*/ 	.word	index@(_ZN5flash24flash_fwd_splitkv_kernelI23Flash_fwd_kernel_traitsILi64ELi64ELi256ELi4ELb0ELb0EN7cutlass6half_tE19Flash_kernel_traitsILi64ELi64ELi256ELi4ES3_EELb1ELb0ELb0ELb0ELb1ELb1ELb1ELb1EEEvNS_16Flash_fwd_paramsE)
        /*04dc*/ 	.word	0x00000040


	//----- nvinfo : EIATTR_REGCOUNT
	.align		4
.L_218:
        /*04e0*/ 	.byte	0x04, 0x2f
        /*04e2*/ 	.short	(.L_220 - .L_219)
	.align		4
.L_219:
        /*04e4*/ 	.word	index@(_ZN5flash24flash_fwd_splitkv_kernelI23Flash_fwd_kernel_traitsILi64ELi64ELi256ELi4ELb0ELb0EN7cutlass6half_tE19Flash_kernel_traitsILi64ELi64ELi256ELi4ES3_EELb1ELb0ELb0ELb0ELb1ELb0ELb1ELb1EEEvNS_16Flash_fwd_paramsE)
        /*04e8*/ 	.word	0x000000ff


	//----- nvinfo : EIATTR_FRAME_SIZE
	.align		4
.L_220:
        /*04ec*/ 	.byte	0x04, 0x11
        /*04ee*/ 	.short	(.L_222 - .L_221)
	.align		4
.L_221:
        /*04f0*/ 	.word	index@(_ZN5flash24flash_fwd_splitkv_kernelI23Flash_fwd_kernel_traitsILi64ELi64ELi256ELi4ELb0ELb0EN7cutlass6half_tE19Flash_kernel_traitsILi64ELi64ELi256ELi4ES3_EELb1ELb0ELb0ELb0ELb1ELb0ELb1ELb1EEEvNS_16Flash_fwd_paramsE)
        /*04f4*/ 	.word	0x00000000


	//----- nvinfo : EIATTR_REGCOUNT
	.align		4
.L_222:
        /*04f8*/ 	.byte	0x04, 0x2f
        /*04fa*/ 	.short	(.L_224 - .L_223)
	.align		4
.L_223:
        /*04fc*/ 	.word	index@(_ZN5flash24flash_fwd_splitkv_kernelI23Flash_fwd_kernel_traitsILi64ELi64ELi256ELi4ELb0ELb0EN7cutlass6half_tE19Flash_kernel_traitsILi64ELi64ELi256ELi4ES3_EELb1ELb0ELb1ELb0ELb0ELb1ELb1ELb0EEEvNS_16Flash_fwd_paramsE)
        /*0500*/ 	.word	0x000000ff


	//----- nvinfo : EIATTR_FRAME_SIZE
	.align		4
.L_224:
        /*0504*/ 	.byte	0x04, 0x11
        /*0506*/ 	.short	(.L_226 - .L_225)
	.align		4
.L_225:
        /*0508*/ 	.word	index@(_ZN5flash24flash_fwd_splitkv_kernelI23Flash_fwd_kernel_traitsILi64ELi64ELi256ELi4ELb0ELb0EN7cutlass6half_tE19Flash_kernel_traitsILi64ELi64ELi256ELi4ES3_EELb1ELb0ELb1ELb0ELb0ELb1ELb1ELb0EEEvNS_16Flash_fwd_paramsE)
        /*050c*/ 	.word	0x00000000


	//----- nvinfo : EIATTR_REGCOUNT
	.align		4
.L_226:
        /*0510*/ 	.byte	0x04, 0x2f
        /*0512*/ 	.short	(.L_228 - .L_227)
	.align		4
.L_227:
        /*0514*/ 	.word	index@(_ZN5flash24flash_fwd_splitkv_kernelI23Flash_fwd_kernel_traitsILi64ELi64ELi256ELi4ELb0ELb0EN7cutlass6half_tE19Flash_kernel_traitsILi64ELi64ELi256ELi4ES3_EELb1ELb0ELb1ELb0ELb0ELb0ELb1ELb0EEEvNS_16Flash_fwd_paramsE)
        /*0518*/ 	.word	0x000000fe


	//----- nvinfo : EIATTR_FRAME_SIZE
	.align		4
.L_228:
        /*051c*/ 	.byte	0x04, 0x11
        /*051e*/ 	.short	(.L_230 - .L_229)
	.align		4
.L_229:
        /*0520*/ 	.word	index@(_ZN5flash24flash_fwd_splitkv_kernelI23Flash_fwd_kernel_traitsILi64ELi64ELi256ELi4ELb0ELb0EN7cutlass6half_tE19Flash_kernel_traitsILi64ELi64ELi256ELi4ES3_EELb1ELb0ELb1ELb0ELb0ELb0ELb1ELb0EEEvNS_16Flash_fwd_paramsE)
        /*0524*/ 	.word	0x00000000


	//----- nvinfo : EIATTR_REGCOUNT
	.align		4
.L_230:
        /*0528*/ 	.byte	0x04, 0x2f
        /*052a*/ 	.short	(.L_232 - .L_231)
	.align		4
.L_231:
        /*052c*/ 	.word	index@(_ZN5flash24flash_fwd_splitkv_kernelI23Flash_fwd_kernel_traitsILi64ELi64ELi256ELi4ELb0ELb0EN7cutlass6half_tE19Flash_kernel_traitsILi64ELi64ELi256ELi4ES3_EELb1ELb0ELb0ELb0ELb1ELb1ELb1ELb0EEEvNS_16Flash_fwd_paramsE)
        /*0530*/ 	.word	0x000000ff


	//----- nvinfo : EIATTR_FRAME_SIZE
	.align		4
.L_232:
        /*0534*/ 	.byte	0x04, 0x11
        /*0536*/ 	.short	(.L_234 - .L_233)
	.align		4
.L_233:
        /*0538*/ 	.word	index@(_ZN5flash24flash_fwd_splitkv_kernelI23Flash_fwd_kernel_traitsILi64ELi64ELi256ELi4ELb0ELb0EN7cutlass6half_tE19Flash_kernel_traitsILi64ELi64ELi256ELi4ES3_EELb1ELb0ELb0ELb0ELb1ELb1ELb1ELb0EEEvNS_16Flash_fwd_paramsE)
        /*053c*/ 	.word	0x00000030


	//----- nvinfo : EIATTR_REGCOUNT
	.align		4
.L_234:
        /*0540*/ 	.byte	0x04, 0x2f
        /*0542*/ 	.short	(.L_236 - .L_235)
	.align		4
.L_235:
        /*0544*/ 	.word	index@(_ZN5flash24flash_fwd_splitkv_kernelI23Flash_fwd_kernel_traitsILi64ELi64ELi256ELi4ELb0ELb0EN7cutlass6half_tE19Flash_kernel_traitsILi64ELi64ELi256ELi4ES3_EELb1ELb0ELb0ELb0ELb1ELb0ELb1ELb0EEEvNS_16Flash_fwd_paramsE)
        /*0548*/ 	.word	0x000000f3


	//----- nvinfo : EIATTR_FRAME_SIZE
	.align		4
.L_236:
        /*054c*/ 	.byte	0x04, 0x11
        /*054e*/ 	.short	(.L_238 - .L_237)
	.align		4
.L_237:
        /*0550*/ 	.word	index@(_ZN5flash24flash_fwd_splitkv_kernelI23Flash_fwd_kernel_traitsILi64ELi64ELi256ELi4ELb0ELb0EN7cutlass6half_tE19Flash_kernel_traitsILi64ELi64ELi256ELi4ES3_EELb1ELb0ELb0ELb0ELb1ELb0ELb1ELb0EEEvNS_16Flash_fwd_paramsE)
        /*0554*/ 	.word	0x00000000


	//----- nvinfo : EIATTR_REGCOUNT
	.align		4
.L_238:
        /*0558*/ 	.byte	0x04, 0x2f
        /*055a*/ 	.short	(.L_240 - .L_239)
	.align		4
.L_239:
        /*055c*/ 	.word	index@(_ZN5flash24flash_fwd_splitkv_kernelI23Flash_fwd_kernel_traitsILi64ELi64ELi256ELi4ELb0ELb0EN7cutlass6half_tE19Flash_kernel_traitsILi64ELi64ELi256ELi4ES3_EELb1ELb0ELb1ELb0ELb0ELb1ELb0ELb1EEEvNS_16Flash_fwd_paramsE)
        /*0560*/ 	.word	0x000000ff


	//----- nvinfo : EIATTR_FRAME_SIZE
	.align		4
.L_240:
        /*0564*/ 	.byte	0x04, 0x11
        /*0566*/ 	.short	(.L_242 - .L_241)
	.align		4
.L_241:
        /*0568*/ 	.word	index@(_ZN5flash24flash_fwd_splitkv_kernelI23Flash_fwd_kernel_traitsILi64ELi64ELi256ELi4ELb0ELb0EN7cutlass6half_tE19Flash_kernel_traitsILi64ELi64ELi256ELi4ES3_EELb1ELb0ELb1ELb0ELb0ELb1ELb0ELb1EEEvNS_16Flash_fwd_paramsE)
        /*056c*/ 	.word	0x00000008


	//----- nvinfo : EIATTR_REGCOUNT
	.align		4
.L_242:
        /*0570*/ 	.byte	0x04, 0x2f
        /*0572*/ 	.short	(.L_244 - .L_243)
	.align		4
.L_243:
        /*0574*/ 	.word	index@(_ZN5flash24flash_fwd_splitkv_kernelI23Flash_fwd_kernel_traitsILi64ELi64ELi256ELi4ELb0ELb0EN7cutlass6half_tE19Flash_kernel_traitsILi64ELi64ELi256ELi4ES3_EELb1ELb0ELb1ELb0ELb0ELb0ELb0ELb1EEEvNS_16Flash_fwd_paramsE)
        /*0578*/ 	.word	0x000000fe


	//----- nvinfo : EIATTR_FRAME_SIZE
	.align		4
.L_244:
        /*057c*/ 	.byte	0x04, 0x11
        /*057e*/ 	.short	(.L_246 - .L_245)
	.align		4
.L_245:
        /*0580*/ 	.word	index@(_ZN5flash24flash_fwd_splitkv_kernelI23Flash_fwd_kernel_traitsILi64ELi64ELi256ELi4ELb0ELb0EN7cutlass6half_tE19Flash_kernel_traitsILi64ELi64ELi256ELi4ES3_EELb1ELb0ELb1ELb0ELb0ELb0ELb0ELb1EEEvNS_16Flash_fwd_paramsE)
        /*0584*/ 	.word	0x00000000


	//----- nvinfo : EIATTR_REGCOUNT
	.align		4
.L_246:
        /*0588*/ 	.byte	0x04, 0x2f
        /*058a*/ 	.short	(.L_248 - .L_247)
	.align		4
.L_247:
        /*058c*/ 	.word	index@(_ZN5flash24flash_fwd_splitkv_kernelI23Flash_fwd_kernel_traitsILi64ELi64ELi256ELi4ELb0ELb0EN7cutlass6half_tE19Flash_kernel_traitsILi64ELi64ELi256ELi4ES3_EELb1ELb0ELb0ELb0ELb1ELb1ELb0ELb1EEEvNS_16Flash_fwd_paramsE)
        /*0590*/ 	.word	0x000000ff


	//----- nvinfo : EIATTR_FRAME_SIZE
	.align		4
.L_248:
        /*0594*/ 	.byte	0x04, 0x11
        /*0596*/ 	.short	(.L_250 - .L_249)
	.align		4
.L_249:
        /*0598*/ 	.word	index@(_ZN5flash24flash_fwd_splitkv_kernelI23Flash_fwd_kernel_traitsILi64ELi64ELi256ELi4ELb0ELb0EN7cutlass6half_tE19Flash_kernel_traitsILi64ELi64ELi256ELi4ES3_EELb1ELb0ELb0ELb0ELb1ELb1ELb0ELb1EEEvNS_16Flash_fwd_paramsE)
        /*059c*/ 	.word	0x00000030


	//----- nvinfo : EIATTR_REGCOUNT
	.align		4
.L_250:
        /*05a0*/ 	.byte	0x04, 0x2f
        /*05a2*/ 	.short	(.L_252 - .L_251)
	.align		4
.L_251:
        /*05a4*/ 	.word	index@(_ZN5flash24flash_fwd_splitkv_kernelI23Flash_fwd_kernel_traitsILi64ELi64ELi256ELi4ELb0ELb0EN7cutlass6half_tE19Flash_kernel_traitsILi64ELi64ELi256ELi4ES3_EELb1ELb0ELb0ELb0ELb1ELb0ELb0ELb1EEEvNS_16Flash_fwd_paramsE)
        /*05a8*/ 	.word	0x000000f9


	//----- nvinfo : EIATTR_FRAME_SIZE
	.align		4
.L_252:
        /*05ac*/ 	.byte	0x04, 0x11
        /*05ae*/ 	.short	(.L_254 - .L_253)
	.align		4
.L_253:
        /*05b0*/ 	.word	index@(_ZN5flash24flash_fwd_splitkv_kernelI23Flash_fwd_kernel_traitsILi64ELi64ELi256ELi4ELb0ELb0EN7cutlass6half_tE19Flash_kernel_traitsILi64ELi64ELi256ELi4ES3_EELb1ELb0ELb0ELb0ELb1ELb0ELb0ELb1EEEvNS_16Flash_fwd_paramsE)
        /*05b4*/ 	.word	0x00000000


	//----- nvinfo : EIATTR_REGCOUNT
	.align		4
.L_254:
        /*05b8*/ 	.byte	0x04, 0x2f
        /*05ba*/ 	.short	(.L_256 - .L_255)
	.align		4
.L_255:
        /*05bc*/ 	.word	index@(_ZN5flash24flash_fwd_splitkv_kernelI23Flash_fwd_kernel_traitsILi64ELi64ELi256ELi4ELb0ELb0EN7cutlass6half_tE19Flash_kernel_traitsILi64ELi64ELi256ELi4ES3_EELb1ELb0ELb1ELb0ELb0ELb1ELb0ELb0EEEvNS_16Flash_fwd_paramsE)
        /*05c0*/ 	.word	0x000000ff


	//----- nvinfo : EIATTR_FRAME_SIZE
	.align		4
.L_256:
        /*05c4*/ 	.byte	0x04, 0x11
        /*05c6*/ 	.short	(.L_258 - .L_257)
	.align		4
.L_257:
        /*05c8*/ 	.word	index@(_ZN5flash24flash_fwd_splitkv_kernelI23Flash_fwd_kernel_traitsILi64ELi64ELi256ELi4ELb0ELb0EN7cutlass6half_tE19Flash_kernel_traitsILi64ELi64ELi256ELi4ES3_EELb1ELb0ELb1ELb0ELb0ELb1ELb0ELb0EEEvNS_16Flash_fwd_paramsE)
        /*05cc*/ 	.word	0x00000000


	//----- nvinfo : EIATTR_REGCOUNT
	.align		4
.L_258:
        /*05d0*/ 	.byte	0x04, 0x2f
        /*05d2*/ 	.short	(.L_260 - .L_259)
	.align		4
.L_259:
        /*05d4*/ 	.word	index@(_ZN5flash24flash_fwd_splitkv_kernelI23Flash_fwd_kernel_traitsILi64ELi64ELi256ELi4ELb0ELb0EN7cutlass6half_tE19Flash_kernel_traitsILi64ELi64ELi256ELi4ES3_EELb1ELb0ELb1ELb0ELb0ELb0ELb0ELb0EEEvNS_16Flash_fwd_paramsE)
        /*05d8*/ 	.word	0x000000ff


	//----- nvinfo : EIATTR_FRAME_SIZE
	.align		4
.L_260:
        /*05dc*/ 	.byte	0x04, 0x11
        /*05de*/ 	.short	(.L_262 - .L_261)
	.align		4
.L_261:
        /*05e0*/ 	.word	index@(_ZN5flash24flash_fwd_splitkv_kernelI23Flash_fwd_kernel_traitsILi64ELi64ELi256ELi4ELb0ELb0EN7cutlass6half_tE19Flash_kernel_traitsILi64ELi64ELi256ELi4ES3_EELb1ELb0ELb1ELb0ELb0ELb0ELb0ELb0EEEvNS_16Flash_fwd_paramsE)
        /*05e4*/ 	.word	0x00000000


	//----- nvinfo : EIATTR_REGCOUNT
	.align		4
.L_262:
        /*05e8*/ 	.byte	0x04, 0x2f
        /*05ea*/ 	.short	(.L_264 - .L_263)
	.align		4
.L_263:
        /*05ec*/ 	.word	index@(_ZN5flash24flash_fwd_splitkv_kernelI23Flash_fwd_kernel_traitsILi64ELi64ELi256ELi4ELb0ELb0EN7cutlass6half_tE19Flash_kernel_traitsILi64ELi64ELi256ELi4ES3_EELb1ELb0ELb0ELb0ELb1ELb1ELb0ELb0EEEvNS_16Flash_fwd_paramsE)
        /*05f0*/ 	.word	0x000000ff


	//----- nvinfo : EIATTR_FRAME_SIZE
	.align		4
.L_264:
        /*05f4*/ 	.byte	0x04, 0x11
        /*05f6*/ 	.short	(.L_266 - .L_265)
	.align		4
.L_265:
        /*05f8*/ 	.word	index@(_ZN5flash24flash_fwd_splitkv_kernelI23Flash_fwd_kernel_traitsILi64ELi64ELi256ELi4ELb0ELb0EN7cutlass6half_tE19Flash_kernel_traitsILi64ELi64ELi256ELi4ES3_EELb1ELb0ELb0ELb0ELb1ELb1ELb0ELb0EEEvNS_16Flash_fwd_paramsE)
        /*05fc*/ 	.word	0x00000030


	//----- nvinfo : EIATTR_REGCOUNT
	.align		4
.L_266:
        /*0600*/ 	.byte	0x04, 0x2f
        /*0602*/ 	.short	(.L_268 - .L_267)
	.align		4
.L_267:
        /*0604*/ 	.word	index@(_ZN5flash24flash_fwd_splitkv_kernelI23Flash_fwd_kernel_traitsILi64ELi64ELi256ELi4ELb0ELb0EN7cutlass6half_tE19Flash_kernel_traitsILi64ELi64ELi256ELi4ES3_EELb1ELb0ELb0ELb0ELb1ELb0ELb0ELb0EEEvNS_16Flash_fwd_paramsE)
        /*0608*/ 	.word	0x000000fa


	//----- nvinfo : EIATTR_FRAME_SIZE
	.align		4
.L_268:
        /*060c*/ 	.byte	0x04, 0x11
        /*060e*/ 	.short	(.L_270 - .L_269)
	.align		4
.L_269:
        /*0610*/ 	.word	index@(_ZN5flash24flash_fwd_splitkv_kernelI23Flash_fwd_kernel_traitsILi64ELi64ELi256ELi4ELb0ELb0EN7cutlass6half_tE19Flash_kernel_traitsILi64ELi64ELi256ELi4ES3_EELb1ELb0ELb0ELb0ELb1ELb0ELb0ELb0EEEvNS_16Flash_fwd_paramsE)
        /*0614*/ 	.word	0x00000000


	//----- nvinfo : EIATTR_REGCOUNT
	.align		4
.L_270:
        /*0618*/ 	.byte	0x04, 0x2f
        /*061a*/ 	.short	(.L_272 - .L_271)
	.align		4
.L_271:
        /*061c*/ 	.word	index@(_ZN5flash24flash_fwd_splitkv_kernelI23Flash_fwd_kernel_traitsILi64ELi64ELi256ELi4ELb0ELb0EN7cutlass6half_tE19Flash_kernel_traitsILi64ELi64ELi256ELi4ES3_EELb1ELb0ELb0ELb1ELb1ELb1ELb1ELb0EEEvNS_16Flash_fwd_paramsE)
        /*0620*/ 	.word	0x000000ff


	//----- nvinfo : EIATTR_FRAME_SIZE
	.align		4
.L_272:
        /*0624*/ 	.byte	0x04, 0x11
        /*0626*/ 	.short	(.L_274 - .L_273)
	.align		4
.L_273:
        /*0628*/ 	.word	index@(_ZN5flash24flash_fwd_splitkv_kernelI23Flash_fwd_kernel_traitsILi64ELi64ELi256ELi4ELb0ELb0EN7cutlass6half_tE19Flash_kernel_traitsILi64ELi64ELi256ELi4ES3_EELb1ELb0ELb0ELb1ELb1ELb1ELb1ELb0EEEvNS_16Flash_fwd_paramsE)
        /*062c*/ 	.word	0x00000020


	//----- nvinfo : EIATTR_REGCOUNT
	.align		4
.L_274:
        /*0630*/ 	.byte	0x04, 0x2f
        /*0632*/ 	.short	(.L_276 - .L_275)
	.align		4
.L_275:
        /*0634*/ 	.word	index@(_ZN5flash24flash_fwd_splitkv_kernelI23Flash_fwd_kernel_traitsILi64ELi64ELi256ELi4ELb0ELb0EN7cutlass6half_tE19Flash_kernel_traitsILi64ELi64ELi256ELi4ES3_EELb1ELb0ELb0ELb1ELb1ELb0ELb1ELb0EEEvNS_16Flash_fwd_paramsE)
        /*0638*/ 	.word	0x000000f8


	//----- nvinfo : EIATTR_FRAME_SIZE
	.align		4
.L_276:
        /*063c*/ 	.byte	0x04, 0x11
        /*063e*/ 	.short	(.L_278 - .L_277)
	.align		4
.L_277:
        /*0640*/ 	.word	index@(_ZN5flash24flash_fwd_splitkv_kernelI23Flash_fwd_kernel_traitsILi64ELi64ELi256ELi4ELb0ELb0EN7cutlass6half_tE19Flash_kernel_traitsILi64ELi64ELi256ELi4ES3_EELb1ELb0ELb0ELb1ELb1ELb0ELb1ELb0EEEvNS_16Flash_fwd_paramsE)
        /*0644*/ 	.word	0x00000000


	//----- nvinfo : EIATTR_REGCOUNT
	.align		4
.L_278:
        /*0648*/ 	.byte	0x04, 0x2f
        /*064a*/ 	.short	(.L_280 - .L_279)
	.align		4
.L_279:
        /*064c*/ 	.word	index@(_ZN5flash24flash_fwd_splitkv_kernelI23Flash_fwd_kernel_traitsILi64ELi64ELi256ELi4ELb0ELb0EN7cutlass6half_tE19Flash_kernel_traitsILi64ELi64ELi256ELi4ES3_EELb1ELb0ELb0ELb1ELb1ELb1ELb0ELb0EEEvNS_16Flash_fwd_paramsE)
        /*0650*/ 	.word	0x000000ff


	//----- nvinfo : EIATTR_FRAME_SIZE
	.align		4
.L_280:
        /*0654*/ 	.byte	0x04, 0x11
        /*0656*/ 	.short	(.L_282 - .L_281)
	.align		4
.L_281:
        /*0658*/ 	.word	index@(_ZN5flash24flash_fwd_splitkv_kernelI23Flash_fwd_kernel_traitsILi64ELi64ELi256ELi4ELb0ELb0EN7cutlass6half_tE19Flash_kernel_traitsILi64ELi64ELi256ELi4ES3_EELb1ELb0ELb0ELb1ELb1ELb1ELb0ELb0EEEvNS_16Flash_fwd_paramsE)
        /*065c*/ 	.word	0x00000020


	//----- nvinfo : EIATTR_REGCOUNT
	.align		4
.L_282:
        /*0660*/ 	.byte	0x04, 0x2f
        /*0662*/ 	.short	(.L_284 - .L_283)
	.align		4
.L_283:
        /*0664*/ 	.word	index@(_ZN5flash24flash_fwd_splitkv_kernelI23Flash_fwd_kernel_traitsILi64ELi64ELi256ELi4ELb0ELb0EN7cutlass6half_tE19Flash_kernel_traitsILi64ELi64ELi256ELi4ES3_EELb1ELb0ELb0ELb1ELb1ELb0ELb0ELb0EEEvNS_16Flash_fwd_paramsE)
        /*0668*/ 	.word	0x000000ff


	//----- nvinfo : EIATTR_FRAME_SIZE
	.align		4
.L_284:
        /*066c*/ 	.byte	0x04, 0x11
        /*066e*/ 	.short	(.L_286 - .L_285)
	.align		4
.L_285:
        /*0670*/ 	.word	index@(_ZN5flash24flash_fwd_splitkv_kernelI23Flash_fwd_kernel_traitsILi64ELi64ELi256ELi4ELb0ELb0EN7cutlass6half_tE19Flash_kernel_traitsILi64ELi64ELi256ELi4ES3_EELb1ELb0ELb0ELb1ELb1ELb0ELb0ELb0EEEvNS_16Flash_fwd_paramsE)
        /*0674*/ 	.word	0x00000000


	//----- nvinfo : EIATTR_REGCOUNT
	.align		4
.L_286:
        /*0678*/ 	.byte	0x04, 0x2f
        /*067a*/ 	.short	(.L_288 - .L_287)
	.align		4
.L_287:
        /*067c*/ 	.word	index@(_ZN5flash24flash_fwd_splitkv_kernelI23Flash_fwd_kernel_traitsILi64ELi64ELi256ELi4ELb0ELb0EN7cutlass6half_tE19Flash_kernel_traitsILi64ELi64ELi256ELi4ES3_EELb1ELb0ELb0ELb0ELb0ELb1ELb1ELb1EEEvNS_16Flash_fwd_paramsE)
        /*0680*/ 	.word	0x000000ff


	//----- nvinfo : EIATTR_FRAME_SIZE
	.align		4
.L_288:
        /*0684*/ 	.byte	0x04, 0x11
        /*0686*/ 	.short	(.L_290 - .L_289)
	.align		4
.L_289:
        /*0688*/ 	.word	index@(_ZN5flash24flash_fwd_splitkv_kernelI23Flash_fwd_kernel_traitsILi64ELi64ELi256ELi4ELb0ELb0EN7cutlass6half_tE19Flash_kernel_traitsILi64ELi64ELi256ELi4ES3_EELb1ELb0ELb0ELb0ELb0ELb1ELb1ELb1EEEvNS_16Flash_fwd_paramsE)
        /*068c*/ 	.word	0x00000028


	//----- nvinfo : EIATTR_REGCOUNT
	.align		4
.L_290:
        /*0690*/ 	.byte	0x04, 0x2f
        /*0692*/ 	.short	(.L_292 - .L_291)
	.align		4
.L_291:
        /*0694*/ 	.word	index@(_ZN5flash24flash_fwd_splitkv_kernelI23Flash_fwd_kernel_traitsILi64ELi64ELi256ELi4ELb0ELb0EN7cutlass6half_tE19Flash_kernel_traitsILi64ELi64ELi256ELi4ES3_EELb1ELb0ELb0ELb0ELb0ELb0ELb1ELb1EEEvNS_16Flash_fwd_paramsE)
        /*0698*/ 	.word	0x000000fe


	//----- nvinfo : EIATTR_FRAME_SIZE
	.align		4
.L_292:
        /*069c*/ 	.byte	0x04, 0x11
        /*069e*/ 	.short	(.L_294 - .L_293)
	.align		4
.L_293:
        /*06a0*/ 	.word	index@(_ZN5flash24flash_fwd_splitkv_kernelI23Flash_fwd_kernel_traitsILi64ELi64ELi256ELi4ELb0ELb0EN7cutlass6half_tE19Flash_kernel_traitsILi64ELi64ELi256ELi4ES3_EELb1ELb0ELb0ELb0ELb0ELb0ELb1ELb1EEEvNS_16Flash_fwd_paramsE)
        /*06a4*/ 	.word	0x00000000


	//----- nvinfo : EIATTR_REGCOUNT
	.align		4
.L_294:
        /*06a8*/ 	.byte	0x04, 0x2f
        /*06aa*/ 	.short	(.L_296 - .L_295)
	.align		4
.L_295:
        /*06ac*/ 	.word	index@(_ZN5flash24flash_fwd_splitkv_kernelI23Flash_fwd_kernel_traitsILi64ELi64ELi256ELi4ELb0ELb0EN7cutlass6half_tE19Flash_kernel_traitsILi64ELi64ELi256ELi4ES3_EELb1ELb0ELb0ELb0ELb0ELb1ELb1ELb0EEEvNS_16Flash_fwd_paramsE)
        /*06b0*/ 	.word	0x000000ff


	//----- nvinfo : EIATTR_FRAME_SIZE
	.align		4
.L_296:
        /*06b4*/ 	.byte	0x04, 0x11
        /*06b6*/ 	.short	(.L_298 - .L_297)
	.align		4
.L_297:
        /*06b8*/ 	.word	index@(_ZN5flash24flash_fwd_splitkv_kernelI23Flash_fwd_kernel_traitsILi64ELi64ELi256ELi4ELb0ELb0EN7cutlass6half_tE19Flash_kernel_traitsILi64ELi64ELi256ELi4ES3_EELb1ELb0ELb0ELb0ELb0ELb1ELb1ELb0EEEvNS_16Flash_fwd_paramsE)
        /*06bc*/ 	.word	0x00000038


	//----- nvinfo : EIATTR_REGCOUNT
	.align		4
.L_298:
        /*06c0*/ 	.byte	0x04, 0x2f
        /*06c2*/ 	.short	(.L_300 - .L_299)
	.align		4
.L_299:
        /*06c4*/ 	.word	index@(_ZN5flash24flash_fwd_splitkv_kernelI23Flash_fwd_kernel_traitsILi64ELi64ELi256ELi4ELb0ELb0EN7cutlass6half_tE19Flash_kernel_traitsILi64ELi64ELi256ELi4ES3_EELb1ELb0ELb0ELb0ELb0ELb0ELb1ELb0EEEvNS_16Flash_fwd_paramsE)
        /*06c8*/ 	.word	0x000000ff


	//----- nvinfo : EIATTR_FRAME_SIZE
	.align		4
.L_300:
        /*06cc*/ 	.byte	0x04, 0x11
        /*06ce*/ 	.short	(.L_302 - .L_301)
	.align		4
.L_301:
        /*06d0*/ 	.word	index@(_ZN5flash24flash_fwd_splitkv_kernelI23Flash_fwd_kernel_traitsILi64ELi64ELi256ELi4ELb0ELb0EN7cutlass6half_tE19Flash_kernel_traitsILi64ELi64ELi256ELi4ES3_EELb1ELb0ELb0ELb0ELb0ELb0ELb1ELb0EEEvNS_16Flash_fwd_paramsE)
        /*06d4*/ 	.word	0x00000000


	//----- nvinfo : EIATTR_REGCOUNT
	.align		4
.L_302:
        /*06d8*/ 	.byte	0x04, 0x2f
        /*06da*/ 	.short	(.L_304 - .L_303)
	.align		4
.L_303:
        /*06dc*/ 	.word	index@(_ZN5flash24flash_fwd_splitkv_kernelI23Flash_fwd_kernel_traitsILi64ELi64ELi256ELi4ELb0ELb0EN7cutlass6half_tE19Flash_kernel_traitsILi64ELi64ELi256ELi4ES3_EELb1ELb0ELb0ELb0ELb0ELb1ELb0ELb1EEEvNS_16Flash_fwd_paramsE)
        /*06e0*/ 	.word	0x000000ff


	//----- nvinfo : EIATTR_FRAME_SIZE
	.align		4
.L_304:
        /*06e4*/ 	.byte	0x04, 0x11
        /*06e6*/ 	.short	(.L_306 - .L_305)
	.align		4
.L_305:
        /*06e8*/ 	.word	index@(_ZN5flash24flash_fwd_splitkv_kernelI23Flash_fwd_kernel_traitsILi64ELi64ELi256ELi4ELb0ELb0EN7cutlass6half_tE19Flash_kernel_traitsILi64ELi64ELi256ELi4ES3_EELb1ELb0ELb0ELb0ELb0ELb1ELb0ELb1EEEvNS_16Flash_fwd_paramsE)
        /*06ec*/ 	.word	0x00000040


	//----- nvinfo : EIATTR_REGCOUNT
	.align		4
.L_306:
        /*06f0*/ 	.byte	0x04, 0x2f
        /*06f2*/ 	.short	(.L_308 - .L_307)
	.align		4
.L_307:
        /*06f4*/ 	.word	index@(_ZN5flash24flash_fwd_splitkv_kernelI23Flash_fwd_kernel_traitsILi64ELi64ELi256ELi4ELb0ELb0EN7cutlass6half_tE19Flash_kernel_traitsILi64ELi64ELi256ELi4ES3_EELb1ELb0ELb0ELb0ELb0ELb0ELb0ELb1EEEvNS_16Flash_fwd_paramsE)
        /*06f8*/ 	.word	0x000000ff


	//----- nvinfo : EIATTR_FRAME_SIZE
	.align		4
.L_308:
        /*06fc*/ 	.byte	0x04, 0x11
        /*06fe*/ 	.short	(.L_310 - .L_309)
	.align		4
.L_309:
        /*0700*/ 	.word	index@(_ZN5flash24flash_fwd_splitkv_kernelI23Flash_fwd_kernel_traitsILi64ELi64ELi256ELi4ELb0ELb0EN7cutlass6half_tE19Flash_kernel_traitsILi64ELi64ELi256ELi4ES3_EELb1ELb0ELb0ELb0ELb0ELb0ELb0ELb1EEEvNS_16Flash_fwd_paramsE)
        /*0704*/ 	.word	0x00000000


	//----- nvinfo : EIATTR_REGCOUNT
	.align		4
.L_310:
        /*0708*/ 	.byte	0x04, 0x2f
        /*070a*/ 	.short	(.L_312 - .L_311)
	.align		4
.L_311:
        /*070c*/ 	.word	index@(_ZN5flash24flash_fwd_splitkv_kernelI23Flash_fwd_kernel_traitsILi64ELi64ELi256ELi4ELb0ELb0EN7cutlass6half_tE19Flash_kernel_traitsILi64ELi64ELi256ELi4ES3_EELb1ELb0ELb0ELb0ELb0ELb1ELb0ELb0EEEvNS_16Flash_fwd_paramsE)
        /*0710*/ 	.word	0x000000ff


	//----- nvinfo : EIATTR_FRAME_SIZE
	.align		4
.L_312:
        /*0714*/ 	.byte	0x04, 0x11
        /*0716*/ 	.short	(.L_314 - .L_313)
	.align		4
.L_313:
        /*0718*/ 	.word	index@(_ZN5flash24flash_fwd_splitkv_kernelI23Flash_fwd_kernel_traitsILi64ELi64ELi256ELi4ELb0ELb0EN7cutlass6half_tE19Flash_kernel_traitsILi64ELi64ELi256ELi4ES3_EELb1ELb0ELb0ELb0ELb0ELb1ELb0ELb0EEEvNS_16Flash_fwd_paramsE)
        /*071c*/ 	.word	0x00000048


	//----- nvinfo : EIATTR_REGCOUNT
	.align		4
.L_314:
        /*0720*/ 	.byte	0x04, 0x2f
        /*0722*/ 	.short	(.L_316 - .L_315)
	.align		4
.L_315:
        /*0724*/ 	.word	index@(_ZN5flash24flash_fwd_splitkv_kernelI23Flash_fwd_kernel_traitsILi64ELi64ELi256ELi4ELb0ELb0EN7cutlass6half_tE19Flash_kernel_traitsILi64ELi64ELi256ELi4ES3_EELb1ELb0ELb0ELb0ELb0ELb0ELb0ELb0EEEvNS_16Flash_fwd_paramsE)
        /*0728*/ 	.word	0x000000fa


	//----- nvinfo : EIATTR_FRAME_SIZE
	.align		4
.L_316:
        /*072c*/ 	.byte	0x04, 0x11
        /*072e*/ 	.short	(.L_318 - .L_317)
	.align		4
.L_317:
        /*0730*/ 	.word	index@(_ZN5flash24flash_fwd_splitkv_kernelI23Flash_fwd_kernel_traitsILi64ELi64ELi256ELi4ELb0ELb0EN7cutlass6half_tE19Flash_kernel_traitsILi64ELi64ELi256ELi4ES3_EELb1ELb0ELb0ELb0ELb0ELb0ELb0ELb0EEEvNS_16Flash_fwd_paramsE)
        /*0734*/ 	.word	0x00000000


	//----- nvinfo : EIATTR_REGCOUNT
	.align		4
.L_318:
        /*0738*/ 	.byte	0x04, 0x2f
        /*073a*/ 	.short	(.L_320 - .L_319)
	.align		4
.L_319:
        /*073c*/ 	.word	index@(_ZN5flash32flash_fwd_splitkv_combine_kernelI23Flash_fwd_kernel_traitsILi64ELi64ELi256ELi4ELb0ELb0EN7cutlass6half_tE19Flash_kernel_traitsILi64ELi64ELi256ELi4ES3_EELi8ELi1ELb1EEEvNS_16Flash_fwd_paramsE)
        /*0740*/ 	.word	0x00000026


	//----- nvinfo : EIATTR_FRAME_SIZE
	.align		4
.L_320:
        /*0744*/ 	.byte	0x04, 0x11
        /*0746*/ 	.short	(.L_322 - .L_321)
	.align		4
.L_321:
        /*0748*/ 	.word	index@($__internal_13_$__cuda_sm20_div_s64)
        /*074c*/ 	.word	0x00000000


	//----- nvinfo : EIATTR_FRAME_SIZE
	.align		4
.L_322:
        /*0750*/ 	.byte	0x04, 0x11
        /*0752*/ 	.short	(.L_324 - .L_323)
	.align		4
.L_323:
        /*0754*/ 	.word	index@(_ZN5flash32flash_fwd_splitkv_combine_kernelI23Flash_fwd_kernel_traitsILi64ELi64ELi256ELi4ELb0ELb0EN7cutlass6half_tE19Flash_kernel_traitsILi64ELi64ELi256ELi4ES3_EELi8ELi1ELb1EEEvNS_16Flash_fwd_paramsE)
        /*0758*/ 	.word	0x00000000


	//----- nvinfo : EIATTR_REGCOUNT
	.align		4
.L_324:
        /*075c*/ 	.byte	0x04, 0x2f
        /*075e*/ 	.short	(.L_326 - .L_325)
	.align		4
.L_325:
        /*0760*/ 	.word	index@(_ZN5flash32flash_fwd_splitkv_combine_kernelI23Flash_fwd_kernel_traitsILi64ELi64ELi256ELi4ELb0ELb0EN7cutlass6half_tE19Flash_kernel_traitsILi64ELi64ELi256ELi4ES3_EELi8ELi2ELb1EEEvNS_16Flash_fwd_paramsE)
        /*0764*/ 	.word	0x00000026


	//----- nvinfo : EIATTR_FRAME_SIZE
	.align		4
.L_326:
        /*0768*/ 	.byte	0x04, 0x11
        /*076a*/ 	.short	(.L_328 - .L_327)
	.align		4
.L_327:
        /*076c*/ 	.word	index@($__internal_12_$__cuda_sm20_div_s64)
        /*0770*/ 	.word	0x00000000


	//----- nvinfo : EIATTR_FRAME_SIZE
	.align		4
.L_328:
        /*0774*/ 	.byte	0x04, 0x11
        /*0776*/ 	.short	(.L_330 - .L_329)
	.align		4
.L_329:
        /*0778*/ 	.word	index@(_ZN5flash32flash_fwd_splitkv_combine_kernelI23Flash_fwd_kernel_traitsILi64ELi64ELi256ELi4ELb0ELb0EN7cutlass6half_tE19Flash_kernel_traitsILi64ELi64ELi256ELi4ES3_EELi8ELi2ELb1EEEvNS_16Flash_fwd_paramsE)
        /*077c*/ 	.word	0x00000000


	//----- nvinfo : EIATTR_REGCOUNT
	.align		4
.L_330:
        /*0780*/ 	.byte	0x04, 0x2f
        /*0782*/ 	.short	(.L_332 - .L_331)
	.align		4
.L_331:
        /*0784*/ 	.word	index@(_ZN5flash32flash_fwd_splitkv_combine_kernelI23Flash_fwd_kernel_traitsILi64ELi64ELi256ELi4ELb0ELb0EN7cutlass6half_tE19Flash_kernel_traitsILi64ELi64ELi256ELi4ES3_EELi8ELi3ELb1EEEvNS_16Flash_fwd_paramsE)
        /*0788*/ 	.word	0x00000024


	//----- nvinfo : EIATTR_FRAME_SIZE
	.align		4
.L_332:
        /*078c*/ 	.byte	0x04, 0x11
        /*078e*/ 	.short	(.L_334 - .L_333)
	.align		4
.L_333:
        /*0790*/ 	.word	index@($__internal_11_$__cuda_sm20_div_s64)
        /*0794*/ 	.word	0x00000000


	//----- nvinfo : EIATTR_FRAME_SIZE
	.align		4
.L_334:
        /*0798*/ 	.byte	0x04, 0x11
        /*079a*/ 	.short	(.L_336 - .L_335)
	.align		4
.L_335:
        /*079c*/ 	.word	index@(_ZN5flash32flash_fwd_splitkv_combine_kernelI23Flash_fwd_kernel_traitsILi64ELi64ELi256ELi4ELb0ELb0EN7cutlass6half_tE19Flash_kernel_traitsILi64ELi64ELi256ELi4ES3_EELi8ELi3ELb1EEEvNS_16Flash_fwd_paramsE)
        /*07a0*/ 	.word	0x00000000


	//----- nvinfo : EIATTR_REGCOUNT
	.align		4
.L_336:
        /*07a4*/ 	.byte	0x04, 0x2f
        /*07a6*/ 	.short	(.L_338 - .L_337)
	.align		4
.L_337:
        /*07a8*/ 	.word	index@(_ZN5flash32flash_fwd_splitkv_combine_kernelI23Flash_fwd_kernel_traitsILi64ELi64ELi256ELi4ELb0ELb0EN7cutlass6half_tE19Flash_kernel_traitsILi64ELi64ELi256ELi4ES3_EELi8ELi4ELb1EEEvNS_16Flash_fwd_paramsE)
        /*07ac*/ 	.word	0x00000026


	//----- nvinfo : EIATTR_FRAME_SIZE
	.align		4
.L_338:
        /*07b0*/ 	.byte	0x04, 0x11
        /*07b2*/ 	.short	(.L_340 - .L_339)
	.align		4
.L_339:
        /*07b4*/ 	.word	index@($__internal_10_$__cuda_sm20_div_s64)
        /*07b8*/ 	.word	0x00000000


	//----- nvinfo : EIATTR_FRAME_SIZE
	.align		4
.L_340:
        /*07bc*/ 	.byte	0x04, 0x11
        /*07be*/ 	.short	(.L_342 - .L_341)
	.align		4
.L_341:
        /*07c0*/ 	.word	index@(_ZN5flash32flash_fwd_splitkv_combine_kernelI23Flash_fwd_kernel_traitsILi64ELi64ELi256ELi4ELb0ELb0EN7cutlass6half_tE19Flash_kernel_traitsILi64ELi64ELi256ELi4ES3_EELi8ELi4ELb1EEEvNS_16Flash_fwd_paramsE)
        /*07c4*/ 	.word	0x00000000


	//----- nvinfo : EIATTR_REGCOUNT
	.align		4
.L_342:
        /*07c8*/ 	.byte	0x04, 0x2f
        /*07ca*/ 	.short	(.L_344 - .L_343)
	.align		4
.L_343:
        /*07cc*/ 	.word	index@(_ZN5flash32flash_fwd_splitkv_combine_kernelI23Flash_fwd_kernel_traitsILi64ELi64ELi256ELi4ELb0ELb0EN7cutlass6half_tE19Flash_kernel_traitsILi64ELi64ELi256ELi4ES3_EELi8ELi5ELb1EEEvNS_16Flash_fwd_paramsE)
        /*07d0*/ 	.word	0x00000026


	//----- nvinfo : EIATTR_FRAME_SIZE
	.align		4
.L_344:
        /*07d4*/ 	.byte	0x04, 0x11
        /*07d6*/ 	.short	(.L_346 - .L_345)
	.align		4
.L_345:
        /*07d8*/ 	.word	index@($__internal_9_$__cuda_sm20_div_s64)
        /*07dc*/ 	.word	0x00000000


	//----- nvinfo : EIATTR_FRAME_SIZE
	.align		4
.L_346:
        /*07e0*/ 	.byte	0x04, 0x11
        /*07e2*/ 	.short	(.L_348 - .L_347)
	.align		4
.L_347:
        /*07e4*/ 	.word	index@(_ZN5flash32flash_fwd_splitkv_combine_kernelI23Flash_fwd_kernel_traitsILi64ELi64ELi256ELi4ELb0ELb0EN7cutlass6half_tE19Flash_kernel_traitsILi64ELi64ELi256ELi4ES3_EELi8ELi5ELb1EEEvNS_16Flash_fwd_paramsE)
        /*07e8*/ 	.word	0x00000000


	//----- nvinfo : EIATTR_REGCOUNT
	.align		4
.L_348:
        /*07ec*/ 	.byte	0x04, 0x2f
        /*07ee*/ 	.short	(.L_350 - .L_349)
	.align		4
.L_349:
        /*07f0*/ 	.word	index@(_ZN5flash32flash_fwd_splitkv_combine_kernelI23Flash_fwd_kernel_traitsILi64ELi64ELi256ELi4ELb0ELb0EN7cutlass6half_tE19Flash_kernel_traitsILi64ELi64ELi256ELi4ES3_EELi8ELi6ELb1EEEvNS_16Flash_fwd_paramsE)
        /*07f4*/ 	.word	0x0000002c


	//----- nvinfo : EIATTR_FRAME_SIZE
	.align		4
.L_350:
        /*07f8*/ 	.byte	0x04, 0x11
        /*07fa*/ 	.short	(.L_352 - .L_351)
	.align		4
.L_351:
        /*07fc*/ 	.word	index@($__internal_8_$__cuda_sm20_div_s64)
        /*0800*/ 	.word	0x00000000


	//----- nvinfo : EIATTR_FRAME_SIZE
	.align		4
.L_352:
        /*0804*/ 	.byte	0x04, 0x11
        /*0806*/ 	.short	(.L_354 - .L_353)
	.align		4
.L_353:
        /*0808*/ 	.word	index@(_ZN5flash32flash_fwd_splitkv_combine_kernelI23Flash_fwd_kernel_traitsILi64ELi64ELi256ELi4ELb0ELb0EN7cutlass6half_tE19Flash_kernel_traitsILi64ELi64ELi256ELi4ES3_EELi8ELi6ELb1EEEvNS_16Flash_fwd_paramsE)
        /*080c*/ 	.word	0x00000000


	//----- nvinfo : EIATTR_REGCOUNT
	.align		4
.L_354:
        /*0810*/ 	.byte	0x04, 0x2f
        /*0812*/ 	.short	(.L_356 - .L_355)
	.align		4
.L_355:
        /*0814*/ 	.word	index@(_ZN5flash32flash_fwd_splitkv_combine_kernelI23Flash_fwd_kernel_traitsILi64ELi64ELi256ELi4ELb0ELb0EN7cutlass6half_tE19Flash_kernel_traitsILi64ELi64ELi256ELi4ES3_EELi8ELi7ELb1EEEvNS_16Flash_fwd_paramsE)
        /*0818*/ 	.word	0x0000002e


	//----- nvinfo : EIATTR_FRAME_SIZE
	.align		4
.L_356:
        /*081c*/ 	.byte	0x04, 0x11
        /*081e*/ 	.short	(.L_358 - .L_357)
	.align		4
.L_357:
        /*0820*/ 	.word	index@($__internal_7_$__cuda_sm20_div_s64)
        /*0824*/ 	.word	0x00000000


	//----- nvinfo : EIATTR_FRAME_SIZE
	.align		4
.L_358:
        /*0828*/ 	.byte	0x04, 0x11
        /*082a*/ 	.short	(.L_360 - .L_359)
	.align		4
.L_359:
        /*082c*/ 	.word	index@(_ZN5flash32flash_fwd_splitkv_combine_kernelI23Flash_fwd_kernel_traitsILi64ELi64ELi256ELi4ELb0ELb0EN7cutlass6half_tE19Flash_kernel_traitsILi64ELi64ELi256ELi4ES3_EELi8ELi7ELb1EEEvNS_16Flash_fwd_paramsE)
        /*0830*/ 	.word	0x00000000


	//----- nvinfo : EIATTR_REGCOUNT
	.align		4
.L_360:
        /*0834*/ 	.byte	0x04, 0x2f
        /*0836*/ 	.short	(.L_362 - .L_361)
	.align		4
.L_361:
        /*0838*/ 	.word	index@(_ZN5flash32flash_fwd_splitkv_combine_kernelI23Flash_fwd_kernel_traitsILi64ELi64ELi256ELi4ELb0ELb0EN7cutlass6half_tE19Flash_kernel_traitsILi64ELi64ELi256ELi4ES3_EELi8ELi1ELb0EEEvNS_16Flash_fwd_paramsE)
        /*083c*/ 	.word	0x00000028


	//----- nvinfo : EIATTR_FRAME_SIZE
	.align		4
.L_362:
        /*0840*/ 	.byte	0x04, 0x11
        /*0842*/ 	.short	(.L_364 - .L_363)
	.align		4
.L_363:
        /*0844*/ 	.word	index@($__internal_6_$__cuda_sm20_div_s64)
        /*0848*/ 	.word	0x00000000


	//----- nvinfo : EIATTR_FRAME_SIZE
	.align		4
.L_364:
        /*084c*/ 	.byte	0x04, 0x11
        /*084e*/ 	.short	(.L_366 - .L_365)
	.align		4
.L_365:
        /*0850*/ 	.word	index@(_ZN5flash32flash_fwd_splitkv_combine_kernelI23Flash_fwd_kernel_traitsILi64ELi64ELi256ELi4ELb0ELb0EN7cutlass6half_tE19Flash_kernel_traitsILi64ELi64ELi256ELi4ES3_EELi8ELi1ELb0EEEvNS_16Flash_fwd_paramsE)
        /*0854*/ 	.word	0x00000000


	//----- nvinfo : EIATTR_REGCOUNT
	.align		4
.L_366:
        /*0858*/ 	.byte	0x04, 0x2f
        /*085a*/ 	.short	(.L_368 - .L_367)
	.align		4
.L_367:
        /*085c*/ 	.word	index@(_ZN5flash32flash_fwd_splitkv_combine_kernelI23Flash_fwd_kernel_traitsILi64ELi64ELi256ELi4ELb0ELb0EN7cutlass6half_tE19Flash_kernel_traitsILi64ELi64ELi256ELi4ES3_EELi8ELi2ELb0EEEvNS_16Flash_fwd_paramsE)
        /*0860*/ 	.word	0x00000028


	//----- nvinfo : EIATTR_FRAME_SIZE
	.align		4
.L_368:
        /*0864*/ 	.byte	0x04, 0x11
        /*0866*/ 	.short	(.L_370 - .L_369)
	.align		4
.L_369:
        /*0868*/ 	.word	index@($__internal_5_$__cuda_sm20_div_s64)
        /*086c*/ 	.word	0x00000000


	//----- nvinfo : EIATTR_FRAME_SIZE
	.align		4
.L_370:
        /*0870*/ 	.byte	0x04, 0x11
        /*0872*/ 	.short	(.L_372 - .L_371)
	.align		4
.L_371:
        /*0874*/ 	.word	index@(_ZN5flash32flash_fwd_splitkv_combine_kernelI23Flash_fwd_kernel_traitsILi64ELi64ELi256ELi4ELb0ELb0EN7cutlass6half_tE19Flash_kernel_traitsILi64ELi64ELi256ELi4ES3_EELi8ELi2ELb0EEEvNS_16Flash_fwd_paramsE)
        /*0878*/ 	.word	0x00000000


	//----- nvinfo : EIATTR_REGCOUNT
	.align		4
.L_372:
        /*087c*/ 	.byte	0x04, 0x2f
        /*087e*/ 	.short	(.L_374 - .L_373)
	.align		4
.L_373:
        /*0880*/ 	.word	index@(_ZN5flash32flash_fwd_splitkv_combine_kernelI23Flash_fwd_kernel_traitsILi64ELi64ELi256ELi4ELb0ELb0EN7cutlass6half_tE19Flash_kernel_traitsILi64ELi64ELi256ELi4ES3_EELi8ELi3ELb0EEEvNS_16Flash_fwd_paramsE)
        /*0884*/ 	.word	0x00000026


	//----- nvinfo : EIATTR_FRAME_SIZE
	.align		4
.L_374:
        /*0888*/ 	.byte	0x04, 0x11
        /*088a*/ 	.short	(.L_376 - .L_375)
	.align		4
.L_375:
        /*088c*/ 	.word	index@($__internal_4_$__cuda_sm20_div_s64)
        /*0890*/ 	.word	0x00000000


	//----- nvinfo : EIATTR_FRAME_SIZE
	.align		4
.L_376:
        /*0894*/ 	.byte	0x04, 0x11
        /*0896*/ 	.short	(.L_378 - .L_377)
	.align		4
.L_377:
        /*0898*/ 	.word	index@(_ZN5flash32flash_fwd_splitkv_combine_kernelI23Flash_fwd_kernel_traitsILi64ELi64ELi256ELi4ELb0ELb0EN7cutlass6half_tE19Flash_kernel_traitsILi64ELi64ELi256ELi4ES3_EELi8ELi3ELb0EEEvNS_16Flash_fwd_paramsE)
        /*089c*/ 	.word	0x00000000


	//----- nvinfo : EIATTR_REGCOUNT
	.align		4
.L_378:
        /*08a0*/ 	.byte	0x04, 0x2f
        /*08a2*/ 	.short	(.L_380 - .L_379)
	.align		4
.L_379:
        /*08a4*/ 	.word	index@(_ZN5flash32flash_fwd_splitkv_combine_kernelI23Flash_fwd_kernel_traitsILi64ELi64ELi256ELi4ELb0ELb0EN7cutlass6half_tE19Flash_kernel_traitsILi64ELi64ELi256ELi4ES3_EELi8ELi4ELb0EEEvNS_16Flash_fwd_paramsE)
        /*08a8*/ 	.word	0x00000028


	//----- nvinfo : EIATTR_FRAME_SIZE
	.align		4
.L_380:
        /*08ac*/ 	.byte	0x04, 0x11
        /*08ae*/ 	.short	(.L_382 - .L_381)
	.align		4
.L_381:
        /*08b0*/ 	.word	index@($__internal_3_$__cuda_sm20_div_s64)
        /*08b4*/ 	.word	0x00000000


	//----- nvinfo : EIATTR_FRAME_SIZE
	.align		4
.L_382:
        /*08b8*/ 	.byte	0x04, 0x11
        /*08ba*/ 	.short	(.L_384 - .L_383)
	.align		4
.L_383:
        /*08bc*/ 	.word	index@(_ZN5flash32flash_fwd_splitkv_combine_kernelI23Flash_fwd_kernel_traitsILi64ELi64ELi256ELi4ELb0ELb0EN7cutlass6half_tE19Flash_kernel_traitsILi64ELi64ELi256ELi4ES3_EELi8ELi4ELb0EEEvNS_16Flash_fwd_paramsE)
        /*08c0*/ 	.word	0x00000000


	//----- nvinfo : EIATTR_REGCOUNT
	.align		4
.L_384:
        /*08c4*/ 	.byte	0x04, 0x2f
        /*08c6*/ 	.short	(.L_386 - .L_385)
	.align		4
.L_385:
        /*08c8*/ 	.word	index@(_ZN5flash32flash_fwd_splitkv_combine_kernelI23Flash_fwd_kernel_traitsILi64ELi64ELi256ELi4ELb0ELb0EN7cutlass6half_tE19Flash_kernel_traitsILi64ELi64ELi256ELi4ES3_EELi8ELi5ELb0EEEvNS_16Flash_fwd_paramsE)
        /*08cc*/ 	.word	0x00000028


	//----- nvinfo : EIATTR_FRAME_SIZE
	.align		4
.L_386:
        /*08d0*/ 	.byte	0x04, 0x11
        /*08d2*/ 	.short	(.L_388 - .L_387)
	.align		4
.L_387:
        /*08d4*/ 	.word	index@($__internal_2_$__cuda_sm20_div_s64)
        /*08d8*/ 	.word	0x00000000


	//----- nvinfo : EIATTR_FRAME_SIZE
	.align		4
.L_388:
        /*08dc*/ 	.byte	0x04, 0x11
        /*08de*/ 	.short	(.L_390 - .L_389)
	.align		4
.L_389:
        /*08e0*/ 	.word	index@(_ZN5flash32flash_fwd_splitkv_combine_kernelI23Flash_fwd_kernel_traitsILi64ELi64ELi256ELi4ELb0ELb0EN7cutlass6half_tE19Flash_kernel_traitsILi64ELi64ELi256ELi4ES3_EELi8ELi5ELb0EEEvNS_16Flash_fwd_paramsE)
        /*08e4*/ 	.word	0x00000000


	//----- nvinfo : EIATTR_REGCOUNT
	.align		4
.L_390:
        /*08e8*/ 	.byte	0x04, 0x2f
        /*08ea*/ 	.short	(.L_392 - .L_391)
	.align		4
.L_391:
        /*08ec*/ 	.word	index@(_ZN5flash32flash_fwd_splitkv_combine_kernelI23Flash_fwd_kernel_traitsILi64ELi64ELi256ELi4ELb0ELb0EN7cutlass6half_tE19Flash_kernel_traitsILi64ELi64ELi256ELi4ES3_EELi8ELi6ELb0EEEvNS_16Flash_fwd_paramsE)
        /*08f0*/ 	.word	0x0000002a


	//----- nvinfo : EIATTR_FRAME_SIZE
	.align		4
.L_392:
        /*08f4*/ 	.byte	0x04, 0x11
        /*08f6*/ 	.short	(.L_394 - .L_393)
	.align		4
.L_393:
        /*08f8*/ 	.word	index@($__internal_1_$__cuda_sm20_div_s64)
        /*08fc*/ 	.word	0x00000000


	//----- nvinfo : EIATTR_FRAME_SIZE
	.align		4
.L_394:
        /*0900*/ 	.byte	0x04, 0x11
        /*0902*/ 	.short	(.L_396 - .L_395)
	.align		4
.L_395:
        /*0904*/ 	.word	index@(_ZN5flash32flash_fwd_splitkv_combine_kernelI23Flash_fwd_kernel_traitsILi64ELi64ELi256ELi4ELb0ELb0EN7cutlass6half_tE19Flash_kernel_traitsILi64ELi64ELi256ELi4ES3_EELi8ELi6ELb0EEEvNS_16Flash_fwd_paramsE)
        /*0908*/ 	.word	0x00000000


	//----- nvinfo : EIATTR_REGCOUNT
	.align		4
.L_396:
        /*090c*/ 	.byte	0x04, 0x2f
        /*090e*/ 	.short	(.L_398 - .L_397)
	.align		4
.L_397:
        /*0910*/ 	.word	index@(_ZN5flash32flash_fwd_splitkv_combine_kernelI23Flash_fwd_kernel_traitsILi64ELi64ELi256ELi4ELb0ELb0EN7cutlass6half_tE19Flash_kernel_traitsILi64ELi64ELi256ELi4ES3_EELi8ELi7ELb0EEEvNS_16Flash_fwd_paramsE)
        /*0914*/ 	.word	0x00000030


	//----- nvinfo : EIATTR_FRAME_SIZE
	.align		4
.L_398:
        /*0918*/ 	.byte	0x04, 0x11
        /*091a*/ 	.short	(.L_400 - .L_399)
	.align		4
.L_399:
        /*091c*/ 	.word	index@($__internal_0_$__cuda_sm20_div_s64)
        /*0920*/ 	.word	0x00000000


	//----- nvinfo : EIATTR_FRAME_SIZE
	.align		4
.L_400:
        /*0924*/ 	.byte	0x04, 0x11
        /*0926*/ 	.short	(.L_402 - .L_401)
	.align		4
.L_401:
        /*0928*/ 	.word	index@(_ZN5flash32flash_fwd_splitkv_combine_kernelI23Flash_fwd_kernel_traitsILi64ELi64ELi256ELi4ELb0ELb0EN7cutlass6half_tE19Flash_kernel_traitsILi64ELi64ELi256ELi4ES3_EELi8ELi7ELb0EEEvNS_16Flash_fwd_paramsE)
        /*092c*/ 	.word	0x00000000


	//----- nvinfo : EIATTR_MIN_STACK_SIZE
	.align		4
.L_402:
        /*0930*/ 	.byte	0x04, 0x12
        /*0932*/ 	.short	(.L_404 - .L_403)
	.align		4
.L_403:
        /*0934*/ 	.word	index@(_ZN5flash32flash_fwd_splitkv_combine_kernelI23Flash_fwd_kernel_traitsILi64ELi64ELi256ELi4ELb0ELb0EN7cutlass6half_tE19Flash_kernel_traitsILi64ELi64ELi256ELi4ES3_EELi8ELi7ELb0EEEvNS_16Flash_fwd_paramsE)
        /*0938*/ 	.word	0x00000000


	//----- nvinfo : EIATTR_MIN_STACK_SIZE
	.align		4
.L_404:
        /*093c*/ 	.byte	0x04, 0x12
        /*093e*/ 	.short	(.L_406 - .L_405)
	.align		4
.L_405:
        /*0940*/ 	.word	index@(_ZN5flash32flash_fwd_splitkv_combine_kernelI23Flash_fwd_kernel_traitsILi64ELi64ELi256ELi4ELb0ELb0EN7cutlass6half_tE19Flash_kernel_traitsILi64ELi64ELi256ELi4ES3_EELi8ELi6ELb0EEEvNS_16Flash_fwd_paramsE)
        /*0944*/ 	.word	0x00000000


	//----- nvinfo : EIATTR_MIN_STACK_SIZE
	.align		4
.L_406:
        /*0948*/ 	.byte	0x04, 0x12
        /*094a*/ 	.short	(.L_408 - .L_407)
	.align		4
.L_407:
        /*094c*/ 	.word	index@(_ZN5flash32flash_fwd_splitkv_combine_kernelI23Flash_fwd_kernel_traitsILi64ELi64ELi256ELi4ELb0ELb0EN7cutlass6half_tE19Flash_kernel_traitsILi64ELi64ELi256ELi4ES3_EELi8ELi5ELb0EEEvNS_16Flash_fwd_paramsE)
        /*0950*/ 	.word	0x00000000


	//----- nvinfo : EIATTR_MIN_STACK_SIZE
	.align		4
.L_408:
        /*0954*/ 	.byte	0x04, 0x12
        /*0956*/ 	.short	(.L_410 - .L_409)
	.align		4
.L_409:
        /*0958*/ 	.word	index@(_ZN5flash32flash_fwd_splitkv_combine_kernelI23Flash_fwd_kernel_traitsILi64ELi64ELi256ELi4ELb0ELb0EN7cutlass6half_tE19Flash_kernel_traitsILi64ELi64ELi256ELi4ES3_EELi8ELi4ELb0EEEvNS_16Flash_fwd_paramsE)
        /*095c*/ 	.word	0x00000000


	//----- nvinfo : EIATTR_MIN_STACK_SIZE
	.align		4
.L_410:
        /*0960*/ 	.byte	0x04, 0x12
        /*0962*/ 	.short	(.L_412 - .L_411)
	.align		4
.L_411:
        /*0964*/ 	.word	index@(_ZN5flash32flash_fwd_splitkv_combine_kernelI23Flash_fwd_kernel_traitsILi64ELi64ELi256ELi4ELb0ELb0EN7cutlass6half_tE19Flash_kernel_traitsILi64ELi64ELi256ELi4ES3_EELi8ELi3ELb0EEEvNS_16Flash_fwd_paramsE)
        /*0968*/ 	.word	0x00000000


	//----- nvinfo : EIATTR_MIN_STACK_SIZE
	.align		4
.L_412:
        /*096c*/ 	.byte	0x04, 0x12
        /*096e*/ 	.short	(.L_414 - .L_413)
	.align		4
.L_413:
        /*0970*/ 	.word	index@(_ZN5flash32flash_fwd_splitkv_combine_kernelI23Flash_fwd_kernel_traitsILi64ELi64ELi256ELi4ELb0ELb0EN7cutlass6half_tE19Flash_kernel_traitsILi64ELi64ELi256ELi4ES3_EELi8ELi2ELb0EEEvNS_16Flash_fwd_paramsE)
        /*0974*/ 	.word	0x00000000


	//----- nvinfo : EIATTR_MIN_STACK_SIZE
	.align		4
.L_414:
        /*0978*/ 	.byte	0x04, 0x12
        /*097a*/ 	.short	(.L_416 - .L_415)
	.align		4
.L_415:
        /*097c*/ 	.word	index@(_ZN5flash32flash_fwd_splitkv_combine_kernelI23Flash_fwd_kernel_traitsILi64ELi64ELi256ELi4ELb0ELb0EN7cutlass6half_tE19Flash_kernel_traitsILi64ELi64ELi256ELi4ES3_EELi8ELi1ELb0EEEvNS_16Flash_fwd_paramsE)
        /*0980*/ 	.word	0x00000000


	//----- nvinfo : EIATTR_MIN_STACK_SIZE
	.align		4
.L_416:
        /*0984*/ 	.byte	0x04, 0x12
        /*0986*/ 	.short	(.L_418 - .L_417)
	.align		4
.L_417:
        /*0988*/ 	.word	index@(_ZN5flash32flash_fwd_splitkv_combine_kernelI23Flash_fwd_kernel_traitsILi64ELi64ELi256ELi4ELb0ELb0EN7cutlass6half_tE19Flash_kernel_traitsILi64ELi64ELi256ELi4ES3_EELi8ELi7ELb1EEEvNS_16Flash_fwd_paramsE)
        /*098c*/ 	.word	0x00000000


	//----- nvinfo : EIATTR_MIN_STACK_SIZE
	.align		4
.L_418:
        /*0990*/ 	.byte	0x04, 0x12
        /*0992*/ 	.short	(.L_420 - .L_419)
	.align		4
.L_419:
        /*0994*/ 	.word	index@(_ZN5flash32flash_fwd_splitkv_combine_kernelI23Flash_fwd_kernel_traitsILi64ELi64ELi256ELi4ELb0ELb0EN7cutlass6half_tE19Flash_kernel_traitsILi64ELi64ELi256ELi4ES3_EELi8ELi6ELb1EEEvNS_16Flash_fwd_paramsE)
        /*0998*/ 	.word	0x00000000


	//----- nvinfo : EIATTR_MIN_STACK_SIZE
	.align		4
.L_420:
        /*099c*/ 	.byte	0x04, 0x12
        /*099e*/ 	.short	(.L_422 - .L_421)
	.align		4
.L_421:
        /*09a0*/ 	.word	index@(_ZN5flash32flash_fwd_splitkv_combine_kernelI23Flash_fwd_kernel_traitsILi64ELi64ELi256ELi4ELb0ELb0EN7cutlass6half_tE19Flash_kernel_traitsILi64ELi64ELi256ELi4ES3_EELi8ELi5ELb1EEEvNS_16Flash_fwd_paramsE)
        /*09a4*/ 	.word	0x00000000


	//----- nvinfo : EIATTR_MIN_STACK_SIZE
	.align		4
.L_422:
        /*09a8*/ 	.byte	0x04, 0x12
        /*09aa*/ 	.short	(.L_424 - .L_423)
	.align		4
.L_423:
        /*09ac*/ 	.word	index@(_ZN5flash32flash_fwd_splitkv_combine_kernelI23Flash_fwd_kernel_traitsILi64ELi64ELi256ELi4ELb0ELb0EN7cutlass6half_tE19Flash_kernel_traitsILi64ELi64ELi256ELi4ES3_EELi8ELi4ELb1EEEvNS_16Flash_fwd_paramsE)
        /*09b0*/ 	.word	0x00000000


	//----- nvinfo : EIATTR_MIN_STACK_SIZE
	.align		4
.L_424:
        /*09b4*/ 	.byte	0x04, 0x12
        /*09b6*/ 	.short	(.L_426 - .L_425)
	.align		4
.L_425:
        /*09b8*/ 	.word	index@(_ZN5flash32flash_fwd_splitkv_combine_kernelI23Flash_fwd_kernel_traitsILi64ELi64ELi256ELi4ELb0ELb0EN7cutlass6half_tE19Flash_kernel_traitsILi64ELi64ELi256ELi4ES3_EELi8ELi3ELb1EEEvNS_16Flash_fwd_paramsE)
        /*09bc*/ 	.word	0x00000000


	//----- nvinfo : EIATTR_MIN_STACK_SIZE
	.align		4
.L_426:
        /*09c0*/ 	.byte	0x04, 0x12
        /*09c2*/ 	.short	(.L_428 - .L_427)
	.align		4
.L_427:
        /*09c4*/ 	.word	index@(_ZN5flash32flash_fwd_splitkv_combine_kernelI23Flash_fwd_kernel_traitsILi64ELi64ELi256ELi4ELb0ELb0EN7cutlass6half_tE19Flash_kernel_traitsILi64ELi64ELi256ELi4ES3_EELi8ELi2ELb1EEEvNS_16Flash_fwd_paramsE)
        /*09c8*/ 	.word	0x00000000


	//----- nvinfo : EIATTR_MIN_STACK_SIZE
	.align		4
.L_428:
        /*09cc*/ 	.byte	0x04, 0x12
        /*09ce*/ 	.short	(.L_430 - .L_429)
	.align		4
.L_429:
        /*09d0*/ 	.word	index@(_ZN5flash32flash_fwd_splitkv_combine_kernelI23Flash_fwd_kernel_traitsILi64ELi64ELi256ELi4ELb0ELb0EN7cutlass6half_tE19Flash_kernel_traitsILi64ELi64ELi256ELi4ES3_EELi8ELi1ELb1EEEvNS_16Flash_fwd_paramsE)
        /*09d4*/ 	.word	0x00000000


	//----- nvinfo : EIATTR_MIN_STACK_SIZE
	.align		4
.L_430:
        /*09d8*/ 	.byte	0x04, 0x12
        /*09da*/ 	.short	(.L_432 - .L_431)
	.align		4
.L_431:
        /*09dc*/ 	.word	index@(_ZN5flash24flash_fwd_splitkv_kernelI23Flash_fwd_kernel_traitsILi64ELi64ELi256ELi4ELb0ELb0EN7cutlass6half_tE19Flash_kernel_traitsILi64ELi64ELi256ELi4ES3_EELb1ELb0ELb0ELb0ELb0ELb0ELb0ELb0EEEvNS_16Flash_fwd_paramsE)
        /*09e0*/ 	.word	0x00000000


	//----- nvinfo : EIATTR_MIN_STACK_SIZE
	.align		4
.L_432:
        /*09e4*/ 	.byte	0x04, 0x12
        /*09e6*/ 	.short	(.L_434 - .L_433)
	.align		4
.L_433:
        /*09e8*/ 	.word	index@(_ZN5flash24flash_fwd_splitkv_kernelI23Flash_fwd_kernel_traitsILi64ELi64ELi256ELi4ELb0ELb0EN7cutlass6half_tE19Flash_kernel_traitsILi64ELi64ELi256ELi4ES3_EELb1ELb0ELb0ELb0ELb0ELb1ELb0ELb0EEEvNS_16Flash_fwd_paramsE)
        /*09ec*/ 	.word	0x00000048


	//----- nvinfo : EIATTR_MIN_STACK_SIZE
	.align		4
.L_434:
        /*09f0*/ 	.byte	0x04, 0x12
        /*09f2*/ 	.short	(.L_436 - .L_435)
	.align		4
.L_435:
        /*09f4*/ 	.word	index@(_ZN5flash24flash_fwd_splitkv_kernelI23Flash_fwd_kernel_traitsILi64ELi64ELi256ELi4ELb0ELb0EN7cutlass6half_tE19Flash_kernel_traitsILi64ELi64ELi256ELi4ES3_EELb1ELb0ELb0ELb0ELb0ELb0ELb0ELb1EEEvNS_16Flash_fwd_paramsE)
        /*09f8*/ 	.word	0x00000000


	//----- nvinfo : EIATTR_MIN_STACK_SIZE
	.align		4
.L_436:
        /*09fc*/ 	.byte	0x04, 0x12
        /*09fe*/ 	.short	(.L_438 - .L_437)
	.align		4
.L_437:
        /*0a00*/ 	.word	index@(_ZN5flash24flash_fwd_splitkv_kernelI23Flash_fwd_kernel_traitsILi64ELi64ELi256ELi4ELb0ELb0EN7cutlass6half_tE19Flash_kernel_traitsILi64ELi64ELi256ELi4ES3_EELb1ELb0ELb0ELb0ELb0ELb1ELb0ELb1EEEvNS_16Flash_fwd_paramsE)
        /*0a04*/ 	.word	0x00000040


	//----- nvinfo : EIATTR_MIN_STACK_SIZE
	.align		4
.L_438:
        /*0a08*/ 	.byte	0x04, 0x12
        /*0a0a*/ 	.short	(.L_440 - .L_439)
	.align		4
.L_439:
        /*0a0c*/ 	.word	index@(_ZN5flash24flash_fwd_splitkv_kernelI23Flash_fwd_kernel_traitsILi64ELi64ELi256ELi4ELb0ELb0EN7cutlass6half_tE19Flash_kernel_traitsILi64ELi64ELi256ELi4ES3_EELb1ELb0ELb0ELb0ELb0ELb0ELb1ELb0EEEvNS_16Flash_fwd_paramsE)
        /*0a10*/ 	.word	0x00000000


	//----- nvinfo : EIATTR_MIN_STACK_SIZE
	.align		4
.L_440:
        /*0a14*/ 	.byte	0x04, 0x12
        /*0a16*/ 	.short	(.L_442 - .L_441)
	.align		4
.L_441:
        /*0a18*/ 	.word	index@(_ZN5flash24flash_fwd_splitkv_kernelI23Flash_fwd_kernel_traitsILi64ELi64ELi256ELi4ELb0ELb0EN7cutlass6half_tE19Flash_kernel_traitsILi64ELi64ELi256ELi4ES3_EELb1ELb0ELb0ELb0ELb0ELb1ELb1ELb0EEEvNS_16Flash_fwd_paramsE)
        /*0a1c*/ 	.word	0x00000038


	//----- nvinfo : EIATTR_MIN_STACK_SIZE
	.align		4
.L_442:
        /*0a20*/ 	.byte	0x04, 0x12
        /*0a22*/ 	.short	(.L_444 - .L_443)
	.align		4
.L_443:
        /*0a24*/ 	.word	index@(_ZN5flash24flash_fwd_splitkv_kernelI23Flash_fwd_kernel_traitsILi64ELi64ELi256ELi4ELb0ELb0EN7cutlass6half_tE19Flash_kernel_traitsILi64ELi64ELi256ELi4ES3_EELb1ELb0ELb0ELb0ELb0ELb0ELb1ELb1EEEvNS_16Flash_fwd_paramsE)
        /*0a28*/ 	.word	0x00000000


	//----- nvinfo : EIATTR_MIN_STACK_SIZE
	.align		4
.L_444:
        /*0a2c*/ 	.byte	0x04, 0x12
        /*0a2e*/ 	.short	(.L_446 - .L_445)
	.align		4
.L_445:
        /*0a30*/ 	.word	index@(_ZN5flash24flash_fwd_splitkv_kernelI23Flash_fwd_kernel_traitsILi64ELi64ELi256ELi4ELb0ELb0EN7cutlass6half_tE19Flash_kernel_traitsILi64ELi64ELi256ELi4ES3_EELb1ELb0ELb0ELb0ELb0ELb1ELb1ELb1EEEvNS_16Flash_fwd_paramsE)
        /*0a34*/ 	.word	0x00000028


	//----- nvinfo : EIATTR_MIN_STACK_SIZE
	.align		4
.L_446:
        /*0a38*/ 	.byte	0x04, 0x12
        /*0a3a*/ 	.short	(.L_448 - .L_447)
	.align		4
.L_447:
        /*0a3c*/ 	.word	index@(_ZN5flash24flash_fwd_splitkv_kernelI23Flash_fwd_kernel_traitsILi64ELi64ELi256ELi4ELb0ELb0EN7cutlass6half_tE19Flash_kernel_traitsILi64ELi64ELi256ELi4ES3_EELb1ELb0ELb0ELb1ELb1ELb0ELb0ELb0EEEvNS_16Flash_fwd_paramsE)
        /*0a40*/ 	.word	0x00000000


	//----- nvinfo : EIATTR_MIN_STACK_SIZE
	.align		4
.L_448:
        /*0a44*/ 	.byte	0x04, 0x12
        /*0a46*/ 	.short	(.L_450 - .L_449)
	.align		4
.L_449:
        /*0a48*/ 	.word	index@(_ZN5flash24flash_fwd_splitkv_kernelI23Flash_fwd_kernel_traitsILi64ELi64ELi256ELi4ELb0ELb0EN7cutlass6half_tE19Flash_kernel_traitsILi64ELi64ELi256ELi4ES3_EELb1ELb0ELb0ELb1ELb1ELb1ELb0ELb0EEEvNS_16Flash_fwd_paramsE)
        /*0a4c*/ 	.word	0x00000020


	//----- nvinfo : EIATTR_MIN_STACK_SIZE
	.align		4
.L_450:
        /*0a50*/ 	.byte	0x04, 0x12
        /*0a52*/ 	.short	(.L_452 - .L_451)
	.align		4
.L_451:
        /*0a54*/ 	.word	index@(_ZN5flash24flash_fwd_splitkv_kernelI23Flash_fwd_kernel_traitsILi64ELi64ELi256ELi4ELb0ELb0EN7cutlass6half_tE19Flash_kernel_traitsILi64ELi64ELi256ELi4ES3_EELb1ELb0ELb0ELb1ELb1ELb0ELb1ELb0EEEvNS_16Flash_fwd_paramsE)
        /*0a58*/ 	.word	0x00000000


	//----- nvinfo : EIATTR_MIN_STACK_SIZE
	.align		4
.L_452:
        /*0a5c*/ 	.byte	0x04, 0x12
        /*0a5e*/ 	.short	(.L_454 - .L_453)
	.align		4
.L_453:
        /*0a60*/ 	.word	index@(_ZN5flash24flash_fwd_splitkv_kernelI23Flash_fwd_kernel_traitsILi64ELi64ELi256ELi4ELb0ELb0EN7cutlass6half_tE19Flash_kernel_traitsILi64ELi64ELi256ELi4ES3_EELb1ELb0ELb0ELb1ELb1ELb1ELb1ELb0EEEvNS_16Flash_fwd_paramsE)
        /*0a64*/ 	.word	0x00000020


	//----- nvinfo : EIATTR_MIN_STACK_SIZE
	.align		4
.L_454:
        /*0a68*/ 	.byte	0x04, 0x12
        /*0a6a*/ 	.short	(.L_456 - .L_455)
	.align		4
.L_455:
        /*0a6c*/ 	.word	index@(_ZN5flash24flash_fwd_splitkv_kernelI23Flash_fwd_kernel_traitsILi64ELi64ELi256ELi4ELb0ELb0EN7cutlass6half_tE19Flash_kernel_traitsILi64ELi64ELi256ELi4ES3_EELb1ELb0ELb0ELb0ELb1ELb0ELb0ELb0EEEvNS_16Flash_fwd_paramsE)
        /*0a70*/ 	.word	0x00000000


	//----- nvinfo : EIATTR_MIN_STACK_SIZE
	.align		4
.L_456:
        /*0a74*/ 	.byte	0x04, 0x12
        /*0a76*/ 	.short	(.L_458 - .L_457)
	.align		4
.L_457:
        /*0a78*/ 	.word	index@(_ZN5flash24flash_fwd_splitkv_kernelI23Flash_fwd_kernel_traitsILi64ELi64ELi256ELi4ELb0ELb0EN7cutlass6half_tE19Flash_kernel_traitsILi64ELi64ELi256ELi4ES3_EELb1ELb0ELb0ELb0ELb1ELb1ELb0ELb0EEEvNS_16Flash_fwd_paramsE)
        /*0a7c*/ 	.word	0x00000030


	//----- nvinfo : EIATTR_MIN_STACK_SIZE
	.align		4
.L_458:
        /*0a80*/ 	.byte	0x04, 0x12
        /*0a82*/ 	.short	(.L_460 - .L_459)
	.align		4
.L_459:
        /*0a84*/ 	.word	index@(_ZN5flash24flash_fwd_splitkv_kernelI23Flash_fwd_kernel_traitsILi64ELi64ELi256ELi4ELb0ELb0EN7cutlass6half_tE19Flash_kernel_traitsILi64ELi64ELi256ELi4ES3_EELb1ELb0ELb1ELb0ELb0ELb0ELb0ELb0EEEvNS_16Flash_fwd_paramsE)
        /*0a88*/ 	.word	0x00000000


	//----- nvinfo : EIATTR_MIN_STACK_SIZE
	.align		4
.L_460:
        /*0a8c*/ 	.byte	0x04, 0x12
        /*0a8e*/ 	.short	(.L_462 - .L_461)
	.align		4
.L_461:
        /*0a90*/ 	.word	index@(_ZN5flash24flash_fwd_splitkv_kernelI23Flash_fwd_kernel_traitsILi64ELi64ELi256ELi4ELb0ELb0EN7cutlass6half_tE19Flash_kernel_traitsILi64ELi64ELi256ELi4ES3_EELb1ELb0ELb1ELb0ELb0ELb1ELb0ELb0EEEvNS_16Flash_fwd_paramsE)
        /*0a94*/ 	.word	0x00000000


	//----- nvinfo : EIATTR_MIN_STACK_SIZE
	.align		4
.L_462:
        /*0a98*/ 	.byte	0x04, 0x12
        /*0a9a*/ 	.short	(.L_464 - .L_463)
	.align		4
.L_463:
        /*0a9c*/ 	.word	index@(_ZN5flash24flash_fwd_splitkv_kernelI23Flash_fwd_kernel_traitsILi64ELi64ELi256ELi4ELb0ELb0EN7cutlass6half_tE19Flash_kernel_traitsILi64ELi64ELi256ELi4ES3_EELb1ELb0ELb0ELb0ELb1ELb0ELb0ELb1EEEvNS_16Flash_fwd_paramsE)
        /*0aa0*/ 	.word	0x00000000


	//----- nvinfo : EIATTR_MIN_STACK_SIZE
	.align		4
.L_464:
        /*0aa4*/ 	.byte	0x04, 0x12
        /*0aa6*/ 	.short	(.L_466 - .L_465)
	.align		4
.L_465:
        /*0aa8*/ 	.word	index@(_ZN5flash24flash_fwd_splitkv_kernelI23Flash_fwd_kernel_traitsILi64ELi64ELi256ELi4ELb0ELb0EN7cutlass6half_tE19Flash_kernel_traitsILi64ELi64ELi256ELi4ES3_EELb1ELb0ELb0ELb0ELb1ELb1ELb0ELb1EEEvNS_16Flash_fwd_paramsE)
        /*0aac*/ 	.word	0x00000030


	//----- nvinfo : EIATTR_MIN_STACK_SIZE
	.align		4
.L_466:
        /*0ab0*/ 	.byte	0x04, 0x12
        /*0ab2*/ 	.short	(.L_468 - .L_467)
	.align		4
.L_467:
        /*0ab4*/ 	.word	index@(_ZN5flash24flash_fwd_splitkv_kernelI23Flash_fwd_kernel_traitsILi64ELi64ELi256ELi4ELb0ELb0EN7cutlass6half_tE19Flash_kernel_traitsILi64ELi64ELi256ELi4ES3_EELb1ELb0ELb1ELb0ELb0ELb0ELb0ELb1EEEvNS_16Flash_fwd_paramsE)
        /*0ab8*/ 	.word	0x00000000


	//----- nvinfo : EIATTR_MIN_STACK_SIZE
	.align		4
.L_468:
        /*0abc*/ 	.byte	0x04, 0x12
        /*0abe*/ 	.short	(.L_470 - .L_469)
	.align		4
.L_469:
        /*0ac0*/ 	.word	index@(_ZN5flash24flash_fwd_splitkv_kernelI23Flash_fwd_kernel_traitsILi64ELi64ELi256ELi4ELb0ELb0EN7cutlass6half_tE19Flash_kernel_traitsILi64ELi64ELi256ELi4ES3_EELb1ELb0ELb1ELb0ELb0ELb1ELb0ELb1EEEvNS_16Flash_fwd_paramsE)
        /*0ac4*/ 	.word	0x00000008


	//----- nvinfo : EIATTR_MIN_STACK_SIZE
	.align		4
.L_470:
        /*0ac8*/ 	.byte	0x04, 0x12
        /*0aca*/ 	.short	(.L_472 - .L_471)
	.align		4
.L_471:
        /*0acc*/ 	.word	index@(_ZN5flash24flash_fwd_splitkv_kernelI23Flash_fwd_kernel_traitsILi64ELi64ELi256ELi4ELb0ELb0EN7cutlass6half_tE19Flash_kernel_traitsILi64ELi64ELi256ELi4ES3_EELb1ELb0ELb0ELb0ELb1ELb0ELb1ELb0EEEvNS_16Flash_fwd_paramsE)
        /*0ad0*/ 	.word	0x00000000


	//----- nvinfo : EIATTR_MIN_STACK_SIZE
	.align		4
.L_472:
        /*0ad4*/ 	.byte	0x04, 0x12
        /*0ad6*/ 	.short	(.L_474 - .L_473)
	.align		4
.L_473:
        /*0ad8*/ 	.word	index@(_ZN5flash24flash_fwd_splitkv_kernelI23Flash_fwd_kernel_traitsILi64ELi64ELi256ELi4ELb0ELb0EN7cutlass6half_tE19Flash_kernel_traitsILi64ELi64ELi256ELi4ES3_EELb1ELb0ELb0ELb0ELb1ELb1ELb1ELb0EEEvNS_16Flash_fwd_paramsE)
        /*0adc*/ 	.word	0x00000030


	//----- nvinfo : EIATTR_MIN_STACK_SIZE
	.align		4
.L_474:
        /*0ae0*/ 	.byte	0x04, 0x12
        /*0ae2*/ 	.short	(.L_476 - .L_475)
	.align		4
.L_475:
        /*0ae4*/ 	.word	index@(_ZN5flash24flash_fwd_splitkv_kernelI23Flash_fwd_kernel_traitsILi64ELi64ELi256ELi4ELb0ELb0EN7cutlass6half_tE19Flash_kernel_traitsILi64ELi64ELi256ELi4ES3_EELb1ELb0ELb1ELb0ELb0ELb0ELb1ELb0EEEvNS_16Flash_fwd_paramsE)
        /*0ae8*/ 	.word	0x00000000


	//----- nvinfo : EIATTR_MIN_STACK_SIZE
	.align		4
.L_476:
        /*0aec*/ 	.byte	0x04, 0x12
        /*0aee*/ 	.short	(.L_478 - .L_477)
	.align		4
.L_477:
        /*0af0*/ 	.word	index@(_ZN5flash24flash_fwd_splitkv_kernelI23Flash_fwd_kernel_traitsILi64ELi64ELi256ELi4ELb0ELb0EN7cutlass6half_tE19Flash_kernel_traitsILi64ELi64ELi256ELi4ES3_EELb1ELb0ELb1ELb0ELb0ELb1ELb1ELb0EEEvNS_16Flash_fwd_paramsE)
        /*0af4*/ 	.word	0x00000000


	//----- nvinfo : EIATTR_MIN_STACK_SIZE
	.align		4
.L_478:
        /*0af8*/ 	.byte	0x04, 0x12
        /*0afa*/ 	.short	(.L_480 - .L_479)
	.align		4
.L_479:
        /*0afc*/ 	.word	index@(_ZN5flash24flash_fwd_splitkv_kernelI23Flash_fwd_kernel_traitsILi64ELi64ELi256ELi4ELb0ELb0EN7cutlass6half_tE19Flash_kernel_traitsILi64ELi64ELi256ELi4ES3_EELb1ELb0ELb0ELb0ELb1ELb0ELb1ELb1EEEvNS_16Flash_fwd_paramsE)
        /*0b00*/ 	.word	0x00000000


	//----- nvinfo : EIATTR_MIN_STACK_SIZE
	.align		4
.L_480:
        /*0b04*/ 	.byte	0x04, 0x12
        /*0b06*/ 	.short	(.L_482 - .L_481)
	.align		4
.L_481:
        /*0b08*/ 	.word	index@(_ZN5flash24flash_fwd_splitkv_kernelI23Flash_fwd_kernel_traitsILi64ELi64ELi256ELi4ELb0ELb0EN7cutlass6half_tE19Flash_kernel_traitsILi64ELi64ELi256ELi4ES3_EELb1ELb0ELb0ELb0ELb1ELb1ELb1ELb1EEEvNS_16Flash_fwd_paramsE)
        /*0b0c*/ 	.word	0x00000040


	//----- nvinfo : EIATTR_MIN_STACK_SIZE
	.align		4
.L_482:
        /*0b10*/ 	.byte	0x04, 0x12
        /*0b12*/ 	.short	(.L_484 - .L_483)
	.align		4
.L_483:
        /*0b14*/ 	.word	index@(_ZN5flash24flash_fwd_splitkv_kernelI23Flash_fwd_kernel_traitsILi64ELi64ELi256ELi4ELb0ELb0EN7cutlass6half_tE19Flash_kernel_traitsILi64ELi64ELi256ELi4ES3_EELb1ELb0ELb1ELb0ELb0ELb0ELb1ELb1EEEvNS_16Flash_fwd_paramsE)
        /*0b18*/ 	.word	0x00000000


	//----- nvinfo : EIATTR_MIN_STACK_SIZE
	.align		4
.L_484:
        /*0b1c*/ 	.byte	0x04, 0x12
        /*0b1e*/ 	.short	(.L_486 - .L_485)
	.align		4
.L_485:
        /*0b20*/ 	.word	index@(_ZN5flash24flash_fwd_splitkv_kernelI23Flash_fwd_kernel_traitsILi64ELi64ELi256ELi4ELb0ELb0EN7cutlass6half_tE19Flash_kernel_traitsILi64ELi64ELi256ELi4ES3_EELb1ELb0ELb1ELb0ELb0ELb1ELb1ELb1EEEvNS_16Flash_fwd_paramsE)
        /*0b24*/ 	.word	0x00000000


	//----- nvinfo : EIATTR_MIN_STACK_SIZE
	.align		4
.L_486:
        /*0b28*/ 	.byte	0x04, 0x12
        /*0b2a*/ 	.short	(.L_488 - .L_487)
	.align		4
.L_487:
        /*0b2c*/ 	.word	index@(_ZN5flash32flash_fwd_splitkv_combine_kernelI23Flash_fwd_kernel_traitsILi64ELi64ELi128ELi4ELb0ELb0EN7cutlass6half_tE19Flash_kernel_traitsILi64ELi64ELi128ELi4ES3_EELi8ELi7ELb0EEEvNS_16Flash_fwd_paramsE)
        /*0b30*/ 	.word	0x00000000


	//----- nvinfo : EIATTR_MIN_STACK_SIZE
	.align		4
.L_488:
        /*0b34*/ 	.byte	0x04, 0x12
        /*0b36*/ 	.short	(.L_490 - .L_489)
	.align		4
.L_489:
        /*0b38*/ 	.word	index@(_ZN5flash32flash_fwd_splitkv_combine_kernelI23Flash_fwd_kernel_traitsILi64ELi64ELi128ELi4ELb0ELb0EN7cutlass6half_tE19Flash_kernel_traitsILi64ELi64ELi128ELi4ES3_EELi8ELi6ELb0EEEvNS_16Flash_fwd_paramsE)
        /*0b3c*/ 	.word	0x00000000


	//----- nvinfo : EIATTR_MIN_STACK_SIZE
	.align		4
.L_490:
        /*0b40*/ 	.byte	0x04, 0x12
        /*0b42*/ 	.short	(.L_492 - .L_491)
	.align		4
.L_491:
        /*0b44*/ 	.word	index@(_ZN5flash32flash_fwd_splitkv_combine_kernelI23Flash_fwd_kernel_traitsILi64ELi64ELi128ELi4ELb0ELb0EN7cutlass6half_tE19Flash_kernel_traitsILi64ELi64ELi128ELi4ES3_EELi8ELi5ELb0EEEvNS_16Flash_fwd_paramsE)
        /*0b48*/ 	.word	0x00000000


	//----- nvinfo : EIATTR_MIN_STACK_SIZE
	.align		4
.L_492:
        /*0b4c*/ 	.byte	0x04, 0x12
        /*0b4e*/ 	.short	(.L_494 - .L_493)
	.align		4
.L_493:
        /*0b50*/ 	.word	index@(_ZN5flash32flash_fwd_splitkv_combine_kernelI23Flash_fwd_kernel_traitsILi64ELi64ELi128ELi4ELb0ELb0EN7cutlass6half_tE19Flash_kernel_traitsILi64ELi64ELi128ELi4ES3_EELi8ELi4ELb0EEEvNS_16Flash_fwd_paramsE)
        /*0b54*/ 	.word	0x00000000


	//----- nvinfo : EIATTR_MIN_STACK_SIZE
	.align		4
.L_494:
        /*0b58*/ 	.byte	0x04, 0x12
        /*0b5a*/ 	.short	(.L_496 - .L_495)
	.align		4
.L_495:
        /*0b5c*/ 	.word	index@(_ZN5flash32flash_fwd_splitkv_combine_kernelI23Flash_fwd_kernel_traitsILi64ELi64ELi128ELi4ELb0ELb0EN7cutlass6half_tE19Flash_kernel_traitsILi64ELi64ELi128ELi4ES3_EELi8ELi3ELb0EEEvNS_16Flash_fwd_paramsE)
        /*0b60*/ 	.word	0x00000000


	//----- nvinfo : EIATTR_MIN_STACK_SIZE
	.align		4
.L_496:
        /*0b64*/ 	.byte	0x04, 0x12
        /*0b66*/ 	.short	(.L_498 - .L_497)
	.align		4
.L_497:
        /*0b68*/ 	.word	index@(_ZN5flash32flash_fwd_splitkv_combine_kernelI23Flash_fwd_kernel_traitsILi64ELi64ELi128ELi4ELb0ELb0EN7cutlass6half_tE19Flash_kernel_traitsILi64ELi64ELi128ELi4ES3_EELi8ELi2ELb0EEEvNS_16Flash_fwd_paramsE)
        /*0b6c*/ 	.word	0x00000000


	//----- nvinfo : EIATTR_MIN_STACK_SIZE
	.align		4
.L_498:
        /*0b70*/ 	.byte	0x04, 0x12
        /*0b72*/ 	.short	(.L_500 - .L_499)
	.align		4
.L_499:
        /*0b74*/ 	.word	index@(_ZN5flash32flash_fwd_splitkv_combine_kernelI23Flash_fwd_kernel_traitsILi64ELi64ELi128ELi4ELb0ELb0EN7cutlass6half_tE19Flash_kernel_traitsILi64ELi64ELi128ELi4ES3_EELi8ELi1ELb0EEEvNS_16Flash_fwd_paramsE)
        /*0b78*/ 	.word	0x00000000


	//----- nvinfo : EIATTR_MIN_STACK_SIZE
	.align		4
.L_500:
        /*0b7c*/ 	.byte	0x04, 0x12
        /*0b7e*/ 	.short	(.L_502 - .L_501)
	.align		4
.L_501:
        /*0b80*/ 	.word	index@(_ZN5flash32flash_fwd_splitkv_combine_kernelI23Flash_fwd_kernel_traitsILi64ELi64ELi128ELi4ELb0ELb0EN7cutlass6half_tE19Flash_kernel_traitsILi64ELi64ELi128ELi4ES3_EELi8ELi7ELb1EEEvNS_16Flash_fwd_paramsE)
        /*0b84*/ 	.word	0x00000000


	//----- nvinfo : EIATTR_MIN_STACK_SIZE
	.align		4
.L_502:
        /*0b88*/ 	.byte	0x04, 0x12
        /*0b8a*/ 	.short	(.L_504 - .L_503)
	.align		4
.L_503:
        /*0b8c*/ 	.word	index@(_ZN5flash32flash_fwd_splitkv_combine_kernelI23Flash_fwd_kernel_traitsILi64ELi64ELi128ELi4ELb0ELb0EN7cutlass6half_tE19Flash_kernel_traitsILi64ELi64ELi128ELi4ES3_EELi8ELi6ELb1EEEvNS_16Flash_fwd_paramsE)
        /*0b90*/ 	.word	0x00000000


	//----- nvinfo : EIATTR_MIN_STACK_SIZE
	.align		4
.L_504:
        /*0b94*/ 	.byte	0x04, 0x12
        /*0b96*/ 	.short	(.L_506 - .L_505)
	.align		4
.L_505:
        /*0b98*/ 	.word	index@(_ZN5flash32flash_fwd_splitkv_combine_kernelI23Flash_fwd_kernel_traitsILi64ELi64ELi128ELi4ELb0ELb0EN7cutlass6half_tE19Flash_kernel_traitsILi64ELi64ELi128ELi4ES3_EELi8ELi5ELb1EEEvNS_16Flash_fwd_paramsE)
        /*0b9c*/ 	.word	0x00000000


	//----- nvinfo : EIATTR_MIN_STACK_SIZE
	.align		4
.L_506:
        /*0ba0*/ 	.byte	0x04, 0x12
        /*0ba2*/ 	.short	(.L_508 - .L_507)
	.align		4
.L_507:
        /*0ba4*/ 	.word	index@(_ZN5flash32flash_fwd_splitkv_combine_kernelI23Flash_fwd_kernel_traitsILi64ELi64ELi128ELi4ELb0ELb0EN7cutlass6half_tE19Flash_kernel_traitsILi64ELi64ELi128ELi4ES3_EELi8ELi4ELb1EEEvNS_16Flash_fwd_paramsE)
        /*0ba8*/ 	.word	0x00000000


	//----- nvinfo : EIATTR_MIN_STACK_SIZE
	.align		4
.L_508:
        /*0bac*/ 	.byte	0x04, 0x12
        /*0bae*/ 	.short	(.L_510 - .L_509)
	.align		4
.L_509:
        /*0bb0*/ 	.word	index@(_ZN5flash32flash_fwd_splitkv_combine_kernelI23Flash_fwd_kernel_traitsILi64ELi64ELi128ELi4ELb0ELb0EN7cutlass6half_tE19Flash_kernel_traitsILi64ELi64ELi128ELi4ES3_EELi8ELi3ELb1EEEvNS_16Flash_fwd_paramsE)
        /*0bb4*/ 	.word	0x00000000


	//----- nvinfo : EIATTR_MIN_STACK_SIZE
	.align		4
.L_510:
        /*0bb8*/ 	.byte	0x04, 0x12
        /*0bba*/ 	.short	(.L_512 - .L_511)
	.align		4
.L_511:
        /*0bbc*/ 	.word	index@(_ZN5flash32flash_fwd_splitkv_combine_kernelI23Flash_fwd_kernel_traitsILi64ELi64ELi128ELi4ELb0ELb0EN7cutlass6half_tE19Flash_kernel_traitsILi64ELi64ELi128ELi4ES3_EELi8ELi2ELb1EEEvNS_16Flash_fwd_paramsE)
        /*0bc0*/ 	.word	0x00000000


	//----- nvinfo : EIATTR_MIN_STACK_SIZE
	.align		4
.L_512:
        /*0bc4*/ 	.byte	0x04, 0x12
        /*0bc6*/ 	.short	(.L_514 - .L_513)
	.align		4
.L_513:
        /*0bc8*/ 	.word	index@(_ZN5flash32flash_fwd_splitkv_combine_kernelI23Flash_fwd_kernel_traitsILi64ELi64ELi128ELi4ELb0ELb0EN7cutlass6half_tE19Flash_kernel_traitsILi64ELi64ELi128ELi4ES3_EELi8ELi1ELb1EEEvNS_16Flash_fwd_paramsE)
        /*0bcc*/ 	.word	0x00000000


	//----- nvinfo : EIATTR_MIN_STACK_SIZE
	.align		4
.L_514:
        /*0bd0*/ 	.byte	0x04, 0x12
        /*0bd2*/ 	.short	(.L_516 - .L_515)
	.align		4
.L_515:
        /*0bd4*/ 	.word	index@(_ZN5flash24flash_fwd_splitkv_kernelI23Flash_fwd_kernel_traitsILi64ELi64ELi128ELi4ELb0ELb0EN7cutlass6half_tE19Flash_kernel_traitsILi64ELi64ELi128ELi4ES3_EELb1ELb0ELb0ELb0ELb0ELb0ELb0ELb0EEEvNS_16Flash_fwd_paramsE)
        /*0bd8*/ 	.word	0x00000000


	//----- nvinfo : EIATTR_MIN_STACK_SIZE
	.align		4
.L_516:
        /*0bdc*/ 	.byte	0x04, 0x12
        /*0bde*/ 	.short	(.L_518 - .L_517)
	.align		4
.L_517:
        /*0be0*/ 	.word	index@(_ZN5flash24flash_fwd_splitkv_kernelI23Flash_fwd_kernel_traitsILi64ELi64ELi128ELi4ELb0ELb0EN7cutlass6half_tE19Flash_kernel_traitsILi64ELi64ELi128ELi4ES3_EELb1ELb0ELb0ELb0ELb0ELb1ELb0ELb0EEEvNS_16Flash_fwd_paramsE)
        /*0be4*/ 	.word	0x00000000


	//----- nvinfo : EIATTR_MIN_STACK_SIZE
	.align		4
.L_518:
        /*0be8*/ 	.byte	0x04, 0x12
        /*0bea*/ 	.short	(.L_520 - .L_519)
	.align		4
.L_519:
        /*0bec*/ 	.word	index@(_ZN5flash24flash_fwd_splitkv_kernelI23Flash_fwd_kernel_traitsILi64ELi64ELi128ELi4ELb0ELb0EN7cutlass6half_tE19Flash_kernel_traitsILi64ELi64ELi128ELi4ES3_EELb1ELb0ELb0ELb0ELb0ELb0ELb0ELb1EEEvNS_16Flash_fwd_paramsE)
        /*0bf0*/ 	.word	0x00000000


	//----- nvinfo : EIATTR_MIN_STACK_SIZE
	.align		4
.L_520:
        /*0bf4*/ 	.byte	0x04, 0x12
        /*0bf6*/ 	.short	(.L_522 - .L_521)
	.align		4
.L_521:
        /*0bf8*/ 	.word	index@(_ZN5flash24flash_fwd_splitkv_kernelI23Flash_fwd_kernel_traitsILi64ELi64ELi128ELi4ELb0ELb0EN7cutlass6half_tE19Flash_kernel_traitsILi64ELi64ELi128ELi4ES3_EELb1ELb0ELb0ELb0ELb0ELb1ELb0ELb1EEEvNS_16Flash_fwd_paramsE)
        /*0bfc*/ 	.word	0x00000000


	//----- nvinfo : EIATTR_MIN_STACK_SIZE
	.align		4
.L_522:
        /*0c00*/ 	.byte	0x04, 0x12
        /*0c02*/ 	.short	(.L_524 - .L_523)
	.align		4
.L_523:
        /*0c04*/ 	.word	index@(_ZN5flash24flash_fwd_splitkv_kernelI23Flash_fwd_kernel_traitsILi64ELi64ELi128ELi4ELb0ELb0EN7cutlass6half_tE19Flash_kernel_traitsILi64ELi64ELi128ELi4ES3_EELb1ELb0ELb0ELb0ELb0ELb0ELb1ELb0EEEvNS_16Flash_fwd_paramsE)
        /*0c08*/ 	.word	0x00000000


	//----- nvinfo : EIATTR_MIN_STACK_SIZE
	.align		4
.L_524:
        /*0c0c*/ 	.byte	0x04, 0x12
        /*0c0e*/ 	.short	(.L_526 - .L_525)
	.align		4
.L_525:
        /*0c10*/ 	.word	index@(_ZN5flash24flash_fwd_splitkv_kernelI23Flash_fwd_kernel_traitsILi64ELi64ELi128ELi4ELb0ELb0EN7cutlass6half_tE19Flash_kernel_traitsILi64ELi64ELi128ELi4ES3_EELb1ELb0ELb0ELb0ELb0ELb1ELb1ELb0EEEvNS_16Flash_fwd_paramsE)
        /*0c14*/ 	.word	0x00000000


	//----- nvinfo : EIATTR_MIN_STACK_SIZE
	.align		4
.L_526:
        /*0c18*/ 	.byte	0x04, 0x12
        /*0c1a*/ 	.short	(.L_528 - .L_527)
	.align		4
.L_527:
        /*0c1c*/ 	.word	index@(_ZN5flash24flash_fwd_splitkv_kernelI23Flash_fwd_kernel_traitsILi64ELi64ELi128ELi4ELb0ELb0EN7cutlass6half_tE19Flash_kernel_traitsILi64ELi64ELi128ELi4ES3_EELb1ELb0ELb0ELb0ELb0ELb0ELb1ELb1EEEvNS_16Flash_fwd_paramsE)
        /*0c20*/ 	.word	0x00000000


	//----- nvinfo : EIATTR_MIN_STACK_SIZE
	.align		4
.L_528:
        /*0c24*/ 	.byte	0x04, 0x12
        /*0c26*/ 	.short	(.L_530 - .L_529)
	.align		4
.L_529:
        /*0c28*/ 	.word	index@(_ZN5flash24flash_fwd_splitkv_kernelI23Flash_fwd_kernel_traitsILi64ELi64ELi128ELi4ELb0ELb0EN7cutlass6half_tE19Flash_kernel_traitsILi64ELi64ELi128ELi4ES3_EELb1ELb0ELb0ELb0ELb0ELb1ELb1ELb1EEEvNS_16Flash_fwd_paramsE)
        /*0c2c*/ 	.word	0x00000000


	//----- nvinfo : EIATTR_MIN_STACK_SIZE
	.align		4
.L_530:
        /*0c30*/ 	.byte	0x04, 0x12
        /*0c32*/ 	.short	(.L_532 - .L_531)
	.align		4
.L_531:
        /*0c34*/ 	.word	index@(_ZN5flash24flash_fwd_splitkv_kernelI23Flash_fwd_kernel_traitsILi64ELi64ELi128ELi4ELb0ELb0EN7cutlass6half_tE19Flash_kernel_traitsILi64ELi64ELi128ELi4ES3_EELb1ELb0ELb0ELb1ELb1ELb0ELb0ELb0EEEvNS_16Flash_fwd_paramsE)
        /*0c38*/ 	.word	0x00000000


	//----- nvinfo : EIATTR_MIN_STACK_SIZE
	.align		4
.L_532:
        /*0c3c*/ 	.byte	0x04, 0x12
        /*0c3e*/ 	.short	(.L_534 - .L_533)
	.align		4
.L_533:
        /*0c40*/ 	.word	index@(_ZN5flash24flash_fwd_splitkv_kernelI23Flash_fwd_kernel_traitsILi64ELi64ELi128ELi4ELb0ELb0EN7cutlass6half_tE19Flash_kernel_traitsILi64ELi64ELi128ELi4ES3_EELb1ELb0ELb0ELb1ELb1ELb1ELb0ELb0EEEvNS_16Flash_fwd_paramsE)
        /*0c44*/ 	.word	0x00000000


	//----- nvinfo : EIATTR_MIN_STACK_SIZE
	.align		4
.L_534:
        /*0c48*/ 	.byte	0x04, 0x12
        /*0c4a*/ 	.short	(.L_536 - .L_535)
	.align		4
.L_535:
        /*0c4c*/ 	.word	index@(_ZN5flash24flash_fwd_splitkv_kernelI23Flash_fwd_kernel_traitsILi64ELi64ELi128ELi4ELb0ELb0EN7cutlass6half_tE19Flash_kernel_traitsILi64ELi64ELi128ELi4ES3_EELb1ELb0ELb0ELb1ELb1ELb0ELb1ELb0EEEvNS_16Flash_fwd_paramsE)
        /*0c50*/ 	.word	0x00000000


	//----- nvinfo : EIATTR_MIN_STACK_SIZE
	.align		4
.L_536:
        /*0c54*/ 	.byte	0x04, 0x12
        /*0c56*/ 	.short	(.L_538 - .L_537)
	.align		4
.L_537:
        /*0c58*/ 	.word	index@(_ZN5flash24flash_fwd_splitkv_kernelI23Flash_fwd_kernel_traitsILi64ELi64ELi128ELi4ELb0ELb0EN7cutlass6half_tE19Flash_kernel_traitsILi64ELi64ELi128ELi4ES3_EELb1ELb0ELb0ELb1ELb1ELb1ELb1ELb0EEEvNS_16Flash_fwd_paramsE)
        /*0c5c*/ 	.word	0x00000000


	//----- nvinfo : EIATTR_MIN_STACK_SIZE
	.align		4
.L_538:
        /*0c60*/ 	.byte	0x04, 0x12
        /*0c62*/ 	.short	(.L_540 - .L_539)
	.align		4
.L_539:
        /*0c64*/ 	.word	index@(_ZN5flash24flash_fwd_splitkv_kernelI23Flash_fwd_kernel_traitsILi64ELi64ELi128ELi4ELb0ELb0EN7cutlass6half_tE19Flash_kernel_traitsILi64ELi64ELi128ELi4ES3_EELb1ELb0ELb0ELb0ELb1ELb0ELb0ELb0EEEvNS_16Flash_fwd_paramsE)
        /*0c68*/ 	.word	0x00000000


	//----- nvinfo : EIATTR_MIN_STACK_SIZE
	.align		4
.L_540:
        /*0c6c*/ 	.byte	0x04, 0x12
        /*0c6e*/ 	.short	(.L_542 - .L_541)
	.align		4
.L_541:
        /*0c70*/ 	.word	index@(_ZN5flash24flash_fwd_splitkv_kernelI23Flash_fwd_kernel_traitsILi64ELi64ELi128ELi4ELb0ELb0EN7cutlass6half_tE19Flash_kernel_traitsILi64ELi64ELi128ELi4ES3_EELb1ELb0ELb0ELb0ELb1ELb1ELb0ELb0EEEvNS_16Flash_fwd_paramsE)
        /*0c74*/ 	.word	0x00000000


	//----- nvinfo : EIATTR_MIN_STACK_SIZE
	.align		4
.L_542:
        /*0c78*/ 	.byte	0x04, 0x12
        /*0c7a*/ 	.short	(.L_544 - .L_543)
	.align		4
.L_543:
        /*0c7c*/ 	.word	index@(_ZN5flash24flash_fwd_splitkv_kernelI23Flash_fwd_kernel_traitsILi64ELi64ELi128ELi4ELb0ELb0EN7cutlass6half_tE19Flash_kernel_traitsILi64ELi64ELi128ELi4ES3_EELb1ELb0ELb1ELb0ELb0ELb0ELb0ELb0EEEvNS_16Flash_fwd_paramsE)
        /*0c80*/ 	.word	0x00000000


	//----- nvinfo : EIATTR_MIN_STACK_SIZE
	.align		4
.L_544:
        /*0c84*/ 	.byte	0x04, 0x12
        /*0c86*/ 	.short	(.L_546 - .L_545)
	.align		4
.L_545:
        /*0c88*/ 	.word	index@(_ZN5flash24flash_fwd_splitkv_kernelI23Flash_fwd_kernel_traitsILi64ELi64ELi128ELi4ELb0ELb0EN7cutlass6half_tE19Flash_kernel_traitsILi64ELi64ELi128ELi4ES3_EELb1ELb0ELb1ELb0ELb0ELb1ELb0ELb0EEEvNS_16Flash_fwd_paramsE)
        /*0c8c*/ 	.word	0x00000000


	//----- nvinfo : EIATTR_MIN_STACK_SIZE
	.align		4
.L_546:
        /*0c90*/ 	.byte	0x04, 0x12
        /*0c92*/ 	.short	(.L_548 - .L_547)
	.align		4
.L_547:
        /*0c94*/ 	.word	index@(_ZN5flash24flash_fwd_splitkv_kernelI23Flash_fwd_kernel_traitsILi64ELi64ELi128ELi4ELb0ELb0EN7cutlass6half_tE19Flash_kernel_traitsILi64ELi64ELi128ELi4ES3_EELb1ELb0ELb0ELb0ELb1ELb0ELb0ELb1EEEvNS_16Flash_fwd_paramsE)
        /*0c98*/ 	.word	0x00000000


	//----- nvinfo : EIATTR_MIN_STACK_SIZE
	.align		4
.L_548:
        /*0c9c*/ 	.byte	0x04, 0x12
        /*0c9e*/ 	.short	(.L_550 - .L_549)
	.align		4
.L_549:
        /*0ca0*/ 	.word	index@(_ZN5flash24flash_fwd_splitkv_kernelI23Flash_fwd_kernel_traitsILi64ELi64ELi128ELi4ELb0ELb0EN7cutlass6half_tE19Flash_kernel_traitsILi64ELi64ELi128ELi4ES3_EELb1ELb0ELb0ELb0ELb1ELb1ELb0ELb1EEEvNS_16Flash_fwd_paramsE)
        /*0ca4*/ 	.word	0x00000000


	//----- nvinfo : EIATTR_MIN_STACK_SIZE
	.align		4
.L_550:
        /*0ca8*/ 	.byte	0x04, 0x12
        /*0caa*/ 	.short	(.L_552 - .L_551)
	.align		4
.L_551:
        /*0cac*/ 	.word	index@(_ZN5flash24flash_fwd_splitkv_kernelI23Flash_fwd_kernel_traitsILi64ELi64ELi128ELi4ELb0ELb0EN7cutlass6half_tE19Flash_kernel_traitsILi64ELi64ELi128ELi4ES3_EELb1ELb0ELb1ELb0ELb0ELb0ELb0ELb1EEEvNS_16Flash_fwd_paramsE)
        /*0cb0*/ 	.word	0x00000000


	//----- nvinfo : EIATTR_MIN_STACK_SIZE
	.align		4
.L_552:
        /*0cb4*/ 	.byte	0x04, 0x12
        /*0cb6*/ 	.short	(.L_554 - .L_553)
	.align		4
.L_553:
        /*0cb8*/ 	.word	index@(_ZN5flash24flash_fwd_splitkv_kernelI23Flash_fwd_kernel_traitsILi64ELi64ELi128ELi4ELb0ELb0EN7cutlass6half_tE19Flash_kernel_traitsILi64ELi64ELi128ELi4ES3_EELb1ELb0ELb1ELb0ELb0ELb1ELb0ELb1EEEvNS_16Flash_fwd_paramsE)
        /*0cbc*/ 	.word	0x00000000


	//----- nvinfo : EIATTR_MIN_STACK_SIZE
	.align		4
.L_554:
        /*0cc0*/ 	.byte	0x04, 0x12
        /*0cc2*/ 	.short	(.L_556 - .L_555)
	.align		4
.L_555:
        /*0cc4*/ 	.word	index@(_ZN5flash24flash_fwd_splitkv_kernelI23Flash_fwd_kernel_traitsILi64ELi64ELi128ELi4ELb0ELb0EN7cutlass6half_tE19Flash_kernel_traitsILi64ELi64ELi128ELi4ES3_EELb1ELb0ELb0ELb0ELb1ELb0ELb1ELb0EEEvNS_16Flash_fwd_paramsE)
        /*0cc8*/ 	.word	0x00000000


	//----- nvinfo : EIATTR_MIN_STACK_SIZE
	.align		4
.L_556:
        /*0ccc*/ 	.byte	0x04, 0x12
        /*0cce*/ 	.short	(.L_558 - .L_557)
	.align		4
.L_557:
        /*0cd0*/ 	.word	index@(_ZN5flash24flash_fwd_splitkv_kernelI23Flash_fwd_kernel_traitsILi64ELi64ELi128ELi4ELb0ELb0EN7cutlass6half_tE19Flash_kernel_traitsILi64ELi64ELi128ELi4ES3_EELb1ELb0ELb0ELb0ELb1ELb1ELb1ELb0EEEvNS_16Flash_fwd_paramsE)
        /*0cd4*/ 	.word	0x00000000


	//----- nvinfo : EIATTR_MIN_STACK_SIZE
	.align		4
.L_558:
        /*0cd8*/ 	.byte	0x04, 0x12
        /*0cda*/ 	.short	(.L_560 - .L_559)
	.align		4
.L_559:
        /*0cdc*/ 	.word	index@(_ZN5flash24flash_fwd_splitkv_kernelI23Flash_fwd_kernel_traitsILi64ELi64ELi128ELi4ELb0ELb0EN7cutlass6half_tE19Flash_kernel_traitsILi64ELi64ELi128ELi4ES3_EELb1ELb0ELb1ELb0ELb0ELb0ELb1ELb0EEEvNS_16Flash_fwd_paramsE)
        /*0ce0*/ 	.word	0x00000000


	//----- nvinfo : EIATTR_MIN_STACK_SIZE
	.align		4
.L_560:
        /*0ce4*/ 	.byte	0x04, 0x12
        /*0ce6*/ 	.short	(.L_562 - .L_561)
	.align		4
.L_561:
        /*0ce8*/ 	.word	index@(_ZN5flash24flash_fwd_splitkv_kernelI23Flash_fwd_kernel_traitsILi64ELi64ELi128ELi4ELb0ELb0EN7cutlass6half_tE19Flash_kernel_traitsILi64ELi64ELi128ELi4ES3_EELb1ELb0ELb1ELb0ELb0ELb1ELb1ELb0EEEvNS_16Flash_fwd_paramsE)
        /*0cec*/ 	.word	0x00000000


	//----- nvinfo : EIATTR_MIN_STACK_SIZE
	.align		4
.L_562:
        /*0cf0*/ 	.byte	0x04, 0x12
        /*0cf2*/ 	.short	(.L_564 - .L_563)
	.align		4
.L_563:
        /*0cf4*/ 	.word	index@(_ZN5flash24flash_fwd_splitkv_kernelI23Flash_fwd_kernel_traitsILi64ELi64ELi128ELi4ELb0ELb0EN7cutlass6half_tE19Flash_kernel_traitsILi64ELi64ELi128ELi4ES3_EELb1ELb0ELb0ELb0ELb1ELb0ELb1ELb1EEEvNS_16Flash_fwd_paramsE)
        /*0cf8*/ 	.word	0x00000000


	//----- nvinfo : EIATTR_MIN_STACK_SIZE
	.align		4
.L_564:
        /*0cfc*/ 	.byte	0x04, 0x12
        /*0cfe*/ 	.short	(.L_566 - .L_565)
	.align		4
.L_565:
        /*0d00*/ 	.word	index@(_ZN5flash24flash_fwd_splitkv_kernelI23Flash_fwd_kernel_traitsILi64ELi64ELi128ELi4ELb0ELb0EN7cutlass6half_tE19Flash_kernel_traitsILi64ELi64ELi128ELi4ES3_EELb1ELb0ELb0ELb0ELb1ELb1ELb1ELb1EEEvNS_16Flash_fwd_paramsE)
        /*0d04*/ 	.word	0x00000000


	//----- nvinfo : EIATTR_MIN_STACK_SIZE
	.align		4
.L_566:
        /*0d08*/ 	.byte	0x04, 0x12
        /*0d0a*/ 	.short	(.L_568 - .L_567)
	.align		4
.L_567:
        /*0d0c*/ 	.word	index@(_ZN5flash24flash_fwd_splitkv_kernelI23Flash_fwd_kernel_traitsILi64ELi64ELi128ELi4ELb0ELb0EN7cutlass6half_tE19Flash_kernel_traitsILi64ELi64ELi128ELi4ES3_EELb1ELb0ELb1ELb0ELb0ELb0ELb1ELb1EEEvNS_16Flash_fwd_paramsE)
        /*0d10*/ 	.word	0x00000000


	//----- nvinfo : EIATTR_MIN_STACK_SIZE
	.align		4
.L_568:
        /*0d14*/ 	.byte	0x04, 0x12
        /*0d16*/ 	.short	(.L_570 - .L_569)
	.align		4
.L_569:
        /*0d18*/ 	.word	index@(_ZN5flash24flash_fwd_splitkv_kernelI23Flash_fwd_kernel_traitsILi64ELi64ELi128ELi4ELb0ELb0EN7cutlass6half_tE19Flash_kernel_traitsILi64ELi64ELi128ELi4ES3_EELb1ELb0ELb1ELb0ELb0ELb1ELb1ELb1EEEvNS_16Flash_fwd_paramsE)
        /*0d1c*/ 	.word	0x00000000
.L_570:


//--------------------- .nv.compat                --------------------------
	.section	.nv.compat,"",@"SHT_CUDA_COMPAT_INFO"
	.align	4
        /*0000*/ 	.byte	0x02, 0x09, 0x01, 0x00, 0x02, 0x02, 0x01, 0x00, 0x02, 0x05, 0x05, 0x00, 0x03, 0x07, 0x01, 0x01
        /*0010*/ 	.byte	0x02, 0x03, 0x00, 0x00, 0x02, 0x06, 0x01, 0x00, 0x04, 0x0b, 0x08, 0x00, 0x01, 0x00, 0x00, 0x00
        /*0020*/ 	.byte	0x00, 0x00, 0x00, 0x00


//--------------------- .nv.info._ZN5flash32flash_fwd_splitkv_combine_kernelI23Flash_fwd_kernel_traitsILi64ELi64ELi256ELi4ELb0ELb0EN7cutlass6half_tE19Flash_kernel_traitsILi64ELi64ELi256ELi4ES3_EELi8ELi7ELb0EEEvNS_16Flash_fwd_paramsE --------------------------
	.section	.nv.info._ZN5flash32flash_fwd_splitkv_combine_kernelI23Flash_fwd_kernel_traitsILi64ELi64ELi256ELi4ELb0ELb0EN7cutlass6half_tE19Flash_kernel_traitsILi64ELi64ELi256ELi4ES3_EELi8ELi7ELb0EEEvNS_16Flash_fwd_paramsE,"",@"SHT_CUDA_INFO"
	.sectionflags	@""
	.align	4


	//----- nvinfo : EIATTR_CUDA_API_VERSION
	.align		4
        /*0000*/ 	.byte	0x04, 0x37
        /*0002*/ 	.short	(.L_572 - .L_571)
.L_571:
        /*0004*/ 	.word	0x00000082


	//----- nvinfo : EIATTR_KPARAM_INFO
	.align		4
.L_572:
        /*0008*/ 	.byte	0x04, 0x17
        /*000a*/ 	.short	(.L_574 - .L_573)
.L_573:
        /*000c*/ 	.word	0x00000000
        /*0010*/ 	.short	0x0000
        /*0012*/ 	.short	0x0000
        /*0014*/ 	.byte	0x00, 0xf0, 0x41, 0x07


	//----- nvinfo : EIATTR_SPARSE_MMA_MASK
	.align		4
.L_574:
        /*0018*/ 	.byte	0x03, 0x50
        /*001a*/ 	.short	0x0000


	//----- nvinfo : EIATTR_MAXREG_COUNT
	.align		4
        /*001c*/ 	.byte	0x03, 0x1b
        /*001e*/ 	.short	0x00ff


	//----- nvinfo : EIATTR_NUM_BARRIERS
	.align		4
        /*0020*/ 	.byte	0x02, 0x4c
        /*0022*/ 	.byte	0x01
	.zero		1


	//----- nvinfo : EIATTR_MERCURY_ISA_VERSION
	.align		4
        /*0024*/ 	.byte	0x03, 0x5f
        /*0026*/ 	.short	0x0101


	//----- nvinfo : EIATTR_COOP_GROUP_MASK_REGIDS
	.align		4
        /*0028*/ 	.byte	0x04, 0x29
        /*002a*/ 	.short	(.L_576 - .L_575)


	//   ....[0]....
.L_575:
        /*002c*/ 	.word	0xffffffff


	//   ....[1]....
        /*0030*/ 	.word	0xffffffff


	//   ....[2]....
        /*0034*/ 	.word	0xffffffff


	//   ....[3]....
        /*0038*/ 	.word	0xffffffff


	//   ....[4]....
        /*003c*/ 	.word	0xffffffff


	//   ....[5]....
        /*0040*/ 	.word	0xffffffff


	//   ....[6]....
        /*0044*/ 	.word	0xffffffff


	//   ....[7]....
        /*0048*/ 	.word	0xffffffff


	//----- nvinfo : EIATTR_COOP_GROUP_INSTR_OFFSETS
	.align		4
.L_576:
        /*004c*/ 	.byte	0x04, 0x28
        /*004e*/ 	.short	(.L_578 - .L_577)


	//   ....[0]....
.L_577:
        /*0050*/ 	.word	0x00001ea0


	//   ....[1]....
        /*0054*/ 	.word	0x00001ec0


	//   ....[2]....
        /*0058*/ 	.word	0x00001f00


	//   ....[3]....
        /*005c*/ 	.word	0x00001f50


	//   ....[4]....
        /*0060*/ 	.word	0x000022e0


	//   ....[5]....
        /*0064*/ 	.word	0x00002370


	//   ....[6]....
        /*0068*/ 	.word	0x000023d0


	//   ....[7]....
        /*006c*/ 	.word	0x000024f0


	//----- nvinfo : EIATTR_VRC_CTA_INIT_COUNT
	.align		4
.L_578:
        /*0070*/ 	.byte	0x02, 0x4a
	.zero		1
	.zero		1


	//----- nvinfo : EIATTR_EXIT_INSTR_OFFSETS
	.align		4
        /*0074*/ 	.byte	0x04, 0x1c
        /*0076*/ 	.short	(.L_580 - .L_579)


	//   ....[0]....
.L_579:
        /*0078*/ 	.word	0x00004590


	//   ....[1]....
        /*007c*/ 	.word	0x00004870


	//   ....[2]....
        /*0080*/ 	.word	0x00004a90


	//----- nvinfo : EIATTR_CRS_STACK_SIZE
	.align		4
.L_580:
        /*0084*/ 	.byte	0x04, 0x1e
        /*0086*/ 	.short	(.L_582 - .L_581)
.L_581:
        /*0088*/ 	.word	0x00000000


	//----- nvinfo : EIATTR_CBANK_PARAM_SIZE
	.align		4
.L_582:
        /*008c*/ 	.byte	0x03, 0x19
        /*008e*/ 	.short	0x01d0


	//----- nvinfo : EIATTR_PARAM_CBANK
	.align		4
        /*0090*/ 	.byte	0x04, 0x0a
        /*0092*/ 	.short	(.L_584 - .L_583)
	.align		4
.L_583:
        /*0094*/ 	.word	index@(.nv.constant0._ZN5flash32flash_fwd_splitkv_combine_kernelI23Flash_fwd_kernel_traitsILi64ELi64ELi256ELi4ELb0ELb0EN7cutlass6half_tE19Flash_kernel_traitsILi64ELi64ELi256ELi4ES3_EELi8ELi7ELb0EEEvNS_16Flash_fwd_paramsE)
        /*0098*/ 	.short	0x0380
        /*009a*/ 	.short	0x01d0


	//----- nvinfo : EIATTR_SW_WAR
	.align		4
.L_584:
        /*009c*/ 	.byte	0x04, 0x36
        /*009e*/ 	.short	(.L_586 - .L_585)
.L_585:
        /*00a0*/ 	.word	0x00000008
.L_586:


//--------------------- .nv.info._ZN5flash32flash_fwd_splitkv_combine_kernelI23Flash_fwd_kernel_traitsILi64ELi64ELi256ELi4ELb0ELb0EN7cutlass6half_tE19Flash_kernel_traitsILi64ELi64ELi256ELi4ES3_EELi8ELi6ELb0EEEvNS_16Flash_fwd_paramsE --------------------------
	.section	.nv.info._ZN5flash32flash_fwd_splitkv_combine_kernelI23Flash_fwd_kernel_traitsILi64ELi64ELi256ELi4ELb0ELb0EN7cutlass6half_tE19Flash_kernel_traitsILi64ELi64ELi256ELi4ES3_EELi8ELi6ELb0EEEvNS_16Flash_fwd_paramsE,"",@"SHT_CUDA_INFO"
	.sectionflags	@""
	.align	4


	//----- nvinfo : EIATTR_CUDA_API_VERSION
	.align		4
        /*0000*/ 	.byte	0x04, 0x37
        /*0002*/ 	.short	(.L_588 - .L_587)
.L_587:
        /*0004*/ 	.word	0x00000082


	//----- nvinfo : EIATTR_KPARAM_INFO
	.align		4
.L_588:
        /*0008*/ 	.byte	0x04, 0x17
        /*000a*/ 	.short	(.L_590 - .L_589)
.L_589:
        /*000c*/ 	.word	0x00000000
        /*0010*/ 	.short	0x0000
        /*0012*/ 	.short	0x0000
        /*0014*/ 	.byte	0x00, 0xf0, 0x41, 0x07


	//----- nvinfo : EIATTR_SPARSE_MMA_MASK
	.align		4
.L_590:
        /*0018*/ 	.byte	0x03, 0x50
        /*001a*/ 	.short	0x0000


	//----- nvinfo : EIATTR_MAXREG_COUNT
	.align		4
        /*001c*/ 	.byte	0x03, 0x1b
        /*001e*/ 	.short	0x00ff


	//----- nvinfo : EIATTR_NUM_BARRIERS
	.align		4
        /*0020*/ 	.byte	0x02, 0x4c
        /*0022*/ 	.byte	0x01
	.zero		1


	//----- nvinfo : EIATTR_MERCURY_ISA_VERSION
	.align		4
        /*0024*/ 	.byte	0x03, 0x5f
        /*0026*/ 	.short	0x0101


	//----- nvinfo : EIATTR_COOP_GROUP_MASK_REGIDS
	.align		4
        /*0028*/ 	.byte	0x04, 0x29
        /*002a*/ 	.short	(.L_592 - .L_591)


	//   ....[0]....
.L_591:
        /*002c*/ 	.word	0xffffffff


	//   ....[1]....
        /*0030*/ 	.word	0xffffffff


	//   ....[2]....
        /*0034*/ 	.word	0xffffffff


	//   ....[3]....
        /*0038*/ 	.word	0xffffffff


	//   ....[4]....
        /*003c*/ 	.word	0xffffffff


	//   ....[5]....
        /*0040*/ 	.word	0xffffffff


	//   ....[6]....
        /*0044*/ 	.word	0xffffffff


	//   ....[7]....
        /*0048*/ 	.word	0xffffffff


	//----- nvinfo : EIATTR_COOP_GROUP_INSTR_OFFSETS
	.align		4
.L_592:
        /*004c*/ 	.byte	0x04, 0x28
        /*004e*/ 	.short	(.L_594 - .L_593)


	//   ....[0]....
.L_593:
        /*0050*/ 	.word	0x00001cc0


	//   ....[1]....
        /*0054*/ 	.word	0x00001cf0


	//   ....[2]....
        /*0058*/ 	.word	0x00001d50


	//   ....[3]....
        /*005c*/ 	.word	0x00001df0


	//   ....[4]....
        /*0060*/ 	.word	0x00001fe0


	//   ....[5]....
        /*0064*/ 	.word	0x00002050


	//   ....[6]....
        /*0068*/ 	.word	0x000020f0


	//   ....[7]....
        /*006c*/ 	.word	0x00002200


	//----- nvinfo : EIATTR_VRC_CTA_INIT_COUNT
	.align		4
.L_594:
        /*0070*/ 	.byte	0x02, 0x4a
	.zero		1
	.zero		1


	//----- nvinfo : EIATTR_EXIT_INSTR_OFFSETS
	.align		4
        /*0074*/ 	.byte	0x04, 0x1c
        /*0076*/ 	.short	(.L_596 - .L_595)


	//   ....[0]....
.L_595:
        /*0078*/ 	.word	0x000040b0


	//   ....[1]....
        /*007c*/ 	.word	0x00004390


	//   ....[2]....
        /*0080*/ 	.word	0x000045b0


	//----- nvinfo : EIATTR_CRS_STACK_SIZE
	.align		4
.L_596:
        /*0084*/ 	.byte	0x04, 0x1e
        /*0086*/ 	.short	(.L_598 - .L_597)
.L_597:
        /*0088*/ 	.word	0x00000000


	//----- nvinfo : EIATTR_CBANK_PARAM_SIZE
	.align		4
.L_598:
        /*008c*/ 	.byte	0x03, 0x19
        /*008e*/ 	.short	0x01d0


	//----- nvinfo : EIATTR_PARAM_CBANK
	.align		4
        /*0090*/ 	.byte	0x04, 0x0a
        /*0092*/ 	.short	(.L_600 - .L_599)
	.align		4
.L_599:
        /*0094*/ 	.word	index@(.nv.constant0._ZN5flash32flash_fwd_splitkv_combine_kernelI23Flash_fwd_kernel_traitsILi64ELi64ELi256ELi4ELb0ELb0EN7cutlass6half_tE19Flash_kernel_traitsILi64ELi64ELi256ELi4ES3_EELi8ELi6ELb0EEEvNS_16Flash_fwd_paramsE)
        /*0098*/ 	.short	0x0380
        /*009a*/ 	.short	0x01d0


	//----- nvinfo : EIATTR_SW_WAR
	.align		4
.L_600:
        /*009c*/ 	.byte	0x04, 0x36
        /*009e*/ 	.short	(.L_602 - .L_601)
.L_601:
        /*00a0*/ 	.word	0x00000008
.L_602:


//--------------------- .nv.info._ZN5flash32flash_fwd_splitkv_combine_kernelI23Flash_fwd_kernel_traitsILi64ELi64ELi256ELi4ELb0ELb0EN7cutlass6half_tE19Flash_kernel_traitsILi64ELi64ELi256ELi4ES3_EELi8ELi5ELb0EEEvNS_16Flash_fwd_paramsE --------------------------
	.section	.nv.info._ZN5flash32flash_fwd_splitkv_combine_kernelI23Flash_fwd_kernel_traitsILi64ELi64ELi256ELi4ELb0ELb0EN7cutlass6half_tE19Flash_kernel_traitsILi64ELi64ELi256ELi4ES3_EELi8ELi5ELb0EEEvNS_16Flash_fwd_paramsE,"",@"SHT_CUDA_INFO"
	.sectionflags	@""
	.align	4


	//----- nvinfo : EIATTR_CUDA_API_VERSION
	.align		4
        /*0000*/ 	.byte	0x04, 0x37
        /*0002*/ 	.short	(.L_604 - .L_603)
.L_603:
        /*0004*/ 	.word	0x00000082


	//----- nvinfo : EIATTR_KPARAM_INFO
	.align		4
.L_604:
        /*0008*/ 	.byte	0x04, 0x17
        /*000a*/ 	.short	(.L_606 - .L_605)
.L_605:
        /*000c*/ 	.word	0x00000000
        /*0010*/ 	.short	0x0000
        /*0012*/ 	.short	0x0000
        /*0014*/ 	.byte	0x00, 0xf0, 0x41, 0x07


	//----- nvinfo : EIATTR_SPARSE_MMA_MASK
	.align		4
.L_606:
        /*0018*/ 	.byte	0x03, 0x50
        /*001a*/ 	.short	0x0000


	//----- nvinfo : EIATTR_MAXREG_COUNT
	.align		4
        /*001c*/ 	.byte	0x03, 0x1b
        /*001e*/ 	.short	0x00ff


	//----- nvinfo : EIATTR_NUM_BARRIERS
	.align		4
        /*0020*/ 	.byte	0x02, 0x4c
        /*0022*/ 	.byte	0x01
	.zero		1


	//----- nvinfo : EIATTR_MERCURY_ISA_VERSION
	.align		4
        /*0024*/ 	.byte	0x03, 0x5f
        /*0026*/ 	.short	0x0101


	//----- nvinfo : EIATTR_COOP_GROUP_MASK_REGIDS
	.align		4
        /*0028*/ 	.byte	0x04, 0x29
        /*002a*/ 	.short	(.L_608 - .L_607)


	//   ....[0]....
.L_607:
        /*002c*/ 	.word	0xffffffff


	//   ....[1]....
        /*0030*/ 	.word	0xffffffff


	//   ....[2]....
        /*0034*/ 	.word	0xffffffff


	//   ....[3]....
        /*0038*/ 	.word	0xffffffff


	//   ....[4]....
        /*003c*/ 	.word	0xffffffff


	//   ....[5]....
        /*0040*/ 	.word	0xffffffff


	//   ....[6]....
        /*0044*/ 	.word	0xffffffff


	//   ....[7]....
        /*0048*/ 	.word	0xffffffff


	//----- nvinfo : EIATTR_COOP_GROUP_INSTR_OFFSETS
	.align		4
.L_608:
        /*004c*/ 	.byte	0x04, 0x28
        /*004e*/ 	.short	(.L_610 - .L_609)


	//   ....[0]....
.L_609:
        /*0050*/ 	.word	0x000019b0


	//   ....[1]....
        /*0054*/ 	.word	0x000019e0


	//   ....[2]....
        /*0058*/ 	.word	0x00001a10


	//   ....[3]....
        /*005c*/ 	.word	0x00001ad0


	//   ....[4]....
        /*0060*/ 	.word	0x00001c60


	//   ....[5]....
        /*0064*/ 	.word	0x00001cc0


	//   ....[6]....
        /*0068*/ 	.word	0x00001d30


	//   ....[7]....
        /*006c*/ 	.word	0x00001e60


	//----- nvinfo : EIATTR_VRC_CTA_INIT_COUNT
	.align		4
.L_610:
        /*0070*/ 	.byte	0x02, 0x4a
	.zero		1
	.zero		1


	//----- nvinfo : EIATTR_EXIT_INSTR_OFFSETS
	.align		4
        /*0074*/ 	.byte	0x04, 0x1c
        /*0076*/ 	.short	(.L_612 - .L_611)


	//   ....[0]....
.L_611:
        /*0078*/ 	.word	0x00003c90


	//   ....[1]....
        /*007c*/ 	.word	0x00003f70


	//   ....[2]....
        /*0080*/ 	.word	0x00004190


	//----- nvinfo : EIATTR_CRS_STACK_SIZE
	.align		4
.L_612:
        /*0084*/ 	.byte	0x04, 0x1e
        /*0086*/ 	.short	(.L_614 - .L_613)
.L_613:
        /*0088*/ 	.word	0x00000000


	//----- nvinfo : EIATTR_CBANK_PARAM_SIZE
	.align		4
.L_614:
        /*008c*/ 	.byte	0x03, 0x19
        /*008e*/ 	.short	0x01d0


	//----- nvinfo : EIATTR_PARAM_CBANK
	.align		4
        /*0090*/ 	.byte	0x04, 0x0a
        /*0092*/ 	.short	(.L_616 - .L_615)
	.align		4
.L_615:
        /*0094*/ 	.word	index@(.nv.constant0._ZN5flash32flash_fwd_splitkv_combine_kernelI23Flash_fwd_kernel_traitsILi64ELi64ELi256ELi4ELb0ELb0EN7cutlass6half_tE19Flash_kernel_traitsILi64ELi64ELi256ELi4ES3_EELi8ELi5ELb0EEEvNS_16Flash_fwd_paramsE)
        /*0098*/ 	.short	0x0380
        /*009a*/ 	.short	0x01d0


	//----- nvinfo : EIATTR_SW_WAR
	.align		4
.L_616:
        /*009c*/ 	.byte	0x04, 0x36
        /*009e*/ 	.short	(.L_618 - .L_617)
.L_617:
        /*00a0*/ 	.word	0x00000008
.L_618:


//--------------------- .nv.info._ZN5flash32flash_fwd_splitkv_combine_kernelI23Flash_fwd_kernel_traitsILi64ELi64ELi256ELi4ELb0ELb0EN7cutlass6half_tE19Flash_kernel_traitsILi64ELi64ELi256ELi4ES3_EELi8ELi4ELb0EEEvNS_16Flash_fwd_paramsE --------------------------
	.section	.nv.info._ZN5flash32flash_fwd_splitkv_combine_kernelI23Flash_fwd_kernel_traitsILi64ELi64ELi256ELi4ELb0ELb0EN7cutlass6half_tE19Flash_kernel_traitsILi64ELi64ELi256ELi4ES3_EELi8ELi4ELb0EEEvNS_16Flash_fwd_paramsE,"",@"SHT_CUDA_INFO"
	.sectionflags	@""
	.align	4


	//----- nvinfo : EIATTR_CUDA_API_VERSION
	.align		4
        /*0000*/ 	.byte	0x04, 0x37
        /*0002*/ 	.short	(.L_620 - .L_619)
.L_619:
        /*0004*/ 	.word	0x00000082


	//----- nvinfo : EIATTR_KPARAM_INFO
	.align		4
.L_620:
        /*0008*/ 	.byte	0x04, 0x17
        /*000a*/ 	.short	(.L_622 - .L_621)
.L_621:
        /*000c*/ 	.word	0x00000000
        /*0010*/ 	.short	0x0000
        /*0012*/ 	.short	0x0000
        /*0014*/ 	.byte	0x00, 0xf0, 0x41, 0x07


	//----- nvinfo : EIATTR_SPARSE_MMA_MASK
	.align		4
.L_622:
        /*0018*/ 	.byte	0x03, 0x50
        /*001a*/ 	.short	0x0000


	//----- nvinfo : EIATTR_MAXREG_COUNT
	.align		4
        /*001c*/ 	.byte	0x03, 0x1b
        /*001e*/ 	.short	0x00ff


	//----- nvinfo : EIATTR_NUM_BARRIERS
	.align		4
        /*0020*/ 	.byte	0x02, 0x4c
        /*0022*/ 	.byte	0x01
	.zero		1


	//----- nvinfo : EIATTR_MERCURY_ISA_VERSION
	.align		4
        /*0024*/ 	.byte	0x03, 0x5f
        /*0026*/ 	.short	0x0101


	//----- nvinfo : EIATTR_COOP_GROUP_MASK_REGIDS
	.align		4
        /*0028*/ 	.byte	0x04, 0x29
        /*002a*/ 	.short	(.L_624 - .L_623)


	//   ....[0]....
.L_623:
        /*002c*/ 	.word	0xffffffff


	//   ....[1]....
        /*0030*/ 	.word	0xffffffff


	//   ....[2]....
        /*0034*/ 	.word	0xffffffff


	//   ....[3]....
        /*0038*/ 	.word	0xffffffff


	//   ....[4]....
        /*003c*/ 	.word	0xffffffff


	//   ....[5]....
        /*0040*/ 	.word	0xffffffff


	//   ....[6]....
        /*0044*/ 	.word	0xffffffff


	//   ....[7]....
        /*0048*/ 	.word	0xffffffff


	//----- nvinfo : EIATTR_COOP_GROUP_INSTR_OFFSETS
	.align		4
.L_624:
        /*004c*/ 	.byte	0x04, 0x28
        /*004e*/ 	.short	(.L_626 - .L_625)


	//   ....[0]....
.L_625:
        /*0050*/ 	.word	0x00001ae0


	//   ....[1]....
        /*0054*/ 	.word	0x00001b50


	//   ....[2]....
        /*0058*/ 	.word	0x00001b90


	//   ....[3]....
        /*005c*/ 	.word	0x00001bd0


	//   ....[4]....
        /*0060*/ 	.word	0x00001c40


	//   ....[5]....
        /*0064*/ 	.word	0x00001c70


	//   ....[6]....
        /*0068*/ 	.word	0x00001cc0


	//   ....[7]....
        /*006c*/ 	.word	0x00001d90


	//----- nvinfo : EIATTR_VRC_CTA_INIT_COUNT
	.align		4
.L_626:
        /*0070*/ 	.byte	0x02, 0x4a
	.zero		1
	.zero		1


	//----- nvinfo : EIATTR_EXIT_INSTR_OFFSETS
	.align		4
        /*0074*/ 	.byte	0x04, 0x1c
        /*0076*/ 	.short	(.L_628 - .L_627)


	//   ....[0]....
.L_627:
        /*0078*/ 	.word	0x00003b30


	//   ....[1]....
        /*007c*/ 	.word	0x00003e10


	//   ....[2]....
        /*0080*/ 	.word	0x00004030


	//----- nvinfo : EIATTR_CRS_STACK_SIZE
	.align		4
.L_628:
        /*0084*/ 	.byte	0x04, 0x1e
        /*0086*/ 	.short	(.L_630 - .L_629)
.L_629:
        /*0088*/ 	.word	0x00000000


	//----- nvinfo : EIATTR_CBANK_PARAM_SIZE
	.align		4
.L_630:
        /*008c*/ 	.byte	0x03, 0x19
        /*008e*/ 	.short	0x01d0


	//----- nvinfo : EIATTR_PARAM_CBANK
	.align		4
        /*0090*/ 	.byte	0x04, 0x0a
        /*0092*/ 	.short	(.L_632 - .L_631)
	.align		4
.L_631:
        /*0094*/ 	.word	index@(.nv.constant0._ZN5flash32flash_fwd_splitkv_combine_kernelI23Flash_fwd_kernel_traitsILi64ELi64ELi256ELi4ELb0ELb0EN7cutlass6half_tE19Flash_kernel_traitsILi64ELi64ELi256ELi4ES3_EELi8ELi4ELb0EEEvNS_16Flash_fwd_paramsE)
        /*0098*/ 	.short	0x0380
        /*009a*/ 	.short	0x01d0


	//----- nvinfo : EIATTR_SW_WAR
	.align		4
.L_632:
        /*009c*/ 	.byte	0x04, 0x36
        /*009e*/ 	.short	(.L_634 - .L_633)
.L_633:
        /*00a0*/ 	.word	0x00000008
.L_634:


//--------------------- .nv.info._ZN5flash32flash_fwd_splitkv_combine_kernelI23Flash_fwd_kernel_traitsILi64ELi64ELi256ELi4ELb0ELb0EN7cutlass6half_tE19Flash_kernel_traitsILi64ELi64ELi256ELi4ES3_EELi8ELi3ELb0EEEvNS_16Flash_fwd_paramsE --------------------------
	.section	.nv.info._ZN5flash32flash_fwd_splitkv_combine_kernelI23Flash_fwd_kernel_traitsILi64ELi64ELi256ELi4ELb0ELb0EN7cutlass6half_tE19Flash_kernel_traitsILi64ELi64ELi256ELi4ES3_EELi8ELi3ELb0EEEvNS_16Flash_fwd_paramsE,"",@"SHT_CUDA_INFO"
	.sectionflags	@""
	.align	4


	//----- nvinfo : EIATTR_CUDA_API_VERSION
	.align		4
        /*0000*/ 	.byte	0x04, 0x37
        /*0002*/ 	.short	(.L_636 - .L_635)
.L_635:
        /*0004*/ 	.word	0x00000082


	//----- nvinfo : EIATTR_KPARAM_INFO
	.align		4
.L_636:
        /*0008*/ 	.byte	0x04, 0x17
        /*000a*/ 	.short	(.L_638 - .L_637)
.L_637:
        /*000c*/ 	.word	0x00000000
        /*0010*/ 	.short	0x0000
        /*0012*/ 	.short	0x0000
        /*0014*/ 	.byte	0x00, 0xf0, 0x41, 0x07


	//----- nvinfo : EIATTR_SPARSE_MMA_MASK
	.align		4
.L_638:
        /*0018*/ 	.byte	0x03, 0x50
        /*001a*/ 	.short	0x0000


	//----- nvinfo : EIATTR_MAXREG_COUNT
	.align		4
        /*001c*/ 	.byte	0x03, 0x1b
        /*001e*/ 	.short	0x00ff


	//----- nvinfo : EIATTR_NUM_BARRIERS
	.align		4
        /*0020*/ 	.byte	0x02, 0x4c
        /*0022*/ 	.byte	0x01
	.zero		1


	//----- nvinfo : EIATTR_MERCURY_ISA_VERSION
	.align		4
        /*0024*/ 	.byte	0x03, 0x5f
        /*0026*/ 	.short	0x0101


	//----- nvinfo : EIATTR_COOP_GROUP_MASK_REGIDS
	.align		4
        /*0028*/ 	.byte	0x04, 0x29
        /*002a*/ 	.short	(.L_640 - .L_639)


	//   ....[0]....
.L_639:
        /*002c*/ 	.word	0xffffffff


	//   ....[1]....
        /*0030*/ 	.word	0xffffffff


	//   ....[2]....
        /*0034*/ 	.word	0xffffffff


	//   ....[3]....
        /*0038*/ 	.word	0xffffffff


	//   ....[4]....
        /*003c*/ 	.word	0xffffffff


	//   ....[5]....
        /*0040*/ 	.word	0xffffffff


	//----- nvinfo : EIATTR_COOP_GROUP_INSTR_OFFSETS
	.align		4
.L_640:
        /*0044*/ 	.byte	0x04, 0x28
        /*0046*/ 	.short	(.L_642 - .L_641)


	//   ....[0]....
.L_641:
        /*0048*/ 	.word	0x00001c70


	//   ....[1]....
        /*004c*/ 	.word	0x00001d10


	//   ....[2]....
        /*0050*/ 	.word	0x00001d30


	//   ....[3]....
        /*0054*/ 	.word	0x00001e00


	//   ....[4]....
        /*0058*/ 	.word	0x00001eb0


	//   ....[5]....
        /*005c*/ 	.word	0x00001ed0


	//----- nvinfo : EIATTR_VRC_CTA_INIT_COUNT
	.align		4
.L_642:
        /*0060*/ 	.byte	0x02, 0x4a
	.zero		1
	.zero		1


	//----- nvinfo : EIATTR_EXIT_INSTR_OFFSETS
	.align		4
        /*0064*/ 	.byte	0x04, 0x1c
        /*0066*/ 	.short	(.L_644 - .L_643)


	//   ....[0]....
.L_643:
        /*0068*/ 	.word	0x00003b20


	//   ....[1]....
        /*006c*/ 	.word	0x00003e00


	//   ....[2]....
        /*0070*/ 	.word	0x00004020


	//----- nvinfo : EIATTR_CRS_STACK_SIZE
	.align		4
.L_644:
        /*0074*/ 	.byte	0x04, 0x1e
        /*0076*/ 	.short	(.L_646 - .L_645)
.L_645:
        /*0078*/ 	.word	0x00000000


	//----- nvinfo : EIATTR_CBANK_PARAM_SIZE
	.align		4
.L_646:
        /*007c*/ 	.byte	0x03, 0x19
        /*007e*/ 	.short	0x01d0


	//----- nvinfo : EIATTR_PARAM_CBANK
	.align		4
        /*0080*/ 	.byte	0x04, 0x0a
        /*0082*/ 	.short	(.L_648 - .L_647)
	.align		4
.L_647:
        /*0084*/ 	.word	index@(.nv.constant0._ZN5flash32flash_fwd_splitkv_combine_kernelI23Flash_fwd_kernel_traitsILi64ELi64ELi256ELi4ELb0ELb0EN7cutlass6half_tE19Flash_kernel_traitsILi64ELi64ELi256ELi4ES3_EELi8ELi3ELb0EEEvNS_16Flash_fwd_paramsE)
        /*0088*/ 	.short	0x0380
        /*008a*/ 	.short	0x01d0


	//----- nvinfo : EIATTR_SW_WAR
	.align		4
.L_648:
        /*008c*/ 	.byte	0x04, 0x36
        /*008e*/ 	.short	(.L_650 - .L_649)
.L_649:
        /*0090*/ 	.word	0x00000008
.L_650:


//--------------------- .nv.info._ZN5flash32flash_fwd_splitkv_combine_kernelI23Flash_fwd_kernel_traitsILi64ELi64ELi256ELi4ELb0ELb0EN7cutlass6half_tE19Flash_kernel_traitsILi64ELi64ELi256ELi4ES3_EELi8ELi2ELb0EEEvNS_16Flash_fwd_paramsE --------------------------
	.section	.nv.info._ZN5flash32flash_fwd_splitkv_combine_kernelI23Flash_fwd_kernel_traitsILi64ELi64ELi256ELi4ELb0ELb0EN7cutlass6half_tE19Flash_kernel_traitsILi64ELi64ELi256ELi4ES3_EELi8ELi2ELb0EEEvNS_16Flash_fwd_paramsE,"",@"SHT_CUDA_INFO"
	.sectionflags	@""
	.align	4


	//----- nvinfo : EIATTR_CUDA_API_VERSION
	.align		4
        /*0000*/ 	.byte	0x04, 0x37
        /*0002*/ 	.short	(.L_652 - .L_651)
.L_651:
        /*0004*/ 	.word	0x00000082


	//----- nvinfo : EIATTR_KPARAM_INFO
	.align		4
.L_652:
        /*0008*/ 	.byte	0x04, 0x17
        /*000a*/ 	.short	(.L_654 - .L_653)
.L_653:
        /*000c*/ 	.word	0x00000000
        /*0010*/ 	.short	0x0000
        /*0012*/ 	.short	0x0000
        /*0014*/ 	.byte	0x00, 0xf0, 0x41, 0x07


	//----- nvinfo : EIATTR_SPARSE_MMA_MASK
	.align		4
.L_654:
        /*0018*/ 	.byte	0x03, 0x50
        /*001a*/ 	.short	0x0000


	//----- nvinfo : EIATTR_MAXREG_COUNT
	.align		4
        /*001c*/ 	.byte	0x03, 0x1b
        /*001e*/ 	.short	0x00ff


	//----- nvinfo : EIATTR_NUM_BARRIERS
	.align		4
        /*0020*/ 	.byte	0x02, 0x4c
        /*0022*/ 	.byte	0x01
	.zero		1


	//----- nvinfo : EIATTR_MERCURY_ISA_VERSION
	.align		4
        /*0024*/ 	.byte	0x03, 0x5f
        /*0026*/ 	.short	0x0101


	//----- nvinfo : EIATTR_COOP_GROUP_MASK_REGIDS
	.align		4
        /*0028*/ 	.byte	0x04, 0x29
        /*002a*/ 	.short	(.L_656 - .L_655)


	//   ....[0]....
.L_655:
        /*002c*/ 	.word	0xffffffff


	//   ....[1]....
        /*0030*/ 	.word	0xffffffff


	//   ....[2]....
        /*0034*/ 	.word	0xffffffff


	//   ....[3]....
        /*0038*/ 	.word	0xffffffff


	//----- nvinfo : EIATTR_COOP_GROUP_INSTR_OFFSETS
	.align		4
.L_656:
        /*003c*/ 	.byte	0x04, 0x28
        /*003e*/ 	.short	(.L_658 - .L_657)


	//   ....[0]....
.L_657:
        /*0040*/ 	.word	0x00001ad0


	//   ....[1]....
        /*0044*/ 	.word	0x00001b10


	//   ....[2]....
        /*0048*/ 	.word	0x00001c50


	//   ....[3]....
        /*004c*/ 	.word	0x00001ce0


	//----- nvinfo : EIATTR_VRC_CTA_INIT_COUNT
	.align		4
.L_658:
        /*0050*/ 	.byte	0x02, 0x4a
	.zero		1
	.zero		1


	//----- nvinfo : EIATTR_EXIT_INSTR_OFFSETS
	.align		4
        /*0054*/ 	.byte	0x04, 0x1c
        /*0056*/ 	.short	(.L_660 - .L_659)


	//   ....[0]....
.L_659:
        /*0058*/ 	.word	0x00003ab0


	//   ....[1]....
        /*005c*/ 	.word	0x00003d90


	//   ....[2]....
        /*0060*/ 	.word	0x00003fb0


	//----- nvinfo : EIATTR_CRS_STACK_SIZE
	.align		4
.L_660:
        /*0064*/ 	.byte	0x04, 0x1e
        /*0066*/ 	.short	(.L_662 - .L_661)
.L_661:
        /*0068*/ 	.word	0x00000000


	//----- nvinfo : EIATTR_CBANK_PARAM_SIZE
	.align		4
.L_662:
        /*006c*/ 	.byte	0x03, 0x19
        /*006e*/ 	.short	0x01d0


	//----- nvinfo : EIATTR_PARAM_CBANK
	.align		4
        /*0070*/ 	.byte	0x04, 0x0a
        /*0072*/ 	.short	(.L_664 - .L_663)
	.align		4
.L_663:
        /*0074*/ 	.word	index@(.nv.constant0._ZN5flash32flash_fwd_splitkv_combine_kernelI23Flash_fwd_kernel_traitsILi64ELi64ELi256ELi4ELb0ELb0EN7cutlass6half_tE19Flash_kernel_traitsILi64ELi64ELi256ELi4ES3_EELi8ELi2ELb0EEEvNS_16Flash_fwd_paramsE)
        /*0078*/ 	.short	0x0380
        /*007a*/ 	.short	0x01d0


	//----- nvinfo : EIATTR_SW_WAR
	.align		4
.L_664:
        /*007c*/ 	.byte	0x04, 0x36
        /*007e*/ 	.short	(.L_666 - .L_665)
.L_665:
        /*0080*/ 	.word	0x00000008
.L_666:


//--------------------- .nv.info._ZN5flash32flash_fwd_splitkv_combine_kernelI23Flash_fwd_kernel_traitsILi64ELi64ELi256ELi4ELb0ELb0EN7cutlass6half_tE19Flash_kernel_traitsILi64ELi64ELi256ELi4ES3_EELi8ELi1ELb0EEEvNS_16Flash_fwd_paramsE --------------------------
	.section	.nv.info._ZN5flash32flash_fwd_splitkv_combine_kernelI23Flash_fwd_kernel_traitsILi64ELi64ELi256ELi4ELb0ELb0EN7cutlass6half_tE19Flash_kernel_traitsILi64ELi64ELi256ELi4ES3_EELi8ELi1ELb0EEEvNS_16Flash_fwd_paramsE,"",@"SHT_CUDA_INFO"
	.sectionflags	@""
	.align	4


	//----- nvinfo : EIATTR_CUDA_API_VERSION
	.align		4
        /*0000*/ 	.byte	0x04, 0x37
        /*0002*/ 	.short	(.L_668 - .L_667)
.L_667:
        /*0004*/ 	.word	0x00000082


	//----- nvinfo : EIATTR_KPARAM_INFO
	.align		4
.L_668:
        /*0008*/ 	.byte	0x04, 0x17
        /*000a*/ 	.short	(.L_670 - .L_669)
.L_669:
        /*000c*/ 	.word	0x00000000
        /*0010*/ 	.short	0x0000
        /*0012*/ 	.short	0x0000
        /*0014*/ 	.byte	0x00, 0xf0, 0x41, 0x07


	//----- nvinfo : EIATTR_SPARSE_MMA_MASK
	.align		4
.L_670:
        /*0018*/ 	.byte	0x03, 0x50
        /*001a*/ 	.short	0x0000


	//----- nvinfo : EIATTR_MAXREG_COUNT
	.align		4
        /*001c*/ 	.byte	0x03, 0x1b
        /*001e*/ 	.short	0x00ff


	//----- nvinfo : EIATTR_NUM_BARRIERS
	.align		4
        /*0020*/ 	.byte	0x02, 0x4c
        /*0022*/ 	.byte	0x01
	.zero		1


	//----- nvinfo : EIATTR_MERCURY_ISA_VERSION
	.align		4
        /*0024*/ 	.byte	0x03, 0x5f
        /*0026*/ 	.short	0x0101


	//----- nvinfo : EIATTR_COOP_GROUP_MASK_REGIDS
	.align		4
        /*0028*/ 	.byte	0x04, 0x29
        /*002a*/ 	.short	(.L_672 - .L_671)


	//   ....[0]....
.L_671:
        /*002c*/ 	.word	0xffffffff


	//   ....[1]....
        /*0030*/ 	.word	0xffffffff


	//----- nvinfo : EIATTR_COOP_GROUP_INSTR_OFFSETS
	.align		4
.L_672:
        /*0034*/ 	.byte	0x04, 0x28
        /*0036*/ 	.short	(.L_674 - .L_673)


	//   ....[0]....
.L_673:
        /*0038*/ 	.word	0x00001ba0


	//   ....[1]....
        /*003c*/ 	.word	0x00001db0


	//----- nvinfo : EIATTR_VRC_CTA_INIT_COUNT
	.align		4
.L_674:
        /*0040*/ 	.byte	0x02, 0x4a
	.zero		1
	.zero		1


	//----- nvinfo : EIATTR_EXIT_INSTR_OFFSETS
	.align		4
        /*0044*/ 	.byte	0x04, 0x1c
        /*0046*/ 	.short	(.L_676 - .L_675)


	//   ....[0]....
.L_675:
        /*0048*/ 	.word	0x00003a70


	//   ....[1]....
        /*004c*/ 	.word	0x00003d50


	//   ....[2]....
        /*0050*/ 	.word	0x00003f70


	//----- nvinfo : EIATTR_CRS_STACK_SIZE
	.align		4
.L_676:
        /*0054*/ 	.byte	0x04, 0x1e
        /*0056*/ 	.short	(.L_678 - .L_677)
.L_677:
        /*0058*/ 	.word	0x00000000


	//----- nvinfo : EIATTR_CBANK_PARAM_SIZE
	.align		4
.L_678:
        /*005c*/ 	.byte	0x03, 0x19
        /*005e*/ 	.short	0x01d0


	//----- nvinfo : EIATTR_PARAM_CBANK
	.align		4
        /*0060*/ 	.byte	0x04, 0x0a
        /*0062*/ 	.short	(.L_680 - .L_679)
	.align		4
.L_679:
        /*0064*/ 	.word	index@(.nv.constant0._ZN5flash32flash_fwd_splitkv_combine_kernelI23Flash_fwd_kernel_traitsILi64ELi64ELi256ELi4ELb0ELb0EN7cutlass6half_tE19Flash_kernel_traitsILi64ELi64ELi256ELi4ES3_EELi8ELi1ELb0EEEvNS_16Flash_fwd_paramsE)
        /*0068*/ 	.short	0x0380
        /*006a*/ 	.short	0x01d0


	//----- nvinfo : EIATTR_SW_WAR
	.align		4
.L_680:
        /*006c*/ 	.byte	0x04, 0x36
        /*006e*/ 	.short	(.L_682 - .L_681)
.L_681:
        /*0070*/ 	.word	0x00000008
.L_682:


//--------------------- .nv.info._ZN5flash32flash_fwd_splitkv_combine_kernelI23Flash_fwd_kernel_traitsILi64ELi64ELi256ELi4ELb0ELb0EN7cutlass6half_tE19Flash_kernel_traitsILi64ELi64ELi256ELi4ES3_EELi8ELi7ELb1EEEvNS_16Flash_fwd_paramsE --------------------------
	.section	.nv.info._ZN5flash32flash_fwd_splitkv_combine_kernelI23Flash_fwd_kernel_traitsILi64ELi64ELi256ELi4ELb0ELb0EN7cutlass6half_tE19Flash_kernel_traitsILi64ELi64ELi256ELi4ES3_EELi8ELi7ELb1EEEvNS_16Flash_fwd_paramsE,"",@"SHT_CUDA_INFO"
	.sectionflags	@""
	.align	4


	//----- nvinfo : EIATTR_CUDA_API_VERSION
	.align		4
        /*0000*/ 	.byte	0x04, 0x37
        /*0002*/ 	.short	(.L_684 - .L_683)
.L_683:
        /*0004*/ 	.word	0x00000082


	//----- nvinfo : EIATTR_KPARAM_INFO
	.align		4
.L_684:
        /*0008*/ 	.byte	0x04, 0x17
        /*000a*/ 	.short	(.L_686 - .L_685)
.L_685:
        /*000c*/ 	.word	0x00000000
        /*0010*/ 	.short	0x0000
        /*0012*/ 	.short	0x0000
        /*0014*/ 	.byte	0x00, 0xf0, 0x41, 0x07


	//----- nvinfo : EIATTR_SPARSE_MMA_MASK
	.align		4
.L_686:
        /*0018*/ 	.byte	0x03, 0x50
        /*001a*/ 	.short	0x0000


	//----- nvinfo : EIATTR_MAXREG_COUNT
	.align		4
        /*001c*/ 	.byte	0x03, 0x1b
        /*001e*/ 	.short	0x00ff


	//----- nvinfo : EIATTR_NUM_BARRIERS
	.align		4
        /*0020*/ 	.byte	0x02, 0x4c
        /*0022*/ 	.byte	0x01
	.zero		1


	//----- nvinfo : EIATTR_MERCURY_ISA_VERSION
	.align		4
        /*0024*/ 	.byte	0x03, 0x5f
        /*0026*/ 	.short	0x0101


	//----- nvinfo : EIATTR_COOP_GROUP_MASK_REGIDS
	.align		4
        /*0028*/ 	.byte	0x04, 0x29
        /*002a*/ 	.short	(.L_688 - .L_687)


	//   ....[0]....
.L_687:
        /*002c*/ 	.word	0xffffffff


	//   ....[1]....
        /*0030*/ 	.word	0xffffffff


	//   ....[2]....
        /*0034*/ 	.word	0xffffffff


	//   ....[3]....
        /*0038*/ 	.word	0xffffffff


	//   ....[4]....
        /*003c*/ 	.word	0xffffffff


	//   ....[5]....
        /*0040*/ 	.word	0xffffffff


	//   ....[6]....
        /*0044*/ 	.word	0xffffffff


	//   ....[7]....
        /*0048*/ 	.word	0xffffffff


	//----- nvinfo : EIATTR_COOP_GROUP_INSTR_OFFSETS
	.align		4
.L_688:
        /*004c*/ 	.byte	0x04, 0x28
        /*004e*/ 	.short	(.L_690 - .L_689)


	//   ....[0]....
.L_689:
        /*0050*/ 	.word	0x00001e90


	//   ....[1]....
        /*0054*/ 	.word	0x00001eb0


	//   ....[2]....
        /*0058*/ 	.word	0x00001ef0


	//   ....[3]....
        /*005c*/ 	.word	0x00001f40


	//   ....[4]....
        /*0060*/ 	.word	0x000022d0


	//   ....[5]....
        /*0064*/ 	.word	0x00002360


	//   ....[6]....
        /*0068*/ 	.word	0x000023c0


	//   ....[7]....
        /*006c*/ 	.word	0x000024e0


	//----- nvinfo : EIATTR_VRC_CTA_INIT_COUNT
	.align		4
.L_690:
        /*0070*/ 	.byte	0x02, 0x4a
	.zero		1
	.zero		1


	//----- nvinfo : EIATTR_EXIT_INSTR_OFFSETS
	.align		4
        /*0074*/ 	.byte	0x04, 0x1c
        /*0076*/ 	.short	(.L_692 - .L_691)


	//   ....[0]....
.L_691:
        /*0078*/ 	.word	0x000051e0


	//   ....[1]....
        /*007c*/ 	.word	0x000056c0


	//----- nvinfo : EIATTR_CRS_STACK_SIZE
	.align		4
.L_692:
        /*0080*/ 	.byte	0x04, 0x1e
        /*0082*/ 	.short	(.L_694 - .L_693)
.L_693:
        /*0084*/ 	.word	0x00000000


	//----- nvinfo : EIATTR_CBANK_PARAM_SIZE
	.align		4
.L_694:
        /*0088*/ 	.byte	0x03, 0x19
        /*008a*/ 	.short	0x01d0


	//----- nvinfo : EIATTR_PARAM_CBANK
	.align		4
        /*008c*/ 	.byte	0x04, 0x0a
        /*008e*/ 	.short	(.L_696 - .L_695)
	.align		4
.L_695:
        /*0090*/ 	.word	index@(.nv.constant0._ZN5flash32flash_fwd_splitkv_combine_kernelI23Flash_fwd_kernel_traitsILi64ELi64ELi256ELi4ELb0ELb0EN7cutlass6half_tE19Flash_kernel_traitsILi64ELi64ELi256ELi4ES3_EELi8ELi7ELb1EEEvNS_16Flash_fwd_paramsE)
        /*0094*/ 	.short	0x0380
        /*0096*/ 	.short	0x01d0


	//----- nvinfo : EIATTR_SW_WAR
	.align		4
.L_696:
        /*0098*/ 	.byte	0x04, 0x36
        /*009a*/ 	.short	(.L_698 - .L_697)
.L_697:
        /*009c*/ 	.word	0x00000008
.L_698:


//--------------------- .nv.info._ZN5flash32flash_fwd_splitkv_combine_kernelI23Flash_fwd_kernel_traitsILi64ELi64ELi256ELi4ELb0ELb0EN7cutlass6half_tE19Flash_kernel_traitsILi64ELi64ELi256ELi4ES3_EELi8ELi6ELb1EEEvNS_16Flash_fwd_paramsE --------------------------
	.section	.nv.info._ZN5flash32flash_fwd_splitkv_combine_kernelI23Flash_fwd_kernel_traitsILi64ELi64ELi256ELi4ELb0ELb0EN7cutlass6half_tE19Flash_kernel_traitsILi64ELi64ELi256ELi4ES3_EELi8ELi6ELb1EEEvNS_16Flash_fwd_paramsE,"",@"SHT_CUDA_INFO"
	.sectionflags	@""
	.align	4


	//----- nvinfo : EIATTR_CUDA_API_VERSION
	.align		4
        /*0000*/ 	.byte	0x04, 0x37
        /*0002*/ 	.short	(.L_700 - .L_699)
.L_699:
        /*0004*/ 	.word	0x00000082


	//----- nvinfo : EIATTR_KPARAM_INFO
	.align		4
.L_700:
        /*0008*/ 	.byte	0x04, 0x17
        /*000a*/ 	.short	(.L_702 - .L_701)
.L_701:
        /*000c*/ 	.word	0x00000000
        /*0010*/ 	.short	0x0000
        /*0012*/ 	.short	0x0000
        /*0014*/ 	.byte	0x00, 0xf0, 0x41, 0x07


	//----- nvinfo : EIATTR_SPARSE_MMA_MASK
	.align		4
.L_702:
        /*0018*/ 	.byte	0x03, 0x50
        /*001a*/ 	.short	0x0000


	//----- nvinfo : EIATTR_MAXREG_COUNT
	.align		4
        /*001c*/ 	.byte	0x03, 0x1b
        /*001e*/ 	.short	0x00ff


	//----- nvinfo : EIATTR_NUM_BARRIERS
	.align		4
        /*0020*/ 	.byte	0x02, 0x4c
        /*0022*/ 	.byte	0x01
	.zero		1


	//----- nvinfo : EIATTR_MERCURY_ISA_VERSION
	.align		4
        /*0024*/ 	.byte	0x03, 0x5f
        /*0026*/ 	.short	0x0101


	//----- nvinfo : EIATTR_COOP_GROUP_MASK_REGIDS
	.align		4
        /*0028*/ 	.byte	0x04, 0x29
        /*002a*/ 	.short	(.L_704 - .L_703)


	//   ....[0]....
.L_703:
        /*002c*/ 	.word	0xffffffff


	//   ....[1]....
        /*0030*/ 	.word	0xffffffff


	//   ....[2]....
        /*0034*/ 	.word	0xffffffff


	//   ....[3]....
        /*0038*/ 	.word	0xffffffff


	//   ....[4]....
        /*003c*/ 	.word	0xffffffff


	//   ....[5]....
        /*0040*/ 	.word	0xffffffff


	//   ....[6]....
        /*0044*/ 	.word	0xffffffff


	//   ....[7]....
        /*0048*/ 	.word	0xffffffff


	//----- nvinfo : EIATTR_COOP_GROUP_INSTR_OFFSETS
	.align		4
.L_704:
        /*004c*/ 	.byte	0x04, 0x28
        /*004e*/ 	.short	(.L_706 - .L_705)


	//   ....[0]....
.L_705:
        /*0050*/ 	.word	0x00001b90


	//   ....[1]....
        /*0054*/ 	.word	0x00001bc0


	//   ....[2]....
        /*0058*/ 	.word	0x00001c20


	//   ....[3]....
        /*005c*/ 	.word	0x00001ca0


	//   ....[4]....
        /*0060*/ 	.word	0x00001ec0


	//   ....[5]....
        /*0064*/ 	.word	0x00001f50


	//   ....[6]....
        /*0068*/ 	.word	0x00001fc0


	//   ....[7]....
        /*006c*/ 	.word	0x000020e0


	//----- nvinfo : EIATTR_VRC_CTA_INIT_COUNT
	.align		4
.L_706:
        /*0070*/ 	.byte	0x02, 0x4a
	.zero		1
	.zero		1


	//----- nvinfo : EIATTR_EXIT_INSTR_OFFSETS
	.align		4
        /*0074*/ 	.byte	0x04, 0x1c
        /*0076*/ 	.short	(.L_708 - .L_707)


	//   ....[0]....
.L_707:
        /*0078*/ 	.word	0x00004b90


	//   ....[1]....
        /*007c*/ 	.word	0x00005070


	//----- nvinfo : EIATTR_CRS_STACK_SIZE
	.align		4
.L_708:
        /*0080*/ 	.byte	0x04, 0x1e
        /*0082*/ 	.short	(.L_710 - .L_709)
.L_709:
        /*0084*/ 	.word	0x00000000


	//----- nvinfo : EIATTR_CBANK_PARAM_SIZE
	.align		4
.L_710:
        /*0088*/ 	.byte	0x03, 0x19
        /*008a*/ 	.short	0x01d0


	//----- nvinfo : EIATTR_PARAM_CBANK
	.align		4
        /*008c*/ 	.byte	0x04, 0x0a
        /*008e*/ 	.short	(.L_712 - .L_711)
	.align		4
.L_711:
        /*0090*/ 	.word	index@(.nv.constant0._ZN5flash32flash_fwd_splitkv_combine_kernelI23Flash_fwd_kernel_traitsILi64ELi64ELi256ELi4ELb0ELb0EN7cutlass6half_tE19Flash_kernel_traitsILi64ELi64ELi256ELi4ES3_EELi8ELi6ELb1EEEvNS_16Flash_fwd_paramsE)
        /*0094*/ 	.short	0x0380
        /*0096*/ 	.short	0x01d0


	//----- nvinfo : EIATTR_SW_WAR
	.align		4
.L_712:
        /*0098*/ 	.byte	0x04, 0x36
        /*009a*/ 	.short	(.L_714 - .L_713)
.L_713:
        /*009c*/ 	.word	0x00000008
.L_714:


//--------------------- .nv.info._ZN5flash32flash_fwd_splitkv_combine_kernelI23Flash_fwd_kernel_traitsILi64ELi64ELi256ELi4ELb0ELb0EN7cutlass6half_tE19Flash_kernel_traitsILi64ELi64ELi256ELi4ES3_EELi8ELi5ELb1EEEvNS_16Flash_fwd_paramsE --------------------------
	.section	.nv.info._ZN5flash32flash_fwd_splitkv_combine_kernelI23Flash_fwd_kernel_traitsILi64ELi64ELi256ELi4ELb0ELb0EN7cutlass6half_tE19Flash_kernel_traitsILi64ELi64ELi256ELi4ES3_EELi8ELi5ELb1EEEvNS_16Flash_fwd_paramsE,"",@"SHT_CUDA_INFO"
	.sectionflags	@""
	.align	4


	//----- nvinfo : EIATTR_CUDA_API_VERSION
	.align		4
        /*0000*/ 	.byte	0x04, 0x37
        /*0002*/ 	.short	(.L_716 - .L_715)
.L_715:
        /*0004*/ 	.word	0x00000082


	//----- nvinfo : EIATTR_KPARAM_INFO
	.align		4
.L_716:
        /*0008*/ 	.byte	0x04, 0x17
        /*000a*/ 	.short	(.L_718 - .L_717)
.L_717:
        /*000c*/ 	.word	0x00000000
        /*0010*/ 	.short	0x0000
        /*0012*/ 	.short	0x0000
        /*0014*/ 	.byte	0x00, 0xf0, 0x41, 0x07


	//----- nvinfo : EIATTR_SPARSE_MMA_MASK
	.align		4
.L_718:
        /*0018*/ 	.byte	0x03, 0x50
        /*001a*/ 	.short	0x0000


	//----- nvinfo : EIATTR_MAXREG_COUNT
	.align		4
        /*001c*/ 	.byte	0x03, 0x1b
        /*001e*/ 	.short	0x00ff


	//----- nvinfo : EIATTR_NUM_BARRIERS
	.align		4
        /*0020*/ 	.byte	0x02, 0x4c
        /*0022*/ 	.byte	0x01
	.zero		1


	//----- nvinfo : EIATTR_MERCURY_ISA_VERSION
	.align		4
        /*0024*/ 	.byte	0x03, 0x5f
        /*0026*/ 	.short	0x0101


	//----- nvinfo : EIATTR_COOP_GROUP_MASK_REGIDS
	.align		4
        /*0028*/ 	.byte	0x04, 0x29
        /*002a*/ 	.short	(.L_720 - .L_719)


	//   ....[0]....
.L_719:
        /*002c*/ 	.word	0xffffffff


	//   ....[1]....
        /*0030*/ 	.word	0xffffffff


	//   ....[2]....
        /*0034*/ 	.word	0xffffffff


	//   ....[3]....
        /*0038*/ 	.word	0xffffffff


	//   ....[4]....
        /*003c*/ 	.word	0xffffffff


	//   ....[5]....
        /*0040*/ 	.word	0xffffffff


	//   ....[6]....
        /*0044*/ 	.word	0xffffffff


	//   ....[7]....
        /*0048*/ 	.word	0xffffffff


	//----- nvinfo : EIATTR_COOP_GROUP_INSTR_OFFSETS
	.align		4
.L_720:
        /*004c*/ 	.byte	0x04, 0x28
        /*004e*/ 	.short	(.L_722 - .L_721)


	//   ....[0]....
.L_721:
        /*0050*/ 	.word	0x000019c0


	//   ....[1]....
        /*0054*/ 	.word	0x000019e0


	//   ....[2]....
        /*0058*/ 	.word	0x00001a30


	//   ....[3]....
        /*005c*/ 	.word	0x00001aa0


	//   ....[4]....
        /*0060*/ 	.word	0x00001c40


	//   ....[5]....
        /*0064*/ 	.word	0x00001cb0


	//   ....[6]....
        /*0068*/ 	.word	0x00001d10


	//   ....[7]....
        /*006c*/ 	.word	0x00001e30


	//----- nvinfo : EIATTR_VRC_CTA_INIT_COUNT
	.align		4
.L_722:
        /*0070*/ 	.byte	0x02, 0x4a
	.zero		1
	.zero		1


	//----- nvinfo : EIATTR_EXIT_INSTR_OFFSETS
	.align		4
        /*0074*/ 	.byte	0x04, 0x1c
        /*0076*/ 	.short	(.L_724 - .L_723)


	//   ....[0]....
.L_723:
        /*0078*/ 	.word	0x00004800


	//   ....[1]....
        /*007c*/ 	.word	0x00004ce0


	//----- nvinfo : EIATTR_CRS_STACK_SIZE
	.align		4
.L_724:
        /*0080*/ 	.byte	0x04, 0x1e
        /*0082*/ 	.short	(.L_726 - .L_725)
.L_725:
        /*0084*/ 	.word	0x00000000


	//----- nvinfo : EIATTR_CBANK_PARAM_SIZE
	.align		4
.L_726:
        /*0088*/ 	.byte	0x03, 0x19
        /*008a*/ 	.short	0x01d0


	//----- nvinfo : EIATTR_PARAM_CBANK
	.align		4
        /*008c*/ 	.byte	0x04, 0x0a
        /*008e*/ 	.short	(.L_728 - .L_727)
	.align		4
.L_727:
        /*0090*/ 	.word	index@(.nv.constant0._ZN5flash32flash_fwd_splitkv_combine_kernelI23Flash_fwd_kernel_traitsILi64ELi64ELi256ELi4ELb0ELb0EN7cutlass6half_tE19Flash_kernel_traitsILi64ELi64ELi256ELi4ES3_EELi8ELi5ELb1EEEvNS_16Flash_fwd_paramsE)
        /*0094*/ 	.short	0x0380
        /*0096*/ 	.short	0x01d0


	//----- nvinfo : EIATTR_SW_WAR
	.align		4
.L_728:
        /*0098*/ 	.byte	0x04, 0x36
        /*009a*/ 	.short	(.L_730 - .L_729)
.L_729:
        /*009c*/ 	.word	0x00000008
.L_730:


//--------------------- .nv.info._ZN5flash32flash_fwd_splitkv_combine_kernelI23Flash_fwd_kernel_traitsILi64ELi64ELi256ELi4ELb0ELb0EN7cutlass6half_tE19Flash_kernel_traitsILi64ELi64ELi256ELi4ES3_EELi8ELi4ELb1EEEvNS_16Flash_fwd_paramsE --------------------------
	.section	.nv.info._ZN5flash32flash_fwd_splitkv_combine_kernelI23Flash_fwd_kernel_traitsILi64ELi64ELi256ELi4ELb0ELb0EN7cutlass6half_tE19Flash_kernel_traitsILi64ELi64ELi256ELi4ES3_EELi8ELi4ELb1EEEvNS_16Flash_fwd_paramsE,"",@"SHT_CUDA_INFO"
	.sectionflags	@""
	.align	4


	//----- nvinfo : EIATTR_CUDA_API_VERSION
	.align		4
        /*0000*/ 	.byte	0x04, 0x37
        /*0002*/ 	.short	(.L_732 - .L_731)
.L_731:
        /*0004*/ 	.word	0x00000082


	//----- nvinfo : EIATTR_KPARAM_INFO
	.align		4
.L_732:
        /*0008*/ 	.byte	0x04, 0x17
        /*000a*/ 	.short	(.L_734 - .L_733)
.L_733:
        /*000c*/ 	.word	0x00000000
        /*0010*/ 	.short	0x0000
        /*0012*/ 	.short	0x0000
        /*0014*/ 	.byte	0x00, 0xf0, 0x41, 0x07


	//----- nvinfo : EIATTR_SPARSE_MMA_MASK
	.align		4
.L_734:
        /*0018*/ 	.byte	0x03, 0x50
        /*001a*/ 	.short	0x0000


	//----- nvinfo : EIATTR_MAXREG_COUNT
	.align		4
        /*001c*/ 	.byte	0x03, 0x1b
        /*001e*/ 	.short	0x00ff


	//----- nvinfo : EIATTR_NUM_BARRIERS
	.align		4
        /*0020*/ 	.byte	0x02, 0x4c
        /*0022*/ 	.byte	0x01
	.zero		1


	//----- nvinfo : EIATTR_MERCURY_ISA_VERSION
	.align		4
        /*0024*/ 	.byte	0x03, 0x5f
        /*0026*/ 	.short	0x0101


	//----- nvinfo : EIATTR_COOP_GROUP_MASK_REGIDS
	.align		4
        /*0028*/ 	.byte	0x04, 0x29
        /*002a*/ 	.short	(.L_736 - .L_735)


	//   ....[0]....
.L_735:
        /*002c*/ 	.word	0xffffffff


	//   ....[1]....
        /*0030*/ 	.word	0xffffffff


	//   ....[2]....
        /*0034*/ 	.word	0xffffffff


	//   ....[3]....
        /*0038*/ 	.word	0xffffffff


	//   ....[4]....
        /*003c*/ 	.word	0xffffffff


	//   ....[5]....
        /*0040*/ 	.word	0xffffffff


	//   ....[6]....
        /*0044*/ 	.word	0xffffffff


	//   ....[7]....
        /*0048*/ 	.word	0xffffffff


	//----- nvinfo : EIATTR_COOP_GROUP_INSTR_OFFSETS
	.align		4
.L_736:
        /*004c*/ 	.byte	0x04, 0x28
        /*004e*/ 	.short	(.L_738 - .L_737)


	//   ....[0]....
.L_737:
        /*0050*/ 	.word	0x00001aa0


	//   ....[1]....
        /*0054*/ 	.word	0x00001b20


	//   ....[2]....
        /*0058*/ 	.word	0x00001b50


	//   ....[3]....
        /*005c*/ 	.word	0x00001b80


	//   ....[4]....
        /*0060*/ 	.word	0x00001c30


	//   ....[5]....
        /*0064*/ 	.word	0x00001c60


	//   ....[6]....
        /*0068*/ 	.word	0x00001cb0


	//   ....[7]....
        /*006c*/ 	.word	0x00001d90


	//----- nvinfo : EIATTR_VRC_CTA_INIT_COUNT
	.align		4
.L_738:
        /*0070*/ 	.byte	0x02, 0x4a
	.zero		1
	.zero		1


	//----- nvinfo : EIATTR_EXIT_INSTR_OFFSETS
	.align		4
        /*0074*/ 	.byte	0x04, 0x1c
        /*0076*/ 	.short	(.L_740 - .L_739)


	//   ....[0]....
.L_739:
        /*0078*/ 	.word	0x00004690


	//   ....[1]....
        /*007c*/ 	.word	0x00004b70


	//----- nvinfo : EIATTR_CRS_STACK_SIZE
	.align		4
.L_740:
        /*0080*/ 	.byte	0x04, 0x1e
        /*0082*/ 	.short	(.L_742 - .L_741)
.L_741:
        /*0084*/ 	.word	0x00000000


	//----- nvinfo : EIATTR_CBANK_PARAM_SIZE
	.align		4
.L_742:
        /*0088*/ 	.byte	0x03, 0x19
        /*008a*/ 	.short	0x01d0


	//----- nvinfo : EIATTR_PARAM_CBANK
	.align		4
        /*008c*/ 	.byte	0x04, 0x0a
        /*008e*/ 	.short	(.L_744 - .L_743)
	.align		4
.L_743:
        /*0090*/ 	.word	index@(.nv.constant0._ZN5flash32flash_fwd_splitkv_combine_kernelI23Flash_fwd_kernel_traitsILi64ELi64ELi256ELi4ELb0ELb0EN7cutlass6half_tE19Flash_kernel_traitsILi64ELi64ELi256ELi4ES3_EELi8ELi4ELb1EEEvNS_16Flash_fwd_paramsE)
        /*0094*/ 	.short	0x0380
        /*0096*/ 	.short	0x01d0


	//----- nvinfo : EIATTR_SW_WAR
	.align		4
.L_744:
        /*0098*/ 	.byte	0x04, 0x36
        /*009a*/ 	.short	(.L_746 - .L_745)
.L_745:
        /*009c*/ 	.word	0x00000008
.L_746:


//--------------------- .nv.info._ZN5flash32flash_fwd_splitkv_combine_kernelI23Flash_fwd_kernel_traitsILi64ELi64ELi256ELi4ELb0ELb0EN7cutlass6half_tE19Flash_kernel_traitsILi64ELi64ELi256ELi4ES3_EELi8ELi3ELb1EEEvNS_16Flash_fwd_paramsE --------------------------
	.section	.nv.info._ZN5flash32flash_fwd_splitkv_combine_kernelI23Flash_fwd_kernel_traitsILi64ELi64ELi256ELi4ELb0ELb0EN7cutlass6half_tE19Flash_kernel_traitsILi64ELi64ELi256ELi4ES3_EELi8ELi3ELb1EEEvNS_16Flash_fwd_paramsE,"",@"SHT_CUDA_INFO"
	.sectionflags	@""
	.align	4


	//----- nvinfo : EIATTR_CUDA_API_VERSION
	.align		4
        /*0000*/ 	.byte	0x04, 0x37
        /*0002*/ 	.short	(.L_748 - .L_747)
.L_747:
        /*0004*/ 	.word	0x00000082


	//----- nvinfo : EIATTR_KPARAM_INFO
	.align		4
.L_748:
        /*0008*/ 	.byte	0x04, 0x17
        /*000a*/ 	.short	(.L_750 - .L_749)
.L_749:
        /*000c*/ 	.word	0x00000000
        /*0010*/ 	.short	0x0000
        /*0012*/ 	.short	0x0000
        /*0014*/ 	.byte	0x00, 0xf0, 0x41, 0x07


	//----- nvinfo : EIATTR_SPARSE_MMA_MASK
	.align		4
.L_750:
        /*0018*/ 	.byte	0x03, 0x50
        /*001a*/ 	.short	0x0000


	//----- nvinfo : EIATTR_MAXREG_COUNT
	.align		4
        /*001c*/ 	.byte	0x03, 0x1b
        /*001e*/ 	.short	0x00ff


	//----- nvinfo : EIATTR_NUM_BARRIERS
	.align		4
        /*0020*/ 	.byte	0x02, 0x4c
        /*0022*/ 	.byte	0x01
	.zero		1


	//----- nvinfo : EIATTR_MERCURY_ISA_VERSION
	.align		4
        /*0024*/ 	.byte	0x03, 0x5f
        /*0026*/ 	.short	0x0101


	//----- nvinfo : EIATTR_COOP_GROUP_MASK_REGIDS
	.align		4
        /*0028*/ 	.byte	0x04, 0x29
        /*002a*/ 	.short	(.L_752 - .L_751)


	//   ....[0]....
.L_751:
        /*002c*/ 	.word	0xffffffff


	//   ....[1]....
        /*0030*/ 	.word	0xffffffff


	//   ....[2]....
        /*0034*/ 	.word	0xffffffff


	//   ....[3]....
        /*0038*/ 	.word	0xffffffff


	//   ....[4]....
        /*003c*/ 	.word	0xffffffff


	//   ....[5]....
        /*0040*/ 	.word	0xffffffff


	//----- nvinfo : EIATTR_COOP_GROUP_INSTR_OFFSETS
	.align		4
.L_752:
        /*0044*/ 	.byte	0x04, 0x28
        /*0046*/ 	.short	(.L_754 - .L_753)


	//   ....[0]....
.L_753:
        /*0048*/ 	.word	0x00001c70


	//   ....[1]....
        /*004c*/ 	.word	0x00001c90


	//   ....[2]....
        /*0050*/ 	.word	0x00001cb0


	//   ....[3]....
        /*0054*/ 	.word	0x00001dd0


	//   ....[4]....
        /*0058*/ 	.word	0x00001ea0


	//   ....[5]....
        /*005c*/ 	.word	0x00001ec0


	//----- nvinfo : EIATTR_VRC_CTA_INIT_COUNT
	.align		4
.L_754:
        /*0060*/ 	.byte	0x02, 0x4a
	.zero		1
	.zero		1


	//----- nvinfo : EIATTR_EXIT_INSTR_OFFSETS
	.align		4
        /*0064*/ 	.byte	0x04, 0x1c
        /*0066*/ 	.short	(.L_756 - .L_755)


	//   ....[0]....
.L_755:
        /*0068*/ 	.word	0x00004690


	//   ....[1]....
        /*006c*/ 	.word	0x00004b70


	//----- nvinfo : EIATTR_CRS_STACK_SIZE
	.align		4
.L_756:
        /*0070*/ 	.byte	0x04, 0x1e
        /*0072*/ 	.short	(.L_758 - .L_757)
.L_757:
        /*0074*/ 	.word	0x00000000


	//----- nvinfo : EIATTR_CBANK_PARAM_SIZE
	.align		4
.L_758:
        /*0078*/ 	.byte	0x03, 0x19
        /*007a*/ 	.short	0x01d0


	//----- nvinfo : EIATTR_PARAM_CBANK
	.align		4
        /*007c*/ 	.byte	0x04, 0x0a
        /*007e*/ 	.short	(.L_760 - .L_759)
	.align		4
.L_759:
        /*0080*/ 	.word	index@(.nv.constant0._ZN5flash32flash_fwd_splitkv_combine_kernelI23Flash_fwd_kernel_traitsILi64ELi64ELi256ELi4ELb0ELb0EN7cutlass6half_tE19Flash_kernel_traitsILi64ELi64ELi256ELi4ES3_EELi8ELi3ELb1EEEvNS_16Flash_fwd_paramsE)
        /*0084*/ 	.short	0x0380
        /*0086*/ 	.short	0x01d0


	//----- nvinfo : EIATTR_SW_WAR
	.align		4
.L_760:
        /*0088*/ 	.byte	0x04, 0x36
        /*008a*/ 	.short	(.L_762 - .L_761)
.L_761:
        /*008c*/ 	.word	0x00000008
.L_762:


//--------------------- .nv.info._ZN5flash32flash_fwd_splitkv_combine_kernelI23Flash_fwd_kernel_traitsILi64ELi64ELi256ELi4ELb0ELb0EN7cutlass6half_tE19Flash_kernel_traitsILi64ELi64ELi256ELi4ES3_EELi8ELi2ELb1EEEvNS_16Flash_fwd_paramsE --------------------------
	.section	.nv.info._ZN5flash32flash_fwd_splitkv_combine_kernelI23Flash_fwd_kernel_traitsILi64ELi64ELi256ELi4ELb0ELb0EN7cutlass6half_tE19Flash_kernel_traitsILi64ELi64ELi256ELi4ES3_EELi8ELi2ELb1EEEvNS_16Flash_fwd_paramsE,"",@"SHT_CUDA_INFO"
	.sectionflags	@""
	.align	4


	//----- nvinfo : EIATTR_CUDA_API_VERSION
	.align		4
        /*0000*/ 	.byte	0x04, 0x37
        /*0002*/ 	.short	(.L_764 - .L_763)
.L_763:
        /*0004*/ 	.word	0x00000082


	//----- nvinfo : EIATTR_KPARAM_INFO
	.align		4
.L_764:
        /*0008*/ 	.byte	0x04, 0x17
        /*000a*/ 	.short	(.L_766 - .L_765)
.L_765:
        /*000c*/ 	.word	0x00000000
        /*0010*/ 	.short	0x0000
        /*0012*/ 	.short	0x0000
        /*0014*/ 	.byte	0x00, 0xf0, 0x41, 0x07


	//----- nvinfo : EIATTR_SPARSE_MMA_MASK
	.align		4
.L_766:
        /*0018*/ 	.byte	0x03, 0x50
        /*001a*/ 	.short	0x0000


	//----- nvinfo : EIATTR_MAXREG_COUNT
	.align		4
        /*001c*/ 	.byte	0x03, 0x1b
        /*001e*/ 	.short	0x00ff


	//----- nvinfo : EIATTR_NUM_BARRIERS
	.align		4
        /*0020*/ 	.byte	0x02, 0x4c
        /*0022*/ 	.byte	0x01
	.zero		1


	//----- nvinfo : EIATTR_MERCURY_ISA_VERSION
	.align		4
        /*0024*/ 	.byte	0x03, 0x5f
        /*0026*/ 	.short	0x0101


	//----- nvinfo : EIATTR_COOP_GROUP_MASK_REGIDS
	.align		4
        /*0028*/ 	.byte	0x04, 0x29
        /*002a*/ 	.short	(.L_768 - .L_767)


	//   ....[0]....
.L_767:
        /*002c*/ 	.word	0xffffffff


	//   ....[1]....
        /*0030*/ 	.word	0xffffffff


	//   ....[2]....
        /*0034*/ 	.word	0xffffffff


	//   ....[3]....
        /*0038*/ 	.word	0xffffffff


	//----- nvinfo : EIATTR_COOP_GROUP_INSTR_OFFSETS
	.align		4
.L_768:
        /*003c*/ 	.byte	0x04, 0x28
        /*003e*/ 	.short	(.L_770 - .L_769)


	//   ....[0]....
.L_769:
        /*0040*/ 	.word	0x00001b30


	//   ....[1]....
        /*0044*/ 	.word	0x00001bb0


	//   ....[2]....
        /*0048*/ 	.word	0x00001d30


	//   ....[3]....
        /*004c*/ 	.word	0x00001e30


	//----- nvinfo : EIATTR_VRC_CTA_INIT_COUNT
	.align		4
.L_770:
        /*0050*/ 	.byte	0x02, 0x4a
	.zero		1
	.zero		1


	//----- nvinfo : EIATTR_EXIT_INSTR_OFFSETS
	.align		4
        /*0054*/ 	.byte	0x04, 0x1c
        /*0056*/ 	.short	(.L_772 - .L_771)


	//   ....[0]....
.L_771:
        /*0058*/ 	.word	0x00004630


	//   ....[1]....
        /*005c*/ 	.word	0x00004b10


	//----- nvinfo : EIATTR_CRS_STACK_SIZE
	.align		4
.L_772:
        /*0060*/ 	.byte	0x04, 0x1e
        /*0062*/ 	.short	(.L_774 - .L_773)
.L_773:
        /*0064*/ 	.word	0x00000000


	//----- nvinfo : EIATTR_CBANK_PARAM_SIZE
	.align		4
.L_774:
        /*0068*/ 	.byte	0x03, 0x19
        /*006a*/ 	.short	0x01d0


	//----- nvinfo : EIATTR_PARAM_CBANK
	.align		4
        /*006c*/ 	.byte	0x04, 0x0a
        /*006e*/ 	.short	(.L_776 - .L_775)
	.align		4
.L_775:
        /*0070*/ 	.word	index@(.nv.constant0._ZN5flash32flash_fwd_splitkv_combine_kernelI23Flash_fwd_kernel_traitsILi64ELi64ELi256ELi4ELb0ELb0EN7cutlass6half_tE19Flash_kernel_traitsILi64ELi64ELi256ELi4ES3_EELi8ELi2ELb1EEEvNS_16Flash_fwd_paramsE)
        /*0074*/ 	.short	0x0380
        /*0076*/ 	.short	0x01d0


	//----- nvinfo : EIATTR_SW_WAR
	.align		4
.L_776:
        /*0078*/ 	.byte	0x04, 0x36
        /*007a*/ 	.short	(.L_778 - .L_777)
.L_777:
        /*007c*/ 	.word	0x00000008
.L_778:


//--------------------- .nv.info._ZN5flash32flash_fwd_splitkv_combine_kernelI23Flash_fwd_kernel_traitsILi64ELi64ELi256ELi4ELb0ELb0EN7cutlass6half_tE19Flash_kernel_traitsILi64ELi64ELi256ELi4ES3_EELi8ELi1ELb1EEEvNS_16Flash_fwd_paramsE --------------------------
	.section	.nv.info._ZN5flash32flash_fwd_splitkv_combine_kernelI23Flash_fwd_kernel_traitsILi64ELi64ELi256ELi4ELb0ELb0EN7cutlass6half_tE19Flash_kernel_traitsILi64ELi64ELi256ELi4ES3_EELi8ELi1ELb1EEEvNS_16Flash_fwd_paramsE,"",@"SHT_CUDA_INFO"
	.sectionflags	@""
	.align	4


	//----- nvinfo : EIATTR_CUDA_API_VERSION
	.align		4
        /*0000*/ 	.byte	0x04, 0x37
        /*0002*/ 	.short	(.L_780 - .L_779)
.L_779:
        /*0004*/ 	.word	0x00000082


	//----- nvinfo : EIATTR_KPARAM_INFO
	.align		4
.L_780:
        /*0008*/ 	.byte	0x04, 0x17
        /*000a*/ 	.short	(.L_782 - .L_781)
.L_781:
        /*000c*/ 	.word	0x00000000
        /*0010*/ 	.short	0x0000
        /*0012*/ 	.short	0x0000
        /*0014*/ 	.byte	0x00, 0xf0, 0x41, 0x07


	//----- nvinfo : EIATTR_SPARSE_MMA_MASK
	.align		4
.L_782:
        /*0018*/ 	.byte	0x03, 0x50
        /*001a*/ 	.short	0x0000


	//----- nvinfo : EIATTR_MAXREG_COUNT
	.align		4
        /*001c*/ 	.byte	0x03, 0x1b
        /*001e*/ 	.short	0x00ff


	//----- nvinfo : EIATTR_NUM_BARRIERS
	.align		4
        /*0020*/ 	.byte	0x02, 0x4c
        /*0022*/ 	.byte	0x01
	.zero		1


	//----- nvinfo : EIATTR_MERCURY_ISA_VERSION
	.align		4
        /*0024*/ 	.byte	0x03, 0x5f
        /*0026*/ 	.short	0x0101


	//----- nvinfo : EIATTR_COOP_GROUP_MASK_REGIDS
	.align		4
        /*0028*/ 	.byte	0x04, 0x29
        /*002a*/ 	.short	(.L_784 - .L_783)


	//   ....[0]....
.L_783:
        /*002c*/ 	.word	0xffffffff


	//   ....[1]....
        /*0030*/ 	.word	0xffffffff


	//----- nvinfo : EIATTR_COOP_GROUP_INSTR_OFFSETS
	.align		4
.L_784:
        /*0034*/ 	.byte	0x04, 0x28
        /*0036*/ 	.short	(.L_786 - .L_785)


	//   ....[0]....
.L_785:
        /*0038*/ 	.word	0x00001b50


	//   ....[1]....
        /*003c*/ 	.word	0x00001d60


	//----- nvinfo : EIATTR_VRC_CTA_INIT_COUNT
	.align		4
.L_786:
        /*0040*/ 	.byte	0x02, 0x4a
	.zero		1
	.zero		1


	//----- nvinfo : EIATTR_EXIT_INSTR_OFFSETS
	.align		4
        /*0044*/ 	.byte	0x04, 0x1c
        /*0046*/ 	.short	(.L_788 - .L_787)


	//   ....[0]....
.L_787:
        /*0048*/ 	.word	0x00004600


	//   ....[1]....
        /*004c*/ 	.word	0x00004ae0


	//----- nvinfo : EIATTR_CRS_STACK_SIZE
	.align		4
.L_788:
        /*0050*/ 	.byte	0x04, 0x1e
        /*0052*/ 	.short	(.L_790 - .L_789)
.L_789:
        /*0054*/ 	.word	0x00000000


	//----- nvinfo : EIATTR_CBANK_PARAM_SIZE
	.align		4
.L_790:
        /*0058*/ 	.byte	0x03, 0x19
        /*005a*/ 	.short	0x01d0


	//----- nvinfo : EIATTR_PARAM_CBANK
	.align		4
        /*005c*/ 	.byte	0x04, 0x0a
        /*005e*/ 	.short	(.L_792 - .L_791)
	.align		4
.L_791:
        /*0060*/ 	.word	index@(.nv.constant0._ZN5flash32flash_fwd_splitkv_combine_kernelI23Flash_fwd_kernel_traitsILi64ELi64ELi256ELi4ELb0ELb0EN7cutlass6half_tE19Flash_kernel_traitsILi64ELi64ELi256ELi4ES3_EELi8ELi1ELb1EEEvNS_16Flash_fwd_paramsE)
        /*0064*/ 	.short	0x0380
        /*0066*/ 	.short	0x01d0


	//----- nvinfo : EIATTR_SW_WAR
	.align		4
.L_792:
        /*0068*/ 	.byte	0x04, 0x36
        /*006a*/ 	.short	(.L_794 - .L_793)
.L_793:
        /*006c*/ 	.word	0x00000008
.L_794:


//--------------------- .nv.info._ZN5flash24flash_fwd_splitkv_kernelI23Flash_fwd_kernel_traitsILi64ELi64ELi256ELi4ELb0ELb0EN7cutlass6half_tE19Flash_kernel_traitsILi64ELi64ELi256ELi4ES3_EELb1ELb0ELb0ELb0ELb0ELb0ELb0ELb0EEEvNS_16Flash_fwd_paramsE --------------------------
	.section	.nv.info._ZN5flash24flash_fwd_splitkv_kernelI23Flash_fwd_kernel_traitsILi64ELi64ELi256ELi4ELb0ELb0EN7cutlass6half_tE19Flash_kernel_traitsILi64ELi64ELi256ELi4ES3_EELb1ELb0ELb0ELb0ELb0ELb0ELb0ELb0EEEvNS_16Flash_fwd_paramsE,"",@"SHT_CUDA_INFO"
	.sectionflags	@""
	.align	4


	//----- nvinfo : EIATTR_CUDA_API_VERSION
	.align		4
        /*0000*/ 	.byte	0x04, 0x37
        /*0002*/ 	.short	(.L_796 - .L_795)
.L_795:
        /*0004*/ 	.word	0x00000082


	//----- nvinfo : EIATTR_KPARAM_INFO
	.align		4
.L_796:
        /*0008*/ 	.byte	0x04, 0x17
        /*000a*/ 	.short	(.L_798 - .L_797)
.L_797:
        /*000c*/ 	.word	0x00000000
        /*0010*/ 	.short	0x0000
        /*0012*/ 	.short	0x0000
        /*0014*/ 	.byte	0x00, 0xf0, 0x41, 0x07


	//----- nvinfo : EIATTR_SPARSE_MMA_MASK
	.align		4
.L_798:
        /*0018*/ 	.byte	0x03, 0x50
        /*001a*/ 	.short	0x0000


	//----- nvinfo : EIATTR_MAXREG_COUNT
	.align		4
        /*001c*/ 	.byte	0x03, 0x1b
        /*001e*/ 	.short	0x00ff


	//----- nvinfo : EIATTR_NUM_BARRIERS
	.align		4
        /*0020*/ 	.byte	0x02, 0x4c
        /*0022*/ 	.byte	0x01
	.zero		1


	//----- nvinfo : EIATTR_MERCURY_ISA_VERSION
	.align		4
        /*0024*/ 	.byte	0x03, 0x5f
        /*0026*/ 	.short	0x0101


	//----- nvinfo : EIATTR_COOP_GROUP_MASK_REGIDS
	.align		4
        /*0028*/ 	.byte	0x04, 0x29
        /*002a*/ 	.short	(.L_800 - .L_799)


	//   ....[0]....
.L_799:
        /*002c*/ 	.word	0xffffffff


	//   ....[1]....
        /*0030*/ 	.word	0xffffffff


	//   ....[2]....
        /*0034*/ 	.word	0xffffffff


	//   ....[3]....
        /*0038*/ 	.word	0xffffffff


	//   ....[4]....
        /*003c*/ 	.word	0xffffffff


	//   ....[5]....
        /*0040*/ 	.word	0xffffffff


	//   ....[6]....
        /*0044*/ 	.word	0xffffffff


	//   ....[7]....
        /*0048*/ 	.word	0xffffffff


	//   ....[8]....
        /*004c*/ 	.word	0xffffffff


	//   ....[9]....
        /*0050*/ 	.word	0xffffffff


	//   ....[10]....
        /*0054*/ 	.word	0xffffffff


	//   ....[11]....
        /*0058*/ 	.word	0xffffffff


	//   ....[12]....
        /*005c*/ 	.word	0xffffffff


	//   ....[13]....
        /*0060*/ 	.word	0xffffffff


	//   ....[14]....
        /*0064*/ 	.word	0xffffffff


	//   ....[15]....
        /*0068*/ 	.word	0xffffffff


	//----- nvinfo : EIATTR_COOP_GROUP_INSTR_OFFSETS
	.align		4
.L_800:
        /*006c*/ 	.byte	0x04, 0x28
        /*006e*/ 	.short	(.L_802 - .L_801)


	//   ....[0]....
.L_801:
        /*0070*/ 	.word	0x00007660


	//   ....[1]....
        /*0074*/ 	.word	0x000076c0


	//   ....[2]....
        /*0078*/ 	.word	0x00007730


	//   ....[3]....
        /*007c*/ 	.word	0x00007760


	//   ....[4]....
        /*0080*/ 	.word	0x0000e070


	//   ....[5]....
        /*0084*/ 	.word	0x0000e090


	//   ....[6]....
        /*0088*/ 	.word	0x0000e0c0


	//   ....[7]....
        /*008c*/ 	.word	0x0000e0d0


	//   ....[8]....
        /*0090*/ 	.word	0x00013bf0


	//   ....[9]....
        /*0094*/ 	.word	0x00013c10


	//   ....[10]....
        /*0098*/ 	.word	0x00013c50


	//   ....[11]....
        /*009c*/ 	.word	0x00013c60


	//   ....[12]....
        /*00a0*/ 	.word	0x000167b0


	//   ....[13]....
        /*00a4*/ 	.word	0x000167f0


	//   ....[14]....
        /*00a8*/ 	.word	0x000168a0


	//   ....[15]....
        /*00ac*/ 	.word	0x000168b0


	//----- nvinfo : EIATTR_VRC_CTA_INIT_COUNT
	.align		4
.L_802:
        /*00b0*/ 	.byte	0x02, 0x4a
	.zero		1
	.zero		1


	//----- nvinfo : EIATTR_EXIT_INSTR_OFFSETS
	.align		4
        /*00b4*/ 	.byte	0x04, 0x1c
        /*00b6*/ 	.short	(.L_804 - .L_803)


	//   ....[0]....
.L_803:
        /*00b8*/ 	.word	0x00000340


	//   ....[1]....
        /*00bc*/ 	.word	0x00000b40


	//   ....[2]....
        /*00c0*/ 	.word	0x00000b70


	//   ....[3]....
        /*00c4*/ 	.word	0x000174d0


	//   ....[4]....
        /*00c8*/ 	.word	0x00017590


	//----- nvinfo : EIATTR_CRS_STACK_SIZE
	.align		4
.L_804:
        /*00cc*/ 	.byte	0x04, 0x1e
        /*00ce*/ 	.short	(.L_806 - .L_805)
.L_805:
        /*00d0*/ 	.word	0x00000000


	//----- nvinfo : EIATTR_CBANK_PARAM_SIZE
	.align		4
.L_806:
        /*00d4*/ 	.byte	0x03, 0x19
        /*00d6*/ 	.short	0x01d0


	//----- nvinfo : EIATTR_PARAM_CBANK
	.align		4
        /*00d8*/ 	.byte	0x04, 0x0a
        /*00da*/ 	.short	(.L_808 - .L_807)
	.align		4
.L_807:
        /*00dc*/ 	.word	index@(.nv.constant0._ZN5flash24flash_fwd_splitkv_kernelI23Flash_fwd_kernel_traitsILi64ELi64ELi256ELi4ELb0ELb0EN7cutlass6half_tE19Flash_kernel_traitsILi64ELi64ELi256ELi4ES3_EELb1ELb0ELb0ELb0ELb0ELb0ELb0ELb0EEEvNS_16Flash_fwd_paramsE)
        /*00e0*/ 	.short	0x0380
        /*00e2*/ 	.short	0x01d0


	//----- nvinfo : EIATTR_SW_WAR
	.align		4
.L_808:
        /*00e4*/ 	.byte	0x04, 0x36
        /*00e6*/ 	.short	(.L_810 - .L_809)
.L_809:
        /*00e8*/ 	.word	0x00000008
.L_810:


//--------------------- .nv.info._ZN5flash24flash_fwd_splitkv_kernelI23Flash_fwd_kernel_traitsILi64ELi64ELi256ELi4ELb0ELb0EN7cutlass6half_tE19Flash_kernel_traitsILi64ELi64ELi256ELi4ES3_EELb1ELb0ELb0ELb0ELb0ELb1ELb0ELb0EEEvNS_16Flash_fwd_paramsE --------------------------
	.section	.nv.info._ZN5flash24flash_fwd_splitkv_kernelI23Flash_fwd_kernel_traitsILi64ELi64ELi256ELi4ELb0ELb0EN7cutlass6half_tE19Flash_kernel_traitsILi64ELi64ELi256ELi4ES3_EELb1ELb0ELb0ELb0ELb0ELb1ELb0ELb0EEEvNS_16Flash_fwd_paramsE,"",@"SHT_CUDA_INFO"
	.sectionflags	@""
	.align	4


	//----- nvinfo : EIATTR_CUDA_API_VERSION
	.align		4
        /*0000*/ 	.byte	0x04, 0x37
        /*0002*/ 	.short	(.L_812 - .L_811)
.L_811:
        /*0004*/ 	.word	0x00000082


	//----- nvinfo : EIATTR_KPARAM_INFO
	.align		4
.L_812:
        /*0008*/ 	.byte	0x04, 0x17
        /*000a*/ 	.short	(.L_814 - .L_813)
.L_813:
        /*000c*/ 	.word	0x00000000
        /*0010*/ 	.short	0x0000
        /*0012*/ 	.short	0x0000
        /*0014*/ 	.byte	0x00, 0xf0, 0x41, 0x07


	//----- nvinfo : EIATTR_SPARSE_MMA_MASK
	.align		4
.L_814:
        /*0018*/ 	.byte	0x03, 0x50
        /*001a*/ 	.short	0x0000


	//----- nvinfo : EIATTR_MAXREG_COUNT
	.align		4
        /*001c*/ 	.byte	0x03, 0x1b
        /*001e*/ 	.short	0x00ff


	//----- nvinfo : EIATTR_NUM_BARRIERS
	.align		4
        /*0020*/ 	.byte	0x02, 0x4c
        /*0022*/ 	.byte	0x01
	.zero		1


	//----- nvinfo : EIATTR_ANNOTATIONS
	.align		4
        /*0024*/ 	.byte	0x04, 0x55
        /*0026*/ 	.short	(.L_816 - .L_815)


	//   ....[0]....
.L_815:
        /*0028*/ 	.word	0x00000001
        /*002c*/ 	.byte	0xe0, 0x02, 0x00, 0x00, 0x01, 0x00, 0x00, 0x00, 0x00, 0x05, 0x00, 0x00, 0x01, 0x00, 0x00, 0x00
        /* <DEDUP_REMOVED lines=37> */
        /*028c*/ 	.byte	0x30, 0xa3, 0x01, 0x00


	//----- nvinfo : EIATTR_MERCURY_ISA_VERSION
	.align		4
.L_816:
        /*0290*/ 	.byte	0x03, 0x5f
        /*0292*/ 	.short	0x0101


	//----- nvinfo : EIATTR_COOP_GROUP_MASK_REGIDS
	.align		4
        /*0294*/ 	.byte	0x04, 0x29
        /*0296*/ 	.short	(.L_818 - .L_817)


	//   ....[0]....
.L_817:
        /*0298*/ 	.word	0xffffffff


	//   ....[1]....
        /*029c*/ 	.word	0xffffffff


	//   ....[2]....
        /*02a0*/ 	.word	0xffffffff


	//   ....[3]....
        /*02a4*/ 	.word	0xffffffff


	//   ....[4]....
        /*02a8*/ 	.word	0xffffffff


	//   ....[5]....
        /*02ac*/ 	.word	0xffffffff


	//   ....[6]....
        /*02b0*/ 	.word	0xffffffff


	//   ....[7]....
        /*02b4*/ 	.word	0xffffffff


	//   ....[8]....
        /*02b8*/ 	.word	0xffffffff


	//   ....[9]....
        /*02bc*/ 	.word	0xffffffff


	//   ....[10]....
        /*02c0*/ 	.word	0xffffffff


	//   ....[11]....
        /*02c4*/ 	.word	0xffffffff


	//   ....[12]....
        /*02c8*/ 	.word	0xffffffff


	//   ....[13]....
        /*02cc*/ 	.word	0xffffffff


	//   ....[14]....
        /*02d0*/ 	.word	0xffffffff


	//   ....[15]....
        /*02d4*/ 	.word	0xffffffff


	//----- nvinfo : EIATTR_COOP_GROUP_INSTR_OFFSETS
	.align		4
.L_818:
        /*02d8*/ 	.byte	0x04, 0x28
        /*02da*/ 	.short	(.L_820 - .L_819)


	//   ....[0]....
.L_819:
        /*02dc*/ 	.word	0x00008850


	//   ....[1]....
        /*02e0*/ 	.word	0x000089f0


	//   ....[2]....
        /*02e4*/ 	.word	0x00008a00


	//   ....[3]....
        /*02e8*/ 	.word	0x00008a50


	//   ....[4]....
        /*02ec*/ 	.word	0x000107b0


	//   ....[5]....
        /*02f0*/ 	.word	0x00010800


	//   ....[6]....
        /*02f4*/ 	.word	0x00010820


	//   ....[7]....
        /*02f8*/ 	.word	0x00010840


	//   ....[8]....
        /*02fc*/ 	.word	0x00017640


	//   ....[9]....
        /*0300*/ 	.word	0x00017660


	//   ....[10]....
        /*0304*/ 	.word	0x000176c0


	//   ....[11]....
        /*0308*/ 	.word	0x000176d0


	//   ....[12]....
        /*030c*/ 	.word	0x0001a400


	//   ....[13]....
        /*0310*/ 	.word	0x0001a410


	//   ....[14]....
        /*0314*/ 	.word	0x0001a440


	//   ....[15]....
        /*0318*/ 	.word	0x0001a450


	//----- nvinfo : EIATTR_VRC_CTA_INIT_COUNT
	.align		4
.L_820:
        /*031c*/ 	.byte	0x02, 0x4a
	.zero		1
	.zero		1


	//----- nvinfo : EIATTR_EXIT_INSTR_OFFSETS
	.align		4
        /*0320*/ 	.byte	0x04, 0x1c
        /*0322*/ 	.short	(.L_822 - .L_821)


	//   ....[0]....
.L_821:
        /*0324*/ 	.word	0x00000360


	//   ....[1]....
        /*0328*/ 	.word	0x00000b80


	//   ....[2]....
        /*032c*/ 	.word	0x00000bb0


	//   ....[3]....
        /*0330*/ 	.word	0x0001b080


	//   ....[4]....
        /*0334*/ 	.word	0x0001b150


	//----- nvinfo : EIATTR_CRS_STACK_SIZE
	.align		4
.L_822:
        /*0338*/ 	.byte	0x04, 0x1e
        /*033a*/ 	.short	(.L_824 - .L_823)
.L_823:
        /*033c*/ 	.word	0x00000000


	//----- nvinfo : EIATTR_CBANK_PARAM_SIZE
	.align		4
.L_824:
        /*0340*/ 	.byte	0x03, 0x19
        /*0342*/ 	.short	0x01d0


	//----- nvinfo : EIATTR_PARAM_CBANK
	.align		4
        /*0344*/ 	.byte	0x04, 0x0a
        /*0346*/ 	.short	(.L_826 - .L_825)
	.align		4
.L_825:
        /*0348*/ 	.word	index@(.nv.constant0._ZN5flash24flash_fwd_splitkv_kernelI23Flash_fwd_kernel_traitsILi64ELi64ELi256ELi4ELb0ELb0EN7cutlass6half_tE19Flash_kernel_traitsILi64ELi64ELi256ELi4ES3_EELb1ELb0ELb0ELb0ELb0ELb1ELb0ELb0EEEvNS_16Flash_fwd_paramsE)
        /*034c*/ 	.short	0x0380
        /*034e*/ 	.short	0x01d0


	//----- nvinfo : EIATTR_SW_WAR
	.align		4
.L_826:
        /*0350*/ 	.byte	0x04, 0x36
        /*0352*/ 	.short	(.L_828 - .L_827)
.L_827:
        /*0354*/ 	.word	0x00000008
.L_828:


//--------------------- .nv.info._ZN5flash24flash_fwd_splitkv_kernelI23Flash_fwd_kernel_traitsILi64ELi64ELi256ELi4ELb0ELb0EN7cutlass6half_tE19Flash_kernel_traitsILi64ELi64ELi256ELi4ES3_EELb1ELb0ELb0ELb0ELb0ELb0ELb0ELb1EEEvNS_16Flash_fwd_paramsE --------------------------
	.section	.nv.info._ZN5flash24flash_fwd_splitkv_kernelI23Flash_fwd_kernel_traitsILi64ELi64ELi256ELi4ELb0ELb0EN7cutlass6half_tE19Flash_kernel_traitsILi64ELi64ELi256ELi4ES3_EELb1ELb0ELb0ELb0ELb0ELb0ELb0ELb1EEEvNS_16Flash_fwd_paramsE,"",@"SHT_CUDA_INFO"
	.sectionflags	@""
	.align	4


	//----- nvinfo : EIATTR_CUDA_API_VERSION
	.align		4
        /*0000*/ 	.byte	0x04, 0x37
        /*0002*/ 	.short	(.L_830 - .L_829)
.L_829:
        /*0004*/ 	.word	0x00000082


	//----- nvinfo : EIATTR_KPARAM_INFO
	.align		4
.L_830:
        /*0008*/ 	.byte	0x04, 0x17
        /*000a*/ 	.short	(.L_832 - .L_831)
.L_831:
        /*000c*/ 	.word	0x00000000
        /*0010*/ 	.short	0x0000
        /*0012*/ 	.short	0x0000
        /*0014*/ 	.byte	0x00, 0xf0, 0x41, 0x07


	//----- nvinfo : EIATTR_SPARSE_MMA_MASK
	.align		4
.L_832:
        /*0018*/ 	.byte	0x03, 0x50
        /*001a*/ 	.short	0x0000


	//----- nvinfo : EIATTR_MAXREG_COUNT
	.align		4
        /*001c*/ 	.byte	0x03, 0x1b
        /*001e*/ 	.short	0x00ff


	//----- nvinfo : EIATTR_NUM_BARRIERS
	.align		4
        /*0020*/ 	.byte	0x02, 0x4c
        /*0022*/ 	.byte	0x01
	.zero		1


	//----- nvinfo : EIATTR_MERCURY_ISA_VERSION
	.align		4
        /*0024*/ 	.byte	0x03, 0x5f
        /*0026*/ 	.short	0x0101


	//----- nvinfo : EIATTR_COOP_GROUP_MASK_REGIDS
	.align		4
        /*0028*/ 	.byte	0x04, 0x29
        /*002a*/ 	.short	(.L_834 - .L_833)


	//   ....[0]....
.L_833:
        /*002c*/ 	.word	0xffffffff


	//   ....[1]....
        /*0030*/ 	.word	0xffffffff


	//   ....[2]....
        /*0034*/ 	.word	0xffffffff


	//   ....[3]....
        /*0038*/ 	.word	0xffffffff


	//   ....[4]....
        /*003c*/ 	.word	0xffffffff


	//   ....[5]....
        /*0040*/ 	.word	0xffffffff


	//   ....[6]....
        /*0044*/ 	.word	0xffffffff


	//   ....[7]....
        /*0048*/ 	.word	0xffffffff


	//   ....[8]....
        /*004c*/ 	.word	0xffffffff


	//   ....[9]....
        /*0050*/ 	.word	0xffffffff


	//   ....[10]....
        /*0054*/ 	.word	0xffffffff


	//   ....[11]....
        /*0058*/ 	.word	0xffffffff


	//   ....[12]....
        /*005c*/ 	.word	0xffffffff


	//   ....[13]....
        /*0060*/ 	.word	0xffffffff


	//   ....[14]....
        /*0064*/ 	.word	0xffffffff


	//   ....[15]....
        /*0068*/ 	.word	0xffffffff


	//----- nvinfo : EIATTR_COOP_GROUP_INSTR_OFFSETS
	.align		4
.L_834:
        /*006c*/ 	.byte	0x04, 0x28
        /*006e*/ 	.short	(.L_836 - .L_835)


	//   ....[0]....
.L_835:
        /*0070*/ 	.word	0x00016ca0


	//   ....[1]....
        /*0074*/ 	.word	0x00016db0


	//   ....[2]....
        /*0078*/ 	.word	0x00016dd0


	//   ....[3]....
        /*007c*/ 	.word	0x00016ea0


	//   ....[4]....
        /*0080*/ 	.word	0x0001d480


	//   ....[5]....
        /*0084*/ 	.word	0x0001d4a0


	//   ....[6]....
        /*0088*/ 	.word	0x0001d4e0


	//   ....[7]....
        /*008c*/ 	.word	0x0001d4f0


	//   ....[8]....
        /*0090*/ 	.word	0x00022cd0


	//   ....[9]....
        /*0094*/ 	.word	0x00022cf0


	//   ....[10]....
        /*0098*/ 	.word	0x00022d30


	//   ....[11]....
        /*009c*/ 	.word	0x00022d40


	//   ....[12]....
        /*00a0*/ 	.word	0x00025890


	//   ....[13]....
        /*00a4*/ 	.word	0x000258d0


	//   ....[14]....
        /*00a8*/ 	.word	0x00025970


	//   ....[15]....
        /*00ac*/ 	.word	0x00025980


	//----- nvinfo : EIATTR_VRC_CTA_INIT_COUNT
	.align		4
.L_836:
        /*00b0*/ 	.byte	0x02, 0x4a
	.zero		1
	.zero		1


	//----- nvinfo : EIATTR_EXIT_INSTR_OFFSETS
	.align		4
        /*00b4*/ 	.byte	0x04, 0x1c
        /*00b6*/ 	.short	(.L_838 - .L_837)


	//   ....[0]....
.L_837:
        /*00b8*/ 	.word	0x00000340


	//   ....[1]....
        /*00bc*/ 	.word	0x00000b40


	//   ....[2]....
        /*00c0*/ 	.word	0x00000b70


	//   ....[3]....
        /*00c4*/ 	.word	0x000265d0


	//   ....[4]....
        /*00c8*/ 	.word	0x00026690


	//----- nvinfo : EIATTR_CRS_STACK_SIZE
	.align		4
.L_838:
        /*00cc*/ 	.byte	0x04, 0x1e
        /*00ce*/ 	.short	(.L_840 - .L_839)
.L_839:
        /*00d0*/ 	.word	0x00000000


	//----- nvinfo : EIATTR_CBANK_PARAM_SIZE
	.align		4
.L_840:
        /*00d4*/ 	.byte	0x03, 0x19
        /*00d6*/ 	.short	0x01d0


	//----- nvinfo : EIATTR_PARAM_CBANK
	.align		4
        /*00d8*/ 	.byte	0x04, 0x0a
        /*00da*/ 	.short	(.L_842 - .L_841)
	.align		4
.L_841:
        /*00dc*/ 	.word	index@(.nv.constant0._ZN5flash24flash_fwd_splitkv_kernelI23Flash_fwd_kernel_traitsILi64ELi64ELi256ELi4ELb0ELb0EN7cutlass6half_tE19Flash_kernel_traitsILi64ELi64ELi256ELi4ES3_EELb1ELb0ELb0ELb0ELb0ELb0ELb0ELb1EEEvNS_16Flash_fwd_paramsE)
        /*00e0*/ 	.short	0x0380
        /*00e2*/ 	.short	0x01d0


	//----- nvinfo : EIATTR_SW_WAR
	.align		4
.L_842:
        /*00e4*/ 	.byte	0x04, 0x36
        /*00e6*/ 	.short	(.L_844 - .L_843)
.L_843:
        /*00e8*/ 	.word	0x00000008
.L_844:


//--------------------- .nv.info._ZN5flash24flash_fwd_splitkv_kernelI23Flash_fwd_kernel_traitsILi64ELi64ELi256ELi4ELb0ELb0EN7cutlass6half_tE19Flash_kernel_traitsILi64ELi64ELi256ELi4ES3_EELb1ELb0ELb0ELb0ELb0ELb1ELb0ELb1EEEvNS_16Flash_fwd_paramsE --------------------------
	.section	.nv.info._ZN5flash24flash_fwd_splitkv_kernelI23Flash_fwd_kernel_traitsILi64ELi64ELi256ELi4ELb0ELb0EN7cutlass6half_tE19Flash_kernel_traitsILi64ELi64ELi256ELi4ES3_EELb1ELb0ELb0ELb0ELb0ELb1ELb0ELb1EEEvNS_16Flash_fwd_paramsE,"",@"SHT_CUDA_INFO"
	.sectionflags	@""
	.align	4


	//----- nvinfo : EIATTR_CUDA_API_VERSION
	.align		4
        /*0000*/ 	.byte	0x04, 0x37
        /*0002*/ 	.short	(.L_846 - .L_845)
.L_845:
        /*0004*/ 	.word	0x00000082


	//----- nvinfo : EIATTR_KPARAM_INFO
	.align		4
.L_846:
        /*0008*/ 	.byte	0x04, 0x17
        /*000a*/ 	.short	(.L_848 - .L_847)
.L_847:
        /*000c*/ 	.word	0x00000000
        /*0010*/ 	.short	0x0000
        /*0012*/ 	.short	0x0000
        /*0014*/ 	.byte	0x00, 0xf0, 0x41, 0x07


	//----- nvinfo : EIATTR_SPARSE_MMA_MASK
	.align		4
.L_848:
        /*0018*/ 	.byte	0x03, 0x50
        /*001a*/ 	.short	0x0000


	//----- nvinfo : EIATTR_MAXREG_COUNT
	.align		4
        /*001c*/ 	.byte	0x03, 0x1b
        /*001e*/ 	.short	0x00ff


	//----- nvinfo : EIATTR_NUM_BARRIERS
	.align		4
        /*0020*/ 	.byte	0x02, 0x4c
        /*0022*/ 	.byte	0x01
	.zero		1


	//----- nvinfo : EIATTR_ANNOTATIONS
	.align		4
        /*0024*/ 	.byte	0x04, 0x55
        /*0026*/ 	.short	(.L_850 - .L_849)


	//   ....[0]....
.L_849:
        /* <DEDUP_REMOVED lines=42> */


	//----- nvinfo : EIATTR_MERCURY_ISA_VERSION
	.align		4
.L_850:
        /*02b0*/ 	.byte	0x03, 0x5f
        /*02b2*/ 	.short	0x0101


	//----- nvinfo : EIATTR_COOP_GROUP_MASK_REGIDS
	.align		4
        /*02b4*/ 	.byte	0x04, 0x29
        /*02b6*/ 	.short	(.L_852 - .L_851)


	//   ....[0]....
.L_851:
        /*02b8*/ 	.word	0xffffffff


	//   ....[1]....
        /*02bc*/ 	.word	0xffffffff


	//   ....[2]....
        /*02c0*/ 	.word	0xffffffff


	//   ....[3]....
        /*02c4*/ 	.word	0xffffffff


	//   ....[4]....
        /*02c8*/ 	.word	0xffffffff


	//   ....[5]....
        /*02cc*/ 	.word	0xffffffff


	//   ....[6]....
        /*02d0*/ 	.word	0xffffffff


	//   ....[7]....
        /*02d4*/ 	.word	0xffffffff


	//   ....[8]....
        /*02d8*/ 	.word	0xffffffff


	//   ....[9]....
        /*02dc*/ 	.word	0xffffffff


	//   ....[10]....
        /*02e0*/ 	.word	0xffffffff


	//   ....[11]....
        /*02e4*/ 	.word	0xffffffff


	//   ....[12]....
        /*02e8*/ 	.word	0xffffffff


	//   ....[13]....
        /*02ec*/ 	.word	0xffffffff


	//   ....[14]....
        /*02f0*/ 	.word	0xffffffff


	//   ....[15]....
        /*02f4*/ 	.word	0xffffffff


	//----- nvinfo : EIATTR_COOP_GROUP_INSTR_OFFSETS
	.align		4
.L_852:
        /*02f8*/ 	.byte	0x04, 0x28
        /*02fa*/ 	.short	(.L_854 - .L_853)


	//   ....[0]....
.L_853:
        /*02fc*/ 	.word	0x00018a60


	//   ....[1]....
        /*0300*/ 	.word	0x00018c10


	//   ....[2]....
        /*0304*/ 	.word	0x00018c20


	//   ....[3]....
        /*0308*/ 	.word	0x00018c70


	//   ....[4]....
        /*030c*/ 	.word	0x00020610


	//   ....[5]....
        /*0310*/ 	.word	0x00020660


	//   ....[6]....
        /*0314*/ 	.word	0x00020680


	//   ....[7]....
        /*0318*/ 	.word	0x000206a0


	//   ....[8]....
        /*031c*/ 	.word	0x000271b0


	//   ....[9]....
        /*0320*/ 	.word	0x000271e0


	//   ....[10]....
        /*0324*/ 	.word	0x00027240


	//   ....[11]....
        /*0328*/ 	.word	0x00027250


	//   ....[12]....
        /*032c*/ 	.word	0x00029f20


	//   ....[13]....
        /*0330*/ 	.word	0x00029f30


	//   ....[14]....
        /*0334*/ 	.word	0x00029f60


	//   ....[15]....
        /*0338*/ 	.word	0x00029f70


	//----- nvinfo : EIATTR_VRC_CTA_INIT_COUNT
	.align		4
.L_854:
        /*033c*/ 	.byte	0x02, 0x4a
	.zero		1
	.zero		1


	//----- nvinfo : EIATTR_EXIT_INSTR_OFFSETS
	.align		4
        /*0340*/ 	.byte	0x04, 0x1c
        /*0342*/ 	.short	(.L_856 - .L_855)


	//   ....[0]....
.L_855:
        /*0344*/ 	.word	0x00000370


	//   ....[1]....
        /*0348*/ 	.word	0x00000b90


	//   ....[2]....
        /*034c*/ 	.word	0x00000bc0


	//   ....[3]....
        /*0350*/ 	.word	0x0002abf0


	//   ....[4]....
        /*0354*/ 	.word	0x0002acc0


	//----- nvinfo : EIATTR_CRS_STACK_SIZE
	.align		4
.L_856:
        /*0358*/ 	.byte	0x04, 0x1e
        /*035a*/ 	.short	(.L_858 - .L_857)
.L_857:
        /*035c*/ 	.word	0x00000000


	//----- nvinfo : EIATTR_CBANK_PARAM_SIZE
	.align		4
.L_858:
        /*0360*/ 	.byte	0x03, 0x19
        /*0362*/ 	.short	0x01d0


	//----- nvinfo : EIATTR_PARAM_CBANK
	.align		4
        /*0364*/ 	.byte	0x04, 0x0a
        /*0366*/ 	.short	(.L_860 - .L_859)
	.align		4
.L_859:
        /*0368*/ 	.word	index@(.nv.constant0._ZN5flash24flash_fwd_splitkv_kernelI23Flash_fwd_kernel_traitsILi64ELi64ELi256ELi4ELb0ELb0EN7cutlass6half_tE19Flash_kernel_traitsILi64ELi64ELi256ELi4ES3_EELb1ELb0ELb0ELb0ELb0ELb1ELb0ELb1EEEvNS_16Flash_fwd_paramsE)
        /*036c*/ 	.short	0x0380
        /*036e*/ 	.short	0x01d0


	//----- nvinfo : EIATTR_SW_WAR
	.align		4
.L_860:
        /*0370*/ 	.byte	0x04, 0x36
        /*0372*/ 	.short	(.L_862 - .L_861)
.L_861:
        /*0374*/ 	.word	0x00000008
.L_862:


//--------------------- .nv.info._ZN5flash24flash_fwd_splitkv_kernelI23Flash_fwd_kernel_traitsILi64ELi64ELi256ELi4ELb0ELb0EN7cutlass6half_tE19Flash_kernel_traitsILi64ELi64ELi256ELi4ES3_EELb1ELb0ELb0ELb0ELb0ELb0ELb1ELb0EEEvNS_16Flash_fwd_paramsE --------------------------
	.section	.nv.info._ZN5flash24flash_fwd_splitkv_kernelI23Flash_fwd_kernel_traitsILi64ELi64ELi256ELi4ELb0ELb0EN7cutlass6half_tE19Flash_kernel_traitsILi64ELi64ELi256ELi4ES3_EELb1ELb0ELb0ELb0ELb0ELb0ELb1ELb0EEEvNS_16Flash_fwd_paramsE,"",@"SHT_CUDA_INFO"
	.sectionflags	@""
	.align	4


	//----- nvinfo : EIATTR_CUDA_API_VERSION
	.align		4
        /*0000*/ 	.byte	0x04, 0x37
        /*0002*/ 	.short	(.L_864 - .L_863)
.L_863:
        /*0004*/ 	.word	0x00000082


	//----- nvinfo : EIATTR_KPARAM_INFO
	.align		4
.L_864:
        /*0008*/ 	.byte	0x04, 0x17
        /*000a*/ 	.short	(.L_866 - .L_865)
.L_865:
        /*000c*/ 	.word	0x00000000
        /*0010*/ 	.short	0x0000
        /*0012*/ 	.short	0x0000
        /*0014*/ 	.byte	0x00, 0xf0, 0x41, 0x07


	//----- nvinfo : EIATTR_SPARSE_MMA_MASK
	.align		4
.L_866:
        /*0018*/ 	.byte	0x03, 0x50
        /*001a*/ 	.short	0x0000


	//----- nvinfo : EIATTR_MAXREG_COUNT
	.align		4
        /*001c*/ 	.byte	0x03, 0x1b
        /*001e*/ 	.short	0x00ff


	//----- nvinfo : EIATTR_NUM_BARRIERS
	.align		4
        /*0020*/ 	.byte	0x02, 0x4c
        /*0022*/ 	.byte	0x01
	.zero		1


	//----- nvinfo : EIATTR_MERCURY_ISA_VERSION
	.align		4
        /*0024*/ 	.byte	0x03, 0x5f
        /*0026*/ 	.short	0x0101


	//----- nvinfo : EIATTR_INT_WARP_WIDE_INSTR_OFFSETS
	.align		4
        /*0028*/ 	.byte	0x04, 0x31
        /*002a*/ 	.short	(.L_868 - .L_867)


	//   ....[0]....
.L_867:
        /*002c*/ 	.word	0x00005cf0


	//   ....[1]....
        /*0030*/ 	.word	0x0000ae50


	//----- nvinfo : EIATTR_COOP_GROUP_MASK_REGIDS
	.align		4
.L_868:
        /*0034*/ 	.byte	0x04, 0x29
        /*0036*/ 	.short	(.L_870 - .L_869)


	//   ....[0]....
.L_869:
        /*0038*/ 	.word	0xffffffff


	//   ....[1]....
        /*003c*/ 	.word	0xffffffff


	//   ....[2]....
        /*0040*/ 	.word	0xffffffff


	//   ....[3]....
        /*0044*/ 	.word	0xffffffff


	//   ....[4]....
        /*0048*/ 	.word	0xffffffff


	//   ....[5]....
        /*004c*/ 	.word	0xffffffff


	//   ....[6]....
        /*0050*/ 	.word	0xffffffff


	//   ....[7]....
        /*0054*/ 	.word	0xffffffff


	//   ....[8]....
        /*0058*/ 	.word	0xffffffff


	//   ....[9]....
        /*005c*/ 	.word	0xffffffff


	//   ....[10]....
        /*0060*/ 	.word	0xffffffff


	//   ....[11]....
        /*0064*/ 	.word	0xffffffff


	//   ....[12]....
        /*0068*/ 	.word	0xffffffff


	//   ....[13]....
        /*006c*/ 	.word	0xffffffff


	//   ....[14]....
        /*0070*/ 	.word	0xffffffff


	//   ....[15]....
        /*0074*/ 	.word	0xffffffff


	//----- nvinfo : EIATTR_COOP_GROUP_INSTR_OFFSETS
	.align		4
.L_870:
        /*0078*/ 	.byte	0x04, 0x28
        /*007a*/ 	.short	(.L_872 - .L_871)


	//   ....[0]....
.L_871:
        /*007c*/ 	.word	0x00007d40


	//   ....[1]....
        /*0080*/ 	.word	0x00007e50


	//   ....[2]....
        /*0084*/ 	.word	0x00007e60


	//   ....[3]....
        /*0088*/ 	.word	0x00007f50


	//   ....[4]....
        /*008c*/ 	.word	0x0000e980


	//   ....[5]....
        /*0090*/ 	.word	0x0000e9a0


	//   ....[6]....
        /*0094*/ 	.word	0x0000e9d0


	//   ....[7]....
        /*0098*/ 	.word	0x0000e9e0


	//   ....[8]....
        /*009c*/ 	.word	0x00014580


	//   ....[9]....
        /*00a0*/ 	.word	0x00014590


	//   ....[10]....
        /*00a4*/ 	.word	0x000145d0


	//   ....[11]....
        /*00a8*/ 	.word	0x000145e0


	//   ....[12]....
        /*00ac*/ 	.word	0x00017120


	//   ....[13]....
        /*00b0*/ 	.word	0x00017160


	//   ....[14]....
        /*00b4*/ 	.word	0x00017270


	//   ....[15]....
        /*00b8*/ 	.word	0x00017280


	//----- nvinfo : EIATTR_VRC_CTA_INIT_COUNT
	.align		4
.L_872:
        /*00bc*/ 	.byte	0x02, 0x4a
	.zero		1
	.zero		1


	//----- nvinfo : EIATTR_EXIT_INSTR_OFFSETS
	.align		4
        /*00c0*/ 	.byte	0x04, 0x1c
        /*00c2*/ 	.short	(.L_874 - .L_873)


	//   ....[0]....
.L_873:
        /*00c4*/ 	.word	0x00000640


	//   ....[1]....
        /*00c8*/ 	.word	0x00000e90


	//   ....[2]....
        /*00cc*/ 	.word	0x00000ec0


	//   ....[3]....
        /*00d0*/ 	.word	0x00017be0


	//   ....[4]....
        /*00d4*/ 	.word	0x00017c00


	//----- nvinfo : EIATTR_CRS_STACK_SIZE
	.align		4
.L_874:
        /*00d8*/ 	.byte	0x04, 0x1e
        /*00da*/ 	.short	(.L_876 - .L_875)
.L_875:
        /*00dc*/ 	.word	0x00000000


	//----- nvinfo : EIATTR_CBANK_PARAM_SIZE
	.align		4
.L_876:
        /*00e0*/ 	.byte	0x03, 0x19
        /*00e2*/ 	.short	0x01d0


	//----- nvinfo : EIATTR_PARAM_CBANK
	.align		4
        /*00e4*/ 	.byte	0x04, 0x0a
        /*00e6*/ 	.short	(.L_878 - .L_877)
	.align		4
.L_877:
        /*00e8*/ 	.word	index@(.nv.constant0._ZN5flash24flash_fwd_splitkv_kernelI23Flash_fwd_kernel_traitsILi64ELi64ELi256ELi4ELb0ELb0EN7cutlass6half_tE19Flash_kernel_traitsILi64ELi64ELi256ELi4ES3_EELb1ELb0ELb0ELb0ELb0ELb0ELb1ELb0EEEvNS_16Flash_fwd_paramsE)
        /*00ec*/ 	.short	0x0380
        /*00ee*/ 	.short	0x01d0


	//----- nvinfo : EIATTR_SW_WAR
	.align		4
.L_878:
        /*00f0*/ 	.byte	0x04, 0x36
        /*00f2*/ 	.short	(.L_880 - .L_879)
.L_879:
        /*00f4*/ 	.word	0x00000008
.L_880:


//--------------------- .nv.info._ZN5flash24flash_fwd_splitkv_kernelI23Flash_fwd_kernel_traitsILi64ELi64ELi256ELi4ELb0ELb0EN7cutlass6half_tE19Flash_kernel_traitsILi64ELi64ELi256ELi4ES3_EELb1ELb0ELb0ELb0ELb0ELb1ELb1ELb0EEEvNS_16Flash_fwd_paramsE --------------------------
	.section	.nv.info._ZN5flash24flash_fwd_splitkv_kernelI23Flash_fwd_kernel_traitsILi64ELi64ELi256ELi4ELb0ELb0EN7cutlass6half_tE19Flash_kernel_traitsILi64ELi64ELi256ELi4ES3_EELb1ELb0ELb0ELb0ELb0ELb1ELb1ELb0EEEvNS_16Flash_fwd_paramsE,"",@"SHT_CUDA_INFO"
	.sectionflags	@""
	.align	4


	//----- nvinfo : EIATTR_CUDA_API_VERSION
	.align		4
        /*0000*/ 	.byte	0x04, 0x37
        /*0002*/ 	.short	(.L_882 - .L_881)
.L_881:
        /*0004*/ 	.word	0x00000082


	//----- nvinfo : EIATTR_KPARAM_INFO
	.align		4
.L_882:
        /*0008*/ 	.byte	0x04, 0x17
        /*000a*/ 	.short	(.L_884 - .L_883)
.L_883:
        /*000c*/ 	.word	0x00000000
        /*0010*/ 	.short	0x0000
        /*0012*/ 	.short	0x0000
        /*0014*/ 	.byte	0x00, 0xf0, 0x41, 0x07


	//----- nvinfo : EIATTR_SPARSE_MMA_MASK
	.align		4
.L_884:
        /*0018*/ 	.byte	0x03, 0x50
        /*001a*/ 	.short	0x0000


	//----- nvinfo : EIATTR_MAXREG_COUNT
	.align		4
        /*001c*/ 	.byte	0x03, 0x1b
        /*001e*/ 	.short	0x00ff


	//----- nvinfo : EIATTR_NUM_BARRIERS
	.align		4
        /*0020*/ 	.byte	0x02, 0x4c
        /*0022*/ 	.byte	0x01
	.zero		1


	//----- nvinfo : EIATTR_ANNOTATIONS
	.align		4
        /*0024*/ 	.byte	0x04, 0x55
        /*0026*/ 	.short	(.L_886 - .L_885)


	//   ....[0]....
.L_885:
        /* <DEDUP_REMOVED lines=33> */
        /*022c*/ 	.byte	0x90, 0xab, 0x01, 0x00, 0x01, 0x00, 0x00, 0x00, 0xc0, 0xab, 0x01, 0x00


	//----- nvinfo : EIATTR_MERCURY_ISA_VERSION
	.align		4
.L_886:
        /*0238*/ 	.byte	0x03, 0x5f
        /*023a*/ 	.short	0x0101


	//----- nvinfo : EIATTR_INT_WARP_WIDE_INSTR_OFFSETS
	.align		4
        /*023c*/ 	.byte	0x04, 0x31
        /*023e*/ 	.short	(.L_888 - .L_887)


	//   ....[0]....
.L_887:
        /*0240*/ 	.word	0x00007010


	//   ....[1]....
        /*0244*/ 	.word	0x0000c1c0


	//----- nvinfo : EIATTR_COOP_GROUP_MASK_REGIDS
	.align		4
.L_888:
        /*0248*/ 	.byte	0x04, 0x29
        /*024a*/ 	.short	(.L_890 - .L_889)


	//   ....[0]....
.L_889:
        /*024c*/ 	.word	0xffffffff


	//   ....[1]....
        /*0250*/ 	.word	0xffffffff


	//   ....[2]....
        /*0254*/ 	.word	0xffffffff


	//   ....[3]....
        /*0258*/ 	.word	0xffffffff


	//   ....[4]....
        /*025c*/ 	.word	0xffffffff


	//   ....[5]....
        /*0260*/ 	.word	0xffffffff


	//   ....[6]....
        /*0264*/ 	.word	0xffffffff


	//   ....[7]....
        /*0268*/ 	.word	0xffffffff


	//   ....[8]....
        /*026c*/ 	.word	0xffffffff


	//   ....[9]....
        /*0270*/ 	.word	0xffffffff


	//   ....[10]....
        /*0274*/ 	.word	0xffffffff


	//   ....[11]....
        /*0278*/ 	.word	0xffffffff


	//   ....[12]....
        /*027c*/ 	.word	0xffffffff


	//   ....[13]....
        /*0280*/ 	.word	0xffffffff


	//   ....[14]....
        /*0284*/ 	.word	0xffffffff


	//   ....[15]....
        /*0288*/ 	.word	0xffffffff


	//----- nvinfo : EIATTR_COOP_GROUP_INSTR_OFFSETS
	.align		4
.L_890:
        /*028c*/ 	.byte	0x04, 0x28
        /*028e*/ 	.short	(.L_892 - .L_891)


	//   ....[0]....
.L_891:
        /*0290*/ 	.word	0x00008fb0


	//   ....[1]....
        /*0294*/ 	.word	0x00009140


	//   ....[2]....
        /*0298*/ 	.word	0x00009150


	//   ....[3]....
        /*029c*/ 	.word	0x000091a0


	//   ....[4]....
        /*02a0*/ 	.word	0x00011080


	//   ....[5]....
        /*02a4*/ 	.word	0x000110d0


	//   ....[6]....
        /*02a8*/ 	.word	0x000110f0


	//   ....[7]....
        /*02ac*/ 	.word	0x00011110


	//   ....[8]....
        /*02b0*/ 	.word	0x00017f30


	//   ....[9]....
        /*02b4*/ 	.word	0x00017f50


	//   ....[10]....
        /*02b8*/ 	.word	0x00017fb0


	//   ....[11]....
        /*02bc*/ 	.word	0x00017fc0


	//   ....[12]....
        /*02c0*/ 	.word	0x0001ad40


	//   ....[13]....
        /*02c4*/ 	.word	0x0001ad50


	//   ....[14]....
        /*02c8*/ 	.word	0x0001ad80


	//   ....[15]....
        /*02cc*/ 	.word	0x0001ad90


	//----- nvinfo : EIATTR_VRC_CTA_INIT_COUNT
	.align		4
.L_892:
        /*02d0*/ 	.byte	0x02, 0x4a
	.zero		1
	.zero		1


	//----- nvinfo : EIATTR_EXIT_INSTR_OFFSETS
	.align		4
        /*02d4*/ 	.byte	0x04, 0x1c
        /*02d6*/ 	.short	(.L_894 - .L_893)


	//   ....[0]....
.L_893:
        /*02d8*/ 	.word	0x00000650


	//   ....[1]....
        /*02dc*/ 	.word	0x00000ea0


	//   ....[2]....
        /*02e0*/ 	.word	0x00000ed0


	//   ....[3]....
        /*02e4*/ 	.word	0x0001b670


	//   ....[4]....
        /*02e8*/ 	.word	0x0001b690


	//----- nvinfo : EIATTR_CRS_STACK_SIZE
	.align		4
.L_894:
        /*02ec*/ 	.byte	0x04, 0x1e
        /*02ee*/ 	.short	(.L_896 - .L_895)
.L_895:
        /*02f0*/ 	.word	0x00000000


	//----- nvinfo : EIATTR_CBANK_PARAM_SIZE
	.align		4
.L_896:
        /*02f4*/ 	.byte	0x03, 0x19
        /*02f6*/ 	.short	0x01d0


	//----- nvinfo : EIATTR_PARAM_CBANK
	.align		4
        /*02f8*/ 	.byte	0x04, 0x0a
        /*02fa*/ 	.short	(.L_898 - .L_897)
	.align		4
.L_897:
        /*02fc*/ 	.word	index@(.nv.constant0._ZN5flash24flash_fwd_splitkv_kernelI23Flash_fwd_kernel_traitsILi64ELi64ELi256ELi4ELb0ELb0EN7cutlass6half_tE19Flash_kernel_traitsILi64ELi64ELi256ELi4ES3_EELb1ELb0ELb0ELb0ELb0ELb1ELb1ELb0EEEvNS_16Flash_fwd_paramsE)
        /*0300*/ 	.short	0x0380
        /*0302*/ 	.short	0x01d0


	//----- nvinfo : EIATTR_SW_WAR
	.align		4
.L_898:
        /*0304*/ 	.byte	0x04, 0x36
        /*0306*/ 	.short	(.L_900 - .L_899)
.L_899:
        /*0308*/ 	.word	0x00000008
.L_900:


//--------------------- .nv.info._ZN5flash24flash_fwd_splitkv_kernelI23Flash_fwd_kernel_traitsILi64ELi64ELi256ELi4ELb0ELb0EN7cutlass6half_tE19Flash_kernel_traitsILi64ELi64ELi256ELi4ES3_EELb1ELb0ELb0ELb0ELb0ELb0ELb1ELb1EEEvNS_16Flash_fwd_paramsE --------------------------
	.section	.nv.info._ZN5flash24flash_fwd_splitkv_kernelI23Flash_fwd_kernel_traitsILi64ELi64ELi256ELi4ELb0ELb0EN7cutlass6half_tE19Flash_kernel_traitsILi64ELi64ELi256ELi4ES3_EELb1ELb0ELb0ELb0ELb0ELb0ELb1ELb1EEEvNS_16Flash_fwd_paramsE,"",@"SHT_CUDA_INFO"
	.sectionflags	@""
	.align	4


	//----- nvinfo : EIATTR_CUDA_API_VERSION
	.align		4
        /*0000*/ 	.byte	0x04, 0x37
        /*0002*/ 	.short	(.L_902 - .L_901)
.L_901:
        /*0004*/ 	.word	0x00000082


	//----- nvinfo : EIATTR_KPARAM_INFO
	.align		4
.L_902:
        /*0008*/ 	.byte	0x04, 0x17
        /*000a*/ 	.short	(.L_904 - .L_903)
.L_903:
        /*000c*/ 	.word	0x00000000
        /*0010*/ 	.short	0x0000
        /*0012*/ 	.short	0x0000
        /*0014*/ 	.byte	0x00, 0xf0, 0x41, 0x07


	//----- nvinfo : EIATTR_SPARSE_MMA_MASK
	.align		4
.L_904:
        /*0018*/ 	.byte	0x03, 0x50
        /*001a*/ 	.short	0x0000


	//----- nvinfo : EIATTR_MAXREG_COUNT
	.align		4
        /*001c*/ 	.byte	0x03, 0x1b
        /*001e*/ 	.short	0x00ff


	//----- nvinfo : EIATTR_NUM_BARRIERS
	.align		4
        /*0020*/ 	.byte	0x02, 0x4c
        /*0022*/ 	.byte	0x01
	.zero		1


	//----- nvinfo : EIATTR_MERCURY_ISA_VERSION
	.align		4
        /*0024*/ 	.byte	0x03, 0x5f
        /*0026*/ 	.short	0x0101


	//----- nvinfo : EIATTR_COOP_GROUP_MASK_REGIDS
	.align		4
        /*0028*/ 	.byte	0x04, 0x29
        /*002a*/ 	.short	(.L_906 - .L_905)


	//   ....[0]....
.L_905:
        /*002c*/ 	.word	0xffffffff


	//   ....[1]....
        /*0030*/ 	.word	0xffffffff


	//   ....[2]....
        /*0034*/ 	.word	0xffffffff


	//   ....[3]....
        /*0038*/ 	.word	0xffffffff


	//   ....[4]....
        /*003c*/ 	.word	0xffffffff


	//   ....[5]....
        /*0040*/ 	.word	0xffffffff


	//   ....[6]....
        /*0044*/ 	.word	0xffffffff


	//   ....[7]....
        /*0048*/ 	.word	0xffffffff


	//   ....[8]....
        /*004c*/ 	.word	0xffffffff


	//   ....[9]....
        /*0050*/ 	.word	0xffffffff


	//   ....[10]....
        /*0054*/ 	.word	0xffffffff


	//   ....[11]....
        /*0058*/ 	.word	0xffffffff


	//   ....[12]....
        /*005c*/ 	.word	0xffffffff


	//   ....[13]....
        /*0060*/ 	.word	0xffffffff


	//   ....[14]....
        /*0064*/ 	.word	0xffffffff


	//   ....[15]....
        /*0068*/ 	.word	0xffffffff


	//----- nvinfo : EIATTR_COOP_GROUP_INSTR_OFFSETS
	.align		4
.L_906:
        /*006c*/ 	.byte	0x04, 0x28
        /*006e*/ 	.short	(.L_908 - .L_907)


	//   ....[0]....
.L_907:
        /*0070*/ 	.word	0x000172e0


	//   ....[1]....
        /*0074*/ 	.word	0x00017380


	//   ....[2]....
        /*0078*/ 	.word	0x000173d0


	//   ....[3]....
        /*007c*/ 	.word	0x00017420


	//   ....[4]....
        /*0080*/ 	.word	0x0001da80


	//   ....[5]....
        /*0084*/ 	.word	0x0001daa0


	//   ....[6]....
        /*0088*/ 	.word	0x0001dae0


	//   ....[7]....
        /*008c*/ 	.word	0x0001daf0


	//   ....[8]....
        /*0090*/ 	.word	0x000233b0


	//   ....[9]....
        /*0094*/ 	.word	0x000233c0


	//   ....[10]....
        /*0098*/ 	.word	0x00023400


	//   ....[11]....
        /*009c*/ 	.word	0x00023410


	//   ....[12]....
        /*00a0*/ 	.word	0x00025f50


	//   ....[13]....
        /*00a4*/ 	.word	0x00025f90


	//   ....[14]....
        /*00a8*/ 	.word	0x00026120


	//   ....[15]....
        /*00ac*/ 	.word	0x00026140


	//----- nvinfo : EIATTR_VRC_CTA_INIT_COUNT
	.align		4
.L_908:
        /*00b0*/ 	.byte	0x02, 0x4a
	.zero		1
	.zero		1


	//----- nvinfo : EIATTR_EXIT_INSTR_OFFSETS
	.align		4
        /*00b4*/ 	.byte	0x04, 0x1c
        /*00b6*/ 	.short	(.L_910 - .L_909)


	//   ....[0]....
.L_909:
        /*00b8*/ 	.word	0x00000640


	//   ....[1]....
        /*00bc*/ 	.word	0x00000eb0


	//   ....[2]....
        /*00c0*/ 	.word	0x00000ee0


	//   ....[3]....
        /*00c4*/ 	.word	0x00026a40


	//   ....[4]....
        /*00c8*/ 	.word	0x00026a60


	//----- nvinfo : EIATTR_CRS_STACK_SIZE
	.align		4
.L_910:
        /*00cc*/ 	.byte	0x04, 0x1e
        /*00ce*/ 	.short	(.L_912 - .L_911)
.L_911:
        /*00d0*/ 	.word	0x00000000


	//----- nvinfo : EIATTR_CBANK_PARAM_SIZE
	.align		4
.L_912:
        /*00d4*/ 	.byte	0x03, 0x19
        /*00d6*/ 	.short	0x01d0


	//----- nvinfo : EIATTR_PARAM_CBANK
	.align		4
        /*00d8*/ 	.byte	0x04, 0x0a
        /*00da*/ 	.short	(.L_914 - .L_913)
	.align		4
.L_913:
        /*00dc*/ 	.word	index@(.nv.constant0._ZN5flash24flash_fwd_splitkv_kernelI23Flash_fwd_kernel_traitsILi64ELi64ELi256ELi4ELb0ELb0EN7cutlass6half_tE19Flash_kernel_traitsILi64ELi64ELi256ELi4ES3_EELb1ELb0ELb0ELb0ELb0ELb0ELb1ELb1EEEvNS_16Flash_fwd_paramsE)
        /*00e0*/ 	.short	0x0380
        /*00e2*/ 	.short	0x01d0


	//----- nvinfo : EIATTR_SW_WAR
	.align		4
.L_914:
        /*00e4*/ 	.byte	0x04, 0x36
        /*00e6*/ 	.short	(.L_916 - .L_915)
.L_915:
        /*00e8*/ 	.word	0x00000008
.L_916:


//--------------------- .nv.info._ZN5flash24flash_fwd_splitkv_kernelI23Flash_fwd_kernel_traitsILi64ELi64ELi256ELi4ELb0ELb0EN7cutlass6half_tE19Flash_kernel_traitsILi64ELi64ELi256ELi4ES3_EELb1ELb0ELb0ELb0ELb0ELb1ELb1ELb1EEEvNS_16Flash_fwd_paramsE --------------------------
	.section	.nv.info._ZN5flash24flash_fwd_splitkv_kernelI23Flash_fwd_kernel_traitsILi64ELi64ELi256ELi4ELb0ELb0EN7cutlass6half_tE19Flash_kernel_traitsILi64ELi64ELi256ELi4ES3_EELb1ELb0ELb0ELb0ELb0ELb1ELb1ELb1EEEvNS_16Flash_fwd_paramsE,"",@"SHT_CUDA_INFO"
	.sectionflags	@""
	.align	4


	//----- nvinfo : EIATTR_CUDA_API_VERSION
	.align		4
        /*0000*/ 	.byte	0x04, 0x37
        /*0002*/ 	.short	(.L_918 - .L_917)
.L_917:
        /*0004*/ 	.word	0x00000082


	//----- nvinfo : EIATTR_KPARAM_INFO
	.align		4
.L_918:
        /*0008*/ 	.byte	0x04, 0x17
        /*000a*/ 	.short	(.L_920 - .L_919)
.L_919:
        /*000c*/ 	.word	0x00000000
        /*0010*/ 	.short	0x0000
        /*0012*/ 	.short	0x0000
        /*0014*/ 	.byte	0x00, 0xf0, 0x41, 0x07


	//----- nvinfo : EIATTR_SPARSE_MMA_MASK
	.align		4
.L_920:
        /*0018*/ 	.byte	0x03, 0x50
        /*001a*/ 	.short	0x0000


	//----- nvinfo : EIATTR_MAXREG_COUNT
	.align		4
        /*001c*/ 	.byte	0x03, 0x1b
        /*001e*/ 	.short	0x00ff


	//----- nvinfo : EIATTR_NUM_BARRIERS
	.align		4
        /*0020*/ 	.byte	0x02, 0x4c
        /*0022*/ 	.byte	0x01
	.zero		1


	//----- nvinfo : EIATTR_ANNOTATIONS
	.align		4
        /*0024*/ 	.byte	0x04, 0x55
        /*0026*/ 	.short	(.L_922 - .L_921)


	//   ....[0]....
.L_921:
        /* <DEDUP_REMOVED lines=34> */


	//----- nvinfo : EIATTR_MERCURY_ISA_VERSION
	.align		4
.L_922:
        /*0230*/ 	.byte	0x03, 0x5f
        /*0232*/ 	.short	0x0101


	//----- nvinfo : EIATTR_COOP_GROUP_MASK_REGIDS
	.align		4
        /*0234*/ 	.byte	0x04, 0x29
        /*0236*/ 	.short	(.L_924 - .L_923)


	//   ....[0]....
.L_923:
        /*0238*/ 	.word	0xffffffff


	//   ....[1]....
        /*023c*/ 	.word	0xffffffff


	//   ....[2]....
        /*0240*/ 	.word	0xffffffff


	//   ....[3]....
        /*0244*/ 	.word	0xffffffff


	//   ....[4]....
        /*0248*/ 	.word	0xffffffff


	//   ....[5]....
        /*024c*/ 	.word	0xffffffff


	//   ....[6]....
        /*0250*/ 	.word	0xffffffff


	//   ....[7]....
        /*0254*/ 	.word	0xffffffff


	//   ....[8]....
        /*0258*/ 	.word	0xffffffff


	//   ....[9]....
        /*025c*/ 	.word	0xffffffff


	//   ....[10]....
        /*0260*/ 	.word	0xffffffff


	//   ....[11]....
        /*0264*/ 	.word	0xffffffff


	//   ....[12]....
        /*0268*/ 	.word	0xffffffff


	//   ....[13]....
        /*026c*/ 	.word	0xffffffff


	//   ....[14]....
        /*0270*/ 	.word	0xffffffff


	//   ....[15]....
        /*0274*/ 	.word	0xffffffff


	//----- nvinfo : EIATTR_COOP_GROUP_INSTR_OFFSETS
	.align		4
.L_924:
        /*0278*/ 	.byte	0x04, 0x28
        /*027a*/ 	.short	(.L_926 - .L_925)


	//   ....[0]....
.L_925:
        /*027c*/ 	.word	0x00018f30


	//   ....[1]....
        /*0280*/ 	.word	0x000190d0


	//   ....[2]....
        /*0284*/ 	.word	0x000190e0


	//   ....[3]....
        /*0288*/ 	.word	0x00019130


	//   ....[4]....
        /*028c*/ 	.word	0x00020bb0


	//   ....[5]....
        /*0290*/ 	.word	0x00020c00


	//   ....[6]....
        /*0294*/ 	.word	0x00020c20


	//   ....[7]....
        /*0298*/ 	.word	0x00020c40


	//   ....[8]....
        /*029c*/ 	.word	0x00027810


	//   ....[9]....
        /*02a0*/ 	.word	0x00027830


	//   ....[10]....
        /*02a4*/ 	.word	0x00027890


	//   ....[11]....
        /*02a8*/ 	.word	0x000278a0


	//   ....[12]....
        /*02ac*/ 	.word	0x0002a5f0


	//   ....[13]....
        /*02b0*/ 	.word	0x0002a600


	//   ....[14]....
        /*02b4*/ 	.word	0x0002a630


	//   ....[15]....
        /*02b8*/ 	.word	0x0002a640


	//----- nvinfo : EIATTR_VRC_CTA_INIT_COUNT
	.align		4
.L_926:
        /*02bc*/ 	.byte	0x02, 0x4a
	.zero		1
	.zero		1


	//----- nvinfo : EIATTR_EXIT_INSTR_OFFSETS
	.align		4
        /*02c0*/ 	.byte	0x04, 0x1c
        /*02c2*/ 	.short	(.L_928 - .L_927)


	//   ....[0]....
.L_927:
        /*02c4*/ 	.word	0x00000650


	//   ....[1]....
        /*02c8*/ 	.word	0x00000ec0


	//   ....[2]....
        /*02cc*/ 	.word	0x00000ef0


	//   ....[3]....
        /*02d0*/ 	.word	0x0002af80


	//   ....[4]....
        /*02d4*/ 	.word	0x0002afa0


	//----- nvinfo : EIATTR_CRS_STACK_SIZE
	.align		4
.L_928:
        /*02d8*/ 	.byte	0x04, 0x1e
        /*02da*/ 	.short	(.L_930 - .L_929)
.L_929:
        /*02dc*/ 	.word	0x00000000


	//----- nvinfo : EIATTR_CBANK_PARAM_SIZE
	.align		4
.L_930:
        /*02e0*/ 	.byte	0x03, 0x19
        /*02e2*/ 	.short	0x01d0


	//----- nvinfo : EIATTR_PARAM_CBANK
	.align		4
        /*02e4*/ 	.byte	0x04, 0x0a
        /*02e6*/ 	.short	(.L_932 - .L_931)
	.align		4
.L_931:
        /*02e8*/ 	.word	index@(.nv.constant0._ZN5flash24flash_fwd_splitkv_kernelI23Flash_fwd_kernel_traitsILi64ELi64ELi256ELi4ELb0ELb0EN7cutlass6half_tE19Flash_kernel_traitsILi64ELi64ELi256ELi4ES3_EELb1ELb0ELb0ELb0ELb0ELb1ELb1ELb1EEEvNS_16Flash_fwd_paramsE)
        /*02ec*/ 	.short	0x0380
        /*02ee*/ 	.short	0x01d0


	//----- nvinfo : EIATTR_SW_WAR
	.align		4
.L_932:
        /*02f0*/ 	.byte	0x04, 0x36
        /*02f2*/ 	.short	(.L_934 - .L_933)
.L_933:
        /*02f4*/ 	.word	0x00000008
.L_934:


//--------------------- .nv.info._ZN5flash24flash_fwd_splitkv_kernelI23Flash_fwd_kernel_traitsILi64ELi64ELi256ELi4ELb0ELb0EN7cutlass6half_tE19Flash_kernel_traitsILi64ELi64ELi256ELi4ES3_EELb1ELb0ELb0ELb1ELb1ELb0ELb0ELb0EEEvNS_16Flash_fwd_paramsE --------------------------
	.section	.nv.info._ZN5flash24flash_fwd_splitkv_kernelI23Flash_fwd_kernel_traitsILi64ELi64ELi256ELi4ELb0ELb0EN7cutlass6half_tE19Flash_kernel_traitsILi64ELi64ELi256ELi4ES3_EELb1ELb0ELb0ELb1ELb1ELb0ELb0ELb0EEEvNS_16Flash_fwd_paramsE,"",@"SHT_CUDA_INFO"
	.sectionflags	@""
	.align	4


	//----- nvinfo : EIATTR_CUDA_API_VERSION
	.align		4
        /*0000*/ 	.byte	0x04, 0x37
        /*0002*/ 	.short	(.L_936 - .L_935)
.L_935:
        /*0004*/ 	.word	0x00000082


	//----- nvinfo : EIATTR_KPARAM_INFO
	.align		4
.L_936:
        /*0008*/ 	.byte	0x04, 0x17
        /*000a*/ 	.short	(.L_938 - .L_937)
.L_937:
        /*000c*/ 	.word	0x00000000
        /*0010*/ 	.short	0x0000
        /*0012*/ 	.short	0x0000
        /*0014*/ 	.byte	0x00, 0xf0, 0x41, 0x07


	//----- nvinfo : EIATTR_SPARSE_MMA_MASK
	.align		4
.L_938:
        /*0018*/ 	.byte	0x03, 0x50
        /*001a*/ 	.short	0x0000


	//----- nvinfo : EIATTR_MAXREG_COUNT
	.align		4
        /*001c*/ 	.byte	0x03, 0x1b
        /*001e*/ 	.short	0x00ff


	//----- nvinfo : EIATTR_NUM_BARRIERS
	.align		4
        /*0020*/ 	.byte	0x02, 0x4c
        /*0022*/ 	.byte	0x01
	.zero		1


	//----- nvinfo : EIATTR_MERCURY_ISA_VERSION
	.align		4
        /*0024*/ 	.byte	0x03, 0x5f
        /*0026*/ 	.short	0x0101


	//----- nvinfo : EIATTR_COOP_GROUP_MASK_REGIDS
	.align		4
        /*0028*/ 	.byte	0x04, 0x29
        /*002a*/ 	.short	(.L_940 - .L_939)


	//   ....[0]....
.L_939:
        /*002c*/ 	.word	0xffffffff


	//   ....[1]....
        /*0030*/ 	.word	0xffffffff


	//   ....[2]....
        /*0034*/ 	.word	0xffffffff


	//   ....[3]....
        /*0038*/ 	.word	0xffffffff


	//   ....[4]....
        /*003c*/ 	.word	0xffffffff


	//   ....[5]....
        /*0040*/ 	.word	0xffffffff


	//   ....[6]....
        /*0044*/ 	.word	0xffffffff


	//   ....[7]....
        /*0048*/ 	.word	0xffffffff


	//   ....[8]....
        /*004c*/ 	.word	0xffffffff


	//   ....[9]....
        /*0050*/ 	.word	0xffffffff


	//   ....[10]....
        /*0054*/ 	.word	0xffffffff


	//   ....[11]....
        /*0058*/ 	.word	0xffffffff


	//----- nvinfo : EIATTR_COOP_GROUP_INSTR_OFFSETS
	.align		4
.L_940:
        /*005c*/ 	.byte	0x04, 0x28
        /*005e*/ 	.short	(.L_942 - .L_941)


	//   ....[0]....
.L_941:
        /*0060*/ 	.word	0x00004b00


	//   ....[1]....
        /*0064*/ 	.word	0x00004b80


	//   ....[2]....
        /*0068*/ 	.word	0x00004ba0


	//   ....[3]....
        /*006c*/ 	.word	0x00004bc0


	//   ....[4]....
        /*0070*/ 	.word	0x000097a0


	//   ....[5]....
        /*0074*/ 	.word	0x000097b0


	//   ....[6]....
        /*0078*/ 	.word	0x000097f0


	//   ....[7]....
        /*007c*/ 	.word	0x00009800


	//   ....[8]....
        /*0080*/ 	.word	0x0000c360


	//   ....[9]....
        /*0084*/ 	.word	0x0000c3a0


	//   ....[10]....
        /*0088*/ 	.word	0x0000c4e0


	//   ....[11]....
        /*008c*/ 	.word	0x0000c510


	//----- nvinfo : EIATTR_VRC_CTA_INIT_COUNT
	.align		4
.L_942:
        /*0090*/ 	.byte	0x02, 0x4a
	.zero		1
	.zero		1


	//----- nvinfo : EIATTR_EXIT_INSTR_OFFSETS
	.align		4
        /*0094*/ 	.byte	0x04, 0x1c
        /*0096*/ 	.short	(.L_944 - .L_943)


	//   ....[0]....
.L_943:
        /*0098*/ 	.word	0x00000170


	//   ....[1]....
        /*009c*/ 	.word	0x000006b0


	//   ....[2]....
        /*00a0*/ 	.word	0x000006e0


	//   ....[3]....
        /*00a4*/ 	.word	0x0000ce50


	//----- nvinfo : EIATTR_CRS_STACK_SIZE
	.align		4
.L_944:
        /*00a8*/ 	.byte	0x04, 0x1e
        /*00aa*/ 	.short	(.L_946 - .L_945)
.L_945:
        /*00ac*/ 	.word	0x00000000


	//----- nvinfo : EIATTR_CBANK_PARAM_SIZE
	.align		4
.L_946:
        /*00b0*/ 	.byte	0x03, 0x19
        /*00b2*/ 	.short	0x01d0


	//----- nvinfo : EIATTR_PARAM_CBANK
	.align		4
        /*00b4*/ 	.byte	0x04, 0x0a
        /*00b6*/ 	.short	(.L_948 - .L_947)
	.align		4
.L_947:
        /*00b8*/ 	.word	index@(.nv.constant0._ZN5flash24flash_fwd_splitkv_kernelI23Flash_fwd_kernel_traitsILi64ELi64ELi256ELi4ELb0ELb0EN7cutlass6half_tE19Flash_kernel_traitsILi64ELi64ELi256ELi4ES3_EELb1ELb0ELb0ELb1ELb1ELb0ELb0ELb0EEEvNS_16Flash_fwd_paramsE)
        /*00bc*/ 	.short	0x0380
        /*00be*/ 	.short	0x01d0


	//----- nvinfo : EIATTR_SW_WAR
	.align		4
.L_948:
        /*00c0*/ 	.byte	0x04, 0x36
        /*00c2*/ 	.short	(.L_950 - .L_949)
.L_949:
        /*00c4*/ 	.word	0x00000008
.L_950:


//--------------------- .nv.info._ZN5flash24flash_fwd_splitkv_kernelI23Flash_fwd_kernel_traitsILi64ELi64ELi256ELi4ELb0ELb0EN7cutlass6half_tE19Flash_kernel_traitsILi64ELi64ELi256ELi4ES3_EELb1ELb0ELb0ELb1ELb1ELb1ELb0ELb0EEEvNS_16Flash_fwd_paramsE --------------------------
	.section	.nv.info._ZN5flash24flash_fwd_splitkv_kernelI23Flash_fwd_kernel_traitsILi64ELi64ELi256ELi4ELb0ELb0EN7cutlass6half_tE19Flash_kernel_traitsILi64ELi64ELi256ELi4ES3_EELb1ELb0ELb0ELb1ELb1ELb1ELb0ELb0EEEvNS_16Flash_fwd_paramsE,"",@"SHT_CUDA_INFO"
	.sectionflags	@""
	.align	4


	//----- nvinfo : EIATTR_CUDA_API_VERSION
	.align		4
        /*0000*/ 	.byte	0x04, 0x37
        /*0002*/ 	.short	(.L_952 - .L_951)
.L_951:
        /*0004*/ 	.word	0x00000082


	//----- nvinfo : EIATTR_KPARAM_INFO
	.align		4
.L_952:
        /*0008*/ 	.byte	0x04, 0x17
        /*000a*/ 	.short	(.L_954 - .L_953)
.L_953:
        /*000c*/ 	.word	0x00000000
        /*0010*/ 	.short	0x0000
        /*0012*/ 	.short	0x0000
        /*0014*/ 	.byte	0x00, 0xf0, 0x41, 0x07


	//----- nvinfo : EIATTR_SPARSE_MMA_MASK
	.align		4
.L_954:
        /*0018*/ 	.byte	0x03, 0x50
        /*001a*/ 	.short	0x0000


	//----- nvinfo : EIATTR_MAXREG_COUNT
	.align		4
        /*001c*/ 	.byte	0x03, 0x1b
        /*001e*/ 	.short	0x00ff


	//----- nvinfo : EIATTR_NUM_BARRIERS
	.align		4
        /*0020*/ 	.byte	0x02, 0x4c
        /*0022*/ 	.byte	0x01
	.zero		1


	//----- nvinfo : EIATTR_ANNOTATIONS
	.align		4
        /*0024*/ 	.byte	0x04, 0x55
        /*0026*/ 	.short	(.L_956 - .L_955)


	//   ....[0]....
.L_955:
        /* <DEDUP_REMOVED lines=18> */


	//----- nvinfo : EIATTR_MERCURY_ISA_VERSION
	.align		4
.L_956:
        /*0130*/ 	.byte	0x03, 0x5f
        /*0132*/ 	.short	0x0101


	//----- nvinfo : EIATTR_COOP_GROUP_MASK_REGIDS
	.align		4
        /*0134*/ 	.byte	0x04, 0x29
        /*0136*/ 	.short	(.L_958 - .L_957)


	//   ....[0]....
.L_957:
        /*0138*/ 	.word	0xffffffff


	//   ....[1]....
        /*013c*/ 	.word	0xffffffff


	//   ....[2]....
        /*0140*/ 	.word	0xffffffff


	//   ....[3]....
        /*0144*/ 	.word	0xffffffff


	//   ....[4]....
        /*0148*/ 	.word	0xffffffff


	//   ....[5]....
        /*014c*/ 	.word	0xffffffff


	//   ....[6]....
        /*0150*/ 	.word	0xffffffff


	//   ....[7]....
        /*0154*/ 	.word	0xffffffff


	//   ....[8]....
        /*0158*/ 	.word	0xffffffff


	//   ....[9]....
        /*015c*/ 	.word	0xffffffff


	//   ....[10]....
        /*0160*/ 	.word	0xffffffff


	//   ....[11]....
        /*0164*/ 	.word	0xffffffff


	//----- nvinfo : EIATTR_COOP_GROUP_INSTR_OFFSETS
	.align		4
.L_958:
        /*0168*/ 	.byte	0x04, 0x28
        /*016a*/ 	.short	(.L_960 - .L_959)


	//   ....[0]....
.L_959:
        /*016c*/ 	.word	0x00005d00


	//   ....[1]....
        /*0170*/ 	.word	0x00005d80


	//   ....[2]....
        /*0174*/ 	.word	0x00005d90


	//   ....[3]....
        /*0178*/ 	.word	0x00005dc0


	//   ....[4]....
        /*017c*/ 	.word	0x0000bc50


	//   ....[5]....
        /*0180*/ 	.word	0x0000bc70


	//   ....[6]....
        /*0184*/ 	.word	0x0000bcd0


	//   ....[7]....
        /*0188*/ 	.word	0x0000bce0


	//   ....[8]....
        /*018c*/ 	.word	0x0000ea20


	//   ....[9]....
        /*0190*/ 	.word	0x0000ea30


	//   ....[10]....
        /*0194*/ 	.word	0x0000ea60


	//   ....[11]....
        /*0198*/ 	.word	0x0000ea70


	//----- nvinfo : EIATTR_VRC_CTA_INIT_COUNT
	.align		4
.L_960:
        /*019c*/ 	.byte	0x02, 0x4a
	.zero		1
	.zero		1


	//----- nvinfo : EIATTR_EXIT_INSTR_OFFSETS
	.align		4
        /*01a0*/ 	.byte	0x04, 0x1c
        /*01a2*/ 	.short	(.L_962 - .L_961)


	//   ....[0]....
.L_961:
        /*01a4*/ 	.word	0x00000180


	//   ....[1]....
        /*01a8*/ 	.word	0x000006c0


	//   ....[2]....
        /*01ac*/ 	.word	0x000006f0


	//   ....[3]....
        /*01b0*/ 	.word	0x0000f450


	//----- nvinfo : EIATTR_CRS_STACK_SIZE
	.align		4
.L_962:
        /*01b4*/ 	.byte	0x04, 0x1e
        /*01b6*/ 	.short	(.L_964 - .L_963)
.L_963:
        /*01b8*/ 	.word	0x00000000


	//----- nvinfo : EIATTR_CBANK_PARAM_SIZE
	.align		4
.L_964:
        /*01bc*/ 	.byte	0x03, 0x19
        /*01be*/ 	.short	0x01d0


	//----- nvinfo : EIATTR_PARAM_CBANK
	.align		4
        /*01c0*/ 	.byte	0x04, 0x0a
        /*01c2*/ 	.short	(.L_966 - .L_965)
	.align		4
.L_965:
        /*01c4*/ 	.word	index@(.nv.constant0._ZN5flash24flash_fwd_splitkv_kernelI23Flash_fwd_kernel_traitsILi64ELi64ELi256ELi4ELb0ELb0EN7cutlass6half_tE19Flash_kernel_traitsILi64ELi64ELi256ELi4ES3_EELb1ELb0ELb0ELb1ELb1ELb1ELb0ELb0EEEvNS_16Flash_fwd_paramsE)
        /*01c8*/ 	.short	0x0380
        /*01ca*/ 	.short	0x01d0


	//----- nvinfo : EIATTR_SW_WAR
	.align		4
.L_966:
        /*01cc*/ 	.byte	0x04, 0x36
        /*01ce*/ 	.short	(.L_968 - .L_967)
.L_967:
        /*01d0*/ 	.word	0x00000008
.L_968:


//--------------------- .nv.info._ZN5flash24flash_fwd_splitkv_kernelI23Flash_fwd_kernel_traitsILi64ELi64ELi256ELi4ELb0ELb0EN7cutlass6half_tE19Flash_kernel_traitsILi64ELi64ELi256ELi4ES3_EELb1ELb0ELb0ELb1ELb1ELb0ELb1ELb0EEEvNS_16Flash_fwd_paramsE --------------------------
	.section	.nv.info._ZN5flash24flash_fwd_splitkv_kernelI23Flash_fwd_kernel_traitsILi64ELi64ELi256ELi4ELb0ELb0EN7cutlass6half_tE19Flash_kernel_traitsILi64ELi64ELi256ELi4ES3_EELb1ELb0ELb0ELb1ELb1ELb0ELb1ELb0EEEvNS_16Flash_fwd_paramsE,"",@"SHT_CUDA_INFO"
	.sectionflags	@""
	.align	4


	//----- nvinfo : EIATTR_CUDA_API_VERSION
	.align		4
        /*0000*/ 	.byte	0x04, 0x37
        /*0002*/ 	.short	(.L_970 - .L_969)
.L_969:
        /*0004*/ 	.word	0x00000082


	//----- nvinfo : EIATTR_KPARAM_INFO
	.align		4
.L_970:
        /*0008*/ 	.byte	0x04, 0x17
        /*000a*/ 	.short	(.L_972 - .L_971)
.L_971:
        /*000c*/ 	.word	0x00000000
        /*0010*/ 	.short	0x0000
        /*0012*/ 	.short	0x0000
        /*0014*/ 	.byte	0x00, 0xf0, 0x41, 0x07


	//----- nvinfo : EIATTR_SPARSE_MMA_MASK
	.align		4
.L_972:
        /*0018*/ 	.byte	0x03, 0x50
        /*001a*/ 	.short	0x0000


	//----- nvinfo : EIATTR_MAXREG_COUNT
	.align		4
        /*001c*/ 	.byte	0x03, 0x1b
        /*001e*/ 	.short	0x00ff


	//----- nvinfo : EIATTR_NUM_BARRIERS
	.align		4
        /*0020*/ 	.byte	0x02, 0x4c
        /*0022*/ 	.byte	0x01
	.zero		1


	//----- nvinfo : EIATTR_MERCURY_ISA_VERSION
	.align		4
        /*0024*/ 	.byte	0x03, 0x5f
        /*0026*/ 	.short	0x0101


	//----- nvinfo : EIATTR_COOP_GROUP_MASK_REGIDS
	.align		4
        /*0028*/ 	.byte	0x04, 0x29
        /*002a*/ 	.short	(.L_974 - .L_973)


	//   ....[0]....
.L_973:
        /*002c*/ 	.word	0xffffffff


	//   ....[1]....
        /*0030*/ 	.word	0xffffffff


	//   ....[2]....
        /*0034*/ 	.word	0xffffffff


	//   ....[3]....
        /*0038*/ 	.word	0xffffffff


	//   ....[4]....
        /*003c*/ 	.word	0xffffffff


	//   ....[5]....
        /*0040*/ 	.word	0xffffffff


	//   ....[6]....
        /*0044*/ 	.word	0xffffffff


	//   ....[7]....
        /*0048*/ 	.word	0xffffffff


	//   ....[8]....
        /*004c*/ 	.word	0xffffffff


	//   ....[9]....
        /*0050*/ 	.word	0xffffffff


	//   ....[10]....
        /*0054*/ 	.word	0xffffffff


	//   ....[11]....
        /*0058*/ 	.word	0xffffffff


	//----- nvinfo : EIATTR_COOP_GROUP_INSTR_OFFSETS
	.align		4
.L_974:
        /*005c*/ 	.byte	0x04, 0x28
        /*005e*/ 	.short	(.L_976 - .L_975)


	//   ....[0]....
.L_975:
        /*0060*/ 	.word	0x00004e90


	//   ....[1]....
        /*0064*/ 	.word	0x00004ec0


	//   ....[2]....
        /*0068*/ 	.word	0x00004f60


	//   ....[3]....
        /*006c*/ 	.word	0x00004f70


	//   ....[4]....
        /*0070*/ 	.word	0x00009b80


	//   ....[5]....
        /*0074*/ 	.word	0x00009b90


	//   ....[6]....
        /*0078*/ 	.word	0x00009bd0


	//   ....[7]....
        /*007c*/ 	.word	0x00009be0


	//   ....[8]....
        /*0080*/ 	.word	0x0000c730


	//   ....[9]....
        /*0084*/ 	.word	0x0000c770


	//   ....[10]....
        /*0088*/ 	.word	0x0000c8c0


	//   ....[11]....
        /*008c*/ 	.word	0x0000c8e0


	//----- nvinfo : EIATTR_VRC_CTA_INIT_COUNT
	.align		4
.L_976:
        /*0090*/ 	.byte	0x02, 0x4a
	.zero		1
	.zero		1


	//----- nvinfo : EIATTR_EXIT_INSTR_OFFSETS
	.align		4
        /*0094*/ 	.byte	0x04, 0x1c
        /*0096*/ 	.short	(.L_978 - .L_977)


	//   ....[0]....
.L_977:
        /*0098*/ 	.word	0x00000290


	//   ....[1]....
        /*009c*/ 	.word	0x00000a00


	//   ....[2]....
        /*00a0*/ 	.word	0x00000a30


	//   ....[3]....
        /*00a4*/ 	.word	0x0000d0b0


	//----- nvinfo : EIATTR_CRS_STACK_SIZE
	.align		4
.L_978:
        /*00a8*/ 	.byte	0x04, 0x1e
        /*00aa*/ 	.short	(.L_980 - .L_979)
.L_979:
        /*00ac*/ 	.word	0x00000000


	//----- nvinfo : EIATTR_CBANK_PARAM_SIZE
	.align		4
.L_980:
        /*00b0*/ 	.byte	0x03, 0x19
        /*00b2*/ 	.short	0x01d0


	//----- nvinfo : EIATTR_PARAM_CBANK
	.align		4
        /*00b4*/ 	.byte	0x04, 0x0a
        /*00b6*/ 	.short	(.L_982 - .L_981)
	.align		4
.L_981:
        /*00b8*/ 	.word	index@(.nv.constant0._ZN5flash24flash_fwd_splitkv_kernelI23Flash_fwd_kernel_traitsILi64ELi64ELi256ELi4ELb0ELb0EN7cutlass6half_tE19Flash_kernel_traitsILi64ELi64ELi256ELi4ES3_EELb1ELb0ELb0ELb1ELb1ELb0ELb1ELb0EEEvNS_16Flash_fwd_paramsE)
        /*00bc*/ 	.short	0x0380
        /*00be*/ 	.short	0x01d0


	//----- nvinfo : EIATTR_SW_WAR
	.align		4
.L_982:
        /*00c0*/ 	.byte	0x04, 0x36
        /*00c2*/ 	.short	(.L_984 - .L_983)
.L_983:
        /*00c4*/ 	.word	0x00000008
.L_984:


//--------------------- .nv.info._ZN5flash24flash_fwd_splitkv_kernelI23Flash_fwd_kernel_traitsILi64ELi64ELi256ELi4ELb0ELb0EN7cutlass6half_tE19Flash_kernel_traitsILi64ELi64ELi256ELi4ES3_EELb1ELb0ELb0ELb1ELb1ELb1ELb1ELb0EEEvNS_16Flash_fwd_paramsE --------------------------
	.section	.nv.info._ZN5flash24flash_fwd_splitkv_kernelI23Flash_fwd_kernel_traitsILi64ELi64ELi256ELi4ELb0ELb0EN7cutlass6half_tE19Flash_kernel_traitsILi64ELi64ELi256ELi4ES3_EELb1ELb0ELb0ELb1ELb1ELb1ELb1ELb0EEEvNS_16Flash_fwd_paramsE,"",@"SHT_CUDA_INFO"
	.sectionflags	@""
	.align	4


	//----- nvinfo : EIATTR_CUDA_API_VERSION
	.align		4
        /*0000*/ 	.byte	0x04, 0x37
        /*0002*/ 	.short	(.L_986 - .L_985)
.L_985:
        /*0004*/ 	.word	0x00000082


	//----- nvinfo : EIATTR_KPARAM_INFO
	.align		4
.L_986:
        /*0008*/ 	.byte	0x04, 0x17
        /*000a*/ 	.short	(.L_988 - .L_987)
.L_987:
        /*000c*/ 	.word	0x00000000
        /*0010*/ 	.short	0x0000
        /*0012*/ 	.short	0x0000
        /*0014*/ 	.byte	0x00, 0xf0, 0x41, 0x07


	//----- nvinfo : EIATTR_SPARSE_MMA_MASK
	.align		4
.L_988:
        /*0018*/ 	.byte	0x03, 0x50
        /*001a*/ 	.short	0x0000


	//----- nvinfo : EIATTR_MAXREG_COUNT
	.align		4
        /*001c*/ 	.byte	0x03, 0x1b
        /*001e*/ 	.short	0x00ff


	//----- nvinfo : EIATTR_NUM_BARRIERS
	.align		4
        /*0020*/ 	.byte	0x02, 0x4c
        /*0022*/ 	.byte	0x01
	.zero		1


	//----- nvinfo : EIATTR_ANNOTATIONS
	.align		4
        /*0024*/ 	.byte	0x04, 0x55
        /*0026*/ 	.short	(.L_990 - .L_989)


	//   ....[0]....
.L_989:
        /* <DEDUP_REMOVED lines=14> */


	//----- nvinfo : EIATTR_MERCURY_ISA_VERSION
	.align		4
.L_990:
        /*00f0*/ 	.byte	0x03, 0x5f
        /*00f2*/ 	.short	0x0101


	//----- nvinfo : EIATTR_COOP_GROUP_MASK_REGIDS
	.align		4
        /*00f4*/ 	.byte	0x04, 0x29
        /*00f6*/ 	.short	(.L_992 - .L_991)


	//   ....[0]....
.L_991:
        /*00f8*/ 	.word	0xffffffff


	//   ....[1]....
        /*00fc*/ 	.word	0xffffffff


	//   ....[2]....
        /*0100*/ 	.word	0xffffffff


	//   ....[3]....
        /*0104*/ 	.word	0xffffffff


	//   ....[4]....
        /*0108*/ 	.word	0xffffffff


	//   ....[5]....
        /*010c*/ 	.word	0xffffffff


	//   ....[6]....
        /*0110*/ 	.word	0xffffffff


	//   ....[7]....
        /*0114*/ 	.word	0xffffffff


	//   ....[8]....
        /*0118*/ 	.word	0xffffffff


	//   ....[9]....
        /*011c*/ 	.word	0xffffffff


	//   ....[10]....
        /*0120*/ 	.word	0xffffffff


	//   ....[11]....
        /*0124*/ 	.word	0xffffffff


	//----- nvinfo : EIATTR_COOP_GROUP_INSTR_OFFSETS
	.align		4
.L_992:
        /*0128*/ 	.byte	0x04, 0x28
        /*012a*/ 	.short	(.L_994 - .L_993)


	//   ....[0]....
.L_993:
        /*012c*/ 	.word	0x00006050


	//   ....[1]....
        /*0130*/ 	.word	0x000060d0


	//   ....[2]....
        /*0134*/ 	.word	0x000060e0


	//   ....[3]....
        /*0138*/ 	.word	0x00006110


	//   ....[4]....
        /*013c*/ 	.word	0x0000bf70


	//   ....[5]....
        /*0140*/ 	.word	0x0000bf90


	//   ....[6]....
        /*0144*/ 	.word	0x0000bff0


	//   ....[7]....
        /*0148*/ 	.word	0x0000c000


	//   ....[8]....
        /*014c*/ 	.word	0x0000ed80


	//   ....[9]....
        /*0150*/ 	.word	0x0000ed90


	//   ....[10]....
        /*0154*/ 	.word	0x0000edc0


	//   ....[11]....
        /*0158*/ 	.word	0x0000edd0


	//----- nvinfo : EIATTR_VRC_CTA_INIT_COUNT
	.align		4
.L_994:
        /*015c*/ 	.byte	0x02, 0x4a
	.zero		1
	.zero		1


	//----- nvinfo : EIATTR_EXIT_INSTR_OFFSETS
	.align		4
        /*0160*/ 	.byte	0x04, 0x1c
        /*0162*/ 	.short	(.L_996 - .L_995)


	//   ....[0]....
.L_995:
        /*0164*/ 	.word	0x000002b0


	//   ....[1]....
        /*0168*/ 	.word	0x00000a60


	//   ....[2]....
        /*016c*/ 	.word	0x00000a90


	//   ....[3]....
        /*0170*/ 	.word	0x0000f5e0


	//----- nvinfo : EIATTR_CRS_STACK_SIZE
	.align		4
.L_996:
        /*0174*/ 	.byte	0x04, 0x1e
        /*0176*/ 	.short	(.L_998 - .L_997)
.L_997:
        /*0178*/ 	.word	0x00000000


	//----- nvinfo : EIATTR_CBANK_PARAM_SIZE
	.align		4
.L_998:
        /*017c*/ 	.byte	0x03, 0x19
        /*017e*/ 	.short	0x01d0


	//----- nvinfo : EIATTR_PARAM_CBANK
	.align		4
        /*0180*/ 	.byte	0x04, 0x0a
        /*0182*/ 	.short	(.L_1000 - .L_999)
	.align		4
.L_999:
        /*0184*/ 	.word	index@(.nv.constant0._ZN5flash24flash_fwd_splitkv_kernelI23Flash_fwd_kernel_traitsILi64ELi64ELi256ELi4ELb0ELb0EN7cutlass6half_tE19Flash_kernel_traitsILi64ELi64ELi256ELi4ES3_EELb1ELb0ELb0ELb1ELb1ELb1ELb1ELb0EEEvNS_16Flash_fwd_paramsE)
        /*0188*/ 	.short	0x0380
        /*018a*/ 	.short	0x01d0


	//----- nvinfo : EIATTR_SW_WAR
	.align		4
.L_1000:
        /*018c*/ 	.byte	0x04, 0x36
        /*018e*/ 	.short	(.L_1002 - .L_1001)
.L_1001:
        /*0190*/ 	.word	0x00000008
.L_1002:


//--------------------- .nv.info._ZN5flash24flash_fwd_splitkv_kernelI23Flash_fwd_kernel_traitsILi64ELi64ELi256ELi4ELb0ELb0EN7cutlass6half_tE19Flash_kernel_traitsILi64ELi64ELi256ELi4ES3_EELb1ELb0ELb0ELb0ELb1ELb0ELb0ELb0EEEvNS_16Flash_fwd_paramsE --------------------------
	.section	.nv.info._ZN5flash24flash_fwd_splitkv_kernelI23Flash_fwd_kernel_traitsILi64ELi64ELi256ELi4ELb0ELb0EN7cutlass6half_tE19Flash_kernel_traitsILi64ELi64ELi256ELi4ES3_EELb1ELb0ELb0ELb0ELb1ELb0ELb0ELb0EEEvNS_16Flash_fwd_paramsE,"",@"SHT_CUDA_INFO"
	.sectionflags	@""
	.align	4


	//----- nvinfo : EIATTR_CUDA_API_VERSION
	.align		4
        /*0000*/ 	.byte	0x04, 0x37
        /*0002*/ 	.short	(.L_1004 - .L_1003)
.L_1003:
        /*0004*/ 	.word	0x00000082


	//----- nvinfo : EIATTR_KPARAM_INFO
	.align		4
.L_1004:
        /*0008*/ 	.byte	0x04, 0x17
        /*000a*/ 	.short	(.L_1006 - .L_1005)
.L_1005:
        /*000c*/ 	.word	0x00000000
        /*0010*/ 	.short	0x0000
        /*0012*/ 	.short	0x0000
        /*0014*/ 	.byte	0x00, 0xf0, 0x41, 0x07


	//----- nvinfo : EIATTR_SPARSE_MMA_MASK
	.align		4
.L_1006:
        /*0018*/ 	.byte	0x03, 0x50
        /*001a*/ 	.short	0x0000


	//----- nvinfo : EIATTR_MAXREG_COUNT
	.align		4
        /*001c*/ 	.byte	0x03, 0x1b
        /*001e*/ 	.short	0x00ff


	//----- nvinfo : EIATTR_NUM_BARRIERS
	.align		4
        /*0020*/ 	.byte	0x02, 0x4c
        /*0022*/ 	.byte	0x01
	.zero		1


	//----- nvinfo : EIATTR_MERCURY_ISA_VERSION
	.align		4
        /*0024*/ 	.byte	0x03, 0x5f
        /*0026*/ 	.short	0x0101


	//----- nvinfo : EIATTR_COOP_GROUP_MASK_REGIDS
	.align		4
        /*0028*/ 	.byte	0x04, 0x29
        /*002a*/ 	.short	(.L_1008 - .L_1007)


	//   ....[0]....
.L_1007:
        /*002c*/ 	.word	0xffffffff


	//   ....[1]....
        /*0030*/ 	.word	0xffffffff


	//   ....[2]....
        /*0034*/ 	.word	0xffffffff


	//   ....[3]....
        /*0038*/ 	.word	0xffffffff


	//   ....[4]....
        /*003c*/ 	.word	0xffffffff


	//   ....[5]....
        /*0040*/ 	.word	0xffffffff


	//   ....[6]....
        /*0044*/ 	.word	0xffffffff


	//   ....[7]....
        /*0048*/ 	.word	0xffffffff


	//   ....[8]....
        /*004c*/ 	.word	0xffffffff


	//   ....[9]....
        /*0050*/ 	.word	0xffffffff


	//   ....[10]....
        /*0054*/ 	.word	0xffffffff


	//   ....[11]....
        /*0058*/ 	.word	0xffffffff


	//   ....[12]....
        /*005c*/ 	.word	0xffffffff


	//   ....[13]....
        /*0060*/ 	.word	0xffffffff


	//   ....[14]....
        /*0064*/ 	.word	0xffffffff


	//   ....[15]....
        /*0068*/ 	.word	0xffffffff


	//----- nvinfo : EIATTR_COOP_GROUP_INSTR_OFFSETS
	.align		4
.L_1008:
        /*006c*/ 	.byte	0x04, 0x28
        /*006e*/ 	.short	(.L_1010 - .L_1009)


	//   ....[0]....
.L_1009:
        /*0070*/ 	.word	0x00005d60


	//   ....[1]....
        /*0074*/ 	.word	0x00005dc0


	//   ....[2]....
        /*0078*/ 	.word	0x00005e30


	//   ....[3]....
        /*007c*/ 	.word	0x00005e50


	//   ....[4]....
        /*0080*/ 	.word	0x0000bb90


	//   ....[5]....
        /*0084*/ 	.word	0x0000bbc0


	//   ....[6]....
        /*0088*/ 	.word	0x0000bbf0


	//   ....[7]....
        /*008c*/ 	.word	0x0000bc00


	//   ....[8]....
        /*0090*/ 	.word	0x00010b40


	//   ....[9]....
        /*0094*/ 	.word	0x00010b60


	//   ....[10]....
        /*0098*/ 	.word	0x00010ba0


	//   ....[11]....
        /*009c*/ 	.word	0x00010bb0


	//   ....[12]....
        /*00a0*/ 	.word	0x00013700


	//   ....[13]....
        /*00a4*/ 	.word	0x00013740


	//   ....[14]....
        /*00a8*/ 	.word	0x000137c0


	//   ....[15]....
        /*00ac*/ 	.word	0x000137e0


	//----- nvinfo : EIATTR_VRC_CTA_INIT_COUNT
	.align		4
.L_1010:
        /*00b0*/ 	.byte	0x02, 0x4a
	.zero		1
	.zero		1


	//----- nvinfo : EIATTR_EXIT_INSTR_OFFSETS
	.align		4
        /*00b4*/ 	.byte	0x04, 0x1c
        /*00b6*/ 	.short	(.L_1012 - .L_1011)


	//   ....[0]....
.L_1011:
        /*00b8*/ 	.word	0x00000340


	//   ....[1]....
        /*00bc*/ 	.word	0x00000b10


	//   ....[2]....
        /*00c0*/ 	.word	0x00000b40


	//   ....[3]....
        /*00c4*/ 	.word	0x00014440


	//   ....[4]....
        /*00c8*/ 	.word	0x00014500


	//----- nvinfo : EIATTR_CRS_STACK_SIZE
	.align		4
.L_1012:
        /*00cc*/ 	.byte	0x04, 0x1e
        /*00ce*/ 	.short	(.L_1014 - .L_1013)
.L_1013:
        /*00d0*/ 	.word	0x00000000


	//----- nvinfo : EIATTR_CBANK_PARAM_SIZE
	.align		4
.L_1014:
        /*00d4*/ 	.byte	0x03, 0x19
        /*00d6*/ 	.short	0x01d0


	//----- nvinfo : EIATTR_PARAM_CBANK
	.align		4
        /*00d8*/ 	.byte	0x04, 0x0a
        /*00da*/ 	.short	(.L_1016 - .L_1015)
	.align		4
.L_1015:
        /*00dc*/ 	.word	index@(.nv.constant0._ZN5flash24flash_fwd_splitkv_kernelI23Flash_fwd_kernel_traitsILi64ELi64ELi256ELi4ELb0ELb0EN7cutlass6half_tE19Flash_kernel_traitsILi64ELi64ELi256ELi4ES3_EELb1ELb0ELb0ELb0ELb1ELb0ELb0ELb0EEEvNS_16Flash_fwd_paramsE)
        /*00e0*/ 	.short	0x0380
        /*00e2*/ 	.short	0x01d0


	//----- nvinfo : EIATTR_SW_WAR
	.align		4
.L_1016:
        /*00e4*/ 	.byte	0x04, 0x36
        /*00e6*/ 	.short	(.L_1018 - .L_1017)
.L_1017:
        /*00e8*/ 	.word	0x00000008
.L_1018:


//--------------------- .nv.info._ZN5flash24flash_fwd_splitkv_kernelI23Flash_fwd_kernel_traitsILi64ELi64ELi256ELi4ELb0ELb0EN7cutlass6half_tE19Flash_kernel_traitsILi64ELi64ELi256ELi4ES3_EELb1ELb0ELb0ELb0ELb1ELb1ELb0ELb0EEEvNS_16Flash_fwd_paramsE --------------------------
	.section	.nv.info._ZN5flash24flash_fwd_splitkv_kernelI23Flash_fwd_kernel_traitsILi64ELi64ELi256ELi4ELb0ELb0EN7cutlass6half_tE19Flash_kernel_traitsILi64ELi64ELi256ELi4ES3_EELb1ELb0ELb0ELb0ELb1ELb1ELb0ELb0EEEvNS_16Flash_fwd_paramsE,"",@"SHT_CUDA_INFO"
	.sectionflags	@""
	.align	4


	//----- nvinfo : EIATTR_CUDA_API_VERSION
	.align		4
        /*0000*/ 	.byte	0x04, 0x37
        /*0002*/ 	.short	(.L_1020 - .L_1019)
.L_1019:
        /*0004*/ 	.word	0x00000082


	//----- nvinfo : EIATTR_KPARAM_INFO
	.align		4
.L_1020:
        /*0008*/ 	.byte	0x04, 0x17
        /*000a*/ 	.short	(.L_1022 - .L_1021)
.L_1021:
        /*000c*/ 	.word	0x00000000
        /*0010*/ 	.short	0x0000
        /*0012*/ 	.short	0x0000
        /*0014*/ 	.byte	0x00, 0xf0, 0x41, 0x07


	//----- nvinfo : EIATTR_SPARSE_MMA_MASK
	.align		4
.L_1022:
        /*0018*/ 	.byte	0x03, 0x50
        /*001a*/ 	.short	0x0000


	//----- nvinfo : EIATTR_MAXREG_COUNT
	.align		4
        /*001c*/ 	.byte	0x03, 0x1b
        /*001e*/ 	.short	0x00ff


	//----- nvinfo : EIATTR_NUM_BARRIERS
	.align		4
        /*0020*/ 	.byte	0x02, 0x4c
        /*0022*/ 	.byte	0x01
	.zero		1


	//----- nvinfo : EIATTR_ANNOTATIONS
	.align		4
        /*0024*/ 	.byte	0x04, 0x55
        /*0026*/ 	.short	(.L_1024 - .L_1023)


	//   ....[0]....
.L_1023:
        /* <DEDUP_REMOVED lines=32> */


	//----- nvinfo : EIATTR_MERCURY_ISA_VERSION
	.align		4
.L_1024:
        /*0218*/ 	.byte	0x03, 0x5f
        /*021a*/ 	.short	0x0101


	//----- nvinfo : EIATTR_COOP_GROUP_MASK_REGIDS
	.align		4
        /*021c*/ 	.byte	0x04, 0x29
        /*021e*/ 	.short	(.L_1026 - .L_1025)


	//   ....[0]....
.L_1025:
        /*0220*/ 	.word	0xffffffff


	//   ....[1]....
        /*0224*/ 	.word	0xffffffff


	//   ....[2]....
        /*0228*/ 	.word	0xffffffff


	//   ....[3]....
        /*022c*/ 	.word	0xffffffff


	//   ....[4]....
        /*0230*/ 	.word	0xffffffff


	//   ....[5]....
        /*0234*/ 	.word	0xffffffff


	//   ....[6]....
        /*0238*/ 	.word	0xffffffff


	//   ....[7]....
        /*023c*/ 	.word	0xffffffff


	//   ....[8]....
        /*0240*/ 	.word	0xffffffff


	//   ....[9]....
        /*0244*/ 	.word	0xffffffff


	//   ....[10]....
        /*0248*/ 	.word	0xffffffff


	//   ....[11]....
        /*024c*/ 	.word	0xffffffff


	//   ....[12]....
        /*0250*/ 	.word	0xffffffff


	//   ....[13]....
        /*0254*/ 	.word	0xffffffff


	//   ....[14]....
        /*0258*/ 	.word	0xffffffff


	//   ....[15]....
        /*025c*/ 	.word	0xffffffff


	//----- nvinfo : EIATTR_COOP_GROUP_INSTR_OFFSETS
	.align		4
.L_1026:
        /*0260*/ 	.byte	0x04, 0x28
        /*0262*/ 	.short	(.L_1028 - .L_1027)


	//   ....[0]....
.L_1027:
        /*0264*/ 	.word	0x00006e90


	//   ....[1]....
        /*0268*/ 	.word	0x00007030


	//   ....[2]....
        /*026c*/ 	.word	0x00007040


	//   ....[3]....
        /*0270*/ 	.word	0x00007090


	//   ....[4]....
        /*0274*/ 	.word	0x0000e230


	//   ....[5]....
        /*0278*/ 	.word	0x0000e280


	//   ....[6]....
        /*027c*/ 	.word	0x0000e2a0


	//   ....[7]....
        /*0280*/ 	.word	0x0000e2c0


	//   ....[8]....
        /*0284*/ 	.word	0x000144f0


	//   ....[9]....
        /*0288*/ 	.word	0x00014510


	//   ....[10]....
        /*028c*/ 	.word	0x00014570


	//   ....[11]....
        /*0290*/ 	.word	0x00014580


	//   ....[12]....
        /*0294*/ 	.word	0x00017320


	//   ....[13]....
        /*0298*/ 	.word	0x00017330


	//   ....[14]....
        /*029c*/ 	.word	0x00017360


	//   ....[15]....
        /*02a0*/ 	.word	0x00017370


	//----- nvinfo : EIATTR_VRC_CTA_INIT_COUNT
	.align		4
.L_1028:
        /*02a4*/ 	.byte	0x02, 0x4a
	.zero		1
	.zero		1


	//----- nvinfo : EIATTR_EXIT_INSTR_OFFSETS
	.align		4
        /*02a8*/ 	.byte	0x04, 0x1c
        /*02aa*/ 	.short	(.L_1030 - .L_1029)


	//   ....[0]....
.L_1029:
        /*02ac*/ 	.word	0x00000360


	//   ....[1]....
        /*02b0*/ 	.word	0x00000b40


	//   ....[2]....
        /*02b4*/ 	.word	0x00000b70


	//   ....[3]....
        /*02b8*/ 	.word	0x00017f20


	//   ....[4]....
        /*02bc*/ 	.word	0x00017ff0


	//----- nvinfo : EIATTR_CRS_STACK_SIZE
	.align		4
.L_1030:
        /*02c0*/ 	.byte	0x04, 0x1e
        /*02c2*/ 	.short	(.L_1032 - .L_1031)
.L_1031:
        /*02c4*/ 	.word	0x00000000


	//----- nvinfo : EIATTR_CBANK_PARAM_SIZE
	.align		4
.L_1032:
        /*02c8*/ 	.byte	0x03, 0x19
        /*02ca*/ 	.short	0x01d0


	//----- nvinfo : EIATTR_PARAM_CBANK
	.align		4
        /*02cc*/ 	.byte	0x04, 0x0a
        /*02ce*/ 	.short	(.L_1034 - .L_1033)
	.align		4
.L_1033:
        /*02d0*/ 	.word	index@(.nv.constant0._ZN5flash24flash_fwd_splitkv_kernelI23Flash_fwd_kernel_traitsILi64ELi64ELi256ELi4ELb0ELb0EN7cutlass6half_tE19Flash_kernel_traitsILi64ELi64ELi256ELi4ES3_EELb1ELb0ELb0ELb0ELb1ELb1ELb0ELb0EEEvNS_16Flash_fwd_paramsE)
        /*02d4*/ 	.short	0x0380
        /*02d6*/ 	.short	0x01d0


	//----- nvinfo : EIATTR_SW_WAR
	.align		4
.L_1034:
        /*02d8*/ 	.byte	0x04, 0x36
        /*02da*/ 	.short	(.L_1036 - .L_1035)
.L_1035:
        /*02dc*/ 	.word	0x00000008
.L_1036:


//--------------------- .nv.info._ZN5flash24flash_fwd_splitkv_kernelI23Flash_fwd_kernel_traitsILi64ELi64ELi256ELi4ELb0ELb0EN7cutlass6half_tE19Flash_kernel_traitsILi64ELi64ELi256ELi4ES3_EELb1ELb0ELb1ELb0ELb0ELb0ELb0ELb0EEEvNS_16Flash_fwd_paramsE --------------------------
	.section	.nv.info._ZN5flash24flash_fwd_splitkv_kernelI23Flash_fwd_kernel_traitsILi64ELi64ELi256ELi4ELb0ELb0EN7cutlass6half_tE19Flash_kernel_traitsILi64ELi64ELi256ELi4ES3_EELb1ELb0ELb1ELb0ELb0ELb0ELb0ELb0EEEvNS_16Flash_fwd_paramsE,"",@"SHT_CUDA_INFO"
	.sectionflags	@""
	.align	4


	//----- nvinfo : EIATTR_CUDA_API_VERSION
	.align		4
        /*0000*/ 	.byte	0x04, 0x37
        /*0002*/ 	.short	(.L_1038 - .L_1037)
.L_1037:
        /*0004*/ 	.word	0x00000082


	//----- nvinfo : EIATTR_KPARAM_INFO
	.align		4
.L_1038:
        /*0008*/ 	.byte	0x04, 0x17
        /*000a*/ 	.short	(.L_1040 - .L_1039)
.L_1039:
        /*000c*/ 	.word	0x00000000
        /*0010*/ 	.short	0x0000
        /*0012*/ 	.short	0x0000
        /*0014*/ 	.byte	0x00, 0xf0, 0x41, 0x07


	//----- nvinfo : EIATTR_SPARSE_MMA_MASK
	.align		4
.L_1040:
        /*0018*/ 	.byte	0x03, 0x50
        /*001a*/ 	.short	0x0000


	//----- nvinfo : EIATTR_MAXREG_COUNT
	.align		4
        /*001c*/ 	.byte	0x03, 0x1b
        /*001e*/ 	.short	0x00ff


	//----- nvinfo : EIATTR_NUM_BARRIERS
	.align		4
        /*0020*/ 	.byte	0x02, 0x4c
        /*0022*/ 	.byte	0x01
	.zero		1


	//----- nvinfo : EIATTR_MERCURY_ISA_VERSION
	.align		4
        /*0024*/ 	.byte	0x03, 0x5f
        /*0026*/ 	.short	0x0101


	//----- nvinfo : EIATTR_INT_WARP_WIDE_INSTR_OFFSETS
	.align		4
        /*0028*/ 	.byte	0x04, 0x31
        /*002a*/ 	.short	(.L_1042 - .L_1041)


	//   ....[0]....
.L_1041:
        /*002c*/ 	.word	0x00007bc0


	//   ....[1]....
        /*0030*/ 	.word	0x0000b870


	//----- nvinfo : EIATTR_COOP_GROUP_MASK_REGIDS
	.align		4
.L_1042:
        /*0034*/ 	.byte	0x04, 0x29
        /*0036*/ 	.short	(.L_1044 - .L_1043)


	//   ....[0]....
.L_1043:
        /*0038*/ 	.word	0xffffffff


	//   ....[1]....
        /*003c*/ 	.word	0xffffffff


	//   ....[2]....
        /*0040*/ 	.word	0xffffffff


	//   ....[3]....
        /*0044*/ 	.word	0xffffffff


	//   ....[4]....
        /*0048*/ 	.word	0xffffffff


	//   ....[5]....
        /*004c*/ 	.word	0xffffffff


	//   ....[6]....
        /*0050*/ 	.word	0xffffffff


	//   ....[7]....
        /*0054*/ 	.word	0xffffffff


	//   ....[8]....
        /*0058*/ 	.word	0xffffffff


	//   ....[9]....
        /*005c*/ 	.word	0xffffffff


	//   ....[10]....
        /*0060*/ 	.word	0xffffffff


	//   ....[11]....
        /*0064*/ 	.word	0xffffffff


	//   ....[12]....
        /*0068*/ 	.word	0xffffffff


	//   ....[13]....
        /*006c*/ 	.word	0xffffffff


	//   ....[14]....
        /*0070*/ 	.word	0xffffffff


	//   ....[15]....
        /*0074*/ 	.word	0xffffffff


	//----- nvinfo : EIATTR_COOP_GROUP_INSTR_OFFSETS
	.align		4
.L_1044:
        /*0078*/ 	.byte	0x04, 0x28
        /*007a*/ 	.short	(.L_1046 - .L_1045)


	//   ....[0]....
.L_1045:
        /*007c*/ 	.word	0x000088d0


	//   ....[1]....
        /*0080*/ 	.word	0x000088f0


	//   ....[2]....
        /*0084*/ 	.word	0x00008930


	//   ....[3]....
        /*0088*/ 	.word	0x00008940


	//   ....[4]....
        /*008c*/ 	.word	0x0000ff60


	//   ....[5]....
        /*0090*/ 	.word	0x0000ff70


	//   ....[6]....
        /*0094*/ 	.word	0x0000ffa0


	//   ....[7]....
        /*0098*/ 	.word	0x0000ffb0


	//   ....[8]....
        /*009c*/ 	.word	0x00016a00


	//   ....[9]....
        /*00a0*/ 	.word	0x00016a10


	//   ....[10]....
        /*00a4*/ 	.word	0x00016a40


	//   ....[11]....
        /*00a8*/ 	.word	0x00016a50


	//   ....[12]....
        /*00ac*/ 	.word	0x000195b0


	//   ....[13]....
        /*00b0*/ 	.word	0x000195f0


	//   ....[14]....
        /*00b4*/ 	.word	0x000196f0


	//   ....[15]....
        /*00b8*/ 	.word	0x00019710


	//----- nvinfo : EIATTR_VRC_CTA_INIT_COUNT
	.align		4
.L_1046:
        /*00bc*/ 	.byte	0x02, 0x4a
	.zero		1
	.zero		1


	//----- nvinfo : EIATTR_EXIT_INSTR_OFFSETS
	.align		4
        /*00c0*/ 	.byte	0x04, 0x1c
        /*00c2*/ 	.short	(.L_1048 - .L_1047)


	//   ....[0]....
.L_1047:
        /*00c4*/ 	.word	0x000004a0


	//   ....[1]....
        /*00c8*/ 	.word	0x00000d00


	//   ....[2]....
        /*00cc*/ 	.word	0x00000d30


	//   ....[3]....
        /*00d0*/ 	.word	0x0001a340


	//   ....[4]....
        /*00d4*/ 	.word	0x0001a400


	//----- nvinfo : EIATTR_CRS_STACK_SIZE
	.align		4
.L_1048:
        /*00d8*/ 	.byte	0x04, 0x1e
        /*00da*/ 	.short	(.L_1050 - .L_1049)
.L_1049:
        /*00dc*/ 	.word	0x00000000


	//----- nvinfo : EIATTR_CBANK_PARAM_SIZE
	.align		4
.L_1050:
        /*00e0*/ 	.byte	0x03, 0x19
        /*00e2*/ 	.short	0x01d0


	//----- nvinfo : EIATTR_PARAM_CBANK
	.align		4
        /*00e4*/ 	.byte	0x04, 0x0a
        /*00e6*/ 	.short	(.L_1052 - .L_1051)
	.align		4
.L_1051:
        /*00e8*/ 	.word	index@(.nv.constant0._ZN5flash24flash_fwd_splitkv_kernelI23Flash_fwd_kernel_traitsILi64ELi64ELi256ELi4ELb0ELb0EN7cutlass6half_tE19Flash_kernel_traitsILi64ELi64ELi256ELi4ES3_EELb1ELb0ELb1ELb0ELb0ELb0ELb0ELb0EEEvNS_16Flash_fwd_paramsE)
        /*00ec*/ 	.short	0x0380
        /*00ee*/ 	.short	0x01d0


	//----- nvinfo : EIATTR_SW_WAR
	.align		4
.L_1052:
        /*00f0*/ 	.byte	0x04, 0x36
        /*00f2*/ 	.short	(.L_1054 - .L_1053)
.L_1053:
        /*00f4*/ 	.word	0x00000008
.L_1054:


//--------------------- .nv.info._ZN5flash24flash_fwd_splitkv_kernelI23Flash_fwd_kernel_traitsILi64ELi64ELi256ELi4ELb0ELb0EN7cutlass6half_tE19Flash_kernel_traitsILi64ELi64ELi256ELi4ES3_EELb1ELb0ELb1ELb0ELb0ELb1ELb0ELb0EEEvNS_16Flash_fwd_paramsE --------------------------
	.section	.nv.info._ZN5flash24flash_fwd_splitkv_kernelI23Flash_fwd_kernel_traitsILi64ELi64ELi256ELi4ELb0ELb0EN7cutlass6half_tE19Flash_kernel_traitsILi64ELi64ELi256ELi4ES3_EELb1ELb0ELb1ELb0ELb0ELb1ELb0ELb0EEEvNS_16Flash_fwd_paramsE,"",@"SHT_CUDA_INFO"
	.sectionflags	@""
	.align	4


	//----- nvinfo : EIATTR_CUDA_API_VERSION
	.align		4
        /*0000*/ 	.byte	0x04, 0x37
        /*0002*/ 	.short	(.L_1056 - .L_1055)
.L_1055:
        /*0004*/ 	.word	0x00000082


	//----- nvinfo : EIATTR_KPARAM_INFO
	.align		4
.L_1056:
        /*0008*/ 	.byte	0x04, 0x17
        /*000a*/ 	.short	(.L_1058 - .L_1057)
.L_1057:
        /*000c*/ 	.word	0x00000000
        /*0010*/ 	.short	0x0000
        /*0012*/ 	.short	0x0000
        /*0014*/ 	.byte	0x00, 0xf0, 0x41, 0x07


	//----- nvinfo : EIATTR_SPARSE_MMA_MASK
	.align		4
.L_1058:
        /*0018*/ 	.byte	0x03, 0x50
        /*001a*/ 	.short	0x0000


	//----- nvinfo : EIATTR_MAXREG_COUNT
	.align		4
        /*001c*/ 	.byte	0x03, 0x1b
        /*001e*/ 	.short	0x00ff


	//----- nvinfo : EIATTR_NUM_BARRIERS
	.align		4
        /*0020*/ 	.byte	0x02, 0x4c
        /*0022*/ 	.byte	0x01
	.zero		1


	//----- nvinfo : EIATTR_MERCURY_ISA_VERSION
	.align		4
        /*0024*/ 	.byte	0x03, 0x5f
        /*0026*/ 	.short	0x0101


	//----- nvinfo : EIATTR_INT_WARP_WIDE_INSTR_OFFSETS
	.align		4
        /*0028*/ 	.byte	0x04, 0x31
        /*002a*/ 	.short	(.L_1060 - .L_1059)


	//   ....[0]....
.L_1059:
        /*002c*/ 	.word	0x00008cd0


	//   ....[1]....
        /*0030*/ 	.word	0x0000ca10


	//----- nvinfo : EIATTR_COOP_GROUP_MASK_REGIDS
	.align		4
.L_1060:
        /*0034*/ 	.byte	0x04, 0x29
        /*0036*/ 	.short	(.L_1062 - .L_1061)


	//   ....[0]....
.L_1061:
        /*0038*/ 	.word	0xffffffff


	//   ....[1]....
        /*003c*/ 	.word	0xffffffff


	//   ....[2]....
        /*0040*/ 	.word	0xffffffff


	//   ....[3]....
        /*0044*/ 	.word	0xffffffff


	//   ....[4]....
        /*0048*/ 	.word	0xffffffff


	//   ....[5]....
        /*004c*/ 	.word	0xffffffff


	//   ....[6]....
        /*0050*/ 	.word	0xffffffff


	//   ....[7]....
        /*0054*/ 	.word	0xffffffff


	//   ....[8]....
        /*0058*/ 	.word	0xffffffff


	//   ....[9]....
        /*005c*/ 	.word	0xffffffff


	//   ....[10]....
        /*0060*/ 	.word	0xffffffff


	//   ....[11]....
        /*0064*/ 	.word	0xffffffff


	//   ....[12]....
        /*0068*/ 	.word	0xffffffff


	//   ....[13]....
        /*006c*/ 	.word	0xffffffff


	//   ....[14]....
        /*0070*/ 	.word	0xffffffff


	//   ....[15]....
        /*0074*/ 	.word	0xffffffff


	//----- nvinfo : EIATTR_COOP_GROUP_INSTR_OFFSETS
	.align		4
.L_1062:
        /*0078*/ 	.byte	0x04, 0x28
        /*007a*/ 	.short	(.L_1064 - .L_1063)


	//   ....[0]....
.L_1063:
        /*007c*/ 	.word	0x000099e0


	//   ....[1]....
        /*0080*/ 	.word	0x00009a00


	//   ....[2]....
        /*0084*/ 	.word	0x00009ab0


	//   ....[3]....
        /*0088*/ 	.word	0x00009b00


	//   ....[4]....
        /*008c*/ 	.word	0x00012080


	//   ....[5]....
        /*0090*/ 	.word	0x000120b0


	//   ....[6]....
        /*0094*/ 	.word	0x000120e0


	//   ....[7]....
        /*0098*/ 	.word	0x000120f0


	//   ....[8]....
        /*009c*/ 	.word	0x00019b70


	//   ....[9]....
        /*00a0*/ 	.word	0x00019be0


	//   ....[10]....
        /*00a4*/ 	.word	0x00019c20


	//   ....[11]....
        /*00a8*/ 	.word	0x00019c40


	//   ....[12]....
        /*00ac*/ 	.word	0x0001c730


	//   ....[13]....
        /*00b0*/ 	.word	0x0001c770


	//   ....[14]....
        /*00b4*/ 	.word	0x0001c870


	//   ....[15]....
        /*00b8*/ 	.word	0x0001c890


	//----- nvinfo : EIATTR_VRC_CTA_INIT_COUNT
	.align		4
.L_1064:
        /*00bc*/ 	.byte	0x02, 0x4a
	.zero		1
	.zero		1


	//----- nvinfo : EIATTR_EXIT_INSTR_OFFSETS
	.align		4
        /*00c0*/ 	.byte	0x04, 0x1c
        /*00c2*/ 	.short	(.L_1066 - .L_1065)


	//   ....[0]....
.L_1065:
        /*00c4*/ 	.word	0x000004a0


	//   ....[1]....
        /*00c8*/ 	.word	0x00000d00


	//   ....[2]....
        /*00cc*/ 	.word	0x00000d30


	//   ....[3]....
        /*00d0*/ 	.word	0x0001d4d0


	//   ....[4]....
        /*00d4*/ 	.word	0x0001d590


	//----- nvinfo : EIATTR_CRS_STACK_SIZE
	.align		4
.L_1066:
        /*00d8*/ 	.byte	0x04, 0x1e
        /*00da*/ 	.short	(.L_1068 - .L_1067)
.L_1067:
        /*00dc*/ 	.word	0x00000000


	//----- nvinfo : EIATTR_CBANK_PARAM_SIZE
	.align		4
.L_1068:
        /*00e0*/ 	.byte	0x03, 0x19
        /*00e2*/ 	.short	0x01d0


	//----- nvinfo : EIATTR_PARAM_CBANK
	.align		4
        /*00e4*/ 	.byte	0x04, 0x0a
        /*00e6*/ 	.short	(.L_1070 - .L_1069)
	.align		4
.L_1069:
        /*00e8*/ 	.word	index@(.nv.constant0._ZN5flash24flash_fwd_splitkv_kernelI23Flash_fwd_kernel_traitsILi64ELi64ELi256ELi4ELb0ELb0EN7cutlass6half_tE19Flash_kernel_traitsILi64ELi64ELi256ELi4ES3_EELb1ELb0ELb1ELb0ELb0ELb1ELb0ELb0EEEvNS_16Flash_fwd_paramsE)
        /*00ec*/ 	.short	0x0380
        /*00ee*/ 	.short	0x01d0


	//----- nvinfo : EIATTR_SW_WAR
	.align		4
.L_1070:
        /*00f0*/ 	.byte	0x04, 0x36
        /*00f2*/ 	.short	(.L_1072 - .L_1071)
.L_1071:
        /*00f4*/ 	.word	0x00000008
.L_1072:


//--------------------- .nv.info._ZN5flash24flash_fwd_splitkv_kernelI23Flash_fwd_kernel_traitsILi64ELi64ELi256ELi4ELb0ELb0EN7cutlass6half_tE19Flash_kernel_traitsILi64ELi64ELi256ELi4ES3_EELb1ELb0ELb0ELb0ELb1ELb0ELb0ELb1EEEvNS_16Flash_fwd_paramsE --------------------------
	.section	.nv.info._ZN5flash24flash_fwd_splitkv_kernelI23Flash_fwd_kernel_traitsILi64ELi64ELi256ELi4ELb0ELb0EN7cutlass6half_tE19Flash_kernel_traitsILi64ELi64ELi256ELi4ES3_EELb1ELb0ELb0ELb0ELb1ELb0ELb0ELb1EEEvNS_16Flash_fwd_paramsE,"",@"SHT_CUDA_INFO"
	.sectionflags	@""
	.align	4


	//----- nvinfo : EIATTR_CUDA_API_VERSION
	.align		4
        /*0000*/ 	.byte	0x04, 0x37
        /*0002*/ 	.short	(.L_1074 - .L_1073)
.L_1073:
        /*0004*/ 	.word	0x00000082


	//----- nvinfo : EIATTR_KPARAM_INFO
	.align		4
.L_1074:
        /*0008*/ 	.byte	0x04, 0x17
        /*000a*/ 	.short	(.L_1076 - .L_1075)
.L_1075:
        /*000c*/ 	.word	0x00000000
        /*0010*/ 	.short	0x0000
        /*0012*/ 	.short	0x0000
        /*0014*/ 	.byte	0x00, 0xf0, 0x41, 0x07


	//----- nvinfo : EIATTR_SPARSE_MMA_MASK
	.align		4
.L_1076:
        /*0018*/ 	.byte	0x03, 0x50
        /*001a*/ 	.short	0x0000


	//----- nvinfo : EIATTR_MAXREG_COUNT
	.align		4
        /*001c*/ 	.byte	0x03, 0x1b
        /*001e*/ 	.short	0x00ff


	//----- nvinfo : EIATTR_NUM_BARRIERS
	.align		4
        /*0020*/ 	.byte	0x02, 0x4c
        /*0022*/ 	.byte	0x01
	.zero		1


	//----- nvinfo : EIATTR_MERCURY_ISA_VERSION
	.align		4
        /*0024*/ 	.byte	0x03, 0x5f
        /*0026*/ 	.short	0x0101


	//----- nvinfo : EIATTR_COOP_GROUP_MASK_REGIDS
	.align		4
        /*0028*/ 	.byte	0x04, 0x29
        /*002a*/ 	.short	(.L_1078 - .L_1077)


	//   ....[0]....
.L_1077:
        /*002c*/ 	.word	0xffffffff


	//   ....[1]....
        /*0030*/ 	.word	0xffffffff


	//   ....[2]....
        /*0034*/ 	.word	0xffffffff


	//   ....[3]....
        /*0038*/ 	.word	0xffffffff


	//   ....[4]....
        /*003c*/ 	.word	0xffffffff


	//   ....[5]....
        /*0040*/ 	.word	0xffffffff


	//   ....[6]....
        /*0044*/ 	.word	0xffffffff


	//   ....[7]....
        /*0048*/ 	.word	0xffffffff


	//   ....[8]....
        /*004c*/ 	.word	0xffffffff


	//   ....[9]....
        /*0050*/ 	.word	0xffffffff


	//   ....[10]....
        /*0054*/ 	.word	0xffffffff


	//   ....[11]....
        /*0058*/ 	.word	0xffffffff


	//   ....[12]....
        /*005c*/ 	.word	0xffffffff


	//   ....[13]....
        /*0060*/ 	.word	0xffffffff


	//   ....[14]....
        /*0064*/ 	.word	0xffffffff


	//   ....[15]....
        /*0068*/ 	.word	0xffffffff


	//----- nvinfo : EIATTR_COOP_GROUP_INSTR_OFFSETS
	.align		4
.L_1078:
        /*006c*/ 	.byte	0x04, 0x28
        /*006e*/ 	.short	(.L_1080 - .L_1079)


	//   ....[0]....
.L_1079:
        /*0070*/ 	.word	0x00015010


	//   ....[1]....
        /*0074*/ 	.word	0x00015150


	//   ....[2]....
        /*0078*/ 	.word	0x00015170


	//   ....[3]....
        /*007c*/ 	.word	0x000151f0


	//   ....[4]....
        /*0080*/ 	.word	0x0001b060


	//   ....[5]....
        /*0084*/ 	.word	0x0001b090


	//   ....[6]....
        /*0088*/ 	.word	0x0001b0f0


	//   ....[7]....
        /*008c*/ 	.word	0x0001b100


	//   ....[8]....
        /*0090*/ 	.word	0x00020090


	//   ....[9]....
        /*0094*/ 	.word	0x000200b0


	//   ....[10]....
        /*0098*/ 	.word	0x000200f0


	//   ....[11]....
        /*009c*/ 	.word	0x00020100


	//   ....[12]....
        /*00a0*/ 	.word	0x00022c70


	//   ....[13]....
        /*00a4*/ 	.word	0x00022cb0


	//   ....[14]....
        /*00a8*/ 	.word	0x00022d50


	//   ....[15]....
        /*00ac*/ 	.word	0x00022d60


	//----- nvinfo : EIATTR_VRC_CTA_INIT_COUNT
	.align		4
.L_1080:
        /*00b0*/ 	.byte	0x02, 0x4a
	.zero		1
	.zero		1


	//----- nvinfo : EIATTR_EXIT_INSTR_OFFSETS
	.align		4
        /*00b4*/ 	.byte	0x04, 0x1c
        /*00b6*/ 	.short	(.L_1082 - .L_1081)


	//   ....[0]....
.L_1081:
        /*00b8*/ 	.word	0x00000340


	//   ....[1]....
        /*00bc*/ 	.word	0x00000b10


	//   ....[2]....
        /*00c0*/ 	.word	0x00000b40


	//   ....[3]....
        /*00c4*/ 	.word	0x000239a0


	//   ....[4]....
        /*00c8*/ 	.word	0x00023a60


	//----- nvinfo : EIATTR_CRS_STACK_SIZE
	.align		4
.L_1082:
        /*00cc*/ 	.byte	0x04, 0x1e
        /*00ce*/ 	.short	(.L_1084 - .L_1083)
.L_1083:
        /*00d0*/ 	.word	0x00000000


	//----- nvinfo : EIATTR_CBANK_PARAM_SIZE
	.align		4
.L_1084:
        /*00d4*/ 	.byte	0x03, 0x19
        /*00d6*/ 	.short	0x01d0


	//----- nvinfo : EIATTR_PARAM_CBANK
	.align		4
        /*00d8*/ 	.byte	0x04, 0x0a
        /*00da*/ 	.short	(.L_1086 - .L_1085)
	.align		4
.L_1085:
        /*00dc*/ 	.word	index@(.nv.constant0._ZN5flash24flash_fwd_splitkv_kernelI23Flash_fwd_kernel_traitsILi64ELi64ELi256ELi4ELb0ELb0EN7cutlass6half_tE19Flash_kernel_traitsILi64ELi64ELi256ELi4ES3_EELb1ELb0ELb0ELb0ELb1ELb0ELb0ELb1EEEvNS_16Flash_fwd_paramsE)
        /*00e0*/ 	.short	0x0380
        /*00e2*/ 	.short	0x01d0


	//----- nvinfo : EIATTR_SW_WAR
	.align		4
.L_1086:
        /*00e4*/ 	.byte	0x04, 0x36
        /*00e6*/ 	.short	(.L_1088 - .L_1087)
.L_1087:
        /*00e8*/ 	.word	0x00000008
.L_1088:


//--------------------- .nv.info._ZN5flash24flash_fwd_splitkv_kernelI23Flash_fwd_kernel_traitsILi64ELi64ELi256ELi4ELb0ELb0EN7cutlass6half_tE19Flash_kernel_traitsILi64ELi64ELi256ELi4ES3_EELb1ELb0ELb0ELb0ELb1ELb1ELb0ELb1EEEvNS_16Flash_fwd_paramsE --------------------------
	.section	.nv.info._ZN5flash24flash_fwd_splitkv_kernelI23Flash_fwd_kernel_traitsILi64ELi64ELi256ELi4ELb0ELb0EN7cutlass6half_tE19Flash_kernel_traitsILi64ELi64ELi256ELi4ES3_EELb1ELb0ELb0ELb0ELb1ELb1ELb0ELb1EEEvNS_16Flash_fwd_paramsE,"",@"SHT_CUDA_INFO"
	.sectionflags	@""
	.align	4


	//----- nvinfo : EIATTR_CUDA_API_VERSION
	.align		4
        /*0000*/ 	.byte	0x04, 0x37
        /*0002*/ 	.short	(.L_1090 - .L_1089)
.L_1089:
        /*0004*/ 	.word	0x00000082


	//----- nvinfo : EIATTR_KPARAM_INFO
	.align		4
.L_1090:
        /*0008*/ 	.byte	0x04, 0x17
        /*000a*/ 	.short	(.L_1092 - .L_1091)
.L_1091:
        /*000c*/ 	.word	0x00000000
        /*0010*/ 	.short	0x0000
        /*0012*/ 	.short	0x0000
        /*0014*/ 	.byte	0x00, 0xf0, 0x41, 0x07


	//----- nvinfo : EIATTR_SPARSE_MMA_MASK
	.align		4
.L_1092:
        /*0018*/ 	.byte	0x03, 0x50
        /*001a*/ 	.short	0x0000


	//----- nvinfo : EIATTR_MAXREG_COUNT
	.align		4
        /*001c*/ 	.byte	0x03, 0x1b
        /*001e*/ 	.short	0x00ff


	//----- nvinfo : EIATTR_NUM_BARRIERS
	.align		4
        /*0020*/ 	.byte	0x02, 0x4c
        /*0022*/ 	.byte	0x01
	.zero		1


	//----- nvinfo : EIATTR_ANNOTATIONS
	.align		4
        /*0024*/ 	.byte	0x04, 0x55
        /*0026*/ 	.short	(.L_1094 - .L_1093)


	//   ....[0]....
.L_1093:
        /* <DEDUP_REMOVED lines=35> */


	//----- nvinfo : EIATTR_MERCURY_ISA_VERSION
	.align		4
.L_1094:
        /*0248*/ 	.byte	0x03, 0x5f
        /*024a*/ 	.short	0x0101


	//----- nvinfo : EIATTR_COOP_GROUP_MASK_REGIDS
	.align		4
        /*024c*/ 	.byte	0x04, 0x29
        /*024e*/ 	.short	(.L_1096 - .L_1095)


	//   ....[0]....
.L_1095:
        /*0250*/ 	.word	0xffffffff


	//   ....[1]....
        /*0254*/ 	.word	0xffffffff


	//   ....[2]....
        /*0258*/ 	.word	0xffffffff


	//   ....[3]....
        /*025c*/ 	.word	0xffffffff


	//   ....[4]....
        /*0260*/ 	.word	0xffffffff


	//   ....[5]....
        /*0264*/ 	.word	0xffffffff


	//   ....[6]....
        /*0268*/ 	.word	0xffffffff


	//   ....[7]....
        /*026c*/ 	.word	0xffffffff


	//   ....[8]....
        /*0270*/ 	.word	0xffffffff


	//   ....[9]....
        /*0274*/ 	.word	0xffffffff


	//   ....[10]....
        /*0278*/ 	.word	0xffffffff


	//   ....[11]....
        /*027c*/ 	.word	0xffffffff


	//   ....[12]....
        /*0280*/ 	.word	0xffffffff


	//   ....[13]....
        /*0284*/ 	.word	0xffffffff


	//   ....[14]....
        /*0288*/ 	.word	0xffffffff


	//   ....[15]....
        /*028c*/ 	.word	0xffffffff


	//----- nvinfo : EIATTR_COOP_GROUP_INSTR_OFFSETS
	.align		4
.L_1096:
        /*0290*/ 	.byte	0x04, 0x28
        /*0292*/ 	.short	(.L_1098 - .L_1097)


	//   ....[0]....
.L_1097:
        /*0294*/ 	.word	0x00016bc0


	//   ....[1]....
        /*0298*/ 	.word	0x00016d60


	//   ....[2]....
        /*029c*/ 	.word	0x00016d70


	//   ....[3]....
        /*02a0*/ 	.word	0x00016dc0


	//   ....[4]....
        /*02a4*/ 	.word	0x0001dfd0


	//   ....[5]....
        /*02a8*/ 	.word	0x0001e030


	//   ....[6]....
        /*02ac*/ 	.word	0x0001e050


	//   ....[7]....
        /*02b0*/ 	.word	0x0001e070


	//   ....[8]....
        /*02b4*/ 	.word	0x00024300


	//   ....[9]....
        /*02b8*/ 	.word	0x00024340


	//   ....[10]....
        /*02bc*/ 	.word	0x000243a0


	//   ....[11]....
        /*02c0*/ 	.word	0x000243b0


	//   ....[12]....
        /*02c4*/ 	.word	0x000270b0


	//   ....[13]....
        /*02c8*/ 	.word	0x000270c0


	//   ....[14]....
        /*02cc*/ 	.word	0x000270f0


	//   ....[15]....
        /*02d0*/ 	.word	0x00027100


	//----- nvinfo : EIATTR_VRC_CTA_INIT_COUNT
	.align		4
.L_1098:
        /*02d4*/ 	.byte	0x02, 0x4a
	.zero		1
	.zero		1


	//----- nvinfo : EIATTR_EXIT_INSTR_OFFSETS
	.align		4
        /*02d8*/ 	.byte	0x04, 0x1c
        /*02da*/ 	.short	(.L_1100 - .L_1099)


	//   ....[0]....
.L_1099:
        /*02dc*/ 	.word	0x00000370


	//   ....[1]....
        /*02e0*/ 	.word	0x00000b60


	//   ....[2]....
        /*02e4*/ 	.word	0x00000b90


	//   ....[3]....
        /*02e8*/ 	.word	0x00027d30


	//   ....[4]....
        /*02ec*/ 	.word	0x00027e00


	//----- nvinfo : EIATTR_CRS_STACK_SIZE
	.align		4
.L_1100:
        /*02f0*/ 	.byte	0x04, 0x1e
        /*02f2*/ 	.short	(.L_1102 - .L_1101)
.L_1101:
        /*02f4*/ 	.word	0x00000000


	//----- nvinfo : EIATTR_CBANK_PARAM_SIZE
	.align		4
.L_1102:
        /*02f8*/ 	.byte	0x03, 0x19
        /*02fa*/ 	.short	0x01d0


	//----- nvinfo : EIATTR_PARAM_CBANK
	.align		4
        /*02fc*/ 	.byte	0x04, 0x0a
        /*02fe*/ 	.short	(.L_1104 - .L_1103)
	.align		4
.L_1103:
        /*0300*/ 	.word	index@(.nv.constant0._ZN5flash24flash_fwd_splitkv_kernelI23Flash_fwd_kernel_traitsILi64ELi64ELi256ELi4ELb0ELb0EN7cutlass6half_tE19Flash_kernel_traitsILi64ELi64ELi256ELi4ES3_EELb1ELb0ELb0ELb0ELb1ELb1ELb0ELb1EEEvNS_16Flash_fwd_paramsE)
        /*0304*/ 	.short	0x0380
        /*0306*/ 	.short	0x01d0


	//----- nvinfo : EIATTR_SW_WAR
	.align		4
.L_1104:
        /*0308*/ 	.byte	0x04, 0x36
        /*030a*/ 	.short	(.L_1106 - .L_1105)
.L_1105:
        /*030c*/ 	.word	0x00000008
.L_1106:


//--------------------- .nv.info._ZN5flash24flash_fwd_splitkv_kernelI23Flash_fwd_kernel_traitsILi64ELi64ELi256ELi4ELb0ELb0EN7cutlass6half_tE19Flash_kernel_traitsILi64ELi64ELi256ELi4ES3_EELb1ELb0ELb1ELb0ELb0ELb0ELb0ELb1EEEvNS_16Flash_fwd_paramsE --------------------------
	.section	.nv.info._ZN5flash24flash_fwd_splitkv_kernelI23Flash_fwd_kernel_traitsILi64ELi64ELi256ELi4ELb0ELb0EN7cutlass6half_tE19Flash_kernel_traitsILi64ELi64ELi256ELi4ES3_EELb1ELb0ELb1ELb0ELb0ELb0ELb0ELb1EEEvNS_16Flash_fwd_paramsE,"",@"SHT_CUDA_INFO"
	.sectionflags	@""
	.align	4


	//----- nvinfo : EIATTR_CUDA_API_VERSION
	.align		4
        /*0000*/ 	.byte	0x04, 0x37
        /*0002*/ 	.short	(.L_1108 - .L_1107)
.L_1107:
        /*0004*/ 	.word	0x00000082


	//----- nvinfo : EIATTR_KPARAM_INFO
	.align		4
.L_1108:
        /*0008*/ 	.byte	0x04, 0x17
        /*000a*/ 	.short	(.L_1110 - .L_1109)
.L_1109:
        /*000c*/ 	.word	0x00000000
        /*0010*/ 	.short	0x0000
        /*0012*/ 	.short	0x0000
        /*0014*/ 	.byte	0x00, 0xf0, 0x41, 0x07


	//----- nvinfo : EIATTR_SPARSE_MMA_MASK
	.align		4
.L_1110:
        /*0018*/ 	.byte	0x03, 0x50
        /*001a*/ 	.short	0x0000


	//----- nvinfo : EIATTR_MAXREG_COUNT
	.align		4
        /*001c*/ 	.byte	0x03, 0x1b
        /*001e*/ 	.short	0x00ff


	//----- nvinfo : EIATTR_NUM_BARRIERS
	.align		4
        /*0020*/ 	.byte	0x02, 0x4c
        /*0022*/ 	.byte	0x01
	.zero		1


	//----- nvinfo : EIATTR_MERCURY_ISA_VERSION
	.align		4
        /*0024*/ 	.byte	0x03, 0x5f
        /*0026*/ 	.short	0x0101


	//----- nvinfo : EIATTR_COOP_GROUP_MASK_REGIDS
	.align		4
        /*0028*/ 	.byte	0x04, 0x29
        /*002a*/ 	.short	(.L_1112 - .L_1111)


	//   ....[0]....
.L_1111:
        /*002c*/ 	.word	0xffffffff


	//   ....[1]....
        /*0030*/ 	.word	0xffffffff


	//   ....[2]....
        /*0034*/ 	.word	0xffffffff


	//   ....[3]....
        /*0038*/ 	.word	0xffffffff


	//   ....[4]....
        /*003c*/ 	.word	0xffffffff


	//   ....[5]....
        /*0040*/ 	.word	0xffffffff


	//   ....[6]....
        /*0044*/ 	.word	0xffffffff


	//   ....[7]....
        /*0048*/ 	.word	0xffffffff


	//   ....[8]....
        /*004c*/ 	.word	0xffffffff


	//   ....[9]....
        /*0050*/ 	.word	0xffffffff


	//   ....[10]....
        /*0054*/ 	.word	0xffffffff


	//   ....[11]....
        /*0058*/ 	.word	0xffffffff


	//   ....[12]....
        /*005c*/ 	.word	0xffffffff


	//   ....[13]....
        /*0060*/ 	.word	0xffffffff


	//   ....[14]....
        /*0064*/ 	.word	0xffffffff


	//   ....[15]....
        /*0068*/ 	.word	0xffffffff


	//----- nvinfo : EIATTR_COOP_GROUP_INSTR_OFFSETS
	.align		4
.L_1112:
        /*006c*/ 	.byte	0x04, 0x28
        /*006e*/ 	.short	(.L_1114 - .L_1113)


	//   ....[0]....
.L_1113:
        /*0070*/ 	.word	0x00017ea0


	//   ....[1]....
        /*0074*/ 	.word	0x00017f00


	//   ....[2]....
        /*0078*/ 	.word	0x00017f20


	//   ....[3]....
        /*007c*/ 	.word	0x00017f40


	//   ....[4]....
        /*0080*/ 	.word	0x0001f160


	//   ....[5]....
        /*0084*/ 	.word	0x0001f180


	//   ....[6]....
        /*0088*/ 	.word	0x0001f1c0


	//   ....[7]....
        /*008c*/ 	.word	0x0001f1d0


	//   ....[8]....
        /*0090*/ 	.word	0x00025a30


	//   ....[9]....
        /*0094*/ 	.word	0x00025a50


	//   ....[10]....
        /*0098*/ 	.word	0x00025a90


	//   ....[11]....
        /*009c*/ 	.word	0x00025aa0


	//   ....[12]....
        /*00a0*/ 	.word	0x000285e0


	//   ....[13]....
        /*00a4*/ 	.word	0x00028620


	//   ....[14]....
        /*00a8*/ 	.word	0x000286e0


	//   ....[15]....
        /*00ac*/ 	.word	0x00028700


	//----- nvinfo : EIATTR_VRC_CTA_INIT_COUNT
	.align		4
.L_1114:
        /*00b0*/ 	.byte	0x02, 0x4a
	.zero		1
	.zero		1


	//----- nvinfo : EIATTR_EXIT_INSTR_OFFSETS
	.align		4
        /*00b4*/ 	.byte	0x04, 0x1c
        /*00b6*/ 	.short	(.L_1116 - .L_1115)


	//   ....[0]....
.L_1115:
        /*00b8*/ 	.word	0x000004c0


	//   ....[1]....
        /*00bc*/ 	.word	0x00000cf0


	//   ....[2]....
        /*00c0*/ 	.word	0x00000d20


	//   ....[3]....
        /*00c4*/ 	.word	0x00029360


	//   ....[4]....
        /*00c8*/ 	.word	0x00029420


	//----- nvinfo : EIATTR_CRS_STACK_SIZE
	.align		4
.L_1116:
        /*00cc*/ 	.byte	0x04, 0x1e
        /*00ce*/ 	.short	(.L_1118 - .L_1117)
.L_1117:
        /*00d0*/ 	.word	0x00000000


	//----- nvinfo : EIATTR_CBANK_PARAM_SIZE
	.align		4
.L_1118:
        /*00d4*/ 	.byte	0x03, 0x19
        /*00d6*/ 	.short	0x01d0


	//----- nvinfo : EIATTR_PARAM_CBANK
	.align		4
        /*00d8*/ 	.byte	0x04, 0x0a
        /*00da*/ 	.short	(.L_1120 - .L_1119)
	.align		4
.L_1119:
        /*00dc*/ 	.word	index@(.nv.constant0._ZN5flash24flash_fwd_splitkv_kernelI23Flash_fwd_kernel_traitsILi64ELi64ELi256ELi4ELb0ELb0EN7cutlass6half_tE19Flash_kernel_traitsILi64ELi64ELi256ELi4ES3_EELb1ELb0ELb1ELb0ELb0ELb0ELb0ELb1EEEvNS_16Flash_fwd_paramsE)
        /*00e0*/ 	.short	0x0380
        /*00e2*/ 	.short	0x01d0


	//----- nvinfo : EIATTR_SW_WAR
	.align		4
.L_1120:
        /*00e4*/ 	.byte	0x04, 0x36
        /*00e6*/ 	.short	(.L_1122 - .L_1121)
.L_1121:
        /*00e8*/ 	.word	0x00000008
.L_1122:


//--------------------- .nv.info._ZN5flash24flash_fwd_splitkv_kernelI23Flash_fwd_kernel_traitsILi64ELi64ELi256ELi4ELb0ELb0EN7cutlass6half_tE19Flash_kernel_traitsILi64ELi64ELi256ELi4ES3_EELb1ELb0ELb1ELb0ELb0ELb1ELb0ELb1EEEvNS_16Flash_fwd_paramsE --------------------------
	.section	.nv.info._ZN5flash24flash_fwd_splitkv_kernelI23Flash_fwd_kernel_traitsILi64ELi64ELi256ELi4ELb0ELb0EN7cutlass6half_tE19Flash_kernel_traitsILi64ELi64ELi256ELi4ES3_EELb1ELb0ELb1ELb0ELb0ELb1ELb0ELb1EEEvNS_16Flash_fwd_paramsE,"",@"SHT_CUDA_INFO"
	.sectionflags	@""
	.align	4


	//----- nvinfo : EIATTR_CUDA_API_VERSION
	.align		4
        /*0000*/ 	.byte	0x04, 0x37
        /*0002*/ 	.short	(.L_1124 - .L_1123)
.L_1123:
        /*0004*/ 	.word	0x00000082


	//----- nvinfo : EIATTR_KPARAM_INFO
	.align		4
.L_1124:
        /*0008*/ 	.byte	0x04, 0x17
        /*000a*/ 	.short	(.L_1126 - .L_1125)
.L_1125:
        /*000c*/ 	.word	0x00000000
        /*0010*/ 	.short	0x0000
        /*0012*/ 	.short	0x0000
        /*0014*/ 	.byte	0x00, 0xf0, 0x41, 0x07


	//----- nvinfo : EIATTR_SPARSE_MMA_MASK
	.align		4
.L_1126:
        /*0018*/ 	.byte	0x03, 0x50
        /*001a*/ 	.short	0x0000


	//----- nvinfo : EIATTR_MAXREG_COUNT
	.align		4
        /*001c*/ 	.byte	0x03, 0x1b
        /*001e*/ 	.short	0x00ff


	//----- nvinfo : EIATTR_NUM_BARRIERS
	.align		4
        /*0020*/ 	.byte	0x02, 0x4c
        /*0022*/ 	.byte	0x01
	.zero		1


	//----- nvinfo : EIATTR_ANNOTATIONS
	.align		4
        /*0024*/ 	.byte	0x04, 0x55
        /*0026*/ 	.short	(.L_1128 - .L_1127)


	//   ....[0]....
.L_1127:
        /*0028*/ 	.word	0x00000001
        /*002c*/ 	.byte	0xb0, 0x58, 0x02, 0x00, 0x01, 0x00, 0x00, 0x00, 0xe0, 0x75, 0x02, 0x00


	//----- nvinfo : EIATTR_MERCURY_ISA_VERSION
	.align		4
.L_1128:
        /*0038*/ 	.byte	0x03, 0x5f
        /*003a*/ 	.short	0x0101


	//----- nvinfo : EIATTR_COOP_GROUP_MASK_REGIDS
	.align		4
        /*003c*/ 	.byte	0x04, 0x29
        /*003e*/ 	.short	(.L_1130 - .L_1129)


	//   ....[0]....
.L_1129:
        /*0040*/ 	.word	0xffffffff


	//   ....[1]....
        /*0044*/ 	.word	0xffffffff


	//   ....[2]....
        /*0048*/ 	.word	0xffffffff


	//   ....[3]....
        /*004c*/ 	.word	0xffffffff


	//   ....[4]....
        /*0050*/ 	.word	0xffffffff


	//   ....[5]....
        /*0054*/ 	.word	0xffffffff


	//   ....[6]....
        /*0058*/ 	.word	0xffffffff


	//   ....[7]....
        /*005c*/ 	.word	0xffffffff


	//   ....[8]....
        /*0060*/ 	.word	0xffffffff


	//   ....[9]....
        /*0064*/ 	.word	0xffffffff


	//   ....[10]....
        /*0068*/ 	.word	0xffffffff


	//   ....[11]....
        /*006c*/ 	.word	0xffffffff


	//   ....[12]....
        /*0070*/ 	.word	0xffffffff


	//   ....[13]....
        /*0074*/ 	.word	0xffffffff


	//   ....[14]....
        /*0078*/ 	.word	0xffffffff


	//   ....[15]....
        /*007c*/ 	.word	0xffffffff


	//----- nvinfo : EIATTR_COOP_GROUP_INSTR_OFFSETS
	.align		4
.L_1130:
        /*0080*/ 	.byte	0x04, 0x28
        /*0082*/ 	.short	(.L_1132 - .L_1131)


	//   ....[0]....
.L_1131:
        /*0084*/ 	.word	0x00018e20


	//   ....[1]....
        /*0088*/ 	.word	0x00018e40


	//   ....[2]....
        /*008c*/ 	.word	0x00018e90


	//   ....[3]....
        /*0090*/ 	.word	0x00018ea0


	//   ....[4]....
        /*0094*/ 	.word	0x00021120


	//   ....[5]....
        /*0098*/ 	.word	0x00021140


	//   ....[6]....
        /*009c*/ 	.word	0x00021160


	//   ....[7]....
        /*00a0*/ 	.word	0x00021180


	//   ....[8]....
        /*00a4*/ 	.word	0x00028a70


	//   ....[9]....
        /*00a8*/ 	.word	0x00028a90


	//   ....[10]....
        /*00ac*/ 	.word	0x00028ab0


	//   ....[11]....
        /*00b0*/ 	.word	0x00028ad0


	//   ....[12]....
        /*00b4*/ 	.word	0x0002b5c0


	//   ....[13]....
        /*00b8*/ 	.word	0x0002b600


	//   ....[14]....
        /*00bc*/ 	.word	0x0002b6c0


	//   ....[15]....
        /*00c0*/ 	.word	0x0002b6e0


	//----- nvinfo : EIATTR_VRC_CTA_INIT_COUNT
	.align		4
.L_1132:
        /*00c4*/ 	.byte	0x02, 0x4a
	.zero		1
	.zero		1


	//----- nvinfo : EIATTR_EXIT_INSTR_OFFSETS
	.align		4
        /*00c8*/ 	.byte	0x04, 0x1c
        /*00ca*/ 	.short	(.L_1134 - .L_1133)


	//   ....[0]....
.L_1133:
        /*00cc*/ 	.word	0x000004b0


	//   ....[1]....
        /*00d0*/ 	.word	0x00000d10


	//   ....[2]....
        /*00d4*/ 	.word	0x00000d40


	//   ....[3]....
        /*00d8*/ 	.word	0x0002c340


	//   ....[4]....
        /*00dc*/ 	.word	0x0002c400


	//----- nvinfo : EIATTR_CRS_STACK_SIZE
	.align		4
.L_1134:
        /*00e0*/ 	.byte	0x04, 0x1e
        /*00e2*/ 	.short	(.L_1136 - .L_1135)
.L_1135:
        /*00e4*/ 	.word	0x00000000


	//----- nvinfo : EIATTR_CBANK_PARAM_SIZE
	.align		4
.L_1136:
        /*00e8*/ 	.byte	0x03, 0x19
        /*00ea*/ 	.short	0x01d0


	//----- nvinfo : EIATTR_PARAM_CBANK
	.align		4
        /*00ec*/ 	.byte	0x04, 0x0a
        /*00ee*/ 	.short	(.L_1138 - .L_1137)
	.align		4
.L_1137:
        /*00f0*/ 	.word	index@(.nv.constant0._ZN5flash24flash_fwd_splitkv_kernelI23Flash_fwd_kernel_traitsILi64ELi64ELi256ELi4ELb0ELb0EN7cutlass6half_tE19Flash_kernel_traitsILi64ELi64ELi256ELi4ES3_EELb1ELb0ELb1ELb0ELb0ELb1ELb0ELb1EEEvNS_16Flash_fwd_paramsE)
        /*00f4*/ 	.short	0x0380
        /*00f6*/ 	.short	0x01d0


	//----- nvinfo : EIATTR_SW_WAR
	.align		4
.L_1138:
        /*00f8*/ 	.byte	0x04, 0x36
        /*00fa*/ 	.short	(.L_1140 - .L_1139)
.L_1139:
        /*00fc*/ 	.word	0x00000008
.L_1140:


//--------------------- .nv.info._ZN5flash24flash_fwd_splitkv_kernelI23Flash_fwd_kernel_traitsILi64ELi64ELi256ELi4ELb0ELb0EN7cutlass6half_tE19Flash_kernel_traitsILi64ELi64ELi256ELi4ES3_EELb1ELb0ELb0ELb0ELb1ELb0ELb1ELb0EEEvNS_16Flash_fwd_paramsE --------------------------
	.section	.nv.info._ZN5flash24flash_fwd_splitkv_kernelI23Flash_fwd_kernel_traitsILi64ELi64ELi256ELi4ELb0ELb0EN7cutlass6half_tE19Flash_kernel_traitsILi64ELi64ELi256ELi4ES3_EELb1ELb0ELb0ELb0ELb1ELb0ELb1ELb0EEEvNS_16Flash_fwd_paramsE,"",@"SHT_CUDA_INFO"
	.sectionflags	@""
	.align	4


	//----- nvinfo : EIATTR_CUDA_API_VERSION
	.align		4
        /*0000*/ 	.byte	0x04, 0x37
        /*0002*/ 	.short	(.L_1142 - .L_1141)
.L_1141:
        /*0004*/ 	.word	0x00000082


	//----- nvinfo : EIATTR_KPARAM_INFO
	.align		4
.L_1142:
        /*0008*/ 	.byte	0x04, 0x17
        /*000a*/ 	.short	(.L_1144 - .L_1143)
.L_1143:
        /*000c*/ 	.word	0x00000000
        /*0010*/ 	.short	0x0000
        /*0012*/ 	.short	0x0000
        /*0014*/ 	.byte	0x00, 0xf0, 0x41, 0x07


	//----- nvinfo : EIATTR_SPARSE_MMA_MASK
	.align		4
.L_1144:
        /*0018*/ 	.byte	0x03, 0x50
        /*001a*/ 	.short	0x0000


	//----- nvinfo : EIATTR_MAXREG_COUNT
	.align		4
        /*001c*/ 	.byte	0x03, 0x1b
        /*001e*/ 	.short	0x00ff


	//----- nvinfo : EIATTR_NUM_BARRIERS
	.align		4
        /*0020*/ 	.byte	0x02, 0x4c
        /*0022*/ 	.byte	0x01
	.zero		1


	//----- nvinfo : EIATTR_MERCURY_ISA_VERSION
	.align		4
        /*0024*/ 	.byte	0x03, 0x5f
        /*0026*/ 	.short	0x0101


	//----- nvinfo : EIATTR_INT_WARP_WIDE_INSTR_OFFSETS
	.align		4
        /*0028*/ 	.byte	0x04, 0x31
        /*002a*/ 	.short	(.L_1146 - .L_1145)


	//   ....[0]....
.L_1145:
        /*002c*/ 	.word	0x00002400


	//   ....[1]....
        /*0030*/ 	.word	0x00002550


	//   ....[2]....
        /*0034*/ 	.word	0x00002570


	//   ....[3]....
        /*0038*/ 	.word	0x00002670


	//   ....[4]....
        /*003c*/ 	.word	0x000026d0


	//   ....[5]....
        /*0040*/ 	.word	0x00002820


	//   ....[6]....
        /*0044*/ 	.word	0x00002830


	//   ....[7]....
        /*0048*/ 	.word	0x00002850


	//   ....[8]....
        /*004c*/ 	.word	0x00002870


	//   ....[9]....
        /*0050*/ 	.word	0x00002890


	//   ....[10]....
        /*0054*/ 	.word	0x000029f0


	//   ....[11]....
        /*0058*/ 	.word	0x00002db0


	//   ....[12]....
        /*005c*/ 	.word	0x00002de0


	//   ....[13]....
        /*0060*/ 	.word	0x00002e80


	//   ....[14]....
        /*0064*/ 	.word	0x00003000


	//   ....[15]....
        /*0068*/ 	.word	0x00003010


	//   ....[16]....
        /*006c*/ 	.word	0x00003050


	//   ....[17]....
        /*0070*/ 	.word	0x000031c0


	//   ....[18]....
        /*0074*/ 	.word	0x00003250


	//   ....[19]....
        /*0078*/ 	.word	0x00003350


	//----- nvinfo : EIATTR_COOP_GROUP_MASK_REGIDS
	.align		4
.L_1146:
        /*007c*/ 	.byte	0x04, 0x29
        /*007e*/ 	.short	(.L_1148 - .L_1147)


	//   ....[0]....
.L_1147:
        /*0080*/ 	.word	0xffffffff


	//   ....[1]....
        /*0084*/ 	.word	0xffffffff


	//   ....[2]....
        /*0088*/ 	.word	0xffffffff


	//   ....[3]....
        /*008c*/ 	.word	0xffffffff


	//   ....[4]....
        /*0090*/ 	.word	0xffffffff


	//   ....[5]....
        /*0094*/ 	.word	0xffffffff


	//   ....[6]....
        /*0098*/ 	.word	0xffffffff


	//   ....[7]....
        /*009c*/ 	.word	0xffffffff


	//   ....[8]....
        /*00a0*/ 	.word	0xffffffff


	//   ....[9]....
        /*00a4*/ 	.word	0xffffffff


	//   ....[10]....
        /*00a8*/ 	.word	0xffffffff


	//   ....[11]....
        /*00ac*/ 	.word	0xffffffff


	//   ....[12]....
        /*00b0*/ 	.word	0xffffffff


	//   ....[13]....
        /*00b4*/ 	.word	0xffffffff


	//   ....[14]....
        /*00b8*/ 	.word	0xffffffff


	//   ....[15]....
        /*00bc*/ 	.word	0xffffffff


	//----- nvinfo : EIATTR_COOP_GROUP_INSTR_OFFSETS
	.align		4
.L_1148:
        /*00c0*/ 	.byte	0x04, 0x28
        /*00c2*/ 	.short	(.L_1150 - .L_1149)


	//   ....[0]....
.L_1149:
        /*00c4*/ 	.word	0x00006440


	//   ....[1]....
        /*00c8*/ 	.word	0x00006550


	//   ....[2]....
        /*00cc*/ 	.word	0x00006560


	//   ....[3]....
        /*00d0*/ 	.word	0x00006650


	//   ....[4]....
        /*00d4*/ 	.word	0x0000c340


	//   ....[5]....
        /*00d8*/ 	.word	0x0000c360


	//   ....[6]....
        /*00dc*/ 	.word	0x0000c3b0


	//   ....[7]....
        /*00e0*/ 	.word	0x0000c3c0


	//   ....[8]....
        /*00e4*/ 	.word	0x000112d0


	//   ....[9]....
        /*00e8*/ 	.word	0x000112e0


	//   ....[10]....
        /*00ec*/ 	.word	0x00011320


	//   ....[11]....
        /*00f0*/ 	.word	0x00011330


	//   ....[12]....
        /*00f4*/ 	.word	0x00013e70


	//   ....[13]....
        /*00f8*/ 	.word	0x00013eb0


	//   ....[14]....
        /*00fc*/ 	.word	0x00014020


	//   ....[15]....
        /*0100*/ 	.word	0x00014030


	//----- nvinfo : EIATTR_VRC_CTA_INIT_COUNT
	.align		4
.L_1150:
        /*0104*/ 	.byte	0x02, 0x4a
	.zero		1
	.zero		1


	//----- nvinfo : EIATTR_EXIT_INSTR_OFFSETS
	.align		4
        /*0108*/ 	.byte	0x04, 0x1c
        /*010a*/ 	.short	(.L_1152 - .L_1151)


	//   ....[0]....
.L_1151:
        /*010c*/ 	.word	0x00000640


	//   ....[1]....
        /*0110*/ 	.word	0x00000e90


	//   ....[2]....
        /*0114*/ 	.word	0x00000ec0


	//   ....[3]....
        /*0118*/ 	.word	0x00014920


	//   ....[4]....
        /*011c*/ 	.word	0x00014940


	//----- nvinfo : EIATTR_CRS_STACK_SIZE
	.align		4
.L_1152:
        /*0120*/ 	.byte	0x04, 0x1e
        /*0122*/ 	.short	(.L_1154 - .L_1153)
.L_1153:
        /*0124*/ 	.word	0x00000000


	//----- nvinfo : EIATTR_CBANK_PARAM_SIZE
	.align		4
.L_1154:
        /*0128*/ 	.byte	0x03, 0x19
        /*012a*/ 	.short	0x01d0


	//----- nvinfo : EIATTR_PARAM_CBANK
	.align		4
        /*012c*/ 	.byte	0x04, 0x0a
        /*012e*/ 	.short	(.L_1156 - .L_1155)
	.align		4
.L_1155:
        /*0130*/ 	.word	index@(.nv.constant0._ZN5flash24flash_fwd_splitkv_kernelI23Flash_fwd_kernel_traitsILi64ELi64ELi256ELi4ELb0ELb0EN7cutlass6half_tE19Flash_kernel_traitsILi64ELi64ELi256ELi4ES3_EELb1ELb0ELb0ELb0ELb1ELb0ELb1ELb0EEEvNS_16Flash_fwd_paramsE)
        /*0134*/ 	.short	0x0380
        /*0136*/ 	.short	0x01d0


	//----- nvinfo : EIATTR_SW_WAR
	.align		4
.L_1156:
        /*0138*/ 	.byte	0x04, 0x36
        /*013a*/ 	.short	(.L_1158 - .L_1157)
.L_1157:
        /*013c*/ 	.word	0x00000008
.L_1158:


//--------------------- .nv.info._ZN5flash24flash_fwd_splitkv_kernelI23Flash_fwd_kernel_traitsILi64ELi64ELi256ELi4ELb0ELb0EN7cutlass6half_tE19Flash_kernel_traitsILi64ELi64ELi256ELi4ES3_EELb1ELb0ELb0ELb0ELb1ELb1ELb1ELb0EEEvNS_16Flash_fwd_paramsE --------------------------
	.section	.nv.info._ZN5flash24flash_fwd_splitkv_kernelI23Flash_fwd_kernel_traitsILi64ELi64ELi256ELi4ELb0ELb0EN7cutlass6half_tE19Flash_kernel_traitsILi64ELi64ELi256ELi4ES3_EELb1ELb0ELb0ELb0ELb1ELb1ELb1ELb0EEEvNS_16Flash_fwd_paramsE,"",@"SHT_CUDA_INFO"
	.sectionflags	@""
	.align	4


	//----- nvinfo : EIATTR_CUDA_API_VERSION
	.align		4
        /*0000*/ 	.byte	0x04, 0x37
        /*0002*/ 	.short	(.L_1160 - .L_1159)
.L_1159:
        /*0004*/ 	.word	0x00000082


	//----- nvinfo : EIATTR_KPARAM_INFO
	.align		4
.L_1160:
        /*0008*/ 	.byte	0x04, 0x17
        /*000a*/ 	.short	(.L_1162 - .L_1161)
.L_1161:
        /*000c*/ 	.word	0x00000000
        /*0010*/ 	.short	0x0000
        /*0012*/ 	.short	0x0000
        /*0014*/ 	.byte	0x00, 0xf0, 0x41, 0x07


	//----- nvinfo : EIATTR_SPARSE_MMA_MASK
	.align		4
.L_1162:
        /*0018*/ 	.byte	0x03, 0x50
        /*001a*/ 	.short	0x0000


	//----- nvinfo : EIATTR_MAXREG_COUNT
	.align		4
        /*001c*/ 	.byte	0x03, 0x1b
        /*001e*/ 	.short	0x00ff


	//----- nvinfo : EIATTR_NUM_BARRIERS
	.align		4
        /*0020*/ 	.byte	0x02, 0x4c
        /*0022*/ 	.byte	0x01
	.zero		1


	//----- nvinfo : EIATTR_ANNOTATIONS
	.align		4
        /*0024*/ 	.byte	0x04, 0x55
        /*0026*/ 	.short	(.L_1164 - .L_1163)


	//   ....[0]....
.L_1163:
        /* <DEDUP_REMOVED lines=31> */


	//----- nvinfo : EIATTR_MERCURY_ISA_VERSION
	.align		4
.L_1164:
        /*0200*/ 	.byte	0x03, 0x5f
        /*0202*/ 	.short	0x0101


	//----- nvinfo : EIATTR_INT_WARP_WIDE_INSTR_OFFSETS
	.align		4
        /*0204*/ 	.byte	0x04, 0x31
        /*0206*/ 	.short	(.L_1166 - .L_1165)


	//   ....[0]....
.L_1165:
        /*0208*/ 	.word	0x000025b0


	//   ....[1]....
        /*020c*/ 	.word	0x000026b0


	//   ....[2]....
        /*0210*/ 	.word	0x000026d0


	//   ....[3]....
        /*0214*/ 	.word	0x000026f0


	//   ....[4]....
        /*0218*/ 	.word	0x000027b0


	//   ....[5]....
        /*021c*/ 	.word	0x00002880


	//   ....[6]....
        /*0220*/ 	.word	0x00002940


	//   ....[7]....
        /*0224*/ 	.word	0x00002950


	//   ....[8]....
        /*0228*/ 	.word	0x00002970


	//   ....[9]....
        /*022c*/ 	.word	0x00002990


	//   ....[10]....
        /*0230*/ 	.word	0x00002b60


	//   ....[11]....
        /*0234*/ 	.word	0x00002e80


	//   ....[12]....
        /*0238*/ 	.word	0x00002f10


	//   ....[13]....
        /*023c*/ 	.word	0x00002f60


	//   ....[14]....
        /*0240*/ 	.word	0x00003150


	//   ....[15]....
        /*0244*/ 	.word	0x00003160


	//   ....[16]....
        /*0248*/ 	.word	0x00003210


	//   ....[17]....
        /*024c*/ 	.word	0x00003270


	//   ....[18]....
        /*0250*/ 	.word	0x00003370


	//   ....[19]....
        /*0254*/ 	.word	0x00003560


	//----- nvinfo : EIATTR_COOP_GROUP_MASK_REGIDS
	.align		4
.L_1166:
        /*0258*/ 	.byte	0x04, 0x29
        /*025a*/ 	.short	(.L_1168 - .L_1167)


	//   ....[0]....
.L_1167:
        /*025c*/ 	.word	0xffffffff


	//   ....[1]....
        /*0260*/ 	.word	0xffffffff


	//   ....[2]....
        /*0264*/ 	.word	0xffffffff


	//   ....[3]....
        /*0268*/ 	.word	0xffffffff


	//   ....[4]....
        /*026c*/ 	.word	0xffffffff


	//   ....[5]....
        /*0270*/ 	.word	0xffffffff


	//   ....[6]....
        /*0274*/ 	.word	0xffffffff


	//   ....[7]....
        /*0278*/ 	.word	0xffffffff


	//   ....[8]....
        /*027c*/ 	.word	0xffffffff


	//   ....[9]....
        /*0280*/ 	.word	0xffffffff


	//   ....[10]....
        /*0284*/ 	.word	0xffffffff


	//   ....[11]....
        /*0288*/ 	.word	0xffffffff


	//   ....[12]....
        /*028c*/ 	.word	0xffffffff


	//   ....[13]....
        /*0290*/ 	.word	0xffffffff


	//   ....[14]....
        /*0294*/ 	.word	0xffffffff


	//   ....[15]....
        /*0298*/ 	.word	0xffffffff


	//----- nvinfo : EIATTR_COOP_GROUP_INSTR_OFFSETS
	.align		4
.L_1168:
        /*029c*/ 	.byte	0x04, 0x28
        /*029e*/ 	.short	(.L_1170 - .L_1169)


	//   ....[0]....
.L_1169:
        /*02a0*/ 	.word	0x00007550


	//   ....[1]....
        /*02a4*/ 	.word	0x00007700


	//   ....[2]....
        /*02a8*/ 	.word	0x00007710


	//   ....[3]....
        /*02ac*/ 	.word	0x000077a0


	//   ....[4]....
        /*02b0*/ 	.word	0x0000e870


	//   ....[5]....
        /*02b4*/ 	.word	0x0000e8e0


	//   ....[6]....
        /*02b8*/ 	.word	0x0000e900


	//   ....[7]....
        /*02bc*/ 	.word	0x0000e920


	//   ....[8]....
        /*02c0*/ 	.word	0x00014bf0


	//   ....[9]....
        /*02c4*/ 	.word	0x00014c10


	//   ....[10]....
        /*02c8*/ 	.word	0x00014c70


	//   ....[11]....
        /*02cc*/ 	.word	0x00014c80


	//   ....[12]....
        /*02d0*/ 	.word	0x000179f0


	//   ....[13]....
        /*02d4*/ 	.word	0x00017a00


	//   ....[14]....
        /*02d8*/ 	.word	0x00017a30


	//   ....[15]....
        /*02dc*/ 	.word	0x00017a50


	//----- nvinfo : EIATTR_VRC_CTA_INIT_COUNT
	.align		4
.L_1170:
        /*02e0*/ 	.byte	0x02, 0x4a
	.zero		1
	.zero		1


	//----- nvinfo : EIATTR_EXIT_INSTR_OFFSETS
	.align		4
        /*02e4*/ 	.byte	0x04, 0x1c
        /*02e6*/ 	.short	(.L_1172 - .L_1171)


	//   ....[0]....
.L_1171:
        /*02e8*/ 	.word	0x00000650


	//   ....[1]....
        /*02ec*/ 	.word	0x00000ea0


	//   ....[2]....
        /*02f0*/ 	.word	0x00000ed0


	//   ....[3]....
        /*02f4*/ 	.word	0x00018320


	//   ....[4]....
        /*02f8*/ 	.word	0x00018340


	//----- nvinfo : EIATTR_CRS_STACK_SIZE
	.align		4
.L_1172:
        /*02fc*/ 	.byte	0x04, 0x1e
        /*02fe*/ 	.short	(.L_1174 - .L_1173)
.L_1173:
        /*0300*/ 	.word	0x00000000


	//----- nvinfo : EIATTR_CBANK_PARAM_SIZE
	.align		4
.L_1174:
        /*0304*/ 	.byte	0x03, 0x19
        /*0306*/ 	.short	0x01d0


	//----- nvinfo : EIATTR_PARAM_CBANK
	.align		4
        /*0308*/ 	.byte	0x04, 0x0a
        /*030a*/ 	.short	(.L_1176 - .L_1175)
	.align		4
.L_1175:
        /*030c*/ 	.word	index@(.nv.constant0._ZN5flash24flash_fwd_splitkv_kernelI23Flash_fwd_kernel_traitsILi64ELi64ELi256ELi4ELb0ELb0EN7cutlass6half_tE19Flash_kernel_traitsILi64ELi64ELi256ELi4ES3_EELb1ELb0ELb0ELb0ELb1ELb1ELb1ELb0EEEvNS_16Flash_fwd_paramsE)
        /*0310*/ 	.short	0x0380
        /*0312*/ 	.short	0x01d0


	//----- nvinfo : EIATTR_SW_WAR
	.align		4
.L_1176:
        /*0314*/ 	.byte	0x04, 0x36
        /*0316*/ 	.short	(.L_1178 - .L_1177)
.L_1177:
        /*0318*/ 	.word	0x00000008
.L_1178:


//--------------------- .nv.info._ZN5flash24flash_fwd_splitkv_kernelI23Flash_fwd_kernel_traitsILi64ELi64ELi256ELi4ELb0ELb0EN7cutlass6half_tE19Flash_kernel_traitsILi64ELi64ELi256ELi4ES3_EELb1ELb0ELb1ELb0ELb0ELb0ELb1ELb0EEEvNS_16Flash_fwd_paramsE --------------------------
	.section	.nv.info._ZN5flash24flash_fwd_splitkv_kernelI23Flash_fwd_kernel_traitsILi64ELi64ELi256ELi4ELb0ELb0EN7cutlass6half_tE19Flash_kernel_traitsILi64ELi64ELi256ELi4ES3_EELb1ELb0ELb1ELb0ELb0ELb0ELb1ELb0EEEvNS_16Flash_fwd_paramsE,"",@"SHT_CUDA_INFO"
	.sectionflags	@""
	.align	4


	//----- nvinfo : EIATTR_CUDA_API_VERSION
	.align		4
        /*0000*/ 	.byte	0x04, 0x37
        /*0002*/ 	.short	(.L_1180 - .L_1179)
.L_1179:
        /*0004*/ 	.word	0x00000082


	//----- nvinfo : EIATTR_KPARAM_INFO
	.align		4
.L_1180:
        /*0008*/ 	.byte	0x04, 0x17
        /*000a*/ 	.short	(.L_1182 - .L_1181)
.L_1181:
        /*000c*/ 	.word	0x00000000
        /*0010*/ 	.short	0x0000
        /*0012*/ 	.short	0x0000
        /*0014*/ 	.byte	0x00, 0xf0, 0x41, 0x07


	//----- nvinfo : EIATTR_SPARSE_MMA_MASK
	.align		4
.L_1182:
        /*0018*/ 	.byte	0x03, 0x50
        /*001a*/ 	.short	0x0000


	//----- nvinfo : EIATTR_MAXREG_COUNT
	.align		4
        /*001c*/ 	.byte	0x03, 0x1b
        /*001e*/ 	.short	0x00ff


	//----- nvinfo : EIATTR_NUM_BARRIERS
	.align		4
        /*0020*/ 	.byte	0x02, 0x4c
        /*0022*/ 	.byte	0x01
	.zero		1


	//----- nvinfo : EIATTR_MERCURY_ISA_VERSION
	.align		4
        /*0024*/ 	.byte	0x03, 0x5f
        /*0026*/ 	.short	0x0101


	//----- nvinfo : EIATTR_INT_WARP_WIDE_INSTR_OFFSETS
	.align		4
        /*0028*/ 	.byte	0x04, 0x31
        /*002a*/ 	.short	(.L_1184 - .L_1183)


	//   ....[0]....
.L_1183:
        /*002c*/ 	.word	0x00007e20


	//   ....[1]....
        /*0030*/ 	.word	0x0000bb20


	//----- nvinfo : EIATTR_COOP_GROUP_MASK_REGIDS
	.align		4
.L_1184:
        /*0034*/ 	.byte	0x04, 0x29
        /*0036*/ 	.short	(.L_1186 - .L_1185)


	//   ....[0]....
.L_1185:
        /*0038*/ 	.word	0xffffffff


	//   ....[1]....
        /*003c*/ 	.word	0xffffffff


	//   ....[2]....
        /*0040*/ 	.word	0xffffffff


	//   ....[3]....
        /*0044*/ 	.word	0xffffffff


	//   ....[4]....
        /*0048*/ 	.word	0xffffffff


	//   ....[5]....
        /*004c*/ 	.word	0xffffffff


	//   ....[6]....
        /*0050*/ 	.word	0xffffffff


	//   ....[7]....
        /*0054*/ 	.word	0xffffffff


	//   ....[8]....
        /*0058*/ 	.word	0xffffffff


	//   ....[9]....
        /*005c*/ 	.word	0xffffffff


	//   ....[10]....
        /*0060*/ 	.word	0xffffffff


	//   ....[11]....
        /*0064*/ 	.word	0xffffffff


	//   ....[12]....
        /*0068*/ 	.word	0xffffffff


	//   ....[13]....
        /*006c*/ 	.word	0xffffffff


	//   ....[14]....
        /*0070*/ 	.word	0xffffffff


	//   ....[15]....
        /*0074*/ 	.word	0xffffffff


	//----- nvinfo : EIATTR_COOP_GROUP_INSTR_OFFSETS
	.align		4
.L_1186:
        /*0078*/ 	.byte	0x04, 0x28
        /*007a*/ 	.short	(.L_1188 - .L_1187)


	//   ....[0]....
.L_1187:
        /*007c*/ 	.word	0x00008b70


	//   ....[1]....
        /*0080*/ 	.word	0x00008bf0


	//   ....[2]....
        /*0084*/ 	.word	0x00008c00


	//   ....[3]....
        /*0088*/ 	.word	0x00008c30


	//   ....[4]....
        /*008c*/ 	.word	0x00010290


	//   ....[5]....
        /*0090*/ 	.word	0x000102a0


	//   ....[6]....
        /*0094*/ 	.word	0x000102d0


	//   ....[7]....
        /*0098*/ 	.word	0x000102e0


	//   ....[8]....
        /*009c*/ 	.word	0x00016f10


	//   ....[9]....
        /*00a0*/ 	.word	0x00016f30


	//   ....[10]....
        /*00a4*/ 	.word	0x00016f70


	//   ....[11]....
        /*00a8*/ 	.word	0x00016f80


	//   ....[12]....
        /*00ac*/ 	.word	0x00019ac0


	//   ....[13]....
        /*00b0*/ 	.word	0x00019b00


	//   ....[14]....
        /*00b4*/ 	.word	0x00019c10


	//   ....[15]....
        /*00b8*/ 	.word	0x00019c20


	//----- nvinfo : EIATTR_VRC_CTA_INIT_COUNT
	.align		4
.L_1188:
        /*00bc*/ 	.byte	0x02, 0x4a
	.zero		1
	.zero		1


	//----- nvinfo : EIATTR_EXIT_INSTR_OFFSETS
	.align		4
        /*00c0*/ 	.byte	0x04, 0x1c
        /*00c2*/ 	.short	(.L_1190 - .L_1189)


	//   ....[0]....
.L_1189:
        /*00c4*/ 	.word	0x00000640


	//   ....[1]....
        /*00c8*/ 	.word	0x00000e90


	//   ....[2]....
        /*00cc*/ 	.word	0x00000ec0


	//   ....[3]....
        /*00d0*/ 	.word	0x0001a580


	//   ....[4]....
        /*00d4*/ 	.word	0x0001a5a0


	//----- nvinfo : EIATTR_CRS_STACK_SIZE
	.align		4
.L_1190:
        /*00d8*/ 	.byte	0x04, 0x1e
        /*00da*/ 	.short	(.L_1192 - .L_1191)
.L_1191:
        /*00dc*/ 	.word	0x00000000


	//----- nvinfo : EIATTR_CBANK_PARAM_SIZE
	.align		4
.L_1192:
        /*00e0*/ 	.byte	0x03, 0x19
        /*00e2*/ 	.short	0x01d0


	//----- nvinfo : EIATTR_PARAM_CBANK
	.align		4
        /*00e4*/ 	.byte	0x04, 0x0a
        /*00e6*/ 	.short	(.L_1194 - .L_1193)
	.align		4
.L_1193:
        /*00e8*/ 	.word	index@(.nv.constant0._ZN5flash24flash_fwd_splitkv_kernelI23Flash_fwd_kernel_traitsILi64ELi64ELi256ELi4ELb0ELb0EN7cutlass6half_tE19Flash_kernel_traitsILi64ELi64ELi256ELi4ES3_EELb1ELb0ELb1ELb0ELb0ELb0ELb1ELb0EEEvNS_16Flash_fwd_paramsE)
        /*00ec*/ 	.short	0x0380
        /*00ee*/ 	.short	0x01d0


	//----- nvinfo : EIATTR_SW_WAR
	.align		4
.L_1194:
        /*00f0*/ 	.byte	0x04, 0x36
        /*00f2*/ 	.short	(.L_1196 - .L_1195)
.L_1195:
        /*00f4*/ 	.word	0x00000008
.L_1196:


//--------------------- .nv.info._ZN5flash24flash_fwd_splitkv_kernelI23Flash_fwd_kernel_traitsILi64ELi64ELi256ELi4ELb0ELb0EN7cutlass6half_tE19Flash_kernel_traitsILi64ELi64ELi256ELi4ES3_EELb1ELb0ELb1ELb0ELb0ELb1ELb1ELb0EEEvNS_16Flash_fwd_paramsE --------------------------
	.section	.nv.info._ZN5flash24flash_fwd_splitkv_kernelI23Flash_fwd_kernel_traitsILi64ELi64ELi256ELi4ELb0ELb0EN7cutlass6half_tE19Flash_kernel_traitsILi64ELi64ELi256ELi4ES3_EELb1ELb0ELb1ELb0ELb0ELb1ELb1ELb0EEEvNS_16Flash_fwd_paramsE,"",@"SHT_CUDA_INFO"
	.sectionflags	@""
	.align	4


	//----- nvinfo : EIATTR_CUDA_API_VERSION
	.align		4
        /*0000*/ 	.byte	0x04, 0x37
        /*0002*/ 	.short	(.L_1198 - .L_1197)
.L_1197:
        /*0004*/ 	.word	0x00000082


	//----- nvinfo : EIATTR_KPARAM_INFO
	.align		4
.L_1198:
        /*0008*/ 	.byte	0x04, 0x17
        /*000a*/ 	.short	(.L_1200 - .L_1199)
.L_1199:
        /*000c*/ 	.word	0x00000000
        /*0010*/ 	.short	0x0000
        /*0012*/ 	.short	0x0000
        /*0014*/ 	.byte	0x00, 0xf0, 0x41, 0x07


	//----- nvinfo : EIATTR_SPARSE_MMA_MASK
	.align		4
.L_1200:
        /*0018*/ 	.byte	0x03, 0x50
        /*001a*/ 	.short	0x0000


	//----- nvinfo : EIATTR_MAXREG_COUNT
	.align		4
        /*001c*/ 	.byte	0x03, 0x1b
        /*001e*/ 	.short	0x00ff


	//----- nvinfo : EIATTR_NUM_BARRIERS
	.align		4
        /*0020*/ 	.byte	0x02, 0x4c
        /*0022*/ 	.byte	0x01
	.zero		1


	//----- nvinfo : EIATTR_MERCURY_ISA_VERSION
	.align		4
        /*0024*/ 	.byte	0x03, 0x5f
        /*0026*/ 	.short	0x0101


	//----- nvinfo : EIATTR_INT_WARP_WIDE_INSTR_OFFSETS
	.align		4
        /*0028*/ 	.byte	0x04, 0x31
        /*002a*/ 	.short	(.L_1202 - .L_1201)


	//   ....[0]....
.L_1201:
        /*002c*/ 	.word	0x00008e80


	//   ....[1]....
        /*0030*/ 	.word	0x0000cbe0


	//----- nvinfo : EIATTR_COOP_GROUP_MASK_REGIDS
	.align		4
.L_1202:
        /*0034*/ 	.byte	0x04, 0x29
        /*0036*/ 	.short	(.L_1204 - .L_1203)


	//   ....[0]....
.L_1203:
        /*0038*/ 	.word	0xffffffff


	//   ....[1]....
        /*003c*/ 	.word	0xffffffff


	//   ....[2]....
        /*0040*/ 	.word	0xffffffff


	//   ....[3]....
        /*0044*/ 	.word	0xffffffff


	//   ....[4]....
        /*0048*/ 	.word	0xffffffff


	//   ....[5]....
        /*004c*/ 	.word	0xffffffff


	//   ....[6]....
        /*0050*/ 	.word	0xffffffff


	//   ....[7]....
        /*0054*/ 	.word	0xffffffff


	//   ....[8]....
        /*0058*/ 	.word	0xffffffff


	//   ....[9]....
        /*005c*/ 	.word	0xffffffff


	//   ....[10]....
        /*0060*/ 	.word	0xffffffff


	//   ....[11]....
        /*0064*/ 	.word	0xffffffff


	//   ....[12]....
        /*0068*/ 	.word	0xffffffff


	//   ....[13]....
        /*006c*/ 	.word	0xffffffff


	//   ....[14]....
        /*0070*/ 	.word	0xffffffff


	//   ....[15]....
        /*0074*/ 	.word	0xffffffff


	//----- nvinfo : EIATTR_COOP_GROUP_INSTR_OFFSETS
	.align		4
.L_1204:
        /*0078*/ 	.byte	0x04, 0x28
        /*007a*/ 	.short	(.L_1206 - .L_1205)


	//   ....[0]....
.L_1205:
        /*007c*/ 	.word	0x00009b80


	//   ....[1]....
        /*0080*/ 	.word	0x00009b90


	//   ....[2]....
        /*0084*/ 	.word	0x00009bc0


	//   ....[3]....
        /*0088*/ 	.word	0x00009be0


	//   ....[4]....
        /*008c*/ 	.word	0x00012340


	//   ....[5]....
        /*0090*/ 	.word	0x00012360


	//   ....[6]....
        /*0094*/ 	.word	0x00012390


	//   ....[7]....
        /*0098*/ 	.word	0x000123a0


	//   ....[8]....
        /*009c*/ 	.word	0x00019fe0


	//   ....[9]....
        /*00a0*/ 	.word	0x0001a020


	//   ....[10]....
        /*00a4*/ 	.word	0x0001a060


	//   ....[11]....
        /*00a8*/ 	.word	0x0001a080


	//   ....[12]....
        /*00ac*/ 	.word	0x0001cb70


	//   ....[13]....
        /*00b0*/ 	.word	0x0001cbb0


	//   ....[14]....
        /*00b4*/ 	.word	0x0001ccf0


	//   ....[15]....
        /*00b8*/ 	.word	0x0001cd00


	//----- nvinfo : EIATTR_VRC_CTA_INIT_COUNT
	.align		4
.L_1206:
        /*00bc*/ 	.byte	0x02, 0x4a
	.zero		1
	.zero		1


	//----- nvinfo : EIATTR_EXIT_INSTR_OFFSETS
	.align		4
        /*00c0*/ 	.byte	0x04, 0x1c
        /*00c2*/ 	.short	(.L_1208 - .L_1207)


	//   ....[0]....
.L_1207:
        /*00c4*/ 	.word	0x00000640


	//   ....[1]....
        /*00c8*/ 	.word	0x00000e90


	//   ....[2]....
        /*00cc*/ 	.word	0x00000ec0


	//   ....[3]....
        /*00d0*/ 	.word	0x0001d630


	//   ....[4]....
        /*00d4*/ 	.word	0x0001d650


	//----- nvinfo : EIATTR_CRS_STACK_SIZE
	.align		4
.L_1208:
        /*00d8*/ 	.byte	0x04, 0x1e
        /*00da*/ 	.short	(.L_1210 - .L_1209)
.L_1209:
        /*00dc*/ 	.word	0x00000000


	//----- nvinfo : EIATTR_CBANK_PARAM_SIZE
	.align		4
.L_1210:
        /*00e0*/ 	.byte	0x03, 0x19
        /*00e2*/ 	.short	0x01d0


	//----- nvinfo : EIATTR_PARAM_CBANK
	.align		4
        /*00e4*/ 	.byte	0x04, 0x0a
        /*00e6*/ 	.short	(.L_1212 - .L_1211)
	.align		4
.L_1211:
        /*00e8*/ 	.word	index@(.nv.constant0._ZN5flash24flash_fwd_splitkv_kernelI23Flash_fwd_kernel_traitsILi64ELi64ELi256ELi4ELb0ELb0EN7cutlass6half_tE19Flash_kernel_traitsILi64ELi64ELi256ELi4ES3_EELb1ELb0ELb1ELb0ELb0ELb1ELb1ELb0EEEvNS_16Flash_fwd_paramsE)
        /*00ec*/ 	.short	0x0380
        /*00ee*/ 	.short	0x01d0


	//----- nvinfo : EIATTR_SW_WAR
	.align		4
.L_1212:
        /*00f0*/ 	.byte	0x04, 0x36
        /*00f2*/ 	.short	(.L_1214 - .L_1213)
.L_1213:
        /*00f4*/ 	.word	0x00000008
.L_1214:


//--------------------- .nv.info._ZN5flash24flash_fwd_splitkv_kernelI23Flash_fwd_kernel_traitsILi64ELi64ELi256ELi4ELb0ELb0EN7cutlass6half_tE19Flash_kernel_traitsILi64ELi64ELi256ELi4ES3_EELb1ELb0ELb0ELb0ELb1ELb0ELb1ELb1EEEvNS_16Flash_fwd_paramsE --------------------------
	.section	.nv.info._ZN5flash24flash_fwd_splitkv_kernelI23Flash_fwd_kernel_traitsILi64ELi64ELi256ELi4ELb0ELb0EN7cutlass6half_tE19Flash_kernel_traitsILi64ELi64ELi256ELi4ES3_EELb1ELb0ELb0ELb0ELb1ELb0ELb1ELb1EEEvNS_16Flash_fwd_paramsE,"",@"SHT_CUDA_INFO"
	.sectionflags	@""
	.align	4


	//----- nvinfo : EIATTR_CUDA_API_VERSION
	.align		4
        /*0000*/ 	.byte	0x04, 0x37
        /*0002*/ 	.short	(.L_1216 - .L_1215)
.L_1215:
        /*0004*/ 	.word	0x00000082


	//----- nvinfo : EIATTR_KPARAM_INFO
	.align		4
.L_1216:
        /*0008*/ 	.byte	0x04, 0x17
        /*000a*/ 	.short	(.L_1218 - .L_1217)
.L_1217:
        /*000c*/ 	.word	0x00000000
        /*0010*/ 	.short	0x0000
        /*0012*/ 	.short	0x0000
        /*0014*/ 	.byte	0x00, 0xf0, 0x41, 0x07


	//----- nvinfo : EIATTR_SPARSE_MMA_MASK
	.align		4
.L_1218:
        /*0018*/ 	.byte	0x03, 0x50
        /*001a*/ 	.short	0x0000


	//----- nvinfo : EIATTR_MAXREG_COUNT
	.align		4
        /*001c*/ 	.byte	0x03, 0x1b
        /*001e*/ 	.short	0x00ff


	//----- nvinfo : EIATTR_NUM_BARRIERS
	.align		4
        /*0020*/ 	.byte	0x02, 0x4c
        /*0022*/ 	.byte	0x01
	.zero		1


	//----- nvinfo : EIATTR_MERCURY_ISA_VERSION
	.align		4
        /*0024*/ 	.byte	0x03, 0x5f
        /*0026*/ 	.short	0x0101


	//----- nvinfo : EIATTR_COOP_GROUP_MASK_REGIDS
	.align		4
        /*0028*/ 	.byte	0x04, 0x29
        /*002a*/ 	.short	(.L_1220 - .L_1219)


	//   ....[0]....
.L_1219:
        /*002c*/ 	.word	0xffffffff


	//   ....[1]....
        /*0030*/ 	.word	0xffffffff


	//   ....[2]....
        /*0034*/ 	.word	0xffffffff


	//   ....[3]....
        /*0038*/ 	.word	0xffffffff


	//   ....[4]....
        /*003c*/ 	.word	0xffffffff


	//   ....[5]....
        /*0040*/ 	.word	0xffffffff


	//   ....[6]....
        /*0044*/ 	.word	0xffffffff


	//   ....[7]....
        /*0048*/ 	.word	0xffffffff


	//   ....[8]....
        /*004c*/ 	.word	0xffffffff


	//   ....[9]....
        /*0050*/ 	.word	0xffffffff


	//   ....[10]....
        /*0054*/ 	.word	0xffffffff


	//   ....[11]....
        /*0058*/ 	.word	0xffffffff


	//   ....[12]....
        /*005c*/ 	.word	0xffffffff


	//   ....[13]....
        /*0060*/ 	.word	0xffffffff


	//   ....[14]....
        /*0064*/ 	.word	0xffffffff


	//   ....[15]....
        /*0068*/ 	.word	0xffffffff


	//----- nvinfo : EIATTR_COOP_GROUP_INSTR_OFFSETS
	.align		4
.L_1220:
        /*006c*/ 	.byte	0x04, 0x28
        /*006e*/ 	.short	(.L_1222 - .L_1221)


	//   ....[0]....
.L_1221:
        /*0070*/ 	.word	0x00015200


	//   ....[1]....
        /*0074*/ 	.word	0x00015320


	//   ....[2]....
        /*0078*/ 	.word	0x00015330


	//   ....[3]....
        /*007c*/ 	.word	0x00015400


	//   ....[4]....
        /*0080*/ 	.word	0x0001b240


	//   ....[5]....
        /*0084*/ 	.word	0x0001b270


	//   ....[6]....
        /*0088*/ 	.word	0x0001b2b0


	//   ....[7]....
        /*008c*/ 	.word	0x0001b2c0


	//   ....[8]....
        /*0090*/ 	.word	0x000202f0


	//   ....[9]....
        /*0094*/ 	.word	0x00020300


	//   ....[10]....
        /*0098*/ 	.word	0x00020340


	//   ....[11]....
        /*009c*/ 	.word	0x00020350


	//   ....[12]....
        /*00a0*/ 	.word	0x00022ea0


	//   ....[13]....
        /*00a4*/ 	.word	0x00022ee0


	//   ....[14]....
        /*00a8*/ 	.word	0x00023010


	//   ....[15]....
        /*00ac*/ 	.word	0x00023040


	//----- nvinfo : EIATTR_VRC_CTA_INIT_COUNT
	.align		4
.L_1222:
        /*00b0*/ 	.byte	0x02, 0x4a
	.zero		1
	.zero		1


	//----- nvinfo : EIATTR_EXIT_INSTR_OFFSETS
	.align		4
        /*00b4*/ 	.byte	0x04, 0x1c
        /*00b6*/ 	.short	(.L_1224 - .L_1223)


	//   ....[0]....
.L_1223:
        /*00b8*/ 	.word	0x00000460


	//   ....[1]....
        /*00bc*/ 	.word	0x00000c30


	//   ....[2]....
        /*00c0*/ 	.word	0x00000c60


	//   ....[3]....
        /*00c4*/ 	.word	0x00023930


	//   ....[4]....
        /*00c8*/ 	.word	0x00023950


	//----- nvinfo : EIATTR_CRS_STACK_SIZE
	.align		4
.L_1224:
        /*00cc*/ 	.byte	0x04, 0x1e
        /*00ce*/ 	.short	(.L_1226 - .L_1225)
.L_1225:
        /*00d0*/ 	.word	0x00000000


	//----- nvinfo : EIATTR_CBANK_PARAM_SIZE
	.align		4
.L_1226:
        /*00d4*/ 	.byte	0x03, 0x19
        /*00d6*/ 	.short	0x01d0


	//----- nvinfo : EIATTR_PARAM_CBANK
	.align		4
        /*00d8*/ 	.byte	0x04, 0x0a
        /*00da*/ 	.short	(.L_1228 - .L_1227)
	.align		4
.L_1227:
        /*00dc*/ 	.word	index@(.nv.constant0._ZN5flash24flash_fwd_splitkv_kernelI23Flash_fwd_kernel_traitsILi64ELi64ELi256ELi4ELb0ELb0EN7cutlass6half_tE19Flash_kernel_traitsILi64ELi64ELi256ELi4ES3_EELb1ELb0ELb0ELb0ELb1ELb0ELb1ELb1EEEvNS_16Flash_fwd_paramsE)
        /*00e0*/ 	.short	0x0380
        /*00e2*/ 	.short	0x01d0


	//----- nvinfo : EIATTR_SW_WAR
	.align		4
.L_1228:
        /*00e4*/ 	.byte	0x04, 0x36
        /*00e6*/ 	.short	(.L_1230 - .L_1229)
.L_1229:
        /*00e8*/ 	.word	0x00000008
.L_1230:


//--------------------- .nv.info._ZN5flash24flash_fwd_splitkv_kernelI23Flash_fwd_kernel_traitsILi64ELi64ELi256ELi4ELb0ELb0EN7cutlass6half_tE19Flash_kernel_traitsILi64ELi64ELi256ELi4ES3_EELb1ELb0ELb0ELb0ELb1ELb1ELb1ELb1EEEvNS_16Flash_fwd_paramsE --------------------------
	.section	.nv.info._ZN5flash24flash_fwd_splitkv_kernelI23Flash_fwd_kernel_traitsILi64ELi64ELi256ELi4ELb0ELb0EN7cutlass6half_tE19Flash_kernel_traitsILi64ELi64ELi256ELi4ES3_EELb1ELb0ELb0ELb0ELb1ELb1ELb1ELb1EEEvNS_16Flash_fwd_paramsE,"",@"SHT_CUDA_INFO"
	.sectionflags	@""
	.align	4


	//----- nvinfo : EIATTR_CUDA_API_VERSION
	.align		4
        /*0000*/ 	.byte	0x04, 0x37
        /*0002*/ 	.short	(.L_1232 - .L_1231)
.L_1231:
        /*0004*/ 	.word	0x00000082


	//----- nvinfo : EIATTR_KPARAM_INFO
	.align		4
.L_1232:
        /*0008*/ 	.byte	0x04, 0x17
        /*000a*/ 	.short	(.L_1234 - .L_1233)
.L_1233:
        /*000c*/ 	.word	0x00000000
        /*0010*/ 	.short	0x0000
        /*0012*/ 	.short	0x0000
        /*0014*/ 	.byte	0x00, 0xf0, 0x41, 0x07


	//----- nvinfo : EIATTR_SPARSE_MMA_MASK
	.align		4
.L_1234:
        /*0018*/ 	.byte	0x03, 0x50
        /*001a*/ 	.short	0x0000


	//----- nvinfo : EIATTR_MAXREG_COUNT
	.align		4
        /*001c*/ 	.byte	0x03, 0x1b
        /*001e*/ 	.short	0x00ff


	//----- nvinfo : EIATTR_NUM_BARRIERS
	.align		4
        /*0020*/ 	.byte	0x02, 0x4c
        /*0022*/ 	.byte	0x01
	.zero		1


	//----- nvinfo : EIATTR_ANNOTATIONS
	.align		4
        /*0024*/ 	.byte	0x04, 0x55
        /*0026*/ 	.short	(.L_1236 - .L_1235)


	//   ....[0]....
.L_1235:
        /* <DEDUP_REMOVED lines=40> */


	//----- nvinfo : EIATTR_MERCURY_ISA_VERSION
	.align		4
.L_1236:
        /*0298*/ 	.byte	0x03, 0x5f
        /*029a*/ 	.short	0x0101


	//----- nvinfo : EIATTR_COOP_GROUP_MASK_REGIDS
	.align		4
        /*029c*/ 	.byte	0x04, 0x29
        /*029e*/ 	.short	(.L_1238 - .L_1237)


	//   ....[0]....
.L_1237:
        /*02a0*/ 	.word	0xffffffff


	//   ....[1]....
        /*02a4*/ 	.word	0xffffffff


	//   ....[2]....
        /*02a8*/ 	.word	0xffffffff


	//   ....[3]....
        /*02ac*/ 	.word	0xffffffff


	//   ....[4]....
        /*02b0*/ 	.word	0xffffffff


	//   ....[5]....
        /*02b4*/ 	.word	0xffffffff


	//   ....[6]....
        /*02b8*/ 	.word	0xffffffff


	//   ....[7]....
        /*02bc*/ 	.word	0xffffffff


	//   ....[8]....
        /*02c0*/ 	.word	0xffffffff


	//   ....[9]....
        /*02c4*/ 	.word	0xffffffff


	//   ....[10]....
        /*02c8*/ 	.word	0xffffffff


	//   ....[11]....
        /*02cc*/ 	.word	0xffffffff


	//   ....[12]....
        /*02d0*/ 	.word	0xffffffff


	//   ....[13]....
        /*02d4*/ 	.word	0xffffffff


	//   ....[14]....
        /*02d8*/ 	.word	0xffffffff


	//   ....[15]....
        /*02dc*/ 	.word	0xffffffff


	//----- nvinfo : EIATTR_COOP_GROUP_INSTR_OFFSETS
	.align		4
.L_1238:
        /*02e0*/ 	.byte	0x04, 0x28
        /*02e2*/ 	.short	(.L_1240 - .L_1239)


	//   ....[0]....
.L_1239:
        /*02e4*/ 	.word	0x00016e00


	//   ....[1]....
        /*02e8*/ 	.word	0x00016fa0


	//   ....[2]....
        /*02ec*/ 	.word	0x00016fb0


	//   ....[3]....
        /*02f0*/ 	.word	0x00017000


	//   ....[4]....
        /*02f4*/ 	.word	0x0001e240


	//   ....[5]....
        /*02f8*/ 	.word	0x0001e290


	//   ....[6]....
        /*02fc*/ 	.word	0x0001e2b0


	//   ....[7]....
        /*0300*/ 	.word	0x0001e2d0


	//   ....[8]....
        /*0304*/ 	.word	0x00024660


	//   ....[9]....
        /*0308*/ 	.word	0x00024680


	//   ....[10]....
        /*030c*/ 	.word	0x000246e0


	//   ....[11]....
        /*0310*/ 	.word	0x000246f0


	//   ....[12]....
        /*0314*/ 	.word	0x00027450


	//   ....[13]....
        /*0318*/ 	.word	0x00027460


	//   ....[14]....
        /*031c*/ 	.word	0x00027490


	//   ....[15]....
        /*0320*/ 	.word	0x000274a0


	//----- nvinfo : EIATTR_VRC_CTA_INIT_COUNT
	.align		4
.L_1240:
        /*0324*/ 	.byte	0x02, 0x4a
	.zero		1
	.zero		1


	//----- nvinfo : EIATTR_EXIT_INSTR_OFFSETS
	.align		4
        /*0328*/ 	.byte	0x04, 0x1c
        /*032a*/ 	.short	(.L_1242 - .L_1241)


	//   ....[0]....
.L_1241:
        /*032c*/ 	.word	0x00000490


	//   ....[1]....
        /*0330*/ 	.word	0x00000cb0


	//   ....[2]....
        /*0334*/ 	.word	0x00000ce0


	//   ....[3]....
        /*0338*/ 	.word	0x00027dd0


	//   ....[4]....
        /*033c*/ 	.word	0x00027df0


	//----- nvinfo : EIATTR_CRS_STACK_SIZE
	.align		4
.L_1242:
        /*0340*/ 	.byte	0x04, 0x1e
        /*0342*/ 	.short	(.L_1244 - .L_1243)
.L_1243:
        /*0344*/ 	.word	0x00000000


	//----- nvinfo : EIATTR_CBANK_PARAM_SIZE
	.align		4
.L_1244:
        /*0348*/ 	.byte	0x03, 0x19
        /*034a*/ 	.short	0x01d0


	//----- nvinfo : EIATTR_PARAM_CBANK
	.align		4
        /*034c*/ 	.byte	0x04, 0x0a
        /*034e*/ 	.short	(.L_1246 - .L_1245)
	.align		4
.L_1245:
        /*0350*/ 	.word	index@(.nv.constant0._ZN5flash24flash_fwd_splitkv_kernelI23Flash_fwd_kernel_traitsILi64ELi64ELi256ELi4ELb0ELb0EN7cutlass6half_tE19Flash_kernel_traitsILi64ELi64ELi256ELi4ES3_EELb1ELb0ELb0ELb0ELb1ELb1ELb1ELb1EEEvNS_16Flash_fwd_paramsE)
        /*0354*/ 	.short	0x0380
        /*0356*/ 	.short	0x01d0


	//----- nvinfo : EIATTR_SW_WAR
	.align		4
.L_1246:
        /*0358*/ 	.byte	0x04, 0x36
        /*035a*/ 	.short	(.L_1248 - .L_1247)
.L_1247:
        /*035c*/ 	.word	0x00000008
.L_1248:


//--------------------- .nv.info._ZN5flash24flash_fwd_splitkv_kernelI23Flash_fwd_kernel_traitsILi64ELi64ELi256ELi4ELb0ELb0EN7cutlass6half_tE19Flash_kernel_traitsILi64ELi64ELi256ELi4ES3_EELb1ELb0ELb1ELb0ELb0ELb0ELb1ELb1EEEvNS_16Flash_fwd_paramsE --------------------------
	.section	.nv.info._ZN5flash24flash_fwd_splitkv_kernelI23Flash_fwd_kernel_traitsILi64ELi64ELi256ELi4ELb0ELb0EN7cutlass6half_tE19Flash_kernel_traitsILi64ELi64ELi256ELi4ES3_EELb1ELb0ELb1ELb0ELb0ELb0ELb1ELb1EEEvNS_16Flash_fwd_paramsE,"",@"SHT_CUDA_INFO"
	.sectionflags	@""
	.align	4


	//----- nvinfo : EIATTR_CUDA_API_VERSION
	.align		4
        /*0000*/ 	.byte	0x04, 0x37
        /*0002*/ 	.short	(.L_1250 - .L_1249)
.L_1249:
        /*0004*/ 	.word	0x00000082


	//----- nvinfo : EIATTR_KPARAM_INFO
	.align		4
.L_1250:
        /*0008*/ 	.byte	0x04, 0x17
        /*000a*/ 	.short	(.L_1252 - .L_1251)
.L_1251:
        /*000c*/ 	.word	0x00000000
        /*0010*/ 	.short	0x0000
        /*0012*/ 	.short	0x0000
        /*0014*/ 	.byte	0x00, 0xf0, 0x41, 0x07


	//----- nvinfo : EIATTR_SPARSE_MMA_MASK
	.align		4
.L_1252:
        /*0018*/ 	.byte	0x03, 0x50
        /*001a*/ 	.short	0x0000


	//----- nvinfo : EIATTR_MAXREG_COUNT
	.align		4
        /*001c*/ 	.byte	0x03, 0x1b
        /*001e*/ 	.short	0x00ff


	//----- nvinfo : EIATTR_NUM_BARRIERS
	.align		4
        /*0020*/ 	.byte	0x02, 0x4c
        /*0022*/ 	.byte	0x01
	.zero		1


	//----- nvinfo : EIATTR_MERCURY_ISA_VERSION
	.align		4
        /*0024*/ 	.byte	0x03, 0x5f
        /*0026*/ 	.short	0x0101


	//----- nvinfo : EIATTR_COOP_GROUP_MASK_REGIDS
	.align		4
        /*0028*/ 	.byte	0x04, 0x29
        /*002a*/ 	.short	(.L_1254 - .L_1253)


	//   ....[0]....
.L_1253:
        /*002c*/ 	.word	0xffffffff


	//   ....[1]....
        /*0030*/ 	.word	0xffffffff


	//   ....[2]....
        /*0034*/ 	.word	0xffffffff


	//   ....[3]....
        /*0038*/ 	.word	0xffffffff


	//   ....[4]....
        /*003c*/ 	.word	0xffffffff


	//   ....[5]....
        /*0040*/ 	.word	0xffffffff


	//   ....[6]....
        /*0044*/ 	.word	0xffffffff


	//   ....[7]....
        /*0048*/ 	.word	0xffffffff


	//   ....[8]....
        /*004c*/ 	.word	0xffffffff


	//   ....[9]....
        /*0050*/ 	.word	0xffffffff


	//   ....[10]....
        /*0054*/ 	.word	0xffffffff


	//   ....[11]....
        /*0058*/ 	.word	0xffffffff


	//   ....[12]....
        /*005c*/ 	.word	0xffffffff


	//   ....[13]....
        /*0060*/ 	.word	0xffffffff


	//   ....[14]....
        /*0064*/ 	.word	0xffffffff


	//   ....[15]....
        /*0068*/ 	.word	0xffffffff


	//----- nvinfo : EIATTR_COOP_GROUP_INSTR_OFFSETS
	.align		4
.L_1254:
        /*006c*/ 	.byte	0x04, 0x28
        /*006e*/ 	.short	(.L_1256 - .L_1255)


	//   ....[0]....
.L_1255:
        /*0070*/ 	.word	0x00018010


	//   ....[1]....
        /*0074*/ 	.word	0x00018030


	//   ....[2]....
        /*0078*/ 	.word	0x00018080


	//   ....[3]....
        /*007c*/ 	.word	0x00018090


	//   ....[4]....
        /*0080*/ 	.word	0x0001f380


	//   ....[5]....
        /*0084*/ 	.word	0x0001f390


	//   ....[6]....
        /*0088*/ 	.word	0x0001f3c0


	//   ....[7]....
        /*008c*/ 	.word	0x0001f3d0


	//   ....[8]....
        /*0090*/ 	.word	0x00025d30


	//   ....[9]....
        /*0094*/ 	.word	0x00025d50


	//   ....[10]....
        /*0098*/ 	.word	0x00025d90


	//   ....[11]....
        /*009c*/ 	.word	0x00025da0


	//   ....[12]....
        /*00a0*/ 	.word	0x000288e0


	//   ....[13]....
        /*00a4*/ 	.word	0x00028920


	//   ....[14]....
        /*00a8*/ 	.word	0x00028ab0


	//   ....[15]....
        /*00ac*/ 	.word	0x00028ad0


	//----- nvinfo : EIATTR_VRC_CTA_INIT_COUNT
	.align		4
.L_1256:
        /*00b0*/ 	.byte	0x02, 0x4a
	.zero		1
	.zero		1


	//----- nvinfo : EIATTR_EXIT_INSTR_OFFSETS
	.align		4
        /*00b4*/ 	.byte	0x04, 0x1c
        /*00b6*/ 	.short	(.L_1258 - .L_1257)


	//   ....[0]....
.L_1257:
        /*00b8*/ 	.word	0x00000640


	//   ....[1]....
        /*00bc*/ 	.word	0x00000eb0


	//   ....[2]....
        /*00c0*/ 	.word	0x00000ee0


	//   ....[3]....
        /*00c4*/ 	.word	0x000293d0


	//   ....[4]....
        /*00c8*/ 	.word	0x000293f0


	//----- nvinfo : EIATTR_CRS_STACK_SIZE
	.align		4
.L_1258:
        /*00cc*/ 	.byte	0x04, 0x1e
        /*00ce*/ 	.short	(.L_1260 - .L_1259)
.L_1259:
        /*00d0*/ 	.word	0x00000000


	//----- nvinfo : EIATTR_CBANK_PARAM_SIZE
	.align		4
.L_1260:
        /*00d4*/ 	.byte	0x03, 0x19
        /*00d6*/ 	.short	0x01d0


	//----- nvinfo : EIATTR_PARAM_CBANK
	.align		4
        /*00d8*/ 	.byte	0x04, 0x0a
        /*00da*/ 	.short	(.L_1262 - .L_1261)
	.align		4
.L_1261:
        /*00dc*/ 	.word	index@(.nv.constant0._ZN5flash24flash_fwd_splitkv_kernelI23Flash_fwd_kernel_traitsILi64ELi64ELi256ELi4ELb0ELb0EN7cutlass6half_tE19Flash_kernel_traitsILi64ELi64ELi256ELi4ES3_EELb1ELb0ELb1ELb0ELb0ELb0ELb1ELb1EEEvNS_16Flash_fwd_paramsE)
        /*00e0*/ 	.short	0x0380
        /*00e2*/ 	.short	0x01d0


	//----- nvinfo : EIATTR_SW_WAR
	.align		4
.L_1262:
        /*00e4*/ 	.byte	0x04, 0x36
        /*00e6*/ 	.short	(.L_1264 - .L_1263)
.L_1263:
        /*00e8*/ 	.word	0x00000008
.L_1264:


//--------------------- .nv.info._ZN5flash24flash_fwd_splitkv_kernelI23Flash_fwd_kernel_traitsILi64ELi64ELi256ELi4ELb0ELb0EN7cutlass6half_tE19Flash_kernel_traitsILi64ELi64ELi256ELi4ES3_EELb1ELb0ELb1ELb0ELb0ELb1ELb1ELb1EEEvNS_16Flash_fwd_paramsE --------------------------
	.section	.nv.info._ZN5flash24flash_fwd_splitkv_kernelI23Flash_fwd_kernel_traitsILi64ELi64ELi256ELi4ELb0ELb0EN7cutlass6half_tE19Flash_kernel_traitsILi64ELi64ELi256ELi4ES3_EELb1ELb0ELb1ELb0ELb0ELb1ELb1ELb1EEEvNS_16Flash_fwd_paramsE,"",@"SHT_CUDA_INFO"
	.sectionflags	@""
	.align	4


	//----- nvinfo : EIATTR_CUDA_API_VERSION
	.align		4
        /*0000*/ 	.byte	0x04, 0x37
        /*0002*/ 	.short	(.L_1266 - .L_1265)
.L_1265:
        /*0004*/ 	.word	0x00000082


	//----- nvinfo : EIATTR_KPARAM_INFO
	.align		4
.L_1266:
        /*0008*/ 	.byte	0x04, 0x17
        /*000a*/ 	.short	(.L_1268 - .L_1267)
.L_1267:
        /*000c*/ 	.word	0x00000000
        /*0010*/ 	.short	0x0000
        /*0012*/ 	.short	0x0000
        /*0014*/ 	.byte	0x00, 0xf0, 0x41, 0x07


	//----- nvinfo : EIATTR_SPARSE_MMA_MASK
	.align		4
.L_1268:
        /*0018*/ 	.byte	0x03, 0x50
        /*001a*/ 	.short	0x0000


	//----- nvinfo : EIATTR_MAXREG_COUNT
	.align		4
        /*001c*/ 	.byte	0x03, 0x1b
        /*001e*/ 	.short	0x00ff


	//----- nvinfo : EIATTR_NUM_BARRIERS
	.align		4
        /*0020*/ 	.byte	0x02, 0x4c
        /*0022*/ 	.byte	0x01
	.zero		1


	//----- nvinfo : EIATTR_MERCURY_ISA_VERSION
	.align		4
        /*0024*/ 	.byte	0x03, 0x5f
        /*0026*/ 	.short	0x0101


	//----- nvinfo : EIATTR_COOP_GROUP_MASK_REGIDS
	.align		4
        /*0028*/ 	.byte	0x04, 0x29
        /*002a*/ 	.short	(.L_1270 - .L_1269)


	//   ....[0]....
.L_1269:
        /*002c*/ 	.word	0xffffffff


	//   ....[1]....
        /*0030*/ 	.word	0xffffffff


	//   ....[2]....
        /*0034*/ 	.word	0xffffffff


	//   ....[3]....
        /*0038*/ 	.word	0xffffffff


	//   ....[4]....
        /*003c*/ 	.word	0xffffffff


	//   ....[5]....
        /*0040*/ 	.word	0xffffffff


	//   ....[6]....
        /*0044*/ 	.word	0xffffffff


	//   ....[7]....
        /*0048*/ 	.word	0xffffffff


	//   ....[8]....
        /*004c*/ 	.word	0xffffffff


	//   ....[9]....
        /*0050*/ 	.word	0xffffffff


	//   ....[10]....
        /*0054*/ 	.word	0xffffffff


	//   ....[11]....
        /*0058*/ 	.word	0xffffffff


	//   ....[12]....
        /*005c*/ 	.word	0xffffffff


	//   ....[13]....
        /*0060*/ 	.word	0xffffffff


	//   ....[14]....
        /*0064*/ 	.word	0xffffffff


	//   ....[15]....
        /*0068*/ 	.word	0xffffffff


	//----- nvinfo : EIATTR_COOP_GROUP_INSTR_OFFSETS
	.align		4
.L_1270:
        /*006c*/ 	.byte	0x04, 0x28
        /*006e*/ 	.short	(.L_1272 - .L_1271)


	//   ....[0]....
.L_1271:
        /*0070*/ 	.word	0x00018fb0


	//   ....[1]....
        /*0074*/ 	.word	0x00018fc0


	//   ....[2]....
        /*0078*/ 	.word	0x00018ff0


	//   ....[3]....
        /*007c*/ 	.word	0x00019000


	//   ....[4]....
        /*0080*/ 	.word	0x00021320


	//   ....[5]....
        /*0084*/ 	.word	0x00021340


	//   ....[6]....
        /*0088*/ 	.word	0x00021380


	//   ....[7]....
        /*008c*/ 	.word	0x00021390


	//   ....[8]....
        /*0090*/ 	.word	0x00028cd0


	//   ....[9]....
        /*0094*/ 	.word	0x00028d10


	//   ....[10]....
        /*0098*/ 	.word	0x00028d50


	//   ....[11]....
        /*009c*/ 	.word	0x00028d70


	//   ....[12]....
        /*00a0*/ 	.word	0x0002b860


	//   ....[13]....
        /*00a4*/ 	.word	0x0002b8a0


	//   ....[14]....
        /*00a8*/ 	.word	0x0002ba30


	//   ....[15]....
        /*00ac*/ 	.word	0x0002ba50


	//----- nvinfo : EIATTR_VRC_CTA_INIT_COUNT
	.align		4
.L_1272:
        /*00b0*/ 	.byte	0x02, 0x4a
	.zero		1
	.zero		1


	//----- nvinfo : EIATTR_EXIT_INSTR_OFFSETS
	.align		4
        /*00b4*/ 	.byte	0x04, 0x1c
        /*00b6*/ 	.short	(.L_1274 - .L_1273)


	//   ....[0]....
.L_1273:
        /*00b8*/ 	.word	0x00000640


	//   ....[1]....
        /*00bc*/ 	.word	0x00000eb0


	//   ....[2]....
        /*00c0*/ 	.word	0x00000ee0


	//   ....[3]....
        /*00c4*/ 	.word	0x0002c350


	//   ....[4]....
        /*00c8*/ 	.word	0x0002c370


	//----- nvinfo : EIATTR_CRS_STACK_SIZE
	.align		4
.L_1274:
        /*00cc*/ 	.byte	0x04, 0x1e
        /*00ce*/ 	.short	(.L_1276 - .L_1275)
.L_1275:
        /*00d0*/ 	.word	0x00000000


	//----- nvinfo : EIATTR_CBANK_PARAM_SIZE
	.align		4
.L_1276:
        /*00d4*/ 	.byte	0x03, 0x19
        /*00d6*/ 	.short	0x01d0


	//----- nvinfo : EIATTR_PARAM_CBANK
	.align		4
        /*00d8*/ 	.byte	0x04, 0x0a
        /*00da*/ 	.short	(.L_1278 - .L_1277)
	.align		4
.L_1277:
        /*00dc*/ 	.word	index@(.nv.constant0._ZN5flash24flash_fwd_splitkv_kernelI23Flash_fwd_kernel_traitsILi64ELi64ELi256ELi4ELb0ELb0EN7cutlass6half_tE19Flash_kernel_traitsILi64ELi64ELi256ELi4ES3_EELb1ELb0ELb1ELb0ELb0ELb1ELb1ELb1EEEvNS_16Flash_fwd_paramsE)
        /*00e0*/ 	.short	0x0380
        /*00e2*/ 	.short	0x01d0


	//----- nvinfo : EIATTR_SW_WAR
	.align		4
.L_1278:
        /*00e4*/ 	.byte	0x04, 0x36
        /*00e6*/ 	.short	(.L_1280 - .L_1279)
.L_1279:
        /*00e8*/ 	.word	0x00000008
.L_1280:


//--------------------- .nv.info._ZN5flash32flash_fwd_splitkv_combine_kernelI23Flash_fwd_kernel_traitsILi64ELi64ELi128ELi4ELb0ELb0EN7cutlass6half_tE19Flash_kernel_traitsILi64ELi64ELi128ELi4ES3_EELi8ELi7ELb0EEEvNS_16Flash_fwd_paramsE --------------------------
	.section	.nv.info._ZN5flash32flash_fwd_splitkv_combine_kernelI23Flash_fwd_kernel_traitsILi64ELi64ELi128ELi4ELb0ELb0EN7cutlass6half_tE19Flash_kernel_traitsILi64ELi64ELi128ELi4ES3_EELi8ELi7ELb0EEEvNS_16Flash_fwd_paramsE,"",@"SHT_CUDA_INFO"
	.sectionflags	@""
	.align	4


	//----- nvinfo : EIATTR_CUDA_API_VERSION
	.align		4
        /*0000*/ 	.byte	0x04, 0x37
        /*0002*/ 	.short	(.L_1282 - .L_1281)
.L_1281:
        /*0004*/ 	.word	0x00000082


	//----- nvinfo : EIATTR_KPARAM_INFO
	.align		4
.L_1282:
        /*0008*/ 	.byte	0x04, 0x17
        /*000a*/ 	.short	(.L_1284 - .L_1283)
.L_1283:
        /*000c*/ 	.word	0x00000000
        /*0010*/ 	.short	0x0000
        /*0012*/ 	.short	0x0000
        /*0014*/ 	.byte	0x00, 0xf0, 0x41, 0x07


	//----- nvinfo : EIATTR_SPARSE_MMA_MASK
	.align		4
.L_1284:
        /*0018*/ 	.byte	0x03, 0x50
        /*001a*/ 	.short	0x0000


	//----- nvinfo : EIATTR_MAXREG_COUNT
	.align		4
        /*001c*/ 	.byte	0x03, 0x1b
        /*001e*/ 	.short	0x00ff


	//----- nvinfo : EIATTR_NUM_BARRIERS
	.align		4
        /*0020*/ 	.byte	0x02, 0x4c
        /*0022*/ 	.byte	0x01
	.zero		1


	//----- nvinfo : EIATTR_MERCURY_ISA_VERSION
	.align		4
        /*0024*/ 	.byte	0x03, 0x5f
        /*0026*/ 	.short	0x0101


	//----- nvinfo : EIATTR_COOP_GROUP_MASK_REGIDS
	.align		4
        /*0028*/ 	.byte	0x04, 0x29
        /*002a*/ 	.short	(.L_1286 - .L_1285)


	//   ....[0]....
.L_1285:
        /*002c*/ 	.word	0xffffffff


	//   ....[1]....
        /*0030*/ 	.word	0xffffffff


	//   ....[2]....
        /*0034*/ 	.word	0xffffffff


	//   ....[3]....
        /*0038*/ 	.word	0xffffffff


	//   ....[4]....
        /*003c*/ 	.word	0xffffffff


	//   ....[5]....
        /*0040*/ 	.word	0xffffffff


	//   ....[6]....
        /*0044*/ 	.word	0xffffffff


	//   ....[7]....
        /*0048*/ 	.word	0xffffffff


	//----- nvinfo : EIATTR_COOP_GROUP_INSTR_OFFSETS
	.align		4
.L_1286:
        /*004c*/ 	.byte	0x04, 0x28
        /*004e*/ 	.short	(.L_1288 - .L_1287)


	//   ....[0]....
.L_1287:
        /*0050*/ 	.word	0x00001ea0


	//   ....[1]....
        /*0054*/ 	.word	0x00001ec0


	//   ....[2]....
        /*0058*/ 	.word	0x00001f00


	//   ....[3]....
        /*005c*/ 	.word	0x00001f50


	//   ....[4]....
        /*0060*/ 	.word	0x000022e0


	//   ....[5]....
        /*0064*/ 	.word	0x00002370


	//   ....[6]....
        /*0068*/ 	.word	0x000023d0


	//   ....[7]....
        /*006c*/ 	.word	0x000024f0


	//----- nvinfo : EIATTR_VRC_CTA_INIT_COUNT
	.align		4
.L_1288:
        /*0070*/ 	.byte	0x02, 0x4a
	.zero		1
	.zero		1


	//----- nvinfo : EIATTR_EXIT_INSTR_OFFSETS
	.align		4
        /*0074*/ 	.byte	0x04, 0x1c
        /*0076*/ 	.short	(.L_1290 - .L_1289)


	//   ....[0]....
.L_1289:
        /*0078*/ 	.word	0x00004590


	//   ....[1]....
        /*007c*/ 	.word	0x00004870


	//   ....[2]....
        /*0080*/ 	.word	0x00004a90


	//----- nvinfo : EIATTR_CRS_STACK_SIZE
	.align		4
.L_1290:
        /*0084*/ 	.byte	0x04, 0x1e
        /*0086*/ 	.short	(.L_1292 - .L_1291)
.L_1291:
        /*0088*/ 	.word	0x00000000


	//----- nvinfo : EIATTR_CBANK_PARAM_SIZE
	.align		4
.L_1292:
        /*008c*/ 	.byte	0x03, 0x19
        /*008e*/ 	.short	0x01d0


	//----- nvinfo : EIATTR_PARAM_CBANK
	.align		4
        /*0090*/ 	.byte	0x04, 0x0a
        /*0092*/ 	.short	(.L_1294 - .L_1293)
	.align		4
.L_1293:
        /*0094*/ 	.word	index@(.nv.constant0._ZN5flash32flash_fwd_splitkv_combine_kernelI23Flash_fwd_kernel_traitsILi64ELi64ELi128ELi4ELb0ELb0EN7cutlass6half_tE19Flash_kernel_traitsILi64ELi64ELi128ELi4ES3_EELi8ELi7ELb0EEEvNS_16Flash_fwd_paramsE)
        /*0098*/ 	.short	0x0380
        /*009a*/ 	.short	0x01d0


	//----- nvinfo : EIATTR_SW_WAR
	.align		4
.L_1294:
        /*009c*/ 	.byte	0x04, 0x36
        /*009e*/ 	.short	(.L_1296 - .L_1295)
.L_1295:
        /*00a0*/ 	.word	0x00000008
.L_1296:


//--------------------- .nv.info._ZN5flash32flash_fwd_splitkv_combine_kernelI23Flash_fwd_kernel_traitsILi64ELi64ELi128ELi4ELb0ELb0EN7cutlass6half_tE19Flash_kernel_traitsILi64ELi64ELi128ELi4ES3_EELi8ELi6ELb0EEEvNS_16Flash_fwd_paramsE --------------------------
	.section	.nv.info._ZN5flash32flash_fwd_splitkv_combine_kernelI23Flash_fwd_kernel_traitsILi64ELi64ELi128ELi4ELb0ELb0EN7cutlass6half_tE19Flash_kernel_traitsILi64ELi64ELi128ELi4ES3_EELi8ELi6ELb0EEEvNS_16Flash_fwd_paramsE,"",@"SHT_CUDA_INFO"
	.sectionflags	@""
	.align	4


	//----- nvinfo : EIATTR_CUDA_API_VERSION
	.align		4
        /*0000*/ 	.byte	0x04, 0x37
        /*0002*/ 	.short	(.L_1298 - .L_1297)
.L_1297:
        /*0004*/ 	.word	0x00000082


	//----- nvinfo : EIATTR_KPARAM_INFO
	.align		4
.L_1298:
        /*0008*/ 	.byte	0x04, 0x17
        /*000a*/ 	.short	(.L_1300 - .L_1299)
.L_1299:
        /*000c*/ 	.word	0x00000000
        /*0010*/ 	.short	0x0000
        /*0012*/ 	.short	0x0000
        /*0014*/ 	.byte	0x00, 0xf0, 0x41, 0x07


	//----- nvinfo : EIATTR_SPARSE_MMA_MASK
	.align		4
.L_1300:
        /*0018*/ 	.byte	0x03, 0x50
        /*001a*/ 	.short	0x0000


	//----- nvinfo : EIATTR_MAXREG_COUNT
	.align		4
        /*001c*/ 	.byte	0x03, 0x1b
        /*001e*/ 	.short	0x00ff


	//----- nvinfo : EIATTR_NUM_BARRIERS
	.align		4
        /*0020*/ 	.byte	0x02, 0x4c
        /*0022*/ 	.byte	0x01
	.zero		1


	//----- nvinfo : EIATTR_MERCURY_ISA_VERSION
	.align		4
        /*0024*/ 	.byte	0x03, 0x5f
        /*0026*/ 	.short	0x0101


	//----- nvinfo : EIATTR_COOP_GROUP_MASK_REGIDS
	.align		4
        /*0028*/ 	.byte	0x04, 0x29
        /*002a*/ 	.short	(.L_1302 - .L_1301)


	//   ....[0]....
.L_1301:
        /*002c*/ 	.word	0xffffffff


	//   ....[1]....
        /*0030*/ 	.word	0xffffffff


	//   ....[2]....
        /*0034*/ 	.word	0xffffffff


	//   ....[3]....
        /*0038*/ 	.word	0xffffffff


	//   ....[4]....
        /*003c*/ 	.word	0xffffffff


	//   ....[5]....
        /*0040*/ 	.word	0xffffffff


	//   ....[6]....
        /*0044*/ 	.word	0xffffffff


	//   ....[7]....
        /*0048*/ 	.word	0xffffffff


	//----- nvinfo : EIATTR_COOP_GROUP_INSTR_OFFSETS
	.align		4
.L_1302:
        /*004c*/ 	.byte	0x04, 0x28
        /*004e*/ 	.short	(.L_1304 - .L_1303)


	//   ....[0]....
.L_1303:
        /*0050*/ 	.word	0x00001cc0


	//   ....[1]....
        /*0054*/ 	.word	0x00001cf0


	//   ....[2]....
        /*0058*/ 	.word	0x00001d50


	//   ....[3]....
        /*005c*/ 	.word	0x00001df0


	//   ....[4]....
        /*0060*/ 	.word	0x00001fe0


	//   ....[5]....
        /*0064*/ 	.word	0x00002050


	//   ....[6]....
        /*0068*/ 	.word	0x000020f0


	//   ....[7]....
        /*006c*/ 	.word	0x00002200


	//----- nvinfo : EIATTR_VRC_CTA_INIT_COUNT
	.align		4
.L_1304:
        /*0070*/ 	.byte	0x02, 0x4a
	.zero		1
	.zero		1


	//----- nvinfo : EIATTR_EXIT_INSTR_OFFSETS
	.align		4
        /*0074*/ 	.byte	0x04, 0x1c
        /*0076*/ 	.short	(.L_1306 - .L_1305)


	//   ....[0]....
.L_1305:
        /*0078*/ 	.word	0x000040b0


	//   ....[1]....
        /*007c*/ 	.word	0x00004390


	//   ....[2]....
        /*0080*/ 	.word	0x000045b0


	//----- nvinfo : EIATTR_CRS_STACK_SIZE
	.align		4
.L_1306:
        /*0084*/ 	.byte	0x04, 0x1e
        /*0086*/ 	.short	(.L_1308 - .L_1307)
.L_1307:
        /*0088*/ 	.word	0x00000000


	//----- nvinfo : EIATTR_CBANK_PARAM_SIZE
	.align		4
.L_1308:
        /*008c*/ 	.byte	0x03, 0x19
        /*008e*/ 	.short	0x01d0


	//----- nvinfo : EIATTR_PARAM_CBANK
	.align		4
        /*0090*/ 	.byte	0x04, 0x0a
        /*0092*/ 	.short	(.L_1310 - .L_1309)
	.align		4
.L_1309:
        /*0094*/ 	.word	index@(.nv.constant0._ZN5flash32flash_fwd_splitkv_combine_kernelI23Flash_fwd_kernel_traitsILi64ELi64ELi128ELi4ELb0ELb0EN7cutlass6half_tE19Flash_kernel_traitsILi64ELi64ELi128ELi4ES3_EELi8ELi6ELb0EEEvNS_16Flash_fwd_paramsE)
        /*0098*/ 	.short	0x0380
        /*009a*/ 	.short	0x01d0


	//----- nvinfo : EIATTR_SW_WAR
	.align		4
.L_1310:
        /*009c*/ 	.byte	0x04, 0x36
        /*009e*/ 	.short	(.L_1312 - .L_1311)
.L_1311:
        /*00a0*/ 	.word	0x00000008
.L_1312:


//--------------------- .nv.info._ZN5flash32flash_fwd_splitkv_combine_kernelI23Flash_fwd_kernel_traitsILi64ELi64ELi128ELi4ELb0ELb0EN7cutlass6half_tE19Flash_kernel_traitsILi64ELi64ELi128ELi4ES3_EELi8ELi5ELb0EEEvNS_16Flash_fwd_paramsE --------------------------
	.section	.nv.info._ZN5flash32flash_fwd_splitkv_combine_kernelI23Flash_fwd_kernel_traitsILi64ELi64ELi128ELi4ELb0ELb0EN7cutlass6half_tE19Flash_kernel_traitsILi64ELi64ELi128ELi4ES3_EELi8ELi5ELb0EEEvNS_16Flash_fwd_paramsE,"",@"SHT_CUDA_INFO"
	.sectionflags	@""
	.align	4


	//----- nvinfo : EIATTR_CUDA_API_VERSION
	.align		4
        /*0000*/ 	.byte	0x04, 0x37
        /*0002*/ 	.short	(.L_1314 - .L_1313)
.L_1313:
        /*0004*/ 	.word	0x00000082


	//----- nvinfo : EIATTR_KPARAM_INFO
	.align		4
.L_1314:
        /*0008*/ 	.byte	0x04, 0x17
        /*000a*/ 	.short	(.L_1316 - .L_1315)
.L_1315:
        /*000c*/ 	.word	0x00000000
        /*0010*/ 	.short	0x0000
        /*0012*/ 	.short	0x0000
        /*0014*/ 	.byte	0x00, 0xf0, 0x41, 0x07


	//----- nvinfo : EIATTR_SPARSE_MMA_MASK
	.align		4
.L_1316:
        /*0018*/ 	.byte	0x03, 0x50
        /*001a*/ 	.short	0x0000


	//----- nvinfo : EIATTR_MAXREG_COUNT
	.align		4
        /*001c*/ 	.byte	0x03, 0x1b
        /*001e*/ 	.short	0x00ff


	//----- nvinfo : EIATTR_NUM_BARRIERS
	.align		4
        /*0020*/ 	.byte	0x02, 0x4c
        /*0022*/ 	.byte	0x01
	.zero		1


	//----- nvinfo : EIATTR_MERCURY_ISA_VERSION
	.align		4
        /*0024*/ 	.byte	0x03, 0x5f
        /*0026*/ 	.short	0x0101


	//----- nvinfo : EIATTR_COOP_GROUP_MASK_REGIDS
	.align		4
        /*0028*/ 	.byte	0x04, 0x29
        /*002a*/ 	.short	(.L_1318 - .L_1317)


	//   ....[0]....
.L_1317:
        /*002c*/ 	.word	0xffffffff


	//   ....[1]....
        /*0030*/ 	.word	0xffffffff


	//   ....[2]....
        /*0034*/ 	.word	0xffffffff


	//   ....[3]....
        /*0038*/ 	.word	0xffffffff


	//   ....[4]....
        /*003c*/ 	.word	0xffffffff


	//   ....[5]....
        /*0040*/ 	.word	0xffffffff


	//   ....[6]....
        /*0044*/ 	.word	0xffffffff


	//   ....[7]....
        /*0048*/ 	.word	0xffffffff


	//----- nvinfo : EIATTR_COOP_GROUP_INSTR_OFFSETS
	.align		4
.L_1318:
        /*004c*/ 	.byte	0x04, 0x28
        /*004e*/ 	.short	(.L_1320 - .L_1319)


	//   ....[0]....
.L_1319:
        /*0050*/ 	.word	0x000019b0


	//   ....[1]....
        /*0054*/ 	.word	0x000019e0


	//   ....[2]....
        /*0058*/ 	.word	0x00001a10


	//   ....[3]....
        /*005c*/ 	.word	0x00001ad0


	//   ....[4]....
        /*0060*/ 	.word	0x00001c60


	//   ....[5]....
        /*0064*/ 	.word	0x00001cc0


	//   ....[6]....
        /*0068*/ 	.word	0x00001d30


	//   ....[7]....
        /*006c*/ 	.word	0x00001e60


	//----- nvinfo : EIATTR_VRC_CTA_INIT_COUNT
	.align		4
.L_1320:
        /*0070*/ 	.byte	0x02, 0x4a
	.zero		1
	.zero		1


	//----- nvinfo : EIATTR_EXIT_INSTR_OFFSETS
	.align		4
        /*0074*/ 	.byte	0x04, 0x1c
        /*0076*/ 	.short	(.L_1322 - .L_1321)


	//   ....[0]....
.L_1321:
        /*0078*/ 	.word	0x00003c90


	//   ....[1]....
        /*007c*/ 	.word	0x00003f70


	//   ....[2]....
        /*0080*/ 	.word	0x00004190


	//----- nvinfo : EIATTR_CRS_STACK_SIZE
	.align		4
.L_1322:
        /*0084*/ 	.byte	0x04, 0x1e
        /*0086*/ 	.short	(.L_1324 - .L_1323)
.L_1323:
        /*0088*/ 	.word	0x00000000


	//----- nvinfo : EIATTR_CBANK_PARAM_SIZE
	.align		4
.L_1324:
        /*008c*/ 	.byte	0x03, 0x19
        /*008e*/ 	.short	0x01d0


	//----- nvinfo : EIATTR_PARAM_CBANK
	.align		4
        /*0090*/ 	.byte	0x04, 0x0a
        /*0092*/ 	.short	(.L_1326 - .L_1325)
	.align		4
.L_1325:
        /*0094*/ 	.word	index@(.nv.constant0._ZN5flash32flash_fwd_splitkv_combine_kernelI23Flash_fwd_kernel_traitsILi64ELi64ELi128ELi4ELb0ELb0EN7cutlass6half_tE19Flash_kernel_traitsILi64ELi64ELi128ELi4ES3_EELi8ELi5ELb0EEEvNS_16Flash_fwd_paramsE)
        /*0098*/ 	.short	0x0380
        /*009a*/ 	.short	0x01d0


	//----- nvinfo : EIATTR_SW_WAR
	.align		4
.L_1326:
        /*009c*/ 	.byte	0x04, 0x36
        /*009e*/ 	.short	(.L_1328 - .L_1327)
.L_1327:
        /*00a0*/ 	.word	0x00000008
.L_1328:


//--------------------- .nv.info._ZN5flash32flash_fwd_splitkv_combine_kernelI23Flash_fwd_kernel_traitsILi64ELi64ELi128ELi4ELb0ELb0EN7cutlass6half_tE19Flash_kernel_traitsILi64ELi64ELi128ELi4ES3_EELi8ELi4ELb0EEEvNS_16Flash_fwd_paramsE --------------------------
	.section	.nv.info._ZN5flash32flash_fwd_splitkv_combine_kernelI23Flash_fwd_kernel_traitsILi64ELi64ELi128ELi4ELb0ELb0EN7cutlass6half_tE19Flash_kernel_traitsILi64ELi64ELi128ELi4ES3_EELi8ELi4ELb0EEEvNS_16Flash_fwd_paramsE,"",@"SHT_CUDA_INFO"
	.sectionflags	@""
	.align	4


	//----- nvinfo : EIATTR_CUDA_API_VERSION
	.align		4
        /*0000*/ 	.byte	0x04, 0x37
        /*0002*/ 	.short	(.L_1330 - .L_1329)
.L_1329:
        /*0004*/ 	.word	0x00000082


	//----- nvinfo : EIATTR_KPARAM_INFO
	.align		4
.L_1330:
        /*0008*/ 	.byte	0x04, 0x17
        /*000a*/ 	.short	(.L_1332 - .L_1331)
.L_1331:
        /*000c*/ 	.word	0x00000000
        /*0010*/ 	.short	0x0000
        /*0012*/ 	.short	0x0000
        /*0014*/ 	.byte	0x00, 0xf0, 0x41, 0x07


	//----- nvinfo : EIATTR_SPARSE_MMA_MASK
	.align		4
.L_1332:
        /*0018*/ 	.byte	0x03, 0x50
        /*001a*/ 	.short	0x0000


	//----- nvinfo : EIATTR_MAXREG_COUNT
	.align		4
        /*001c*/ 	.byte	0x03, 0x1b
        /*001e*/ 	.short	0x00ff


	//----- nvinfo : EIATTR_NUM_BARRIERS
	.align		4
        /*0020*/ 	.byte	0x02, 0x4c
        /*0022*/ 	.byte	0x01
	.zero		1


	//----- nvinfo : EIATTR_MERCURY_ISA_VERSION
	.align		4
        /*0024*/ 	.byte	0x03, 0x5f
        /*0026*/ 	.short	0x0101


	//----- nvinfo : EIATTR_COOP_GROUP_MASK_REGIDS
	.align		4
        /*0028*/ 	.byte	0x04, 0x29
        /*002a*/ 	.short	(.L_1334 - .L_1333)


	//   ....[0]....
.L_1333:
        /*002c*/ 	.word	0xffffffff


	//   ....[1]....
        /*0030*/ 	.word	0xffffffff


	//   ....[2]....
        /*0034*/ 	.word	0xffffffff


	//   ....[3]....
        /*0038*/ 	.word	0xffffffff


	//   ....[4]....
        /*003c*/ 	.word	0xffffffff


	//   ....[5]....
        /*0040*/ 	.word	0xffffffff


	//   ....[6]....
        /*0044*/ 	.word	0xffffffff


	//   ....[7]....
        /*0048*/ 	.word	0xffffffff


	//----- nvinfo : EIATTR_COOP_GROUP_INSTR_OFFSETS
	.align		4
.L_1334:
        /*004c*/ 	.byte	0x04, 0x28
        /*004e*/ 	.short	(.L_1336 - .L_1335)


	//   ....[0]....
.L_1335:
        /*0050*/ 	.word	0x00001ae0


	//   ....[1]....
        /*0054*/ 	.word	0x00001b50


	//   ....[2]....
        /*0058*/ 	.word	0x00001b90


	//   ....[3]....
        /*005c*/ 	.word	0x00001bd0


	//   ....[4]....
        /*0060*/ 	.word	0x00001c40


	//   ....[5]....
        /*0064*/ 	.word	0x00001c70


	//   ....[6]....
        /*0068*/ 	.word	0x00001cc0


	//   ....[7]....
        /*006c*/ 	.word	0x00001d90


	//----- nvinfo : EIATTR_VRC_CTA_INIT_COUNT
	.align		4
.L_1336:
        /*0070*/ 	.byte	0x02, 0x4a
	.zero		1
	.zero		1


	//----- nvinfo : EIATTR_EXIT_INSTR_OFFSETS
	.align		4
        /*0074*/ 	.byte	0x04, 0x1c
        /*0076*/ 	.short	(.L_1338 - .L_1337)


	//   ....[0]....
.L_1337:
        /*0078*/ 	.word	0x00003b30


	//   ....[1]....
        /*007c*/ 	.word	0x00003e10


	//   ....[2]....
        /*0080*/ 	.word	0x00004030


	//----- nvinfo : EIATTR_CRS_STACK_SIZE
	.align		4
.L_1338:
        /*0084*/ 	.byte	0x04, 0x1e
        /*0086*/ 	.short	(.L_1340 - .L_1339)
.L_1339:
        /*0088*/ 	.word	0x00000000


	//----- nvinfo : EIATTR_CBANK_PARAM_SIZE
	.align		4
.L_1340:
        /*008c*/ 	.byte	0x03, 0x19
        /*008e*/ 	.short	0x01d0


	//----- nvinfo : EIATTR_PARAM_CBANK
	.align		4
        /*0090*/ 	.byte	0x04, 0x0a
        /*0092*/ 	.short	(.L_1342 - .L_1341)
	.align		4
.L_1341:
        /*0094*/ 	.word	index@(.nv.constant0._ZN5flash32flash_fwd_splitkv_combine_kernelI23Flash_fwd_kernel_traitsILi64ELi64ELi128ELi4ELb0ELb0EN7cutlass6half_tE19Flash_kernel_traitsILi64ELi64ELi128ELi4ES3_EELi8ELi4ELb0EEEvNS_16Flash_fwd_paramsE)
        /*0098*/ 	.short	0x0380
        /*009a*/ 	.short	0x01d0


	//----- nvinfo : EIATTR_SW_WAR
	.align		4
.L_1342:
        /*009c*/ 	.byte	0x04, 0x36
        /*009e*/ 	.short	(.L_1344 - .L_1343)
.L_1343:
        /*00a0*/ 	.word	0x00000008
.L_1344:


//--------------------- .nv.info._ZN5flash32flash_fwd_splitkv_combine_kernelI23Flash_fwd_kernel_traitsILi64ELi64ELi128ELi4ELb0ELb0EN7cutlass6half_tE19Flash_kernel_traitsILi64ELi64ELi128ELi4ES3_EELi8ELi3ELb0EEEvNS_16Flash_fwd_paramsE --------------------------
	.section	.nv.info._ZN5flash32flash_fwd_splitkv_combine_kernelI23Flash_fwd_kernel_traitsILi64ELi64ELi128ELi4ELb0ELb0EN7cutlass6half_tE19Flash_kernel_traitsILi64ELi64ELi128ELi4ES3_EELi8ELi3ELb0EEEvNS_16Flash_fwd_paramsE,"",@"SHT_CUDA_INFO"
	.sectionflags	@""
	.align	4


	//----- nvinfo : EIATTR_CUDA_API_VERSION
	.align		4
        /*0000*/ 	.byte	0x04, 0x37
        /*0002*/ 	.short	(.L_1346 - .L_1345)
.L_1345:
        /*0004*/ 	.word	0x00000082


	//----- nvinfo : EIATTR_KPARAM_INFO
	.align		4
.L_1346:
        /*0008*/ 	.byte	0x04, 0x17
        /*000a*/ 	.short	(.L_1348 - .L_1347)
.L_1347:
        /*000c*/ 	.word	0x00000000
        /*0010*/ 	.short	0x0000
        /*0012*/ 	.short	0x0000
        /*0014*/ 	.byte	0x00, 0xf0, 0x41, 0x07


	//----- nvinfo : EIATTR_SPARSE_MMA_MASK
	.align		4
.L_1348:
        /*0018*/ 	.byte	0x03, 0x50
        /*001a*/ 	.short	0x0000


	//----- nvinfo : EIATTR_MAXREG_COUNT
	.align		4
        /*001c*/ 	.byte	0x03, 0x1b
        /*001e*/ 	.short	0x00ff


	//----- nvinfo : EIATTR_NUM_BARRIERS
	.align		4
        /*0020*/ 	.byte	0x02, 0x4c
        /*0022*/ 	.byte	0x01
	.zero		1


	//----- nvinfo : EIATTR_MERCURY_ISA_VERSION
	.align		4
        /*0024*/ 	.byte	0x03, 0x5f
        /*0026*/ 	.short	0x0101


	//----- nvinfo : EIATTR_COOP_GROUP_MASK_REGIDS
	.align		4
        /*0028*/ 	.byte	0x04, 0x29
        /*002a*/ 	.short	(.L_1350 - .L_1349)


	//   ....[0]....
.L_1349:
        /*002c*/ 	.word	0xffffffff


	//   ....[1]....
        /*0030*/ 	.word	0xffffffff


	//   ....[2]....
        /*0034*/ 	.word	0xffffffff


	//   ....[3]....
        /*0038*/ 	.word	0xffffffff


	//   ....[4]....
        /*003c*/ 	.word	0xffffffff


	//   ....[5]....
        /*0040*/ 	.word	0xffffffff


	//----- nvinfo : EIATTR_COOP_GROUP_INSTR_OFFSETS
	.align		4
.L_1350:
        /*0044*/ 	.byte	0x04, 0x28
        /*0046*/ 	.short	(.L_1352 - .L_1351)


	//   ....[0]....
.L_1351:
        /*0048*/ 	.word	0x00001c70


	//   ....[1]....
        /*004c*/ 	.word	0x00001d10


	//   ....[2]....
        /*0050*/ 	.word	0x00001d30


	//   ....[3]....
        /*0054*/ 	.word	0x00001e00


	//   ....[4]....
        /*0058*/ 	.word	0x00001eb0


	//   ....[5]....
        /*005c*/ 	.word	0x00001ed0


	//----- nvinfo : EIATTR_VRC_CTA_INIT_COUNT
	.align		4
.L_1352:
        /*0060*/ 	.byte	0x02, 0x4a
	.zero		1
	.zero		1


	//----- nvinfo : EIATTR_EXIT_INSTR_OFFSETS
	.align		4
        /*0064*/ 	.byte	0x04, 0x1c
        /*0066*/ 	.short	(.L_1354 - .L_1353)


	//   ....[0]....
.L_1353:
        /*0068*/ 	.word	0x00003b20


	//   ....[1]....
        /*006c*/ 	.word	0x00003e00


	//   ....[2]....
        /*0070*/ 	.word	0x00004020


	//----- nvinfo : EIATTR_CRS_STACK_SIZE
	.align		4
.L_1354:
        /*0074*/ 	.byte	0x04, 0x1e
        /*0076*/ 	.short	(.L_1356 - .L_1355)
.L_1355:
        /*0078*/ 	.word	0x00000000


	//----- nvinfo : EIATTR_CBANK_PARAM_SIZE
	.align		4
.L_1356:
        /*007c*/ 	.byte	0x03, 0x19
        /*007e*/ 	.short	0x01d0


	//----- nvinfo : EIATTR_PARAM_CBANK
	.align		4
        /*0080*/ 	.byte	0x04, 0x0a
        /*0082*/ 	.short	(.L_1358 - .L_1357)
	.align		4
.L_1357:
        /*0084*/ 	.word	index@(.nv.constant0._ZN5flash32flash_fwd_splitkv_combine_kernelI23Flash_fwd_kernel_traitsILi64ELi64ELi128ELi4ELb0ELb0EN7cutlass6half_tE19Flash_kernel_traitsILi64ELi64ELi128ELi4ES3_EELi8ELi3ELb0EEEvNS_16Flash_fwd_paramsE)
        /*0088*/ 	.short	0x0380
        /*008a*/ 	.short	0x01d0


	//----- nvinfo : EIATTR_SW_WAR
	.align		4
.L_1358:
        /*008c*/ 	.byte	0x04, 0x36
        /*008e*/ 	.short	(.L_1360 - .L_1359)
.L_1359:
        /*0090*/ 	.word	0x00000008
.L_1360:


//--------------------- .nv.info._ZN5flash32flash_fwd_splitkv_combine_kernelI23Flash_fwd_kernel_traitsILi64ELi64ELi128ELi4ELb0ELb0EN7cutlass6half_tE19Flash_kernel_traitsILi64ELi64ELi128ELi4ES3_EELi8ELi2ELb0EEEvNS_16Flash_fwd_paramsE --------------------------
	.section	.nv.info._ZN5flash32flash_fwd_splitkv_combine_kernelI23Flash_fwd_kernel_traitsILi64ELi64ELi128ELi4ELb0ELb0EN7cutlass6half_tE19Flash_kernel_traitsILi64ELi64ELi128ELi4ES3_EELi8ELi2ELb0EEEvNS_16Flash_fwd_paramsE,"",@"SHT_CUDA_INFO"
	.sectionflags	@""
	.align	4


	//----- nvinfo : EIATTR_CUDA_API_VERSION
	.align		4
        /*0000*/ 	.byte	0x04, 0x37
        /*0002*/ 	.short	(.L_1362 - .L_1361)
.L_1361:
        /*0004*/ 	.word	0x00000082


	//----- nvinfo : EIATTR_KPARAM_INFO
	.align		4
.L_1362:
        /*0008*/ 	.byte	0x04, 0x17
        /*000a*/ 	.short	(.L_1364 - .L_1363)
.L_1363:
        /*000c*/ 	.word	0x00000000
        /*0010*/ 	.short	0x0000
        /*0012*/ 	.short	0x0000
        /*0014*/ 	.byte	0x00, 0xf0, 0x41, 0x07


	//----- nvinfo : EIATTR_SPARSE_MMA_MASK
	.align		4
.L_1364:
        /*0018*/ 	.byte	0x03, 0x50
        /*001a*/ 	.short	0x0000


	//----- nvinfo : EIATTR_MAXREG_COUNT
	.align		4
        /*001c*/ 	.byte	0x03, 0x1b
        /*001e*/ 	.short	0x00ff


	//----- nvinfo : EIATTR_NUM_BARRIERS
	.align		4
        /*0020*/ 	.byte	0x02, 0x4c
        /*0022*/ 	.byte	0x01
	.zero		1


	//----- nvinfo : EIATTR_MERCURY_ISA_VERSION
	.align		4
        /*0024*/ 	.byte	0x03, 0x5f
        /*0026*/ 	.short	0x0101


	//----- nvinfo : EIATTR_COOP_GROUP_MASK_REGIDS
	.align		4
        /*0028*/ 	.byte	0x04, 0x29
        /*002a*/ 	.short	(.L_1366 - .L_1365)


	//   ....[0]....
.L_1365:
        /*002c*/ 	.word	0xffffffff


	//   ....[1]....
        /*0030*/ 	.word	0xffffffff


	//   ....[2]....
        /*0034*/ 	.word	0xffffffff


	//   ....[3]....
        /*0038*/ 	.word	0xffffffff


	//----- nvinfo : EIATTR_COOP_GROUP_INSTR_OFFSETS
	.align		4
.L_1366:
        /*003c*/ 	.byte	0x04, 0x28
        /*003e*/ 	.short	(.L_1368 - .L_1367)


	//   ....[0]....
.L_1367:
        /*0040*/ 	.word	0x00001ad0


	//   ....[1]....
        /*0044*/ 	.word	0x00001b10


	//   ....[2]....
        /*0048*/ 	.word	0x00001c50


	//   ....[3]....
        /*004c*/ 	.word	0x00001ce0


	//----- nvinfo : EIATTR_VRC_CTA_INIT_COUNT
	.align		4
.L_1368:
        /*0050*/ 	.byte	0x02, 0x4a
	.zero		1
	.zero		1


	//----- nvinfo : EIATTR_EXIT_INSTR_OFFSETS
	.align		4
        /*0054*/ 	.byte	0x04, 0x1c
        /*0056*/ 	.short	(.L_1370 - .L_1369)


	//   ....[0]....
.L_1369:
        /*0058*/ 	.word	0x00003ab0


	//   ....[1]....
        /*005c*/ 	.word	0x00003d90


	//   ....[2]....
        /*0060*/ 	.word	0x00003fb0


	//----- nvinfo : EIATTR_CRS_STACK_SIZE
	.align		4
.L_1370:
        /*0064*/ 	.byte	0x04, 0x1e
        /*0066*/ 	.short	(.L_1372 - .L_1371)
.L_1371:
        /*0068*/ 	.word	0x00000000


	//----- nvinfo : EIATTR_CBANK_PARAM_SIZE
	.align		4
.L_1372:
        /*006c*/ 	.byte	0x03, 0x19
        /*006e*/ 	.short	0x01d0


	//----- nvinfo : EIATTR_PARAM_CBANK
	.align		4
        /*0070*/ 	.byte	0x04, 0x0a
        /*0072*/ 	.short	(.L_1374 - .L_1373)
	.align		4
.L_1373:
        /*0074*/ 	.word	index@(.nv.constant0._ZN5flash32flash_fwd_splitkv_combine_kernelI23Flash_fwd_kernel_traitsILi64ELi64ELi128ELi4ELb0ELb0EN7cutlass6half_tE19Flash_kernel_traitsILi64ELi64ELi128ELi4ES3_EELi8ELi2ELb0EEEvNS_16Flash_fwd_paramsE)
        /*0078*/ 	.short	0x0380
        /*007a*/ 	.short	0x01d0


	//----- nvinfo : EIATTR_SW_WAR
	.align		4
.L_1374:
        /*007c*/ 	.byte	0x04, 0x36
        /*007e*/ 	.short	(.L_1376 - .L_1375)
.L_1375:
        /*0080*/ 	.word	0x00000008
.L_1376:


//--------------------- .nv.info._ZN5flash32flash_fwd_splitkv_combine_kernelI23Flash_fwd_kernel_traitsILi64ELi64ELi128ELi4ELb0ELb0EN7cutlass6half_tE19Flash_kernel_traitsILi64ELi64ELi128ELi4ES3_EELi8ELi1ELb0EEEvNS_16Flash_fwd_paramsE --------------------------
	.section	.nv.info._ZN5flash32flash_fwd_splitkv_combine_kernelI23Flash_fwd_kernel_traitsILi64ELi64ELi128ELi4ELb0ELb0EN7cutlass6half_tE19Flash_kernel_traitsILi64ELi64ELi128ELi4ES3_EELi8ELi1ELb0EEEvNS_16Flash_fwd_paramsE,"",@"SHT_CUDA_INFO"
	.sectionflags	@""
	.align	4


	//----- nvinfo : EIATTR_CUDA_API_VERSION
	.align		4
        /*0000*/ 	.byte	0x04, 0x37
        /*0002*/ 	.short	(.L_1378 - .L_1377)
.L_1377:
        /*0004*/ 	.word	0x00000082


	//----- nvinfo : EIATTR_KPARAM_INFO
	.align		4
.L_1378:
        /*0008*/ 	.byte	0x04, 0x17
        /*000a*/ 	.short	(.L_1380 - .L_1379)
.L_1379:
        /*000c*/ 	.word	0x00000000
        /*0010*/ 	.short	0x0000
        /*0012*/ 	.short	0x0000
        /*0014*/ 	.byte	0x00, 0xf0, 0x41, 0x07


	//----- nvinfo : EIATTR_SPARSE_MMA_MASK
	.align		4
.L_1380:
        /*0018*/ 	.byte	0x03, 0x50
        /*001a*/ 	.short	0x0000


	//----- nvinfo : EIATTR_MAXREG_COUNT
	.align		4
        /*001c*/ 	.byte	0x03, 0x1b
        /*001e*/ 	.short	0x00ff


	//----- nvinfo : EIATTR_NUM_BARRIERS
	.align		4
        /*0020*/ 	.byte	0x02, 0x4c
        /*0022*/ 	.byte	0x01
	.zero		1


	//----- nvinfo : EIATTR_MERCURY_ISA_VERSION
	.align		4
        /*0024*/ 	.byte	0x03, 0x5f
        /*0026*/ 	.short	0x0101


	//----- nvinfo : EIATTR_COOP_GROUP_MASK_REGIDS
	.align		4
        /*0028*/ 	.byte	0x04, 0x29
        /*002a*/ 	.short	(.L_1382 - .L_1381)


	//   ....[0]....
.L_1381:
        /*002c*/ 	.word	0xffffffff


	//   ....[1]....
        /*0030*/ 	.word	0xffffffff


	//----- nvinfo : EIATTR_COOP_GROUP_INSTR_OFFSETS
	.align		4
.L_1382:
        /*0034*/ 	.byte	0x04, 0x28
        /*0036*/ 	.short	(.L_1384 - .L_1383)


	//   ....[0]....
.L_1383:
        /*0038*/ 	.word	0x00001ba0


	//   ....[1]....
        /*003c*/ 	.word	0x00001db0


	//----- nvinfo : EIATTR_VRC_CTA_INIT_COUNT
	.align		4
.L_1384:
        /*0040*/ 	.byte	0x02, 0x4a
	.zero		1
	.zero		1


	//----- nvinfo : EIATTR_EXIT_INSTR_OFFSETS
	.align		4
        /*0044*/ 	.byte	0x04, 0x1c
        /*0046*/ 	.short	(.L_1386 - .L_1385)


	//   ....[0]....
.L_1385:
        /*0048*/ 	.word	0x00003a70


	//   ....[1]....
        /*004c*/ 	.word	0x00003d50


	//   ....[2]....
        /*0050*/ 	.word	0x00003f70


	//----- nvinfo : EIATTR_CRS_STACK_SIZE
	.align		4
.L_1386:
        /*0054*/ 	.byte	0x04, 0x1e
        /*0056*/ 	.short	(.L_1388 - .L_1387)
.L_1387:
        /*0058*/ 	.word	0x00000000


	//----- nvinfo : EIATTR_CBANK_PARAM_SIZE
	.align		4
.L_1388:
        /*005c*/ 	.byte	0x03, 0x19
        /*005e*/ 	.short	0x01d0


	//----- nvinfo : EIATTR_PARAM_CBANK
	.align		4
        /*0060*/ 	.byte	0x04, 0x0a
        /*0062*/ 	.short	(.L_1390 - .L_1389)
	.align		4
.L_1389:
        /*0064*/ 	.word	index@(.nv.constant0._ZN5flash32flash_fwd_splitkv_combine_kernelI23Flash_fwd_kernel_traitsILi64ELi64ELi128ELi4ELb0ELb0EN7cutlass6half_tE19Flash_kernel_traitsILi64ELi64ELi128ELi4ES3_EELi8ELi1ELb0EEEvNS_16Flash_fwd_paramsE)
        /*0068*/ 	.short	0x0380
        /*006a*/ 	.short	0x01d0


	//----- nvinfo : EIATTR_SW_WAR
	.align		4
.L_1390:
        /*006c*/ 	.byte	0x04, 0x36
        /*006e*/ 	.short	(.L_1392 - .L_1391)
.L_1391:
        /*0070*/ 	.word	0x00000008
.L_1392:


//--------------------- .nv.info._ZN5flash32flash_fwd_splitkv_combine_kernelI23Flash_fwd_kernel_traitsILi64ELi64ELi128ELi4ELb0ELb0EN7cutlass6half_tE19Flash_kernel_traitsILi64ELi64ELi128ELi4ES3_EELi8ELi7ELb1EEEvNS_16Flash_fwd_paramsE --------------------------
	.section	.nv.info._ZN5flash32flash_fwd_splitkv_combine_kernelI23Flash_fwd_kernel_traitsILi64ELi64ELi128ELi4ELb0ELb0EN7cutlass6half_tE19Flash_kernel_traitsILi64ELi64ELi128ELi4ES3_EELi8ELi7ELb1EEEvNS_16Flash_fwd_paramsE,"",@"SHT_CUDA_INFO"
	.sectionflags	@""
	.align	4


	//----- nvinfo : EIATTR_CUDA_API_VERSION
	.align		4
        /*0000*/ 	.byte	0x04, 0x37
        /*0002*/ 	.short	(.L_1394 - .L_1393)
.L_1393:
        /*0004*/ 	.word	0x00000082


	//----- nvinfo : EIATTR_KPARAM_INFO
	.align		4
.L_1394:
        /*0008*/ 	.byte	0x04, 0x17
        /*000a*/ 	.short	(.L_1396 - .L_1395)
.L_1395:
        /*000c*/ 	.word	0x00000000
        /*0010*/ 	.short	0x0000
        /*0012*/ 	.short	0x0000
        /*0014*/ 	.byte	0x00, 0xf0, 0x41, 0x07


	//----- nvinfo : EIATTR_SPARSE_MMA_MASK
	.align		4
.L_1396:
        /*0018*/ 	.byte	0x03, 0x50
        /*001a*/ 	.short	0x0000


	//----- nvinfo : EIATTR_MAXREG_COUNT
	.align		4
        /*001c*/ 	.byte	0x03, 0x1b
        /*001e*/ 	.short	0x00ff


	//----- nvinfo : EIATTR_NUM_BARRIERS
	.align		4
        /*0020*/ 	.byte	0x02, 0x4c
        /*0022*/ 	.byte	0x01
	.zero		1


	//----- nvinfo : EIATTR_MERCURY_ISA_VERSION
	.align		4
        /*0024*/ 	.byte	0x03, 0x5f
        /*0026*/ 	.short	0x0101


	//----- nvinfo : EIATTR_COOP_GROUP_MASK_REGIDS
	.align		4
        /*0028*/ 	.byte	0x04, 0x29
        /*002a*/ 	.short	(.L_1398 - .L_1397)


	//   ....[0]....
.L_1397:
        /*002c*/ 	.word	0xffffffff


	//   ....[1]....
        /*0030*/ 	.word	0xffffffff


	//   ....[2]....
        /*0034*/ 	.word	0xffffffff


	//   ....[3]....
        /*0038*/ 	.word	0xffffffff


	//   ....[4]....
        /*003c*/ 	.word	0xffffffff


	//   ....[5]....
        /*0040*/ 	.word	0xffffffff


	//   ....[6]....
        /*0044*/ 	.word	0xffffffff


	//   ....[7]....
        /*0048*/ 	.word	0xffffffff


	//----- nvinfo : EIATTR_COOP_GROUP_INSTR_OFFSETS
	.align		4
.L_1398:
        /*004c*/ 	.byte	0x04, 0x28
        /*004e*/ 	.short	(.L_1400 - .L_1399)


	//   ....[0]....
.L_1399:
        /*0050*/ 	.word	0x00001e90


	//   ....[1]....
        /*0054*/ 	.word	0x00001eb0


	//   ....[2]....
        /*0058*/ 	.word	0x00001ef0


	//   ....[3]....
        /*005c*/ 	.word	0x00001f40


	//   ....[4]....
        /*0060*/ 	.word	0x000022d0


	//   ....[5]....
        /*0064*/ 	.word	0x00002360


	//   ....[6]....
        /*0068*/ 	.word	0x000023c0


	//   ....[7]....
        /*006c*/ 	.word	0x000024e0


	//----- nvinfo : EIATTR_VRC_CTA_INIT_COUNT
	.align		4
.L_1400:
        /*0070*/ 	.byte	0x02, 0x4a
	.zero		1
	.zero		1


	//----- nvinfo : EIATTR_EXIT_INSTR_OFFSETS
	.align		4
        /*0074*/ 	.byte	0x04, 0x1c
        /*0076*/ 	.short	(.L_1402 - .L_1401)


	//   ....[0]....
.L_1401:
        /*0078*/ 	.word	0x000051e0


	//   ....[1]....
        /*007c*/ 	.word	0x000056c0


	//----- nvinfo : EIATTR_CRS_STACK_SIZE
	.align		4
.L_1402:
        /*0080*/ 	.byte	0x04, 0x1e
        /*0082*/ 	.short	(.L_1404 - .L_1403)
.L_1403:
        /*0084*/ 	.word	0x00000000


	//----- nvinfo : EIATTR_CBANK_PARAM_SIZE
	.align		4
.L_1404:
        /*0088*/ 	.byte	0x03, 0x19
        /*008a*/ 	.short	0x01d0


	//----- nvinfo : EIATTR_PARAM_CBANK
	.align		4
        /*008c*/ 	.byte	0x04, 0x0a
        /*008e*/ 	.short	(.L_1406 - .L_1405)
	.align		4
.L_1405:
        /*0090*/ 	.word	index@(.nv.constant0._ZN5flash32flash_fwd_splitkv_combine_kernelI23Flash_fwd_kernel_traitsILi64ELi64ELi128ELi4ELb0ELb0EN7cutlass6half_tE19Flash_kernel_traitsILi64ELi64ELi128ELi4ES3_EELi8ELi7ELb1EEEvNS_16Flash_fwd_paramsE)
        /*0094*/ 	.short	0x0380
        /*0096*/ 	.short	0x01d0


	//----- nvinfo : EIATTR_SW_WAR
	.align		4
.L_1406:
        /*0098*/ 	.byte	0x04, 0x36
        /*009a*/ 	.short	(.L_1408 - .L_1407)
.L_1407:
        /*009c*/ 	.word	0x00000008
.L_1408:


//--------------------- .nv.info._ZN5flash32flash_fwd_splitkv_combine_kernelI23Flash_fwd_kernel_traitsILi64ELi64ELi128ELi4ELb0ELb0EN7cutlass6half_tE19Flash_kernel_traitsILi64ELi64ELi128ELi4ES3_EELi8ELi6ELb1EEEvNS_16Flash_fwd_paramsE --------------------------
	.section	.nv.info._ZN5flash32flash_fwd_splitkv_combine_kernelI23Flash_fwd_kernel_traitsILi64ELi64ELi128ELi4ELb0ELb0EN7cutlass6half_tE19Flash_kernel_traitsILi64ELi64ELi128ELi4ES3_EELi8ELi6ELb1EEEvNS_16Flash_fwd_paramsE,"",@"SHT_CUDA_INFO"
	.sectionflags	@""
	.align	4


	//----- nvinfo : EIATTR_CUDA_API_VERSION
	.align		4
        /*0000*/ 	.byte	0x04, 0x37
        /*0002*/ 	.short	(.L_1410 - .L_1409)
.L_1409:
        /*0004*/ 	.word	0x00000082


	//----- nvinfo : EIATTR_KPARAM_INFO
	.align		4
.L_1410:
        /*0008*/ 	.byte	0x04, 0x17
        /*000a*/ 	.short	(.L_1412 - .L_1411)
.L_1411:
        /*000c*/ 	.word	0x00000000
        /*0010*/ 	.short	0x0000
        /*0012*/ 	.short	0x0000
        /*0014*/ 	.byte	0x00, 0xf0, 0x41, 0x07


	//----- nvinfo : EIATTR_SPARSE_MMA_MASK
	.align		4
.L_1412:
        /*0018*/ 	.byte	0x03, 0x50
        /*001a*/ 	.short	0x0000


	//----- nvinfo : EIATTR_MAXREG_COUNT
	.align		4
        /*001c*/ 	.byte	0x03, 0x1b
        /*001e*/ 	.short	0x00ff


	//----- nvinfo : EIATTR_NUM_BARRIERS
	.align		4
        /*0020*/ 	.byte	0x02, 0x4c
        /*0022*/ 	.byte	0x01
	.zero		1


	//----- nvinfo : EIATTR_MERCURY_ISA_VERSION
	.align		4
        /*0024*/ 	.byte	0x03, 0x5f
        /*0026*/ 	.short	0x0101


	//----- nvinfo : EIATTR_COOP_GROUP_MASK_REGIDS
	.align		4
        /*0028*/ 	.byte	0x04, 0x29
        /*002a*/ 	.short	(.L_1414 - .L_1413)


	//   ....[0]....
.L_1413:
        /*002c*/ 	.word	0xffffffff


	//   ....[1]....
        /*0030*/ 	.word	0xffffffff


	//   ....[2]....
        /*0034*/ 	.word	0xffffffff


	//   ....[3]....
        /*0038*/ 	.word	0xffffffff


	//   ....[4]....
        /*003c*/ 	.word	0xffffffff


	//   ....[5]....
        /*0040*/ 	.word	0xffffffff


	//   ....[6]....
        /*0044*/ 	.word	0xffffffff


	//   ....[7]....
        /*0048*/ 	.word	0xffffffff


	//----- nvinfo : EIATTR_COOP_GROUP_INSTR_OFFSETS
	.align		4
.L_1414:
        /*004c*/ 	.byte	0x04, 0x28
        /*004e*/ 	.short	(.L_1416 - .L_1415)


	//   ....[0]....
.L_1415:
        /*0050*/ 	.word	0x00001b90


	//   ....[1]....
        /*0054*/ 	.word	0x00001bc0


	//   ....[2]....
        /*0058*/ 	.word	0x00001c20


	//   ....[3]....
        /*005c*/ 	.word	0x00001ca0


	//   ....[4]....
        /*0060*/ 	.word	0x00001ec0


	//   ....[5]....
        /*0064*/ 	.word	0x00001f50


	//   ....[6]....
        /*0068*/ 	.word	0x00001fc0


	//   ....[7]....
        /*006c*/ 	.word	0x000020e0


	//----- nvinfo : EIATTR_VRC_CTA_INIT_COUNT
	.align		4
.L_1416:
        /*0070*/ 	.byte	0x02, 0x4a
	.zero		1
	.zero		1


	//----- nvinfo : EIATTR_EXIT_INSTR_OFFSETS
	.align		4
        /*0074*/ 	.byte	0x04, 0x1c
        /*0076*/ 	.short	(.L_1418 - .L_1417)


	//   ....[0]....
.L_1417:
        /*0078*/ 	.word	0x00004b90


	//   ....[1]....
        /*007c*/ 	.word	0x00005070


	//----- nvinfo : EIATTR_CRS_STACK_SIZE
	.align		4
.L_1418:
        /*0080*/ 	.byte	0x04, 0x1e
        /*0082*/ 	.short	(.L_1420 - .L_1419)
.L_1419:
        /*0084*/ 	.word	0x00000000


	//----- nvinfo : EIATTR_CBANK_PARAM_SIZE
	.align		4
.L_1420:
        /*0088*/ 	.byte	0x03, 0x19
        /*008a*/ 	.short	0x01d0


	//----- nvinfo : EIATTR_PARAM_CBANK
	.align		4
        /*008c*/ 	.byte	0x04, 0x0a
        /*008e*/ 	.short	(.L_1422 - .L_1421)
	.align		4
.L_1421:
        /*0090*/ 	.word	index@(.nv.constant0._ZN5flash32flash_fwd_splitkv_combine_kernelI23Flash_fwd_kernel_traitsILi64ELi64ELi128ELi4ELb0ELb0EN7cutlass6half_tE19Flash_kernel_traitsILi64ELi64ELi128ELi4ES3_EELi8ELi6ELb1EEEvNS_16Flash_fwd_paramsE)
        /*0094*/ 	.short	0x0380
        /*0096*/ 	.short	0x01d0


	//----- nvinfo : EIATTR_SW_WAR
	.align		4
.L_1422:
        /*0098*/ 	.byte	0x04, 0x36
        /*009a*/ 	.short	(.L_1424 - .L_1423)
.L_1423:
        /*009c*/ 	.word	0x00000008
.L_1424:


//--------------------- .nv.info._ZN5flash32flash_fwd_splitkv_combine_kernelI23Flash_fwd_kernel_traitsILi64ELi64ELi128ELi4ELb0ELb0EN7cutlass6half_tE19Flash_kernel_traitsILi64ELi64ELi128ELi4ES3_EELi8ELi5ELb1EEEvNS_16Flash_fwd_paramsE --------------------------
	.section	.nv.info._ZN5flash32flash_fwd_splitkv_combine_kernelI23Flash_fwd_kernel_traitsILi64ELi64ELi128ELi4ELb0ELb0EN7cutlass6half_tE19Flash_kernel_traitsILi64ELi64ELi128ELi4ES3_EELi8ELi5ELb1EEEvNS_16Flash_fwd_paramsE,"",@"SHT_CUDA_INFO"
	.sectionflags	@""
	.align	4


	//----- nvinfo : EIATTR_CUDA_API_VERSION
	.align		4
        /*0000*/ 	.byte	0x04, 0x37
        /*0002*/ 	.short	(.L_1426 - .L_1425)
.L_1425:
        /*0004*/ 	.word	0x00000082


	//----- nvinfo : EIATTR_KPARAM_INFO
	.align		4
.L_1426:
        /*0008*/ 	.byte	0x04, 0x17
        /*000a*/ 	.short	(.L_1428 - .L_1427)
.L_1427:
        /*000c*/ 	.word	0x00000000
        /*0010*/ 	.short	0x0000
        /*0012*/ 	.short	0x0000
        /*0014*/ 	.byte	0x00, 0xf0, 0x41, 0x07


	//----- nvinfo : EIATTR_SPARSE_MMA_MASK
	.align		4
.L_1428:
        /*0018*/ 	.byte	0x03, 0x50
        /*001a*/ 	.short	0x0000


	//----- nvinfo : EIATTR_MAXREG_COUNT
	.align		4
        /*001c*/ 	.byte	0x03, 0x1b
        /*001e*/ 	.short	0x00ff


	//----- nvinfo : EIATTR_NUM_BARRIERS
	.align		4
        /*0020*/ 	.byte	0x02, 0x4c
        /*0022*/ 	.byte	0x01
	.zero		1


	//----- nvinfo : EIATTR_MERCURY_ISA_VERSION
	.align		4
        /*0024*/ 	.byte	0x03, 0x5f
        /*0026*/ 	.short	0x0101


	//----- nvinfo : EIATTR_COOP_GROUP_MASK_REGIDS
	.align		4
        /*0028*/ 	.byte	0x04, 0x29
        /*002a*/ 	.short	(.L_1430 - .L_1429)


	//   ....[0]....
.L_1429:
        /*002c*/ 	.word	0xffffffff


	//   ....[1]....
        /*0030*/ 	.word	0xffffffff


	//   ....[2]....
        /*0034*/ 	.word	0xffffffff


	//   ....[3]....
        /*0038*/ 	.word	0xffffffff


	//   ....[4]....
        /*003c*/ 	.word	0xffffffff


	//   ....[5]....
        /*0040*/ 	.word	0xffffffff


	//   ....[6]....
        /*0044*/ 	.word	0xffffffff


	//   ....[7]....
        /*0048*/ 	.word	0xffffffff


	//----- nvinfo : EIATTR_COOP_GROUP_INSTR_OFFSETS
	.align		4
.L_1430:
        /*004c*/ 	.byte	0x04, 0x28
        /*004e*/ 	.short	(.L_1432 - .L_1431)


	//   ....[0]....
.L_1431:
        /*0050*/ 	.word	0x000019c0


	//   ....[1]....
        /*0054*/ 	.word	0x000019e0


	//   ....[2]....
        /*0058*/ 	.word	0x00001a30


	//   ....[3]....
        /*005c*/ 	.word	0x00001aa0


	//   ....[4]....
        /*0060*/ 	.word	0x00001c40


	//   ....[5]....
        /*0064*/ 	.word	0x00001cb0


	//   ....[6]....
        /*0068*/ 	.word	0x00001d10


	//   ....[7]....
        /*006c*/ 	.word	0x00001e30


	//----- nvinfo : EIATTR_VRC_CTA_INIT_COUNT
	.align		4
.L_1432:
        /*0070*/ 	.byte	0x02, 0x4a
	.zero		1
	.zero		1


	//----- nvinfo : EIATTR_EXIT_INSTR_OFFSETS
	.align		4
        /*0074*/ 	.byte	0x04, 0x1c
        /*0076*/ 	.short	(.L_1434 - .L_1433)


	//   ....[0]....
.L_1433:
        /*0078*/ 	.word	0x00004800


	//   ....[1]....
        /*007c*/ 	.word	0x00004ce0


	//----- nvinfo : EIATTR_CRS_STACK_SIZE
	.align		4
.L_1434:
        /*0080*/ 	.byte	0x04, 0x1e
        /*0082*/ 	.short	(.L_1436 - .L_1435)
.L_1435:
        /*0084*/ 	.word	0x00000000


	//----- nvinfo : EIATTR_CBANK_PARAM_SIZE
	.align		4
.L_1436:
        /*0088*/ 	.byte	0x03, 0x19
        /*008a*/ 	.short	0x01d0


	//----- nvinfo : EIATTR_PARAM_CBANK
	.align		4
        /*008c*/ 	.byte	0x04, 0x0a
        /*008e*/ 	.short	(.L_1438 - .L_1437)
	.align		4
.L_1437:
        /*0090*/ 	.word	index@(.nv.constant0._ZN5flash32flash_fwd_splitkv_combine_kernelI23Flash_fwd_kernel_traitsILi64ELi64ELi128ELi4ELb0ELb0EN7cutlass6half_tE19Flash_kernel_traitsILi64ELi64ELi128ELi4ES3_EELi8ELi5ELb1EEEvNS_16Flash_fwd_paramsE)
        /*0094*/ 	.short	0x0380
        /*0096*/ 	.short	0x01d0


	//----- nvinfo : EIATTR_SW_WAR
	.align		4
.L_1438:
        /*0098*/ 	.byte	0x04, 0x36
        /*009a*/ 	.short	(.L_1440 - .L_1439)
.L_1439:
        /*009c*/ 	.word	0x00000008
.L_1440:


//--------------------- .nv.info._ZN5flash32flash_fwd_splitkv_combine_kernelI23Flash_fwd_kernel_traitsILi64ELi64ELi128ELi4ELb0ELb0EN7cutlass6half_tE19Flash_kernel_traitsILi64ELi64ELi128ELi4ES3_EELi8ELi4ELb1EEEvNS_16Flash_fwd_paramsE --------------------------
	.section	.nv.info._ZN5flash32flash_fwd_splitkv_combine_kernelI23Flash_fwd_kernel_traitsILi64ELi64ELi128ELi4ELb0ELb0EN7cutlass6half_tE19Flash_kernel_traitsILi64ELi64ELi128ELi4ES3_EELi8ELi4ELb1EEEvNS_16Flash_fwd_paramsE,"",@"SHT_CUDA_INFO"
	.sectionflags	@""
	.align	4


	//----- nvinfo : EIATTR_CUDA_API_VERSION
	.align		4
        /*0000*/ 	.byte	0x04, 0x37
        /*0002*/ 	.short	(.L_1442 - .L_1441)
.L_1441:
        /*0004*/ 	.word	0x00000082


	//----- nvinfo : EIATTR_KPARAM_INFO
	.align		4
.L_1442:
        /*0008*/ 	.byte	0x04, 0x17
        /*000a*/ 	.short	(.L_1444 - .L_1443)
.L_1443:
        /*000c*/ 	.word	0x00000000
        /*0010*/ 	.short	0x0000
        /*0012*/ 	.short	0x0000
        /*0014*/ 	.byte	0x00, 0xf0, 0x41, 0x07


	//----- nvinfo : EIATTR_SPARSE_MMA_MASK
	.align		4
.L_1444:
        /*0018*/ 	.byte	0x03, 0x50
        /*001a*/ 	.short	0x0000


	//----- nvinfo : EIATTR_MAXREG_COUNT
	.align		4
        /*001c*/ 	.byte	0x03, 0x1b
        /*001e*/ 	.short	0x00ff


	//----- nvinfo : EIATTR_NUM_BARRIERS
	.align		4
        /*0020*/ 	.byte	0x02, 0x4c
        /*0022*/ 	.byte	0x01
	.zero		1


	//----- nvinfo : EIATTR_MERCURY_ISA_VERSION
	.align		4
        /*0024*/ 	.byte	0x03, 0x5f
        /*0026*/ 	.short	0x0101


	//----- nvinfo : EIATTR_COOP_GROUP_MASK_REGIDS
	.align		4
        /*0028*/ 	.byte	0x04, 0x29
        /*002a*/ 	.short	(.L_1446 - .L_1445)


	//   ....[0]....
.L_1445:
        /*002c*/ 	.word	0xffffffff


	//   ....[1]....
        /*0030*/ 	.word	0xffffffff


	//   ....[2]....
        /*0034*/ 	.word	0xffffffff


	//   ....[3]....
        /*0038*/ 	.word	0xffffffff


	//   ....[4]....
        /*003c*/ 	.word	0xffffffff


	//   ....[5]....
        /*0040*/ 	.word	0xffffffff


	//   ....[6]....
        /*0044*/ 	.word	0xffffffff


	//   ....[7]....
        /*0048*/ 	.word	0xffffffff


	//----- nvinfo : EIATTR_COOP_GROUP_INSTR_OFFSETS
	.align		4
.L_1446:
        /*004c*/ 	.byte	0x04, 0x28
        /*004e*/ 	.short	(.L_1448 - .L_1447)


	//   ....[0]....
.L_1447:
        /*0050*/ 	.word	0x00001aa0


	//   ....[1]....
        /*0054*/ 	.word	0x00001b20


	//   ....[2]....
        /*0058*/ 	.word	0x00001b50


	//   ....[3]....
        /*005c*/ 	.word	0x00001b80


	//   ....[4]....
        /*0060*/ 	.word	0x00001c30


	//   ....[5]....
        /*0064*/ 	.word	0x00001c60


	//   ....[6]....
        /*0068*/ 	.word	0x00001cb0


	//   ....[7]....
        /*006c*/ 	.word	0x00001d90


	//----- nvinfo : EIATTR_VRC_CTA_INIT_COUNT
	.align		4
.L_1448:
        /*0070*/ 	.byte	0x02, 0x4a
	.zero		1
	.zero		1


	//----- nvinfo : EIATTR_EXIT_INSTR_OFFSETS
	.align		4
        /*0074*/ 	.byte	0x04, 0x1c
        /*0076*/ 	.short	(.L_1450 - .L_1449)


	//   ....[0]....
.L_1449:
        /*0078*/ 	.word	0x00004690


	//   ....[1]....
        /*007c*/ 	.word	0x00004b70


	//----- nvinfo : EIATTR_CRS_STACK_SIZE
	.align		4
.L_1450:
        /*0080*/ 	.byte	0x04, 0x1e
        /*0082*/ 	.short	(.L_1452 - .L_1451)
.L_1451:
        /*0084*/ 	.word	0x00000000


	//----- nvinfo : EIATTR_CBANK_PARAM_SIZE
	.align		4
.L_1452:
        /*0088*/ 	.byte	0x03, 0x19
        /*008a*/ 	.short	0x01d0


	//----- nvinfo : EIATTR_PARAM_CBANK
	.align		4
        /*008c*/ 	.byte	0x04, 0x0a
        /*008e*/ 	.short	(.L_1454 - .L_1453)
	.align		4
.L_1453:
        /*0090*/ 	.word	index@(.nv.constant0._ZN5flash32flash_fwd_splitkv_combine_kernelI23Flash_fwd_kernel_traitsILi64ELi64ELi128ELi4ELb0ELb0EN7cutlass6half_tE19Flash_kernel_traitsILi64ELi64ELi128ELi4ES3_EELi8ELi4ELb1EEEvNS_16Flash_fwd_paramsE)
        /*0094*/ 	.short	0x0380
        /*0096*/ 	.short	0x01d0


	//----- nvinfo : EIATTR_SW_WAR
	.align		4
.L_1454:
        /*0098*/ 	.byte	0x04, 0x36
        /*009a*/ 	.short	(.L_1456 - .L_1455)
.L_1455:
        /*009c*/ 	.word	0x00000008
.L_1456:


//--------------------- .nv.info._ZN5flash32flash_fwd_splitkv_combine_kernelI23Flash_fwd_kernel_traitsILi64ELi64ELi128ELi4ELb0ELb0EN7cutlass6half_tE19Flash_kernel_traitsILi64ELi64ELi128ELi4ES3_EELi8ELi3ELb1EEEvNS_16Flash_fwd_paramsE --------------------------
	.section	.nv.info._ZN5flash32flash_fwd_splitkv_combine_kernelI23Flash_fwd_kernel_traitsILi64ELi64ELi128ELi4ELb0ELb0EN7cutlass6half_tE19Flash_kernel_traitsILi64ELi64ELi128ELi4ES3_EELi8ELi3ELb1EEEvNS_16Flash_fwd_paramsE,"",@"SHT_CUDA_INFO"
	.sectionflags	@""
	.align	4


	//----- nvinfo : EIATTR_CUDA_API_VERSION
	.align		4
        /*0000*/ 	.byte	0x04, 0x37
        /*0002*/ 	.short	(.L_1458 - .L_1457)
.L_1457:
        /*0004*/ 	.word	0x00000082


	//----- nvinfo : EIATTR_KPARAM_INFO
	.align		4
.L_1458:
        /*0008*/ 	.byte	0x04, 0x17
        /*000a*/ 	.short	(.L_1460 - .L_1459)
.L_1459:
        /*000c*/ 	.word	0x00000000
        /*0010*/ 	.short	0x0000
        /*0012*/ 	.short	0x0000
        /*0014*/ 	.byte	0x00, 0xf0, 0x41, 0x07


	//----- nvinfo : EIATTR_SPARSE_MMA_MASK
	.align		4
.L_1460:
        /*0018*/ 	.byte	0x03, 0x50
        /*001a*/ 	.short	0x0000


	//----- nvinfo : EIATTR_MAXREG_COUNT
	.align		4
        /*001c*/ 	.byte	0x03, 0x1b
        /*001e*/ 	.short	0x00ff


	//----- nvinfo : EIATTR_NUM_BARRIERS
	.align		4
        /*0020*/ 	.byte	0x02, 0x4c
        /*0022*/ 	.byte	0x01
	.zero		1


	//----- nvinfo : EIATTR_MERCURY_ISA_VERSION
	.align		4
        /*0024*/ 	.byte	0x03, 0x5f
        /*0026*/ 	.short	0x0101


	//----- nvinfo : EIATTR_COOP_GROUP_MASK_REGIDS
	.align		4
        /*0028*/ 	.byte	0x04, 0x29
        /*002a*/ 	.short	(.L_1462 - .L_1461)


	//   ....[0]....
.L_1461:
        /*002c*/ 	.word	0xffffffff


	//   ....[1]....
        /*0030*/ 	.word	0xffffffff


	//   ....[2]....
        /*0034*/ 	.word	0xffffffff


	//   ....[3]....
        /*0038*/ 	.word	0xffffffff


	//   ....[4]....
        /*003c*/ 	.word	0xffffffff


	//   ....[5]....
        /*0040*/ 	.word	0xffffffff


	//----- nvinfo : EIATTR_COOP_GROUP_INSTR_OFFSETS
	.align		4
.L_1462:
        /*0044*/ 	.byte	0x04, 0x28
        /*0046*/ 	.short	(.L_1464 - .L_1463)


	//   ....[0]....
.L_1463:
        /*0048*/ 	.word	0x00001c70


	//   ....[1]....
        /*004c*/ 	.word	0x00001c90


	//   ....[2]....
        /*0050*/ 	.word	0x00001cb0


	//   ....[3]....
        /*0054*/ 	.word	0x00001dd0


	//   ....[4]....
        /*0058*/ 	.word	0x00001ea0


	//   ....[5]....
        /*005c*/ 	.word	0x00001ec0


	//----- nvinfo : EIATTR_VRC_CTA_INIT_COUNT
	.align		4
.L_1464:
        /*0060*/ 	.byte	0x02, 0x4a
	.zero		1
	.zero		1


	//----- nvinfo : EIATTR_EXIT_INSTR_OFFSETS
	.align		4
        /*0064*/ 	.byte	0x04, 0x1c
        /*0066*/ 	.short	(.L_1466 - .L_1465)


	//   ....[0]....
.L_1465:
        /*0068*/ 	.word	0x00004690


	//   ....[1]....
        /*006c*/ 	.word	0x00004b70


	//----- nvinfo : EIATTR_CRS_STACK_SIZE
	.align		4
.L_1466:
        /*0070*/ 	.byte	0x04, 0x1e
        /*0072*/ 	.short	(.L_1468 - .L_1467)
.L_1467:
        /*0074*/ 	.word	0x00000000


	//----- nvinfo : EIATTR_CBANK_PARAM_SIZE
	.align		4
.L_1468:
        /*0078*/ 	.byte	0x03, 0x19
        /*007a*/ 	.short	0x01d0


	//----- nvinfo : EIATTR_PARAM_CBANK
	.align		4
        /*007c*/ 	.byte	0x04, 0x0a
        /*007e*/ 	.short	(.L_1470 - .L_1469)
	.align		4
.L_1469:
        /*0080*/ 	.word	index@(.nv.constant0._ZN5flash32flash_fwd_splitkv_combine_kernelI23Flash_fwd_kernel_traitsILi64ELi64ELi128ELi4ELb0ELb0EN7cutlass6half_tE19Flash_kernel_traitsILi64ELi64ELi128ELi4ES3_EELi8ELi3ELb1EEEvNS_16Flash_fwd_paramsE)
        /*0084*/ 	.short	0x0380
        /*0086*/ 	.short	0x01d0


	//----- nvinfo : EIATTR_SW_WAR
	.align		4
.L_1470:
        /*0088*/ 	.byte	0x04, 0x36
        /*008a*/ 	.short	(.L_1472 - .L_1471)
.L_1471:
        /*008c*/ 	.word	0x00000008
.L_1472:


//--------------------- .nv.info._ZN5flash32flash_fwd_splitkv_combine_kernelI23Flash_fwd_kernel_traitsILi64ELi64ELi128ELi4ELb0ELb0EN7cutlass6half_tE19Flash_kernel_traitsILi64ELi64ELi128ELi4ES3_EELi8ELi2ELb1EEEvNS_16Flash_fwd_paramsE --------------------------
	.section	.nv.info._ZN5flash32flash_fwd_splitkv_combine_kernelI23Flash_fwd_kernel_traitsILi64ELi64ELi128ELi4ELb0ELb0EN7cutlass6half_tE19Flash_kernel_traitsILi64ELi64ELi128ELi4ES3_EELi8ELi2ELb1EEEvNS_16Flash_fwd_paramsE,"",@"SHT_CUDA_INFO"
	.sectionflags	@""
	.align	4


	//----- nvinfo : EIATTR_CUDA_API_VERSION
	.align		4
        /*0000*/ 	.byte	0x04, 0x37
        /*0002*/ 	.short	(.L_1474 - .L_1473)
.L_1473:
        /*0004*/ 	.word	0x00000082


	//----- nvinfo : EIATTR_KPARAM_INFO
	.align		4
.L_1474:
        /*0008*/ 	.byte	0x04, 0x17
        /*000a*/ 	.short	(.L_1476 - .L_1475)
.L_1475:
        /*000c*/ 	.word	0x00000000
        /*0010*/ 	.short	0x0000
        /*0012*/ 	.short	0x0000
        /*0014*/ 	.byte	0x00, 0xf0, 0x41, 0x07


	//----- nvinfo : EIATTR_SPARSE_MMA_MASK
	.align		4
.L_1476:
        /*0018*/ 	.byte	0x03, 0x50
        /*001a*/ 	.short	0x0000


	//----- nvinfo : EIATTR_MAXREG_COUNT
	.align		4
        /*001c*/ 	.byte	0x03, 0x1b
        /*001e*/ 	.short	0x00ff


	//----- nvinfo : EIATTR_NUM_BARRIERS
	.align		4
        /*0020*/ 	.byte	0x02, 0x4c
        /*0022*/ 	.byte	0x01
	.zero		1


	//----- nvinfo : EIATTR_MERCURY_ISA_VERSION
	.align		4
        /*0024*/ 	.byte	0x03, 0x5f
        /*0026*/ 	.short	0x0101


	//----- nvinfo : EIATTR_COOP_GROUP_MASK_REGIDS
	.align		4
        /*0028*/ 	.byte	0x04, 0x29
        /*002a*/ 	.short	(.L_1478 - .L_1477)


	//   ....[0]....
.L_1477:
        /*002c*/ 	.word	0xffffffff


	//   ....[1]....
        /*0030*/ 	.word	0xffffffff


	//   ....[2]....
        /*0034*/ 	.word	0xffffffff


	//   ....[3]....
        /*0038*/ 	.word	0xffffffff


	//----- nvinfo : EIATTR_COOP_GROUP_INSTR_OFFSETS
	.align		4
.L_1478:
        /*003c*/ 	.byte	0x04, 0x28
        /*003e*/ 	.short	(.L_1480 - .L_1479)


	//   ....[0]....
.L_1479:
        /*0040*/ 	.word	0x00001b30


	//   ....[1]....
        /*0044*/ 	.word	0x00001bb0


	//   ....[2]....
        /*0048*/ 	.word	0x00001d30


	//   ....[3]....
        /*004c*/ 	.word	0x00001e30


	//----- nvinfo : EIATTR_VRC_CTA_INIT_COUNT
	.align		4
.L_1480:
        /*0050*/ 	.byte	0x02, 0x4a
	.zero		1
	.zero		1


	//----- nvinfo : EIATTR_EXIT_INSTR_OFFSETS
	.align		4
        /*0054*/ 	.byte	0x04, 0x1c
        /*0056*/ 	.short	(.L_1482 - .L_1481)


	//   ....[0]....
.L_1481:
        /*0058*/ 	.word	0x00004630


	//   ....[1]....
        /*005c*/ 	.word	0x00004b10


	//----- nvinfo : EIATTR_CRS_STACK_SIZE
	.align		4
.L_1482:
        /*0060*/ 	.byte	0x04, 0x1e
        /*0062*/ 	.short	(.L_1484 - .L_1483)
.L_1483:
        /*0064*/ 	.word	0x00000000


	//----- nvinfo : EIATTR_CBANK_PARAM_SIZE
	.align		4
.L_1484:
        /*0068*/ 	.byte	0x03, 0x19
        /*006a*/ 	.short	0x01d0


	//----- nvinfo : EIATTR_PARAM_CBANK
	.align		4
        /*006c*/ 	.byte	0x04, 0x0a
        /*006e*/ 	.short	(.L_1486 - .L_1485)
	.align		4
.L_1485:
        /*0070*/ 	.word	index@(.nv.constant0._ZN5flash32flash_fwd_splitkv_combine_kernelI23Flash_fwd_kernel_traitsILi64ELi64ELi128ELi4ELb0ELb0EN7cutlass6half_tE19Flash_kernel_traitsILi64ELi64ELi128ELi4ES3_EELi8ELi2ELb1EEEvNS_16Flash_fwd_paramsE)
        /*0074*/ 	.short	0x0380
        /*0076*/ 	.short	0x01d0


	//----- nvinfo : EIATTR_SW_WAR
	.align		4
.L_1486:
        /*0078*/ 	.byte	0x04, 0x36
        /*007a*/ 	.short	(.L_1488 - .L_1487)
.L_1487:
        /*007c*/ 	.word	0x00000008
.L_1488:


//--------------------- .nv.info._ZN5flash32flash_fwd_splitkv_combine_kernelI23Flash_fwd_kernel_traitsILi64ELi64ELi128ELi4ELb0ELb0EN7cutlass6half_tE19Flash_kernel_traitsILi64ELi64ELi128ELi4ES3_EELi8ELi1ELb1EEEvNS_16Flash_fwd_paramsE --------------------------
	.section	.nv.info._ZN5flash32flash_fwd_splitkv_combine_kernelI23Flash_fwd_kernel_traitsILi64ELi64ELi128ELi4ELb0ELb0EN7cutlass6half_tE19Flash_kernel_traitsILi64ELi64ELi128ELi4ES3_EELi8ELi1ELb1EEEvNS_16Flash_fwd_paramsE,"",@"SHT_CUDA_INFO"
	.sectionflags	@""
	.align	4


	//----- nvinfo : EIATTR_CUDA_API_VERSION
	.align		4
        /*0000*/ 	.byte	0x04, 0x37
        /*0002*/ 	.short	(.L_1490 - .L_1489)
.L_1489:
        /*0004*/ 	.word	0x00000082


	//----- nvinfo : EIATTR_KPARAM_INFO
	.align		4
.L_1490:
        /*0008*/ 	.byte	0x04, 0x17
        /*000a*/ 	.short	(.L_1492 - .L_1491)
.L_1491:
        /*000c*/ 	.word	0x00000000
        /*0010*/ 	.short	0x0000
        /*0012*/ 	.short	0x0000
        /*0014*/ 	.byte	0x00, 0xf0, 0x41, 0x07


	//----- nvinfo : EIATTR_SPARSE_MMA_MASK
	.align		4
.L_1492:
        /*0018*/ 	.byte	0x03, 0x50
        /*001a*/ 	.short	0x0000


	//----- nvinfo : EIATTR_MAXREG_COUNT
	.align		4
        /*001c*/ 	.byte	0x03, 0x1b
        /*001e*/ 	.short	0x00ff


	//----- nvinfo : EIATTR_NUM_BARRIERS
	.align		4
        /*0020*/ 	.byte	0x02, 0x4c
        /*0022*/ 	.byte	0x01
	.zero		1


	//----- nvinfo : EIATTR_MERCURY_ISA_VERSION
	.align		4
        /*0024*/ 	.byte	0x03, 0x5f
        /*0026*/ 	.short	0x0101


	//----- nvinfo : EIATTR_COOP_GROUP_MASK_REGIDS
	.align		4
        /*0028*/ 	.byte	0x04, 0x29
        /*002a*/ 	.short	(.L_1494 - .L_1493)


	//   ....[0]....
.L_1493:
        /*002c*/ 	.word	0xffffffff


	//   ....[1]....
        /*0030*/ 	.word	0xffffffff


	//----- nvinfo : EIATTR_COOP_GROUP_INSTR_OFFSETS
	.align		4
.L_1494:
        /*0034*/ 	.byte	0x04, 0x28
        /*0036*/ 	.short	(.L_1496 - .L_1495)


	//   ....[0]....
.L_1495:
        /*0038*/ 	.word	0x00001b50


	//   ....[1]....
        /*003c*/ 	.word	0x00001d60


	//----- nvinfo : EIATTR_VRC_CTA_INIT_COUNT
	.align		4
.L_1496:
        /*0040*/ 	.byte	0x02, 0x4a
	.zero		1
	.zero		1


	//----- nvinfo : EIATTR_EXIT_INSTR_OFFSETS
	.align		4
        /*0044*/ 	.byte	0x04, 0x1c
        /*0046*/ 	.short	(.L_1498 - .L_1497)


	//   ....[0]....
.L_1497:
        /*0048*/ 	.word	0x00004600


	//   ....[1]....
        /*004c*/ 	.word	0x00004ae0


	//----- nvinfo : EIATTR_CRS_STACK_SIZE
	.align		4
.L_1498:
        /*0050*/ 	.byte	0x04, 0x1e
        /*0052*/ 	.short	(.L_1500 - .L_1499)
.L_1499:
        /*0054*/ 	.word	0x00000000


	//----- nvinfo : EIATTR_CBANK_PARAM_SIZE
	.align		4
.L_1500:
        /*0058*/ 	.byte	0x03, 0x19
        /*005a*/ 	.short	0x01d0


	//----- nvinfo : EIATTR_PARAM_CBANK
	.align		4
        /*005c*/ 	.byte	0x04, 0x0a
        /*005e*/ 	.short	(.L_1502 - .L_1501)
	.align		4
.L_1501:
        /*0060*/ 	.word	index@(.nv.constant0._ZN5flash32flash_fwd_splitkv_combine_kernelI23Flash_fwd_kernel_traitsILi64ELi64ELi128ELi4ELb0ELb0EN7cutlass6half_tE19Flash_kernel_traitsILi64ELi64ELi128ELi4ES3_EELi8ELi1ELb1EEEvNS_16Flash_fwd_paramsE)
        /*0064*/ 	.short	0x0380
        /*0066*/ 	.short	0x01d0


	//----- nvinfo : EIATTR_SW_WAR
	.align		4
.L_1502:
        /*0068*/ 	.byte	0x04, 0x36
        /*006a*/ 	.short	(.L_1504 - .L_1503)
.L_1503:
        /*006c*/ 	.word	0x00000008
.L_1504:


//--------------------- .nv.info._ZN5flash24flash_fwd_splitkv_kernelI23Flash_fwd_kernel_traitsILi64ELi64ELi128ELi4ELb0ELb0EN7cutlass6half_tE19Flash_kernel_traitsILi64ELi64ELi128ELi4ES3_EELb1ELb0ELb0ELb0ELb0ELb0ELb0ELb0EEEvNS_16Flash_fwd_paramsE --------------------------
	.section	.nv.info._ZN5flash24flash_fwd_splitkv_kernelI23Flash_fwd_kernel_traitsILi64ELi64ELi128ELi4ELb0ELb0EN7cutlass6half_tE19Flash_kernel_traitsILi64ELi64ELi128ELi4ES3_EELb1ELb0ELb0ELb0ELb0ELb0ELb0ELb0EEEvNS_16Flash_fwd_paramsE,"",@"SHT_CUDA_INFO"
	.sectionflags	@""
	.align	4


	//----- nvinfo : EIATTR_CUDA_API_VERSION
	.align		4
        /*0000*/ 	.byte	0x04, 0x37
        /*0002*/ 	.short	(.L_1506 - .L_1505)
.L_1505:
        /*0004*/ 	.word	0x00000082


	//----- nvinfo : EIATTR_KPARAM_INFO
	.align		4
.L_1506:
        /*0008*/ 	.byte	0x04, 0x17
        /*000a*/ 	.short	(.L_1508 - .L_1507)
.L_1507:
        /*000c*/ 	.word	0x00000000
        /*0010*/ 	.short	0x0000
        /*0012*/ 	.short	0x0000
        /*0014*/ 	.byte	0x00, 0xf0, 0x41, 0x07


	//----- nvinfo : EIATTR_SPARSE_MMA_MASK
	.align		4
.L_1508:
        /*0018*/ 	.byte	0x03, 0x50
        /*001a*/ 	.short	0x0000


	//----- nvinfo : EIATTR_MAXREG_COUNT
	.align		4
        /*001c*/ 	.byte	0x03, 0x1b
        /*001e*/ 	.short	0x00ff


	//----- nvinfo : EIATTR_NUM_BARRIERS
	.align		4
        /*0020*/ 	.byte	0x02, 0x4c
        /*0022*/ 	.byte	0x01
	.zero		1


	//----- nvinfo : EIATTR_MERCURY_ISA_VERSION
	.align		4
        /*0024*/ 	.byte	0x03, 0x5f
        /*0026*/ 	.short	0x0101


	//----- nvinfo : EIATTR_COOP_GROUP_MASK_REGIDS
	.align		4
        /*0028*/ 	.byte	0x04, 0x29
        /*002a*/ 	.short	(.L_1510 - .L_1509)


	//   ....[0]....
.L_1509:
        /*002c*/ 	.word	0xffffffff


	//   ....[1]....
        /*0030*/ 	.word	0xffffffff


	//   ....[2]....
        /*0034*/ 	.word	0xffffffff


	//   ....[3]....
        /*0038*/ 	.word	0xffffffff


	//   ....[4]....
        /*003c*/ 	.word	0xffffffff


	//   ....[5]....
        /*0040*/ 	.word	0xffffffff


	//   ....[6]....
        /*0044*/ 	.word	0xffffffff


	//   ....[7]....
        /*0048*/ 	.word	0xffffffff


	//   ....[8]....
        /*004c*/ 	.word	0xffffffff


	//   ....[9]....
        /*0050*/ 	.word	0xffffffff


	//   ....[10]....
        /*0054*/ 	.word	0xffffffff


	//   ....[11]....
        /*0058*/ 	.word	0xffffffff


	//   ....[12]....
        /*005c*/ 	.word	0xffffffff


	//   ....[13]....
        /*0060*/ 	.word	0xffffffff


	//   ....[14]....
        /*0064*/ 	.word	0xffffffff


	//   ....[15]....
        /*0068*/ 	.word	0xffffffff


	//----- nvinfo : EIATTR_COOP_GROUP_INSTR_OFFSETS
	.align		4
.L_1510:
        /*006c*/ 	.byte	0x04, 0x28
        /*006e*/ 	.short	(.L_1512 - .L_1511)


	//   ....[0]....
.L_1511:
        /*0070*/ 	.word	0x00004c90


	//   ....[1]....
        /*0074*/ 	.word	0x00004e40


	//   ....[2]....
        /*0078*/ 	.word	0x00004e50


	//   ....[3]....
        /*007c*/ 	.word	0x00004f10


	//   ....[4]....
        /*0080*/ 	.word	0x00008700


	//   ....[5]....
        /*0084*/ 	.word	0x00008710


	//   ....[6]....
        /*0088*/ 	.word	0x00008740


	//   ....[7]....
        /*008c*/ 	.word	0x00008750


	//   ....[8]....
        /*0090*/ 	.word	0x0000b8b0


	//   ....[9]....
        /*0094*/ 	.word	0x0000b8d0


	//   ....[10]....
        /*0098*/ 	.word	0x0000b910


	//   ....[11]....
        /*009c*/ 	.word	0x0000b920


	//   ....[12]....
        /*00a0*/ 	.word	0x0000d030


	//   ....[13]....
        /*00a4*/ 	.word	0x0000d070


	//   ....[14]....
        /*00a8*/ 	.word	0x0000d0e0


	//   ....[15]....
        /*00ac*/ 	.word	0x0000d0f0


	//----- nvinfo : EIATTR_VRC_CTA_INIT_COUNT
	.align		4
.L_1512:
        /*00b0*/ 	.byte	0x02, 0x4a
	.zero		1
	.zero		1


	//----- nvinfo : EIATTR_EXIT_INSTR_OFFSETS
	.align		4
        /*00b4*/ 	.byte	0x04, 0x1c
        /*00b6*/ 	.short	(.L_1514 - .L_1513)


	//   ....[0]....
.L_1513:
        /*00b8*/ 	.word	0x00000340


	//   ....[1]....
        /*00bc*/ 	.word	0x00000b30


	//   ....[2]....
        /*00c0*/ 	.word	0x00000b60


	//   ....[3]....
        /*00c4*/ 	.word	0x0000ddb0


	//   ....[4]....
        /*00c8*/ 	.word	0x0000de80


	//----- nvinfo : EIATTR_CRS_STACK_SIZE
	.align		4
.L_1514:
        /*00cc*/ 	.byte	0x04, 0x1e
        /*00ce*/ 	.short	(.L_1516 - .L_1515)
.L_1515:
        /*00d0*/ 	.word	0x00000000


	//----- nvinfo : EIATTR_CBANK_PARAM_SIZE
	.align		4
.L_1516:
        /*00d4*/ 	.byte	0x03, 0x19
        /*00d6*/ 	.short	0x01d0


	//----- nvinfo : EIATTR_PARAM_CBANK
	.align		4
        /*00d8*/ 	.byte	0x04, 0x0a
        /*00da*/ 	.short	(.L_1518 - .L_1517)
	.align		4
.L_1517:
        /*00dc*/ 	.word	index@(.nv.constant0._ZN5flash24flash_fwd_splitkv_kernelI23Flash_fwd_kernel_traitsILi64ELi64ELi128ELi4ELb0ELb0EN7cutlass6half_tE19Flash_kernel_traitsILi64ELi64ELi128ELi4ES3_EELb1ELb0ELb0ELb0ELb0ELb0ELb0ELb0EEEvNS_16Flash_fwd_paramsE)
        /*00e0*/ 	.short	0x0380
        /*00e2*/ 	.short	0x01d0


	//----- nvinfo : EIATTR_SW_WAR
	.align		4
.L_1518:
        /*00e4*/ 	.byte	0x04, 0x36
        /*00e6*/ 	.short	(.L_1520 - .L_1519)
.L_1519:
        /*00e8*/ 	.word	0x00000008
.L_1520:


//--------------------- .nv.info._ZN5flash24flash_fwd_splitkv_kernelI23Flash_fwd_kernel_traitsILi64ELi64ELi128ELi4ELb0ELb0EN7cutlass6half_tE19Flash_kernel_traitsILi64ELi64ELi128ELi4ES3_EELb1ELb0ELb0ELb0ELb0ELb1ELb0ELb0EEEvNS_16Flash_fwd_paramsE --------------------------
	.section	.nv.info._ZN5flash24flash_fwd_splitkv_kernelI23Flash_fwd_kernel_traitsILi64ELi64ELi128ELi4ELb0ELb0EN7cutlass6half_tE19Flash_kernel_traitsILi64ELi64ELi128ELi4ES3_EELb1ELb0ELb0ELb0ELb0ELb1ELb0ELb0EEEvNS_16Flash_fwd_paramsE,"",@"SHT_CUDA_INFO"
	.sectionflags	@""
	.align	4


	//----- nvinfo : EIATTR_CUDA_API_VERSION
	.align		4
        /*0000*/ 	.byte	0x04, 0x37
        /*0002*/ 	.short	(.L_1522 - .L_1521)
.L_1521:
        /*0004*/ 	.word	0x00000082


	//----- nvinfo : EIATTR_KPARAM_INFO
	.align		4
.L_1522:
        /*0008*/ 	.byte	0x04, 0x17
        /*000a*/ 	.short	(.L_1524 - .L_1523)
.L_1523:
        /*000c*/ 	.word	0x00000000
        /*0010*/ 	.short	0x0000
        /*0012*/ 	.short	0x0000
        /*0014*/ 	.byte	0x00, 0xf0, 0x41, 0x07


	//----- nvinfo : EIATTR_SPARSE_MMA_MASK
	.align		4
.L_1524:
        /*0018*/ 	.byte	0x03, 0x50
        /*001a*/ 	.short	0x0000


	//----- nvinfo : EIATTR_MAXREG_COUNT
	.align		4
        /*001c*/ 	.byte	0x03, 0x1b
        /*001e*/ 	.short	0x00ff


	//----- nvinfo : EIATTR_NUM_BARRIERS
	.align		4
        /*0020*/ 	.byte	0x02, 0x4c
        /*0022*/ 	.byte	0x01
	.zero		1


	//----- nvinfo : EIATTR_MERCURY_ISA_VERSION
	.align		4
        /*0024*/ 	.byte	0x03, 0x5f
        /*0026*/ 	.short	0x0101


	//----- nvinfo : EIATTR_COOP_GROUP_MASK_REGIDS
	.align		4
        /*0028*/ 	.byte	0x04, 0x29
        /*002a*/ 	.short	(.L_1526 - .L_1525)


	//   ....[0]....
.L_1525:
        /*002c*/ 	.word	0xffffffff


	//   ....[1]....
        /*0030*/ 	.word	0xffffffff


	//   ....[2]....
        /*0034*/ 	.word	0xffffffff


	//   ....[3]....
        /*0038*/ 	.word	0xffffffff


	//   ....[4]....
        /*003c*/ 	.word	0xffffffff


	//   ....[5]....
        /*0040*/ 	.word	0xffffffff


	//   ....[6]....
        /*0044*/ 	.word	0xffffffff


	//   ....[7]....
        /*0048*/ 	.word	0xffffffff


	//   ....[8]....
        /*004c*/ 	.word	0xffffffff


	//   ....[9]....
        /*0050*/ 	.word	0xffffffff


	//   ....[10]....
        /*0054*/ 	.word	0xffffffff


	//   ....[11]....
        /*0058*/ 	.word	0xffffffff


	//   ....[12]....
        /*005c*/ 	.word	0xffffffff


	//   ....[13]....
        /*0060*/ 	.word	0xffffffff


	//   ....[14]....
        /*0064*/ 	.word	0xffffffff


	//   ....[15]....
        /*0068*/ 	.word	0xffffffff


	//----- nvinfo : EIATTR_COOP_GROUP_INSTR_OFFSETS
	.align		4
.L_1526:
        /*006c*/ 	.byte	0x04, 0x28
        /*006e*/ 	.short	(.L_1528 - .L_1527)


	//   ....[0]....
.L_1527:
        /*0070*/ 	.word	0x00005610


	//   ....[1]....
        /*0074*/ 	.word	0x00005670


	//   ....[2]....
        /*0078*/ 	.word	0x000056a0


	//   ....[3]....
        /*007c*/ 	.word	0x000056c0


	//   ....[4]....
        /*0080*/ 	.word	0x000096f0


	//   ....[5]....
        /*0084*/ 	.word	0x00009700


	//   ....[6]....
        /*0088*/ 	.word	0x00009730


	//   ....[7]....
        /*008c*/ 	.word	0x00009740


	//   ....[8]....
        /*0090*/ 	.word	0x0000d130


	//   ....[9]....
        /*0094*/ 	.word	0x0000d150


	//   ....[10]....
        /*0098*/ 	.word	0x0000d180


	//   ....[11]....
        /*009c*/ 	.word	0x0000d190


	//   ....[12]....
        /*00a0*/ 	.word	0x0000e850


	//   ....[13]....
        /*00a4*/ 	.word	0x0000e890


	//   ....[14]....
        /*00a8*/ 	.word	0x0000e900


	//   ....[15]....
        /*00ac*/ 	.word	0x0000e910


	//----- nvinfo : EIATTR_VRC_CTA_INIT_COUNT
	.align		4
.L_1528:
        /*00b0*/ 	.byte	0x02, 0x4a
	.zero		1
	.zero		1


	//----- nvinfo : EIATTR_EXIT_INSTR_OFFSETS
	.align		4
        /*00b4*/ 	.byte	0x04, 0x1c
        /*00b6*/ 	.short	(.L_1530 - .L_1529)


	//   ....[0]....
.L_1529:
        /*00b8*/ 	.word	0x00000340


	//   ....[1]....
        /*00bc*/ 	.word	0x00000b30


	//   ....[2]....
        /*00c0*/ 	.word	0x00000b60


	//   ....[3]....
        /*00c4*/ 	.word	0x0000f5d0


	//   ....[4]....
        /*00c8*/ 	.word	0x0000f6a0


	//----- nvinfo : EIATTR_CRS_STACK_SIZE
	.align		4
.L_1530:
        /*00cc*/ 	.byte	0x04, 0x1e
        /*00ce*/ 	.short	(.L_1532 - .L_1531)
.L_1531:
        /*00d0*/ 	.word	0x00000000


	//----- nvinfo : EIATTR_CBANK_PARAM_SIZE
	.align		4
.L_1532:
        /*00d4*/ 	.byte	0x03, 0x19
        /*00d6*/ 	.short	0x01d0


	//----- nvinfo : EIATTR_PARAM_CBANK
	.align		4
        /*00d8*/ 	.byte	0x04, 0x0a
        /*00da*/ 	.short	(.L_1534 - .L_1533)
	.align		4
.L_1533:
        /*00dc*/ 	.word	index@(.nv.constant0._ZN5flash24flash_fwd_splitkv_kernelI23Flash_fwd_kernel_traitsILi64ELi64ELi128ELi4ELb0ELb0EN7cutlass6half_tE19Flash_kernel_traitsILi64ELi64ELi128ELi4ES3_EELb1ELb0ELb0ELb0ELb0ELb1ELb0ELb0EEEvNS_16Flash_fwd_paramsE)
        /*00e0*/ 	.short	0x0380
        /*00e2*/ 	.short	0x01d0


	//----- nvinfo : EIATTR_SW_WAR
	.align		4
.L_1534:
        /*00e4*/ 	.byte	0x04, 0x36
        /*00e6*/ 	.short	(.L_1536 - .L_1535)
.L_1535:
        /*00e8*/ 	.word	0x00000008
.L_1536:


//--------------------- .nv.info._ZN5flash24flash_fwd_splitkv_kernelI23Flash_fwd_kernel_traitsILi64ELi64ELi128ELi4ELb0ELb0EN7cutlass6half_tE19Flash_kernel_traitsILi64ELi64ELi128ELi4ES3_EELb1ELb0ELb0ELb0ELb0ELb0ELb0ELb1EEEvNS_16Flash_fwd_paramsE --------------------------
	.section	.nv.info._ZN5flash24flash_fwd_splitkv_kernelI23Flash_fwd_kernel_traitsILi64ELi64ELi128ELi4ELb0ELb0EN7cutlass6half_tE19Flash_kernel_traitsILi64ELi64ELi128ELi4ES3_EELb1ELb0ELb0ELb0ELb0ELb0ELb0ELb1EEEvNS_16Flash_fwd_paramsE,"",@"SHT_CUDA_INFO"
	.sectionflags	@""
	.align	4


	//----- nvinfo : EIATTR_CUDA_API_VERSION
	.align		4
        /*0000*/ 	.byte	0x04, 0x37
        /*0002*/ 	.short	(.L_1538 - .L_1537)
.L_1537:
        /*0004*/ 	.word	0x00000082


	//----- nvinfo : EIATTR_KPARAM_INFO
	.align		4
.L_1538:
        /*0008*/ 	.byte	0x04, 0x17
        /*000a*/ 	.short	(.L_1540 - .L_1539)
.L_1539:
        /*000c*/ 	.word	0x00000000
        /*0010*/ 	.short	0x0000
        /*0012*/ 	.short	0x0000
        /*0014*/ 	.byte	0x00, 0xf0, 0x41, 0x07


	//----- nvinfo : EIATTR_SPARSE_MMA_MASK
	.align		4
.L_1540:
        /*0018*/ 	.byte	0x03, 0x50
        /*001a*/ 	.short	0x0000


	//----- nvinfo : EIATTR_MAXREG_COUNT
	.align		4
        /*001c*/ 	.byte	0x03, 0x1b
        /*001e*/ 	.short	0x00ff


	//----- nvinfo : EIATTR_NUM_BARRIERS
	.align		4
        /*0020*/ 	.byte	0x02, 0x4c
        /*0022*/ 	.byte	0x01
	.zero		1


	//----- nvinfo : EIATTR_MERCURY_ISA_VERSION
	.align		4
        /*0024*/ 	.byte	0x03, 0x5f
        /*0026*/ 	.short	0x0101


	//----- nvinfo : EIATTR_COOP_GROUP_MASK_REGIDS
	.align		4
        /*0028*/ 	.byte	0x04, 0x29
        /*002a*/ 	.short	(.L_1542 - .L_1541)


	//   ....[0]....
.L_1541:
        /*002c*/ 	.word	0xffffffff


	//   ....[1]....
        /*0030*/ 	.word	0xffffffff


	//   ....[2]....
        /*0034*/ 	.word	0xffffffff


	//   ....[3]....
        /*0038*/ 	.word	0xffffffff


	//   ....[4]....
        /*003c*/ 	.word	0xffffffff


	//   ....[5]....
        /*0040*/ 	.word	0xffffffff


	//   ....[6]....
        /*0044*/ 	.word	0xffffffff


	//   ....[7]....
        /*0048*/ 	.word	0xffffffff


	//   ....[8]....
        /*004c*/ 	.word	0xffffffff


	//   ....[9]....
        /*0050*/ 	.word	0xffffffff


	//   ....[10]....
        /*0054*/ 	.word	0xffffffff


	//   ....[11]....
        /*0058*/ 	.word	0xffffffff


	//   ....[12]....
        /*005c*/ 	.word	0xffffffff


	//   ....[13]....
        /*0060*/ 	.word	0xffffffff


	//   ....[14]....
        /*0064*/ 	.word	0xffffffff


	//   ....[15]....
        /*0068*/ 	.word	0xffffffff


	//----- nvinfo : EIATTR_COOP_GROUP_INSTR_OFFSETS
	.align		4
.L_1542:
        /*006c*/ 	.byte	0x04, 0x28
        /*006e*/ 	.short	(.L_1544 - .L_1543)


	//   ....[0]....
.L_1543:
        /*0070*/ 	.word	0x0000e3d0


	//   ....[1]....
        /*0074*/ 	.word	0x0000e4e0


	//   ....[2]....
        /*0078*/ 	.word	0x0000e500


	//   ....[3]....
        /*007c*/ 	.word	0x0000e5b0


	//   ....[4]....
        /*0080*/ 	.word	0x00011ec0


	//   ....[5]....
        /*0084*/ 	.word	0x00011ed0


	//   ....[6]....
        /*0088*/ 	.word	0x00011f00


	//   ....[7]....
        /*008c*/ 	.word	0x00011f10


	//   ....[8]....
        /*0090*/ 	.word	0x00014ff0


	//   ....[9]....
        /*0094*/ 	.word	0x00015010


	//   ....[10]....
        /*0098*/ 	.word	0x00015040


	//   ....[11]....
        /*009c*/ 	.word	0x00015050


	//   ....[12]....
        /*00a0*/ 	.word	0x00016770


	//   ....[13]....
        /*00a4*/ 	.word	0x000167b0


	//   ....[14]....
        /*00a8*/ 	.word	0x00016810


	//   ....[15]....
        /*00ac*/ 	.word	0x00016820


	//----- nvinfo : EIATTR_VRC_CTA_INIT_COUNT
	.align		4
.L_1544:
        /*00b0*/ 	.byte	0x02, 0x4a
	.zero		1
	.zero		1


	//----- nvinfo : EIATTR_EXIT_INSTR_OFFSETS
	.align		4
        /*00b4*/ 	.byte	0x04, 0x1c
        /*00b6*/ 	.short	(.L_1546 - .L_1545)


	//   ....[0]....
.L_1545:
        /*00b8*/ 	.word	0x00000340


	//   ....[1]....
        /*00bc*/ 	.word	0x00000b40


	//   ....[2]....
        /*00c0*/ 	.word	0x00000b70


	//   ....[3]....
        /*00c4*/ 	.word	0x000174e0


	//   ....[4]....
        /*00c8*/ 	.word	0x000175b0


	//----- nvinfo : EIATTR_CRS_STACK_SIZE
	.align		4
.L_1546:
        /*00cc*/ 	.byte	0x04, 0x1e
        /*00ce*/ 	.short	(.L_1548 - .L_1547)
.L_1547:
        /*00d0*/ 	.word	0x00000000


	//----- nvinfo : EIATTR_CBANK_PARAM_SIZE
	.align		4
.L_1548:
        /*00d4*/ 	.byte	0x03, 0x19
        /*00d6*/ 	.short	0x01d0


	//----- nvinfo : EIATTR_PARAM_CBANK
	.align		4
        /*00d8*/ 	.byte	0x04, 0x0a
        /*00da*/ 	.short	(.L_1550 - .L_1549)
	.align		4
.L_1549:
        /*00dc*/ 	.word	index@(.nv.constant0._ZN5flash24flash_fwd_splitkv_kernelI23Flash_fwd_kernel_traitsILi64ELi64ELi128ELi4ELb0ELb0EN7cutlass6half_tE19Flash_kernel_traitsILi64ELi64ELi128ELi4ES3_EELb1ELb0ELb0ELb0ELb0ELb0ELb0ELb1EEEvNS_16Flash_fwd_paramsE)
        /*00e0*/ 	.short	0x0380
        /*00e2*/ 	.short	0x01d0


	//----- nvinfo : EIATTR_SW_WAR
	.align		4
.L_1550:
        /*00e4*/ 	.byte	0x04, 0x36
        /*00e6*/ 	.short	(.L_1552 - .L_1551)
.L_1551:
        /*00e8*/ 	.word	0x00000008
.L_1552:


//--------------------- .nv.info._ZN5flash24flash_fwd_splitkv_kernelI23Flash_fwd_kernel_traitsILi64ELi64ELi128ELi4ELb0ELb0EN7cutlass6half_tE19Flash_kernel_traitsILi64ELi64ELi128ELi4ES3_EELb1ELb0ELb0ELb0ELb0ELb1ELb0ELb1EEEvNS_16Flash_fwd_paramsE --------------------------
	.section	.nv.info._ZN5flash24flash_fwd_splitkv_kernelI23Flash_fwd_kernel_traitsILi64ELi64ELi128ELi4ELb0ELb0EN7cutlass6half_tE19Flash_kernel_traitsILi64ELi64ELi128ELi4ES3_EELb1ELb0ELb0ELb0ELb0ELb1ELb0ELb1EEEvNS_16Flash_fwd_paramsE,"",@"SHT_CUDA_INFO"
	.sectionflags	@""
	.align	4


	//----- nvinfo : EIATTR_CUDA_API_VERSION
	.align		4
        /*0000*/ 	.byte	0x04, 0x37
        /*0002*/ 	.short	(.L_1554 - .L_1553)
.L_1553:
        /*0004*/ 	.word	0x00000082


	//----- nvinfo : EIATTR_KPARAM_INFO
	.align		4
.L_1554:
        /*0008*/ 	.byte	0x04, 0x17
        /*000a*/ 	.short	(.L_1556 - .L_1555)
.L_1555:
        /*000c*/ 	.word	0x00000000
        /*0010*/ 	.short	0x0000
        /*0012*/ 	.short	0x0000
        /*0014*/ 	.byte	0x00, 0xf0, 0x41, 0x07


	//----- nvinfo : EIATTR_SPARSE_MMA_MASK
	.align		4
.L_1556:
        /*0018*/ 	.byte	0x03, 0x50
        /*001a*/ 	.short	0x0000


	//----- nvinfo : EIATTR_MAXREG_COUNT
	.align		4
        /*001c*/ 	.byte	0x03, 0x1b
        /*001e*/ 	.short	0x00ff


	//----- nvinfo : EIATTR_NUM_BARRIERS
	.align		4
        /*0020*/ 	.byte	0x02, 0x4c
        /*0022*/ 	.byte	0x01
	.zero		1


	//----- nvinfo : EIATTR_MERCURY_ISA_VERSION
	.align		4
        /*0024*/ 	.byte	0x03, 0x5f
        /*0026*/ 	.short	0x0101


	//----- nvinfo : EIATTR_COOP_GROUP_MASK_REGIDS
	.align		4
        /*0028*/ 	.byte	0x04, 0x29
        /*002a*/ 	.short	(.L_1558 - .L_1557)


	//   ....[0]....
.L_1557:
        /*002c*/ 	.word	0xffffffff


	//   ....[1]....
        /*0030*/ 	.word	0xffffffff


	//   ....[2]....
        /*0034*/ 	.word	0xffffffff


	//   ....[3]....
        /*0038*/ 	.word	0xffffffff


	//   ....[4]....
        /*003c*/ 	.word	0xffffffff


	//   ....[5]....
        /*0040*/ 	.word	0xffffffff


	//   ....[6]....
        /*0044*/ 	.word	0xffffffff


	//   ....[7]....
        /*0048*/ 	.word	0xffffffff


	//   ....[8]....
        /*004c*/ 	.word	0xffffffff


	//   ....[9]....
        /*0050*/ 	.word	0xffffffff


	//   ....[10]....
        /*0054*/ 	.word	0xffffffff


	//   ....[11]....
        /*0058*/ 	.word	0xffffffff


	//   ....[12]....
        /*005c*/ 	.word	0xffffffff


	//   ....[13]....
        /*0060*/ 	.word	0xffffffff


	//   ....[14]....
        /*0064*/ 	.word	0xffffffff


	//   ....[15]....
        /*0068*/ 	.word	0xffffffff


	//----- nvinfo : EIATTR_COOP_GROUP_INSTR_OFFSETS
	.align		4
.L_1558:
        /*006c*/ 	.byte	0x04, 0x28
        /*006e*/ 	.short	(.L_1560 - .L_1559)


	//   ....[0]....
.L_1559:
        /*0070*/ 	.word	0x0000ebc0


	//   ....[1]....
        /*0074*/ 	.word	0x0000ed50


	//   ....[2]....
        /*0078*/ 	.word	0x0000ed70


	//   ....[3]....
        /*007c*/ 	.word	0x0000ee10


	//   ....[4]....
        /*0080*/ 	.word	0x00012e80


	//   ....[5]....
        /*0084*/ 	.word	0x00012e90


	//   ....[6]....
        /*0088*/ 	.word	0x00012ec0


	//   ....[7]....
        /*008c*/ 	.word	0x00012ed0


	//   ....[8]....
        /*0090*/ 	.word	0x00016880


	//   ....[9]....
        /*0094*/ 	.word	0x000168a0


	//   ....[10]....
        /*0098*/ 	.word	0x000168d0


	//   ....[11]....
        /*009c*/ 	.word	0x000168e0


	//   ....[12]....
        /*00a0*/ 	.word	0x00017fa0


	//   ....[13]....
        /*00a4*/ 	.word	0x00017fe0


	//   ....[14]....
        /*00a8*/ 	.word	0x00018040


	//   ....[15]....
        /*00ac*/ 	.word	0x00018050


	//----- nvinfo : EIATTR_VRC_CTA_INIT_COUNT
	.align		4
.L_1560:
        /*00b0*/ 	.byte	0x02, 0x4a
	.zero		1
	.zero		1


	//----- nvinfo : EIATTR_EXIT_INSTR_OFFSETS
	.align		4
        /*00b4*/ 	.byte	0x04, 0x1c
        /*00b6*/ 	.short	(.L_1562 - .L_1561)


	//   ....[0]....
.L_1561:
        /*00b8*/ 	.word	0x00000340


	//   ....[1]....
        /*00bc*/ 	.word	0x00000b40


	//   ....[2]....
        /*00c0*/ 	.word	0x00000b70


	//   ....[3]....
        /*00c4*/ 	.word	0x00018cf0


	//   ....[4]....
        /*00c8*/ 	.word	0x00018db0


	//----- nvinfo : EIATTR_CRS_STACK_SIZE
	.align		4
.L_1562:
        /*00cc*/ 	.byte	0x04, 0x1e
        /*00ce*/ 	.short	(.L_1564 - .L_1563)
.L_1563:
        /*00d0*/ 	.word	0x00000000


	//----- nvinfo : EIATTR_CBANK_PARAM_SIZE
	.align		4
.L_1564:
        /*00d4*/ 	.byte	0x03, 0x19
        /*00d6*/ 	.short	0x01d0


	//----- nvinfo : EIATTR_PARAM_CBANK
	.align		4
        /*00d8*/ 	.byte	0x04, 0x0a
        /*00da*/ 	.short	(.L_1566 - .L_1565)
	.align		4
.L_1565:
        /*00dc*/ 	.word	index@(.nv.constant0._ZN5flash24flash_fwd_splitkv_kernelI23Flash_fwd_kernel_traitsILi64ELi64ELi128ELi4ELb0ELb0EN7cutlass6half_tE19Flash_kernel_traitsILi64ELi64ELi128ELi4ES3_EELb1ELb0ELb0ELb0ELb0ELb1ELb0ELb1EEEvNS_16Flash_fwd_paramsE)
        /*00e0*/ 	.short	0x0380
        /*00e2*/ 	.short	0x01d0


	//----- nvinfo : EIATTR_SW_WAR
	.align		4
.L_1566:
        /*00e4*/ 	.byte	0x04, 0x36
        /*00e6*/ 	.short	(.L_1568 - .L_1567)
.L_1567:
        /*00e8*/ 	.word	0x00000008
.L_1568:


//--------------------- .nv.info._ZN5flash24flash_fwd_splitkv_kernelI23Flash_fwd_kernel_traitsILi64ELi64ELi128ELi4ELb0ELb0EN7cutlass6half_tE19Flash_kernel_traitsILi64ELi64ELi128ELi4ES3_EELb1ELb0ELb0ELb0ELb0ELb0ELb1ELb0EEEvNS_16Flash_fwd_paramsE --------------------------
	.section	.nv.info._ZN5flash24flash_fwd_splitkv_kernelI23Flash_fwd_kernel_traitsILi64ELi64ELi128ELi4ELb0ELb0EN7cutlass6half_tE19Flash_kernel_traitsILi64ELi64ELi128ELi4ES3_EELb1ELb0ELb0ELb0ELb0ELb0ELb1ELb0EEEvNS_16Flash_fwd_paramsE,"",@"SHT_CUDA_INFO"
	.sectionflags	@""
	.align	4


	//----- nvinfo : EIATTR_CUDA_API_VERSION
	.align		4
        /*0000*/ 	.byte	0x04, 0x37
        /*0002*/ 	.short	(.L_1570 - .L_1569)
.L_1569:
        /*0004*/ 	.word	0x00000082


	//----- nvinfo : EIATTR_KPARAM_INFO
	.align		4
.L_1570:
        /*0008*/ 	.byte	0x04, 0x17
        /*000a*/ 	.short	(.L_1572 - .L_1571)
.L_1571:
        /*000c*/ 	.word	0x00000000
        /*0010*/ 	.short	0x0000
        /*0012*/ 	.short	0x0000
        /*0014*/ 	.byte	0x00, 0xf0, 0x41, 0x07


	//----- nvinfo : EIATTR_SPARSE_MMA_MASK
	.align		4
.L_1572:
        /*0018*/ 	.byte	0x03, 0x50
        /*001a*/ 	.short	0x0000


	//----- nvinfo : EIATTR_MAXREG_COUNT
	.align		4
        /*001c*/ 	.byte	0x03, 0x1b
        /*001e*/ 	.short	0x00ff


	//----- nvinfo : EIATTR_NUM_BARRIERS
	.align		4
        /*0020*/ 	.byte	0x02, 0x4c
        /*0022*/ 	.byte	0x01
	.zero		1


	//----- nvinfo : EIATTR_MERCURY_ISA_VERSION
	.align		4
        /*0024*/ 	.byte	0x03, 0x5f
        /*0026*/ 	.short	0x0101


	//----- nvinfo : EIATTR_COOP_GROUP_MASK_REGIDS
	.align		4
        /*0028*/ 	.byte	0x04, 0x29
        /*002a*/ 	.short	(.L_1574 - .L_1573)


	//   ....[0]....
.L_1573:
        /*002c*/ 	.word	0xffffffff


	//   ....[1]....
        /*0030*/ 	.word	0xffffffff


	//   ....[2]....
        /*0034*/ 	.word	0xffffffff


	//   ....[3]....
        /*0038*/ 	.word	0xffffffff


	//   ....[4]....
        /*003c*/ 	.word	0xffffffff


	//   ....[5]....
        /*0040*/ 	.word	0xffffffff


	//   ....[6]....
        /*0044*/ 	.word	0xffffffff


	//   ....[7]....
        /*0048*/ 	.word	0xffffffff


	//   ....[8]....
        /*004c*/ 	.word	0xffffffff


	//   ....[9]....
        /*0050*/ 	.word	0xffffffff


	//   ....[10]....
        /*0054*/ 	.word	0xffffffff


	//   ....[11]....
        /*0058*/ 	.word	0xffffffff


	//   ....[12]....
        /*005c*/ 	.word	0xffffffff


	//   ....[13]....
        /*0060*/ 	.word	0xffffffff


	//   ....[14]....
        /*0064*/ 	.word	0xffffffff


	//   ....[15]....
        /*0068*/ 	.word	0xffffffff


	//----- nvinfo : EIATTR_COOP_GROUP_INSTR_OFFSETS
	.align		4
.L_1574:
        /*006c*/ 	.byte	0x04, 0x28
        /*006e*/ 	.short	(.L_1576 - .L_1575)


	//   ....[0]....
.L_1575:
        /*0070*/ 	.word	0x00004e10


	//   ....[1]....
        /*0074*/ 	.word	0x00004fd0


	//   ....[2]....
        /*0078*/ 	.word	0x00004fe0


	//   ....[3]....
        /*007c*/ 	.word	0x00005090


	//   ....[4]....
        /*0080*/ 	.word	0x000088c0


	//   ....[5]....
        /*0084*/ 	.word	0x000088d0


	//   ....[6]....
        /*0088*/ 	.word	0x00008900


	//   ....[7]....
        /*008c*/ 	.word	0x00008910


	//   ....[8]....
        /*0090*/ 	.word	0x0000bad0


	//   ....[9]....
        /*0094*/ 	.word	0x0000bae0


	//   ....[10]....
        /*0098*/ 	.word	0x0000bb20


	//   ....[11]....
        /*009c*/ 	.word	0x0000bb30


	//   ....[12]....
        /*00a0*/ 	.word	0x0000d240


	//   ....[13]....
        /*00a4*/ 	.word	0x0000d280


	//   ....[14]....
        /*00a8*/ 	.word	0x0000d350


	//   ....[15]....
        /*00ac*/ 	.word	0x0000d360


	//----- nvinfo : EIATTR_VRC_CTA_INIT_COUNT
	.align		4
.L_1576:
        /*00b0*/ 	.byte	0x02, 0x4a
	.zero		1
	.zero		1


	//----- nvinfo : EIATTR_EXIT_INSTR_OFFSETS
	.align		4
        /*00b4*/ 	.byte	0x04, 0x1c
        /*00b6*/ 	.short	(.L_1578 - .L_1577)


	//   ....[0]....
.L_1577:
        /*00b8*/ 	.word	0x00000440


	//   ....[1]....
        /*00bc*/ 	.word	0x00000c40


	//   ....[2]....
        /*00c0*/ 	.word	0x00000c70


	//   ....[3]....
        /*00c4*/ 	.word	0x0000dd40


	//   ....[4]....
        /*00c8*/ 	.word	0x0000dd60


	//----- nvinfo : EIATTR_CRS_STACK_SIZE
	.align		4
.L_1578:
        /*00cc*/ 	.byte	0x04, 0x1e
        /*00ce*/ 	.short	(.L_1580 - .L_1579)
.L_1579:
        /*00d0*/ 	.word	0x00000000


	//----- nvinfo : EIATTR_CBANK_PARAM_SIZE
	.align		4
.L_1580:
        /*00d4*/ 	.byte	0x03, 0x19
        /*00d6*/ 	.short	0x01d0


	//----- nvinfo : EIATTR_PARAM_CBANK
	.align		4
        /*00d8*/ 	.byte	0x04, 0x0a
        /*00da*/ 	.short	(.L_1582 - .L_1581)
	.align		4
.L_1581:
        /*00dc*/ 	.word	index@(.nv.constant0._ZN5flash24flash_fwd_splitkv_kernelI23Flash_fwd_kernel_traitsILi64ELi64ELi128ELi4ELb0ELb0EN7cutlass6half_tE19Flash_kernel_traitsILi64ELi64ELi128ELi4ES3_EELb1ELb0ELb0ELb0ELb0ELb0ELb1ELb0EEEvNS_16Flash_fwd_paramsE)
        /*00e0*/ 	.short	0x0380
        /*00e2*/ 	.short	0x01d0


	//----- nvinfo : EIATTR_SW_WAR
	.align		4
.L_1582:
        /*00e4*/ 	.byte	0x04, 0x36
        /*00e6*/ 	.short	(.L_1584 - .L_1583)
.L_1583:
        /*00e8*/ 	.word	0x00000008
.L_1584:


//--------------------- .nv.info._ZN5flash24flash_fwd_splitkv_kernelI23Flash_fwd_kernel_traitsILi64ELi64ELi128ELi4ELb0ELb0EN7cutlass6half_tE19Flash_kernel_traitsILi64ELi64ELi128ELi4ES3_EELb1ELb0ELb0ELb0ELb0ELb1ELb1ELb0EEEvNS_16Flash_fwd_paramsE --------------------------
	.section	.nv.info._ZN5flash24flash_fwd_splitkv_kernelI23Flash_fwd_kernel_traitsILi64ELi64ELi128ELi4ELb0ELb0EN7cutlass6half_tE19Flash_kernel_traitsILi64ELi64ELi128ELi4ES3_EELb1ELb0ELb0ELb0ELb0ELb1ELb1ELb0EEEvNS_16Flash_fwd_paramsE,"",@"SHT_CUDA_INFO"
	.sectionflags	@""
	.align	4


	//----- nvinfo : EIATTR_CUDA_API_VERSION
	.align		4
        /*0000*/ 	.byte	0x04, 0x37
        /*0002*/ 	.short	(.L_1586 - .L_1585)
.L_1585:
        /*0004*/ 	.word	0x00000082


	//----- nvinfo : EIATTR_KPARAM_INFO
	.align		4
.L_1586:
        /*0008*/ 	.byte	0x04, 0x17
        /*000a*/ 	.short	(.L_1588 - .L_1587)
.L_1587:
        /*000c*/ 	.word	0x00000000
        /*0010*/ 	.short	0x0000
        /*0012*/ 	.short	0x0000
        /*0014*/ 	.byte	0x00, 0xf0, 0x41, 0x07


	//----- nvinfo : EIATTR_SPARSE_MMA_MASK
	.align		4
.L_1588:
        /*0018*/ 	.byte	0x03, 0x50
        /*001a*/ 	.short	0x0000


	//----- nvinfo : EIATTR_MAXREG_COUNT
	.align		4
        /*001c*/ 	.byte	0x03, 0x1b
        /*001e*/ 	.short	0x00ff


	//----- nvinfo : EIATTR_NUM_BARRIERS
	.align		4
        /*0020*/ 	.byte	0x02, 0x4c
        /*0022*/ 	.byte	0x01
	.zero		1


	//----- nvinfo : EIATTR_MERCURY_ISA_VERSION
	.align		4
        /*0024*/ 	.byte	0x03, 0x5f
        /*0026*/ 	.short	0x0101


	//----- nvinfo : EIATTR_COOP_GROUP_MASK_REGIDS
	.align		4
        /*0028*/ 	.byte	0x04, 0x29
        /*002a*/ 	.short	(.L_1590 - .L_1589)


	//   ....[0]....
.L_1589:
        /*002c*/ 	.word	0xffffffff


	//   ....[1]....
        /*0030*/ 	.word	0xffffffff


	//   ....[2]....
        /*0034*/ 	.word	0xffffffff


	//   ....[3]....
        /*0038*/ 	.word	0xffffffff


	//   ....[4]....
        /*003c*/ 	.word	0xffffffff


	//   ....[5]....
        /*0040*/ 	.word	0xffffffff


	//   ....[6]....
        /*0044*/ 	.word	0xffffffff


	//   ....[7]....
        /*0048*/ 	.word	0xffffffff


	//   ....[8]....
        /*004c*/ 	.word	0xffffffff


	//   ....[9]....
        /*0050*/ 	.word	0xffffffff


	//   ....[10]....
        /*0054*/ 	.word	0xffffffff


	//   ....[11]....
        /*0058*/ 	.word	0xffffffff


	//   ....[12]....
        /*005c*/ 	.word	0xffffffff


	//   ....[13]....
        /*0060*/ 	.word	0xffffffff


	//   ....[14]....
        /*0064*/ 	.word	0xffffffff


	//   ....[15]....
        /*0068*/ 	.word	0xffffffff


	//----- nvinfo : EIATTR_COOP_GROUP_INSTR_OFFSETS
	.align		4
.L_1590:
        /*006c*/ 	.byte	0x04, 0x28
        /*006e*/ 	.short	(.L_1592 - .L_1591)


	//   ....[0]....
.L_1591:
        /*0070*/ 	.word	0x00005590


	//   ....[1]....
        /*0074*/ 	.word	0x00005770


	//   ....[2]....
        /*0078*/ 	.word	0x00005810


	//   ....[3]....
        /*007c*/ 	.word	0x00005930


	//   ....[4]....
        /*0080*/ 	.word	0x00009880


	//   ....[5]....
        /*0084*/ 	.word	0x00009890


	//   ....[6]....
        /*0088*/ 	.word	0x000098c0


	//   ....[7]....
        /*008c*/ 	.word	0x000098d0


	//   ....[8]....
        /*0090*/ 	.word	0x0000d320


	//   ....[9]....
        /*0094*/ 	.word	0x0000d330


	//   ....[10]....
        /*0098*/ 	.word	0x0000d360


	//   ....[11]....
        /*009c*/ 	.word	0x0000d370


	//   ....[12]....
        /*00a0*/ 	.word	0x0000ea30


	//   ....[13]....
        /*00a4*/ 	.word	0x0000ea70


	//   ....[14]....
        /*00a8*/ 	.word	0x0000eb40


	//   ....[15]....
        /*00ac*/ 	.word	0x0000eb50


	//----- nvinfo : EIATTR_VRC_CTA_INIT_COUNT
	.align		4
.L_1592:
        /*00b0*/ 	.byte	0x02, 0x4a
	.zero		1
	.zero		1


	//----- nvinfo : EIATTR_EXIT_INSTR_OFFSETS
	.align		4
        /*00b4*/ 	.byte	0x04, 0x1c
        /*00b6*/ 	.short	(.L_1594 - .L_1593)


	//   ....[0]....
.L_1593:
        /*00b8*/ 	.word	0x00000440


	//   ....[1]....
        /*00bc*/ 	.word	0x00000c40


	//   ....[2]....
        /*00c0*/ 	.word	0x00000c70


	//   ....[3]....
        /*00c4*/ 	.word	0x0000f530


	//   ....[4]....
        /*00c8*/ 	.word	0x0000f550


	//----- nvinfo : EIATTR_CRS_STACK_SIZE
	.align		4
.L_1594:
        /*00cc*/ 	.byte	0x04, 0x1e
        /*00ce*/ 	.short	(.L_1596 - .L_1595)
.L_1595:
        /*00d0*/ 	.word	0x00000000


	//----- nvinfo : EIATTR_CBANK_PARAM_SIZE
	.align		4
.L_1596:
        /*00d4*/ 	.byte	0x03, 0x19
        /*00d6*/ 	.short	0x01d0


	//----- nvinfo : EIATTR_PARAM_CBANK
	.align		4
        /*00d8*/ 	.byte	0x04, 0x0a
        /*00da*/ 	.short	(.L_1598 - .L_1597)
	.align		4
.L_1597:
        /*00dc*/ 	.word	index@(.nv.constant0._ZN5flash24flash_fwd_splitkv_kernelI23Flash_fwd_kernel_traitsILi64ELi64ELi128ELi4ELb0ELb0EN7cutlass6half_tE19Flash_kernel_traitsILi64ELi64ELi128ELi4ES3_EELb1ELb0ELb0ELb0ELb0ELb1ELb1ELb0EEEvNS_16Flash_fwd_paramsE)
        /*00e0*/ 	.short	0x0380
        /*00e2*/ 	.short	0x01d0


	//----- nvinfo : EIATTR_SW_WAR
	.align		4
.L_1598:
        /*00e4*/ 	.byte	0x04, 0x36
        /*00e6*/ 	.short	(.L_1600 - .L_1599)
.L_1599:
        /*00e8*/ 	.word	0x00000008
.L_1600:


//--------------------- .nv.info._ZN5flash24flash_fwd_splitkv_kernelI23Flash_fwd_kernel_traitsILi64ELi64ELi128ELi4ELb0ELb0EN7cutlass6half_tE19Flash_kernel_traitsILi64ELi64ELi128ELi4ES3_EELb1ELb0ELb0ELb0ELb0ELb0ELb1ELb1EEEvNS_16Flash_fwd_paramsE --------------------------
	.section	.nv.info._ZN5flash24flash_fwd_splitkv_kernelI23Flash_fwd_kernel_traitsILi64ELi64ELi128ELi4ELb0ELb0EN7cutlass6half_tE19Flash_kernel_traitsILi64ELi64ELi128ELi4ES3_EELb1ELb0ELb0ELb0ELb0ELb0ELb1ELb1EEEvNS_16Flash_fwd_paramsE,"",@"SHT_CUDA_INFO"
	.sectionflags	@""
	.align	4


	//----- nvinfo : EIATTR_CUDA_API_VERSION
	.align		4
        /*0000*/ 	.byte	0x04, 0x37
        /*0002*/ 	.short	(.L_1602 - .L_1601)
.L_1601:
        /*0004*/ 	.word	0x00000082


	//----- nvinfo : EIATTR_KPARAM_INFO
	.align		4
.L_1602:
        /*0008*/ 	.byte	0x04, 0x17
        /*000a*/ 	.short	(.L_1604 - .L_1603)
.L_1603:
        /*000c*/ 	.word	0x00000000
        /*0010*/ 	.short	0x0000
        /*0012*/ 	.short	0x0000
        /*0014*/ 	.byte	0x00, 0xf0, 0x41, 0x07


	//----- nvinfo : EIATTR_SPARSE_MMA_MASK
	.align		4
.L_1604:
        /*0018*/ 	.byte	0x03, 0x50
        /*001a*/ 	.short	0x0000


	//----- nvinfo : EIATTR_MAXREG_COUNT
	.align		4
        /*001c*/ 	.byte	0x03, 0x1b
        /*001e*/ 	.short	0x00ff


	//----- nvinfo : EIATTR_NUM_BARRIERS
	.align		4
        /*0020*/ 	.byte	0x02, 0x4c
        /*0022*/ 	.byte	0x01
	.zero		1


	//----- nvinfo : EIATTR_MERCURY_ISA_VERSION
	.align		4
        /*0024*/ 	.byte	0x03, 0x5f
        /*0026*/ 	.short	0x0101


	//----- nvinfo : EIATTR_COOP_GROUP_MASK_REGIDS
	.align		4
        /*0028*/ 	.byte	0x04, 0x29
        /*002a*/ 	.short	(.L_1606 - .L_1605)


	//   ....[0]....
.L_1605:
        /*002c*/ 	.word	0xffffffff


	//   ....[1]....
        /*0030*/ 	.word	0xffffffff


	//   ....[2]....
        /*0034*/ 	.word	0xffffffff


	//   ....[3]....
        /*0038*/ 	.word	0xffffffff


	//   ....[4]....
        /*003c*/ 	.word	0xffffffff


	//   ....[5]....
        /*0040*/ 	.word	0xffffffff


	//   ....[6]....
        /*0044*/ 	.word	0xffffffff


	//   ....[7]....
        /*0048*/ 	.word	0xffffffff


	//   ....[8]....
        /*004c*/ 	.word	0xffffffff


	//   ....[9]....
        /*0050*/ 	.word	0xffffffff


	//   ....[10]....
        /*0054*/ 	.word	0xffffffff


	//   ....[11]....
        /*0058*/ 	.word	0xffffffff


	//   ....[12]....
        /*005c*/ 	.word	0xffffffff


	//   ....[13]....
        /*0060*/ 	.word	0xffffffff


	//   ....[14]....
        /*0064*/ 	.word	0xffffffff


	//   ....[15]....
        /*0068*/ 	.word	0xffffffff


	//----- nvinfo : EIATTR_COOP_GROUP_INSTR_OFFSETS
	.align		4
.L_1606:
        /*006c*/ 	.byte	0x04, 0x28
        /*006e*/ 	.short	(.L_1608 - .L_1607)


	//   ....[0]....
.L_1607:
        /*0070*/ 	.word	0x0000e680


	//   ....[1]....
        /*0074*/ 	.word	0x0000e6e0


	//   ....[2]....
        /*0078*/ 	.word	0x0000e740


	//   ....[3]....
        /*007c*/ 	.word	0x0000e760


	//   ....[4]....
        /*0080*/ 	.word	0x00012090


	//   ....[5]....
        /*0084*/ 	.word	0x000120a0


	//   ....[6]....
        /*0088*/ 	.word	0x000120d0


	//   ....[7]....
        /*008c*/ 	.word	0x000120e0


	//   ....[8]....
        /*0090*/ 	.word	0x000152d0


	//   ....[9]....
        /*0094*/ 	.word	0x000152e0


	//   ....[10]....
        /*0098*/ 	.word	0x00015310


	//   ....[11]....
        /*009c*/ 	.word	0x00015320


	//   ....[12]....
        /*00a0*/ 	.word	0x00016a40


	//   ....[13]....
        /*00a4*/ 	.word	0x00016a80


	//   ....[14]....
        /*00a8*/ 	.word	0x00016b10


	//   ....[15]....
        /*00ac*/ 	.word	0x00016b20


	//----- nvinfo : EIATTR_VRC_CTA_INIT_COUNT
	.align		4
.L_1608:
        /*00b0*/ 	.byte	0x02, 0x4a
	.zero		1
	.zero		1


	//----- nvinfo : EIATTR_EXIT_INSTR_OFFSETS
	.align		4
        /*00b4*/ 	.byte	0x04, 0x1c
        /*00b6*/ 	.short	(.L_1610 - .L_1609)


	//   ....[0]....
.L_1609:
        /*00b8*/ 	.word	0x00000440


	//   ....[1]....
        /*00bc*/ 	.word	0x00000c70


	//   ....[2]....
        /*00c0*/ 	.word	0x00000ca0


	//   ....[3]....
        /*00c4*/ 	.word	0x00017530


	//   ....[4]....
        /*00c8*/ 	.word	0x00017550


	//----- nvinfo : EIATTR_CRS_STACK_SIZE
	.align		4
.L_1610:
        /*00cc*/ 	.byte	0x04, 0x1e
        /*00ce*/ 	.short	(.L_1612 - .L_1611)
.L_1611:
        /*00d0*/ 	.word	0x00000000


	//----- nvinfo : EIATTR_CBANK_PARAM_SIZE
	.align		4
.L_1612:
        /*00d4*/ 	.byte	0x03, 0x19
        /*00d6*/ 	.short	0x01d0


	//----- nvinfo : EIATTR_PARAM_CBANK
	.align		4
        /*00d8*/ 	.byte	0x04, 0x0a
        /*00da*/ 	.short	(.L_1614 - .L_1613)
	.align		4
.L_1613:
        /*00dc*/ 	.word	index@(.nv.constant0._ZN5flash24flash_fwd_splitkv_kernelI23Flash_fwd_kernel_traitsILi64ELi64ELi128ELi4ELb0ELb0EN7cutlass6half_tE19Flash_kernel_traitsILi64ELi64ELi128ELi4ES3_EELb1ELb0ELb0ELb0ELb0ELb0ELb1ELb1EEEvNS_16Flash_fwd_paramsE)
        /*00e0*/ 	.short	0x0380
        /*00e2*/ 	.short	0x01d0


	//----- nvinfo : EIATTR_SW_WAR
	.align		4
.L_1614:
        /*00e4*/ 	.byte	0x04, 0x36
        /*00e6*/ 	.short	(.L_1616 - .L_1615)
.L_1615:
        /*00e8*/ 	.word	0x00000008
.L_1616:


//--------------------- .nv.info._ZN5flash24flash_fwd_splitkv_kernelI23Flash_fwd_kernel_traitsILi64ELi64ELi128ELi4ELb0ELb0EN7cutlass6half_tE19Flash_kernel_traitsILi64ELi64ELi128ELi4ES3_EELb1ELb0ELb0ELb0ELb0ELb1ELb1ELb1EEEvNS_16Flash_fwd_paramsE --------------------------
	.section	.nv.info._ZN5flash24flash_fwd_splitkv_kernelI23Flash_fwd_kernel_traitsILi64ELi64ELi128ELi4ELb0ELb0EN7cutlass6half_tE19Flash_kernel_traitsILi64ELi64ELi128ELi4ES3_EELb1ELb0ELb0ELb0ELb0ELb1ELb1ELb1EEEvNS_16Flash_fwd_paramsE,"",@"SHT_CUDA_INFO"
	.sectionflags	@""
	.align	4


	//----- nvinfo : EIATTR_CUDA_API_VERSION
	.align		4
        /*0000*/ 	.byte	0x04, 0x37
        /*0002*/ 	.short	(.L_1618 - .L_1617)
.L_1617:
        /*0004*/ 	.word	0x00000082


	//----- nvinfo : EIATTR_KPARAM_INFO
	.align		4
.L_1618:
        /*0008*/ 	.byte	0x04, 0x17
        /*000a*/ 	.short	(.L_1620 - .L_1619)
.L_1619:
        /*000c*/ 	.word	0x00000000
        /*0010*/ 	.short	0x0000
        /*0012*/ 	.short	0x0000
        /*0014*/ 	.byte	0x00, 0xf0, 0x41, 0x07


	//----- nvinfo : EIATTR_SPARSE_MMA_MASK
	.align		4
.L_1620:
        /*0018*/ 	.byte	0x03, 0x50
        /*001a*/ 	.short	0x0000


	//----- nvinfo : EIATTR_MAXREG_COUNT
	.align		4
        /*001c*/ 	.byte	0x03, 0x1b
        /*001e*/ 	.short	0x00ff


	//----- nvinfo : EIATTR_NUM_BARRIERS
	.align		4
        /*0020*/ 	.byte	0x02, 0x4c
        /*0022*/ 	.byte	0x01
	.zero		1


	//----- nvinfo : EIATTR_MERCURY_ISA_VERSION
	.align		4
        /*0024*/ 	.byte	0x03, 0x5f
        /*0026*/ 	.short	0x0101


	//----- nvinfo : EIATTR_COOP_GROUP_MASK_REGIDS
	.align		4
        /*0028*/ 	.byte	0x04, 0x29
        /*002a*/ 	.short	(.L_1622 - .L_1621)


	//   ....[0]....
.L_1621:
        /*002c*/ 	.word	0xffffffff


	//   ....[1]....
        /*0030*/ 	.word	0xffffffff


	//   ....[2]....
        /*0034*/ 	.word	0xffffffff


	//   ....[3]....
        /*0038*/ 	.word	0xffffffff


	//   ....[4]....
        /*003c*/ 	.word	0xffffffff


	//   ....[5]....
        /*0040*/ 	.word	0xffffffff


	//   ....[6]....
        /*0044*/ 	.word	0xffffffff


	//   ....[7]....
        /*0048*/ 	.word	0xffffffff


	//   ....[8]....
        /*004c*/ 	.word	0xffffffff


	//   ....[9]....
        /*0050*/ 	.word	0xffffffff


	//   ....[10]....
        /*0054*/ 	.word	0xffffffff


	//   ....[11]....
        /*0058*/ 	.word	0xffffffff


	//   ....[12]....
        /*005c*/ 	.word	0xffffffff


	//   ....[13]....
        /*0060*/ 	.word	0xffffffff


	//   ....[14]....
        /*0064*/ 	.word	0xffffffff


	//   ....[15]....
        /*0068*/ 	.word	0xffffffff


	//----- nvinfo : EIATTR_COOP_GROUP_INSTR_OFFSETS
	.align		4
.L_1622:
        /*006c*/ 	.byte	0x04, 0x28
        /*006e*/ 	.short	(.L_1624 - .L_1623)


	//   ....[0]....
.L_1623:
        /*0070*/ 	.word	0x0000ee00


	//   ....[1]....
        /*0074*/ 	.word	0x0000ef90


	//   ....[2]....
        /*0078*/ 	.word	0x0000efa0


	//   ....[3]....
        /*007c*/ 	.word	0x0000f040


	//   ....[4]....
        /*0080*/ 	.word	0x00013130


	//   ....[5]....
        /*0084*/ 	.word	0x00013140


	//   ....[6]....
        /*0088*/ 	.word	0x00013170


	//   ....[7]....
        /*008c*/ 	.word	0x00013180


	//   ....[8]....
        /*0090*/ 	.word	0x00016bf0


	//   ....[9]....
        /*0094*/ 	.word	0x00016c00


	//   ....[10]....
        /*0098*/ 	.word	0x00016c30


	//   ....[11]....
        /*009c*/ 	.word	0x00016c40


	//   ....[12]....
        /*00a0*/ 	.word	0x00018300


	//   ....[13]....
        /*00a4*/ 	.word	0x00018340


	//   ....[14]....
        /*00a8*/ 	.word	0x000183d0


	//   ....[15]....
        /*00ac*/ 	.word	0x000183e0


	//----- nvinfo : EIATTR_VRC_CTA_INIT_COUNT
	.align		4
.L_1624:
        /*00b0*/ 	.byte	0x02, 0x4a
	.zero		1
	.zero		1


	//----- nvinfo : EIATTR_EXIT_INSTR_OFFSETS
	.align		4
        /*00b4*/ 	.byte	0x04, 0x1c
        /*00b6*/ 	.short	(.L_1626 - .L_1625)


	//   ....[0]....
.L_1625:
        /*00b8*/ 	.word	0x00000440


	//   ....[1]....
        /*00bc*/ 	.word	0x00000c70


	//   ....[2]....
        /*00c0*/ 	.word	0x00000ca0


	//   ....[3]....
        /*00c4*/ 	.word	0x00018df0


	//   ....[4]....
        /*00c8*/ 	.word	0x00018e10


	//----- nvinfo : EIATTR_CRS_STACK_SIZE
	.align		4
.L_1626:
        /*00cc*/ 	.byte	0x04, 0x1e
        /*00ce*/ 	.short	(.L_1628 - .L_1627)
.L_1627:
        /*00d0*/ 	.word	0x00000000


	//----- nvinfo : EIATTR_CBANK_PARAM_SIZE
	.align		4
.L_1628:
        /*00d4*/ 	.byte	0x03, 0x19
        /*00d6*/ 	.short	0x01d0


	//----- nvinfo : EIATTR_PARAM_CBANK
	.align		4
        /*00d8*/ 	.byte	0x04, 0x0a
        /*00da*/ 	.short	(.L_1630 - .L_1629)
	.align		4
.L_1629:
        /*00dc*/ 	.word	index@(.nv.constant0._ZN5flash24flash_fwd_splitkv_kernelI23Flash_fwd_kernel_traitsILi64ELi64ELi128ELi4ELb0ELb0EN7cutlass6half_tE19Flash_kernel_traitsILi64ELi64ELi128ELi4ES3_EELb1ELb0ELb0ELb0ELb0ELb1ELb1ELb1EEEvNS_16Flash_fwd_paramsE)
        /*00e0*/ 	.short	0x0380
        /*00e2*/ 	.short	0x01d0


	//----- nvinfo : EIATTR_SW_WAR
	.align		4
.L_1630:
        /*00e4*/ 	.byte	0x04, 0x36
        /*00e6*/ 	.short	(.L_1632 - .L_1631)
.L_1631:
        /*00e8*/ 	.word	0x00000008
.L_1632:


//--------------------- .nv.info._ZN5flash24flash_fwd_splitkv_kernelI23Flash_fwd_kernel_traitsILi64ELi64ELi128ELi4ELb0ELb0EN7cutlass6half_tE19Flash_kernel_traitsILi64ELi64ELi128ELi4ES3_EELb1ELb0ELb0ELb1ELb1ELb0ELb0ELb0EEEvNS_16Flash_fwd_paramsE --------------------------
	.section	.nv.info._ZN5flash24flash_fwd_splitkv_kernelI23Flash_fwd_kernel_traitsILi64ELi64ELi128ELi4ELb0ELb0EN7cutlass6half_tE19Flash_kernel_traitsILi64ELi64ELi128ELi4ES3_EELb1ELb0ELb0ELb1ELb1ELb0ELb0ELb0EEEvNS_16Flash_fwd_paramsE,"",@"SHT_CUDA_INFO"
	.sectionflags	@""
	.align	4


	//----- nvinfo : EIATTR_CUDA_API_VERSION
	.align		4
        /*0000*/ 	.byte	0x04, 0x37
        /*0002*/ 	.short	(.L_1634 - .L_1633)
.L_1633:
        /*0004*/ 	.word	0x00000082


	//----- nvinfo : EIATTR_KPARAM_INFO
	.align		4
.L_1634:
        /*0008*/ 	.byte	0x04, 0x17
        /*000a*/ 	.short	(.L_1636 - .L_1635)
.L_1635:
        /*000c*/ 	.word	0x00000000
        /*0010*/ 	.short	0x0000
        /*0012*/ 	.short	0x0000
        /*0014*/ 	.byte	0x00, 0xf0, 0x41, 0x07


	//----- nvinfo : EIATTR_SPARSE_MMA_MASK
	.align		4
.L_1636:
        /*0018*/ 	.byte	0x03, 0x50
        /*001a*/ 	.short	0x0000


	//----- nvinfo : EIATTR_MAXREG_COUNT
	.align		4
        /*001c*/ 	.byte	0x03, 0x1b
        /*001e*/ 	.short	0x00ff


	//----- nvinfo : EIATTR_NUM_BARRIERS
	.align		4
        /*0020*/ 	.byte	0x02, 0x4c
        /*0022*/ 	.byte	0x01
	.zero		1


	//----- nvinfo : EIATTR_MERCURY_ISA_VERSION
	.align		4
        /*0024*/ 	.byte	0x03, 0x5f
        /*0026*/ 	.short	0x0101


	//----- nvinfo : EIATTR_COOP_GROUP_MASK_REGIDS
	.align		4
        /*0028*/ 	.byte	0x04, 0x29
        /*002a*/ 	.short	(.L_1638 - .L_1637)


	//   ....[0]....
.L_1637:
        /*002c*/ 	.word	0xffffffff


	//   ....[1]....
        /*0030*/ 	.word	0xffffffff


	//   ....[2]....
        /*0034*/ 	.word	0xffffffff


	//   ....[3]....
        /*0038*/ 	.word	0xffffffff


	//   ....[4]....
        /*003c*/ 	.word	0xffffffff


	//   ....[5]....
        /*0040*/ 	.word	0xffffffff


	//   ....[6]....
        /*0044*/ 	.word	0xffffffff


	//   ....[7]....
        /*0048*/ 	.word	0xffffffff


	//   ....[8]....
        /*004c*/ 	.word	0xffffffff


	//   ....[9]....
        /*0050*/ 	.word	0xffffffff


	//   ....[10]....
        /*0054*/ 	.word	0xffffffff


	//   ....[11]....
        /*0058*/ 	.word	0xffffffff


	//----- nvinfo : EIATTR_COOP_GROUP_INSTR_OFFSETS
	.align		4
.L_1638:
        /*005c*/ 	.byte	0x04, 0x28
        /*005e*/ 	.short	(.L_1640 - .L_1639)


	//   ....[0]....
.L_1639:
        /*0060*/ 	.word	0x000035c0


	//   ....[1]....
        /*0064*/ 	.word	0x000035e0


	//   ....[2]....
        /*0068*/ 	.word	0x00003670


	//   ....[3]....
        /*006c*/ 	.word	0x000036a0


	//   ....[4]....
        /*0070*/ 	.word	0x00006110


	//   ....[5]....
        /*0074*/ 	.word	0x00006130


	//   ....[6]....
        /*0078*/ 	.word	0x00006160


	//   ....[7]....
        /*007c*/ 	.word	0x00006170


	//   ....[8]....
        /*0080*/ 	.word	0x000078a0


	//   ....[9]....
        /*0084*/ 	.word	0x000078e0


	//   ....[10]....
        /*0088*/ 	.word	0x00007980


	//   ....[11]....
        /*008c*/ 	.word	0x00007990


	//----- nvinfo : EIATTR_VRC_CTA_INIT_COUNT
	.align		4
.L_1640:
        /*0090*/ 	.byte	0x02, 0x4a
	.zero		1
	.zero		1


	//----- nvinfo : EIATTR_EXIT_INSTR_OFFSETS
	.align		4
        /*0094*/ 	.byte	0x04, 0x1c
        /*0096*/ 	.short	(.L_1642 - .L_1641)


	//   ....[0]....
.L_1641:
        /*0098*/ 	.word	0x00000160


	//   ....[1]....
        /*009c*/ 	.word	0x000006d0


	//   ....[2]....
        /*00a0*/ 	.word	0x00000700


	//   ....[3]....
        /*00a4*/ 	.word	0x00008410


	//----- nvinfo : EIATTR_CRS_STACK_SIZE
	.align		4
.L_1642:
        /*00a8*/ 	.byte	0x04, 0x1e
        /*00aa*/ 	.short	(.L_1644 - .L_1643)
.L_1643:
        /*00ac*/ 	.word	0x00000000


	//----- nvinfo : EIATTR_CBANK_PARAM_SIZE
	.align		4
.L_1644:
        /*00b0*/ 	.byte	0x03, 0x19
        /*00b2*/ 	.short	0x01d0


	//----- nvinfo : EIATTR_PARAM_CBANK
	.align		4
        /*00b4*/ 	.byte	0x04, 0x0a
        /*00b6*/ 	.short	(.L_1646 - .L_1645)
	.align		4
.L_1645:
        /*00b8*/ 	.word	index@(.nv.constant0._ZN5flash24flash_fwd_splitkv_kernelI23Flash_fwd_kernel_traitsILi64ELi64ELi128ELi4ELb0ELb0EN7cutlass6half_tE19Flash_kernel_traitsILi64ELi64ELi128ELi4ES3_EELb1ELb0ELb0ELb1ELb1ELb0ELb0ELb0EEEvNS_16Flash_fwd_paramsE)
        /*00bc*/ 	.short	0x0380
        /*00be*/ 	.short	0x01d0


	//----- nvinfo : EIATTR_SW_WAR
	.align		4
.L_1646:
        /*00c0*/ 	.byte	0x04, 0x36
        /*00c2*/ 	.short	(.L_1648 - .L_1647)
.L_1647:
        /*00c4*/ 	.word	0x00000008
.L_1648:


//--------------------- .nv.info._ZN5flash24flash_fwd_splitkv_kernelI23Flash_fwd_kernel_traitsILi64ELi64ELi128ELi4ELb0ELb0EN7cutlass6half_tE19Flash_kernel_traitsILi64ELi64ELi128ELi4ES3_EELb1ELb0ELb0ELb1ELb1ELb1ELb0ELb0EEEvNS_16Flash_fwd_paramsE --------------------------
	.section	.nv.info._ZN5flash24flash_fwd_splitkv_kernelI23Flash_fwd_kernel_traitsILi64ELi64ELi128ELi4ELb0ELb0EN7cutlass6half_tE19Flash_kernel_traitsILi64ELi64ELi128ELi4ES3_EELb1ELb0ELb0ELb1ELb1ELb1ELb0ELb0EEEvNS_16Flash_fwd_paramsE,"",@"SHT_CUDA_INFO"
	.sectionflags	@""
	.align	4


	//----- nvinfo : EIATTR_CUDA_API_VERSION
	.align		4
        /*0000*/ 	.byte	0x04, 0x37
        /*0002*/ 	.short	(.L_1650 - .L_1649)
.L_1649:
        /*0004*/ 	.word	0x00000082


	//----- nvinfo : EIATTR_KPARAM_INFO
	.align		4
.L_1650:
        /*0008*/ 	.byte	0x04, 0x17
        /*000a*/ 	.short	(.L_1652 - .L_1651)
.L_1651:
        /*000c*/ 	.word	0x00000000
        /*0010*/ 	.short	0x0000
        /*0012*/ 	.short	0x0000
        /*0014*/ 	.byte	0x00, 0xf0, 0x41, 0x07


	//----- nvinfo : EIATTR_SPARSE_MMA_MASK
	.align		4
.L_1652:
        /*0018*/ 	.byte	0x03, 0x50
        /*001a*/ 	.short	0x0000


	//----- nvinfo : EIATTR_MAXREG_COUNT
	.align		4
        /*001c*/ 	.byte	0x03, 0x1b
        /*001e*/ 	.short	0x00ff


	//----- nvinfo : EIATTR_NUM_BARRIERS
	.align		4
        /*0020*/ 	.byte	0x02, 0x4c
        /*0022*/ 	.byte	0x01
	.zero		1


	//----- nvinfo : EIATTR_MERCURY_ISA_VERSION
	.align		4
        /*0024*/ 	.byte	0x03, 0x5f
        /*0026*/ 	.short	0x0101


	//----- nvinfo : EIATTR_COOP_GROUP_MASK_REGIDS
	.align		4
        /*0028*/ 	.byte	0x04, 0x29
        /*002a*/ 	.short	(.L_1654 - .L_1653)


	//   ....[0]....
.L_1653:
        /*002c*/ 	.word	0xffffffff


	//   ....[1]....
        /*0030*/ 	.word	0xffffffff


	//   ....[2]....
        /*0034*/ 	.word	0xffffffff


	//   ....[3]....
        /*0038*/ 	.word	0xffffffff


	//   ....[4]....
        /*003c*/ 	.word	0xffffffff


	//   ....[5]....
        /*0040*/ 	.word	0xffffffff


	//   ....[6]....
        /*0044*/ 	.word	0xffffffff


	//   ....[7]....
        /*0048*/ 	.word	0xffffffff


	//   ....[8]....
        /*004c*/ 	.word	0xffffffff


	//   ....[9]....
        /*0050*/ 	.word	0xffffffff


	//   ....[10]....
        /*0054*/ 	.word	0xffffffff


	//   ....[11]....
        /*0058*/ 	.word	0xffffffff


	//----- nvinfo : EIATTR_COOP_GROUP_INSTR_OFFSETS
	.align		4
.L_1654:
        /*005c*/ 	.byte	0x04, 0x28
        /*005e*/ 	.short	(.L_1656 - .L_1655)


	//   ....[0]....
.L_1655:
        /*0060*/ 	.word	0x00003cd0


	//   ....[1]....
        /*0064*/ 	.word	0x00003cf0


	//   ....[2]....
        /*0068*/ 	.word	0x00003d90


	//   ....[3]....
        /*006c*/ 	.word	0x00003da0


	//   ....[4]....
        /*0070*/ 	.word	0x00007040


	//   ....[5]....
        /*0074*/ 	.word	0x00007060


	//   ....[6]....
        /*0078*/ 	.word	0x00007090


	//   ....[7]....
        /*007c*/ 	.word	0x000070a0


	//   ....[8]....
        /*0080*/ 	.word	0x00008760


	//   ....[9]....
        /*0084*/ 	.word	0x000087a0


	//   ....[10]....
        /*0088*/ 	.word	0x00008820


	//   ....[11]....
        /*008c*/ 	.word	0x00008830


	//----- nvinfo : EIATTR_VRC_CTA_INIT_COUNT
	.align		4
.L_1656:
        /*0090*/ 	.byte	0x02, 0x4a
	.zero		1
	.zero		1


	//----- nvinfo : EIATTR_EXIT_INSTR_OFFSETS
	.align		4
        /*0094*/ 	.byte	0x04, 0x1c
        /*0096*/ 	.short	(.L_1658 - .L_1657)


	//   ....[0]....
.L_1657:
        /*0098*/ 	.word	0x00000160


	//   ....[1]....
        /*009c*/ 	.word	0x000006c0


	//   ....[2]....
        /*00a0*/ 	.word	0x000006f0


	//   ....[3]....
        /*00a4*/ 	.word	0x000092a0


	//----- nvinfo : EIATTR_CRS_STACK_SIZE
	.align		4
.L_1658:
        /*00a8*/ 	.byte	0x04, 0x1e
        /*00aa*/ 	.short	(.L_1660 - .L_1659)
.L_1659:
        /*00ac*/ 	.word	0x00000000


	//----- nvinfo : EIATTR_CBANK_PARAM_SIZE
	.align		4
.L_1660:
        /*00b0*/ 	.byte	0x03, 0x19
        /*00b2*/ 	.short	0x01d0


	//----- nvinfo : EIATTR_PARAM_CBANK
	.align		4
        /*00b4*/ 	.byte	0x04, 0x0a
        /*00b6*/ 	.short	(.L_1662 - .L_1661)
	.align		4
.L_1661:
        /*00b8*/ 	.word	index@(.nv.constant0._ZN5flash24flash_fwd_splitkv_kernelI23Flash_fwd_kernel_traitsILi64ELi64ELi128ELi4ELb0ELb0EN7cutlass6half_tE19Flash_kernel_traitsILi64ELi64ELi128ELi4ES3_EELb1ELb0ELb0ELb1ELb1ELb1ELb0ELb0EEEvNS_16Flash_fwd_paramsE)
        /*00bc*/ 	.short	0x0380
        /*00be*/ 	.short	0x01d0


	//----- nvinfo : EIATTR_SW_WAR
	.align		4
.L_1662:
        /*00c0*/ 	.byte	0x04, 0x36
        /*00c2*/ 	.short	(.L_1664 - .L_1663)
.L_1663:
        /*00c4*/ 	.word	0x00000008
.L_1664:


//--------------------- .nv.info._ZN5flash24flash_fwd_splitkv_kernelI23Flash_fwd_kernel_traitsILi64ELi64ELi128ELi4ELb0ELb0EN7cutlass6half_tE19Flash_kernel_traitsILi64ELi64ELi128ELi4ES3_EELb1ELb0ELb0ELb1ELb1ELb0ELb1ELb0EEEvNS_16Flash_fwd_paramsE --------------------------
	.section	.nv.info._ZN5flash24flash_fwd_splitkv_kernelI23Flash_fwd_kernel_traitsILi64ELi64ELi128ELi4ELb0ELb0EN7cutlass6half_tE19Flash_kernel_traitsILi64ELi64ELi128ELi4ES3_EELb1ELb0ELb0ELb1ELb1ELb0ELb1ELb0EEEvNS_16Flash_fwd_paramsE,"",@"SHT_CUDA_INFO"
	.sectionflags	@""
	.align	4


	//----- nvinfo : EIATTR_CUDA_API_VERSION
	.align		4
        /*0000*/ 	.byte	0x04, 0x37
        /*0002*/ 	.short	(.L_1666 - .L_1665)
.L_1665:
        /*0004*/ 	.word	0x00000082


	//----- nvinfo : EIATTR_KPARAM_INFO
	.align		4
.L_1666:
        /*0008*/ 	.byte	0x04, 0x17
        /*000a*/ 	.short	(.L_1668 - .L_1667)
.L_1667:
        /*000c*/ 	.word	0x00000000
        /*0010*/ 	.short	0x0000
        /*0012*/ 	.short	0x0000
        /*0014*/ 	.byte	0x00, 0xf0, 0x41, 0x07


	//----- nvinfo : EIATTR_SPARSE_MMA_MASK
	.align		4
.L_1668:
        /*0018*/ 	.byte	0x03, 0x50
        /*001a*/ 	.short	0x0000


	//----- nvinfo : EIATTR_MAXREG_COUNT
	.align		4
        /*001c*/ 	.byte	0x03, 0x1b
        /*001e*/ 	.short	0x00ff


	//----- nvinfo : EIATTR_NUM_BARRIERS
	.align		4
        /*0020*/ 	.byte	0x02, 0x4c
        /*0022*/ 	.byte	0x01
	.zero		1


	//----- nvinfo : EIATTR_MERCURY_ISA_VERSION
	.align		4
        /*0024*/ 	.byte	0x03, 0x5f
        /*0026*/ 	.short	0x0101


	//----- nvinfo : EIATTR_COOP_GROUP_MASK_REGIDS
	.align		4
        /*0028*/ 	.byte	0x04, 0x29
        /*002a*/ 	.short	(.L_1670 - .L_1669)


	//   ....[0]....
.L_1669:
        /*002c*/ 	.word	0xffffffff


	//   ....[1]....
        /*0030*/ 	.word	0xffffffff


	//   ....[2]....
        /*0034*/ 	.word	0xffffffff


	//   ....[3]....
        /*0038*/ 	.word	0xffffffff


	//   ....[4]....
        /*003c*/ 	.word	0xffffffff


	//   ....[5]....
        /*0040*/ 	.word	0xffffffff


	//   ....[6]....
        /*0044*/ 	.word	0xffffffff


	//   ....[7]....
        /*0048*/ 	.word	0xffffffff


	//   ....[8]....
        /*004c*/ 	.word	0xffffffff


	//   ....[9]....
        /*0050*/ 	.word	0xffffffff


	//   ....[10]....
        /*0054*/ 	.word	0xffffffff


	//   ....[11]....
        /*0058*/ 	.word	0xffffffff


	//----- nvinfo : EIATTR_COOP_GROUP_INSTR_OFFSETS
	.align		4
.L_1670:
        /*005c*/ 	.byte	0x04, 0x28
        /*005e*/ 	.short	(.L_1672 - .L_1671)


	//   ....[0]....
.L_1671:
        /*0060*/ 	.word	0x00003970


	//   ....[1]....
        /*0064*/ 	.word	0x000039a0


	//   ....[2]....
        /*0068*/ 	.word	0x00003a40


	//   ....[3]....
        /*006c*/ 	.word	0x00003a60


	//   ....[4]....
        /*0070*/ 	.word	0x000064c0


	//   ....[5]....
        /*0074*/ 	.word	0x000064d0


	//   ....[6]....
        /*0078*/ 	.word	0x00006500


	//   ....[7]....
        /*007c*/ 	.word	0x00006510


	//   ....[8]....
        /*0080*/ 	.word	0x00007c40


	//   ....[9]....
        /*0084*/ 	.word	0x00007c80


	//   ....[10]....
        /*0088*/ 	.word	0x00007d30


	//   ....[11]....
        /*008c*/ 	.word	0x00007d40


	//----- nvinfo : EIATTR_VRC_CTA_INIT_COUNT
	.align		4
.L_1672:
        /*0090*/ 	.byte	0x02, 0x4a
	.zero		1
	.zero		1


	//----- nvinfo : EIATTR_EXIT_INSTR_OFFSETS
	.align		4
        /*0094*/ 	.byte	0x04, 0x1c
        /*0096*/ 	.short	(.L_1674 - .L_1673)


	//   ....[0]....
.L_1673:
        /*0098*/ 	.word	0x00000270


	//   ....[1]....
        /*009c*/ 	.word	0x00000a10


	//   ....[2]....
        /*00a0*/ 	.word	0x00000a40


	//   ....[3]....
        /*00a4*/ 	.word	0x00008610


	//----- nvinfo : EIATTR_CRS_STACK_SIZE
	.align		4
.L_1674:
        /*00a8*/ 	.byte	0x04, 0x1e
        /*00aa*/ 	.short	(.L_1676 - .L_1675)
.L_1675:
        /*00ac*/ 	.word	0x00000000


	//----- nvinfo : EIATTR_CBANK_PARAM_SIZE
	.align		4
.L_1676:
        /*00b0*/ 	.byte	0x03, 0x19
        /*00b2*/ 	.short	0x01d0


	//----- nvinfo : EIATTR_PARAM_CBANK
	.align		4
        /*00b4*/ 	.byte	0x04, 0x0a
        /*00b6*/ 	.short	(.L_1678 - .L_1677)
	.align		4
.L_1677:
        /*00b8*/ 	.word	index@(.nv.constant0._ZN5flash24flash_fwd_splitkv_kernelI23Flash_fwd_kernel_traitsILi64ELi64ELi128ELi4ELb0ELb0EN7cutlass6half_tE19Flash_kernel_traitsILi64ELi64ELi128ELi4ES3_EELb1ELb0ELb0ELb1ELb1ELb0ELb1ELb0EEEvNS_16Flash_fwd_paramsE)
        /*00bc*/ 	.short	0x0380
        /*00be*/ 	.short	0x01d0


	//----- nvinfo : EIATTR_SW_WAR
	.align		4
.L_1678:
        /*00c0*/ 	.byte	0x04, 0x36
        /*00c2*/ 	.short	(.L_1680 - .L_1679)
.L_1679:
        /*00c4*/ 	.word	0x00000008
.L_1680:


//--------------------- .nv.info._ZN5flash24flash_fwd_splitkv_kernelI23Flash_fwd_kernel_traitsILi64ELi64ELi128ELi4ELb0ELb0EN7cutlass6half_tE19Flash_kernel_traitsILi64ELi64ELi128ELi4ES3_EELb1ELb0ELb0ELb1ELb1ELb1ELb1ELb0EEEvNS_16Flash_fwd_paramsE --------------------------
	.section	.nv.info._ZN5flash24flash_fwd_splitkv_kernelI23Flash_fwd_kernel_traitsILi64ELi64ELi128ELi4ELb0ELb0EN7cutlass6half_tE19Flash_kernel_traitsILi64ELi64ELi128ELi4ES3_EELb1ELb0ELb0ELb1ELb1ELb1ELb1ELb0EEEvNS_16Flash_fwd_paramsE,"",@"SHT_CUDA_INFO"
	.sectionflags	@""
	.align	4


	//----- nvinfo : EIATTR_CUDA_API_VERSION
	.align		4
        /*0000*/ 	.byte	0x04, 0x37
        /*0002*/ 	.short	(.L_1682 - .L_1681)
.L_1681:
        /*0004*/ 	.word	0x00000082


	//----- nvinfo : EIATTR_KPARAM_INFO
	.align		4
.L_1682:
        /*0008*/ 	.byte	0x04, 0x17
        /*000a*/ 	.short	(.L_1684 - .L_1683)
.L_1683:
        /*000c*/ 	.word	0x00000000
        /*0010*/ 	.short	0x0000
        /*0012*/ 	.short	0x0000
        /*0014*/ 	.byte	0x00, 0xf0, 0x41, 0x07


	//----- nvinfo : EIATTR_SPARSE_MMA_MASK
	.align		4
.L_1684:
        /*0018*/ 	.byte	0x03, 0x50
        /*001a*/ 	.short	0x0000


	//----- nvinfo : EIATTR_MAXREG_COUNT
	.align		4
        /*001c*/ 	.byte	0x03, 0x1b
        /*001e*/ 	.short	0x00ff


	//----- nvinfo : EIATTR_NUM_BARRIERS
	.align		4
        /*0020*/ 	.byte	0x02, 0x4c
        /*0022*/ 	.byte	0x01
	.zero		1


	//----- nvinfo : EIATTR_MERCURY_ISA_VERSION
	.align		4
        /*0024*/ 	.byte	0x03, 0x5f
        /*0026*/ 	.short	0x0101


	//----- nvinfo : EIATTR_COOP_GROUP_MASK_REGIDS
	.align		4
        /*0028*/ 	.byte	0x04, 0x29
        /*002a*/ 	.short	(.L_1686 - .L_1685)


	//   ....[0]....
.L_1685:
        /*002c*/ 	.word	0xffffffff


	//   ....[1]....
        /*0030*/ 	.word	0xffffffff


	//   ....[2]....
        /*0034*/ 	.word	0xffffffff


	//   ....[3]....
        /*0038*/ 	.word	0xffffffff


	//   ....[4]....
        /*003c*/ 	.word	0xffffffff


	//   ....[5]....
        /*0040*/ 	.word	0xffffffff


	//   ....[6]....
        /*0044*/ 	.word	0xffffffff


	//   ....[7]....
        /*0048*/ 	.word	0xffffffff


	//   ....[8]....
        /*004c*/ 	.word	0xffffffff


	//   ....[9]....
        /*0050*/ 	.word	0xffffffff


	//   ....[10]....
        /*0054*/ 	.word	0xffffffff


	//   ....[11]....
        /*0058*/ 	.word	0xffffffff


	//----- nvinfo : EIATTR_COOP_GROUP_INSTR_OFFSETS
	.align		4
.L_1686:
        /*005c*/ 	.byte	0x04, 0x28
        /*005e*/ 	.short	(.L_1688 - .L_1687)


	//   ....[0]....
.L_1687:
        /*0060*/ 	.word	0x000040b0


	//   ....[1]....
        /*0064*/ 	.word	0x000040e0


	//   ....[2]....
        /*0068*/ 	.word	0x00004170


	//   ....[3]....
        /*006c*/ 	.word	0x00004180


	//   ....[4]....
        /*0070*/ 	.word	0x00007430


	//   ....[5]....
        /*0074*/ 	.word	0x00007440


	//   ....[6]....
        /*0078*/ 	.word	0x00007470


	//   ....[7]....
        /*007c*/ 	.word	0x00007480


	//   ....[8]....
        /*0080*/ 	.word	0x00008b40


	//   ....[9]....
        /*0084*/ 	.word	0x00008b80


	//   ....[10]....
        /*0088*/ 	.word	0x00008c30


	//   ....[11]....
        /*008c*/ 	.word	0x00008c50


	//----- nvinfo : EIATTR_VRC_CTA_INIT_COUNT
	.align		4
.L_1688:
        /*0090*/ 	.byte	0x02, 0x4a
	.zero		1
	.zero		1


	//----- nvinfo : EIATTR_EXIT_INSTR_OFFSETS
	.align		4
        /*0094*/ 	.byte	0x04, 0x1c
        /*0096*/ 	.short	(.L_1690 - .L_1689)


	//   ....[0]....
.L_1689:
        /*0098*/ 	.word	0x00000270


	//   ....[1]....
        /*009c*/ 	.word	0x00000a10


	//   ....[2]....
        /*00a0*/ 	.word	0x00000a40


	//   ....[3]....
        /*00a4*/ 	.word	0x00009520


	//----- nvinfo : EIATTR_CRS_STACK_SIZE
	.align		4
.L_1690:
        /*00a8*/ 	.byte	0x04, 0x1e
        /*00aa*/ 	.short	(.L_1692 - .L_1691)
.L_1691:
        /*00ac*/ 	.word	0x00000000


	//----- nvinfo : EIATTR_CBANK_PARAM_SIZE
	.align		4
.L_1692:
        /*00b0*/ 	.byte	0x03, 0x19
        /*00b2*/ 	.short	0x01d0


	//----- nvinfo : EIATTR_PARAM_CBANK
	.align		4
        /*00b4*/ 	.byte	0x04, 0x0a
        /*00b6*/ 	.short	(.L_1694 - .L_1693)
	.align		4
.L_1693:
        /*00b8*/ 	.word	index@(.nv.constant0._ZN5flash24flash_fwd_splitkv_kernelI23Flash_fwd_kernel_traitsILi64ELi64ELi128ELi4ELb0ELb0EN7cutlass6half_tE19Flash_kernel_traitsILi64ELi64ELi128ELi4ES3_EELb1ELb0ELb0ELb1ELb1ELb1ELb1ELb0EEEvNS_16Flash_fwd_paramsE)
        /*00bc*/ 	.short	0x0380
        /*00be*/ 	.short	0x01d0


	//----- nvinfo : EIATTR_SW_WAR
	.align		4
.L_1694:
        /*00c0*/ 	.byte	0x04, 0x36
        /*00c2*/ 	.short	(.L_1696 - .L_1695)
.L_1695:
        /*00c4*/ 	.word	0x00000008
.L_1696:


//--------------------- .nv.info._ZN5flash24flash_fwd_splitkv_kernelI23Flash_fwd_kernel_traitsILi64ELi64ELi128ELi4ELb0ELb0EN7cutlass6half_tE19Flash_kernel_traitsILi64ELi64ELi128ELi4ES3_EELb1ELb0ELb0ELb0ELb1ELb0ELb0ELb0EEEvNS_16Flash_fwd_paramsE --------------------------
	.section	.nv.info._ZN5flash24flash_fwd_splitkv_kernelI23Flash_fwd_kernel_traitsILi64ELi64ELi128ELi4ELb0ELb0EN7cutlass6half_tE19Flash_kernel_traitsILi64ELi64ELi128ELi4ES3_EELb1ELb0ELb0ELb0ELb1ELb0ELb0ELb0EEEvNS_16Flash_fwd_paramsE,"",@"SHT_CUDA_INFO"
	.sectionflags	@""
	.align	4


	//----- nvinfo : EIATTR_CUDA_API_VERSION
	.align		4
        /*0000*/ 	.byte	0x04, 0x37
        /*0002*/ 	.short	(.L_1698 - .L_1697)
.L_1697:
        /*0004*/ 	.word	0x00000082


	//----- nvinfo : EIATTR_KPARAM_INFO
	.align		4
.L_1698:
        /*0008*/ 	.byte	0x04, 0x17
        /*000a*/ 	.short	(.L_1700 - .L_1699)
.L_1699:
        /*000c*/ 	.word	0x00000000
        /*0010*/ 	.short	0x0000
        /*0012*/ 	.short	0x0000
        /*0014*/ 	.byte	0x00, 0xf0, 0x41, 0x07


	//----- nvinfo : EIATTR_SPARSE_MMA_MASK
	.align		4
.L_1700:
        /*0018*/ 	.byte	0x03, 0x50
        /*001a*/ 	.short	0x0000


	//----- nvinfo : EIATTR_MAXREG_COUNT
	.align		4
        /*001c*/ 	.byte	0x03, 0x1b
        /*001e*/ 	.short	0x00ff


	//----- nvinfo : EIATTR_NUM_BARRIERS
	.align		4
        /*0020*/ 	.byte	0x02, 0x4c
        /*0022*/ 	.byte	0x01
	.zero		1


	//----- nvinfo : EIATTR_MERCURY_ISA_VERSION
	.align		4
        /*0024*/ 	.byte	0x03, 0x5f
        /*0026*/ 	.short	0x0101


	//----- nvinfo : EIATTR_COOP_GROUP_MASK_REGIDS
	.align		4
        /*0028*/ 	.byte	0x04, 0x29
        /*002a*/ 	.short	(.L_1702 - .L_1701)


	//   ....[0]....
.L_1701:
        /*002c*/ 	.word	0xffffffff


	//   ....[1]....
        /*0030*/ 	.word	0xffffffff


	//   ....[2]....
        /*0034*/ 	.word	0xffffffff


	//   ....[3]....
        /*0038*/ 	.word	0xffffffff


	//   ....[4]....
        /*003c*/ 	.word	0xffffffff


	//   ....[5]....
        /*0040*/ 	.word	0xffffffff


	//   ....[6]....
        /*0044*/ 	.word	0xffffffff


	//   ....[7]....
        /*0048*/ 	.word	0xffffffff


	//   ....[8]....
        /*004c*/ 	.word	0xffffffff


	//   ....[9]....
        /*0050*/ 	.word	0xffffffff


	//   ....[10]....
        /*0054*/ 	.word	0xffffffff


	//   ....[11]....
        /*0058*/ 	.word	0xffffffff


	//   ....[12]....
        /*005c*/ 	.word	0xffffffff


	//   ....[13]....
        /*0060*/ 	.word	0xffffffff


	//   ....[14]....
        /*0064*/ 	.word	0xffffffff


	//   ....[15]....
        /*0068*/ 	.word	0xffffffff


	//----- nvinfo : EIATTR_COOP_GROUP_INSTR_OFFSETS
	.align		4
.L_1702:
        /*006c*/ 	.byte	0x04, 0x28
        /*006e*/ 	.short	(.L_1704 - .L_1703)


	//   ....[0]....
.L_1703:
        /*0070*/ 	.word	0x00003fa0


	//   ....[1]....
        /*0074*/ 	.word	0x00004100


	//   ....[2]....
        /*0078*/ 	.word	0x00004130


	//   ....[3]....
        /*007c*/ 	.word	0x00004190


	//   ....[4]....
        /*0080*/ 	.word	0x00007520


	//   ....[5]....
        /*0084*/ 	.word	0x00007530


	//   ....[6]....
        /*0088*/ 	.word	0x00007560


	//   ....[7]....
        /*008c*/ 	.word	0x00007570


	//   ....[8]....
        /*0090*/ 	.word	0x0000a290


	//   ....[9]....
        /*0094*/ 	.word	0x0000a2b0


	//   ....[10]....
        /*0098*/ 	.word	0x0000a2f0


	//   ....[11]....
        /*009c*/ 	.word	0x0000a300


	//   ....[12]....
        /*00a0*/ 	.word	0x0000ba10


	//   ....[13]....
        /*00a4*/ 	.word	0x0000ba50


	//   ....[14]....
        /*00a8*/ 	.word	0x0000bae0


	//   ....[15]....
        /*00ac*/ 	.word	0x0000baf0


	//----- nvinfo : EIATTR_VRC_CTA_INIT_COUNT
	.align		4
.L_1704:
        /*00b0*/ 	.byte	0x02, 0x4a
	.zero		1
	.zero		1


	//----- nvinfo : EIATTR_EXIT_INSTR_OFFSETS
	.align		4
        /*00b4*/ 	.byte	0x04, 0x1c
        /*00b6*/ 	.short	(.L_1706 - .L_1705)


	//   ....[0]....
.L_1705:
        /*00b8*/ 	.word	0x00000340


	//   ....[1]....
        /*00bc*/ 	.word	0x00000b00


	//   ....[2]....
        /*00c0*/ 	.word	0x00000b30


	//   ....[3]....
        /*00c4*/ 	.word	0x0000c790


	//   ....[4]....
        /*00c8*/ 	.word	0x0000c860


	//----- nvinfo : EIATTR_CRS_STACK_SIZE
	.align		4
.L_1706:
        /*00cc*/ 	.byte	0x04, 0x1e
        /*00ce*/ 	.short	(.L_1708 - .L_1707)
.L_1707:
        /*00d0*/ 	.word	0x00000000


	//----- nvinfo : EIATTR_CBANK_PARAM_SIZE
	.align		4
.L_1708:
        /*00d4*/ 	.byte	0x03, 0x19
        /*00d6*/ 	.short	0x01d0


	//----- nvinfo : EIATTR_PARAM_CBANK
	.align		4
        /*00d8*/ 	.byte	0x04, 0x0a
        /*00da*/ 	.short	(.L_1710 - .L_1709)
	.align		4
.L_1709:
        /*00dc*/ 	.word	index@(.nv.constant0._ZN5flash24flash_fwd_splitkv_kernelI23Flash_fwd_kernel_traitsILi64ELi64ELi128ELi4ELb0ELb0EN7cutlass6half_tE19Flash_kernel_traitsILi64ELi64ELi128ELi4ES3_EELb1ELb0ELb0ELb0ELb1ELb0ELb0ELb0EEEvNS_16Flash_fwd_paramsE)
        /*00e0*/ 	.short	0x0380
        /*00e2*/ 	.short	0x01d0


	//----- nvinfo : EIATTR_SW_WAR
	.align		4
.L_1710:
        /*00e4*/ 	.byte	0x04, 0x36
        /*00e6*/ 	.short	(.L_1712 - .L_1711)
.L_1711:
        /*00e8*/ 	.word	0x00000008
.L_1712:


//--------------------- .nv.info._ZN5flash24flash_fwd_splitkv_kernelI23Flash_fwd_kernel_traitsILi64ELi64ELi128ELi4ELb0ELb0EN7cutlass6half_tE19Flash_kernel_traitsILi64ELi64ELi128ELi4ES3_EELb1ELb0ELb0ELb0ELb1ELb1ELb0ELb0EEEvNS_16Flash_fwd_paramsE --------------------------
	.section	.nv.info._ZN5flash24flash_fwd_splitkv_kernelI23Flash_fwd_kernel_traitsILi64ELi64ELi128ELi4ELb0ELb0EN7cutlass6half_tE19Flash_kernel_traitsILi64ELi64ELi128ELi4ES3_EELb1ELb0ELb0ELb0ELb1ELb1ELb0ELb0EEEvNS_16Flash_fwd_paramsE,"",@"SHT_CUDA_INFO"
	.sectionflags	@""
	.align	4


	//----- nvinfo : EIATTR_CUDA_API_VERSION
	.align		4
        /*0000*/ 	.byte	0x04, 0x37
        /*0002*/ 	.short	(.L_1714 - .L_1713)
.L_1713:
        /*0004*/ 	.word	0x00000082


	//----- nvinfo : EIATTR_KPARAM_INFO
	.align		4
.L_1714:
        /*0008*/ 	.byte	0x04, 0x17
        /*000a*/ 	.short	(.L_1716 - .L_1715)
.L_1715:
        /*000c*/ 	.word	0x00000000
        /*0010*/ 	.short	0x0000
        /*0012*/ 	.short	0x0000
        /*0014*/ 	.byte	0x00, 0xf0, 0x41, 0x07


	//----- nvinfo : EIATTR_SPARSE_MMA_MASK
	.align		4
.L_1716:
        /*0018*/ 	.byte	0x03, 0x50
        /*001a*/ 	.short	0x0000


	//----- nvinfo : EIATTR_MAXREG_COUNT
	.align		4
        /*001c*/ 	.byte	0x03, 0x1b
        /*001e*/ 	.short	0x00ff


	//----- nvinfo : EIATTR_NUM_BARRIERS
	.align		4
        /*0020*/ 	.byte	0x02, 0x4c
        /*0022*/ 	.byte	0x01
	.zero		1


	//----- nvinfo : EIATTR_MERCURY_ISA_VERSION
	.align		4
        /*0024*/ 	.byte	0x03, 0x5f
        /*0026*/ 	.short	0x0101


	//----- nvinfo : EIATTR_COOP_GROUP_MASK_REGIDS
	.align		4
        /*0028*/ 	.byte	0x04, 0x29
        /*002a*/ 	.short	(.L_1718 - .L_1717)


	//   ....[0]....
.L_1717:
        /*002c*/ 	.word	0xffffffff


	//   ....[1]....
        /*0030*/ 	.word	0xffffffff


	//   ....[2]....
        /*0034*/ 	.word	0xffffffff


	//   ....[3]....
        /*0038*/ 	.word	0xffffffff


	//   ....[4]....
        /*003c*/ 	.word	0xffffffff


	//   ....[5]....
        /*0040*/ 	.word	0xffffffff


	//   ....[6]....
        /*0044*/ 	.word	0xffffffff


	//   ....[7]....
        /*0048*/ 	.word	0xffffffff


	//   ....[8]....
        /*004c*/ 	.word	0xffffffff


	//   ....[9]....
        /*0050*/ 	.word	0xffffffff


	//   ....[10]....
        /*0054*/ 	.word	0xffffffff


	//   ....[11]....
        /*0058*/ 	.word	0xffffffff


	//   ....[12]....
        /*005c*/ 	.word	0xffffffff


	//   ....[13]....
        /*0060*/ 	.word	0xffffffff


	//   ....[14]....
        /*0064*/ 	.word	0xffffffff


	//   ....[15]....
        /*0068*/ 	.word	0xffffffff


	//----- nvinfo : EIATTR_COOP_GROUP_INSTR_OFFSETS
	.align		4
.L_1718:
        /*006c*/ 	.byte	0x04, 0x28
        /*006e*/ 	.short	(.L_1720 - .L_1719)


	//   ....[0]....
.L_1719:
        /*0070*/ 	.word	0x000047f0


	//   ....[1]....
        /*0074*/ 	.word	0x00004900


	//   ....[2]....
        /*0078*/ 	.word	0x00004910


	//   ....[3]....
        /*007c*/ 	.word	0x000049b0


	//   ....[4]....
        /*0080*/ 	.word	0x000084f0


	//   ....[5]....
        /*0084*/ 	.word	0x00008500


	//   ....[6]....
        /*0088*/ 	.word	0x00008530


	//   ....[7]....
        /*008c*/ 	.word	0x00008540


	//   ....[8]....
        /*0090*/ 	.word	0x0000bae0


	//   ....[9]....
        /*0094*/ 	.word	0x0000bb00


	//   ....[10]....
        /*0098*/ 	.word	0x0000bb30


	//   ....[11]....
        /*009c*/ 	.word	0x0000bb40


	//   ....[12]....
        /*00a0*/ 	.word	0x0000d200


	//   ....[13]....
        /*00a4*/ 	.word	0x0000d240


	//   ....[14]....
        /*00a8*/ 	.word	0x0000d2d0


	//   ....[15]....
        /*00ac*/ 	.word	0x0000d2e0


	//----- nvinfo : EIATTR_VRC_CTA_INIT_COUNT
	.align		4
.L_1720:
        /*00b0*/ 	.byte	0x02, 0x4a
	.zero		1
	.zero		1


	//----- nvinfo : EIATTR_EXIT_INSTR_OFFSETS
	.align		4
        /*00b4*/ 	.byte	0x04, 0x1c
        /*00b6*/ 	.short	(.L_1722 - .L_1721)


	//   ....[0]....
.L_1721:
        /*00b8*/ 	.word	0x00000340


	//   ....[1]....
        /*00bc*/ 	.word	0x00000b00


	//   ....[2]....
        /*00c0*/ 	.word	0x00000b30


	//   ....[3]....
        /*00c4*/ 	.word	0x0000df80


	//   ....[4]....
        /*00c8*/ 	.word	0x0000e050


	//----- nvinfo : EIATTR_CRS_STACK_SIZE
	.align		4
.L_1722:
        /*00cc*/ 	.byte	0x04, 0x1e
        /*00ce*/ 	.short	(.L_1724 - .L_1723)
.L_1723:
        /*00d0*/ 	.word	0x00000000


	//----- nvinfo : EIATTR_CBANK_PARAM_SIZE
	.align		4
.L_1724:
        /*00d4*/ 	.byte	0x03, 0x19
        /*00d6*/ 	.short	0x01d0


	//----- nvinfo : EIATTR_PARAM_CBANK
	.align		4
        /*00d8*/ 	.byte	0x04, 0x0a
        /*00da*/ 	.short	(.L_1726 - .L_1725)
	.align		4
.L_1725:
        /*00dc*/ 	.word	index@(.nv.constant0._ZN5flash24flash_fwd_splitkv_kernelI23Flash_fwd_kernel_traitsILi64ELi64ELi128ELi4ELb0ELb0EN7cutlass6half_tE19Flash_kernel_traitsILi64ELi64ELi128ELi4ES3_EELb1ELb0ELb0ELb0ELb1ELb1ELb0ELb0EEEvNS_16Flash_fwd_paramsE)
        /*00e0*/ 	.short	0x0380
        /*00e2*/ 	.short	0x01d0


	//----- nvinfo : EIATTR_SW_WAR
	.align		4
.L_1726:
        /*00e4*/ 	.byte	0x04, 0x36
        /*00e6*/ 	.short	(.L_1728 - .L_1727)
.L_1727:
        /*00e8*/ 	.word	0x00000008
.L_1728:


//--------------------- .nv.info._ZN5flash24flash_fwd_splitkv_kernelI23Flash_fwd_kernel_traitsILi64ELi64ELi128ELi4ELb0ELb0EN7cutlass6half_tE19Flash_kernel_traitsILi64ELi64ELi128ELi4ES3_EELb1ELb0ELb1ELb0ELb0ELb0ELb0ELb0EEEvNS_16Flash_fwd_paramsE --------------------------
	.section	.nv.info._ZN5flash24flash_fwd_splitkv_kernelI23Flash_fwd_kernel_traitsILi64ELi64ELi128ELi4ELb0ELb0EN7cutlass6half_tE19Flash_kernel_traitsILi64ELi64ELi128ELi4ES3_EELb1ELb0ELb1ELb0ELb0ELb0ELb0ELb0EEEvNS_16Flash_fwd_paramsE,"",@"SHT_CUDA_INFO"
	.sectionflags	@""
	.align	4


	//----- nvinfo : EIATTR_CUDA_API_VERSION
	.align		4
        /*0000*/ 	.byte	0x04, 0x37
        /*0002*/ 	.short	(.L_1730 - .L_1729)
.L_1729:
        /*0004*/ 	.word	0x00000082


	//----- nvinfo : EIATTR_KPARAM_INFO
	.align		4
.L_1730:
        /*0008*/ 	.byte	0x04, 0x17
        /*000a*/ 	.short	(.L_1732 - .L_1731)
.L_1731:
        /*000c*/ 	.word	0x00000000
        /*0010*/ 	.short	0x0000
        /*0012*/ 	.short	0x0000
        /*0014*/ 	.byte	0x00, 0xf0, 0x41, 0x07


	//----- nvinfo : EIATTR_SPARSE_MMA_MASK
	.align		4
.L_1732:
        /*0018*/ 	.byte	0x03, 0x50
        /*001a*/ 	.short	0x0000


	//----- nvinfo : EIATTR_MAXREG_COUNT
	.align		4
        /*001c*/ 	.byte	0x03, 0x1b
        /*001e*/ 	.short	0x00ff


	//----- nvinfo : EIATTR_NUM_BARRIERS
	.align		4
        /*0020*/ 	.byte	0x02, 0x4c
        /*0022*/ 	.byte	0x01
	.zero		1


	//----- nvinfo : EIATTR_MERCURY_ISA_VERSION
	.align		4
        /*0024*/ 	.byte	0x03, 0x5f
        /*0026*/ 	.short	0x0101


	//----- nvinfo : EIATTR_COOP_GROUP_MASK_REGIDS
	.align		4
        /*0028*/ 	.byte	0x04, 0x29
        /*002a*/ 	.short	(.L_1734 - .L_1733)


	//   ....[0]....
.L_1733:
        /*002c*/ 	.word	0xffffffff


	//   ....[1]....
        /*0030*/ 	.word	0xffffffff


	//   ....[2]....
        /*0034*/ 	.word	0xffffffff


	//   ....[3]....
        /*0038*/ 	.word	0xffffffff


	//   ....[4]....
        /*003c*/ 	.word	0xffffffff


	//   ....[5]....
        /*0040*/ 	.word	0xffffffff


	//   ....[6]....
        /*0044*/ 	.word	0xffffffff


	//   ....[7]....
        /*0048*/ 	.word	0xffffffff


	//   ....[8]....
        /*004c*/ 	.word	0xffffffff


	//   ....[9]....
        /*0050*/ 	.word	0xffffffff


	//   ....[10]....
        /*0054*/ 	.word	0xffffffff


	//   ....[11]....
        /*0058*/ 	.word	0xffffffff


	//   ....[12]....
        /*005c*/ 	.word	0xffffffff


	//   ....[13]....
        /*0060*/ 	.word	0xffffffff


	//   ....[14]....
        /*0064*/ 	.word	0xffffffff


	//   ....[15]....
        /*0068*/ 	.word	0xffffffff


	//----- nvinfo : EIATTR_COOP_GROUP_INSTR_OFFSETS
	.align		4
.L_1734:
        /*006c*/ 	.byte	0x04, 0x28
        /*006e*/ 	.short	(.L_1736 - .L_1735)


	//   ....[0]....
.L_1735:
        /*0070*/ 	.word	0x000054f0


	//   ....[1]....
        /*0074*/ 	.word	0x00005520


	//   ....[2]....
        /*0078*/ 	.word	0x000055b0


	//   ....[3]....
        /*007c*/ 	.word	0x00005630


	//   ....[4]....
        /*0080*/ 	.word	0x000093f0


	//   ....[5]....
        /*0084*/ 	.word	0x00009400


	//   ....[6]....
        /*0088*/ 	.word	0x00009430


	//   ....[7]....
        /*008c*/ 	.word	0x00009440


	//   ....[8]....
        /*0090*/ 	.word	0x0000cdc0


	//   ....[9]....
        /*0094*/ 	.word	0x0000cdf0


	//   ....[10]....
        /*0098*/ 	.word	0x0000ce20


	//   ....[11]....
        /*009c*/ 	.word	0x0000ce30


	//   ....[12]....
        /*00a0*/ 	.word	0x0000e560


	//   ....[13]....
        /*00a4*/ 	.word	0x0000e5a0


	//   ....[14]....
        /*00a8*/ 	.word	0x0000e610


	//   ....[15]....
        /*00ac*/ 	.word	0x0000e620


	//----- nvinfo : EIATTR_VRC_CTA_INIT_COUNT
	.align		4
.L_1736:
        /*00b0*/ 	.byte	0x02, 0x4a
	.zero		1
	.zero		1


	//----- nvinfo : EIATTR_EXIT_INSTR_OFFSETS
	.align		4
        /*00b4*/ 	.byte	0x04, 0x1c
        /*00b6*/ 	.short	(.L_1738 - .L_1737)


	//   ....[0]....
.L_1737:
        /*00b8*/ 	.word	0x00000340


	//   ....[1]....
        /*00bc*/ 	.word	0x00000b20


	//   ....[2]....
        /*00c0*/ 	.word	0x00000b50


	//   ....[3]....
        /*00c4*/ 	.word	0x0000f2e0


	//   ....[4]....
        /*00c8*/ 	.word	0x0000f3b0


	//----- nvinfo : EIATTR_CRS_STACK_SIZE
	.align		4
.L_1738:
        /*00cc*/ 	.byte	0x04, 0x1e
        /*00ce*/ 	.short	(.L_1740 - .L_1739)
.L_1739:
        /*00d0*/ 	.word	0x00000000


	//----- nvinfo : EIATTR_CBANK_PARAM_SIZE
	.align		4
.L_1740:
        /*00d4*/ 	.byte	0x03, 0x19
        /*00d6*/ 	.short	0x01d0


	//----- nvinfo : EIATTR_PARAM_CBANK
	.align		4
        /*00d8*/ 	.byte	0x04, 0x0a
        /*00da*/ 	.short	(.L_1742 - .L_1741)
	.align		4
.L_1741:
        /*00dc*/ 	.word	index@(.nv.constant0._ZN5flash24flash_fwd_splitkv_kernelI23Flash_fwd_kernel_traitsILi64ELi64ELi128ELi4ELb0ELb0EN7cutlass6half_tE19Flash_kernel_traitsILi64ELi64ELi128ELi4ES3_EELb1ELb0ELb1ELb0ELb0ELb0ELb0ELb0EEEvNS_16Flash_fwd_paramsE)
        /*00e0*/ 	.short	0x0380
        /*00e2*/ 	.short	0x01d0


	//----- nvinfo : EIATTR_SW_WAR
	.align		4
.L_1742:
        /*00e4*/ 	.byte	0x04, 0x36
        /*00e6*/ 	.short	(.L_1744 - .L_1743)
.L_1743:
        /*00e8*/ 	.word	0x00000008
.L_1744:


//--------------------- .nv.info._ZN5flash24flash_fwd_splitkv_kernelI23Flash_fwd_kernel_traitsILi64ELi64ELi128ELi4ELb0ELb0EN7cutlass6half_tE19Flash_kernel_traitsILi64ELi64ELi128ELi4ES3_EELb1ELb0ELb1ELb0ELb0ELb1ELb0ELb0EEEvNS_16Flash_fwd_paramsE --------------------------
	.section	.nv.info._ZN5flash24flash_fwd_splitkv_kernelI23Flash_fwd_kernel_traitsILi64ELi64ELi128ELi4ELb0ELb0EN7cutlass6half_tE19Flash_kernel_traitsILi64ELi64ELi128ELi4ES3_EELb1ELb0ELb1ELb0ELb0ELb1ELb0ELb0EEEvNS_16Flash_fwd_paramsE,"",@"SHT_CUDA_INFO"
	.sectionflags	@""
	.align	4


	//----- nvinfo : EIATTR_CUDA_API_VERSION
	.align		4
        /*0000*/ 	.byte	0x04, 0x37
        /*0002*/ 	.short	(.L_1746 - .L_1745)
.L_1745:
        /*0004*/ 	.word	0x00000082


	//----- nvinfo : EIATTR_KPARAM_INFO
	.align		4
.L_1746:
        /*0008*/ 	.byte	0x04, 0x17
        /*000a*/ 	.short	(.L_1748 - .L_1747)
.L_1747:
        /*000c*/ 	.word	0x00000000
        /*0010*/ 	.short	0x0000
        /*0012*/ 	.short	0x0000
        /*0014*/ 	.byte	0x00, 0xf0, 0x41, 0x07


	//----- nvinfo : EIATTR_SPARSE_MMA_MASK
	.align		4
.L_1748:
        /*0018*/ 	.byte	0x03, 0x50
        /*001a*/ 	.short	0x0000


	//----- nvinfo : EIATTR_MAXREG_COUNT
	.align		4
        /*001c*/ 	.byte	0x03, 0x1b
        /*001e*/ 	.short	0x00ff


	//----- nvinfo : EIATTR_NUM_BARRIERS
	.align		4
        /*0020*/ 	.byte	0x02, 0x4c
        /*0022*/ 	.byte	0x01
	.zero		1


	//----- nvinfo : EIATTR_MERCURY_ISA_VERSION
	.align		4
        /*0024*/ 	.byte	0x03, 0x5f
        /*0026*/ 	.short	0x0101


	//----- nvinfo : EIATTR_COOP_GROUP_MASK_REGIDS
	.align		4
        /*0028*/ 	.byte	0x04, 0x29
        /*002a*/ 	.short	(.L_1750 - .L_1749)


	//   ....[0]....
.L_1749:
        /*002c*/ 	.word	0xffffffff


	//   ....[1]....
        /*0030*/ 	.word	0xffffffff


	//   ....[2]....
        /*0034*/ 	.word	0xffffffff


	//   ....[3]....
        /*0038*/ 	.word	0xffffffff


	//   ....[4]....
        /*003c*/ 	.word	0xffffffff


	//   ....[5]....
        /*0040*/ 	.word	0xffffffff


	//   ....[6]....
        /*0044*/ 	.word	0xffffffff


	//   ....[7]....
        /*0048*/ 	.word	0xffffffff


	//   ....[8]....
        /*004c*/ 	.word	0xffffffff


	//   ....[9]....
        /*0050*/ 	.word	0xffffffff


	//   ....[10]....
        /*0054*/ 	.word	0xffffffff


	//   ....[11]....
        /*0058*/ 	.word	0xffffffff


	//   ....[12]....
        /*005c*/ 	.word	0xffffffff


	//   ....[13]....
        /*0060*/ 	.word	0xffffffff


	//   ....[14]....
        /*0064*/ 	.word	0xffffffff


	//   ....[15]....
        /*0068*/ 	.word	0xffffffff


	//----- nvinfo : EIATTR_COOP_GROUP_INSTR_OFFSETS
	.align		4
.L_1750:
        /*006c*/ 	.byte	0x04, 0x28
        /*006e*/ 	.short	(.L_1752 - .L_1751)


	//   ....[0]....
.L_1751:
        /*0070*/ 	.word	0x00005d20


	//   ....[1]....
        /*0074*/ 	.word	0x00005d50


	//   ....[2]....
        /*0078*/ 	.word	0x00005de0


	//   ....[3]....
        /*007c*/ 	.word	0x00005e00


	//   ....[4]....
        /*0080*/ 	.word	0x0000a3e0


	//   ....[5]....
        /*0084*/ 	.word	0x0000a3f0


	//   ....[6]....
        /*0088*/ 	.word	0x0000a420


	//   ....[7]....
        /*008c*/ 	.word	0x0000a430


	//   ....[8]....
        /*0090*/ 	.word	0x0000e650


	//   ....[9]....
        /*0094*/ 	.word	0x0000e690


	//   ....[10]....
        /*0098*/ 	.word	0x0000e6c0


	//   ....[11]....
        /*009c*/ 	.word	0x0000e6d0


	//   ....[12]....
        /*00a0*/ 	.word	0x0000fdb0


	//   ....[13]....
        /*00a4*/ 	.word	0x0000fdf0


	//   ....[14]....
        /*00a8*/ 	.word	0x0000fe60


	//   ....[15]....
        /*00ac*/ 	.word	0x0000fe70


	//----- nvinfo : EIATTR_VRC_CTA_INIT_COUNT
	.align		4
.L_1752:
        /*00b0*/ 	.byte	0x02, 0x4a
	.zero		1
	.zero		1


	//----- nvinfo : EIATTR_EXIT_INSTR_OFFSETS
	.align		4
        /*00b4*/ 	.byte	0x04, 0x1c
        /*00b6*/ 	.short	(.L_1754 - .L_1753)


	//   ....[0]....
.L_1753:
        /*00b8*/ 	.word	0x00000340


	//   ....[1]....
        /*00bc*/ 	.word	0x00000b20


	//   ....[2]....
        /*00c0*/ 	.word	0x00000b50


	//   ....[3]....
        /*00c4*/ 	.word	0x00010b20


	//   ....[4]....
        /*00c8*/ 	.word	0x00010bf0


	//----- nvinfo : EIATTR_CRS_STACK_SIZE
	.align		4
.L_1754:
        /*00cc*/ 	.byte	0x04, 0x1e
        /*00ce*/ 	.short	(.L_1756 - .L_1755)
.L_1755:
        /*00d0*/ 	.word	0x00000000


	//----- nvinfo : EIATTR_CBANK_PARAM_SIZE
	.align		4
.L_1756:
        /*00d4*/ 	.byte	0x03, 0x19
        /*00d6*/ 	.short	0x01d0


	//----- nvinfo : EIATTR_PARAM_CBANK
	.align		4
        /*00d8*/ 	.byte	0x04, 0x0a
        /*00da*/ 	.short	(.L_1758 - .L_1757)
	.align		4
.L_1757:
        /*00dc*/ 	.word	index@(.nv.constant0._ZN5flash24flash_fwd_splitkv_kernelI23Flash_fwd_kernel_traitsILi64ELi64ELi128ELi4ELb0ELb0EN7cutlass6half_tE19Flash_kernel_traitsILi64ELi64ELi128ELi4ES3_EELb1ELb0ELb1ELb0ELb0ELb1ELb0ELb0EEEvNS_16Flash_fwd_paramsE)
        /*00e0*/ 	.short	0x0380
        /*00e2*/ 	.short	0x01d0


	//----- nvinfo : EIATTR_SW_WAR
	.align		4
.L_1758:
        /*00e4*/ 	.byte	0x04, 0x36
        /*00e6*/ 	.short	(.L_1760 - .L_1759)
.L_1759:
        /*00e8*/ 	.word	0x00000008
.L_1760:


//--------------------- .nv.info._ZN5flash24flash_fwd_splitkv_kernelI23Flash_fwd_kernel_traitsILi64ELi64ELi128ELi4ELb0ELb0EN7cutlass6half_tE19Flash_kernel_traitsILi64ELi64ELi128ELi4ES3_EELb1ELb0ELb0ELb0ELb1ELb0ELb0ELb1EEEvNS_16Flash_fwd_paramsE --------------------------
	.section	.nv.info._ZN5flash24flash_fwd_splitkv_kernelI23Flash_fwd_kernel_traitsILi64ELi64ELi128ELi4ELb0ELb0EN7cutlass6half_tE19Flash_kernel_traitsILi64ELi64ELi128ELi4ES3_EELb1ELb0ELb0ELb0ELb1ELb0ELb0ELb1EEEvNS_16Flash_fwd_paramsE,"",@"SHT_CUDA_INFO"
	.sectionflags	@""
	.align	4


	//----- nvinfo : EIATTR_CUDA_API_VERSION
	.align		4
        /*0000*/ 	.byte	0x04, 0x37
        /*0002*/ 	.short	(.L_1762 - .L_1761)
.L_1761:
        /*0004*/ 	.word	0x00000082


	//----- nvinfo : EIATTR_KPARAM_INFO
	.align		4
.L_1762:
        /*0008*/ 	.byte	0x04, 0x17
        /*000a*/ 	.short	(.L_1764 - .L_1763)
.L_1763:
        /*000c*/ 	.word	0x00000000
        /*0010*/ 	.short	0x0000
        /*0012*/ 	.short	0x0000
        /*0014*/ 	.byte	0x00, 0xf0, 0x41, 0x07


	//----- nvinfo : EIATTR_SPARSE_MMA_MASK
	.align		4
.L_1764:
        /*0018*/ 	.byte	0x03, 0x50
        /*001a*/ 	.short	0x0000


	//----- nvinfo : EIATTR_MAXREG_COUNT
	.align		4
        /*001c*/ 	.byte	0x03, 0x1b
        /*001e*/ 	.short	0x00ff


	//----- nvinfo : EIATTR_NUM_BARRIERS
	.align		4
        /*0020*/ 	.byte	0x02, 0x4c
        /*0022*/ 	.byte	0x01
	.zero		1


	//----- nvinfo : EIATTR_MERCURY_ISA_VERSION
	.align		4
        /*0024*/ 	.byte	0x03, 0x5f
        /*0026*/ 	.short	0x0101


	//----- nvinfo : EIATTR_COOP_GROUP_MASK_REGIDS
	.align		4
        /*0028*/ 	.byte	0x04, 0x29
        /*002a*/ 	.short	(.L_1766 - .L_1765)


	//   ....[0]....
.L_1765:
        /*002c*/ 	.word	0xffffffff


	//   ....[1]....
        /*0030*/ 	.word	0xffffffff


	//   ....[2]....
        /*0034*/ 	.word	0xffffffff


	//   ....[3]....
        /*0038*/ 	.word	0xffffffff


	//   ....[4]....
        /*003c*/ 	.word	0xffffffff


	//   ....[5]....
        /*0040*/ 	.word	0xffffffff


	//   ....[6]....
        /*0044*/ 	.word	0xffffffff


	//   ....[7]....
        /*0048*/ 	.word	0xffffffff


	//   ....[8]....
        /*004c*/ 	.word	0xffffffff


	//   ....[9]....
        /*0050*/ 	.word	0xffffffff


	//   ....[10]....
        /*0054*/ 	.word	0xffffffff


	//   ....[11]....
        /*0058*/ 	.word	0xffffffff


	//   ....[12]....
        /*005c*/ 	.word	0xffffffff


	//   ....[13]....
        /*0060*/ 	.word	0xffffffff


	//   ....[14]....
        /*0064*/ 	.word	0xffffffff


	//   ....[15]....
        /*0068*/ 	.word	0xffffffff


	//----- nvinfo : EIATTR_COOP_GROUP_INSTR_OFFSETS
	.align		4
.L_1766:
        /*006c*/ 	.byte	0x04, 0x28
        /*006e*/ 	.short	(.L_1768 - .L_1767)


	//   ....[0]....
.L_1767:
        /*0070*/ 	.word	0x0000d180


	//   ....[1]....
        /*0074*/ 	.word	0x0000d2d0


	//   ....[2]....
        /*0078*/ 	.word	0x0000d2f0


	//   ....[3]....
        /*007c*/ 	.word	0x0000d390


	//   ....[4]....
        /*0080*/ 	.word	0x000109a0


	//   ....[5]....
        /*0084*/ 	.word	0x000109b0


	//   ....[6]....
        /*0088*/ 	.word	0x000109e0


	//   ....[7]....
        /*008c*/ 	.word	0x000109f0


	//   ....[8]....
        /*0090*/ 	.word	0x00013700


	//   ....[9]....
        /*0094*/ 	.word	0x00013720


	//   ....[10]....
        /*0098*/ 	.word	0x00013760


	//   ....[11]....
        /*009c*/ 	.word	0x00013770


	//   ....[12]....
        /*00a0*/ 	.word	0x00014e80


	//   ....[13]....
        /*00a4*/ 	.word	0x00014ec0


	//   ....[14]....
        /*00a8*/ 	.word	0x00015000


	//   ....[15]....
        /*00ac*/ 	.word	0x00015040


	//----- nvinfo : EIATTR_VRC_CTA_INIT_COUNT
	.align		4
.L_1768:
        /*00b0*/ 	.byte	0x02, 0x4a
	.zero		1
	.zero		1


	//----- nvinfo : EIATTR_EXIT_INSTR_OFFSETS
	.align		4
        /*00b4*/ 	.byte	0x04, 0x1c
        /*00b6*/ 	.short	(.L_1770 - .L_1769)


	//   ....[0]....
.L_1769:
        /*00b8*/ 	.word	0x00000340


	//   ....[1]....
        /*00bc*/ 	.word	0x00000b10


	//   ....[2]....
        /*00c0*/ 	.word	0x00000b40


	//   ....[3]....
        /*00c4*/ 	.word	0x00015be0


	//   ....[4]....
        /*00c8*/ 	.word	0x00015cb0


	//----- nvinfo : EIATTR_CRS_STACK_SIZE
	.align		4
.L_1770:
        /*00cc*/ 	.byte	0x04, 0x1e
        /*00ce*/ 	.short	(.L_1772 - .L_1771)
.L_1771:
        /*00d0*/ 	.word	0x00000000


	//----- nvinfo : EIATTR_CBANK_PARAM_SIZE
	.align		4
.L_1772:
        /*00d4*/ 	.byte	0x03, 0x19
        /*00d6*/ 	.short	0x01d0


	//----- nvinfo : EIATTR_PARAM_CBANK
	.align		4
        /*00d8*/ 	.byte	0x04, 0x0a
        /*00da*/ 	.short	(.L_1774 - .L_1773)
	.align		4
.L_1773:
        /*00dc*/ 	.word	index@(.nv.constant0._ZN5flash24flash_fwd_splitkv_kernelI23Flash_fwd_kernel_traitsILi64ELi64ELi128ELi4ELb0ELb0EN7cutlass6half_tE19Flash_kernel_traitsILi64ELi64ELi128ELi4ES3_EELb1ELb0ELb0ELb0ELb1ELb0ELb0ELb1EEEvNS_16Flash_fwd_paramsE)
        /*00e0*/ 	.short	0x0380
        /*00e2*/ 	.short	0x01d0


	//----- nvinfo : EIATTR_SW_WAR
	.align		4
.L_1774:
        /*00e4*/ 	.byte	0x04, 0x36
        /*00e6*/ 	.short	(.L_1776 - .L_1775)
.L_1775:
        /*00e8*/ 	.word	0x00000008
.L_1776:


//--------------------- .nv.info._ZN5flash24flash_fwd_splitkv_kernelI23Flash_fwd_kernel_traitsILi64ELi64ELi128ELi4ELb0ELb0EN7cutlass6half_tE19Flash_kernel_traitsILi64ELi64ELi128ELi4ES3_EELb1ELb0ELb0ELb0ELb1ELb1ELb0ELb1EEEvNS_16Flash_fwd_paramsE --------------------------
	.section	.nv.info._ZN5flash24flash_fwd_splitkv_kernelI23Flash_fwd_kernel_traitsILi64ELi64ELi128ELi4ELb0ELb0EN7cutlass6half_tE19Flash_kernel_traitsILi64ELi64ELi128ELi4ES3_EELb1ELb0ELb0ELb0ELb1ELb1ELb0ELb1EEEvNS_16Flash_fwd_paramsE,"",@"SHT_CUDA_INFO"
	.sectionflags	@""
	.align	4


	//----- nvinfo : EIATTR_CUDA_API_VERSION
	.align		4
        /*0000*/ 	.byte	0x04, 0x37
        /*0002*/ 	.short	(.L_1778 - .L_1777)
.L_1777:
        /*0004*/ 	.word	0x00000082


	//----- nvinfo : EIATTR_KPARAM_INFO
	.align		4
.L_1778:
        /*0008*/ 	.byte	0x04, 0x17
        /*000a*/ 	.short	(.L_1780 - .L_1779)
.L_1779:
        /*000c*/ 	.word	0x00000000
        /*0010*/ 	.short	0x0000
        /*0012*/ 	.short	0x0000
        /*0014*/ 	.byte	0x00, 0xf0, 0x41, 0x07


	//----- nvinfo : EIATTR_SPARSE_MMA_MASK
	.align		4
.L_1780:
        /*0018*/ 	.byte	0x03, 0x50
        /*001a*/ 	.short	0x0000


	//----- nvinfo : EIATTR_MAXREG_COUNT
	.align		4
        /*001c*/ 	.byte	0x03, 0x1b
        /*001e*/ 	.short	0x00ff


	//----- nvinfo : EIATTR_NUM_BARRIERS
	.align		4
        /*0020*/ 	.byte	0x02, 0x4c
        /*0022*/ 	.byte	0x01
	.zero		1


	//----- nvinfo : EIATTR_MERCURY_ISA_VERSION
	.align		4
        /*0024*/ 	.byte	0x03, 0x5f
        /*0026*/ 	.short	0x0101


	//----- nvinfo : EIATTR_COOP_GROUP_MASK_REGIDS
	.align		4
        /*0028*/ 	.byte	0x04, 0x29
        /*002a*/ 	.short	(.L_1782 - .L_1781)


	//   ....[0]....
.L_1781:
        /*002c*/ 	.word	0xffffffff


	//   ....[1]....
        /*0030*/ 	.word	0xffffffff


	//   ....[2]....
        /*0034*/ 	.word	0xffffffff


	//   ....[3]....
        /*0038*/ 	.word	0xffffffff


	//   ....[4]....
        /*003c*/ 	.word	0xffffffff


	//   ....[5]....
        /*0040*/ 	.word	0xffffffff


	//   ....[6]....
        /*0044*/ 	.word	0xffffffff


	//   ....[7]....
        /*0048*/ 	.word	0xffffffff


	//   ....[8]....
        /*004c*/ 	.word	0xffffffff


	//   ....[9]....
        /*0050*/ 	.word	0xffffffff


	//   ....[10]....
        /*0054*/ 	.word	0xffffffff


	//   ....[11]....
        /*0058*/ 	.word	0xffffffff


	//   ....[12]....
        /*005c*/ 	.word	0xffffffff


	//   ....[13]....
        /*0060*/ 	.word	0xffffffff


	//   ....[14]....
        /*0064*/ 	.word	0xffffffff


	//   ....[15]....
        /*0068*/ 	.word	0xffffffff


	//----- nvinfo : EIATTR_COOP_GROUP_INSTR_OFFSETS
	.align		4
.L_1782:
        /*006c*/ 	.byte	0x04, 0x28
        /*006e*/ 	.short	(.L_1784 - .L_1783)


	//   ....[0]....
.L_1783:
        /*0070*/ 	.word	0x0000d9e0


	//   ....[1]....
        /*0074*/ 	.word	0x0000db40


	//   ....[2]....
        /*0078*/ 	.word	0x0000db60


	//   ....[3]....
        /*007c*/ 	.word	0x0000dc10


	//   ....[4]....
        /*0080*/ 	.word	0x000119c0


	//   ....[5]....
        /*0084*/ 	.word	0x000119d0


	//   ....[6]....
        /*0088*/ 	.word	0x00011a00


	//   ....[7]....
        /*008c*/ 	.word	0x00011a10


	//   ....[8]....
        /*0090*/ 	.word	0x00014fc0


	//   ....[9]....
        /*0094*/ 	.word	0x00014fe0


	//   ....[10]....
        /*0098*/ 	.word	0x00015010


	//   ....[11]....
        /*009c*/ 	.word	0x00015020


	//   ....[12]....
        /*00a0*/ 	.word	0x000166e0


	//   ....[13]....
        /*00a4*/ 	.word	0x00016720


	//   ....[14]....
        /*00a8*/ 	.word	0x00016840


	//   ....[15]....
        /*00ac*/ 	.word	0x00016870


	//----- nvinfo : EIATTR_VRC_CTA_INIT_COUNT
	.align		4
.L_1784:
        /*00b0*/ 	.byte	0x02, 0x4a
	.zero		1
	.zero		1


	//----- nvinfo : EIATTR_EXIT_INSTR_OFFSETS
	.align		4
        /*00b4*/ 	.byte	0x04, 0x1c
        /*00b6*/ 	.short	(.L_1786 - .L_1785)


	//   ....[0]....
.L_1785:
        /*00b8*/ 	.word	0x00000340


	//   ....[1]....
        /*00bc*/ 	.word	0x00000b10


	//   ....[2]....
        /*00c0*/ 	.word	0x00000b40


	//   ....[3]....
        /*00c4*/ 	.word	0x00017440


	//   ....[4]....
        /*00c8*/ 	.word	0x00017510


	//----- nvinfo : EIATTR_CRS_STACK_SIZE
	.align		4
.L_1786:
        /*00cc*/ 	.byte	0x04, 0x1e
        /*00ce*/ 	.short	(.L_1788 - .L_1787)
.L_1787:
        /*00d0*/ 	.word	0x00000000


	//----- nvinfo : EIATTR_CBANK_PARAM_SIZE
	.align		4
.L_1788:
        /*00d4*/ 	.byte	0x03, 0x19
        /*00d6*/ 	.short	0x01d0


	//----- nvinfo : EIATTR_PARAM_CBANK
	.align		4
        /*00d8*/ 	.byte	0x04, 0x0a
        /*00da*/ 	.short	(.L_1790 - .L_1789)
	.align		4
.L_1789:
        /*00dc*/ 	.word	index@(.nv.constant0._ZN5flash24flash_fwd_splitkv_kernelI23Flash_fwd_kernel_traitsILi64ELi64ELi128ELi4ELb0ELb0EN7cutlass6half_tE19Flash_kernel_traitsILi64ELi64ELi128ELi4ES3_EELb1ELb0ELb0ELb0ELb1ELb1ELb0ELb1EEEvNS_16Flash_fwd_paramsE)
        /*00e0*/ 	.short	0x0380
        /*00e2*/ 	.short	0x01d0


	//----- nvinfo : EIATTR_SW_WAR
	.align		4
.L_1790:
        /*00e4*/ 	.byte	0x04, 0x36
        /*00e6*/ 	.short	(.L_1792 - .L_1791)
.L_1791:
        /*00e8*/ 	.word	0x00000008
.L_1792:


//--------------------- .nv.info._ZN5flash24flash_fwd_splitkv_kernelI23Flash_fwd_kernel_traitsILi64ELi64ELi128ELi4ELb0ELb0EN7cutlass6half_tE19Flash_kernel_traitsILi64ELi64ELi128ELi4ES3_EELb1ELb0ELb1ELb0ELb0ELb0ELb0ELb1EEEvNS_16Flash_fwd_paramsE --------------------------
	.section	.nv.info._ZN5flash24flash_fwd_splitkv_kernelI23Flash_fwd_kernel_traitsILi64ELi64ELi128ELi4ELb0ELb0EN7cutlass6half_tE19Flash_kernel_traitsILi64ELi64ELi128ELi4ES3_EELb1ELb0ELb1ELb0ELb0ELb0ELb0ELb1EEEvNS_16Flash_fwd_paramsE,"",@"SHT_CUDA_INFO"
	.sectionflags	@""
	.align	4


	//----- nvinfo : EIATTR_CUDA_API_VERSION
	.align		4
        /*0000*/ 	.byte	0x04, 0x37
        /*0002*/ 	.short	(.L_1794 - .L_1793)
.L_1793:
        /*0004*/ 	.word	0x00000082


	//----- nvinfo : EIATTR_KPARAM_INFO
	.align		4
.L_1794:
        /*0008*/ 	.byte	0x04, 0x17
        /*000a*/ 	.short	(.L_1796 - .L_1795)
.L_1795:
        /*000c*/ 	.word	0x00000000
        /*0010*/ 	.short	0x0000
        /*0012*/ 	.short	0x0000
        /*0014*/ 	.byte	0x00, 0xf0, 0x41, 0x07


	//----- nvinfo : EIATTR_SPARSE_MMA_MASK
	.align		4
.L_1796:
        /*0018*/ 	.byte	0x03, 0x50
        /*001a*/ 	.short	0x0000


	//----- nvinfo : EIATTR_MAXREG_COUNT
	.align		4
        /*001c*/ 	.byte	0x03, 0x1b
        /*001e*/ 	.short	0x00ff


	//----- nvinfo : EIATTR_NUM_BARRIERS
	.align		4
        /*0020*/ 	.byte	0x02, 0x4c
        /*0022*/ 	.byte	0x01
	.zero		1


	//----- nvinfo : EIATTR_MERCURY_ISA_VERSION
	.align		4
        /*0024*/ 	.byte	0x03, 0x5f
        /*0026*/ 	.short	0x0101


	//----- nvinfo : EIATTR_COOP_GROUP_MASK_REGIDS
	.align		4
        /*0028*/ 	.byte	0x04, 0x29
        /*002a*/ 	.short	(.L_1798 - .L_1797)


	//   ....[0]....
.L_1797:
        /*002c*/ 	.word	0xffffffff


	//   ....[1]....
        /*0030*/ 	.word	0xffffffff


	//   ....[2]....
        /*0034*/ 	.word	0xffffffff


	//   ....[3]....
        /*0038*/ 	.word	0xffffffff


	//   ....[4]....
        /*003c*/ 	.word	0xffffffff


	//   ....[5]....
        /*0040*/ 	.word	0xffffffff


	//   ....[6]....
        /*0044*/ 	.word	0xffffffff


	//   ....[7]....
        /*0048*/ 	.word	0xffffffff


	//   ....[8]....
        /*004c*/ 	.word	0xffffffff


	//   ....[9]....
        /*0050*/ 	.word	0xffffffff


	//   ....[10]....
        /*0054*/ 	.word	0xffffffff


	//   ....[11]....
        /*0058*/ 	.word	0xffffffff


	//   ....[12]....
        /*005c*/ 	.word	0xffffffff


	//   ....[13]....
        /*0060*/ 	.word	0xffffffff


	//   ....[14]....
        /*0064*/ 	.word	0xffffffff


	//   ....[15]....
        /*0068*/ 	.word	0xffffffff


	//----- nvinfo : EIATTR_COOP_GROUP_INSTR_OFFSETS
	.align		4
.L_1798:
        /*006c*/ 	.byte	0x04, 0x28
        /*006e*/ 	.short	(.L_1800 - .L_1799)


	//   ....[0]....
.L_1799:
        /*0070*/ 	.word	0x0000ecb0


	//   ....[1]....
        /*0074*/ 	.word	0x0000ece0


	//   ....[2]....
        /*0078*/ 	.word	0x0000ed80


	//   ....[3]....
        /*007c*/ 	.word	0x0000ed90


	//   ....[4]....
        /*0080*/ 	.word	0x00012cf0


	//   ....[5]....
        /*0084*/ 	.word	0x00012d00


	//   ....[6]....
        /*0088*/ 	.word	0x00012d30


	//   ....[7]....
        /*008c*/ 	.word	0x00012d40


	//   ....[8]....
        /*0090*/ 	.word	0x00016650


	//   ....[9]....
        /*0094*/ 	.word	0x000166c0


	//   ....[10]....
        /*0098*/ 	.word	0x000166f0


	//   ....[11]....
        /*009c*/ 	.word	0x00016700


	//   ....[12]....
        /*00a0*/ 	.word	0x00017e30


	//   ....[13]....
        /*00a4*/ 	.word	0x00017e70


	//   ....[14]....
        /*00a8*/ 	.word	0x00017f80


	//   ....[15]....
        /*00ac*/ 	.word	0x00017fb0


	//----- nvinfo : EIATTR_VRC_CTA_INIT_COUNT
	.align		4
.L_1800:
        /*00b0*/ 	.byte	0x02, 0x4a
	.zero		1
	.zero		1


	//----- nvinfo : EIATTR_EXIT_INSTR_OFFSETS
	.align		4
        /*00b4*/ 	.byte	0x04, 0x1c
        /*00b6*/ 	.short	(.L_1802 - .L_1801)


	//   ....[0]....
.L_1801:
        /*00b8*/ 	.word	0x00000340


	//   ....[1]....
        /*00bc*/ 	.word	0x00000b40


	//   ....[2]....
        /*00c0*/ 	.word	0x00000b70


	//   ....[3]....
        /*00c4*/ 	.word	0x00018b70


	//   ....[4]....
        /*00c8*/ 	.word	0x00018c40


	//----- nvinfo : EIATTR_CRS_STACK_SIZE
	.align		4
.L_1802:
        /*00cc*/ 	.byte	0x04, 0x1e
        /*00ce*/ 	.short	(.L_1804 - .L_1803)
.L_1803:
        /*00d0*/ 	.word	0x00000000


	//----- nvinfo : EIATTR_CBANK_PARAM_SIZE
	.align		4
.L_1804:
        /*00d4*/ 	.byte	0x03, 0x19
        /*00d6*/ 	.short	0x01d0


	//----- nvinfo : EIATTR_PARAM_CBANK
	.align		4
        /*00d8*/ 	.byte	0x04, 0x0a
        /*00da*/ 	.short	(.L_1806 - .L_1805)
	.align		4
.L_1805:
        /*00dc*/ 	.word	index@(.nv.constant0._ZN5flash24flash_fwd_splitkv_kernelI23Flash_fwd_kernel_traitsILi64ELi64ELi128ELi4ELb0ELb0EN7cutlass6half_tE19Flash_kernel_traitsILi64ELi64ELi128ELi4ES3_EELb1ELb0ELb1ELb0ELb0ELb0ELb0ELb1EEEvNS_16Flash_fwd_paramsE)
        /*00e0*/ 	.short	0x0380
        /*00e2*/ 	.short	0x01d0


	//----- nvinfo : EIATTR_SW_WAR
	.align		4
.L_1806:
        /*00e4*/ 	.byte	0x04, 0x36
        /*00e6*/ 	.short	(.L_1808 - .L_1807)
.L_1807:
        /*00e8*/ 	.word	0x00000008
.L_1808:


//--------------------- .nv.info._ZN5flash24flash_fwd_splitkv_kernelI23Flash_fwd_kernel_traitsILi64ELi64ELi128ELi4ELb0ELb0EN7cutlass6half_tE19Flash_kernel_traitsILi64ELi64ELi128ELi4ES3_EELb1ELb0ELb1ELb0ELb0ELb1ELb0ELb1EEEvNS_16Flash_fwd_paramsE --------------------------
	.section	.nv.info._ZN5flash24flash_fwd_splitkv_kernelI23Flash_fwd_kernel_traitsILi64ELi64ELi128ELi4ELb0ELb0EN7cutlass6half_tE19Flash_kernel_traitsILi64ELi64ELi128ELi4ES3_EELb1ELb0ELb1ELb0ELb0ELb1ELb0ELb1EEEvNS_16Flash_fwd_paramsE,"",@"SHT_CUDA_INFO"
	.sectionflags	@""
	.align	4


	//----- nvinfo : EIATTR_CUDA_API_VERSION
	.align		4
        /*0000*/ 	.byte	0x04, 0x37
        /*0002*/ 	.short	(.L_1810 - .L_1809)
.L_1809:
        /*0004*/ 	.word	0x00000082


	//----- nvinfo : EIATTR_KPARAM_INFO
	.align		4
.L_1810:
        /*0008*/ 	.byte	0x04, 0x17
        /*000a*/ 	.short	(.L_1812 - .L_1811)
.L_1811:
        /*000c*/ 	.word	0x00000000
        /*0010*/ 	.short	0x0000
        /*0012*/ 	.short	0x0000
        /*0014*/ 	.byte	0x00, 0xf0, 0x41, 0x07


	//----- nvinfo : EIATTR_SPARSE_MMA_MASK
	.align		4
.L_1812:
        /*0018*/ 	.byte	0x03, 0x50
        /*001a*/ 	.short	0x0000


	//----- nvinfo : EIATTR_MAXREG_COUNT
	.align		4
        /*001c*/ 	.byte	0x03, 0x1b
        /*001e*/ 	.short	0x00ff


	//----- nvinfo : EIATTR_NUM_BARRIERS
	.align		4
        /*0020*/ 	.byte	0x02, 0x4c
        /*0022*/ 	.byte	0x01
	.zero		1


	//----- nvinfo : EIATTR_MERCURY_ISA_VERSION
	.align		4
        /*0024*/ 	.byte	0x03, 0x5f
        /*0026*/ 	.short	0x0101


	//----- nvinfo : EIATTR_COOP_GROUP_MASK_REGIDS
	.align		4
        /*0028*/ 	.byte	0x04, 0x29
        /*002a*/ 	.short	(.L_1814 - .L_1813)


	//   ....[0]....
.L_1813:
        /*002c*/ 	.word	0xffffffff


	//   ....[1]....
        /*0030*/ 	.word	0xffffffff


	//   ....[2]....
        /*0034*/ 	.word	0xffffffff


	//   ....[3]....
        /*0038*/ 	.word	0xffffffff


	//   ....[4]....
        /*003c*/ 	.word	0xffffffff


	//   ....[5]....
        /*0040*/ 	.word	0xffffffff


	//   ....[6]....
        /*0044*/ 	.word	0xffffffff


	//   ....[7]....
        /*0048*/ 	.word	0xffffffff


	//   ....[8]....
        /*004c*/ 	.word	0xffffffff


	//   ....[9]....
        /*0050*/ 	.word	0xffffffff


	//   ....[10]....
        /*0054*/ 	.word	0xffffffff


	//   ....[11]....
        /*0058*/ 	.word	0xffffffff


	//   ....[12]....
        /*005c*/ 	.word	0xffffffff


	//   ....[13]....
        /*0060*/ 	.word	0xffffffff


	//   ....[14]....
        /*0064*/ 	.word	0xffffffff


	//   ....[15]....
        /*0068*/ 	.word	0xffffffff


	//----- nvinfo : EIATTR_COOP_GROUP_INSTR_OFFSETS
	.align		4
.L_1814:
        /*006c*/ 	.byte	0x04, 0x28
        /*006e*/ 	.short	(.L_1816 - .L_1815)


	//   ....[0]....
.L_1815:
        /*0070*/ 	.word	0x0000f4b0


	//   ....[1]....
        /*0074*/ 	.word	0x0000f4e0


	//   ....[2]....
        /*0078*/ 	.word	0x0000f570


	//   ....[3]....
        /*007c*/ 	.word	0x0000f580


	//   ....[4]....
        /*0080*/ 	.word	0x00013ca0


	//   ....[5]....
        /*0084*/ 	.word	0x00013cc0


	//   ....[6]....
        /*0088*/ 	.word	0x00013cf0


	//   ....[7]....
        /*008c*/ 	.word	0x00013d00


	//   ....[8]....
        /*0090*/ 	.word	0x00017ec0


	//   ....[9]....
        /*0094*/ 	.word	0x00017f00


	//   ....[10]....
        /*0098*/ 	.word	0x00017f30


	//   ....[11]....
        /*009c*/ 	.word	0x00017f40


	//   ....[12]....
        /*00a0*/ 	.word	0x00019620


	//   ....[13]....
        /*00a4*/ 	.word	0x00019660


	//   ....[14]....
        /*00a8*/ 	.word	0x00019790


	//   ....[15]....
        /*00ac*/ 	.word	0x000197c0


	//----- nvinfo : EIATTR_VRC_CTA_INIT_COUNT
	.align		4
.L_1816:
        /*00b0*/ 	.byte	0x02, 0x4a
	.zero		1
	.zero		1


	//----- nvinfo : EIATTR_EXIT_INSTR_OFFSETS
	.align		4
        /*00b4*/ 	.byte	0x04, 0x1c
        /*00b6*/ 	.short	(.L_1818 - .L_1817)


	//   ....[0]....
.L_1817:
        /*00b8*/ 	.word	0x00000340


	//   ....[1]....
        /*00bc*/ 	.word	0x00000b40


	//   ....[2]....
        /*00c0*/ 	.word	0x00000b70


	//   ....[3]....
        /*00c4*/ 	.word	0x0001a360


	//   ....[4]....
        /*00c8*/ 	.word	0x0001a430


	//----- nvinfo : EIATTR_CRS_STACK_SIZE
	.align		4
.L_1818:
        /*00cc*/ 	.byte	0x04, 0x1e
        /*00ce*/ 	.short	(.L_1820 - .L_1819)
.L_1819:
        /*00d0*/ 	.word	0x00000000


	//----- nvinfo : EIATTR_CBANK_PARAM_SIZE
	.align		4
.L_1820:
        /*00d4*/ 	.byte	0x03, 0x19
        /*00d6*/ 	.short	0x01d0


	//----- nvinfo : EIATTR_PARAM_CBANK
	.align		4
        /*00d8*/ 	.byte	0x04, 0x0a
        /*00da*/ 	.short	(.L_1822 - .L_1821)
	.align		4
.L_1821:
        /*00dc*/ 	.word	index@(.nv.constant0._ZN5flash24flash_fwd_splitkv_kernelI23Flash_fwd_kernel_traitsILi64ELi64ELi128ELi4ELb0ELb0EN7cutlass6half_tE19Flash_kernel_traitsILi64ELi64ELi128ELi4ES3_EELb1ELb0ELb1ELb0ELb0ELb1ELb0ELb1EEEvNS_16Flash_fwd_paramsE)
        /*00e0*/ 	.short	0x0380
        /*00e2*/ 	.short	0x01d0


	//----- nvinfo : EIATTR_SW_WAR
	.align		4
.L_1822:
        /*00e4*/ 	.byte	0x04, 0x36
        /*00e6*/ 	.short	(.L_1824 - .L_1823)
.L_1823:
        /*00e8*/ 	.word	0x00000008
.L_1824:


//--------------------- .nv.info._ZN5flash24flash_fwd_splitkv_kernelI23Flash_fwd_kernel_traitsILi64ELi64ELi128ELi4ELb0ELb0EN7cutlass6half_tE19Flash_kernel_traitsILi64ELi64ELi128ELi4ES3_EELb1ELb0ELb0ELb0ELb1ELb0ELb1ELb0EEEvNS_16Flash_fwd_paramsE --------------------------
	.section	.nv.info._ZN5flash24flash_fwd_splitkv_kernelI23Flash_fwd_kernel_traitsILi64ELi64ELi128ELi4ELb0ELb0EN7cutlass6half_tE19Flash_kernel_traitsILi64ELi64ELi128ELi4ES3_EELb1ELb0ELb0ELb0ELb1ELb0ELb1ELb0EEEvNS_16Flash_fwd_paramsE,"",@"SHT_CUDA_INFO"
	.sectionflags	@""
	.align	4


	//----- nvinfo : EIATTR_CUDA_API_VERSION
	.align		4
        /*0000*/ 	.byte	0x04, 0x37
        /*0002*/ 	.short	(.L_1826 - .L_1825)
.L_1825:
        /*0004*/ 	.word	0x00000082


	//----- nvinfo : EIATTR_KPARAM_INFO
	.align		4
.L_1826:
        /*0008*/ 	.byte	0x04, 0x17
        /*000a*/ 	.short	(.L_1828 - .L_1827)
.L_1827:
        /*000c*/ 	.word	0x00000000
        /*0010*/ 	.short	0x0000
        /*0012*/ 	.short	0x0000
        /*0014*/ 	.byte	0x00, 0xf0, 0x41, 0x07


	//----- nvinfo : EIATTR_SPARSE_MMA_MASK
	.align		4
.L_1828:
        /*0018*/ 	.byte	0x03, 0x50
        /*001a*/ 	.short	0x0000


	//----- nvinfo : EIATTR_MAXREG_COUNT
	.align		4
        /*001c*/ 	.byte	0x03, 0x1b
        /*001e*/ 	.short	0x00ff


	//----- nvinfo : EIATTR_NUM_BARRIERS
	.align		4
        /*0020*/ 	.byte	0x02, 0x4c
        /*0022*/ 	.byte	0x01
	.zero		1


	//----- nvinfo : EIATTR_MERCURY_ISA_VERSION
	.align		4
        /*0024*/ 	.byte	0x03, 0x5f
        /*0026*/ 	.short	0x0101


	//----- nvinfo : EIATTR_COOP_GROUP_MASK_REGIDS
	.align		4
        /*0028*/ 	.byte	0x04, 0x29
        /*002a*/ 	.short	(.L_1830 - .L_1829)


	//   ....[0]....
.L_1829:
        /*002c*/ 	.word	0xffffffff


	//   ....[1]....
        /*0030*/ 	.word	0xffffffff


	//   ....[2]....
        /*0034*/ 	.word	0xffffffff


	//   ....[3]....
        /*0038*/ 	.word	0xffffffff


	//   ....[4]....
        /*003c*/ 	.word	0xffffffff


	//   ....[5]....
        /*0040*/ 	.word	0xffffffff


	//   ....[6]....
        /*0044*/ 	.word	0xffffffff


	//   ....[7]....
        /*0048*/ 	.word	0xffffffff


	//   ....[8]....
        /*004c*/ 	.word	0xffffffff


	//   ....[9]....
        /*0050*/ 	.word	0xffffffff


	//   ....[10]....
        /*0054*/ 	.word	0xffffffff


	//   ....[11]....
        /*0058*/ 	.word	0xffffffff


	//   ....[12]....
        /*005c*/ 	.word	0xffffffff


	//   ....[13]....
        /*0060*/ 	.word	0xffffffff


	//   ....[14]....
        /*0064*/ 	.word	0xffffffff


	//   ....[15]....
        /*0068*/ 	.word	0xffffffff


	//----- nvinfo : EIATTR_COOP_GROUP_INSTR_OFFSETS
	.align		4
.L_1830:
        /*006c*/ 	.byte	0x04, 0x28
        /*006e*/ 	.short	(.L_1832 - .L_1831)


	//   ....[0]....
.L_1831:
        /*0070*/ 	.word	0x00004160


	//   ....[1]....
        /*0074*/ 	.word	0x000042b0


	//   ....[2]....
        /*0078*/ 	.word	0x000042c0


	//   ....[3]....
        /*007c*/ 	.word	0x00004360


	//   ....[4]....
        /*0080*/ 	.word	0x00007720


	//   ....[5]....
        /*0084*/ 	.word	0x00007730


	//   ....[6]....
        /*0088*/ 	.word	0x00007760


	//   ....[7]....
        /*008c*/ 	.word	0x00007770


	//   ....[8]....
        /*0090*/ 	.word	0x0000a580


	//   ....[9]....
        /*0094*/ 	.word	0x0000a590


	//   ....[10]....
        /*0098*/ 	.word	0x0000a5d0


	//   ....[11]....
        /*009c*/ 	.word	0x0000a5e0


	//   ....[12]....
        /*00a0*/ 	.word	0x0000bcf0


	//   ....[13]....
        /*00a4*/ 	.word	0x0000bd30


	//   ....[14]....
        /*00a8*/ 	.word	0x0000be50


	//   ....[15]....
        /*00ac*/ 	.word	0x0000be80


	//----- nvinfo : EIATTR_VRC_CTA_INIT_COUNT
	.align		4
.L_1832:
        /*00b0*/ 	.byte	0x02, 0x4a
	.zero		1
	.zero		1


	//----- nvinfo : EIATTR_EXIT_INSTR_OFFSETS
	.align		4
        /*00b4*/ 	.byte	0x04, 0x1c
        /*00b6*/ 	.short	(.L_1834 - .L_1833)


	//   ....[0]....
.L_1833:
        /*00b8*/ 	.word	0x00000440


	//   ....[1]....
        /*00bc*/ 	.word	0x00000c10


	//   ....[2]....
        /*00c0*/ 	.word	0x00000c40


	//   ....[3]....
        /*00c4*/ 	.word	0x0000c750


	//   ....[4]....
        /*00c8*/ 	.word	0x0000c770


	//----- nvinfo : EIATTR_CRS_STACK_SIZE
	.align		4
.L_1834:
        /*00cc*/ 	.byte	0x04, 0x1e
        /*00ce*/ 	.short	(.L_1836 - .L_1835)
.L_1835:
        /*00d0*/ 	.word	0x00000000


	//----- nvinfo : EIATTR_CBANK_PARAM_SIZE
	.align		4
.L_1836:
        /*00d4*/ 	.byte	0x03, 0x19
        /*00d6*/ 	.short	0x01d0


	//----- nvinfo : EIATTR_PARAM_CBANK
	.align		4
        /*00d8*/ 	.byte	0x04, 0x0a
        /*00da*/ 	.short	(.L_1838 - .L_1837)
	.align		4
.L_1837:
        /*00dc*/ 	.word	index@(.nv.constant0._ZN5flash24flash_fwd_splitkv_kernelI23Flash_fwd_kernel_traitsILi64ELi64ELi128ELi4ELb0ELb0EN7cutlass6half_tE19Flash_kernel_traitsILi64ELi64ELi128ELi4ES3_EELb1ELb0ELb0ELb0ELb1ELb0ELb1ELb0EEEvNS_16Flash_fwd_paramsE)
        /*00e0*/ 	.short	0x0380
        /*00e2*/ 	.short	0x01d0


	//----- nvinfo : EIATTR_SW_WAR
	.align		4
.L_1838:
        /*00e4*/ 	.byte	0x04, 0x36
        /*00e6*/ 	.short	(.L_1840 - .L_1839)
.L_1839:
        /*00e8*/ 	.word	0x00000008
.L_1840:


//--------------------- .nv.info._ZN5flash24flash_fwd_splitkv_kernelI23Flash_fwd_kernel_traitsILi64ELi64ELi128ELi4ELb0ELb0EN7cutlass6half_tE19Flash_kernel_traitsILi64ELi64ELi128ELi4ES3_EELb1ELb0ELb0ELb0ELb1ELb1ELb1ELb0EEEvNS_16Flash_fwd_paramsE --------------------------
	.section	.nv.info._ZN5flash24flash_fwd_splitkv_kernelI23Flash_fwd_kernel_traitsILi64ELi64ELi128ELi4ELb0ELb0EN7cutlass6half_tE19Flash_kernel_traitsILi64ELi64ELi128ELi4ES3_EELb1ELb0ELb0ELb0ELb1ELb1ELb1ELb0EEEvNS_16Flash_fwd_paramsE,"",@"SHT_CUDA_INFO"
	.sectionflags	@""
	.align	4


	//----- nvinfo : EIATTR_CUDA_API_VERSION
	.align		4
        /*0000*/ 	.byte	0x04, 0x37
        /*0002*/ 	.short	(.L_1842 - .L_1841)
.L_1841:
        /*0004*/ 	.word	0x00000082


	//----- nvinfo : EIATTR_KPARAM_INFO
	.align		4
.L_1842:
        /*0008*/ 	.byte	0x04, 0x17
        /*000a*/ 	.short	(.L_1844 - .L_1843)
.L_1843:
        /*000c*/ 	.word	0x00000000
        /*0010*/ 	.short	0x0000
        /*0012*/ 	.short	0x0000
        /*0014*/ 	.byte	0x00, 0xf0, 0x41, 0x07


	//----- nvinfo : EIATTR_SPARSE_MMA_MASK
	.align		4
.L_1844:
        /*0018*/ 	.byte	0x03, 0x50
        /*001a*/ 	.short	0x0000


	//----- nvinfo : EIATTR_MAXREG_COUNT
	.align		4
        /*001c*/ 	.byte	0x03, 0x1b
        /*001e*/ 	.short	0x00ff


	//----- nvinfo : EIATTR_NUM_BARRIERS
	.align		4
        /*0020*/ 	.byte	0x02, 0x4c
        /*0022*/ 	.byte	0x01
	.zero		1


	//----- nvinfo : EIATTR_MERCURY_ISA_VERSION
	.align		4
        /*0024*/ 	.byte	0x03, 0x5f
        /*0026*/ 	.short	0x0101


	//----- nvinfo : EIATTR_COOP_GROUP_MASK_REGIDS
	.align		4
        /*0028*/ 	.byte	0x04, 0x29
        /*002a*/ 	.short	(.L_1846 - .L_1845)


	//   ....[0]....
.L_1845:
        /*002c*/ 	.word	0xffffffff


	//   ....[1]....
        /*0030*/ 	.word	0xffffffff


	//   ....[2]....
        /*0034*/ 	.word	0xffffffff


	//   ....[3]....
        /*0038*/ 	.word	0xffffffff


	//   ....[4]....
        /*003c*/ 	.word	0xffffffff


	//   ....[5]....
        /*0040*/ 	.word	0xffffffff


	//   ....[6]....
        /*0044*/ 	.word	0xffffffff


	//   ....[7]....
        /*0048*/ 	.word	0xffffffff


	//   ....[8]....
        /*004c*/ 	.word	0xffffffff


	//   ....[9]....
        /*0050*/ 	.word	0xffffffff


	//   ....[10]....
        /*0054*/ 	.word	0xffffffff


	//   ....[11]....
        /*0058*/ 	.word	0xffffffff


	//   ....[12]....
        /*005c*/ 	.word	0xffffffff


	//   ....[13]....
        /*0060*/ 	.word	0xffffffff


	//   ....[14]....
        /*0064*/ 	.word	0xffffffff


	//   ....[15]....
        /*0068*/ 	.word	0xffffffff


	//----- nvinfo : EIATTR_COOP_GROUP_INSTR_OFFSETS
	.align		4
.L_1846:
        /*006c*/ 	.byte	0x04, 0x28
        /*006e*/ 	.short	(.L_1848 - .L_1847)


	//   ....[0]....
.L_1847:
        /*0070*/ 	.word	0x00004a80


	//   ....[1]....
        /*0074*/ 	.word	0x00004ae0


	//   ....[2]....
        /*0078*/ 	.word	0x00004b20


	//   ....[3]....
        /*007c*/ 	.word	0x00004b50


	//   ....[4]....
        /*0080*/ 	.word	0x000086e0


	//   ....[5]....
        /*0084*/ 	.word	0x000086f0


	//   ....[6]....
        /*0088*/ 	.word	0x00008720


	//   ....[7]....
        /*008c*/ 	.word	0x00008730


	//   ....[8]....
        /*0090*/ 	.word	0x0000bde0


	//   ....[9]....
        /*0094*/ 	.word	0x0000bdf0


	//   ....[10]....
        /*0098*/ 	.word	0x0000be20


	//   ....[11]....
        /*009c*/ 	.word	0x0000be30


	//   ....[12]....
        /*00a0*/ 	.word	0x0000d4f0


	//   ....[13]....
        /*00a4*/ 	.word	0x0000d530


	//   ....[14]....
        /*00a8*/ 	.word	0x0000d650


	//   ....[15]....
        /*00ac*/ 	.word	0x0000d680


	//----- nvinfo : EIATTR_VRC_CTA_INIT_COUNT
	.align		4
.L_1848:
        /*00b0*/ 	.byte	0x02, 0x4a
	.zero		1
	.zero		1


	//----- nvinfo : EIATTR_EXIT_INSTR_OFFSETS
	.align		4
        /*00b4*/ 	.byte	0x04, 0x1c
        /*00b6*/ 	.short	(.L_1850 - .L_1849)


	//   ....[0]....
.L_1849:
        /*00b8*/ 	.word	0x00000440


	//   ....[1]....
        /*00bc*/ 	.word	0x00000c10


	//   ....[2]....
        /*00c0*/ 	.word	0x00000c40


	//   ....[3]....
        /*00c4*/ 	.word	0x0000df50


	//   ....[4]....
        /*00c8*/ 	.word	0x0000df70


	//----- nvinfo : EIATTR_CRS_STACK_SIZE
	.align		4
.L_1850:
        /*00cc*/ 	.byte	0x04, 0x1e
        /*00ce*/ 	.short	(.L_1852 - .L_1851)
.L_1851:
        /*00d0*/ 	.word	0x00000000


	//----- nvinfo : EIATTR_CBANK_PARAM_SIZE
	.align		4
.L_1852:
        /*00d4*/ 	.byte	0x03, 0x19
        /*00d6*/ 	.short	0x01d0


	//----- nvinfo : EIATTR_PARAM_CBANK
	.align		4
        /*00d8*/ 	.byte	0x04, 0x0a
        /*00da*/ 	.short	(.L_1854 - .L_1853)
	.align		4
.L_1853:
        /*00dc*/ 	.word	index@(.nv.constant0._ZN5flash24flash_fwd_splitkv_kernelI23Flash_fwd_kernel_traitsILi64ELi64ELi128ELi4ELb0ELb0EN7cutlass6half_tE19Flash_kernel_traitsILi64ELi64ELi128ELi4ES3_EELb1ELb0ELb0ELb0ELb1ELb1ELb1ELb0EEEvNS_16Flash_fwd_paramsE)
        /*00e0*/ 	.short	0x0380
        /*00e2*/ 	.short	0x01d0


	//----- nvinfo : EIATTR_SW_WAR
	.align		4
.L_1854:
        /*00e4*/ 	.byte	0x04, 0x36
        /*00e6*/ 	.short	(.L_1856 - .L_1855)
.L_1855:
        /*00e8*/ 	.word	0x00000008
.L_1856:


//--------------------- .nv.info._ZN5flash24flash_fwd_splitkv_kernelI23Flash_fwd_kernel_traitsILi64ELi64ELi128ELi4ELb0ELb0EN7cutlass6half_tE19Flash_kernel_traitsILi64ELi64ELi128ELi4ES3_EELb1ELb0ELb1ELb0ELb0ELb0ELb1ELb0EEEvNS_16Flash_fwd_paramsE --------------------------
	.section	.nv.info._ZN5flash24flash_fwd_splitkv_kernelI23Flash_fwd_kernel_traitsILi64ELi64ELi128ELi4ELb0ELb0EN7cutlass6half_tE19Flash_kernel_traitsILi64ELi64ELi128ELi4ES3_EELb1ELb0ELb1ELb0ELb0ELb0ELb1ELb0EEEvNS_16Flash_fwd_paramsE,"",@"SHT_CUDA_INFO"
	.sectionflags	@""
	.align	4


	//----- nvinfo : EIATTR_CUDA_API_VERSION
	.align		4
        /*0000*/ 	.byte	0x04, 0x37
        /*0002*/ 	.short	(.L_1858 - .L_1857)
.L_1857:
        /*0004*/ 	.word	0x00000082


	//----- nvinfo : EIATTR_KPARAM_INFO
	.align		4
.L_1858:
        /*0008*/ 	.byte	0x04, 0x17
        /*000a*/ 	.short	(.L_1860 - .L_1859)
.L_1859:
        /*000c*/ 	.word	0x00000000
        /*0010*/ 	.short	0x0000
        /*0012*/ 	.short	0x0000
        /*0014*/ 	.byte	0x00, 0xf0, 0x41, 0x07


	//----- nvinfo : EIATTR_SPARSE_MMA_MASK
	.align		4
.L_1860:
        /*0018*/ 	.byte	0x03, 0x50
        /*001a*/ 	.short	0x0000


	//----- nvinfo : EIATTR_MAXREG_COUNT
	.align		4
        /*001c*/ 	.byte	0x03, 0x1b
        /*001e*/ 	.short	0x00ff


	//----- nvinfo : EIATTR_NUM_BARRIERS
	.align		4
        /*0020*/ 	.byte	0x02, 0x4c
        /*0022*/ 	.byte	0x01
	.zero		1


	//----- nvinfo : EIATTR_MERCURY_ISA_VERSION
	.align		4
        /*0024*/ 	.byte	0x03, 0x5f
        /*0026*/ 	.short	0x0101


	//----- nvinfo : EIATTR_COOP_GROUP_MASK_REGIDS
	.align		4
        /*0028*/ 	.byte	0x04, 0x29
        /*002a*/ 	.short	(.L_1862 - .L_1861)


	//   ....[0]....
.L_1861:
        /*002c*/ 	.word	0xffffffff


	//   ....[1]....
        /*0030*/ 	.word	0xffffffff


	//   ....[2]....
        /*0034*/ 	.word	0xffffffff


	//   ....[3]....
        /*0038*/ 	.word	0xffffffff


	//   ....[4]....
        /*003c*/ 	.word	0xffffffff


	//   ....[5]....
        /*0040*/ 	.word	0xffffffff


	//   ....[6]....
        /*0044*/ 	.word	0xffffffff


	//   ....[7]....
        /*0048*/ 	.word	0xffffffff


	//   ....[8]....
        /*004c*/ 	.word	0xffffffff


	//   ....[9]....
        /*0050*/ 	.word	0xffffffff


	//   ....[10]....
        /*0054*/ 	.word	0xffffffff


	//   ....[11]....
        /*0058*/ 	.word	0xffffffff


	//   ....[12]....
        /*005c*/ 	.word	0xffffffff


	//   ....[13]....
        /*0060*/ 	.word	0xffffffff


	//   ....[14]....
        /*0064*/ 	.word	0xffffffff


	//   ....[15]....
        /*0068*/ 	.word	0xffffffff


	//----- nvinfo : EIATTR_COOP_GROUP_INSTR_OFFSETS
	.align		4
.L_1862:
        /*006c*/ 	.byte	0x04, 0x28
        /*006e*/ 	.short	(.L_1864 - .L_1863)


	//   ....[0]....
.L_1863:
        /*0070*/ 	.word	0x00005670


	//   ....[1]....
        /*0074*/ 	.word	0x00005710


	//   ....[2]....
        /*0078*/ 	.word	0x00005720


	//   ....[3]....
        /*007c*/ 	.word	0x000057a0


	//   ....[4]....
        /*0080*/ 	.word	0x000095b0


	//   ....[5]....
        /*0084*/ 	.word	0x000095c0


	//   ....[6]....
        /*0088*/ 	.word	0x000095f0


	//   ....[7]....
        /*008c*/ 	.word	0x00009600


	//   ....[8]....
        /*0090*/ 	.word	0x0000cfc0


	//   ....[9]....
        /*0094*/ 	.word	0x0000cfe0


	//   ....[10]....
        /*0098*/ 	.word	0x0000d010


	//   ....[11]....
        /*009c*/ 	.word	0x0000d020


	//   ....[12]....
        /*00a0*/ 	.word	0x0000e750


	//   ....[13]....
        /*00a4*/ 	.word	0x0000e790


	//   ....[14]....
        /*00a8*/ 	.word	0x0000e860


	//   ....[15]....
        /*00ac*/ 	.word	0x0000e870


	//----- nvinfo : EIATTR_VRC_CTA_INIT_COUNT
	.align		4
.L_1864:
        /*00b0*/ 	.byte	0x02, 0x4a
	.zero		1
	.zero		1


	//----- nvinfo : EIATTR_EXIT_INSTR_OFFSETS
	.align		4
        /*00b4*/ 	.byte	0x04, 0x1c
        /*00b6*/ 	.short	(.L_1866 - .L_1865)


	//   ....[0]....
.L_1865:
        /*00b8*/ 	.word	0x00000440


	//   ....[1]....
        /*00bc*/ 	.word	0x00000c40


	//   ....[2]....
        /*00c0*/ 	.word	0x00000c70


	//   ....[3]....
        /*00c4*/ 	.word	0x0000f250


	//   ....[4]....
        /*00c8*/ 	.word	0x0000f270


	//----- nvinfo : EIATTR_CRS_STACK_SIZE
	.align		4
.L_1866:
        /*00cc*/ 	.byte	0x04, 0x1e
        /*00ce*/ 	.short	(.L_1868 - .L_1867)
.L_1867:
        /*00d0*/ 	.word	0x00000000


	//----- nvinfo : EIATTR_CBANK_PARAM_SIZE
	.align		4
.L_1868:
        /*00d4*/ 	.byte	0x03, 0x19
        /*00d6*/ 	.short	0x01d0


	//----- nvinfo : EIATTR_PARAM_CBANK
	.align		4
        /*00d8*/ 	.byte	0x04, 0x0a
        /*00da*/ 	.short	(.L_1870 - .L_1869)
	.align		4
.L_1869:
        /*00dc*/ 	.word	index@(.nv.constant0._ZN5flash24flash_fwd_splitkv_kernelI23Flash_fwd_kernel_traitsILi64ELi64ELi128ELi4ELb0ELb0EN7cutlass6half_tE19Flash_kernel_traitsILi64ELi64ELi128ELi4ES3_EELb1ELb0ELb1ELb0ELb0ELb0ELb1ELb0EEEvNS_16Flash_fwd_paramsE)
        /*00e0*/ 	.short	0x0380
        /*00e2*/ 	.short	0x01d0


	//----- nvinfo : EIATTR_SW_WAR
	.align		4
.L_1870:
        /*00e4*/ 	.byte	0x04, 0x36
        /*00e6*/ 	.short	(.L_1872 - .L_1871)
.L_1871:
        /*00e8*/ 	.word	0x00000008
.L_1872:


//--------------------- .nv.info._ZN5flash24flash_fwd_splitkv_kernelI23Flash_fwd_kernel_traitsILi64ELi64ELi128ELi4ELb0ELb0EN7cutlass6half_tE19Flash_kernel_traitsILi64ELi64ELi128ELi4ES3_EELb1ELb0ELb1ELb0ELb0ELb1ELb1ELb0EEEvNS_16Flash_fwd_paramsE --------------------------
	.section	.nv.info._ZN5flash24flash_fwd_splitkv_kernelI23Flash_fwd_kernel_traitsILi64ELi64ELi128ELi4ELb0ELb0EN7cutlass6half_tE19Flash_kernel_traitsILi64ELi64ELi128ELi4ES3_EELb1ELb0ELb1ELb0ELb0ELb1ELb1ELb0EEEvNS_16Flash_fwd_paramsE,"",@"SHT_CUDA_INFO"
	.sectionflags	@""
	.align	4


	//----- nvinfo : EIATTR_CUDA_API_VERSION
	.align		4
        /*0000*/ 	.byte	0x04, 0x37
        /*0002*/ 	.short	(.L_1874 - .L_1873)
.L_1873:
        /*0004*/ 	.word	0x00000082


	//----- nvinfo : EIATTR_KPARAM_INFO
	.align		4
.L_1874:
        /*0008*/ 	.byte	0x04, 0x17
        /*000a*/ 	.short	(.L_1876 - .L_1875)
.L_1875:
        /*000c*/ 	.word	0x00000000
        /*0010*/ 	.short	0x0000
        /*0012*/ 	.short	0x0000
        /*0014*/ 	.byte	0x00, 0xf0, 0x41, 0x07


	//----- nvinfo : EIATTR_SPARSE_MMA_MASK
	.align		4
.L_1876:
        /*0018*/ 	.byte	0x03, 0x50
        /*001a*/ 	.short	0x0000


	//----- nvinfo : EIATTR_MAXREG_COUNT
	.align		4
        /*001c*/ 	.byte	0x03, 0x1b
        /*001e*/ 	.short	0x00ff


	//----- nvinfo : EIATTR_NUM_BARRIERS
	.align		4
        /*0020*/ 	.byte	0x02, 0x4c
        /*0022*/ 	.byte	0x01
	.zero		1


	//----- nvinfo : EIATTR_MERCURY_ISA_VERSION
	.align		4
        /*0024*/ 	.byte	0x03, 0x5f
        /*0026*/ 	.short	0x0101


	//----- nvinfo : EIATTR_COOP_GROUP_MASK_REGIDS
	.align		4
        /*0028*/ 	.byte	0x04, 0x29
        /*002a*/ 	.short	(.L_1878 - .L_1877)


	//   ....[0]....
.L_1877:
        /*002c*/ 	.word	0xffffffff


	//   ....[1]....
        /*0030*/ 	.word	0xffffffff


	//   ....[2]....
        /*0034*/ 	.word	0xffffffff


	//   ....[3]....
        /*0038*/ 	.word	0xffffffff


	//   ....[4]....
        /*003c*/ 	.word	0xffffffff


	//   ....[5]....
        /*0040*/ 	.word	0xffffffff


	//   ....[6]....
        /*0044*/ 	.word	0xffffffff


	//   ....[7]....
        /*0048*/ 	.word	0xffffffff


	//   ....[8]....
        /*004c*/ 	.word	0xffffffff


	//   ....[9]....
        /*0050*/ 	.word	0xffffffff


	//   ....[10]....
        /*0054*/ 	.word	0xffffffff


	//   ....[11]....
        /*0058*/ 	.word	0xffffffff


	//   ....[12]....
        /*005c*/ 	.word	0xffffffff


	//   ....[13]....
        /*0060*/ 	.word	0xffffffff


	//   ....[14]....
        /*0064*/ 	.word	0xffffffff


	//   ....[15]....
        /*0068*/ 	.word	0xffffffff


	//----- nvinfo : EIATTR_COOP_GROUP_INSTR_OFFSETS
	.align		4
.L_1878:
        /*006c*/ 	.byte	0x04, 0x28
        /*006e*/ 	.short	(.L_1880 - .L_1879)


	//   ....[0]....
.L_1879:
        /*0070*/ 	.word	0x00005e80


	//   ....[1]....
        /*0074*/ 	.word	0x00005ea0


	//   ....[2]....
        /*0078*/ 	.word	0x00005f30


	//   ....[3]....
        /*007c*/ 	.word	0x00005f50


	//   ....[4]....
        /*0080*/ 	.word	0x0000a560


	//   ....[5]....
        /*0084*/ 	.word	0x0000a570


	//   ....[6]....
        /*0088*/ 	.word	0x0000a5a0


	//   ....[7]....
        /*008c*/ 	.word	0x0000a5b0


	//   ....[8]....
        /*0090*/ 	.word	0x0000e7f0


	//   ....[9]....
        /*0094*/ 	.word	0x0000e820


	//   ....[10]....
        /*0098*/ 	.word	0x0000e850


	//   ....[11]....
        /*009c*/ 	.word	0x0000e860


	//   ....[12]....
        /*00a0*/ 	.word	0x0000ff40


	//   ....[13]....
        /*00a4*/ 	.word	0x0000ff80


	//   ....[14]....
        /*00a8*/ 	.word	0x00010050


	//   ....[15]....
        /*00ac*/ 	.word	0x00010060


	//----- nvinfo : EIATTR_VRC_CTA_INIT_COUNT
	.align		4
.L_1880:
        /*00b0*/ 	.byte	0x02, 0x4a
	.zero		1
	.zero		1


	//----- nvinfo : EIATTR_EXIT_INSTR_OFFSETS
	.align		4
        /*00b4*/ 	.byte	0x04, 0x1c
        /*00b6*/ 	.short	(.L_1882 - .L_1881)


	//   ....[0]....
.L_1881:
        /*00b8*/ 	.word	0x00000440


	//   ....[1]....
        /*00bc*/ 	.word	0x00000c40


	//   ....[2]....
        /*00c0*/ 	.word	0x00000c70


	//   ....[3]....
        /*00c4*/ 	.word	0x00010a40


	//   ....[4]....
        /*00c8*/ 	.word	0x00010a60


	//----- nvinfo : EIATTR_CRS_STACK_SIZE
	.align		4
.L_1882:
        /*00cc*/ 	.byte	0x04, 0x1e
        /*00ce*/ 	.short	(.L_1884 - .L_1883)
.L_1883:
        /*00d0*/ 	.word	0x00000000


	//----- nvinfo : EIATTR_CBANK_PARAM_SIZE
	.align		4
.L_1884:
        /*00d4*/ 	.byte	0x03, 0x19
        /*00d6*/ 	.short	0x01d0


	//----- nvinfo : EIATTR_PARAM_CBANK
	.align		4
        /*00d8*/ 	.byte	0x04, 0x0a
        /*00da*/ 	.short	(.L_1886 - .L_1885)
	.align		4
.L_1885:
        /*00dc*/ 	.word	index@(.nv.constant0._ZN5flash24flash_fwd_splitkv_kernelI23Flash_fwd_kernel_traitsILi64ELi64ELi128ELi4ELb0ELb0EN7cutlass6half_tE19Flash_kernel_traitsILi64ELi64ELi128ELi4ES3_EELb1ELb0ELb1ELb0ELb0ELb1ELb1ELb0EEEvNS_16Flash_fwd_paramsE)
        /*00e0*/ 	.short	0x0380
        /*00e2*/ 	.short	0x01d0


	//----- nvinfo : EIATTR_SW_WAR
	.align		4
.L_1886:
        /*00e4*/ 	.byte	0x04, 0x36
        /*00e6*/ 	.short	(.L_1888 - .L_1887)
.L_1887:
        /*00e8*/ 	.word	0x00000008
.L_1888:


//--------------------- .nv.info._ZN5flash24flash_fwd_splitkv_kernelI23Flash_fwd_kernel_traitsILi64ELi64ELi128ELi4ELb0ELb0EN7cutlass6half_tE19Flash_kernel_traitsILi64ELi64ELi128ELi4ES3_EELb1ELb0ELb0ELb0ELb1ELb0ELb1ELb1EEEvNS_16Flash_fwd_paramsE --------------------------
	.section	.nv.info._ZN5flash24flash_fwd_splitkv_kernelI23Flash_fwd_kernel_traitsILi64ELi64ELi128ELi4ELb0ELb0EN7cutlass6half_tE19Flash_kernel_traitsILi64ELi64ELi128ELi4ES3_EELb1ELb0ELb0ELb0ELb1ELb0ELb1ELb1EEEvNS_16Flash_fwd_paramsE,"",@"SHT_CUDA_INFO"
	.sectionflags	@""
	.align	4


	//----- nvinfo : EIATTR_CUDA_API_VERSION
	.align		4
        /*0000*/ 	.byte	0x04, 0x37
        /*0002*/ 	.short	(.L_1890 - .L_1889)
.L_1889:
        /*0004*/ 	.word	0x00000082


	//----- nvinfo : EIATTR_KPARAM_INFO
	.align		4
.L_1890:
        /*0008*/ 	.byte	0x04, 0x17
        /*000a*/ 	.short	(.L_1892 - .L_1891)
.L_1891:
        /*000c*/ 	.word	0x00000000
        /*0010*/ 	.short	0x0000
        /*0012*/ 	.short	0x0000
        /*0014*/ 	.byte	0x00, 0xf0, 0x41, 0x07


	//----- nvinfo : EIATTR_SPARSE_MMA_MASK
	.align		4
.L_1892:
        /*0018*/ 	.byte	0x03, 0x50
        /*001a*/ 	.short	0x0000


	//----- nvinfo : EIATTR_MAXREG_COUNT
	.align		4
        /*001c*/ 	.byte	0x03, 0x1b
        /*001e*/ 	.short	0x00ff


	//----- nvinfo : EIATTR_NUM_BARRIERS
	.align		4
        /*0020*/ 	.byte	0x02, 0x4c
        /*0022*/ 	.byte	0x01
	.zero		1


	//----- nvinfo : EIATTR_MERCURY_ISA_VERSION
	.align		4
        /*0024*/ 	.byte	0x03, 0x5f
        /*0026*/ 	.short	0x0101


	//----- nvinfo : EIATTR_COOP_GROUP_MASK_REGIDS
	.align		4
        /*0028*/ 	.byte	0x04, 0x29
        /*002a*/ 	.short	(.L_1894 - .L_1893)


	//   ....[0]....
.L_1893:
        /*002c*/ 	.word	0xffffffff


	//   ....[1]....
        /*0030*/ 	.word	0xffffffff


	//   ....[2]....
        /*0034*/ 	.word	0xffffffff


	//   ....[3]....
        /*0038*/ 	.word	0xffffffff


	//   ....[4]....
        /*003c*/ 	.word	0xffffffff


	//   ....[5]....
        /*0040*/ 	.word	0xffffffff


	//   ....[6]....
        /*0044*/ 	.word	0xffffffff


	//   ....[7]....
        /*0048*/ 	.word	0xffffffff


	//   ....[8]....
        /*004c*/ 	.word	0xffffffff


	//   ....[9]....
        /*0050*/ 	.word	0xffffffff


	//   ....[10]....
        /*0054*/ 	.word	0xffffffff


	//   ....[11]....
        /*0058*/ 	.word	0xffffffff


	//   ....[12]....
        /*005c*/ 	.word	0xffffffff


	//   ....[13]....
        /*0060*/ 	.word	0xffffffff


	//   ....[14]....
        /*0064*/ 	.word	0xffffffff


	//   ....[15]....
        /*0068*/ 	.word	0xffffffff


	//----- nvinfo : EIATTR_COOP_GROUP_INSTR_OFFSETS
	.align		4
.L_1894:
        /*006c*/ 	.byte	0x04, 0x28
        /*006e*/ 	.short	(.L_1896 - .L_1895)


	//   ....[0]....
.L_1895:
        /*0070*/ 	.word	0x0000d590


	//   ....[1]....
        /*0074*/ 	.word	0x0000d5e0


	//   ....[2]....
        /*0078*/ 	.word	0x0000d600


	//   ....[3]....
        /*007c*/ 	.word	0x0000d620


	//   ....[4]....
        /*0080*/ 	.word	0x00010c20


	//   ....[5]....
        /*0084*/ 	.word	0x00010c30


	//   ....[6]....
        /*0088*/ 	.word	0x00010c60


	//   ....[7]....
        /*008c*/ 	.word	0x00010c70


	//   ....[8]....
        /*0090*/ 	.word	0x00013a90


	//   ....[9]....
        /*0094*/ 	.word	0x00013aa0


	//   ....[10]....
        /*0098*/ 	.word	0x00013ae0


	//   ....[11]....
        /*009c*/ 	.word	0x00013af0


	//   ....[12]....
        /*00a0*/ 	.word	0x00015200


	//   ....[13]....
        /*00a4*/ 	.word	0x00015240


	//   ....[14]....
        /*00a8*/ 	.word	0x000152d0


	//   ....[15]....
        /*00ac*/ 	.word	0x000152e0


	//----- nvinfo : EIATTR_VRC_CTA_INIT_COUNT
	.align		4
.L_1896:
        /*00b0*/ 	.byte	0x02, 0x4a
	.zero		1
	.zero		1


	//----- nvinfo : EIATTR_EXIT_INSTR_OFFSETS
	.align		4
        /*00b4*/ 	.byte	0x04, 0x1c
        /*00b6*/ 	.short	(.L_1898 - .L_1897)


	//   ....[0]....
.L_1897:
        /*00b8*/ 	.word	0x00000440


	//   ....[1]....
        /*00bc*/ 	.word	0x00000c40


	//   ....[2]....
        /*00c0*/ 	.word	0x00000c70


	//   ....[3]....
        /*00c4*/ 	.word	0x00015cb0


	//   ....[4]....
        /*00c8*/ 	.word	0x00015cd0


	//----- nvinfo : EIATTR_CRS_STACK_SIZE
	.align		4
.L_1898:
        /*00cc*/ 	.byte	0x04, 0x1e
        /*00ce*/ 	.short	(.L_1900 - .L_1899)
.L_1899:
        /*00d0*/ 	.word	0x00000000


	//----- nvinfo : EIATTR_CBANK_PARAM_SIZE
	.align		4
.L_1900:
        /*00d4*/ 	.byte	0x03, 0x19
        /*00d6*/ 	.short	0x01d0


	//----- nvinfo : EIATTR_PARAM_CBANK
	.align		4
        /*00d8*/ 	.byte	0x04, 0x0a
        /*00da*/ 	.short	(.L_1902 - .L_1901)
	.align		4
.L_1901:
        /*00dc*/ 	.word	index@(.nv.constant0._ZN5flash24flash_fwd_splitkv_kernelI23Flash_fwd_kernel_traitsILi64ELi64ELi128ELi4ELb0ELb0EN7cutlass6half_tE19Flash_kernel_traitsILi64ELi64ELi128ELi4ES3_EELb1ELb0ELb0ELb0ELb1ELb0ELb1ELb1EEEvNS_16Flash_fwd_paramsE)
        /*00e0*/ 	.short	0x0380
        /*00e2*/ 	.short	0x01d0


	//----- nvinfo : EIATTR_SW_WAR
	.align		4
.L_1902:
        /*00e4*/ 	.byte	0x04, 0x36
        /*00e6*/ 	.short	(.L_1904 - .L_1903)
.L_1903:
        /*00e8*/ 	.word	0x00000008
.L_1904:


//--------------------- .nv.info._ZN5flash24flash_fwd_splitkv_kernelI23Flash_fwd_kernel_traitsILi64ELi64ELi128ELi4ELb0ELb0EN7cutlass6half_tE19Flash_kernel_traitsILi64ELi64ELi128ELi4ES3_EELb1ELb0ELb0ELb0ELb1ELb1ELb1ELb1EEEvNS_16Flash_fwd_paramsE --------------------------
	.section	.nv.info._ZN5flash24flash_fwd_splitkv_kernelI23Flash_fwd_kernel_traitsILi64ELi64ELi128ELi4ELb0ELb0EN7cutlass6half_tE19Flash_kernel_traitsILi64ELi64ELi128ELi4ES3_EELb1ELb0ELb0ELb0ELb1ELb1ELb1ELb1EEEvNS_16Flash_fwd_paramsE,"",@"SHT_CUDA_INFO"
	.sectionflags	@""
	.align	4


	//----- nvinfo : EIATTR_CUDA_API_VERSION
	.align		4
        /*0000*/ 	.byte	0x04, 0x37
        /*0002*/ 	.short	(.L_1906 - .L_1905)
.L_1905:
        /*0004*/ 	.word	0x00000082


	//----- nvinfo : EIATTR_KPARAM_INFO
	.align		4
.L_1906:
        /*0008*/ 	.byte	0x04, 0x17
        /*000a*/ 	.short	(.L_1908 - .L_1907)
.L_1907:
        /*000c*/ 	.word	0x00000000
        /*0010*/ 	.short	0x0000
        /*0012*/ 	.short	0x0000
        /*0014*/ 	.byte	0x00, 0xf0, 0x41, 0x07


	//----- nvinfo : EIATTR_SPARSE_MMA_MASK
	.align		4
.L_1908:
        /*0018*/ 	.byte	0x03, 0x50
        /*001a*/ 	.short	0x0000


	//----- nvinfo : EIATTR_MAXREG_COUNT
	.align		4
        /*001c*/ 	.byte	0x03, 0x1b
        /*001e*/ 	.short	0x00ff


	//----- nvinfo : EIATTR_NUM_BARRIERS
	.align		4
        /*0020*/ 	.byte	0x02, 0x4c
        /*0022*/ 	.byte	0x01
	.zero		1


	//----- nvinfo : EIATTR_MERCURY_ISA_VERSION
	.align		4
        /*0024*/ 	.byte	0x03, 0x5f
        /*0026*/ 	.short	0x0101


	//----- nvinfo : EIATTR_COOP_GROUP_MASK_REGIDS
	.align		4
        /*0028*/ 	.byte	0x04, 0x29
        /*002a*/ 	.short	(.L_1910 - .L_1909)


	//   ....[0]....
.L_1909:
        /*002c*/ 	.word	0xffffffff


	//   ....[1]....
        /*0030*/ 	.word	0xffffffff


	//   ....[2]....
        /*0034*/ 	.word	0xffffffff


	//   ....[3]....
        /*0038*/ 	.word	0xffffffff


	//   ....[4]....
        /*003c*/ 	.word	0xffffffff


	//   ....[5]....
        /*0040*/ 	.word	0xffffffff


	//   ....[6]....
        /*0044*/ 	.word	0xffffffff


	//   ....[7]....
        /*0048*/ 	.word	0xffffffff


	//   ....[8]....
        /*004c*/ 	.word	0xffffffff


	//   ....[9]....
        /*0050*/ 	.word	0xffffffff


	//   ....[10]....
        /*0054*/ 	.word	0xffffffff


	//   ....[11]....
        /*0058*/ 	.word	0xffffffff


	//   ....[12]....
        /*005c*/ 	.word	0xffffffff


	//   ....[13]....
        /*0060*/ 	.word	0xffffffff


	//   ....[14]....
        /*0064*/ 	.word	0xffffffff


	//   ....[15]....
        /*0068*/ 	.word	0xffffffff


	//----- nvinfo : EIATTR_COOP_GROUP_INSTR_OFFSETS
	.align		4
.L_1910:
        /*006c*/ 	.byte	0x04, 0x28
        /*006e*/ 	.short	(.L_1912 - .L_1911)


	//   ....[0]....
.L_1911:
        /*0070*/ 	.word	0x0000de20


	//   ....[1]....
        /*0074*/ 	.word	0x0000de80


	//   ....[2]....
        /*0078*/ 	.word	0x0000dec0


	//   ....[3]....
        /*007c*/ 	.word	0x0000dee0


	//   ....[4]....
        /*0080*/ 	.word	0x00011ce0


	//   ....[5]....
        /*0084*/ 	.word	0x00011cf0


	//   ....[6]....
        /*0088*/ 	.word	0x00011d20


	//   ....[7]....
        /*008c*/ 	.word	0x00011d30


	//   ....[8]....
        /*0090*/ 	.word	0x00015400


	//   ....[9]....
        /*0094*/ 	.word	0x00015410


	//   ....[10]....
        /*0098*/ 	.word	0x00015440


	//   ....[11]....
        /*009c*/ 	.word	0x00015450


	//   ....[12]....
        /*00a0*/ 	.word	0x00016b10


	//   ....[13]....
        /*00a4*/ 	.word	0x00016b50


	//   ....[14]....
        /*00a8*/ 	.word	0x00016be0


	//   ....[15]....
        /*00ac*/ 	.word	0x00016bf0


	//----- nvinfo : EIATTR_VRC_CTA_INIT_COUNT
	.align		4
.L_1912:
        /*00b0*/ 	.byte	0x02, 0x4a
	.zero		1
	.zero		1


	//----- nvinfo : EIATTR_EXIT_INSTR_OFFSETS
	.align		4
        /*00b4*/ 	.byte	0x04, 0x1c
        /*00b6*/ 	.short	(.L_1914 - .L_1913)


	//   ....[0]....
.L_1913:
        /*00b8*/ 	.word	0x00000440


	//   ....[1]....
        /*00bc*/ 	.word	0x00000c40


	//   ....[2]....
        /*00c0*/ 	.word	0x00000c70


	//   ....[3]....
        /*00c4*/ 	.word	0x000175c0


	//   ....[4]....
        /*00c8*/ 	.word	0x000175e0


	//----- nvinfo : EIATTR_CRS_STACK_SIZE
	.align		4
.L_1914:
        /*00cc*/ 	.byte	0x04, 0x1e
        /*00ce*/ 	.short	(.L_1916 - .L_1915)
.L_1915:
        /*00d0*/ 	.word	0x00000000


	//----- nvinfo : EIATTR_CBANK_PARAM_SIZE
	.align		4
.L_1916:
        /*00d4*/ 	.byte	0x03, 0x19
        /*00d6*/ 	.short	0x01d0


	//----- nvinfo : EIATTR_PARAM_CBANK
	.align		4
        /*00d8*/ 	.byte	0x04, 0x0a
        /*00da*/ 	.short	(.L_1918 - .L_1917)
	.align		4
.L_1917:
        /*00dc*/ 	.word	index@(.nv.constant0._ZN5flash24flash_fwd_splitkv_kernelI23Flash_fwd_kernel_traitsILi64ELi64ELi128ELi4ELb0ELb0EN7cutlass6half_tE19Flash_kernel_traitsILi64ELi64ELi128ELi4ES3_EELb1ELb0ELb0ELb0ELb1ELb1ELb1ELb1EEEvNS_16Flash_fwd_paramsE)
        /*00e0*/ 	.short	0x0380
        /*00e2*/ 	.short	0x01d0


	//----- nvinfo : EIATTR_SW_WAR
	.align		4
.L_1918:
        /*00e4*/ 	.byte	0x04, 0x36
        /*00e6*/ 	.short	(.L_1920 - .L_1919)
.L_1919:
        /*00e8*/ 	.word	0x00000008
.L_1920:


//--------------------- .nv.info._ZN5flash24flash_fwd_splitkv_kernelI23Flash_fwd_kernel_traitsILi64ELi64ELi128ELi4ELb0ELb0EN7cutlass6half_tE19Flash_kernel_traitsILi64ELi64ELi128ELi4ES3_EELb1ELb0ELb1ELb0ELb0ELb0ELb1ELb1EEEvNS_16Flash_fwd_paramsE --------------------------
	.section	.nv.info._ZN5flash24flash_fwd_splitkv_kernelI23Flash_fwd_kernel_traitsILi64ELi64ELi128ELi4ELb0ELb0EN7cutlass6half_tE19Flash_kernel_traitsILi64ELi64ELi128ELi4ES3_EELb1ELb0ELb1ELb0ELb0ELb0ELb1ELb1EEEvNS_16Flash_fwd_paramsE,"",@"SHT_CUDA_INFO"
	.sectionflags	@""
	.align	4


	//----- nvinfo : EIATTR_CUDA_API_VERSION
	.align		4
        /*0000*/ 	.byte	0x04, 0x37
        /*0002*/ 	.short	(.L_1922 - .L_1921)
.L_1921:
        /*0004*/ 	.word	0x00000082


	//----- nvinfo : EIATTR_KPARAM_INFO
	.align		4
.L_1922:
        /*0008*/ 	.byte	0x04, 0x17
        /*000a*/ 	.short	(.L_1924 - .L_1923)
.L_1923:
        /*000c*/ 	.word	0x00000000
        /*0010*/ 	.short	0x0000
        /*0012*/ 	.short	0x0000
        /*0014*/ 	.byte	0x00, 0xf0, 0x41, 0x07


	//----- nvinfo : EIATTR_SPARSE_MMA_MASK
	.align		4
.L_1924:
        /*0018*/ 	.byte	0x03, 0x50
        /*001a*/ 	.short	0x0000


	//----- nvinfo : EIATTR_MAXREG_COUNT
	.align		4
        /*001c*/ 	.byte	0x03, 0x1b
        /*001e*/ 	.short	0x00ff


	//----- nvinfo : EIATTR_NUM_BARRIERS
	.align		4
        /*0020*/ 	.byte	0x02, 0x4c
        /*0022*/ 	.byte	0x01
	.zero		1


	//----- nvinfo : EIATTR_MERCURY_ISA_VERSION
	.align		4
        /*0024*/ 	.byte	0x03, 0x5f
        /*0026*/ 	.short	0x0101


	//----- nvinfo : EIATTR_COOP_GROUP_MASK_REGIDS
	.align		4
        /*0028*/ 	.byte	0x04, 0x29
        /*002a*/ 	.short	(.L_1926 - .L_1925)


	//   ....[0]....
.L_1925:
        /*002c*/ 	.word	0xffffffff


	//   ....[1]....
        /*0030*/ 	.word	0xffffffff


	//   ....[2]....
        /*0034*/ 	.word	0xffffffff


	//   ....[3]....
        /*0038*/ 	.word	0xffffffff


	//   ....[4]....
        /*003c*/ 	.word	0xffffffff


	//   ....[5]....
        /*0040*/ 	.word	0xffffffff


	//   ....[6]....
        /*0044*/ 	.word	0xffffffff


	//   ....[7]....
        /*0048*/ 	.word	0xffffffff


	//   ....[8]....
        /*004c*/ 	.word	0xffffffff


	//   ....[9]....
        /*0050*/ 	.word	0xffffffff


	//   ....[10]....
        /*0054*/ 	.word	0xffffffff


	//   ....[11]....
        /*0058*/ 	.word	0xffffffff


	//   ....[12]....
        /*005c*/ 	.word	0xffffffff


	//   ....[13]....
        /*0060*/ 	.word	0xffffffff


	//   ....[14]....
        /*0064*/ 	.word	0xffffffff


	//   ....[15]....
        /*0068*/ 	.word	0xffffffff


	//----- nvinfo : EIATTR_COOP_GROUP_INSTR_OFFSETS
	.align		4
.L_1926:
        /*006c*/ 	.byte	0x04, 0x28
        /*006e*/ 	.short	(.L_1928 - .L_1927)


	//   ....[0]....
.L_1927:
        /*0070*/ 	.word	0x0000eec0


	//   ....[1]....
        /*0074*/ 	.word	0x0000eee0


	//   ....[2]....
        /*0078*/ 	.word	0x0000ef80


	//   ....[3]....
        /*007c*/ 	.word	0x0000ef90


	//   ....[4]....
        /*0080*/ 	.word	0x00012ee0


	//   ....[5]....
        /*0084*/ 	.word	0x00012ef0


	//   ....[6]....
        /*0088*/ 	.word	0x00012f20


	//   ....[7]....
        /*008c*/ 	.word	0x00012f30


	//   ....[8]....
        /*0090*/ 	.word	0x00016940


	//   ....[9]....
        /*0094*/ 	.word	0x00016960


	//   ....[10]....
        /*0098*/ 	.word	0x00016990


	//   ....[11]....
        /*009c*/ 	.word	0x000169a0


	//   ....[12]....
        /*00a0*/ 	.word	0x000180d0


	//   ....[13]....
        /*00a4*/ 	.word	0x00018110


	//   ....[14]....
        /*00a8*/ 	.word	0x000181a0


	//   ....[15]....
        /*00ac*/ 	.word	0x000181b0


	//----- nvinfo : EIATTR_VRC_CTA_INIT_COUNT
	.align		4
.L_1928:
        /*00b0*/ 	.byte	0x02, 0x4a
	.zero		1
	.zero		1


	//----- nvinfo : EIATTR_EXIT_INSTR_OFFSETS
	.align		4
        /*00b4*/ 	.byte	0x04, 0x1c
        /*00b6*/ 	.short	(.L_1930 - .L_1929)


	//   ....[0]....
.L_1929:
        /*00b8*/ 	.word	0x00000440


	//   ....[1]....
        /*00bc*/ 	.word	0x00000c70


	//   ....[2]....
        /*00c0*/ 	.word	0x00000ca0


	//   ....[3]....
        /*00c4*/ 	.word	0x00018bc0


	//   ....[4]....
        /*00c8*/ 	.word	0x00018be0


	//----- nvinfo : EIATTR_CRS_STACK_SIZE
	.align		4
.L_1930:
        /*00cc*/ 	.byte	0x04, 0x1e
        /*00ce*/ 	.short	(.L_1932 - .L_1931)
.L_1931:
        /*00d0*/ 	.word	0x00000000


	//----- nvinfo : EIATTR_CBANK_PARAM_SIZE
	.align		4
.L_1932:
        /*00d4*/ 	.byte	0x03, 0x19
        /*00d6*/ 	.short	0x01d0


	//----- nvinfo : EIATTR_PARAM_CBANK
	.align		4
        /*00d8*/ 	.byte	0x04, 0x0a
        /*00da*/ 	.short	(.L_1934 - .L_1933)
	.align		4
.L_1933:
        /*00dc*/ 	.word	index@(.nv.constant0._ZN5flash24flash_fwd_splitkv_kernelI23Flash_fwd_kernel_traitsILi64ELi64ELi128ELi4ELb0ELb0EN7cutlass6half_tE19Flash_kernel_traitsILi64ELi64ELi128ELi4ES3_EELb1ELb0ELb1ELb0ELb0ELb0ELb1ELb1EEEvNS_16Flash_fwd_paramsE)
        /*00e0*/ 	.short	0x0380
        /*00e2*/ 	.short	0x01d0


	//----- nvinfo : EIATTR_SW_WAR
	.align		4
.L_1934:
        /*00e4*/ 	.byte	0x04, 0x36
        /*00e6*/ 	.short	(.L_1936 - .L_1935)
.L_1935:
        /*00e8*/ 	.word	0x00000008
.L_1936:


//--------------------- .nv.info._ZN5flash24flash_fwd_splitkv_kernelI23Flash_fwd_kernel_traitsILi64ELi64ELi128ELi4ELb0ELb0EN7cutlass6half_tE19Flash_kernel_traitsILi64ELi64ELi128ELi4ES3_EELb1ELb0ELb1ELb0ELb0ELb1ELb1ELb1EEEvNS_16Flash_fwd_paramsE --------------------------
	.section	.nv.info._ZN5flash24flash_fwd_splitkv_kernelI23Flash_fwd_kernel_traitsILi64ELi64ELi128ELi4ELb0ELb0EN7cutlass6half_tE19Flash_kernel_traitsILi64ELi64ELi128ELi4ES3_EELb1ELb0ELb1ELb0ELb0ELb1ELb1ELb1EEEvNS_16Flash_fwd_paramsE,"",@"SHT_CUDA_INFO"
	.sectionflags	@""
	.align	4


	//----- nvinfo : EIATTR_CUDA_API_VERSION
	.align		4
        /*0000*/ 	.byte	0x04, 0x37
        /*0002*/ 	.short	(.L_1938 - .L_1937)
.L_1937:
        /*0004*/ 	.word	0x00000082


	//----- nvinfo : EIATTR_KPARAM_INFO
	.align		4
.L_1938:
        /*0008*/ 	.byte	0x04, 0x17
        /*000a*/ 	.short	(.L_1940 - .L_1939)
.L_1939:
        /*000c*/ 	.word	0x00000000
        /*0010*/ 	.short	0x0000
        /*0012*/ 	.short	0x0000
        /*0014*/ 	.byte	0x00, 0xf0, 0x41, 0x07


	//----- nvinfo : EIATTR_SPARSE_MMA_MASK
	.align		4
.L_1940:
        /*0018*/ 	.byte	0x03, 0x50
        /*001a*/ 	.short	0x0000


	//----- nvinfo : EIATTR_MAXREG_COUNT
	.align		4
        /*001c*/ 	.byte	0x03, 0x1b
        /*001e*/ 	.short	0x00ff


	//----- nvinfo : EIATTR_NUM_BARRIERS
	.align		4
        /*0020*/ 	.byte	0x02, 0x4c
        /*0022*/ 	.byte	0x01
	.zero		1


	//----- nvinfo : EIATTR_MERCURY_ISA_VERSION
	.align		4
        /*0024*/ 	.byte	0x03, 0x5f
        /*0026*/ 	.short	0x0101


	//----- nvinfo : EIATTR_COOP_GROUP_MASK_REGIDS
	.align		4
        /*0028*/ 	.byte	0x04, 0x29
        /*002a*/ 	.short	(.L_1942 - .L_1941)


	//   ....[0]....
.L_1941:
        /*002c*/ 	.word	0xffffffff


	//   ....[1]....
        /*0030*/ 	.word	0xffffffff


	//   ....[2]....
        /*0034*/ 	.word	0xffffffff


	//   ....[3]....
        /*0038*/ 	.word	0xffffffff


	//   ....[4]....
        /*003c*/ 	.word	0xffffffff


	//   ....[5]....
        /*0040*/ 	.word	0xffffffff


	//   ....[6]....
        /*0044*/ 	.word	0xffffffff


	//   ....[7]....
        /*0048*/ 	.word	0xffffffff


	//   ....[8]....
        /*004c*/ 	.word	0xffffffff


	//   ....[9]....
        /*0050*/ 	.word	0xffffffff


	//   ....[10]....
        /*0054*/ 	.word	0xffffffff


	//   ....[11]....
        /*0058*/ 	.word	0xffffffff


	//   ....[12]....
        /*005c*/ 	.word	0xffffffff


	//   ....[13]....
        /*0060*/ 	.word	0xffffffff


	//   ....[14]....
        /*0064*/ 	.word	0xffffffff


	//   ....[15]....
        /*0068*/ 	.word	0xffffffff


	//----- nvinfo : EIATTR_COOP_GROUP_INSTR_OFFSETS
	.align		4
.L_1942:
        /*006c*/ 	.byte	0x04, 0x28
        /*006e*/ 	.short	(.L_1944 - .L_1943)


	//   ....[0]....
.L_1943:
        /*0070*/ 	.word	0x0000f700


	//   ....[1]....
        /*0074*/ 	.word	0x0000f720


	//   ....[2]....
        /*0078*/ 	.word	0x0000f7b0


	//   ....[3]....
        /*007c*/ 	.word	0x0000f7c0


	//   ....[4]....
        /*0080*/ 	.word	0x00013ef0


	//   ....[5]....
        /*0084*/ 	.word	0x00013f00


	//   ....[6]....
        /*0088*/ 	.word	0x00013f30


	//   ....[7]....
        /*008c*/ 	.word	0x00013f40


	//   ....[8]....
        /*0090*/ 	.word	0x000181b0


	//   ....[9]....
        /*0094*/ 	.word	0x000181d0


	//   ....[10]....
        /*0098*/ 	.word	0x00018200


	//   ....[11]....
        /*009c*/ 	.word	0x00018210


	//   ....[12]....
        /*00a0*/ 	.word	0x000198f0


	//   ....[13]....
        /*00a4*/ 	.word	0x00019930


	//   ....[14]....
        /*00a8*/ 	.word	0x000199c0


	//   ....[15]....
        /*00ac*/ 	.word	0x000199d0


	//----- nvinfo : EIATTR_VRC_CTA_INIT_COUNT
	.align		4
.L_1944:
        /*00b0*/ 	.byte	0x02, 0x4a
	.zero		1
	.zero		1


	//----- nvinfo : EIATTR_EXIT_INSTR_OFFSETS
	.align		4
        /*00b4*/ 	.byte	0x04, 0x1c
        /*00b6*/ 	.short	(.L_1946 - .L_1945)


	//   ....[0]....
.L_1945:
        /*00b8*/ 	.word	0x00000440


	//   ....[1]....
        /*00bc*/ 	.word	0x00000c70


	//   ....[2]....
        /*00c0*/ 	.word	0x00000ca0


	//   ....[3]....
        /*00c4*/ 	.word	0x0001a3e0


	//   ....[4]....
        /*00c8*/ 	.word	0x0001a400


	//----- nvinfo : EIATTR_CRS_STACK_SIZE
	.align		4
.L_1946:
        /*00cc*/ 	.byte	0x04, 0x1e
        /*00ce*/ 	.short	(.L_1948 - .L_1947)
.L_1947:
        /*00d0*/ 	.word	0x00000000


	//----- nvinfo : EIATTR_CBANK_PARAM_SIZE
	.align		4
.L_1948:
        /*00d4*/ 	.byte	0x03, 0x19
        /*00d6*/ 	.short	0x01d0


	//----- nvinfo : EIATTR_PARAM_CBANK
	.align		4
        /*00d8*/ 	.byte	0x04, 0x0a
        /*00da*/ 	.short	(.L_1950 - .L_1949)
	.align		4
.L_1949:
        /*00dc*/ 	.word	index@(.nv.constant0._ZN5flash24flash_fwd_splitkv_kernelI23Flash_fwd_kernel_traitsILi64ELi64ELi128ELi4ELb0ELb0EN7cutlass6half_tE19Flash_kernel_traitsILi64ELi64ELi128ELi4ES3_EELb1ELb0ELb1ELb0ELb0ELb1ELb1ELb1EEEvNS_16Flash_fwd_paramsE)
        /*00e0*/ 	.short	0x0380
        /*00e2*/ 	.short	0x01d0


	//----- nvinfo : EIATTR_SW_WAR
	.align		4
.L_1950:
        /*00e4*/ 	.byte	0x04, 0x36
        /*00e6*/ 	.short	(.L_1952 - .L_1951)
.L_1951:
        /*00e8*/ 	.word	0x00000008
.L_1952:


//--------------------- .nv.callgraph             --------------------------
	.section	.nv.callgraph,"",@"SHT_CUDA_CALLGRAPH"
	.align	4
	.sectionentsize	8
	.align		4
        /*0000*/ 	.word	0x00000000
	.align		4
        /*0004*/ 	.word	0xffffffff
	.align		4
        /*0008*/ 	.word	0x00000000
	.align		4
        /*000c*/ 	.word	0xfffffffe
	.align		4
        /*0010*/ 	.word	0x00000000
	.align		4
        /*0014*/ 	.word	0xfffffffd
	.align		4
        /*0018*/ 	.word	0x00000000
	.align		4
        /*001c*/ 	.word	0xfffffffc


//--------------------- .nv.constant4             --------------------------
	.section	.nv.constant4,"a",@progbits
	.align	8
	.align		8
.nv.constant4:
        /*0000*/ 	.dword	_ZN78_INTERNAL_508b6885_42_flash_fwd_split_hdim64_fp16_causal_sm80_cu_6987f922_33884cuda3std3__45__cpo5beginE
	.align		8
        /*0008*/ 	.dword	_ZN78_INTERNAL_508b6885_42_flash_fwd_split_hdim64_fp16_causal_sm80_cu_6987f922_33884cuda3std3__45__cpo3endE
	.align		8
        /*0010*/ 	.dword	_ZN78_INTERNAL_508b6885_42_flash_fwd_split_hdim64_fp16_causal_sm80_cu_6987f922_33884cuda3std3__45__cpo6cbeginE
	.align		8
        /*0018*/ 	.dword	_ZN78_INTERNAL_508b6885_42_flash_fwd_split_hdim64_fp16_causal_sm80_cu_6987f922_33884cuda3std3__45__cpo4cendE
	.align		8
        /*0020*/ 	.dword	_ZN78_INTERNAL_508b6885_42_flash_fwd_split_hdim64_fp16_causal_sm80_cu_6987f922_33884cuda3std3__480_GLOBAL__N__508b6885_42_flash_fwd_split_hdim64_fp16_causal_sm80_cu_6987f922_33886ignoreE
	.align		8
        /*0028*/ 	.dword	_ZN78_INTERNAL_508b6885_42_flash_fwd_split_hdim64_fp16_causal_sm80_cu_6987f922_33884cuda3std3__419piecewise_constructE
	.align		8
        /*0030*/ 	.dword	_ZN78_INTERNAL_508b6885_42_flash_fwd_split_hdim64_fp16_causal_sm80_cu_6987f922_33884cuda3std3__48in_placeE
	.align		8
        /*0038*/ 	.dword	_ZN78_INTERNAL_508b6885_42_flash_fwd_split_hdim64_fp16_causal_sm80_cu_6987f922_33884cuda3std6ranges3__45__cpo4swapE
	.align		8
        /*0040*/ 	.dword	_ZN78_INTERNAL_508b6885_42_flash_fwd_split_hdim64_fp16_causal_sm80_cu_6987f922_33884cuda3std6ranges3__45__cpo9iter_moveE
	.align		8
        /*0048*/ 	.dword	_ZN78_INTERNAL_508b6885_42_flash_fwd_split_hdim64_fp16_causal_sm80_cu_6987f922_33884cute7productE
	.align		8
        /*0050*/ 	.dword	_ZN78_INTERNAL_508b6885_42_flash_fwd_split_hdim64_fp16_causal_sm80_cu_6987f922_33884cute1_E


//--------------------- .text._ZN5flash32flash_fwd_splitkv_combine_kernelI23Flash_fwd_kernel_traitsILi64ELi64ELi256ELi4ELb0ELb0EN7cutlass6half_tE19Flash_kernel_traitsILi64ELi64ELi256ELi4ES3_EELi8ELi7ELb0EEEvNS_16Flash_fwd_paramsE --------------------------
	.section	.text._ZN5flash32flash_fwd_splitkv_combine_kernelI23Flash_fwd_kernel_traitsILi64ELi64ELi256ELi4ELb0ELb0EN7cutlass6half_tE19Flash_kernel_traitsILi64ELi64ELi256ELi4ES3_EELi8ELi7ELb0EEEvNS_16Flash_fwd_paramsE,"ax",@progbits
	.align	128
        .global         _ZN5flash32flash_fwd_splitkv_combine_kernelI23Flash_fwd_kernel_traitsILi64ELi64ELi256ELi4ELb0ELb0EN7cutlass6half_tE19Flash_kernel_traitsILi64ELi64ELi256ELi4ES3_EELi8ELi7ELb0EEEvNS_16Flash_fwd_paramsE
        .type           _ZN5flash32flash_fwd_splitkv_combine_kernelI23Flash_fwd_kernel_traitsILi64ELi64ELi256ELi4ELb0ELb0EN7cutlass6half_tE19Flash_kernel_traitsILi64ELi64ELi256ELi4ES3_EELi8ELi7ELb0EEEvNS_16Flash_fwd_paramsE,@function
        .size           _ZN5flash32flash_fwd_splitkv_combine_kernelI23Flash_fwd_kernel_traitsILi64ELi64ELi256ELi4ELb0ELb0EN7cutlass6half_tE19Flash_kernel_traitsILi64ELi64ELi256ELi4ES3_EELi8ELi7ELb0EEEvNS_16Flash_fwd_paramsE,(.L_x_7088 - _ZN5flash32flash_fwd_splitkv_combine_kernelI23Flash_fwd_kernel_traitsILi64ELi64ELi256ELi4ELb0ELb0EN7cutlass6half_tE19Flash_kernel_traitsILi64ELi64ELi256ELi4ES3_EELi8ELi7ELb0EEEvNS_16Flash_fwd_paramsE)
        .other          _ZN5flash32flash_fwd_splitkv_combine_kernelI23Flash_fwd_kernel_traitsILi64ELi64ELi256ELi4ELb0ELb0EN7cutlass6half_tE19Flash_kernel_traitsILi64ELi64ELi256ELi4ES3_EELi8ELi7ELb0EEEvNS_16Flash_fwd_paramsE,@"STO_CUDA_ENTRY STV_DEFAULT"
_ZN5flash32flash_fwd_splitkv_combine_kernelI23Flash_fwd_kernel_traitsILi64ELi64ELi256ELi4ELb0ELb0EN7cutlass6half_tE19Flash_kernel_traitsILi64ELi64ELi256ELi4ES3_EELi8ELi7ELb0EEEvNS_16Flash_fwd_paramsE:
.text._ZN5flash32flash_fwd_splitkv_combine_kernelI23Flash_fwd_kernel_traitsILi64ELi64ELi256ELi4ELb0ELb0EN7cutlass6half_tE19Flash_kernel_traitsILi64ELi64ELi256ELi4ES3_EELi8ELi7ELb0EEEvNS_16Flash_fwd_paramsE:
[----:B------:R-:W-:Y:S01]  /*0000*/  LDC R1, c[0x0][0x37c] ;  /* 0x0000df00ff017b82 */ /* 0x000fe20000000800 */
[----:B------:R-:W0:Y:S07]  /*0010*/  LDCU UR22, c[0x0][0x3e0] ;  /* 0x00007c00ff1677ac */ /* 0x000e2e0008000800 */
[----:B------:R-:W1:Y:S01]  /*0020*/  S2UR UR20, SR_CTAID.X ;  /* 0x00000000001479c3 */ /* 0x000e620000002500 */
[----:B------:R-:W0:Y:S02]  /*0030*/  LDCU.64 UR18, c[0x0][0x430] ;  /* 0x00008600ff1277ac */ /* 0x000e240008000a00 */
[----:B0-----:R-:W-:-:S02]  /*0040*/  UIMAD UR22, UR22, UR19, URZ ;  /* 0x00000013161672a4 */ /* 0x001fc4000f8e02ff */
[----:B-1----:R-:W-:Y:S02]  /*0050*/  USHF.L.U32 UR20, UR20, 0x3, URZ ;  /* 0x0000000314147899 */ /* 0x002fe400080006ff */
[----:B------:R-:W-:-:S04]  /*0060*/  UIMAD UR21, UR22, UR18, URZ ;  /* 0x00000012161572a4 */ /* 0x000fc8000f8e02ff */
[----:B------:R-:W-:Y:S02]  /*0070*/  UISETP.LT.AND UP0, UPT, UR21, UR19, UPT ;  /* 0x000000131500728c */ /* 0x000fe4000bf01270 */
[----:B------:R-:W-:Y:S02]  /*0080*/  USHF.R.S32.HI UR15, URZ, 0x1f, UR21 ;  /* 0x0000001fff0f7899 */ /* 0x000fe40008011415 */
[----:B------:R-:W-:-:S04]  /*0090*/  USEL UR19, UR21, UR19, UP0 ;  /* 0x0000001315137287 */ /* 0x000fc80008000000 */
[----:B------:R-:W-:-:S04]  /*00a0*/  USHF.R.S32.HI UR14, URZ, 0x1f, UR19 ;  /* 0x0000001fff0e7899 */ /* 0x000fc80008011413 */
[----:B------:R-:W-:-:S04]  /*00b0*/  ULOP3.LUT UR4, UR15, UR14, URZ, 0xfc, !UPT ;  /* 0x0000000e0f047292 */ /* 0x000fc8000f8efcff */
[----:B------:R-:W-:-:S09]  /*00c0*/  UISETP.NE.U32.AND UP0, UPT, UR4, URZ, UPT ;  /* 0x000000ff0400728c */ /* 0x000fd2000bf05070 */
[----:B------:R-:W-:Y:S05]  /*00d0*/  BRA.U UP0, `(.L_x_0) ;  /* 0x0000000100607547 */ /* 0x000fea000b800000 */
[----:B------:R-:W0:Y:S01]  /*00e0*/  I2F.U32.RP R2, UR19 ;  /* 0x0000001300027d06 */ /* 0x000e220008209000 */
[----:B------:R-:W-:Y:S02]  /*00f0*/  UIADD3 UR4, UPT, UPT, URZ, -UR19, URZ ;  /* 0x80000013ff047290 */ /* 0x000fe4000fffe0ff */
[----:B------:R-:W-:-:S05]  /*0100*/  UISETP.NE.U32.AND UP0, UPT, UR19, URZ, UPT ;  /* 0x000000ff1300728c */ /* 0x000fca000bf05070 */
[----:B0-----:R-:W0:Y:S02]  /*0110*/  MUFU.RCP R0, R2 ;  /* 0x0000000200007308 */ /* 0x001e240000001000 */
[----:B0-----:R-:W-:-:S06]  /*0120*/  VIADD R0, R0, 0xffffffe ;  /* 0x0ffffffe00007836 */ /* 0x001fcc0000000000 */
[----:B------:R-:W0:Y:S02]  /*0130*/  F2I.FTZ.U32.TRUNC.NTZ R0, R0 ;  /* 0x0000000000007305 */ /* 0x000e24000021f000 */
[----:B0-----:R-:W-:-:S13]  /*0140*/  R2UR UR5, R0 ;  /* 0x00000000000572ca */ /* 0x001fda00000e0000 */
[----:B------:R-:W-:-:S03]  /*0150*/  UIMAD UR6, UR4, UR5, URZ ;  /* 0x00000005040672a4 */ /* 0x000fc6000f8e02ff */
[----:B------:R-:W-:Y:S02]  /*0160*/  UMOV UR4, URZ ;  /* 0x000000ff00047c82 */ /* 0x000fe40008000000 */
[----:B------:R-:W-:-:S04]  /*0170*/  UIMAD.WIDE.U32 UR6, UR5, UR6, UR4 ;  /* 0x00000006050672a5 */ /* 0x000fc8000f8e0004 */
[----:B------:R-:W-:-:S04]  /*0180*/  UIMAD.WIDE.U32 UR4, UR7, UR21, URZ ;  /* 0x00000015070472a5 */ /* 0x000fc8000f8e00ff */
[----:B------:R-:W-:-:S04]  /*0190*/  UIADD3 UR4, UPT, UPT, -UR5, URZ, URZ ;  /* 0x000000ff05047290 */ /* 0x000fc8000fffe1ff */
[----:B------:R-:W-:-:S04]  /*01a0*/  UIMAD UR4, UR19, UR4, UR21 ;  /* 0x00000004130472a4 */ /* 0x000fc8000f8e0215 */
[----:B------:R-:W-:-:S11]  /*01b0*/  UISETP.GE.U32.AND UP2, UPT, UR4, UR19, UPT ;  /* 0x000000130400728c */ /* 0x000fd6000bf46070 */
[----:B------:R-:W-:Y:S02]  /*01c0*/  @UP2 UIADD3 UR4, UPT, UPT, -UR19, UR4, URZ ;  /* 0x0000000413042290 */ /* 0x000fe4000fffe1ff */
[----:B------:R-:W-:Y:S02]  /*01d0*/  @UP2 UIADD3 UR5, UPT, UPT, UR5, 0x1, URZ ;  /* 0x0000000105052890 */ /* 0x000fe4000fffe0ff */
[----:B------:R-:W-:-:S11]  /*01e0*/  UISETP.GE.U32.AND UP1, UPT, UR4, UR19, UPT ;  /* 0x000000130400728c */ /* 0x000fd6000bf26070 */
[----:B------:R-:W-:Y:S02]  /*01f0*/  @UP1 UIADD3 UR5, UPT, UPT, UR5, 0x1, URZ ;  /* 0x0000000105051890 */ /* 0x000fe4000fffe0ff */
[----:B------:R-:W-:-:S07]  /*0200*/  @!UP0 ULOP3.LUT UR5, URZ, UR19, URZ, 0x33, !UPT ;  /* 0x00000013ff058292 */ /* 0x000fce000f8e33ff */
[----:B------:R-:W-:Y:S01]  /*0210*/  UMOV UR4, UR5 ;  /* 0x0000000500047c82 */ /* 0x000fe20008000000 */
[----:B------:R-:W-:Y:S01]  /*0220*/  UMOV UR5, URZ ;  /* 0x000000ff00057c82 */ /* 0x000fe20008000000 */
[----:B------:R-:W-:Y:S01]  /*0230*/  MOV R12, UR4 ;  /* 0x00000004000c7c02 */ /* 0x000fe20008000f00 */
[----:B------:R-:W-:Y:S01]  /*0240*/  IMAD.U32 R13, RZ, RZ, UR5 ;  /* 0x00000005ff0d7e24 */ /* 0x000fe2000f8e00ff */
[----:B------:R-:W-:Y:S06]  /*0250*/  BRA `(.L_x_1) ;  /* 0x00000000001c7947 */ /* 0x000fec0003800000 */
.L_x_0:
[----:B------:R-:W-:Y:S01]  /*0260*/  IMAD.U32 R22, RZ, RZ, UR21 ;  /* 0x00000015ff167e24 */ /* 0x000fe2000f8e00ff */
[----:B------:R-:W-:Y:S01]  /*0270*/  MOV R20, UR19 ;  /* 0x0000001300147c02 */ /* 0x000fe20008000f00 */
[----:B------:R-:W-:Y:S01]  /*0280*/  IMAD.U32 R21, RZ, RZ, UR15 ;  /* 0x0000000fff157e24 */ /* 0x000fe2000f8e00ff */
[----:B------:R-:W-:Y:S02]  /*0290*/  MOV R19, UR14 ;  /* 0x0000000e00137c02 */ /* 0x000fe40008000f00 */
[----:B------:R-:W-:Y:S02]  /*02a0*/  MOV R18, 0x2c0 ;  /* 0x000002c000127802 */ /* 0x000fe40000000f00 */
[----:B------:R-:W-:Y:S05]  /*02b0*/  CALL.REL.NOINC `($__internal_0_$__cuda_sm20_div_s64) ;  /* 0x0000004400f87944 */ /* 0x000fea0003c00000 */
[----:B------:R-:W-:-:S07]  /*02c0*/  MOV R13, R11 ;  /* 0x0000000b000d7202 */ /* 0x000fce0000000f00 */
.L_x_1:
[----:B------:R-:W0:Y:S01]  /*02d0*/  LDCU UR4, c[0x0][0x3e0] ;  /* 0x00007c00ff0477ac */ /* 0x000e220008000800 */
[----:B------:R-:W-:Y:S01]  /*02e0*/  BSSY.RECONVERGENT B0, `(.L_x_2) ;  /* 0x0000023000007945 */ /* 0x000fe20003800200 */
[----:B0-----:R-:W-:Y:S01]  /*02f0*/  USHF.R.S32.HI UR5, URZ, 0x1f, UR4 ;  /* 0x0000001fff057899 */ /* 0x001fe20008011404 */
[----:B------:R-:W-:-:S05]  /*0300*/  ISETP.LT.U32.AND P0, PT, R12, UR4, PT ;  /* 0x000000040c007c0c */ /* 0x000fca000bf01070 */
[----:B------:R-:W-:-:S04]  /*0310*/  ISETP.LT.AND.EX P0, PT, R13, UR5, PT, P0 ;  /* 0x000000050d007c0c */ /* 0x000fc8000bf01300 */
[C---:B------:R-:W-:Y:S02]  /*0320*/  SEL R19, R13.reuse, UR5, P0 ;  /* 0x000000050d137c07 */ /* 0x040fe40008000000 */
[----:B------:R-:W-:Y:S02]  /*0330*/  SEL R20, R12, UR4, P0 ;  /* 0x000000040c147c07 */ /* 0x000fe40008000000 */
[----:B------:R-:W-:-:S04]  /*0340*/  LOP3.LUT R0, R13, R19, RZ, 0xfc, !PT ;  /* 0x000000130d007212 */ /* 0x000fc800078efcff */
[----:B------:R-:W-:-:S13]  /*0350*/  ISETP.NE.U32.AND P1, PT, R0, RZ, PT ;  /* 0x000000ff0000720c */ /* 0x000fda0003f25070 */
[----:B------:R-:W-:Y:S05]  /*0360*/  @P1 BRA `(.L_x_3) ;  /* 0x0000000000501947 */ /* 0x000fea0003800000 */
[----:B------:R-:W0:Y:S01]  /*0370*/  I2F.U32.RP R6, R20 ;  /* 0x0000001400067306 */ /* 0x000e220000209000 */
[----:B------:R-:W-:-:S07]  /*0380*/  ISETP.NE.U32.AND P0, PT, R20, RZ, PT ;  /* 0x000000ff1400720c */ /* 0x000fce0003f05070 */
[----:B0-----:R-:W0:Y:S02]  /*0390*/  MUFU.RCP R2, R6 ;  /* 0x0000000600027308 */ /* 0x001e240000001000 */
[----:B0-----:R-:W-:-:S06]  /*03a0*/  VIADD R2, R2, 0xffffffe ;  /* 0x0ffffffe02027836 */ /* 0x001fcc0000000000 */
[----:B------:R0:W1:Y:S02]  /*03b0*/  F2I.FTZ.U32.TRUNC.NTZ R3, R2 ;  /* 0x0000000200037305 */ /* 0x000064000021f000 */
[----:B0-----:R-:W-:Y:S02]  /*03c0*/  HFMA2 R2, -RZ, RZ, 0, 0 ;  /* 0x00000000ff027431 */ /* 0x001fe400000001ff */
[----:B-1----:R-:W-:-:S04]  /*03d0*/  IMAD.MOV R0, RZ, RZ, -R3 ;  /* 0x000000ffff007224 */ /* 0x002fc800078e0a03 */
[----:B------:R-:W-:-:S04]  /*03e0*/  IMAD R5, R0, R20, RZ ;  /* 0x0000001400057224 */ /* 0x000fc800078e02ff */
[----:B------:R-:W-:-:S06]  /*03f0*/  IMAD.HI.U32 R5, R3, R5, R2 ;  /* 0x0000000503057227 */ /* 0x000fcc00078e0002 */
[----:B------:R-:W-:Y:S01]  /*0400*/  IMAD.HI.U32 R4, R5, R12, RZ ;  /* 0x0000000c05047227 */ /* 0x000fe200078e00ff */
[----:B------:R-:W-:-:S03]  /*0410*/  MOV R5, RZ ;  /* 0x000000ff00057202 */ /* 0x000fc60000000f00 */
[----:B------:R-:W-:-:S04]  /*0420*/  IMAD.MOV R3, RZ, RZ, -R4 ;  /* 0x000000ffff037224 */ /* 0x000fc800078e0a04 */
[----:B------:R-:W-:-:S05]  /*0430*/  IMAD R3, R20, R3, R12 ;  /* 0x0000000314037224 */ /* 0x000fca00078e020c */
[----:B------:R-:W-:-:S13]  /*0440*/  ISETP.GE.U32.AND P2, PT, R3, R20, PT ;  /* 0x000000140300720c */ /* 0x000fda0003f46070 */
[----:B------:R-:W-:Y:S01]  /*0450*/  @P2 IADD3 R3, PT, PT, R3, -R20, RZ ;  /* 0x8000001403032210 */ /* 0x000fe20007ffe0ff */
[----:B------:R-:W-:-:S03]  /*0460*/  @P2 VIADD R4, R4, 0x1 ;  /* 0x0000000104042836 */ /* 0x000fc60000000000 */
[----:B------:R-:W-:-:S13]  /*0470*/  ISETP.GE.U32.AND P1, PT, R3, R20, PT ;  /* 0x000000140300720c */ /* 0x000fda0003f26070 */
[----:B------:R-:W-:Y:S02]  /*0480*/  @P1 IADD3 R4, PT, PT, R4, 0x1, RZ ;  /* 0x0000000104041810 */ /* 0x000fe40007ffe0ff */
[----:B------:R-:W-:Y:S01]  /*0490*/  @!P0 LOP3.LUT R4, RZ, R20, RZ, 0x33, !PT ;  /* 0x00000014ff048212 */ /* 0x000fe200078e33ff */
[----:B------:R-:W-:Y:S05]  /*04a0*/  BRA `(.L_x_4) ;  /* 0x0000000000187947 */ /* 0x000fea0003800000 */
.L_x_3:
[----:B------:R-:W-:Y:S01]  /*04b0*/  IMAD.MOV.U32 R22, RZ, RZ, R12 ;  /* 0x000000ffff167224 */ /* 0x000fe200078e000c */
[----:B------:R-:W-:Y:S02]  /*04c0*/  MOV R21, R13 ;  /* 0x0000000d00157202 */ /* 0x000fe40000000f00 */
[----:B------:R-:W-:Y:S02]  /*04d0*/  MOV R18, 0x4f0 ;  /* 0x000004f000127802 */ /* 0x000fe40000000f00 */
[----:B------:R-:W-:Y:S05]  /*04e0*/  CALL.REL.NOINC `($__internal_0_$__cuda_sm20_div_s64) ;  /* 0x00000044006c7944 */ /* 0x000fea0003c00000 */
[----:B------:R-:W-:Y:S02]  /*04f0*/  MOV R4, R12 ;  /* 0x0000000c00047202 */ /* 0x000fe40000000f00 */
[----:B------:R-:W-:Y:S02]  /*0500*/  MOV R5, R11 ;  /* 0x0000000b00057202 */ /* 0x000fe40000000f00 */
.L_x_4:
[----:B------:R-:W-:Y:S05]  /*0510*/  BSYNC.RECONVERGENT B0 ;  /* 0x0000000000007941 */ /* 0x000fea0003800200 */
.L_x_2:
[----:B------:R-:W0:Y:S01]  /*0520*/  LDCU UR4, c[0x0][0x434] ;  /* 0x00008680ff0477ac */ /* 0x000e220008000800 */
[----:B------:R-:W-:Y:S01]  /*0530*/  BSSY.RECONVERGENT B0, `(.L_x_5) ;  /* 0x0000040000007945 */ /* 0x000fe20003800200 */
[----:B0-----:R-:W-:-:S05]  /*0540*/  IMAD.U32 R0, RZ, RZ, UR4 ;  /* 0x00000004ff007e24 */ /* 0x001fca000f8e00ff */
[----:B------:R-:W-:-:S04]  /*0550*/  IABS R0, R0 ;  /* 0x0000000000007213 */ /* 0x000fc80000000000 */
[----:B------:R-:W-:-:S13]  /*0560*/  R2UR UR5, R0 ;  /* 0x00000000000572ca */ /* 0x000fda00000e0000 */
[----:B------:R-:W0:Y:S01]  /*0570*/  I2F.RP R8, UR5 ;  /* 0x0000000500087d06 */ /* 0x000e220008209400 */
[----:B------:R-:W-:-:S04]  /*0580*/  UIADD3 UR8, UPT, UPT, UR4, -0x1, UR5 ;  /* 0xffffffff04087890 */ /* 0x000fc8000fffe005 */
[----:B------:R-:W-:-:S06]  /*0590*/  ULOP3.LUT UR6, UR8, UR5, URZ, 0x3c, !UPT ;  /* 0x0000000508067292 */ /* 0x000fcc000f8e3cff */
[----:B------:R-:W-:Y:S01]  /*05a0*/  ISETP.LE.AND P0, PT, RZ, UR6, PT ;  /* 0x00000006ff007c0c */ /* 0x000fe2000bf03270 */
[----:B0-----:R-:W0:Y:S02]  /*05b0*/  MUFU.RCP R6, R8 ;  /* 0x0000000800067308 */ /* 0x001e240000001000 */
[----:B0-----:R-:W-:-:S06]  /*05c0*/  VIADD R6, R6, 0xffffffe ;  /* 0x0ffffffe06067836 */ /* 0x001fcc0000000000 */
[----:B------:R-:W0:Y:S02]  /*05d0*/  F2I.FTZ.U32.TRUNC.NTZ R7, R6 ;  /* 0x0000000600077305 */ /* 0x000e24000021f000 */
[----:B0-----:R-:W-:Y:S02]  /*05e0*/  IMAD.MOV R0, RZ, RZ, -R7 ;  /* 0x000000ffff007224 */ /* 0x001fe400078e0a07 */
[----:B------:R-:W-:Y:S02]  /*05f0*/  IMAD.MOV.U32 R6, RZ, RZ, RZ ;  /* 0x000000ffff067224 */ /* 0x000fe400078e00ff */
[----:B------:R-:W-:Y:S01]  /*0600*/  IMAD R2, R0, UR5, RZ ;  /* 0x0000000500027c24 */ /* 0x000fe2000f8e02ff */
[----:B------:R-:W-:-:S03]  /*0610*/  IABS R0, UR8 ;  /* 0x0000000800007c13 */ /* 0x000fc60008000000 */
[----:B------:R-:W-:-:S04]  /*0620*/  IMAD.HI.U32 R2, R7, R2, R6 ;  /* 0x0000000207027227 */ /* 0x000fc800078e0006 */
[----:B------:R-:W-:-:S04]  /*0630*/  IMAD.MOV.U32 R3, RZ, RZ, R0 ;  /* 0x000000ffff037224 */ /* 0x000fc800078e0000 */
[----:B------:R-:W-:-:S04]  /*0640*/  IMAD.HI.U32 R2, R2, R3, RZ ;  /* 0x0000000302027227 */ /* 0x000fc800078e00ff */
[----:B------:R-:W-:-:S04]  /*0650*/  IMAD.MOV R0, RZ, RZ, -R2 ;  /* 0x000000ffff007224 */ /* 0x000fc800078e0a02 */
[----:B------:R-:W-:-:S05]  /*0660*/  IMAD R0, R0, UR5, R3 ;  /* 0x0000000500007c24 */ /* 0x000fca000f8e0203 */
[----:B------:R-:W-:-:S13]  /*0670*/  ISETP.LT.U32.AND P1, PT, R0, UR5, PT ;  /* 0x0000000500007c0c */ /* 0x000fda000bf21070 */
[----:B------:R-:W-:Y:S02]  /*0680*/  @!P1 VIADD R0, R0, -UR5 ;  /* 0x8000000500009c36 */ /* 0x000fe40008000000 */
[----:B------:R-:W-:Y:S01]  /*0690*/  @!P1 VIADD R2, R2, 0x1 ;  /* 0x0000000102029836 */ /* 0x000fe20000000000 */
[----:B------:R-:W-:Y:S02]  /*06a0*/  ISETP.NE.AND P1, PT, RZ, UR4, PT ;  /* 0x00000004ff007c0c */ /* 0x000fe4000bf25270 */
[----:B------:R-:W-:-:S13]  /*06b0*/  ISETP.GE.U32.AND P2, PT, R0, UR5, PT ;  /* 0x0000000500007c0c */ /* 0x000fda000bf46070 */
[----:B------:R-:W-:-:S04]  /*06c0*/  @P2 VIADD R2, R2, 0x1 ;  /* 0x0000000102022836 */ /* 0x000fc80000000000 */
[----:B------:R-:W-:-:S04]  /*06d0*/  IMAD.MOV.U32 R3, RZ, RZ, R2 ;  /* 0x000000ffff037224 */ /* 0x000fc800078e0002 */
[----:B------:R-:W-:Y:S01]  /*06e0*/  @!P0 IMAD.MOV R3, RZ, RZ, -R3 ;  /* 0x000000ffff038224 */ /* 0x000fe200078e0a03 */
[----:B------:R-:W-:-:S04]  /*06f0*/  @!P1 LOP3.LUT R3, RZ, UR5, RZ, 0x33, !PT ;  /* 0x00000005ff039c12 */ /* 0x000fc8000f8e33ff */
[----:B------:R-:W-:Y:S02]  /*0700*/  ISETP.LT.U32.AND P0, PT, R20, R3, PT ;  /* 0x000000031400720c */ /* 0x000fe40003f01070 */
[----:B------:R-:W-:-:S04]  /*0710*/  SHF.R.S32.HI R0, RZ, 0x1f, R3 ;  /* 0x0000001fff007819 */ /* 0x000fc80000011403 */
[----:B------:R-:W-:-:S04]  /*0720*/  ISETP.LT.AND.EX P0, PT, R19, R0, PT, P0 ;  /* 0x000000001300720c */ /* 0x000fc80003f01300 */
[C---:B------:R-:W-:Y:S02]  /*0730*/  SEL R0, R19.reuse, R0, P0 ;  /* 0x0000000013007207 */ /* 0x040fe40000000000 */
[----:B------:R-:W-:Y:S02]  /*0740*/  SEL R10, R20, R3, P0 ;  /* 0x00000003140a7207 */ /* 0x000fe40000000000 */
[----:B------:R-:W-:-:S04]  /*0750*/  LOP3.LUT R2, R19, R0, RZ, 0xfc, !PT ;  /* 0x0000000013027212 */ /* 0x000fc800078efcff */
[----:B------:R-:W-:-:S13]  /*0760*/  ISETP.NE.U32.AND P1, PT, R2, RZ, PT ;  /* 0x000000ff0200720c */ /* 0x000fda0003f25070 */
[----:B------:R-:W-:Y:S05]  /*0770*/  @P1 BRA `(.L_x_6) ;  /* 0x0000000000501947 */ /* 0x000fea0003800000 */
[----:B------:R-:W0:Y:S01]  /*0780*/  I2F.U32.RP R8, R10 ;  /* 0x0000000a00087306 */ /* 0x000e220000209000 */
[----:B------:R-:W-:Y:S02]  /*0790*/  ISETP.NE.U32.AND P0, PT, R10, RZ, PT ;  /* 0x000000ff0a00720c */ /* 0x000fe40003f05070 */
[----:B------:R-:W-:-:S05]  /*07a0*/  MOV R13, RZ ;  /* 0x000000ff000d7202 */ /* 0x000fca0000000f00 */
[----:B0-----:R-:W0:Y:S02]  /*07b0*/  MUFU.RCP R6, R8 ;  /* 0x0000000800067308 */ /* 0x001e240000001000 */
[----:B0-----:R-:W-:-:S06]  /*07c0*/  VIADD R6, R6, 0xffffffe ;  /* 0x0ffffffe06067836 */ /* 0x001fcc0000000000 */
[----:B------:R-:W0:Y:S02]  /*07d0*/  F2I.FTZ.U32.TRUNC.NTZ R3, R6 ;  /* 0x0000000600037305 */ /* 0x000e24000021f000 */
[----:B0-----:R-:W-:-:S04]  /*07e0*/  IMAD.MOV R2, RZ, RZ, -R3 ;  /* 0x000000ffff027224 */ /* 0x001fc800078e0a03 */
[----:B------:R-:W-:Y:S02]  /*07f0*/  IMAD R7, R2, R10, RZ ;  /* 0x0000000a02077224 */ /* 0x000fe400078e02ff */
[----:B------:R-:W-:-:S05]  /*0800*/  HFMA2 R2, -RZ, RZ, 0, 0 ;  /* 0x00000000ff027431 */ /* 0x000fca00000001ff */
[----:B------:R-:W-:-:S06]  /*0810*/  IMAD.HI.U32 R7, R3, R7, R2 ;  /* 0x0000000703077227 */ /* 0x000fcc00078e0002 */
[----:B------:R-:W-:-:S04]  /*0820*/  IMAD.HI.U32 R12, R7, R20, RZ ;  /* 0x00000014070c7227 */ /* 0x000fc800078e00ff */
        /* <DEDUP_REMOVED lines=9> */
.L_x_6:
[----:B------:R-:W-:Y:S01]  /*08c0*/  IMAD.MOV.U32 R22, RZ, RZ, R20 ;  /* 0x000000ffff167224 */ /* 0x000fe200078e0014 */
[----:B------:R-:W-:Y:S01]  /*08d0*/  MOV R20, R10 ;  /* 0x0000000a00147202 */ /* 0x000fe20000000f00 */
[----:B------:R-:W-:Y:S01]  /*08e0*/  IMAD.MOV.U32 R21, RZ, RZ, R19 ;  /* 0x000000ffff157224 */ /* 0x000fe200078e0013 */
[----:B------:R-:W-:Y:S02]  /*08f0*/  MOV R19, R0 ;  /* 0x0000000000137202 */ /* 0x000fe40000000f00 */
[----:B------:R-:W-:Y:S02]  /*0900*/  MOV R18, 0x920 ;  /* 0x0000092000127802 */ /* 0x000fe40000000f00 */
[----:B------:R-:W-:Y:S05]  /*0910*/  CALL.REL.NOINC `($__internal_0_$__cuda_sm20_div_s64) ;  /* 0x0000004000607944 */ /* 0x000fea0003c00000 */
[----:B------:R-:W-:Y:S02]  /*0920*/  MOV R13, R11 ;  /* 0x0000000b000d7202 */ /* 0x000fe40000000f00 */
.L_x_7:
[----:B------:R-:W-:Y:S05]  /*0930*/  BSYNC.RECONVERGENT B0 ;  /* 0x0000000000007941 */ /* 0x000fea0003800200 */
.L_x_5:
[----:B------:R-:W0:Y:S01]  /*0940*/  LDCU UR5, c[0x0][0x434] ;  /* 0x00008680ff0577ac */ /* 0x000e220008000800 */
[----:B------:R-:W-:Y:S01]  /*0950*/  BSSY.RECONVERGENT B0, `(.L_x_8) ;  /* 0x0000083000007945 */ /* 0x000fe20003800200 */
[----:B------:R-:W-:Y:S01]  /*0960*/  UMOV UR10, URZ ;  /* 0x000000ff000a7c82 */ /* 0x000fe20008000000 */
[----:B------:R-:W-:Y:S01]  /*0970*/  UMOV UR16, URZ ;  /* 0x000000ff00107c82 */ /* 0x000fe20008000000 */
[----:B0-----:R-:W-:-:S05]  /*0980*/  IMAD.U32 R2, RZ, RZ, UR5 ;  /* 0x00000005ff027e24 */ /* 0x001fca000f8e00ff */
[----:B------:R-:W-:-:S04]  /*0990*/  IABS R2, R2 ;  /* 0x0000000200027213 */ /* 0x000fc80000000000 */
[----:B------:R-:W-:-:S13]  /*09a0*/  R2UR UR7, R2 ;  /* 0x00000000020772ca */ /* 0x000fda00000e0000 */
[----:B------:R-:W0:Y:S08]  /*09b0*/  I2F.RP R6, UR7 ;  /* 0x0000000700067d06 */ /* 0x000e300008209400 */
[----:B0-----:R-:W0:Y:S02]  /*09c0*/  MUFU.RCP R3, R6 ;  /* 0x0000000600037308 */ /* 0x001e240000001000 */
[----:B0-----:R-:W-:-:S06]  /*09d0*/  VIADD R3, R3, 0xffffffe ;  /* 0x0ffffffe03037836 */ /* 0x001fcc0000000000 */
[----:B------:R-:W0:Y:S02]  /*09e0*/  F2I.FTZ.U32.TRUNC.NTZ R2, R3 ;  /* 0x0000000300027305 */ /* 0x000e24000021f000 */
[----:B0-----:R-:W-:Y:S02]  /*09f0*/  R2UR UR11, R2 ;  /* 0x00000000020b72ca */ /* 0x001fe400000e0000 */
[----:B------:R-:W-:Y:S01]  /*0a00*/  IABS R2, UR8 ;  /* 0x0000000800027c13 */ /* 0x000fe20008000000 */
[----:B------:R-:W-:-:S03]  /*0a10*/  ULOP3.LUT UR8, UR8, UR5, URZ, 0x3c, !UPT ;  /* 0x0000000508087292 */ /* 0x000fc6000f8e3cff */
[----:B------:R-:W-:-:S07]  /*0a20*/  R2UR UR6, R2 ;  /* 0x00000000020672ca */ /* 0x000fce00000e0000 */
[----:B------:R-:W-:-:S04]  /*0a30*/  UIADD3 UR4, UPT, UPT, URZ, -UR11, URZ ;  /* 0x8000000bff047290 */ /* 0x000fc8000fffe0ff */
[----:B------:R-:W-:-:S04]  /*0a40*/  UIMAD UR4, UR4, UR7, URZ ;  /* 0x00000007040472a4 */ /* 0x000fc8000f8e02ff */
[----:B------:R-:W-:-:S04]  /*0a50*/  UIMAD.WIDE.U32 UR10, UR11, UR4, UR10 ;  /* 0x000000040b0a72a5 */ /* 0x000fc8000f8e000a */
[----:B------:R-:W-:-:S07]  /*0a60*/  UIMAD.WIDE.U32 UR10, UR11, UR6, URZ ;  /* 0x000000060b0a72a5 */ /* 0x000fce000f8e00ff */
[----:B------:R-:W-:Y:S02]  /*0a70*/  UMOV UR9, UR11 ;  /* 0x0000000b00097c82 */ /* 0x000fe40008000000 */
[----:B------:R-:W-:-:S04]  /*0a80*/  UIADD3 UR4, UPT, UPT, -UR9, URZ, URZ ;  /* 0x000000ff09047290 */ /* 0x000fc8000fffe1ff */
[----:B------:R-:W-:Y:S02]  /*0a90*/  UIMAD UR4, UR7, UR4, UR6 ;  /* 0x00000004070472a4 */ /* 0x000fe4000f8e0206 */
[----:B------:R-:W-:Y:S02]  /*0aa0*/  USHF.R.S32.HI UR6, URZ, 0x1f, UR5 ;  /* 0x0000001fff067899 */ /* 0x000fe40008011405 */
[----:B------:R-:W-:Y:S02]  /*0ab0*/  UISETP.GT.U32.AND UP1, UPT, UR7, UR4, UPT ;  /* 0x000000040700728c */ /* 0x000fe4000bf24070 */
[----:B------:R-:W-:-:S09]  /*0ac0*/  ULOP3.LUT UR6, UR6, 0x1, URZ, 0xfc, !UPT ;  /* 0x0000000106067892 */ /* 0x000fd2000f8efcff */
[----:B------:R-:W-:Y:S02]  /*0ad0*/  @!UP1 UIADD3 UR4, UPT, UPT, UR4, -UR7, URZ ;  /* 0x8000000704049290 */ /* 0x000fe4000fffe0ff */
[----:B------:R-:W-:Y:S02]  /*0ae0*/  @!UP1 UIADD3 UR9, UPT, UPT, UR9, 0x1, URZ ;  /* 0x0000000109099890 */ /* 0x000fe4000fffe0ff */
[----:B------:R-:W-:Y:S02]  /*0af0*/  UISETP.GE.U32.AND UP0, UPT, UR4, UR7, UPT ;  /* 0x000000070400728c */ /* 0x000fe4000bf06070 */
[----:B------:R-:W-:-:S05]  /*0b00*/  UISETP.GE.AND UP1, UPT, UR8, URZ, UPT ;  /* 0x000000ff0800728c */ /* 0x000fca000bf26270 */
[----:B------:R-:W0:Y:S04]  /*0b10*/  LDCU UR4, c[0x0][0x3e0] ;  /* 0x00007c00ff0477ac */ /* 0x000e280008000800 */
[----:B------:R-:W-:Y:S02]  /*0b20*/  @UP0 UIADD3 UR9, UPT, UPT, UR9, 0x1, URZ ;  /* 0x0000000109090890 */ /* 0x000fe4000fffe0ff */
[----:B------:R-:W-:-:S05]  /*0b30*/  UISETP.NE.AND UP0, UPT, UR5, URZ, UPT ;  /* 0x000000ff0500728c */ /* 0x000fca000bf05270 */
[----:B------:R-:W-:Y:S02]  /*0b40*/  UMOV UR8, UR9 ;  /* 0x0000000900087c82 */ /* 0x000fe40008000000 */
[----:B------:R-:W-:-:S04]  /*0b50*/  @!UP1 UIADD3 UR8, UPT, UPT, -UR8, URZ, URZ ;  /* 0x000000ff08089290 */ /* 0x000fc8000fffe1ff */
[----:B------:R-:W-:Y:S01]  /*0b60*/  @!UP0 ULOP3.LUT UR8, URZ, UR5, URZ, 0x33, !UPT ;  /* 0x00000005ff088292 */ /* 0x000fe2000f8e33ff */
[----:B0-----:R-:W-:Y:S01]  /*0b70*/  IMAD.U32 R2, RZ, RZ, UR4 ;  /* 0x00000004ff027e24 */ /* 0x001fe2000f8e00ff */
[----:B------:R-:W-:Y:S02]  /*0b80*/  UIADD3 UR18, UPT, UPT, UR4, -0x1, URZ ;  /* 0xffffffff04127890 */ /* 0x000fe4000fffe0ff */
[----:B------:R-:W-:Y:S02]  /*0b90*/  UIMAD UR7, UR8, UR6, URZ ;  /* 0x00000006080772a4 */ /* 0x000fe4000f8e02ff */
[----:B------:R-:W-:Y:S01]  /*0ba0*/  IABS R2, R2 ;  /* 0x0000000200027213 */ /* 0x000fe20000000000 */
[----:B------:R-:W-:-:S03]  /*0bb0*/  UISETP.NE.AND UP2, UPT, UR4, URZ, UPT ;  /* 0x000000ff0400728c */ /* 0x000fc6000bf45270 */
[----:B------:R-:W-:Y:S02]  /*0bc0*/  IABS R3, UR7 ;  /* 0x0000000700037c13 */ /* 0x000fe40008000000 */
[----:B------:R-:W-:Y:S02]  /*0bd0*/  R2UR UR11, R2 ;  /* 0x00000000020b72ca */ /* 0x000fe400000e0000 */
[----:B------:R-:W-:-:S11]  /*0be0*/  R2UR UR13, R3 ;  /* 0x00000000030d72ca */ /* 0x000fd600000e0000 */
[----:B------:R-:W0:Y:S02]  /*0bf0*/  I2F.RP R9, UR11 ;  /* 0x0000000b00097d06 */ /* 0x000e240008209400 */
[----:B------:R-:W-:-:S06]  /*0c00*/  UIADD3 UR6, UPT, UPT, UR18, UR13, URZ ;  /* 0x0000000d12067290 */ /* 0x000fcc000fffe0ff */
[----:B------:R-:W1:Y:S01]  /*0c10*/  I2F.RP R11, UR13 ;  /* 0x0000000d000b7d06 */ /* 0x000e620008209400 */
[----:B------:R-:W-:-:S05]  /*0c20*/  IMAD.U32 R3, RZ, RZ, UR6 ;  /* 0x00000006ff037e24 */ /* 0x000fca000f8e00ff */
[----:B------:R-:W-:Y:S02]  /*0c30*/  IABS R3, R3 ;  /* 0x0000000300037213 */ /* 0x000fe40000000000 */
[----:B0-----:R-:W0:Y:S02]  /*0c40*/  MUFU.RCP R8, R9 ;  /* 0x0000000900087308 */ /* 0x001e240000001000 */
[----:B------:R-:W-:-:S06]  /*0c50*/  R2UR UR12, R3 ;  /* 0x00000000030c72ca */ /* 0x000fcc00000e0000 */
[----:B-1----:R-:W1:Y:S01]  /*0c60*/  MUFU.RCP R2, R11 ;  /* 0x0000000b00027308 */ /* 0x002e620000001000 */
[----:B0-----:R-:W-:Y:S02]  /*0c70*/  VIADD R8, R8, 0xffffffe ;  /* 0x0ffffffe08087836 */ /* 0x001fe40000000000 */
[----:B-1----:R-:W-:-:S05]  /*0c80*/  VIADD R7, R2, 0xffffffe ;  /* 0x0ffffffe02077836 */ /* 0x002fca0000000000 */
[----:B------:R-:W0:Y:S08]  /*0c90*/  F2I.FTZ.U32.TRUNC.NTZ R2, R8 ;  /* 0x0000000800027305 */ /* 0x000e30000021f000 */
[----:B------:R-:W1:Y:S01]  /*0ca0*/  F2I.FTZ.U32.TRUNC.NTZ R7, R7 ;  /* 0x0000000700077305 */ /* 0x000e62000021f000 */
[----:B0-----:R-:W-:Y:S02]  /*0cb0*/  R2UR UR17, R2 ;  /* 0x00000000021172ca */ /* 0x001fe400000e0000 */
[----:B------:R-:W-:-:S05]  /*0cc0*/  IABS R2, UR7 ;  /* 0x0000000700027c13 */ /* 0x000fca0008000000 */
[----:B------:R-:W-:Y:S02]  /*0cd0*/  IMAD.MOV R2, RZ, RZ, -R2 ;  /* 0x000000ffff027224 */ /* 0x000fe400078e0a02 */
[----:B-1----:R-:W-:-:S04]  /*0ce0*/  IMAD.MOV R6, RZ, RZ, -R7 ;  /* 0x000000ffff067224 */ /* 0x002fc800078e0a07 */
[----:B------:R-:W-:Y:S01]  /*0cf0*/  IMAD R3, R6, UR13, RZ ;  /* 0x0000000d06037c24 */ /* 0x000fe2000f8e02ff */
[----:B------:R-:W-:Y:S01]  /*0d00*/  UIADD3 UR9, UPT, UPT, URZ, -UR17, URZ ;  /* 0x80000011ff097290 */ /* 0x000fe2000fffe0ff */
[----:B------:R-:W-:-:S03]  /*0d10*/  IMAD.MOV.U32 R6, RZ, RZ, RZ ;  /* 0x000000ffff067224 */ /* 0x000fc600078e00ff */
[----:B------:R-:W-:Y:S01]  /*0d20*/  UIMAD UR9, UR9, UR11, URZ ;  /* 0x0000000b090972a4 */ /* 0x000fe2000f8e02ff */
[----:B------:R-:W-:-:S03]  /*0d30*/  IMAD.HI.U32 R3, R7, R3, R6 ;  /* 0x0000000307037227 */ /* 0x000fc600078e0006 */
[----:B------:R-:W-:-:S03]  /*0d40*/  UIMAD.WIDE.U32 UR16, UR17, UR9, UR16 ;  /* 0x00000009111072a5 */ /* 0x000fc6000f8e0010 */
[----:B------:R-:W-:Y:S01]  /*0d50*/  IMAD.HI.U32 R9, R3, UR12, RZ ;  /* 0x0000000c03097c27 */ /* 0x000fe2000f8e00ff */
[----:B------:R-:W-:Y:S02]  /*0d60*/  UIMAD.WIDE.U32 UR16, UR17, UR12, URZ ;  /* 0x0000000c111072a5 */ /* 0x000fe4000f8e00ff */
[----:B------:R-:W-:Y:S01]  /*0d70*/  ULOP3.LUT UR16, UR6, UR13, URZ, 0x3c, !UPT ;  /* 0x0000000d06107292 */ /* 0x000fe2000f8e3cff */
[----:B------:R-:W-:Y:S01]  /*0d80*/  IMAD R2, R9, R2, UR12 ;  /* 0x0000000c09027e24 */ /* 0x000fe2000f8e0202 */
[----:B------:R-:W-:Y:S01]  /*0d90*/  UIADD3 UR10, UPT, UPT, -UR17, URZ, URZ ;  /* 0x000000ff110a7290 */ /* 0x000fe2000fffe1ff */
[----:B------:R-:W0:Y:S03]  /*0da0*/  LDCU.U8 UR9, c[0x0][0x549] ;  /* 0x0000a920ff0977ac */ /* 0x000e260008000000 */
[----:B------:R-:W-:Y:S02]  /*0db0*/  ISETP.LT.U32.AND P1, PT, R2, UR13, PT ;  /* 0x0000000d02007c0c */ /* 0x000fe4000bf21070 */
[----:B------:R-:W-:Y:S01]  /*0dc0*/  ISETP.LE.AND P0, PT, RZ, UR16, PT ;  /* 0x00000010ff007c0c */ /* 0x000fe2000bf03270 */
[----:B------:R-:W-:-:S02]  /*0dd0*/  UIMAD UR10, UR11, UR10, UR12 ;  /* 0x0000000a0b0a72a4 */ /* 0x000fc4000f8e020c */
[----:B------:R-:W-:Y:S02]  /*0de0*/  ULOP3.LUT UR6, UR6, UR4, URZ, 0x3c, !UPT ;  /* 0x0000000406067292 */ /* 0x000fe4000f8e3cff */
[----:B------:R-:W-:-:S06]  /*0df0*/  UISETP.GT.U32.AND UP1, UPT, UR11, UR10, UPT ;  /* 0x0000000a0b00728c */ /* 0x000fcc000bf24070 */
[----:B------:R-:W-:Y:S02]  /*0e00*/  @!P1 VIADD R2, R2, -UR13 ;  /* 0x8000000d02029c36 */ /* 0x000fe40008000000 */
[----:B------:R-:W-:Y:S01]  /*0e10*/  @!P1 VIADD R9, R9, 0x1 ;  /* 0x0000000109099836 */ /* 0x000fe20000000000 */
[----:B------:R-:W-:Y:S01]  /*0e20*/  ISETP.NE.AND P1, PT, RZ, UR7, PT ;  /* 0x00000007ff007c0c */ /* 0x000fe2000bf25270 */
[----:B0-----:R-:W-:Y:S01]  /*0e30*/  UISETP.NE.AND UP0, UPT, UR9, URZ, UPT ;  /* 0x000000ff0900728c */ /* 0x001fe2000bf05270 */
[----:B------:R-:W-:Y:S01]  /*0e40*/  ISETP.GE.U32.AND P2, PT, R2, UR13, PT ;  /* 0x0000000d02007c0c */ /* 0x000fe2000bf46070 */
[----:B------:R-:W-:Y:S02]  /*0e50*/  @!UP1 UIADD3 UR10, UPT, UPT, UR10, -UR11, URZ ;  /* 0x8000000b0a0a9290 */ /* 0x000fe4000fffe0ff */
[----:B------:R-:W-:Y:S02]  /*0e60*/  USEL UR9, UR5, 0x1, !UP0 ;  /* 0x0000000105097887 */ /* 0x000fe4000c000000 */
[----:B------:R-:W-:-:S02]  /*0e70*/  UISETP.GE.U32.AND UP3, UPT, UR10, UR11, UPT ;  /* 0x0000000b0a00728c */ /* 0x000fc4000bf66070 */
[----:B------:R-:W-:Y:S02]  /*0e80*/  UISETP.GE.AND UP0, UPT, UR6, URZ, UPT ;  /* 0x000000ff0600728c */ /* 0x000fe4000bf06270 */
[----:B------:R-:W-:Y:S02]  /*0e90*/  @!UP1 UIADD3 UR17, UPT, UPT, UR17, 0x1, URZ ;  /* 0x0000000111119890 */ /* 0x000fe4000fffe0ff */
[----:B------:R-:W-:Y:S02]  /*0ea0*/  UISETP.NE.AND UP1, UPT, UR8, URZ, UPT ;  /* 0x000000ff0800728c */ /* 0x000fe4000bf25270 */
[----:B------:R-:W-:Y:S01]  /*0eb0*/  @P2 VIADD R9, R9, 0x1 ;  /* 0x0000000109092836 */ /* 0x000fe20000000000 */
[----:B------:R-:W-:Y:S02]  /*0ec0*/  USHF.R.S32.HI UR6, URZ, 0x1f, UR7 ;  /* 0x0000001fff067899 */ /* 0x000fe40008011407 */
[----:B------:R-:W-:Y:S01]  /*0ed0*/  @UP3 UIADD3 UR17, UPT, UPT, UR17, 0x1, URZ ;  /* 0x0000000111113890 */ /* 0x000fe2000fffe0ff */
[----:B------:R-:W-:Y:S01]  /*0ee0*/  @!P0 IMAD.MOV R9, RZ, RZ, -R9 ;  /* 0x000000ffff098224 */ /* 0x000fe200078e0a09 */
[----:B------:R-:W-:Y:S01]  /*0ef0*/  @!P1 LOP3.LUT R9, RZ, UR13, RZ, 0x33, !PT ;  /* 0x0000000dff099c12 */ /* 0x000fe2000f8e33ff */
[----:B------:R-:W-:-:S02]  /*0f00*/  USEL UR5, URZ, 0x1, !UP1 ;  /* 0x00000001ff057887 */ /* 0x000fc4000c800000 */
[----:B------:R-:W-:Y:S01]  /*0f10*/  @!UP0 UIADD3 UR17, UPT, UPT, -UR17, URZ, URZ ;  /* 0x000000ff11118290 */ /* 0x000fe2000fffe1ff */
[----:B------:R-:W-:Y:S01]  /*0f20*/  ISETP.LT.U32.AND P0, PT, R12, R9, PT ;  /* 0x000000090c00720c */ /* 0x000fe20003f01070 */
[----:B------:R-:W-:Y:S01]  /*0f30*/  ULOP3.LUT UR6, UR6, UR5, URZ, 0xfc, !UPT ;  /* 0x0000000506067292 */ /* 0x000fe2000f8efcff */
[----:B------:R-:W-:Y:S01]  /*0f40*/  SHF.R.S32.HI R37, RZ, 0x1f, R9 ;  /* 0x0000001fff257819 */ /* 0x000fe20000011409 */
[----:B------:R-:W-:-:S03]  /*0f50*/  @!UP2 ULOP3.LUT UR17, URZ, UR4, URZ, 0x33, !UPT ;  /* 0x00000004ff11a292 */ /* 0x000fc6000f8e33ff */
        /* <DEDUP_REMOVED lines=11> */
[----:B------:R0:W1:Y:S02]  /*1010*/  F2I.FTZ.U32.TRUNC.NTZ R7, R6 ;  /* 0x0000000600077305 */ /* 0x000064000021f000 */
[----:B0-----:R-:W-:Y:S02]  /*1020*/  HFMA2 R6, -RZ, RZ, 0, 0 ;  /* 0x00000000ff067431 */ /* 0x001fe400000001ff */
[----:B-1----:R-:W-:-:S04]  /*1030*/  IMAD.MOV R2, RZ, RZ, -R7 ;  /* 0x000000ffff027224 */ /* 0x002fc800078e0a07 */
[----:B------:R-:W-:-:S04]  /*1040*/  IMAD R2, R2, R9, RZ ;  /* 0x0000000902027224 */ /* 0x000fc800078e02ff */
        /* <DEDUP_REMOVED lines=11> */
.L_x_9:
[----:B------:R-:W-:Y:S01]  /*1100*/  IMAD.MOV.U32 R22, RZ, RZ, R12 ;  /* 0x000000ffff167224 */ /* 0x000fe200078e000c */
[----:B------:R-:W-:Y:S01]  /*1110*/  MOV R20, R9 ;  /* 0x0000000900147202 */ /* 0x000fe20000000f00 */
[----:B------:R-:W-:Y:S01]  /*1120*/  IMAD.MOV.U32 R21, RZ, RZ, R13 ;  /* 0x000000ffff157224 */ /* 0x000fe200078e000d */
[----:B------:R-:W-:Y:S02]  /*1130*/  MOV R19, R37 ;  /* 0x0000002500137202 */ /* 0x000fe40000000f00 */
[----:B------:R-:W-:Y:S02]  /*1140*/  MOV R18, 0x1160 ;  /* 0x0000116000127802 */ /* 0x000fe40000000f00 */
[----:B------:R-:W-:Y:S05]  /*1150*/  CALL.REL.NOINC `($__internal_0_$__cuda_sm20_div_s64) ;  /* 0x0000003800507944 */ /* 0x000fea0003c00000 */
[----:B------:R-:W-:Y:S02]  /*1160*/  MOV R42, R12 ;  /* 0x0000000c002a7202 */ /* 0x000fe40000000f00 */
[----:B------:R-:W-:Y:S02]  /*1170*/  MOV R43, R11 ;  /* 0x0000000b002b7202 */ /* 0x000fe40000000f00 */
.L_x_10:
[----:B------:R-:W-:Y:S05]  /*1180*/  BSYNC.RECONVERGENT B0 ;  /* 0x0000000000007941 */ /* 0x000fea0003800200 */
.L_x_8:
[----:B------:R-:W-:Y:S01]  /*1190*/  IABS R11, UR22 ;  /* 0x00000016000b7c13 */ /* 0x000fe20008000000 */
[----:B------:R-:W0:Y:S01]  /*11a0*/  LDC R2, c[0x0][0x434] ;  /* 0x00010d00ff027b82 */ /* 0x000e220000000800 */
[----:B------:R-:W-:Y:S01]  /*11b0*/  IABS R3, UR22 ;  /* 0x0000001600037c13 */ /* 0x000fe20008000000 */
[----:B------:R-:W-:Y:S01]  /*11c0*/  UIMAD UR17, UR17, UR9, URZ ;  /* 0x00000009111172a4 */ /* 0x000fe2000f8e02ff */
[----:B------:R-:W1:Y:S01]  /*11d0*/  I2F.RP R8, R11 ;  /* 0x0000000b00087306 */ /* 0x000e620000209400 */
[----:B------:R-:W-:Y:S02]  /*11e0*/  BSSY.RECONVERGENT B0, `(.L_x_11) ;  /* 0x000003b000007945 */ /* 0x000fe40003800200 */
[----:B------:R-:W-:Y:S01]  /*11f0*/  IMAD.MOV R3, RZ, RZ, -R3 ;  /* 0x000000ffff037224 */ /* 0x000fe200078e0a03 */
[----:B------:R-:W-:-:S04]  /*1200*/  UIMAD UR6, UR6, UR17, URZ ;  /* 0x00000011060672a4 */ /* 0x000fc8000f8e02ff */
[----:B-1----:R-:W1:Y:S01]  /*1210*/  MUFU.RCP R12, R8 ;  /* 0x00000008000c7308 */ /* 0x002e620000001000 */
[----:B0-----:R-:W-:Y:S01]  /*1220*/  IADD3 R2, PT, PT, R2, -0x1, R11 ;  /* 0xffffffff02027810 */ /* 0x001fe20007ffe00b */
[----:B-1----:R-:W-:-:S06]  /*1230*/  VIADD R12, R12, 0xffffffe ;  /* 0x0ffffffe0c0c7836 */ /* 0x002fcc0000000000 */
[----:B------:R-:W0:Y:S02]  /*1240*/  F2I.FTZ.U32.TRUNC.NTZ R13, R12 ;  /* 0x0000000c000d7305 */ /* 0x000e24000021f000 */
[----:B0-----:R-:W-:Y:S02]  /*1250*/  IMAD.MOV R6, RZ, RZ, -R13 ;  /* 0x000000ffff067224 */ /* 0x001fe400078e0a0d */
[----:B------:R-:W-:Y:S02]  /*1260*/  IMAD.MOV.U32 R12, RZ, RZ, RZ ;  /* 0x000000ffff0c7224 */ /* 0x000fe400078e00ff */
[----:B------:R-:W-:Y:S01]  /*1270*/  IMAD R7, R6, R11, RZ ;  /* 0x0000000b06077224 */ /* 0x000fe200078e02ff */
[----:B------:R-:W-:-:S03]  /*1280*/  IABS R6, R2 ;  /* 0x0000000200067213 */ /* 0x000fc60000000000 */
[----:B------:R-:W-:-:S06]  /*1290*/  IMAD.HI.U32 R7, R13, R7, R12 ;  /* 0x000000070d077227 */ /* 0x000fcc00078e000c */
[----:B------:R-:W-:-:S04]  /*12a0*/  IMAD.HI.U32 R7, R7, R6, RZ ;  /* 0x0000000607077227 */ /* 0x000fc800078e00ff */
[----:B------:R-:W-:Y:S01]  /*12b0*/  IMAD R6, R7, R3, R6 ;  /* 0x0000000307067224 */ /* 0x000fe200078e0206 */
[----:B------:R-:W-:-:S04]  /*12c0*/  LOP3.LUT R3, R2, R11, RZ, 0x3c, !PT ;  /* 0x0000000b02037212 */ /* 0x000fc800078e3cff */
[----:B------:R-:W-:Y:S02]  /*12d0*/  ISETP.GT.U32.AND P1, PT, R11, R6, PT ;  /* 0x000000060b00720c */ /* 0x000fe40003f24070 */
[----:B------:R-:W-:-:S11]  /*12e0*/  ISETP.GE.AND P0, PT, R3, RZ, PT ;  /* 0x000000ff0300720c */ /* 0x000fd60003f06270 */
[----:B------:R-:W-:Y:S02]  /*12f0*/  @!P1 IMAD.IADD R6, R6, 0x1, -R11 ;  /* 0x0000000106069824 */ /* 0x000fe400078e0a0b */
[----:B------:R-:W-:Y:S01]  /*1300*/  @!P1 VIADD R7, R7, 0x1 ;  /* 0x0000000107079836 */ /* 0x000fe20000000000 */
[----:B------:R-:W-:Y:S02]  /*1310*/  ISETP.NE.AND P1, PT, RZ, UR22, PT ;  /* 0x00000016ff007c0c */ /* 0x000fe4000bf25270 */
[----:B------:R-:W-:-:S13]  /*1320*/  ISETP.GE.U32.AND P2, PT, R6, R11, PT ;  /* 0x0000000b0600720c */ /* 0x000fda0003f46070 */
[----:B------:R-:W-:-:S04]  /*1330*/  @P2 VIADD R7, R7, 0x1 ;  /* 0x0000000107072836 */ /* 0x000fc80000000000 */
[----:B------:R-:W-:Y:S01]  /*1340*/  @!P0 IMAD.MOV R7, RZ, RZ, -R7 ;  /* 0x000000ffff078224 */ /* 0x000fe200078e0a07 */
[----:B------:R-:W-:-:S04]  /*1350*/  @!P1 LOP3.LUT R7, RZ, R11, RZ, 0x33, !PT ;  /* 0x0000000bff079212 */ /* 0x000fc800078e33ff */
        /* <DEDUP_REMOVED lines=28> */
.L_x_12:
[----:B------:R-:W-:Y:S01]  /*1520*/  IMAD.MOV.U32 R22, RZ, RZ, R4 ;  /* 0x000000ffff167224 */ /* 0x000fe200078e0004 */
[----:B------:R-:W-:Y:S01]  /*1530*/  MOV R21, R5 ;  /* 0x0000000500157202 */ /* 0x000fe20000000f00 */
[----:B------:R-:W-:Y:S01]  /*1540*/  IMAD.MOV.U32 R20, RZ, RZ, R8 ;  /* 0x000000ffff147224 */ /* 0x000fe200078e0008 */
[----:B------:R-:W-:Y:S02]  /*1550*/  MOV R18, 0x1570 ;  /* 0x0000157000127802 */ /* 0x000fe40000000f00 */
[----:B------:R-:W-:Y:S05]  /*1560*/  CALL.REL.NOINC `($__internal_0_$__cuda_sm20_div_s64) ;  /* 0x00000034004c7944 */ /* 0x000fea0003c00000 */
[----:B------:R-:W-:Y:S02]  /*1570*/  MOV R18, R12 ;  /* 0x0000000c00127202 */ /* 0x000fe40000000f00 */
[----:B------:R-:W-:Y:S02]  /*1580*/  MOV R19, R11 ;  /* 0x0000000b00137202 */ /* 0x000fe40000000f00 */
.L_x_13:
[----:B------:R-:W-:Y:S05]  /*1590*/  BSYNC.RECONVERGENT B0 ;  /* 0x0000000000007941 */ /* 0x000fea0003800200 */
.L_x_11:
[----:B------:R-:W0:Y:S01]  /*15a0*/  S2R R4, SR_TID.X ;  /* 0x0000000000047919 */ /* 0x000e220000002100 */
[----:B------:R-:W-:Y:S01]  /*15b0*/  UIADD3 UR8, UP0, UPT, UR21, -UR20, URZ ;  /* 0x8000001415087290 */ /* 0x000fe2000ff1e0ff */
[----:B------:R-:W-:Y:S01]  /*15c0*/  IMAD.MOV.U32 R26, RZ, RZ, -0x800000 ;  /* 0xff800000ff1a7424 */ /* 0x000fe200078e00ff */
[----:B------:R-:W1:Y:S02]  /*15d0*/  LDCU UR4, c[0x0][0x534] ;  /* 0x0000a680ff0477ac */ /* 0x000e640008000800 */
[----:B------:R-:W-:Y:S01]  /*15e0*/  UIADD3.X UR5, UPT, UPT, UR15, -0x1, URZ, UP0, !UPT ;  /* 0xffffffff0f057890 */ /* 0x000fe200087fe4ff */
[----:B------:R-:W2:Y:S05]  /*15f0*/  LDCU.64 UR10, c[0x0][0x358] ;  /* 0x00006b00ff0a77ac */ /* 0x000eaa0008000a00 */
[----:B------:R-:W-:Y:S01]  /*1600*/  IMAD.U32 R6, RZ, RZ, UR5 ;  /* 0x00000005ff067e24 */ /* 0x000fe2000f8e00ff */
[----:B0-----:R-:W-:-:S02]  /*1610*/  LOP3.LUT R3, R4, 0x7, RZ, 0xc0, !PT ;  /* 0x0000000704037812 */ /* 0x001fc400078ec0ff */
[----:B------:R-:W-:Y:S02]  /*1620*/  SHF.R.U32.HI R5, RZ, 0x3, R4 ;  /* 0x00000003ff057819 */ /* 0x000fe40000011604 */
[----:B------:R-:W-:Y:S02]  /*1630*/  ISETP.LT.U32.AND P1, PT, R3, UR8, PT ;  /* 0x0000000803007c0c */ /* 0x000fe4000bf21070 */
[C---:B------:R-:W-:Y:S01]  /*1640*/  IADD3 R28, PT, PT, R5.reuse, 0x20, RZ ;  /* 0x00000020051c7810 */ /* 0x040fe20007ffe0ff */
[C---:B------:R-:W-:Y:S01]  /*1650*/  VIADD R17, R5.reuse, 0x10 ;  /* 0x0000001005117836 */ /* 0x040fe20000000000 */
[----:B------:R-:W-:Y:S01]  /*1660*/  ISETP.GT.AND.EX P1, PT, R6, RZ, PT, P1 ;  /* 0x000000ff0600720c */ /* 0x000fe20003f24310 */
[----:B------:R-:W-:Y:S01]  /*1670*/  VIADD R27, R5, 0x30 ;  /* 0x00000030051b7836 */ /* 0x000fe20000000000 */
[----:B------:R-:W-:Y:S01]  /*1680*/  IADD3 R20, P0, PT, R3, UR20, RZ ;  /* 0x0000001403147c10 */ /* 0x000fe2000ff1e0ff */
[C---:B------:R-:W-:Y:S01]  /*1690*/  VIADD R11, R5.reuse, 0x40 ;  /* 0x00000040050b7836 */ /* 0x040fe20000000000 */
[----:B-1----:R-:W-:-:S02]  /*16a0*/  ISETP.GE.OR P3, PT, R5, UR4, !P1 ;  /* 0x0000000405007c0c */ /* 0x002fc4000cf66670 */
[----:B------:R-:W-:Y:S01]  /*16b0*/  ISETP.GE.OR P2, PT, R17, UR4, !P1 ;  /* 0x0000000411007c0c */ /* 0x000fe2000cf46670 */
[----:B------:R-:W-:Y:S01]  /*16c0*/  IMAD.X R21, RZ, RZ, RZ, P0 ;  /* 0x000000ffff157224 */ /* 0x000fe200000e06ff */
[----:B------:R-:W-:Y:S02]  /*16d0*/  ISETP.GE.OR P6, PT, R28, UR4, !P1 ;  /* 0x000000041c007c0c */ /* 0x000fe4000cfc6670 */
[----:B------:R-:W-:Y:S02]  /*16e0*/  ISETP.GE.OR P5, PT, R27, UR4, !P1 ;  /* 0x000000041b007c0c */ /* 0x000fe4000cfa6670 */
[----:B------:R-:W-:-:S05]  /*16f0*/  ISETP.GE.OR P4, PT, R11, UR4, !P1 ;  /* 0x000000040b007c0c */ /* 0x000fca000cf86670 */
[----:B------:R-:W0:Y:S01]  /*1700*/  @!P3 LDC.64 R6, c[0x0][0x428] ;  /* 0x00010a00ff06bb82 */ /* 0x000e220000000a00 */
[----:B------:R-:W-:Y:S01]  /*1710*/  @!P3 IMAD.WIDE.U32 R22, R5, UR21, R20 ;  /* 0x000000150516bc25 */ /* 0x000fe2000f8e0014 */
[----:B------:R-:W-:-:S03]  /*1720*/  @!P2 MOV R24, R20 ;  /* 0x000000140018a202 */ /* 0x000fc60000000f00 */
[----:B------:R-:W-:Y:S02]  /*1730*/  @!P3 IMAD R16, R5, UR15, R23 ;  /* 0x0000000f0510bc24 */ /* 0x000fe4000f8e0217 */
[----:B------:R-:W-:Y:S01]  /*1740*/  @!P2 IMAD.MOV.U32 R25, RZ, RZ, R21 ;  /* 0x000000ffff19a224 */ /* 0x000fe200078e0015 */
[----:B------:R-:W1:Y:S01]  /*1750*/  @!P2 LDC.64 R14, c[0x0][0x428] ;  /* 0x00010a00ff0eab82 */ /* 0x000e620000000a00 */
[----:B------:R-:W-:-:S07]  /*1760*/  @!P2 IMAD.WIDE.U32 R24, R17, UR21, R24 ;  /* 0x000000151118ac25 */ /* 0x000fce000f8e0018 */
[----:B------:R-:W3:Y:S01]  /*1770*/  @!P6 LDC.64 R12, c[0x0][0x428] ;  /* 0x00010a00ff0ceb82 */ /* 0x000ee20000000a00 */
[----:B0-----:R-:W-:-:S04]  /*1780*/  @!P3 LEA R30, P0, R22, R6, 0x2 ;  /* 0x00000006161eb211 */ /* 0x001fc800078010ff */
[----:B------:R-:W-:Y:S01]  /*1790*/  @!P3 LEA.HI.X R31, R22, R7, R16, 0x2, P0 ;  /* 0x00000007161fb211 */ /* 0x000fe200000f1410 */
[----:B------:R-:W-:Y:S02]  /*17a0*/  @!P2 IMAD R16, R17, UR15, R25 ;  /* 0x0000000f1110ac24 */ /* 0x000fe4000f8e0219 */
[----:B------:R-:W0:Y:S01]  /*17b0*/  @!P5 LDC.64 R6, c[0x0][0x428] ;  /* 0x00010a00ff06db82 */ /* 0x000e220000000a00 */
[----:B------:R-:W-:Y:S02]  /*17c0*/  MOV R22, 0xff800000 ;  /* 0xff80000000167802 */ /* 0x000fe40000000f00 */
[C---:B-1----:R-:W-:Y:S01]  /*17d0*/  @!P2 LEA R34, P0, R24.reuse, R14, 0x2 ;  /* 0x0000000e1822a211 */ /* 0x042fe200078010ff */
[C---:B------:R-:W-:Y:S01]  /*17e0*/  VIADD R25, R5.reuse, 0x50 ;  /* 0x0000005005197836 */ /* 0x040fe20000000000 */
[----:B------:R-:W-:Y:S01]  /*17f0*/  @!P6 MOV R33, R21 ;  /* 0x000000150021e202 */ /* 0x000fe20000000f00 */
[----:B------:R-:W-:Y:S01]  /*1800*/  @!P6 IMAD.MOV.U32 R32, RZ, RZ, R20 ;  /* 0x000000ffff20e224 */ /* 0x000fe200078e0014 */
[----:B------:R-:W-:Y:S01]  /*1810*/  @!P2 LEA.HI.X R35, R24, R15, R16, 0x2, P0 ;  /* 0x0000000f1823a211 */ /* 0x000fe200000f1410 */
[C---:B------:R-:W-:Y:S01]  /*1820*/  VIADD R23, R5.reuse, 0x70 ;  /* 0x0000007005177836 */ /* 0x040fe20000000000 */
[----:B------:R-:W-:Y:S01]  /*1830*/  IADD3 R24, PT, PT, R5, 0x60, RZ ;  /* 0x0000006005187810 */ /* 0x000fe20007ffe0ff */
[----:B--2---:R1:W2:Y:S01]  /*1840*/  @!P3 LDG.E R22, desc[UR10][R30.64] ;  /* 0x0000000a1e16b981 */ /* 0x0042a2000c1e1900 */
[----:B------:R-:W4:Y:S01]  /*1850*/  @!P4 LDC.64 R16, c[0x0][0x428] ;  /* 0x00010a00ff10cb82 */ /* 0x000f220000000a00 */
[----:B------:R-:W-:Y:S01]  /*1860*/  @!P6 IMAD.WIDE.U32 R32, R28, UR21, R32 ;  /* 0x000000151c20ec25 */ /* 0x000fe2000f8e0020 */
[----:B------:R-:W-:Y:S01]  /*1870*/  ISETP.GE.OR P3, PT, R25, UR4, !P1 ;  /* 0x0000000419007c0c */ /* 0x000fe2000cf66670 */
[----:B------:R4:W5:Y:S01]  /*1880*/  @!P2 LDG.E R26, desc[UR10][R34.64] ;  /* 0x0000000a221aa981 */ /* 0x000962000c1e1900 */
[----:B------:R-:W-:Y:S01]  /*1890*/  ISETP.GE.OR P2, PT, R24, UR4, !P1 ;  /* 0x0000000418007c0c */ /* 0x000fe2000cf46670 */
[----:B------:R-:W-:Y:S01]  /*18a0*/  @!P6 IMAD R14, R28, UR15, R33 ;  /* 0x0000000f1c0eec24 */ /* 0x000fe2000f8e0221 */
[----:B------:R-:W-:Y:S01]  /*18b0*/  ISETP.GE.OR P1, PT, R23, UR4, !P1 ;  /* 0x0000000417007c0c */ /* 0x000fe2000cf26670 */
[----:B------:R-:W-:Y:S01]  /*18c0*/  @!P4 IMAD.MOV.U32 R39, RZ, RZ, R21 ;  /* 0x000000ffff27c224 */ /* 0x000fe200078e0015 */
[----:B---3--:R-:W-:-:S02]  /*18d0*/  @!P6 LEA R28, P0, R32, R12, 0x2 ;  /* 0x0000000c201ce211 */ /* 0x008fc400078010ff */
[----:B------:R-:W-:Y:S02]  /*18e0*/  @!P4 MOV R38, R20 ;  /* 0x000000140026c202 */ /* 0x000fe40000000f00 */
[----:B------:R-:W-:-:S03]  /*18f0*/  @!P6 LEA.HI.X R29, R32, R13, R14, 0x2, P0 ;  /* 0x0000000d201de211 */ /* 0x000fc600000f140e */
[----:B------:R-:W3:Y:S01]  /*1900*/  @!P3 LDC.64 R14, c[0x0][0x428] ;  /* 0x00010a00ff0ebb82 */ /* 0x000ee20000000a00 */
[----:B------:R-:W-:-:S04]  /*1910*/  @!P4 IMAD.WIDE.U32 R38, R11, UR21, R38 ;  /* 0x000000150b26cc25 */ /* 0x000fc8000f8e0026 */
[----:B-1----:R-:W-:Y:S02]  /*1920*/  @!P5 IMAD.MOV.U32 R30, RZ, RZ, R20 ;  /* 0x000000ffff1ed224 */ /* 0x002fe400078e0014 */
[----:B------:R-:W-:Y:S02]  /*1930*/  @!P5 IMAD.MOV.U32 R31, RZ, RZ, R21 ;  /* 0x000000ffff1fd224 */ /* 0x000fe400078e0015 */
[----:B------:R-:W-:-:S04]  /*1940*/  @!P5 IMAD.WIDE.U32 R30, R27, UR21, R30 ;  /* 0x000000151b1edc25 */ /* 0x000fc8000f8e001e */
[----:B------:R-:W-:Y:S01]  /*1950*/  @!P5 IMAD R12, R27, UR15, R31 ;  /* 0x0000000f1b0cdc24 */ /* 0x000fe2000f8e021f */
[----:B0-----:R-:W-:-:S04]  /*1960*/  @!P5 LEA R32, P0, R30, R6, 0x2 ;  /* 0x000000061e20d211 */ /* 0x001fc800078010ff */
[----:B------:R-:W-:Y:S01]  /*1970*/  @!P5 LEA.HI.X R33, R30, R7, R12, 0x2, P0 ;  /* 0x000000071e21d211 */ /* 0x000fe200000f140c */
[----:B------:R-:W-:Y:S01]  /*1980*/  @!P4 IMAD R30, R11, UR15, R39 ;  /* 0x0000000f0b1ecc24 */ /* 0x000fe2000f8e0227 */
[----:B------:R-:W0:Y:S01]  /*1990*/  @!P2 LDC.64 R12, c[0x0][0x428] ;  /* 0x00010a00ff0cab82 */ /* 0x000e220000000a00 */
[----:B----4-:R-:W-:Y:S01]  /*19a0*/  @!P4 LEA R34, P0, R38, R16, 0x2 ;  /* 0x000000102622c211 */ /* 0x010fe200078010ff */
[----:B------:R-:W-:-:S06]  /*19b0*/  @!P2 IMAD.MOV.U32 R31, RZ, RZ, R21 ;  /* 0x000000ffff1fa224 */ /* 0x000fcc00078e0015 */
[----:B------:R-:W1:Y:S01]  /*19c0*/  @!P1 LDC.64 R6, c[0x0][0x428] ;  /* 0x00010a00ff069b82 */ /* 0x000e620000000a00 */
[----:B------:R-:W-:Y:S01]  /*19d0*/  @!P4 LEA.HI.X R35, R38, R17, R30, 0x2, P0 ;  /* 0x000000112623c211 */ /* 0x000fe200000f141e */
[--C-:B------:R-:W-:Y:S01]  /*19e0*/  @!P3 IMAD.MOV.U32 R38, RZ, RZ, R20.reuse ;  /* 0x000000ffff26b224 */ /* 0x100fe200078e0014 */
[----:B------:R-:W-:Y:S01]  /*19f0*/  @!P3 MOV R39, R21 ;  /* 0x000000150027b202 */ /* 0x000fe20000000f00 */
[----:B------:R-:W-:Y:S01]  /*1a00*/  @!P2 IMAD.MOV.U32 R30, RZ, RZ, R20 ;  /* 0x000000ffff1ea224 */ /* 0x000fe200078e0014 */
[----:B------:R-:W-:Y:S01]  /*1a10*/  @!P1 MOV R40, R20 ;  /* 0x0000001400289202 */ /* 0x000fe20000000f00 */
[----:B------:R-:W-:Y:S01]  /*1a20*/  @!P1 IMAD.MOV.U32 R41, RZ, RZ, R21 ;  /* 0x000000ffff299224 */ /* 0x000fe200078e0015 */
[----:B------:R-:W-:Y:S01]  /*1a30*/  MOV R17, 0xff800000 ;  /* 0xff80000000117802 */ /* 0x000fe20000000f00 */
[----:B------:R-:W-:Y:S02]  /*1a40*/  IMAD.MOV.U32 R11, RZ, RZ, -0x800000 ;  /* 0xff800000ff0b7424 */ /* 0x000fe400078e00ff */
[----:B------:R-:W-:-:S02]  /*1a50*/  IMAD.MOV.U32 R16, RZ, RZ, -0x800000 ;  /* 0xff800000ff107424 */ /* 0x000fc400078e00ff */
[----:B------:R-:W-:Y:S01]  /*1a60*/  @!P3 IMAD.WIDE.U32 R38, R25, UR21, R38 ;  /* 0x000000151926bc25 */ /* 0x000fe2000f8e0026 */
[----:B------:R-:W4:Y:S03]  /*1a70*/  @!P5 LDG.E R17, desc[UR10][R32.64] ;  /* 0x0000000a2011d981 */ /* 0x000f26000c1e1900 */
[----:B------:R-:W-:Y:S01]  /*1a80*/  @!P2 IMAD.WIDE.U32 R30, R24, UR21, R30 ;  /* 0x00000015181eac25 */ /* 0x000fe2000f8e001e */
[----:B---3--:R-:W-:Y:S01]  /*1a90*/  @!P3 LEA R14, P5, R38, R14, 0x2 ;  /* 0x0000000e260eb211 */ /* 0x008fe200078a10ff */
[----:B------:R1:W3:Y:S02]  /*1aa0*/  @!P6 LDG.E R11, desc[UR10][R28.64] ;  /* 0x0000000a1c0be981 */ /* 0x0002e4000c1e1900 */
[----:B------:R-:W-:Y:S02]  /*1ab0*/  @!P1 IMAD.WIDE.U32 R40, R23, UR21, R40 ;  /* 0x0000001517289c25 */ /* 0x000fe4000f8e0028 */
[----:B------:R-:W3:Y:S02]  /*1ac0*/  @!P4 LDG.E R16, desc[UR10][R34.64] ;  /* 0x0000000a2210c981 */ /* 0x000ee4000c1e1900 */
[----:B------:R-:W-:Y:S01]  /*1ad0*/  @!P3 IMAD R20, R25, UR15, R39 ;  /* 0x0000000f1914bc24 */ /* 0x000fe2000f8e0227 */
[----:B0-----:R-:W-:Y:S01]  /*1ae0*/  @!P2 LEA R12, P4, R30, R12, 0x2 ;  /* 0x0000000c1e0ca211 */ /* 0x001fe200078810ff */
[----:B------:R-:W-:-:S02]  /*1af0*/  @!P2 IMAD R24, R24, UR15, R31 ;  /* 0x0000000f1818ac24 */ /* 0x000fc4000f8e021f */
[----:B------:R-:W-:Y:S01]  /*1b00*/  @!P1 IMAD R23, R23, UR15, R41 ;  /* 0x0000000f17179c24 */ /* 0x000fe2000f8e0229 */
[----:B------:R-:W-:Y:S01]  /*1b10*/  @!P3 LEA.HI.X R15, R38, R15, R20, 0x2, P5 ;  /* 0x0000000f260fb211 */ /* 0x000fe200028f1414 */
[----:B------:R-:W-:Y:S01]  /*1b20*/  IMAD.MOV.U32 R20, RZ, RZ, -0x800000 ;  /* 0xff800000ff147424 */ /* 0x000fe200078e00ff */
[----:B------:R-:W-:Y:S02]  /*1b30*/  MOV R21, 0xff800000 ;  /* 0xff80000000157802 */ /* 0x000fe40000000f00 */
[----:B------:R-:W-:-:S05]  /*1b40*/  @!P2 LEA.HI.X R13, R30, R13, R24, 0x2, P4 ;  /* 0x0000000d1e0da211 */ /* 0x000fca00020f1418 */
[----:B------:R0:W3:Y:S01]  /*1b50*/  @!P2 LDG.E R21, desc[UR10][R12.64] ;  /* 0x0000000a0c15a981 */ /* 0x0000e2000c1e1900 */
[----:B-1----:R-:W-:Y:S01]  /*1b60*/  @!P1 LEA R28, P0, R40, R6, 0x2 ;  /* 0x00000006281c9211 */ /* 0x002fe200078010ff */
[----:B------:R-:W-:-:S03]  /*1b70*/  IMAD.MOV.U32 R6, RZ, RZ, -0x800000 ;  /* 0xff800000ff067424 */ /* 0x000fc600078e00ff */
[----:B------:R-:W-:-:S03]  /*1b80*/  @!P1 LEA.HI.X R29, R40, R7, R23, 0x2, P0 ;  /* 0x00000007281d9211 */ /* 0x000fc600000f1417 */
[----:B------:R-:W3:Y:S04]  /*1b90*/  @!P3 LDG.E R6, desc[UR10][R14.64] ;  /* 0x0000000a0e06b981 */ /* 0x000ee8000c1e1900 */
[----:B------:R1:W3:Y:S01]  /*1ba0*/  @!P1 LDG.E R20, desc[UR10][R28.64] ;  /* 0x0000000a1c149981 */ /* 0x0002e2000c1e1900 */
[----:B------:R-:W0:Y:S01]  /*1bb0*/  S2UR UR4, SR_CgaCtaId ;  /* 0x00000000000479c3 */ /* 0x000e220000008800 */
[----:B------:R-:W-:Y:S01]  /*1bc0*/  UMOV UR5, 0x400 ;  /* 0x0000040000057882 */ /* 0x000fe20000000000 */
[C---:B------:R-:W-:Y:S02]  /*1bd0*/  ISETP.GT.U32.AND P0, PT, R4.reuse, 0x37f, PT ;  /* 0x0000037f0400780c */ /* 0x040fe40003f04070 */
[C---:B------:R-:W-:Y:S02]  /*1be0*/  ISETP.GT.U32.AND P5, PT, R4.reuse, 0x2ff, PT ;  /* 0x000002ff0400780c */ /* 0x040fe40003fa4070 */
[----:B------:R-:W-:Y:S01]  /*1bf0*/  ISETP.GT.U32.AND P4, PT, R4, 0x27f, PT ;  /* 0x0000027f0400780c */ /* 0x000fe20003f84070 */
[----:B0-----:R-:W-:-:S06]  /*1c00*/  ULEA UR4, UR4, UR5, 0x18 ;  /* 0x0000000504047291 */ /* 0x001fcc000f8ec0ff */
[----:B------:R-:W-:Y:S02]  /*1c10*/  LEA R24, R3, UR4, 0x2 ;  /* 0x0000000403187c11 */ /* 0x000fe4000f8e10ff */
[C---:B------:R-:W-:Y:S02]  /*1c20*/  ISETP.GT.U32.AND P3, PT, R4.reuse, 0x1ff, PT ;  /* 0x000001ff0400780c */ /* 0x040fe40003f64070 */
[C---:B------:R-:W-:Y:S01]  /*1c30*/  ISETP.GT.U32.AND P2, PT, R4.reuse, 0x17f, PT ;  /* 0x0000017f0400780c */ /* 0x040fe20003f44070 */
[----:B------:R-:W-:Y:S01]  /*1c40*/  IMAD R5, R5, 0x24, R24 ;  /* 0x0000002405057824 */ /* 0x000fe200078e0218 */
[C---:B------:R-:W-:Y:S02]  /*1c50*/  ISETP.GT.U32.AND P1, PT, R4.reuse, 0xff, PT ;  /* 0x000000ff0400780c */ /* 0x040fe40003f24070 */
[----:B------:R-:W-:Y:S02]  /*1c60*/  SHF.R.U32.HI R13, RZ, 0x4, R4 ;  /* 0x00000004ff0d7819 */ /* 0x000fe40000011604 */
[----:B------:R-:W-:Y:S01]  /*1c70*/  LOP3.LUT R7, R4, 0xf, RZ, 0xc0, !PT ;  /* 0x0000000f04077812 */ /* 0x000fe200078ec0ff */
[----:B------:R-:W-:Y:S01]  /*1c80*/  IMAD.MOV.U32 R33, RZ, RZ, -0x800000 ;  /* 0xff800000ff217424 */ /* 0x000fe200078e00ff */
[----:B------:R-:W-:Y:S01]  /*1c90*/  LEA R32, R13, UR4, 0x2 ;  /* 0x000000040d207c11 */ /* 0x000fe2000f8e10ff */
[----:B------:R-:W-:Y:S01]  /*1ca0*/  IMAD.MOV.U32 R31, RZ, RZ, -0x800000 ;  /* 0xff800000ff1f7424 */ /* 0x000fe200078e00ff */
[----:B------:R-:W-:Y:S01]  /*1cb0*/  MOV R30, 0xff800000 ;  /* 0xff800000001e7802 */ /* 0x000fe20000000f00 */
[----:B-1----:R-:W-:Y:S01]  /*1cc0*/  IMAD.MOV.U32 R28, RZ, RZ, -0x800000 ;  /* 0xff800000ff1c7424 */ /* 0x002fe200078e00ff */
[----:B------:R-:W-:Y:S01]  /*1cd0*/  MOV R29, 0xff800000 ;  /* 0xff800000001d7802 */ /* 0x000fe20000000f00 */
[----:B------:R-:W-:-:S02]  /*1ce0*/  IMAD R32, R7, 0x24, R32 ;  /* 0x0000002407207824 */ /* 0x000fc400078e0220 */
[----:B------:R-:W-:Y:S01]  /*1cf0*/  IMAD.MOV.U32 R27, RZ, RZ, -0x800000 ;  /* 0xff800000ff1b7424 */ /* 0x000fe200078e00ff */
[----:B------:R-:W-:Y:S01]  /*1d00*/  MOV R25, 0xff800000 ;  /* 0xff80000000197802 */ /* 0x000fe20000000f00 */
[----:B------:R-:W0:Y:S01]  /*1d10*/  LDC R3, c[0x0][0x434] ;  /* 0x00010d00ff037b82 */ /* 0x000e220000000800 */
[----:B-----5:R1:W-:Y:S01]  /*1d20*/  @!P0 STS [R5+0x240], R26 ;  /* 0x0002401a05008388 */ /* 0x0203e20000000800 */
[----:B------:R-:W-:-:S03]  /*1d30*/  ISETP.GT.U32.AND P0, PT, R4, 0x7f, PT ;  /* 0x0000007f0400780c */ /* 0x000fc60003f04070 */
[----:B--2---:R-:W-:Y:S01]  /*1d40*/  STS [R5], R22 ;  /* 0x0000001605007388 */ /* 0x004fe20000000800 */
[----:B-1----:R-:W-:-:S03]  /*1d50*/  IMAD.MOV.U32 R26, RZ, RZ, -0x800000 ;  /* 0xff800000ff1a7424 */ /* 0x002fc600078e00ff */
[----:B----4-:R-:W-:Y:S04]  /*1d60*/  @!P4 STS [R5+0x6c0], R17 ;  /* 0x0006c0110500c388 */ /* 0x010fe80000000800 */
[----:B---3--:R-:W-:Y:S04]  /*1d70*/  @!P5 STS [R5+0x480], R11 ;  /* 0x0004800b0500d388 */ /* 0x008fe80000000800 */
[----:B------:R-:W-:Y:S01]  /*1d80*/  @!P3 STS [R5+0x900], R16 ;  /* 0x000900100500b388 */ /* 0x000fe20000000800 */
[----:B------:R-:W-:-:S03]  /*1d90*/  LOP3.LUT P3, RZ, R4, 0x380, RZ, 0xc0, !PT ;  /* 0x0000038004ff7812 */ /* 0x000fc6000786c0ff */
[----:B------:R-:W-:Y:S04]  /*1da0*/  @!P1 STS [R5+0xd80], R21 ;  /* 0x000d801505009388 */ /* 0x000fe80000000800 */
[----:B------:R-:W-:Y:S04]  /*1db0*/  @!P2 STS [R5+0xb40], R6 ;  /* 0x000b40060500a388 */ /* 0x000fe80000000800 */
[----:B------:R-:W-:Y:S01]  /*1dc0*/  @!P0 STS [R5+0xfc0], R20 ;  /* 0x000fc01405008388 */ /* 0x000fe20000000800 */
[----:B------:R-:W-:Y:S06]  /*1dd0*/  BAR.SYNC.DEFER_BLOCKING 0x0 ;  /* 0x0000000000007b1d */ /* 0x000fec0000010000 */
[----:B------:R-:W-:Y:S04]  /*1de0*/  @!P3 LDS R33, [R32] ;  /* 0x000000002021b984 */ /* 0x000fe80000000800 */
[----:B------:R-:W-:Y:S04]  /*1df0*/  @!P3 LDS R30, [R32+0x240] ;  /* 0x00024000201eb984 */ /* 0x000fe80000000800 */
[----:B------:R-:W1:Y:S04]  /*1e00*/  @!P3 LDS R31, [R32+0x480] ;  /* 0x00048000201fb984 */ /* 0x000e680000000800 */
[----:B------:R-:W-:Y:S04]  /*1e10*/  @!P3 LDS R28, [R32+0x6c0] ;  /* 0x0006c000201cb984 */ /* 0x000fe80000000800 */
[----:B------:R-:W2:Y:S04]  /*1e20*/  @!P3 LDS R29, [R32+0x900] ;  /* 0x00090000201db984 */ /* 0x000ea80000000800 */
[----:B------:R-:W-:Y:S04]  /*1e30*/  @!P3 LDS R26, [R32+0xb40] ;  /* 0x000b4000201ab984 */ /* 0x000fe80000000800 */
[----:B------:R-:W3:Y:S04]  /*1e40*/  @!P3 LDS R27, [R32+0xd80] ;  /* 0x000d8000201bb984 */ /* 0x000ee80000000800 */
[----:B------:R-:W4:Y:S01]  /*1e50*/  @!P3 LDS R25, [R32+0xfc0] ;  /* 0x000fc0002019b984 */ /* 0x000f220000000800 */
[----:B-1----:R-:W-:-:S04]  /*1e60*/  FMNMX3.FTZ R6, R33, R30, R31, !PT ;  /* 0x0000001e21067276 */ /* 0x002fc8000781001f */
[----:B--2---:R-:W-:-:S04]  /*1e70*/  FMNMX3.FTZ R6, R6, R28, R29, !PT ;  /* 0x0000001c06067276 */ /* 0x004fc8000781001d */
[----:B---3--:R-:W-:-:S04]  /*1e80*/  FMNMX3.FTZ R6, R6, R26, R27, !PT ;  /* 0x0000001a06067276 */ /* 0x008fc8000781001b */
[----:B----4-:R-:W-:-:S05]  /*1e90*/  FMNMX.FTZ R6, R6, R25, !PT ;  /* 0x0000001906067209 */ /* 0x010fca0007810000 */
[----:B------:R-:W1:Y:S02]  /*1ea0*/  SHFL.BFLY PT, R5, R6, 0x8, 0x1f ;  /* 0x0d001f0006057f89 */ /* 0x000e6400000e0000 */
[----:B-1----:R-:W-:-:S05]  /*1eb0*/  FMNMX.FTZ R5, R6, R5, !PT ;  /* 0x0000000506057209 */ /* 0x002fca0007810000 */
[----:B------:R-:W1:Y:S01]  /*1ec0*/  SHFL.BFLY PT, R16, R5, 0x4, 0x1f ;  /* 0x0c801f0005107f89 */ /* 0x000e6200000e0000 */
[----:B0-----:R-:W-:-:S04]  /*1ed0*/  IABS R11, R3 ;  /* 0x00000003000b7213 */ /* 0x001fc80000000000 */
[----:B------:R-:W0:Y:S01]  /*1ee0*/  I2F.RP R20, R11 ;  /* 0x0000000b00147306 */ /* 0x000e220000209400 */
[----:B-1----:R-:W-:-:S05]  /*1ef0*/  FMNMX.FTZ R16, R5, R16, !PT ;  /* 0x0000001005107209 */ /* 0x002fca0007810000 */
[----:B------:R-:W1:Y:S02]  /*1f00*/  SHFL.BFLY PT, R17, R16, 0x2, 0x1f ;  /* 0x0c401f0010117f89 */ /* 0x000e6400000e0000 */
[----:B0-----:R-:W0:Y:S02]  /*1f10*/  MUFU.RCP R14, R20 ;  /* 0x00000014000e7308 */ /* 0x001e240000001000 */
[----:B0-----:R-:W-:Y:S01]  /*1f20*/  VIADD R14, R14, 0xffffffe ;  /* 0x0ffffffe0e0e7836 */ /* 0x001fe20000000000 */
[----:B-1----:R-:W-:-:S05]  /*1f30*/  FMNMX.FTZ R17, R16, R17, !PT ;  /* 0x0000001110117209 */ /* 0x002fca0007810000 */
[----:B------:R0:W1:Y:S01]  /*1f40*/  F2I.FTZ.U32.TRUNC.NTZ R15, R14 ;  /* 0x0000000e000f7305 */ /* 0x000062000021f000 */
[----:B------:R-:W2:Y:S01]  /*1f50*/  SHFL.BFLY PT, R12, R17, 0x1, 0x1f ;  /* 0x0c201f00110c7f89 */ /* 0x000ea200000e0000 */
[----:B0-----:R-:W-:Y:S02]  /*1f60*/  HFMA2 R14, -RZ, RZ, 0, 0 ;  /* 0x00000000ff0e7431 */ /* 0x001fe400000001ff */
[----:B-1----:R-:W-:-:S04]  /*1f70*/  IMAD.MOV R5, RZ, RZ, -R15 ;  /* 0x000000ffff057224 */ /* 0x002fc800078e0a0f */
[----:B------:R-:W-:Y:S01]  /*1f80*/  IMAD R6, R5, R11, RZ ;  /* 0x0000000b05067224 */ /* 0x000fe200078e02ff */
[----:B------:R-:W-:-:S03]  /*1f90*/  IABS R5, R2 ;  /* 0x0000000200057213 */ /* 0x000fc60000000000 */
[----:B------:R-:W-:Y:S01]  /*1fa0*/  IMAD.HI.U32 R6, R15, R6, R14 ;  /* 0x000000060f067227 */ /* 0x000fe200078e000e */
[----:B--2---:R-:W-:-:S04]  /*1fb0*/  FMNMX.FTZ R12, R17, R12, !PT ;  /* 0x0000000c110c7209 */ /* 0x004fc80007810000 */
[----:B------:R-:W-:Y:S01]  /*1fc0*/  FSETP.NEU.FTZ.AND P0, PT, R12, -INF , PT ;  /* 0xff8000000c00780b */ /* 0x000fe20003f1d000 */
[----:B------:R-:W-:-:S03]  /*1fd0*/  IMAD.HI.U32 R15, R6, R5, RZ ;  /* 0x00000005060f7227 */ /* 0x000fc600078e00ff */
[----:B------:R-:W-:Y:S01]  /*1fe0*/  FSEL R12, R12, RZ, P0 ;  /* 0x000000ff0c0c7208 */ /* 0x000fe20000000000 */
[----:B------:R-:W-:-:S04]  /*1ff0*/  IMAD.MOV R20, RZ, RZ, -R15 ;  /* 0x000000ffff147224 */ /* 0x000fc800078e0a0f */
[----:B------:R-:W-:Y:S01]  /*2000*/  FADD.FTZ R6, -R12, R33 ;  /* 0x000000210c067221 */ /* 0x000fe20000010100 */
[----:B------:R-:W-:-:S03]  /*2010*/  IMAD R20, R11, R20, R5 ;  /* 0x000000140b147224 */ /* 0x000fc600078e0205 */
[----:B------:R-:W-:Y:S01]  /*2020*/  FMUL.FTZ R17, R6, 1.4426950216293334961 ;  /* 0x3fb8aa3b06117820 */ /* 0x000fe20000410000 */
[----:B------:R-:W-:Y:S01]  /*2030*/  FADD.FTZ R6, -R12, R30 ;  /* 0x0000001e0c067221 */ /* 0x000fe20000010100 */
[----:B------:R-:W-:-:S03]  /*2040*/  ISETP.GT.U32.AND P0, PT, R11, R20, PT ;  /* 0x000000140b00720c */ /* 0x000fc60003f04070 */
[----:B------:R-:W-:Y:S01]  /*2050*/  FMUL.FTZ R6, R6, 1.4426950216293334961 ;  /* 0x3fb8aa3b06067820 */ /* 0x000fe20000410000 */
[----:B------:R-:W-:Y:S01]  /*2060*/  MUFU.EX2 R17, R17 ;  /* 0x0000001100117308 */ /* 0x000fe20000000800 */
[----:B------:R-:W-:-:S07]  /*2070*/  FADD.FTZ R5, -R12, R31 ;  /* 0x0000001f0c057221 */ /* 0x000fce0000010100 */
[----:B------:R-:W0:Y:S01]  /*2080*/  MUFU.EX2 R6, R6 ;  /* 0x0000000600067308 */ /* 0x000e220000000800 */
[----:B------:R-:W-:Y:S02]  /*2090*/  @!P0 IMAD.IADD R20, R20, 0x1, -R11 ;  /* 0x0000000114148824 */ /* 0x000fe400078e0a0b */
[----:B------:R-:W-:Y:S01]  /*20a0*/  FMUL.FTZ R5, R5, 1.4426950216293334961 ;  /* 0x3fb8aa3b05057820 */ /* 0x000fe20000410000 */
[C---:B------:R-:W-:Y:S01]  /*20b0*/  FADD.FTZ R14, -R12.reuse, R28 ;  /* 0x0000001c0c0e7221 */ /* 0x040fe20000010100 */
[----:B------:R-:W-:Y:S01]  /*20c0*/  FADD.FTZ R16, -R12, R29 ;  /* 0x0000001d0c107221 */ /* 0x000fe20000010100 */
[----:B------:R-:W-:Y:S02]  /*20d0*/  ISETP.GE.U32.AND P2, PT, R20, R11, PT ;  /* 0x0000000b1400720c */ /* 0x000fe40003f46070 */
[----:B------:R-:W-:Y:S01]  /*20e0*/  FMUL.FTZ R14, R14, 1.4426950216293334961 ;  /* 0x3fb8aa3b0e0e7820 */ /* 0x000fe20000410000 */
[----:B------:R-:W-:Y:S01]  /*20f0*/  FMUL.FTZ R11, R16, 1.4426950216293334961 ;  /* 0x3fb8aa3b100b7820 */ /* 0x000fe20000410000 */
[----:B------:R-:W-:Y:S01]  /*2100*/  LOP3.LUT R16, R2, R3, RZ, 0x3c, !PT ;  /* 0x0000000302107212 */ /* 0x000fe200078e3cff */
[----:B------:R-:W1:Y:S01]  /*2110*/  MUFU.EX2 R5, R5 ;  /* 0x0000000500057308 */ /* 0x000e620000000800 */
[----:B------:R-:W-:-:S02]  /*2120*/  FADD.FTZ R2, -R12, R26 ;  /* 0x0000001a0c027221 */ /* 0x000fc40000010100 */
[----:B------:R-:W-:Y:S01]  /*2130*/  ISETP.GE.AND P1, PT, R16, RZ, PT ;  /* 0x000000ff1000720c */ /* 0x000fe20003f26270 */
[----:B0-----:R-:W-:-:S04]  /*2140*/  FADD.FTZ R16, R17, R6 ;  /* 0x0000000611107221 */ /* 0x001fc80000010000 */
[----:B------:R-:W0:Y:S01]  /*2150*/  MUFU.EX2 R14, R14 ;  /* 0x0000000e000e7308 */ /* 0x000e220000000800 */
[----:B------:R-:W-:Y:S01]  /*2160*/  FMUL.FTZ R6, R2, 1.4426950216293334961 ;  /* 0x3fb8aa3b02067820 */ /* 0x000fe20000410000 */
[C---:B------:R-:W-:Y:S01]  /*2170*/  FADD.FTZ R2, -R12.reuse, R27 ;  /* 0x0000001b0c027221 */ /* 0x040fe20000010100 */
[----:B------:R-:W-:Y:S01]  /*2180*/  FADD.FTZ R20, -R12, R25 ;  /* 0x000000190c147221 */ /* 0x000fe20000010100 */
[----:B------:R-:W-:Y:S01]  /*2190*/  @!P0 IADD3 R15, PT, PT, R15, 0x1, RZ ;  /* 0x000000010f0f8810 */ /* 0x000fe20007ffe0ff */
[----:B------:R-:W2:Y:S01]  /*21a0*/  LDC R17, c[0x0][0x3e0] ;  /* 0x0000f800ff117b82 */ /* 0x000ea20000000800 */
[----:B------:R-:W-:Y:S02]  /*21b0*/  FMUL.FTZ R2, R2, 1.4426950216293334961 ;  /* 0x3fb8aa3b02027820 */ /* 0x000fe40000410000 */
[----:B------:R-:W3:Y:S01]  /*21c0*/  MUFU.EX2 R11, R11 ;  /* 0x0000000b000b7308 */ /* 0x000ee20000000800 */
[----:B------:R-:W-:Y:S01]  /*21d0*/  FMUL.FTZ R20, R20, 1.4426950216293334961 ;  /* 0x3fb8aa3b14147820 */ /* 0x000fe20000410000 */
[----:B-1----:R-:W-:-:S06]  /*21e0*/  FADD.FTZ R5, R16, R5 ;  /* 0x0000000510057221 */ /* 0x002fcc0000010000 */
[----:B------:R-:W1:Y:S01]  /*21f0*/  MUFU.EX2 R6, R6 ;  /* 0x0000000600067308 */ /* 0x000e620000000800 */
[----:B0-----:R-:W-:-:S07]  /*2200*/  FADD.FTZ R14, R5, R14 ;  /* 0x0000000e050e7221 */ /* 0x001fce0000010000 */
[----:B------:R-:W0:Y:S01]  /*2210*/  MUFU.EX2 R2, R2 ;  /* 0x0000000200027308 */ /* 0x000e220000000800 */
[----:B---3--:R-:W-:Y:S01]  /*2220*/  FADD.FTZ R11, R14, R11 ;  /* 0x0000000b0e0b7221 */ /* 0x008fe20000010000 */
[----:B------:R-:W-:-:S06]  /*2230*/  ISETP.NE.AND P0, PT, R3, RZ, PT ;  /* 0x000000ff0300720c */ /* 0x000fcc0003f05270 */
[----:B------:R-:W3:Y:S01]  /*2240*/  MUFU.EX2 R41, R20 ;  /* 0x0000001400297308 */ /* 0x000ee20000000800 */
[----:B-1----:R-:W-:Y:S01]  /*2250*/  FADD.FTZ R11, R11, R6 ;  /* 0x000000060b0b7221 */ /* 0x002fe20000010000 */
[----:B------:R-:W-:Y:S01]  /*2260*/  @P2 VIADD R15, R15, 0x1 ;  /* 0x000000010f0f2836 */ /* 0x000fe20000000000 */
[----:B------:R-:W-:Y:S02]  /*2270*/  USHF.R.S32.HI UR4, URZ, 0x1f, UR22 ;  /* 0x0000001fff047899 */ /* 0x000fe40008011416 */
[----:B0-----:R-:W-:Y:S01]  /*2280*/  FADD.FTZ R2, R11, R2 ;  /* 0x000000020b027221 */ /* 0x001fe20000010000 */
[----:B------:R-:W-:Y:S01]  /*2290*/  @!P1 IMAD.MOV R15, RZ, RZ, -R15 ;  /* 0x000000ffff0f9224 */ /* 0x000fe200078e0a0f */
[----:B------:R-:W-:Y:S01]  /*22a0*/  ULOP3.LUT UR4, UR4, 0x1, URZ, 0xfc, !UPT ;  /* 0x0000000104047892 */ /* 0x000fe2000f8efcff */
[----:B------:R-:W-:Y:S01]  /*22b0*/  @!P0 LOP3.LUT R15, RZ, R3, RZ, 0x33, !PT ;  /* 0x00000003ff0f8212 */ /* 0x000fe200078e33ff */
[----:B---3--:R-:W-:-:S04]  /*22c0*/  FADD.FTZ R41, R2, R41 ;  /* 0x0000002902297221 */ /* 0x008fc80000010000 */
[----:B------:R-:W-:Y:S01]  /*22d0*/  IMAD R5, R15, UR4, RZ ;  /* 0x000000040f057c24 */ /* 0x000fe2000f8e02ff */
[----:B------:R-:W0:Y:S04]  /*22e0*/  SHFL.BFLY PT, R2, R41, 0x8, 0x1f ;  /* 0x0d001f0029027f89 */ /* 0x000e2800000e0000 */
[----:B------:R-:W-:Y:S01]  /*22f0*/  IABS R21, R5 ;  /* 0x0000000500157213 */ /* 0x000fe20000000000 */
[----:B------:R-:W1:Y:S01]  /*2300*/  LDCU UR4, c[0x0][0x430] ;  /* 0x00008600ff0477ac */ /* 0x000e620008000800 */
[----:B--2---:R-:W-:Y:S02]  /*2310*/  IABS R14, R17 ;  /* 0x00000011000e7213 */ /* 0x004fe40000000000 */
[----:B------:R-:W2:Y:S08]  /*2320*/  I2F.RP R16, R21 ;  /* 0x0000001500107306 */ /* 0x000eb00000209400 */
[----:B------:R-:W3:Y:S08]  /*2330*/  I2F.RP R6, R14 ;  /* 0x0000000e00067306 */ /* 0x000ef00000209400 */
[----:B--2---:R-:W2:Y:S01]  /*2340*/  MUFU.RCP R38, R16 ;  /* 0x0000001000267308 */ /* 0x004ea20000001000 */
[----:B0-----:R-:W-:-:S07]  /*2350*/  FADD.FTZ R2, R41, R2 ;  /* 0x0000000229027221 */ /* 0x001fce0000010000 */
[----:B---3--:R-:W0:Y:S01]  /*2360*/  MUFU.RCP R34, R6 ;  /* 0x0000000600227308 */ /* 0x008e220000001000 */
[----:B------:R-:W3:Y:S01]  /*2370*/  SHFL.BFLY PT, R23, R2, 0x4, 0x1f ;  /* 0x0c801f0002177f89 */ /* 0x000ee200000e0000 */
[----:B--2---:R-:W-:-:S06]  /*2380*/  IADD3 R38, PT, PT, R38, 0xffffffe, RZ ;  /* 0x0ffffffe26267810 */ /* 0x004fcc0007ffe0ff */
[----:B------:R-:W2:Y:S01]  /*2390*/  F2I.FTZ.U32.TRUNC.NTZ R39, R38 ;  /* 0x0000002600277305 */ /* 0x000ea2000021f000 */
[----:B0-----:R-:W-:-:S07]  /*23a0*/  VIADD R34, R34, 0xffffffe ;  /* 0x0ffffffe22227836 */ /* 0x001fce0000000000 */
[----:B------:R-:W0:Y:S01]  /*23b0*/  F2I.FTZ.U32.TRUNC.NTZ R35, R34 ;  /* 0x0000002200237305 */ /* 0x000e22000021f000 */
[----:B---3--:R-:W-:-:S05]  /*23c0*/  FADD.FTZ R23, R2, R23 ;  /* 0x0000001702177221 */ /* 0x008fca0000010000 */
[----:B------:R-:W3:Y:S01]  /*23d0*/  SHFL.BFLY PT, R20, R23, 0x2, 0x1f ;  /* 0x0c401f0017147f89 */ /* 0x000ee200000e0000 */
[--C-:B--2---:R-:W-:Y:S02]  /*23e0*/  IMAD.MOV R22, RZ, RZ, -R39.reuse ;  /* 0x000000ffff167224 */ /* 0x104fe400078e0a27 */
[----:B------:R-:W-:Y:S02]  /*23f0*/  VIADD R16, R21, UR18 ;  /* 0x0000001215107c36 */ /* 0x000fe40008000000 */
[----:B------:R-:W-:Y:S01]  /*2400*/  IMAD R22, R22, R21, RZ ;  /* 0x0000001516167224 */ /* 0x000fe200078e02ff */
[----:B0-----:R-:W-:Y:S01]  /*2410*/  IADD3 R11, PT, PT, RZ, -R35, RZ ;  /* 0x80000023ff0b7210 */ /* 0x001fe20007ffe0ff */
[----:B------:R-:W-:Y:S01]  /*2420*/  IMAD.MOV.U32 R38, RZ, RZ, RZ ;  /* 0x000000ffff267224 */ /* 0x000fe200078e00ff */
[----:B------:R-:W-:Y:S02]  /*2430*/  MOV R34, RZ ;  /* 0x000000ff00227202 */ /* 0x000fe40000000f00 */
[----:B------:R-:W-:Y:S01]  /*2440*/  IABS R2, R5 ;  /* 0x0000000500027213 */ /* 0x000fe20000000000 */
[----:B------:R-:W-:Y:S01]  /*2450*/  IMAD.HI.U32 R22, R39, R22, R38 ;  /* 0x0000001627167227 */ /* 0x000fe200078e0026 */
[----:B------:R-:W-:-:S03]  /*2460*/  IABS R6, R16 ;  /* 0x0000001000067213 */ /* 0x000fc60000000000 */
[----:B------:R-:W-:Y:S02]  /*2470*/  IMAD R11, R11, R14, RZ ;  /* 0x0000000e0b0b7224 */ /* 0x000fe400078e02ff */
[----:B------:R-:W-:Y:S02]  /*2480*/  IMAD.MOV R2, RZ, RZ, -R2 ;  /* 0x000000ffff027224 */ /* 0x000fe400078e0a02 */
[----:B------:R-:W-:-:S04]  /*2490*/  IMAD.HI.U32 R11, R35, R11, R34 ;  /* 0x0000000b230b7227 */ /* 0x000fc800078e0022 */
[----:B------:R-:W-:-:S04]  /*24a0*/  IMAD.HI.U32 R35, R22, R6, RZ ;  /* 0x0000000616237227 */ /* 0x000fc800078e00ff */
[----:B---3--:R-:W-:Y:S01]  /*24b0*/  FADD.FTZ R20, R23, R20 ;  /* 0x0000001417147221 */ /* 0x008fe20000010000 */
[----:B------:R-:W-:-:S04]  /*24c0*/  IMAD.HI.U32 R11, R11, R6, RZ ;  /* 0x000000060b0b7227 */ /* 0x000fc800078e00ff */
[--C-:B------:R-:W-:Y:S02]  /*24d0*/  IMAD R2, R35, R2, R6.reuse ;  /* 0x0000000223027224 */ /* 0x100fe400078e0206 */
[----:B------:R-:W-:Y:S01]  /*24e0*/  IMAD.MOV R39, RZ, RZ, -R11 ;  /* 0x000000ffff277224 */ /* 0x000fe200078e0a0b */
[----:B------:R-:W0:Y:S02]  /*24f0*/  SHFL.BFLY PT, R23, R20, 0x1, 0x1f ;  /* 0x0c201f0014177f89 */ /* 0x000e2400000e0000 */
[----:B------:R-:W-:Y:S01]  /*2500*/  ISETP.GT.U32.AND P2, PT, R21, R2, PT ;  /* 0x000000021500720c */ /* 0x000fe20003f44070 */
[----:B------:R-:W-:-:S05]  /*2510*/  IMAD R39, R14, R39, R6 ;  /* 0x000000270e277224 */ /* 0x000fca00078e0206 */
[----:B------:R-:W-:-:S07]  /*2520*/  ISETP.GT.U32.AND P0, PT, R14, R39, PT ;  /* 0x000000270e00720c */ /* 0x000fce0003f04070 */
[----:B------:R-:W-:-:S04]  /*2530*/  @!P2 IADD3 R2, PT, PT, R2, -R21, RZ ;  /* 0x800000150202a210 */ /* 0x000fc80007ffe0ff */
[-C--:B------:R-:W-:Y:S02]  /*2540*/  ISETP.GE.U32.AND P1, PT, R2, R21.reuse, PT ;  /* 0x000000150200720c */ /* 0x080fe40003f26070 */
[----:B------:R-:W-:Y:S01]  /*2550*/  @!P0 IMAD.IADD R39, R39, 0x1, -R14 ;  /* 0x0000000127278824 */ /* 0x000fe200078e0a0e */
[----:B------:R-:W-:Y:S02]  /*2560*/  @!P2 IADD3 R35, PT, PT, R35, 0x1, RZ ;  /* 0x000000012323a810 */ /* 0x000fe40007ffe0ff */
[----:B------:R-:W-:Y:S01]  /*2570*/  LOP3.LUT R2, R16, R21, RZ, 0x3c, !PT ;  /* 0x0000001510027212 */ /* 0x000fe200078e3cff */
[----:B0-----:R-:W-:Y:S01]  /*2580*/  FADD.FTZ R23, R20, R23 ;  /* 0x0000001714177221 */ /* 0x001fe20000010000 */
[----:B------:R-:W-:Y:S02]  /*2590*/  ISETP.GE.U32.AND P4, PT, R39, R14, PT ;  /* 0x0000000e2700720c */ /* 0x000fe40003f86070 */
[----:B------:R-:W-:Y:S02]  /*25a0*/  LOP3.LUT R16, R16, R17, RZ, 0x3c, !PT ;  /* 0x0000001110107212 */ /* 0x000fe400078e3cff */
[----:B------:R-:W-:-:S02]  /*25b0*/  @!P0 IADD3 R11, PT, PT, R11, 0x1, RZ ;  /* 0x000000010b0b8810 */ /* 0x000fc40007ffe0ff */
[----:B------:R-:W-:Y:S01]  /*25c0*/  @P1 VIADD R35, R35, 0x1 ;  /* 0x0000000123231836 */ /* 0x000fe20000000000 */
[----:B------:R-:W-:Y:S02]  /*25d0*/  FSETP.NE.FTZ.AND P1, PT, R23, RZ, PT ;  /* 0x000000ff1700720b */ /* 0x000fe40003f35000 */
[----:B------:R-:W-:Y:S02]  /*25e0*/  ISETP.GE.AND P2, PT, R16, RZ, PT ;  /* 0x000000ff1000720c */ /* 0x000fe40003f46270 */
[----:B------:R-:W-:Y:S02]  /*25f0*/  ISETP.NE.AND P0, PT, R17, RZ, PT ;  /* 0x000000ff1100720c */ /* 0x000fe40003f05270 */
[----:B------:R-:W-:Y:S02]  /*2600*/  ISETP.GE.AND P3, PT, R2, RZ, PT ;  /* 0x000000ff0200720c */ /* 0x000fe40003f66270 */
[----:B------:R-:W-:Y:S02]  /*2610*/  ISETP.NE.AND P5, PT, R5, RZ, PT ;  /* 0x000000ff0500720c */ /* 0x000fe40003fa5270 */
[----:B------:R-:W-:-:S03]  /*2620*/  @P4 IADD3 R11, PT, PT, R11, 0x1, RZ ;  /* 0x000000010b0b4810 */ /* 0x000fc60007ffe0ff */
[----:B------:R-:W0:Y:S02]  /*2630*/  @P1 MUFU.LG2 R23, R23 ;  /* 0x0000001700171308 */ /* 0x000e240000000c00 */
[----:B------:R-:W-:Y:S02]  /*2640*/  @!P2 IMAD.MOV R11, RZ, RZ, -R11 ;  /* 0x000000ffff0ba224 */ /* 0x000fe400078e0a0b */
[----:B------:R-:W-:Y:S02]  /*2650*/  @!P0 LOP3.LUT R11, RZ, R17, RZ, 0x33, !PT ;  /* 0x00000011ff0b8212 */ /* 0x000fe400078e33ff */
[----:B------:R-:W-:Y:S01]  /*2660*/  LOP3.LUT P0, RZ, R4, 0x38f, RZ, 0xc0, !PT ;  /* 0x0000038f04ff7812 */ /* 0x000fe2000780c0ff */
[----:B------:R-:W-:Y:S01]  /*2670*/  @!P3 IMAD.MOV R35, RZ, RZ, -R35 ;  /* 0x000000ffff23b224 */ /* 0x000fe200078e0a23 */
[----:B------:R-:W-:Y:S02]  /*2680*/  ISETP.NE.AND P3, PT, R15, RZ, PT ;  /* 0x000000ff0f00720c */ /* 0x000fe40003f65270 */
[----:B------:R-:W-:-:S02]  /*2690*/  @!P5 LOP3.LUT R35, RZ, R21, RZ, 0x33, !PT ;  /* 0x00000015ff23d212 */ /* 0x000fc400078e33ff */
[----:B------:R-:W-:Y:S02]  /*26a0*/  SEL R2, RZ, 0x1, !P3 ;  /* 0x00000001ff027807 */ /* 0x000fe40005800000 */
[----:B------:R-:W-:Y:S02]  /*26b0*/  SHF.R.S32.HI R21, RZ, 0x1f, R5 ;  /* 0x0000001fff157819 */ /* 0x000fe40000011405 */
[C---:B------:R-:W-:Y:S02]  /*26c0*/  ISETP.LT.U32.AND P2, PT, R18.reuse, R35, PT ;  /* 0x000000231200720c */ /* 0x040fe40003f41070 */
[----:B------:R-:W-:Y:S01]  /*26d0*/  SHF.R.S32.HI R15, RZ, 0x1f, R35 ;  /* 0x0000001fff0f7819 */ /* 0x000fe20000011423 */
[----:B-1----:R-:W-:Y:S01]  /*26e0*/  IMAD R6, R3, UR4, RZ ;  /* 0x0000000403067c24 */ /* 0x002fe2000f8e02ff */
[----:B------:R-:W-:Y:S01]  /*26f0*/  LOP3.LUT R2, R21, R2, RZ, 0xfc, !PT ;  /* 0x0000000215027212 */ /* 0x000fe200078efcff */
[----:B------:R-:W-:Y:S01]  /*2700*/  IMAD R3, R11, UR9, RZ ;  /* 0x000000090b037c24 */ /* 0x000fe2000f8e02ff */
[----:B------:R-:W-:Y:S01]  /*2710*/  ISETP.LT.AND.EX P2, PT, R19, R15, PT, P2 ;  /* 0x0000000f1300720c */ /* 0x000fe20003f41320 */
[----:B------:R-:W-:Y:S01]  /*2720*/  BSSY.RECONVERGENT B1, `(.L_x_14) ;  /* 0x0000129000017945 */ /* 0x000fe20003800200 */
[----:B------:R-:W-:Y:S01]  /*2730*/  MOV R24, 0x7f800000 ;  /* 0x7f80000000187802 */ /* 0x000fe20000000f00 */
[----:B------:R-:W-:Y:S01]  /*2740*/  IMAD R5, R5, R6, RZ ;  /* 0x0000000605057224 */ /* 0x000fe200078e02ff */
[----:B------:R-:W-:Y:S01]  /*2750*/  SEL R6, R18, R35, P2 ;  /* 0x0000002312067207 */ /* 0x000fe20001000000 */
[----:B------:R-:W-:-:S02]  /*2760*/  IMAD R3, R2, R3, RZ ;  /* 0x0000000302037224 */ /* 0x000fc400078e02ff */
[----:B0-----:R-:W-:Y:S01]  /*2770*/  @P1 FFMA.FTZ R24, R23, 0.69314718246459960938, R12 ;  /* 0x3f31721817181823 */ /* 0x001fe2000001000c */
[----:B------:R-:W-:Y:S06]  /*2780*/  @P0 BRA `(.L_x_15) ;  /* 0x0000001000880947 */ /* 0x000fec0003800000 */
[----:B------:R-:W0:Y:S02]  /*2790*/  LDCU.U8 UR4, c[0x0][0x548] ;  /* 0x0000a900ff0477ac */ /* 0x000e240008000000 */
[----:B0-----:R-:W-:-:S09]  /*27a0*/  UISETP.NE.AND UP0, UPT, UR4, URZ, UPT ;  /* 0x000000ff0400728c */ /* 0x001fd2000bf05270 */
[----:B------:R-:W-:Y:S05]  /*27b0*/  BRA.U !UP0, `(.L_x_16) ;  /* 0x00000011086c7547 */ /* 0x000fea000b800000 */
[----:B------:R-:W-:Y:S01]  /*27c0*/  VIADD R2, R13, UR20 ;  /* 0x000000140d027c36 */ /* 0x000fe20008000000 */
[----:B------:R-:W-:Y:S02]  /*27d0*/  ISETP.LT.U32.AND P0, PT, R17, 0x1, PT ;  /* 0x000000011100780c */ /* 0x000fe40003f01070 */
[----:B------:R-:W-:Y:S02]  /*27e0*/  SHF.R.S32.HI R12, RZ, 0x1f, R17 ;  /* 0x0000001fff0c7819 */ /* 0x000fe40000011411 */
[----:B------:R-:W-:Y:S02]  /*27f0*/  ISETP.GE.AND P1, PT, R2, UR21, PT ;  /* 0x0000001502007c0c */ /* 0x000fe4000bf26270 */
[----:B------:R-:W-:-:S04]  /*2800*/  ISETP.LT.AND.EX P0, PT, R12, RZ, PT, P0 ;  /* 0x000000ff0c00720c */ /* 0x000fc80003f01300 */
[----:B------:R-:W-:Y:S02]  /*2810*/  SEL R17, R17, 0x1, P0 ;  /* 0x0000000111117807 */ /* 0x000fe40000000000 */
[----:B------:R-:W-:-:S05]  /*2820*/  SEL R12, R12, RZ, P0 ;  /* 0x000000ff0c0c7207 */ /* 0x000fca0000000000 */
[----:B------:R-:W-:Y:S05]  /*2830*/  @P1 BRA `(.L_x_15) ;  /* 0x00000010005c1947 */ /* 0x000fea0003800000 */
[C---:B------:R-:W-:Y:S01]  /*2840*/  IADD3 R11, P1, PT, R17.reuse, 0x1, RZ ;  /* 0x00000001110b7810 */ /* 0x040fe20007f3e0ff */
[----:B------:R-:W-:Y:S02]  /*2850*/  IMAD R18, R12, UR19, RZ ;  /* 0x000000130c127c24 */ /* 0x000fe4000f8e02ff */
[----:B------:R-:W-:Y:S01]  /*2860*/  IMAD.WIDE.U32 R14, R17, UR19, RZ ;  /* 0x00000013110e7c25 */ /* 0x000fe2000f8e00ff */
[----:B------:R-:W-:Y:S02]  /*2870*/  ISETP.GE.U32.AND P0, PT, R11, 0x3, PT ;  /* 0x000000030b00780c */ /* 0x000fe40003f06070 */
[----:B------:R-:W-:Y:S01]  /*2880*/  IADD3.X R16, PT, PT, RZ, R12, RZ, P1, !PT ;  /* 0x0000000cff107210 */ /* 0x000fe20000ffe4ff */
[----:B------:R-:W-:-:S03]  /*2890*/  IMAD R11, R17, UR14, R18 ;  /* 0x0000000e110b7c24 */ /* 0x000fc6000f8e0212 */
[----:B------:R-:W-:Y:S02]  /*28a0*/  ISETP.GE.U32.AND.EX P0, PT, R16, RZ, PT, P0 ;  /* 0x000000ff1000720c */ /* 0x000fe40003f06100 */
[----:B------:R-:W-:Y:S02]  /*28b0*/  IADD3 R11, PT, PT, R15, R11, RZ ;  /* 0x0000000b0f0b7210 */ /* 0x000fe40007ffe0ff */
[----:B------:R-:W-:Y:S02]  /*28c0*/  SEL R40, R17, RZ, !P0 ;  /* 0x000000ff11287207 */ /* 0x000fe40004000000 */
[----:B------:R-:W-:-:S03]  /*28d0*/  SEL R12, R12, RZ, !P0 ;  /* 0x000000ff0c0c7207 */ /* 0x000fc60004000000 */
[-C--:B------:R-:W-:Y:S02]  /*28e0*/  IMAD R11, R11, R40.reuse, RZ ;  /* 0x000000280b0b7224 */ /* 0x080fe400078e02ff */
[----:B------:R-:W-:-:S04]  /*28f0*/  IMAD.WIDE.U32 R40, R14, R40, RZ ;  /* 0x000000280e287225 */ /* 0x000fc800078e00ff */
[----:B------:R-:W-:-:S05]  /*2900*/  IMAD R11, R12, R14, R11 ;  /* 0x0000000e0c0b7224 */ /* 0x000fca00078e020b */
[----:B------:R-:W-:-:S04]  /*2910*/  IADD3 R19, PT, PT, R41, R11, RZ ;  /* 0x0000000b29137210 */ /* 0x000fc80007ffe0ff */
[----:B------:R-:W-:-:S13]  /*2920*/  ISETP.NE.U32.AND P0, PT, R19, RZ, PT ;  /* 0x000000ff1300720c */ /* 0x000fda0003f05070 */
[----:B------:R-:W-:Y:S05]  /*2930*/  @P0 BRA `(.L_x_17) ;  /* 0x00000000005c0947 */ /* 0x000fea0003800000 */
[----:B------:R-:W0:Y:S01]  /*2940*/  I2F.U32.RP R12, R40 ;  /* 0x00000028000c7306 */ /* 0x000e220000209000 */
[----:B------:R-:W-:Y:S01]  /*2950*/  ISETP.NE.U32.AND P0, PT, R40, RZ, PT ;  /* 0x000000ff2800720c */ /* 0x000fe20003f05070 */
[----:B------:R-:W-:-:S06]  /*2960*/  HFMA2 R41, -RZ, RZ, 0, 0 ;  /* 0x00000000ff297431 */ /* 0x000fcc00000001ff */
[----:B0-----:R-:W0:Y:S02]  /*2970*/  MUFU.RCP R14, R12 ;  /* 0x0000000c000e7308 */ /* 0x001e240000001000 */
[----:B0-----:R-:W-:-:S06]  /*2980*/  IADD3 R14, PT, PT, R14, 0xffffffe, RZ ;  /* 0x0ffffffe0e0e7810 */ /* 0x001fcc0007ffe0ff */
        /* <DEDUP_REMOVED lines=13> */
[----:B------:R-:W-:-:S05]  /*2a60*/  @!P0 LOP3.LUT R11, RZ, R40, RZ, 0x33, !PT ;  /* 0x00000028ff0b8212 */ /* 0x000fca00078e33ff */
[----:B------:R-:W-:-:S04]  /*2a70*/  IMAD.MOV R15, RZ, RZ, -R11 ;  /* 0x000000ffff0f7224 */ /* 0x000fc800078e0a0b */
[----:B------:R-:W-:Y:S01]  /*2a80*/  IMAD R14, R40, R15, R2 ;  /* 0x0000000f280e7224 */ /* 0x000fe200078e0202 */
[----:B------:R-:W-:Y:S01]  /*2a90*/  MOV R40, R11 ;  /* 0x0000000b00287202 */ /* 0x000fe20000000f00 */
[----:B------:R-:W-:Y:S06]  /*2aa0*/  BRA `(.L_x_18) ;  /* 0x0000000000247947 */ /* 0x000fec0003800000 */
.L_x_17:
[----:B------:R-:W-:Y:S01]  /*2ab0*/  IMAD.MOV.U32 R22, RZ, RZ, R2 ;  /* 0x000000ffff167224 */ /* 0x000fe200078e0002 */
[----:B------:R-:W-:Y:S01]  /*2ac0*/  MOV R21, RZ ;  /* 0x000000ff00157202 */ /* 0x000fe20000000f00 */
[----:B------:R-:W-:Y:S01]  /*2ad0*/  IMAD.MOV.U32 R20, RZ, RZ, R40 ;  /* 0x000000ffff147224 */ /* 0x000fe200078e0028 */
[----:B------:R-:W-:Y:S02]  /*2ae0*/  MOV R18, 0x2b00 ;  /* 0x00002b0000127802 */ /* 0x000fe40000000f00 */
[----:B------:R-:W-:Y:S05]  /*2af0*/  CALL.REL.NOINC `($__internal_0_$__cuda_sm20_div_s64) ;  /* 0x0000001c00e87944 */ /* 0x000fea0003c00000 */
[----:B------:R-:W-:Y:S02]  /*2b00*/  IADD3 R15, PT, PT, -R12, RZ, RZ ;  /* 0x000000ff0c0f7210 */ /* 0x000fe40007ffe1ff */
[----:B------:R-:W-:-:S03]  /*2b10*/  MOV R41, R11 ;  /* 0x0000000b00297202 */ /* 0x000fc60000000f00 */
[----:B------:R-:W-:Y:S01]  /*2b20*/  IMAD R14, R40, R15, R2 ;  /* 0x0000000f280e7224 */ /* 0x000fe200078e0202 */
[----:B------:R-:W-:-:S07]  /*2b30*/  MOV R40, R12 ;  /* 0x0000000c00287202 */ /* 0x000fce0000000f00 */
.L_x_18:
[----:B------:R-:W-:Y:S01]  /*2b40*/  IABS R15, UR19 ;  /* 0x00000013000f7c13 */ /* 0x000fe20008000000 */
[----:B------:R-:W-:Y:S01]  /*2b50*/  IMAD.MOV.U32 R18, RZ, RZ, RZ ;  /* 0x000000ffff127224 */ /* 0x000fe200078e00ff */
[----:B------:R-:W-:Y:S01]  /*2b60*/  IABS R11, R14 ;  /* 0x0000000e000b7213 */ /* 0x000fe20000000000 */
[----:B------:R-:W-:Y:S01]  /*2b70*/  IMAD R37, R37, R10, RZ ;  /* 0x0000000a25257224 */ /* 0x000fe200078e02ff */
[----:B------:R-:W0:Y:S01]  /*2b80*/  I2F.U32.RP R16, R15 ;  /* 0x0000000f00107306 */ /* 0x000e220000209000 */
[----:B------:R-:W-:Y:S01]  /*2b90*/  IABS R2, UR19 ;  /* 0x0000001300027c13 */ /* 0x000fe20008000000 */
[----:B------:R-:W-:Y:S01]  /*2ba0*/  BSSY.RECONVERGENT B0, `(.L_x_19) ;  /* 0x000003c000007945 */ /* 0x000fe20003800200 */
[----:B------:R-:W-:Y:S01]  /*2bb0*/  IMAD R37, R9, R0, R37 ;  /* 0x0000000009257224 */ /* 0x000fe200078e0225 */
[----:B------:R-:W-:-:S04]  /*2bc0*/  LOP3.LUT R0, R14, UR19, RZ, 0x3c, !PT ;  /* 0x000000130e007c12 */ /* 0x000fc8000f8e3cff */
[----:B------:R-:W-:Y:S01]  /*2bd0*/  ISETP.GE.AND P0, PT, R0, RZ, PT ;  /* 0x000000ff0000720c */ /* 0x000fe20003f06270 */
[----:B0-----:R-:W0:Y:S02]  /*2be0*/  MUFU.RCP R19, R16 ;  /* 0x0000001000137308 */ /* 0x001e240000001000 */
[----:B0-----:R-:W-:-:S06]  /*2bf0*/  IADD3 R19, PT, PT, R19, 0xffffffe, RZ ;  /* 0x0ffffffe13137810 */ /* 0x001fcc0007ffe0ff */
[----:B------:R-:W0:Y:S02]  /*2c00*/  F2I.FTZ.U32.TRUNC.NTZ R19, R19 ;  /* 0x0000001300137305 */ /* 0x000e24000021f000 */
[----:B0-----:R-:W-:-:S05]  /*2c10*/  IADD3 R12, PT, PT, RZ, -R19, RZ ;  /* 0x80000013ff0c7210 */ /* 0x001fca0007ffe0ff */
[----:B------:R-:W-:-:S04]  /*2c20*/  IMAD R12, R12, R15, RZ ;  /* 0x0000000f0c0c7224 */ /* 0x000fc800078e02ff */
[----:B------:R-:W-:Y:S01]  /*2c30*/  IMAD.HI.U32 R18, R19, R12, R18 ;  /* 0x0000000c13127227 */ /* 0x000fe200078e0012 */
[----:B------:R-:W-:-:S05]  /*2c40*/  IADD3 R12, PT, PT, RZ, -R2, RZ ;  /* 0x80000002ff0c7210 */ /* 0x000fca0007ffe0ff */
[----:B------:R-:W-:-:S04]  /*2c50*/  IMAD.HI.U32 R2, R18, R11, RZ ;  /* 0x0000000b12027227 */ /* 0x000fc800078e00ff */
[----:B------:R-:W-:Y:S02]  /*2c60*/  IMAD R12, R2, R12, R11 ;  /* 0x0000000c020c7224 */ /* 0x000fe400078e020b */
[----:B------:R-:W-:-:S03]  /*2c70*/  IMAD.WIDE.U32 R18, R9, R10, RZ ;  /* 0x0000000a09127225 */ /* 0x000fc600078e00ff */
[----:B------:R-:W-:Y:S02]  /*2c80*/  ISETP.GT.U32.AND P1, PT, R15, R12, PT ;  /* 0x0000000c0f00720c */ /* 0x000fe40003f24070 */
[----:B------:R-:W-:Y:S01]  /*2c90*/  IADD3 R11, PT, PT, R19, R37, RZ ;  /* 0x00000025130b7210 */ /* 0x000fe20007ffe0ff */
[----:B------:R-:W-:-:S04]  /*2ca0*/  IMAD.WIDE.U32 R36, R18, R42, RZ ;  /* 0x0000002a12247225 */ /* 0x000fc800078e00ff */
[----:B------:R-:W-:-:S04]  /*2cb0*/  IMAD R11, R11, R42, RZ ;  /* 0x0000002a0b0b7224 */ /* 0x000fc800078e02ff */
[----:B------:R-:W-:Y:S02]  /*2cc0*/  IMAD R19, R43, R18, R11 ;  /* 0x000000122b137224 */ /* 0x000fe400078e020b */
[----:B------:R-:W-:Y:S02]  /*2cd0*/  @!P1 IMAD.IADD R12, R12, 0x1, -R15 ;  /* 0x000000010c0c9824 */ /* 0x000fe400078e0a0f */
[----:B------:R-:W-:Y:S01]  /*2ce0*/  @!P1 VIADD R2, R2, 0x1 ;  /* 0x0000000102029836 */ /* 0x000fe20000000000 */
[----:B------:R-:W-:Y:S01]  /*2cf0*/  ISETP.NE.AND P1, PT, RZ, UR19, PT ;  /* 0x00000013ff007c0c */ /* 0x000fe2000bf25270 */
[----:B------:R-:W-:Y:S01]  /*2d00*/  IMAD.IADD R19, R37, 0x1, R19 ;  /* 0x0000000125137824 */ /* 0x000fe200078e0213 */
[----:B------:R-:W-:-:S04]  /*2d10*/  ISETP.GE.U32.AND P2, PT, R12, R15, PT ;  /* 0x0000000f0c00720c */ /* 0x000fc80003f46070 */
[----:B------:R-:W-:-:S09]  /*2d20*/  LOP3.LUT R0, R41, R19, RZ, 0xfc, !PT ;  /* 0x0000001329007212 */ /* 0x000fd200078efcff */
[----:B------:R-:W-:-:S04]  /*2d30*/  @P2 IADD3 R2, PT, PT, R2, 0x1, RZ ;  /* 0x0000000102022810 */ /* 0x000fc80007ffe0ff */
[----:B------:R-:W-:Y:S02]  /*2d40*/  @!P0 IADD3 R2, PT, PT, -R2, RZ, RZ ;  /* 0x000000ff02028210 */ /* 0x000fe40007ffe1ff */
[----:B------:R-:W-:Y:S02]  /*2d50*/  ISETP.NE.U32.AND P0, PT, R0, RZ, PT ;  /* 0x000000ff0000720c */ /* 0x000fe40003f05070 */
[----:B------:R-:W-:-:S05]  /*2d60*/  @!P1 LOP3.LUT R2, RZ, UR19, RZ, 0x33, !PT ;  /* 0x00000013ff029c12 */ /* 0x000fca000f8e33ff */
[----:B------:R-:W-:-:S04]  /*2d70*/  IMAD.MOV R11, RZ, RZ, -R2 ;  /* 0x000000ffff0b7224 */ /* 0x000fc800078e0a02 */
[----:B------:R-:W-:Y:S02]  /*2d80*/  IMAD R0, R11, UR19, R14 ;  /* 0x000000130b007c24 */ /* 0x000fe4000f8e020e */
[----:B------:R-:W-:Y:S05]  /*2d90*/  @P0 BRA `(.L_x_20) ;  /* 0x0000000000540947 */ /* 0x000fea0003800000 */
[----:B------:R-:W0:Y:S01]  /*2da0*/  I2F.U32.RP R16, R36 ;  /* 0x0000002400107306 */ /* 0x000e220000209000 */
[----:B------:R-:W-:-:S07]  /*2db0*/  ISETP.NE.U32.AND P0, PT, R36, RZ, PT ;  /* 0x000000ff2400720c */ /* 0x000fce0003f05070 */
        /* <DEDUP_REMOVED lines=15> */
[----:B------:R-:W-:-:S04]  /*2eb0*/  @!P0 LOP3.LUT R12, RZ, R36, RZ, 0x33, !PT ;  /* 0x00000024ff0c8212 */ /* 0x000fc800078e33ff */
[----:B------:R-:W-:-:S05]  /*2ec0*/  IADD3 R37, PT, PT, -R12, RZ, RZ ;  /* 0x000000ff0c257210 */ /* 0x000fca0007ffe1ff */
[----:B------:R-:W-:Y:S01]  /*2ed0*/  IMAD R37, R36, R37, R40 ;  /* 0x0000002524257224 */ /* 0x000fe200078e0228 */
[----:B------:R-:W-:Y:S05]  /*2ee0*/  BRA `(.L_x_21) ;  /* 0x00000000001c7947 */ /* 0x000fea0003800000 */
.L_x_20:
[----:B------:R-:W-:Y:S01]  /*2ef0*/  IMAD.MOV.U32 R22, RZ, RZ, R40 ;  /* 0x000000ffff167224 */ /* 0x000fe200078e0028 */
[----:B------:R-:W-:Y:S01]  /*2f00*/  MOV R21, R41 ;  /* 0x0000002900157202 */ /* 0x000fe20000000f00 */
[----:B------:R-:W-:Y:S01]  /*2f10*/  IMAD.MOV.U32 R20, RZ, RZ, R36 ;  /* 0x000000ffff147224 */ /* 0x000fe200078e0024 */
[----:B------:R-:W-:Y:S02]  /*2f20*/  MOV R18, 0x2f40 ;  /* 0x00002f4000127802 */ /* 0x000fe40000000f00 */
[----:B------:R-:W-:Y:S05]  /*2f30*/  CALL.REL.NOINC `($__internal_0_$__cuda_sm20_div_s64) ;  /* 0x0000001800d87944 */ /* 0x000fea0003c00000 */
[----:B------:R-:W-:-:S05]  /*2f40*/  IADD3 R37, PT, PT, -R12, RZ, RZ ;  /* 0x000000ff0c257210 */ /* 0x000fca0007ffe1ff */
[----:B------:R-:W-:Y:S02]  /*2f50*/  IMAD R37, R37, R36, R40 ;  /* 0x0000002425257224 */ /* 0x000fe400078e0228 */
.L_x_21:
[----:B------:R-:W-:Y:S05]  /*2f60*/  BSYNC.RECONVERGENT B0 ;  /* 0x0000000000007941 */ /* 0x000fea0003800200 */
.L_x_19:
[----:B------:R-:W-:Y:S01]  /*2f70*/  IABS R20, R10 ;  /* 0x0000000a00147213 */ /* 0x000fe20000000000 */
[----:B------:R-:W0:Y:S01]  /*2f80*/  LDCU.U8 UR8, c[0x0][0x549] ;  /* 0x0000a920ff0877ac */ /* 0x000e220008000000 */
[----:B------:R-:W-:Y:S02]  /*2f90*/  IABS R18, R8 ;  /* 0x0000000800127213 */ /* 0x000fe40000000000 */
[----:B------:R-:W1:Y:S01]  /*2fa0*/  I2F.U32.RP R11, R20 ;  /* 0x00000014000b7306 */ /* 0x000e620000209000 */
[----:B------:R-:W-:Y:S01]  /*2fb0*/  IABS R15, R17 ;  /* 0x00000011000f7213 */ /* 0x000fe20000000000 */
[----:B------:R-:W2:Y:S01]  /*2fc0*/  LDCU.64 UR4, c[0x0][0x430] ;  /* 0x00008600ff0477ac */ /* 0x000ea20008000a00 */
[----:B------:R-:W-:Y:S02]  /*2fd0*/  IABS R16, R6 ;  /* 0x0000000600107213 */ /* 0x000fe40000000000 */
[----:B------:R-:W-:Y:S02]  /*2fe0*/  IABS R19, R9 ;  /* 0x0000000900137213 */ /* 0x000fe40000000000 */
[----:B------:R-:W-:Y:S01]  /*2ff0*/  IABS R34, R37 ;  /* 0x0000002500227213 */ /* 0x000fe20000000000 */
[----:B------:R-:W3:Y:S01]  /*3000*/  I2F.U32.RP R21, R18 ;  /* 0x0000001200157306 */ /* 0x000ee20000209000 */
[----:B------:R-:W-:-:S02]  /*3010*/  IABS R35, R10 ;  /* 0x0000000a00237213 */ /* 0x000fc40000000000 */
[----:B------:R-:W-:-:S03]  /*3020*/  ISETP.NE.AND P5, PT, R10, RZ, PT ;  /* 0x000000ff0a00720c */ /* 0x000fc60003fa5270 */
[----:B------:R-:W-:Y:S01]  /*3030*/  IMAD.MOV R35, RZ, RZ, -R35 ;  /* 0x000000ffff237224 */ /* 0x000fe200078e0a23 */
[----:B0-----:R-:W-:Y:S01]  /*3040*/  UISETP.NE.AND UP0, UPT, UR8, URZ, UPT ;  /* 0x000000ff0800728c */ /* 0x001fe2000bf05270 */
[----:B-1----:R-:W0:Y:S03]  /*3050*/  MUFU.RCP R11, R11 ;  /* 0x0000000b000b7308 */ /* 0x002e260000001000 */
[----:B--2---:R-:W-:Y:S02]  /*3060*/  USEL UR8, UR4, 0x1, UP0 ;  /* 0x0000000104087887 */ /* 0x004fe40008000000 */
[----:B------:R-:W-:-:S03]  /*3070*/  UIMAD UR4, UR5, UR4, URZ ;  /* 0x00000004050472a4 */ /* 0x000fc6000f8e02ff */
[----:B---3--:R-:W1:Y:S01]  /*3080*/  MUFU.RCP R42, R21 ;  /* 0x00000015002a7308 */ /* 0x008e620000001000 */
[----:B------:R-:W-:Y:S02]  /*3090*/  USHF.R.S32.HI UR12, URZ, 0x1f, UR8 ;  /* 0x0000001fff0c7899 */ /* 0x000fe40008011408 */
[----:B------:R-:W-:-:S05]  /*30a0*/  UIMAD UR5, UR8, UR5, URZ ;  /* 0x00000005080572a4 */ /* 0x000fca000f8e02ff */
[----:B------:R-:W-:Y:S01]  /*30b0*/  I2F.U32.RP R14, R15 ;  /* 0x0000000f000e7306 */ /* 0x000fe20000209000 */
[----:B0-----:R-:W-:-:S07]  /*30c0*/  VIADD R22, R11, 0xffffffe ;  /* 0x0ffffffe0b167836 */ /* 0x001fce0000000000 */
[----:B------:R-:W0:Y:S01]  /*30d0*/  F2I.FTZ.U32.TRUNC.NTZ R23, R22 ;  /* 0x0000001600177305 */ /* 0x000e22000021f000 */
[----:B-1----:R-:W-:-:S07]  /*30e0*/  VIADD R42, R42, 0xffffffe ;  /* 0x0ffffffe2a2a7836 */ /* 0x002fce0000000000 */
[----:B------:R1:W2:Y:S01]  /*30f0*/  F2I.FTZ.U32.TRUNC.NTZ R43, R42 ;  /* 0x0000002a002b7305 */ /* 0x0002a2000021f000 */
[----:B0-----:R-:W-:-:S07]  /*3100*/  IMAD.MOV R41, RZ, RZ, -R23 ;  /* 0x000000ffff297224 */ /* 0x001fce00078e0a17 */
[----:B------:R-:W0:Y:S01]  /*3110*/  MUFU.RCP R38, R14 ;  /* 0x0000000e00267308 */ /* 0x000e220000001000 */
[----:B------:R-:W-:Y:S02]  /*3120*/  IMAD.MOV.U32 R22, RZ, RZ, RZ ;  /* 0x000000ffff167224 */ /* 0x000fe400078e00ff */
[----:B------:R-:W-:Y:S02]  /*3130*/  IMAD R41, R41, R20, RZ ;  /* 0x0000001429297224 */ /* 0x000fe400078e02ff */
[----:B-1----:R-:W-:Y:S02]  /*3140*/  HFMA2 R42, -RZ, RZ, 0, 0 ;  /* 0x00000000ff2a7431 */ /* 0x002fe400000001ff */
[----:B--2---:R-:W-:Y:S01]  /*3150*/  IMAD.MOV R21, RZ, RZ, -R43 ;  /* 0x000000ffff157224 */ /* 0x004fe200078e0a2b */
[----:B------:R-:W1:Y:S01]  /*3160*/  I2F.U32.RP R11, R16 ;  /* 0x00000010000b7306 */ /* 0x000e620000209000 */
[----:B------:R-:W-:Y:S01]  /*3170*/  IMAD.HI.U32 R41, R23, R41, R22 ;  /* 0x0000002917297227 */ /* 0x000fe200078e0016 */
[----:B------:R-:W-:-:S03]  /*3180*/  IABS R23, R8 ;  /* 0x0000000800177213 */ /* 0x000fc60000000000 */
[----:B------:R-:W-:Y:S01]  /*3190*/  IMAD R22, R21, R18, RZ ;  /* 0x0000001215167224 */ /* 0x000fe200078e02ff */
[----:B------:R-:W-:Y:S01]  /*31a0*/  IABS R21, R12 ;  /* 0x0000000c00157213 */ /* 0x000fe20000000000 */
[----:B------:R-:W-:Y:S01]  /*31b0*/  IMAD.HI.U32 R36, R41, R34, RZ ;  /* 0x0000002229247227 */ /* 0x000fe200078e00ff */
[----:B------:R-:W2:Y:S01]  /*31c0*/  I2F.U32.RP R40, R19 ;  /* 0x0000001300287306 */ /* 0x000ea20000209000 */
[----:B0-----:R-:W-:Y:S02]  /*31d0*/  IADD3 R38, PT, PT, R38, 0xffffffe, RZ ;  /* 0x0ffffffe26267810 */ /* 0x001fe40007ffe0ff */
[----:B------:R-:W-:-:S04]  /*31e0*/  IMAD.HI.U32 R22, R43, R22, R42 ;  /* 0x000000162b167227 */ /* 0x000fc800078e002a */
[----:B------:R-:W-:Y:S01]  /*31f0*/  IMAD.MOV R23, RZ, RZ, -R23 ;  /* 0x000000ffff177224 */ /* 0x000fe200078e0a17 */
[----:B------:R0:W3:Y:S01]  /*3200*/  F2I.FTZ.U32.TRUNC.NTZ R39, R38 ;  /* 0x0000002600277305 */ /* 0x0000e2000021f000 */
[----:B------:R-:W-:-:S04]  /*3210*/  IMAD.HI.U32 R22, R22, R21, RZ ;  /* 0x0000001516167227 */ /* 0x000fc800078e00ff */
[----:B------:R-:W-:Y:S01]  /*3220*/  IMAD R35, R36, R35, R34 ;  /* 0x0000002324237224 */ /* 0x000fe200078e0222 */
[----:B------:R-:W-:Y:S01]  /*3230*/  LOP3.LUT R34, R37, R10, RZ, 0x3c, !PT ;  /* 0x0000000a25227212 */ /* 0x000fe200078e3cff */
[----:B------:R-:W-:Y:S01]  /*3240*/  IMAD R23, R22, R23, R21 ;  /* 0x0000001716177224 */ /* 0x000fe200078e0215 */
[----:B-1----:R-:W1:Y:S02]  /*3250*/  MUFU.RCP R11, R11 ;  /* 0x0000000b000b7308 */ /* 0x002e640000001000 */
[----:B------:R-:W-:Y:S02]  /*3260*/  ISETP.GT.U32.AND P3, PT, R20, R35, PT ;  /* 0x000000231400720c */ /* 0x000fe40003f64070 */
[----:B------:R-:W-:Y:S02]  /*3270*/  ISETP.GT.U32.AND P1, PT, R18, R23, PT ;  /* 0x000000171200720c */ /* 0x000fe40003f24070 */
[----:B------:R-:W-:Y:S01]  /*3280*/  ISETP.GE.AND P2, PT, R34, RZ, PT ;  /* 0x000000ff2200720c */ /* 0x000fe20003f46270 */
[----:B0-----:R-:W-:Y:S01]  /*3290*/  IMAD.MOV.U32 R38, RZ, RZ, RZ ;  /* 0x000000ffff267224 */ /* 0x001fe200078e00ff */
[----:B--2---:R-:W0:Y:S01]  /*32a0*/  MUFU.RCP R40, R40 ;  /* 0x0000002800287308 */ /* 0x004e220000001000 */
[----:B---3--:R-:W-:-:S05]  /*32b0*/  IADD3 R14, PT, PT, RZ, -R39, RZ ;  /* 0x80000027ff0e7210 */ /* 0x008fca0007ffe0ff */
[----:B------:R-:W-:Y:S01]  /*32c0*/  IMAD R21, R14, R15, RZ ;  /* 0x0000000f0e157224 */ /* 0x000fe200078e02ff */
[----:B------:R-:W-:Y:S01]  /*32d0*/  IABS R14, R2 ;  /* 0x00000002000e7213 */ /* 0x000fe20000000000 */
[----:B------:R-:W-:Y:S01]  /*32e0*/  @!P3 IMAD.IADD R35, R35, 0x1, -R20 ;  /* 0x000000012323b824 */ /* 0x000fe200078e0a14 */
[----:B------:R-:W-:Y:S01]  /*32f0*/  @!P1 IADD3 R23, PT, PT, R23, -R18, RZ ;  /* 0x8000001217179210 */ /* 0x000fe20007ffe0ff */
[----:B------:R-:W-:Y:S01]  /*3300*/  IMAD.HI.U32 R21, R39, R21, R38 ;  /* 0x0000001527157227 */ /* 0x000fe200078e0026 */
[----:B-1----:R-:W-:Y:S02]  /*3310*/  IADD3 R38, PT, PT, R11, 0xffffffe, RZ ;  /* 0x0ffffffe0b267810 */ /* 0x002fe40007ffe0ff */
[----:B------:R-:W-:Y:S01]  /*3320*/  ISETP.GE.U32.AND P6, PT, R35, R20, PT ;  /* 0x000000142300720c */ /* 0x000fe20003fc6070 */
[----:B------:R-:W-:Y:S01]  /*3330*/  @!P1 VIADD R22, R22, 0x1 ;  /* 0x0000000116169836 */ /* 0x000fe20000000000 */
[----:B------:R1:W2:Y:S01]  /*3340*/  F2I.FTZ.U32.TRUNC.NTZ R39, R38 ;  /* 0x0000002600277305 */ /* 0x0002a2000021f000 */
[----:B------:R-:W-:Y:S01]  /*3350*/  LOP3.LUT R20, R12, R8, RZ, 0x3c, !PT ;  /* 0x000000080c147212 */ /* 0x000fe200078e3cff */
[----:B0-----:R-:W-:Y:S01]  /*3360*/  VIADD R40, R40, 0xffffffe ;  /* 0x0ffffffe28287836 */ /* 0x001fe20000000000 */
[----:B------:R-:W-:Y:S01]  /*3370*/  ISETP.GE.U32.AND P4, PT, R23, R18, PT ;  /* 0x000000121700720c */ /* 0x000fe20003f86070 */
[----:B------:R-:W-:Y:S01]  /*3380*/  IMAD.HI.U32 R21, R21, R14, RZ ;  /* 0x0000000e15157227 */ /* 0x000fe200078e00ff */
[----:B------:R-:W-:-:S02]  /*3390*/  IABS R11, R17 ;  /* 0x00000011000b7213 */ /* 0x000fc40000000000 */
[----:B------:R-:W-:Y:S01]  /*33a0*/  ISETP.GE.AND P0, PT, R20, RZ, PT ;  /* 0x000000ff1400720c */ /* 0x000fe20003f06270 */
[----:B------:R0:W3:Y:S01]  /*33b0*/  F2I.FTZ.U32.TRUNC.NTZ R41, R40 ;  /* 0x0000002800297305 */ /* 0x0000e2000021f000 */
[----:B------:R-:W-:Y:S01]  /*33c0*/  @!P3 IADD3 R36, PT, PT, R36, 0x1, RZ ;  /* 0x000000012424b810 */ /* 0x000fe20007ffe0ff */
[----:B------:R-:W-:Y:S01]  /*33d0*/  IMAD.MOV R11, RZ, RZ, -R11 ;  /* 0x000000ffff0b7224 */ /* 0x000fe200078e0a0b */
[----:B------:R-:W-:Y:S02]  /*33e0*/  ISETP.NE.AND P3, PT, R8, RZ, PT ;  /* 0x000000ff0800720c */ /* 0x000fe40003f65270 */
[----:B------:R-:W-:Y:S01]  /*33f0*/  IABS R20, R9 ;  /* 0x0000000900147213 */ /* 0x000fe20000000000 */
[----:B------:R-:W-:Y:S02]  /*3400*/  IMAD R14, R21, R11, R14 ;  /* 0x0000000b150e7224 */ /* 0x000fe400078e020e */
[----:B-1----:R-:W-:Y:S02]  /*3410*/  HFMA2 R38, -RZ, RZ, 0, 0 ;  /* 0x00000000ff267431 */ /* 0x002fe400000001ff */
[----:B--2---:R-:W-:-:S02]  /*3420*/  IMAD.MOV R11, RZ, RZ, -R39 ;  /* 0x000000ffff0b7224 */ /* 0x004fc400078e0a27 */
[----:B------:R-:W-:Y:S01]  /*3430*/  @P4 VIADD R22, R22, 0x1 ;  /* 0x0000000116164836 */ /* 0x000fe20000000000 */
[----:B------:R-:W-:Y:S01]  /*3440*/  ISETP.GT.U32.AND P1, PT, R15, R14, PT ;  /* 0x0000000e0f00720c */ /* 0x000fe20003f24070 */
[----:B------:R-:W-:Y:S02]  /*3450*/  @P6 VIADD R36, R36, 0x1 ;  /* 0x0000000124246836 */ /* 0x000fe40000000000 */
[----:B------:R-:W-:Y:S01]  /*3460*/  IMAD R11, R11, R16, RZ ;  /* 0x000000100b0b7224 */ /* 0x000fe200078e02ff */
[----:B0-----:R-:W-:Y:S01]  /*3470*/  MOV R40, RZ ;  /* 0x000000ff00287202 */ /* 0x001fe20000000f00 */
[----:B---3--:R-:W-:Y:S02]  /*3480*/  IMAD.MOV R18, RZ, RZ, -R41 ;  /* 0x000000ffff127224 */ /* 0x008fe400078e0a29 */
[----:B------:R-:W-:Y:S01]  /*3490*/  @!P0 IMAD.MOV R22, RZ, RZ, -R22 ;  /* 0x000000ffff168224 */ /* 0x000fe200078e0a16 */
[----:B------:R-:W-:Y:S01]  /*34a0*/  @!P3 LOP3.LUT R22, RZ, R8, RZ, 0x33, !PT ;  /* 0x00000008ff16b212 */ /* 0x000fe200078e33ff */
[----:B------:R-:W-:-:S02]  /*34b0*/  IMAD R23, R18, R19, RZ ;  /* 0x0000001312177224 */ /* 0x000fc400078e02ff */
[----:B------:R-:W-:Y:S01]  /*34c0*/  @!P2 IMAD.MOV R36, RZ, RZ, -R36 ;  /* 0x000000ffff24a224 */ /* 0x000fe200078e0a24 */
[----:B------:R-:W-:Y:S01]  /*34d0*/  @!P5 LOP3.LUT R36, RZ, R10, RZ, 0x33, !PT ;  /* 0x0000000aff24d212 */ /* 0x000fe200078e33ff */
[----:B------:R-:W-:Y:S01]  /*34e0*/  IMAD.HI.U32 R38, R39, R11, R38 ;  /* 0x0000000b27267227 */ /* 0x000fe200078e0026 */
[----:B------:R-:W-:Y:S02]  /*34f0*/  IABS R11, R6 ;  /* 0x00000006000b7213 */ /* 0x000fe40000000000 */
[----:B------:R-:W-:Y:S01]  /*3500*/  IABS R18, R22 ;  /* 0x0000001600127213 */ /* 0x000fe20000000000 */
[----:B------:R-:W-:Y:S01]  /*3510*/  IMAD.HI.U32 R23, R41, R23, R40 ;  /* 0x0000001729177227 */ /* 0x000fe200078e0028 */
[----:B------:R-:W-:Y:S02]  /*3520*/  IABS R34, R36 ;  /* 0x0000002400227213 */ /* 0x000fe40000000000 */
[----:B------:R-:W-:Y:S01]  /*3530*/  IADD3 R11, PT, PT, RZ, -R11, RZ ;  /* 0x8000000bff0b7210 */ /* 0x000fe20007ffe0ff */
[----:B------:R-:W-:Y:S01]  /*3540*/  IMAD.HI.U32 R38, R38, R18, RZ ;  /* 0x0000001226267227 */ /* 0x000fe200078e00ff */
[----:B------:R-:W-:-:S02]  /*3550*/  ISETP.NE.AND P2, PT, R17, RZ, PT ;  /* 0x000000ff1100720c */ /* 0x000fc40003f45270 */
[----:B------:R-:W-:Y:S01]  /*3560*/  ISETP.NE.AND P5, PT, R9, RZ, PT ;  /* 0x000000ff0900720c */ /* 0x000fe20003fa5270 */
[----:B------:R-:W-:Y:S02]  /*3570*/  IMAD.MOV R20, RZ, RZ, -R20 ;  /* 0x000000ffff147224 */ /* 0x000fe400078e0a14 */
[----:B------:R-:W-:-:S04]  /*3580*/  IMAD.HI.U32 R23, R23, R34, RZ ;  /* 0x0000002217177227 */ /* 0x000fc800078e00ff */
[----:B------:R-:W-:Y:S02]  /*3590*/  IMAD R11, R38, R11, R18 ;  /* 0x0000000b260b7224 */ /* 0x000fe400078e0212 */
[----:B------:R-:W-:Y:S02]  /*35a0*/  IMAD R20, R23, R20, R34 ;  /* 0x0000001417147224 */ /* 0x000fe400078e0222 */
[----:B------:R-:W-:Y:S02]  /*35b0*/  @!P1 IMAD.IADD R14, R14, 0x1, -R15 ;  /* 0x000000010e0e9824 */ /* 0x000fe400078e0a0f */
[----:B------:R-:W-:Y:S01]  /*35c0*/  @!P1 VIADD R21, R21, 0x1 ;  /* 0x0000000115159836 */ /* 0x000fe20000000000 */
[----:B------:R-:W-:Y:S02]  /*35d0*/  ISETP.GT.U32.AND P1, PT, R16, R11, PT ;  /* 0x0000000b1000720c */ /* 0x000fe40003f24070 */
[----:B------:R-:W-:Y:S02]  /*35e0*/  ISETP.GT.U32.AND P3, PT, R19, R20, PT ;  /* 0x000000141300720c */ /* 0x000fe40003f64070 */
[----:B------:R-:W-:-:S02]  /*35f0*/  ISETP.GE.U32.AND P4, PT, R14, R15, PT ;  /* 0x0000000f0e00720c */ /* 0x000fc40003f86070 */
[----:B------:R-:W-:Y:S02]  /*3600*/  LOP3.LUT R14, R2, R17, RZ, 0x3c, !PT ;  /* 0x00000011020e7212 */ /* 0x000fe400078e3cff */
[----:B------:R-:W-:Y:S02]  /*3610*/  IADD3 R15, PT, PT, -R22, RZ, RZ ;  /* 0x000000ff160f7210 */ /* 0x000fe40007ffe1ff */
[----:B------:R-:W-:Y:S01]  /*3620*/  ISETP.GE.AND P0, PT, R14, RZ, PT ;  /* 0x000000ff0e00720c */ /* 0x000fe20003f06270 */
[----:B------:R-:W-:Y:S02]  /*3630*/  IMAD.MOV R14, RZ, RZ, -R36 ;  /* 0x000000ffff0e7224 */ /* 0x000fe400078e0a24 */
[----:B------:R-:W-:Y:S02]  /*3640*/  @!P1 IMAD.IADD R11, R11, 0x1, -R16 ;  /* 0x000000010b0b9824 */ /* 0x000fe400078e0a10 */
[----:B------:R-:W-:Y:S01]  /*3650*/  @!P3 IMAD.IADD R20, R20, 0x1, -R19 ;  /* 0x000000011414b824 */ /* 0x000fe200078e0a13 */
[----:B------:R-:W-:Y:S01]  /*3660*/  @!P3 IADD3 R23, PT, PT, R23, 0x1, RZ ;  /* 0x000000011717b810 */ /* 0x000fe20007ffe0ff */
[----:B------:R-:W-:Y:S01]  /*3670*/  IMAD R14, R10, R14, R37 ;  /* 0x0000000e0a0e7224 */ /* 0x000fe200078e0225 */
[----:B------:R-:W-:Y:S01]  /*3680*/  @P4 IADD3 R21, PT, PT, R21, 0x1, RZ ;  /* 0x0000000115154810 */ /* 0x000fe20007ffe0ff */
[----:B------:R-:W-:Y:S01]  /*3690*/  @!P1 VIADD R38, R38, 0x1 ;  /* 0x0000000126269836 */ /* 0x000fe20000000000 */
[----:B------:R-:W-:Y:S01]  /*36a0*/  ISETP.GE.U32.AND P4, PT, R11, R16, PT ;  /* 0x000000100b00720c */ /* 0x000fe20003f86070 */
[----:B------:R-:W-:Y:S01]  /*36b0*/  IMAD R15, R8, R15, R12 ;  /* 0x0000000f080f7224 */ /* 0x000fe200078e020c */
[----:B------:R-:W-:-:S02]  /*36c0*/  ISETP.GE.U32.AND P6, PT, R20, R19, PT ;  /* 0x000000131400720c */ /* 0x000fc40003fc6070 */
[----:B------:R-:W-:Y:S02]  /*36d0*/  LOP3.LUT R11, R36, R9, RZ, 0x3c, !PT ;  /* 0x00000009240b7212 */ /* 0x000fe400078e3cff */
[----:B------:R-:W-:Y:S02]  /*36e0*/  @!P0 IADD3 R21, PT, PT, -R21, RZ, RZ ;  /* 0x000000ff15158210 */ /* 0x000fe40007ffe1ff */
[----:B------:R-:W-:Y:S02]  /*36f0*/  @!P2 LOP3.LUT R21, RZ, R17, RZ, 0x33, !PT ;  /* 0x00000011ff15a212 */ /* 0x000fe400078e33ff */
[----:B------:R-:W-:Y:S02]  /*3700*/  LOP3.LUT R10, R22, R6, RZ, 0x3c, !PT ;  /* 0x00000006160a7212 */ /* 0x000fe400078e3cff */
[----:B------:R-:W-:Y:S01]  /*3710*/  ISETP.GE.AND P2, PT, R11, RZ, PT ;  /* 0x000000ff0b00720c */ /* 0x000fe20003f46270 */
[----:B------:R-:W-:Y:S01]  /*3720*/  IMAD.WIDE R18, R21, UR9, RZ ;  /* 0x0000000915127c25 */ /* 0x000fe2000f8e02ff */
[----:B------:R-:W-:-:S02]  /*3730*/  ISETP.GE.AND P0, PT, R10, RZ, PT ;  /* 0x000000ff0a00720c */ /* 0x000fc40003f06270 */
[----:B------:R-:W-:Y:S01]  /*3740*/  ISETP.NE.AND P1, PT, R6, RZ, PT ;  /* 0x000000ff0600720c */ /* 0x000fe20003f25270 */
[----:B------:R-:W-:Y:S01]  /*3750*/  @P6 VIADD R23, R23, 0x1 ;  /* 0x0000000117176836 */ /* 0x000fe20000000000 */
[----:B------:R-:W-:Y:S01]  /*3760*/  @P4 IADD3 R38, PT, PT, R38, 0x1, RZ ;  /* 0x0000000126264810 */ /* 0x000fe20007ffe0ff */
[----:B------:R-:W-:Y:S02]  /*3770*/  IMAD.MOV R21, RZ, RZ, -R21 ;  /* 0x000000ffff157224 */ /* 0x000fe400078e0a15 */
[----:B------:R-:W-:Y:S01]  /*3780*/  IMAD.WIDE.U32 R18, R0, UR8, R18 ;  /* 0x0000000800127c25 */ /* 0x000fe2000f8e0012 */
[----:B------:R-:W-:-:S03]  /*3790*/  UIMAD UR8, UR22, UR8, URZ ;  /* 0x00000008160872a4 */ /* 0x000fc6000f8e02ff */
[----:B------:R-:W-:Y:S01]  /*37a0*/  @!P2 IMAD.MOV R23, RZ, RZ, -R23 ;  /* 0x000000ffff17a224 */ /* 0x000fe200078e0a17 */
[----:B------:R-:W-:Y:S01]  /*37b0*/  @!P5 LOP3.LUT R23, RZ, R9, RZ, 0x33, !PT ;  /* 0x00000009ff17d212 */ /* 0x000fe200078e33ff */
[----:B------:R-:W-:Y:S02]  /*37c0*/  @!P0 IMAD.MOV R38, RZ, RZ, -R38 ;  /* 0x000000ffff268224 */ /* 0x000fe400078e0a26 */
[----:B------:R-:W-:Y:S01]  /*37d0*/  IMAD R19, R0, UR12, R19 ;  /* 0x0000000c00137c24 */ /* 0x000fe2000f8e0213 */
[----:B------:R-:W-:Y:S01]  /*37e0*/  @!P1 LOP3.LUT R38, RZ, R6, RZ, 0x33, !PT ;  /* 0x00000006ff269212 */ /* 0x000fe200078e33ff */
[----:B------:R-:W-:Y:S01]  /*37f0*/  IMAD R21, R17, R21, R2 ;  /* 0x0000001511157224 */ /* 0x000fe200078e0202 */
[----:B------:R-:W-:Y:S01]  /*3800*/  UIMAD UR12, UR7, UR4, URZ ;  /* 0x00000004070c72a4 */ /* 0x000fe2000f8e02ff */
[----:B------:R-:W-:Y:S01]  /*3810*/  IMAD.MOV R0, RZ, RZ, -R23 ;  /* 0x000000ffff007224 */ /* 0x000fe200078e0a17 */
[----:B------:R-:W-:Y:S01]  /*3820*/  IADD3 R11, PT, PT, -R38, RZ, RZ ;  /* 0x000000ff260b7210 */ /* 0x000fe20007ffe1ff */
[----:B------:R-:W-:-:S04]  /*3830*/  IMAD.WIDE R18, R21, UR4, R18 ;  /* 0x0000000415127c25 */ /* 0x000fc8000f8e0212 */
[----:B------:R-:W-:Y:S01]  /*3840*/  IMAD.WIDE R16, R14, UR5, RZ ;  /* 0x000000050e107c25 */ /* 0x000fe2000f8e02ff */
[----:B------:R-:W0:Y:S03]  /*3850*/  LDCU.64 UR4, c[0x0][0x420] ;  /* 0x00008400ff0477ac */ /* 0x000e260008000a00 */
[----:B------:R-:W-:-:S04]  /*3860*/  IMAD.WIDE R20, R23, UR6, RZ ;  /* 0x0000000617147c25 */ /* 0x000fc8000f8e02ff */
[----:B------:R-:W-:Y:S01]  /*3870*/  IMAD R0, R9, R0, R36 ;  /* 0x0000000009007224 */ /* 0x000fe200078e0224 */
[----:B------:R-:W-:Y:S01]  /*3880*/  IADD3 R2, P1, P0, R20, R18, R16 ;  /* 0x0000001214027210 */ /* 0x000fe2000783e010 */
[----:B------:R-:W-:Y:S02]  /*3890*/  IMAD R6, R6, R11, R22 ;  /* 0x0000000b06067224 */ /* 0x000fe400078e0216 */
[----:B------:R-:W-:Y:S01]  /*38a0*/  IMAD.WIDE R8, R15, UR8, RZ ;  /* 0x000000080f087c25 */ /* 0x000fe2000f8e02ff */
[----:B------:R-:W-:-:S03]  /*38b0*/  IADD3.X R17, PT, PT, R21, R19, R17, P1, P0 ;  /* 0x0000001315117210 */ /* 0x000fc60000fe0411 */
[----:B------:R-:W-:-:S04]  /*38c0*/  IMAD.WIDE R10, R0, UR12, RZ ;  /* 0x0000000c000a7c25 */ /* 0x000fc8000f8e02ff */
[----:B------:R-:W-:Y:S01]  /*38d0*/  IMAD.WIDE R38, R38, R3, RZ ;  /* 0x0000000326267225 */ /* 0x000fe200078e02ff */
[----:B------:R-:W-:-:S03]  /*38e0*/  IADD3 R3, P1, P0, R8, R2, R10 ;  /* 0x0000000208037210 */ /* 0x000fc6000783e00a */
[----:B------:R-:W-:Y:S01]  /*38f0*/  IMAD.WIDE R14, R6, R5, RZ ;  /* 0x00000005060e7225 */ /* 0x000fe200078e02ff */
[----:B------:R-:W-:Y:S02]  /*3900*/  IADD3.X R17, PT, PT, R9, R17, R11, P1, P0 ;  /* 0x0000001109117210 */ /* 0x000fe40000fe040b */
[----:B------:R-:W-:-:S04]  /*3910*/  IADD3 R3, P1, P0, R14, R3, R38 ;  /* 0x000000030e037210 */ /* 0x000fc8000783e026 */
[----:B------:R-:W-:Y:S02]  /*3920*/  IADD3.X R14, PT, PT, R15, R17, R39, P1, P0 ;  /* 0x000000110f0e7210 */ /* 0x000fe40000fe0427 */
[----:B0-----:R-:W-:-:S04]  /*3930*/  LEA R2, P0, R3, UR4, 0x2 ;  /* 0x0000000403027c11 */ /* 0x001fc8000f8010ff */
[----:B------:R-:W-:-:S05]  /*3940*/  LEA.HI.X R3, R3, UR5, R14, 0x2, P0 ;  /* 0x0000000503037c11 */ /* 0x000fca00080f140e */
[----:B------:R0:W-:Y:S01]  /*3950*/  STG.E desc[UR10][R2.64], R24 ;  /* 0x0000001802007986 */ /* 0x0001e2000c10190a */
[----:B------:R-:W-:Y:S05]  /*3960*/  BRA `(.L_x_15) ;  /* 0x0000000000107947 */ /* 0x000fea0003800000 */
.L_x_16:
[----:B------:R-:W0:Y:S01]  /*3970*/  LDC.64 R2, c[0x0][0x420] ;  /* 0x00010800ff027b82 */ /* 0x000e220000000a00 */
[----:B------:R-:W-:-:S05]  /*3980*/  IADD3 R0, PT, PT, R13, UR20, RZ ;  /* 0x000000140d007c10 */ /* 0x000fca000fffe0ff */
[----:B0-----:R-:W-:-:S05]  /*3990*/  IMAD.WIDE.U32 R2, R0, 0x4, R2 ;  /* 0x0000000400027825 */ /* 0x001fca00078e0002 */
[----:B------:R1:W-:Y:S02]  /*39a0*/  STG.E desc[UR10][R2.64], R24 ;  /* 0x0000001802007986 */ /* 0x0003e4000c10190a */
.L_x_15:
[----:B------:R-:W-:Y:S05]  /*39b0*/  BSYNC.RECONVERGENT B1 ;  /* 0x0000000000017941 */ /* 0x000fea0003800200 */
.L_x_14:
[----:B------:R-:W2:Y:S01]  /*39c0*/  LDCU UR6, c[0x0][0x534] ;  /* 0x0000a680ff0677ac */ /* 0x000ea20008000800 */
[C---:B------:R-:W-:Y:S01]  /*39d0*/  LOP3.LUT R0, R7.reuse, 0x10, RZ, 0xfc, !PT ;  /* 0x0000001007007812 */ /* 0x040fe200078efcff */
[----:B------:R-:W-:Y:S01]  /*39e0*/  IMAD.SHL.U32 R14, R4, 0x4, RZ ;  /* 0x00000004040e7824 */ /* 0x000fe200078e00ff */
[----:B01----:R-:W-:-:S04]  /*39f0*/  LOP3.LUT R2, R7, 0x50, RZ, 0xfc, !PT ;  /* 0x0000005007027812 */ /* 0x003fc800078efcff */
[----:B------:R-:W-:Y:S02]  /*3a00*/  LOP3.LUT R14, R14, 0x3c, RZ, 0xc0, !PT ;  /* 0x0000003c0e0e7812 */ /* 0x000fe400078ec0ff */
[C---:B--2---:R-:W-:Y:S01]  /*3a10*/  ISETP.GE.AND P0, PT, R7.reuse, UR6, PT ;  /* 0x0000000607007c0c */ /* 0x044fe2000bf06270 */
[----:B------:R-:W-:Y:S01]  /*3a20*/  UISETP.GE.AND UP0, UPT, UR6, 0x1, UPT ;  /* 0x000000010600788c */ /* 0x000fe2000bf06270 */
[----:B------:R-:W-:Y:S02]  /*3a30*/  ISETP.GE.AND P6, PT, R0, UR6, PT ;  /* 0x0000000600007c0c */ /* 0x000fe4000bfc6270 */
[----:B------:R-:W-:Y:S02]  /*3a40*/  ISETP.GT.U32.OR P0, PT, R4, 0x7f, P0 ;  /* 0x0000007f0400780c */ /* 0x000fe40000704470 */
[----:B------:R-:W-:Y:S02]  /*3a50*/  LOP3.LUT R0, R7, 0x20, RZ, 0xfc, !PT ;  /* 0x0000002007007812 */ /* 0x000fe400078efcff */
[----:B------:R-:W-:-:S02]  /*3a60*/  ISETP.GE.AND P2, PT, R2, UR6, PT ;  /* 0x0000000602007c0c */ /* 0x000fc4000bf46270 */
[----:B------:R-:W-:Y:S02]  /*3a70*/  ISETP.GE.AND P5, PT, R0, UR6, PT ;  /* 0x0000000600007c0c */ /* 0x000fe4000bfa6270 */
[C---:B------:R-:W-:Y:S02]  /*3a80*/  LOP3.LUT R0, R7.reuse, 0x30, RZ, 0xfc, !PT ;  /* 0x0000003007007812 */ /* 0x040fe400078efcff */
[----:B------:R-:W-:Y:S02]  /*3a90*/  ISETP.GT.U32.OR P6, PT, R4, 0x7f, P6 ;  /* 0x0000007f0400780c */ /* 0x000fe400037c4470 */
[----:B------:R-:W-:Y:S01]  /*3aa0*/  ISETP.GE.AND P4, PT, R0, UR6, PT ;  /* 0x0000000600007c0c */ /* 0x000fe2000bf86270 */
[----:B------:R-:W-:Y:S01]  /*3ab0*/  @!P0 FADD.FTZ R5, -R24, R33 ;  /* 0x0000002118058221 */ /* 0x000fe20000010100 */
[----:B------:R-:W-:Y:S02]  /*3ac0*/  LOP3.LUT R0, R7, 0x40, RZ, 0xfc, !PT ;  /* 0x0000004007007812 */ /* 0x000fe400078efcff */
[----:B------:R-:W-:Y:S01]  /*3ad0*/  ISETP.GT.U32.OR P5, PT, R4, 0x7f, P5 ;  /* 0x0000007f0400780c */ /* 0x000fe20002fa4470 */
[----:B------:R-:W-:Y:S01]  /*3ae0*/  @!P0 FMUL.FTZ R5, R5, 1.4426950216293334961 ;  /* 0x3fb8aa3b05058820 */ /* 0x000fe20000410000 */
[----:B------:R-:W-:-:S02]  /*3af0*/  ISETP.GE.AND P3, PT, R0, UR6, PT ;  /* 0x0000000600007c0c */ /* 0x000fc4000bf66270 */
[C---:B------:R-:W-:Y:S02]  /*3b00*/  LOP3.LUT R0, R7.reuse, 0x60, RZ, 0xfc, !PT ;  /* 0x0000006007007812 */ /* 0x040fe400078efcff */
[----:B------:R-:W-:Y:S01]  /*3b10*/  ISETP.GT.U32.OR P4, PT, R4, 0x7f, P4 ;  /* 0x0000007f0400780c */ /* 0x000fe20002784470 */
[----:B------:R-:W0:Y:S01]  /*3b20*/  @!P0 MUFU.EX2 R5, R5 ;  /* 0x0000000500058308 */ /* 0x000e220000000800 */
[----:B------:R-:W-:Y:S01]  /*3b30*/  ISETP.GE.AND P1, PT, R0, UR6, PT ;  /* 0x0000000600007c0c */ /* 0x000fe2000bf26270 */
[----:B------:R-:W-:Y:S01]  /*3b40*/  @!P6 FADD.FTZ R3, -R24, R30 ;  /* 0x0000001e1803e221 */ /* 0x000fe20000010100 */
[----:B------:R-:W-:Y:S02]  /*3b50*/  LOP3.LUT R0, R7, 0x70, RZ, 0xfc, !PT ;  /* 0x0000007007007812 */ /* 0x000fe400078efcff */
[----:B------:R-:W-:Y:S01]  /*3b60*/  ISETP.GT.U32.OR P3, PT, R4, 0x7f, P3 ;  /* 0x0000007f0400780c */ /* 0x000fe20001f64470 */
[----:B------:R-:W-:Y:S01]  /*3b70*/  @!P5 FADD.FTZ R31, -R24, R31 ;  /* 0x0000001f181fd221 */ /* 0x000fe20000010100 */
[C---:B------:R-:W-:Y:S01]  /*3b80*/  ISETP.GT.U32.OR P2, PT, R4.reuse, 0x7f, P2 ;  /* 0x0000007f0400780c */ /* 0x040fe20001744470 */
[----:B------:R-:W-:Y:S01]  /*3b90*/  @!P6 FMUL.FTZ R3, R3, 1.4426950216293334961 ;  /* 0x3fb8aa3b0303e820 */ /* 0x000fe20000410000 */
[----:B------:R-:W-:Y:S01]  /*3ba0*/  ISETP.GT.U32.OR P1, PT, R4, 0x7f, P1 ;  /* 0x0000007f0400780c */ /* 0x000fe20000f24470 */
[----:B------:R-:W-:-:S02]  /*3bb0*/  @!P5 FMUL.FTZ R31, R31, 1.4426950216293334961 ;  /* 0x3fb8aa3b1f1fd820 */ /* 0x000fc40000410000 */
[----:B------:R-:W-:Y:S02]  /*3bc0*/  @!P4 FADD.FTZ R28, -R24, R28 ;  /* 0x0000001c181cc221 */ /* 0x000fe40000010100 */
[----:B------:R-:W1:Y:S02]  /*3bd0*/  @!P6 MUFU.EX2 R3, R3 ;  /* 0x000000030003e308 */ /* 0x000e640000000800 */
[----:B------:R-:W-:Y:S01]  /*3be0*/  @!P4 FMUL.FTZ R28, R28, 1.4426950216293334961 ;  /* 0x3fb8aa3b1c1cc820 */ /* 0x000fe20000410000 */
[----:B0-----:R0:W-:Y:S01]  /*3bf0*/  @!P0 STS [R32], R5 ;  /* 0x0000000520008388 */ /* 0x0011e20000000800 */
[----:B------:R-:W-:Y:S01]  /*3c00*/  ISETP.GE.AND P0, PT, R0, UR6, PT ;  /* 0x0000000600007c0c */ /* 0x000fe2000bf06270 */
[C---:B------:R-:W-:Y:S01]  /*3c10*/  @!P3 FADD.FTZ R29, -R24.reuse, R29 ;  /* 0x0000001d181db221 */ /* 0x040fe20000010100 */
[----:B------:R-:W-:Y:S01]  /*3c20*/  @!P2 FADD.FTZ R26, -R24, R26 ;  /* 0x0000001a181aa221 */ /* 0x000fe20000010100 */
[----:B------:R-:W-:Y:S01]  /*3c30*/  IMAD.MOV.U32 R0, RZ, RZ, RZ ;  /* 0x000000ffff007224 */ /* 0x000fe200078e00ff */
[----:B------:R-:W-:Y:S01]  /*3c40*/  ISETP.GT.U32.OR P0, PT, R4, 0x7f, P0 ;  /* 0x0000007f0400780c */ /* 0x000fe20000704470 */
[----:B------:R-:W-:Y:S01]  /*3c50*/  @!P1 FADD.FTZ R27, -R24, R27 ;  /* 0x0000001b181b9221 */ /* 0x000fe20000010100 */
[----:B------:R-:W-:Y:S01]  /*3c60*/  @!P3 FMUL.FTZ R29, R29, 1.4426950216293334961 ;  /* 0x3fb8aa3b1d1db820 */ /* 0x000fe20000410000 */
[----:B------:R-:W-:Y:S01]  /*3c70*/  @!P2 FMUL.FTZ R26, R26, 1.4426950216293334961 ;  /* 0x3fb8aa3b1a1aa820 */ /* 0x000fe20000410000 */
[----:B------:R-:W2:Y:S01]  /*3c80*/  @!P5 MUFU.EX2 R31, R31 ;  /* 0x0000001f001fd308 */ /* 0x000ea20000000800 */
[----:B------:R-:W-:Y:S01]  /*3c90*/  @!P1 FMUL.FTZ R27, R27, 1.4426950216293334961 ;  /* 0x3fb8aa3b1b1b9820 */ /* 0x000fe20000410000 */
[----:B-1----:R1:W-:Y:S06]  /*3ca0*/  @!P6 STS [R32+0x240], R3 ;  /* 0x000240032000e388 */ /* 0x0023ec0000000800 */
[----:B------:R-:W3:Y:S01]  /*3cb0*/  @!P4 MUFU.EX2 R9, R28 ;  /* 0x0000001c0009c308 */ /* 0x000ee20000000800 */
[----:B------:R-:W-:-:S04]  /*3cc0*/  @!P0 FADD.FTZ R24, -R24, R25 ;  /* 0x0000001918188221 */ /* 0x000fc80000010100 */
[----:B------:R-:W-:-:S03]  /*3cd0*/  @!P0 FMUL.FTZ R17, R24, 1.4426950216293334961 ;  /* 0x3fb8aa3b18118820 */ /* 0x000fc60000410000 */
[----:B------:R-:W4:Y:S01]  /*3ce0*/  @!P3 MUFU.EX2 R29, R29 ;  /* 0x0000001d001db308 */ /* 0x000f220000000800 */
[----:B--2---:R2:W-:Y:S01]  /*3cf0*/  @!P5 STS [R32+0x480], R31 ;  /* 0x0004801f2000d388 */ /* 0x0045e20000000800 */
[----:B0-----:R-:W-:-:S06]  /*3d00*/  IMAD.MOV.U32 R5, RZ, RZ, RZ ;  /* 0x000000ffff057224 */ /* 0x001fcc00078e00ff */
[----:B------:R-:W0:Y:S01]  /*3d10*/  @!P2 MUFU.EX2 R11, R26 ;  /* 0x0000001a000ba308 */ /* 0x000e220000000800 */
[----:B---3--:R2:W-:Y:S01]  /*3d20*/  @!P4 STS [R32+0x6c0], R9 ;  /* 0x0006c0092000c388 */ /* 0x0085e20000000800 */
[----:B-1----:R-:W-:-:S06]  /*3d30*/  CS2R R2, SRZ ;  /* 0x0000000000027805 */ /* 0x002fcc000001ff00 */
[----:B------:R-:W1:Y:S01]  /*3d40*/  @!P1 MUFU.EX2 R27, R27 ;  /* 0x0000001b001b9308 */ /* 0x000e620000000800 */
[----:B----4-:R2:W-:Y:S07]  /*3d50*/  @!P3 STS [R32+0x900], R29 ;  /* 0x0009001d2000b388 */ /* 0x0105ee0000000800 */
[----:B------:R-:W3:Y:S01]  /*3d60*/  @!P0 MUFU.EX2 R17, R17 ;  /* 0x0000001100118308 */ /* 0x000ee20000000800 */
[----:B0-----:R2:W-:Y:S04]  /*3d70*/  @!P2 STS [R32+0xb40], R11 ;  /* 0x000b400b2000a388 */ /* 0x0015e80000000800 */
[----:B-1----:R2:W-:Y:S04]  /*3d80*/  @!P1 STS [R32+0xd80], R27 ;  /* 0x000d801b20009388 */ /* 0x0025e80000000800 */
[----:B---3--:R2:W-:Y:S01]  /*3d90*/  @!P0 STS [R32+0xfc0], R17 ;  /* 0x000fc01120008388 */ /* 0x0085e20000000800 */
[----:B------:R-:W-:Y:S06]  /*3da0*/  BAR.SYNC.DEFER_BLOCKING 0x0 ;  /* 0x0000000000007b1d */ /* 0x000fec0000010000 */
[----:B------:R-:W-:Y:S05]  /*3db0*/  BRA.U !UP0, `(.L_x_22) ;  /* 0x0000000508ec7547 */ /* 0x000fea000b800000 */
[----:B------:R-:W0:Y:S01]  /*3dc0*/  LDC R19, c[0x0][0x44c] ;  /* 0x00011300ff137b82 */ /* 0x000e220000000800 */
[----:B------:R-:W1:Y:S01]  /*3dd0*/  LDCU.64 UR4, c[0x0][0x3f8] ;  /* 0x00007f00ff0477ac */ /* 0x000e620008000a00 */
[----:B--2---:R-:W-:Y:S01]  /*3de0*/  LOP3.LUT R17, R7, 0x3f0, R4, 0xf8, !PT ;  /* 0x000003f007117812 */ /* 0x004fe200078ef804 */
[----:B------:R-:W-:Y:S01]  /*3df0*/  IMAD.MOV.U32 R18, RZ, RZ, RZ ;  /* 0x000000ffff127224 */ /* 0x000fe200078e00ff */
[----:B------:R-:W-:Y:S01]  /*3e00*/  CS2R R10, SRZ ;  /* 0x00000000000a7805 */ /* 0x000fe2000001ff00 */
[----:B------:R-:W-:Y:S01]  /*3e10*/  UISETP.GE.U32.AND UP0, UPT, UR6, 0x4, UPT ;  /* 0x000000040600788c */ /* 0x000fe2000bf06070 */
[----:B------:R-:W-:Y:S01]  /*3e20*/  CS2R R8, SRZ ;  /* 0x0000000000087805 */ /* 0x000fe2000001ff00 */
[----:B------:R-:W-:Y:S01]  /*3e30*/  UIADD3 UR7, UPT, UPT, UR21, -UR20, URZ ;  /* 0x8000001415077290 */ /* 0x000fe2000fffe0ff */
[C---:B0-----:R-:W-:Y:S02]  /*3e40*/  IMAD R0, R19.reuse, UR20, RZ ;  /* 0x0000001413007c24 */ /* 0x041fe4000f8e02ff */
[----:B------:R-:W-:-:S03]  /*3e50*/  IMAD R19, R19, UR21, RZ ;  /* 0x0000001513137c24 */ /* 0x000fc6000f8e02ff */
[----:B------:R-:W-:-:S04]  /*3e60*/  LEA R17, P0, R17, R0, 0x2 ;  /* 0x0000000011117211 */ /* 0x000fc800078010ff */
[----:B------:R-:W-:Y:S02]  /*3e70*/  LEA.HI.X.SX32 R0, R0, RZ, 0x1, P0 ;  /* 0x000000ff00007211 */ /* 0x000fe400000f0eff */
[----:B-1----:R-:W-:Y:S01]  /*3e80*/  LEA R16, P0, R17, UR4, 0x2 ;  /* 0x0000000411107c11 */ /* 0x002fe2000f8010ff */
[----:B------:R-:W-:-:S03]  /*3e90*/  ULOP3.LUT UR4, UR6, 0x3, URZ, 0xc0, !UPT ;  /* 0x0000000306047892 */ /* 0x000fc6000f8ec0ff */
[----:B------:R-:W-:Y:S01]  /*3ea0*/  LEA.HI.X R17, R17, UR5, R0, 0x2, P0 ;  /* 0x0000000511117c11 */ /* 0x000fe200080f1400 */
[----:B------:R-:W-:Y:S01]  /*3eb0*/  IMAD.MOV.U32 R0, RZ, RZ, RZ ;  /* 0x000000ffff007224 */ /* 0x000fe200078e00ff */
[----:B------:R-:W-:Y:S07]  /*3ec0*/  BRA.U !UP0, `(.L_x_23) ;  /* 0x0000000508347547 */ /* 0x000fee000b800000 */
[----:B------:R-:W0:Y:S01]  /*3ed0*/  S2UR UR5, SR_CgaCtaId ;  /* 0x00000000000579c3 */ /* 0x000e220000008800 */
[----:B------:R-:W-:Y:S01]  /*3ee0*/  ULOP3.LUT UR9, UR6, 0x7ffffffc, URZ, 0xc0, !UPT ;  /* 0x7ffffffc06097892 */ /* 0x000fe2000f8ec0ff */
[----:B------:R-:W-:Y:S01]  /*3ef0*/  HFMA2 R0, -RZ, RZ, 0, 0 ;  /* 0x00000000ff007431 */ /* 0x000fe200000001ff */
[----:B------:R-:W-:Y:S01]  /*3f00*/  ISETP.GE.AND P2, PT, R13, UR7, PT ;  /* 0x000000070d007c0c */ /* 0x000fe2000bf46270 */
[----:B------:R-:W-:Y:S01]  /*3f10*/  UMOV UR6, 0x400 ;  /* 0x0000040000067882 */ /* 0x000fe20000000000 */
[----:B------:R-:W-:Y:S02]  /*3f20*/  CS2R R2, SRZ ;  /* 0x0000000000027805 */ /* 0x000fe4000001ff00 */
[----:B------:R-:W-:Y:S01]  /*3f30*/  MOV R5, RZ ;  /* 0x000000ff00057202 */ /* 0x000fe20000000f00 */
[C---:B------:R-:W-:Y:S01]  /*3f40*/  IMAD.WIDE R26, R19.reuse, 0x10, RZ ;  /* 0x00000010131a7825 */ /* 0x040fe200078e02ff */
[----:B------:R-:W-:Y:S01]  /*3f50*/  MOV R18, UR9 ;  /* 0x0000000900127c02 */ /* 0x000fe20008000f00 */
[----:B------:R-:W1:Y:S02]  /*3f60*/  LDCU UR8, c[0x0][0x440] ;  /* 0x00008800ff0877ac */ /* 0x000e640008000800 */
[----:B------:R-:W-:-:S04]  /*3f70*/  IMAD.WIDE R24, R19, 0xc, RZ ;  /* 0x0000000c13187825 */ /* 0x000fc800078e02ff */
[----:B------:R-:W-:-:S04]  /*3f80*/  IMAD.WIDE R22, R19, 0x8, RZ ;  /* 0x0000000813167825 */ /* 0x000fc800078e02ff */
[----:B------:R-:W-:Y:S01]  /*3f90*/  IMAD.WIDE R20, R19, 0x4, RZ ;  /* 0x0000000413147825 */ /* 0x000fe200078e02ff */
[----:B0-----:R-:W-:Y:S02]  /*3fa0*/  ULEA UR5, UR5, UR6, 0x18 ;  /* 0x0000000605057291 */ /* 0x001fe4000f8ec0ff */
[----:B------:R-:W-:-:S04]  /*3fb0*/  UIADD3 UR6, UPT, UPT, -UR9, URZ, URZ ;  /* 0x000000ff09067290 */ /* 0x000fc8000fffe1ff */
[----:B------:R-:W-:-:S04]  /*3fc0*/  LEA R7, R13, UR5, 0x2 ;  /* 0x000000050d077c11 */ /* 0x000fc8000f8e10ff */
[----:B-1----:R-:W-:-:S07]  /*3fd0*/  IADD3 R7, PT, PT, R7, 0x48, RZ ;  /* 0x0000004807077810 */ /* 0x002fce0007ffe0ff */
.L_x_32:
[----:B-1----:R0:W1:Y:S01]  /*3fe0*/  LDS R4, [R7+-0x48] ;  /* 0xffffb80007047984 */ /* 0x0020620000000800 */
[----:B------:R-:W-:Y:S03]  /*3ff0*/  BSSY.RECONVERGENT B0, `(.L_x_24) ;  /* 0x0000008000007945 */ /* 0x000fe60003800200 */
[----:B--2---:R0:W2:Y:S04]  /*4000*/  LDS R6, [R7+-0x24] ;  /* 0xffffdc0007067984 */ /* 0x0040a80000000800 */
[----:B---3--:R0:W3:Y:S01]  /*4010*/  LDS R12, [R7] ;  /* 0x00000000070c7984 */ /* 0x0080e20000000800 */
[----:B------:R-:W-:Y:S05]  /*4020*/  @P2 BRA `(.L_x_25) ;  /* 0x0000000000102947 */ /* 0x000fea0003800000 */
[----:B------:R-:W-:Y:S02]  /*4030*/  ISETP.GE.AND P0, PT, R14, UR8, PT ;  /* 0x000000080e007c0c */ /* 0x000fe4000bf06270 */
[----:B------:R-:W-:Y:S02]  /*4040*/  CS2R R10, SRZ ;  /* 0x00000000000a7805 */ /* 0x000fe4000001ff00 */
[----:B------:R-:W-:Y:S09]  /*4050*/  CS2R R8, SRZ ;  /* 0x0000000000087805 */ /* 0x000ff2000001ff00 */
[----:B------:R4:W5:Y:S02]  /*4060*/  @!P0 LDG.E.128 R8, desc[UR10][R16.64] ;  /* 0x0000000a10088981 */ /* 0x000964000c1e1d00 */
.L_x_25:
[----:B------:R-:W-:Y:S05]  /*4070*/  BSYNC.RECONVERGENT B0 ;  /* 0x0000000000007941 */ /* 0x000fea0003800200 */
.L_x_24:
[C---:B-1---5:R-:W-:Y:S01]  /*4080*/  FFMA.FTZ R5, R4.reuse, R8, R5 ;  /* 0x0000000804057223 */ /* 0x062fe20000010005 */
[C---:B------:R-:W-:Y:S01]  /*4090*/  FFMA.FTZ R2, R4.reuse, R9, R2 ;  /* 0x0000000904027223 */ /* 0x040fe20000010002 */
[----:B------:R-:W-:Y:S01]  /*40a0*/  BSSY.RECONVERGENT B0, `(.L_x_26) ;  /* 0x000000a000007945 */ /* 0x000fe20003800200 */
[C---:B------:R-:W-:Y:S01]  /*40b0*/  FFMA.FTZ R3, R4.reuse, R10, R3 ;  /* 0x0000000a04037223 */ /* 0x040fe20000010003 */
[----:B------:R-:W-:Y:S02]  /*40c0*/  FFMA.FTZ R0, R4, R11, R0 ;  /* 0x0000000b04007223 */ /* 0x000fe40000010000 */
[----:B------:R-:W-:Y:S05]  /*40d0*/  @P2 BRA `(.L_x_27) ;  /* 0x0000000000182947 */ /* 0x000fea0003800000 */
[----:B------:R-:W-:Y:S02]  /*40e0*/  ISETP.GE.AND P0, PT, R14, UR8, PT ;  /* 0x000000080e007c0c */ /* 0x000fe4000bf06270 */
[----:B------:R-:W-:Y:S02]  /*40f0*/  CS2R R10, SRZ ;  /* 0x00000000000a7805 */ /* 0x000fe4000001ff00 */
[----:B------:R-:W-:Y:S09]  /*4100*/  CS2R R8, SRZ ;  /* 0x0000000000087805 */ /* 0x000ff2000001ff00 */
[----:B------:R-:W-:Y:S05]  /*4110*/  @!P0 IADD3 R28, P1, PT, R20, R16, RZ ;  /* 0x00000010141c8210 */ /* 0x000fea0007f3e0ff */
[----:B------:R-:W-:Y:S05]  /*4120*/  @!P0 IMAD.X R29, R21, 0x1, R17, P1 ;  /* 0x00000001151d8824 */ /* 0x000fea00008e0611 */
[----:B------:R1:W5:Y:S03]  /*4130*/  @!P0 LDG.E.128 R8, desc[UR10][R28.64] ;  /* 0x0000000a1c088981 */ /* 0x000366000c1e1d00 */
.L_x_27:
[----:B------:R-:W-:Y:S05]  /*4140*/  BSYNC.RECONVERGENT B0 ;  /* 0x0000000000007941 */ /* 0x000fea0003800200 */
.L_x_26:
[C---:B--2--5:R-:W-:Y:S01]  /*4150*/  FFMA.FTZ R5, R6.reuse, R8, R5 ;  /* 0x0000000806057223 */ /* 0x064fe20000010005 */
        /* <DEDUP_REMOVED lines=8> */
[----:B-1----:R-:W-:Y:S05]  /*41e0*/  @!P0 IADD3 R28, P1, PT, R22, R16, RZ ;  /* 0x00000010161c8210 */ /* 0x002fea0007f3e0ff */
[----:B------:R-:W-:Y:S05]  /*41f0*/  @!P0 IMAD.X R29, R23, 0x1, R17, P1 ;  /* 0x00000001171d8824 */ /* 0x000fea00008e0611 */
[----:B------:R2:W5:Y:S03]  /*4200*/  @!P0 LDG.E.128 R8, desc[UR10][R28.64] ;  /* 0x0000000a1c088981 */ /* 0x000566000c1e1d00 */
.L_x_29:
[----:B------:R-:W-:Y:S05]  /*4210*/  BSYNC.RECONVERGENT B0 ;  /* 0x0000000000007941 */ /* 0x000fea0003800200 */
.L_x_28:
[C---:B---3-5:R-:W-:Y:S01]  /*4220*/  FFMA.FTZ R5, R12.reuse, R8, R5 ;  /* 0x000000080c057223 */ /* 0x068fe20000010005 */
        /* <DEDUP_REMOVED lines=8> */
[----:B-12---:R-:W-:Y:S05]  /*42b0*/  @!P0 IADD3 R28, P1, PT, R24, R16, RZ ;  /* 0x00000010181c8210 */ /* 0x006fea0007f3e0ff */
[----:B------:R-:W-:Y:S05]  /*42c0*/  @!P0 IMAD.X R29, R25, 0x1, R17, P1 ;  /* 0x00000001191d8824 */ /* 0x000fea00008e0611 */
[----:B------:R3:W5:Y:S03]  /*42d0*/  @!P0 LDG.E.128 R8, desc[UR10][R28.64] ;  /* 0x0000000a1c088981 */ /* 0x000766000c1e1d00 */
.L_x_31:
[----:B------:R-:W-:Y:S05]  /*42e0*/  BSYNC.RECONVERGENT B0 ;  /* 0x0000000000007941 */ /* 0x000fea0003800200 */
.L_x_30:
[----:B----4-:R-:W-:Y:S01]  /*42f0*/  IADD3 R16, P0, PT, R26, R16, RZ ;  /* 0x000000101a107210 */ /* 0x010fe20007f1e0ff */
[----:B------:R0:W4:Y:S01]  /*4300*/  LDS R4, [R7+0x24] ;  /* 0x0000240007047984 */ /* 0x0001220000000800 */
[----:B------:R-:W-:Y:S02]  /*4310*/  UIADD3 UR6, UPT, UPT, UR6, 0x4, URZ ;  /* 0x0000000406067890 */ /* 0x000fe4000fffe0ff */
[----:B------:R-:W-:Y:S02]  /*4320*/  IADD3.X R17, PT, PT, R27, R17, RZ, P0, !PT ;  /* 0x000000111b117210 */ /* 0x000fe400007fe4ff */
[----:B------:R-:W-:Y:S01]  /*4330*/  UISETP.NE.AND UP0, UPT, UR6, URZ, UPT ;  /* 0x000000ff0600728c */ /* 0x000fe2000bf05270 */
[----:B0-----:R-:W-:Y:S01]  /*4340*/  IADD3 R7, PT, PT, R7, 0x90, RZ ;  /* 0x0000009007077810 */ /* 0x001fe20007ffe0ff */
[C---:B----45:R-:W-:Y:S01]  /*4350*/  FFMA.FTZ R5, R4.reuse, R8, R5 ;  /* 0x0000000804057223 */ /* 0x070fe20000010005 */
[C---:B------:R-:W-:Y:S01]  /*4360*/  FFMA.FTZ R2, R4.reuse, R9, R2 ;  /* 0x0000000904027223 */ /* 0x040fe20000010002 */
[C---:B------:R-:W-:Y:S01]  /*4370*/  FFMA.FTZ R3, R4.reuse, R10, R3 ;  /* 0x0000000a04037223 */ /* 0x040fe20000010003 */
[----:B------:R-:W-:Y:S04]  /*4380*/  FFMA.FTZ R0, R4, R11, R0 ;  /* 0x0000000b04007223 */ /* 0x000fe80000010000 */
[----:B------:R-:W-:Y:S05]  /*4390*/  BRA.U UP0, `(.L_x_32) ;  /* 0xfffffffd00107547 */ /* 0x000fea000b83ffff */
.L_x_23:
[----:B------:R-:W-:-:S09]  /*43a0*/  UISETP.NE.AND UP0, UPT, UR4, URZ, UPT ;  /* 0x000000ff0400728c */ /* 0x000fd2000bf05270 */
[----:B------:R-:W-:Y:S05]  /*43b0*/  BRA.U !UP0, `(.L_x_22) ;  /* 0x00000001086c7547 */ /* 0x000fea000b800000 */
[----:B------:R-:W0:Y:S01]  /*43c0*/  S2UR UR6, SR_CgaCtaId ;  /* 0x00000000000679c3 */ /* 0x000e220000008800 */
[----:B------:R-:W-:Y:S01]  /*43d0*/  UMOV UR8, 0x400 ;  /* 0x0000040000087882 */ /* 0x000fe20000000000 */
[----:B------:R-:W-:Y:S01]  /*43e0*/  IMAD R18, R18, 0x9, R13 ;  /* 0x0000000912127824 */ /* 0x000fe200078e020d */
[----:B------:R-:W-:Y:S01]  /*43f0*/  ISETP.GE.AND P1, PT, R13, UR7, PT ;  /* 0x000000070d007c0c */ /* 0x000fe2000bf26270 */
[----:B------:R-:W-:Y:S01]  /*4400*/  IMAD.WIDE R20, R19, 0x4, RZ ;  /* 0x0000000413147825 */ /* 0x000fe200078e02ff */
[----:B------:R-:W4:Y:S01]  /*4410*/  LDCU UR5, c[0x0][0x440] ;  /* 0x00008800ff0577ac */ /* 0x000f220008000800 */
[----:B0-----:R-:W-:Y:S02]  /*4420*/  ULEA UR6, UR6, UR8, 0x18 ;  /* 0x0000000806067291 */ /* 0x001fe4000f8ec0ff */
[----:B------:R-:W-:-:S04]  /*4430*/  UIADD3 UR8, UPT, UPT, -UR4, URZ, URZ ;  /* 0x000000ff04087290 */ /* 0x000fc8000fffe1ff */
[----:B----4-:R-:W-:-:S08]  /*4440*/  LEA R6, R18, UR6, 0x2 ;  /* 0x0000000612067c11 */ /* 0x010fd0000f8e10ff */
.L_x_35:
[----:B------:R0:W4:Y:S01]  /*4450*/  LDS R4, [R6] ;  /* 0x0000000006047984 */ /* 0x0001220000000800 */
[----:B------:R-:W-:Y:S01]  /*4460*/  UIADD3 UR8, UPT, UPT, UR8, 0x1, URZ ;  /* 0x0000000108087890 */ /* 0x000fe2000fffe0ff */
[----:B------:R-:W-:Y:S04]  /*4470*/  BSSY.RECONVERGENT B0, `(.L_x_33) ;  /* 0x0000006000007945 */ /* 0x000fe80003800200 */
[----:B------:R-:W-:Y:S05]  /*4480*/  @P1 BRA `(.L_x_34) ;  /* 0x0000000000101947 */ /* 0x000fea0003800000 */
[----:B------:R-:W-:Y:S02]  /*4490*/  ISETP.GE.AND P0, PT, R14, UR5, PT ;  /* 0x000000050e007c0c */ /* 0x000fe4000bf06270 */
[----:B------:R-:W-:Y:S02]  /*44a0*/  CS2R R10, SRZ ;  /* 0x00000000000a7805 */ /* 0x000fe4000001ff00 */
[----:B------:R-:W-:Y:S09]  /*44b0*/  CS2R R8, SRZ ;  /* 0x0000000000087805 */ /* 0x000ff2000001ff00 */
[----:B------:R0:W5:Y:S02]  /*44c0*/  @!P0 LDG.E.128 R8, desc[UR10][R16.64] ;  /* 0x0000000a10088981 */ /* 0x000164000c1e1d00 */
.L_x_34:
[----:B------:R-:W-:Y:S05]  /*44d0*/  BSYNC.RECONVERGENT B0 ;  /* 0x0000000000007941 */ /* 0x000fea0003800200 */
.L_x_33:
[----:B0-----:R-:W-:Y:S01]  /*44e0*/  IADD3 R16, P0, PT, R20, R16, RZ ;  /* 0x0000001014107210 */ /* 0x001fe20007f1e0ff */
[----:B------:R-:W-:Y:S01]  /*44f0*/  UISETP.NE.AND UP0, UPT, UR8, URZ, UPT ;  /* 0x000000ff0800728c */ /* 0x000fe2000bf05270 */
[----:B----45:R-:W-:Y:S01]  /*4500*/  FFMA.FTZ R5, R4, R8, R5 ;  /* 0x0000000804057223 */ /* 0x030fe20000010005 */
[----:B------:R-:W-:Y:S01]  /*4510*/  IADD3 R6, PT, PT, R6, 0x24, RZ ;  /* 0x0000002406067810 */ /* 0x000fe20007ffe0ff */
[C---:B------:R-:W-:Y:S01]  /*4520*/  FFMA.FTZ R2, R4.reuse, R9, R2 ;  /* 0x0000000904027223 */ /* 0x040fe20000010002 */
[C---:B------:R-:W-:Y:S01]  /*4530*/  FFMA.FTZ R3, R4.reuse, R10, R3 ;  /* 0x0000000a04037223 */ /* 0x040fe20000010003 */
[----:B------:R-:W-:Y:S01]  /*4540*/  IADD3.X R17, PT, PT, R21, R17, RZ, P0, !PT ;  /* 0x0000001115117210 */ /* 0x000fe200007fe4ff */
[----:B------:R-:W-:Y:S03]  /*4550*/  FFMA.FTZ R0, R4, R11, R0 ;  /* 0x0000000b04007223 */ /* 0x000fe60000010000 */
[----:B------:R-:W-:Y:S05]  /*4560*/  BRA.U UP0, `(.L_x_35) ;  /* 0xfffffffd00b87547 */ /* 0x000fea000b83ffff */
.L_x_22:
[----:B------:R-:W-:-:S04]  /*4570*/  IADD3 R13, PT, PT, R13, UR20, RZ ;  /* 0x000000140d0d7c10 */ /* 0x000fc8000fffe0ff */
[----:B------:R-:W-:-:S13]  /*4580*/  ISETP.GE.AND P0, PT, R13, UR21, PT ;  /* 0x000000150d007c0c */ /* 0x000fda000bf06270 */
[----:B------:R-:W-:Y:S05]  /*4590*/  @P0 EXIT ;  /* 0x000000000000094d */ /* 0x000fea0003800000 */
[----:B--2---:R-:W-:Y:S01]  /*45a0*/  IABS R9, UR22 ;  /* 0x0000001600097c13 */ /* 0x004fe20008000000 */
[----:B------:R-:W0:Y:S01]  /*45b0*/  LDC R8, c[0x0][0x434] ;  /* 0x00010d00ff087b82 */ /* 0x000e220000000800 */
[----:B------:R-:W-:Y:S01]  /*45c0*/  IABS R10, R13 ;  /* 0x0000000d000a7213 */ /* 0x000fe20000000000 */
[----:B------:R-:W2:Y:S01]  /*45d0*/  LDCU UR4, c[0x0][0x440] ;  /* 0x00008800ff0477ac */ /* 0x000ea20008000800 */
[----:B------:R-:W4:Y:S01]  /*45e0*/  I2F.RP R7, R9 ;  /* 0x0000000900077306 */ /* 0x000f220000209400 */
[----:B------:R-:W-:-:S05]  /*45f0*/  IABS R6, UR22 ;  /* 0x0000001600067c13 */ /* 0x000fca0008000000 */
[----:B------:R-:W-:Y:S02]  /*4600*/  IMAD.MOV R6, RZ, RZ, -R6 ;  /* 0x000000ffff067224 */ /* 0x000fe400078e0a06 */
[----:B----4-:R-:W4:Y:S02]  /*4610*/  MUFU.RCP R16, R7 ;  /* 0x0000000700107308 */ /* 0x010f240000001000 */
[----:B----4-:R-:W-:Y:S01]  /*4620*/  VIADD R16, R16, 0xffffffe ;  /* 0x0ffffffe10107836 */ /* 0x010fe20000000000 */
[----:B0-----:R-:W-:-:S05]  /*4630*/  IABS R7, R8 ;  /* 0x0000000800077213 */ /* 0x001fca0000000000 */
[----:B------:R0:W4:Y:S02]  /*4640*/  F2I.FTZ.U32.TRUNC.NTZ R17, R16 ;  /* 0x0000001000117305 */ /* 0x000124000021f000 */
[----:B0-----:R-:W-:Y:S02]  /*4650*/  HFMA2 R16, -RZ, RZ, 0, 0 ;  /* 0x00000000ff107431 */ /* 0x001fe400000001ff */
[----:B----4-:R-:W-:-:S04]  /*4660*/  IMAD.MOV R4, RZ, RZ, -R17 ;  /* 0x000000ffff047224 */ /* 0x010fc800078e0a11 */
[----:B------:R-:W-:Y:S02]  /*4670*/  IMAD R11, R4, R9, RZ ;  /* 0x00000009040b7224 */ /* 0x000fe400078e02ff */
[----:B------:R-:W0:Y:S02]  /*4680*/  I2F.RP R4, R7 ;  /* 0x0000000700047306 */ /* 0x000e240000209400 */
[----:B------:R-:W-:-:S06]  /*4690*/  IMAD.HI.U32 R11, R17, R11, R16 ;  /* 0x0000000b110b7227 */ /* 0x000fcc00078e0010 */
[----:B------:R-:W-:-:S04]  /*46a0*/  IMAD.HI.U32 R11, R11, R10, RZ ;  /* 0x0000000a0b0b7227 */ /* 0x000fc800078e00ff */
[----:B------:R-:W-:Y:S01]  /*46b0*/  IMAD R6, R11, R6, R10 ;  /* 0x000000060b067224 */ /* 0x000fe200078e020a */
[----:B0-----:R-:W0:Y:S04]  /*46c0*/  MUFU.RCP R4, R4 ;  /* 0x0000000400047308 */ /* 0x001e280000001000 */
[----:B------:R-:W-:-:S13]  /*46d0*/  ISETP.GT.U32.AND P1, PT, R9, R6, PT ;  /* 0x000000060900720c */ /* 0x000fda0003f24070 */
[----:B------:R-:W-:Y:S01]  /*46e0*/  @!P1 IMAD.IADD R6, R6, 0x1, -R9 ;  /* 0x0000000106069824 */ /* 0x000fe200078e0a09 */
[----:B------:R-:W-:Y:S01]  /*46f0*/  @!P1 IADD3 R11, PT, PT, R11, 0x1, RZ ;  /* 0x000000010b0b9810 */ /* 0x000fe20007ffe0ff */
[----:B0-----:R-:W-:Y:S01]  /*4700*/  VIADD R18, R4, 0xffffffe ;  /* 0x0ffffffe04127836 */ /* 0x001fe20000000000 */
[----:B------:R-:W-:Y:S02]  /*4710*/  ISETP.NE.AND P1, PT, RZ, UR22, PT ;  /* 0x00000016ff007c0c */ /* 0x000fe4000bf25270 */
[----:B------:R-:W-:Y:S01]  /*4720*/  ISETP.GE.U32.AND P2, PT, R6, R9, PT ;  /* 0x000000090600720c */ /* 0x000fe20003f46070 */
[----:B------:R-:W0:Y:S01]  /*4730*/  F2I.FTZ.U32.TRUNC.NTZ R19, R18 ;  /* 0x0000001200137305 */ /* 0x000e22000021f000 */
[----:B------:R-:W-:-:S04]  /*4740*/  LOP3.LUT R6, R13, UR22, RZ, 0x3c, !PT ;  /* 0x000000160d067c12 */ /* 0x000fc8000f8e3cff */
[----:B------:R-:W-:-:S07]  /*4750*/  ISETP.GE.AND P0, PT, R6, RZ, PT ;  /* 0x000000ff0600720c */ /* 0x000fce0003f06270 */
[----:B------:R-:W-:Y:S02]  /*4760*/  @P2 IADD3 R11, PT, PT, R11, 0x1, RZ ;  /* 0x000000010b0b2810 */ /* 0x000fe40007ffe0ff */
[----:B0-----:R-:W-:Y:S02]  /*4770*/  IADD3 R6, PT, PT, RZ, -R19, RZ ;  /* 0x80000013ff067210 */ /* 0x001fe40007ffe0ff */
[----:B------:R-:W-:Y:S02]  /*4780*/  MOV R18, RZ ;  /* 0x000000ff00127202 */ /* 0x000fe40000000f00 */
[----:B------:R-:W-:Y:S01]  /*4790*/  @!P0 IMAD.MOV R11, RZ, RZ, -R11 ;  /* 0x000000ffff0b8224 */ /* 0x000fe200078e0a0b */
[----:B------:R-:W-:Y:S01]  /*47a0*/  @!P1 LOP3.LUT R11, RZ, UR22, RZ, 0x33, !PT ;  /* 0x00000016ff0b9c12 */ /* 0x000fe2000f8e33ff */
[----:B------:R-:W-:Y:S01]  /*47b0*/  IMAD R6, R6, R7, RZ ;  /* 0x0000000706067224 */ /* 0x000fe200078e02ff */
[----:B--2---:R-:W-:-:S03]  /*47c0*/  ISETP.GE.AND P1, PT, R14, UR4, PT ;  /* 0x000000040e007c0c */ /* 0x004fc6000bf26270 */
[----:B------:R-:W-:Y:S02]  /*47d0*/  IMAD R9, R11, UR22, RZ ;  /* 0x000000160b097c24 */ /* 0x000fe4000f8e02ff */
[----:B------:R-:W-:-:S04]  /*47e0*/  IMAD.HI.U32 R6, R19, R6, R18 ;  /* 0x0000000613067227 */ /* 0x000fc800078e0012 */
[----:B------:R-:W-:-:S05]  /*47f0*/  IMAD.IADD R17, R13, 0x1, -R9 ;  /* 0x000000010d117824 */ /* 0x000fca00078e0a09 */
[----:B------:R-:W-:-:S05]  /*4800*/  IABS R4, R17 ;  /* 0x0000001100047213 */ /* 0x000fca0000000000 */
[----:B------:R-:W-:-:S04]  /*4810*/  IMAD.HI.U32 R10, R6, R4, RZ ;  /* 0x00000004060a7227 */ /* 0x000fc800078e00ff */
[----:B------:R-:W-:-:S04]  /*4820*/  IMAD.MOV R6, RZ, RZ, -R10 ;  /* 0x000000ffff067224 */ /* 0x000fc800078e0a0a */
[----:B------:R-:W-:-:S05]  /*4830*/  IMAD R4, R7, R6, R4 ;  /* 0x0000000607047224 */ /* 0x000fca00078e0204 */
[----:B------:R-:W-:-:S13]  /*4840*/  ISETP.GT.U32.AND P0, PT, R7, R4, PT ;  /* 0x000000040700720c */ /* 0x000fda0003f04070 */
[----:B------:R-:W-:-:S04]  /*4850*/  @!P0 IADD3 R4, PT, PT, R4, -R7, RZ ;  /* 0x8000000704048210 */ /* 0x000fc80007ffe0ff */
[----:B------:R-:W-:Y:S01]  /*4860*/  ISETP.GE.U32.AND P2, PT, R4, R7, PT ;  /* 0x000000070400720c */ /* 0x000fe20003f46070 */
[----:B------:R-:W-:-:S12]  /*4870*/  @P1 EXIT ;  /* 0x000000000000194d */ /* 0x000fd80003800000 */
[----:B------:R-:W0:Y:S01]  /*4880*/  LDCU.128 UR4, c[0x0][0x400] ;  /* 0x00008000ff0477ac */ /* 0x000e220008000c00 */
[----:B------:R-:W-:Y:S01]  /*4890*/  LOP3.LUT R17, R17, R8, RZ, 0x3c, !PT ;  /* 0x0000000811117212 */ /* 0x000fe200078e3cff */
[----:B------:R-:W-:Y:S01]  /*48a0*/  @!P0 VIADD R10, R10, 0x1 ;  /* 0x000000010a0a8836 */ /* 0x000fe20000000000 */
[----:B------:R-:W-:Y:S01]  /*48b0*/  ISETP.NE.AND P0, PT, R8, RZ, PT ;  /* 0x000000ff0800720c */ /* 0x000fe20003f05270 */
[----:B------:R-:W2:Y:S01]  /*48c0*/  LDCU.64 UR8, c[0x0][0x410] ;  /* 0x00008200ff0877ac */ /* 0x000ea20008000a00 */
[----:B------:R-:W-:Y:S01]  /*48d0*/  ISETP.GE.AND P1, PT, R17, RZ, PT ;  /* 0x000000ff1100720c */ /* 0x000fe20003f26270 */
[----:B------:R-:W-:Y:S01]  /*48e0*/  @P2 VIADD R10, R10, 0x1 ;  /* 0x000000010a0a2836 */ /* 0x000fe20000000000 */
[----:B------:R-:W-:Y:S01]  /*48f0*/  SHF.R.S32.HI R4, RZ, 0x1f, R11 ;  /* 0x0000001fff047819 */ /* 0x000fe2000001140b */
[----:B------:R-:W-:Y:S01]  /*4900*/  IMAD.MOV.U32 R15, RZ, RZ, RZ ;  /* 0x000000ffff0f7224 */ /* 0x000fe200078e00ff */
[----:B------:R-:W-:Y:S02]  /*4910*/  F2FP.F16.F32.PACK_AB R2, R2, R5 ;  /* 0x000000050202723e */ /* 0x000fe400000000ff */
[----:B------:R-:W-:Y:S01]  /*4920*/  F2FP.F16.F32.PACK_AB R3, R0, R3 ;  /* 0x000000030003723e */ /* 0x000fe200000000ff */
[----:B0-----:R-:W-:-:S06]  /*4930*/  IMAD R4, R4, UR4, RZ ;  /* 0x0000000404047c24 */ /* 0x001fcc000f8e02ff */
[----:B------:R-:W-:Y:S01]  /*4940*/  @!P1 IADD3 R10, PT, PT, -R10, RZ, RZ ;  /* 0x000000ff0a0a9210 */ /* 0x000fe20007ffe1ff */
[----:B------:R-:W-:Y:S01]  /*4950*/  IMAD.WIDE.U32 R14, R11, UR4, R14 ;  /* 0x000000040b0e7c25 */ /* 0x000fe2000f8e000e */
[----:B------:R-:W-:-:S03]  /*4960*/  @!P0 LOP3.LUT R10, RZ, R8, RZ, 0x33, !PT ;  /* 0x00000008ff0a8212 */ /* 0x000fc600078e33ff */
[----:B------:R-:W-:Y:S01]  /*4970*/  IMAD R11, R11, UR5, R4 ;  /* 0x000000050b0b7c24 */ /* 0x000fe2000f8e0204 */
[----:B------:R-:W-:Y:S01]  /*4980*/  SHF.R.S32.HI R4, RZ, 0x1f, R10 ;  /* 0x0000001fff047819 */ /* 0x000fe2000001140a */
[----:B------:R-:W-:Y:S01]  /*4990*/  IMAD R8, R10, R8, R9 ;  /* 0x000000080a087224 */ /* 0x000fe200078e0209 */
[----:B------:R-:W0:Y:S02]  /*49a0*/  LDCU.64 UR4, c[0x0][0x3f0] ;  /* 0x00007e00ff0477ac */ /* 0x000e240008000a00 */
[----:B------:R-:W-:Y:S01]  /*49b0*/  IADD3 R15, PT, PT, R15, R11, RZ ;  /* 0x0000000b0f0f7210 */ /* 0x000fe20007ffe0ff */
[----:B--2---:R-:W-:Y:S02]  /*49c0*/  IMAD R7, R4, UR8, RZ ;  /* 0x0000000804077c24 */ /* 0x004fe4000f8e02ff */
[----:B------:R-:W-:Y:S02]  /*49d0*/  IMAD.IADD R8, R13, 0x1, -R8 ;  /* 0x000000010d087824 */ /* 0x000fe400078e0a08 */
[----:B------:R-:W-:-:S02]  /*49e0*/  IMAD R9, R10, UR9, R7 ;  /* 0x000000090a097c24 */ /* 0x000fc4000f8e0207 */
[----:B------:R-:W-:Y:S01]  /*49f0*/  IMAD.WIDE.U32 R14, R10, UR8, R14 ;  /* 0x000000080a0e7c25 */ /* 0x000fe2000f8e000e */
[----:B------:R-:W-:-:S04]  /*4a00*/  SHF.R.S32.HI R7, RZ, 0x1f, R8 ;  /* 0x0000001fff077819 */ /* 0x000fc80000011408 */
[----:B------:R-:W-:Y:S01]  /*4a10*/  IADD3 R15, PT, PT, R15, R9, RZ ;  /* 0x000000090f0f7210 */ /* 0x000fe20007ffe0ff */
[----:B------:R-:W-:-:S04]  /*4a20*/  IMAD R7, R7, UR6, RZ ;  /* 0x0000000607077c24 */ /* 0x000fc8000f8e02ff */
[C---:B------:R-:W-:Y:S02]  /*4a30*/  IMAD R7, R8.reuse, UR7, R7 ;  /* 0x0000000708077c24 */ /* 0x040fe4000f8e0207 */
[----:B------:R-:W-:-:S05]  /*4a40*/  IMAD.WIDE.U32 R8, R8, UR6, R14 ;  /* 0x0000000608087c25 */ /* 0x000fca000f8e000e */
[----:B------:R-:W-:Y:S02]  /*4a50*/  IADD3 R7, PT, PT, R9, R7, RZ ;  /* 0x0000000709077210 */ /* 0x000fe40007ffe0ff */
[----:B0-----:R-:W-:-:S04]  /*4a60*/  LEA R4, P0, R8, UR4, 0x1 ;  /* 0x0000000408047c11 */ /* 0x001fc8000f8008ff */
[----:B------:R-:W-:-:S05]  /*4a70*/  LEA.HI.X R5, R8, UR5, R7, 0x1, P0 ;  /* 0x0000000508057c11 */ /* 0x000fca00080f0c07 */
[----:B------:R-:W-:Y:S01]  /*4a80*/  STG.E.64 desc[UR10][R4.64], R2 ;  /* 0x0000000204007986 */ /* 0x000fe2000c101b0a */
[----:B------:R-:W-:Y:S05]  /*4a90*/  EXIT ;  /* 0x000000000000794d */ /* 0x000fea0003800000 */
        .weak           $__internal_0_$__cuda_sm20_div_s64
        .type           $__internal_0_$__cuda_sm20_div_s64,@function
        .size           $__internal_0_$__cuda_sm20_div_s64,(.L_x_7088 - $__internal_0_$__cuda_sm20_div_s64)
$__internal_0_$__cuda_sm20_div_s64:
[----:B------:R-:W-:Y:S01]  /*4aa0*/  IADD3 R35, P0, PT, RZ, -R20, RZ ;  /* 0x80000014ff237210 */ /* 0x000fe20007f1e0ff */
[----:B------:R-:W-:Y:S01]  /*4ab0*/  IMAD.MOV.U32 R23, RZ, RZ, RZ ;  /* 0x000000ffff177224 */ /* 0x000fe200078e00ff */
[----:B------:R-:W-:-:S03]  /*4ac0*/  ISETP.GE.AND P1, PT, R19, RZ, PT ;  /* 0x000000ff1300720c */ /* 0x000fc60003f26270 */
[----:B------:R-:W-:Y:S01]  /*4ad0*/  IMAD.X R12, RZ, RZ, ~R19, P0 ;  /* 0x000000ffff0c7224 */ /* 0x000fe200000e0e13 */
[----:B------:R-:W-:-:S04]  /*4ae0*/  SEL R34, R35, R20, !P1 ;  /* 0x0000001423227207 */ /* 0x000fc80004800000 */
[----:B------:R-:W-:-:S04]  /*4af0*/  SEL R35, R12, R19, !P1 ;  /* 0x000000130c237207 */ /* 0x000fc80004800000 */
[----:B------:R-:W0:Y:S08]  /*4b00*/  I2F.U64.RP R15, R34 ;  /* 0x00000022000f7312 */ /* 0x000e300000309000 */
[----:B0-----:R-:W0:Y:S02]  /*4b10*/  MUFU.RCP R44, R15 ;  /* 0x0000000f002c7308 */ /* 0x001e240000001000 */
[----:B0-----:R-:W-:-:S06]  /*4b20*/  VIADD R44, R44, 0x1ffffffe ;  /* 0x1ffffffe2c2c7836 */ /* 0x001fcc0000000000 */
[----:B------:R-:W0:Y:S02]  /*4b30*/  F2I.U64.TRUNC R44, R44 ;  /* 0x0000002c002c7311 */ /* 0x000e24000020d800 */
[----:B0-----:R-:W-:-:S04]  /*4b40*/  IMAD.WIDE.U32 R38, R44, R34, RZ ;  /* 0x000000222c267225 */ /* 0x001fc800078e00ff */
[C---:B------:R-:W-:Y:S01]  /*4b50*/  IMAD R11, R44.reuse, R35, R39 ;  /* 0x000000232c0b7224 */ /* 0x040fe200078e0227 */
[----:B------:R-:W-:Y:S01]  /*4b60*/  IADD3 R14, P0, PT, RZ, -R38, RZ ;  /* 0x80000026ff0e7210 */ /* 0x000fe20007f1e0ff */
[----:B------:R-:W-:Y:S02]  /*4b70*/  IMAD.MOV.U32 R39, RZ, RZ, R44 ;  /* 0x000000ffff277224 */ /* 0x000fe400078e002c */
[----:B------:R-:W-:Y:S02]  /*4b80*/  IMAD R12, R45, R34, R11 ;  /* 0x000000222d0c7224 */ /* 0x000fe400078e020b */
[----:B------:R-:W-:-:S04]  /*4b90*/  IMAD.HI.U32 R38, R44, R14, RZ ;  /* 0x0000000e2c267227 */ /* 0x000fc800078e00ff */
[----:B------:R-:W-:-:S04]  /*4ba0*/  IMAD.X R12, RZ, RZ, ~R12, P0 ;  /* 0x000000ffff0c7224 */ /* 0x000fc800000e0e0c */
[----:B------:R-:W-:-:S04]  /*4bb0*/  IMAD.WIDE.U32 R38, P2, R44, R12, R38 ;  /* 0x0000000c2c267225 */ /* 0x000fc80007840026 */
[C---:B------:R-:W-:Y:S02]  /*4bc0*/  IMAD R11, R45.reuse, R12, RZ ;  /* 0x0000000c2d0b7224 */ /* 0x040fe400078e02ff */
[----:B------:R-:W-:-:S04]  /*4bd0*/  IMAD.HI.U32 R14, P1, R45, R14, R38 ;  /* 0x0000000e2d0e7227 */ /* 0x000fc80007820026 */
[----:B------:R-:W-:Y:S01]  /*4be0*/  IMAD.HI.U32 R12, R45, R12, RZ ;  /* 0x0000000c2d0c7227 */ /* 0x000fe200078e00ff */
[----:B------:R-:W-:-:S03]  /*4bf0*/  IADD3 R39, P0, PT, R11, R14, RZ ;  /* 0x0000000e0b277210 */ /* 0x000fc60007f1e0ff */
[----:B------:R-:W-:Y:S02]  /*4c00*/  IMAD.X R12, R12, 0x1, R45, P2 ;  /* 0x000000010c0c7824 */ /* 0x000fe400010e062d */
[----:B------:R-:W-:-:S03]  /*4c10*/  IMAD.WIDE.U32 R44, R39, R34, RZ ;  /* 0x00000022272c7225 */ /* 0x000fc600078e00ff */
[----:B------:R-:W-:Y:S01]  /*4c20*/  IADD3.X R14, PT, PT, RZ, RZ, R12, P0, P1 ;  /* 0x000000ffff0e7210 */ /* 0x000fe200007e240c */
[----:B------:R-:W-:Y:S01]  /*4c30*/  IMAD R11, R39, R35, R45 ;  /* 0x00000023270b7224 */ /* 0x000fe200078e022d */
[----:B------:R-:W-:Y:S02]  /*4c40*/  IADD3 R15, P0, PT, RZ, -R44, RZ ;  /* 0x8000002cff0f7210 */ /* 0x000fe40007f1e0ff */
[----:B------:R-:W-:Y:S01]  /*4c50*/  ISETP.GE.AND P1, PT, R21, RZ, PT ;  /* 0x000000ff1500720c */ /* 0x000fe20003f26270 */
[----:B------:R-:W-:Y:S02]  /*4c60*/  IMAD R11, R14, R34, R11 ;  /* 0x000000220e0b7224 */ /* 0x000fe400078e020b */
[----:B------:R-:W-:-:S04]  /*4c70*/  IMAD.HI.U32 R38, R39, R15, RZ ;  /* 0x0000000f27267227 */ /* 0x000fc800078e00ff */
[----:B------:R-:W-:Y:S01]  /*4c80*/  IMAD.X R11, RZ, RZ, ~R11, P0 ;  /* 0x000000ffff0b7224 */ /* 0x000fe200000e0e0b */
[----:B------:R-:W-:-:S03]  /*4c90*/  IADD3 R12, P0, PT, RZ, -R22, RZ ;  /* 0x80000016ff0c7210 */ /* 0x000fc60007f1e0ff */
[----:B------:R-:W-:Y:S01]  /*4ca0*/  IMAD.WIDE.U32 R38, P4, R39, R11, R38 ;  /* 0x0000000b27267225 */ /* 0x000fe20007880026 */
[----:B------:R-:W-:-:S03]  /*4cb0*/  SEL R12, R12, R22, !P1 ;  /* 0x000000160c0c7207 */ /* 0x000fc60004800000 */
[----:B------:R-:W-:-:S04]  /*4cc0*/  IMAD.HI.U32 R16, P3, R14, R15, R38 ;  /* 0x0000000f0e107227 */ /* 0x000fc80007860026 */
[CC--:B------:R-:W-:Y:S02]  /*4cd0*/  IMAD R15, R14.reuse, R11.reuse, RZ ;  /* 0x0000000b0e0f7224 */ /* 0x0c0fe400078e02ff */
[----:B------:R-:W-:-:S03]  /*4ce0*/  IMAD.HI.U32 R11, R14, R11, RZ ;  /* 0x0000000b0e0b7227 */ /* 0x000fc600078e00ff */
[----:B------:R-:W-:Y:S01]  /*4cf0*/  IADD3 R15, P2, PT, R15, R16, RZ ;  /* 0x000000100f0f7210 */ /* 0x000fe20007f5e0ff */
[----:B------:R-:W-:Y:S01]  /*4d00*/  IMAD.X R14, R11, 0x1, R14, P4 ;  /* 0x000000010b0e7824 */ /* 0x000fe200020e060e */
[----:B------:R-:W-:-:S03]  /*4d10*/  IADD3.X R16, PT, PT, RZ, ~R21, RZ, P0, !PT ;  /* 0x80000015ff107210 */ /* 0x000fc600007fe4ff */
[----:B------:R-:W-:Y:S01]  /*4d20*/  IMAD.HI.U32 R22, R15, R12, RZ ;  /* 0x0000000c0f167227 */ /* 0x000fe200078e00ff */
[----:B------:R-:W-:Y:S02]  /*4d30*/  SEL R11, R16, R21, !P1 ;  /* 0x00000015100b7207 */ /* 0x000fe40004800000 */
[----:B------:R-:W-:-:S03]  /*4d40*/  IADD3.X R14, PT, PT, RZ, RZ, R14, P2, P3 ;  /* 0x000000ffff0e7210 */ /* 0x000fc600017e640e */
[----:B------:R-:W-:-:S04]  /*4d50*/  IMAD.WIDE.U32 R38, R15, R11, R22 ;  /* 0x0000000b0f267225 */ /* 0x000fc800078e0016 */
[C---:B------:R-:W-:Y:S02]  /*4d60*/  IMAD R23, R14.reuse, R11, RZ ;  /* 0x0000000b0e177224 */ /* 0x040fe400078e02ff */
[----:B------:R-:W-:-:S04]  /*4d70*/  IMAD.HI.U32 R16, P1, R14, R12, R38 ;  /* 0x0000000c0e107227 */ /* 0x000fc80007820026 */
[----:B------:R-:W-:Y:S01]  /*4d80*/  IMAD.HI.U32 R14, R14, R11, RZ ;  /* 0x0000000b0e0e7227 */ /* 0x000fe200078e00ff */
[----:B------:R-:W-:-:S03]  /*4d90*/  IADD3 R23, P0, PT, R23, R16, RZ ;  /* 0x0000001017177210 */ /* 0x000fc60007f1e0ff */
[----:B------:R-:W-:Y:S02]  /*4da0*/  IMAD.X R14, RZ, RZ, R14, P1 ;  /* 0x000000ffff0e7224 */ /* 0x000fe400008e060e */
[----:B------:R-:W-:-:S04]  /*4db0*/  IMAD.WIDE.U32 R38, R23, R34, RZ ;  /* 0x0000002217267225 */ /* 0x000fc800078e00ff */
[----:B------:R-:W-:Y:S01]  /*4dc0*/  IMAD.X R22, RZ, RZ, R14, P0 ;  /* 0x000000ffff167224 */ /* 0x000fe200000e060e */
[----:B------:R-:W-:Y:S01]  /*4dd0*/  IADD3 R12, P0, PT, -R38, R12, RZ ;  /* 0x0000000c260c7210 */ /* 0x000fe20007f1e1ff */
[----:B------:R-:W-:-:S03]  /*4de0*/  IMAD R15, R23, R35, R39 ;  /* 0x00000023170f7224 */ /* 0x000fc600078e0227 */
[-C--:B------:R-:W-:Y:S01]  /*4df0*/  ISETP.GE.U32.AND P2, PT, R12, R34.reuse, PT ;  /* 0x000000220c00720c */ /* 0x080fe20003f46070 */
[-C--:B------:R-:W-:Y:S01]  /*4e00*/  IMAD R14, R22, R34.reuse, R15 ;  /* 0x00000022160e7224 */ /* 0x080fe200078e020f */
[----:B------:R-:W-:-:S04]  /*4e10*/  IADD3 R15, P1, PT, R12, -R34, RZ ;  /* 0x800000220c0f7210 */ /* 0x000fc80007f3e0ff */
[----:B------:R-:W-:Y:S02]  /*4e20*/  IADD3.X R11, PT, PT, ~R14, R11, RZ, P0, !PT ;  /* 0x0000000b0e0b7210 */ /* 0x000fe400007fe5ff */
[----:B------:R-:W-:Y:S02]  /*4e30*/  IADD3 R16, P0, PT, R23, 0x1, RZ ;  /* 0x0000000117107810 */ /* 0x000fe40007f1e0ff */
[C---:B------:R-:W-:Y:S01]  /*4e40*/  ISETP.GE.U32.AND.EX P2, PT, R11.reuse, R35, PT, P2 ;  /* 0x000000230b00720c */ /* 0x040fe20003f46120 */
[----:B------:R-:W-:Y:S02]  /*4e50*/  IMAD.X R14, R11, 0x1, ~R35, P1 ;  /* 0x000000010b0e7824 */ /* 0x000fe400008e0e23 */
[----:B------:R-:W-:Y:S01]  /*4e60*/  IMAD.X R39, RZ, RZ, R22, P0 ;  /* 0x000000ffff277224 */ /* 0x000fe200000e0616 */
[----:B------:R-:W-:Y:S02]  /*4e70*/  SEL R15, R15, R12, P2 ;  /* 0x0000000c0f0f7207 */ /* 0x000fe40001000000 */
[----:B------:R-:W-:-:S02]  /*4e80*/  SEL R16, R16, R23, P2 ;  /* 0x0000001710107207 */ /* 0x000fc40001000000 */
[----:B------:R-:W-:Y:S02]  /*4e90*/  SEL R11, R14, R11, P2 ;  /* 0x0000000b0e0b7207 */ /* 0x000fe40001000000 */
[----:B------:R-:W-:Y:S02]  /*4ea0*/  ISETP.GE.U32.AND P0, PT, R15, R34, PT ;  /* 0x000000220f00720c */ /* 0x000fe40003f06070 */
[----:B------:R-:W-:Y:S02]  /*4eb0*/  SEL R39, R39, R22, P2 ;  /* 0x0000001627277207 */ /* 0x000fe40001000000 */
[----:B------:R-:W-:Y:S02]  /*4ec0*/  IADD3 R15, P1, PT, R16, 0x1, RZ ;  /* 0x00000001100f7810 */ /* 0x000fe40007f3e0ff */
[----:B------:R-:W-:Y:S02]  /*4ed0*/  ISETP.GE.U32.AND.EX P0, PT, R11, R35, PT, P0 ;  /* 0x000000230b00720c */ /* 0x000fe40003f06100 */
[----:B------:R-:W-:Y:S01]  /*4ee0*/  LOP3.LUT R11, R19, R21, RZ, 0x3c, !PT ;  /* 0x00000015130b7212 */ /* 0x000fe200078e3cff */
[----:B------:R-:W-:Y:S01]  /*4ef0*/  IMAD.X R12, RZ, RZ, R39, P1 ;  /* 0x000000ffff0c7224 */ /* 0x000fe200008e0627 */
[----:B------:R-:W-:-:S02]  /*4f00*/  SEL R15, R15, R16, P0 ;  /* 0x000000100f0f7207 */ /* 0x000fc40000000000 */
[----:B------:R-:W-:Y:S02]  /*4f10*/  ISETP.GE.AND P2, PT, R11, RZ, PT ;  /* 0x000000ff0b00720c */ /* 0x000fe40003f46270 */
[----:B------:R-:W-:Y:S02]  /*4f20*/  SEL R39, R12, R39, P0 ;  /* 0x000000270c277207 */ /* 0x000fe40000000000 */
[----:B------:R-:W-:Y:S02]  /*4f30*/  IADD3 R12, P1, PT, RZ, -R15, RZ ;  /* 0x8000000fff0c7210 */ /* 0x000fe40007f3e0ff */
[----:B------:R-:W-:Y:S02]  /*4f40*/  ISETP.NE.U32.AND P0, PT, R20, RZ, PT ;  /* 0x000000ff1400720c */ /* 0x000fe40003f05070 */
[----:B------:R-:W-:Y:S02]  /*4f50*/  IADD3.X R14, PT, PT, RZ, ~R39, RZ, P1, !PT ;  /* 0x80000027ff0e7210 */ /* 0x000fe40000ffe4ff */
[----:B------:R-:W-:-:S02]  /*4f60*/  ISETP.NE.AND.EX P0, PT, R19, RZ, PT, P0 ;  /* 0x000000ff1300720c */ /* 0x000fc40003f05300 */
[----:B------:R-:W-:Y:S02]  /*4f70*/  SEL R14, R14, R39, !P2 ;  /* 0x000000270e0e7207 */ /* 0x000fe40005000000 */
[----:B------:R-:W-:Y:S01]  /*4f80*/  SEL R12, R12, R15, !P2 ;  /* 0x0000000f0c0c7207 */ /* 0x000fe20005000000 */
[----:B------:R-:W-:Y:S01]  /*4f90*/  IMAD.MOV.U32 R15, RZ, RZ, 0x0 ;  /* 0x00000000ff0f7424 */ /* 0x000fe200078e00ff */
[----:B------:R-:W-:Y:S01]  /*4fa0*/  SEL R11, R14, 0xffffffff, P0 ;  /* 0xffffffff0e0b7807 */ /* 0x000fe20000000000 */
[----:B------:R-:W-:Y:S01]  /*4fb0*/  IMAD.MOV.U32 R14, RZ, RZ, R18 ;  /* 0x000000ffff0e7224 */ /* 0x000fe200078e0012 */
[----:B------:R-:W-:-:S03]  /*4fc0*/  SEL R12, R12, 0xffffffff, P0 ;  /* 0xffffffff0c0c7807 */ /* 0x000fc60000000000 */
[----:B------:R-:W-:Y:S05]  /*4fd0*/  RET.REL.NODEC R14 `(_ZN5flash32flash_fwd_splitkv_combine_kernelI23Flash_fwd_kernel_traitsILi64ELi64ELi256ELi4ELb0ELb0EN7cutlass6half_tE19Flash_kernel_traitsILi64ELi64ELi256ELi4ES3_EELi8ELi7ELb0EEEvNS_16Flash_fwd_paramsE) ;  /* 0xffffffb00e087950 */ /* 0x000fea0003c3ffff */
.L_x_36:
[----:B------:R-:W-:-:S00]  /*4fe0*/  BRA `(.L_x_36) ;  /* 0xfffffffc00fc7947 */ /* 0x000fc0000383ffff */
[----:B------:R-:W-:-:S00]  /*4ff0*/  NOP ;  /* 0x0000000000007918 */ /* 0x000fc00000000000 */
        /* <DEDUP_REMOVED lines=8> */
.L_x_7088:


//--------------------- .text._ZN5flash32flash_fwd_splitkv_combine_kernelI23Flash_fwd_kernel_traitsILi64ELi64ELi256ELi4ELb0ELb0EN7cutlass6half_tE19Flash_kernel_traitsILi64ELi64ELi256ELi4ES3_EELi8ELi6ELb0EEEvNS_16Flash_fwd_paramsE --------------------------
	.section	.text._ZN5flash32flash_fwd_splitkv_combine_kernelI23Flash_fwd_kernel_traitsILi64ELi64ELi256ELi4ELb0ELb0EN7cutlass6half_tE19Flash_kernel_traitsILi64ELi64ELi256ELi4ES3_EELi8ELi6ELb0EEEvNS_16Flash_fwd_paramsE,"ax",@progbits
	.align	128
        .global         _ZN5flash32flash_fwd_splitkv_combine_kernelI23Flash_fwd_kernel_traitsILi64ELi64ELi256ELi4ELb0ELb0EN7cutlass6half_tE19Flash_kernel_traitsILi64ELi64ELi256ELi4ES3_EELi8ELi6ELb0EEEvNS_16Flash_fwd_paramsE
        .type           _ZN5flash32flash_fwd_splitkv_combine_kernelI23Flash_fwd_kernel_traitsILi64ELi64ELi256ELi4ELb0ELb0EN7cutlass6half_tE19Flash_kernel_traitsILi64ELi64ELi256ELi4ES3_EELi8ELi6ELb0EEEvNS_16Flash_fwd_paramsE,@function
        .size           _ZN5flash32flash_fwd_splitkv_combine_kernelI23Flash_fwd_kernel_traitsILi64ELi64ELi256ELi4ELb0ELb0EN7cutlass6half_tE19Flash_kernel_traitsILi64ELi64ELi256ELi4ES3_EELi8ELi6ELb0EEEvNS_16Flash_fwd_paramsE,(.L_x_7089 - _ZN5flash32flash_fwd_splitkv_combine_kernelI23Flash_fwd_kernel_traitsILi64ELi64ELi256ELi4ELb0ELb0EN7cutlass6half_tE19Flash_kernel_traitsILi64ELi64ELi256ELi4ES3_EELi8ELi6ELb0EEEvNS_16Flash_fwd_paramsE)
        .other          _ZN5flash32flash_fwd_splitkv_combine_kernelI23Flash_fwd_kernel_traitsILi64ELi64ELi256ELi4ELb0ELb0EN7cutlass6half_tE19Flash_kernel_traitsILi64ELi64ELi256ELi4ES3_EELi8ELi6ELb0EEEvNS_16Flash_fwd_paramsE,@"STO_CUDA_ENTRY STV_DEFAULT"
_ZN5flash32flash_fwd_splitkv_combine_kernelI23Flash_fwd_kernel_traitsILi64ELi64ELi256ELi4ELb0ELb0EN7cutlass6half_tE19Flash_kernel_traitsILi64ELi64ELi256ELi4ES3_EELi8ELi6ELb0EEEvNS_16Flash_fwd_paramsE:
.text._ZN5flash32flash_fwd_splitkv_combine_kernelI23Flash_fwd_kernel_traitsILi64ELi64ELi256ELi4ELb0ELb0EN7cutlass6half_tE19Flash_kernel_traitsILi64ELi64ELi256ELi4ES3_EELi8ELi6ELb0EEEvNS_16Flash_fwd_paramsE:
        /* <DEDUP_REMOVED lines=38> */
.L_x_37:
[----:B------:R-:W-:Y:S01]  /*0260*/  IMAD.U32 R26, RZ, RZ, UR21 ;  /* 0x00000015ff1a7e24 */ /* 0x000fe2000f8e00ff */
[----:B------:R-:W-:Y:S01]  /*0270*/  MOV R18, UR19 ;  /* 0x0000001300127c02 */ /* 0x000fe20008000f00 */
[----:B------:R-:W-:Y:S01]  /*0280*/  IMAD.U32 R19, RZ, RZ, UR15 ;  /* 0x0000000fff137e24 */ /* 0x000fe2000f8e00ff */
[----:B------:R-:W-:Y:S02]  /*0290*/  MOV R16, UR14 ;  /* 0x0000000e00107c02 */ /* 0x000fe40008000f00 */
[----:B------:R-:W-:Y:S02]  /*02a0*/  MOV R14, 0x2c0 ;  /* 0x000002c0000e7802 */ /* 0x000fe40000000f00 */
[----:B------:R-:W-:Y:S05]  /*02b0*/  CALL.REL.NOINC `($__internal_1_$__cuda_sm20_div_s64) ;  /* 0x0000004000c07944 */ /* 0x000fea0003c00000 */
[----:B------:R-:W-:-:S07]  /*02c0*/  MOV R13, R11 ;  /* 0x0000000b000d7202 */ /* 0x000fce0000000f00 */
.L_x_38:
        /* <DEDUP_REMOVED lines=30> */
.L_x_40:
[----:B------:R-:W-:Y:S01]  /*04b0*/  IMAD.MOV.U32 R26, RZ, RZ, R12 ;  /* 0x000000ffff1a7224 */ /* 0x000fe200078e000c */
[----:B------:R-:W-:Y:S02]  /*04c0*/  MOV R19, R13 ;  /* 0x0000000d00137202 */ /* 0x000fe40000000f00 */
[----:B------:R-:W-:Y:S02]  /*04d0*/  MOV R14, 0x4f0 ;  /* 0x000004f0000e7802 */ /* 0x000fe40000000f00 */
[----:B------:R-:W-:Y:S05]  /*04e0*/  CALL.REL.NOINC `($__internal_1_$__cuda_sm20_div_s64) ;  /* 0x0000004000347944 */ /* 0x000fea0003c00000 */
[----:B------:R-:W-:Y:S02]  /*04f0*/  MOV R4, R12 ;  /* 0x0000000c00047202 */ /* 0x000fe40000000f00 */
[----:B------:R-:W-:Y:S02]  /*0500*/  MOV R5, R11 ;  /* 0x0000000b00057202 */ /* 0x000fe40000000f00 */
.L_x_41:
[----:B------:R-:W-:Y:S05]  /*0510*/  BSYNC.RECONVERGENT B0 ;  /* 0x0000000000007941 */ /* 0x000fea0003800200 */
.L_x_39:
        /* <DEDUP_REMOVED lines=33> */
[----:B------:R-:W-:Y:S02]  /*0730*/  SEL R0, R16, R7, P0 ;  /* 0x0000000710007207 */ /* 0x000fe40000000000 */
        /* <DEDUP_REMOVED lines=24> */
.L_x_43:
[----:B------:R-:W-:Y:S01]  /*08c0*/  IMAD.MOV.U32 R26, RZ, RZ, R18 ;  /* 0x000000ffff1a7224 */ /* 0x000fe200078e0012 */
[----:B------:R-:W-:Y:S01]  /*08d0*/  MOV R18, R10 ;  /* 0x0000000a00127202 */ /* 0x000fe20000000f00 */
[----:B------:R-:W-:Y:S01]  /*08e0*/  IMAD.MOV.U32 R19, RZ, RZ, R16 ;  /* 0x000000ffff137224 */ /* 0x000fe200078e0010 */
[----:B------:R-:W-:Y:S02]  /*08f0*/  MOV R16, R0 ;  /* 0x0000000000107202 */ /* 0x000fe40000000f00 */
[----:B------:R-:W-:Y:S02]  /*0900*/  MOV R14, 0x920 ;  /* 0x00000920000e7802 */ /* 0x000fe40000000f00 */
[----:B------:R-:W-:Y:S05]  /*0910*/  CALL.REL.NOINC `($__internal_1_$__cuda_sm20_div_s64) ;  /* 0x0000003c00287944 */ /* 0x000fea0003c00000 */
[----:B------:R-:W-:Y:S02]  /*0920*/  MOV R13, R11 ;  /* 0x0000000b000d7202 */ /* 0x000fe40000000f00 */
.L_x_44:
[----:B------:R-:W-:Y:S05]  /*0930*/  BSYNC.RECONVERGENT B0 ;  /* 0x0000000000007941 */ /* 0x000fea0003800200 */
.L_x_42:
        /* <DEDUP_REMOVED lines=124> */
.L_x_46:
[----:B------:R-:W-:Y:S01]  /*1100*/  IMAD.MOV.U32 R26, RZ, RZ, R12 ;  /* 0x000000ffff1a7224 */ /* 0x000fe200078e000c */
[----:B------:R-:W-:Y:S01]  /*1110*/  MOV R18, R9 ;  /* 0x0000000900127202 */ /* 0x000fe20000000f00 */
[----:B------:R-:W-:Y:S01]  /*1120*/  IMAD.MOV.U32 R19, RZ, RZ, R13 ;  /* 0x000000ffff137224 */ /* 0x000fe200078e000d */
[----:B------:R-:W-:Y:S02]  /*1130*/  MOV R16, R31 ;  /* 0x0000001f00107202 */ /* 0x000fe40000000f00 */
[----:B------:R-:W-:Y:S02]  /*1140*/  MOV R14, 0x1160 ;  /* 0x00001160000e7802 */ /* 0x000fe40000000f00 */
[----:B------:R-:W-:Y:S05]  /*1150*/  CALL.REL.NOINC `($__internal_1_$__cuda_sm20_div_s64) ;  /* 0x0000003400187944 */ /* 0x000fea0003c00000 */
[----:B------:R-:W-:Y:S02]  /*1160*/  MOV R34, R12 ;  /* 0x0000000c00227202 */ /* 0x000fe40000000f00 */
[----:B------:R-:W-:Y:S02]  /*1170*/  MOV R35, R11 ;  /* 0x0000000b00237202 */ /* 0x000fe40000000f00 */
.L_x_47:
[----:B------:R-:W-:Y:S05]  /*1180*/  BSYNC.RECONVERGENT B0 ;  /* 0x0000000000007941 */ /* 0x000fea0003800200 */
.L_x_45:
        /* <DEDUP_REMOVED lines=57> */
.L_x_49:
[----:B------:R-:W-:Y:S01]  /*1520*/  IMAD.MOV.U32 R26, RZ, RZ, R4 ;  /* 0x000000ffff1a7224 */ /* 0x000fe200078e0004 */
[----:B------:R-:W-:Y:S01]  /*1530*/  MOV R19, R5 ;  /* 0x0000000500137202 */ /* 0x000fe20000000f00 */
[----:B------:R-:W-:Y:S01]  /*1540*/  IMAD.MOV.U32 R18, RZ, RZ, R8 ;  /* 0x000000ffff127224 */ /* 0x000fe200078e0008 */
[----:B------:R-:W-:Y:S02]  /*1550*/  MOV R14, 0x1570 ;  /* 0x00001570000e7802 */ /* 0x000fe40000000f00 */
[----:B------:R-:W-:Y:S05]  /*1560*/  CALL.REL.NOINC `($__internal_1_$__cuda_sm20_div_s64) ;  /* 0x0000003000147944 */ /* 0x000fea0003c00000 */
[----:B------:R-:W-:Y:S02]  /*1570*/  MOV R18, R12 ;  /* 0x0000000c00127202 */ /* 0x000fe40000000f00 */
[----:B------:R-:W-:Y:S02]  /*1580*/  MOV R19, R11 ;  /* 0x0000000b00137202 */ /* 0x000fe40000000f00 */
.L_x_50:
[----:B------:R-:W-:Y:S05]  /*1590*/  BSYNC.RECONVERGENT B0 ;  /* 0x0000000000007941 */ /* 0x000fea0003800200 */
.L_x_48:
[----:B------:R-:W0:Y:S01]  /*15a0*/  S2R R4, SR_TID.X ;  /* 0x0000000000047919 */ /* 0x000e220000002100 */
[----:B------:R-:W-:Y:S01]  /*15b0*/  UIADD3 UR8, UP0, UPT, UR21, -UR20, URZ ;  /* 0x8000001415087290 */ /* 0x000fe2000ff1e0ff */
[----:B------:R-:W1:Y:S03]  /*15c0*/  LDCU UR4, c[0x0][0x534] ;  /* 0x0000a680ff0477ac */ /* 0x000e660008000800 */
[----:B------:R-:W-:-:S06]  /*15d0*/  UIADD3.X UR5, UPT, UPT, UR15, -0x1, URZ, UP0, !UPT ;  /* 0xffffffff0f057890 */ /* 0x000fcc00087fe4ff */
[----:B------:R-:W-:Y:S01]  /*15e0*/  IMAD.U32 R5, RZ, RZ, UR5 ;  /* 0x00000005ff057e24 */ /* 0x000fe2000f8e00ff */
[----:B0-----:R-:W-:Y:S02]  /*15f0*/  LOP3.LUT R22, R4, 0x7, RZ, 0xc0, !PT ;  /* 0x0000000704167812 */ /* 0x001fe400078ec0ff */
[----:B------:R-:W-:Y:S02]  /*1600*/  SHF.R.U32.HI R3, RZ, 0x3, R4 ;  /* 0x00000003ff037819 */ /* 0x000fe40000011604 */
[----:B------:R-:W-:Y:S01]  /*1610*/  ISETP.LT.U32.AND P3, PT, R22, UR8, PT ;  /* 0x0000000816007c0c */ /* 0x000fe2000bf61070 */
[----:B------:R-:W0:Y:S02]  /*1620*/  LDCU.64 UR8, c[0x0][0x358] ;  /* 0x00006b00ff0877ac */ /* 0x000e240008000a00 */
[----:B------:R-:W-:Y:S01]  /*1630*/  VIADD R11, R3, 0x20 ;  /* 0x00000020030b7836 */ /* 0x000fe20000000000 */
[----:B------:R-:W-:Y:S01]  /*1640*/  ISETP.GT.AND.EX P3, PT, R5, RZ, PT, P3 ;  /* 0x000000ff0500720c */ /* 0x000fe20003f64330 */
[----:B------:R-:W-:-:S02]  /*1650*/  VIADD R21, R3, 0x10 ;  /* 0x0000001003157836 */ /* 0x000fc40000000000 */
[C---:B------:R-:W-:Y:S01]  /*1660*/  VIADD R5, R3.reuse, 0x30 ;  /* 0x0000003003057836 */ /* 0x040fe20000000000 */
[----:B-1----:R-:W-:Y:S02]  /*1670*/  ISETP.GE.OR P6, PT, R3, UR4, !P3 ;  /* 0x0000000403007c0c */ /* 0x002fe4000dfc6670 */
[----:B------:R-:W-:Y:S02]  /*1680*/  ISETP.GE.OR P4, PT, R11, UR4, !P3 ;  /* 0x000000040b007c0c */ /* 0x000fe4000df86670 */
[----:B------:R-:W-:Y:S02]  /*1690*/  ISETP.GE.OR P5, PT, R21, UR4, !P3 ;  /* 0x0000000415007c0c */ /* 0x000fe4000dfa6670 */
[----:B------:R-:W-:-:S07]  /*16a0*/  ISETP.GE.OR P3, PT, R5, UR4, !P3 ;  /* 0x0000000405007c0c */ /* 0x000fce000df66670 */
[----:B------:R-:W1:Y:S01]  /*16b0*/  @!P6 LDC.64 R16, c[0x0][0x428] ;  /* 0x00010a00ff10eb82 */ /* 0x000e620000000a00 */
[----:B------:R-:W-:-:S03]  /*16c0*/  @!P6 IADD3 R32, P0, PT, R22, UR20, RZ ;  /* 0x000000141620ec10 */ /* 0x000fc6000ff1e0ff */
[C---:B------:R-:W-:Y:S02]  /*16d0*/  @!P5 IADD3 R26, P1, PT, R22.reuse, UR20, RZ ;  /* 0x00000014161adc10 */ /* 0x040fe4000ff3e0ff */
[----:B------:R-:W-:Y:S01]  /*16e0*/  @!P6 IMAD.X R33, RZ, RZ, RZ, P0 ;  /* 0x000000ffff21e224 */ /* 0x000fe200000e06ff */
[----:B------:R-:W-:Y:S01]  /*16f0*/  @!P4 IADD3 R24, P0, PT, R22, UR20, RZ ;  /* 0x000000141618cc10 */ /* 0x000fe2000ff1e0ff */
[----:B------:R-:W2:Y:S01]  /*1700*/  @!P4 LDC.64 R12, c[0x0][0x428] ;  /* 0x00010a00ff0ccb82 */ /* 0x000ea20000000a00 */
[----:B------:R-:W-:Y:S01]  /*1710*/  @!P5 IADD3.X R27, PT, PT, RZ, RZ, RZ, P1, !PT ;  /* 0x000000ffff1bd210 */ /* 0x000fe20000ffe4ff */
[----:B------:R-:W-:-:S04]  /*1720*/  @!P6 IMAD.WIDE.U32 R32, R3, UR21, R32 ;  /* 0x000000150320ec25 */ /* 0x000fc8000f8e0020 */
[----:B------:R-:W-:Y:S02]  /*1730*/  @!P6 IMAD R20, R3, UR15, R33 ;  /* 0x0000000f0314ec24 */ /* 0x000fe4000f8e0221 */
[----:B------:R-:W3:Y:S01]  /*1740*/  @!P5 LDC.64 R14, c[0x0][0x428] ;  /* 0x00010a00ff0edb82 */ /* 0x000ee20000000a00 */
[----:B------:R-:W-:Y:S01]  /*1750*/  @!P4 IMAD.X R25, RZ, RZ, RZ, P0 ;  /* 0x000000ffff19c224 */ /* 0x000fe200000e06ff */
[----:B------:R-:W-:Y:S01]  /*1760*/  @!P3 IADD3 R22, P0, PT, R22, UR20, RZ ;  /* 0x000000141616bc10 */ /* 0x000fe2000ff1e0ff */
[----:B------:R-:W-:-:S05]  /*1770*/  @!P5 IMAD.WIDE.U32 R26, R21, UR21, R26 ;  /* 0x00000015151adc25 */ /* 0x000fca000f8e001a */
[----:B------:R-:W4:Y:S01]  /*1780*/  @!P3 LDC.64 R6, c[0x0][0x428] ;  /* 0x00010a00ff06bb82 */ /* 0x000f220000000a00 */
[C---:B-1----:R-:W-:Y:S01]  /*1790*/  @!P6 LEA R28, P2, R32.reuse, R16, 0x2 ;  /* 0x00000010201ce211 */ /* 0x042fe200078410ff */
[----:B------:R-:W-:Y:S02]  /*17a0*/  @!P3 IMAD.X R23, RZ, RZ, RZ, P0 ;  /* 0x000000ffff17b224 */ /* 0x000fe400000e06ff */
[----:B------:R-:W-:Y:S01]  /*17b0*/  IMAD.MOV.U32 R16, RZ, RZ, -0x800000 ;  /* 0xff800000ff107424 */ /* 0x000fe200078e00ff */
[----:B------:R-:W-:Y:S01]  /*17c0*/  @!P6 LEA.HI.X R29, R32, R17, R20, 0x2, P2 ;  /* 0x00000011201de211 */ /* 0x000fe200010f1414 */
[----:B------:R-:W-:-:S04]  /*17d0*/  @!P4 IMAD.WIDE.U32 R32, R11, UR21, R24 ;  /* 0x000000150b20cc25 */ /* 0x000fc8000f8e0018 */
[----:B------:R-:W-:Y:S01]  /*17e0*/  @!P4 IMAD R24, R11, UR15, R33 ;  /* 0x0000000f0b18cc24 */ /* 0x000fe2000f8e0221 */
[C---:B--2---:R-:W-:Y:S01]  /*17f0*/  @!P4 LEA R12, P0, R32.reuse, R12, 0x2 ;  /* 0x0000000c200cc211 */ /* 0x044fe200078010ff */
[----:B------:R-:W-:Y:S01]  /*1800*/  @!P3 IMAD.WIDE.U32 R22, R5, UR21, R22 ;  /* 0x000000150516bc25 */ /* 0x000fe2000f8e0016 */
[----:B0-----:R-:W2:Y:S02]  /*1810*/  @!P6 LDG.E R16, desc[UR8][R28.64] ;  /* 0x000000081c10e981 */ /* 0x001ea4000c1e1900 */
[----:B------:R-:W-:Y:S01]  /*1820*/  @!P4 LEA.HI.X R13, R32, R13, R24, 0x2, P0 ;  /* 0x0000000d200dc211 */ /* 0x000fe200000f1418 */
[----:B------:R-:W-:Y:S01]  /*1830*/  @!P5 IMAD R20, R21, UR15, R27 ;  /* 0x0000000f1514dc24 */ /* 0x000fe2000f8e021b */
[C---:B---3--:R-:W-:Y:S01]  /*1840*/  @!P5 LEA R14, P1, R26.reuse, R14, 0x2 ;  /* 0x0000000e1a0ed211 */ /* 0x048fe200078210ff */
[----:B------:R-:W-:Y:S02]  /*1850*/  @!P3 IMAD R17, R5, UR15, R23 ;  /* 0x0000000f0511bc24 */ /* 0x000fe4000f8e0217 */
[----:B------:R-:W-:Y:S01]  /*1860*/  IMAD.MOV.U32 R11, RZ, RZ, -0x800000 ;  /* 0xff800000ff0b7424 */ /* 0x000fe200078e00ff */
[----:B------:R-:W-:Y:S01]  /*1870*/  @!P5 LEA.HI.X R15, R26, R15, R20, 0x2, P1 ;  /* 0x0000000f1a0fd211 */ /* 0x000fe200008f1414 */
[----:B------:R-:W-:Y:S01]  /*1880*/  IMAD.MOV.U32 R5, RZ, RZ, -0x800000 ;  /* 0xff800000ff057424 */ /* 0x000fe200078e00ff */
[----:B----4-:R-:W-:-:S02]  /*1890*/  @!P3 LEA R24, P0, R22, R6, 0x2 ;  /* 0x000000061618b211 */ /* 0x010fc400078010ff */
[----:B------:R-:W-:Y:S01]  /*18a0*/  MOV R6, 0xff800000 ;  /* 0xff80000000067802 */ /* 0x000fe20000000f00 */
[----:B------:R0:W3:Y:S01]  /*18b0*/  @!P5 LDG.E R11, desc[UR8][R14.64] ;  /* 0x000000080e0bd981 */ /* 0x0000e2000c1e1900 */
[----:B------:R-:W-:-:S03]  /*18c0*/  @!P3 LEA.HI.X R25, R22, R7, R17, 0x2, P0 ;  /* 0x000000071619b211 */ /* 0x000fc600000f1411 */
[----:B------:R1:W4:Y:S04]  /*18d0*/  @!P4 LDG.E R5, desc[UR8][R12.64] ;  /* 0x000000080c05c981 */ /* 0x000328000c1e1900 */
[----:B------:R5:W4:Y:S01]  /*18e0*/  @!P3 LDG.E R6, desc[UR8][R24.64] ;  /* 0x000000081806b981 */ /* 0x000b22000c1e1900 */
[C---:B------:R-:W-:Y:S01]  /*18f0*/  ISETP.GT.U32.AND P0, PT, R4.reuse, 0x7f, PT ;  /* 0x0000007f0400780c */ /* 0x040fe20003f04070 */
[----:B------:R-:W5:Y:S01]  /*1900*/  S2UR UR4, SR_CgaCtaId ;  /* 0x00000000000479c3 */ /* 0x000f620000008800 */
[C---:B------:R-:W-:Y:S01]  /*1910*/  ISETP.GT.U32.AND P2, PT, R4.reuse, 0x17f, PT ;  /* 0x0000017f0400780c */ /* 0x040fe20003f44070 */
[----:B------:R-:W-:Y:S01]  /*1920*/  UMOV UR5, 0x400 ;  /* 0x0000040000057882 */ /* 0x000fe20000000000 */
[C---:B------:R-:W-:Y:S01]  /*1930*/  ISETP.GT.U32.AND P1, PT, R4.reuse, 0xff, PT ;  /* 0x000000ff0400780c */ /* 0x040fe20003f24070 */
[----:B------:R-:W-:Y:S01]  /*1940*/  IMAD.MOV.U32 R27, RZ, RZ, -0x800000 ;  /* 0xff800000ff1b7424 */ /* 0x000fe200078e00ff */
[C---:B------:R-:W-:Y:S01]  /*1950*/  ISETP.GT.U32.AND P3, PT, R4.reuse, 0x1ff, PT ;  /* 0x000001ff0400780c */ /* 0x040fe20003f64070 */
[----:B------:R-:W-:Y:S01]  /*1960*/  IMAD.MOV.U32 R23, RZ, RZ, -0x800000 ;  /* 0xff800000ff177424 */ /* 0x000fe200078e00ff */
[----:B------:R-:W-:Y:S05]  /*1970*/  BSSY.RECONVERGENT B1, `(.L_x_51) ;  /* 0x00001d1000017945 */ /* 0x000fea0003800200 */
[----:B------:R-:W5:Y:S02]  /*1980*/  @!P0 S2R R7, SR_CgaCtaId ;  /* 0x0000000000078919 */ /* 0x000f640000008800 */
[----:B------:R-:W-:Y:S01]  /*1990*/  @!P2 IMAD.SHL.U32 R22, R4, 0x4, RZ ;  /* 0x000000040416a824 */ /* 0x000fe200078e00ff */
[----:B0-----:R-:W-:Y:S01]  /*19a0*/  @!P2 MOV R15, 0x400 ;  /* 0x00000400000fa802 */ /* 0x001fe20000000f00 */
[----:B------:R-:W0:Y:S01]  /*19b0*/  @!P2 S2R R20, SR_CgaCtaId ;  /* 0x000000000014a919 */ /* 0x000e220000008800 */
[----:B------:R-:W-:-:S02]  /*19c0*/  @!P1 MOV R14, 0x400 ;  /* 0x00000400000e9802 */ /* 0x000fc40000000f00 */
[----:B-1----:R-:W-:Y:S01]  /*19d0*/  @!P0 MOV R12, 0x400 ;  /* 0x00000400000c8802 */ /* 0x002fe20000000f00 */
[----:B------:R-:W1:Y:S01]  /*19e0*/  @!P1 S2R R17, SR_CgaCtaId ;  /* 0x0000000000119919 */ /* 0x000e620000008800 */
[----:B------:R-:W-:Y:S02]  /*19f0*/  @!P2 LOP3.LUT R22, R22, 0x1c, RZ, 0xc0, !PT ;  /* 0x0000001c1616a812 */ /* 0x000fe400078ec0ff */
[----:B-----5:R-:W-:Y:S01]  /*1a00*/  MOV R24, 0xff800000 ;  /* 0xff80000000187802 */ /* 0x020fe20000000f00 */
[----:B------:R-:W-:Y:S01]  /*1a10*/  ULEA UR4, UR4, UR5, 0x18 ;  /* 0x0000000504047291 */ /* 0x000fe2000f8ec0ff */
[----:B------:R-:W-:Y:S01]  /*1a20*/  IMAD.MOV.U32 R25, RZ, RZ, -0x800000 ;  /* 0xff800000ff197424 */ /* 0x000fe200078e00ff */
[----:B------:R-:W-:Y:S01]  /*1a30*/  @!P0 LEA R7, R7, R12, 0x18 ;  /* 0x0000000c07078211 */ /* 0x000fe200078ec0ff */
[----:B------:R-:W-:Y:S01]  /*1a40*/  @!P3 IMAD.SHL.U32 R12, R4, 0x4, RZ ;  /* 0x00000004040cb824 */ /* 0x000fe200078e00ff */
[----:B0-----:R-:W-:Y:S01]  /*1a50*/  @!P2 LEA R15, R20, R15, 0x18 ;  /* 0x0000000f140fa211 */ /* 0x001fe200078ec0ff */
[----:B------:R-:W-:-:S03]  /*1a60*/  @!P1 IMAD.SHL.U32 R20, R4, 0x4, RZ ;  /* 0x0000000404149824 */ /* 0x000fc600078e00ff */
[----:B------:R-:W-:Y:S02]  /*1a70*/  @!P3 LOP3.LUT R12, R12, 0x1c, RZ, 0xc0, !PT ;  /* 0x0000001c0c0cb812 */ /* 0x000fe400078ec0ff */
[----:B-1----:R-:W-:Y:S01]  /*1a80*/  @!P1 LEA R13, R17, R14, 0x18 ;  /* 0x0000000e110d9211 */ /* 0x002fe200078ec0ff */
[----:B------:R-:W-:Y:S01]  /*1a90*/  @!P0 IMAD.SHL.U32 R14, R4, 0x4, RZ ;  /* 0x00000004040e8824 */ /* 0x000fe200078e00ff */
[----:B------:R-:W-:Y:S01]  /*1aa0*/  @!P1 LOP3.LUT R20, R20, 0x1c, RZ, 0xc0, !PT ;  /* 0x0000001c14149812 */ /* 0x000fe200078ec0ff */
[----:B------:R-:W-:Y:S01]  /*1ab0*/  @!P2 IMAD.IADD R22, R22, 0x1, R15 ;  /* 0x000000011616a824 */ /* 0x000fe200078e020f */
[----:B------:R-:W-:Y:S02]  /*1ac0*/  @!P3 IADD3 R12, PT, PT, R12, UR4, RZ ;  /* 0x000000040c0cbc10 */ /* 0x000fe4000fffe0ff */
[----:B------:R-:W-:Y:S01]  /*1ad0*/  @!P0 LOP3.LUT R14, R14, 0x1c, RZ, 0xc0, !PT ;  /* 0x0000001c0e0e8812 */ /* 0x000fe200078ec0ff */
[----:B------:R-:W-:Y:S01]  /*1ae0*/  @!P1 IMAD.IADD R20, R20, 0x1, R13 ;  /* 0x0000000114149824 */ /* 0x000fe200078e020d */
[----:B------:R-:W-:Y:S01]  /*1af0*/  SHF.R.U32.HI R13, RZ, 0x4, R4 ;  /* 0x00000004ff0d7819 */ /* 0x000fe20000011604 */
[----:B------:R-:W-:-:S02]  /*1b00*/  @!P3 IMAD R15, R3, 0x24, R12 ;  /* 0x00000024030fb824 */ /* 0x000fc400078e020c */
[----:B------:R-:W-:Y:S01]  /*1b10*/  @!P0 IMAD.IADD R14, R14, 0x1, R7 ;  /* 0x000000010e0e8824 */ /* 0x000fe200078e0207 */
[----:B------:R-:W-:Y:S01]  /*1b20*/  LOP3.LUT R7, R4, 0xf, RZ, 0xc0, !PT ;  /* 0x0000000f04077812 */ /* 0x000fe200078ec0ff */
[----:B------:R-:W-:Y:S01]  /*1b30*/  @!P2 IMAD R22, R3, 0x24, R22 ;  /* 0x000000240316a824 */ /* 0x000fe200078e0216 */
[----:B------:R-:W-:Y:S01]  /*1b40*/  LEA R12, R13, UR4, 0x2 ;  /* 0x000000040d0c7c11 */ /* 0x000fe2000f8e10ff */
[C---:B------:R-:W-:Y:S01]  /*1b50*/  @!P1 IMAD R20, R3.reuse, 0x24, R20 ;  /* 0x0000002403149824 */ /* 0x040fe200078e0214 */
[----:B------:R-:W-:Y:S01]  /*1b60*/  USHF.R.S32.HI UR4, URZ, 0x1f, UR22 ;  /* 0x0000001fff047899 */ /* 0x000fe20008011416 */
[----:B------:R-:W-:Y:S02]  /*1b70*/  @!P0 IMAD R17, R3, 0x24, R14 ;  /* 0x0000002403118824 */ /* 0x000fe400078e020e */
[----:B------:R-:W-:Y:S01]  /*1b80*/  IMAD R12, R7, 0x24, R12 ;  /* 0x00000024070c7824 */ /* 0x000fe200078e020c */
[----:B------:R-:W0:Y:S01]  /*1b90*/  LDC R3, c[0x0][0x434] ;  /* 0x00010d00ff037b82 */ /* 0x000e220000000800 */
[----:B------:R-:W-:Y:S01]  /*1ba0*/  ULOP3.LUT UR4, UR4, 0x1, URZ, 0xfc, !UPT ;  /* 0x0000000104047892 */ /* 0x000fe2000f8efcff */
[----:B--2---:R-:W-:Y:S04]  /*1bb0*/  @!P3 STS [R15], R16 ;  /* 0x000000100f00b388 */ /* 0x004fe80000000800 */
[----:B---3--:R0:W-:Y:S04]  /*1bc0*/  @!P2 STS [R22+0x240], R11 ;  /* 0x0002400b1600a388 */ /* 0x0081e80000000800 */
[----:B----4-:R1:W-:Y:S04]  /*1bd0*/  @!P1 STS [R20+0x480], R5 ;  /* 0x0004800514009388 */ /* 0x0103e80000000800 */
[----:B------:R2:W-:Y:S01]  /*1be0*/  @!P0 STS [R17+0x6c0], R6 ;  /* 0x0006c00611008388 */ /* 0x0005e20000000800 */
[----:B------:R-:W-:Y:S01]  /*1bf0*/  BAR.SYNC.DEFER_BLOCKING 0x0 ;  /* 0x0000000000007b1d */ /* 0x000fe20000010000 */
[----:B0-----:R-:W-:-:S05]  /*1c00*/  IABS R11, R3 ;  /* 0x00000003000b7213 */ /* 0x001fca0000000000 */
[----:B-1----:R-:W0:Y:S01]  /*1c10*/  I2F.RP R20, R11 ;  /* 0x0000000b00147306 */ /* 0x002e220000209400 */
[----:B------:R-:W-:Y:S04]  /*1c20*/  @!P0 LDS R27, [R12] ;  /* 0x000000000c1b8984 */ /* 0x000fe80000000800 */
[----:B------:R-:W-:Y:S04]  /*1c30*/  @!P0 LDS R24, [R12+0x240] ;  /* 0x000240000c188984 */ /* 0x000fe80000000800 */
[----:B------:R-:W1:Y:S01]  /*1c40*/  @!P0 LDS R25, [R12+0x480] ;  /* 0x000480000c198984 */ /* 0x000e620000000800 */
[----:B0-----:R-:W0:Y:S03]  /*1c50*/  MUFU.RCP R16, R20 ;  /* 0x0000001400107308 */ /* 0x001e260000001000 */
[----:B------:R-:W3:Y:S01]  /*1c60*/  @!P0 LDS R23, [R12+0x6c0] ;  /* 0x0006c0000c178984 */ /* 0x000ee20000000800 */
[----:B0-----:R-:W-:-:S04]  /*1c70*/  VIADD R16, R16, 0xffffffe ;  /* 0x0ffffffe10107836 */ /* 0x001fc80000000000 */
[----:B--2---:R0:W2:Y:S02]  /*1c80*/  F2I.FTZ.U32.TRUNC.NTZ R17, R16 ;  /* 0x0000001000117305 */ /* 0x0040a4000021f000 */
[----:B0-----:R-:W-:Y:S01]  /*1c90*/  HFMA2 R16, -RZ, RZ, 0, 0 ;  /* 0x00000000ff107431 */ /* 0x001fe200000001ff */
[----:B-1----:R-:W-:-:S04]  /*1ca0*/  FMNMX3.FTZ R14, R27, R24, R25, !PT ;  /* 0x000000181b0e7276 */ /* 0x002fc80007810019 */
[----:B---3--:R-:W-:-:S05]  /*1cb0*/  FMNMX.FTZ R5, R14, R23, !PT ;  /* 0x000000170e057209 */ /* 0x008fca0007810000 */
[----:B------:R-:W0:Y:S02]  /*1cc0*/  SHFL.BFLY PT, R14, R5, 0x8, 0x1f ;  /* 0x0d001f00050e7f89 */ /* 0x000e2400000e0000 */
[----:B0-----:R-:W-:Y:S01]  /*1cd0*/  FMNMX.FTZ R14, R5, R14, !PT ;  /* 0x0000000e050e7209 */ /* 0x001fe20007810000 */
[----:B--2---:R-:W-:-:S04]  /*1ce0*/  IMAD.MOV R5, RZ, RZ, -R17 ;  /* 0x000000ffff057224 */ /* 0x004fc800078e0a11 */
[----:B------:R-:W0:Y:S01]  /*1cf0*/  SHFL.BFLY PT, R15, R14, 0x4, 0x1f ;  /* 0x0c801f000e0f7f89 */ /* 0x000e2200000e0000 */
[----:B------:R-:W-:Y:S01]  /*1d00*/  IMAD R6, R5, R11, RZ ;  /* 0x0000000b05067224 */ /* 0x000fe200078e02ff */
[----:B------:R-:W-:-:S03]  /*1d10*/  IABS R5, R2 ;  /* 0x0000000200057213 */ /* 0x000fc60000000000 */
[----:B------:R-:W-:Y:S01]  /*1d20*/  IMAD.HI.U32 R6, R17, R6, R16 ;  /* 0x0000000611067227 */ /* 0x000fe200078e0010 */
[----:B0-----:R-:W-:-:S05]  /*1d30*/  FMNMX.FTZ R15, R14, R15, !PT ;  /* 0x0000000f0e0f7209 */ /* 0x001fca0007810000 */
[----:B------:R-:W-:Y:S01]  /*1d40*/  IMAD.HI.U32 R14, R6, R5, RZ ;  /* 0x00000005060e7227 */ /* 0x000fe200078e00ff */
[----:B------:R-:W0:Y:S03]  /*1d50*/  SHFL.BFLY PT, R12, R15, 0x2, 0x1f ;  /* 0x0c401f000f0c7f89 */ /* 0x000e2600000e0000 */
[----:B------:R-:W-:-:S04]  /*1d60*/  IMAD.MOV R6, RZ, RZ, -R14 ;  /* 0x000000ffff067224 */ /* 0x000fc800078e0a0e */
[----:B------:R-:W-:Y:S01]  /*1d70*/  IMAD R6, R11, R6, R5 ;  /* 0x000000060b067224 */ /* 0x000fe200078e0205 */
[----:B------:R-:W-:-:S04]  /*1d80*/  LOP3.LUT R5, R2, R3, RZ, 0x3c, !PT ;  /* 0x0000000302057212 */ /* 0x000fc800078e3cff */
[----:B------:R-:W-:-:S13]  /*1d90*/  ISETP.GT.U32.AND P0, PT, R11, R6, PT ;  /* 0x000000060b00720c */ /* 0x000fda0003f04070 */
[----:B------:R-:W-:Y:S01]  /*1da0*/  @!P0 IMAD.IADD R6, R6, 0x1, -R11 ;  /* 0x0000000106068824 */ /* 0x000fe200078e0a0b */
[----:B0-----:R-:W-:Y:S01]  /*1db0*/  FMNMX.FTZ R12, R15, R12, !PT ;  /* 0x0000000c0f0c7209 */ /* 0x001fe20007810000 */
[----:B------:R-:W-:Y:S01]  /*1dc0*/  @!P0 VIADD R14, R14, 0x1 ;  /* 0x000000010e0e8836 */ /* 0x000fe20000000000 */
[----:B------:R-:W-:Y:S02]  /*1dd0*/  ISETP.NE.AND P0, PT, R3, RZ, PT ;  /* 0x000000ff0300720c */ /* 0x000fe40003f05270 */
[----:B------:R-:W-:Y:S01]  /*1de0*/  ISETP.GE.U32.AND P2, PT, R6, R11, PT ;  /* 0x0000000b0600720c */ /* 0x000fe20003f46070 */
[----:B------:R-:W0:-:S12]  /*1df0*/  SHFL.BFLY PT, R17, R12, 0x1, 0x1f ;  /* 0x0c201f000c117f89 */ /* 0x000e1800000e0000 */
[----:B------:R-:W-:Y:S01]  /*1e00*/  @P2 VIADD R14, R14, 0x1 ;  /* 0x000000010e0e2836 */ /* 0x000fe20000000000 */
[----:B0-----:R-:W-:-:S04]  /*1e10*/  FMNMX.FTZ R17, R12, R17, !PT ;  /* 0x000000110c117209 */ /* 0x001fc80007810000 */
[----:B------:R-:W-:-:S04]  /*1e20*/  FSETP.NEU.FTZ.AND P1, PT, R17, -INF , PT ;  /* 0xff8000001100780b */ /* 0x000fc80003f3d000 */
[----:B------:R-:W-:Y:S02]  /*1e30*/  FSEL R2, R17, RZ, P1 ;  /* 0x000000ff11027208 */ /* 0x000fe40000800000 */
[----:B------:R-:W0:Y:S01]  /*1e40*/  LDC R17, c[0x0][0x3e0] ;  /* 0x0000f800ff117b82 */ /* 0x000e220000000800 */
[----:B------:R-:W-:Y:S02]  /*1e50*/  ISETP.GE.AND P1, PT, R5, RZ, PT ;  /* 0x000000ff0500720c */ /* 0x000fe40003f26270 */
[C---:B------:R-:W-:Y:S01]  /*1e60*/  FADD.FTZ R20, -R2.reuse, R27 ;  /* 0x0000001b02147221 */ /* 0x040fe20000010100 */
[C---:B------:R-:W-:Y:S01]  /*1e70*/  FADD.FTZ R11, -R2.reuse, R24 ;  /* 0x00000018020b7221 */ /* 0x040fe20000010100 */
[C---:B------:R-:W-:Y:S01]  /*1e80*/  FADD.FTZ R21, -R2.reuse, R25 ;  /* 0x0000001902157221 */ /* 0x040fe20000010100 */
[----:B------:R-:W-:Y:S01]  /*1e90*/  FADD.FTZ R15, -R2, R23 ;  /* 0x00000017020f7221 */ /* 0x000fe20000010100 */
[----:B------:R-:W-:Y:S01]  /*1ea0*/  FMUL.FTZ R20, R20, 1.4426950216293334961 ;  /* 0x3fb8aa3b14147820 */ /* 0x000fe20000410000 */
[----:B------:R-:W-:Y:S01]  /*1eb0*/  FMUL.FTZ R11, R11, 1.4426950216293334961 ;  /* 0x3fb8aa3b0b0b7820 */ /* 0x000fe20000410000 */
[----:B------:R-:W-:Y:S01]  /*1ec0*/  FMUL.FTZ R21, R21, 1.4426950216293334961 ;  /* 0x3fb8aa3b15157820 */ /* 0x000fe20000410000 */
[----:B------:R-:W-:-:S03]  /*1ed0*/  FMUL.FTZ R15, R15, 1.4426950216293334961 ;  /* 0x3fb8aa3b0f0f7820 */ /* 0x000fc60000410000 */
[----:B------:R-:W-:Y:S01]  /*1ee0*/  MUFU.EX2 R20, R20 ;  /* 0x0000001400147308 */ /* 0x000fe20000000800 */
[----:B------:R-:W-:Y:S02]  /*1ef0*/  @!P1 IADD3 R14, PT, PT, -R14, RZ, RZ ;  /* 0x000000ff0e0e9210 */ /* 0x000fe40007ffe1ff */
[----:B------:R-:W-:-:S05]  /*1f00*/  @!P0 LOP3.LUT R14, RZ, R3, RZ, 0x33, !PT ;  /* 0x00000003ff0e8212 */ /* 0x000fca00078e33ff */
[----:B------:R-:W1:Y:S01]  /*1f10*/  MUFU.EX2 R11, R11 ;  /* 0x0000000b000b7308 */ /* 0x000e620000000800 */
[----:B------:R-:W-:Y:S01]  /*1f20*/  IMAD R5, R14, UR4, RZ ;  /* 0x000000040e057c24 */ /* 0x000fe2000f8e02ff */
[----:B------:R-:W2:Y:S01]  /*1f30*/  LDCU UR4, c[0x0][0x430] ;  /* 0x00008600ff0477ac */ /* 0x000ea20008000800 */
[----:B0-----:R-:W-:-:S03]  /*1f40*/  IABS R12, R17 ;  /* 0x00000011000c7213 */ /* 0x001fc60000000000 */
[----:B------:R-:W-:Y:S02]  /*1f50*/  IABS R16, R5 ;  /* 0x0000000500107213 */ /* 0x000fe40000000000 */
[----:B------:R-:W0:Y:S01]  /*1f60*/  MUFU.EX2 R6, R21 ;  /* 0x0000001500067308 */ /* 0x000e220000000800 */
[----:B------:R-:W-:-:S07]  /*1f70*/  ISETP.NE.AND P5, PT, R5, RZ, PT ;  /* 0x000000ff0500720c */ /* 0x000fce0003fa5270 */
[----:B------:R-:W3:Y:S01]  /*1f80*/  MUFU.EX2 R33, R15 ;  /* 0x0000000f00217308 */ /* 0x000ee20000000800 */
[----:B-1----:R-:W-:-:S07]  /*1f90*/  FADD.FTZ R11, R20, R11 ;  /* 0x0000000b140b7221 */ /* 0x002fce0000010000 */
[----:B------:R-:W1:Y:S01]  /*1fa0*/  I2F.RP R22, R12 ;  /* 0x0000000c00167306 */ /* 0x000e620000209400 */
[----:B0-----:R-:W-:-:S07]  /*1fb0*/  FADD.FTZ R6, R11, R6 ;  /* 0x000000060b067221 */ /* 0x001fce0000010000 */
[----:B------:R-:W0:Y:S01]  /*1fc0*/  I2F.RP R26, R16 ;  /* 0x00000010001a7306 */ /* 0x000e220000209400 */
[----:B---3--:R-:W-:-:S05]  /*1fd0*/  FADD.FTZ R33, R6, R33 ;  /* 0x0000002106217221 */ /* 0x008fca0000010000 */
[----:B------:R-:W3:Y:S02]  /*1fe0*/  SHFL.BFLY PT, R20, R33, 0x8, 0x1f ;  /* 0x0d001f0021147f89 */ /* 0x000ee400000e0000 */
[----:B-1----:R-:W1:Y:S08]  /*1ff0*/  MUFU.RCP R28, R22 ;  /* 0x00000016001c7308 */ /* 0x002e700000001000 */
[----:B0-----:R-:W0:Y:S01]  /*2000*/  MUFU.RCP R26, R26 ;  /* 0x0000001a001a7308 */ /* 0x001e220000001000 */
[----:B-1----:R-:W-:-:S07]  /*2010*/  VIADD R28, R28, 0xffffffe ;  /* 0x0ffffffe1c1c7836 */ /* 0x002fce0000000000 */
[----:B------:R-:W1:Y:S01]  /*2020*/  F2I.FTZ.U32.TRUNC.NTZ R29, R28 ;  /* 0x0000001c001d7305 */ /* 0x000e62000021f000 */
[----:B---3--:R-:W-:Y:S01]  /*2030*/  FADD.FTZ R20, R33, R20 ;  /* 0x0000001421147221 */ /* 0x008fe20000010000 */
[----:B0-----:R-:W-:-:S04]  /*2040*/  VIADD R21, R26, 0xffffffe ;  /* 0x0ffffffe1a157836 */ /* 0x001fc80000000000 */
[----:B------:R-:W0:Y:S02]  /*2050*/  SHFL.BFLY PT, R15, R20, 0x4, 0x1f ;  /* 0x0c801f00140f7f89 */ /* 0x000e2400000e0000 */
[----:B------:R-:W3:Y:S01]  /*2060*/  F2I.FTZ.U32.TRUNC.NTZ R21, R21 ;  /* 0x0000001500157305 */ /* 0x000ee2000021f000 */
[----:B-1----:R-:W-:Y:S02]  /*2070*/  IMAD.MOV R6, RZ, RZ, -R29 ;  /* 0x000000ffff067224 */ /* 0x002fe400078e0a1d */
[----:B------:R-:W-:Y:S02]  /*2080*/  IMAD.MOV.U32 R28, RZ, RZ, RZ ;  /* 0x000000ffff1c7224 */ /* 0x000fe400078e00ff */
[----:B------:R-:W-:-:S04]  /*2090*/  IMAD R33, R6, R12, RZ ;  /* 0x0000000c06217224 */ /* 0x000fc800078e02ff */
[----:B------:R-:W-:-:S04]  /*20a0*/  IMAD.HI.U32 R22, R29, R33, R28 ;  /* 0x000000211d167227 */ /* 0x000fc800078e001c */
[----:B---3--:R-:W-:Y:S02]  /*20b0*/  IMAD.MOV R11, RZ, RZ, -R21 ;  /* 0x000000ffff0b7224 */ /* 0x008fe400078e0a15 */
[----:B0-----:R-:W-:Y:S01]  /*20c0*/  FADD.FTZ R15, R20, R15 ;  /* 0x0000000f140f7221 */ /* 0x001fe20000010000 */
[----:B------:R-:W-:Y:S01]  /*20d0*/  MOV R20, RZ ;  /* 0x000000ff00147202 */ /* 0x000fe20000000f00 */
[----:B------:R-:W-:-:S03]  /*20e0*/  IMAD R11, R11, R16, RZ ;  /* 0x000000100b0b7224 */ /* 0x000fc600078e02ff */
[----:B------:R-:W0:Y:S01]  /*20f0*/  SHFL.BFLY PT, R6, R15, 0x2, 0x1f ;  /* 0x0c401f000f067f89 */ /* 0x000e2200000e0000 */
[----:B------:R-:W-:Y:S01]  /*2100*/  IMAD.HI.U32 R20, R21, R11, R20 ;  /* 0x0000000b15147227 */ /* 0x000fe200078e0014 */
[----:B------:R-:W-:-:S03]  /*2110*/  IABS R21, R5 ;  /* 0x0000000500157213 */ /* 0x000fc60000000000 */
[----:B------:R-:W-:Y:S02]  /*2120*/  VIADD R11, R16, UR18 ;  /* 0x00000012100b7c36 */ /* 0x000fe40008000000 */
[----:B------:R-:W-:-:S03]  /*2130*/  IMAD.MOV R21, RZ, RZ, -R21 ;  /* 0x000000ffff157224 */ /* 0x000fc600078e0a15 */
[----:B------:R-:W-:Y:S02]  /*2140*/  IABS R29, R11 ;  /* 0x0000000b001d7213 */ /* 0x000fe40000000000 */
[C---:B------:R-:W-:Y:S02]  /*2150*/  LOP3.LUT R26, R11.reuse, R16, RZ, 0x3c, !PT ;  /* 0x000000100b1a7212 */ /* 0x040fe400078e3cff */
[----:B------:R-:W-:Y:S01]  /*2160*/  LOP3.LUT R11, R11, R17, RZ, 0x3c, !PT ;  /* 0x000000110b0b7212 */ /* 0x000fe200078e3cff */
[----:B------:R-:W-:Y:S01]  /*2170*/  IMAD.HI.U32 R20, R20, R29, RZ ;  /* 0x0000001d14147227 */ /* 0x000fe200078e00ff */
[----:B------:R-:W-:-:S03]  /*2180*/  ISETP.GE.AND P0, PT, R26, RZ, PT ;  /* 0x000000ff1a00720c */ /* 0x000fc60003f06270 */
[----:B------:R-:W-:-:S04]  /*2190*/  IMAD.HI.U32 R22, R22, R29, RZ ;  /* 0x0000001d16167227 */ /* 0x000fc800078e00ff */
[--C-:B------:R-:W-:Y:S02]  /*21a0*/  IMAD R33, R20, R21, R29.reuse ;  /* 0x0000001514217224 */ /* 0x100fe400078e021d */
[----:B0-----:R-:W-:Y:S01]  /*21b0*/  FADD.FTZ R6, R15, R6 ;  /* 0x000000060f067221 */ /* 0x001fe20000010000 */
[----:B------:R-:W-:Y:S01]  /*21c0*/  IMAD.MOV R21, RZ, RZ, -R22 ;  /* 0x000000ffff157224 */ /* 0x000fe200078e0a16 */
[----:B------:R-:W0:Y:S01]  /*21d0*/  LDC.U8 R15, c[0x0][0x549] ;  /* 0x00015240ff0f7b82 */ /* 0x000e220000000000 */
[----:B------:R-:W-:Y:S02]  /*21e0*/  ISETP.GT.U32.AND P3, PT, R16, R33, PT ;  /* 0x000000211000720c */ /* 0x000fe40003f64070 */
[C---:B------:R-:W-:Y:S02]  /*21f0*/  IMAD R29, R12.reuse, R21, R29 ;  /* 0x000000150c1d7224 */ /* 0x040fe400078e021d */
[----:B------:R-:W1:Y:S03]  /*2200*/  SHFL.BFLY PT, R21, R6, 0x1, 0x1f ;  /* 0x0c201f0006157f89 */ /* 0x000e6600000e0000 */
[----:B------:R-:W-:-:S06]  /*2210*/  ISETP.GT.U32.AND P1, PT, R12, R29, PT ;  /* 0x0000001d0c00720c */ /* 0x000fcc0003f24070 */
[-C--:B------:R-:W-:Y:S01]  /*2220*/  @!P3 IADD3 R33, PT, PT, R33, -R16.reuse, RZ ;  /* 0x800000102121b210 */ /* 0x080fe20007ffe0ff */
[----:B------:R-:W-:Y:S01]  /*2230*/  @!P3 VIADD R20, R20, 0x1 ;  /* 0x000000011414b836 */ /* 0x000fe20000000000 */
[----:B------:R-:W-:Y:S02]  /*2240*/  ISETP.GE.AND P3, PT, R11, RZ, PT ;  /* 0x000000ff0b00720c */ /* 0x000fe40003f66270 */
[----:B------:R-:W-:-:S03]  /*2250*/  ISETP.GE.U32.AND P2, PT, R33, R16, PT ;  /* 0x000000102100720c */ /* 0x000fc60003f46070 */
[----:B------:R-:W-:Y:S02]  /*2260*/  @!P1 IMAD.IADD R29, R29, 0x1, -R12 ;  /* 0x000000011d1d9824 */ /* 0x000fe400078e0a0c */
[----:B------:R-:W-:Y:S01]  /*2270*/  @!P1 VIADD R22, R22, 0x1 ;  /* 0x0000000116169836 */ /* 0x000fe20000000000 */
[----:B------:R-:W-:Y:S02]  /*2280*/  ISETP.NE.AND P1, PT, R17, RZ, PT ;  /* 0x000000ff1100720c */ /* 0x000fe40003f25270 */
[----:B------:R-:W-:Y:S02]  /*2290*/  ISETP.GE.U32.AND P4, PT, R29, R12, PT ;  /* 0x0000000c1d00720c */ /* 0x000fe40003f86070 */
[----:B------:R-:W-:Y:S01]  /*22a0*/  SHF.R.S32.HI R29, RZ, 0x1f, R5 ;  /* 0x0000001fff1d7819 */ /* 0x000fe20000011405 */
[----:B-1----:R-:W-:Y:S01]  /*22b0*/  FADD.FTZ R21, R6, R21 ;  /* 0x0000001506157221 */ /* 0x002fe20000010000 */
[----:B--2---:R-:W-:Y:S02]  /*22c0*/  IMAD R6, R3, UR4, RZ ;  /* 0x0000000403067c24 */ /* 0x004fe4000f8e02ff */
[----:B------:R-:W-:-:S02]  /*22d0*/  @P2 VIADD R20, R20, 0x1 ;  /* 0x0000000114142836 */ /* 0x000fc40000000000 */
[----:B------:R-:W-:Y:S01]  /*22e0*/  FSETP.NE.FTZ.AND P2, PT, R21, RZ, PT ;  /* 0x000000ff1500720b */ /* 0x000fe20003f55000 */
[----:B------:R-:W-:Y:S02]  /*22f0*/  IMAD R5, R5, R6, RZ ;  /* 0x0000000605057224 */ /* 0x000fe400078e02ff */
[----:B------:R-:W-:Y:S01]  /*2300*/  @!P0 IMAD.MOV R20, RZ, RZ, -R20 ;  /* 0x000000ffff148224 */ /* 0x000fe200078e0a14 */
[----:B0-----:R-:W-:Y:S02]  /*2310*/  ISETP.NE.AND P0, PT, R15, RZ, PT ;  /* 0x000000ff0f00720c */ /* 0x001fe40003f05270 */
[----:B------:R-:W-:Y:S02]  /*2320*/  @P4 IADD3 R22, PT, PT, R22, 0x1, RZ ;  /* 0x0000000116164810 */ /* 0x000fe40007ffe0ff */
[----:B------:R-:W-:Y:S02]  /*2330*/  ISETP.NE.AND P4, PT, R14, RZ, PT ;  /* 0x000000ff0e00720c */ /* 0x000fe40003f85270 */
[----:B------:R-:W-:Y:S01]  /*2340*/  @!P5 LOP3.LUT R20, RZ, R16, RZ, 0x33, !PT ;  /* 0x00000010ff14d212 */ /* 0x000fe200078e33ff */
[----:B------:R-:W-:Y:S01]  /*2350*/  @!P3 IMAD.MOV R22, RZ, RZ, -R22 ;  /* 0x000000ffff16b224 */ /* 0x000fe200078e0a16 */
[----:B------:R-:W-:Y:S01]  /*2360*/  @!P1 LOP3.LUT R22, RZ, R17, RZ, 0x33, !PT ;  /* 0x00000011ff169212 */ /* 0x000fe200078e33ff */
[----:B------:R-:W0:Y:S01]  /*2370*/  @P2 MUFU.LG2 R21, R21 ;  /* 0x0000001500152308 */ /* 0x000e220000000c00 */
[----:B------:R-:W-:-:S02]  /*2380*/  LOP3.LUT P1, RZ, R4, 0x38f, RZ, 0xc0, !PT ;  /* 0x0000038f04ff7812 */ /* 0x000fc4000782c0ff */
[----:B------:R-:W-:Y:S02]  /*2390*/  SEL R11, R3, 0x1, !P0 ;  /* 0x00000001030b7807 */ /* 0x000fe40004000000 */
[----:B------:R-:W-:Y:S02]  /*23a0*/  SEL R12, RZ, 0x1, !P4 ;  /* 0x00000001ff0c7807 */ /* 0x000fe40006000000 */
[----:B------:R-:W-:Y:S01]  /*23b0*/  ISETP.LT.U32.AND P0, PT, R18, R20, PT ;  /* 0x000000141200720c */ /* 0x000fe20003f01070 */
[----:B------:R-:W-:Y:S01]  /*23c0*/  IMAD R11, R22, R11, RZ ;  /* 0x0000000b160b7224 */ /* 0x000fe200078e02ff */
[----:B------:R-:W-:Y:S01]  /*23d0*/  SHF.R.S32.HI R15, RZ, 0x1f, R20 ;  /* 0x0000001fff0f7819 */ /* 0x000fe20000011414 */
[----:B------:R-:W-:Y:S01]  /*23e0*/  IMAD.MOV.U32 R22, RZ, RZ, 0x7f800000 ;  /* 0x7f800000ff167424 */ /* 0x000fe200078e00ff */
[----:B------:R-:W-:Y:S02]  /*23f0*/  LOP3.LUT R12, R29, R12, RZ, 0xfc, !PT ;  /* 0x0000000c1d0c7212 */ /* 0x000fe400078efcff */
[----:B------:R-:W-:-:S03]  /*2400*/  ISETP.LT.AND.EX P0, PT, R19, R15, PT, P0 ;  /* 0x0000000f1300720c */ /* 0x000fc60003f01300 */
[----:B------:R-:W-:Y:S01]  /*2410*/  IMAD R3, R12, R11, RZ ;  /* 0x0000000b0c037224 */ /* 0x000fe200078e02ff */
[----:B------:R-:W-:Y:S01]  /*2420*/  SEL R6, R18, R20, P0 ;  /* 0x0000001412067207 */ /* 0x000fe20000000000 */
[----:B0-----:R-:W-:Y:S01]  /*2430*/  @P2 FFMA.FTZ R22, R21, 0.69314718246459960938, R2 ;  /* 0x3f31721815162823 */ /* 0x001fe20000010002 */
[----:B------:R-:W-:Y:S07]  /*2440*/  @P1 BRA `(.L_x_52) ;  /* 0x00000010008c1947 */ /* 0x000fee0003800000 */
        /* <DEDUP_REMOVED lines=50> */
.L_x_54:
[----:B------:R-:W-:Y:S01]  /*2770*/  IMAD.MOV.U32 R26, RZ, RZ, R2 ;  /* 0x000000ffff1a7224 */ /* 0x000fe200078e0002 */
[----:B------:R-:W-:Y:S01]  /*2780*/  MOV R19, RZ ;  /* 0x000000ff00137202 */ /* 0x000fe20000000f00 */
[----:B------:R-:W-:Y:S01]  /*2790*/  IMAD.MOV.U32 R18, RZ, RZ, R32 ;  /* 0x000000ffff127224 */ /* 0x000fe200078e0020 */
[----:B------:R-:W-:Y:S02]  /*27a0*/  MOV R14, 0x27c0 ;  /* 0x000027c0000e7802 */ /* 0x000fe40000000f00 */
[----:B------:R-:W-:Y:S05]  /*27b0*/  CALL.REL.NOINC `($__internal_1_$__cuda_sm20_div_s64) ;  /* 0x0000001c00807944 */ /* 0x000fea0003c00000 */
[----:B------:R-:W-:Y:S02]  /*27c0*/  IADD3 R15, PT, PT, -R12, RZ, RZ ;  /* 0x000000ff0c0f7210 */ /* 0x000fe40007ffe1ff */
[----:B------:R-:W-:-:S03]  /*27d0*/  MOV R33, R11 ;  /* 0x0000000b00217202 */ /* 0x000fc60000000f00 */
[----:B------:R-:W-:Y:S01]  /*27e0*/  IMAD R14, R32, R15, R2 ;  /* 0x0000000f200e7224 */ /* 0x000fe200078e0202 */
[----:B------:R-:W-:-:S07]  /*27f0*/  MOV R32, R12 ;  /* 0x0000000c00207202 */ /* 0x000fce0000000f00 */
.L_x_55:
        /* <DEDUP_REMOVED lines=59> */
.L_x_57:
[----:B------:R-:W-:Y:S01]  /*2bb0*/  IMAD.MOV.U32 R26, RZ, RZ, R32 ;  /* 0x000000ffff1a7224 */ /* 0x000fe200078e0020 */
[----:B------:R-:W-:Y:S01]  /*2bc0*/  MOV R19, R33 ;  /* 0x0000002100137202 */ /* 0x000fe20000000f00 */
[----:B------:R-:W-:Y:S01]  /*2bd0*/  IMAD.MOV.U32 R18, RZ, RZ, R30 ;  /* 0x000000ffff127224 */ /* 0x000fe200078e001e */
[----:B------:R-:W-:Y:S02]  /*2be0*/  MOV R14, 0x2c00 ;  /* 0x00002c00000e7802 */ /* 0x000fe40000000f00 */
[----:B------:R-:W-:Y:S05]  /*2bf0*/  CALL.REL.NOINC `($__internal_1_$__cuda_sm20_div_s64) ;  /* 0x0000001800707944 */ /* 0x000fea0003c00000 */
[----:B------:R-:W-:-:S05]  /*2c00*/  IADD3 R31, PT, PT, -R12, RZ, RZ ;  /* 0x000000ff0c1f7210 */ /* 0x000fca0007ffe1ff */
[----:B------:R-:W-:Y:S02]  /*2c10*/  IMAD R31, R31, R30, R32 ;  /* 0x0000001e1f1f7224 */ /* 0x000fe400078e0220 */
.L_x_58:
[----:B------:R-:W-:Y:S05]  /*2c20*/  BSYNC.RECONVERGENT B0 ;  /* 0x0000000000007941 */ /* 0x000fea0003800200 */
.L_x_56:
[----:B------:R-:W-:Y:S01]  /*2c30*/  IABS R18, R8 ;  /* 0x0000000800127213 */ /* 0x000fe20000000000 */
[----:B------:R-:W0:Y:S01]  /*2c40*/  LDCU.U8 UR10, c[0x0][0x549] ;  /* 0x0000a920ff0a77ac */ /* 0x000e220008000000 */
[----:B------:R-:W-:Y:S02]  /*2c50*/  IABS R26, R10 ;  /* 0x0000000a001a7213 */ /* 0x000fe40000000000 */
[----:B------:R-:W1:Y:S01]  /*2c60*/  I2F.U32.RP R16, R18 ;  /* 0x0000001200107306 */ /* 0x000e620000209000 */
[----:B------:R-:W-:Y:S01]  /*2c70*/  IABS R11, R17 ;  /* 0x00000011000b7213 */ /* 0x000fe20000000000 */
[----:B------:R-:W2:Y:S06]  /*2c80*/  LDCU.64 UR4, c[0x0][0x430] ;  /* 0x00008600ff0477ac */ /* 0x000eac0008000a00 */
[----:B------:R-:W3:Y:S01]  /*2c90*/  I2F.U32.RP R28, R26 ;  /* 0x0000001a001c7306 */ /* 0x000ee20000209000 */
[----:B0-----:R-:W-:-:S07]  /*2ca0*/  UISETP.NE.AND UP0, UPT, UR10, URZ, UPT ;  /* 0x000000ff0a00728c */ /* 0x001fce000bf05270 */
[----:B-1----:R-:W0:Y:S01]  /*2cb0*/  MUFU.RCP R15, R16 ;  /* 0x00000010000f7308 */ /* 0x002e220000001000 */
[----:B--2---:R-:W-:Y:S02]  /*2cc0*/  USEL UR10, UR5, 0x1, !UP0 ;  /* 0x00000001050a7887 */ /* 0x004fe4000c000000 */
[----:B------:R-:W-:-:S05]  /*2cd0*/  USEL UR11, UR4, 0x1, UP0 ;  /* 0x00000001040b7887 */ /* 0x000fca0008000000 */
[----:B---3--:R-:W1:Y:S01]  /*2ce0*/  MUFU.RCP R20, R28 ;  /* 0x0000001c00147308 */ /* 0x008e620000001000 */
[----:B------:R-:W-:Y:S02]  /*2cf0*/  UIMAD UR4, UR5, UR4, URZ ;  /* 0x00000004050472a4 */ /* 0x000fe4000f8e02ff */
[----:B------:R-:W-:-:S05]  /*2d00*/  UIMAD UR5, UR11, UR5, URZ ;  /* 0x000000050b0572a4 */ /* 0x000fca000f8e02ff */
[----:B------:R-:W-:Y:S01]  /*2d10*/  I2F.U32.RP R14, R11 ;  /* 0x0000000b000e7306 */ /* 0x000fe20000209000 */
[----:B0-----:R-:W-:Y:S01]  /*2d20*/  VIADD R15, R15, 0xffffffe ;  /* 0x0ffffffe0f0f7836 */ /* 0x001fe20000000000 */
[----:B------:R-:W-:-:S06]  /*2d30*/  IABS R16, R12 ;  /* 0x0000000c00107213 */ /* 0x000fcc0000000000 */
[----:B------:R-:W0:Y:S01]  /*2d40*/  F2I.FTZ.U32.TRUNC.NTZ R15, R15 ;  /* 0x0000000f000f7305 */ /* 0x000e22000021f000 */
[----:B-1----:R-:W-:-:S07]  /*2d50*/  VIADD R20, R20, 0xffffffe ;  /* 0x0ffffffe14147836 */ /* 0x002fce0000000000 */
[----:B------:R-:W1:Y:S01]  /*2d60*/  F2I.FTZ.U32.TRUNC.NTZ R21, R20 ;  /* 0x0000001400157305 */ /* 0x000e62000021f000 */
[----:B0-----:R-:W-:-:S07]  /*2d70*/  IADD3 R29, PT, PT, RZ, -R15, RZ ;  /* 0x8000000fff1d7210 */ /* 0x001fce0007ffe0ff */
[----:B------:R0:W2:Y:S01]  /*2d80*/  MUFU.RCP R34, R14 ;  /* 0x0000000e00227308 */ /* 0x0000a20000001000 */
[----:B------:R-:W-:Y:S02]  /*2d90*/  IMAD R29, R29, R18, RZ ;  /* 0x000000121d1d7224 */ /* 0x000fe400078e02ff */
[----:B-1----:R-:W-:Y:S02]  /*2da0*/  IMAD.MOV R19, RZ, RZ, -R21 ;  /* 0x000000ffff137224 */ /* 0x002fe400078e0a15 */
[----:B------:R-:W-:Y:S02]  /*2db0*/  IMAD.MOV.U32 R20, RZ, RZ, RZ ;  /* 0x000000ffff147224 */ /* 0x000fe400078e00ff */
[----:B------:R-:W-:Y:S01]  /*2dc0*/  IMAD R32, R19, R26, RZ ;  /* 0x0000001a13207224 */ /* 0x000fe200078e02ff */
[----:B------:R-:W-:-:S03]  /*2dd0*/  IABS R19, R9 ;  /* 0x0000000900137213 */ /* 0x000fc60000000000 */
[----:B------:R-:W-:Y:S01]  /*2de0*/  IMAD.HI.U32 R32, R21, R32, R20 ;  /* 0x0000002015207227 */ /* 0x000fe200078e0014 */
[----:B------:R-:W1:Y:S03]  /*2df0*/  I2F.U32.RP R30, R19 ;  /* 0x00000013001e7306 */ /* 0x000e660000209000 */
[----:B0-----:R-:W-:Y:S01]  /*2e00*/  HFMA2 R14, -RZ, RZ, 0, 0 ;  /* 0x00000000ff0e7431 */ /* 0x001fe200000001ff */
[----:B------:R-:W-:Y:S01]  /*2e10*/  IABS R21, R31 ;  /* 0x0000001f00157213 */ /* 0x000fe20000000000 */
[----:B--2---:R-:W-:Y:S01]  /*2e20*/  VIADD R34, R34, 0xffffffe ;  /* 0x0ffffffe22227836 */ /* 0x004fe20000000000 */
[----:B------:R-:W-:-:S03]  /*2e30*/  IABS R20, R10 ;  /* 0x0000000a00147213 */ /* 0x000fc60000000000 */
[----:B------:R-:W-:Y:S01]  /*2e40*/  IMAD.HI.U32 R32, R32, R21, RZ ;  /* 0x0000001520207227 */ /* 0x000fe200078e00ff */
[----:B------:R0:W2:Y:S03]  /*2e50*/  F2I.FTZ.U32.TRUNC.NTZ R35, R34 ;  /* 0x0000002200237305 */ /* 0x0000a6000021f000 */
[----:B------:R-:W-:Y:S01]  /*2e60*/  IMAD.HI.U32 R29, R15, R29, R14 ;  /* 0x0000001d0f1d7227 */ /* 0x000fe200078e000e */
[----:B------:R-:W-:Y:S02]  /*2e70*/  IABS R14, R6 ;  /* 0x00000006000e7213 */ /* 0x000fe40000000000 */
[----:B------:R-:W-:Y:S01]  /*2e80*/  IABS R15, R8 ;  /* 0x00000008000f7213 */ /* 0x000fe20000000000 */
[----:B------:R-:W-:Y:S01]  /*2e90*/  IMAD.MOV R20, RZ, RZ, -R20 ;  /* 0x000000ffff147224 */ /* 0x000fe200078e0a14 */
[----:B------:R-:W3:Y:S01]  /*2ea0*/  I2F.U32.RP R28, R14 ;  /* 0x0000000e001c7306 */ /* 0x000ee20000209000 */
[----:B------:R-:W-:-:S04]  /*2eb0*/  IMAD.HI.U32 R29, R29, R16, RZ ;  /* 0x000000101d1d7227 */ /* 0x000fc800078e00ff */
[----:B------:R-:W-:Y:S02]  /*2ec0*/  IMAD R21, R32, R20, R21 ;  /* 0x0000001420157224 */ /* 0x000fe400078e0215 */
[----:B------:R-:W-:Y:S01]  /*2ed0*/  IMAD.MOV R15, RZ, RZ, -R15 ;  /* 0x000000ffff0f7224 */ /* 0x000fe200078e0a0f */
[----:B-1----:R-:W1:Y:S01]  /*2ee0*/  MUFU.RCP R30, R30 ;  /* 0x0000001e001e7308 */ /* 0x002e620000001000 */
[----:B0-----:R-:W-:Y:S01]  /*2ef0*/  IMAD.MOV.U32 R34, RZ, RZ, RZ ;  /* 0x000000ffff227224 */ /* 0x001fe200078e00ff */
[----:B------:R-:W-:Y:S01]  /*2f00*/  ISETP.GT.U32.AND P4, PT, R26, R21, PT ;  /* 0x000000151a00720c */ /* 0x000fe20003f84070 */
[----:B------:R-:W-:Y:S01]  /*2f10*/  IMAD R33, R29, R15, R16 ;  /* 0x0000000f1d217224 */ /* 0x000fe200078e0210 */
[----:B--2---:R-:W-:Y:S02]  /*2f20*/  IADD3 R15, PT, PT, RZ, -R35, RZ ;  /* 0x80000023ff0f7210 */ /* 0x004fe40007ffe0ff */
[----:B------:R-:W-:Y:S02]  /*2f30*/  IABS R16, R17 ;  /* 0x0000001100107213 */ /* 0x000fe40000000000 */
[----:B---3--:R-:W0:Y:S01]  /*2f40*/  MUFU.RCP R28, R28 ;  /* 0x0000001c001c7308 */ /* 0x008e220000001000 */
[----:B------:R-:W-:Y:S01]  /*2f50*/  ISETP.GT.U32.AND P2, PT, R18, R33, PT ;  /* 0x000000211200720c */ /* 0x000fe20003f44070 */
[----:B------:R-:W-:-:S02]  /*2f60*/  IMAD R15, R15, R11, RZ ;  /* 0x0000000b0f0f7224 */ /* 0x000fc400078e02ff */
[----:B------:R-:W-:Y:S02]  /*2f70*/  IMAD.MOV R16, RZ, RZ, -R16 ;  /* 0x000000ffff107224 */ /* 0x000fe400078e0a10 */
[----:B------:R-:W-:Y:S01]  /*2f80*/  IMAD.HI.U32 R34, R35, R15, R34 ;  /* 0x0000000f23227227 */ /* 0x000fe200078e0022 */
[----:B------:R-:W-:Y:S02]  /*2f90*/  @!P4 IADD3 R21, PT, PT, R21, -R26, RZ ;  /* 0x8000001a1515c210 */ /* 0x000fe40007ffe0ff */
[----:B------:R-:W-:Y:S01]  /*2fa0*/  IABS R15, R2 ;  /* 0x00000002000f7213 */ /* 0x000fe20000000000 */
[----:B-1----:R-:W-:Y:S01]  /*2fb0*/  VIADD R35, R30, 0xffffffe ;  /* 0x0ffffffe1e237836 */ /* 0x002fe20000000000 */
[----:B------:R-:W-:Y:S02]  /*2fc0*/  ISETP.GE.U32.AND P6, PT, R21, R26, PT ;  /* 0x0000001a1500720c */ /* 0x000fe40003fc6070 */
[----:B------:R-:W-:Y:S01]  /*2fd0*/  @!P4 IADD3 R32, PT, PT, R32, 0x1, RZ ;  /* 0x000000012020c810 */ /* 0x000fe20007ffe0ff */
[----:B------:R-:W-:Y:S01]  /*2fe0*/  IMAD.HI.U32 R21, R34, R15, RZ ;  /* 0x0000000f22157227 */ /* 0x000fe200078e00ff */
[----:B------:R-:W-:Y:S01]  /*2ff0*/  ISETP.NE.AND P4, PT, R10, RZ, PT ;  /* 0x000000ff0a00720c */ /* 0x000fe20003f85270 */
[----:B------:R-:W1:Y:S02]  /*3000*/  F2I.FTZ.U32.TRUNC.NTZ R35, R35 ;  /* 0x0000002300237305 */ /* 0x000e64000021f000 */
[----:B0-----:R-:W-:-:S02]  /*3010*/  VIADD R36, R28, 0xffffffe ;  /* 0x0ffffffe1c247836 */ /* 0x001fc40000000000 */
[----:B------:R-:W-:Y:S02]  /*3020*/  @!P2 IMAD.IADD R33, R33, 0x1, -R18 ;  /* 0x000000012121a824 */ /* 0x000fe400078e0a12 */
[----:B------:R-:W-:Y:S01]  /*3030*/  IMAD R16, R21, R16, R15 ;  /* 0x0000001015107224 */ /* 0x000fe200078e020f */
[----:B------:R-:W-:Y:S01]  /*3040*/  LOP3.LUT R15, R12, R8, RZ, 0x3c, !PT ;  /* 0x000000080c0f7212 */ /* 0x000fe200078e3cff */
[----:B------:R-:W0:Y:S01]  /*3050*/  F2I.FTZ.U32.TRUNC.NTZ R37, R36 ;  /* 0x0000002400257305 */ /* 0x000e22000021f000 */
[----:B------:R-:W-:Y:S01]  /*3060*/  ISETP.GE.U32.AND P5, PT, R33, R18, PT ;  /* 0x000000122100720c */ /* 0x000fe20003fa6070 */
[----:B------:R-:W-:Y:S01]  /*3070*/  @!P2 VIADD R29, R29, 0x1 ;  /* 0x000000011d1da836 */ /* 0x000fe20000000000 */
[----:B------:R-:W-:Y:S01]  /*3080*/  LOP3.LUT R18, R31, R10, RZ, 0x3c, !PT ;  /* 0x0000000a1f127212 */ /* 0x000fe200078e3cff */
[----:B------:R-:W-:Y:S01]  /*3090*/  IMAD.MOV.U32 R34, RZ, RZ, RZ ;  /* 0x000000ffff227224 */ /* 0x000fe200078e00ff */
[----:B------:R-:W-:Y:S02]  /*30a0*/  ISETP.GT.U32.AND P0, PT, R11, R16, PT ;  /* 0x000000100b00720c */ /* 0x000fe40003f04070 */
[----:B------:R-:W-:-:S02]  /*30b0*/  ISETP.GE.AND P1, PT, R15, RZ, PT ;  /* 0x000000ff0f00720c */ /* 0x000fc40003f26270 */
[----:B------:R-:W-:Y:S02]  /*30c0*/  ISETP.GE.AND P3, PT, R18, RZ, PT ;  /* 0x000000ff1200720c */ /* 0x000fe40003f66270 */
[----:B------:R-:W-:Y:S02]  /*30d0*/  ISETP.NE.AND P2, PT, R8, RZ, PT ;  /* 0x000000ff0800720c */ /* 0x000fe40003f45270 */
[----:B-1----:R-:W-:Y:S01]  /*30e0*/  IADD3 R20, PT, PT, RZ, -R35, RZ ;  /* 0x80000023ff147210 */ /* 0x002fe20007ffe0ff */
[----:B------:R-:W-:Y:S01]  /*30f0*/  @P5 VIADD R29, R29, 0x1 ;  /* 0x000000011d1d5836 */ /* 0x000fe20000000000 */
[----:B------:R-:W-:Y:S01]  /*3100*/  @P6 IADD3 R32, PT, PT, R32, 0x1, RZ ;  /* 0x0000000120206810 */ /* 0x000fe20007ffe0ff */
[----:B0-----:R-:W-:Y:S01]  /*3110*/  IMAD.MOV R15, RZ, RZ, -R37 ;  /* 0x000000ffff0f7224 */ /* 0x001fe200078e0a25 */
[----:B------:R-:W-:Y:S01]  /*3120*/  IABS R18, R9 ;  /* 0x0000000900127213 */ /* 0x000fe20000000000 */
[----:B------:R-:W-:Y:S01]  /*3130*/  @!P0 IMAD.IADD R16, R16, 0x1, -R11 ;  /* 0x0000000110108824 */ /* 0x000fe200078e0a0b */
[----:B------:R-:W-:Y:S01]  /*3140*/  ISETP.NE.AND P5, PT, R9, RZ, PT ;  /* 0x000000ff0900720c */ /* 0x000fe20003fa5270 */
[----:B------:R-:W-:Y:S01]  /*3150*/  IMAD.MOV.U32 R36, RZ, RZ, RZ ;  /* 0x000000ffff247224 */ /* 0x000fe200078e00ff */
[----:B------:R-:W-:Y:S01]  /*3160*/  IADD3 R18, PT, PT, RZ, -R18, RZ ;  /* 0x80000012ff127210 */ /* 0x000fe20007ffe0ff */
[----:B------:R-:W-:Y:S01]  /*3170*/  IMAD R15, R15, R14, RZ ;  /* 0x0000000e0f0f7224 */ /* 0x000fe200078e02ff */
[----:B------:R-:W-:Y:S01]  /*3180*/  @!P3 IADD3 R32, PT, PT, -R32, RZ, RZ ;  /* 0x000000ff2020b210 */ /* 0x000fe20007ffe1ff */
[----:B------:R-:W-:Y:S01]  /*3190*/  @!P1 IMAD.MOV R29, RZ, RZ, -R29 ;  /* 0x000000ffff1d9224 */ /* 0x000fe200078e0a1d */
[----:B------:R-:W-:Y:S01]  /*31a0*/  @!P2 LOP3.LUT R29, RZ, R8, RZ, 0x33, !PT ;  /* 0x00000008ff1da212 */ /* 0x000fe200078e33ff */
[----:B------:R-:W-:Y:S01]  /*31b0*/  IMAD R33, R20, R19, RZ ;  /* 0x0000001314217224 */ /* 0x000fe200078e02ff */
[----:B------:R-:W-:Y:S01]  /*31c0*/  @!P4 LOP3.LUT R32, RZ, R10, RZ, 0x33, !PT ;  /* 0x0000000aff20c212 */ /* 0x000fe200078e33ff */
[----:B------:R-:W-:Y:S01]  /*31d0*/  IMAD.HI.U32 R15, R37, R15, R36 ;  /* 0x0000000f250f7227 */ /* 0x000fe200078e0024 */
[----:B------:R-:W-:-:S02]  /*31e0*/  ISETP.GE.U32.AND P4, PT, R16, R11, PT ;  /* 0x0000000b1000720c */ /* 0x000fc40003f86070 */
[----:B------:R-:W-:Y:S01]  /*31f0*/  IABS R11, R6 ;  /* 0x00000006000b7213 */ /* 0x000fe20000000000 */
[----:B------:R-:W-:Y:S01]  /*3200*/  IMAD.HI.U32 R33, R35, R33, R34 ;  /* 0x0000002123217227 */ /* 0x000fe200078e0022 */
[----:B------:R-:W-:Y:S02]  /*3210*/  IABS R16, R29 ;  /* 0x0000001d00107213 */ /* 0x000fe40000000000 */
[----:B------:R-:W-:Y:S01]  /*3220*/  IABS R20, R32 ;  /* 0x0000002000147213 */ /* 0x000fe20000000000 */
[----:B------:R-:W-:Y:S02]  /*3230*/  IMAD.MOV R11, RZ, RZ, -R11 ;  /* 0x000000ffff0b7224 */ /* 0x000fe400078e0a0b */
[----:B------:R-:W-:-:S04]  /*3240*/  IMAD.HI.U32 R15, R15, R16, RZ ;  /* 0x000000100f0f7227 */ /* 0x000fc800078e00ff */
[----:B------:R-:W-:-:S04]  /*3250*/  IMAD.HI.U32 R33, R33, R20, RZ ;  /* 0x0000001421217227 */ /* 0x000fc800078e00ff */
[----:B------:R-:W-:Y:S02]  /*3260*/  IMAD R11, R15, R11, R16 ;  /* 0x0000000b0f0b7224 */ /* 0x000fe400078e0210 */
[----:B------:R-:W-:Y:S01]  /*3270*/  IMAD R20, R33, R18, R20 ;  /* 0x0000001221147224 */ /* 0x000fe200078e0214 */
[----:B------:R-:W-:Y:S01]  /*3280*/  LOP3.LUT R18, R2, R17, RZ, 0x3c, !PT ;  /* 0x0000001102127212 */ /* 0x000fe200078e3cff */
[----:B------:R-:W-:Y:S01]  /*3290*/  @!P0 VIADD R21, R21, 0x1 ;  /* 0x0000000115158836 */ /* 0x000fe20000000000 */
[----:B------:R-:W-:Y:S01]  /*32a0*/  ISETP.GT.U32.AND P1, PT, R14, R11, PT ;  /* 0x0000000b0e00720c */ /* 0x000fe20003f24070 */
[----:B------:R-:W-:Y:S01]  /*32b0*/  IMAD.MOV R16, RZ, RZ, -R32 ;  /* 0x000000ffff107224 */ /* 0x000fe200078e0a20 */
[----:B------:R-:W-:Y:S02]  /*32c0*/  ISETP.GT.U32.AND P3, PT, R19, R20, PT ;  /* 0x000000141300720c */ /* 0x000fe40003f64070 */
[----:B------:R-:W-:Y:S01]  /*32d0*/  ISETP.GE.AND P2, PT, R18, RZ, PT ;  /* 0x000000ff1200720c */ /* 0x000fe20003f46270 */
[----:B------:R-:W-:Y:S01]  /*32e0*/  IMAD R16, R10, R16, R31 ;  /* 0x000000100a107224 */ /* 0x000fe200078e021f */
[----:B------:R-:W-:-:S02]  /*32f0*/  ISETP.NE.AND P0, PT, R17, RZ, PT ;  /* 0x000000ff1100720c */ /* 0x000fc40003f05270 */
[----:B------:R-:W-:Y:S02]  /*3300*/  @P4 IADD3 R21, PT, PT, R21, 0x1, RZ ;  /* 0x0000000115154810 */ /* 0x000fe40007ffe0ff */
[----:B------:R-:W-:-:S03]  /*3310*/  LOP3.LUT R10, R29, R6, RZ, 0x3c, !PT ;  /* 0x000000061d0a7212 */ /* 0x000fc600078e3cff */
[----:B------:R-:W-:Y:S02]  /*3320*/  @!P1 IMAD.IADD R11, R11, 0x1, -R14 ;  /* 0x000000010b0b9824 */ /* 0x000fe400078e0a0e */
[----:B------:R-:W-:Y:S01]  /*3330*/  @!P3 IMAD.IADD R20, R20, 0x1, -R19 ;  /* 0x000000011414b824 */ /* 0x000fe200078e0a13 */
[----:B------:R-:W-:Y:S01]  /*3340*/  @!P3 IADD3 R33, PT, PT, R33, 0x1, RZ ;  /* 0x000000012121b810 */ /* 0x000fe20007ffe0ff */
[----:B------:R-:W-:Y:S01]  /*3350*/  @!P1 VIADD R15, R15, 0x1 ;  /* 0x000000010f0f9836 */ /* 0x000fe20000000000 */
[----:B------:R-:W-:Y:S02]  /*3360*/  ISETP.GE.U32.AND P4, PT, R11, R14, PT ;  /* 0x0000000e0b00720c */ /* 0x000fe40003f86070 */
[----:B------:R-:W-:Y:S02]  /*3370*/  ISETP.GE.U32.AND P6, PT, R20, R19, PT ;  /* 0x000000131400720c */ /* 0x000fe40003fc6070 */
[----:B------:R-:W-:Y:S02]  /*3380*/  LOP3.LUT R11, R32, R9, RZ, 0x3c, !PT ;  /* 0x00000009200b7212 */ /* 0x000fe400078e3cff */
[----:B------:R-:W-:-:S02]  /*3390*/  @!P2 IADD3 R21, PT, PT, -R21, RZ, RZ ;  /* 0x000000ff1515a210 */ /* 0x000fc40007ffe1ff */
[----:B------:R-:W-:Y:S02]  /*33a0*/  ISETP.GE.AND P2, PT, R11, RZ, PT ;  /* 0x000000ff0b00720c */ /* 0x000fe40003f46270 */
[----:B------:R-:W-:Y:S02]  /*33b0*/  @!P0 LOP3.LUT R21, RZ, R17, RZ, 0x33, !PT ;  /* 0x00000011ff158212 */ /* 0x000fe400078e33ff */
[----:B------:R-:W-:Y:S02]  /*33c0*/  ISETP.GE.AND P0, PT, R10, RZ, PT ;  /* 0x000000ff0a00720c */ /* 0x000fe40003f06270 */
[----:B------:R-:W-:Y:S01]  /*33d0*/  ISETP.NE.AND P1, PT, R6, RZ, PT ;  /* 0x000000ff0600720c */ /* 0x000fe20003f25270 */
[----:B------:R-:W-:Y:S01]  /*33e0*/  IMAD.WIDE R18, R21, UR10, RZ ;  /* 0x0000000a15127c25 */ /* 0x000fe2000f8e02ff */
[----:B------:R-:W-:Y:S01]  /*33f0*/  USHF.R.S32.HI UR10, URZ, 0x1f, UR11 ;  /* 0x0000001fff0a7899 */ /* 0x000fe2000801140b */
[----:B------:R-:W-:Y:S02]  /*3400*/  @P4 IADD3 R15, PT, PT, R15, 0x1, RZ ;  /* 0x000000010f0f4810 */ /* 0x000fe40007ffe0ff */
[----:B------:R-:W-:Y:S01]  /*3410*/  @P6 VIADD R33, R33, 0x1 ;  /* 0x0000000121216836 */ /* 0x000fe20000000000 */
[----:B------:R-:W-:Y:S01]  /*3420*/  IADD3 R11, PT, PT, -R29, RZ, RZ ;  /* 0x000000ff1d0b7210 */ /* 0x000fe20007ffe1ff */
[----:B------:R-:W-:-:S02]  /*3430*/  IMAD.MOV R21, RZ, RZ, -R21 ;  /* 0x000000ffff157224 */ /* 0x000fc400078e0a15 */
[----:B------:R-:W-:Y:S01]  /*3440*/  IMAD.WIDE.U32 R18, R0, UR11, R18 ;  /* 0x0000000b00127c25 */ /* 0x000fe2000f8e0012 */
[----:B------:R-:W-:-:S03]  /*3450*/  UIMAD UR11, UR22, UR11, URZ ;  /* 0x0000000b160b72a4 */ /* 0x000fc6000f8e02ff */
[----:B------:R-:W-:Y:S01]  /*3460*/  @!P2 IMAD.MOV R33, RZ, RZ, -R33 ;  /* 0x000000ffff21a224 */ /* 0x000fe200078e0a21 */
[----:B------:R-:W-:Y:S01]  /*3470*/  @!P5 LOP3.LUT R33, RZ, R9, RZ, 0x33, !PT ;  /* 0x00000009ff21d212 */ /* 0x000fe200078e33ff */
[----:B------:R-:W-:Y:S01]  /*3480*/  @!P0 IMAD.MOV R15, RZ, RZ, -R15 ;  /* 0x000000ffff0f8224 */ /* 0x000fe200078e0a0f */
[----:B------:R-:W-:Y:S01]  /*3490*/  @!P1 LOP3.LUT R15, RZ, R6, RZ, 0x33, !PT ;  /* 0x00000006ff0f9212 */ /* 0x000fe200078e33ff */
[----:B------:R-:W-:Y:S01]  /*34a0*/  IMAD R19, R0, UR10, R19 ;  /* 0x0000000a00137c24 */ /* 0x000fe2000f8e0213 */
[----:B------:R-:W-:Y:S01]  /*34b0*/  UIMAD UR10, UR7, UR4, URZ ;  /* 0x00000004070a72a4 */ /* 0x000fe2000f8e02ff */
[----:B------:R-:W-:Y:S01]  /*34c0*/  IMAD R21, R17, R21, R2 ;  /* 0x0000001511157224 */ /* 0x000fe200078e0202 */
[----:B------:R-:W-:Y:S01]  /*34d0*/  IADD3 R0, PT, PT, -R15, RZ, RZ ;  /* 0x000000ff0f007210 */ /* 0x000fe20007ffe1ff */
[----:B------:R-:W-:Y:S02]  /*34e0*/  IMAD.MOV R2, RZ, RZ, -R33 ;  /* 0x000000ffff027224 */ /* 0x000fe400078e0a21 */
[----:B------:R-:W-:-:S04]  /*34f0*/  IMAD.WIDE R18, R21, UR4, R18 ;  /* 0x0000000415127c25 */ /* 0x000fc8000f8e0212 */
[----:B------:R-:W-:Y:S01]  /*3500*/  IMAD.WIDE R16, R16, UR5, RZ ;  /* 0x0000000510107c25 */ /* 0x000fe2000f8e02ff */
[----:B------:R-:W0:Y:S03]  /*3510*/  LDCU.64 UR4, c[0x0][0x420] ;  /* 0x00008400ff0477ac */ /* 0x000e260008000a00 */
[----:B------:R-:W-:-:S04]  /*3520*/  IMAD.WIDE R20, R33, UR6, RZ ;  /* 0x0000000621147c25 */ /* 0x000fc8000f8e02ff */
[----:B------:R-:W-:Y:S02]  /*3530*/  IMAD R11, R8, R11, R12 ;  /* 0x0000000b080b7224 */ /* 0x000fe400078e020c */
[----:B------:R-:W-:Y:S02]  /*3540*/  IMAD R2, R9, R2, R32 ;  /* 0x0000000209027224 */ /* 0x000fe400078e0220 */
[----:B------:R-:W-:Y:S01]  /*3550*/  IMAD R6, R6, R0, R29 ;  /* 0x0000000006067224 */ /* 0x000fe200078e021d */
[----:B------:R-:W-:Y:S01]  /*3560*/  IADD3 R0, P1, P0, R20, R18, R16 ;  /* 0x0000001214007210 */ /* 0x000fe2000783e010 */
[----:B------:R-:W-:-:S03]  /*3570*/  IMAD.WIDE R8, R11, UR11, RZ ;  /* 0x0000000b0b087c25 */ /* 0x000fc6000f8e02ff */
[----:B------:R-:W-:Y:S01]  /*3580*/  IADD3.X R17, PT, PT, R21, R19, R17, P1, P0 ;  /* 0x0000001315117210 */ /* 0x000fe20000fe0411 */
[----:B------:R-:W-:-:S04]  /*3590*/  IMAD.WIDE R10, R2, UR10, RZ ;  /* 0x0000000a020a7c25 */ /* 0x000fc8000f8e02ff */
[----:B------:R-:W-:-:S04]  /*35a0*/  IMAD.WIDE R2, R15, R3, RZ ;  /* 0x000000030f027225 */ /* 0x000fc800078e02ff */
[----:B------:R-:W-:Y:S01]  /*35b0*/  IMAD.WIDE R14, R6, R5, RZ ;  /* 0x00000005060e7225 */ /* 0x000fe200078e02ff */
[----:B------:R-:W-:-:S04]  /*35c0*/  IADD3 R5, P1, P0, R8, R0, R10 ;  /* 0x0000000008057210 */ /* 0x000fc8000783e00a */
[----:B------:R-:W-:Y:S02]  /*35d0*/  IADD3.X R17, PT, PT, R9, R17, R11, P1, P0 ;  /* 0x0000001109117210 */ /* 0x000fe40000fe040b */
[----:B------:R-:W-:-:S04]  /*35e0*/  IADD3 R5, P1, P0, R14, R5, R2 ;  /* 0x000000050e057210 */ /* 0x000fc8000783e002 */
[----:B------:R-:W-:Y:S02]  /*35f0*/  IADD3.X R2, PT, PT, R15, R17, R3, P1, P0 ;  /* 0x000000110f027210 */ /* 0x000fe40000fe0403 */
[----:B0-----:R-:W-:-:S04]  /*3600*/  LEA R8, P0, R5, UR4, 0x2 ;  /* 0x0000000405087c11 */ /* 0x001fc8000f8010ff */
[----:B------:R-:W-:-:S05]  /*3610*/  LEA.HI.X R9, R5, UR5, R2, 0x2, P0 ;  /* 0x0000000505097c11 */ /* 0x000fca00080f1402 */
[----:B------:R0:W-:Y:S01]  /*3620*/  STG.E desc[UR8][R8.64], R22 ;  /* 0x0000001608007986 */ /* 0x0001e2000c101908 */
[----:B------:R-:W-:Y:S05]  /*3630*/  BRA `(.L_x_52) ;  /* 0x0000000000107947 */ /* 0x000fea0003800000 */
.L_x_53:
[----:B------:R-:W0:Y:S01]  /*3640*/  LDC.64 R2, c[0x0][0x420] ;  /* 0x00010800ff027b82 */ /* 0x000e220000000a00 */
[----:B------:R-:W-:-:S05]  /*3650*/  IADD3 R0, PT, PT, R13, UR20, RZ ;  /* 0x000000140d007c10 */ /* 0x000fca000fffe0ff */
[----:B0-----:R-:W-:-:S05]  /*3660*/  IMAD.WIDE.U32 R2, R0, 0x4, R2 ;  /* 0x0000000400027825 */ /* 0x001fca00078e0002 */
[----:B------:R1:W-:Y:S02]  /*3670*/  STG.E desc[UR8][R2.64], R22 ;  /* 0x0000001602007986 */ /* 0x0003e4000c101908 */
.L_x_52:
[----:B------:R-:W-:Y:S05]  /*3680*/  BSYNC.RECONVERGENT B1 ;  /* 0x0000000000017941 */ /* 0x000fea0003800200 */
.L_x_51:
[----:B------:R-:W2:Y:S01]  /*3690*/  LDCU UR11, c[0x0][0x534] ;  /* 0x0000a680ff0b77ac */ /* 0x000ea20008000800 */
[----:B------:R-:W-:Y:S01]  /*36a0*/  LOP3.LUT R0, R7, 0x10, RZ, 0xfc, !PT ;  /* 0x0000001007007812 */ /* 0x000fe200078efcff */
[----:B------:R-:W3:Y:S01]  /*36b0*/  S2UR UR6, SR_CgaCtaId ;  /* 0x00000000000679c3 */ /* 0x000ee20000008800 */
[----:B------:R-:W-:Y:S01]  /*36c0*/  IMAD.SHL.U32 R15, R13, 0x4, RZ ;  /* 0x000000040d0f7824 */ /* 0x000fe200078e00ff */
[----:B------:R-:W-:Y:S01]  /*36d0*/  UMOV UR4, 0x400 ;  /* 0x0000040000047882 */ /* 0x000fe20000000000 */
[----:B------:R-:W-:Y:S01]  /*36e0*/  SHF.L.U32 R14, R4, 0x2, RZ ;  /* 0x00000002040e7819 */ /* 0x000fe200000006ff */
[----:B------:R-:W-:Y:S01]  /*36f0*/  HFMA2 R5, -RZ, RZ, 0, 0 ;  /* 0x00000000ff057431 */ /* 0x000fe200000001ff */
[----:B-1----:R-:W-:Y:S02]  /*3700*/  CS2R R2, SRZ ;  /* 0x0000000000027805 */ /* 0x002fe4000001ff00 */
[----:B------:R-:W-:Y:S02]  /*3710*/  LOP3.LUT R14, R14, 0x3c, RZ, 0xc0, !PT ;  /* 0x0000003c0e0e7812 */ /* 0x000fe400078ec0ff */
[----:B--2---:R-:W-:Y:S01]  /*3720*/  ISETP.GE.AND P2, PT, R0, UR11, PT ;  /* 0x0000000b00007c0c */ /* 0x004fe2000bf46270 */
[----:B------:R-:W-:Y:S01]  /*3730*/  UISETP.GE.AND UP0, UPT, UR11, 0x1, UPT ;  /* 0x000000010b00788c */ /* 0x000fe2000bf06270 */
[----:B------:R-:W-:-:S02]  /*3740*/  LOP3.LUT R0, R7, 0x20, RZ, 0xfc, !PT ;  /* 0x0000002007007812 */ /* 0x000fc400078efcff */
[C---:B------:R-:W-:Y:S02]  /*3750*/  ISETP.GE.AND P3, PT, R7.reuse, UR11, PT ;  /* 0x0000000b07007c0c */ /* 0x040fe4000bf66270 */
[----:B------:R-:W-:Y:S02]  /*3760*/  ISETP.GE.AND P1, PT, R0, UR11, PT ;  /* 0x0000000b00007c0c */ /* 0x000fe4000bf26270 */
[----:B------:R-:W-:Y:S01]  /*3770*/  LOP3.LUT R0, R7, 0x30, RZ, 0xfc, !PT ;  /* 0x0000003007007812 */ /* 0x000fe200078efcff */
[----:B---3--:R-:W-:Y:S01]  /*3780*/  ULEA UR6, UR6, UR4, 0x18 ;  /* 0x0000000406067291 */ /* 0x008fe2000f8ec0ff */
[----:B------:R-:W-:Y:S02]  /*3790*/  ISETP.GT.U32.OR P3, PT, R4, 0x7f, P3 ;  /* 0x0000007f0400780c */ /* 0x000fe40001f64470 */
[----:B------:R-:W-:Y:S02]  /*37a0*/  ISETP.GE.AND P0, PT, R0, UR11, PT ;  /* 0x0000000b00007c0c */ /* 0x000fe4000bf06270 */
[C---:B------:R-:W-:Y:S01]  /*37b0*/  ISETP.GT.U32.OR P2, PT, R4.reuse, 0x7f, P2 ;  /* 0x0000007f0400780c */ /* 0x040fe20001744470 */
[----:B------:R-:W-:Y:S01]  /*37c0*/  VIADD R0, R15, UR6 ;  /* 0x000000060f007c36 */ /* 0x000fe20008000000 */
[----:B------:R-:W-:-:S02]  /*37d0*/  ISETP.GT.U32.OR P1, PT, R4, 0x7f, P1 ;  /* 0x0000007f0400780c */ /* 0x000fc40000f24470 */
[----:B------:R-:W-:Y:S01]  /*37e0*/  ISETP.GT.U32.OR P0, PT, R4, 0x7f, P0 ;  /* 0x0000007f0400780c */ /* 0x000fe20000704470 */
[----:B------:R-:W-:Y:S02]  /*37f0*/  IMAD R11, R7, 0x24, R0 ;  /* 0x00000024070b7824 */ /* 0x000fe400078e0200 */
[----:B------:R-:W-:Y:S02]  /*3800*/  IMAD.MOV.U32 R0, RZ, RZ, RZ ;  /* 0x000000ffff007224 */ /* 0x000fe400078e00ff */
[----:B------:R-:W-:-:S04]  /*3810*/  @!P3 FADD.FTZ R6, -R22, R27 ;  /* 0x0000001b1606b221 */ /* 0x000fc80000010100 */
[----:B0-----:R-:W-:Y:S01]  /*3820*/  @!P2 FADD.FTZ R8, -R22, R24 ;  /* 0x000000181608a221 */ /* 0x001fe20000010100 */
[----:B------:R-:W-:Y:S01]  /*3830*/  @!P3 FMUL.FTZ R6, R6, 1.4426950216293334961 ;  /* 0x3fb8aa3b0606b820 */ /* 0x000fe20000410000 */
[C---:B------:R-:W-:Y:S02]  /*3840*/  @!P1 FADD.FTZ R25, -R22.reuse, R25 ;  /* 0x0000001916199221 */ /* 0x040fe40000010100 */
[----:B------:R-:W-:Y:S01]  /*3850*/  @!P0 FADD.FTZ R9, -R22, R23 ;  /* 0x0000001716098221 */ /* 0x000fe20000010100 */
[----:B------:R-:W-:Y:S01]  /*3860*/  @!P2 FMUL.FTZ R8, R8, 1.4426950216293334961 ;  /* 0x3fb8aa3b0808a820 */ /* 0x000fe20000410000 */
[----:B------:R-:W-:Y:S01]  /*3870*/  @!P1 FMUL.FTZ R10, R25, 1.4426950216293334961 ;  /* 0x3fb8aa3b190a9820 */ /* 0x000fe20000410000 */
[----:B------:R-:W0:Y:S01]  /*3880*/  @!P3 MUFU.EX2 R6, R6 ;  /* 0x000000060006b308 */ /* 0x000e220000000800 */
[----:B------:R-:W-:-:S07]  /*3890*/  @!P0 FMUL.FTZ R9, R9, 1.4426950216293334961 ;  /* 0x3fb8aa3b09098820 */ /* 0x000fce0000410000 */
[----:B------:R-:W1:Y:S08]  /*38a0*/  @!P2 MUFU.EX2 R8, R8 ;  /* 0x000000080008a308 */ /* 0x000e700000000800 */
[----:B------:R-:W2:Y:S01]  /*38b0*/  @!P1 MUFU.EX2 R10, R10 ;  /* 0x0000000a000a9308 */ /* 0x000ea20000000800 */
[----:B0-----:R0:W-:Y:S07]  /*38c0*/  @!P3 STS [R11], R6 ;  /* 0x000000060b00b388 */ /* 0x0011ee0000000800 */
[----:B------:R-:W3:Y:S01]  /*38d0*/  @!P0 MUFU.EX2 R9, R9 ;  /* 0x0000000900098308 */ /* 0x000ee20000000800 */
[----:B-1----:R0:W-:Y:S04]  /*38e0*/  @!P2 STS [R11+0x240], R8 ;  /* 0x000240080b00a388 */ /* 0x0021e80000000800 */
[----:B--2---:R0:W-:Y:S04]  /*38f0*/  @!P1 STS [R11+0x480], R10 ;  /* 0x0004800a0b009388 */ /* 0x0041e80000000800 */
[----:B---3--:R0:W-:Y:S01]  /*3900*/  @!P0 STS [R11+0x6c0], R9 ;  /* 0x0006c0090b008388 */ /* 0x0081e20000000800 */
[----:B------:R-:W-:Y:S06]  /*3910*/  BAR.SYNC.DEFER_BLOCKING 0x0 ;  /* 0x0000000000007b1d */ /* 0x000fec0000010000 */
[----:B------:R-:W-:Y:S05]  /*3920*/  BRA.U !UP0, `(.L_x_59) ;  /* 0x0000000508d87547 */ /* 0x000fea000b800000 */
[----:B------:R-:W1:Y:S01]  /*3930*/  LDCU UR12, c[0x0][0x44c] ;  /* 0x00008980ff0c77ac */ /* 0x000e620008000800 */
[----:B------:R-:W-:Y:S01]  /*3940*/  LOP3.LUT R0, R7, 0x3f0, R4, 0xf8, !PT ;  /* 0x000003f007007812 */ /* 0x000fe200078ef804 */
[----:B------:R-:W-:Y:S01]  /*3950*/  IMAD.MOV.U32 R18, RZ, RZ, RZ ;  /* 0x000000ffff127224 */ /* 0x000fe200078e00ff */
[----:B0-----:R-:W-:Y:S01]  /*3960*/  CS2R R10, SRZ ;  /* 0x00000000000a7805 */ /* 0x001fe2000001ff00 */
[----:B------:R-:W0:Y:S01]  /*3970*/  LDCU.64 UR4, c[0x0][0x3f8] ;  /* 0x00007f00ff0477ac */ /* 0x000e220008000a00 */
[----:B------:R-:W-:Y:S01]  /*3980*/  CS2R R8, SRZ ;  /* 0x0000000000087805 */ /* 0x000fe2000001ff00 */
[----:B------:R-:W-:Y:S02]  /*3990*/  UISETP.GE.U32.AND UP0, UPT, UR11, 0x4, UPT ;  /* 0x000000040b00788c */ /* 0x000fe4000bf06070 */
[----:B-1----:R-:W-:Y:S02]  /*39a0*/  UIMAD UR7, UR20, UR12, URZ ;  /* 0x0000000c140772a4 */ /* 0x002fe4000f8e02ff */
[----:B------:R-:W-:-:S04]  /*39b0*/  UIMAD UR12, UR21, UR12, URZ ;  /* 0x0000000c150c72a4 */ /* 0x000fc8000f8e02ff */
[----:B------:R-:W-:Y:S01]  /*39c0*/  IMAD.U32 R17, RZ, RZ, UR7 ;  /* 0x00000007ff117e24 */ /* 0x000fe2000f8e00ff */
[----:B------:R-:W-:Y:S01]  /*39d0*/  LEA R0, P0, R0, UR7, 0x2 ;  /* 0x0000000700007c11 */ /* 0x000fe2000f8010ff */
[----:B------:R-:W-:-:S03]  /*39e0*/  UIADD3 UR7, UPT, UPT, UR21, -UR20, URZ ;  /* 0x8000001415077290 */ /* 0x000fc6000fffe0ff */
[----:B------:R-:W-:Y:S02]  /*39f0*/  LEA.HI.X.SX32 R17, R17, RZ, 0x1, P0 ;  /* 0x000000ff11117211 */ /* 0x000fe400000f0eff */
[----:B0-----:R-:W-:Y:S01]  /*3a00*/  LEA R16, P0, R0, UR4, 0x2 ;  /* 0x0000000400107c11 */ /* 0x001fe2000f8010ff */
[----:B------:R-:W-:-:S03]  /*3a10*/  ULOP3.LUT UR4, UR11, 0x3, URZ, 0xc0, !UPT ;  /* 0x000000030b047892 */ /* 0x000fc6000f8ec0ff */
[----:B------:R-:W-:Y:S01]  /*3a20*/  LEA.HI.X R17, R0, UR5, R17, 0x2, P0 ;  /* 0x0000000500117c11 */ /* 0x000fe200080f1411 */
[----:B------:R-:W-:Y:S01]  /*3a30*/  IMAD.MOV.U32 R0, RZ, RZ, RZ ;  /* 0x000000ffff007224 */ /* 0x000fe200078e00ff */
[----:B------:R-:W-:Y:S07]  /*3a40*/  BRA.U !UP0, `(.L_x_60) ;  /* 0x0000000508287547 */ /* 0x000fee000b800000 */
[----:B------:R-:W-:Y:S01]  /*3a50*/  ULOP3.LUT UR11, UR11, 0x7ffffffc, URZ, 0xc0, !UPT ;  /* 0x7ffffffc0b0b7892 */ /* 0x000fe2000f8ec0ff */
[----:B------:R-:W-:Y:S01]  /*3a60*/  IMAD.U32 R4, RZ, RZ, UR6 ;  /* 0x00000006ff047e24 */ /* 0x000fe2000f8e00ff */
[----:B------:R-:W-:Y:S01]  /*3a70*/  ISETP.GE.AND P2, PT, R13, UR7, PT ;  /* 0x000000070d007c0c */ /* 0x000fe2000bf46270 */
[----:B------:R-:W-:Y:S01]  /*3a80*/  IMAD.MOV.U32 R0, RZ, RZ, RZ ;  /* 0x000000ffff007224 */ /* 0x000fe200078e00ff */
[----:B------:R-:W-:Y:S02]  /*3a90*/  CS2R R2, SRZ ;  /* 0x0000000000027805 */ /* 0x000fe4000001ff00 */
[----:B------:R-:W-:Y:S01]  /*3aa0*/  MOV R5, RZ ;  /* 0x000000ff00057202 */ /* 0x000fe20000000f00 */
[----:B------:R-:W-:Y:S01]  /*3ab0*/  IMAD.U32 R18, RZ, RZ, UR11 ;  /* 0x0000000bff127e24 */ /* 0x000fe2000f8e00ff */
[----:B------:R-:W-:Y:S01]  /*3ac0*/  IADD3 R7, PT, PT, R15, 0x48, R4 ;  /* 0x000000480f077810 */ /* 0x000fe20007ffe004 */
[----:B------:R-:W-:Y:S02]  /*3ad0*/  UIMAD.WIDE UR24, UR12, 0x10, URZ ;  /* 0x000000100c1878a5 */ /* 0x000fe4000f8e02ff */
[----:B------:R-:W-:-:S02]  /*3ae0*/  UIMAD.WIDE UR18, UR12, 0xc, URZ ;  /* 0x0000000c0c1278a5 */ /* 0x000fc4000f8e02ff */
[----:B------:R-:W-:Y:S01]  /*3af0*/  UIMAD.WIDE UR16, UR12, 0x8, URZ ;  /* 0x000000080c1078a5 */ /* 0x000fe2000f8e02ff */
[----:B------:R-:W0:Y:S01]  /*3b00*/  LDCU UR5, c[0x0][0x440] ;  /* 0x00008800ff0577ac */ /* 0x000e220008000800 */
[----:B------:R-:W-:Y:S02]  /*3b10*/  UIMAD.WIDE UR14, UR12, 0x4, URZ ;  /* 0x000000040c0e78a5 */ /* 0x000fe4000f8e02ff */
[----:B------:R-:W-:-:S12]  /*3b20*/  UIADD3 UR10, UPT, UPT, -UR11, URZ, URZ ;  /* 0x000000ff0b0a7290 */ /* 0x000fd8000fffe1ff */
.L_x_69:
[----:B--2---:R1:W2:Y:S01]  /*3b30*/  LDS R4, [R7+-0x48] ;  /* 0xffffb80007047984 */ /* 0x0042a20000000800 */
[----:B------:R-:W-:Y:S03]  /*3b40*/  BSSY.RECONVERGENT B0, `(.L_x_61) ;  /* 0x0000008000007945 */ /* 0x000fe60003800200 */
[----:B---3--:R1:W3:Y:S04]  /*3b50*/  LDS R6, [R7+-0x24] ;  /* 0xffffdc0007067984 */ /* 0x0082e80000000800 */
[----:B------:R1:W4:Y:S01]  /*3b60*/  LDS R12, [R7] ;  /* 0x00000000070c7984 */ /* 0x0003220000000800 */
[----:B0-----:R-:W-:Y:S05]  /*3b70*/  @P2 BRA `(.L_x_62) ;  /* 0x0000000000102947 */ /* 0x001fea0003800000 */
[----:B0-----:R-:W-:Y:S02]  /*3b80*/  ISETP.GE.AND P0, PT, R14, UR5, PT ;  /* 0x000000050e007c0c */ /* 0x001fe4000bf06270 */
[----:B------:R-:W-:Y:S02]  /*3b90*/  CS2R R10, SRZ ;  /* 0x00000000000a7805 */ /* 0x000fe4000001ff00 */
[----:B------:R-:W-:Y:S09]  /*3ba0*/  CS2R R8, SRZ ;  /* 0x0000000000087805 */ /* 0x000ff2000001ff00 */
[----:B------:R0:W5:Y:S02]  /*3bb0*/  @!P0 LDG.E.128 R8, desc[UR8][R16.64] ;  /* 0x0000000810088981 */ /* 0x000164000c1e1d00 */
.L_x_62:
[----:B0-----:R-:W-:Y:S05]  /*3bc0*/  BSYNC.RECONVERGENT B0 ;  /* 0x0000000000007941 */ /* 0x001fea0003800200 */
.L_x_61:
        /* <DEDUP_REMOVED lines=9> */
[----:B------:R-:W-:Y:S04]  /*3c60*/  @!P0 IADD3 R20, P1, PT, R16, UR14, RZ ;  /* 0x0000000e10148c10 */ /* 0x000fe8000ff3e0ff */
[----:B------:R-:W-:Y:S05]  /*3c70*/  @!P0 IADD3.X R21, PT, PT, R17, UR15, RZ, P1, !PT ;  /* 0x0000000f11158c10 */ /* 0x000fea0008ffe4ff */
[----:B------:R0:W5:Y:S04]  /*3c80*/  @!P0 LDG.E.128 R8, desc[UR8][R20.64] ;  /* 0x0000000814088981 */ /* 0x000168000c1e1d00 */
.L_x_64:
[----:B------:R-:W-:Y:S05]  /*3c90*/  BSYNC.RECONVERGENT B0 ;  /* 0x0000000000007941 */ /* 0x000fea0003800200 */
.L_x_63:
        /* <DEDUP_REMOVED lines=9> */
[----:B0-----:R-:W-:Y:S04]  /*3d30*/  @!P0 IADD3 R20, P1, PT, R16, UR16, RZ ;  /* 0x0000001010148c10 */ /* 0x001fe8000ff3e0ff */
[----:B------:R-:W-:Y:S05]  /*3d40*/  @!P0 IADD3.X R21, PT, PT, R17, UR17, RZ, P1, !PT ;  /* 0x0000001111158c10 */ /* 0x000fea0008ffe4ff */
[----:B------:R2:W5:Y:S04]  /*3d50*/  @!P0 LDG.E.128 R8, desc[UR8][R20.64] ;  /* 0x0000000814088981 */ /* 0x000568000c1e1d00 */
.L_x_66:
[----:B------:R-:W-:Y:S05]  /*3d60*/  BSYNC.RECONVERGENT B0 ;  /* 0x0000000000007941 */ /* 0x000fea0003800200 */
.L_x_65:
[C---:B----45:R-:W-:Y:S01]  /*3d70*/  FFMA.FTZ R5, R12.reuse, R8, R5 ;  /* 0x000000080c057223 */ /* 0x070fe20000010005 */
        /* <DEDUP_REMOVED lines=8> */
[----:B0-2---:R-:W-:Y:S04]  /*3e00*/  @!P0 IADD3 R20, P1, PT, R16, UR18, RZ ;  /* 0x0000001210148c10 */ /* 0x005fe8000ff3e0ff */
[----:B------:R-:W-:Y:S05]  /*3e10*/  @!P0 IADD3.X R21, PT, PT, R17, UR19, RZ, P1, !PT ;  /* 0x0000001311158c10 */ /* 0x000fea0008ffe4ff */
[----:B------:R3:W5:Y:S04]  /*3e20*/  @!P0 LDG.E.128 R8, desc[UR8][R20.64] ;  /* 0x0000000814088981 */ /* 0x000768000c1e1d00 */
.L_x_68:
[----:B------:R-:W-:Y:S05]  /*3e30*/  BSYNC.RECONVERGENT B0 ;  /* 0x0000000000007941 */ /* 0x000fea0003800200 */
.L_x_67:
[----:B------:R-:W-:Y:S01]  /*3e40*/  IADD3 R16, P0, PT, R16, UR24, RZ ;  /* 0x0000001810107c10 */ /* 0x000fe2000ff1e0ff */
[----:B------:R1:W4:Y:S01]  /*3e50*/  LDS R4, [R7+0x24] ;  /* 0x0000240007047984 */ /* 0x0003220000000800 */
[----:B------:R-:W-:Y:S02]  /*3e60*/  UIADD3 UR10, UPT, UPT, UR10, 0x4, URZ ;  /* 0x000000040a0a7890 */ /* 0x000fe4000fffe0ff */
[----:B------:R-:W-:Y:S02]  /*3e70*/  IADD3.X R17, PT, PT, R17, UR25, RZ, P0, !PT ;  /* 0x0000001911117c10 */ /* 0x000fe400087fe4ff */
[----:B------:R-:W-:Y:S01]  /*3e80*/  UISETP.NE.AND UP0, UPT, UR10, URZ, UPT ;  /* 0x000000ff0a00728c */ /* 0x000fe2000bf05270 */
[----:B-1----:R-:W-:Y:S01]  /*3e90*/  IADD3 R7, PT, PT, R7, 0x90, RZ ;  /* 0x0000009007077810 */ /* 0x002fe20007ffe0ff */
[C---:B----45:R-:W-:Y:S01]  /*3ea0*/  FFMA.FTZ R5, R4.reuse, R8, R5 ;  /* 0x0000000804057223 */ /* 0x070fe20000010005 */
[C---:B------:R-:W-:Y:S01]  /*3eb0*/  FFMA.FTZ R2, R4.reuse, R9, R2 ;  /* 0x0000000904027223 */ /* 0x040fe20000010002 */
[C---:B------:R-:W-:Y:S01]  /*3ec0*/  FFMA.FTZ R3, R4.reuse, R10, R3 ;  /* 0x0000000a04037223 */ /* 0x040fe20000010003 */
[----:B------:R-:W-:Y:S04]  /*3ed0*/  FFMA.FTZ R0, R4, R11, R0 ;  /* 0x0000000b04007223 */ /* 0x000fe80000010000 */
[----:B------:R-:W-:Y:S05]  /*3ee0*/  BRA.U UP0, `(.L_x_69) ;  /* 0xfffffffd00107547 */ /* 0x000fea000b83ffff */
.L_x_60:
[----:B------:R-:W-:-:S09]  /*3ef0*/  UISETP.NE.AND UP0, UPT, UR4, URZ, UPT ;  /* 0x000000ff0400728c */ /* 0x000fd2000bf05270 */
[----:B------:R-:W-:Y:S05]  /*3f00*/  BRA.U !UP0, `(.L_x_59) ;  /* 0x0000000108607547 */ /* 0x000fea000b800000 */
[----:B------:R-:W-:Y:S01]  /*3f10*/  IMAD R18, R18, 0x24, R15 ;  /* 0x0000002412127824 */ /* 0x000fe200078e020f */
[----:B------:R-:W-:Y:S01]  /*3f20*/  ISETP.GE.AND P1, PT, R13, UR7, PT ;  /* 0x000000070d007c0c */ /* 0x000fe2000bf26270 */
[----:B------:R-:W1:Y:S03]  /*3f30*/  LDCU UR5, c[0x0][0x440] ;  /* 0x00008800ff0577ac */ /* 0x000e660008000800 */
[----:B------:R-:W-:Y:S01]  /*3f40*/  IADD3 R6, PT, PT, R18, UR6, RZ ;  /* 0x0000000612067c10 */ /* 0x000fe2000fffe0ff */
[----:B------:R-:W-:Y:S02]  /*3f50*/  UIMAD.WIDE UR14, UR12, 0x4, URZ ;  /* 0x000000040c0e78a5 */ /* 0x000fe4000f8e02ff */
[----:B------:R-:W-:-:S12]  /*3f60*/  UIADD3 UR10, UPT, UPT, -UR4, URZ, URZ ;  /* 0x000000ff040a7290 */ /* 0x000fd8000fffe1ff */
.L_x_72:
[----:B------:R4:W0:Y:S01]  /*3f70*/  LDS R4, [R6] ;  /* 0x0000000006047984 */ /* 0x0008220000000800 */
[----:B------:R-:W-:Y:S01]  /*3f80*/  UIADD3 UR10, UPT, UPT, UR10, 0x1, URZ ;  /* 0x000000010a0a7890 */ /* 0x000fe2000fffe0ff */
[----:B------:R-:W-:Y:S04]  /*3f90*/  BSSY.RECONVERGENT B0, `(.L_x_70) ;  /* 0x0000006000007945 */ /* 0x000fe80003800200 */
[----:B------:R-:W-:Y:S05]  /*3fa0*/  @P1 BRA `(.L_x_71) ;  /* 0x0000000000101947 */ /* 0x000fea0003800000 */
[----:B-1----:R-:W-:Y:S02]  /*3fb0*/  ISETP.GE.AND P0, PT, R14, UR5, PT ;  /* 0x000000050e007c0c */ /* 0x002fe4000bf06270 */
[----:B------:R-:W-:Y:S02]  /*3fc0*/  CS2R R10, SRZ ;  /* 0x00000000000a7805 */ /* 0x000fe4000001ff00 */
[----:B------:R-:W-:Y:S09]  /*3fd0*/  CS2R R8, SRZ ;  /* 0x0000000000087805 */ /* 0x000ff2000001ff00 */
[----:B------:R1:W5:Y:S02]  /*3fe0*/  @!P0 LDG.E.128 R8, desc[UR8][R16.64] ;  /* 0x0000000810088981 */ /* 0x000364000c1e1d00 */
.L_x_71:
[----:B-1----:R-:W-:Y:S05]  /*3ff0*/  BSYNC.RECONVERGENT B0 ;  /* 0x0000000000007941 */ /* 0x002fea0003800200 */
.L_x_70:
[----:B------:R-:W-:Y:S01]  /*4000*/  IADD3 R16, P0, PT, R16, UR14, RZ ;  /* 0x0000000e10107c10 */ /* 0x000fe2000ff1e0ff */
[----:B------:R-:W-:Y:S01]  /*4010*/  UISETP.NE.AND UP0, UPT, UR10, URZ, UPT ;  /* 0x000000ff0a00728c */ /* 0x000fe2000bf05270 */
[----:B0----5:R-:W-:Y:S01]  /*4020*/  FFMA.FTZ R5, R4, R8, R5 ;  /* 0x0000000804057223 */ /* 0x021fe20000010005 */
[----:B----4-:R-:W-:Y:S01]  /*4030*/  IADD3 R6, PT, PT, R6, 0x24, RZ ;  /* 0x0000002406067810 */ /* 0x010fe20007ffe0ff */
[C---:B------:R-:W-:Y:S01]  /*4040*/  FFMA.FTZ R2, R4.reuse, R9, R2 ;  /* 0x0000000904027223 */ /* 0x040fe20000010002 */
[C---:B------:R-:W-:Y:S01]  /*4050*/  FFMA.FTZ R3, R4.reuse, R10, R3 ;  /* 0x0000000a04037223 */ /* 0x040fe20000010003 */
[----:B------:R-:W-:Y:S01]  /*4060*/  IADD3.X R17, PT, PT, R17, UR15, RZ, P0, !PT ;  /* 0x0000000f11117c10 */ /* 0x000fe200087fe4ff */
[----:B------:R-:W-:Y:S03]  /*4070*/  FFMA.FTZ R0, R4, R11, R0 ;  /* 0x0000000b04007223 */ /* 0x000fe60000010000 */
[----:B------:R-:W-:Y:S05]  /*4080*/  BRA.U UP0, `(.L_x_72) ;  /* 0xfffffffd00b87547 */ /* 0x000fea000b83ffff */
.L_x_59:
[----:B------:R-:W-:-:S04]  /*4090*/  IADD3 R13, PT, PT, R13, UR20, RZ ;  /* 0x000000140d0d7c10 */ /* 0x000fc8000fffe0ff */
[----:B------:R-:W-:-:S13]  /*40a0*/  ISETP.GE.AND P0, PT, R13, UR21, PT ;  /* 0x000000150d007c0c */ /* 0x000fda000bf06270 */
[----:B------:R-:W-:Y:S05]  /*40b0*/  @P0 EXIT ;  /* 0x000000000000094d */ /* 0x000fea0003800000 */
[----:B0-----:R-:W-:Y:S01]  /*40c0*/  IABS R9, UR22 ;  /* 0x0000001600097c13 */ /* 0x001fe20008000000 */
[----:B------:R-:W0:Y:S01]  /*40d0*/  LDC R8, c[0x0][0x434] ;  /* 0x00010d00ff087b82 */ /* 0x000e220000000800 */
[----:B------:R-:W-:Y:S01]  /*40e0*/  IABS R10, R13 ;  /* 0x0000000d000a7213 */ /* 0x000fe20000000000 */
[----:B------:R-:W1:Y:S01]  /*40f0*/  LDCU UR4, c[0x0][0x440] ;  /* 0x00008800ff0477ac */ /* 0x000e620008000800 */
        /* <DEDUP_REMOVED lines=30> */
[----:B-1----:R-:W-:-:S03]  /*42e0*/  ISETP.GE.AND P1, PT, R14, UR4, PT ;  /* 0x000000040e007c0c */ /* 0x002fc6000bf26270 */
        /* <DEDUP_REMOVED lines=15> */
[----:B------:R-:W1:Y:S01]  /*43e0*/  LDCU.64 UR10, c[0x0][0x410] ;  /* 0x00008200ff0a77ac */ /* 0x000e620008000a00 */
        /* <DEDUP_REMOVED lines=15> */
[----:B-1----:R-:W-:Y:S02]  /*44e0*/  IMAD R7, R4, UR10, RZ ;  /* 0x0000000a04077c24 */ /* 0x002fe4000f8e02ff */
        /* <DEDUP_REMOVED lines=13> */
        .weak           $__internal_1_$__cuda_sm20_div_s64
        .type           $__internal_1_$__cuda_sm20_div_s64,@function
        .size           $__internal_1_$__cuda_sm20_div_s64,(.L_x_7089 - $__internal_1_$__cuda_sm20_div_s64)
$__internal_1_$__cuda_sm20_div_s64:
[----:B------:R-:W-:Y:S02]  /*45c0*/  IADD3 R29, P0, PT, RZ, -R18, RZ ;  /* 0x80000012ff1d7210 */ /* 0x000fe40007f1e0ff */
        /* <DEDUP_REMOVED lines=27> */
[----:B------:R-:W-:-:S03]  /*4780*/  IMAD.HI.U32 R36, R37, R12, RZ ;  /* 0x0000000c25247227 */ /* 0x000fc600078e00ff */
[----:B------:R-:W-:-:S05]  /*4790*/  IADD3.X R20, PT, PT, RZ, ~R20, RZ, P0, !PT ;  /* 0x80000014ff147210 */ /* 0x000fca00007fe4ff */
[----:B------:R-:W-:-:S04]  /*47a0*/  IMAD.WIDE.U32 R36, P4, R37, R20, R36 ;  /* 0x0000001425247225 */ /* 0x000fc80007880024 */
[C---:B------:R-:W-:Y:S02]  /*47b0*/  IMAD R15, R21.reuse, R20, RZ ;  /* 0x00000014150f7224 */ /* 0x040fe400078e02ff */
[----:B------:R-:W-:-:S04]  /*47c0*/  IMAD.HI.U32 R12, P3, R21, R12, R36 ;  /* 0x0000000c150c7227 */ /* 0x000fc80007860024 */
[----:B------:R-:W-:Y:S01]  /*47d0*/  IMAD.HI.U32 R11, R21, R20, RZ ;  /* 0x00000014150b7227 */ /* 0x000fe200078e00ff */
[----:B------:R-:W-:Y:S02]  /*47e0*/  IADD3 R15, P2, PT, R15, R12, RZ ;  /* 0x0000000c0f0f7210 */ /* 0x000fe40007f5e0ff */
[-C--:B------:R-:W-:Y:S01]  /*47f0*/  IADD3 R12, P0, PT, RZ, -R26.reuse, RZ ;  /* 0x8000001aff0c7210 */ /* 0x080fe20007f1e0ff */
[----:B------:R-:W-:Y:S02]  /*4800*/  IMAD.X R21, R11, 0x1, R21, P4 ;  /* 0x000000010b157824 */ /* 0x000fe400020e0615 */
[----:B------:R-:W-:Y:S01]  /*4810*/  IMAD.MOV.U32 R37, RZ, RZ, RZ ;  /* 0x000000ffff257224 */ /* 0x000fe200078e00ff */
[----:B------:R-:W-:Y:S01]  /*4820*/  SEL R12, R12, R26, !P1 ;  /* 0x0000001a0c0c7207 */ /* 0x000fe20004800000 */
[----:B------:R-:W-:-:S04]  /*4830*/  IMAD.X R20, RZ, RZ, ~R19, P0 ;  /* 0x000000ffff147224 */ /* 0x000fc800000e0e13 */
        /* <DEDUP_REMOVED lines=9> */
[----:B------:R-:W-:-:S03]  /*48d0*/  IMAD.WIDE.U32 R36, R21, R28, RZ ;  /* 0x0000001c15247225 */ /* 0x000fc600078e00ff */
[----:B------:R-:W-:Y:S01]  /*48e0*/  IADD3.X R20, PT, PT, RZ, R20, RZ, P1, !PT ;  /* 0x00000014ff147210 */ /* 0x000fe20000ffe4ff */
[----:B------:R-:W-:Y:S01]  /*48f0*/  IMAD R15, R21, R29, R37 ;  /* 0x0000001d150f7224 */ /* 0x000fe200078e0225 */
[----:B------:R-:W-:-:S03]  /*4900*/  IADD3 R12, P0, PT, -R36, R12, RZ ;  /* 0x0000000c240c7210 */ /* 0x000fc60007f1e1ff */
[-C--:B------:R-:W-:Y:S01]  /*4910*/  IMAD R26, R20, R28.reuse, R15 ;  /* 0x0000001c141a7224 */ /* 0x080fe200078e020f */
[CC--:B------:R-:W-:Y:S02]  /*4920*/  ISETP.GE.U32.AND P3, PT, R12.reuse, R28.reuse, PT ;  /* 0x0000001c0c00720c */ /* 0x0c0fe40003f66070 */
[----:B------:R-:W-:Y:S01]  /*4930*/  IADD3 R15, P2, PT, R12, -R28, RZ ;  /* 0x8000001c0c0f7210 */ /* 0x000fe20007f5e0ff */
[----:B------:R-:W-:Y:S01]  /*4940*/  IMAD.X R11, R11, 0x1, ~R26, P0 ;  /* 0x000000010b0b7824 */ /* 0x000fe200000e0e1a */
[----:B------:R-:W-:-:S04]  /*4950*/  IADD3 R26, P1, PT, R21, 0x1, RZ ;  /* 0x00000001151a7810 */ /* 0x000fc80007f3e0ff */
[----:B------:R-:W-:-:S04]  /*4960*/  ISETP.GE.U32.AND.EX P3, PT, R11, R29, PT, P3 ;  /* 0x0000001d0b00720c */ /* 0x000fc80003f66130 */
[----:B------:R-:W-:Y:S01]  /*4970*/  SEL R15, R15, R12, P3 ;  /* 0x0000000c0f0f7207 */ /* 0x000fe20001800000 */
[----:B------:R-:W-:Y:S01]  /*4980*/  IMAD.X R12, R11, 0x1, ~R29, P2 ;  /* 0x000000010b0c7824 */ /* 0x000fe200010e0e1d */
[----:B------:R-:W-:Y:S02]  /*4990*/  SEL R26, R26, R21, P3 ;  /* 0x000000151a1a7207 */ /* 0x000fe40001800000 */
[----:B------:R-:W-:Y:S01]  /*49a0*/  ISETP.GE.U32.AND P0, PT, R15, R28, PT ;  /* 0x0000001c0f00720c */ /* 0x000fe20003f06070 */
[----:B------:R-:W-:Y:S01]  /*49b0*/  IMAD.X R15, RZ, RZ, R20, P1 ;  /* 0x000000ffff0f7224 */ /* 0x000fe200008e0614 */
[----:B------:R-:W-:Y:S02]  /*49c0*/  SEL R11, R12, R11, P3 ;  /* 0x0000000b0c0b7207 */ /* 0x000fe40001800000 */
[----:B------:R-:W-:Y:S02]  /*49d0*/  IADD3 R21, P1, PT, R26, 0x1, RZ ;  /* 0x000000011a157810 */ /* 0x000fe40007f3e0ff */
[----:B------:R-:W-:-:S02]  /*49e0*/  SEL R15, R15, R20, P3 ;  /* 0x000000140f0f7207 */ /* 0x000fc40001800000 */
[----:B------:R-:W-:Y:S02]  /*49f0*/  ISETP.GE.U32.AND.EX P0, PT, R11, R29, PT, P0 ;  /* 0x0000001d0b00720c */ /* 0x000fe40003f06100 */
[-C--:B------:R-:W-:Y:S02]  /*4a00*/  IADD3.X R12, PT, PT, RZ, R15.reuse, RZ, P1, !PT ;  /* 0x0000000fff0c7210 */ /* 0x080fe40000ffe4ff */
[----:B------:R-:W-:Y:S02]  /*4a10*/  SEL R21, R21, R26, P0 ;  /* 0x0000001a15157207 */ /* 0x000fe40000000000 */
[----:B------:R-:W-:Y:S02]  /*4a20*/  SEL R15, R12, R15, P0 ;  /* 0x0000000f0c0f7207 */ /* 0x000fe40000000000 */
[----:B------:R-:W-:Y:S02]  /*4a30*/  IADD3 R12, P1, PT, RZ, -R21, RZ ;  /* 0x80000015ff0c7210 */ /* 0x000fe40007f3e0ff */
[----:B------:R-:W-:-:S02]  /*4a40*/  LOP3.LUT R11, R16, R19, RZ, 0x3c, !PT ;  /* 0x00000013100b7212 */ /* 0x000fc400078e3cff */
[----:B------:R-:W-:Y:S01]  /*4a50*/  ISETP.NE.U32.AND P0, PT, R18, RZ, PT ;  /* 0x000000ff1200720c */ /* 0x000fe20003f05070 */
[----:B------:R-:W-:Y:S01]  /*4a60*/  IMAD.X R20, RZ, RZ, ~R15, P1 ;  /* 0x000000ffff147224 */ /* 0x000fe200008e0e0f */
[----:B------:R-:W-:Y:S02]  /*4a70*/  ISETP.GE.AND P2, PT, R11, RZ, PT ;  /* 0x000000ff0b00720c */ /* 0x000fe40003f46270 */
[----:B------:R-:W-:Y:S02]  /*4a80*/  ISETP.NE.AND.EX P0, PT, R16, RZ, PT, P0 ;  /* 0x000000ff1000720c */ /* 0x000fe40003f05300 */
[----:B------:R-:W-:Y:S01]  /*4a90*/  SEL R20, R20, R15, !P2 ;  /* 0x0000000f14147207 */ /* 0x000fe20005000000 */
[----:B------:R-:W-:Y:S01]  /*4aa0*/  IMAD.MOV.U32 R15, RZ, RZ, 0x0 ;  /* 0x00000000ff0f7424 */ /* 0x000fe200078e00ff */
[----:B------:R-:W-:Y:S02]  /*4ab0*/  SEL R12, R12, R21, !P2 ;  /* 0x000000150c0c7207 */ /* 0x000fe40005000000 */
[----:B------:R-:W-:-:S02]  /*4ac0*/  SEL R11, R20, 0xffffffff, P0 ;  /* 0xffffffff140b7807 */ /* 0x000fc40000000000 */
[----:B------:R-:W-:Y:S01]  /*4ad0*/  SEL R12, R12, 0xffffffff, P0 ;  /* 0xffffffff0c0c7807 */ /* 0x000fe20000000000 */
[----:B------:R-:W-:Y:S06]  /*4ae0*/  RET.REL.NODEC R14 `(_ZN5flash32flash_fwd_splitkv_combine_kernelI23Flash_fwd_kernel_traitsILi64ELi64ELi256ELi4ELb0ELb0EN7cutlass6half_tE19Flash_kernel_traitsILi64ELi64ELi256ELi4ES3_EELi8ELi6ELb0EEEvNS_16Flash_fwd_paramsE) ;  /* 0xffffffb40e447950 */ /* 0x000fec0003c3ffff */
.L_x_73:
        /* <DEDUP_REMOVED lines=9> */
.L_x_7089:


//--------------------- .text._ZN5flash32flash_fwd_splitkv_combine_kernelI23Flash_fwd_kernel_traitsILi64ELi64ELi256ELi4ELb0ELb0EN7cutlass6half_tE19Flash_kernel_traitsILi64ELi64ELi256ELi4ES3_EELi8ELi5ELb0EEEvNS_16Flash_fwd_paramsE --------------------------
	.section	.text._ZN5flash32flash_fwd_splitkv_combine_kernelI23Flash_fwd_kernel_traitsILi64ELi64ELi256ELi4ELb0ELb0EN7cutlass6half_tE19Flash_kernel_traitsILi64ELi64ELi256ELi4ES3_EELi8ELi5ELb0EEEvNS_16Flash_fwd_paramsE,"ax",@progbits
	.align	128
        .global         _ZN5flash32flash_fwd_splitkv_combine_kernelI23Flash_fwd_kernel_traitsILi64ELi64ELi256ELi4ELb0ELb0EN7cutlass6half_tE19Flash_kernel_traitsILi64ELi64ELi256ELi4ES3_EELi8ELi5ELb0EEEvNS_16Flash_fwd_paramsE
        .type           _ZN5flash32flash_fwd_splitkv_combine_kernelI23Flash_fwd_kernel_traitsILi64ELi64ELi256ELi4ELb0ELb0EN7cutlass6half_tE19Flash_kernel_traitsILi64ELi64ELi256ELi4ES3_EELi8ELi5ELb0EEEvNS_16Flash_fwd_paramsE,@function
        .size           _ZN5flash32flash_fwd_splitkv_combine_kernelI23Flash_fwd_kernel_traitsILi64ELi64ELi256ELi4ELb0ELb0EN7cutlass6half_tE19Flash_kernel_traitsILi64ELi64ELi256ELi4ES3_EELi8ELi5ELb0EEEvNS_16Flash_fwd_paramsE,(.L_x_7090 - _ZN5flash32flash_fwd_splitkv_combine_kernelI23Flash_fwd_kernel_traitsILi64ELi64ELi256ELi4ELb0ELb0EN7cutlass6half_tE19Flash_kernel_traitsILi64ELi64ELi256ELi4ES3_EELi8ELi5ELb0EEEvNS_16Flash_fwd_paramsE)
        .other          _ZN5flash32flash_fwd_splitkv_combine_kernelI23Flash_fwd_kernel_traitsILi64ELi64ELi256ELi4ELb0ELb0EN7cutlass6half_tE19Flash_kernel_traitsILi64ELi64ELi256ELi4ES3_EELi8ELi5ELb0EEEvNS_16Flash_fwd_paramsE,@"STO_CUDA_ENTRY STV_DEFAULT"
_ZN5flash32flash_fwd_splitkv_combine_kernelI23Flash_fwd_kernel_traitsILi64ELi64ELi256ELi4ELb0ELb0EN7cutlass6half_tE19Flash_kernel_traitsILi64ELi64ELi256ELi4ES3_EELi8ELi5ELb0EEEvNS_16Flash_fwd_paramsE:
.text._ZN5flash32flash_fwd_splitkv_combine_kernelI23Flash_fwd_kernel_traitsILi64ELi64ELi256ELi4ELb0ELb0EN7cutlass6half_tE19Flash_kernel_traitsILi64ELi64ELi256ELi4ES3_EELi8ELi5ELb0EEEvNS_16Flash_fwd_paramsE:
        /* <DEDUP_REMOVED lines=38> */
.L_x_74:
[----:B------:R-:W-:Y:S01]  /*0260*/  IMAD.U32 R14, RZ, RZ, UR21 ;  /* 0x00000015ff0e7e24 */ /* 0x000fe2000f8e00ff */
[----:B------:R-:W-:Y:S01]  /*0270*/  MOV R20, UR19 ;  /* 0x0000001300147c02 */ /* 0x000fe20008000f00 */
[----:B------:R-:W-:Y:S01]  /*0280*/  IMAD.U32 R19, RZ, RZ, UR15 ;  /* 0x0000000fff137e24 */ /* 0x000fe2000f8e00ff */
[----:B------:R-:W-:Y:S02]  /*0290*/  MOV R18, UR14 ;  /* 0x0000000e00127c02 */ /* 0x000fe40008000f00 */
[----:B------:R-:W-:Y:S02]  /*02a0*/  MOV R16, 0x2c0 ;  /* 0x000002c000107802 */ /* 0x000fe40000000f00 */
[----:B------:R-:W-:Y:S05]  /*02b0*/  CALL.REL.NOINC `($__internal_2_$__cuda_sm20_div_s64) ;  /* 0x0000003c00b87944 */ /* 0x000fea0003c00000 */
[----:B------:R-:W-:-:S07]  /*02c0*/  MOV R13, R11 ;  /* 0x0000000b000d7202 */ /* 0x000fce0000000f00 */
.L_x_75:
        /* <DEDUP_REMOVED lines=30> */
.L_x_77:
[----:B------:R-:W-:Y:S01]  /*04b0*/  IMAD.MOV.U32 R14, RZ, RZ, R12 ;  /* 0x000000ffff0e7224 */ /* 0x000fe200078e000c */
[----:B------:R-:W-:Y:S02]  /*04c0*/  MOV R19, R13 ;  /* 0x0000000d00137202 */ /* 0x000fe40000000f00 */
[----:B------:R-:W-:Y:S02]  /*04d0*/  MOV R16, 0x4f0 ;  /* 0x000004f000107802 */ /* 0x000fe40000000f00 */
[----:B------:R-:W-:Y:S05]  /*04e0*/  CALL.REL.NOINC `($__internal_2_$__cuda_sm20_div_s64) ;  /* 0x0000003c002c7944 */ /* 0x000fea0003c00000 */
[----:B------:R-:W-:Y:S02]  /*04f0*/  MOV R4, R12 ;  /* 0x0000000c00047202 */ /* 0x000fe40000000f00 */
[----:B------:R-:W-:Y:S02]  /*0500*/  MOV R5, R11 ;  /* 0x0000000b00057202 */ /* 0x000fe40000000f00 */
.L_x_78:
[----:B------:R-:W-:Y:S05]  /*0510*/  BSYNC.RECONVERGENT B0 ;  /* 0x0000000000007941 */ /* 0x000fea0003800200 */
.L_x_76:
        /* <DEDUP_REMOVED lines=57> */
.L_x_80:
[----:B------:R-:W-:Y:S01]  /*08b0*/  IMAD.MOV.U32 R14, RZ, RZ, R20 ;  /* 0x000000ffff0e7224 */ /* 0x000fe200078e0014 */
[----:B------:R-:W-:Y:S01]  /*08c0*/  MOV R20, R9 ;  /* 0x0000000900147202 */ /* 0x000fe20000000f00 */
[----:B------:R-:W-:Y:S01]  /*08d0*/  IMAD.MOV.U32 R19, RZ, RZ, R18 ;  /* 0x000000ffff137224 */ /* 0x000fe200078e0012 */
[----:B------:R-:W-:Y:S02]  /*08e0*/  MOV R18, R29 ;  /* 0x0000001d00127202 */ /* 0x000fe40000000f00 */
[----:B------:R-:W-:Y:S02]  /*08f0*/  MOV R16, 0x910 ;  /* 0x0000091000107802 */ /* 0x000fe40000000f00 */
[----:B------:R-:W-:Y:S05]  /*0900*/  CALL.REL.NOINC `($__internal_2_$__cuda_sm20_div_s64) ;  /* 0x0000003800247944 */ /* 0x000fea0003c00000 */
[----:B------:R-:W-:Y:S02]  /*0910*/  MOV R10, R12 ;  /* 0x0000000c000a7202 */ /* 0x000fe40000000f00 */
.L_x_81:
[----:B------:R-:W-:Y:S05]  /*0920*/  BSYNC.RECONVERGENT B0 ;  /* 0x0000000000007941 */ /* 0x000fea0003800200 */
.L_x_79:
        /* <DEDUP_REMOVED lines=53> */
[----:B------:R0:W1:Y:S08]  /*0c80*/  F2I.FTZ.U32.TRUNC.NTZ R0, R6 ;  /* 0x0000000600007305 */ /* 0x000070000021f000 */
[----:B------:R-:W2:Y:S01]  /*0c90*/  F2I.FTZ.U32.TRUNC.NTZ R7, R7 ;  /* 0x0000000700077305 */ /* 0x000ea2000021f000 */
[----:B0-----:R-:W-:Y:S01]  /*0ca0*/  IMAD.MOV.U32 R6, RZ, RZ, RZ ;  /* 0x000000ffff067224 */ /* 0x001fe200078e00ff */
[----:B-1----:R-:W-:-:S02]  /*0cb0*/  R2UR UR17, R0 ;  /* 0x00000000001172ca */ /* 0x002fc400000e0000 */
[----:B------:R-:W-:Y:S01]  /*0cc0*/  IABS R0, UR7 ;  /* 0x0000000700007c13 */ /* 0x000fe20008000000 */
[----:B--2---:R-:W-:-:S04]  /*0cd0*/  IMAD.MOV R3, RZ, RZ, -R7 ;  /* 0x000000ffff037224 */ /* 0x004fc800078e0a07 */
[----:B------:R-:W-:Y:S02]  /*0ce0*/  IMAD.MOV R0, RZ, RZ, -R0 ;  /* 0x000000ffff007224 */ /* 0x000fe400078e0a00 */
[----:B------:R-:W-:-:S04]  /*0cf0*/  IMAD R3, R3, UR13, RZ ;  /* 0x0000000d03037c24 */ /* 0x000fc8000f8e02ff */
[----:B------:R-:W-:Y:S01]  /*0d00*/  UIADD3 UR9, UPT, UPT, URZ, -UR17, URZ ;  /* 0x80000011ff097290 */ /* 0x000fe2000fffe0ff */
[----:B------:R-:W-:-:S03]  /*0d10*/  IMAD.HI.U32 R3, R7, R3, R6 ;  /* 0x0000000307037227 */ /* 0x000fc600078e0006 */
[----:B------:R-:W-:-:S03]  /*0d20*/  UIMAD UR9, UR9, UR11, URZ ;  /* 0x0000000b090972a4 */ /* 0x000fc6000f8e02ff */
[----:B------:R-:W-:Y:S01]  /*0d30*/  IMAD.HI.U32 R3, R3, UR12, RZ ;  /* 0x0000000c03037c27 */ /* 0x000fe2000f8e00ff */
[----:B------:R-:W-:-:S03]  /*0d40*/  UIMAD.WIDE.U32 UR16, UR17, UR9, UR16 ;  /* 0x00000009111072a5 */ /* 0x000fc6000f8e0010 */
[----:B------:R-:W-:Y:S01]  /*0d50*/  IMAD R0, R3, R0, UR12 ;  /* 0x0000000c03007e24 */ /* 0x000fe2000f8e0200 */
[----:B------:R-:W-:Y:S02]  /*0d60*/  UIMAD.WIDE.U32 UR16, UR17, UR12, URZ ;  /* 0x0000000c111072a5 */ /* 0x000fe4000f8e00ff */
[----:B------:R-:W-:Y:S02]  /*0d70*/  ULOP3.LUT UR16, UR6, UR13, URZ, 0x3c, !UPT ;  /* 0x0000000d06107292 */ /* 0x000fe4000f8e3cff */
[----:B------:R-:W-:Y:S01]  /*0d80*/  ISETP.LT.U32.AND P1, PT, R0, UR13, PT ;  /* 0x0000000d00007c0c */ /* 0x000fe2000bf21070 */
[----:B------:R-:W-:Y:S01]  /*0d90*/  UIADD3 UR10, UPT, UPT, -UR17, URZ, URZ ;  /* 0x000000ff110a7290 */ /* 0x000fe2000fffe1ff */
[----:B------:R-:W0:Y:S02]  /*0da0*/  LDCU.U8 UR9, c[0x0][0x549] ;  /* 0x0000a920ff0977ac */ /* 0x000e240008000000 */
[----:B------:R-:W-:Y:S01]  /*0db0*/  ISETP.LE.AND P0, PT, RZ, UR16, PT ;  /* 0x00000010ff007c0c */ /* 0x000fe2000bf03270 */
[----:B------:R-:W-:-:S02]  /*0dc0*/  UIMAD UR10, UR11, UR10, UR12 ;  /* 0x0000000a0b0a72a4 */ /* 0x000fc4000f8e020c */
[----:B------:R-:W-:Y:S02]  /*0dd0*/  ULOP3.LUT UR6, UR6, UR4, URZ, 0x3c, !UPT ;  /* 0x0000000406067292 */ /* 0x000fe4000f8e3cff */
[----:B------:R-:W-:-:S04]  /*0de0*/  UISETP.GT.U32.AND UP1, UPT, UR11, UR10, UPT ;  /* 0x0000000a0b00728c */ /* 0x000fc8000bf24070 */
[----:B------:R-:W-:Y:S02]  /*0df0*/  @!P1 VIADD R0, R0, -UR13 ;  /* 0x8000000d00009c36 */ /* 0x000fe40008000000 */
[----:B------:R-:W-:Y:S01]  /*0e00*/  @!P1 VIADD R3, R3, 0x1 ;  /* 0x0000000103039836 */ /* 0x000fe20000000000 */
[----:B------:R-:W-:Y:S02]  /*0e10*/  ISETP.NE.AND P1, PT, RZ, UR7, PT ;  /* 0x00000007ff007c0c */ /* 0x000fe4000bf25270 */
[----:B------:R-:W-:Y:S01]  /*0e20*/  ISETP.GE.U32.AND P2, PT, R0, UR13, PT ;  /* 0x0000000d00007c0c */ /* 0x000fe2000bf46070 */
[----:B0-----:R-:W-:Y:S02]  /*0e30*/  UISETP.NE.AND UP0, UPT, UR9, URZ, UPT ;  /* 0x000000ff0900728c */ /* 0x001fe4000bf05270 */
[----:B------:R-:W-:Y:S02]  /*0e40*/  @!UP1 UIADD3 UR10, UPT, UPT, UR10, -UR11, URZ ;  /* 0x8000000b0a0a9290 */ /* 0x000fe4000fffe0ff */
[----:B------:R-:W-:-:S02]  /*0e50*/  USEL UR9, UR5, 0x1, !UP0 ;  /* 0x0000000105097887 */ /* 0x000fc4000c000000 */
[----:B------:R-:W-:Y:S02]  /*0e60*/  UISETP.GE.U32.AND UP3, UPT, UR10, UR11, UPT ;  /* 0x0000000b0a00728c */ /* 0x000fe4000bf66070 */
[----:B------:R-:W-:-:S04]  /*0e70*/  UISETP.GE.AND UP0, UPT, UR6, URZ, UPT ;  /* 0x000000ff0600728c */ /* 0x000fc8000bf06270 */
[----:B------:R-:W-:Y:S01]  /*0e80*/  @P2 VIADD R3, R3, 0x1 ;  /* 0x0000000103032836 */ /* 0x000fe20000000000 */
[----:B------:R-:W-:Y:S02]  /*0e90*/  @!UP1 UIADD3 UR17, UPT, UPT, UR17, 0x1, URZ ;  /* 0x0000000111119890 */ /* 0x000fe4000fffe0ff */
[----:B------:R-:W-:Y:S01]  /*0ea0*/  UISETP.NE.AND UP1, UPT, UR8, URZ, UPT ;  /* 0x000000ff0800728c */ /* 0x000fe2000bf25270 */
[----:B------:R-:W-:Y:S01]  /*0eb0*/  @!P0 IMAD.MOV R3, RZ, RZ, -R3 ;  /* 0x000000ffff038224 */ /* 0x000fe200078e0a03 */
[----:B------:R-:W-:Y:S01]  /*0ec0*/  @!P1 LOP3.LUT R3, RZ, UR13, RZ, 0x33, !PT ;  /* 0x0000000dff039c12 */ /* 0x000fe2000f8e33ff */
[----:B------:R-:W-:Y:S02]  /*0ed0*/  USHF.R.S32.HI UR6, URZ, 0x1f, UR7 ;  /* 0x0000001fff067899 */ /* 0x000fe40008011407 */
[----:B------:R-:W-:Y:S01]  /*0ee0*/  @UP3 UIADD3 UR17, UPT, UPT, UR17, 0x1, URZ ;  /* 0x0000000111113890 */ /* 0x000fe2000fffe0ff */
[----:B------:R-:W-:Y:S01]  /*0ef0*/  ISETP.LT.U32.AND P0, PT, R10, R3, PT ;  /* 0x000000030a00720c */ /* 0x000fe20003f01070 */
[----:B------:R-:W-:Y:S01]  /*0f00*/  USEL UR5, URZ, 0x1, !UP1 ;  /* 0x00000001ff057887 */ /* 0x000fe2000c800000 */
[----:B------:R-:W-:Y:S01]  /*0f10*/  SHF.R.S32.HI R7, RZ, 0x1f, R3 ;  /* 0x0000001fff077819 */ /* 0x000fe20000011403 */
[----:B------:R-:W-:-:S02]  /*0f20*/  @!UP0 UIADD3 UR17, UPT, UPT, -UR17, URZ, URZ ;  /* 0x000000ff11118290 */ /* 0x000fc4000fffe1ff */
[----:B------:R-:W-:Y:S01]  /*0f30*/  ULOP3.LUT UR6, UR6, UR5, URZ, 0xfc, !UPT ;  /* 0x0000000506067292 */ /* 0x000fe2000f8efcff */
[----:B------:R-:W-:Y:S01]  /*0f40*/  ISETP.LT.AND.EX P0, PT, R11, R7, PT, P0 ;  /* 0x000000070b00720c */ /* 0x000fe20003f01300 */
[----:B------:R-:W-:-:S03]  /*0f50*/  @!UP2 ULOP3.LUT UR17, URZ, UR4, URZ, 0x33, !UPT ;  /* 0x00000004ff11a292 */ /* 0x000fc6000f8e33ff */
        /* <DEDUP_REMOVED lines=25> */
.L_x_83:
[----:B------:R-:W-:Y:S01]  /*10f0*/  IMAD.MOV.U32 R14, RZ, RZ, R10 ;  /* 0x000000ffff0e7224 */ /* 0x000fe200078e000a */
[----:B------:R-:W-:Y:S01]  /*1100*/  MOV R20, R8 ;  /* 0x0000000800147202 */ /* 0x000fe20000000f00 */
[----:B------:R-:W-:Y:S01]  /*1110*/  IMAD.MOV.U32 R19, RZ, RZ, R11 ;  /* 0x000000ffff137224 */ /* 0x000fe200078e000b */
[----:B------:R-:W-:Y:S02]  /*1120*/  MOV R18, R0 ;  /* 0x0000000000127202 */ /* 0x000fe40000000f00 */
[----:B------:R-:W-:Y:S02]  /*1130*/  MOV R16, 0x1150 ;  /* 0x0000115000107802 */ /* 0x000fe40000000f00 */
[----:B------:R-:W-:Y:S05]  /*1140*/  CALL.REL.NOINC `($__internal_2_$__cuda_sm20_div_s64) ;  /* 0x0000003000147944 */ /* 0x000fea0003c00000 */
[----:B------:R-:W-:Y:S02]  /*1150*/  MOV R32, R12 ;  /* 0x0000000c00207202 */ /* 0x000fe40000000f00 */
[----:B------:R-:W-:Y:S02]  /*1160*/  MOV R33, R11 ;  /* 0x0000000b00217202 */ /* 0x000fe40000000f00 */
.L_x_84:
[----:B------:R-:W-:Y:S05]  /*1170*/  BSYNC.RECONVERGENT B0 ;  /* 0x0000000000007941 */ /* 0x000fea0003800200 */
.L_x_82:
        /* <DEDUP_REMOVED lines=57> */
.L_x_86:
[----:B------:R-:W-:Y:S01]  /*1510*/  IMAD.MOV.U32 R14, RZ, RZ, R4 ;  /* 0x000000ffff0e7224 */ /* 0x000fe200078e0004 */
[----:B------:R-:W-:Y:S01]  /*1520*/  MOV R19, R5 ;  /* 0x0000000500137202 */ /* 0x000fe20000000f00 */
[----:B------:R-:W-:Y:S01]  /*1530*/  IMAD.MOV.U32 R20, RZ, RZ, R7 ;  /* 0x000000ffff147224 */ /* 0x000fe200078e0007 */
[----:B------:R-:W-:Y:S02]  /*1540*/  MOV R16, 0x1560 ;  /* 0x0000156000107802 */ /* 0x000fe40000000f00 */
[----:B------:R-:W-:Y:S05]  /*1550*/  CALL.REL.NOINC `($__internal_2_$__cuda_sm20_div_s64) ;  /* 0x0000002c00107944 */ /* 0x000fea0003c00000 */
[----:B------:R-:W-:Y:S02]  /*1560*/  MOV R14, R12 ;  /* 0x0000000c000e7202 */ /* 0x000fe40000000f00 */
[----:B------:R-:W-:Y:S02]  /*1570*/  MOV R15, R11 ;  /* 0x0000000b000f7202 */ /* 0x000fe40000000f00 */
.L_x_87:
[----:B------:R-:W-:Y:S05]  /*1580*/  BSYNC.RECONVERGENT B0 ;  /* 0x0000000000007941 */ /* 0x000fea0003800200 */
.L_x_85:
[----:B------:R-:W0:Y:S01]  /*1590*/  S2R R4, SR_TID.X ;  /* 0x0000000000047919 */ /* 0x000e220000002100 */
[----:B------:R-:W-:Y:S01]  /*15a0*/  UIADD3 UR8, UP0, UPT, UR21, -UR20, URZ ;  /* 0x8000001415087290 */ /* 0x000fe2000ff1e0ff */
[----:B------:R-:W1:Y:S03]  /*15b0*/  LDCU UR4, c[0x0][0x534] ;  /* 0x0000a680ff0477ac */ /* 0x000e660008000800 */
[----:B------:R-:W-:Y:S01]  /*15c0*/  UIADD3.X UR5, UPT, UPT, UR15, -0x1, URZ, UP0, !UPT ;  /* 0xffffffff0f057890 */ /* 0x000fe200087fe4ff */
[----:B------:R-:W2:Y:S05]  /*15d0*/  LDCU.64 UR10, c[0x0][0x358] ;  /* 0x00006b00ff0a77ac */ /* 0x000eaa0008000a00 */
[----:B------:R-:W-:Y:S01]  /*15e0*/  IMAD.U32 R5, RZ, RZ, UR5 ;  /* 0x00000005ff057e24 */ /* 0x000fe2000f8e00ff */
[----:B0-----:R-:W-:-:S02]  /*15f0*/  LOP3.LUT R6, R4, 0x7, RZ, 0xc0, !PT ;  /* 0x0000000704067812 */ /* 0x001fc400078ec0ff */
[----:B------:R-:W-:Y:S02]  /*1600*/  SHF.R.U32.HI R3, RZ, 0x3, R4 ;  /* 0x00000003ff037819 */ /* 0x000fe40000011604 */
[----:B------:R-:W-:-:S04]  /*1610*/  ISETP.LT.U32.AND P2, PT, R6, UR8, PT ;  /* 0x0000000806007c0c */ /* 0x000fc8000bf41070 */
[----:B------:R-:W-:Y:S01]  /*1620*/  ISETP.GT.AND.EX P2, PT, R5, RZ, PT, P2 ;  /* 0x000000ff0500720c */ /* 0x000fe20003f44320 */
[----:B------:R-:W-:-:S03]  /*1630*/  VIADD R5, R3, 0x10 ;  /* 0x0000001003057836 */ /* 0x000fc60000000000 */
[----:B-1----:R-:W-:Y:S02]  /*1640*/  ISETP.GE.OR P3, PT, R3, UR4, !P2 ;  /* 0x0000000403007c0c */ /* 0x002fe4000d766670 */
[----:B------:R-:W-:-:S11]  /*1650*/  ISETP.GE.OR P2, PT, R5, UR4, !P2 ;  /* 0x0000000405007c0c */ /* 0x000fd6000d746670 */
[----:B------:R-:W0:Y:S01]  /*1660*/  @!P3 LDC.64 R12, c[0x0][0x428] ;  /* 0x00010a00ff0cbb82 */ /* 0x000e220000000a00 */
[C---:B------:R-:W-:Y:S02]  /*1670*/  @!P3 IADD3 R22, P1, PT, R6.reuse, UR20, RZ ;  /* 0x000000140616bc10 */ /* 0x040fe4000ff3e0ff */
[----:B------:R-:W-:-:S03]  /*1680*/  @!P2 IADD3 R18, P0, PT, R6, UR20, RZ ;  /* 0x000000140612ac10 */ /* 0x000fc6000ff1e0ff */
[----:B------:R-:W-:Y:S02]  /*1690*/  @!P3 IMAD.X R23, RZ, RZ, RZ, P1 ;  /* 0x000000ffff17b224 */ /* 0x000fe400008e06ff */
[----:B------:R-:W1:Y:S01]  /*16a0*/  @!P2 LDC.64 R10, c[0x0][0x428] ;  /* 0x00010a00ff0aab82 */ /* 0x000e620000000a00 */
[----:B------:R-:W-:Y:S02]  /*16b0*/  @!P2 IMAD.X R19, RZ, RZ, RZ, P0 ;  /* 0x000000ffff13a224 */ /* 0x000fe400000e06ff */
[----:B------:R-:W-:-:S04]  /*16c0*/  @!P3 IMAD.WIDE.U32 R22, R3, UR21, R22 ;  /* 0x000000150316bc25 */ /* 0x000fc8000f8e0016 */
[----:B------:R-:W-:-:S04]  /*16d0*/  @!P2 IMAD.WIDE.U32 R18, R5, UR21, R18 ;  /* 0x000000150512ac25 */ /* 0x000fc8000f8e0012 */
[----:B------:R-:W-:Y:S02]  /*16e0*/  @!P3 IMAD R6, R3, UR15, R23 ;  /* 0x0000000f0306bc24 */ /* 0x000fe4000f8e0217 */
[----:B------:R-:W-:Y:S02]  /*16f0*/  @!P2 IMAD R16, R5, UR15, R19 ;  /* 0x0000000f0510ac24 */ /* 0x000fe4000f8e0213 */
[----:B------:R-:W-:Y:S01]  /*1700*/  IMAD.MOV.U32 R5, RZ, RZ, -0x800000 ;  /* 0xff800000ff057424 */ /* 0x000fe200078e00ff */
[----:B0-----:R-:W-:-:S04]  /*1710*/  @!P3 LEA R20, P1, R22, R12, 0x2 ;  /* 0x0000000c1614b211 */ /* 0x001fc800078210ff */
[----:B------:R-:W-:Y:S01]  /*1720*/  @!P3 LEA.HI.X R21, R22, R13, R6, 0x2, P1 ;  /* 0x0000000d1615b211 */ /* 0x000fe200008f1406 */
[----:B------:R-:W-:Y:S01]  /*1730*/  IMAD.MOV.U32 R6, RZ, RZ, -0x800000 ;  /* 0xff800000ff067424 */ /* 0x000fe200078e00ff */
[----:B-1----:R-:W-:-:S05]  /*1740*/  @!P2 LEA R24, P0, R18, R10, 0x2 ;  /* 0x0000000a1218a211 */ /* 0x002fca00078010ff */
[----:B--2---:R-:W2:Y:S01]  /*1750*/  @!P3 LDG.E R6, desc[UR10][R20.64] ;  /* 0x0000000a1406b981 */ /* 0x004ea2000c1e1900 */
[----:B------:R-:W-:-:S05]  /*1760*/  @!P2 LEA.HI.X R25, R18, R11, R16, 0x2, P0 ;  /* 0x0000000b1219a211 */ /* 0x000fca00000f1410 */
[----:B------:R0:W3:Y:S01]  /*1770*/  @!P2 LDG.E R5, desc[UR10][R24.64] ;  /* 0x0000000a1805a981 */ /* 0x0000e2000c1e1900 */
[C---:B------:R-:W-:Y:S02]  /*1780*/  ISETP.GT.U32.AND P1, PT, R4.reuse, 0xff, PT ;  /* 0x000000ff0400780c */ /* 0x040fe40003f24070 */
[----:B------:R-:W-:-:S11]  /*1790*/  ISETP.GT.U32.AND P0, PT, R4, 0x7f, PT ;  /* 0x0000007f0400780c */ /* 0x000fd60003f04070 */
[----:B------:R-:W1:Y:S02]  /*17a0*/  @!P1 S2R R11, SR_CgaCtaId ;  /* 0x00000000000b9919 */ /* 0x000e640000008800 */
[----:B------:R-:W4:Y:S01]  /*17b0*/  @!P0 S2R R10, SR_CgaCtaId ;  /* 0x00000000000a8919 */ /* 0x000f220000008800 */
[----:B------:R-:W-:Y:S01]  /*17c0*/  @!P1 MOV R16, 0x400 ;  /* 0x0000040000109802 */ /* 0x000fe20000000f00 */
[----:B------:R-:W-:Y:S01]  /*17d0*/  @!P1 IMAD.SHL.U32 R17, R4, 0x4, RZ ;  /* 0x0000000404119824 */ /* 0x000fe200078e00ff */
[----:B------:R-:W5:Y:S01]  /*17e0*/  @!P0 S2R R12, SR_CgaCtaId ;  /* 0x00000000000c8919 */ /* 0x000f620000008800 */
[----:B------:R-:W-:-:S03]  /*17f0*/  @!P0 MOV R19, 0x400 ;  /* 0x0000040000138802 */ /* 0x000fc60000000f00 */
[----:B------:R-:W-:Y:S02]  /*1800*/  @!P1 LOP3.LUT R18, R17, 0x1c, RZ, 0xc0, !PT ;  /* 0x0000001c11129812 */ /* 0x000fe400078ec0ff */
[----:B-1----:R-:W-:Y:S02]  /*1810*/  @!P1 LEA R11, R11, R16, 0x18 ;  /* 0x000000100b0b9211 */ /* 0x002fe400078ec0ff */
[----:B------:R-:W-:Y:S02]  /*1820*/  @!P0 SHF.L.U32 R16, R4, 0x2, RZ ;  /* 0x0000000204108819 */ /* 0x000fe400000006ff */
[----:B----4-:R-:W-:Y:S02]  /*1830*/  @!P0 LEA R10, R10, R19, 0x18 ;  /* 0x000000130a0a8211 */ /* 0x010fe400078ec0ff */
[----:B------:R-:W-:Y:S01]  /*1840*/  @!P0 LOP3.LUT R17, R16, 0x1c, RZ, 0xc0, !PT ;  /* 0x0000001c10118812 */ /* 0x000fe200078ec0ff */
[----:B------:R-:W-:-:S04]  /*1850*/  @!P1 IMAD.IADD R18, R18, 0x1, R11 ;  /* 0x0000000112129824 */ /* 0x000fc800078e020b */
[----:B------:R-:W-:Y:S02]  /*1860*/  @!P0 IMAD.IADD R10, R17, 0x1, R10 ;  /* 0x00000001110a8824 */ /* 0x000fe400078e020a */
[C---:B------:R-:W-:Y:S02]  /*1870*/  @!P1 IMAD R17, R3.reuse, 0x24, R18 ;  /* 0x0000002403119824 */ /* 0x040fe400078e0212 */
[----:B------:R-:W-:Y:S01]  /*1880*/  @!P0 IMAD R16, R3, 0x24, R10 ;  /* 0x0000002403108824 */ /* 0x000fe200078e020a */
[----:B------:R-:W-:Y:S01]  /*1890*/  @!P0 MOV R13, 0x400 ;  /* 0x00000400000d8802 */ /* 0x000fe20000000f00 */
[----:B0-----:R-:W-:Y:S01]  /*18a0*/  IMAD.MOV.U32 R24, RZ, RZ, -0x800000 ;  /* 0xff800000ff187424 */ /* 0x001fe200078e00ff */
[----:B------:R-:W-:Y:S01]  /*18b0*/  @!P0 LOP3.LUT R11, R4, 0xf, RZ, 0xc0, !PT ;  /* 0x0000000f040b8812 */ /* 0x000fe200078ec0ff */
[----:B------:R-:W-:Y:S01]  /*18c0*/  IMAD.MOV.U32 R25, RZ, RZ, -0x800000 ;  /* 0xff800000ff197424 */ /* 0x000fe200078e00ff */
[----:B-----5:R-:W-:Y:S01]  /*18d0*/  @!P0 LEA R12, R12, R13, 0x18 ;  /* 0x0000000d0c0c8211 */ /* 0x020fe200078ec0ff */
[----:B------:R-:W0:Y:S01]  /*18e0*/  LDC R3, c[0x0][0x434] ;  /* 0x00010d00ff037b82 */ /* 0x000e220000000800 */
[----:B------:R-:W-:-:S05]  /*18f0*/  SHF.R.U32.HI R13, RZ, 0x4, R4 ;  /* 0x00000004ff0d7819 */ /* 0x000fca0000011604 */
[----:B------:R-:W-:-:S04]  /*1900*/  @!P0 IMAD R12, R13, 0x4, R12 ;  /* 0x000000040d0c8824 */ /* 0x000fc800078e020c */
[----:B------:R-:W-:Y:S01]  /*1910*/  @!P0 IMAD R11, R11, 0x24, R12 ;  /* 0x000000240b0b8824 */ /* 0x000fe200078e020c */
[----:B0-----:R-:W-:-:S04]  /*1920*/  IABS R10, R3 ;  /* 0x00000003000a7213 */ /* 0x001fc80000000000 */
[----:B------:R-:W0:Y:S01]  /*1930*/  I2F.RP R20, R10 ;  /* 0x0000000a00147306 */ /* 0x000e220000209400 */
[----:B--2---:R0:W-:Y:S04]  /*1940*/  @!P1 STS [R17], R6 ;  /* 0x0000000611009388 */ /* 0x0041e80000000800 */
[----:B---3--:R-:W-:Y:S01]  /*1950*/  @!P0 STS [R16+0x240], R5 ;  /* 0x0002400510008388 */ /* 0x008fe20000000800 */
[----:B------:R-:W-:Y:S06]  /*1960*/  BAR.SYNC.DEFER_BLOCKING 0x0 ;  /* 0x0000000000007b1d */ /* 0x000fec0000010000 */
[----:B------:R-:W-:Y:S04]  /*1970*/  @!P0 LDS R24, [R11] ;  /* 0x000000000b188984 */ /* 0x000fe80000000800 */
[----:B------:R-:W1:Y:S01]  /*1980*/  @!P0 LDS R25, [R11+0x240] ;  /* 0x000240000b198984 */ /* 0x000e620000000800 */
[----:B0-----:R-:W0:Y:S01]  /*1990*/  MUFU.RCP R6, R20 ;  /* 0x0000001400067308 */ /* 0x001e220000001000 */
[----:B-1----:R-:W-:-:S05]  /*19a0*/  FMNMX.FTZ R18, R25, R24, !PT ;  /* 0x0000001819127209 */ /* 0x002fca0007810000 */
[----:B------:R-:W1:Y:S01]  /*19b0*/  SHFL.BFLY PT, R19, R18, 0x8, 0x1f ;  /* 0x0d001f0012137f89 */ /* 0x000e6200000e0000 */
[----:B0-----:R-:W-:Y:S01]  /*19c0*/  VIADD R16, R6, 0xffffffe ;  /* 0x0ffffffe06107836 */ /* 0x001fe20000000000 */
[----:B-1----:R-:W-:-:S05]  /*19d0*/  FMNMX.FTZ R19, R18, R19, !PT ;  /* 0x0000001312137209 */ /* 0x002fca0007810000 */
[----:B------:R-:W0:Y:S01]  /*19e0*/  SHFL.BFLY PT, R12, R19, 0x4, 0x1f ;  /* 0x0c801f00130c7f89 */ /* 0x000e2200000e0000 */
[----:B------:R-:W1:Y:S01]  /*19f0*/  F2I.FTZ.U32.TRUNC.NTZ R17, R16 ;  /* 0x0000001000117305 */ /* 0x000e62000021f000 */
[----:B0-----:R-:W-:-:S05]  /*1a00*/  FMNMX.FTZ R12, R19, R12, !PT ;  /* 0x0000000c130c7209 */ /* 0x001fca0007810000 */
[----:B------:R-:W0:Y:S01]  /*1a10*/  SHFL.BFLY PT, R11, R12, 0x2, 0x1f ;  /* 0x0c401f000c0b7f89 */ /* 0x000e2200000e0000 */
[----:B-1----:R-:W-:Y:S01]  /*1a20*/  IADD3 R5, PT, PT, RZ, -R17, RZ ;  /* 0x80000011ff057210 */ /* 0x002fe20007ffe0ff */
[----:B------:R-:W-:-:S04]  /*1a30*/  IMAD.MOV.U32 R16, RZ, RZ, RZ ;  /* 0x000000ffff107224 */ /* 0x000fc800078e00ff */
[----:B------:R-:W-:Y:S01]  /*1a40*/  IMAD R6, R5, R10, RZ ;  /* 0x0000000a05067224 */ /* 0x000fe200078e02ff */
[----:B------:R-:W-:-:S03]  /*1a50*/  IABS R5, R2 ;  /* 0x0000000200057213 */ /* 0x000fc60000000000 */
[----:B------:R-:W-:Y:S01]  /*1a60*/  IMAD.HI.U32 R6, R17, R6, R16 ;  /* 0x0000000611067227 */ /* 0x000fe200078e0010 */
[----:B0-----:R-:W-:-:S05]  /*1a70*/  FMNMX.FTZ R11, R12, R11, !PT ;  /* 0x0000000b0c0b7209 */ /* 0x001fca0007810000 */
[----:B------:R-:W-:Y:S01]  /*1a80*/  IMAD.HI.U32 R18, R6, R5, RZ ;  /* 0x0000000506127227 */ /* 0x000fe200078e00ff */
[----:B------:R-:W-:Y:S01]  /*1a90*/  LOP3.LUT R2, R2, R3, RZ, 0x3c, !PT ;  /* 0x0000000302027212 */ /* 0x000fe200078e3cff */
[----:B------:R-:W0:Y:S02]  /*1aa0*/  LDC R17, c[0x0][0x3e0] ;  /* 0x0000f800ff117b82 */ /* 0x000e240000000800 */
[----:B------:R-:W-:-:S04]  /*1ab0*/  IMAD.MOV R6, RZ, RZ, -R18 ;  /* 0x000000ffff067224 */ /* 0x000fc800078e0a12 */
[----:B------:R-:W-:Y:S02]  /*1ac0*/  IMAD R5, R10, R6, R5 ;  /* 0x000000060a057224 */ /* 0x000fe400078e0205 */
[----:B------:R-:W1:Y:S01]  /*1ad0*/  SHFL.BFLY PT, R6, R11, 0x1, 0x1f ;  /* 0x0c201f000b067f89 */ /* 0x000e6200000e0000 */
[----:B------:R-:W-:Y:S02]  /*1ae0*/  ISETP.GE.AND P1, PT, R2, RZ, PT ;  /* 0x000000ff0200720c */ /* 0x000fe40003f26270 */
[----:B------:R-:W-:Y:S02]  /*1af0*/  ISETP.GT.U32.AND P2, PT, R10, R5, PT ;  /* 0x000000050a00720c */ /* 0x000fe40003f44070 */
[----:B-1----:R-:W-:-:S04]  /*1b00*/  FMNMX.FTZ R6, R11, R6, !PT ;  /* 0x000000060b067209 */ /* 0x002fc80007810000 */
[----:B------:R-:W-:-:S04]  /*1b10*/  FSETP.NEU.FTZ.AND P0, PT, R6, -INF , PT ;  /* 0xff8000000600780b */ /* 0x000fc80003f1d000 */
[----:B------:R-:W-:-:S05]  /*1b20*/  FSEL R2, R6, RZ, P0 ;  /* 0x000000ff06027208 */ /* 0x000fca0000000000 */
[C---:B------:R-:W-:Y:S01]  /*1b30*/  FADD.FTZ R6, -R2.reuse, R24 ;  /* 0x0000001802067221 */ /* 0x040fe20000010100 */
[----:B------:R-:W-:Y:S01]  /*1b40*/  FADD.FTZ R11, -R2, R25 ;  /* 0x00000019020b7221 */ /* 0x000fe20000010100 */
[----:B------:R-:W-:Y:S02]  /*1b50*/  @!P2 IMAD.IADD R5, R5, 0x1, -R10 ;  /* 0x000000010505a824 */ /* 0x000fe400078e0a0a */
[----:B------:R-:W-:Y:S01]  /*1b60*/  FMUL.FTZ R6, R6, 1.4426950216293334961 ;  /* 0x3fb8aa3b06067820 */ /* 0x000fe20000410000 */
[----:B------:R-:W-:Y:S02]  /*1b70*/  FMUL.FTZ R11, R11, 1.4426950216293334961 ;  /* 0x3fb8aa3b0b0b7820 */ /* 0x000fe40000410000 */
[----:B------:R-:W-:Y:S02]  /*1b80*/  ISETP.GE.U32.AND P3, PT, R5, R10, PT ;  /* 0x0000000a0500720c */ /* 0x000fe40003f66070 */
[----:B------:R-:W-:Y:S01]  /*1b90*/  MUFU.EX2 R23, R11 ;  /* 0x0000000b00177308 */ /* 0x000fe20000000800 */
[----:B------:R-:W-:-:S07]  /*1ba0*/  ISETP.NE.AND P0, PT, R3, RZ, PT ;  /* 0x000000ff0300720c */ /* 0x000fce0003f05270 */
[----:B------:R-:W1:Y:S01]  /*1bb0*/  MUFU.EX2 R6, R6 ;  /* 0x0000000600067308 */ /* 0x000e620000000800 */
[----:B------:R-:W-:Y:S01]  /*1bc0*/  @!P2 VIADD R18, R18, 0x1 ;  /* 0x000000011212a836 */ /* 0x000fe20000000000 */
[----:B------:R-:W-:-:S03]  /*1bd0*/  USHF.R.S32.HI UR4, URZ, 0x1f, UR22 ;  /* 0x0000001fff047899 */ /* 0x000fc60008011416 */
[----:B------:R-:W-:Y:S01]  /*1be0*/  @P3 VIADD R18, R18, 0x1 ;  /* 0x0000000112123836 */ /* 0x000fe20000000000 */
[----:B------:R-:W-:-:S03]  /*1bf0*/  ULOP3.LUT UR4, UR4, 0x1, URZ, 0xfc, !UPT ;  /* 0x0000000104047892 */ /* 0x000fc6000f8efcff */
[----:B------:R-:W-:Y:S01]  /*1c00*/  @!P1 IMAD.MOV R18, RZ, RZ, -R18 ;  /* 0x000000ffff129224 */ /* 0x000fe200078e0a12 */
[----:B------:R-:W-:Y:S01]  /*1c10*/  @!P0 LOP3.LUT R18, RZ, R3, RZ, 0x33, !PT ;  /* 0x00000003ff128212 */ /* 0x000fe200078e33ff */
[----:B-1----:R-:W-:-:S04]  /*1c20*/  FADD.FTZ R23, R6, R23 ;  /* 0x0000001706177221 */ /* 0x002fc80000010000 */
[----:B------:R-:W-:Y:S01]  /*1c30*/  IMAD R5, R18, UR4, RZ ;  /* 0x0000000412057c24 */ /* 0x000fe2000f8e02ff */
[----:B0-----:R-:W-:Y:S01]  /*1c40*/  IABS R12, R17 ;  /* 0x00000011000c7213 */ /* 0x001fe20000000000 */
[----:B------:R-:W0:Y:S01]  /*1c50*/  LDCU UR4, c[0x0][0x430] ;  /* 0x00008600ff0477ac */ /* 0x000e220008000800 */
[----:B------:R-:W1:Y:S02]  /*1c60*/  SHFL.BFLY PT, R6, R23, 0x8, 0x1f ;  /* 0x0d001f0017067f89 */ /* 0x000e6400000e0000 */
[----:B------:R-:W-:-:S04]  /*1c70*/  IABS R19, R5 ;  /* 0x0000000500137213 */ /* 0x000fc80000000000 */
[----:B------:R-:W2:Y:S08]  /*1c80*/  I2F.RP R16, R19 ;  /* 0x0000001300107306 */ /* 0x000eb00000209400 */
[----:B------:R-:W3:Y:S08]  /*1c90*/  I2F.RP R10, R12 ;  /* 0x0000000c000a7306 */ /* 0x000ef00000209400 */
[----:B--2---:R-:W2:Y:S01]  /*1ca0*/  MUFU.RCP R30, R16 ;  /* 0x00000010001e7308 */ /* 0x004ea20000001000 */
[----:B-1----:R-:W-:-:S05]  /*1cb0*/  FADD.FTZ R6, R23, R6 ;  /* 0x0000000617067221 */ /* 0x002fca0000010000 */
[----:B------:R-:W1:Y:S02]  /*1cc0*/  SHFL.BFLY PT, R21, R6, 0x4, 0x1f ;  /* 0x0c801f0006157f89 */ /* 0x000e6400000e0000 */
[----:B---3--:R-:W3:Y:S01]  /*1cd0*/  MUFU.RCP R26, R10 ;  /* 0x0000000a001a7308 */ /* 0x008ee20000001000 */
[----:B--2---:R-:W-:-:S07]  /*1ce0*/  IADD3 R30, PT, PT, R30, 0xffffffe, RZ ;  /* 0x0ffffffe1e1e7810 */ /* 0x004fce0007ffe0ff */
[----:B------:R-:W2:Y:S01]  /*1cf0*/  F2I.FTZ.U32.TRUNC.NTZ R31, R30 ;  /* 0x0000001e001f7305 */ /* 0x000ea2000021f000 */
[----:B---3--:R-:W-:-:S07]  /*1d00*/  VIADD R26, R26, 0xffffffe ;  /* 0x0ffffffe1a1a7836 */ /* 0x008fce0000000000 */
[----:B------:R-:W3:Y:S01]  /*1d10*/  F2I.FTZ.U32.TRUNC.NTZ R27, R26 ;  /* 0x0000001a001b7305 */ /* 0x000ee2000021f000 */
[----:B-1----:R-:W-:-:S05]  /*1d20*/  FADD.FTZ R21, R6, R21 ;  /* 0x0000001506157221 */ /* 0x002fca0000010000 */
[----:B------:R-:W1:Y:S01]  /*1d30*/  SHFL.BFLY PT, R20, R21, 0x2, 0x1f ;  /* 0x0c401f0015147f89 */ /* 0x000e6200000e0000 */
[----:B--2---:R-:W-:Y:S02]  /*1d40*/  IMAD.MOV R22, RZ, RZ, -R31 ;  /* 0x000000ffff167224 */ /* 0x004fe400078e0a1f */
[----:B------:R-:W-:Y:S02]  /*1d50*/  VIADD R16, R19, UR18 ;  /* 0x0000001213107c36 */ /* 0x000fe40008000000 */
[----:B------:R-:W-:Y:S02]  /*1d60*/  IMAD R22, R22, R19, RZ ;  /* 0x0000001316167224 */ /* 0x000fe400078e02ff */
[----:B------:R-:W-:Y:S02]  /*1d70*/  IMAD.MOV.U32 R30, RZ, RZ, RZ ;  /* 0x000000ffff1e7224 */ /* 0x000fe400078e00ff */
[----:B---3--:R-:W-:Y:S01]  /*1d80*/  IMAD.MOV R11, RZ, RZ, -R27 ;  /* 0x000000ffff0b7224 */ /* 0x008fe200078e0a1b */
[----:B------:R-:W-:Y:S01]  /*1d90*/  IABS R6, R5 ;  /* 0x0000000500067213 */ /* 0x000fe20000000000 */
[----:B------:R-:W-:Y:S01]  /*1da0*/  IMAD.HI.U32 R22, R31, R22, R30 ;  /* 0x000000161f167227 */ /* 0x000fe200078e001e */
[----:B------:R-:W-:-:S03]  /*1db0*/  IABS R10, R16 ;  /* 0x00000010000a7213 */ /* 0x000fc60000000000 */
[----:B------:R-:W-:Y:S02]  /*1dc0*/  IMAD R11, R11, R12, RZ ;  /* 0x0000000c0b0b7224 */ /* 0x000fe400078e02ff */
[----:B------:R-:W-:Y:S01]  /*1dd0*/  IMAD.MOV.U32 R26, RZ, RZ, RZ ;  /* 0x000000ffff1a7224 */ /* 0x000fe200078e00ff */
[----:B------:R-:W-:Y:S01]  /*1de0*/  IADD3 R6, PT, PT, RZ, -R6, RZ ;  /* 0x80000006ff067210 */ /* 0x000fe20007ffe0ff */
[----:B------:R-:W-:-:S04]  /*1df0*/  IMAD.HI.U32 R23, R22, R10, RZ ;  /* 0x0000000a16177227 */ /* 0x000fc800078e00ff */
[----:B------:R-:W-:-:S04]  /*1e00*/  IMAD.HI.U32 R11, R27, R11, R26 ;  /* 0x0000000b1b0b7227 */ /* 0x000fc800078e001a */
[----:B-1----:R-:W-:Y:S01]  /*1e10*/  FADD.FTZ R20, R21, R20 ;  /* 0x0000001415147221 */ /* 0x002fe20000010000 */
[----:B------:R-:W-:Y:S02]  /*1e20*/  IMAD R6, R23, R6, R10 ;  /* 0x0000000617067224 */ /* 0x000fe400078e020a */
[----:B------:R-:W-:-:S03]  /*1e30*/  IMAD.HI.U32 R11, R11, R10, RZ ;  /* 0x0000000a0b0b7227 */ /* 0x000fc600078e00ff */
[----:B------:R-:W-:Y:S01]  /*1e40*/  ISETP.GT.U32.AND P2, PT, R19, R6, PT ;  /* 0x000000061300720c */ /* 0x000fe20003f44070 */
[----:B------:R-:W-:Y:S01]  /*1e50*/  IMAD.MOV R27, RZ, RZ, -R11 ;  /* 0x000000ffff1b7224 */ /* 0x000fe200078e0a0b */
[----:B------:R-:W1:Y:S03]  /*1e60*/  SHFL.BFLY PT, R21, R20, 0x1, 0x1f ;  /* 0x0c201f0014157f89 */ /* 0x000e6600000e0000 */
[----:B------:R-:W-:-:S05]  /*1e70*/  IMAD R27, R12, R27, R10 ;  /* 0x0000001b0c1b7224 */ /* 0x000fca00078e020a */
[----:B------:R-:W-:-:S03]  /*1e80*/  ISETP.GT.U32.AND P0, PT, R12, R27, PT ;  /* 0x0000001b0c00720c */ /* 0x000fc60003f04070 */
[----:B------:R-:W-:-:S05]  /*1e90*/  @!P2 IMAD.IADD R6, R6, 0x1, -R19 ;  /* 0x000000010606a824 */ /* 0x000fca00078e0a13 */
[----:B------:R-:W-:Y:S01]  /*1ea0*/  ISETP.GE.U32.AND P1, PT, R6, R19, PT ;  /* 0x000000130600720c */ /* 0x000fe20003f26070 */
[----:B------:R-:W-:-:S04]  /*1eb0*/  @!P2 VIADD R23, R23, 0x1 ;  /* 0x000000011717a836 */ /* 0x000fc80000000000 */
[----:B------:R-:W-:Y:S01]  /*1ec0*/  @!P0 IMAD.IADD R27, R27, 0x1, -R12 ;  /* 0x000000011b1b8824 */ /* 0x000fe200078e0a0c */
[----:B------:R-:W-:Y:S01]  /*1ed0*/  LOP3.LUT R6, R16, R19, RZ, 0x3c, !PT ;  /* 0x0000001310067212 */ /* 0x000fe200078e3cff */
[----:B-1----:R-:W-:Y:S01]  /*1ee0*/  FADD.FTZ R21, R20, R21 ;  /* 0x0000001514157221 */ /* 0x002fe20000010000 */
[----:B------:R-:W-:Y:S02]  /*1ef0*/  LOP3.LUT R16, R16, R17, RZ, 0x3c, !PT ;  /* 0x0000001110107212 */ /* 0x000fe400078e3cff */
[----:B------:R-:W-:-:S03]  /*1f00*/  ISETP.GE.U32.AND P4, PT, R27, R12, PT ;  /* 0x0000000c1b00720c */ /* 0x000fc60003f86070 */
[----:B------:R-:W-:Y:S01]  /*1f10*/  @P1 VIADD R23, R23, 0x1 ;  /* 0x0000000117171836 */ /* 0x000fe20000000000 */
[----:B------:R-:W-:Y:S02]  /*1f20*/  FSETP.NE.FTZ.AND P1, PT, R21, RZ, PT ;  /* 0x000000ff1500720b */ /* 0x000fe40003f35000 */
[----:B------:R-:W-:Y:S02]  /*1f30*/  ISETP.GE.AND P2, PT, R16, RZ, PT ;  /* 0x000000ff1000720c */ /* 0x000fe40003f46270 */
[----:B------:R-:W-:Y:S02]  /*1f40*/  @!P0 IADD3 R11, PT, PT, R11, 0x1, RZ ;  /* 0x000000010b0b8810 */ /* 0x000fe40007ffe0ff */
[----:B------:R-:W-:Y:S02]  /*1f50*/  ISETP.NE.AND P0, PT, R17, RZ, PT ;  /* 0x000000ff1100720c */ /* 0x000fe40003f05270 */
[----:B------:R-:W-:Y:S02]  /*1f60*/  ISETP.GE.AND P3, PT, R6, RZ, PT ;  /* 0x000000ff0600720c */ /* 0x000fe40003f66270 */
[----:B------:R-:W-:Y:S01]  /*1f70*/  ISETP.NE.AND P5, PT, R5, RZ, PT ;  /* 0x000000ff0500720c */ /* 0x000fe20003fa5270 */
[----:B------:R-:W-:-:S02]  /*1f80*/  @P4 VIADD R11, R11, 0x1 ;  /* 0x000000010b0b4836 */ /* 0x000fc40000000000 */
[----:B------:R-:W1:Y:S02]  /*1f90*/  @P1 MUFU.LG2 R21, R21 ;  /* 0x0000001500151308 */ /* 0x000e640000000c00 */
[----:B------:R-:W-:-:S04]  /*1fa0*/  @!P2 IMAD.MOV R11, RZ, RZ, -R11 ;  /* 0x000000ffff0ba224 */ /* 0x000fc800078e0a0b */
[----:B------:R-:W-:Y:S02]  /*1fb0*/  @!P0 LOP3.LUT R11, RZ, R17, RZ, 0x33, !PT ;  /* 0x00000011ff0b8212 */ /* 0x000fe400078e33ff */
[----:B------:R-:W-:Y:S01]  /*1fc0*/  LOP3.LUT P0, RZ, R4, 0x38f, RZ, 0xc0, !PT ;  /* 0x0000038f04ff7812 */ /* 0x000fe2000780c0ff */
[----:B------:R-:W-:Y:S01]  /*1fd0*/  @!P3 IMAD.MOV R23, RZ, RZ, -R23 ;  /* 0x000000ffff17b224 */ /* 0x000fe200078e0a17 */
[----:B------:R-:W-:Y:S02]  /*1fe0*/  ISETP.NE.AND P3, PT, R18, RZ, PT ;  /* 0x000000ff1200720c */ /* 0x000fe40003f65270 */
[----:B------:R-:W-:Y:S02]  /*1ff0*/  @!P5 LOP3.LUT R23, RZ, R19, RZ, 0x33, !PT ;  /* 0x00000013ff17d212 */ /* 0x000fe400078e33ff */
[----:B------:R-:W-:Y:S02]  /*2000*/  SEL R10, RZ, 0x1, !P3 ;  /* 0x00000001ff0a7807 */ /* 0x000fe40005800000 */
[----:B------:R-:W-:-:S02]  /*2010*/  SHF.R.S32.HI R27, RZ, 0x1f, R5 ;  /* 0x0000001fff1b7819 */ /* 0x000fc40000011405 */
[C---:B------:R-:W-:Y:S02]  /*2020*/  ISETP.LT.U32.AND P2, PT, R14.reuse, R23, PT ;  /* 0x000000170e00720c */ /* 0x040fe40003f41070 */
[----:B------:R-:W-:Y:S01]  /*2030*/  SHF.R.S32.HI R19, RZ, 0x1f, R23 ;  /* 0x0000001fff137819 */ /* 0x000fe20000011417 */
[----:B0-----:R-:W-:Y:S01]  /*2040*/  IMAD R6, R3, UR4, RZ ;  /* 0x0000000403067c24 */ /* 0x001fe2000f8e02ff */
[----:B------:R-:W-:Y:S01]  /*2050*/  LOP3.LUT R10, R27, R10, RZ, 0xfc, !PT ;  /* 0x0000000a1b0a7212 */ /* 0x000fe200078efcff */
[----:B------:R-:W-:Y:S01]  /*2060*/  IMAD R3, R11, UR9, RZ ;  /* 0x000000090b037c24 */ /* 0x000fe2000f8e02ff */
[----:B------:R-:W-:Y:S01]  /*2070*/  ISETP.LT.AND.EX P2, PT, R15, R19, PT, P2 ;  /* 0x000000130f00720c */ /* 0x000fe20003f41320 */
[----:B------:R-:W-:Y:S01]  /*2080*/  BSSY.RECONVERGENT B1, `(.L_x_88) ;  /* 0x0000129000017945 */ /* 0x000fe20003800200 */
[----:B------:R-:W-:Y:S02]  /*2090*/  IMAD.MOV.U32 R22, RZ, RZ, 0x7f800000 ;  /* 0x7f800000ff167424 */ /* 0x000fe400078e00ff */
[----:B-1----:R-:W-:Y:S01]  /*20a0*/  @P1 FFMA.FTZ R22, R21, 0.69314718246459960938, R2 ;  /* 0x3f31721815161823 */ /* 0x002fe20000010002 */
[----:B------:R-:W-:Y:S01]  /*20b0*/  IMAD R5, R5, R6, RZ ;  /* 0x0000000605057224 */ /* 0x000fe200078e02ff */
[----:B------:R-:W-:Y:S01]  /*20c0*/  SEL R6, R14, R23, P2 ;  /* 0x000000170e067207 */ /* 0x000fe20001000000 */
[----:B------:R-:W-:Y:S01]  /*20d0*/  IMAD R3, R10, R3, RZ ;  /* 0x000000030a037224 */ /* 0x000fe200078e02ff */
        /* <DEDUP_REMOVED lines=12> */
[----:B------:R-:W-:Y:S01]  /*21a0*/  IADD3 R10, P1, PT, R17, 0x1, RZ ;  /* 0x00000001110a7810 */ /* 0x000fe20007f3e0ff */
[----:B------:R-:W-:Y:S02]  /*21b0*/  IMAD R12, R11, UR19, RZ ;  /* 0x000000130b0c7c24 */ /* 0x000fe4000f8e02ff */
[C---:B------:R-:W-:Y:S01]  /*21c0*/  IMAD.WIDE.U32 R14, R17.reuse, UR19, RZ ;  /* 0x00000013110e7c25 */ /* 0x040fe2000f8e00ff */
        /* <DEDUP_REMOVED lines=36> */
.L_x_91:
[----:B------:R-:W-:Y:S01]  /*2410*/  IMAD.MOV.U32 R14, RZ, RZ, R2 ;  /* 0x000000ffff0e7224 */ /* 0x000fe200078e0002 */
[----:B------:R-:W-:Y:S01]  /*2420*/  MOV R19, RZ ;  /* 0x000000ff00137202 */ /* 0x000fe20000000f00 */
[----:B------:R-:W-:Y:S01]  /*2430*/  IMAD.MOV.U32 R20, RZ, RZ, R30 ;  /* 0x000000ffff147224 */ /* 0x000fe200078e001e */
[----:B------:R-:W-:Y:S02]  /*2440*/  MOV R16, 0x2460 ;  /* 0x0000246000107802 */ /* 0x000fe40000000f00 */
[----:B------:R-:W-:Y:S05]  /*2450*/  CALL.REL.NOINC `($__internal_2_$__cuda_sm20_div_s64) ;  /* 0x0000001c00507944 */ /* 0x000fea0003c00000 */
[----:B------:R-:W-:Y:S02]  /*2460*/  IADD3 R15, PT, PT, -R12, RZ, RZ ;  /* 0x000000ff0c0f7210 */ /* 0x000fe40007ffe1ff */
[----:B------:R-:W-:-:S03]  /*2470*/  MOV R31, R11 ;  /* 0x0000000b001f7202 */ /* 0x000fc60000000f00 */
[----:B------:R-:W-:Y:S01]  /*2480*/  IMAD R10, R30, R15, R2 ;  /* 0x0000000f1e0a7224 */ /* 0x000fe200078e0202 */
[----:B------:R-:W-:-:S07]  /*2490*/  MOV R30, R12 ;  /* 0x0000000c001e7202 */ /* 0x000fce0000000f00 */
.L_x_92:
        /* <DEDUP_REMOVED lines=20> */
[----:B------:R-:W-:-:S13]  /*25e0*/  ISETP.GT.U32.AND P1, PT, R14, R11, PT ;  /* 0x0000000b0e00720c */ /* 0x000fda0003f24070 */
[----:B------:R-:W-:Y:S02]  /*25f0*/  @!P1 IMAD.IADD R11, R11, 0x1, -R14 ;  /* 0x000000010b0b9824 */ /* 0x000fe400078e0a0e */
[----:B------:R-:W-:Y:S01]  /*2600*/  @!P1 VIADD R2, R2, 0x1 ;  /* 0x0000000102029836 */ /* 0x000fe20000000000 */
[----:B------:R-:W-:Y:S02]  /*2610*/  ISETP.NE.AND P1, PT, RZ, UR19, PT ;  /* 0x00000013ff007c0c */ /* 0x000fe4000bf25270 */
[----:B------:R-:W-:Y:S02]  /*2620*/  ISETP.GE.U32.AND P2, PT, R11, R14, PT ;  /* 0x0000000e0b00720c */ /* 0x000fe40003f46070 */
[----:B------:R-:W-:Y:S01]  /*2630*/  IADD3 R11, PT, PT, R19, R29, RZ ;  /* 0x0000001d130b7210 */ /* 0x000fe20007ffe0ff */
[----:B------:R-:W-:-:S04]  /*2640*/  IMAD.WIDE.U32 R28, R18, R32, RZ ;  /* 0x00000020121c7225 */ /* 0x000fc800078e00ff */
[----:B------:R-:W-:-:S04]  /*2650*/  IMAD R11, R11, R32, RZ ;  /* 0x000000200b0b7224 */ /* 0x000fc800078e02ff */
[----:B------:R-:W-:Y:S02]  /*2660*/  IMAD R11, R33, R18, R11 ;  /* 0x00000012210b7224 */ /* 0x000fe400078e020b */
[----:B------:R-:W-:Y:S02]  /*2670*/  @P2 IADD3 R2, PT, PT, R2, 0x1, RZ ;  /* 0x0000000102022810 */ /* 0x000fe40007ffe0ff */
[----:B------:R-:W-:Y:S02]  /*2680*/  IMAD.IADD R18, R29, 0x1, R11 ;  /* 0x000000011d127824 */ /* 0x000fe400078e020b */
[----:B------:R-:W-:Y:S02]  /*2690*/  @!P0 IADD3 R2, PT, PT, -R2, RZ, RZ ;  /* 0x000000ff02028210 */ /* 0x000fe40007ffe1ff */
[----:B------:R-:W-:Y:S02]  /*26a0*/  @!P1 LOP3.LUT R2, RZ, UR19, RZ, 0x33, !PT ;  /* 0x00000013ff029c12 */ /* 0x000fe4000f8e33ff */
[----:B------:R-:W-:-:S03]  /*26b0*/  LOP3.LUT R0, R31, R18, RZ, 0xfc, !PT ;  /* 0x000000121f007212 */ /* 0x000fc600078efcff */
[----:B------:R-:W-:Y:S01]  /*26c0*/  IMAD.MOV R11, RZ, RZ, -R2 ;  /* 0x000000ffff0b7224 */ /* 0x000fe200078e0a02 */
[----:B------:R-:W-:-:S03]  /*26d0*/  ISETP.NE.U32.AND P0, PT, R0, RZ, PT ;  /* 0x000000ff0000720c */ /* 0x000fc60003f05070 */
[----:B------:R-:W-:-:S10]  /*26e0*/  IMAD R0, R11, UR19, R10 ;  /* 0x000000130b007c24 */ /* 0x000fd4000f8e020a */
        /* <DEDUP_REMOVED lines=22> */
.L_x_94:
[----:B------:R-:W-:Y:S01]  /*2850*/  IMAD.MOV.U32 R14, RZ, RZ, R30 ;  /* 0x000000ffff0e7224 */ /* 0x000fe200078e001e */
[----:B------:R-:W-:Y:S01]  /*2860*/  MOV R19, R31 ;  /* 0x0000001f00137202 */ /* 0x000fe20000000f00 */
[----:B------:R-:W-:Y:S01]  /*2870*/  IMAD.MOV.U32 R20, RZ, RZ, R28 ;  /* 0x000000ffff147224 */ /* 0x000fe200078e001c */
[----:B------:R-:W-:Y:S02]  /*2880*/  MOV R16, 0x28a0 ;  /* 0x000028a000107802 */ /* 0x000fe40000000f00 */
[----:B------:R-:W-:Y:S05]  /*2890*/  CALL.REL.NOINC `($__internal_2_$__cuda_sm20_div_s64) ;  /* 0x0000001800407944 */ /* 0x000fea0003c00000 */
[----:B------:R-:W-:-:S05]  /*28a0*/  IADD3 R11, PT, PT, -R12, RZ, RZ ;  /* 0x000000ff0c0b7210 */ /* 0x000fca0007ffe1ff */
[----:B------:R-:W-:Y:S02]  /*28b0*/  IMAD R28, R11, R28, R30 ;  /* 0x0000001c0b1c7224 */ /* 0x000fe400078e021e */
.L_x_95:
[----:B------:R-:W-:Y:S05]  /*28c0*/  BSYNC.RECONVERGENT B0 ;  /* 0x0000000000007941 */ /* 0x000fea0003800200 */
.L_x_93:
        /* <DEDUP_REMOVED lines=10> */
[----:B------:R-:W-:-:S03]  /*2970*/  ISETP.NE.AND P5, PT, R9, RZ, PT ;  /* 0x000000ff0900720c */ /* 0x000fc60003fa5270 */
[----:B------:R-:W-:Y:S01]  /*2980*/  IMAD.MOV R30, RZ, RZ, -R30 ;  /* 0x000000ffff1e7224 */ /* 0x000fe200078e0a1e */
[----:B0-----:R-:W-:-:S03]  /*2990*/  UISETP.NE.AND UP0, UPT, UR8, URZ, UPT ;  /* 0x000000ff0800728c */ /* 0x001fc6000bf05270 */
[----:B-1----:R-:W0:Y:S01]  /*29a0*/  MUFU.RCP R10, R10 ;  /* 0x0000000a000a7308 */ /* 0x002e220000001000 */
[----:B--2---:R-:W-:Y:S02]  /*29b0*/  USEL UR8, UR4, 0x1, UP0 ;  /* 0x0000000104087887 */ /* 0x004fe40008000000 */
[----:B------:R-:W-:-:S05]  /*29c0*/  UIMAD UR4, UR5, UR4, URZ ;  /* 0x00000004050472a4 */ /* 0x000fca000f8e02ff */
[----:B---3--:R-:W1:Y:S01]  /*29d0*/  MUFU.RCP R20, R23 ;  /* 0x0000001700147308 */ /* 0x008e620000001000 */
[----:B------:R-:W-:Y:S02]  /*29e0*/  USHF.R.S32.HI UR12, URZ, 0x1f, UR8 ;  /* 0x0000001fff0c7899 */ /* 0x000fe40008011408 */
[----:B------:R-:W-:-:S05]  /*29f0*/  UIMAD UR5, UR8, UR5, URZ ;  /* 0x00000005080572a4 */ /* 0x000fca000f8e02ff */
[----:B------:R-:W-:Y:S01]  /*2a00*/  I2F.U32.RP R11, R14 ;  /* 0x0000000e000b7306 */ /* 0x000fe20000209000 */
[----:B0-----:R-:W-:-:S07]  /*2a10*/  VIADD R26, R10, 0xffffffe ;  /* 0x0ffffffe0a1a7836 */ /* 0x001fce0000000000 */
[----:B------:R-:W0:Y:S01]  /*2a20*/  F2I.FTZ.U32.TRUNC.NTZ R27, R26 ;  /* 0x0000001a001b7305 */ /* 0x000e22000021f000 */
[----:B-1----:R-:W-:Y:S01]  /*2a30*/  VIADD R20, R20, 0xffffffe ;  /* 0x0ffffffe14147836 */ /* 0x002fe20000000000 */
[----:B------:R-:W-:-:S06]  /*2a40*/  IABS R23, R28 ;  /* 0x0000001c00177213 */ /* 0x000fcc0000000000 */
[----:B------:R1:W-:Y:S01]  /*2a50*/  F2I.FTZ.U32.TRUNC.NTZ R21, R20 ;  /* 0x0000001400157305 */ /* 0x0003e2000021f000 */
[----:B0-----:R-:W-:-:S07]  /*2a60*/  IMAD.MOV R34, RZ, RZ, -R27 ;  /* 0x000000ffff227224 */ /* 0x001fce00078e0a1b */
[----:B------:R-:W0:Y:S01]  /*2a70*/  MUFU.RCP R35, R11 ;  /* 0x0000000b00237308 */ /* 0x000e220000001000 */
[----:B------:R-:W-:Y:S02]  /*2a80*/  IMAD.MOV.U32 R26, RZ, RZ, RZ ;  /* 0x000000ffff1a7224 */ /* 0x000fe400078e00ff */
[----:B------:R-:W-:Y:S02]  /*2a90*/  IMAD R34, R34, R19, RZ ;  /* 0x0000001322227224 */ /* 0x000fe400078e02ff */
[----:B-1----:R-:W-:-:S03]  /*2aa0*/  HFMA2 R20, -RZ, RZ, 0, 0 ;  /* 0x00000000ff147431 */ /* 0x002fc600000001ff */
[----:B------:R-:W1:Y:S01]  /*2ab0*/  I2F.U32.RP R10, R15 ;  /* 0x0000000f000a7306 */ /* 0x000e620000209000 */
[----:B------:R-:W-:-:S06]  /*2ac0*/  IMAD.HI.U32 R34, R27, R34, R26 ;  /* 0x000000221b227227 */ /* 0x000fcc00078e001a */
[----:B------:R-:W-:Y:S01]  /*2ad0*/  IMAD.HI.U32 R27, R34, R23, RZ ;  /* 0x00000017221b7227 */ /* 0x000fe200078e00ff */
[----:B------:R-:W2:Y:S01]  /*2ae0*/  I2F.U32.RP R32, R18 ;  /* 0x0000001200207306 */ /* 0x000ea20000209000 */
[----:B0-----:R-:W-:Y:S02]  /*2af0*/  IADD3 R35, PT, PT, R35, 0xffffffe, RZ ;  /* 0x0ffffffe23237810 */ /* 0x001fe40007ffe0ff */
[----:B------:R-:W-:Y:S02]  /*2b00*/  IMAD.MOV R11, RZ, RZ, -R21 ;  /* 0x000000ffff0b7224 */ /* 0x000fe400078e0a15 */
[----:B------:R-:W-:Y:S02]  /*2b10*/  IMAD R30, R27, R30, R23 ;  /* 0x0000001e1b1e7224 */ /* 0x000fe400078e0217 */
[----:B------:R-:W-:Y:S01]  /*2b20*/  IMAD R26, R11, R16, RZ ;  /* 0x000000100b1a7224 */ /* 0x000fe200078e02ff */
[----:B------:R-:W0:Y:S01]  /*2b30*/  F2I.FTZ.U32.TRUNC.NTZ R35, R35 ;  /* 0x0000002300237305 */ /* 0x000e22000021f000 */
[----:B------:R-:W-:Y:S01]  /*2b40*/  IMAD.MOV.U32 R34, RZ, RZ, RZ ;  /* 0x000000ffff227224 */ /* 0x000fe200078e00ff */
[----:B------:R-:W-:Y:S01]  /*2b50*/  ISETP.GT.U32.AND P3, PT, R19, R30, PT ;  /* 0x0000001e1300720c */ /* 0x000fe20003f64070 */
[----:B------:R-:W-:Y:S01]  /*2b60*/  IMAD.HI.U32 R26, R21, R26, R20 ;  /* 0x0000001a151a7227 */ /* 0x000fe200078e0014 */
[----:B------:R-:W-:-:S02]  /*2b70*/  IABS R21, R12 ;  /* 0x0000000c00157213 */ /* 0x000fc40000000000 */
[----:B------:R-:W-:Y:S02]  /*2b80*/  IABS R20, R7 ;  /* 0x0000000700147213 */ /* 0x000fe40000000000 */
[----:B-1----:R-:W1:Y:S01]  /*2b90*/  MUFU.RCP R10, R10 ;  /* 0x0000000a000a7308 */ /* 0x002e620000001000 */
[----:B------:R-:W-:Y:S01]  /*2ba0*/  IMAD.HI.U32 R23, R26, R21, RZ ;  /* 0x000000151a177227 */ /* 0x000fe200078e00ff */
[----:B------:R-:W-:-:S03]  /*2bb0*/  LOP3.LUT R26, R28, R9, RZ, 0x3c, !PT ;  /* 0x000000091c1a7212 */ /* 0x000fc600078e3cff */
[----:B------:R-:W-:Y:S01]  /*2bc0*/  IMAD.MOV R20, RZ, RZ, -R20 ;  /* 0x000000ffff147224 */ /* 0x000fe200078e0a14 */
[----:B------:R-:W-:Y:S01]  /*2bd0*/  ISETP.GE.AND P2, PT, R26, RZ, PT ;  /* 0x000000ff1a00720c */ /* 0x000fe20003f46270 */
[----:B------:R-:W-:Y:S01]  /*2be0*/  @!P3 IMAD.IADD R30, R30, 0x1, -R19 ;  /* 0x000000011e1eb824 */ /* 0x000fe200078e0a13 */
[----:B--2---:R-:W2:Y:S01]  /*2bf0*/  MUFU.RCP R32, R32 ;  /* 0x0000002000207308 */ /* 0x004ea20000001000 */
[----:B------:R-:W-:Y:S01]  /*2c00*/  IMAD R21, R23, R20, R21 ;  /* 0x0000001417157224 */ /* 0x000fe200078e0215 */
[----:B0-----:R-:W-:Y:S02]  /*2c10*/  IADD3 R11, PT, PT, RZ, -R35, RZ ;  /* 0x80000023ff0b7210 */ /* 0x001fe40007ffe0ff */
[----:B------:R-:W-:Y:S01]  /*2c20*/  ISETP.GE.U32.AND P6, PT, R30, R19, PT ;  /* 0x000000131e00720c */ /* 0x000fe20003fc6070 */
[----:B------:R-:W-:Y:S01]  /*2c30*/  HFMA2 R30, -RZ, RZ, 0, 0 ;  /* 0x00000000ff1e7431 */ /* 0x000fe200000001ff */
[----:B------:R-:W-:Y:S01]  /*2c40*/  ISETP.GT.U32.AND P1, PT, R16, R21, PT ;  /* 0x000000151000720c */ /* 0x000fe20003f24070 */
[----:B------:R-:W-:Y:S01]  /*2c50*/  IMAD R20, R11, R14, RZ ;  /* 0x0000000e0b147224 */ /* 0x000fe200078e02ff */
[----:B------:R-:W-:-:S02]  /*2c60*/  IABS R11, R2 ;  /* 0x00000002000b7213 */ /* 0x000fc40000000000 */
[----:B-1----:R-:W-:Y:S01]  /*2c70*/  IADD3 R31, PT, PT, R10, 0xffffffe, RZ ;  /* 0x0ffffffe0a1f7810 */ /* 0x002fe20007ffe0ff */
[----:B------:R-:W-:Y:S01]  /*2c80*/  IMAD.HI.U32 R20, R35, R20, R34 ;  /* 0x0000001423147227 */ /* 0x000fe200078e0022 */
[----:B------:R-:W-:Y:S02]  /*2c90*/  IABS R10, R17 ;  /* 0x00000011000a7213 */ /* 0x000fe40000000000 */
[----:B------:R-:W-:Y:S02]  /*2ca0*/  LOP3.LUT R19, R12, R7, RZ, 0x3c, !PT ;  /* 0x000000070c137212 */ /* 0x000fe400078e3cff */
[----:B------:R-:W0:Y:S01]  /*2cb0*/  F2I.FTZ.U32.TRUNC.NTZ R31, R31 ;  /* 0x0000001f001f7305 */ /* 0x000e22000021f000 */
[----:B--2---:R-:W-:Y:S01]  /*2cc0*/  VIADD R32, R32, 0xffffffe ;  /* 0x0ffffffe20207836 */ /* 0x004fe20000000000 */
[----:B------:R-:W-:Y:S01]  /*2cd0*/  ISETP.GE.AND P0, PT, R19, RZ, PT ;  /* 0x000000ff1300720c */ /* 0x000fe20003f06270 */
[----:B------:R-:W-:Y:S01]  /*2ce0*/  IMAD.MOV R10, RZ, RZ, -R10 ;  /* 0x000000ffff0a7224 */ /* 0x000fe200078e0a0a */
[----:B------:R-:W-:Y:S01]  /*2cf0*/  @!P1 IADD3 R21, PT, PT, R21, -R16, RZ ;  /* 0x8000001015159210 */ /* 0x000fe20007ffe0ff */
[----:B------:R-:W-:Y:S01]  /*2d00*/  IMAD.HI.U32 R20, R20, R11, RZ ;  /* 0x0000000b14147227 */ /* 0x000fe200078e00ff */
[----:B------:R-:W-:-:S02]  /*2d10*/  @!P3 IADD3 R27, PT, PT, R27, 0x1, RZ ;  /* 0x000000011b1bb810 */ /* 0x000fc40007ffe0ff */
[----:B------:R1:W2:Y:S01]  /*2d20*/  F2I.FTZ.U32.TRUNC.NTZ R33, R32 ;  /* 0x0000002000217305 */ /* 0x0002a2000021f000 */
[----:B------:R-:W-:Y:S01]  /*2d30*/  ISETP.GE.U32.AND P4, PT, R21, R16, PT ;  /* 0x000000101500720c */ /* 0x000fe20003f86070 */
[----:B------:R-:W-:Y:S01]  /*2d40*/  IMAD R11, R20, R10, R11 ;  /* 0x0000000a140b7224 */ /* 0x000fe200078e020b */
[----:B------:R-:W-:Y:S01]  /*2d50*/  ISETP.NE.AND P3, PT, R7, RZ, PT ;  /* 0x000000ff0700720c */ /* 0x000fe20003f65270 */
[----:B------:R-:W-:Y:S02]  /*2d60*/  @!P1 VIADD R23, R23, 0x1 ;  /* 0x0000000117179836 */ /* 0x000fe40000000000 */
[----:B------:R-:W-:Y:S01]  /*2d70*/  @P6 VIADD R27, R27, 0x1 ;  /* 0x000000011b1b6836 */ /* 0x000fe20000000000 */
[----:B------:R-:W-:Y:S01]  /*2d80*/  ISETP.GT.U32.AND P1, PT, R14, R11, PT ;  /* 0x0000000b0e00720c */ /* 0x000fe20003f24070 */
[----:B0-----:R-:W-:Y:S02]  /*2d90*/  IMAD.MOV R10, RZ, RZ, -R31 ;  /* 0x000000ffff0a7224 */ /* 0x001fe400078e0a1f */
[----:B------:R-:W-:Y:S01]  /*2da0*/  @!P2 IMAD.MOV R27, RZ, RZ, -R27 ;  /* 0x000000ffff1ba224 */ /* 0x000fe200078e0a1b */
[----:B------:R-:W-:Y:S01]  /*2db0*/  @!P5 LOP3.LUT R27, RZ, R9, RZ, 0x33, !PT ;  /* 0x00000009ff1bd212 */ /* 0x000fe200078e33ff */
[----:B------:R-:W-:Y:S01]  /*2dc0*/  IMAD R21, R10, R15, RZ ;  /* 0x0000000f0a157224 */ /* 0x000fe200078e02ff */
[----:B------:R-:W-:Y:S01]  /*2dd0*/  IABS R10, R6 ;  /* 0x00000006000a7213 */ /* 0x000fe20000000000 */
[----:B------:R-:W-:Y:S01]  /*2de0*/  @P4 VIADD R23, R23, 0x1 ;  /* 0x0000000117174836 */ /* 0x000fe20000000000 */
[----:B-1----:R-:W-:Y:S01]  /*2df0*/  MOV R32, RZ ;  /* 0x000000ff00207202 */ /* 0x002fe20000000f00 */
[----:B--2---:R-:W-:Y:S01]  /*2e00*/  IMAD.MOV R16, RZ, RZ, -R33 ;  /* 0x000000ffff107224 */ /* 0x004fe200078e0a21 */
[----:B------:R-:W-:Y:S01]  /*2e10*/  IABS R26, R27 ;  /* 0x0000001b001a7213 */ /* 0x000fe20000000000 */
[----:B------:R-:W-:Y:S01]  /*2e20*/  @!P0 IMAD.MOV R23, RZ, RZ, -R23 ;  /* 0x000000ffff178224 */ /* 0x000fe200078e0a17 */
[----:B------:R-:W-:Y:S01]  /*2e30*/  @!P3 LOP3.LUT R23, RZ, R7, RZ, 0x33, !PT ;  /* 0x00000007ff17b212 */ /* 0x000fe200078e33ff */
[----:B------:R-:W-:Y:S01]  /*2e40*/  IMAD R19, R16, R18, RZ ;  /* 0x0000001210137224 */ /* 0x000fe200078e02ff */
[----:B------:R-:W-:Y:S01]  /*2e50*/  IADD3 R10, PT, PT, RZ, -R10, RZ ;  /* 0x8000000aff0a7210 */ /* 0x000fe20007ffe0ff */
[----:B------:R-:W-:Y:S01]  /*2e60*/  IMAD.HI.U32 R30, R31, R21, R30 ;  /* 0x000000151f1e7227 */ /* 0x000fe200078e001e */
[----:B------:R-:W-:-:S02]  /*2e70*/  IABS R16, R23 ;  /* 0x0000001700107213 */ /* 0x000fc40000000000 */
[----:B------:R-:W-:Y:S01]  /*2e80*/  IABS R21, R8 ;  /* 0x0000000800157213 */ /* 0x000fe20000000000 */
[----:B------:R-:W-:Y:S01]  /*2e90*/  @!P1 IMAD.IADD R11, R11, 0x1, -R14 ;  /* 0x000000010b0b9824 */ /* 0x000fe200078e0a0e */
[----:B------:R-:W-:Y:S01]  /*2ea0*/  ISETP.NE.AND P2, PT, R17, RZ, PT ;  /* 0x000000ff1100720c */ /* 0x000fe20003f45270 */
[----:B------:R-:W-:Y:S01]  /*2eb0*/  IMAD.HI.U32 R19, R33, R19, R32 ;  /* 0x0000001321137227 */ /* 0x000fe200078e0020 */
[----:B------:R-:W-:Y:S02]  /*2ec0*/  ISETP.NE.AND P5, PT, R8, RZ, PT ;  /* 0x000000ff0800720c */ /* 0x000fe40003fa5270 */
[----:B------:R-:W-:Y:S01]  /*2ed0*/  ISETP.GE.U32.AND P4, PT, R11, R14, PT ;  /* 0x0000000e0b00720c */ /* 0x000fe20003f86070 */
[----:B------:R-:W-:Y:S01]  /*2ee0*/  IMAD.HI.U32 R11, R30, R16, RZ ;  /* 0x000000101e0b7227 */ /* 0x000fe200078e00ff */
[----:B------:R-:W-:-:S03]  /*2ef0*/  LOP3.LUT R14, R2, R17, RZ, 0x3c, !PT ;  /* 0x00000011020e7212 */ /* 0x000fc600078e3cff */
[----:B------:R-:W-:Y:S01]  /*2f00*/  IMAD.MOV R21, RZ, RZ, -R21 ;  /* 0x000000ffff157224 */ /* 0x000fe200078e0a15 */
[----:B------:R-:W-:Y:S01]  /*2f10*/  ISETP.GE.AND P0, PT, R14, RZ, PT ;  /* 0x000000ff0e00720c */ /* 0x000fe20003f06270 */
[----:B------:R-:W-:-:S04]  /*2f20*/  IMAD.HI.U32 R19, R19, R26, RZ ;  /* 0x0000001a13137227 */ /* 0x000fc800078e00ff */
[----:B------:R-:W-:Y:S02]  /*2f30*/  IMAD R10, R11, R10, R16 ;  /* 0x0000000a0b0a7224 */ /* 0x000fe400078e0210 */
[----:B------:R-:W-:Y:S02]  /*2f40*/  IMAD R21, R19, R21, R26 ;  /* 0x0000001513157224 */ /* 0x000fe400078e021a */
[----:B------:R-:W-:Y:S01]  /*2f50*/  @!P1 VIADD R20, R20, 0x1 ;  /* 0x0000000114149836 */ /* 0x000fe20000000000 */
[----:B------:R-:W-:Y:S01]  /*2f60*/  ISETP.GT.U32.AND P1, PT, R15, R10, PT ;  /* 0x0000000a0f00720c */ /* 0x000fe20003f24070 */
[----:B------:R-:W-:Y:S01]  /*2f70*/  IMAD.MOV R14, RZ, RZ, -R27 ;  /* 0x000000ffff0e7224 */ /* 0x000fe200078e0a1b */
[----:B------:R-:W-:Y:S02]  /*2f80*/  ISETP.GT.U32.AND P3, PT, R18, R21, PT ;  /* 0x000000151200720c */ /* 0x000fe40003f64070 */
[----:B------:R-:W-:Y:S01]  /*2f90*/  @P4 IADD3 R20, PT, PT, R20, 0x1, RZ ;  /* 0x0000000114144810 */ /* 0x000fe20007ffe0ff */
[----:B------:R-:W-:Y:S01]  /*2fa0*/  IMAD R14, R9, R14, R28 ;  /* 0x0000000e090e7224 */ /* 0x000fe200078e021c */
[----:B------:R-:W-:-:S02]  /*2fb0*/  LOP3.LUT R9, R23, R6, RZ, 0x3c, !PT ;  /* 0x0000000617097212 */ /* 0x000fc400078e3cff */
[----:B------:R-:W-:Y:S02]  /*2fc0*/  @!P0 IADD3 R20, PT, PT, -R20, RZ, RZ ;  /* 0x000000ff14148210 */ /* 0x000fe40007ffe1ff */
[----:B------:R-:W-:Y:S02]  /*2fd0*/  @!P2 LOP3.LUT R20, RZ, R17, RZ, 0x33, !PT ;  /* 0x00000011ff14a212 */ /* 0x000fe400078e33ff */
[----:B------:R-:W-:Y:S01]  /*2fe0*/  ISETP.GE.AND P0, PT, R9, RZ, PT ;  /* 0x000000ff0900720c */ /* 0x000fe20003f06270 */
[----:B------:R-:W-:Y:S02]  /*2ff0*/  @!P1 IMAD.IADD R10, R10, 0x1, -R15 ;  /* 0x000000010a0a9824 */ /* 0x000fe400078e0a0f */
[----:B------:R-:W-:Y:S01]  /*3000*/  @!P3 IMAD.IADD R21, R21, 0x1, -R18 ;  /* 0x000000011515b824 */ /* 0x000fe200078e0a12 */
[----:B------:R-:W-:Y:S01]  /*3010*/  @!P3 IADD3 R19, PT, PT, R19, 0x1, RZ ;  /* 0x000000011313b810 */ /* 0x000fe20007ffe0ff */
[----:B------:R-:W-:Y:S01]  /*3020*/  @!P1 VIADD R11, R11, 0x1 ;  /* 0x000000010b0b9836 */ /* 0x000fe20000000000 */
[----:B------:R-:W-:Y:S01]  /*3030*/  ISETP.GE.U32.AND P4, PT, R10, R15, PT ;  /* 0x0000000f0a00720c */ /* 0x000fe20003f86070 */
[----:B------:R-:W-:Y:S01]  /*3040*/  IMAD.WIDE R28, R20, UR9, RZ ;  /* 0x00000009141c7c25 */ /* 0x000fe2000f8e02ff */
[----:B------:R-:W-:-:S02]  /*3050*/  ISETP.GE.U32.AND P6, PT, R21, R18, PT ;  /* 0x000000121500720c */ /* 0x000fc40003fc6070 */
[----:B------:R-:W-:Y:S01]  /*3060*/  LOP3.LUT R10, R27, R8, RZ, 0x3c, !PT ;  /* 0x000000081b0a7212 */ /* 0x000fe200078e3cff */
[----:B------:R-:W-:Y:S01]  /*3070*/  IMAD.MOV R20, RZ, RZ, -R20 ;  /* 0x000000ffff147224 */ /* 0x000fe200078e0a14 */
[----:B------:R-:W-:Y:S01]  /*3080*/  ISETP.NE.AND P1, PT, R6, RZ, PT ;  /* 0x000000ff0600720c */ /* 0x000fe20003f25270 */
[----:B------:R-:W-:Y:S01]  /*3090*/  IMAD.WIDE.U32 R28, R0, UR8, R28 ;  /* 0x00000008001c7c25 */ /* 0x000fe2000f8e001c */
[----:B------:R-:W-:Y:S01]  /*30a0*/  ISETP.GE.AND P2, PT, R10, RZ, PT ;  /* 0x000000ff0a00720c */ /* 0x000fe20003f46270 */
[----:B------:R-:W-:Y:S02]  /*30b0*/  UIMAD UR8, UR22, UR8, URZ ;  /* 0x00000008160872a4 */ /* 0x000fe4000f8e02ff */
[----:B------:R-:W-:Y:S01]  /*30c0*/  IMAD R29, R0, UR12, R29 ;  /* 0x0000000c001d7c24 */ /* 0x000fe2000f8e021d */
[----:B------:R-:W-:Y:S01]  /*30d0*/  UIMAD UR12, UR7, UR4, URZ ;  /* 0x00000004070c72a4 */ /* 0x000fe2000f8e02ff */
[----:B------:R-:W-:Y:S01]  /*30e0*/  @P4 IADD3 R11, PT, PT, R11, 0x1, RZ ;  /* 0x000000010b0b4810 */ /* 0x000fe20007ffe0ff */
[----:B------:R-:W-:Y:S01]  /*30f0*/  IMAD R17, R17, R20, R2 ;  /* 0x0000001411117224 */ /* 0x000fe200078e0202 */
[----:B------:R-:W-:Y:S01]  /*3100*/  IADD3 R2, PT, PT, -R23, RZ, RZ ;  /* 0x000000ff17027210 */ /* 0x000fe20007ffe1ff */
[----:B------:R-:W-:-:S02]  /*3110*/  @P6 VIADD R19, R19, 0x1 ;  /* 0x0000000113136836 */ /* 0x000fc40000000000 */
[----:B------:R-:W-:Y:S01]  /*3120*/  @!P0 IMAD.MOV R11, RZ, RZ, -R11 ;  /* 0x000000ffff0b8224 */ /* 0x000fe200078e0a0b */
[----:B------:R-:W-:Y:S01]  /*3130*/  @!P1 LOP3.LUT R11, RZ, R6, RZ, 0x33, !PT ;  /* 0x00000006ff0b9212 */ /* 0x000fe200078e33ff */
[----:B------:R-:W-:-:S03]  /*3140*/  IMAD.WIDE R28, R17, UR4, R28 ;  /* 0x00000004111c7c25 */ /* 0x000fc6000f8e021c */
[----:B------:R-:W-:Y:S01]  /*3150*/  IADD3 R0, PT, PT, -R11, RZ, RZ ;  /* 0x000000ff0b007210 */ /* 0x000fe20007ffe1ff */
[----:B------:R-:W-:Y:S01]  /*3160*/  @!P2 IMAD.MOV R19, RZ, RZ, -R19 ;  /* 0x000000ffff13a224 */ /* 0x000fe200078e0a13 */
[----:B------:R-:W-:Y:S01]  /*3170*/  @!P5 LOP3.LUT R19, RZ, R8, RZ, 0x33, !PT ;  /* 0x00000008ff13d212 */ /* 0x000fe200078e33ff */
[----:B------:R-:W-:Y:S01]  /*3180*/  IMAD.WIDE R14, R14, UR5, RZ ;  /* 0x000000050e0e7c25 */ /* 0x000fe2000f8e02ff */
[----:B------:R-:W0:Y:S03]  /*3190*/  LDCU.64 UR4, c[0x0][0x420] ;  /* 0x00008400ff0477ac */ /* 0x000e260008000a00 */
[----:B------:R-:W-:Y:S02]  /*31a0*/  IMAD.MOV R9, RZ, RZ, -R19 ;  /* 0x000000ffff097224 */ /* 0x000fe400078e0a13 */
        /* <DEDUP_REMOVED lines=18> */
.L_x_90:
[----:B------:R-:W0:Y:S01]  /*32d0*/  LDC.64 R2, c[0x0][0x420] ;  /* 0x00010800ff027b82 */ /* 0x000e220000000a00 */
[----:B------:R-:W-:-:S05]  /*32e0*/  IADD3 R0, PT, PT, R13, UR20, RZ ;  /* 0x000000140d007c10 */ /* 0x000fca000fffe0ff */
[----:B0-----:R-:W-:-:S05]  /*32f0*/  IMAD.WIDE.U32 R2, R0, 0x4, R2 ;  /* 0x0000000400027825 */ /* 0x001fca00078e0002 */
[----:B------:R1:W-:Y:S02]  /*3300*/  STG.E desc[UR10][R2.64], R22 ;  /* 0x0000001602007986 */ /* 0x0003e4000c10190a */
.L_x_89:
[----:B------:R-:W-:Y:S05]  /*3310*/  BSYNC.RECONVERGENT B1 ;  /* 0x0000000000017941 */ /* 0x000fea0003800200 */
.L_x_88:
[----:B------:R-:W2:Y:S01]  /*3320*/  LDCU UR8, c[0x0][0x534] ;  /* 0x0000a680ff0877ac */ /* 0x000ea20008000800 */
[C---:B0-----:R-:W-:Y:S01]  /*3330*/  LOP3.LUT R6, R4.reuse, 0xf, RZ, 0xc0, !PT ;  /* 0x0000000f04067812 */ /* 0x041fe200078ec0ff */
[----:B------:R-:W0:Y:S01]  /*3340*/  S2UR UR4, SR_CgaCtaId ;  /* 0x00000000000479c3 */ /* 0x000e220000008800 */
[----:B------:R-:W-:Y:S01]  /*3350*/  IMAD.SHL.U32 R14, R4, 0x4, RZ ;  /* 0x00000004040e7824 */ /* 0x000fe200078e00ff */
[----:B------:R-:W-:Y:S01]  /*3360*/  UMOV UR5, 0x400 ;  /* 0x0000040000057882 */ /* 0x000fe20000000000 */
[----:B------:R-:W-:Y:S02]  /*3370*/  LOP3.LUT R0, R6, 0x10, RZ, 0xfc, !PT ;  /* 0x0000001006007812 */ /* 0x000fe400078efcff */
[----:B-1----:R-:W-:Y:S01]  /*3380*/  CS2R R2, SRZ ;  /* 0x0000000000027805 */ /* 0x002fe2000001ff00 */
[----:B------:R-:W-:Y:S01]  /*3390*/  IMAD.MOV.U32 R5, RZ, RZ, RZ ;  /* 0x000000ffff057224 */ /* 0x000fe200078e00ff */
[----:B------:R-:W-:Y:S02]  /*33a0*/  LOP3.LUT R14, R14, 0x3c, RZ, 0xc0, !PT ;  /* 0x0000003c0e0e7812 */ /* 0x000fe400078ec0ff */
[----:B--2---:R-:W-:Y:S01]  /*33b0*/  ISETP.GE.AND P1, PT, R6, UR8, PT ;  /* 0x0000000806007c0c */ /* 0x004fe2000bf26270 */
[----:B------:R-:W-:Y:S01]  /*33c0*/  UISETP.GE.AND UP0, UPT, UR8, 0x1, UPT ;  /* 0x000000010800788c */ /* 0x000fe2000bf06270 */
[----:B------:R-:W-:Y:S01]  /*33d0*/  ISETP.GE.AND P0, PT, R0, UR8, PT ;  /* 0x0000000800007c0c */ /* 0x000fe2000bf06270 */
[----:B------:R-:W-:Y:S01]  /*33e0*/  IMAD.MOV.U32 R0, RZ, RZ, RZ ;  /* 0x000000ffff007224 */ /* 0x000fe200078e00ff */
[----:B------:R-:W-:-:S02]  /*33f0*/  ISETP.GT.U32.OR P1, PT, R4, 0x7f, P1 ;  /* 0x0000007f0400780c */ /* 0x000fc40000f24470 */
[----:B------:R-:W-:Y:S01]  /*3400*/  ISETP.GT.U32.OR P0, PT, R4, 0x7f, P0 ;  /* 0x0000007f0400780c */ /* 0x000fe20000704470 */
[----:B0-----:R-:W-:-:S06]  /*3410*/  ULEA UR4, UR4, UR5, 0x18 ;  /* 0x0000000504047291 */ /* 0x001fcc000f8ec0ff */
[----:B------:R-:W-:-:S04]  /*3420*/  LEA R7, R13, UR4, 0x2 ;  /* 0x000000040d077c11 */ /* 0x000fc8000f8e10ff */
[C---:B------:R-:W-:Y:S02]  /*3430*/  @!P1 FADD.FTZ R10, -R22.reuse, R24 ;  /* 0x00000018160a9221 */ /* 0x040fe40000010100 */
[----:B------:R-:W-:Y:S01]  /*3440*/  @!P0 FADD.FTZ R22, -R22, R25 ;  /* 0x0000001916168221 */ /* 0x000fe20000010100 */
[--C-:B------:R-:W-:Y:S02]  /*3450*/  @!P1 IMAD R9, R6, 0x24, R7.reuse ;  /* 0x0000002406099824 */ /* 0x100fe400078e0207 */
[----:B------:R-:W-:Y:S01]  /*3460*/  @!P1 FMUL.FTZ R10, R10, 1.4426950216293334961 ;  /* 0x3fb8aa3b0a0a9820 */ /* 0x000fe20000410000 */
[----:B------:R-:W-:Y:S02]  /*3470*/  @!P0 IMAD R8, R6, 0x24, R7 ;  /* 0x0000002406088824 */ /* 0x000fe400078e0207 */
[----:B------:R-:W-:-:S03]  /*3480*/  @!P0 FMUL.FTZ R11, R22, 1.4426950216293334961 ;  /* 0x3fb8aa3b160b8820 */ /* 0x000fc60000410000 */
[----:B------:R-:W0:Y:S08]  /*3490*/  @!P1 MUFU.EX2 R10, R10 ;  /* 0x0000000a000a9308 */ /* 0x000e300000000800 */
[----:B------:R-:W1:Y:S01]  /*34a0*/  @!P0 MUFU.EX2 R11, R11 ;  /* 0x0000000b000b8308 */ /* 0x000e620000000800 */
[----:B0-----:R0:W-:Y:S04]  /*34b0*/  @!P1 STS [R9], R10 ;  /* 0x0000000a09009388 */ /* 0x0011e80000000800 */
[----:B-1----:R0:W-:Y:S01]  /*34c0*/  @!P0 STS [R8+0x240], R11 ;  /* 0x0002400b08008388 */ /* 0x0021e20000000800 */
        /* <DEDUP_REMOVED lines=21> */
[----:B------:R-:W-:Y:S02]  /*3620*/  HFMA2 R5, -RZ, RZ, 0, 0 ;  /* 0x00000000ff057431 */ /* 0x000fe400000001ff */
[----:B------:R-:W-:Y:S01]  /*3630*/  VIADD R7, R7, 0x48 ;  /* 0x0000004807077836 */ /* 0x000fe20000000000 */
[----:B------:R-:W-:Y:S01]  /*3640*/  ISETP.GE.AND P2, PT, R13, UR6, PT ;  /* 0x000000060d007c0c */ /* 0x000fe2000bf46270 */
[----:B------:R-:W-:Y:S01]  /*3650*/  IMAD.MOV.U32 R0, RZ, RZ, RZ ;  /* 0x000000ffff007224 */ /* 0x000fe200078e00ff */
[----:B------:R-:W-:Y:S01]  /*3660*/  CS2R R2, SRZ ;  /* 0x0000000000027805 */ /* 0x000fe2000001ff00 */
[----:B------:R-:W-:Y:S01]  /*3670*/  IMAD.U32 R18, RZ, RZ, UR8 ;  /* 0x00000008ff127e24 */ /* 0x000fe2000f8e00ff */
[----:B------:R-:W-:Y:S02]  /*3680*/  UIMAD.WIDE UR18, UR9, 0x10, URZ ;  /* 0x00000010091278a5 */ /* 0x000fe4000f8e02ff */
[----:B------:R-:W-:Y:S01]  /*3690*/  UIMAD.WIDE UR16, UR9, 0xc, URZ ;  /* 0x0000000c091078a5 */ /* 0x000fe2000f8e02ff */
[----:B------:R-:W0:Y:S01]  /*36a0*/  LDCU UR5, c[0x0][0x440] ;  /* 0x00008800ff0577ac */ /* 0x000e220008000800 */
[----:B------:R-:W-:-:S02]  /*36b0*/  UIMAD.WIDE UR14, UR9, 0x8, URZ ;  /* 0x00000008090e78a5 */ /* 0x000fc4000f8e02ff */
[----:B------:R-:W-:Y:S02]  /*36c0*/  UIMAD.WIDE UR12, UR9, 0x4, URZ ;  /* 0x00000004090c78a5 */ /* 0x000fe4000f8e02ff */
[----:B------:R-:W-:-:S12]  /*36d0*/  UIADD3 UR7, UPT, UPT, -UR8, URZ, URZ ;  /* 0x000000ff08077290 */ /* 0x000fd8000fffe1ff */
.L_x_106:
        /* <DEDUP_REMOVED lines=9> */
.L_x_99:
[----:B0-----:R-:W-:Y:S05]  /*3770*/  BSYNC.RECONVERGENT B0 ;  /* 0x0000000000007941 */ /* 0x001fea0003800200 */
.L_x_98:
        /* <DEDUP_REMOVED lines=12> */
.L_x_101:
[----:B------:R-:W-:Y:S05]  /*3840*/  BSYNC.RECONVERGENT B0 ;  /* 0x0000000000007941 */ /* 0x000fea0003800200 */
.L_x_100:
        /* <DEDUP_REMOVED lines=12> */
.L_x_103:
[----:B------:R-:W-:Y:S05]  /*3910*/  BSYNC.RECONVERGENT B0 ;  /* 0x0000000000007941 */ /* 0x000fea0003800200 */
.L_x_102:
        /* <DEDUP_REMOVED lines=12> */
.L_x_105:
[----:B------:R-:W-:Y:S05]  /*39e0*/  BSYNC.RECONVERGENT B0 ;  /* 0x0000000000007941 */ /* 0x000fea0003800200 */
.L_x_104:
        /* <DEDUP_REMOVED lines=11> */
.L_x_97:
[----:B------:R-:W-:-:S09]  /*3aa0*/  UISETP.NE.AND UP0, UPT, UR4, URZ, UPT ;  /* 0x000000ff0400728c */ /* 0x000fd2000bf05270 */
[----:B------:R-:W-:Y:S05]  /*3ab0*/  BRA.U !UP0, `(.L_x_96) ;  /* 0x00000001086c7547 */ /* 0x000fea000b800000 */
[----:B------:R-:W1:Y:S01]  /*3ac0*/  S2UR UR7, SR_CgaCtaId ;  /* 0x00000000000779c3 */ /* 0x000e620000008800 */
[----:B------:R-:W-:Y:S01]  /*3ad0*/  UMOV UR8, 0x400 ;  /* 0x0000040000087882 */ /* 0x000fe20000000000 */
[----:B------:R-:W-:Y:S01]  /*3ae0*/  IMAD R18, R18, 0x9, R13 ;  /* 0x0000000912127824 */ /* 0x000fe200078e020d */
[----:B------:R-:W-:Y:S01]  /*3af0*/  ISETP.GE.AND P1, PT, R13, UR6, PT ;  /* 0x000000060d007c0c */ /* 0x000fe2000bf26270 */
[----:B------:R-:W4:Y:S01]  /*3b00*/  LDCU UR5, c[0x0][0x440] ;  /* 0x00008800ff0577ac */ /* 0x000f220008000800 */
[----:B------:R-:W-:Y:S02]  /*3b10*/  UIMAD.WIDE UR12, UR9, 0x4, URZ ;  /* 0x00000004090c78a5 */ /* 0x000fe4000f8e02ff */
[----:B-1----:R-:W-:Y:S02]  /*3b20*/  ULEA UR7, UR7, UR8, 0x18 ;  /* 0x0000000807077291 */ /* 0x002fe4000f8ec0ff */
[----:B------:R-:W-:-:S04]  /*3b30*/  UIADD3 UR8, UPT, UPT, -UR4, URZ, URZ ;  /* 0x000000ff04087290 */ /* 0x000fc8000fffe1ff */
[----:B----4-:R-:W-:-:S08]  /*3b40*/  LEA R6, R18, UR7, 0x2 ;  /* 0x0000000712067c11 */ /* 0x010fd0000f8e10ff */
.L_x_109:
        /* <DEDUP_REMOVED lines=8> */
.L_x_108:
[----:B------:R-:W-:Y:S05]  /*3bd0*/  BSYNC.RECONVERGENT B0 ;  /* 0x0000000000007941 */ /* 0x000fea0003800200 */
.L_x_107:
[----:B0-----:R-:W-:Y:S01]  /*3be0*/  IADD3 R16, P0, PT, R16, UR12, RZ ;  /* 0x0000000c10107c10 */ /* 0x001fe2000ff1e0ff */
[----:B------:R-:W-:Y:S01]  /*3bf0*/  UISETP.NE.AND UP0, UPT, UR8, URZ, UPT ;  /* 0x000000ff0800728c */ /* 0x000fe2000bf05270 */
[----:B----45:R-:W-:Y:S01]  /*3c00*/  FFMA.FTZ R5, R4, R8, R5 ;  /* 0x0000000804057223 */ /* 0x030fe20000010005 */
[----:B-1----:R-:W-:Y:S01]  /*3c10*/  IADD3 R6, PT, PT, R6, 0x24, RZ ;  /* 0x0000002406067810 */ /* 0x002fe20007ffe0ff */
[C---:B------:R-:W-:Y:S01]  /*3c20*/  FFMA.FTZ R2, R4.reuse, R9, R2 ;  /* 0x0000000904027223 */ /* 0x040fe20000010002 */
[C---:B------:R-:W-:Y:S01]  /*3c30*/  FFMA.FTZ R3, R4.reuse, R10, R3 ;  /* 0x0000000a04037223 */ /* 0x040fe20000010003 */
[----:B------:R-:W-:Y:S01]  /*3c40*/  IADD3.X R17, PT, PT, R17, UR13, RZ, P0, !PT ;  /* 0x0000000d11117c10 */ /* 0x000fe200087fe4ff */
[----:B------:R-:W-:Y:S03]  /*3c50*/  FFMA.FTZ R0, R4, R11, R0 ;  /* 0x0000000b04007223 */ /* 0x000fe60000010000 */
[----:B------:R-:W-:Y:S05]  /*3c60*/  BRA.U UP0, `(.L_x_109) ;  /* 0xfffffffd00b87547 */ /* 0x000fea000b83ffff */
.L_x_96:
        /* <DEDUP_REMOVED lines=13> */
[----:B------:R-:W0:Y:S02]  /*3d40*/  F2I.FTZ.U32.TRUNC.NTZ R17, R16 ;  /* 0x0000001000117305 */ /* 0x000e24000021f000 */
[----:B0-----:R-:W-:Y:S01]  /*3d50*/  IMAD.MOV R4, RZ, RZ, -R17 ;  /* 0x000000ffff047224 */ /* 0x001fe200078e0a11 */
[----:B------:R-:W-:-:S03]  /*3d60*/  MOV R16, RZ ;  /* 0x000000ff00107202 */ /* 0x000fc60000000f00 */
        /* <DEDUP_REMOVED lines=12> */
[----:B------:R0:W4:Y:S01]  /*3e30*/  F2I.FTZ.U32.TRUNC.NTZ R19, R18 ;  /* 0x0000001200137305 */ /* 0x000122000021f000 */
[----:B------:R-:W-:-:S04]  /*3e40*/  LOP3.LUT R6, R13, UR22, RZ, 0x3c, !PT ;  /* 0x000000160d067c12 */ /* 0x000fc8000f8e3cff */
[----:B------:R-:W-:-:S07]  /*3e50*/  ISETP.GE.AND P0, PT, R6, RZ, PT ;  /* 0x000000ff0600720c */ /* 0x000fce0003f06270 */
[----:B------:R-:W-:Y:S01]  /*3e60*/  @P2 IADD3 R11, PT, PT, R11, 0x1, RZ ;  /* 0x000000010b0b2810 */ /* 0x000fe20007ffe0ff */
[----:B0-----:R-:W-:Y:S01]  /*3e70*/  HFMA2 R18, -RZ, RZ, 0, 0 ;  /* 0x00000000ff127431 */ /* 0x001fe200000001ff */
[----:B----4-:R-:W-:-:S04]  /*3e80*/  IADD3 R6, PT, PT, RZ, -R19, RZ ;  /* 0x80000013ff067210 */ /* 0x010fc80007ffe0ff */
        /* <DEDUP_REMOVED lines=49> */
        .weak           $__internal_2_$__cuda_sm20_div_s64
        .type           $__internal_2_$__cuda_sm20_div_s64,@function
        .size           $__internal_2_$__cuda_sm20_div_s64,(.L_x_7090 - $__internal_2_$__cuda_sm20_div_s64)
$__internal_2_$__cuda_sm20_div_s64:
        /* <DEDUP_REMOVED lines=32> */
[----:B------:R-:W-:Y:S02]  /*43a0*/  SEL R11, R11, R14, !P1 ;  /* 0x0000000e0b0b7207 */ /* 0x000fe40004800000 */
[----:B------:R-:W-:Y:S01]  /*43b0*/  IADD3.X R14, PT, PT, RZ, ~R19, RZ, P0, !PT ;  /* 0x80000013ff0e7210 */ /* 0x000fe200007fe4ff */
[----:B------:R-:W-:-:S04]  /*43c0*/  IMAD.HI.U32 R21, P3, R15, R12, R34 ;  /* 0x0000000c0f157227 */ /* 0x000fc80007860022 */
[CC--:B------:R-:W-:Y:S02]  /*43d0*/  IMAD R12, R15.reuse, R10.reuse, RZ ;  /* 0x0000000a0f0c7224 */ /* 0x0c0fe400078e02ff */
[----:B------:R-:W-:-:S03]  /*43e0*/  IMAD.HI.U32 R10, R15, R10, RZ ;  /* 0x0000000a0f0a7227 */ /* 0x000fc600078e00ff */
[----:B------:R-:W-:Y:S01]  /*43f0*/  IADD3 R12, P2, PT, R12, R21, RZ ;  /* 0x000000150c0c7210 */ /* 0x000fe20007f5e0ff */
[----:B------:R-:W-:Y:S01]  /*4400*/  IMAD.X R15, R10, 0x1, R15, P4 ;  /* 0x000000010a0f7824 */ /* 0x000fe200020e060f */
[----:B------:R-:W-:Y:S01]  /*4410*/  SEL R10, R14, R19, !P1 ;  /* 0x000000130e0a7207 */ /* 0x000fe20004800000 */
[----:B------:R-:W-:Y:S02]  /*4420*/  IMAD.MOV.U32 R35, RZ, RZ, RZ ;  /* 0x000000ffff237224 */ /* 0x000fe400078e00ff */
[----:B------:R-:W-:Y:S01]  /*4430*/  IMAD.HI.U32 R34, R12, R11, RZ ;  /* 0x0000000b0c227227 */ /* 0x000fe200078e00ff */
        /* <DEDUP_REMOVED lines=17> */
[----:B------:R-:W-:-:S03]  /*4550*/  IMAD.X R15, R10, 0x1, ~R27, P1 ;  /* 0x000000010a0f7824 */ /* 0x000fc600008e0e1b */
[----:B------:R-:W-:Y:S01]  /*4560*/  SEL R11, R12, R11, P2 ;  /* 0x0000000b0c0b7207 */ /* 0x000fe20001000000 */
[----:B------:R-:W-:Y:S01]  /*4570*/  IMAD.X R12, RZ, RZ, R21, P0 ;  /* 0x000000ffff0c7224 */ /* 0x000fe200000e0615 */
[----:B------:R-:W-:Y:S02]  /*4580*/  SEL R14, R14, R23, P2 ;  /* 0x000000170e0e7207 */ /* 0x000fe40001000000 */
[----:B------:R-:W-:Y:S02]  /*4590*/  SEL R15, R15, R10, P2 ;  /* 0x0000000a0f0f7207 */ /* 0x000fe40001000000 */
[----:B------:R-:W-:Y:S02]  /*45a0*/  ISETP.GE.U32.AND P0, PT, R11, R26, PT ;  /* 0x0000001a0b00720c */ /* 0x000fe40003f06070 */
[----:B------:R-:W-:Y:S02]  /*45b0*/  SEL R12, R12, R21, P2 ;  /* 0x000000150c0c7207 */ /* 0x000fe40001000000 */
[----:B------:R-:W-:-:S02]  /*45c0*/  IADD3 R11, P1, PT, R14, 0x1, RZ ;  /* 0x000000010e0b7810 */ /* 0x000fc40007f3e0ff */
[----:B------:R-:W-:Y:S02]  /*45d0*/  ISETP.GE.U32.AND.EX P0, PT, R15, R27, PT, P0 ;  /* 0x0000001b0f00720c */ /* 0x000fe40003f06100 */
[----:B------:R-:W-:Y:S01]  /*45e0*/  LOP3.LUT R10, R18, R19, RZ, 0x3c, !PT ;  /* 0x00000013120a7212 */ /* 0x000fe200078e3cff */
[----:B------:R-:W-:Y:S01]  /*45f0*/  IMAD.X R15, RZ, RZ, R12, P1 ;  /* 0x000000ffff0f7224 */ /* 0x000fe200008e060c */
[----:B------:R-:W-:Y:S01]  /*4600*/  SEL R11, R11, R14, P0 ;  /* 0x0000000e0b0b7207 */ /* 0x000fe20000000000 */
[----:B------:R-:W-:Y:S01]  /*4610*/  IMAD.MOV.U32 R14, RZ, RZ, R16 ;  /* 0x000000ffff0e7224 */ /* 0x000fe200078e0010 */
[----:B------:R-:W-:Y:S02]  /*4620*/  ISETP.GE.AND P2, PT, R10, RZ, PT ;  /* 0x000000ff0a00720c */ /* 0x000fe40003f46270 */
[----:B------:R-:W-:Y:S02]  /*4630*/  SEL R15, R15, R12, P0 ;  /* 0x0000000c0f0f7207 */ /* 0x000fe40000000000 */
[----:B------:R-:W-:-:S02]  /*4640*/  IADD3 R12, P1, PT, RZ, -R11, RZ ;  /* 0x8000000bff0c7210 */ /* 0x000fc40007f3e0ff */
[----:B------:R-:W-:Y:S02]  /*4650*/  ISETP.NE.U32.AND P0, PT, R20, RZ, PT ;  /* 0x000000ff1400720c */ /* 0x000fe40003f05070 */
[-C--:B------:R-:W-:Y:S02]  /*4660*/  IADD3.X R10, PT, PT, RZ, ~R15.reuse, RZ, P1, !PT ;  /* 0x8000000fff0a7210 */ /* 0x080fe40000ffe4ff */
[----:B------:R-:W-:Y:S02]  /*4670*/  ISETP.NE.AND.EX P0, PT, R18, RZ, PT, P0 ;  /* 0x000000ff1200720c */ /* 0x000fe40003f05300 */
[----:B------:R-:W-:Y:S01]  /*4680*/  SEL R10, R10, R15, !P2 ;  /* 0x0000000f0a0a7207 */ /* 0x000fe20005000000 */
[----:B------:R-:W-:Y:S01]  /*4690*/  IMAD.MOV.U32 R15, RZ, RZ, 0x0 ;  /* 0x00000000ff0f7424 */ /* 0x000fe200078e00ff */
[----:B------:R-:W-:Y:S02]  /*46a0*/  SEL R12, R12, R11, !P2 ;  /* 0x0000000b0c0c7207 */ /* 0x000fe40005000000 */
[----:B------:R-:W-:-:S02]  /*46b0*/  SEL R11, R10, 0xffffffff, P0 ;  /* 0xffffffff0a0b7807 */ /* 0x000fc40000000000 */
[----:B------:R-:W-:Y:S01]  /*46c0*/  SEL R12, R12, 0xffffffff, P0 ;  /* 0xffffffff0c0c7807 */ /* 0x000fe20000000000 */
[----:B------:R-:W-:Y:S06]  /*46d0*/  RET.REL.NODEC R14 `(_ZN5flash32flash_fwd_splitkv_combine_kernelI23Flash_fwd_kernel_traitsILi64ELi64ELi256ELi4ELb0ELb0EN7cutlass6half_tE19Flash_kernel_traitsILi64ELi64ELi256ELi4ES3_EELi8ELi5ELb0EEEvNS_16Flash_fwd_paramsE) ;  /* 0xffffffb80e487950 */ /* 0x000fec0003c3ffff */
.L_x_110:
        /* <DEDUP_REMOVED lines=10> */
.L_x_7090:


//--------------------- .text._ZN5flash32flash_fwd_splitkv_combine_kernelI23Flash_fwd_kernel_traitsILi64ELi64ELi256ELi4ELb0ELb0EN7cutlass6half_tE19Flash_kernel_traitsILi64ELi64ELi256ELi4ES3_EELi8ELi4ELb0EEEvNS_16Flash_fwd_paramsE --------------------------
	.section	.text._ZN5flash32flash_fwd_splitkv_combine_kernelI23Flash_fwd_kernel_traitsILi64ELi64ELi256ELi4ELb0ELb0EN7cutlass6half_tE19Flash_kernel_traitsILi64ELi64ELi256ELi4ES3_EELi8ELi4ELb0EEEvNS_16Flash_fwd_paramsE,"ax",@progbits
	.align	128
        .global         _ZN5flash32flash_fwd_splitkv_combine_kernelI23Flash_fwd_kernel_traitsILi64ELi64ELi256ELi4ELb0ELb0EN7cutlass6half_tE19Flash_kernel_traitsILi64ELi64ELi256ELi4ES3_EELi8ELi4ELb0EEEvNS_16Flash_fwd_paramsE
        .type           _ZN5flash32flash_fwd_splitkv_combine_kernelI23Flash_fwd_kernel_traitsILi64ELi64ELi256ELi4ELb0ELb0EN7cutlass6half_tE19Flash_kernel_traitsILi64ELi64ELi256ELi4ES3_EELi8ELi4ELb0EEEvNS_16Flash_fwd_paramsE,@function
        .size           _ZN5flash32flash_fwd_splitkv_combine_kernelI23Flash_fwd_kernel_traitsILi64ELi64ELi256ELi4ELb0ELb0EN7cutlass6half_tE19Flash_kernel_traitsILi64ELi64ELi256ELi4ES3_EELi8ELi4ELb0EEEvNS_16Flash_fwd_paramsE,(.L_x_7091 - _ZN5flash32flash_fwd_splitkv_combine_kernelI23Flash_fwd_kernel_traitsILi64ELi64ELi256ELi4ELb0ELb0EN7cutlass6half_tE19Flash_kernel_traitsILi64ELi64ELi256ELi4ES3_EELi8ELi4ELb0EEEvNS_16Flash_fwd_paramsE)
        .other          _ZN5flash32flash_fwd_splitkv_combine_kernelI23Flash_fwd_kernel_traitsILi64ELi64ELi256ELi4ELb0ELb0EN7cutlass6half_tE19Flash_kernel_traitsILi64ELi64ELi256ELi4ES3_EELi8ELi4ELb0EEEvNS_16Flash_fwd_paramsE,@"STO_CUDA_ENTRY STV_DEFAULT"
_ZN5flash32flash_fwd_splitkv_combine_kernelI23Flash_fwd_kernel_traitsILi64ELi64ELi256ELi4ELb0ELb0EN7cutlass6half_tE19Flash_kernel_traitsILi64ELi64ELi256ELi4ES3_EELi8ELi4ELb0EEEvNS_16Flash_fwd_paramsE:
.text._ZN5flash32flash_fwd_splitkv_combine_kernelI23Flash_fwd_kernel_traitsILi64ELi64ELi256ELi4ELb0ELb0EN7cutlass6half_tE19Flash_kernel_traitsILi64ELi64ELi256ELi4ES3_EELi8ELi4ELb0EEEvNS_16Flash_fwd_paramsE:
        /* <DEDUP_REMOVED lines=38> */
.L_x_111:
[----:B------:R-:W-:Y:S01]  /*0260*/  IMAD.U32 R22, RZ, RZ, UR13 ;  /* 0x0000000dff167e24 */ /* 0x000fe2000f8e00ff */
[----:B------:R-:W-:Y:S01]  /*0270*/  MOV R20, UR11 ;  /* 0x0000000b00147c02 */ /* 0x000fe20008000f00 */
[----:B------:R-:W-:Y:S01]  /*0280*/  IMAD.U32 R21, RZ, RZ, UR15 ;  /* 0x0000000fff157e24 */ /* 0x000fe2000f8e00ff */
[----:B------:R-:W-:Y:S02]  /*0290*/  MOV R19, UR7 ;  /* 0x0000000700137c02 */ /* 0x000fe40008000f00 */
[----:B------:R-:W-:Y:S02]  /*02a0*/  MOV R18, 0x2c0 ;  /* 0x000002c000127802 */ /* 0x000fe40000000f00 */
[----:B------:R-:W-:Y:S05]  /*02b0*/  CALL.REL.NOINC `($__internal_3_$__cuda_sm20_div_s64) ;  /* 0x0000003c00607944 */ /* 0x000fea0003c00000 */
[----:B------:R-:W-:-:S07]  /*02c0*/  MOV R13, R11 ;  /* 0x0000000b000d7202 */ /* 0x000fce0000000f00 */
.L_x_112:
        /* <DEDUP_REMOVED lines=30> */
.L_x_114:
[----:B------:R-:W-:Y:S01]  /*04b0*/  IMAD.MOV.U32 R22, RZ, RZ, R12 ;  /* 0x000000ffff167224 */ /* 0x000fe200078e000c */
[----:B------:R-:W-:Y:S02]  /*04c0*/  MOV R21, R13 ;  /* 0x0000000d00157202 */ /* 0x000fe40000000f00 */
[----:B------:R-:W-:Y:S02]  /*04d0*/  MOV R18, 0x4f0 ;  /* 0x000004f000127802 */ /* 0x000fe40000000f00 */
[----:B------:R-:W-:Y:S05]  /*04e0*/  CALL.REL.NOINC `($__internal_3_$__cuda_sm20_div_s64) ;  /* 0x0000003800d47944 */ /* 0x000fea0003c00000 */
[----:B------:R-:W-:Y:S02]  /*04f0*/  MOV R4, R12 ;  /* 0x0000000c00047202 */ /* 0x000fe40000000f00 */
[----:B------:R-:W-:Y:S02]  /*0500*/  MOV R5, R11 ;  /* 0x0000000b00057202 */ /* 0x000fe40000000f00 */
.L_x_115:
[----:B------:R-:W-:Y:S05]  /*0510*/  BSYNC.RECONVERGENT B0 ;  /* 0x0000000000007941 */ /* 0x000fea0003800200 */
.L_x_113:
        /* <DEDUP_REMOVED lines=58> */
.L_x_117:
[----:B------:R-:W-:Y:S01]  /*08c0*/  IMAD.MOV.U32 R22, RZ, RZ, R20 ;  /* 0x000000ffff167224 */ /* 0x000fe200078e0014 */
[----:B------:R-:W-:Y:S01]  /*08d0*/  MOV R20, R10 ;  /* 0x0000000a00147202 */ /* 0x000fe20000000f00 */
[----:B------:R-:W-:Y:S01]  /*08e0*/  IMAD.MOV.U32 R21, RZ, RZ, R19 ;  /* 0x000000ffff157224 */ /* 0x000fe200078e0013 */
[----:B------:R-:W-:Y:S02]  /*08f0*/  MOV R19, R0 ;  /* 0x0000000000137202 */ /* 0x000fe40000000f00 */
[----:B------:R-:W-:Y:S02]  /*0900*/  MOV R18, 0x920 ;  /* 0x0000092000127802 */ /* 0x000fe40000000f00 */
[----:B------:R-:W-:Y:S05]  /*0910*/  CALL.REL.NOINC `($__internal_3_$__cuda_sm20_div_s64) ;  /* 0x0000003400c87944 */ /* 0x000fea0003c00000 */
[----:B------:R-:W-:Y:S02]  /*0920*/  MOV R13, R11 ;  /* 0x0000000b000d7202 */ /* 0x000fe40000000f00 */
.L_x_118:
[----:B------:R-:W-:Y:S05]  /*0930*/  BSYNC.RECONVERGENT B0 ;  /* 0x0000000000007941 */ /* 0x000fea0003800200 */
.L_x_116:
        /* <DEDUP_REMOVED lines=21> */
[----:B------:R-:W-:Y:S01]  /*0a90*/  UIMAD UR4, UR6, UR4, UR5 ;  /* 0x00000004060472a4 */ /* 0x000fe2000f8e0205 */
[----:B------:R-:W0:Y:S03]  /*0aa0*/  LDCU UR5, c[0x0][0x3e0] ;  /* 0x00007c00ff0577ac */ /* 0x000e260008000800 */
[----:B------:R-:W-:-:S11]  /*0ab0*/  UISETP.GT.U32.AND UP1, UPT, UR6, UR4, UPT ;  /* 0x000000040600728c */ /* 0x000fd6000bf24070 */
[----:B------:R-:W-:Y:S02]  /*0ac0*/  @!UP1 UIADD3 UR4, UPT, UPT, UR4, -UR6, URZ ;  /* 0x8000000604049290 */ /* 0x000fe4000fffe0ff */
[----:B------:R-:W-:Y:S01]  /*0ad0*/  @!UP1 UIADD3 UR9, UPT, UPT, UR9, 0x1, URZ ;  /* 0x0000000109099890 */ /* 0x000fe2000fffe0ff */
[----:B0-----:R-:W-:Y:S01]  /*0ae0*/  IMAD.U32 R2, RZ, RZ, UR5 ;  /* 0x00000005ff027e24 */ /* 0x001fe2000f8e00ff */
[----:B------:R-:W-:Y:S02]  /*0af0*/  UISETP.GE.U32.AND UP0, UPT, UR4, UR6, UPT ;  /* 0x000000060400728c */ /* 0x000fe4000bf06070 */
[----:B------:R-:W-:Y:S02]  /*0b00*/  UISETP.GE.AND UP1, UPT, UR8, URZ, UPT ;  /* 0x000000ff0800728c */ /* 0x000fe4000bf26270 */
[----:B------:R-:W-:Y:S01]  /*0b10*/  USHF.R.S32.HI UR4, URZ, 0x1f, UR10 ;  /* 0x0000001fff047899 */ /* 0x000fe2000801140a */
[----:B------:R-:W-:Y:S01]  /*0b20*/  IABS R2, R2 ;  /* 0x0000000200027213 */ /* 0x000fe20000000000 */
[----:B------:R-:W-:-:S02]  /*0b30*/  UISETP.NE.AND UP2, UPT, UR5, URZ, UPT ;  /* 0x000000ff0500728c */ /* 0x000fc4000bf45270 */
[----:B------:R-:W-:Y:S01]  /*0b40*/  ULOP3.LUT UR4, UR4, 0x1, URZ, 0xfc, !UPT ;  /* 0x0000000104047892 */ /* 0x000fe2000f8efcff */
[----:B------:R-:W-:Y:S02]  /*0b50*/  R2UR UR20, R2 ;  /* 0x00000000021472ca */ /* 0x000fe400000e0000 */
[----:B------:R-:W-:Y:S02]  /*0b60*/  @UP0 UIADD3 UR9, UPT, UPT, UR9, 0x1, URZ ;  /* 0x0000000109090890 */ /* 0x000fe4000fffe0ff */
[----:B------:R-:W-:Y:S02]  /*0b70*/  UISETP.NE.AND UP0, UPT, UR10, URZ, UPT ;  /* 0x000000ff0a00728c */ /* 0x000fe4000bf05270 */
[----:B------:R-:W-:-:S07]  /*0b80*/  @!UP1 UIADD3 UR9, UPT, UPT, -UR9, URZ, URZ ;  /* 0x000000ff09099290 */ /* 0x000fce000fffe1ff */
[----:B------:R-:W0:Y:S02]  /*0b90*/  I2F.RP R9, UR20 ;  /* 0x0000001400097d06 */ /* 0x000e240008209400 */
[----:B------:R-:W-:-:S04]  /*0ba0*/  @!UP0 ULOP3.LUT UR9, URZ, UR10, URZ, 0x33, !UPT ;  /* 0x0000000aff098292 */ /* 0x000fc8000f8e33ff */
[----:B------:R-:W-:Y:S02]  /*0bb0*/  UIMAD UR6, UR9, UR4, URZ ;  /* 0x00000004090672a4 */ /* 0x000fe4000f8e02ff */
[----:B------:R-:W-:-:S04]  /*0bc0*/  UIADD3 UR4, UPT, UPT, UR5, -0x1, URZ ;  /* 0xffffffff05047890 */ /* 0x000fc8000fffe0ff */
[----:B------:R-:W-:Y:S01]  /*0bd0*/  IABS R3, UR6 ;  /* 0x0000000600037c13 */ /* 0x000fe20008000000 */
[----:B0-----:R-:W0:Y:S03]  /*0be0*/  MUFU.RCP R8, R9 ;  /* 0x0000000900087308 */ /* 0x001e260000001000 */
[----:B------:R-:W-:-:S13]  /*0bf0*/  R2UR UR16, R3 ;  /* 0x00000000031072ca */ /* 0x000fda00000e0000 */
[----:B------:R-:W1:Y:S01]  /*0c00*/  I2F.RP R11, UR16 ;  /* 0x00000010000b7d06 */ /* 0x000e620008209400 */
[----:B------:R-:W-:Y:S01]  /*0c10*/  UIADD3 UR8, UPT, UPT, UR4, UR16, URZ ;  /* 0x0000001004087290 */ /* 0x000fe2000fffe0ff */
[----:B0-----:R-:W-:-:S05]  /*0c20*/  VIADD R8, R8, 0xffffffe ;  /* 0x0ffffffe08087836 */ /* 0x001fca0000000000 */
[----:B------:R-:W-:-:S05]  /*0c30*/  IMAD.U32 R3, RZ, RZ, UR8 ;  /* 0x00000008ff037e24 */ /* 0x000fca000f8e00ff */
[----:B------:R-:W-:Y:S01]  /*0c40*/  IABS R3, R3 ;  /* 0x0000000300037213 */ /* 0x000fe20000000000 */
[----:B-1----:R-:W0:Y:S03]  /*0c50*/  MUFU.RCP R2, R11 ;  /* 0x0000000b00027308 */ /* 0x002e260000001000 */
[----:B------:R-:W-:Y:S01]  /*0c60*/  R2UR UR21, R3 ;  /* 0x00000000031572ca */ /* 0x000fe200000e0000 */
[----:B0-----:R-:W-:-:S04]  /*0c70*/  VIADD R7, R2, 0xffffffe ;  /* 0x0ffffffe02077836 */ /* 0x001fc80000000000 */
        /* <DEDUP_REMOVED lines=16> */
[----:B------:R-:W-:-:S03]  /*0d80*/  ULOP3.LUT UR8, UR8, UR5, URZ, 0x3c, !UPT ;  /* 0x0000000508087292 */ /* 0x000fc6000f8e3cff */
[----:B------:R-:W-:Y:S01]  /*0d90*/  UMOV UR17, UR23 ;  /* 0x0000001700117c82 */ /* 0x000fe20008000000 */
[----:B------:R-:W-:Y:S01]  /*0da0*/  ISETP.LT.U32.AND P1, PT, R2, UR16, PT ;  /* 0x0000001002007c0c */ /* 0x000fe2000bf21070 */
[----:B------:R-:W-:Y:S01]  /*0db0*/  UIADD3 UR19, UPT, UPT, -UR17, URZ, URZ ;  /* 0x000000ff11137290 */ /* 0x000fe2000fffe1ff */
[----:B------:R-:W-:Y:S01]  /*0dc0*/  ISETP.LE.AND P0, PT, RZ, UR22, PT ;  /* 0x00000016ff007c0c */ /* 0x000fe2000bf03270 */
[----:B------:R-:W0:Y:S02]  /*0dd0*/  LDCU.U8 UR18, c[0x0][0x549] ;  /* 0x0000a920ff1277ac */ /* 0x000e240008000000 */
[----:B------:R-:W-:-:S04]  /*0de0*/  UIMAD UR19, UR20, UR19, UR21 ;  /* 0x00000013141372a4 */ /* 0x000fc8000f8e0215 */
        /* <DEDUP_REMOVED lines=49> */
.L_x_120:
[----:B------:R-:W-:Y:S01]  /*1100*/  IMAD.MOV.U32 R22, RZ, RZ, R12 ;  /* 0x000000ffff167224 */ /* 0x000fe200078e000c */
[----:B------:R-:W-:Y:S01]  /*1110*/  MOV R20, R9 ;  /* 0x0000000900147202 */ /* 0x000fe20000000f00 */
[----:B------:R-:W-:Y:S01]  /*1120*/  IMAD.MOV.U32 R21, RZ, RZ, R13 ;  /* 0x000000ffff157224 */ /* 0x000fe200078e000d */
[----:B------:R-:W-:Y:S02]  /*1130*/  MOV R19, R29 ;  /* 0x0000001d00137202 */ /* 0x000fe40000000f00 */
[----:B------:R-:W-:Y:S02]  /*1140*/  MOV R18, 0x1160 ;  /* 0x0000116000127802 */ /* 0x000fe40000000f00 */
[----:B------:R-:W-:Y:S05]  /*1150*/  CALL.REL.NOINC `($__internal_3_$__cuda_sm20_div_s64) ;  /* 0x0000002c00b87944 */ /* 0x000fea0003c00000 */
[----:B------:R-:W-:Y:S02]  /*1160*/  MOV R34, R12 ;  /* 0x0000000c00227202 */ /* 0x000fe40000000f00 */
[----:B------:R-:W-:Y:S02]  /*1170*/  MOV R35, R11 ;  /* 0x0000000b00237202 */ /* 0x000fe40000000f00 */
.L_x_121:
[----:B------:R-:W-:Y:S05]  /*1180*/  BSYNC.RECONVERGENT B0 ;  /* 0x0000000000007941 */ /* 0x000fea0003800200 */
.L_x_119:
        /* <DEDUP_REMOVED lines=57> */
.L_x_123:
[----:B------:R-:W-:Y:S01]  /*1520*/  IMAD.MOV.U32 R22, RZ, RZ, R4 ;  /* 0x000000ffff167224 */ /* 0x000fe200078e0004 */
[----:B------:R-:W-:Y:S01]  /*1530*/  MOV R21, R5 ;  /* 0x0000000500157202 */ /* 0x000fe20000000f00 */
[----:B------:R-:W-:Y:S01]  /*1540*/  IMAD.MOV.U32 R20, RZ, RZ, R8 ;  /* 0x000000ffff147224 */ /* 0x000fe200078e0008 */
[----:B------:R-:W-:Y:S02]  /*1550*/  MOV R18, 0x1570 ;  /* 0x0000157000127802 */ /* 0x000fe40000000f00 */
[----:B------:R-:W-:Y:S05]  /*1560*/  CALL.REL.NOINC `($__internal_3_$__cuda_sm20_div_s64) ;  /* 0x0000002800b47944 */ /* 0x000fea0003c00000 */
[----:B------:R-:W-:Y:S02]  /*1570*/  MOV R14, R12 ;  /* 0x0000000c000e7202 */ /* 0x000fe40000000f00 */
[----:B------:R-:W-:Y:S02]  /*1580*/  MOV R15, R11 ;  /* 0x0000000b000f7202 */ /* 0x000fe40000000f00 */
.L_x_124:
[----:B------:R-:W-:Y:S05]  /*1590*/  BSYNC.RECONVERGENT B0 ;  /* 0x0000000000007941 */ /* 0x000fea0003800200 */
.L_x_122:
[----:B------:R-:W0:Y:S01]  /*15a0*/  LDC R3, c[0x0][0x434] ;  /* 0x00010d00ff037b82 */ /* 0x000e220000000800 */
[----:B------:R-:W1:Y:S01]  /*15b0*/  S2R R4, SR_TID.X ;  /* 0x0000000000047919 */ /* 0x000e620000002100 */
[----:B------:R-:W2:Y:S01]  /*15c0*/  LDCU UR17, c[0x0][0x534] ;  /* 0x0000a680ff1177ac */ /* 0x000ea20008000800 */
[----:B------:R-:W-:Y:S01]  /*15d0*/  BSSY.RECONVERGENT B0, `(.L_x_125) ;  /* 0x0000044000007945 */ /* 0x000fe20003800200 */
[----:B------:R-:W-:Y:S01]  /*15e0*/  IMAD.MOV.U32 R16, RZ, RZ, -0x800000 ;  /* 0xff800000ff107424 */ /* 0x000fe200078e00ff */
[----:B------:R-:W3:Y:S01]  /*15f0*/  LDCU UR5, c[0x0][0x430] ;  /* 0x00008600ff0577ac */ /* 0x000ee20008000800 */
[----:B------:R-:W-:Y:S01]  /*1600*/  IMAD.MOV.U32 R25, RZ, RZ, -0x800000 ;  /* 0xff800000ff197424 */ /* 0x000fe200078e00ff */
[----:B------:R-:W-:-:S04]  /*1610*/  USHF.R.S32.HI UR8, URZ, 0x1f, UR14 ;  /* 0x0000001fff087899 */ /* 0x000fc8000801140e */
[----:B------:R-:W-:Y:S01]  /*1620*/  ULOP3.LUT UR8, UR8, 0x1, URZ, 0xfc, !UPT ;  /* 0x0000000108087892 */ /* 0x000fe2000f8efcff */
[----:B0-----:R-:W-:-:S04]  /*1630*/  IABS R7, R3 ;  /* 0x0000000300077213 */ /* 0x001fc80000000000 */
[----:B------:R-:W0:Y:S01]  /*1640*/  I2F.RP R11, R7 ;  /* 0x00000007000b7306 */ /* 0x000e220000209400 */
[----:B-1----:R-:W-:Y:S02]  /*1650*/  ISETP.GT.U32.AND P1, PT, R4, 0x7f, PT ;  /* 0x0000007f0400780c */ /* 0x002fe40003f24070 */
[----:B------:R-:W-:-:S05]  /*1660*/  SHF.R.U32.HI R17, RZ, 0x3, R4 ;  /* 0x00000003ff117819 */ /* 0x000fca0000011604 */
[----:B0-----:R-:W0:Y:S02]  /*1670*/  MUFU.RCP R12, R11 ;  /* 0x0000000b000c7308 */ /* 0x001e240000001000 */
[----:B0-----:R-:W-:-:S04]  /*1680*/  VIADD R12, R12, 0xffffffe ;  /* 0x0ffffffe0c0c7836 */ /* 0x001fc80000000000 */
[----:B------:R-:W-:Y:S02]  /*1690*/  @!P1 SHF.L.U32 R11, R4, 0x2, RZ ;  /* 0x00000002040b9819 */ /* 0x000fe400000006ff */
[----:B------:R-:W0:Y:S02]  /*16a0*/  F2I.FTZ.U32.TRUNC.NTZ R13, R12 ;  /* 0x0000000c000d7305 */ /* 0x000e24000021f000 */
[----:B------:R-:W-:Y:S01]  /*16b0*/  @!P1 LOP3.LUT R11, R11, 0x1c, RZ, 0xc0, !PT ;  /* 0x0000001c0b0b9812 */ /* 0x000fe200078ec0ff */
[----:B0-----:R-:W-:Y:S02]  /*16c0*/  IMAD.MOV R5, RZ, RZ, -R13 ;  /* 0x000000ffff057224 */ /* 0x001fe400078e0a0d */
[----:B------:R-:W-:Y:S02]  /*16d0*/  IMAD.MOV.U32 R12, RZ, RZ, RZ ;  /* 0x000000ffff0c7224 */ /* 0x000fe400078e00ff */
[----:B------:R-:W-:Y:S01]  /*16e0*/  IMAD R6, R5, R7, RZ ;  /* 0x0000000705067224 */ /* 0x000fe200078e02ff */
[----:B------:R-:W-:-:S02]  /*16f0*/  IABS R5, R2 ;  /* 0x0000000200057213 */ /* 0x000fc40000000000 */
[----:B------:R-:W-:Y:S01]  /*1700*/  LOP3.LUT R2, R2, R3, RZ, 0x3c, !PT ;  /* 0x0000000302027212 */ /* 0x000fe200078e3cff */
[----:B------:R-:W-:Y:S01]  /*1710*/  IMAD.HI.U32 R6, R13, R6, R12 ;  /* 0x000000060d067227 */ /* 0x000fe200078e000c */
[----:B------:R-:W-:Y:S02]  /*1720*/  SHF.R.U32.HI R13, RZ, 0x4, R4 ;  /* 0x00000004ff0d7819 */ /* 0x000fe40000011604 */
[----:B------:R-:W-:Y:S02]  /*1730*/  ISETP.GE.AND P2, PT, R2, RZ, PT ;  /* 0x000000ff0200720c */ /* 0x000fe40003f46270 */
[----:B------:R-:W-:Y:S01]  /*1740*/  @!P1 MOV R2, 0x400 ;  /* 0x0000040000029802 */ /* 0x000fe20000000f00 */
[----:B------:R-:W-:Y:S02]  /*1750*/  IMAD.HI.U32 R19, R6, R5, RZ ;  /* 0x0000000506137227 */ /* 0x000fe400078e00ff */
[----:B------:R-:W0:Y:S02]  /*1760*/  @!P1 S2R R6, SR_CgaCtaId ;  /* 0x0000000000069919 */ /* 0x000e240000008800 */
[----:B------:R-:W-:-:S04]  /*1770*/  IMAD.MOV R12, RZ, RZ, -R19 ;  /* 0x000000ffff0c7224 */ /* 0x000fc800078e0a13 */
[C---:B------:R-:W-:Y:S02]  /*1780*/  IMAD R12, R7.reuse, R12, R5 ;  /* 0x0000000c070c7224 */ /* 0x040fe400078e0205 */
[----:B------:R-:W1:Y:S03]  /*1790*/  @!P1 S2R R5, SR_CgaCtaId ;  /* 0x0000000000059919 */ /* 0x000e660000008800 */
[----:B------:R-:W-:-:S13]  /*17a0*/  ISETP.GT.U32.AND P0, PT, R7, R12, PT ;  /* 0x0000000c0700720c */ /* 0x000fda0003f04070 */
[-C--:B------:R-:W-:Y:S01]  /*17b0*/  @!P0 IADD3 R12, PT, PT, R12, -R7.reuse, RZ ;  /* 0x800000070c0c8210 */ /* 0x080fe20007ffe0ff */
[----:B------:R-:W-:Y:S01]  /*17c0*/  @!P0 VIADD R19, R19, 0x1 ;  /* 0x0000000113138836 */ /* 0x000fe20000000000 */
[----:B------:R-:W-:Y:S02]  /*17d0*/  ISETP.NE.AND P0, PT, R3, RZ, PT ;  /* 0x000000ff0300720c */ /* 0x000fe40003f05270 */
[----:B------:R-:W-:Y:S02]  /*17e0*/  ISETP.GE.U32.AND P3, PT, R12, R7, PT ;  /* 0x000000070c00720c */ /* 0x000fe40003f66070 */
[----:B------:R-:W-:-:S04]  /*17f0*/  @!P1 MOV R7, 0x400 ;  /* 0x0000040000079802 */ /* 0x000fc80000000f00 */
[----:B0-----:R-:W-:Y:S02]  /*1800*/  @!P1 LEA R6, R6, R7, 0x18 ;  /* 0x0000000706069211 */ /* 0x001fe400078ec0ff */
[----:B------:R-:W-:-:S03]  /*1810*/  LOP3.LUT R7, R4, 0xf, RZ, 0xc0, !PT ;  /* 0x0000000f04077812 */ /* 0x000fc600078ec0ff */
[----:B------:R-:W-:Y:S01]  /*1820*/  @!P1 IMAD R6, R17, 0x24, R6 ;  /* 0x0000002411069824 */ /* 0x000fe200078e0206 */
[----:B-1----:R-:W-:Y:S01]  /*1830*/  @!P1 LEA R2, R5, R2, 0x18 ;  /* 0x0000000205029211 */ /* 0x002fe200078ec0ff */
[----:B------:R-:W-:Y:S02]  /*1840*/  @P3 VIADD R19, R19, 0x1 ;  /* 0x0000000113133836 */ /* 0x000fe40000000000 */
[----:B------:R-:W-:Y:S02]  /*1850*/  @!P1 IMAD.IADD R11, R6, 0x1, R11 ;  /* 0x00000001060b9824 */ /* 0x000fe400078e020b */
[----:B------:R-:W-:Y:S01]  /*1860*/  @!P2 IMAD.MOV R19, RZ, RZ, -R19 ;  /* 0x000000ffff13a224 */ /* 0x000fe200078e0a13 */
[----:B------:R-:W-:Y:S01]  /*1870*/  @!P0 LOP3.LUT R19, RZ, R3, RZ, 0x33, !PT ;  /* 0x00000003ff138212 */ /* 0x000fe200078e33ff */
[----:B------:R-:W-:Y:S01]  /*1880*/  @!P1 IMAD R2, R7, 0x24, R2 ;  /* 0x0000002407029824 */ /* 0x000fe200078e0202 */
[----:B--2---:R-:W-:Y:S01]  /*1890*/  ISETP.GE.AND P0, PT, R17, UR17, PT ;  /* 0x0000001111007c0c */ /* 0x004fe2000bf06270 */
[----:B---3--:R-:W-:-:S02]  /*18a0*/  IMAD R6, R3, UR5, RZ ;  /* 0x0000000503067c24 */ /* 0x008fc4000f8e02ff */
[----:B------:R-:W-:Y:S01]  /*18b0*/  IMAD R5, R19, UR8, RZ ;  /* 0x0000000813057c24 */ /* 0x000fe2000f8e02ff */
[----:B------:R-:W0:Y:S01]  /*18c0*/  LDCU.64 UR8, c[0x0][0x358] ;  /* 0x00006b00ff0877ac */ /* 0x000e220008000a00 */
[----:B------:R-:W-:-:S03]  /*18d0*/  @!P1 LEA R3, R13, R2, 0x2 ;  /* 0x000000020d039211 */ /* 0x000fc600078e10ff */
[----:B------:R-:W-:-:S05]  /*18e0*/  IABS R21, R5 ;  /* 0x0000000500157213 */ /* 0x000fca0000000000 */
[----:B------:R-:W-:Y:S01]  /*18f0*/  VIADD R18, R21, UR4 ;  /* 0x0000000415127c36 */ /* 0x000fe20008000000 */
[----:B------:R-:W-:Y:S06]  /*1900*/  @P0 BRA `(.L_x_126) ;  /* 0x0000000000400947 */ /* 0x000fec0003800000 */
[----:B------:R-:W-:Y:S01]  /*1910*/  UIADD3 UR5, UP0, UPT, UR13, -UR12, URZ ;  /* 0x8000000c0d057290 */ /* 0x000fe2000ff1e0ff */
[----:B------:R-:W-:-:S03]  /*1920*/  LOP3.LUT R12, R4, 0x7, RZ, 0xc0, !PT ;  /* 0x00000007040c7812 */ /* 0x000fc600078ec0ff */
[----:B------:R-:W-:Y:S02]  /*1930*/  UIADD3.X UR4, UPT, UPT, UR15, -0x1, URZ, UP0, !UPT ;  /* 0xffffffff0f047890 */ /* 0x000fe400087fe4ff */
[----:B------:R-:W-:-:S04]  /*1940*/  ISETP.LT.U32.AND P0, PT, R12, UR5, PT ;  /* 0x000000050c007c0c */ /* 0x000fc8000bf01070 */
[----:B------:R-:W-:-:S05]  /*1950*/  IMAD.U32 R2, RZ, RZ, UR4 ;  /* 0x00000004ff027e24 */ /* 0x000fca000f8e00ff */
[----:B------:R-:W-:-:S13]  /*1960*/  ISETP.GT.AND.EX P0, PT, R2, RZ, PT, P0 ;  /* 0x000000ff0200720c */ /* 0x000fda0003f04300 */
[----:B------:R-:W-:Y:S05]  /*1970*/  @!P0 BRA `(.L_x_126) ;  /* 0x0000000000248947 */ /* 0x000fea0003800000 */
[----:B------:R-:W1:Y:S01]  /*1980*/  LDCU.64 UR4, c[0x0][0x428] ;  /* 0x00008500ff0477ac */ /* 0x000e620008000a00 */
[----:B------:R-:W-:Y:S01]  /*1990*/  IADD3 R22, P0, PT, R12, UR12, RZ ;  /* 0x0000000c0c167c10 */ /* 0x000fe2000ff1e0ff */
[----:B------:R-:W-:-:S04]  /*19a0*/  IMAD R2, R17, UR15, RZ ;  /* 0x0000000f11027c24 */ /* 0x000fc8000f8e02ff */
[----:B------:R-:W-:Y:S02]  /*19b0*/  IMAD.X R23, RZ, RZ, RZ, P0 ;  /* 0x000000ffff177224 */ /* 0x000fe400000e06ff */
[----:B------:R-:W-:-:S05]  /*19c0*/  IMAD.WIDE.U32 R16, R17, UR13, R22 ;  /* 0x0000000d11107c25 */ /* 0x000fca000f8e0016 */
[----:B------:R-:W-:Y:S02]  /*19d0*/  IADD3 R2, PT, PT, R17, R2, RZ ;  /* 0x0000000211027210 */ /* 0x000fe40007ffe0ff */
[----:B-1----:R-:W-:-:S04]  /*19e0*/  LEA R22, P0, R16, UR4, 0x2 ;  /* 0x0000000410167c11 */ /* 0x002fc8000f8010ff */
[----:B------:R-:W-:-:S05]  /*19f0*/  LEA.HI.X R23, R16, UR5, R2, 0x2, P0 ;  /* 0x0000000510177c11 */ /* 0x000fca00080f1402 */
[----:B0-----:R1:W5:Y:S04]  /*1a00*/  LDG.E R16, desc[UR8][R22.64] ;  /* 0x0000000816107981 */ /* 0x001368000c1e1900 */
.L_x_126:
[----:B0-----:R-:W-:Y:S05]  /*1a10*/  BSYNC.RECONVERGENT B0 ;  /* 0x0000000000007941 */ /* 0x001fea0003800200 */
.L_x_125:
[----:B-----5:R0:W-:Y:S01]  /*1a20*/  @!P1 STS [R11], R16 ;  /* 0x000000100b009388 */ /* 0x0201e20000000800 */
[----:B------:R-:W0:Y:S01]  /*1a30*/  LDC R17, c[0x0][0x3e0] ;  /* 0x0000f800ff117b82 */ /* 0x000e220000000800 */
[----:B------:R-:W-:Y:S07]  /*1a40*/  I2F.RP R24, R21 ;  /* 0x0000001500187306 */ /* 0x000fee0000209400 */
[----:B------:R-:W-:Y:S01]  /*1a50*/  BAR.SYNC.DEFER_BLOCKING 0x0 ;  /* 0x0000000000007b1d */ /* 0x000fe20000010000 */
[----:B------:R-:W-:-:S05]  /*1a60*/  ISETP.NE.AND P5, PT, R5, RZ, PT ;  /* 0x000000ff0500720c */ /* 0x000fca0003fa5270 */
[----:B------:R-:W-:Y:S01]  /*1a70*/  BSSY.RECONVERGENT B1, `(.L_x_127) ;  /* 0x0000176000017945 */ /* 0x000fe20003800200 */
[----:B0-----:R-:W-:Y:S01]  /*1a80*/  IABS R16, R17 ;  /* 0x0000001100107213 */ /* 0x001fe20000000000 */
[----:B------:R0:W2:Y:S03]  /*1a90*/  @!P1 LDS R25, [R3] ;  /* 0x0000000003199984 */ /* 0x0000a60000000800 */
[----:B------:R-:W3:Y:S08]  /*1aa0*/  I2F.RP R20, R16 ;  /* 0x0000001000147306 */ /* 0x000ef00000209400 */
[----:B---3--:R-:W3:Y:S08]  /*1ab0*/  MUFU.RCP R26, R20 ;  /* 0x00000014001a7308 */ /* 0x008ef00000001000 */
[----:B0-----:R-:W0:Y:S01]  /*1ac0*/  MUFU.RCP R3, R24 ;  /* 0x0000001800037308 */ /* 0x001e220000001000 */
[----:B---3--:R-:W-:Y:S01]  /*1ad0*/  VIADD R26, R26, 0xffffffe ;  /* 0x0ffffffe1a1a7836 */ /* 0x008fe20000000000 */
[----:B--2---:R-:W2:Y:S01]  /*1ae0*/  SHFL.BFLY PT, R2, R25, 0x8, 0x1f ;  /* 0x0d001f0019027f89 */ /* 0x004ea200000e0000 */
[----:B0-----:R-:W-:-:S05]  /*1af0*/  VIADD R30, R3, 0xffffffe ;  /* 0x0ffffffe031e7836 */ /* 0x001fca0000000000 */
[----:B------:R0:W1:Y:S02]  /*1b00*/  F2I.FTZ.U32.TRUNC.NTZ R31, R30 ;  /* 0x0000001e001f7305 */ /* 0x000064000021f000 */
[----:B0-----:R-:W-:Y:S02]  /*1b10*/  HFMA2 R30, -RZ, RZ, 0, 0 ;  /* 0x00000000ff1e7431 */ /* 0x001fe400000001ff */
[----:B-1----:R-:W-:Y:S01]  /*1b20*/  IMAD.MOV R22, RZ, RZ, -R31 ;  /* 0x000000ffff167224 */ /* 0x002fe200078e0a1f */
[----:B--2---:R-:W-:-:S03]  /*1b30*/  FMNMX.FTZ R27, R2, R25, !PT ;  /* 0x00000019021b7209 */ /* 0x004fc60007810000 */
[----:B------:R-:W-:Y:S02]  /*1b40*/  IMAD R22, R22, R21, RZ ;  /* 0x0000001516167224 */ /* 0x000fe400078e02ff */
[----:B------:R-:W0:Y:S02]  /*1b50*/  SHFL.BFLY PT, R12, R27, 0x4, 0x1f ;  /* 0x0c801f001b0c7f89 */ /* 0x000e2400000e0000 */
[----:B------:R-:W-:Y:S01]  /*1b60*/  IMAD.HI.U32 R22, R31, R22, R30 ;  /* 0x000000161f167227 */ /* 0x000fe200078e001e */
[----:B0-----:R-:W-:Y:S02]  /*1b70*/  FMNMX.FTZ R12, R27, R12, !PT ;  /* 0x0000000c1b0c7209 */ /* 0x001fe40007810000 */
[----:B------:R-:W0:Y:S03]  /*1b80*/  F2I.FTZ.U32.TRUNC.NTZ R27, R26 ;  /* 0x0000001a001b7305 */ /* 0x000e26000021f000 */
[----:B------:R-:W1:Y:S01]  /*1b90*/  SHFL.BFLY PT, R23, R12, 0x2, 0x1f ;  /* 0x0c401f000c177f89 */ /* 0x000e6200000e0000 */
[----:B0-----:R-:W-:-:S02]  /*1ba0*/  IMAD.MOV R3, RZ, RZ, -R27 ;  /* 0x000000ffff037224 */ /* 0x001fc400078e0a1b */
[----:B------:R-:W-:Y:S01]  /*1bb0*/  IMAD.MOV.U32 R26, RZ, RZ, RZ ;  /* 0x000000ffff1a7224 */ /* 0x000fe200078e00ff */
[----:B-1----:R-:W-:-:S05]  /*1bc0*/  FMNMX.FTZ R23, R12, R23, !PT ;  /* 0x000000170c177209 */ /* 0x002fca0007810000 */
[----:B------:R-:W0:Y:S02]  /*1bd0*/  SHFL.BFLY PT, R2, R23, 0x1, 0x1f ;  /* 0x0c201f0017027f89 */ /* 0x000e2400000e0000 */
[----:B0-----:R-:W-:-:S04]  /*1be0*/  FMNMX.FTZ R2, R23, R2, !PT ;  /* 0x0000000217027209 */ /* 0x001fc80007810000 */
[----:B------:R-:W-:-:S04]  /*1bf0*/  FSETP.NEU.FTZ.AND P0, PT, R2, -INF , PT ;  /* 0xff8000000200780b */ /* 0x000fc80003f1d000 */
[----:B------:R-:W-:-:S05]  /*1c00*/  FSEL R2, R2, RZ, P0 ;  /* 0x000000ff02027208 */ /* 0x000fca0000000000 */
[----:B------:R-:W-:-:S04]  /*1c10*/  FADD.FTZ R11, -R2, R25 ;  /* 0x00000019020b7221 */ /* 0x000fc80000010100 */
[----:B------:R-:W-:-:S06]  /*1c20*/  FMUL.FTZ R11, R11, 1.4426950216293334961 ;  /* 0x3fb8aa3b0b0b7820 */ /* 0x000fcc0000410000 */
[----:B------:R-:W0:Y:S02]  /*1c30*/  MUFU.EX2 R11, R11 ;  /* 0x0000000b000b7308 */ /* 0x000e240000000800 */
[----:B0-----:R-:W0:Y:S02]  /*1c40*/  SHFL.BFLY PT, R12, R11, 0x8, 0x1f ;  /* 0x0d001f000b0c7f89 */ /* 0x001e2400000e0000 */
[----:B0-----:R-:W-:Y:S01]  /*1c50*/  FADD.FTZ R12, R11, R12 ;  /* 0x0000000c0b0c7221 */ /* 0x001fe20000010000 */
[----:B------:R-:W-:-:S04]  /*1c60*/  IABS R11, R18 ;  /* 0x00000012000b7213 */ /* 0x000fc80000000000 */
[----:B------:R-:W0:Y:S01]  /*1c70*/  SHFL.BFLY PT, R23, R12, 0x4, 0x1f ;  /* 0x0c801f000c177f89 */ /* 0x000e2200000e0000 */
[----:B------:R-:W-:-:S04]  /*1c80*/  IMAD.HI.U32 R22, R22, R11, RZ ;  /* 0x0000000b16167227 */ /* 0x000fc800078e00ff */
[----:B0-----:R-:W-:Y:S01]  /*1c90*/  FADD.FTZ R23, R12, R23 ;  /* 0x000000170c177221 */ /* 0x001fe20000010000 */
[----:B------:R-:W-:Y:S01]  /*1ca0*/  IMAD R12, R3, R16, RZ ;  /* 0x00000010030c7224 */ /* 0x000fe200078e02ff */
[----:B------:R-:W-:-:S03]  /*1cb0*/  IABS R3, R5 ;  /* 0x0000000500037213 */ /* 0x000fc60000000000 */
[----:B------:R-:W0:Y:S01]  /*1cc0*/  SHFL.BFLY PT, R20, R23, 0x2, 0x1f ;  /* 0x0c401f0017147f89 */ /* 0x000e2200000e0000 */
[----:B------:R-:W-:-:S04]  /*1cd0*/  IMAD.HI.U32 R12, R27, R12, R26 ;  /* 0x0000000c1b0c7227 */ /* 0x000fc800078e001a */
[----:B------:R-:W-:Y:S02]  /*1ce0*/  IMAD.MOV R3, RZ, RZ, -R3 ;  /* 0x000000ffff037224 */ /* 0x000fe400078e0a03 */
[----:B------:R-:W-:-:S04]  /*1cf0*/  IMAD.HI.U32 R12, R12, R11, RZ ;  /* 0x0000000b0c0c7227 */ /* 0x000fc800078e00ff */
[----:B------:R-:W-:Y:S02]  /*1d00*/  IMAD R24, R22, R3, R11 ;  /* 0x0000000316187224 */ /* 0x000fe400078e020b */
[----:B------:R-:W-:-:S03]  /*1d10*/  IMAD.MOV R3, RZ, RZ, -R12 ;  /* 0x000000ffff037224 */ /* 0x000fc600078e0a0c */
[----:B------:R-:W-:Y:S01]  /*1d20*/  ISETP.GT.U32.AND P2, PT, R21, R24, PT ;  /* 0x000000181500720c */ /* 0x000fe20003f44070 */
[----:B------:R-:W-:Y:S01]  /*1d30*/  IMAD R3, R16, R3, R11 ;  /* 0x0000000310037224 */ /* 0x000fe200078e020b */
[C---:B------:R-:W-:Y:S02]  /*1d40*/  LOP3.LUT R11, R18.reuse, R21, RZ, 0x3c, !PT ;  /* 0x00000015120b7212 */ /* 0x040fe400078e3cff */
[----:B------:R-:W-:Y:S02]  /*1d50*/  LOP3.LUT R18, R18, R17, RZ, 0x3c, !PT ;  /* 0x0000001112127212 */ /* 0x000fe400078e3cff */
[----:B------:R-:W-:Y:S01]  /*1d60*/  ISETP.GT.U32.AND P0, PT, R16, R3, PT ;  /* 0x000000031000720c */ /* 0x000fe20003f04070 */
[----:B0-----:R-:W-:Y:S01]  /*1d70*/  FADD.FTZ R23, R23, R20 ;  /* 0x0000001417177221 */ /* 0x001fe20000010000 */
[----:B------:R-:W-:-:S04]  /*1d80*/  ISETP.GE.AND P3, PT, R11, RZ, PT ;  /* 0x000000ff0b00720c */ /* 0x000fc80003f66270 */
[----:B------:R-:W0:Y:S01]  /*1d90*/  SHFL.BFLY PT, R20, R23, 0x1, 0x1f ;  /* 0x0c201f0017147f89 */ /* 0x000e2200000e0000 */
[-C--:B------:R-:W-:Y:S01]  /*1da0*/  @!P2 IADD3 R24, PT, PT, R24, -R21.reuse, RZ ;  /* 0x800000151818a210 */ /* 0x080fe20007ffe0ff */
[----:B------:R-:W-:Y:S01]  /*1db0*/  @!P2 VIADD R22, R22, 0x1 ;  /* 0x000000011616a836 */ /* 0x000fe20000000000 */
[----:B------:R-:W-:Y:S02]  /*1dc0*/  ISETP.GE.AND P2, PT, R18, RZ, PT ;  /* 0x000000ff1200720c */ /* 0x000fe40003f46270 */
[----:B------:R-:W-:Y:S02]  /*1dd0*/  ISETP.GE.U32.AND P1, PT, R24, R21, PT ;  /* 0x000000151800720c */ /* 0x000fe40003f26070 */
[----:B------:R-:W-:Y:S01]  /*1de0*/  @!P0 IMAD.IADD R3, R3, 0x1, -R16 ;  /* 0x0000000103038824 */ /* 0x000fe200078e0a10 */
[----:B------:R-:W-:Y:S01]  /*1df0*/  @!P0 IADD3 R12, PT, PT, R12, 0x1, RZ ;  /* 0x000000010c0c8810 */ /* 0x000fe20007ffe0ff */
[----:B------:R-:W-:Y:S01]  /*1e00*/  IMAD.MOV.U32 R24, RZ, RZ, 0x7f800000 ;  /* 0x7f800000ff187424 */ /* 0x000fe200078e00ff */
[----:B------:R-:W-:-:S02]  /*1e10*/  ISETP.NE.AND P0, PT, R17, RZ, PT ;  /* 0x000000ff1100720c */ /* 0x000fc40003f05270 */
[----:B------:R-:W-:-:S06]  /*1e20*/  ISETP.GE.U32.AND P4, PT, R3, R16, PT ;  /* 0x000000100300720c */ /* 0x000fcc0003f86070 */
[----:B------:R-:W-:-:S04]  /*1e30*/  @P1 VIADD R22, R22, 0x1 ;  /* 0x0000000116161836 */ /* 0x000fc80000000000 */
[----:B------:R-:W-:Y:S01]  /*1e40*/  @!P3 IMAD.MOV R22, RZ, RZ, -R22 ;  /* 0x000000ffff16b224 */ /* 0x000fe200078e0a16 */
[----:B------:R-:W-:Y:S01]  /*1e50*/  ISETP.NE.AND P3, PT, R19, RZ, PT ;  /* 0x000000ff1300720c */ /* 0x000fe20003f65270 */
[----:B0-----:R-:W-:Y:S01]  /*1e60*/  FADD.FTZ R20, R23, R20 ;  /* 0x0000001417147221 */ /* 0x001fe20000010000 */
[----:B------:R-:W-:Y:S01]  /*1e70*/  @P4 VIADD R12, R12, 0x1 ;  /* 0x000000010c0c4836 */ /* 0x000fe20000000000 */
[----:B------:R-:W-:Y:S02]  /*1e80*/  @!P5 LOP3.LUT R22, RZ, R21, RZ, 0x33, !PT ;  /* 0x00000015ff16d212 */ /* 0x000fe400078e33ff */
[----:B------:R-:W-:Y:S01]  /*1e90*/  SHF.R.S32.HI R21, RZ, 0x1f, R5 ;  /* 0x0000001fff157819 */ /* 0x000fe20000011405 */
[----:B------:R-:W-:Y:S01]  /*1ea0*/  IMAD.MOV.U32 R3, RZ, RZ, R12 ;  /* 0x000000ffff037224 */ /* 0x000fe200078e000c */
[----:B------:R-:W-:Y:S01]  /*1eb0*/  FSETP.NE.FTZ.AND P1, PT, R20, RZ, PT ;  /* 0x000000ff1400720b */ /* 0x000fe20003f35000 */
[----:B------:R-:W-:Y:S01]  /*1ec0*/  IMAD R5, R5, R6, RZ ;  /* 0x0000000605057224 */ /* 0x000fe200078e02ff */
[----:B------:R-:W-:-:S02]  /*1ed0*/  SEL R12, RZ, 0x1, !P3 ;  /* 0x00000001ff0c7807 */ /* 0x000fc40005800000 */
[----:B------:R-:W-:Y:S02]  /*1ee0*/  @!P2 IADD3 R3, PT, PT, -R3, RZ, RZ ;  /* 0x000000ff0303a210 */ /* 0x000fe40007ffe1ff */
[----:B------:R-:W-:Y:S02]  /*1ef0*/  @!P0 LOP3.LUT R3, RZ, R17, RZ, 0x33, !PT ;  /* 0x00000011ff038212 */ /* 0x000fe400078e33ff */
[----:B------:R-:W-:Y:S02]  /*1f00*/  LOP3.LUT P0, RZ, R4, 0x38f, RZ, 0xc0, !PT ;  /* 0x0000038f04ff7812 */ /* 0x000fe4000780c0ff */
[----:B------:R-:W-:Y:S01]  /*1f10*/  ISETP.LT.U32.AND P2, PT, R14, R22, PT ;  /* 0x000000160e00720c */ /* 0x000fe20003f41070 */
[----:B------:R-:W-:Y:S01]  /*1f20*/  IMAD R3, R3, UR10, RZ ;  /* 0x0000000a03037c24 */ /* 0x000fe2000f8e02ff */
[----:B------:R-:W-:Y:S01]  /*1f30*/  SHF.R.S32.HI R19, RZ, 0x1f, R22 ;  /* 0x0000001fff137819 */ /* 0x000fe20000011416 */
[----:B------:R-:W0:Y:S01]  /*1f40*/  @P1 MUFU.LG2 R11, R20 ;  /* 0x00000014000b1308 */ /* 0x000e220000000c00 */
[----:B------:R-:W-:-:S02]  /*1f50*/  LOP3.LUT R12, R21, R12, RZ, 0xfc, !PT ;  /* 0x0000000c150c7212 */ /* 0x000fc400078efcff */
[----:B------:R-:W-:-:S03]  /*1f60*/  ISETP.LT.AND.EX P2, PT, R15, R19, PT, P2 ;  /* 0x000000130f00720c */ /* 0x000fc60003f41320 */
[----:B------:R-:W-:Y:S01]  /*1f70*/  IMAD R3, R12, R3, RZ ;  /* 0x000000030c037224 */ /* 0x000fe200078e02ff */
[----:B------:R-:W-:Y:S01]  /*1f80*/  SEL R6, R14, R22, P2 ;  /* 0x000000160e067207 */ /* 0x000fe20001000000 */
[----:B0-----:R-:W-:Y:S01]  /*1f90*/  @P1 FFMA.FTZ R24, R11, 0.69314718246459960938, R2 ;  /* 0x3f3172180b181823 */ /* 0x001fe20000010002 */
[----:B------:R-:W-:Y:S05]  /*1fa0*/  @P0 BRA `(.L_x_128) ;  /* 0x0000001000880947 */ /* 0x000fea0003800000 */
        /* <DEDUP_REMOVED lines=32> */
[----:B------:R-:W0:Y:S02]  /*21b0*/  F2I.FTZ.U32.TRUNC.NTZ R15, R14 ;  /* 0x0000000e000f7305 */ /* 0x000e24000021f000 */
[----:B0-----:R-:W-:Y:S01]  /*21c0*/  IMAD.MOV R11, RZ, RZ, -R15 ;  /* 0x000000ffff0b7224 */ /* 0x001fe200078e0a0f */
[----:B------:R-:W-:-:S03]  /*21d0*/  MOV R14, RZ ;  /* 0x000000ff000e7202 */ /* 0x000fc60000000f00 */
        /* <DEDUP_REMOVED lines=15> */
.L_x_130:
[----:B------:R-:W-:Y:S01]  /*22d0*/  IMAD.MOV.U32 R22, RZ, RZ, R2 ;  /* 0x000000ffff167224 */ /* 0x000fe200078e0002 */
[----:B------:R-:W-:Y:S01]  /*22e0*/  MOV R21, RZ ;  /* 0x000000ff00157202 */ /* 0x000fe20000000f00 */
[----:B------:R-:W-:Y:S01]  /*22f0*/  IMAD.MOV.U32 R20, RZ, RZ, R32 ;  /* 0x000000ffff147224 */ /* 0x000fe200078e0020 */
[----:B------:R-:W-:Y:S02]  /*2300*/  MOV R18, 0x2320 ;  /* 0x0000232000127802 */ /* 0x000fe40000000f00 */
[----:B------:R-:W-:Y:S05]  /*2310*/  CALL.REL.NOINC `($__internal_3_$__cuda_sm20_div_s64) ;  /* 0x0000001c00487944 */ /* 0x000fea0003c00000 */
[----:B------:R-:W-:Y:S02]  /*2320*/  IADD3 R15, PT, PT, -R12, RZ, RZ ;  /* 0x000000ff0c0f7210 */ /* 0x000fe40007ffe1ff */
[----:B------:R-:W-:-:S03]  /*2330*/  MOV R33, R11 ;  /* 0x0000000b00217202 */ /* 0x000fc60000000f00 */
[----:B------:R-:W-:Y:S01]  /*2340*/  IMAD R14, R32, R15, R2 ;  /* 0x0000000f200e7224 */ /* 0x000fe200078e0202 */
[----:B------:R-:W-:-:S07]  /*2350*/  MOV R32, R12 ;  /* 0x0000000c00207202 */ /* 0x000fce0000000f00 */
.L_x_131:
        /* <DEDUP_REMOVED lines=59> */
.L_x_133:
[----:B------:R-:W-:Y:S01]  /*2710*/  IMAD.MOV.U32 R22, RZ, RZ, R32 ;  /* 0x000000ffff167224 */ /* 0x000fe200078e0020 */
[----:B------:R-:W-:Y:S01]  /*2720*/  MOV R21, R33 ;  /* 0x0000002100157202 */ /* 0x000fe20000000f00 */
[----:B------:R-:W-:Y:S01]  /*2730*/  IMAD.MOV.U32 R20, RZ, RZ, R28 ;  /* 0x000000ffff147224 */ /* 0x000fe200078e001c */
[----:B------:R-:W-:Y:S02]  /*2740*/  MOV R18, 0x2760 ;  /* 0x0000276000127802 */ /* 0x000fe40000000f00 */
[----:B------:R-:W-:Y:S05]  /*2750*/  CALL.REL.NOINC `($__internal_3_$__cuda_sm20_div_s64) ;  /* 0x0000001800387944 */ /* 0x000fea0003c00000 */
[----:B------:R-:W-:-:S05]  /*2760*/  IADD3 R29, PT, PT, -R12, RZ, RZ ;  /* 0x000000ff0c1d7210 */ /* 0x000fca0007ffe1ff */
[----:B------:R-:W-:Y:S02]  /*2770*/  IMAD R29, R29, R28, R32 ;  /* 0x0000001c1d1d7224 */ /* 0x000fe400078e0220 */
.L_x_134:
[----:B------:R-:W-:Y:S05]  /*2780*/  BSYNC.RECONVERGENT B0 ;  /* 0x0000000000007941 */ /* 0x000fea0003800200 */
.L_x_132:
        /* <DEDUP_REMOVED lines=160> */
.L_x_129:
[----:B------:R-:W0:Y:S01]  /*3190*/  LDC.64 R2, c[0x0][0x420] ;  /* 0x00010800ff027b82 */ /* 0x000e220000000a00 */
[----:B------:R-:W-:-:S05]  /*31a0*/  IADD3 R0, PT, PT, R13, UR12, RZ ;  /* 0x0000000c0d007c10 */ /* 0x000fca000fffe0ff */
[----:B0-----:R-:W-:-:S05]  /*31b0*/  IMAD.WIDE.U32 R2, R0, 0x4, R2 ;  /* 0x0000000400027825 */ /* 0x001fca00078e0002 */
[----:B------:R1:W-:Y:S02]  /*31c0*/  STG.E desc[UR8][R2.64], R24 ;  /* 0x0000001802007986 */ /* 0x0003e4000c101908 */
.L_x_128:
[----:B------:R-:W-:Y:S05]  /*31d0*/  BSYNC.RECONVERGENT B1 ;  /* 0x0000000000017941 */ /* 0x000fea0003800200 */
.L_x_127:
[----:B------:R-:W2:Y:S01]  /*31e0*/  LDCU UR6, c[0x0][0x534] ;  /* 0x0000a680ff0677ac */ /* 0x000ea20008000800 */
[----:B------:R-:W-:Y:S01]  /*31f0*/  BSSY.RECONVERGENT B0, `(.L_x_135) ;  /* 0x000000d000007945 */ /* 0x000fe20003800200 */
[----:B--2---:R-:W-:-:S04]  /*3200*/  ISETP.GE.AND P0, PT, R7, UR6, PT ;  /* 0x0000000607007c0c */ /* 0x004fc8000bf06270 */
[----:B------:R-:W-:-:S13]  /*3210*/  ISETP.GT.U32.OR P0, PT, R4, 0x7f, P0 ;  /* 0x0000007f0400780c */ /* 0x000fda0000704470 */
[----:B------:R-:W-:Y:S05]  /*3220*/  @P0 BRA `(.L_x_136) ;  /* 0x0000000000240947 */ /* 0x000fea0003800000 */
[----:B------:R-:W2:Y:S01]  /*3230*/  S2R R0, SR_CgaCtaId ;  /* 0x0000000000007919 */ /* 0x000ea20000008800 */
[----:B01----:R-:W-:Y:S01]  /*3240*/  FADD.FTZ R2, -R24, R25 ;  /* 0x0000001918027221 */ /* 0x003fe20000010100 */
[----:B------:R-:W-:-:S03]  /*3250*/  MOV R3, 0x400 ;  /* 0x0000040000037802 */ /* 0x000fc60000000f00 */
[----:B------:R-:W-:-:S06]  /*3260*/  FMUL.FTZ R2, R2, 1.4426950216293334961 ;  /* 0x3fb8aa3b02027820 */ /* 0x000fcc0000410000 */
[----:B------:R-:W0:Y:S01]  /*3270*/  MUFU.EX2 R2, R2 ;  /* 0x0000000200027308 */ /* 0x000e220000000800 */
[----:B--2---:R-:W-:-:S05]  /*3280*/  LEA R0, R0, R3, 0x18 ;  /* 0x0000000300007211 */ /* 0x004fca00078ec0ff */
[----:B------:R-:W-:-:S05]  /*3290*/  IMAD R0, R7, 0x24, R0 ;  /* 0x0000002407007824 */ /* 0x000fca00078e0200 */
[----:B------:R-:W-:-:S05]  /*32a0*/  LEA R3, R13, R0, 0x2 ;  /* 0x000000000d037211 */ /* 0x000fca00078e10ff */
[----:B0-----:R2:W-:Y:S02]  /*32b0*/  STS [R3], R2 ;  /* 0x0000000203007388 */ /* 0x0015e40000000800 */
.L_x_136:
[----:B------:R-:W-:Y:S05]  /*32c0*/  BSYNC.RECONVERGENT B0 ;  /* 0x0000000000007941 */ /* 0x000fea0003800200 */
.L_x_135:
[----:B------:R-:W-:Y:S01]  /*32d0*/  BAR.SYNC.DEFER_BLOCKING 0x0 ;  /* 0x0000000000007b1d */ /* 0x000fe20000010000 */
[----:B------:R-:W-:Y:S01]  /*32e0*/  UISETP.GE.AND UP0, UPT, UR6, 0x1, UPT ;  /* 0x000000010600788c */ /* 0x000fe2000bf06270 */
[----:B------:R-:W-:Y:S02]  /*32f0*/  IMAD.SHL.U32 R14, R4, 0x4, RZ ;  /* 0x00000004040e7824 */ /* 0x000fe400078e00ff */
[----:B------:R-:W-:Y:S01]  /*3300*/  HFMA2 R0, -RZ, RZ, 0, 0 ;  /* 0x00000000ff007431 */ /* 0x000fe200000001ff */
[----:B012---:R-:W-:Y:S01]  /*3310*/  CS2R R2, SRZ ;  /* 0x0000000000027805 */ /* 0x007fe2000001ff00 */
[----:B------:R-:W-:Y:S01]  /*3320*/  IMAD.MOV.U32 R5, RZ, RZ, RZ ;  /* 0x000000ffff057224 */ /* 0x000fe200078e00ff */
[----:B------:R-:W-:-:S03]  /*3330*/  LOP3.LUT R14, R14, 0x3c, RZ, 0xc0, !PT ;  /* 0x0000003c0e0e7812 */ /* 0x000fc600078ec0ff */
[----:B------:R-:W-:Y:S05]  /*3340*/  BRA.U !UP0, `(.L_x_137) ;  /* 0x0000000508f07547 */ /* 0x000fea000b800000 */
[----:B------:R-:W0:Y:S01]  /*3350*/  LDCU UR16, c[0x0][0x44c] ;  /* 0x00008980ff1077ac */ /* 0x000e220008000800 */
[----:B------:R-:W-:Y:S01]  /*3360*/  LOP3.LUT R0, R7, 0x3f0, R4, 0xf8, !PT ;  /* 0x000003f007007812 */ /* 0x000fe200078ef804 */
[----:B------:R-:W-:Y:S01]  /*3370*/  IMAD.MOV.U32 R18, RZ, RZ, RZ ;  /* 0x000000ffff127224 */ /* 0x000fe200078e00ff */
[----:B------:R-:W-:Y:S01]  /*3380*/  CS2R R10, SRZ ;  /* 0x00000000000a7805 */ /* 0x000fe2000001ff00 */
[----:B------:R-:W1:Y:S01]  /*3390*/  LDCU.64 UR4, c[0x0][0x3f8] ;  /* 0x00007f00ff0477ac */ /* 0x000e620008000a00 */
[----:B------:R-:W-:Y:S01]  /*33a0*/  CS2R R8, SRZ ;  /* 0x0000000000087805 */ /* 0x000fe2000001ff00 */
[----:B------:R-:W-:Y:S02]  /*33b0*/  UISETP.GE.U32.AND UP0, UPT, UR6, 0x4, UPT ;  /* 0x000000040600788c */ /* 0x000fe4000bf06070 */
[----:B0-----:R-:W-:Y:S02]  /*33c0*/  UIMAD UR7, UR12, UR16, URZ ;  /* 0x000000100c0772a4 */ /* 0x001fe4000f8e02ff */
[----:B------:R-:W-:-:S04]  /*33d0*/  UIMAD UR16, UR13, UR16, URZ ;  /* 0x000000100d1072a4 */ /* 0x000fc8000f8e02ff */
[----:B------:R-:W-:Y:S01]  /*33e0*/  IMAD.U32 R17, RZ, RZ, UR7 ;  /* 0x00000007ff117e24 */ /* 0x000fe2000f8e00ff */
[----:B------:R-:W-:Y:S01]  /*33f0*/  LEA R0, P0, R0, UR7, 0x2 ;  /* 0x0000000700007c11 */ /* 0x000fe2000f8010ff */
[----:B------:R-:W-:-:S03]  /*3400*/  UIADD3 UR7, UPT, UPT, UR13, -UR12, URZ ;  /* 0x8000000c0d077290 */ /* 0x000fc6000fffe0ff */
[----:B------:R-:W-:Y:S02]  /*3410*/  LEA.HI.X.SX32 R17, R17, RZ, 0x1, P0 ;  /* 0x000000ff11117211 */ /* 0x000fe400000f0eff */
[----:B-1----:R-:W-:Y:S01]  /*3420*/  LEA R16, P0, R0, UR4, 0x2 ;  /* 0x0000000400107c11 */ /* 0x002fe2000f8010ff */
[----:B------:R-:W-:-:S03]  /*3430*/  ULOP3.LUT UR4, UR6, 0x3, URZ, 0xc0, !UPT ;  /* 0x0000000306047892 */ /* 0x000fc6000f8ec0ff */
[----:B------:R-:W-:Y:S01]  /*3440*/  LEA.HI.X R17, R0, UR5, R17, 0x2, P0 ;  /* 0x0000000500117c11 */ /* 0x000fe200080f1411 */
[----:B------:R-:W-:Y:S01]  /*3450*/  IMAD.MOV.U32 R0, RZ, RZ, RZ ;  /* 0x000000ffff007224 */ /* 0x000fe200078e00ff */
[----:B------:R-:W-:Y:S07]  /*3460*/  BRA.U !UP0, `(.L_x_138) ;  /* 0x0000000508347547 */ /* 0x000fee000b800000 */
[----:B------:R-:W0:Y:S01]  /*3470*/  S2UR UR5, SR_CgaCtaId ;  /* 0x00000000000579c3 */ /* 0x000e220000008800 */
[----:B------:R-:W-:Y:S01]  /*3480*/  UMOV UR10, 0x400 ;  /* 0x00000400000a7882 */ /* 0x000fe20000000000 */
[----:B------:R-:W-:Y:S01]  /*3490*/  ULOP3.LUT UR15, UR6, 0x7ffffffc, URZ, 0xc0, !UPT ;  /* 0x7ffffffc060f7892 */ /* 0x000fe2000f8ec0ff */
[----:B------:R-:W-:Y:S01]  /*34a0*/  ISETP.GE.AND P2, PT, R13, UR7, PT ;  /* 0x000000070d007c0c */ /* 0x000fe2000bf46270 */
[----:B------:R-:W-:Y:S01]  /*34b0*/  IMAD.MOV.U32 R0, RZ, RZ, RZ ;  /* 0x000000ffff007224 */ /* 0x000fe200078e00ff */
[----:B------:R-:W-:Y:S01]  /*34c0*/  CS2R R2, SRZ ;  /* 0x0000000000027805 */ /* 0x000fe2000001ff00 */
[----:B------:R-:W-:Y:S01]  /*34d0*/  IMAD.MOV.U32 R5, RZ, RZ, RZ ;  /* 0x000000ffff057224 */ /* 0x000fe200078e00ff */
[----:B------:R-:W-:Y:S01]  /*34e0*/  UIMAD.WIDE UR22, UR16, 0x10, URZ ;  /* 0x00000010101678a5 */ /* 0x000fe2000f8e02ff */
[----:B------:R-:W-:Y:S01]  /*34f0*/  MOV R18, UR15 ;  /* 0x0000000f00127c02 */ /* 0x000fe20008000f00 */
[----:B------:R-:W-:Y:S02]  /*3500*/  UIMAD.WIDE UR20, UR16, 0xc, URZ ;  /* 0x0000000c101478a5 */ /* 0x000fe4000f8e02ff */
[----:B------:R-:W-:Y:S01]  /*3510*/  UIMAD.WIDE UR18, UR16, 0x8, URZ ;  /* 0x00000008101278a5 */ /* 0x000fe2000f8e02ff */
[----:B------:R-:W1:Y:S01]  /*3520*/  LDCU UR11, c[0x0][0x440] ;  /* 0x00008800ff0b77ac */ /* 0x000e620008000800 */
[----:B------:R-:W-:-:S02]  /*3530*/  UIMAD.WIDE UR24, UR16, 0x4, URZ ;  /* 0x00000004101878a5 */ /* 0x000fc4000f8e02ff */
[----:B0-----:R-:W-:Y:S02]  /*3540*/  ULEA UR5, UR5, UR10, 0x18 ;  /* 0x0000000a05057291 */ /* 0x001fe4000f8ec0ff */
[----:B------:R-:W-:-:S04]  /*3550*/  UIADD3 UR10, UPT, UPT, -UR15, URZ, URZ ;  /* 0x000000ff0f0a7290 */ /* 0x000fc8000fffe1ff */
[----:B------:R-:W-:-:S05]  /*3560*/  LEA R7, R13, UR5, 0x2 ;  /* 0x000000050d077c11 */ /* 0x000fca000f8e10ff */
[----:B-1----:R-:W-:-:S07]  /*3570*/  VIADD R7, R7, 0x48 ;  /* 0x0000004807077836 */ /* 0x002fce0000000000 */
.L_x_147:
        /* <DEDUP_REMOVED lines=9> */
.L_x_140:
[----:B------:R-:W-:Y:S05]  /*3610*/  BSYNC.RECONVERGENT B0 ;  /* 0x0000000000007941 */ /* 0x000fea0003800200 */
.L_x_139:
        /* <DEDUP_REMOVED lines=12> */
.L_x_142:
[----:B------:R-:W-:Y:S05]  /*36e0*/  BSYNC.RECONVERGENT B0 ;  /* 0x0000000000007941 */ /* 0x000fea0003800200 */
.L_x_141:
        /* <DEDUP_REMOVED lines=9> */
[----:B-1----:R-:W-:Y:S04]  /*3780*/  @!P0 IADD3 R20, P1, PT, R16, UR18, RZ ;  /* 0x0000001210148c10 */ /* 0x002fe8000ff3e0ff */
[----:B------:R-:W-:Y:S05]  /*3790*/  @!P0 IADD3.X R21, PT, PT, R17, UR19, RZ, P1, !PT ;  /* 0x0000001311158c10 */ /* 0x000fea0008ffe4ff */
[----:B------:R2:W5:Y:S04]  /*37a0*/  @!P0 LDG.E.128 R8, desc[UR8][R20.64] ;  /* 0x0000000814088981 */ /* 0x000568000c1e1d00 */
.L_x_144:
[----:B------:R-:W-:Y:S05]  /*37b0*/  BSYNC.RECONVERGENT B0 ;  /* 0x0000000000007941 */ /* 0x000fea0003800200 */
.L_x_143:
        /* <DEDUP_REMOVED lines=9> */
[----:B-12---:R-:W-:Y:S04]  /*3850*/  @!P0 IADD3 R20, P1, PT, R16, UR20, RZ ;  /* 0x0000001410148c10 */ /* 0x006fe8000ff3e0ff */
[----:B------:R-:W-:Y:S05]  /*3860*/  @!P0 IADD3.X R21, PT, PT, R17, UR21, RZ, P1, !PT ;  /* 0x0000001511158c10 */ /* 0x000fea0008ffe4ff */
[----:B------:R3:W5:Y:S04]  /*3870*/  @!P0 LDG.E.128 R8, desc[UR8][R20.64] ;  /* 0x0000000814088981 */ /* 0x000768000c1e1d00 */
.L_x_146:
[----:B------:R-:W-:Y:S05]  /*3880*/  BSYNC.RECONVERGENT B0 ;  /* 0x0000000000007941 */ /* 0x000fea0003800200 */
.L_x_145:
[----:B----4-:R-:W-:Y:S01]  /*3890*/  IADD3 R16, P0, PT, R16, UR22, RZ ;  /* 0x0000001610107c10 */ /* 0x010fe2000ff1e0ff */
[----:B------:R0:W4:Y:S01]  /*38a0*/  LDS R4, [R7+0x24] ;  /* 0x0000240007047984 */ /* 0x0001220000000800 */
[----:B------:R-:W-:Y:S02]  /*38b0*/  UIADD3 UR10, UPT, UPT, UR10, 0x4, URZ ;  /* 0x000000040a0a7890 */ /* 0x000fe4000fffe0ff */
[----:B------:R-:W-:Y:S02]  /*38c0*/  IADD3.X R17, PT, PT, R17, UR23, RZ, P0, !PT ;  /* 0x0000001711117c10 */ /* 0x000fe400087fe4ff */
[----:B------:R-:W-:Y:S01]  /*38d0*/  UISETP.NE.AND UP0, UPT, UR10, URZ, UPT ;  /* 0x000000ff0a00728c */ /* 0x000fe2000bf05270 */
[----:B0-----:R-:W-:Y:S01]  /*38e0*/  IADD3 R7, PT, PT, R7, 0x90, RZ ;  /* 0x0000009007077810 */ /* 0x001fe20007ffe0ff */
[C---:B----45:R-:W-:Y:S01]  /*38f0*/  FFMA.FTZ R5, R4.reuse, R8, R5 ;  /* 0x0000000804057223 */ /* 0x070fe20000010005 */
[C---:B------:R-:W-:Y:S01]  /*3900*/  FFMA.FTZ R2, R4.reuse, R9, R2 ;  /* 0x0000000904027223 */ /* 0x040fe20000010002 */
[C---:B------:R-:W-:Y:S01]  /*3910*/  FFMA.FTZ R3, R4.reuse, R10, R3 ;  /* 0x0000000a04037223 */ /* 0x040fe20000010003 */
[----:B------:R-:W-:Y:S04]  /*3920*/  FFMA.FTZ R0, R4, R11, R0 ;  /* 0x0000000b04007223 */ /* 0x000fe80000010000 */
[----:B------:R-:W-:Y:S05]  /*3930*/  BRA.U UP0, `(.L_x_147) ;  /* 0xfffffffd00107547 */ /* 0x000fea000b83ffff */
.L_x_138:
[----:B------:R-:W-:-:S09]  /*3940*/  UISETP.NE.AND UP0, UPT, UR4, URZ, UPT ;  /* 0x000000ff0400728c */ /* 0x000fd2000bf05270 */
[----:B------:R-:W-:Y:S05]  /*3950*/  BRA.U !UP0, `(.L_x_137) ;  /* 0x00000001086c7547 */ /* 0x000fea000b800000 */
[----:B------:R-:W0:Y:S01]  /*3960*/  S2UR UR10, SR_CgaCtaId ;  /* 0x00000000000a79c3 */ /* 0x000e220000008800 */
[----:B------:R-:W-:Y:S01]  /*3970*/  UMOV UR11, 0x400 ;  /* 0x00000400000b7882 */ /* 0x000fe20000000000 */
[----:B------:R-:W-:Y:S01]  /*3980*/  IMAD R18, R18, 0x9, R13 ;  /* 0x0000000912127824 */ /* 0x000fe200078e020d */
[----:B------:R-:W-:Y:S01]  /*3990*/  ISETP.GE.AND P1, PT, R13, UR7, PT ;  /* 0x000000070d007c0c */ /* 0x000fe2000bf26270 */
[----:B------:R-:W4:Y:S01]  /*39a0*/  LDCU UR5, c[0x0][0x440] ;  /* 0x00008800ff0577ac */ /* 0x000f220008000800 */
[----:B------:R-:W-:Y:S02]  /*39b0*/  UIMAD.WIDE UR18, UR16, 0x4, URZ ;  /* 0x00000004101278a5 */ /* 0x000fe4000f8e02ff */
[----:B0-----:R-:W-:Y:S02]  /*39c0*/  ULEA UR10, UR10, UR11, 0x18 ;  /* 0x0000000b0a0a7291 */ /* 0x001fe4000f8ec0ff */
[----:B------:R-:W-:-:S04]  /*39d0*/  UIADD3 UR11, UPT, UPT, -UR4, URZ, URZ ;  /* 0x000000ff040b7290 */ /* 0x000fc8000fffe1ff */
[----:B----4-:R-:W-:-:S08]  /*39e0*/  LEA R6, R18, UR10, 0x2 ;  /* 0x0000000a12067c11 */ /* 0x010fd0000f8e10ff */
.L_x_150:
        /* <DEDUP_REMOVED lines=8> */
.L_x_149:
[----:B------:R-:W-:Y:S05]  /*3a70*/  BSYNC.RECONVERGENT B0 ;  /* 0x0000000000007941 */ /* 0x000fea0003800200 */
.L_x_148:
[----:B0-----:R-:W-:Y:S01]  /*3a80*/  IADD3 R16, P0, PT, R16, UR18, RZ ;  /* 0x0000001210107c10 */ /* 0x001fe2000ff1e0ff */
[----:B------:R-:W-:Y:S01]  /*3a90*/  UISETP.NE.AND UP0, UPT, UR11, URZ, UPT ;  /* 0x000000ff0b00728c */ /* 0x000fe2000bf05270 */
[----:B----45:R-:W-:Y:S01]  /*3aa0*/  FFMA.FTZ R5, R4, R8, R5 ;  /* 0x0000000804057223 */ /* 0x030fe20000010005 */
[----:B------:R-:W-:Y:S01]  /*3ab0*/  IADD3 R6, PT, PT, R6, 0x24, RZ ;  /* 0x0000002406067810 */ /* 0x000fe20007ffe0ff */
[C---:B------:R-:W-:Y:S01]  /*3ac0*/  FFMA.FTZ R2, R4.reuse, R9, R2 ;  /* 0x0000000904027223 */ /* 0x040fe20000010002 */
[C---:B------:R-:W-:Y:S01]  /*3ad0*/  FFMA.FTZ R3, R4.reuse, R10, R3 ;  /* 0x0000000a04037223 */ /* 0x040fe20000010003 */
[----:B------:R-:W-:Y:S01]  /*3ae0*/  IADD3.X R17, PT, PT, R17, UR19, RZ, P0, !PT ;  /* 0x0000001311117c10 */ /* 0x000fe200087fe4ff */
[----:B------:R-:W-:Y:S03]  /*3af0*/  FFMA.FTZ R0, R4, R11, R0 ;  /* 0x0000000b04007223 */ /* 0x000fe60000010000 */
[----:B------:R-:W-:Y:S05]  /*3b00*/  BRA.U UP0, `(.L_x_150) ;  /* 0xfffffffd00b87547 */ /* 0x000fea000b83ffff */
.L_x_137:
[----:B------:R-:W-:-:S04]  /*3b10*/  IADD3 R13, PT, PT, R13, UR12, RZ ;  /* 0x0000000c0d0d7c10 */ /* 0x000fc8000fffe0ff */
[----:B------:R-:W-:-:S13]  /*3b20*/  ISETP.GE.AND P0, PT, R13, UR13, PT ;  /* 0x0000000d0d007c0c */ /* 0x000fda000bf06270 */
[----:B------:R-:W-:Y:S05]  /*3b30*/  @P0 EXIT ;  /* 0x000000000000094d */ /* 0x000fea0003800000 */
[----:B------:R-:W-:Y:S01]  /*3b40*/  IABS R9, UR14 ;  /* 0x0000000e00097c13 */ /* 0x000fe20008000000 */
[----:B------:R-:W0:Y:S01]  /*3b50*/  LDC R8, c[0x0][0x434] ;  /* 0x00010d00ff087b82 */ /* 0x000e220000000800 */
[----:B------:R-:W-:Y:S01]  /*3b60*/  IABS R10, R13 ;  /* 0x0000000d000a7213 */ /* 0x000fe20000000000 */
[----:B------:R-:W4:Y:S01]  /*3b70*/  LDCU UR4, c[0x0][0x440] ;  /* 0x00008800ff0477ac */ /* 0x000f220008000800 */
[----:B------:R-:W5:Y:S01]  /*3b80*/  I2F.RP R7, R9 ;  /* 0x0000000900077306 */ /* 0x000f620000209400 */
[----:B------:R-:W-:-:S05]  /*3b90*/  IABS R6, UR14 ;  /* 0x0000000e00067c13 */ /* 0x000fca0008000000 */
[----:B------:R-:W-:Y:S02]  /*3ba0*/  IMAD.MOV R6, RZ, RZ, -R6 ;  /* 0x000000ffff067224 */ /* 0x000fe400078e0a06 */
[----:B-----5:R-:W5:Y:S02]  /*3bb0*/  MUFU.RCP R16, R7 ;  /* 0x0000000700107308 */ /* 0x020f640000001000 */
[----:B-----5:R-:W-:Y:S01]  /*3bc0*/  VIADD R16, R16, 0xffffffe ;  /* 0x0ffffffe10107836 */ /* 0x020fe20000000000 */
        /* <DEDUP_REMOVED lines=16> */
[----:B------:R0:W5:Y:S01]  /*3cd0*/  F2I.FTZ.U32.TRUNC.NTZ R19, R18 ;  /* 0x0000001200137305 */ /* 0x000162000021f000 */
[----:B------:R-:W-:-:S04]  /*3ce0*/  LOP3.LUT R6, R13, UR14, RZ, 0x3c, !PT ;  /* 0x0000000e0d067c12 */ /* 0x000fc8000f8e3cff */
[----:B------:R-:W-:-:S07]  /*3cf0*/  ISETP.GE.AND P0, PT, R6, RZ, PT ;  /* 0x000000ff0600720c */ /* 0x000fce0003f06270 */
[----:B------:R-:W-:Y:S01]  /*3d00*/  @P2 IADD3 R11, PT, PT, R11, 0x1, RZ ;  /* 0x000000010b0b2810 */ /* 0x000fe20007ffe0ff */
[----:B0-----:R-:W-:Y:S01]  /*3d10*/  HFMA2 R18, -RZ, RZ, 0, 0 ;  /* 0x00000000ff127431 */ /* 0x001fe200000001ff */
[----:B-----5:R-:W-:-:S04]  /*3d20*/  IADD3 R6, PT, PT, RZ, -R19, RZ ;  /* 0x80000013ff067210 */ /* 0x020fc80007ffe0ff */
[----:B------:R-:W-:Y:S01]  /*3d30*/  @!P0 IMAD.MOV R11, RZ, RZ, -R11 ;  /* 0x000000ffff0b8224 */ /* 0x000fe200078e0a0b */
[----:B------:R-:W-:Y:S01]  /*3d40*/  @!P1 LOP3.LUT R11, RZ, UR14, RZ, 0x33, !PT ;  /* 0x0000000eff0b9c12 */ /* 0x000fe2000f8e33ff */
[----:B------:R-:W-:Y:S01]  /*3d50*/  IMAD R6, R6, R7, RZ ;  /* 0x0000000706067224 */ /* 0x000fe200078e02ff */
[----:B----4-:R-:W-:-:S03]  /*3d60*/  ISETP.GE.AND P1, PT, R14, UR4, PT ;  /* 0x000000040e007c0c */ /* 0x010fc6000bf26270 */
        /* <DEDUP_REMOVED lines=15> */
[----:B------:R-:W4:Y:S01]  /*3e60*/  LDCU.64 UR10, c[0x0][0x410] ;  /* 0x00008200ff0a77ac */ /* 0x000f220008000a00 */
        /* <DEDUP_REMOVED lines=15> */
[----:B----4-:R-:W-:Y:S02]  /*3f60*/  IMAD R7, R4, UR10, RZ ;  /* 0x0000000a04077c24 */ /* 0x010fe4000f8e02ff */
        /* <DEDUP_REMOVED lines=13> */
        .weak           $__internal_3_$__cuda_sm20_div_s64
        .type           $__internal_3_$__cuda_sm20_div_s64,@function
        .size           $__internal_3_$__cuda_sm20_div_s64,(.L_x_7091 - $__internal_3_$__cuda_sm20_div_s64)
$__internal_3_$__cuda_sm20_div_s64:
        /* <DEDUP_REMOVED lines=83> */
[----:B------:R-:W-:Y:S05]  /*4570*/  RET.REL.NODEC R14 `(_ZN5flash32flash_fwd_splitkv_combine_kernelI23Flash_fwd_kernel_traitsILi64ELi64ELi256ELi4ELb0ELb0EN7cutlass6half_tE19Flash_kernel_traitsILi64ELi64ELi256ELi4ES3_EELi8ELi4ELb0EEEvNS_16Flash_fwd_paramsE) ;  /* 0xffffffb80ea07950 */ /* 0x000fea0003c3ffff */
.L_x_151:
        /* <DEDUP_REMOVED lines=16> */
.L_x_7091:


//--------------------- .text._ZN5flash32flash_fwd_splitkv_combine_kernelI23Flash_fwd_kernel_traitsILi64ELi64ELi256ELi4ELb0ELb0EN7cutlass6half_tE19Flash_kernel_traitsILi64ELi64ELi256ELi4ES3_EELi8ELi3ELb0EEEvNS_16Flash_fwd_paramsE --------------------------
	.section	.text._ZN5flash32flash_fwd_splitkv_combine_kernelI23Flash_fwd_kernel_traitsILi64ELi64ELi256ELi4ELb0ELb0EN7cutlass6half_tE19Flash_kernel_traitsILi64ELi64ELi256ELi4ES3_EELi8ELi3ELb0EEEvNS_16Flash_fwd_paramsE,"ax",@progbits
	.align	128
        .global         _ZN5flash32flash_fwd_splitkv_combine_kernelI23Flash_fwd_kernel_traitsILi64ELi64ELi256ELi4ELb0ELb0EN7cutlass6half_tE19Flash_kernel_traitsILi64ELi64ELi256ELi4ES3_EELi8ELi3ELb0EEEvNS_16Flash_fwd_paramsE
        .type           _ZN5flash32flash_fwd_splitkv_combine_kernelI23Flash_fwd_kernel_traitsILi64ELi64ELi256ELi4ELb0ELb0EN7cutlass6half_tE19Flash_kernel_traitsILi64ELi64ELi256ELi4ES3_EELi8ELi3ELb0EEEvNS_16Flash_fwd_paramsE,@function
        .size           _ZN5flash32flash_fwd_splitkv_combine_kernelI23Flash_fwd_kernel_traitsILi64ELi64ELi256ELi4ELb0ELb0EN7cutlass6half_tE19Flash_kernel_traitsILi64ELi64ELi256ELi4ES3_EELi8ELi3ELb0EEEvNS_16Flash_fwd_paramsE,(.L_x_7092 - _ZN5flash32flash_fwd_splitkv_combine_kernelI23Flash_fwd_kernel_traitsILi64ELi64ELi256ELi4ELb0ELb0EN7cutlass6half_tE19Flash_kernel_traitsILi64ELi64ELi256ELi4ES3_EELi8ELi3ELb0EEEvNS_16Flash_fwd_paramsE)
        .other          _ZN5flash32flash_fwd_splitkv_combine_kernelI23Flash_fwd_kernel_traitsILi64ELi64ELi256ELi4ELb0ELb0EN7cutlass6half_tE19Flash_kernel_traitsILi64ELi64ELi256ELi4ES3_EELi8ELi3ELb0EEEvNS_16Flash_fwd_paramsE,@"STO_CUDA_ENTRY STV_DEFAULT"
_ZN5flash32flash_fwd_splitkv_combine_kernelI23Flash_fwd_kernel_traitsILi64ELi64ELi256ELi4ELb0ELb0EN7cutlass6half_tE19Flash_kernel_traitsILi64ELi64ELi256ELi4ES3_EELi8ELi3ELb0EEEvNS_16Flash_fwd_paramsE:
.text._ZN5flash32flash_fwd_splitkv_combine_kernelI23Flash_fwd_kernel_traitsILi64ELi64ELi256ELi4ELb0ELb0EN7cutlass6half_tE19Flash_kernel_traitsILi64ELi64ELi256ELi4ES3_EELi8ELi3ELb0EEEvNS_16Flash_fwd_paramsE:
        /* <DEDUP_REMOVED lines=38> */
.L_x_152:
[----:B------:R-:W-:Y:S01]  /*0260*/  IMAD.U32 R24, RZ, RZ, UR21 ;  /* 0x00000015ff187e24 */ /* 0x000fe2000f8e00ff */
[----:B------:R-:W-:Y:S01]  /*0270*/  MOV R16, UR19 ;  /* 0x0000001300107c02 */ /* 0x000fe20008000f00 */
[----:B------:R-:W-:Y:S01]  /*0280*/  IMAD.U32 R15, RZ, RZ, UR15 ;  /* 0x0000000fff0f7e24 */ /* 0x000fe2000f8e00ff */
[----:B------:R-:W-:Y:S02]  /*0290*/  MOV R13, UR14 ;  /* 0x0000000e000d7c02 */ /* 0x000fe40008000f00 */
[----:B------:R-:W-:Y:S02]  /*02a0*/  MOV R14, 0x2c0 ;  /* 0x000002c0000e7802 */ /* 0x000fe40000000f00 */
[----:B------:R-:W-:Y:S05]  /*02b0*/  CALL.REL.NOINC `($__internal_4_$__cuda_sm20_div_s64) ;  /* 0x0000003c005c7944 */ /* 0x000fea0003c00000 */
[----:B------:R-:W-:-:S07]  /*02c0*/  MOV R10, R0 ;  /* 0x00000000000a7202 */ /* 0x000fce0000000f00 */
.L_x_153:
        /* <DEDUP_REMOVED lines=30> */
.L_x_155:
[----:B------:R-:W-:Y:S01]  /*04b0*/  IMAD.MOV.U32 R24, RZ, RZ, R10 ;  /* 0x000000ffff187224 */ /* 0x000fe200078e000a */
[----:B------:R-:W-:Y:S02]  /*04c0*/  MOV R15, R11 ;  /* 0x0000000b000f7202 */ /* 0x000fe40000000f00 */
[----:B------:R-:W-:Y:S02]  /*04d0*/  MOV R14, 0x4f0 ;  /* 0x000004f0000e7802 */ /* 0x000fe40000000f00 */
[----:B------:R-:W-:Y:S05]  /*04e0*/  CALL.REL.NOINC `($__internal_4_$__cuda_sm20_div_s64) ;  /* 0x0000003800d07944 */ /* 0x000fea0003c00000 */
[----:B------:R-:W-:Y:S02]  /*04f0*/  MOV R6, R0 ;  /* 0x0000000000067202 */ /* 0x000fe40000000f00 */
[----:B------:R-:W-:Y:S02]  /*0500*/  MOV R7, R11 ;  /* 0x0000000b00077202 */ /* 0x000fe40000000f00 */
.L_x_156:
[----:B------:R-:W-:Y:S05]  /*0510*/  BSYNC.RECONVERGENT B0 ;  /* 0x0000000000007941 */ /* 0x000fea0003800200 */
.L_x_154:
        /* <DEDUP_REMOVED lines=58> */
.L_x_158:
[----:B------:R-:W-:Y:S01]  /*08c0*/  IMAD.MOV.U32 R24, RZ, RZ, R16 ;  /* 0x000000ffff187224 */ /* 0x000fe200078e0010 */
[----:B------:R-:W-:Y:S01]  /*08d0*/  MOV R16, R10 ;  /* 0x0000000a00107202 */ /* 0x000fe20000000f00 */
[----:B------:R-:W-:Y:S01]  /*08e0*/  IMAD.MOV.U32 R15, RZ, RZ, R13 ;  /* 0x000000ffff0f7224 */ /* 0x000fe200078e000d */
[----:B------:R-:W-:Y:S02]  /*08f0*/  MOV R13, R4 ;  /* 0x00000004000d7202 */ /* 0x000fe40000000f00 */
[----:B------:R-:W-:Y:S02]  /*0900*/  MOV R14, 0x920 ;  /* 0x00000920000e7802 */ /* 0x000fe40000000f00 */
[----:B------:R-:W-:Y:S05]  /*0910*/  CALL.REL.NOINC `($__internal_4_$__cuda_sm20_div_s64) ;  /* 0x0000003400c47944 */ /* 0x000fea0003c00000 */
[----:B------:R-:W-:Y:S02]  /*0920*/  MOV R14, R0 ;  /* 0x00000000000e7202 */ /* 0x000fe40000000f00 */
[----:B------:R-:W-:Y:S02]  /*0930*/  MOV R15, R11 ;  /* 0x0000000b000f7202 */ /* 0x000fe40000000f00 */
.L_x_159:
[----:B------:R-:W-:Y:S05]  /*0940*/  BSYNC.RECONVERGENT B0 ;  /* 0x0000000000007941 */ /* 0x000fea0003800200 */
.L_x_157:
        /* <DEDUP_REMOVED lines=58> */
[----:B-1----:R-:W-:Y:S02]  /*0cf0*/  IMAD.MOV R3, RZ, RZ, -R9 ;  /* 0x000000ffff037224 */ /* 0x002fe400078e0a09 */
[----:B------:R-:W-:Y:S02]  /*0d00*/  IMAD.MOV.U32 R8, RZ, RZ, RZ ;  /* 0x000000ffff087224 */ /* 0x000fe400078e00ff */
[----:B------:R-:W-:Y:S01]  /*0d10*/  IMAD R3, R3, UR13, RZ ;  /* 0x0000000d03037c24 */ /* 0x000fe2000f8e02ff */
[----:B------:R-:W-:-:S03]  /*0d20*/  UIADD3 UR9, UPT, UPT, URZ, -UR17, URZ ;  /* 0x80000011ff097290 */ /* 0x000fc6000fffe0ff */
[----:B------:R-:W-:Y:S01]  /*0d30*/  IMAD.HI.U32 R3, R9, R3, R8 ;  /* 0x0000000309037227 */ /* 0x000fe200078e0008 */
[----:B------:R-:W-:-:S04]  /*0d40*/  UIMAD UR9, UR9, UR11, URZ ;  /* 0x0000000b090972a4 */ /* 0x000fc8000f8e02ff */
[----:B------:R-:W-:Y:S01]  /*0d50*/  UIMAD.WIDE.U32 UR16, UR17, UR9, UR16 ;  /* 0x00000009111072a5 */ /* 0x000fe2000f8e0010 */
[----:B------:R-:W-:-:S03]  /*0d60*/  IMAD.HI.U32 R9, R3, UR12, RZ ;  /* 0x0000000c03097c27 */ /* 0x000fc6000f8e00ff */
[----:B------:R-:W-:Y:S01]  /*0d70*/  UIMAD.WIDE.U32 UR16, UR17, UR12, URZ ;  /* 0x0000000c111072a5 */ /* 0x000fe2000f8e00ff */
[----:B------:R-:W-:Y:S01]  /*0d80*/  IMAD R0, R9, R0, UR12 ;  /* 0x0000000c09007e24 */ /* 0x000fe2000f8e0200 */
[----:B------:R-:W-:Y:S02]  /*0d90*/  ULOP3.LUT UR16, UR6, UR13, URZ, 0x3c, !UPT ;  /* 0x0000000d06107292 */ /* 0x000fe4000f8e3cff */
[----:B------:R-:W-:Y:S02]  /*0da0*/  UIADD3 UR10, UPT, UPT, -UR17, URZ, URZ ;  /* 0x000000ff110a7290 */ /* 0x000fe4000fffe1ff */
[----:B------:R-:W-:Y:S01]  /*0db0*/  ISETP.LT.U32.AND P1, PT, R0, UR13, PT ;  /* 0x0000000d00007c0c */ /* 0x000fe2000bf21070 */
[----:B------:R-:W0:Y:S01]  /*0dc0*/  LDCU.U8 UR9, c[0x0][0x549] ;  /* 0x0000a920ff0977ac */ /* 0x000e220008000000 */
[----:B------:R-:W-:Y:S01]  /*0dd0*/  ISETP.LE.AND P0, PT, RZ, UR16, PT ;  /* 0x00000010ff007c0c */ /* 0x000fe2000bf03270 */
[----:B------:R-:W-:Y:S02]  /*0de0*/  UIMAD UR10, UR11, UR10, UR12 ;  /* 0x0000000a0b0a72a4 */ /* 0x000fe4000f8e020c */
[----:B------:R-:W-:-:S02]  /*0df0*/  ULOP3.LUT UR6, UR6, UR4, URZ, 0x3c, !UPT ;  /* 0x0000000406067292 */ /* 0x000fc4000f8e3cff */
[----:B------:R-:W-:-:S06]  /*0e00*/  UISETP.GT.U32.AND UP1, UPT, UR11, UR10, UPT ;  /* 0x0000000a0b00728c */ /* 0x000fcc000bf24070 */
[----:B------:R-:W-:Y:S02]  /*0e10*/  @!P1 VIADD R0, R0, -UR13 ;  /* 0x8000000d00009c36 */ /* 0x000fe40008000000 */
[----:B------:R-:W-:Y:S01]  /*0e20*/  @!P1 VIADD R9, R9, 0x1 ;  /* 0x0000000109099836 */ /* 0x000fe20000000000 */
[----:B------:R-:W-:Y:S02]  /*0e30*/  ISETP.NE.AND P1, PT, RZ, UR7, PT ;  /* 0x00000007ff007c0c */ /* 0x000fe4000bf25270 */
[----:B------:R-:W-:Y:S01]  /*0e40*/  ISETP.GE.U32.AND P2, PT, R0, UR13, PT ;  /* 0x0000000d00007c0c */ /* 0x000fe2000bf46070 */
[----:B0-----:R-:W-:Y:S02]  /*0e50*/  UISETP.NE.AND UP0, UPT, UR9, URZ, UPT ;  /* 0x000000ff0900728c */ /* 0x001fe4000bf05270 */
[----:B------:R-:W-:Y:S02]  /*0e60*/  @!UP1 UIADD3 UR10, UPT, UPT, UR10, -UR11, URZ ;  /* 0x8000000b0a0a9290 */ /* 0x000fe4000fffe0ff */
[----:B------:R-:W-:-:S02]  /*0e70*/  @!UP1 UIADD3 UR17, UPT, UPT, UR17, 0x1, URZ ;  /* 0x0000000111119890 */ /* 0x000fc4000fffe0ff */
[----:B------:R-:W-:Y:S02]  /*0e80*/  UISETP.GE.U32.AND UP3, UPT, UR10, UR11, UPT ;  /* 0x0000000b0a00728c */ /* 0x000fe4000bf66070 */
[----:B------:R-:W-:Y:S02]  /*0e90*/  UISETP.GE.AND UP1, UPT, UR6, URZ, UPT ;  /* 0x000000ff0600728c */ /* 0x000fe4000bf26270 */
[----:B------:R-:W-:Y:S02]  /*0ea0*/  USEL UR9, UR5, 0x1, !UP0 ;  /* 0x0000000105097887 */ /* 0x000fe4000c000000 */
[----:B------:R-:W-:Y:S01]  /*0eb0*/  @P2 VIADD R9, R9, 0x1 ;  /* 0x0000000109092836 */ /* 0x000fe20000000000 */
[----:B------:R-:W-:-:S03]  /*0ec0*/  USHF.R.S32.HI UR6, URZ, 0x1f, UR7 ;  /* 0x0000001fff067899 */ /* 0x000fc60008011407 */
[----:B------:R-:W-:Y:S01]  /*0ed0*/  @!P0 IMAD.MOV R9, RZ, RZ, -R9 ;  /* 0x000000ffff098224 */ /* 0x000fe200078e0a09 */
[----:B------:R-:W-:Y:S01]  /*0ee0*/  @!P1 LOP3.LUT R9, RZ, UR13, RZ, 0x33, !PT ;  /* 0x0000000dff099c12 */ /* 0x000fe2000f8e33ff */
[----:B------:R-:W-:Y:S02]  /*0ef0*/  @UP3 UIADD3 UR17, UPT, UPT, UR17, 0x1, URZ ;  /* 0x0000000111113890 */ /* 0x000fe4000fffe0ff */
[----:B------:R-:W-:Y:S01]  /*0f00*/  UISETP.NE.AND UP3, UPT, UR8, URZ, UPT ;  /* 0x000000ff0800728c */ /* 0x000fe2000bf65270 */
[----:B------:R-:W-:Y:S01]  /*0f10*/  ISETP.LT.U32.AND P0, PT, R14, R9, PT ;  /* 0x000000090e00720c */ /* 0x000fe20003f01070 */
[----:B------:R-:W-:Y:S01]  /*0f20*/  @!UP1 UIADD3 UR17, UPT, UPT, -UR17, URZ, URZ ;  /* 0x000000ff11119290 */ /* 0x000fe2000fffe1ff */
[----:B------:R-:W-:Y:S01]  /*0f30*/  SHF.R.S32.HI R3, RZ, 0x1f, R9 ;  /* 0x0000001fff037819 */ /* 0x000fe20000011409 */
[----:B------:R-:W-:Y:S02]  /*0f40*/  USEL UR5, URZ, 0x1, !UP3 ;  /* 0x00000001ff057887 */ /* 0x000fe4000d800000 */
[----:B------:R-:W-:Y:S01]  /*0f50*/  @!UP2 ULOP3.LUT UR17, URZ, UR4, URZ, 0x33, !UPT ;  /* 0x00000004ff11a292 */ /* 0x000fe2000f8e33ff */
[----:B------:R-:W-:Y:S01]  /*0f60*/  ISETP.LT.AND.EX P0, PT, R15, R3, PT, P0 ;  /* 0x000000030f00720c */ /* 0x000fe20003f01300 */
[----:B------:R-:W-:-:S03]  /*0f70*/  ULOP3.LUT UR6, UR6, UR5, URZ, 0xfc, !UPT ;  /* 0x0000000506067292 */ /* 0x000fc6000f8efcff */
        /* <DEDUP_REMOVED lines=25> */
.L_x_161:
[----:B------:R-:W-:Y:S01]  /*1110*/  IMAD.MOV.U32 R24, RZ, RZ, R14 ;  /* 0x000000ffff187224 */ /* 0x000fe200078e000e */
[----:B------:R-:W-:Y:S01]  /*1120*/  MOV R16, R9 ;  /* 0x0000000900107202 */ /* 0x000fe20000000f00 */
[----:B------:R-:W-:Y:S01]  /*1130*/  IMAD.MOV.U32 R13, RZ, RZ, R3 ;  /* 0x000000ffff0d7224 */ /* 0x000fe200078e0003 */
[----:B------:R-:W-:Y:S02]  /*1140*/  MOV R14, 0x1160 ;  /* 0x00001160000e7802 */ /* 0x000fe40000000f00 */
[----:B------:R-:W-:Y:S05]  /*1150*/  CALL.REL.NOINC `($__internal_4_$__cuda_sm20_div_s64) ;  /* 0x0000002c00b47944 */ /* 0x000fea0003c00000 */
[----:B------:R-:W-:Y:S02]  /*1160*/  MOV R30, R0 ;  /* 0x00000000001e7202 */ /* 0x000fe40000000f00 */
[----:B------:R-:W-:Y:S02]  /*1170*/  MOV R31, R11 ;  /* 0x0000000b001f7202 */ /* 0x000fe40000000f00 */
.L_x_162:
[----:B------:R-:W-:Y:S05]  /*1180*/  BSYNC.RECONVERGENT B0 ;  /* 0x0000000000007941 */ /* 0x000fea0003800200 */
.L_x_160:
        /* <DEDUP_REMOVED lines=9> */
[----:B0-----:R-:W-:-:S04]  /*1220*/  IADD3 R2, PT, PT, R2, -0x1, R11 ;  /* 0xffffffff02027810 */ /* 0x001fc80007ffe00b */
[----:B------:R-:W-:Y:S01]  /*1230*/  IABS R5, R2 ;  /* 0x0000000200057213 */ /* 0x000fe20000000000 */
[----:B-1----:R-:W-:-:S04]  /*1240*/  VIADD R12, R12, 0xffffffe ;  /* 0x0ffffffe0c0c7836 */ /* 0x002fc80000000000 */
[----:B------:R-:W0:Y:S02]  /*1250*/  F2I.FTZ.U32.TRUNC.NTZ R13, R12 ;  /* 0x0000000c000d7305 */ /* 0x000e24000021f000 */
[----:B0-----:R-:W-:Y:S02]  /*1260*/  IMAD.MOV R8, RZ, RZ, -R13 ;  /* 0x000000ffff087224 */ /* 0x001fe400078e0a0d */
[----:B------:R-:W-:Y:S02]  /*1270*/  IMAD.MOV.U32 R12, RZ, RZ, RZ ;  /* 0x000000ffff0c7224 */ /* 0x000fe400078e00ff */
[----:B------:R-:W-:-:S04]  /*1280*/  IMAD R8, R8, R11, RZ ;  /* 0x0000000b08087224 */ /* 0x000fc800078e02ff */
[----:B------:R-:W-:-:S06]  /*1290*/  IMAD.HI.U32 R8, R13, R8, R12 ;  /* 0x000000080d087227 */ /* 0x000fcc00078e000c */
[----:B------:R-:W-:-:S04]  /*12a0*/  IMAD.HI.U32 R8, R8, R5, RZ ;  /* 0x0000000508087227 */ /* 0x000fc800078e00ff */
[----:B------:R-:W-:-:S05]  /*12b0*/  IMAD R0, R8, R0, R5 ;  /* 0x0000000008007224 */ /* 0x000fca00078e0205 */
[----:B------:R-:W-:-:S13]  /*12c0*/  ISETP.GT.U32.AND P1, PT, R11, R0, PT ;  /* 0x000000000b00720c */ /* 0x000fda0003f24070 */
[----:B------:R-:W-:Y:S02]  /*12d0*/  @!P1 IMAD.IADD R0, R0, 0x1, -R11 ;  /* 0x0000000100009824 */ /* 0x000fe400078e0a0b */
[----:B------:R-:W-:Y:S01]  /*12e0*/  @!P1 VIADD R8, R8, 0x1 ;  /* 0x0000000108089836 */ /* 0x000fe20000000000 */
[----:B------:R-:W-:Y:S02]  /*12f0*/  ISETP.NE.AND P1, PT, RZ, UR22, PT ;  /* 0x00000016ff007c0c */ /* 0x000fe4000bf25270 */
[-C--:B------:R-:W-:Y:S02]  /*1300*/  ISETP.GE.U32.AND P2, PT, R0, R11.reuse, PT ;  /* 0x0000000b0000720c */ /* 0x080fe40003f46070 */
[----:B------:R-:W-:-:S04]  /*1310*/  LOP3.LUT R0, R2, R11, RZ, 0x3c, !PT ;  /* 0x0000000b02007212 */ /* 0x000fc800078e3cff */
[----:B------:R-:W-:-:S07]  /*1320*/  ISETP.GE.AND P0, PT, R0, RZ, PT ;  /* 0x000000ff0000720c */ /* 0x000fce0003f06270 */
[----:B------:R-:W-:-:S06]  /*1330*/  @P2 VIADD R8, R8, 0x1 ;  /* 0x0000000108082836 */ /* 0x000fcc0000000000 */
        /* <DEDUP_REMOVED lines=30> */
.L_x_164:
[----:B------:R-:W-:Y:S01]  /*1520*/  IMAD.MOV.U32 R24, RZ, RZ, R6 ;  /* 0x000000ffff187224 */ /* 0x000fe200078e0006 */
[----:B------:R-:W-:Y:S01]  /*1530*/  MOV R15, R7 ;  /* 0x00000007000f7202 */ /* 0x000fe20000000f00 */
[----:B------:R-:W-:Y:S01]  /*1540*/  IMAD.MOV.U32 R16, RZ, RZ, R8 ;  /* 0x000000ffff107224 */ /* 0x000fe200078e0008 */
[----:B------:R-:W-:Y:S02]  /*1550*/  MOV R14, 0x1570 ;  /* 0x00001570000e7802 */ /* 0x000fe40000000f00 */
[----:B------:R-:W-:Y:S05]  /*1560*/  CALL.REL.NOINC `($__internal_4_$__cuda_sm20_div_s64) ;  /* 0x0000002800b07944 */ /* 0x000fea0003c00000 */
[----:B------:R-:W-:Y:S02]  /*1570*/  MOV R22, R0 ;  /* 0x0000000000167202 */ /* 0x000fe40000000f00 */
[----:B------:R-:W-:Y:S02]  /*1580*/  MOV R23, R11 ;  /* 0x0000000b00177202 */ /* 0x000fe40000000f00 */
.L_x_165:
[----:B------:R-:W-:Y:S05]  /*1590*/  BSYNC.RECONVERGENT B0 ;  /* 0x0000000000007941 */ /* 0x000fea0003800200 */
.L_x_163:
[----:B------:R-:W0:Y:S01]  /*15a0*/  LDCU UR8, c[0x0][0x434] ;  /* 0x00008680ff0877ac */ /* 0x000e220008000800 */
[----:B------:R-:W-:Y:S01]  /*15b0*/  HFMA2 R12, -RZ, RZ, 0, 0 ;  /* 0x00000000ff0c7431 */ /* 0x000fe200000001ff */
[----:B------:R-:W1:Y:S01]  /*15c0*/  S2R R17, SR_TID.X ;  /* 0x0000000000117919 */ /* 0x000e620000002100 */
[----:B------:R-:W-:Y:S01]  /*15d0*/  BSSY.RECONVERGENT B0, `(.L_x_166) ;  /* 0x000004e000007945 */ /* 0x000fe20003800200 */
[----:B------:R-:W-:Y:S01]  /*15e0*/  USHF.R.S32.HI UR4, URZ, 0x1f, UR22 ;  /* 0x0000001fff047899 */ /* 0x000fe20008011416 */
[----:B------:R-:W2:Y:S03]  /*15f0*/  LDCU UR5, c[0x0][0x534] ;  /* 0x0000a680ff0577ac */ /* 0x000ea60008000800 */
[----:B------:R-:W-:Y:S01]  /*1600*/  ULOP3.LUT UR4, UR4, 0x1, URZ, 0xfc, !UPT ;  /* 0x0000000104047892 */ /* 0x000fe2000f8efcff */
[----:B------:R-:W3:Y:S01]  /*1610*/  LDCU.64 UR10, c[0x0][0x358] ;  /* 0x00006b00ff0a77ac */ /* 0x000ee20008000a00 */
[----:B0-----:R-:W-:-:S04]  /*1620*/  IABS R6, UR8 ;  /* 0x0000000800067c13 */ /* 0x001fc80008000000 */
[----:B------:R-:W0:Y:S08]  /*1630*/  I2F.RP R7, R6 ;  /* 0x0000000600077306 */ /* 0x000e300000209400 */
[----:B0-----:R-:W0:Y:S02]  /*1640*/  MUFU.RCP R13, R7 ;  /* 0x00000007000d7308 */ /* 0x001e240000001000 */
[----:B0-----:R-:W-:-:S06]  /*1650*/  VIADD R13, R13, 0xffffffe ;  /* 0x0ffffffe0d0d7836 */ /* 0x001fcc0000000000 */
[----:B------:R-:W0:Y:S02]  /*1660*/  F2I.FTZ.U32.TRUNC.NTZ R13, R13 ;  /* 0x0000000d000d7305 */ /* 0x000e24000021f000 */
[----:B0-----:R-:W-:-:S04]  /*1670*/  IMAD.MOV R0, RZ, RZ, -R13 ;  /* 0x000000ffff007224 */ /* 0x001fc800078e0a0d */
[----:B------:R-:W-:Y:S01]  /*1680*/  IMAD R5, R0, R6, RZ ;  /* 0x0000000600057224 */ /* 0x000fe200078e02ff */
[----:B------:R-:W-:Y:S02]  /*1690*/  IABS R0, R2 ;  /* 0x0000000200007213 */ /* 0x000fe40000000000 */
[----:B------:R-:W-:Y:S01]  /*16a0*/  LOP3.LUT R2, R2, UR8, RZ, 0x3c, !PT ;  /* 0x0000000802027c12 */ /* 0x000fe2000f8e3cff */
[----:B------:R-:W-:-:S03]  /*16b0*/  IMAD.HI.U32 R5, R13, R5, R12 ;  /* 0x000000050d057227 */ /* 0x000fc600078e000c */
[----:B------:R-:W-:-:S03]  /*16c0*/  ISETP.GE.AND P1, PT, R2, RZ, PT ;  /* 0x000000ff0200720c */ /* 0x000fc60003f26270 */
[----:B------:R-:W-:-:S04]  /*16d0*/  IMAD.HI.U32 R12, R5, R0, RZ ;  /* 0x00000000050c7227 */ /* 0x000fc800078e00ff */
[----:B------:R-:W-:-:S04]  /*16e0*/  IMAD.MOV R5, RZ, RZ, -R12 ;  /* 0x000000ffff057224 */ /* 0x000fc800078e0a0c */
[C---:B------:R-:W-:Y:S02]  /*16f0*/  IMAD R5, R6.reuse, R5, R0 ;  /* 0x0000000506057224 */ /* 0x040fe400078e0200 */
[----:B------:R-:W0:Y:S03]  /*1700*/  LDC R0, c[0x0][0x3e0] ;  /* 0x0000f800ff007b82 */ /* 0x000e260000000800 */
[----:B------:R-:W-:-:S13]  /*1710*/  ISETP.GT.U32.AND P0, PT, R6, R5, PT ;  /* 0x000000050600720c */ /* 0x000fda0003f04070 */
[----:B------:R-:W-:Y:S01]  /*1720*/  @!P0 IMAD.IADD R5, R5, 0x1, -R6 ;  /* 0x0000000105058824 */ /* 0x000fe200078e0a06 */
[----:B------:R-:W-:Y:S02]  /*1730*/  @!P0 IADD3 R12, PT, PT, R12, 0x1, RZ ;  /* 0x000000010c0c8810 */ /* 0x000fe40007ffe0ff */
[----:B------:R-:W-:Y:S02]  /*1740*/  ISETP.NE.AND P0, PT, RZ, UR8, PT ;  /* 0x00000008ff007c0c */ /* 0x000fe4000bf05270 */
[----:B------:R-:W-:Y:S02]  /*1750*/  ISETP.GE.U32.AND P2, PT, R5, R6, PT ;  /* 0x000000060500720c */ /* 0x000fe40003f46070 */
[----:B0-----:R-:W-:-:S04]  /*1760*/  IABS R5, R0 ;  /* 0x0000000000057213 */ /* 0x001fc80000000000 */
[----:B------:R-:W0:Y:S07]  /*1770*/  I2F.RP R18, R5 ;  /* 0x0000000500127306 */ /* 0x000e2e0000209400 */
[----:B------:R-:W-:-:S05]  /*1780*/  @P2 VIADD R12, R12, 0x1 ;  /* 0x000000010c0c2836 */ /* 0x000fca0000000000 */
[----:B------:R-:W-:Y:S02]  /*1790*/  @!P1 IADD3 R12, PT, PT, -R12, RZ, RZ ;  /* 0x000000ff0c0c9210 */ /* 0x000fe40007ffe1ff */
[----:B------:R-:W-:Y:S01]  /*17a0*/  @!P0 LOP3.LUT R12, RZ, UR8, RZ, 0x33, !PT ;  /* 0x00000008ff0c8c12 */ /* 0x000fe2000f8e33ff */
[----:B0-----:R-:W0:Y:S04]  /*17b0*/  MUFU.RCP R18, R18 ;  /* 0x0000001200127308 */ /* 0x001e280000001000 */
[----:B------:R-:W-:Y:S01]  /*17c0*/  IMAD R6, R12, UR4, RZ ;  /* 0x000000040c067c24 */ /* 0x000fe2000f8e02ff */
[----:B------:R-:W4:Y:S04]  /*17d0*/  LDCU UR4, c[0x0][0x430] ;  /* 0x00008600ff0477ac */ /* 0x000f280008000800 */
[----:B------:R-:W-:-:S02]  /*17e0*/  IABS R16, R6 ;  /* 0x0000000600107213 */ /* 0x000fc40000000000 */
[----:B------:R-:W-:Y:S02]  /*17f0*/  IABS R15, R6 ;  /* 0x00000006000f7213 */ /* 0x000fe40000000000 */
[----:B------:R-:W5:Y:S01]  /*1800*/  I2F.RP R2, R16 ;  /* 0x0000001000027306 */ /* 0x000f620000209400 */
[----:B------:R-:W-:Y:S02]  /*1810*/  VIADD R7, R16, UR18 ;  /* 0x0000001210077c36 */ /* 0x000fe40008000000 */
[----:B------:R-:W-:Y:S01]  /*1820*/  IMAD.MOV R15, RZ, RZ, -R15 ;  /* 0x000000ffff0f7224 */ /* 0x000fe200078e0a0f */
[----:B0-----:R-:W-:Y:S02]  /*1830*/  IADD3 R18, PT, PT, R18, 0xffffffe, RZ ;  /* 0x0ffffffe12127810 */ /* 0x001fe40007ffe0ff */
[----:B------:R-:W-:Y:S02]  /*1840*/  IABS R13, R7 ;  /* 0x00000007000d7213 */ /* 0x000fe40000000000 */
[----:B------:R0:W-:Y:S01]  /*1850*/  F2I.FTZ.U32.TRUNC.NTZ R19, R18 ;  /* 0x0000001200137305 */ /* 0x0001e2000021f000 */
[----:B----4-:R-:W-:-:S07]  /*1860*/  UIMAD UR8, UR8, UR4, URZ ;  /* 0x00000004080872a4 */ /* 0x010fce000f8e02ff */
[----:B-----5:R-:W4:Y:S01]  /*1870*/  MUFU.RCP R24, R2 ;  /* 0x0000000200187308 */ /* 0x020f220000001000 */
[----:B0-----:R-:W-:Y:S02]  /*1880*/  IMAD.MOV.U32 R18, RZ, RZ, RZ ;  /* 0x000000ffff127224 */ /* 0x001fe400078e00ff */
[----:B----4-:R-:W-:Y:S02]  /*1890*/  VIADD R24, R24, 0xffffffe ;  /* 0x0ffffffe18187836 */ /* 0x010fe40000000000 */
[----:B------:R-:W-:-:S03]  /*18a0*/  IMAD.MOV R2, RZ, RZ, -R19 ;  /* 0x000000ffff027224 */ /* 0x000fc600078e0a13 */
[----:B------:R-:W0:Y:S02]  /*18b0*/  F2I.FTZ.U32.TRUNC.NTZ R25, R24 ;  /* 0x0000001800197305 */ /* 0x000e24000021f000 */
[----:B0-----:R-:W-:Y:S02]  /*18c0*/  IADD3 R11, PT, PT, RZ, -R25, RZ ;  /* 0x80000019ff0b7210 */ /* 0x001fe40007ffe0ff */
[----:B------:R-:W-:-:S03]  /*18d0*/  MOV R24, RZ ;  /* 0x000000ff00187202 */ /* 0x000fc60000000f00 */
[----:B------:R-:W-:Y:S01]  /*18e0*/  IMAD R20, R11, R16, RZ ;  /* 0x000000100b147224 */ /* 0x000fe200078e02ff */
[----:B-1----:R-:W-:-:S03]  /*18f0*/  SHF.R.U32.HI R11, RZ, 0x3, R17 ;  /* 0x00000003ff0b7819 */ /* 0x002fc60000011611 */
[----:B------:R-:W-:Y:S01]  /*1900*/  IMAD.HI.U32 R20, R25, R20, R24 ;  /* 0x0000001419147227 */ /* 0x000fe200078e0018 */
[----:B--2---:R-:W-:-:S05]  /*1910*/  ISETP.GE.AND P0, PT, R11, UR5, PT ;  /* 0x000000050b007c0c */ /* 0x004fca000bf06270 */
[----:B------:R-:W-:-:S04]  /*1920*/  IMAD.HI.U32 R20, R20, R13, RZ ;  /* 0x0000000d14147227 */ /* 0x000fc800078e00ff */
[----:B------:R-:W-:-:S05]  /*1930*/  IMAD R15, R20, R15, R13 ;  /* 0x0000000f140f7224 */ /* 0x000fca00078e020d */
[----:B------:R-:W-:-:S13]  /*1940*/  ISETP.GT.U32.AND P2, PT, R16, R15, PT ;  /* 0x0000000f1000720c */ /* 0x000fda0003f44070 */
[----:B------:R-:W-:-:S04]  /*1950*/  @!P2 IADD3 R15, PT, PT, R15, -R16, RZ ;  /* 0x800000100f0fa210 */ /* 0x000fc80007ffe0ff */
[----:B------:R-:W-:Y:S01]  /*1960*/  ISETP.GE.U32.AND P1, PT, R15, R16, PT ;  /* 0x000000100f00720c */ /* 0x000fe20003f26070 */
[----:B------:R-:W-:-:S04]  /*1970*/  IMAD R15, R2, R5, RZ ;  /* 0x00000005020f7224 */ /* 0x000fc800078e02ff */
[----:B------:R-:W-:Y:S01]  /*1980*/  IMAD.HI.U32 R14, R19, R15, R18 ;  /* 0x0000000f130e7227 */ /* 0x000fe200078e0012 */
[----:B------:R-:W-:Y:S01]  /*1990*/  MOV R15, 0xff800000 ;  /* 0xff800000000f7802 */ /* 0x000fe20000000f00 */
[----:B---3--:R-:W-:Y:S06]  /*19a0*/  @P0 BRA `(.L_x_167) ;  /* 0x0000000000400947 */ /* 0x008fec0003800000 */
[----:B------:R-:W-:Y:S01]  /*19b0*/  UIADD3 UR5, UP1, UPT, UR21, -UR20, URZ ;  /* 0x8000001415057290 */ /* 0x000fe2000ff3e0ff */
[----:B------:R-:W-:-:S03]  /*19c0*/  LOP3.LUT R18, R17, 0x7, RZ, 0xc0, !PT ;  /* 0x0000000711127812 */ /* 0x000fc600078ec0ff */
[----:B------:R-:W-:Y:S02]  /*19d0*/  UIADD3.X UR4, UPT, UPT, UR15, -0x1, URZ, UP1, !UPT ;  /* 0xffffffff0f047890 */ /* 0x000fe40008ffe4ff */
[----:B------:R-:W-:-:S04]  /*19e0*/  ISETP.LT.U32.AND P0, PT, R18, UR5, PT ;  /* 0x0000000512007c0c */ /* 0x000fc8000bf01070 */
[----:B------:R-:W-:-:S05]  /*19f0*/  IMAD.U32 R2, RZ, RZ, UR4 ;  /* 0x00000004ff027e24 */ /* 0x000fca000f8e00ff */
[----:B------:R-:W-:-:S13]  /*1a00*/  ISETP.GT.AND.EX P0, PT, R2, RZ, PT, P0 ;  /* 0x000000ff0200720c */ /* 0x000fda0003f04300 */
[----:B------:R-:W-:Y:S05]  /*1a10*/  @!P0 BRA `(.L_x_167) ;  /* 0x0000000000248947 */ /* 0x000fea0003800000 */
[----:B------:R-:W0:Y:S01]  /*1a20*/  LDCU.64 UR4, c[0x0][0x428] ;  /* 0x00008500ff0477ac */ /* 0x000e220008000a00 */
[----:B------:R-:W-:Y:S01]  /*1a30*/  IADD3 R18, P0, PT, R18, UR20, RZ ;  /* 0x0000001412127c10 */ /* 0x000fe2000ff1e0ff */
[----:B------:R-:W-:-:S04]  /*1a40*/  IMAD R2, R11, UR15, RZ ;  /* 0x0000000f0b027c24 */ /* 0x000fc8000f8e02ff */
[----:B------:R-:W-:Y:S02]  /*1a50*/  IMAD.X R19, RZ, RZ, RZ, P0 ;  /* 0x000000ffff137224 */ /* 0x000fe400000e06ff */
[----:B------:R-:W-:-:S05]  /*1a60*/  IMAD.WIDE.U32 R18, R11, UR21, R18 ;  /* 0x000000150b127c25 */ /* 0x000fca000f8e0012 */
[----:B------:R-:W-:Y:S02]  /*1a70*/  IADD3 R2, PT, PT, R19, R2, RZ ;  /* 0x0000000213027210 */ /* 0x000fe40007ffe0ff */
[----:B0-----:R-:W-:-:S04]  /*1a80*/  LEA R24, P0, R18, UR4, 0x2 ;  /* 0x0000000412187c11 */ /* 0x001fc8000f8010ff */
[----:B------:R-:W-:-:S05]  /*1a90*/  LEA.HI.X R25, R18, UR5, R2, 0x2, P0 ;  /* 0x0000000512197c11 */ /* 0x000fca00080f1402 */
[----:B------:R0:W5:Y:S04]  /*1aa0*/  LDG.E R15, desc[UR10][R24.64] ;  /* 0x0000000a180f7981 */ /* 0x000168000c1e1900 */
.L_x_167:
[----:B------:R-:W-:Y:S05]  /*1ab0*/  BSYNC.RECONVERGENT B0 ;  /* 0x0000000000007941 */ /* 0x000fea0003800200 */
.L_x_166:
[----:B------:R-:W1:Y:S01]  /*1ac0*/  S2R R21, SR_CgaCtaId ;  /* 0x0000000000157919 */ /* 0x000e620000008800 */
[----:B------:R-:W-:Y:S01]  /*1ad0*/  ISETP.GT.U32.AND P0, PT, R17, 0x3f, PT ;  /* 0x0000003f1100780c */ /* 0x000fe20003f04070 */
[----:B------:R-:W-:Y:S01]  /*1ae0*/  @!P2 VIADD R20, R20, 0x1 ;  /* 0x000000011414a836 */ /* 0x000fe20000000000 */
[----:B------:R-:W-:Y:S01]  /*1af0*/  MOV R2, 0x400 ;  /* 0x0000040000027802 */ /* 0x000fe20000000f00 */
[----:B------:R-:W-:Y:S01]  /*1b00*/  BSSY.RECONVERGENT B1, `(.L_x_168) ;  /* 0x0000169000017945 */ /* 0x000fe20003800200 */
[----:B------:R-:W-:Y:S01]  /*1b10*/  ISETP.NE.AND P5, PT, R6, RZ, PT ;  /* 0x000000ff0600720c */ /* 0x000fe20003fa5270 */
[----:B------:R-:W-:-:S08]  /*1b20*/  @P1 VIADD R20, R20, 0x1 ;  /* 0x0000000114141836 */ /* 0x000fd00000000000 */
[----:B------:R-:W-:-:S05]  /*1b30*/  @!P0 IMAD.SHL.U32 R18, R17, 0x4, RZ ;  /* 0x0000000411128824 */ /* 0x000fca00078e00ff */
[----:B------:R-:W-:Y:S02]  /*1b40*/  @!P0 LOP3.LUT R18, R18, 0x1c, RZ, 0xc0, !PT ;  /* 0x0000001c12128812 */ /* 0x000fe400078ec0ff */
[----:B-1----:R-:W-:Y:S02]  /*1b50*/  LEA R21, R21, R2, 0x18 ;  /* 0x0000000215157211 */ /* 0x002fe400078ec0ff */
[----:B------:R-:W-:-:S03]  /*1b60*/  LOP3.LUT R2, R17, 0x7, RZ, 0xc0, !PT ;  /* 0x0000000711027812 */ /* 0x000fc600078ec0ff */
[--C-:B------:R-:W-:Y:S02]  /*1b70*/  @!P0 IMAD R19, R11, 0x24, R21.reuse ;  /* 0x000000240b138824 */ /* 0x100fe400078e0215 */
[----:B------:R-:W-:Y:S02]  /*1b80*/  IMAD R2, R2, 0x24, R21 ;  /* 0x0000002402027824 */ /* 0x000fe400078e0215 */
[----:B------:R-:W-:Y:S02]  /*1b90*/  @!P0 IMAD.IADD R18, R19, 0x1, R18 ;  /* 0x0000000113128824 */ /* 0x000fe400078e0212 */
[----:B------:R-:W-:Y:S02]  /*1ba0*/  IMAD.MOV.U32 R21, RZ, RZ, -0x800000 ;  /* 0xff800000ff157424 */ /* 0x000fe400078e00ff */
[----:B------:R-:W-:Y:S01]  /*1bb0*/  IMAD R19, R11, 0x4, R2 ;  /* 0x000000040b137824 */ /* 0x000fe200078e0202 */
[----:B-----5:R-:W-:Y:S01]  /*1bc0*/  @!P0 STS [R18], R15 ;  /* 0x0000000f12008388 */ /* 0x020fe20000000800 */
[----:B------:R-:W-:Y:S06]  /*1bd0*/  BAR.SYNC.DEFER_BLOCKING 0x0 ;  /* 0x0000000000007b1d */ /* 0x000fec0000010000 */
[----:B------:R1:W2:Y:S02]  /*1be0*/  @!P0 LDS R21, [R19] ;  /* 0x0000000013158984 */ /* 0x0002a40000000800 */
[----:B-1----:R-:W-:-:S04]  /*1bf0*/  IMAD.HI.U32 R19, R14, R13, RZ ;  /* 0x0000000d0e137227 */ /* 0x002fc800078e00ff */
[----:B------:R-:W-:-:S04]  /*1c00*/  IMAD.MOV R14, RZ, RZ, -R19 ;  /* 0x000000ffff0e7224 */ /* 0x000fc800078e0a13 */
[----:B------:R-:W-:Y:S01]  /*1c10*/  IMAD R14, R5, R14, R13 ;  /* 0x0000000e050e7224 */ /* 0x000fe200078e020d */
[C---:B------:R-:W-:Y:S02]  /*1c20*/  LOP3.LUT R13, R7.reuse, R16, RZ, 0x3c, !PT ;  /* 0x00000010070d7212 */ /* 0x040fe400078e3cff */
[----:B------:R-:W-:Y:S02]  /*1c30*/  LOP3.LUT R7, R7, R0, RZ, 0x3c, !PT ;  /* 0x0000000007077212 */ /* 0x000fe400078e3cff */
[----:B------:R-:W-:Y:S02]  /*1c40*/  ISETP.GE.AND P3, PT, R13, RZ, PT ;  /* 0x000000ff0d00720c */ /* 0x000fe40003f66270 */
[----:B------:R-:W-:Y:S01]  /*1c50*/  ISETP.GE.AND P2, PT, R7, RZ, PT ;  /* 0x000000ff0700720c */ /* 0x000fe20003f46270 */
[----:B------:R-:W-:Y:S01]  /*1c60*/  IMAD.MOV.U32 R7, RZ, RZ, R20 ;  /* 0x000000ffff077224 */ /* 0x000fe200078e0014 */
[----:B--2---:R-:W1:Y:S01]  /*1c70*/  SHFL.BFLY PT, R26, R21, 0x4, 0x1f ;  /* 0x0c801f00151a7f89 */ /* 0x004e6200000e0000 */
[----:B------:R-:W-:Y:S01]  /*1c80*/  SHF.R.S32.HI R13, RZ, 0x1f, R6 ;  /* 0x0000001fff0d7819 */ /* 0x000fe20000011406 */
[----:B------:R-:W-:-:S02]  /*1c90*/  IMAD.MOV.U32 R20, RZ, RZ, 0x7f800000 ;  /* 0x7f800000ff147424 */ /* 0x000fc400078e00ff */
[----:B------:R-:W-:-:S05]  /*1ca0*/  IMAD R6, R6, UR8, RZ ;  /* 0x0000000806067c24 */ /* 0x000fca000f8e02ff */
[----:B------:R-:W-:Y:S01]  /*1cb0*/  @!P3 IMAD.MOV R7, RZ, RZ, -R7 ;  /* 0x000000ffff07b224 */ /* 0x000fe200078e0a07 */
[----:B------:R-:W-:Y:S02]  /*1cc0*/  ISETP.NE.AND P3, PT, R12, RZ, PT ;  /* 0x000000ff0c00720c */ /* 0x000fe40003f65270 */
[----:B------:R-:W-:Y:S02]  /*1cd0*/  @!P5 LOP3.LUT R7, RZ, R16, RZ, 0x33, !PT ;  /* 0x00000010ff07d212 */ /* 0x000fe400078e33ff */
[----:B------:R-:W-:-:S04]  /*1ce0*/  SEL R12, RZ, 0x1, !P3 ;  /* 0x00000001ff0c7807 */ /* 0x000fc80005800000 */
[----:B------:R-:W-:Y:S02]  /*1cf0*/  LOP3.LUT R12, R13, R12, RZ, 0xfc, !PT ;  /* 0x0000000c0d0c7212 */ /* 0x000fe400078efcff */
[----:B-1----:R-:W-:-:S05]  /*1d00*/  FMNMX.FTZ R26, R26, R21, !PT ;  /* 0x000000151a1a7209 */ /* 0x002fca0007810000 */
[----:B------:R-:W1:Y:S02]  /*1d10*/  SHFL.BFLY PT, R27, R26, 0x2, 0x1f ;  /* 0x0c401f001a1b7f89 */ /* 0x000e6400000e0000 */
[----:B-1----:R-:W-:-:S05]  /*1d20*/  FMNMX.FTZ R27, R26, R27, !PT ;  /* 0x0000001b1a1b7209 */ /* 0x002fca0007810000 */
[----:B------:R-:W1:Y:S02]  /*1d30*/  SHFL.BFLY PT, R2, R27, 0x1, 0x1f ;  /* 0x0c201f001b027f89 */ /* 0x000e6400000e0000 */
[----:B-1----:R-:W-:-:S04]  /*1d40*/  FMNMX.FTZ R2, R27, R2, !PT ;  /* 0x000000021b027209 */ /* 0x002fc80007810000 */
[----:B------:R-:W-:-:S04]  /*1d50*/  FSETP.NEU.FTZ.AND P0, PT, R2, -INF , PT ;  /* 0xff8000000200780b */ /* 0x000fc80003f1d000 */
[----:B------:R-:W-:Y:S02]  /*1d60*/  FSEL R2, R2, RZ, P0 ;  /* 0x000000ff02027208 */ /* 0x000fe40000000000 */
[----:B------:R-:W-:-:S03]  /*1d70*/  ISETP.GT.U32.AND P0, PT, R5, R14, PT ;  /* 0x0000000e0500720c */ /* 0x000fc60003f04070 */
[----:B0-----:R-:W-:-:S04]  /*1d80*/  FADD.FTZ R24, -R2, R21 ;  /* 0x0000001502187221 */ /* 0x001fc80000010100 */
[----:B------:R-:W-:-:S06]  /*1d90*/  FMUL.FTZ R24, R24, 1.4426950216293334961 ;  /* 0x3fb8aa3b18187820 */ /* 0x000fcc0000410000 */
[----:B------:R-:W0:Y:S01]  /*1da0*/  MUFU.EX2 R24, R24 ;  /* 0x0000001800187308 */ /* 0x000e220000000800 */
[----:B------:R-:W-:Y:S02]  /*1db0*/  @!P0 IMAD.IADD R14, R14, 0x1, -R5 ;  /* 0x000000010e0e8824 */ /* 0x000fe400078e0a05 */
[----:B------:R-:W-:Y:S01]  /*1dc0*/  @!P0 VIADD R19, R19, 0x1 ;  /* 0x0000000113138836 */ /* 0x000fe20000000000 */
[----:B------:R-:W-:Y:S02]  /*1dd0*/  ISETP.NE.AND P0, PT, R0, RZ, PT ;  /* 0x000000ff0000720c */ /* 0x000fe40003f05270 */
[----:B------:R-:W-:Y:S02]  /*1de0*/  ISETP.GE.U32.AND P4, PT, R14, R5, PT ;  /* 0x000000050e00720c */ /* 0x000fe40003f86070 */
[----:B------:R-:W-:Y:S01]  /*1df0*/  SHF.R.S32.HI R5, RZ, 0x1f, R7 ;  /* 0x0000001fff057819 */ /* 0x000fe20000011407 */
[----:B0-----:R-:W0:Y:S10]  /*1e00*/  SHFL.BFLY PT, R25, R24, 0x4, 0x1f ;  /* 0x0c801f0018197f89 */ /* 0x001e3400000e0000 */
[----:B------:R-:W-:-:S04]  /*1e10*/  @P4 VIADD R19, R19, 0x1 ;  /* 0x0000000113134836 */ /* 0x000fc80000000000 */
[----:B------:R-:W-:Y:S01]  /*1e20*/  @!P2 IMAD.MOV R19, RZ, RZ, -R19 ;  /* 0x000000ffff13a224 */ /* 0x000fe200078e0a13 */
[----:B------:R-:W-:Y:S02]  /*1e30*/  @!P0 LOP3.LUT R19, RZ, R0, RZ, 0x33, !PT ;  /* 0x00000000ff138212 */ /* 0x000fe400078e33ff */
[----:B------:R-:W-:Y:S02]  /*1e40*/  LOP3.LUT P0, RZ, R17, 0x3c7, RZ, 0xc0, !PT ;  /* 0x000003c711ff7812 */ /* 0x000fe4000780c0ff */
[----:B------:R-:W-:-:S04]  /*1e50*/  ISETP.LT.U32.AND P2, PT, R22, R7, PT ;  /* 0x000000071600720c */ /* 0x000fc80003f41070 */
[----:B------:R-:W-:Y:S01]  /*1e60*/  ISETP.LT.AND.EX P2, PT, R23, R5, PT, P2 ;  /* 0x000000051700720c */ /* 0x000fe20003f41320 */
[----:B------:R-:W-:-:S03]  /*1e70*/  IMAD R5, R19, UR9, RZ ;  /* 0x0000000913057c24 */ /* 0x000fc6000f8e02ff */
[----:B------:R-:W-:Y:S01]  /*1e80*/  SEL R7, R22, R7, P2 ;  /* 0x0000000716077207 */ /* 0x000fe20001000000 */
[----:B------:R-:W-:Y:S02]  /*1e90*/  IMAD R5, R12, R5, RZ ;  /* 0x000000050c057224 */ /* 0x000fe400078e02ff */
[----:B0-----:R-:W-:-:S05]  /*1ea0*/  FADD.FTZ R25, R24, R25 ;  /* 0x0000001918197221 */ /* 0x001fca0000010000 */
[----:B------:R-:W0:Y:S02]  /*1eb0*/  SHFL.BFLY PT, R18, R25, 0x2, 0x1f ;  /* 0x0c401f0019127f89 */ /* 0x000e2400000e0000 */
[----:B0-----:R-:W-:-:S05]  /*1ec0*/  FADD.FTZ R18, R25, R18 ;  /* 0x0000001219127221 */ /* 0x001fca0000010000 */
[----:B------:R-:W0:Y:S02]  /*1ed0*/  SHFL.BFLY PT, R15, R18, 0x1, 0x1f ;  /* 0x0c201f00120f7f89 */ /* 0x000e2400000e0000 */
[----:B0-----:R-:W-:-:S05]  /*1ee0*/  FADD.FTZ R15, R18, R15 ;  /* 0x0000000f120f7221 */ /* 0x001fca0000010000 */
[----:B------:R-:W-:-:S13]  /*1ef0*/  FSETP.NE.FTZ.AND P1, PT, R15, RZ, PT ;  /* 0x000000ff0f00720b */ /* 0x000fda0003f35000 */
[----:B------:R-:W0:Y:S02]  /*1f00*/  @P1 MUFU.LG2 R15, R15 ;  /* 0x0000000f000f1308 */ /* 0x000e240000000c00 */
        /* <DEDUP_REMOVED lines=14> */
[----:B------:R-:W-:-:S03]  /*1ff0*/  IMAD R15, R11, UR19, RZ ;  /* 0x000000130b0f7c24 */ /* 0x000fc6000f8e02ff */
[----:B------:R-:W-:Y:S01]  /*2000*/  ISETP.GE.U32.AND P0, PT, R12, 0x3, PT ;  /* 0x000000030c00780c */ /* 0x000fe20003f06070 */
[----:B------:R-:W-:Y:S01]  /*2010*/  IMAD.WIDE.U32 R12, R0, UR19, RZ ;  /* 0x00000013000c7c25 */ /* 0x000fe2000f8e00ff */
[----:B------:R-:W-:-:S03]  /*2020*/  IADD3.X R14, PT, PT, RZ, R11, RZ, P1, !PT ;  /* 0x0000000bff0e7210 */ /* 0x000fc60000ffe4ff */
[----:B------:R-:W-:Y:S01]  /*2030*/  IMAD R15, R0, UR14, R15 ;  /* 0x0000000e000f7c24 */ /* 0x000fe2000f8e020f */
[----:B------:R-:W-:-:S04]  /*2040*/  ISETP.GE.U32.AND.EX P0, PT, R14, RZ, PT, P0 ;  /* 0x000000ff0e00720c */ /* 0x000fc80003f06100 */
        /* <DEDUP_REMOVED lines=13> */
[----:B0-----:R-:W-:-:S06]  /*2120*/  VIADD R12, R12, 0xffffffe ;  /* 0x0ffffffe0c0c7836 */ /* 0x001fcc0000000000 */
[----:B------:R0:W1:Y:S02]  /*2130*/  F2I.FTZ.U32.TRUNC.NTZ R13, R12 ;  /* 0x0000000c000d7305 */ /* 0x000064000021f000 */
[----:B0-----:R-:W-:Y:S02]  /*2140*/  HFMA2 R12, -RZ, RZ, 0, 0 ;  /* 0x00000000ff0c7431 */ /* 0x001fe400000001ff */
[----:B-1----:R-:W-:-:S04]  /*2150*/  IMAD.MOV R0, RZ, RZ, -R13 ;  /* 0x000000ffff007224 */ /* 0x002fc800078e0a0d */
[----:B------:R-:W-:-:S04]  /*2160*/  IMAD R0, R0, R26, RZ ;  /* 0x0000001a00007224 */ /* 0x000fc800078e02ff */
[----:B------:R-:W-:Y:S01]  /*2170*/  IMAD.HI.U32 R0, R13, R0, R12 ;  /* 0x000000000d007227 */ /* 0x000fe200078e000c */
[----:B------:R-:W-:-:S05]  /*2180*/  LEA.HI R13, R17, UR20, RZ, 0x1d ;  /* 0x00000014110d7c11 */ /* 0x000fca000f8fe8ff */
        /* <DEDUP_REMOVED lines=13> */
.L_x_171:
[----:B------:R-:W-:Y:S01]  /*2260*/  LEA.HI R24, R17, UR20, RZ, 0x1d ;  /* 0x0000001411187c11 */ /* 0x000fe2000f8fe8ff */
[----:B------:R-:W-:Y:S01]  /*2270*/  IMAD.MOV.U32 R15, RZ, RZ, RZ ;  /* 0x000000ffff0f7224 */ /* 0x000fe200078e00ff */
[----:B------:R-:W-:Y:S01]  /*2280*/  MOV R14, 0x22b0 ;  /* 0x000022b0000e7802 */ /* 0x000fe20000000f00 */
[----:B------:R-:W-:Y:S02]  /*2290*/  IMAD.MOV.U32 R16, RZ, RZ, R26 ;  /* 0x000000ffff107224 */ /* 0x000fe400078e001a */
[----:B------:R-:W-:Y:S05]  /*22a0*/  CALL.REL.NOINC `($__internal_4_$__cuda_sm20_div_s64) ;  /* 0x0000001c00607944 */ /* 0x000fea0003c00000 */
[----:B------:R-:W-:Y:S02]  /*22b0*/  IADD3 R13, PT, PT, -R0, RZ, RZ ;  /* 0x000000ff000d7210 */ /* 0x000fe40007ffe1ff */
[----:B------:R-:W-:-:S03]  /*22c0*/  MOV R27, R11 ;  /* 0x0000000b001b7202 */ /* 0x000fc60000000f00 */
[----:B------:R-:W-:Y:S01]  /*22d0*/  IMAD R24, R26, R13, R24 ;  /* 0x0000000d1a187224 */ /* 0x000fe200078e0218 */
[----:B------:R-:W-:-:S07]  /*22e0*/  MOV R26, R0 ;  /* 0x00000000001a7202 */ /* 0x000fce0000000f00 */
.L_x_172:
[----:B------:R-:W-:Y:S01]  /*22f0*/  IABS R13, UR19 ;  /* 0x00000013000d7c13 */ /* 0x000fe20008000000 */
[----:B------:R-:W-:Y:S01]  /*2300*/  IMAD R3, R3, R10, RZ ;  /* 0x0000000a03037224 */ /* 0x000fe200078e02ff */
[----:B------:R-:W-:Y:S01]  /*2310*/  MOV R14, RZ ;  /* 0x000000ff000e7202 */ /* 0x000fe20000000f00 */
[----:B------:R-:W-:Y:S01]  /*2320*/  BSSY.RECONVERGENT B0, `(.L_x_173) ;  /* 0x0000040000007945 */ /* 0x000fe20003800200 */
[----:B------:R-:W0:Y:S01]  /*2330*/  I2F.U32.RP R16, R13 ;  /* 0x0000000d00107306 */ /* 0x000e220000209000 */
[----:B------:R-:W-:Y:S01]  /*2340*/  IABS R0, UR19 ;  /* 0x0000001300007c13 */ /* 0x000fe20008000000 */
[----:B------:R-:W-:Y:S01]  /*2350*/  IMAD R3, R9, R4, R3 ;  /* 0x0000000409037224 */ /* 0x000fe200078e0203 */
[----:B------:R-:W-:Y:S02]  /*2360*/  IABS R11, R24 ;  /* 0x00000018000b7213 */ /* 0x000fe40000000000 */
[----:B------:R-:W-:-:S04]  /*2370*/  LOP3.LUT R4, R24, UR19, RZ, 0x3c, !PT ;  /* 0x0000001318047c12 */ /* 0x000fc8000f8e3cff */
[----:B------:R-:W-:Y:S01]  /*2380*/  ISETP.GE.AND P0, PT, R4, RZ, PT ;  /* 0x000000ff0400720c */ /* 0x000fe20003f06270 */
[----:B0-----:R-:W0:Y:S02]  /*2390*/  MUFU.RCP R15, R16 ;  /* 0x00000010000f7308 */ /* 0x001e240000001000 */
[----:B0-----:R-:W-:-:S06]  /*23a0*/  VIADD R15, R15, 0xffffffe ;  /* 0x0ffffffe0f0f7836 */ /* 0x001fcc0000000000 */
[----:B------:R-:W0:Y:S02]  /*23b0*/  F2I.FTZ.U32.TRUNC.NTZ R15, R15 ;  /* 0x0000000f000f7305 */ /* 0x000e24000021f000 */
[----:B0-----:R-:W-:-:S04]  /*23c0*/  IMAD.MOV R12, RZ, RZ, -R15 ;  /* 0x000000ffff0c7224 */ /* 0x001fc800078e0a0f */
[----:B------:R-:W-:-:S04]  /*23d0*/  IMAD R12, R12, R13, RZ ;  /* 0x0000000d0c0c7224 */ /* 0x000fc800078e02ff */
[----:B------:R-:W-:-:S04]  /*23e0*/  IMAD.HI.U32 R14, R15, R12, R14 ;  /* 0x0000000c0f0e7227 */ /* 0x000fc800078e000e */
[----:B------:R-:W-:Y:S02]  /*23f0*/  IMAD.MOV R12, RZ, RZ, -R0 ;  /* 0x000000ffff0c7224 */ /* 0x000fe400078e0a00 */
[----:B------:R-:W-:-:S04]  /*2400*/  IMAD.HI.U32 R0, R14, R11, RZ ;  /* 0x0000000b0e007227 */ /* 0x000fc800078e00ff */
[----:B------:R-:W-:Y:S02]  /*2410*/  IMAD R12, R0, R12, R11 ;  /* 0x0000000c000c7224 */ /* 0x000fe400078e020b */
[----:B------:R-:W-:-:S03]  /*2420*/  IMAD.WIDE.U32 R14, R9, R10, RZ ;  /* 0x0000000a090e7225 */ /* 0x000fc600078e00ff */
[----:B------:R-:W-:Y:S01]  /*2430*/  ISETP.GT.U32.AND P1, PT, R13, R12, PT ;  /* 0x0000000c0d00720c */ /* 0x000fe20003f24070 */
[----:B------:R-:W-:Y:S02]  /*2440*/  IMAD.IADD R3, R15, 0x1, R3 ;  /* 0x000000010f037824 */ /* 0x000fe400078e0203 */
[----:B------:R-:W-:-:S04]  /*2450*/  IMAD.WIDE.U32 R32, R14, R30, RZ ;  /* 0x0000001e0e207225 */ /* 0x000fc800078e00ff */
[----:B------:R-:W-:-:S04]  /*2460*/  IMAD R3, R3, R30, RZ ;  /* 0x0000001e03037224 */ /* 0x000fc800078e02ff */
[----:B------:R-:W-:Y:S02]  /*2470*/  IMAD R3, R31, R14, R3 ;  /* 0x0000000e1f037224 */ /* 0x000fe400078e0203 */
[-C--:B------:R-:W-:Y:S02]  /*2480*/  @!P1 IADD3 R12, PT, PT, R12, -R13.reuse, RZ ;  /* 0x8000000d0c0c9210 */ /* 0x080fe40007ffe0ff */
[----:B------:R-:W-:Y:S02]  /*2490*/  @!P1 IADD3 R0, PT, PT, R0, 0x1, RZ ;  /* 0x0000000100009810 */ /* 0x000fe40007ffe0ff */
[----:B------:R-:W-:Y:S01]  /*24a0*/  ISETP.GE.U32.AND P2, PT, R12, R13, PT ;  /* 0x0000000d0c00720c */ /* 0x000fe20003f46070 */
[----:B------:R-:W-:Y:S01]  /*24b0*/  IMAD.IADD R13, R33, 0x1, R3 ;  /* 0x00000001210d7824 */ /* 0x000fe200078e0203 */
[----:B------:R-:W-:-:S11]  /*24c0*/  ISETP.NE.AND P1, PT, RZ, UR19, PT ;  /* 0x00000013ff007c0c */ /* 0x000fd6000bf25270 */
[----:B------:R-:W-:-:S05]  /*24d0*/  @P2 VIADD R0, R0, 0x1 ;  /* 0x0000000100002836 */ /* 0x000fca0000000000 */
[----:B------:R-:W-:Y:S02]  /*24e0*/  MOV R4, R0 ;  /* 0x0000000000047202 */ /* 0x000fe40000000f00 */
[----:B------:R-:W-:Y:S02]  /*24f0*/  LOP3.LUT R0, R27, R13, RZ, 0xfc, !PT ;  /* 0x0000000d1b007212 */ /* 0x000fe400078efcff */
[----:B------:R-:W-:Y:S02]  /*2500*/  @!P0 IADD3 R4, PT, PT, -R4, RZ, RZ ;  /* 0x000000ff04048210 */ /* 0x000fe40007ffe1ff */
[----:B------:R-:W-:Y:S02]  /*2510*/  ISETP.NE.U32.AND P0, PT, R0, RZ, PT ;  /* 0x000000ff0000720c */ /* 0x000fe40003f05070 */
[----:B------:R-:W-:-:S04]  /*2520*/  @!P1 LOP3.LUT R4, RZ, UR19, RZ, 0x33, !PT ;  /* 0x00000013ff049c12 */ /* 0x000fc8000f8e33ff */
[----:B------:R-:W-:-:S05]  /*2530*/  IADD3 R3, PT, PT, -R4, RZ, RZ ;  /* 0x000000ff04037210 */ /* 0x000fca0007ffe1ff */
        /* <DEDUP_REMOVED lines=23> */
.L_x_174:
[----:B------:R-:W-:Y:S01]  /*26b0*/  IMAD.MOV.U32 R24, RZ, RZ, R26 ;  /* 0x000000ffff187224 */ /* 0x000fe200078e001a */
[----:B------:R-:W-:Y:S01]  /*26c0*/  MOV R15, R27 ;  /* 0x0000001b000f7202 */ /* 0x000fe20000000f00 */
[----:B------:R-:W-:Y:S01]  /*26d0*/  IMAD.MOV.U32 R16, RZ, RZ, R32 ;  /* 0x000000ffff107224 */ /* 0x000fe200078e0020 */
[----:B------:R-:W-:Y:S02]  /*26e0*/  MOV R14, 0x2700 ;  /* 0x00002700000e7802 */ /* 0x000fe40000000f00 */
[----:B------:R-:W-:Y:S05]  /*26f0*/  CALL.REL.NOINC `($__internal_4_$__cuda_sm20_div_s64) ;  /* 0x00000018004c7944 */ /* 0x000fea0003c00000 */
[----:B------:R-:W-:-:S05]  /*2700*/  IADD3 R27, PT, PT, -R0, RZ, RZ ;  /* 0x000000ff001b7210 */ /* 0x000fca0007ffe1ff */
[----:B------:R-:W-:Y:S02]  /*2710*/  IMAD R27, R27, R32, R26 ;  /* 0x000000201b1b7224 */ /* 0x000fe400078e021a */
.L_x_175:
[----:B------:R-:W-:Y:S05]  /*2720*/  BSYNC.RECONVERGENT B0 ;  /* 0x0000000000007941 */ /* 0x000fea0003800200 */
.L_x_173:
[----:B------:R-:W-:Y:S01]  /*2730*/  IABS R24, R10 ;  /* 0x0000000a00187213 */ /* 0x000fe20000000000 */
[----:B------:R-:W0:Y:S01]  /*2740*/  LDCU UR12, c[0x0][0x430] ;  /* 0x00008600ff0c77ac */ /* 0x000e220008000800 */
[----:B------:R-:W-:Y:S02]  /*2750*/  IABS R12, R9 ;  /* 0x00000009000c7213 */ /* 0x000fe40000000000 */
[----:B------:R-:W1:Y:S01]  /*2760*/  I2F.U32.RP R14, R24 ;  /* 0x00000018000e7306 */ /* 0x000e620000209000 */
[----:B------:R-:W-:Y:S01]  /*2770*/  IABS R19, R8 ;  /* 0x0000000800137213 */ /* 0x000fe20000000000 */
[----:B------:R-:W2:Y:S01]  /*2780*/  LDCU UR4, c[0x0][0x434] ;  /* 0x00008680ff0477ac */ /* 0x000ea20008000800 */
[----:B------:R-:W-:Y:S02]  /*2790*/  IABS R11, R7 ;  /* 0x00000007000b7213 */ /* 0x000fe40000000000 */
[----:B------:R-:W-:Y:S01]  /*27a0*/  IABS R25, R10 ;  /* 0x0000000a00197213 */ /* 0x000fe20000000000 */
[----:B------:R-:W-:Y:S01]  /*27b0*/  UIMAD UR13, UR7, UR8, URZ ;  /* 0x00000008070d72a4 */ /* 0x000fe2000f8e02ff */
[----:B------:R-:W-:Y:S01]  /*27c0*/  ISETP.NE.AND P5, PT, R9, RZ, PT ;  /* 0x000000ff0900720c */ /* 0x000fe20003fa5270 */
[----:B------:R-:W3:Y:S01]  /*27d0*/  I2F.U32.RP R18, R12 ;  /* 0x0000000c00127306 */ /* 0x000ee20000209000 */
[----:B------:R-:W-:Y:S01]  /*27e0*/  IADD3 R25, PT, PT, RZ, -R25, RZ ;  /* 0x80000019ff197210 */ /* 0x000fe20007ffe0ff */
[----:B0-----:R-:W-:-:S06]  /*27f0*/  USEL UR12, UR12, 0x1, UP0 ;  /* 0x000000010c0c7887 */ /* 0x001fcc0008000000 */
[----:B-1----:R-:W0:Y:S01]  /*2800*/  MUFU.RCP R14, R14 ;  /* 0x0000000e000e7308 */ /* 0x002e220000001000 */
[----:B------:R-:W-:Y:S02]  /*2810*/  USHF.R.S32.HI UR5, URZ, 0x1f, UR12 ;  /* 0x0000001fff057899 */ /* 0x000fe4000801140c */
[----:B--2---:R-:W-:-:S05]  /*2820*/  UIMAD UR4, UR12, UR4, URZ ;  /* 0x000000040c0472a4 */ /* 0x004fca000f8e02ff */
[----:B---3--:R-:W1:Y:S08]  /*2830*/  MUFU.RCP R13, R18 ;  /* 0x00000012000d7308 */ /* 0x008e700000001000 */
[----:B------:R-:W-:Y:S01]  /*2840*/  I2F.U32.RP R16, R19 ;  /* 0x0000001300107306 */ /* 0x000fe20000209000 */
[----:B0-----:R-:W-:-:S07]  /*2850*/  VIADD R30, R14, 0xffffffe ;  /* 0x0ffffffe0e1e7836 */ /* 0x001fce0000000000 */
[----:B------:R-:W0:Y:S01]  /*2860*/  F2I.FTZ.U32.TRUNC.NTZ R31, R30 ;  /* 0x0000001e001f7305 */ /* 0x000e22000021f000 */
[----:B-1----:R-:W-:-:S07]  /*2870*/  VIADD R14, R13, 0xffffffe ;  /* 0x0ffffffe0d0e7836 */ /* 0x002fce0000000000 */
[----:B------:R1:W2:Y:S01]  /*2880*/  F2I.FTZ.U32.TRUNC.NTZ R15, R14 ;  /* 0x0000000e000f7305 */ /* 0x0002a2000021f000 */
[----:B0-----:R-:W-:Y:S01]  /*2890*/  IADD3 R13, PT, PT, RZ, -R31, RZ ;  /* 0x8000001fff0d7210 */ /* 0x001fe20007ffe0ff */
[----:B------:R-:W-:-:S06]  /*28a0*/  IMAD.MOV.U32 R30, RZ, RZ, RZ ;  /* 0x000000ffff1e7224 */ /* 0x000fcc00078e00ff */
[----:B------:R0:W-:Y:S01]  /*28b0*/  MUFU.RCP R22, R16 ;  /* 0x0000001000167308 */ /* 0x0001e20000001000 */
[----:B------:R-:W-:Y:S02]  /*28c0*/  IMAD R13, R13, R24, RZ ;  /* 0x000000180d0d7224 */ /* 0x000fe400078e02ff */
[----:B-1----:R-:W-:-:S05]  /*28d0*/  IMAD.MOV.U32 R14, RZ, RZ, RZ ;  /* 0x000000ffff0e7224 */ /* 0x002fca00078e00ff */
[----:B------:R-:W1:Y:S01]  /*28e0*/  I2F.U32.RP R28, R11 ;  /* 0x0000000b001c7306 */ /* 0x000e620000209000 */
[----:B0-----:R-:W-:-:S04]  /*28f0*/  IMAD.HI.U32 R16, R31, R13, R30 ;  /* 0x0000000d1f107227 */ /* 0x001fc800078e001e */
[----:B--2---:R-:W-:-:S03]  /*2900*/  IMAD.MOV R13, RZ, RZ, -R15 ;  /* 0x000000ffff0d7224 */ /* 0x004fc600078e0a0f */
[----:B-1----:R-:W0:Y:S01]  /*2910*/  MUFU.RCP R28, R28 ;  /* 0x0000001c001c7308 */ /* 0x002e220000001000 */
[----:B------:R-:W-:Y:S02]  /*2920*/  VIADD R22, R22, 0xffffffe ;  /* 0x0ffffffe16167836 */ /* 0x000fe40000000000 */
[----:B------:R-:W-:-:S04]  /*2930*/  IMAD R13, R13, R12, RZ ;  /* 0x0000000c0d0d7224 */ /* 0x000fc800078e02ff */
[----:B------:R-:W-:Y:S01]  /*2940*/  IMAD.HI.U32 R14, R15, R13, R14 ;  /* 0x0000000d0f0e7227 */ /* 0x000fe200078e000e */
[----:B------:R-:W-:Y:S01]  /*2950*/  IABS R15, R27 ;  /* 0x0000001b000f7213 */ /* 0x000fe20000000000 */
[----:B------:R-:W1:Y:S04]  /*2960*/  F2I.FTZ.U32.TRUNC.NTZ R23, R22 ;  /* 0x0000001600177305 */ /* 0x000e68000021f000 */
[----:B------:R-:W-:-:S04]  /*2970*/  IMAD.HI.U32 R16, R16, R15, RZ ;  /* 0x0000000f10107227 */ /* 0x000fc800078e00ff */
[----:B------:R-:W-:Y:S02]  /*2980*/  IMAD R25, R16, R25, R15 ;  /* 0x0000001910197224 */ /* 0x000fe400078e020f */
[----:B------:R-:W2:Y:S01]  /*2990*/  LDC R15, c[0x0][0x3e0] ;  /* 0x0000f800ff0f7b82 */ /* 0x000ea20000000800 */
[----:B0-----:R-:W-:Y:S02]  /*29a0*/  VIADD R28, R28, 0xffffffe ;  /* 0x0ffffffe1c1c7836 */ /* 0x001fe40000000000 */
[----:B------:R-:W-:Y:S02]  /*29b0*/  ISETP.GT.U32.AND P1, PT, R24, R25, PT ;  /* 0x000000191800720c */ /* 0x000fe40003f24070 */
[----:B------:R-:W0:Y:S01]  /*29c0*/  F2I.FTZ.U32.TRUNC.NTZ R29, R28 ;  /* 0x0000001c001d7305 */ /* 0x000e22000021f000 */
[----:B-1----:R-:W-:Y:S01]  /*29d0*/  IADD3 R18, PT, PT, RZ, -R23, RZ ;  /* 0x80000017ff127210 */ /* 0x002fe20007ffe0ff */
[----:B------:R-:W-:-:S04]  /*29e0*/  IMAD.MOV.U32 R22, RZ, RZ, RZ ;  /* 0x000000ffff167224 */ /* 0x000fc800078e00ff */
[----:B------:R-:W-:-:S04]  /*29f0*/  IMAD R13, R18, R19, RZ ;  /* 0x00000013120d7224 */ /* 0x000fc800078e02ff */
[----:B------:R-:W-:Y:S01]  /*2a00*/  IMAD.HI.U32 R23, R23, R13, R22 ;  /* 0x0000000d17177227 */ /* 0x000fe200078e0016 */
[----:B------:R-:W-:-:S03]  /*2a10*/  @!P1 IADD3 R16, PT, PT, R16, 0x1, RZ ;  /* 0x0000000110109810 */ /* 0x000fc60007ffe0ff */
[----:B------:R-:W-:Y:S01]  /*2a20*/  @!P1 IMAD.IADD R25, R25, 0x1, -R24 ;  /* 0x0000000119199824 */ /* 0x000fe200078e0a18 */
[----:B------:R-:W-:Y:S01]  /*2a30*/  ISETP.NE.AND P1, PT, R10, RZ, PT ;  /* 0x000000ff0a00720c */ /* 0x000fe20003f25270 */
[--C-:B0-----:R-:W-:Y:S02]  /*2a40*/  IMAD.MOV R18, RZ, RZ, -R29.reuse ;  /* 0x000000ffff127224 */ /* 0x101fe400078e0a1d */
[----:B------:R-:W-:Y:S01]  /*2a50*/  IMAD.MOV.U32 R28, RZ, RZ, RZ ;  /* 0x000000ffff1c7224 */ /* 0x000fe200078e00ff */
[----:B--2---:R-:W-:Y:S01]  /*2a60*/  ISETP.LT.U32.AND P0, PT, R15, 0x1, PT ;  /* 0x000000010f00780c */ /* 0x004fe20003f01070 */
[----:B------:R-:W-:Y:S01]  /*2a70*/  IMAD R13, R18, R11, RZ ;  /* 0x0000000b120d7224 */ /* 0x000fe200078e02ff */
[----:B------:R-:W-:Y:S02]  /*2a80*/  ISETP.GE.U32.AND P3, PT, R25, R24, PT ;  /* 0x000000181900720c */ /* 0x000fe40003f66070 */
[----:B------:R-:W-:Y:S01]  /*2a90*/  ISETP.LT.AND.EX P0, PT, R2, RZ, PT, P0 ;  /* 0x000000ff0200720c */ /* 0x000fe20003f01300 */
[----:B------:R-:W-:Y:S01]  /*2aa0*/  IMAD.HI.U32 R13, R29, R13, R28 ;  /* 0x0000000d1d0d7227 */ /* 0x000fe200078e001c */
[----:B------:R-:W-:-:S02]  /*2ab0*/  IABS R2, R8 ;  /* 0x0000000800027213 */ /* 0x000fc40000000000 */
[----:B------:R-:W-:Y:S02]  /*2ac0*/  SEL R15, R15, 0x1, P0 ;  /* 0x000000010f0f7807 */ /* 0x000fe40000000000 */
[----:B------:R-:W-:Y:S01]  /*2ad0*/  IABS R24, R0 ;  /* 0x0000000000187213 */ /* 0x000fe20000000000 */
[----:B------:R-:W-:Y:S01]  /*2ae0*/  IMAD.MOV R2, RZ, RZ, -R2 ;  /* 0x000000ffff027224 */ /* 0x000fe200078e0a02 */
[----:B------:R-:W-:-:S03]  /*2af0*/  IABS R18, R15 ;  /* 0x0000000f00127213 */ /* 0x000fc60000000000 */
[----:B------:R-:W-:Y:S01]  /*2b00*/  IMAD.HI.U32 R23, R23, R24, RZ ;  /* 0x0000001817177227 */ /* 0x000fe200078e00ff */
[----:B------:R-:W0:Y:S03]  /*2b10*/  I2F.U32.RP R22, R18 ;  /* 0x0000001200167306 */ /* 0x000e260000209000 */
[----:B------:R-:W-:Y:S01]  /*2b20*/  IMAD R2, R23, R2, R24 ;  /* 0x0000000217027224 */ /* 0x000fe200078e0218 */
[----:B------:R-:W-:Y:S01]  /*2b30*/  LOP3.LUT R24, R27, R10, RZ, 0x3c, !PT ;  /* 0x0000000a1b187212 */ /* 0x000fe200078e3cff */
[----:B------:R-:W-:-:S03]  /*2b40*/  @P3 VIADD R16, R16, 0x1 ;  /* 0x0000000110103836 */ /* 0x000fc60000000000 */
[----:B------:R-:W-:Y:S02]  /*2b50*/  ISETP.GE.AND P0, PT, R24, RZ, PT ;  /* 0x000000ff1800720c */ /* 0x000fe40003f06270 */
[----:B------:R-:W-:Y:S01]  /*2b60*/  ISETP.GT.U32.AND P2, PT, R19, R2, PT ;  /* 0x000000021300720c */ /* 0x000fe20003f44070 */
[----:B0-----:R-:W0:Y:S10]  /*2b70*/  MUFU.RCP R22, R22 ;  /* 0x0000001600167308 */ /* 0x001e340000001000 */
[----:B------:R-:W-:Y:S01]  /*2b80*/  @!P0 IMAD.MOV R16, RZ, RZ, -R16 ;  /* 0x000000ffff108224 */ /* 0x000fe200078e0a10 */
[----:B------:R-:W-:Y:S01]  /*2b90*/  @!P1 LOP3.LUT R16, RZ, R10, RZ, 0x33, !PT ;  /* 0x0000000aff109212 */ /* 0x000fe200078e33ff */
[----:B------:R-:W-:Y:S01]  /*2ba0*/  @!P2 VIADD R23, R23, 0x1 ;  /* 0x000000011717a836 */ /* 0x000fe20000000000 */
[----:B------:R-:W-:-:S02]  /*2bb0*/  @!P2 IADD3 R2, PT, PT, R2, -R19, RZ ;  /* 0x800000130202a210 */ /* 0x000fc40007ffe0ff */
[----:B------:R-:W-:Y:S02]  /*2bc0*/  ISETP.NE.AND P2, PT, R8, RZ, PT ;  /* 0x000000ff0800720c */ /* 0x000fe40003f45270 */
[----:B------:R-:W-:Y:S02]  /*2bd0*/  ISETP.GE.U32.AND P0, PT, R2, R19, PT ;  /* 0x000000130200720c */ /* 0x000fe40003f06070 */
[----:B------:R-:W-:Y:S01]  /*2be0*/  IABS R19, R9 ;  /* 0x0000000900137213 */ /* 0x000fe20000000000 */
[----:B0-----:R-:W-:Y:S01]  /*2bf0*/  VIADD R24, R22, 0xffffffe ;  /* 0x0ffffffe16187836 */ /* 0x001fe20000000000 */
[----:B------:R-:W-:-:S03]  /*2c00*/  IABS R22, R16 ;  /* 0x0000001000167213 */ /* 0x000fc60000000000 */
[----:B------:R-:W-:Y:S01]  /*2c10*/  IMAD.MOV R19, RZ, RZ, -R19 ;  /* 0x000000ffff137224 */ /* 0x000fe200078e0a13 */
[----:B------:R0:W1:Y:S01]  /*2c20*/  F2I.FTZ.U32.TRUNC.NTZ R25, R24 ;  /* 0x0000001800197305 */ /* 0x000062000021f000 */
[----:B------:R-:W-:-:S04]  /*2c30*/  IMAD.HI.U32 R14, R14, R22, RZ ;  /* 0x000000160e0e7227 */ /* 0x000fc800078e00ff */
[----:B------:R-:W-:Y:S01]  /*2c40*/  @P0 IADD3 R23, PT, PT, R23, 0x1, RZ ;  /* 0x0000000117170810 */ /* 0x000fe20007ffe0ff */
[----:B------:R-:W-:Y:S01]  /*2c50*/  IMAD R29, R14, R19, R22 ;  /* 0x000000130e1d7224 */ /* 0x000fe200078e0216 */
[----:B------:R-:W-:-:S04]  /*2c60*/  LOP3.LUT R19, R0, R8, RZ, 0x3c, !PT ;  /* 0x0000000800137212 */ /* 0x000fc800078e3cff */
[----:B------:R-:W-:Y:S02]  /*2c70*/  ISETP.GE.AND P1, PT, R19, RZ, PT ;  /* 0x000000ff1300720c */ /* 0x000fe40003f26270 */
[----:B------:R-:W-:Y:S01]  /*2c80*/  IABS R19, R4 ;  /* 0x0000000400137213 */ /* 0x000fe20000000000 */
[----:B0-----:R-:W-:Y:S02]  /*2c90*/  HFMA2 R24, -RZ, RZ, 0, 0 ;  /* 0x00000000ff187431 */ /* 0x001fe400000001ff */
[----:B-1----:R-:W-:Y:S01]  /*2ca0*/  IMAD.MOV R2, RZ, RZ, -R25 ;  /* 0x000000ffff027224 */ /* 0x002fe200078e0a19 */
[----:B------:R-:W-:-:S03]  /*2cb0*/  ISETP.GT.U32.AND P3, PT, R12, R29, PT ;  /* 0x0000001d0c00720c */ /* 0x000fc60003f64070 */
[----:B------:R-:W-:Y:S01]  /*2cc0*/  IMAD R31, R2, R18, RZ ;  /* 0x00000012021f7224 */ /* 0x000fe200078e02ff */
[----:B------:R-:W-:-:S03]  /*2cd0*/  IABS R2, R15 ;  /* 0x0000000f00027213 */ /* 0x000fc60000000000 */
[----:B------:R-:W-:Y:S01]  /*2ce0*/  @!P1 IMAD.MOV R23, RZ, RZ, -R23 ;  /* 0x000000ffff179224 */ /* 0x000fe200078e0a17 */
[----:B------:R-:W-:Y:S01]  /*2cf0*/  @!P2 LOP3.LUT R23, RZ, R8, RZ, 0x33, !PT ;  /* 0x00000008ff17a212 */ /* 0x000fe200078e33ff */
[----:B------:R-:W-:-:S04]  /*2d00*/  IMAD.HI.U32 R24, R25, R31, R24 ;  /* 0x0000001f19187227 */ /* 0x000fc800078e0018 */
[----:B------:R-:W-:Y:S01]  /*2d10*/  IMAD.MOV R2, RZ, RZ, -R2 ;  /* 0x000000ffff027224 */ /* 0x000fe200078e0a02 */
[----:B------:R-:W-:Y:S01]  /*2d20*/  @!P3 IADD3 R14, PT, PT, R14, 0x1, RZ ;  /* 0x000000010e0eb810 */ /* 0x000fe20007ffe0ff */
[----:B------:R-:W-:-:S04]  /*2d30*/  IMAD.HI.U32 R24, R24, R19, RZ ;  /* 0x0000001318187227 */ /* 0x000fc800078e00ff */
[----:B------:R-:W-:Y:S01]  /*2d40*/  IMAD R19, R24, R2, R19 ;  /* 0x0000000218137224 */ /* 0x000fe200078e0213 */
[----:B------:R-:W-:Y:S01]  /*2d50*/  IABS R2, R7 ;  /* 0x0000000700027213 */ /* 0x000fe20000000000 */
[----:B------:R-:W-:Y:S01]  /*2d60*/  @!P3 IMAD.IADD R29, R29, 0x1, -R12 ;  /* 0x000000011d1db824 */ /* 0x000fe200078e0a0c */
[----:B------:R-:W-:Y:S02]  /*2d70*/  ISETP.NE.AND P3, PT, R7, RZ, PT ;  /* 0x000000ff0700720c */ /* 0x000fe40003f65270 */
[----:B------:R-:W-:Y:S01]  /*2d80*/  ISETP.GT.U32.AND P0, PT, R18, R19, PT ;  /* 0x000000131200720c */ /* 0x000fe20003f04070 */
[----:B------:R-:W-:Y:S01]  /*2d90*/  IMAD.MOV R2, RZ, RZ, -R2 ;  /* 0x000000ffff027224 */ /* 0x000fe200078e0a02 */
[----:B------:R-:W-:Y:S02]  /*2da0*/  ISETP.GE.U32.AND P6, PT, R29, R12, PT ;  /* 0x0000000c1d00720c */ /* 0x000fe40003fc6070 */
[----:B------:R-:W-:-:S09]  /*2db0*/  IABS R12, R23 ;  /* 0x00000017000c7213 */ /* 0x000fd20000000000 */
[-C--:B------:R-:W-:Y:S01]  /*2dc0*/  @!P0 IADD3 R19, PT, PT, R19, -R18.reuse, RZ ;  /* 0x8000001213138210 */ /* 0x080fe20007ffe0ff */
[----:B------:R-:W-:Y:S01]  /*2dd0*/  @!P0 VIADD R24, R24, 0x1 ;  /* 0x0000000118188836 */ /* 0x000fe20000000000 */
[----:B------:R-:W-:Y:S01]  /*2de0*/  ISETP.NE.AND P0, PT, R15, RZ, PT ;  /* 0x000000ff0f00720c */ /* 0x000fe20003f05270 */
[----:B------:R-:W-:Y:S01]  /*2df0*/  @P6 VIADD R14, R14, 0x1 ;  /* 0x000000010e0e6836 */ /* 0x000fe20000000000 */
[----:B------:R-:W-:Y:S01]  /*2e00*/  ISETP.GE.U32.AND P1, PT, R19, R18, PT ;  /* 0x000000121300720c */ /* 0x000fe20003f26070 */
[----:B------:R-:W-:Y:S01]  /*2e10*/  IMAD.HI.U32 R19, R13, R12, RZ ;  /* 0x0000000c0d137227 */ /* 0x000fe200078e00ff */
[----:B------:R-:W-:-:S03]  /*2e20*/  LOP3.LUT R13, R4, R15, RZ, 0x3c, !PT ;  /* 0x0000000f040d7212 */ /* 0x000fc600078e3cff */
[----:B------:R-:W-:Y:S01]  /*2e30*/  IMAD R2, R19, R2, R12 ;  /* 0x0000000213027224 */ /* 0x000fe200078e020c */
[----:B------:R-:W-:Y:S02]  /*2e40*/  ISETP.GE.AND P2, PT, R13, RZ, PT ;  /* 0x000000ff0d00720c */ /* 0x000fe40003f46270 */
[----:B------:R-:W-:-:S05]  /*2e50*/  LOP3.LUT R12, R16, R9, RZ, 0x3c, !PT ;  /* 0x00000009100c7212 */ /* 0x000fca00078e3cff */
[----:B------:R-:W-:Y:S02]  /*2e60*/  @P1 IADD3 R24, PT, PT, R24, 0x1, RZ ;  /* 0x0000000118181810 */ /* 0x000fe40007ffe0ff */
[----:B------:R-:W-:-:S04]  /*2e70*/  ISETP.GT.U32.AND P1, PT, R11, R2, PT ;  /* 0x000000020b00720c */ /* 0x000fc80003f24070 */
[----:B------:R-:W-:Y:S01]  /*2e80*/  @!P2 IMAD.MOV R24, RZ, RZ, -R24 ;  /* 0x000000ffff18a224 */ /* 0x000fe200078e0a18 */
[----:B------:R-:W-:Y:S02]  /*2e90*/  ISETP.GE.AND P2, PT, R12, RZ, PT ;  /* 0x000000ff0c00720c */ /* 0x000fe40003f46270 */
[----:B------:R-:W-:Y:S02]  /*2ea0*/  LOP3.LUT R12, R23, R7, RZ, 0x3c, !PT ;  /* 0x00000007170c7212 */ /* 0x000fe400078e3cff */
[----:B------:R-:W-:Y:S02]  /*2eb0*/  @!P0 LOP3.LUT R24, RZ, R15, RZ, 0x33, !PT ;  /* 0x0000000fff188212 */ /* 0x000fe400078e33ff */
[----:B------:R-:W-:Y:S02]  /*2ec0*/  ISETP.GE.AND P0, PT, R12, RZ, PT ;  /* 0x000000ff0c00720c */ /* 0x000fe40003f06270 */
[----:B------:R-:W-:Y:S02]  /*2ed0*/  @!P1 IMAD.IADD R2, R2, 0x1, -R11 ;  /* 0x0000000102029824 */ /* 0x000fe400078e0a0b */
[C---:B------:R-:W-:Y:S01]  /*2ee0*/  IMAD.WIDE R12, R24.reuse, UR9, RZ ;  /* 0x00000009180c7c25 */ /* 0x040fe2000f8e02ff */
[----:B------:R-:W-:-:S02]  /*2ef0*/  IADD3 R24, PT, PT, -R24, RZ, RZ ;  /* 0x000000ff18187210 */ /* 0x000fc40007ffe1ff */
[----:B------:R-:W-:Y:S01]  /*2f00*/  ISETP.GE.U32.AND P4, PT, R2, R11, PT ;  /* 0x0000000b0200720c */ /* 0x000fe20003f86070 */
[----:B------:R-:W-:Y:S01]  /*2f10*/  @!P1 VIADD R19, R19, 0x1 ;  /* 0x0000000113139836 */ /* 0x000fe20000000000 */
[----:B------:R-:W-:Y:S01]  /*2f20*/  @!P2 IADD3 R14, PT, PT, -R14, RZ, RZ ;  /* 0x000000ff0e0ea210 */ /* 0x000fe20007ffe1ff */
[C---:B------:R-:W-:Y:S01]  /*2f30*/  IMAD.WIDE.U32 R12, R3.reuse, UR12, R12 ;  /* 0x0000000c030c7c25 */ /* 0x040fe2000f8e000c */
[----:B------:R-:W-:Y:S01]  /*2f40*/  @!P5 LOP3.LUT R14, RZ, R9, RZ, 0x33, !PT ;  /* 0x00000009ff0ed212 */ /* 0x000fe200078e33ff */
[----:B------:R-:W-:Y:S02]  /*2f50*/  UIMAD UR12, UR22, UR12, URZ ;  /* 0x0000000c160c72a4 */ /* 0x000fe4000f8e02ff */
[----:B------:R-:W-:Y:S02]  /*2f60*/  IMAD.MOV R2, RZ, RZ, -R16 ;  /* 0x000000ffff027224 */ /* 0x000fe400078e0a10 */
[----:B------:R-:W-:Y:S02]  /*2f70*/  IMAD R13, R3, UR5, R13 ;  /* 0x00000005030d7c24 */ /* 0x000fe4000f8e020d */
[----:B------:R-:W-:Y:S01]  /*2f80*/  IMAD R2, R10, R2, R27 ;  /* 0x000000020a027224 */ /* 0x000fe200078e021b */
[----:B------:R-:W-:Y:S01]  /*2f90*/  IADD3 R10, PT, PT, -R14, RZ, RZ ;  /* 0x000000ff0e0a7210 */ /* 0x000fe20007ffe1ff */
[----:B------:R-:W-:-:S02]  /*2fa0*/  @P4 VIADD R19, R19, 0x1 ;  /* 0x0000000113134836 */ /* 0x000fc40000000000 */
[----:B------:R-:W-:Y:S02]  /*2fb0*/  IMAD R15, R15, R24, R4 ;  /* 0x000000180f0f7224 */ /* 0x000fe400078e0204 */
[----:B------:R-:W-:Y:S01]  /*2fc0*/  @!P0 IMAD.MOV R19, RZ, RZ, -R19 ;  /* 0x000000ffff138224 */ /* 0x000fe200078e0a13 */
[----:B------:R-:W-:Y:S01]  /*2fd0*/  @!P3 LOP3.LUT R19, RZ, R7, RZ, 0x33, !PT ;  /* 0x00000007ff13b212 */ /* 0x000fe200078e33ff */
[----:B------:R-:W-:Y:S02]  /*2fe0*/  IMAD.MOV R3, RZ, RZ, -R23 ;  /* 0x000000ffff037224 */ /* 0x000fe400078e0a17 */
[----:B------:R-:W-:-:S04]  /*2ff0*/  IMAD.WIDE R12, R15, UR8, R12 ;  /* 0x000000080f0c7c25 */ /* 0x000fc8000f8e020c */
[----:B------:R-:W-:Y:S01]  /*3000*/  IMAD.WIDE R24, R2, UR4, RZ ;  /* 0x0000000402187c25 */ /* 0x000fe2000f8e02ff */
[----:B------:R-:W0:Y:S03]  /*3010*/  LDCU.64 UR4, c[0x0][0x420] ;  /* 0x00008400ff0477ac */ /* 0x000e260008000a00 */
[----:B------:R-:W-:-:S04]  /*3020*/  IMAD.WIDE R14, R14, UR6, RZ ;  /* 0x000000060e0e7c25 */ /* 0x000fc8000f8e02ff */
[----:B------:R-:W-:Y:S02]  /*3030*/  IMAD.MOV R4, RZ, RZ, -R19 ;  /* 0x000000ffff047224 */ /* 0x000fe400078e0a13 */
[----:B------:R-:W-:Y:S01]  /*3040*/  IMAD R3, R8, R3, R0 ;  /* 0x0000000308037224 */ /* 0x000fe200078e0200 */
[----:B------:R-:W-:Y:S01]  /*3050*/  IADD3 R0, P1, P0, R14, R12, R24 ;  /* 0x0000000c0e007210 */ /* 0x000fe2000783e018 */
[----:B------:R-:W-:Y:S02]  /*3060*/  IMAD R10, R9, R10, R16 ;  /* 0x0000000a090a7224 */ /* 0x000fe400078e0210 */
[----:B------:R-:W-:Y:S01]  /*3070*/  IMAD R7, R7, R4, R23 ;  /* 0x0000000407077224 */ /* 0x000fe200078e0217 */
[----:B------:R-:W-:Y:S01]  /*3080*/  IADD3.X R13, PT, PT, R15, R13, R25, P1, P0 ;  /* 0x0000000d0f0d7210 */ /* 0x000fe20000fe0419 */
[----:B------:R-:W-:-:S04]  /*3090*/  IMAD.WIDE R2, R3, UR12, RZ ;  /* 0x0000000c03027c25 */ /* 0x000fc8000f8e02ff */
        /* <DEDUP_REMOVED lines=11> */
.L_x_170:
[----:B------:R-:W0:Y:S01]  /*3150*/  LDC.64 R2, c[0x0][0x420] ;  /* 0x00010800ff027b82 */ /* 0x000e220000000a00 */
[----:B------:R-:W-:-:S05]  /*3160*/  IADD3 R11, PT, PT, R11, UR20, RZ ;  /* 0x000000140b0b7c10 */ /* 0x000fca000fffe0ff */
[----:B0-----:R-:W-:-:S05]  /*3170*/  IMAD.WIDE.U32 R2, R11, 0x4, R2 ;  /* 0x000000040b027825 */ /* 0x001fca00078e0002 */
[----:B------:R1:W-:Y:S02]  /*3180*/  STG.E desc[UR10][R2.64], R20 ;  /* 0x0000001402007986 */ /* 0x0003e4000c10190a */
.L_x_169:
[----:B------:R-:W-:Y:S05]  /*3190*/  BSYNC.RECONVERGENT B1 ;  /* 0x0000000000017941 */ /* 0x000fea0003800200 */
.L_x_168:
[----:B------:R-:W2:Y:S01]  /*31a0*/  LDCU UR6, c[0x0][0x534] ;  /* 0x0000a680ff0677ac */ /* 0x000ea20008000800 */
[----:B01----:R-:W-:Y:S01]  /*31b0*/  LOP3.LUT R2, R17, 0x7, RZ, 0xc0, !PT ;  /* 0x0000000711027812 */ /* 0x003fe200078ec0ff */
[----:B------:R-:W-:Y:S03]  /*31c0*/  BSSY.RECONVERGENT B0, `(.L_x_176) ;  /* 0x000000f000007945 */ /* 0x000fe60003800200 */
[----:B--2---:R-:W-:-:S04]  /*31d0*/  ISETP.GE.AND P0, PT, R2, UR6, PT ;  /* 0x0000000602007c0c */ /* 0x004fc8000bf06270 */
[----:B------:R-:W-:-:S13]  /*31e0*/  ISETP.GT.U32.OR P0, PT, R17, 0x3f, P0 ;  /* 0x0000003f1100780c */ /* 0x000fda0000704470 */
[----:B------:R-:W-:Y:S05]  /*31f0*/  @P0 BRA `(.L_x_177) ;  /* 0x00000000002c0947 */ /* 0x000fea0003800000 */
[----:B------:R-:W0:Y:S01]  /*3200*/  S2R R0, SR_CgaCtaId ;  /* 0x0000000000007919 */ /* 0x000e220000008800 */
[----:B------:R-:W-:Y:S01]  /*3210*/  FADD.FTZ R4, -R20, R21 ;  /* 0x0000001514047221 */ /* 0x000fe20000010100 */
[----:B------:R-:W-:-:S03]  /*3220*/  MOV R3, 0x400 ;  /* 0x0000040000037802 */ /* 0x000fc60000000f00 */
[----:B------:R-:W-:-:S06]  /*3230*/  FMUL.FTZ R4, R4, 1.4426950216293334961 ;  /* 0x3fb8aa3b04047820 */ /* 0x000fcc0000410000 */
[----:B------:R-:W1:Y:S01]  /*3240*/  MUFU.EX2 R4, R4 ;  /* 0x0000000400047308 */ /* 0x000e620000000800 */
[----:B0-----:R-:W-:Y:S02]  /*3250*/  LEA R3, R0, R3, 0x18 ;  /* 0x0000000300037211 */ /* 0x001fe400078ec0ff */
[----:B------:R-:W-:-:S03]  /*3260*/  SHF.R.U32.HI R0, RZ, 0x1, R17 ;  /* 0x00000001ff007819 */ /* 0x000fc60000011611 */
[----:B------:R-:W-:Y:S01]  /*3270*/  IMAD R3, R2, 0x24, R3 ;  /* 0x0000002402037824 */ /* 0x000fe200078e0203 */
[----:B------:R-:W-:-:S04]  /*3280*/  LOP3.LUT R0, R0, 0x1fc, RZ, 0xc0, !PT ;  /* 0x000001fc00007812 */ /* 0x000fc800078ec0ff */
[----:B------:R-:W-:-:S05]  /*3290*/  IADD3 R3, PT, PT, R3, R0, RZ ;  /* 0x0000000003037210 */ /* 0x000fca0007ffe0ff */
[----:B-1----:R0:W-:Y:S02]  /*32a0*/  STS [R3], R4 ;  /* 0x0000000403007388 */ /* 0x0021e40000000800 */
.L_x_177:
[----:B------:R-:W-:Y:S05]  /*32b0*/  BSYNC.RECONVERGENT B0 ;  /* 0x0000000000007941 */ /* 0x000fea0003800200 */
.L_x_176:
[----:B------:R-:W-:Y:S01]  /*32c0*/  BAR.SYNC.DEFER_BLOCKING 0x0 ;  /* 0x0000000000007b1d */ /* 0x000fe20000010000 */
[----:B------:R-:W-:Y:S01]  /*32d0*/  UISETP.GE.AND UP0, UPT, UR6, 0x1, UPT ;  /* 0x000000010600788c */ /* 0x000fe2000bf06270 */
[----:B------:R-:W-:Y:S01]  /*32e0*/  SHF.R.U32.HI R13, RZ, 0x4, R17 ;  /* 0x00000004ff0d7819 */ /* 0x000fe20000011611 */
[----:B------:R-:W-:Y:S01]  /*32f0*/  IMAD.SHL.U32 R17, R17, 0x4, RZ ;  /* 0x0000000411117824 */ /* 0x000fe200078e00ff */
[----:B0-----:R-:W-:Y:S01]  /*3300*/  CS2R R2, SRZ ;  /* 0x0000000000027805 */ /* 0x001fe2000001ff00 */
[----:B------:R-:W-:Y:S02]  /*3310*/  IMAD.MOV.U32 R0, RZ, RZ, RZ ;  /* 0x000000ffff007224 */ /* 0x000fe400078e00ff */
[----:B------:R-:W-:Y:S01]  /*3320*/  IMAD.MOV.U32 R5, RZ, RZ, RZ ;  /* 0x000000ffff057224 */ /* 0x000fe200078e00ff */
[----:B------:R-:W-:Y:S02]  /*3330*/  LOP3.LUT R16, R17, 0x3c, RZ, 0xc0, !PT ;  /* 0x0000003c11107812 */ /* 0x000fe400078ec0ff */
[----:B------:R-:W-:Y:S05]  /*3340*/  BRA.U !UP0, `(.L_x_178) ;  /* 0x0000000508ec7547 */ /* 0x000fea000b800000 */
[----:B------:R-:W0:Y:S01]  /*3350*/  LDCU UR13, c[0x0][0x44c] ;  /* 0x00008980ff0d77ac */ /* 0x000e220008000800 */
[----:B------:R-:W-:Y:S01]  /*3360*/  IMAD.MOV.U32 R18, RZ, RZ, RZ ;  /* 0x000000ffff127224 */ /* 0x000fe200078e00ff */
[----:B------:R-:W-:Y:S02]  /*3370*/  CS2R R10, SRZ ;  /* 0x00000000000a7805 */ /* 0x000fe4000001ff00 */
[----:B------:R-:W-:Y:S01]  /*3380*/  CS2R R8, SRZ ;  /* 0x0000000000087805 */ /* 0x000fe2000001ff00 */
[----:B------:R-:W1:Y:S01]  /*3390*/  LDCU.64 UR4, c[0x0][0x3f8] ;  /* 0x00007f00ff0477ac */ /* 0x000e620008000a00 */
[----:B------:R-:W-:Y:S02]  /*33a0*/  UISETP.GE.U32.AND UP0, UPT, UR6, 0x4, UPT ;  /* 0x000000040600788c */ /* 0x000fe4000bf06070 */
[----:B0-----:R-:W-:Y:S02]  /*33b0*/  UIMAD UR7, UR20, UR13, URZ ;  /* 0x0000000d140772a4 */ /* 0x001fe4000f8e02ff */
[----:B------:R-:W-:-:S04]  /*33c0*/  UIMAD UR13, UR21, UR13, URZ ;  /* 0x0000000d150d72a4 */ /* 0x000fc8000f8e02ff */
[----:B------:R-:W-:Y:S01]  /*33d0*/  IMAD.U32 R15, RZ, RZ, UR7 ;  /* 0x00000007ff0f7e24 */ /* 0x000fe2000f8e00ff */
[----:B------:R-:W-:Y:S01]  /*33e0*/  IADD3 R0, P0, PT, R17, UR7, RZ ;  /* 0x0000000711007c10 */ /* 0x000fe2000ff1e0ff */
        /* <DEDUP_REMOVED lines=24> */
.L_x_188:
        /* <DEDUP_REMOVED lines=9> */
.L_x_181:
[----:B------:R-:W-:Y:S05]  /*3600*/  BSYNC.RECONVERGENT B0 ;  /* 0x0000000000007941 */ /* 0x000fea0003800200 */
.L_x_180:
        /* <DEDUP_REMOVED lines=12> */
.L_x_183:
[----:B------:R-:W-:Y:S05]  /*36d0*/  BSYNC.RECONVERGENT B0 ;  /* 0x0000000000007941 */ /* 0x000fea0003800200 */
.L_x_182:
        /* <DEDUP_REMOVED lines=12> */
.L_x_185:
[----:B------:R-:W-:Y:S05]  /*37a0*/  BSYNC.RECONVERGENT B0 ;  /* 0x0000000000007941 */ /* 0x000fea0003800200 */
.L_x_184:
        /* <DEDUP_REMOVED lines=12> */
.L_x_187:
[----:B------:R-:W-:Y:S05]  /*3870*/  BSYNC.RECONVERGENT B0 ;  /* 0x0000000000007941 */ /* 0x000fea0003800200 */
.L_x_186:
        /* <DEDUP_REMOVED lines=11> */
.L_x_179:
        /* <DEDUP_REMOVED lines=11> */
.L_x_191:
        /* <DEDUP_REMOVED lines=8> */
.L_x_190:
[----:B------:R-:W-:Y:S05]  /*3a60*/  BSYNC.RECONVERGENT B0 ;  /* 0x0000000000007941 */ /* 0x000fea0003800200 */
.L_x_189:
        /* <DEDUP_REMOVED lines=9> */
.L_x_178:
        /* <DEDUP_REMOVED lines=71> */
[----:B------:R-:W-:-:S03]  /*3f70*/  IMAD.WIDE.U32 R16, R12, UR8, R16 ;  /* 0x000000080c107c25 */ /* 0x000fc6000f8e0010 */
[----:B------:R-:W-:Y:S01]  /*3f80*/  SHF.R.S32.HI R4, RZ, 0x1f, R9 ;  /* 0x0000001fff047819 */ /* 0x000fe20000011409 */
[----:B------:R-:W-:-:S04]  /*3f90*/  IMAD R7, R12, UR9, R7 ;  /* 0x000000090c077c24 */ /* 0x000fc8000f8e0207 */
[----:B------:R-:W-:Y:S01]  /*3fa0*/  IMAD R4, R4, UR6, RZ ;  /* 0x0000000604047c24 */ /* 0x000fe2000f8e02ff */
[----:B------:R-:W-:-:S03]  /*3fb0*/  IADD3 R17, PT, PT, R17, R7, RZ ;  /* 0x0000000711117210 */ /* 0x000fc60007ffe0ff */
[C---:B------:R-:W-:Y:S02]  /*3fc0*/  IMAD R4, R9.reuse, UR7, R4 ;  /* 0x0000000709047c24 */ /* 0x040fe4000f8e0204 */
[----:B------:R-:W-:-:S05]  /*3fd0*/  IMAD.WIDE.U32 R16, R9, UR6, R16 ;  /* 0x0000000609107c25 */ /* 0x000fca000f8e0010 */
[----:B------:R-:W-:Y:S02]  /*3fe0*/  IADD3 R6, PT, PT, R17, R4, RZ ;  /* 0x0000000411067210 */ /* 0x000fe40007ffe0ff */
[----:B0-----:R-:W-:-:S04]  /*3ff0*/  LEA R4, P0, R16, UR4, 0x1 ;  /* 0x0000000410047c11 */ /* 0x001fc8000f8008ff */
[----:B------:R-:W-:-:S05]  /*4000*/  LEA.HI.X R5, R16, UR5, R6, 0x1, P0 ;  /* 0x0000000510057c11 */ /* 0x000fca00080f0c06 */
[----:B------:R-:W-:Y:S01]  /*4010*/  STG.E.64 desc[UR10][R4.64], R2 ;  /* 0x0000000204007986 */ /* 0x000fe2000c101b0a */
[----:B------:R-:W-:Y:S05]  /*4020*/  EXIT ;  /* 0x000000000000794d */ /* 0x000fea0003800000 */
        .weak           $__internal_4_$__cuda_sm20_div_s64
        .type           $__internal_4_$__cuda_sm20_div_s64,@function
        .size           $__internal_4_$__cuda_sm20_div_s64,(.L_x_7092 - $__internal_4_$__cuda_sm20_div_s64)
$__internal_4_$__cuda_sm20_div_s64:
        /* <DEDUP_REMOVED lines=10> */
[----:B------:R-:W-:Y:S01]  /*40d0*/  IMAD R19, R28, R23, R19 ;  /* 0x000000171c137224 */ /* 0x000fe200078e0213 */
[----:B------:R-:W-:-:S03]  /*40e0*/  IADD3 R11, P0, PT, RZ, -R18, RZ ;  /* 0x80000012ff0b7210 */ /* 0x000fc60007f1e0ff */
[----:B------:R-:W-:Y:S02]  /*40f0*/  IMAD R0, R29, R22, R19 ;  /* 0x000000161d007224 */ /* 0x000fe400078e0213 */
[----:B------:R-:W-:-:S04]  /*4100*/  IMAD.HI.U32 R18, R28, R11, RZ ;  /* 0x0000000b1c127227 */ /* 0x000fc800078e00ff */
[----:B------:R-:W-:Y:S02]  /*4110*/  IMAD.X R0, RZ, RZ, ~R0, P0 ;  /* 0x000000ffff007224 */ /* 0x000fe400000e0e00 */
[----:B------:R-:W-:Y:S02]  /*4120*/  IMAD.MOV.U32 R19, RZ, RZ, R28 ;  /* 0x000000ffff137224 */ /* 0x000fe400078e001c */
[----:B------:R-:W-:-:S04]  /*4130*/  IMAD.WIDE.U32 R18, P0, R28, R0, R18 ;  /* 0x000000001c127225 */ /* 0x000fc80007800012 */
[----:B------:R-:W-:-:S04]  /*4140*/  IMAD.HI.U32 R11, P1, R29, R11, R18 ;  /* 0x0000000b1d0b7227 */ /* 0x000fc80007820012 */
[----:B------:R-:W-:-:S04]  /*4150*/  IMAD.HI.U32 R18, R29, R0, RZ ;  /* 0x000000001d127227 */ /* 0x000fc800078e00ff */
[----:B------:R-:W-:Y:S02]  /*4160*/  IMAD R0, R29, R0, RZ ;  /* 0x000000001d007224 */ /* 0x000fe400078e02ff */
[----:B------:R-:W-:-:S03]  /*4170*/  IMAD.X R18, R18, 0x1, R29, P0 ;  /* 0x0000000112127824 */ /* 0x000fc600000e061d */
[----:B------:R-:W-:-:S04]  /*4180*/  IADD3 R29, P0, PT, R0, R11, RZ ;  /* 0x0000000b001d7210 */ /* 0x000fc80007f1e0ff */
[----:B------:R-:W-:Y:S01]  /*4190*/  IADD3.X R18, PT, PT, RZ, RZ, R18, P0, P1 ;  /* 0x000000ffff127210 */ /* 0x000fe200007e2412 */
[----:B------:R-:W-:Y:S01]  /*41a0*/  IMAD.WIDE.U32 R34, R29, R22, RZ ;  /* 0x000000161d227225 */ /* 0x000fe200078e00ff */
[----:B------:R-:W-:-:S03]  /*41b0*/  ISETP.GE.AND P1, PT, R15, RZ, PT ;  /* 0x000000ff0f00720c */ /* 0x000fc60003f26270 */
[----:B------:R-:W-:Y:S01]  /*41c0*/  IMAD R11, R29, R23, R35 ;  /* 0x000000171d0b7224 */ /* 0x000fe200078e0223 */
[----:B------:R-:W-:-:S03]  /*41d0*/  IADD3 R19, P0, PT, RZ, -R34, RZ ;  /* 0x80000022ff137210 */ /* 0x000fc60007f1e0ff */
[----:B------:R-:W-:Y:S02]  /*41e0*/  IMAD R11, R18, R22, R11 ;  /* 0x00000016120b7224 */ /* 0x000fe400078e020b */
[----:B------:R-:W-:-:S03]  /*41f0*/  IMAD.HI.U32 R28, R29, R19, RZ ;  /* 0x000000131d1c7227 */ /* 0x000fc600078e00ff */
[----:B------:R-:W-:-:S05]  /*4200*/  IADD3.X R11, PT, PT, RZ, ~R11, RZ, P0, !PT ;  /* 0x8000000bff0b7210 */ /* 0x000fca00007fe4ff */
[----:B------:R-:W-:-:S04]  /*4210*/  IMAD.WIDE.U32 R28, P0, R29, R11, R28 ;  /* 0x0000000b1d1c7225 */ /* 0x000fc8000780001c */
[----:B------:R-:W-:-:S04]  /*4220*/  IMAD.HI.U32 R12, P3, R18, R19, R28 ;  /* 0x00000013120c7227 */ /* 0x000fc8000786001c */
[----:B------:R-:W-:-:S04]  /*4230*/  IMAD.HI.U32 R19, R18, R11, RZ ;  /* 0x0000000b12137227 */ /* 0x000fc800078e00ff */
[----:B------:R-:W-:Y:S01]  /*4240*/  IMAD.X R0, R19, 0x1, R18, P0 ;  /* 0x0000000113007824 */ /* 0x000fe200000e0612 */
[-C--:B------:R-:W-:Y:S01]  /*4250*/  IADD3 R25, P0, PT, RZ, -R24.reuse, RZ ;  /* 0x80000018ff197210 */ /* 0x080fe20007f1e0ff */
[----:B------:R-:W-:Y:S02]  /*4260*/  IMAD R11, R18, R11, RZ ;  /* 0x0000000b120b7224 */ /* 0x000fe400078e02ff */
[----:B------:R-:W-:Y:S01]  /*4270*/  IMAD.MOV.U32 R19, RZ, RZ, RZ ;  /* 0x000000ffff137224 */ /* 0x000fe200078e00ff */
[----:B------:R-:W-:Y:S01]  /*4280*/  SEL R25, R25, R24, !P1 ;  /* 0x0000001819197207 */ /* 0x000fe20004800000 */
[----:B------:R-:W-:Y:S01]  /*4290*/  IMAD.X R18, RZ, RZ, ~R15, P0 ;  /* 0x000000ffff127224 */ /* 0x000fe200000e0e0f */
[----:B------:R-:W-:-:S04]  /*42a0*/  IADD3 R12, P2, PT, R11, R12, RZ ;  /* 0x0000000c0b0c7210 */ /* 0x000fc80007f5e0ff */
[----:B------:R-:W-:Y:S01]  /*42b0*/  SEL R11, R18, R15, !P1 ;  /* 0x0000000f120b7207 */ /* 0x000fe20004800000 */
[----:B------:R-:W-:Y:S01]  /*42c0*/  IMAD.HI.U32 R18, R12, R25, RZ ;  /* 0x000000190c127227 */ /* 0x000fe200078e00ff */
[----:B------:R-:W-:-:S03]  /*42d0*/  IADD3.X R0, PT, PT, RZ, RZ, R0, P2, P3 ;  /* 0x000000ffff007210 */ /* 0x000fc600017e6400 */
[----:B------:R-:W-:-:S04]  /*42e0*/  IMAD.WIDE.U32 R18, R12, R11, R18 ;  /* 0x0000000b0c127225 */ /* 0x000fc800078e0012 */
[----:B------:R-:W-:-:S04]  /*42f0*/  IMAD.HI.U32 R12, P2, R0, R25, R18 ;  /* 0x00000019000c7227 */ /* 0x000fc80007840012 */
[CC--:B------:R-:W-:Y:S02]  /*4300*/  IMAD R19, R0.reuse, R11.reuse, RZ ;  /* 0x0000000b00137224 */ /* 0x0c0fe400078e02ff */
[----:B------:R-:W-:-:S03]  /*4310*/  IMAD.HI.U32 R0, R0, R11, RZ ;  /* 0x0000000b00007227 */ /* 0x000fc600078e00ff */
[----:B------:R-:W-:Y:S01]  /*4320*/  IADD3 R19, P1, PT, R19, R12, RZ ;  /* 0x0000000c13137210 */ /* 0x000fe20007f3e0ff */
[----:B------:R-:W-:-:S04]  /*4330*/  IMAD.X R0, RZ, RZ, R0, P2 ;  /* 0x000000ffff007224 */ /* 0x000fc800010e0600 */
[----:B------:R-:W-:-:S04]  /*4340*/  IMAD.WIDE.U32 R28, R19, R22, RZ ;  /* 0x00000016131c7225 */ /* 0x000fc800078e00ff */
[----:B------:R-:W-:Y:S01]  /*4350*/  IMAD R18, R19, R23, R29 ;  /* 0x0000001713127224 */ /* 0x000fe200078e021d */
[----:B------:R-:W-:Y:S02]  /*4360*/  IADD3 R12, P0, PT, -R28, R25, RZ ;  /* 0x000000191c0c7210 */ /* 0x000fe40007f1e1ff */
[----:B------:R-:W-:Y:S02]  /*4370*/  IADD3.X R25, PT, PT, RZ, R0, RZ, P1, !PT ;  /* 0x00000000ff197210 */ /* 0x000fe40000ffe4ff */
[CC--:B------:R-:W-:Y:S02]  /*4380*/  ISETP.GE.U32.AND P2, PT, R12.reuse, R22.reuse, PT ;  /* 0x000000160c00720c */ /* 0x0c0fe40003f46070 */
[-C--:B------:R-:W-:Y:S01]  /*4390*/  IADD3 R29, P1, PT, R12, -R22.reuse, RZ ;  /* 0x800000160c1d7210 */ /* 0x080fe20007f3e0ff */
[----:B------:R-:W-:-:S04]  /*43a0*/  IMAD R18, R25, R22, R18 ;  /* 0x0000001619127224 */ /* 0x000fc800078e0212 */
[----:B------:R-:W-:-:S04]  /*43b0*/  IMAD.X R11, R11, 0x1, ~R18, P0 ;  /* 0x000000010b0b7824 */ /* 0x000fc800000e0e12 */
[C---:B------:R-:W-:Y:S01]  /*43c0*/  IMAD.X R0, R11.reuse, 0x1, ~R23, P1 ;  /* 0x000000010b007824 */ /* 0x040fe200008e0e17 */
[----:B------:R-:W-:-:S04]  /*43d0*/  ISETP.GE.U32.AND.EX P2, PT, R11, R23, PT, P2 ;  /* 0x000000170b00720c */ /* 0x000fc80003f46120 */
[----:B------:R-:W-:Y:S02]  /*43e0*/  SEL R29, R29, R12, P2 ;  /* 0x0000000c1d1d7207 */ /* 0x000fe40001000000 */
[----:B------:R-:W-:Y:S02]  /*43f0*/  IADD3 R12, P1, PT, R19, 0x1, RZ ;  /* 0x00000001130c7810 */ /* 0x000fe40007f3e0ff */
[----:B------:R-:W-:Y:S02]  /*4400*/  SEL R11, R0, R11, P2 ;  /* 0x0000000b000b7207 */ /* 0x000fe40001000000 */
[----:B------:R-:W-:Y:S01]  /*4410*/  ISETP.GE.U32.AND P0, PT, R29, R22, PT ;  /* 0x000000161d00720c */ /* 0x000fe20003f06070 */
[----:B------:R-:W-:Y:S01]  /*4420*/  IMAD.X R0, RZ, RZ, R25, P1 ;  /* 0x000000ffff007224 */ /* 0x000fe200008e0619 */
[----:B------:R-:W-:Y:S02]  /*4430*/  SEL R12, R12, R19, P2 ;  /* 0x000000130c0c7207 */ /* 0x000fe40001000000 */
[----:B------:R-:W-:-:S02]  /*4440*/  ISETP.GE.U32.AND.EX P1, PT, R11, R23, PT, P0 ;  /* 0x000000170b00720c */ /* 0x000fc40003f26100 */
[----:B------:R-:W-:Y:S02]  /*4450*/  SEL R0, R0, R25, P2 ;  /* 0x0000001900007207 */ /* 0x000fe40001000000 */
[----:B------:R-:W-:-:S04]  /*4460*/  IADD3 R19, P0, PT, R12, 0x1, RZ ;  /* 0x000000010c137810 */ /* 0x000fc80007f1e0ff */
[----:B------:R-:W-:Y:S02]  /*4470*/  IADD3.X R11, PT, PT, RZ, R0, RZ, P0, !PT ;  /* 0x00000000ff0b7210 */ /* 0x000fe400007fe4ff */
[----:B------:R-:W-:Y:S02]  /*4480*/  SEL R19, R19, R12, P1 ;  /* 0x0000000c13137207 */ /* 0x000fe40000800000 */
[----:B------:R-:W-:Y:S02]  /*4490*/  SEL R11, R11, R0, P1 ;  /* 0x000000000b0b7207 */ /* 0x000fe40000800000 */
[----:B------:R-:W-:Y:S01]  /*44a0*/  LOP3.LUT R12, R13, R15, RZ, 0x3c, !PT ;  /* 0x0000000f0d0c7212 */ /* 0x000fe200078e3cff */
[----:B------:R-:W-:Y:S01]  /*44b0*/  IMAD.MOV.U32 R15, RZ, RZ, 0x0 ;  /* 0x00000000ff0f7424 */ /* 0x000fe200078e00ff */
[----:B------:R-:W-:Y:S02]  /*44c0*/  IADD3 R0, P1, PT, RZ, -R19, RZ ;  /* 0x80000013ff007210 */ /* 0x000fe40007f3e0ff */
[----:B------:R-:W-:-:S02]  /*44d0*/  ISETP.GE.AND P2, PT, R12, RZ, PT ;  /* 0x000000ff0c00720c */ /* 0x000fc40003f46270 */
[----:B------:R-:W-:Y:S01]  /*44e0*/  ISETP.NE.U32.AND P0, PT, R16, RZ, PT ;  /* 0x000000ff1000720c */ /* 0x000fe20003f05070 */
[----:B------:R-:W-:Y:S01]  /*44f0*/  IMAD.X R12, RZ, RZ, ~R11, P1 ;  /* 0x000000ffff0c7224 */ /* 0x000fe200008e0e0b */
[----:B------:R-:W-:Y:S02]  /*4500*/  SEL R0, R0, R19, !P2 ;  /* 0x0000001300007207 */ /* 0x000fe40005000000 */
[----:B------:R-:W-:Y:S02]  /*4510*/  ISETP.NE.AND.EX P0, PT, R13, RZ, PT, P0 ;  /* 0x000000ff0d00720c */ /* 0x000fe40003f05300 */
[----:B------:R-:W-:Y:S02]  /*4520*/  SEL R12, R12, R11, !P2 ;  /* 0x0000000b0c0c7207 */ /* 0x000fe40005000000 */
[----:B------:R-:W-:Y:S02]  /*4530*/  SEL R0, R0, 0xffffffff, P0 ;  /* 0xffffffff00007807 */ /* 0x000fe40000000000 */
[----:B------:R-:W-:Y:S01]  /*4540*/  SEL R11, R12, 0xffffffff, P0 ;  /* 0xffffffff0c0b7807 */ /* 0x000fe20000000000 */
[----:B------:R-:W-:Y:S06]  /*4550*/  RET.REL.NODEC R14 `(_ZN5flash32flash_fwd_splitkv_combine_kernelI23Flash_fwd_kernel_traitsILi64ELi64ELi256ELi4ELb0ELb0EN7cutlass6half_tE19Flash_kernel_traitsILi64ELi64ELi256ELi4ES3_EELi8ELi3ELb0EEEvNS_16Flash_fwd_paramsE) ;  /* 0xffffffb80ea87950 */ /* 0x000fec0003c3ffff */
.L_x_192:
        /* <DEDUP_REMOVED lines=10> */
.L_x_7092:


//--------------------- .text._ZN5flash32flash_fwd_splitkv_combine_kernelI23Flash_fwd_kernel_traitsILi64ELi64ELi256ELi4ELb0ELb0EN7cutlass6half_tE19Flash_kernel_traitsILi64ELi64ELi256ELi4ES3_EELi8ELi2ELb0EEEvNS_16Flash_fwd_paramsE --------------------------
	.section	.text._ZN5flash32flash_fwd_splitkv_combine_kernelI23Flash_fwd_kernel_traitsILi64ELi64ELi256ELi4ELb0ELb0EN7cutlass6half_tE19Flash_kernel_traitsILi64ELi64ELi256ELi4ES3_EELi8ELi2ELb0EEEvNS_16Flash_fwd_paramsE,"ax",@progbits
	.align	128
        .global         _ZN5flash32flash_fwd_splitkv_combine_kernelI23Flash_fwd_kernel_traitsILi64ELi64ELi256ELi4ELb0ELb0EN7cutlass6half_tE19Flash_kernel_traitsILi64ELi64ELi256ELi4ES3_EELi8ELi2ELb0EEEvNS_16Flash_fwd_paramsE
        .type           _ZN5flash32flash_fwd_splitkv_combine_kernelI23Flash_fwd_kernel_traitsILi64ELi64ELi256ELi4ELb0ELb0EN7cutlass6half_tE19Flash_kernel_traitsILi64ELi64ELi256ELi4ES3_EELi8ELi2ELb0EEEvNS_16Flash_fwd_paramsE,@function
        .size           _ZN5flash32flash_fwd_splitkv_combine_kernelI23Flash_fwd_kernel_traitsILi64ELi64ELi256ELi4ELb0ELb0EN7cutlass6half_tE19Flash_kernel_traitsILi64ELi64ELi256ELi4ES3_EELi8ELi2ELb0EEEvNS_16Flash_fwd_paramsE,(.L_x_7093 - _ZN5flash32flash_fwd_splitkv_combine_kernelI23Flash_fwd_kernel_traitsILi64ELi64ELi256ELi4ELb0ELb0EN7cutlass6half_tE19Flash_kernel_traitsILi64ELi64ELi256ELi4ES3_EELi8ELi2ELb0EEEvNS_16Flash_fwd_paramsE)
        .other          _ZN5flash32flash_fwd_splitkv_combine_kernelI23Flash_fwd_kernel_traitsILi64ELi64ELi256ELi4ELb0ELb0EN7cutlass6half_tE19Flash_kernel_traitsILi64ELi64ELi256ELi4ES3_EELi8ELi2ELb0EEEvNS_16Flash_fwd_paramsE,@"STO_CUDA_ENTRY STV_DEFAULT"
_ZN5flash32flash_fwd_splitkv_combine_kernelI23Flash_fwd_kernel_traitsILi64ELi64ELi256ELi4ELb0ELb0EN7cutlass6half_tE19Flash_kernel_traitsILi64ELi64ELi256ELi4ES3_EELi8ELi2ELb0EEEvNS_16Flash_fwd_paramsE:
.text._ZN5flash32flash_fwd_splitkv_combine_kernelI23Flash_fwd_kernel_traitsILi64ELi64ELi256ELi4ELb0ELb0EN7cutlass6half_tE19Flash_kernel_traitsILi64ELi64ELi256ELi4ES3_EELi8ELi2ELb0EEEvNS_16Flash_fwd_paramsE:
        /* <DEDUP_REMOVED lines=38> */
.L_x_193:
[----:B------:R-:W-:Y:S01]  /*0260*/  IMAD.U32 R22, RZ, RZ, UR15 ;  /* 0x0000000fff167e24 */ /* 0x000fe2000f8e00ff */
[----:B------:R-:W-:Y:S01]  /*0270*/  MOV R18, UR13 ;  /* 0x0000000d00127c02 */ /* 0x000fe20008000f00 */
[----:B------:R-:W-:Y:S01]  /*0280*/  IMAD.U32 R17, RZ, RZ, UR17 ;  /* 0x00000011ff117e24 */ /* 0x000fe2000f8e00ff */
[----:B------:R-:W-:Y:S02]  /*0290*/  MOV R16, UR10 ;  /* 0x0000000a00107c02 */ /* 0x000fe40008000f00 */
[----:B------:R-:W-:Y:S02]  /*02a0*/  MOV R14, 0x2c0 ;  /* 0x000002c0000e7802 */ /* 0x000fe40000000f00 */
[----:B------:R-:W-:Y:S05]  /*02b0*/  CALL.REL.NOINC `($__internal_5_$__cuda_sm20_div_s64) ;  /* 0x0000003c00407944 */ /* 0x000fea0003c00000 */
.L_x_194:
        /* <DEDUP_REMOVED lines=30> */
.L_x_196:
[----:B------:R-:W-:Y:S01]  /*04a0*/  IMAD.MOV.U32 R22, RZ, RZ, R10 ;  /* 0x000000ffff167224 */ /* 0x000fe200078e000a */
[----:B------:R-:W-:Y:S02]  /*04b0*/  MOV R17, R11 ;  /* 0x0000000b00117202 */ /* 0x000fe40000000f00 */
[----:B------:R-:W-:Y:S02]  /*04c0*/  MOV R14, 0x4e0 ;  /* 0x000004e0000e7802 */ /* 0x000fe40000000f00 */
[----:B------:R-:W-:Y:S05]  /*04d0*/  CALL.REL.NOINC `($__internal_5_$__cuda_sm20_div_s64) ;  /* 0x0000003800b87944 */ /* 0x000fea0003c00000 */
[----:B------:R-:W-:Y:S02]  /*04e0*/  MOV R4, R10 ;  /* 0x0000000a00047202 */ /* 0x000fe40000000f00 */
[----:B------:R-:W-:Y:S02]  /*04f0*/  MOV R5, R11 ;  /* 0x0000000b00057202 */ /* 0x000fe40000000f00 */
.L_x_197:
[----:B------:R-:W-:Y:S05]  /*0500*/  BSYNC.RECONVERGENT B0 ;  /* 0x0000000000007941 */ /* 0x000fea0003800200 */
.L_x_195:
        /* <DEDUP_REMOVED lines=58> */
.L_x_199:
[----:B------:R-:W-:Y:S01]  /*08b0*/  IMAD.MOV.U32 R22, RZ, RZ, R18 ;  /* 0x000000ffff167224 */ /* 0x000fe200078e0012 */
[----:B------:R-:W-:Y:S01]  /*08c0*/  MOV R18, R8 ;  /* 0x0000000800127202 */ /* 0x000fe20000000f00 */
[----:B------:R-:W-:Y:S01]  /*08d0*/  IMAD.MOV.U32 R17, RZ, RZ, R16 ;  /* 0x000000ffff117224 */ /* 0x000fe200078e0010 */
[----:B------:R-:W-:Y:S02]  /*08e0*/  MOV R16, R0 ;  /* 0x0000000000107202 */ /* 0x000fe40000000f00 */
[----:B------:R-:W-:Y:S02]  /*08f0*/  MOV R14, 0x910 ;  /* 0x00000910000e7802 */ /* 0x000fe40000000f00 */
[----:B------:R-:W-:Y:S05]  /*0900*/  CALL.REL.NOINC `($__internal_5_$__cuda_sm20_div_s64) ;  /* 0x0000003400ac7944 */ /* 0x000fea0003c00000 */
.L_x_200:
[----:B------:R-:W-:Y:S05]  /*0910*/  BSYNC.RECONVERGENT B0 ;  /* 0x0000000000007941 */ /* 0x000fea0003800200 */
.L_x_198:
        /* <DEDUP_REMOVED lines=124> */
.L_x_202:
[----:B------:R-:W-:Y:S01]  /*10e0*/  IMAD.MOV.U32 R22, RZ, RZ, R10 ;  /* 0x000000ffff167224 */ /* 0x000fe200078e000a */
[----:B------:R-:W-:Y:S01]  /*10f0*/  MOV R18, R7 ;  /* 0x0000000700127202 */ /* 0x000fe20000000f00 */
[----:B------:R-:W-:Y:S01]  /*1100*/  IMAD.MOV.U32 R17, RZ, RZ, R11 ;  /* 0x000000ffff117224 */ /* 0x000fe200078e000b */
[----:B------:R-:W-:Y:S02]  /*1110*/  MOV R16, R25 ;  /* 0x0000001900107202 */ /* 0x000fe40000000f00 */
[----:B------:R-:W-:Y:S02]  /*1120*/  MOV R14, 0x1140 ;  /* 0x00001140000e7802 */ /* 0x000fe40000000f00 */
[----:B------:R-:W-:Y:S05]  /*1130*/  CALL.REL.NOINC `($__internal_5_$__cuda_sm20_div_s64) ;  /* 0x0000002c00a07944 */ /* 0x000fea0003c00000 */
[----:B------:R-:W-:Y:S02]  /*1140*/  MOV R32, R10 ;  /* 0x0000000a00207202 */ /* 0x000fe40000000f00 */
[----:B------:R-:W-:Y:S02]  /*1150*/  MOV R33, R11 ;  /* 0x0000000b00217202 */ /* 0x000fe40000000f00 */
.L_x_203:
[----:B------:R-:W-:Y:S05]  /*1160*/  BSYNC.RECONVERGENT B0 ;  /* 0x0000000000007941 */ /* 0x000fea0003800200 */
.L_x_201:
        /* <DEDUP_REMOVED lines=57> */
.L_x_205:
[----:B------:R-:W-:Y:S01]  /*1500*/  IMAD.MOV.U32 R22, RZ, RZ, R4 ;  /* 0x000000ffff167224 */ /* 0x000fe200078e0004 */
[----:B------:R-:W-:Y:S01]  /*1510*/  MOV R17, R5 ;  /* 0x0000000500117202 */ /* 0x000fe20000000f00 */
[----:B------:R-:W-:Y:S01]  /*1520*/  IMAD.MOV.U32 R18, RZ, RZ, R6 ;  /* 0x000000ffff127224 */ /* 0x000fe200078e0006 */
[----:B------:R-:W-:Y:S02]  /*1530*/  MOV R14, 0x1550 ;  /* 0x00001550000e7802 */ /* 0x000fe40000000f00 */
[----:B------:R-:W-:Y:S05]  /*1540*/  CALL.REL.NOINC `($__internal_5_$__cuda_sm20_div_s64) ;  /* 0x00000028009c7944 */ /* 0x000fea0003c00000 */
[----:B------:R-:W-:Y:S02]  /*1550*/  MOV R26, R10 ;  /* 0x0000000a001a7202 */ /* 0x000fe40000000f00 */
[----:B------:R-:W-:Y:S02]  /*1560*/  MOV R27, R11 ;  /* 0x0000000b001b7202 */ /* 0x000fe40000000f00 */
.L_x_206:
[----:B------:R-:W-:Y:S05]  /*1570*/  BSYNC.RECONVERGENT B0 ;  /* 0x0000000000007941 */ /* 0x000fea0003800200 */
.L_x_204:
[----:B------:R-:W0:Y:S01]  /*1580*/  LDCU UR5, c[0x0][0x434] ;  /* 0x00008680ff0577ac */ /* 0x000e220008000800 */
[----:B------:R-:W1:Y:S01]  /*1590*/  S2R R19, SR_TID.X ;  /* 0x0000000000137919 */ /* 0x000e620000002100 */
[----:B------:R-:W-:Y:S01]  /*15a0*/  BSSY.RECONVERGENT B0, `(.L_x_207) ;  /* 0x0000046000007945 */ /* 0x000fe20003800200 */
[----:B------:R-:W-:Y:S01]  /*15b0*/  IMAD.MOV.U32 R21, RZ, RZ, -0x800000 ;  /* 0xff800000ff157424 */ /* 0x000fe200078e00ff */
[----:B------:R-:W2:Y:S01]  /*15c0*/  LDCU UR18, c[0x0][0x534] ;  /* 0x0000a680ff1277ac */ /* 0x000ea20008000800 */
[----:B------:R-:W-:Y:S01]  /*15d0*/  IMAD.MOV.U32 R24, RZ, RZ, -0x800000 ;  /* 0xff800000ff187424 */ /* 0x000fe200078e00ff */
[----:B------:R-:W3:Y:S01]  /*15e0*/  LDCU UR11, c[0x0][0x430] ;  /* 0x00008600ff0b77ac */ /* 0x000ee20008000800 */
[----:B------:R-:W-:-:S04]  /*15f0*/  USHF.R.S32.HI UR8, URZ, 0x1f, UR16 ;  /* 0x0000001fff087899 */ /* 0x000fc80008011410 */
[----:B------:R-:W-:Y:S01]  /*1600*/  ULOP3.LUT UR8, UR8, 0x1, URZ, 0xfc, !UPT ;  /* 0x0000000108087892 */ /* 0x000fe2000f8efcff */
[----:B0-----:R-:W-:-:S05]  /*1610*/  IMAD.U32 R5, RZ, RZ, UR5 ;  /* 0x00000005ff057e24 */ /* 0x001fca000f8e00ff */
[----:B------:R-:W-:Y:S01]  /*1620*/  IABS R5, R5 ;  /* 0x0000000500057213 */ /* 0x000fe20000000000 */
[----:B---3--:R-:W-:-:S03]  /*1630*/  UIMAD UR11, UR5, UR11, URZ ;  /* 0x0000000b050b72a4 */ /* 0x008fc6000f8e02ff */
[----:B------:R-:W0:Y:S01]  /*1640*/  I2F.RP R9, R5 ;  /* 0x0000000500097306 */ /* 0x000e220000209400 */
[C---:B-1----:R-:W-:Y:S02]  /*1650*/  ISETP.GT.U32.AND P1, PT, R19.reuse, 0x1f, PT ;  /* 0x0000001f1300780c */ /* 0x042fe40003f24070 */
[----:B------:R-:W-:-:S05]  /*1660*/  LOP3.LUT R23, R19, 0x3, RZ, 0xc0, !PT ;  /* 0x0000000313177812 */ /* 0x000fca00078ec0ff */
[----:B0-----:R-:W0:Y:S06]  /*1670*/  MUFU.RCP R10, R9 ;  /* 0x00000009000a7308 */ /* 0x001e2c0000001000 */
[----:B------:R-:W-:-:S04]  /*1680*/  @!P1 SHF.L.U32 R16, R19, 0x2, RZ ;  /* 0x0000000213109819 */ /* 0x000fc800000006ff */
[----:B------:R-:W-:Y:S01]  /*1690*/  @!P1 LOP3.LUT R16, R16, 0x1c, RZ, 0xc0, !PT ;  /* 0x0000001c10109812 */ /* 0x000fe200078ec0ff */
[----:B0-----:R-:W-:Y:S01]  /*16a0*/  VIADD R10, R10, 0xffffffe ;  /* 0x0ffffffe0a0a7836 */ /* 0x001fe20000000000 */
[----:B------:R-:W-:-:S03]  /*16b0*/  SHF.R.U32.HI R9, RZ, 0x3, R19 ;  /* 0x00000003ff097819 */ /* 0x000fc60000011613 */
[----:B------:R-:W0:Y:S02]  /*16c0*/  F2I.FTZ.U32.TRUNC.NTZ R11, R10 ;  /* 0x0000000a000b7305 */ /* 0x000e24000021f000 */
[--C-:B0-----:R-:W-:Y:S02]  /*16d0*/  IMAD.MOV R3, RZ, RZ, -R11.reuse ;  /* 0x000000ffff037224 */ /* 0x101fe400078e0a0b */
[----:B------:R-:W-:Y:S02]  /*16e0*/  IMAD.MOV.U32 R10, RZ, RZ, RZ ;  /* 0x000000ffff0a7224 */ /* 0x000fe400078e00ff */
[----:B------:R-:W-:Y:S01]  /*16f0*/  IMAD R4, R3, R5, RZ ;  /* 0x0000000503047224 */ /* 0x000fe200078e02ff */
[----:B------:R-:W-:Y:S02]  /*1700*/  IABS R3, R2 ;  /* 0x0000000200037213 */ /* 0x000fe40000000000 */
[----:B------:R-:W-:Y:S01]  /*1710*/  LOP3.LUT R2, R2, UR5, RZ, 0x3c, !PT ;  /* 0x0000000502027c12 */ /* 0x000fe2000f8e3cff */
[----:B------:R-:W-:-:S03]  /*1720*/  IMAD.HI.U32 R4, R11, R4, R10 ;  /* 0x000000040b047227 */ /* 0x000fc600078e000a */
        /* <DEDUP_REMOVED lines=10> */
[----:B------:R-:W-:Y:S02]  /*17d0*/  ISETP.NE.AND P0, PT, RZ, UR5, PT ;  /* 0x00000005ff007c0c */ /* 0x000fe4000bf05270 */
[----:B------:R-:W-:Y:S02]  /*17e0*/  ISETP.GE.U32.AND P3, PT, R10, R5, PT ;  /* 0x000000050a00720c */ /* 0x000fe40003f66070 */
[----:B------:R-:W-:Y:S02]  /*17f0*/  @!P1 MOV R5, 0x400 ;  /* 0x0000040000059802 */ /* 0x000fe40000000f00 */
[----:B-1----:R-:W-:-:S09]  /*1800*/  @!P1 LEA R2, R3, R2, 0x18 ;  /* 0x0000000203029211 */ /* 0x002fd200078ec0ff */
[----:B------:R-:W-:-:S04]  /*1810*/  @P3 VIADD R13, R13, 0x1 ;  /* 0x000000010d0d3836 */ /* 0x000fc80000000000 */
[----:B------:R-:W-:Y:S01]  /*1820*/  @!P2 IMAD.MOV R13, RZ, RZ, -R13 ;  /* 0x000000ffff0da224 */ /* 0x000fe200078e0a0d */
[----:B------:R-:W-:Y:S01]  /*1830*/  @!P0 LOP3.LUT R13, RZ, UR5, RZ, 0x33, !PT ;  /* 0x00000005ff0d8c12 */ /* 0x000fe2000f8e33ff */
[C---:B------:R-:W-:Y:S01]  /*1840*/  @!P1 IMAD R3, R9.reuse, 0x24, R2 ;  /* 0x0000002409039824 */ /* 0x040fe200078e0202 */
[----:B--2---:R-:W-:Y:S02]  /*1850*/  ISETP.GE.AND P0, PT, R9, UR18, PT ;  /* 0x0000001209007c0c */ /* 0x004fe4000bf06270 */
[----:B0-----:R-:W-:Y:S01]  /*1860*/  @!P1 LEA R2, R4, R5, 0x18 ;  /* 0x0000000504029211 */ /* 0x001fe200078ec0ff */
[----:B------:R-:W-:Y:S01]  /*1870*/  IMAD R4, R13, UR8, RZ ;  /* 0x000000080d047c24 */ /* 0x000fe2000f8e02ff */
[----:B------:R-:W0:Y:S01]  /*1880*/  LDCU.64 UR8, c[0x0][0x358] ;  /* 0x00006b00ff0877ac */ /* 0x000e220008000a00 */
[----:B------:R-:W-:Y:S02]  /*1890*/  @!P1 IMAD.IADD R16, R3, 0x1, R16 ;  /* 0x0000000103109824 */ /* 0x000fe400078e0210 */
[----:B------:R-:W-:Y:S01]  /*18a0*/  @!P1 IMAD R3, R23, 0x24, R2 ;  /* 0x0000002417039824 */ /* 0x000fe200078e0202 */
[----:B------:R-:W-:-:S02]  /*18b0*/  IABS R17, R4 ;  /* 0x0000000400117213 */ /* 0x000fc40000000000 */
[----:B------:R-:W-:-:S03]  /*18c0*/  SHF.R.U32.HI R2, RZ, 0x2, R19 ;  /* 0x00000002ff027819 */ /* 0x000fc60000011613 */
[----:B------:R-:W-:Y:S01]  /*18d0*/  VIADD R12, R17, UR4 ;  /* 0x00000004110c7c36 */ /* 0x000fe20008000000 */
[----:B------:R-:W-:Y:S01]  /*18e0*/  @!P1 LEA R14, R2, R3, 0x2 ;  /* 0x00000003020e9211 */ /* 0x000fe200078e10ff */
        /* <DEDUP_REMOVED lines=15> */
[----:B------:R-:W-:-:S06]  /*19e0*/  LEA.HI.X R21, R10, UR5, R3, 0x2, P0 ;  /* 0x000000050a157c11 */ /* 0x000fcc00080f1403 */
[----:B0-----:R1:W5:Y:S03]  /*19f0*/  LDG.E R21, desc[UR8][R20.64] ;  /* 0x0000000814157981 */ /* 0x001366000c1e1900 */
.L_x_208:
[----:B0-----:R-:W-:Y:S05]  /*1a00*/  BSYNC.RECONVERGENT B0 ;  /* 0x0000000000007941 */ /* 0x001fea0003800200 */
.L_x_207:
[----:B-----5:R-:W-:Y:S01]  /*1a10*/  @!P1 STS [R16], R21 ;  /* 0x0000001510009388 */ /* 0x020fe20000000800 */
[----:B------:R-:W0:Y:S08]  /*1a20*/  LDC R15, c[0x0][0x3e0] ;  /* 0x0000f800ff0f7b82 */ /* 0x000e300000000800 */
[----:B------:R-:W-:Y:S01]  /*1a30*/  BAR.SYNC.DEFER_BLOCKING 0x0 ;  /* 0x0000000000007b1d */ /* 0x000fe20000010000 */
[----:B------:R-:W-:-:S05]  /*1a40*/  ISETP.NE.AND P5, PT, R4, RZ, PT ;  /* 0x000000ff0400720c */ /* 0x000fca0003fa5270 */
[----:B------:R-:W-:Y:S01]  /*1a50*/  BSSY.RECONVERGENT B1, `(.L_x_209) ;  /* 0x000016e000017945 */ /* 0x000fe20003800200 */
[----:B0-----:R-:W-:Y:S01]  /*1a60*/  IABS R11, R15 ;  /* 0x0000000f000b7213 */ /* 0x001fe20000000000 */
[----:B------:R-:W0:Y:S03]  /*1a70*/  @!P1 LDS R24, [R14] ;  /* 0x000000000e189984 */ /* 0x000e260000000800 */
[----:B------:R-:W2:Y:S08]  /*1a80*/  I2F.RP R5, R11 ;  /* 0x0000000b00057306 */ /* 0x000eb00000209400 */
[----:B--2---:R-:W2:Y:S02]  /*1a90*/  MUFU.RCP R28, R5 ;  /* 0x00000005001c7308 */ /* 0x004ea40000001000 */
[----:B--2---:R-:W-:Y:S01]  /*1aa0*/  VIADD R28, R28, 0xffffffe ;  /* 0x0ffffffe1c1c7836 */ /* 0x004fe20000000000 */
[----:B------:R-:W-:-:S05]  /*1ab0*/  IABS R5, R12 ;  /* 0x0000000c00057213 */ /* 0x000fca0000000000 */
[----:B------:R2:W-:Y:S01]  /*1ac0*/  F2I.FTZ.U32.TRUNC.NTZ R29, R28 ;  /* 0x0000001c001d7305 */ /* 0x0005e2000021f000 */
[----:B0-----:R-:W0:Y:S01]  /*1ad0*/  SHFL.BFLY PT, R3, R24, 0x2, 0x1f ;  /* 0x0c401f0018037f89 */ /* 0x001e2200000e0000 */
[----:B--2---:R-:W-:Y:S01]  /*1ae0*/  IMAD.MOV.U32 R28, RZ, RZ, RZ ;  /* 0x000000ffff1c7224 */ /* 0x004fe200078e00ff */
[----:B0-----:R-:W-:-:S05]  /*1af0*/  FMNMX.FTZ R10, R3, R24, !PT ;  /* 0x00000018030a7209 */ /* 0x001fca0007810000 */
[----:B------:R-:W0:Y:S01]  /*1b00*/  I2F.RP R3, R17 ;  /* 0x0000001100037306 */ /* 0x000e220000209400 */
[----:B------:R-:W2:Y:S07]  /*1b10*/  SHFL.BFLY PT, R9, R10, 0x1, 0x1f ;  /* 0x0c201f000a097f89 */ /* 0x000eae00000e0000 */
[----:B0-----:R-:W0:Y:S01]  /*1b20*/  MUFU.RCP R30, R3 ;  /* 0x00000003001e7308 */ /* 0x001e220000001000 */
[----:B--2---:R-:W-:Y:S01]  /*1b30*/  FMNMX.FTZ R9, R10, R9, !PT ;  /* 0x000000090a097209 */ /* 0x004fe20007810000 */
[----:B------:R-:W-:-:S03]  /*1b40*/  IMAD.MOV R10, RZ, RZ, -R29 ;  /* 0x000000ffff0a7224 */ /* 0x000fc600078e0a1d */
[C---:B------:R-:W-:Y:S01]  /*1b50*/  FSETP.NEU.FTZ.AND P0, PT, R9.reuse, -INF , PT ;  /* 0xff8000000900780b */ /* 0x040fe20003f1d000 */
[----:B0-----:R-:W-:Y:S01]  /*1b60*/  VIADD R30, R30, 0xffffffe ;  /* 0x0ffffffe1e1e7836 */ /* 0x001fe20000000000 */
[----:B------:R-:W-:Y:S01]  /*1b70*/  IABS R3, R4 ;  /* 0x0000000400037213 */ /* 0x000fe20000000000 */
[----:B------:R-:W-:Y:S01]  /*1b80*/  IMAD R10, R10, R11, RZ ;  /* 0x0000000b0a0a7224 */ /* 0x000fe200078e02ff */
[----:B------:R-:W-:Y:S01]  /*1b90*/  FSEL R9, R9, RZ, P0 ;  /* 0x000000ff09097208 */ /* 0x000fe20000000000 */
[----:B------:R0:W2:Y:S02]  /*1ba0*/  F2I.FTZ.U32.TRUNC.NTZ R31, R30 ;  /* 0x0000001e001f7305 */ /* 0x0000a4000021f000 */
[----:B------:R-:W-:-:S04]  /*1bb0*/  IMAD.HI.U32 R10, R29, R10, R28 ;  /* 0x0000000a1d0a7227 */ /* 0x000fc800078e001c */
[----:B------:R-:W-:Y:S01]  /*1bc0*/  FADD.FTZ R21, -R9, R24 ;  /* 0x0000001809157221 */ /* 0x000fe20000010100 */
[----:B------:R-:W-:-:S03]  /*1bd0*/  IMAD.MOV R3, RZ, RZ, -R3 ;  /* 0x000000ffff037224 */ /* 0x000fc600078e0a03 */
[----:B------:R-:W-:Y:S01]  /*1be0*/  FMUL.FTZ R21, R21, 1.4426950216293334961 ;  /* 0x3fb8aa3b15157820 */ /* 0x000fe20000410000 */
[----:B------:R-:W-:-:S05]  /*1bf0*/  IMAD.HI.U32 R10, R10, R5, RZ ;  /* 0x000000050a0a7227 */ /* 0x000fca00078e00ff */
[----:B------:R-:W3:Y:S01]  /*1c00*/  MUFU.EX2 R21, R21 ;  /* 0x0000001500157308 */ /* 0x000ee20000000800 */
[----:B0-----:R-:W-:Y:S02]  /*1c10*/  HFMA2 R30, -RZ, RZ, 0, 0 ;  /* 0x00000000ff1e7431 */ /* 0x001fe400000001ff */
[----:B--2---:R-:W-:-:S04]  /*1c20*/  IMAD.MOV R16, RZ, RZ, -R31 ;  /* 0x000000ffff107224 */ /* 0x004fc800078e0a1f */
[----:B------:R-:W-:-:S04]  /*1c30*/  IMAD R16, R16, R17, RZ ;  /* 0x0000001110107224 */ /* 0x000fc800078e02ff */
[----:B------:R-:W-:Y:S01]  /*1c40*/  IMAD.HI.U32 R16, R31, R16, R30 ;  /* 0x000000101f107227 */ /* 0x000fe200078e001e */
[----:B---3--:R-:W1:Y:S05]  /*1c50*/  SHFL.BFLY PT, R14, R21, 0x2, 0x1f ;  /* 0x0c401f00150e7f89 */ /* 0x008e6a00000e0000 */
[----:B------:R-:W-:-:S04]  /*1c60*/  IMAD.HI.U32 R16, R16, R5, RZ ;  /* 0x0000000510107227 */ /* 0x000fc800078e00ff */
[----:B------:R-:W-:-:S05]  /*1c70*/  IMAD R18, R16, R3, R5 ;  /* 0x0000000310127224 */ /* 0x000fca00078e0205 */
[----:B------:R-:W-:-:S13]  /*1c80*/  ISETP.GT.U32.AND P2, PT, R17, R18, PT ;  /* 0x000000121100720c */ /* 0x000fda0003f44070 */
[-C--:B------:R-:W-:Y:S01]  /*1c90*/  @!P2 IADD3 R18, PT, PT, R18, -R17.reuse, RZ ;  /* 0x800000111212a210 */ /* 0x080fe20007ffe0ff */
[----:B-1----:R-:W-:Y:S01]  /*1ca0*/  FADD.FTZ R20, R21, R14 ;  /* 0x0000000e15147221 */ /* 0x002fe20000010000 */
[----:B------:R-:W-:Y:S02]  /*1cb0*/  IMAD.MOV R14, RZ, RZ, -R10 ;  /* 0x000000ffff0e7224 */ /* 0x000fe400078e0a0a */
[-C--:B------:R-:W-:Y:S01]  /*1cc0*/  ISETP.GE.U32.AND P1, PT, R18, R17.reuse, PT ;  /* 0x000000111200720c */ /* 0x080fe20003f26070 */
[----:B------:R-:W-:Y:S01]  /*1cd0*/  @!P2 VIADD R16, R16, 0x1 ;  /* 0x000000011010a836 */ /* 0x000fe20000000000 */
[----:B------:R-:W0:Y:S01]  /*1ce0*/  SHFL.BFLY PT, R3, R20, 0x1, 0x1f ;  /* 0x0c201f0014037f89 */ /* 0x000e2200000e0000 */
[----:B------:R-:W-:Y:S01]  /*1cf0*/  IMAD R14, R11, R14, R5 ;  /* 0x0000000e0b0e7224 */ /* 0x000fe200078e0205 */
[C---:B------:R-:W-:Y:S01]  /*1d00*/  LOP3.LUT R5, R12.reuse, R17, RZ, 0x3c, !PT ;  /* 0x000000110c057212 */ /* 0x040fe200078e3cff */
[----:B------:R-:W-:Y:S01]  /*1d10*/  IMAD.MOV.U32 R21, RZ, RZ, 0x7f800000 ;  /* 0x7f800000ff157424 */ /* 0x000fe200078e00ff */
[----:B------:R-:W-:-:S02]  /*1d20*/  LOP3.LUT R12, R12, R15, RZ, 0x3c, !PT ;  /* 0x0000000f0c0c7212 */ /* 0x000fc400078e3cff */
[----:B------:R-:W-:Y:S02]  /*1d30*/  ISETP.GT.U32.AND P0, PT, R11, R14, PT ;  /* 0x0000000e0b00720c */ /* 0x000fe40003f04070 */
[----:B------:R-:W-:Y:S02]  /*1d40*/  ISETP.GE.AND P2, PT, R12, RZ, PT ;  /* 0x000000ff0c00720c */ /* 0x000fe40003f46270 */
[----:B------:R-:W-:Y:S01]  /*1d50*/  ISETP.GE.AND P3, PT, R5, RZ, PT ;  /* 0x000000ff0500720c */ /* 0x000fe20003f66270 */
[----:B------:R-:W-:-:S08]  /*1d60*/  @P1 VIADD R16, R16, 0x1 ;  /* 0x0000000110101836 */ /* 0x000fd00000000000 */
[----:B------:R-:W-:Y:S01]  /*1d70*/  @!P0 IMAD.IADD R14, R14, 0x1, -R11 ;  /* 0x000000010e0e8824 */ /* 0x000fe200078e0a0b */
[----:B------:R-:W-:Y:S02]  /*1d80*/  @!P0 IADD3 R10, PT, PT, R10, 0x1, RZ ;  /* 0x000000010a0a8810 */ /* 0x000fe40007ffe0ff */
[----:B------:R-:W-:Y:S01]  /*1d90*/  ISETP.NE.AND P0, PT, R15, RZ, PT ;  /* 0x000000ff0f00720c */ /* 0x000fe20003f05270 */
[----:B------:R-:W-:Y:S01]  /*1da0*/  @!P3 IMAD.MOV R16, RZ, RZ, -R16 ;  /* 0x000000ffff10b224 */ /* 0x000fe200078e0a10 */
[----:B------:R-:W-:Y:S01]  /*1db0*/  ISETP.GE.U32.AND P4, PT, R14, R11, PT ;  /* 0x0000000b0e00720c */ /* 0x000fe20003f86070 */
[----:B0-----:R-:W-:Y:S01]  /*1dc0*/  FADD.FTZ R3, R20, R3 ;  /* 0x0000000314037221 */ /* 0x001fe20000010000 */
[----:B------:R-:W-:Y:S02]  /*1dd0*/  ISETP.NE.AND P3, PT, R13, RZ, PT ;  /* 0x000000ff0d00720c */ /* 0x000fe40003f65270 */
[----:B------:R-:W-:Y:S02]  /*1de0*/  @!P5 LOP3.LUT R16, RZ, R17, RZ, 0x33, !PT ;  /* 0x00000011ff10d212 */ /* 0x000fe400078e33ff */
[----:B------:R-:W-:-:S02]  /*1df0*/  FSETP.NE.FTZ.AND P1, PT, R3, RZ, PT ;  /* 0x000000ff0300720b */ /* 0x000fc40003f35000 */
[----:B------:R-:W-:Y:S02]  /*1e00*/  SEL R12, RZ, 0x1, !P3 ;  /* 0x00000001ff0c7807 */ /* 0x000fe40005800000 */
[----:B------:R-:W-:Y:S01]  /*1e10*/  SHF.R.S32.HI R13, RZ, 0x1f, R4 ;  /* 0x0000001fff0d7819 */ /* 0x000fe20000011404 */
[----:B------:R-:W-:Y:S01]  /*1e20*/  IMAD R4, R4, UR11, RZ ;  /* 0x0000000b04047c24 */ /* 0x000fe2000f8e02ff */
[----:B------:R-:W-:Y:S01]  /*1e30*/  SHF.R.S32.HI R11, RZ, 0x1f, R16 ;  /* 0x0000001fff0b7819 */ /* 0x000fe20000011410 */
[----:B------:R-:W-:Y:S01]  /*1e40*/  @P4 VIADD R10, R10, 0x1 ;  /* 0x000000010a0a4836 */ /* 0x000fe20000000000 */
[----:B------:R-:W-:-:S03]  /*1e50*/  LOP3.LUT R12, R13, R12, RZ, 0xfc, !PT ;  /* 0x0000000c0d0c7212 */ /* 0x000fc600078efcff */
[----:B------:R-:W-:Y:S02]  /*1e60*/  IMAD.MOV.U32 R5, RZ, RZ, R10 ;  /* 0x000000ffff057224 */ /* 0x000fe400078e000a */
[----:B------:R0:W1:Y:S03]  /*1e70*/  @P1 MUFU.LG2 R10, R3 ;  /* 0x00000003000a1308 */ /* 0x0000660000000c00 */
[----:B------:R-:W-:Y:S02]  /*1e80*/  @!P2 IADD3 R5, PT, PT, -R5, RZ, RZ ;  /* 0x000000ff0505a210 */ /* 0x000fe40007ffe1ff */
[----:B------:R-:W-:Y:S02]  /*1e90*/  @!P0 LOP3.LUT R5, RZ, R15, RZ, 0x33, !PT ;  /* 0x0000000fff058212 */ /* 0x000fe400078e33ff */
[----:B------:R-:W-:Y:S02]  /*1ea0*/  LOP3.LUT P0, RZ, R19, 0x3e3, RZ, 0xc0, !PT ;  /* 0x000003e313ff7812 */ /* 0x000fe4000780c0ff */
[----:B------:R-:W-:-:S04]  /*1eb0*/  ISETP.LT.U32.AND P2, PT, R26, R16, PT ;  /* 0x000000101a00720c */ /* 0x000fc80003f41070 */
[----:B------:R-:W-:Y:S01]  /*1ec0*/  ISETP.LT.AND.EX P2, PT, R27, R11, PT, P2 ;  /* 0x0000000b1b00720c */ /* 0x000fe20003f41320 */
[----:B0-----:R-:W-:-:S03]  /*1ed0*/  IMAD R3, R5, UR12, RZ ;  /* 0x0000000c05037c24 */ /* 0x001fc6000f8e02ff */
[----:B------:R-:W-:Y:S01]  /*1ee0*/  SEL R5, R26, R16, P2 ;  /* 0x000000101a057207 */ /* 0x000fe20001000000 */
[----:B-1----:R-:W-:Y:S01]  /*1ef0*/  @P1 FFMA.FTZ R21, R10, 0.69314718246459960938, R9 ;  /* 0x3f3172180a151823 */ /* 0x002fe20000010009 */
[----:B------:R-:W-:Y:S01]  /*1f00*/  IMAD R3, R12, R3, RZ ;  /* 0x000000030c037224 */ /* 0x000fe200078e02ff */
        /* <DEDUP_REMOVED lines=33> */
[----:B------:R-:W0:Y:S02]  /*2120*/  F2I.FTZ.U32.TRUNC.NTZ R11, R10 ;  /* 0x0000000a000b7305 */ /* 0x000e24000021f000 */
[----:B0-----:R-:W-:Y:S01]  /*2130*/  IMAD.MOV R2, RZ, RZ, -R11 ;  /* 0x000000ffff027224 */ /* 0x001fe200078e0a0b */
[----:B------:R-:W-:-:S03]  /*2140*/  MOV R10, RZ ;  /* 0x000000ff000a7202 */ /* 0x000fc60000000f00 */
        /* <DEDUP_REMOVED lines=16> */
.L_x_212:
[----:B------:R-:W-:Y:S01]  /*2250*/  LEA.HI R2, R19, UR14, RZ, 0x1e ;  /* 0x0000000e13027c11 */ /* 0x000fe2000f8ff0ff */
[----:B------:R-:W-:Y:S01]  /*2260*/  IMAD.MOV.U32 R17, RZ, RZ, RZ ;  /* 0x000000ffff117224 */ /* 0x000fe200078e00ff */
[----:B------:R-:W-:Y:S02]  /*2270*/  MOV R18, R30 ;  /* 0x0000001e00127202 */ /* 0x000fe40000000f00 */
[----:B------:R-:W-:Y:S01]  /*2280*/  MOV R14, 0x22b0 ;  /* 0x000022b0000e7802 */ /* 0x000fe20000000f00 */
[----:B------:R-:W-:Y:S02]  /*2290*/  IMAD.MOV.U32 R22, RZ, RZ, R2 ;  /* 0x000000ffff167224 */ /* 0x000fe400078e0002 */
[----:B------:R-:W-:Y:S05]  /*22a0*/  CALL.REL.NOINC `($__internal_5_$__cuda_sm20_div_s64) ;  /* 0x0000001c00447944 */ /* 0x000fea0003c00000 */
[----:B------:R-:W-:Y:S02]  /*22b0*/  IADD3 R9, PT, PT, -R10, RZ, RZ ;  /* 0x000000ff0a097210 */ /* 0x000fe40007ffe1ff */
[----:B------:R-:W-:-:S03]  /*22c0*/  MOV R31, R11 ;  /* 0x0000000b001f7202 */ /* 0x000fc60000000f00 */
[----:B------:R-:W-:Y:S01]  /*22d0*/  IMAD R9, R30, R9, R2 ;  /* 0x000000091e097224 */ /* 0x000fe200078e0202 */
[----:B------:R-:W-:-:S07]  /*22e0*/  MOV R30, R10 ;  /* 0x0000000a001e7202 */ /* 0x000fce0000000f00 */
.L_x_213:
[----:B------:R-:W-:Y:S01]  /*22f0*/  IABS R12, UR13 ;  /* 0x0000000d000c7c13 */ /* 0x000fe20008000000 */
[----:B------:R-:W-:Y:S01]  /*2300*/  IMAD R25, R25, R8, RZ ;  /* 0x0000000819197224 */ /* 0x000fe200078e02ff */
[----:B------:R-:W-:Y:S01]  /*2310*/  IABS R10, R9 ;  /* 0x00000009000a7213 */ /* 0x000fe20000000000 */
[----:B------:R-:W-:Y:S01]  /*2320*/  BSSY.RECONVERGENT B0, `(.L_x_214) ;  /* 0x000003f000007945 */ /* 0x000fe20003800200 */
[----:B------:R-:W0:Y:S01]  /*2330*/  I2F.U32.RP R13, R12 ;  /* 0x0000000c000d7306 */ /* 0x000e220000209000 */
[----:B------:R-:W-:Y:S01]  /*2340*/  IABS R2, UR13 ;  /* 0x0000000d00027c13 */ /* 0x000fe20008000000 */
[----:B------:R-:W-:Y:S01]  /*2350*/  IMAD R25, R7, R0, R25 ;  /* 0x0000000007197224 */ /* 0x000fe200078e0219 */
[----:B------:R-:W-:-:S04]  /*2360*/  LOP3.LUT R0, R9, UR13, RZ, 0x3c, !PT ;  /* 0x0000000d09007c12 */ /* 0x000fc8000f8e3cff */
[----:B------:R-:W-:Y:S01]  /*2370*/  ISETP.GE.AND P0, PT, R0, RZ, PT ;  /* 0x000000ff0000720c */ /* 0x000fe20003f06270 */
[----:B0-----:R-:W0:Y:S02]  /*2380*/  MUFU.RCP R16, R13 ;  /* 0x0000000d00107308 */ /* 0x001e240000001000 */
[----:B0-----:R-:W-:-:S06]  /*2390*/  IADD3 R16, PT, PT, R16, 0xffffffe, RZ ;  /* 0x0ffffffe10107810 */ /* 0x001fcc0007ffe0ff */
[----:B------:R-:W0:Y:S02]  /*23a0*/  F2I.FTZ.U32.TRUNC.NTZ R17, R16 ;  /* 0x0000001000117305 */ /* 0x000e24000021f000 */
[----:B0-----:R-:W-:Y:S01]  /*23b0*/  IADD3 R11, PT, PT, RZ, -R17, RZ ;  /* 0x80000011ff0b7210 */ /* 0x001fe20007ffe0ff */
[----:B------:R-:W-:-:S04]  /*23c0*/  IMAD.MOV.U32 R16, RZ, RZ, RZ ;  /* 0x000000ffff107224 */ /* 0x000fc800078e00ff */
[----:B------:R-:W-:-:S04]  /*23d0*/  IMAD R11, R11, R12, RZ ;  /* 0x0000000c0b0b7224 */ /* 0x000fc800078e02ff */
[----:B------:R-:W-:Y:S01]  /*23e0*/  IMAD.HI.U32 R17, R17, R11, R16 ;  /* 0x0000000b11117227 */ /* 0x000fe200078e0010 */
[----:B------:R-:W-:-:S05]  /*23f0*/  IADD3 R11, PT, PT, RZ, -R2, RZ ;  /* 0x80000002ff0b7210 */ /* 0x000fca0007ffe0ff */
[----:B------:R-:W-:-:S04]  /*2400*/  IMAD.HI.U32 R2, R17, R10, RZ ;  /* 0x0000000a11027227 */ /* 0x000fc800078e00ff */
[----:B------:R-:W-:Y:S02]  /*2410*/  IMAD R11, R2, R11, R10 ;  /* 0x0000000b020b7224 */ /* 0x000fe400078e020a */
[----:B------:R-:W-:-:S03]  /*2420*/  IMAD.WIDE.U32 R16, R7, R8, RZ ;  /* 0x0000000807107225 */ /* 0x000fc600078e00ff */
[----:B------:R-:W-:Y:S01]  /*2430*/  ISETP.GT.U32.AND P1, PT, R12, R11, PT ;  /* 0x0000000b0c00720c */ /* 0x000fe20003f24070 */
[----:B------:R-:W-:-:S12]  /*2440*/  IMAD.WIDE.U32 R34, R16, R32, RZ ;  /* 0x0000002010227225 */ /* 0x000fd800078e00ff */
[----:B------:R-:W-:Y:S02]  /*2450*/  @!P1 IMAD.IADD R11, R11, 0x1, -R12 ;  /* 0x000000010b0b9824 */ /* 0x000fe400078e0a0c */
[----:B------:R-:W-:Y:S01]  /*2460*/  @!P1 VIADD R2, R2, 0x1 ;  /* 0x0000000102029836 */ /* 0x000fe20000000000 */
[----:B------:R-:W-:Y:S02]  /*2470*/  ISETP.NE.AND P1, PT, RZ, UR13, PT ;  /* 0x0000000dff007c0c */ /* 0x000fe4000bf25270 */
[----:B------:R-:W-:Y:S02]  /*2480*/  ISETP.GE.U32.AND P2, PT, R11, R12, PT ;  /* 0x0000000c0b00720c */ /* 0x000fe40003f46070 */
[----:B------:R-:W-:-:S05]  /*2490*/  IADD3 R11, PT, PT, R17, R25, RZ ;  /* 0x00000019110b7210 */ /* 0x000fca0007ffe0ff */
[----:B------:R-:W-:-:S04]  /*24a0*/  IMAD R11, R11, R32, RZ ;  /* 0x000000200b0b7224 */ /* 0x000fc800078e02ff */
[----:B------:R-:W-:Y:S02]  /*24b0*/  IMAD R11, R33, R16, R11 ;  /* 0x00000010210b7224 */ /* 0x000fe400078e020b */
[----:B------:R-:W-:Y:S02]  /*24c0*/  @P2 IADD3 R2, PT, PT, R2, 0x1, RZ ;  /* 0x0000000102022810 */ /* 0x000fe40007ffe0ff */
[----:B------:R-:W-:Y:S02]  /*24d0*/  IMAD.IADD R16, R35, 0x1, R11 ;  /* 0x0000000123107824 */ /* 0x000fe400078e020b */
[----:B------:R-:W-:Y:S02]  /*24e0*/  @!P0 IADD3 R2, PT, PT, -R2, RZ, RZ ;  /* 0x000000ff02028210 */ /* 0x000fe40007ffe1ff */
[----:B------:R-:W-:Y:S02]  /*24f0*/  @!P1 LOP3.LUT R2, RZ, UR13, RZ, 0x33, !PT ;  /* 0x0000000dff029c12 */ /* 0x000fe4000f8e33ff */
[----:B------:R-:W-:-:S04]  /*2500*/  LOP3.LUT R0, R31, R16, RZ, 0xfc, !PT ;  /* 0x000000101f007212 */ /* 0x000fc800078efcff */
[----:B------:R-:W-:Y:S01]  /*2510*/  ISETP.NE.U32.AND P0, PT, R0, RZ, PT ;  /* 0x000000ff0000720c */ /* 0x000fe20003f05070 */
[----:B------:R-:W-:-:S04]  /*2520*/  IMAD.MOV R0, RZ, RZ, -R2 ;  /* 0x000000ffff007224 */ /* 0x000fc800078e0a02 */
[----:B------:R-:W-:-:S08]  /*2530*/  IMAD R0, R0, UR13, R9 ;  /* 0x0000000d00007c24 */ /* 0x000fd0000f8e0209 */
[----:B------:R-:W-:Y:S05]  /*2540*/  @P0 BRA `(.L_x_215) ;  /* 0x0000000000540947 */ /* 0x000fea0003800000 */
[----:B------:R-:W0:Y:S01]  /*2550*/  I2F.U32.RP R12, R34 ;  /* 0x00000022000c7306 */ /* 0x000e220000209000 */
[----:B------:R-:W-:Y:S01]  /*2560*/  HFMA2 R10, -RZ, RZ, 0, 0 ;  /* 0x00000000ff0a7431 */ /* 0x000fe200000001ff */
[----:B------:R-:W-:-:S06]  /*2570*/  ISETP.NE.U32.AND P0, PT, R34, RZ, PT ;  /* 0x000000ff2200720c */ /* 0x000fcc0003f05070 */
[----:B0-----:R-:W0:Y:S02]  /*2580*/  MUFU.RCP R11, R12 ;  /* 0x0000000c000b7308 */ /* 0x001e240000001000 */
[----:B0-----:R-:W-:-:S06]  /*2590*/  IADD3 R11, PT, PT, R11, 0xffffffe, RZ ;  /* 0x0ffffffe0b0b7810 */ /* 0x001fcc0007ffe0ff */
[----:B------:R-:W0:Y:S02]  /*25a0*/  F2I.FTZ.U32.TRUNC.NTZ R11, R11 ;  /* 0x0000000b000b7305 */ /* 0x000e24000021f000 */
[----:B0-----:R-:W-:-:S04]  /*25b0*/  IMAD.MOV R9, RZ, RZ, -R11 ;  /* 0x000000ffff097224 */ /* 0x001fc800078e0a0b */
        /* <DEDUP_REMOVED lines=14> */
.L_x_215:
[----:B------:R-:W-:Y:S01]  /*26a0*/  IMAD.MOV.U32 R22, RZ, RZ, R30 ;  /* 0x000000ffff167224 */ /* 0x000fe200078e001e */
[----:B------:R-:W-:Y:S01]  /*26b0*/  MOV R17, R31 ;  /* 0x0000001f00117202 */ /* 0x000fe20000000f00 */
[----:B------:R-:W-:Y:S01]  /*26c0*/  IMAD.MOV.U32 R18, RZ, RZ, R34 ;  /* 0x000000ffff127224 */ /* 0x000fe200078e0022 */
[----:B------:R-:W-:Y:S02]  /*26d0*/  MOV R14, 0x26f0 ;  /* 0x000026f0000e7802 */ /* 0x000fe40000000f00 */
[----:B------:R-:W-:Y:S05]  /*26e0*/  CALL.REL.NOINC `($__internal_5_$__cuda_sm20_div_s64) ;  /* 0x0000001800347944 */ /* 0x000fea0003c00000 */
[----:B------:R-:W-:-:S05]  /*26f0*/  IADD3 R31, PT, PT, -R10, RZ, RZ ;  /* 0x000000ff0a1f7210 */ /* 0x000fca0007ffe1ff */
[----:B------:R-:W-:Y:S02]  /*2700*/  IMAD R31, R31, R34, R30 ;  /* 0x000000221f1f7224 */ /* 0x000fe400078e021e */
.L_x_216:
[----:B------:R-:W-:Y:S05]  /*2710*/  BSYNC.RECONVERGENT B0 ;  /* 0x0000000000007941 */ /* 0x000fea0003800200 */
.L_x_214:
[----:B------:R-:W-:Y:S01]  /*2720*/  IABS R20, R8 ;  /* 0x0000000800147213 */ /* 0x000fe20000000000 */
[----:B------:R-:W-:Y:S01]  /*2730*/  IMAD.MOV.U32 R34, RZ, RZ, RZ ;  /* 0x000000ffff227224 */ /* 0x000fe200078e00ff */
[----:B------:R-:W-:Y:S01]  /*2740*/  IABS R14, R6 ;  /* 0x00000006000e7213 */ /* 0x000fe20000000000 */
[----:B------:R-:W0:Y:S01]  /*2750*/  LDCU.U8 UR17, c[0x0][0x549] ;  /* 0x0000a920ff1177ac */ /* 0x000e220008000000 */
[----:B------:R-:W1:Y:S01]  /*2760*/  I2F.U32.RP R17, R20 ;  /* 0x0000001400117306 */ /* 0x000e620000209000 */
[----:B------:R-:W-:Y:S02]  /*2770*/  IABS R12, R15 ;  /* 0x0000000f000c7213 */ /* 0x000fe40000000000 */
[----:B------:R-:W-:Y:S01]  /*2780*/  IABS R16, R7 ;  /* 0x0000000700107213 */ /* 0x000fe20000000000 */
[----:B------:R-:W2:Y:S01]  /*2790*/  LDCU.64 UR4, c[0x0][0x430] ;  /* 0x00008600ff0477ac */ /* 0x000ea20008000a00 */
[----:B------:R-:W-:Y:S02]  /*27a0*/  IABS R13, R5 ;  /* 0x00000005000d7213 */ /* 0x000fe40000000000 */
[----:B------:R-:W-:Y:S01]  /*27b0*/  IABS R18, R31 ;  /* 0x0000001f00127213 */ /* 0x000fe20000000000 */
[----:B------:R-:W3:Y:S01]  /*27c0*/  I2F.U32.RP R11, R14 ;  /* 0x0000000e000b7306 */ /* 0x000ee20000209000 */
[----:B------:R-:W-:Y:S01]  /*27d0*/  ISETP.NE.AND P5, PT, R8, RZ, PT ;  /* 0x000000ff0800720c */ /* 0x000fe20003fa5270 */
[----:B------:R-:W-:-:S06]  /*27e0*/  UIMAD UR18, UR7, UR11, URZ ;  /* 0x0000000b071272a4 */ /* 0x000fcc000f8e02ff */
[----:B-1----:R-:W1:Y:S01]  /*27f0*/  MUFU.RCP R9, R17 ;  /* 0x0000001100097308 */ /* 0x002e620000001000 */
[----:B0-----:R-:W-:-:S04]  /*2800*/  UISETP.NE.AND UP0, UPT, UR17, URZ, UPT ;  /* 0x000000ff1100728c */ /* 0x001fc8000bf05270 */
[----:B--2---:R-:W-:-:S03]  /*2810*/  USEL UR4, UR4, 0x1, UP0 ;  /* 0x0000000104047887 */ /* 0x004fc60008000000 */
[----:B---3--:R-:W0:Y:S01]  /*2820*/  MUFU.RCP R32, R11 ;  /* 0x0000000b00207308 */ /* 0x008e220000001000 */
[----:B------:R-:W-:Y:S02]  /*2830*/  USHF.R.S32.HI UR17, URZ, 0x1f, UR4 ;  /* 0x0000001fff117899 */ /* 0x000fe40008011404 */
[----:B------:R-:W-:-:S05]  /*2840*/  UIMAD UR5, UR4, UR5, URZ ;  /* 0x00000005040572a4 */ /* 0x000fca000f8e02ff */
[----:B------:R-:W-:Y:S01]  /*2850*/  I2F.U32.RP R28, R12 ;  /* 0x0000000c001c7306 */ /* 0x000fe20000209000 */
[----:B-1----:R-:W-:Y:S01]  /*2860*/  VIADD R9, R9, 0xffffffe ;  /* 0x0ffffffe09097836 */ /* 0x002fe20000000000 */
[----:B------:R-:W-:-:S05]  /*2870*/  IABS R17, R8 ;  /* 0x0000000800117213 */ /* 0x000fca0000000000 */
[----:B------:R-:W-:Y:S01]  /*2880*/  IMAD.MOV R17, RZ, RZ, -R17 ;  /* 0x000000ffff117224 */ /* 0x000fe200078e0a11 */
[----:B------:R-:W1:Y:S01]  /*2890*/  F2I.FTZ.U32.TRUNC.NTZ R35, R9 ;  /* 0x0000000900237305 */ /* 0x000e62000021f000 */
[----:B0-----:R-:W-:Y:S01]  /*28a0*/  VIADD R32, R32, 0xffffffe ;  /* 0x0ffffffe20207836 */ /* 0x001fe20000000000 */
[----:B------:R-:W-:-:S06]  /*28b0*/  IABS R11, R10 ;  /* 0x0000000a000b7213 */ /* 0x000fcc0000000000 */
[----:B------:R0:W2:Y:S01]  /*28c0*/  F2I.FTZ.U32.TRUNC.NTZ R33, R32 ;  /* 0x0000002000217305 */ /* 0x0000a2000021f000 */
[----:B-1----:R-:W-:-:S07]  /*28d0*/  IMAD.MOV R27, RZ, RZ, -R35 ;  /* 0x000000ffff1b7224 */ /* 0x002fce00078e0a23 */
[----:B------:R-:W1:Y:S01]  /*28e0*/  MUFU.RCP R28, R28 ;  /* 0x0000001c001c7308 */ /* 0x000e620000001000 */
[----:B------:R-:W-:Y:S01]  /*28f0*/  IABS R9, R6 ;  /* 0x0000000600097213 */ /* 0x000fe20000000000 */
[----:B------:R-:W-:-:S04]  /*2900*/  IMAD R27, R27, R20, RZ ;  /* 0x000000141b1b7224 */ /* 0x000fc800078e02ff */
[----:B------:R-:W-:Y:S02]  /*2910*/  IMAD.MOV R9, RZ, RZ, -R9 ;  /* 0x000000ffff097224 */ /* 0x000fe400078e0a09 */
[----:B0-----:R-:W-:Y:S01]  /*2920*/  HFMA2 R32, -RZ, RZ, 0, 0 ;  /* 0x00000000ff207431 */ /* 0x001fe200000001ff */
[----:B------:R-:W0:Y:S01]  /*2930*/  I2F.U32.RP R26, R16 ;  /* 0x00000010001a7306 */ /* 0x000e220000209000 */
[----:B--2---:R-:W-:Y:S01]  /*2940*/  IADD3 R25, PT, PT, RZ, -R33, RZ ;  /* 0x80000021ff197210 */ /* 0x004fe20007ffe0ff */
[----:B------:R-:W-:-:S04]  /*2950*/  IMAD.HI.U32 R27, R35, R27, R34 ;  /* 0x0000001b231b7227 */ /* 0x000fc800078e0022 */
[----:B------:R-:W-:Y:S02]  /*2960*/  IMAD R25, R25, R14, RZ ;  /* 0x0000000e19197224 */ /* 0x000fe400078e02ff */
[----:B------:R-:W2:Y:S01]  /*2970*/  I2F.U32.RP R22, R13 ;  /* 0x0000000d00167306 */ /* 0x000ea20000209000 */
[----:B-1----:R-:W-:Y:S02]  /*2980*/  VIADD R28, R28, 0xffffffe ;  /* 0x0ffffffe1c1c7836 */ /* 0x002fe40000000000 */
[----:B------:R-:W-:-:S04]  /*2990*/  IMAD.HI.U32 R25, R33, R25, R32 ;  /* 0x0000001921197227 */ /* 0x000fc800078e0020 */
[----:B------:R-:W-:Y:S01]  /*29a0*/  IMAD.HI.U32 R27, R27, R18, RZ ;  /* 0x000000121b1b7227 */ /* 0x000fe200078e00ff */
[----:B------:R1:W3:Y:S03]  /*29b0*/  F2I.FTZ.U32.TRUNC.NTZ R29, R28 ;  /* 0x0000001c001d7305 */ /* 0x0002e6000021f000 */
[----:B------:R-:W-:-:S04]  /*29c0*/  IMAD.HI.U32 R30, R25, R11, RZ ;  /* 0x0000000b191e7227 */ /* 0x000fc800078e00ff */
[----:B------:R-:W-:Y:S01]  /*29d0*/  IMAD R17, R27, R17, R18 ;  /* 0x000000111b117224 */ /* 0x000fe200078e0212 */
[----:B0-----:R-:W0:Y:S01]  /*29e0*/  MUFU.RCP R26, R26 ;  /* 0x0000001a001a7308 */ /* 0x001e220000001000 */
[----:B------:R-:W-:Y:S01]  /*29f0*/  IMAD R9, R30, R9, R11 ;  /* 0x000000091e097224 */ /* 0x000fe200078e020b */
[----:B------:R-:W-:Y:S02]  /*2a00*/  LOP3.LUT R11, R31, R8, RZ, 0x3c, !PT ;  /* 0x000000081f0b7212 */ /* 0x000fe400078e3cff */
[----:B------:R-:W-:Y:S02]  /*2a10*/  ISETP.GT.U32.AND P3, PT, R20, R17, PT ;  /* 0x000000111400720c */ /* 0x000fe40003f64070 */
[----:B------:R-:W-:Y:S01]  /*2a20*/  ISETP.GT.U32.AND P1, PT, R14, R9, PT ;  /* 0x000000090e00720c */ /* 0x000fe20003f24070 */
[----:B-1----:R-:W-:Y:S01]  /*2a30*/  IMAD.MOV.U32 R28, RZ, RZ, RZ ;  /* 0x000000ffff1c7224 */ /* 0x002fe200078e00ff */
[----:B--2---:R-:W1:Y:S01]  /*2a40*/  MUFU.RCP R22, R22 ;  /* 0x0000001600167308 */ /* 0x004e620000001000 */
[----:B---3--:R-:W-:-:S02]  /*2a50*/  IADD3 R18, PT, PT, RZ, -R29, RZ ;  /* 0x8000001dff127210 */ /* 0x008fc40007ffe0ff */
[----:B------:R-:W-:Y:S02]  /*2a60*/  ISETP.GE.AND P2, PT, R11, RZ, PT ;  /* 0x000000ff0b00720c */ /* 0x000fe40003f46270 */
[----:B------:R-:W-:Y:S01]  /*2a70*/  IABS R11, R2 ;  /* 0x00000002000b7213 */ /* 0x000fe20000000000 */
[----:B------:R-:W-:Y:S01]  /*2a80*/  IMAD R25, R18, R12, RZ ;  /* 0x0000000c12197224 */ /* 0x000fe200078e02ff */
[----:B------:R-:W-:Y:S01]  /*2a90*/  IABS R18, R15 ;  /* 0x0000000f00127213 */ /* 0x000fe20000000000 */
[----:B0-----:R-:W-:Y:S02]  /*2aa0*/  VIADD R26, R26, 0xffffffe ;  /* 0x0ffffffe1a1a7836 */ /* 0x001fe40000000000 */
[----:B------:R-:W-:Y:S01]  /*2ab0*/  @!P3 IMAD.IADD R17, R17, 0x1, -R20 ;  /* 0x000000011111b824 */ /* 0x000fe200078e0a14 */
[----:B------:R-:W-:Y:S01]  /*2ac0*/  @!P1 IADD3 R9, PT, PT, R9, -R14, RZ ;  /* 0x8000000e09099210 */ /* 0x000fe20007ffe0ff */
[----:B------:R-:W0:Y:S01]  /*2ad0*/  F2I.FTZ.U32.TRUNC.NTZ R33, R26 ;  /* 0x0000001a00217305 */ /* 0x000e22000021f000 */
[----:B------:R-:W-:-:S02]  /*2ae0*/  IMAD.HI.U32 R25, R29, R25, R28 ;  /* 0x000000191d197227 */ /* 0x000fc400078e001c */
[----:B------:R-:W-:Y:S02]  /*2af0*/  ISETP.GE.U32.AND P6, PT, R17, R20, PT ;  /* 0x000000141100720c */ /* 0x000fe40003fc6070 */
[----:B-1----:R-:W-:Y:S01]  /*2b00*/  IADD3 R22, PT, PT, R22, 0xffffffe, RZ ;  /* 0x0ffffffe16167810 */ /* 0x002fe20007ffe0ff */
[----:B------:R-:W-:Y:S01]  /*2b10*/  @!P3 VIADD R27, R27, 0x1 ;  /* 0x000000011b1bb836 */ /* 0x000fe20000000000 */
[----:B------:R-:W-:Y:S01]  /*2b20*/  ISETP.GE.U32.AND P4, PT, R9, R14, PT ;  /* 0x0000000e0900720c */ /* 0x000fe20003f86070 */
[----:B------:R-:W-:Y:S01]  /*2b30*/  IMAD.MOV R18, RZ, RZ, -R18 ;  /* 0x000000ffff127224 */ /* 0x000fe200078e0a12 */
[----:B------:R-:W1:Y:S01]  /*2b40*/  F2I.FTZ.U32.TRUNC.NTZ R29, R22 ;  /* 0x00000016001d7305 */ /* 0x000e62000021f000 */
[----:B------:R-:W-:Y:S01]  /*2b50*/  LOP3.LUT R17, R10, R6, RZ, 0x3c, !PT ;  /* 0x000000060a117212 */ /* 0x000fe200078e3cff */
[----:B------:R-:W-:Y:S01]  /*2b60*/  IMAD.HI.U32 R25, R25, R11, RZ ;  /* 0x0000000b19197227 */ /* 0x000fe200078e00ff */
[----:B------:R-:W-:Y:S02]  /*2b70*/  ISETP.NE.AND P3, PT, R6, RZ, PT ;  /* 0x000000ff0600720c */ /* 0x000fe40003f65270 */
[----:B------:R-:W-:Y:S01]  /*2b80*/  ISETP.GE.AND P0, PT, R17, RZ, PT ;  /* 0x000000ff1100720c */ /* 0x000fe20003f06270 */
[----:B0-----:R-:W-:Y:S01]  /*2b90*/  IMAD.MOV R9, RZ, RZ, -R33 ;  /* 0x000000ffff097224 */ /* 0x001fe200078e0a21 */
[----:B------:R-:W-:Y:S01]  /*2ba0*/  IABS R17, R7 ;  /* 0x0000000700117213 */ /* 0x000fe20000000000 */
[----:B------:R-:W-:-:S02]  /*2bb0*/  @!P1 VIADD R30, R30, 0x1 ;  /* 0x000000011e1e9836 */ /* 0x000fc40000000000 */
[----:B------:R-:W-:Y:S01]  /*2bc0*/  IMAD R9, R9, R16, RZ ;  /* 0x0000001009097224 */ /* 0x000fe200078e02ff */
[----:B------:R-:W-:Y:S01]  /*2bd0*/  IADD3 R17, PT, PT, RZ, -R17, RZ ;  /* 0x80000011ff117210 */ /* 0x000fe20007ffe0ff */
[----:B------:R-:W-:Y:S01]  /*2be0*/  IMAD R11, R25, R18, R11 ;  /* 0x00000012190b7224 */ /* 0x000fe200078e020b */
[----:B------:R-:W-:Y:S01]  /*2bf0*/  @P4 IADD3 R30, PT, PT, R30, 0x1, RZ ;  /* 0x000000011e1e4810 */ /* 0x000fe20007ffe0ff */
[----:B------:R-:W-:Y:S01]  /*2c00*/  @P6 VIADD R27, R27, 0x1 ;  /* 0x000000011b1b6836 */ /* 0x000fe20000000000 */
[----:B-1----:R-:W-:Y:S01]  /*2c10*/  IADD3 R14, PT, PT, RZ, -R29, RZ ;  /* 0x8000001dff0e7210 */ /* 0x002fe20007ffe0ff */
[----:B------:R-:W-:Y:S01]  /*2c20*/  IMAD.HI.U32 R32, R33, R9, R32 ;  /* 0x0000000921207227 */ /* 0x000fe200078e0020 */
[----:B------:R-:W-:Y:S02]  /*2c30*/  ISETP.GT.U32.AND P1, PT, R12, R11, PT ;  /* 0x0000000b0c00720c */ /* 0x000fe40003f24070 */
[----:B------:R-:W-:Y:S01]  /*2c40*/  ISETP.NE.AND P4, PT, R15, RZ, PT ;  /* 0x000000ff0f00720c */ /* 0x000fe20003f85270 */
[----:B------:R-:W-:-:S02]  /*2c50*/  IMAD R9, R14, R13, RZ ;  /* 0x0000000d0e097224 */ /* 0x000fc400078e02ff */
[----:B------:R-:W-:Y:S01]  /*2c60*/  @!P2 IMAD.MOV R27, RZ, RZ, -R27 ;  /* 0x000000ffff1ba224 */ /* 0x000fe200078e0a1b */
[----:B------:R-:W-:Y:S01]  /*2c70*/  @!P5 LOP3.LUT R27, RZ, R8, RZ, 0x33, !PT ;  /* 0x00000008ff1bd212 */ /* 0x000fe200078e33ff */
[----:B------:R-:W-:Y:S01]  /*2c80*/  @!P0 IMAD.MOV R30, RZ, RZ, -R30 ;  /* 0x000000ffff1e8224 */ /* 0x000fe200078e0a1e */
[----:B------:R-:W-:Y:S01]  /*2c90*/  @!P3 LOP3.LUT R30, RZ, R6, RZ, 0x33, !PT ;  /* 0x00000006ff1eb212 */ /* 0x000fe200078e33ff */
[----:B------:R-:W-:Y:S01]  /*2ca0*/  IMAD.HI.U32 R28, R29, R9, R28 ;  /* 0x000000091d1c7227 */ /* 0x000fe200078e001c */
[----:B------:R-:W-:Y:S02]  /*2cb0*/  IABS R29, R27 ;  /* 0x0000001b001d7213 */ /* 0x000fe40000000000 */
[----:B------:R-:W-:Y:S01]  /*2cc0*/  IABS R9, R5 ;  /* 0x0000000500097213 */ /* 0x000fe20000000000 */
[----:B------:R-:W-:Y:S01]  /*2cd0*/  @!P1 IMAD.IADD R11, R11, 0x1, -R12 ;  /* 0x000000010b0b9824 */ /* 0x000fe200078e0a0c */
[----:B------:R-:W-:Y:S01]  /*2ce0*/  IABS R14, R30 ;  /* 0x0000001e000e7213 */ /* 0x000fe20000000000 */
[----:B------:R-:W-:Y:S01]  /*2cf0*/  IMAD.HI.U32 R32, R32, R29, RZ ;  /* 0x0000001d20207227 */ /* 0x000fe200078e00ff */
[----:B------:R-:W-:-:S02]  /*2d00*/  @!P1 IADD3 R25, PT, PT, R25, 0x1, RZ ;  /* 0x0000000119199810 */ /* 0x000fc40007ffe0ff */
[----:B------:R-:W-:Y:S01]  /*2d10*/  ISETP.GE.U32.AND P2, PT, R11, R12, PT ;  /* 0x0000000c0b00720c */ /* 0x000fe20003f46070 */
[----:B------:R-:W-:Y:S01]  /*2d20*/  IMAD.MOV R9, RZ, RZ, -R9 ;  /* 0x000000ffff097224 */ /* 0x000fe200078e0a09 */
[----:B------:R-:W-:Y:S01]  /*2d30*/  LOP3.LUT R11, R2, R15, RZ, 0x3c, !PT ;  /* 0x0000000f020b7212 */ /* 0x000fe200078e3cff */
[----:B------:R-:W-:Y:S01]  /*2d40*/  IMAD.HI.U32 R28, R28, R14, RZ ;  /* 0x0000000e1c1c7227 */ /* 0x000fe200078e00ff */
[----:B------:R-:W-:Y:S02]  /*2d50*/  ISETP.NE.AND P5, PT, R7, RZ, PT ;  /* 0x000000ff0700720c */ /* 0x000fe40003fa5270 */
[----:B------:R-:W-:Y:S01]  /*2d60*/  ISETP.GE.AND P0, PT, R11, RZ, PT ;  /* 0x000000ff0b00720c */ /* 0x000fe20003f06270 */
[----:B------:R-:W-:Y:S02]  /*2d70*/  IMAD R17, R32, R17, R29 ;  /* 0x0000001120117224 */ /* 0x000fe400078e021d */
[----:B------:R-:W-:Y:S01]  /*2d80*/  IMAD R14, R28, R9, R14 ;  /* 0x000000091c0e7224 */ /* 0x000fe200078e020e */
[----:B------:R-:W-:Y:S01]  /*2d90*/  LOP3.LUT R9, R27, R7, RZ, 0x3c, !PT ;  /* 0x000000071b097212 */ /* 0x000fe200078e3cff */
[----:B------:R-:W-:Y:S01]  /*2da0*/  IMAD.MOV R11, RZ, RZ, -R30 ;  /* 0x000000ffff0b7224 */ /* 0x000fe200078e0a1e */
[----:B------:R-:W-:Y:S01]  /*2db0*/  ISETP.GT.U32.AND P3, PT, R16, R17, PT ;  /* 0x000000111000720c */ /* 0x000fe20003f64070 */
[----:B------:R-:W-:Y:S01]  /*2dc0*/  @P2 VIADD R25, R25, 0x1 ;  /* 0x0000000119192836 */ /* 0x000fe20000000000 */
[----:B------:R-:W-:Y:S01]  /*2dd0*/  ISETP.GT.U32.AND P1, PT, R13, R14, PT ;  /* 0x0000000e0d00720c */ /* 0x000fe20003f24070 */
[----:B------:R-:W-:Y:S01]  /*2de0*/  IMAD R11, R6, R11, R10 ;  /* 0x0000000b060b7224 */ /* 0x000fe200078e020a */
[----:B------:R-:W-:-:S02]  /*2df0*/  ISETP.GE.AND P2, PT, R9, RZ, PT ;  /* 0x000000ff0900720c */ /* 0x000fc40003f46270 */
[----:B------:R-:W-:Y:S01]  /*2e00*/  LOP3.LUT R9, R30, R5, RZ, 0x3c, !PT ;  /* 0x000000051e097212 */ /* 0x000fe200078e3cff */
[----:B------:R-:W-:Y:S01]  /*2e10*/  @!P0 IMAD.MOV R25, RZ, RZ, -R25 ;  /* 0x000000ffff198224 */ /* 0x000fe200078e0a19 */
[----:B------:R-:W-:Y:S02]  /*2e20*/  @!P4 LOP3.LUT R25, RZ, R15, RZ, 0x33, !PT ;  /* 0x0000000fff19c212 */ /* 0x000fe400078e33ff */
[----:B------:R-:W-:Y:S02]  /*2e30*/  ISETP.GE.AND P0, PT, R9, RZ, PT ;  /* 0x000000ff0900720c */ /* 0x000fe40003f06270 */
[----:B------:R-:W-:Y:S01]  /*2e40*/  IADD3 R9, PT, PT, -R27, RZ, RZ ;  /* 0x000000ff1b097210 */ /* 0x000fe20007ffe1ff */
[----:B------:R-:W-:Y:S01]  /*2e50*/  @!P3 VIADD R32, R32, 0x1 ;  /* 0x000000012020b836 */ /* 0x000fe20000000000 */
[-C--:B------:R-:W-:Y:S01]  /*2e60*/  @!P3 IADD3 R17, PT, PT, R17, -R16.reuse, RZ ;  /* 0x800000101111b210 */ /* 0x080fe20007ffe0ff */
[----:B------:R-:W-:Y:S01]  /*2e70*/  @!P1 IMAD.IADD R14, R14, 0x1, -R13 ;  /* 0x000000010e0e9824 */ /* 0x000fe200078e0a0d */
[----:B------:R-:W-:Y:S01]  /*2e80*/  ISETP.NE.AND P3, PT, R5, RZ, PT ;  /* 0x000000ff0500720c */ /* 0x000fe20003f65270 */
[----:B------:R-:W-:Y:S01]  /*2e90*/  @!P1 VIADD R28, R28, 0x1 ;  /* 0x000000011c1c9836 */ /* 0x000fe20000000000 */
[----:B------:R-:W-:Y:S01]  /*2ea0*/  ISETP.GE.U32.AND P6, PT, R17, R16, PT ;  /* 0x000000101100720c */ /* 0x000fe20003fc6070 */
[----:B------:R-:W-:Y:S01]  /*2eb0*/  IMAD R9, R8, R9, R31 ;  /* 0x0000000908097224 */ /* 0x000fe200078e021f */
[----:B------:R-:W-:Y:S01]  /*2ec0*/  ISETP.GE.U32.AND P4, PT, R14, R13, PT ;  /* 0x0000000d0e00720c */ /* 0x000fe20003f86070 */
[----:B------:R-:W-:-:S04]  /*2ed0*/  IMAD.WIDE R12, R25, UR12, RZ ;  /* 0x0000000c190c7c25 */ /* 0x000fc8000f8e02ff */
[----:B------:R-:W-:Y:S02]  /*2ee0*/  IMAD.MOV R25, RZ, RZ, -R25 ;  /* 0x000000ffff197224 */ /* 0x000fe400078e0a19 */
[----:B------:R-:W-:-:S04]  /*2ef0*/  IMAD.WIDE.U32 R12, R0, UR4, R12 ;  /* 0x00000004000c7c25 */ /* 0x000fc8000f8e000c */
[----:B------:R-:W-:Y:S01]  /*2f00*/  @P6 IADD3 R32, PT, PT, R32, 0x1, RZ ;  /* 0x0000000120206810 */ /* 0x000fe20007ffe0ff */
[----:B------:R-:W-:Y:S01]  /*2f10*/  IMAD R13, R0, UR17, R13 ;  /* 0x00000011000d7c24 */ /* 0x000fe2000f8e020d */
[----:B------:R-:W-:Y:S01]  /*2f20*/  UIMAD UR17, UR16, UR4, URZ ;  /* 0x00000004101172a4 */ /* 0x000fe2000f8e02ff */
[----:B------:R-:W-:Y:S02]  /*2f30*/  @P4 VIADD R28, R28, 0x1 ;  /* 0x000000011c1c4836 */ /* 0x000fe40000000000 */
[----:B------:R-:W-:Y:S01]  /*2f40*/  @!P2 IMAD.MOV R32, RZ, RZ, -R32 ;  /* 0x000000ffff20a224 */ /* 0x000fe200078e0a20 */
[----:B------:R-:W-:Y:S01]  /*2f50*/  @!P5 LOP3.LUT R32, RZ, R7, RZ, 0x33, !PT ;  /* 0x00000007ff20d212 */ /* 0x000fe200078e33ff */
[----:B------:R-:W-:Y:S01]  /*2f60*/  IMAD R25, R15, R25, R2 ;  /* 0x000000190f197224 */ /* 0x000fe200078e0202 */
[----:B------:R-:W-:Y:S01]  /*2f70*/  @!P0 IADD3 R28, PT, PT, -R28, RZ, RZ ;  /* 0x000000ff1c1c8210 */ /* 0x000fe20007ffe1ff */
[----:B------:R-:W-:Y:S01]  /*2f80*/  IMAD.WIDE R8, R9, UR5, RZ ;  /* 0x0000000509087c25 */ /* 0x000fe2000f8e02ff */
[----:B------:R-:W-:Y:S01]  /*2f90*/  @!P3 LOP3.LUT R28, RZ, R5, RZ, 0x33, !PT ;  /* 0x00000005ff1cb212 */ /* 0x000fe200078e33ff */
[----:B------:R-:W0:Y:S02]  /*2fa0*/  LDCU.64 UR4, c[0x0][0x420] ;  /* 0x00008400ff0477ac */ /* 0x000e240008000a00 */
[----:B------:R-:W-:Y:S01]  /*2fb0*/  IMAD.MOV R2, RZ, RZ, -R32 ;  /* 0x000000ffff027224 */ /* 0x000fe200078e0a20 */
[----:B------:R-:W-:Y:S01]  /*2fc0*/  IADD3 R0, PT, PT, -R28, RZ, RZ ;  /* 0x000000ff1c007210 */ /* 0x000fe20007ffe1ff */
[----:B------:R-:W-:-:S04]  /*2fd0*/  IMAD.WIDE R12, R25, UR11, R12 ;  /* 0x0000000b190c7c25 */ /* 0x000fc8000f8e020c */
[----:B------:R-:W-:-:S04]  /*2fe0*/  IMAD.WIDE R32, R32, UR6, RZ ;  /* 0x0000000620207c25 */ /* 0x000fc8000f8e02ff */
        /* <DEDUP_REMOVED lines=16> */
.L_x_211:
[----:B------:R-:W0:Y:S01]  /*30f0*/  LDC.64 R4, c[0x0][0x420] ;  /* 0x00010800ff047b82 */ /* 0x000e220000000a00 */
[----:B------:R-:W-:-:S05]  /*3100*/  IADD3 R2, PT, PT, R2, UR14, RZ ;  /* 0x0000000e02027c10 */ /* 0x000fca000fffe0ff */
[----:B0-----:R-:W-:-:S05]  /*3110*/  IMAD.WIDE.U32 R2, R2, 0x4, R4 ;  /* 0x0000000402027825 */ /* 0x001fca00078e0004 */
[----:B------:R1:W-:Y:S02]  /*3120*/  STG.E desc[UR8][R2.64], R21 ;  /* 0x0000001502007986 */ /* 0x0003e4000c101908 */
.L_x_210:
[----:B------:R-:W-:Y:S05]  /*3130*/  BSYNC.RECONVERGENT B1 ;  /* 0x0000000000017941 */ /* 0x000fea0003800200 */
.L_x_209:
[----:B------:R-:W2:Y:S01]  /*3140*/  LDCU UR6, c[0x0][0x534] ;  /* 0x0000a680ff0677ac */ /* 0x000ea20008000800 */
[----:B------:R-:W-:Y:S01]  /*3150*/  BSSY.RECONVERGENT B0, `(.L_x_217) ;  /* 0x000000f000007945 */ /* 0x000fe20003800200 */
[----:B--2---:R-:W-:-:S04]  /*3160*/  ISETP.GE.AND P0, PT, R23, UR6, PT ;  /* 0x0000000617007c0c */ /* 0x004fc8000bf06270 */
[----:B------:R-:W-:-:S13]  /*3170*/  ISETP.GT.U32.OR P0, PT, R19, 0x1f, P0 ;  /* 0x0000001f1300780c */ /* 0x000fda0000704470 */
[----:B------:R-:W-:Y:S05]  /*3180*/  @P0 BRA `(.L_x_218) ;  /* 0x00000000002c0947 */ /* 0x000fea0003800000 */
[----:B------:R-:W2:Y:S01]  /*3190*/  S2R R0, SR_CgaCtaId ;  /* 0x0000000000007919 */ /* 0x000ea20000008800 */
[----:B------:R-:W-:Y:S01]  /*31a0*/  FADD.FTZ R4, -R21, R24 ;  /* 0x0000001815047221 */ /* 0x000fe20000010100 */
[----:B01----:R-:W-:Y:S02]  /*31b0*/  MOV R3, 0x400 ;  /* 0x0000040000037802 */ /* 0x003fe40000000f00 */
[----:B------:R-:W-:Y:S01]  /*31c0*/  LOP3.LUT R2, R19, 0x3, RZ, 0xc0, !PT ;  /* 0x0000000313027812 */ /* 0x000fe200078ec0ff */
[----:B------:R-:W-:-:S06]  /*31d0*/  FMUL.FTZ R4, R4, 1.4426950216293334961 ;  /* 0x3fb8aa3b04047820 */ /* 0x000fcc0000410000 */
[----:B------:R-:W0:Y:S01]  /*31e0*/  MUFU.EX2 R4, R4 ;  /* 0x0000000400047308 */ /* 0x000e220000000800 */
[----:B--2---:R-:W-:-:S05]  /*31f0*/  LEA R3, R0, R3, 0x18 ;  /* 0x0000000300037211 */ /* 0x004fca00078ec0ff */
[----:B------:R-:W-:Y:S01]  /*3200*/  IMAD R2, R2, 0x24, R3 ;  /* 0x0000002402027824 */ /* 0x000fe200078e0203 */
[----:B------:R-:W-:-:S04]  /*3210*/  LOP3.LUT R3, R19, 0x3fc, RZ, 0xc0, !PT ;  /* 0x000003fc13037812 */ /* 0x000fc800078ec0ff */
[----:B------:R-:W-:-:S05]  /*3220*/  IADD3 R3, PT, PT, R2, R3, RZ ;  /* 0x0000000302037210 */ /* 0x000fca0007ffe0ff */
[----:B0-----:R2:W-:Y:S02]  /*3230*/  STS [R3], R4 ;  /* 0x0000000403007388 */ /* 0x0015e40000000800 */
.L_x_218:
[----:B------:R-:W-:Y:S05]  /*3240*/  BSYNC.RECONVERGENT B0 ;  /* 0x0000000000007941 */ /* 0x000fea0003800200 */
.L_x_217:
[----:B------:R-:W-:Y:S01]  /*3250*/  BAR.SYNC.DEFER_BLOCKING 0x0 ;  /* 0x0000000000007b1d */ /* 0x000fe20000010000 */
[----:B------:R-:W-:Y:S01]  /*3260*/  UISETP.GE.AND UP0, UPT, UR6, 0x1, UPT ;  /* 0x000000010600788c */ /* 0x000fe2000bf06270 */
[----:B------:R-:W-:Y:S01]  /*3270*/  SHF.R.U32.HI R13, RZ, 0x4, R19 ;  /* 0x00000004ff0d7819 */ /* 0x000fe20000011613 */
[----:B------:R-:W-:Y:S01]  /*3280*/  IMAD.SHL.U32 R19, R19, 0x4, RZ ;  /* 0x0000000413137824 */ /* 0x000fe200078e00ff */
[----:B012---:R-:W-:Y:S01]  /*3290*/  CS2R R2, SRZ ;  /* 0x0000000000027805 */ /* 0x007fe2000001ff00 */
        /* <DEDUP_REMOVED lines=38> */
.L_x_229:
        /* <DEDUP_REMOVED lines=9> */
.L_x_222:
[----:B------:R-:W-:Y:S05]  /*3590*/  BSYNC.RECONVERGENT B0 ;  /* 0x0000000000007941 */ /* 0x000fea0003800200 */
.L_x_221:
        /* <DEDUP_REMOVED lines=12> */
.L_x_224:
[----:B------:R-:W-:Y:S05]  /*3660*/  BSYNC.RECONVERGENT B0 ;  /* 0x0000000000007941 */ /* 0x000fea0003800200 */
.L_x_223:
        /* <DEDUP_REMOVED lines=12> */
.L_x_226:
[----:B------:R-:W-:Y:S05]  /*3730*/  BSYNC.RECONVERGENT B0 ;  /* 0x0000000000007941 */ /* 0x000fea0003800200 */
.L_x_225:
        /* <DEDUP_REMOVED lines=12> */
.L_x_228:
[----:B------:R-:W-:Y:S05]  /*3800*/  BSYNC.RECONVERGENT B0 ;  /* 0x0000000000007941 */ /* 0x000fea0003800200 */
.L_x_227:
        /* <DEDUP_REMOVED lines=11> */
.L_x_220:
        /* <DEDUP_REMOVED lines=11> */
.L_x_232:
        /* <DEDUP_REMOVED lines=8> */
.L_x_231:
[----:B------:R-:W-:Y:S05]  /*39f0*/  BSYNC.RECONVERGENT B0 ;  /* 0x0000000000007941 */ /* 0x000fea0003800200 */
.L_x_230:
        /* <DEDUP_REMOVED lines=9> */
.L_x_219:
        /* <DEDUP_REMOVED lines=13> */
[----:B------:R0:W5:Y:S02]  /*3b60*/  F2I.FTZ.U32.TRUNC.NTZ R15, R14 ;  /* 0x0000000e000f7305 */ /* 0x000164000021f000 */
[----:B0-----:R-:W-:Y:S02]  /*3b70*/  HFMA2 R14, -RZ, RZ, 0, 0 ;  /* 0x00000000ff0e7431 */ /* 0x001fe400000001ff */
[----:B-----5:R-:W-:-:S04]  /*3b80*/  IMAD.MOV R4, RZ, RZ, -R15 ;  /* 0x000000ffff047224 */ /* 0x020fc800078e0a0f */
        /* <DEDUP_REMOVED lines=67> */
        .weak           $__internal_5_$__cuda_sm20_div_s64
        .type           $__internal_5_$__cuda_sm20_div_s64,@function
        .size           $__internal_5_$__cuda_sm20_div_s64,(.L_x_7093 - $__internal_5_$__cuda_sm20_div_s64)
$__internal_5_$__cuda_sm20_div_s64:
        /* <DEDUP_REMOVED lines=38> */
[-C--:B------:R-:W-:Y:S01]  /*4220*/  IADD3.X R20, PT, PT, RZ, ~R17.reuse, RZ, P0, !PT ;  /* 0x80000011ff147210 */ /* 0x080fe200007fe4ff */
[----:B------:R-:W-:Y:S02]  /*4230*/  IMAD.MOV.U32 R29, RZ, RZ, RZ ;  /* 0x000000ffff1d7224 */ /* 0x000fe400078e00ff */
        /* <DEDUP_REMOVED lines=30> */
[----:B------:R-:W-:Y:S01]  /*4420*/  SEL R10, R10, R13, P0 ;  /* 0x0000000d0a0a7207 */ /* 0x000fe20000000000 */
[----:B------:R-:W-:Y:S01]  /*4430*/  IMAD.MOV.U32 R13, RZ, RZ, 0x0 ;  /* 0x00000000ff0d7424 */ /* 0x000fe200078e00ff */
[----:B------:R-:W-:-:S02]  /*4440*/  ISETP.GE.AND P2, PT, R9, RZ, PT ;  /* 0x000000ff0900720c */ /* 0x000fc40003f46270 */
[----:B------:R-:W-:Y:S02]  /*4450*/  SEL R12, R12, R29, P0 ;  /* 0x0000001d0c0c7207 */ /* 0x000fe40000000000 */
[----:B------:R-:W-:Y:S02]  /*4460*/  IADD3 R11, P1, PT, RZ, -R10, RZ ;  /* 0x8000000aff0b7210 */ /* 0x000fe40007f3e0ff */
[----:B------:R-:W-:Y:S02]  /*4470*/  ISETP.NE.U32.AND P0, PT, R18, RZ, PT ;  /* 0x000000ff1200720c */ /* 0x000fe40003f05070 */
[-C--:B------:R-:W-:Y:S02]  /*4480*/  IADD3.X R9, PT, PT, RZ, ~R12.reuse, RZ, P1, !PT ;  /* 0x8000000cff097210 */ /* 0x080fe40000ffe4ff */
[----:B------:R-:W-:Y:S02]  /*4490*/  ISETP.NE.AND.EX P0, PT, R16, RZ, PT, P0 ;  /* 0x000000ff1000720c */ /* 0x000fe40003f05300 */
[----:B------:R-:W-:Y:S01]  /*44a0*/  SEL R9, R9, R12, !P2 ;  /* 0x0000000c09097207 */ /* 0x000fe20005000000 */
[----:B------:R-:W-:Y:S01]  /*44b0*/  IMAD.MOV.U32 R12, RZ, RZ, R14 ;  /* 0x000000ffff0c7224 */ /* 0x000fe200078e000e */
[----:B------:R-:W-:-:S04]  /*44c0*/  SEL R11, R11, R10, !P2 ;  /* 0x0000000a0b0b7207 */ /* 0x000fc80005000000 */
[----:B------:R-:W-:Y:S02]  /*44d0*/  SEL R10, R11, 0xffffffff, P0 ;  /* 0xffffffff0b0a7807 */ /* 0x000fe40000000000 */
[----:B------:R-:W-:Y:S01]  /*44e0*/  SEL R11, R9, 0xffffffff, P0 ;  /* 0xffffffff090b7807 */ /* 0x000fe20000000000 */
[----:B------:R-:W-:Y:S06]  /*44f0*/  RET.REL.NODEC R12 `(_ZN5flash32flash_fwd_splitkv_combine_kernelI23Flash_fwd_kernel_traitsILi64ELi64ELi256ELi4ELb0ELb0EN7cutlass6half_tE19Flash_kernel_traitsILi64ELi64ELi256ELi4ES3_EELi8ELi2ELb0EEEvNS_16Flash_fwd_paramsE) ;  /* 0xffffffb80cc07950 */ /* 0x000fec0003c3ffff */
.L_x_233:
        /* <DEDUP_REMOVED lines=16> */
.L_x_7093:


//--------------------- .text._ZN5flash32flash_fwd_splitkv_combine_kernelI23Flash_fwd_kernel_traitsILi64ELi64ELi256ELi4ELb0ELb0EN7cutlass6half_tE19Flash_kernel_traitsILi64ELi64ELi256ELi4ES3_EELi8ELi1ELb0EEEvNS_16Flash_fwd_paramsE --------------------------
	.section	.text._ZN5flash32flash_fwd_splitkv_combine_kernelI23Flash_fwd_kernel_traitsILi64ELi64ELi256ELi4ELb0ELb0EN7cutlass6half_tE19Flash_kernel_traitsILi64ELi64ELi256ELi4ES3_EELi8ELi1ELb0EEEvNS_16Flash_fwd_paramsE,"ax",@progbits
	.align	128
        .global         _ZN5flash32flash_fwd_splitkv_combine_kernelI23Flash_fwd_kernel_traitsILi64ELi64ELi256ELi4ELb0ELb0EN7cutlass6half_tE19Flash_kernel_traitsILi64ELi64ELi256ELi4ES3_EELi8ELi1ELb0EEEvNS_16Flash_fwd_paramsE
        .type           _ZN5flash32flash_fwd_splitkv_combine_kernelI23Flash_fwd_kernel_traitsILi64ELi64ELi256ELi4ELb0ELb0EN7cutlass6half_tE19Flash_kernel_traitsILi64ELi64ELi256ELi4ES3_EELi8ELi1ELb0EEEvNS_16Flash_fwd_paramsE,@function
        .size           _ZN5flash32flash_fwd_splitkv_combine_kernelI23Flash_fwd_kernel_traitsILi64ELi64ELi256ELi4ELb0ELb0EN7cutlass6half_tE19Flash_kernel_traitsILi64ELi64ELi256ELi4ES3_EELi8ELi1ELb0EEEvNS_16Flash_fwd_paramsE,(.L_x_7094 - _ZN5flash32flash_fwd_splitkv_combine_kernelI23Flash_fwd_kernel_traitsILi64ELi64ELi256ELi4ELb0ELb0EN7cutlass6half_tE19Flash_kernel_traitsILi64ELi64ELi256ELi4ES3_EELi8ELi1ELb0EEEvNS_16Flash_fwd_paramsE)
        .other          _ZN5flash32flash_fwd_splitkv_combine_kernelI23Flash_fwd_kernel_traitsILi64ELi64ELi256ELi4ELb0ELb0EN7cutlass6half_tE19Flash_kernel_traitsILi64ELi64ELi256ELi4ES3_EELi8ELi1ELb0EEEvNS_16Flash_fwd_paramsE,@"STO_CUDA_ENTRY STV_DEFAULT"
_ZN5flash32flash_fwd_splitkv_combine_kernelI23Flash_fwd_kernel_traitsILi64ELi64ELi256ELi4ELb0ELb0EN7cutlass6half_tE19Flash_kernel_traitsILi64ELi64ELi256ELi4ES3_EELi8ELi1ELb0EEEvNS_16Flash_fwd_paramsE:
.text._ZN5flash32flash_fwd_splitkv_combine_kernelI23Flash_fwd_kernel_traitsILi64ELi64ELi256ELi4ELb0ELb0EN7cutlass6half_tE19Flash_kernel_traitsILi64ELi64ELi256ELi4ES3_EELi8ELi1ELb0EEEvNS_16Flash_fwd_paramsE:
        /* <DEDUP_REMOVED lines=38> */
.L_x_234:
[----:B------:R-:W-:Y:S01]  /*0260*/  IMAD.U32 R22, RZ, RZ, UR15 ;  /* 0x0000000fff167e24 */ /* 0x000fe2000f8e00ff */
[----:B------:R-:W-:Y:S01]  /*0270*/  MOV R18, UR13 ;  /* 0x0000000d00127c02 */ /* 0x000fe20008000f00 */
[----:B------:R-:W-:Y:S01]  /*0280*/  IMAD.U32 R17, RZ, RZ, UR17 ;  /* 0x00000011ff117e24 */ /* 0x000fe2000f8e00ff */
[----:B------:R-:W-:Y:S02]  /*0290*/  MOV R16, UR10 ;  /* 0x0000000a00107c02 */ /* 0x000fe40008000f00 */
[----:B------:R-:W-:Y:S02]  /*02a0*/  MOV R14, 0x2c0 ;  /* 0x000002c0000e7802 */ /* 0x000fe40000000f00 */
[----:B------:R-:W-:Y:S05]  /*02b0*/  CALL.REL.NOINC `($__internal_6_$__cuda_sm20_div_s64) ;  /* 0x0000003c00307944 */ /* 0x000fea0003c00000 */
.L_x_235:
        /* <DEDUP_REMOVED lines=30> */
.L_x_237:
[----:B------:R-:W-:Y:S01]  /*04a0*/  IMAD.MOV.U32 R22, RZ, RZ, R10 ;  /* 0x000000ffff167224 */ /* 0x000fe200078e000a */
[----:B------:R-:W-:Y:S02]  /*04b0*/  MOV R17, R11 ;  /* 0x0000000b00117202 */ /* 0x000fe40000000f00 */
[----:B------:R-:W-:Y:S02]  /*04c0*/  MOV R14, 0x4e0 ;  /* 0x000004e0000e7802 */ /* 0x000fe40000000f00 */
[----:B------:R-:W-:Y:S05]  /*04d0*/  CALL.REL.NOINC `($__internal_6_$__cuda_sm20_div_s64) ;  /* 0x0000003800a87944 */ /* 0x000fea0003c00000 */
[----:B------:R-:W-:Y:S02]  /*04e0*/  MOV R4, R10 ;  /* 0x0000000a00047202 */ /* 0x000fe40000000f00 */
[----:B------:R-:W-:Y:S02]  /*04f0*/  MOV R5, R11 ;  /* 0x0000000b00057202 */ /* 0x000fe40000000f00 */
.L_x_238:
[----:B------:R-:W-:Y:S05]  /*0500*/  BSYNC.RECONVERGENT B0 ;  /* 0x0000000000007941 */ /* 0x000fea0003800200 */
.L_x_236:
        /* <DEDUP_REMOVED lines=58> */
.L_x_240:
[----:B------:R-:W-:Y:S01]  /*08b0*/  IMAD.MOV.U32 R22, RZ, RZ, R18 ;  /* 0x000000ffff167224 */ /* 0x000fe200078e0012 */
[----:B------:R-:W-:Y:S01]  /*08c0*/  MOV R18, R8 ;  /* 0x0000000800127202 */ /* 0x000fe20000000f00 */
[----:B------:R-:W-:Y:S01]  /*08d0*/  IMAD.MOV.U32 R17, RZ, RZ, R16 ;  /* 0x000000ffff117224 */ /* 0x000fe200078e0010 */
[----:B------:R-:W-:Y:S02]  /*08e0*/  MOV R16, R0 ;  /* 0x0000000000107202 */ /* 0x000fe40000000f00 */
[----:B------:R-:W-:Y:S02]  /*08f0*/  MOV R14, 0x910 ;  /* 0x00000910000e7802 */ /* 0x000fe40000000f00 */
[----:B------:R-:W-:Y:S05]  /*0900*/  CALL.REL.NOINC `($__internal_6_$__cuda_sm20_div_s64) ;  /* 0x00000034009c7944 */ /* 0x000fea0003c00000 */
.L_x_241:
[----:B------:R-:W-:Y:S05]  /*0910*/  BSYNC.RECONVERGENT B0 ;  /* 0x0000000000007941 */ /* 0x000fea0003800200 */
.L_x_239:
        /* <DEDUP_REMOVED lines=124> */
.L_x_243:
[----:B------:R-:W-:Y:S01]  /*10e0*/  IMAD.MOV.U32 R22, RZ, RZ, R10 ;  /* 0x000000ffff167224 */ /* 0x000fe200078e000a */
[----:B------:R-:W-:Y:S01]  /*10f0*/  MOV R18, R7 ;  /* 0x0000000700127202 */ /* 0x000fe20000000f00 */
[----:B------:R-:W-:Y:S01]  /*1100*/  IMAD.MOV.U32 R17, RZ, RZ, R11 ;  /* 0x000000ffff117224 */ /* 0x000fe200078e000b */
[----:B------:R-:W-:Y:S02]  /*1110*/  MOV R16, R25 ;  /* 0x0000001900107202 */ /* 0x000fe40000000f00 */
[----:B------:R-:W-:Y:S02]  /*1120*/  MOV R14, 0x1140 ;  /* 0x00001140000e7802 */ /* 0x000fe40000000f00 */
[----:B------:R-:W-:Y:S05]  /*1130*/  CALL.REL.NOINC `($__internal_6_$__cuda_sm20_div_s64) ;  /* 0x0000002c00907944 */ /* 0x000fea0003c00000 */
[----:B------:R-:W-:Y:S02]  /*1140*/  MOV R32, R10 ;  /* 0x0000000a00207202 */ /* 0x000fe40000000f00 */
[----:B------:R-:W-:Y:S02]  /*1150*/  MOV R33, R11 ;  /* 0x0000000b00217202 */ /* 0x000fe40000000f00 */
.L_x_244:
[----:B------:R-:W-:Y:S05]  /*1160*/  BSYNC.RECONVERGENT B0 ;  /* 0x0000000000007941 */ /* 0x000fea0003800200 */
.L_x_242:
        /* <DEDUP_REMOVED lines=57> */
.L_x_246:
[----:B------:R-:W-:Y:S01]  /*1500*/  IMAD.MOV.U32 R22, RZ, RZ, R4 ;  /* 0x000000ffff167224 */ /* 0x000fe200078e0004 */
[----:B------:R-:W-:Y:S01]  /*1510*/  MOV R17, R5 ;  /* 0x0000000500117202 */ /* 0x000fe20000000f00 */
[----:B------:R-:W-:Y:S01]  /*1520*/  IMAD.MOV.U32 R18, RZ, RZ, R6 ;  /* 0x000000ffff127224 */ /* 0x000fe200078e0006 */
[----:B------:R-:W-:Y:S02]  /*1530*/  MOV R14, 0x1550 ;  /* 0x00001550000e7802 */ /* 0x000fe40000000f00 */
[----:B------:R-:W-:Y:S05]  /*1540*/  CALL.REL.NOINC `($__internal_6_$__cuda_sm20_div_s64) ;  /* 0x00000028008c7944 */ /* 0x000fea0003c00000 */
[----:B------:R-:W-:Y:S02]  /*1550*/  MOV R26, R10 ;  /* 0x0000000a001a7202 */ /* 0x000fe40000000f00 */
[----:B------:R-:W-:Y:S02]  /*1560*/  MOV R27, R11 ;  /* 0x0000000b001b7202 */ /* 0x000fe40000000f00 */
.L_x_247:
[----:B------:R-:W-:Y:S05]  /*1570*/  BSYNC.RECONVERGENT B0 ;  /* 0x0000000000007941 */ /* 0x000fea0003800200 */
.L_x_245:
[----:B------:R-:W0:Y:S01]  /*1580*/  LDCU UR5, c[0x0][0x434] ;  /* 0x00008680ff0577ac */ /* 0x000e220008000800 */
[----:B------:R-:W1:Y:S01]  /*1590*/  S2R R19, SR_TID.X ;  /* 0x0000000000137919 */ /* 0x000e620000002100 */
[----:B------:R-:W2:Y:S01]  /*15a0*/  LDC R15, c[0x0][0x3e0] ;  /* 0x0000f800ff0f7b82 */ /* 0x000ea20000000800 */
[----:B------:R-:W-:Y:S01]  /*15b0*/  BSSY.RECONVERGENT B0, `(.L_x_248) ;  /* 0x0000046000007945 */ /* 0x000fe20003800200 */
[----:B------:R-:W3:Y:S01]  /*15c0*/  LDCU UR18, c[0x0][0x534] ;  /* 0x0000a680ff1277ac */ /* 0x000ee20008000800 */
[----:B------:R-:W-:Y:S02]  /*15d0*/  IMAD.MOV.U32 R17, RZ, RZ, -0x800000 ;  /* 0xff800000ff117424 */ /* 0x000fe400078e00ff */
[----:B------:R-:W-:Y:S01]  /*15e0*/  IMAD.MOV.U32 R24, RZ, RZ, -0x800000 ;  /* 0xff800000ff187424 */ /* 0x000fe200078e00ff */
[----:B------:R-:W4:Y:S01]  /*15f0*/  LDCU UR11, c[0x0][0x430] ;  /* 0x00008600ff0b77ac */ /* 0x000f220008000800 */
[----:B------:R-:W-:-:S04]  /*1600*/  USHF.R.S32.HI UR8, URZ, 0x1f, UR16 ;  /* 0x0000001fff087899 */ /* 0x000fc80008011410 */
[----:B------:R-:W-:Y:S01]  /*1610*/  ULOP3.LUT UR8, UR8, 0x1, URZ, 0xfc, !UPT ;  /* 0x0000000108087892 */ /* 0x000fe2000f8efcff */
[----:B0-----:R-:W-:-:S05]  /*1620*/  IMAD.U32 R3, RZ, RZ, UR5 ;  /* 0x00000005ff037e24 */ /* 0x001fca000f8e00ff */
[----:B------:R-:W-:Y:S01]  /*1630*/  IABS R3, R3 ;  /* 0x0000000300037213 */ /* 0x000fe20000000000 */
[----:B----4-:R-:W-:-:S03]  /*1640*/  UIMAD UR11, UR5, UR11, URZ ;  /* 0x0000000b050b72a4 */ /* 0x010fc6000f8e02ff */
[----:B------:R-:W0:Y:S01]  /*1650*/  I2F.RP R9, R3 ;  /* 0x0000000300097306 */ /* 0x000e220000209400 */
[C---:B-1----:R-:W-:Y:S02]  /*1660*/  ISETP.GT.U32.AND P1, PT, R19.reuse, 0xf, PT ;  /* 0x0000000f1300780c */ /* 0x042fe40003f24070 */
[----:B------:R-:W-:Y:S02]  /*1670*/  SHF.R.U32.HI R14, RZ, 0x3, R19 ;  /* 0x00000003ff0e7819 */ /* 0x000fe40000011613 */
[----:B------:R-:W-:-:S03]  /*1680*/  LOP3.LUT R23, R19, 0x1, RZ, 0xc0, !PT ;  /* 0x0000000113177812 */ /* 0x000fc600078ec0ff */
[----:B0-----:R-:W0:Y:S06]  /*1690*/  MUFU.RCP R10, R9 ;  /* 0x00000009000a7308 */ /* 0x001e2c0000001000 */
[----:B------:R-:W-:-:S04]  /*16a0*/  @!P1 SHF.L.U32 R12, R19, 0x2, RZ ;  /* 0x00000002130c9819 */ /* 0x000fc800000006ff */
[----:B------:R-:W-:Y:S01]  /*16b0*/  @!P1 LOP3.LUT R12, R12, 0x1c, RZ, 0xc0, !PT ;  /* 0x0000001c0c0c9812 */ /* 0x000fe200078ec0ff */
[----:B0-----:R-:W-:Y:S01]  /*16c0*/  VIADD R10, R10, 0xffffffe ;  /* 0x0ffffffe0a0a7836 */ /* 0x001fe20000000000 */
[----:B------:R-:W0:Y:S03]  /*16d0*/  @!P1 S2R R9, SR_CgaCtaId ;  /* 0x0000000000099919 */ /* 0x000e260000008800 */
[----:B------:R-:W1:Y:S02]  /*16e0*/  F2I.FTZ.U32.TRUNC.NTZ R11, R10 ;  /* 0x0000000a000b7305 */ /* 0x000e64000021f000 */
[----:B-1----:R-:W-:Y:S02]  /*16f0*/  IMAD.MOV R4, RZ, RZ, -R11 ;  /* 0x000000ffff047224 */ /* 0x002fe400078e0a0b */
[----:B------:R-:W-:Y:S02]  /*1700*/  IMAD.MOV.U32 R10, RZ, RZ, RZ ;  /* 0x000000ffff0a7224 */ /* 0x000fe400078e00ff */
[----:B------:R-:W-:Y:S01]  /*1710*/  IMAD R5, R4, R3, RZ ;  /* 0x0000000304057224 */ /* 0x000fe200078e02ff */
[----:B------:R-:W-:-:S02]  /*1720*/  IABS R4, R2 ;  /* 0x0000000200047213 */ /* 0x000fc40000000000 */
[----:B------:R-:W-:Y:S01]  /*1730*/  LOP3.LUT R2, R2, UR5, RZ, 0x3c, !PT ;  /* 0x0000000502027c12 */ /* 0x000fe2000f8e3cff */
[----:B------:R-:W-:-:S03]  /*1740*/  IMAD.HI.U32 R5, R11, R5, R10 ;  /* 0x000000050b057227 */ /* 0x000fc600078e000a */
[----:B------:R-:W-:Y:S02]  /*1750*/  ISETP.GE.AND P2, PT, R2, RZ, PT ;  /* 0x000000ff0200720c */ /* 0x000fe40003f46270 */
[----:B------:R-:W-:Y:S01]  /*1760*/  @!P1 MOV R2, 0x400 ;  /* 0x0000040000029802 */ /* 0x000fe20000000f00 */
[----:B------:R-:W-:-:S04]  /*1770*/  IMAD.HI.U32 R5, R5, R4, RZ ;  /* 0x0000000405057227 */ /* 0x000fc800078e00ff */
        /* <DEDUP_REMOVED lines=8> */
[----:B0-----:R-:W-:Y:S02]  /*1800*/  @!P1 LEA R3, R9, R2, 0x18 ;  /* 0x0000000209039211 */ /* 0x001fe400078ec0ff */
[----:B------:R-:W-:-:S03]  /*1810*/  @!P1 MOV R9, 0x400 ;  /* 0x0000040000099802 */ /* 0x000fc60000000f00 */
[----:B------:R-:W-:-:S04]  /*1820*/  @!P1 IMAD R3, R14, 0x24, R3 ;  /* 0x000000240e039824 */ /* 0x000fc800078e0203 */
[----:B------:R-:W-:Y:S01]  /*1830*/  @!P1 IMAD.IADD R12, R3, 0x1, R12 ;  /* 0x00000001030c9824 */ /* 0x000fe200078e020c */
[----:B-1----:R-:W-:Y:S01]  /*1840*/  @!P1 LEA R2, R4, R9, 0x18 ;  /* 0x0000000904029211 */ /* 0x002fe200078ec0ff */
[----:B------:R-:W-:-:S04]  /*1850*/  @P3 VIADD R5, R5, 0x1 ;  /* 0x0000000105053836 */ /* 0x000fc80000000000 */
[----:B------:R-:W-:Y:S01]  /*1860*/  @!P2 IMAD.MOV R5, RZ, RZ, -R5 ;  /* 0x000000ffff05a224 */ /* 0x000fe200078e0a05 */
[----:B------:R-:W-:Y:S01]  /*1870*/  @!P0 LOP3.LUT R5, RZ, UR5, RZ, 0x33, !PT ;  /* 0x00000005ff058c12 */ /* 0x000fe2000f8e33ff */
[----:B------:R-:W-:Y:S01]  /*1880*/  @!P1 IMAD R11, R23, 0x24, R2 ;  /* 0x00000024170b9824 */ /* 0x000fe200078e0202 */
[----:B---3--:R-:W-:Y:S02]  /*1890*/  ISETP.GE.AND P0, PT, R14, UR18, PT ;  /* 0x000000120e007c0c */ /* 0x008fe4000bf06270 */
[----:B------:R-:W-:Y:S01]  /*18a0*/  SHF.R.U32.HI R2, RZ, 0x1, R19 ;  /* 0x00000001ff027819 */ /* 0x000fe20000011613 */
[----:B------:R-:W-:Y:S01]  /*18b0*/  IMAD R4, R5, UR8, RZ ;  /* 0x0000000805047c24 */ /* 0x000fe2000f8e02ff */
[----:B------:R-:W0:Y:S02]  /*18c0*/  LDCU.64 UR8, c[0x0][0x358] ;  /* 0x00006b00ff0877ac */ /* 0x000e240008000a00 */
[----:B------:R-:W-:Y:S02]  /*18d0*/  @!P1 LEA R11, R2, R11, 0x2 ;  /* 0x0000000b020b9211 */ /* 0x000fe400078e10ff */
[----:B------:R-:W-:-:S05]  /*18e0*/  IABS R13, R4 ;  /* 0x00000004000d7213 */ /* 0x000fca0000000000 */
[----:B------:R-:W-:Y:S01]  /*18f0*/  VIADD R10, R13, UR4 ;  /* 0x000000040d0a7c36 */ /* 0x000fe20008000000 */
[----:B--2---:R-:W-:Y:S06]  /*1900*/  @P0 BRA `(.L_x_249) ;  /* 0x0000000000400947 */ /* 0x004fec0003800000 */
        /* <DEDUP_REMOVED lines=16> */
.L_x_249:
[----:B0-----:R-:W-:Y:S05]  /*1a10*/  BSYNC.RECONVERGENT B0 ;  /* 0x0000000000007941 */ /* 0x001fea0003800200 */
.L_x_248:
[----:B-----5:R-:W-:Y:S01]  /*1a20*/  @!P1 STS [R12], R17 ;  /* 0x000000110c009388 */ /* 0x020fe20000000800 */
[----:B------:R-:W0:Y:S01]  /*1a30*/  I2F.RP R16, R13 ;  /* 0x0000000d00107306 */ /* 0x000e220000209400 */
[----:B------:R-:W-:Y:S01]  /*1a40*/  IABS R3, R15 ;  /* 0x0000000f00037213 */ /* 0x000fe20000000000 */
[----:B------:R-:W-:Y:S01]  /*1a50*/  BSSY.RECONVERGENT B1, `(.L_x_250) ;  /* 0x0000169000017945 */ /* 0x000fe20003800200 */
[----:B------:R-:W-:Y:S01]  /*1a60*/  BAR.SYNC.DEFER_BLOCKING 0x0 ;  /* 0x0000000000007b1d */ /* 0x000fe20000010000 */
[----:B------:R-:W-:Y:S01]  /*1a70*/  IABS R18, R4 ;  /* 0x0000000400127213 */ /* 0x000fe20000000000 */
[----:B-1----:R-:W-:Y:S01]  /*1a80*/  IMAD.MOV.U32 R21, RZ, RZ, 0x7f800000 ;  /* 0x7f800000ff157424 */ /* 0x002fe200078e00ff */
[----:B------:R-:W-:-:S03]  /*1a90*/  ISETP.NE.AND P5, PT, R4, RZ, PT ;  /* 0x000000ff0400720c */ /* 0x000fc60003fa5270 */
[----:B------:R-:W1:Y:S01]  /*1aa0*/  I2F.RP R14, R3 ;  /* 0x00000003000e7306 */ /* 0x000e620000209400 */
[----:B------:R-:W-:-:S07]  /*1ab0*/  IMAD.MOV R18, RZ, RZ, -R18 ;  /* 0x000000ffff127224 */ /* 0x000fce00078e0a12 */
[----:B0-----:R-:W0:Y:S08]  /*1ac0*/  MUFU.RCP R30, R16 ;  /* 0x00000010001e7308 */ /* 0x001e300000001000 */
[----:B-1----:R-:W1:Y:S01]  /*1ad0*/  MUFU.RCP R28, R14 ;  /* 0x0000000e001c7308 */ /* 0x002e620000001000 */
[----:B------:R2:W3:Y:S01]  /*1ae0*/  @!P1 LDS R24, [R11] ;  /* 0x000000000b189984 */ /* 0x0004e20000000800 */
[----:B0-----:R-:W-:-:S06]  /*1af0*/  VIADD R30, R30, 0xffffffe ;  /* 0x0ffffffe1e1e7836 */ /* 0x001fcc0000000000 */
[----:B------:R-:W0:Y:S01]  /*1b00*/  F2I.FTZ.U32.TRUNC.NTZ R31, R30 ;  /* 0x0000001e001f7305 */ /* 0x000e22000021f000 */
[----:B-1----:R-:W-:-:S07]  /*1b10*/  VIADD R28, R28, 0xffffffe ;  /* 0x0ffffffe1c1c7836 */ /* 0x002fce0000000000 */
[----:B------:R1:W4:Y:S01]  /*1b20*/  F2I.FTZ.U32.TRUNC.NTZ R29, R28 ;  /* 0x0000001c001d7305 */ /* 0x000322000021f000 */
[----:B--2---:R-:W-:Y:S01]  /*1b30*/  IABS R11, R10 ;  /* 0x0000000a000b7213 */ /* 0x004fe20000000000 */
[----:B0-----:R-:W-:Y:S02]  /*1b40*/  IMAD.MOV R20, RZ, RZ, -R31 ;  /* 0x000000ffff147224 */ /* 0x001fe400078e0a1f */
[----:B------:R-:W-:Y:S02]  /*1b50*/  IMAD.MOV.U32 R30, RZ, RZ, RZ ;  /* 0x000000ffff1e7224 */ /* 0x000fe400078e00ff */
[----:B------:R-:W-:Y:S02]  /*1b60*/  IMAD R20, R20, R13, RZ ;  /* 0x0000000d14147224 */ /* 0x000fe400078e02ff */
[----:B-1----:R-:W-:Y:S02]  /*1b70*/  HFMA2 R28, -RZ, RZ, 0, 0 ;  /* 0x00000000ff1c7431 */ /* 0x002fe400000001ff */
[----:B----4-:R-:W-:-:S02]  /*1b80*/  IMAD.MOV R16, RZ, RZ, -R29 ;  /* 0x000000ffff107224 */ /* 0x010fc400078e0a1d */
[----:B------:R-:W-:Y:S01]  /*1b90*/  IMAD.HI.U32 R20, R31, R20, R30 ;  /* 0x000000141f147227 */ /* 0x000fe200078e001e */
[----:B---3--:R-:W0:Y:S03]  /*1ba0*/  SHFL.BFLY PT, R9, R24, 0x1, 0x1f ;  /* 0x0c201f0018097f89 */ /* 0x008e2600000e0000 */
[----:B------:R-:W-:Y:S02]  /*1bb0*/  IMAD R16, R16, R3, RZ ;  /* 0x0000000310107224 */ /* 0x000fe400078e02ff */
[----:B------:R-:W-:-:S04]  /*1bc0*/  IMAD.HI.U32 R20, R20, R11, RZ ;  /* 0x0000000b14147227 */ /* 0x000fc800078e00ff */
[----:B------:R-:W-:-:S04]  /*1bd0*/  IMAD.HI.U32 R16, R29, R16, R28 ;  /* 0x000000101d107227 */ /* 0x000fc800078e001c */
[----:B------:R-:W-:Y:S02]  /*1be0*/  IMAD R18, R20, R18, R11 ;  /* 0x0000001214127224 */ /* 0x000fe400078e020b */
[----:B------:R-:W-:-:S03]  /*1bf0*/  IMAD.HI.U32 R16, R16, R11, RZ ;  /* 0x0000000b10107227 */ /* 0x000fc600078e00ff */
[----:B------:R-:W-:Y:S01]  /*1c00*/  ISETP.GT.U32.AND P2, PT, R13, R18, PT ;  /* 0x000000120d00720c */ /* 0x000fe20003f44070 */
[----:B------:R-:W-:-:S04]  /*1c10*/  IMAD.MOV R12, RZ, RZ, -R16 ;  /* 0x000000ffff0c7224 */ /* 0x000fc800078e0a10 */
[----:B------:R-:W-:Y:S01]  /*1c20*/  IMAD R12, R3, R12, R11 ;  /* 0x0000000c030c7224 */ /* 0x000fe200078e020b */
[C---:B------:R-:W-:Y:S02]  /*1c30*/  LOP3.LUT R11, R10.reuse, R13, RZ, 0x3c, !PT ;  /* 0x0000000d0a0b7212 */ /* 0x040fe400078e3cff */
[----:B0-----:R-:W-:Y:S02]  /*1c40*/  FMNMX.FTZ R9, R9, R24, !PT ;  /* 0x0000001809097209 */ /* 0x001fe40007810000 */
[----:B------:R-:W-:Y:S02]  /*1c50*/  LOP3.LUT R10, R10, R15, RZ, 0x3c, !PT ;  /* 0x0000000f0a0a7212 */ /* 0x000fe400078e3cff */
[C---:B------:R-:W-:Y:S01]  /*1c60*/  FSETP.NEU.FTZ.AND P0, PT, R9.reuse, -INF , PT ;  /* 0xff8000000900780b */ /* 0x040fe20003f1d000 */
[----:B------:R-:W-:Y:S01]  /*1c70*/  @!P2 IMAD.IADD R18, R18, 0x1, -R13 ;  /* 0x000000011212a824 */ /* 0x000fe200078e0a0d */
[----:B------:R-:W-:Y:S02]  /*1c80*/  @!P2 IADD3 R20, PT, PT, R20, 0x1, RZ ;  /* 0x000000011414a810 */ /* 0x000fe40007ffe0ff */
[----:B------:R-:W-:-:S02]  /*1c90*/  FSEL R9, R9, RZ, P0 ;  /* 0x000000ff09097208 */ /* 0x000fc40000000000 */
[----:B------:R-:W-:Y:S02]  /*1ca0*/  ISETP.GT.U32.AND P0, PT, R3, R12, PT ;  /* 0x0000000c0300720c */ /* 0x000fe40003f04070 */
[----:B------:R-:W-:Y:S01]  /*1cb0*/  ISETP.GE.U32.AND P1, PT, R18, R13, PT ;  /* 0x0000000d1200720c */ /* 0x000fe20003f26070 */
[----:B------:R-:W-:Y:S01]  /*1cc0*/  FADD.FTZ R17, -R9, R24 ;  /* 0x0000001809117221 */ /* 0x000fe20000010100 */
[----:B------:R-:W-:Y:S02]  /*1cd0*/  ISETP.GE.AND P2, PT, R10, RZ, PT ;  /* 0x000000ff0a00720c */ /* 0x000fe40003f46270 */
[----:B------:R-:W-:Y:S01]  /*1ce0*/  ISETP.GE.AND P3, PT, R11, RZ, PT ;  /* 0x000000ff0b00720c */ /* 0x000fe20003f66270 */
[----:B------:R-:W-:-:S06]  /*1cf0*/  FMUL.FTZ R17, R17, 1.4426950216293334961 ;  /* 0x3fb8aa3b11117820 */ /* 0x000fcc0000410000 */
[----:B------:R-:W0:Y:S01]  /*1d00*/  MUFU.EX2 R17, R17 ;  /* 0x0000001100117308 */ /* 0x000e220000000800 */
[----:B------:R-:W-:Y:S02]  /*1d10*/  @!P0 IMAD.IADD R12, R12, 0x1, -R3 ;  /* 0x000000010c0c8824 */ /* 0x000fe400078e0a03 */
[----:B------:R-:W-:Y:S02]  /*1d20*/  @P1 VIADD R20, R20, 0x1 ;  /* 0x0000000114141836 */ /* 0x000fe40000000000 */
[----:B------:R-:W-:Y:S01]  /*1d30*/  @!P0 VIADD R16, R16, 0x1 ;  /* 0x0000000110108836 */ /* 0x000fe20000000000 */
[----:B------:R-:W-:Y:S01]  /*1d40*/  ISETP.GE.U32.AND P4, PT, R12, R3, PT ;  /* 0x000000030c00720c */ /* 0x000fe20003f86070 */
[----:B------:R-:W-:Y:S01]  /*1d50*/  @!P3 IMAD.MOV R20, RZ, RZ, -R20 ;  /* 0x000000ffff14b224 */ /* 0x000fe200078e0a14 */
[----:B------:R-:W-:Y:S02]  /*1d60*/  ISETP.NE.AND P0, PT, R15, RZ, PT ;  /* 0x000000ff0f00720c */ /* 0x000fe40003f05270 */
[----:B------:R-:W-:-:S02]  /*1d70*/  ISETP.NE.AND P3, PT, R5, RZ, PT ;  /* 0x000000ff0500720c */ /* 0x000fc40003f65270 */
[----:B------:R-:W-:Y:S02]  /*1d80*/  @!P5 LOP3.LUT R20, RZ, R13, RZ, 0x33, !PT ;  /* 0x0000000dff14d212 */ /* 0x000fe400078e33ff */
[----:B------:R-:W-:Y:S02]  /*1d90*/  SEL R10, RZ, 0x1, !P3 ;  /* 0x00000001ff0a7807 */ /* 0x000fe40005800000 */
[----:B------:R-:W-:Y:S01]  /*1da0*/  SHF.R.S32.HI R5, RZ, 0x1f, R4 ;  /* 0x0000001fff057819 */ /* 0x000fe20000011404 */
[----:B0-----:R-:W0:Y:S01]  /*1db0*/  SHFL.BFLY PT, R14, R17, 0x1, 0x1f ;  /* 0x0c201f00110e7f89 */ /* 0x001e2200000e0000 */
[----:B------:R-:W-:Y:S01]  /*1dc0*/  SHF.R.S32.HI R3, RZ, 0x1f, R20 ;  /* 0x0000001fff037819 */ /* 0x000fe20000011414 */
[----:B------:R-:W-:Y:S01]  /*1dd0*/  IMAD R4, R4, UR11, RZ ;  /* 0x0000000b04047c24 */ /* 0x000fe2000f8e02ff */
[----:B------:R-:W-:Y:S02]  /*1de0*/  @P4 IADD3 R16, PT, PT, R16, 0x1, RZ ;  /* 0x0000000110104810 */ /* 0x000fe40007ffe0ff */
[----:B------:R-:W-:-:S03]  /*1df0*/  LOP3.LUT R10, R5, R10, RZ, 0xfc, !PT ;  /* 0x0000000a050a7212 */ /* 0x000fc600078efcff */
        /* <DEDUP_REMOVED lines=64> */
.L_x_253:
[----:B------:R-:W-:Y:S01]  /*2200*/  LEA.HI R2, R19, UR14, RZ, 0x1f ;  /* 0x0000000e13027c11 */ /* 0x000fe2000f8ff8ff */
[----:B------:R-:W-:Y:S01]  /*2210*/  IMAD.MOV.U32 R17, RZ, RZ, RZ ;  /* 0x000000ffff117224 */ /* 0x000fe200078e00ff */
[----:B------:R-:W-:Y:S02]  /*2220*/  MOV R18, R30 ;  /* 0x0000001e00127202 */ /* 0x000fe40000000f00 */
[----:B------:R-:W-:Y:S01]  /*2230*/  MOV R14, 0x2260 ;  /* 0x00002260000e7802 */ /* 0x000fe20000000f00 */
[----:B------:R-:W-:Y:S02]  /*2240*/  IMAD.MOV.U32 R22, RZ, RZ, R2 ;  /* 0x000000ffff167224 */ /* 0x000fe400078e0002 */
[----:B------:R-:W-:Y:S05]  /*2250*/  CALL.REL.NOINC `($__internal_6_$__cuda_sm20_div_s64) ;  /* 0x0000001c00487944 */ /* 0x000fea0003c00000 */
[----:B------:R-:W-:Y:S02]  /*2260*/  IADD3 R9, PT, PT, -R10, RZ, RZ ;  /* 0x000000ff0a097210 */ /* 0x000fe40007ffe1ff */
[----:B------:R-:W-:-:S03]  /*2270*/  MOV R31, R11 ;  /* 0x0000000b001f7202 */ /* 0x000fc60000000f00 */
[----:B------:R-:W-:Y:S01]  /*2280*/  IMAD R9, R30, R9, R2 ;  /* 0x000000091e097224 */ /* 0x000fe200078e0202 */
[----:B------:R-:W-:-:S07]  /*2290*/  MOV R30, R10 ;  /* 0x0000000a001e7202 */ /* 0x000fce0000000f00 */
.L_x_254:
        /* <DEDUP_REMOVED lines=59> */
.L_x_256:
[----:B------:R-:W-:Y:S01]  /*2650*/  IMAD.MOV.U32 R22, RZ, RZ, R30 ;  /* 0x000000ffff167224 */ /* 0x000fe200078e001e */
[----:B------:R-:W-:Y:S01]  /*2660*/  MOV R17, R31 ;  /* 0x0000001f00117202 */ /* 0x000fe20000000f00 */
[----:B------:R-:W-:Y:S01]  /*2670*/  IMAD.MOV.U32 R18, RZ, RZ, R34 ;  /* 0x000000ffff127224 */ /* 0x000fe200078e0022 */
[----:B------:R-:W-:Y:S02]  /*2680*/  MOV R14, 0x26a0 ;  /* 0x000026a0000e7802 */ /* 0x000fe40000000f00 */
[----:B------:R-:W-:Y:S05]  /*2690*/  CALL.REL.NOINC `($__internal_6_$__cuda_sm20_div_s64) ;  /* 0x0000001800387944 */ /* 0x000fea0003c00000 */
[----:B------:R-:W-:-:S05]  /*26a0*/  IADD3 R31, PT, PT, -R10, RZ, RZ ;  /* 0x000000ff0a1f7210 */ /* 0x000fca0007ffe1ff */
[----:B------:R-:W-:Y:S02]  /*26b0*/  IMAD R31, R31, R34, R30 ;  /* 0x000000221f1f7224 */ /* 0x000fe400078e021e */
.L_x_257:
[----:B------:R-:W-:Y:S05]  /*26c0*/  BSYNC.RECONVERGENT B0 ;  /* 0x0000000000007941 */ /* 0x000fea0003800200 */
.L_x_255:
        /* <DEDUP_REMOVED lines=157> */
.L_x_252:
[----:B------:R-:W0:Y:S01]  /*30a0*/  LDC.64 R4, c[0x0][0x420] ;  /* 0x00010800ff047b82 */ /* 0x000e220000000a00 */
[----:B------:R-:W-:-:S05]  /*30b0*/  IADD3 R2, PT, PT, R2, UR14, RZ ;  /* 0x0000000e02027c10 */ /* 0x000fca000fffe0ff */
[----:B0-----:R-:W-:-:S05]  /*30c0*/  IMAD.WIDE.U32 R2, R2, 0x4, R4 ;  /* 0x0000000402027825 */ /* 0x001fca00078e0004 */
[----:B------:R1:W-:Y:S02]  /*30d0*/  STG.E desc[UR8][R2.64], R21 ;  /* 0x0000001502007986 */ /* 0x0003e4000c101908 */
.L_x_251:
[----:B------:R-:W-:Y:S05]  /*30e0*/  BSYNC.RECONVERGENT B1 ;  /* 0x0000000000017941 */ /* 0x000fea0003800200 */
.L_x_250:
        /* <DEDUP_REMOVED lines=11> */
[----:B--2---:R-:W-:Y:S01]  /*31a0*/  LEA R3, R0, R3, 0x18 ;  /* 0x0000000300037211 */ /* 0x004fe200078ec0ff */
[----:B------:R-:W-:-:S04]  /*31b0*/  IMAD.SHL.U32 R0, R19, 0x2, RZ ;  /* 0x0000000213007824 */ /* 0x000fc800078e00ff */
[----:B------:R-:W-:Y:S01]  /*31c0*/  IMAD R2, R2, 0x24, R3 ;  /* 0x0000002402027824 */ /* 0x000fe200078e0203 */
[----:B------:R-:W-:-:S04]  /*31d0*/  LOP3.LUT R3, R0, 0x7fc, RZ, 0xc0, !PT ;  /* 0x000007fc00037812 */ /* 0x000fc800078ec0ff */
[----:B------:R-:W-:-:S05]  /*31e0*/  IADD3 R3, PT, PT, R2, R3, RZ ;  /* 0x0000000302037210 */ /* 0x000fca0007ffe0ff */
[----:B0-----:R2:W-:Y:S02]  /*31f0*/  STS [R3], R4 ;  /* 0x0000000403007388 */ /* 0x0015e40000000800 */
.L_x_259:
[----:B------:R-:W-:Y:S05]  /*3200*/  BSYNC.RECONVERGENT B0 ;  /* 0x0000000000007941 */ /* 0x000fea0003800200 */
.L_x_258:
        /* <DEDUP_REMOVED lines=43> */
.L_x_270:
        /* <DEDUP_REMOVED lines=9> */
.L_x_263:
[----:B------:R-:W-:Y:S05]  /*3550*/  BSYNC.RECONVERGENT B0 ;  /* 0x0000000000007941 */ /* 0x000fea0003800200 */
.L_x_262:
        /* <DEDUP_REMOVED lines=12> */
.L_x_265:
[----:B------:R-:W-:Y:S05]  /*3620*/  BSYNC.RECONVERGENT B0 ;  /* 0x0000000000007941 */ /* 0x000fea0003800200 */
.L_x_264:
        /* <DEDUP_REMOVED lines=12> */
.L_x_267:
[----:B------:R-:W-:Y:S05]  /*36f0*/  BSYNC.RECONVERGENT B0 ;  /* 0x0000000000007941 */ /* 0x000fea0003800200 */
.L_x_266:
        /* <DEDUP_REMOVED lines=12> */
.L_x_269:
[----:B------:R-:W-:Y:S05]  /*37c0*/  BSYNC.RECONVERGENT B0 ;  /* 0x0000000000007941 */ /* 0x000fea0003800200 */
.L_x_268:
        /* <DEDUP_REMOVED lines=11> */
.L_x_261:
        /* <DEDUP_REMOVED lines=11> */
.L_x_273:
        /* <DEDUP_REMOVED lines=8> */
.L_x_272:
[----:B------:R-:W-:Y:S05]  /*39b0*/  BSYNC.RECONVERGENT B0 ;  /* 0x0000000000007941 */ /* 0x000fea0003800200 */
.L_x_271:
        /* <DEDUP_REMOVED lines=9> */
.L_x_260:
        /* <DEDUP_REMOVED lines=83> */
        .weak           $__internal_6_$__cuda_sm20_div_s64
        .type           $__internal_6_$__cuda_sm20_div_s64,@function
        .size           $__internal_6_$__cuda_sm20_div_s64,(.L_x_7094 - $__internal_6_$__cuda_sm20_div_s64)
$__internal_6_$__cuda_sm20_div_s64:
        /* <DEDUP_REMOVED lines=83> */
[----:B------:R-:W-:Y:S06]  /*44b0*/  RET.REL.NODEC R12 `(_ZN5flash32flash_fwd_splitkv_combine_kernelI23Flash_fwd_kernel_traitsILi64ELi64ELi256ELi4ELb0ELb0EN7cutlass6half_tE19Flash_kernel_traitsILi64ELi64ELi256ELi4ES3_EELi8ELi1ELb0EEEvNS_16Flash_fwd_paramsE) ;  /* 0xffffffb80cd07950 */ /* 0x000fec0003c3ffff */
.L_x_274:
        /* <DEDUP_REMOVED lines=12> */
.L_x_7094:


//--------------------- .text._ZN5flash32flash_fwd_splitkv_combine_kernelI23Flash_fwd_kernel_traitsILi64ELi64ELi256ELi4ELb0ELb0EN7cutlass6half_tE19Flash_kernel_traitsILi64ELi64ELi256ELi4ES3_EELi8ELi7ELb1EEEvNS_16Flash_fwd_paramsE --------------------------
	.section	.text._ZN5flash32flash_fwd_splitkv_combine_kernelI23Flash_fwd_kernel_traitsILi64ELi64ELi256ELi4ELb0ELb0EN7cutlass6half_tE19Flash_kernel_traitsILi64ELi64ELi256ELi4ES3_EELi8ELi7ELb1EEEvNS_16Flash_fwd_paramsE,"ax",@progbits
	.align	128
        .global         _ZN5flash32flash_fwd_splitkv_combine_kernelI23Flash_fwd_kernel_traitsILi64ELi64ELi256ELi4ELb0ELb0EN7cutlass6half_tE19Flash_kernel_traitsILi64ELi64ELi256ELi4ES3_EELi8ELi7ELb1EEEvNS_16Flash_fwd_paramsE
        .type           _ZN5flash32flash_fwd_splitkv_combine_kernelI23Flash_fwd_kernel_traitsILi64ELi64ELi256ELi4ELb0ELb0EN7cutlass6half_tE19Flash_kernel_traitsILi64ELi64ELi256ELi4ES3_EELi8ELi7ELb1EEEvNS_16Flash_fwd_paramsE,@function
        .size           _ZN5flash32flash_fwd_splitkv_combine_kernelI23Flash_fwd_kernel_traitsILi64ELi64ELi256ELi4ELb0ELb0EN7cutlass6half_tE19Flash_kernel_traitsILi64ELi64ELi256ELi4ES3_EELi8ELi7ELb1EEEvNS_16Flash_fwd_paramsE,(.L_x_7095 - _ZN5flash32flash_fwd_splitkv_combine_kernelI23Flash_fwd_kernel_traitsILi64ELi64ELi256ELi4ELb0ELb0EN7cutlass6half_tE19Flash_kernel_traitsILi64ELi64ELi256ELi4ES3_EELi8ELi7ELb1EEEvNS_16Flash_fwd_paramsE)
        .other          _ZN5flash32flash_fwd_splitkv_combine_kernelI23Flash_fwd_kernel_traitsILi64ELi64ELi256ELi4ELb0ELb0EN7cutlass6half_tE19Flash_kernel_traitsILi64ELi64ELi256ELi4ES3_EELi8ELi7ELb1EEEvNS_16Flash_fwd_paramsE,@"STO_CUDA_ENTRY STV_DEFAULT"
_ZN5flash32flash_fwd_splitkv_combine_kernelI23Flash_fwd_kernel_traitsILi64ELi64ELi256ELi4ELb0ELb0EN7cutlass6half_tE19Flash_kernel_traitsILi64ELi64ELi256ELi4ES3_EELi8ELi7ELb1EEEvNS_16Flash_fwd_paramsE:
.text._ZN5flash32flash_fwd_splitkv_combine_kernelI23Flash_fwd_kernel_traitsILi64ELi64ELi256ELi4ELb0ELb0EN7cutlass6half_tE19Flash_kernel_traitsILi64ELi64ELi256ELi4ES3_EELi8ELi7ELb1EEEvNS_16Flash_fwd_paramsE:
        /* <DEDUP_REMOVED lines=38> */
.L_x_275:
[----:B------:R-:W-:Y:S01]  /*0260*/  IMAD.U32 R16, RZ, RZ, UR21 ;  /* 0x00000015ff107e24 */ /* 0x000fe2000f8e00ff */
[----:B------:R-:W-:Y:S01]  /*0270*/  MOV R20, UR19 ;  /* 0x0000001300147c02 */ /* 0x000fe20008000f00 */
[----:B------:R-:W-:Y:S01]  /*0280*/  IMAD.U32 R21, RZ, RZ, UR15 ;  /* 0x0000000fff157e24 */ /* 0x000fe2000f8e00ff */
[----:B------:R-:W-:Y:S02]  /*0290*/  MOV R19, UR14 ;  /* 0x0000000e00137c02 */ /* 0x000fe40008000f00 */
[----:B------:R-:W-:Y:S02]  /*02a0*/  MOV R18, 0x2c0 ;  /* 0x000002c000127802 */ /* 0x000fe40000000f00 */
[----:B------:R-:W-:Y:S05]  /*02b0*/  CALL.REL.NOINC `($__internal_7_$__cuda_sm20_div_s64) ;  /* 0x0000005400047944 */ /* 0x000fea0003c00000 */
[----:B------:R-:W-:-:S07]  /*02c0*/  MOV R11, R13 ;  /* 0x0000000d000b7202 */ /* 0x000fce0000000f00 */
.L_x_276:
        /* <DEDUP_REMOVED lines=30> */
.L_x_278:
[----:B------:R-:W-:Y:S01]  /*04b0*/  IMAD.MOV.U32 R16, RZ, RZ, R10 ;  /* 0x000000ffff107224 */ /* 0x000fe200078e000a */
[----:B------:R-:W-:Y:S02]  /*04c0*/  MOV R21, R11 ;  /* 0x0000000b00157202 */ /* 0x000fe40000000f00 */
[----:B------:R-:W-:Y:S02]  /*04d0*/  MOV R18, 0x4f0 ;  /* 0x000004f000127802 */ /* 0x000fe40000000f00 */
[----:B------:R-:W-:Y:S05]  /*04e0*/  CALL.REL.NOINC `($__internal_7_$__cuda_sm20_div_s64) ;  /* 0x0000005000787944 */ /* 0x000fea0003c00000 */
[----:B------:R-:W-:Y:S02]  /*04f0*/  MOV R4, R10 ;  /* 0x0000000a00047202 */ /* 0x000fe40000000f00 */
[----:B------:R-:W-:Y:S02]  /*0500*/  MOV R5, R13 ;  /* 0x0000000d00057202 */ /* 0x000fe40000000f00 */
.L_x_279:
[----:B------:R-:W-:Y:S05]  /*0510*/  BSYNC.RECONVERGENT B0 ;  /* 0x0000000000007941 */ /* 0x000fea0003800200 */
.L_x_277:
        /* <DEDUP_REMOVED lines=57> */
.L_x_281:
[----:B------:R-:W-:Y:S01]  /*08b0*/  IMAD.MOV.U32 R16, RZ, RZ, R20 ;  /* 0x000000ffff107224 */ /* 0x000fe200078e0014 */
[----:B------:R-:W-:Y:S01]  /*08c0*/  MOV R20, R11 ;  /* 0x0000000b00147202 */ /* 0x000fe20000000f00 */
[----:B------:R-:W-:Y:S01]  /*08d0*/  IMAD.MOV.U32 R21, RZ, RZ, R19 ;  /* 0x000000ffff157224 */ /* 0x000fe200078e0013 */
[----:B------:R-:W-:Y:S02]  /*08e0*/  MOV R19, R37 ;  /* 0x0000002500137202 */ /* 0x000fe40000000f00 */
[----:B------:R-:W-:Y:S02]  /*08f0*/  MOV R18, 0x910 ;  /* 0x0000091000127802 */ /* 0x000fe40000000f00 */
[----:B------:R-:W-:Y:S05]  /*0900*/  CALL.REL.NOINC `($__internal_7_$__cuda_sm20_div_s64) ;  /* 0x0000004c00707944 */ /* 0x000fea0003c00000 */
[----:B------:R-:W-:Y:S02]  /*0910*/  MOV R12, R10 ;  /* 0x0000000a000c7202 */ /* 0x000fe40000000f00 */
.L_x_282:
[----:B------:R-:W-:Y:S05]  /*0920*/  BSYNC.RECONVERGENT B0 ;  /* 0x0000000000007941 */ /* 0x000fea0003800200 */
.L_x_280:
        /* <DEDUP_REMOVED lines=124> */
.L_x_284:
[----:B------:R-:W-:Y:S01]  /*10f0*/  IMAD.MOV.U32 R16, RZ, RZ, R12 ;  /* 0x000000ffff107224 */ /* 0x000fe200078e000c */
[----:B------:R-:W-:Y:S01]  /*1100*/  MOV R20, R8 ;  /* 0x0000000800147202 */ /* 0x000fe20000000f00 */
[----:B------:R-:W-:Y:S01]  /*1110*/  IMAD.MOV.U32 R21, RZ, RZ, R13 ;  /* 0x000000ffff157224 */ /* 0x000fe200078e000d */
[----:B------:R-:W-:Y:S02]  /*1120*/  MOV R19, R0 ;  /* 0x0000000000137202 */ /* 0x000fe40000000f00 */
[----:B------:R-:W-:Y:S02]  /*1130*/  MOV R18, 0x1150 ;  /* 0x0000115000127802 */ /* 0x000fe40000000f00 */
[----:B------:R-:W-:Y:S05]  /*1140*/  CALL.REL.NOINC `($__internal_7_$__cuda_sm20_div_s64) ;  /* 0x0000004400607944 */ /* 0x000fea0003c00000 */
[----:B------:R-:W-:Y:S02]  /*1150*/  MOV R42, R10 ;  /* 0x0000000a002a7202 */ /* 0x000fe40000000f00 */
[----:B------:R-:W-:Y:S02]  /*1160*/  MOV R43, R13 ;  /* 0x0000000d002b7202 */ /* 0x000fe40000000f00 */
.L_x_285:
[----:B------:R-:W-:Y:S05]  /*1170*/  BSYNC.RECONVERGENT B0 ;  /* 0x0000000000007941 */ /* 0x000fea0003800200 */
.L_x_283:
        /* <DEDUP_REMOVED lines=57> */
.L_x_287:
[----:B------:R-:W-:Y:S01]  /*1510*/  IMAD.MOV.U32 R16, RZ, RZ, R4 ;  /* 0x000000ffff107224 */ /* 0x000fe200078e0004 */
[----:B------:R-:W-:Y:S01]  /*1520*/  MOV R21, R5 ;  /* 0x0000000500157202 */ /* 0x000fe20000000f00 */
[----:B------:R-:W-:Y:S01]  /*1530*/  IMAD.MOV.U32 R20, RZ, RZ, R7 ;  /* 0x000000ffff147224 */ /* 0x000fe200078e0007 */
[----:B------:R-:W-:Y:S02]  /*1540*/  MOV R18, 0x1560 ;  /* 0x0000156000127802 */ /* 0x000fe40000000f00 */
[----:B------:R-:W-:Y:S05]  /*1550*/  CALL.REL.NOINC `($__internal_7_$__cuda_sm20_div_s64) ;  /* 0x00000040005c7944 */ /* 0x000fea0003c00000 */
[----:B------:R-:W-:Y:S02]  /*1560*/  MOV R20, R10 ;  /* 0x0000000a00147202 */ /* 0x000fe40000000f00 */
[----:B------:R-:W-:Y:S02]  /*1570*/  MOV R21, R13 ;  /* 0x0000000d00157202 */ /* 0x000fe40000000f00 */
.L_x_288:
[----:B------:R-:W-:Y:S05]  /*1580*/  BSYNC.RECONVERGENT B0 ;  /* 0x0000000000007941 */ /* 0x000fea0003800200 */
.L_x_286:
        /* <DEDUP_REMOVED lines=28> */
[----:B------:R-:W-:-:S04]  /*1750*/  @!P2 IMAD.WIDE.U32 R24, R18, UR21, R24 ;  /* 0x000000151218ac25 */ /* 0x000fc8000f8e0018 */
[----:B------:R-:W-:-:S03]  /*1760*/  @!P2 IMAD R18, R18, UR15, R25 ;  /* 0x0000000f1212ac24 */ /* 0x000fc6000f8e0219 */
[----:B------:R-:W3:Y:S01]  /*1770*/  @!P6 LDC.64 R14, c[0x0][0x428] ;  /* 0x00010a00ff0eeb82 */ /* 0x000ee20000000a00 */
[----:B0-----:R-:W-:-:S04]  /*1780*/  @!P3 LEA R32, P0, R30, R12, 0x2 ;  /* 0x0000000c1e20b211 */ /* 0x001fc800078010ff */
[----:B------:R-:W-:-:S03]  /*1790*/  @!P3 LEA.HI.X R33, R30, R13, R10, 0x2, P0 ;  /* 0x0000000d1e21b211 */ /* 0x000fc600000f140a */
[----:B------:R-:W0:Y:S01]  /*17a0*/  @!P5 LDC.64 R12, c[0x0][0x428] ;  /* 0x00010a00ff0cdb82 */ /* 0x000e220000000a00 */
[----:B------:R-:W-:Y:S02]  /*17b0*/  MOV R10, 0xff800000 ;  /* 0xff800000000a7802 */ /* 0x000fe40000000f00 */
[C---:B-1----:R-:W-:Y:S01]  /*17c0*/  @!P2 LEA R34, P0, R24.reuse, R16, 0x2 ;  /* 0x000000101822a211 */ /* 0x042fe200078010ff */
[----:B------:R-:W-:Y:S01]  /*17d0*/  @!P6 IMAD.MOV.U32 R30, RZ, RZ, R22 ;  /* 0x000000ffff1ee224 */ /* 0x000fe200078e0016 */
[----:B------:R-:W-:Y:S01]  /*17e0*/  @!P6 MOV R31, R23 ;  /* 0x00000017001fe202 */ /* 0x000fe20000000f00 */
[C---:B------:R-:W-:Y:S01]  /*17f0*/  VIADD R25, R5.reuse, 0x50 ;  /* 0x0000005005197836 */ /* 0x040fe20000000000 */
[----:B------:R-:W-:Y:S01]  /*1800*/  @!P2 LEA.HI.X R35, R24, R17, R18, 0x2, P0 ;  /* 0x000000111823a211 */ /* 0x000fe200000f1412 */
[C---:B------:R-:W-:Y:S01]  /*1810*/  VIADD R9, R5.reuse, 0x70 ;  /* 0x0000007005097836 */ /* 0x040fe20000000000 */
[----:B------:R-:W-:Y:S01]  /*1820*/  IADD3 R24, PT, PT, R5, 0x60, RZ ;  /* 0x0000006005187810 */ /* 0x000fe20007ffe0ff */
[----:B--2---:R1:W2:Y:S01]  /*1830*/  @!P3 LDG.E R10, desc[UR10][R32.64] ;  /* 0x0000000a200ab981 */ /* 0x0042a2000c1e1900 */
[----:B------:R-:W-:Y:S01]  /*1840*/  @!P6 IMAD.WIDE.U32 R30, R28, UR21, R30 ;  /* 0x000000151c1eec25 */ /* 0x000fe2000f8e001e */
[----:B------:R-:W4:Y:S01]  /*1850*/  @!P4 LDC.64 R18, c[0x0][0x428] ;  /* 0x00010a00ff12cb82 */ /* 0x000f220000000a00 */
[----:B------:R-:W-:Y:S01]  /*1860*/  ISETP.GE.OR P3, PT, R25, UR4, !P1 ;  /* 0x0000000419007c0c */ /* 0x000fe2000cf66670 */
[----:B------:R5:W2:Y:S01]  /*1870*/  @!P2 LDG.E R26, desc[UR10][R34.64] ;  /* 0x0000000a221aa981 */ /* 0x000aa2000c1e1900 */
[----:B------:R-:W-:Y:S01]  /*1880*/  ISETP.GE.OR P2, PT, R24, UR4, !P1 ;  /* 0x0000000418007c0c */ /* 0x000fe2000cf46670 */
[----:B------:R-:W-:Y:S01]  /*1890*/  @!P6 IMAD R16, R28, UR15, R31 ;  /* 0x0000000f1c10ec24 */ /* 0x000fe2000f8e021f */
[----:B------:R-:W-:-:S02]  /*18a0*/  ISETP.GE.OR P1, PT, R9, UR4, !P1 ;  /* 0x0000000409007c0c */ /* 0x000fc4000cf26670 */
[----:B---3--:R-:W-:-:S04]  /*18b0*/  @!P6 LEA R28, P0, R30, R14, 0x2 ;  /* 0x0000000e1e1ce211 */ /* 0x008fc800078010ff */
[----:B------:R-:W-:-:S03]  /*18c0*/  @!P6 LEA.HI.X R29, R30, R15, R16, 0x2, P0 ;  /* 0x0000000f1e1de211 */ /* 0x000fc600000f1410 */
[----:B------:R-:W3:Y:S01]  /*18d0*/  @!P3 LDC.64 R16, c[0x0][0x428] ;  /* 0x00010a00ff10bb82 */ /* 0x000ee20000000a00 */
[----:B-1----:R-:W-:Y:S02]  /*18e0*/  @!P5 IMAD.MOV.U32 R32, RZ, RZ, R22 ;  /* 0x000000ffff20d224 */ /* 0x002fe400078e0016 */
[--C-:B------:R-:W-:Y:S01]  /*18f0*/  @!P5 IMAD.MOV.U32 R33, RZ, RZ, R23.reuse ;  /* 0x000000ffff21d224 */ /* 0x100fe200078e0017 */
[----:B-----5:R-:W-:Y:S01]  /*1900*/  @!P4 MOV R34, R22 ;  /* 0x000000160022c202 */ /* 0x020fe20000000f00 */
[----:B------:R-:W-:Y:S02]  /*1910*/  @!P4 IMAD.MOV.U32 R35, RZ, RZ, R23 ;  /* 0x000000ffff23c224 */ /* 0x000fe400078e0017 */
[----:B------:R-:W-:-:S04]  /*1920*/  @!P5 IMAD.WIDE.U32 R32, R27, UR21, R32 ;  /* 0x000000151b20dc25 */ /* 0x000fc8000f8e0020 */
[----:B------:R-:W-:Y:S01]  /*1930*/  @!P5 IMAD R14, R27, UR15, R33 ;  /* 0x0000000f1b0edc24 */ /* 0x000fe2000f8e0221 */
[----:B0-----:R-:W-:Y:S01]  /*1940*/  @!P5 LEA R30, P0, R32, R12, 0x2 ;  /* 0x0000000c201ed211 */ /* 0x001fe200078010ff */
[----:B------:R-:W-:-:S03]  /*1950*/  @!P4 IMAD.WIDE.U32 R34, R6, UR21, R34 ;  /* 0x000000150622cc25 */ /* 0x000fc6000f8e0022 */
[----:B------:R-:W-:Y:S01]  /*1960*/  @!P5 LEA.HI.X R31, R32, R13, R14, 0x2, P0 ;  /* 0x0000000d201fd211 */ /* 0x000fe200000f140e */
[----:B------:R-:W-:Y:S01]  /*1970*/  @!P4 IMAD R6, R6, UR15, R35 ;  /* 0x0000000f0606cc24 */ /* 0x000fe2000f8e0223 */
[----:B------:R-:W0:Y:S01]  /*1980*/  @!P2 LDC.64 R14, c[0x0][0x428] ;  /* 0x00010a00ff0eab82 */ /* 0x000e220000000a00 */
[----:B----4-:R-:W-:-:S07]  /*1990*/  @!P4 LEA R32, P0, R34, R18, 0x2 ;  /* 0x000000122220c211 */ /* 0x010fce00078010ff */
[----:B------:R-:W1:Y:S01]  /*19a0*/  @!P1 LDC.64 R12, c[0x0][0x428] ;  /* 0x00010a00ff0c9b82 */ /* 0x000e620000000a00 */
[----:B------:R-:W-:Y:S01]  /*19b0*/  @!P4 LEA.HI.X R33, R34, R19, R6, 0x2, P0 ;  /* 0x000000132221c211 */ /* 0x000fe200000f1406 */
[--C-:B------:R-:W-:Y:S01]  /*19c0*/  @!P3 IMAD.MOV.U32 R38, RZ, RZ, R22.reuse ;  /* 0x000000ffff26b224 */ /* 0x100fe200078e0016 */
[----:B------:R-:W-:Y:S01]  /*19d0*/  @!P3 MOV R39, R23 ;  /* 0x000000170027b202 */ /* 0x000fe20000000f00 */
[----:B------:R-:W-:Y:S01]  /*19e0*/  @!P2 IMAD.MOV.U32 R34, RZ, RZ, R22 ;  /* 0x000000ffff22a224 */ /* 0x000fe200078e0016 */
[----:B------:R-:W-:Y:S01]  /*19f0*/  @!P1 MOV R40, R22 ;  /* 0x0000001600289202 */ /* 0x000fe20000000f00 */
[--C-:B------:R-:W-:Y:S01]  /*1a00*/  @!P2 IMAD.MOV.U32 R35, RZ, RZ, R23.reuse ;  /* 0x000000ffff23a224 */ /* 0x100fe200078e0017 */
[----:B------:R-:W-:Y:S01]  /*1a10*/  MOV R19, 0xff800000 ;  /* 0xff80000000137802 */ /* 0x000fe20000000f00 */
[----:B------:R-:W-:Y:S02]  /*1a20*/  IMAD.MOV.U32 R6, RZ, RZ, -0x800000 ;  /* 0xff800000ff067424 */ /* 0x000fe400078e00ff */
[----:B------:R-:W-:-:S02]  /*1a30*/  @!P1 IMAD.MOV.U32 R41, RZ, RZ, R23 ;  /* 0x000000ffff299224 */ /* 0x000fc400078e0017 */
[----:B------:R-:W-:Y:S01]  /*1a40*/  @!P3 IMAD.WIDE.U32 R38, R25, UR21, R38 ;  /* 0x000000151926bc25 */ /* 0x000fe2000f8e0026 */
[----:B------:R-:W4:Y:S03]  /*1a50*/  @!P5 LDG.E R19, desc[UR10][R30.64] ;  /* 0x0000000a1e13d981 */ /* 0x000f26000c1e1900 */
[----:B------:R-:W-:Y:S01]  /*1a60*/  @!P2 IMAD.WIDE.U32 R34, R24, UR21, R34 ;  /* 0x000000151822ac25 */ /* 0x000fe2000f8e0022 */
[----:B------:R-:W5:Y:S03]  /*1a70*/  @!P4 LDG.E R6, desc[UR10][R32.64] ;  /* 0x0000000a2006c981 */ /* 0x000f66000c1e1900 */
[----:B------:R-:W-:Y:S01]  /*1a80*/  @!P1 IMAD.WIDE.U32 R40, R9, UR21, R40 ;  /* 0x0000001509289c25 */ /* 0x000fe2000f8e0028 */
[----:B---3--:R-:W-:Y:S02]  /*1a90*/  @!P3 LEA R16, P5, R38, R16, 0x2 ;  /* 0x000000102610b211 */ /* 0x008fe400078a10ff */
[----:B0-----:R-:W-:Y:S01]  /*1aa0*/  @!P2 LEA R14, P4, R34, R14, 0x2 ;  /* 0x0000000e220ea211 */ /* 0x001fe200078810ff */
[----:B------:R-:W-:-:S02]  /*1ab0*/  @!P3 IMAD R22, R25, UR15, R39 ;  /* 0x0000000f1916bc24 */ /* 0x000fc4000f8e0227 */
[----:B------:R-:W-:Y:S01]  /*1ac0*/  @!P2 IMAD R24, R24, UR15, R35 ;  /* 0x0000000f1818ac24 */ /* 0x000fe2000f8e0223 */
[----:B-1----:R-:W-:Y:S01]  /*1ad0*/  @!P1 LEA R12, P0, R40, R12, 0x2 ;  /* 0x0000000c280c9211 */ /* 0x002fe200078010ff */
[----:B------:R-:W-:Y:S01]  /*1ae0*/  @!P1 IMAD R9, R9, UR15, R41 ;  /* 0x0000000f09099c24 */ /* 0x000fe2000f8e0229 */
[----:B------:R-:W-:Y:S01]  /*1af0*/  @!P3 LEA.HI.X R17, R38, R17, R22, 0x2, P5 ;  /* 0x000000112611b211 */ /* 0x000fe200028f1416 */
[----:B------:R-:W-:Y:S01]  /*1b00*/  IMAD.MOV.U32 R18, RZ, RZ, -0x800000 ;  /* 0xff800000ff127424 */ /* 0x000fe200078e00ff */
[----:B------:R-:W-:Y:S01]  /*1b10*/  @!P2 LEA.HI.X R15, R34, R15, R24, 0x2, P4 ;  /* 0x0000000f220fa211 */ /* 0x000fe200020f1418 */
[----:B------:R-:W-:Y:S01]  /*1b20*/  IMAD.MOV.U32 R22, RZ, RZ, -0x800000 ;  /* 0xff800000ff167424 */ /* 0x000fe200078e00ff */
[----:B------:R-:W-:Y:S01]  /*1b30*/  MOV R24, 0xff800000 ;  /* 0xff80000000187802 */ /* 0x000fe20000000f00 */
[----:B------:R-:W-:Y:S01]  /*1b40*/  IMAD.MOV.U32 R23, RZ, RZ, -0x800000 ;  /* 0xff800000ff177424 */ /* 0x000fe200078e00ff */
[----:B------:R-:W-:Y:S01]  /*1b50*/  @!P1 LEA.HI.X R13, R40, R13, R9, 0x2, P0 ;  /* 0x0000000d280d9211 */ /* 0x000fe200000f1409 */
[----:B------:R0:W3:Y:S04]  /*1b60*/  @!P6 LDG.E R18, desc[UR10][R28.64] ;  /* 0x0000000a1c12e981 */ /* 0x0000e8000c1e1900 */
[----:B------:R-:W3:Y:S04]  /*1b70*/  @!P3 LDG.E R22, desc[UR10][R16.64] ;  /* 0x0000000a1016b981 */ /* 0x000ee8000c1e1900 */
[----:B------:R-:W3:Y:S04]  /*1b80*/  @!P2 LDG.E R24, desc[UR10][R14.64] ;  /* 0x0000000a0e18a981 */ /* 0x000ee8000c1e1900 */
[----:B------:R1:W3:Y:S01]  /*1b90*/  @!P1 LDG.E R23, desc[UR10][R12.64] ;  /* 0x0000000a0c179981 */ /* 0x0002e2000c1e1900 */
[----:B------:R-:W0:Y:S01]  /*1ba0*/  S2UR UR4, SR_CgaCtaId ;  /* 0x00000000000479c3 */ /* 0x000e220000008800 */
[----:B------:R-:W-:Y:S01]  /*1bb0*/  UMOV UR5, 0x400 ;  /* 0x0000040000057882 */ /* 0x000fe20000000000 */
[----:B------:R-:W-:-:S02]  /*1bc0*/  ISETP.GT.U32.AND P0, PT, R4, 0x37f, PT ;  /* 0x0000037f0400780c */ /* 0x000fc40003f04070 */
[C---:B------:R-:W-:Y:S02]  /*1bd0*/  ISETP.GT.U32.AND P5, PT, R4.reuse, 0x2ff, PT ;  /* 0x000002ff0400780c */ /* 0x040fe40003fa4070 */
[----:B------:R-:W-:Y:S01]  /*1be0*/  ISETP.GT.U32.AND P4, PT, R4, 0x27f, PT ;  /* 0x0000027f0400780c */ /* 0x000fe20003f84070 */
[----:B0-----:R-:W-:-:S06]  /*1bf0*/  ULEA UR4, UR4, UR5, 0x18 ;  /* 0x0000000504047291 */ /* 0x001fcc000f8ec0ff */
[----:B------:R-:W-:Y:S02]  /*1c00*/  LEA R28, R3, UR4, 0x2 ;  /* 0x00000004031c7c11 */ /* 0x000fe4000f8e10ff */
[C---:B------:R-:W-:Y:S01]  /*1c10*/  ISETP.GT.U32.AND P3, PT, R4.reuse, 0x1ff, PT ;  /* 0x000001ff0400780c */ /* 0x040fe20003f64070 */
[----:B------:R-:W-:Y:S01]  /*1c20*/  IMAD.MOV.U32 R33, RZ, RZ, -0x800000 ;  /* 0xff800000ff217424 */ /* 0x000fe200078e00ff */
[C---:B------:R-:W-:Y:S01]  /*1c30*/  ISETP.GT.U32.AND P2, PT, R4.reuse, 0x17f, PT ;  /* 0x0000017f0400780c */ /* 0x040fe20003f44070 */
[----:B------:R-:W-:Y:S01]  /*1c40*/  IMAD R5, R5, 0x24, R28 ;  /* 0x0000002405057824 */ /* 0x000fe200078e021c */
[C---:B------:R-:W-:Y:S02]  /*1c50*/  ISETP.GT.U32.AND P1, PT, R4.reuse, 0xff, PT ;  /* 0x000000ff0400780c */ /* 0x040fe40003f24070 */
[----:B-1----:R-:W-:Y:S01]  /*1c60*/  SHF.R.U32.HI R12, RZ, 0x4, R4 ;  /* 0x00000004ff0c7819 */ /* 0x002fe20000011604 */
[----:B------:R-:W-:Y:S01]  /*1c70*/  IMAD.MOV.U32 R31, RZ, RZ, -0x800000 ;  /* 0xff800000ff1f7424 */ /* 0x000fe200078e00ff */
[----:B------:R-:W-:Y:S01]  /*1c80*/  LOP3.LUT R9, R4, 0xf, RZ, 0xc0, !PT ;  /* 0x0000000f04097812 */ /* 0x000fe200078ec0ff */
[----:B------:R-:W-:Y:S01]  /*1c90*/  IMAD.MOV.U32 R27, RZ, RZ, -0x800000 ;  /* 0xff800000ff1b7424 */ /* 0x000fe200078e00ff */
[----:B------:R-:W-:-:S02]  /*1ca0*/  LEA R32, R12, UR4, 0x2 ;  /* 0x000000040c207c11 */ /* 0x000fc4000f8e10ff */
[----:B------:R-:W-:Y:S01]  /*1cb0*/  MOV R30, 0xff800000 ;  /* 0xff800000001e7802 */ /* 0x000fe20000000f00 */
[----:B------:R-:W0:Y:S02]  /*1cc0*/  LDC R3, c[0x0][0x434] ;  /* 0x00010d00ff037b82 */ /* 0x000e240000000800 */
[----:B------:R-:W-:Y:S01]  /*1cd0*/  IMAD R32, R9, 0x24, R32 ;  /* 0x0000002409207824 */ /* 0x000fe200078e0220 */
[----:B------:R-:W-:Y:S01]  /*1ce0*/  MOV R29, 0xff800000 ;  /* 0xff800000001d7802 */ /* 0x000fe20000000f00 */
[----:B------:R-:W-:Y:S01]  /*1cf0*/  IMAD.MOV.U32 R28, RZ, RZ, -0x800000 ;  /* 0xff800000ff1c7424 */ /* 0x000fe200078e00ff */
[----:B------:R-:W-:Y:S01]  /*1d00*/  MOV R25, 0xff800000 ;  /* 0xff80000000197802 */ /* 0x000fe20000000f00 */
[----:B--2---:R1:W-:Y:S01]  /*1d10*/  @!P0 STS [R5+0x240], R26 ;  /* 0x0002401a05008388 */ /* 0x0043e20000000800 */
[----:B------:R-:W-:-:S03]  /*1d20*/  ISETP.GT.U32.AND P0, PT, R4, 0x7f, PT ;  /* 0x0000007f0400780c */ /* 0x000fc60003f04070 */
[----:B------:R-:W-:Y:S01]  /*1d30*/  STS [R5], R10 ;  /* 0x0000000a05007388 */ /* 0x000fe20000000800 */
[----:B-1----:R-:W-:-:S03]  /*1d40*/  IMAD.MOV.U32 R26, RZ, RZ, -0x800000 ;  /* 0xff800000ff1a7424 */ /* 0x002fc600078e00ff */
[----:B----4-:R-:W-:Y:S04]  /*1d50*/  @!P4 STS [R5+0x6c0], R19 ;  /* 0x0006c0130500c388 */ /* 0x010fe80000000800 */
[----:B-----5:R-:W-:Y:S01]  /*1d60*/  @!P3 STS [R5+0x900], R6 ;  /* 0x000900060500b388 */ /* 0x020fe20000000800 */
[----:B------:R-:W-:-:S03]  /*1d70*/  LOP3.LUT P3, RZ, R4, 0x380, RZ, 0xc0, !PT ;  /* 0x0000038004ff7812 */ /* 0x000fc6000786c0ff */
[----:B---3--:R-:W-:Y:S04]  /*1d80*/  @!P5 STS [R5+0x480], R18 ;  /* 0x000480120500d388 */ /* 0x008fe80000000800 */
        /* <DEDUP_REMOVED lines=209> */
.L_x_292:
[----:B------:R-:W-:Y:S01]  /*2aa0*/  IMAD.MOV.U32 R16, RZ, RZ, R2 ;  /* 0x000000ffff107224 */ /* 0x000fe200078e0002 */
[----:B------:R-:W-:Y:S01]  /*2ab0*/  MOV R21, RZ ;  /* 0x000000ff00157202 */ /* 0x000fe20000000f00 */
[----:B------:R-:W-:Y:S01]  /*2ac0*/  IMAD.MOV.U32 R20, RZ, RZ, R40 ;  /* 0x000000ffff147224 */ /* 0x000fe200078e0028 */
[----:B------:R-:W-:Y:S02]  /*2ad0*/  MOV R18, 0x2af0 ;  /* 0x00002af000127802 */ /* 0x000fe40000000f00 */
[----:B------:R-:W-:Y:S05]  /*2ae0*/  CALL.REL.NOINC `($__internal_7_$__cuda_sm20_div_s64) ;  /* 0x0000002800f87944 */ /* 0x000fea0003c00000 */
[----:B------:R-:W-:Y:S02]  /*2af0*/  IADD3 R15, PT, PT, -R10, RZ, RZ ;  /* 0x000000ff0a0f7210 */ /* 0x000fe40007ffe1ff */
[----:B------:R-:W-:-:S03]  /*2b00*/  MOV R41, R13 ;  /* 0x0000000d00297202 */ /* 0x000fc60000000f00 */
[----:B------:R-:W-:Y:S01]  /*2b10*/  IMAD R14, R40, R15, R2 ;  /* 0x0000000f280e7224 */ /* 0x000fe200078e0202 */
[----:B------:R-:W-:-:S07]  /*2b20*/  MOV R40, R10 ;  /* 0x0000000a00287202 */ /* 0x000fce0000000f00 */
.L_x_293:
[----:B------:R-:W-:Y:S01]  /*2b30*/  IABS R15, UR19 ;  /* 0x00000013000f7c13 */ /* 0x000fe20008000000 */
[----:B------:R-:W-:Y:S01]  /*2b40*/  IMAD R0, R0, R11, RZ ;  /* 0x0000000b00007224 */ /* 0x000fe200078e02ff */
[----:B------:R-:W-:Y:S01]  /*2b50*/  IABS R10, R14 ;  /* 0x0000000e000a7213 */ /* 0x000fe20000000000 */
[----:B------:R-:W-:Y:S01]  /*2b60*/  BSSY.RECONVERGENT B0, `(.L_x_294) ;  /* 0x000003f000007945 */ /* 0x000fe20003800200 */
[----:B------:R-:W0:Y:S01]  /*2b70*/  I2F.U32.RP R16, R15 ;  /* 0x0000000f00107306 */ /* 0x000e220000209000 */
[----:B------:R-:W-:Y:S01]  /*2b80*/  IMAD R37, R8, R37, R0 ;  /* 0x0000002508257224 */ /* 0x000fe200078e0200 */
[----:B------:R-:W-:-:S04]  /*2b90*/  LOP3.LUT R0, R14, UR19, RZ, 0x3c, !PT ;  /* 0x000000130e007c12 */ /* 0x000fc8000f8e3cff */
[----:B------:R-:W-:Y:S02]  /*2ba0*/  ISETP.GE.AND P0, PT, R0, RZ, PT ;  /* 0x000000ff0000720c */ /* 0x000fe40003f06270 */
[----:B0-----:R-:W0:Y:S02]  /*2bb0*/  MUFU.RCP R18, R16 ;  /* 0x0000001000127308 */ /* 0x001e240000001000 */
[----:B0-----:R-:W-:-:S06]  /*2bc0*/  IADD3 R18, PT, PT, R18, 0xffffffe, RZ ;  /* 0x0ffffffe12127810 */ /* 0x001fcc0007ffe0ff */
[----:B------:R-:W0:Y:S02]  /*2bd0*/  F2I.FTZ.U32.TRUNC.NTZ R19, R18 ;  /* 0x0000001200137305 */ /* 0x000e24000021f000 */
[----:B0-----:R-:W-:Y:S01]  /*2be0*/  IADD3 R2, PT, PT, RZ, -R19, RZ ;  /* 0x80000013ff027210 */ /* 0x001fe20007ffe0ff */
[----:B------:R-:W-:-:S04]  /*2bf0*/  IMAD.MOV.U32 R18, RZ, RZ, RZ ;  /* 0x000000ffff127224 */ /* 0x000fc800078e00ff */
[----:B------:R-:W-:Y:S01]  /*2c00*/  IMAD R13, R2, R15, RZ ;  /* 0x0000000f020d7224 */ /* 0x000fe200078e02ff */
[----:B------:R-:W-:-:S03]  /*2c10*/  IABS R2, UR19 ;  /* 0x0000001300027c13 */ /* 0x000fc60008000000 */
        /* <DEDUP_REMOVED lines=44> */
.L_x_295:
[----:B------:R-:W-:Y:S01]  /*2ee0*/  IMAD.MOV.U32 R16, RZ, RZ, R40 ;  /* 0x000000ffff107224 */ /* 0x000fe200078e0028 */
[----:B------:R-:W-:Y:S01]  /*2ef0*/  MOV R21, R41 ;  /* 0x0000002900157202 */ /* 0x000fe20000000f00 */
[----:B------:R-:W-:Y:S01]  /*2f00*/  IMAD.MOV.U32 R20, RZ, RZ, R36 ;  /* 0x000000ffff147224 */ /* 0x000fe200078e0024 */
[----:B------:R-:W-:Y:S02]  /*2f10*/  MOV R18, 0x2f30 ;  /* 0x00002f3000127802 */ /* 0x000fe40000000f00 */
[----:B------:R-:W-:Y:S05]  /*2f20*/  CALL.REL.NOINC `($__internal_7_$__cuda_sm20_div_s64) ;  /* 0x0000002400e87944 */ /* 0x000fea0003c00000 */
[----:B------:R-:W-:-:S05]  /*2f30*/  IADD3 R13, PT, PT, -R10, RZ, RZ ;  /* 0x000000ff0a0d7210 */ /* 0x000fca0007ffe1ff */
[----:B------:R-:W-:Y:S02]  /*2f40*/  IMAD R36, R13, R36, R40 ;  /* 0x000000240d247224 */ /* 0x000fe400078e0228 */
.L_x_296:
[----:B------:R-:W-:Y:S05]  /*2f50*/  BSYNC.RECONVERGENT B0 ;  /* 0x0000000000007941 */ /* 0x000fea0003800200 */
.L_x_294:
        /* <DEDUP_REMOVED lines=8> */
[----:B------:R-:W-:Y:S01]  /*2fe0*/  ISETP.NE.AND P5, PT, R11, RZ, PT ;  /* 0x000000ff0b00720c */ /* 0x000fe20003fa5270 */
[----:B------:R-:W3:Y:S01]  /*2ff0*/  I2F.U32.RP R21, R18 ;  /* 0x0000001200157306 */ /* 0x000ee20000209000 */
[----:B0-----:R-:W-:-:S07]  /*3000*/  UISETP.NE.AND UP0, UPT, UR8, URZ, UPT ;  /* 0x000000ff0800728c */ /* 0x001fce000bf05270 */
        /* <DEDUP_REMOVED lines=12> */
[----:B------:R0:W3:Y:S01]  /*30d0*/  MUFU.RCP R38, R14 ;  /* 0x0000000e00267308 */ /* 0x0000e20000001000 */
[----:B------:R-:W-:Y:S02]  /*30e0*/  IMAD.MOV.U32 R34, RZ, RZ, RZ ;  /* 0x000000ffff227224 */ /* 0x000fe400078e00ff */
[----:B-1----:R-:W-:Y:S02]  /*30f0*/  HFMA2 R42, -RZ, RZ, 0, 0 ;  /* 0x00000000ff2a7431 */ /* 0x002fe400000001ff */
[----:B--2---:R-:W-:-:S03]  /*3100*/  IMAD.MOV R21, RZ, RZ, -R43 ;  /* 0x000000ffff157224 */ /* 0x004fc600078e0a2b */
[----:B------:R-:W1:Y:S01]  /*3110*/  I2F.U32.RP R13, R16 ;  /* 0x00000010000d7306 */ /* 0x000e620000209000 */
[----:B------:R-:W-:Y:S01]  /*3120*/  IMAD R22, R21, R18, RZ ;  /* 0x0000001215167224 */ /* 0x000fe200078e02ff */
[----:B------:R-:W-:Y:S01]  /*3130*/  IABS R21, R10 ;  /* 0x0000000a00157213 */ /* 0x000fe20000000000 */
[----:B0-----:R-:W-:-:S05]  /*3140*/  IMAD R14, R23, R20, RZ ;  /* 0x00000014170e7224 */ /* 0x001fca00078e02ff */
[----:B------:R-:W-:Y:S01]  /*3150*/  I2F.U32.RP R40, R19 ;  /* 0x0000001300287306 */ /* 0x000fe20000209000 */
[----:B---3--:R-:W-:Y:S01]  /*3160*/  IADD3 R38, PT, PT, R38, 0xffffffe, RZ ;  /* 0x0ffffffe26267810 */ /* 0x008fe20007ffe0ff */
[----:B------:R-:W-:Y:S01]  /*3170*/  IMAD.HI.U32 R22, R43, R22, R42 ;  /* 0x000000162b167227 */ /* 0x000fe200078e002a */
[----:B------:R-:W-:-:S03]  /*3180*/  IABS R23, R7 ;  /* 0x0000000700177213 */ /* 0x000fc60000000000 */
[----:B------:R-:W-:Y:S01]  /*3190*/  IMAD.HI.U32 R14, R35, R14, R34 ;  /* 0x0000000e230e7227 */ /* 0x000fe200078e0022 */
[----:B------:R-:W-:Y:S01]  /*31a0*/  IABS R35, R36 ;  /* 0x0000002400237213 */ /* 0x000fe20000000000 */
[----:B------:R-:W0:Y:S01]  /*31b0*/  F2I.FTZ.U32.TRUNC.NTZ R39, R38 ;  /* 0x0000002600277305 */ /* 0x000e22000021f000 */
[----:B------:R-:W-:Y:S01]  /*31c0*/  IABS R34, R11 ;  /* 0x0000000b00227213 */ /* 0x000fe20000000000 */
[----:B------:R-:W-:Y:S02]  /*31d0*/  IMAD.MOV R23, RZ, RZ, -R23 ;  /* 0x000000ffff177224 */ /* 0x000fe400078e0a17 */
[----:B------:R-:W-:-:S04]  /*31e0*/  IMAD.HI.U32 R37, R14, R35, RZ ;  /* 0x000000230e257227 */ /* 0x000fc800078e00ff */
[----:B------:R-:W-:Y:S01]  /*31f0*/  IMAD.MOV R34, RZ, RZ, -R34 ;  /* 0x000000ffff227224 */ /* 0x000fe200078e0a22 */
[----:B-1----:R-:W1:Y:S01]  /*3200*/  MUFU.RCP R13, R13 ;  /* 0x0000000d000d7308 */ /* 0x002e620000001000 */
[----:B------:R-:W-:-:S04]  /*3210*/  IMAD.HI.U32 R22, R22, R21, RZ ;  /* 0x0000001516167227 */ /* 0x000fc800078e00ff */
[----:B------:R-:W-:Y:S01]  /*3220*/  IMAD R35, R37, R34, R35 ;  /* 0x0000002225237224 */ /* 0x000fe200078e0223 */
[----:B0-----:R-:W-:Y:S01]  /*3230*/  IADD3 R14, PT, PT, RZ, -R39, RZ ;  /* 0x80000027ff0e7210 */ /* 0x001fe20007ffe0ff */
[----:B------:R-:W-:Y:S01]  /*3240*/  IMAD R23, R22, R23, R21 ;  /* 0x0000001716177224 */ /* 0x000fe200078e0215 */
[----:B------:R-:W0:Y:S01]  /*3250*/  MUFU.RCP R40, R40 ;  /* 0x0000002800287308 */ /* 0x000e220000001000 */
[----:B------:R-:W-:Y:S01]  /*3260*/  IMAD.MOV.U32 R38, RZ, RZ, RZ ;  /* 0x000000ffff267224 */ /* 0x000fe200078e00ff */
[----:B------:R-:W-:Y:S01]  /*3270*/  ISETP.GT.U32.AND P3, PT, R20, R35, PT ;  /* 0x000000231400720c */ /* 0x000fe20003f64070 */
[----:B------:R-:W-:Y:S01]  /*3280*/  IMAD R21, R14, R15, RZ ;  /* 0x0000000f0e157224 */ /* 0x000fe200078e02ff */
[----:B------:R-:W-:Y:S02]  /*3290*/  ISETP.GT.U32.AND P1, PT, R18, R23, PT ;  /* 0x000000171200720c */ /* 0x000fe40003f24070 */
[----:B------:R-:W-:Y:S01]  /*32a0*/  LOP3.LUT R34, R36, R11, RZ, 0x3c, !PT ;  /* 0x0000000b24227212 */ /* 0x000fe200078e3cff */
[----:B------:R-:W-:Y:S01]  /*32b0*/  IMAD.HI.U32 R21, R39, R21, R38 ;  /* 0x0000001527157227 */ /* 0x000fe200078e0026 */
[----:B------:R-:W-:-:S02]  /*32c0*/  IABS R14, R2 ;  /* 0x00000002000e7213 */ /* 0x000fc40000000000 */
[----:B-1----:R-:W-:Y:S02]  /*32d0*/  IADD3 R38, PT, PT, R13, 0xffffffe, RZ ;  /* 0x0ffffffe0d267810 */ /* 0x002fe40007ffe0ff */
[----:B------:R-:W-:Y:S01]  /*32e0*/  IABS R13, R17 ;  /* 0x00000011000d7213 */ /* 0x000fe20000000000 */
[----:B------:R-:W-:Y:S01]  /*32f0*/  IMAD.HI.U32 R21, R21, R14, RZ ;  /* 0x0000000e15157227 */ /* 0x000fe200078e00ff */
[----:B------:R1:W2:Y:S01]  /*3300*/  F2I.FTZ.U32.TRUNC.NTZ R39, R38 ;  /* 0x0000002600277305 */ /* 0x0002a2000021f000 */
[----:B------:R-:W-:Y:S02]  /*3310*/  @!P3 IADD3 R37, PT, PT, R37, 0x1, RZ ;  /* 0x000000012525b810 */ /* 0x000fe40007ffe0ff */
[----:B------:R-:W-:Y:S01]  /*3320*/  @!P3 IMAD.IADD R35, R35, 0x1, -R20 ;  /* 0x000000012323b824 */ /* 0x000fe200078e0a14 */
[----:B------:R-:W-:Y:S01]  /*3330*/  @!P1 IADD3 R23, PT, PT, R23, -R18, RZ ;  /* 0x8000001217179210 */ /* 0x000fe20007ffe0ff */
[----:B0-----:R-:W-:Y:S01]  /*3340*/  VIADD R40, R40, 0xffffffe ;  /* 0x0ffffffe28287836 */ /* 0x001fe20000000000 */
[----:B------:R-:W-:Y:S01]  /*3350*/  ISETP.GE.AND P2, PT, R34, RZ, PT ;  /* 0x000000ff2200720c */ /* 0x000fe20003f46270 */
[----:B------:R-:W-:Y:S01]  /*3360*/  IMAD.MOV R13, RZ, RZ, -R13 ;  /* 0x000000ffff0d7224 */ /* 0x000fe200078e0a0d */
[----:B------:R-:W-:Y:S01]  /*3370*/  ISETP.GE.U32.AND P6, PT, R35, R20, PT ;  /* 0x000000142300720c */ /* 0x000fe20003fc6070 */
[----:B------:R0:W3:Y:S01]  /*3380*/  F2I.FTZ.U32.TRUNC.NTZ R41, R40 ;  /* 0x0000002800297305 */ /* 0x0000e2000021f000 */
[----:B------:R-:W-:Y:S01]  /*3390*/  LOP3.LUT R20, R10, R7, RZ, 0x3c, !PT ;  /* 0x000000070a147212 */ /* 0x000fe200078e3cff */
[----:B------:R-:W-:Y:S01]  /*33a0*/  @!P1 VIADD R22, R22, 0x1 ;  /* 0x0000000116169836 */ /* 0x000fe20000000000 */
[----:B------:R-:W-:Y:S01]  /*33b0*/  ISETP.GE.U32.AND P4, PT, R23, R18, PT ;  /* 0x000000121700720c */ /* 0x000fe20003f86070 */
[----:B------:R-:W-:Y:S01]  /*33c0*/  IMAD R14, R21, R13, R14 ;  /* 0x0000000d150e7224 */ /* 0x000fe200078e020e */
[----:B------:R-:W-:Y:S01]  /*33d0*/  ISETP.GE.AND P0, PT, R20, RZ, PT ;  /* 0x000000ff1400720c */ /* 0x000fe20003f06270 */
[----:B-1----:R-:W-:Y:S01]  /*33e0*/  HFMA2 R38, -RZ, RZ, 0, 0 ;  /* 0x00000000ff267431 */ /* 0x002fe200000001ff */
[----:B------:R-:W-:Y:S01]  /*33f0*/  ISETP.NE.AND P3, PT, R7, RZ, PT ;  /* 0x000000ff0700720c */ /* 0x000fe20003f65270 */
[----:B--2---:R-:W-:Y:S01]  /*3400*/  IMAD.MOV R13, RZ, RZ, -R39 ;  /* 0x000000ffff0d7224 */ /* 0x004fe200078e0a27 */
[----:B------:R-:W-:-:S02]  /*3410*/  ISETP.GT.U32.AND P1, PT, R15, R14, PT ;  /* 0x0000000e0f00720c */ /* 0x000fc40003f24070 */
[----:B------:R-:W-:Y:S01]  /*3420*/  IABS R20, R8 ;  /* 0x0000000800147213 */ /* 0x000fe20000000000 */
[----:B------:R-:W-:Y:S02]  /*3430*/  @P6 VIADD R37, R37, 0x1 ;  /* 0x0000000125256836 */ /* 0x000fe40000000000 */
[----:B------:R-:W-:Y:S01]  /*3440*/  IMAD R13, R13, R16, RZ ;  /* 0x000000100d0d7224 */ /* 0x000fe200078e02ff */
[----:B0-----:R-:W-:Y:S01]  /*3450*/  MOV R40, RZ ;  /* 0x000000ff00287202 */ /* 0x001fe20000000f00 */
[----:B------:R-:W-:Y:S02]  /*3460*/  @P4 VIADD R22, R22, 0x1 ;  /* 0x0000000116164836 */ /* 0x000fe40000000000 */
        /* <DEDUP_REMOVED lines=24> */
[----:B------:R-:W-:-:S04]  /*35f0*/  LOP3.LUT R14, R2, R17, RZ, 0x3c, !PT ;  /* 0x00000011020e7212 */ /* 0x000fc800078e3cff */
        /* <DEDUP_REMOVED lines=9> */
[----:B------:R-:W-:Y:S01]  /*3690*/  IMAD.WIDE R14, R14, UR5, RZ ;  /* 0x000000050e0e7c25 */ /* 0x000fe2000f8e02ff */
        /* <DEDUP_REMOVED lines=11> */
[----:B------:R-:W-:Y:S01]  /*3750*/  IMAD.WIDE.U32 R18, R0, UR8, R18 ;  /* 0x0000000800127c25 */ /* 0x000fe2000f8e0012 */
[----:B------:R-:W-:-:S03]  /*3760*/  UIMAD UR8, UR22, UR8, URZ ;  /* 0x00000008160872a4 */ /* 0x000fc6000f8e02ff */
[----:B------:R-:W-:Y:S02]  /*3770*/  IMAD.MOV R21, RZ, RZ, -R21 ;  /* 0x000000ffff157224 */ /* 0x000fe400078e0a15 */
[----:B------:R-:W-:Y:S01]  /*3780*/  @!P2 IMAD.MOV R23, RZ, RZ, -R23 ;  /* 0x000000ffff17a224 */ /* 0x000fe200078e0a17 */
[----:B------:R-:W-:Y:S01]  /*3790*/  @!P5 LOP3.LUT R23, RZ, R8, RZ, 0x33, !PT ;  /* 0x00000008ff17d212 */ /* 0x000fe200078e33ff */
[----:B------:R-:W-:Y:S02]  /*37a0*/  @!P0 IMAD.MOV R38, RZ, RZ, -R38 ;  /* 0x000000ffff268224 */ /* 0x000fe400078e0a26 */
[----:B------:R-:W-:Y:S01]  /*37b0*/  IMAD R19, R0, UR12, R19 ;  /* 0x0000000c00137c24 */ /* 0x000fe2000f8e0213 */
[----:B------:R-:W-:Y:S01]  /*37c0*/  @!P1 LOP3.LUT R38, RZ, R6, RZ, 0x33, !PT ;  /* 0x00000006ff269212 */ /* 0x000fe200078e33ff */
[----:B------:R-:W-:Y:S01]  /*37d0*/  IMAD R21, R17, R21, R2 ;  /* 0x0000001511157224 */ /* 0x000fe200078e0202 */
[----:B------:R-:W-:Y:S01]  /*37e0*/  IADD3 R0, PT, PT, -R22, RZ, RZ ;  /* 0x000000ff16007210 */ /* 0x000fe20007ffe1ff */
[----:B------:R-:W-:Y:S01]  /*37f0*/  IMAD.MOV R2, RZ, RZ, -R23 ;  /* 0x000000ffff027224 */ /* 0x000fe200078e0a17 */
[----:B------:R-:W-:Y:S01]  /*3800*/  UIMAD UR12, UR7, UR4, URZ ;  /* 0x00000004070c72a4 */ /* 0x000fe2000f8e02ff */
[----:B------:R-:W-:Y:S01]  /*3810*/  IADD3 R11, PT, PT, -R38, RZ, RZ ;  /* 0x000000ff260b7210 */ /* 0x000fe20007ffe1ff */
[----:B------:R-:W-:Y:S01]  /*3820*/  IMAD.WIDE R18, R21, UR4, R18 ;  /* 0x0000000415127c25 */ /* 0x000fe2000f8e0212 */
        /* <DEDUP_REMOVED lines=19> */
.L_x_291:
[----:B------:R-:W0:Y:S01]  /*3960*/  LDC.64 R2, c[0x0][0x420] ;  /* 0x00010800ff027b82 */ /* 0x000e220000000a00 */
[----:B------:R-:W-:-:S05]  /*3970*/  IADD3 R0, PT, PT, R12, UR20, RZ ;  /* 0x000000140c007c10 */ /* 0x000fca000fffe0ff */
[----:B0-----:R-:W-:-:S05]  /*3980*/  IMAD.WIDE.U32 R2, R0, 0x4, R2 ;  /* 0x0000000400027825 */ /* 0x001fca00078e0002 */
[----:B------:R1:W-:Y:S02]  /*3990*/  STG.E desc[UR10][R2.64], R24 ;  /* 0x0000001802007986 */ /* 0x0003e4000c10190a */
.L_x_290:
[----:B------:R-:W-:Y:S05]  /*39a0*/  BSYNC.RECONVERGENT B1 ;  /* 0x0000000000017941 */ /* 0x000fea0003800200 */
.L_x_289:
[----:B------:R-:W2:Y:S01]  /*39b0*/  LDCU UR6, c[0x0][0x534] ;  /* 0x0000a680ff0677ac */ /* 0x000ea20008000800 */
[C---:B------:R-:W-:Y:S01]  /*39c0*/  LOP3.LUT R0, R9.reuse, 0x10, RZ, 0xfc, !PT ;  /* 0x0000001009007812 */ /* 0x040fe200078efcff */
[----:B------:R-:W-:Y:S01]  /*39d0*/  IMAD.SHL.U32 R7, R4, 0x4, RZ ;  /* 0x0000000404077824 */ /* 0x000fe200078e00ff */
[C---:B01----:R-:W-:Y:S02]  /*39e0*/  LOP3.LUT R2, R9.reuse, 0x50, RZ, 0xfc, !PT ;  /* 0x0000005009027812 */ /* 0x043fe400078efcff */
[C---:B--2---:R-:W-:Y:S01]  /*39f0*/  ISETP.GE.AND P0, PT, R9.reuse, UR6, PT ;  /* 0x0000000609007c0c */ /* 0x044fe2000bf06270 */
[----:B------:R-:W-:Y:S01]  /*3a00*/  UISETP.GE.AND UP0, UPT, UR6, 0x1, UPT ;  /* 0x000000010600788c */ /* 0x000fe2000bf06270 */
[----:B------:R-:W-:Y:S02]  /*3a10*/  ISETP.GE.AND P6, PT, R0, UR6, PT ;  /* 0x0000000600007c0c */ /* 0x000fe4000bfc6270 */
[----:B------:R-:W-:Y:S02]  /*3a20*/  ISETP.GT.U32.OR P0, PT, R4, 0x7f, P0 ;  /* 0x0000007f0400780c */ /* 0x000fe40000704470 */
[----:B------:R-:W-:-:S02]  /*3a30*/  LOP3.LUT R0, R9, 0x20, RZ, 0xfc, !PT ;  /* 0x0000002009007812 */ /* 0x000fc400078efcff */
[----:B------:R-:W-:Y:S02]  /*3a40*/  ISETP.GE.AND P2, PT, R2, UR6, PT ;  /* 0x0000000602007c0c */ /* 0x000fe4000bf46270 */
[----:B------:R-:W-:Y:S02]  /*3a50*/  ISETP.GE.AND P5, PT, R0, UR6, PT ;  /* 0x0000000600007c0c */ /* 0x000fe4000bfa6270 */
[C---:B------:R-:W-:Y:S02]  /*3a60*/  LOP3.LUT R0, R9.reuse, 0x30, RZ, 0xfc, !PT ;  /* 0x0000003009007812 */ /* 0x040fe400078efcff */
[----:B------:R-:W-:Y:S02]  /*3a70*/  ISETP.GT.U32.OR P6, PT, R4, 0x7f, P6 ;  /* 0x0000007f0400780c */ /* 0x000fe400037c4470 */
[----:B------:R-:W-:Y:S01]  /*3a80*/  ISETP.GE.AND P4, PT, R0, UR6, PT ;  /* 0x0000000600007c0c */ /* 0x000fe2000bf86270 */
[----:B------:R-:W-:Y:S01]  /*3a90*/  @!P0 FADD.FTZ R5, -R24, R33 ;  /* 0x0000002118058221 */ /* 0x000fe20000010100 */
[----:B------:R-:W-:-:S02]  /*3aa0*/  LOP3.LUT R0, R9, 0x40, RZ, 0xfc, !PT ;  /* 0x0000004009007812 */ /* 0x000fc400078efcff */
[----:B------:R-:W-:Y:S01]  /*3ab0*/  ISETP.GT.U32.OR P5, PT, R4, 0x7f, P5 ;  /* 0x0000007f0400780c */ /* 0x000fe20002fa4470 */
[----:B------:R-:W-:Y:S01]  /*3ac0*/  @!P0 FMUL.FTZ R5, R5, 1.4426950216293334961 ;  /* 0x3fb8aa3b05058820 */ /* 0x000fe20000410000 */
[----:B------:R-:W-:Y:S02]  /*3ad0*/  ISETP.GE.AND P3, PT, R0, UR6, PT ;  /* 0x0000000600007c0c */ /* 0x000fe4000bf66270 */
[C---:B------:R-:W-:Y:S02]  /*3ae0*/  LOP3.LUT R0, R9.reuse, 0x60, RZ, 0xfc, !PT ;  /* 0x0000006009007812 */ /* 0x040fe400078efcff */
[----:B------:R-:W-:Y:S01]  /*3af0*/  ISETP.GT.U32.OR P4, PT, R4, 0x7f, P4 ;  /* 0x0000007f0400780c */ /* 0x000fe20002784470 */
[----:B------:R-:W0:Y:S01]  /*3b00*/  @!P0 MUFU.EX2 R5, R5 ;  /* 0x0000000500058308 */ /* 0x000e220000000800 */
[----:B------:R-:W-:Y:S01]  /*3b10*/  ISETP.GE.AND P1, PT, R0, UR6, PT ;  /* 0x0000000600007c0c */ /* 0x000fe2000bf26270 */
[----:B------:R-:W-:Y:S01]  /*3b20*/  @!P6 FADD.FTZ R3, -R24, R30 ;  /* 0x0000001e1803e221 */ /* 0x000fe20000010100 */
[----:B------:R-:W-:-:S02]  /*3b30*/  LOP3.LUT R0, R9, 0x70, RZ, 0xfc, !PT ;  /* 0x0000007009007812 */ /* 0x000fc400078efcff */
[----:B------:R-:W-:Y:S01]  /*3b40*/  ISETP.GT.U32.OR P3, PT, R4, 0x7f, P3 ;  /* 0x0000007f0400780c */ /* 0x000fe20001f64470 */
[----:B------:R-:W-:Y:S01]  /*3b50*/  @!P5 FADD.FTZ R31, -R24, R31 ;  /* 0x0000001f181fd221 */ /* 0x000fe20000010100 */
[C---:B------:R-:W-:Y:S01]  /*3b60*/  ISETP.GT.U32.OR P2, PT, R4.reuse, 0x7f, P2 ;  /* 0x0000007f0400780c */ /* 0x040fe20001744470 */
[----:B------:R-:W-:Y:S01]  /*3b70*/  @!P6 FMUL.FTZ R3, R3, 1.4426950216293334961 ;  /* 0x3fb8aa3b0303e820 */ /* 0x000fe20000410000 */
[----:B------:R-:W-:Y:S01]  /*3b80*/  ISETP.GT.U32.OR P1, PT, R4, 0x7f, P1 ;  /* 0x0000007f0400780c */ /* 0x000fe20000f24470 */
[----:B------:R-:W-:Y:S02]  /*3b90*/  @!P5 FMUL.FTZ R31, R31, 1.4426950216293334961 ;  /* 0x3fb8aa3b1f1fd820 */ /* 0x000fe40000410000 */
        /* <DEDUP_REMOVED lines=34> */
[----:B------:R-:W-:Y:S01]  /*3dc0*/  LOP3.LUT R25, R9, 0x3f0, R4, 0xf8, !PT ;  /* 0x000003f009197812 */ /* 0x000fe200078ef804 */
[----:B--2---:R-:W-:Y:S01]  /*3dd0*/  IMAD.MOV.U32 R13, RZ, RZ, RZ ;  /* 0x000000ffff0d7224 */ /* 0x004fe200078e00ff */
        /* <DEDUP_REMOVED lines=16> */
[----:B------:R-:W-:Y:S01]  /*3ee0*/  CS2R R2, SRZ ;  /* 0x0000000000027805 */ /* 0x000fe2000001ff00 */
[----:B------:R-:W-:Y:S01]  /*3ef0*/  UMOV UR6, 0x400 ;  /* 0x0000040000067882 */ /* 0x000fe20000000000 */
[----:B------:R-:W-:Y:S01]  /*3f00*/  MOV R5, RZ ;  /* 0x000000ff00057202 */ /* 0x000fe20000000f00 */
[----:B------:R-:W-:Y:S01]  /*3f10*/  IMAD.WIDE R22, R14, 0x10, RZ ;  /* 0x000000100e167825 */ /* 0x000fe200078e02ff */
[----:B------:R-:W-:-:S03]  /*3f20*/  MOV R13, UR8 ;  /* 0x00000008000d7c02 */ /* 0x000fc60008000f00 */
[----:B------:R-:W-:-:S04]  /*3f30*/  IMAD.WIDE R20, R14, 0xc, RZ ;  /* 0x0000000c0e147825 */ /* 0x000fc800078e02ff */
[----:B------:R-:W-:-:S04]  /*3f40*/  IMAD.WIDE R18, R14, 0x8, RZ ;  /* 0x000000080e127825 */ /* 0x000fc800078e02ff */
[----:B------:R-:W-:Y:S01]  /*3f50*/  IMAD.WIDE R16, R14, 0x4, RZ ;  /* 0x000000040e107825 */ /* 0x000fe200078e02ff */
[----:B0-----:R-:W-:Y:S02]  /*3f60*/  ULEA UR5, UR5, UR6, 0x18 ;  /* 0x0000000605057291 */ /* 0x001fe4000f8ec0ff */
[----:B------:R-:W-:-:S04]  /*3f70*/  UIADD3 UR6, UPT, UPT, -UR8, URZ, URZ ;  /* 0x000000ff08067290 */ /* 0x000fc8000fffe1ff */
[----:B------:R-:W-:Y:S01]  /*3f80*/  UISETP.GE.AND UP0, UPT, UR6, URZ, UPT ;  /* 0x000000ff0600728c */ /* 0x000fe2000bf06270 */
[----:B------:R-:W-:-:S04]  /*3f90*/  LEA R6, R12, UR5, 0x2 ;  /* 0x000000050c067c11 */ /* 0x000fc8000f8e10ff */
[----:B------:R-:W-:-:S04]  /*3fa0*/  IADD3 R6, PT, PT, R6, 0x48, RZ ;  /* 0x0000004806067810 */ /* 0x000fc80007ffe0ff */
[----:B------:R-:W-:Y:S05]  /*3fb0*/  BRA.U UP0, `(.L_x_299) ;  /* 0x0000000d008c7547 */ /* 0x000fea000b800000 */
[----:B------:R-:W-:Y:S02]  /*3fc0*/  UIADD3 UR5, UPT, UPT, -UR6, URZ, URZ ;  /* 0x000000ff06057290 */ /* 0x000fe4000fffe1ff */
[----:B------:R-:W-:Y:S02]  /*3fd0*/  UPLOP3.LUT UP1, UPT, UPT, UPT, UPT, 0x80, 0x8 ;  /* 0x000000000008789c */ /* 0x000fe40003f2f070 */
[----:B------:R-:W-:-:S09]  /*3fe0*/  UISETP.GT.AND UP0, UPT, UR5, 0xc, UPT ;  /* 0x0000000c0500788c */ /* 0x000fd2000bf04270 */
[----:B------:R-:W-:Y:S05]  /*3ff0*/  BRA.U !UP0, `(.L_x_300) ;  /* 0x00000009084c7547 */ /* 0x000fea000b800000 */
[C---:B------:R-:W-:Y:S01]  /*4000*/  ISETP.GE.AND P2, PT, R12.reuse, UR7, PT ;  /* 0x000000070c007c0c */ /* 0x040fe2000bf46270 */
[----:B------:R-:W-:Y:S01]  /*4010*/  UPLOP3.LUT UP1, UPT, UPT, UPT, UPT, 0x40, 0x4 ;  /* 0x000000000004789c */ /* 0x000fe20003f2e870 */
[----:B------:R-:W-:-:S13]  /*4020*/  ISETP.GE.AND P0, PT, R12, UR7, PT ;  /* 0x000000070c007c0c */ /* 0x000fda000bf06270 */
.L_x_301:
[----:B------:R-:W0:Y:S01]  /*4030*/  LDS R4, [R6+-0x48] ;  /* 0xffffb80006047984 */ /* 0x000e220000000800 */
[-C--:B------:R-:W-:Y:S01]  /*4040*/  @!P2 MOV R24, R15.reuse ;  /* 0x0000000f0018a202 */ /* 0x080fe20000000f00 */
[----:B------:R-:W-:Y:S01]  /*4050*/  UIADD3 UR6, UPT, UPT, UR6, 0x10, URZ ;  /* 0x0000001006067890 */ /* 0x000fe2000fffe0ff */
[----:B------:R-:W-:Y:S03]  /*4060*/  @!P2 IADD3 R26, P1, PT, R16, R15, RZ ;  /* 0x0000000f101aa210 */ /* 0x000fe60007f3e0ff */
[----:B------:R-:W0:Y:S01]  /*4070*/  @!P2 LDG.E.128 R8, desc[UR10][R24.64] ;  /* 0x0000000a1808a981 */ /* 0x000e22000c1e1d00 */
[----:B------:R-:W-:Y:S01]  /*4080*/  @!P2 IADD3.X R27, PT, PT, R17, R25, RZ, P1, !PT ;  /* 0x00000019111ba210 */ /* 0x000fe20000ffe4ff */
[----:B------:R-:W-:Y:S01]  /*4090*/  UISETP.GE.AND UP0, UPT, UR6, -0xc, UPT ;  /* 0xfffffff40600788c */ /* 0x000fe2000bf06270 */
[----:B------:R-:W-:Y:S04]  /*40a0*/  @!P2 IADD3 R28, P1, PT, R18, R15, RZ ;  /* 0x0000000f121ca210 */ /* 0x000fe80007f3e0ff */
[----:B------:R-:W-:Y:S01]  /*40b0*/  @!P2 IADD3.X R29, PT, PT, R19, R25, RZ, P1, !PT ;  /* 0x00000019131da210 */ /* 0x000fe20000ffe4ff */
[C---:B0-----:R-:W-:Y:S01]  /*40c0*/  FFMA.FTZ R5, R4.reuse, R8, R5 ;  /* 0x0000000804057223 */ /* 0x041fe20000010005 */
[C---:B------:R-:W-:Y:S01]  /*40d0*/  FFMA.FTZ R2, R4.reuse, R9, R2 ;  /* 0x0000000904027223 */ /* 0x040fe20000010002 */
[C---:B------:R-:W-:Y:S01]  /*40e0*/  FFMA.FTZ R3, R4.reuse, R10, R3 ;  /* 0x0000000a04037223 */ /* 0x040fe20000010003 */
[----:B------:R-:W-:Y:S02]  /*40f0*/  FFMA.FTZ R0, R4, R11, R0 ;  /* 0x0000000b04007223 */ /* 0x000fe40000010000 */
[----:B------:R-:W0:Y:S04]  /*4100*/  LDS R4, [R6+-0x24] ;  /* 0xffffdc0006047984 */ /* 0x000e280000000800 */
[----:B------:R1:W0:Y:S02]  /*4110*/  @!P2 LDG.E.128 R8, desc[UR10][R26.64] ;  /* 0x0000000a1a08a981 */ /* 0x000224000c1e1d00 */
[----:B-1----:R-:W-:Y:S04]  /*4120*/  @!P2 IADD3 R26, P1, PT, R20, R15, RZ ;  /* 0x0000000f141aa210 */ /* 0x002fe80007f3e0ff */
[----:B------:R-:W-:Y:S02]  /*4130*/  @!P2 IADD3.X R27, PT, PT, R21, R25, RZ, P1, !PT ;  /* 0x00000019151ba210 */ /* 0x000fe40000ffe4ff */
[----:B------:R-:W-:Y:S04]  /*4140*/  IADD3 R24, P1, PT, R22, R15, RZ ;  /* 0x0000000f16187210 */ /* 0x000fe80007f3e0ff */
[----:B------:R-:W-:Y:S01]  /*4150*/  IADD3.X R25, PT, PT, R23, R25, RZ, P1, !PT ;  /* 0x0000001917197210 */ /* 0x000fe20000ffe4ff */
[C---:B0-----:R-:W-:Y:S01]  /*4160*/  FFMA.FTZ R5, R4.reuse, R8, R5 ;  /* 0x0000000804057223 */ /* 0x041fe20000010005 */
[C---:B------:R-:W-:Y:S01]  /*4170*/  FFMA.FTZ R2, R4.reuse, R9, R2 ;  /* 0x0000000904027223 */ /* 0x040fe20000010002 */
[C---:B------:R-:W-:Y:S01]  /*4180*/  FFMA.FTZ R3, R4.reuse, R10, R3 ;  /* 0x0000000a04037223 */ /* 0x040fe20000010003 */
[----:B------:R-:W-:Y:S02]  /*4190*/  FFMA.FTZ R0, R4, R11, R0 ;  /* 0x0000000b04007223 */ /* 0x000fe40000010000 */
[----:B------:R-:W0:Y:S04]  /*41a0*/  LDS R4, [R6] ;  /* 0x0000000006047984 */ /* 0x000e280000000800 */
[----:B------:R-:W0:Y:S02]  /*41b0*/  @!P2 LDG.E.128 R8, desc[UR10][R28.64] ;  /* 0x0000000a1c08a981 */ /* 0x000e24000c1e1d00 */
[C---:B0-----:R-:W-:Y:S01]  /*41c0*/  FFMA.FTZ R5, R4.reuse, R8, R5 ;  /* 0x0000000804057223 */ /* 0x041fe20000010005 */
[C---:B------:R-:W-:Y:S01]  /*41d0*/  FFMA.FTZ R2, R4.reuse, R9, R2 ;  /* 0x0000000904027223 */ /* 0x040fe20000010002 */
[C---:B------:R-:W-:Y:S01]  /*41e0*/  FFMA.FTZ R3, R4.reuse, R10, R3 ;  /* 0x0000000a04037223 */ /* 0x040fe20000010003 */
[----:B------:R-:W-:Y:S02]  /*41f0*/  FFMA.FTZ R0, R4, R11, R0 ;  /* 0x0000000b04007223 */ /* 0x000fe40000010000 */
[----:B------:R-:W0:Y:S04]  /*4200*/  LDS R4, [R6+0x24] ;  /* 0x0000240006047984 */ /* 0x000e280000000800 */
[----:B------:R1:W0:Y:S01]  /*4210*/  @!P2 LDG.E.128 R8, desc[UR10][R26.64] ;  /* 0x0000000a1a08a981 */ /* 0x000222000c1e1d00 */
[----:B------:R-:W-:Y:S11]  /*4220*/  PLOP3.LUT P2, PT, P0, PT, PT, 0x80, 0x8 ;  /* 0x000000000008781c */ /* 0x000ff6000074f070 */
[----:B------:R-:W-:Y:S02]  /*4230*/  @!UPT UIADD3 URZ, UPT, UPT, URZ, URZ, URZ ;  /* 0x000000fffffff290 */ /* 0x000fe4000fffe0ff */
[-C--:B-1----:R-:W-:Y:S04]  /*4240*/  @!P2 IADD3 R26, P1, PT, R16, R24.reuse, RZ ;  /* 0x00000018101aa210 */ /* 0x082fe80007f3e0ff */
[----:B------:R-:W-:Y:S02]  /*4250*/  @!P2 IADD3.X R15, PT, PT, R17, R25, RZ, P1, !PT ;  /* 0x00000019110fa210 */ /* 0x000fe40000ffe4ff */
[----:B------:R-:W-:Y:S02]  /*4260*/  @!P2 IADD3 R28, P1, PT, R18, R24, RZ ;  /* 0x00000018121ca210 */ /* 0x000fe40007f3e0ff */
[----:B------:R-:W-:Y:S02]  /*4270*/  @!P2 MOV R27, R15 ;  /* 0x0000000f001ba202 */ /* 0x000fe40000000f00 */
[----:B------:R-:W-:Y:S04]  /*4280*/  @!P2 IADD3.X R15, PT, PT, R19, R25, RZ, P1, !PT ;  /* 0x00000019130fa210 */ /* 0x000fe80000ffe4ff */
[----:B------:R-:W-:Y:S01]  /*4290*/  @!P2 MOV R29, R15 ;  /* 0x0000000f001da202 */ /* 0x000fe20000000f00 */
[C---:B0-----:R-:W-:Y:S01]  /*42a0*/  FFMA.FTZ R5, R4.reuse, R8, R5 ;  /* 0x0000000804057223 */ /* 0x041fe20000010005 */
[C---:B------:R-:W-:Y:S01]  /*42b0*/  FFMA.FTZ R2, R4.reuse, R9, R2 ;  /* 0x0000000904027223 */ /* 0x040fe20000010002 */
[C---:B------:R-:W-:Y:S01]  /*42c0*/  FFMA.FTZ R3, R4.reuse, R10, R3 ;  /* 0x0000000a04037223 */ /* 0x040fe20000010003 */
[----:B------:R-:W-:Y:S02]  /*42d0*/  FFMA.FTZ R0, R4, R11, R0 ;  /* 0x0000000b04007223 */ /* 0x000fe40000010000 */
[----:B------:R-:W0:Y:S04]  /*42e0*/  LDS R4, [R6+0x48] ;  /* 0x0000480006047984 */ /* 0x000e280000000800 */
[----:B------:R-:W0:Y:S02]  /*42f0*/  @!P2 LDG.E.128 R8, desc[UR10][R24.64] ;  /* 0x0000000a1808a981 */ /* 0x000e24000c1e1d00 */
[C---:B0-----:R-:W-:Y:S01]  /*4300*/  FFMA.FTZ R5, R4.reuse, R8, R5 ;  /* 0x0000000804057223 */ /* 0x041fe20000010005 */
[C---:B------:R-:W-:Y:S01]  /*4310*/  FFMA.FTZ R2, R4.reuse, R9, R2 ;  /* 0x0000000904027223 */ /* 0x040fe20000010002 */
[C---:B------:R-:W-:Y:S01]  /*4320*/  FFMA.FTZ R3, R4.reuse, R10, R3 ;  /* 0x0000000a04037223 */ /* 0x040fe20000010003 */
[----:B------:R-:W-:Y:S02]  /*4330*/  FFMA.FTZ R0, R4, R11, R0 ;  /* 0x0000000b04007223 */ /* 0x000fe40000010000 */
[----:B------:R-:W0:Y:S04]  /*4340*/  LDS R4, [R6+0x6c] ;  /* 0x00006c0006047984 */ /* 0x000e280000000800 */
[----:B------:R1:W0:Y:S02]  /*4350*/  @!P2 LDG.E.128 R8, desc[UR10][R26.64] ;  /* 0x0000000a1a08a981 */ /* 0x000224000c1e1d00 */
[-C--:B-1----:R-:W-:Y:S04]  /*4360*/  @!P2 IADD3 R26, P1, PT, R20, R24.reuse, RZ ;  /* 0x00000018141aa210 */ /* 0x082fe80007f3e0ff */
[----:B------:R-:W-:Y:S02]  /*4370*/  @!P2 IADD3.X R15, PT, PT, R21, R25, RZ, P1, !PT ;  /* 0x00000019150fa210 */ /* 0x000fe40000ffe4ff */
[----:B------:R-:W-:Y:S02]  /*4380*/  IADD3 R24, P1, PT, R22, R24, RZ ;  /* 0x0000001816187210 */ /* 0x000fe40007f3e0ff */
[----:B------:R-:W-:Y:S02]  /*4390*/  @!P2 MOV R27, R15 ;  /* 0x0000000f001ba202 */ /* 0x000fe40000000f00 */
[----:B------:R-:W-:Y:S01]  /*43a0*/  IADD3.X R25, PT, PT, R23, R25, RZ, P1, !PT ;  /* 0x0000001917197210 */ /* 0x000fe20000ffe4ff */
[C---:B0-----:R-:W-:Y:S01]  /*43b0*/  FFMA.FTZ R5, R4.reuse, R8, R5 ;  /* 0x0000000804057223 */ /* 0x041fe20000010005 */
[C---:B------:R-:W-:Y:S01]  /*43c0*/  FFMA.FTZ R2, R4.reuse, R9, R2 ;  /* 0x0000000904027223 */ /* 0x040fe20000010002 */
[C---:B------:R-:W-:Y:S01]  /*43d0*/  FFMA.FTZ R3, R4.reuse, R10, R3 ;  /* 0x0000000a04037223 */ /* 0x040fe20000010003 */
[----:B------:R-:W-:Y:S02]  /*43e0*/  FFMA.FTZ R0, R4, R11, R0 ;  /* 0x0000000b04007223 */ /* 0x000fe40000010000 */
[----:B------:R-:W0:Y:S04]  /*43f0*/  LDS R4, [R6+0x90] ;  /* 0x0000900006047984 */ /* 0x000e280000000800 */
[----:B------:R1:W0:Y:S02]  /*4400*/  @!P2 LDG.E.128 R8, desc[UR10][R28.64] ;  /* 0x0000000a1c08a981 */ /* 0x000224000c1e1d00 */
[----:B-1----:R-:W-:Y:S04]  /*4410*/  @!P2 IADD3 R28, P1, PT, R16, R24, RZ ;  /* 0x00000018101ca210 */ /* 0x002fe80007f3e0ff */
[----:B------:R-:W-:Y:S04]  /*4420*/  @!P2 IADD3.X R15, PT, PT, R17, R25, RZ, P1, !PT ;  /* 0x00000019110fa210 */ /* 0x000fe80000ffe4ff */
[----:B------:R-:W-:Y:S01]  /*4430*/  @!P2 MOV R29, R15 ;  /* 0x0000000f001da202 */ /* 0x000fe20000000f00 */
        /* <DEDUP_REMOVED lines=57> */
[----:B------:R-:W-:Y:S04]  /*47d0*/  @!P2 IADD3.X R15, PT, PT, R21, R25, RZ, P1, !PT ;  /* 0x00000019150fa210 */ /* 0x000fe80000ffe4ff */
[----:B------:R-:W-:Y:S02]  /*47e0*/  @!P2 MOV R27, R15 ;  /* 0x0000000f001ba202 */ /* 0x000fe40000000f00 */
[----:B------:R-:W-:Y:S04]  /*47f0*/  IADD3 R15, P1, PT, R22, R24, RZ ;  /* 0x00000018160f7210 */ /* 0x000fe80007f3e0ff */
[----:B------:R-:W-:Y:S01]  /*4800*/  IADD3.X R25, PT, PT, R23, R25, RZ, P1, !PT ;  /* 0x0000001917197210 */ /* 0x000fe20000ffe4ff */
        /* <DEDUP_REMOVED lines=10> */
[----:B------:R0:W1:Y:S04]  /*48b0*/  LDS R4, [R6+0x1d4] ;  /* 0x0001d40006047984 */ /* 0x0000680000000800 */
[----:B------:R-:W1:Y:S01]  /*48c0*/  @!P2 LDG.E.128 R8, desc[UR10][R26.64] ;  /* 0x0000000a1a08a981 */ /* 0x000e62000c1e1d00 */
[----:B0-----:R-:W-:Y:S01]  /*48d0*/  IADD3 R6, PT, PT, R6, 0x240, RZ ;  /* 0x0000024006067810 */ /* 0x001fe20007ffe0ff */
[C---:B-1----:R-:W-:Y:S01]  /*48e0*/  FFMA.FTZ R5, R4.reuse, R8, R5 ;  /* 0x0000000804057223 */ /* 0x042fe20000010005 */
[C---:B------:R-:W-:Y:S01]  /*48f0*/  FFMA.FTZ R2, R4.reuse, R9, R2 ;  /* 0x0000000904027223 */ /* 0x040fe20000010002 */
[C---:B------:R-:W-:Y:S01]  /*4900*/  FFMA.FTZ R3, R4.reuse, R10, R3 ;  /* 0x0000000a04037223 */ /* 0x040fe20000010003 */
[----:B------:R-:W-:Y:S01]  /*4910*/  FFMA.FTZ R0, R4, R11, R0 ;  /* 0x0000000b04007223 */ /* 0x000fe20000010000 */
[----:B------:R-:W-:Y:S09]  /*4920*/  BRA.U !UP0, `(.L_x_301) ;  /* 0xfffffff508c07547 */ /* 0x000ff2000b83ffff */
.L_x_300:
[----:B------:R-:W-:-:S04]  /*4930*/  UIADD3 UR5, UPT, UPT, -UR6, URZ, URZ ;  /* 0x000000ff06057290 */ /* 0x000fc8000fffe1ff */
[----:B------:R-:W-:-:S09]  /*4940*/  UISETP.GT.AND UP0, UPT, UR5, 0x4, UPT ;  /* 0x000000040500788c */ /* 0x000fd2000bf04270 */
[----:B------:R-:W-:Y:S05]  /*4950*/  BRA.U !UP0, `(.L_x_302) ;  /* 0x00000005081c7547 */ /* 0x000fea000b800000 */
[----:B------:R-:W-:Y:S01]  /*4960*/  ISETP.GE.AND P0, PT, R12, UR7, PT ;  /* 0x000000070c007c0c */ /* 0x000fe2000bf06270 */
[----:B------:R-:W0:Y:S04]  /*4970*/  LDS R4, [R6+-0x48] ;  /* 0xffffb80006047984 */ /* 0x000e280000000800 */
[----:B------:R-:W-:Y:S08]  /*4980*/  LDS R27, [R6] ;  /* 0x00000000061b7984 */ /* 0x000ff00000000800 */
[----:B------:R-:W-:-:S05]  /*4990*/  @!P0 MOV R24, R15 ;  /* 0x0000000f00188202 */ /* 0x000fca0000000f00 */
[----:B------:R-:W0:Y:S01]  /*49a0*/  @!P0 LDG.E.128 R8, desc[UR10][R24.64] ;  /* 0x0000000a18088981 */ /* 0x000e22000c1e1d00 */
[----:B------:R-:W-:-:S04]  /*49b0*/  @!P0 IADD3 R28, P1, PT, R16, R15, RZ ;  /* 0x0000000f101c8210 */ /* 0x000fc80007f3e0ff */
[----:B------:R-:W-:Y:S02]  /*49c0*/  @!P0 IADD3.X R29, PT, PT, R17, R25, RZ, P1, !PT ;  /* 0x00000019111d8210 */ /* 0x000fe40000ffe4ff */
[----:B------:R-:W-:Y:S01]  /*49d0*/  @!P0 IADD3 R32, P1, PT, R18, R15, RZ ;  /* 0x0000000f12208210 */ /* 0x000fe20007f3e0ff */
[-C--:B0-----:R-:W-:Y:S01]  /*49e0*/  FFMA.FTZ R5, R8, R4.reuse, R5 ;  /* 0x0000000408057223 */ /* 0x081fe20000010005 */
[-C--:B------:R-:W-:Y:S01]  /*49f0*/  FFMA.FTZ R2, R9, R4.reuse, R2 ;  /* 0x0000000409027223 */ /* 0x080fe20000010002 */
[-C--:B------:R-:W-:Y:S01]  /*4a00*/  FFMA.FTZ R3, R10, R4.reuse, R3 ;  /* 0x000000040a037223 */ /* 0x080fe20000010003 */
[----:B------:R-:W-:Y:S02]  /*4a10*/  FFMA.FTZ R0, R11, R4, R0 ;  /* 0x000000040b007223 */ /* 0x000fe40000010000 */
[----:B------:R0:W2:Y:S01]  /*4a20*/  @!P0 LDG.E.128 R8, desc[UR10][R28.64] ;  /* 0x0000000a1c088981 */ /* 0x0000a2000c1e1d00 */
[----:B------:R-:W-:-:S03]  /*4a30*/  @!P0 IADD3.X R33, PT, PT, R19, R25, RZ, P1, !PT ;  /* 0x0000001913218210 */ /* 0x000fc60000ffe4ff */
[----:B------:R-:W2:Y:S01]  /*4a40*/  LDS R4, [R6+-0x24] ;  /* 0xffffdc0006047984 */ /* 0x000ea20000000800 */
[----:B------:R-:W-:-:S03]  /*4a50*/  @!P0 IADD3 R30, P1, PT, R20, R15, RZ ;  /* 0x0000000f141e8210 */ /* 0x000fc60007f3e0ff */
[----:B0-----:R-:W0:Y:S01]  /*4a60*/  LDS R29, [R6+0x24] ;  /* 0x00002400061d7984 */ /* 0x001e220000000800 */
[-C--:B--2---:R-:W-:Y:S01]  /*4a70*/  FFMA.FTZ R5, R8, R4.reuse, R5 ;  /* 0x0000000408057223 */ /* 0x084fe20000010005 */
[-C--:B------:R-:W-:Y:S01]  /*4a80*/  FFMA.FTZ R2, R9, R4.reuse, R2 ;  /* 0x0000000409027223 */ /* 0x080fe20000010002 */
[-C--:B------:R-:W-:Y:S01]  /*4a90*/  FFMA.FTZ R3, R10, R4.reuse, R3 ;  /* 0x000000040a037223 */ /* 0x080fe20000010003 */
[----:B------:R-:W-:Y:S02]  /*4aa0*/  FFMA.FTZ R0, R11, R4, R0 ;  /* 0x000000040b007223 */ /* 0x000fe40000010000 */
[----:B------:R-:W2:Y:S01]  /*4ab0*/  @!P0 LDG.E.128 R8, desc[UR10][R32.64] ;  /* 0x0000000a20088981 */ /* 0x000ea2000c1e1d00 */
[----:B------:R-:W-:Y:S02]  /*4ac0*/  @!P0 IADD3.X R31, PT, PT, R21, R25, RZ, P1, !PT ;  /* 0x00000019151f8210 */ /* 0x000fe40000ffe4ff */
[----:B------:R-:W-:Y:S02]  /*4ad0*/  IADD3 R26, P1, PT, R22, R15, RZ ;  /* 0x0000000f161a7210 */ /* 0x000fe40007f3e0ff */
[----:B------:R-:W1:Y:S01]  /*4ae0*/  LDS R15, [R6+0x48] ;  /* 0x00004800060f7984 */ /* 0x000e620000000800 */
[-C--:B--2---:R-:W-:Y:S01]  /*4af0*/  FFMA.FTZ R5, R8, R27.reuse, R5 ;  /* 0x0000001b08057223 */ /* 0x084fe20000010005 */
[-C--:B------:R-:W-:Y:S01]  /*4b00*/  FFMA.FTZ R2, R9, R27.reuse, R2 ;  /* 0x0000001b09027223 */ /* 0x080fe20000010002 */
[-C--:B------:R-:W-:Y:S01]  /*4b10*/  FFMA.FTZ R3, R10, R27.reuse, R3 ;  /* 0x0000001b0a037223 */ /* 0x080fe20000010003 */
[----:B------:R-:W-:-:S02]  /*4b20*/  FFMA.FTZ R0, R11, R27, R0 ;  /* 0x0000001b0b007223 */ /* 0x000fc40000010000 */
[----:B------:R-:W0:Y:S01]  /*4b30*/  @!P0 LDG.E.128 R8, desc[UR10][R30.64] ;  /* 0x0000000a1e088981 */ /* 0x000e22000c1e1d00 */
[----:B------:R-:W-:Y:S02]  /*4b40*/  IADD3.X R27, PT, PT, R23, R25, RZ, P1, !PT ;  /* 0x00000019171b7210 */ /* 0x000fe40000ffe4ff */
[----:B------:R-:W-:Y:S01]  /*4b50*/  @!P0 IADD3 R24, P1, PT, R16, R26, RZ ;  /* 0x0000001a10188210 */ /* 0x000fe20007f3e0ff */
[-C--:B0-----:R-:W-:Y:S01]  /*4b60*/  FFMA.FTZ R5, R8, R29.reuse, R5 ;  /* 0x0000001d08057223 */ /* 0x081fe20000010005 */
[-C--:B------:R-:W-:Y:S01]  /*4b70*/  FFMA.FTZ R2, R9, R29.reuse, R2 ;  /* 0x0000001d09027223 */ /* 0x080fe20000010002 */
[-C--:B------:R-:W-:Y:S01]  /*4b80*/  FFMA.FTZ R3, R10, R29.reuse, R3 ;  /* 0x0000001d0a037223 */ /* 0x080fe20000010003 */
[----:B------:R-:W-:Y:S02]  /*4b90*/  FFMA.FTZ R0, R11, R29, R0 ;  /* 0x0000001d0b007223 */ /* 0x000fe40000010000 */
[----:B------:R-:W1:Y:S01]  /*4ba0*/  @!P0 LDG.E.128 R8, desc[UR10][R26.64] ;  /* 0x0000000a1a088981 */ /* 0x000e62000c1e1d00 */
[----:B------:R-:W-:-:S02]  /*4bb0*/  @!P0 IADD3.X R25, PT, PT, R17, R27, RZ, P1, !PT ;  /* 0x0000001b11198210 */ /* 0x000fc40000ffe4ff */
[----:B------:R-:W-:Y:S01]  /*4bc0*/  @!P0 IADD3 R30, P1, PT, R18, R26, RZ ;  /* 0x0000001a121e8210 */ /* 0x000fe20007f3e0ff */
[-C--:B-1----:R-:W-:Y:S01]  /*4bd0*/  FFMA.FTZ R5, R8, R15.reuse, R5 ;  /* 0x0000000f08057223 */ /* 0x082fe20000010005 */
[-C--:B------:R-:W-:Y:S01]  /*4be0*/  FFMA.FTZ R2, R9, R15.reuse, R2 ;  /* 0x0000000f09027223 */ /* 0x080fe20000010002 */
[-C--:B------:R-:W-:Y:S01]  /*4bf0*/  FFMA.FTZ R3, R10, R15.reuse, R3 ;  /* 0x0000000f0a037223 */ /* 0x080fe20000010003 */
[----:B------:R-:W-:Y:S02]  /*4c00*/  FFMA.FTZ R0, R11, R15, R0 ;  /* 0x0000000f0b007223 */ /* 0x000fe40000010000 */
[----:B------:R0:W2:Y:S01]  /*4c10*/  @!P0 LDG.E.128 R8, desc[UR10][R24.64] ;  /* 0x0000000a18088981 */ /* 0x0000a2000c1e1d00 */
[----:B------:R-:W-:-:S03]  /*4c20*/  @!P0 IADD3.X R31, PT, PT, R19, R27, RZ, P1, !PT ;  /* 0x0000001b131f8210 */ /* 0x000fc60000ffe4ff */
[----:B------:R-:W2:Y:S01]  /*4c30*/  LDS R15, [R6+0x6c] ;  /* 0x00006c00060f7984 */ /* 0x000ea20000000800 */
[----:B------:R-:W-:-:S03]  /*4c40*/  @!P0 IADD3 R28, P1, PT, R20, R26, RZ ;  /* 0x0000001a141c8210 */ /* 0x000fc60007f3e0ff */
[----:B0-----:R-:W-:Y:S01]  /*4c50*/  LDS R25, [R6+0xb4] ;  /* 0x0000b40006197984 */ /* 0x001fe20000000800 */
[-C--:B--2---:R-:W-:Y:S01]  /*4c60*/  FFMA.FTZ R5, R8, R15.reuse, R5 ;  /* 0x0000000f08057223 */ /* 0x084fe20000010005 */
[-C--:B------:R-:W-:Y:S01]  /*4c70*/  FFMA.FTZ R2, R9, R15.reuse, R2 ;  /* 0x0000000f09027223 */ /* 0x080fe20000010002 */
[-C--:B------:R-:W-:Y:S01]  /*4c80*/  FFMA.FTZ R3, R10, R15.reuse, R3 ;  /* 0x0000000f0a037223 */ /* 0x080fe20000010003 */
[----:B------:R-:W-:Y:S02]  /*4c90*/  FFMA.FTZ R0, R11, R15, R0 ;  /* 0x0000000f0b007223 */ /* 0x000fe40000010000 */
[----:B------:R-:W2:Y:S01]  /*4ca0*/  @!P0 LDG.E.128 R8, desc[UR10][R30.64] ;  /* 0x0000000a1e088981 */ /* 0x000ea2000c1e1d00 */
[----:B------:R-:W-:-:S03]  /*4cb0*/  @!P0 IADD3.X R29, PT, PT, R21, R27, RZ, P1, !PT ;  /* 0x0000001b151d8210 */ /* 0x000fc60000ffe4ff */
[----:B------:R-:W2:Y:S02]  /*4cc0*/  LDS R15, [R6+0x90] ;  /* 0x00009000060f7984 */ /* 0x000ea40000000800 */
[-C--:B--2---:R-:W-:Y:S01]  /*4cd0*/  FFMA.FTZ R5, R8, R15.reuse, R5 ;  /* 0x0000000f08057223 */ /* 0x084fe20000010005 */
[-C--:B------:R-:W-:Y:S01]  /*4ce0*/  FFMA.FTZ R2, R9, R15.reuse, R2 ;  /* 0x0000000f09027223 */ /* 0x080fe20000010002 */
[-C--:B------:R-:W-:Y:S01]  /*4cf0*/  FFMA.FTZ R3, R10, R15.reuse, R3 ;  /* 0x0000000f0a037223 */ /* 0x080fe20000010003 */
[----:B------:R-:W-:Y:S02]  /*4d00*/  FFMA.FTZ R0, R11, R15, R0 ;  /* 0x0000000f0b007223 */ /* 0x000fe40000010000 */
[----:B------:R-:W2:Y:S01]  /*4d10*/  @!P0 LDG.E.128 R8, desc[UR10][R28.64] ;  /* 0x0000000a1c088981 */ /* 0x000ea2000c1e1d00 */
[----:B------:R-:W-:Y:S01]  /*4d20*/  IADD3 R4, PT, PT, R6, 0x90, RZ ;  /* 0x0000009006047810 */ /* 0x000fe20007ffe0ff */
[----:B------:R-:W-:Y:S01]  /*4d30*/  UIADD3 UR6, UPT, UPT, UR6, 0x4, URZ ;  /* 0x0000000406067890 */ /* 0x000fe2000fffe0ff */
[----:B------:R-:W-:Y:S01]  /*4d40*/  IADD3 R15, P0, PT, R22, R26, RZ ;  /* 0x0000001a160f7210 */ /* 0x000fe20007f1e0ff */
[----:B------:R-:W-:Y:S01]  /*4d50*/  UPLOP3.LUT UP1, UPT, UPT, UPT, UPT, 0x40, 0x4 ;  /* 0x000000000004789c */ /* 0x000fe20003f2e870 */
[----:B------:R-:W-:Y:S01]  /*4d60*/  IADD3 R6, PT, PT, R4, 0x90, RZ ;  /* 0x0000009004067810 */ /* 0x000fe20007ffe0ff */
[----:B------:R-:W-:Y:S01]  /*4d70*/  UIADD3 UR6, UPT, UPT, UR6, 0x4, URZ ;  /* 0x0000000406067890 */ /* 0x000fe2000fffe0ff */
[-C--:B--2---:R-:W-:Y:S01]  /*4d80*/  FFMA.FTZ R5, R8, R25.reuse, R5 ;  /* 0x0000001908057223 */ /* 0x084fe20000010005 */
[-C--:B------:R-:W-:Y:S01]  /*4d90*/  FFMA.FTZ R2, R9, R25.reuse, R2 ;  /* 0x0000001909027223 */ /* 0x080fe20000010002 */
[-C--:B------:R-:W-:Y:S01]  /*4da0*/  FFMA.FTZ R3, R10, R25.reuse, R3 ;  /* 0x000000190a037223 */ /* 0x080fe20000010003 */
[----:B------:R-:W-:Y:S01]  /*4db0*/  FFMA.FTZ R0, R11, R25, R0 ;  /* 0x000000190b007223 */ /* 0x000fe20000010000 */
[----:B------:R-:W-:-:S07]  /*4dc0*/  IADD3.X R25, PT, PT, R23, R27, RZ, P0, !PT ;  /* 0x0000001b17197210 */ /* 0x000fce00007fe4ff */
.L_x_302:
[----:B------:R-:W-:-:S09]  /*4dd0*/  UISETP.NE.OR UP1, UPT, UR6, URZ, UP1 ;  /* 0x000000ff0600728c */ /* 0x000fd20008f25670 */
[----:B------:R-:W-:Y:S05]  /*4de0*/  BRA.U !UP1, `(.L_x_298) ;  /* 0x0000000109987547 */ /* 0x000fea000b800000 */
.L_x_299:
[----:B------:R-:W-:-:S13]  /*4df0*/  ISETP.GE.AND P0, PT, R12, UR7, PT ;  /* 0x000000070c007c0c */ /* 0x000fda000bf06270 */
.L_x_303:
[----:B------:R-:W0:Y:S01]  /*4e00*/  LDS R4, [R6+-0x48] ;  /* 0xffffb80006047984 */ /* 0x000e220000000800 */
[-C--:B------:R-:W-:Y:S01]  /*4e10*/  @!P0 MOV R24, R15.reuse ;  /* 0x0000000f00188202 */ /* 0x080fe20000000f00 */
[----:B------:R-:W-:Y:S01]  /*4e20*/  UIADD3 UR6, UPT, UPT, UR6, 0x4, URZ ;  /* 0x0000000406067890 */ /* 0x000fe2000fffe0ff */
[----:B------:R-:W-:Y:S03]  /*4e30*/  @!P0 IADD3 R30, P1, PT, R16, R15, RZ ;  /* 0x0000000f101e8210 */ /* 0x000fe60007f3e0ff */
[----:B------:R1:W0:Y:S01]  /*4e40*/  @!P0 LDG.E.128 R8, desc[UR10][R24.64] ;  /* 0x0000000a18088981 */ /* 0x000222000c1e1d00 */
[----:B------:R-:W-:Y:S01]  /*4e50*/  @!P0 IADD3.X R31, PT, PT, R17, R25, RZ, P1, !PT ;  /* 0x00000019111f8210 */ /* 0x000fe20000ffe4ff */
[----:B------:R-:W-:Y:S01]  /*4e60*/  UISETP.NE.AND UP0, UPT, UR6, URZ, UPT ;  /* 0x000000ff0600728c */ /* 0x000fe2000bf05270 */
[----:B------:R-:W-:Y:S04]  /*4e70*/  @!P0 IADD3 R28, P1, PT, R18, R15, RZ ;  /* 0x0000000f121c8210 */ /* 0x000fe80007f3e0ff */
[----:B------:R-:W-:Y:S02]  /*4e80*/  @!P0 IADD3.X R29, PT, PT, R19, R25, RZ, P1, !PT ;  /* 0x00000019131d8210 */ /* 0x000fe40000ffe4ff */
[----:B------:R-:W-:Y:S04]  /*4e90*/  @!P0 IADD3 R26, P1, PT, R20, R15, RZ ;  /* 0x0000000f141a8210 */ /* 0x000fe80007f3e0ff */
[----:B------:R-:W-:Y:S02]  /*4ea0*/  @!P0 IADD3.X R27, PT, PT, R21, R25, RZ, P1, !PT ;  /* 0x00000019151b8210 */ /* 0x000fe40000ffe4ff */
[----:B------:R-:W-:Y:S04]  /*4eb0*/  IADD3 R15, P1, PT, R22, R15, RZ ;  /* 0x0000000f160f7210 */ /* 0x000fe80007f3e0ff */
[----:B-1----:R-:W-:Y:S01]  /*4ec0*/  IADD3.X R25, PT, PT, R23, R25, RZ, P1, !PT ;  /* 0x0000001917197210 */ /* 0x002fe20000ffe4ff */
[C---:B0-----:R-:W-:Y:S01]  /*4ed0*/  FFMA.FTZ R5, R4.reuse, R8, R5 ;  /* 0x0000000804057223 */ /* 0x041fe20000010005 */
[C---:B------:R-:W-:Y:S01]  /*4ee0*/  FFMA.FTZ R2, R4.reuse, R9, R2 ;  /* 0x0000000904027223 */ /* 0x040fe20000010002 */
[C---:B------:R-:W-:Y:S01]  /*4ef0*/  FFMA.FTZ R3, R4.reuse, R10, R3 ;  /* 0x0000000a04037223 */ /* 0x040fe20000010003 */
[----:B------:R-:W-:Y:S02]  /*4f00*/  FFMA.FTZ R0, R4, R11, R0 ;  /* 0x0000000b04007223 */ /* 0x000fe40000010000 */
[----:B------:R-:W0:Y:S04]  /*4f10*/  LDS R4, [R6+-0x24] ;  /* 0xffffdc0006047984 */ /* 0x000e280000000800 */
[----:B------:R-:W0:Y:S02]  /*4f20*/  @!P0 LDG.E.128 R8, desc[UR10][R30.64] ;  /* 0x0000000a1e088981 */ /* 0x000e24000c1e1d00 */
        /* <DEDUP_REMOVED lines=17> */
[----:B------:R-:W-:Y:S09]  /*5040*/  BRA.U UP0, `(.L_x_303) ;  /* 0xfffffffd006c7547 */ /* 0x000ff2000b83ffff */
.L_x_298:
[----:B------:R-:W-:-:S09]  /*5050*/  UISETP.NE.AND UP0, UPT, UR4, URZ, UPT ;  /* 0x000000ff0400728c */ /* 0x000fd2000bf05270 */
[----:B------:R-:W-:Y:S05]  /*5060*/  BRA.U !UP0, `(.L_x_297) ;  /* 0x0000000108547547 */ /* 0x000fea000b800000 */
[----:B------:R-:W0:Y:S01]  /*5070*/  S2UR UR5, SR_CgaCtaId ;  /* 0x00000000000579c3 */ /* 0x000e220000008800 */
[----:B------:R-:W-:Y:S01]  /*5080*/  UMOV UR6, 0x400 ;  /* 0x0000040000067882 */ /* 0x000fe20000000000 */
[----:B------:R-:W-:Y:S01]  /*5090*/  IMAD R13, R13, 0x9, R12 ;  /* 0x000000090d0d7824 */ /* 0x000fe200078e020c */
[----:B------:R-:W-:Y:S01]  /*50a0*/  ISETP.GE.AND P0, PT, R12, UR7, PT ;  /* 0x000000070c007c0c */ /* 0x000fe2000bf06270 */
[----:B------:R-:W-:Y:S01]  /*50b0*/  IMAD.WIDE R16, R14, 0x4, RZ ;  /* 0x000000040e107825 */ /* 0x000fe200078e02ff */
[----:B------:R-:W-:Y:S02]  /*50c0*/  UIADD3 UR4, UPT, UPT, -UR4, URZ, URZ ;  /* 0x000000ff04047290 */ /* 0x000fe4000fffe1ff */
[----:B0-----:R-:W-:-:S06]  /*50d0*/  ULEA UR5, UR5, UR6, 0x18 ;  /* 0x0000000605057291 */ /* 0x001fcc000f8ec0ff */
[----:B------:R-:W-:-:S07]  /*50e0*/  LEA R6, R13, UR5, 0x2 ;  /* 0x000000050d067c11 */ /* 0x000fce000f8e10ff */
.L_x_304:
[----:B------:R0:W1:Y:S01]  /*50f0*/  LDS R4, [R6] ;  /* 0x0000000006047984 */ /* 0x0000620000000800 */
[-C--:B------:R-:W-:Y:S01]  /*5100*/  @!P0 MOV R24, R15.reuse ;  /* 0x0000000f00188202 */ /* 0x080fe20000000f00 */
[----:B------:R-:W-:Y:S01]  /*5110*/  UIADD3 UR4, UPT, UPT, UR4, 0x1, URZ ;  /* 0x0000000104047890 */ /* 0x000fe2000fffe0ff */
[----:B------:R-:W-:Y:S03]  /*5120*/  IADD3 R15, P1, PT, R16, R15, RZ ;  /* 0x0000000f100f7210 */ /* 0x000fe60007f3e0ff */
[----:B------:R2:W1:Y:S01]  /*5130*/  @!P0 LDG.E.128 R8, desc[UR10][R24.64] ;  /* 0x0000000a18088981 */ /* 0x000462000c1e1d00 */
[----:B------:R-:W-:Y:S01]  /*5140*/  UISETP.NE.AND UP0, UPT, UR4, URZ, UPT ;  /* 0x000000ff0400728c */ /* 0x000fe2000bf05270 */
[----:B0-----:R-:W-:Y:S02]  /*5150*/  IADD3 R6, PT, PT, R6, 0x24, RZ ;  /* 0x0000002406067810 */ /* 0x001fe40007ffe0ff */
[----:B--2---:R-:W-:Y:S01]  /*5160*/  IADD3.X R25, PT, PT, R17, R25, RZ, P1, !PT ;  /* 0x0000001911197210 */ /* 0x004fe20000ffe4ff */
[C---:B-1----:R-:W-:Y:S01]  /*5170*/  FFMA.FTZ R5, R4.reuse, R8, R5 ;  /* 0x0000000804057223 */ /* 0x042fe20000010005 */
[C---:B------:R-:W-:Y:S01]  /*5180*/  FFMA.FTZ R2, R4.reuse, R9, R2 ;  /* 0x0000000904027223 */ /* 0x040fe20000010002 */
[C---:B------:R-:W-:Y:S01]  /*5190*/  FFMA.FTZ R3, R4.reuse, R10, R3 ;  /* 0x0000000a04037223 */ /* 0x040fe20000010003 */
[----:B------:R-:W-:Y:S02]  /*51a0*/  FFMA.FTZ R0, R4, R11, R0 ;  /* 0x0000000b04007223 */ /* 0x000fe40000010000 */
[----:B------:R-:W-:Y:S08]  /*51b0*/  BRA.U UP0, `(.L_x_304) ;  /* 0xfffffffd00cc7547 */ /* 0x000ff0000b83ffff */
.L_x_297:
[----:B------:R-:W-:-:S04]  /*51c0*/  IADD3 R12, PT, PT, R12, UR20, RZ ;  /* 0x000000140c0c7c10 */ /* 0x000fc8000fffe0ff */
[----:B------:R-:W-:-:S13]  /*51d0*/  ISETP.GE.AND P0, PT, R12, UR21, PT ;  /* 0x000000150c007c0c */ /* 0x000fda000bf06270 */
[----:B------:R-:W-:Y:S05]  /*51e0*/  @P0 EXIT ;  /* 0x000000000000094d */ /* 0x000fea0003800000 */
[----:B------:R-:W-:Y:S01]  /*51f0*/  IABS R10, UR22 ;  /* 0x00000016000a7c13 */ /* 0x000fe20008000000 */
[----:B------:R-:W0:Y:S01]  /*5200*/  LDC R9, c[0x0][0x434] ;  /* 0x00010d00ff097b82 */ /* 0x000e220000000800 */
[----:B--2---:R-:W-:Y:S01]  /*5210*/  IABS R13, R12 ;  /* 0x0000000c000d7213 */ /* 0x004fe20000000000 */
[----:B------:R-:W1:Y:S01]  /*5220*/  LDCU.128 UR4, c[0x0][0x400] ;  /* 0x00008000ff0477ac */ /* 0x000e620008000c00 */
[----:B------:R-:W2:Y:S01]  /*5230*/  I2F.RP R8, R10 ;  /* 0x0000000a00087306 */ /* 0x000ea20000209400 */
[----:B------:R-:W-:Y:S01]  /*5240*/  IABS R6, UR22 ;  /* 0x0000001600067c13 */ /* 0x000fe20008000000 */
[----:B------:R-:W3:Y:S01]  /*5250*/  LDCU.64 UR8, c[0x0][0x410] ;  /* 0x00008200ff0877ac */ /* 0x000ee20008000a00 */
[----:B------:R-:W-:-:S03]  /*5260*/  F2FP.F16.F32.PACK_AB R2, R2, R5 ;  /* 0x000000050202723e */ /* 0x000fc600000000ff */
[----:B------:R-:W-:Y:S01]  /*5270*/  IMAD.MOV R6, RZ, RZ, -R6 ;  /* 0x000000ffff067224 */ /* 0x000fe200078e0a06 */
[----:B------:R-:W-:Y:S01]  /*5280*/  F2FP.F16.F32.PACK_AB R3, R0, R3 ;  /* 0x000000030003723e */ /* 0x000fe200000000ff */
[----:B--2---:R-:W2:Y:S02]  /*5290*/  MUFU.RCP R14, R8 ;  /* 0x00000008000e7308 */ /* 0x004ea40000001000 */
[----:B--2---:R-:W-:Y:S01]  /*52a0*/  VIADD R14, R14, 0xffffffe ;  /* 0x0ffffffe0e0e7836 */ /* 0x004fe20000000000 */
[----:B0-----:R-:W-:-:S05]  /*52b0*/  IABS R8, R9 ;  /* 0x0000000900087213 */ /* 0x001fca0000000000 */
[----:B------:R0:W2:Y:S02]  /*52c0*/  F2I.FTZ.U32.TRUNC.NTZ R15, R14 ;  /* 0x0000000e000f7305 */ /* 0x0000a4000021f000 */
[----:B0-----:R-:W-:Y:S02]  /*52d0*/  HFMA2 R14, -RZ, RZ, 0, 0 ;  /* 0x00000000ff0e7431 */ /* 0x001fe400000001ff */
[----:B--2---:R-:W-:-:S04]  /*52e0*/  IMAD.MOV R4, RZ, RZ, -R15 ;  /* 0x000000ffff047224 */ /* 0x004fc800078e0a0f */
[----:B------:R-:W-:-:S04]  /*52f0*/  IMAD R4, R4, R10, RZ ;  /* 0x0000000a04047224 */ /* 0x000fc800078e02ff */
[----:B------:R-:W-:-:S04]  /*5300*/  IMAD.HI.U32 R4, R15, R4, R14 ;  /* 0x000000040f047227 */ /* 0x000fc800078e000e */
[----:B------:R-:W-:Y:S02]  /*5310*/  HFMA2 R15, -RZ, RZ, 0, 0 ;  /* 0x00000000ff0f7431 */ /* 0x000fe400000001ff */
[----:B------:R-:W-:Y:S02]  /*5320*/  IMAD.HI.U32 R11, R4, R13, RZ ;  /* 0x0000000d040b7227 */ /* 0x000fe400078e00ff */
[----:B------:R-:W0:Y:S02]  /*5330*/  I2F.RP R4, R8 ;  /* 0x0000000800047306 */ /* 0x000e240000209400 */
[----:B------:R-:W-:Y:S01]  /*5340*/  IMAD R13, R11, R6, R13 ;  /* 0x000000060b0d7224 */ /* 0x000fe200078e020d */
[----:B------:R-:W-:-:S04]  /*5350*/  LOP3.LUT R6, R12, UR22, RZ, 0x3c, !PT ;  /* 0x000000160c067c12 */ /* 0x000fc8000f8e3cff */
[----:B------:R-:W-:Y:S02]  /*5360*/  ISETP.GT.U32.AND P1, PT, R10, R13, PT ;  /* 0x0000000d0a00720c */ /* 0x000fe40003f24070 */
[----:B------:R-:W-:Y:S01]  /*5370*/  ISETP.GE.AND P0, PT, R6, RZ, PT ;  /* 0x000000ff0600720c */ /* 0x000fe20003f06270 */
[----:B0-----:R-:W0:Y:S10]  /*5380*/  MUFU.RCP R4, R4 ;  /* 0x0000000400047308 */ /* 0x001e340000001000 */
[----:B------:R-:W-:Y:S01]  /*5390*/  @!P1 IMAD.IADD R13, R13, 0x1, -R10 ;  /* 0x000000010d0d9824 */ /* 0x000fe200078e0a0a */
[----:B------:R-:W-:-:S02]  /*53a0*/  @!P1 IADD3 R11, PT, PT, R11, 0x1, RZ ;  /* 0x000000010b0b9810 */ /* 0x000fc40007ffe0ff */
[----:B------:R-:W-:Y:S02]  /*53b0*/  ISETP.NE.AND P1, PT, RZ, UR22, PT ;  /* 0x00000016ff007c0c */ /* 0x000fe4000bf25270 */
[----:B------:R-:W-:Y:S01]  /*53c0*/  ISETP.GE.U32.AND P2, PT, R13, R10, PT ;  /* 0x0000000a0d00720c */ /* 0x000fe20003f46070 */
[----:B0-----:R-:W-:-:S04]  /*53d0*/  VIADD R16, R4, 0xffffffe ;  /* 0x0ffffffe04107836 */ /* 0x001fc80000000000 */
[----:B------:R0:W2:Y:S08]  /*53e0*/  F2I.FTZ.U32.TRUNC.NTZ R17, R16 ;  /* 0x0000001000117305 */ /* 0x0000b0000021f000 */
[----:B------:R-:W-:-:S05]  /*53f0*/  @P2 VIADD R11, R11, 0x1 ;  /* 0x000000010b0b2836 */ /* 0x000fca0000000000 */
[----:B------:R-:W-:Y:S02]  /*5400*/  @!P0 IADD3 R11, PT, PT, -R11, RZ, RZ ;  /* 0x000000ff0b0b8210 */ /* 0x000fe40007ffe1ff */
[----:B------:R-:W-:-:S05]  /*5410*/  @!P1 LOP3.LUT R11, RZ, UR22, RZ, 0x33, !PT ;  /* 0x00000016ff0b9c12 */ /* 0x000fca000f8e33ff */
[----:B------:R-:W-:Y:S01]  /*5420*/  IMAD R10, R11, UR22, RZ ;  /* 0x000000160b0a7c24 */ /* 0x000fe2000f8e02ff */
[----:B0-----:R-:W-:Y:S01]  /*5430*/  MOV R16, RZ ;  /* 0x000000ff00107202 */ /* 0x001fe20000000f00 */
[----:B--2---:R-:W-:Y:S02]  /*5440*/  IMAD.MOV R13, RZ, RZ, -R17 ;  /* 0x000000ffff0d7224 */ /* 0x004fe400078e0a11 */
[----:B------:R-:W-:Y:S02]  /*5450*/  IMAD.IADD R14, R12, 0x1, -R10 ;  /* 0x000000010c0e7824 */ /* 0x000fe400078e0a0a */
[----:B------:R-:W-:-:S03]  /*5460*/  IMAD R6, R13, R8, RZ ;  /* 0x000000080d067224 */ /* 0x000fc600078e02ff */
[----:B------:R-:W-:Y:S01]  /*5470*/  IABS R4, R14 ;  /* 0x0000000e00047213 */ /* 0x000fe20000000000 */
[----:B------:R-:W-:Y:S01]  /*5480*/  IMAD.HI.U32 R6, R17, R6, R16 ;  /* 0x0000000611067227 */ /* 0x000fe200078e0010 */
[----:B------:R-:W-:-:S04]  /*5490*/  LOP3.LUT R14, R14, R9, RZ, 0x3c, !PT ;  /* 0x000000090e0e7212 */ /* 0x000fc800078e3cff */
[----:B------:R-:W-:Y:S01]  /*54a0*/  ISETP.GE.AND P1, PT, R14, RZ, PT ;  /* 0x000000ff0e00720c */ /* 0x000fe20003f26270 */
[----:B------:R-:W-:Y:S01]  /*54b0*/  IMAD.HI.U32 R6, R6, R4, RZ ;  /* 0x0000000406067227 */ /* 0x000fe200078e00ff */
[----:B------:R-:W-:-:S03]  /*54c0*/  LOP3.LUT R14, R7, 0x3c, RZ, 0xc0, !PT ;  /* 0x0000003c070e7812 */ /* 0x000fc600078ec0ff */
[----:B------:R-:W-:Y:S02]  /*54d0*/  IMAD.MOV R13, RZ, RZ, -R6 ;  /* 0x000000ffff0d7224 */ /* 0x000fe400078e0a06 */
[----:B-1----:R-:W-:-:S04]  /*54e0*/  IMAD.WIDE.U32 R14, R11, UR4, R14 ;  /* 0x000000040b0e7c25 */ /* 0x002fc8000f8e000e */
[----:B------:R-:W-:Y:S01]  /*54f0*/  IMAD R13, R8, R13, R4 ;  /* 0x0000000d080d7224 */ /* 0x000fe200078e0204 */
[----:B------:R-:W-:-:S04]  /*5500*/  SHF.R.S32.HI R4, RZ, 0x1f, R11 ;  /* 0x0000001fff047819 */ /* 0x000fc8000001140b */
[----:B------:R-:W-:Y:S01]  /*5510*/  ISETP.GT.U32.AND P0, PT, R8, R13, PT ;  /* 0x0000000d0800720c */ /* 0x000fe20003f04070 */
[----:B------:R-:W-:-:S04]  /*5520*/  IMAD R4, R4, UR4, RZ ;  /* 0x0000000404047c24 */ /* 0x000fc8000f8e02ff */
[----:B------:R-:W-:Y:S01]  /*5530*/  IMAD R11, R11, UR5, R4 ;  /* 0x000000050b0b7c24 */ /* 0x000fe2000f8e0204 */
[----:B------:R-:W0:Y:S03]  /*5540*/  LDCU.64 UR4, c[0x0][0x3f0] ;  /* 0x00007e00ff0477ac */ /* 0x000e260008000a00 */
[----:B------:R-:W-:-:S04]  /*5550*/  IMAD.IADD R15, R15, 0x1, R11 ;  /* 0x000000010f0f7824 */ /* 0x000fc800078e020b */
[-C--:B------:R-:W-:Y:S01]  /*5560*/  @!P0 IADD3 R13, PT, PT, R13, -R8.reuse, RZ ;  /* 0x800000080d0d8210 */ /* 0x080fe20007ffe0ff */
[----:B------:R-:W-:Y:S01]  /*5570*/  @!P0 VIADD R6, R6, 0x1 ;  /* 0x0000000106068836 */ /* 0x000fe20000000000 */
[----:B------:R-:W-:Y:S02]  /*5580*/  ISETP.NE.AND P0, PT, R9, RZ, PT ;  /* 0x000000ff0900720c */ /* 0x000fe40003f05270 */
[----:B------:R-:W-:-:S13]  /*5590*/  ISETP.GE.U32.AND P2, PT, R13, R8, PT ;  /* 0x000000080d00720c */ /* 0x000fda0003f46070 */
[----:B------:R-:W-:-:S05]  /*55a0*/  @P2 IADD3 R6, PT, PT, R6, 0x1, RZ ;  /* 0x0000000106062810 */ /* 0x000fca0007ffe0ff */
[----:B------:R-:W-:Y:S01]  /*55b0*/  @!P1 IMAD.MOV R6, RZ, RZ, -R6 ;  /* 0x000000ffff069224 */ /* 0x000fe200078e0a06 */
[----:B------:R-:W-:-:S04]  /*55c0*/  @!P0 LOP3.LUT R6, RZ, R9, RZ, 0x33, !PT ;  /* 0x00000009ff068212 */ /* 0x000fc800078e33ff */
[----:B------:R-:W-:Y:S01]  /*55d0*/  SHF.R.S32.HI R4, RZ, 0x1f, R6 ;  /* 0x0000001fff047819 */ /* 0x000fe20000011406 */
[C---:B------:R-:W-:Y:S02]  /*55e0*/  IMAD R9, R6.reuse, R9, R10 ;  /* 0x0000000906097224 */ /* 0x040fe400078e020a */
[----:B---3--:R-:W-:-:S03]  /*55f0*/  IMAD.WIDE.U32 R14, R6, UR8, R14 ;  /* 0x00000008060e7c25 */ /* 0x008fc6000f8e000e */
[----:B------:R-:W-:Y:S01]  /*5600*/  IADD3 R9, PT, PT, R12, -R9, RZ ;  /* 0x800000090c097210 */ /* 0x000fe20007ffe0ff */
[----:B------:R-:W-:-:S03]  /*5610*/  IMAD R7, R4, UR8, RZ ;  /* 0x0000000804077c24 */ /* 0x000fc6000f8e02ff */
[----:B------:R-:W-:Y:S01]  /*5620*/  SHF.R.S32.HI R4, RZ, 0x1f, R9 ;  /* 0x0000001fff047819 */ /* 0x000fe20000011409 */
[----:B------:R-:W-:-:S04]  /*5630*/  IMAD R7, R6, UR9, R7 ;  /* 0x0000000906077c24 */ /* 0x000fc8000f8e0207 */
[----:B------:R-:W-:Y:S02]  /*5640*/  IMAD.IADD R15, R15, 0x1, R7 ;  /* 0x000000010f0f7824 */ /* 0x000fe400078e0207 */
[----:B------:R-:W-:Y:S02]  /*5650*/  IMAD R4, R4, UR6, RZ ;  /* 0x0000000604047c24 */ /* 0x000fe4000f8e02ff */
[----:B------:R-:W-:-:S04]  /*5660*/  IMAD.WIDE.U32 R14, R9, UR6, R14 ;  /* 0x00000006090e7c25 */ /* 0x000fc8000f8e000e */
[----:B------:R-:W-:-:S05]  /*5670*/  IMAD R4, R9, UR7, R4 ;  /* 0x0000000709047c24 */ /* 0x000fca000f8e0204 */
[----:B------:R-:W-:Y:S02]  /*5680*/  IADD3 R6, PT, PT, R15, R4, RZ ;  /* 0x000000040f067210 */ /* 0x000fe40007ffe0ff */
[----:B0-----:R-:W-:-:S04]  /*5690*/  LEA R4, P0, R14, UR4, 0x1 ;  /* 0x000000040e047c11 */ /* 0x001fc8000f8008ff */
[----:B------:R-:W-:-:S05]  /*56a0*/  LEA.HI.X R5, R14, UR5, R6, 0x1, P0 ;  /* 0x000000050e057c11 */ /* 0x000fca00080f0c06 */
[----:B------:R-:W-:Y:S01]  /*56b0*/  STG.E.64 desc[UR10][R4.64], R2 ;  /* 0x0000000204007986 */ /* 0x000fe2000c101b0a */
[----:B------:R-:W-:Y:S05]  /*56c0*/  EXIT ;  /* 0x000000000000794d */ /* 0x000fea0003800000 */
        .weak           $__internal_7_$__cuda_sm20_div_s64
        .type           $__internal_7_$__cuda_sm20_div_s64,@function
        .size           $__internal_7_$__cuda_sm20_div_s64,(.L_x_7095 - $__internal_7_$__cuda_sm20_div_s64)
$__internal_7_$__cuda_sm20_div_s64:
        /* <DEDUP_REMOVED lines=53> */
[CC--:B------:R-:W-:Y:S01]  /*5a20*/  ISETP.GE.U32.AND P2, PT, R13.reuse, R34.reuse, PT ;  /* 0x000000220d00720c */ /* 0x0c0fe20003f46070 */
        /* <DEDUP_REMOVED lines=13> */
[----:B------:R-:W-:Y:S01]  /*5b00*/  ISETP.GE.U32.AND.EX P0, PT, R15, R35, PT, P0 ;  /* 0x000000230f00720c */ /* 0x000fe20003f06100 */
[----:B------:R-:W-:Y:S01]  /*5b10*/  IMAD.MOV.U32 R15, RZ, RZ, 0x0 ;  /* 0x00000000ff0f7424 */ /* 0x000fe200078e00ff */
        /* <DEDUP_REMOVED lines=10> */
[----:B------:R-:W-:Y:S02]  /*5bc0*/  SEL R10, R10, R13, !P2 ;  /* 0x0000000d0a0a7207 */ /* 0x000fe40005000000 */
[----:B------:R-:W-:Y:S01]  /*5bd0*/  SEL R13, R14, 0xffffffff, P0 ;  /* 0xffffffff0e0d7807 */ /* 0x000fe20000000000 */
[----:B------:R-:W-:Y:S01]  /*5be0*/  IMAD.MOV.U32 R14, RZ, RZ, R18 ;  /* 0x000000ffff0e7224 */ /* 0x000fe200078e0012 */
[----:B------:R-:W-:-:S03]  /*5bf0*/  SEL R10, R10, 0xffffffff, P0 ;  /* 0xffffffff0a0a7807 */ /* 0x000fc60000000000 */
[----:B------:R-:W-:Y:S05]  /*5c00*/  RET.REL.NODEC R14 `(_ZN5flash32flash_fwd_splitkv_combine_kernelI23Flash_fwd_kernel_traitsILi64ELi64ELi256ELi4ELb0ELb0EN7cutlass6half_tE19Flash_kernel_traitsILi64ELi64ELi256ELi4ES3_EELi8ELi7ELb1EEEvNS_16Flash_fwd_paramsE) ;  /* 0xffffffa00efc7950 */ /* 0x000fea0003c3ffff */
.L_x_305:
        /* <DEDUP_REMOVED lines=15> */
.L_x_7095:


//--------------------- .text._ZN5flash32flash_fwd_splitkv_combine_kernelI23Flash_fwd_kernel_traitsILi64ELi64ELi256ELi4ELb0ELb0EN7cutlass6half_tE19Flash_kernel_traitsILi64ELi64ELi256ELi4ES3_EELi8ELi6ELb1EEEvNS_16Flash_fwd_paramsE --------------------------
	.section	.text._ZN5flash32flash_fwd_splitkv_combine_kernelI23Flash_fwd_kernel_traitsILi64ELi64ELi256ELi4ELb0ELb0EN7cutlass6half_tE19Flash_kernel_traitsILi64ELi64ELi256ELi4ES3_EELi8ELi6ELb1EEEvNS_16Flash_fwd_paramsE,"ax",@progbits
	.align	128
        .global         _ZN5flash32flash_fwd_splitkv_combine_kernelI23Flash_fwd_kernel_traitsILi64ELi64ELi256ELi4ELb0ELb0EN7cutlass6half_tE19Flash_kernel_traitsILi64ELi64ELi256ELi4ES3_EELi8ELi6ELb1EEEvNS_16Flash_fwd_paramsE
        .type           _ZN5flash32flash_fwd_splitkv_combine_kernelI23Flash_fwd_kernel_traitsILi64ELi64ELi256ELi4ELb0ELb0EN7cutlass6half_tE19Flash_kernel_traitsILi64ELi64ELi256ELi4ES3_EELi8ELi6ELb1EEEvNS_16Flash_fwd_paramsE,@function
        .size           _ZN5flash32flash_fwd_splitkv_combine_kernelI23Flash_fwd_kernel_traitsILi64ELi64ELi256ELi4ELb0ELb0EN7cutlass6half_tE19Flash_kernel_traitsILi64ELi64ELi256ELi4ES3_EELi8ELi6ELb1EEEvNS_16Flash_fwd_paramsE,(.L_x_7096 - _ZN5flash32flash_fwd_splitkv_combine_kernelI23Flash_fwd_kernel_traitsILi64ELi64ELi256ELi4ELb0ELb0EN7cutlass6half_tE19Flash_kernel_traitsILi64ELi64ELi256ELi4ES3_EELi8ELi6ELb1EEEvNS_16Flash_fwd_paramsE)
        .other          _ZN5flash32flash_fwd_splitkv_combine_kernelI23Flash_fwd_kernel_traitsILi64ELi64ELi256ELi4ELb0ELb0EN7cutlass6half_tE19Flash_kernel_traitsILi64ELi64ELi256ELi4ES3_EELi8ELi6ELb1EEEvNS_16Flash_fwd_paramsE,@"STO_CUDA_ENTRY STV_DEFAULT"
_ZN5flash32flash_fwd_splitkv_combine_kernelI23Flash_fwd_kernel_traitsILi64ELi64ELi256ELi4ELb0ELb0EN7cutlass6half_tE19Flash_kernel_traitsILi64ELi64ELi256ELi4ES3_EELi8ELi6ELb1EEEvNS_16Flash_fwd_paramsE:
.text._ZN5flash32flash_fwd_splitkv_combine_kernelI23Flash_fwd_kernel_traitsILi64ELi64ELi256ELi4ELb0ELb0EN7cutlass6half_tE19Flash_kernel_traitsILi64ELi64ELi256ELi4ES3_EELi8ELi6ELb1EEEvNS_16Flash_fwd_paramsE:
        /* <DEDUP_REMOVED lines=38> */
.L_x_306:
[----:B------:R-:W-:Y:S01]  /*0260*/  IMAD.U32 R20, RZ, RZ, UR21 ;  /* 0x00000015ff147e24 */ /* 0x000fe2000f8e00ff */
[----:B------:R-:W-:Y:S01]  /*0270*/  MOV R18, UR19 ;  /* 0x0000001300127c02 */ /* 0x000fe20008000f00 */
[----:B------:R-:W-:Y:S01]  /*0280*/  IMAD.U32 R19, RZ, RZ, UR15 ;  /* 0x0000000fff137e24 */ /* 0x000fe2000f8e00ff */
[----:B------:R-:W-:Y:S02]  /*0290*/  MOV R17, UR14 ;  /* 0x0000000e00117c02 */ /* 0x000fe40008000f00 */
[----:B------:R-:W-:Y:S02]  /*02a0*/  MOV R16, 0x2c0 ;  /* 0x000002c000107802 */ /* 0x000fe40000000f00 */
[----:B------:R-:W-:Y:S05]  /*02b0*/  CALL.REL.NOINC `($__internal_8_$__cuda_sm20_div_s64) ;  /* 0x0000004c00707944 */ /* 0x000fea0003c00000 */
[----:B------:R-:W-:-:S07]  /*02c0*/  MOV R11, R13 ;  /* 0x0000000d000b7202 */ /* 0x000fce0000000f00 */
.L_x_307:
        /* <DEDUP_REMOVED lines=30> */
.L_x_309:
[----:B------:R-:W-:Y:S01]  /*04b0*/  IMAD.MOV.U32 R20, RZ, RZ, R10 ;  /* 0x000000ffff147224 */ /* 0x000fe200078e000a */
[----:B------:R-:W-:Y:S02]  /*04c0*/  MOV R19, R11 ;  /* 0x0000000b00137202 */ /* 0x000fe40000000f00 */
[----:B------:R-:W-:Y:S02]  /*04d0*/  MOV R16, 0x4f0 ;  /* 0x000004f000107802 */ /* 0x000fe40000000f00 */
[----:B------:R-:W-:Y:S05]  /*04e0*/  CALL.REL.NOINC `($__internal_8_$__cuda_sm20_div_s64) ;  /* 0x0000004800e47944 */ /* 0x000fea0003c00000 */
[----:B------:R-:W-:Y:S02]  /*04f0*/  MOV R4, R10 ;  /* 0x0000000a00047202 */ /* 0x000fe40000000f00 */
[----:B------:R-:W-:Y:S02]  /*0500*/  MOV R5, R13 ;  /* 0x0000000d00057202 */ /* 0x000fe40000000f00 */
.L_x_310:
[----:B------:R-:W-:Y:S05]  /*0510*/  BSYNC.RECONVERGENT B0 ;  /* 0x0000000000007941 */ /* 0x000fea0003800200 */
.L_x_308:
        /* <DEDUP_REMOVED lines=57> */
.L_x_312:
[----:B------:R-:W-:Y:S01]  /*08b0*/  IMAD.MOV.U32 R20, RZ, RZ, R18 ;  /* 0x000000ffff147224 */ /* 0x000fe200078e0012 */
[----:B------:R-:W-:Y:S01]  /*08c0*/  MOV R18, R11 ;  /* 0x0000000b00127202 */ /* 0x000fe20000000f00 */
[----:B------:R-:W-:Y:S01]  /*08d0*/  IMAD.MOV.U32 R19, RZ, RZ, R17 ;  /* 0x000000ffff137224 */ /* 0x000fe200078e0011 */
[----:B------:R-:W-:Y:S02]  /*08e0*/  MOV R17, R31 ;  /* 0x0000001f00117202 */ /* 0x000fe40000000f00 */
[----:B------:R-:W-:Y:S02]  /*08f0*/  MOV R16, 0x910 ;  /* 0x0000091000107802 */ /* 0x000fe40000000f00 */
[----:B------:R-:W-:Y:S05]  /*0900*/  CALL.REL.NOINC `($__internal_8_$__cuda_sm20_div_s64) ;  /* 0x0000004400dc7944 */ /* 0x000fea0003c00000 */
[----:B------:R-:W-:Y:S02]  /*0910*/  MOV R12, R10 ;  /* 0x0000000a000c7202 */ /* 0x000fe40000000f00 */
.L_x_313:
[----:B------:R-:W-:Y:S05]  /*0920*/  BSYNC.RECONVERGENT B0 ;  /* 0x0000000000007941 */ /* 0x000fea0003800200 */
.L_x_311:
        /* <DEDUP_REMOVED lines=124> */
.L_x_315:
[----:B------:R-:W-:Y:S01]  /*10f0*/  IMAD.MOV.U32 R20, RZ, RZ, R12 ;  /* 0x000000ffff147224 */ /* 0x000fe200078e000c */
[----:B------:R-:W-:Y:S01]  /*1100*/  MOV R18, R8 ;  /* 0x0000000800127202 */ /* 0x000fe20000000f00 */
[----:B------:R-:W-:Y:S01]  /*1110*/  IMAD.MOV.U32 R19, RZ, RZ, R13 ;  /* 0x000000ffff137224 */ /* 0x000fe200078e000d */
[----:B------:R-:W-:Y:S02]  /*1120*/  MOV R17, R0 ;  /* 0x0000000000117202 */ /* 0x000fe40000000f00 */
[----:B------:R-:W-:Y:S02]  /*1130*/  MOV R16, 0x1150 ;  /* 0x0000115000107802 */ /* 0x000fe40000000f00 */
[----:B------:R-:W-:Y:S05]  /*1140*/  CALL.REL.NOINC `($__internal_8_$__cuda_sm20_div_s64) ;  /* 0x0000003c00cc7944 */ /* 0x000fea0003c00000 */
[----:B------:R-:W-:Y:S02]  /*1150*/  MOV R34, R10 ;  /* 0x0000000a00227202 */ /* 0x000fe40000000f00 */
[----:B------:R-:W-:Y:S02]  /*1160*/  MOV R35, R13 ;  /* 0x0000000d00237202 */ /* 0x000fe40000000f00 */
.L_x_316:
[----:B------:R-:W-:Y:S05]  /*1170*/  BSYNC.RECONVERGENT B0 ;  /* 0x0000000000007941 */ /* 0x000fea0003800200 */
.L_x_314:
        /* <DEDUP_REMOVED lines=57> */
.L_x_318:
[----:B------:R-:W-:Y:S01]  /*1510*/  IMAD.MOV.U32 R20, RZ, RZ, R4 ;  /* 0x000000ffff147224 */ /* 0x000fe200078e0004 */
[----:B------:R-:W-:Y:S01]  /*1520*/  MOV R19, R5 ;  /* 0x0000000500137202 */ /* 0x000fe20000000f00 */
[----:B------:R-:W-:Y:S01]  /*1530*/  IMAD.MOV.U32 R18, RZ, RZ, R7 ;  /* 0x000000ffff127224 */ /* 0x000fe200078e0007 */
[----:B------:R-:W-:Y:S02]  /*1540*/  MOV R16, 0x1560 ;  /* 0x0000156000107802 */ /* 0x000fe40000000f00 */
[----:B------:R-:W-:Y:S05]  /*1550*/  CALL.REL.NOINC `($__internal_8_$__cuda_sm20_div_s64) ;  /* 0x0000003800c87944 */ /* 0x000fea0003c00000 */
[----:B------:R-:W-:Y:S02]  /*1560*/  MOV R20, R10 ;  /* 0x0000000a00147202 */ /* 0x000fe40000000f00 */
[----:B------:R-:W-:Y:S02]  /*1570*/  MOV R21, R13 ;  /* 0x0000000d00157202 */ /* 0x000fe40000000f00 */
.L_x_319:
[----:B------:R-:W-:Y:S05]  /*1580*/  BSYNC.RECONVERGENT B0 ;  /* 0x0000000000007941 */ /* 0x000fea0003800200 */
.L_x_317:
        /* <DEDUP_REMOVED lines=20> */
[----:B------:R-:W-:Y:S02]  /*16d0*/  @!P6 IADD3.X R29, PT, PT, RZ, RZ, RZ, P0, !PT ;  /* 0x000000ffff1de210 */ /* 0x000fe400007fe4ff */
[----:B------:R-:W2:Y:S01]  /*16e0*/  @!P4 LDC.64 R14, c[0x0][0x428] ;  /* 0x00010a00ff0ecb82 */ /* 0x000ea20000000a00 */
[----:B------:R-:W-:Y:S01]  /*16f0*/  @!P4 IADD3 R24, P0, PT, R22, UR20, RZ ;  /* 0x000000141618cc10 */ /* 0x000fe2000ff1e0ff */
[----:B------:R-:W-:Y:S02]  /*1700*/  @!P5 IMAD.X R27, RZ, RZ, RZ, P1 ;  /* 0x000000ffff1bd224 */ /* 0x000fe400008e06ff */
[----:B------:R-:W-:-:S04]  /*1710*/  @!P6 IMAD.WIDE.U32 R28, R3, UR21, R28 ;  /* 0x00000015031cec25 */ /* 0x000fc8000f8e001c */
[----:B------:R-:W3:Y:S01]  /*1720*/  @!P5 LDC.64 R16, c[0x0][0x428] ;  /* 0x00010a00ff10db82 */ /* 0x000ee20000000a00 */
[----:B------:R-:W-:Y:S02]  /*1730*/  @!P6 IMAD R6, R3, UR15, R29 ;  /* 0x0000000f0306ec24 */ /* 0x000fe4000f8e021d */
[----:B------:R-:W-:Y:S02]  /*1740*/  @!P4 IMAD.X R25, RZ, RZ, RZ, P0 ;  /* 0x000000ffff19c224 */ /* 0x000fe400000e06ff */
[----:B------:R-:W-:-:S03]  /*1750*/  @!P5 IMAD.WIDE.U32 R26, R10, UR21, R26 ;  /* 0x000000150a1adc25 */ /* 0x000fc6000f8e001a */
[----:B------:R-:W4:Y:S01]  /*1760*/  @!P3 LDC.64 R12, c[0x0][0x428] ;  /* 0x00010a00ff0cbb82 */ /* 0x000f220000000a00 */
[----:B-1----:R-:W-:Y:S01]  /*1770*/  @!P6 LEA R18, P2, R28, R18, 0x2 ;  /* 0x000000121c12e211 */ /* 0x002fe200078410ff */
[----:B------:R-:W-:-:S03]  /*1780*/  @!P4 IMAD.WIDE.U32 R32, R9, UR21, R24 ;  /* 0x000000150920cc25 */ /* 0x000fc6000f8e0018 */
[----:B------:R-:W-:Y:S01]  /*1790*/  @!P6 LEA.HI.X R19, R28, R19, R6, 0x2, P2 ;  /* 0x000000131c13e211 */ /* 0x000fe200010f1406 */
[----:B------:R-:W-:Y:S01]  /*17a0*/  IMAD.MOV.U32 R6, RZ, RZ, -0x800000 ;  /* 0xff800000ff067424 */ /* 0x000fe200078e00ff */
[----:B------:R-:W-:Y:S01]  /*17b0*/  @!P3 IADD3 R28, P0, PT, R22, UR20, RZ ;  /* 0x00000014161cbc10 */ /* 0x000fe2000ff1e0ff */
[----:B------:R-:W-:-:S04]  /*17c0*/  @!P4 IMAD R24, R9, UR15, R33 ;  /* 0x0000000f0918cc24 */ /* 0x000fc8000f8e0221 */
[----:B------:R-:W-:Y:S01]  /*17d0*/  @!P3 IMAD.X R29, RZ, RZ, RZ, P0 ;  /* 0x000000ffff1db224 */ /* 0x000fe200000e06ff */
[----:B--2---:R-:W-:Y:S01]  /*17e0*/  @!P4 LEA R14, P0, R32, R14, 0x2 ;  /* 0x0000000e200ec211 */ /* 0x004fe200078010ff */
[----:B------:R-:W-:Y:S01]  /*17f0*/  @!P5 IMAD R10, R10, UR15, R27 ;  /* 0x0000000f0a0adc24 */ /* 0x000fe2000f8e021b */
[----:B0-----:R4:W2:Y:S01]  /*1800*/  @!P6 LDG.E R6, desc[UR8][R18.64] ;  /* 0x000000081206e981 */ /* 0x0018a2000c1e1900 */
[C---:B------:R-:W-:Y:S01]  /*1810*/  @!P3 IMAD.WIDE.U32 R28, R5.reuse, UR21, R28 ;  /* 0x00000015051cbc25 */ /* 0x040fe2000f8e001c */
[----:B---3--:R-:W-:Y:S02]  /*1820*/  @!P5 LEA R16, P1, R26, R16, 0x2 ;  /* 0x000000101a10d211 */ /* 0x008fe400078210ff */
[----:B------:R-:W-:Y:S01]  /*1830*/  @!P4 LEA.HI.X R15, R32, R15, R24, 0x2, P0 ;  /* 0x0000000f200fc211 */ /* 0x000fe200000f1418 */
[----:B------:R-:W-:Y:S01]  /*1840*/  @!P3 IMAD R9, R5, UR15, R29 ;  /* 0x0000000f0509bc24 */ /* 0x000fe2000f8e021d */
[----:B------:R-:W-:Y:S01]  /*1850*/  @!P5 LEA.HI.X R17, R26, R17, R10, 0x2, P1 ;  /* 0x000000111a11d211 */ /* 0x000fe200008f140a */
[----:B------:R-:W-:Y:S01]  /*1860*/  IMAD.MOV.U32 R5, RZ, RZ, -0x800000 ;  /* 0xff800000ff057424 */ /* 0x000fe200078e00ff */
[----:B------:R-:W-:-:S05]  /*1870*/  MOV R10, 0xff800000 ;  /* 0xff800000000a7802 */ /* 0x000fca0000000f00 */
[----:B------:R-:W3:Y:S04]  /*1880*/  @!P4 LDG.E R5, desc[UR8][R14.64] ;  /* 0x000000080e05c981 */ /* 0x000ee8000c1e1900 */
[----:B------:R0:W5:Y:S01]  /*1890*/  @!P5 LDG.E R10, desc[UR8][R16.64] ;  /* 0x00000008100ad981 */ /* 0x000162000c1e1900 */
[----:B----4-:R-:W-:-:S04]  /*18a0*/  @!P3 LEA R18, P0, R28, R12, 0x2 ;  /* 0x0000000c1c12b211 */ /* 0x010fc800078010ff */
[----:B------:R-:W-:Y:S01]  /*18b0*/  @!P3 LEA.HI.X R19, R28, R13, R9, 0x2, P0 ;  /* 0x0000000d1c13b211 */ /* 0x000fe200000f1409 */
[----:B------:R-:W-:-:S06]  /*18c0*/  IMAD.MOV.U32 R13, RZ, RZ, -0x800000 ;  /* 0xff800000ff0d7424 */ /* 0x000fcc00078e00ff */
[----:B------:R1:W4:Y:S01]  /*18d0*/  @!P3 LDG.E R13, desc[UR8][R18.64] ;  /* 0x00000008120db981 */ /* 0x000322000c1e1900 */
[----:B------:R-:W1:Y:S01]  /*18e0*/  S2UR UR4, SR_CgaCtaId ;  /* 0x00000000000479c3 */ /* 0x000e620000008800 */
[C---:B------:R-:W-:Y:S02]  /*18f0*/  ISETP.GT.U32.AND P2, PT, R4.reuse, 0x17f, PT ;  /* 0x0000017f0400780c */ /* 0x040fe40003f44070 */
[C---:B------:R-:W-:Y:S02]  /*1900*/  ISETP.GT.U32.AND P1, PT, R4.reuse, 0xff, PT ;  /* 0x000000ff0400780c */ /* 0x040fe40003f24070 */
[C---:B------:R-:W-:Y:S01]  /*1910*/  ISETP.GT.U32.AND P0, PT, R4.reuse, 0x7f, PT ;  /* 0x0000007f0400780c */ /* 0x040fe20003f04070 */
[----:B------:R-:W-:Y:S01]  /*1920*/  UMOV UR5, 0x400 ;  /* 0x0000040000057882 */ /* 0x000fe20000000000 */
[----:B------:R-:W-:-:S07]  /*1930*/  ISETP.GT.U32.AND P3, PT, R4, 0x1ff, PT ;  /* 0x000001ff0400780c */ /* 0x000fce0003f64070 */
[C---:B------:R-:W-:Y:S02]  /*1940*/  @!P2 IMAD.SHL.U32 R12, R4.reuse, 0x4, RZ ;  /* 0x00000004040ca824 */ /* 0x040fe400078e00ff */
[C---:B0-----:R-:W-:Y:S02]  /*1950*/  @!P1 IMAD.SHL.U32 R16, R4.reuse, 0x4, RZ ;  /* 0x0000000404109824 */ /* 0x041fe400078e00ff */
[----:B------:R-:W-:Y:S01]  /*1960*/  @!P0 SHF.L.U32 R9, R4, 0x2, RZ ;  /* 0x0000000204098819 */ /* 0x000fe200000006ff */
[----:B-1----:R-:W-:Y:S01]  /*1970*/  ULEA UR4, UR4, UR5, 0x18 ;  /* 0x0000000504047291 */ /* 0x002fe2000f8ec0ff */
[----:B------:R-:W-:Y:S02]  /*1980*/  @!P2 LOP3.LUT R18, R12, 0x1c, RZ, 0xc0, !PT ;  /* 0x0000001c0c12a812 */ /* 0x000fe400078ec0ff */
[----:B------:R-:W-:Y:S02]  /*1990*/  @!P1 LOP3.LUT R16, R16, 0x1c, RZ, 0xc0, !PT ;  /* 0x0000001c10109812 */ /* 0x000fe400078ec0ff */
[----:B------:R-:W-:-:S02]  /*19a0*/  @!P0 LOP3.LUT R14, R9, 0x1c, RZ, 0xc0, !PT ;  /* 0x0000001c090e8812 */ /* 0x000fc400078ec0ff */
[----:B------:R-:W-:Y:S01]  /*19b0*/  LEA R22, R22, UR4, 0x2 ;  /* 0x0000000416167c11 */ /* 0x000fe2000f8e10ff */
[----:B------:R-:W-:Y:S02]  /*19c0*/  @!P2 VIADD R18, R18, UR4 ;  /* 0x000000041212ac36 */ /* 0x000fe40008000000 */
[----:B------:R-:W-:Y:S02]  /*19d0*/  @!P1 VIADD R16, R16, UR4 ;  /* 0x0000000410109c36 */ /* 0x000fe40008000000 */
[----:B------:R-:W-:Y:S02]  /*19e0*/  @!P0 VIADD R14, R14, UR4 ;  /* 0x000000040e0e8c36 */ /* 0x000fe40008000000 */
[C---:B------:R-:W-:Y:S02]  /*19f0*/  IMAD R17, R3.reuse, 0x24, R22 ;  /* 0x0000002403117824 */ /* 0x040fe400078e0216 */
[C---:B------:R-:W-:Y:S02]  /*1a00*/  @!P2 IMAD R15, R3.reuse, 0x24, R18 ;  /* 0x00000024030fa824 */ /* 0x040fe400078e0212 */
[----:B------:R-:W-:-:S02]  /*1a10*/  @!P1 IMAD R16, R3, 0x24, R16 ;  /* 0x0000002403109824 */ /* 0x000fc400078e0210 */
[----:B------:R-:W-:Y:S01]  /*1a20*/  @!P0 IMAD R14, R3, 0x24, R14 ;  /* 0x00000024030e8824 */ /* 0x000fe200078e020e */
[----:B------:R-:W-:Y:S01]  /*1a30*/  SHF.R.U32.HI R12, RZ, 0x4, R4 ;  /* 0x00000004ff0c7819 */ /* 0x000fe20000011604 */
[----:B------:R-:W-:Y:S01]  /*1a40*/  IMAD.MOV.U32 R24, RZ, RZ, -0x800000 ;  /* 0xff800000ff187424 */ /* 0x000fe200078e00ff */
[----:B------:R-:W-:Y:S01]  /*1a50*/  LOP3.LUT R9, R4, 0xf, RZ, 0xc0, !PT ;  /* 0x0000000f04097812 */ /* 0x000fe200078ec0ff */
[----:B------:R-:W-:Y:S01]  /*1a60*/  IMAD.MOV.U32 R25, RZ, RZ, -0x800000 ;  /* 0xff800000ff197424 */ /* 0x000fe200078e00ff */
[----:B------:R-:W-:Y:S01]  /*1a70*/  LEA R18, R12, UR4, 0x2 ;  /* 0x000000040c127c11 */ /* 0x000fe2000f8e10ff */
[----:B------:R-:W-:Y:S01]  /*1a80*/  IMAD.MOV.U32 R23, RZ, RZ, -0x800000 ;  /* 0xff800000ff177424 */ /* 0x000fe200078e00ff */
[----:B------:R-:W-:Y:S01]  /*1a90*/  MOV R27, 0xff800000 ;  /* 0xff800000001b7802 */ /* 0x000fe20000000f00 */
[----:B------:R-:W0:Y:S02]  /*1aa0*/  LDC R3, c[0x0][0x434] ;  /* 0x00010d00ff037b82 */ /* 0x000e240000000800 */
[----:B------:R-:W-:Y:S01]  /*1ab0*/  IMAD R19, R9, 0x24, R18 ;  /* 0x0000002409137824 */ /* 0x000fe200078e0212 */
[----:B--2---:R-:W-:Y:S04]  /*1ac0*/  @!P3 STS [R17], R6 ;  /* 0x000000061100b388 */ /* 0x004fe80000000800 */
[----:B-----5:R0:W-:Y:S04]  /*1ad0*/  @!P2 STS [R15+0x240], R10 ;  /* 0x0002400a0f00a388 */ /* 0x0201e80000000800 */
[----:B---3--:R-:W-:Y:S04]  /*1ae0*/  @!P1 STS [R16+0x480], R5 ;  /* 0x0004800510009388 */ /* 0x008fe80000000800 */
[----:B----4-:R-:W-:Y:S01]  /*1af0*/  @!P0 STS [R14+0x6c0], R13 ;  /* 0x0006c00d0e008388 */ /* 0x010fe20000000800 */
[----:B------:R-:W-:Y:S06]  /*1b00*/  BAR.SYNC.DEFER_BLOCKING 0x0 ;  /* 0x0000000000007b1d */ /* 0x000fec0000010000 */
[----:B------:R-:W-:Y:S04]  /*1b10*/  @!P0 LDS R27, [R19] ;  /* 0x00000000131b8984 */ /* 0x000fe80000000800 */
[----:B------:R-:W-:Y:S04]  /*1b20*/  @!P0 LDS R24, [R19+0x240] ;  /* 0x0002400013188984 */ /* 0x000fe80000000800 */
[----:B------:R-:W1:Y:S04]  /*1b30*/  @!P0 LDS R25, [R19+0x480] ;  /* 0x0004800013198984 */ /* 0x000e680000000800 */
[----:B------:R-:W2:Y:S01]  /*1b40*/  @!P0 LDS R23, [R19+0x6c0] ;  /* 0x0006c00013178984 */ /* 0x000ea20000000800 */
[----:B0-----:R-:W-:-:S04]  /*1b50*/  IABS R10, R3 ;  /* 0x00000003000a7213 */ /* 0x001fc80000000000 */
[----:B------:R-:W0:Y:S01]  /*1b60*/  I2F.RP R18, R10 ;  /* 0x0000000a00127306 */ /* 0x000e220000209400 */
[----:B-1----:R-:W-:-:S04]  /*1b70*/  FMNMX3.FTZ R6, R27, R24, R25, !PT ;  /* 0x000000181b067276 */ /* 0x002fc80007810019 */
[----:B--2---:R-:W-:-:S05]  /*1b80*/  FMNMX.FTZ R6, R6, R23, !PT ;  /* 0x0000001706067209 */ /* 0x004fca0007810000 */
[----:B------:R-:W1:Y:S01]  /*1b90*/  SHFL.BFLY PT, R15, R6, 0x8, 0x1f ;  /* 0x0d001f00060f7f89 */ /* 0x000e6200000e0000 */
[----:B0-----:R-:W0:Y:S01]  /*1ba0*/  MUFU.RCP R16, R18 ;  /* 0x0000001200107308 */ /* 0x001e220000001000 */
[----:B-1----:R-:W-:-:S05]  /*1bb0*/  FMNMX.FTZ R15, R6, R15, !PT ;  /* 0x0000000f060f7209 */ /* 0x002fca0007810000 */
[----:B------:R-:W1:Y:S01]  /*1bc0*/  SHFL.BFLY PT, R14, R15, 0x4, 0x1f ;  /* 0x0c801f000f0e7f89 */ /* 0x000e6200000e0000 */
[----:B0-----:R-:W-:-:S04]  /*1bd0*/  IADD3 R16, PT, PT, R16, 0xffffffe, RZ ;  /* 0x0ffffffe10107810 */ /* 0x001fc80007ffe0ff */
[----:B------:R-:W0:Y:S01]  /*1be0*/  F2I.FTZ.U32.TRUNC.NTZ R17, R16 ;  /* 0x0000001000117305 */ /* 0x000e22000021f000 */
[----:B-1----:R-:W-:Y:S01]  /*1bf0*/  FMNMX.FTZ R14, R15, R14, !PT ;  /* 0x0000000e0f0e7209 */ /* 0x002fe20007810000 */
[----:B0-----:R-:W-:Y:S01]  /*1c00*/  IMAD.MOV R5, RZ, RZ, -R17 ;  /* 0x000000ffff057224 */ /* 0x001fe200078e0a11 */
[----:B------:R-:W0:Y:S03]  /*1c10*/  LDC R15, c[0x0][0x3e0] ;  /* 0x0000f800ff0f7b82 */ /* 0x000e260000000800 */
[----:B------:R-:W1:Y:S01]  /*1c20*/  SHFL.BFLY PT, R13, R14, 0x2, 0x1f ;  /* 0x0c401f000e0d7f89 */ /* 0x000e6200000e0000 */
[----:B------:R-:W-:Y:S02]  /*1c30*/  IMAD R6, R5, R10, RZ ;  /* 0x0000000a05067224 */ /* 0x000fe400078e02ff */
[----:B------:R-:W-:Y:S01]  /*1c40*/  IMAD.MOV.U32 R16, RZ, RZ, RZ ;  /* 0x000000ffff107224 */ /* 0x000fe200078e00ff */
[----:B------:R-:W-:-:S03]  /*1c50*/  IABS R5, R2 ;  /* 0x0000000200057213 */ /* 0x000fc60000000000 */
[----:B------:R-:W-:-:S06]  /*1c60*/  IMAD.HI.U32 R6, R17, R6, R16 ;  /* 0x0000000611067227 */ /* 0x000fcc00078e0010 */
[----:B------:R-:W-:Y:S01]  /*1c70*/  IMAD.HI.U32 R6, R6, R5, RZ ;  /* 0x0000000506067227 */ /* 0x000fe200078e00ff */
[----:B-1----:R-:W-:-:S03]  /*1c80*/  FMNMX.FTZ R13, R14, R13, !PT ;  /* 0x0000000d0e0d7209 */ /* 0x002fc60007810000 */
[----:B------:R-:W-:Y:S02]  /*1c90*/  IMAD.MOV R14, RZ, RZ, -R6 ;  /* 0x000000ffff0e7224 */ /* 0x000fe400078e0a06 */
[----:B------:R-:W1:Y:S02]  /*1ca0*/  SHFL.BFLY PT, R16, R13, 0x1, 0x1f ;  /* 0x0c201f000d107f89 */ /* 0x000e6400000e0000 */
[----:B------:R-:W-:-:S05]  /*1cb0*/  IMAD R5, R10, R14, R5 ;  /* 0x0000000e0a057224 */ /* 0x000fca00078e0205 */
[----:B------:R-:W-:-:S13]  /*1cc0*/  ISETP.GT.U32.AND P0, PT, R10, R5, PT ;  /* 0x000000050a00720c */ /* 0x000fda0003f04070 */
[----:B------:R-:W-:-:S04]  /*1cd0*/  @!P0 IADD3 R5, PT, PT, R5, -R10, RZ ;  /* 0x8000000a05058210 */ /* 0x000fc80007ffe0ff */
[----:B------:R-:W-:Y:S02]  /*1ce0*/  ISETP.GE.U32.AND P2, PT, R5, R10, PT ;  /* 0x0000000a0500720c */ /* 0x000fe40003f46070 */
[----:B-1----:R-:W-:-:S04]  /*1cf0*/  FMNMX.FTZ R16, R13, R16, !PT ;  /* 0x000000100d107209 */ /* 0x002fc80007810000 */
[----:B------:R-:W-:Y:S01]  /*1d00*/  FSETP.NEU.FTZ.AND P1, PT, R16, -INF , PT ;  /* 0xff8000001000780b */ /* 0x000fe20003f3d000 */
[----:B------:R-:W-:Y:S01]  /*1d10*/  @!P0 VIADD R6, R6, 0x1 ;  /* 0x0000000106068836 */ /* 0x000fe20000000000 */
[----:B------:R-:W-:Y:S02]  /*1d20*/  LOP3.LUT R5, R2, R3, RZ, 0x3c, !PT ;  /* 0x0000000302057212 */ /* 0x000fe400078e3cff */
[----:B------:R-:W-:-:S03]  /*1d30*/  FSEL R2, R16, RZ, P1 ;  /* 0x000000ff10027208 */ /* 0x000fc60000800000 */
[----:B------:R-:W-:Y:S02]  /*1d40*/  @P2 VIADD R6, R6, 0x1 ;  /* 0x0000000106062836 */ /* 0x000fe40000000000 */
[C---:B------:R-:W-:Y:S01]  /*1d50*/  FADD.FTZ R10, -R2.reuse, R27 ;  /* 0x0000001b020a7221 */ /* 0x040fe20000010100 */
[C---:B------:R-:W-:Y:S01]  /*1d60*/  FADD.FTZ R19, -R2.reuse, R24 ;  /* 0x0000001802137221 */ /* 0x040fe20000010100 */
[----:B------:R-:W-:Y:S02]  /*1d70*/  IMAD.MOV.U32 R14, RZ, RZ, R6 ;  /* 0x000000ffff0e7224 */ /* 0x000fe400078e0006 */
[----:B------:R-:W-:Y:S01]  /*1d80*/  FADD.FTZ R6, -R2, R25 ;  /* 0x0000001902067221 */ /* 0x000fe20000010100 */
[----:B------:R-:W-:Y:S01]  /*1d90*/  FMUL.FTZ R10, R10, 1.4426950216293334961 ;  /* 0x3fb8aa3b0a0a7820 */ /* 0x000fe20000410000 */
[----:B------:R-:W-:Y:S02]  /*1da0*/  FMUL.FTZ R19, R19, 1.4426950216293334961 ;  /* 0x3fb8aa3b13137820 */ /* 0x000fe40000410000 */
[----:B------:R-:W-:Y:S01]  /*1db0*/  FMUL.FTZ R6, R6, 1.4426950216293334961 ;  /* 0x3fb8aa3b06067820 */ /* 0x000fe20000410000 */
[----:B------:R-:W-:-:S02]  /*1dc0*/  FADD.FTZ R16, -R2, R23 ;  /* 0x0000001702107221 */ /* 0x000fc40000010100 */
[----:B------:R-:W-:Y:S02]  /*1dd0*/  MUFU.EX2 R10, R10 ;  /* 0x0000000a000a7308 */ /* 0x000fe40000000800 */
[----:B------:R-:W-:-:S06]  /*1de0*/  FMUL.FTZ R16, R16, 1.4426950216293334961 ;  /* 0x3fb8aa3b10107820 */ /* 0x000fcc0000410000 */
[----:B------:R-:W1:Y:S08]  /*1df0*/  MUFU.EX2 R19, R19 ;  /* 0x0000001300137308 */ /* 0x000e700000000800 */
[----:B------:R-:W2:Y:S01]  /*1e00*/  MUFU.EX2 R6, R6 ;  /* 0x0000000600067308 */ /* 0x000ea20000000800 */
[----:B------:R-:W-:Y:S02]  /*1e10*/  ISETP.GE.AND P1, PT, R5, RZ, PT ;  /* 0x000000ff0500720c */ /* 0x000fe40003f26270 */
[----:B------:R-:W-:-:S05]  /*1e20*/  ISETP.NE.AND P0, PT, R3, RZ, PT ;  /* 0x000000ff0300720c */ /* 0x000fca0003f05270 */
[----:B------:R-:W3:Y:S01]  /*1e30*/  MUFU.EX2 R18, R16 ;  /* 0x0000001000127308 */ /* 0x000ee20000000800 */
[----:B-1----:R-:W-:Y:S01]  /*1e40*/  FADD.FTZ R19, R10, R19 ;  /* 0x000000130a137221 */ /* 0x002fe20000010000 */
[----:B------:R-:W-:-:S03]  /*1e50*/  USHF.R.S32.HI UR4, URZ, 0x1f, UR22 ;  /* 0x0000001fff047899 */ /* 0x000fc60008011416 */
[----:B--2---:R-:W-:Y:S01]  /*1e60*/  FADD.FTZ R19, R19, R6 ;  /* 0x0000000613137221 */ /* 0x004fe20000010000 */
[----:B------:R-:W-:Y:S01]  /*1e70*/  @!P1 IADD3 R14, PT, PT, -R14, RZ, RZ ;  /* 0x000000ff0e0e9210 */ /* 0x000fe20007ffe1ff */
[----:B------:R-:W-:Y:S01]  /*1e80*/  ULOP3.LUT UR4, UR4, 0x1, URZ, 0xfc, !UPT ;  /* 0x0000000104047892 */ /* 0x000fe2000f8efcff */
[----:B------:R-:W-:Y:S01]  /*1e90*/  @!P0 LOP3.LUT R14, RZ, R3, RZ, 0x33, !PT ;  /* 0x00000003ff0e8212 */ /* 0x000fe200078e33ff */
[----:B---3--:R-:W-:-:S04]  /*1ea0*/  FADD.FTZ R18, R19, R18 ;  /* 0x0000001213127221 */ /* 0x008fc80000010000 */
[----:B------:R-:W-:Y:S01]  /*1eb0*/  IMAD R5, R14, UR4, RZ ;  /* 0x000000040e057c24 */ /* 0x000fe2000f8e02ff */
[----:B------:R-:W1:Y:S01]  /*1ec0*/  SHFL.BFLY PT, R19, R18, 0x8, 0x1f ;  /* 0x0d001f0012137f89 */ /* 0x000e6200000e0000 */
[----:B0-----:R-:W-:-:S03]  /*1ed0*/  IABS R13, R15 ;  /* 0x0000000f000d7213 */ /* 0x001fc60000000000 */
[----:B------:R-:W0:Y:S01]  /*1ee0*/  LDCU UR4, c[0x0][0x430] ;  /* 0x00008600ff0477ac */ /* 0x000e220008000800 */
[----:B------:R-:W-:Y:S01]  /*1ef0*/  IABS R17, R5 ;  /* 0x0000000500117213 */ /* 0x000fe20000000000 */
[----:B------:R-:W2:Y:S08]  /*1f00*/  I2F.RP R22, R13 ;  /* 0x0000000d00167306 */ /* 0x000eb00000209400 */
[----:B------:R-:W3:Y:S08]  /*1f10*/  I2F.RP R26, R17 ;  /* 0x00000011001a7306 */ /* 0x000ef00000209400 */
[----:B--2---:R-:W2:Y:S01]  /*1f20*/  MUFU.RCP R28, R22 ;  /* 0x00000016001c7308 */ /* 0x004ea20000001000 */
[----:B-1----:R-:W-:-:S07]  /*1f30*/  FADD.FTZ R19, R18, R19 ;  /* 0x0000001312137221 */ /* 0x002fce0000010000 */
[----:B---3--:R-:W1:Y:S01]  /*1f40*/  MUFU.RCP R26, R26 ;  /* 0x0000001a001a7308 */ /* 0x008e620000001000 */
[----:B------:R-:W3:Y:S01]  /*1f50*/  SHFL.BFLY PT, R16, R19, 0x4, 0x1f ;  /* 0x0c801f0013107f89 */ /* 0x000ee200000e0000 */
[----:B--2---:R-:W-:-:S06]  /*1f60*/  VIADD R28, R28, 0xffffffe ;  /* 0x0ffffffe1c1c7836 */ /* 0x004fcc0000000000 */
[----:B------:R-:W2:Y:S01]  /*1f70*/  F2I.FTZ.U32.TRUNC.NTZ R29, R28 ;  /* 0x0000001c001d7305 */ /* 0x000ea2000021f000 */
[----:B-1----:R-:W-:-:S07]  /*1f80*/  VIADD R32, R26, 0xffffffe ;  /* 0x0ffffffe1a207836 */ /* 0x002fce0000000000 */
[----:B------:R-:W1:Y:S01]  /*1f90*/  F2I.FTZ.U32.TRUNC.NTZ R33, R32 ;  /* 0x0000002000217305 */ /* 0x000e62000021f000 */
[----:B---3--:R-:W-:Y:S01]  /*1fa0*/  FADD.FTZ R16, R19, R16 ;  /* 0x0000001013107221 */ /* 0x008fe20000010000 */
[----:B--2---:R-:W-:-:S04]  /*1fb0*/  IADD3 R6, PT, PT, RZ, -R29, RZ ;  /* 0x8000001dff067210 */ /* 0x004fc80007ffe0ff */
[----:B------:R-:W2:Y:S01]  /*1fc0*/  SHFL.BFLY PT, R41, R16, 0x2, 0x1f ;  /* 0x0c401f0010297f89 */ /* 0x000ea200000e0000 */
[----:B------:R-:W-:Y:S02]  /*1fd0*/  IMAD R39, R6, R13, RZ ;  /* 0x0000000d06277224 */ /* 0x000fe400078e02ff */
[--C-:B-1----:R-:W-:Y:S02]  /*1fe0*/  IMAD.MOV R10, RZ, RZ, -R33.reuse ;  /* 0x000000ffff0a7224 */ /* 0x102fe400078e0a21 */
[----:B------:R-:W-:Y:S02]  /*1ff0*/  IMAD.MOV.U32 R32, RZ, RZ, RZ ;  /* 0x000000ffff207224 */ /* 0x000fe400078e00ff */
[----:B------:R-:W-:Y:S02]  /*2000*/  IMAD R37, R10, R17, RZ ;  /* 0x000000110a257224 */ /* 0x000fe400078e02ff */
[----:B------:R-:W-:Y:S01]  /*2010*/  VIADD R6, R17, UR18 ;  /* 0x0000001211067c36 */ /* 0x000fe20008000000 */
[----:B------:R-:W-:Y:S01]  /*2020*/  IABS R10, R5 ;  /* 0x00000005000a7213 */ /* 0x000fe20000000000 */
[----:B------:R-:W-:-:S03]  /*2030*/  IMAD.HI.U32 R37, R33, R37, R32 ;  /* 0x0000002521257227 */ /* 0x000fc600078e0020 */
[----:B------:R-:W-:Y:S01]  /*2040*/  IABS R18, R6 ;  /* 0x0000000600127213 */ /* 0x000fe20000000000 */
[----:B------:R-:W-:Y:S01]  /*2050*/  IMAD.MOV.U32 R28, RZ, RZ, RZ ;  /* 0x000000ffff1c7224 */ /* 0x000fe200078e00ff */
[----:B------:R-:W-:-:S03]  /*2060*/  IADD3 R10, PT, PT, RZ, -R10, RZ ;  /* 0x8000000aff0a7210 */ /* 0x000fc60007ffe0ff */
[----:B------:R-:W-:-:S04]  /*2070*/  IMAD.HI.U32 R39, R29, R39, R28 ;  /* 0x000000271d277227 */ /* 0x000fc800078e001c */
[----:B------:R-:W-:-:S04]  /*2080*/  IMAD.HI.U32 R37, R37, R18, RZ ;  /* 0x0000001225257227 */ /* 0x000fc800078e00ff */
[----:B--2---:R-:W-:Y:S01]  /*2090*/  FADD.FTZ R41, R16, R41 ;  /* 0x0000002910297221 */ /* 0x004fe20000010000 */
        /* <DEDUP_REMOVED lines=9> */
[----:B------:R-:W2:Y:S01]  /*2130*/  LDC.U8 R10, c[0x0][0x549] ;  /* 0x00015240ff0a7b82 */ /* 0x000ea20000000000 */
[----:B------:R-:W-:-:S03]  /*2140*/  @!P3 IADD3 R37, PT, PT, R37, 0x1, RZ ;  /* 0x000000012525b810 */ /* 0x000fc60007ffe0ff */
[----:B------:R-:W-:Y:S01]  /*2150*/  @!P1 IMAD.IADD R18, R18, 0x1, -R13 ;  /* 0x0000000112129824 */ /* 0x000fe200078e0a0d */
[C---:B------:R-:W-:Y:S01]  /*2160*/  LOP3.LUT R22, R6.reuse, R17, RZ, 0x3c, !PT ;  /* 0x0000001106167212 */ /* 0x040fe200078e3cff */
[----:B-1----:R-:W-:Y:S01]  /*2170*/  FADD.FTZ R16, R41, R16 ;  /* 0x0000001029107221 */ /* 0x002fe20000010000 */
[----:B------:R-:W-:Y:S02]  /*2180*/  LOP3.LUT R6, R6, R15, RZ, 0x3c, !PT ;  /* 0x0000000f06067212 */ /* 0x000fe400078e3cff */
[----:B------:R-:W-:Y:S01]  /*2190*/  ISETP.GE.U32.AND P4, PT, R18, R13, PT ;  /* 0x0000000d1200720c */ /* 0x000fe20003f86070 */
[----:B------:R-:W-:Y:S01]  /*21a0*/  @!P1 VIADD R19, R19, 0x1 ;  /* 0x0000000113139836 */ /* 0x000fe20000000000 */
[----:B------:R-:W-:Y:S01]  /*21b0*/  ISETP.GE.AND P3, PT, R6, RZ, PT ;  /* 0x000000ff0600720c */ /* 0x000fe20003f66270 */
[----:B------:R-:W-:Y:S01]  /*21c0*/  @P2 VIADD R37, R37, 0x1 ;  /* 0x0000000125252836 */ /* 0x000fe20000000000 */
[----:B------:R-:W-:Y:S02]  /*21d0*/  FSETP.NE.FTZ.AND P2, PT, R16, RZ, PT ;  /* 0x000000ff1000720b */ /* 0x000fe40003f55000 */
[----:B------:R-:W-:-:S02]  /*21e0*/  ISETP.NE.AND P1, PT, R15, RZ, PT ;  /* 0x000000ff0f00720c */ /* 0x000fc40003f25270 */
[----:B------:R-:W-:Y:S02]  /*21f0*/  ISETP.GE.AND P0, PT, R22, RZ, PT ;  /* 0x000000ff1600720c */ /* 0x000fe40003f06270 */
[----:B------:R-:W-:-:S03]  /*2200*/  ISETP.NE.AND P5, PT, R5, RZ, PT ;  /* 0x000000ff0500720c */ /* 0x000fc60003fa5270 */
[----:B------:R-:W-:Y:S01]  /*2210*/  @P4 VIADD R19, R19, 0x1 ;  /* 0x0000000113134836 */ /* 0x000fe20000000000 */
[----:B------:R-:W-:-:S03]  /*2220*/  ISETP.NE.AND P4, PT, R14, RZ, PT ;  /* 0x000000ff0e00720c */ /* 0x000fc60003f85270 */
[----:B------:R-:W-:Y:S01]  /*2230*/  @!P3 IMAD.MOV R19, RZ, RZ, -R19 ;  /* 0x000000ffff13b224 */ /* 0x000fe200078e0a13 */
[----:B------:R-:W1:Y:S01]  /*2240*/  @P2 MUFU.LG2 R13, R16 ;  /* 0x00000010000d2308 */ /* 0x000e620000000c00 */
[----:B------:R-:W-:Y:S02]  /*2250*/  @!P1 LOP3.LUT R19, RZ, R15, RZ, 0x33, !PT ;  /* 0x0000000fff139212 */ /* 0x000fe400078e33ff */
[----:B------:R-:W-:Y:S02]  /*2260*/  LOP3.LUT P1, RZ, R4, 0x38f, RZ, 0xc0, !PT ;  /* 0x0000038f04ff7812 */ /* 0x000fe4000782c0ff */
[----:B------:R-:W-:Y:S02]  /*2270*/  @!P0 IADD3 R37, PT, PT, -R37, RZ, RZ ;  /* 0x000000ff25258210 */ /* 0x000fe40007ffe1ff */
[----:B--2---:R-:W-:Y:S02]  /*2280*/  ISETP.NE.AND P0, PT, R10, RZ, PT ;  /* 0x000000ff0a00720c */ /* 0x004fe40003f05270 */
[----:B------:R-:W-:-:S02]  /*2290*/  @!P5 LOP3.LUT R37, RZ, R17, RZ, 0x33, !PT ;  /* 0x00000011ff25d212 */ /* 0x000fc400078e33ff */
[----:B------:R-:W-:Y:S02]  /*22a0*/  SEL R17, RZ, 0x1, !P4 ;  /* 0x00000001ff117807 */ /* 0x000fe40006000000 */
[----:B------:R-:W-:Y:S02]  /*22b0*/  SHF.R.S32.HI R6, RZ, 0x1f, R5 ;  /* 0x0000001fff067819 */ /* 0x000fe40000011405 */
[C---:B------:R-:W-:Y:S02]  /*22c0*/  SEL R10, R3.reuse, 0x1, !P0 ;  /* 0x00000001030a7807 */ /* 0x040fe40004000000 */
[----:B------:R-:W-:Y:S02]  /*22d0*/  ISETP.LT.U32.AND P0, PT, R20, R37, PT ;  /* 0x000000251400720c */ /* 0x000fe40003f01070 */
[----:B------:R-:W-:Y:S02]  /*22e0*/  SHF.R.S32.HI R29, RZ, 0x1f, R37 ;  /* 0x0000001fff1d7819 */ /* 0x000fe40000011425 */
[----:B------:R-:W-:Y:S01]  /*22f0*/  LOP3.LUT R17, R6, R17, RZ, 0xfc, !PT ;  /* 0x0000001106117212 */ /* 0x000fe200078efcff */
[----:B0-----:R-:W-:Y:S01]  /*2300*/  IMAD R6, R3, UR4, RZ ;  /* 0x0000000403067c24 */ /* 0x001fe2000f8e02ff */
[----:B------:R-:W-:Y:S01]  /*2310*/  ISETP.LT.AND.EX P0, PT, R21, R29, PT, P0 ;  /* 0x0000001d1500720c */ /* 0x000fe20003f01300 */
[----:B------:R-:W-:Y:S01]  /*2320*/  IMAD R10, R19, R10, RZ ;  /* 0x0000000a130a7224 */ /* 0x000fe200078e02ff */
[----:B------:R-:W-:Y:S01]  /*2330*/  BSSY.RECONVERGENT B1, `(.L_x_320) ;  /* 0x000012b000017945 */ /* 0x000fe20003800200 */
[----:B------:R-:W-:-:S02]  /*2340*/  IMAD.MOV.U32 R22, RZ, RZ, 0x7f800000 ;  /* 0x7f800000ff167424 */ /* 0x000fc400078e00ff */
        /* <DEDUP_REMOVED lines=55> */
.L_x_323:
[----:B------:R-:W-:Y:S01]  /*26c0*/  IMAD.MOV.U32 R20, RZ, RZ, R2 ;  /* 0x000000ffff147224 */ /* 0x000fe200078e0002 */
[----:B------:R-:W-:Y:S01]  /*26d0*/  MOV R19, RZ ;  /* 0x000000ff00137202 */ /* 0x000fe20000000f00 */
[----:B------:R-:W-:Y:S01]  /*26e0*/  IMAD.MOV.U32 R18, RZ, RZ, R32 ;  /* 0x000000ffff127224 */ /* 0x000fe200078e0020 */
[----:B------:R-:W-:Y:S02]  /*26f0*/  MOV R16, 0x2710 ;  /* 0x0000271000107802 */ /* 0x000fe40000000f00 */
[----:B------:R-:W-:Y:S05]  /*2700*/  CALL.REL.NOINC `($__internal_8_$__cuda_sm20_div_s64) ;  /* 0x00000028005c7944 */ /* 0x000fea0003c00000 */
[----:B------:R-:W-:Y:S02]  /*2710*/  IADD3 R17, PT, PT, -R10, RZ, RZ ;  /* 0x000000ff0a117210 */ /* 0x000fe40007ffe1ff */
[----:B------:R-:W-:-:S03]  /*2720*/  MOV R33, R13 ;  /* 0x0000000d00217202 */ /* 0x000fc60000000f00 */
[----:B------:R-:W-:Y:S01]  /*2730*/  IMAD R14, R32, R17, R2 ;  /* 0x00000011200e7224 */ /* 0x000fe200078e0202 */
[----:B------:R-:W-:-:S07]  /*2740*/  MOV R32, R10 ;  /* 0x0000000a00207202 */ /* 0x000fce0000000f00 */
.L_x_324:
        /* <DEDUP_REMOVED lines=59> */
.L_x_326:
[----:B------:R-:W-:Y:S01]  /*2b00*/  IMAD.MOV.U32 R20, RZ, RZ, R32 ;  /* 0x000000ffff147224 */ /* 0x000fe200078e0020 */
[----:B------:R-:W-:Y:S01]  /*2b10*/  MOV R19, R33 ;  /* 0x0000002100137202 */ /* 0x000fe20000000f00 */
[----:B------:R-:W-:Y:S01]  /*2b20*/  IMAD.MOV.U32 R18, RZ, RZ, R30 ;  /* 0x000000ffff127224 */ /* 0x000fe200078e001e */
[----:B------:R-:W-:Y:S02]  /*2b30*/  MOV R16, 0x2b50 ;  /* 0x00002b5000107802 */ /* 0x000fe40000000f00 */
[----:B------:R-:W-:Y:S05]  /*2b40*/  CALL.REL.NOINC `($__internal_8_$__cuda_sm20_div_s64) ;  /* 0x00000024004c7944 */ /* 0x000fea0003c00000 */
[----:B------:R-:W-:-:S05]  /*2b50*/  IADD3 R13, PT, PT, -R10, RZ, RZ ;  /* 0x000000ff0a0d7210 */ /* 0x000fca0007ffe1ff */
[----:B------:R-:W-:Y:S02]  /*2b60*/  IMAD R30, R13, R30, R32 ;  /* 0x0000001e0d1e7224 */ /* 0x000fe400078e0220 */
.L_x_327:
[----:B------:R-:W-:Y:S05]  /*2b70*/  BSYNC.RECONVERGENT B0 ;  /* 0x0000000000007941 */ /* 0x000fea0003800200 */
.L_x_325:
        /* <DEDUP_REMOVED lines=15> */
[----:B0-----:R-:W-:-:S07]  /*2c70*/  VIADD R20, R20, 0xffffffe ;  /* 0x0ffffffe14147836 */ /* 0x001fce0000000000 */
[----:B------:R-:W0:Y:S01]  /*2c80*/  F2I.FTZ.U32.TRUNC.NTZ R21, R20 ;  /* 0x0000001400157305 */ /* 0x000e22000021f000 */
[----:B-1----:R-:W-:-:S07]  /*2c90*/  VIADD R16, R16, 0xffffffe ;  /* 0x0ffffffe10107836 */ /* 0x002fce0000000000 */
[----:B------:R-:W1:Y:S01]  /*2ca0*/  F2I.FTZ.U32.TRUNC.NTZ R17, R16 ;  /* 0x0000001000117305 */ /* 0x000e62000021f000 */
[----:B0-----:R-:W-:-:S07]  /*2cb0*/  IMAD.MOV R29, RZ, RZ, -R21 ;  /* 0x000000ffff1d7224 */ /* 0x001fce00078e0a15 */
[----:B------:R0:W2:Y:S01]  /*2cc0*/  MUFU.RCP R35, R14 ;  /* 0x0000000e00237308 */ /* 0x0000a20000001000 */
[----:B------:R-:W-:Y:S02]  /*2cd0*/  IMAD.MOV.U32 R20, RZ, RZ, RZ ;  /* 0x000000ffff147224 */ /* 0x000fe400078e00ff */
[----:B------:R-:W-:Y:S01]  /*2ce0*/  IMAD R32, R29, R26, RZ ;  /* 0x0000001a1d207224 */ /* 0x000fe200078e02ff */
[----:B-1----:R-:W-:-:S03]  /*2cf0*/  IADD3 R19, PT, PT, RZ, -R17, RZ ;  /* 0x80000011ff137210 */ /* 0x002fc60007ffe0ff */
[----:B------:R-:W-:-:S04]  /*2d00*/  IMAD.HI.U32 R32, R21, R32, R20 ;  /* 0x0000002015207227 */ /* 0x000fc800078e0014 */
[----:B------:R-:W-:Y:S01]  /*2d10*/  HFMA2 R16, -RZ, RZ, 0, 0 ;  /* 0x00000000ff107431 */ /* 0x000fe200000001ff */
[----:B------:R-:W-:Y:S01]  /*2d20*/  IABS R21, R30 ;  /* 0x0000001e00157213 */ /* 0x000fe20000000000 */
[----:B------:R-:W-:Y:S01]  /*2d30*/  IMAD R34, R19, R18, RZ ;  /* 0x0000001213227224 */ /* 0x000fe200078e02ff */
[----:B------:R-:W-:Y:S02]  /*2d40*/  IABS R19, R8 ;  /* 0x0000000800137213 */ /* 0x000fe40000000000 */
[----:B------:R-:W-:Y:S01]  /*2d50*/  IABS R20, R11 ;  /* 0x0000000b00147213 */ /* 0x000fe20000000000 */
[----:B------:R-:W-:Y:S01]  /*2d60*/  IMAD.HI.U32 R32, R32, R21, RZ ;  /* 0x0000001520207227 */ /* 0x000fe200078e00ff */
[----:B0-----:R-:W-:Y:S01]  /*2d70*/  IABS R14, R6 ;  /* 0x00000006000e7213 */ /* 0x001fe20000000000 */
[----:B------:R-:W0:Y:S02]  /*2d80*/  I2F.U32.RP R31, R19 ;  /* 0x00000013001f7306 */ /* 0x000e240000209000 */
[----:B--2---:R-:W-:-:S02]  /*2d90*/  VIADD R35, R35, 0xffffffe ;  /* 0x0ffffffe23237836 */ /* 0x004fc40000000000 */
[----:B------:R-:W-:Y:S02]  /*2da0*/  IMAD.MOV R20, RZ, RZ, -R20 ;  /* 0x000000ffff147224 */ /* 0x000fe400078e0a14 */
[----:B------:R-:W-:Y:S01]  /*2db0*/  IMAD.HI.U32 R34, R17, R34, R16 ;  /* 0x0000002211227227 */ /* 0x000fe200078e0010 */
[----:B------:R-:W-:Y:S01]  /*2dc0*/  IABS R17, R10 ;  /* 0x0000000a00117213 */ /* 0x000fe20000000000 */
[----:B------:R-:W1:Y:S01]  /*2dd0*/  I2F.U32.RP R28, R14 ;  /* 0x0000000e001c7306 */ /* 0x000e620000209000 */
[----:B------:R-:W-:Y:S01]  /*2de0*/  IABS R16, R7 ;  /* 0x0000000700107213 */ /* 0x000fe20000000000 */
[----:B------:R-:W-:Y:S02]  /*2df0*/  IMAD R21, R32, R20, R21 ;  /* 0x0000001420157224 */ /* 0x000fe400078e0215 */
[----:B------:R-:W-:-:S03]  /*2e00*/  IMAD.HI.U32 R29, R34, R17, RZ ;  /* 0x00000011221d7227 */ /* 0x000fc600078e00ff */
[----:B------:R-:W-:Y:S01]  /*2e10*/  ISETP.GT.U32.AND P4, PT, R26, R21, PT ;  /* 0x000000151a00720c */ /* 0x000fe20003f84070 */
[----:B------:R-:W2:Y:S01]  /*2e20*/  F2I.FTZ.U32.TRUNC.NTZ R35, R35 ;  /* 0x0000002300237305 */ /* 0x000ea2000021f000 */
[----:B------:R-:W-:Y:S02]  /*2e30*/  IMAD.MOV R16, RZ, RZ, -R16 ;  /* 0x000000ffff107224 */ /* 0x000fe400078e0a10 */
[----:B------:R-:W-:Y:S02]  /*2e40*/  IMAD.MOV.U32 R34, RZ, RZ, RZ ;  /* 0x000000ffff227224 */ /* 0x000fe400078e00ff */
[----:B------:R-:W-:-:S03]  /*2e50*/  IMAD R17, R29, R16, R17 ;  /* 0x000000101d117224 */ /* 0x000fc600078e0211 */
[----:B0-----:R-:W0:Y:S02]  /*2e60*/  MUFU.RCP R31, R31 ;  /* 0x0000001f001f7308 */ /* 0x001e240000001000 */
[----:B------:R-:W-:Y:S02]  /*2e70*/  ISETP.GT.U32.AND P2, PT, R18, R17, PT ;  /* 0x000000111200720c */ /* 0x000fe40003f44070 */
[-C--:B------:R-:W-:Y:S02]  /*2e80*/  @!P4 IADD3 R21, PT, PT, R21, -R26.reuse, RZ ;  /* 0x8000001a1515c210 */ /* 0x080fe40007ffe0ff */
[----:B------:R-:W-:Y:S02]  /*2e90*/  @!P4 IADD3 R32, PT, PT, R32, 0x1, RZ ;  /* 0x000000012020c810 */ /* 0x000fe40007ffe0ff */
[----:B-1----:R-:W1:Y:S01]  /*2ea0*/  MUFU.RCP R28, R28 ;  /* 0x0000001c001c7308 */ /* 0x002e620000001000 */
[----:B--2---:R-:W-:Y:S02]  /*2eb0*/  IADD3 R16, PT, PT, RZ, -R35, RZ ;  /* 0x80000023ff107210 */ /* 0x004fe40007ffe0ff */
[----:B------:R-:W-:-:S02]  /*2ec0*/  ISETP.GE.U32.AND P6, PT, R21, R26, PT ;  /* 0x0000001a1500720c */ /* 0x000fc40003fc6070 */
[----:B------:R-:W-:Y:S01]  /*2ed0*/  IABS R21, R2 ;  /* 0x0000000200157213 */ /* 0x000fe20000000000 */
[----:B------:R-:W-:Y:S01]  /*2ee0*/  IMAD R33, R16, R13, RZ ;  /* 0x0000000d10217224 */ /* 0x000fe200078e02ff */
[----:B------:R-:W-:Y:S01]  /*2ef0*/  IABS R16, R15 ;  /* 0x0000000f00107213 */ /* 0x000fe20000000000 */
[----:B------:R-:W-:Y:S01]  /*2f00*/  @!P2 IMAD.IADD R17, R17, 0x1, -R18 ;  /* 0x000000011111a824 */ /* 0x000fe200078e0a12 */
[----:B------:R-:W-:Y:S01]  /*2f10*/  ISETP.NE.AND P4, PT, R11, RZ, PT ;  /* 0x000000ff0b00720c */ /* 0x000fe20003f85270 */
[----:B------:R-:W-:-:S03]  /*2f20*/  IMAD.HI.U32 R34, R35, R33, R34 ;  /* 0x0000002123227227 */ /* 0x000fc600078e0022 */
[----:B------:R-:W-:Y:S01]  /*2f30*/  ISETP.GE.U32.AND P5, PT, R17, R18, PT ;  /* 0x000000121100720c */ /* 0x000fe20003fa6070 */
[----:B0-----:R-:W-:Y:S01]  /*2f40*/  VIADD R35, R31, 0xffffffe ;  /* 0x0ffffffe1f237836 */ /* 0x001fe20000000000 */
[----:B------:R-:W-:Y:S01]  /*2f50*/  LOP3.LUT R17, R10, R7, RZ, 0x3c, !PT ;  /* 0x000000070a117212 */ /* 0x000fe200078e3cff */
[----:B------:R-:W-:Y:S01]  /*2f60*/  IMAD.MOV R16, RZ, RZ, -R16 ;  /* 0x000000ffff107224 */ /* 0x000fe200078e0a10 */
[----:B------:R-:W-:Y:S01]  /*2f70*/  LOP3.LUT R18, R30, R11, RZ, 0x3c, !PT ;  /* 0x0000000b1e127212 */ /* 0x000fe200078e3cff */
[----:B-1----:R-:W-:Y:S01]  /*2f80*/  VIADD R33, R28, 0xffffffe ;  /* 0x0ffffffe1c217836 */ /* 0x002fe20000000000 */
[----:B------:R-:W-:Y:S01]  /*2f90*/  ISETP.GE.AND P1, PT, R17, RZ, PT ;  /* 0x000000ff1100720c */ /* 0x000fe20003f26270 */
[----:B------:R-:W-:Y:S01]  /*2fa0*/  IMAD.HI.U32 R26, R34, R21, RZ ;  /* 0x00000015221a7227 */ /* 0x000fe200078e00ff */
[----:B------:R-:W0:Y:S01]  /*2fb0*/  F2I.FTZ.U32.TRUNC.NTZ R35, R35 ;  /* 0x0000002300237305 */ /* 0x000e22000021f000 */
[----:B------:R-:W-:Y:S02]  /*2fc0*/  ISETP.GE.AND P3, PT, R18, RZ, PT ;  /* 0x000000ff1200720c */ /* 0x000fe40003f66270 */
[----:B------:R-:W-:Y:S01]  /*2fd0*/  IMAD R16, R26, R16, R21 ;  /* 0x000000101a107224 */ /* 0x000fe200078e0215 */
[----:B------:R-:W-:Y:S01]  /*2fe0*/  @P6 IADD3 R32, PT, PT, R32, 0x1, RZ ;  /* 0x0000000120206810 */ /* 0x000fe20007ffe0ff */
[----:B------:R-:W-:Y:S01]  /*2ff0*/  @!P2 VIADD R29, R29, 0x1 ;  /* 0x000000011d1da836 */ /* 0x000fe20000000000 */
[----:B------:R-:W-:Y:S01]  /*3000*/  ISETP.NE.AND P2, PT, R7, RZ, PT ;  /* 0x000000ff0700720c */ /* 0x000fe20003f45270 */
[----:B------:R-:W-:Y:S01]  /*3010*/  IMAD.MOV.U32 R34, RZ, RZ, RZ ;  /* 0x000000ffff227224 */ /* 0x000fe200078e00ff */
[----:B------:R-:W1:Y:S01]  /*3020*/  F2I.FTZ.U32.TRUNC.NTZ R33, R33 ;  /* 0x0000002100217305 */ /* 0x000e62000021f000 */
[----:B------:R-:W-:Y:S01]  /*3030*/  ISETP.GT.U32.AND P0, PT, R13, R16, PT ;  /* 0x000000100d00720c */ /* 0x000fe20003f04070 */
[----:B------:R-:W-:Y:S01]  /*3040*/  @P5 VIADD R29, R29, 0x1 ;  /* 0x000000011d1d5836 */ /* 0x000fe20000000000 */
[----:B------:R-:W-:Y:S01]  /*3050*/  IABS R18, R8 ;  /* 0x0000000800127213 */ /* 0x000fe20000000000 */
[----:B------:R-:W-:Y:S01]  /*3060*/  IMAD.MOV.U32 R31, RZ, RZ, R32 ;  /* 0x000000ffff1f7224 */ /* 0x000fe200078e0020 */
[----:B------:R-:W-:-:S02]  /*3070*/  MOV R32, RZ ;  /* 0x000000ff00207202 */ /* 0x000fc40000000f00 */
[----:B0-----:R-:W-:Y:S01]  /*3080*/  IADD3 R20, PT, PT, RZ, -R35, RZ ;  /* 0x80000023ff147210 */ /* 0x001fe20007ffe0ff */
[----:B------:R-:W-:Y:S01]  /*3090*/  @!P3 IMAD.MOV R31, RZ, RZ, -R31 ;  /* 0x000000ffff1fb224 */ /* 0x000fe200078e0a1f */
[----:B------:R-:W-:Y:S01]  /*30a0*/  @!P1 IADD3 R29, PT, PT, -R29, RZ, RZ ;  /* 0x000000ff1d1d9210 */ /* 0x000fe20007ffe1ff */
[----:B------:R-:W-:Y:S01]  /*30b0*/  IMAD.MOV R18, RZ, RZ, -R18 ;  /* 0x000000ffff127224 */ /* 0x000fe200078e0a12 */
[----:B------:R-:W-:Y:S01]  /*30c0*/  @!P2 LOP3.LUT R29, RZ, R7, RZ, 0x33, !PT ;  /* 0x00000007ff1da212 */ /* 0x000fe200078e33ff */
[----:B------:R-:W-:Y:S01]  /*30d0*/  IMAD R21, R20, R19, RZ ;  /* 0x0000001314157224 */ /* 0x000fe200078e02ff */
[----:B------:R-:W-:Y:S01]  /*30e0*/  @!P4 LOP3.LUT R31, RZ, R11, RZ, 0x33, !PT ;  /* 0x0000000bff1fc212 */ /* 0x000fe200078e33ff */
[----:B------:R-:W-:Y:S01]  /*30f0*/  @!P0 IMAD.IADD R16, R16, 0x1, -R13 ;  /* 0x0000000110108824 */ /* 0x000fe200078e0a0d */
[----:B------:R-:W-:Y:S01]  /*3100*/  @!P0 IADD3 R26, PT, PT, R26, 0x1, RZ ;  /* 0x000000011a1a8810 */ /* 0x000fe20007ffe0ff */
[----:B-1----:R-:W-:Y:S01]  /*3110*/  IMAD.MOV R17, RZ, RZ, -R33 ;  /* 0x000000ffff117224 */ /* 0x002fe200078e0a21 */
[----:B------:R-:W-:Y:S01]  /*3120*/  IABS R20, R31 ;  /* 0x0000001f00147213 */ /* 0x000fe20000000000 */
[----:B------:R-:W-:Y:S01]  /*3130*/  IMAD.HI.U32 R21, R35, R21, R34 ;  /* 0x0000001523157227 */ /* 0x000fe200078e0022 */
[----:B------:R-:W-:-:S02]  /*3140*/  ISETP.GE.U32.AND P4, PT, R16, R13, PT ;  /* 0x0000000d1000720c */ /* 0x000fc40003f86070 */
[----:B------:R-:W-:Y:S01]  /*3150*/  IABS R13, R6 ;  /* 0x00000006000d7213 */ /* 0x000fe20000000000 */
[----:B------:R-:W-:Y:S01]  /*3160*/  IMAD R17, R17, R14, RZ ;  /* 0x0000000e11117224 */ /* 0x000fe200078e02ff */
[----:B------:R-:W-:Y:S01]  /*3170*/  IABS R16, R29 ;  /* 0x0000001d00107213 */ /* 0x000fe20000000000 */
[----:B------:R-:W-:Y:S01]  /*3180*/  IMAD.HI.U32 R21, R21, R20, RZ ;  /* 0x0000001415157227 */ /* 0x000fe200078e00ff */
[----:B------:R-:W-:Y:S02]  /*3190*/  ISETP.NE.AND P0, PT, R15, RZ, PT ;  /* 0x000000ff0f00720c */ /* 0x000fe40003f05270 */
[----:B------:R-:W-:Y:S01]  /*31a0*/  ISETP.NE.AND P5, PT, R8, RZ, PT ;  /* 0x000000ff0800720c */ /* 0x000fe20003fa5270 */
[----:B------:R-:W-:-:S04]  /*31b0*/  IMAD.HI.U32 R17, R33, R17, R32 ;  /* 0x0000001121117227 */ /* 0x000fc800078e0020 */
[----:B------:R-:W-:Y:S02]  /*31c0*/  IMAD.MOV R13, RZ, RZ, -R13 ;  /* 0x000000ffff0d7224 */ /* 0x000fe400078e0a0d */
[----:B------:R-:W-:-:S04]  /*31d0*/  IMAD.HI.U32 R17, R17, R16, RZ ;  /* 0x0000001011117227 */ /* 0x000fc800078e00ff */
[----:B------:R-:W-:Y:S02]  /*31e0*/  IMAD R13, R17, R13, R16 ;  /* 0x0000000d110d7224 */ /* 0x000fe400078e0210 */
[----:B------:R-:W-:Y:S01]  /*31f0*/  IMAD R20, R21, R18, R20 ;  /* 0x0000001215147224 */ /* 0x000fe200078e0214 */
[----:B------:R-:W-:Y:S01]  /*3200*/  LOP3.LUT R18, R2, R15, RZ, 0x3c, !PT ;  /* 0x0000000f02127212 */ /* 0x000fe200078e3cff */
[----:B------:R-:W-:Y:S01]  /*3210*/  @P4 VIADD R26, R26, 0x1 ;  /* 0x000000011a1a4836 */ /* 0x000fe20000000000 */
[----:B------:R-:W-:Y:S01]  /*3220*/  ISETP.GT.U32.AND P1, PT, R14, R13, PT ;  /* 0x0000000d0e00720c */ /* 0x000fe20003f24070 */
[----:B------:R-:W-:Y:S01]  /*3230*/  IMAD.MOV R16, RZ, RZ, -R31 ;  /* 0x000000ffff107224 */ /* 0x000fe200078e0a1f */
[----:B------:R-:W-:Y:S02]  /*3240*/  ISETP.GT.U32.AND P3, PT, R19, R20, PT ;  /* 0x000000141300720c */ /* 0x000fe40003f64070 */
[----:B------:R-:W-:Y:S01]  /*3250*/  ISETP.GE.AND P2, PT, R18, RZ, PT ;  /* 0x000000ff1200720c */ /* 0x000fe20003f46270 */
[----:B------:R-:W-:Y:S01]  /*3260*/  IMAD R16, R11, R16, R30 ;  /* 0x000000100b107224 */ /* 0x000fe200078e021e */
[----:B------:R-:W-:-:S07]  /*3270*/  LOP3.LUT R11, R29, R6, RZ, 0x3c, !PT ;  /* 0x000000061d0b7212 */ /* 0x000fce00078e3cff */
[----:B------:R-:W-:Y:S02]  /*3280*/  @!P1 IMAD.IADD R13, R13, 0x1, -R14 ;  /* 0x000000010d0d9824 */ /* 0x000fe400078e0a0e */
[-C--:B------:R-:W-:Y:S01]  /*3290*/  @!P3 IADD3 R20, PT, PT, R20, -R19.reuse, RZ ;  /* 0x800000131414b210 */ /* 0x080fe20007ffe0ff */
[----:B------:R-:W-:Y:S02]  /*32a0*/  @!P3 VIADD R21, R21, 0x1 ;  /* 0x000000011515b836 */ /* 0x000fe40000000000 */
[----:B------:R-:W-:Y:S01]  /*32b0*/  ISETP.GE.U32.AND P4, PT, R13, R14, PT ;  /* 0x0000000e0d00720c */ /* 0x000fe20003f86070 */
[----:B------:R-:W-:Y:S01]  /*32c0*/  @!P2 IMAD.MOV R26, RZ, RZ, -R26 ;  /* 0x000000ffff1aa224 */ /* 0x000fe200078e0a1a */
[----:B------:R-:W-:Y:S01]  /*32d0*/  ISETP.GE.U32.AND P6, PT, R20, R19, PT ;  /* 0x000000131400720c */ /* 0x000fe20003fc6070 */
[----:B------:R-:W-:Y:S01]  /*32e0*/  @!P1 VIADD R17, R17, 0x1 ;  /* 0x0000000111119836 */ /* 0x000fe20000000000 */
[----:B------:R-:W-:Y:S02]  /*32f0*/  LOP3.LUT R13, R31, R8, RZ, 0x3c, !PT ;  /* 0x000000081f0d7212 */ /* 0x000fe400078e3cff */
[----:B------:R-:W-:-:S02]  /*3300*/  @!P0 LOP3.LUT R26, RZ, R15, RZ, 0x33, !PT ;  /* 0x0000000fff1a8212 */ /* 0x000fc400078e33ff */
[----:B------:R-:W-:Y:S02]  /*3310*/  ISETP.GE.AND P2, PT, R13, RZ, PT ;  /* 0x000000ff0d00720c */ /* 0x000fe40003f46270 */
[----:B------:R-:W-:Y:S01]  /*3320*/  ISETP.GE.AND P0, PT, R11, RZ, PT ;  /* 0x000000ff0b00720c */ /* 0x000fe20003f06270 */
[----:B------:R-:W-:Y:S01]  /*3330*/  IMAD.WIDE R18, R26, UR10, RZ ;  /* 0x0000000a1a127c25 */ /* 0x000fe2000f8e02ff */
[----:B------:R-:W-:Y:S01]  /*3340*/  ISETP.NE.AND P1, PT, R6, RZ, PT ;  /* 0x000000ff0600720c */ /* 0x000fe20003f25270 */
[----:B------:R-:W-:Y:S01]  /*3350*/  USHF.R.S32.HI UR10, URZ, 0x1f, UR11 ;  /* 0x0000001fff0a7899 */ /* 0x000fe2000801140b */
[----:B------:R-:W-:Y:S01]  /*3360*/  IADD3 R26, PT, PT, -R26, RZ, RZ ;  /* 0x000000ff1a1a7210 */ /* 0x000fe20007ffe1ff */
[----:B------:R-:W-:Y:S01]  /*3370*/  @P4 VIADD R17, R17, 0x1 ;  /* 0x0000000111114836 */ /* 0x000fe20000000000 */
[----:B------:R-:W-:Y:S01]  /*3380*/  @P6 IADD3 R21, PT, PT, R21, 0x1, RZ ;  /* 0x0000000115156810 */ /* 0x000fe20007ffe0ff */
[----:B------:R-:W-:Y:S01]  /*3390*/  IMAD.WIDE.U32 R18, R0, UR11, R18 ;  /* 0x0000000b00127c25 */ /* 0x000fe2000f8e0012 */
[----:B------:R-:W-:-:S03]  /*33a0*/  UIMAD UR11, UR22, UR11, URZ ;  /* 0x0000000b160b72a4 */ /* 0x000fc6000f8e02ff */
[----:B------:R-:W-:Y:S01]  /*33b0*/  @!P2 IMAD.MOV R21, RZ, RZ, -R21 ;  /* 0x000000ffff15a224 */ /* 0x000fe200078e0a15 */
[----:B------:R-:W-:Y:S01]  /*33c0*/  @!P5 LOP3.LUT R21, RZ, R8, RZ, 0x33, !PT ;  /* 0x00000008ff15d212 */ /* 0x000fe200078e33ff */
[----:B------:R-:W-:Y:S01]  /*33d0*/  IMAD R19, R0, UR10, R19 ;  /* 0x0000000a00137c24 */ /* 0x000fe2000f8e0213 */
[----:B------:R-:W-:Y:S01]  /*33e0*/  @!P0 IADD3 R17, PT, PT, -R17, RZ, RZ ;  /* 0x000000ff11118210 */ /* 0x000fe20007ffe1ff */
[----:B------:R-:W-:Y:S01]  /*33f0*/  IMAD R15, R15, R26, R2 ;  /* 0x0000001a0f0f7224 */ /* 0x000fe200078e0202 */
[----:B------:R-:W-:Y:S01]  /*3400*/  @!P1 LOP3.LUT R17, RZ, R6, RZ, 0x33, !PT ;  /* 0x00000006ff119212 */ /* 0x000fe200078e33ff */
[----:B------:R-:W-:Y:S01]  /*3410*/  IMAD.MOV R2, RZ, RZ, -R29 ;  /* 0x000000ffff027224 */ /* 0x000fe200078e0a1d */
[----:B------:R-:W-:Y:S01]  /*3420*/  UIMAD UR10, UR7, UR4, URZ ;  /* 0x00000004070a72a4 */ /* 0x000fe2000f8e02ff */
[----:B------:R-:W-:Y:S01]  /*3430*/  IMAD.MOV R11, RZ, RZ, -R21 ;  /* 0x000000ffff0b7224 */ /* 0x000fe200078e0a15 */
[----:B------:R-:W-:Y:S01]  /*3440*/  IADD3 R0, PT, PT, -R17, RZ, RZ ;  /* 0x000000ff11007210 */ /* 0x000fe20007ffe1ff */
        /* <DEDUP_REMOVED lines=21> */
.L_x_322:
[----:B------:R-:W0:Y:S01]  /*35a0*/  LDC.64 R2, c[0x0][0x420] ;  /* 0x00010800ff027b82 */ /* 0x000e220000000a00 */
[----:B------:R-:W-:-:S05]  /*35b0*/  IADD3 R0, PT, PT, R12, UR20, RZ ;  /* 0x000000140c007c10 */ /* 0x000fca000fffe0ff */
[----:B0-----:R-:W-:-:S05]  /*35c0*/  IMAD.WIDE.U32 R2, R0, 0x4, R2 ;  /* 0x0000000400027825 */ /* 0x001fca00078e0002 */
[----:B------:R1:W-:Y:S02]  /*35d0*/  STG.E desc[UR8][R2.64], R22 ;  /* 0x0000001602007986 */ /* 0x0003e4000c101908 */
.L_x_321:
[----:B------:R-:W-:Y:S05]  /*35e0*/  BSYNC.RECONVERGENT B1 ;  /* 0x0000000000017941 */ /* 0x000fea0003800200 */
.L_x_320:
[----:B------:R-:W2:Y:S01]  /*35f0*/  LDCU UR10, c[0x0][0x534] ;  /* 0x0000a680ff0a77ac */ /* 0x000ea20008000800 */
[C---:B------:R-:W-:Y:S01]  /*3600*/  LOP3.LUT R0, R9.reuse, 0x10, RZ, 0xfc, !PT ;  /* 0x0000001009007812 */ /* 0x040fe200078efcff */
[----:B------:R-:W3:Y:S01]  /*3610*/  S2UR UR6, SR_CgaCtaId ;  /* 0x00000000000679c3 */ /* 0x000ee20000008800 */
[----:B------:R-:W-:Y:S01]  /*3620*/  IMAD.SHL.U32 R14, R12, 0x4, RZ ;  /* 0x000000040c0e7824 */ /* 0x000fe200078e00ff */
[----:B------:R-:W-:Y:S01]  /*3630*/  UMOV UR4, 0x400 ;  /* 0x0000040000047882 */ /* 0x000fe20000000000 */
[----:B------:R-:W-:Y:S01]  /*3640*/  HFMA2 R5, -RZ, RZ, 0, 0 ;  /* 0x00000000ff057431 */ /* 0x000fe200000001ff */
[----:B0-----:R-:W-:Y:S02]  /*3650*/  SHF.L.U32 R7, R4, 0x2, RZ ;  /* 0x0000000204077819 */ /* 0x001fe400000006ff */
[----:B-1----:R-:W-:Y:S02]  /*3660*/  CS2R R2, SRZ ;  /* 0x0000000000027805 */ /* 0x002fe4000001ff00 */
        /* <DEDUP_REMOVED lines=9> */
[----:B------:R-:W-:Y:S01]  /*3700*/  ISETP.GT.U32.OR P2, PT, R4, 0x7f, P2 ;  /* 0x0000007f0400780c */ /* 0x000fe20001744470 */
[----:B------:R-:W-:Y:S01]  /*3710*/  VIADD R0, R14, UR6 ;  /* 0x000000060e007c36 */ /* 0x000fe20008000000 */
[----:B------:R-:W-:-:S02]  /*3720*/  ISETP.GT.U32.OR P1, PT, R4, 0x7f, P1 ;  /* 0x0000007f0400780c */ /* 0x000fc40000f24470 */
[----:B------:R-:W-:Y:S01]  /*3730*/  ISETP.GT.U32.OR P0, PT, R4, 0x7f, P0 ;  /* 0x0000007f0400780c */ /* 0x000fe20000704470 */
[----:B------:R-:W-:Y:S02]  /*3740*/  IMAD R13, R9, 0x24, R0 ;  /* 0x00000024090d7824 */ /* 0x000fe400078e0200 */
[----:B------:R-:W-:Y:S02]  /*3750*/  IMAD.MOV.U32 R0, RZ, RZ, RZ ;  /* 0x000000ffff007224 */ /* 0x000fe400078e00ff */
[----:B------:R-:W-:-:S04]  /*3760*/  @!P3 FADD.FTZ R6, -R22, R27 ;  /* 0x0000001b1606b221 */ /* 0x000fc80000010100 */
[----:B------:R-:W-:Y:S01]  /*3770*/  @!P2 FADD.FTZ R8, -R22, R24 ;  /* 0x000000181608a221 */ /* 0x000fe20000010100 */
        /* <DEDUP_REMOVED lines=18> */
[----:B0-----:R-:W-:Y:S01]  /*38a0*/  IMAD.MOV.U32 R13, RZ, RZ, RZ ;  /* 0x000000ffff0d7224 */ /* 0x001fe200078e00ff */
[----:B------:R-:W-:Y:S01]  /*38b0*/  CS2R R10, SRZ ;  /* 0x00000000000a7805 */ /* 0x000fe2000001ff00 */
        /* <DEDUP_REMOVED lines=16> */
[----:B------:R-:W-:Y:S01]  /*39c0*/  CS2R R2, SRZ ;  /* 0x0000000000027805 */ /* 0x000fe2000001ff00 */
[----:B------:R-:W-:Y:S01]  /*39d0*/  IMAD.MOV.U32 R0, RZ, RZ, RZ ;  /* 0x000000ffff007224 */ /* 0x000fe200078e00ff */
[----:B------:R-:W-:Y:S01]  /*39e0*/  UIADD3 UR10, UPT, UPT, -UR5, URZ, URZ ;  /* 0x000000ff050a7290 */ /* 0x000fe2000fffe1ff */
[----:B------:R-:W-:Y:S01]  /*39f0*/  MOV R5, RZ ;  /* 0x000000ff00057202 */ /* 0x000fe20000000f00 */
[----:B------:R-:W-:Y:S01]  /*3a00*/  UIMAD.WIDE UR18, UR11, 0x10, URZ ;  /* 0x000000100b1278a5 */ /* 0x000fe2000f8e02ff */
[----:B------:R-:W-:Y:S01]  /*3a10*/  IADD3 R6, PT, PT, R14, 0x48, R13 ;  /* 0x000000480e067810 */ /* 0x000fe20007ffe00d */
[----:B------:R-:W-:Y:S01]  /*3a20*/  UISETP.GE.AND UP0, UPT, UR10, URZ, UPT ;  /* 0x000000ff0a00728c */ /* 0x000fe2000bf06270 */
[----:B------:R-:W-:Y:S01]  /*3a30*/  IMAD.U32 R13, RZ, RZ, UR5 ;  /* 0x00000005ff0d7e24 */ /* 0x000fe2000f8e00ff */
[----:B------:R-:W-:-:S02]  /*3a40*/  UIMAD.WIDE UR16, UR11, 0xc, URZ ;  /* 0x0000000c0b1078a5 */ /* 0x000fc4000f8e02ff */
[----:B------:R-:W-:Y:S02]  /*3a50*/  UIMAD.WIDE UR14, UR11, 0x8, URZ ;  /* 0x000000080b0e78a5 */ /* 0x000fe4000f8e02ff */
[----:B------:R-:W-:-:S03]  /*3a60*/  UIMAD.WIDE UR12, UR11, 0x4, URZ ;  /* 0x000000040b0c78a5 */ /* 0x000fc6000f8e02ff */
[----:B------:R-:W-:Y:S09]  /*3a70*/  BRA.U UP0, `(.L_x_330) ;  /* 0x0000000d005c7547 */ /* 0x000ff2000b800000 */
[----:B------:R-:W-:Y:S02]  /*3a80*/  UIADD3 UR5, UPT, UPT, -UR10, URZ, URZ ;  /* 0x000000ff0a057290 */ /* 0x000fe4000fffe1ff */
[----:B------:R-:W-:Y:S02]  /*3a90*/  UPLOP3.LUT UP1, UPT, UPT, UPT, UPT, 0x80, 0x8 ;  /* 0x000000000008789c */ /* 0x000fe40003f2f070 */
[----:B------:R-:W-:-:S09]  /*3aa0*/  UISETP.GT.AND UP0, UPT, UR5, 0xc, UPT ;  /* 0x0000000c0500788c */ /* 0x000fd2000bf04270 */
[----:B------:R-:W-:Y:S05]  /*3ab0*/  BRA.U !UP0, `(.L_x_331) ;  /* 0x0000000908207547 */ /* 0x000fea000b800000 */
[C---:B------:R-:W-:Y:S01]  /*3ac0*/  ISETP.GE.AND P2, PT, R12.reuse, UR7, PT ;  /* 0x000000070c007c0c */ /* 0x040fe2000bf46270 */
[----:B------:R-:W-:Y:S01]  /*3ad0*/  UPLOP3.LUT UP1, UPT, UPT, UPT, UPT, 0x40, 0x4 ;  /* 0x000000000004789c */ /* 0x000fe20003f2e870 */
[----:B------:R-:W-:-:S13]  /*3ae0*/  ISETP.GE.AND P0, PT, R12, UR7, PT ;  /* 0x000000070c007c0c */ /* 0x000fda000bf06270 */
.L_x_332:
[----:B------:R-:W2:Y:S01]  /*3af0*/  @!P2 LDG.E.128 R8, desc[UR8][R16.64] ;  /* 0x000000081008a981 */ /* 0x000ea2000c1e1d00 */
[C---:B------:R-:W-:Y:S01]  /*3b00*/  @!P2 IADD3 R18, P1, PT, R16.reuse, UR12, RZ ;  /* 0x0000000c1012ac10 */ /* 0x040fe2000ff3e0ff */
[----:B------:R-:W-:Y:S02]  /*3b10*/  UIADD3 UR10, UPT, UPT, UR10, 0x10, URZ ;  /* 0x000000100a0a7890 */ /* 0x000fe4000fffe0ff */
[----:B------:R-:W2:Y:S01]  /*3b20*/  LDS R4, [R6+-0x48] ;  /* 0xffffb80006047984 */ /* 0x000ea20000000800 */
[C---:B------:R-:W-:Y:S01]  /*3b30*/  @!P2 IADD3.X R19, PT, PT, R17.reuse, UR13, RZ, P1, !PT ;  /* 0x0000000d1113ac10 */ /* 0x040fe20008ffe4ff */
[----:B------:R-:W-:Y:S01]  /*3b40*/  UISETP.GE.AND UP0, UPT, UR10, -0xc, UPT ;  /* 0xfffffff40a00788c */ /* 0x000fe2000bf06270 */
[----:B------:R-:W-:Y:S04]  /*3b50*/  @!P2 IADD3 R20, P1, PT, R16, UR14, RZ ;  /* 0x0000000e1014ac10 */ /* 0x000fe8000ff3e0ff */
[C---:B------:R-:W-:Y:S01]  /*3b60*/  @!P2 IADD3.X R21, PT, PT, R17.reuse, UR15, RZ, P1, !PT ;  /* 0x0000000f1115ac10 */ /* 0x040fe20008ffe4ff */
[C---:B--2---:R-:W-:Y:S01]  /*3b70*/  FFMA.FTZ R5, R4.reuse, R8, R5 ;  /* 0x0000000804057223 */ /* 0x044fe20000010005 */
[C---:B------:R-:W-:Y:S01]  /*3b80*/  FFMA.FTZ R2, R4.reuse, R9, R2 ;  /* 0x0000000904027223 */ /* 0x040fe20000010002 */
[C---:B------:R-:W-:Y:S01]  /*3b90*/  FFMA.FTZ R3, R4.reuse, R10, R3 ;  /* 0x0000000a04037223 */ /* 0x040fe20000010003 */
[----:B------:R-:W-:Y:S02]  /*3ba0*/  FFMA.FTZ R0, R4, R11, R0 ;  /* 0x0000000b04007223 */ /* 0x000fe40000010000 */
[----:B------:R0:W2:Y:S04]  /*3bb0*/  @!P2 LDG.E.128 R8, desc[UR8][R18.64] ;  /* 0x000000081208a981 */ /* 0x0000a8000c1e1d00 */
[----:B------:R-:W2:Y:S01]  /*3bc0*/  LDS R4, [R6+-0x24] ;  /* 0xffffdc0006047984 */ /* 0x000ea20000000800 */
[C---:B0-----:R-:W-:Y:S04]  /*3bd0*/  @!P2 IADD3 R18, P1, PT, R16.reuse, UR16, RZ ;  /* 0x000000101012ac10 */ /* 0x041fe8000ff3e0ff */
[C---:B------:R-:W-:Y:S02]  /*3be0*/  @!P2 IADD3.X R19, PT, PT, R17.reuse, UR17, RZ, P1, !PT ;  /* 0x000000111113ac10 */ /* 0x040fe40008ffe4ff */
[----:B------:R-:W-:Y:S04]  /*3bf0*/  IADD3 R16, P1, PT, R16, UR18, RZ ;  /* 0x0000001210107c10 */ /* 0x000fe8000ff3e0ff */
[----:B------:R-:W-:Y:S01]  /*3c00*/  IADD3.X R17, PT, PT, R17, UR19, RZ, P1, !PT ;  /* 0x0000001311117c10 */ /* 0x000fe20008ffe4ff */
[C---:B--2---:R-:W-:Y:S01]  /*3c10*/  FFMA.FTZ R5, R4.reuse, R8, R5 ;  /* 0x0000000804057223 */ /* 0x044fe20000010005 */
[C---:B------:R-:W-:Y:S01]  /*3c20*/  FFMA.FTZ R2, R4.reuse, R9, R2 ;  /* 0x0000000904027223 */ /* 0x040fe20000010002 */
[C---:B------:R-:W-:Y:S01]  /*3c30*/  FFMA.FTZ R3, R4.reuse, R10, R3 ;  /* 0x0000000a04037223 */ /* 0x040fe20000010003 */
[----:B------:R-:W-:Y:S02]  /*3c40*/  FFMA.FTZ R0, R4, R11, R0 ;  /* 0x0000000b04007223 */ /* 0x000fe40000010000 */
[----:B------:R-:W2:Y:S04]  /*3c50*/  @!P2 LDG.E.128 R8, desc[UR8][R20.64] ;  /* 0x000000081408a981 */ /* 0x000ea8000c1e1d00 */
[----:B------:R-:W2:Y:S02]  /*3c60*/  LDS R4, [R6] ;  /* 0x0000000006047984 */ /* 0x000ea40000000800 */
[C---:B--2---:R-:W-:Y:S01]  /*3c70*/  FFMA.FTZ R5, R4.reuse, R8, R5 ;  /* 0x0000000804057223 */ /* 0x044fe20000010005 */
[C---:B------:R-:W-:Y:S01]  /*3c80*/  FFMA.FTZ R2, R4.reuse, R9, R2 ;  /* 0x0000000904027223 */ /* 0x040fe20000010002 */
[C---:B------:R-:W-:Y:S01]  /*3c90*/  FFMA.FTZ R3, R4.reuse, R10, R3 ;  /* 0x0000000a04037223 */ /* 0x040fe20000010003 */
[----:B------:R-:W-:Y:S02]  /*3ca0*/  FFMA.FTZ R0, R4, R11, R0 ;  /* 0x0000000b04007223 */ /* 0x000fe40000010000 */
[----:B------:R0:W2:Y:S01]  /*3cb0*/  @!P2 LDG.E.128 R8, desc[UR8][R18.64] ;  /* 0x000000081208a981 */ /* 0x0000a2000c1e1d00 */
[----:B------:R-:W-:Y:S03]  /*3cc0*/  PLOP3.LUT P2, PT, P0, PT, PT, 0x80, 0x8 ;  /* 0x000000000008781c */ /* 0x000fe6000074f070 */
[----:B------:R-:W2:Y:S10]  /*3cd0*/  LDS R4, [R6+0x24] ;  /* 0x0000240006047984 */ /* 0x000eb40000000800 */
[C---:B0-----:R-:W-:Y:S04]  /*3ce0*/  @!P2 IADD3 R18, P1, PT, R16.reuse, UR12, RZ ;  /* 0x0000000c1012ac10 */ /* 0x041fe8000ff3e0ff */
[C---:B------:R-:W-:Y:S02]  /*3cf0*/  @!P2 IADD3.X R19, PT, PT, R17.reuse, UR13, RZ, P1, !PT ;  /* 0x0000000d1113ac10 */ /* 0x040fe40008ffe4ff */
[----:B------:R-:W-:Y:S04]  /*3d00*/  @!P2 IADD3 R20, P1, PT, R16, UR14, RZ ;  /* 0x0000000e1014ac10 */ /* 0x000fe8000ff3e0ff */
[C---:B------:R-:W-:Y:S01]  /*3d10*/  @!P2 IADD3.X R21, PT, PT, R17.reuse, UR15, RZ, P1, !PT ;  /* 0x0000000f1115ac10 */ /* 0x040fe20008ffe4ff */
[C---:B--2---:R-:W-:Y:S01]  /*3d20*/  FFMA.FTZ R5, R4.reuse, R8, R5 ;  /* 0x0000000804057223 */ /* 0x044fe20000010005 */
[C---:B------:R-:W-:Y:S01]  /*3d30*/  FFMA.FTZ R2, R4.reuse, R9, R2 ;  /* 0x0000000904027223 */ /* 0x040fe20000010002 */
[C---:B------:R-:W-:Y:S01]  /*3d40*/  FFMA.FTZ R3, R4.reuse, R10, R3 ;  /* 0x0000000a04037223 */ /* 0x040fe20000010003 */
[----:B------:R-:W-:Y:S02]  /*3d50*/  FFMA.FTZ R0, R4, R11, R0 ;  /* 0x0000000b04007223 */ /* 0x000fe40000010000 */
[----:B------:R-:W2:Y:S04]  /*3d60*/  @!P2 LDG.E.128 R8, desc[UR8][R16.64] ;  /* 0x000000081008a981 */ /* 0x000ea8000c1e1d00 */
[----:B------:R-:W2:Y:S02]  /*3d70*/  LDS R4, [R6+0x48] ;  /* 0x0000480006047984 */ /* 0x000ea40000000800 */
[C---:B--2---:R-:W-:Y:S01]  /*3d80*/  FFMA.FTZ R5, R4.reuse, R8, R5 ;  /* 0x0000000804057223 */ /* 0x044fe20000010005 */
[C---:B------:R-:W-:Y:S01]  /*3d90*/  FFMA.FTZ R2, R4.reuse, R9, R2 ;  /* 0x0000000904027223 */ /* 0x040fe20000010002 */
[C---:B------:R-:W-:Y:S01]  /*3da0*/  FFMA.FTZ R3, R4.reuse, R10, R3 ;  /* 0x0000000a04037223 */ /* 0x040fe20000010003 */
[----:B------:R-:W-:Y:S02]  /*3db0*/  FFMA.FTZ R0, R4, R11, R0 ;  /* 0x0000000b04007223 */ /* 0x000fe40000010000 */
[----:B------:R0:W2:Y:S04]  /*3dc0*/  @!P2 LDG.E.128 R8, desc[UR8][R18.64] ;  /* 0x000000081208a981 */ /* 0x0000a8000c1e1d00 */
[----:B------:R-:W2:Y:S01]  /*3dd0*/  LDS R4, [R6+0x6c] ;  /* 0x00006c0006047984 */ /* 0x000ea20000000800 */
        /* <DEDUP_REMOVED lines=8> */
[----:B------:R0:W2:Y:S04]  /*3e60*/  @!P2 LDG.E.128 R8, desc[UR8][R20.64] ;  /* 0x000000081408a981 */ /* 0x0000a8000c1e1d00 */
[----:B------:R-:W2:Y:S01]  /*3e70*/  LDS R4, [R6+0x90] ;  /* 0x0000900006047984 */ /* 0x000ea20000000800 */
[----:B0-----:R-:W-:Y:S04]  /*3e80*/  @!P2 IADD3 R20, P1, PT, R16, UR12, RZ ;  /* 0x0000000c1014ac10 */ /* 0x001fe8000ff3e0ff */
[C---:B------:R-:W-:Y:S01]  /*3e90*/  @!P2 IADD3.X R21, PT, PT, R17.reuse, UR13, RZ, P1, !PT ;  /* 0x0000000d1115ac10 */ /* 0x040fe20008ffe4ff */
        /* <DEDUP_REMOVED lines=66> */
[----:B------:R-:W2:Y:S04]  /*42c0*/  @!P2 LDG.E.128 R8, desc[UR8][R18.64] ;  /* 0x000000081208a981 */ /* 0x000ea8000c1e1d00 */
[----:B------:R0:W2:Y:S02]  /*42d0*/  LDS R4, [R6+0x1d4] ;  /* 0x0001d40006047984 */ /* 0x0000a40000000800 */
[----:B0-----:R-:W-:Y:S01]  /*42e0*/  IADD3 R6, PT, PT, R6, 0x240, RZ ;  /* 0x0000024006067810 */ /* 0x001fe20007ffe0ff */
[C---:B--2---:R-:W-:Y:S01]  /*42f0*/  FFMA.FTZ R5, R4.reuse, R8, R5 ;  /* 0x0000000804057223 */ /* 0x044fe20000010005 */
[C---:B------:R-:W-:Y:S01]  /*4300*/  FFMA.FTZ R2, R4.reuse, R9, R2 ;  /* 0x0000000904027223 */ /* 0x040fe20000010002 */
[C---:B------:R-:W-:Y:S01]  /*4310*/  FFMA.FTZ R3, R4.reuse, R10, R3 ;  /* 0x0000000a04037223 */ /* 0x040fe20000010003 */
[----:B------:R-:W-:Y:S01]  /*4320*/  FFMA.FTZ R0, R4, R11, R0 ;  /* 0x0000000b04007223 */ /* 0x000fe20000010000 */
[----:B------:R-:W-:Y:S09]  /*4330*/  BRA.U !UP0, `(.L_x_332) ;  /* 0xfffffff508ec7547 */ /* 0x000ff2000b83ffff */
.L_x_331:
[----:B------:R-:W-:-:S04]  /*4340*/  UIADD3 UR5, UPT, UPT, -UR10, URZ, URZ ;  /* 0x000000ff0a057290 */ /* 0x000fc8000fffe1ff */
[----:B------:R-:W-:-:S09]  /*4350*/  UISETP.GT.AND UP0, UPT, UR5, 0x4, UPT ;  /* 0x000000040500788c */ /* 0x000fd2000bf04270 */
[----:B------:R-:W-:Y:S05]  /*4360*/  BRA.U !UP0, `(.L_x_333) ;  /* 0x0000000508187547 */ /* 0x000fea000b800000 */
[----:B------:R-:W-:Y:S01]  /*4370*/  ISETP.GE.AND P0, PT, R12, UR7, PT ;  /* 0x000000070c007c0c */ /* 0x000fe2000bf06270 */
[----:B------:R-:W0:Y:S04]  /*4380*/  LDS R4, [R6+-0x48] ;  /* 0xffffb80006047984 */ /* 0x000e280000000800 */
[----:B------:R-:W-:Y:S08]  /*4390*/  LDS R15, [R6+0x6c] ;  /* 0x00006c00060f7984 */ /* 0x000ff00000000800 */
[----:B------:R-:W0:Y:S01]  /*43a0*/  @!P0 LDG.E.128 R8, desc[UR8][R16.64] ;  /* 0x0000000810088981 */ /* 0x000e22000c1e1d00 */
[----:B------:R-:W-:-:S04]  /*43b0*/  @!P0 IADD3 R18, P1, PT, R16, UR12, RZ ;  /* 0x0000000c10128c10 */ /* 0x000fc8000ff3e0ff */
[----:B------:R-:W-:Y:S02]  /*43c0*/  @!P0 IADD3.X R19, PT, PT, R17, UR13, RZ, P1, !PT ;  /* 0x0000000d11138c10 */ /* 0x000fe40008ffe4ff */
[----:B------:R-:W-:Y:S01]  /*43d0*/  @!P0 IADD3 R20, P1, PT, R16, UR14, RZ ;  /* 0x0000000e10148c10 */ /* 0x000fe2000ff3e0ff */
[-C--:B0-----:R-:W-:Y:S01]  /*43e0*/  FFMA.FTZ R5, R8, R4.reuse, R5 ;  /* 0x0000000408057223 */ /* 0x081fe20000010005 */
[-C--:B------:R-:W-:Y:S01]  /*43f0*/  FFMA.FTZ R2, R9, R4.reuse, R2 ;  /* 0x0000000409027223 */ /* 0x080fe20000010002 */
[-C--:B------:R-:W-:Y:S01]  /*4400*/  FFMA.FTZ R3, R10, R4.reuse, R3 ;  /* 0x000000040a037223 */ /* 0x080fe20000010003 */
[----:B------:R-:W-:Y:S02]  /*4410*/  FFMA.FTZ R0, R11, R4, R0 ;  /* 0x000000040b007223 */ /* 0x000fe40000010000 */
[----:B------:R-:W2:Y:S01]  /*4420*/  @!P0 LDG.E.128 R8, desc[UR8][R18.64] ;  /* 0x0000000812088981 */ /* 0x000ea2000c1e1d00 */
[----:B------:R-:W-:-:S03]  /*4430*/  @!P0 IADD3.X R21, PT, PT, R17, UR15, RZ, P1, !PT ;  /* 0x0000000f11158c10 */ /* 0x000fc60008ffe4ff */
[----:B------:R-:W2:Y:S01]  /*4440*/  LDS R4, [R6+-0x24] ;  /* 0xffffdc0006047984 */ /* 0x000ea20000000800 */
[----:B------:R-:W-:Y:S01]  /*4450*/  @!P0 IADD3 R22, P1, PT, R16, UR16, RZ ;  /* 0x0000001010168c10 */ /* 0x000fe2000ff3e0ff */
[-C--:B--2---:R-:W-:Y:S01]  /*4460*/  FFMA.FTZ R5, R8, R4.reuse, R5 ;  /* 0x0000000408057223 */ /* 0x084fe20000010005 */
[-C--:B------:R-:W-:Y:S01]  /*4470*/  FFMA.FTZ R2, R9, R4.reuse, R2 ;  /* 0x0000000409027223 */ /* 0x080fe20000010002 */
[-C--:B------:R-:W-:Y:S01]  /*4480*/  FFMA.FTZ R3, R10, R4.reuse, R3 ;  /* 0x000000040a037223 */ /* 0x080fe20000010003 */
[----:B------:R-:W-:Y:S02]  /*4490*/  FFMA.FTZ R0, R11, R4, R0 ;  /* 0x000000040b007223 */ /* 0x000fe40000010000 */
[----:B------:R-:W2:Y:S01]  /*44a0*/  @!P0 LDG.E.128 R8, desc[UR8][R20.64] ;  /* 0x0000000814088981 */ /* 0x000ea2000c1e1d00 */
[----:B------:R-:W-:-:S03]  /*44b0*/  @!P0 IADD3.X R23, PT, PT, R17, UR17, RZ, P1, !PT ;  /* 0x0000001111178c10 */ /* 0x000fc60008ffe4ff */
[----:B------:R-:W2:Y:S01]  /*44c0*/  LDS R4, [R6] ;  /* 0x0000000006047984 */ /* 0x000ea20000000800 */
[----:B------:R-:W-:Y:S01]  /*44d0*/  IADD3 R16, P1, PT, R16, UR18, RZ ;  /* 0x0000001210107c10 */ /* 0x000fe2000ff3e0ff */
[-C--:B--2---:R-:W-:Y:S01]  /*44e0*/  FFMA.FTZ R5, R8, R4.reuse, R5 ;  /* 0x0000000408057223 */ /* 0x084fe20000010005 */
[-C--:B------:R-:W-:Y:S01]  /*44f0*/  FFMA.FTZ R2, R9, R4.reuse, R2 ;  /* 0x0000000409027223 */ /* 0x080fe20000010002 */
[-C--:B------:R-:W-:Y:S01]  /*4500*/  FFMA.FTZ R3, R10, R4.reuse, R3 ;  /* 0x000000040a037223 */ /* 0x080fe20000010003 */
[----:B------:R-:W-:Y:S02]  /*4510*/  FFMA.FTZ R0, R11, R4, R0 ;  /* 0x000000040b007223 */ /* 0x000fe40000010000 */
[----:B------:R-:W2:Y:S01]  /*4520*/  @!P0 LDG.E.128 R8, desc[UR8][R22.64] ;  /* 0x0000000816088981 */ /* 0x000ea2000c1e1d00 */
[----:B------:R-:W-:-:S03]  /*4530*/  IADD3.X R17, PT, PT, R17, UR19, RZ, P1, !PT ;  /* 0x0000001311117c10 */ /* 0x000fc60008ffe4ff */
[----:B------:R-:W2:Y:S01]  /*4540*/  LDS R4, [R6+0x24] ;  /* 0x0000240006047984 */ /* 0x000ea20000000800 */
[----:B------:R-:W-:Y:S01]  /*4550*/  @!P0 IADD3 R24, P1, PT, R16, UR12, RZ ;  /* 0x0000000c10188c10 */ /* 0x000fe2000ff3e0ff */
[-C--:B--2---:R-:W-:Y:S01]  /*4560*/  FFMA.FTZ R5, R8, R4.reuse, R5 ;  /* 0x0000000408057223 */ /* 0x084fe20000010005 */
[-C--:B------:R-:W-:Y:S01]  /*4570*/  FFMA.FTZ R2, R9, R4.reuse, R2 ;  /* 0x0000000409027223 */ /* 0x080fe20000010002 */
[-C--:B------:R-:W-:Y:S01]  /*4580*/  FFMA.FTZ R3, R10, R4.reuse, R3 ;  /* 0x000000040a037223 */ /* 0x080fe20000010003 */
[----:B------:R-:W-:Y:S02]  /*4590*/  FFMA.FTZ R0, R11, R4, R0 ;  /* 0x000000040b007223 */ /* 0x000fe40000010000 */
[----:B------:R-:W2:Y:S01]  /*45a0*/  @!P0 LDG.E.128 R8, desc[UR8][R16.64] ;  /* 0x0000000810088981 */ /* 0x000ea2000c1e1d00 */
[----:B------:R-:W-:-:S03]  /*45b0*/  @!P0 IADD3.X R25, PT, PT, R17, UR13, RZ, P1, !PT ;  /* 0x0000000d11198c10 */ /* 0x000fc60008ffe4ff */
[----:B------:R-:W2:Y:S01]  /*45c0*/  LDS R4, [R6+0x48] ;  /* 0x0000480006047984 */ /* 0x000ea20000000800 */
[----:B------:R-:W-:Y:S01]  /*45d0*/  @!P0 IADD3 R20, P1, PT, R16, UR14, RZ ;  /* 0x0000000e10148c10 */ /* 0x000fe2000ff3e0ff */
[-C--:B--2---:R-:W-:Y:S01]  /*45e0*/  FFMA.FTZ R5, R8, R4.reuse, R5 ;  /* 0x0000000408057223 */ /* 0x084fe20000010005 */
[-C--:B------:R-:W-:Y:S01]  /*45f0*/  FFMA.FTZ R2, R9, R4.reuse, R2 ;  /* 0x0000000409027223 */ /* 0x080fe20000010002 */
[-C--:B------:R-:W-:Y:S01]  /*4600*/  FFMA.FTZ R3, R10, R4.reuse, R3 ;  /* 0x000000040a037223 */ /* 0x080fe20000010003 */
[----:B------:R-:W-:Y:S02]  /*4610*/  FFMA.FTZ R0, R11, R4, R0 ;  /* 0x000000040b007223 */ /* 0x000fe40000010000 */
[----:B------:R-:W2:Y:S01]  /*4620*/  @!P0 LDG.E.128 R8, desc[UR8][R24.64] ;  /* 0x0000000818088981 */ /* 0x000ea2000c1e1d00 */
[----:B------:R-:W-:Y:S02]  /*4630*/  @!P0 IADD3.X R21, PT, PT, R17, UR15, RZ, P1, !PT ;  /* 0x0000000f11158c10 */ /* 0x000fe40008ffe4ff */
[----:B------:R-:W-:Y:S01]  /*4640*/  @!P0 IADD3 R18, P1, PT, R16, UR16, RZ ;  /* 0x0000001010128c10 */ /* 0x000fe2000ff3e0ff */
[-C--:B--2---:R-:W-:Y:S01]  /*4650*/  FFMA.FTZ R5, R8, R15.reuse, R5 ;  /* 0x0000000f08057223 */ /* 0x084fe20000010005 */
[-C--:B------:R-:W-:Y:S01]  /*4660*/  FFMA.FTZ R2, R9, R15.reuse, R2 ;  /* 0x0000000f09027223 */ /* 0x080fe20000010002 */
[-C--:B------:R-:W-:Y:S01]  /*4670*/  FFMA.FTZ R3, R10, R15.reuse, R3 ;  /* 0x0000000f0a037223 */ /* 0x080fe20000010003 */
[----:B------:R-:W-:-:S02]  /*4680*/  FFMA.FTZ R0, R11, R15, R0 ;  /* 0x0000000f0b007223 */ /* 0x000fc40000010000 */
[----:B------:R-:W2:Y:S01]  /*4690*/  @!P0 LDG.E.128 R8, desc[UR8][R20.64] ;  /* 0x0000000814088981 */ /* 0x000ea2000c1e1d00 */
[----:B------:R-:W-:-:S03]  /*46a0*/  @!P0 IADD3.X R19, PT, PT, R17, UR17, RZ, P1, !PT ;  /* 0x0000001111138c10 */ /* 0x000fc60008ffe4ff */
        /* <DEDUP_REMOVED lines=8> */
[----:B------:R-:W-:Y:S01]  /*4730*/  IADD3 R16, P0, PT, R16, UR18, RZ ;  /* 0x0000001210107c10 */ /* 0x000fe2000ff1e0ff */
[----:B------:R0:W2:Y:S01]  /*4740*/  LDS R15, [R6+0xb4] ;  /* 0x0000b400060f7984 */ /* 0x0000a20000000800 */
[----:B------:R-:W-:-:S02]  /*4750*/  UPLOP3.LUT UP1, UPT, UPT, UPT, UPT, 0x40, 0x4 ;  /* 0x000000000004789c */ /* 0x000fc40003f2e870 */
[----:B------:R-:W-:Y:S01]  /*4760*/  IADD3.X R17, PT, PT, R17, UR19, RZ, P0, !PT ;  /* 0x0000001311117c10 */ /* 0x000fe200087fe4ff */
[----:B------:R-:W-:Y:S01]  /*4770*/  UIADD3 UR10, UPT, UPT, UR10, 0x4, URZ ;  /* 0x000000040a0a7890 */ /* 0x000fe2000fffe0ff */
[----:B0-----:R-:W-:Y:S01]  /*4780*/  IADD3 R6, PT, PT, R4, 0x90, RZ ;  /* 0x0000009004067810 */ /* 0x001fe20007ffe0ff */
[-C--:B--2---:R-:W-:Y:S01]  /*4790*/  FFMA.FTZ R5, R8, R15.reuse, R5 ;  /* 0x0000000f08057223 */ /* 0x084fe20000010005 */
[-C--:B------:R-:W-:Y:S01]  /*47a0*/  FFMA.FTZ R2, R9, R15.reuse, R2 ;  /* 0x0000000f09027223 */ /* 0x080fe20000010002 */
[-C--:B------:R-:W-:Y:S01]  /*47b0*/  FFMA.FTZ R3, R10, R15.reuse, R3 ;  /* 0x0000000f0a037223 */ /* 0x080fe20000010003 */
[----:B------:R-:W-:-:S07]  /*47c0*/  FFMA.FTZ R0, R11, R15, R0 ;  /* 0x0000000f0b007223 */ /* 0x000fce0000010000 */
.L_x_333:
[----:B------:R-:W-:-:S09]  /*47d0*/  UISETP.NE.OR UP1, UPT, UR10, URZ, UP1 ;  /* 0x000000ff0a00728c */ /* 0x000fd20008f25670 */
[----:B------:R-:W-:Y:S05]  /*47e0*/  BRA.U !UP1, `(.L_x_329) ;  /* 0x0000000109947547 */ /* 0x000fea000b800000 */
.L_x_330:
[----:B------:R-:W-:-:S13]  /*47f0*/  ISETP.GE.AND P0, PT, R12, UR7, PT ;  /* 0x000000070c007c0c */ /* 0x000fda000bf06270 */
.L_x_334:
[----:B------:R0:W2:Y:S01]  /*4800*/  @!P0 LDG.E.128 R8, desc[UR8][R16.64] ;  /* 0x0000000810088981 */ /* 0x0000a2000c1e1d00 */
[C---:B------:R-:W-:Y:S01]  /*4810*/  @!P0 IADD3 R22, P1, PT, R16.reuse, UR12, RZ ;  /* 0x0000000c10168c10 */ /* 0x040fe2000ff3e0ff */
[----:B------:R-:W-:Y:S02]  /*4820*/  UIADD3 UR10, UPT, UPT, UR10, 0x4, URZ ;  /* 0x000000040a0a7890 */ /* 0x000fe4000fffe0ff */
[----:B------:R-:W2:Y:S01]  /*4830*/  LDS R4, [R6+-0x48] ;  /* 0xffffb80006047984 */ /* 0x000ea20000000800 */
[C---:B------:R-:W-:Y:S01]  /*4840*/  @!P0 IADD3.X R23, PT, PT, R17.reuse, UR13, RZ, P1, !PT ;  /* 0x0000000d11178c10 */ /* 0x040fe20008ffe4ff */
[----:B------:R-:W-:Y:S01]  /*4850*/  UISETP.NE.AND UP0, UPT, UR10, URZ, UPT ;  /* 0x000000ff0a00728c */ /* 0x000fe2000bf05270 */
[C---:B------:R-:W-:Y:S04]  /*4860*/  @!P0 IADD3 R20, P1, PT, R16.reuse, UR14, RZ ;  /* 0x0000000e10148c10 */ /* 0x040fe8000ff3e0ff */
[C---:B------:R-:W-:Y:S02]  /*4870*/  @!P0 IADD3.X R21, PT, PT, R17.reuse, UR15, RZ, P1, !PT ;  /* 0x0000000f11158c10 */ /* 0x040fe40008ffe4ff */
[C---:B------:R-:W-:Y:S04]  /*4880*/  @!P0 IADD3 R18, P1, PT, R16.reuse, UR16, RZ ;  /* 0x0000001010128c10 */ /* 0x040fe8000ff3e0ff */
[C---:B------:R-:W-:Y:S02]  /*4890*/  @!P0 IADD3.X R19, PT, PT, R17.reuse, UR17, RZ, P1, !PT ;  /* 0x0000001111138c10 */ /* 0x040fe40008ffe4ff */
[----:B0-----:R-:W-:Y:S04]  /*48a0*/  IADD3 R16, P1, PT, R16, UR18, RZ ;  /* 0x0000001210107c10 */ /* 0x001fe8000ff3e0ff */
[----:B------:R-:W-:Y:S01]  /*48b0*/  IADD3.X R17, PT, PT, R17, UR19, RZ, P1, !PT ;  /* 0x0000001311117c10 */ /* 0x000fe20008ffe4ff */
[C---:B--2---:R-:W-:Y:S01]  /*48c0*/  FFMA.FTZ R5, R4.reuse, R8, R5 ;  /* 0x0000000804057223 */ /* 0x044fe20000010005 */
[C---:B------:R-:W-:Y:S01]  /*48d0*/  FFMA.FTZ R2, R4.reuse, R9, R2 ;  /* 0x0000000904027223 */ /* 0x040fe20000010002 */
[C---:B------:R-:W-:Y:S01]  /*48e0*/  FFMA.FTZ R3, R4.reuse, R10, R3 ;  /* 0x0000000a04037223 */ /* 0x040fe20000010003 */
[----:B------:R-:W-:Y:S02]  /*48f0*/  FFMA.FTZ R0, R4, R11, R0 ;  /* 0x0000000b04007223 */ /* 0x000fe40000010000 */
[----:B------:R-:W2:Y:S04]  /*4900*/  @!P0 LDG.E.128 R8, desc[UR8][R22.64] ;  /* 0x0000000816088981 */ /* 0x000ea8000c1e1d00 */
[----:B------:R-:W2:Y:S02]  /*4910*/  LDS R4, [R6+-0x24] ;  /* 0xffffdc0006047984 */ /* 0x000ea40000000800 */
        /* <DEDUP_REMOVED lines=17> */
[----:B------:R-:W-:Y:S09]  /*4a30*/  BRA.U UP0, `(.L_x_334) ;  /* 0xfffffffd00707547 */ /* 0x000ff2000b83ffff */
.L_x_329:
[----:B------:R-:W-:-:S09]  /*4a40*/  UISETP.NE.AND UP0, UPT, UR4, URZ, UPT ;  /* 0x000000ff0400728c */ /* 0x000fd2000bf05270 */
[----:B------:R-:W-:Y:S05]  /*4a50*/  BRA.U !UP0, `(.L_x_328) ;  /* 0x0000000108447547 */ /* 0x000fea000b800000 */
[----:B------:R-:W-:Y:S01]  /*4a60*/  IMAD R13, R13, 0x24, R14 ;  /* 0x000000240d0d7824 */ /* 0x000fe200078e020e */
[----:B------:R-:W-:Y:S01]  /*4a70*/  ISETP.GE.AND P0, PT, R12, UR7, PT ;  /* 0x000000070c007c0c */ /* 0x000fe2000bf06270 */
[----:B------:R-:W-:Y:S02]  /*4a80*/  UIMAD.WIDE UR10, UR11, 0x4, URZ ;  /* 0x000000040b0a78a5 */ /* 0x000fe4000f8e02ff */
[----:B------:R-:W-:Y:S01]  /*4a90*/  UIADD3 UR4, UPT, UPT, -UR4, URZ, URZ ;  /* 0x000000ff04047290 */ /* 0x000fe2000fffe1ff */
[----:B------:R-:W-:-:S11]  /*4aa0*/  IADD3 R6, PT, PT, R13, UR6, RZ ;  /* 0x000000060d067c10 */ /* 0x000fd6000fffe0ff */
.L_x_335:
[----:B------:R0:W2:Y:S01]  /*4ab0*/  @!P0 LDG.E.128 R8, desc[UR8][R16.64] ;  /* 0x0000000810088981 */ /* 0x0000a2000c1e1d00 */
[----:B------:R-:W-:Y:S03]  /*4ac0*/  UIADD3 UR4, UPT, UPT, UR4, 0x1, URZ ;  /* 0x0000000104047890 */ /* 0x000fe6000fffe0ff */
[----:B------:R1:W2:Y:S01]  /*4ad0*/  LDS R4, [R6] ;  /* 0x0000000006047984 */ /* 0x0002a20000000800 */
[----:B------:R-:W-:Y:S01]  /*4ae0*/  UISETP.NE.AND UP0, UPT, UR4, URZ, UPT ;  /* 0x000000ff0400728c */ /* 0x000fe2000bf05270 */
[----:B0-----:R-:W-:Y:S02]  /*4af0*/  IADD3 R16, P1, PT, R16, UR10, RZ ;  /* 0x0000000a10107c10 */ /* 0x001fe4000ff3e0ff */
[----:B-1----:R-:W-:Y:S02]  /*4b00*/  IADD3 R6, PT, PT, R6, 0x24, RZ ;  /* 0x0000002406067810 */ /* 0x002fe40007ffe0ff */
[----:B------:R-:W-:Y:S01]  /*4b10*/  IADD3.X R17, PT, PT, R17, UR11, RZ, P1, !PT ;  /* 0x0000000b11117c10 */ /* 0x000fe20008ffe4ff */
[C---:B--2---:R-:W-:Y:S01]  /*4b20*/  FFMA.FTZ R5, R4.reuse, R8, R5 ;  /* 0x0000000804057223 */ /* 0x044fe20000010005 */
[C---:B------:R-:W-:Y:S01]  /*4b30*/  FFMA.FTZ R2, R4.reuse, R9, R2 ;  /* 0x0000000904027223 */ /* 0x040fe20000010002 */
[C---:B------:R-:W-:Y:S01]  /*4b40*/  FFMA.FTZ R3, R4.reuse, R10, R3 ;  /* 0x0000000a04037223 */ /* 0x040fe20000010003 */
[----:B------:R-:W-:Y:S01]  /*4b50*/  FFMA.FTZ R0, R4, R11, R0 ;  /* 0x0000000b04007223 */ /* 0x000fe20000010000 */
[----:B------:R-:W-:Y:S09]  /*4b60*/  BRA.U UP0, `(.L_x_335) ;  /* 0xfffffffd00d07547 */ /* 0x000ff2000b83ffff */
.L_x_328:
[----:B------:R-:W-:-:S04]  /*4b70*/  IADD3 R12, PT, PT, R12, UR20, RZ ;  /* 0x000000140c0c7c10 */ /* 0x000fc8000fffe0ff */
[----:B------:R-:W-:-:S13]  /*4b80*/  ISETP.GE.AND P0, PT, R12, UR21, PT ;  /* 0x000000150c007c0c */ /* 0x000fda000bf06270 */
[----:B------:R-:W-:Y:S05]  /*4b90*/  @P0 EXIT ;  /* 0x000000000000094d */ /* 0x000fea0003800000 */
[----:B0-----:R-:W-:Y:S01]  /*4ba0*/  IABS R10, UR22 ;  /* 0x00000016000a7c13 */ /* 0x001fe20008000000 */
[----:B------:R-:W0:Y:S01]  /*4bb0*/  LDC R9, c[0x0][0x434] ;  /* 0x00010d00ff097b82 */ /* 0x000e220000000800 */
[----:B------:R-:W-:Y:S01]  /*4bc0*/  IABS R13, R12 ;  /* 0x0000000c000d7213 */ /* 0x000fe20000000000 */
        /* <DEDUP_REMOVED lines=75> */
        .weak           $__internal_8_$__cuda_sm20_div_s64
        .type           $__internal_8_$__cuda_sm20_div_s64,@function
        .size           $__internal_8_$__cuda_sm20_div_s64,(.L_x_7096 - $__internal_8_$__cuda_sm20_div_s64)
$__internal_8_$__cuda_sm20_div_s64:
        /* <DEDUP_REMOVED lines=25> */
[----:B------:R-:W-:Y:S01]  /*5210*/  IADD3 R14, P0, PT, RZ, -R38, RZ ;  /* 0x80000026ff0e7210 */ /* 0x000fe20007f1e0ff */
[----:B------:R-:W-:Y:S01]  /*5220*/  IMAD.MOV.U32 R39, RZ, RZ, RZ ;  /* 0x000000ffff277224 */ /* 0x000fe200078e00ff */
[----:B------:R-:W-:Y:S01]  /*5230*/  ISETP.GE.AND P1, PT, R19, RZ, PT ;  /* 0x000000ff1300720c */ /* 0x000fe20003f26270 */
[----:B------:R-:W-:Y:S02]  /*5240*/  IMAD R10, R21, R28, R10 ;  /* 0x0000001c150a7224 */ /* 0x000fe400078e020a */
[----:B------:R-:W-:-:S04]  /*5250*/  IMAD.HI.U32 R36, R37, R14, RZ ;  /* 0x0000000e25247227 */ /* 0x000fc800078e00ff */
[----:B------:R-:W-:-:S04]  /*5260*/  IMAD.X R10, RZ, RZ, ~R10, P0 ;  /* 0x000000ffff0a7224 */ /* 0x000fc800000e0e0a */
[----:B------:R-:W-:-:S04]  /*5270*/  IMAD.WIDE.U32 R36, P4, R37, R10, R36 ;  /* 0x0000000a25247225 */ /* 0x000fc80007880024 */
[----:B------:R-:W-:-:S04]  /*5280*/  IMAD.HI.U32 R13, P3, R21, R14, R36 ;  /* 0x0000000e150d7227 */ /* 0x000fc80007860024 */
[CC--:B------:R-:W-:Y:S02]  /*5290*/  IMAD R14, R21.reuse, R10.reuse, RZ ;  /* 0x0000000a150e7224 */ /* 0x0c0fe400078e02ff */
[----:B------:R-:W-:-:S03]  /*52a0*/  IMAD.HI.U32 R10, R21, R10, RZ ;  /* 0x0000000a150a7227 */ /* 0x000fc600078e00ff */
[----:B------:R-:W-:Y:S01]  /*52b0*/  IADD3 R14, P2, PT, R14, R13, RZ ;  /* 0x0000000d0e0e7210 */ /* 0x000fe20007f5e0ff */
[----:B------:R-:W-:Y:S01]  /*52c0*/  IMAD.X R37, R10, 0x1, R21, P4 ;  /* 0x000000010a257824 */ /* 0x000fe200020e0615 */
[----:B------:R-:W-:-:S04]  /*52d0*/  IADD3 R13, P0, PT, RZ, -R20, RZ ;  /* 0x80000014ff0d7210 */ /* 0x000fc80007f1e0ff */
[----:B------:R-:W-:Y:S02]  /*52e0*/  SEL R13, R13, R20, !P1 ;  /* 0x000000140d0d7207 */ /* 0x000fe40004800000 */
[----:B------:R-:W-:Y:S02]  /*52f0*/  IADD3.X R20, PT, PT, RZ, ~R19, RZ, P0, !PT ;  /* 0x80000013ff147210 */ /* 0x000fe400007fe4ff */
[----:B------:R-:W-:Y:S01]  /*5300*/  IADD3.X R37, PT, PT, RZ, RZ, R37, P2, P3 ;  /* 0x000000ffff257210 */ /* 0x000fe200017e6425 */
[----:B------:R-:W-:Y:S01]  /*5310*/  IMAD.HI.U32 R38, R14, R13, RZ ;  /* 0x0000000d0e267227 */ /* 0x000fe200078e00ff */
[----:B------:R-:W-:-:S05]  /*5320*/  SEL R10, R20, R19, !P1 ;  /* 0x00000013140a7207 */ /* 0x000fca0004800000 */
[----:B------:R-:W-:-:S04]  /*5330*/  IMAD.WIDE.U32 R38, R14, R10, R38 ;  /* 0x0000000a0e267225 */ /* 0x000fc800078e0026 */
[C---:B------:R-:W-:Y:S02]  /*5340*/  IMAD R21, R37.reuse, R10, RZ ;  /* 0x0000000a25157224 */ /* 0x040fe400078e02ff */
[----:B------:R-:W-:-:S04]  /*5350*/  IMAD.HI.U32 R14, P0, R37, R13, R38 ;  /* 0x0000000d250e7227 */ /* 0x000fc80007800026 */
[----:B------:R-:W-:Y:S01]  /*5360*/  IMAD.HI.U32 R20, R37, R10, RZ ;  /* 0x0000000a25147227 */ /* 0x000fe200078e00ff */
[----:B------:R-:W-:-:S03]  /*5370*/  IADD3 R21, P1, PT, R21, R14, RZ ;  /* 0x0000000e15157210 */ /* 0x000fc60007f3e0ff */
[----:B------:R-:W-:Y:S02]  /*5380*/  IMAD.X R20, RZ, RZ, R20, P0 ;  /* 0x000000ffff147224 */ /* 0x000fe400000e0614 */
[----:B------:R-:W-:-:S04]  /*5390*/  IMAD.WIDE.U32 R36, R21, R28, RZ ;  /* 0x0000001c15247225 */ /* 0x000fc800078e00ff */
[----:B------:R-:W-:Y:S01]  /*53a0*/  IMAD R37, R21, R29, R37 ;  /* 0x0000001d15257224 */ /* 0x000fe200078e0225 */
[----:B------:R-:W-:Y:S01]  /*53b0*/  IADD3 R13, P0, PT, -R36, R13, RZ ;  /* 0x0000000d240d7210 */ /* 0x000fe20007f1e1ff */
[----:B------:R-:W-:-:S03]  /*53c0*/  IMAD.X R20, RZ, RZ, R20, P1 ;  /* 0x000000ffff147224 */ /* 0x000fc600008e0614 */
[CC--:B------:R-:W-:Y:S01]  /*53d0*/  ISETP.GE.U32.AND P3, PT, R13.reuse, R28.reuse, PT ;  /* 0x0000001c0d00720c */ /* 0x0c0fe20003f66070 */
[-C--:B------:R-:W-:Y:S01]  /*53e0*/  IMAD R37, R20, R28.reuse, R37 ;  /* 0x0000001c14257224 */ /* 0x080fe200078e0225 */
[----:B------:R-:W-:-:S04]  /*53f0*/  IADD3 R14, P2, PT, R13, -R28, RZ ;  /* 0x8000001c0d0e7210 */ /* 0x000fc80007f5e0ff */
[----:B------:R-:W-:-:S04]  /*5400*/  IADD3.X R10, PT, PT, ~R37, R10, RZ, P0, !PT ;  /* 0x0000000a250a7210 */ /* 0x000fc800007fe5ff */
[----:B------:R-:W-:-:S04]  /*5410*/  ISETP.GE.U32.AND.EX P3, PT, R10, R29, PT, P3 ;  /* 0x0000001d0a00720c */ /* 0x000fc80003f66130 */
[----:B------:R-:W-:Y:S02]  /*5420*/  SEL R13, R14, R13, P3 ;  /* 0x0000000d0e0d7207 */ /* 0x000fe40001800000 */
[----:B------:R-:W-:Y:S02]  /*5430*/  IADD3 R14, P1, PT, R21, 0x1, RZ ;  /* 0x00000001150e7810 */ /* 0x000fe40007f3e0ff */
[----:B------:R-:W-:Y:S01]  /*5440*/  ISETP.GE.U32.AND P0, PT, R13, R28, PT ;  /* 0x0000001c0d00720c */ /* 0x000fe20003f06070 */
[----:B------:R-:W-:Y:S01]  /*5450*/  IMAD.X R13, R10, 0x1, ~R29, P2 ;  /* 0x000000010a0d7824 */ /* 0x000fe200010e0e1d */
[----:B------:R-:W-:Y:S01]  /*5460*/  SEL R14, R14, R21, P3 ;  /* 0x000000150e0e7207 */ /* 0x000fe20001800000 */
[----:B------:R-:W-:-:S03]  /*5470*/  IMAD.X R21, RZ, RZ, R20, P1 ;  /* 0x000000ffff157224 */ /* 0x000fc600008e0614 */
[----:B------:R-:W-:Y:S02]  /*5480*/  SEL R13, R13, R10, P3 ;  /* 0x0000000a0d0d7207 */ /* 0x000fe40001800000 */
[----:B------:R-:W-:Y:S01]  /*5490*/  SEL R21, R21, R20, P3 ;  /* 0x0000001415157207 */ /* 0x000fe20001800000 */
[----:B------:R-:W-:Y:S01]  /*54a0*/  IMAD.MOV.U32 R20, RZ, RZ, R16 ;  /* 0x000000ffff147224 */ /* 0x000fe200078e0010 */
        /* <DEDUP_REMOVED lines=11> */
[----:B------:R-:W-:Y:S01]  /*5560*/  SEL R14, R14, R21, !P2 ;  /* 0x000000150e0e7207 */ /* 0x000fe20005000000 */
[----:B------:R-:W-:Y:S01]  /*5570*/  IMAD.MOV.U32 R21, RZ, RZ, 0x0 ;  /* 0x00000000ff157424 */ /* 0x000fe200078e00ff */
[----:B------:R-:W-:Y:S02]  /*5580*/  SEL R10, R10, R37, !P2 ;  /* 0x000000250a0a7207 */ /* 0x000fe40005000000 */
[----:B------:R-:W-:Y:S02]  /*5590*/  SEL R13, R14, 0xffffffff, P0 ;  /* 0xffffffff0e0d7807 */ /* 0x000fe40000000000 */
[----:B------:R-:W-:Y:S01]  /*55a0*/  SEL R10, R10, 0xffffffff, P0 ;  /* 0xffffffff0a0a7807 */ /* 0x000fe20000000000 */
[----:B------:R-:W-:Y:S06]  /*55b0*/  RET.REL.NODEC R20 `(_ZN5flash32flash_fwd_splitkv_combine_kernelI23Flash_fwd_kernel_traitsILi64ELi64ELi256ELi4ELb0ELb0EN7cutlass6half_tE19Flash_kernel_traitsILi64ELi64ELi256ELi4ES3_EELi8ELi6ELb1EEEvNS_16Flash_fwd_paramsE) ;  /* 0xffffffa814907950 */ /* 0x000fec0003c3ffff */
.L_x_336:
        /* <DEDUP_REMOVED lines=12> */
.L_x_7096:


//--------------------- .text._ZN5flash32flash_fwd_splitkv_combine_kernelI23Flash_fwd_kernel_traitsILi64ELi64ELi256ELi4ELb0ELb0EN7cutlass6half_tE19Flash_kernel_traitsILi64ELi64ELi256ELi4ES3_EELi8ELi5ELb1EEEvNS_16Flash_fwd_paramsE --------------------------
	.section	.text._ZN5flash32flash_fwd_splitkv_combine_kernelI23Flash_fwd_kernel_traitsILi64ELi64ELi256ELi4ELb0ELb0EN7cutlass6half_tE19Flash_kernel_traitsILi64ELi64ELi256ELi4ES3_EELi8ELi5ELb1EEEvNS_16Flash_fwd_paramsE,"ax",@progbits
	.align	128
        .global         _ZN5flash32flash_fwd_splitkv_combine_kernelI23Flash_fwd_kernel_traitsILi64ELi64ELi256ELi4ELb0ELb0EN7cutlass6half_tE19Flash_kernel_traitsILi64ELi64ELi256ELi4ES3_EELi8ELi5ELb1EEEvNS_16Flash_fwd_paramsE
        .type           _ZN5flash32flash_fwd_splitkv_combine_kernelI23Flash_fwd_kernel_traitsILi64ELi64ELi256ELi4ELb0ELb0EN7cutlass6half_tE19Flash_kernel_traitsILi64ELi64ELi256ELi4ES3_EELi8ELi5ELb1EEEvNS_16Flash_fwd_paramsE,@function
        .size           _ZN5flash32flash_fwd_splitkv_combine_kernelI23Flash_fwd_kernel_traitsILi64ELi64ELi256ELi4ELb0ELb0EN7cutlass6half_tE19Flash_kernel_traitsILi64ELi64ELi256ELi4ES3_EELi8ELi5ELb1EEEvNS_16Flash_fwd_paramsE,(.L_x_7097 - _ZN5flash32flash_fwd_splitkv_combine_kernelI23Flash_fwd_kernel_traitsILi64ELi64ELi256ELi4ELb0ELb0EN7cutlass6half_tE19Flash_kernel_traitsILi64ELi64ELi256ELi4ES3_EELi8ELi5ELb1EEEvNS_16Flash_fwd_paramsE)
        .other          _ZN5flash32flash_fwd_splitkv_combine_kernelI23Flash_fwd_kernel_traitsILi64ELi64ELi256ELi4ELb0ELb0EN7cutlass6half_tE19Flash_kernel_traitsILi64ELi64ELi256ELi4ES3_EELi8ELi5ELb1EEEvNS_16Flash_fwd_paramsE,@"STO_CUDA_ENTRY STV_DEFAULT"
_ZN5flash32flash_fwd_splitkv_combine_kernelI23Flash_fwd_kernel_traitsILi64ELi64ELi256ELi4ELb0ELb0EN7cutlass6half_tE19Flash_kernel_traitsILi64ELi64ELi256ELi4ES3_EELi8ELi5ELb1EEEvNS_16Flash_fwd_paramsE:
.text._ZN5flash32flash_fwd_splitkv_combine_kernelI23Flash_fwd_kernel_traitsILi64ELi64ELi256ELi4ELb0ELb0EN7cutlass6half_tE19Flash_kernel_traitsILi64ELi64ELi256ELi4ES3_EELi8ELi5ELb1EEEvNS_16Flash_fwd_paramsE:
        /* <DEDUP_REMOVED lines=38> */
.L_x_337:
[----:B------:R-:W-:Y:S01]  /*0260*/  IMAD.U32 R22, RZ, RZ, UR21 ;  /* 0x00000015ff167e24 */ /* 0x000fe2000f8e00ff */
[----:B------:R-:W-:Y:S01]  /*0270*/  MOV R20, UR19 ;  /* 0x0000001300147c02 */ /* 0x000fe20008000f00 */
[----:B------:R-:W-:Y:S01]  /*0280*/  IMAD.U32 R19, RZ, RZ, UR15 ;  /* 0x0000000fff137e24 */ /* 0x000fe2000f8e00ff */
[----:B------:R-:W-:Y:S02]  /*0290*/  MOV R18, UR14 ;  /* 0x0000000e00127c02 */ /* 0x000fe40008000f00 */
[----:B------:R-:W-:Y:S02]  /*02a0*/  MOV R16, 0x2c0 ;  /* 0x000002c000107802 */ /* 0x000fe40000000f00 */
[----:B------:R-:W-:Y:S05]  /*02b0*/  CALL.REL.NOINC `($__internal_9_$__cuda_sm20_div_s64) ;  /* 0x00000048008c7944 */ /* 0x000fea0003c00000 */
.L_x_338:
        /* <DEDUP_REMOVED lines=30> */
.L_x_340:
[----:B------:R-:W-:Y:S01]  /*04a0*/  IMAD.MOV.U32 R22, RZ, RZ, R10 ;  /* 0x000000ffff167224 */ /* 0x000fe200078e000a */
[----:B------:R-:W-:Y:S02]  /*04b0*/  MOV R19, R11 ;  /* 0x0000000b00137202 */ /* 0x000fe40000000f00 */
[----:B------:R-:W-:Y:S02]  /*04c0*/  MOV R16, 0x4e0 ;  /* 0x000004e000107802 */ /* 0x000fe40000000f00 */
[----:B------:R-:W-:Y:S05]  /*04d0*/  CALL.REL.NOINC `($__internal_9_$__cuda_sm20_div_s64) ;  /* 0x0000004800047944 */ /* 0x000fea0003c00000 */
[----:B------:R-:W-:Y:S02]  /*04e0*/  MOV R4, R10 ;  /* 0x0000000a00047202 */ /* 0x000fe40000000f00 */
[----:B------:R-:W-:Y:S02]  /*04f0*/  MOV R5, R11 ;  /* 0x0000000b00057202 */ /* 0x000fe40000000f00 */
.L_x_341:
[----:B------:R-:W-:Y:S05]  /*0500*/  BSYNC.RECONVERGENT B0 ;  /* 0x0000000000007941 */ /* 0x000fea0003800200 */
.L_x_339:
        /* <DEDUP_REMOVED lines=57> */
.L_x_343:
[----:B------:R-:W-:Y:S01]  /*08a0*/  IMAD.MOV.U32 R22, RZ, RZ, R20 ;  /* 0x000000ffff167224 */ /* 0x000fe200078e0014 */
[----:B------:R-:W-:Y:S01]  /*08b0*/  MOV R20, R9 ;  /* 0x0000000900147202 */ /* 0x000fe20000000f00 */
[----:B------:R-:W-:Y:S01]  /*08c0*/  IMAD.MOV.U32 R19, RZ, RZ, R18 ;  /* 0x000000ffff137224 */ /* 0x000fe200078e0012 */
[----:B------:R-:W-:Y:S02]  /*08d0*/  MOV R18, R29 ;  /* 0x0000001d00127202 */ /* 0x000fe40000000f00 */
[----:B------:R-:W-:Y:S02]  /*08e0*/  MOV R16, 0x900 ;  /* 0x0000090000107802 */ /* 0x000fe40000000f00 */
[----:B------:R-:W-:Y:S05]  /*08f0*/  CALL.REL.NOINC `($__internal_9_$__cuda_sm20_div_s64) ;  /* 0x0000004000fc7944 */ /* 0x000fea0003c00000 */
.L_x_344:
[----:B------:R-:W-:Y:S05]  /*0900*/  BSYNC.RECONVERGENT B0 ;  /* 0x0000000000007941 */ /* 0x000fea0003800200 */
.L_x_342:
        /* <DEDUP_REMOVED lines=124> */
.L_x_346:
[----:B------:R-:W-:Y:S01]  /*10d0*/  IMAD.MOV.U32 R22, RZ, RZ, R10 ;  /* 0x000000ffff167224 */ /* 0x000fe200078e000a */
[----:B------:R-:W-:Y:S01]  /*10e0*/  MOV R20, R8 ;  /* 0x0000000800147202 */ /* 0x000fe20000000f00 */
[----:B------:R-:W-:Y:S01]  /*10f0*/  IMAD.MOV.U32 R19, RZ, RZ, R11 ;  /* 0x000000ffff137224 */ /* 0x000fe200078e000b */
[----:B------:R-:W-:Y:S02]  /*1100*/  MOV R18, R0 ;  /* 0x0000000000127202 */ /* 0x000fe40000000f00 */
[----:B------:R-:W-:Y:S02]  /*1110*/  MOV R16, 0x1130 ;  /* 0x0000113000107802 */ /* 0x000fe40000000f00 */
[----:B------:R-:W-:Y:S05]  /*1120*/  CALL.REL.NOINC `($__internal_9_$__cuda_sm20_div_s64) ;  /* 0x0000003800f07944 */ /* 0x000fea0003c00000 */
[----:B------:R-:W-:Y:S02]  /*1130*/  MOV R32, R10 ;  /* 0x0000000a00207202 */ /* 0x000fe40000000f00 */
[----:B------:R-:W-:Y:S02]  /*1140*/  MOV R33, R11 ;  /* 0x0000000b00217202 */ /* 0x000fe40000000f00 */
.L_x_347:
[----:B------:R-:W-:Y:S05]  /*1150*/  BSYNC.RECONVERGENT B0 ;  /* 0x0000000000007941 */ /* 0x000fea0003800200 */
.L_x_345:
        /* <DEDUP_REMOVED lines=57> */
.L_x_349:
[----:B------:R-:W-:Y:S01]  /*14f0*/  IMAD.MOV.U32 R22, RZ, RZ, R4 ;  /* 0x000000ffff167224 */ /* 0x000fe200078e0004 */
[----:B------:R-:W-:Y:S01]  /*1500*/  MOV R19, R5 ;  /* 0x0000000500137202 */ /* 0x000fe20000000f00 */
[----:B------:R-:W-:Y:S01]  /*1510*/  IMAD.MOV.U32 R20, RZ, RZ, R7 ;  /* 0x000000ffff147224 */ /* 0x000fe200078e0007 */
[----:B------:R-:W-:Y:S02]  /*1520*/  MOV R16, 0x1540 ;  /* 0x0000154000107802 */ /* 0x000fe40000000f00 */
[----:B------:R-:W-:Y:S05]  /*1530*/  CALL.REL.NOINC `($__internal_9_$__cuda_sm20_div_s64) ;  /* 0x0000003400ec7944 */ /* 0x000fea0003c00000 */
[----:B------:R-:W-:Y:S02]  /*1540*/  MOV R14, R10 ;  /* 0x0000000a000e7202 */ /* 0x000fe40000000f00 */
[----:B------:R-:W-:Y:S02]  /*1550*/  MOV R15, R11 ;  /* 0x0000000b000f7202 */ /* 0x000fe40000000f00 */
.L_x_350:
[----:B------:R-:W-:Y:S05]  /*1560*/  BSYNC.RECONVERGENT B0 ;  /* 0x0000000000007941 */ /* 0x000fea0003800200 */
.L_x_348:
        /* <DEDUP_REMOVED lines=35> */
[----:B------:R-:W5:Y:S01]  /*17a0*/  @!P0 S2R R12, SR_CgaCtaId ;  /* 0x00000000000c8919 */ /* 0x000f620000008800 */
[----:B------:R-:W-:Y:S02]  /*17b0*/  @!P1 MOV R16, 0x400 ;  /* 0x0000040000109802 */ /* 0x000fe40000000f00 */
[----:B------:R-:W-:Y:S02]  /*17c0*/  @!P1 SHF.L.U32 R17, R4, 0x2, RZ ;  /* 0x0000000204119819 */ /* 0x000fe400000006ff */
[----:B------:R-:W-:Y:S02]  /*17d0*/  @!P0 MOV R19, 0x400 ;  /* 0x0000040000138802 */ /* 0x000fe40000000f00 */
[----:B------:R-:W-:-:S02]  /*17e0*/  @!P0 MOV R13, 0x400 ;  /* 0x00000400000d8802 */ /* 0x000fc40000000f00 */
[----:B------:R-:W-:Y:S02]  /*17f0*/  @!P1 LOP3.LUT R18, R17, 0x1c, RZ, 0xc0, !PT ;  /* 0x0000001c11129812 */ /* 0x000fe400078ec0ff */
[----:B-1----:R-:W-:Y:S01]  /*1800*/  @!P1 LEA R11, R11, R16, 0x18 ;  /* 0x000000100b0b9211 */ /* 0x002fe200078ec0ff */
[----:B------:R-:W-:Y:S01]  /*1810*/  @!P0 IMAD.SHL.U32 R16, R4, 0x4, RZ ;  /* 0x0000000404108824 */ /* 0x000fe200078e00ff */
[----:B----4-:R-:W-:-:S04]  /*1820*/  @!P0 LEA R10, R10, R19, 0x18 ;  /* 0x000000130a0a8211 */ /* 0x010fc800078ec0ff */
[----:B------:R-:W-:Y:S02]  /*1830*/  @!P0 LOP3.LUT R17, R16, 0x1c, RZ, 0xc0, !PT ;  /* 0x0000001c10118812 */ /* 0x000fe400078ec0ff */
[----:B-----5:R-:W-:Y:S02]  /*1840*/  @!P0 LEA R13, R12, R13, 0x18 ;  /* 0x0000000d0c0d8211 */ /* 0x020fe400078ec0ff */
[----:B------:R-:W-:Y:S01]  /*1850*/  SHF.R.U32.HI R12, RZ, 0x4, R4 ;  /* 0x00000004ff0c7819 */ /* 0x000fe20000011604 */
[----:B------:R-:W-:Y:S02]  /*1860*/  @!P1 IMAD.IADD R18, R18, 0x1, R11 ;  /* 0x0000000112129824 */ /* 0x000fe400078e020b */
[----:B------:R-:W-:Y:S02]  /*1870*/  @!P0 IMAD.IADD R10, R17, 0x1, R10 ;  /* 0x00000001110a8824 */ /* 0x000fe400078e020a */
[----:B------:R-:W-:Y:S02]  /*1880*/  @!P0 IMAD R16, R12, 0x4, R13 ;  /* 0x000000040c108824 */ /* 0x000fe400078e020d */
[----:B------:R-:W-:-:S02]  /*1890*/  @!P1 IMAD R13, R3, 0x24, R18 ;  /* 0x00000024030d9824 */ /* 0x000fc400078e0212 */
[----:B------:R-:W-:Y:S01]  /*18a0*/  @!P0 IMAD R18, R3, 0x24, R10 ;  /* 0x0000002403128824 */ /* 0x000fe200078e020a */
[----:B------:R-:W-:Y:S01]  /*18b0*/  @!P0 LOP3.LUT R11, R4, 0xf, RZ, 0xc0, !PT ;  /* 0x0000000f040b8812 */ /* 0x000fe200078ec0ff */
[----:B0-----:R-:W-:Y:S01]  /*18c0*/  IMAD.MOV.U32 R25, RZ, RZ, -0x800000 ;  /* 0xff800000ff197424 */ /* 0x001fe200078e00ff */
[----:B------:R-:W-:Y:S01]  /*18d0*/  MOV R24, 0xff800000 ;  /* 0xff80000000187802 */ /* 0x000fe20000000f00 */
[----:B------:R-:W0:Y:S02]  /*18e0*/  LDC R3, c[0x0][0x434] ;  /* 0x00010d00ff037b82 */ /* 0x000e240000000800 */
[----:B------:R-:W-:Y:S01]  /*18f0*/  @!P0 IMAD R21, R11, 0x24, R16 ;  /* 0x000000240b158824 */ /* 0x000fe200078e0210 */
[----:B0-----:R-:W-:-:S04]  /*1900*/  IABS R10, R3 ;  /* 0x00000003000a7213 */ /* 0x001fc80000000000 */
[----:B------:R-:W0:Y:S08]  /*1910*/  I2F.RP R17, R10 ;  /* 0x0000000a00117306 */ /* 0x000e300000209400 */
[----:B0-----:R-:W0:Y:S02]  /*1920*/  MUFU.RCP R19, R17 ;  /* 0x0000001100137308 */ /* 0x001e240000001000 */
[----:B0-----:R-:W-:Y:S01]  /*1930*/  VIADD R19, R19, 0xffffffe ;  /* 0x0ffffffe13137836 */ /* 0x001fe20000000000 */
[----:B------:R-:W0:Y:S05]  /*1940*/  LDC R17, c[0x0][0x3e0] ;  /* 0x0000f800ff117b82 */ /* 0x000e2a0000000800 */
[----:B------:R-:W1:Y:S01]  /*1950*/  F2I.FTZ.U32.TRUNC.NTZ R19, R19 ;  /* 0x0000001300137305 */ /* 0x000e62000021f000 */
[----:B--2---:R-:W-:Y:S04]  /*1960*/  @!P1 STS [R13], R6 ;  /* 0x000000060d009388 */ /* 0x004fe80000000800 */
[----:B---3--:R-:W-:Y:S01]  /*1970*/  @!P0 STS [R18+0x240], R5 ;  /* 0x0002400512008388 */ /* 0x008fe20000000800 */
[----:B------:R-:W-:Y:S06]  /*1980*/  BAR.SYNC.DEFER_BLOCKING 0x0 ;  /* 0x0000000000007b1d */ /* 0x000fec0000010000 */
[----:B------:R-:W-:Y:S04]  /*1990*/  @!P0 LDS R25, [R21] ;  /* 0x0000000015198984 */ /* 0x000fe80000000800 */
[----:B------:R-:W2:Y:S02]  /*19a0*/  @!P0 LDS R24, [R21+0x240] ;  /* 0x0002400015188984 */ /* 0x000ea40000000800 */
[----:B--2---:R-:W-:-:S05]  /*19b0*/  FMNMX.FTZ R20, R24, R25, !PT ;  /* 0x0000001918147209 */ /* 0x004fca0007810000 */
[----:B------:R-:W2:Y:S02]  /*19c0*/  SHFL.BFLY PT, R11, R20, 0x8, 0x1f ;  /* 0x0d001f00140b7f89 */ /* 0x000ea400000e0000 */
[----:B--2---:R-:W-:-:S05]  /*19d0*/  FMNMX.FTZ R13, R20, R11, !PT ;  /* 0x0000000b140d7209 */ /* 0x004fca0007810000 */
[----:B------:R-:W2:Y:S01]  /*19e0*/  SHFL.BFLY PT, R16, R13, 0x4, 0x1f ;  /* 0x0c801f000d107f89 */ /* 0x000ea200000e0000 */
[----:B-1----:R-:W-:Y:S02]  /*19f0*/  IMAD.MOV R5, RZ, RZ, -R19 ;  /* 0x000000ffff057224 */ /* 0x002fe400078e0a13 */
[----:B------:R-:W-:Y:S02]  /*1a00*/  IMAD.MOV.U32 R18, RZ, RZ, RZ ;  /* 0x000000ffff127224 */ /* 0x000fe400078e00ff */
[----:B------:R-:W-:Y:S01]  /*1a10*/  IMAD R6, R5, R10, RZ ;  /* 0x0000000a05067224 */ /* 0x000fe200078e02ff */
[----:B--2---:R-:W-:-:S05]  /*1a20*/  FMNMX.FTZ R16, R13, R16, !PT ;  /* 0x000000100d107209 */ /* 0x004fca0007810000 */
[----:B------:R-:W1:Y:S01]  /*1a30*/  SHFL.BFLY PT, R11, R16, 0x2, 0x1f ;  /* 0x0c401f00100b7f89 */ /* 0x000e6200000e0000 */
[----:B------:R-:W-:Y:S01]  /*1a40*/  IMAD.HI.U32 R6, R19, R6, R18 ;  /* 0x0000000613067227 */ /* 0x000fe200078e0012 */
[----:B------:R-:W-:-:S05]  /*1a50*/  IABS R5, R2 ;  /* 0x0000000200057213 */ /* 0x000fca0000000000 */
[----:B------:R-:W-:-:S04]  /*1a60*/  IMAD.HI.U32 R18, R6, R5, RZ ;  /* 0x0000000506127227 */ /* 0x000fc800078e00ff */
[----:B------:R-:W-:-:S04]  /*1a70*/  IMAD.MOV R6, RZ, RZ, -R18 ;  /* 0x000000ffff067224 */ /* 0x000fc800078e0a12 */
[----:B------:R-:W-:Y:S01]  /*1a80*/  IMAD R5, R10, R6, R5 ;  /* 0x000000060a057224 */ /* 0x000fe200078e0205 */
[----:B-1----:R-:W-:-:S05]  /*1a90*/  FMNMX.FTZ R11, R16, R11, !PT ;  /* 0x0000000b100b7209 */ /* 0x002fca0007810000 */
[----:B------:R-:W1:Y:S01]  /*1aa0*/  SHFL.BFLY PT, R6, R11, 0x1, 0x1f ;  /* 0x0c201f000b067f89 */ /* 0x000e6200000e0000 */
[----:B------:R-:W-:Y:S02]  /*1ab0*/  ISETP.GT.U32.AND P2, PT, R10, R5, PT ;  /* 0x000000050a00720c */ /* 0x000fe40003f44070 */
[----:B------:R-:W-:-:S04]  /*1ac0*/  LOP3.LUT R2, R2, R3, RZ, 0x3c, !PT ;  /* 0x0000000302027212 */ /* 0x000fc800078e3cff */
[----:B------:R-:W-:Y:S02]  /*1ad0*/  ISETP.GE.AND P1, PT, R2, RZ, PT ;  /* 0x000000ff0200720c */ /* 0x000fe40003f26270 */
[----:B-1----:R-:W-:-:S04]  /*1ae0*/  FMNMX.FTZ R6, R11, R6, !PT ;  /* 0x000000060b067209 */ /* 0x002fc80007810000 */
[----:B------:R-:W-:-:S04]  /*1af0*/  FSETP.NEU.FTZ.AND P0, PT, R6, -INF , PT ;  /* 0xff8000000600780b */ /* 0x000fc80003f1d000 */
[----:B------:R-:W-:Y:S01]  /*1b00*/  FSEL R2, R6, RZ, P0 ;  /* 0x000000ff06027208 */ /* 0x000fe20000000000 */
[----:B------:R-:W-:-:S04]  /*1b10*/  @!P2 IMAD.IADD R5, R5, 0x1, -R10 ;  /* 0x000000010505a824 */ /* 0x000fc800078e0a0a */
[C---:B------:R-:W-:Y:S01]  /*1b20*/  FADD.FTZ R6, -R2.reuse, R25 ;  /* 0x0000001902067221 */ /* 0x040fe20000010100 */
[----:B------:R-:W-:-:S03]  /*1b30*/  FADD.FTZ R21, -R2, R24 ;  /* 0x0000001802157221 */ /* 0x000fc60000010100 */
[----:B------:R-:W-:Y:S01]  /*1b40*/  FMUL.FTZ R6, R6, 1.4426950216293334961 ;  /* 0x3fb8aa3b06067820 */ /* 0x000fe20000410000 */
[----:B------:R-:W-:Y:S01]  /*1b50*/  FMUL.FTZ R21, R21, 1.4426950216293334961 ;  /* 0x3fb8aa3b15157820 */ /* 0x000fe20000410000 */
[----:B------:R-:W-:-:S03]  /*1b60*/  ISETP.GE.U32.AND P3, PT, R5, R10, PT ;  /* 0x0000000a0500720c */ /* 0x000fc60003f66070 */
[----:B------:R-:W-:Y:S01]  /*1b70*/  MUFU.EX2 R23, R21 ;  /* 0x0000001500177308 */ /* 0x000fe20000000800 */
[----:B------:R-:W-:-:S07]  /*1b80*/  ISETP.NE.AND P0, PT, R3, RZ, PT ;  /* 0x000000ff0300720c */ /* 0x000fce0003f05270 */
[----:B------:R-:W1:Y:S01]  /*1b90*/  MUFU.EX2 R6, R6 ;  /* 0x0000000600067308 */ /* 0x000e620000000800 */
[----:B------:R-:W-:Y:S01]  /*1ba0*/  @!P2 IADD3 R18, PT, PT, R18, 0x1, RZ ;  /* 0x000000011212a810 */ /* 0x000fe20007ffe0ff */
[----:B------:R-:W-:-:S04]  /*1bb0*/  USHF.R.S32.HI UR4, URZ, 0x1f, UR22 ;  /* 0x0000001fff047899 */ /* 0x000fc80008011416 */
        /* <DEDUP_REMOVED lines=20> */
[----:B---3--:R-:W-:-:S05]  /*1d00*/  FADD.FTZ R21, R10, R21 ;  /* 0x000000150a157221 */ /* 0x008fca0000010000 */
[----:B------:R-:W3:Y:S01]  /*1d10*/  SHFL.BFLY PT, R20, R21, 0x2, 0x1f ;  /* 0x0c401f0015147f89 */ /* 0x000ee200000e0000 */
[--C-:B--2---:R-:W-:Y:S02]  /*1d20*/  IMAD.MOV R22, RZ, RZ, -R11.reuse ;  /* 0x000000ffff167224 */ /* 0x104fe400078e0a0b */
[----:B------:R-:W-:Y:S02]  /*1d30*/  IMAD.MOV.U32 R10, RZ, RZ, RZ ;  /* 0x000000ffff0a7224 */ /* 0x000fe400078e00ff */
[----:B------:R-:W-:Y:S02]  /*1d40*/  IMAD R22, R22, R19, RZ ;  /* 0x0000001316167224 */ /* 0x000fe400078e02ff */
[----:B------:R-:W-:Y:S01]  /*1d50*/  VIADD R16, R19, UR18 ;  /* 0x0000001213107c36 */ /* 0x000fe20008000000 */
[----:B-1----:R-:W-:Y:S01]  /*1d60*/  IADD3 R6, PT, PT, RZ, -R27, RZ ;  /* 0x8000001bff067210 */ /* 0x002fe20007ffe0ff */
[----:B------:R-:W-:-:S03]  /*1d70*/  IMAD.HI.U32 R22, R11, R22, R10 ;  /* 0x000000160b167227 */ /* 0x000fc600078e000a */
[----:B------:R-:W-:Y:S01]  /*1d80*/  IABS R10, R16 ;  /* 0x00000010000a7213 */ /* 0x000fe20000000000 */
[----:B------:R-:W-:Y:S01]  /*1d90*/  IMAD R11, R6, R13, RZ ;  /* 0x0000000d060b7224 */ /* 0x000fe200078e02ff */
[----:B------:R-:W-:Y:S01]  /*1da0*/  IABS R6, R5 ;  /* 0x0000000500067213 */ /* 0x000fe20000000000 */
[----:B------:R-:W-:Y:S02]  /*1db0*/  IMAD.MOV.U32 R26, RZ, RZ, RZ ;  /* 0x000000ffff1a7224 */ /* 0x000fe400078e00ff */
[----:B------:R-:W-:-:S04]  /*1dc0*/  IMAD.HI.U32 R23, R22, R10, RZ ;  /* 0x0000000a16177227 */ /* 0x000fc800078e00ff */
[----:B------:R-:W-:-:S04]  /*1dd0*/  IMAD.HI.U32 R11, R27, R11, R26 ;  /* 0x0000000b1b0b7227 */ /* 0x000fc800078e001a */
[----:B------:R-:W-:Y:S02]  /*1de0*/  IMAD.MOV R6, RZ, RZ, -R6 ;  /* 0x000000ffff067224 */ /* 0x000fe400078e0a06 */
[----:B---3--:R-:W-:Y:S01]  /*1df0*/  FADD.FTZ R20, R21, R20 ;  /* 0x0000001415147221 */ /* 0x008fe20000010000 */
[----:B------:R-:W-:-:S04]  /*1e00*/  IMAD.HI.U32 R11, R11, R10, RZ ;  /* 0x0000000a0b0b7227 */ /* 0x000fc800078e00ff */
[--C-:B------:R-:W-:Y:S02]  /*1e10*/  IMAD R22, R23, R6, R10.reuse ;  /* 0x0000000617167224 */ /* 0x100fe400078e020a */
[----:B------:R-:W-:Y:S01]  /*1e20*/  IMAD.MOV R6, RZ, RZ, -R11 ;  /* 0x000000ffff067224 */ /* 0x000fe200078e0a0b */
[----:B------:R-:W1:Y:S02]  /*1e30*/  SHFL.BFLY PT, R21, R20, 0x1, 0x1f ;  /* 0x0c201f0014157f89 */ /* 0x000e6400000e0000 */
[----:B------:R-:W-:Y:S01]  /*1e40*/  ISETP.GT.U32.AND P2, PT, R19, R22, PT ;  /* 0x000000161300720c */ /* 0x000fe20003f44070 */
[----:B------:R-:W-:-:S05]  /*1e50*/  IMAD R6, R13, R6, R10 ;  /* 0x000000060d067224 */ /* 0x000fca00078e020a */
[----:B------:R-:W-:-:S07]  /*1e60*/  ISETP.GT.U32.AND P0, PT, R13, R6, PT ;  /* 0x000000060d00720c */ /* 0x000fce0003f04070 */
[----:B------:R-:W-:-:S04]  /*1e70*/  @!P2 IADD3 R22, PT, PT, R22, -R19, RZ ;  /* 0x800000131616a210 */ /* 0x000fc80007ffe0ff */
[-C--:B------:R-:W-:Y:S02]  /*1e80*/  ISETP.GE.U32.AND P1, PT, R22, R19.reuse, PT ;  /* 0x000000131600720c */ /* 0x080fe40003f26070 */
[----:B------:R-:W-:Y:S01]  /*1e90*/  @!P0 IMAD.IADD R6, R6, 0x1, -R13 ;  /* 0x0000000106068824 */ /* 0x000fe200078e0a0d */
[----:B------:R-:W-:Y:S01]  /*1ea0*/  LOP3.LUT R10, R16, R19, RZ, 0x3c, !PT ;  /* 0x00000013100a7212 */ /* 0x000fe200078e3cff */
[----:B------:R-:W-:Y:S02]  /*1eb0*/  @!P2 VIADD R23, R23, 0x1 ;  /* 0x000000011717a836 */ /* 0x000fe40000000000 */
[----:B-1----:R-:W-:Y:S01]  /*1ec0*/  FADD.FTZ R21, R20, R21 ;  /* 0x0000001514157221 */ /* 0x002fe20000010000 */
[----:B------:R-:W-:Y:S02]  /*1ed0*/  LOP3.LUT R16, R16, R17, RZ, 0x3c, !PT ;  /* 0x0000001110107212 */ /* 0x000fe400078e3cff */
[----:B------:R-:W-:Y:S01]  /*1ee0*/  ISETP.GE.U32.AND P4, PT, R6, R13, PT ;  /* 0x0000000d0600720c */ /* 0x000fe20003f86070 */
[----:B------:R-:W-:Y:S01]  /*1ef0*/  @!P0 VIADD R11, R11, 0x1 ;  /* 0x000000010b0b8836 */ /* 0x000fe20000000000 */
[----:B------:R-:W-:-:S02]  /*1f00*/  ISETP.GE.AND P2, PT, R16, RZ, PT ;  /* 0x000000ff1000720c */ /* 0x000fc40003f46270 */
[----:B------:R-:W-:Y:S01]  /*1f10*/  @P1 VIADD R23, R23, 0x1 ;  /* 0x0000000117171836 */ /* 0x000fe20000000000 */
[----:B------:R-:W-:Y:S02]  /*1f20*/  FSETP.NE.FTZ.AND P1, PT, R21, RZ, PT ;  /* 0x000000ff1500720b */ /* 0x000fe40003f35000 */
[----:B------:R-:W-:Y:S02]  /*1f30*/  ISETP.NE.AND P0, PT, R17, RZ, PT ;  /* 0x000000ff1100720c */ /* 0x000fe40003f05270 */
[----:B------:R-:W-:Y:S02]  /*1f40*/  ISETP.GE.AND P3, PT, R10, RZ, PT ;  /* 0x000000ff0a00720c */ /* 0x000fe40003f66270 */
[----:B------:R-:W-:Y:S02]  /*1f50*/  ISETP.NE.AND P5, PT, R5, RZ, PT ;  /* 0x000000ff0500720c */ /* 0x000fe40003fa5270 */
[----:B------:R-:W-:Y:S02]  /*1f60*/  @P4 VIADD R11, R11, 0x1 ;  /* 0x000000010b0b4836 */ /* 0x000fe40000000000 */
[----:B------:R-:W-:-:S02]  /*1f70*/  IMAD.MOV.U32 R13, RZ, RZ, R23 ;  /* 0x000000ffff0d7224 */ /* 0x000fc400078e0017 */
[----:B------:R-:W-:Y:S01]  /*1f80*/  @!P2 IMAD.MOV R11, RZ, RZ, -R11 ;  /* 0x000000ffff0ba224 */ /* 0x000fe200078e0a0b */
[----:B------:R-:W1:Y:S02]  /*1f90*/  @P1 MUFU.LG2 R21, R21 ;  /* 0x0000001500151308 */ /* 0x000e640000000c00 */
[----:B------:R-:W-:Y:S02]  /*1fa0*/  @!P0 LOP3.LUT R11, RZ, R17, RZ, 0x33, !PT ;  /* 0x00000011ff0b8212 */ /* 0x000fe400078e33ff */
[----:B------:R-:W-:Y:S02]  /*1fb0*/  LOP3.LUT P0, RZ, R4, 0x38f, RZ, 0xc0, !PT ;  /* 0x0000038f04ff7812 */ /* 0x000fe4000780c0ff */
[----:B------:R-:W-:Y:S02]  /*1fc0*/  @!P3 IADD3 R13, PT, PT, -R13, RZ, RZ ;  /* 0x000000ff0d0db210 */ /* 0x000fe40007ffe1ff */
[----:B------:R-:W-:Y:S02]  /*1fd0*/  ISETP.NE.AND P3, PT, R18, RZ, PT ;  /* 0x000000ff1200720c */ /* 0x000fe40003f65270 */
[----:B------:R-:W-:-:S02]  /*1fe0*/  @!P5 LOP3.LUT R13, RZ, R19, RZ, 0x33, !PT ;  /* 0x00000013ff0dd212 */ /* 0x000fc400078e33ff */
[----:B------:R-:W-:Y:S02]  /*1ff0*/  SEL R10, RZ, 0x1, !P3 ;  /* 0x00000001ff0a7807 */ /* 0x000fe40005800000 */
[----:B------:R-:W-:Y:S02]  /*2000*/  SHF.R.S32.HI R23, RZ, 0x1f, R5 ;  /* 0x0000001fff177819 */ /* 0x000fe40000011405 */
[----:B------:R-:W-:Y:S02]  /*2010*/  ISETP.LT.U32.AND P2, PT, R14, R13, PT ;  /* 0x0000000d0e00720c */ /* 0x000fe40003f41070 */
[----:B------:R-:W-:Y:S01]  /*2020*/  SHF.R.S32.HI R19, RZ, 0x1f, R13 ;  /* 0x0000001fff137819 */ /* 0x000fe2000001140d */
[----:B0-----:R-:W-:Y:S01]  /*2030*/  IMAD R6, R3, UR4, RZ ;  /* 0x0000000403067c24 */ /* 0x001fe2000f8e02ff */
[----:B------:R-:W-:Y:S01]  /*2040*/  LOP3.LUT R10, R23, R10, RZ, 0xfc, !PT ;  /* 0x0000000a170a7212 */ /* 0x000fe200078efcff */
[----:B------:R-:W-:Y:S01]  /*2050*/  IMAD R3, R11, UR9, RZ ;  /* 0x000000090b037c24 */ /* 0x000fe2000f8e02ff */
[----:B------:R-:W-:Y:S01]  /*2060*/  ISETP.LT.AND.EX P2, PT, R15, R19, PT, P2 ;  /* 0x000000130f00720c */ /* 0x000fe20003f41320 */
        /* <DEDUP_REMOVED lines=57> */
.L_x_354:
[----:B------:R-:W-:Y:S01]  /*2400*/  IMAD.MOV.U32 R22, RZ, RZ, R2 ;  /* 0x000000ffff167224 */ /* 0x000fe200078e0002 */
[----:B------:R-:W-:Y:S01]  /*2410*/  MOV R19, RZ ;  /* 0x000000ff00137202 */ /* 0x000fe20000000f00 */
[----:B------:R-:W-:Y:S01]  /*2420*/  IMAD.MOV.U32 R20, RZ, RZ, R30 ;  /* 0x000000ffff147224 */ /* 0x000fe200078e001e */
[----:B------:R-:W-:Y:S02]  /*2430*/  MOV R16, 0x2450 ;  /* 0x0000245000107802 */ /* 0x000fe40000000f00 */
[----:B------:R-:W-:Y:S05]  /*2440*/  CALL.REL.NOINC `($__internal_9_$__cuda_sm20_div_s64) ;  /* 0x0000002800287944 */ /* 0x000fea0003c00000 */
[----:B------:R-:W-:Y:S02]  /*2450*/  IADD3 R13, PT, PT, -R10, RZ, RZ ;  /* 0x000000ff0a0d7210 */ /* 0x000fe40007ffe1ff */
[----:B------:R-:W-:-:S03]  /*2460*/  MOV R31, R11 ;  /* 0x0000000b001f7202 */ /* 0x000fc60000000f00 */
[----:B------:R-:W-:Y:S01]  /*2470*/  IMAD R13, R30, R13, R2 ;  /* 0x0000000d1e0d7224 */ /* 0x000fe200078e0202 */
[----:B------:R-:W-:-:S07]  /*2480*/  MOV R30, R10 ;  /* 0x0000000a001e7202 */ /* 0x000fce0000000f00 */
.L_x_355:
        /* <DEDUP_REMOVED lines=59> */
.L_x_357:
[----:B------:R-:W-:Y:S01]  /*2840*/  IMAD.MOV.U32 R22, RZ, RZ, R30 ;  /* 0x000000ffff167224 */ /* 0x000fe200078e001e */
[----:B------:R-:W-:Y:S01]  /*2850*/  MOV R19, R31 ;  /* 0x0000001f00137202 */ /* 0x000fe20000000f00 */
[----:B------:R-:W-:Y:S01]  /*2860*/  IMAD.MOV.U32 R20, RZ, RZ, R28 ;  /* 0x000000ffff147224 */ /* 0x000fe200078e001c */
[----:B------:R-:W-:Y:S02]  /*2870*/  MOV R16, 0x2890 ;  /* 0x0000289000107802 */ /* 0x000fe40000000f00 */
[----:B------:R-:W-:Y:S05]  /*2880*/  CALL.REL.NOINC `($__internal_9_$__cuda_sm20_div_s64) ;  /* 0x0000002400187944 */ /* 0x000fea0003c00000 */
[----:B------:R-:W-:-:S05]  /*2890*/  IADD3 R11, PT, PT, -R10, RZ, RZ ;  /* 0x000000ff0a0b7210 */ /* 0x000fca0007ffe1ff */
[----:B------:R-:W-:Y:S02]  /*28a0*/  IMAD R28, R11, R28, R30 ;  /* 0x0000001c0b1c7224 */ /* 0x000fe400078e021e */
.L_x_358:
[----:B------:R-:W-:Y:S05]  /*28b0*/  BSYNC.RECONVERGENT B0 ;  /* 0x0000000000007941 */ /* 0x000fea0003800200 */
.L_x_356:
        /* <DEDUP_REMOVED lines=8> */
[----:B------:R-:W-:Y:S01]  /*2940*/  LOP3.LUT R26, R28, R9, RZ, 0x3c, !PT ;  /* 0x000000091c1a7212 */ /* 0x000fe200078e3cff */
[----:B------:R-:W3:Y:S01]  /*2950*/  I2F.U32.RP R22, R16 ;  /* 0x0000001000167306 */ /* 0x000ee20000209000 */
[----:B------:R-:W-:-:S02]  /*2960*/  ISETP.NE.AND P5, PT, R9, RZ, PT ;  /* 0x000000ff0900720c */ /* 0x000fc40003fa5270 */
[----:B------:R-:W-:Y:S01]  /*2970*/  ISETP.GE.AND P2, PT, R26, RZ, PT ;  /* 0x000000ff1a00720c */ /* 0x000fe20003f46270 */
[----:B0-----:R-:W-:-:S04]  /*2980*/  UISETP.NE.AND UP0, UPT, UR8, URZ, UPT ;  /* 0x000000ff0800728c */ /* 0x001fc8000bf05270 */
        /* <DEDUP_REMOVED lines=11> */
[----:B------:R-:W1:Y:S01]  /*2a40*/  F2I.FTZ.U32.TRUNC.NTZ R21, R21 ;  /* 0x0000001500157305 */ /* 0x000e62000021f000 */
[----:B0-----:R-:W-:-:S07]  /*2a50*/  IMAD.MOV R20, RZ, RZ, -R31 ;  /* 0x000000ffff147224 */ /* 0x001fce00078e0a1f */
[----:B------:R-:W0:Y:S01]  /*2a60*/  MUFU.RCP R34, R13 ;  /* 0x0000000d00227308 */ /* 0x000e220000001000 */
[----:B------:R-:W-:Y:S02]  /*2a70*/  IMAD.MOV.U32 R30, RZ, RZ, RZ ;  /* 0x000000ffff1e7224 */ /* 0x000fe400078e00ff */
[----:B------:R-:W-:Y:S02]  /*2a80*/  IMAD R27, R20, R19, RZ ;  /* 0x00000013141b7224 */ /* 0x000fe400078e02ff */
[----:B------:R-:W-:Y:S02]  /*2a90*/  HFMA2 R20, -RZ, RZ, 0, 0 ;  /* 0x00000000ff147431 */ /* 0x000fe400000001ff */
[----:B-1----:R-:W-:Y:S01]  /*2aa0*/  IMAD.MOV R29, RZ, RZ, -R21 ;  /* 0x000000ffff1d7224 */ /* 0x002fe200078e0a15 */
[----:B------:R-:W1:Y:S01]  /*2ab0*/  I2F.U32.RP R32, R18 ;  /* 0x0000001200207306 */ /* 0x000e620000209000 */
[----:B------:R-:W-:Y:S01]  /*2ac0*/  IMAD.HI.U32 R27, R31, R27, R30 ;  /* 0x0000001b1f1b7227 */ /* 0x000fe200078e001e */
[----:B------:R-:W-:-:S03]  /*2ad0*/  IABS R30, R9 ;  /* 0x00000009001e7213 */ /* 0x000fc60000000000 */
[----:B------:R-:W-:Y:S02]  /*2ae0*/  IMAD R29, R29, R16, RZ ;  /* 0x000000101d1d7224 */ /* 0x000fe400078e02ff */
[----:B------:R-:W-:Y:S01]  /*2af0*/  IMAD.MOV R30, RZ, RZ, -R30 ;  /* 0x000000ffff1e7224 */ /* 0x000fe200078e0a1e */
[----:B------:R-:W2:Y:S01]  /*2b00*/  I2F.U32.RP R11, R15 ;  /* 0x0000000f000b7306 */ /* 0x000ea20000209000 */
[----:B------:R-:W-:Y:S01]  /*2b10*/  IMAD.HI.U32 R29, R21, R29, R20 ;  /* 0x0000001d151d7227 */ /* 0x000fe200078e0014 */
[----:B------:R-:W-:Y:S02]  /*2b20*/  IABS R20, R10 ;  /* 0x0000000a00147213 */ /* 0x000fe40000000000 */
[----:B------:R-:W-:Y:S01]  /*2b30*/  IABS R21, R7 ;  /* 0x0000000700157213 */ /* 0x000fe20000000000 */
[----:B------:R-:W-:Y:S01]  /*2b40*/  IMAD.HI.U32 R27, R27, R22, RZ ;  /* 0x000000161b1b7227 */ /* 0x000fe200078e00ff */
[----:B0-----:R-:W-:Y:S02]  /*2b50*/  IADD3 R34, PT, PT, R34, 0xffffffe, RZ ;  /* 0x0ffffffe22227810 */ /* 0x001fe40007ffe0ff */
[----:B-1----:R-:W0:Y:S01]  /*2b60*/  MUFU.RCP R32, R32 ;  /* 0x0000002000207308 */ /* 0x002e220000001000 */
[----:B------:R-:W-:-:S02]  /*2b70*/  IMAD R30, R27, R30, R22 ;  /* 0x0000001e1b1e7224 */ /* 0x000fc400078e0216 */
[----:B------:R-:W-:Y:S02]  /*2b80*/  IMAD.MOV R21, RZ, RZ, -R21 ;  /* 0x000000ffff157224 */ /* 0x000fe400078e0a15 */
[----:B------:R-:W-:Y:S01]  /*2b90*/  IMAD.HI.U32 R22, R29, R20, RZ ;  /* 0x000000141d167227 */ /* 0x000fe200078e00ff */
[----:B------:R-:W-:Y:S02]  /*2ba0*/  ISETP.GT.U32.AND P3, PT, R19, R30, PT ;  /* 0x0000001e1300720c */ /* 0x000fe40003f64070 */
[----:B--2---:R-:W1:Y:S01]  /*2bb0*/  MUFU.RCP R11, R11 ;  /* 0x0000000b000b7308 */ /* 0x004e620000001000 */
[----:B------:R-:W-:-:S05]  /*2bc0*/  IMAD R21, R22, R21, R20 ;  /* 0x0000001516157224 */ /* 0x000fca00078e0214 */
[----:B------:R-:W-:Y:S02]  /*2bd0*/  ISETP.GT.U32.AND P1, PT, R16, R21, PT ;  /* 0x000000151000720c */ /* 0x000fe40003f24070 */
[----:B------:R-:W2:Y:S01]  /*2be0*/  F2I.FTZ.U32.TRUNC.NTZ R35, R34 ;  /* 0x0000002200237305 */ /* 0x000ea2000021f000 */
[----:B0-----:R-:W-:Y:S02]  /*2bf0*/  VIADD R32, R32, 0xffffffe ;  /* 0x0ffffffe20207836 */ /* 0x001fe40000000000 */
[----:B------:R-:W-:Y:S01]  /*2c00*/  @!P3 IMAD.IADD R30, R30, 0x1, -R19 ;  /* 0x000000011e1eb824 */ /* 0x000fe200078e0a13 */
[----:B------:R-:W-:Y:S02]  /*2c10*/  @!P3 IADD3 R27, PT, PT, R27, 0x1, RZ ;  /* 0x000000011b1bb810 */ /* 0x000fe40007ffe0ff */
[----:B------:R-:W-:Y:S02]  /*2c20*/  ISETP.NE.AND P3, PT, R7, RZ, PT ;  /* 0x000000ff0700720c */ /* 0x000fe40003f65270 */
[----:B------:R-:W0:Y:S01]  /*2c30*/  F2I.FTZ.U32.TRUNC.NTZ R33, R32 ;  /* 0x0000002000217305 */ /* 0x000e22000021f000 */
[----:B-1----:R-:W-:-:S02]  /*2c40*/  IADD3 R31, PT, PT, R11, 0xffffffe, RZ ;  /* 0x0ffffffe0b1f7810 */ /* 0x002fc40007ffe0ff */
[----:B------:R-:W-:Y:S01]  /*2c50*/  @!P1 IADD3 R21, PT, PT, R21, -R16, RZ ;  /* 0x8000001015159210 */ /* 0x000fe20007ffe0ff */
[----:B------:R-:W-:Y:S01]  /*2c60*/  @!P1 VIADD R22, R22, 0x1 ;  /* 0x0000000116169836 */ /* 0x000fe20000000000 */
[----:B------:R-:W-:Y:S01]  /*2c70*/  ISETP.GE.U32.AND P6, PT, R30, R19, PT ;  /* 0x000000131e00720c */ /* 0x000fe20003fc6070 */
[----:B------:R-:W-:Y:S01]  /*2c80*/  HFMA2 R30, -RZ, RZ, 0, 0 ;  /* 0x00000000ff1e7431 */ /* 0x000fe200000001ff */
[----:B--2---:R-:W-:Y:S01]  /*2c90*/  IADD3 R13, PT, PT, RZ, -R35, RZ ;  /* 0x80000023ff0d7210 */ /* 0x004fe20007ffe0ff */
[----:B------:R-:W-:Y:S01]  /*2ca0*/  IMAD.MOV.U32 R34, RZ, RZ, RZ ;  /* 0x000000ffff227224 */ /* 0x000fe200078e00ff */
[----:B------:R-:W1:Y:S01]  /*2cb0*/  F2I.FTZ.U32.TRUNC.NTZ R31, R31 ;  /* 0x0000001f001f7305 */ /* 0x000e62000021f000 */
[----:B------:R-:W-:Y:S02]  /*2cc0*/  LOP3.LUT R19, R10, R7, RZ, 0x3c, !PT ;  /* 0x000000070a137212 */ /* 0x000fe400078e3cff */
[----:B------:R-:W-:Y:S01]  /*2cd0*/  IMAD R20, R13, R14, RZ ;  /* 0x0000000e0d147224 */ /* 0x000fe200078e02ff */
[----:B------:R-:W-:-:S02]  /*2ce0*/  ISETP.GE.U32.AND P4, PT, R21, R16, PT ;  /* 0x000000101500720c */ /* 0x000fc40003f86070 */
[----:B------:R-:W-:Y:S01]  /*2cf0*/  IABS R13, R2 ;  /* 0x00000002000d7213 */ /* 0x000fe20000000000 */
[----:B------:R-:W-:Y:S01]  /*2d00*/  IMAD.HI.U32 R20, R35, R20, R34 ;  /* 0x0000001423147227 */ /* 0x000fe200078e0022 */
[----:B------:R-:W-:Y:S02]  /*2d10*/  IABS R11, R17 ;  /* 0x00000011000b7213 */ /* 0x000fe40000000000 */
[----:B------:R-:W-:Y:S01]  /*2d20*/  ISETP.GE.AND P0, PT, R19, RZ, PT ;  /* 0x000000ff1300720c */ /* 0x000fe20003f06270 */
[----:B0-----:R-:W-:Y:S01]  /*2d30*/  IMAD.MOV R16, RZ, RZ, -R33 ;  /* 0x000000ffff107224 */ /* 0x001fe200078e0a21 */
[----:B------:R-:W-:Y:S01]  /*2d40*/  MOV R32, RZ ;  /* 0x000000ff00207202 */ /* 0x000fe20000000f00 */
[----:B------:R-:W-:Y:S01]  /*2d50*/  IMAD.MOV R11, RZ, RZ, -R11 ;  /* 0x000000ffff0b7224 */ /* 0x000fe200078e0a0b */
[----:B------:R-:W-:Y:S01]  /*2d60*/  IABS R21, R8 ;  /* 0x0000000800157213 */ /* 0x000fe20000000000 */
[----:B------:R-:W-:-:S04]  /*2d70*/  IMAD.HI.U32 R20, R20, R13, RZ ;  /* 0x0000000d14147227 */ /* 0x000fc800078e00ff */
[----:B------:R-:W-:Y:S02]  /*2d80*/  @P6 VIADD R27, R27, 0x1 ;  /* 0x000000011b1b6836 */ /* 0x000fe40000000000 */
[----:B------:R-:W-:Y:S02]  /*2d90*/  IMAD R13, R20, R11, R13 ;  /* 0x0000000b140d7224 */ /* 0x000fe400078e020d */
[----:B-1----:R-:W-:Y:S02]  /*2da0*/  IMAD.MOV R11, RZ, RZ, -R31 ;  /* 0x000000ffff0b7224 */ /* 0x002fe400078e0a1f */
[----:B------:R-:W-:Y:S01]  /*2db0*/  @P4 VIADD R22, R22, 0x1 ;  /* 0x0000000116164836 */ /* 0x000fe20000000000 */
[----:B------:R-:W-:Y:S01]  /*2dc0*/  ISETP.GT.U32.AND P1, PT, R14, R13, PT ;  /* 0x0000000d0e00720c */ /* 0x000fe20003f24070 */
[----:B------:R-:W-:Y:S02]  /*2dd0*/  IMAD R19, R16, R18, RZ ;  /* 0x0000001210137224 */ /* 0x000fe400078e02ff */
[----:B------:R-:W-:Y:S01]  /*2de0*/  @!P2 IMAD.MOV R27, RZ, RZ, -R27 ;  /* 0x000000ffff1ba224 */ /* 0x000fe200078e0a1b */
[----:B------:R-:W-:Y:S01]  /*2df0*/  @!P5 LOP3.LUT R27, RZ, R9, RZ, 0x33, !PT ;  /* 0x00000009ff1bd212 */ /* 0x000fe200078e33ff */
[----:B------:R-:W-:Y:S01]  /*2e00*/  IMAD R11, R11, R15, RZ ;  /* 0x0000000f0b0b7224 */ /* 0x000fe200078e02ff */
[----:B------:R-:W-:Y:S01]  /*2e10*/  ISETP.NE.AND P2, PT, R17, RZ, PT ;  /* 0x000000ff1100720c */ /* 0x000fe20003f45270 */
[----:B------:R-:W-:Y:S01]  /*2e20*/  @!P0 IMAD.MOV R22, RZ, RZ, -R22 ;  /* 0x000000ffff168224 */ /* 0x000fe200078e0a16 */
[----:B------:R-:W-:Y:S01]  /*2e30*/  @!P3 LOP3.LUT R22, RZ, R7, RZ, 0x33, !PT ;  /* 0x00000007ff16b212 */ /* 0x000fe200078e33ff */
[----:B------:R-:W-:Y:S01]  /*2e40*/  IMAD.HI.U32 R19, R33, R19, R32 ;  /* 0x0000001321137227 */ /* 0x000fe200078e0020 */
[----:B------:R-:W-:-:S02]  /*2e50*/  IABS R26, R27 ;  /* 0x0000001b001a7213 */ /* 0x000fc40000000000 */
[----:B------:R-:W-:Y:S01]  /*2e60*/  IABS R16, R22 ;  /* 0x0000001600107213 */ /* 0x000fe20000000000 */
[----:B------:R-:W-:Y:S01]  /*2e70*/  IMAD.HI.U32 R30, R31, R11, R30 ;  /* 0x0000000b1f1e7227 */ /* 0x000fe200078e001e */
[----:B------:R-:W-:Y:S02]  /*2e80*/  IABS R11, R6 ;  /* 0x00000006000b7213 */ /* 0x000fe40000000000 */
[----:B------:R-:W-:Y:S01]  /*2e90*/  ISETP.NE.AND P5, PT, R8, RZ, PT ;  /* 0x000000ff0800720c */ /* 0x000fe20003fa5270 */
[----:B------:R-:W-:Y:S01]  /*2ea0*/  IMAD.MOV R21, RZ, RZ, -R21 ;  /* 0x000000ffff157224 */ /* 0x000fe200078e0a15 */
[----:B------:R-:W-:Y:S01]  /*2eb0*/  IADD3 R11, PT, PT, RZ, -R11, RZ ;  /* 0x8000000bff0b7210 */ /* 0x000fe20007ffe0ff */
[----:B------:R-:W-:-:S04]  /*2ec0*/  IMAD.HI.U32 R19, R19, R26, RZ ;  /* 0x0000001a13137227 */ /* 0x000fc800078e00ff */
[----:B------:R-:W-:-:S04]  /*2ed0*/  IMAD.HI.U32 R30, R30, R16, RZ ;  /* 0x000000101e1e7227 */ /* 0x000fc800078e00ff */
[----:B------:R-:W-:Y:S02]  /*2ee0*/  IMAD R21, R19, R21, R26 ;  /* 0x0000001513157224 */ /* 0x000fe400078e021a */
[----:B------:R-:W-:Y:S02]  /*2ef0*/  @!P1 IMAD.IADD R13, R13, 0x1, -R14 ;  /* 0x000000010d0d9824 */ /* 0x000fe400078e0a0e */
[----:B------:R-:W-:Y:S01]  /*2f00*/  IMAD R16, R30, R11, R16 ;  /* 0x0000000b1e107224 */ /* 0x000fe200078e0210 */
[----:B------:R-:W-:Y:S01]  /*2f10*/  ISETP.GT.U32.AND P3, PT, R18, R21, PT ;  /* 0x000000151200720c */ /* 0x000fe20003f64070 */
[----:B------:R-:W-:Y:S01]  /*2f20*/  @!P1 VIADD R20, R20, 0x1 ;  /* 0x0000000114149836 */ /* 0x000fe20000000000 */
[----:B------:R-:W-:Y:S01]  /*2f30*/  ISETP.GE.U32.AND P4, PT, R13, R14, PT ;  /* 0x0000000e0d00720c */ /* 0x000fe20003f86070 */
[----:B------:R-:W-:Y:S01]  /*2f40*/  IMAD.MOV R11, RZ, RZ, -R27 ;  /* 0x000000ffff0b7224 */ /* 0x000fe200078e0a1b */
[----:B------:R-:W-:Y:S02]  /*2f50*/  ISETP.GT.U32.AND P1, PT, R15, R16, PT ;  /* 0x000000100f00720c */ /* 0x000fe40003f24070 */
[----:B------:R-:W-:Y:S01]  /*2f60*/  LOP3.LUT R13, R2, R17, RZ, 0x3c, !PT ;  /* 0x00000011020d7212 */ /* 0x000fe200078e3cff */
[----:B------:R-:W-:Y:S01]  /*2f70*/  IMAD R11, R9, R11, R28 ;  /* 0x0000000b090b7224 */ /* 0x000fe200078e021c */
[----:B------:R-:W-:-:S02]  /*2f80*/  LOP3.LUT R9, R22, R6, RZ, 0x3c, !PT ;  /* 0x0000000616097212 */ /* 0x000fc400078e3cff */
[----:B------:R-:W-:Y:S02]  /*2f90*/  ISETP.GE.AND P0, PT, R13, RZ, PT ;  /* 0x000000ff0d00720c */ /* 0x000fe40003f06270 */
[----:B------:R-:W-:Y:S01]  /*2fa0*/  LOP3.LUT R13, R27, R8, RZ, 0x3c, !PT ;  /* 0x000000081b0d7212 */ /* 0x000fe200078e3cff */
[----:B------:R-:W-:Y:S01]  /*2fb0*/  @!P3 IMAD.IADD R21, R21, 0x1, -R18 ;  /* 0x000000011515b824 */ /* 0x000fe200078e0a12 */
[----:B------:R-:W-:Y:S02]  /*2fc0*/  @!P3 IADD3 R19, PT, PT, R19, 0x1, RZ ;  /* 0x000000011313b810 */ /* 0x000fe40007ffe0ff */
[----:B------:R-:W-:Y:S01]  /*2fd0*/  @P4 IADD3 R20, PT, PT, R20, 0x1, RZ ;  /* 0x0000000114144810 */ /* 0x000fe20007ffe0ff */
[----:B------:R-:W-:Y:S01]  /*2fe0*/  @!P1 IMAD.IADD R16, R16, 0x1, -R15 ;  /* 0x0000000110109824 */ /* 0x000fe200078e0a0f */
[----:B------:R-:W-:Y:S01]  /*2ff0*/  ISETP.GE.U32.AND P6, PT, R21, R18, PT ;  /* 0x000000121500720c */ /* 0x000fe20003fc6070 */
[----:B------:R-:W-:Y:S01]  /*3000*/  @!P1 VIADD R30, R30, 0x1 ;  /* 0x000000011e1e9836 */ /* 0x000fe20000000000 */
[----:B------:R-:W-:-:S02]  /*3010*/  ISETP.NE.AND P1, PT, R6, RZ, PT ;  /* 0x000000ff0600720c */ /* 0x000fc40003f25270 */
[----:B------:R-:W-:Y:S02]  /*3020*/  ISETP.GE.U32.AND P4, PT, R16, R15, PT ;  /* 0x0000000f1000720c */ /* 0x000fe40003f86070 */
[----:B------:R-:W-:Y:S02]  /*3030*/  @!P0 IADD3 R20, PT, PT, -R20, RZ, RZ ;  /* 0x000000ff14148210 */ /* 0x000fe40007ffe1ff */
[----:B------:R-:W-:Y:S02]  /*3040*/  @!P2 LOP3.LUT R20, RZ, R17, RZ, 0x33, !PT ;  /* 0x00000011ff14a212 */ /* 0x000fe400078e33ff */
[----:B------:R-:W-:Y:S02]  /*3050*/  ISETP.GE.AND P2, PT, R13, RZ, PT ;  /* 0x000000ff0d00720c */ /* 0x000fe40003f46270 */
[----:B------:R-:W-:Y:S01]  /*3060*/  ISETP.GE.AND P0, PT, R9, RZ, PT ;  /* 0x000000ff0900720c */ /* 0x000fe20003f06270 */
[----:B------:R-:W-:-:S04]  /*3070*/  IMAD.WIDE R14, R20, UR9, RZ ;  /* 0x00000009140e7c25 */ /* 0x000fc8000f8e02ff */
[----:B------:R-:W-:Y:S01]  /*3080*/  @P6 VIADD R19, R19, 0x1 ;  /* 0x0000000113136836 */ /* 0x000fe20000000000 */
[----:B------:R-:W-:Y:S01]  /*3090*/  @P4 IADD3 R30, PT, PT, R30, 0x1, RZ ;  /* 0x000000011e1e4810 */ /* 0x000fe20007ffe0ff */
[----:B------:R-:W-:Y:S02]  /*30a0*/  IMAD.MOV R20, RZ, RZ, -R20 ;  /* 0x000000ffff147224 */ /* 0x000fe400078e0a14 */
[----:B------:R-:W-:Y:S01]  /*30b0*/  IMAD.WIDE.U32 R14, R0, UR8, R14 ;  /* 0x00000008000e7c25 */ /* 0x000fe2000f8e000e */
[----:B------:R-:W-:-:S03]  /*30c0*/  UIMAD UR8, UR22, UR8, URZ ;  /* 0x00000008160872a4 */ /* 0x000fc6000f8e02ff */
[----:B------:R-:W-:Y:S01]  /*30d0*/  @!P2 IMAD.MOV R19, RZ, RZ, -R19 ;  /* 0x000000ffff13a224 */ /* 0x000fe200078e0a13 */
[----:B------:R-:W-:Y:S01]  /*30e0*/  @!P5 LOP3.LUT R19, RZ, R8, RZ, 0x33, !PT ;  /* 0x00000008ff13d212 */ /* 0x000fe200078e33ff */
[----:B------:R-:W-:Y:S01]  /*30f0*/  @!P0 IMAD.MOV R30, RZ, RZ, -R30 ;  /* 0x000000ffff1e8224 */ /* 0x000fe200078e0a1e */
[----:B------:R-:W-:Y:S01]  /*3100*/  @!P1 LOP3.LUT R30, RZ, R6, RZ, 0x33, !PT ;  /* 0x00000006ff1e9212 */ /* 0x000fe200078e33ff */
[----:B------:R-:W-:Y:S01]  /*3110*/  IMAD R15, R0, UR12, R15 ;  /* 0x0000000c000f7c24 */ /* 0x000fe2000f8e020f */
[----:B------:R-:W-:Y:S01]  /*3120*/  IADD3 R0, PT, PT, -R22, RZ, RZ ;  /* 0x000000ff16007210 */ /* 0x000fe20007ffe1ff */
        /* <DEDUP_REMOVED lines=25> */
.L_x_353:
[----:B------:R-:W0:Y:S01]  /*32c0*/  LDC.64 R2, c[0x0][0x420] ;  /* 0x00010800ff027b82 */ /* 0x000e220000000a00 */
[----:B------:R-:W-:-:S05]  /*32d0*/  IADD3 R0, PT, PT, R12, UR20, RZ ;  /* 0x000000140c007c10 */ /* 0x000fca000fffe0ff */
[----:B0-----:R-:W-:-:S05]  /*32e0*/  IMAD.WIDE.U32 R2, R0, 0x4, R2 ;  /* 0x0000000400027825 */ /* 0x001fca00078e0002 */
[----:B------:R0:W-:Y:S02]  /*32f0*/  STG.E desc[UR10][R2.64], R23 ;  /* 0x0000001702007986 */ /* 0x0001e4000c10190a */
.L_x_352:
[----:B------:R-:W-:Y:S05]  /*3300*/  BSYNC.RECONVERGENT B1 ;  /* 0x0000000000017941 */ /* 0x000fea0003800200 */
.L_x_351:
[----:B------:R-:W2:Y:S01]  /*3310*/  LDCU UR9, c[0x0][0x534] ;  /* 0x0000a680ff0977ac */ /* 0x000ea20008000800 */
[C---:B------:R-:W-:Y:S01]  /*3320*/  LOP3.LUT R9, R4.reuse, 0xf, RZ, 0xc0, !PT ;  /* 0x0000000f04097812 */ /* 0x040fe200078ec0ff */
[----:B------:R-:W3:Y:S01]  /*3330*/  S2UR UR4, SR_CgaCtaId ;  /* 0x00000000000479c3 */ /* 0x000ee20000008800 */
[----:B------:R-:W-:Y:S01]  /*3340*/  IMAD.SHL.U32 R7, R4, 0x4, RZ ;  /* 0x0000000404077824 */ /* 0x000fe200078e00ff */
[----:B------:R-:W-:Y:S01]  /*3350*/  UMOV UR5, 0x400 ;  /* 0x0000040000057882 */ /* 0x000fe20000000000 */
[C---:B------:R-:W-:Y:S02]  /*3360*/  LOP3.LUT R0, R9.reuse, 0x10, RZ, 0xfc, !PT ;  /* 0x0000001009007812 */ /* 0x040fe400078efcff */
[----:B01----:R-:W-:Y:S01]  /*3370*/  CS2R R2, SRZ ;  /* 0x0000000000027805 */ /* 0x003fe2000001ff00 */
[----:B------:R-:W-:Y:S01]  /*3380*/  IMAD.MOV.U32 R5, RZ, RZ, RZ ;  /* 0x000000ffff057224 */ /* 0x000fe200078e00ff */
[----:B--2---:R-:W-:Y:S01]  /*3390*/  ISETP.GE.AND P1, PT, R9, UR9, PT ;  /* 0x0000000909007c0c */ /* 0x004fe2000bf26270 */
[----:B------:R-:W-:Y:S01]  /*33a0*/  UISETP.GE.AND UP0, UPT, UR9, 0x1, UPT ;  /* 0x000000010900788c */ /* 0x000fe2000bf06270 */
[----:B------:R-:W-:Y:S01]  /*33b0*/  ISETP.GE.AND P0, PT, R0, UR9, PT ;  /* 0x0000000900007c0c */ /* 0x000fe2000bf06270 */
[----:B------:R-:W-:Y:S01]  /*33c0*/  HFMA2 R0, -RZ, RZ, 0, 0 ;  /* 0x00000000ff007431 */ /* 0x000fe200000001ff */
[----:B------:R-:W-:-:S02]  /*33d0*/  ISETP.GT.U32.OR P1, PT, R4, 0x7f, P1 ;  /* 0x0000007f0400780c */ /* 0x000fc40000f24470 */
[----:B------:R-:W-:Y:S01]  /*33e0*/  ISETP.GT.U32.OR P0, PT, R4, 0x7f, P0 ;  /* 0x0000007f0400780c */ /* 0x000fe20000704470 */
[----:B---3--:R-:W-:-:S06]  /*33f0*/  ULEA UR4, UR4, UR5, 0x18 ;  /* 0x0000000504047291 */ /* 0x008fcc000f8ec0ff */
        /* <DEDUP_REMOVED lines=20> */
[----:B------:R-:W-:Y:S02]  /*3540*/  UIADD3 UR8, UPT, UPT, UR21, -UR20, URZ ;  /* 0x8000001415087290 */ /* 0x000fe4000fffe0ff */
[----:B-1----:R-:W-:-:S02]  /*3550*/  UIMAD UR6, UR20, UR7, URZ ;  /* 0x00000007140672a4 */ /* 0x002fc4000f8e02ff */
[----:B------:R-:W-:-:S04]  /*3560*/  UIMAD UR7, UR21, UR7, URZ ;  /* 0x00000007150772a4 */ /* 0x000fc8000f8e02ff */
[----:B------:R-:W-:Y:S01]  /*3570*/  IMAD.U32 R15, RZ, RZ, UR6 ;  /* 0x00000006ff0f7e24 */ /* 0x000fe2000f8e00ff */
[----:B------:R-:W-:Y:S01]  /*3580*/  LEA R0, P0, R0, UR6, 0x2 ;  /* 0x0000000600007c11 */ /* 0x000fe2000f8010ff */
[----:B------:R-:W-:-:S03]  /*3590*/  ULOP3.LUT UR6, UR9, 0x3, URZ, 0xc0, !UPT ;  /* 0x0000000309067892 */ /* 0x000fc6000f8ec0ff */
[----:B------:R-:W-:Y:S02]  /*35a0*/  LEA.HI.X.SX32 R15, R15, RZ, 0x1, P0 ;  /* 0x000000ff0f0f7211 */ /* 0x000fe400000f0eff */
[----:B0-----:R-:W-:-:S04]  /*35b0*/  LEA R14, P0, R0, UR4, 0x2 ;  /* 0x00000004000e7c11 */ /* 0x001fc8000f8010ff */
[----:B------:R-:W-:Y:S01]  /*35c0*/  LEA.HI.X R15, R0, UR5, R15, 0x2, P0 ;  /* 0x00000005000f7c11 */ /* 0x000fe200080f140f */
[----:B------:R-:W-:Y:S01]  /*35d0*/  IMAD.MOV.U32 R0, RZ, RZ, RZ ;  /* 0x000000ffff007224 */ /* 0x000fe200078e00ff */
[----:B------:R-:W-:Y:S07]  /*35e0*/  BRA.U !UP0, `(.L_x_360) ;  /* 0x0000001108247547 */ /* 0x000fee000b800000 */
[----:B------:R-:W-:Y:S01]  /*35f0*/  ULOP3.LUT UR4, UR9, 0x7ffffffc, URZ, 0xc0, !UPT ;  /* 0x7ffffffc09047892 */ /* 0x000fe2000f8ec0ff */
[----:B------:R-:W-:Y:S01]  /*3600*/  VIADD R6, R6, 0x48 ;  /* 0x0000004806067836 */ /* 0x000fe20000000000 */
[----:B------:R-:W-:Y:S01]  /*3610*/  CS2R R2, SRZ ;  /* 0x0000000000027805 */ /* 0x000fe2000001ff00 */
[----:B------:R-:W-:Y:S01]  /*3620*/  IMAD.MOV.U32 R0, RZ, RZ, RZ ;  /* 0x000000ffff007224 */ /* 0x000fe200078e00ff */
[----:B------:R-:W-:Y:S01]  /*3630*/  UIADD3 UR5, UPT, UPT, -UR4, URZ, URZ ;  /* 0x000000ff04057290 */ /* 0x000fe2000fffe1ff */
[----:B------:R-:W-:Y:S01]  /*3640*/  MOV R5, RZ ;  /* 0x000000ff00057202 */ /* 0x000fe20000000f00 */
[----:B------:R-:W-:Y:S01]  /*3650*/  UIMAD.WIDE UR18, UR7, 0x10, URZ ;  /* 0x00000010071278a5 */ /* 0x000fe2000f8e02ff */
[----:B------:R-:W-:Y:S01]  /*3660*/  MOV R13, UR4 ;  /* 0x00000004000d7c02 */ /* 0x000fe20008000f00 */
[----:B------:R-:W-:Y:S02]  /*3670*/  UISETP.GE.AND UP0, UPT, UR5, URZ, UPT ;  /* 0x000000ff0500728c */ /* 0x000fe4000bf06270 */
        /* <DEDUP_REMOVED lines=11> */
.L_x_363:
        /* <DEDUP_REMOVED lines=133> */
.L_x_362:
[----:B------:R-:W-:-:S04]  /*3f80*/  UIADD3 UR4, UPT, UPT, -UR5, URZ, URZ ;  /* 0x000000ff05047290 */ /* 0x000fc8000fffe1ff */
[----:B------:R-:W-:-:S09]  /*3f90*/  UISETP.GT.AND UP0, UPT, UR4, 0x4, UPT ;  /* 0x000000040400788c */ /* 0x000fd2000bf04270 */
[----:B------:R-:W-:Y:S05]  /*3fa0*/  BRA.U !UP0, `(.L_x_364) ;  /* 0x0000000508187547 */ /* 0x000fea000b800000 */
[----:B------:R-:W-:Y:S01]  /*3fb0*/  ISETP.GE.AND P0, PT, R12, UR8, PT ;  /* 0x000000080c007c0c */ /* 0x000fe2000bf06270 */
[----:B------:R-:W0:-:S12]  /*3fc0*/  LDS R4, [R6+-0x48] ;  /* 0xffffb80006047984 */ /* 0x000e180000000800 */
        /* <DEDUP_REMOVED lines=8> */
[----:B------:R0:W2:Y:S01]  /*4050*/  @!P0 LDG.E.128 R8, desc[UR10][R16.64] ;  /* 0x0000000a10088981 */ /* 0x0000a2000c1e1d00 */
[----:B------:R-:W-:-:S03]  /*4060*/  @!P0 IADD3.X R19, PT, PT, R15, UR15, RZ, P1, !PT ;  /* 0x0000000f0f138c10 */ /* 0x000fc60008ffe4ff */
[----:B------:R-:W2:Y:S01]  /*4070*/  LDS R4, [R6+-0x24] ;  /* 0xffffdc0006047984 */ /* 0x000ea20000000800 */
[----:B------:R-:W-:-:S03]  /*4080*/  @!P0 IADD3 R20, P1, PT, R14, UR16, RZ ;  /* 0x000000100e148c10 */ /* 0x000fc6000ff3e0ff */
[----:B0-----:R-:W-:Y:S01]  /*4090*/  LDS R17, [R6+0x6c] ;  /* 0x00006c0006117984 */ /* 0x001fe20000000800 */
        /* <DEDUP_REMOVED lines=55> */
.L_x_364:
[----:B------:R-:W-:-:S09]  /*4410*/  UISETP.NE.OR UP1, UPT, UR5, URZ, UP1 ;  /* 0x000000ff0500728c */ /* 0x000fd20008f25670 */
[----:B------:R-:W-:Y:S05]  /*4420*/  BRA.U !UP1, `(.L_x_360) ;  /* 0x0000000109947547 */ /* 0x000fea000b800000 */
.L_x_361:
[----:B------:R-:W-:-:S13]  /*4430*/  ISETP.GE.AND P0, PT, R12, UR8, PT ;  /* 0x000000080c007c0c */ /* 0x000fda000bf06270 */
.L_x_365:
        /* <DEDUP_REMOVED lines=36> */
.L_x_360:
[----:B------:R-:W-:-:S09]  /*4680*/  UISETP.NE.AND UP0, UPT, UR6, URZ, UPT ;  /* 0x000000ff0600728c */ /* 0x000fd2000bf05270 */
[----:B------:R-:W-:Y:S05]  /*4690*/  BRA.U !UP0, `(.L_x_359) ;  /* 0x0000000108507547 */ /* 0x000fea000b800000 */
[----:B------:R-:W0:Y:S01]  /*46a0*/  S2UR UR4, SR_CgaCtaId ;  /* 0x00000000000479c3 */ /* 0x000e220000008800 */
[----:B------:R-:W-:Y:S01]  /*46b0*/  UMOV UR5, 0x400 ;  /* 0x0000040000057882 */ /* 0x000fe20000000000 */
[----:B------:R-:W-:Y:S01]  /*46c0*/  IMAD R13, R13, 0x9, R12 ;  /* 0x000000090d0d7824 */ /* 0x000fe200078e020c */
[----:B------:R-:W-:Y:S01]  /*46d0*/  ISETP.GE.AND P0, PT, R12, UR8, PT ;  /* 0x000000080c007c0c */ /* 0x000fe2000bf06270 */
[----:B------:R-:W-:Y:S02]  /*46e0*/  UIMAD.WIDE UR12, UR7, 0x4, URZ ;  /* 0x00000004070c78a5 */ /* 0x000fe4000f8e02ff */
[----:B------:R-:W-:Y:S02]  /*46f0*/  UIADD3 UR6, UPT, UPT, -UR6, URZ, URZ ;  /* 0x000000ff06067290 */ /* 0x000fe4000fffe1ff */
[----:B0-----:R-:W-:-:S06]  /*4700*/  ULEA UR4, UR4, UR5, 0x18 ;  /* 0x0000000504047291 */ /* 0x001fcc000f8ec0ff */
[----:B------:R-:W-:-:S07]  /*4710*/  LEA R6, R13, UR4, 0x2 ;  /* 0x000000040d067c11 */ /* 0x000fce000f8e10ff */
.L_x_366:
        /* <DEDUP_REMOVED lines=12> */
.L_x_359:
        /* <DEDUP_REMOVED lines=81> */
        .weak           $__internal_9_$__cuda_sm20_div_s64
        .type           $__internal_9_$__cuda_sm20_div_s64,@function
        .size           $__internal_9_$__cuda_sm20_div_s64,(.L_x_7097 - $__internal_9_$__cuda_sm20_div_s64)
$__internal_9_$__cuda_sm20_div_s64:
        /* <DEDUP_REMOVED lines=71> */
[----:B------:R-:W-:Y:S01]  /*5160*/  IMAD.MOV.U32 R15, RZ, RZ, 0x0 ;  /* 0x00000000ff0f7424 */ /* 0x000fe200078e00ff */
[----:B------:R-:W-:Y:S02]  /*5170*/  ISETP.GE.AND P2, PT, R13, RZ, PT ;  /* 0x000000ff0d00720c */ /* 0x000fe40003f46270 */
[----:B------:R-:W-:Y:S02]  /*5180*/  SEL R14, R11, R14, P0 ;  /* 0x0000000e0b0e7207 */ /* 0x000fe40000000000 */
[----:B------:R-:W-:-:S02]  /*5190*/  IADD3 R11, P1, PT, RZ, -R10, RZ ;  /* 0x8000000aff0b7210 */ /* 0x000fc40007f3e0ff */
        /* <DEDUP_REMOVED lines=8> */
[----:B------:R-:W-:Y:S06]  /*5220*/  RET.REL.NODEC R14 `(_ZN5flash32flash_fwd_splitkv_combine_kernelI23Flash_fwd_kernel_traitsILi64ELi64ELi256ELi4ELb0ELb0EN7cutlass6half_tE19Flash_kernel_traitsILi64ELi64ELi256ELi4ES3_EELi8ELi5ELb1EEEvNS_16Flash_fwd_paramsE) ;  /* 0xffffffac0e747950 */ /* 0x000fec0003c3ffff */
.L_x_367:
        /* <DEDUP_REMOVED lines=13> */
.L_x_7097:


//--------------------- .text._ZN5flash32flash_fwd_splitkv_combine_kernelI23Flash_fwd_kernel_traitsILi64ELi64ELi256ELi4ELb0ELb0EN7cutlass6half_tE19Flash_kernel_traitsILi64ELi64ELi256ELi4ES3_EELi8ELi4ELb1EEEvNS_16Flash_fwd_paramsE --------------------------
	.section	.text._ZN5flash32flash_fwd_splitkv_combine_kernelI23Flash_fwd_kernel_traitsILi64ELi64ELi256ELi4ELb0ELb0EN7cutlass6half_tE19Flash_kernel_traitsILi64ELi64ELi256ELi4ES3_EELi8ELi4ELb1EEEvNS_16Flash_fwd_paramsE,"ax",@progbits
	.align	128
        .global         _ZN5flash32flash_fwd_splitkv_combine_kernelI23Flash_fwd_kernel_traitsILi64ELi64ELi256ELi4ELb0ELb0EN7cutlass6half_tE19Flash_kernel_traitsILi64ELi64ELi256ELi4ES3_EELi8ELi4ELb1EEEvNS_16Flash_fwd_paramsE
        .type           _ZN5flash32flash_fwd_splitkv_combine_kernelI23Flash_fwd_kernel_traitsILi64ELi64ELi256ELi4ELb0ELb0EN7cutlass6half_tE19Flash_kernel_traitsILi64ELi64ELi256ELi4ES3_EELi8ELi4ELb1EEEvNS_16Flash_fwd_paramsE,@function
        .size           _ZN5flash32flash_fwd_splitkv_combine_kernelI23Flash_fwd_kernel_traitsILi64ELi64ELi256ELi4ELb0ELb0EN7cutlass6half_tE19Flash_kernel_traitsILi64ELi64ELi256ELi4ES3_EELi8ELi4ELb1EEEvNS_16Flash_fwd_paramsE,(.L_x_7098 - _ZN5flash32flash_fwd_splitkv_combine_kernelI23Flash_fwd_kernel_traitsILi64ELi64ELi256ELi4ELb0ELb0EN7cutlass6half_tE19Flash_kernel_traitsILi64ELi64ELi256ELi4ES3_EELi8ELi4ELb1EEEvNS_16Flash_fwd_paramsE)
        .other          _ZN5flash32flash_fwd_splitkv_combine_kernelI23Flash_fwd_kernel_traitsILi64ELi64ELi256ELi4ELb0ELb0EN7cutlass6half_tE19Flash_kernel_traitsILi64ELi64ELi256ELi4ES3_EELi8ELi4ELb1EEEvNS_16Flash_fwd_paramsE,@"STO_CUDA_ENTRY STV_DEFAULT"
_ZN5flash32flash_fwd_splitkv_combine_kernelI23Flash_fwd_kernel_traitsILi64ELi64ELi256ELi4ELb0ELb0EN7cutlass6half_tE19Flash_kernel_traitsILi64ELi64ELi256ELi4ES3_EELi8ELi4ELb1EEEvNS_16Flash_fwd_paramsE:
.text._ZN5flash32flash_fwd_splitkv_combine_kernelI23Flash_fwd_kernel_traitsILi64ELi64ELi256ELi4ELb0ELb0EN7cutlass6half_tE19Flash_kernel_traitsILi64ELi64ELi256ELi4ES3_EELi8ELi4ELb1EEEvNS_16Flash_fwd_paramsE:
[----:B------:R-:W-:Y:S01]  /*0000*/  LDC R1, c[0x0][0x37c] ;  /* 0x0000df00ff017b82 */ /* 0x000fe20000000800 */
[----:B------:R-:W0:Y:S07]  /*0010*/  LDCU UR8, c[0x0][0x3e0] ;  /* 0x00007c00ff0877ac */ /* 0x000e2e0008000800 */
[----:B------:R-:W1:Y:S01]  /*0020*/  S2UR UR13, SR_CTAID.X ;  /* 0x00000000000d79c3 */ /* 0x000e620000002500 */
[----:B------:R-:W0:Y:S02]  /*0030*/  LDCU.64 UR14, c[0x0][0x430] ;  /* 0x00008600ff0e77ac */ /* 0x000e240008000a00 */
[----:B0-----:R-:W-:-:S02]  /*0040*/  UIMAD UR8, UR8, UR15, URZ ;  /* 0x0000000f080872a4 */ /* 0x001fc4000f8e02ff */
[----:B-1----:R-:W-:Y:S02]  /*0050*/  USHF.L.U32 UR13, UR13, 0x3, URZ ;  /* 0x000000030d0d7899 */ /* 0x002fe400080006ff */
[----:B------:R-:W-:-:S04]  /*0060*/  UIMAD UR14, UR8, UR14, URZ ;  /* 0x0000000e080e72a4 */ /* 0x000fc8000f8e02ff */
[----:B------:R-:W-:-:S04]  /*0070*/  UISETP.LT.AND UP0, UPT, UR14, UR15, UPT ;  /* 0x0000000f0e00728c */ /* 0x000fc8000bf01270 */
[----:B------:R-:W-:Y:S02]  /*0080*/  USEL UR12, UR14, UR15, UP0 ;  /* 0x0000000f0e0c7287 */ /* 0x000fe40008000000 */
[----:B------:R-:W-:Y:S02]  /*0090*/  USHF.R.S32.HI UR15, URZ, 0x1f, UR14 ;  /* 0x0000001fff0f7899 */ /* 0x000fe4000801140e */
        /* <DEDUP_REMOVED lines=28> */
.L_x_368:
[----:B------:R-:W-:Y:S01]  /*0260*/  IMAD.U32 R16, RZ, RZ, UR14 ;  /* 0x0000000eff107e24 */ /* 0x000fe2000f8e00ff */
[----:B------:R-:W-:Y:S01]  /*0270*/  MOV R20, UR12 ;  /* 0x0000000c00147c02 */ /* 0x000fe20008000f00 */
[----:B------:R-:W-:Y:S01]  /*0280*/  IMAD.U32 R21, RZ, RZ, UR15 ;  /* 0x0000000fff157e24 */ /* 0x000fe2000f8e00ff */
[----:B------:R-:W-:Y:S02]  /*0290*/  MOV R19, UR7 ;  /* 0x0000000700137c02 */ /* 0x000fe40008000f00 */
[----:B------:R-:W-:Y:S02]  /*02a0*/  MOV R18, 0x2c0 ;  /* 0x000002c000127802 */ /* 0x000fe40000000f00 */
[----:B------:R-:W-:Y:S05]  /*02b0*/  CALL.REL.NOINC `($__internal_10_$__cuda_sm20_div_s64) ;  /* 0x0000004800307944 */ /* 0x000fea0003c00000 */
[----:B------:R-:W-:-:S07]  /*02c0*/  MOV R11, R13 ;  /* 0x0000000d000b7202 */ /* 0x000fce0000000f00 */
.L_x_369:
        /* <DEDUP_REMOVED lines=30> */
.L_x_371:
[----:B------:R-:W-:Y:S01]  /*04b0*/  IMAD.MOV.U32 R16, RZ, RZ, R10 ;  /* 0x000000ffff107224 */ /* 0x000fe200078e000a */
[----:B------:R-:W-:Y:S02]  /*04c0*/  MOV R21, R11 ;  /* 0x0000000b00157202 */ /* 0x000fe40000000f00 */
[----:B------:R-:W-:Y:S02]  /*04d0*/  MOV R18, 0x4f0 ;  /* 0x000004f000127802 */ /* 0x000fe40000000f00 */
[----:B------:R-:W-:Y:S05]  /*04e0*/  CALL.REL.NOINC `($__internal_10_$__cuda_sm20_div_s64) ;  /* 0x0000004400a47944 */ /* 0x000fea0003c00000 */
[----:B------:R-:W-:Y:S02]  /*04f0*/  MOV R4, R10 ;  /* 0x0000000a00047202 */ /* 0x000fe40000000f00 */
[----:B------:R-:W-:Y:S02]  /*0500*/  MOV R5, R13 ;  /* 0x0000000d00057202 */ /* 0x000fe40000000f00 */
.L_x_372:
[----:B------:R-:W-:Y:S05]  /*0510*/  BSYNC.RECONVERGENT B0 ;  /* 0x0000000000007941 */ /* 0x000fea0003800200 */
.L_x_370:
        /* <DEDUP_REMOVED lines=57> */
.L_x_374:
[----:B------:R-:W-:Y:S01]  /*08b0*/  IMAD.MOV.U32 R16, RZ, RZ, R20 ;  /* 0x000000ffff107224 */ /* 0x000fe200078e0014 */
[----:B------:R-:W-:Y:S01]  /*08c0*/  MOV R20, R11 ;  /* 0x0000000b00147202 */ /* 0x000fe20000000f00 */
[----:B------:R-:W-:Y:S01]  /*08d0*/  IMAD.MOV.U32 R21, RZ, RZ, R19 ;  /* 0x000000ffff157224 */ /* 0x000fe200078e0013 */
[----:B------:R-:W-:Y:S02]  /*08e0*/  MOV R19, R29 ;  /* 0x0000001d00137202 */ /* 0x000fe40000000f00 */
[----:B------:R-:W-:Y:S02]  /*08f0*/  MOV R18, 0x910 ;  /* 0x0000091000127802 */ /* 0x000fe40000000f00 */
[----:B------:R-:W-:Y:S05]  /*0900*/  CALL.REL.NOINC `($__internal_10_$__cuda_sm20_div_s64) ;  /* 0x00000040009c7944 */ /* 0x000fea0003c00000 */
[----:B------:R-:W-:Y:S02]  /*0910*/  MOV R12, R10 ;  /* 0x0000000a000c7202 */ /* 0x000fe40000000f00 */
.L_x_375:
[----:B------:R-:W-:Y:S05]  /*0920*/  BSYNC.RECONVERGENT B0 ;  /* 0x0000000000007941 */ /* 0x000fea0003800200 */
.L_x_373:
        /* <DEDUP_REMOVED lines=69> */
[----:B------:R-:W-:Y:S02]  /*0d80*/  ULOP3.LUT UR10, UR10, UR5, URZ, 0x3c, !UPT ;  /* 0x000000050a0a7292 */ /* 0x000fe4000f8e3cff */
[----:B------:R-:W-:Y:S01]  /*0d90*/  UMOV UR17, UR23 ;  /* 0x0000001700117c82 */ /* 0x000fe20008000000 */
[----:B------:R-:W-:Y:S01]  /*0da0*/  ISETP.LE.AND P0, PT, RZ, UR22, PT ;  /* 0x00000016ff007c0c */ /* 0x000fe2000bf03270 */
[----:B------:R-:W-:Y:S01]  /*0db0*/  UIADD3 UR19, UPT, UPT, -UR17, URZ, URZ ;  /* 0x000000ff11137290 */ /* 0x000fe2000fffe1ff */
[----:B------:R-:W0:Y:S03]  /*0dc0*/  LDCU.U8 UR18, c[0x0][0x549] ;  /* 0x0000a920ff1277ac */ /* 0x000e260008000000 */
[----:B------:R-:W-:-:S04]  /*0dd0*/  UIMAD UR19, UR20, UR19, UR21 ;  /* 0x00000013141372a4 */ /* 0x000fc8000f8e0215 */
[----:B------:R-:W-:Y:S02]  /*0de0*/  @!P1 VIADD R0, R0, -UR16 ;  /* 0x8000001000009c36 */ /* 0x000fe40008000000 */
[----:B------:R-:W-:Y:S01]  /*0df0*/  @!P1 VIADD R3, R3, 0x1 ;  /* 0x0000000103039836 */ /* 0x000fe20000000000 */
[----:B------:R-:W-:Y:S01]  /*0e00*/  ISETP.NE.AND P1, PT, RZ, UR6, PT ;  /* 0x00000006ff007c0c */ /* 0x000fe2000bf25270 */
[----:B------:R-:W-:Y:S01]  /*0e10*/  UISETP.GT.U32.AND UP1, UPT, UR20, UR19, UPT ;  /* 0x000000131400728c */ /* 0x000fe2000bf24070 */
[----:B------:R-:W-:Y:S01]  /*0e20*/  ISETP.GE.U32.AND P2, PT, R0, UR16, PT ;  /* 0x0000001000007c0c */ /* 0x000fe2000bf46070 */
[----:B0-----:R-:W-:-:S09]  /*0e30*/  UISETP.NE.AND UP0, UPT, UR18, URZ, UPT ;  /* 0x000000ff1200728c */ /* 0x001fd2000bf05270 */
[----:B------:R-:W-:Y:S02]  /*0e40*/  @!UP1 UIADD3 UR19, UPT, UPT, UR19, -UR20, URZ ;  /* 0x8000001413139290 */ /* 0x000fe4000fffe0ff */
[----:B------:R-:W-:Y:S01]  /*0e50*/  USEL UR9, UR9, 0x1, !UP0 ;  /* 0x0000000109097887 */ /* 0x000fe2000c000000 */
[----:B------:R-:W-:Y:S01]  /*0e60*/  @P2 VIADD R3, R3, 0x1 ;  /* 0x0000000103032836 */ /* 0x000fe20000000000 */
[----:B------:R-:W-:Y:S02]  /*0e70*/  UISETP.GE.U32.AND UP3, UPT, UR19, UR20, UPT ;  /* 0x000000141300728c */ /* 0x000fe4000bf66070 */
[----:B------:R-:W-:Y:S01]  /*0e80*/  UISETP.GE.AND UP0, UPT, UR10, URZ, UPT ;  /* 0x000000ff0a00728c */ /* 0x000fe2000bf06270 */
[----:B------:R-:W-:Y:S01]  /*0e90*/  @!P0 IMAD.MOV R3, RZ, RZ, -R3 ;  /* 0x000000ffff038224 */ /* 0x000fe200078e0a03 */
[----:B------:R-:W-:Y:S01]  /*0ea0*/  @!P1 LOP3.LUT R3, RZ, UR16, RZ, 0x33, !PT ;  /* 0x00000010ff039c12 */ /* 0x000fe2000f8e33ff */
[----:B------:R-:W-:Y:S02]  /*0eb0*/  @!UP1 UIADD3 UR17, UPT, UPT, UR17, 0x1, URZ ;  /* 0x0000000111119890 */ /* 0x000fe4000fffe0ff */
[----:B------:R-:W-:Y:S01]  /*0ec0*/  UISETP.NE.AND UP1, UPT, UR11, URZ, UPT ;  /* 0x000000ff0b00728c */ /* 0x000fe2000bf25270 */
[----:B------:R-:W-:Y:S01]  /*0ed0*/  ISETP.LT.U32.AND P0, PT, R12, R3, PT ;  /* 0x000000030c00720c */ /* 0x000fe20003f01070 */
[----:B------:R-:W-:Y:S01]  /*0ee0*/  USHF.R.S32.HI UR11, URZ, 0x1f, UR6 ;  /* 0x0000001fff0b7899 */ /* 0x000fe20008011406 */
[----:B------:R-:W-:Y:S01]  /*0ef0*/  SHF.R.S32.HI R7, RZ, 0x1f, R3 ;  /* 0x0000001fff077819 */ /* 0x000fe20000011403 */
[----:B------:R-:W-:-:S02]  /*0f00*/  @UP3 UIADD3 UR17, UPT, UPT, UR17, 0x1, URZ ;  /* 0x0000000111113890 */ /* 0x000fc4000fffe0ff */
[----:B------:R-:W-:Y:S01]  /*0f10*/  USEL UR10, URZ, 0x1, !UP1 ;  /* 0x00000001ff0a7887 */ /* 0x000fe2000c800000 */
[CC--:B------:R-:W-:Y:S01]  /*0f20*/  ISETP.LT.AND.EX P0, PT, R13.reuse, R7.reuse, PT, P0 ;  /* 0x000000070d00720c */ /* 0x0c0fe20003f01300 */
[----:B------:R-:W-:Y:S02]  /*0f30*/  @!UP0 UIADD3 UR17, UPT, UPT, -UR17, URZ, URZ ;  /* 0x000000ff11118290 */ /* 0x000fe4000fffe1ff */
[----:B------:R-:W-:Y:S01]  /*0f40*/  ULOP3.LUT UR10, UR11, UR10, URZ, 0xfc, !UPT ;  /* 0x0000000a0b0a7292 */ /* 0x000fe2000f8efcff */
[C---:B------:R-:W-:Y:S01]  /*0f50*/  SEL R0, R13.reuse, R7, P0 ;  /* 0x000000070d007207 */ /* 0x040fe20000000000 */
[----:B------:R-:W-:Y:S01]  /*0f60*/  @!UP2 ULOP3.LUT UR17, URZ, UR5, URZ, 0x33, !UPT ;  /* 0x00000005ff11a292 */ /* 0x000fe2000f8e33ff */
        /* <DEDUP_REMOVED lines=24> */
.L_x_377:
[----:B------:R-:W-:Y:S01]  /*10f0*/  IMAD.MOV.U32 R16, RZ, RZ, R12 ;  /* 0x000000ffff107224 */ /* 0x000fe200078e000c */
[----:B------:R-:W-:Y:S01]  /*1100*/  MOV R20, R8 ;  /* 0x0000000800147202 */ /* 0x000fe20000000f00 */
[----:B------:R-:W-:Y:S01]  /*1110*/  IMAD.MOV.U32 R21, RZ, RZ, R13 ;  /* 0x000000ffff157224 */ /* 0x000fe200078e000d */
[----:B------:R-:W-:Y:S02]  /*1120*/  MOV R19, R0 ;  /* 0x0000000000137202 */ /* 0x000fe40000000f00 */
[----:B------:R-:W-:Y:S02]  /*1130*/  MOV R18, 0x1150 ;  /* 0x0000115000127802 */ /* 0x000fe40000000f00 */
[----:B------:R-:W-:Y:S05]  /*1140*/  CALL.REL.NOINC `($__internal_10_$__cuda_sm20_div_s64) ;  /* 0x00000038008c7944 */ /* 0x000fea0003c00000 */
[----:B------:R-:W-:Y:S02]  /*1150*/  MOV R34, R10 ;  /* 0x0000000a00227202 */ /* 0x000fe40000000f00 */
[----:B------:R-:W-:Y:S02]  /*1160*/  MOV R35, R13 ;  /* 0x0000000d00237202 */ /* 0x000fe40000000f00 */
.L_x_378:
[----:B------:R-:W-:Y:S05]  /*1170*/  BSYNC.RECONVERGENT B0 ;  /* 0x0000000000007941 */ /* 0x000fea0003800200 */
.L_x_376:
        /* <DEDUP_REMOVED lines=57> */
.L_x_380:
[----:B------:R-:W-:Y:S01]  /*1510*/  IMAD.MOV.U32 R16, RZ, RZ, R4 ;  /* 0x000000ffff107224 */ /* 0x000fe200078e0004 */
[----:B------:R-:W-:Y:S01]  /*1520*/  MOV R21, R5 ;  /* 0x0000000500157202 */ /* 0x000fe20000000f00 */
[----:B------:R-:W-:Y:S01]  /*1530*/  IMAD.MOV.U32 R20, RZ, RZ, R7 ;  /* 0x000000ffff147224 */ /* 0x000fe200078e0007 */
[----:B------:R-:W-:Y:S02]  /*1540*/  MOV R18, 0x1560 ;  /* 0x0000156000127802 */ /* 0x000fe40000000f00 */
[----:B------:R-:W-:Y:S05]  /*1550*/  CALL.REL.NOINC `($__internal_10_$__cuda_sm20_div_s64) ;  /* 0x0000003400887944 */ /* 0x000fea0003c00000 */
[----:B------:R-:W-:Y:S02]  /*1560*/  MOV R14, R10 ;  /* 0x0000000a000e7202 */ /* 0x000fe40000000f00 */
[----:B------:R-:W-:Y:S02]  /*1570*/  MOV R15, R13 ;  /* 0x0000000d000f7202 */ /* 0x000fe40000000f00 */
.L_x_381:
[----:B------:R-:W-:Y:S05]  /*1580*/  BSYNC.RECONVERGENT B0 ;  /* 0x0000000000007941 */ /* 0x000fea0003800200 */
.L_x_379:
[----:B------:R-:W0:Y:S01]  /*1590*/  LDC R3, c[0x0][0x434] ;  /* 0x00010d00ff037b82 */ /* 0x000e220000000800 */
[----:B------:R-:W1:Y:S01]  /*15a0*/  S2R R4, SR_TID.X ;  /* 0x0000000000047919 */ /* 0x000e620000002100 */
[----:B------:R-:W-:Y:S01]  /*15b0*/  IMAD.MOV.U32 R12, RZ, RZ, RZ ;  /* 0x000000ffff0c7224 */ /* 0x000fe200078e00ff */
        /* <DEDUP_REMOVED lines=13> */
[----:B------:R-:W-:-:S04]  /*1690*/  @!P1 SHF.L.U32 R10, R4, 0x2, RZ ;  /* 0x00000002040a9819 */ /* 0x000fc800000006ff */
[----:B------:R-:W-:Y:S01]  /*16a0*/  @!P1 LOP3.LUT R10, R10, 0x1c, RZ, 0xc0, !PT ;  /* 0x0000001c0a0a9812 */ /* 0x000fe200078ec0ff */
[----:B------:R-:W0:Y:S02]  /*16b0*/  F2I.FTZ.U32.TRUNC.NTZ R13, R13 ;  /* 0x0000000d000d7305 */ /* 0x000e24000021f000 */
[----:B0-----:R-:W-:-:S04]  /*16c0*/  IMAD.MOV R5, RZ, RZ, -R13 ;  /* 0x000000ffff057224 */ /* 0x001fc800078e0a0d */
[----:B------:R-:W-:Y:S01]  /*16d0*/  IMAD R9, R5, R6, RZ ;  /* 0x0000000605097224 */ /* 0x000fe200078e02ff */
[----:B------:R-:W-:Y:S02]  /*16e0*/  IABS R5, R2 ;  /* 0x0000000200057213 */ /* 0x000fe40000000000 */
[----:B------:R-:W-:Y:S01]  /*16f0*/  LOP3.LUT R2, R2, R3, RZ, 0x3c, !PT ;  /* 0x0000000302027212 */ /* 0x000fe200078e3cff */
[----:B------:R-:W-:Y:S02]  /*1700*/  IMAD.HI.U32 R12, R13, R9, R12 ;  /* 0x000000090d0c7227 */ /* 0x000fe400078e000c */
[----:B------:R-:W0:Y:S01]  /*1710*/  @!P1 S2R R9, SR_CgaCtaId ;  /* 0x0000000000099919 */ /* 0x000e220000008800 */
[----:B------:R-:W-:Y:S02]  /*1720*/  ISETP.GE.AND P2, PT, R2, RZ, PT ;  /* 0x000000ff0200720c */ /* 0x000fe40003f46270 */
[----:B------:R-:W-:Y:S01]  /*1730*/  @!P1 MOV R2, 0x400 ;  /* 0x0000040000029802 */ /* 0x000fe20000000f00 */
[----:B------:R-:W-:Y:S01]  /*1740*/  IMAD.HI.U32 R19, R12, R5, RZ ;  /* 0x000000050c137227 */ /* 0x000fe200078e00ff */
[----:B------:R-:W-:-:S03]  /*1750*/  SHF.R.U32.HI R12, RZ, 0x4, R4 ;  /* 0x00000004ff0c7819 */ /* 0x000fc60000011604 */
[----:B------:R-:W-:-:S04]  /*1760*/  IMAD.MOV R13, RZ, RZ, -R19 ;  /* 0x000000ffff0d7224 */ /* 0x000fc800078e0a13 */
[C---:B------:R-:W-:Y:S02]  /*1770*/  IMAD R13, R6.reuse, R13, R5 ;  /* 0x0000000d060d7224 */ /* 0x040fe400078e0205 */
[----:B------:R-:W1:Y:S03]  /*1780*/  @!P1 S2R R5, SR_CgaCtaId ;  /* 0x0000000000059919 */ /* 0x000e660000008800 */
[----:B------:R-:W-:-:S13]  /*1790*/  ISETP.GT.U32.AND P0, PT, R6, R13, PT ;  /* 0x0000000d0600720c */ /* 0x000fda0003f04070 */
[-C--:B------:R-:W-:Y:S01]  /*17a0*/  @!P0 IADD3 R13, PT, PT, R13, -R6.reuse, RZ ;  /* 0x800000060d0d8210 */ /* 0x080fe20007ffe0ff */
[----:B------:R-:W-:Y:S01]  /*17b0*/  @!P0 VIADD R19, R19, 0x1 ;  /* 0x0000000113138836 */ /* 0x000fe20000000000 */
[----:B------:R-:W-:Y:S02]  /*17c0*/  ISETP.NE.AND P0, PT, R3, RZ, PT ;  /* 0x000000ff0300720c */ /* 0x000fe40003f05270 */
[----:B------:R-:W-:Y:S01]  /*17d0*/  ISETP.GE.U32.AND P3, PT, R13, R6, PT ;  /* 0x000000060d00720c */ /* 0x000fe20003f66070 */
[----:B---3--:R-:W-:Y:S01]  /*17e0*/  IMAD R6, R3, UR5, RZ ;  /* 0x0000000503067c24 */ /* 0x008fe2000f8e02ff */
[----:B0-----:R-:W-:-:S05]  /*17f0*/  @!P1 LEA R9, R9, R2, 0x18 ;  /* 0x0000000209099211 */ /* 0x001fca00078ec0ff */
[----:B------:R-:W-:-:S04]  /*1800*/  @!P1 IMAD R9, R16, 0x24, R9 ;  /* 0x0000002410099824 */ /* 0x000fc800078e0209 */
[----:B------:R-:W-:Y:S01]  /*1810*/  @!P1 IMAD.IADD R10, R9, 0x1, R10 ;  /* 0x00000001090a9824 */ /* 0x000fe200078e020a */
[----:B-1----:R-:W-:Y:S01]  /*1820*/  @!P1 LEA R2, R5, R2, 0x18 ;  /* 0x0000000205029211 */ /* 0x002fe200078ec0ff */
[----:B------:R-:W-:Y:S01]  /*1830*/  @P3 VIADD R19, R19, 0x1 ;  /* 0x0000000113133836 */ /* 0x000fe20000000000 */
[----:B------:R-:W-:-:S03]  /*1840*/  LOP3.LUT R9, R4, 0xf, RZ, 0xc0, !PT ;  /* 0x0000000f04097812 */ /* 0x000fc600078ec0ff */
[----:B------:R-:W-:Y:S01]  /*1850*/  @!P2 IMAD.MOV R19, RZ, RZ, -R19 ;  /* 0x000000ffff13a224 */ /* 0x000fe200078e0a13 */
[----:B------:R-:W-:Y:S01]  /*1860*/  @!P0 LOP3.LUT R19, RZ, R3, RZ, 0x33, !PT ;  /* 0x00000003ff138212 */ /* 0x000fe200078e33ff */
[----:B------:R-:W-:Y:S01]  /*1870*/  @!P1 IMAD R13, R9, 0x24, R2 ;  /* 0x00000024090d9824 */ /* 0x000fe200078e0202 */
[----:B--2---:R-:W-:-:S03]  /*1880*/  ISETP.GE.AND P0, PT, R16, UR17, PT ;  /* 0x0000001110007c0c */ /* 0x004fc6000bf06270 */
        /* <DEDUP_REMOVED lines=22> */
.L_x_383:
[----:B0-----:R-:W-:Y:S05]  /*19f0*/  BSYNC.RECONVERGENT B0 ;  /* 0x0000000000007941 */ /* 0x001fea0003800200 */
.L_x_382:
[----:B-----5:R0:W-:Y:S01]  /*1a00*/  @!P1 STS [R10], R17 ;  /* 0x000000110a009388 */ /* 0x0201e20000000800 */
[----:B------:R-:W2:Y:S01]  /*1a10*/  I2F.RP R24, R21 ;  /* 0x0000001500187306 */ /* 0x000ea20000209400 */
[----:B------:R-:W-:Y:S01]  /*1a20*/  HFMA2 R30, -RZ, RZ, 0, 0 ;  /* 0x00000000ff1e7431 */ /* 0x000fe200000001ff */
[----:B------:R-:W-:Y:S01]  /*1a30*/  BAR.SYNC.DEFER_BLOCKING 0x0 ;  /* 0x0000000000007b1d */ /* 0x000fe20000010000 */
[----:B------:R-:W-:-:S05]  /*1a40*/  ISETP.NE.AND P5, PT, R5, RZ, PT ;  /* 0x000000ff0500720c */ /* 0x000fca0003fa5270 */
[----:B------:R-:W-:Y:S02]  /*1a50*/  BSSY.RECONVERGENT B1, `(.L_x_384) ;  /* 0x0000176000017945 */ /* 0x000fe40003800200 */
[----:B0-----:R-:W0:Y:S01]  /*1a60*/  LDC R17, c[0x0][0x3e0] ;  /* 0x0000f800ff117b82 */ /* 0x001e220000000800 */
[----:B------:R2:W3:Y:S01]  /*1a70*/  @!P1 LDS R25, [R3] ;  /* 0x0000000003199984 */ /* 0x0004e20000000800 */
[----:B0-----:R-:W-:Y:S01]  /*1a80*/  IABS R16, R17 ;  /* 0x0000001100107213 */ /* 0x001fe20000000000 */
[----:B--2---:R-:W0:Y:S02]  /*1a90*/  MUFU.RCP R3, R24 ;  /* 0x0000001800037308 */ /* 0x004e240000001000 */
[----:B---3--:R-:W2:Y:S01]  /*1aa0*/  SHFL.BFLY PT, R2, R25, 0x8, 0x1f ;  /* 0x0d001f0019027f89 */ /* 0x008ea200000e0000 */
[----:B0-----:R-:W-:-:S05]  /*1ab0*/  VIADD R3, R3, 0xffffffe ;  /* 0x0ffffffe03037836 */ /* 0x001fca0000000000 */
[----:B------:R-:W1:Y:S02]  /*1ac0*/  F2I.FTZ.U32.TRUNC.NTZ R31, R3 ;  /* 0x00000003001f7305 */ /* 0x000e64000021f000 */
[----:B-1----:R-:W-:Y:S01]  /*1ad0*/  IMAD.MOV R22, RZ, RZ, -R31 ;  /* 0x000000ffff167224 */ /* 0x002fe200078e0a1f */
[----:B------:R-:W-:Y:S02]  /*1ae0*/  IABS R3, R5 ;  /* 0x0000000500037213 */ /* 0x000fe40000000000 */
[----:B--2---:R-:W-:Y:S01]  /*1af0*/  FMNMX.FTZ R27, R2, R25, !PT ;  /* 0x00000019021b7209 */ /* 0x004fe20007810000 */
[----:B------:R-:W-:Y:S02]  /*1b00*/  IMAD R22, R22, R21, RZ ;  /* 0x0000001516167224 */ /* 0x000fe400078e02ff */
[----:B------:R-:W-:Y:S02]  /*1b10*/  IMAD.MOV R3, RZ, RZ, -R3 ;  /* 0x000000ffff037224 */ /* 0x000fe400078e0a03 */
[----:B------:R-:W0:Y:S01]  /*1b20*/  SHFL.BFLY PT, R20, R27, 0x4, 0x1f ;  /* 0x0c801f001b147f89 */ /* 0x000e2200000e0000 */
[----:B------:R-:W-:Y:S01]  /*1b30*/  IMAD.HI.U32 R22, R31, R22, R30 ;  /* 0x000000161f167227 */ /* 0x000fe200078e001e */
[----:B0-----:R-:W-:-:S05]  /*1b40*/  FMNMX.FTZ R20, R27, R20, !PT ;  /* 0x000000141b147209 */ /* 0x001fca0007810000 */
[----:B------:R-:W0:Y:S02]  /*1b50*/  SHFL.BFLY PT, R23, R20, 0x2, 0x1f ;  /* 0x0c401f0014177f89 */ /* 0x000e2400000e0000 */
[----:B0-----:R-:W-:Y:S02]  /*1b60*/  FMNMX.FTZ R23, R20, R23, !PT ;  /* 0x0000001714177209 */ /* 0x001fe40007810000 */
[----:B------:R-:W0:Y:S03]  /*1b70*/  I2F.RP R20, R16 ;  /* 0x0000001000147306 */ /* 0x000e260000209400 */
[----:B------:R-:W1:Y:S05]  /*1b80*/  SHFL.BFLY PT, R2, R23, 0x1, 0x1f ;  /* 0x0c201f0017027f89 */ /* 0x000e6a00000e0000 */
[----:B0-----:R-:W0:Y:S01]  /*1b90*/  MUFU.RCP R26, R20 ;  /* 0x00000014001a7308 */ /* 0x001e220000001000 */
[----:B-1----:R-:W-:-:S04]  /*1ba0*/  FMNMX.FTZ R2, R23, R2, !PT ;  /* 0x0000000217027209 */ /* 0x002fc80007810000 */
[----:B------:R-:W-:Y:S01]  /*1bb0*/  FSETP.NEU.FTZ.AND P0, PT, R2, -INF , PT ;  /* 0xff8000000200780b */ /* 0x000fe20003f1d000 */
[----:B0-----:R-:W-:-:S03]  /*1bc0*/  VIADD R26, R26, 0xffffffe ;  /* 0x0ffffffe1a1a7836 */ /* 0x001fc60000000000 */
[----:B------:R-:W-:Y:S01]  /*1bd0*/  FSEL R2, R2, RZ, P0 ;  /* 0x000000ff02027208 */ /* 0x000fe20000000000 */
[----:B------:R0:W-:Y:S04]  /*1be0*/  F2I.FTZ.U32.TRUNC.NTZ R27, R26 ;  /* 0x0000001a001b7305 */ /* 0x0001e8000021f000 */
[----:B------:R-:W-:-:S04]  /*1bf0*/  FADD.FTZ R13, -R2, R25 ;  /* 0x00000019020d7221 */ /* 0x000fc80000010100 */
[----:B------:R-:W-:-:S06]  /*1c00*/  FMUL.FTZ R13, R13, 1.4426950216293334961 ;  /* 0x3fb8aa3b0d0d7820 */ /* 0x000fcc0000410000 */
[----:B------:R-:W1:Y:S01]  /*1c10*/  MUFU.EX2 R13, R13 ;  /* 0x0000000d000d7308 */ /* 0x000e620000000800 */
[----:B0-----:R-:W-:Y:S01]  /*1c20*/  IMAD.MOV.U32 R26, RZ, RZ, RZ ;  /* 0x000000ffff1a7224 */ /* 0x001fe200078e00ff */
[----:B-1----:R-:W0:Y:S02]  /*1c30*/  SHFL.BFLY PT, R10, R13, 0x8, 0x1f ;  /* 0x0d001f000d0a7f89 */ /* 0x002e2400000e0000 */
[----:B0-----:R-:W-:Y:S01]  /*1c40*/  FADD.FTZ R10, R13, R10 ;  /* 0x0000000a0d0a7221 */ /* 0x001fe20000010000 */
[----:B------:R-:W-:-:S04]  /*1c50*/  IMAD.MOV R13, RZ, RZ, -R27 ;  /* 0x000000ffff0d7224 */ /* 0x000fc800078e0a1b */
[----:B------:R-:W0:Y:S01]  /*1c60*/  SHFL.BFLY PT, R23, R10, 0x4, 0x1f ;  /* 0x0c801f000a177f89 */ /* 0x000e2200000e0000 */
[----:B------:R-:W-:-:S04]  /*1c70*/  IMAD R13, R13, R16, RZ ;  /* 0x000000100d0d7224 */ /* 0x000fc800078e02ff */
[----:B------:R-:W-:-:S04]  /*1c80*/  IMAD.HI.U32 R13, R27, R13, R26 ;  /* 0x0000000d1b0d7227 */ /* 0x000fc800078e001a */
[----:B0-----:R-:W-:Y:S01]  /*1c90*/  FADD.FTZ R23, R10, R23 ;  /* 0x000000170a177221 */ /* 0x001fe20000010000 */
[----:B------:R-:W-:-:S04]  /*1ca0*/  IABS R10, R18 ;  /* 0x00000012000a7213 */ /* 0x000fc80000000000 */
[----:B------:R-:W0:Y:S01]  /*1cb0*/  SHFL.BFLY PT, R20, R23, 0x2, 0x1f ;  /* 0x0c401f0017147f89 */ /* 0x000e2200000e0000 */
[----:B------:R-:W-:-:S04]  /*1cc0*/  IMAD.HI.U32 R22, R22, R10, RZ ;  /* 0x0000000a16167227 */ /* 0x000fc800078e00ff */
[----:B------:R-:W-:-:S04]  /*1cd0*/  IMAD.HI.U32 R13, R13, R10, RZ ;  /* 0x0000000a0d0d7227 */ /* 0x000fc800078e00ff */
[----:B------:R-:W-:Y:S02]  /*1ce0*/  IMAD R24, R22, R3, R10 ;  /* 0x0000000316187224 */ /* 0x000fe400078e020a */
[----:B------:R-:W-:-:S03]  /*1cf0*/  IMAD.MOV R3, RZ, RZ, -R13 ;  /* 0x000000ffff037224 */ /* 0x000fc600078e0a0d */
[----:B------:R-:W-:Y:S01]  /*1d00*/  ISETP.GT.U32.AND P2, PT, R21, R24, PT ;  /* 0x000000181500720c */ /* 0x000fe20003f44070 */
[----:B------:R-:W-:Y:S01]  /*1d10*/  IMAD R3, R16, R3, R10 ;  /* 0x0000000310037224 */ /* 0x000fe200078e020a */
[C---:B------:R-:W-:Y:S02]  /*1d20*/  LOP3.LUT R10, R18.reuse, R21, RZ, 0x3c, !PT ;  /* 0x00000015120a7212 */ /* 0x040fe400078e3cff */
[----:B------:R-:W-:Y:S02]  /*1d30*/  LOP3.LUT R18, R18, R17, RZ, 0x3c, !PT ;  /* 0x0000001112127212 */ /* 0x000fe400078e3cff */
[----:B------:R-:W-:Y:S02]  /*1d40*/  ISETP.GT.U32.AND P0, PT, R16, R3, PT ;  /* 0x000000031000720c */ /* 0x000fe40003f04070 */
[----:B------:R-:W-:Y:S01]  /*1d50*/  ISETP.GE.AND P3, PT, R10, RZ, PT ;  /* 0x000000ff0a00720c */ /* 0x000fe20003f66270 */
[----:B0-----:R-:W-:-:S04]  /*1d60*/  FADD.FTZ R23, R23, R20 ;  /* 0x0000001417177221 */ /* 0x001fc80000010000 */
[-C--:B------:R-:W-:Y:S01]  /*1d70*/  @!P2 IADD3 R24, PT, PT, R24, -R21.reuse, RZ ;  /* 0x800000151818a210 */ /* 0x080fe20007ffe0ff */
[----:B------:R-:W-:Y:S01]  /*1d80*/  @!P2 VIADD R22, R22, 0x1 ;  /* 0x000000011616a836 */ /* 0x000fe20000000000 */
[----:B------:R-:W0:Y:S01]  /*1d90*/  SHFL.BFLY PT, R20, R23, 0x1, 0x1f ;  /* 0x0c201f0017147f89 */ /* 0x000e2200000e0000 */
[----:B------:R-:W-:Y:S02]  /*1da0*/  ISETP.GE.AND P2, PT, R18, RZ, PT ;  /* 0x000000ff1200720c */ /* 0x000fe40003f46270 */
[----:B------:R-:W-:Y:S01]  /*1db0*/  ISETP.GE.U32.AND P1, PT, R24, R21, PT ;  /* 0x000000151800720c */ /* 0x000fe20003f26070 */
[----:B------:R-:W-:Y:S01]  /*1dc0*/  @!P0 IMAD.IADD R3, R3, 0x1, -R16 ;  /* 0x0000000103038824 */ /* 0x000fe200078e0a10 */
[----:B------:R-:W-:Y:S01]  /*1dd0*/  @!P0 IADD3 R13, PT, PT, R13, 0x1, RZ ;  /* 0x000000010d0d8810 */ /* 0x000fe20007ffe0ff */
[----:B------:R-:W-:Y:S01]  /*1de0*/  IMAD.MOV.U32 R24, RZ, RZ, 0x7f800000 ;  /* 0x7f800000ff187424 */ /* 0x000fe200078e00ff */
[----:B------:R-:W-:Y:S02]  /*1df0*/  ISETP.NE.AND P0, PT, R17, RZ, PT ;  /* 0x000000ff1100720c */ /* 0x000fe40003f05270 */
[----:B------:R-:W-:-:S07]  /*1e00*/  ISETP.GE.U32.AND P4, PT, R3, R16, PT ;  /* 0x000000100300720c */ /* 0x000fce0003f86070 */
[----:B------:R-:W-:-:S04]  /*1e10*/  @P1 VIADD R22, R22, 0x1 ;  /* 0x0000000116161836 */ /* 0x000fc80000000000 */
[----:B------:R-:W-:Y:S01]  /*1e20*/  @!P3 IMAD.MOV R22, RZ, RZ, -R22 ;  /* 0x000000ffff16b224 */ /* 0x000fe200078e0a16 */
[----:B------:R-:W-:Y:S01]  /*1e30*/  ISETP.NE.AND P3, PT, R19, RZ, PT ;  /* 0x000000ff1300720c */ /* 0x000fe20003f65270 */
[----:B------:R-:W-:Y:S01]  /*1e40*/  @P4 VIADD R13, R13, 0x1 ;  /* 0x000000010d0d4836 */ /* 0x000fe20000000000 */
[----:B------:R-:W-:Y:S01]  /*1e50*/  @!P5 LOP3.LUT R22, RZ, R21, RZ, 0x33, !PT ;  /* 0x00000015ff16d212 */ /* 0x000fe200078e33ff */
[----:B0-----:R-:W-:Y:S01]  /*1e60*/  FADD.FTZ R20, R23, R20 ;  /* 0x0000001417147221 */ /* 0x001fe20000010000 */
[----:B------:R-:W-:Y:S01]  /*1e70*/  SEL R10, RZ, 0x1, !P3 ;  /* 0x00000001ff0a7807 */ /* 0x000fe20005800000 */
[----:B------:R-:W-:Y:S01]  /*1e80*/  IMAD.MOV.U32 R3, RZ, RZ, R13 ;  /* 0x000000ffff037224 */ /* 0x000fe200078e000d */
[----:B------:R-:W-:Y:S01]  /*1e90*/  SHF.R.S32.HI R21, RZ, 0x1f, R5 ;  /* 0x0000001fff157819 */ /* 0x000fe20000011405 */
[----:B------:R-:W-:Y:S01]  /*1ea0*/  IMAD R5, R5, R6, RZ ;  /* 0x0000000605057224 */ /* 0x000fe200078e02ff */
[----:B------:R-:W-:Y:S02]  /*1eb0*/  FSETP.NE.FTZ.AND P1, PT, R20, RZ, PT ;  /* 0x000000ff1400720b */ /* 0x000fe40003f35000 */
[----:B------:R-:W-:-:S02]  /*1ec0*/  @!P2 IADD3 R3, PT, PT, -R3, RZ, RZ ;  /* 0x000000ff0303a210 */ /* 0x000fc40007ffe1ff */
[----:B------:R-:W-:Y:S02]  /*1ed0*/  @!P0 LOP3.LUT R3, RZ, R17, RZ, 0x33, !PT ;  /* 0x00000011ff038212 */ /* 0x000fe400078e33ff */
[----:B------:R-:W-:Y:S02]  /*1ee0*/  LOP3.LUT P0, RZ, R4, 0x38f, RZ, 0xc0, !PT ;  /* 0x0000038f04ff7812 */ /* 0x000fe4000780c0ff */
[----:B------:R-:W-:Y:S01]  /*1ef0*/  ISETP.LT.U32.AND P2, PT, R14, R22, PT ;  /* 0x000000160e00720c */ /* 0x000fe20003f41070 */
[----:B------:R-:W-:Y:S01]  /*1f00*/  IMAD R3, R3, UR9, RZ ;  /* 0x0000000903037c24 */ /* 0x000fe2000f8e02ff */
[----:B------:R-:W-:Y:S02]  /*1f10*/  SHF.R.S32.HI R19, RZ, 0x1f, R22 ;  /* 0x0000001fff137819 */ /* 0x000fe40000011416 */
[----:B------:R-:W-:Y:S01]  /*1f20*/  LOP3.LUT R10, R21, R10, RZ, 0xfc, !PT ;  /* 0x0000000a150a7212 */ /* 0x000fe200078efcff */
[----:B------:R-:W0:Y:S01]  /*1f30*/  @P1 MUFU.LG2 R13, R20 ;  /* 0x00000014000d1308 */ /* 0x000e220000000c00 */
        /* <DEDUP_REMOVED lines=55> */
.L_x_387:
[----:B------:R-:W-:Y:S01]  /*22b0*/  IMAD.MOV.U32 R16, RZ, RZ, R2 ;  /* 0x000000ffff107224 */ /* 0x000fe200078e0002 */
[----:B------:R-:W-:Y:S01]  /*22c0*/  MOV R21, RZ ;  /* 0x000000ff00157202 */ /* 0x000fe20000000f00 */
[----:B------:R-:W-:Y:S01]  /*22d0*/  IMAD.MOV.U32 R20, RZ, RZ, R32 ;  /* 0x000000ffff147224 */ /* 0x000fe200078e0020 */
[----:B------:R-:W-:Y:S02]  /*22e0*/  MOV R18, 0x2300 ;  /* 0x0000230000127802 */ /* 0x000fe40000000f00 */
[----:B------:R-:W-:Y:S05]  /*22f0*/  CALL.REL.NOINC `($__internal_10_$__cuda_sm20_div_s64) ;  /* 0x0000002800207944 */ /* 0x000fea0003c00000 */
[----:B------:R-:W-:Y:S02]  /*2300*/  IADD3 R15, PT, PT, -R10, RZ, RZ ;  /* 0x000000ff0a0f7210 */ /* 0x000fe40007ffe1ff */
[----:B------:R-:W-:-:S03]  /*2310*/  MOV R33, R13 ;  /* 0x0000000d00217202 */ /* 0x000fc60000000f00 */
[----:B------:R-:W-:Y:S01]  /*2320*/  IMAD R14, R32, R15, R2 ;  /* 0x0000000f200e7224 */ /* 0x000fe200078e0202 */
[----:B------:R-:W-:-:S07]  /*2330*/  MOV R32, R10 ;  /* 0x0000000a00207202 */ /* 0x000fce0000000f00 */
.L_x_388:
        /* <DEDUP_REMOVED lines=59> */
.L_x_390:
[----:B------:R-:W-:Y:S01]  /*26f0*/  IMAD.MOV.U32 R16, RZ, RZ, R32 ;  /* 0x000000ffff107224 */ /* 0x000fe200078e0020 */
[----:B------:R-:W-:Y:S01]  /*2700*/  MOV R21, R33 ;  /* 0x0000002100157202 */ /* 0x000fe20000000f00 */
[----:B------:R-:W-:Y:S01]  /*2710*/  IMAD.MOV.U32 R20, RZ, RZ, R28 ;  /* 0x000000ffff147224 */ /* 0x000fe200078e001c */
[----:B------:R-:W-:Y:S02]  /*2720*/  MOV R18, 0x2740 ;  /* 0x0000274000127802 */ /* 0x000fe40000000f00 */
[----:B------:R-:W-:Y:S05]  /*2730*/  CALL.REL.NOINC `($__internal_10_$__cuda_sm20_div_s64) ;  /* 0x0000002400107944 */ /* 0x000fea0003c00000 */
[----:B------:R-:W-:-:S05]  /*2740*/  IADD3 R13, PT, PT, -R10, RZ, RZ ;  /* 0x000000ff0a0d7210 */ /* 0x000fca0007ffe1ff */
[----:B------:R-:W-:Y:S02]  /*2750*/  IMAD R28, R13, R28, R32 ;  /* 0x0000001c0d1c7224 */ /* 0x000fe400078e0220 */
.L_x_391:
[----:B------:R-:W-:Y:S05]  /*2760*/  BSYNC.RECONVERGENT B0 ;  /* 0x0000000000007941 */ /* 0x000fea0003800200 */
.L_x_389:
        /* <DEDUP_REMOVED lines=160> */
.L_x_386:
[----:B------:R-:W0:Y:S01]  /*3170*/  LDC.64 R2, c[0x0][0x420] ;  /* 0x00010800ff027b82 */ /* 0x000e220000000a00 */
[----:B------:R-:W-:-:S05]  /*3180*/  IADD3 R0, PT, PT, R12, UR13, RZ ;  /* 0x0000000d0c007c10 */ /* 0x000fca000fffe0ff */
[----:B0-----:R-:W-:-:S05]  /*3190*/  IMAD.WIDE.U32 R2, R0, 0x4, R2 ;  /* 0x0000000400027825 */ /* 0x001fca00078e0002 */
[----:B------:R1:W-:Y:S02]  /*31a0*/  STG.E desc[UR10][R2.64], R24 ;  /* 0x0000001802007986 */ /* 0x0003e4000c10190a */
.L_x_385:
[----:B------:R-:W-:Y:S05]  /*31b0*/  BSYNC.RECONVERGENT B1 ;  /* 0x0000000000017941 */ /* 0x000fea0003800200 */
.L_x_384:
        /* <DEDUP_REMOVED lines=14> */
.L_x_393:
[----:B------:R-:W-:Y:S05]  /*32a0*/  BSYNC.RECONVERGENT B0 ;  /* 0x0000000000007941 */ /* 0x000fea0003800200 */
.L_x_392:
[----:B------:R-:W-:Y:S01]  /*32b0*/  BAR.SYNC.DEFER_BLOCKING 0x0 ;  /* 0x0000000000007b1d */ /* 0x000fe20000010000 */
[----:B------:R-:W-:Y:S01]  /*32c0*/  UISETP.GE.AND UP0, UPT, UR6, 0x1, UPT ;  /* 0x000000010600788c */ /* 0x000fe2000bf06270 */
[----:B------:R-:W-:Y:S02]  /*32d0*/  HFMA2 R0, -RZ, RZ, 0, 0 ;  /* 0x00000000ff007431 */ /* 0x000fe400000001ff */
[----:B------:R-:W-:Y:S01]  /*32e0*/  IMAD.SHL.U32 R7, R4, 0x4, RZ ;  /* 0x0000000404077824 */ /* 0x000fe200078e00ff */
[----:B012---:R-:W-:Y:S01]  /*32f0*/  CS2R R2, SRZ ;  /* 0x0000000000027805 */ /* 0x007fe2000001ff00 */
[----:B------:R-:W-:-:S04]  /*3300*/  IMAD.MOV.U32 R5, RZ, RZ, RZ ;  /* 0x000000ffff057224 */ /* 0x000fc800078e00ff */
        /* <DEDUP_REMOVED lines=8> */
[----:B------:R-:W-:Y:S02]  /*3390*/  UIADD3 UR15, UPT, UPT, UR14, -UR13, URZ ;  /* 0x8000000d0e0f7290 */ /* 0x000fe4000fffe0ff */
[----:B------:R-:W-:-:S02]  /*33a0*/  ULOP3.LUT UR9, UR6, 0x3, URZ, 0xc0, !UPT ;  /* 0x0000000306097892 */ /* 0x000fc4000f8ec0ff */
[----:B0-----:R-:W-:Y:S02]  /*33b0*/  UIMAD UR7, UR13, UR12, URZ ;  /* 0x0000000c0d0772a4 */ /* 0x001fe4000f8e02ff */
[----:B------:R-:W-:-:S04]  /*33c0*/  UIMAD UR12, UR14, UR12, URZ ;  /* 0x0000000c0e0c72a4 */ /* 0x000fc8000f8e02ff */
[----:B------:R-:W-:Y:S01]  /*33d0*/  IMAD.U32 R15, RZ, RZ, UR7 ;  /* 0x00000007ff0f7e24 */ /* 0x000fe2000f8e00ff */
[----:B------:R-:W-:-:S04]  /*33e0*/  LEA R0, P0, R0, UR7, 0x2 ;  /* 0x0000000700007c11 */ /* 0x000fc8000f8010ff */
[----:B------:R-:W-:Y:S02]  /*33f0*/  LEA.HI.X.SX32 R15, R15, RZ, 0x1, P0 ;  /* 0x000000ff0f0f7211 */ /* 0x000fe400000f0eff */
[----:B-1----:R-:W-:-:S04]  /*3400*/  LEA R14, P0, R0, UR4, 0x2 ;  /* 0x00000004000e7c11 */ /* 0x002fc8000f8010ff */
[----:B------:R-:W-:Y:S01]  /*3410*/  LEA.HI.X R15, R0, UR5, R15, 0x2, P0 ;  /* 0x00000005000f7c11 */ /* 0x000fe200080f140f */
[----:B------:R-:W-:Y:S01]  /*3420*/  IMAD.MOV.U32 R0, RZ, RZ, RZ ;  /* 0x000000ffff007224 */ /* 0x000fe200078e00ff */
[----:B------:R-:W-:Y:S07]  /*3430*/  BRA.U !UP0, `(.L_x_395) ;  /* 0x0000001108347547 */ /* 0x000fee000b800000 */
[----:B------:R-:W0:Y:S01]  /*3440*/  S2UR UR4, SR_CgaCtaId ;  /* 0x00000000000479c3 */ /* 0x000e220000008800 */
[----:B------:R-:W-:Y:S01]  /*3450*/  ULOP3.LUT UR7, UR6, 0x7ffffffc, URZ, 0xc0, !UPT ;  /* 0x7ffffffc06077892 */ /* 0x000fe2000f8ec0ff */
[----:B------:R-:W-:Y:S01]  /*3460*/  IMAD.MOV.U32 R0, RZ, RZ, RZ ;  /* 0x000000ffff007224 */ /* 0x000fe200078e00ff */
[----:B------:R-:W-:Y:S01]  /*3470*/  UMOV UR5, 0x400 ;  /* 0x0000040000057882 */ /* 0x000fe20000000000 */
[----:B------:R-:W-:Y:S01]  /*3480*/  CS2R R2, SRZ ;  /* 0x0000000000027805 */ /* 0x000fe2000001ff00 */
[----:B------:R-:W-:Y:S01]  /*3490*/  IMAD.MOV.U32 R5, RZ, RZ, RZ ;  /* 0x000000ffff057224 */ /* 0x000fe200078e00ff */
[----:B------:R-:W-:Y:S01]  /*34a0*/  UIMAD.WIDE UR20, UR12, 0x10, URZ ;  /* 0x000000100c1478a5 */ /* 0x000fe2000f8e02ff */
[----:B------:R-:W-:Y:S01]  /*34b0*/  MOV R13, UR7 ;  /* 0x00000007000d7c02 */ /* 0x000fe20008000f00 */
[----:B------:R-:W-:Y:S02]  /*34c0*/  UIMAD.WIDE UR18, UR12, 0xc, URZ ;  /* 0x0000000c0c1278a5 */ /* 0x000fe4000f8e02ff */
[----:B------:R-:W-:-:S02]  /*34d0*/  UIMAD.WIDE UR16, UR12, 0x8, URZ ;  /* 0x000000080c1078a5 */ /* 0x000fc4000f8e02ff */
[----:B------:R-:W-:Y:S02]  /*34e0*/  UIMAD.WIDE UR22, UR12, 0x4, URZ ;  /* 0x000000040c1678a5 */ /* 0x000fe4000f8e02ff */
[----:B0-----:R-:W-:Y:S02]  /*34f0*/  ULEA UR4, UR4, UR5, 0x18 ;  /* 0x0000000504047291 */ /* 0x001fe4000f8ec0ff */
[----:B------:R-:W-:-:S04]  /*3500*/  UIADD3 UR5, UPT, UPT, -UR7, URZ, URZ ;  /* 0x000000ff07057290 */ /* 0x000fc8000fffe1ff */
[----:B------:R-:W-:Y:S01]  /*3510*/  UISETP.GE.AND UP0, UPT, UR5, URZ, UPT ;  /* 0x000000ff0500728c */ /* 0x000fe2000bf06270 */
[----:B------:R-:W-:-:S05]  /*3520*/  LEA R6, R12, UR4, 0x2 ;  /* 0x000000040c067c11 */ /* 0x000fca000f8e10ff */
[----:B------:R-:W-:-:S03]  /*3530*/  VIADD R6, R6, 0x48 ;  /* 0x0000004806067836 */ /* 0x000fc60000000000 */
        /* <DEDUP_REMOVED lines=8> */
.L_x_398:
        /* <DEDUP_REMOVED lines=133> */
.L_x_397:
        /* <DEDUP_REMOVED lines=73> */
.L_x_399:
[----:B------:R-:W-:-:S09]  /*42a0*/  UISETP.NE.OR UP1, UPT, UR5, URZ, UP1 ;  /* 0x000000ff0500728c */ /* 0x000fd20008f25670 */
[----:B------:R-:W-:Y:S05]  /*42b0*/  BRA.U !UP1, `(.L_x_395) ;  /* 0x0000000109947547 */ /* 0x000fea000b800000 */
.L_x_396:
[----:B------:R-:W-:-:S13]  /*42c0*/  ISETP.GE.AND P0, PT, R12, UR15, PT ;  /* 0x0000000f0c007c0c */ /* 0x000fda000bf06270 */
.L_x_400:
        /* <DEDUP_REMOVED lines=36> */
.L_x_395:
        /* <DEDUP_REMOVED lines=10> */
.L_x_401:
        /* <DEDUP_REMOVED lines=12> */
.L_x_394:
[----:B------:R-:W-:-:S04]  /*4670*/  IADD3 R12, PT, PT, R12, UR13, RZ ;  /* 0x0000000d0c0c7c10 */ /* 0x000fc8000fffe0ff */
[----:B------:R-:W-:-:S13]  /*4680*/  ISETP.GE.AND P0, PT, R12, UR14, PT ;  /* 0x0000000e0c007c0c */ /* 0x000fda000bf06270 */
[----:B------:R-:W-:Y:S05]  /*4690*/  @P0 EXIT ;  /* 0x000000000000094d */ /* 0x000fea0003800000 */
[----:B------:R-:W-:Y:S01]  /*46a0*/  IABS R10, UR8 ;  /* 0x00000008000a7c13 */ /* 0x000fe20008000000 */
        /* <DEDUP_REMOVED lines=77> */
        .weak           $__internal_10_$__cuda_sm20_div_s64
        .type           $__internal_10_$__cuda_sm20_div_s64,@function
        .size           $__internal_10_$__cuda_sm20_div_s64,(.L_x_7098 - $__internal_10_$__cuda_sm20_div_s64)
$__internal_10_$__cuda_sm20_div_s64:
        /* <DEDUP_REMOVED lines=83> */
[----:B------:R-:W-:Y:S05]  /*50b0*/  RET.REL.NODEC R14 `(_ZN5flash32flash_fwd_splitkv_combine_kernelI23Flash_fwd_kernel_traitsILi64ELi64ELi256ELi4ELb0ELb0EN7cutlass6half_tE19Flash_kernel_traitsILi64ELi64ELi256ELi4ES3_EELi8ELi4ELb1EEEvNS_16Flash_fwd_paramsE) ;  /* 0xffffffac0ed07950 */ /* 0x000fea0003c3ffff */
.L_x_402:
        /* <DEDUP_REMOVED lines=12> */
.L_x_7098:


//--------------------- .text._ZN5flash32flash_fwd_splitkv_combine_kernelI23Flash_fwd_kernel_traitsILi64ELi64ELi256ELi4ELb0ELb0EN7cutlass6half_tE19Flash_kernel_traitsILi64ELi64ELi256ELi4ES3_EELi8ELi3ELb1EEEvNS_16Flash_fwd_paramsE --------------------------
	.section	.text._ZN5flash32flash_fwd_splitkv_combine_kernelI23Flash_fwd_kernel_traitsILi64ELi64ELi256ELi4ELb0ELb0EN7cutlass6half_tE19Flash_kernel_traitsILi64ELi64ELi256ELi4ES3_EELi8ELi3ELb1EEEvNS_16Flash_fwd_paramsE,"ax",@progbits
	.align	128
        .global         _ZN5flash32flash_fwd_splitkv_combine_kernelI23Flash_fwd_kernel_traitsILi64ELi64ELi256ELi4ELb0ELb0EN7cutlass6half_tE19Flash_kernel_traitsILi64ELi64ELi256ELi4ES3_EELi8ELi3ELb1EEEvNS_16Flash_fwd_paramsE
        .type           _ZN5flash32flash_fwd_splitkv_combine_kernelI23Flash_fwd_kernel_traitsILi64ELi64ELi256ELi4ELb0ELb0EN7cutlass6half_tE19Flash_kernel_traitsILi64ELi64ELi256ELi4ES3_EELi8ELi3ELb1EEEvNS_16Flash_fwd_paramsE,@function
        .size           _ZN5flash32flash_fwd_splitkv_combine_kernelI23Flash_fwd_kernel_traitsILi64ELi64ELi256ELi4ELb0ELb0EN7cutlass6half_tE19Flash_kernel_traitsILi64ELi64ELi256ELi4ES3_EELi8ELi3ELb1EEEvNS_16Flash_fwd_paramsE,(.L_x_7099 - _ZN5flash32flash_fwd_splitkv_combine_kernelI23Flash_fwd_kernel_traitsILi64ELi64ELi256ELi4ELb0ELb0EN7cutlass6half_tE19Flash_kernel_traitsILi64ELi64ELi256ELi4ES3_EELi8ELi3ELb1EEEvNS_16Flash_fwd_paramsE)
        .other          _ZN5flash32flash_fwd_splitkv_combine_kernelI23Flash_fwd_kernel_traitsILi64ELi64ELi256ELi4ELb0ELb0EN7cutlass6half_tE19Flash_kernel_traitsILi64ELi64ELi256ELi4ES3_EELi8ELi3ELb1EEEvNS_16Flash_fwd_paramsE,@"STO_CUDA_ENTRY STV_DEFAULT"
_ZN5flash32flash_fwd_splitkv_combine_kernelI23Flash_fwd_kernel_traitsILi64ELi64ELi256ELi4ELb0ELb0EN7cutlass6half_tE19Flash_kernel_traitsILi64ELi64ELi256ELi4ES3_EELi8ELi3ELb1EEEvNS_16Flash_fwd_paramsE:
.text._ZN5flash32flash_fwd_splitkv_combine_kernelI23Flash_fwd_kernel_traitsILi64ELi64ELi256ELi4ELb0ELb0EN7cutlass6half_tE19Flash_kernel_traitsILi64ELi64ELi256ELi4ES3_EELi8ELi3ELb1EEEvNS_16Flash_fwd_paramsE:
        /* <DEDUP_REMOVED lines=38> */
.L_x_403:
[----:B------:R-:W-:Y:S01]  /*0260*/  IMAD.U32 R24, RZ, RZ, UR21 ;  /* 0x00000015ff187e24 */ /* 0x000fe2000f8e00ff */
[----:B------:R-:W-:Y:S01]  /*0270*/  MOV R16, UR19 ;  /* 0x0000001300107c02 */ /* 0x000fe20008000f00 */
[----:B------:R-:W-:Y:S01]  /*0280*/  IMAD.U32 R17, RZ, RZ, UR15 ;  /* 0x0000000fff117e24 */ /* 0x000fe2000f8e00ff */
[----:B------:R-:W-:Y:S02]  /*0290*/  MOV R15, UR14 ;  /* 0x0000000e000f7c02 */ /* 0x000fe40008000f00 */
[----:B------:R-:W-:Y:S02]  /*02a0*/  MOV R14, 0x2c0 ;  /* 0x000002c0000e7802 */ /* 0x000fe40000000f00 */
[----:B------:R-:W-:Y:S05]  /*02b0*/  CALL.REL.NOINC `($__internal_11_$__cuda_sm20_div_s64) ;  /* 0x0000004800307944 */ /* 0x000fea0003c00000 */
[----:B------:R-:W-:-:S07]  /*02c0*/  MOV R12, R0 ;  /* 0x00000000000c7202 */ /* 0x000fce0000000f00 */
.L_x_404:
        /* <DEDUP_REMOVED lines=30> */
.L_x_406:
[----:B------:R-:W-:Y:S01]  /*04b0*/  IMAD.MOV.U32 R24, RZ, RZ, R12 ;  /* 0x000000ffff187224 */ /* 0x000fe200078e000c */
[----:B------:R-:W-:Y:S02]  /*04c0*/  MOV R17, R13 ;  /* 0x0000000d00117202 */ /* 0x000fe40000000f00 */
[----:B------:R-:W-:Y:S02]  /*04d0*/  MOV R14, 0x4f0 ;  /* 0x000004f0000e7802 */ /* 0x000fe40000000f00 */
[----:B------:R-:W-:Y:S05]  /*04e0*/  CALL.REL.NOINC `($__internal_11_$__cuda_sm20_div_s64) ;  /* 0x0000004400a47944 */ /* 0x000fea0003c00000 */
[----:B------:R-:W-:Y:S02]  /*04f0*/  MOV R6, R0 ;  /* 0x0000000000067202 */ /* 0x000fe40000000f00 */
[----:B------:R-:W-:Y:S02]  /*0500*/  MOV R7, R13 ;  /* 0x0000000d00077202 */ /* 0x000fe40000000f00 */
.L_x_407:
[----:B------:R-:W-:Y:S05]  /*0510*/  BSYNC.RECONVERGENT B0 ;  /* 0x0000000000007941 */ /* 0x000fea0003800200 */
.L_x_405:
        /* <DEDUP_REMOVED lines=57> */
.L_x_409:
[----:B------:R-:W-:Y:S01]  /*08b0*/  IMAD.MOV.U32 R24, RZ, RZ, R16 ;  /* 0x000000ffff187224 */ /* 0x000fe200078e0010 */
[----:B------:R-:W-:Y:S01]  /*08c0*/  MOV R16, R11 ;  /* 0x0000000b00107202 */ /* 0x000fe20000000f00 */
[----:B------:R-:W-:Y:S01]  /*08d0*/  IMAD.MOV.U32 R17, RZ, RZ, R15 ;  /* 0x000000ffff117224 */ /* 0x000fe200078e000f */
[----:B------:R-:W-:Y:S02]  /*08e0*/  MOV R15, R3 ;  /* 0x00000003000f7202 */ /* 0x000fe40000000f00 */
[----:B------:R-:W-:Y:S02]  /*08f0*/  MOV R14, 0x910 ;  /* 0x00000910000e7802 */ /* 0x000fe40000000f00 */
[----:B------:R-:W-:Y:S05]  /*0900*/  CALL.REL.NOINC `($__internal_11_$__cuda_sm20_div_s64) ;  /* 0x00000040009c7944 */ /* 0x000fea0003c00000 */
[----:B------:R-:W-:Y:S02]  /*0910*/  MOV R12, R0 ;  /* 0x00000000000c7202 */ /* 0x000fe40000000f00 */
.L_x_410:
[----:B------:R-:W-:Y:S05]  /*0920*/  BSYNC.RECONVERGENT B0 ;  /* 0x0000000000007941 */ /* 0x000fea0003800200 */
.L_x_408:
        /* <DEDUP_REMOVED lines=82> */
[----:B------:R-:W-:Y:S02]  /*0e50*/  @!UP1 UIADD3 UR17, UPT, UPT, UR17, 0x1, URZ ;  /* 0x0000000111119890 */ /* 0x000fe4000fffe0ff */
[----:B------:R-:W-:-:S02]  /*0e60*/  UISETP.GE.U32.AND UP3, UPT, UR10, UR11, UPT ;  /* 0x0000000b0a00728c */ /* 0x000fc4000bf66070 */
[----:B------:R-:W-:Y:S02]  /*0e70*/  UISETP.GE.AND UP1, UPT, UR6, URZ, UPT ;  /* 0x000000ff0600728c */ /* 0x000fe4000bf26270 */
[----:B------:R-:W-:Y:S02]  /*0e80*/  USEL UR9, UR5, 0x1, !UP0 ;  /* 0x0000000105097887 */ /* 0x000fe4000c000000 */
[----:B------:R-:W-:Y:S02]  /*0e90*/  USHF.R.S32.HI UR6, URZ, 0x1f, UR7 ;  /* 0x0000001fff067899 */ /* 0x000fe40008011407 */
[----:B------:R-:W-:-:S03]  /*0ea0*/  @P2 VIADD R5, R5, 0x1 ;  /* 0x0000000105052836 */ /* 0x000fc60000000000 */
[----:B------:R-:W-:Y:S01]  /*0eb0*/  @UP3 UIADD3 UR17, UPT, UPT, UR17, 0x1, URZ ;  /* 0x0000000111113890 */ /* 0x000fe2000fffe0ff */
[----:B------:R-:W-:Y:S01]  /*0ec0*/  @!P0 IMAD.MOV R5, RZ, RZ, -R5 ;  /* 0x000000ffff058224 */ /* 0x000fe200078e0a05 */
[----:B------:R-:W-:Y:S01]  /*0ed0*/  @!P1 LOP3.LUT R5, RZ, UR13, RZ, 0x33, !PT ;  /* 0x0000000dff059c12 */ /* 0x000fe2000f8e33ff */
[----:B------:R-:W-:Y:S02]  /*0ee0*/  UISETP.NE.AND UP3, UPT, UR8, URZ, UPT ;  /* 0x000000ff0800728c */ /* 0x000fe4000bf65270 */
[----:B------:R-:W-:Y:S01]  /*0ef0*/  @!UP1 UIADD3 UR17, UPT, UPT, -UR17, URZ, URZ ;  /* 0x000000ff11119290 */ /* 0x000fe2000fffe1ff */
[----:B------:R-:W-:Y:S01]  /*0f00*/  ISETP.LT.U32.AND P0, PT, R12, R5, PT ;  /* 0x000000050c00720c */ /* 0x000fe20003f01070 */
[----:B------:R-:W-:Y:S01]  /*0f10*/  USEL UR5, URZ, 0x1, !UP3 ;  /* 0x00000001ff057887 */ /* 0x000fe2000d800000 */
[----:B------:R-:W-:Y:S01]  /*0f20*/  SHF.R.S32.HI R9, RZ, 0x1f, R5 ;  /* 0x0000001fff097819 */ /* 0x000fe20000011405 */
[----:B------:R-:W-:Y:S02]  /*0f30*/  @!UP2 ULOP3.LUT UR17, URZ, UR4, URZ, 0x33, !UPT ;  /* 0x00000004ff11a292 */ /* 0x000fe4000f8e33ff */
[----:B------:R-:W-:Y:S01]  /*0f40*/  ULOP3.LUT UR6, UR6, UR5, URZ, 0xfc, !UPT ;  /* 0x0000000506067292 */ /* 0x000fe2000f8efcff */
        /* <DEDUP_REMOVED lines=26> */
.L_x_412:
[----:B------:R-:W-:Y:S01]  /*10f0*/  IMAD.MOV.U32 R24, RZ, RZ, R12 ;  /* 0x000000ffff187224 */ /* 0x000fe200078e000c */
[----:B------:R-:W-:Y:S01]  /*1100*/  MOV R16, R10 ;  /* 0x0000000a00107202 */ /* 0x000fe20000000f00 */
[----:B------:R-:W-:Y:S01]  /*1110*/  IMAD.MOV.U32 R17, RZ, RZ, R13 ;  /* 0x000000ffff117224 */ /* 0x000fe200078e000d */
[----:B------:R-:W-:Y:S02]  /*1120*/  MOV R15, R4 ;  /* 0x00000004000f7202 */ /* 0x000fe40000000f00 */
[----:B------:R-:W-:Y:S02]  /*1130*/  MOV R14, 0x1150 ;  /* 0x00001150000e7802 */ /* 0x000fe40000000f00 */
[----:B------:R-:W-:Y:S05]  /*1140*/  CALL.REL.NOINC `($__internal_11_$__cuda_sm20_div_s64) ;  /* 0x00000038008c7944 */ /* 0x000fea0003c00000 */
[----:B------:R-:W-:Y:S02]  /*1150*/  MOV R30, R0 ;  /* 0x00000000001e7202 */ /* 0x000fe40000000f00 */
[----:B------:R-:W-:Y:S02]  /*1160*/  MOV R31, R13 ;  /* 0x0000000d001f7202 */ /* 0x000fe40000000f00 */
.L_x_413:
[----:B------:R-:W-:Y:S05]  /*1170*/  BSYNC.RECONVERGENT B0 ;  /* 0x0000000000007941 */ /* 0x000fea0003800200 */
.L_x_411:
        /* <DEDUP_REMOVED lines=57> */
.L_x_415:
[----:B------:R-:W-:Y:S01]  /*1510*/  IMAD.MOV.U32 R24, RZ, RZ, R6 ;  /* 0x000000ffff187224 */ /* 0x000fe200078e0006 */
[----:B------:R-:W-:Y:S01]  /*1520*/  MOV R17, R7 ;  /* 0x0000000700117202 */ /* 0x000fe20000000f00 */
[----:B------:R-:W-:Y:S01]  /*1530*/  IMAD.MOV.U32 R16, RZ, RZ, R9 ;  /* 0x000000ffff107224 */ /* 0x000fe200078e0009 */
[----:B------:R-:W-:Y:S02]  /*1540*/  MOV R14, 0x1560 ;  /* 0x00001560000e7802 */ /* 0x000fe40000000f00 */
[----:B------:R-:W-:Y:S05]  /*1550*/  CALL.REL.NOINC `($__internal_11_$__cuda_sm20_div_s64) ;  /* 0x0000003400887944 */ /* 0x000fea0003c00000 */
[----:B------:R-:W-:Y:S02]  /*1560*/  MOV R22, R0 ;  /* 0x0000000000167202 */ /* 0x000fe40000000f00 */
[----:B------:R-:W-:Y:S02]  /*1570*/  MOV R23, R13 ;  /* 0x0000000d00177202 */ /* 0x000fe40000000f00 */
.L_x_416:
[----:B------:R-:W-:Y:S05]  /*1580*/  BSYNC.RECONVERGENT B0 ;  /* 0x0000000000007941 */ /* 0x000fea0003800200 */
.L_x_414:
[----:B------:R-:W0:Y:S01]  /*1590*/  LDCU UR8, c[0x0][0x434] ;  /* 0x00008680ff0877ac */ /* 0x000e220008000800 */
[----:B------:R-:W-:Y:S01]  /*15a0*/  BSSY.RECONVERGENT B0, `(.L_x_417) ;  /* 0x0000050000007945 */ /* 0x000fe20003800200 */
[----:B------:R-:W-:Y:S01]  /*15b0*/  USHF.R.S32.HI UR4, URZ, 0x1f, UR22 ;  /* 0x0000001fff047899 */ /* 0x000fe20008011416 */
[----:B------:R-:W1:Y:S03]  /*15c0*/  LDCU UR5, c[0x0][0x534] ;  /* 0x0000a680ff0577ac */ /* 0x000e660008000800 */
[----:B------:R-:W-:Y:S01]  /*15d0*/  ULOP3.LUT UR4, UR4, 0x1, URZ, 0xfc, !UPT ;  /* 0x0000000104047892 */ /* 0x000fe2000f8efcff */
[----:B------:R-:W2:Y:S01]  /*15e0*/  LDCU.64 UR10, c[0x0][0x358] ;  /* 0x00006b00ff0a77ac */ /* 0x000ea20008000a00 */
[----:B0-----:R-:W-:-:S04]  /*15f0*/  IABS R6, UR8 ;  /* 0x0000000800067c13 */ /* 0x001fc80008000000 */
[----:B------:R-:W0:Y:S08]  /*1600*/  I2F.RP R7, R6 ;  /* 0x0000000600077306 */ /* 0x000e300000209400 */
[----:B0-----:R-:W0:Y:S02]  /*1610*/  MUFU.RCP R12, R7 ;  /* 0x00000007000c7308 */ /* 0x001e240000001000 */
[----:B0-----:R-:W-:Y:S01]  /*1620*/  VIADD R12, R12, 0xffffffe ;  /* 0x0ffffffe0c0c7836 */ /* 0x001fe20000000000 */
[----:B------:R-:W0:Y:S05]  /*1630*/  S2R R7, SR_TID.X ;  /* 0x0000000000077919 */ /* 0x000e2a0000002100 */
[----:B------:R3:W4:Y:S02]  /*1640*/  F2I.FTZ.U32.TRUNC.NTZ R13, R12 ;  /* 0x0000000c000d7305 */ /* 0x000724000021f000 */
[----:B---3--:R-:W-:-:S02]  /*1650*/  HFMA2 R12, -RZ, RZ, 0, 0 ;  /* 0x00000000ff0c7431 */ /* 0x008fc400000001ff */
[----:B----4-:R-:W-:-:S04]  /*1660*/  IMAD.MOV R0, RZ, RZ, -R13 ;  /* 0x000000ffff007224 */ /* 0x010fc800078e0a0d */
[----:B------:R-:W-:Y:S01]  /*1670*/  IMAD R5, R0, R6, RZ ;  /* 0x0000000600057224 */ /* 0x000fe200078e02ff */
[----:B------:R-:W-:Y:S02]  /*1680*/  IABS R0, R2 ;  /* 0x0000000200007213 */ /* 0x000fe40000000000 */
[----:B------:R-:W-:Y:S01]  /*1690*/  LOP3.LUT R2, R2, UR8, RZ, 0x3c, !PT ;  /* 0x0000000802027c12 */ /* 0x000fe2000f8e3cff */
[----:B------:R-:W-:-:S03]  /*16a0*/  IMAD.HI.U32 R5, R13, R5, R12 ;  /* 0x000000050d057227 */ /* 0x000fc600078e000c */
[----:B------:R-:W-:Y:S02]  /*16b0*/  ISETP.GE.AND P1, PT, R2, RZ, PT ;  /* 0x000000ff0200720c */ /* 0x000fe40003f26270 */
[----:B0-----:R-:W-:Y:S01]  /*16c0*/  SHF.R.U32.HI R12, RZ, 0x3, R7 ;  /* 0x00000003ff0c7819 */ /* 0x001fe20000011607 */
        /* <DEDUP_REMOVED lines=14> */
[----:B0-----:R-:W0:Y:S01]  /*17b0*/  MUFU.RCP R18, R18 ;  /* 0x0000001200127308 */ /* 0x001e220000001000 */
[----:B-1----:R-:W-:-:S03]  /*17c0*/  ISETP.GE.AND P0, PT, R12, UR5, PT ;  /* 0x000000050c007c0c */ /* 0x002fc6000bf06270 */
[----:B------:R-:W-:Y:S01]  /*17d0*/  IMAD R6, R8, UR4, RZ ;  /* 0x0000000408067c24 */ /* 0x000fe2000f8e02ff */
[----:B------:R-:W1:Y:S04]  /*17e0*/  LDCU UR4, c[0x0][0x430] ;  /* 0x00008600ff0477ac */ /* 0x000e680008000800 */
[-C--:B------:R-:W-:Y:S02]  /*17f0*/  IABS R16, R6.reuse ;  /* 0x0000000600107213 */ /* 0x080fe40000000000 */
[----:B------:R-:W-:Y:S02]  /*1800*/  IABS R17, R6 ;  /* 0x0000000600117213 */ /* 0x000fe40000000000 */
[----:B------:R-:W3:Y:S01]  /*1810*/  I2F.RP R2, R16 ;  /* 0x0000001000027306 */ /* 0x000ee20000209400 */
[----:B------:R-:W-:-:S02]  /*1820*/  VIADD R13, R16, UR18 ;  /* 0x00000012100d7c36 */ /* 0x000fc40008000000 */
[----:B------:R-:W-:Y:S01]  /*1830*/  IMAD.MOV R17, RZ, RZ, -R17 ;  /* 0x000000ffff117224 */ /* 0x000fe200078e0a11 */
[----:B0-----:R-:W-:-:S04]  /*1840*/  IADD3 R18, PT, PT, R18, 0xffffffe, RZ ;  /* 0x0ffffffe12127810 */ /* 0x001fc80007ffe0ff */
[----:B------:R0:W-:Y:S01]  /*1850*/  F2I.FTZ.U32.TRUNC.NTZ R19, R18 ;  /* 0x0000001200137305 */ /* 0x0001e2000021f000 */
[----:B-1----:R-:W-:-:S07]  /*1860*/  UIMAD UR8, UR8, UR4, URZ ;  /* 0x00000004080872a4 */ /* 0x002fce000f8e02ff */
[----:B---3--:R-:W1:Y:S01]  /*1870*/  MUFU.RCP R24, R2 ;  /* 0x0000000200187308 */ /* 0x008e620000001000 */
[----:B0-----:R-:W-:Y:S02]  /*1880*/  IMAD.MOV.U32 R18, RZ, RZ, RZ ;  /* 0x000000ffff127224 */ /* 0x001fe400078e00ff */
[----:B-1----:R-:W-:Y:S02]  /*1890*/  VIADD R24, R24, 0xffffffe ;  /* 0x0ffffffe18187836 */ /* 0x002fe40000000000 */
[----:B------:R-:W-:-:S03]  /*18a0*/  IMAD.MOV R2, RZ, RZ, -R19 ;  /* 0x000000ffff027224 */ /* 0x000fc600078e0a13 */
[----:B------:R-:W0:Y:S02]  /*18b0*/  F2I.FTZ.U32.TRUNC.NTZ R25, R24 ;  /* 0x0000001800197305 */ /* 0x000e24000021f000 */
[----:B0-----:R-:W-:Y:S02]  /*18c0*/  IADD3 R15, PT, PT, RZ, -R25, RZ ;  /* 0x80000019ff0f7210 */ /* 0x001fe40007ffe0ff */
[----:B------:R-:W-:-:S03]  /*18d0*/  MOV R24, RZ ;  /* 0x000000ff00187202 */ /* 0x000fc60000000f00 */
[----:B------:R-:W-:Y:S01]  /*18e0*/  IMAD R20, R15, R16, RZ ;  /* 0x000000100f147224 */ /* 0x000fe200078e02ff */
[----:B------:R-:W-:-:S03]  /*18f0*/  IABS R15, R13 ;  /* 0x0000000d000f7213 */ /* 0x000fc60000000000 */
[----:B------:R-:W-:-:S06]  /*1900*/  IMAD.HI.U32 R20, R25, R20, R24 ;  /* 0x0000001419147227 */ /* 0x000fcc00078e0018 */
        /* <DEDUP_REMOVED lines=25> */
.L_x_418:
[----:B------:R-:W-:Y:S05]  /*1aa0*/  BSYNC.RECONVERGENT B0 ;  /* 0x0000000000007941 */ /* 0x000fea0003800200 */
.L_x_417:
[----:B------:R-:W1:Y:S01]  /*1ab0*/  S2R R21, SR_CgaCtaId ;  /* 0x0000000000157919 */ /* 0x000e620000008800 */
[C---:B------:R-:W-:Y:S01]  /*1ac0*/  ISETP.GT.U32.AND P0, PT, R7.reuse, 0x3f, PT ;  /* 0x0000003f0700780c */ /* 0x040fe20003f04070 */
[----:B------:R-:W-:Y:S01]  /*1ad0*/  @!P2 VIADD R20, R20, 0x1 ;  /* 0x000000011414a836 */ /* 0x000fe20000000000 */
[----:B------:R-:W-:Y:S01]  /*1ae0*/  MOV R2, 0x400 ;  /* 0x0000040000027802 */ /* 0x000fe20000000f00 */
[----:B------:R-:W-:Y:S01]  /*1af0*/  BSSY.RECONVERGENT B1, `(.L_x_419) ;  /* 0x0000169000017945 */ /* 0x000fe20003800200 */
[----:B------:R-:W-:Y:S01]  /*1b00*/  LOP3.LUT R17, R7, 0x7, RZ, 0xc0, !PT ;  /* 0x0000000707117812 */ /* 0x000fe200078ec0ff */
[----:B------:R-:W-:Y:S01]  /*1b10*/  @P1 VIADD R20, R20, 0x1 ;  /* 0x0000000114141836 */ /* 0x000fe20000000000 */
[----:B------:R-:W-:Y:S02]  /*1b20*/  ISETP.NE.AND P5, PT, R6, RZ, PT ;  /* 0x000000ff0600720c */ /* 0x000fe40003fa5270 */
[----:B-1----:R-:W-:-:S05]  /*1b30*/  LEA R21, R21, R2, 0x18 ;  /* 0x0000000215157211 */ /* 0x002fca00078ec0ff */
[----:B------:R-:W-:Y:S02]  /*1b40*/  @!P0 IMAD.SHL.U32 R2, R7, 0x4, RZ ;  /* 0x0000000407028824 */ /* 0x000fe400078e00ff */
[----:B------:R-:W-:-:S03]  /*1b50*/  @!P0 IMAD R19, R12, 0x24, R21 ;  /* 0x000000240c138824 */ /* 0x000fc600078e0215 */
[----:B------:R-:W-:Y:S01]  /*1b60*/  @!P0 LOP3.LUT R2, R2, 0x1c, RZ, 0xc0, !PT ;  /* 0x0000001c02028812 */ /* 0x000fe200078ec0ff */
[----:B------:R-:W-:Y:S02]  /*1b70*/  IMAD R17, R17, 0x24, R21 ;  /* 0x0000002411117824 */ /* 0x000fe400078e0215 */
[----:B------:R-:W-:Y:S02]  /*1b80*/  IMAD.MOV.U32 R21, RZ, RZ, -0x800000 ;  /* 0xff800000ff157424 */ /* 0x000fe400078e00ff */
[----:B------:R-:W-:Y:S02]  /*1b90*/  @!P0 IMAD.IADD R19, R19, 0x1, R2 ;  /* 0x0000000113138824 */ /* 0x000fe400078e0202 */
[----:B------:R-:W-:-:S03]  /*1ba0*/  IMAD R17, R12, 0x4, R17 ;  /* 0x000000040c117824 */ /* 0x000fc600078e0211 */
[----:B-----5:R1:W-:Y:S01]  /*1bb0*/  @!P0 STS [R19], R18 ;  /* 0x0000001213008388 */ /* 0x0203e20000000800 */
[----:B------:R-:W-:Y:S01]  /*1bc0*/  BAR.SYNC.DEFER_BLOCKING 0x0 ;  /* 0x0000000000007b1d */ /* 0x000fe20000010000 */
[----:B-1----:R-:W-:-:S05]  /*1bd0*/  IMAD.HI.U32 R19, R14, R15, RZ ;  /* 0x0000000f0e137227 */ /* 0x002fca00078e00ff */
[----:B------:R-:W1:Y:S01]  /*1be0*/  @!P0 LDS R21, [R17] ;  /* 0x0000000011158984 */ /* 0x000e620000000800 */
[----:B------:R-:W-:-:S04]  /*1bf0*/  IMAD.MOV R14, RZ, RZ, -R19 ;  /* 0x000000ffff0e7224 */ /* 0x000fc800078e0a13 */
[----:B------:R-:W-:Y:S01]  /*1c00*/  IMAD R14, R5, R14, R15 ;  /* 0x0000000e050e7224 */ /* 0x000fe200078e020f */
[C---:B------:R-:W-:Y:S02]  /*1c10*/  LOP3.LUT R15, R13.reuse, R16, RZ, 0x3c, !PT ;  /* 0x000000100d0f7212 */ /* 0x040fe400078e3cff */
[----:B------:R-:W-:Y:S02]  /*1c20*/  LOP3.LUT R13, R13, R0, RZ, 0x3c, !PT ;  /* 0x000000000d0d7212 */ /* 0x000fe400078e3cff */
[----:B------:R-:W-:Y:S02]  /*1c30*/  ISETP.GE.AND P3, PT, R15, RZ, PT ;  /* 0x000000ff0f00720c */ /* 0x000fe40003f66270 */
[----:B------:R-:W-:Y:S02]  /*1c40*/  ISETP.GE.AND P2, PT, R13, RZ, PT ;  /* 0x000000ff0d00720c */ /* 0x000fe40003f46270 */
[----:B------:R-:W-:Y:S01]  /*1c50*/  SHF.R.S32.HI R15, RZ, 0x1f, R6 ;  /* 0x0000001fff0f7819 */ /* 0x000fe20000011406 */
[----:B------:R-:W-:Y:S01]  /*1c60*/  IMAD R6, R6, UR8, RZ ;  /* 0x0000000806067c24 */ /* 0x000fe2000f8e02ff */
[----:B-1----:R-:W1:Y:S02]  /*1c70*/  SHFL.BFLY PT, R26, R21, 0x4, 0x1f ;  /* 0x0c801f00151a7f89 */ /* 0x002e6400000e0000 */
        /* <DEDUP_REMOVED lines=14> */
[----:B------:R-:W-:Y:S01]  /*1d60*/  ISETP.GE.U32.AND P4, PT, R14, R5, PT ;  /* 0x000000050e00720c */ /* 0x000fe20003f86070 */
[----:B------:R-:W-:Y:S02]  /*1d70*/  IMAD.MOV.U32 R5, RZ, RZ, R20 ;  /* 0x000000ffff057224 */ /* 0x000fe400078e0014 */
[----:B------:R-:W-:Y:S02]  /*1d80*/  IMAD.MOV.U32 R20, RZ, RZ, 0x7f800000 ;  /* 0x7f800000ff147424 */ /* 0x000fe400078e00ff */
[----:B------:R-:W-:Y:S01]  /*1d90*/  @!P3 IMAD.MOV R5, RZ, RZ, -R5 ;  /* 0x000000ffff05b224 */ /* 0x000fe200078e0a05 */
[----:B------:R-:W-:-:S02]  /*1da0*/  ISETP.NE.AND P3, PT, R8, RZ, PT ;  /* 0x000000ff0800720c */ /* 0x000fc40003f65270 */
[----:B------:R-:W-:Y:S02]  /*1db0*/  @!P5 LOP3.LUT R5, RZ, R16, RZ, 0x33, !PT ;  /* 0x00000010ff05d212 */ /* 0x000fe400078e33ff */
[----:B------:R-:W-:Y:S01]  /*1dc0*/  SEL R14, RZ, 0x1, !P3 ;  /* 0x00000001ff0e7807 */ /* 0x000fe20005800000 */
[----:B0-----:R-:W0:Y:S01]  /*1dd0*/  SHFL.BFLY PT, R25, R24, 0x4, 0x1f ;  /* 0x0c801f0018197f89 */ /* 0x001e2200000e0000 */
[----:B------:R-:W-:Y:S01]  /*1de0*/  SHF.R.S32.HI R13, RZ, 0x1f, R5 ;  /* 0x0000001fff0d7819 */ /* 0x000fe20000011405 */
[----:B------:R-:W-:Y:S01]  /*1df0*/  @P4 VIADD R19, R19, 0x1 ;  /* 0x0000000113134836 */ /* 0x000fe20000000000 */
        /* <DEDUP_REMOVED lines=46> */
[----:B------:R-:W-:Y:S01]  /*20e0*/  HFMA2 R12, -RZ, RZ, 0, 0 ;  /* 0x00000000ff0c7431 */ /* 0x000fe200000001ff */
[----:B------:R-:W-:Y:S01]  /*20f0*/  LEA.HI R15, R7, UR20, RZ, 0x1d ;  /* 0x00000014070f7c11 */ /* 0x000fe2000f8fe8ff */
[----:B------:R-:W-:Y:S01]  /*2100*/  HFMA2 R27, -RZ, RZ, 0, 0 ;  /* 0x00000000ff1b7431 */ /* 0x000fe200000001ff */
[----:B------:R-:W-:-:S04]  /*2110*/  ISETP.NE.U32.AND P0, PT, R26, RZ, PT ;  /* 0x000000ff1a00720c */ /* 0x000fc80003f05070 */
[----:B0-----:R-:W0:Y:S02]  /*2120*/  MUFU.RCP R14, R16 ;  /* 0x00000010000e7308 */ /* 0x001e240000001000 */
[----:B0-----:R-:W-:-:S06]  /*2130*/  VIADD R14, R14, 0xffffffe ;  /* 0x0ffffffe0e0e7836 */ /* 0x001fcc0000000000 */
        /* <DEDUP_REMOVED lines=17> */
.L_x_422:
[----:B------:R-:W-:Y:S01]  /*2250*/  LEA.HI R24, R7, UR20, RZ, 0x1d ;  /* 0x0000001407187c11 */ /* 0x000fe2000f8fe8ff */
[----:B------:R-:W-:Y:S01]  /*2260*/  IMAD.MOV.U32 R17, RZ, RZ, RZ ;  /* 0x000000ffff117224 */ /* 0x000fe200078e00ff */
[----:B------:R-:W-:Y:S01]  /*2270*/  MOV R14, 0x22a0 ;  /* 0x000022a0000e7802 */ /* 0x000fe20000000f00 */
[----:B------:R-:W-:Y:S02]  /*2280*/  IMAD.MOV.U32 R16, RZ, RZ, R26 ;  /* 0x000000ffff107224 */ /* 0x000fe400078e001a */
[----:B------:R-:W-:Y:S05]  /*2290*/  CALL.REL.NOINC `($__internal_11_$__cuda_sm20_div_s64) ;  /* 0x0000002800387944 */ /* 0x000fea0003c00000 */
[----:B------:R-:W-:Y:S02]  /*22a0*/  IADD3 R15, PT, PT, -R0, RZ, RZ ;  /* 0x000000ff000f7210 */ /* 0x000fe40007ffe1ff */
[----:B------:R-:W-:-:S03]  /*22b0*/  MOV R27, R13 ;  /* 0x0000000d001b7202 */ /* 0x000fc60000000f00 */
[----:B------:R-:W-:Y:S01]  /*22c0*/  IMAD R24, R26, R15, R24 ;  /* 0x0000000f1a187224 */ /* 0x000fe200078e0218 */
[----:B------:R-:W-:-:S07]  /*22d0*/  MOV R26, R0 ;  /* 0x00000000001a7202 */ /* 0x000fce0000000f00 */
.L_x_423:
[----:B------:R-:W-:Y:S01]  /*22e0*/  IABS R14, UR19 ;  /* 0x00000013000e7c13 */ /* 0x000fe20008000000 */
[----:B------:R-:W-:Y:S01]  /*22f0*/  IMAD R4, R4, R11, RZ ;  /* 0x0000000b04047224 */ /* 0x000fe200078e02ff */
[----:B------:R-:W-:Y:S01]  /*2300*/  IABS R12, R24 ;  /* 0x00000018000c7213 */ /* 0x000fe20000000000 */
[----:B------:R-:W-:Y:S01]  /*2310*/  BSSY.RECONVERGENT B0, `(.L_x_424) ;  /* 0x0000040000007945 */ /* 0x000fe20003800200 */
[----:B------:R-:W0:Y:S01]  /*2320*/  I2F.U32.RP R15, R14 ;  /* 0x0000000e000f7306 */ /* 0x000e220000209000 */
[----:B------:R-:W-:Y:S01]  /*2330*/  IABS R0, UR19 ;  /* 0x0000001300007c13 */ /* 0x000fe20008000000 */
[----:B------:R-:W-:-:S04]  /*2340*/  IMAD R3, R10, R3, R4 ;  /* 0x000000030a037224 */ /* 0x000fc800078e0204 */
[----:B------:R-:W-:Y:S02]  /*2350*/  IMAD.MOV R0, RZ, RZ, -R0 ;  /* 0x000000ffff007224 */ /* 0x000fe400078e0a00 */
[----:B0-----:R-:W0:Y:S02]  /*2360*/  MUFU.RCP R16, R15 ;  /* 0x0000000f00107308 */ /* 0x001e240000001000 */
[----:B0-----:R-:W-:-:S06]  /*2370*/  VIADD R16, R16, 0xffffffe ;  /* 0x0ffffffe10107836 */ /* 0x001fcc0000000000 */
[----:B------:R-:W0:Y:S02]  /*2380*/  F2I.FTZ.U32.TRUNC.NTZ R17, R16 ;  /* 0x0000001000117305 */ /* 0x000e24000021f000 */
[----:B0-----:R-:W-:Y:S01]  /*2390*/  IMAD.MOV R13, RZ, RZ, -R17 ;  /* 0x000000ffff0d7224 */ /* 0x001fe200078e0a11 */
[----:B------:R-:W-:-:S03]  /*23a0*/  MOV R16, RZ ;  /* 0x000000ff00107202 */ /* 0x000fc60000000f00 */
[----:B------:R-:W-:-:S04]  /*23b0*/  IMAD R13, R13, R14, RZ ;  /* 0x0000000e0d0d7224 */ /* 0x000fc800078e02ff */
[----:B------:R-:W-:-:S04]  /*23c0*/  IMAD.HI.U32 R13, R17, R13, R16 ;  /* 0x0000000d110d7227 */ /* 0x000fc800078e0010 */
[----:B------:R-:W-:-:S04]  /*23d0*/  IMAD.WIDE.U32 R16, R10, R11, RZ ;  /* 0x0000000b0a107225 */ /* 0x000fc800078e00ff */
[----:B------:R-:W-:-:S04]  /*23e0*/  IMAD.HI.U32 R13, R13, R12, RZ ;  /* 0x0000000c0d0d7227 */ /* 0x000fc800078e00ff */
[----:B------:R-:W-:Y:S01]  /*23f0*/  IMAD R15, R13, R0, R12 ;  /* 0x000000000d0f7224 */ /* 0x000fe200078e020c */
[----:B------:R-:W-:Y:S01]  /*2400*/  LOP3.LUT R0, R24, UR19, RZ, 0x3c, !PT ;  /* 0x0000001318007c12 */ /* 0x000fe2000f8e3cff */
[----:B------:R-:W-:Y:S02]  /*2410*/  IMAD.IADD R3, R17, 0x1, R3 ;  /* 0x0000000111037824 */ /* 0x000fe400078e0203 */
[-C--:B------:R-:W-:Y:S01]  /*2420*/  IMAD.WIDE.U32 R32, R16, R30.reuse, RZ ;  /* 0x0000001e10207225 */ /* 0x080fe200078e00ff */
[----:B------:R-:W-:Y:S02]  /*2430*/  ISETP.GT.U32.AND P1, PT, R14, R15, PT ;  /* 0x0000000f0e00720c */ /* 0x000fe40003f24070 */
[----:B------:R-:W-:Y:S01]  /*2440*/  ISETP.GE.AND P0, PT, R0, RZ, PT ;  /* 0x000000ff0000720c */ /* 0x000fe20003f06270 */
[----:B------:R-:W-:-:S04]  /*2450*/  IMAD R3, R3, R30, RZ ;  /* 0x0000001e03037224 */ /* 0x000fc800078e02ff */
[----:B------:R-:W-:-:S06]  /*2460*/  IMAD R3, R31, R16, R3 ;  /* 0x000000101f037224 */ /* 0x000fcc00078e0203 */
[-C--:B------:R-:W-:Y:S02]  /*2470*/  @!P1 IADD3 R15, PT, PT, R15, -R14.reuse, RZ ;  /* 0x8000000e0f0f9210 */ /* 0x080fe40007ffe0ff */
[----:B------:R-:W-:Y:S02]  /*2480*/  @!P1 IADD3 R13, PT, PT, R13, 0x1, RZ ;  /* 0x000000010d0d9810 */ /* 0x000fe40007ffe0ff */
[----:B------:R-:W-:Y:S01]  /*2490*/  ISETP.GE.U32.AND P2, PT, R15, R14, PT ;  /* 0x0000000e0f00720c */ /* 0x000fe20003f46070 */
[----:B------:R-:W-:Y:S01]  /*24a0*/  IMAD.IADD R15, R33, 0x1, R3 ;  /* 0x00000001210f7824 */ /* 0x000fe200078e0203 */
[----:B------:R-:W-:-:S04]  /*24b0*/  ISETP.NE.AND P1, PT, RZ, UR19, PT ;  /* 0x00000013ff007c0c */ /* 0x000fc8000bf25270 */
[----:B------:R-:W-:-:S07]  /*24c0*/  LOP3.LUT R0, R27, R15, RZ, 0xfc, !PT ;  /* 0x0000000f1b007212 */ /* 0x000fce00078efcff */
[----:B------:R-:W-:-:S05]  /*24d0*/  @P2 VIADD R13, R13, 0x1 ;  /* 0x000000010d0d2836 */ /* 0x000fca0000000000 */
[----:B------:R-:W-:-:S04]  /*24e0*/  MOV R4, R13 ;  /* 0x0000000d00047202 */ /* 0x000fc80000000f00 */
        /* <DEDUP_REMOVED lines=27> */
.L_x_425:
[----:B------:R-:W-:Y:S01]  /*26a0*/  IMAD.MOV.U32 R24, RZ, RZ, R26 ;  /* 0x000000ffff187224 */ /* 0x000fe200078e001a */
[----:B------:R-:W-:Y:S01]  /*26b0*/  MOV R17, R27 ;  /* 0x0000001b00117202 */ /* 0x000fe20000000f00 */
[----:B------:R-:W-:Y:S01]  /*26c0*/  IMAD.MOV.U32 R16, RZ, RZ, R32 ;  /* 0x000000ffff107224 */ /* 0x000fe200078e0020 */
[----:B------:R-:W-:Y:S02]  /*26d0*/  MOV R14, 0x26f0 ;  /* 0x000026f0000e7802 */ /* 0x000fe40000000f00 */
[----:B------:R-:W-:Y:S05]  /*26e0*/  CALL.REL.NOINC `($__internal_11_$__cuda_sm20_div_s64) ;  /* 0x0000002400247944 */ /* 0x000fea0003c00000 */
[----:B------:R-:W-:-:S05]  /*26f0*/  IADD3 R13, PT, PT, -R0, RZ, RZ ;  /* 0x000000ff000d7210 */ /* 0x000fca0007ffe1ff */
[----:B------:R-:W-:Y:S02]  /*2700*/  IMAD R26, R13, R32, R26 ;  /* 0x000000200d1a7224 */ /* 0x000fe400078e021a */
.L_x_426:
[----:B------:R-:W-:Y:S05]  /*2710*/  BSYNC.RECONVERGENT B0 ;  /* 0x0000000000007941 */ /* 0x000fea0003800200 */
.L_x_424:
[----:B------:R-:W-:Y:S01]  /*2720*/  IABS R22, R11 ;  /* 0x0000000b00167213 */ /* 0x000fe20000000000 */
[----:B------:R-:W-:Y:S01]  /*2730*/  IMAD.MOV.U32 R30, RZ, RZ, RZ ;  /* 0x000000ffff1e7224 */ /* 0x000fe200078e00ff */
[----:B------:R-:W-:Y:S01]  /*2740*/  IABS R13, R10 ;  /* 0x0000000a000d7213 */ /* 0x000fe20000000000 */
[----:B------:R-:W0:Y:S01]  /*2750*/  LDCU UR12, c[0x0][0x430] ;  /* 0x00008600ff0c77ac */ /* 0x000e220008000800 */
[----:B------:R-:W1:Y:S01]  /*2760*/  I2F.U32.RP R23, R22 ;  /* 0x0000001600177306 */ /* 0x000e620000209000 */
[----:B------:R-:W-:Y:S02]  /*2770*/  IABS R18, R9 ;  /* 0x0000000900127213 */ /* 0x000fe40000000000 */
[----:B------:R-:W-:Y:S01]  /*2780*/  IABS R12, R8 ;  /* 0x00000008000c7213 */ /* 0x000fe20000000000 */
[----:B------:R-:W2:Y:S01]  /*2790*/  LDCU UR4, c[0x0][0x434] ;  /* 0x00008680ff0477ac */ /* 0x000ea20008000800 */
[----:B------:R-:W-:Y:S02]  /*27a0*/  IABS R27, R0 ;  /* 0x00000000001b7213 */ /* 0x000fe40000000000 */
[----:B------:R-:W-:Y:S01]  /*27b0*/  ISETP.NE.AND P5, PT, R10, RZ, PT ;  /* 0x000000ff0a00720c */ /* 0x000fe20003fa5270 */
[----:B------:R-:W3:Y:S01]  /*27c0*/  I2F.U32.RP R19, R13 ;  /* 0x0000000d00137306 */ /* 0x000ee20000209000 */
[----:B------:R-:W-:-:S07]  /*27d0*/  UIMAD UR13, UR7, UR8, URZ ;  /* 0x00000008070d72a4 */ /* 0x000fce000f8e02ff */
[----:B------:R-:W4:Y:S01]  /*27e0*/  I2F.U32.RP R16, R18 ;  /* 0x0000001200107306 */ /* 0x000f220000209000 */
[----:B0-----:R-:W-:-:S04]  /*27f0*/  USEL UR12, UR12, 0x1, UP0 ;  /* 0x000000010c0c7887 */ /* 0x001fc80008000000 */
[----:B------:R-:W-:Y:S02]  /*2800*/  USHF.R.S32.HI UR5, URZ, 0x1f, UR12 ;  /* 0x0000001fff057899 */ /* 0x000fe4000801140c */
[----:B--2---:R-:W-:Y:S01]  /*2810*/  UIMAD UR4, UR12, UR4, URZ ;  /* 0x000000040c0472a4 */ /* 0x004fe2000f8e02ff */
[----:B------:R-:W-:Y:S08]  /*2820*/  I2F.U32.RP R17, R12 ;  /* 0x0000000c00117306 */ /* 0x000ff00000209000 */
[----:B-1----:R-:W0:Y:S08]  /*2830*/  MUFU.RCP R15, R23 ;  /* 0x00000017000f7308 */ /* 0x002e300000001000 */
[----:B---3--:R-:W1:Y:S08]  /*2840*/  MUFU.RCP R14, R19 ;  /* 0x00000013000e7308 */ /* 0x008e700000001000 */
[----:B----4-:R-:W2:Y:S01]  /*2850*/  MUFU.RCP R24, R16 ;  /* 0x0000001000187308 */ /* 0x010ea20000001000 */
[----:B0-----:R-:W-:Y:S01]  /*2860*/  VIADD R15, R15, 0xffffffe ;  /* 0x0ffffffe0f0f7836 */ /* 0x001fe20000000000 */
[----:B------:R-:W-:-:S06]  /*2870*/  IABS R23, R26 ;  /* 0x0000001a00177213 */ /* 0x000fcc0000000000 */
[----:B------:R-:W0:Y:S01]  /*2880*/  MUFU.RCP R17, R17 ;  /* 0x0000001100117308 */ /* 0x000e220000001000 */
[----:B-1----:R-:W-:-:S07]  /*2890*/  VIADD R28, R14, 0xffffffe ;  /* 0x0ffffffe0e1c7836 */ /* 0x002fce0000000000 */
[----:B------:R-:W1:Y:S01]  /*28a0*/  F2I.FTZ.U32.TRUNC.NTZ R31, R15 ;  /* 0x0000000f001f7305 */ /* 0x000e62000021f000 */
[----:B--2---:R-:W-:-:S07]  /*28b0*/  VIADD R24, R24, 0xffffffe ;  /* 0x0ffffffe18187836 */ /* 0x004fce0000000000 */
[----:B------:R-:W2:Y:S01]  /*28c0*/  F2I.FTZ.U32.TRUNC.NTZ R29, R28 ;  /* 0x0000001c001d7305 */ /* 0x000ea2000021f000 */
[----:B0-----:R-:W-:Y:S01]  /*28d0*/  VIADD R17, R17, 0xffffffe ;  /* 0x0ffffffe11117836 */ /* 0x001fe20000000000 */
[----:B-1----:R-:W-:-:S06]  /*28e0*/  IADD3 R14, PT, PT, RZ, -R31, RZ ;  /* 0x8000001fff0e7210 */ /* 0x002fcc0007ffe0ff */
[----:B------:R0:W1:Y:S01]  /*28f0*/  F2I.FTZ.U32.TRUNC.NTZ R25, R24 ;  /* 0x0000001800197305 */ /* 0x000062000021f000 */
[----:B------:R-:W-:Y:S02]  /*2900*/  IMAD R14, R14, R22, RZ ;  /* 0x000000160e0e7224 */ /* 0x000fe400078e02ff */
[----:B--2---:R-:W-:-:S05]  /*2910*/  IMAD.MOV R16, RZ, RZ, -R29 ;  /* 0x000000ffff107224 */ /* 0x004fca00078e0a1d */
[----:B------:R-:W2:Y:S01]  /*2920*/  F2I.FTZ.U32.TRUNC.NTZ R17, R17 ;  /* 0x0000001100117305 */ /* 0x000ea2000021f000 */
[----:B------:R-:W-:-:S04]  /*2930*/  IMAD.HI.U32 R14, R31, R14, R30 ;  /* 0x0000000e1f0e7227 */ /* 0x000fc800078e001e */
[----:B------:R-:W-:Y:S01]  /*2940*/  IMAD R15, R16, R13, RZ ;  /* 0x0000000d100f7224 */ /* 0x000fe200078e02ff */
[----:B------:R-:W-:Y:S01]  /*2950*/  IABS R16, R11 ;  /* 0x0000000b00107213 */ /* 0x000fe20000000000 */
[----:B0-----:R-:W-:Y:S01]  /*2960*/  IMAD.MOV.U32 R24, RZ, RZ, RZ ;  /* 0x000000ffff187224 */ /* 0x001fe200078e00ff */
[----:B-1----:R-:W-:Y:S01]  /*2970*/  IADD3 R19, PT, PT, RZ, -R25, RZ ;  /* 0x80000019ff137210 */ /* 0x002fe20007ffe0ff */
[----:B------:R-:W-:Y:S01]  /*2980*/  IMAD.MOV.U32 R28, RZ, RZ, RZ ;  /* 0x000000ffff1c7224 */ /* 0x000fe200078e00ff */
[----:B------:R-:W-:-:S03]  /*2990*/  IADD3 R16, PT, PT, RZ, -R16, RZ ;  /* 0x80000010ff107210 */ /* 0x000fc60007ffe0ff */
[----:B------:R-:W-:Y:S02]  /*29a0*/  IMAD R19, R19, R18, RZ ;  /* 0x0000001213137224 */ /* 0x000fe400078e02ff */
[----:B------:R-:W-:-:S04]  /*29b0*/  IMAD.HI.U32 R15, R29, R15, R28 ;  /* 0x0000000f1d0f7227 */ /* 0x000fc800078e001c */
[----:B------:R-:W-:-:S04]  /*29c0*/  IMAD.HI.U32 R24, R25, R19, R24 ;  /* 0x0000001319187227 */ /* 0x000fc800078e0018 */
[----:B------:R-:W-:-:S04]  /*29d0*/  IMAD.HI.U32 R19, R14, R23, RZ ;  /* 0x000000170e137227 */ /* 0x000fc800078e00ff */
[----:B--2---:R-:W-:Y:S02]  /*29e0*/  IMAD.MOV R25, RZ, RZ, -R17 ;  /* 0x000000ffff197224 */ /* 0x004fe400078e0a11 */
[----:B------:R-:W-:Y:S02]  /*29f0*/  IMAD R23, R19, R16, R23 ;  /* 0x0000001013177224 */ /* 0x000fe400078e0217 */
[----:B------:R-:W-:Y:S02]  /*2a00*/  IMAD R14, R25, R12, RZ ;  /* 0x0000000c190e7224 */ /* 0x000fe400078e02ff */
[----:B------:R-:W-:Y:S01]  /*2a10*/  IMAD.MOV.U32 R16, RZ, RZ, RZ ;  /* 0x000000ffff107224 */ /* 0x000fe200078e00ff */
[----:B------:R-:W-:-:S03]  /*2a20*/  ISETP.GT.U32.AND P1, PT, R22, R23, PT ;  /* 0x000000171600720c */ /* 0x000fc60003f24070 */
[----:B------:R-:W-:Y:S02]  /*2a30*/  IMAD.HI.U32 R14, R17, R14, R16 ;  /* 0x0000000e110e7227 */ /* 0x000fe400078e0010 */
[----:B------:R-:W0:Y:S08]  /*2a40*/  LDC R17, c[0x0][0x3e0] ;  /* 0x0000f800ff117b82 */ /* 0x000e300000000800 */
[----:B------:R-:W-:Y:S01]  /*2a50*/  @!P1 IMAD.IADD R23, R23, 0x1, -R22 ;  /* 0x0000000117179824 */ /* 0x000fe200078e0a16 */
[----:B------:R-:W-:-:S02]  /*2a60*/  @!P1 IADD3 R19, PT, PT, R19, 0x1, RZ ;  /* 0x0000000113139810 */ /* 0x000fc40007ffe0ff */
[----:B------:R-:W-:Y:S02]  /*2a70*/  ISETP.NE.AND P1, PT, R11, RZ, PT ;  /* 0x000000ff0b00720c */ /* 0x000fe40003f25270 */
[----:B------:R-:W-:Y:S01]  /*2a80*/  ISETP.GE.U32.AND P3, PT, R23, R22, PT ;  /* 0x000000161700720c */ /* 0x000fe20003f66070 */
[----:B------:R-:W-:Y:S01]  /*2a90*/  IMAD.HI.U32 R23, R24, R27, RZ ;  /* 0x0000001b18177227 */ /* 0x000fe200078e00ff */
[----:B------:R-:W-:-:S05]  /*2aa0*/  IABS R22, R9 ;  /* 0x0000000900167213 */ /* 0x000fca0000000000 */
[----:B------:R-:W-:Y:S01]  /*2ab0*/  IMAD.MOV R22, RZ, RZ, -R22 ;  /* 0x000000ffff167224 */ /* 0x000fe200078e0a16 */
[----:B0-----:R-:W-:-:S03]  /*2ac0*/  ISETP.LT.U32.AND P0, PT, R17, 0x1, PT ;  /* 0x000000011100780c */ /* 0x001fc60003f01070 */
[----:B------:R-:W-:Y:S01]  /*2ad0*/  IMAD R27, R23, R22, R27 ;  /* 0x00000016171b7224 */ /* 0x000fe200078e021b */
[----:B------:R-:W-:Y:S01]  /*2ae0*/  LOP3.LUT R22, R26, R11, RZ, 0x3c, !PT ;  /* 0x0000000b1a167212 */ /* 0x000fe200078e3cff */
[----:B------:R-:W-:Y:S01]  /*2af0*/  @P3 VIADD R19, R19, 0x1 ;  /* 0x0000000113133836 */ /* 0x000fe20000000000 */
[----:B------:R-:W-:Y:S02]  /*2b00*/  ISETP.LT.AND.EX P0, PT, R2, RZ, PT, P0 ;  /* 0x000000ff0200720c */ /* 0x000fe40003f01300 */
[----:B------:R-:W-:Y:S02]  /*2b10*/  ISETP.GT.U32.AND P2, PT, R18, R27, PT ;  /* 0x0000001b1200720c */ /* 0x000fe40003f44070 */
[----:B------:R-:W-:Y:S02]  /*2b20*/  SEL R17, R17, 0x1, P0 ;  /* 0x0000000111117807 */ /* 0x000fe40000000000 */
[----:B------:R-:W-:Y:S02]  /*2b30*/  ISETP.GE.AND P0, PT, R22, RZ, PT ;  /* 0x000000ff1600720c */ /* 0x000fe40003f06270 */
[----:B------:R-:W-:-:S04]  /*2b40*/  IABS R16, R17 ;  /* 0x0000001100107213 */ /* 0x000fc80000000000 */
[----:B------:R-:W0:Y:S03]  /*2b50*/  I2F.U32.RP R2, R16 ;  /* 0x0000001000027306 */ /* 0x000e260000209000 */
[-C--:B------:R-:W-:Y:S01]  /*2b60*/  @!P2 IADD3 R27, PT, PT, R27, -R18.reuse, RZ ;  /* 0x800000121b1ba210 */ /* 0x080fe20007ffe0ff */
[----:B------:R-:W-:Y:S01]  /*2b70*/  @!P2 VIADD R23, R23, 0x1 ;  /* 0x000000011717a836 */ /* 0x000fe20000000000 */
[----:B------:R-:W-:Y:S02]  /*2b80*/  ISETP.NE.AND P2, PT, R9, RZ, PT ;  /* 0x000000ff0900720c */ /* 0x000fe40003f45270 */
[----:B------:R-:W-:Y:S01]  /*2b90*/  @!P0 IMAD.MOV R19, RZ, RZ, -R19 ;  /* 0x000000ffff138224 */ /* 0x000fe200078e0a13 */
[----:B------:R-:W-:Y:S02]  /*2ba0*/  @!P1 LOP3.LUT R19, RZ, R11, RZ, 0x33, !PT ;  /* 0x0000000bff139212 */ /* 0x000fe400078e33ff */
[----:B------:R-:W-:-:S02]  /*2bb0*/  ISETP.GE.U32.AND P0, PT, R27, R18, PT ;  /* 0x000000121b00720c */ /* 0x000fc40003f06070 */
[----:B------:R-:W-:Y:S02]  /*2bc0*/  IABS R18, R10 ;  /* 0x0000000a00127213 */ /* 0x000fe40000000000 */
[----:B------:R-:W-:Y:S01]  /*2bd0*/  IABS R22, R19 ;  /* 0x0000001300167213 */ /* 0x000fe20000000000 */
[----:B0-----:R-:W0:Y:S02]  /*2be0*/  MUFU.RCP R2, R2 ;  /* 0x0000000200027308 */ /* 0x001e240000001000 */
[----:B------:R-:W-:Y:S02]  /*2bf0*/  IMAD.MOV R18, RZ, RZ, -R18 ;  /* 0x000000ffff127224 */ /* 0x000fe400078e0a12 */
[----:B------:R-:W-:-:S04]  /*2c00*/  IMAD.HI.U32 R15, R15, R22, RZ ;  /* 0x000000160f0f7227 */ /* 0x000fc800078e00ff */
[----:B------:R-:W-:Y:S01]  /*2c10*/  IMAD R22, R15, R18, R22 ;  /* 0x000000120f167224 */ /* 0x000fe200078e0216 */
[----:B------:R-:W-:Y:S02]  /*2c20*/  LOP3.LUT R18, R0, R9, RZ, 0x3c, !PT ;  /* 0x0000000900127212 */ /* 0x000fe400078e3cff */
[----:B------:R-:W-:Y:S02]  /*2c30*/  @P0 IADD3 R23, PT, PT, R23, 0x1, RZ ;  /* 0x0000000117170810 */ /* 0x000fe40007ffe0ff */
[----:B------:R-:W-:Y:S02]  /*2c40*/  ISETP.GE.AND P1, PT, R18, RZ, PT ;  /* 0x000000ff1200720c */ /* 0x000fe40003f26270 */
[----:B------:R-:W-:Y:S01]  /*2c50*/  IABS R18, R4 ;  /* 0x0000000400127213 */ /* 0x000fe20000000000 */
[----:B0-----:R-:W-:Y:S01]  /*2c60*/  VIADD R24, R2, 0xffffffe ;  /* 0x0ffffffe02187836 */ /* 0x001fe20000000000 */
[----:B------:R-:W-:-:S03]  /*2c70*/  ISETP.GT.U32.AND P3, PT, R13, R22, PT ;  /* 0x000000160d00720c */ /* 0x000fc60003f64070 */
[----:B------:R0:W1:Y:S06]  /*2c80*/  F2I.FTZ.U32.TRUNC.NTZ R25, R24 ;  /* 0x0000001800197305 */ /* 0x00006c000021f000 */
[----:B------:R-:W-:Y:S01]  /*2c90*/  @!P1 IMAD.MOV R23, RZ, RZ, -R23 ;  /* 0x000000ffff179224 */ /* 0x000fe200078e0a17 */
[----:B------:R-:W-:-:S03]  /*2ca0*/  @!P2 LOP3.LUT R23, RZ, R9, RZ, 0x33, !PT ;  /* 0x00000009ff17a212 */ /* 0x000fc600078e33ff */
[----:B------:R-:W-:Y:S01]  /*2cb0*/  @!P3 IMAD.IADD R22, R22, 0x1, -R13 ;  /* 0x000000011616b824 */ /* 0x000fe200078e0a0d */
[----:B------:R-:W-:Y:S02]  /*2cc0*/  @!P3 IADD3 R15, PT, PT, R15, 0x1, RZ ;  /* 0x000000010f0fb810 */ /* 0x000fe40007ffe0ff */
[----:B------:R-:W-:Y:S01]  /*2cd0*/  ISETP.NE.AND P3, PT, R8, RZ, PT ;  /* 0x000000ff0800720c */ /* 0x000fe20003f65270 */
[----:B0-----:R-:W-:Y:S02]  /*2ce0*/  HFMA2 R24, -RZ, RZ, 0, 0 ;  /* 0x00000000ff187431 */ /* 0x001fe400000001ff */
[----:B-1----:R-:W-:Y:S01]  /*2cf0*/  IMAD.MOV R2, RZ, RZ, -R25 ;  /* 0x000000ffff027224 */ /* 0x002fe200078e0a19 */
[----:B------:R-:W-:Y:S02]  /*2d00*/  ISETP.GE.U32.AND P6, PT, R22, R13, PT ;  /* 0x0000000d1600720c */ /* 0x000fe40003fc6070 */
[----:B------:R-:W-:Y:S01]  /*2d10*/  IABS R13, R23 ;  /* 0x00000017000d7213 */ /* 0x000fe20000000000 */
[----:B------:R-:W-:Y:S01]  /*2d20*/  IMAD R27, R2, R16, RZ ;  /* 0x00000010021b7224 */ /* 0x000fe200078e02ff */
[----:B------:R-:W-:-:S03]  /*2d30*/  IABS R2, R17 ;  /* 0x0000001100027213 */ /* 0x000fc60000000000 */
[----:B------:R-:W-:-:S04]  /*2d40*/  IMAD.HI.U32 R27, R25, R27, R24 ;  /* 0x0000001b191b7227 */ /* 0x000fc800078e0018 */
[----:B------:R-:W-:Y:S02]  /*2d50*/  IMAD.MOV R2, RZ, RZ, -R2 ;  /* 0x000000ffff027224 */ /* 0x000fe400078e0a02 */
[----:B------:R-:W-:-:S04]  /*2d60*/  IMAD.HI.U32 R27, R27, R18, RZ ;  /* 0x000000121b1b7227 */ /* 0x000fc800078e00ff */
[----:B------:R-:W-:Y:S01]  /*2d70*/  IMAD R25, R27, R2, R18 ;  /* 0x000000021b197224 */ /* 0x000fe200078e0212 */
[----:B------:R-:W-:Y:S01]  /*2d80*/  IABS R2, R8 ;  /* 0x0000000800027213 */ /* 0x000fe20000000000 */
[----:B------:R-:W-:-:S03]  /*2d90*/  @P6 VIADD R15, R15, 0x1 ;  /* 0x000000010f0f6836 */ /* 0x000fc60000000000 */
[----:B------:R-:W-:Y:S01]  /*2da0*/  ISETP.GT.U32.AND P0, PT, R16, R25, PT ;  /* 0x000000191000720c */ /* 0x000fe20003f04070 */
[----:B------:R-:W-:-:S12]  /*2db0*/  IMAD.MOV R2, RZ, RZ, -R2 ;  /* 0x000000ffff027224 */ /* 0x000fd800078e0a02 */
[-C--:B------:R-:W-:Y:S01]  /*2dc0*/  @!P0 IADD3 R25, PT, PT, R25, -R16.reuse, RZ ;  /* 0x8000001019198210 */ /* 0x080fe20007ffe0ff */
[----:B------:R-:W-:Y:S01]  /*2dd0*/  @!P0 VIADD R27, R27, 0x1 ;  /* 0x000000011b1b8836 */ /* 0x000fe20000000000 */
[----:B------:R-:W-:Y:S02]  /*2de0*/  ISETP.NE.AND P0, PT, R17, RZ, PT ;  /* 0x000000ff1100720c */ /* 0x000fe40003f05270 */
        /* <DEDUP_REMOVED lines=12> */
[----:B------:R-:W-:Y:S01]  /*2eb0*/  ISETP.GE.AND P0, PT, R2, RZ, PT ;  /* 0x000000ff0200720c */ /* 0x000fe20003f06270 */
[----:B------:R-:W-:Y:S02]  /*2ec0*/  IMAD.MOV R2, RZ, RZ, -R19 ;  /* 0x000000ffff027224 */ /* 0x000fe400078e0a13 */
[----:B------:R-:W-:-:S02]  /*2ed0*/  @!P1 IMAD.IADD R13, R13, 0x1, -R12 ;  /* 0x000000010d0d9824 */ /* 0x000fc400078e0a0c */
[----:B------:R-:W-:Y:S02]  /*2ee0*/  @!P1 VIADD R16, R16, 0x1 ;  /* 0x0000000110109836 */ /* 0x000fe40000000000 */
[----:B------:R-:W-:Y:S01]  /*2ef0*/  @!P2 IADD3 R15, PT, PT, -R15, RZ, RZ ;  /* 0x000000ff0f0fa210 */ /* 0x000fe20007ffe1ff */
[----:B------:R-:W-:Y:S01]  /*2f00*/  IMAD R2, R11, R2, R26 ;  /* 0x000000020b027224 */ /* 0x000fe200078e021a */
[----:B------:R-:W-:Y:S01]  /*2f10*/  ISETP.GE.U32.AND P4, PT, R13, R12, PT ;  /* 0x0000000c0d00720c */ /* 0x000fe20003f86070 */
[C---:B------:R-:W-:Y:S01]  /*2f20*/  IMAD.WIDE R12, R27.reuse, UR9, RZ ;  /* 0x000000091b0c7c25 */ /* 0x040fe2000f8e02ff */
[----:B------:R-:W-:Y:S02]  /*2f30*/  IADD3 R27, PT, PT, -R27, RZ, RZ ;  /* 0x000000ff1b1b7210 */ /* 0x000fe40007ffe1ff */
[----:B------:R-:W-:Y:S01]  /*2f40*/  @!P5 LOP3.LUT R15, RZ, R10, RZ, 0x33, !PT ;  /* 0x0000000aff0fd212 */ /* 0x000fe200078e33ff */
[----:B------:R-:W-:-:S03]  /*2f50*/  IMAD.WIDE R24, R2, UR4, RZ ;  /* 0x0000000402187c25 */ /* 0x000fc6000f8e02ff */
[----:B------:R-:W-:Y:S01]  /*2f60*/  IADD3 R11, PT, PT, -R15, RZ, RZ ;  /* 0x000000ff0f0b7210 */ /* 0x000fe20007ffe1ff */
[----:B------:R-:W-:Y:S01]  /*2f70*/  IMAD.WIDE.U32 R12, R3, UR12, R12 ;  /* 0x0000000c030c7c25 */ /* 0x000fe2000f8e000c */
[----:B------:R-:W-:-:S03]  /*2f80*/  UIMAD UR12, UR22, UR12, URZ ;  /* 0x0000000c160c72a4 */ /* 0x000fc6000f8e02ff */
[----:B------:R-:W-:Y:S02]  /*2f90*/  @P4 VIADD R16, R16, 0x1 ;  /* 0x0000000110104836 */ /* 0x000fe40000000000 */
[----:B------:R-:W-:Y:S01]  /*2fa0*/  IMAD R13, R3, UR5, R13 ;  /* 0x00000005030d7c24 */ /* 0x000fe2000f8e020d */
[----:B------:R-:W0:Y:S01]  /*2fb0*/  LDCU.64 UR4, c[0x0][0x420] ;  /* 0x00008400ff0477ac */ /* 0x000e220008000a00 */
[----:B------:R-:W-:Y:S01]  /*2fc0*/  @!P0 IMAD.MOV R16, RZ, RZ, -R16 ;  /* 0x000000ffff108224 */ /* 0x000fe200078e0a10 */
[----:B------:R-:W-:Y:S01]  /*2fd0*/  @!P3 LOP3.LUT R16, RZ, R8, RZ, 0x33, !PT ;  /* 0x00000008ff10b212 */ /* 0x000fe200078e33ff */
[----:B------:R-:W-:Y:S02]  /*2fe0*/  IMAD R27, R17, R27, R4 ;  /* 0x0000001b111b7224 */ /* 0x000fe400078e0204 */
[----:B------:R-:W-:Y:S02]  /*2ff0*/  IMAD.MOV R4, RZ, RZ, -R23 ;  /* 0x000000ffff047224 */ /* 0x000fe400078e0a17 */
[----:B------:R-:W-:-:S04]  /*3000*/  IMAD.WIDE R12, R27, UR8, R12 ;  /* 0x000000081b0c7c25 */ /* 0x000fc8000f8e020c */
[----:B------:R-:W-:Y:S02]  /*3010*/  IMAD.MOV R3, RZ, RZ, -R16 ;  /* 0x000000ffff037224 */ /* 0x000fe400078e0a10 */
[----:B------:R-:W-:-:S04]  /*3020*/  IMAD.WIDE R14, R15, UR6, RZ ;  /* 0x000000060f0e7c25 */ /* 0x000fc8000f8e02ff */
[----:B------:R-:W-:Y:S01]  /*3030*/  IMAD R4, R9, R4, R0 ;  /* 0x0000000409047224 */ /* 0x000fe200078e0200 */
[----:B------:R-:W-:Y:S01]  /*3040*/  IADD3 R0, P1, P0, R14, R12, R24 ;  /* 0x0000000c0e007210 */ /* 0x000fe2000783e018 */
[----:B------:R-:W-:Y:S02]  /*3050*/  IMAD R11, R10, R11, R19 ;  /* 0x0000000b0a0b7224 */ /* 0x000fe400078e0213 */
[----:B------:R-:W-:Y:S01]  /*3060*/  IMAD R3, R8, R3, R23 ;  /* 0x0000000308037224 */ /* 0x000fe200078e0217 */
[----:B------:R-:W-:Y:S01]  /*3070*/  IADD3.X R13, PT, PT, R15, R13, R25, P1, P0 ;  /* 0x0000000d0f0d7210 */ /* 0x000fe20000fe0419 */
[----:B------:R-:W-:-:S04]  /*3080*/  IMAD.WIDE R8, R4, UR12, RZ ;  /* 0x0000000c04087c25 */ /* 0x000fc8000f8e02ff */
        /* <DEDUP_REMOVED lines=11> */
.L_x_421:
[----:B------:R-:W0:Y:S01]  /*3140*/  LDC.64 R2, c[0x0][0x420] ;  /* 0x00010800ff027b82 */ /* 0x000e220000000a00 */
[----:B------:R-:W-:-:S05]  /*3150*/  IADD3 R12, PT, PT, R12, UR20, RZ ;  /* 0x000000140c0c7c10 */ /* 0x000fca000fffe0ff */
[----:B0-----:R-:W-:-:S05]  /*3160*/  IMAD.WIDE.U32 R2, R12, 0x4, R2 ;  /* 0x000000040c027825 */ /* 0x001fca00078e0002 */
[----:B------:R1:W-:Y:S02]  /*3170*/  STG.E desc[UR10][R2.64], R20 ;  /* 0x0000001402007986 */ /* 0x0003e4000c10190a */
.L_x_420:
[----:B------:R-:W-:Y:S05]  /*3180*/  BSYNC.RECONVERGENT B1 ;  /* 0x0000000000017941 */ /* 0x000fea0003800200 */
.L_x_419:
        /* <DEDUP_REMOVED lines=17> */
.L_x_428:
[----:B------:R-:W-:Y:S05]  /*32a0*/  BSYNC.RECONVERGENT B0 ;  /* 0x0000000000007941 */ /* 0x000fea0003800200 */
.L_x_427:
[----:B------:R-:W-:Y:S01]  /*32b0*/  BAR.SYNC.DEFER_BLOCKING 0x0 ;  /* 0x0000000000007b1d */ /* 0x000fe20000010000 */
[----:B------:R-:W-:Y:S01]  /*32c0*/  UISETP.GE.AND UP0, UPT, UR6, 0x1, UPT ;  /* 0x000000010600788c */ /* 0x000fe2000bf06270 */
[----:B------:R-:W-:Y:S01]  /*32d0*/  SHF.R.U32.HI R12, RZ, 0x4, R7 ;  /* 0x00000004ff0c7819 */ /* 0x000fe20000011607 */
[----:B------:R-:W-:Y:S01]  /*32e0*/  IMAD.SHL.U32 R7, R7, 0x4, RZ ;  /* 0x0000000407077824 */ /* 0x000fe200078e00ff */
[----:B------:R-:W-:Y:S02]  /*32f0*/  MOV R0, RZ ;  /* 0x000000ff00007202 */ /* 0x000fe40000000f00 */
[----:B0-----:R-:W-:Y:S01]  /*3300*/  CS2R R2, SRZ ;  /* 0x0000000000027805 */ /* 0x001fe2000001ff00 */
[----:B------:R-:W-:-:S03]  /*3310*/  IMAD.MOV.U32 R5, RZ, RZ, RZ ;  /* 0x000000ffff057224 */ /* 0x000fc600078e00ff */
[----:B------:R-:W-:Y:S05]  /*3320*/  BRA.U !UP0, `(.L_x_429) ;  /* 0x0000001108d07547 */ /* 0x000fea000b800000 */
[----:B------:R-:W0:Y:S01]  /*3330*/  LDCU UR9, c[0x0][0x44c] ;  /* 0x00008980ff0977ac */ /* 0x000e220008000800 */
[----:B------:R-:W-:Y:S01]  /*3340*/  IMAD.MOV.U32 R13, RZ, RZ, RZ ;  /* 0x000000ffff0d7224 */ /* 0x000fe200078e00ff */
[----:B------:R-:W-:Y:S02]  /*3350*/  CS2R R10, SRZ ;  /* 0x00000000000a7805 */ /* 0x000fe4000001ff00 */
[----:B------:R-:W-:Y:S01]  /*3360*/  CS2R R8, SRZ ;  /* 0x0000000000087805 */ /* 0x000fe2000001ff00 */
[----:B------:R-:W1:Y:S01]  /*3370*/  LDCU.64 UR4, c[0x0][0x3f8] ;  /* 0x00007f00ff0477ac */ /* 0x000e620008000a00 */
[----:B------:R-:W-:Y:S02]  /*3380*/  UISETP.GE.U32.AND UP0, UPT, UR6, 0x4, UPT ;  /* 0x000000040600788c */ /* 0x000fe4000bf06070 */
[----:B------:R-:W-:Y:S02]  /*3390*/  UIADD3 UR12, UPT, UPT, UR21, -UR20, URZ ;  /* 0x80000014150c7290 */ /* 0x000fe4000fffe0ff */
[----:B------:R-:W-:-:S02]  /*33a0*/  ULOP3.LUT UR8, UR6, 0x3, URZ, 0xc0, !UPT ;  /* 0x0000000306087892 */ /* 0x000fc4000f8ec0ff */
[----:B0-----:R-:W-:Y:S02]  /*33b0*/  UIMAD UR7, UR20, UR9, URZ ;  /* 0x00000009140772a4 */ /* 0x001fe4000f8e02ff */
[----:B------:R-:W-:-:S04]  /*33c0*/  UIMAD UR9, UR21, UR9, URZ ;  /* 0x00000009150972a4 */ /* 0x000fc8000f8e02ff */
[----:B------:R-:W-:Y:S01]  /*33d0*/  IMAD.U32 R15, RZ, RZ, UR7 ;  /* 0x00000007ff0f7e24 */ /* 0x000fe2000f8e00ff */
[----:B------:R-:W-:-:S04]  /*33e0*/  IADD3 R0, P0, PT, R7, UR7, RZ ;  /* 0x0000000707007c10 */ /* 0x000fc8000ff1e0ff */
        /* <DEDUP_REMOVED lines=29> */
.L_x_433:
        /* <DEDUP_REMOVED lines=133> */
.L_x_432:
        /* <DEDUP_REMOVED lines=73> */
.L_x_434:
[----:B------:R-:W-:-:S09]  /*42a0*/  UISETP.NE.OR UP1, UPT, UR5, URZ, UP1 ;  /* 0x000000ff0500728c */ /* 0x000fd20008f25670 */
[----:B------:R-:W-:Y:S05]  /*42b0*/  BRA.U !UP1, `(.L_x_430) ;  /* 0x0000000109947547 */ /* 0x000fea000b800000 */
.L_x_431:
[----:B------:R-:W-:-:S13]  /*42c0*/  ISETP.GE.AND P0, PT, R12, UR12, PT ;  /* 0x0000000c0c007c0c */ /* 0x000fda000bf06270 */
.L_x_435:
        /* <DEDUP_REMOVED lines=36> */
.L_x_430:
        /* <DEDUP_REMOVED lines=10> */
.L_x_436:
        /* <DEDUP_REMOVED lines=12> */
.L_x_429:
        /* <DEDUP_REMOVED lines=19> */
[----:B------:R-:W-:Y:S02]  /*47a0*/  IMAD R11, R4, R10, RZ ;  /* 0x0000000a040b7224 */ /* 0x000fe400078e02ff */
[----:B------:R-:W0:Y:S02]  /*47b0*/  I2F.RP R4, R8 ;  /* 0x0000000800047306 */ /* 0x000e240000209400 */
[----:B------:R-:W-:-:S06]  /*47c0*/  IMAD.HI.U32 R11, R15, R11, R14 ;  /* 0x0000000b0f0b7227 */ /* 0x000fcc00078e000e */
[----:B------:R-:W-:-:S04]  /*47d0*/  IMAD.HI.U32 R11, R11, R12, RZ ;  /* 0x0000000c0b0b7227 */ /* 0x000fc800078e00ff */
[----:B------:R-:W-:Y:S01]  /*47e0*/  IMAD R15, R11, R6, R12 ;  /* 0x000000060b0f7224 */ /* 0x000fe200078e020c */
[----:B------:R-:W-:Y:S01]  /*47f0*/  LOP3.LUT R6, R13, UR22, RZ, 0x3c, !PT ;  /* 0x000000160d067c12 */ /* 0x000fe2000f8e3cff */
[----:B0-----:R-:W0:Y:S03]  /*4800*/  MUFU.RCP R4, R4 ;  /* 0x0000000400047308 */ /* 0x001e260000001000 */
[----:B------:R-:W-:Y:S02]  /*4810*/  ISETP.GT.U32.AND P1, PT, R10, R15, PT ;  /* 0x0000000f0a00720c */ /* 0x000fe40003f24070 */
[----:B------:R-:W-:-:S11]  /*4820*/  ISETP.GE.AND P0, PT, R6, RZ, PT ;  /* 0x000000ff0600720c */ /* 0x000fd60003f06270 */
[----:B------:R-:W-:Y:S01]  /*4830*/  @!P1 IMAD.IADD R15, R15, 0x1, -R10 ;  /* 0x000000010f0f9824 */ /* 0x000fe200078e0a0a */
[----:B------:R-:W-:Y:S01]  /*4840*/  @!P1 IADD3 R11, PT, PT, R11, 0x1, RZ ;  /* 0x000000010b0b9810 */ /* 0x000fe20007ffe0ff */
[----:B0-----:R-:W-:Y:S01]  /*4850*/  VIADD R14, R4, 0xffffffe ;  /* 0x0ffffffe040e7836 */ /* 0x001fe20000000000 */
[----:B------:R-:W-:Y:S02]  /*4860*/  ISETP.NE.AND P1, PT, RZ, UR22, PT ;  /* 0x00000016ff007c0c */ /* 0x000fe4000bf25270 */
[----:B------:R-:W-:Y:S02]  /*4870*/  ISETP.GE.U32.AND P2, PT, R15, R10, PT ;  /* 0x0000000a0f00720c */ /* 0x000fe40003f46070 */
[----:B------:R-:W0:Y:S11]  /*4880*/  F2I.FTZ.U32.TRUNC.NTZ R15, R14 ;  /* 0x0000000e000f7305 */ /* 0x000e36000021f000 */
[----:B------:R-:W-:-:S02]  /*4890*/  @P2 VIADD R11, R11, 0x1 ;  /* 0x000000010b0b2836 */ /* 0x000fc40000000000 */
[----:B0-----:R-:W-:-:S03]  /*48a0*/  IMAD.MOV R17, RZ, RZ, -R15 ;  /* 0x000000ffff117224 */ /* 0x001fc600078e0a0f */
[----:B------:R-:W-:Y:S02]  /*48b0*/  @!P0 IADD3 R11, PT, PT, -R11, RZ, RZ ;  /* 0x000000ff0b0b8210 */ /* 0x000fe40007ffe1ff */
[----:B------:R-:W-:Y:S01]  /*48c0*/  @!P1 LOP3.LUT R11, RZ, UR22, RZ, 0x33, !PT ;  /* 0x00000016ff0b9c12 */ /* 0x000fe2000f8e33ff */
[----:B------:R-:W-:Y:S01]  /*48d0*/  IMAD R6, R17, R8, RZ ;  /* 0x0000000811067224 */ /* 0x000fe200078e02ff */
[----:B------:R-:W-:-:S03]  /*48e0*/  MOV R14, RZ ;  /* 0x000000ff000e7202 */ /* 0x000fc60000000f00 */
[----:B------:R-:W-:Y:S02]  /*48f0*/  IMAD R10, R11, UR22, RZ ;  /* 0x000000160b0a7c24 */ /* 0x000fe4000f8e02ff */
[----:B------:R-:W-:Y:S01]  /*4900*/  IMAD.HI.U32 R6, R15, R6, R14 ;  /* 0x000000060f067227 */ /* 0x000fe200078e000e */
[----:B------:R-:W-:-:S03]  /*4910*/  LOP3.LUT R14, R7, 0x3c, RZ, 0xc0, !PT ;  /* 0x0000003c070e7812 */ /* 0x000fc600078ec0ff */
[----:B------:R-:W-:-:S05]  /*4920*/  IMAD.IADD R12, R13, 0x1, -R10 ;  /* 0x000000010d0c7824 */ /* 0x000fca00078e0a0a */
[----:B------:R-:W-:Y:S02]  /*4930*/  IABS R4, R12 ;  /* 0x0000000c00047213 */ /* 0x000fe40000000000 */
[----:B------:R-:W-:-:S03]  /*4940*/  LOP3.LUT R12, R12, R9, RZ, 0x3c, !PT ;  /* 0x000000090c0c7212 */ /* 0x000fc600078e3cff */
[----:B------:R-:W-:Y:S01]  /*4950*/  IMAD.HI.U32 R6, R6, R4, RZ ;  /* 0x0000000406067227 */ /* 0x000fe200078e00ff */
[----:B------:R-:W-:-:S03]  /*4960*/  ISETP.GE.AND P1, PT, R12, RZ, PT ;  /* 0x000000ff0c00720c */ /* 0x000fc60003f26270 */
[----:B------:R-:W-:-:S04]  /*4970*/  IMAD.MOV R15, RZ, RZ, -R6 ;  /* 0x000000ffff0f7224 */ /* 0x000fc800078e0a06 */
[----:B------:R-:W-:Y:S01]  /*4980*/  IMAD R15, R8, R15, R4 ;  /* 0x0000000f080f7224 */ /* 0x000fe200078e0204 */
[----:B------:R-:W-:-:S04]  /*4990*/  SHF.R.S32.HI R4, RZ, 0x1f, R11 ;  /* 0x0000001fff047819 */ /* 0x000fc8000001140b */
[----:B------:R-:W-:Y:S01]  /*49a0*/  ISETP.GT.U32.AND P0, PT, R8, R15, PT ;  /* 0x0000000f0800720c */ /* 0x000fe20003f04070 */
[----:B-1----:R-:W-:-:S12]  /*49b0*/  IMAD R4, R4, UR4, RZ ;  /* 0x0000000404047c24 */ /* 0x002fd8000f8e02ff */
[-C--:B------:R-:W-:Y:S01]  /*49c0*/  @!P0 IADD3 R15, PT, PT, R15, -R8.reuse, RZ ;  /* 0x800000080f0f8210 */ /* 0x080fe20007ffe0ff */
[----:B------:R-:W-:Y:S01]  /*49d0*/  @!P0 VIADD R6, R6, 0x1 ;  /* 0x0000000106068836 */ /* 0x000fe20000000000 */
[----:B------:R-:W-:Y:S02]  /*49e0*/  ISETP.NE.AND P0, PT, R9, RZ, PT ;  /* 0x000000ff0900720c */ /* 0x000fe40003f05270 */
[----:B------:R-:W-:Y:S01]  /*49f0*/  ISETP.GE.U32.AND P2, PT, R15, R8, PT ;  /* 0x000000080f00720c */ /* 0x000fe20003f46070 */
[----:B------:R-:W-:-:S03]  /*4a00*/  HFMA2 R15, -RZ, RZ, 0, 0 ;  /* 0x00000000ff0f7431 */ /* 0x000fc600000001ff */
[----:B------:R-:W-:-:S09]  /*4a10*/  IMAD.WIDE.U32 R14, R11, UR4, R14 ;  /* 0x000000040b0e7c25 */ /* 0x000fd2000f8e000e */
[----:B------:R-:W-:Y:S01]  /*4a20*/  @P2 IADD3 R6, PT, PT, R6, 0x1, RZ ;  /* 0x0000000106062810 */ /* 0x000fe20007ffe0ff */
[----:B------:R-:W-:Y:S01]  /*4a30*/  IMAD R11, R11, UR5, R4 ;  /* 0x000000050b0b7c24 */ /* 0x000fe2000f8e0204 */
[----:B------:R-:W0:Y:S03]  /*4a40*/  LDCU.64 UR4, c[0x0][0x3f0] ;  /* 0x00007e00ff0477ac */ /* 0x000e260008000a00 */
[----:B------:R-:W-:Y:S01]  /*4a50*/  @!P1 IMAD.MOV R6, RZ, RZ, -R6 ;  /* 0x000000ffff069224 */ /* 0x000fe200078e0a06 */
[----:B------:R-:W-:Y:S01]  /*4a60*/  @!P0 LOP3.LUT R6, RZ, R9, RZ, 0x33, !PT ;  /* 0x00000009ff068212 */ /* 0x000fe200078e33ff */
[----:B------:R-:W-:-:S03]  /*4a70*/  IMAD.IADD R15, R15, 0x1, R11 ;  /* 0x000000010f0f7824 */ /* 0x000fc600078e020b */
[----:B------:R-:W-:Y:S01]  /*4a80*/  SHF.R.S32.HI R4, RZ, 0x1f, R6 ;  /* 0x0000001fff047819 */ /* 0x000fe20000011406 */
[C---:B------:R-:W-:Y:S02]  /*4a90*/  IMAD R10, R6.reuse, R9, R10 ;  /* 0x00000009060a7224 */ /* 0x040fe400078e020a */
[----:B---3--:R-:W-:-:S03]  /*4aa0*/  IMAD.WIDE.U32 R14, R6, UR8, R14 ;  /* 0x00000008060e7c25 */ /* 0x008fc6000f8e000e */
[----:B------:R-:W-:Y:S01]  /*4ab0*/  IADD3 R10, PT, PT, R13, -R10, RZ ;  /* 0x8000000a0d0a7210 */ /* 0x000fe20007ffe0ff */
[----:B------:R-:W-:-:S04]  /*4ac0*/  IMAD R7, R4, UR8, RZ ;  /* 0x0000000804077c24 */ /* 0x000fc8000f8e02ff */
[----:B------:R-:W-:Y:S01]  /*4ad0*/  IMAD R9, R6, UR9, R7 ;  /* 0x0000000906097c24 */ /* 0x000fe2000f8e0207 */
[----:B------:R-:W-:-:S03]  /*4ae0*/  SHF.R.S32.HI R7, RZ, 0x1f, R10 ;  /* 0x0000001fff077819 */ /* 0x000fc6000001140a */
[----:B------:R-:W-:Y:S02]  /*4af0*/  IMAD.IADD R15, R15, 0x1, R9 ;  /* 0x000000010f0f7824 */ /* 0x000fe400078e0209 */
        /* <DEDUP_REMOVED lines=8> */
        .weak           $__internal_11_$__cuda_sm20_div_s64
        .type           $__internal_11_$__cuda_sm20_div_s64,@function
        .size           $__internal_11_$__cuda_sm20_div_s64,(.L_x_7099 - $__internal_11_$__cuda_sm20_div_s64)
$__internal_11_$__cuda_sm20_div_s64:
        /* <DEDUP_REMOVED lines=16> */
[----:B------:R-:W-:-:S04]  /*4c80*/  IMAD.HI.U32 R12, R29, R0, RZ ;  /* 0x000000001d0c7227 */ /* 0x000fc800078e00ff */
[----:B------:R-:W-:-:S04]  /*4c90*/  IMAD.WIDE.U32 R18, P0, R28, R0, R18 ;  /* 0x000000001c127225 */ /* 0x000fc80007800012 */
[C---:B------:R-:W-:Y:S02]  /*4ca0*/  IMAD R0, R29.reuse, R0, RZ ;  /* 0x000000001d007224 */ /* 0x040fe400078e02ff */
[----:B------:R-:W-:-:S04]  /*4cb0*/  IMAD.HI.U32 R13, P1, R29, R13, R18 ;  /* 0x0000000d1d0d7227 */ /* 0x000fc80007820012 */
[----:B------:R-:W-:Y:S01]  /*4cc0*/  IMAD.X R12, R12, 0x1, R29, P0 ;  /* 0x000000010c0c7824 */ /* 0x000fe200000e061d */
[----:B------:R-:W-:-:S04]  /*4cd0*/  IADD3 R19, P0, PT, R0, R13, RZ ;  /* 0x0000000d00137210 */ /* 0x000fc80007f1e0ff */
[----:B------:R-:W-:Y:S01]  /*4ce0*/  IADD3.X R13, PT, PT, RZ, RZ, R12, P0, P1 ;  /* 0x000000ffff0d7210 */ /* 0x000fe200007e240c */
[----:B------:R-:W-:Y:S01]  /*4cf0*/  IMAD.WIDE.U32 R28, R19, R22, RZ ;  /* 0x00000016131c7225 */ /* 0x000fe200078e00ff */
[----:B------:R-:W-:-:S03]  /*4d00*/  ISETP.GE.AND P1, PT, R17, RZ, PT ;  /* 0x000000ff1100720c */ /* 0x000fc60003f26270 */
[----:B------:R-:W-:Y:S01]  /*4d10*/  IMAD R0, R19, R23, R29 ;  /* 0x0000001713007224 */ /* 0x000fe200078e021d */
[----:B------:R-:W-:-:S03]  /*4d20*/  IADD3 R12, P0, PT, RZ, -R28, RZ ;  /* 0x8000001cff0c7210 */ /* 0x000fc60007f1e0ff */
[----:B------:R-:W-:Y:S02]  /*4d30*/  IMAD R0, R13, R22, R0 ;  /* 0x000000160d007224 */ /* 0x000fe400078e0200 */
[----:B------:R-:W-:-:S04]  /*4d40*/  IMAD.HI.U32 R18, R19, R12, RZ ;  /* 0x0000000c13127227 */ /* 0x000fc800078e00ff */
[----:B------:R-:W-:-:S04]  /*4d50*/  IMAD.X R0, RZ, RZ, ~R0, P0 ;  /* 0x000000ffff007224 */ /* 0x000fc800000e0e00 */
[----:B------:R-:W-:-:S04]  /*4d60*/  IMAD.WIDE.U32 R18, P0, R19, R0, R18 ;  /* 0x0000000013127225 */ /* 0x000fc80007800012 */
[----:B------:R-:W-:-:S04]  /*4d70*/  IMAD.HI.U32 R12, P3, R13, R12, R18 ;  /* 0x0000000c0d0c7227 */ /* 0x000fc80007860012 */
[----:B------:R-:W-:-:S05]  /*4d80*/  IMAD.HI.U32 R18, R13, R0, RZ ;  /* 0x000000000d127227 */ /* 0x000fca00078e00ff */
[----:B------:R-:W-:Y:S01]  /*4d90*/  IADD3.X R25, PT, PT, R18, R13, RZ, P0, !PT ;  /* 0x0000000d12197210 */ /* 0x000fe200007fe4ff */
[----:B------:R-:W-:Y:S01]  /*4da0*/  IMAD R13, R13, R0, RZ ;  /* 0x000000000d0d7224 */ /* 0x000fe200078e02ff */
[----:B------:R-:W-:-:S04]  /*4db0*/  IADD3 R19, P0, PT, RZ, -R24, RZ ;  /* 0x80000018ff137210 */ /* 0x000fc80007f1e0ff */
[----:B------:R-:W-:Y:S01]  /*4dc0*/  IADD3 R13, P2, PT, R13, R12, RZ ;  /* 0x0000000c0d0d7210 */ /* 0x000fe20007f5e0ff */
[----:B------:R-:W-:Y:S01]  /*4dd0*/  IMAD.X R12, RZ, RZ, ~R17, P0 ;  /* 0x000000ffff0c7224 */ /* 0x000fe200000e0e11 */
[----:B------:R-:W-:Y:S01]  /*4de0*/  SEL R0, R19, R24, !P1 ;  /* 0x0000001813007207 */ /* 0x000fe20004800000 */
[----:B------:R-:W-:Y:S01]  /*4df0*/  IMAD.MOV.U32 R19, RZ, RZ, RZ ;  /* 0x000000ffff137224 */ /* 0x000fe200078e00ff */
[----:B------:R-:W-:Y:S02]  /*4e00*/  IADD3.X R25, PT, PT, RZ, RZ, R25, P2, P3 ;  /* 0x000000ffff197210 */ /* 0x000fe400017e6419 */
[----:B------:R-:W-:Y:S01]  /*4e10*/  SEL R12, R12, R17, !P1 ;  /* 0x000000110c0c7207 */ /* 0x000fe20004800000 */
[----:B------:R-:W-:-:S04]  /*4e20*/  IMAD.HI.U32 R18, R13, R0, RZ ;  /* 0x000000000d127227 */ /* 0x000fc800078e00ff */
[----:B------:R-:W-:-:S04]  /*4e30*/  IMAD.WIDE.U32 R18, R13, R12, R18 ;  /* 0x0000000c0d127225 */ /* 0x000fc800078e0012 */
[----:B------:R-:W-:-:S04]  /*4e40*/  IMAD.HI.U32 R18, P2, R25, R0, R18 ;  /* 0x0000000019127227 */ /* 0x000fc80007840012 */
[----:B------:R-:W-:-:S05]  /*4e50*/  IMAD R19, R25, R12, RZ ;  /* 0x0000000c19137224 */ /* 0x000fca00078e02ff */
[----:B------:R-:W-:-:S05]  /*4e60*/  IADD3 R19, P1, PT, R19, R18, RZ ;  /* 0x0000001213137210 */ /* 0x000fca0007f3e0ff */
[----:B------:R-:W-:-:S04]  /*4e70*/  IMAD.WIDE.U32 R28, R19, R22, RZ ;  /* 0x00000016131c7225 */ /* 0x000fc800078e00ff */
[----:B------:R-:W-:Y:S01]  /*4e80*/  IMAD R18, R19, R23, R29 ;  /* 0x0000001713127224 */ /* 0x000fe200078e021d */
[----:B------:R-:W-:Y:S01]  /*4e90*/  IADD3 R13, P0, PT, -R28, R0, RZ ;  /* 0x000000001c0d7210 */ /* 0x000fe20007f1e1ff */
[----:B------:R-:W-:-:S04]  /*4ea0*/  IMAD.HI.U32 R0, R25, R12, RZ ;  /* 0x0000000c19007227 */ /* 0x000fc800078e00ff */
[----:B------:R-:W-:Y:S01]  /*4eb0*/  IMAD.X R0, RZ, RZ, R0, P2 ;  /* 0x000000ffff007224 */ /* 0x000fe200010e0600 */
[----:B------:R-:W-:-:S03]  /*4ec0*/  ISETP.GE.U32.AND P2, PT, R13, R22, PT ;  /* 0x000000160d00720c */ /* 0x000fc60003f46070 */
[----:B------:R-:W-:Y:S01]  /*4ed0*/  IMAD.X R25, RZ, RZ, R0, P1 ;  /* 0x000000ffff197224 */ /* 0x000fe200008e0600 */
[----:B------:R-:W-:-:S03]  /*4ee0*/  IADD3 R0, P1, PT, R13, -R22, RZ ;  /* 0x800000160d007210 */ /* 0x000fc60007f3e0ff */
[----:B------:R-:W-:Y:S02]  /*4ef0*/  IMAD R29, R25, R22, R18 ;  /* 0x00000016191d7224 */ /* 0x000fe400078e0212 */
[----:B------:R-:W-:-:S03]  /*4f00*/  IMAD.MOV.U32 R18, RZ, RZ, R14 ;  /* 0x000000ffff127224 */ /* 0x000fc600078e000e */
[----:B------:R-:W-:-:S04]  /*4f10*/  IADD3.X R29, PT, PT, ~R29, R12, RZ, P0, !PT ;  /* 0x0000000c1d1d7210 */ /* 0x000fc800007fe5ff */
[----:B------:R-:W-:-:S04]  /*4f20*/  ISETP.GE.U32.AND.EX P2, PT, R29, R23, PT, P2 ;  /* 0x000000171d00720c */ /* 0x000fc80003f46120 */
[----:B------:R-:W-:Y:S01]  /*4f30*/  SEL R13, R0, R13, P2 ;  /* 0x0000000d000d7207 */ /* 0x000fe20001000000 */
[----:B------:R-:W-:Y:S01]  /*4f40*/  IMAD.X R0, R29, 0x1, ~R23, P1 ;  /* 0x000000011d007824 */ /* 0x000fe200008e0e17 */
[----:B------:R-:W-:Y:S02]  /*4f50*/  IADD3 R12, P1, PT, R19, 0x1, RZ ;  /* 0x00000001130c7810 */ /* 0x000fe40007f3e0ff */
[----:B------:R-:W-:Y:S02]  /*4f60*/  ISETP.GE.U32.AND P0, PT, R13, R22, PT ;  /* 0x000000160d00720c */ /* 0x000fe40003f06070 */
[----:B------:R-:W-:Y:S01]  /*4f70*/  SEL R29, R0, R29, P2 ;  /* 0x0000001d001d7207 */ /* 0x000fe20001000000 */
[----:B------:R-:W-:Y:S01]  /*4f80*/  IMAD.X R0, RZ, RZ, R25, P1 ;  /* 0x000000ffff007224 */ /* 0x000fe200008e0619 */
[----:B------:R-:W-:Y:S02]  /*4f90*/  SEL R12, R12, R19, P2 ;  /* 0x000000130c0c7207 */ /* 0x000fe40001000000 */
[----:B------:R-:W-:-:S02]  /*4fa0*/  ISETP.GE.U32.AND.EX P1, PT, R29, R23, PT, P0 ;  /* 0x000000171d00720c */ /* 0x000fc40003f26100 */
[----:B------:R-:W-:Y:S02]  /*4fb0*/  SEL R0, R0, R25, P2 ;  /* 0x0000001900007207 */ /* 0x000fe40001000000 */
[----:B------:R-:W-:-:S04]  /*4fc0*/  IADD3 R19, P0, PT, R12, 0x1, RZ ;  /* 0x000000010c137810 */ /* 0x000fc80007f1e0ff */
[----:B------:R-:W-:Y:S01]  /*4fd0*/  SEL R19, R19, R12, P1 ;  /* 0x0000000c13137207 */ /* 0x000fe20000800000 */
[----:B------:R-:W-:Y:S01]  /*4fe0*/  IMAD.X R13, RZ, RZ, R0, P0 ;  /* 0x000000ffff0d7224 */ /* 0x000fe200000e0600 */
[----:B------:R-:W-:Y:S02]  /*4ff0*/  LOP3.LUT R12, R15, R17, RZ, 0x3c, !PT ;  /* 0x000000110f0c7212 */ /* 0x000fe400078e3cff */
[----:B------:R-:W-:Y:S02]  /*5000*/  ISETP.NE.U32.AND P0, PT, R16, RZ, PT ;  /* 0x000000ff1000720c */ /* 0x000fe40003f05070 */
[----:B------:R-:W-:Y:S02]  /*5010*/  SEL R13, R13, R0, P1 ;  /* 0x000000000d0d7207 */ /* 0x000fe40000800000 */
[----:B------:R-:W-:Y:S02]  /*5020*/  IADD3 R0, P1, PT, RZ, -R19, RZ ;  /* 0x80000013ff007210 */ /* 0x000fe40007f3e0ff */
[----:B------:R-:W-:-:S02]  /*5030*/  ISETP.GE.AND P2, PT, R12, RZ, PT ;  /* 0x000000ff0c00720c */ /* 0x000fc40003f46270 */
[----:B------:R-:W-:Y:S02]  /*5040*/  IADD3.X R12, PT, PT, RZ, ~R13, RZ, P1, !PT ;  /* 0x8000000dff0c7210 */ /* 0x000fe40000ffe4ff */
[----:B------:R-:W-:Y:S01]  /*5050*/  SEL R0, R0, R19, !P2 ;  /* 0x0000001300007207 */ /* 0x000fe20005000000 */
[----:B------:R-:W-:Y:S01]  /*5060*/  IMAD.MOV.U32 R19, RZ, RZ, 0x0 ;  /* 0x00000000ff137424 */ /* 0x000fe200078e00ff */
[----:B------:R-:W-:Y:S02]  /*5070*/  ISETP.NE.AND.EX P0, PT, R15, RZ, PT, P0 ;  /* 0x000000ff0f00720c */ /* 0x000fe40003f05300 */
[----:B------:R-:W-:Y:S02]  /*5080*/  SEL R12, R12, R13, !P2 ;  /* 0x0000000d0c0c7207 */ /* 0x000fe40005000000 */
[----:B------:R-:W-:Y:S02]  /*5090*/  SEL R0, R0, 0xffffffff, P0 ;  /* 0xffffffff00007807 */ /* 0x000fe40000000000 */
[----:B------:R-:W-:Y:S01]  /*50a0*/  SEL R13, R12, 0xffffffff, P0 ;  /* 0xffffffff0c0d7807 */ /* 0x000fe20000000000 */
[----:B------:R-:W-:Y:S06]  /*50b0*/  RET.REL.NODEC R18 `(_ZN5flash32flash_fwd_splitkv_combine_kernelI23Flash_fwd_kernel_traitsILi64ELi64ELi256ELi4ELb0ELb0EN7cutlass6half_tE19Flash_kernel_traitsILi64ELi64ELi256ELi4ES3_EELi8ELi3ELb1EEEvNS_16Flash_fwd_paramsE) ;  /* 0xffffffac12d07950 */ /* 0x000fec0003c3ffff */
.L_x_437:
        /* <DEDUP_REMOVED lines=12> */
.L_x_7099:


//--------------------- .text._ZN5flash32flash_fwd_splitkv_combine_kernelI23Flash_fwd_kernel_traitsILi64ELi64ELi256ELi4ELb0ELb0EN7cutlass6half_tE19Flash_kernel_traitsILi64ELi64ELi256ELi4ES3_EELi8ELi2ELb1EEEvNS_16Flash_fwd_paramsE --------------------------
	.section	.text._ZN5flash32flash_fwd_splitkv_combine_kernelI23Flash_fwd_kernel_traitsILi64ELi64ELi256ELi4ELb0ELb0EN7cutlass6half_tE19Flash_kernel_traitsILi64ELi64ELi256ELi4ES3_EELi8ELi2ELb1EEEvNS_16Flash_fwd_paramsE,"ax",@progbits
	.align	128
        .global         _ZN5flash32flash_fwd_splitkv_combine_kernelI23Flash_fwd_kernel_traitsILi64ELi64ELi256ELi4ELb0ELb0EN7cutlass6half_tE19Flash_kernel_traitsILi64ELi64ELi256ELi4ES3_EELi8ELi2ELb1EEEvNS_16Flash_fwd_paramsE
        .type           _ZN5flash32flash_fwd_splitkv_combine_kernelI23Flash_fwd_kernel_traitsILi64ELi64ELi256ELi4ELb0ELb0EN7cutlass6half_tE19Flash_kernel_traitsILi64ELi64ELi256ELi4ES3_EELi8ELi2ELb1EEEvNS_16Flash_fwd_paramsE,@function
        .size           _ZN5flash32flash_fwd_splitkv_combine_kernelI23Flash_fwd_kernel_traitsILi64ELi64ELi256ELi4ELb0ELb0EN7cutlass6half_tE19Flash_kernel_traitsILi64ELi64ELi256ELi4ES3_EELi8ELi2ELb1EEEvNS_16Flash_fwd_paramsE,(.L_x_7100 - _ZN5flash32flash_fwd_splitkv_combine_kernelI23Flash_fwd_kernel_traitsILi64ELi64ELi256ELi4ELb0ELb0EN7cutlass6half_tE19Flash_kernel_traitsILi64ELi64ELi256ELi4ES3_EELi8ELi2ELb1EEEvNS_16Flash_fwd_paramsE)
        .other          _ZN5flash32flash_fwd_splitkv_combine_kernelI23Flash_fwd_kernel_traitsILi64ELi64ELi256ELi4ELb0ELb0EN7cutlass6half_tE19Flash_kernel_traitsILi64ELi64ELi256ELi4ES3_EELi8ELi2ELb1EEEvNS_16Flash_fwd_paramsE,@"STO_CUDA_ENTRY STV_DEFAULT"
_ZN5flash32flash_fwd_splitkv_combine_kernelI23Flash_fwd_kernel_traitsILi64ELi64ELi256ELi4ELb0ELb0EN7cutlass6half_tE19Flash_kernel_traitsILi64ELi64ELi256ELi4ES3_EELi8ELi2ELb1EEEvNS_16Flash_fwd_paramsE:
.text._ZN5flash32flash_fwd_splitkv_combine_kernelI23Flash_fwd_kernel_traitsILi64ELi64ELi256ELi4ELb0ELb0EN7cutlass6half_tE19Flash_kernel_traitsILi64ELi64ELi256ELi4ES3_EELi8ELi2ELb1EEEvNS_16Flash_fwd_paramsE:
        /* <DEDUP_REMOVED lines=38> */
.L_x_438:
[----:B------:R-:W-:Y:S01]  /*0260*/  IMAD.U32 R14, RZ, RZ, UR16 ;  /* 0x00000010ff0e7e24 */ /* 0x000fe2000f8e00ff */
[----:B------:R-:W-:Y:S01]  /*0270*/  MOV R18, UR14 ;  /* 0x0000000e00127c02 */ /* 0x000fe20008000f00 */
[----:B------:R-:W-:Y:S01]  /*0280*/  IMAD.U32 R19, RZ, RZ, UR17 ;  /* 0x00000011ff137e24 */ /* 0x000fe2000f8e00ff */
[----:B------:R-:W-:Y:S02]  /*0290*/  MOV R17, UR9 ;  /* 0x0000000900117c02 */ /* 0x000fe40008000f00 */
[----:B------:R-:W-:Y:S02]  /*02a0*/  MOV R16, 0x2c0 ;  /* 0x000002c000107802 */ /* 0x000fe40000000f00 */
[----:B------:R-:W-:Y:S05]  /*02b0*/  CALL.REL.NOINC `($__internal_12_$__cuda_sm20_div_s64) ;  /* 0x0000004800187944 */ /* 0x000fea0003c00000 */
.L_x_439:
        /* <DEDUP_REMOVED lines=30> */
.L_x_441:
[----:B------:R-:W-:Y:S01]  /*04a0*/  IMAD.MOV.U32 R14, RZ, RZ, R10 ;  /* 0x000000ffff0e7224 */ /* 0x000fe200078e000a */
[----:B------:R-:W-:Y:S02]  /*04b0*/  MOV R19, R11 ;  /* 0x0000000b00137202 */ /* 0x000fe40000000f00 */
[----:B------:R-:W-:Y:S02]  /*04c0*/  MOV R16, 0x4e0 ;  /* 0x000004e000107802 */ /* 0x000fe40000000f00 */
[----:B------:R-:W-:Y:S05]  /*04d0*/  CALL.REL.NOINC `($__internal_12_$__cuda_sm20_div_s64) ;  /* 0x0000004400907944 */ /* 0x000fea0003c00000 */
[----:B------:R-:W-:Y:S02]  /*04e0*/  MOV R4, R10 ;  /* 0x0000000a00047202 */ /* 0x000fe40000000f00 */
[----:B------:R-:W-:Y:S02]  /*04f0*/  MOV R5, R11 ;  /* 0x0000000b00057202 */ /* 0x000fe40000000f00 */
.L_x_442:
[----:B------:R-:W-:Y:S05]  /*0500*/  BSYNC.RECONVERGENT B0 ;  /* 0x0000000000007941 */ /* 0x000fea0003800200 */
.L_x_440:
        /* <DEDUP_REMOVED lines=57> */
.L_x_444:
[----:B------:R-:W-:Y:S01]  /*08a0*/  IMAD.MOV.U32 R14, RZ, RZ, R18 ;  /* 0x000000ffff0e7224 */ /* 0x000fe200078e0012 */
[----:B------:R-:W-:Y:S01]  /*08b0*/  MOV R18, R9 ;  /* 0x0000000900127202 */ /* 0x000fe20000000f00 */
[----:B------:R-:W-:Y:S01]  /*08c0*/  IMAD.MOV.U32 R19, RZ, RZ, R17 ;  /* 0x000000ffff137224 */ /* 0x000fe200078e0011 */
[----:B------:R-:W-:Y:S02]  /*08d0*/  MOV R17, R25 ;  /* 0x0000001900117202 */ /* 0x000fe40000000f00 */
[----:B------:R-:W-:Y:S02]  /*08e0*/  MOV R16, 0x900 ;  /* 0x0000090000107802 */ /* 0x000fe40000000f00 */
[----:B------:R-:W-:Y:S05]  /*08f0*/  CALL.REL.NOINC `($__internal_12_$__cuda_sm20_div_s64) ;  /* 0x0000004000887944 */ /* 0x000fea0003c00000 */
.L_x_445:
[----:B------:R-:W-:Y:S05]  /*0900*/  BSYNC.RECONVERGENT B0 ;  /* 0x0000000000007941 */ /* 0x000fea0003800200 */
.L_x_443:
        /* <DEDUP_REMOVED lines=46> */
[----:B0-----:R-:W-:-:S03]  /*0bf0*/  VIADD R6, R6, 0xffffffe ;  /* 0x0ffffffe06067836 */ /* 0x001fc60000000000 */
[----:B------:R-:W-:Y:S02]  /*0c00*/  ULOP3.LUT UR22, UR6, UR11, URZ, 0x3c, !UPT ;  /* 0x0000000b06167292 */ /* 0x000fe4000f8e3cff */
[----:B------:R-:W-:Y:S01]  /*0c10*/  IMAD.U32 R2, RZ, RZ, UR6 ;  /* 0x00000006ff027e24 */ /* 0x000fe2000f8e00ff */
[----:B------:R-:W-:-:S03]  /*0c20*/  ULOP3.LUT UR6, UR6, UR5, URZ, 0x3c, !UPT ;  /* 0x0000000506067292 */ /* 0x000fc6000f8e3cff */
[----:B------:R-:W-:Y:S02]  /*0c30*/  ISETP.LE.AND P0, PT, RZ, UR22, PT ;  /* 0x00000016ff007c0c */ /* 0x000fe4000bf03270 */
        /* <DEDUP_REMOVED lines=18> */
[----:B------:R-:W-:-:S03]  /*0d60*/  UIMAD.WIDE.U32 UR18, UR19, UR21, URZ ;  /* 0x00000015131272a5 */ /* 0x000fc6000f8e00ff */
[----:B------:R-:W0:Y:S01]  /*0d70*/  LDCU.U8 UR12, c[0x0][0x549] ;  /* 0x0000a920ff0c77ac */ /* 0x000e220008000000 */
[----:B------:R-:W-:Y:S01]  /*0d80*/  ISETP.LT.U32.AND P1, PT, R0, UR11, PT ;  /* 0x0000000b00007c0c */ /* 0x000fe2000bf21070 */
[----:B------:R-:W-:-:S04]  /*0d90*/  UIADD3 UR18, UPT, UPT, -UR19, URZ, URZ ;  /* 0x000000ff13127290 */ /* 0x000fc8000fffe1ff */
[----:B------:R-:W-:-:S04]  /*0da0*/  UIMAD UR18, UR20, UR18, UR21 ;  /* 0x00000012141272a4 */ /* 0x000fc8000f8e0215 */
[----:B------:R-:W-:-:S04]  /*0db0*/  UISETP.GT.U32.AND UP1, UPT, UR20, UR18, UPT ;  /* 0x000000121400728c */ /* 0x000fc8000bf24070 */
[----:B------:R-:W-:Y:S02]  /*0dc0*/  @!P1 VIADD R0, R0, -UR11 ;  /* 0x8000000b00009c36 */ /* 0x000fe40008000000 */
[----:B------:R-:W-:Y:S01]  /*0dd0*/  @!P1 VIADD R3, R3, 0x1 ;  /* 0x0000000103039836 */ /* 0x000fe20000000000 */
[----:B------:R-:W-:Y:S01]  /*0de0*/  ISETP.NE.AND P1, PT, RZ, UR7, PT ;  /* 0x00000007ff007c0c */ /* 0x000fe2000bf25270 */
[----:B0-----:R-:W-:Y:S01]  /*0df0*/  UISETP.NE.AND UP0, UPT, UR12, URZ, UPT ;  /* 0x000000ff0c00728c */ /* 0x001fe2000bf05270 */
[----:B------:R-:W-:Y:S02]  /*0e00*/  ISETP.GE.U32.AND P2, PT, R0, UR11, PT ;  /* 0x0000000b00007c0c */ /* 0x000fe4000bf46070 */
[----:B------:R-:W-:Y:S02]  /*0e10*/  @!UP1 UIADD3 UR18, UPT, UPT, UR18, -UR20, URZ ;  /* 0x8000001412129290 */ /* 0x000fe4000fffe0ff */
[----:B------:R-:W-:Y:S02]  /*0e20*/  USEL UR13, UR13, 0x1, !UP0 ;  /* 0x000000010d0d7887 */ /* 0x000fe4000c000000 */
[----:B------:R-:W-:-:S02]  /*0e30*/  UISETP.GE.U32.AND UP3, UPT, UR18, UR20, UPT ;  /* 0x000000141200728c */ /* 0x000fc4000bf66070 */
[----:B------:R-:W-:Y:S02]  /*0e40*/  UISETP.GE.AND UP0, UPT, UR6, URZ, UPT ;  /* 0x000000ff0600728c */ /* 0x000fe4000bf06270 */
[----:B------:R-:W-:-:S03]  /*0e50*/  @!UP1 UIADD3 UR19, UPT, UPT, UR19, 0x1, URZ ;  /* 0x0000000113139890 */ /* 0x000fc6000fffe0ff */
[----:B------:R-:W-:Y:S01]  /*0e60*/  @P2 VIADD R3, R3, 0x1 ;  /* 0x0000000103032836 */ /* 0x000fe20000000000 */
[----:B------:R-:W-:Y:S02]  /*0e70*/  UISETP.NE.AND UP1, UPT, UR10, URZ, UPT ;  /* 0x000000ff0a00728c */ /* 0x000fe4000bf25270 */
[----:B------:R-:W-:Y:S01]  /*0e80*/  USHF.R.S32.HI UR10, URZ, 0x1f, UR7 ;  /* 0x0000001fff0a7899 */ /* 0x000fe20008011407 */
[----:B------:R-:W-:Y:S01]  /*0e90*/  @!P0 IMAD.MOV R3, RZ, RZ, -R3 ;  /* 0x000000ffff038224 */ /* 0x000fe200078e0a03 */
[----:B------:R-:W-:Y:S01]  /*0ea0*/  @!P1 LOP3.LUT R3, RZ, UR11, RZ, 0x33, !PT ;  /* 0x0000000bff039c12 */ /* 0x000fe2000f8e33ff */
[----:B------:R-:W-:Y:S02]  /*0eb0*/  @UP3 UIADD3 UR19, UPT, UPT, UR19, 0x1, URZ ;  /* 0x0000000113133890 */ /* 0x000fe4000fffe0ff */
[----:B------:R-:W-:Y:S01]  /*0ec0*/  USEL UR6, URZ, 0x1, !UP1 ;  /* 0x00000001ff067887 */ /* 0x000fe2000c800000 */
[----:B------:R-:W-:Y:S01]  /*0ed0*/  ISETP.LT.U32.AND P0, PT, R10, R3, PT ;  /* 0x000000030a00720c */ /* 0x000fe20003f01070 */
[----:B------:R-:W-:Y:S01]  /*0ee0*/  @!UP0 UIADD3 UR19, UPT, UPT, -UR19, URZ, URZ ;  /* 0x000000ff13138290 */ /* 0x000fe2000fffe1ff */
[----:B------:R-:W-:Y:S01]  /*0ef0*/  SHF.R.S32.HI R7, RZ, 0x1f, R3 ;  /* 0x0000001fff077819 */ /* 0x000fe20000011403 */
[----:B------:R-:W-:-:S02]  /*0f00*/  ULOP3.LUT UR6, UR10, UR6, URZ, 0xfc, !UPT ;  /* 0x000000060a067292 */ /* 0x000fc4000f8efcff */
[----:B------:R-:W-:Y:S01]  /*0f10*/  @!UP2 ULOP3.LUT UR19, URZ, UR5, URZ, 0x33, !UPT ;  /* 0x00000005ff13a292 */ /* 0x000fe2000f8e33ff */
        /* <DEDUP_REMOVED lines=26> */
.L_x_447:
[----:B------:R-:W-:Y:S01]  /*10c0*/  IMAD.MOV.U32 R14, RZ, RZ, R10 ;  /* 0x000000ffff0e7224 */ /* 0x000fe200078e000a */
[----:B------:R-:W-:Y:S01]  /*10d0*/  MOV R18, R8 ;  /* 0x0000000800127202 */ /* 0x000fe20000000f00 */
[----:B------:R-:W-:Y:S01]  /*10e0*/  IMAD.MOV.U32 R19, RZ, RZ, R11 ;  /* 0x000000ffff137224 */ /* 0x000fe200078e000b */
[----:B------:R-:W-:Y:S02]  /*10f0*/  MOV R17, R0 ;  /* 0x0000000000117202 */ /* 0x000fe40000000f00 */
[----:B------:R-:W-:Y:S02]  /*1100*/  MOV R16, 0x1120 ;  /* 0x0000112000107802 */ /* 0x000fe40000000f00 */
[----:B------:R-:W-:Y:S05]  /*1110*/  CALL.REL.NOINC `($__internal_12_$__cuda_sm20_div_s64) ;  /* 0x0000003800807944 */ /* 0x000fea0003c00000 */
[----:B------:R-:W-:Y:S02]  /*1120*/  MOV R32, R10 ;  /* 0x0000000a00207202 */ /* 0x000fe40000000f00 */
[----:B------:R-:W-:Y:S02]  /*1130*/  MOV R33, R11 ;  /* 0x0000000b00217202 */ /* 0x000fe40000000f00 */
.L_x_448:
[----:B------:R-:W-:Y:S05]  /*1140*/  BSYNC.RECONVERGENT B0 ;  /* 0x0000000000007941 */ /* 0x000fea0003800200 */
.L_x_446:
        /* <DEDUP_REMOVED lines=57> */
.L_x_450:
[----:B------:R-:W-:Y:S01]  /*14e0*/  IMAD.MOV.U32 R14, RZ, RZ, R4 ;  /* 0x000000ffff0e7224 */ /* 0x000fe200078e0004 */
[----:B------:R-:W-:Y:S01]  /*14f0*/  MOV R19, R5 ;  /* 0x0000000500137202 */ /* 0x000fe20000000f00 */
[----:B------:R-:W-:Y:S01]  /*1500*/  IMAD.MOV.U32 R18, RZ, RZ, R6 ;  /* 0x000000ffff127224 */ /* 0x000fe200078e0006 */
[----:B------:R-:W-:Y:S02]  /*1510*/  MOV R16, 0x1530 ;  /* 0x0000153000107802 */ /* 0x000fe40000000f00 */
[----:B------:R-:W-:Y:S05]  /*1520*/  CALL.REL.NOINC `($__internal_12_$__cuda_sm20_div_s64) ;  /* 0x00000034007c7944 */ /* 0x000fea0003c00000 */
[----:B------:R-:W-:Y:S02]  /*1530*/  MOV R20, R10 ;  /* 0x0000000a00147202 */ /* 0x000fe40000000f00 */
[----:B------:R-:W-:Y:S02]  /*1540*/  MOV R21, R11 ;  /* 0x0000000b00157202 */ /* 0x000fe40000000f00 */
.L_x_451:
[----:B------:R-:W-:Y:S05]  /*1550*/  BSYNC.RECONVERGENT B0 ;  /* 0x0000000000007941 */ /* 0x000fea0003800200 */
.L_x_449:
        /* <DEDUP_REMOVED lines=18> */
[----:B0-----:R-:W-:-:S04]  /*1680*/  VIADD R10, R10, 0xffffffe ;  /* 0x0ffffffe0a0a7836 */ /* 0x001fc80000000000 */
        /* <DEDUP_REMOVED lines=19> */
[----:B------:R-:W-:-:S04]  /*17c0*/  @!P1 MOV R5, 0x400 ;  /* 0x0000040000059802 */ /* 0x000fc80000000f00 */
[----:B0-----:R-:W-:Y:S02]  /*17d0*/  @!P1 LEA R4, R4, R5, 0x18 ;  /* 0x0000000504049211 */ /* 0x001fe400078ec0ff */
[----:B------:R-:W-:Y:S02]  /*17e0*/  SHF.R.U32.HI R5, RZ, 0x3, R7 ;  /* 0x00000003ff057819 */ /* 0x000fe40000011607 */
[----:B-1----:R-:W-:-:S03]  /*17f0*/  @!P1 LEA R3, R3, R2, 0x18 ;  /* 0x0000000203039211 */ /* 0x002fc600078ec0ff */
[----:B------:R-:W-:Y:S01]  /*1800*/  @P3 VIADD R13, R13, 0x1 ;  /* 0x000000010d0d3836 */ /* 0x000fe20000000000 */
[----:B------:R-:W-:Y:S01]  /*1810*/  SHF.R.U32.HI R2, RZ, 0x2, R7 ;  /* 0x00000002ff027819 */ /* 0x000fe20000011607 */
[C---:B------:R-:W-:Y:S02]  /*1820*/  @!P1 IMAD R11, R5.reuse, 0x24, R4 ;  /* 0x00000024050b9824 */ /* 0x040fe400078e0204 */
[----:B------:R-:W-:Y:S01]  /*1830*/  @!P2 IMAD.MOV R13, RZ, RZ, -R13 ;  /* 0x000000ffff0da224 */ /* 0x000fe200078e0a0d */
[----:B------:R-:W-:Y:S01]  /*1840*/  @!P0 LOP3.LUT R13, RZ, UR5, RZ, 0x33, !PT ;  /* 0x00000005ff0d8c12 */ /* 0x000fe2000f8e33ff */
[----:B------:R-:W-:Y:S01]  /*1850*/  @!P1 IMAD R3, R24, 0x24, R3 ;  /* 0x0000002418039824 */ /* 0x000fe200078e0203 */
[----:B--2---:R-:W-:Y:S01]  /*1860*/  ISETP.GE.AND P0, PT, R5, UR18, PT ;  /* 0x0000001205007c0c */ /* 0x004fe2000bf06270 */
[----:B------:R-:W-:Y:S02]  /*1870*/  @!P1 IMAD.IADD R18, R11, 0x1, R18 ;  /* 0x000000010b129824 */ /* 0x000fe400078e0212 */
        /* <DEDUP_REMOVED lines=22> */
.L_x_453:
[----:B0-----:R-:W-:Y:S05]  /*19e0*/  BSYNC.RECONVERGENT B0 ;  /* 0x0000000000007941 */ /* 0x001fea0003800200 */
.L_x_452:
[----:B-----5:R0:W-:Y:S01]  /*19f0*/  @!P1 STS [R18], R19 ;  /* 0x0000001312009388 */ /* 0x0201e20000000800 */
[----:B------:R-:W2:Y:S01]  /*1a00*/  LDC R15, c[0x0][0x3e0] ;  /* 0x0000f800ff0f7b82 */ /* 0x000ea20000000800 */
[----:B------:R-:W3:Y:S07]  /*1a10*/  I2F.RP R5, R17 ;  /* 0x0000001100057306 */ /* 0x000eee0000209400 */
[----:B------:R-:W-:Y:S01]  /*1a20*/  BAR.SYNC.DEFER_BLOCKING 0x0 ;  /* 0x0000000000007b1d */ /* 0x000fe20000010000 */
[----:B------:R-:W-:-:S05]  /*1a30*/  ISETP.NE.AND P5, PT, R10, RZ, PT ;  /* 0x000000ff0a00720c */ /* 0x000fca0003fa5270 */
[----:B------:R-:W-:Y:S01]  /*1a40*/  BSSY.RECONVERGENT B1, `(.L_x_454) ;  /* 0x000016f000017945 */ /* 0x000fe20003800200 */
[----:B---3--:R-:W3:Y:S01]  /*1a50*/  MUFU.RCP R28, R5 ;  /* 0x00000005001c7308 */ /* 0x008ee20000001000 */
[----:B--2---:R-:W-:Y:S01]  /*1a60*/  IABS R12, R15 ;  /* 0x0000000f000c7213 */ /* 0x004fe20000000000 */
[----:B------:R-:W2:Y:S06]  /*1a70*/  @!P1 LDS R23, [R16] ;  /* 0x0000000010179984 */ /* 0x000eac0000000800 */
[----:B------:R-:W1:Y:S01]  /*1a80*/  I2F.RP R11, R12 ;  /* 0x0000000c000b7306 */ /* 0x000e620000209400 */
[----:B---3--:R-:W-:Y:S01]  /*1a90*/  VIADD R28, R28, 0xffffffe ;  /* 0x0ffffffe1c1c7836 */ /* 0x008fe20000000000 */
[----:B------:R-:W-:-:S06]  /*1aa0*/  IABS R5, R14 ;  /* 0x0000000e00057213 */ /* 0x000fcc0000000000 */
[----:B------:R3:W0:Y:S08]  /*1ab0*/  F2I.FTZ.U32.TRUNC.NTZ R29, R28 ;  /* 0x0000001c001d7305 */ /* 0x000630000021f000 */
[----:B-1----:R-:W1:Y:S01]  /*1ac0*/  MUFU.RCP R26, R11 ;  /* 0x0000000b001a7308 */ /* 0x002e620000001000 */
[----:B---3--:R-:W-:Y:S02]  /*1ad0*/  HFMA2 R28, -RZ, RZ, 0, 0 ;  /* 0x00000000ff1c7431 */ /* 0x008fe400000001ff */
[----:B0-----:R-:W-:-:S04]  /*1ae0*/  IMAD.MOV R18, RZ, RZ, -R29 ;  /* 0x000000ffff127224 */ /* 0x001fc800078e0a1d */
[----:B------:R-:W-:Y:S02]  /*1af0*/  IMAD R18, R18, R17, RZ ;  /* 0x0000001112127224 */ /* 0x000fe400078e02ff */
[----:B-1----:R-:W-:Y:S02]  /*1b00*/  VIADD R26, R26, 0xffffffe ;  /* 0x0ffffffe1a1a7836 */ /* 0x002fe40000000000 */
[----:B------:R-:W-:Y:S02]  /*1b10*/  IMAD.HI.U32 R18, R29, R18, R28 ;  /* 0x000000121d127227 */ /* 0x000fe400078e001c */
[----:B------:R-:W0:Y:S01]  /*1b20*/  F2I.FTZ.U32.TRUNC.NTZ R27, R26 ;  /* 0x0000001a001b7305 */ /* 0x000e22000021f000 */
[----:B--2---:R-:W1:Y:S03]  /*1b30*/  SHFL.BFLY PT, R4, R23, 0x2, 0x1f ;  /* 0x0c401f0017047f89 */ /* 0x004e6600000e0000 */
[----:B------:R-:W-:-:S04]  /*1b40*/  IMAD.HI.U32 R18, R18, R5, RZ ;  /* 0x0000000512127227 */ /* 0x000fc800078e00ff */
[----:B0-----:R-:W-:Y:S02]  /*1b50*/  IMAD.MOV R11, RZ, RZ, -R27 ;  /* 0x000000ffff0b7224 */ /* 0x001fe400078e0a1b */
[----:B------:R-:W-:Y:S02]  /*1b60*/  IMAD.MOV.U32 R26, RZ, RZ, RZ ;  /* 0x000000ffff1a7224 */ /* 0x000fe400078e00ff */
[----:B------:R-:W-:-:S04]  /*1b70*/  IMAD R11, R11, R12, RZ ;  /* 0x0000000c0b0b7224 */ /* 0x000fc800078e02ff */
[----:B------:R-:W-:Y:S01]  /*1b80*/  IMAD.HI.U32 R11, R27, R11, R26 ;  /* 0x0000000b1b0b7227 */ /* 0x000fe200078e001a */
[----:B-1----:R-:W-:-:S05]  /*1b90*/  FMNMX.FTZ R3, R4, R23, !PT ;  /* 0x0000001704037209 */ /* 0x002fca0007810000 */
[----:B------:R-:W-:Y:S01]  /*1ba0*/  IMAD.HI.U32 R11, R11, R5, RZ ;  /* 0x000000050b0b7227 */ /* 0x000fe200078e00ff */
[----:B------:R-:W0:Y:S02]  /*1bb0*/  SHFL.BFLY PT, R4, R3, 0x1, 0x1f ;  /* 0x0c201f0003047f89 */ /* 0x000e2400000e0000 */
[----:B0-----:R-:W-:Y:S02]  /*1bc0*/  FMNMX.FTZ R4, R3, R4, !PT ;  /* 0x0000000403047209 */ /* 0x001fe40007810000 */
[----:B------:R-:W-:Y:S02]  /*1bd0*/  IABS R3, R10 ;  /* 0x0000000a00037213 */ /* 0x000fe40000000000 */
[----:B------:R-:W-:-:S03]  /*1be0*/  FSETP.NEU.FTZ.AND P0, PT, R4, -INF , PT ;  /* 0xff8000000400780b */ /* 0x000fc60003f1d000 */
[----:B------:R-:W-:Y:S01]  /*1bf0*/  IMAD.MOV R3, RZ, RZ, -R3 ;  /* 0x000000ffff037224 */ /* 0x000fe200078e0a03 */
[----:B------:R-:W-:-:S03]  /*1c00*/  FSEL R4, R4, RZ, P0 ;  /* 0x000000ff04047208 */ /* 0x000fc60000000000 */
[----:B------:R-:W-:Y:S02]  /*1c10*/  IMAD R22, R18, R3, R5 ;  /* 0x0000000312167224 */ /* 0x000fe400078e0205 */
[----:B------:R-:W-:Y:S01]  /*1c20*/  FADD.FTZ R19, -R4, R23 ;  /* 0x0000001704137221 */ /* 0x000fe20000010100 */
[----:B------:R-:W-:Y:S02]  /*1c30*/  IMAD.MOV R3, RZ, RZ, -R11 ;  /* 0x000000ffff037224 */ /* 0x000fe400078e0a0b */
[----:B------:R-:W-:Y:S01]  /*1c40*/  ISETP.GT.U32.AND P2, PT, R17, R22, PT ;  /* 0x000000161100720c */ /* 0x000fe20003f44070 */
[----:B------:R-:W-:Y:S01]  /*1c50*/  FMUL.FTZ R19, R19, 1.4426950216293334961 ;  /* 0x3fb8aa3b13137820 */ /* 0x000fe20000410000 */
[----:B------:R-:W-:Y:S01]  /*1c60*/  IMAD R3, R12, R3, R5 ;  /* 0x000000030c037224 */ /* 0x000fe200078e0205 */
[C---:B------:R-:W-:Y:S02]  /*1c70*/  LOP3.LUT R5, R14.reuse, R17, RZ, 0x3c, !PT ;  /* 0x000000110e057212 */ /* 0x040fe400078e3cff */
[----:B------:R-:W-:-:S02]  /*1c80*/  LOP3.LUT R14, R14, R15, RZ, 0x3c, !PT ;  /* 0x0000000f0e0e7212 */ /* 0x000fc400078e3cff */
[----:B------:R-:W0:Y:S01]  /*1c90*/  MUFU.EX2 R19, R19 ;  /* 0x0000001300137308 */ /* 0x000e220000000800 */
[----:B------:R-:W-:Y:S02]  /*1ca0*/  ISETP.GT.U32.AND P0, PT, R12, R3, PT ;  /* 0x000000030c00720c */ /* 0x000fe40003f04070 */
[----:B------:R-:W-:-:S03]  /*1cb0*/  ISETP.GE.AND P3, PT, R5, RZ, PT ;  /* 0x000000ff0500720c */ /* 0x000fc60003f66270 */
[-C--:B------:R-:W-:Y:S01]  /*1cc0*/  @!P2 IADD3 R22, PT, PT, R22, -R17.reuse, RZ ;  /* 0x800000111616a210 */ /* 0x080fe20007ffe0ff */
[----:B------:R-:W-:Y:S01]  /*1cd0*/  @!P2 VIADD R18, R18, 0x1 ;  /* 0x000000011212a836 */ /* 0x000fe20000000000 */
[----:B------:R-:W-:Y:S02]  /*1ce0*/  ISETP.GE.AND P2, PT, R14, RZ, PT ;  /* 0x000000ff0e00720c */ /* 0x000fe40003f46270 */
[----:B------:R-:W-:Y:S01]  /*1cf0*/  ISETP.GE.U32.AND P1, PT, R22, R17, PT ;  /* 0x000000111600720c */ /* 0x000fe20003f26070 */
[----:B------:R-:W-:-:S03]  /*1d00*/  IMAD.MOV.U32 R22, RZ, RZ, 0x7f800000 ;  /* 0x7f800000ff167424 */ /* 0x000fc600078e00ff */
[----:B------:R-:W-:Y:S01]  /*1d10*/  @!P0 IMAD.IADD R3, R3, 0x1, -R12 ;  /* 0x0000000103038824 */ /* 0x000fe200078e0a0c */
[----:B------:R-:W-:Y:S01]  /*1d20*/  @!P0 IADD3 R11, PT, PT, R11, 0x1, RZ ;  /* 0x000000010b0b8810 */ /* 0x000fe20007ffe0ff */
[----:B0-----:R-:W0:Y:S01]  /*1d30*/  SHFL.BFLY PT, R16, R19, 0x2, 0x1f ;  /* 0x0c401f0013107f89 */ /* 0x001e2200000e0000 */
[----:B------:R-:W-:Y:S02]  /*1d40*/  ISETP.NE.AND P0, PT, R15, RZ, PT ;  /* 0x000000ff0f00720c */ /* 0x000fe40003f05270 */
[----:B------:R-:W-:-:S04]  /*1d50*/  ISETP.GE.U32.AND P4, PT, R3, R12, PT ;  /* 0x0000000c0300720c */ /* 0x000fc80003f86070 */
[----:B------:R-:W-:-:S04]  /*1d60*/  @P1 VIADD R18, R18, 0x1 ;  /* 0x0000000112121836 */ /* 0x000fc80000000000 */
[----:B------:R-:W-:Y:S01]  /*1d70*/  @!P3 IMAD.MOV R18, RZ, RZ, -R18 ;  /* 0x000000ffff12b224 */ /* 0x000fe200078e0a12 */
[----:B------:R-:W-:Y:S02]  /*1d80*/  ISETP.NE.AND P3, PT, R13, RZ, PT ;  /* 0x000000ff0d00720c */ /* 0x000fe40003f65270 */
[----:B------:R-:W-:Y:S02]  /*1d90*/  @!P5 LOP3.LUT R18, RZ, R17, RZ, 0x33, !PT ;  /* 0x00000011ff12d212 */ /* 0x000fe400078e33ff */
[----:B------:R-:W-:Y:S01]  /*1da0*/  SEL R12, RZ, 0x1, !P3 ;  /* 0x00000001ff0c7807 */ /* 0x000fe20005800000 */
[----:B------:R-:W-:Y:S01]  /*1db0*/  @P4 VIADD R11, R11, 0x1 ;  /* 0x000000010b0b4836 */ /* 0x000fe20000000000 */
[----:B------:R-:W-:Y:S02]  /*1dc0*/  SHF.R.S32.HI R13, RZ, 0x1f, R10 ;  /* 0x0000001fff0d7819 */ /* 0x000fe4000001140a */
[----:B------:R-:W-:Y:S01]  /*1dd0*/  SHF.R.S32.HI R5, RZ, 0x1f, R18 ;  /* 0x0000001fff057819 */ /* 0x000fe20000011412 */
[----:B------:R-:W-:Y:S01]  /*1de0*/  IMAD.MOV.U32 R3, RZ, RZ, R11 ;  /* 0x000000ffff037224 */ /* 0x000fe200078e000b */
[----:B------:R-:W-:Y:S01]  /*1df0*/  LOP3.LUT R12, R13, R12, RZ, 0xfc, !PT ;  /* 0x0000000c0d0c7212 */ /* 0x000fe200078efcff */
[----:B0-----:R-:W-:-:S03]  /*1e00*/  FADD.FTZ R19, R19, R16 ;  /* 0x0000001013137221 */ /* 0x001fc60000010000 */
[----:B------:R-:W-:Y:S02]  /*1e10*/  @!P2 IADD3 R3, PT, PT, -R3, RZ, RZ ;  /* 0x000000ff0303a210 */ /* 0x000fe40007ffe1ff */
[----:B------:R-:W-:Y:S01]  /*1e20*/  @!P0 LOP3.LUT R3, RZ, R15, RZ, 0x33, !PT ;  /* 0x0000000fff038212 */ /* 0x000fe200078e33ff */
[----:B------:R-:W0:Y:S01]  /*1e30*/  SHFL.BFLY PT, R16, R19, 0x1, 0x1f ;  /* 0x0c201f0013107f89 */ /* 0x000e2200000e0000 */
[----:B------:R-:W-:Y:S02]  /*1e40*/  LOP3.LUT P0, RZ, R7, 0x3e3, RZ, 0xc0, !PT ;  /* 0x000003e307ff7812 */ /* 0x000fe4000780c0ff */
[----:B------:R-:W-:Y:S01]  /*1e50*/  ISETP.LT.U32.AND P2, PT, R20, R18, PT ;  /* 0x000000121400720c */ /* 0x000fe20003f41070 */
[----:B------:R-:W-:-:S03]  /*1e60*/  IMAD R3, R3, UR13, RZ ;  /* 0x0000000d03037c24 */ /* 0x000fc6000f8e02ff */
[----:B------:R-:W-:Y:S01]  /*1e70*/  ISETP.LT.AND.EX P2, PT, R21, R5, PT, P2 ;  /* 0x000000051500720c */ /* 0x000fe20003f41320 */
[----:B------:R-:W-:-:S03]  /*1e80*/  IMAD R3, R12, R3, RZ ;  /* 0x000000030c037224 */ /* 0x000fc600078e02ff */
[----:B------:R-:W-:Y:S01]  /*1e90*/  SEL R5, R20, R18, P2 ;  /* 0x0000001214057207 */ /* 0x000fe20001000000 */
[----:B0-----:R-:W-:-:S05]  /*1ea0*/  FADD.FTZ R16, R19, R16 ;  /* 0x0000001013107221 */ /* 0x001fca0000010000 */
[----:B------:R-:W-:-:S13]  /*1eb0*/  FSETP.NE.FTZ.AND P1, PT, R16, RZ, PT ;  /* 0x000000ff1000720b */ /* 0x000fda0003f35000 */
[----:B------:R-:W0:Y:S02]  /*1ec0*/  @P1 MUFU.LG2 R11, R16 ;  /* 0x00000010000b1308 */ /* 0x000e240000000c00 */
[----:B0-----:R-:W-:Y:S01]  /*1ed0*/  @P1 FFMA.FTZ R22, R11, 0.69314718246459960938, R4 ;  /* 0x3f3172180b161823 */ /* 0x001fe20000010004 */
[----:B------:R-:W-:Y:S01]  /*1ee0*/  IMAD R4, R10, UR12, RZ ;  /* 0x0000000c0a047c24 */ /* 0x000fe2000f8e02ff */
        /* <DEDUP_REMOVED lines=29> */
[----:B------:R-:W-:Y:S01]  /*20c0*/  MOV R10, RZ ;  /* 0x000000ff000a7202 */ /* 0x000fe20000000f00 */
[----:B------:R-:W-:Y:S01]  /*20d0*/  HFMA2 R31, -RZ, RZ, 0, 0 ;  /* 0x00000000ff1f7431 */ /* 0x000fe200000001ff */
[----:B------:R-:W-:Y:S02]  /*20e0*/  LEA.HI R13, R7, UR15, RZ, 0x1e ;  /* 0x0000000f070d7c11 */ /* 0x000fe4000f8ff0ff */
[----:B------:R-:W-:-:S03]  /*20f0*/  ISETP.NE.U32.AND P0, PT, R30, RZ, PT ;  /* 0x000000ff1e00720c */ /* 0x000fc60003f05070 */
        /* <DEDUP_REMOVED lines=19> */
.L_x_457:
[----:B------:R-:W-:Y:S01]  /*2230*/  LEA.HI R2, R7, UR15, RZ, 0x1e ;  /* 0x0000000f07027c11 */ /* 0x000fe2000f8ff0ff */
[----:B------:R-:W-:Y:S01]  /*2240*/  IMAD.MOV.U32 R19, RZ, RZ, RZ ;  /* 0x000000ffff137224 */ /* 0x000fe200078e00ff */
[----:B------:R-:W-:Y:S02]  /*2250*/  MOV R18, R30 ;  /* 0x0000001e00127202 */ /* 0x000fe40000000f00 */
[----:B------:R-:W-:Y:S01]  /*2260*/  MOV R16, 0x2290 ;  /* 0x0000229000107802 */ /* 0x000fe20000000f00 */
[----:B------:R-:W-:Y:S02]  /*2270*/  IMAD.MOV.U32 R14, RZ, RZ, R2 ;  /* 0x000000ffff0e7224 */ /* 0x000fe400078e0002 */
[----:B------:R-:W-:Y:S05]  /*2280*/  CALL.REL.NOINC `($__internal_12_$__cuda_sm20_div_s64) ;  /* 0x0000002800247944 */ /* 0x000fea0003c00000 */
[----:B------:R-:W-:Y:S02]  /*2290*/  IADD3 R13, PT, PT, -R10, RZ, RZ ;  /* 0x000000ff0a0d7210 */ /* 0x000fe40007ffe1ff */
[----:B------:R-:W-:-:S03]  /*22a0*/  MOV R31, R11 ;  /* 0x0000000b001f7202 */ /* 0x000fc60000000f00 */
[----:B------:R-:W-:Y:S01]  /*22b0*/  IMAD R12, R30, R13, R2 ;  /* 0x0000000d1e0c7224 */ /* 0x000fe200078e0202 */
[----:B------:R-:W-:-:S07]  /*22c0*/  MOV R30, R10 ;  /* 0x0000000a001e7202 */ /* 0x000fce0000000f00 */
.L_x_458:
        /* <DEDUP_REMOVED lines=59> */
.L_x_460:
[----:B------:R-:W-:Y:S01]  /*2680*/  IMAD.MOV.U32 R14, RZ, RZ, R30 ;  /* 0x000000ffff0e7224 */ /* 0x000fe200078e001e */
[----:B------:R-:W-:Y:S01]  /*2690*/  MOV R19, R31 ;  /* 0x0000001f00137202 */ /* 0x000fe20000000f00 */
[----:B------:R-:W-:Y:S01]  /*26a0*/  IMAD.MOV.U32 R18, RZ, RZ, R34 ;  /* 0x000000ffff127224 */ /* 0x000fe200078e0022 */
[----:B------:R-:W-:Y:S02]  /*26b0*/  MOV R16, 0x26d0 ;  /* 0x000026d000107802 */ /* 0x000fe40000000f00 */
[----:B------:R-:W-:Y:S05]  /*26c0*/  CALL.REL.NOINC `($__internal_12_$__cuda_sm20_div_s64) ;  /* 0x0000002400147944 */ /* 0x000fea0003c00000 */
[----:B------:R-:W-:-:S05]  /*26d0*/  IADD3 R11, PT, PT, -R10, RZ, RZ ;  /* 0x000000ff0a0b7210 */ /* 0x000fca0007ffe1ff */
[----:B------:R-:W-:Y:S02]  /*26e0*/  IMAD R30, R11, R34, R30 ;  /* 0x000000220b1e7224 */ /* 0x000fe400078e021e */
.L_x_461:
[----:B------:R-:W-:Y:S05]  /*26f0*/  BSYNC.RECONVERGENT B0 ;  /* 0x0000000000007941 */ /* 0x000fea0003800200 */
.L_x_459:
[----:B------:R-:W-:Y:S01]  /*2700*/  IABS R20, R9 ;  /* 0x0000000900147213 */ /* 0x000fe20000000000 */
[----:B------:R-:W0:Y:S01]  /*2710*/  LDCU.U8 UR17, c[0x0][0x549] ;  /* 0x0000a920ff1177ac */ /* 0x000e220008000000 */
[----:B------:R-:W-:Y:S02]  /*2720*/  IABS R16, R6 ;  /* 0x0000000600107213 */ /* 0x000fe40000000000 */
[----:B------:R-:W1:Y:S01]  /*2730*/  I2F.U32.RP R11, R20 ;  /* 0x00000014000b7306 */ /* 0x000e620000209000 */
[----:B------:R-:W-:Y:S01]  /*2740*/  IABS R13, R15 ;  /* 0x0000000f000d7213 */ /* 0x000fe20000000000 */
[----:B------:R-:W2:Y:S01]  /*2750*/  LDCU.64 UR4, c[0x0][0x430] ;  /* 0x00008600ff0477ac */ /* 0x000ea20008000a00 */
[----:B------:R-:W-:Y:S02]  /*2760*/  IABS R17, R8 ;  /* 0x0000000800117213 */ /* 0x000fe40000000000 */
[----:B------:R-:W-:Y:S01]  /*2770*/  IABS R14, R5 ;  /* 0x00000005000e7213 */ /* 0x000fe20000000000 */
[----:B------:R-:W-:Y:S01]  /*2780*/  UIMAD UR18, UR7, UR12, URZ ;  /* 0x0000000c071272a4 */ /* 0x000fe2000f8e02ff */
[----:B------:R-:W-:Y:S01]  /*2790*/  ISETP.NE.AND P5, PT, R9, RZ, PT ;  /* 0x000000ff0900720c */ /* 0x000fe20003fa5270 */
[----:B------:R-:W3:Y:S01]  /*27a0*/  I2F.U32.RP R12, R16 ;  /* 0x00000010000c7306 */ /* 0x000ee20000209000 */
[----:B0-----:R-:W-:-:S07]  /*27b0*/  UISETP.NE.AND UP0, UPT, UR17, URZ, UPT ;  /* 0x000000ff1100728c */ /* 0x001fce000bf05270 */
[----:B-1----:R-:W0:Y:S01]  /*27c0*/  MUFU.RCP R11, R11 ;  /* 0x0000000b000b7308 */ /* 0x002e220000001000 */
[----:B--2---:R-:W-:-:S07]  /*27d0*/  USEL UR4, UR4, 0x1, UP0 ;  /* 0x0000000104047887 */ /* 0x004fce0008000000 */
        /* <DEDUP_REMOVED lines=8> */
[----:B------:R1:W2:Y:S01]  /*2860*/  F2I.FTZ.U32.TRUNC.NTZ R33, R32 ;  /* 0x0000002000217305 */ /* 0x0002a2000021f000 */
[----:B0-----:R-:W-:-:S07]  /*2870*/  IMAD.MOV R11, RZ, RZ, -R19 ;  /* 0x000000ffff0b7224 */ /* 0x001fce00078e0a13 */
[----:B------:R-:W-:Y:S01]  /*2880*/  MUFU.RCP R29, R29 ;  /* 0x0000001d001d7308 */ /* 0x000fe20000001000 */
[----:B------:R-:W-:Y:S02]  /*2890*/  IMAD.MOV.U32 R18, RZ, RZ, RZ ;  /* 0x000000ffff127224 */ /* 0x000fe400078e00ff */
[----:B------:R-:W-:Y:S01]  /*28a0*/  IMAD R28, R11, R20, RZ ;  /* 0x000000140b1c7224 */ /* 0x000fe200078e02ff */
[----:B------:R-:W-:Y:S01]  /*28b0*/  IABS R11, R6 ;  /* 0x00000006000b7213 */ /* 0x000fe20000000000 */
[----:B-1----:R-:W-:-:S03]  /*28c0*/  HFMA2 R32, -RZ, RZ, 0, 0 ;  /* 0x00000000ff207431 */ /* 0x002fc600000001ff */
[----:B------:R-:W0:Y:S01]  /*28d0*/  I2F.U32.RP R26, R17 ;  /* 0x00000011001a7306 */ /* 0x000e220000209000 */
[----:B--2---:R-:W-:Y:S01]  /*28e0*/  IADD3 R25, PT, PT, RZ, -R33, RZ ;  /* 0x80000021ff197210 */ /* 0x004fe20007ffe0ff */
[----:B------:R-:W-:Y:S01]  /*28f0*/  IMAD.HI.U32 R28, R19, R28, R18 ;  /* 0x0000001c131c7227 */ /* 0x000fe200078e0012 */
[----:B------:R-:W-:Y:S02]  /*2900*/  IABS R19, R30 ;  /* 0x0000001e00137213 */ /* 0x000fe40000000000 */
[----:B------:R-:W-:Y:S01]  /*2910*/  IABS R18, R9 ;  /* 0x0000000900127213 */ /* 0x000fe20000000000 */
[----:B------:R-:W-:Y:S02]  /*2920*/  IMAD R25, R25, R16, RZ ;  /* 0x0000001019197224 */ /* 0x000fe400078e02ff */
[----:B------:R-:W1:Y:S01]  /*2930*/  I2F.U32.RP R21, R14 ;  /* 0x0000000e00157306 */ /* 0x000e620000209000 */
[----:B------:R-:W-:-:S04]  /*2940*/  IMAD.HI.U32 R27, R28, R19, RZ ;  /* 0x000000131c1b7227 */ /* 0x000fc800078e00ff */
[----:B------:R-:W-:-:S03]  /*2950*/  IMAD.HI.U32 R25, R33, R25, R32 ;  /* 0x0000001921197227 */ /* 0x000fc600078e0020 */
[----:B0-----:R-:W0:Y:S01]  /*2960*/  MUFU.RCP R26, R26 ;  /* 0x0000001a001a7308 */ /* 0x001e220000001000 */
[----:B------:R-:W-:Y:S02]  /*2970*/  IMAD.MOV R18, RZ, RZ, -R18 ;  /* 0x000000ffff127224 */ /* 0x000fe400078e0a12 */
[----:B------:R-:W-:Y:S02]  /*2980*/  VIADD R29, R29, 0xffffffe ;  /* 0x0ffffffe1d1d7836 */ /* 0x000fe40000000000 */
[----:B------:R-:W-:Y:S02]  /*2990*/  IMAD R19, R27, R18, R19 ;  /* 0x000000121b137224 */ /* 0x000fe400078e0213 */
[----:B------:R-:W-:Y:S01]  /*29a0*/  IMAD.MOV R11, RZ, RZ, -R11 ;  /* 0x000000ffff0b7224 */ /* 0x000fe200078e0a0b */
[----:B-1----:R-:W1:Y:S01]  /*29b0*/  MUFU.RCP R21, R21 ;  /* 0x0000001500157308 */ /* 0x002e620000001000 */
[----:B------:R-:W-:Y:S01]  /*29c0*/  IMAD.HI.U32 R25, R25, R12, RZ ;  /* 0x0000000c19197227 */ /* 0x000fe200078e00ff */
[----:B------:R-:W-:-:S03]  /*29d0*/  ISETP.GT.U32.AND P3, PT, R20, R19, PT ;  /* 0x000000131400720c */ /* 0x000fc60003f64070 */
[----:B------:R-:W-:Y:S01]  /*29e0*/  IMAD R11, R25, R11, R12 ;  /* 0x0000000b190b7224 */ /* 0x000fe200078e020c */
[----:B------:R-:W-:Y:S01]  /*29f0*/  LOP3.LUT R12, R30, R9, RZ, 0x3c, !PT ;  /* 0x000000091e0c7212 */ /* 0x000fe200078e3cff */
[----:B------:R-:W-:Y:S01]  /*2a00*/  IMAD.MOV.U32 R28, RZ, RZ, RZ ;  /* 0x000000ffff1c7224 */ /* 0x000fe200078e00ff */
[----:B------:R-:W2:Y:S01]  /*2a10*/  F2I.FTZ.U32.TRUNC.NTZ R29, R29 ;  /* 0x0000001d001d7305 */ /* 0x000ea2000021f000 */
[----:B0-----:R-:W-:Y:S01]  /*2a20*/  VIADD R26, R26, 0xffffffe ;  /* 0x0ffffffe1a1a7836 */ /* 0x001fe20000000000 */
[----:B------:R-:W-:Y:S02]  /*2a30*/  ISETP.GT.U32.AND P1, PT, R16, R11, PT ;  /* 0x0000000b1000720c */ /* 0x000fe40003f24070 */
[----:B------:R-:W-:Y:S02]  /*2a40*/  ISETP.GE.AND P2, PT, R12, RZ, PT ;  /* 0x000000ff0c00720c */ /* 0x000fe40003f46270 */
[----:B------:R-:W-:Y:S01]  /*2a50*/  IABS R12, R2 ;  /* 0x00000002000c7213 */ /* 0x000fe20000000000 */
[----:B------:R-:W-:Y:S01]  /*2a60*/  @!P3 IMAD.IADD R19, R19, 0x1, -R20 ;  /* 0x000000011313b824 */ /* 0x000fe200078e0a14 */
[----:B------:R-:W0:Y:S01]  /*2a70*/  F2I.FTZ.U32.TRUNC.NTZ R33, R26 ;  /* 0x0000001a00217305 */ /* 0x000e22000021f000 */
[----:B-1----:R-:W-:-:S02]  /*2a80*/  IADD3 R21, PT, PT, R21, 0xffffffe, RZ ;  /* 0x0ffffffe15157810 */ /* 0x002fc40007ffe0ff */
[----:B------:R-:W-:Y:S02]  /*2a90*/  @!P3 IADD3 R27, PT, PT, R27, 0x1, RZ ;  /* 0x000000011b1bb810 */ /* 0x000fe40007ffe0ff */
[----:B------:R-:W-:Y:S02]  /*2aa0*/  ISETP.GE.U32.AND P6, PT, R19, R20, PT ;  /* 0x000000141300720c */ /* 0x000fe40003fc6070 */
[----:B--2---:R-:W-:Y:S01]  /*2ab0*/  IADD3 R18, PT, PT, RZ, -R29, RZ ;  /* 0x8000001dff127210 */ /* 0x004fe20007ffe0ff */
[----:B------:R-:W1:Y:S01]  /*2ac0*/  F2I.FTZ.U32.TRUNC.NTZ R21, R21 ;  /* 0x0000001500157305 */ /* 0x000e62000021f000 */
[----:B------:R-:W-:Y:S01]  /*2ad0*/  @!P1 IADD3 R11, PT, PT, R11, -R16, RZ ;  /* 0x800000100b0b9210 */ /* 0x000fe20007ffe0ff */
[----:B------:R-:W-:Y:S01]  /*2ae0*/  @!P1 VIADD R25, R25, 0x1 ;  /* 0x0000000119199836 */ /* 0x000fe20000000000 */
[----:B------:R-:W-:Y:S01]  /*2af0*/  LOP3.LUT R19, R10, R6, RZ, 0x3c, !PT ;  /* 0x000000060a137212 */ /* 0x000fe200078e3cff */
[----:B------:R-:W-:Y:S01]  /*2b00*/  IMAD R31, R18, R13, RZ ;  /* 0x0000000d121f7224 */ /* 0x000fe200078e02ff */
[----:B------:R-:W-:-:S02]  /*2b10*/  ISETP.GE.U32.AND P4, PT, R11, R16, PT ;  /* 0x000000100b00720c */ /* 0x000fc40003f86070 */
[----:B------:R-:W-:Y:S01]  /*2b20*/  IABS R18, R15 ;  /* 0x0000000f00127213 */ /* 0x000fe20000000000 */
[----:B------:R-:W-:Y:S01]  /*2b30*/  IMAD.HI.U32 R31, R29, R31, R28 ;  /* 0x0000001f1d1f7227 */ /* 0x000fe200078e001c */
[----:B------:R-:W-:Y:S02]  /*2b40*/  ISETP.GE.AND P0, PT, R19, RZ, PT ;  /* 0x000000ff1300720c */ /* 0x000fe40003f06270 */
[----:B------:R-:W-:Y:S01]  /*2b50*/  ISETP.NE.AND P3, PT, R6, RZ, PT ;  /* 0x000000ff0600720c */ /* 0x000fe20003f65270 */
[----:B0-----:R-:W-:Y:S01]  /*2b60*/  IMAD.MOV R11, RZ, RZ, -R33 ;  /* 0x000000ffff0b7224 */ /* 0x001fe200078e0a21 */
[----:B------:R-:W-:Y:S01]  /*2b70*/  @P6 IADD3 R27, PT, PT, R27, 0x1, RZ ;  /* 0x000000011b1b6810 */ /* 0x000fe20007ffe0ff */
[----:B------:R-:W-:Y:S01]  /*2b80*/  IMAD.MOV R18, RZ, RZ, -R18 ;  /* 0x000000ffff127224 */ /* 0x000fe200078e0a12 */
[----:B------:R-:W-:Y:S01]  /*2b90*/  MOV R20, RZ ;  /* 0x000000ff00147202 */ /* 0x000fe20000000f00 */
[----:B------:R-:W-:-:S04]  /*2ba0*/  IMAD.HI.U32 R31, R31, R12, RZ ;  /* 0x0000000c1f1f7227 */ /* 0x000fc800078e00ff */
[----:B------:R-:W-:Y:S02]  /*2bb0*/  IMAD.MOV.U32 R16, RZ, RZ, R11 ;  /* 0x000000ffff107224 */ /* 0x000fe400078e000b */
[----:B------:R-:W-:Y:S01]  /*2bc0*/  IMAD R12, R31, R18, R12 ;  /* 0x000000121f0c7224 */ /* 0x000fe200078e020c */
[----:B------:R-:W-:Y:S01]  /*2bd0*/  IABS R18, R8 ;  /* 0x0000000800127213 */ /* 0x000fe20000000000 */
[----:B-1----:R-:W-:Y:S02]  /*2be0*/  IMAD.MOV R11, RZ, RZ, -R21 ;  /* 0x000000ffff0b7224 */ /* 0x002fe400078e0a15 */
[----:B------:R-:W-:Y:S01]  /*2bf0*/  @P4 VIADD R25, R25, 0x1 ;  /* 0x0000000119194836 */ /* 0x000fe20000000000 */
[----:B------:R-:W-:Y:S01]  /*2c00*/  ISETP.GT.U32.AND P1, PT, R13, R12, PT ;  /* 0x0000000c0d00720c */ /* 0x000fe20003f24070 */
[----:B------:R-:W-:Y:S01]  /*2c10*/  IMAD R19, R16, R17, RZ ;  /* 0x0000001110137224 */ /* 0x000fe200078e02ff */
[----:B------:R-:W-:Y:S01]  /*2c20*/  ISETP.NE.AND P4, PT, R15, RZ, PT ;  /* 0x000000ff0f00720c */ /* 0x000fe20003f85270 */
        /* <DEDUP_REMOVED lines=11> */
[----:B------:R-:W-:Y:S01]  /*2ce0*/  @!P1 IADD3 R12, PT, PT, R12, -R13, RZ ;  /* 0x8000000d0c0c9210 */ /* 0x000fe20007ffe0ff */
[----:B------:R-:W-:Y:S02]  /*2cf0*/  IMAD.MOV R18, RZ, RZ, -R18 ;  /* 0x000000ffff127224 */ /* 0x000fe400078e0a12 */
[----:B------:R-:W-:Y:S01]  /*2d00*/  IMAD.HI.U32 R32, R32, R19, RZ ;  /* 0x0000001320207227 */ /* 0x000fe200078e00ff */
[----:B------:R-:W-:Y:S02]  /*2d10*/  ISETP.GE.U32.AND P2, PT, R12, R13, PT ;  /* 0x0000000d0c00720c */ /* 0x000fe40003f46070 */
[----:B------:R-:W-:Y:S01]  /*2d20*/  LOP3.LUT R12, R2, R15, RZ, 0x3c, !PT ;  /* 0x0000000f020c7212 */ /* 0x000fe200078e3cff */
[----:B------:R-:W-:-:S02]  /*2d30*/  IMAD.MOV R11, RZ, RZ, -R11 ;  /* 0x000000ffff0b7224 */ /* 0x000fc400078e0a0b */
[----:B------:R-:W-:Y:S01]  /*2d40*/  IMAD.HI.U32 R20, R20, R16, RZ ;  /* 0x0000001014147227 */ /* 0x000fe200078e00ff */
[----:B------:R-:W-:Y:S02]  /*2d50*/  ISETP.GE.AND P0, PT, R12, RZ, PT ;  /* 0x000000ff0c00720c */ /* 0x000fe40003f06270 */
[----:B------:R-:W-:Y:S01]  /*2d60*/  LOP3.LUT R12, R27, R8, RZ, 0x3c, !PT ;  /* 0x000000081b0c7212 */ /* 0x000fe200078e3cff */
[----:B------:R-:W-:Y:S02]  /*2d70*/  IMAD R18, R32, R18, R19 ;  /* 0x0000001220127224 */ /* 0x000fe400078e0213 */
[----:B------:R-:W-:Y:S02]  /*2d80*/  IMAD R11, R20, R11, R16 ;  /* 0x0000000b140b7224 */ /* 0x000fe400078e0210 */
[----:B------:R-:W-:Y:S01]  /*2d90*/  @!P1 VIADD R31, R31, 0x1 ;  /* 0x000000011f1f9836 */ /* 0x000fe20000000000 */
[----:B------:R-:W-:Y:S02]  /*2da0*/  ISETP.GT.U32.AND P3, PT, R17, R18, PT ;  /* 0x000000121100720c */ /* 0x000fe40003f64070 */
[----:B------:R-:W-:-:S02]  /*2db0*/  ISETP.GT.U32.AND P1, PT, R14, R11, PT ;  /* 0x0000000b0e00720c */ /* 0x000fc40003f24070 */
[----:B------:R-:W-:Y:S02]  /*2dc0*/  @P2 IADD3 R31, PT, PT, R31, 0x1, RZ ;  /* 0x000000011f1f2810 */ /* 0x000fe40007ffe0ff */
[----:B------:R-:W-:Y:S02]  /*2dd0*/  ISETP.GE.AND P2, PT, R12, RZ, PT ;  /* 0x000000ff0c00720c */ /* 0x000fe40003f46270 */
[----:B------:R-:W-:Y:S01]  /*2de0*/  LOP3.LUT R12, R25, R5, RZ, 0x3c, !PT ;  /* 0x00000005190c7212 */ /* 0x000fe200078e3cff */
[----:B------:R-:W-:Y:S01]  /*2df0*/  @!P0 IMAD.MOV R31, RZ, RZ, -R31 ;  /* 0x000000ffff1f8224 */ /* 0x000fe200078e0a1f */
[----:B------:R-:W-:Y:S02]  /*2e00*/  @!P4 LOP3.LUT R31, RZ, R15, RZ, 0x33, !PT ;  /* 0x0000000fff1fc212 */ /* 0x000fe400078e33ff */
[----:B------:R-:W-:Y:S01]  /*2e10*/  ISETP.GE.AND P0, PT, R12, RZ, PT ;  /* 0x000000ff0c00720c */ /* 0x000fe20003f06270 */
[----:B------:R-:W-:Y:S02]  /*2e20*/  @!P3 IMAD.IADD R18, R18, 0x1, -R17 ;  /* 0x000000011212b824 */ /* 0x000fe400078e0a11 */
[----:B------:R-:W-:Y:S01]  /*2e30*/  @!P1 IADD3 R11, PT, PT, R11, -R14, RZ ;  /* 0x8000000e0b0b9210 */ /* 0x000fe20007ffe0ff */
[----:B------:R-:W-:Y:S01]  /*2e40*/  @!P3 VIADD R32, R32, 0x1 ;  /* 0x000000012020b836 */ /* 0x000fe20000000000 */
[----:B------:R-:W-:-:S02]  /*2e50*/  ISETP.NE.AND P3, PT, R5, RZ, PT ;  /* 0x000000ff0500720c */ /* 0x000fc40003f65270 */
[----:B------:R-:W-:Y:S01]  /*2e60*/  ISETP.GE.U32.AND P6, PT, R18, R17, PT ;  /* 0x000000111200720c */ /* 0x000fe20003fc6070 */
[----:B------:R-:W-:Y:S01]  /*2e70*/  IMAD.WIDE R16, R31, UR13, RZ ;  /* 0x0000000d1f107c25 */ /* 0x000fe2000f8e02ff */
[----:B------:R-:W-:Y:S02]  /*2e80*/  ISETP.GE.U32.AND P4, PT, R11, R14, PT ;  /* 0x0000000e0b00720c */ /* 0x000fe40003f86070 */
[----:B------:R-:W-:Y:S01]  /*2e90*/  @!P1 IADD3 R20, PT, PT, R20, 0x1, RZ ;  /* 0x0000000114149810 */ /* 0x000fe20007ffe0ff */
[----:B------:R-:W-:Y:S02]  /*2ea0*/  IMAD.MOV R11, RZ, RZ, -R27 ;  /* 0x000000ffff0b7224 */ /* 0x000fe400078e0a1b */
[----:B------:R-:W-:-:S04]  /*2eb0*/  IMAD.WIDE.U32 R12, R0, UR4, R16 ;  /* 0x00000004000c7c25 */ /* 0x000fc8000f8e0010 */
[----:B------:R-:W-:Y:S02]  /*2ec0*/  IMAD.MOV R31, RZ, RZ, -R31 ;  /* 0x000000ffff1f7224 */ /* 0x000fe400078e0a1f */
[----:B------:R-:W-:Y:S02]  /*2ed0*/  @P6 VIADD R32, R32, 0x1 ;  /* 0x0000000120206836 */ /* 0x000fe40000000000 */
[----:B------:R-:W-:Y:S01]  /*2ee0*/  @P4 IADD3 R20, PT, PT, R20, 0x1, RZ ;  /* 0x0000000114144810 */ /* 0x000fe20007ffe0ff */
[----:B------:R-:W-:Y:S01]  /*2ef0*/  IMAD R11, R9, R11, R30 ;  /* 0x0000000b090b7224 */ /* 0x000fe200078e021e */
[----:B------:R-:W-:Y:S01]  /*2f00*/  IADD3 R9, PT, PT, -R25, RZ, RZ ;  /* 0x000000ff19097210 */ /* 0x000fe20007ffe1ff */
        /* <DEDUP_REMOVED lines=8> */
[----:B------:R-:W-:-:S02]  /*2f90*/  IMAD.MOV R2, RZ, RZ, -R32 ;  /* 0x000000ffff027224 */ /* 0x000fc400078e0a20 */
        /* <DEDUP_REMOVED lines=21> */
.L_x_456:
[----:B------:R-:W0:Y:S01]  /*30f0*/  LDC.64 R4, c[0x0][0x420] ;  /* 0x00010800ff047b82 */ /* 0x000e220000000a00 */
[----:B------:R-:W-:-:S05]  /*3100*/  IADD3 R2, PT, PT, R2, UR15, RZ ;  /* 0x0000000f02027c10 */ /* 0x000fca000fffe0ff */
[----:B0-----:R-:W-:-:S05]  /*3110*/  IMAD.WIDE.U32 R2, R2, 0x4, R4 ;  /* 0x0000000402027825 */ /* 0x001fca00078e0004 */
[----:B------:R1:W-:Y:S02]  /*3120*/  STG.E desc[UR10][R2.64], R22 ;  /* 0x0000001602007986 */ /* 0x0003e4000c10190a */
.L_x_455:
[----:B------:R-:W-:Y:S05]  /*3130*/  BSYNC.RECONVERGENT B1 ;  /* 0x0000000000017941 */ /* 0x000fea0003800200 */
.L_x_454:
        /* <DEDUP_REMOVED lines=16> */
.L_x_463:
[----:B------:R-:W-:Y:S05]  /*3240*/  BSYNC.RECONVERGENT B0 ;  /* 0x0000000000007941 */ /* 0x000fea0003800200 */
.L_x_462:
[----:B------:R-:W-:Y:S01]  /*3250*/  BAR.SYNC.DEFER_BLOCKING 0x0 ;  /* 0x0000000000007b1d */ /* 0x000fe20000010000 */
[----:B------:R-:W-:Y:S01]  /*3260*/  UISETP.GE.AND UP0, UPT, UR6, 0x1, UPT ;  /* 0x000000010600788c */ /* 0x000fe2000bf06270 */
[----:B------:R-:W-:Y:S01]  /*3270*/  HFMA2 R0, -RZ, RZ, 0, 0 ;  /* 0x00000000ff007431 */ /* 0x000fe200000001ff */
[----:B------:R-:W-:Y:S01]  /*3280*/  SHF.R.U32.HI R12, RZ, 0x4, R7 ;  /* 0x00000004ff0c7819 */ /* 0x000fe20000011607 */
[----:B------:R-:W-:Y:S01]  /*3290*/  IMAD.SHL.U32 R7, R7, 0x4, RZ ;  /* 0x0000000407077824 */ /* 0x000fe200078e00ff */
[----:B012---:R-:W-:Y:S01]  /*32a0*/  CS2R R2, SRZ ;  /* 0x0000000000027805 */ /* 0x007fe2000001ff00 */
[----:B------:R-:W-:-:S04]  /*32b0*/  IMAD.MOV.U32 R5, RZ, RZ, RZ ;  /* 0x000000ffff057224 */ /* 0x000fc800078e00ff */
        /* <DEDUP_REMOVED lines=42> */
.L_x_468:
        /* <DEDUP_REMOVED lines=133> */
.L_x_467:
        /* <DEDUP_REMOVED lines=73> */
.L_x_469:
[----:B------:R-:W-:-:S09]  /*4240*/  UISETP.NE.OR UP1, UPT, UR5, URZ, UP1 ;  /* 0x000000ff0500728c */ /* 0x000fd20008f25670 */
[----:B------:R-:W-:Y:S05]  /*4250*/  BRA.U !UP1, `(.L_x_465) ;  /* 0x0000000109947547 */ /* 0x000fea000b800000 */
.L_x_466:
[----:B------:R-:W-:-:S13]  /*4260*/  ISETP.GE.AND P0, PT, R12, UR13, PT ;  /* 0x0000000d0c007c0c */ /* 0x000fda000bf06270 */
.L_x_470:
        /* <DEDUP_REMOVED lines=36> */
.L_x_465:
        /* <DEDUP_REMOVED lines=10> */
.L_x_471:
        /* <DEDUP_REMOVED lines=12> */
.L_x_464:
        /* <DEDUP_REMOVED lines=81> */
        .weak           $__internal_12_$__cuda_sm20_div_s64
        .type           $__internal_12_$__cuda_sm20_div_s64,@function
        .size           $__internal_12_$__cuda_sm20_div_s64,(.L_x_7100 - $__internal_12_$__cuda_sm20_div_s64)
$__internal_12_$__cuda_sm20_div_s64:
        /* <DEDUP_REMOVED lines=83> */
[----:B------:R-:W-:Y:S05]  /*5050*/  RET.REL.NODEC R12 `(_ZN5flash32flash_fwd_splitkv_combine_kernelI23Flash_fwd_kernel_traitsILi64ELi64ELi256ELi4ELb0ELb0EN7cutlass6half_tE19Flash_kernel_traitsILi64ELi64ELi256ELi4ES3_EELi8ELi2ELb1EEEvNS_16Flash_fwd_paramsE) ;  /* 0xffffffac0ce87950 */ /* 0x000fea0003c3ffff */
.L_x_472:
        /* <DEDUP_REMOVED lines=10> */
.L_x_7100:


//--------------------- .text._ZN5flash32flash_fwd_splitkv_combine_kernelI23Flash_fwd_kernel_traitsILi64ELi64ELi256ELi4ELb0ELb0EN7cutlass6half_tE19Flash_kernel_traitsILi64ELi64ELi256ELi4ES3_EELi8ELi1ELb1EEEvNS_16Flash_fwd_paramsE --------------------------
	.section	.text._ZN5flash32flash_fwd_splitkv_combine_kernelI23Flash_fwd_kernel_traitsILi64ELi64ELi256ELi4ELb0ELb0EN7cutlass6half_tE19Flash_kernel_traitsILi64ELi64ELi256ELi4ES3_EELi8ELi1ELb1EEEvNS_16Flash_fwd_paramsE,"ax",@progbits
	.align	128
        .global         _ZN5flash32flash_fwd_splitkv_combine_kernelI23Flash_fwd_kernel_traitsILi64ELi64ELi256ELi4ELb0ELb0EN7cutlass6half_tE19Flash_kernel_traitsILi64ELi64ELi256ELi4ES3_EELi8ELi1ELb1EEEvNS_16Flash_fwd_paramsE
        .type           _ZN5flash32flash_fwd_splitkv_combine_kernelI23Flash_fwd_kernel_traitsILi64ELi64ELi256ELi4ELb0ELb0EN7cutlass6half_tE19Flash_kernel_traitsILi64ELi64ELi256ELi4ES3_EELi8ELi1ELb1EEEvNS_16Flash_fwd_paramsE,@function
        .size           _ZN5flash32flash_fwd_splitkv_combine_kernelI23Flash_fwd_kernel_traitsILi64ELi64ELi256ELi4ELb0ELb0EN7cutlass6half_tE19Flash_kernel_traitsILi64ELi64ELi256ELi4ES3_EELi8ELi1ELb1EEEvNS_16Flash_fwd_paramsE,(.L_x_7101 - _ZN5flash32flash_fwd_splitkv_combine_kernelI23Flash_fwd_kernel_traitsILi64ELi64ELi256ELi4ELb0ELb0EN7cutlass6half_tE19Flash_kernel_traitsILi64ELi64ELi256ELi4ES3_EELi8ELi1ELb1EEEvNS_16Flash_fwd_paramsE)
        .other          _ZN5flash32flash_fwd_splitkv_combine_kernelI23Flash_fwd_kernel_traitsILi64ELi64ELi256ELi4ELb0ELb0EN7cutlass6half_tE19Flash_kernel_traitsILi64ELi64ELi256ELi4ES3_EELi8ELi1ELb1EEEvNS_16Flash_fwd_paramsE,@"STO_CUDA_ENTRY STV_DEFAULT"
_ZN5flash32flash_fwd_splitkv_combine_kernelI23Flash_fwd_kernel_traitsILi64ELi64ELi256ELi4ELb0ELb0EN7cutlass6half_tE19Flash_kernel_traitsILi64ELi64ELi256ELi4ES3_EELi8ELi1ELb1EEEvNS_16Flash_fwd_paramsE:
.text._ZN5flash32flash_fwd_splitkv_combine_kernelI23Flash_fwd_kernel_traitsILi64ELi64ELi256ELi4ELb0ELb0EN7cutlass6half_tE19Flash_kernel_traitsILi64ELi64ELi256ELi4ES3_EELi8ELi1ELb1EEEvNS_16Flash_fwd_paramsE:
        /* <DEDUP_REMOVED lines=38> */
.L_x_473:
[----:B------:R-:W-:Y:S01]  /*0260*/  IMAD.U32 R14, RZ, RZ, UR16 ;  /* 0x00000010ff0e7e24 */ /* 0x000fe2000f8e00ff */
[----:B------:R-:W-:Y:S01]  /*0270*/  MOV R18, UR14 ;  /* 0x0000000e00127c02 */ /* 0x000fe20008000f00 */
[----:B------:R-:W-:Y:S01]  /*0280*/  IMAD.U32 R19, RZ, RZ, UR17 ;  /* 0x00000011ff137e24 */ /* 0x000fe2000f8e00ff */
[----:B------:R-:W-:Y:S02]  /*0290*/  MOV R17, UR9 ;  /* 0x0000000900117c02 */ /* 0x000fe40008000f00 */
[----:B------:R-:W-:Y:S02]  /*02a0*/  MOV R16, 0x2c0 ;  /* 0x000002c000107802 */ /* 0x000fe40000000f00 */
[----:B------:R-:W-:Y:S05]  /*02b0*/  CALL.REL.NOINC `($__internal_13_$__cuda_sm20_div_s64) ;  /* 0x00000048000c7944 */ /* 0x000fea0003c00000 */
.L_x_474:
        /* <DEDUP_REMOVED lines=30> */
.L_x_476:
[----:B------:R-:W-:Y:S01]  /*04a0*/  IMAD.MOV.U32 R14, RZ, RZ, R10 ;  /* 0x000000ffff0e7224 */ /* 0x000fe200078e000a */
[----:B------:R-:W-:Y:S02]  /*04b0*/  MOV R19, R11 ;  /* 0x0000000b00137202 */ /* 0x000fe40000000f00 */
[----:B------:R-:W-:Y:S02]  /*04c0*/  MOV R16, 0x4e0 ;  /* 0x000004e000107802 */ /* 0x000fe40000000f00 */
[----:B------:R-:W-:Y:S05]  /*04d0*/  CALL.REL.NOINC `($__internal_13_$__cuda_sm20_div_s64) ;  /* 0x0000004400847944 */ /* 0x000fea0003c00000 */
[----:B------:R-:W-:Y:S02]  /*04e0*/  MOV R4, R10 ;  /* 0x0000000a00047202 */ /* 0x000fe40000000f00 */
[----:B------:R-:W-:Y:S02]  /*04f0*/  MOV R5, R11 ;  /* 0x0000000b00057202 */ /* 0x000fe40000000f00 */
.L_x_477:
[----:B------:R-:W-:Y:S05]  /*0500*/  BSYNC.RECONVERGENT B0 ;  /* 0x0000000000007941 */ /* 0x000fea0003800200 */
.L_x_475:
        /* <DEDUP_REMOVED lines=57> */
.L_x_479:
[----:B------:R-:W-:Y:S01]  /*08a0*/  IMAD.MOV.U32 R14, RZ, RZ, R18 ;  /* 0x000000ffff0e7224 */ /* 0x000fe200078e0012 */
[----:B------:R-:W-:Y:S01]  /*08b0*/  MOV R18, R9 ;  /* 0x0000000900127202 */ /* 0x000fe20000000f00 */
[----:B------:R-:W-:Y:S01]  /*08c0*/  IMAD.MOV.U32 R19, RZ, RZ, R17 ;  /* 0x000000ffff137224 */ /* 0x000fe200078e0011 */
[----:B------:R-:W-:Y:S02]  /*08d0*/  MOV R17, R25 ;  /* 0x0000001900117202 */ /* 0x000fe40000000f00 */
[----:B------:R-:W-:Y:S02]  /*08e0*/  MOV R16, 0x900 ;  /* 0x0000090000107802 */ /* 0x000fe40000000f00 */
[----:B------:R-:W-:Y:S05]  /*08f0*/  CALL.REL.NOINC `($__internal_13_$__cuda_sm20_div_s64) ;  /* 0x00000040007c7944 */ /* 0x000fea0003c00000 */
.L_x_480:
[----:B------:R-:W-:Y:S05]  /*0900*/  BSYNC.RECONVERGENT B0 ;  /* 0x0000000000007941 */ /* 0x000fea0003800200 */
.L_x_478:
        /* <DEDUP_REMOVED lines=123> */
.L_x_482:
[----:B------:R-:W-:Y:S01]  /*10c0*/  IMAD.MOV.U32 R14, RZ, RZ, R10 ;  /* 0x000000ffff0e7224 */ /* 0x000fe200078e000a */
[----:B------:R-:W-:Y:S01]  /*10d0*/  MOV R18, R8 ;  /* 0x0000000800127202 */ /* 0x000fe20000000f00 */
[----:B------:R-:W-:Y:S01]  /*10e0*/  IMAD.MOV.U32 R19, RZ, RZ, R11 ;  /* 0x000000ffff137224 */ /* 0x000fe200078e000b */
[----:B------:R-:W-:Y:S02]  /*10f0*/  MOV R17, R0 ;  /* 0x0000000000117202 */ /* 0x000fe40000000f00 */
[----:B------:R-:W-:Y:S02]  /*1100*/  MOV R16, 0x1120 ;  /* 0x0000112000107802 */ /* 0x000fe40000000f00 */
[----:B------:R-:W-:Y:S05]  /*1110*/  CALL.REL.NOINC `($__internal_13_$__cuda_sm20_div_s64) ;  /* 0x0000003800747944 */ /* 0x000fea0003c00000 */
[----:B------:R-:W-:Y:S02]  /*1120*/  MOV R32, R10 ;  /* 0x0000000a00207202 */ /* 0x000fe40000000f00 */
[----:B------:R-:W-:Y:S02]  /*1130*/  MOV R33, R11 ;  /* 0x0000000b00217202 */ /* 0x000fe40000000f00 */
.L_x_483:
[----:B------:R-:W-:Y:S05]  /*1140*/  BSYNC.RECONVERGENT B0 ;  /* 0x0000000000007941 */ /* 0x000fea0003800200 */
.L_x_481:
        /* <DEDUP_REMOVED lines=57> */
.L_x_485:
[----:B------:R-:W-:Y:S01]  /*14e0*/  IMAD.MOV.U32 R14, RZ, RZ, R4 ;  /* 0x000000ffff0e7224 */ /* 0x000fe200078e0004 */
[----:B------:R-:W-:Y:S01]  /*14f0*/  MOV R19, R5 ;  /* 0x0000000500137202 */ /* 0x000fe20000000f00 */
[----:B------:R-:W-:Y:S01]  /*1500*/  IMAD.MOV.U32 R18, RZ, RZ, R6 ;  /* 0x000000ffff127224 */ /* 0x000fe200078e0006 */
[----:B------:R-:W-:Y:S02]  /*1510*/  MOV R16, 0x1530 ;  /* 0x0000153000107802 */ /* 0x000fe40000000f00 */
[----:B------:R-:W-:Y:S05]  /*1520*/  CALL.REL.NOINC `($__internal_13_$__cuda_sm20_div_s64) ;  /* 0x0000003400707944 */ /* 0x000fea0003c00000 */
[----:B------:R-:W-:Y:S02]  /*1530*/  MOV R26, R10 ;  /* 0x0000000a001a7202 */ /* 0x000fe40000000f00 */
[----:B------:R-:W-:Y:S02]  /*1540*/  MOV R27, R11 ;  /* 0x0000000b001b7202 */ /* 0x000fe40000000f00 */
.L_x_486:
[----:B------:R-:W-:Y:S05]  /*1550*/  BSYNC.RECONVERGENT B0 ;  /* 0x0000000000007941 */ /* 0x000fea0003800200 */
.L_x_484:
        /* <DEDUP_REMOVED lines=27> */
[----:B------:R-:W-:-:S02]  /*1710*/  IMAD.HI.U32 R5, R11, R5, R10 ;  /* 0x000000050b057227 */ /* 0x000fc400078e000a */
[----:B------:R-:W0:Y:S01]  /*1720*/  @!P1 S2R R11, SR_CgaCtaId ;  /* 0x00000000000b9919 */ /* 0x000e220000008800 */
        /* <DEDUP_REMOVED lines=12> */
[----:B0-----:R-:W-:Y:S02]  /*17f0*/  @!P1 LEA R11, R11, R2, 0x18 ;  /* 0x000000020b0b9211 */ /* 0x001fe400078ec0ff */
[----:B------:R-:W-:-:S03]  /*1800*/  SHF.R.U32.HI R2, RZ, 0x1, R7 ;  /* 0x00000001ff027819 */ /* 0x000fc60000011607 */
[----:B------:R-:W-:Y:S01]  /*1810*/  @!P1 IMAD R11, R24, 0x24, R11 ;  /* 0x00000024180b9824 */ /* 0x000fe200078e020b */
[----:B-1----:R-:W-:-:S03]  /*1820*/  @!P1 LEA R3, R4, R3, 0x18 ;  /* 0x0000000304039211 */ /* 0x002fc600078ec0ff */
[----:B------:R-:W-:Y:S01]  /*1830*/  @P3 VIADD R5, R5, 0x1 ;  /* 0x0000000105053836 */ /* 0x000fe20000000000 */
[----:B------:R-:W-:-:S03]  /*1840*/  @!P1 LEA R11, R2, R11, 0x2 ;  /* 0x0000000b020b9211 */ /* 0x000fc600078e10ff */
[----:B------:R-:W-:Y:S01]  /*1850*/  @!P2 IMAD.MOV R5, RZ, RZ, -R5 ;  /* 0x000000ffff05a224 */ /* 0x000fe200078e0a05 */
[----:B------:R-:W-:Y:S01]  /*1860*/  @!P0 LOP3.LUT R5, RZ, UR5, RZ, 0x33, !PT ;  /* 0x00000005ff058c12 */ /* 0x000fe2000f8e33ff */
[C---:B------:R-:W-:Y:S01]  /*1870*/  @!P1 IMAD R3, R16.reuse, 0x24, R3 ;  /* 0x0000002410039824 */ /* 0x040fe200078e0203 */
[----:B---3--:R-:W-:-:S03]  /*1880*/  ISETP.GE.AND P0, PT, R16, UR18, PT ;  /* 0x0000001210007c0c */ /* 0x008fc6000bf06270 */
[----:B------:R-:W-:Y:S01]  /*1890*/  IMAD R10, R5, UR10, RZ ;  /* 0x0000000a050a7c24 */ /* 0x000fe2000f8e02ff */
[----:B------:R-:W0:Y:S01]  /*18a0*/  LDCU.64 UR10, c[0x0][0x358] ;  /* 0x00006b00ff0a77ac */ /* 0x000e220008000a00 */
[----:B------:R-:W-:-:S03]  /*18b0*/  @!P1 IMAD.IADD R14, R3, 0x1, R14 ;  /* 0x00000001030e9824 */ /* 0x000fc600078e020e */
        /* <DEDUP_REMOVED lines=19> */
.L_x_488:
[----:B0-----:R-:W-:Y:S05]  /*19f0*/  BSYNC.RECONVERGENT B0 ;  /* 0x0000000000007941 */ /* 0x001fea0003800200 */
.L_x_487:
[----:B-----5:R-:W-:Y:S01]  /*1a00*/  @!P1 STS [R14], R17 ;  /* 0x000000110e009388 */ /* 0x020fe20000000800 */
[----:B-1----:R-:W0:Y:S01]  /*1a10*/  I2F.RP R18, R13 ;  /* 0x0000000d00127306 */ /* 0x002e220000209400 */
[----:B------:R-:W-:Y:S01]  /*1a20*/  IABS R3, R15 ;  /* 0x0000000f00037213 */ /* 0x000fe20000000000 */
[----:B------:R-:W-:Y:S01]  /*1a30*/  BSSY.RECONVERGENT B1, `(.L_x_489) ;  /* 0x000016c000017945 */ /* 0x000fe20003800200 */
[----:B------:R-:W-:Y:S01]  /*1a40*/  BAR.SYNC.DEFER_BLOCKING 0x0 ;  /* 0x0000000000007b1d */ /* 0x000fe20000010000 */
[----:B------:R-:W-:-:S05]  /*1a50*/  ISETP.NE.AND P5, PT, R10, RZ, PT ;  /* 0x000000ff0a00720c */ /* 0x000fca0003fa5270 */
[----:B------:R-:W1:Y:S08]  /*1a60*/  I2F.RP R16, R3 ;  /* 0x0000000300107306 */ /* 0x000e700000209400 */
[----:B0-----:R-:W0:Y:S08]  /*1a70*/  MUFU.RCP R20, R18 ;  /* 0x0000001200147308 */ /* 0x001e300000001000 */
[----:B-1----:R-:W1:Y:S01]  /*1a80*/  MUFU.RCP R28, R16 ;  /* 0x00000010001c7308 */ /* 0x002e620000001000 */
[----:B------:R2:W3:Y:S01]  /*1a90*/  @!P1 LDS R23, [R11] ;  /* 0x000000000b179984 */ /* 0x0004e20000000800 */
[----:B0-----:R-:W-:-:S06]  /*1aa0*/  VIADD R20, R20, 0xffffffe ;  /* 0x0ffffffe14147836 */ /* 0x001fcc0000000000 */
[----:B------:R0:W4:Y:S01]  /*1ab0*/  F2I.FTZ.U32.TRUNC.NTZ R21, R20 ;  /* 0x0000001400157305 */ /* 0x000122000021f000 */
[----:B-1----:R-:W-:-:S07]  /*1ac0*/  VIADD R28, R28, 0xffffffe ;  /* 0x0ffffffe1c1c7836 */ /* 0x002fce0000000000 */
[----:B------:R-:W1:Y:S01]  /*1ad0*/  F2I.FTZ.U32.TRUNC.NTZ R29, R28 ;  /* 0x0000001c001d7305 */ /* 0x000e62000021f000 */
[----:B--2---:R-:W-:Y:S01]  /*1ae0*/  IABS R11, R12 ;  /* 0x0000000c000b7213 */ /* 0x004fe20000000000 */
[----:B0-----:R-:W-:Y:S02]  /*1af0*/  HFMA2 R20, -RZ, RZ, 0, 0 ;  /* 0x00000000ff147431 */ /* 0x001fe400000001ff */
[----:B----4-:R-:W-:-:S04]  /*1b00*/  IMAD.MOV R22, RZ, RZ, -R21 ;  /* 0x000000ffff167224 */ /* 0x010fc800078e0a15 */
[----:B------:R-:W-:Y:S02]  /*1b10*/  IMAD R22, R22, R13, RZ ;  /* 0x0000000d16167224 */ /* 0x000fe400078e02ff */
[----:B-1----:R-:W-:Y:S02]  /*1b20*/  IMAD.MOV R18, RZ, RZ, -R29 ;  /* 0x000000ffff127224 */ /* 0x002fe400078e0a1d */
[----:B------:R-:W-:Y:S01]  /*1b30*/  IMAD.HI.U32 R22, R21, R22, R20 ;  /* 0x0000001615167227 */ /* 0x000fe200078e0014 */
[----:B------:R-:W-:Y:S01]  /*1b40*/  IABS R20, R10 ;  /* 0x0000000a00147213 */ /* 0x000fe20000000000 */
[----:B---3--:R-:W0:Y:S02]  /*1b50*/  SHFL.BFLY PT, R4, R23, 0x1, 0x1f ;  /* 0x0c201f0017047f89 */ /* 0x008e2400000e0000 */
[----:B------:R-:W-:Y:S02]  /*1b60*/  IMAD.MOV.U32 R28, RZ, RZ, RZ ;  /* 0x000000ffff1c7224 */ /* 0x000fe400078e00ff */
[----:B------:R-:W-:-:S02]  /*1b70*/  IMAD R18, R18, R3, RZ ;  /* 0x0000000312127224 */ /* 0x000fc400078e02ff */
[----:B------:R-:W-:Y:S02]  /*1b80*/  IMAD.MOV R20, RZ, RZ, -R20 ;  /* 0x000000ffff147224 */ /* 0x000fe400078e0a14 */
[----:B------:R-:W-:-:S04]  /*1b90*/  IMAD.HI.U32 R18, R29, R18, R28 ;  /* 0x000000121d127227 */ /* 0x000fc800078e001c */
[----:B------:R-:W-:-:S04]  /*1ba0*/  IMAD.HI.U32 R22, R22, R11, RZ ;  /* 0x0000000b16167227 */ /* 0x000fc800078e00ff */
[----:B------:R-:W-:Y:S02]  /*1bb0*/  IMAD R20, R22, R20, R11 ;  /* 0x0000001416147224 */ /* 0x000fe400078e020b */
[----:B------:R-:W-:-:S03]  /*1bc0*/  IMAD.HI.U32 R18, R18, R11, RZ ;  /* 0x0000000b12127227 */ /* 0x000fc600078e00ff */
[----:B------:R-:W-:Y:S01]  /*1bd0*/  ISETP.GT.U32.AND P2, PT, R13, R20, PT ;  /* 0x000000140d00720c */ /* 0x000fe20003f44070 */
[----:B------:R-:W-:Y:S01]  /*1be0*/  IMAD.MOV R14, RZ, RZ, -R18 ;  /* 0x000000ffff0e7224 */ /* 0x000fe200078e0a12 */
[----:B0-----:R-:W-:-:S03]  /*1bf0*/  FMNMX.FTZ R4, R4, R23, !PT ;  /* 0x0000001704047209 */ /* 0x001fc60007810000 */
[C---:B------:R-:W-:Y:S01]  /*1c00*/  IMAD R14, R3.reuse, R14, R11 ;  /* 0x0000000e030e7224 */ /* 0x040fe200078e020b */
[----:B------:R-:W-:Y:S02]  /*1c10*/  LOP3.LUT R11, R12, R13, RZ, 0x3c, !PT ;  /* 0x0000000d0c0b7212 */ /* 0x000fe400078e3cff */
[----:B------:R-:W-:Y:S02]  /*1c20*/  FSETP.NEU.FTZ.AND P0, PT, R4, -INF , PT ;  /* 0xff8000000400780b */ /* 0x000fe40003f1d000 */
[----:B------:R-:W-:Y:S02]  /*1c30*/  LOP3.LUT R12, R12, R15, RZ, 0x3c, !PT ;  /* 0x0000000f0c0c7212 */ /* 0x000fe400078e3cff */
[----:B------:R-:W-:Y:S01]  /*1c40*/  FSEL R4, R4, RZ, P0 ;  /* 0x000000ff04047208 */ /* 0x000fe20000000000 */
[----:B------:R-:W-:Y:S01]  /*1c50*/  @!P2 VIADD R22, R22, 0x1 ;  /* 0x000000011616a836 */ /* 0x000fe20000000000 */
[----:B------:R-:W-:Y:S02]  /*1c60*/  ISETP.GT.U32.AND P0, PT, R3, R14, PT ;  /* 0x0000000e0300720c */ /* 0x000fe40003f04070 */
[----:B------:R-:W-:Y:S01]  /*1c70*/  @!P2 IADD3 R20, PT, PT, R20, -R13, RZ ;  /* 0x8000000d1414a210 */ /* 0x000fe20007ffe0ff */
[----:B------:R-:W-:Y:S01]  /*1c80*/  FADD.FTZ R17, -R4, R23 ;  /* 0x0000001704117221 */ /* 0x000fe20000010100 */
[----:B------:R-:W-:-:S02]  /*1c90*/  ISETP.GE.AND P2, PT, R12, RZ, PT ;  /* 0x000000ff0c00720c */ /* 0x000fc40003f46270 */
[----:B------:R-:W-:Y:S01]  /*1ca0*/  ISETP.GE.U32.AND P1, PT, R20, R13, PT ;  /* 0x0000000d1400720c */ /* 0x000fe20003f26070 */
[----:B------:R-:W-:Y:S01]  /*1cb0*/  FMUL.FTZ R17, R17, 1.4426950216293334961 ;  /* 0x3fb8aa3b11117820 */ /* 0x000fe20000410000 */
[----:B------:R-:W-:Y:S02]  /*1cc0*/  ISETP.GE.AND P3, PT, R11, RZ, PT ;  /* 0x000000ff0b00720c */ /* 0x000fe40003f66270 */
[----:B------:R-:W-:-:S03]  /*1cd0*/  SHF.R.S32.HI R12, RZ, 0x1f, R10 ;  /* 0x0000001fff0c7819 */ /* 0x000fc6000001140a */
[----:B------:R-:W0:Y:S01]  /*1ce0*/  MUFU.EX2 R17, R17 ;  /* 0x0000001100117308 */ /* 0x000e220000000800 */
[----:B------:R-:W-:Y:S02]  /*1cf0*/  @!P0 IMAD.IADD R14, R14, 0x1, -R3 ;  /* 0x000000010e0e8824 */ /* 0x000fe400078e0a03 */
[----:B------:R-:W-:Y:S01]  /*1d00*/  @!P0 VIADD R18, R18, 0x1 ;  /* 0x0000000112128836 */ /* 0x000fe20000000000 */
[----:B------:R-:W-:Y:S02]  /*1d10*/  ISETP.NE.AND P0, PT, R15, RZ, PT ;  /* 0x000000ff0f00720c */ /* 0x000fe40003f05270 */
[----:B------:R-:W-:Y:S01]  /*1d20*/  ISETP.GE.U32.AND P4, PT, R14, R3, PT ;  /* 0x000000030e00720c */ /* 0x000fe20003f86070 */
[----:B------:R-:W-:-:S05]  /*1d30*/  @P1 VIADD R22, R22, 0x1 ;  /* 0x0000000116161836 */ /* 0x000fca0000000000 */
[----:B------:R-:W-:Y:S01]  /*1d40*/  MOV R3, R22 ;  /* 0x0000001600037202 */ /* 0x000fe20000000f00 */
[----:B------:R-:W-:Y:S01]  /*1d50*/  IMAD.MOV.U32 R22, RZ, RZ, 0x7f800000 ;  /* 0x7f800000ff167424 */ /* 0x000fe200078e00ff */
[----:B0-----:R-:W0:Y:S03]  /*1d60*/  SHFL.BFLY PT, R16, R17, 0x1, 0x1f ;  /* 0x0c201f0011107f89 */ /* 0x001e2600000e0000 */
[----:B------:R-:W-:Y:S01]  /*1d70*/  @!P3 IMAD.MOV R3, RZ, RZ, -R3 ;  /* 0x000000ffff03b224 */ /* 0x000fe200078e0a03 */
[----:B------:R-:W-:Y:S01]  /*1d80*/  ISETP.NE.AND P3, PT, R5, RZ, PT ;  /* 0x000000ff0500720c */ /* 0x000fe20003f65270 */
[----:B------:R-:W-:Y:S01]  /*1d90*/  @P4 VIADD R18, R18, 0x1 ;  /* 0x0000000112124836 */ /* 0x000fe20000000000 */
[----:B------:R-:W-:Y:S02]  /*1da0*/  @!P5 LOP3.LUT R3, RZ, R13, RZ, 0x33, !PT ;  /* 0x0000000dff03d212 */ /* 0x000fe400078e33ff */
[----:B------:R-:W-:-:S02]  /*1db0*/  SEL R13, RZ, 0x1, !P3 ;  /* 0x00000001ff0d7807 */ /* 0x000fc40005800000 */
[----:B------:R-:W-:Y:S02]  /*1dc0*/  @!P2 IADD3 R18, PT, PT, -R18, RZ, RZ ;  /* 0x000000ff1212a210 */ /* 0x000fe40007ffe1ff */
[----:B------:R-:W-:Y:S02]  /*1dd0*/  @!P0 LOP3.LUT R18, RZ, R15, RZ, 0x33, !PT ;  /* 0x0000000fff128212 */ /* 0x000fe400078e33ff */
[----:B------:R-:W-:Y:S02]  /*1de0*/  LOP3.LUT P0, RZ, R7, 0x3f1, RZ, 0xc0, !PT ;  /* 0x000003f107ff7812 */ /* 0x000fe4000780c0ff */
[----:B------:R-:W-:Y:S02]  /*1df0*/  ISETP.LT.U32.AND P2, PT, R26, R3, PT ;  /* 0x000000031a00720c */ /* 0x000fe40003f41070 */
[----:B------:R-:W-:Y:S02]  /*1e00*/  SHF.R.S32.HI R5, RZ, 0x1f, R3 ;  /* 0x0000001fff057819 */ /* 0x000fe40000011403 */
[----:B------:R-:W-:Y:S01]  /*1e10*/  LOP3.LUT R13, R12, R13, RZ, 0xfc, !PT ;  /* 0x0000000d0c0d7212 */ /* 0x000fe200078efcff */
[----:B------:R-:W-:Y:S01]  /*1e20*/  IMAD R12, R18, UR13, RZ ;  /* 0x0000000d120c7c24 */ /* 0x000fe2000f8e02ff */
[----:B------:R-:W-:Y:S01]  /*1e30*/  ISETP.LT.AND.EX P2, PT, R27, R5, PT, P2 ;  /* 0x000000051b00720c */ /* 0x000fe20003f41320 */
[----:B0-----:R-:W-:-:S03]  /*1e40*/  FADD.FTZ R16, R17, R16 ;  /* 0x0000001011107221 */ /* 0x001fc60000010000 */
[----:B------:R-:W-:Y:S01]  /*1e50*/  SEL R5, R26, R3, P2 ;  /* 0x000000031a057207 */ /* 0x000fe20001000000 */
[----:B------:R-:W-:Y:S01]  /*1e60*/  IMAD R3, R13, R12, RZ ;  /* 0x0000000c0d037224 */ /* 0x000fe200078e02ff */
        /* <DEDUP_REMOVED lines=56> */
.L_x_492:
[----:B------:R-:W-:Y:S01]  /*21f0*/  LEA.HI R2, R7, UR15, RZ, 0x1f ;  /* 0x0000000f07027c11 */ /* 0x000fe2000f8ff8ff */
[----:B------:R-:W-:Y:S01]  /*2200*/  IMAD.MOV.U32 R19, RZ, RZ, RZ ;  /* 0x000000ffff137224 */ /* 0x000fe200078e00ff */
[----:B------:R-:W-:Y:S02]  /*2210*/  MOV R18, R30 ;  /* 0x0000001e00127202 */ /* 0x000fe40000000f00 */
[----:B------:R-:W-:Y:S01]  /*2220*/  MOV R16, 0x2250 ;  /* 0x0000225000107802 */ /* 0x000fe20000000f00 */
[----:B------:R-:W-:Y:S02]  /*2230*/  IMAD.MOV.U32 R14, RZ, RZ, R2 ;  /* 0x000000ffff0e7224 */ /* 0x000fe400078e0002 */
[----:B------:R-:W-:Y:S05]  /*2240*/  CALL.REL.NOINC `($__internal_13_$__cuda_sm20_div_s64) ;  /* 0x0000002800287944 */ /* 0x000fea0003c00000 */
[----:B------:R-:W-:Y:S02]  /*2250*/  IADD3 R13, PT, PT, -R10, RZ, RZ ;  /* 0x000000ff0a0d7210 */ /* 0x000fe40007ffe1ff */
[----:B------:R-:W-:-:S03]  /*2260*/  MOV R31, R11 ;  /* 0x0000000b001f7202 */ /* 0x000fc60000000f00 */
[----:B------:R-:W-:Y:S01]  /*2270*/  IMAD R12, R30, R13, R2 ;  /* 0x0000000d1e0c7224 */ /* 0x000fe200078e0202 */
[----:B------:R-:W-:-:S07]  /*2280*/  MOV R30, R10 ;  /* 0x0000000a001e7202 */ /* 0x000fce0000000f00 */
.L_x_493:
        /* <DEDUP_REMOVED lines=59> */
.L_x_495:
[----:B------:R-:W-:Y:S01]  /*2640*/  IMAD.MOV.U32 R14, RZ, RZ, R30 ;  /* 0x000000ffff0e7224 */ /* 0x000fe200078e001e */
[----:B------:R-:W-:Y:S01]  /*2650*/  MOV R19, R31 ;  /* 0x0000001f00137202 */ /* 0x000fe20000000f00 */
[----:B------:R-:W-:Y:S01]  /*2660*/  IMAD.MOV.U32 R18, RZ, RZ, R34 ;  /* 0x000000ffff127224 */ /* 0x000fe200078e0022 */
[----:B------:R-:W-:Y:S02]  /*2670*/  MOV R16, 0x2690 ;  /* 0x0000269000107802 */ /* 0x000fe40000000f00 */
[----:B------:R-:W-:Y:S05]  /*2680*/  CALL.REL.NOINC `($__internal_13_$__cuda_sm20_div_s64) ;  /* 0x0000002400187944 */ /* 0x000fea0003c00000 */
[----:B------:R-:W-:-:S05]  /*2690*/  IADD3 R11, PT, PT, -R10, RZ, RZ ;  /* 0x000000ff0a0b7210 */ /* 0x000fca0007ffe1ff */
[----:B------:R-:W-:Y:S02]  /*26a0*/  IMAD R30, R11, R34, R30 ;  /* 0x000000220b1e7224 */ /* 0x000fe400078e021e */
.L_x_496:
[----:B------:R-:W-:Y:S05]  /*26b0*/  BSYNC.RECONVERGENT B0 ;  /* 0x0000000000007941 */ /* 0x000fea0003800200 */
.L_x_494:
        /* <DEDUP_REMOVED lines=159> */
.L_x_491:
[----:B------:R-:W0:Y:S01]  /*30b0*/  LDC.64 R4, c[0x0][0x420] ;  /* 0x00010800ff047b82 */ /* 0x000e220000000a00 */
[----:B------:R-:W-:-:S05]  /*30c0*/  IADD3 R2, PT, PT, R2, UR15, RZ ;  /* 0x0000000f02027c10 */ /* 0x000fca000fffe0ff */
[----:B0-----:R-:W-:-:S05]  /*30d0*/  IMAD.WIDE.U32 R2, R2, 0x4, R4 ;  /* 0x0000000402027825 */ /* 0x001fca00078e0004 */
[----:B------:R1:W-:Y:S02]  /*30e0*/  STG.E desc[UR10][R2.64], R22 ;  /* 0x0000001602007986 */ /* 0x0003e4000c10190a */
.L_x_490:
[----:B------:R-:W-:Y:S05]  /*30f0*/  BSYNC.RECONVERGENT B1 ;  /* 0x0000000000017941 */ /* 0x000fea0003800200 */
.L_x_489:
        /* <DEDUP_REMOVED lines=17> */
.L_x_498:
[----:B------:R-:W-:Y:S05]  /*3210*/  BSYNC.RECONVERGENT B0 ;  /* 0x0000000000007941 */ /* 0x000fea0003800200 */
.L_x_497:
        /* <DEDUP_REMOVED lines=49> */
.L_x_503:
        /* <DEDUP_REMOVED lines=133> */
.L_x_502:
        /* <DEDUP_REMOVED lines=73> */
.L_x_504:
[----:B------:R-:W-:-:S09]  /*4210*/  UISETP.NE.OR UP1, UPT, UR5, URZ, UP1 ;  /* 0x000000ff0500728c */ /* 0x000fd20008f25670 */
[----:B------:R-:W-:Y:S05]  /*4220*/  BRA.U !UP1, `(.L_x_500) ;  /* 0x0000000109947547 */ /* 0x000fea000b800000 */
.L_x_501:
[----:B------:R-:W-:-:S13]  /*4230*/  ISETP.GE.AND P0, PT, R12, UR13, PT ;  /* 0x0000000d0c007c0c */ /* 0x000fda000bf06270 */
.L_x_505:
        /* <DEDUP_REMOVED lines=36> */
.L_x_500:
        /* <DEDUP_REMOVED lines=10> */
.L_x_506:
        /* <DEDUP_REMOVED lines=12> */
.L_x_499:
        /* <DEDUP_REMOVED lines=81> */
        .weak           $__internal_13_$__cuda_sm20_div_s64
        .type           $__internal_13_$__cuda_sm20_div_s64,@function
        .size           $__internal_13_$__cuda_sm20_div_s64,(.L_x_7101 - $__internal_13_$__cuda_sm20_div_s64)
$__internal_13_$__cuda_sm20_div_s64:
        /* <DEDUP_REMOVED lines=83> */
[----:B------:R-:W-:Y:S05]  /*5020*/  RET.REL.NODEC R12 `(_ZN5flash32flash_fwd_splitkv_combine_kernelI23Flash_fwd_kernel_traitsILi64ELi64ELi256ELi4ELb0ELb0EN7cutlass6half_tE19Flash_kernel_traitsILi64ELi64ELi256ELi4ES3_EELi8ELi1ELb1EEEvNS_16Flash_fwd_paramsE) ;  /* 0xffffffac0cf47950 */ /* 0x000fea0003c3ffff */
.L_x_507:
        /* <DEDUP_REMOVED lines=13> */
.L_x_7101:


//--------------------- .text._ZN5flash24flash_fwd_splitkv_kernelI23Flash_fwd_kernel_traitsILi64ELi64ELi256ELi4ELb0ELb0EN7cutlass6half_tE19Flash_kernel_traitsILi64ELi64ELi256ELi4ES3_EELb1ELb0ELb0ELb0ELb0ELb0ELb0ELb0EEEvNS_16Flash_fwd_paramsE --------------------------
	.section	.text._ZN5flash24flash_fwd_splitkv_kernelI23Flash_fwd_kernel_traitsILi64ELi64ELi256ELi4ELb0ELb0EN7cutlass6half_tE19Flash_kernel_traitsILi64ELi64ELi256ELi4ES3_EELb1ELb0ELb0ELb0ELb0ELb0ELb0ELb0EEEvNS_16Flash_fwd_paramsE,"ax",@progbits
	.align	128
        .global         _ZN5flash24flash_fwd_splitkv_kernelI23Flash_fwd_kernel_traitsILi64ELi64ELi256ELi4ELb0ELb0EN7cutlass6half_tE19Flash_kernel_traitsILi64ELi64ELi256ELi4ES3_EELb1ELb0ELb0ELb0ELb0ELb0ELb0ELb0EEEvNS_16Flash_fwd_paramsE
        .type           _ZN5flash24flash_fwd_splitkv_kernelI23Flash_fwd_kernel_traitsILi64ELi64ELi256ELi4ELb0ELb0EN7cutlass6half_tE19Flash_kernel_traitsILi64ELi64ELi256ELi4ES3_EELb1ELb0ELb0ELb0ELb0ELb0ELb0ELb0EEEvNS_16Flash_fwd_paramsE,@function
        .size           _ZN5flash24flash_fwd_splitkv_kernelI23Flash_fwd_kernel_traitsILi64ELi64ELi256ELi4ELb0ELb0EN7cutlass6half_tE19Flash_kernel_traitsILi64ELi64ELi256ELi4ES3_EELb1ELb0ELb0ELb0ELb0ELb0ELb0ELb0EEEvNS_16Flash_fwd_paramsE,(.L_x_7130 - _ZN5flash24flash_fwd_splitkv_kernelI23Flash_fwd_kernel_traitsILi64ELi64ELi256ELi4ELb0ELb0EN7cutlass6half_tE19Flash_kernel_traitsILi64ELi64ELi256ELi4ES3_EELb1ELb0ELb0ELb0ELb0ELb0ELb0ELb0EEEvNS_16Flash_fwd_paramsE)
        .other          _ZN5flash24flash_fwd_splitkv_kernelI23Flash_fwd_kernel_traitsILi64ELi64ELi256ELi4ELb0ELb0EN7cutlass6half_tE19Flash_kernel_traitsILi64ELi64ELi256ELi4ES3_EELb1ELb0ELb0ELb0ELb0ELb0ELb0ELb0EEEvNS_16Flash_fwd_paramsE,@"STO_CUDA_ENTRY STV_DEFAULT"
_ZN5flash24flash_fwd_splitkv_kernelI23Flash_fwd_kernel_traitsILi64ELi64ELi256ELi4ELb0ELb0EN7cutlass6half_tE19Flash_kernel_traitsILi64ELi64ELi256ELi4ES3_EELb1ELb0ELb0ELb0ELb0ELb0ELb0ELb0EEEvNS_16Flash_fwd_paramsE:
.text._ZN5flash24flash_fwd_splitkv_kernelI23Flash_fwd_kernel_traitsILi64ELi64ELi256ELi4ELb0ELb0EN7cutlass6half_tE19Flash_kernel_traitsILi64ELi64ELi256ELi4ES3_EELb1ELb0ELb0ELb0ELb0ELb0ELb0ELb0EEEvNS_16Flash_fwd_paramsE:
[----:B------:R-:W-:Y:S08]  /*0000*/  LDC R1, c[0x0][0x37c] ;  /* 0x0000df00ff017b82 */ /* 0x000ff00000000800 */
[----:B------:R-:W1:Y:S01]  /*0010*/  LDC.64 R2, c[0x0][0x460] ;  /* 0x00011800ff027b82 */ /* 0x000e620000000a00 */
[----:B------:R-:W2:Y:S01]  /*0020*/  S2R R6, SR_CTAID.Y ;  /* 0x0000000000067919 */ /* 0x000ea20000002600 */
[----:B------:R-:W3:Y:S01]  /*0030*/  LDCU.64 UR16, c[0x0][0x358] ;  /* 0x00006b00ff1077ac */ /* 0x000ee20008000a00 */
[----:B------:R-:W-:Y:S01]  /*0040*/  IMAD.MOV.U32 R236, RZ, RZ, -0x1 ;  /* 0xffffffffffec7424 */ /* 0x000fe200078e00ff */
[----:B------:R-:W4:Y:S04]  /*0050*/  LDCU.64 UR4, c[0x0][0x478] ;  /* 0x00008f00ff0477ac */ /* 0x000f280008000a00 */
[----:B------:R-:W2:Y:S01]  /*0060*/  LDC.64 R4, c[0x0][0x460] ;  /* 0x00011800ff047b82 */ /* 0x000ea20000000a00 */
[----:B------:R-:W3:Y:S01]  /*0070*/  LDCU.64 UR6, c[0x0][0x470] ;  /* 0x00008e00ff0677ac */ /* 0x000ee20008000a00 */
[----:B-1----:R-:W-:-:S02]  /*0080*/  ISETP.NE.U32.AND P0, PT, R2, RZ, PT ;  /* 0x000000ff0200720c */ /* 0x002fc40003f05070 */
[----:B------:R-:W-:Y:S02]  /*0090*/  ISETP.NE.U32.AND P4, PT, R2, RZ, PT ;  /* 0x000000ff0200720c */ /* 0x000fe40003f85070 */
[C---:B------:R-:W-:Y:S02]  /*00a0*/  ISETP.NE.AND.EX P0, PT, R3.reuse, RZ, PT, P0 ;  /* 0x000000ff0300720c */ /* 0x040fe40003f05300 */
[----:B------:R-:W-:Y:S02]  /*00b0*/  ISETP.NE.AND.EX P4, PT, R3, RZ, PT, P4 ;  /* 0x000000ff0300720c */ /* 0x000fe40003f85340 */
[----:B------:R-:W1:Y:S01]  /*00c0*/  LDC.64 R2, c[0x0][0x468] ;  /* 0x00011a00ff027b82 */ /* 0x000e620000000a00 */
[----:B--2---:R-:W-:Y:S01]  /*00d0*/  IMAD.WIDE.U32 R12, R6, 0x4, R4 ;  /* 0x00000004060c7825 */ /* 0x004fe200078e0004 */
[----:B----4-:R-:W-:Y:S02]  /*00e0*/  ISETP.NE.U32.AND P2, PT, RZ, UR4, PT ;  /* 0x00000004ff007c0c */ /* 0x010fe4000bf45070 */
[----:B---3--:R-:W-:-:S02]  /*00f0*/  ISETP.NE.U32.AND P3, PT, RZ, UR6, PT ;  /* 0x00000006ff007c0c */ /* 0x008fc4000bf65070 */
[----:B------:R-:W-:Y:S01]  /*0100*/  ISETP.NE.AND.EX P2, PT, RZ, UR5, PT, P2 ;  /* 0x00000005ff007c0c */ /* 0x000fe2000bf45320 */
[----:B------:R-:W-:Y:S01]  /*0110*/  IMAD.SHL.U32 R15, R6, 0x4, RZ ;  /* 0x00000004060f7824 */ /* 0x000fe200078e00ff */
[----:B------:R-:W-:Y:S01]  /*0120*/  ISETP.NE.AND.EX P3, PT, RZ, UR7, PT, P3 ;  /* 0x00000007ff007c0c */ /* 0x000fe2000bf65330 */
[----:B------:R-:W2:Y:S04]  /*0130*/  @P0 LDG.E R236, desc[UR16][R12.64] ;  /* 0x000000100cec0981 */ /* 0x000ea8000c1e1900 */
[----:B------:R1:W2:Y:S01]  /*0140*/  @P4 LDG.E R17, desc[UR16][R12.64+0x4] ;  /* 0x000004100c114981 */ /* 0x0002a2000c1e1900 */
[----:B------:R-:W-:Y:S01]  /*0150*/  SHF.R.U32.HI R10, RZ, 0x1e, R6 ;  /* 0x0000001eff0a7819 */ /* 0x000fe20000011606 */
[----:B------:R-:W-:-:S04]  /*0160*/  IMAD.MOV.U32 R4, RZ, RZ, RZ ;  /* 0x000000ffff047224 */ /* 0x000fc800078e00ff */
[C---:B------:R-:W-:Y:S01]  /*0170*/  @P2 IADD3 R8, P0, PT, R15.reuse, UR4, RZ ;  /* 0x000000040f082c10 */ /* 0x040fe2000ff1e0ff */
[----:B------:R-:W3:Y:S01]  /*0180*/  LDCU.U8 UR4, c[0x0][0x532] ;  /* 0x0000a640ff0477ac */ /* 0x000ee20008000000 */
[----:B------:R-:W4:Y:S01]  /*0190*/  S2R R11, SR_CTAID.X ;  /* 0x00000000000b7919 */ /* 0x000f220000002500 */
[----:B------:R-:W-:Y:S01]  /*01a0*/  @P3 IADD3 R18, P1, PT, R15, UR6, RZ ;  /* 0x000000060f123c10 */ /* 0x000fe2000ff3e0ff */
[----:B------:R-:W2:Y:S01]  /*01b0*/  @!P4 LDC R7, c[0x0][0x434] ;  /* 0x00010d00ff07cb82 */ /* 0x000ea20000000800 */
[C---:B------:R-:W-:Y:S02]  /*01c0*/  @P2 IADD3.X R9, PT, PT, R10.reuse, UR5, RZ, P0, !PT ;  /* 0x000000050a092c10 */ /* 0x040fe400087fe4ff */
[----:B------:R-:W-:-:S03]  /*01d0*/  @P3 IADD3.X R19, PT, PT, R10, UR7, RZ, P1, !PT ;  /* 0x000000070a133c10 */ /* 0x000fc60008ffe4ff */
[----:B------:R2:W5:Y:S02]  /*01e0*/  @P2 LDG.E R195, desc[UR16][R8.64] ;  /* 0x0000001008c32981 */ /* 0x000564000c1e1900 */
[----:B------:R-:W2:Y:S02]  /*01f0*/  @!P2 LDC R0, c[0x0][0x43c] ;  /* 0x00010f00ff00ab82 */ /* 0x000ea40000000800 */
[----:B------:R2:W5:Y:S01]  /*0200*/  @P3 LDG.E R4, desc[UR16][R18.64] ;  /* 0x0000001012043981 */ /* 0x000562000c1e1900 */
[----:B-1----:R-:W-:-:S05]  /*0210*/  IADD3 R12, P0, PT, R15, R2, RZ ;  /* 0x000000020f0c7210 */ /* 0x002fca0007f1e0ff */
[----:B------:R-:W-:Y:S01]  /*0220*/  IMAD.X R13, R10, 0x1, R3, P0 ;  /* 0x000000010a0d7824 */ /* 0x000fe200000e0603 */
[----:B------:R-:W-:-:S04]  /*0230*/  ISETP.NE.U32.AND P0, PT, R2, RZ, PT ;  /* 0x000000ff0200720c */ /* 0x000fc80003f05070 */
[C---:B------:R-:W-:Y:S02]  /*0240*/  ISETP.NE.AND.EX P0, PT, R3.reuse, RZ, PT, P0 ;  /* 0x000000ff0300720c */ /* 0x040fe40003f05300 */
[----:B---3--:R-:W-:Y:S02]  /*0250*/  ISETP.NE.AND P1, PT, RZ, UR4, PT ;  /* 0x00000004ff007c0c */ /* 0x008fe4000bf25270 */
[----:B------:R-:W-:Y:S01]  /*0260*/  ISETP.EQ.U32.AND P3, PT, R2, RZ, PT ;  /* 0x000000ff0200720c */ /* 0x000fe20003f62070 */
[----:B------:R-:W1:Y:S03]  /*0270*/  @!P2 LDC.64 R8, c[0x0][0x488] ;  /* 0x00012200ff08ab82 */ /* 0x000e660000000a00 */
[----:B------:R-:W-:-:S05]  /*0280*/  ISETP.EQ.OR.EX P3, PT, R3, RZ, !P1, P3 ;  /* 0x000000ff0300720c */ /* 0x000fca0004f62730 */
[----:B------:R-:W3:Y:S01]  /*0290*/  @!P0 LDC R3, c[0x0][0x438] ;  /* 0x00010e00ff038b82 */ /* 0x000ee20000000800 */
[----:B------:R-:W-:Y:S02]  /*02a0*/  IMAD.MOV.U32 R5, RZ, RZ, -0x1 ;  /* 0xffffffffff057424 */ /* 0x000fe400078e00ff */
[----:B----4-:R-:W-:-:S05]  /*02b0*/  IMAD.SHL.U32 R2, R11, 0x40, RZ ;  /* 0x000000400b027824 */ /* 0x010fca00078e00ff */
[----:B------:R4:W5:Y:S01]  /*02c0*/  @!P3 LDG.E R5, desc[UR16][R12.64] ;  /* 0x000000100c05b981 */ /* 0x000962000c1e1900 */
[----:B--2---:R-:W-:-:S05]  /*02d0*/  @P4 IMAD.IADD R7, R17, 0x1, -R236 ;  /* 0x0000000111074824 */ /* 0x004fca00078e0aec */
[----:B------:R-:W-:Y:S01]  /*02e0*/  ISETP.GT.AND P3, PT, R7, R2, PT ;  /* 0x000000020700720c */ /* 0x000fe20003f64270 */
[----:B-1-34-:R-:W-:-:S12]  /*02f0*/  @!P0 BRA `(.L_x_508) ;  /* 0x00000000000c8947 */ /* 0x01afd80003800000 */
[----:B------:R-:W2:Y:S02]  /*0300*/  @P1 LDG.E R14, desc[UR16][R12.64+0x4] ;  /* 0x000004100c0e1981 */ /* 0x000ea4000c1e1900 */
[----:B--2--5:R-:W-:-:S06]  /*0310*/  @P1 IADD3 R3, PT, PT, R14, -R5, RZ ;  /* 0x800000050e031210 */ /* 0x024fcc0007ffe0ff */
[----:B------:R1:W5:Y:S02]  /*0320*/  @!P1 LDG.E R3, desc[UR16][R12.64] ;  /* 0x000000100c039981 */ /* 0x000364000c1e1900 */
.L_x_508:
[----:B------:R-:W-:Y:S01]  /*0330*/  @!P2 ISETP.NE.U32.AND P0, PT, R8, RZ, PT ;  /* 0x000000ff0800a20c */ /* 0x000fe20003f05070 */
[----:B------:R-:W-:-:S12]  /*0340*/  @!P3 EXIT ;  /* 0x000000000000b94d */ /* 0x000fd80003800000 */
[----:B------:R-:W2:Y:S01]  /*0350*/  LDCU UR5, c[0x0][0x438] ;  /* 0x00008700ff0577ac */ /* 0x000ea20008000800 */
[----:B------:R-:W-:Y:S01]  /*0360*/  @!P2 ISETP.NE.AND.EX P0, PT, R9, RZ, PT, P0 ;  /* 0x000000ff0900a20c */ /* 0x000fe20003f05300 */
[--C-:B-----5:R-:W-:Y:S01]  /*0370*/  @P2 IMAD.IADD R195, R195, 0x1, -R4.reuse ;  /* 0x00000001c3c32824 */ /* 0x120fe200078e0a04 */
[----:B-1----:R-:W1:Y:S01]  /*0380*/  S2R R13, SR_CTAID.Z ;  /* 0x00000000000d7919 */ /* 0x002e620000002700 */
[----:B------:R-:W3:Y:S01]  /*0390*/  LDCU UR14, c[0x0][0x508] ;  /* 0x0000a100ff0e77ac */ /* 0x000ee20008000800 */
[----:B------:R-:W-:Y:S01]  /*03a0*/  @!P2 SEL R0, R0, RZ, P0 ;  /* 0x000000ff0000a207 */ /* 0x000fe20000000000 */
[----:B------:R-:W4:Y:S03]  /*03b0*/  S2R R228, SR_TID.X ;  /* 0x0000000000e47919 */ /* 0x000f260000002100 */
[----:B------:R-:W-:Y:S01]  /*03c0*/  @!P2 IADD3 R195, PT, PT, R0, R3, -R4 ;  /* 0x0000000300c3a210 */ /* 0x000fe20007ffe804 */
[----:B------:R-:W-:-:S04]  /*03d0*/  VIADD R0, R11, 0x1 ;  /* 0x000000010b007836 */ /* 0x000fc80000000000 */
[----:B------:R-:W-:Y:S02]  /*03e0*/  VIADD R9, R195, 0xff ;  /* 0x000000ffc3097836 */ /* 0x000fe40000000000 */
[----:B------:R-:W-:Y:S01]  /*03f0*/  IMAD R0, R0, 0x40, -R7 ;  /* 0x0000004000007824 */ /* 0x000fe200078e0a07 */
[----:B--2---:R-:W-:Y:S02]  /*0400*/  UIADD3 UR5, UPT, UPT, UR5, 0xff, URZ ;  /* 0x000000ff05057890 */ /* 0x004fe4000fffe0ff */
[----:B------:R-:W-:Y:S02]  /*0410*/  SHF.R.S32.HI R8, RZ, 0x1f, R9 ;  /* 0x0000001fff087819 */ /* 0x000fe40000011409 */
[----:B---3--:R-:W-:Y:S01]  /*0420*/  IADD3 R3, PT, PT, R9, UR14, R0 ;  /* 0x0000000e09037c10 */ /* 0x008fe2000fffe000 */
[----:B------:R-:W-:Y:S01]  /*0430*/  USHF.R.S32.HI UR4, URZ, 0x1f, UR5 ;  /* 0x0000001fff047899 */ /* 0x000fe20008011405 */
[----:B------:R-:W-:Y:S02]  /*0440*/  LEA.HI R8, R8, R9, RZ, 0x8 ;  /* 0x0000000908087211 */ /* 0x000fe400078f40ff */
[----:B------:R-:W-:Y:S01]  /*0450*/  SHF.R.S32.HI R0, RZ, 0x1f, R3 ;  /* 0x0000001fff007819 */ /* 0x000fe20000011403 */
[----:B------:R-:W-:-:S03]  /*0460*/  ULEA.HI UR4, UR4, UR5, URZ, 0x8 ;  /* 0x0000000504047291 */ /* 0x000fc6000f8f40ff */
[----:B------:R-:W-:Y:S01]  /*0470*/  LEA.HI R0, R0, R3, RZ, 0x8 ;  /* 0x0000000300007211 */ /* 0x000fe200078f40ff */
[----:B------:R-:W-:Y:S01]  /*0480*/  USHF.R.S32.HI UR4, URZ, 0x8, UR4 ;  /* 0x00000008ff047899 */ /* 0x000fe20008011404 */
[----:B------:R-:W-:Y:S02]  /*0490*/  SHF.R.S32.HI R3, RZ, 0x8, R8 ;  /* 0x00000008ff037819 */ /* 0x000fe40000011408 */
[----:B------:R-:W-:-:S04]  /*04a0*/  SHF.R.S32.HI R0, RZ, 0x8, R0 ;  /* 0x00000008ff007819 */ /* 0x000fc80000011400 */
[----:B------:R-:W-:Y:S01]  /*04b0*/  VIMNMX3 R3, R3, UR4, R0, PT ;  /* 0x0000000403037c0f */ /* 0x000fe2000b800100 */
[----:B------:R-:W-:-:S03]  /*04c0*/  IMAD.MOV.U32 R0, RZ, RZ, R6 ;  /* 0x000000ffff007224 */ /* 0x000fc600078e0006 */
[----:B------:R-:W-:-:S13]  /*04d0*/  ISETP.GT.AND P0, PT, R3, RZ, PT ;  /* 0x000000ff0300720c */ /* 0x000fda0003f04270 */
[----:B-1--4-:R-:W-:Y:S05]  /*04e0*/  @P0 BRA `(.L_x_509) ;  /* 0x0000000400a40947 */ /* 0x012fea0003800000 */
[----:B------:R-:W-:Y:S01]  /*04f0*/  ISETP.NE.AND P0, PT, R236, -0x1, PT ;  /* 0xffffffffec00780c */ /* 0x000fe20003f05270 */
[----:B------:R-:W1:Y:S01]  /*0500*/  LDC.64 R4, c[0x0][0x408] ;  /* 0x00010200ff047b82 */ /* 0x000e620000000a00 */
[----:B------:R-:W2:Y:S01]  /*0510*/  LDCU UR4, c[0x0][0x440] ;  /* 0x00008800ff0477ac */ /* 0x000ea20008000800 */
[----:B------:R-:W-:Y:S01]  /*0520*/  SHF.L.U32 R10, R228, 0x3, RZ ;  /* 0x00000003e40a7819 */ /* 0x000fe200000006ff */
[----:B------:R-:W-:Y:S01]  /*0530*/  IMAD.IADD R3, R7, 0x1, -R2 ;  /* 0x0000000107037824 */ /* 0x000fe200078e0a02 */
[----:B------:R-:W-:Y:S01]  /*0540*/  SHF.R.U32.HI R228, RZ, 0x3, R228 ;  /* 0x00000003ffe47819 */ /* 0x000fe200000116e4 */
[----:B------:R-:W-:Y:S01]  /*0550*/  IMAD.MOV.U32 R11, RZ, RZ, RZ ;  /* 0x000000ffff0b7224 */ /* 0x000fe200078e00ff */
[----:B------:R-:W-:Y:S01]  /*0560*/  LOP3.LUT R10, R10, 0x38, RZ, 0xc0, !PT ;  /* 0x000000380a0a7812 */ /* 0x000fe200078ec0ff */
[----:B------:R-:W3:Y:S01]  /*0570*/  LDCU UR6, c[0x0][0x3e0] ;  /* 0x00007c00ff0677ac */ /* 0x000ee20008000800 */
[----:B------:R-:W-:Y:S01]  /*0580*/  IADD3 R12, PT, PT, R228, 0x30, RZ ;  /* 0x00000030e40c7810 */ /* 0x000fe20007ffe0ff */
[----:B------:R-:W-:Y:S03]  /*0590*/  BSSY.RECONVERGENT B0, `(.L_x_510) ;  /* 0x000002d000007945 */ /* 0x000fe60003800200 */
[----:B------:R-:W4:Y:S01]  /*05a0*/  @!P0 LDC.64 R8, c[0x0][0x400] ;  /* 0x00010000ff088b82 */ /* 0x000f220000000a00 */
[----:B--2---:R-:W-:Y:S01]  /*05b0*/  ISETP.GE.AND P1, PT, R10, UR4, PT ;  /* 0x000000040a007c0c */ /* 0x004fe2000bf26270 */
[----:B------:R-:W2:Y:S03]  /*05c0*/  LDCU.64 UR4, c[0x0][0x410] ;  /* 0x00008200ff0477ac */ /* 0x000ea60008000a00 */
[----:B------:R-:W-:Y:S01]  /*05d0*/  ISETP.GE.OR P4, PT, R228, R3, P1 ;  /* 0x00000003e400720c */ /* 0x000fe20000f86670 */
[----:B-1----:R-:W-:-:S04]  /*05e0*/  @P0 IMAD.WIDE.U32 R14, R236, R4, RZ ;  /* 0x00000004ec0e0225 */ /* 0x002fc800078e00ff */
[----:B----4-:R-:W-:-:S04]  /*05f0*/  @!P0 IMAD.WIDE.U32 R16, R6, R8, RZ ;  /* 0x0000000806108225 */ /* 0x010fc800078e00ff */
[----:B------:R-:W-:Y:S01]  /*0600*/  @!P0 IMAD R9, R6, R9, R17 ;  /* 0x0000000906098224 */ /* 0x000fe200078e0211 */
[----:B------:R-:W-:Y:S01]  /*0610*/  @!P0 MOV R6, R16 ;  /* 0x0000001000068202 */ /* 0x000fe20000000f00 */
[----:B------:R-:W-:Y:S01]  /*0620*/  IMAD.WIDE.U32 R16, R2, R4, R10 ;  /* 0x0000000402107225 */ /* 0x000fe200078e000a */
[----:B------:R-:W-:Y:S02]  /*0630*/  @P0 MOV R6, R14 ;  /* 0x0000000e00060202 */ /* 0x000fe40000000f00 */
[----:B------:R-:W-:Y:S01]  /*0640*/  IADD3 R14, PT, PT, R228, 0x20, RZ ;  /* 0x00000020e40e7810 */ /* 0x000fe20007ffe0ff */
[-C--:B------:R-:W-:Y:S01]  /*0650*/  @P0 IMAD R9, R236, R5.reuse, R15 ;  /* 0x00000005ec090224 */ /* 0x080fe200078e020f */
[----:B------:R-:W-:Y:S01]  /*0660*/  IADD3 R16, P0, PT, R6, R16, RZ ;  /* 0x0000001006107210 */ /* 0x000fe20007f1e0ff */
[----:B------:R-:W-:Y:S01]  /*0670*/  IMAD R8, R2, R5, R17 ;  /* 0x0000000502087224 */ /* 0x000fe200078e0211 */
[----:B------:R-:W1:Y:S01]  /*0680*/  @!P4 LDC.64 R6, c[0x0][0x3f0] ;  /* 0x0000fc00ff06cb82 */ /* 0x000e620000000a00 */
[----:B------:R-:W-:-:S02]  /*0690*/  ISETP.GE.OR P2, PT, R14, R3, P1 ;  /* 0x000000030e00720c */ /* 0x000fc40000f46670 */
[----:B------:R-:W-:Y:S02]  /*06a0*/  IMAD.X R17, R9, 0x1, R8, P0 ;  /* 0x0000000109117824 */ /* 0x000fe400000e0608 */
[C---:B--2---:R-:W-:Y:S01]  /*06b0*/  IMAD.WIDE.U32 R8, R13.reuse, UR4, R16 ;  /* 0x000000040d087c25 */ /* 0x044fe2000f8e0010 */
[----:B------:R-:W2:Y:S03]  /*06c0*/  LDCU UR4, c[0x0][0x434] ;  /* 0x00008680ff0477ac */ /* 0x000ea60008000800 */
[----:B------:R-:W-:Y:S01]  /*06d0*/  IMAD R19, R13, UR5, R9 ;  /* 0x000000050d137c24 */ /* 0x000fe2000f8e0209 */
[----:B------:R-:W-:Y:S01]  /*06e0*/  @!P4 MOV R18, R8 ;  /* 0x000000080012c202 */ /* 0x000fe20000000f00 */
[----:B---3--:R-:W-:Y:S02]  /*06f0*/  IMAD R13, R0, UR6, R13 ;  /* 0x00000006000d7c24 */ /* 0x008fe4000f8e020d */
[----:B------:R-:W-:-:S02]  /*0700*/  VIADD R16, R228, 0x10 ;  /* 0x00000010e4107836 */ /* 0x000fc40000000000 */
[----:B------:R-:W-:-:S03]  /*0710*/  @!P4 IMAD.WIDE.U32 R20, R228, R4, R18 ;  /* 0x00000004e414c225 */ /* 0x000fc600078e0012 */
[----:B------:R-:W-:Y:S01]  /*0720*/  ISETP.GE.OR P3, PT, R16, R3, P1 ;  /* 0x000000031000720c */ /* 0x000fe20000f66670 */
[----:B------:R-:W-:Y:S01]  /*0730*/  @!P4 IMAD R0, R228, R5, R21 ;  /* 0x00000005e400c224 */ /* 0x000fe200078e0215 */
[----:B------:R-:W-:Y:S02]  /*0740*/  ISETP.GE.OR P1, PT, R12, R3, P1 ;  /* 0x000000030c00720c */ /* 0x000fe40000f26670 */
[----:B-1----:R-:W-:Y:S01]  /*0750*/  @!P4 LEA R6, P0, R20, R6, 0x1 ;  /* 0x000000061406c211 */ /* 0x002fe200078008ff */
[----:B--2---:R-:W-:-:S03]  /*0760*/  IMAD R13, R13, UR4, R2 ;  /* 0x000000040d0d7c24 */ /* 0x004fc6000f8e0202 */
[----:B------:R-:W-:-:S05]  /*0770*/  @!P4 LEA.HI.X R7, R20, R7, R0, 0x1, P0 ;  /* 0x000000071407c211 */ /* 0x000fca00000f0c00 */
[----:B------:R1:W-:Y:S01]  /*0780*/  @!P4 STG.E.128 desc[UR16][R6.64], RZ ;  /* 0x000000ff0600c986 */ /* 0x0003e2000c101d10 */
[----:B------:R-:W-:Y:S05]  /*0790*/  @P3 BRA `(.L_x_511) ;  /* 0x0000000000303947 */ /* 0x000fea0003800000 */
[----:B------:R-:W2:Y:S01]  /*07a0*/  LDCU.64 UR4, c[0x0][0x3f0] ;  /* 0x00007e00ff0477ac */ /* 0x000ea20008000a00 */
[----:B-1----:R-:W-:Y:S01]  /*07b0*/  IADD3 R7, P0, PT, R228, 0x10, RZ ;  /* 0x00000010e4077810 */ /* 0x002fe20007f1e0ff */
[----:B------:R-:W-:Y:S01]  /*07c0*/  IMAD.MOV.U32 R20, RZ, RZ, R8 ;  /* 0x000000ffff147224 */ /* 0x000fe200078e0008 */
[----:B------:R-:W-:-:S03]  /*07d0*/  MOV R21, R19 ;  /* 0x0000001300157202 */ /* 0x000fc60000000f00 */
[----:B------:R-:W-:Y:S02]  /*07e0*/  IMAD.X R15, RZ, RZ, RZ, P0 ;  /* 0x000000ffff0f7224 */ /* 0x000fe400000e06ff */
[----:B------:R-:W-:-:S04]  /*07f0*/  IMAD.WIDE.U32 R20, R7, R4, R20 ;  /* 0x0000000407147225 */ /* 0x000fc800078e0014 */
[----:B------:R-:W-:-:S04]  /*0800*/  IMAD R0, R15, R4, RZ ;  /* 0x000000040f007224 */ /* 0x000fc800078e02ff */
[----:B------:R-:W-:Y:S01]  /*0810*/  IMAD R0, R7, R5, R0 ;  /* 0x0000000507007224 */ /* 0x000fe200078e0200 */
[----:B--2---:R-:W-:-:S04]  /*0820*/  LEA R6, P0, R20, UR4, 0x1 ;  /* 0x0000000414067c11 */ /* 0x004fc8000f8008ff */
[----:B------:R-:W-:-:S04]  /*0830*/  IADD3 R0, PT, PT, R21, R0, RZ ;  /* 0x0000000015007210 */ /* 0x000fc80007ffe0ff */
[----:B------:R-:W-:-:S05]  /*0840*/  LEA.HI.X R7, R20, UR5, R0, 0x1, P0 ;  /* 0x0000000514077c11 */ /* 0x000fca00080f0c00 */
[----:B------:R2:W-:Y:S02]  /*0850*/  STG.E.128 desc[UR16][R6.64], RZ ;  /* 0x000000ff06007986 */ /* 0x0005e4000c101d10 */
.L_x_511:
[----:B------:R-:W-:Y:S05]  /*0860*/  BSYNC.RECONVERGENT B0 ;  /* 0x0000000000007941 */ /* 0x000fea0003800200 */
.L_x_510:
[----:B------:R-:W-:Y:S04]  /*0870*/  BSSY.RECONVERGENT B0, `(.L_x_512) ;  /* 0x000000e000007945 */ /* 0x000fe80003800200 */
[----:B------:R-:W-:Y:S05]  /*0880*/  @P2 BRA `(.L_x_513) ;  /* 0x0000000000302947 */ /* 0x000fea0003800000 */
[----:B------:R-:W3:Y:S01]  /*0890*/  LDCU.64 UR4, c[0x0][0x3f0] ;  /* 0x00007e00ff0477ac */ /* 0x000ee20008000a00 */
[----:B-12---:R-:W-:Y:S01]  /*08a0*/  IADD3 R7, P0, PT, R228, 0x20, RZ ;  /* 0x00000020e4077810 */ /* 0x006fe20007f1e0ff */
[----:B------:R-:W-:Y:S01]  /*08b0*/  IMAD.MOV.U32 R20, RZ, RZ, R8 ;  /* 0x000000ffff147224 */ /* 0x000fe200078e0008 */
[----:B------:R-:W-:-:S03]  /*08c0*/  MOV R21, R19 ;  /* 0x0000001300157202 */ /* 0x000fc60000000f00 */
[----:B------:R-:W-:Y:S02]  /*08d0*/  IMAD.X R15, RZ, RZ, RZ, P0 ;  /* 0x000000ffff0f7224 */ /* 0x000fe400000e06ff */
[----:B------:R-:W-:-:S04]  /*08e0*/  IMAD.WIDE.U32 R20, R7, R4, R20 ;  /* 0x0000000407147225 */ /* 0x000fc800078e0014 */
[----:B------:R-:W-:-:S04]  /*08f0*/  IMAD R0, R15, R4, RZ ;  /* 0x000000040f007224 */ /* 0x000fc800078e02ff */
[----:B------:R-:W-:Y:S01]  /*0900*/  IMAD R0, R7, R5, R0 ;  /* 0x0000000507007224 */ /* 0x000fe200078e0200 */
[----:B---3--:R-:W-:-:S04]  /*0910*/  LEA R6, P0, R20, UR4, 0x1 ;  /* 0x0000000414067c11 */ /* 0x008fc8000f8008ff */
[----:B------:R-:W-:-:S04]  /*0920*/  IADD3 R0, PT, PT, R21, R0, RZ ;  /* 0x0000000015007210 */ /* 0x000fc80007ffe0ff */
[----:B------:R-:W-:-:S05]  /*0930*/  LEA.HI.X R7, R20, UR5, R0, 0x1, P0 ;  /* 0x0000000514077c11 */ /* 0x000fca00080f0c00 */
[----:B------:R3:W-:Y:S02]  /*0940*/  STG.E.128 desc[UR16][R6.64], RZ ;  /* 0x000000ff06007986 */ /* 0x0007e4000c101d10 */
.L_x_513:
[----:B------:R-:W-:Y:S05]  /*0950*/  BSYNC.RECONVERGENT B0 ;  /* 0x0000000000007941 */ /* 0x000fea0003800200 */
.L_x_512:
[----:B------:R-:W-:Y:S04]  /*0960*/  BSSY.RECONVERGENT B0, `(.L_x_514) ;  /* 0x000000d000007945 */ /* 0x000fe80003800200 */
[----:B------:R-:W-:Y:S05]  /*0970*/  @P1 BRA `(.L_x_515) ;  /* 0x00000000002c1947 */ /* 0x000fea0003800000 */
[----:B-123--:R-:W-:Y:S01]  /*0980*/  IADD3 R7, P0, PT, R228, 0x30, RZ ;  /* 0x00000030e4077810 */ /* 0x00efe20007f1e0ff */
[----:B------:R-:W1:Y:S03]  /*0990*/  LDCU.64 UR4, c[0x0][0x3f0] ;  /* 0x00007e00ff0477ac */ /* 0x000e660008000a00 */
[----:B------:R-:W-:-:S05]  /*09a0*/  IADD3.X R9, PT, PT, RZ, RZ, RZ, P0, !PT ;  /* 0x000000ffff097210 */ /* 0x000fca00007fe4ff */
[----:B------:R-:W-:Y:S01]  /*09b0*/  IMAD R0, R9, R4, RZ ;  /* 0x0000000409007224 */ /* 0x000fe200078e02ff */
[----:B------:R-:W-:-:S03]  /*09c0*/  MOV R9, R19 ;  /* 0x0000001300097202 */ /* 0x000fc60000000f00 */
[C---:B------:R-:W-:Y:S02]  /*09d0*/  IMAD R5, R7.reuse, R5, R0 ;  /* 0x0000000507057224 */ /* 0x040fe400078e0200 */
[----:B------:R-:W-:-:S03]  /*09e0*/  IMAD.WIDE.U32 R8, R7, R4, R8 ;  /* 0x0000000407087225 */ /* 0x000fc600078e0008 */
[----:B-1----:R-:W-:Y:S02]  /*09f0*/  LEA R4, P0, R8, UR4, 0x1 ;  /* 0x0000000408047c11 */ /* 0x002fe4000f8008ff */
[----:B------:R-:W-:-:S04]  /*0a00*/  IADD3 R5, PT, PT, R9, R5, RZ ;  /* 0x0000000509057210 */ /* 0x000fc80007ffe0ff */
[----:B------:R-:W-:-:S05]  /*0a10*/  LEA.HI.X R5, R8, UR5, R5, 0x1, P0 ;  /* 0x0000000508057c11 */ /* 0x000fca00080f0c05 */
[----:B------:R4:W-:Y:S02]  /*0a20*/  STG.E.128 desc[UR16][R4.64], RZ ;  /* 0x000000ff04007986 */ /* 0x0009e4000c101d10 */
.L_x_515:
[----:B------:R-:W-:Y:S05]  /*0a30*/  BSYNC.RECONVERGENT B0 ;  /* 0x0000000000007941 */ /* 0x000fea0003800200 */
.L_x_514:
[----:B------:R-:W5:Y:S01]  /*0a40*/  LDCU.64 UR4, c[0x0][0x420] ;  /* 0x00008400ff0477ac */ /* 0x000f620008000a00 */
[----:B------:R-:W-:-:S04]  /*0a50*/  ISETP.NE.AND P4, PT, R10, RZ, PT ;  /* 0x000000ff0a00720c */ /* 0x000fc80003f85270 */
[-C--:B------:R-:W-:Y:S02]  /*0a60*/  ISETP.GE.OR P3, PT, R228, R3.reuse, P4 ;  /* 0x00000003e400720c */ /* 0x080fe40002766670 */
[-C--:B------:R-:W-:Y:S02]  /*0a70*/  ISETP.GE.OR P2, PT, R16, R3.reuse, P4 ;  /* 0x000000031000720c */ /* 0x080fe40002746670 */
[-C--:B------:R-:W-:Y:S02]  /*0a80*/  ISETP.GE.OR P1, PT, R14, R3.reuse, P4 ;  /* 0x000000030e00720c */ /* 0x080fe40002726670 */
[C---:B------:R-:W-:Y:S02]  /*0a90*/  IADD3 R228, P0, PT, R13.reuse, R228, RZ ;  /* 0x000000e40de47210 */ /* 0x040fe40007f1e0ff */
[----:B------:R-:W-:Y:S02]  /*0aa0*/  ISETP.GE.OR P4, PT, R12, R3, P4 ;  /* 0x000000030c00720c */ /* 0x000fe40002786670 */
[----:B------:R-:W-:-:S02]  /*0ab0*/  LEA.HI.X.SX32 R13, R13, RZ, 0x1, P0 ;  /* 0x000000ff0d0d7211 */ /* 0x000fc400000f0eff */
[C---:B-----5:R-:W-:Y:S01]  /*0ac0*/  LEA R2, P0, R228.reuse, UR4, 0x2 ;  /* 0x00000004e4027c11 */ /* 0x060fe2000f8010ff */
[----:B------:R-:W-:Y:S02]  /*0ad0*/  @!P3 IMAD.MOV.U32 R9, RZ, RZ, 0x7f800000 ;  /* 0x7f800000ff09b424 */ /* 0x000fe400078e00ff */
[----:B-123--:R-:W-:Y:S01]  /*0ae0*/  @!P2 IMAD.MOV.U32 R7, RZ, RZ, 0x7f800000 ;  /* 0x7f800000ff07a424 */ /* 0x00efe200078e00ff */
[----:B------:R-:W-:Y:S01]  /*0af0*/  LEA.HI.X R3, R228, UR5, R13, 0x2, P0 ;  /* 0x00000005e4037c11 */ /* 0x000fe200080f140d */
[----:B----4-:R-:W-:-:S04]  /*0b00*/  @!P1 IMAD.MOV.U32 R5, RZ, RZ, 0x7f800000 ;  /* 0x7f800000ff059424 */ /* 0x010fc800078e00ff */
[----:B------:R1:W-:Y:S04]  /*0b10*/  @!P3 STG.E desc[UR16][R2.64], R9 ;  /* 0x000000090200b986 */ /* 0x0003e8000c101910 */
[----:B------:R1:W-:Y:S04]  /*0b20*/  @!P2 STG.E desc[UR16][R2.64+0x40], R7 ;  /* 0x000040070200a986 */ /* 0x0003e8000c101910 */
[----:B------:R1:W-:Y:S01]  /*0b30*/  @!P1 STG.E desc[UR16][R2.64+0x80], R5 ;  /* 0x0000800502009986 */ /* 0x0003e2000c101910 */
[----:B------:R-:W-:Y:S05]  /*0b40*/  @P4 EXIT ;  /* 0x000000000000494d */ /* 0x000fea0003800000 */
[----:B-1----:R-:W-:-:S05]  /*0b50*/  MOV R5, 0x7f800000 ;  /* 0x7f80000000057802 */ /* 0x002fca0000000f00 */
[----:B------:R-:W-:Y:S01]  /*0b60*/  STG.E desc[UR16][R2.64+0xc0], R5 ;  /* 0x0000c00502007986 */ /* 0x000fe2000c101910 */
[----:B------:R-:W-:Y:S05]  /*0b70*/  EXIT ;  /* 0x000000000000794d */ /* 0x000fea0003800000 */
.L_x_509:
[----:B------:R-:W1:Y:S01]  /*0b80*/  LDCU.64 UR4, c[0x0][0x4d8] ;  /* 0x00009b00ff0477ac */ /* 0x000e620008000a00 */
[----:B------:R-:W2:Y:S01]  /*0b90*/  LDCU.64 UR8, c[0x0][0x4e0] ;  /* 0x00009c00ff0877ac */ /* 0x000ea20008000a00 */
[----:B-1----:R-:W-:-:S04]  /*0ba0*/  UISETP.NE.U32.AND UP0, UPT, UR4, URZ, UPT ;  /* 0x000000ff0400728c */ /* 0x002fc8000bf05070 */
[----:B------:R-:W-:Y:S02]  /*0bb0*/  UISETP.NE.AND.EX UP0, UPT, UR5, URZ, UPT, UP0 ;  /* 0x000000ff0500728c */ /* 0x000fe4000bf05300 */
[----:B--2---:R-:W-:-:S04]  /*0bc0*/  UISETP.NE.U32.AND UP1, UPT, UR8, URZ, UPT ;  /* 0x000000ff0800728c */ /* 0x004fc8000bf25070 */
[----:B------:R-:W-:-:S03]  /*0bd0*/  UISETP.NE.AND.EX UP1, UPT, UR9, URZ, UPT, UP1 ;  /* 0x000000ff0900728c */ /* 0x000fc6000bf25310 */
[----:B------:R-:W-:Y:S08]  /*0be0*/  BRA.U !UP0, `(.L_x_516) ;  /* 0x00000001080c7547 */ /* 0x000ff0000b800000 */
[----:B------:R-:W-:-:S04]  /*0bf0*/  IADD3 R8, P0, PT, R15, UR4, RZ ;  /* 0x000000040f087c10 */ /* 0x000fc8000ff1e0ff */
[----:B------:R-:W-:-:S05]  /*0c00*/  IADD3.X R9, PT, PT, R10, UR5, RZ, P0, !PT ;  /* 0x000000050a097c10 */ /* 0x000fca00087fe4ff */
[----:B------:R1:W5:Y:S04]  /*0c10*/  LDG.E R0, desc[UR16][R8.64] ;  /* 0x0000001008007981 */ /* 0x000368000c1e1900 */
.L_x_516:
[----:B------:R-:W-:Y:S05]  /*0c20*/  BRA.U !UP1, `(.L_x_517) ;  /* 0x0000000509847547 */ /* 0x000fea000b800000 */
[----:B------:R-:W1:Y:S01]  /*0c30*/  LDC R15, c[0x0][0x4f0] ;  /* 0x00013c00ff0f7b82 */ /* 0x000e620000000800 */
[----:B-----5:R-:W-:Y:S01]  /*0c40*/  LEA R0, R3, 0xffffff00, 0x8 ;  /* 0xffffff0003007811 */ /* 0x020fe200078e40ff */
[----:B------:R-:W2:Y:S03]  /*0c50*/  LDCU.64 UR4, c[0x0][0x4e8] ;  /* 0x00009d00ff0477ac */ /* 0x000ea60008000a00 */
[----:B------:R-:W-:Y:S01]  /*0c60*/  IABS R4, R0 ;  /* 0x0000000000047213 */ /* 0x000fe20000000000 */
[----:B------:R-:W3:Y:S01]  /*0c70*/  LDCU.64 UR6, c[0x0][0x3a0] ;  /* 0x00007400ff0677ac */ /* 0x000ee20008000a00 */
[----:B------:R-:W4:Y:S01]  /*0c80*/  LDCU.64 UR12, c[0x0][0x3b8] ;  /* 0x00007700ff0c77ac */ /* 0x000f220008000a00 */
[----:B------:R-:W3:Y:S01]  /*0c90*/  LDCU.64 UR10, c[0x0][0x3c0] ;  /* 0x00007800ff0a77ac */ /* 0x000ee20008000a00 */
[----:B-1----:R-:W-:-:S04]  /*0ca0*/  IABS R8, R15 ;  /* 0x0000000f00087213 */ /* 0x002fc80000000000 */
[----:B------:R-:W1:Y:S08]  /*0cb0*/  I2F.RP R9, R8 ;  /* 0x0000000800097306 */ /* 0x000e700000209400 */
[----:B-1----:R-:W1:Y:S02]  /*0cc0*/  MUFU.RCP R16, R9 ;  /* 0x0000000900107308 */ /* 0x002e640000001000 */
[----:B-1----:R-:W-:-:S06]  /*0cd0*/  IADD3 R16, PT, PT, R16, 0xffffffe, RZ ;  /* 0x0ffffffe10107810 */ /* 0x002fcc0007ffe0ff */
[----:B------:R-:W1:Y:S02]  /*0ce0*/  F2I.FTZ.U32.TRUNC.NTZ R17, R16 ;  /* 0x0000001000117305 */ /* 0x000e64000021f000 */
[----:B-1----:R-:W-:Y:S01]  /*0cf0*/  IMAD.MOV R5, RZ, RZ, -R17 ;  /* 0x000000ffff057224 */ /* 0x002fe200078e0a11 */
[----:B------:R-:W-:-:S03]  /*0d00*/  MOV R16, RZ ;  /* 0x000000ff00107202 */ /* 0x000fc60000000f00 */
[----:B------:R-:W-:-:S04]  /*0d10*/  IMAD R5, R5, R8, RZ ;  /* 0x0000000805057224 */ /* 0x000fc800078e02ff */
[----:B------:R-:W-:-:S06]  /*0d20*/  IMAD.HI.U32 R5, R17, R5, R16 ;  /* 0x0000000511057227 */ /* 0x000fcc00078e0010 */
[----:B------:R-:W-:-:S04]  /*0d30*/  IMAD.HI.U32 R5, R5, R4, RZ ;  /* 0x0000000405057227 */ /* 0x000fc800078e00ff */
[----:B------:R-:W-:-:S04]  /*0d40*/  IMAD.MOV R9, RZ, RZ, -R5 ;  /* 0x000000ffff097224 */ /* 0x000fc800078e0a05 */
[----:B------:R-:W-:Y:S01]  /*0d50*/  IMAD R9, R8, R9, R4 ;  /* 0x0000000908097224 */ /* 0x000fe200078e0204 */
[----:B------:R-:W-:-:S04]  /*0d60*/  LOP3.LUT R4, R0, R15, RZ, 0x3c, !PT ;  /* 0x0000000f00047212 */ /* 0x000fc800078e3cff */
[----:B------:R-:W-:Y:S02]  /*0d70*/  ISETP.GT.U32.AND P2, PT, R8, R9, PT ;  /* 0x000000090800720c */ /* 0x000fe40003f44070 */
[----:B------:R-:W-:Y:S02]  /*0d80*/  ISETP.GE.AND P1, PT, R4, RZ, PT ;  /* 0x000000ff0400720c */ /* 0x000fe40003f26270 */
[----:B------:R-:W1:Y:S09]  /*0d90*/  LDC R4, c[0x0][0x3e8] ;  /* 0x0000fa00ff047b82 */ /* 0x000e720000000800 */
[----:B------:R-:W-:Y:S01]  /*0da0*/  @!P2 IADD3 R9, PT, PT, R9, -R8, RZ ;  /* 0x800000080909a210 */ /* 0x000fe20007ffe0ff */
[----:B------:R-:W-:Y:S01]  /*0db0*/  @!P2 VIADD R5, R5, 0x1 ;  /* 0x000000010505a836 */ /* 0x000fe20000000000 */
[----:B------:R-:W-:-:S02]  /*0dc0*/  ISETP.NE.AND P2, PT, R15, RZ, PT ;  /* 0x000000ff0f00720c */ /* 0x000fc40003f45270 */
[----:B------:R-:W-:Y:S01]  /*0dd0*/  ISETP.GE.U32.AND P0, PT, R9, R8, PT ;  /* 0x000000080900720c */ /* 0x000fe20003f06070 */
[----:B--2---:R-:W-:-:S04]  /*0de0*/  IMAD.WIDE.U32 R8, R6, UR4, RZ ;  /* 0x0000000406087c25 */ /* 0x004fc8000f8e00ff */
[----:B------:R-:W-:Y:S01]  /*0df0*/  IMAD R241, R6, UR5, R9 ;  /* 0x0000000506f17c24 */ /* 0x000fe2000f8e0209 */
[----:B------:R-:W2:Y:S07]  /*0e00*/  LDCU.64 UR4, c[0x0][0x3a8] ;  /* 0x00007500ff0477ac */ /* 0x000eae0008000a00 */
[----:B------:R-:W-:Y:S02]  /*0e10*/  @P0 IADD3 R5, PT, PT, R5, 0x1, RZ ;  /* 0x0000000105050810 */ /* 0x000fe40007ffe0ff */
[----:B------:R-:W-:-:S02]  /*0e20*/  LEA R240, P0, R8, UR8, 0x2 ;  /* 0x0000000808f07c11 */ /* 0x000fc4000f8010ff */
[----:B------:R-:W-:Y:S02]  /*0e30*/  @!P1 IADD3 R5, PT, PT, -R5, RZ, RZ ;  /* 0x000000ff05059210 */ /* 0x000fe40007ffe1ff */
[----:B------:R-:W-:Y:S02]  /*0e40*/  LEA.HI.X R241, R8, UR9, R241, 0x2, P0 ;  /* 0x0000000908f17c11 */ /* 0x000fe400080f14f1 */
[----:B------:R-:W-:-:S05]  /*0e50*/  @!P2 LOP3.LUT R5, RZ, R15, RZ, 0x33, !PT ;  /* 0x0000000fff05a212 */ /* 0x000fca00078e33ff */
[----:B------:R-:W-:-:S05]  /*0e60*/  IMAD.WIDE R18, R5, 0x4, R240 ;  /* 0x0000000405127825 */ /* 0x000fca00078e02f0 */
[----:B------:R-:W2:Y:S01]  /*0e70*/  LDG.E R14, desc[UR16][R18.64] ;  /* 0x00000010120e7981 */ /* 0x000ea2000c1e1900 */
[----:B-1----:R-:W-:Y:S02]  /*0e80*/  IABS R10, R4 ;  /* 0x00000004000a7213 */ /* 0x002fe40000000000 */
[----:B------:R-:W-:Y:S02]  /*0e90*/  IADD3 R5, PT, PT, -R5, RZ, RZ ;  /* 0x000000ff05057210 */ /* 0x000fe40007ffe1ff */
[----:B------:R-:W1:Y:S01]  /*0ea0*/  I2F.RP R12, R10 ;  /* 0x0000000a000c7306 */ /* 0x000e620000209400 */
[----:B----4-:R-:W-:Y:S02]  /*0eb0*/  MOV R212, UR12 ;  /* 0x0000000c00d47c02 */ /* 0x010fe40008000f00 */
[----:B---3--:R-:W-:Y:S02]  /*0ec0*/  MOV R188, UR10 ;  /* 0x0000000a00bc7c02 */ /* 0x008fe40008000f00 */
[----:B------:R-:W-:-:S02]  /*0ed0*/  MOV R213, UR13 ;  /* 0x0000000d00d57c02 */ /* 0x000fc40008000f00 */
[----:B------:R-:W-:Y:S01]  /*0ee0*/  MOV R189, UR11 ;  /* 0x0000000b00bd7c02 */ /* 0x000fe20008000f00 */
[----:B-1----:R-:W1:Y:S02]  /*0ef0*/  MUFU.RCP R16, R12 ;  /* 0x0000000c00107308 */ /* 0x002e640000001000 */
[----:B-1----:R-:W-:-:S06]  /*0f00*/  VIADD R16, R16, 0xffffffe ;  /* 0x0ffffffe10107836 */ /* 0x002fcc0000000000 */
[----:B------:R-:W1:Y:S02]  /*0f10*/  F2I.FTZ.U32.TRUNC.NTZ R17, R16 ;  /* 0x0000001000117305 */ /* 0x000e64000021f000 */
[----:B-1----:R-:W-:Y:S02]  /*0f20*/  IADD3 R8, PT, PT, RZ, -R17, RZ ;  /* 0x80000011ff087210 */ /* 0x002fe40007ffe0ff */
[----:B------:R-:W-:-:S03]  /*0f30*/  MOV R16, RZ ;  /* 0x000000ff00107202 */ /* 0x000fc60000000f00 */
[----:B------:R-:W-:Y:S01]  /*0f40*/  IMAD R9, R8, R10, RZ ;  /* 0x0000000a08097224 */ /* 0x000fe200078e02ff */
[----:B------:R-:W-:-:S03]  /*0f50*/  IABS R8, R13 ;  /* 0x0000000d00087213 */ /* 0x000fc60000000000 */
[----:B------:R-:W-:-:S06]  /*0f60*/  IMAD.HI.U32 R9, R17, R9, R16 ;  /* 0x0000000911097227 */ /* 0x000fcc00078e0010 */
[----:B------:R-:W-:-:S04]  /*0f70*/  IMAD.HI.U32 R9, R9, R8, RZ ;  /* 0x0000000809097227 */ /* 0x000fc800078e00ff */
[----:B------:R-:W-:-:S04]  /*0f80*/  IMAD.MOV R17, RZ, RZ, -R9 ;  /* 0x000000ffff117224 */ /* 0x000fc800078e0a09 */
[----:B------:R-:W-:Y:S01]  /*0f90*/  IMAD R17, R10, R17, R8 ;  /* 0x000000110a117224 */ /* 0x000fe200078e0208 */
[----:B------:R-:W-:-:S04]  /*0fa0*/  LOP3.LUT R8, R13, R4, RZ, 0x3c, !PT ;  /* 0x000000040d087212 */ /* 0x000fc800078e3cff */
[----:B------:R-:W-:Y:S02]  /*0fb0*/  ISETP.GT.U32.AND P1, PT, R10, R17, PT ;  /* 0x000000110a00720c */ /* 0x000fe40003f24070 */
[----:B------:R-:W-:-:S11]  /*0fc0*/  ISETP.GE.AND P0, PT, R8, RZ, PT ;  /* 0x000000ff0800720c */ /* 0x000fd60003f06270 */
[-C--:B------:R-:W-:Y:S02]  /*0fd0*/  @!P1 IADD3 R17, PT, PT, R17, -R10.reuse, RZ ;  /* 0x8000000a11119210 */ /* 0x080fe40007ffe0ff */
[----:B------:R-:W-:Y:S02]  /*0fe0*/  @!P1 IADD3 R9, PT, PT, R9, 0x1, RZ ;  /* 0x0000000109099810 */ /* 0x000fe40007ffe0ff */
[----:B------:R-:W-:Y:S02]  /*0ff0*/  ISETP.GE.U32.AND P2, PT, R17, R10, PT ;  /* 0x0000000a1100720c */ /* 0x000fe40003f46070 */
[----:B------:R-:W-:-:S11]  /*1000*/  ISETP.NE.AND P1, PT, R4, RZ, PT ;  /* 0x000000ff0400720c */ /* 0x000fd60003f25270 */
[----:B------:R-:W-:-:S05]  /*1010*/  @P2 VIADD R9, R9, 0x1 ;  /* 0x0000000109092836 */ /* 0x000fca0000000000 */
[----:B------:R-:W-:Y:S02]  /*1020*/  @!P0 IADD3 R9, PT, PT, -R9, RZ, RZ ;  /* 0x000000ff09098210 */ /* 0x000fe40007ffe1ff */
[----:B------:R-:W-:Y:S01]  /*1030*/  @!P1 LOP3.LUT R9, RZ, R4, RZ, 0x33, !PT ;  /* 0x00000004ff099212 */ /* 0x000fe200078e33ff */
[----:B------:R-:W-:-:S05]  /*1040*/  IMAD R4, R15, R5, R0 ;  /* 0x000000050f047224 */ /* 0x000fca00078e0200 */
[----:B------:R-:W-:-:S05]  /*1050*/  SHF.R.S32.HI R5, RZ, 0x1f, R4 ;  /* 0x0000001fff057819 */ /* 0x000fca0000011404 */
[C---:B------:R-:W-:Y:S02]  /*1060*/  IMAD R8, R5.reuse, R212, RZ ;  /* 0x000000d405087224 */ /* 0x040fe400078e02ff */
[----:B------:R-:W-:Y:S02]  /*1070*/  IMAD R5, R5, R188, RZ ;  /* 0x000000bc05057224 */ /* 0x000fe400078e02ff */
[C---:B------:R-:W-:Y:S02]  /*1080*/  IMAD R8, R4.reuse, R213, R8 ;  /* 0x000000d504087224 */ /* 0x040fe400078e0208 */
[----:B------:R-:W-:Y:S01]  /*1090*/  IMAD R5, R4, R189, R5 ;  /* 0x000000bd04057224 */ /* 0x000fe200078e0205 */
[----:B--2---:R-:W-:Y:S01]  /*10a0*/  SHF.R.S32.HI R19, RZ, 0x1f, R14 ;  /* 0x0000001fff137819 */ /* 0x004fe2000001140e */
[----:B------:R-:W-:-:S04]  /*10b0*/  IMAD.WIDE.U32 R16, R14, UR6, RZ ;  /* 0x000000060e107c25 */ /* 0x000fc8000f8e00ff */
[C---:B------:R-:W-:Y:S02]  /*10c0*/  IMAD R21, R19.reuse, UR6, RZ ;  /* 0x0000000613157c24 */ /* 0x040fe4000f8e02ff */
[----:B------:R-:W-:Y:S02]  /*10d0*/  IMAD R19, R19, UR4, RZ ;  /* 0x0000000413137c24 */ /* 0x000fe4000f8e02ff */
[C---:B------:R-:W-:Y:S02]  /*10e0*/  IMAD R21, R14.reuse, UR7, R21 ;  /* 0x000000070e157c24 */ /* 0x040fe4000f8e0215 */
[C---:B------:R-:W-:Y:S02]  /*10f0*/  IMAD R19, R14.reuse, UR5, R19 ;  /* 0x000000050e137c24 */ /* 0x040fe4000f8e0213 */
[----:B------:R-:W-:Y:S01]  /*1100*/  IMAD.WIDE.U32 R14, R14, UR4, RZ ;  /* 0x000000040e0e7c25 */ /* 0x000fe2000f8e00ff */
[----:B------:R-:W1:Y:S03]  /*1110*/  LDCU.128 UR4, c[0x0][0x3d0] ;  /* 0x00007a00ff0477ac */ /* 0x000e660008000c00 */
[----:B------:R-:W-:-:S02]  /*1120*/  IMAD.IADD R17, R17, 0x1, R21 ;  /* 0x0000000111117824 */ /* 0x000fc400078e0215 */
[----:B------:R-:W-:Y:S02]  /*1130*/  IMAD.IADD R15, R15, 0x1, R19 ;  /* 0x000000010f0f7824 */ /* 0x000fe400078e0213 */
[----:B------:R-:W-:-:S04]  /*1140*/  IMAD.WIDE.U32 R16, R4, R212, R16 ;  /* 0x000000d404107225 */ /* 0x000fc800078e0010 */
[----:B------:R-:W-:Y:S01]  /*1150*/  IMAD.WIDE.U32 R14, R4, R188, R14 ;  /* 0x000000bc040e7225 */ /* 0x000fe200078e000e */
[----:B------:R-:W-:-:S03]  /*1160*/  SHF.R.S32.HI R4, RZ, 0x1f, R9 ;  /* 0x0000001fff047819 */ /* 0x000fc60000011409 */
[----:B------:R-:W-:Y:S01]  /*1170*/  IMAD.IADD R17, R17, 0x1, R8 ;  /* 0x0000000111117824 */ /* 0x000fe200078e0208 */
[----:B------:R-:W-:Y:S01]  /*1180*/  IADD3 R15, PT, PT, R15, R5, RZ ;  /* 0x000000050f0f7210 */ /* 0x000fe20007ffe0ff */
[C---:B-1----:R-:W-:Y:S02]  /*1190*/  IMAD R8, R4.reuse, UR4, RZ ;  /* 0x0000000404087c24 */ /* 0x042fe4000f8e02ff */
[----:B------:R-:W-:Y:S02]  /*11a0*/  IMAD R4, R4, UR6, RZ ;  /* 0x0000000604047c24 */ /* 0x000fe4000f8e02ff */
[C---:B------:R-:W-:Y:S02]  /*11b0*/  IMAD R8, R9.reuse, UR5, R8 ;  /* 0x0000000509087c24 */ /* 0x040fe4000f8e0208 */
[----:B------:R-:W-:-:S04]  /*11c0*/  IMAD.WIDE.U32 R16, R9, UR4, R16 ;  /* 0x0000000409107c25 */ /* 0x000fc8000f8e0010 */
[----:B------:R-:W-:Y:S01]  /*11d0*/  IMAD R4, R9, UR7, R4 ;  /* 0x0000000709047c24 */ /* 0x000fe2000f8e0204 */
[----:B------:R-:W-:Y:S01]  /*11e0*/  IADD3 R12, PT, PT, R17, R8, RZ ;  /* 0x00000008110c7210 */ /* 0x000fe20007ffe0ff */
[----:B------:R-:W-:-:S04]  /*11f0*/  IMAD.WIDE.U32 R18, R9, UR6, R14 ;  /* 0x0000000609127c25 */ /* 0x000fc8000f8e000e */
[----:B------:R-:W-:Y:S01]  /*1200*/  IMAD.MOV.U32 R14, RZ, RZ, R16 ;  /* 0x000000ffff0e7224 */ /* 0x000fe200078e0010 */
[----:B------:R-:W-:Y:S02]  /*1210*/  IADD3 R15, PT, PT, R19, R4, RZ ;  /* 0x00000004130f7210 */ /* 0x000fe40007ffe0ff */
[----:B------:R-:W-:Y:S01]  /*1220*/  MOV R16, R18 ;  /* 0x0000001200107202 */ /* 0x000fe20000000f00 */
[----:B------:R-:W-:Y:S06]  /*1230*/  BRA `(.L_x_518) ;  /* 0x0000000400507947 */ /* 0x000fec0003800000 */
.L_x_517:
[----:B------:R-:W-:-:S13]  /*1240*/  ISETP.NE.AND P0, PT, R5, -0x1, PT ;  /* 0xffffffff0500780c */ /* 0x000fda0003f05270 */
[----:B------:R-:W-:Y:S05]  /*1250*/  @P0 BRA `(.L_x_519) ;  /* 0x0000000000340947 */ /* 0x000fea0003800000 */
[----:B------:R-:W2:Y:S01]  /*1260*/  LDC.64 R212, c[0x0][0x3b8] ;  /* 0x0000ee00ffd47b82 */ /* 0x000ea20000000a00 */
[----:B------:R-:W3:Y:S01]  /*1270*/  LDCU.64 UR4, c[0x0][0x3a0] ;  /* 0x00007400ff0477ac */ /* 0x000ee20008000a00 */
[----:B-1----:R-:W-:-:S05]  /*1280*/  SHF.R.S32.HI R9, RZ, 0x1f, R4 ;  /* 0x0000001fff097819 */ /* 0x002fca0000011404 */
[-C--:B--2---:R-:W-:Y:S01]  /*1290*/  IMAD R8, R9, R212.reuse, RZ ;  /* 0x000000d409087224 */ /* 0x084fe200078e02ff */
[----:B-----5:R-:W-:Y:S01]  /*12a0*/  SHF.R.S32.HI R9, RZ, 0x1f, R0 ;  /* 0x0000001fff097819 */ /* 0x020fe20000011400 */
[----:B------:R-:W-:-:S04]  /*12b0*/  IMAD.WIDE.U32 R14, R4, R212, RZ ;  /* 0x000000d4040e7225 */ /* 0x000fc800078e00ff */
[----:B------:R-:W-:Y:S02]  /*12c0*/  IMAD R8, R4, R213, R8 ;  /* 0x000000d504087224 */ /* 0x000fe400078e0208 */
[----:B---3--:R-:W-:-:S03]  /*12d0*/  IMAD R9, R9, UR4, RZ ;  /* 0x0000000409097c24 */ /* 0x008fc6000f8e02ff */
[----:B------:R-:W-:Y:S01]  /*12e0*/  IADD3 R15, PT, PT, R15, R8, RZ ;  /* 0x000000080f0f7210 */ /* 0x000fe20007ffe0ff */
[C---:B------:R-:W-:Y:S02]  /*12f0*/  IMAD R9, R0.reuse, UR5, R9 ;  /* 0x0000000500097c24 */ /* 0x040fe4000f8e0209 */
[----:B------:R-:W-:-:S05]  /*1300*/  IMAD.WIDE.U32 R16, R0, UR4, R14 ;  /* 0x0000000400107c25 */ /* 0x000fca000f8e000e */
[----:B------:R-:W-:Y:S01]  /*1310*/  IADD3 R17, PT, PT, R17, R9, RZ ;  /* 0x0000000911117210 */ /* 0x000fe20007ffe0ff */
[----:B------:R-:W-:Y:S05]  /*1320*/  BRA `(.L_x_520) ;  /* 0x0000000000187947 */ /* 0x000fea0003800000 */
.L_x_519:
[----:B------:R-:W2:Y:S01]  /*1330*/  LDC.64 R212, c[0x0][0x3b8] ;  /* 0x0000ee00ffd47b82 */ /* 0x000ea20000000a00 */
[----:B-1----:R-:W-:-:S05]  /*1340*/  IADD3 R8, PT, PT, R4, R5, RZ ;  /* 0x0000000504087210 */ /* 0x002fca0007ffe0ff */
[C---:B--2---:R-:W-:Y:S02]  /*1350*/  IMAD R17, R8.reuse, R213, RZ ;  /* 0x000000d508117224 */ /* 0x044fe400078e02ff */
[----:B------:R-:W-:-:S05]  /*1360*/  IMAD.WIDE.U32 R8, R8, R212, RZ ;  /* 0x000000d408087225 */ /* 0x000fca00078e00ff */
[----:B------:R-:W-:Y:S02]  /*1370*/  IADD3 R17, PT, PT, R9, R17, RZ ;  /* 0x0000001109117210 */ /* 0x000fe40007ffe0ff */
[----:B------:R-:W-:Y:S02]  /*1380*/  MOV R16, R8 ;  /* 0x0000000800107202 */ /* 0x000fe40000000f00 */
.L_x_520:
[----:B------:R-:W-:Y:S05]  /*1390*/  @P0 BRA `(.L_x_521) ;  /* 0x0000000000340947 */ /* 0x000fea0003800000 */
[----:B------:R-:W1:Y:S01]  /*13a0*/  LDC.64 R188, c[0x0][0x3c0] ;  /* 0x0000f000ffbc7b82 */ /* 0x000e620000000a00 */
[----:B------:R-:W2:Y:S01]  /*13b0*/  LDCU.64 UR4, c[0x0][0x3a8] ;  /* 0x00007500ff0477ac */ /* 0x000ea20008000a00 */
[----:B------:R-:W-:-:S05]  /*13c0*/  SHF.R.S32.HI R5, RZ, 0x1f, R4 ;  /* 0x0000001fff057819 */ /* 0x000fca0000011404 */
[-C--:B-1----:R-:W-:Y:S01]  /*13d0*/  IMAD R8, R5, R188.reuse, RZ ;  /* 0x000000bc05087224 */ /* 0x082fe200078e02ff */
[----:B-----5:R-:W-:Y:S01]  /*13e0*/  SHF.R.S32.HI R5, RZ, 0x1f, R0 ;  /* 0x0000001fff057819 */ /* 0x020fe20000011400 */
[----:B------:R-:W-:-:S04]  /*13f0*/  IMAD.WIDE.U32 R14, R4, R188, RZ ;  /* 0x000000bc040e7225 */ /* 0x000fc800078e00ff */
[----:B------:R-:W-:Y:S02]  /*1400*/  IMAD R8, R4, R189, R8 ;  /* 0x000000bd04087224 */ /* 0x000fe400078e0208 */
[----:B--2---:R-:W-:-:S03]  /*1410*/  IMAD R5, R5, UR4, RZ ;  /* 0x0000000405057c24 */ /* 0x004fc6000f8e02ff */
[----:B------:R-:W-:Y:S01]  /*1420*/  IADD3 R15, PT, PT, R15, R8, RZ ;  /* 0x000000080f0f7210 */ /* 0x000fe20007ffe0ff */
[C---:B------:R-:W-:Y:S02]  /*1430*/  IMAD R5, R0.reuse, UR5, R5 ;  /* 0x0000000500057c24 */ /* 0x040fe4000f8e0205 */
[----:B------:R-:W-:-:S05]  /*1440*/  IMAD.WIDE.U32 R18, R0, UR4, R14 ;  /* 0x0000000400127c25 */ /* 0x000fca000f8e000e */
[----:B------:R-:W-:Y:S01]  /*1450*/  IADD3 R19, PT, PT, R19, R5, RZ ;  /* 0x0000000513137210 */ /* 0x000fe20007ffe0ff */
[----:B------:R-:W-:Y:S06]  /*1460*/  BRA `(.L_x_522) ;  /* 0x0000000000187947 */ /* 0x000fec0003800000 */
.L_x_521:
[----:B------:R-:W1:Y:S01]  /*1470*/  LDC.64 R188, c[0x0][0x3c0] ;  /* 0x0000f000ffbc7b82 */ /* 0x000e620000000a00 */
[----:B------:R-:W-:-:S05]  /*1480*/  IADD3 R4, PT, PT, R4, R5, RZ ;  /* 0x0000000504047210 */ /* 0x000fca0007ffe0ff */
[C---:B-1----:R-:W-:Y:S02]  /*1490*/  IMAD R19, R4.reuse, R189, RZ ;  /* 0x000000bd04137224 */ /* 0x042fe400078e02ff */
[----:B------:R-:W-:-:S05]  /*14a0*/  IMAD.WIDE.U32 R4, R4, R188, RZ ;  /* 0x000000bc04047225 */ /* 0x000fca00078e00ff */
[----:B------:R-:W-:Y:S02]  /*14b0*/  IADD3 R19, PT, PT, R5, R19, RZ ;  /* 0x0000001305137210 */ /* 0x000fe40007ffe0ff */
[----:B------:R-:W-:-:S07]  /*14c0*/  MOV R18, R4 ;  /* 0x0000000400127202 */ /* 0x000fce0000000f00 */
.L_x_522:
[----:B------:R-:W1:Y:S01]  /*14d0*/  LDC R10, c[0x0][0x3e8] ;  /* 0x0000fa00ff0a7b82 */ /* 0x000e620000000800 */
[----:B------:R-:W-:Y:S02]  /*14e0*/  CS2R R240, SRZ ;  /* 0x0000000000f07805 */ /* 0x000fe4000001ff00 */
[----:B-1---5:R-:W-:-:S04]  /*14f0*/  IABS R0, R10 ;  /* 0x0000000a00007213 */ /* 0x022fc80000000000 */
[----:B------:R-:W1:Y:S08]  /*1500*/  I2F.RP R12, R0 ;  /* 0x00000000000c7306 */ /* 0x000e700000209400 */
[----:B-1----:R-:W1:Y:S02]  /*1510*/  MUFU.RCP R8, R12 ;  /* 0x0000000c00087308 */ /* 0x002e640000001000 */
[----:B-1----:R-:W-:-:S06]  /*1520*/  IADD3 R8, PT, PT, R8, 0xffffffe, RZ ;  /* 0x0ffffffe08087810 */ /* 0x002fcc0007ffe0ff */
[----:B------:R-:W1:Y:S02]  /*1530*/  F2I.FTZ.U32.TRUNC.NTZ R9, R8 ;  /* 0x0000000800097305 */ /* 0x000e64000021f000 */
[----:B-1----:R-:W-:Y:S01]  /*1540*/  IADD3 R4, PT, PT, RZ, -R9, RZ ;  /* 0x80000009ff047210 */ /* 0x002fe20007ffe0ff */
[----:B------:R-:W-:-:S04]  /*1550*/  IMAD.MOV.U32 R8, RZ, RZ, RZ ;  /* 0x000000ffff087224 */ /* 0x000fc800078e00ff */
[----:B------:R-:W-:Y:S01]  /*1560*/  IMAD R5, R4, R0, RZ ;  /* 0x0000000004057224 */ /* 0x000fe200078e02ff */
[----:B------:R-:W-:-:S03]  /*1570*/  IABS R4, R13 ;  /* 0x0000000d00047213 */ /* 0x000fc60000000000 */
[----:B------:R-:W-:Y:S02]  /*1580*/  IMAD.HI.U32 R5, R9, R5, R8 ;  /* 0x0000000509057227 */ /* 0x000fe400078e0008 */
[----:B------:R-:W1:Y:S04]  /*1590*/  LDC.64 R8, c[0x0][0x3d8] ;  /* 0x0000f600ff087b82 */ /* 0x000e680000000a00 */
[----:B------:R-:W-:-:S05]  /*15a0*/  IMAD.HI.U32 R15, R5, R4, RZ ;  /* 0x00000004050f7227 */ /* 0x000fca00078e00ff */
[----:B------:R-:W-:-:S05]  /*15b0*/  IADD3 R5, PT, PT, -R15, RZ, RZ ;  /* 0x000000ff0f057210 */ /* 0x000fca0007ffe1ff */
[----:B------:R-:W-:-:S05]  /*15c0*/  IMAD R5, R0, R5, R4 ;  /* 0x0000000500057224 */ /* 0x000fca00078e0204 */
[----:B------:R-:W-:-:S13]  /*15d0*/  ISETP.GT.U32.AND P0, PT, R0, R5, PT ;  /* 0x000000050000720c */ /* 0x000fda0003f04070 */
[----:B------:R-:W-:Y:S01]  /*15e0*/  @!P0 IMAD.IADD R5, R5, 0x1, -R0 ;  /* 0x0000000105058824 */ /* 0x000fe200078e0a00 */
[----:B------:R-:W-:Y:S02]  /*15f0*/  @!P0 IADD3 R15, PT, PT, R15, 0x1, RZ ;  /* 0x000000010f0f8810 */ /* 0x000fe40007ffe0ff */
[----:B------:R-:W-:Y:S02]  /*1600*/  ISETP.NE.AND P0, PT, R10, RZ, PT ;  /* 0x000000ff0a00720c */ /* 0x000fe40003f05270 */
[----:B------:R-:W-:Y:S02]  /*1610*/  ISETP.GE.U32.AND P2, PT, R5, R0, PT ;  /* 0x000000000500720c */ /* 0x000fe40003f46070 */
[----:B------:R-:W-:Y:S01]  /*1620*/  LOP3.LUT R0, R13, R10, RZ, 0x3c, !PT ;  /* 0x0000000a0d007212 */ /* 0x000fe200078e3cff */
[----:B------:R-:W2:Y:S03]  /*1630*/  LDC.64 R4, c[0x0][0x3d0] ;  /* 0x0000f400ff047b82 */ /* 0x000ea60000000a00 */
[----:B------:R-:W-:-:S02]  /*1640*/  ISETP.GE.AND P1, PT, R0, RZ, PT ;  /* 0x000000ff0000720c */ /* 0x000fc40003f26270 */
[----:B------:R-:W-:-:S05]  /*1650*/  LEA R0, R3, 0xffffff00, 0x8 ;  /* 0xffffff0003007811 */ /* 0x000fca00078e40ff */
[----:B------:R-:W-:Y:S02]  /*1660*/  @P2 VIADD R15, R15, 0x1 ;  /* 0x000000010f0f2836 */ /* 0x000fe40000000000 */
[----:B------:R-:W-:-:S04]  /*1670*/  IMAD.WIDE.U32 R20, R0, R188, R18 ;  /* 0x000000bc00147225 */ /* 0x000fc800078e0012 */
[----:B------:R-:W-:Y:S01]  /*1680*/  @!P1 IADD3 R15, PT, PT, -R15, RZ, RZ ;  /* 0x000000ff0f0f9210 */ /* 0x000fe20007ffe1ff */
[----:B------:R-:W-:Y:S01]  /*1690*/  IMAD.WIDE.U32 R16, R0, R212, R16 ;  /* 0x000000d400107225 */ /* 0x000fe200078e0010 */
[----:B------:R-:W-:-:S03]  /*16a0*/  @!P0 LOP3.LUT R15, RZ, R10, RZ, 0x33, !PT ;  /* 0x0000000aff0f8212 */ /* 0x000fc600078e33ff */
[C---:B------:R-:W-:Y:S01]  /*16b0*/  IMAD R21, R0.reuse, R189, R21 ;  /* 0x000000bd00157224 */ /* 0x040fe200078e0215 */
[----:B------:R-:W-:Y:S01]  /*16c0*/  SHF.R.S32.HI R19, RZ, 0x1f, R15 ;  /* 0x0000001fff137819 */ /* 0x000fe2000001140f */
[----:B------:R-:W-:Y:S02]  /*16d0*/  IMAD R17, R0, R213, R17 ;  /* 0x000000d500117224 */ /* 0x000fe400078e0211 */
[----:B-1----:R-:W-:-:S04]  /*16e0*/  IMAD.WIDE.U32 R20, R15, R8, R20 ;  /* 0x000000080f147225 */ /* 0x002fc800078e0014 */
[C---:B--2---:R-:W-:Y:S02]  /*16f0*/  IMAD R10, R19.reuse, R4, RZ ;  /* 0x00000004130a7224 */ /* 0x044fe400078e02ff */
[----:B------:R-:W-:Y:S02]  /*1700*/  IMAD R12, R19, R8, RZ ;  /* 0x00000008130c7224 */ /* 0x000fe400078e02ff */
[----:B------:R-:W-:Y:S01]  /*1710*/  IMAD.WIDE.U32 R18, R15, R4, R16 ;  /* 0x000000040f127225 */ /* 0x000fe200078e0010 */
[----:B------:R-:W-:-:S03]  /*1720*/  MOV R16, R20 ;  /* 0x0000001400107202 */ /* 0x000fc60000000f00 */
[C---:B------:R-:W-:Y:S01]  /*1730*/  IMAD R5, R15.reuse, R5, R10 ;  /* 0x000000050f057224 */ /* 0x040fe200078e020a */
[----:B------:R-:W-:Y:S01]  /*1740*/  MOV R14, R18 ;  /* 0x00000012000e7202 */ /* 0x000fe20000000f00 */
[----:B------:R-:W-:-:S03]  /*1750*/  IMAD R9, R15, R9, R12 ;  /* 0x000000090f097224 */ /* 0x000fc600078e020c */
[----:B------:R-:W-:Y:S01]  /*1760*/  IADD3 R12, PT, PT, R19, R5, RZ ;  /* 0x00000005130c7210 */ /* 0x000fe20007ffe0ff */
[----:B------:R-:W-:-:S07]  /*1770*/  IMAD.IADD R15, R21, 0x1, R9 ;  /* 0x00000001150f7824 */ /* 0x000fce00078e0209 */
.L_x_518:
[----:B------:R-:W-:Y:S01]  /*1780*/  ISETP.NE.AND P0, PT, R236, -0x1, PT ;  /* 0xffffffffec00780c */ /* 0x000fe20003f05270 */
[----:B------:R-:W1:Y:S01]  /*1790*/  S2UR UR5, SR_CgaCtaId ;  /* 0x00000000000579c3 */ /* 0x000e620000008800 */
[----:B------:R-:W2:Y:S01]  /*17a0*/  LDCU.64 UR12, c[0x0][0x388] ;  /* 0x00007100ff0c77ac */ /* 0x000ea20008000a00 */
[----:B------:R-:W-:Y:S01]  /*17b0*/  IMAD.IADD R230, R7, 0x1, -R2 ;  /* 0x0000000107e67824 */ /* 0x000fe200078e0a02 */
[----:B------:R-:W-:Y:S01]  /*17c0*/  SHF.R.U32.HI R38, RZ, 0x3, R228 ;  /* 0x00000003ff267819 */ /* 0x000fe200000116e4 */
[----:B------:R-:W-:Y:S01]  /*17d0*/  IMAD.MOV.U32 R39, RZ, RZ, RZ ;  /* 0x000000ffff277224 */ /* 0x000fe200078e00ff */
[----:B------:R-:W3:Y:S01]  /*17e0*/  LDCU.64 UR10, c[0x0][0x390] ;  /* 0x00007200ff0a77ac */ /* 0x000ee20008000a00 */
[----:B------:R-:W-:Y:S01]  /*17f0*/  BSSY.RECONVERGENT B0, `(.L_x_523) ;  /* 0x0000037000007945 */ /* 0x000fe20003800200 */
[----:B------:R-:W-:Y:S01]  /*1800*/  ISETP.GE.AND P2, PT, R38, R230, PT ;  /* 0x000000e62600720c */ /* 0x000fe20003f46270 */
[----:B------:R-:W-:Y:S01]  /*1810*/  IMAD.WIDE.U32 R10, R11, 0x40, R38 ;  /* 0x000000400b0a7825 */ /* 0x000fe200078e0026 */
[----:B------:R-:W4:Y:S03]  /*1820*/  LDCU.64 UR6, c[0x0][0x3c8] ;  /* 0x00007900ff0677ac */ /* 0x000f260008000a00 */
[----:B------:R-:W5:Y:S01]  /*1830*/  @P0 LDC.64 R4, c[0x0][0x3b0] ;  /* 0x0000ec00ff040b82 */ /* 0x000f620000000a00 */
[----:B------:R-:W-:-:S07]  /*1840*/  UMOV UR4, 0x400 ;  /* 0x0000040000047882 */ /* 0x000fce0000000000 */
[----:B------:R-:W2:Y:S01]  /*1850*/  @!P0 LDC.64 R8, c[0x0][0x398] ;  /* 0x0000e600ff088b82 */ /* 0x000ea20000000a00 */
[----:B-1----:R-:W-:Y:S01]  /*1860*/  ULEA UR5, UR5, UR4, 0x18 ;  /* 0x0000000405057291 */ /* 0x002fe2000f8ec0ff */
[----:B-----5:R-:W-:-:S04]  /*1870*/  @P0 IMAD.WIDE.U32 R20, R236, R4, RZ ;  /* 0x00000004ec140225 */ /* 0x020fc800078e00ff */
[----:B------:R-:W-:Y:S02]  /*1880*/  IMAD.SHL.U32 R4, R228, 0x8, RZ ;  /* 0x00000008e4047824 */ /* 0x000fe400078e00ff */
[----:B--2---:R-:W-:-:S03]  /*1890*/  @!P0 IMAD.WIDE.U32 R18, R6, R8, RZ ;  /* 0x0000000806128225 */ /* 0x004fc600078e00ff */
[----:B------:R-:W-:Y:S01]  /*18a0*/  LOP3.LUT R226, R4, 0x38, RZ, 0xc0, !PT ;  /* 0x0000003804e27812 */ /* 0x000fe200078ec0ff */
[----:B------:R-:W-:Y:S01]  /*18b0*/  @!P0 IMAD R6, R6, R9, R19 ;  /* 0x0000000906068224 */ /* 0x000fe200078e0213 */
[----:B------:R-:W-:Y:S01]  /*18c0*/  @!P0 MOV R8, R18 ;  /* 0x0000001200088202 */ /* 0x000fe20000000f00 */
[----:B------:R-:W-:Y:S01]  /*18d0*/  @P0 IMAD R6, R236, R5, R21 ;  /* 0x00000005ec060224 */ /* 0x000fe200078e0215 */
[C---:B------:R-:W-:Y:S01]  /*18e0*/  IADD3 R18, P1, PT, R226.reuse, R14, RZ ;  /* 0x0000000ee2127210 */ /* 0x040fe20007f3e0ff */
[----:B------:R-:W-:Y:S01]  /*18f0*/  @P0 IMAD.MOV.U32 R8, RZ, RZ, R20 ;  /* 0x000000ffff080224 */ /* 0x000fe200078e0014 */
[----:B------:R-:W-:Y:S02]  /*1900*/  IADD3 R14, P0, PT, R226, R16, RZ ;  /* 0x00000010e20e7210 */ /* 0x000fe40007f1e0ff */
[----:B------:R-:W-:Y:S02]  /*1910*/  IADD3.X R19, PT, PT, RZ, R12, RZ, P1, !PT ;  /* 0x0000000cff137210 */ /* 0x000fe40000ffe4ff */
[----:B------:R-:W-:Y:S01]  /*1920*/  LOP3.LUT R5, R4, 0x1f8, RZ, 0xc0, !PT ;  /* 0x000001f804057812 */ /* 0x000fe200078ec0ff */
[----:B------:R-:W-:Y:S01]  /*1930*/  IMAD.X R15, RZ, RZ, R15, P0 ;  /* 0x000000ffff0f7224 */ /* 0x000fe200000e060f */
[----:B------:R-:W-:Y:S01]  /*1940*/  IADD3 R8, P0, PT, R226, R8, RZ ;  /* 0x00000008e2087210 */ /* 0x000fe20007f1e0ff */
[----:B------:R-:W-:Y:S01]  /*1950*/  IMAD.WIDE.U32 R16, R38, R212, R18 ;  /* 0x000000d426107225 */ /* 0x000fe200078e0012 */
[----:B------:R-:W-:-:S02]  /*1960*/  LOP3.LUT R5, R5, 0x38, R228, 0x78, !PT ;  /* 0x0000003805057812 */ /* 0x000fc400078e78e4 */
[----:B------:R-:W-:Y:S01]  /*1970*/  IADD3.X R9, PT, PT, RZ, R6, RZ, P0, !PT ;  /* 0x00000006ff097210 */ /* 0x000fe200007fe4ff */
[----:B------:R-:W-:Y:S01]  /*1980*/  IMAD.WIDE.U32 R14, R38, R188, R14 ;  /* 0x000000bc260e7225 */ /* 0x000fe200078e000e */
[----:B------:R-:W-:Y:S02]  /*1990*/  LEA R232, P1, R16, UR12, 0x1 ;  /* 0x0000000c10e87c11 */ /* 0x000fe4000f8208ff */
[----:B------:R-:W-:Y:S01]  /*19a0*/  LOP3.LUT R4, R5, 0x1e00, R4, 0xf8, !PT ;  /* 0x00001e0005047812 */ /* 0x000fe200078ef804 */
[----:B------:R-:W-:Y:S01]  /*19b0*/  IMAD R233, R38, R213, R17 ;  /* 0x000000d526e97224 */ /* 0x000fe200078e0211 */
[----:B---3--:R-:W-:Y:S01]  /*19c0*/  LEA R234, P0, R14, UR10, 0x1 ;  /* 0x0000000a0eea7c11 */ /* 0x008fe2000f8008ff */
[----:B------:R-:W-:Y:S01]  /*19d0*/  IMAD R235, R38, R189, R15 ;  /* 0x000000bd26eb7224 */ /* 0x000fe200078e020f */
[----:B------:R-:W-:Y:S01]  /*19e0*/  LEA R245, R4, UR5, 0x1 ;  /* 0x0000000504f57c11 */ /* 0x000fe2000f8e08ff */
[----:B----4-:R-:W-:Y:S01]  /*19f0*/  IMAD.WIDE.U32 R8, R13, UR6, R8 ;  /* 0x000000060d087c25 */ /* 0x010fe2000f8e0008 */
[----:B------:R-:W-:-:S02]  /*1a00*/  LEA.HI.X R233, R16, UR13, R233, 0x1, P1 ;  /* 0x0000000d10e97c11 */ /* 0x000fc400088f0ce9 */
[----:B------:R-:W-:Y:S01]  /*1a10*/  LEA.HI.X R235, R14, UR11, R235, 0x1, P0 ;  /* 0x0000000b0eeb7c11 */ /* 0x000fe200080f0ceb */
[----:B------:R-:W-:Y:S01]  /*1a20*/  IMAD R13, R13, UR7, R9 ;  /* 0x000000070d0d7c24 */ /* 0x000fe2000f8e0209 */
[----:B------:R-:W-:Y:S06]  /*1a30*/  @P2 BRA `(.L_x_524) ;  /* 0x0000000000482947 */ /* 0x000fec0003800000 */
[----:B------:R-:W1:Y:S02]  /*1a40*/  LDCU UR4, c[0x0][0x440] ;  /* 0x00008800ff0477ac */ /* 0x000e640008000800 */
[----:B-1----:R-:W-:-:S13]  /*1a50*/  ISETP.GE.AND P0, PT, R226, UR4, PT ;  /* 0x00000004e2007c0c */ /* 0x002fda000bf06270 */
[----:B------:R-:W-:Y:S05]  /*1a60*/  @P0 BRA `(.L_x_525) ;  /* 0x0000000000380947 */ /* 0x000fea0003800000 */
[----:B------:R-:W1:Y:S01]  /*1a70*/  LDCU.64 UR6, c[0x0][0x3b0] ;  /* 0x00007600ff0677ac */ /* 0x000e620008000a00 */
[----:B------:R-:W-:Y:S01]  /*1a80*/  MOV R12, R8 ;  /* 0x00000008000c7202 */ /* 0x000fe20000000f00 */
[----:B------:R-:W2:Y:S01]  /*1a90*/  LDCU.64 UR10, c[0x0][0x380] ;  /* 0x00007000ff0a77ac */ /* 0x000ea20008000a00 */
[----:B-1----:R-:W-:-:S03]  /*1aa0*/  IMAD R5, R11, UR6, RZ ;  /* 0x000000060b057c24 */ /* 0x002fc6000f8e02ff */
[----:B------:R-:W-:-:S04]  /*1ab0*/  IMAD.WIDE.U32 R14, R10, UR6, R12 ;  /* 0x000000060a0e7c25 */ /* 0x000fc8000f8e000c */
[----:B------:R-:W-:Y:S01]  /*1ac0*/  IMAD R4, R10, UR7, R5 ;  /* 0x000000070a047c24 */ /* 0x000fe2000f8e0205 */
[----:B--2---:R-:W-:-:S04]  /*1ad0*/  LEA R16, P0, R14, UR10, 0x1 ;  /* 0x0000000a0e107c11 */ /* 0x004fc8000f8008ff */
[----:B------:R-:W-:-:S04]  /*1ae0*/  IADD3 R4, PT, PT, R15, R4, RZ ;  /* 0x000000040f047210 */ /* 0x000fc80007ffe0ff */
[----:B------:R-:W-:-:S05]  /*1af0*/  LEA.HI.X R17, R14, UR11, R4, 0x1, P0 ;  /* 0x0000000b0e117c11 */ /* 0x000fca00080f0c04 */
[----:B------:R-:W-:Y:S01]  /*1b00*/  @!PT LDS RZ, [RZ] ;  /* 0x00000000fffff984 */ /* 0x000fe20000000800 */
[----:B------:R-:W-:Y:S01]  /*1b10*/  @!PT LDS RZ, [RZ] ;  /* 0x00000000fffff984 */ /* 0x000fe20000000800 */
[----:B------:R-:W-:Y:S01]  /*1b20*/  @!PT LDS RZ, [RZ] ;  /* 0x00000000fffff984 */ /* 0x000fe20000000800 */
[----:B------:R1:W-:Y:S01]  /*1b30*/  LDGSTS.E.BYPASS.LTC128B.128 [R245], desc[UR16][R16.64] ;  /* 0x0000000010f57fae */ /* 0x0003e2000b981a10 */
[----:B------:R-:W-:Y:S05]  /*1b40*/  BRA `(.L_x_524) ;  /* 0x0000000000047947 */ /* 0x000fea0003800000 */
.L_x_525:
[----:B------:R2:W-:Y:S02]  /*1b50*/  STS.128 [R245], RZ ;  /* 0x000000fff5007388 */ /* 0x0005e40000000c00 */
.L_x_524:
[----:B------:R-:W-:Y:S05]  /*1b60*/  BSYNC.RECONVERGENT B0 ;  /* 0x0000000000007941 */ /* 0x000fea0003800200 */
.L_x_523:
[C---:B------:R-:W-:Y:S01]  /*1b70*/  VIADD R35, R38.reuse, 0x10 ;  /* 0x0000001026237836 */ /* 0x040fe20000000000 */
[C---:B------:R-:W-:Y:S01]  /*1b80*/  IADD3 R31, PT, PT, R38.reuse, 0x30, RZ ;  /* 0x00000030261f7810 */ /* 0x040fe20007ffe0ff */
[----:B------:R-:W-:Y:S01]  /*1b90*/  IMAD R4, R3, -0x100, R195 ;  /* 0xffffff0003047824 */ /* 0x000fe200078e02c3 */
[----:B------:R-:W-:Y:S01]  /*1ba0*/  BSSY.RECONVERGENT B0, `(.L_x_526) ;  /* 0x000001c000007945 */ /* 0x000fe20003800200 */
[----:B------:R-:W-:Y:S01]  /*1bb0*/  VIADD R33, R38, 0x20 ;  /* 0x0000002026217836 */ /* 0x000fe20000000000 */
[-C--:B------:R-:W-:Y:S01]  /*1bc0*/  ISETP.GE.AND P0, PT, R35, R230.reuse, PT ;  /* 0x000000e62300720c */ /* 0x080fe20003f06270 */
[----:B------:R-:W-:Y:S01]  /*1bd0*/  VIADD R4, R4, 0x100 ;  /* 0x0000010004047836 */ /* 0x000fe20000000000 */
[-C--:B------:R-:W-:Y:S02]  /*1be0*/  ISETP.GE.AND P1, PT, R31, R230.reuse, PT ;  /* 0x000000e61f00720c */ /* 0x080fe40003f26270 */
[----:B------:R-:W-:Y:S02]  /*1bf0*/  ISETP.GE.AND P2, PT, R33, R230, PT ;  /* 0x000000e62100720c */ /* 0x000fe40003f46270 */
[----:B------:R-:W-:-:S07]  /*1c00*/  ISETP.GE.AND P6, PT, R38, R4, PT ;  /* 0x000000042600720c */ /* 0x000fce0003fc6270 */
[----:B------:R-:W-:Y:S06]  /*1c10*/  @P0 BRA `(.L_x_527) ;  /* 0x0000000000500947 */ /* 0x000fec0003800000 */
[----:B------:R-:W3:Y:S02]  /*1c20*/  LDCU UR4, c[0x0][0x440] ;  /* 0x00008800ff0477ac */ /* 0x000ee40008000800 */
[----:B---3--:R-:W-:-:S13]  /*1c30*/  ISETP.GE.AND P0, PT, R226, UR4, PT ;  /* 0x00000004e2007c0c */ /* 0x008fda000bf06270 */
[----:B------:R3:W-:Y:S01]  /*1c40*/  @P0 STS.128 [R245+0x800], RZ ;  /* 0x000800fff5000388 */ /* 0x0007e20000000c00 */
[----:B------:R-:W-:Y:S05]  /*1c50*/  @P0 BRA `(.L_x_527) ;  /* 0x0000000000400947 */ /* 0x000fea0003800000 */
[----:B------:R-:W4:Y:S01]  /*1c60*/  LDCU.64 UR10, c[0x0][0x3b0] ;  /* 0x00007600ff0a77ac */ /* 0x000f220008000a00 */
[----:B------:R-:W-:Y:S01]  /*1c70*/  IADD3 R6, P0, PT, R10, 0x10, RZ ;  /* 0x000000100a067810 */ /* 0x000fe20007f1e0ff */
[----:B------:R-:W-:Y:S01]  /*1c80*/  IMAD.MOV.U32 R14, RZ, RZ, R8 ;  /* 0x000000ffff0e7224 */ /* 0x000fe200078e0008 */
[----:B------:R-:W-:Y:S01]  /*1c90*/  MOV R15, R13 ;  /* 0x0000000d000f7202 */ /* 0x000fe20000000f00 */
[----:B------:R-:W1:Y:S02]  /*1ca0*/  LDCU.64 UR6, c[0x0][0x380] ;  /* 0x00007000ff0677ac */ /* 0x000e640008000a00 */
[----:B------:R-:W-:-:S04]  /*1cb0*/  IMAD.X R5, RZ, RZ, R11, P0 ;  /* 0x000000ffff057224 */ /* 0x000fc800000e060b */
[----:B----4-:R-:W-:Y:S02]  /*1cc0*/  IMAD R5, R5, UR10, RZ ;  /* 0x0000000a05057c24 */ /* 0x010fe4000f8e02ff */
[----:B------:R-:W-:-:S04]  /*1cd0*/  IMAD.WIDE.U32 R14, R6, UR10, R14 ;  /* 0x0000000a060e7c25 */ /* 0x000fc8000f8e000e */
[----:B------:R-:W-:Y:S01]  /*1ce0*/  IMAD R5, R6, UR11, R5 ;  /* 0x0000000b06057c24 */ /* 0x000fe2000f8e0205 */
[----:B-1----:R-:W-:-:S04]  /*1cf0*/  LEA R16, P0, R14, UR6, 0x1 ;  /* 0x000000060e107c11 */ /* 0x002fc8000f8008ff */
[----:B------:R-:W-:-:S04]  /*1d00*/  IADD3 R5, PT, PT, R15, R5, RZ ;  /* 0x000000050f057210 */ /* 0x000fc80007ffe0ff */
[----:B------:R-:W-:-:S05]  /*1d10*/  LEA.HI.X R17, R14, UR7, R5, 0x1, P0 ;  /* 0x000000070e117c11 */ /* 0x000fca00080f0c05 */
[----:B------:R-:W-:Y:S01]  /*1d20*/  @!PT LDS RZ, [RZ] ;  /* 0x00000000fffff984 */ /* 0x000fe20000000800 */
[----:B------:R-:W-:Y:S01]  /*1d30*/  @!PT LDS RZ, [RZ] ;  /* 0x00000000fffff984 */ /* 0x000fe20000000800 */
[----:B------:R-:W-:Y:S01]  /*1d40*/  @!PT LDS RZ, [RZ] ;  /* 0x00000000fffff984 */ /* 0x000fe20000000800 */
[----:B------:R4:W-:Y:S02]  /*1d50*/  LDGSTS.E.BYPASS.LTC128B.128 [R245+0x800], desc[UR16][R16.64] ;  /* 0x0080000010f57fae */ /* 0x0009e4000b981a10 */
.L_x_527:
[----:B------:R-:W-:Y:S05]  /*1d60*/  BSYNC.RECONVERGENT B0 ;  /* 0x0000000000007941 */ /* 0x000fea0003800200 */
.L_x_526:
[----:B------:R-:W-:Y:S04]  /*1d70*/  BSSY.RECONVERGENT B0, `(.L_x_528) ;  /* 0x0000016000007945 */ /* 0x000fe80003800200 */
[----:B------:R-:W-:Y:S05]  /*1d80*/  @P2 BRA `(.L_x_529) ;  /* 0x0000000000502947 */ /* 0x000fea0003800000 */
[----:B------:R-:W5:Y:S02]  /*1d90*/  LDCU UR4, c[0x0][0x440] ;  /* 0x00008800ff0477ac */ /* 0x000f640008000800 */
[----:B-----5:R-:W-:-:S13]  /*1da0*/  ISETP.GE.AND P0, PT, R226, UR4, PT ;  /* 0x00000004e2007c0c */ /* 0x020fda000bf06270 */
[----:B------:R1:W-:Y:S01]  /*1db0*/  @P0 STS.128 [R245+0x1000], RZ ;  /* 0x001000fff5000388 */ /* 0x0003e20000000c00 */
[----:B------:R-:W-:Y:S05]  /*1dc0*/  @P0 BRA `(.L_x_529) ;  /* 0x0000000000400947 */ /* 0x000fea0003800000 */
[----:B------:R-:W5:Y:S01]  /*1dd0*/  LDCU.64 UR10, c[0x0][0x3b0] ;  /* 0x00007600ff0a77ac */ /* 0x000f620008000a00 */
[----:B------:R-:W-:Y:S01]  /*1de0*/  IADD3 R6, P0, PT, R10, 0x20, RZ ;  /* 0x000000200a067810 */ /* 0x000fe20007f1e0ff */
[----:B------:R-:W-:Y:S01]  /*1df0*/  IMAD.MOV.U32 R14, RZ, RZ, R8 ;  /* 0x000000ffff0e7224 */ /* 0x000fe200078e0008 */
[----:B------:R-:W-:Y:S01]  /*1e00*/  MOV R15, R13 ;  /* 0x0000000d000f7202 */ /* 0x000fe20000000f00 */
[----:B------:R-:W1:Y:S02]  /*1e10*/  LDCU.64 UR6, c[0x0][0x380] ;  /* 0x00007000ff0677ac */ /* 0x000e640008000a00 */
[----:B------:R-:W-:-:S04]  /*1e20*/  IMAD.X R5, RZ, RZ, R11, P0 ;  /* 0x000000ffff057224 */ /* 0x000fc800000e060b */
[----:B-----5:R-:W-:Y:S02]  /*1e30*/  IMAD R5, R5, UR10, RZ ;  /* 0x0000000a05057c24 */ /* 0x020fe4000f8e02ff */
[----:B------:R-:W-:-:S04]  /*1e40*/  IMAD.WIDE.U32 R14, R6, UR10, R14 ;  /* 0x0000000a060e7c25 */ /* 0x000fc8000f8e000e */
[----:B------:R-:W-:Y:S01]  /*1e50*/  IMAD R5, R6, UR11, R5 ;  /* 0x0000000b06057c24 */ /* 0x000fe2000f8e0205 */
[----:B-1--4-:R-:W-:-:S04]  /*1e60*/  LEA R16, P0, R14, UR6, 0x1 ;  /* 0x000000060e107c11 */ /* 0x012fc8000f8008ff */
[----:B------:R-:W-:-:S04]  /*1e70*/  IADD3 R5, PT, PT, R15, R5, RZ ;  /* 0x000000050f057210 */ /* 0x000fc80007ffe0ff */
[----:B------:R-:W-:-:S05]  /*1e80*/  LEA.HI.X R17, R14, UR7, R5, 0x1, P0 ;  /* 0x000000070e117c11 */ /* 0x000fca00080f0c05 */
[----:B------:R-:W-:Y:S01]  /*1e90*/  @!PT LDS RZ, [RZ] ;  /* 0x00000000fffff984 */ /* 0x000fe20000000800 */
[----:B------:R-:W-:Y:S01]  /*1ea0*/  @!PT LDS RZ, [RZ] ;  /* 0x00000000fffff984 */ /* 0x000fe20000000800 */
[----:B------:R-:W-:Y:S01]  /*1eb0*/  @!PT LDS RZ, [RZ] ;  /* 0x00000000fffff984 */ /* 0x000fe20000000800 */
[----:B------:R1:W-:Y:S02]  /*1ec0*/  LDGSTS.E.BYPASS.LTC128B.128 [R245+0x1000], desc[UR16][R16.64] ;  /* 0x0100000010f57fae */ /* 0x0003e4000b981a10 */
.L_x_529:
[----:B------:R-:W-:Y:S05]  /*1ed0*/  BSYNC.RECONVERGENT B0 ;  /* 0x0000000000007941 */ /* 0x000fea0003800200 */
.L_x_528:
[----:B------:R-:W-:Y:S04]  /*1ee0*/  BSSY.RECONVERGENT B0, `(.L_x_530) ;  /* 0x0000015000007945 */ /* 0x000fe80003800200 */
[----:B------:R-:W-:Y:S05]  /*1ef0*/  @P1 BRA `(.L_x_531) ;  /* 0x00000000004c1947 */ /* 0x000fea0003800000 */
[----:B------:R-:W5:Y:S02]  /*1f00*/  LDCU UR4, c[0x0][0x440] ;  /* 0x00008800ff0477ac */ /* 0x000f640008000800 */
[----:B-----5:R-:W-:-:S13]  /*1f10*/  ISETP.GE.AND P0, PT, R226, UR4, PT ;  /* 0x00000004e2007c0c */ /* 0x020fda000bf06270 */
[----:B------:R1:W-:Y:S01]  /*1f20*/  @P0 STS.128 [R245+0x1800], RZ ;  /* 0x001800fff5000388 */ /* 0x0003e20000000c00 */
[----:B------:R-:W-:Y:S05]  /*1f30*/  @P0 BRA `(.L_x_531) ;  /* 0x00000000003c0947 */ /* 0x000fea0003800000 */
[----:B------:R-:W5:Y:S01]  /*1f40*/  LDCU.64 UR10, c[0x0][0x3b0] ;  /* 0x00007600ff0a77ac */ /* 0x000f620008000a00 */
[----:B------:R-:W-:Y:S02]  /*1f50*/  IADD3 R5, P0, PT, R10, 0x30, RZ ;  /* 0x000000300a057810 */ /* 0x000fe40007f1e0ff */
[----:B------:R-:W-:Y:S01]  /*1f60*/  MOV R9, R13 ;  /* 0x0000000d00097202 */ /* 0x000fe20000000f00 */
[----:B------:R-:W2:Y:S01]  /*1f70*/  LDCU.64 UR6, c[0x0][0x380] ;  /* 0x00007000ff0677ac */ /* 0x000ea20008000a00 */
[----:B------:R-:W-:-:S05]  /*1f80*/  IADD3.X R6, PT, PT, RZ, R11, RZ, P0, !PT ;  /* 0x0000000bff067210 */ /* 0x000fca00007fe4ff */
[----:B-----5:R-:W-:Y:S02]  /*1f90*/  IMAD R6, R6, UR10, RZ ;  /* 0x0000000a06067c24 */ /* 0x020fe4000f8e02ff */
        /* <DEDUP_REMOVED lines=8> */
[----:B------:R2:W-:Y:S02]  /*2020*/  LDGSTS.E.BYPASS.LTC128B.128 [R245+0x1800], desc[UR16][R10.64] ;  /* 0x018000000af57fae */ /* 0x0005e4000b981a10 */
.L_x_531:
[----:B------:R-:W-:Y:S05]  /*2030*/  BSYNC.RECONVERGENT B0 ;  /* 0x0000000000007941 */ /* 0x000fea0003800200 */
.L_x_530:
[----:B------:R-:W-:Y:S01]  /*2040*/  BSSY.RECONVERGENT B0, `(.L_x_532) ;  /* 0x000000d000007945 */ /* 0x000fe20003800200 */
[C---:B------:R-:W-:Y:S02]  /*2050*/  SHF.L.U64.HI R6, R212.reuse, 0x4, R213 ;  /* 0x00000004d4067819 */ /* 0x040fe400000102d5 */
[----:B------:R-:W-:Y:S01]  /*2060*/  SHF.L.U32 R5, R212, 0x4, RZ ;  /* 0x00000004d4057819 */ /* 0x000fe200000006ff */
[----:B------:R-:W-:Y:S05]  /*2070*/  @P6 BRA `(.L_x_533) ;  /* 0x0000000000246947 */ /* 0x000fea0003800000 */
[----:B------:R-:W5:Y:S02]  /*2080*/  LDCU UR4, c[0x0][0x440] ;  /* 0x00008800ff0477ac */ /* 0x000f640008000800 */
[----:B-----5:R-:W-:-:S13]  /*2090*/  ISETP.GE.AND P0, PT, R226, UR4, PT ;  /* 0x00000004e2007c0c */ /* 0x020fda000bf06270 */
[----:B------:R-:W-:Y:S05]  /*20a0*/  @P0 BRA `(.L_x_534) ;  /* 0x0000000000140947 */ /* 0x000fea0003800000 */
[----:B------:R-:W-:Y:S01]  /*20b0*/  @!PT LDS RZ, [RZ] ;  /* 0x00000000fffff984 */ /* 0x000fe20000000800 */
[----:B------:R-:W-:Y:S01]  /*20c0*/  @!PT LDS RZ, [RZ] ;  /* 0x00000000fffff984 */ /* 0x000fe20000000800 */
[----:B------:R-:W-:Y:S01]  /*20d0*/  @!PT LDS RZ, [RZ] ;  /* 0x00000000fffff984 */ /* 0x000fe20000000800 */
[----:B------:R1:W-:Y:S01]  /*20e0*/  LDGSTS.E.BYPASS.LTC128B.128 [R245+0x2000], desc[UR16][R232.64] ;  /* 0x02000000e8f57fae */ /* 0x0003e2000b981a10 */
[----:B------:R-:W-:Y:S05]  /*20f0*/  BRA `(.L_x_533) ;  /* 0x0000000000047947 */ /* 0x000fea0003800000 */
.L_x_534:
[----:B------:R1:W-:Y:S02]  /*2100*/  STS.128 [R245+0x2000], RZ ;  /* 0x002000fff5007388 */ /* 0x0003e40000000c00 */
.L_x_533:
[----:B------:R-:W-:Y:S05]  /*2110*/  BSYNC.RECONVERGENT B0 ;  /* 0x0000000000007941 */ /* 0x000fea0003800200 */
.L_x_532:
[----:B------:R-:W-:Y:S01]  /*2120*/  ISETP.GE.AND P3, PT, R35, R4, PT ;  /* 0x000000042300720c */ /* 0x000fe20003f66270 */
[C---:B------:R-:W-:Y:S01]  /*2130*/  VIADD R29, R38.reuse, 0x40 ;  /* 0x00000040261d7836 */ /* 0x040fe20000000000 */
[C---:B------:R-:W-:Y:S01]  /*2140*/  LEA R36, P0, R5.reuse, R232, 0x1 ;  /* 0x000000e805247211 */ /* 0x040fe200078008ff */
[C---:B------:R-:W-:Y:S01]  /*2150*/  VIADD R27, R38.reuse, 0x50 ;  /* 0x00000050261b7836 */ /* 0x040fe20000000000 */
[----:B------:R-:W-:Y:S01]  /*2160*/  BSSY.RECONVERGENT B0, `(.L_x_535) ;  /* 0x0000012000007945 */ /* 0x000fe20003800200 */
[C---:B------:R-:W-:Y:S01]  /*2170*/  VIADD R25, R38.reuse, 0x60 ;  /* 0x0000006026197836 */ /* 0x040fe20000000000 */
[----:B------:R-:W-:Y:S01]  /*2180*/  LEA.HI.X R37, R5, R233, R6, 0x1, P0 ;  /* 0x000000e905257211 */ /* 0x000fe200000f0c06 */
[----:B------:R-:W-:Y:S01]  /*2190*/  VIADD R23, R38, 0x70 ;  /* 0x0000007026177836 */ /* 0x000fe20000000000 */
[-C--:B------:R-:W-:Y:S02]  /*21a0*/  ISETP.GE.AND P2, PT, R33, R4.reuse, PT ;  /* 0x000000042100720c */ /* 0x080fe40003f46270 */
[----:B------:R-:W-:-:S02]  /*21b0*/  ISETP.GE.AND P1, PT, R31, R4, PT ;  /* 0x000000041f00720c */ /* 0x000fc40003f26270 */
[-C--:B------:R-:W-:Y:S02]  /*21c0*/  ISETP.GE.AND P0, PT, R29, R4.reuse, PT ;  /* 0x000000041d00720c */ /* 0x080fe40003f06270 */
[-C--:B------:R-:W-:Y:S02]  /*21d0*/  ISETP.GE.AND P5, PT, R27, R4.reuse, PT ;  /* 0x000000041b00720c */ /* 0x080fe40003fa6270 */
[----:B------:R-:W-:Y:S01]  /*21e0*/  ISETP.GE.AND P4, PT, R25, R4, PT ;  /* 0x000000041900720c */ /* 0x000fe20003f86270 */
[----:B------:R-:W-:-:S12]  /*21f0*/  @P3 BRA `(.L_x_536) ;  /* 0x0000000000203947 */ /* 0x000fd80003800000 */
[----:B------:R-:W5:Y:S02]  /*2200*/  LDCU UR4, c[0x0][0x440] ;  /* 0x00008800ff0477ac */ /* 0x000f640008000800 */
[----:B-----5:R-:W-:-:S13]  /*2210*/  ISETP.GE.AND P3, PT, R226, UR4, PT ;  /* 0x00000004e2007c0c */ /* 0x020fda000bf66270 */
[----:B------:R1:W-:Y:S01]  /*2220*/  @P3 STS.128 [R245+0x2800], RZ ;  /* 0x002800fff5003388 */ /* 0x0003e20000000c00 */
[----:B------:R-:W-:Y:S05]  /*2230*/  @P3 BRA `(.L_x_536) ;  /* 0x0000000000103947 */ /* 0x000fea0003800000 */
[----:B------:R-:W-:Y:S01]  /*2240*/  @!PT LDS RZ, [RZ] ;  /* 0x00000000fffff984 */ /* 0x000fe20000000800 */
[----:B------:R-:W-:Y:S01]  /*2250*/  @!PT LDS RZ, [RZ] ;  /* 0x00000000fffff984 */ /* 0x000fe20000000800 */
[----:B------:R-:W-:Y:S01]  /*2260*/  @!PT LDS RZ, [RZ] ;  /* 0x00000000fffff984 */ /* 0x000fe20000000800 */
[----:B------:R1:W-:Y:S02]  /*2270*/  LDGSTS.E.BYPASS.LTC128B.128 [R245+0x2800], desc[UR16][R36.64] ;  /* 0x0280000024f57fae */ /* 0x0003e4000b981a10 */
.L_x_536:
[----:B------:R-:W-:Y:S05]  /*2280*/  BSYNC.RECONVERGENT B0 ;  /* 0x0000000000007941 */ /* 0x000fea0003800200 */
.L_x_535:
[----:B------:R-:W-:Y:S01]  /*2290*/  BSSY.RECONVERGENT B0, `(.L_x_537) ;  /* 0x000000e000007945 */ /* 0x000fe20003800200 */
[----:B------:R-:W-:Y:S02]  /*22a0*/  ISETP.GE.AND P3, PT, R23, R4, PT ;  /* 0x000000041700720c */ /* 0x000fe40003f66270 */
[----:B------:R-:W-:Y:S01]  /*22b0*/  LOP3.LUT R21, R38, 0x80, RZ, 0xfc, !PT ;  /* 0x0000008026157812 */ /* 0x000fe200078efcff */
[----:B------:R-:W-:Y:S05]  /*22c0*/  @P2 BRA `(.L_x_538) ;  /* 0x0000000000282947 */ /* 0x000fea0003800000 */
[----:B------:R-:W5:Y:S02]  /*22d0*/  LDCU UR4, c[0x0][0x440] ;  /* 0x00008800ff0477ac */ /* 0x000f640008000800 */
[----:B-----5:R-:W-:-:S13]  /*22e0*/  ISETP.GE.AND P2, PT, R226, UR4, PT ;  /* 0x00000004e2007c0c */ /* 0x020fda000bf46270 */
[----:B------:R1:W-:Y:S01]  /*22f0*/  @P2 STS.128 [R245+0x3000], RZ ;  /* 0x003000fff5002388 */ /* 0x0003e20000000c00 */
[----:B------:R-:W-:Y:S05]  /*2300*/  @P2 BRA `(.L_x_538) ;  /* 0x0000000000182947 */ /* 0x000fea0003800000 */
[----:B------:R-:W-:-:S04]  /*2310*/  LEA R8, P2, R212, R36, 0x5 ;  /* 0x00000024d4087211 */ /* 0x000fc800078428ff */
[----:B------:R-:W-:-:S05]  /*2320*/  LEA.HI.X R9, R212, R37, R213, 0x5, P2 ;  /* 0x00000025d4097211 */ /* 0x000fca00010f2cd5 */
[----:B------:R-:W-:Y:S01]  /*2330*/  @!PT LDS RZ, [RZ] ;  /* 0x00000000fffff984 */ /* 0x000fe20000000800 */
[----:B------:R-:W-:Y:S01]  /*2340*/  @!PT LDS RZ, [RZ] ;  /* 0x00000000fffff984 */ /* 0x000fe20000000800 */
[----:B------:R-:W-:Y:S01]  /*2350*/  @!PT LDS RZ, [RZ] ;  /* 0x00000000fffff984 */ /* 0x000fe20000000800 */
[----:B------:R1:W-:Y:S04]  /*2360*/  LDGSTS.E.BYPASS.LTC128B.128 [R245+0x3000], desc[UR16][R8.64] ;  /* 0x0300000008f57fae */ /* 0x0003e8000b981a10 */
.L_x_538:
[----:B------:R-:W-:Y:S05]  /*2370*/  BSYNC.RECONVERGENT B0 ;  /* 0x0000000000007941 */ /* 0x000fea0003800200 */
.L_x_537:
[----:B------:R-:W-:Y:S01]  /*2380*/  BSSY.RECONVERGENT B0, `(.L_x_539) ;  /* 0x000000e000007945 */ /* 0x000fe20003800200 */
[----:B------:R-:W-:Y:S02]  /*2390*/  ISETP.GE.AND P2, PT, R21, R4, PT ;  /* 0x000000041500720c */ /* 0x000fe40003f46270 */
[----:B------:R-:W-:Y:S01]  /*23a0*/  IADD3 R19, PT, PT, R38, 0x90, RZ ;  /* 0x0000009026137810 */ /* 0x000fe20007ffe0ff */
[----:B------:R-:W-:Y:S05]  /*23b0*/  @P1 BRA `(.L_x_540) ;  /* 0x0000000000281947 */ /* 0x000fea0003800000 */
[----:B------:R-:W5:Y:S02]  /*23c0*/  LDCU UR4, c[0x0][0x440] ;  /* 0x00008800ff0477ac */ /* 0x000f640008000800 */
[----:B-----5:R-:W-:-:S13]  /*23d0*/  ISETP.GE.AND P1, PT, R226, UR4, PT ;  /* 0x00000004e2007c0c */ /* 0x020fda000bf26270 */
[----:B------:R1:W-:Y:S01]  /*23e0*/  @P1 STS.128 [R245+0x3800], RZ ;  /* 0x003800fff5001388 */ /* 0x0003e20000000c00 */
[----:B------:R-:W-:Y:S05]  /*23f0*/  @P1 BRA `(.L_x_540) ;  /* 0x0000000000181947 */ /* 0x000fea0003800000 */
[----:B-1----:R-:W-:-:S04]  /*2400*/  LEA R8, P1, R212, R36, 0x6 ;  /* 0x00000024d4087211 */ /* 0x002fc800078230ff */
[----:B------:R-:W-:-:S05]  /*2410*/  LEA.HI.X R9, R212, R37, R213, 0x6, P1 ;  /* 0x00000025d4097211 */ /* 0x000fca00008f34d5 */
[----:B------:R-:W-:Y:S01]  /*2420*/  @!PT LDS RZ, [RZ] ;  /* 0x00000000fffff984 */ /* 0x000fe20000000800 */
[----:B------:R-:W-:Y:S01]  /*2430*/  @!PT LDS RZ, [RZ] ;  /* 0x00000000fffff984 */ /* 0x000fe20000000800 */
[----:B------:R-:W-:Y:S01]  /*2440*/  @!PT LDS RZ, [RZ] ;  /* 0x00000000fffff984 */ /* 0x000fe20000000800 */
[----:B------:R1:W-:Y:S04]  /*2450*/  LDGSTS.E.BYPASS.LTC128B.128 [R245+0x3800], desc[UR16][R8.64] ;  /* 0x0380000008f57fae */ /* 0x0003e8000b981a10 */
.L_x_540:
[----:B------:R-:W-:Y:S05]  /*2460*/  BSYNC.RECONVERGENT B0 ;  /* 0x0000000000007941 */ /* 0x000fea0003800200 */
.L_x_539:
[----:B------:R-:W-:Y:S01]  /*2470*/  BSSY.RECONVERGENT B0, `(.L_x_541) ;  /* 0x0000011000007945 */ /* 0x000fe20003800200 */
[----:B------:R-:W-:Y:S02]  /*2480*/  ISETP.GE.AND P1, PT, R19, R4, PT ;  /* 0x000000041300720c */ /* 0x000fe40003f26270 */
[----:B-1--4-:R-:W-:Y:S01]  /*2490*/  IADD3 R17, PT, PT, R38, 0xa0, RZ ;  /* 0x000000a026117810 */ /* 0x012fe20007ffe0ff */
[----:B------:R-:W-:Y:S05]  /*24a0*/  @P0 BRA `(.L_x_542) ;  /* 0x0000000000340947 */ /* 0x000fea0003800000 */
[----:B------:R-:W1:Y:S02]  /*24b0*/  LDCU UR4, c[0x0][0x440] ;  /* 0x00008800ff0477ac */ /* 0x000e640008000800 */
[----:B-1----:R-:W-:-:S13]  /*24c0*/  ISETP.GE.AND P0, PT, R226, UR4, PT ;  /* 0x00000004e2007c0c */ /* 0x002fda000bf06270 */
[----:B------:R1:W-:Y:S01]  /*24d0*/  @P0 STS.128 [R245+0x4000], RZ ;  /* 0x004000fff5000388 */ /* 0x0003e20000000c00 */
[----:B------:R-:W-:Y:S05]  /*24e0*/  @P0 BRA `(.L_x_542) ;  /* 0x0000000000240947 */ /* 0x000fea0003800000 */
[----:B------:R-:W-:Y:S01]  /*24f0*/  MOV R8, R36 ;  /* 0x0000002400087202 */ /* 0x000fe20000000f00 */
[----:B------:R-:W-:Y:S01]  /*2500*/  IMAD R5, R213, 0x60, RZ ;  /* 0x00000060d5057824 */ /* 0x000fe200078e02ff */
[----:B------:R-:W-:-:S03]  /*2510*/  MOV R9, R37 ;  /* 0x0000002500097202 */ /* 0x000fc60000000f00 */
[----:B------:R-:W-:-:S05]  /*2520*/  IMAD.WIDE.U32 R8, R212, 0x60, R8 ;  /* 0x00000060d4087825 */ /* 0x000fca00078e0008 */
[----:B------:R-:W-:-:S05]  /*2530*/  IADD3 R9, PT, PT, R9, R5, RZ ;  /* 0x0000000509097210 */ /* 0x000fca0007ffe0ff */
[----:B------:R-:W-:Y:S01]  /*2540*/  @!PT LDS RZ, [RZ] ;  /* 0x00000000fffff984 */ /* 0x000fe20000000800 */
[----:B------:R-:W-:Y:S01]  /*2550*/  @!PT LDS RZ, [RZ] ;  /* 0x00000000fffff984 */ /* 0x000fe20000000800 */
[----:B------:R-:W-:Y:S01]  /*2560*/  @!PT LDS RZ, [RZ] ;  /* 0x00000000fffff984 */ /* 0x000fe20000000800 */
[----:B------:R4:W-:Y:S02]  /*2570*/  LDGSTS.E.BYPASS.LTC128B.128 [R245+0x4000], desc[UR16][R8.64] ;  /* 0x0400000008f57fae */ /* 0x0009e4000b981a10 */
.L_x_542:
[----:B------:R-:W-:Y:S05]  /*2580*/  BSYNC.RECONVERGENT B0 ;  /* 0x0000000000007941 */ /* 0x000fea0003800200 */
.L_x_541:
        /* <DEDUP_REMOVED lines=8> */
[----:B----4-:R-:W-:-:S04]  /*2610*/  LEA R8, P5, R212, R36, 0x7 ;  /* 0x00000024d4087211 */ /* 0x010fc800078a38ff */
[----:B------:R-:W-:-:S05]  /*2620*/  LEA.HI.X R9, R212, R37, R213, 0x7, P5 ;  /* 0x00000025d4097211 */ /* 0x000fca00028f3cd5 */
[----:B------:R-:W-:Y:S01]  /*2630*/  @!PT LDS RZ, [RZ] ;  /* 0x00000000fffff984 */ /* 0x000fe20000000800 */
[----:B------:R-:W-:Y:S01]  /*2640*/  @!PT LDS RZ, [RZ] ;  /* 0x00000000fffff984 */ /* 0x000fe20000000800 */
[----:B------:R-:W-:Y:S01]  /*2650*/  @!PT LDS RZ, [RZ] ;  /* 0x00000000fffff984 */ /* 0x000fe20000000800 */
[----:B------:R4:W-:Y:S04]  /*2660*/  LDGSTS.E.BYPASS.LTC128B.128 [R245+0x4800], desc[UR16][R8.64] ;  /* 0x0480000008f57fae */ /* 0x0009e8000b981a10 */
.L_x_544:
[----:B------:R-:W-:Y:S05]  /*2670*/  BSYNC.RECONVERGENT B0 ;  /* 0x0000000000007941 */ /* 0x000fea0003800200 */
.L_x_543:
        /* <DEDUP_REMOVED lines=8> */
[----:B----4-:R-:W-:Y:S01]  /*2700*/  MOV R8, R36 ;  /* 0x0000002400087202 */ /* 0x010fe20000000f00 */
        /* <DEDUP_REMOVED lines=8> */
.L_x_546:
[----:B------:R-:W-:Y:S05]  /*2790*/  BSYNC.RECONVERGENT B0 ;  /* 0x0000000000007941 */ /* 0x000fea0003800200 */
.L_x_545:
[----:B------:R-:W-:Y:S01]  /*27a0*/  BSSY.RECONVERGENT B0, `(.L_x_547) ;  /* 0x0000011000007945 */ /* 0x000fe20003800200 */
[----:B------:R-:W-:Y:S02]  /*27b0*/  ISETP.GE.AND P4, PT, R13, R4, PT ;  /* 0x000000040d00720c */ /* 0x000fe40003f86270 */
[----:B--2---:R-:W-:Y:S01]  /*27c0*/  IADD3 R11, PT, PT, R38, 0xd0, RZ ;  /* 0x000000d0260b7810 */ /* 0x004fe20007ffe0ff */
[----:B------:R-:W-:Y:S05]  /*27d0*/  @P3 BRA `(.L_x_548) ;  /* 0x0000000000343947 */ /* 0x000fea0003800000 */
[----:B------:R-:W2:Y:S02]  /*27e0*/  LDCU UR4, c[0x0][0x440] ;  /* 0x00008800ff0477ac */ /* 0x000ea40008000800 */
[----:B--2---:R-:W-:-:S13]  /*27f0*/  ISETP.GE.AND P3, PT, R226, UR4, PT ;  /* 0x00000004e2007c0c */ /* 0x004fda000bf66270 */
        /* <DEDUP_REMOVED lines=11> */
.L_x_548:
[----:B------:R-:W-:Y:S05]  /*28b0*/  BSYNC.RECONVERGENT B0 ;  /* 0x0000000000007941 */ /* 0x000fea0003800200 */
.L_x_547:
[----:B------:R-:W-:Y:S01]  /*28c0*/  BSSY.RECONVERGENT B0, `(.L_x_549) ;  /* 0x0000011000007945 */ /* 0x000fe20003800200 */
[----:B------:R-:W-:Y:S02]  /*28d0*/  ISETP.GE.AND P3, PT, R11, R4, PT ;  /* 0x000000040b00720c */ /* 0x000fe40003f66270 */
[----:B----4-:R-:W-:Y:S01]  /*28e0*/  IADD3 R9, PT, PT, R38, 0xe0, RZ ;  /* 0x000000e026097810 */ /* 0x010fe20007ffe0ff */
[----:B------:R-:W-:Y:S05]  /*28f0*/  @P2 BRA `(.L_x_550) ;  /* 0x0000000000342947 */ /* 0x000fea0003800000 */
[----:B------:R-:W4:Y:S02]  /*2900*/  LDCU UR4, c[0x0][0x440] ;  /* 0x00008800ff0477ac */ /* 0x000f240008000800 */
[----:B----4-:R-:W-:-:S13]  /*2910*/  ISETP.GE.AND P2, PT, R226, UR4, PT ;  /* 0x00000004e2007c0c */ /* 0x010fda000bf46270 */
        /* <DEDUP_REMOVED lines=11> */
.L_x_550:
[----:B------:R-:W-:Y:S05]  /*29d0*/  BSYNC.RECONVERGENT B0 ;  /* 0x0000000000007941 */ /* 0x000fea0003800200 */
.L_x_549:
        /* <DEDUP_REMOVED lines=14> */
.L_x_552:
[----:B------:R-:W-:Y:S05]  /*2ac0*/  BSYNC.RECONVERGENT B0 ;  /* 0x0000000000007941 */ /* 0x000fea0003800200 */
.L_x_551:
[----:B------:R-:W-:Y:S01]  /*2ad0*/  BSSY.RECONVERGENT B0, `(.L_x_553) ;  /* 0x0000010000007945 */ /* 0x000fe20003800200 */
[----:B------:R-:W-:-:S03]  /*2ae0*/  ISETP.GE.AND P1, PT, R5, R4, PT ;  /* 0x000000040500720c */ /* 0x000fc60003f26270 */
[----:B------:R-:W-:Y:S10]  /*2af0*/  @P0 BRA `(.L_x_554) ;  /* 0x0000000000340947 */ /* 0x000ff40003800000 */
[----:B------:R-:W5:Y:S02]  /*2b00*/  LDCU UR4, c[0x0][0x440] ;  /* 0x00008800ff0477ac */ /* 0x000f640008000800 */
[----:B-----5:R-:W-:-:S13]  /*2b10*/  ISETP.GE.AND P0, PT, R226, UR4, PT ;  /* 0x00000004e2007c0c */ /* 0x020fda000bf06270 */
[----:B------:R1:W-:Y:S01]  /*2b20*/  @P0 STS.128 [R245+0x7000], RZ ;  /* 0x007000fff5000388 */ /* 0x0003e20000000c00 */
[----:B------:R-:W-:Y:S05]  /*2b30*/  @P0 BRA `(.L_x_554) ;  /* 0x0000000000240947 */ /* 0x000fea0003800000 */
[----:B-1----:R-:W-:Y:S01]  /*2b40*/  MOV R38, R36 ;  /* 0x0000002400267202 */ /* 0x002fe20000000f00 */
        /* <DEDUP_REMOVED lines=8> */
.L_x_554:
[----:B------:R-:W-:Y:S05]  /*2bd0*/  BSYNC.RECONVERGENT B0 ;  /* 0x0000000000007941 */ /* 0x000fea0003800200 */
.L_x_553:
[----:B------:R-:W-:Y:S04]  /*2be0*/  BSSY.RECONVERGENT B0, `(.L_x_555) ;  /* 0x000000f000007945 */ /* 0x000fe80003800200 */
[----:B------:R-:W-:Y:S05]  /*2bf0*/  @P5 BRA `(.L_x_556) ;  /* 0x0000000000345947 */ /* 0x000fea0003800000 */
        /* <DEDUP_REMOVED lines=13> */
.L_x_556:
[----:B------:R-:W-:Y:S05]  /*2cd0*/  BSYNC.RECONVERGENT B0 ;  /* 0x0000000000007941 */ /* 0x000fea0003800200 */
.L_x_555:
        /* <DEDUP_REMOVED lines=15> */
.L_x_558:
[----:B------:R-:W-:Y:S05]  /*2dd0*/  BSYNC.RECONVERGENT B0 ;  /* 0x0000000000007941 */ /* 0x000fea0003800200 */
.L_x_557:
        /* <DEDUP_REMOVED lines=15> */
.L_x_560:
[----:B------:R-:W-:Y:S05]  /*2ed0*/  BSYNC.RECONVERGENT B0 ;  /* 0x0000000000007941 */ /* 0x000fea0003800200 */
.L_x_559:
        /* <DEDUP_REMOVED lines=15> */
.L_x_562:
[----:B------:R-:W-:Y:S05]  /*2fd0*/  BSYNC.RECONVERGENT B0 ;  /* 0x0000000000007941 */ /* 0x000fea0003800200 */
.L_x_561:
[----:B------:R-:W-:Y:S04]  /*2fe0*/  BSSY.RECONVERGENT B0, `(.L_x_563) ;  /* 0x000000d000007945 */ /* 0x000fe80003800200 */
[----:B------:R-:W-:Y:S05]  /*2ff0*/  @P1 BRA `(.L_x_564) ;  /* 0x00000000002c1947 */ /* 0x000fea0003800000 */
[----:B------:R-:W5:Y:S02]  /*3000*/  LDCU UR4, c[0x0][0x440] ;  /* 0x00008800ff0477ac */ /* 0x000f640008000800 */
[----:B-----5:R-:W-:-:S13]  /*3010*/  ISETP.GE.AND P0, PT, R226, UR4, PT ;  /* 0x00000004e2007c0c */ /* 0x020fda000bf06270 */
[----:B------:R1:W-:Y:S01]  /*3020*/  @P0 STS.128 [R245+0x9800], RZ ;  /* 0x009800fff5000388 */ /* 0x0003e20000000c00 */
[----:B------:R-:W-:Y:S05]  /*3030*/  @P0 BRA `(.L_x_564) ;  /* 0x00000000001c0947 */ /* 0x000fea0003800000 */
[----:B------:R-:W-:Y:S02]  /*3040*/  IMAD R6, R213, 0x1c0, RZ ;  /* 0x000001c0d5067824 */ /* 0x000fe400078e02ff */
[----:B------:R-:W-:-:S05]  /*3050*/  IMAD.WIDE.U32 R36, R212, 0x1c0, R36 ;  /* 0x000001c0d4247825 */ /* 0x000fca00078e0024 */
[----:B------:R-:W-:-:S05]  /*3060*/  IADD3 R37, PT, PT, R37, R6, RZ ;  /* 0x0000000625257210 */ /* 0x000fca0007ffe0ff */
[----:B------:R-:W-:Y:S01]  /*3070*/  @!PT LDS RZ, [RZ] ;  /* 0x00000000fffff984 */ /* 0x000fe20000000800 */
[----:B------:R-:W-:Y:S01]  /*3080*/  @!PT LDS RZ, [RZ] ;  /* 0x00000000fffff984 */ /* 0x000fe20000000800 */
[----:B------:R-:W-:Y:S01]  /*3090*/  @!PT LDS RZ, [RZ] ;  /* 0x00000000fffff984 */ /* 0x000fe20000000800 */
[----:B------:R1:W-:Y:S02]  /*30a0*/  LDGSTS.E.BYPASS.LTC128B.128 [R245+0x9800], desc[UR16][R36.64] ;  /* 0x0980000024f57fae */ /* 0x0003e4000b981a10 */
.L_x_564:
[----:B------:R-:W-:Y:S05]  /*30b0*/  BSYNC.RECONVERGENT B0 ;  /* 0x0000000000007941 */ /* 0x000fea0003800200 */
.L_x_563:
[----:B------:R-:W0:Y:S01]  /*30c0*/  LDGDEPBAR ;  /* 0x00000000000079af */ /* 0x000e220000000000 */
[--C-:B------:R-:W-:Y:S01]  /*30d0*/  SHF.R.U32.HI R227, RZ, 0x1, R228.reuse ;  /* 0x00000001ffe37819 */ /* 0x100fe200000116e4 */
[----:B------:R-:W-:Y:S01]  /*30e0*/  BSSY.RECONVERGENT B0, `(.L_x_565) ;  /* 0x0000017000007945 */ /* 0x000fe20003800200 */
[----:B------:R-:W-:Y:S02]  /*30f0*/  SHF.R.U32.HI R6, RZ, 0x2, R228 ;  /* 0x00000002ff067819 */ /* 0x000fe400000116e4 */
[----:B-1----:R-:W-:Y:S02]  /*3100*/  LOP3.LUT R37, R227, 0x1f0, RZ, 0xc0, !PT ;  /* 0x000001f0e3257812 */ /* 0x002fe400078ec0ff */
[----:B------:R-:W-:Y:S02]  /*3110*/  LOP3.LUT R6, R6, 0x7, RZ, 0xc0, !PT ;  /* 0x0000000706067812 */ /* 0x000fe400078ec0ff */
[----:B------:R-:W-:Y:S02]  /*3120*/  IADD3 R2, PT, PT, R37, 0x1, R2 ;  /* 0x0000000125027810 */ /* 0x000fe40007ffe002 */
[----:B------:R-:W-:-:S02]  /*3130*/  SHF.L.U64.HI R8, R188, 0x4, R189 ;  /* 0x00000004bc087819 */ /* 0x000fc400000102bd */
[----:B------:R-:W-:Y:S01]  /*3140*/  IADD3 R2, PT, PT, -R7, R2, R6 ;  /* 0x0000000207027210 */ /* 0x000fe20007ffe106 */
[----:B------:R-:W-:-:S03]  /*3150*/  IMAD.SHL.U32 R7, R188, 0x10, RZ ;  /* 0x00000010bc077824 */ /* 0x000fc600078e00ff */
[----:B------:R-:W-:Y:S01]  /*3160*/  IADD3 R2, PT, PT, R2, UR14, R195 ;  /* 0x0000000e02027c10 */ /* 0x000fe2000fffe0c3 */
[----:B------:R-:W-:-:S04]  /*3170*/  DEPBAR.LE SB0, 0x0 ;  /* 0x000080000000791a */ /* 0x000fc80000000000 */
[----:B------:R-:W-:Y:S06]  /*3180*/  BAR.SYNC.DEFER_BLOCKING 0x0 ;  /* 0x0000000000007b1d */ /* 0x000fec0000010000 */
[----:B------:R-:W-:Y:S05]  /*3190*/  @P6 BRA `(.L_x_566) ;  /* 0x0000000000286947 */ /* 0x000fea0003800000 */
[----:B------:R-:W1:Y:S02]  /*31a0*/  LDCU UR4, c[0x0][0x440] ;  /* 0x00008800ff0477ac */ /* 0x000e640008000800 */
[----:B-1----:R-:W-:-:S13]  /*31b0*/  ISETP.GE.AND P0, PT, R226, UR4, PT ;  /* 0x00000004e2007c0c */ /* 0x002fda000bf06270 */
[----:B------:R-:W-:Y:S05]  /*31c0*/  @P0 BRA `(.L_x_567) ;  /* 0x0000000000140947 */ /* 0x000fea0003800000 */
[----:B------:R-:W-:Y:S01]  /*31d0*/  @!PT LDS RZ, [RZ] ;  /* 0x00000000fffff984 */ /* 0x000fe20000000800 */
[----:B------:R-:W-:Y:S01]  /*31e0*/  @!PT LDS RZ, [RZ] ;  /* 0x00000000fffff984 */ /* 0x000fe20000000800 */
[----:B------:R-:W-:Y:S01]  /*31f0*/  @!PT LDS RZ, [RZ] ;  /* 0x00000000fffff984 */ /* 0x000fe20000000800 */
[----:B------:R1:W-:Y:S01]  /*3200*/  LDGSTS.E.BYPASS.LTC128B.128 [R245+0xa000], desc[UR16][R234.64] ;  /* 0x0a000000eaf57fae */ /* 0x0003e2000b981a10 */
[----:B------:R-:W-:Y:S05]  /*3210*/  BRA `(.L_x_568) ;  /* 0x00000000000c7947 */ /* 0x000fea0003800000 */
.L_x_567:
[----:B------:R1:W-:Y:S01]  /*3220*/  STS.128 [R245+0xa000], RZ ;  /* 0x00a000fff5007388 */ /* 0x0003e20000000c00 */
[----:B------:R-:W-:Y:S05]  /*3230*/  BRA `(.L_x_568) ;  /* 0x0000000000047947 */ /* 0x000fea0003800000 */
.L_x_566:
[----:B------:R1:W-:Y:S02]  /*3240*/  STS.128 [R245+0xa000], RZ ;  /* 0x00a000fff5007388 */ /* 0x0003e40000000c00 */
.L_x_568:
[----:B------:R-:W-:Y:S05]  /*3250*/  BSYNC.RECONVERGENT B0 ;  /* 0x0000000000007941 */ /* 0x000fea0003800200 */
.L_x_565:
[----:B------:R-:W-:Y:S01]  /*3260*/  ISETP.GE.AND P1, PT, R35, R4, PT ;  /* 0x000000042300720c */ /* 0x000fe20003f26270 */
[----:B------:R-:W-:Y:S01]  /*3270*/  BSSY.RECONVERGENT B0, `(.L_x_569) ;  /* 0x0000013000007945 */ /* 0x000fe20003800200 */
[----:B------:R-:W-:Y:S02]  /*3280*/  LEA R6, P2, R7, R234, 0x1 ;  /* 0x000000ea07067211 */ /* 0x000fe400078408ff */
[-C--:B------:R-:W-:Y:S02]  /*3290*/  ISETP.GE.AND P0, PT, R33, R4.reuse, PT ;  /* 0x000000042100720c */ /* 0x080fe40003f06270 */
[----:B------:R-:W-:Y:S02]  /*32a0*/  LEA.HI.X R7, R7, R235, R8, 0x1, P2 ;  /* 0x000000eb07077211 */ /* 0x000fe400010f0c08 */
[-C--:B------:R-:W-:Y:S02]  /*32b0*/  ISETP.GE.AND P6, PT, R31, R4.reuse, PT ;  /* 0x000000041f00720c */ /* 0x080fe40003fc6270 */
[----:B------:R-:W-:-:S02]  /*32c0*/  ISETP.GE.AND P5, PT, R29, R4, PT ;  /* 0x000000041d00720c */ /* 0x000fc40003fa6270 */
[-C--:B------:R-:W-:Y:S01]  /*32d0*/  ISETP.GE.AND P4, PT, R27, R4.reuse, PT ;  /* 0x000000041b00720c */ /* 0x080fe20003f86270 */
[----:B------:R1:W-:Y:S01]  /*32e0*/  @P1 STS.128 [R245+0xa800], RZ ;  /* 0x00a800fff5001388 */ /* 0x0003e20000000c00 */
        /* <DEDUP_REMOVED lines=11> */
.L_x_570:
[----:B------:R-:W-:Y:S05]  /*33a0*/  BSYNC.RECONVERGENT B0 ;  /* 0x0000000000007941 */ /* 0x000fea0003800200 */
.L_x_569:
[----:B------:R1:W-:Y:S01]  /*33b0*/  @P0 STS.128 [R245+0xb000], RZ ;  /* 0x00b000fff5000388 */ /* 0x0003e20000000c00 */
[----:B------:R-:W-:Y:S01]  /*33c0*/  BSSY.RECONVERGENT B0, `(.L_x_571) ;  /* 0x000000d000007945 */ /* 0x000fe20003800200 */
[----:B------:R-:W-:-:S03]  /*33d0*/  ISETP.GE.AND P1, PT, R21, R4, PT ;  /* 0x000000041500720c */ /* 0x000fc60003f26270 */
[----:B------:R-:W-:Y:S10]  /*33e0*/  @P0 BRA `(.L_x_572) ;  /* 0x0000000000280947 */ /* 0x000ff40003800000 */
        /* <DEDUP_REMOVED lines=10> */
.L_x_572:
[----:B------:R-:W-:Y:S05]  /*3490*/  BSYNC.RECONVERGENT B0 ;  /* 0x0000000000007941 */ /* 0x000fea0003800200 */
.L_x_571:
        /* <DEDUP_REMOVED lines=14> */
.L_x_574:
[----:B------:R-:W-:Y:S05]  /*3580*/  BSYNC.RECONVERGENT B0 ;  /* 0x0000000000007941 */ /* 0x000fea0003800200 */
.L_x_573:
        /* <DEDUP_REMOVED lines=17> */
.L_x_576:
[----:B------:R-:W-:Y:S05]  /*36a0*/  BSYNC.RECONVERGENT B0 ;  /* 0x0000000000007941 */ /* 0x000fea0003800200 */
.L_x_575:
        /* <DEDUP_REMOVED lines=14> */
.L_x_578:
[----:B------:R-:W-:Y:S05]  /*3790*/  BSYNC.RECONVERGENT B0 ;  /* 0x0000000000007941 */ /* 0x000fea0003800200 */
.L_x_577:
        /* <DEDUP_REMOVED lines=17> */
.L_x_580:
[----:B------:R-:W-:Y:S05]  /*38b0*/  BSYNC.RECONVERGENT B0 ;  /* 0x0000000000007941 */ /* 0x000fea0003800200 */
.L_x_579:
[----:B------:R1:W-:Y:S01]  /*38c0*/  @P2 STS.128 [R245+0xd800], RZ ;  /* 0x00d800fff5002388 */ /* 0x0003e20000000c00 */
[----:B------:R-:W-:Y:S01]  /*38d0*/  BSSY.RECONVERGENT B0, `(.L_x_581) ;  /* 0x0000012000007945 */ /* 0x000fe20003800200 */
[----:B------:R-:W-:Y:S01]  /*38e0*/  ISETP.GE.AND P3, PT, R11, R4, PT ;  /* 0x000000040b00720c */ /* 0x000fe20003f66270 */
[C---:B------:R-:W-:Y:S01]  /*38f0*/  IMAD.SHL.U32 R193, R228.reuse, 0x40, RZ ;  /* 0x00000040e4c17824 */ /* 0x040fe200078e00ff */
[----:B------:R-:W-:Y:S01]  /*3900*/  SHF.L.U32 R229, R228, 0x5, RZ ;  /* 0x00000005e4e57819 */ /* 0x000fe200000006ff */
[----:B------:R-:W-:Y:S05]  /*3910*/  @P2 BRA `(.L_x_582) ;  /* 0x0000000000342947 */ /* 0x000fea0003800000 */
        /* <DEDUP_REMOVED lines=13> */
.L_x_582:
[----:B------:R-:W-:Y:S05]  /*39f0*/  BSYNC.RECONVERGENT B0 ;  /* 0x0000000000007941 */ /* 0x000fea0003800200 */
.L_x_581:
[----:B------:R1:W-:Y:S01]  /*3a00*/  @P1 STS.128 [R245+0xe000], RZ ;  /* 0x00e000fff5001388 */ /* 0x0003e20000000c00 */
[----:B------:R-:W-:Y:S01]  /*3a10*/  LOP3.LUT R229, R229, 0x7c00, RZ, 0xc0, !PT ;  /* 0x00007c00e5e57812 */ /* 0x000fe200078ec0ff */
[----:B------:R-:W-:Y:S01]  /*3a20*/  BSSY.RECONVERGENT B0, `(.L_x_583) ;  /* 0x0000014000007945 */ /* 0x000fe20003800200 */
[----:B------:R-:W-:Y:S02]  /*3a30*/  LOP3.LUT R215, R193, 0x200, RZ, 0xc0, !PT ;  /* 0x00000200c1d77812 */ /* 0x000fe400078ec0ff */
[----:B------:R-:W-:Y:S02]  /*3a40*/  LOP3.LUT R192, R226, 0x1c0, R193, 0xf8, !PT ;  /* 0x000001c0e2c07812 */ /* 0x000fe400078ef8c1 */
[----:B------:R-:W-:Y:S02]  /*3a50*/  ISETP.GE.AND P2, PT, R9, R4, PT ;  /* 0x000000040900720c */ /* 0x000fe40003f46270 */
[----:B------:R-:W-:Y:S02]  /*3a60*/  LOP3.LUT R9, R215, R229, RZ, 0xfc, !PT ;  /* 0x000000e5d7097212 */ /* 0x000fe400078efcff */
[----:B------:R-:W-:Y:S01]  /*3a70*/  LOP3.LUT R214, R192, 0x8, R227, 0x78, !PT ;  /* 0x00000008c0d67812 */ /* 0x000fe200078e78e3 */
        /* <DEDUP_REMOVED lines=14> */
.L_x_584:
[----:B------:R-:W-:Y:S05]  /*3b60*/  BSYNC.RECONVERGENT B0 ;  /* 0x0000000000007941 */ /* 0x000fea0003800200 */
.L_x_583:
[----:B------:R1:W-:Y:S01]  /*3b70*/  @P0 STS.128 [R245+0xe800], RZ ;  /* 0x00e800fff5000388 */ /* 0x0003e20000000c00 */
[----:B------:R-:W-:Y:S01]  /*3b80*/  ISETP.GE.AND P1, PT, R5, R4, PT ;  /* 0x000000040500720c */ /* 0x000fe20003f26270 */
[----:B------:R-:W-:Y:S01]  /*3b90*/  BSSY.RECONVERGENT B0, `(.L_x_585) ;  /* 0x0000011000007945 */ /* 0x000fe20003800200 */
[----:B------:R-:W-:Y:S02]  /*3ba0*/  LOP3.LUT R32, R193, 0x400, RZ, 0xc0, !PT ;  /* 0x00000400c1207812 */ /* 0x000fe400078ec0ff */
[----:B------:R-:W-:Y:S02]  /*3bb0*/  LOP3.LUT R5, R192, 0x8, R228, 0x78, !PT ;  /* 0x00000008c0057812 */ /* 0x000fe400078e78e4 */
[----:B------:R-:W-:-:S03]  /*3bc0*/  LOP3.LUT R9, R9, R214, RZ, 0xfc, !PT ;  /* 0x000000d609097212 */ /* 0x000fc600078efcff */
[----:B------:R-:W-:Y:S01]  /*3bd0*/  IMAD R32, R5, 0x2, R32 ;  /* 0x0000000205207824 */ /* 0x000fe200078e0220 */
[----:B------:R-:W-:Y:S01]  /*3be0*/  LEA R173, R9, UR5, 0x1 ;  /* 0x0000000509ad7c11 */ /* 0x000fe2000f8e08ff */
        /* <DEDUP_REMOVED lines=11> */
.L_x_586:
[----:B------:R-:W-:Y:S05]  /*3ca0*/  BSYNC.RECONVERGENT B0 ;  /* 0x0000000000007941 */ /* 0x000fea0003800200 */
.L_x_585:
[----:B------:R1:W-:Y:S01]  /*3cb0*/  @P6 STS.128 [R245+0xf000], RZ ;  /* 0x00f000fff5006388 */ /* 0x0003e20000000c00 */
[----:B------:R-:W-:Y:S04]  /*3cc0*/  BSSY.RECONVERGENT B0, `(.L_x_587) ;  /* 0x000000f000007945 */ /* 0x000fe80003800200 */
[----:B------:R-:W-:Y:S05]  /*3cd0*/  @P6 BRA `(.L_x_588) ;  /* 0x0000000000346947 */ /* 0x000fea0003800000 */
[----:B------:R-:W5:Y:S02]  /*3ce0*/  LDCU UR4, c[0x0][0x440] ;  /* 0x00008800ff0477ac */ /* 0x000f640008000800 */
[----:B-----5:R-:W-:-:S13]  /*3cf0*/  ISETP.GE.AND P0, PT, R226, UR4, PT ;  /* 0x00000004e2007c0c */ /* 0x020fda000bf06270 */
[----:B------:R1:W-:Y:S01]  /*3d00*/  @P0 STS.128 [R245+0xf000], RZ ;  /* 0x00f000fff5000388 */ /* 0x0003e20000000c00 */
[----:B------:R-:W-:Y:S05]  /*3d10*/  @P0 BRA `(.L_x_588) ;  /* 0x0000000000240947 */ /* 0x000fea0003800000 */
[----:B------:R-:W-:Y:S01]  /*3d20*/  MOV R8, R6 ;  /* 0x0000000600087202 */ /* 0x000fe20000000f00 */
[----:B-1----:R-:W-:Y:S01]  /*3d30*/  IMAD R4, R189, 0x120, RZ ;  /* 0x00000120bd047824 */ /* 0x002fe200078e02ff */
[----:B------:R-:W-:-:S03]  /*3d40*/  MOV R9, R7 ;  /* 0x0000000700097202 */ /* 0x000fc60000000f00 */
[----:B------:R-:W-:-:S05]  /*3d50*/  IMAD.WIDE.U32 R8, R188, 0x120, R8 ;  /* 0x00000120bc087825 */ /* 0x000fca00078e0008 */
[----:B------:R-:W-:-:S05]  /*3d60*/  IADD3 R9, PT, PT, R9, R4, RZ ;  /* 0x0000000409097210 */ /* 0x000fca0007ffe0ff */
[----:B------:R-:W-:Y:S01]  /*3d70*/  @!PT LDS RZ, [RZ] ;  /* 0x00000000fffff984 */ /* 0x000fe20000000800 */
[----:B------:R-:W-:Y:S01]  /*3d80*/  @!PT LDS RZ, [RZ] ;  /* 0x00000000fffff984 */ /* 0x000fe20000000800 */
[----:B------:R-:W-:Y:S01]  /*3d90*/  @!PT LDS RZ, [RZ] ;  /* 0x00000000fffff984 */ /* 0x000fe20000000800 */
[----:B------:R1:W-:Y:S02]  /*3da0*/  LDGSTS.E.BYPASS.LTC128B.128 [R245+0xf000], desc[UR16][R8.64] ;  /* 0x0f00000008f57fae */ /* 0x0003e4000b981a10 */
.L_x_588:
[----:B------:R-:W-:Y:S05]  /*3db0*/  BSYNC.RECONVERGENT B0 ;  /* 0x0000000000007941 */ /* 0x000fea0003800200 */
.L_x_587:
[----:B------:R1:W-:Y:S01]  /*3dc0*/  @P5 STS.128 [R245+0xf800], RZ ;  /* 0x00f800fff5005388 */ /* 0x0003e20000000c00 */
        /* <DEDUP_REMOVED lines=15> */
.L_x_590:
[----:B------:R-:W-:Y:S05]  /*3ec0*/  BSYNC.RECONVERGENT B0 ;  /* 0x0000000000007941 */ /* 0x000fea0003800200 */
.L_x_589:
        /* <DEDUP_REMOVED lines=16> */
.L_x_592:
[----:B------:R-:W-:Y:S05]  /*3fd0*/  BSYNC.RECONVERGENT B0 ;  /* 0x0000000000007941 */ /* 0x000fea0003800200 */
.L_x_591:
        /* <DEDUP_REMOVED lines=16> */
.L_x_594:
[----:B------:R-:W-:Y:S05]  /*40e0*/  BSYNC.RECONVERGENT B0 ;  /* 0x0000000000007941 */ /* 0x000fea0003800200 */
.L_x_593:
        /* <DEDUP_REMOVED lines=16> */
.L_x_596:
[----:B------:R-:W-:Y:S05]  /*41f0*/  BSYNC.RECONVERGENT B0 ;  /* 0x0000000000007941 */ /* 0x000fea0003800200 */
.L_x_595:
[----:B------:R1:W-:Y:S01]  /*4200*/  @P1 STS.128 [R245+0x11800], RZ ;  /* 0x011800fff5001388 */ /* 0x0003e20000000c00 */
[----:B------:R-:W-:Y:S04]  /*4210*/  BSSY.RECONVERGENT B0, `(.L_x_597) ;  /* 0x000000d000007945 */ /* 0x000fe80003800200 */
[----:B------:R-:W-:Y:S05]  /*4220*/  @P1 BRA `(.L_x_598) ;  /* 0x00000000002c1947 */ /* 0x000fea0003800000 */
[----:B------:R-:W5:Y:S02]  /*4230*/  LDCU UR4, c[0x0][0x440] ;  /* 0x00008800ff0477ac */ /* 0x000f640008000800 */
[----:B-----5:R-:W-:-:S13]  /*4240*/  ISETP.GE.AND P0, PT, R226, UR4, PT ;  /* 0x00000004e2007c0c */ /* 0x020fda000bf06270 */
[----:B------:R1:W-:Y:S01]  /*4250*/  @P0 STS.128 [R245+0x11800], RZ ;  /* 0x011800fff5000388 */ /* 0x0003e20000000c00 */
[----:B------:R-:W-:Y:S05]  /*4260*/  @P0 BRA `(.L_x_598) ;  /* 0x00000000001c0947 */ /* 0x000fea0003800000 */
[----:B-1----:R-:W-:Y:S02]  /*4270*/  IMAD R4, R189, 0x1c0, RZ ;  /* 0x000001c0bd047824 */ /* 0x002fe400078e02ff */
[----:B------:R-:W-:-:S05]  /*4280*/  IMAD.WIDE.U32 R6, R188, 0x1c0, R6 ;  /* 0x000001c0bc067825 */ /* 0x000fca00078e0006 */
[----:B------:R-:W-:-:S05]  /*4290*/  IADD3 R7, PT, PT, R7, R4, RZ ;  /* 0x0000000407077210 */ /* 0x000fca0007ffe0ff */
[----:B------:R-:W-:Y:S01]  /*42a0*/  @!PT LDS RZ, [RZ] ;  /* 0x00000000fffff984 */ /* 0x000fe20000000800 */
[----:B------:R-:W-:Y:S01]  /*42b0*/  @!PT LDS RZ, [RZ] ;  /* 0x00000000fffff984 */ /* 0x000fe20000000800 */
[----:B------:R-:W-:Y:S01]  /*42c0*/  @!PT LDS RZ, [RZ] ;  /* 0x00000000fffff984 */ /* 0x000fe20000000800 */
[----:B------:R1:W-:Y:S02]  /*42d0*/  LDGSTS.E.BYPASS.LTC128B.128 [R245+0x11800], desc[UR16][R6.64] ;  /* 0x1180000006f57fae */ /* 0x0003e4000b981a10 */
.L_x_598:
[----:B------:R-:W-:Y:S05]  /*42e0*/  BSYNC.RECONVERGENT B0 ;  /* 0x0000000000007941 */ /* 0x000fea0003800200 */
.L_x_597:
[----:B------:R-:W-:Y:S01]  /*42f0*/  LDSM.16.M88.4 R28, [R173] ;  /* 0x00000000ad1c783b */ /* 0x000fe20000000200 */
[----:B------:R-:W-:Y:S01]  /*4300*/  IMAD.MOV.U32 R190, RZ, RZ, 0x20 ;  /* 0x00000020ffbe7424 */ /* 0x000fe200078e00ff */
[----:B------:R-:W-:Y:S01]  /*4310*/  LOP3.LUT P6, RZ, R228, 0x2, RZ, 0xc0, !PT ;  /* 0x00000002e4ff7812 */ /* 0x000fe200078cc0ff */
[----:B------:R-:W-:Y:S01]  /*4320*/  VIADD R191, R32, UR5 ;  /* 0x0000000520bf7c36 */ /* 0x000fe20008000000 */
[----:B-1----:R-:W1:Y:S01]  /*4330*/  LDSM.16.M88.4 R20, [R32+UR5+0x2000] ;  /* 0x002000052014783b */ /* 0x002e620008000200 */
[----:B------:R-:W-:Y:S02]  /*4340*/  LOP3.LUT P0, RZ, R228, 0x4, RZ, 0xc0, !PT ;  /* 0x00000004e4ff7812 */ /* 0x000fe4000780c0ff */
[----:B------:R-:W-:Y:S01]  /*4350*/  SEL R194, R190, 0xffffffe0, !P6 ;  /* 0xffffffe0bec27807 */ /* 0x000fe20007000000 */
[----:B------:R-:W5:Y:S01]  /*4360*/  LDSM.16.M88.4 R12, [R32+UR5+0x2800] ;  /* 0x00280005200c783b */ /* 0x000f620008000200 */
[----:B------:R-:W-:Y:S02]  /*4370*/  MOV R208, 0x40 ;  /* 0x0000004000d07802 */ /* 0x000fe40000000f00 */
[----:B------:R-:W-:Y:S01]  /*4380*/  ISETP.NE.AND P1, PT, R3, 0x1, PT ;  /* 0x000000010300780c */ /* 0x000fe20003f25270 */
[----:B------:R-:W2:Y:S01]  /*4390*/  LDSM.16.M88.4 R4, [R32+UR5+0x3000] ;  /* 0x003000052004783b */ /* 0x000ea20008000200 */
[--C-:B------:R-:W-:Y:S01]  /*43a0*/  IMAD.IADD R156, R173, 0x1, R194.reuse ;  /* 0x00000001ad9c7824 */ /* 0x100fe200078e02c2 */
[----:B------:R-:W-:Y:S01]  /*43b0*/  SEL R208, R208, 0xffffffc0, !P0 ;  /* 0xffffffc0d0d07807 */ /* 0x000fe20004000000 */
[----:B------:R-:W-:Y:S01]  /*43c0*/  IMAD.IADD R172, R191, 0x1, R194 ;  /* 0x00000001bfac7824 */ /* 0x000fe200078e02c2 */
[----:B------:R-:W3:Y:S01]  /*43d0*/  LDSM.16.M88.4 R124, [R32+UR5+0x3800] ;  /* 0x00380005207c783b */ /* 0x000ee20008000200 */
[----:B------:R-:W-:-:S02]  /*43e0*/  VIMNMX R218, PT, PT, R2, R195, PT ;  /* 0x000000c302da7248 */ /* 0x000fc40003fe0100 */
[--C-:B------:R-:W-:Y:S01]  /*43f0*/  IMAD.IADD R181, R173, 0x1, R208.reuse ;  /* 0x00000001adb57824 */ /* 0x100fe200078e02d0 */
[----:B------:R-:W4:Y:S01]  /*4400*/  LDSM.16.M88.4 R116, [R32+UR5+0x4000] ;  /* 0x004000052074783b */ /* 0x000f220008000200 */
[----:B------:R-:W-:Y:S01]  /*4410*/  IMAD.IADD R216, R191, 0x1, R208 ;  /* 0x00000001bfd87824 */ /* 0x000fe200078e02d0 */
[----:B------:R-:W-:Y:S02]  /*4420*/  VIADDMNMX R217, R2, 0x8, R195, PT ;  /* 0x0000000802d97846 */ /* 0x000fe400038001c3 */
[----:B------:R-:W4:Y:S01]  /*4430*/  LDSM.16.M88.4 R108, [R32+UR5+0x4800] ;  /* 0x00480005206c783b */ /* 0x000f220008000200 */
[C---:B------:R-:W-:Y:S01]  /*4440*/  IADD3 R184, PT, PT, R194.reuse, R181, RZ ;  /* 0x000000b5c2b87210 */ /* 0x040fe20007ffe0ff */
[----:B------:R-:W-:Y:S02]  /*4450*/  IMAD.IADD R196, R194, 0x1, R216 ;  /* 0x00000001c2c47824 */ /* 0x000fe400078e02d8 */
[----:B------:R-:W4:Y:S04]  /*4460*/  LDSM.16.M88.4 R100, [R32+UR5+0x5000] ;  /* 0x005000052064783b */ /* 0x000f280008000200 */
[----:B------:R-:W4:Y:S04]  /*4470*/  LDSM.16.M88.4 R92, [R32+UR5+0x5800] ;  /* 0x00580005205c783b */ /* 0x000f280008000200 */
[----:B------:R-:W4:Y:S04]  /*4480*/  LDSM.16.M88.4 R84, [R32+UR5+0x6000] ;  /* 0x006000052054783b */ /* 0x000f280008000200 */
[----:B------:R-:W4:Y:S04]  /*4490*/  LDSM.16.M88.4 R76, [R32+UR5+0x6800] ;  /* 0x00680005204c783b */ /* 0x000f280008000200 */
[----:B------:R-:W4:Y:S01]  /*44a0*/  LDSM.16.M88.4 R68, [R32+UR5+0x7000] ;  /* 0x007000052044783b */ /* 0x000f220008000200 */
[C---:B-1----:R-:W-:Y:S03]  /*44b0*/  HMMA.16816.F32 R24, R28.reuse, R20, RZ ;  /* 0x000000141c18723c */ /* 0x042fe600000018ff */
[----:B------:R-:W1:Y:S04]  /*44c0*/  LDSM.16.M88.4 R60, [R32+UR5+0x7800] ;  /* 0x00780005203c783b */ /* 0x000e680008000200 */
[----:B------:R-:W1:Y:S01]  /*44d0*/  LDSM.16.M88.4 R52, [R32+UR5+0x8000] ;  /* 0x008000052034783b */ /* 0x000e620008000200 */
[C---:B-----5:R-:W-:Y:S03]  /*44e0*/  HMMA.16816.F32 R16, R28.reuse, R12, RZ ;  /* 0x0000000c1c10723c */ /* 0x060fe600000018ff */
[----:B------:R-:W5:Y:S04]  /*44f0*/  LDSM.16.M88.4 R44, [R32+UR5+0x8800] ;  /* 0x00880005202c783b */ /* 0x000f680008000200 */
[----:B------:R-:W5:Y:S01]  /*4500*/  LDSM.16.M88.4 R36, [R32+UR5+0x9000] ;  /* 0x009000052024783b */ /* 0x000f620008000200 */
[C---:B--2---:R-:W-:Y:S03]  /*4510*/  HMMA.16816.F32 R8, R28.reuse, R4, RZ ;  /* 0x000000041c08723c */ /* 0x044fe600000018ff */
[----:B------:R-:W2:Y:S04]  /*4520*/  LDSM.16.M88.4 R132, [R32+UR5+0x9800] ;  /* 0x009800052084783b */ /* 0x000ea80008000200 */
[----:B------:R-:W-:Y:S01]  /*4530*/  LDSM.16.M88.4 R156, [R156] ;  /* 0x000000009c9c783b */ /* 0x000fe20000000200 */
[C---:B---3--:R-:W-:Y:S03]  /*4540*/  HMMA.16816.F32 R128, R28.reuse, R124, RZ ;  /* 0x0000007c1c80723c */ /* 0x048fe600000018ff */
[----:B------:R-:W3:Y:S04]  /*4550*/  LDSM.16.M88.4 R144, [R172+0x2000] ;  /* 0x00200000ac90783b */ /* 0x000ee80000000200 */
[----:B------:R-:W3:Y:S01]  /*4560*/  LDSM.16.M88.4 R140, [R172+0x3800] ;  /* 0x00380000ac8c783b */ /* 0x000ee20000000200 */
[C---:B----4-:R-:W-:Y:S03]  /*4570*/  HMMA.16816.F32 R120, R28.reuse, R116, RZ ;  /* 0x000000741c78723c */ /* 0x050fe600000018ff */
[----:B------:R-:W4:Y:S04]  /*4580*/  LDSM.16.M88.4 R136, [R172+0x5800] ;  /* 0x00580000ac88783b */ /* 0x000f280000000200 */
[----:B------:R-:W-:Y:S01]  /*4590*/  LDSM.16.M88.4 R168, [R172+0x2800] ;  /* 0x00280000aca8783b */ /* 0x000fe20000000200 */
[C---:B------:R-:W-:Y:S03]  /*45a0*/  HMMA.16816.F32 R112, R28.reuse, R108, RZ ;  /* 0x0000006c1c70723c */ /* 0x040fe600000018ff */
[----:B------:R-:W-:Y:S04]  /*45b0*/  LDSM.16.M88.4 R164, [R172+0x3000] ;  /* 0x00300000aca4783b */ /* 0x000fe80000000200 */
[----:B------:R-:W-:Y:S01]  /*45c0*/  LDSM.16.M88.4 R160, [R172+0x4000] ;  /* 0x00400000aca0783b */ /* 0x000fe20000000200 */
[C---:B------:R-:W-:Y:S03]  /*45d0*/  HMMA.16816.F32 R104, R28.reuse, R100, RZ ;  /* 0x000000641c68723c */ /* 0x040fe600000018ff */
[----:B------:R-:W-:Y:S04]  /*45e0*/  LDSM.16.M88.4 R152, [R172+0x4800] ;  /* 0x00480000ac98783b */ /* 0x000fe80000000200 */
[----:B------:R-:W-:Y:S01]  /*45f0*/  LDSM.16.M88.4 R148, [R172+0x5000] ;  /* 0x00500000ac94783b */ /* 0x000fe20000000200 */
[C---:B------:R-:W-:Y:S03]  /*4600*/  HMMA.16816.F32 R96, R28.reuse, R92, RZ ;  /* 0x0000005c1c60723c */ /* 0x040fe600000018ff */
[----:B------:R-:W-:Y:S04]  /*4610*/  LDSM.16.M88.4 R176, [R216+0x5000] ;  /* 0x00500000d8b0783b */ /* 0x000fe80000000200 */
[----:B------:R-:W-:Y:S01]  /*4620*/  LDSM.16.M88.4 R184, [R184] ;  /* 0x00000000b8b8783b */ /* 0x000fe20000000200 */
[C---:B------:R-:W-:Y:S03]  /*4630*/  HMMA.16816.F32 R88, R28.reuse, R84, RZ ;  /* 0x000000541c58723c */ /* 0x040fe600000018ff */
[----:B------:R-:W0:Y:S05]  /*4640*/  LDGDEPBAR ;  /* 0x00000000000079af */ /* 0x000e2a0000000000 */
[C---:B------:R-:W-:Y:S08]  /*4650*/  HMMA.16816.F32 R80, R28.reuse, R76, RZ ;  /* 0x0000004c1c50723c */ /* 0x040ff000000018ff */
[C---:B------:R-:W-:Y:S08]  /*4660*/  HMMA.16816.F32 R72, R28.reuse, R68, RZ ;  /* 0x000000441c48723c */ /* 0x040ff000000018ff */
[C---:B-1----:R-:W-:Y:S08]  /*4670*/  HMMA.16816.F32 R64, R28.reuse, R60, RZ ;  /* 0x0000003c1c40723c */ /* 0x042ff000000018ff */
[C---:B------:R-:W-:Y:S08]  /*4680*/  HMMA.16816.F32 R56, R28.reuse, R52, RZ ;  /* 0x000000341c38723c */ /* 0x040ff000000018ff */
[C---:B-----5:R-:W-:Y:S08]  /*4690*/  HMMA.16816.F32 R48, R28.reuse, R44, RZ ;  /* 0x0000002c1c30723c */ /* 0x060ff000000018ff */
[C---:B------:R-:W-:Y:S08]  /*46a0*/  HMMA.16816.F32 R40, R28.reuse, R36, RZ ;  /* 0x000000241c28723c */ /* 0x040ff000000018ff */
        /* <DEDUP_REMOVED lines=15> */
[C---:B--2---:R-:W-:Y:S08]  /*47a0*/  HMMA.16816.F32 R32, R28.reuse, R132, RZ ;  /* 0x000000841c20723c */ /* 0x044ff000000018ff */
[----:B------:R-:W-:Y:S01]  /*47b0*/  HMMA.16816.F32 R28, R28, R134, RZ ;  /* 0x000000861c1c723c */ /* 0x000fe200000018ff */
[----:B------:R-:W1:Y:S07]  /*47c0*/  LDSM.16.M88.4 R132, [R172+0x6000] ;  /* 0x00600000ac84783b */ /* 0x000e6e0000000200 */
[C---:B---3--:R-:W-:Y:S08]  /*47d0*/  HMMA.16816.F32 R24, R156.reuse, R144, R24 ;  /* 0x000000909c18723c */ /* 0x048ff00000001818 */
[C---:B------:R-:W-:Y:S01]  /*47e0*/  HMMA.16816.F32 R20, R156.reuse, R146, R20 ;  /* 0x000000929c14723c */ /* 0x040fe20000001814 */
[----:B------:R-:W2:Y:S07]  /*47f0*/  LDSM.16.M88.4 R144, [R172+0x6800] ;  /* 0x00680000ac90783b */ /* 0x000eae0000000200 */
[C---:B------:R-:W-:Y:S08]  /*4800*/  HMMA.16816.F32 R128, R156.reuse, R140, R128 ;  /* 0x0000008c9c80723c */ /* 0x040ff00000001880 */
[C---:B------:R-:W-:Y:S01]  /*4810*/  HMMA.16816.F32 R124, R156.reuse, R142, R124 ;  /* 0x0000008e9c7c723c */ /* 0x040fe2000000187c */
[----:B------:R-:W3:Y:S07]  /*4820*/  LDSM.16.M88.4 R140, [R172+0x7000] ;  /* 0x00700000ac8c783b */ /* 0x000eee0000000200 */
[C---:B----4-:R-:W-:Y:S08]  /*4830*/  HMMA.16816.F32 R96, R156.reuse, R136, R96 ;  /* 0x000000889c60723c */ /* 0x050ff00000001860 */
[C---:B------:R-:W-:Y:S01]  /*4840*/  HMMA.16816.F32 R92, R156.reuse, R138, R92 ;  /* 0x0000008a9c5c723c */ /* 0x040fe2000000185c */
[----:B------:R-:W4:Y:S07]  /*4850*/  LDSM.16.M88.4 R136, [R172+0x7800] ;  /* 0x00780000ac88783b */ /* 0x000f2e0000000200 */
[C---:B-1----:R-:W-:Y:S08]  /*4860*/  HMMA.16816.F32 R88, R156.reuse, R132, R88 ;  /* 0x000000849c58723c */ /* 0x042ff00000001858 */
[C---:B------:R-:W-:Y:S01]  /*4870*/  HMMA.16816.F32 R84, R156.reuse, R134, R84 ;  /* 0x000000869c54723c */ /* 0x040fe20000001854 */
[----:B------:R-:W1:Y:S07]  /*4880*/  LDSM.16.M88.4 R132, [R172+0x8000] ;  /* 0x00800000ac84783b */ /* 0x000e6e0000000200 */
[C---:B--2---:R-:W-:Y:S08]  /*4890*/  HMMA.16816.F32 R80, R156.reuse, R144, R80 ;  /* 0x000000909c50723c */ /* 0x044ff00000001850 */
[C---:B------:R-:W-:Y:S01]  /*48a0*/  HMMA.16816.F32 R76, R156.reuse, R146, R76 ;  /* 0x000000929c4c723c */ /* 0x040fe2000000184c */
[----:B------:R-:W-:Y:S04]  /*48b0*/  LDSM.16.M88.4 R144, [R181] ;  /* 0x00000000b590783b */ /* 0x000fe80000000200 */
[----:B------:R-:W-:Y:S03]  /*48c0*/  LDSM.16.M88.4 R180, [R196+0x3800] ;  /* 0x00380000c4b4783b */ /* 0x000fe60000000200 */
[C---:B---3--:R-:W-:Y:S08]  /*48d0*/  HMMA.16816.F32 R72, R156.reuse, R140, R72 ;  /* 0x0000008c9c48723c */ /* 0x048ff00000001848 */
[C---:B------:R-:W-:Y:S01]  /*48e0*/  HMMA.16816.F32 R68, R156.reuse, R142, R68 ;  /* 0x0000008e9c44723c */ /* 0x040fe20000001844 */
[----:B------:R-:W2:Y:S07]  /*48f0*/  LDSM.16.M88.4 R140, [R216+0x2800] ;  /* 0x00280000d88c783b */ /* 0x000eae0000000200 */
[C---:B----4-:R-:W-:Y:S08]  /*4900*/  HMMA.16816.F32 R64, R156.reuse, R136, R64 ;  /* 0x000000889c40723c */ /* 0x050ff00000001840 */
[C---:B------:R-:W-:Y:S01]  /*4910*/  HMMA.16816.F32 R60, R156.reuse, R138, R60 ;  /* 0x0000008a9c3c723c */ /* 0x040fe2000000183c */
[----:B------:R-:W3:Y:S07]  /*4920*/  LDSM.16.M88.4 R136, [R216+0x3000] ;  /* 0x00300000d888783b */ /* 0x000eee0000000200 */
[C---:B-1----:R-:W-:Y:S08]  /*4930*/  HMMA.16816.F32 R56, R156.reuse, R132, R56 ;  /* 0x000000849c38723c */ /* 0x042ff00000001838 */
[C---:B------:R-:W-:Y:S01]  /*4940*/  HMMA.16816.F32 R52, R156.reuse, R134, R52 ;  /* 0x000000869c34723c */ /* 0x040fe20000001834 */
[----:B------:R-:W1:Y:S07]  /*4950*/  LDSM.16.M88.4 R132, [R216+0x3800] ;  /* 0x00380000d884783b */ /* 0x000e6e0000000200 */
[C---:B------:R-:W-:Y:S08]  /*4960*/  HMMA.16816.F32 R16, R156.reuse, R168, R16 ;  /* 0x000000a89c10723c */ /* 0x040ff00000001810 */
[C---:B------:R-:W-:Y:S01]  /*4970*/  HMMA.16816.F32 R12, R156.reuse, R170, R12 ;  /* 0x000000aa9c0c723c */ /* 0x040fe2000000180c */
[----:B------:R-:W4:Y:S07]  /*4980*/  LDSM.16.M88.4 R168, [R172+0x8800] ;  /* 0x00880000aca8783b */ /* 0x000f2e0000000200 */
[C---:B------:R-:W-:Y:S08]  /*4990*/  HMMA.16816.F32 R8, R156.reuse, R164, R8 ;  /* 0x000000a49c08723c */ /* 0x040ff00000001808 */
[C---:B------:R-:W-:Y:S01]  /*49a0*/  HMMA.16816.F32 R4, R156.reuse, R166, R4 ;  /* 0x000000a69c04723c */ /* 0x040fe20000001804 */
[----:B------:R-:W5:Y:S07]  /*49b0*/  LDSM.16.M88.4 R164, [R172+0x9000] ;  /* 0x00900000aca4783b */ /* 0x000f6e0000000200 */
[C---:B------:R-:W-:Y:S08]  /*49c0*/  HMMA.16816.F32 R120, R156.reuse, R160, R120 ;  /* 0x000000a09c78723c */ /* 0x040ff00000001878 */
[C---:B------:R-:W-:Y:S01]  /*49d0*/  HMMA.16816.F32 R116, R156.reuse, R162, R116 ;  /* 0x000000a29c74723c */ /* 0x040fe20000001874 */
[----:B------:R-:W5:Y:S04]  /*49e0*/  LDSM.16.M88.4 R160, [R172+0x9800] ;  /* 0x00980000aca0783b */ /* 0x000f680000000200 */
[----:B------:R-:W-:Y:S03]  /*49f0*/  LDSM.16.M88.4 R172, [R216+0x5800] ;  /* 0x00580000d8ac783b */ /* 0x000fe60000000200 */
[C---:B------:R-:W-:Y:S08]  /*4a00*/  HMMA.16816.F32 R112, R156.reuse, R152, R112 ;  /* 0x000000989c70723c */ /* 0x040ff00000001870 */
[C---:B------:R-:W-:Y:S01]  /*4a10*/  HMMA.16816.F32 R108, R156.reuse, R154, R108 ;  /* 0x0000009a9c6c723c */ /* 0x040fe2000000186c */
[----:B------:R-:W5:Y:S07]  /*4a20*/  LDSM.16.M88.4 R152, [R216+0x2000] ;  /* 0x00200000d898783b */ /* 0x000f6e0000000200 */
[C---:B------:R-:W-:Y:S08]  /*4a30*/  HMMA.16816.F32 R104, R156.reuse, R148, R104 ;  /* 0x000000949c68723c */ /* 0x040ff00000001868 */
[----:B------:R-:W-:Y:S01]  /*4a40*/  HMMA.16816.F32 R100, R156, R150, R100 ;  /* 0x000000969c64723c */ /* 0x000fe20000001864 */
[----:B------:R-:W5:Y:S07]  /*4a50*/  LDSM.16.M88.4 R148, [R216+0x4000] ;  /* 0x00400000d894783b */ /* 0x000f6e0000000200 */
[C---:B--2---:R-:W-:Y:S08]  /*4a60*/  HMMA.16816.F32 R16, R144.reuse, R140, R16 ;  /* 0x0000008c9010723c */ /* 0x044ff00000001810 */
[C---:B------:R-:W-:Y:S01]  /*4a70*/  HMMA.16816.F32 R12, R144.reuse, R142, R12 ;  /* 0x0000008e900c723c */ /* 0x040fe2000000180c */
[----:B------:R-:W2:Y:S07]  /*4a80*/  LDSM.16.M88.4 R140, [R216+0x4800] ;  /* 0x00480000d88c783b */ /* 0x000eae0000000200 */
[C---:B---3--:R-:W-:Y:S08]  /*4a90*/  HMMA.16816.F32 R8, R144.reuse, R136, R8 ;  /* 0x000000889008723c */ /* 0x048ff00000001808 */
[C---:B------:R-:W-:Y:S01]  /*4aa0*/  HMMA.16816.F32 R4, R144.reuse, R138, R4 ;  /* 0x0000008a9004723c */ /* 0x040fe20000001804 */
[----:B------:R-:W3:Y:S07]  /*4ab0*/  LDSM.16.M88.4 R136, [R216+0x6800] ;  /* 0x00680000d888783b */ /* 0x000eee0000000200 */
[C---:B-1----:R-:W-:Y:S08]  /*4ac0*/  HMMA.16816.F32 R128, R144.reuse, R132, R128 ;  /* 0x000000849080723c */ /* 0x042ff00000001880 */
[----:B------:R-:W-:Y:S01]  /*4ad0*/  HMMA.16816.F32 R124, R144, R134, R124 ;  /* 0x00000086907c723c */ /* 0x000fe2000000187c */
[----:B------:R-:W1:Y:S07]  /*4ae0*/  LDSM.16.M88.4 R132, [R216+0x7000] ;  /* 0x00700000d884783b */ /* 0x000e6e0000000200 */
[C---:B----4-:R-:W-:Y:S08]  /*4af0*/  HMMA.16816.F32 R48, R156.reuse, R168, R48 ;  /* 0x000000a89c30723c */ /* 0x050ff00000001830 */
[C---:B------:R-:W-:Y:S01]  /*4b00*/  HMMA.16816.F32 R44, R156.reuse, R170, R44 ;  /* 0x000000aa9c2c723c */ /* 0x040fe2000000182c */
[----:B------:R-:W4:Y:S07]  /*4b10*/  LDSM.16.M88.4 R168, [R216+0x6000] ;  /* 0x00600000d8a8783b */ /* 0x000f2e0000000200 */
[C---:B-----5:R-:W-:Y:S08]  /*4b20*/  HMMA.16816.F32 R40, R156.reuse, R164, R40 ;  /* 0x000000a49c28723c */ /* 0x060ff00000001828 */
[C---:B------:R-:W-:Y:S01]  /*4b30*/  HMMA.16816.F32 R36, R156.reuse, R166, R36 ;  /* 0x000000a69c24723c */ /* 0x040fe20000001824 */
[----:B------:R-:W5:Y:S07]  /*4b40*/  LDSM.16.M88.4 R164, [R216+0x7800] ;  /* 0x00780000d8a4783b */ /* 0x000f6e0000000200 */
[C---:B------:R-:W-:Y:S08]  /*4b50*/  HMMA.16816.F32 R32, R156.reuse, R160, R32 ;  /* 0x000000a09c20723c */ /* 0x040ff00000001820 */
[----:B------:R-:W-:Y:S01]  /*4b60*/  HMMA.16816.F32 R28, R156, R162, R28 ;  /* 0x000000a29c1c723c */ /* 0x000fe2000000181c */
[----:B------:R-:W5:Y:S04]  /*4b70*/  LDSM.16.M88.4 R160, [R216+0x8000] ;  /* 0x00800000d8a0783b */ /* 0x000f680000000200 */
[----:B------:R-:W5:Y:S03]  /*4b80*/  LDSM.16.M88.4 R156, [R216+0x8800] ;  /* 0x00880000d89c783b */ /* 0x000f660000000200 */
[C---:B------:R-:W-:Y:S08]  /*4b90*/  HMMA.16816.F32 R24, R144.reuse, R152, R24 ;  /* 0x000000989018723c */ /* 0x040ff00000001818 */
[C---:B------:R-:W-:Y:S01]  /*4ba0*/  HMMA.16816.F32 R20, R144.reuse, R154, R20 ;  /* 0x0000009a9014723c */ /* 0x040fe20000001814 */
[----:B------:R-:W5:Y:S07]  /*4bb0*/  LDSM.16.M88.4 R152, [R216+0x9000] ;  /* 0x00900000d898783b */ /* 0x000f6e0000000200 */
[C---:B------:R-:W-:Y:S08]  /*4bc0*/  HMMA.16816.F32 R120, R144.reuse, R148, R120 ;  /* 0x000000949078723c */ /* 0x040ff00000001878 */
[C---:B------:R-:W-:Y:S01]  /*4bd0*/  HMMA.16816.F32 R116, R144.reuse, R150, R116 ;  /* 0x000000969074723c */ /* 0x040fe20000001874 */
        /* <DEDUP_REMOVED lines=8> */
[C---:B------:R-:W-:Y:S01]  /*4c60*/  HMMA.16816.F32 R68, R144.reuse, R134, R68 ;  /* 0x000000869044723c */ /* 0x040fe20000001844 */
[----:B------:R-:W1:Y:S07]  /*4c70*/  LDSM.16.M88.4 R132, [R196+0x3000] ;  /* 0x00300000c484783b */ /* 0x000e6e0000000200 */
[C---:B------:R-:W-:Y:S08]  /*4c80*/  HMMA.16816.F32 R104, R144.reuse, R176, R104 ;  /* 0x000000b09068723c */ /* 0x040ff00000001868 */
[C---:B------:R-:W-:Y:S01]  /*4c90*/  HMMA.16816.F32 R100, R144.reuse, R178, R100 ;  /* 0x000000b29064723c */ /* 0x040fe20000001864 */
[----:B------:R-:W1:Y:S07]  /*4ca0*/  LDSM.16.M88.4 R176, [R196+0x4000] ;  /* 0x00400000c4b0783b */ /* 0x000e6e0000000200 */
[C---:B------:R-:W-:Y:S08]  /*4cb0*/  HMMA.16816.F32 R96, R144.reuse, R172, R96 ;  /* 0x000000ac9060723c */ /* 0x040ff00000001860 */
[C---:B------:R-:W-:Y:S01]  /*4cc0*/  HMMA.16816.F32 R92, R144.reuse, R174, R92 ;  /* 0x000000ae905c723c */ /* 0x040fe2000000185c */
        /* <DEDUP_REMOVED lines=17> */
[----:B------:R-:W-:Y:S01]  /*4de0*/  HMMA.16816.F32 R28, R144, R150, R28 ;  /* 0x00000096901c723c */ /* 0x000fe2000000181c */
[----:B------:R-:W5:Y:S04]  /*4df0*/  LDSM.16.M88.4 R148, [R196+0x7800] ;  /* 0x00780000c494783b */ /* 0x000f680000000200 */
[----:B------:R-:W5:Y:S03]  /*4e00*/  LDSM.16.M88.4 R144, [R196+0x8000] ;  /* 0x00800000c490783b */ /* 0x000f660000000200 */
        /* <DEDUP_REMOVED lines=8> */
[----:B------:R-:W1:Y:S01]  /*4e90*/  LDSM.16.M88.4 R132, [R196+0x9800] ;  /* 0x00980000c484783b */ /* 0x000e620000000200 */
[----:B------:R-:W-:-:S06]  /*4ea0*/  DEPBAR.LE SB0, 0x0 ;  /* 0x000080000000791a */ /* 0x000fcc0000000000 */
[C---:B------:R-:W-:Y:S08]  /*4eb0*/  HMMA.16816.F32 R128, R184.reuse, R180, R128 ;  /* 0x000000b4b880723c */ /* 0x040ff00000001880 */
[C---:B------:R-:W-:Y:S08]  /*4ec0*/  HMMA.16816.F32 R124, R184.reuse, R182, R124 ;  /* 0x000000b6b87c723c */ /* 0x040ff0000000187c */
[C---:B------:R-:W-:Y:S08]  /*4ed0*/  HMMA.16816.F32 R120, R184.reuse, R176, R120 ;  /* 0x000000b0b878723c */ /* 0x040ff00000001878 */
[C---:B------:R-:W-:Y:S08]  /*4ee0*/  HMMA.16816.F32 R116, R184.reuse, R178, R116 ;  /* 0x000000b2b874723c */ /* 0x040ff00000001874 */
[C---:B------:R-:W-:Y:S08]  /*4ef0*/  HMMA.16816.F32 R112, R184.reuse, R172, R112 ;  /* 0x000000acb870723c */ /* 0x040ff00000001870 */
[C---:B------:R-:W-:Y:S08]  /*4f00*/  HMMA.16816.F32 R108, R184.reuse, R174, R108 ;  /* 0x000000aeb86c723c */ /* 0x040ff0000000186c */
[C---:B----4-:R-:W-:Y:S08]  /*4f10*/  HMMA.16816.F32 R104, R184.reuse, R168, R104 ;  /* 0x000000a8b868723c */ /* 0x050ff00000001868 */
[C---:B------:R-:W-:Y:S08]  /*4f20*/  HMMA.16816.F32 R100, R184.reuse, R170, R100 ;  /* 0x000000aab864723c */ /* 0x040ff00000001864 */
[C---:B-----5:R-:W-:Y:S08]  /*4f30*/  HMMA.16816.F32 R96, R184.reuse, R164, R96 ;  /* 0x000000a4b860723c */ /* 0x060ff00000001860 */
[C---:B------:R-:W-:Y:S08]  /*4f40*/  HMMA.16816.F32 R92, R184.reuse, R166, R92 ;  /* 0x000000a6b85c723c */ /* 0x040ff0000000185c */
        /* <DEDUP_REMOVED lines=10> */
[C---:B--2---:R-:W-:Y:S08]  /*4ff0*/  HMMA.16816.F32 R48, R184.reuse, R140, R48 ;  /* 0x0000008cb830723c */ /* 0x044ff00000001830 */
[C---:B------:R-:W-:Y:S08]  /*5000*/  HMMA.16816.F32 R44, R184.reuse, R142, R44 ;  /* 0x0000008eb82c723c */ /* 0x040ff0000000182c */
[C---:B---3--:R-:W-:Y:S08]  /*5010*/  HMMA.16816.F32 R40, R184.reuse, R136, R40 ;  /* 0x00000088b828723c */ /* 0x048ff00000001828 */
[C---:B------:R-:W-:Y:S08]  /*5020*/  HMMA.16816.F32 R36, R184.reuse, R138, R36 ;  /* 0x0000008ab824723c */ /* 0x040ff00000001824 */
[C---:B-1----:R-:W-:Y:S08]  /*5030*/  HMMA.16816.F32 R32, R184.reuse, R132, R32 ;  /* 0x00000084b820723c */ /* 0x042ff00000001820 */
[----:B------:R-:W-:Y:S01]  /*5040*/  HMMA.16816.F32 R28, R184, R134, R28 ;  /* 0x00000086b81c723c */ /* 0x000fe2000000181c */
[----:B------:R-:W-:Y:S06]  /*5050*/  BAR.SYNC.DEFER_BLOCKING 0x0 ;  /* 0x0000000000007b1d */ /* 0x000fec0000010000 */
[----:B------:R-:W-:-:S13]  /*5060*/  @!P1 BRA `(.L_x_599) ;  /* 0x0000000c00689947 */ /* 0x000fda0003800000 */
[----:B------:R-:W-:-:S04]  /*5070*/  UISETP.NE.U32.AND UP0, UPT, UR8, URZ, UPT ;  /* 0x000000ff0800728c */ /* 0x000fc8000bf05070 */
[----:B------:R-:W-:-:S09]  /*5080*/  UISETP.NE.AND.EX UP0, UPT, UR9, URZ, UPT, UP0 ;  /* 0x000000ff0900728c */ /* 0x000fd2000bf05300 */
[----:B------:R-:W-:Y:S05]  /*5090*/  BRA.U UP0, `(.L_x_600) ;  /* 0x0000000100207547 */ /* 0x000fea000b800000 */
[----:B------:R-:W-:Y:S01]  /*50a0*/  UMOV UR4, URZ ;  /* 0x000000ff00047c82 */ /* 0x000fe20008000000 */
[----:B------:R-:W-:Y:S01]  /*50b0*/  IMAD.SHL.U32 R0, R212, 0x100, RZ ;  /* 0x00000100d4007824 */ /* 0x000fe200078e00ff */
[----:B------:R-:W-:-:S05]  /*50c0*/  IADD3 R133, P2, PT, RZ, -UR4, RZ ;  /* 0x80000004ff857c10 */ /* 0x000fca000ff5e0ff */
[----:B------:R-:W-:-:S05]  /*50d0*/  IMAD.X R0, RZ, RZ, ~R0, P2 ;  /* 0x000000ffff007224 */ /* 0x000fca00010e0e00 */
[----:B------:R-:W-:-:S04]  /*50e0*/  SHF.R.S64 R133, R133, 0x1f, R0 ;  /* 0x0000001f85857819 */ /* 0x000fc80000001000 */
[----:B------:R-:W-:-:S04]  /*50f0*/  IADD3 R232, P2, PT, R133, R232, RZ ;  /* 0x000000e885e87210 */ /* 0x000fc80007f5e0ff */
[----:B------:R-:W-:Y:S01]  /*5100*/  LEA.HI.X.SX32 R233, R0, R233, 0x1, P2 ;  /* 0x000000e900e97211 */ /* 0x000fe200010f0eff */
[----:B------:R-:W-:Y:S08]  /*5110*/  BRA `(.L_x_601) ;  /* 0x0000000000ec7947 */ /* 0x000ff00003800000 */
.L_x_600:
[----:B------:R-:W1:Y:S01]  /*5120*/  LDC R133, c[0x0][0x4f0] ;  /* 0x00013c00ff857b82 */ /* 0x000e620000000800 */
[----:B------:R-:W-:Y:S01]  /*5130*/  LEA R138, R3, 0xfffffe00, 0x8 ;  /* 0xfffffe00038a7811 */ /* 0x000fe200078e40ff */
[----:B------:R-:W2:Y:S01]  /*5140*/  LDCU.64 UR6, c[0x0][0x3a0] ;  /* 0x00007400ff0677ac */ /* 0x000ea20008000a00 */
[----:B------:R-:W-:Y:S02]  /*5150*/  IABS R134, R0 ;  /* 0x0000000000867213 */ /* 0x000fe40000000000 */
[----:B------:R-:W-:Y:S02]  /*5160*/  IABS R132, R138 ;  /* 0x0000008a00847213 */ /* 0x000fe40000000000 */
[-C--:B-1----:R-:W-:Y:S02]  /*5170*/  IABS R2, R133.reuse ;  /* 0x0000008500027213 */ /* 0x082fe40000000000 */
[-C--:B------:R-:W-:Y:S02]  /*5180*/  LOP3.LUT R138, R138, R133.reuse, RZ, 0x3c, !PT ;  /* 0x000000858a8a7212 */ /* 0x080fe400078e3cff */
[----:B------:R-:W1:Y:S01]  /*5190*/  I2F.RP R135, R2 ;  /* 0x0000000200877306 */ /* 0x000e620000209400 */
[----:B------:R-:W-:-:S07]  /*51a0*/  LOP3.LUT R0, R0, R133, RZ, 0x3c, !PT ;  /* 0x0000008500007212 */ /* 0x000fce00078e3cff */
[----:B-1----:R-:W1:Y:S02]  /*51b0*/  MUFU.RCP R136, R135 ;  /* 0x0000008700887308 */ /* 0x002e640000001000 */
[----:B-1----:R-:W-:-:S06]  /*51c0*/  VIADD R136, R136, 0xffffffe ;  /* 0x0ffffffe88887836 */ /* 0x002fcc0000000000 */
[----:B------:R-:W1:Y:S02]  /*51d0*/  F2I.FTZ.U32.TRUNC.NTZ R137, R136 ;  /* 0x0000008800897305 */ /* 0x000e64000021f000 */
[----:B-1----:R-:W-:Y:S01]  /*51e0*/  IMAD.MOV R139, RZ, RZ, -R137 ;  /* 0x000000ffff8b7224 */ /* 0x002fe200078e0a89 */
[----:B------:R-:W-:-:S03]  /*51f0*/  MOV R136, RZ ;  /* 0x000000ff00887202 */ /* 0x000fc60000000f00 */
[----:B------:R-:W-:-:S04]  /*5200*/  IMAD R139, R139, R2, RZ ;  /* 0x000000028b8b7224 */ /* 0x000fc800078e02ff */
[----:B------:R-:W-:-:S06]  /*5210*/  IMAD.HI.U32 R139, R137, R139, R136 ;  /* 0x0000008b898b7227 */ /* 0x000fcc00078e0088 */
[----:B------:R-:W-:-:S04]  /*5220*/  IMAD.HI.U32 R136, R139, R132, RZ ;  /* 0x000000848b887227 */ /* 0x000fc800078e00ff */
[----:B------:R-:W-:-:S04]  /*5230*/  IMAD.HI.U32 R139, R139, R134, RZ ;  /* 0x000000868b8b7227 */ /* 0x000fc800078e00ff */
[----:B------:R-:W-:Y:S02]  /*5240*/  IMAD.MOV R135, RZ, RZ, -R136 ;  /* 0x000000ffff877224 */ /* 0x000fe400078e0a88 */
[----:B------:R-:W-:Y:S02]  /*5250*/  IMAD.MOV R137, RZ, RZ, -R139 ;  /* 0x000000ffff897224 */ /* 0x000fe400078e0a8b */
[C---:B------:R-:W-:Y:S02]  /*5260*/  IMAD R135, R2.reuse, R135, R132 ;  /* 0x0000008702877224 */ /* 0x040fe400078e0284 */
[----:B------:R-:W-:-:S03]  /*5270*/  IMAD R137, R2, R137, R134 ;  /* 0x0000008902897224 */ /* 0x000fc600078e0286 */
[C---:B------:R-:W-:Y:S02]  /*5280*/  ISETP.GT.U32.AND P3, PT, R2.reuse, R135, PT ;  /* 0x000000870200720c */ /* 0x040fe40003f64070 */
[----:B------:R-:W-:-:S11]  /*5290*/  ISETP.GT.U32.AND P2, PT, R2, R137, PT ;  /* 0x000000890200720c */ /* 0x000fd60003f44070 */
[-C--:B------:R-:W-:Y:S02]  /*52a0*/  @!P3 IADD3 R135, PT, PT, R135, -R2.reuse, RZ ;  /* 0x800000028787b210 */ /* 0x080fe40007ffe0ff */
[----:B------:R-:W-:Y:S01]  /*52b0*/  @!P2 IMAD.IADD R137, R137, 0x1, -R2 ;  /* 0x000000018989a824 */ /* 0x000fe200078e0a02 */
[----:B------:R-:W-:Y:S01]  /*52c0*/  @!P3 IADD3 R136, PT, PT, R136, 0x1, RZ ;  /* 0x000000018888b810 */ /* 0x000fe20007ffe0ff */
[----:B------:R-:W-:Y:S01]  /*52d0*/  @!P2 VIADD R139, R139, 0x1 ;  /* 0x000000018b8ba836 */ /* 0x000fe20000000000 */
[-C--:B------:R-:W-:Y:S02]  /*52e0*/  ISETP.GE.U32.AND P4, PT, R135, R2.reuse, PT ;  /* 0x000000028700720c */ /* 0x080fe40003f86070 */
[----:B------:R-:W-:Y:S02]  /*52f0*/  ISETP.GE.U32.AND P5, PT, R137, R2, PT ;  /* 0x000000028900720c */ /* 0x000fe40003fa6070 */
[----:B------:R-:W-:Y:S02]  /*5300*/  ISETP.GE.AND P2, PT, R138, RZ, PT ;  /* 0x000000ff8a00720c */ /* 0x000fe40003f46270 */
[----:B------:R-:W-:-:S02]  /*5310*/  ISETP.GE.AND P3, PT, R0, RZ, PT ;  /* 0x000000ff0000720c */ /* 0x000fc40003f66270 */
[----:B------:R-:W-:-:S05]  /*5320*/  LOP3.LUT R135, RZ, R133, RZ, 0x33, !PT ;  /* 0x00000085ff877212 */ /* 0x000fca00078e33ff */
[----:B------:R-:W-:Y:S01]  /*5330*/  @P4 VIADD R136, R136, 0x1 ;  /* 0x0000000188884836 */ /* 0x000fe20000000000 */
[----:B------:R-:W-:Y:S02]  /*5340*/  ISETP.NE.AND P4, PT, R133, RZ, PT ;  /* 0x000000ff8500720c */ /* 0x000fe40003f85270 */
[----:B------:R-:W-:Y:S01]  /*5350*/  @P5 IADD3 R139, PT, PT, R139, 0x1, RZ ;  /* 0x000000018b8b5810 */ /* 0x000fe20007ffe0ff */
[----:B------:R-:W-:-:S03]  /*5360*/  @!P2 IMAD.MOV R136, RZ, RZ, -R136 ;  /* 0x000000ffff88a224 */ /* 0x000fc600078e0a88 */
[----:B------:R-:W-:Y:S02]  /*5370*/  @!P3 IADD3 R139, PT, PT, -R139, RZ, RZ ;  /* 0x000000ff8b8bb210 */ /* 0x000fe40007ffe1ff */
[C---:B------:R-:W-:Y:S02]  /*5380*/  SEL R2, R135.reuse, R136, !P4 ;  /* 0x0000008887027207 */ /* 0x040fe40006000000 */
[----:B------:R-:W-:-:S03]  /*5390*/  SEL R135, R135, R139, !P4 ;  /* 0x0000008b87877207 */ /* 0x000fc60006000000 */
[----:B------:R-:W-:-:S04]  /*53a0*/  IMAD.WIDE R136, R2, 0x4, R240 ;  /* 0x0000000402887825 */ /* 0x000fc800078e02f0 */
[C---:B------:R-:W-:Y:S02]  /*53b0*/  IMAD.WIDE R138, R135.reuse, 0x4, R240 ;  /* 0x00000004878a7825 */ /* 0x040fe400078e02f0 */
[----:B------:R-:W3:Y:S04]  /*53c0*/  LDG.E R137, desc[UR16][R136.64] ;  /* 0x0000001088897981 */ /* 0x000ee8000c1e1900 */
[----:B------:R-:W3:Y:S01]  /*53d0*/  LDG.E R0, desc[UR16][R138.64] ;  /* 0x000000108a007981 */ /* 0x000ee2000c1e1900 */
[----:B------:R-:W-:-:S04]  /*53e0*/  IMAD.IADD R2, R135, 0x1, -R2 ;  /* 0x0000000187027824 */ /* 0x000fc800078e0a02 */
[----:B------:R-:W-:-:S05]  /*53f0*/  IMAD R133, R2, R133, -0x100 ;  /* 0xffffff0002857424 */ /* 0x000fca00078e0285 */
[----:B------:R-:W-:-:S05]  /*5400*/  SHF.R.S32.HI R135, RZ, 0x1f, R133 ;  /* 0x0000001fff877819 */ /* 0x000fca0000011485 */
[-C--:B------:R-:W-:Y:S02]  /*5410*/  IMAD R2, R135, R212.reuse, RZ ;  /* 0x000000d487027224 */ /* 0x080fe400078e02ff */
[----:B------:R-:W-:-:S04]  /*5420*/  IMAD.WIDE.U32 R134, R133, R212, RZ ;  /* 0x000000d485867225 */ /* 0x000fc800078e00ff */
[----:B------:R-:W-:-:S04]  /*5430*/  IMAD R2, R133, R213, R2 ;  /* 0x000000d585027224 */ /* 0x000fc800078e0202 */
[----:B------:R-:W-:Y:S01]  /*5440*/  IMAD.IADD R135, R135, 0x1, R2 ;  /* 0x0000000187877824 */ /* 0x000fe200078e0202 */
[----:B---3--:R-:W-:-:S04]  /*5450*/  IADD3 R0, PT, PT, R137, -R0, RZ ;  /* 0x8000000089007210 */ /* 0x008fc80007ffe0ff */
[----:B------:R-:W-:Y:S01]  /*5460*/  SHF.R.S32.HI R132, RZ, 0x1f, R0 ;  /* 0x0000001fff847819 */ /* 0x000fe20000011400 */
[----:B--2---:R-:W-:-:S04]  /*5470*/  IMAD.WIDE.U32 R134, R0, UR6, R134 ;  /* 0x0000000600867c25 */ /* 0x004fc8000f8e0086 */
[----:B------:R-:W-:Y:S01]  /*5480*/  IMAD R133, R132, UR6, RZ ;  /* 0x0000000684857c24 */ /* 0x000fe2000f8e02ff */
[----:B------:R-:W-:-:S03]  /*5490*/  LEA R232, P2, R134, R232, 0x1 ;  /* 0x000000e886e87211 */ /* 0x000fc600078408ff */
[----:B------:R-:W-:-:S05]  /*54a0*/  IMAD R133, R0, UR7, R133 ;  /* 0x0000000700857c24 */ /* 0x000fca000f8e0285 */
[----:B------:R-:W-:-:S04]  /*54b0*/  IADD3 R133, PT, PT, R135, R133, RZ ;  /* 0x0000008587857210 */ /* 0x000fc80007ffe0ff */
[----:B------:R-:W-:-:S07]  /*54c0*/  LEA.HI.X R233, R134, R233, R133, 0x1, P2 ;  /* 0x000000e986e97211 */ /* 0x000fce00010f0c85 */
.L_x_601:
[----:B------:R-:W1:Y:S01]  /*54d0*/  LDCU UR4, c[0x0][0x440] ;  /* 0x00008800ff0477ac */ /* 0x000e620008000800 */
[C---:B------:R-:W-:Y:S01]  /*54e0*/  LEA R150, P4, R212.reuse, R232, 0x5 ;  /* 0x000000e8d4967211 */ /* 0x040fe200078828ff */
[----:B------:R-:W-:Y:S03]  /*54f0*/  BSSY.RECONVERGENT B0, `(.L_x_602) ;  /* 0x0000090000007945 */ /* 0x000fe60003800200 */
[----:B------:R-:W-:Y:S02]  /*5500*/  LEA.HI.X R151, R212, R233, R213, 0x5, P4 ;  /* 0x000000e9d4977211 */ /* 0x000fe400020f2cd5 */
[C---:B-1----:R-:W-:Y:S02]  /*5510*/  ISETP.GE.AND P2, PT, R226.reuse, UR4, PT ;  /* 0x00000004e2007c0c */ /* 0x042fe4000bf46270 */
[----:B------:R-:W-:-:S11]  /*5520*/  ISETP.GE.AND P3, PT, R226, UR4, PT ;  /* 0x00000004e2007c0c */ /* 0x000fd6000bf66270 */
[-C--:B------:R-:W-:Y:S01]  /*5530*/  @!P2 MOV R136, R150.reuse ;  /* 0x000000960088a202 */ /* 0x080fe20000000f00 */
[--C-:B------:R-:W-:Y:S01]  /*5540*/  @!P2 IMAD.MOV.U32 R137, RZ, RZ, R151.reuse ;  /* 0x000000ffff89a224 */ /* 0x100fe200078e0097 */
[-C--:B------:R-:W-:Y:S01]  /*5550*/  @!P2 MOV R138, R150.reuse ;  /* 0x00000096008aa202 */ /* 0x080fe20000000f00 */
[C---:B------:R-:W-:Y:S01]  /*5560*/  @!P2 IMAD R144, R213.reuse, 0xc0, RZ ;  /* 0x000000c0d590a824 */ /* 0x040fe200078e02ff */
[-C--:B------:R-:W-:Y:S01]  /*5570*/  @!P2 MOV R132, R150.reuse ;  /* 0x000000960084a202 */ /* 0x080fe20000000f00 */
[----:B------:R-:W-:Y:S01]  /*5580*/  @!P2 IMAD.MOV.U32 R139, RZ, RZ, R151 ;  /* 0x000000ffff8ba224 */ /* 0x000fe200078e0097 */
[-C--:B------:R-:W-:Y:S01]  /*5590*/  @!P2 MOV R152, R150.reuse ;  /* 0x000000960098a202 */ /* 0x080fe20000000f00 */
[C---:B------:R-:W-:Y:S01]  /*55a0*/  @!P2 IMAD.WIDE.U32 R136, R212.reuse, 0xc0, R136 ;  /* 0x000000c0d488a825 */ /* 0x040fe200078e0088 */
[----:B------:R-:W-:Y:S01]  /*55b0*/  @!PT LDS RZ, [RZ] ;  /* 0x00000000fffff984 */ /* 0x000fe20000000800 */
[----:B------:R-:W-:Y:S01]  /*55c0*/  @!PT LDS RZ, [RZ] ;  /* 0x00000000fffff984 */ /* 0x000fe20000000800 */
[----:B------:R-:W-:Y:S01]  /*55d0*/  @!PT LDS RZ, [RZ] ;  /* 0x00000000fffff984 */ /* 0x000fe20000000800 */
[----:B------:R1:W-:Y:S01]  /*55e0*/  @!P3 LDGSTS.E.BYPASS.LTC128B.128 [R245+0x2000], desc[UR16][R232.64] ;  /* 0x02000000e8f5bfae */ /* 0x0003e2000b981a10 */
[----:B------:R-:W-:Y:S02]  /*55f0*/  @!P2 LEA R154, P4, R212, R150, 0x6 ;  /* 0x00000096d49aa211 */ /* 0x000fe400078830ff */
[----:B------:R-:W-:Y:S01]  /*5600*/  @!P2 IMAD.MOV.U32 R133, RZ, RZ, R151 ;  /* 0x000000ffff85a224 */ /* 0x000fe200078e0097 */
[----:B------:R-:W-:Y:S01]  /*5610*/  @!P2 IADD3 R145, PT, PT, R144, R137, RZ ;  /* 0x000000899091a210 */ /* 0x000fe20007ffe0ff */
[C---:B------:R-:W-:Y:S01]  /*5620*/  @!P2 IMAD R146, R213.reuse, 0xa0, RZ ;  /* 0x000000a0d592a824 */ /* 0x040fe200078e02ff */
[----:B------:R-:W-:Y:S01]  /*5630*/  @!P2 MOV R144, R136 ;  /* 0x000000880090a202 */ /* 0x000fe20000000f00 */
[C---:B------:R-:W-:Y:S01]  /*5640*/  @!P2 IMAD.WIDE.U32 R138, R212.reuse, 0xa0, R138 ;  /* 0x000000a0d48aa825 */ /* 0x040fe200078e008a */
[-C--:B------:R-:W-:Y:S01]  /*5650*/  @!P2 MOV R136, R150.reuse ;  /* 0x000000960088a202 */ /* 0x080fe20000000f00 */
[----:B------:R1:W-:Y:S01]  /*5660*/  @P3 STS.128 [R245+0x2000], RZ ;  /* 0x002000fff5003388 */ /* 0x0003e20000000c00 */
[-C--:B------:R-:W-:Y:S01]  /*5670*/  @!P2 MOV R137, R151.reuse ;  /* 0x000000970089a202 */ /* 0x080fe20000000f00 */
[----:B------:R-:W-:Y:S01]  /*5680*/  @!P2 IMAD R140, R213, 0x120, RZ ;  /* 0x00000120d58ca824 */ /* 0x000fe200078e02ff */
[----:B------:R-:W-:Y:S01]  /*5690*/  @!P2 MOV R134, R150 ;  /* 0x000000960086a202 */ /* 0x000fe20000000f00 */
[C---:B------:R-:W-:Y:S01]  /*56a0*/  @!P2 IMAD.WIDE.U32 R132, R212.reuse, 0x120, R132 ;  /* 0x00000120d484a825 */ /* 0x040fe200078e0084 */
[----:B------:R1:W-:Y:S01]  /*56b0*/  @P2 STS.128 [R245+0x2800], RZ ;  /* 0x002800fff5002388 */ /* 0x0003e20000000c00 */
[----:B------:R-:W-:-:S02]  /*56c0*/  @!P2 LEA.HI.X R155, R212, R151, R213, 0x6, P4 ;  /* 0x00000097d49ba211 */ /* 0x000fc400020f34d5 */
[----:B------:R-:W-:Y:S01]  /*56d0*/  @!P2 IMAD.IADD R147, R146, 0x1, R139 ;  /* 0x000000019293a824 */ /* 0x000fe200078e028b */
[----:B------:R-:W-:Y:S01]  /*56e0*/  @!P2 MOV R146, R138 ;  /* 0x0000008a0092a202 */ /* 0x000fe20000000f00 */
[----:B------:R-:W-:Y:S01]  /*56f0*/  @!P2 IMAD.MOV.U32 R139, RZ, RZ, R151 ;  /* 0x000000ffff8ba224 */ /* 0x000fe200078e0097 */
[----:B------:R-:W-:Y:S01]  /*5700*/  @!P2 IADD3 R141, PT, PT, R140, R133, RZ ;  /* 0x000000858c8da210 */ /* 0x000fe20007ffe0ff */
[----:B------:R-:W-:Y:S01]  /*5710*/  @!P2 IMAD.WIDE.U32 R136, R212, 0x160, R136 ;  /* 0x00000160d488a825 */ /* 0x000fe200078e0088 */
[----:B------:R-:W-:Y:S01]  /*5720*/  @!P2 MOV R138, R150 ;  /* 0x00000096008aa202 */ /* 0x000fe20000000f00 */
[----:B------:R-:W-:Y:S01]  /*5730*/  @!PT LDS RZ, [RZ] ;  /* 0x00000000fffff984 */ /* 0x000fe20000000800 */
[----:B------:R-:W-:Y:S01]  /*5740*/  @!PT LDS RZ, [RZ] ;  /* 0x00000000fffff984 */ /* 0x000fe20000000800 */
[----:B------:R-:W-:Y:S01]  /*5750*/  @!PT LDS RZ, [RZ] ;  /* 0x00000000fffff984 */ /* 0x000fe20000000800 */
[----:B------:R1:W-:Y:S01]  /*5760*/  @!P2 LDGSTS.E.BYPASS.LTC128B.128 [R245+0x2800], desc[UR16][R150.64] ;  /* 0x0280000096f5afae */ /* 0x0003e2000b981a10 */
[----:B------:R-:W-:Y:S01]  /*5770*/  @!P2 MOV R140, R132 ;  /* 0x00000084008ca202 */ /* 0x000fe20000000f00 */
[C---:B------:R-:W-:Y:S02]  /*5780*/  @!P2 IMAD R132, R213.reuse, 0x160, RZ ;  /* 0x00000160d584a824 */ /* 0x040fe400078e02ff */
[----:B------:R-:W-:Y:S01]  /*5790*/  @!P2 IMAD.MOV.U32 R153, RZ, RZ, R151 ;  /* 0x000000ffff99a224 */ /* 0x000fe200078e0097 */
[----:B------:R1:W-:Y:S01]  /*57a0*/  @P2 STS.128 [R245+0x3000], RZ ;  /* 0x003000fff5002388 */ /* 0x0003e20000000c00 */
[----:B------:R-:W-:-:S02]  /*57b0*/  @!P2 IMAD R133, R213, 0x140, RZ ;  /* 0x00000140d585a824 */ /* 0x000fc400078e02ff */
[----:B------:R-:W-:-:S04]  /*57c0*/  @!P2 IMAD.WIDE.U32 R138, R212, 0x140, R138 ;  /* 0x00000140d48aa825 */ /* 0x000fc800078e008a */
[----:B------:R-:W-:Y:S01]  /*57d0*/  @!P2 IMAD.IADD R137, R132, 0x1, R137 ;  /* 0x000000018489a824 */ /* 0x000fe200078e0289 */
[CC--:B------:R-:W-:Y:S01]  /*57e0*/  @!P2 LEA R132, P3, R212.reuse, R150.reuse, 0x5 ;  /* 0x00000096d484a211 */ /* 0x0c0fe200078628ff */
[----:B------:R-:W-:Y:S01]  /*57f0*/  @!P2 IMAD R148, R213, 0x60, RZ ;  /* 0x00000060d594a824 */ /* 0x000fe200078e02ff */
[----:B------:R-:W-:Y:S01]  /*5800*/  @!P2 IADD3 R139, PT, PT, R133, R139, RZ ;  /* 0x0000008b858ba210 */ /* 0x000fe20007ffe0ff */
[C---:B------:R-:W-:Y:S01]  /*5810*/  @!P2 IMAD.WIDE.U32 R152, R212.reuse, 0x60, R152 ;  /* 0x00000060d498a825 */ /* 0x040fe200078e0098 */
[C---:B------:R-:W-:Y:S02]  /*5820*/  @!P2 LEA.HI.X R133, R212.reuse, R151, R213, 0x5, P3 ;  /* 0x00000097d485a211 */ /* 0x040fe400018f2cd5 */
[-C--:B------:R-:W-:Y:S01]  /*5830*/  @!P2 LEA R156, P3, R212, R150.reuse, 0x7 ;  /* 0x00000096d49ca211 */ /* 0x080fe200078638ff */
[----:B------:R-:W-:Y:S01]  /*5840*/  @!P2 IMAD.MOV.U32 R135, RZ, RZ, R151 ;  /* 0x000000ffff87a224 */ /* 0x000fe200078e0097 */
[----:B------:R-:W-:Y:S01]  /*5850*/  @!P2 IADD3 R149, PT, PT, R148, R153, RZ ;  /* 0x000000999495a210 */ /* 0x000fe20007ffe0ff */
[----:B------:R-:W-:Y:S01]  /*5860*/  @!P2 IMAD.MOV.U32 R148, RZ, RZ, R152 ;  /* 0x000000ffff94a224 */ /* 0x000fe200078e0098 */
[----:B------:R-:W-:Y:S01]  /*5870*/  @!PT LDS RZ, [RZ] ;  /* 0x00000000fffff984 */ /* 0x000fe20000000800 */
[----:B------:R-:W-:Y:S01]  /*5880*/  @!PT LDS RZ, [RZ] ;  /* 0x00000000fffff984 */ /* 0x000fe20000000800 */
[----:B------:R-:W-:Y:S01]  /*5890*/  @!PT LDS RZ, [RZ] ;  /* 0x00000000fffff984 */ /* 0x000fe20000000800 */
[----:B------:R1:W-:Y:S01]  /*58a0*/  @!P2 LDGSTS.E.BYPASS.LTC128B.128 [R245+0x3000], desc[UR16][R132.64] ;  /* 0x0300000084f5afae */ /* 0x0003e2000b981a10 */
[C---:B------:R-:W-:Y:S01]  /*58b0*/  @!P2 LEA.HI.X R157, R212.reuse, R151, R213, 0x7, P3 ;  /* 0x00000097d49da211 */ /* 0x040fe200018f3cd5 */
[----:B------:R-:W-:Y:S01]  /*58c0*/  @!P2 IMAD R142, R213, 0xe0, RZ ;  /* 0x000000e0d58ea824 */ /* 0x000fe200078e02ff */
[C---:B------:R-:W-:Y:S01]  /*58d0*/  @!P2 LEA R158, P3, R212.reuse, R150, 0x8 ;  /* 0x00000096d49ea211 */ /* 0x040fe200078640ff */
[----:B------:R1:W-:Y:S01]  /*58e0*/  @P2 STS.128 [R245+0x3800], RZ ;  /* 0x003800fff5002388 */ /* 0x0003e20000000c00 */
[----:B------:R-:W-:-:S02]  /*58f0*/  @!P2 IMAD.WIDE.U32 R134, R212, 0xe0, R134 ;  /* 0x000000e0d486a825 */ /* 0x000fc400078e0086 */
[-C--:B------:R-:W-:Y:S01]  /*5900*/  @!P2 LEA.HI.X R159, R212, R151.reuse, R213, 0x8, P3 ;  /* 0x00000097d49fa211 */ /* 0x080fe200018f44d5 */
[----:B------:R-:W-:Y:S01]  /*5910*/  @!PT LDS RZ, [RZ] ;  /* 0x00000000fffff984 */ /* 0x000fe20000000800 */
[----:B------:R-:W-:Y:S01]  /*5920*/  @!PT LDS RZ, [RZ] ;  /* 0x00000000fffff984 */ /* 0x000fe20000000800 */
[----:B------:R-:W-:Y:S01]  /*5930*/  @!PT LDS RZ, [RZ] ;  /* 0x00000000fffff984 */ /* 0x000fe20000000800 */
[----:B------:R1:W-:Y:S01]  /*5940*/  @!P2 LDGSTS.E.BYPASS.LTC128B.128 [R245+0x3800], desc[UR16][R154.64] ;  /* 0x038000009af5afae */ /* 0x0003e2000b981a10 */
[----:B------:R-:W-:Y:S01]  /*5950*/  @!P2 IMAD.IADD R143, R142, 0x1, R135 ;  /* 0x000000018e8fa824 */ /* 0x000fe200078e0287 */
[----:B------:R-:W-:Y:S01]  /*5960*/  @!P2 MOV R135, R151 ;  /* 0x000000970087a202 */ /* 0x000fe20000000f00 */
[----:B------:R-:W-:Y:S01]  /*5970*/  @!P2 IMAD.MOV.U32 R142, RZ, RZ, R134 ;  /* 0x000000ffff8ea224 */ /* 0x000fe200078e0086 */
[----:B------:R1:W-:Y:S01]  /*5980*/  @P2 STS.128 [R245+0x4000], RZ ;  /* 0x004000fff5002388 */ /* 0x0003e20000000c00 */
[----:B------:R-:W-:Y:S02]  /*5990*/  @!P2 IMAD.MOV.U32 R134, RZ, RZ, R150 ;  /* 0x000000ffff86a224 */ /* 0x000fe400078e0096 */
[----:B------:R-:W-:Y:S01]  /*59a0*/  @!P2 IMAD R2, R213, 0x180, RZ ;  /* 0x00000180d502a824 */ /* 0x000fe200078e02ff */
[----:B------:R-:W-:Y:S01]  /*59b0*/  @!PT LDS RZ, [RZ] ;  /* 0x00000000fffff984 */ /* 0x000fe20000000800 */
[----:B------:R-:W-:Y:S01]  /*59c0*/  @!PT LDS RZ, [RZ] ;  /* 0x00000000fffff984 */ /* 0x000fe20000000800 */
[----:B------:R-:W-:Y:S01]  /*59d0*/  @!PT LDS RZ, [RZ] ;  /* 0x00000000fffff984 */ /* 0x000fe20000000800 */
[----:B------:R1:W-:Y:S01]  /*59e0*/  @!P2 LDGSTS.E.BYPASS.LTC128B.128 [R245+0x4000], desc[UR16][R148.64] ;  /* 0x0400000094f5afae */ /* 0x0003e2000b981a10 */
[----:B------:R-:W-:-:S03]  /*59f0*/  @!P2 IMAD.WIDE.U32 R134, R212, 0x180, R134 ;  /* 0x00000180d486a825 */ /* 0x000fc600078e0086 */
[----:B------:R1:W-:Y:S01]  /*5a00*/  @P2 STS.128 [R245+0x4800], RZ ;  /* 0x004800fff5002388 */ /* 0x0003e20000000c00 */
[----:B------:R-:W-:Y:S01]  /*5a10*/  @!P2 IMAD R0, R213, 0x1a0, RZ ;  /* 0x000001a0d500a824 */ /* 0x000fe200078e02ff */
[----:B------:R-:W-:Y:S01]  /*5a20*/  @!P2 IADD3 R135, PT, PT, R2, R135, RZ ;  /* 0x000000870287a210 */ /* 0x000fe20007ffe0ff */
[----:B------:R-:W-:Y:S01]  /*5a30*/  @!P2 IMAD.WIDE.U32 R152, R212, 0x1a0, R150 ;  /* 0x000001a0d498a825 */ /* 0x000fe200078e0096 */
[----:B------:R-:W-:Y:S01]  /*5a40*/  @!PT LDS RZ, [RZ] ;  /* 0x00000000fffff984 */ /* 0x000fe20000000800 */
[----:B------:R-:W-:Y:S01]  /*5a50*/  @!PT LDS RZ, [RZ] ;  /* 0x00000000fffff984 */ /* 0x000fe20000000800 */
[----:B------:R-:W-:Y:S01]  /*5a60*/  @!PT LDS RZ, [RZ] ;  /* 0x00000000fffff984 */ /* 0x000fe20000000800 */
[----:B------:R1:W-:Y:S04]  /*5a70*/  @!P2 LDGSTS.E.BYPASS.LTC128B.128 [R245+0x4800], desc[UR16][R156.64] ;  /* 0x048000009cf5afae */ /* 0x0003e8000b981a10 */
[----:B------:R1:W-:Y:S01]  /*5a80*/  @P2 STS.128 [R245+0x5000], RZ ;  /* 0x005000fff5002388 */ /* 0x0003e20000000c00 */
[----:B------:R-:W-:-:S03]  /*5a90*/  @!P2 IADD3 R153, PT, PT, R0, R153, RZ ;  /* 0x000000990099a210 */ /* 0x000fc60007ffe0ff */
[----:B------:R-:W-:Y:S01]  /*5aa0*/  @!PT LDS RZ, [RZ] ;  /* 0x00000000fffff984 */ /* 0x000fe20000000800 */
[----:B------:R-:W-:Y:S01]  /*5ab0*/  @!PT LDS RZ, [RZ] ;  /* 0x00000000fffff984 */ /* 0x000fe20000000800 */
[----:B------:R-:W-:Y:S01]  /*5ac0*/  @!PT LDS RZ, [RZ] ;  /* 0x00000000fffff984 */ /* 0x000fe20000000800 */
[----:B------:R1:W-:Y:S04]  /*5ad0*/  @!P2 LDGSTS.E.BYPASS.LTC128B.128 [R245+0x5000], desc[UR16][R146.64] ;  /* 0x0500000092f5afae */ /* 0x0003e8000b981a10 */
[----:B------:R1:W-:Y:S04]  /*5ae0*/  @P2 STS.128 [R245+0x5800], RZ ;  /* 0x005800fff5002388 */ /* 0x0003e80000000c00 */
        /* <DEDUP_REMOVED lines=39> */
[----:B------:R1:W-:Y:S01]  /*5d60*/  @P2 STS.128 [R245+0x9800], RZ ;  /* 0x009800fff5002388 */ /* 0x0003e20000000c00 */
[----:B------:R-:W-:Y:S05]  /*5d70*/  @P2 BRA `(.L_x_603) ;  /* 0x00000000001c2947 */ /* 0x000fea0003800000 */
[----:B------:R-:W-:Y:S02]  /*5d80*/  IMAD R0, R213, 0x1c0, RZ ;  /* 0x000001c0d5007824 */ /* 0x000fe400078e02ff */
[----:B-1----:R-:W-:-:S05]  /*5d90*/  IMAD.WIDE.U32 R150, R212, 0x1c0, R150 ;  /* 0x000001c0d4967825 */ /* 0x002fca00078e0096 */
[----:B------:R-:W-:-:S05]  /*5da0*/  IADD3 R151, PT, PT, R0, R151, RZ ;  /* 0x0000009700977210 */ /* 0x000fca0007ffe0ff */
[----:B------:R-:W-:Y:S01]  /*5db0*/  @!PT LDS RZ, [RZ] ;  /* 0x00000000fffff984 */ /* 0x000fe20000000800 */
[----:B------:R-:W-:Y:S01]  /*5dc0*/  @!PT LDS RZ, [RZ] ;  /* 0x00000000fffff984 */ /* 0x000fe20000000800 */
[----:B------:R-:W-:Y:S01]  /*5dd0*/  @!PT LDS RZ, [RZ] ;  /* 0x00000000fffff984 */ /* 0x000fe20000000800 */
[----:B------:R2:W-:Y:S02]  /*5de0*/  LDGSTS.E.BYPASS.LTC128B.128 [R245+0x9800], desc[UR16][R150.64] ;  /* 0x0980000096f57fae */ /* 0x0005e4000b981a10 */
.L_x_603:
[----:B------:R-:W-:Y:S05]  /*5df0*/  BSYNC.RECONVERGENT B0 ;  /* 0x0000000000007941 */ /* 0x000fea0003800200 */
.L_x_602:
[----:B------:R-:W0:Y:S02]  /*5e00*/  LDGDEPBAR ;  /* 0x00000000000079af */ /* 0x000e240000000000 */
.L_x_599:
[----:B------:R-:W-:Y:S01]  /*5e10*/  IMAD.SHL.U32 R0, R228, 0x2, RZ ;  /* 0x00000002e4007824 */ /* 0x000fe200078e00ff */
[----:B------:R-:W3:Y:S01]  /*5e20*/  LDCU UR4, c[0x0][0x45c] ;  /* 0x00008b80ff0477ac */ /* 0x000ee20008000800 */
[----:B------:R-:W-:-:S03]  /*5e30*/  IMAD.MOV.U32 R237, RZ, RZ, -0x1 ;  /* 0xffffffffffed7424 */ /* 0x000fc600078e00ff */
[----:B------:R-:W-:-:S05]  /*5e40*/  LOP3.LUT R0, R0, 0x6, RZ, 0xc0, !PT ;  /* 0x0000000600007812 */ /* 0x000fca00078ec0ff */
[----:B------:R-:W-:-:S04]  /*5e50*/  IMAD R0, R3, 0x100, R0 ;  /* 0x0000010003007824 */ /* 0x000fc800078e0200 */
[C---:B------:R-:W-:Y:S02]  /*5e60*/  VIADD R2, R0.reuse, 0xffffff00 ;  /* 0xffffff0000027836 */ /* 0x040fe40000000000 */
[----:B-1----:R-:W-:-:S03]  /*5e70*/  VIADD R132, R0, 0xffffff01 ;  /* 0xffffff0100847836 */ /* 0x002fc60000000000 */
[CC--:B------:R-:W-:Y:S02]  /*5e80*/  ISETP.GE.AND P4, PT, R2.reuse, R218.reuse, PT ;  /* 0x000000da0200720c */ /* 0x0c0fe40003f86270 */
[-C--:B------:R-:W-:Y:S01]  /*5e90*/  ISETP.GE.AND P2, PT, R2, R217.reuse, PT ;  /* 0x000000d90200720c */ /* 0x080fe20003f46270 */
[----:B------:R-:W-:Y:S01]  /*5ea0*/  VIADD R2, R0, 0xffffff08 ;  /* 0xffffff0800027836 */ /* 0x000fe20000000000 */
[----:B------:R-:W-:Y:S01]  /*5eb0*/  FSEL R203, R24, -INF , !P4 ;  /* 0xff80000018cb7808 */ /* 0x000fe20006000000 */
[----:B------:R-:W-:Y:S01]  /*5ec0*/  VIADD R24, R0, 0xffffff09 ;  /* 0xffffff0900187836 */ /* 0x000fe20000000000 */
[----:B------:R-:W-:Y:S02]  /*5ed0*/  FSEL R198, R26, -INF , !P2 ;  /* 0xff8000001ac67808 */ /* 0x000fe40005000000 */
[CC--:B------:R-:W-:Y:S02]  /*5ee0*/  ISETP.GE.AND P4, PT, R2.reuse, R218.reuse, PT ;  /* 0x000000da0200720c */ /* 0x0c0fe40003f86270 */
[----:B------:R-:W-:Y:S01]  /*5ef0*/  ISETP.GE.AND P2, PT, R2, R217, PT ;  /* 0x000000d90200720c */ /* 0x000fe20003f46270 */
[----:B------:R-:W-:Y:S01]  /*5f00*/  VIADD R2, R0, 0xffffff10 ;  /* 0xffffff1000027836 */ /* 0x000fe20000000000 */
[----:B------:R-:W-:-:S02]  /*5f10*/  ISETP.GE.AND P5, PT, R132, R218, PT ;  /* 0x000000da8400720c */ /* 0x000fc40003fa6270 */
[----:B------:R-:W-:Y:S02]  /*5f20*/  ISETP.GE.AND P3, PT, R132, R217, PT ;  /* 0x000000d98400720c */ /* 0x000fe40003f66270 */
[----:B------:R-:W-:Y:S02]  /*5f30*/  FSEL R25, R25, -INF , !P5 ;  /* 0xff80000019197808 */ /* 0x000fe40006800000 */
[----:B------:R-:W-:Y:S02]  /*5f40*/  FSEL R132, R27, -INF , !P3 ;  /* 0xff8000001b847808 */ /* 0x000fe40005800000 */
[----:B------:R-:W-:Y:S02]  /*5f50*/  FSEL R205, R20, -INF , !P4 ;  /* 0xff80000014cd7808 */ /* 0x000fe40006000000 */
[----:B------:R-:W-:Y:S02]  /*5f60*/  FSEL R22, R22, -INF , !P2 ;  /* 0xff80000016167808 */ /* 0x000fe40005000000 */
[----:B------:R-:W-:-:S02]  /*5f70*/  ISETP.GE.AND P5, PT, R24, R218, PT ;  /* 0x000000da1800720c */ /* 0x000fc40003fa6270 */
[-C--:B------:R-:W-:Y:S01]  /*5f80*/  ISETP.GE.AND P3, PT, R24, R217.reuse, PT ;  /* 0x000000d91800720c */ /* 0x080fe20003f66270 */
[----:B------:R-:W-:Y:S01]  /*5f90*/  VIADD R24, R0, 0xffffff11 ;  /* 0xffffff1100187836 */ /* 0x000fe20000000000 */
[C---:B------:R-:W-:Y:S02]  /*5fa0*/  ISETP.GE.AND P4, PT, R2.reuse, R218, PT ;  /* 0x000000da0200720c */ /* 0x040fe40003f86270 */
[----:B------:R-:W-:Y:S01]  /*5fb0*/  ISETP.GE.AND P2, PT, R2, R217, PT ;  /* 0x000000d90200720c */ /* 0x000fe20003f46270 */
[----:B------:R-:W-:Y:S01]  /*5fc0*/  VIADD R2, R0, 0xffffff18 ;  /* 0xffffff1800027836 */ /* 0x000fe20000000000 */
[----:B------:R-:W-:Y:S02]  /*5fd0*/  FSEL R20, R23, -INF , !P3 ;  /* 0xff80000017147808 */ /* 0x000fe40005800000 */
[----:B------:R-:W-:Y:S01]  /*5fe0*/  FSEL R23, R16, -INF , !P4 ;  /* 0xff80000010177808 */ /* 0x000fe20006000000 */
[----:B------:R-:W-:Y:S01]  /*5ff0*/  VIADD R16, R0, 0xffffff19 ;  /* 0xffffff1900107836 */ /* 0x000fe20000000000 */
[----:B------:R-:W-:-:S02]  /*6000*/  FSEL R26, R18, -INF , !P2 ;  /* 0xff800000121a7808 */ /* 0x000fc40005000000 */
[-C--:B------:R-:W-:Y:S02]  /*6010*/  ISETP.GE.AND P3, PT, R24, R217.reuse, PT ;  /* 0x000000d91800720c */ /* 0x080fe40003f66270 */
[CC--:B------:R-:W-:Y:S02]  /*6020*/  ISETP.GE.AND P4, PT, R2.reuse, R218.reuse, PT ;  /* 0x000000da0200720c */ /* 0x0c0fe40003f86270 */
[----:B------:R-:W-:Y:S01]  /*6030*/  ISETP.GE.AND P2, PT, R2, R217, PT ;  /* 0x000000d90200720c */ /* 0x000fe20003f46270 */
[----:B------:R-:W-:Y:S01]  /*6040*/  VIADD R2, R0, 0xffffff20 ;  /* 0xffffff2000027836 */ /* 0x000fe20000000000 */
[----:B------:R-:W-:Y:S02]  /*6050*/  FSEL R27, R21, -INF , !P5 ;  /* 0xff800000151b7808 */ /* 0x000fe40006800000 */
[----:B------:R-:W-:Y:S02]  /*6060*/  ISETP.GE.AND P5, PT, R24, R218, PT ;  /* 0x000000da1800720c */ /* 0x000fe40003fa6270 */
[----:B------:R-:W-:-:S02]  /*6070*/  FSEL R24, R19, -INF , !P3 ;  /* 0xff80000013187808 */ /* 0x000fc40005800000 */
[----:B------:R-:W-:Y:S01]  /*6080*/  FSEL R19, R12, -INF , !P4 ;  /* 0xff8000000c137808 */ /* 0x000fe20006000000 */
[----:B------:R-:W-:Y:S01]  /*6090*/  VIADD R12, R0, 0xffffff21 ;  /* 0xffffff21000c7836 */ /* 0x000fe20000000000 */
[----:B------:R-:W-:Y:S02]  /*60a0*/  FSEL R18, R14, -INF , !P2 ;  /* 0xff8000000e127808 */ /* 0x000fe40005000000 */
[CC--:B------:R-:W-:Y:S02]  /*60b0*/  ISETP.GE.AND P4, PT, R2.reuse, R218.reuse, PT ;  /* 0x000000da0200720c */ /* 0x0c0fe40003f86270 */
[----:B------:R-:W-:Y:S01]  /*60c0*/  ISETP.GE.AND P2, PT, R2, R217, PT ;  /* 0x000000d90200720c */ /* 0x000fe20003f46270 */
[----:B------:R-:W-:Y:S01]  /*60d0*/  VIADD R2, R0, 0xffffff28 ;  /* 0xffffff2800027836 */ /* 0x000fe20000000000 */
[----:B------:R-:W-:Y:S02]  /*60e0*/  FSEL R21, R17, -INF , !P5 ;  /* 0xff80000011157808 */ /* 0x000fe40006800000 */
[----:B------:R-:W-:-:S02]  /*60f0*/  ISETP.GE.AND P5, PT, R16, R218, PT ;  /* 0x000000da1000720c */ /* 0x000fc40003fa6270 */
[-C--:B------:R-:W-:Y:S02]  /*6100*/  ISETP.GE.AND P3, PT, R16, R217.reuse, PT ;  /* 0x000000d91000720c */ /* 0x080fe40003f66270 */
[----:B------:R-:W-:Y:S01]  /*6110*/  FSEL R201, R8, -INF , !P4 ;  /* 0xff80000008c97808 */ /* 0x000fe20006000000 */
[----:B------:R-:W-:Y:S01]  /*6120*/  VIADD R8, R0, 0xffffff29 ;  /* 0xffffff2900087836 */ /* 0x000fe20000000000 */
[----:B------:R-:W-:Y:S02]  /*6130*/  FSEL R134, R10, -INF , !P2 ;  /* 0xff8000000a867808 */ /* 0x000fe40005000000 */
[C---:B------:R-:W-:Y:S02]  /*6140*/  ISETP.GE.AND P4, PT, R2.reuse, R218, PT ;  /* 0x000000da0200720c */ /* 0x040fe40003f86270 */
[----:B------:R-:W-:Y:S01]  /*6150*/  ISETP.GE.AND P2, PT, R2, R217, PT ;  /* 0x000000d90200720c */ /* 0x000fe20003f46270 */
[----:B------:R-:W-:Y:S01]  /*6160*/  VIADD R2, R0, 0xffffff30 ;  /* 0xffffff3000027836 */ /* 0x000fe20000000000 */
[----:B------:R-:W-:-:S02]  /*6170*/  FSEL R17, R13, -INF , !P5 ;  /* 0xff8000000d117808 */ /* 0x000fc40006800000 */
[----:B------:R-:W-:Y:S02]  /*6180*/  FSEL R16, R15, -INF , !P3 ;  /* 0xff8000000f107808 */ /* 0x000fe40005800000 */
[CC--:B------:R-:W-:Y:S02]  /*6190*/  ISETP.GE.AND P5, PT, R12.reuse, R218.reuse, PT ;  /* 0x000000da0c00720c */ /* 0x0c0fe40003fa6270 */
[----:B------:R-:W-:Y:S02]  /*61a0*/  ISETP.GE.AND P3, PT, R12, R217, PT ;  /* 0x000000d90c00720c */ /* 0x000fe40003f66270 */
[----:B------:R-:W-:Y:S01]  /*61b0*/  FSEL R135, R4, -INF , !P4 ;  /* 0xff80000004877808 */ /* 0x000fe20006000000 */
[----:B------:R-:W-:Y:S01]  /*61c0*/  VIADD R4, R0, 0xffffff31 ;  /* 0xffffff3100047836 */ /* 0x000fe20000000000 */
[----:B------:R-:W-:Y:S01]  /*61d0*/  FSEL R140, R6, -INF , !P2 ;  /* 0xff800000068c7808 */ /* 0x000fe20005000000 */
[----:B------:R-:W-:Y:S01]  /*61e0*/  VIADD R6, R0, 0xffffffe9 ;  /* 0xffffffe900067836 */ /* 0x000fe20000000000 */
[----:B------:R-:W-:-:S02]  /*61f0*/  ISETP.GE.AND P4, PT, R2, R218, PT ;  /* 0x000000da0200720c */ /* 0x000fc40003f86270 */
[-C--:B------:R-:W-:Y:S01]  /*6200*/  ISETP.GE.AND P2, PT, R2, R217.reuse, PT ;  /* 0x000000d90200720c */ /* 0x080fe20003f46270 */
[C---:B------:R-:W-:Y:S01]  /*6210*/  VIADD R2, R0.reuse, 0xffffff38 ;  /* 0xffffff3800027836 */ /* 0x040fe20000000000 */
        /* <DEDUP_REMOVED lines=8> */
[----:B------:R-:W-:Y:S01]  /*62a0*/  FSEL R133, R5, -INF , !P5 ;  /* 0xff80000005857808 */ /* 0x000fe20006800000 */
[C---:B------:R-:W-:Y:S01]  /*62b0*/  VIADD R5, R0.reuse, 0xfffffff0 ;  /* 0xfffffff000057836 */ /* 0x040fe20000000000 */
[----:B------:R-:W-:Y:S01]  /*62c0*/  FSEL R138, R7, -INF , !P3 ;  /* 0xff800000078a7808 */ /* 0x000fe20005800000 */
[----:B------:R-:W-:Y:S01]  /*62d0*/  VIADD R7, R0, 0xffffffe8 ;  /* 0xffffffe800077836 */ /* 0x000fe20000000000 */
[CC--:B------:R-:W-:Y:S02]  /*62e0*/  ISETP.GE.AND P4, PT, R2.reuse, R218.reuse, PT ;  /* 0x000000da0200720c */ /* 0x0c0fe40003f86270 */
[----:B------:R-:W-:Y:S01]  /*62f0*/  ISETP.GE.AND P2, PT, R2, R217, PT ;  /* 0x000000d90200720c */ /* 0x000fe20003f46270 */
[----:B------:R-:W-:Y:S01]  /*6300*/  VIADD R2, R0, 0xffffff40 ;  /* 0xffffff4000027836 */ /* 0x000fe20000000000 */
[----:B------:R-:W-:-:S02]  /*6310*/  ISETP.GE.AND P5, PT, R4, R218, PT ;  /* 0x000000da0400720c */ /* 0x000fc40003fa6270 */
[----:B------:R-:W-:Y:S01]  /*6320*/  ISETP.GE.AND P3, PT, R4, R217, PT ;  /* 0x000000d90400720c */ /* 0x000fe20003f66270 */
[----:B------:R-:W-:Y:S01]  /*6330*/  VIADD R4, R0, 0xffffff39 ;  /* 0xffffff3900047836 */ /* 0x000fe20000000000 */
        /* <DEDUP_REMOVED lines=11> */
[----:B--2---:R-:W-:Y:S02]  /*63f0*/  FSEL R150, R122, -INF , !P2 ;  /* 0xff8000007a967808 */ /* 0x004fe40005000000 */
[----:B------:R-:W-:-:S02]  /*6400*/  FSEL R141, R125, -INF , !P5 ;  /* 0xff8000007d8d7808 */ /* 0x000fc40006800000 */
[----:B------:R-:W-:Y:S02]  /*6410*/  FSEL R146, R127, -INF , !P3 ;  /* 0xff8000007f927808 */ /* 0x000fe40005800000 */
[CC--:B------:R-:W-:Y:S02]  /*6420*/  ISETP.GE.AND P4, PT, R2.reuse, R218.reuse, PT ;  /* 0x000000da0200720c */ /* 0x0c0fe40003f86270 */
[-C--:B------:R-:W-:Y:S01]  /*6430*/  ISETP.GE.AND P2, PT, R2, R217.reuse, PT ;  /* 0x000000d90200720c */ /* 0x080fe20003f46270 */
[----:B------:R-:W-:Y:S01]  /*6440*/  VIADD R2, R0, 0xffffff50 ;  /* 0xffffff5000027836 */ /* 0x000fe20000000000 */
[C---:B------:R-:W-:Y:S02]  /*6450*/  ISETP.GE.AND P5, PT, R4.reuse, R218, PT ;  /* 0x000000da0400720c */ /* 0x040fe40003fa6270 */
[----:B------:R-:W-:Y:S01]  /*6460*/  ISETP.GE.AND P3, PT, R4, R217, PT ;  /* 0x000000d90400720c */ /* 0x000fe20003f66270 */
[----:B------:R-:W-:Y:S01]  /*6470*/  VIADD R4, R0, 0xffffff49 ;  /* 0xffffff4900047836 */ /* 0x000fe20000000000 */
[----:B------:R-:W-:-:S02]  /*6480*/  FSEL R157, R116, -INF , !P4 ;  /* 0xff800000749d7808 */ /* 0x000fc40006000000 */
[----:B------:R-:W-:Y:S02]  /*6490*/  FSEL R156, R118, -INF , !P2 ;  /* 0xff800000769c7808 */ /* 0x000fe40005000000 */
[----:B------:R-:W-:Y:S02]  /*64a0*/  FSEL R161, R121, -INF , !P5 ;  /* 0xff80000079a17808 */ /* 0x000fe40006800000 */
[----:B------:R-:W-:Y:S02]  /*64b0*/  FSEL R152, R123, -INF , !P3 ;  /* 0xff8000007b987808 */ /* 0x000fe40005800000 */
        /* <DEDUP_REMOVED lines=17> */
[----:B------:R-:W-:Y:S02]  /*65d0*/  FSEL R172, R110, -INF , !P2 ;  /* 0xff8000006eac7808 */ /* 0x000fe40005000000 */
        /* <DEDUP_REMOVED lines=11> */
[----:B------:R-:W-:Y:S01]  /*6690*/  FSEL R170, R111, -INF , !P3 ;  /* 0xff8000006faa7808 */ /* 0x000fe20005800000 */
[----:B------:R-:W-:Y:S01]  /*66a0*/  IMAD.IADD R111, R215, 0x1, R214 ;  /* 0x00000001d76f7824 */ /* 0x000fe200078e02d6 */
        /* <DEDUP_REMOVED lines=30> */
[C---:B------:R-:W-:Y:S02]  /*6890*/  ISETP.GE.AND P4, PT, R2.reuse, R218, PT ;  /* 0x000000da0200720c */ /* 0x040fe40003f86270 */
[----:B------:R-:W-:Y:S01]  /*68a0*/  ISETP.GE.AND P2, PT, R2, R217, PT ;  /* 0x000000d90200720c */ /* 0x000fe20003f46270 */
[----:B------:R-:W-:Y:S01]  /*68b0*/  VIADD R2, R0, 0xffffff88 ;  /* 0xffffff8800027836 */ /* 0x000fe20000000000 */
[----:B------:R-:W-:-:S02]  /*68c0*/  FMNMX3.FTZ R10, R203, R25, R205, !PT ;  /* 0x00000019cb0a7276 */ /* 0x000fc400078100cd */
[C---:B------:R-:W-:Y:S02]  /*68d0*/  ISETP.GE.AND P5, PT, R4.reuse, R218, PT ;  /* 0x000000da0400720c */ /* 0x040fe40003fa6270 */
[----:B------:R-:W-:Y:S01]  /*68e0*/  ISETP.GE.AND P3, PT, R4, R217, PT ;  /* 0x000000d90400720c */ /* 0x000fe20003f66270 */
[----:B------:R-:W-:Y:S01]  /*68f0*/  VIADD R4, R0, 0xffffff81 ;  /* 0xffffff8100047836 */ /* 0x000fe20000000000 */
[----:B------:R-:W-:Y:S02]  /*6900*/  FMNMX3.FTZ R10, R10, R27, R23, !PT ;  /* 0x0000001b0a0a7276 */ /* 0x000fe40007810017 */
[----:B------:R-:W-:Y:S02]  /*6910*/  FSEL R179, R88, -INF , !P4 ;  /* 0xff80000058b37808 */ /* 0x000fe40006000000 */
[----:B------:R-:W-:Y:S02]  /*6920*/  FSEL R166, R90, -INF , !P2 ;  /* 0xff8000005aa67808 */ /* 0x000fe40005000000 */
[----:B------:R-:W-:-:S02]  /*6930*/  FMNMX3.FTZ R11, R198, R132, R22, !PT ;  /* 0x00000084c60b7276 */ /* 0x000fc40007810016 */
[----:B------:R-:W-:Y:S02]  /*6940*/  FSEL R187, R93, -INF , !P5 ;  /* 0xff8000005dbb7808 */ /* 0x000fe40006800000 */
[----:B------:R-:W-:Y:S02]  /*6950*/  FSEL R174, R95, -INF , !P3 ;  /* 0xff8000005fae7808 */ /* 0x000fe40005800000 */
[CC--:B------:R-:W-:Y:S02]  /*6960*/  ISETP.GE.AND P4, PT, R2.reuse, R218.reuse, PT ;  /* 0x000000da0200720c */ /* 0x0c0fe40003f86270 */
[-C--:B------:R-:W-:Y:S01]  /*6970*/  ISETP.GE.AND P2, PT, R2, R217.reuse, PT ;  /* 0x000000d90200720c */ /* 0x080fe20003f46270 */
[----:B------:R-:W-:Y:S01]  /*6980*/  VIADD R2, R0, 0xffffff90 ;  /* 0xffffff9000027836 */ /* 0x000fe20000000000 */
[C---:B------:R-:W-:Y:S02]  /*6990*/  ISETP.GE.AND P5, PT, R4.reuse, R218, PT ;  /* 0x000000da0400720c */ /* 0x040fe40003fa6270 */
[----:B------:R-:W-:Y:S01]  /*69a0*/  ISETP.GE.AND P3, PT, R4, R217, PT ;  /* 0x000000d90400720c */ /* 0x000fe20003f66270 */
[----:B------:R-:W-:Y:S01]  /*69b0*/  VIADD R4, R0, 0xffffff89 ;  /* 0xffffff8900047836 */ /* 0x000fe20000000000 */
[----:B------:R-:W-:-:S02]  /*69c0*/  FMNMX3.FTZ R10, R10, R21, R19, !PT ;  /* 0x000000150a0a7276 */ /* 0x000fc40007810013 */
[----:B------:R-:W-:Y:S02]  /*69d0*/  FMNMX3.FTZ R11, R11, R20, R26, !PT ;  /* 0x000000140b0b7276 */ /* 0x000fe4000781001a */
[----:B------:R-:W-:Y:S02]  /*69e0*/  FSEL R173, R84, -INF , !P4 ;  /* 0xff80000054ad7808 */ /* 0x000fe40006000000 */
[----:B------:R-:W-:Y:S02]  /*69f0*/  FSEL R164, R86, -INF , !P2 ;  /* 0xff80000056a47808 */ /* 0x000fe40005000000 */
[----:B------:R-:W-:Y:S02]  /*6a00*/  FSEL R175, R89, -INF , !P5 ;  /* 0xff80000059af7808 */ /* 0x000fe40006800000 */
[----:B------:R-:W-:Y:S02]  /*6a10*/  FSEL R162, R91, -INF , !P3 ;  /* 0xff8000005ba27808 */ /* 0x000fe40005800000 */
[----:B------:R-:W-:-:S02]  /*6a20*/  ISETP.GE.AND P4, PT, R2, R218, PT ;  /* 0x000000da0200720c */ /* 0x000fc40003f86270 */
[----:B------:R-:W-:Y:S01]  /*6a30*/  ISETP.GE.AND P2, PT, R2, R217, PT ;  /* 0x000000d90200720c */ /* 0x000fe20003f46270 */
[----:B------:R-:W-:Y:S01]  /*6a40*/  VIADD R2, R0, 0xffffff98 ;  /* 0xffffff9800027836 */ /* 0x000fe20000000000 */
[----:B------:R-:W-:Y:S02]  /*6a50*/  FMNMX3.FTZ R10, R10, R17, R201, !PT ;  /* 0x000000110a0a7276 */ /* 0x000fe400078100c9 */
[C---:B------:R-:W-:Y:S02]  /*6a60*/  ISETP.GE.AND P5, PT, R4.reuse, R218, PT ;  /* 0x000000da0400720c */ /* 0x040fe40003fa6270 */
[----:B------:R-:W-:Y:S01]  /*6a70*/  ISETP.GE.AND P3, PT, R4, R217, PT ;  /* 0x000000d90400720c */ /* 0x000fe20003f66270 */
[----:B------:R-:W-:Y:S01]  /*6a80*/  VIADD R4, R0, 0xffffff91 ;  /* 0xffffff9100047836 */ /* 0x000fe20000000000 */
[----:B------:R-:W-:Y:S02]  /*6a90*/  FMNMX3.FTZ R11, R11, R24, R18, !PT ;  /* 0x000000180b0b7276 */ /* 0x000fe40007810012 */
[----:B------:R-:W-:-:S02]  /*6aa0*/  FMNMX3.FTZ R10, R10, R137, R135, !PT ;  /* 0x000000890a0a7276 */ /* 0x000fc40007810087 */
[----:B------:R-:W-:Y:S02]  /*6ab0*/  FSEL R159, R80, -INF , !P4 ;  /* 0xff800000509f7808 */ /* 0x000fe40006000000 */
[----:B------:R-:W-:Y:S02]  /*6ac0*/  FSEL R82, R82, -INF , !P2 ;  /* 0xff80000052527808 */ /* 0x000fe40005000000 */
[----:B------:R-:W-:Y:S02]  /*6ad0*/  FMNMX3.FTZ R11, R11, R16, R134, !PT ;  /* 0x000000100b0b7276 */ /* 0x000fe40007810086 */
        /* <DEDUP_REMOVED lines=8> */
[----:B------:R-:W-:Y:S02]  /*6b60*/  FMNMX3.FTZ R10, R10, R133, R139, !PT ;  /* 0x000000850a0a7276 */ /* 0x000fe4000781008b */
[----:B------:R-:W-:Y:S02]  /*6b70*/  FMNMX3.FTZ R11, R11, R136, R140, !PT ;  /* 0x000000880b0b7276 */ /* 0x000fe4000781008c */
        /* <DEDUP_REMOVED lines=12> */
[----:B------:R-:W-:Y:S02]  /*6c40*/  FMNMX3.FTZ R10, R10, R141, R149, !PT ;  /* 0x0000008d0a0a7276 */ /* 0x000fe40007810095 */
[----:B------:R-:W-:Y:S02]  /*6c50*/  FSEL R72, R72, -INF , !P4 ;  /* 0xff80000048487808 */ /* 0x000fe40006000000 */
[----:B------:R-:W-:-:S02]  /*6c60*/  FSEL R74, R74, -INF , !P2 ;  /* 0xff8000004a4a7808 */ /* 0x000fc40005000000 */
[----:B------:R-:W-:Y:S02]  /*6c70*/  FMNMX3.FTZ R11, R11, R144, R148, !PT ;  /* 0x000000900b0b7276 */ /* 0x000fe40007810094 */
        /* <DEDUP_REMOVED lines=8> */
[----:B------:R-:W-:Y:S02]  /*6d00*/  FMNMX3.FTZ R10, R10, R161, R157, !PT ;  /* 0x000000a10a0a7276 */ /* 0x000fe4000781009d */
[----:B------:R-:W-:Y:S02]  /*6d10*/  FMNMX3.FTZ R11, R11, R146, R150, !PT ;  /* 0x000000920b0b7276 */ /* 0x000fe40007810096 */
[----:B------:R-:W-:Y:S02]  /*6d20*/  FSEL R68, R68, -INF , !P4 ;  /* 0xff80000044447808 */ /* 0x000fe40006000000 */
[----:B------:R-:W-:Y:S02]  /*6d30*/  FSEL R70, R70, -INF , !P2 ;  /* 0xff80000046467808 */ /* 0x000fe40005000000 */
[----:B------:R-:W-:-:S02]  /*6d40*/  FSEL R73, R73, -INF , !P5 ;  /* 0xff80000049497808 */ /* 0x000fc40006800000 */
[----:B------:R-:W-:Y:S02]  /*6d50*/  FSEL R75, R75, -INF , !P3 ;  /* 0xff8000004b4b7808 */ /* 0x000fe40005800000 */
[CC--:B------:R-:W-:Y:S02]  /*6d60*/  ISETP.GE.AND P4, PT, R2.reuse, R218.reuse, PT ;  /* 0x000000da0200720c */ /* 0x0c0fe40003f86270 */
[----:B------:R-:W-:Y:S01]  /*6d70*/  ISETP.GE.AND P2, PT, R2, R217, PT ;  /* 0x000000d90200720c */ /* 0x000fe20003f46270 */
[----:B------:R-:W-:Y:S01]  /*6d80*/  VIADD R2, R0, 0xffffffb8 ;  /* 0xffffffb800027836 */ /* 0x000fe20000000000 */
[----:B------:R-:W-:Y:S02]  /*6d90*/  FMNMX3.FTZ R10, R10, R155, R163, !PT ;  /* 0x0000009b0a0a7276 */ /* 0x000fe400078100a3 */
[C---:B------:R-:W-:Y:S02]  /*6da0*/  ISETP.GE.AND P5, PT, R4.reuse, R218, PT ;  /* 0x000000da0400720c */ /* 0x040fe40003fa6270 */
[----:B------:R-:W-:Y:S01]  /*6db0*/  ISETP.GE.AND P3, PT, R4, R217, PT ;  /* 0x000000d90400720c */ /* 0x000fe20003f66270 */
[----:B------:R-:W-:Y:S01]  /*6dc0*/  VIADD R4, R0, 0xffffffb1 ;  /* 0xffffffb100047836 */ /* 0x000fe20000000000 */
[----:B------:R-:W-:-:S02]  /*6dd0*/  FMNMX3.FTZ R11, R11, R152, R156, !PT ;  /* 0x000000980b0b7276 */ /* 0x000fc4000781009c */
[----:B------:R-:W-:Y:S02]  /*6de0*/  FMNMX3.FTZ R10, R10, R169, R167, !PT ;  /* 0x000000a90a0a7276 */ /* 0x000fe400078100a7 */
[----:B------:R-:W-:Y:S02]  /*6df0*/  FSEL R64, R64, -INF , !P4 ;  /* 0xff80000040407808 */ /* 0x000fe40006000000 */
[----:B------:R-:W-:Y:S02]  /*6e00*/  FSEL R66, R66, -INF , !P2 ;  /* 0xff80000042427808 */ /* 0x000fe40005000000 */
[----:B------:R-:W-:Y:S02]  /*6e10*/  FMNMX3.FTZ R11, R11, R154, R158, !PT ;  /* 0x0000009a0b0b7276 */ /* 0x000fe4000781009e */
[----:B------:R-:W-:Y:S02]  /*6e20*/  FSEL R69, R69, -INF , !P5 ;  /* 0xff80000045457808 */ /* 0x000fe40006800000 */
[----:B------:R-:W-:-:S02]  /*6e30*/  FSEL R71, R71, -INF , !P3 ;  /* 0xff80000047477808 */ /* 0x000fc40005800000 */
[CC--:B------:R-:W-:Y:S02]  /*6e40*/  ISETP.GE.AND P4, PT, R2.reuse, R218.reuse, PT ;  /* 0x000000da0200720c */ /* 0x0c0fe40003f86270 */
[-C--:B------:R-:W-:Y:S01]  /*6e50*/  ISETP.GE.AND P2, PT, R2, R217.reuse, PT ;  /* 0x000000d90200720c */ /* 0x080fe20003f46270 */
[----:B------:R-:W-:Y:S01]  /*6e60*/  VIADD R2, R0, 0xffffffc0 ;  /* 0xffffffc000027836 */ /* 0x000fe20000000000 */
[C---:B------:R-:W-:Y:S02]  /*6e70*/  ISETP.GE.AND P5, PT, R4.reuse, R218, PT ;  /* 0x000000da0400720c */ /* 0x040fe40003fa6270 */
[----:B------:R-:W-:Y:S01]  /*6e80*/  ISETP.GE.AND P3, PT, R4, R217, PT ;  /* 0x000000d90400720c */ /* 0x000fe20003f66270 */
[----:B------:R-:W-:Y:S01]  /*6e90*/  VIADD R4, R0, 0xffffffb9 ;  /* 0xffffffb900047836 */ /* 0x000fe20000000000 */
[----:B------:R-:W-:Y:S02]  /*6ea0*/  FMNMX3.FTZ R10, R10, R165, R177, !PT ;  /* 0x000000a50a0a7276 */ /* 0x000fe400078100b1 */
[----:B------:R-:W-:-:S02]  /*6eb0*/  FMNMX3.FTZ R11, R11, R168, R172, !PT ;  /* 0x000000a80b0b7276 */ /* 0x000fc400078100ac */
[----:B------:R-:W-:Y:S02]  /*6ec0*/  FSEL R60, R60, -INF , !P4 ;  /* 0xff8000003c3c7808 */ /* 0x000fe40006000000 */
        /* <DEDUP_REMOVED lines=27> */
[----:B------:R-:W-:-:S02]  /*7080*/  ISETP.GE.AND P5, PT, R2, R218, PT ;  /* 0x000000da0200720c */ /* 0x000fc40003fa6270 */
[----:B------:R-:W-:Y:S01]  /*7090*/  ISETP.GE.AND P3, PT, R2, R217, PT ;  /* 0x000000d90200720c */ /* 0x000fe20003f66270 */
[----:B------:R-:W-:Y:S01]  /*70a0*/  VIADD R2, R0, 0xffffffd0 ;  /* 0xffffffd000027836 */ /* 0x000fe20000000000 */
[----:B------:R-:W-:Y:S02]  /*70b0*/  FMNMX3.FTZ R10, R10, R187, R179, !PT ;  /* 0x000000bb0a0a7276 */ /* 0x000fe400078100b3 */
[----:B------:R-:W-:Y:S02]  /*70c0*/  FMNMX3.FTZ R11, R11, R178, R180, !PT ;  /* 0x000000b20b0b7276 */ /* 0x000fe400078100b4 */
[----:B------:R-:W-:Y:S02]  /*70d0*/  FMNMX3.FTZ R10, R10, R175, R173, !PT ;  /* 0x000000af0a0a7276 */ /* 0x000fe400078100ad */
[----:B------:R-:W-:Y:S02]  /*70e0*/  FSEL R76, R52, -INF , !P4 ;  /* 0xff800000344c7808 */ /* 0x000fe40006000000 */
[----:B------:R-:W-:-:S02]  /*70f0*/  FSEL R80, R54, -INF , !P2 ;  /* 0xff80000036507808 */ /* 0x000fc40005000000 */
[----:B------:R-:W-:Y:S02]  /*7100*/  FMNMX3.FTZ R11, R11, R174, R166, !PT ;  /* 0x000000ae0b0b7276 */ /* 0x000fe400078100a6 */
[C---:B------:R-:W-:Y:S02]  /*7110*/  ISETP.GE.AND P4, PT, R2.reuse, R218, PT ;  /* 0x000000da0200720c */ /* 0x040fe40003f86270 */
[----:B------:R-:W-:Y:S01]  /*7120*/  ISETP.GE.AND P2, PT, R2, R217, PT ;  /* 0x000000d90200720c */ /* 0x000fe20003f46270 */
[----:B------:R-:W-:Y:S01]  /*7130*/  VIADD R2, R0, 0xffffffd1 ;  /* 0xffffffd100027836 */ /* 0x000fe20000000000 */
[----:B------:R-:W-:Y:S02]  /*7140*/  FMNMX3.FTZ R10, R10, R171, R159, !PT ;  /* 0x000000ab0a0a7276 */ /* 0x000fe4000781009f */
[----:B------:R-:W-:Y:S02]  /*7150*/  FMNMX3.FTZ R11, R11, R162, R164, !PT ;  /* 0x000000a20b0b7276 */ /* 0x000fe400078100a4 */
[----:B------:R-:W-:-:S02]  /*7160*/  FSEL R77, R53, -INF , !P5 ;  /* 0xff800000354d7808 */ /* 0x000fc40006800000 */
[----:B------:R-:W-:Y:S02]  /*7170*/  FSEL R81, R55, -INF , !P3 ;  /* 0xff80000037517808 */ /* 0x000fe40005800000 */
[C---:B------:R-:W-:Y:S02]  /*7180*/  ISETP.GE.AND P5, PT, R2.reuse, R218, PT ;  /* 0x000000da0200720c */ /* 0x040fe40003fa6270 */
[----:B------:R-:W-:Y:S01]  /*7190*/  ISETP.GE.AND P3, PT, R2, R217, PT ;  /* 0x000000d90200720c */ /* 0x000fe20003f66270 */
[----:B------:R-:W-:Y:S01]  /*71a0*/  VIADD R2, R0, 0xffffffd8 ;  /* 0xffffffd800027836 */ /* 0x000fe20000000000 */
[----:B------:R-:W-:Y:S02]  /*71b0*/  FMNMX3.FTZ R10, R10, R153, R151, !PT ;  /* 0x000000990a0a7276 */ /* 0x000fe40007810097 */
[----:B------:R-:W-:Y:S02]  /*71c0*/  FMNMX3.FTZ R11, R11, R160, R82, !PT ;  /* 0x000000a00b0b7276 */ /* 0x000fe40007810052 */
[----:B------:R-:W-:-:S02]  /*71d0*/  FMNMX3.FTZ R10, R10, R145, R72, !PT ;  /* 0x000000910a0a7276 */ /* 0x000fc40007810048 */
[----:B------:R-:W-:Y:S02]  /*71e0*/  FSEL R84, R48, -INF , !P4 ;  /* 0xff80000030547808 */ /* 0x000fe40006000000 */
[----:B------:R-:W-:Y:S02]  /*71f0*/  FSEL R86, R50, -INF , !P2 ;  /* 0xff80000032567808 */ /* 0x000fe40005000000 */
        /* <DEDUP_REMOVED lines=8> */
[-C--:B------:R-:W-:Y:S02]  /*7280*/  ISETP.GE.AND P4, PT, R9, R218.reuse, PT ;  /* 0x000000da0900720c */ /* 0x080fe40003f86270 */
[----:B------:R-:W-:Y:S02]  /*7290*/  ISETP.GE.AND P3, PT, R2, R218, PT ;  /* 0x000000da0200720c */ /* 0x000fe40003f66270 */
[----:B------:R-:W-:-:S02]  /*72a0*/  FMNMX3.FTZ R10, R10, R69, R64, !PT ;  /* 0x000000450a0a7276 */ /* 0x000fc40007810040 */
[----:B------:R-:W-:Y:S02]  /*72b0*/  FMNMX3.FTZ R11, R11, R75, R70, !PT ;  /* 0x0000004b0b0b7276 */ /* 0x000fe40007810046 */
[----:B------:R-:W-:Y:S02]  /*72c0*/  FSEL R90, R40, -INF , !P4 ;  /* 0xff800000285a7808 */ /* 0x000fe40006000000 */
[----:B------:R-:W-:Y:S02]  /*72d0*/  FSEL R89, R45, -INF , !P3 ;  /* 0xff8000002d597808 */ /* 0x000fe40005800000 */
[----:B------:R-:W-:Y:S02]  /*72e0*/  FMNMX3.FTZ R10, R10, R65, R60, !PT ;  /* 0x000000410a0a7276 */ /* 0x000fe4000781003c */
[-C--:B------:R-:W-:Y:S02]  /*72f0*/  ISETP.GE.AND P4, PT, R7, R218.reuse, PT ;  /* 0x000000da0700720c */ /* 0x080fe40003f86270 */
[----:B------:R-:W-:-:S02]  /*7300*/  ISETP.GE.AND P3, PT, R8, R218, PT ;  /* 0x000000da0800720c */ /* 0x000fc40003f66270 */
[----:B------:R-:W-:Y:S02]  /*7310*/  FMNMX3.FTZ R11, R11, R71, R66, !PT ;  /* 0x000000470b0b7276 */ /* 0x000fe40007810042 */
[----:B------:R-:W-:Y:S02]  /*7320*/  FSEL R85, R49, -INF , !P5 ;  /* 0xff80000031557808 */ /* 0x000fe40006800000 */
[----:B------:R-:W-:Y:S01]  /*7330*/  ISETP.GE.AND P5, PT, R2, R217, PT ;  /* 0x000000d90200720c */ /* 0x000fe20003fa6270 */
[----:B------:R-:W-:Y:S01]  /*7340*/  VIADD R2, R0, 0xfffffff8 ;  /* 0xfffffff800027836 */ /* 0x000fe20000000000 */
[----:B------:R-:W-:Y:S01]  /*7350*/  FMNMX3.FTZ R10, R10, R61, R56, !PT ;  /* 0x0000003d0a0a7276 */ /* 0x000fe20007810038 */
[----:B------:R-:W-:Y:S01]  /*7360*/  VIADD R0, R0, 0xfffffff9 ;  /* 0xfffffff900007836 */ /* 0x000fe20000000000 */
[----:B------:R-:W-:Y:S02]  /*7370*/  FSEL R92, R36, -INF , !P4 ;  /* 0xff800000245c7808 */ /* 0x000fe40006000000 */
[----:B------:R-:W-:-:S02]  /*7380*/  FSEL R91, R41, -INF , !P3 ;  /* 0xff800000295b7808 */ /* 0x000fc40005800000 */
[-C--:B------:R-:W-:Y:S02]  /*7390*/  ISETP.GE.AND P4, PT, R5, R218.reuse, PT ;  /* 0x000000da0500720c */ /* 0x080fe40003f86270 */
[----:B------:R-:W-:Y:S02]  /*73a0*/  FMNMX3.FTZ R11, R11, R67, R62, !PT ;  /* 0x000000430b0b7276 */ /* 0x000fe4000781003e */
[----:B------:R-:W-:Y:S02]  /*73b0*/  ISETP.GE.AND P3, PT, R6, R218, PT ;  /* 0x000000da0600720c */ /* 0x000fe40003f66270 */
[----:B------:R-:W-:Y:S02]  /*73c0*/  FMNMX3.FTZ R10, R10, R57, R76, !PT ;  /* 0x000000390a0a7276 */ /* 0x000fe4000781004c */
[----:B------:R-:W-:Y:S02]  /*73d0*/  FSEL R94, R32, -INF , !P4 ;  /* 0xff800000205e7808 */ /* 0x000fe40006000000 */
[----:B------:R-:W-:-:S02]  /*73e0*/  FMNMX3.FTZ R11, R11, R63, R58, !PT ;  /* 0x0000003f0b0b7276 */ /* 0x000fc4000781003a */
[----:B------:R-:W-:Y:S02]  /*73f0*/  FSEL R93, R37, -INF , !P3 ;  /* 0xff800000255d7808 */ /* 0x000fe40005800000 */
[-C--:B------:R-:W-:Y:S02]  /*7400*/  ISETP.GE.AND P4, PT, R2, R218.reuse, PT ;  /* 0x000000da0200720c */ /* 0x080fe40003f86270 */
[----:B------:R-:W-:Y:S02]  /*7410*/  ISETP.GE.AND P3, PT, R4, R218, PT ;  /* 0x000000da0400720c */ /* 0x000fe40003f66270 */
[----:B------:R-:W-:Y:S02]  /*7420*/  FMNMX3.FTZ R10, R10, R77, R84, !PT ;  /* 0x0000004d0a0a7276 */ /* 0x000fe40007810054 */
[----:B------:R-:W-:Y:S02]  /*7430*/  FMNMX3.FTZ R11, R11, R59, R80, !PT ;  /* 0x0000003b0b0b7276 */ /* 0x000fe40007810050 */
[----:B------:R-:W-:-:S02]  /*7440*/  FSEL R96, R28, -INF , !P4 ;  /* 0xff8000001c607808 */ /* 0x000fc40006000000 */
[----:B------:R-:W-:Y:S02]  /*7450*/  FSEL R95, R33, -INF , !P3 ;  /* 0xff800000215f7808 */ /* 0x000fe40005800000 */
[----:B------:R-:W-:Y:S02]  /*7460*/  ISETP.GE.AND P4, PT, R9, R217, PT ;  /* 0x000000d90900720c */ /* 0x000fe40003f86270 */
[----:B------:R-:W-:Y:S02]  /*7470*/  FMNMX3.FTZ R10, R10, R85, R88, !PT ;  /* 0x000000550a0a7276 */ /* 0x000fe40007810058 */
[----:B------:R-:W-:Y:S02]  /*7480*/  ISETP.GE.AND P3, PT, R0, R218, PT ;  /* 0x000000da0000720c */ /* 0x000fe40003f66270 */
[----:B------:R-:W-:Y:S02]  /*7490*/  FSEL R98, R46, -INF , !P2 ;  /* 0xff8000002e627808 */ /* 0x000fe40005000000 */
[----:B------:R-:W-:-:S02]  /*74a0*/  FMNMX3.FTZ R11, R11, R81, R86, !PT ;  /* 0x000000510b0b7276 */ /* 0x000fc40007810056 */
[----:B------:R-:W-:Y:S02]  /*74b0*/  FSEL R102, R42, -INF , !P4 ;  /* 0xff8000002a667808 */ /* 0x000fe40006000000 */
[----:B------:R-:W-:Y:S02]  /*74c0*/  FMNMX3.FTZ R10, R10, R89, R90, !PT ;  /* 0x000000590a0a7276 */ /* 0x000fe4000781005a */
[----:B------:R-:W-:Y:S02]  /*74d0*/  FSEL R97, R29, -INF , !P3 ;  /* 0xff8000001d617808 */ /* 0x000fe40005800000 */
[-C--:B------:R-:W-:Y:S02]  /*74e0*/  ISETP.GE.AND P4, PT, R5, R217.reuse, PT ;  /* 0x000000d90500720c */ /* 0x080fe40003f86270 */
[-C--:B------:R-:W-:Y:S02]  /*74f0*/  ISETP.GE.AND P3, PT, R8, R217.reuse, PT ;  /* 0x000000d90800720c */ /* 0x080fe40003f66270 */
[----:B------:R-:W-:-:S02]  /*7500*/  ISETP.GE.AND P2, PT, R7, R217, PT ;  /* 0x000000d90700720c */ /* 0x000fc40003f46270 */
[----:B------:R-:W-:Y:S02]  /*7510*/  FSEL R99, R47, -INF , !P5 ;  /* 0xff8000002f637808 */ /* 0x000fe40006800000 */
[----:B------:R-:W-:Y:S02]  /*7520*/  FMNMX3.FTZ R5, R11, R87, R98, !PT ;  /* 0x000000570b057276 */ /* 0x000fe40007810062 */
[----:B------:R-:W-:Y:S02]  /*7530*/  FMNMX3.FTZ R10, R10, R91, R92, !PT ;  /* 0x0000005b0a0a7276 */ /* 0x000fe4000781005c */
[----:B------:R-:W-:Y:S02]  /*7540*/  ISETP.GE.AND P5, PT, R6, R217, PT ;  /* 0x000000d90600720c */ /* 0x000fe40003fa6270 */
[----:B------:R-:W-:Y:S02]  /*7550*/  FSEL R101, R43, -INF , !P3 ;  /* 0xff8000002b657808 */ /* 0x000fe40005800000 */
[----:B------:R-:W-:-:S02]  /*7560*/  FSEL R104, R38, -INF , !P2 ;  /* 0xff80000026687808 */ /* 0x000fc40005000000 */
[----:B------:R-:W-:Y:S02]  /*7570*/  FMNMX3.FTZ R5, R5, R99, R102, !PT ;  /* 0x0000006305057276 */ /* 0x000fe40007810066 */
[----:B------:R-:W-:Y:S02]  /*7580*/  FMNMX3.FTZ R10, R10, R93, R94, !PT ;  /* 0x0000005d0a0a7276 */ /* 0x000fe4000781005e */
[-C--:B------:R-:W-:Y:S02]  /*7590*/  ISETP.GE.AND P3, PT, R4, R217.reuse, PT ;  /* 0x000000d90400720c */ /* 0x080fe40003f66270 */
[----:B------:R-:W-:Y:S02]  /*75a0*/  ISETP.GE.AND P2, PT, R2, R217, PT ;  /* 0x000000d90200720c */ /* 0x000fe40003f46270 */
[----:B------:R-:W-:Y:S02]  /*75b0*/  FSEL R103, R39, -INF , !P5 ;  /* 0xff80000027677808 */ /* 0x000fe40006800000 */
[----:B------:R-:W-:-:S02]  /*75c0*/  FSEL R106, R34, -INF , !P4 ;  /* 0xff800000226a7808 */ /* 0x000fc40006000000 */
[----:B------:R-:W-:Y:S02]  /*75d0*/  FMNMX3.FTZ R5, R5, R101, R104, !PT ;  /* 0x0000006505057276 */ /* 0x000fe40007810068 */
[----:B------:R-:W-:Y:S02]  /*75e0*/  FMNMX3.FTZ R10, R10, R95, R96, !PT ;  /* 0x0000005f0a0a7276 */ /* 0x000fe40007810060 */
[----:B------:R-:W-:Y:S02]  /*75f0*/  ISETP.GE.AND P4, PT, R0, R217, PT ;  /* 0x000000d90000720c */ /* 0x000fe40003f86270 */
[----:B------:R-:W-:Y:S02]  /*7600*/  FSEL R105, R35, -INF , !P3 ;  /* 0xff80000023697808 */ /* 0x000fe40005800000 */
[----:B------:R-:W-:Y:S02]  /*7610*/  FSEL R108, R30, -INF , !P2 ;  /* 0xff8000001e6c7808 */ /* 0x000fe40005000000 */
[----:B------:R-:W-:-:S02]  /*7620*/  FMNMX3.FTZ R5, R5, R103, R106, !PT ;  /* 0x0000006705057276 */ /* 0x000fc4000781006a */
[----:B------:R-:W-:Y:S02]  /*7630*/  FMNMX.FTZ R8, R97, R10, !PT ;  /* 0x0000000a61087209 */ /* 0x000fe40007810000 */
[----:B------:R-:W-:Y:S02]  /*7640*/  FSEL R122, R31, -INF , !P4 ;  /* 0xff8000001f7a7808 */ /* 0x000fe40006000000 */
[----:B------:R-:W-:Y:S01]  /*7650*/  FMNMX3.FTZ R5, R5, R105, R108, !PT ;  /* 0x0000006905057276 */ /* 0x000fe2000781006c */
[----:B------:R-:W1:Y:S01]  /*7660*/  SHFL.BFLY PT, R7, R8, 0x2, 0x1f ;  /* 0x0c401f0008077f89 */ /* 0x000e6200000e0000 */
[----:B------:R-:W-:Y:S02]  /*7670*/  LEA R111, R111, UR5, 0x1 ;  /* 0x000000056f6f7c11 */ /* 0x000fe4000f8e08ff */
[----:B------:R-:W-:-:S03]  /*7680*/  FMNMX.FTZ R4, R122, R5, !PT ;  /* 0x000000057a047209 */ /* 0x000fc60007810000 */
[--C-:B------:R-:W-:Y:S01]  /*7690*/  IMAD.IADD R109, R194, 0x1, R111.reuse ;  /* 0x00000001c26d7824 */ /* 0x100fe200078e026f */
[----:B------:R-:W-:Y:S01]  /*76a0*/  LDSM.16.MT88.4 R52, [R111+0xa800] ;  /* 0x00a800006f34783b */ /* 0x000fe20000004200 */
[----:B------:R-:W-:-:S03]  /*76b0*/  IMAD.IADD R107, R208, 0x1, R111 ;  /* 0x00000001d06b7824 */ /* 0x000fc600078e026f */
[----:B------:R-:W2:Y:S01]  /*76c0*/  SHFL.BFLY PT, R5, R4, 0x2, 0x1f ;  /* 0x0c401f0004057f89 */ /* 0x000ea200000e0000 */
[----:B------:R-:W-:-:S03]  /*76d0*/  IMAD.IADD R100, R194, 0x1, R107 ;  /* 0x00000001c2647824 */ /* 0x000fc600078e026b */
[----:B------:R-:W-:Y:S04]  /*76e0*/  LDSM.16.MT88.4 R28, [R109+0xa000] ;  /* 0x00a000006d1c783b */ /* 0x000fe80000004200 */
[----:B------:R-:W-:Y:S04]  /*76f0*/  LDSM.16.MT88.4 R36, [R100+0xa000] ;  /* 0x00a000006424783b */ /* 0x000fe80000004200 */
[----:B------:R-:W-:Y:S01]  /*7700*/  LDSM.16.MT88.4 R44, [R109+0xa800] ;  /* 0x00a800006d2c783b */ /* 0x000fe20000004200 */
[----:B-1----:R-:W-:-:S03]  /*7710*/  FMNMX.FTZ R7, R8, R7, !PT ;  /* 0x0000000708077209 */ /* 0x002fc60007810000 */
[----:B------:R-:W-:Y:S04]  /*7720*/  LDSM.16.MT88.4 R48, [R107+0xa800] ;  /* 0x00a800006b30783b */ /* 0x000fe80000004200 */
[----:B------:R-:W1:Y:S01]  /*7730*/  SHFL.BFLY PT, R2, R7, 0x1, 0x1f ;  /* 0x0c201f0007027f89 */ /* 0x000e6200000e0000 */
[----:B--2---:R-:W-:-:S03]  /*7740*/  FMNMX.FTZ R5, R4, R5, !PT ;  /* 0x0000000504057209 */ /* 0x004fc60007810000 */
[----:B------:R-:W-:Y:S04]  /*7750*/  LDSM.16.MT88.4 R40, [R100+0xa800] ;  /* 0x00a800006428783b */ /* 0x000fe80000004200 */
[----:B------:R-:W2:Y:S01]  /*7760*/  SHFL.BFLY PT, R0, R5, 0x1, 0x1f ;  /* 0x0c201f0005007f89 */ /* 0x000ea200000e0000 */
[----:B-1----:R-:W-:-:S04]  /*7770*/  FMNMX.FTZ R2, R7, R2, !PT ;  /* 0x0000000207027209 */ /* 0x002fc80007810000 */
[C---:B------:R-:W-:Y:S01]  /*7780*/  FSETP.NEU.FTZ.AND P2, PT, R2.reuse, -INF , PT ;  /* 0xff8000000200780b */ /* 0x040fe20003f5d000 */
[----:B---3--:R-:W-:Y:S01]  /*7790*/  FMUL.FTZ R120, R2, UR4 ;  /* 0x0000000402787c20 */ /* 0x008fe20008410000 */
[----:B--2---:R-:W-:-:S04]  /*77a0*/  FMNMX.FTZ R0, R5, R0, !PT ;  /* 0x0000000005007209 */ /* 0x004fc80007810000 */
[----:B------:R-:W-:Y:S01]  /*77b0*/  FSEL R120, R120, RZ, P2 ;  /* 0x000000ff78787208 */ /* 0x000fe20001000000 */
[----:B------:R-:W1:Y:S01]  /*77c0*/  LDSM.16.MT88.4 R4, [R111+0xa000] ;  /* 0x00a000006f04783b */ /* 0x000e620000004200 */
[C---:B------:R-:W-:Y:S01]  /*77d0*/  FSETP.NEU.FTZ.AND P2, PT, R0.reuse, -INF , PT ;  /* 0xff8000000000780b */ /* 0x040fe20003f5d000 */
[----:B------:R-:W-:Y:S02]  /*77e0*/  FMUL.FTZ R117, R0, UR4 ;  /* 0x0000000400757c20 */ /* 0x000fe40008410000 */
[--C-:B------:R-:W-:Y:S01]  /*77f0*/  FFMA.FTZ R123, R203, UR4, -R120.reuse ;  /* 0x00000004cb7b7c23 */ /* 0x100fe20008010878 */
[--C-:B------:R-:W-:Y:S01]  /*7800*/  FFMA.FTZ R118, R25, UR4, -R120.reuse ;  /* 0x0000000419767c23 */ /* 0x100fe20008010878 */
[--C-:B------:R-:W-:Y:S01]  /*7810*/  FFMA.FTZ R121, R205, UR4, -R120.reuse ;  /* 0x00000004cd797c23 */ /* 0x100fe20008010878 */
[----:B------:R-:W-:Y:S01]  /*7820*/  FSEL R117, R117, RZ, P2 ;  /* 0x000000ff75757208 */ /* 0x000fe20001000000 */
[--C-:B------:R-:W-:Y:S01]  /*7830*/  FFMA.FTZ R116, R27, UR4, -R120.reuse ;  /* 0x000000041b747c23 */ /* 0x100fe20008010878 */
[--C-:B------:R-:W-:Y:S01]  /*7840*/  FFMA.FTZ R119, R23, UR4, -R120.reuse ;  /* 0x0000000417777c23 */ /* 0x100fe20008010878 */
[--C-:B------:R-:W-:Y:S01]  /*7850*/  FFMA.FTZ R114, R21, UR4, -R120.reuse ;  /* 0x0000000415727c23 */ /* 0x100fe20008010878 */
[----:B------:R-:W-:Y:S01]  /*7860*/  MUFU.EX2 R123, R123 ;  /* 0x0000007b007b7308 */ /* 0x000fe20000000800 */
[--C-:B------:R-:W-:Y:S01]  /*7870*/  FFMA.FTZ R115, R198, UR4, -R117.reuse ;  /* 0x00000004c6737c23 */ /* 0x100fe20008010875 */
[--C-:B------:R-:W-:Y:S01]  /*7880*/  FFMA.FTZ R112, R132, UR4, -R117.reuse ;  /* 0x0000000484707c23 */ /* 0x100fe20008010875 */
[--C-:B------:R-:W-:Y:S01]  /*7890*/  FFMA.FTZ R113, R22, UR4, -R117.reuse ;  /* 0x0000000416717c23 */ /* 0x100fe20008010875 */
[--C-:B------:R-:W-:Y:S01]  /*78a0*/  FFMA.FTZ R110, R20, UR4, -R117.reuse ;  /* 0x00000004146e7c23 */ /* 0x100fe20008010875 */
[--C-:B------:R-:W-:Y:S01]  /*78b0*/  FFMA.FTZ R131, R19, UR4, -R120.reuse ;  /* 0x0000000413837c23 */ /* 0x100fe20008010878 */
[----:B------:R-:W2:Y:S01]  /*78c0*/  LDSM.16.MT88.4 R20, [R107+0xa000] ;  /* 0x00a000006b14783b */ /* 0x000ea20000004200 */
[--C-:B------:R-:W-:Y:S01]  /*78d0*/  FFMA.FTZ R130, R17, UR4, -R120.reuse ;  /* 0x0000000411827c23 */ /* 0x100fe20008010878 */
[----:B------:R-:W3:Y:S01]  /*78e0*/  MUFU.EX2 R118, R118 ;  /* 0x0000007600767308 */ /* 0x000ee20000000800 */
[--C-:B------:R-:W-:Y:S01]  /*78f0*/  FFMA.FTZ R127, R26, UR4, -R117.reuse ;  /* 0x000000041a7f7c23 */ /* 0x100fe20008010875 */
[--C-:B------:R-:W-:Y:S01]  /*7900*/  FFMA.FTZ R126, R24, UR4, -R117.reuse ;  /* 0x00000004187e7c23 */ /* 0x100fe20008010875 */
[--C-:B------:R-:W-:Y:S01]  /*7910*/  FFMA.FTZ R125, R18, UR4, -R117.reuse ;  /* 0x00000004127d7c23 */ /* 0x100fe20008010875 */
[--C-:B------:R-:W-:Y:S01]  /*7920*/  FFMA.FTZ R124, R16, UR4, -R117.reuse ;  /* 0x00000004107c7c23 */ /* 0x100fe20008010875 */
        /* <DEDUP_REMOVED lines=9> */
[--C-:B------:R-:W-:Y:S01]  /*79c0*/  FFMA.FTZ R140, R143, UR4, -R120.reuse ;  /* 0x000000048f8c7c23 */ /* 0x100fe20008010878 */
[--C-:B------:R-:W-:Y:S01]  /*79d0*/  FFMA.FTZ R138, R147, UR4, -R120.reuse ;  /* 0x00000004938a7c23 */ /* 0x100fe20008010878 */
[----:B------:R-:W4:Y:S01]  /*79e0*/  MUFU.EX2 R116, R116 ;  /* 0x0000007400747308 */ /* 0x000f220000000800 */
[----:B---3--:R-:W-:Y:S01]  /*79f0*/  F2FP.F16.F32.PACK_AB R12, R118, R123 ;  /* 0x0000007b760c723e */ /* 0x008fe200000000ff */
        /* <DEDUP_REMOVED lines=14> */
[----:B------:R-:W3:Y:S01]  /*7ae0*/  MUFU.EX2 R112, R112 ;  /* 0x0000007000707308 */ /* 0x000ee20000000800 */
[----:B----4-:R-:W-:Y:S01]  /*7af0*/  F2FP.F16.F32.PACK_AB R14, R116, R121 ;  /* 0x00000079740e723e */ /* 0x010fe200000000ff */
        /* <DEDUP_REMOVED lines=39> */
[C---:B------:R-:W-:Y:S01]  /*7d70*/  HMMA.16816.F32 R32, R12.reuse, R28, RZ ;  /* 0x0000001c0c20723c */ /* 0x040fe200000018ff */
        /* <DEDUP_REMOVED lines=15> */
[C---:B-1----:R-:W-:Y:S01]  /*7e70*/  HMMA.16816.F32 R8, R12.reuse, R4, RZ ;  /* 0x000000040c08723c */ /* 0x042fe200000018ff */
[--C-:B------:R-:W-:Y:S01]  /*7e80*/  FFMA.FTZ R69, R69, UR4, -R120.reuse ;  /* 0x0000000445457c23 */ /* 0x100fe20008010878 */
[--C-:B------:R-:W-:Y:S01]  /*7e90*/  FFMA.FTZ R74, R74, UR4, -R117.reuse ;  /* 0x000000044a4a7c23 */ /* 0x100fe20008010875 */
[--C-:B------:R-:W-:Y:S01]  /*7ea0*/  FFMA.FTZ R75, R75, UR4, -R117.reuse ;  /* 0x000000044b4b7c23 */ /* 0x100fe20008010875 */
[--C-:B------:R-:W-:Y:S01]  /*7eb0*/  FFMA.FTZ R70, R70, UR4, -R117.reuse ;  /* 0x0000000446467c23 */ /* 0x100fe20008010875 */
[--C-:B------:R-:W-:Y:S01]  /*7ec0*/  FFMA.FTZ R71, R71, UR4, -R117.reuse ;  /* 0x0000000447477c23 */ /* 0x100fe20008010875 */
[--C-:B------:R-:W-:Y:S01]  /*7ed0*/  FFMA.FTZ R64, R64, UR4, -R120.reuse ;  /* 0x0000000440407c23 */ /* 0x100fe20008010878 */
[----:B------:R-:W1:Y:S01]  /*7ee0*/  MUFU.EX2 R126, R126 ;  /* 0x0000007e007e7308 */ /* 0x000e620000000800 */
[C---:B--2---:R-:W-:Y:S01]  /*7ef0*/  HMMA.16816.F32 R24, R12.reuse, R20, RZ ;  /* 0x000000140c18723c */ /* 0x044fe200000018ff */
        /* <DEDUP_REMOVED lines=12> */
[----:B------:R-:W-:Y:S01]  /*7fc0*/  FFMA.FTZ R77, R77, UR4, -R120 ;  /* 0x000000044d4d7c23 */ /* 0x000fe20008010878 */
[--C-:B------:R-:W-:Y:S01]  /*7fd0*/  FFMA.FTZ R58, R58, UR4, -R117.reuse ;  /* 0x000000043a3a7c23 */ /* 0x100fe20008010875 */
[----:B------:R-:W2:Y:S01]  /*7fe0*/  MUFU.EX2 R124, R124 ;  /* 0x0000007c007c7308 */ /* 0x000ea20000000800 */
[C---:B------:R-:W-:Y:S01]  /*7ff0*/  HMMA.16816.F32 R20, R12.reuse, R22, RZ ;  /* 0x000000160c14723c */ /* 0x040fe200000018ff */
[--C-:B------:R-:W-:Y:S01]  /*8000*/  FFMA.FTZ R59, R59, UR4, -R117.reuse ;  /* 0x000000043b3b7c23 */ /* 0x100fe20008010875 */
[--C-:B------:R-:W-:Y:S01]  /*8010*/  FFMA.FTZ R80, R80, UR4, -R117.reuse ;  /* 0x0000000450507c23 */ /* 0x100fe20008010875 */
[----:B------:R-:W-:Y:S01]  /*8020*/  FFMA.FTZ R81, R81, UR4, -R117 ;  /* 0x0000000451517c23 */ /* 0x000fe20008010875 */
[----:B------:R-:W-:Y:S01]  /*8030*/  FADD.FTZ R118, R123, R118 ;  /* 0x000000767b767221 */ /* 0x000fe20000010000 */
[----:B------:R-:W-:Y:S01]  /*8040*/  FADD.FTZ R112, R115, R112 ;  /* 0x0000007073707221 */ /* 0x000fe20000010000 */
[----:B------:R-:W-:Y:S01]  /*8050*/  FFMA.FTZ R84, R84, UR4, -R120 ;  /* 0x0000000454547c23 */ /* 0x000fe20008010878 */
[----:B------:R-:W-:Y:S01]  /*8060*/  MUFU.EX2 R129, R129 ;  /* 0x0000008100817308 */ /* 0x000fe20000000800 */
[C---:B------:R-:W-:Y:S01]  /*8070*/  HMMA.16816.F32 R16, R12.reuse, R36, RZ ;  /* 0x000000240c10723c */ /* 0x040fe200000018ff */
[----:B---3--:R-:W-:Y:S01]  /*8080*/  F2FP.F16.F32.PACK_AB R36, R114, R119 ;  /* 0x000000777224723e */ /* 0x008fe200000000ff */
[----:B------:R-:W-:Y:S01]  /*8090*/  FADD.FTZ R121, R121, R118 ;  /* 0x0000007679797221 */ /* 0x000fe20000010000 */
[----:B-1----:R-:W-:Y:S01]  /*80a0*/  F2FP.F16.F32.PACK_AB R37, R126, R127 ;  /* 0x0000007f7e25723e */ /* 0x002fe200000000ff */
[----:B------:R-:W-:Y:S01]  /*80b0*/  FADD.FTZ R113, R113, R112 ;  /* 0x0000007071717221 */ /* 0x000fe20000010000 */
[----:B------:R-:W-:Y:S01]  /*80c0*/  FFMA.FTZ R85, R85, UR4, -R120 ;  /* 0x0000000455557c23 */ /* 0x000fe20008010878 */
[----:B------:R-:W-:Y:S01]  /*80d0*/  FADD.FTZ R116, R116, R121 ;  /* 0x0000007974747221 */ /* 0x000fe20000010000 */
[----:B------:R-:W1:Y:S01]  /*80e0*/  MUFU.EX2 R128, R128 ;  /* 0x0000008000807308 */ /* 0x000e620000000800 */
[----:B------:R-:W-:Y:S01]  /*80f0*/  HMMA.16816.F32 R12, R12, R38, RZ ;  /* 0x000000260c0c723c */ /* 0x000fe200000018ff */
[----:B------:R-:W-:Y:S01]  /*8100*/  F2FP.F16.F32.PACK_AB R38, R130, R131 ;  /* 0x000000838226723e */ /* 0x000fe200000000ff */
[----:B------:R-:W-:Y:S01]  /*8110*/  FADD.FTZ R110, R110, R113 ;  /* 0x000000716e6e7221 */ /* 0x000fe20000010000 */
[----:B--2---:R-:W-:Y:S01]  /*8120*/  F2FP.F16.F32.PACK_AB R39, R124, R125 ;  /* 0x0000007d7c27723e */ /* 0x004fe200000000ff */
[----:B------:R-:W-:Y:S01]  /*8130*/  FADD.FTZ R119, R119, R116 ;  /* 0x0000007477777221 */ /* 0x000fe20000010000 */
[----:B------:R-:W-:Y:S01]  /*8140*/  FFMA.FTZ R88, R88, UR4, -R120 ;  /* 0x0000000458587c23 */ /* 0x000fe20008010878 */
[----:B------:R-:W-:Y:S01]  /*8150*/  FADD.FTZ R127, R127, R110 ;  /* 0x0000006e7f7f7221 */ /* 0x000fe20000010000 */
[----:B------:R-:W-:Y:S01]  /*8160*/  MUFU.EX2 R132, R132 ;  /* 0x0000008400847308 */ /* 0x000fe20000000800 */
[----:B------:R-:W-:Y:S01]  /*8170*/  FADD.FTZ R114, R114, R119 ;  /* 0x0000007772727221 */ /* 0x000fe20000010000 */
[----:B------:R-:W-:Y:S01]  /*8180*/  FFMA.FTZ R89, R89, UR4, -R120 ;  /* 0x0000000459597c23 */ /* 0x000fe20008010878 */
[C---:B------:R-:W-:Y:S01]  /*8190*/  HMMA.16816.F32 R32, R36.reuse, R44, R32 ;  /* 0x0000002c2420723c */ /* 0x040fe20000001820 */
[----:B------:R-:W-:Y:S01]  /*81a0*/  FADD.FTZ R126, R126, R127 ;  /* 0x0000007f7e7e7221 */ /* 0x000fe20000010000 */
[----:B------:R-:W-:Y:S01]  /*81b0*/  FADD.FTZ R131, R131, R114 ;  /* 0x0000007283837221 */ /* 0x000fe20000010000 */
[--C-:B------:R-:W-:Y:S01]  /*81c0*/  FFMA.FTZ R94, R94, UR4, -R120.reuse ;  /* 0x000000045e5e7c23 */ /* 0x100fe20008010878 */
[----:B------:R-:W-:Y:S01]  /*81d0*/  FFMA.FTZ R95, R95, UR4, -R120 ;  /* 0x000000045f5f7c23 */ /* 0x000fe20008010878 */
[----:B------:R-:W2:Y:S01]  /*81e0*/  MUFU.EX2 R133, R133 ;  /* 0x0000008500857308 */ /* 0x000ea20000000800 */
[----:B------:R-:W-:Y:S01]  /*81f0*/  FADD.FTZ R125, R125, R126 ;  /* 0x0000007e7d7d7221 */ /* 0x000fe20000010000 */
[----:B------:R-:W-:Y:S01]  /*8200*/  FADD.FTZ R130, R130, R131 ;  /* 0x0000008382827221 */ /* 0x000fe20000010000 */
[C---:B------:R-:W-:Y:S01]  /*8210*/  HMMA.16816.F32 R28, R36.reuse, R46, R28 ;  /* 0x0000002e241c723c */ /* 0x040fe2000000181c */
[----:B------:R-:W3:Y:S01]  /*8220*/  LDSM.16.MT88.4 R44, [R109+0xb000] ;  /* 0x00b000006d2c783b */ /* 0x000ee20000004200 */
[----:B------:R-:W-:Y:S01]  /*8230*/  FADD.FTZ R125, R124, R125 ;  /* 0x0000007d7c7d7221 */ /* 0x000fe20000010000 */
[--C-:B------:R-:W-:Y:S01]  /*8240*/  FFMA.FTZ R96, R96, UR4, -R120.reuse ;  /* 0x0000000460607c23 */ /* 0x100fe20008010878 */
[----:B------:R-:W-:Y:S01]  /*8250*/  FFMA.FTZ R247, R97, UR4, -R120 ;  /* 0x0000000461f77c23 */ /* 0x000fe20008010878 */
[----:B------:R-:W-:Y:S03]  /*8260*/  MUFU.EX2 R134, R134 ;  /* 0x0000008600867308 */ /* 0x000fe60000000800 */
[C---:B------:R-:W-:Y:S05]  /*8270*/  HMMA.16816.F32 R8, R36.reuse, R52, R8 ;  /* 0x000000342408723c */ /* 0x040fea0000001808 */
[----:B------:R-:W4:Y:S03]  /*8280*/  MUFU.EX2 R135, R135 ;  /* 0x0000008700877308 */ /* 0x000f260000000800 */
[C---:B------:R-:W-:Y:S01]  /*8290*/  HMMA.16816.F32 R4, R36.reuse, R54, R4 ;  /* 0x000000362404723c */ /* 0x040fe20000001804 */
[----:B------:R-:W5:Y:S04]  /*82a0*/  LDSM.16.MT88.4 R52, [R111+0xb000] ;  /* 0x00b000006f34783b */ /* 0x000f680000004200 */
[----:B------:R-:W-:Y:S03]  /*82b0*/  MUFU.EX2 R136, R136 ;  /* 0x0000008800887308 */ /* 0x000fe60000000800 */
[C---:B------:R-:W-:Y:S05]  /*82c0*/  HMMA.16816.F32 R24, R36.reuse, R48, R24 ;  /* 0x000000302418723c */ /* 0x040fea0000001818 */
[----:B------:R-:W3:Y:S03]  /*82d0*/  MUFU.EX2 R137, R137 ;  /* 0x0000008900897308 */ /* 0x000ee60000000800 */
[C---:B------:R-:W-:Y:S01]  /*82e0*/  HMMA.16816.F32 R20, R36.reuse, R50, R20 ;  /* 0x000000322414723c */ /* 0x040fe20000001814 */
[----:B------:R-:W5:Y:S04]  /*82f0*/  LDSM.16.MT88.4 R48, [R107+0xb000] ;  /* 0x00b000006b30783b */ /* 0x000f680000004200 */
[----:B------:R-:W-:Y:S03]  /*8300*/  MUFU.EX2 R139, R139 ;  /* 0x0000008b008b7308 */ /* 0x000fe60000000800 */
[C---:B------:R-:W-:Y:S05]  /*8310*/  HMMA.16816.F32 R16, R36.reuse, R40, R16 ;  /* 0x000000282410723c */ /* 0x040fea0000001810 */
[----:B------:R-:W5:Y:S03]  /*8320*/  MUFU.EX2 R138, R138 ;  /* 0x0000008a008a7308 */ /* 0x000f660000000800 */
[----:B------:R-:W-:Y:S01]  /*8330*/  HMMA.16816.F32 R12, R36, R42, R12 ;  /* 0x0000002a240c723c */ /* 0x000fe2000000180c */
[----:B------:R-:W5:Y:S01]  /*8340*/  LDSM.16.MT88.4 R40, [R100+0xb000] ;  /* 0x00b000006428783b */ /* 0x000f620000004200 */
[----:B-1----:R-:W-:Y:S01]  /*8350*/  F2FP.F16.F32.PACK_AB R36, R128, R129 ;  /* 0x000000818024723e */ /* 0x002fe200000000ff */
[----:B------:R-:W-:Y:S01]  /*8360*/  FADD.FTZ R129, R129, R130 ;  /* 0x0000008281817221 */ /* 0x000fe20000010000 */
[----:B--2---:R-:W-:Y:S01]  /*8370*/  F2FP.F16.F32.PACK_AB R38, R133, R132 ;  /* 0x000000848526723e */ /* 0x004fe200000000ff */
[----:B------:R-:W-:Y:S01]  /*8380*/  MUFU.EX2 R140, R140 ;  /* 0x0000008c008c7308 */ /* 0x000fe20000000800 */
[----:B----4-:R-:W-:Y:S01]  /*8390*/  F2FP.F16.F32.PACK_AB R37, R135, R134 ;  /* 0x000000868725723e */ /* 0x010fe200000000ff */
[----:B------:R-:W-:Y:S01]  /*83a0*/  FADD.FTZ R134, R134, R125 ;  /* 0x0000007d86867221 */ /* 0x000fe20000010000 */
[----:B---3--:R-:W-:Y:S01]  /*83b0*/  F2FP.F16.F32.PACK_AB R39, R137, R136 ;  /* 0x000000888927723e */ /* 0x008fe200000000ff */
[----:B------:R-:W-:-:S02]  /*83c0*/  FADD.FTZ R129, R128, R129 ;  /* 0x0000008180817221 */ /* 0x000fc40000010000 */
[----:B------:R-:W-:Y:S02]  /*83d0*/  FADD.FTZ R135, R135, R134 ;  /* 0x0000008687877221 */ /* 0x000fe40000010000 */
[----:B------:R-:W1:Y:S01]  /*83e0*/  MUFU.EX2 R141, R141 ;  /* 0x0000008d008d7308 */ /* 0x000e620000000800 */
[----:B------:R-:W-:Y:S01]  /*83f0*/  FADD.FTZ R132, R132, R129 ;  /* 0x0000008184847221 */ /* 0x000fe20000010000 */
[C---:B------:R-:W-:Y:S01]  /*8400*/  HMMA.16816.F32 R32, R36.reuse, R44, R32 ;  /* 0x0000002c2420723c */ /* 0x040fe20000001820 */
[----:B------:R-:W-:Y:S02]  /*8410*/  FADD.FTZ R136, R136, R135 ;  /* 0x0000008788887221 */ /* 0x000fe40000010000 */
[----:B------:R-:W-:Y:S02]  /*8420*/  FADD.FTZ R132, R133, R132 ;  /* 0x0000008485847221 */ /* 0x000fe40000010000 */
[----:B------:R-:W-:Y:S01]  /*8430*/  FADD.FTZ R137, R137, R136 ;  /* 0x0000008889897221 */ /* 0x000fe20000010000 */
[----:B------:R-:W-:Y:S02]  /*8440*/  MUFU.EX2 R142, R142 ;  /* 0x0000008e008e7308 */ /* 0x000fe40000000800 */
[C---:B------:R-:W-:Y:S01]  /*8450*/  HMMA.16816.F32 R28, R36.reuse, R46, R28 ;  /* 0x0000002e241c723c */ /* 0x040fe2000000181c */
[----:B------:R-:W2:Y:S05]  /*8460*/  LDSM.16.MT88.4 R44, [R109+0xb800] ;  /* 0x00b800006d2c783b */ /* 0x000eaa0000004200 */
[----:B------:R-:W3:Y:S02]  /*8470*/  MUFU.EX2 R143, R143 ;  /* 0x0000008f008f7308 */ /* 0x000ee40000000800 */
[C---:B-----5:R-:W-:Y:S06]  /*8480*/  HMMA.16816.F32 R8, R36.reuse, R52, R8 ;  /* 0x000000342408723c */ /* 0x060fec0000001808 */
[----:B------:R-:W-:Y:S02]  /*8490*/  MUFU.EX2 R144, R144 ;  /* 0x0000009000907308 */ /* 0x000fe40000000800 */
[C---:B------:R-:W-:Y:S01]  /*84a0*/  HMMA.16816.F32 R4, R36.reuse, R54, R4 ;  /* 0x000000362404723c */ /* 0x040fe20000001804 */
[----:B------:R-:W4:Y:S05]  /*84b0*/  LDSM.16.MT88.4 R52, [R111+0xb800] ;  /* 0x00b800006f34783b */ /* 0x000f2a0000004200 */
[----:B------:R-:W5:Y:S02]  /*84c0*/  MUFU.EX2 R147, R147 ;  /* 0x0000009300937308 */ /* 0x000f640000000800 */
[C---:B------:R-:W-:Y:S06]  /*84d0*/  HMMA.16816.F32 R24, R36.reuse, R48, R24 ;  /* 0x000000302418723c */ /* 0x040fec0000001818 */
[----:B------:R-:W-:Y:S02]  /*84e0*/  MUFU.EX2 R149, R149 ;  /* 0x0000009500957308 */ /* 0x000fe40000000800 */
[C---:B------:R-:W-:Y:S01]  /*84f0*/  HMMA.16816.F32 R20, R36.reuse, R50, R20 ;  /* 0x000000322414723c */ /* 0x040fe20000001814 */
[----:B------:R-:W4:Y:S05]  /*8500*/  LDSM.16.MT88.4 R48, [R107+0xb800] ;  /* 0x00b800006b30783b */ /* 0x000f2a0000004200 */
[----:B------:R-:W4:Y:S02]  /*8510*/  MUFU.EX2 R146, R146 ;  /* 0x0000009200927308 */ /* 0x000f240000000800 */
[C---:B------:R-:W-:Y:S06]  /*8520*/  HMMA.16816.F32 R16, R36.reuse, R40, R16 ;  /* 0x000000282410723c */ /* 0x040fec0000001810 */
[----:B------:R-:W-:Y:S02]  /*8530*/  MUFU.EX2 R148, R148 ;  /* 0x0000009400947308 */ /* 0x000fe40000000800 */
[----:B------:R-:W-:Y:S01]  /*8540*/  HMMA.16816.F32 R12, R36, R42, R12 ;  /* 0x0000002a240c723c */ /* 0x000fe2000000180c */
[----:B------:R-:W4:Y:S01]  /*8550*/  LDSM.16.MT88.4 R40, [R100+0xb800] ;  /* 0x00b800006428783b */ /* 0x000f220000004200 */
[----:B------:R-:W-:Y:S01]  /*8560*/  F2FP.F16.F32.PACK_AB R36, R138, R139 ;  /* 0x0000008b8a24723e */ /* 0x000fe200000000ff */
[----:B------:R-:W-:Y:S01]  /*8570*/  FADD.FTZ R139, R139, R132 ;  /* 0x000000848b8b7221 */ /* 0x000fe20000010000 */
[----:B-1----:R-:W-:Y:S01]  /*8580*/  F2FP.F16.F32.PACK_AB R38, R141, R140 ;  /* 0x0000008c8d26723e */ /* 0x002fe200000000ff */
[----:B------:R-:W-:Y:S01]  /*8590*/  LDSM.16.MT88.4 R132, [R111+0x11800] ;  /* 0x011800006f84783b */ /* 0x000fe20000004200 */
[----:B---3--:R-:W-:Y:S01]  /*85a0*/  F2FP.F16.F32.PACK_AB R37, R143, R142 ;  /* 0x0000008e8f25723e */ /* 0x008fe200000000ff */
[----:B------:R-:W1:Y:S01]  /*85b0*/  MUFU.EX2 R155, R155 ;  /* 0x0000009b009b7308 */ /* 0x000e620000000800 */
[----:B-----5:R-:W-:Y:S01]  /*85c0*/  F2FP.F16.F32.PACK_AB R39, R147, R144 ;  /* 0x000000909327723e */ /* 0x020fe200000000ff */
[----:B------:R-:W-:Y:S01]  /*85d0*/  FADD.FTZ R142, R142, R137 ;  /* 0x000000898e8e7221 */ /* 0x000fe20000010000 */
[----:B------:R-:W-:-:S03]  /*85e0*/  FADD.FTZ R139, R138, R139 ;  /* 0x0000008b8a8b7221 */ /* 0x000fc60000010000 */
[----:B------:R-:W-:Y:S01]  /*85f0*/  FADD.FTZ R143, R143, R142 ;  /* 0x0000008e8f8f7221 */ /* 0x000fe20000010000 */
[----:B------:R-:W-:Y:S01]  /*8600*/  FADD.FTZ R140, R140, R139 ;  /* 0x0000008b8c8c7221 */ /* 0x000fe20000010000 */
[----:B--2---:R-:W-:Y:S01]  /*8610*/  HMMA.16816.F32 R32, R36, R44, R32 ;  /* 0x0000002c2420723c */ /* 0x004fe20000001820 */
[----:B------:R-:W-:Y:S01]  /*8620*/  MUFU.EX2 R150, R150 ;  /* 0x0000009600967308 */ /* 0x000fe20000000800 */
[----:B------:R-:W-:Y:S01]  /*8630*/  FADD.FTZ R144, R144, R143 ;  /* 0x0000008f90907221 */ /* 0x000fe20000010000 */
[----:B------:R-:W-:-:S03]  /*8640*/  FADD.FTZ R140, R141, R140 ;  /* 0x0000008c8d8c7221 */ /* 0x000fc60000010000 */
[----:B------:R-:W-:Y:S02]  /*8650*/  FADD.FTZ R147, R147, R144 ;  /* 0x0000009093937221 */ /* 0x000fe40000010000 */
[C---:B------:R-:W-:Y:S01]  /*8660*/  HMMA.16816.F32 R28, R36.reuse, R46, R28 ;  /* 0x0000002e241c723c */ /* 0x040fe2000000181c */
[----:B------:R-:W2:Y:S01]  /*8670*/  LDSM.16.MT88.4 R44, [R109+0xc000] ;  /* 0x00c000006d2c783b */ /* 0x000ea20000004200 */
[----:B------:R-:W3:Y:S06]  /*8680*/  MUFU.EX2 R157, R157 ;  /* 0x0000009d009d7308 */ /* 0x000eec0000000800 */
[C---:B----4-:R-:W-:Y:S02]  /*8690*/  HMMA.16816.F32 R8, R36.reuse, R52, R8 ;  /* 0x000000342408723c */ /* 0x050fe40000001808 */
[----:B------:R-:W-:Y:S06]  /*86a0*/  MUFU.EX2 R152, R152 ;  /* 0x0000009800987308 */ /* 0x000fec0000000800 */
[C---:B------:R-:W-:Y:S01]  /*86b0*/  HMMA.16816.F32 R4, R36.reuse, R54, R4 ;  /* 0x000000362404723c */ /* 0x040fe20000001804 */
[----:B------:R-:W4:Y:S01]  /*86c0*/  LDSM.16.MT88.4 R52, [R111+0xc000] ;  /* 0x00c000006f34783b */ /* 0x000f220000004200 */
[----:B------:R-:W5:Y:S06]  /*86d0*/  MUFU.EX2 R161, R161 ;  /* 0x000000a100a17308 */ /* 0x000f6c0000000800 */
[C---:B------:R-:W-:Y:S02]  /*86e0*/  HMMA.16816.F32 R24, R36.reuse, R48, R24 ;  /* 0x000000302418723c */ /* 0x040fe40000001818 */
[----:B------:R-:W-:Y:S06]  /*86f0*/  MUFU.EX2 R163, R163 ;  /* 0x000000a300a37308 */ /* 0x000fec0000000800 */
[C---:B------:R-:W-:Y:S01]  /*8700*/  HMMA.16816.F32 R20, R36.reuse, R50, R20 ;  /* 0x000000322414723c */ /* 0x040fe20000001814 */
[----:B------:R-:W4:Y:S01]  /*8710*/  LDSM.16.MT88.4 R48, [R107+0xc000] ;  /* 0x00c000006b30783b */ /* 0x000f220000004200 */
[----:B------:R-:W4:Y:S06]  /*8720*/  MUFU.EX2 R154, R154 ;  /* 0x0000009a009a7308 */ /* 0x000f2c0000000800 */
[C---:B------:R-:W-:Y:S02]  /*8730*/  HMMA.16816.F32 R16, R36.reuse, R40, R16 ;  /* 0x000000282410723c */ /* 0x040fe40000001810 */
[----:B------:R-:W-:Y:S06]  /*8740*/  MUFU.EX2 R156, R156 ;  /* 0x0000009c009c7308 */ /* 0x000fec0000000800 */
[----:B------:R-:W-:Y:S01]  /*8750*/  HMMA.16816.F32 R12, R36, R42, R12 ;  /* 0x0000002a240c723c */ /* 0x000fe2000000180c */
[----:B------:R-:W4:Y:S01]  /*8760*/  LDSM.16.MT88.4 R40, [R100+0xc000] ;  /* 0x00c000006428783b */ /* 0x000f220000004200 */
[----:B------:R-:W-:Y:S01]  /*8770*/  F2FP.F16.F32.PACK_AB R36, R146, R149 ;  /* 0x000000959224723e */ /* 0x000fe200000000ff */
[----:B------:R-:W4:Y:S01]  /*8780*/  MUFU.EX2 R165, R165 ;  /* 0x000000a500a57308 */ /* 0x000f220000000800 */
[----:B-1----:R-:W-:-:S02]  /*8790*/  F2FP.F16.F32.PACK_AB R38, R155, R148 ;  /* 0x000000949b26723e */ /* 0x002fc400000000ff */
[----:B---3--:R-:W-:Y:S01]  /*87a0*/  F2FP.F16.F32.PACK_AB R37, R157, R150 ;  /* 0x000000969d25723e */ /* 0x008fe200000000ff */
[----:B------:R-:W-:Y:S01]  /*87b0*/  FADD.FTZ R150, R150, R147 ;  /* 0x0000009396967221 */ /* 0x000fe20000010000 */
[----:B-----5:R-:W-:-:S03]  /*87c0*/  F2FP.F16.F32.PACK_AB R39, R161, R152 ;  /* 0x00000098a127723e */ /* 0x020fc600000000ff */
[----:B------:R-:W-:Y:S01]  /*87d0*/  MUFU.EX2 R158, R158 ;  /* 0x0000009e009e7308 */ /* 0x000fe20000000800 */
[----:B------:R-:W-:-:S03]  /*87e0*/  FADD.FTZ R157, R157, R150 ;  /* 0x000000969d9d7221 */ /* 0x000fc60000010000 */
[----:B--2---:R-:W-:Y:S01]  /*87f0*/  HMMA.16816.F32 R32, R36, R44, R32 ;  /* 0x0000002c2420723c */ /* 0x004fe20000001820 */
[----:B------:R-:W-:-:S03]  /*8800*/  FADD.FTZ R152, R152, R157 ;  /* 0x0000009d98987221 */ /* 0x000fc60000010000 */
[----:B------:R-:W1:Y:S01]  /*8810*/  MUFU.EX2 R167, R167 ;  /* 0x000000a700a77308 */ /* 0x000e620000000800 */
[----:B------:R-:W-:-:S03]  /*8820*/  FADD.FTZ R161, R161, R152 ;  /* 0x00000098a1a17221 */ /* 0x000fc60000010000 */
[C---:B------:R-:W-:Y:S01]  /*8830*/  HMMA.16816.F32 R28, R36.reuse, R46, R28 ;  /* 0x0000002e241c723c */ /* 0x040fe2000000181c */
[----:B------:R-:W2:Y:S03]  /*8840*/  LDSM.16.MT88.4 R44, [R109+0xc800] ;  /* 0x00c800006d2c783b */ /* 0x000ea60000004200 */
[----:B------:R-:W-:Y:S04]  /*8850*/  MUFU.EX2 R168, R168 ;  /* 0x000000a800a87308 */ /* 0x000fe80000000800 */
[C---:B----4-:R-:W-:Y:S04]  /*8860*/  HMMA.16816.F32 R8, R36.reuse, R52, R8 ;  /* 0x000000342408723c */ /* 0x050fe80000001808 */
[----:B------:R-:W3:Y:S04]  /*8870*/  MUFU.EX2 R169, R169 ;  /* 0x000000a900a97308 */ /* 0x000ee80000000800 */
[C---:B------:R-:W-:Y:S01]  /*8880*/  HMMA.16816.F32 R4, R36.reuse, R54, R4 ;  /* 0x000000362404723c */ /* 0x040fe20000001804 */
[----:B------:R-:W4:Y:S03]  /*8890*/  LDSM.16.MT88.4 R52, [R111+0xc800] ;  /* 0x00c800006f34783b */ /* 0x000f260000004200 */
[----:B------:R-:W-:Y:S04]  /*88a0*/  MUFU.EX2 R177, R177 ;  /* 0x000000b100b17308 */ /* 0x000fe80000000800 */
[C---:B------:R-:W-:Y:S04]  /*88b0*/  HMMA.16816.F32 R24, R36.reuse, R48, R24 ;  /* 0x000000302418723c */ /* 0x040fe80000001818 */
[----:B------:R-:W5:Y:S04]  /*88c0*/  MUFU.EX2 R170, R170 ;  /* 0x000000aa00aa7308 */ /* 0x000f680000000800 */
[C---:B------:R-:W-:Y:S01]  /*88d0*/  HMMA.16816.F32 R20, R36.reuse, R50, R20 ;  /* 0x000000322414723c */ /* 0x040fe20000001814 */
[----:B------:R-:W5:Y:S03]  /*88e0*/  LDSM.16.MT88.4 R48, [R107+0xc800] ;  /* 0x00c800006b30783b */ /* 0x000f660000004200 */
[----:B------:R-:W-:Y:S04]  /*88f0*/  MUFU.EX2 R172, R172 ;  /* 0x000000ac00ac7308 */ /* 0x000fe80000000800 */
[C---:B------:R-:W-:Y:S04]  /*8900*/  HMMA.16816.F32 R16, R36.reuse, R40, R16 ;  /* 0x000000282410723c */ /* 0x040fe80000001810 */
[----:B------:R-:W5:Y:S04]  /*8910*/  MUFU.EX2 R181, R181 ;  /* 0x000000b500b57308 */ /* 0x000f680000000800 */
[----:B------:R-:W-:Y:S01]  /*8920*/  HMMA.16816.F32 R12, R36, R42, R12 ;  /* 0x0000002a240c723c */ /* 0x000fe2000000180c */
[----:B------:R-:W5:Y:S01]  /*8930*/  LDSM.16.MT88.4 R40, [R100+0xc800] ;  /* 0x00c800006428783b */ /* 0x000f620000004200 */
[----:B------:R-:W-:-:S02]  /*8940*/  F2FP.F16.F32.PACK_AB R36, R154, R163 ;  /* 0x000000a39a24723e */ /* 0x000fc400000000ff */
[----:B------:R-:W-:Y:S01]  /*8950*/  F2FP.F16.F32.PACK_AB R38, R165, R156 ;  /* 0x0000009ca526723e */ /* 0x000fe200000000ff */
[----:B------:R-:W-:Y:S01]  /*8960*/  MUFU.EX2 R176, R176 ;  /* 0x000000b000b07308 */ /* 0x000fe20000000800 */
[----:B-1----:R-:W-:Y:S01]  /*8970*/  F2FP.F16.F32.PACK_AB R37, R167, R158 ;  /* 0x0000009ea725723e */ /* 0x002fe200000000ff */
[----:B------:R-:W-:Y:S01]  /*8980*/  FADD.FTZ R158, R158, R161 ;  /* 0x000000a19e9e7221 */ /* 0x000fe20000010000 */
[----:B---3--:R-:W-:-:S03]  /*8990*/  F2FP.F16.F32.PACK_AB R39, R169, R168 ;  /* 0x000000a8a927723e */ /* 0x008fc600000000ff */
[----:B------:R-:W-:Y:S02]  /*89a0*/  FADD.FTZ R167, R167, R158 ;  /* 0x0000009ea7a77221 */ /* 0x000fe40000010000 */
[----:B------:R-:W1:Y:S02]  /*89b0*/  MUFU.EX2 R183, R183 ;  /* 0x000000b700b77308 */ /* 0x000e640000000800 */
[----:B--2---:R-:W-:Y:S01]  /*89c0*/  HMMA.16816.F32 R32, R36, R44, R32 ;  /* 0x0000002c2420723c */ /* 0x004fe20000001820 */
[----:B------:R-:W-:-:S04]  /*89d0*/  FADD.FTZ R168, R168, R167 ;  /* 0x000000a7a8a87221 */ /* 0x000fc80000010000 */
[----:B------:R-:W-:Y:S01]  /*89e0*/  FADD.FTZ R169, R169, R168 ;  /* 0x000000a8a9a97221 */ /* 0x000fe20000010000 */
[----:B------:R-:W-:Y:S02]  /*89f0*/  MUFU.EX2 R184, R184 ;  /* 0x000000b800b87308 */ /* 0x000fe40000000800 */
[C---:B------:R-:W-:Y:S01]  /*8a00*/  HMMA.16816.F32 R28, R36.reuse, R46, R28 ;  /* 0x0000002e241c723c */ /* 0x040fe2000000181c */
[----:B------:R-:W2:Y:S05]  /*8a10*/  LDSM.16.MT88.4 R44, [R109+0xd000] ;  /* 0x00d000006d2c783b */ /* 0x000eaa0000004200 */
[----:B------:R-:W3:Y:S02]  /*8a20*/  MUFU.EX2 R185, R185 ;  /* 0x000000b900b97308 */ /* 0x000ee40000000800 */
[C---:B----4-:R-:W-:Y:S06]  /*8a30*/  HMMA.16816.F32 R8, R36.reuse, R52, R8 ;  /* 0x000000342408723c */ /* 0x050fec0000001808 */
[----:B------:R-:W-:Y:S02]  /*8a40*/  MUFU.EX2 R186, R186 ;  /* 0x000000ba00ba7308 */ /* 0x000fe40000000800 */
[C---:B------:R-:W-:Y:S01]  /*8a50*/  HMMA.16816.F32 R4, R36.reuse, R54, R4 ;  /* 0x000000362404723c */ /* 0x040fe20000001804 */
[----:B------:R-:W4:Y:S05]  /*8a60*/  LDSM.16.MT88.4 R52, [R111+0xd000] ;  /* 0x00d000006f34783b */ /* 0x000f2a0000004200 */
[----:B------:R-:W4:Y:S02]  /*8a70*/  MUFU.EX2 R197, R197 ;  /* 0x000000c500c57308 */ /* 0x000f240000000800 */
[C---:B-----5:R-:W-:Y:S06]  /*8a80*/  HMMA.16816.F32 R24, R36.reuse, R48, R24 ;  /* 0x000000302418723c */ /* 0x060fec0000001818 */
[----:B------:R-:W-:Y:S02]  /*8a90*/  MUFU.EX2 R194, R194 ;  /* 0x000000c200c27308 */ /* 0x000fe40000000800 */
[C---:B------:R-:W-:Y:S01]  /*8aa0*/  HMMA.16816.F32 R20, R36.reuse, R50, R20 ;  /* 0x000000322414723c */ /* 0x040fe20000001814 */
[----:B------:R-:W5:Y:S05]  /*8ab0*/  LDSM.16.MT88.4 R48, [R107+0xd000] ;  /* 0x00d000006b30783b */ /* 0x000f6a0000004200 */
[----:B------:R-:W5:Y:S02]  /*8ac0*/  MUFU.EX2 R187, R187 ;  /* 0x000000bb00bb7308 */ /* 0x000f640000000800 */
[C---:B------:R-:W-:Y:S06]  /*8ad0*/  HMMA.16816.F32 R16, R36.reuse, R40, R16 ;  /* 0x000000282410723c */ /* 0x040fec0000001810 */
[----:B------:R-:W-:Y:S02]  /*8ae0*/  MUFU.EX2 R182, R182 ;  /* 0x000000b600b67308 */ /* 0x000fe40000000800 */
[----:B------:R-:W-:Y:S01]  /*8af0*/  HMMA.16816.F32 R12, R36, R42, R12 ;  /* 0x0000002a240c723c */ /* 0x000fe2000000180c */
[----:B------:R-:W5:Y:S01]  /*8b00*/  LDSM.16.MT88.4 R40, [R100+0xd000] ;  /* 0x00d000006428783b */ /* 0x000f620000004200 */
[----:B------:R-:W-:-:S02]  /*8b10*/  F2FP.F16.F32.PACK_AB R36, R170, R177 ;  /* 0x000000b1aa24723e */ /* 0x000fc400000000ff */
[----:B------:R-:W-:Y:S02]  /*8b20*/  F2FP.F16.F32.PACK_AB R38, R181, R172 ;  /* 0x000000acb526723e */ /* 0x000fe400000000ff */
[----:B-1----:R-:W-:Y:S01]  /*8b30*/  F2FP.F16.F32.PACK_AB R37, R183, R176 ;  /* 0x000000b0b725723e */ /* 0x002fe200000000ff */
[----:B------:R-:W1:Y:S01]  /*8b40*/  MUFU.EX2 R195, R195 ;  /* 0x000000c300c37308 */ /* 0x000e620000000800 */
[----:B---3--:R-:W-:Y:S01]  /*8b50*/  F2FP.F16.F32.PACK_AB R39, R185, R184 ;  /* 0x000000b8b927723e */ /* 0x008fe200000000ff */
[----:B------:R-:W-:-:S04]  /*8b60*/  FADD.FTZ R176, R176, R169 ;  /* 0x000000a9b0b07221 */ /* 0x000fc80000010000 */
[----:B------:R-:W-:Y:S02]  /*8b70*/  FADD.FTZ R183, R183, R176 ;  /* 0x000000b0b7b77221 */ /* 0x000fe40000010000 */
[----:B--2---:R-:W-:Y:S01]  /*8b80*/  HMMA.16816.F32 R32, R36, R44, R32 ;  /* 0x0000002c2420723c */ /* 0x004fe20000001820 */
[----:B------:R-:W-:Y:S01]  /*8b90*/  MUFU.EX2 R178, R178 ;  /* 0x000000b200b27308 */ /* 0x000fe20000000800 */
[----:B------:R-:W-:-:S04]  /*8ba0*/  FADD.FTZ R184, R184, R183 ;  /* 0x000000b7b8b87221 */ /* 0x000fc80000010000 */
        /* <DEDUP_REMOVED lines=8> */
[----:B------:R-:W4:Y:S06]  /*8c30*/  MUFU.EX2 R175, R175 ;  /* 0x000000af00af7308 */ /* 0x000f2c0000000800 */
[C---:B-----5:R-:W-:Y:S02]  /*8c40*/  HMMA.16816.F32 R24, R36.reuse, R48, R24 ;  /* 0x000000302418723c */ /* 0x060fe40000001818 */
[----:B------:R-:W-:Y:S06]  /*8c50*/  MUFU.EX2 R173, R173 ;  /* 0x000000ad00ad7308 */ /* 0x000fec0000000800 */
[C---:B------:R-:W-:Y:S01]  /*8c60*/  HMMA.16816.F32 R20, R36.reuse, R50, R20 ;  /* 0x000000322414723c */ /* 0x040fe20000001814 */
[----:B------:R-:W5:Y:S01]  /*8c70*/  LDSM.16.MT88.4 R48, [R107+0xd800] ;  /* 0x00d800006b30783b */ /* 0x000f620000004200 */
[----:B------:R-:W-:Y:S06]  /*8c80*/  MUFU.EX2 R180, R180 ;  /* 0x000000b400b47308 */ /* 0x000fec0000000800 */
[C---:B------:R-:W-:Y:S02]  /*8c90*/  HMMA.16816.F32 R16, R36.reuse, R40, R16 ;  /* 0x000000282410723c */ /* 0x040fe40000001810 */
[----:B------:R-:W-:Y:S06]  /*8ca0*/  MUFU.EX2 R166, R166 ;  /* 0x000000a600a67308 */ /* 0x000fec0000000800 */
[----:B------:R-:W-:Y:S01]  /*8cb0*/  HMMA.16816.F32 R12, R36, R42, R12 ;  /* 0x0000002a240c723c */ /* 0x000fe2000000180c */
[----:B------:R-:W5:Y:S01]  /*8cc0*/  LDSM.16.MT88.4 R40, [R100+0xd800] ;  /* 0x00d800006428783b */ /* 0x000f620000004200 */
[----:B------:R-:W-:Y:S01]  /*8cd0*/  F2FP.F16.F32.PACK_AB R36, R197, R186 ;  /* 0x000000bac524723e */ /* 0x000fe200000000ff */
[----:B------:R-:W5:Y:S01]  /*8ce0*/  MUFU.EX2 R171, R171 ;  /* 0x000000ab00ab7308 */ /* 0x000f620000000800 */
[----:B------:R-:W-:-:S02]  /*8cf0*/  F2FP.F16.F32.PACK_AB R38, R187, R194 ;  /* 0x000000c2bb26723e */ /* 0x000fc400000000ff */
[----:B-1----:R-:W-:Y:S01]  /*8d00*/  F2FP.F16.F32.PACK_AB R37, R195, R182 ;  /* 0x000000b6c325723e */ /* 0x002fe200000000ff */
[----:B------:R-:W-:Y:S01]  /*8d10*/  FADD.FTZ R182, R182, R185 ;  /* 0x000000b9b6b67221 */ /* 0x000fe20000010000 */
[----:B---3--:R-:W-:-:S03]  /*8d20*/  F2FP.F16.F32.PACK_AB R39, R199, R178 ;  /* 0x000000b2c727723e */ /* 0x008fc600000000ff */
        /* <DEDUP_REMOVED lines=14> */
[----:B-----5:R-:W-:Y:S01]  /*8e10*/  HMMA.16816.F32 R24, R36, R48, R24 ;  /* 0x000000302418723c */ /* 0x020fe20000001818 */
[----:B------:R-:W-:-:S02]  /*8e20*/  F2FP.F16.F32.PACK_AB R48, R175, R174 ;  /* 0x000000aeaf30723e */ /* 0x000fc400000000ff */
[----:B------:R-:W-:Y:S01]  /*8e30*/  F2FP.F16.F32.PACK_AB R49, R171, R166 ;  /* 0x000000a6ab31723e */ /* 0x000fe200000000ff */
[----:B------:R-:W-:Y:S01]  /*8e40*/  MUFU.EX2 R164, R164 ;  /* 0x000000a400a47308 */ /* 0x000fe20000000800 */
[----:B------:R-:W-:-:S03]  /*8e50*/  FADD.FTZ R166, R166, R199 ;  /* 0x000000c7a6a67221 */ /* 0x000fc60000010000 */
[C---:B------:R-:W-:Y:S01]  /*8e60*/  HMMA.16816.F32 R20, R36.reuse, R50, R20 ;  /* 0x000000322414723c */ /* 0x040fe20000001814 */
[----:B------:R-:W-:Y:S01]  /*8e70*/  F2FP.F16.F32.PACK_AB R50, R180, R173 ;  /* 0x000000adb432723e */ /* 0x000fe200000000ff */
[----:B------:R-:W-:Y:S01]  /*8e80*/  FADD.FTZ R171, R171, R166 ;  /* 0x000000a6abab7221 */ /* 0x000fe20000010000 */
[C---:B-1----:R-:W-:Y:S01]  /*8e90*/  F2FP.F16.F32.PACK_AB R51, R179.reuse, R162 ;  /* 0x000000a2b333723e */ /* 0x042fe200000000ff */
[----:B------:R-:W-:Y:S02]  /*8ea0*/  MUFU.EX2 R82, R82 ;  /* 0x0000005200527308 */ /* 0x000fe40000000800 */
[----:B------:R-:W-:Y:S02]  /*8eb0*/  FADD.FTZ R162, R162, R171 ;  /* 0x000000aba2a27221 */ /* 0x000fe40000010000 */
[----:B------:R-:W-:Y:S02]  /*8ec0*/  HMMA.16816.F32 R16, R36, R40, R16 ;  /* 0x000000282410723c */ /* 0x000fe40000001810 */
[----:B------:R-:W-:-:S02]  /*8ed0*/  FADD.FTZ R179, R179, R162 ;  /* 0x000000a2b3b37221 */ /* 0x000fc40000010000 */
[----:B------:R-:W1:Y:S04]  /*8ee0*/  MUFU.EX2 R83, R83 ;  /* 0x0000005300537308 */ /* 0x000e680000000800 */
[----:B------:R-:W-:Y:S01]  /*8ef0*/  HMMA.16816.F32 R12, R36, R42, R12 ;  /* 0x0000002a240c723c */ /* 0x000fe2000000180c */
[----:B------:R-:W5:Y:S03]  /*8f00*/  LDSM.16.MT88.4 R36, [R100+0xe000] ;  /* 0x00e000006424783b */ /* 0x000f660000004200 */
[----:B------:R-:W-:Y:S01]  /*8f10*/  MUFU.EX2 R78, R78 ;  /* 0x0000004e004e7308 */ /* 0x000fe20000000800 */
[----:B------:R-:W3:Y:S03]  /*8f20*/  LDSM.16.MT88.4 R40, [R107+0xe000] ;  /* 0x00e000006b28783b */ /* 0x000ee60000004200 */
[C---:B--2---:R-:W-:Y:S04]  /*8f30*/  HMMA.16816.F32 R32, R48.reuse, R44, R32 ;  /* 0x0000002c3020723c */ /* 0x044fe80000001820 */
[----:B------:R-:W2:Y:S04]  /*8f40*/  MUFU.EX2 R79, R79 ;  /* 0x0000004f004f7308 */ /* 0x000ea80000000800 */
[C---:B------:R-:W-:Y:S01]  /*8f50*/  HMMA.16816.F32 R28, R48.reuse, R46, R28 ;  /* 0x0000002e301c723c */ /* 0x040fe2000000181c */
[----:B------:R-:W2:Y:S03]  /*8f60*/  LDSM.16.MT88.4 R44, [R111+0xe800] ;  /* 0x00e800006f2c783b */ /* 0x000ea60000004200 */
[----:B------:R-:W-:Y:S04]  /*8f70*/  MUFU.EX2 R72, R72 ;  /* 0x0000004800487308 */ /* 0x000fe80000000800 */
[C---:B----4-:R-:W-:Y:S04]  /*8f80*/  HMMA.16816.F32 R8, R48.reuse, R52, R8 ;  /* 0x000000343008723c */ /* 0x050fe80000001808 */
[----:B------:R-:W4:Y:S04]  /*8f90*/  MUFU.EX2 R73, R73 ;  /* 0x0000004900497308 */ /* 0x000f280000000800 */
[C---:B------:R-:W-:Y:S01]  /*8fa0*/  HMMA.16816.F32 R4, R48.reuse, R54, R4 ;  /* 0x000000363004723c */ /* 0x040fe20000001804 */
[----:B------:R-:W-:Y:S03]  /*8fb0*/  LDSM.16.MT88.4 R52, [R109+0xe800] ;  /* 0x00e800006d34783b */ /* 0x000fe60000004200 */
[----:B------:R-:W-:Y:S04]  /*8fc0*/  MUFU.EX2 R68, R68 ;  /* 0x0000004400447308 */ /* 0x000fe80000000800 */
[C---:B-----5:R-:W-:Y:S04]  /*8fd0*/  HMMA.16816.F32 R16, R48.reuse, R36, R16 ;  /* 0x000000243010723c */ /* 0x060fe80000001810 */
[----:B------:R-:W5:Y:S04]  /*8fe0*/  MUFU.EX2 R69, R69 ;  /* 0x0000004500457308 */ /* 0x000f680000000800 */
[C---:B------:R-:W-:Y:S01]  /*8ff0*/  HMMA.16816.F32 R12, R48.reuse, R38, R12 ;  /* 0x00000026300c723c */ /* 0x040fe2000000180c */
[----:B------:R-:W4:Y:S03]  /*9000*/  LDSM.16.MT88.4 R36, [R107+0xe800] ;  /* 0x00e800006b24783b */ /* 0x000f260000004200 */
[----:B------:R-:W-:Y:S04]  /*9010*/  MUFU.EX2 R74, R74 ;  /* 0x0000004a004a7308 */ /* 0x000fe80000000800 */
[----:B---3--:R-:W-:Y:S01]  /*9020*/  HMMA.16816.F32 R24, R48, R40, R24 ;  /* 0x000000283018723c */ /* 0x008fe20000001818 */
[----:B------:R-:W-:-:S02]  /*9030*/  F2FP.F16.F32.PACK_AB R40, R160, R159 ;  /* 0x0000009fa028723e */ /* 0x000fc400000000ff */
[----:B-1----:R-:W-:Y:S01]  /*9040*/  F2FP.F16.F32.PACK_AB R41, R83, R82 ;  /* 0x000000525329723e */ /* 0x002fe200000000ff */
[----:B------:R-:W1:Y:S01]  /*9050*/  MUFU.EX2 R75, R75 ;  /* 0x0000004b004b7308 */ /* 0x000e620000000800 */
[----:B------:R-:W-:-:S03]  /*9060*/  FADD.FTZ R82, R82, R179 ;  /* 0x000000b352527221 */ /* 0x000fc60000010000 */
[----:B------:R-:W-:Y:S01]  /*9070*/  HMMA.16816.F32 R20, R48, R42, R20 ;  /* 0x0000002a3014723c */ /* 0x000fe20000001814 */
[----:B------:R-:W-:Y:S01]  /*9080*/  F2FP.F16.F32.PACK_AB R42, R164, R151 ;  /* 0x00000097a42a723e */ /* 0x000fe200000000ff */
[----:B------:R-:W3:Y:S01]  /*9090*/  LDSM.16.MT88.4 R48, [R100+0xe800] ;  /* 0x00e800006430783b */ /* 0x000ee20000004200 */
[----:B--2---:R-:W-:Y:S01]  /*90a0*/  F2FP.F16.F32.PACK_AB R43, R79, R78 ;  /* 0x0000004e4f2b723e */ /* 0x004fe200000000ff */
[----:B------:R-:W-:Y:S01]  /*90b0*/  MUFU.EX2 R70, R70 ;  /* 0x0000004600467308 */ /* 0x000fe20000000800 */
[----:B------:R-:W-:-:S04]  /*90c0*/  FADD.FTZ R83, R83, R82 ;  /* 0x0000005253537221 */ /* 0x000fc80000010000 */
[----:B------:R-:W-:Y:S01]  /*90d0*/  FADD.FTZ R78, R78, R83 ;  /* 0x000000534e4e7221 */ /* 0x000fe20000010000 */
[----:B------:R-:W-:Y:S02]  /*90e0*/  HMMA.16816.F32 R8, R40, R44, R8 ;  /* 0x0000002c2808723c */ /* 0x000fe40000001808 */
[----:B------:R-:W2:Y:S01]  /*90f0*/  MUFU.EX2 R71, R71 ;  /* 0x0000004700477308 */ /* 0x000ea20000000800 */
[----:B------:R-:W-:-:S05]  /*9100*/  FADD.FTZ R79, R79, R78 ;  /* 0x0000004e4f4f7221 */ /* 0x000fca0000010000 */
[C---:B------:R-:W-:Y:S01]  /*9110*/  HMMA.16816.F32 R4, R40.reuse, R46, R4 ;  /* 0x0000002e2804723c */ /* 0x040fe20000001804 */
[----:B------:R-:W2:Y:S01]  /*9120*/  LDSM.16.MT88.4 R44, [R111+0xf000] ;  /* 0x00f000006f2c783b */ /* 0x000ea20000004200 */
[----:B------:R-:W-:Y:S06]  /*9130*/  MUFU.EX2 R64, R64 ;  /* 0x0000004000407308 */ /* 0x000fec0000000800 */
[C---:B----4-:R-:W-:Y:S02]  /*9140*/  HMMA.16816.F32 R24, R40.reuse, R36, R24 ;  /* 0x000000242818723c */ /* 0x050fe40000001818 */
[----:B------:R-:W4:Y:S06]  /*9150*/  MUFU.EX2 R65, R65 ;  /* 0x0000004100417308 */ /* 0x000f2c0000000800 */
[C---:B------:R-:W-:Y:S01]  /*9160*/  HMMA.16816.F32 R20, R40.reuse, R38, R20 ;  /* 0x000000262814723c */ /* 0x040fe20000001814 */
[----:B------:R-:W4:Y:S01]  /*9170*/  LDSM.16.MT88.4 R36, [R107+0xf000] ;  /* 0x00f000006b24783b */ /* 0x000f220000004200 */
[----:B------:R-:W-:Y:S06]  /*9180*/  MUFU.EX2 R60, R60 ;  /* 0x0000003c003c7308 */ /* 0x000fec0000000800 */
[C---:B------:R-:W-:Y:S02]  /*9190*/  HMMA.16816.F32 R32, R40.reuse, R52, R32 ;  /* 0x000000342820723c */ /* 0x040fe40000001820 */
[----:B------:R-:W4:Y:S06]  /*91a0*/  MUFU.EX2 R61, R61 ;  /* 0x0000003d003d7308 */ /* 0x000f2c0000000800 */
[C---:B------:R-:W-:Y:S01]  /*91b0*/  HMMA.16816.F32 R28, R40.reuse, R54, R28 ;  /* 0x00000036281c723c */ /* 0x040fe2000000181c */
[----:B------:R-:W4:Y:S01]  /*91c0*/  LDSM.16.MT88.4 R52, [R109+0xf000] ;  /* 0x00f000006d34783b */ /* 0x000f220000004200 */
[----:B------:R-:W-:Y:S06]  /*91d0*/  MUFU.EX2 R66, R66 ;  /* 0x0000004200427308 */ /* 0x000fec0000000800 */
[C---:B---3--:R-:W-:Y:S02]  /*91e0*/  HMMA.16816.F32 R16, R40.reuse, R48, R16 ;  /* 0x000000302810723c */ /* 0x048fe40000001810 */
[----:B------:R-:W3:Y:S06]  /*91f0*/  MUFU.EX2 R67, R67 ;  /* 0x0000004300437308 */ /* 0x000eec0000000800 */
[----:B------:R-:W-:Y:S01]  /*9200*/  HMMA.16816.F32 R12, R40, R50, R12 ;  /* 0x00000032280c723c */ /* 0x000fe2000000180c */
[----:B------:R-:W-:Y:S01]  /*9210*/  F2FP.F16.F32.PACK_AB R40, R73, R72 ;  /* 0x000000484928723e */ /* 0x000fe200000000ff */
[----:B------:R-:W3:Y:S01]  /*9220*/  LDSM.16.MT88.4 R48, [R100+0xf000] ;  /* 0x00f000006430783b */ /* 0x000ee20000004200 */
[----:B-----5:R-:W-:Y:S01]  /*9230*/  F2FP.F16.F32.PACK_AB R42, R69, R68 ;  /* 0x00000044452a723e */ /* 0x020fe200000000ff */
[----:B------:R-:W-:Y:S01]  /*9240*/  MUFU.EX2 R62, R62 ;  /* 0x0000003e003e7308 */ /* 0x000fe20000000800 */
[----:B-1----:R-:W-:Y:S01]  /*9250*/  F2FP.F16.F32.PACK_AB R41, R75, R74 ;  /* 0x0000004a4b29723e */ /* 0x002fe200000000ff */
[----:B------:R-:W-:Y:S01]  /*9260*/  FADD.FTZ R74, R74, R79 ;  /* 0x0000004f4a4a7221 */ /* 0x000fe20000010000 */
[----:B--2---:R-:W-:-:S03]  /*9270*/  F2FP.F16.F32.PACK_AB R43, R71, R70 ;  /* 0x00000046472b723e */ /* 0x004fc600000000ff */
[----:B------:R-:W-:Y:S02]  /*9280*/  FADD.FTZ R75, R75, R74 ;  /* 0x0000004a4b4b7221 */ /* 0x000fe40000010000 */
[----:B------:R-:W1:Y:S02]  /*9290*/  MUFU.EX2 R63, R63 ;  /* 0x0000003f003f7308 */ /* 0x000e640000000800 */
[----:B------:R-:W-:Y:S01]  /*92a0*/  HMMA.16816.F32 R8, R40, R44, R8 ;  /* 0x0000002c2808723c */ /* 0x000fe20000001808 */
[----:B------:R-:W-:-:S04]  /*92b0*/  FADD.FTZ R70, R70, R75 ;  /* 0x0000004b46467221 */ /* 0x000fc80000010000 */
[----:B------:R-:W-:Y:S01]  /*92c0*/  FADD.FTZ R71, R71, R70 ;  /* 0x0000004647477221 */ /* 0x000fe20000010000 */
[----:B------:R-:W-:Y:S02]  /*92d0*/  MUFU.EX2 R56, R56 ;  /* 0x0000003800387308 */ /* 0x000fe40000000800 */
[C---:B------:R-:W-:Y:S01]  /*92e0*/  HMMA.16816.F32 R4, R40.reuse, R46, R4 ;  /* 0x0000002e2804723c */ /* 0x040fe20000001804 */
[----:B------:R-:W2:Y:S05]  /*92f0*/  LDSM.16.MT88.4 R44, [R111+0xf800] ;  /* 0x00f800006f2c783b */ /* 0x000eaa0000004200 */
[----:B------:R-:W5:Y:S02]  /*9300*/  MUFU.EX2 R57, R57 ;  /* 0x0000003900397308 */ /* 0x000f640000000800 */
[C---:B----4-:R-:W-:Y:S06]  /*9310*/  HMMA.16816.F32 R24, R40.reuse, R36, R24 ;  /* 0x000000242818723c */ /* 0x050fec0000001818 */
[----:B------:R-:W-:Y:S02]  /*9320*/  MUFU.EX2 R76, R76 ;  /* 0x0000004c004c7308 */ /* 0x000fe40000000800 */
[C---:B------:R-:W-:Y:S01]  /*9330*/  HMMA.16816.F32 R20, R40.reuse, R38, R20 ;  /* 0x000000262814723c */ /* 0x040fe20000001814 */
[----:B------:R-:W4:Y:S05]  /*9340*/  LDSM.16.MT88.4 R36, [R107+0xf800] ;  /* 0x00f800006b24783b */ /* 0x000f2a0000004200 */
[----:B------:R-:W5:Y:S02]  /*9350*/  MUFU.EX2 R77, R77 ;  /* 0x0000004d004d7308 */ /* 0x000f640000000800 */
[C---:B------:R-:W-:Y:S06]  /*9360*/  HMMA.16816.F32 R32, R40.reuse, R52, R32 ;  /* 0x000000342820723c */ /* 0x040fec0000001820 */
[----:B------:R-:W-:Y:S02]  /*9370*/  MUFU.EX2 R58, R58 ;  /* 0x0000003a003a7308 */ /* 0x000fe40000000800 */
[C---:B------:R-:W-:Y:S01]  /*9380*/  HMMA.16816.F32 R28, R40.reuse, R54, R28 ;  /* 0x00000036281c723c */ /* 0x040fe2000000181c */
[----:B------:R-:W5:Y:S05]  /*9390*/  LDSM.16.MT88.4 R52, [R109+0xf800] ;  /* 0x00f800006d34783b */ /* 0x000f6a0000004200 */
[----:B------:R-:W5:Y:S02]  /*93a0*/  MUFU.EX2 R59, R59 ;  /* 0x0000003b003b7308 */ /* 0x000f640000000800 */
[C---:B---3--:R-:W-:Y:S06]  /*93b0*/  HMMA.16816.F32 R16, R40.reuse, R48, R16 ;  /* 0x000000302810723c */ /* 0x048fec0000001810 */
[----:B------:R-:W-:Y:S02]  /*93c0*/  MUFU.EX2 R80, R80 ;  /* 0x0000005000507308 */ /* 0x000fe40000000800 */
[----:B------:R-:W-:Y:S01]  /*93d0*/  HMMA.16816.F32 R12, R40, R50, R12 ;  /* 0x00000032280c723c */ /* 0x000fe2000000180c */
[----:B------:R-:W-:Y:S01]  /*93e0*/  F2FP.F16.F32.PACK_AB R40, R65, R64 ;  /* 0x000000404128723e */ /* 0x000fe200000000ff */
[----:B------:R-:W3:Y:S01]  /*93f0*/  LDSM.16.MT88.4 R48, [R100+0xf800] ;  /* 0x00f800006430783b */ /* 0x000ee20000004200 */
[----:B------:R-:W-:-:S02]  /*9400*/  F2FP.F16.F32.PACK_AB R42, R61, R60 ;  /* 0x0000003c3d2a723e */ /* 0x000fc400000000ff */
[----:B------:R-:W-:Y:S01]  /*9410*/  F2FP.F16.F32.PACK_AB R41, R67, R66 ;  /* 0x000000424329723e */ /* 0x000fe200000000ff */
[----:B------:R-:W3:Y:S01]  /*9420*/  MUFU.EX2 R81, R81 ;  /* 0x0000005100517308 */ /* 0x000ee20000000800 */
[----:B-1----:R-:W-:Y:S01]  /*9430*/  F2FP.F16.F32.PACK_AB R43, R63, R62 ;  /* 0x0000003e3f2b723e */ /* 0x002fe200000000ff */
[----:B------:R-:W-:-:S04]  /*9440*/  FADD.FTZ R66, R66, R71 ;  /* 0x0000004742427221 */ /* 0x000fc80000010000 */
[----:B------:R-:W-:Y:S02]  /*9450*/  FADD.FTZ R67, R67, R66 ;  /* 0x0000004243437221 */ /* 0x000fe40000010000 */
[----:B--2---:R-:W-:Y:S01]  /*9460*/  HMMA.16816.F32 R8, R40, R44, R8 ;  /* 0x0000002c2808723c */ /* 0x004fe20000001808 */
[----:B------:R-:W-:Y:S01]  /*9470*/  MUFU.EX2 R84, R84 ;  /* 0x0000005400547308 */ /* 0x000fe20000000800 */
[----:B------:R-:W-:-:S04]  /*9480*/  FADD.FTZ R62, R62, R67 ;  /* 0x000000433e3e7221 */ /* 0x000fc80000010000 */
[----:B------:R-:W-:Y:S02]  /*9490*/  FADD.FTZ R63, R63, R62 ;  /* 0x0000003e3f3f7221 */ /* 0x000fe40000010000 */
[C---:B------:R-:W-:Y:S01]  /*94a0*/  HMMA.16816.F32 R4, R40.reuse, R46, R4 ;  /* 0x0000002e2804723c */ /* 0x040fe20000001804 */
[----:B------:R-:W1:Y:S01]  /*94b0*/  LDSM.16.MT88.4 R44, [R111+0x10000] ;  /* 0x010000006f2c783b */ /* 0x000e620000004200 */
[----:B------:R-:W-:Y:S06]  /*94c0*/  MUFU.EX2 R85, R85 ;  /* 0x0000005500557308 */ /* 0x000fec0000000800 */
[C---:B----4-:R-:W-:Y:S02]  /*94d0*/  HMMA.16816.F32 R24, R40.reuse, R36, R24 ;  /* 0x000000242818723c */ /* 0x050fe40000001818 */
[----:B------:R-:W-:Y:S06]  /*94e0*/  MUFU.EX2 R88, R88 ;  /* 0x0000005800587308 */ /* 0x000fec0000000800 */
[C---:B------:R-:W-:Y:S01]  /*94f0*/  HMMA.16816.F32 R20, R40.reuse, R38, R20 ;  /* 0x000000262814723c */ /* 0x040fe20000001814 */
[----:B------:R-:W2:Y:S01]  /*9500*/  LDSM.16.MT88.4 R36, [R107+0x10000] ;  /* 0x010000006b24783b */ /* 0x000ea20000004200 */
[----:B------:R-:W-:Y:S06]  /*9510*/  MUFU.EX2 R89, R89 ;  /* 0x0000005900597308 */ /* 0x000fec0000000800 */
[C---:B-----5:R-:W-:Y:S02]  /*9520*/  HMMA.16816.F32 R32, R40.reuse, R52, R32 ;  /* 0x000000342820723c */ /* 0x060fe40000001820 */
[----:B------:R-:W-:Y:S06]  /*9530*/  MUFU.EX2 R94, R94 ;  /* 0x0000005e005e7308 */ /* 0x000fec0000000800 */
[C---:B------:R-:W-:Y:S01]  /*9540*/  HMMA.16816.F32 R28, R40.reuse, R54, R28 ;  /* 0x00000036281c723c */ /* 0x040fe2000000181c */
[----:B------:R-:W4:Y:S01]  /*9550*/  LDSM.16.MT88.4 R52, [R109+0x10000] ;  /* 0x010000006d34783b */ /* 0x000f220000004200 */
[----:B------:R-:W5:Y:S06]  /*9560*/  MUFU.EX2 R95, R95 ;  /* 0x0000005f005f7308 */ /* 0x000f6c0000000800 */
[C---:B---3--:R-:W-:Y:S02]  /*9570*/  HMMA.16816.F32 R16, R40.reuse, R48, R16 ;  /* 0x000000302810723c */ /* 0x048fe40000001810 */
[----:B------:R-:W-:Y:S06]  /*9580*/  MUFU.EX2 R96, R96 ;  /* 0x0000006000607308 */ /* 0x000fec0000000800 */
[----:B------:R-:W-:Y:S01]  /*9590*/  HMMA.16816.F32 R12, R40, R50, R12 ;  /* 0x00000032280c723c */ /* 0x000fe2000000180c */
[----:B------:R-:W-:Y:S01]  /*95a0*/  F2FP.F16.F32.PACK_AB R40, R57, R56 ;  /* 0x000000383928723e */ /* 0x000fe200000000ff */
[----:B------:R-:W-:Y:S01]  /*95b0*/  LDSM.16.MT88.4 R48, [R111+0x10800] ;  /* 0x010800006f30783b */ /* 0x000fe20000004200 */
[----:B------:R-:W-:Y:S01]  /*95c0*/  F2FP.F16.F32.PACK_AB R42, R77, R76 ;  /* 0x0000004c4d2a723e */ /* 0x000fe200000000ff */
[----:B------:R-:W-:Y:S01]  /*95d0*/  MUFU.EX2 R247, R247 ;  /* 0x000000f700f77308 */ /* 0x000fe20000000800 */
[----:B------:R-:W-:Y:S01]  /*95e0*/  F2FP.F16.F32.PACK_AB R41, R59, R58 ;  /* 0x0000003a3b29723e */ /* 0x000fe200000000ff */
[----:B------:R-:W-:Y:S01]  /*95f0*/  FADD.FTZ R58, R58, R63 ;  /* 0x0000003f3a3a7221 */ /* 0x000fe20000010000 */
[----:B------:R-:W-:-:S02]  /*9600*/  F2FP.F16.F32.PACK_AB R43, R81, R80 ;  /* 0x00000050512b723e */ /* 0x000fc400000000ff */
[----:B-----5:R-:W-:Y:S01]  /*9610*/  F2FP.F16.F32.PACK_AB R152, R95, R94 ;  /* 0x0000005e5f98723e */ /* 0x020fe200000000ff */
[----:B------:R-:W-:-:S04]  /*9620*/  FADD.FTZ R59, R59, R58 ;  /* 0x0000003a3b3b7221 */ /* 0x000fc80000010000 */
[----:B-1----:R-:W-:Y:S01]  /*9630*/  HMMA.16816.F32 R8, R40, R44, R8 ;  /* 0x0000002c2808723c */ /* 0x002fe20000001808 */
[----:B------:R-:W-:-:S04]  /*9640*/  FADD.FTZ R80, R80, R59 ;  /* 0x0000003b50507221 */ /* 0x000fc80000010000 */
[----:B------:R-:W-:-:S03]  /*9650*/  FADD.FTZ R81, R81, R80 ;  /* 0x0000005051517221 */ /* 0x000fc60000010000 */
[C---:B------:R-:W-:Y:S01]  /*9660*/  HMMA.16816.F32 R4, R40.reuse, R46, R4 ;  /* 0x0000002e2804723c */ /* 0x040fe20000001804 */
[----:B------:R-:W1:Y:S07]  /*9670*/  LDSM.16.MT88.4 R44, [R100+0x10000] ;  /* 0x01000000642c783b */ /* 0x000e6e0000004200 */
[C---:B--2---:R-:W-:Y:S08]  /*9680*/  HMMA.16816.F32 R24, R40.reuse, R36, R24 ;  /* 0x000000242818723c */ /* 0x044ff00000001818 */
[C---:B------:R-:W-:Y:S01]  /*9690*/  HMMA.16816.F32 R20, R40.reuse, R38, R20 ;  /* 0x000000262814723c */ /* 0x040fe20000001814 */
[----:B------:R-:W2:Y:S07]  /*96a0*/  LDSM.16.MT88.4 R36, [R109+0x10800] ;  /* 0x010800006d24783b */ /* 0x000eae0000004200 */
[C---:B----4-:R-:W-:Y:S01]  /*96b0*/  HMMA.16816.F32 R32, R40.reuse, R52, R32 ;  /* 0x000000342820723c */ /* 0x050fe20000001820 */
[--C-:B------:R-:W-:Y:S01]  /*96c0*/  FFMA.FTZ R52, R86, UR4, -R117.reuse ;  /* 0x0000000456347c23 */ /* 0x100fe20008010875 */
[--C-:B------:R-:W-:Y:S01]  /*96d0*/  FFMA.FTZ R53, R87, UR4, -R117.reuse ;  /* 0x0000000457357c23 */ /* 0x100fe20008010875 */
[--C-:B------:R-:W-:Y:S01]  /*96e0*/  FFMA.FTZ R86, R90, UR4, -R120.reuse ;  /* 0x000000045a567c23 */ /* 0x100fe20008010878 */
[--C-:B------:R-:W-:Y:S01]  /*96f0*/  FFMA.FTZ R90, R92, UR4, -R120.reuse ;  /* 0x000000045c5a7c23 */ /* 0x100fe20008010878 */
[--C-:B------:R-:W-:Y:S01]  /*9700*/  FFMA.FTZ R92, R102, UR4, -R117.reuse ;  /* 0x00000004665c7c23 */ /* 0x100fe20008010875 */
[--C-:B------:R-:W-:Y:S01]  /*9710*/  FFMA.FTZ R87, R91, UR4, -R120.reuse ;  /* 0x000000045b577c23 */ /* 0x100fe20008010878 */
[----:B------:R-:W-:Y:S01]  /*9720*/  MUFU.EX2 R52, R52 ;  /* 0x0000003400347308 */ /* 0x000fe20000000800 */
[----:B------:R-:W-:Y:S01]  /*9730*/  HMMA.16816.F32 R28, R40, R54, R28 ;  /* 0x00000036281c723c */ /* 0x000fe2000000181c */
[--C-:B------:R-:W-:Y:S01]  /*9740*/  FFMA.FTZ R54, R98, UR4, -R117.reuse ;  /* 0x0000000462367c23 */ /* 0x100fe20008010875 */
[--C-:B------:R-:W-:Y:S01]  /*9750*/  FFMA.FTZ R55, R99, UR4, -R117.reuse ;  /* 0x0000000463377c23 */ /* 0x100fe20008010875 */
[----:B------:R-:W-:Y:S01]  /*9760*/  FFMA.FTZ R91, R93, UR4, -R120 ;  /* 0x000000045d5b7c23 */ /* 0x000fe20008010878 */
[--C-:B------:R-:W-:Y:S01]  /*9770*/  FFMA.FTZ R93, R101, UR4, -R117.reuse ;  /* 0x00000004655d7c23 */ /* 0x100fe20008010875 */
[----:B------:R-:W-:-:S02]  /*9780*/  FFMA.FTZ R99, R103, UR4, -R117 ;  /* 0x0000000467637c23 */ /* 0x000fc40008010875 */
[----:B------:R-:W3:Y:S01]  /*9790*/  MUFU.EX2 R53, R53 ;  /* 0x0000003500357308 */ /* 0x000ee20000000800 */
[----:B-1----:R-:W-:Y:S01]  /*97a0*/  HMMA.16816.F32 R16, R40, R44, R16 ;  /* 0x0000002c2810723c */ /* 0x002fe20000001810 */
[----:B------:R-:W-:-:S06]  /*97b0*/  F2FP.F16.F32.PACK_AB R44, R85, R84 ;  /* 0x00000054552c723e */ /* 0x000fcc00000000ff */
[----:B------:R-:W-:Y:S01]  /*97c0*/  MUFU.EX2 R54, R54 ;  /* 0x0000003600367308 */ /* 0x000fe20000000800 */
[----:B------:R-:W-:Y:S01]  /*97d0*/  HMMA.16816.F32 R12, R40, R46, R12 ;  /* 0x0000002e280c723c */ /* 0x000fe2000000180c */
[----:B------:R-:W1:Y:S01]  /*97e0*/  LDSM.16.MT88.4 R40, [R107+0x10800] ;  /* 0x010800006b28783b */ /* 0x000e620000004200 */
[----:B------:R-:W-:-:S05]  /*97f0*/  F2FP.F16.F32.PACK_AB R46, R89, R88 ;  /* 0x00000058592e723e */ /* 0x000fca00000000ff */
[----:B------:R-:W4:Y:S01]  /*9800*/  MUFU.EX2 R55, R55 ;  /* 0x0000003700377308 */ /* 0x000f220000000800 */
[----:B---3--:R-:W-:Y:S01]  /*9810*/  F2FP.F16.F32.PACK_AB R45, R53, R52 ;  /* 0x00000034352d723e */ /* 0x008fe200000000ff */
[----:B------:R-:W-:-:S04]  /*9820*/  FADD.FTZ R52, R52, R81 ;  /* 0x0000005134347221 */ /* 0x000fc80000010000 */
[----:B------:R-:W-:Y:S02]  /*9830*/  FADD.FTZ R53, R53, R52 ;  /* 0x0000003435357221 */ /* 0x000fe40000010000 */
[----:B------:R-:W-:Y:S08]  /*9840*/  MUFU.EX2 R86, R86 ;  /* 0x0000005600567308 */ /* 0x000ff00000000800 */
[----:B------:R-:W3:Y:S01]  /*9850*/  MUFU.EX2 R87, R87 ;  /* 0x0000005700577308 */ /* 0x000ee20000000800 */
[----:B----4-:R-:W-:Y:S01]  /*9860*/  F2FP.F16.F32.PACK_AB R47, R55, R54 ;  /* 0x00000036372f723e */ /* 0x010fe200000000ff */
[----:B------:R-:W-:-:S04]  /*9870*/  FADD.FTZ R54, R54, R53 ;  /* 0x0000003536367221 */ /* 0x000fc80000010000 */
[----:B------:R-:W-:Y:S02]  /*9880*/  FADD.FTZ R55, R55, R54 ;  /* 0x0000003637377221 */ /* 0x000fe40000010000 */
[C---:B------:R-:W-:Y:S01]  /*9890*/  HMMA.16816.F32 R8, R44.reuse, R48, R8 ;  /* 0x000000302c08723c */ /* 0x040fe20000001808 */
[----:B------:R-:W-:Y:S07]  /*98a0*/  MUFU.EX2 R90, R90 ;  /* 0x0000005a005a7308 */ /* 0x000fee0000000800 */
[C---:B------:R-:W-:Y:S01]  /*98b0*/  HMMA.16816.F32 R4, R44.reuse, R50, R4 ;  /* 0x000000322c04723c */ /* 0x040fe20000001804 */
[----:B------:R-:W4:Y:S01]  /*98c0*/  LDSM.16.MT88.4 R48, [R100+0x10800] ;  /* 0x010800006430783b */ /* 0x000f220000004200 */
[----:B------:R-:W5:Y:S06]  /*98d0*/  MUFU.EX2 R91, R91 ;  /* 0x0000005b005b7308 */ /* 0x000f6c0000000800 */
[----:B--2---:R-:W-:Y:S01]  /*98e0*/  HMMA.16816.F32 R32, R44, R36, R32 ;  /* 0x000000242c20723c */ /* 0x004fe20000001820 */
[----:B------:R-:W-:Y:S01]  /*98f0*/  FADD.FTZ R37, R149, R140 ;  /* 0x0000008c95257221 */ /* 0x000fe20000010000 */
[----:B------:R-:W-:Y:S01]  /*9900*/  MUFU.EX2 R92, R92 ;  /* 0x0000005c005c7308 */ /* 0x000fe20000000800 */
[----:B------:R-:W-:Y:S02]  /*9910*/  LDSM.16.MT88.4 R140, [R109+0x11800] ;  /* 0x011800006d8c783b */ /* 0x000fe40000004200 */
[----:B------:R-:W-:-:S03]  /*9920*/  FADD.FTZ R37, R146, R37 ;  /* 0x0000002592257221 */ /* 0x000fc60000010000 */
[----:B-1----:R-:W-:Y:S01]  /*9930*/  HMMA.16816.F32 R24, R44, R40, R24 ;  /* 0x000000282c18723c */ /* 0x002fe20000001818 */
[----:B------:R-:W-:Y:S01]  /*9940*/  FADD.FTZ R98, R148, R37 ;  /* 0x0000002594627221 */ /* 0x000fe20000010000 */
[----:B------:R-:W1:Y:S03]  /*9950*/  MUFU.EX2 R93, R93 ;  /* 0x0000005d005d7308 */ /* 0x000e660000000800 */
[----:B------:R-:W-:-:S03]  /*9960*/  FADD.FTZ R98, R155, R98 ;  /* 0x000000629b627221 */ /* 0x000fc60000010000 */
[C---:B------:R-:W-:Y:S01]  /*9970*/  HMMA.16816.F32 R20, R44.reuse, R42, R20 ;  /* 0x0000002a2c14723c */ /* 0x040fe20000001814 */
[----:B------:R-:W-:Y:S01]  /*9980*/  FADD.FTZ R41, R163, R98 ;  /* 0x00000062a3297221 */ /* 0x000fe20000010000 */
[----:B------:R-:W-:Y:S01]  /*9990*/  FFMA.FTZ R98, R104, UR4, -R117 ;  /* 0x0000000468627c23 */ /* 0x000fe20008010875 */
[----:B------:R-:W-:Y:S02]  /*99a0*/  MUFU.EX2 R99, R99 ;  /* 0x0000006300637308 */ /* 0x000fe40000000800 */
[----:B------:R-:W-:Y:S01]  /*99b0*/  FADD.FTZ R41, R154, R41 ;  /* 0x000000299a297221 */ /* 0x000fe20000010000 */
[----:B------:R-:W-:Y:S02]  /*99c0*/  F2FP.F16.F32.PACK_AB R154, R247, R96 ;  /* 0x00000060f79a723e */ /* 0x000fe400000000ff */
[C---:B------:R-:W-:Y:S01]  /*99d0*/  HMMA.16816.F32 R28, R44.reuse, R38, R28 ;  /* 0x000000262c1c723c */ /* 0x040fe2000000181c */
[----:B------:R-:W-:Y:S01]  /*99e0*/  FADD.FTZ R102, R156, R41 ;  /* 0x000000299c667221 */ /* 0x000fe20000010000 */
[----:B------:R-:W2:Y:S01]  /*99f0*/  LDSM.16.MT88.4 R36, [R111+0x11000] ;  /* 0x011000006f24783b */ /* 0x000ea20000004200 */
[----:B------:R-:W1:Y:S02]  /*9a00*/  MUFU.EX2 R98, R98 ;  /* 0x0000006200627308 */ /* 0x000e640000000800 */
[----:B------:R-:W-:Y:S01]  /*9a10*/  FADD.FTZ R102, R165, R102 ;  /* 0x00000066a5667221 */ /* 0x000fe20000010000 */
[----:B------:R-:W2:Y:S02]  /*9a20*/  LDSM.16.MT88.4 R40, [R109+0x11000] ;  /* 0x011000006d28783b */ /* 0x000ea40000004200 */
[----:B----4-:R-:W-:Y:S01]  /*9a30*/  HMMA.16816.F32 R16, R44, R48, R16 ;  /* 0x000000302c10723c */ /* 0x010fe20000001810 */
[----:B------:R-:W-:Y:S01]  /*9a40*/  FADD.FTZ R49, R177, R102 ;  /* 0x00000066b1317221 */ /* 0x000fe20000010000 */
[----:B---3--:R-:W-:-:S03]  /*9a50*/  F2FP.F16.F32.PACK_AB R48, R87, R86 ;  /* 0x000000565730723e */ /* 0x008fc600000000ff */
[----:B------:R-:W-:-:S03]  /*9a60*/  FADD.FTZ R49, R170, R49 ;  /* 0x00000031aa317221 */ /* 0x000fc60000010000 */
[----:B------:R-:W-:Y:S01]  /*9a70*/  HMMA.16816.F32 R12, R44, R50, R12 ;  /* 0x000000322c0c723c */ /* 0x000fe2000000180c */
[----:B------:R-:W-:Y:S01]  /*9a80*/  FADD.FTZ R172, R172, R49 ;  /* 0x00000031acac7221 */ /* 0x000fe20000010000 */
[----:B-----5:R-:W-:Y:S01]  /*9a90*/  F2FP.F16.F32.PACK_AB R50, R91, R90 ;  /* 0x0000005a5b32723e */ /* 0x020fe200000000ff */
[----:B------:R-:W3:Y:S01]  /*9aa0*/  LDSM.16.MT88.4 R44, [R107+0x11000] ;  /* 0x011000006b2c783b */ /* 0x000ee20000004200 */
[----:B-1----:R-:W-:Y:S01]  /*9ab0*/  F2FP.F16.F32.PACK_AB R49, R93, R92 ;  /* 0x0000005c5d31723e */ /* 0x002fe200000000ff */
[----:B------:R-:W-:Y:S01]  /*9ac0*/  FADD.FTZ R181, R181, R172 ;  /* 0x000000acb5b57221 */ /* 0x000fe20000010000 */
[----:B------:R-:W-:Y:S01]  /*9ad0*/  F2FP.F16.F32.PACK_AB R51, R99, R98 ;  /* 0x000000626333723e */ /* 0x000fe200000000ff */
[----:B------:R-:W-:Y:S02]  /*9ae0*/  FADD.FTZ R92, R92, R55 ;  /* 0x000000375c5c7221 */ /* 0x000fe40000010000 */
[----:B------:R-:W-:Y:S02]  /*9af0*/  FADD.FTZ R186, R186, R181 ;  /* 0x000000b5baba7221 */ /* 0x000fe40000010000 */
[----:B------:R-:W-:-:S02]  /*9b00*/  FADD.FTZ R93, R93, R92 ;  /* 0x0000005c5d5d7221 */ /* 0x000fc40000010000 */
[----:B------:R-:W-:Y:S02]  /*9b10*/  FADD.FTZ R197, R197, R186 ;  /* 0x000000bac5c57221 */ /* 0x000fe40000010000 */
[----:B------:R-:W-:Y:S02]  /*9b20*/  FADD.FTZ R98, R98, R93 ;  /* 0x0000005d62627221 */ /* 0x000fe40000010000 */
[----:B------:R-:W-:Y:S02]  /*9b30*/  FADD.FTZ R194, R194, R197 ;  /* 0x000000c5c2c27221 */ /* 0x000fe40000010000 */
[----:B------:R-:W-:Y:S02]  /*9b40*/  FADD.FTZ R99, R99, R98 ;  /* 0x0000006263637221 */ /* 0x000fe40000010000 */
[----:B------:R-:W-:-:S04]  /*9b50*/  FADD.FTZ R187, R187, R194 ;  /* 0x000000c2bbbb7221 */ /* 0x000fc80000010000 */
[----:B------:R-:W-:Y:S01]  /*9b60*/  FADD.FTZ R174, R174, R187 ;  /* 0x000000bbaeae7221 */ /* 0x000fe20000010000 */
[----:B--2---:R-:W-:Y:S03]  /*9b70*/  HMMA.16816.F32 R8, R48, R36, R8 ;  /* 0x000000243008723c */ /* 0x004fe60000001808 */
[----:B------:R-:W-:-:S04]  /*9b80*/  FADD.FTZ R174, R175, R174 ;  /* 0x000000aeafae7221 */ /* 0x000fc80000010000 */
[----:B------:R-:W-:Y:S01]  /*9b90*/  FADD.FTZ R173, R173, R174 ;  /* 0x000000aeadad7221 */ /* 0x000fe20000010000 */
[----:B------:R-:W-:Y:S01]  /*9ba0*/  HMMA.16816.F32 R28, R48, R42, R28 ;  /* 0x0000002a301c723c */ /* 0x000fe2000000181c */
[----:B------:R-:W-:Y:S02]  /*9bb0*/  FFMA.FTZ R42, R108, UR4, -R117 ;  /* 0x000000046c2a7c23 */ /* 0x000fe40008010875 */
[----:B------:R-:W-:-:S04]  /*9bc0*/  FADD.FTZ R180, R180, R173 ;  /* 0x000000adb4b47221 */ /* 0x000fc80000010000 */
[----:B------:R-:W-:Y:S01]  /*9bd0*/  FADD.FTZ R159, R159, R180 ;  /* 0x000000b49f9f7221 */ /* 0x000fe20000010000 */
[C---:B------:R-:W-:Y:S01]  /*9be0*/  HMMA.16816.F32 R4, R48.reuse, R38, R4 ;  /* 0x000000263004723c */ /* 0x040fe20000001804 */
[----:B------:R-:W1:Y:S01]  /*9bf0*/  LDSM.16.MT88.4 R36, [R100+0x11000] ;  /* 0x011000006424783b */ /* 0x000e620000004200 */
[----:B------:R-:W-:Y:S01]  /*9c00*/  MUFU.EX2 R42, R42 ;  /* 0x0000002a002a7308 */ /* 0x000fe20000000800 */
[----:B------:R-:W-:Y:S02]  /*9c10*/  FADD.FTZ R160, R160, R159 ;  /* 0x0000009fa0a07221 */ /* 0x000fe40000010000 */
[----:B------:R-:W2:Y:S02]  /*9c20*/  LDSM.16.MT88.4 R156, [R107+0x11800] ;  /* 0x011800006b9c783b */ /* 0x000ea40000004200 */
[----:B------:R-:W-:Y:S01]  /*9c30*/  FADD.FTZ R43, R151, R160 ;  /* 0x000000a0972b7221 */ /* 0x000fe20000010000 */
[----:B------:R-:W-:Y:S01]  /*9c40*/  HMMA.16816.F32 R32, R48, R40, R32 ;  /* 0x000000283020723c */ /* 0x000fe20000001820 */
[----:B------:R-:W4:Y:S01]  /*9c50*/  LDSM.16.MT88.4 R100, [R100+0x11800] ;  /* 0x011800006464783b */ /* 0x000f220000004200 */
[----:B------:R-:W-:Y:S01]  /*9c60*/  FFMA.FTZ R40, R106, UR4, -R117 ;  /* 0x000000046a287c23 */ /* 0x000fe20008010875 */
[----:B------:R-:W-:Y:S01]  /*9c70*/  FADD.FTZ R43, R164, R43 ;  /* 0x0000002ba42b7221 */ /* 0x000fe20000010000 */
[----:B------:R-:W-:-:S03]  /*9c80*/  FFMA.FTZ R41, R105, UR4, -R117 ;  /* 0x0000000469297c23 */ /* 0x000fc60008010875 */
[----:B------:R-:W-:Y:S01]  /*9c90*/  FADD.FTZ R72, R72, R43 ;  /* 0x0000002b48487221 */ /* 0x000fe20000010000 */
[----:B------:R-:W-:Y:S01]  /*9ca0*/  FFMA.FTZ R43, R122, UR4, -R117 ;  /* 0x000000047a2b7c23 */ /* 0x000fe20008010875 */
[----:B------:R-:W-:Y:S01]  /*9cb0*/  MUFU.EX2 R40, R40 ;  /* 0x0000002800287308 */ /* 0x000fe20000000800 */
[----:B---3--:R-:W-:Y:S01]  /*9cc0*/  HMMA.16816.F32 R24, R48, R44, R24 ;  /* 0x0000002c3018723c */ /* 0x008fe20000001818 */
[----:B------:R-:W-:-:S04]  /*9cd0*/  FADD.FTZ R73, R73, R72 ;  /* 0x0000004849497221 */ /* 0x000fc80000010000 */
[----:B------:R-:W-:Y:S02]  /*9ce0*/  FADD.FTZ R68, R68, R73 ;  /* 0x0000004944447221 */ /* 0x000fe40000010000 */
[----:B------:R-:W3:Y:S01]  /*9cf0*/  MUFU.EX2 R41, R41 ;  /* 0x0000002900297308 */ /* 0x000ee20000000800 */
[----:B------:R-:W-:Y:S01]  /*9d00*/  HMMA.16816.F32 R20, R48, R46, R20 ;  /* 0x0000002e3014723c */ /* 0x000fe20000001814 */
[----:B------:R-:W-:-:S04]  /*9d10*/  FADD.FTZ R69, R69, R68 ;  /* 0x0000004445457221 */ /* 0x000fc80000010000 */
[----:B------:R-:W-:Y:S02]  /*9d20*/  FADD.FTZ R64, R64, R69 ;  /* 0x0000004540407221 */ /* 0x000fe40000010000 */
[----:B------:R-:W5:Y:S02]  /*9d30*/  MUFU.EX2 R43, R43 ;  /* 0x0000002b002b7308 */ /* 0x000f640000000800 */
[----:B------:R-:W-:-:S04]  /*9d40*/  FADD.FTZ R65, R65, R64 ;  /* 0x0000004041417221 */ /* 0x000fc80000010000 */
[----:B------:R-:W-:Y:S01]  /*9d50*/  FADD.FTZ R60, R60, R65 ;  /* 0x000000413c3c7221 */ /* 0x000fe20000010000 */
[----:B-1----:R-:W-:Y:S01]  /*9d60*/  HMMA.16816.F32 R16, R48, R36, R16 ;  /* 0x000000243010723c */ /* 0x002fe20000001810 */
[----:B---3--:R-:W-:Y:S02]  /*9d70*/  F2FP.F16.F32.PACK_AB R153, R41, R40 ;  /* 0x000000282999723e */ /* 0x008fe400000000ff */
[----:B------:R-:W-:Y:S01]  /*9d80*/  FADD.FTZ R61, R61, R60 ;  /* 0x0000003c3d3d7221 */ /* 0x000fe20000010000 */
[----:B------:R-:W-:-:S03]  /*9d90*/  FADD.FTZ R40, R40, R99 ;  /* 0x0000006328287221 */ /* 0x000fc60000010000 */
[----:B------:R-:W-:Y:S01]  /*9da0*/  FADD.FTZ R56, R56, R61 ;  /* 0x0000003d38387221 */ /* 0x000fe20000010000 */
[----:B------:R-:W-:Y:S01]  /*9db0*/  FADD.FTZ R41, R41, R40 ;  /* 0x0000002829297221 */ /* 0x000fe20000010000 */
[----:B------:R-:W-:Y:S01]  /*9dc0*/  HMMA.16816.F32 R12, R48, R38, R12 ;  /* 0x00000026300c723c */ /* 0x000fe2000000180c */
[----:B-----5:R-:W-:Y:S01]  /*9dd0*/  F2FP.F16.F32.PACK_AB R155, R43, R42 ;  /* 0x0000002a2b9b723e */ /* 0x020fe200000000ff */
[----:B------:R-:W-:Y:S01]  /*9de0*/  FADD.FTZ R57, R57, R56 ;  /* 0x0000003839397221 */ /* 0x000fe20000010000 */
[----:B------:R-:W-:-:S03]  /*9df0*/  FADD.FTZ R42, R42, R41 ;  /* 0x000000292a2a7221 */ /* 0x000fc60000010000 */
[----:B------:R-:W-:Y:S01]  /*9e00*/  FADD.FTZ R76, R76, R57 ;  /* 0x000000394c4c7221 */ /* 0x000fe20000010000 */
[----:B------:R-:W-:Y:S01]  /*9e10*/  FADD.FTZ R244, R43, R42 ;  /* 0x0000002a2bf47221 */ /* 0x000fe20000010000 */
[----:B------:R-:W-:Y:S02]  /*9e20*/  HMMA.16816.F32 R160, R152, R132, R8 ;  /* 0x0000008498a0723c */ /* 0x000fe40000001808 */
[----:B------:R-:W-:-:S04]  /*9e30*/  FADD.FTZ R77, R77, R76 ;  /* 0x0000004c4d4d7221 */ /* 0x000fc80000010000 */
[----:B------:R-:W-:Y:S02]  /*9e40*/  FADD.FTZ R84, R84, R77 ;  /* 0x0000004d54547221 */ /* 0x000fe40000010000 */
[----:B------:R-:W-:Y:S02]  /*9e50*/  HMMA.16816.F32 R136, R152, R140, R32 ;  /* 0x0000008c9888723c */ /* 0x000fe40000001820 */
[----:B------:R-:W-:-:S04]  /*9e60*/  FADD.FTZ R85, R85, R84 ;  /* 0x0000005455557221 */ /* 0x000fc80000010000 */
[----:B------:R-:W-:Y:S02]  /*9e70*/  FADD.FTZ R88, R88, R85 ;  /* 0x0000005558587221 */ /* 0x000fe40000010000 */
[----:B--2---:R-:W-:Y:S02]  /*9e80*/  HMMA.16816.F32 R144, R152, R156, R24 ;  /* 0x0000009c9890723c */ /* 0x004fe40000001818 */
[----:B------:R-:W-:-:S04]  /*9e90*/  FADD.FTZ R89, R89, R88 ;  /* 0x0000005859597221 */ /* 0x000fc80000010000 */
[----:B------:R-:W-:Y:S02]  /*9ea0*/  FADD.FTZ R86, R86, R89 ;  /* 0x0000005956567221 */ /* 0x000fe40000010000 */
[----:B------:R-:W-:Y:S02]  /*9eb0*/  HMMA.16816.F32 R132, R152, R134, R4 ;  /* 0x000000869884723c */ /* 0x000fe40000001804 */
        /* <DEDUP_REMOVED lines=8> */
[----:B----4-:R-:W-:Y:S02]  /*9f40*/  HMMA.16816.F32 R148, R152, R100, R16 ;  /* 0x000000649894723c */ /* 0x010fe40000001810 */
[----:B------:R-:W-:-:S06]  /*9f50*/  FADD.FTZ R247, R247, R96 ;  /* 0x00000060f7f77221 */ /* 0x000fcc0000010000 */
[----:B------:R-:W-:Y:S01]  /*9f60*/  HMMA.16816.F32 R152, R152, R102, R12 ;  /* 0x000000669898723c */ /* 0x000fe2000000180c */
[----:B------:R-:W-:-:S04]  /*9f70*/  NOP ;  /* 0x0000000000007918 */ /* 0x000fc80000000000 */
[----:B------:R-:W-:-:S15]  /*9f80*/  @!P1 BRA `(.L_x_604) ;  /* 0x0000006c00449947 */ /* 0x000fde0003800000 */
[----:B------:R-:W-:-:S04]  /*9f90*/  DEPBAR.LE SB0, 0x0 ;  /* 0x000080000000791a */ /* 0x000fc80000000000 */
[----:B------:R-:W-:Y:S06]  /*9fa0*/  BAR.SYNC.DEFER_BLOCKING 0x0 ;  /* 0x0000000000007b1d */ /* 0x000fec0000010000 */
[----:B------:R-:W-:Y:S05]  /*9fb0*/  BRA.U !UP1, `(.L_x_605) ;  /* 0x0000000109f87547 */ /* 0x000fea000b800000 */
[----:B------:R-:W1:Y:S01]  /*9fc0*/  LDC R5, c[0x0][0x4f0] ;  /* 0x00013c00ff057b82 */ /* 0x000e620000000800 */
[----:B------:R-:W-:Y:S01]  /*9fd0*/  VIADD R6, R3, 0xfffffffe ;  /* 0xfffffffe03067836 */ /* 0x000fe20000000000 */
[----:B------:R-:W2:Y:S03]  /*9fe0*/  LDCU.64 UR6, c[0x0][0x3a8] ;  /* 0x00007500ff0677ac */ /* 0x000ea60008000a00 */
[----:B------:R-:W-:-:S04]  /*9ff0*/  IMAD.SHL.U32 R6, R6, 0x100, RZ ;  /* 0x0000010006067824 */ /* 0x000fc800078e00ff */
[----:B------:R-:W-:Y:S01]  /*a000*/  VIADD R14, R6, 0x100 ;  /* 0x00000100060e7836 */ /* 0x000fe20000000000 */
[----:B------:R-:W-:-:S04]  /*a010*/  IABS R8, R6 ;  /* 0x0000000600087213 */ /* 0x000fc80000000000 */
[----:B------:R-:W-:Y:S02]  /*a020*/  IABS R10, R14 ;  /* 0x0000000e000a7213 */ /* 0x000fe40000000000 */
[-C--:B-1----:R-:W-:Y:S02]  /*a030*/  IABS R4, R5.reuse ;  /* 0x0000000500047213 */ /* 0x082fe40000000000 */
[-C--:B------:R-:W-:Y:S02]  /*a040*/  LOP3.LUT R6, R6, R5.reuse, RZ, 0x3c, !PT ;  /* 0x0000000506067212 */ /* 0x080fe400078e3cff */
[----:B------:R-:W1:Y:S01]  /*a050*/  I2F.RP R9, R4 ;  /* 0x0000000400097306 */ /* 0x000e620000209400 */
[----:B------:R-:W-:Y:S02]  /*a060*/  LOP3.LUT R14, R14, R5, RZ, 0x3c, !PT ;  /* 0x000000050e0e7212 */ /* 0x000fe400078e3cff */
[----:B------:R-:W-:-:S05]  /*a070*/  ISETP.GE.AND P1, PT, R6, RZ, PT ;  /* 0x000000ff0600720c */ /* 0x000fca0003f26270 */
[----:B-1----:R-:W1:Y:S02]  /*a080*/  MUFU.RCP R12, R9 ;  /* 0x00000009000c7308 */ /* 0x002e640000001000 */
[----:B-1----:R-:W-:-:S06]  /*a090*/  VIADD R12, R12, 0xffffffe ;  /* 0x0ffffffe0c0c7836 */ /* 0x002fcc0000000000 */
[----:B------:R-:W1:Y:S02]  /*a0a0*/  F2I.FTZ.U32.TRUNC.NTZ R13, R12 ;  /* 0x0000000c000d7305 */ /* 0x000e64000021f000 */
[----:B-1----:R-:W-:Y:S02]  /*a0b0*/  IADD3 R7, PT, PT, RZ, -R13, RZ ;  /* 0x8000000dff077210 */ /* 0x002fe40007ffe0ff */
[----:B------:R-:W-:-:S03]  /*a0c0*/  MOV R12, RZ ;  /* 0x000000ff000c7202 */ /* 0x000fc60000000f00 */
[----:B------:R-:W-:-:S04]  /*a0d0*/  IMAD R7, R7, R4, RZ ;  /* 0x0000000407077224 */ /* 0x000fc800078e02ff */
[----:B------:R-:W-:-:S06]  /*a0e0*/  IMAD.HI.U32 R7, R13, R7, R12 ;  /* 0x000000070d077227 */ /* 0x000fcc00078e000c */
[----:B------:R-:W-:-:S04]  /*a0f0*/  IMAD.HI.U32 R11, R7, R8, RZ ;  /* 0x00000008070b7227 */ /* 0x000fc800078e00ff */
[----:B------:R-:W-:-:S04]  /*a100*/  IMAD.HI.U32 R12, R7, R10, RZ ;  /* 0x0000000a070c7227 */ /* 0x000fc800078e00ff */
[----:B------:R-:W-:Y:S01]  /*a110*/  IMAD.MOV R7, RZ, RZ, -R11 ;  /* 0x000000ffff077224 */ /* 0x000fe200078e0a0b */
[----:B------:R-:W-:-:S03]  /*a120*/  IADD3 R9, PT, PT, -R12, RZ, RZ ;  /* 0x000000ff0c097210 */ /* 0x000fc60007ffe1ff */
[C---:B------:R-:W-:Y:S02]  /*a130*/  IMAD R7, R4.reuse, R7, R8 ;  /* 0x0000000704077224 */ /* 0x040fe400078e0208 */
[----:B------:R-:W-:-:S03]  /*a140*/  IMAD R9, R4, R9, R10 ;  /* 0x0000000904097224 */ /* 0x000fc600078e020a */
[C---:B------:R-:W-:Y:S02]  /*a150*/  ISETP.GT.U32.AND P2, PT, R4.reuse, R7, PT ;  /* 0x000000070400720c */ /* 0x040fe40003f44070 */
[----:B------:R-:W-:-:S11]  /*a160*/  ISETP.GT.U32.AND P3, PT, R4, R9, PT ;  /* 0x000000090400720c */ /* 0x000fd60003f64070 */
[----:B------:R-:W-:Y:S01]  /*a170*/  @!P2 IMAD.IADD R7, R7, 0x1, -R4 ;  /* 0x000000010707a824 */ /* 0x000fe200078e0a04 */
[----:B------:R-:W-:Y:S01]  /*a180*/  @!P2 IADD3 R11, PT, PT, R11, 0x1, RZ ;  /* 0x000000010b0ba810 */ /* 0x000fe20007ffe0ff */
[----:B------:R-:W-:Y:S01]  /*a190*/  @!P3 VIADD R12, R12, 0x1 ;  /* 0x000000010c0cb836 */ /* 0x000fe20000000000 */
[-C--:B------:R-:W-:Y:S02]  /*a1a0*/  @!P3 IADD3 R9, PT, PT, R9, -R4.reuse, RZ ;  /* 0x800000040909b210 */ /* 0x080fe40007ffe0ff */
[-C--:B------:R-:W-:Y:S02]  /*a1b0*/  ISETP.GE.U32.AND P4, PT, R7, R4.reuse, PT ;  /* 0x000000040700720c */ /* 0x080fe40003f86070 */
[----:B------:R-:W-:Y:S02]  /*a1c0*/  ISETP.GE.U32.AND P5, PT, R9, R4, PT ;  /* 0x000000040900720c */ /* 0x000fe40003fa6070 */
[----:B------:R-:W-:Y:S02]  /*a1d0*/  ISETP.GE.AND P3, PT, R14, RZ, PT ;  /* 0x000000ff0e00720c */ /* 0x000fe40003f66270 */
[----:B------:R-:W-:-:S02]  /*a1e0*/  ISETP.NE.AND P2, PT, R5, RZ, PT ;  /* 0x000000ff0500720c */ /* 0x000fc40003f45270 */
[----:B------:R-:W-:-:S05]  /*a1f0*/  LOP3.LUT R7, RZ, R5, RZ, 0x33, !PT ;  /* 0x00000005ff077212 */ /* 0x000fca00078e33ff */
[----:B------:R-:W-:Y:S02]  /*a200*/  @P4 VIADD R11, R11, 0x1 ;  /* 0x000000010b0b4836 */ /* 0x000fe40000000000 */
[----:B------:R-:W-:Y:S02]  /*a210*/  @P5 IADD3 R12, PT, PT, R12, 0x1, RZ ;  /* 0x000000010c0c5810 */ /* 0x000fe40007ffe0ff */
[----:B------:R-:W-:Y:S02]  /*a220*/  @!P1 IMAD.MOV R11, RZ, RZ, -R11 ;  /* 0x000000ffff0b9224 */ /* 0x000fe400078e0a0b */
[----:B------:R-:W-:-:S03]  /*a230*/  @!P3 IADD3 R12, PT, PT, -R12, RZ, RZ ;  /* 0x000000ff0c0cb210 */ /* 0x000fc60007ffe1ff */
[C---:B------:R-:W-:Y:S02]  /*a240*/  SEL R6, R7.reuse, R11, !P2 ;  /* 0x0000000b07067207 */ /* 0x040fe40005000000 */
[----:B------:R-:W-:-:S03]  /*a250*/  SEL R7, R7, R12, !P2 ;  /* 0x0000000c07077207 */ /* 0x000fc60005000000 */
[----:B------:R-:W-:-:S04]  /*a260*/  IMAD.WIDE R12, R6, 0x4, R240 ;  /* 0x00000004060c7825 */ /* 0x000fc800078e02f0 */
[C---:B------:R-:W-:Y:S01]  /*a270*/  IMAD.WIDE R10, R7.reuse, 0x4, R240 ;  /* 0x00000004070a7825 */ /* 0x040fe200078e02f0 */
[----:B------:R-:W3:Y:S04]  /*a280*/  LDG.E R9, desc[UR16][R12.64] ;  /* 0x000000100c097981 */ /* 0x000ee8000c1e1900 */
[----:B------:R-:W3:Y:S01]  /*a290*/  LDG.E R4, desc[UR16][R10.64] ;  /* 0x000000100a047981 */ /* 0x000ee2000c1e1900 */
[----:B------:R-:W-:-:S04]  /*a2a0*/  IMAD.IADD R6, R7, 0x1, -R6 ;  /* 0x0000000107067824 */ /* 0x000fc800078e0a06 */
[----:B------:R-:W-:-:S05]  /*a2b0*/  IMAD R5, R6, R5, -0x100 ;  /* 0xffffff0006057424 */ /* 0x000fca00078e0205 */
[----:B------:R-:W-:-:S05]  /*a2c0*/  SHF.R.S32.HI R7, RZ, 0x1f, R5 ;  /* 0x0000001fff077819 */ /* 0x000fca0000011405 */
[----:B------:R-:W-:-:S04]  /*a2d0*/  IMAD R6, R7, R188, RZ ;  /* 0x000000bc07067224 */ /* 0x000fc800078e02ff */
[----:B------:R-:W-:Y:S01]  /*a2e0*/  IMAD R6, R5, R189, R6 ;  /* 0x000000bd05067224 */ /* 0x000fe200078e0206 */
[----:B---3--:R-:W-:Y:S01]  /*a2f0*/  IADD3 R4, PT, PT, R9, -R4, RZ ;  /* 0x8000000409047210 */ /* 0x008fe20007ffe0ff */
[----:B------:R-:W-:-:S03]  /*a300*/  IMAD.WIDE.U32 R8, R5, R188, RZ ;  /* 0x000000bc05087225 */ /* 0x000fc600078e00ff */
[----:B------:R-:W-:Y:S01]  /*a310*/  SHF.R.S32.HI R5, RZ, 0x1f, R4 ;  /* 0x0000001fff057819 */ /* 0x000fe20000011404 */
[----:B------:R-:W-:-:S04]  /*a320*/  IMAD.IADD R9, R9, 0x1, R6 ;  /* 0x0000000109097824 */ /* 0x000fc800078e0206 */
[----:B--2---:R-:W-:Y:S02]  /*a330*/  IMAD R5, R5, UR6, RZ ;  /* 0x0000000605057c24 */ /* 0x004fe4000f8e02ff */
[----:B------:R-:W-:-:S04]  /*a340*/  IMAD.WIDE.U32 R8, R4, UR6, R8 ;  /* 0x0000000604087c25 */ /* 0x000fc8000f8e0008 */
[----:B------:R-:W-:Y:S01]  /*a350*/  IMAD R5, R4, UR7, R5 ;  /* 0x0000000704057c24 */ /* 0x000fe2000f8e0205 */
[----:B------:R-:W-:-:S04]  /*a360*/  LEA R234, P1, R8, R234, 0x1 ;  /* 0x000000ea08ea7211 */ /* 0x000fc800078208ff */
[----:B------:R-:W-:-:S04]  /*a370*/  IADD3 R5, PT, PT, R9, R5, RZ ;  /* 0x0000000509057210 */ /* 0x000fc80007ffe0ff */
[----:B------:R-:W-:Y:S01]  /*a380*/  LEA.HI.X R235, R8, R235, R5, 0x1, P1 ;  /* 0x000000eb08eb7211 */ /* 0x000fe200008f0c05 */
[----:B------:R-:W-:Y:S06]  /*a390*/  BRA `(.L_x_606) ;  /* 0x00000000001c7947 */ /* 0x000fec0003800000 */
.L_x_605:
[----:B------:R-:W-:Y:S01]  /*a3a0*/  UMOV UR4, URZ ;  /* 0x000000ff00047c82 */ /* 0x000fe20008000000 */
[----:B------:R-:W-:Y:S01]  /*a3b0*/  IMAD.SHL.U32 R4, R188, 0x100, RZ ;  /* 0x00000100bc047824 */ /* 0x000fe200078e00ff */
[----:B------:R-:W-:-:S05]  /*a3c0*/  IADD3 R5, P1, PT, RZ, -UR4, RZ ;  /* 0x80000004ff057c10 */ /* 0x000fca000ff3e0ff */
[----:B------:R-:W-:-:S05]  /*a3d0*/  IMAD.X R4, RZ, RZ, ~R4, P1 ;  /* 0x000000ffff047224 */ /* 0x000fca00008e0e04 */
[----:B------:R-:W-:-:S04]  /*a3e0*/  SHF.R.S64 R5, R5, 0x1f, R4 ;  /* 0x0000001f05057819 */ /* 0x000fc80000001004 */
[----:B------:R-:W-:-:S04]  /*a3f0*/  IADD3 R234, P1, PT, R5, R234, RZ ;  /* 0x000000ea05ea7210 */ /* 0x000fc80007f3e0ff */
[----:B------:R-:W-:-:S09]  /*a400*/  LEA.HI.X.SX32 R235, R4, R235, 0x1, P1 ;  /* 0x000000eb04eb7211 */ /* 0x000fd200008f0eff */
.L_x_606:
[----:B------:R-:W1:Y:S01]  /*a410*/  LDCU UR4, c[0x0][0x440] ;  /* 0x00008800ff0477ac */ /* 0x000e620008000800 */
[----:B------:R-:W-:Y:S01]  /*a420*/  SHF.R.U32.HI R227, RZ, 0x1, R228 ;  /* 0x00000001ffe37819 */ /* 0x000fe200000116e4 */
[----:B------:R-:W-:Y:S01]  /*a430*/  IMAD.SHL.U32 R27, R188, 0x20, RZ ;  /* 0x00000020bc1b7824 */ /* 0x000fe200078e00ff */
[----:B------:R-:W-:Y:S01]  /*a440*/  LOP3.LUT R215, R193, 0x200, RZ, 0xc0, !PT ;  /* 0x00000200c1d77812 */ /* 0x000fe200078ec0ff */
[----:B------:R-:W-:Y:S01]  /*a450*/  IMAD.SHL.U32 R229, R228, 0x20, RZ ;  /* 0x00000020e4e57824 */ /* 0x000fe200078e00ff */
[----:B------:R-:W-:Y:S02]  /*a460*/  LOP3.LUT R5, R227, 0x8, RZ, 0xc0, !PT ;  /* 0x00000008e3057812 */ /* 0x000fe400078ec0ff */
[----:B------:R-:W-:Y:S02]  /*a470*/  IADD3 R6, P2, PT, R27, R234, RZ ;  /* 0x000000ea1b067210 */ /* 0x000fe40007f5e0ff */
[----:B------:R-:W-:Y:S02]  /*a480*/  LOP3.LUT R214, R192, R5, RZ, 0x3c, !PT ;  /* 0x00000005c0d67212 */ /* 0x000fe400078e3cff */
[----:B------:R-:W-:-:S02]  /*a490*/  SHF.L.U64.HI R5, R188, 0x5, R189 ;  /* 0x00000005bc057819 */ /* 0x000fc400000102bd */
[----:B------:R-:W-:Y:S02]  /*a4a0*/  LOP3.LUT R229, R229, 0x7c00, RZ, 0xc0, !PT ;  /* 0x00007c00e5e57812 */ /* 0x000fe400078ec0ff */
[----:B------:R-:W-:Y:S01]  /*a4b0*/  SEL R223, R190, 0xffffffe0, !P6 ;  /* 0xffffffe0bedf7807 */ /* 0x000fe20007000000 */
[----:B------:R-:W-:Y:S01]  /*a4c0*/  IMAD.X R7, R5, 0x1, R235, P2 ;  /* 0x0000000105077824 */ /* 0x000fe200010e06eb */
[----:B-1----:R-:W-:-:S03]  /*a4d0*/  ISETP.GE.AND P1, PT, R226, UR4, PT ;  /* 0x00000004e2007c0c */ /* 0x002fc6000bf26270 */
[----:B------:R-:W-:-:S10]  /*a4e0*/  IMAD.IADD R219, R191, 0x1, R223 ;  /* 0x00000001bfdb7824 */ /* 0x000fd400078e02df */
[----:B------:R-:W-:Y:S01]  /*a4f0*/  @!P1 IADD3 R26, P5, PT, R6, R27, RZ ;  /* 0x0000001b061a9210 */ /* 0x000fe20007fbe0ff */
[--C-:B------:R-:W-:Y:S01]  /*a500*/  @!P1 IMAD.MOV.U32 R38, RZ, RZ, R6.reuse ;  /* 0x000000ffff269224 */ /* 0x100fe200078e0006 */
[CC--:B------:R-:W-:Y:S01]  /*a510*/  @!P1 LEA R24, P4, R188.reuse, R6.reuse, 0x6 ;  /* 0x00000006bc189211 */ /* 0x0c0fe200078830ff */
[--C-:B------:R-:W-:Y:S01]  /*a520*/  @!P1 IMAD.MOV.U32 R39, RZ, RZ, R7.reuse ;  /* 0x000000ffff279224 */ /* 0x100fe200078e0007 */
[----:B------:R-:W-:Y:S01]  /*a530*/  @P1 STS.128 [R245+0xa000], RZ ;  /* 0x00a000fff5001388 */ /* 0x000fe20000000c00 */
[C---:B------:R-:W-:Y:S01]  /*a540*/  @!P1 IMAD.WIDE.U32 R36, R188.reuse, 0x60, R6 ;  /* 0x00000060bc249825 */ /* 0x040fe200078e0006 */
[CC--:B------:R-:W-:Y:S02]  /*a550*/  @!P1 LEA R22, P3, R188.reuse, R6.reuse, 0x7 ;  /* 0x00000006bc169211 */ /* 0x0c0fe400078638ff */
[----:B------:R-:W-:Y:S01]  /*a560*/  @!PT LDS RZ, [RZ] ;  /* 0x00000000fffff984 */ /* 0x000fe20000000800 */
[----:B------:R-:W-:Y:S01]  /*a570*/  @!PT LDS RZ, [RZ] ;  /* 0x00000000fffff984 */ /* 0x000fe20000000800 */
[----:B------:R-:W-:Y:S01]  /*a580*/  @!PT LDS RZ, [RZ] ;  /* 0x00000000fffff984 */ /* 0x000fe20000000800 */
[----:B------:R-:W-:Y:S01]  /*a590*/  @!P1 LDGSTS.E.BYPASS.LTC128B.128 [R245+0xa000], desc[UR16][R234.64] ;  /* 0x0a000000eaf59fae */ /* 0x000fe2000b981a10 */
[----:B------:R-:W-:Y:S01]  /*a5a0*/  @!P1 IMAD R10, R189, 0x60, RZ ;  /* 0x00000060bd0a9824 */ /* 0x000fe200078e02ff */
[CC--:B------:R-:W-:Y:S01]  /*a5b0*/  @!P1 LEA.HI.X R25, R188.reuse, R7.reuse, R189, 0x6, P4 ;  /* 0x00000007bc199211 */ /* 0x0c0fe200020f34bd */
[----:B------:R-:W-:Y:S01]  /*a5c0*/  @!P1 IMAD.X R27, R7, 0x1, R5, P5 ;  /* 0x00000001071b9824 */ /* 0x000fe200028e0605 */
[----:B------:R-:W-:Y:S01]  /*a5d0*/  @P1 STS.128 [R245+0xa800], RZ ;  /* 0x00a800fff5001388 */ /* 0x000fe20000000c00 */
[--C-:B------:R-:W-:Y:S01]  /*a5e0*/  @!P1 IMAD.MOV.U32 R28, RZ, RZ, R6.reuse ;  /* 0x000000ffff1c9224 */ /* 0x100fe200078e0006 */
[C---:B------:R-:W-:Y:S01]  /*a5f0*/  @!P1 LEA R4, P2, R188.reuse, R6, 0x8 ;  /* 0x00000006bc049211 */ /* 0x040fe200078440ff */
[----:B------:R-:W-:Y:S01]  /*a600*/  @!P1 IMAD.MOV.U32 R29, RZ, RZ, R7 ;  /* 0x000000ffff1d9224 */ /* 0x000fe200078e0007 */
[----:B------:R-:W-:Y:S01]  /*a610*/  @!PT LDS RZ, [RZ] ;  /* 0x00000000fffff984 */ /* 0x000fe20000000800 */
[----:B------:R-:W-:Y:S01]  /*a620*/  @!PT LDS RZ, [RZ] ;  /* 0x00000000fffff984 */ /* 0x000fe20000000800 */
[----:B------:R-:W-:Y:S01]  /*a630*/  @!PT LDS RZ, [RZ] ;  /* 0x00000000fffff984 */ /* 0x000fe20000000800 */
[----:B------:R1:W-:Y:S01]  /*a640*/  @!P1 LDGSTS.E.BYPASS.LTC128B.128 [R245+0xa800], desc[UR16][R38.64] ;  /* 0x0a80000026f59fae */ /* 0x0003e2000b981a10 */
[--C-:B------:R-:W-:Y:S01]  /*a650*/  @!P1 IMAD.MOV.U32 R32, RZ, RZ, R6.reuse ;  /* 0x000000ffff209224 */ /* 0x100fe200078e0006 */
[-C--:B------:R-:W-:Y:S01]  /*a660*/  @!P1 LEA.HI.X R23, R188, R7.reuse, R189, 0x7, P3 ;  /* 0x00000007bc179211 */ /* 0x080fe200018f3cbd */
[----:B------:R-:W-:Y:S01]  /*a670*/  @!P1 IMAD.MOV.U32 R33, RZ, RZ, R7 ;  /* 0x000000ffff219224 */ /* 0x000fe200078e0007 */
[----:B------:R-:W-:Y:S01]  /*a680*/  @P1 STS.128 [R245+0xb000], RZ ;  /* 0x00b000fff5001388 */ /* 0x000fe20000000c00 */
[----:B------:R-:W-:Y:S01]  /*a690*/  @!P1 IMAD.IADD R11, R10, 0x1, R37 ;  /* 0x000000010a0b9824 */ /* 0x000fe200078e0225 */
[----:B------:R-:W-:Y:S01]  /*a6a0*/  @!P1 LEA.HI.X R5, R188, R7, R189, 0x8, P2 ;  /* 0x00000007bc059211 */ /* 0x000fe200010f44bd */
[----:B------:R-:W-:Y:S01]  /*a6b0*/  @!P1 IMAD.MOV.U32 R34, RZ, RZ, R6 ;  /* 0x000000ffff229224 */ /* 0x000fe200078e0006 */
[----:B------:R-:W-:Y:S01]  /*a6c0*/  @!PT LDS RZ, [RZ] ;  /* 0x00000000fffff984 */ /* 0x000fe20000000800 */
[----:B------:R-:W-:Y:S01]  /*a6d0*/  @!PT LDS RZ, [RZ] ;  /* 0x00000000fffff984 */ /* 0x000fe20000000800 */
[----:B------:R-:W-:Y:S01]  /*a6e0*/  @!PT LDS RZ, [RZ] ;  /* 0x00000000fffff984 */ /* 0x000fe20000000800 */
[----:B------:R-:W-:Y:S01]  /*a6f0*/  @!P1 LDGSTS.E.BYPASS.LTC128B.128 [R245+0xb000], desc[UR16][R26.64] ;  /* 0x0b0000001af59fae */ /* 0x000fe2000b981a10 */
[----:B------:R-:W-:-:S02]  /*a700*/  @!P1 IMAD.MOV.U32 R35, RZ, RZ, R7 ;  /* 0x000000ffff239224 */ /* 0x000fc400078e0007 */
[C---:B------:R-:W-:Y:S01]  /*a710*/  @!P1 IMAD.WIDE.U32 R28, R188.reuse, 0xa0, R28 ;  /* 0x000000a0bc1c9825 */ /* 0x040fe200078e001c */
[----:B------:R-:W-:Y:S03]  /*a720*/  @P1 STS.128 [R245+0xb800], RZ ;  /* 0x00b800fff5001388 */ /* 0x000fe60000000c00 */
[C---:B------:R-:W-:Y:S01]  /*a730*/  @!P1 IMAD R9, R189.reuse, 0xa0, RZ ;  /* 0x000000a0bd099824 */ /* 0x040fe200078e02ff */
[----:B------:R-:W-:Y:S01]  /*a740*/  @!PT LDS RZ, [RZ] ;  /* 0x00000000fffff984 */ /* 0x000fe20000000800 */
[----:B------:R-:W-:Y:S01]  /*a750*/  @!PT LDS RZ, [RZ] ;  /* 0x00000000fffff984 */ /* 0x000fe20000000800 */
[----:B------:R-:W-:Y:S01]  /*a760*/  @!PT LDS RZ, [RZ] ;  /* 0x00000000fffff984 */ /* 0x000fe20000000800 */
[----:B------:R-:W-:Y:S01]  /*a770*/  @!P1 LDGSTS.E.BYPASS.LTC128B.128 [R245+0xb800], desc[UR16][R24.64] ;  /* 0x0b80000018f59fae */ /* 0x000fe2000b981a10 */
[----:B------:R-:W-:Y:S02]  /*a780*/  @!P1 IMAD.MOV.U32 R10, RZ, RZ, R36 ;  /* 0x000000ffff0a9224 */ /* 0x000fe400078e0024 */
[----:B------:R-:W-:Y:S01]  /*a790*/  @!P1 IMAD.WIDE.U32 R32, R188, 0xc0, R32 ;  /* 0x000000c0bc209825 */ /* 0x000fe200078e0020 */
[----:B------:R-:W-:Y:S03]  /*a7a0*/  @P1 STS.128 [R245+0xc000], RZ ;  /* 0x00c000fff5001388 */ /* 0x000fe60000000c00 */
[----:B------:R-:W-:Y:S01]  /*a7b0*/  @!P1 IMAD R8, R189, 0xc0, RZ ;  /* 0x000000c0bd089824 */ /* 0x000fe200078e02ff */
[----:B------:R-:W-:Y:S01]  /*a7c0*/  @!PT LDS RZ, [RZ] ;  /* 0x00000000fffff984 */ /* 0x000fe20000000800 */
[----:B------:R-:W-:Y:S01]  /*a7d0*/  @!PT LDS RZ, [RZ] ;  /* 0x00000000fffff984 */ /* 0x000fe20000000800 */
[----:B------:R-:W-:Y:S01]  /*a7e0*/  @!PT LDS RZ, [RZ] ;  /* 0x00000000fffff984 */ /* 0x000fe20000000800 */
[----:B------:R-:W-:Y:S01]  /*a7f0*/  @!P1 LDGSTS.E.BYPASS.LTC128B.128 [R245+0xc000], desc[UR16][R10.64] ;  /* 0x0c0000000af59fae */ /* 0x000fe2000b981a10 */
[----:B------:R-:W-:-:S02]  /*a800*/  @!P1 IMAD.MOV.U32 R30, RZ, RZ, R6 ;  /* 0x000000ffff1e9224 */ /* 0x000fc400078e0006 */
[--C-:B------:R-:W-:Y:S01]  /*a810*/  @!P1 IMAD.MOV.U32 R31, RZ, RZ, R7.reuse ;  /* 0x000000ffff1f9224 */ /* 0x100fe200078e0007 */
[----:B------:R-:W-:Y:S01]  /*a820*/  @P1 STS.128 [R245+0xc800], RZ ;  /* 0x00c800fff5001388 */ /* 0x000fe20000000c00 */
[--C-:B------:R-:W-:Y:S02]  /*a830*/  @!P1 IMAD.MOV.U32 R21, RZ, RZ, R7.reuse ;  /* 0x000000ffff159224 */ /* 0x100fe400078e0007 */
[--C-:B------:R-:W-:Y:S01]  /*a840*/  @!P1 IMAD.MOV.U32 R19, RZ, RZ, R7.reuse ;  /* 0x000000ffff139224 */ /* 0x100fe200078e0007 */
[----:B------:R-:W-:Y:S01]  /*a850*/  @!PT LDS RZ, [RZ] ;  /* 0x00000000fffff984 */ /* 0x000fe20000000800 */
[----:B------:R-:W-:Y:S01]  /*a860*/  @!PT LDS RZ, [RZ] ;  /* 0x00000000fffff984 */ /* 0x000fe20000000800 */
[----:B------:R-:W-:Y:S01]  /*a870*/  @!PT LDS RZ, [RZ] ;  /* 0x00000000fffff984 */ /* 0x000fe20000000800 */
[----:B------:R-:W-:Y:S01]  /*a880*/  @!P1 LDGSTS.E.BYPASS.LTC128B.128 [R245+0xc800], desc[UR16][R22.64] ;  /* 0x0c80000016f59fae */ /* 0x000fe2000b981a10 */
[--C-:B------:R-:W-:Y:S02]  /*a890*/  @!P1 IMAD.MOV.U32 R17, RZ, RZ, R7.reuse ;  /* 0x000000ffff119224 */ /* 0x100fe400078e0007 */
[--C-:B------:R-:W-:Y:S01]  /*a8a0*/  @!P1 IMAD.MOV.U32 R15, RZ, RZ, R7.reuse ;  /* 0x000000ffff0f9224 */ /* 0x100fe200078e0007 */
[----:B------:R-:W-:Y:S01]  /*a8b0*/  @P1 STS.128 [R245+0xd000], RZ ;  /* 0x00d000fff5001388 */ /* 0x000fe20000000c00 */
[----:B------:R-:W-:-:S02]  /*a8c0*/  @!P1 IMAD.MOV.U32 R13, RZ, RZ, R7 ;  /* 0x000000ffff0d9224 */ /* 0x000fc400078e0007 */
[----:B------:R-:W-:-:S04]  /*a8d0*/  @!P1 IMAD.WIDE.U32 R34, R188, 0xe0, R34 ;  /* 0x000000e0bc229825 */ /* 0x000fc800078e0022 */
[----:B------:R-:W-:Y:S02]  /*a8e0*/  @!P1 IMAD R7, R189, 0xe0, RZ ;  /* 0x000000e0bd079824 */ /* 0x000fe400078e02ff */
[----:B------:R-:W-:Y:S02]  /*a8f0*/  @!P1 IMAD.IADD R29, R9, 0x1, R29 ;  /* 0x00000001091d9824 */ /* 0x000fe400078e021d */
        /* <DEDUP_REMOVED lines=10> */
[----:B------:R-:W-:Y:S02]  /*a9a0*/  @!P1 IMAD.IADD R33, R8, 0x1, R33 ;  /* 0x0000000108219824 */ /* 0x000fe400078e0221 */
[----:B------:R-:W-:-:S03]  /*a9b0*/  @!P1 IMAD.WIDE.U32 R30, R188, 0x120, R30 ;  /* 0x00000120bc1e9825 */ /* 0x000fc600078e001e */
[----:B------:R-:W-:Y:S01]  /*a9c0*/  @!PT LDS RZ, [RZ] ;  /* 0x00000000fffff984 */ /* 0x000fe20000000800 */
[----:B------:R-:W-:Y:S01]  /*a9d0*/  @!PT LDS RZ, [RZ] ;  /* 0x00000000fffff984 */ /* 0x000fe20000000800 */
[----:B------:R-:W-:Y:S01]  /*a9e0*/  @!PT LDS RZ, [RZ] ;  /* 0x00000000fffff984 */ /* 0x000fe20000000800 */
[----:B------:R-:W-:Y:S01]  /*a9f0*/  @!P1 LDGSTS.E.BYPASS.LTC128B.128 [R245+0xd800], desc[UR16][R32.64] ;  /* 0x0d80000020f59fae */ /* 0x000fe2000b981a10 */
[----:B------:R-:W-:Y:S02]  /*aa00*/  @!P1 IMAD R6, R189, 0x120, RZ ;  /* 0x00000120bd069824 */ /* 0x000fe400078e02ff */
[----:B------:R-:W-:Y:S01]  /*aa10*/  @!P1 IMAD.IADD R35, R7, 0x1, R35 ;  /* 0x0000000107239824 */ /* 0x000fe200078e0223 */
[----:B------:R-:W-:Y:S01]  /*aa20*/  @P1 STS.128 [R245+0xe000], RZ ;  /* 0x00e000fff5001388 */ /* 0x000fe20000000c00 */
[----:B------:R-:W-:-:S03]  /*aa30*/  @!P1 IMAD.WIDE.U32 R16, R188, 0x180, R16 ;  /* 0x00000180bc109825 */ /* 0x000fc600078e0010 */
[----:B------:R-:W-:Y:S01]  /*aa40*/  @!PT LDS RZ, [RZ] ;  /* 0x00000000fffff984 */ /* 0x000fe20000000800 */
[----:B------:R-:W-:Y:S01]  /*aa50*/  @!PT LDS RZ, [RZ] ;  /* 0x00000000fffff984 */ /* 0x000fe20000000800 */
[----:B------:R-:W-:Y:S01]  /*aa60*/  @!PT LDS RZ, [RZ] ;  /* 0x00000000fffff984 */ /* 0x000fe20000000800 */
[----:B------:R-:W-:Y:S01]  /*aa70*/  @!P1 LDGSTS.E.BYPASS.LTC128B.128 [R245+0xe000], desc[UR16][R34.64] ;  /* 0x0e00000022f59fae */ /* 0x000fe2000b981a10 */
[C---:B------:R-:W-:Y:S02]  /*aa80*/  @!P1 IMAD R9, R189.reuse, 0x180, RZ ;  /* 0x00000180bd099824 */ /* 0x040fe400078e02ff */
[C---:B------:R-:W-:Y:S01]  /*aa90*/  @!P1 IMAD.WIDE.U32 R20, R188.reuse, 0x140, R20 ;  /* 0x00000140bc149825 */ /* 0x040fe200078e0014 */
[----:B------:R-:W-:Y:S03]  /*aaa0*/  @P1 STS.128 [R245+0xe800], RZ ;  /* 0x00e800fff5001388 */ /* 0x000fe60000000c00 */
[----:B------:R-:W-:Y:S01]  /*aab0*/  @!P1 IMAD.WIDE.U32 R14, R188, 0x1a0, R14 ;  /* 0x000001a0bc0e9825 */ /* 0x000fe200078e000e */
[----:B------:R-:W-:Y:S01]  /*aac0*/  @!PT LDS RZ, [RZ] ;  /* 0x00000000fffff984 */ /* 0x000fe20000000800 */
[----:B------:R-:W-:Y:S01]  /*aad0*/  @!PT LDS RZ, [RZ] ;  /* 0x00000000fffff984 */ /* 0x000fe20000000800 */
[----:B------:R-:W-:Y:S01]  /*aae0*/  @!PT LDS RZ, [RZ] ;  /* 0x00000000fffff984 */ /* 0x000fe20000000800 */
[----:B------:R-:W-:Y:S03]  /*aaf0*/  @!P1 LDGSTS.E.BYPASS.LTC128B.128 [R245+0xe800], desc[UR16][R4.64] ;  /* 0x0e80000004f59fae */ /* 0x000fe6000b981a10 */
[C---:B------:R-:W-:Y:S01]  /*ab00*/  @!P1 IMAD R8, R189.reuse, 0x140, RZ ;  /* 0x00000140bd089824 */ /* 0x040fe200078e02ff */
[----:B------:R-:W-:Y:S01]  /*ab10*/  @P1 STS.128 [R245+0xf000], RZ ;  /* 0x00f000fff5001388 */ /* 0x000fe20000000c00 */
[----:B------:R-:W-:-:S02]  /*ab20*/  @!P1 IMAD R7, R189, 0x1a0, RZ ;  /* 0x000001a0bd079824 */ /* 0x000fc400078e02ff */
[----:B------:R-:W-:Y:S02]  /*ab30*/  @!P1 IMAD.IADD R31, R6, 0x1, R31 ;  /* 0x00000001061f9824 */ /* 0x000fe400078e021f */
[----:B------:R-:W-:-:S03]  /*ab40*/  @!P1 IMAD.WIDE.U32 R18, R188, 0x160, R18 ;  /* 0x00000160bc129825 */ /* 0x000fc600078e0012 */
[----:B------:R-:W-:Y:S01]  /*ab50*/  @!PT LDS RZ, [RZ] ;  /* 0x00000000fffff984 */ /* 0x000fe20000000800 */
[----:B------:R-:W-:Y:S01]  /*ab60*/  @!PT LDS RZ, [RZ] ;  /* 0x00000000fffff984 */ /* 0x000fe20000000800 */
[----:B------:R-:W-:Y:S01]  /*ab70*/  @!PT LDS RZ, [RZ] ;  /* 0x00000000fffff984 */ /* 0x000fe20000000800 */
[----:B------:R2:W-:Y:S01]  /*ab80*/  @!P1 LDGSTS.E.BYPASS.LTC128B.128 [R245+0xf000], desc[UR16][R30.64] ;  /* 0x0f0000001ef59fae */ /* 0x0005e2000b981a10 */
[----:B------:R-:W-:Y:S02]  /*ab90*/  @!P1 IMAD R6, R189, 0x160, RZ ;  /* 0x00000160bd069824 */ /* 0x000fe400078e02ff */
[----:B------:R-:W-:Y:S01]  /*aba0*/  @!P1 IMAD.IADD R17, R9, 0x1, R17 ;  /* 0x0000000109119824 */ /* 0x000fe200078e0211 */
[----:B------:R-:W-:Y:S01]  /*abb0*/  @P1 STS.128 [R245+0xf800], RZ ;  /* 0x00f800fff5001388 */ /* 0x000fe20000000c00 */
[----:B------:R-:W-:Y:S02]  /*abc0*/  @!P1 IMAD.IADD R21, R8, 0x1, R21 ;  /* 0x0000000108159824 */ /* 0x000fe400078e0215 */
[----:B------:R-:W-:Y:S01]  /*abd0*/  @!P1 IMAD.IADD R9, R7, 0x1, R15 ;  /* 0x0000000107099824 */ /* 0x000fe200078e020f */
[----:B------:R-:W-:Y:S01]  /*abe0*/  LOP3.LUT R7, R215, R229, RZ, 0xfc, !PT ;  /* 0x000000e5d7077212 */ /* 0x000fe200078efcff */
[----:B------:R-:W-:Y:S01]  /*abf0*/  @!P1 IMAD.IADD R19, R6, 0x1, R19 ;  /* 0x0000000106139824 */ /* 0x000fe200078e0213 */
[----:B------:R-:W-:Y:S01]  /*ac00*/  @!PT LDS RZ, [RZ] ;  /* 0x00000000fffff984 */ /* 0x000fe20000000800 */
[----:B------:R-:W-:Y:S01]  /*ac10*/  @!PT LDS RZ, [RZ] ;  /* 0x00000000fffff984 */ /* 0x000fe20000000800 */
[----:B------:R-:W-:Y:S01]  /*ac20*/  @!PT LDS RZ, [RZ] ;  /* 0x00000000fffff984 */ /* 0x000fe20000000800 */
[----:B------:R3:W-:Y:S01]  /*ac30*/  @!P1 LDGSTS.E.BYPASS.LTC128B.128 [R245+0xf800], desc[UR16][R20.64] ;  /* 0x0f80000014f59fae */ /* 0x0007e2000b981a10 */
[----:B------:R-:W-:Y:S01]  /*ac40*/  @!P1 IMAD.WIDE.U32 R12, R188, 0x1c0, R12 ;  /* 0x000001c0bc0c9825 */ /* 0x000fe200078e000c */
[----:B------:R-:W-:-:S02]  /*ac50*/  LOP3.LUT R7, R7, R214, RZ, 0xfc, !PT ;  /* 0x000000d607077212 */ /* 0x000fc400078efcff */
[----:B------:R-:W-:Y:S01]  /*ac60*/  @P1 STS.128 [R245+0x10000], RZ ;  /* 0x010000fff5001388 */ /* 0x000fe20000000c00 */
[----:B------:R-:W-:Y:S01]  /*ac70*/  @!P1 IMAD R189, R189, 0x1c0, RZ ;  /* 0x000001c0bdbd9824 */ /* 0x000fe200078e02ff */
[----:B------:R-:W-:Y:S01]  /*ac80*/  LEA R209, R7, UR5, 0x1 ;  /* 0x0000000507d17c11 */ /* 0x000fe2000f8e08ff */
[----:B------:R-:W-:Y:S01]  /*ac90*/  @!P1 IMAD.MOV.U32 R8, RZ, RZ, R14 ;  /* 0x000000ffff089224 */ /* 0x000fe200078e000e */
[----:B------:R-:W-:Y:S01]  /*aca0*/  @!PT LDS RZ, [RZ] ;  /* 0x00000000fffff984 */ /* 0x000fe20000000800 */
[----:B------:R-:W-:Y:S01]  /*acb0*/  @!PT LDS RZ, [RZ] ;  /* 0x00000000fffff984 */ /* 0x000fe20000000800 */
[----:B------:R-:W-:Y:S01]  /*acc0*/  @!PT LDS RZ, [RZ] ;  /* 0x00000000fffff984 */ /* 0x000fe20000000800 */
[----:B------:R-:W-:Y:S01]  /*acd0*/  @!P1 LDGSTS.E.BYPASS.LTC128B.128 [R245+0x10000], desc[UR16][R18.64] ;  /* 0x1000000012f59fae */ /* 0x000fe2000b981a10 */
[----:B------:R-:W-:Y:S02]  /*ace0*/  @!P1 IMAD.IADD R41, R189, 0x1, R13 ;  /* 0x00000001bd299824 */ /* 0x000fe400078e020d */
[----:B------:R-:W-:Y:S01]  /*acf0*/  @!P1 IMAD.MOV.U32 R40, RZ, RZ, R12 ;  /* 0x000000ffff289224 */ /* 0x000fe200078e000c */
[----:B------:R-:W-:Y:S01]  /*ad00*/  @P1 STS.128 [R245+0x10800], RZ ;  /* 0x010800fff5001388 */ /* 0x000fe20000000c00 */
[C---:B------:R-:W-:Y:S02]  /*ad10*/  IMAD.IADD R192, R209.reuse, 0x1, R223 ;  /* 0x00000001d1c07824 */ /* 0x040fe400078e02df */
[----:B------:R-:W-:Y:S01]  /*ad20*/  IMAD.IADD R220, R209, 0x1, R208 ;  /* 0x00000001d1dc7824 */ /* 0x000fe200078e02d0 */
[----:B------:R-:W-:Y:S01]  /*ad30*/  @!PT LDS RZ, [RZ] ;  /* 0x00000000fffff984 */ /* 0x000fe20000000800 */
[----:B------:R-:W-:Y:S01]  /*ad40*/  @!PT LDS RZ, [RZ] ;  /* 0x00000000fffff984 */ /* 0x000fe20000000800 */
[----:B------:R-:W-:Y:S01]  /*ad50*/  @!PT LDS RZ, [RZ] ;  /* 0x00000000fffff984 */ /* 0x000fe20000000800 */
[----:B------:R-:W-:Y:S04]  /*ad60*/  @!P1 LDGSTS.E.BYPASS.LTC128B.128 [R245+0x10800], desc[UR16][R16.64] ;  /* 0x1080000010f59fae */ /* 0x000fe8000b981a10 */
[----:B------:R-:W-:Y:S04]  /*ad70*/  @P1 STS.128 [R245+0x11000], RZ ;  /* 0x011000fff5001388 */ /* 0x000fe80000000c00 */
        /* <DEDUP_REMOVED lines=8> */
[----:B------:R4:W-:Y:S04]  /*ae00*/  @!P1 LDGSTS.E.BYPASS.LTC128B.128 [R245+0x11800], desc[UR16][R40.64] ;  /* 0x1180000028f59fae */ /* 0x0009e8000b981a10 */
[----:B------:R-:W-:Y:S04]  /*ae10*/  LDSM.16.M88.4 R68, [R209] ;  /* 0x00000000d144783b */ /* 0x000fe80000000200 */
[----:B------:R-:W5:Y:S04]  /*ae20*/  LDSM.16.M88.4 R52, [R191+0x2000] ;  /* 0x00200000bf34783b */ /* 0x000f680000000200 */
[----:B------:R-:W4:Y:S04]  /*ae30*/  LDSM.16.M88.4 R44, [R191+0x2800] ;  /* 0x00280000bf2c783b */ /* 0x000f280000000200 */
[----:B-1----:R-:W1:Y:S04]  /*ae40*/  LDSM.16.M88.4 R36, [R191+0x3000] ;  /* 0x00300000bf24783b */ /* 0x002e680000000200 */
[----:B--2---:R-:W2:Y:S04]  /*ae50*/  LDSM.16.M88.4 R28, [R191+0x3800] ;  /* 0x00380000bf1c783b */ /* 0x004ea80000000200 */
[----:B---3--:R-:W3:Y:S04]  /*ae60*/  LDSM.16.M88.4 R20, [R191+0x4000] ;  /* 0x00400000bf14783b */ /* 0x008ee80000000200 */
[----:B------:R-:W3:Y:S04]  /*ae70*/  LDSM.16.M88.4 R12, [R191+0x4800] ;  /* 0x00480000bf0c783b */ /* 0x000ee80000000200 */
[----:B------:R-:W3:Y:S04]  /*ae80*/  LDSM.16.M88.4 R4, [R191+0x5000] ;  /* 0x00500000bf04783b */ /* 0x000ee80000000200 */
[----:B------:R-:W3:Y:S04]  /*ae90*/  LDSM.16.M88.4 R164, [R191+0x5800] ;  /* 0x00580000bfa4783b */ /* 0x000ee80000000200 */
[----:B------:R-:W3:Y:S04]  /*aea0*/  LDSM.16.M88.4 R124, [R191+0x6000] ;  /* 0x00600000bf7c783b */ /* 0x000ee80000000200 */
[----:B------:R-:W3:Y:S04]  /*aeb0*/  LDSM.16.M88.4 R116, [R191+0x6800] ;  /* 0x00680000bf74783b */ /* 0x000ee80000000200 */
[----:B------:R-:W3:Y:S01]  /*aec0*/  LDSM.16.M88.4 R108, [R191+0x7000] ;  /* 0x00700000bf6c783b */ /* 0x000ee20000000200 */
[C---:B-----5:R-:W-:Y:S03]  /*aed0*/  HMMA.16816.F32 R56, R68.reuse, R52, RZ ;  /* 0x000000344438723c */ /* 0x060fe600000018ff */
[----:B------:R-:W5:Y:S04]  /*aee0*/  LDSM.16.M88.4 R100, [R191+0x7800] ;  /* 0x00780000bf64783b */ /* 0x000f680000000200 */
[----:B------:R-:W5:Y:S01]  /*aef0*/  LDSM.16.M88.4 R92, [R191+0x8000] ;  /* 0x00800000bf5c783b */ /* 0x000f620000000200 */
[C---:B----4-:R-:W-:Y:S03]  /*af00*/  HMMA.16816.F32 R48, R68.reuse, R44, RZ ;  /* 0x0000002c4430723c */ /* 0x050fe600000018ff */
[----:B------:R-:W4:Y:S04]  /*af10*/  LDSM.16.M88.4 R84, [R191+0x8800] ;  /* 0x00880000bf54783b */ /* 0x000f280000000200 */
[----:B------:R-:W4:Y:S01]  /*af20*/  LDSM.16.M88.4 R76, [R191+0x9000] ;  /* 0x00900000bf4c783b */ /* 0x000f220000000200 */
[C---:B-1----:R-:W-:Y:S03]  /*af30*/  HMMA.16816.F32 R40, R68.reuse, R36, RZ ;  /* 0x000000244428723c */ /* 0x042fe600000018ff */
[----:B------:R-:W1:Y:S04]  /*af40*/  LDSM.16.M88.4 R60, [R191+0x9800] ;  /* 0x00980000bf3c783b */ /* 0x000e680000000200 */
[----:B------:R-:W-:Y:S01]  /*af50*/  LDSM.16.M88.4 R192, [R192] ;  /* 0x00000000c0c0783b */ /* 0x000fe20000000200 */
[C---:B--2---:R-:W-:Y:S03]  /*af60*/  HMMA.16816.F32 R32, R68.reuse, R28, RZ ;  /* 0x0000001c4420723c */ /* 0x044fe600000018ff */
[----:B------:R-:W2:Y:S04]  /*af70*/  LDSM.16.M88.4 R64, [R219+0x4800] ;  /* 0x00480000db40783b */ /* 0x000ea80000000200 */
[----:B------:R-:W2:Y:S01]  /*af80*/  LDSM.16.M88.4 R176, [R219+0x2000] ;  /* 0x00200000dbb0783b */ /* 0x000ea20000000200 */
[C---:B---3--:R-:W-:Y:S03]  /*af90*/  HMMA.16816.F32 R24, R68.reuse, R20, RZ ;  /* 0x000000144418723c */ /* 0x048fe600000018ff */
[----:B------:R-:W3:Y:S04]  /*afa0*/  LDSM.16.M88.4 R172, [R219+0x2800] ;  /* 0x00280000dbac783b */ /* 0x000ee80000000200 */
        /* <DEDUP_REMOVED lines=8> */
[----:B------:R-:W-:Y:S04]  /*b030*/  LDSM.16.M88.4 R184, [R219+0x5800] ;  /* 0x00580000dbb8783b */ /* 0x000fe80000000200 */
[----:B------:R-:W-:Y:S01]  /*b040*/  LDSM.16.M88.4 R204, [R219+0x7800] ;  /* 0x00780000dbcc783b */ /* 0x000fe20000000200 */
[C---:B------:R-:W-:Y:S03]  /*b050*/  HMMA.16816.F32 R128, R68.reuse, R124, RZ ;  /* 0x0000007c4480723c */ /* 0x040fe600000018ff */
[----:B------:R-:W0:Y:S05]  /*b060*/  LDGDEPBAR ;  /* 0x00000000000079af */ /* 0x000e2a0000000000 */
[C---:B------:R-:W-:Y:S08]  /*b070*/  HMMA.16816.F32 R120, R68.reuse, R116, RZ ;  /* 0x000000744478723c */ /* 0x040ff000000018ff */
[C---:B------:R-:W-:Y:S08]  /*b080*/  HMMA.16816.F32 R112, R68.reuse, R108, RZ ;  /* 0x0000006c4470723c */ /* 0x040ff000000018ff */
[C---:B-----5:R-:W-:Y:S08]  /*b090*/  HMMA.16816.F32 R104, R68.reuse, R100, RZ ;  /* 0x000000644468723c */ /* 0x060ff000000018ff */
[C---:B------:R-:W-:Y:S08]  /*b0a0*/  HMMA.16816.F32 R96, R68.reuse, R92, RZ ;  /* 0x0000005c4460723c */ /* 0x040ff000000018ff */
[C---:B----4-:R-:W-:Y:S08]  /*b0b0*/  HMMA.16816.F32 R88, R68.reuse, R84, RZ ;  /* 0x000000544458723c */ /* 0x050ff000000018ff */
        /* <DEDUP_REMOVED lines=16> */
[C---:B-1----:R-:W-:Y:S08]  /*b1c0*/  HMMA.16816.F32 R72, R68.reuse, R60, RZ ;  /* 0x0000003c4448723c */ /* 0x042ff000000018ff */
[----:B------:R-:W-:Y:S01]  /*b1d0*/  HMMA.16816.F32 R68, R68, R62, RZ ;  /* 0x0000003e4444723c */ /* 0x000fe200000018ff */
[----:B------:R-:W1:Y:S07]  /*b1e0*/  LDSM.16.M88.4 R60, [R219+0x5000] ;  /* 0x00500000db3c783b */ /* 0x000e6e0000000200 */
[C---:B--2---:R-:W-:Y:S08]  /*b1f0*/  HMMA.16816.F32 R16, R192.reuse, R64, R16 ;  /* 0x00000040c010723c */ /* 0x044ff00000001810 */
[C---:B------:R-:W-:Y:S01]  /*b200*/  HMMA.16816.F32 R12, R192.reuse, R66, R12 ;  /* 0x00000042c00c723c */ /* 0x040fe2000000180c */
[----:B------:R-:W2:Y:S07]  /*b210*/  LDSM.16.M88.4 R64, [R219+0x8000] ;  /* 0x00800000db40783b */ /* 0x000eae0000000200 */
[C---:B------:R-:W-:Y:S08]  /*b220*/  HMMA.16816.F32 R56, R192.reuse, R176, R56 ;  /* 0x000000b0c038723c */ /* 0x040ff00000001838 */
[C---:B------:R-:W-:Y:S01]  /*b230*/  HMMA.16816.F32 R52, R192.reuse, R178, R52 ;  /* 0x000000b2c034723c */ /* 0x040fe20000001834 */
[----:B------:R-:W-:Y:S07]  /*b240*/  LDSM.16.M88.4 R176, [R219+0x6800] ;  /* 0x00680000dbb0783b */ /* 0x000fee0000000200 */
[C---:B---3--:R-:W-:Y:S08]  /*b250*/  HMMA.16816.F32 R48, R192.reuse, R172, R48 ;  /* 0x000000acc030723c */ /* 0x048ff00000001830 */
[C---:B-1----:R-:W-:Y:S08]  /*b260*/  HMMA.16816.F32 R8, R192.reuse, R60, R8 ;  /* 0x0000003cc008723c */ /* 0x042ff00000001808 */
[C---:B------:R-:W-:Y:S01]  /*b270*/  HMMA.16816.F32 R4, R192.reuse, R62, R4 ;  /* 0x0000003ec004723c */ /* 0x040fe20000001804 */
[----:B------:R-:W1:Y:S07]  /*b280*/  LDSM.16.M88.4 R60, [R219+0x8800] ;  /* 0x00880000db3c783b */ /* 0x000e6e0000000200 */
[C---:B------:R-:W-:Y:S01]  /*b290*/  HMMA.16816.F32 R44, R192.reuse, R174, R44 ;  /* 0x000000aec02c723c */ /* 0x040fe2000000182c */
[----:B------:R-:W3:Y:S07]  /*b2a0*/  LDSM.16.M88.4 R172, [R219+0x7000] ;  /* 0x00700000dbac783b */ /* 0x000eee0000000200 */
[C---:B------:R-:W-:Y:S08]  /*b2b0*/  HMMA.16816.F32 R40, R192.reuse, R200, R40 ;  /* 0x000000c8c028723c */ /* 0x040ff00000001828 */
[C---:B------:R-:W-:Y:S01]  /*b2c0*/  HMMA.16816.F32 R36, R192.reuse, R202, R36 ;  /* 0x000000cac024723c */ /* 0x040fe20000001824 */
[----:B------:R-:W4:Y:S07]  /*b2d0*/  LDSM.16.M88.4 R200, [R219+0x9000] ;  /* 0x00900000dbc8783b */ /* 0x000f2e0000000200 */
[C---:B--2---:R-:W-:Y:S08]  /*b2e0*/  HMMA.16816.F32 R96, R192.reuse, R64, R96 ;  /* 0x00000040c060723c */ /* 0x044ff00000001860 */
[C---:B------:R-:W-:Y:S01]  /*b2f0*/  HMMA.16816.F32 R92, R192.reuse, R66, R92 ;  /* 0x00000042c05c723c */ /* 0x040fe2000000185c */
[----:B------:R-:W2:Y:S07]  /*b300*/  LDSM.16.M88.4 R64, [R216+0x4800] ;  /* 0x00480000d840783b */ /* 0x000eae0000000200 */
[C---:B------:R-:W-:Y:S08]  /*b310*/  HMMA.16816.F32 R24, R192.reuse, R188, R24 ;  /* 0x000000bcc018723c */ /* 0x040ff00000001818 */
[C---:B------:R-:W-:Y:S01]  /*b320*/  HMMA.16816.F32 R20, R192.reuse, R190, R20 ;  /* 0x000000bec014723c */ /* 0x040fe20000001814 */
[----:B------:R-:W5:Y:S07]  /*b330*/  LDSM.16.M88.4 R188, [R216+0x2000] ;  /* 0x00200000d8bc783b */ /* 0x000f6e0000000200 */
        /* <DEDUP_REMOVED lines=9> */
[C---:B------:R-:W-:Y:S08]  /*b3d0*/  HMMA.16816.F32 R32, R192.reuse, R196, R32 ;  /* 0x000000c4c020723c */ /* 0x040ff00000001820 */
[C---:B------:R-:W-:Y:S01]  /*b3e0*/  HMMA.16816.F32 R28, R192.reuse, R198, R28 ;  /* 0x000000c6c01c723c */ /* 0x040fe2000000181c */
[----:B------:R-:W-:Y:S07]  /*b3f0*/  LDSM.16.M88.4 R196, [R219+0x9800] ;  /* 0x00980000dbc4783b */ /* 0x000fee0000000200 */
[C---:B---3--:R-:W-:Y:S08]  /*b400*/  HMMA.16816.F32 R112, R192.reuse, R172, R112 ;  /* 0x000000acc070723c */ /* 0x048ff00000001870 */
[C---:B------:R-:W-:Y:S01]  /*b410*/  HMMA.16816.F32 R108, R192.reuse, R174, R108 ;  /* 0x000000aec06c723c */ /* 0x040fe2000000186c */
[----:B------:R-:W3:Y:S07]  /*b420*/  LDSM.16.M88.4 R172, [R216+0x4000] ;  /* 0x00400000d8ac783b */ /* 0x000eee0000000200 */
[C---:B----4-:R-:W-:Y:S08]  /*b430*/  HMMA.16816.F32 R80, R192.reuse, R200, R80 ;  /* 0x000000c8c050723c */ /* 0x050ff00000001850 */
[----:B------:R-:W-:Y:S01]  /*b440*/  HMMA.16816.F32 R76, R192, R202, R76 ;  /* 0x000000cac04c723c */ /* 0x000fe2000000184c */
[----:B------:R-:W4:Y:S07]  /*b450*/  LDSM.16.M88.4 R200, [R216+0x6000] ;  /* 0x00600000d8c8783b */ /* 0x000f2e0000000200 */
[----:B--2---:R-:W-:Y:S01]  /*b460*/  HMMA.16816.F32 R16, R208, R64, R16 ;  /* 0x00000040d010723c */ /* 0x004fe20000001810 */
[----:B------:R-:W-:-:S02]  /*b470*/  IMAD.IADD R64, R223, 0x1, R220 ;  /* 0x00000001df407824 */ /* 0x000fc400078e02dc */
[----:B------:R-:W-:-:S05]  /*b480*/  IMAD.IADD R223, R223, 0x1, R216 ;  /* 0x00000001dfdf7824 */ /* 0x000fca00078e02d8 */
[C---:B-----5:R-:W-:Y:S08]  /*b490*/  HMMA.16816.F32 R56, R208.reuse, R188, R56 ;  /* 0x000000bcd038723c */ /* 0x060ff00000001838 */
[C---:B------:R-:W-:Y:S01]  /*b4a0*/  HMMA.16816.F32 R52, R208.reuse, R190, R52 ;  /* 0x000000bed034723c */ /* 0x040fe20000001834 */
[----:B------:R-:W2:Y:S07]  /*b4b0*/  LDSM.16.M88.4 R188, [R216+0x7800] ;  /* 0x00780000d8bc783b */ /* 0x000eae0000000200 */
[C---:B------:R-:W-:Y:S01]  /*b4c0*/  HMMA.16816.F32 R12, R208.reuse, R66, R12 ;  /* 0x00000042d00c723c */ /* 0x040fe2000000180c */
[----:B------:R-:W-:Y:S07]  /*b4d0*/  LDSM.16.M88.4 R64, [R64] ;  /* 0x000000004040783b */ /* 0x000fee0000000200 */
[C---:B-1----:R-:W-:Y:S08]  /*b4e0*/  HMMA.16816.F32 R8, R208.reuse, R60, R8 ;  /* 0x0000003cd008723c */ /* 0x042ff00000001808 */
[C---:B------:R-:W-:Y:S01]  /*b4f0*/  HMMA.16816.F32 R4, R208.reuse, R62, R4 ;  /* 0x0000003ed004723c */ /* 0x040fe20000001804 */
[----:B------:R-:W1:Y:S07]  /*b500*/  LDSM.16.M88.4 R60, [R223+0x2000] ;  /* 0x00200000df3c783b */ /* 0x000e6e0000000200 */
[C---:B------:R-:W-:Y:S08]  /*b510*/  HMMA.16816.F32 R32, R208.reuse, R176, R32 ;  /* 0x000000b0d020723c */ /* 0x040ff00000001820 */
[C---:B------:R-:W-:Y:S01]  /*b520*/  HMMA.16816.F32 R28, R208.reuse, R178, R28 ;  /* 0x000000b2d01c723c */ /* 0x040fe2000000181c */
[----:B------:R-:W5:Y:S07]  /*b530*/  LDSM.16.M88.4 R176, [R216+0x9000] ;  /* 0x00900000d8b0783b */ /* 0x000f6e0000000200 */
[C---:B------:R-:W-:Y:S08]  /*b540*/  HMMA.16816.F32 R40, R208.reuse, R180, R40 ;  /* 0x000000b4d028723c */ /* 0x040ff00000001828 */
[----:B------:R-:W-:Y:S01]  /*b550*/  HMMA.16816.F32 R36, R208, R182, R36 ;  /* 0x000000b6d024723c */ /* 0x000fe20000001824 */
[----:B------:R-:W5:Y:S07]  /*b560*/  LDSM.16.M88.4 R180, [R216+0x8800] ;  /* 0x00880000d8b4783b */ /* 0x000f6e0000000200 */
[C---:B------:R-:W-:Y:S08]  /*b570*/  HMMA.16816.F32 R168, R192.reuse, R184, R168 ;  /* 0x000000b8c0a8723c */ /* 0x040ff000000018a8 */
[C---:B------:R-:W-:Y:S01]  /*b580*/  HMMA.16816.F32 R164, R192.reuse, R186, R164 ;  /* 0x000000bac0a4723c */ /* 0x040fe200000018a4 */
[----:B------:R-:W5:Y:S07]  /*b590*/  LDSM.16.M88.4 R184, [R216+0x2800] ;  /* 0x00280000d8b8783b */ /* 0x000f6e0000000200 */
[----:B------:R-:W-:Y:S08]  /*b5a0*/  HMMA.16816.F32 R104, R192, R204, R104 ;  /* 0x000000ccc068723c */ /* 0x000ff00000001868 */
[C---:B---3--:R-:W-:Y:S08]  /*b5b0*/  HMMA.16816.F32 R24, R208.reuse, R172, R24 ;  /* 0x000000acd018723c */ /* 0x048ff00000001818 */
[C---:B------:R-:W-:Y:S01]  /*b5c0*/  HMMA.16816.F32 R20, R208.reuse, R174, R20 ;  /* 0x000000aed014723c */ /* 0x040fe20000001814 */
[----:B------:R-:W3:Y:S07]  /*b5d0*/  LDSM.16.M88.4 R172, [R216+0x9800] ;  /* 0x00980000d8ac783b */ /* 0x000eee0000000200 */
[C---:B----4-:R-:W-:Y:S08]  /*b5e0*/  HMMA.16816.F32 R128, R208.reuse, R200, R128 ;  /* 0x000000c8d080723c */ /* 0x050ff00000001880 */
[----:B------:R-:W-:Y:S01]  /*b5f0*/  HMMA.16816.F32 R124, R208, R202, R124 ;  /* 0x000000cad07c723c */ /* 0x000fe2000000187c */
[----:B------:R-:W4:Y:S07]  /*b600*/  LDSM.16.M88.4 R200, [R223+0x2800] ;  /* 0x00280000dfc8783b */ /* 0x000f2e0000000200 */
[C---:B------:R-:W-:Y:S01]  /*b610*/  HMMA.16816.F32 R100, R192.reuse, R206, R100 ;  /* 0x000000cec064723c */ /* 0x040fe20000001864 */
[----:B------:R-:W-:Y:S07]  /*b620*/  LDSM.16.M88.4 R204, [R216+0x5800] ;  /* 0x00580000d8cc783b */ /* 0x000fee0000000200 */
[C---:B------:R-:W-:Y:S08]  /*b630*/  HMMA.16816.F32 R72, R192.reuse, R196, R72 ;  /* 0x000000c4c048723c */ /* 0x040ff00000001848 */
[----:B------:R-:W-:Y:S01]  /*b640*/  HMMA.16816.F32 R68, R192, R198, R68 ;  /* 0x000000c6c044723c */ /* 0x000fe20000001844 */
[----:B------:R-:W4:Y:S04]  /*b650*/  LDSM.16.M88.4 R196, [R216+0x6800] ;  /* 0x00680000d8c4783b */ /* 0x000f280000000200 */
[----:B------:R-:W4:Y:S03]  /*b660*/  LDSM.16.M88.4 R192, [R216+0x7000] ;  /* 0x00700000d8c0783b */ /* 0x000f260000000200 */
[----:B--2---:R-:W-:Y:S01]  /*b670*/  HMMA.16816.F32 R104, R208, R188, R104 ;  /* 0x000000bcd068723c */ /* 0x004fe20000001868 */
[----:B------:R-:W-:-:S07]  /*b680*/  IMAD.SHL.U32 R188, R3, 0x100, RZ ;  /* 0x0000010003bc7824 */ /* 0x000fce00078e00ff */
[----:B-1----:R-:W-:Y:S01]  /*b690*/  HMMA.16816.F32 R56, R64, R60, R56 ;  /* 0x0000003c4038723c */ /* 0x002fe20000001838 */
[----:B------:R-:W-:-:S07]  /*b6a0*/  IMAD.SHL.U32 R61, R228, 0x2, RZ ;  /* 0x00000002e43d7824 */ /* 0x000fce00078e00ff */
[C---:B-----5:R-:W-:Y:S08]  /*b6b0*/  HMMA.16816.F32 R80, R208.reuse, R176, R80 ;  /* 0x000000b0d050723c */ /* 0x060ff00000001850 */
[C---:B------:R-:W-:Y:S01]  /*b6c0*/  HMMA.16816.F32 R76, R208.reuse, R178, R76 ;  /* 0x000000b2d04c723c */ /* 0x040fe2000000184c */
[----:B------:R-:W1:Y:S07]  /*b6d0*/  LDSM.16.M88.4 R176, [R223+0x3000] ;  /* 0x00300000dfb0783b */ /* 0x000e6e0000000200 */
[----:B------:R-:W-:Y:S01]  /*b6e0*/  HMMA.16816.F32 R84, R208, R182, R84 ;  /* 0x000000b6d054723c */ /* 0x000fe20000001854 */
[----:B------:R-:W-:-:S05]  /*b6f0*/  LOP3.LUT R182, R188, 0x6, R61, 0xf8, !PT ;  /* 0x00000006bcb67812 */ /* 0x000fca00078ef83d */
[----:B------:R-:W-:Y:S02]  /*b700*/  VIADD R60, R182, 0xfffffe00 ;  /* 0xfffffe00b63c7836 */ /* 0x000fe40000000000 */
[----:B------:R-:W-:Y:S03]  /*b710*/  HMMA.16816.F32 R48, R208, R184, R48 ;  /* 0x000000b8d030723c */ /* 0x000fe60000001830 */
[C---:B------:R-:W-:Y:S02]  /*b720*/  ISETP.GE.AND P2, PT, R60.reuse, R218, PT ;  /* 0x000000da3c00720c */ /* 0x040fe40003f46270 */
[----:B------:R-:W-:-:S03]  /*b730*/  ISETP.GE.AND P3, PT, R60, R217, PT ;  /* 0x000000d93c00720c */ /* 0x000fc60003f66270 */
[----:B------:R-:W-:Y:S01]  /*b740*/  HMMA.16816.F32 R52, R64, R62, R52 ;  /* 0x0000003e4034723c */ /* 0x000fe20000001834 */
[----:B------:R-:W2:Y:S01]  /*b750*/  LDSM.16.M88.4 R60, [R223+0x3800] ;  /* 0x00380000df3c783b */ /* 0x000ea20000000200 */
[----:B------:R-:W-:Y:S01]  /*b760*/  FSEL R189, R58, -INF , !P3 ;  /* 0xff8000003abd7808 */ /* 0x000fe20005800000 */
[----:B------:R-:W-:-:S05]  /*b770*/  VIADD R58, R182, 0xfffffe09 ;  /* 0xfffffe09b63a7836 */ /* 0x000fca0000000000 */
[C---:B------:R-:W-:Y:S01]  /*b780*/  HMMA.16816.F32 R44, R208.reuse, R186, R44 ;  /* 0x000000bad02c723c */ /* 0x040fe2000000182c */
[----:B------:R-:W-:Y:S07]  /*b790*/  LDSM.16.M88.4 R184, [R216+0x8000] ;  /* 0x00800000d8b8783b */ /* 0x000fee0000000200 */
[----:B---3--:R-:W-:Y:S01]  /*b7a0*/  HMMA.16816.F32 R72, R208, R172, R72 ;  /* 0x000000acd048723c */ /* 0x008fe20000001848 */
[C---:B------:R-:W-:Y:S02]  /*b7b0*/  VIADD R172, R182.reuse, 0xfffffe01 ;  /* 0xfffffe01b6ac7836 */ /* 0x040fe40000000000 */
[----:B------:R-:W-:-:S03]  /*b7c0*/  VIADD R173, R182, 0xfffffe08 ;  /* 0xfffffe08b6ad7836 */ /* 0x000fc60000000000 */
[C---:B------:R-:W-:Y:S02]  /*b7d0*/  ISETP.GE.AND P5, PT, R172.reuse, R218, PT ;  /* 0x000000daac00720c */ /* 0x040fe40003fa6270 */
[----:B----4-:R-:W-:Y:S01]  /*b7e0*/  HMMA.16816.F32 R48, R64, R200, R48 ;  /* 0x000000c84030723c */ /* 0x010fe20000001830 */
[-C--:B------:R-:W-:Y:S02]  /*b7f0*/  ISETP.GE.AND P4, PT, R172, R217.reuse, PT ;  /* 0x000000d9ac00720c */ /* 0x080fe40003f86270 */
[----:B------:R-:W-:-:S04]  /*b800*/  ISETP.GE.AND P3, PT, R173, R217, PT ;  /* 0x000000d9ad00720c */ /* 0x000fc80003f66270 */
[----:B------:R-:W-:Y:S01]  /*b810*/  FSEL R201, R54, -INF , !P3 ;  /* 0xff80000036c97808 */ /* 0x000fe20005800000 */
[----:B------:R-:W-:Y:S01]  /*b820*/  HMMA.16816.F32 R116, R208, R198, R116 ;  /* 0x000000c6d074723c */ /* 0x000fe20000001874 */
[----:B------:R-:W-:Y:S02]  /*b830*/  FSEL R199, R59, -INF , !P4 ;  /* 0xff8000003bc77808 */ /* 0x000fe40006000000 */
[----:B------:R-:W-:-:S05]  /*b840*/  ISETP.GE.AND P4, PT, R58, R217, PT ;  /* 0x000000d93a00720c */ /* 0x000fca0003f86270 */
[----:B------:R-:W-:Y:S01]  /*b850*/  HMMA.16816.F32 R112, R208, R192, R112 ;  /* 0x000000c0d070723c */ /* 0x000fe20000001870 */
[----:B------:R-:W-:Y:S01]  /*b860*/  FSEL R192, R57, -INF , !P5 ;  /* 0xff80000039c07808 */ /* 0x000fe20006800000 */
[----:B------:R-:W-:Y:S01]  /*b870*/  VIADD R57, R182, 0xfffffe11 ;  /* 0xfffffe11b6397836 */ /* 0x000fe20000000000 */
[----:B------:R-:W-:-:S05]  /*b880*/  ISETP.GE.AND P5, PT, R58, R218, PT ;  /* 0x000000da3a00720c */ /* 0x000fca0003fa6270 */
[----:B------:R-:W-:Y:S01]  /*b890*/  HMMA.16816.F32 R100, R208, R190, R100 ;  /* 0x000000bed064723c */ /* 0x000fe20000001864 */
[----:B------:R-:W-:Y:S01]  /*b8a0*/  FSEL R190, R56, -INF , !P2 ;  /* 0xff80000038be7808 */ /* 0x000fe20005000000 */
[----:B------:R-:W-:Y:S01]  /*b8b0*/  VIADD R56, R182, 0xfffffe10 ;  /* 0xfffffe10b6387836 */ /* 0x000fe20000000000 */
[----:B------:R-:W-:-:S04]  /*b8c0*/  ISETP.GE.AND P2, PT, R173, R218, PT ;  /* 0x000000daad00720c */ /* 0x000fc80003f46270 */
[----:B------:R-:W-:Y:S01]  /*b8d0*/  FSEL R200, R52, -INF , !P2 ;  /* 0xff80000034c87808 */ /* 0x000fe20005000000 */
[C---:B------:R-:W-:Y:S01]  /*b8e0*/  HMMA.16816.F32 R44, R64.reuse, R202, R44 ;  /* 0x000000ca402c723c */ /* 0x040fe2000000182c */
[----:B------:R-:W-:Y:S02]  /*b8f0*/  FSEL R202, R53, -INF , !P5 ;  /* 0xff80000035ca7808 */ /* 0x000fe40006800000 */
[----:B------:R-:W-:Y:S02]  /*b900*/  FSEL R203, R55, -INF , !P4 ;  /* 0xff80000037cb7808 */ /* 0x000fe40006000000 */
[----:B------:R-:W3:Y:S01]  /*b910*/  LDSM.16.M88.4 R52, [R223+0x4000] ;  /* 0x00400000df34783b */ /* 0x000ee20000000200 */
[CC--:B------:R-:W-:Y:S02]  /*b920*/  ISETP.GE.AND P2, PT, R56.reuse, R218.reuse, PT ;  /* 0x000000da3800720c */ /* 0x0c0fe40003f46270 */
[----:B-1----:R-:W-:Y:S01]  /*b930*/  HMMA.16816.F32 R40, R64, R176, R40 ;  /* 0x000000b04028723c */ /* 0x002fe20000001828 */
[----:B------:R-:W-:Y:S01]  /*b940*/  ISETP.GE.AND P3, PT, R56, R217, PT ;  /* 0x000000d93800720c */ /* 0x000fe20003f66270 */
[----:B------:R-:W-:Y:S01]  /*b950*/  VIADD R56, R182, 0xfffffe18 ;  /* 0xfffffe18b6387836 */ /* 0x000fe20000000000 */
[----:B------:R-:W-:-:S02]  /*b960*/  ISETP.GE.AND P5, PT, R57, R218, PT ;  /* 0x000000da3900720c */ /* 0x000fc40003fa6270 */
[----:B------:R-:W-:Y:S01]  /*b970*/  FSEL R58, R48, -INF , !P2 ;  /* 0xff800000303a7808 */ /* 0x000fe20005000000 */
[----:B------:R-:W-:Y:S01]  /*b980*/  VIADD R48, R182, 0xfffffe19 ;  /* 0xfffffe19b6307836 */ /* 0x000fe20000000000 */
[----:B------:R-:W-:Y:S01]  /*b990*/  FSEL R59, R50, -INF , !P3 ;  /* 0xff800000323b7808 */ /* 0x000fe20005800000 */
[C---:B------:R-:W-:Y:S01]  /*b9a0*/  HMMA.16816.F32 R36, R64.reuse, R178, R36 ;  /* 0x000000b24024723c */ /* 0x040fe20000001824 */
[-C--:B------:R-:W-:Y:S02]  /*b9b0*/  ISETP.GE.AND P4, PT, R57, R217.reuse, PT ;  /* 0x000000d93900720c */ /* 0x080fe40003f86270 */
[CC--:B------:R-:W-:Y:S02]  /*b9c0*/  ISETP.GE.AND P2, PT, R56.reuse, R218.reuse, PT ;  /* 0x000000da3800720c */ /* 0x0c0fe40003f46270 */
[-C--:B------:R-:W-:Y:S02]  /*b9d0*/  ISETP.GE.AND P3, PT, R56, R217.reuse, PT ;  /* 0x000000d93800720c */ /* 0x080fe40003f66270 */
[----:B------:R-:W-:Y:S01]  /*b9e0*/  FSEL R56, R49, -INF , !P5 ;  /* 0xff80000031387808 */ /* 0x000fe20006800000 */
[----:B------:R-:W-:Y:S01]  /*b9f0*/  VIADD R49, R182, 0xfffffe20 ;  /* 0xfffffe20b6317836 */ /* 0x000fe20000000000 */
[----:B------:R-:W-:Y:S01]  /*ba00*/  FSEL R57, R51, -INF , !P4 ;  /* 0xff80000033397808 */ /* 0x000fe20006000000 */
[----:B--2---:R-:W-:Y:S01]  /*ba10*/  HMMA.16816.F32 R32, R64, R60, R32 ;  /* 0x0000003c4020723c */ /* 0x004fe20000001820 */
[----:B------:R-:W-:Y:S01]  /*ba20*/  ISETP.GE.AND P5, PT, R48, R218, PT ;  /* 0x000000da3000720c */ /* 0x000fe20003fa6270 */
[----:B------:R-:W-:Y:S01]  /*ba30*/  VIADD R51, R182, 0xfffffe21 ;  /* 0xfffffe21b6337836 */ /* 0x000fe20000000000 */
[----:B------:R-:W-:-:S02]  /*ba40*/  ISETP.GE.AND P4, PT, R48, R217, PT ;  /* 0x000000d93000720c */ /* 0x000fc40003f86270 */
[----:B------:R-:W-:Y:S02]  /*ba50*/  FSEL R231, R46, -INF , !P3 ;  /* 0xff8000002ee77808 */ /* 0x000fe40005800000 */
[-C--:B------:R-:W-:Y:S01]  /*ba60*/  ISETP.GE.AND P3, PT, R49, R217.reuse, PT ;  /* 0x000000d93100720c */ /* 0x080fe20003f66270 */
[----:B------:R-:W-:Y:S01]  /*ba70*/  HMMA.16816.F32 R28, R64, R62, R28 ;  /* 0x0000003e401c723c */ /* 0x000fe2000000181c */
[----:B------:R-:W-:Y:S02]  /*ba80*/  FSEL R48, R44, -INF , !P2 ;  /* 0xff8000002c307808 */ /* 0x000fe40005000000 */
[----:B------:R-:W-:Y:S02]  /*ba90*/  FSEL R50, R45, -INF , !P5 ;  /* 0xff8000002d327808 */ /* 0x000fe40006800000 */
[----:B------:R-:W-:Y:S02]  /*baa0*/  FSEL R225, R47, -INF , !P4 ;  /* 0xff8000002fe17808 */ /* 0x000fe40006000000 */
[-C--:B------:R-:W-:Y:S01]  /*bab0*/  ISETP.GE.AND P2, PT, R49, R218.reuse, PT ;  /* 0x000000da3100720c */ /* 0x080fe20003f46270 */
[----:B------:R-:W1:Y:S01]  /*bac0*/  LDSM.16.M88.4 R44, [R223+0x4800] ;  /* 0x00480000df2c783b */ /* 0x000e620000000200 */
[----:B------:R-:W-:Y:S01]  /*bad0*/  VIADD R49, R182, 0xfffffe28 ;  /* 0xfffffe28b6317836 */ /* 0x000fe20000000000 */
[----:B------:R-:W-:Y:S01]  /*bae0*/  FSEL R221, R42, -INF , !P3 ;  /* 0xff8000002add7808 */ /* 0x000fe20005800000 */
[----:B------:R-:W-:Y:S01]  /*baf0*/  VIADD R42, R182, 0xfffffe29 ;  /* 0xfffffe29b62a7836 */ /* 0x000fe20000000000 */
[C---:B------:R-:W-:Y:S01]  /*bb00*/  ISETP.GE.AND P5, PT, R51.reuse, R218, PT ;  /* 0x000000da3300720c */ /* 0x040fe20003fa6270 */
[----:B------:R-:W-:Y:S01]  /*bb10*/  HMMA.16816.F32 R164, R208, R206, R164 ;  /* 0x000000ced0a4723c */ /* 0x000fe200000018a4 */
[----:B------:R-:W-:-:S02]  /*bb20*/  ISETP.GE.AND P4, PT, R51, R217, PT ;  /* 0x000000d93300720c */ /* 0x000fc40003f86270 */
[----:B------:R-:W-:Y:S01]  /*bb30*/  FSEL R242, R40, -INF , !P2 ;  /* 0xff80000028f27808 */ /* 0x000fe20005000000 */
[C---:B------:R-:W-:Y:S01]  /*bb40*/  VIADD R40, R182.reuse, 0xfffffe30 ;  /* 0xfffffe30b6287836 */ /* 0x040fe20000000000 */
[-C--:B------:R-:W-:Y:S02]  /*bb50*/  ISETP.GE.AND P2, PT, R49, R218.reuse, PT ;  /* 0x000000da3100720c */ /* 0x080fe40003f46270 */
[----:B------:R-:W-:Y:S01]  /*bb60*/  FSEL R238, R41, -INF , !P5 ;  /* 0xff80000029ee7808 */ /* 0x000fe20006800000 */
[C---:B------:R-:W-:Y:S01]  /*bb70*/  VIADD R41, R182.reuse, 0xfffffe31 ;  /* 0xfffffe31b6297836 */ /* 0x040fe20000000000 */
[----:B------:R-:W-:Y:S01]  /*bb80*/  FSEL R207, R43, -INF , !P4 ;  /* 0xff8000002bcf7808 */ /* 0x000fe20006000000 */
[----:B------:R-:W-:Y:S01]  /*bb90*/  HMMA.16816.F32 R168, R208, R204, R168 ;  /* 0x000000ccd0a8723c */ /* 0x000fe200000018a8 */
[----:B------:R-:W-:Y:S01]  /*bba0*/  ISETP.GE.AND P3, PT, R49, R217, PT ;  /* 0x000000d93100720c */ /* 0x000fe20003f66270 */
[----:B------:R-:W-:Y:S01]  /*bbb0*/  VIADD R43, R182, 0xfffffe51 ;  /* 0xfffffe51b62b7836 */ /* 0x000fe20000000000 */
[----:B------:R-:W-:-:S02]  /*bbc0*/  ISETP.GE.AND P5, PT, R42, R218, PT ;  /* 0x000000da2a00720c */ /* 0x000fc40003fa6270 */
[-C--:B------:R-:W-:Y:S01]  /*bbd0*/  ISETP.GE.AND P4, PT, R42, R217.reuse, PT ;  /* 0x000000d92a00720c */ /* 0x080fe20003f86270 */
[----:B------:R-:W-:Y:S01]  /*bbe0*/  VIADD R42, R182, 0xfffffe50 ;  /* 0xfffffe50b62a7836 */ /* 0x000fe20000000000 */
[----:B------:R-:W-:Y:S01]  /*bbf0*/  FSEL R224, R36, -INF , !P2 ;  /* 0xff80000024e07808 */ /* 0x000fe20005000000 */
[C---:B---3--:R-:W-:Y:S01]  /*bc00*/  HMMA.16816.F32 R24, R64.reuse, R52, R24 ;  /* 0x000000344018723c */ /* 0x048fe20000001818 */
[-C--:B------:R-:W-:Y:S02]  /*bc10*/  ISETP.GE.AND P2, PT, R40, R218.reuse, PT ;  /* 0x000000da2800720c */ /* 0x080fe40003f46270 */
[----:B------:R-:W-:Y:S02]  /*bc20*/  FSEL R219, R38, -INF , !P3 ;  /* 0xff80000026db7808 */ /* 0x000fe40005800000 */
[----:B------:R-:W-:Y:S02]  /*bc30*/  FSEL R222, R37, -INF , !P5 ;  /* 0xff80000025de7808 */ /* 0x000fe40006800000 */
[----:B------:R-:W-:Y:S01]  /*bc40*/  FSEL R205, R39, -INF , !P4 ;  /* 0xff80000027cd7808 */ /* 0x000fe20006000000 */
[----:B------:R-:W-:Y:S01]  /*bc50*/  HMMA.16816.F32 R20, R64, R54, R20 ;  /* 0x000000364014723c */ /* 0x000fe20000001814 */
[----:B------:R-:W2:Y:S01]  /*bc60*/  LDSM.16.M88.4 R36, [R223+0x5000] ;  /* 0x00500000df24783b */ /* 0x000ea20000000200 */
[----:B------:R-:W-:Y:S01]  /*bc70*/  ISETP.GE.AND P3, PT, R40, R217, PT ;  /* 0x000000d92800720c */ /* 0x000fe20003f66270 */
[----:B------:R-:W-:Y:S01]  /*bc80*/  VIADD R40, R182, 0xfffffe38 ;  /* 0xfffffe38b6287836 */ /* 0x000fe20000000000 */
[----:B------:R-:W-:-:S02]  /*bc90*/  ISETP.GE.AND P5, PT, R41, R218, PT ;  /* 0x000000da2900720c */ /* 0x000fc40003fa6270 */
[----:B------:R-:W-:Y:S01]  /*bca0*/  FSEL R220, R32, -INF , !P2 ;  /* 0xff80000020dc7808 */ /* 0x000fe20005000000 */
[C---:B------:R-:W-:Y:S01]  /*bcb0*/  VIADD R32, R182.reuse, 0xfffffe39 ;  /* 0xfffffe39b6207836 */ /* 0x040fe20000000000 */
[-C--:B------:R-:W-:Y:S01]  /*bcc0*/  ISETP.GE.AND P4, PT, R41, R217.reuse, PT ;  /* 0x000000d92900720c */ /* 0x080fe20003f86270 */
[----:B------:R-:W-:Y:S01]  /*bcd0*/  VIADD R41, R182, 0xfffffe41 ;  /* 0xfffffe41b6297836 */ /* 0x000fe20000000000 */
[----:B------:R-:W-:Y:S01]  /*bce0*/  FSEL R34, R34, -INF , !P3 ;  /* 0xff80000022227808 */ /* 0x000fe20005800000 */
[C---:B-1----:R-:W-:Y:S01]  /*bcf0*/  HMMA.16816.F32 R16, R64.reuse, R44, R16 ;  /* 0x0000002c4010723c */ /* 0x042fe20000001810 */
[----:B------:R-:W-:Y:S01]  /*bd00*/  FSEL R216, R33, -INF , !P5 ;  /* 0xff80000021d87808 */ /* 0x000fe20006800000 */
[----:B------:R-:W-:Y:S01]  /*bd10*/  VIADD R33, R182, 0xfffffe40 ;  /* 0xfffffe40b6217836 */ /* 0x000fe20000000000 */
[CC--:B------:R-:W-:Y:S02]  /*bd20*/  ISETP.GE.AND P2, PT, R40.reuse, R218.reuse, PT ;  /* 0x000000da2800720c */ /* 0x0c0fe40003f46270 */
[----:B------:R-:W-:Y:S01]  /*bd30*/  ISETP.GE.AND P3, PT, R40, R217, PT ;  /* 0x000000d92800720c */ /* 0x000fe20003f66270 */
[----:B------:R-:W-:Y:S01]  /*bd40*/  VIADD R40, R182, 0xfffffe48 ;  /* 0xfffffe48b6287836 */ /* 0x000fe20000000000 */
[----:B------:R-:W-:Y:S01]  /*bd50*/  FSEL R35, R35, -INF , !P4 ;  /* 0xff80000023237808 */ /* 0x000fe20006000000 */
[----:B------:R-:W-:Y:S01]  /*bd60*/  HMMA.16816.F32 R12, R64, R46, R12 ;  /* 0x0000002e400c723c */ /* 0x000fe2000000180c */
[----:B------:R-:W-:-:S02]  /*bd70*/  ISETP.GE.AND P5, PT, R32, R218, PT ;  /* 0x000000da2000720c */ /* 0x000fc40003fa6270 */
[-C--:B------:R-:W-:Y:S02]  /*bd80*/  ISETP.GE.AND P4, PT, R32, R217.reuse, PT ;  /* 0x000000d92000720c */ /* 0x080fe40003f86270 */
[----:B------:R-:W-:Y:S02]  /*bd90*/  FSEL R206, R28, -INF , !P2 ;  /* 0xff8000001cce7808 */ /* 0x000fe40005000000 */
[----:B------:R-:W-:Y:S01]  /*bda0*/  FSEL R32, R30, -INF , !P3 ;  /* 0xff8000001e207808 */ /* 0x000fe20005800000 */
[----:B------:R-:W-:Y:S01]  /*bdb0*/  HMMA.16816.F32 R88, R208, R180, R88 ;  /* 0x000000b4d058723c */ /* 0x000fe20000001858 */
[C---:B------:R-:W-:Y:S02]  /*bdc0*/  ISETP.GE.AND P2, PT, R33.reuse, R218, PT ;  /* 0x000000da2100720c */ /* 0x040fe40003f46270 */
[----:B------:R-:W-:Y:S02]  /*bdd0*/  ISETP.GE.AND P3, PT, R33, R217, PT ;  /* 0x000000d92100720c */ /* 0x000fe40003f66270 */
[----:B------:R-:W-:-:S02]  /*bde0*/  FSEL R204, R29, -INF , !P5 ;  /* 0xff8000001dcc7808 */ /* 0x000fc40006800000 */
[----:B------:R-:W-:Y:S01]  /*bdf0*/  FSEL R33, R31, -INF , !P4 ;  /* 0xff8000001f217808 */ /* 0x000fe20006000000 */
[----:B------:R-:W-:Y:S01]  /*be00*/  HMMA.16816.F32 R120, R208, R196, R120 ;  /* 0x000000c4d078723c */ /* 0x000fe20000001878 */
[----:B------:R-:W1:Y:S01]  /*be10*/  LDSM.16.M88.4 R28, [R223+0x5800] ;  /* 0x00580000df1c783b */ /* 0x000e620000000200 */
[----:B------:R-:W-:Y:S02]  /*be20*/  FSEL R24, R24, -INF , !P2 ;  /* 0xff80000018187808 */ /* 0x000fe40005000000 */
[----:B------:R-:W-:Y:S02]  /*be30*/  FSEL R26, R26, -INF , !P3 ;  /* 0xff8000001a1a7808 */ /* 0x000fe40005800000 */
[CC--:B------:R-:W-:Y:S02]  /*be40*/  ISETP.GE.AND P2, PT, R40.reuse, R218.reuse, PT ;  /* 0x000000da2800720c */ /* 0x0c0fe40003f46270 */
[-C--:B------:R-:W-:Y:S01]  /*be50*/  ISETP.GE.AND P3, PT, R40, R217.reuse, PT ;  /* 0x000000d92800720c */ /* 0x080fe20003f66270 */
[----:B------:R-:W-:Y:S01]  /*be60*/  VIADD R40, R182, 0xfffffe49 ;  /* 0xfffffe49b6287836 */ /* 0x000fe20000000000 */
[C---:B------:R-:W-:Y:S01]  /*be70*/  ISETP.GE.AND P5, PT, R41.reuse, R218, PT ;  /* 0x000000da2900720c */ /* 0x040fe20003fa6270 */
[----:B--2---:R-:W-:Y:S01]  /*be80*/  HMMA.16816.F32 R8, R64, R36, R8 ;  /* 0x000000244008723c */ /* 0x004fe20000001808 */
[----:B------:R-:W-:-:S02]  /*be90*/  ISETP.GE.AND P4, PT, R41, R217, PT ;  /* 0x000000d92900720c */ /* 0x000fc40003f86270 */
[----:B------:R-:W-:Y:S02]  /*bea0*/  FSEL R25, R25, -INF , !P5 ;  /* 0xff80000019197808 */ /* 0x000fe40006800000 */
[----:B------:R-:W-:Y:S02]  /*beb0*/  FSEL R27, R27, -INF , !P4 ;  /* 0xff8000001b1b7808 */ /* 0x000fe40006000000 */
[C---:B------:R-:W-:Y:S01]  /*bec0*/  ISETP.GE.AND P5, PT, R40.reuse, R218, PT ;  /* 0x000000da2800720c */ /* 0x040fe20003fa6270 */
[----:B------:R-:W-:Y:S01]  /*bed0*/  HMMA.16816.F32 R4, R64, R38, R4 ;  /* 0x000000264004723c */ /* 0x000fe20000001804 */
[----:B------:R-:W-:Y:S01]  /*bee0*/  ISETP.GE.AND P4, PT, R40, R217, PT ;  /* 0x000000d92800720c */ /* 0x000fe20003f86270 */
[----:B------:R-:W-:Y:S01]  /*bef0*/  VIADD R38, R182, 0xfffffe59 ;  /* 0xfffffe59b6267836 */ /* 0x000fe20000000000 */
[----:B------:R-:W-:Y:S02]  /*bf00*/  FSEL R40, R20, -INF , !P2 ;  /* 0xff80000014287808 */ /* 0x000fe40005000000 */
[----:B------:R-:W-:-:S02]  /*bf10*/  FSEL R41, R22, -INF , !P3 ;  /* 0xff80000016297808 */ /* 0x000fc40005800000 */
[----:B------:R-:W-:Y:S01]  /*bf20*/  FSEL R37, R21, -INF , !P5 ;  /* 0xff80000015257808 */ /* 0x000fe20006800000 */
[C---:B------:R-:W-:Y:S01]  /*bf30*/  HMMA.16816.F32 R108, R208.reuse, R194, R108 ;  /* 0x000000c2d06c723c */ /* 0x040fe2000000186c */
[----:B------:R-:W-:Y:S02]  /*bf40*/  FSEL R36, R23, -INF , !P4 ;  /* 0xff80000017247808 */ /* 0x000fe40006000000 */
[CC--:B------:R-:W-:Y:S01]  /*bf50*/  ISETP.GE.AND P2, PT, R42.reuse, R218.reuse, PT ;  /* 0x000000da2a00720c */ /* 0x0c0fe20003f46270 */
[----:B------:R-:W2:Y:S01]  /*bf60*/  LDSM.16.M88.4 R20, [R223+0x6000] ;  /* 0x00600000df14783b */ /* 0x000ea20000000200 */
[-C--:B------:R-:W-:Y:S01]  /*bf70*/  ISETP.GE.AND P3, PT, R42, R217.reuse, PT ;  /* 0x000000d92a00720c */ /* 0x080fe20003f66270 */
[----:B------:R-:W-:Y:S01]  /*bf80*/  VIADD R42, R182, 0xfffffe58 ;  /* 0xfffffe58b62a7836 */ /* 0x000fe20000000000 */
[C---:B------:R-:W-:Y:S01]  /*bf90*/  ISETP.GE.AND P5, PT, R43.reuse, R218, PT ;  /* 0x000000da2b00720c */ /* 0x040fe20003fa6270 */
[----:B------:R-:W-:Y:S01]  /*bfa0*/  HMMA.16816.F32 R96, R208, R184, R96 ;  /* 0x000000b8d060723c */ /* 0x000fe20000001860 */
[----:B------:R-:W-:-:S02]  /*bfb0*/  ISETP.GE.AND P4, PT, R43, R217, PT ;  /* 0x000000d92b00720c */ /* 0x000fc40003f86270 */
[----:B------:R-:W-:Y:S02]  /*bfc0*/  FSEL R16, R16, -INF , !P2 ;  /* 0xff80000010107808 */ /* 0x000fe40005000000 */
[----:B------:R-:W-:Y:S02]  /*bfd0*/  FSEL R18, R18, -INF , !P3 ;  /* 0xff80000012127808 */ /* 0x000fe40005800000 */
[CC--:B------:R-:W-:Y:S01]  /*bfe0*/  ISETP.GE.AND P2, PT, R42.reuse, R218.reuse, PT ;  /* 0x000000da2a00720c */ /* 0x0c0fe20003f46270 */
[C---:B-1----:R-:W-:Y:S01]  /*bff0*/  HMMA.16816.F32 R168, R64.reuse, R28, R168 ;  /* 0x0000001c40a8723c */ /* 0x042fe200000018a8 */
[-C--:B------:R-:W-:Y:S01]  /*c000*/  ISETP.GE.AND P3, PT, R42, R217.reuse, PT ;  /* 0x000000d92a00720c */ /* 0x080fe20003f66270 */
[C---:B------:R-:W-:Y:S01]  /*c010*/  VIADD R42, R182.reuse, 0xfffffe60 ;  /* 0xfffffe60b62a7836 */ /* 0x040fe20000000000 */
[----:B------:R-:W-:Y:S01]  /*c020*/  FSEL R17, R17, -INF , !P5 ;  /* 0xff80000011117808 */ /* 0x000fe20006800000 */
[C---:B------:R-:W-:Y:S01]  /*c030*/  VIADD R29, R182.reuse, 0xfffffe61 ;  /* 0xfffffe61b61d7836 */ /* 0x040fe20000000000 */
[----:B------:R-:W-:Y:S01]  /*c040*/  FSEL R19, R19, -INF , !P4 ;  /* 0xff80000013137808 */ /* 0x000fe20006000000 */
[----:B------:R-:W-:Y:S01]  /*c050*/  VIADD R28, R182, 0xfffffe68 ;  /* 0xfffffe68b61c7836 */ /* 0x000fe20000000000 */
[C---:B------:R-:W-:Y:S01]  /*c060*/  ISETP.GE.AND P5, PT, R38.reuse, R218, PT ;  /* 0x000000da2600720c */ /* 0x040fe20003fa6270 */
[----:B------:R-:W-:Y:S01]  /*c070*/  HMMA.16816.F32 R164, R64, R30, R164 ;  /* 0x0000001e40a4723c */ /* 0x000fe200000018a4 */
[----:B------:R-:W-:-:S02]  /*c080*/  ISETP.GE.AND P4, PT, R38, R217, PT ;  /* 0x000000d92600720c */ /* 0x000fc40003f86270 */
[----:B------:R-:W-:Y:S02]  /*c090*/  FSEL R38, R12, -INF , !P2 ;  /* 0xff8000000c267808 */ /* 0x000fe40005000000 */
[----:B------:R-:W-:Y:S02]  /*c0a0*/  FSEL R39, R14, -INF , !P3 ;  /* 0xff8000000e277808 */ /* 0x000fe40005800000 */
[C---:B------:R-:W-:Y:S01]  /*c0b0*/  ISETP.GE.AND P2, PT, R42.reuse, R218, PT ;  /* 0x000000da2a00720c */ /* 0x040fe20003f46270 */
[----:B------:R-:W-:Y:S01]  /*c0c0*/  HMMA.16816.F32 R92, R208, R186, R92 ;  /* 0x000000bad05c723c */ /* 0x000fe2000000185c */
[----:B------:R-:W-:Y:S02]  /*c0d0*/  ISETP.GE.AND P3, PT, R42, R217, PT ;  /* 0x000000d92a00720c */ /* 0x000fe40003f66270 */
[----:B------:R-:W-:Y:S02]  /*c0e0*/  FSEL R43, R13, -INF , !P5 ;  /* 0xff8000000d2b7808 */ /* 0x000fe40006800000 */
[----:B------:R-:W-:-:S02]  /*c0f0*/  FSEL R42, R15, -INF , !P4 ;  /* 0xff8000000f2a7808 */ /* 0x000fc40006000000 */
[----:B------:R-:W1:Y:S01]  /*c100*/  LDSM.16.M88.4 R12, [R223+0x6800] ;  /* 0x00680000df0c783b */ /* 0x000e620000000200 */
[----:B------:R-:W-:Y:S01]  /*c110*/  FSEL R173, R10, -INF , !P3 ;  /* 0xff8000000aad7808 */ /* 0x000fe20005800000 */
[----:B------:R-:W-:Y:S01]  /*c120*/  VIADD R10, R182, 0xfffffe69 ;  /* 0xfffffe69b60a7836 */ /* 0x000fe20000000000 */
[CC--:B------:R-:W-:Y:S01]  /*c130*/  ISETP.GE.AND P5, PT, R29.reuse, R218.reuse, PT ;  /* 0x000000da1d00720c */ /* 0x0c0fe20003fa6270 */
[----:B------:R-:W-:Y:S01]  /*c140*/  HMMA.16816.F32 R68, R208, R174, R68 ;  /* 0x000000aed044723c */ /* 0x000fe20000001844 */
[----:B------:R-:W-:Y:S02]  /*c150*/  ISETP.GE.AND P4, PT, R29, R217, PT ;  /* 0x000000d91d00720c */ /* 0x000fe40003f86270 */
[----:B------:R-:W-:Y:S01]  /*c160*/  FSEL R172, R8, -INF , !P2 ;  /* 0xff80000008ac7808 */ /* 0x000fe20005000000 */
[C---:B------:R-:W-:Y:S01]  /*c170*/  VIADD R8, R182.reuse, 0xfffffe70 ;  /* 0xfffffe70b6087836 */ /* 0x040fe20000000000 */
[----:B------:R-:W-:Y:S01]  /*c180*/  FSEL R177, R9, -INF , !P5 ;  /* 0xff80000009b17808 */ /* 0x000fe20006800000 */
[----:B------:R-:W-:Y:S01]  /*c190*/  VIADD R9, R182, 0xfffffe71 ;  /* 0xfffffe71b6097836 */ /* 0x000fe20000000000 */
[----:B------:R-:W-:Y:S01]  /*c1a0*/  FSEL R176, R11, -INF , !P4 ;  /* 0xff8000000bb07808 */ /* 0x000fe20006000000 */
[----:B--2---:R-:W-:Y:S01]  /*c1b0*/  HMMA.16816.F32 R128, R64, R20, R128 ;  /* 0x000000144080723c */ /* 0x004fe20000001880 */
[----:B------:R-:W-:-:S02]  /*c1c0*/  ISETP.GE.AND P2, PT, R28, R218, PT ;  /* 0x000000da1c00720c */ /* 0x000fc40003f46270 */
[-C--:B------:R-:W-:Y:S02]  /*c1d0*/  ISETP.GE.AND P3, PT, R28, R217.reuse, PT ;  /* 0x000000d91c00720c */ /* 0x080fe40003f66270 */
[C---:B------:R-:W-:Y:S02]  /*c1e0*/  ISETP.GE.AND P5, PT, R10.reuse, R218, PT ;  /* 0x000000da0a00720c */ /* 0x040fe40003fa6270 */
[----:B------:R-:W-:Y:S01]  /*c1f0*/  ISETP.GE.AND P4, PT, R10, R217, PT ;  /* 0x000000d90a00720c */ /* 0x000fe20003f86270 */
[----:B------:R-:W-:Y:S01]  /*c200*/  HMMA.16816.F32 R124, R64, R22, R124 ;  /* 0x00000016407c723c */ /* 0x000fe2000000187c */
[----:B------:R-:W-:Y:S02]  /*c210*/  FSEL R178, R4, -INF , !P2 ;  /* 0xff80000004b27808 */ /* 0x000fe40005000000 */
[----:B------:R-:W-:Y:S02]  /*c220*/  FSEL R179, R6, -INF , !P3 ;  /* 0xff80000006b37808 */ /* 0x000fe40005800000 */
[----:B------:R-:W-:-:S02]  /*c230*/  FSEL R181, R5, -INF , !P5 ;  /* 0xff80000005b57808 */ /* 0x000fc40006800000 */
[----:B------:R-:W-:Y:S02]  /*c240*/  FSEL R180, R7, -INF , !P4 ;  /* 0xff80000007b47808 */ /* 0x000fe40006000000 */
[----:B------:R-:W2:Y:S01]  /*c250*/  LDSM.16.M88.4 R4, [R223+0x7000] ;  /* 0x00700000df04783b */ /* 0x000ea20000000200 */
[CC--:B------:R-:W-:Y:S02]  /*c260*/  ISETP.GE.AND P2, PT, R8.reuse, R218.reuse, PT ;  /* 0x000000da0800720c */ /* 0x0c0fe40003f46270 */
[----:B------:R-:W-:Y:S01]  /*c270*/  ISETP.GE.AND P3, PT, R8, R217, PT ;  /* 0x000000d90800720c */ /* 0x000fe20003f66270 */
[----:B------:R-:W-:Y:S01]  /*c280*/  VIADD R8, R182, 0xfffffe78 ;  /* 0xfffffe78b6087836 */ /* 0x000fe20000000000 */
[----:B------:R-:W-:Y:S02]  /*c290*/  FSEL R168, R168, -INF , !P2 ;  /* 0xff800000a8a87808 */ /* 0x000fe40005000000 */
[----:B------:R-:W-:Y:S02]  /*c2a0*/  FSEL R170, R170, -INF , !P3 ;  /* 0xff800000aaaa7808 */ /* 0x000fe40005800000 */
[----:B------:R-:W-:-:S02]  /*c2b0*/  ISETP.GE.AND P5, PT, R9, R218, PT ;  /* 0x000000da0900720c */ /* 0x000fc40003fa6270 */
[-C--:B------:R-:W-:Y:S01]  /*c2c0*/  ISETP.GE.AND P4, PT, R9, R217.reuse, PT ;  /* 0x000000d90900720c */ /* 0x080fe20003f86270 */
[----:B------:R-:W-:Y:S01]  /*c2d0*/  VIADD R9, R182, 0xfffffe79 ;  /* 0xfffffe79b6097836 */ /* 0x000fe20000000000 */
[C---:B------:R-:W-:Y:S01]  /*c2e0*/  ISETP.GE.AND P2, PT, R8.reuse, R218, PT ;  /* 0x000000da0800720c */ /* 0x040fe20003f46270 */
[C---:B-1----:R-:W-:Y:S01]  /*c2f0*/  HMMA.16816.F32 R120, R64.reuse, R12, R120 ;  /* 0x0000000c4078723c */ /* 0x042fe20000001878 */
[----:B------:R-:W-:Y:S01]  /*c300*/  ISETP.GE.AND P3, PT, R8, R217, PT ;  /* 0x000000d90800720c */ /* 0x000fe20003f66270 */
[C---:B------:R-:W-:Y:S01]  /*c310*/  VIADD R8, R182.reuse, 0xfffffe80 ;  /* 0xfffffe80b6087836 */ /* 0x040fe20000000000 */
[----:B------:R-:W-:Y:S01]  /*c320*/  FSEL R169, R169, -INF , !P5 ;  /* 0xff800000a9a97808 */ /* 0x000fe20006800000 */
[C---:B------:R-:W-:Y:S01]  /*c330*/  VIADD R13, R182.reuse, 0xfffffe81 ;  /* 0xfffffe81b60d7836 */ /* 0x040fe20000000000 */
[----:B------:R-:W-:Y:S01]  /*c340*/  FSEL R171, R171, -INF , !P4 ;  /* 0xff800000abab7808 */ /* 0x000fe20006000000 */
[----:B------:R-:W-:Y:S01]  /*c350*/  VIADD R12, R182, 0xfffffe88 ;  /* 0xfffffe88b60c7836 */ /* 0x000fe20000000000 */
[----:B------:R-:W-:Y:S01]  /*c360*/  FSEL R164, R164, -INF , !P2 ;  /* 0xff800000a4a47808 */ /* 0x000fe20005000000 */
[----:B------:R-:W-:Y:S01]  /*c370*/  HMMA.16816.F32 R116, R64, R14, R116 ;  /* 0x0000000e4074723c */ /* 0x000fe20000001874 */
[----:B------:R-:W-:-:S02]  /*c380*/  FSEL R166, R166, -INF , !P3 ;  /* 0xff800000a6a67808 */ /* 0x000fc40005800000 */
[CC--:B------:R-:W-:Y:S02]  /*c390*/  ISETP.GE.AND P5, PT, R9.reuse, R218.reuse, PT ;  /* 0x000000da0900720c */ /* 0x0c0fe40003fa6270 */
[-C--:B------:R-:W-:Y:S02]  /*c3a0*/  ISETP.GE.AND P4, PT, R9, R217.reuse, PT ;  /* 0x000000d90900720c */ /* 0x080fe40003f86270 */
[C---:B------:R-:W-:Y:S02]  /*c3b0*/  ISETP.GE.AND P2, PT, R8.reuse, R218, PT ;  /* 0x000000da0800720c */ /* 0x040fe40003f46270 */
[----:B------:R-:W-:Y:S02]  /*c3c0*/  ISETP.GE.AND P3, PT, R8, R217, PT ;  /* 0x000000d90800720c */ /* 0x000fe40003f66270 */
[----:B------:R-:W1:Y:S01]  /*c3d0*/  LDSM.16.M88.4 R8, [R223+0x7800] ;  /* 0x00780000df08783b */ /* 0x000e620000000200 */
[----:B------:R-:W-:Y:S02]  /*c3e0*/  FSEL R165, R165, -INF , !P5 ;  /* 0xff800000a5a57808 */ /* 0x000fe40006800000 */
[----:B------:R-:W-:-:S02]  /*c3f0*/  FSEL R167, R167, -INF , !P4 ;  /* 0xff800000a7a77808 */ /* 0x000fc40006000000 */
[----:B------:R-:W-:Y:S02]  /*c400*/  FSEL R128, R128, -INF , !P2 ;  /* 0xff80000080807808 */ /* 0x000fe40005000000 */
[----:B------:R-:W-:Y:S01]  /*c410*/  FSEL R130, R130, -INF , !P3 ;  /* 0xff80000082827808 */ /* 0x000fe20005800000 */
[C---:B--2---:R-:W-:Y:S01]  /*c420*/  HMMA.16816.F32 R112, R64.reuse, R4, R112 ;  /* 0x000000044070723c */ /* 0x044fe20000001870 */
[CC--:B------:R-:W-:Y:S01]  /*c430*/  ISETP.GE.AND P5, PT, R13.reuse, R218.reuse, PT ;  /* 0x000000da0d00720c */ /* 0x0c0fe20003fa6270 */
[C---:B------:R-:W-:Y:S01]  /*c440*/  VIADD R5, R182.reuse, 0xfffffe91 ;  /* 0xfffffe91b6057836 */ /* 0x040fe20000000000 */
[-C--:B------:R-:W-:Y:S01]  /*c450*/  ISETP.GE.AND P4, PT, R13, R217.reuse, PT ;  /* 0x000000d90d00720c */ /* 0x080fe20003f86270 */
[----:B------:R-:W-:Y:S01]  /*c460*/  VIADD R13, R182, 0xfffffe89 ;  /* 0xfffffe89b60d7836 */ /* 0x000fe20000000000 */
[----:B------:R-:W-:Y:S01]  /*c470*/  ISETP.GE.AND P2, PT, R12, R218, PT ;  /* 0x000000da0c00720c */ /* 0x000fe20003f46270 */
[----:B------:R-:W-:Y:S01]  /*c480*/  VIADD R4, R182, 0xfffffe98 ;  /* 0xfffffe98b6047836 */ /* 0x000fe20000000000 */
[----:B------:R-:W-:Y:S01]  /*c490*/  ISETP.GE.AND P3, PT, R12, R217, PT ;  /* 0x000000d90c00720c */ /* 0x000fe20003f66270 */
[----:B------:R-:W-:Y:S01]  /*c4a0*/  VIADD R12, R182, 0xfffffe90 ;  /* 0xfffffe90b60c7836 */ /* 0x000fe20000000000 */
[----:B------:R-:W-:Y:S01]  /*c4b0*/  FSEL R129, R129, -INF , !P5 ;  /* 0xff80000081817808 */ /* 0x000fe20006800000 */
[----:B------:R-:W-:Y:S01]  /*c4c0*/  HMMA.16816.F32 R108, R64, R6, R108 ;  /* 0x00000006406c723c */ /* 0x000fe2000000186c */
[----:B------:R-:W-:-:S02]  /*c4d0*/  FSEL R131, R131, -INF , !P4 ;  /* 0xff80000083837808 */ /* 0x000fc40006000000 */
[----:B------:R-:W-:Y:S02]  /*c4e0*/  FSEL R124, R124, -INF , !P2 ;  /* 0xff8000007c7c7808 */ /* 0x000fe40005000000 */
[----:B------:R-:W-:Y:S02]  /*c4f0*/  FSEL R126, R126, -INF , !P3 ;  /* 0xff8000007e7e7808 */ /* 0x000fe40005800000 */
[CC--:B------:R-:W-:Y:S02]  /*c500*/  ISETP.GE.AND P5, PT, R13.reuse, R218.reuse, PT ;  /* 0x000000da0d00720c */ /* 0x0c0fe40003fa6270 */
[-C--:B------:R-:W-:Y:S02]  /*c510*/  ISETP.GE.AND P4, PT, R13, R217.reuse, PT ;  /* 0x000000d90d00720c */ /* 0x080fe40003f86270 */
[C---:B------:R-:W-:Y:S02]  /*c520*/  ISETP.GE.AND P2, PT, R12.reuse, R218, PT ;  /* 0x000000da0c00720c */ /* 0x040fe40003f46270 */
[----:B------:R-:W-:-:S02]  /*c530*/  ISETP.GE.AND P3, PT, R12, R217, PT ;  /* 0x000000d90c00720c */ /* 0x000fc40003f66270 */
[----:B------:R-:W2:Y:S01]  /*c540*/  LDSM.16.M88.4 R12, [R223+0x8000] ;  /* 0x00800000df0c783b */ /* 0x000ea20000000200 */
[----:B------:R-:W-:Y:S02]  /*c550*/  FSEL R125, R125, -INF , !P5 ;  /* 0xff8000007d7d7808 */ /* 0x000fe40006800000 */
[----:B------:R-:W-:Y:S02]  /*c560*/  FSEL R127, R127, -INF , !P4 ;  /* 0xff8000007f7f7808 */ /* 0x000fe40006000000 */
[----:B------:R-:W-:Y:S02]  /*c570*/  FSEL R120, R120, -INF , !P2 ;  /* 0xff80000078787808 */ /* 0x000fe40005000000 */
[----:B------:R-:W-:Y:S01]  /*c580*/  FSEL R122, R122, -INF , !P3 ;  /* 0xff8000007a7a7808 */ /* 0x000fe20005800000 */
[C---:B-1----:R-:W-:Y:S01]  /*c590*/  HMMA.16816.F32 R104, R64.reuse, R8, R104 ;  /* 0x000000084068723c */ /* 0x042fe20000001868 */
        /* <DEDUP_REMOVED lines=17> */
[----:B------:R-:W1:Y:S01]  /*c6b0*/  LDSM.16.M88.4 R4, [R223+0x8800] ;  /* 0x00880000df04783b */ /* 0x000e620000000200 */
[----:B------:R-:W-:Y:S02]  /*c6c0*/  FSEL R117, R117, -INF , !P5 ;  /* 0xff80000075757808 */ /* 0x000fe40006800000 */
[----:B------:R-:W-:Y:S02]  /*c6d0*/  FSEL R119, R119, -INF , !P4 ;  /* 0xff80000077777808 */ /* 0x000fe40006000000 */
        /* <DEDUP_REMOVED lines=20> */
[----:B------:R-:W-:Y:S01]  /*c820*/  FSEL R109, R109, -INF , !P5 ;  /* 0xff8000006d6d7808 */ /* 0x000fe20006800000 */
[----:B------:R-:W2:Y:S01]  /*c830*/  LDSM.16.M88.4 R8, [R223+0x9000] ;  /* 0x00900000df08783b */ /* 0x000ea20000000200 */
        /* <DEDUP_REMOVED lines=27> */
[CC--:B------:R-:W-:Y:S01]  /*c9f0*/  ISETP.GE.AND P5, PT, R5.reuse, R218.reuse, PT ;  /* 0x000000da0500720c */ /* 0x0c0fe20003fa6270 */
[----:B--2---:R-:W-:Y:S01]  /*ca00*/  HMMA.16816.F32 R80, R64, R8, R80 ;  /* 0x000000084050723c */ /* 0x004fe20000001850 */
[-C--:B------:R-:W-:Y:S01]  /*ca10*/  ISETP.GE.AND P4, PT, R5, R217.reuse, PT ;  /* 0x000000d90500720c */ /* 0x080fe20003f86270 */
[----:B------:R-:W-:Y:S01]  /*ca20*/  VIADD R9, R182, 0xfffffed1 ;  /* 0xfffffed1b6097836 */ /* 0x000fe20000000000 */
[----:B------:R-:W-:Y:S01]  /*ca30*/  ISETP.GE.AND P2, PT, R4, R218, PT ;  /* 0x000000da0400720c */ /* 0x000fe20003f46270 */
[----:B------:R-:W-:Y:S01]  /*ca40*/  VIADD R8, R182, 0xfffffed8 ;  /* 0xfffffed8b6087836 */ /* 0x000fe20000000000 */
[----:B------:R-:W-:-:S02]  /*ca50*/  ISETP.GE.AND P3, PT, R4, R217, PT ;  /* 0x000000d90400720c */ /* 0x000fc40003f66270 */
[----:B------:R-:W1:Y:S01]  /*ca60*/  LDSM.16.M88.4 R4, [R223+0x9800] ;  /* 0x00980000df04783b */ /* 0x000e620000000200 */
[----:B------:R-:W-:Y:S01]  /*ca70*/  FSEL R97, R97, -INF , !P5 ;  /* 0xff80000061617808 */ /* 0x000fe20006800000 */
[----:B------:R-:W-:Y:S01]  /*ca80*/  HMMA.16816.F32 R76, R64, R10, R76 ;  /* 0x0000000a404c723c */ /* 0x000fe2000000184c */
[----:B------:R-:W-:Y:S01]  /*ca90*/  FSEL R99, R99, -INF , !P4 ;  /* 0xff80000063637808 */ /* 0x000fe20006000000 */
[----:B------:R-:W-:-:S04]  /*caa0*/  DEPBAR.LE SB0, 0x0 ;  /* 0x000080000000791a */ /* 0x000fc80000000000 */
[----:B------:R-:W-:Y:S01]  /*cab0*/  BAR.SYNC.DEFER_BLOCKING 0x0 ;  /* 0x0000000000007b1d */ /* 0x000fe20000010000 */
[CC--:B------:R-:W-:Y:S02]  /*cac0*/  ISETP.GE.AND P5, PT, R13.reuse, R218.reuse, PT ;  /* 0x000000da0d00720c */ /* 0x0c0fe40003fa6270 */
[-C--:B------:R-:W-:Y:S02]  /*cad0*/  ISETP.GE.AND P4, PT, R13, R217.reuse, PT ;  /* 0x000000d90d00720c */ /* 0x080fe40003f86270 */
[----:B------:R-:W-:Y:S02]  /*cae0*/  FSEL R92, R92, -INF , !P2 ;  /* 0xff8000005c5c7808 */ /* 0x000fe40005000000 */
[----:B------:R-:W-:Y:S02]  /*caf0*/  FSEL R94, R94, -INF , !P3 ;  /* 0xff8000005e5e7808 */ /* 0x000fe40005800000 */
[C---:B------:R-:W-:Y:S02]  /*cb00*/  ISETP.GE.AND P2, PT, R12.reuse, R218, PT ;  /* 0x000000da0c00720c */ /* 0x040fe40003f46270 */
[----:B------:R-:W-:-:S02]  /*cb10*/  ISETP.GE.AND P3, PT, R12, R217, PT ;  /* 0x000000d90c00720c */ /* 0x000fc40003f66270 */
[----:B------:R-:W-:Y:S02]  /*cb20*/  FSEL R93, R93, -INF , !P5 ;  /* 0xff8000005d5d7808 */ /* 0x000fe40006800000 */
[----:B------:R-:W-:Y:S02]  /*cb30*/  FSEL R95, R95, -INF , !P4 ;  /* 0xff8000005f5f7808 */ /* 0x000fe40006000000 */
[C---:B------:R-:W-:Y:S02]  /*cb40*/  ISETP.GE.AND P5, PT, R9.reuse, R218, PT ;  /* 0x000000da0900720c */ /* 0x040fe40003fa6270 */
[----:B------:R-:W-:Y:S01]  /*cb50*/  ISETP.GE.AND P4, PT, R9, R217, PT ;  /* 0x000000d90900720c */ /* 0x000fe20003f86270 */
[----:B------:R-:W-:Y:S01]  /*cb60*/  VIADD R9, R182, 0xfffffed9 ;  /* 0xfffffed9b6097836 */ /* 0x000fe20000000000 */
[----:B------:R-:W-:Y:S02]  /*cb70*/  FSEL R88, R88, -INF , !P2 ;  /* 0xff80000058587808 */ /* 0x000fe40005000000 */
[----:B------:R-:W-:-:S02]  /*cb80*/  FSEL R90, R90, -INF , !P3 ;  /* 0xff8000005a5a7808 */ /* 0x000fc40005800000 */
[CC--:B------:R-:W-:Y:S02]  /*cb90*/  ISETP.GE.AND P2, PT, R8.reuse, R218.reuse, PT ;  /* 0x000000da0800720c */ /* 0x0c0fe40003f46270 */
[-C--:B------:R-:W-:Y:S01]  /*cba0*/  ISETP.GE.AND P3, PT, R8, R217.reuse, PT ;  /* 0x000000d90800720c */ /* 0x080fe20003f66270 */
[C---:B------:R-:W-:Y:S01]  /*cbb0*/  VIADD R8, R182.reuse, 0xfffffee0 ;  /* 0xfffffee0b6087836 */ /* 0x040fe20000000000 */
[----:B------:R-:W-:Y:S02]  /*cbc0*/  FSEL R89, R89, -INF , !P5 ;  /* 0xff80000059597808 */ /* 0x000fe40006800000 */
[----:B------:R-:W-:Y:S01]  /*cbd0*/  FSEL R91, R91, -INF , !P4 ;  /* 0xff8000005b5b7808 */ /* 0x000fe20006000000 */
[C---:B-1----:R-:W-:Y:S01]  /*cbe0*/  HMMA.16816.F32 R72, R64.reuse, R4, R72 ;  /* 0x000000044048723c */ /* 0x042fe20000001848 */
[CC--:B------:R-:W-:Y:S01]  /*cbf0*/  ISETP.GE.AND P5, PT, R9.reuse, R218.reuse, PT ;  /* 0x000000da0900720c */ /* 0x0c0fe20003fa6270 */
[C---:B------:R-:W-:Y:S01]  /*cc00*/  VIADD R5, R182.reuse, 0xfffffee9 ;  /* 0xfffffee9b6057836 */ /* 0x040fe20000000000 */
[----:B------:R-:W-:Y:S01]  /*cc10*/  ISETP.GE.AND P4, PT, R9, R217, PT ;  /* 0x000000d90900720c */ /* 0x000fe20003f86270 */
[----:B------:R-:W-:Y:S01]  /*cc20*/  VIADD R9, R182, 0xfffffee1 ;  /* 0xfffffee1b6097836 */ /* 0x000fe20000000000 */
[----:B------:R-:W-:Y:S01]  /*cc30*/  FSEL R84, R84, -INF , !P2 ;  /* 0xff80000054547808 */ /* 0x000fe20005000000 */
[----:B------:R-:W-:Y:S01]  /*cc40*/  VIADD R4, R182, 0xfffffef0 ;  /* 0xfffffef0b6047836 */ /* 0x000fe20000000000 */
[----:B------:R-:W-:Y:S01]  /*cc50*/  FSEL R86, R86, -INF , !P3 ;  /* 0xff80000056567808 */ /* 0x000fe20005800000 */
[----:B------:R-:W-:Y:S01]  /*cc60*/  HMMA.16816.F32 R68, R64, R6, R68 ;  /* 0x000000064044723c */ /* 0x000fe20000001844 */
[----:B------:R-:W-:-:S02]  /*cc70*/  ISETP.GE.AND P2, PT, R8, R218, PT ;  /* 0x000000da0800720c */ /* 0x000fc40003f46270 */
[-C--:B------:R-:W-:Y:S01]  /*cc80*/  ISETP.GE.AND P3, PT, R8, R217.reuse, PT ;  /* 0x000000d90800720c */ /* 0x080fe20003f66270 */
[----:B------:R-:W-:Y:S01]  /*cc90*/  VIADD R8, R182, 0xfffffee8 ;  /* 0xfffffee8b6087836 */ /* 0x000fe20000000000 */
[----:B------:R-:W-:Y:S02]  /*cca0*/  FSEL R85, R85, -INF , !P5 ;  /* 0xff80000055557808 */ /* 0x000fe40006800000 */
[----:B------:R-:W-:Y:S02]  /*ccb0*/  FSEL R87, R87, -INF , !P4 ;  /* 0xff80000057577808 */ /* 0x000fe40006000000 */
[C---:B------:R-:W-:Y:S02]  /*ccc0*/  ISETP.GE.AND P5, PT, R9.reuse, R218, PT ;  /* 0x000000da0900720c */ /* 0x040fe40003fa6270 */
[----:B------:R-:W-:Y:S02]  /*ccd0*/  ISETP.GE.AND P4, PT, R9, R217, PT ;  /* 0x000000d90900720c */ /* 0x000fe40003f86270 */
[----:B------:R-:W-:-:S02]  /*cce0*/  FSEL R80, R80, -INF , !P2 ;  /* 0xff80000050507808 */ /* 0x000fc40005000000 */
[-C--:B------:R-:W-:Y:S02]  /*ccf0*/  ISETP.GE.AND P2, PT, R8, R218.reuse, PT ;  /* 0x000000da0800720c */ /* 0x080fe40003f46270 */
[----:B------:R-:W-:Y:S02]  /*cd00*/  FSEL R81, R81, -INF , !P5 ;  /* 0xff80000051517808 */ /* 0x000fe40006800000 */
[----:B------:R-:W-:Y:S02]  /*cd10*/  FSEL R83, R83, -INF , !P4 ;  /* 0xff80000053537808 */ /* 0x000fe40006000000 */
[C---:B------:R-:W-:Y:S02]  /*cd20*/  ISETP.GE.AND P5, PT, R5.reuse, R218, PT ;  /* 0x000000da0500720c */ /* 0x040fe40003fa6270 */
[----:B------:R-:W-:Y:S01]  /*cd30*/  ISETP.GE.AND P4, PT, R5, R217, PT ;  /* 0x000000d90500720c */ /* 0x000fe20003f86270 */
[----:B------:R-:W-:Y:S01]  /*cd40*/  VIADD R5, R182, 0xfffffef9 ;  /* 0xfffffef9b6057836 */ /* 0x000fe20000000000 */
[----:B------:R-:W-:-:S02]  /*cd50*/  FSEL R76, R76, -INF , !P2 ;  /* 0xff8000004c4c7808 */ /* 0x000fc40005000000 */
[-C--:B------:R-:W-:Y:S02]  /*cd60*/  ISETP.GE.AND P2, PT, R4, R218.reuse, PT ;  /* 0x000000da0400720c */ /* 0x080fe40003f46270 */
[----:B------:R-:W-:Y:S02]  /*cd70*/  FSEL R82, R82, -INF , !P3 ;  /* 0xff80000052527808 */ /* 0x000fe40005800000 */
[----:B------:R-:W-:Y:S02]  /*cd80*/  ISETP.GE.AND P3, PT, R8, R217, PT ;  /* 0x000000d90800720c */ /* 0x000fe40003f66270 */
[----:B------:R-:W-:Y:S02]  /*cd90*/  FSEL R174, R72, -INF , !P2 ;  /* 0xff80000048ae7808 */ /* 0x000fe40005000000 */
[----:B------:R-:W-:Y:S02]  /*cda0*/  ISETP.GE.AND P2, PT, R5, R218, PT ;  /* 0x000000da0500720c */ /* 0x000fe40003f46270 */
[----:B------:R-:W-:-:S02]  /*cdb0*/  FSEL R78, R78, -INF , !P3 ;  /* 0xff8000004e4e7808 */ /* 0x000fc40005800000 */
[----:B------:R-:W-:Y:S01]  /*cdc0*/  ISETP.GE.AND P3, PT, R4, R217, PT ;  /* 0x000000d90400720c */ /* 0x000fe20003f66270 */
[----:B------:R-:W-:Y:S01]  /*cdd0*/  VIADD R4, R182, 0xfffffef1 ;  /* 0xfffffef1b6047836 */ /* 0x000fe20000000000 */
[----:B------:R-:W-:Y:S02]  /*cde0*/  FSEL R184, R69, -INF , !P2 ;  /* 0xff80000045b87808 */ /* 0x000fe40005000000 */
[----:B------:R-:W-:Y:S02]  /*cdf0*/  ISETP.GE.AND P2, PT, R3, 0x3, PT ;  /* 0x000000030300780c */ /* 0x000fe40003f46270 */
[----:B------:R-:W-:Y:S02]  /*ce00*/  FSEL R77, R77, -INF , !P5 ;  /* 0xff8000004d4d7808 */ /* 0x000fe40006800000 */
[----:B------:R-:W-:Y:S02]  /*ce10*/  FSEL R79, R79, -INF , !P4 ;  /* 0xff8000004f4f7808 */ /* 0x000fe40006000000 */
[----:B------:R-:W-:-:S02]  /*ce20*/  ISETP.GE.AND P5, PT, R4, R218, PT ;  /* 0x000000da0400720c */ /* 0x000fc40003fa6270 */
[-C--:B------:R-:W-:Y:S01]  /*ce30*/  ISETP.GE.AND P4, PT, R4, R217.reuse, PT ;  /* 0x000000d90400720c */ /* 0x080fe20003f86270 */
[----:B------:R-:W-:Y:S01]  /*ce40*/  VIADD R4, R182, 0xfffffef8 ;  /* 0xfffffef8b6047836 */ /* 0x000fe20000000000 */
[----:B------:R-:W-:Y:S02]  /*ce50*/  FSEL R175, R74, -INF , !P3 ;  /* 0xff8000004aaf7808 */ /* 0x000fe40005800000 */
[----:B------:R-:W-:Y:S02]  /*ce60*/  FSEL R183, R73, -INF , !P5 ;  /* 0xff80000049b77808 */ /* 0x000fe40006800000 */
[----:B------:R-:W-:Y:S02]  /*ce70*/  FSEL R182, R75, -INF , !P4 ;  /* 0xff8000004bb67808 */ /* 0x000fe40006000000 */
[----:B------:R-:W-:Y:S02]  /*ce80*/  ISETP.GE.AND P3, PT, R5, R217, PT ;  /* 0x000000d90500720c */ /* 0x000fe40003f66270 */
[----:B------:R-:W-:-:S02]  /*ce90*/  ISETP.GE.AND P5, PT, R4, R218, PT ;  /* 0x000000da0400720c */ /* 0x000fc40003fa6270 */
[----:B------:R-:W-:Y:S02]  /*cea0*/  ISETP.GE.AND P4, PT, R4, R217, PT ;  /* 0x000000d90400720c */ /* 0x000fe40003f86270 */
[----:B------:R-:W-:Y:S02]  /*ceb0*/  FSEL R185, R68, -INF , !P5 ;  /* 0xff80000044b97808 */ /* 0x000fe40006800000 */
[----:B------:R-:W-:Y:S02]  /*cec0*/  FSEL R186, R70, -INF , !P4 ;  /* 0xff80000046ba7808 */ /* 0x000fe40006000000 */
[----:B------:R-:W-:Y:S01]  /*ced0*/  FSEL R187, R71, -INF , !P3 ;  /* 0xff80000047bb7808 */ /* 0x000fe20005800000 */
[----:B------:R-:W-:Y:S06]  /*cee0*/  @!P2 BRA `(.L_x_607) ;  /* 0x0000000c0058a947 */ /* 0x000fec0003800000 */
[----:B------:R-:W-:Y:S05]  /*cef0*/  BRA.U !UP1, `(.L_x_608) ;  /* 0x0000000109f47547 */ /* 0x000fea000b800000 */
[----:B------:R-:W1:Y:S01]  /*cf00*/  LDC R5, c[0x0][0x4f0] ;  /* 0x00013c00ff057b82 */ /* 0x000e620000000800 */
[C---:B------:R-:W-:Y:S01]  /*cf10*/  IADD3 R6, PT, PT, R188.reuse, -0x300, RZ ;  /* 0xfffffd00bc067810 */ /* 0x040fe20007ffe0ff */
[----:B------:R-:W-:Y:S01]  /*cf20*/  VIADD R188, R188, 0xfffffe00 ;  /* 0xfffffe00bcbc7836 */ /* 0x000fe20000000000 */
[----:B------:R-:W2:Y:S02]  /*cf30*/  LDCU.64 UR6, c[0x0][0x3a0] ;  /* 0x00007400ff0677ac */ /* 0x000ea40008000a00 */
[----:B------:R-:W-:Y:S02]  /*cf40*/  IABS R8, R6 ;  /* 0x0000000600087213 */ /* 0x000fe40000000000 */
[----:B------:R-:W-:Y:S02]  /*cf50*/  IABS R10, R188 ;  /* 0x000000bc000a7213 */ /* 0x000fe40000000000 */
[-C--:B-1----:R-:W-:Y:S02]  /*cf60*/  IABS R4, R5.reuse ;  /* 0x0000000500047213 */ /* 0x082fe40000000000 */
[----:B------:R-:W-:-:S02]  /*cf70*/  LOP3.LUT R6, R6, R5, RZ, 0x3c, !PT ;  /* 0x0000000506067212 */ /* 0x000fc400078e3cff */
        /* <DEDUP_REMOVED lines=53> */
.L_x_608:
[----:B------:R-:W-:Y:S01]  /*d2d0*/  UMOV UR4, URZ ;  /* 0x000000ff00047c82 */ /* 0x000fe20008000000 */
[----:B------:R-:W-:Y:S01]  /*d2e0*/  IMAD.SHL.U32 R4, R212, 0x100, RZ ;  /* 0x00000100d4047824 */ /* 0x000fe200078e00ff */
[----:B------:R-:W-:-:S05]  /*d2f0*/  IADD3 R5, P2, PT, RZ, -UR4, RZ ;  /* 0x80000004ff057c10 */ /* 0x000fca000ff5e0ff */
[----:B------:R-:W-:-:S05]  /*d300*/  IMAD.X R4, RZ, RZ, ~R4, P2 ;  /* 0x000000ffff047224 */ /* 0x000fca00010e0e04 */
[----:B------:R-:W-:-:S04]  /*d310*/  SHF.R.S64 R5, R5, 0x1f, R4 ;  /* 0x0000001f05057819 */ /* 0x000fc80000001004 */
[----:B------:R-:W-:-:S04]  /*d320*/  IADD3 R232, P2, PT, R5, R232, RZ ;  /* 0x000000e805e87210 */ /* 0x000fc80007f5e0ff */
[----:B------:R-:W-:-:S09]  /*d330*/  LEA.HI.X.SX32 R233, R4, R233, 0x1, P2 ;  /* 0x000000e904e97211 */ /* 0x000fd200010f0eff */
.L_x_609:
[C---:B------:R-:W-:Y:S01]  /*d340*/  LEA R44, P2, R212.reuse, R232, 0x5 ;  /* 0x000000e8d42c7211 */ /* 0x040fe200078428ff */
[----:B------:R1:W-:Y:S01]  /*d350*/  @P1 STS.128 [R245+0x2000], RZ ;  /* 0x002000fff5001388 */ /* 0x0003e20000000c00 */
[C---:B------:R-:W-:Y:S01]  /*d360*/  @!P1 IMAD R14, R213.reuse, 0x120, RZ ;  /* 0x00000120d50e9824 */ /* 0x040fe200078e02ff */
[----:B------:R-:W-:Y:S01]  /*d370*/  BSSY.RECONVERGENT B0, `(.L_x_610) ;  /* 0x000008c000007945 */ /* 0x000fe20003800200 */
[C-C-:B------:R-:W-:Y:S01]  /*d380*/  LEA.HI.X R45, R212.reuse, R233, R213.reuse, 0x5, P2 ;  /* 0x000000e9d42d7211 */ /* 0x140fe200010f2cd5 */
[----:B------:R-:W-:Y:S01]  /*d390*/  @!PT LDS RZ, [RZ] ;  /* 0x00000000fffff984 */ /* 0x000fe20000000800 */
[----:B------:R-:W-:Y:S01]  /*d3a0*/  @!PT LDS RZ, [RZ] ;  /* 0x00000000fffff984 */ /* 0x000fe20000000800 */
[----:B------:R-:W-:Y:S01]  /*d3b0*/  @!PT LDS RZ, [RZ] ;  /* 0x00000000fffff984 */ /* 0x000fe20000000800 */
[----:B------:R-:W-:Y:S01]  /*d3c0*/  @!P1 LDGSTS.E.BYPASS.LTC128B.128 [R245+0x2000], desc[UR16][R232.64] ;  /* 0x02000000e8f59fae */ /* 0x000fe2000b981a10 */
[CC--:B------:R-:W-:Y:S01]  /*d3d0*/  @!P1 LEA R4, P2, R212.reuse, R44.reuse, 0x5 ;  /* 0x0000002cd4049211 */ /* 0x0c0fe200078428ff */
[----:B------:R-:W-:Y:S01]  /*d3e0*/  @!P1 IMAD R22, R213, 0xc0, RZ ;  /* 0x000000c0d5169824 */ /* 0x000fe200078e02ff */
[-C--:B------:R-:W-:Y:S01]  /*d3f0*/  @!P1 MOV R8, R44.reuse ;  /* 0x0000002c00089202 */ /* 0x080fe20000000f00 */
[----:B------:R1:W-:Y:S01]  /*d400*/  @P1 STS.128 [R245+0x2800], RZ ;  /* 0x002800fff5001388 */ /* 0x0003e20000000c00 */
[C---:B------:R-:W-:Y:S01]  /*d410*/  @!P1 LEA.HI.X R5, R212.reuse, R45, R213, 0x5, P2 ;  /* 0x0000002dd4059211 */ /* 0x040fe200010f2cd5 */
[--C-:B------:R-:W-:Y:S01]  /*d420*/  @!P1 IMAD.MOV.U32 R9, RZ, RZ, R45.reuse ;  /* 0x000000ffff099224 */ /* 0x100fe200078e002d */
[-C--:B------:R-:W-:Y:S01]  /*d430*/  @!P1 MOV R10, R44.reuse ;  /* 0x0000002c000a9202 */ /* 0x080fe20000000f00 */
[----:B------:R-:W-:Y:S01]  /*d440*/  @!PT LDS RZ, [RZ] ;  /* 0x00000000fffff984 */ /* 0x000fe20000000800 */
[----:B------:R-:W-:Y:S01]  /*d450*/  @!PT LDS RZ, [RZ] ;  /* 0x00000000fffff984 */ /* 0x000fe20000000800 */
[----:B------:R-:W-:Y:S01]  /*d460*/  @!PT LDS RZ, [RZ] ;  /* 0x00000000fffff984 */ /* 0x000fe20000000800 */
[----:B------:R-:W-:Y:S01]  /*d470*/  @!P1 LDGSTS.E.BYPASS.LTC128B.128 [R245+0x2800], desc[UR16][R44.64] ;  /* 0x028000002cf59fae */ /* 0x000fe2000b981a10 */
[----:B------:R-:W-:Y:S01]  /*d480*/  @!P1 IMAD.MOV.U32 R11, RZ, RZ, R45 ;  /* 0x000000ffff0b9224 */ /* 0x000fe200078e002d */
[-C--:B------:R-:W-:Y:S01]  /*d490*/  @!P1 MOV R12, R44.reuse ;  /* 0x0000002c000c9202 */ /* 0x080fe20000000f00 */
[----:B------:R-:W-:Y:S01]  /*d4a0*/  @!P1 IMAD.WIDE.U32 R8, R212, 0xc0, R8 ;  /* 0x000000c0d4089825 */ /* 0x000fe200078e0008 */
[----:B------:R1:W-:Y:S01]  /*d4b0*/  @P1 STS.128 [R245+0x3000], RZ ;  /* 0x003000fff5001388 */ /* 0x0003e20000000c00 */
[----:B------:R-:W-:-:S02]  /*d4c0*/  @!P1 MOV R6, R44 ;  /* 0x0000002c00069202 */ /* 0x000fc40000000f00 */
[----:B------:R-:W-:Y:S01]  /*d4d0*/  @!P1 IMAD.MOV.U32 R13, RZ, RZ, R45 ;  /* 0x000000ffff0d9224 */ /* 0x000fe200078e002d */
[----:B------:R-:W-:Y:S01]  /*d4e0*/  @!PT LDS RZ, [RZ] ;  /* 0x00000000fffff984 */ /* 0x000fe20000000800 */
[----:B------:R-:W-:Y:S01]  /*d4f0*/  @!PT LDS RZ, [RZ] ;  /* 0x00000000fffff984 */ /* 0x000fe20000000800 */
[----:B------:R-:W-:Y:S01]  /*d500*/  @!PT LDS RZ, [RZ] ;  /* 0x00000000fffff984 */ /* 0x000fe20000000800 */
[----:B------:R2:W-:Y:S01]  /*d510*/  @!P1 LDGSTS.E.BYPASS.LTC128B.128 [R245+0x3000], desc[UR16][R4.64] ;  /* 0x0300000004f59fae */ /* 0x0005e2000b981a10 */
[C---:B------:R-:W-:Y:S01]  /*d520*/  @!P1 IMAD R28, R213.reuse, 0xa0, RZ ;  /* 0x000000a0d51c9824 */ /* 0x040fe200078e02ff */
[C---:B------:R-:W-:Y:S01]  /*d530*/  @!P1 LEA R52, P3, R212.reuse, R44, 0x6 ;  /* 0x0000002cd4349211 */ /* 0x040fe200078630ff */
[C---:B------:R-:W-:Y:S01]  /*d540*/  @!P1 IMAD.WIDE.U32 R10, R212.reuse, 0xa0, R10 ;  /* 0x000000a0d40a9825 */ /* 0x040fe200078e000a */
[----:B------:R1:W-:Y:S02]  /*d550*/  @P1 STS.128 [R245+0x3800], RZ ;  /* 0x003800fff5001388 */ /* 0x0003e40000000c00 */
[----:B------:R-:W-:Y:S01]  /*d560*/  @!P1 LEA.HI.X R53, R212, R45, R213, 0x6, P3 ;  /* 0x0000002dd4359211 */ /* 0x000fe200018f34d5 */
[----:B------:R-:W-:Y:S01]  /*d570*/  @!P1 IMAD.MOV.U32 R7, RZ, RZ, R45 ;  /* 0x000000ffff079224 */ /* 0x000fe200078e002d */
[----:B------:R-:W-:Y:S01]  /*d580*/  @!P1 IADD3 R29, PT, PT, R28, R11, RZ ;  /* 0x0000000b1c1d9210 */ /* 0x000fe20007ffe0ff */
[----:B------:R-:W-:Y:S01]  /*d590*/  @!P1 IMAD.IADD R23, R22, 0x1, R9 ;  /* 0x0000000116179824 */ /* 0x000fe200078e0209 */
[----:B------:R-:W-:Y:S01]  /*d5a0*/  @!P1 MOV R22, R8 ;  /* 0x0000000800169202 */ /* 0x000fe20000000f00 */
[C---:B------:R-:W-:Y:S01]  /*d5b0*/  @!P1 IMAD R30, R213.reuse, 0x60, RZ ;  /* 0x00000060d51e9824 */ /* 0x040fe200078e02ff */
[-C--:B------:R-:W-:Y:S01]  /*d5c0*/  @!P1 MOV R9, R45.reuse ;  /* 0x0000002d00099202 */ /* 0x080fe20000000f00 */
[C---:B------:R-:W-:Y:S01]  /*d5d0*/  @!P1 IMAD.WIDE.U32 R12, R212.reuse, 0x60, R12 ;  /* 0x00000060d40c9825 */ /* 0x040fe200078e000c */
[----:B------:R-:W-:Y:S01]  /*d5e0*/  @!P1 MOV R28, R10 ;  /* 0x0000000a001c9202 */ /* 0x000fe20000000f00 */
[----:B------:R-:W-:Y:S01]  /*d5f0*/  @!PT LDS RZ, [RZ] ;  /* 0x00000000fffff984 */ /* 0x000fe20000000800 */
[----:B------:R-:W-:Y:S01]  /*d600*/  @!PT LDS RZ, [RZ] ;  /* 0x00000000fffff984 */ /* 0x000fe20000000800 */
[----:B------:R-:W-:Y:S01]  /*d610*/  @!PT LDS RZ, [RZ] ;  /* 0x00000000fffff984 */ /* 0x000fe20000000800 */
[----:B------:R1:W-:Y:S01]  /*d620*/  @!P1 LDGSTS.E.BYPASS.LTC128B.128 [R245+0x3800], desc[UR16][R52.64] ;  /* 0x0380000034f59fae */ /* 0x0003e2000b981a10 */
[----:B------:R-:W-:Y:S01]  /*d630*/  @!P1 MOV R10, R44 ;  /* 0x0000002c000a9202 */ /* 0x000fe20000000f00 */
[--C-:B------:R-:W-:Y:S01]  /*d640*/  @!P1 IMAD.MOV.U32 R8, RZ, RZ, R44.reuse ;  /* 0x000000ffff089224 */ /* 0x100fe200078e002c */
[----:B------:R-:W-:Y:S01]  /*d650*/  @!P1 MOV R11, R45 ;  /* 0x0000002d000b9202 */ /* 0x000fe20000000f00 */
[----:B------:R-:W-:Y:S01]  /*d660*/  @!P1 IMAD.WIDE.U32 R46, R212, 0x1a0, R44 ;  /* 0x000001a0d42e9825 */ /* 0x000fe200078e002c */
[----:B------:R-:W-:Y:S01]  /*d670*/  @!P1 IADD3 R31, PT, PT, R30, R13, RZ ;  /* 0x0000000d1e1f9210 */ /* 0x000fe20007ffe0ff */
[----:B------:R1:W-:Y:S02]  /*d680*/  @P1 STS.128 [R245+0x4000], RZ ;  /* 0x004000fff5001388 */ /* 0x0003e40000000c00 */
[----:B------:R-:W-:-:S02]  /*d690*/  @!P1 IMAD R20, R213, 0xe0, RZ ;  /* 0x000000e0d5149824 */ /* 0x000fc400078e02ff */
[----:B------:R-:W-:Y:S01]  /*d6a0*/  @!P1 IMAD.WIDE.U32 R6, R212, 0xe0, R6 ;  /* 0x000000e0d4069825 */ /* 0x000fe200078e0006 */
[----:B--2---:R-:W-:-:S03]  /*d6b0*/  @!P1 MOV R4, R44 ;  /* 0x0000002c00049202 */ /* 0x004fc60000000f00 */
[----:B------:R-:W-:Y:S01]  /*d6c0*/  @!P1 IMAD.MOV.U32 R5, RZ, RZ, R45 ;  /* 0x000000ffff059224 */ /* 0x000fe200078e002d */
[----:B------:R-:W-:Y:S01]  /*d6d0*/  @!P1 IADD3 R21, PT, PT, R20, R7, RZ ;  /* 0x0000000714159210 */ /* 0x000fe20007ffe0ff */
[----:B------:R-:W-:-:S04]  /*d6e0*/  @!P1 IMAD.WIDE.U32 R8, R212, 0x180, R8 ;  /* 0x00000180d4089825 */ /* 0x000fc800078e0008 */
[----:B------:R-:W-:-:S04]  /*d6f0*/  @!P1 IMAD.WIDE.U32 R4, R212, 0x120, R4 ;  /* 0x00000120d4049825 */ /* 0x000fc800078e0004 */
[----:B------:R-:W-:Y:S01]  /*d700*/  @!P1 IMAD.MOV.U32 R30, RZ, RZ, R12 ;  /* 0x000000ffff1e9224 */ /* 0x000fe200078e000c */
[----:B------:R-:W-:Y:S01]  /*d710*/  @!P1 IADD3 R15, PT, PT, R14, R5, RZ ;  /* 0x000000050e0f9210 */ /* 0x000fe20007ffe0ff */
[C---:B------:R-:W-:Y:S01]  /*d720*/  @!P1 IMAD R5, R213.reuse, 0x180, RZ ;  /* 0x00000180d5059824 */ /* 0x040fe200078e02ff */
[----:B------:R-:W-:Y:S01]  /*d730*/  @!P1 MOV R14, R4 ;  /* 0x00000004000e9202 */ /* 0x000fe20000000f00 */
[----:B------:R-:W-:Y:S01]  /*d740*/  @!P1 IMAD R4, R213, 0x1a0, RZ ;  /* 0x000001a0d5049824 */ /* 0x000fe200078e02ff */
[-C--:B------:R-:W-:Y:S01]  /*d750*/  @!P1 MOV R12, R44.reuse ;  /* 0x0000002c000c9202 */ /* 0x080fe20000000f00 */
[----:B------:R-:W-:Y:S01]  /*d760*/  @!P1 IMAD.MOV.U32 R20, RZ, RZ, R6 ;  /* 0x000000ffff149224 */ /* 0x000fe200078e0006 */
[----:B------:R-:W-:Y:S01]  /*d770*/  @!P1 IADD3 R9, PT, PT, R5, R9, RZ ;  /* 0x0000000905099210 */ /* 0x000fe20007ffe0ff */
[----:B------:R-:W-:Y:S01]  /*d780*/  @!P1 IMAD.MOV.U32 R13, RZ, RZ, R45 ;  /* 0x000000ffff0d9224 */ /* 0x000fe200078e002d */
[----:B------:R-:W-:Y:S01]  /*d790*/  @!P1 IADD3 R47, PT, PT, R4, R47, RZ ;  /* 0x0000002f042f9210 */ /* 0x000fe20007ffe0ff */
[C---:B------:R-:W-:Y:S01]  /*d7a0*/  @!P1 IMAD R6, R213.reuse, 0x160, RZ ;  /* 0x00000160d5069824 */ /* 0x040fe200078e02ff */
[C---:B------:R-:W-:Y:S01]  /*d7b0*/  @!P1 LEA R4, P2, R212.reuse, R44, 0x7 ;  /* 0x0000002cd4049211 */ /* 0x040fe200078438ff */
[C---:B------:R-:W-:Y:S01]  /*d7c0*/  @!P1 IMAD.WIDE.U32 R10, R212.reuse, 0x160, R10 ;  /* 0x00000160d40a9825 */ /* 0x040fe200078e000a */
[----:B------:R-:W-:Y:S01]  /*d7d0*/  @!PT LDS RZ, [RZ] ;  /* 0x00000000fffff984 */ /* 0x000fe20000000800 */
[----:B------:R-:W-:Y:S01]  /*d7e0*/  @!PT LDS RZ, [RZ] ;  /* 0x00000000fffff984 */ /* 0x000fe20000000800 */
[----:B------:R-:W-:Y:S01]  /*d7f0*/  @!PT LDS RZ, [RZ] ;  /* 0x00000000fffff984 */ /* 0x000fe20000000800 */
[----:B------:R1:W-:Y:S02]  /*d800*/  @!P1 LDGSTS.E.BYPASS.LTC128B.128 [R245+0x4000], desc[UR16][R30.64] ;  /* 0x040000001ef59fae */ /* 0x0003e4000b981a10 */
[C---:B------:R-:W-:Y:S01]  /*d810*/  @!P1 LEA.HI.X R5, R212.reuse, R45, R213, 0x7, P2 ;  /* 0x0000002dd4059211 */ /* 0x040fe200010f3cd5 */
[----:B------:R-:W-:Y:S01]  /*d820*/  @!P1 IMAD R7, R213, 0x140, RZ ;  /* 0x00000140d5079824 */ /* 0x000fe200078e02ff */
[----:B------:R1:W-:Y:S01]  /*d830*/  @P1 STS.128 [R245+0x4800], RZ ;  /* 0x004800fff5001388 */ /* 0x0003e20000000c00 */
[----:B------:R-:W-:-:S03]  /*d840*/  @!P1 IMAD.WIDE.U32 R12, R212, 0x140, R12 ;  /* 0x00000140d40c9825 */ /* 0x000fc600078e000c */
[----:B------:R-:W-:Y:S01]  /*d850*/  @!PT LDS RZ, [RZ] ;  /* 0x00000000fffff984 */ /* 0x000fe20000000800 */
[----:B------:R-:W-:Y:S01]  /*d860*/  @!PT LDS RZ, [RZ] ;  /* 0x00000000fffff984 */ /* 0x000fe20000000800 */
[----:B------:R-:W-:Y:S01]  /*d870*/  @!PT LDS RZ, [RZ] ;  /* 0x00000000fffff984 */ /* 0x000fe20000000800 */
[----:B------:R1:W-:Y:S01]  /*d880*/  @!P1 LDGSTS.E.BYPASS.LTC128B.128 [R245+0x4800], desc[UR16][R4.64] ;  /* 0x0480000004f59fae */ /* 0x0003e2000b981a10 */
[----:B------:R-:W-:Y:S01]  /*d890*/  @!P1 IMAD.IADD R11, R6, 0x1, R11 ;  /* 0x00000001060b9824 */ /* 0x000fe200078e020b */
[C---:B------:R-:W-:Y:S02]  /*d8a0*/  @!P1 LEA R6, P2, R212.reuse, R44, 0x8 ;  /* 0x0000002cd4069211 */ /* 0x040fe400078440ff */
[----:B------:R1:W-:Y:S01]  /*d8b0*/  @P1 STS.128 [R245+0x5000], RZ ;  /* 0x005000fff5001388 */ /* 0x0003e20000000c00 */
[----:B------:R-:W-:Y:S02]  /*d8c0*/  @!P1 IADD3 R13, PT, PT, R7, R13, RZ ;  /* 0x0000000d070d9210 */ /* 0x000fe40007ffe0ff */
[----:B------:R-:W-:Y:S01]  /*d8d0*/  @!P1 LEA.HI.X R7, R212, R45, R213, 0x8, P2 ;  /* 0x0000002dd4079211 */ /* 0x000fe200010f44d5 */
        /* <DEDUP_REMOVED lines=53> */
.L_x_611:
[----:B------:R-:W-:Y:S05]  /*dc30*/  BSYNC.RECONVERGENT B0 ;  /* 0x0000000000007941 */ /* 0x000fea0003800200 */
.L_x_610:
[----:B------:R-:W0:Y:S02]  /*dc40*/  LDGDEPBAR ;  /* 0x00000000000079af */ /* 0x000e240000000000 */
.L_x_607:
[----:B-1----:R-:W-:Y:S01]  /*dc50*/  FMNMX3.FTZ R5, R2, R190, R192, !PT ;  /* 0x000000be02057276 */ /* 0x002fe200078100c0 */
[----:B------:R-:W1:Y:S01]  /*dc60*/  LDCU UR4, c[0x0][0x45c] ;  /* 0x00008b80ff0477ac */ /* 0x000e620008000800 */
[----:B------:R-:W-:Y:S02]  /*dc70*/  FMNMX3.FTZ R4, R0, R189, R199, !PT ;  /* 0x000000bd00047276 */ /* 0x000fe400078100c7 */
[----:B------:R-:W-:Y:S02]  /*dc80*/  FMNMX3.FTZ R5, R5, R200, R202, !PT ;  /* 0x000000c805057276 */ /* 0x000fe400078100ca */
[----:B------:R-:W-:Y:S02]  /*dc90*/  FMNMX3.FTZ R4, R4, R201, R203, !PT ;  /* 0x000000c904047276 */ /* 0x000fe400078100cb */
[----:B------:R-:W-:Y:S02]  /*dca0*/  FMNMX3.FTZ R5, R5, R58, R56, !PT ;  /* 0x0000003a05057276 */ /* 0x000fe40007810038 */
[----:B------:R-:W-:-:S02]  /*dcb0*/  FMNMX3.FTZ R4, R4, R59, R57, !PT ;  /* 0x0000003b04047276 */ /* 0x000fc40007810039 */
[----:B------:R-:W-:Y:S02]  /*dcc0*/  FMNMX3.FTZ R5, R5, R48, R50, !PT ;  /* 0x0000003005057276 */ /* 0x000fe40007810032 */
        /* <DEDUP_REMOVED lines=57> */
[----:B------:R-:W-:Y:S01]  /*e060*/  VIMNMX R3, PT, PT, R3, 0x2, !PT ;  /* 0x0000000203037848 */ /* 0x000fe20007fe0100 */
[----:B------:R-:W3:Y:S03]  /*e070*/  SHFL.BFLY PT, R5, R6, 0x2, 0x1f ;  /* 0x0c401f0006057f89 */ /* 0x000ee600000e0000 */
[----:B------:R-:W-:Y:S01]  /*e080*/  IADD3 R237, PT, PT, R3, -0x3, RZ ;  /* 0xfffffffd03ed7810 */ /* 0x000fe20007ffe0ff */
[----:B------:R-:W4:Y:S01]  /*e090*/  SHFL.BFLY PT, R4, R7, 0x2, 0x1f ;  /* 0x0c401f0007047f89 */ /* 0x000f2200000e0000 */
[----:B---3--:R-:W-:-:S02]  /*e0a0*/  FMNMX.FTZ R5, R6, R5, !PT ;  /* 0x0000000506057209 */ /* 0x008fc40007810000 */
[----:B----4-:R-:W-:-:S03]  /*e0b0*/  FMNMX.FTZ R4, R7, R4, !PT ;  /* 0x0000000407047209 */ /* 0x010fc60007810000 */
[----:B------:R-:W3:Y:S04]  /*e0c0*/  SHFL.BFLY PT, R198, R5, 0x1, 0x1f ;  /* 0x0c201f0005c67f89 */ /* 0x000ee800000e0000 */
[----:B------:R-:W4:Y:S01]  /*e0d0*/  SHFL.BFLY PT, R197, R4, 0x1, 0x1f ;  /* 0x0c201f0004c57f89 */ /* 0x000f2200000e0000 */
[----:B---3--:R-:W-:-:S04]  /*e0e0*/  FMNMX.FTZ R198, R5, R198, !PT ;  /* 0x000000c605c67209 */ /* 0x008fc80007810000 */
[C---:B------:R-:W-:Y:S01]  /*e0f0*/  FSETP.NEU.FTZ.AND P2, PT, R198.reuse, -INF , PT ;  /* 0xff800000c600780b */ /* 0x040fe20003f5d000 */
[----:B-1----:R-:W-:Y:S01]  /*e100*/  FMUL.FTZ R195, R198, UR4 ;  /* 0x00000004c6c37c20 */ /* 0x002fe20008410000 */
[----:B----4-:R-:W-:Y:S02]  /*e110*/  FMNMX.FTZ R197, R4, R197, !PT ;  /* 0x000000c504c57209 */ /* 0x010fe40007810000 */
[----:B------:R-:W-:Y:S02]  /*e120*/  FSEL R5, R198, RZ, P2 ;  /* 0x000000ffc6057208 */ /* 0x000fe40001000000 */
[----:B------:R-:W-:Y:S02]  /*e130*/  FSEL R195, R195, RZ, P2 ;  /* 0x000000ffc3c37208 */ /* 0x000fe40001000000 */
[C---:B------:R-:W-:Y:S01]  /*e140*/  FSETP.NEU.FTZ.AND P1, PT, R197.reuse, -INF , PT ;  /* 0xff800000c500780b */ /* 0x040fe20003f3d000 */
[----:B------:R-:W-:Y:S02]  /*e150*/  FADD.FTZ R2, R2, -R5 ;  /* 0x8000000502027221 */ /* 0x000fe40000010000 */
[--C-:B------:R-:W-:Y:S01]  /*e160*/  FFMA.FTZ R196, R190, UR4, -R195.reuse ;  /* 0x00000004bec47c23 */ /* 0x100fe200080108c3 */
[C---:B------:R-:W-:Y:S01]  /*e170*/  FMUL.FTZ R190, R197.reuse, UR4 ;  /* 0x00000004c5be7c20 */ /* 0x040fe20008410000 */
[----:B------:R-:W-:Y:S01]  /*e180*/  FSEL R5, R197, RZ, P1 ;  /* 0x000000ffc5057208 */ /* 0x000fe20000800000 */
[--C-:B------:R-:W-:Y:S01]  /*e190*/  FFMA.FTZ R193, R200, UR4, -R195.reuse ;  /* 0x00000004c8c17c23 */ /* 0x100fe200080108c3 */
[----:B------:R-:W-:Y:S01]  /*e1a0*/  FMUL.FTZ R200, R2, UR4 ;  /* 0x0000000402c87c20 */ /* 0x000fe20008410000 */
[----:B------:R-:W-:Y:S01]  /*e1b0*/  FFMA.FTZ R194, R192, UR4, -R195 ;  /* 0x00000004c0c27c23 */ /* 0x000fe200080108c3 */
[----:B------:R-:W-:Y:S01]  /*e1c0*/  FSEL R190, R190, RZ, P1 ;  /* 0x000000ffbebe7208 */ /* 0x000fe20000800000 */
[----:B------:R-:W-:Y:S01]  /*e1d0*/  FADD.FTZ R2, R0, -R5 ;  /* 0x8000000500027221 */ /* 0x000fe20000010000 */
[--C-:B------:R-:W-:Y:S01]  /*e1e0*/  FFMA.FTZ R192, R202, UR4, -R195.reuse ;  /* 0x00000004cac07c23 */ /* 0x100fe200080108c3 */
[----:B------:R-:W-:Y:S01]  /*e1f0*/  MUFU.EX2 R196, R196 ;  /* 0x000000c400c47308 */ /* 0x000fe20000000800 */
[--C-:B------:R-:W-:Y:S01]  /*e200*/  FFMA.FTZ R56, R56, UR4, -R195.reuse ;  /* 0x0000000438387c23 */ /* 0x100fe200080108c3 */
[--C-:B------:R-:W-:Y:S01]  /*e210*/  FFMA.FTZ R191, R189, UR4, -R190.reuse ;  /* 0x00000004bdbf7c23 */ /* 0x100fe200080108be */
[--C-:B------:R-:W-:Y:S01]  /*e220*/  FFMA.FTZ R189, R199, UR4, -R190.reuse ;  /* 0x00000004c7bd7c23 */ /* 0x100fe200080108be */
[----:B------:R-:W-:Y:S01]  /*e230*/  LOP3.LUT R199, R214, R215, RZ, 0xfc, !PT ;  /* 0x000000d7d6c77212 */ /* 0x000fe200078efcff */
[--C-:B------:R-:W-:Y:S01]  /*e240*/  FFMA.FTZ R188, R201, UR4, -R190.reuse ;  /* 0x00000004c9bc7c23 */ /* 0x100fe200080108be */
[--C-:B------:R-:W-:Y:S01]  /*e250*/  FFMA.FTZ R201, R203, UR4, -R190.reuse ;  /* 0x00000004cbc97c23 */ /* 0x100fe200080108be */
[----:B------:R-:W-:Y:S01]  /*e260*/  FMUL.FTZ R2, R2, UR4 ;  /* 0x0000000402027c20 */ /* 0x000fe20008410000 */
[----:B------:R-:W-:Y:S01]  /*e270*/  LEA R199, R199, UR5, 0x1 ;  /* 0x00000005c7c77c11 */ /* 0x000fe2000f8e08ff */
[----:B------:R-:W1:Y:S01]  /*e280*/  MUFU.EX2 R194, R194 ;  /* 0x000000c200c27308 */ /* 0x000e620000000800 */
[----:B------:R-:W-:Y:S01]  /*e290*/  MOV R203, 0x20 ;  /* 0x0000002000cb7802 */ /* 0x000fe20000000f00 */
[--C-:B------:R-:W-:Y:S01]  /*e2a0*/  FFMA.FTZ R172, R172, UR4, -R195.reuse ;  /* 0x00000004acac7c23 */ /* 0x100fe200080108c3 */
[----:B------:R-:W-:Y:S01]  /*e2b0*/  IADD3 R28, PT, PT, R199, 0xa000, RZ ;  /* 0x0000a000c71c7810 */ /* 0x000fe20007ffe0ff */
[----:B------:R-:W3:Y:S01]  /*e2c0*/  LDSM.16.MT88.4 R20, [R199+0xa000] ;  /* 0x00a00000c714783b */ /* 0x000ee20000004200 */
[----:B------:R-:W-:Y:S01]  /*e2d0*/  SEL R203, R203, 0xffffffe0, !P6 ;  /* 0xffffffe0cbcb7807 */ /* 0x000fe20007000000 */
[--C-:B------:R-:W-:Y:S01]  /*e2e0*/  FFMA.FTZ R166, R166, UR4, -R190.reuse ;  /* 0x00000004a6a67c23 */ /* 0x100fe200080108be */
[----:B------:R-:W-:Y:S01]  /*e2f0*/  IADD3 R202, PT, PT, R199, 0xa040, RZ ;  /* 0x0000a040c7ca7810 */ /* 0x000fe20007ffe0ff */
[----:B------:R-:W-:Y:S01]  /*e300*/  MUFU.EX2 R193, R193 ;  /* 0x000000c100c17308 */ /* 0x000fe20000000800 */
[----:B------:R-:W-:Y:S01]  /*e310*/  @P0 IADD3 R202, PT, PT, R28, -0x40, RZ ;  /* 0xffffffc01cca0810 */ /* 0x000fe20007ffe0ff */
[--C-:B------:R-:W-:Y:S01]  /*e320*/  FFMA.FTZ R167, R167, UR4, -R190.reuse ;  /* 0x00000004a7a77c23 */ /* 0x100fe200080108be */
[C---:B------:R-:W-:Y:S01]  /*e330*/  IADD3 R0, PT, PT, R203.reuse, R199, RZ ;  /* 0x000000c7cb007210 */ /* 0x040fe20007ffe0ff */
[--C-:B------:R-:W-:Y:S01]  /*e340*/  FFMA.FTZ R128, R128, UR4, -R195.reuse ;  /* 0x0000000480807c23 */ /* 0x100fe200080108c3 */
[----:B------:R-:W-:Y:S01]  /*e350*/  IADD3 R203, PT, PT, R203, R202, RZ ;  /* 0x000000cacbcb7210 */ /* 0x000fe20007ffe0ff */
[----:B------:R-:W-:Y:S01]  /*e360*/  LDSM.16.MT88.4 R28, [R202] ;  /* 0x00000000ca1c783b */ /* 0x000fe20000004200 */
[--C-:B------:R-:W-:Y:S01]  /*e370*/  FFMA.FTZ R129, R129, UR4, -R195.reuse ;  /* 0x0000000481817c23 */ /* 0x100fe200080108c3 */
[----:B------:R-:W4:Y:S01]  /*e380*/  MUFU.EX2 R192, R192 ;  /* 0x000000c000c07308 */ /* 0x000f220000000800 */
[----:B-1----:R-:W-:Y:S01]  /*e390*/  F2FP.F16.F32.PACK_AB R8, R194, R196 ;  /* 0x000000c4c208723e */ /* 0x002fe200000000ff */
[----:B------:R-:W1:Y:S01]  /*e3a0*/  LDSM.16.MT88.4 R4, [R0+0xa000] ;  /* 0x00a000000004783b */ /* 0x000e620000004200 */
[--C-:B------:R-:W-:Y:S01]  /*e3b0*/  FFMA.FTZ R124, R124, UR4, -R195.reuse ;  /* 0x000000047c7c7c23 */ /* 0x100fe200080108c3 */
[--C-:B------:R-:W-:Y:S01]  /*e3c0*/  FFMA.FTZ R125, R125, UR4, -R195.reuse ;  /* 0x000000047d7d7c23 */ /* 0x100fe200080108c3 */
[--C-:B------:R-:W-:Y:S01]  /*e3d0*/  FFMA.FTZ R130, R130, UR4, -R190.reuse ;  /* 0x0000000482827c23 */ /* 0x100fe200080108be */
[----:B------:R-:W-:Y:S01]  /*e3e0*/  LDSM.16.MT88.4 R60, [R0+0xa800] ;  /* 0x00a80000003c783b */ /* 0x000fe20000004200 */
[--C-:B------:R-:W-:Y:S01]  /*e3f0*/  FFMA.FTZ R131, R131, UR4, -R190.reuse ;  /* 0x0000000483837c23 */ /* 0x100fe200080108be */
[----:B------:R-:W-:Y:S01]  /*e400*/  MUFU.EX2 R191, R191 ;  /* 0x000000bf00bf7308 */ /* 0x000fe20000000800 */
[--C-:B------:R-:W-:Y:S01]  /*e410*/  FFMA.FTZ R126, R126, UR4, -R190.reuse ;  /* 0x000000047e7e7c23 */ /* 0x100fe200080108be */
[----:B------:R-:W-:Y:S01]  /*e420*/  LDSM.16.MT88.4 R72, [R203+0x800] ;  /* 0x00080000cb48783b */ /* 0x000fe20000004200 */
[--C-:B------:R-:W-:Y:S01]  /*e430*/  FFMA.FTZ R127, R127, UR4, -R190.reuse ;  /* 0x000000047f7f7c23 */ /* 0x100fe200080108be */
[--C-:B------:R-:W-:Y:S01]  /*e440*/  FFMA.FTZ R120, R120, UR4, -R195.reuse ;  /* 0x0000000478787c23 */ /* 0x100fe200080108c3 */
[--C-:B------:R-:W-:Y:S01]  /*e450*/  FFMA.FTZ R121, R121, UR4, -R195.reuse ;  /* 0x0000000479797c23 */ /* 0x100fe200080108c3 */
[--C-:B------:R-:W-:Y:S01]  /*e460*/  FFMA.FTZ R116, R116, UR4, -R195.reuse ;  /* 0x0000000474747c23 */ /* 0x100fe200080108c3 */
[--C-:B------:R-:W-:Y:S01]  /*e470*/  FFMA.FTZ R117, R117, UR4, -R195.reuse ;  /* 0x0000000475757c23 */ /* 0x100fe200080108c3 */
[----:B------:R-:W5:Y:S01]  /*e480*/  MUFU.EX2 R189, R189 ;  /* 0x000000bd00bd7308 */ /* 0x000f620000000800 */
        /* <DEDUP_REMOVED lines=16> */
[----:B-----5:R-:W-:Y:S01]  /*e590*/  F2FP.F16.F32.PACK_AB R9, R189, R191 ;  /* 0x000000bfbd09723e */ /* 0x020fe200000000ff */
[--C-:B------:R-:W-:Y:S01]  /*e5a0*/  FFMA.FTZ R105, R105, UR4, -R195.reuse ;  /* 0x0000000469697c23 */ /* 0x100fe200080108c3 */
[--C-:B------:R-:W-:Y:S01]  /*e5b0*/  FFMA.FTZ R100, R100, UR4, -R195.reuse ;  /* 0x0000000464647c23 */ /* 0x100fe200080108c3 */
[--C-:B------:R-:W-:Y:S01]  /*e5c0*/  FFMA.FTZ R101, R101, UR4, -R195.reuse ;  /* 0x0000000465657c23 */ /* 0x100fe200080108c3 */
[--C-:B------:R-:W-:Y:S01]  /*e5d0*/  FFMA.FTZ R106, R106, UR4, -R190.reuse ;  /* 0x000000046a6a7c23 */ /* 0x100fe200080108be */
[--C-:B------:R-:W-:Y:S01]  /*e5e0*/  FFMA.FTZ R107, R107, UR4, -R190.reuse ;  /* 0x000000046b6b7c23 */ /* 0x100fe200080108be */
[--C-:B------:R-:W-:Y:S01]  /*e5f0*/  FFMA.FTZ R102, R102, UR4, -R190.reuse ;  /* 0x0000000466667c23 */ /* 0x100fe200080108be */
[----:B------:R-:W5:Y:S01]  /*e600*/  MUFU.EX2 R200, R200 ;  /* 0x000000c800c87308 */ /* 0x000f620000000800 */
        /* <DEDUP_REMOVED lines=11> */
[----:B------:R-:W-:Y:S01]  /*e6c0*/  FFMA.FTZ R77, R77, UR4, -R195 ;  /* 0x000000044d4d7c23 */ /* 0x000fe200080108c3 */
[--C-:B------:R-:W-:Y:S01]  /*e6d0*/  FFMA.FTZ R78, R78, UR4, -R190.reuse ;  /* 0x000000044e4e7c23 */ /* 0x100fe200080108be */
[----:B------:R-:W-:-:S02]  /*e6e0*/  FFMA.FTZ R79, R79, UR4, -R190 ;  /* 0x000000044f4f7c23 */ /* 0x000fc400080108be */
[----:B------:R-:W-:Y:S01]  /*e6f0*/  MUFU.EX2 R166, R166 ;  /* 0x000000a600a67308 */ /* 0x000fe20000000800 */
[-C--:B-----5:R-:W-:Y:S01]  /*e700*/  FMUL.FTZ R12, R160, R200.reuse ;  /* 0x000000c8a00c7220 */ /* 0x0a0fe20000410000 */
[-C--:B------:R-:W-:Y:S01]  /*e710*/  FMUL.FTZ R13, R161, R200.reuse ;  /* 0x000000c8a10d7220 */ /* 0x080fe20000410000 */
[-C--:B------:R-:W-:Y:S01]  /*e720*/  FMUL.FTZ R132, R132, R200.reuse ;  /* 0x000000c884847220 */ /* 0x080fe20000410000 */
[-C--:B------:R-:W-:Y:S01]  /*e730*/  FMUL.FTZ R133, R133, R200.reuse ;  /* 0x000000c885857220 */ /* 0x080fe20000410000 */
[-C--:B--2---:R-:W-:Y:S01]  /*e740*/  FMUL.FTZ R45, R137, R200.reuse ;  /* 0x000000c8892d7220 */ /* 0x084fe20000410000 */
[--C-:B------:R-:W-:Y:S01]  /*e750*/  FFMA.FTZ R160, R58, UR4, -R195.reuse ;  /* 0x000000043aa07c23 */ /* 0x100fe200080108c3 */
[--C-:B------:R-:W-:Y:S01]  /*e760*/  FFMA.FTZ R137, R57, UR4, -R190.reuse ;  /* 0x0000000439897c23 */ /* 0x100fe200080108be */
[----:B------:R-:W-:Y:S01]  /*e770*/  FMUL.FTZ R44, R136, R200 ;  /* 0x000000c8882c7220 */ /* 0x000fe20000410000 */
[-C--:B---3--:R-:W-:Y:S01]  /*e780*/  FMUL.FTZ R14, R162, R2.reuse ;  /* 0x00000002a20e7220 */ /* 0x088fe20000410000 */
[-C--:B------:R-:W-:Y:S01]  /*e790*/  FMUL.FTZ R15, R163, R2.reuse ;  /* 0x00000002a30f7220 */ /* 0x080fe20000410000 */
[-C--:B------:R-:W-:Y:S01]  /*e7a0*/  FMUL.FTZ R134, R134, R2.reuse ;  /* 0x0000000286867220 */ /* 0x080fe20000410000 */
[-C--:B------:R-:W-:Y:S01]  /*e7b0*/  FMUL.FTZ R135, R135, R2.reuse ;  /* 0x0000000287877220 */ /* 0x080fe20000410000 */
[-C--:B------:R-:W-:Y:S01]  /*e7c0*/  FMUL.FTZ R47, R139, R2.reuse ;  /* 0x000000028b2f7220 */ /* 0x080fe20000410000 */
[--C-:B------:R-:W-:Y:S01]  /*e7d0*/  FFMA.FTZ R136, R231, UR4, -R190.reuse ;  /* 0x00000004e7887c23 */ /* 0x100fe200080108be */
[--C-:B------:R-:W-:Y:S01]  /*e7e0*/  FFMA.FTZ R139, R225, UR4, -R190.reuse ;  /* 0x00000004e18b7c23 */ /* 0x100fe200080108be */
[----:B------:R-:W-:Y:S01]  /*e7f0*/  MUFU.EX2 R160, R160 ;  /* 0x000000a000a07308 */ /* 0x000fe20000000800 */
[C---:B------:R-:W-:Y:S01]  /*e800*/  HMMA.16816.F32 R12, R8.reuse, R20, R12 ;  /* 0x00000014080c723c */ /* 0x040fe2000000180c */
[----:B------:R-:W-:Y:S01]  /*e810*/  FMUL.FTZ R46, R138, R2 ;  /* 0x000000028a2e7220 */ /* 0x000fe20000410000 */
[-C--:B------:R-:W-:Y:S01]  /*e820*/  FMUL.FTZ R52, R144, R200.reuse ;  /* 0x000000c890347220 */ /* 0x080fe20000410000 */
[----:B------:R-:W-:Y:S01]  /*e830*/  FMUL.FTZ R53, R145, R200 ;  /* 0x000000c891357220 */ /* 0x000fe20000410000 */
[-C--:B------:R-:W-:Y:S01]  /*e840*/  FMUL.FTZ R54, R146, R2.reuse ;  /* 0x0000000292367220 */ /* 0x080fe20000410000 */
[----:B------:R-:W-:Y:S01]  /*e850*/  FMUL.FTZ R55, R147, R2 ;  /* 0x0000000293377220 */ /* 0x000fe20000410000 */
[-C--:B------:R-:W-:Y:S01]  /*e860*/  FMUL.FTZ R140, R140, R200.reuse ;  /* 0x000000c88c8c7220 */ /* 0x080fe20000410000 */
[----:B------:R-:W-:Y:S01]  /*e870*/  MUFU.EX2 R137, R137 ;  /* 0x0000008900897308 */ /* 0x000fe20000000800 */
[C---:B------:R-:W-:Y:S01]  /*e880*/  HMMA.16816.F32 R20, R8.reuse, R22, R132 ;  /* 0x000000160814723c */ /* 0x040fe20000001884 */
[--C-:B------:R-:W-:Y:S01]  /*e890*/  FFMA.FTZ R132, R48, UR4, -R195.reuse ;  /* 0x0000000430847c23 */ /* 0x100fe200080108c3 */
[--C-:B------:R-:W-:Y:S01]  /*e8a0*/  FFMA.FTZ R135, R50, UR4, -R195.reuse ;  /* 0x0000000432877c23 */ /* 0x100fe200080108c3 */
[--C-:B------:R-:W-:Y:S01]  /*e8b0*/  FFMA.FTZ R134, R59, UR4, -R190.reuse ;  /* 0x000000043b867c23 */ /* 0x100fe200080108be */
[----:B------:R-:W2:Y:S01]  /*e8c0*/  LDSM.16.MT88.4 R48, [R203] ;  /* 0x00000000cb30783b */ /* 0x000ea20000004200 */
[----:B------:R-:W-:Y:S01]  /*e8d0*/  FMUL.FTZ R141, R141, R200 ;  /* 0x000000c88d8d7220 */ /* 0x000fe20000410000 */
[-C--:B------:R-:W-:Y:S01]  /*e8e0*/  FMUL.FTZ R142, R142, R2.reuse ;  /* 0x000000028e8e7220 */ /* 0x080fe20000410000 */
[----:B------:R3:W4:Y:S01]  /*e8f0*/  MUFU.EX2 R133, R56 ;  /* 0x0000003800857308 */ /* 0x0007220000000800 */
[----:B------:R-:W-:Y:S01]  /*e900*/  FMUL.FTZ R143, R143, R2 ;  /* 0x000000028f8f7220 */ /* 0x000fe20000410000 */
[-C--:B------:R-:W-:Y:S01]  /*e910*/  FMUL.FTZ R156, R156, R200.reuse ;  /* 0x000000c89c9c7220 */ /* 0x080fe20000410000 */
[----:B------:R-:W-:Y:S01]  /*e920*/  FMUL.FTZ R157, R157, R200 ;  /* 0x000000c89d9d7220 */ /* 0x000fe20000410000 */
[-C--:B------:R-:W-:Y:S01]  /*e930*/  FMUL.FTZ R158, R158, R2.reuse ;  /* 0x000000029e9e7220 */ /* 0x080fe20000410000 */
[----:B------:R-:W-:Y:S01]  /*e940*/  FMUL.FTZ R159, R159, R2 ;  /* 0x000000029f9f7220 */ /* 0x000fe20000410000 */
[-C--:B------:R-:W-:Y:S01]  /*e950*/  FMUL.FTZ R64, R148, R200.reuse ;  /* 0x000000c894407220 */ /* 0x080fe20000410000 */
[----:B------:R-:W-:Y:S01]  /*e960*/  FMUL.FTZ R65, R149, R200 ;  /* 0x000000c895417220 */ /* 0x000fe20000410000 */
[----:B------:R-:W-:Y:S01]  /*e970*/  MUFU.EX2 R132, R132 ;  /* 0x0000008400847308 */ /* 0x000fe20000000800 */
[-C--:B------:R-:W-:Y:S01]  /*e980*/  FMUL.FTZ R66, R150, R2.reuse ;  /* 0x0000000296427220 */ /* 0x080fe20000410000 */
[----:B------:R-:W-:Y:S01]  /*e990*/  FMUL.FTZ R67, R151, R2 ;  /* 0x0000000297437220 */ /* 0x000fe20000410000 */
[-C--:B------:R-:W-:Y:S01]  /*e9a0*/  FMUL.FTZ R152, R152, R200.reuse ;  /* 0x000000c898987220 */ /* 0x080fe20000410000 */
[----:B------:R-:W-:Y:S01]  /*e9b0*/  FMUL.FTZ R153, R153, R200 ;  /* 0x000000c899997220 */ /* 0x000fe20000410000 */
[-C--:B------:R-:W-:Y:S01]  /*e9c0*/  FMUL.FTZ R154, R154, R2.reuse ;  /* 0x000000029a9a7220 */ /* 0x080fe20000410000 */
[----:B------:R-:W-:Y:S01]  /*e9d0*/  FMUL.FTZ R155, R155, R2 ;  /* 0x000000029b9b7220 */ /* 0x000fe20000410000 */
[C---:B-1----:R-:W-:Y:S01]  /*e9e0*/  HMMA.16816.F32 R44, R8.reuse, R4, R44 ;  /* 0x00000004082c723c */ /* 0x042fe2000000182c */
[----:B------:R-:W1:Y:S01]  /*e9f0*/  MUFU.EX2 R135, R135 ;  /* 0x0000008700877308 */ /* 0x000e620000000800 */
[----:B---3--:R-:W3:Y:S01]  /*ea00*/  LDSM.16.MT88.4 R56, [R199+0xa800] ;  /* 0x00a80000c738783b */ /* 0x008ee20000004200 */
[----:B----4-:R-:W-:Y:S01]  /*ea10*/  F2FP.F16.F32.PACK_AB R68, R133, R160 ;  /* 0x000000a08544723e */ /* 0x010fe200000000ff */
[--C-:B------:R-:W-:Y:S01]  /*ea20*/  FFMA.FTZ R138, R238, UR4, -R195.reuse ;  /* 0x00000004ee8a7c23 */ /* 0x100fe200080108c3 */
[--C-:B------:R-:W-:Y:S01]  /*ea30*/  FFMA.FTZ R145, R207, UR4, -R190.reuse ;  /* 0x00000004cf917c23 */ /* 0x100fe200080108be */
[--C-:B------:R-:W-:Y:S01]  /*ea40*/  FFMA.FTZ R144, R219, UR4, -R190.reuse ;  /* 0x00000004db907c23 */ /* 0x100fe200080108be */
[--C-:B------:R-:W-:Y:S01]  /*ea50*/  FFMA.FTZ R147, R205, UR4, -R190.reuse ;  /* 0x00000004cd937c23 */ /* 0x100fe200080108be */
[C---:B------:R-:W-:Y:S01]  /*ea60*/  HMMA.16816.F32 R52, R8.reuse, R28, R52 ;  /* 0x0000001c0834723c */ /* 0x040fe20000001834 */
[----:B------:R-:W4:Y:S01]  /*ea70*/  MUFU.EX2 R134, R134 ;  /* 0x0000008600867308 */ /* 0x000f220000000800 */
[--C-:B------:R-:W-:Y:S01]  /*ea80*/  FFMA.FTZ R146, R220, UR4, -R195.reuse ;  /* 0x00000004dc927c23 */ /* 0x100fe200080108c3 */
[--C-:B------:R-:W-:Y:S01]  /*ea90*/  FFMA.FTZ R149, R216, UR4, -R195.reuse ;  /* 0x00000004d8957c23 */ /* 0x100fe200080108c3 */
[--C-:B------:R-:W-:Y:S01]  /*eaa0*/  FFMA.FTZ R148, R206, UR4, -R195.reuse ;  /* 0x00000004ce947c23 */ /* 0x100fe200080108c3 */
[--C-:B------:R-:W-:Y:S01]  /*eab0*/  FFMA.FTZ R151, R204, UR4, -R195.reuse ;  /* 0x00000004cc977c23 */ /* 0x100fe200080108c3 */
[--C-:B------:R-:W-:Y:S01]  /*eac0*/  FFMA.FTZ R150, R34, UR4, -R190.reuse ;  /* 0x0000000422967c23 */ /* 0x100fe200080108be */
[--C-:B------:R-:W-:Y:S01]  /*ead0*/  FFMA.FTZ R162, R164, UR4, -R195.reuse ;  /* 0x00000004a4a27c23 */ /* 0x100fe200080108c3 */
[C---:B------:R-:W-:Y:S01]  /*eae0*/  HMMA.16816.F32 R4, R8.reuse, R6, R140 ;  /* 0x000000060804723c */ /* 0x040fe2000000188c */
[----:B------:R-:W-:Y:S01]  /*eaf0*/  MUFU.EX2 R136, R136 ;  /* 0x0000008800887308 */ /* 0x000fe20000000800 */
[----:B-1----:R-:W-:Y:S01]  /*eb00*/  F2FP.F16.F32.PACK_AB R70, R135, R132 ;  /* 0x000000848746723e */ /* 0x002fe200000000ff */
[--C-:B------:R-:W-:Y:S01]  /*eb10*/  FFMA.FTZ R141, R242, UR4, -R195.reuse ;  /* 0x00000004f28d7c23 */ /* 0x100fe200080108c3 */
[--C-:B------:R-:W-:Y:S01]  /*eb20*/  FFMA.FTZ R140, R224, UR4, -R195.reuse ;  /* 0x00000004e08c7c23 */ /* 0x100fe200080108c3 */
[--C-:B------:R-:W-:Y:S01]  /*eb30*/  FFMA.FTZ R143, R222, UR4, -R195.reuse ;  /* 0x00000004de8f7c23 */ /* 0x100fe200080108c3 */
[--C-:B------:R-:W-:Y:S01]  /*eb40*/  FFMA.FTZ R142, R221, UR4, -R190.reuse ;  /* 0x00000004dd8e7c23 */ /* 0x100fe200080108be */
[--C-:B------:R-:W-:Y:S01]  /*eb50*/  FFMA.FTZ R163, R165, UR4, -R195.reuse ;  /* 0x00000004a5a37c23 */ /* 0x100fe200080108c3 */
[C---:B------:R-:W-:Y:S01]  /*eb60*/  HMMA.16816.F32 R28, R8.reuse, R30, R156 ;  /* 0x0000001e081c723c */ /* 0x040fe2000000189c */
[----:B------:R-:W1:Y:S01]  /*eb70*/  MUFU.EX2 R139, R139 ;  /* 0x0000008b008b7308 */ /* 0x000e620000000800 */
[----:B----4-:R-:W-:Y:S01]  /*eb80*/  F2FP.F16.F32.PACK_AB R69, R137, R134 ;  /* 0x000000868945723e */ /* 0x010fe200000000ff */
[--C-:B------:R-:W-:Y:S01]  /*eb90*/  FFMA.FTZ R157, R27, UR4, -R190.reuse ;  /* 0x000000041b9d7c23 */ /* 0x100fe200080108be */
[--C-:B------:R-:W-:Y:S01]  /*eba0*/  FFMA.FTZ R156, R41, UR4, -R190.reuse ;  /* 0x00000004299c7c23 */ /* 0x100fe200080108be */
[--C-:B------:R-:W-:Y:S01]  /*ebb0*/  FFMA.FTZ R159, R36, UR4, -R190.reuse ;  /* 0x00000004249f7c23 */ /* 0x100fe200080108be */
[--C-:B------:R-:W-:Y:S01]  /*ebc0*/  FFMA.FTZ R158, R168, UR4, -R195.reuse ;  /* 0x00000004a89e7c23 */ /* 0x100fe200080108c3 */
[--C-:B------:R-:W-:Y:S01]  /*ebd0*/  FFMA.FTZ R161, R169, UR4, -R195.reuse ;  /* 0x00000004a9a17c23 */ /* 0x100fe200080108c3 */
[C---:B--2---:R-:W-:Y:S01]  /*ebe0*/  HMMA.16816.F32 R64, R8.reuse, R48, R64 ;  /* 0x000000300840723c */ /* 0x044fe20000001840 */
[----:B------:R-:W-:Y:S01]  /*ebf0*/  MUFU.EX2 R141, R141 ;  /* 0x0000008d008d7308 */ /* 0x000fe20000000800 */
[--C-:B------:R-:W-:Y:S01]  /*ec00*/  FFMA.FTZ R164, R170, UR4, -R190.reuse ;  /* 0x00000004aaa47c23 */ /* 0x100fe200080108be */
[--C-:B------:R-:W-:Y:S01]  /*ec10*/  FFMA.FTZ R165, R171, UR4, -R190.reuse ;  /* 0x00000004aba57c23 */ /* 0x100fe200080108be */
[--C-:B------:R-:W-:Y:S01]  /*ec20*/  FFMA.FTZ R169, R96, UR4, -R195.reuse ;  /* 0x0000000460a97c23 */ /* 0x100fe200080108c3 */
[----:B------:R-:W-:Y:S01]  /*ec30*/  FFMA.FTZ R96, R97, UR4, -R195 ;  /* 0x0000000461607c23 */ /* 0x000fe200080108c3 */
[--C-:B------:R-:W-:Y:S01]  /*ec40*/  FFMA.FTZ R97, R98, UR4, -R190.reuse ;  /* 0x0000000462617c23 */ /* 0x100fe200080108be */
[--C-:B------:R-:W-:Y:S01]  /*ec50*/  FFMA.FTZ R98, R99, UR4, -R190.reuse ;  /* 0x0000000463627c23 */ /* 0x100fe200080108be */
[----:B------:R-:W-:Y:S01]  /*ec60*/  HMMA.16816.F32 R8, R8, R50, R152 ;  /* 0x000000320808723c */ /* 0x000fe20000001898 */
[----:B------:R-:W2:Y:S01]  /*ec70*/  LDSM.16.MT88.4 R48, [R202+0x800] ;  /* 0x00080000ca30783b */ /* 0x000ea20000004200 */
[----:B-1----:R-:W-:Y:S01]  /*ec80*/  F2FP.F16.F32.PACK_AB R71, R139, R136 ;  /* 0x000000888b47723e */ /* 0x002fe200000000ff */
[----:B------:R-:W1:Y:S01]  /*ec90*/  MUFU.EX2 R138, R138 ;  /* 0x0000008a008a7308 */ /* 0x000e620000000800 */
[--C-:B------:R-:W-:Y:S01]  /*eca0*/  FFMA.FTZ R153, R35, UR4, -R190.reuse ;  /* 0x0000000423997c23 */ /* 0x100fe200080108be */
[--C-:B------:R-:W-:Y:S01]  /*ecb0*/  FFMA.FTZ R152, R32, UR4, -R190.reuse ;  /* 0x0000000420987c23 */ /* 0x100fe200080108be */
[--C-:B------:R-:W-:Y:S01]  /*ecc0*/  FFMA.FTZ R155, R33, UR4, -R190.reuse ;  /* 0x00000004219b7c23 */ /* 0x100fe200080108be */
[----:B------:R-:W-:Y:S01]  /*ecd0*/  FFMA.FTZ R154, R26, UR4, -R190 ;  /* 0x000000041a9a7c23 */ /* 0x000fe200080108be */
[----:B------:R-:W-:Y:S01]  /*ece0*/  LDSM.16.MT88.4 R32, [R202+0x1800] ;  /* 0x00180000ca20783b */ /* 0x000fe20000004200 */
[----:B---3--:R-:W-:Y:S01]  /*ecf0*/  HMMA.16816.F32 R12, R68, R56, R12 ;  /* 0x00000038440c723c */ /* 0x008fe2000000180c */
[----:B------:R-:W-:Y:S01]  /*ed00*/  FFMA.FTZ R247, R247, R200, R196 ;  /* 0x000000c8f7f77223 */ /* 0x000fe200000100c4 */
[----:B------:R-:W-:Y:S01]  /*ed10*/  MUFU.EX2 R140, R140 ;  /* 0x0000008c008c7308 */ /* 0x000fe20000000800 */
[----:B------:R-:W-:-:S02]  /*ed20*/  FFMA.FTZ R2, R244, R2, R191 ;  /* 0x00000002f4027223 */ /* 0x000fc400000100bf */
[----:B------:R-:W-:Y:S01]  /*ed30*/  FADD.FTZ R194, R194, R247 ;  /* 0x000000f7c2c27221 */ /* 0x000fe20000010000 */
[----:B------:R-:W-:Y:S01]  /*ed40*/  FFMA.FTZ R247, R184, UR4, -R195 ;  /* 0x00000004b8f77c23 */ /* 0x000fe200080108c3 */
[----:B------:R-:W-:Y:S01]  /*ed50*/  FADD.FTZ R189, R189, R2 ;  /* 0x00000002bdbd7221 */ /* 0x000fe20000010000 */
[----:B------:R-:W-:Y:S01]  /*ed60*/  HMMA.16816.F32 R20, R68, R58, R20 ;  /* 0x0000003a4414723c */ /* 0x000fe20000001814 */
[----:B------:R-:W3:Y:S01]  /*ed70*/  LDSM.16.MT88.4 R56, [R199+0xb000] ;  /* 0x00b00000c738783b */ /* 0x000ee20000004200 */
[----:B------:R-:W-:Y:S01]  /*ed80*/  MUFU.EX2 R143, R143 ;  /* 0x0000008f008f7308 */ /* 0x000fe20000000800 */
[----:B------:R-:W-:Y:S01]  /*ed90*/  FADD.FTZ R188, R188, R189 ;  /* 0x000000bdbcbc7221 */ /* 0x000fe20000010000 */
[----:B------:R-:W-:-:S03]  /*eda0*/  FFMA.FTZ R2, R90, UR4, -R190 ;  /* 0x000000045a027c23 */ /* 0x000fc600080108be */
[----:B------:R-:W-:Y:S01]  /*edb0*/  FADD.FTZ R201, R201, R188 ;  /* 0x000000bcc9c97221 */ /* 0x000fe20000010000 */
[----:B------:R-:W-:Y:S02]  /*edc0*/  HMMA.16816.F32 R44, R68, R60, R44 ;  /* 0x0000003c442c723c */ /* 0x000fe4000000182c */
[----:B------:R-:W-:Y:S01]  /*edd0*/  MUFU.EX2 R142, R142 ;  /* 0x0000008e008e7308 */ /* 0x000fe20000000800 */
[----:B------:R-:W-:-:S04]  /*ede0*/  FADD.FTZ R134, R134, R201 ;  /* 0x000000c986867221 */ /* 0x000fc80000010000 */
[----:B------:R-:W-:Y:S01]  /*edf0*/  FADD.FTZ R137, R137, R134 ;  /* 0x0000008689897221 */ /* 0x000fe20000010000 */
[----:B------:R-:W-:Y:S01]  /*ee00*/  HMMA.16816.F32 R4, R68, R62, R4 ;  /* 0x0000003e4404723c */ /* 0x000fe20000001804 */
[----:B------:R-:W4:Y:S01]  /*ee10*/  LDSM.16.MT88.4 R60, [R0+0xb000] ;  /* 0x00b00000003c783b */ /* 0x000f220000004200 */
[----:B------:R-:W5:Y:S01]  /*ee20*/  MUFU.EX2 R145, R145 ;  /* 0x0000009100917308 */ /* 0x000f620000000800 */
[----:B------:R-:W-:-:S04]  /*ee30*/  FADD.FTZ R136, R136, R137 ;  /* 0x0000008988887221 */ /* 0x000fc80000010000 */
[----:B------:R-:W-:Y:S01]  /*ee40*/  FADD.FTZ R139, R139, R136 ;  /* 0x000000888b8b7221 */ /* 0x000fe20000010000 */
[C---:B--2---:R-:W-:Y:S02]  /*ee50*/  HMMA.16816.F32 R52, R68.reuse, R48, R52 ;  /* 0x000000304434723c */ /* 0x044fe40000001834 */
[----:B------:R-:W-:Y:S06]  /*ee60*/  MUFU.EX2 R144, R144 ;  /* 0x0000009000907308 */ /* 0x000fec0000000800 */
[C---:B------:R-:W-:Y:S01]  /*ee70*/  HMMA.16816.F32 R28, R68.reuse, R50, R28 ;  /* 0x00000032441c723c */ /* 0x040fe2000000181c */
[----:B------:R-:W2:Y:S01]  /*ee80*/  LDSM.16.MT88.4 R48, [R202+0x1000] ;  /* 0x00100000ca30783b */ /* 0x000ea20000004200 */
[----:B------:R-:W3:Y:S06]  /*ee90*/  MUFU.EX2 R147, R147 ;  /* 0x0000009300937308 */ /* 0x000eec0000000800 */
[C---:B------:R-:W-:Y:S02]  /*eea0*/  HMMA.16816.F32 R64, R68.reuse, R72, R64 ;  /* 0x000000484440723c */ /* 0x040fe40000001840 */
[----:B------:R-:W-:Y:S06]  /*eeb0*/  MUFU.EX2 R146, R146 ;  /* 0x0000009200927308 */ /* 0x000fec0000000800 */
[----:B------:R-:W-:Y:S01]  /*eec0*/  HMMA.16816.F32 R8, R68, R74, R8 ;  /* 0x0000004a4408723c */ /* 0x000fe20000001808 */
[----:B-1----:R-:W-:Y:S01]  /*eed0*/  F2FP.F16.F32.PACK_AB R68, R138, R141 ;  /* 0x0000008d8a44723e */ /* 0x002fe200000000ff */
[----:B------:R-:W1:Y:S01]  /*eee0*/  LDSM.16.MT88.4 R72, [R203+0x1000] ;  /* 0x00100000cb48783b */ /* 0x000e620000004200 */
[----:B-----5:R-:W-:Y:S01]  /*eef0*/  F2FP.F16.F32.PACK_AB R69, R145, R142 ;  /* 0x0000008e9145723e */ /* 0x020fe200000000ff */
[----:B------:R-:W5:Y:S01]  /*ef00*/  MUFU.EX2 R149, R149 ;  /* 0x0000009500957308 */ /* 0x000f620000000800 */
[----:B------:R-:W-:Y:S01]  /*ef10*/  F2FP.F16.F32.PACK_AB R70, R143, R140 ;  /* 0x0000008c8f46723e */ /* 0x000fe200000000ff */
[----:B------:R-:W-:Y:S01]  /*ef20*/  FADD.FTZ R142, R142, R139 ;  /* 0x0000008b8e8e7221 */ /* 0x000fe20000010000 */
[----:B---3--:R-:W-:-:S03]  /*ef30*/  F2FP.F16.F32.PACK_AB R71, R147, R144 ;  /* 0x000000909347723e */ /* 0x008fc600000000ff */
[----:B------:R-:W-:Y:S02]  /*ef40*/  FADD.FTZ R145, R145, R142 ;  /* 0x0000008e91917221 */ /* 0x000fe40000010000 */
[----:B------:R-:W-:Y:S02]  /*ef50*/  MUFU.EX2 R148, R148 ;  /* 0x0000009400947308 */ /* 0x000fe40000000800 */
[----:B------:R-:W-:Y:S01]  /*ef60*/  HMMA.16816.F32 R12, R68, R56, R12 ;  /* 0x00000038440c723c */ /* 0x000fe2000000180c */
[----:B------:R-:W-:-:S04]  /*ef70*/  FADD.FTZ R144, R144, R145 ;  /* 0x0000009190907221 */ /* 0x000fc80000010000 */
[----:B------:R-:W-:Y:S01]  /*ef80*/  FADD.FTZ R147, R147, R144 ;  /* 0x0000009093937221 */ /* 0x000fe20000010000 */
[----:B------:R-:W-:Y:S02]  /*ef90*/  MUFU.EX2 R151, R151 ;  /* 0x0000009700977308 */ /* 0x000fe40000000800 */
[C---:B------:R-:W-:Y:S01]  /*efa0*/  HMMA.16816.F32 R20, R68.reuse, R58, R20 ;  /* 0x0000003a4414723c */ /* 0x040fe20000001814 */
[----:B------:R-:W3:Y:S05]  /*efb0*/  LDSM.16.MT88.4 R56, [R199+0xb800] ;  /* 0x00b80000c738783b */ /* 0x000eea0000004200 */
[----:B------:R-:W-:Y:S02]  /*efc0*/  MUFU.EX2 R150, R150 ;  /* 0x0000009600967308 */ /* 0x000fe40000000800 */
[C---:B----4-:R-:W-:Y:S06]  /*efd0*/  HMMA.16816.F32 R44, R68.reuse, R60, R44 ;  /* 0x0000003c442c723c */ /* 0x050fec000000182c */
[----:B------:R-:W4:Y:S02]  /*efe0*/  MUFU.EX2 R153, R153 ;  /* 0x0000009900997308 */ /* 0x000f240000000800 */
[C---:B------:R-:W-:Y:S01]  /*eff0*/  HMMA.16816.F32 R4, R68.reuse, R62, R4 ;  /* 0x0000003e4404723c */ /* 0x040fe20000001804 */
[----:B------:R-:W3:Y:S05]  /*f000*/  LDSM.16.MT88.4 R60, [R0+0xb800] ;  /* 0x00b80000003c783b */ /* 0x000eea0000004200 */
[----:B------:R-:W-:Y:S02]  /*f010*/  MUFU.EX2 R152, R152 ;  /* 0x0000009800987308 */ /* 0x000fe40000000800 */
[----:B--2---:R-:W-:Y:S01]  /*f020*/  HMMA.16816.F32 R52, R68, R48, R52 ;  /* 0x000000304434723c */ /* 0x004fe20000001834 */
[----:B-----5:R-:W-:-:S05]  /*f030*/  F2FP.F16.F32.PACK_AB R48, R149, R146 ;  /* 0x000000929530723e */ /* 0x020fca00000000ff */
[----:B------:R-:W2:Y:S01]  /*f040*/  MUFU.EX2 R155, R155 ;  /* 0x0000009b009b7308 */ /* 0x000ea20000000800 */
[----:B----4-:R-:W-:Y:S01]  /*f050*/  F2FP.F16.F32.PACK_AB R49, R153, R150 ;  /* 0x000000969931723e */ /* 0x010fe200000000ff */
[----:B------:R-:W-:Y:S01]  /*f060*/  HMMA.16816.F32 R28, R68, R50, R28 ;  /* 0x00000032441c723c */ /* 0x000fe2000000181c */
[----:B------:R-:W-:Y:S01]  /*f070*/  F2FP.F16.F32.PACK_AB R50, R151, R148 ;  /* 0x000000949732723e */ /* 0x000fe200000000ff */
[----:B------:R-:W-:-:S04]  /*f080*/  FADD.FTZ R150, R150, R147 ;  /* 0x0000009396967221 */ /* 0x000fc80000010000 */
[----:B------:R-:W-:Y:S01]  /*f090*/  MUFU.EX2 R154, R154 ;  /* 0x0000009a009a7308 */ /* 0x000fe20000000800 */
[----:B------:R-:W-:Y:S01]  /*f0a0*/  FADD.FTZ R153, R153, R150 ;  /* 0x0000009699997221 */ /* 0x000fe20000010000 */
[C---:B-1----:R-:W-:Y:S01]  /*f0b0*/  HMMA.16816.F32 R64, R68.reuse, R72, R64 ;  /* 0x000000484440723c */ /* 0x042fe20000001840 */
[--C-:B------:R-:W-:Y:S01]  /*f0c0*/  FFMA.FTZ R72, R24, UR4, -R195.reuse ;  /* 0x0000000418487c23 */ /* 0x100fe200080108c3 */
[--C-:B------:R-:W-:Y:S02]  /*f0d0*/  FFMA.FTZ R73, R25, UR4, -R195.reuse ;  /* 0x0000000419497c23 */ /* 0x100fe400080108c3 */
[----:B------:R-:W-:Y:S02]  /*f0e0*/  LDSM.16.MT88.4 R24, [R0+0xc000] ;  /* 0x00c000000018783b */ /* 0x000fe40000004200 */
[----:B------:R-:W-:Y:S01]  /*f0f0*/  MUFU.EX2 R157, R157 ;  /* 0x0000009d009d7308 */ /* 0x000fe20000000800 */
[----:B--2---:R-:W-:Y:S01]  /*f100*/  F2FP.F16.F32.PACK_AB R51, R155, R152 ;  /* 0x000000989b33723e */ /* 0x004fe200000000ff */
[----:B------:R-:W-:Y:S01]  /*f110*/  HMMA.16816.F32 R8, R68, R74, R8 ;  /* 0x0000004a4408723c */ /* 0x000fe20000001808 */
[----:B------:R-:W1:Y:S01]  /*f120*/  LDSM.16.MT88.4 R68, [R203+0x1800] ;  /* 0x00180000cb44783b */ /* 0x000e620000004200 */
[--C-:B------:R-:W-:Y:S01]  /*f130*/  FFMA.FTZ R74, R40, UR4, -R195.reuse ;  /* 0x00000004284a7c23 */ /* 0x100fe200080108c3 */
[----:B------:R-:W-:Y:S01]  /*f140*/  FFMA.FTZ R75, R37, UR4, -R195 ;  /* 0x00000004254b7c23 */ /* 0x000fe200080108c3 */
[----:B------:R-:W-:-:S02]  /*f150*/  FADD.FTZ R152, R152, R153 ;  /* 0x0000009998987221 */ /* 0x000fc40000010000 */
[----:B------:R-:W-:Y:S02]  /*f160*/  MUFU.EX2 R72, R72 ;  /* 0x0000004800487308 */ /* 0x000fe40000000800 */
[----:B---3--:R-:W-:Y:S01]  /*f170*/  HMMA.16816.F32 R12, R48, R56, R12 ;  /* 0x00000038300c723c */ /* 0x008fe2000000180c */
[----:B------:R-:W-:-:S05]  /*f180*/  FADD.FTZ R155, R155, R152 ;  /* 0x000000989b9b7221 */ /* 0x000fca0000010000 */
[----:B------:R-:W2:Y:S02]  /*f190*/  MUFU.EX2 R73, R73 ;  /* 0x0000004900497308 */ /* 0x000ea40000000800 */
[C---:B------:R-:W-:Y:S01]  /*f1a0*/  HMMA.16816.F32 R20, R48.reuse, R58, R20 ;  /* 0x0000003a3014723c */ /* 0x040fe20000001814 */
[----:B------:R-:W3:Y:S05]  /*f1b0*/  LDSM.16.MT88.4 R56, [R199+0xc000] ;  /* 0x00c00000c738783b */ /* 0x000eea0000004200 */
[----:B------:R-:W-:Y:S02]  /*f1c0*/  MUFU.EX2 R74, R74 ;  /* 0x0000004a004a7308 */ /* 0x000fe40000000800 */
[C---:B------:R-:W-:Y:S06]  /*f1d0*/  HMMA.16816.F32 R52, R48.reuse, R32, R52 ;  /* 0x000000203034723c */ /* 0x040fec0000001834 */
[----:B------:R-:W4:Y:S02]  /*f1e0*/  MUFU.EX2 R75, R75 ;  /* 0x0000004b004b7308 */ /* 0x000f240000000800 */
[C---:B------:R-:W-:Y:S01]  /*f1f0*/  HMMA.16816.F32 R28, R48.reuse, R34, R28 ;  /* 0x00000022301c723c */ /* 0x040fe2000000181c */
[----:B------:R-:W5:Y:S05]  /*f200*/  LDSM.16.MT88.4 R32, [R202+0x2000] ;  /* 0x00200000ca20783b */ /* 0x000f6a0000004200 */
[----:B------:R-:W-:Y:S02]  /*f210*/  MUFU.EX2 R156, R156 ;  /* 0x0000009c009c7308 */ /* 0x000fe40000000800 */
[C---:B------:R-:W-:Y:S06]  /*f220*/  HMMA.16816.F32 R44, R48.reuse, R60, R44 ;  /* 0x0000003c302c723c */ /* 0x040fec000000182c */
[----:B------:R-:W3:Y:S02]  /*f230*/  MUFU.EX2 R159, R159 ;  /* 0x0000009f009f7308 */ /* 0x000ee40000000800 */
[C---:B------:R-:W-:Y:S01]  /*f240*/  HMMA.16816.F32 R4, R48.reuse, R62, R4 ;  /* 0x0000003e3004723c */ /* 0x040fe20000001804 */
[----:B------:R-:W5:Y:S05]  /*f250*/  LDSM.16.MT88.4 R60, [R203+0x2000] ;  /* 0x00200000cb3c783b */ /* 0x000f6a0000004200 */
[----:B------:R-:W-:Y:S02]  /*f260*/  MUFU.EX2 R158, R158 ;  /* 0x0000009e009e7308 */ /* 0x000fe40000000800 */
[----:B-1----:R-:W-:Y:S01]  /*f270*/  HMMA.16816.F32 R64, R48, R68, R64 ;  /* 0x000000443040723c */ /* 0x002fe20000001840 */
[--C-:B------:R-:W-:Y:S01]  /*f280*/  FFMA.FTZ R68, R16, UR4, -R195.reuse ;  /* 0x0000000410447c23 */ /* 0x100fe200080108c3 */
[----:B------:R-:W-:-:S04]  /*f290*/  FFMA.FTZ R69, R17, UR4, -R195 ;  /* 0x0000000411457c23 */ /* 0x000fc800080108c3 */
[----:B------:R-:W-:Y:S02]  /*f2a0*/  MUFU.EX2 R161, R161 ;  /* 0x000000a100a17308 */ /* 0x000fe40000000800 */
[----:B------:R-:W-:Y:S01]  /*f2b0*/  HMMA.16816.F32 R8, R48, R70, R8 ;  /* 0x000000463008723c */ /* 0x000fe20000001808 */
[----:B--2---:R-:W-:Y:S01]  /*f2c0*/  F2FP.F16.F32.PACK_AB R48, R73, R72 ;  /* 0x000000484930723e */ /* 0x004fe200000000ff */
[--C-:B------:R-:W-:Y:S01]  /*f2d0*/  FFMA.FTZ R70, R39, UR4, -R190.reuse ;  /* 0x0000000427467c23 */ /* 0x100fe200080108be */
[----:B------:R-:W-:Y:S01]  /*f2e0*/  F2FP.F16.F32.PACK_AB R49, R157, R154 ;  /* 0x0000009a9d31723e */ /* 0x000fe200000000ff */
[----:B------:R-:W-:Y:S01]  /*f2f0*/  FFMA.FTZ R71, R42, UR4, -R190 ;  /* 0x000000042a477c23 */ /* 0x000fe200080108be */
[----:B----4-:R-:W-:Y:S01]  /*f300*/  F2FP.F16.F32.PACK_AB R50, R75, R74 ;  /* 0x0000004a4b32723e */ /* 0x010fe200000000ff */
[----:B------:R-:W-:Y:S01]  /*f310*/  MUFU.EX2 R68, R68 ;  /* 0x0000004400447308 */ /* 0x000fe20000000800 */
[----:B---3--:R-:W-:Y:S01]  /*f320*/  F2FP.F16.F32.PACK_AB R51, R159, R156 ;  /* 0x0000009c9f33723e */ /* 0x008fe200000000ff */
[----:B------:R-:W-:-:S04]  /*f330*/  FADD.FTZ R154, R154, R155 ;  /* 0x0000009b9a9a7221 */ /* 0x000fc80000010000 */
[----:B------:R-:W-:Y:S02]  /*f340*/  FADD.FTZ R157, R157, R154 ;  /* 0x0000009a9d9d7221 */ /* 0x000fe40000010000 */
[----:B------:R-:W-:Y:S01]  /*f350*/  HMMA.16816.F32 R20, R48, R58, R20 ;  /* 0x0000003a3014723c */ /* 0x000fe20000001814 */
[--C-:B------:R-:W-:Y:S01]  /*f360*/  FFMA.FTZ R58, R18, UR4, -R190.reuse ;  /* 0x00000004123a7c23 */ /* 0x100fe200080108be */
[----:B------:R-:W-:Y:S01]  /*f370*/  FFMA.FTZ R59, R19, UR4, -R190 ;  /* 0x00000004133b7c23 */ /* 0x000fe200080108be */
[----:B------:R-:W1:Y:S01]  /*f380*/  MUFU.EX2 R69, R69 ;  /* 0x0000004500457308 */ /* 0x000e620000000800 */
[----:B------:R-:W2:Y:S01]  /*f390*/  LDSM.16.MT88.4 R16, [R0+0xc800] ;  /* 0x00c800000010783b */ /* 0x000ea20000004200 */
[----:B------:R-:W-:-:S03]  /*f3a0*/  FADD.FTZ R156, R156, R157 ;  /* 0x0000009d9c9c7221 */ /* 0x000fc60000010000 */
[C---:B------:R-:W-:Y:S01]  /*f3b0*/  HMMA.16816.F32 R44, R48.reuse, R24, R44 ;  /* 0x00000018302c723c */ /* 0x040fe2000000182c */
[----:B------:R-:W-:Y:S02]  /*f3c0*/  FADD.FTZ R159, R159, R156 ;  /* 0x0000009c9f9f7221 */ /* 0x000fe40000010000 */
[----:B------:R-:W-:Y:S05]  /*f3d0*/  MUFU.EX2 R58, R58 ;  /* 0x0000003a003a7308 */ /* 0x000fea0000000800 */
[----:B------:R-:W-:Y:S01]  /*f3e0*/  HMMA.16816.F32 R4, R48, R26, R4 ;  /* 0x0000001a3004723c */ /* 0x000fe20000001804 */
[----:B------:R-:W3:Y:S02]  /*f3f0*/  LDSM.16.MT88.4 R24, [R199+0xc800] ;  /* 0x00c80000c718783b */ /* 0x000ee40000004200 */
[----:B------:R-:W4:Y:S01]  /*f400*/  MUFU.EX2 R59, R59 ;  /* 0x0000003b003b7308 */ /* 0x000f220000000800 */
[----:B-1----:R-:W-:-:S04]  /*f410*/  F2FP.F16.F32.PACK_AB R36, R69, R68 ;  /* 0x000000444524723e */ /* 0x002fc800000000ff */
[C---:B------:R-:W-:Y:S01]  /*f420*/  HMMA.16816.F32 R12, R48.reuse, R56, R12 ;  /* 0x00000038300c723c */ /* 0x040fe2000000180c */
[--C-:B------:R-:W-:Y:S01]  /*f430*/  FFMA.FTZ R56, R38, UR4, -R195.reuse ;  /* 0x0000000426387c23 */ /* 0x100fe200080108c3 */
[----:B------:R-:W-:Y:S01]  /*f440*/  FFMA.FTZ R57, R43, UR4, -R195 ;  /* 0x000000042b397c23 */ /* 0x000fe200080108c3 */
[----:B------:R-:W-:Y:S01]  /*f450*/  MUFU.EX2 R70, R70 ;  /* 0x0000004600467308 */ /* 0x000fe20000000800 */
[----:B------:R-:W-:Y:S04]  /*f460*/  LDSM.16.MT88.4 R40, [R203+0x2800] ;  /* 0x00280000cb28783b */ /* 0x000fe80000004200 */
[----:B-----5:R-:W-:Y:S03]  /*f470*/  HMMA.16816.F32 R52, R48, R32, R52 ;  /* 0x000000203034723c */ /* 0x020fe60000001834 */
[----:B------:R-:W-:Y:S01]  /*f480*/  MUFU.EX2 R56, R56 ;  /* 0x0000003800387308 */ /* 0x000fe20000000800 */
[----:B----4-:R-:W-:Y:S01]  /*f490*/  F2FP.F16.F32.PACK_AB R37, R59, R58 ;  /* 0x0000003a3b25723e */ /* 0x010fe200000000ff */
[----:B------:R-:W-:-:S03]  /*f4a0*/  FADD.FTZ R58, R58, R159 ;  /* 0x0000009f3a3a7221 */ /* 0x000fc60000010000 */
[C---:B------:R-:W-:Y:S01]  /*f4b0*/  HMMA.16816.F32 R28, R48.reuse, R34, R28 ;  /* 0x00000022301c723c */ /* 0x040fe2000000181c */
[----:B------:R-:W1:Y:S01]  /*f4c0*/  LDSM.16.MT88.4 R32, [R202+0x2800] ;  /* 0x00280000ca20783b */ /* 0x000e620000004200 */
[----:B------:R-:W-:Y:S01]  /*f4d0*/  FADD.FTZ R59, R59, R58 ;  /* 0x0000003a3b3b7221 */ /* 0x000fe20000010000 */
[----:B------:R-:W4:Y:S05]  /*f4e0*/  MUFU.EX2 R57, R57 ;  /* 0x0000003900397308 */ /* 0x000f2a0000000800 */
[C---:B------:R-:W-:Y:S01]  /*f4f0*/  HMMA.16816.F32 R64, R48.reuse, R60, R64 ;  /* 0x0000003c3040723c */ /* 0x040fe20000001840 */
[--C-:B------:R-:W-:Y:S01]  /*f500*/  FFMA.FTZ R60, R173, UR4, -R190.reuse ;  /* 0x00000004ad3c7c23 */ /* 0x100fe200080108be */
[--C-:B------:R-:W-:Y:S01]  /*f510*/  FFMA.FTZ R61, R176, UR4, -R190.reuse ;  /* 0x00000004b03d7c23 */ /* 0x100fe200080108be */
[----:B------:R-:W5:Y:S05]  /*f520*/  MUFU.EX2 R71, R71 ;  /* 0x0000004700477308 */ /* 0x000f6a0000000800 */
[----:B------:R-:W-:Y:S01]  /*f530*/  HMMA.16816.F32 R8, R48, R62, R8 ;  /* 0x0000003e3008723c */ /* 0x000fe20000001808 */
[--C-:B------:R-:W-:Y:S01]  /*f540*/  FFMA.FTZ R49, R177, UR4, -R195.reuse ;  /* 0x00000004b1317c23 */ /* 0x100fe200080108c3 */
[--C-:B------:R-:W-:Y:S01]  /*f550*/  FFMA.FTZ R50, R178, UR4, -R195.reuse ;  /* 0x00000004b2327c23 */ /* 0x100fe200080108c3 */
[----:B------:R-:W-:Y:S01]  /*f560*/  FFMA.FTZ R51, R181, UR4, -R195 ;  /* 0x00000004b5337c23 */ /* 0x000fe200080108c3 */
[----:B----4-:R-:W-:Y:S01]  /*f570*/  F2FP.F16.F32.PACK_AB R38, R57, R56 ;  /* 0x000000383926723e */ /* 0x010fe200000000ff */
[--C-:B------:R-:W-:Y:S01]  /*f580*/  FFMA.FTZ R62, R179, UR4, -R190.reuse ;  /* 0x00000004b33e7c23 */ /* 0x100fe200080108be */
[----:B------:R-:W-:Y:S01]  /*f590*/  FFMA.FTZ R63, R180, UR4, -R190 ;  /* 0x00000004b43f7c23 */ /* 0x000fe200080108be */
[----:B------:R-:W-:Y:S01]  /*f5a0*/  MUFU.EX2 R48, R172 ;  /* 0x000000ac00307308 */ /* 0x000fe20000000800 */
[----:B-----5:R-:W-:Y:S01]  /*f5b0*/  F2FP.F16.F32.PACK_AB R39, R71, R70 ;  /* 0x000000464727723e */ /* 0x020fe200000000ff */
[----:B------:R-:W-:-:S06]  /*f5c0*/  FADD.FTZ R70, R70, R59 ;  /* 0x0000003b46467221 */ /* 0x000fcc0000010000 */
[----:B------:R-:W4:Y:S01]  /*f5d0*/  MUFU.EX2 R49, R49 ;  /* 0x0000003100317308 */ /* 0x000f220000000800 */
[----:B------:R-:W-:Y:S01]  /*f5e0*/  FADD.FTZ R71, R71, R70 ;  /* 0x0000004647477221 */ /* 0x000fe20000010000 */
[C---:B--2---:R-:W-:Y:S06]  /*f5f0*/  HMMA.16816.F32 R44, R36.reuse, R16, R44 ;  /* 0x00000010242c723c */ /* 0x044fec000000182c */
[----:B------:R-:W-:Y:S02]  /*f600*/  MUFU.EX2 R50, R50 ;  /* 0x0000003200327308 */ /* 0x000fe40000000800 */
[C---:B------:R-:W-:Y:S01]  /*f610*/  HMMA.16816.F32 R4, R36.reuse, R18, R4 ;  /* 0x000000122404723c */ /* 0x040fe20000001804 */
[----:B------:R-:W2:Y:S05]  /*f620*/  LDSM.16.MT88.4 R16, [R199+0xd000] ;  /* 0x00d00000c710783b */ /* 0x000eaa0000004200 */
[----:B------:R-:W-:Y:S02]  /*f630*/  MUFU.EX2 R51, R51 ;  /* 0x0000003300337308 */ /* 0x000fe40000000800 */
[C---:B---3--:R-:W-:Y:S06]  /*f640*/  HMMA.16816.F32 R12, R36.reuse, R24, R12 ;  /* 0x00000018240c723c */ /* 0x048fec000000180c */
[----:B------:R-:W-:Y:S02]  /*f650*/  MUFU.EX2 R60, R60 ;  /* 0x0000003c003c7308 */ /* 0x000fe40000000800 */
[C---:B------:R-:W-:Y:S01]  /*f660*/  HMMA.16816.F32 R20, R36.reuse, R26, R20 ;  /* 0x0000001a2414723c */ /* 0x040fe20000001814 */
[----:B------:R-:W3:Y:S05]  /*f670*/  LDSM.16.MT88.4 R24, [R0+0xd000] ;  /* 0x00d000000018783b */ /* 0x000eea0000004200 */
[----:B------:R-:W5:Y:S02]  /*f680*/  MUFU.EX2 R61, R61 ;  /* 0x0000003d003d7308 */ /* 0x000f640000000800 */
[C---:B-1----:R-:W-:Y:S06]  /*f690*/  HMMA.16816.F32 R52, R36.reuse, R32, R52 ;  /* 0x000000202434723c */ /* 0x042fec0000001834 */
[----:B------:R-:W-:Y:S02]  /*f6a0*/  MUFU.EX2 R62, R62 ;  /* 0x0000003e003e7308 */ /* 0x000fe40000000800 */
[C---:B------:R-:W-:Y:S01]  /*f6b0*/  HMMA.16816.F32 R28, R36.reuse, R34, R28 ;  /* 0x00000022241c723c */ /* 0x040fe2000000181c */
[----:B------:R-:W1:Y:S05]  /*f6c0*/  LDSM.16.MT88.4 R32, [R202+0x3000] ;  /* 0x00300000ca20783b */ /* 0x000e6a0000004200 */
[----:B------:R-:W2:Y:S02]  /*f6d0*/  MUFU.EX2 R63, R63 ;  /* 0x0000003f003f7308 */ /* 0x000ea40000000800 */
[C---:B------:R-:W-:Y:S06]  /*f6e0*/  HMMA.16816.F32 R64, R36.reuse, R40, R64 ;  /* 0x000000282440723c */ /* 0x040fec0000001840 */
[----:B------:R-:W-:Y:S02]  /*f6f0*/  MUFU.EX2 R162, R162 ;  /* 0x000000a200a27308 */ /* 0x000fe40000000800 */
[----:B------:R-:W-:Y:S01]  /*f700*/  HMMA.16816.F32 R8, R36, R42, R8 ;  /* 0x0000002a2408723c */ /* 0x000fe20000001808 */
[----:B----4-:R-:W-:Y:S01]  /*f710*/  F2FP.F16.F32.PACK_AB R36, R49, R48 ;  /* 0x000000303124723e */ /* 0x010fe200000000ff */
[----:B------:R-:W4:Y:S01]  /*f720*/  LDSM.16.MT88.4 R40, [R203+0x3000] ;  /* 0x00300000cb28783b */ /* 0x000f220000004200 */
[----:B-----5:R-:W-:-:S03]  /*f730*/  F2FP.F16.F32.PACK_AB R37, R61, R60 ;  /* 0x0000003c3d25723e */ /* 0x020fc600000000ff */
[----:B------:R-:W-:Y:S01]  /*f740*/  MUFU.EX2 R163, R163 ;  /* 0x000000a300a37308 */ /* 0x000fe20000000800 */
[----:B------:R-:W-:Y:S01]  /*f750*/  F2FP.F16.F32.PACK_AB R38, R51, R50 ;  /* 0x000000323326723e */ /* 0x000fe200000000ff */
[----:B------:R-:W-:Y:S01]  /*f760*/  FADD.FTZ R60, R60, R71 ;  /* 0x000000473c3c7221 */ /* 0x000fe20000010000 */
[----:B--2---:R-:W-:-:S03]  /*f770*/  F2FP.F16.F32.PACK_AB R39, R63, R62 ;  /* 0x0000003e3f27723e */ /* 0x004fc600000000ff */
[----:B------:R-:W-:Y:S02]  /*f780*/  FADD.FTZ R61, R61, R60 ;  /* 0x0000003c3d3d7221 */ /* 0x000fe40000010000 */
[----:B------:R-:W-:Y:S02]  /*f790*/  MUFU.EX2 R164, R164 ;  /* 0x000000a400a47308 */ /* 0x000fe40000000800 */
[----:B------:R-:W-:Y:S01]  /*f7a0*/  HMMA.16816.F32 R12, R36, R16, R12 ;  /* 0x00000010240c723c */ /* 0x000fe2000000180c */
[----:B------:R-:W-:-:S04]  /*f7b0*/  FADD.FTZ R62, R62, R61 ;  /* 0x0000003d3e3e7221 */ /* 0x000fc80000010000 */
[----:B------:R-:W-:Y:S01]  /*f7c0*/  FADD.FTZ R63, R63, R62 ;  /* 0x0000003e3f3f7221 */ /* 0x000fe20000010000 */
[----:B------:R-:W2:Y:S02]  /*f7d0*/  MUFU.EX2 R165, R165 ;  /* 0x000000a500a57308 */ /* 0x000ea40000000800 */
[C---:B------:R-:W-:Y:S01]  /*f7e0*/  HMMA.16816.F32 R20, R36.reuse, R18, R20 ;  /* 0x000000122414723c */ /* 0x040fe20000001814 */
[----:B------:R-:W5:Y:S05]  /*f7f0*/  LDSM.16.MT88.4 R16, [R199+0xd800] ;  /* 0x00d80000c710783b */ /* 0x000f6a0000004200 */
[----:B------:R-:W2:Y:S02]  /*f800*/  MUFU.EX2 R167, R167 ;  /* 0x000000a700a77308 */ /* 0x000ea40000000800 */
[C---:B---3--:R-:W-:Y:S06]  /*f810*/  HMMA.16816.F32 R44, R36.reuse, R24, R44 ;  /* 0x00000018242c723c */ /* 0x048fec000000182c */
[----:B------:R-:W-:Y:S02]  /*f820*/  MUFU.EX2 R128, R128 ;  /* 0x0000008000807308 */ /* 0x000fe40000000800 */
[C---:B------:R-:W-:Y:S01]  /*f830*/  HMMA.16816.F32 R4, R36.reuse, R26, R4 ;  /* 0x0000001a2404723c */ /* 0x040fe20000001804 */
[----:B------:R-:W3:Y:S05]  /*f840*/  LDSM.16.MT88.4 R24, [R0+0xd800] ;  /* 0x00d800000018783b */ /* 0x000eea0000004200 */
[----:B------:R-:W3:Y:S02]  /*f850*/  MUFU.EX2 R129, R129 ;  /* 0x0000008100817308 */ /* 0x000ee40000000800 */
[C---:B-1----:R-:W-:Y:S06]  /*f860*/  HMMA.16816.F32 R52, R36.reuse, R32, R52 ;  /* 0x000000202434723c */ /* 0x042fec0000001834 */
[----:B------:R-:W-:Y:S02]  /*f870*/  MUFU.EX2 R124, R124 ;  /* 0x0000007c007c7308 */ /* 0x000fe40000000800 */
[C---:B------:R-:W-:Y:S01]  /*f880*/  HMMA.16816.F32 R28, R36.reuse, R34, R28 ;  /* 0x00000022241c723c */ /* 0x040fe2000000181c */
[----:B------:R-:W1:Y:S05]  /*f890*/  LDSM.16.MT88.4 R32, [R202+0x3800] ;  /* 0x00380000ca20783b */ /* 0x000e6a0000004200 */
[----:B------:R-:W-:Y:S02]  /*f8a0*/  MUFU.EX2 R125, R125 ;  /* 0x0000007d007d7308 */ /* 0x000fe40000000800 */
[C---:B----4-:R-:W-:Y:S06]  /*f8b0*/  HMMA.16816.F32 R64, R36.reuse, R40, R64 ;  /* 0x000000282440723c */ /* 0x050fec0000001840 */
[----:B------:R-:W-:Y:S02]  /*f8c0*/  MUFU.EX2 R130, R130 ;  /* 0x0000008200827308 */ /* 0x000fe40000000800 */
[----:B------:R-:W-:Y:S01]  /*f8d0*/  HMMA.16816.F32 R8, R36, R42, R8 ;  /* 0x0000002a2408723c */ /* 0x000fe20000001808 */
[----:B------:R-:W-:Y:S01]  /*f8e0*/  F2FP.F16.F32.PACK_AB R36, R161, R158 ;  /* 0x0000009ea124723e */ /* 0x000fe200000000ff */
[----:B------:R-:W4:Y:S01]  /*f8f0*/  LDSM.16.MT88.4 R40, [R203+0x3800] ;  /* 0x00380000cb28783b */ /* 0x000f220000004200 */
[----:B--2---:R-:W-:Y:S01]  /*f900*/  F2FP.F16.F32.PACK_AB R37, R165, R164 ;  /* 0x000000a4a525723e */ /* 0x004fe200000000ff */
[----:B------:R-:W-:Y:S01]  /*f910*/  FADD.FTZ R164, R164, R63 ;  /* 0x0000003fa4a47221 */ /* 0x000fe20000010000 */
[----:B------:R-:W-:Y:S01]  /*f920*/  F2FP.F16.F32.PACK_AB R38, R163, R162 ;  /* 0x000000a2a326723e */ /* 0x000fe200000000ff */
[----:B------:R-:W2:Y:S01]  /*f930*/  MUFU.EX2 R131, R131 ;  /* 0x0000008300837308 */ /* 0x000ea20000000800 */
[----:B------:R-:W-:Y:S01]  /*f940*/  F2FP.F16.F32.PACK_AB R39, R167, R166 ;  /* 0x000000a6a727723e */ /* 0x000fe200000000ff */
[----:B------:R-:W-:-:S04]  /*f950*/  FADD.FTZ R165, R165, R164 ;  /* 0x000000a4a5a57221 */ /* 0x000fc80000010000 */
[----:B------:R-:W-:Y:S02]  /*f960*/  FADD.FTZ R166, R166, R165 ;  /* 0x000000a5a6a67221 */ /* 0x000fe40000010000 */
[----:B-----5:R-:W-:Y:S01]  /*f970*/  HMMA.16816.F32 R12, R36, R16, R12 ;  /* 0x00000010240c723c */ /* 0x020fe2000000180c */
[----:B------:R-:W-:Y:S01]  /*f980*/  MUFU.EX2 R126, R126 ;  /* 0x0000007e007e7308 */ /* 0x000fe20000000800 */
[----:B------:R-:W-:-:S06]  /*f990*/  FADD.FTZ R167, R167, R166 ;  /* 0x000000a6a7a77221 */ /* 0x000fcc0000010000 */
[C---:B------:R-:W-:Y:S01]  /*f9a0*/  HMMA.16816.F32 R20, R36.reuse, R18, R20 ;  /* 0x000000122414723c */ /* 0x040fe20000001814 */
[----:B------:R-:W5:Y:S01]  /*f9b0*/  LDSM.16.MT88.4 R16, [R199+0xe000] ;  /* 0x00e00000c710783b */ /* 0x000f620000004200 */
[----:B------:R-:W2:Y:S06]  /*f9c0*/  MUFU.EX2 R127, R127 ;  /* 0x0000007f007f7308 */ /* 0x000eac0000000800 */
[C---:B---3--:R-:W-:Y:S02]  /*f9d0*/  HMMA.16816.F32 R44, R36.reuse, R24, R44 ;  /* 0x00000018242c723c */ /* 0x048fe4000000182c */
[----:B------:R-:W-:Y:S06]  /*f9e0*/  MUFU.EX2 R120, R120 ;  /* 0x0000007800787308 */ /* 0x000fec0000000800 */
[C---:B------:R-:W-:Y:S01]  /*f9f0*/  HMMA.16816.F32 R4, R36.reuse, R26, R4 ;  /* 0x0000001a2404723c */ /* 0x040fe20000001804 */
[----:B------:R-:W3:Y:S01]  /*fa00*/  LDSM.16.MT88.4 R24, [R0+0xe000] ;  /* 0x00e000000018783b */ /* 0x000ee20000004200 */
[----:B------:R-:W3:Y:S06]  /*fa10*/  MUFU.EX2 R121, R121 ;  /* 0x0000007900797308 */ /* 0x000eec0000000800 */
[C---:B-1----:R-:W-:Y:S02]  /*fa20*/  HMMA.16816.F32 R52, R36.reuse, R32, R52 ;  /* 0x000000202434723c */ /* 0x042fe40000001834 */
[----:B------:R-:W-:Y:S06]  /*fa30*/  MUFU.EX2 R116, R116 ;  /* 0x0000007400747308 */ /* 0x000fec0000000800 */
[C---:B------:R-:W-:Y:S01]  /*fa40*/  HMMA.16816.F32 R28, R36.reuse, R34, R28 ;  /* 0x00000022241c723c */ /* 0x040fe2000000181c */
[----:B------:R-:W1:Y:S01]  /*fa50*/  LDSM.16.MT88.4 R32, [R202+0x4000] ;  /* 0x00400000ca20783b */ /* 0x000e620000004200 */
[----:B------:R-:W-:Y:S06]  /*fa60*/  MUFU.EX2 R117, R117 ;  /* 0x0000007500757308 */ /* 0x000fec0000000800 */
[C---:B----4-:R-:W-:Y:S02]  /*fa70*/  HMMA.16816.F32 R64, R36.reuse, R40, R64 ;  /* 0x000000282440723c */ /* 0x050fe40000001840 */
[----:B------:R-:W-:Y:S06]  /*fa80*/  MUFU.EX2 R122, R122 ;  /* 0x0000007a007a7308 */ /* 0x000fec0000000800 */
[----:B------:R-:W-:Y:S01]  /*fa90*/  HMMA.16816.F32 R8, R36, R42, R8 ;  /* 0x0000002a2408723c */ /* 0x000fe20000001808 */
[----:B------:R-:W-:Y:S01]  /*faa0*/  F2FP.F16.F32.PACK_AB R36, R129, R128 ;  /* 0x000000808124723e */ /* 0x000fe200000000ff */
[----:B------:R-:W4:Y:S01]  /*fab0*/  LDSM.16.MT88.4 R40, [R203+0x4000] ;  /* 0x00400000cb28783b */ /* 0x000f220000004200 */
[----:B--2---:R-:W-:Y:S01]  /*fac0*/  F2FP.F16.F32.PACK_AB R37, R131, R130 ;  /* 0x000000828325723e */ /* 0x004fe200000000ff */
[----:B------:R-:W2:Y:S01]  /*fad0*/  MUFU.EX2 R123, R123 ;  /* 0x0000007b007b7308 */ /* 0x000ea20000000800 */
[----:B------:R-:W-:Y:S01]  /*fae0*/  F2FP.F16.F32.PACK_AB R38, R125, R124 ;  /* 0x0000007c7d26723e */ /* 0x000fe200000000ff */
[----:B------:R-:W-:Y:S01]  /*faf0*/  FADD.FTZ R130, R130, R167 ;  /* 0x000000a782827221 */ /* 0x000fe20000010000 */
[----:B------:R-:W-:-:S03]  /*fb00*/  F2FP.F16.F32.PACK_AB R39, R127, R126 ;  /* 0x0000007e7f27723e */ /* 0x000fc600000000ff */
[----:B------:R-:W-:Y:S02]  /*fb10*/  FADD.FTZ R131, R131, R130 ;  /* 0x0000008283837221 */ /* 0x000fe40000010000 */
[----:B------:R-:W-:Y:S02]  /*fb20*/  MUFU.EX2 R118, R118 ;  /* 0x0000007600767308 */ /* 0x000fe40000000800 */
[----:B-----5:R-:W-:Y:S01]  /*fb30*/  HMMA.16816.F32 R12, R36, R16, R12 ;  /* 0x00000010240c723c */ /* 0x020fe2000000180c */
[----:B------:R-:W-:-:S04]  /*fb40*/  FADD.FTZ R126, R126, R131 ;  /* 0x000000837e7e7221 */ /* 0x000fc80000010000 */
[----:B------:R-:W-:Y:S01]  /*fb50*/  FADD.FTZ R127, R127, R126 ;  /* 0x0000007e7f7f7221 */ /* 0x000fe20000010000 */
[----:B------:R-:W5:Y:S02]  /*fb60*/  MUFU.EX2 R119, R119 ;  /* 0x0000007700777308 */ /* 0x000f640000000800 */
[C---:B------:R-:W-:Y:S01]  /*fb70*/  HMMA.16816.F32 R20, R36.reuse, R18, R20 ;  /* 0x000000122414723c */ /* 0x040fe20000001814 */
[----:B------:R-:W5:Y:S05]  /*fb80*/  LDSM.16.MT88.4 R16, [R199+0xe800] ;  /* 0x00e80000c710783b */ /* 0x000f6a0000004200 */
[----:B------:R-:W-:Y:S02]  /*fb90*/  MUFU.EX2 R112, R112 ;  /* 0x0000007000707308 */ /* 0x000fe40000000800 */
[C---:B---3--:R-:W-:Y:S06]  /*fba0*/  HMMA.16816.F32 R44, R36.reuse, R24, R44 ;  /* 0x00000018242c723c */ /* 0x048fec000000182c */
[----:B------:R-:W3:Y:S02]  /*fbb0*/  MUFU.EX2 R113, R113 ;  /* 0x0000007100717308 */ /* 0x000ee40000000800 */
[C---:B------:R-:W-:Y:S01]  /*fbc0*/  HMMA.16816.F32 R4, R36.reuse, R26, R4 ;  /* 0x0000001a2404723c */ /* 0x040fe20000001804 */
[----:B------:R-:W3:Y:S05]  /*fbd0*/  LDSM.16.MT88.4 R24, [R0+0xe800] ;  /* 0x00e800000018783b */ /* 0x000eea0000004200 */
[----:B------:R-:W-:Y:S02]  /*fbe0*/  MUFU.EX2 R108, R108 ;  /* 0x0000006c006c7308 */ /* 0x000fe40000000800 */
[C---:B-1----:R-:W-:Y:S06]  /*fbf0*/  HMMA.16816.F32 R52, R36.reuse, R32, R52 ;  /* 0x000000202434723c */ /* 0x042fec0000001834 */
[----:B------:R-:W-:Y:S02]  /*fc00*/  MUFU.EX2 R109, R109 ;  /* 0x0000006d006d7308 */ /* 0x000fe40000000800 */
[C---:B------:R-:W-:Y:S01]  /*fc10*/  HMMA.16816.F32 R28, R36.reuse, R34, R28 ;  /* 0x00000022241c723c */ /* 0x040fe2000000181c */
[----:B------:R-:W1:Y:S05]  /*fc20*/  LDSM.16.MT88.4 R32, [R202+0x4800] ;  /* 0x00480000ca20783b */ /* 0x000e6a0000004200 */
[----:B------:R-:W-:Y:S02]  /*fc30*/  MUFU.EX2 R114, R114 ;  /* 0x0000007200727308 */ /* 0x000fe40000000800 */
[C---:B----4-:R-:W-:Y:S06]  /*fc40*/  HMMA.16816.F32 R64, R36.reuse, R40, R64 ;  /* 0x000000282440723c */ /* 0x050fec0000001840 */
[----:B------:R-:W4:Y:S02]  /*fc50*/  MUFU.EX2 R115, R115 ;  /* 0x0000007300737308 */ /* 0x000f240000000800 */
[----:B------:R-:W-:Y:S01]  /*fc60*/  HMMA.16816.F32 R8, R36, R42, R8 ;  /* 0x0000002a2408723c */ /* 0x000fe20000001808 */
[----:B------:R-:W-:Y:S01]  /*fc70*/  F2FP.F16.F32.PACK_AB R36, R121, R120 ;  /* 0x000000787924723e */ /* 0x000fe200000000ff */
[----:B------:R-:W4:Y:S01]  /*fc80*/  LDSM.16.MT88.4 R40, [R203+0x4800] ;  /* 0x00480000cb28783b */ /* 0x000f220000004200 */
[----:B--2---:R-:W-:Y:S01]  /*fc90*/  F2FP.F16.F32.PACK_AB R37, R123, R122 ;  /* 0x0000007a7b25723e */ /* 0x004fe200000000ff */
[----:B------:R-:W-:Y:S01]  /*fca0*/  FADD.FTZ R122, R122, R127 ;  /* 0x0000007f7a7a7221 */ /* 0x000fe20000010000 */
[----:B------:R-:W-:Y:S01]  /*fcb0*/  F2FP.F16.F32.PACK_AB R38, R117, R116 ;  /* 0x000000747526723e */ /* 0x000fe200000000ff */
[----:B------:R-:W-:Y:S01]  /*fcc0*/  MUFU.EX2 R110, R110 ;  /* 0x0000006e006e7308 */ /* 0x000fe20000000800 */
[----:B-----5:R-:W-:Y:S01]  /*fcd0*/  F2FP.F16.F32.PACK_AB R39, R119, R118 ;  /* 0x000000767727723e */ /* 0x020fe200000000ff */
[----:B------:R-:W-:-:S04]  /*fce0*/  FADD.FTZ R123, R123, R122 ;  /* 0x0000007a7b7b7221 */ /* 0x000fc80000010000 */
[----:B------:R-:W-:Y:S02]  /*fcf0*/  FADD.FTZ R118, R118, R123 ;  /* 0x0000007b76767221 */ /* 0x000fe40000010000 */
[----:B------:R-:W-:Y:S01]  /*fd00*/  HMMA.16816.F32 R12, R36, R16, R12 ;  /* 0x00000010240c723c */ /* 0x000fe2000000180c */
[----:B------:R-:W2:Y:S01]  /*fd10*/  MUFU.EX2 R111, R111 ;  /* 0x0000006f006f7308 */ /* 0x000ea20000000800 */
[----:B------:R-:W-:-:S06]  /*fd20*/  FADD.FTZ R119, R119, R118 ;  /* 0x0000007677777221 */ /* 0x000fcc0000010000 */
[C---:B------:R-:W-:Y:S01]  /*fd30*/  HMMA.16816.F32 R20, R36.reuse, R18, R20 ;  /* 0x000000122414723c */ /* 0x040fe20000001814 */
[----:B------:R-:W5:Y:S01]  /*fd40*/  LDSM.16.MT88.4 R16, [R199+0xf000] ;  /* 0x00f00000c710783b */ /* 0x000f620000004200 */
[----:B------:R-:W-:Y:S06]  /*fd50*/  MUFU.EX2 R104, R104 ;  /* 0x0000006800687308 */ /* 0x000fec0000000800 */
[C---:B---3--:R-:W-:Y:S02]  /*fd60*/  HMMA.16816.F32 R44, R36.reuse, R24, R44 ;  /* 0x00000018242c723c */ /* 0x048fe4000000182c */
[----:B------:R-:W3:Y:S06]  /*fd70*/  MUFU.EX2 R105, R105 ;  /* 0x0000006900697308 */ /* 0x000eec0000000800 */
[C---:B------:R-:W-:Y:S01]  /*fd80*/  HMMA.16816.F32 R4, R36.reuse, R26, R4 ;  /* 0x0000001a2404723c */ /* 0x040fe20000001804 */
[----:B------:R-:W3:Y:S01]  /*fd90*/  LDSM.16.MT88.4 R24, [R0+0xf000] ;  /* 0x00f000000018783b */ /* 0x000ee20000004200 */
[----:B------:R-:W-:Y:S06]  /*fda0*/  MUFU.EX2 R100, R100 ;  /* 0x0000006400647308 */ /* 0x000fec0000000800 */
[C---:B-1----:R-:W-:Y:S02]  /*fdb0*/  HMMA.16816.F32 R52, R36.reuse, R32, R52 ;  /* 0x000000202434723c */ /* 0x042fe40000001834 */
[----:B------:R-:W-:Y:S06]  /*fdc0*/  MUFU.EX2 R101, R101 ;  /* 0x0000006500657308 */ /* 0x000fec0000000800 */
[C---:B------:R-:W-:Y:S01]  /*fdd0*/  HMMA.16816.F32 R28, R36.reuse, R34, R28 ;  /* 0x00000022241c723c */ /* 0x040fe2000000181c */
[----:B------:R-:W1:Y:S01]  /*fde0*/  LDSM.16.MT88.4 R32, [R202+0x5000] ;  /* 0x00500000ca20783b */ /* 0x000e620000004200 */
[----:B------:R-:W-:Y:S06]  /*fdf0*/  MUFU.EX2 R106, R106 ;  /* 0x0000006a006a7308 */ /* 0x000fec0000000800 */
[C---:B----4-:R-:W-:Y:S02]  /*fe00*/  HMMA.16816.F32 R64, R36.reuse, R40, R64 ;  /* 0x000000282440723c */ /* 0x050fe40000001840 */
[----:B------:R-:W4:Y:S06]  /*fe10*/  MUFU.EX2 R107, R107 ;  /* 0x0000006b006b7308 */ /* 0x000f2c0000000800 */
[----:B------:R-:W-:Y:S01]  /*fe20*/  HMMA.16816.F32 R8, R36, R42, R8 ;  /* 0x0000002a2408723c */ /* 0x000fe20000001808 */
[----:B------:R-:W-:Y:S01]  /*fe30*/  F2FP.F16.F32.PACK_AB R36, R113, R112 ;  /* 0x000000707124723e */ /* 0x000fe200000000ff */
[----:B------:R-:W4:Y:S01]  /*fe40*/  LDSM.16.MT88.4 R40, [R203+0x5000] ;  /* 0x00500000cb28783b */ /* 0x000f220000004200 */
[----:B------:R-:W-:Y:S01]  /*fe50*/  F2FP.F16.F32.PACK_AB R37, R115, R114 ;  /* 0x000000727325723e */ /* 0x000fe200000000ff */
[----:B------:R-:W-:Y:S01]  /*fe60*/  MUFU.EX2 R102, R102 ;  /* 0x0000006600667308 */ /* 0x000fe20000000800 */
[----:B------:R-:W-:Y:S01]  /*fe70*/  F2FP.F16.F32.PACK_AB R38, R109, R108 ;  /* 0x0000006c6d26723e */ /* 0x000fe200000000ff */
[----:B------:R-:W-:Y:S01]  /*fe80*/  FADD.FTZ R114, R114, R119 ;  /* 0x0000007772727221 */ /* 0x000fe20000010000 */
[----:B--2---:R-:W-:-:S03]  /*fe90*/  F2FP.F16.F32.PACK_AB R39, R111, R110 ;  /* 0x0000006e6f27723e */ /* 0x004fc600000000ff */
[----:B------:R-:W-:Y:S02]  /*fea0*/  FADD.FTZ R115, R115, R114 ;  /* 0x0000007273737221 */ /* 0x000fe40000010000 */
[----:B------:R-:W2:Y:S02]  /*feb0*/  MUFU.EX2 R103, R103 ;  /* 0x0000006700677308 */ /* 0x000ea40000000800 */
[----:B-----5:R-:W-:Y:S01]  /*fec0*/  HMMA.16816.F32 R12, R36, R16, R12 ;  /* 0x00000010240c723c */ /* 0x020fe2000000180c */
[----:B------:R-:W-:-:S04]  /*fed0*/  FADD.FTZ R110, R110, R115 ;  /* 0x000000736e6e7221 */ /* 0x000fc80000010000 */
[----:B------:R-:W-:Y:S01]  /*fee0*/  FADD.FTZ R111, R111, R110 ;  /* 0x0000006e6f6f7221 */ /* 0x000fe20000010000 */
[----:B------:R-:W-:Y:S02]  /*fef0*/  MUFU.EX2 R169, R169 ;  /* 0x000000a900a97308 */ /* 0x000fe40000000800 */
[C---:B------:R-:W-:Y:S01]  /*ff00*/  HMMA.16816.F32 R20, R36.reuse, R18, R20 ;  /* 0x000000122414723c */ /* 0x040fe20000001814 */
[----:B------:R-:W5:Y:S05]  /*ff10*/  LDSM.16.MT88.4 R16, [R199+0xf800] ;  /* 0x00f80000c710783b */ /* 0x000f6a0000004200 */
[----:B------:R-:W5:Y:S02]  /*ff20*/  MUFU.EX2 R96, R96 ;  /* 0x0000006000607308 */ /* 0x000f640000000800 */
[C---:B---3--:R-:W-:Y:S06]  /*ff30*/  HMMA.16816.F32 R44, R36.reuse, R24, R44 ;  /* 0x00000018242c723c */ /* 0x048fec000000182c */
[----:B------:R-:W-:Y:S02]  /*ff40*/  MUFU.EX2 R92, R92 ;  /* 0x0000005c005c7308 */ /* 0x000fe40000000800 */
[C---:B------:R-:W-:Y:S01]  /*ff50*/  HMMA.16816.F32 R4, R36.reuse, R26, R4 ;  /* 0x0000001a2404723c */ /* 0x040fe20000001804 */
[----:B------:R-:W3:Y:S05]  /*ff60*/  LDSM.16.MT88.4 R24, [R0+0xf800] ;  /* 0x00f800000018783b */ /* 0x000eea0000004200 */
[----:B------:R-:W-:Y:S02]  /*ff70*/  MUFU.EX2 R93, R93 ;  /* 0x0000005d005d7308 */ /* 0x000fe40000000800 */
[C---:B-1----:R-:W-:Y:S06]  /*ff80*/  HMMA.16816.F32 R52, R36.reuse, R32, R52 ;  /* 0x000000202434723c */ /* 0x042fec0000001834 */
[----:B------:R-:W-:Y:S02]  /*ff90*/  MUFU.EX2 R97, R97 ;  /* 0x0000006100617308 */ /* 0x000fe40000000800 */
[C---:B------:R-:W-:Y:S01]  /*ffa0*/  HMMA.16816.F32 R28, R36.reuse, R34, R28 ;  /* 0x00000022241c723c */ /* 0x040fe2000000181c */
[----:B------:R-:W1:Y:S05]  /*ffb0*/  LDSM.16.MT88.4 R32, [R202+0x5800] ;  /* 0x00580000ca20783b */ /* 0x000e6a0000004200 */
[----:B------:R-:W1:Y:S02]  /*ffc0*/  MUFU.EX2 R98, R98 ;  /* 0x0000006200627308 */ /* 0x000e640000000800 */
[C---:B----4-:R-:W-:Y:S06]  /*ffd0*/  HMMA.16816.F32 R64, R36.reuse, R40, R64 ;  /* 0x000000282440723c */ /* 0x050fec0000001840 */
[----:B------:R-:W-:Y:S02]  /*ffe0*/  MUFU.EX2 R94, R94 ;  /* 0x0000005e005e7308 */ /* 0x000fe40000000800 */
[----:B------:R-:W-:Y:S01]  /*fff0*/  HMMA.16816.F32 R8, R36, R42, R8 ;  /* 0x0000002a2408723c */ /* 0x000fe20000001808 */
[----:B------:R-:W-:Y:S01]  /*10000*/  F2FP.F16.F32.PACK_AB R36, R105, R104 ;  /* 0x000000686924723e */ /* 0x000fe200000000ff */
[----:B------:R-:W4:Y:S01]  /*10010*/  LDSM.16.MT88.4 R40, [R203+0x5800] ;  /* 0x00580000cb28783b */ /* 0x000f220000004200 */
[----:B------:R-:W-:Y:S01]  /*10020*/  F2FP.F16.F32.PACK_AB R37, R107, R106 ;  /* 0x0000006a6b25723e */ /* 0x000fe200000000ff */
[----:B------:R-:W-:Y:S01]  /*10030*/  FADD.FTZ R106, R106, R111 ;  /* 0x0000006f6a6a7221 */ /* 0x000fe20000010000 */
[----:B------:R-:W-:Y:S01]  /*10040*/  F2FP.F16.F32.PACK_AB R38, R101, R100 ;  /* 0x000000646526723e */ /* 0x000fe200000000ff */
[----:B------:R-:W4:Y:S01]  /*10050*/  MUFU.EX2 R95, R95 ;  /* 0x0000005f005f7308 */ /* 0x000f220000000800 */
[----:B--2---:R-:W-:Y:S01]  /*10060*/  F2FP.F16.F32.PACK_AB R39, R103, R102 ;  /* 0x000000666727723e */ /* 0x004fe200000000ff */
[----:B------:R-:W-:-:S04]  /*10070*/  FADD.FTZ R107, R107, R106 ;  /* 0x0000006a6b6b7221 */ /* 0x000fc80000010000 */
[----:B------:R-:W-:Y:S02]  /*10080*/  FADD.FTZ R102, R102, R107 ;  /* 0x0000006b66667221 */ /* 0x000fe40000010000 */
[----:B-----5:R-:W-:Y:S01]  /*10090*/  HMMA.16816.F32 R12, R36, R16, R12 ;  /* 0x00000010240c723c */ /* 0x020fe2000000180c */
[----:B------:R-:W-:Y:S01]  /*100a0*/  MUFU.EX2 R2, R2 ;  /* 0x0000000200027308 */ /* 0x000fe20000000800 */
[----:B------:R-:W-:-:S06]  /*100b0*/  FADD.FTZ R102, R103, R102 ;  /* 0x0000006667667221 */ /* 0x000fcc0000010000 */
[C---:B------:R-:W-:Y:S01]  /*100c0*/  HMMA.16816.F32 R20, R36.reuse, R18, R20 ;  /* 0x000000122414723c */ /* 0x040fe20000001814 */
[----:B------:R-:W2:Y:S01]  /*100d0*/  LDSM.16.MT88.4 R16, [R199+0x10000] ;  /* 0x01000000c710783b */ /* 0x000ea20000004200 */
[----:B------:R-:W-:Y:S06]  /*100e0*/  MUFU.EX2 R87, R87 ;  /* 0x0000005700577308 */ /* 0x000fec0000000800 */
[C---:B---3--:R-:W-:Y:S02]  /*100f0*/  HMMA.16816.F32 R44, R36.reuse, R24, R44 ;  /* 0x00000018242c723c */ /* 0x048fe4000000182c */
[----:B------:R-:W-:Y:S06]  /*10100*/  MUFU.EX2 R80, R80 ;  /* 0x0000005000507308 */ /* 0x000fec0000000800 */
        /* <DEDUP_REMOVED lines=8> */
[C---:B----4-:R-:W-:Y:S01]  /*10190*/  HMMA.16816.F32 R64, R36.reuse, R40, R64 ;  /* 0x000000282440723c */ /* 0x050fe20000001840 */
[--C-:B------:R-:W-:Y:S01]  /*101a0*/  FFMA.FTZ R40, R89, UR4, -R195.reuse ;  /* 0x0000000459287c23 */ /* 0x100fe200080108c3 */
[--C-:B------:R-:W-:Y:S01]  /*101b0*/  FFMA.FTZ R41, R88, UR4, -R195.reuse ;  /* 0x0000000458297c23 */ /* 0x100fe200080108c3 */
[----:B------:R-:W-:Y:S05]  /*101c0*/  MUFU.EX2 R247, R247 ;  /* 0x000000f700f77308 */ /* 0x000fea0000000800 */
[----:B------:R-:W-:Y:S01]  /*101d0*/  HMMA.16816.F32 R8, R36, R42, R8 ;  /* 0x0000002a2408723c */ /* 0x000fe20000001808 */
[----:B------:R-:W-:Y:S01]  /*101e0*/  F2FP.F16.F32.PACK_AB R36, R96, R169 ;  /* 0x000000a96024723e */ /* 0x000fe200000000ff */
[--C-:B------:R-:W-:Y:S01]  /*101f0*/  FFMA.FTZ R42, R84, UR4, -R195.reuse ;  /* 0x00000004542a7c23 */ /* 0x100fe200080108c3 */
[----:B------:R-:W-:Y:S01]  /*10200*/  F2FP.F16.F32.PACK_AB R37, R98, R97 ;  /* 0x000000616225723e */ /* 0x000fe200000000ff */
[----:B------:R-:W-:Y:S01]  /*10210*/  FFMA.FTZ R43, R85, UR4, -R195 ;  /* 0x00000004552b7c23 */ /* 0x000fe200080108c3 */
[----:B------:R-:W-:Y:S01]  /*10220*/  F2FP.F16.F32.PACK_AB R38, R93, R92 ;  /* 0x0000005c5d26723e */ /* 0x000fe200000000ff */
[--C-:B------:R-:W-:Y:S01]  /*10230*/  FFMA.FTZ R85, R91, UR4, -R190.reuse ;  /* 0x000000045b557c23 */ /* 0x100fe200080108be */
[----:B------:R-:W-:Y:S01]  /*10240*/  F2FP.F16.F32.PACK_AB R39, R95, R94 ;  /* 0x0000005e5f27723e */ /* 0x000fe200000000ff */
[----:B------:R-:W-:Y:S01]  /*10250*/  FFMA.FTZ R84, R86, UR4, -R190 ;  /* 0x0000000456547c23 */ /* 0x000fe200080108be */
[----:B------:R-:W-:Y:S01]  /*10260*/  MUFU.EX2 R41, R41 ;  /* 0x0000002900297308 */ /* 0x000fe20000000800 */
[----:B------:R-:W-:-:S04]  /*10270*/  FADD.FTZ R97, R97, R102 ;  /* 0x0000006661617221 */ /* 0x000fc80000010000 */
[----:B--2---:R-:W-:Y:S01]  /*10280*/  HMMA.16816.F32 R12, R36, R16, R12 ;  /* 0x00000010240c723c */ /* 0x004fe2000000180c */
[----:B------:R-:W-:Y:S02]  /*10290*/  FADD.FTZ R97, R98, R97 ;  /* 0x0000006162617221 */ /* 0x000fe40000010000 */
[----:B------:R-:W2:Y:S02]  /*102a0*/  MUFU.EX2 R40, R40 ;  /* 0x0000002800287308 */ /* 0x000ea40000000800 */
[----:B------:R-:W-:-:S03]  /*102b0*/  FADD.FTZ R94, R94, R97 ;  /* 0x000000615e5e7221 */ /* 0x000fc60000010000 */
[C---:B------:R-:W-:Y:S01]  /*102c0*/  HMMA.16816.F32 R20, R36.reuse, R18, R20 ;  /* 0x000000122414723c */ /* 0x040fe20000001814 */
[----:B------:R-:W4:Y:S01]  /*102d0*/  LDSM.16.MT88.4 R16, [R203+0x6000] ;  /* 0x00600000cb10783b */ /* 0x000f220000004200 */
[----:B------:R-:W-:Y:S01]  /*102e0*/  FADD.FTZ R95, R95, R94 ;  /* 0x0000005e5f5f7221 */ /* 0x000fe20000010000 */
[----:B------:R-:W-:Y:S05]  /*102f0*/  MUFU.EX2 R42, R42 ;  /* 0x0000002a002a7308 */ /* 0x000fea0000000800 */
[----:B---3--:R-:W-:Y:S01]  /*10300*/  HMMA.16816.F32 R44, R36, R24, R44 ;  /* 0x00000018242c723c */ /* 0x008fe2000000182c */
[----:B------:R-:W-:Y:S02]  /*10310*/  FADD.FTZ R25, R193, R194 ;  /* 0x000000c2c1197221 */ /* 0x000fe40000010000 */
[----:B------:R-:W-:Y:S02]  /*10320*/  MUFU.EX2 R43, R43 ;  /* 0x0000002b002b7308 */ /* 0x000fe40000000800 */
[----:B------:R-:W-:-:S03]  /*10330*/  FADD.FTZ R25, R192, R25 ;  /* 0x00000019c0197221 */ /* 0x000fc60000010000 */
[----:B-1----:R-:W-:Y:S01]  /*10340*/  HMMA.16816.F32 R52, R36, R32, R52 ;  /* 0x000000202434723c */ /* 0x002fe20000001834 */
[----:B------:R-:W-:Y:S02]  /*10350*/  FADD.FTZ R160, R160, R25 ;  /* 0x00000019a0a07221 */ /* 0x000fe40000010000 */
[----:B------:R-:W1:Y:S02]  /*10360*/  MUFU.EX2 R85, R85 ;  /* 0x0000005500557308 */ /* 0x000e640000000800 */
[----:B------:R-:W-:-:S03]  /*10370*/  FADD.FTZ R133, R133, R160 ;  /* 0x000000a085857221 */ /* 0x000fc60000010000 */
[C---:B------:R-:W-:Y:S01]  /*10380*/  HMMA.16816.F32 R4, R36.reuse, R26, R4 ;  /* 0x0000001a2404723c */ /* 0x040fe20000001804 */
[----:B------:R-:W-:Y:S01]  /*10390*/  FADD.FTZ R32, R132, R133 ;  /* 0x0000008584207221 */ /* 0x000fe20000010000 */
[----:B------:R-:W3:Y:S01]  /*103a0*/  LDSM.16.MT88.4 R24, [R199+0x10800] ;  /* 0x01080000c718783b */ /* 0x000ee20000004200 */
[----:B------:R-:W5:Y:S02]  /*103b0*/  MUFU.EX2 R84, R84 ;  /* 0x0000005400547308 */ /* 0x000f640000000800 */
[----:B------:R-:W-:Y:S02]  /*103c0*/  FADD.FTZ R32, R135, R32 ;  /* 0x0000002087207221 */ /* 0x000fe40000010000 */
[----:B------:R-:W-:Y:S01]  /*103d0*/  LDSM.16.MT88.4 R132, [R199+0x11800] ;  /* 0x01180000c784783b */ /* 0x000fe20000004200 */
[----:B------:R-:W-:Y:S01]  /*103e0*/  HMMA.16816.F32 R28, R36, R34, R28 ;  /* 0x00000022241c723c */ /* 0x000fe2000000181c */
[----:B------:R-:W-:Y:S02]  /*103f0*/  FADD.FTZ R89, R141, R32 ;  /* 0x000000208d597221 */ /* 0x000fe40000010000 */
[----:B------:R-:W3:Y:S02]  /*10400*/  LDSM.16.MT88.4 R32, [R0+0x10800] ;  /* 0x010800000020783b */ /* 0x000ee40000004200 */
[----:B------:R-:W-:-:S04]  /*10410*/  FADD.FTZ R89, R138, R89 ;  /* 0x000000598a597221 */ /* 0x000fc80000010000 */
[----:B------:R-:W-:Y:S01]  /*10420*/  FADD.FTZ R140, R140, R89 ;  /* 0x000000598c8c7221 */ /* 0x000fe20000010000 */
[----:B----4-:R-:W-:Y:S03]  /*10430*/  HMMA.16816.F32 R64, R36, R16, R64 ;  /* 0x000000102440723c */ /* 0x010fe60000001840 */
[----:B------:R-:W-:-:S04]  /*10440*/  FADD.FTZ R143, R143, R140 ;  /* 0x0000008c8f8f7221 */ /* 0x000fc80000010000 */
[----:B------:R-:W-:Y:S01]  /*10450*/  FADD.FTZ R146, R146, R143 ;  /* 0x0000008f92927221 */ /* 0x000fe20000010000 */
[----:B------:R-:W-:Y:S01]  /*10460*/  HMMA.16816.F32 R8, R36, R18, R8 ;  /* 0x000000122408723c */ /* 0x000fe20000001808 */
[----:B------:R-:W4:Y:S01]  /*10470*/  LDSM.16.MT88.4 R16, [R202+0x6800] ;  /* 0x00680000ca10783b */ /* 0x000f220000004200 */
[----:B--2---:R-:W-:Y:S01]  /*10480*/  F2FP.F16.F32.PACK_AB R36, R40, R41 ;  /* 0x000000292824723e */ /* 0x004fe200000000ff */
[----:B------:R-:W-:Y:S01]  /*10490*/  FADD.FTZ R149, R149, R146 ;  /* 0x0000009295957221 */ /* 0x000fe20000010000 */
[----:B-1----:R-:W-:Y:S01]  /*104a0*/  F2FP.F16.F32.PACK_AB R37, R85, R2 ;  /* 0x000000025525723e */ /* 0x002fe200000000ff */
[----:B------:R-:W-:Y:S01]  /*104b0*/  LDSM.16.MT88.4 R140, [R0+0x11800] ;  /* 0x01180000008c783b */ /* 0x000fe20000004200 */
[----:B------:R-:W-:Y:S01]  /*104c0*/  F2FP.F16.F32.PACK_AB R38, R43, R42 ;  /* 0x0000002a2b26723e */ /* 0x000fe200000000ff */
[----:B------:R-:W-:Y:S01]  /*104d0*/  FADD.FTZ R148, R148, R149 ;  /* 0x0000009594947221 */ /* 0x000fe20000010000 */
[----:B-----5:R-:W-:Y:S01]  /*104e0*/  F2FP.F16.F32.PACK_AB R39, R87, R84 ;  /* 0x000000545727723e */ /* 0x020fe200000000ff */
[----:B------:R-:W-:-:S02]  /*104f0*/  FADD.FTZ R2, R2, R95 ;  /* 0x0000005f02027221 */ /* 0x000fc40000010000 */
[----:B------:R-:W-:Y:S02]  /*10500*/  FADD.FTZ R151, R151, R148 ;  /* 0x0000009497977221 */ /* 0x000fe40000010000 */
[----:B------:R-:W-:Y:S01]  /*10510*/  FADD.FTZ R85, R85, R2 ;  /* 0x0000000255557221 */ /* 0x000fe20000010000 */
[----:B------:R-:W-:Y:S01]  /*10520*/  MOV R2, R198 ;  /* 0x000000c600027202 */ /* 0x000fe20000000f00 */
[----:B------:R-:W-:Y:S01]  /*10530*/  FADD.FTZ R72, R72, R151 ;  /* 0x0000009748487221 */ /* 0x000fe20000010000 */
[----:B---3--:R-:W-:Y:S01]  /*10540*/  HMMA.16816.F32 R12, R36, R24, R12 ;  /* 0x00000018240c723c */ /* 0x008fe2000000180c */
[----:B------:R-:W-:Y:S02]  /*10550*/  FADD.FTZ R84, R84, R85 ;  /* 0x0000005554547221 */ /* 0x000fe40000010000 */
[----:B------:R-:W-:Y:S01]  /*10560*/  FADD.FTZ R73, R73, R72 ;  /* 0x0000004849497221 */ /* 0x000fe20000010000 */
[----:B------:R-:W-:Y:S01]  /*10570*/  FFMA.FTZ R72, R82, UR4, -R190 ;  /* 0x0000000452487c23 */ /* 0x000fe200080108be */
[----:B------:R-:W-:-:S02]  /*10580*/  FADD.FTZ R87, R87, R84 ;  /* 0x0000005457577221 */ /* 0x000fc40000010000 */
[----:B------:R-:W-:Y:S01]  /*10590*/  FADD.FTZ R74, R74, R73 ;  /* 0x000000494a4a7221 */ /* 0x000fe20000010000 */
[C---:B------:R-:W-:Y:S01]  /*105a0*/  HMMA.16816.F32 R20, R36.reuse, R26, R20 ;  /* 0x0000001a2414723c */ /* 0x040fe20000001814 */
[----:B------:R-:W1:Y:S01]  /*105b0*/  LDSM.16.MT88.4 R24, [R203+0x6800] ;  /* 0x00680000cb18783b */ /* 0x000e620000004200 */
[----:B------:R-:W-:Y:S01]  /*105c0*/  FFMA.FTZ R73, R83, UR4, -R190 ;  /* 0x0000000453497c23 */ /* 0x000fe200080108be */
[----:B------:R-:W-:Y:S01]  /*105d0*/  FADD.FTZ R75, R75, R74 ;  /* 0x0000004a4b4b7221 */ /* 0x000fe20000010000 */
[----:B------:R-:W-:Y:S03]  /*105e0*/  MUFU.EX2 R72, R72 ;  /* 0x0000004800487308 */ /* 0x000fe60000000800 */
[----:B------:R-:W-:Y:S01]  /*105f0*/  FADD.FTZ R68, R68, R75 ;  /* 0x0000004b44447221 */ /* 0x000fe20000010000 */
[C---:B------:R-:W-:Y:S03]  /*10600*/  HMMA.16816.F32 R44, R36.reuse, R32, R44 ;  /* 0x00000020242c723c */ /* 0x040fe6000000182c */
[----:B------:R-:W-:Y:S01]  /*10610*/  FADD.FTZ R69, R69, R68 ;  /* 0x0000004445457221 */ /* 0x000fe20000010000 */
[----:B------:R-:W2:Y:S04]  /*10620*/  MUFU.EX2 R73, R73 ;  /* 0x0000004900497308 */ /* 0x000ea80000000800 */
[C---:B------:R-:W-:Y:S01]  /*10630*/  HMMA.16816.F32 R4, R36.reuse, R34, R4 ;  /* 0x000000222404723c */ /* 0x040fe20000001804 */
[----:B------:R-:W3:Y:S07]  /*10640*/  LDSM.16.MT88.4 R32, [R199+0x11000] ;  /* 0x01100000c720783b */ /* 0x000eee0000004200 */
[----:B----4-:R-:W-:Y:S01]  /*10650*/  HMMA.16816.F32 R52, R36, R16, R52 ;  /* 0x000000102434723c */ /* 0x010fe20000001834 */
[----:B------:R-:W-:-:S02]  /*10660*/  FADD.FTZ R16, R56, R69 ;  /* 0x0000004538107221 */ /* 0x000fc40000010000 */
[----:B------:R-:W-:Y:S02]  /*10670*/  MUFU.EX2 R56, R78 ;  /* 0x0000004e00387308 */ /* 0x000fe40000000800 */
[----:B------:R-:W-:-:S03]  /*10680*/  FADD.FTZ R57, R57, R16 ;  /* 0x0000001039397221 */ /* 0x000fc60000010000 */
[----:B------:R-:W-:Y:S01]  /*10690*/  HMMA.16816.F32 R28, R36, R18, R28 ;  /* 0x00000012241c723c */ /* 0x000fe2000000181c */
[----:B------:R-:W-:Y:S01]  /*106a0*/  FADD.FTZ R48, R48, R57 ;  /* 0x0000003930307221 */ /* 0x000fe20000010000 */
[----:B------:R4:W5:Y:S01]  /*106b0*/  LDSM.16.MT88.4 R16, [R0+0x11000] ;  /* 0x011000000010783b */ /* 0x0009620000004200 */
[----:B------:R-:W2:Y:S02]  /*106c0*/  MUFU.EX2 R57, R79 ;  /* 0x0000004f00397308 */ /* 0x000ea40000000800 */
[----:B------:R-:W-:Y:S01]  /*106d0*/  FADD.FTZ R49, R49, R48 ;  /* 0x0000003031317221 */ /* 0x000fe20000010000 */
[----:B------:R-:W-:-:S03]  /*106e0*/  FFMA.FTZ R48, R174, UR4, -R195 ;  /* 0x00000004ae307c23 */ /* 0x000fc600080108c3 */
[----:B------:R-:W-:Y:S01]  /*106f0*/  FADD.FTZ R50, R50, R49 ;  /* 0x0000003132327221 */ /* 0x000fe20000010000 */
[----:B-1----:R-:W-:Y:S01]  /*10700*/  HMMA.16816.F32 R64, R36, R24, R64 ;  /* 0x000000182440723c */ /* 0x002fe20000001840 */
[--C-:B------:R-:W-:Y:S01]  /*10710*/  FFMA.FTZ R49, R183, UR4, -R195.reuse ;  /* 0x00000004b7317c23 */ /* 0x100fe200080108c3 */
[----:B------:R-:W-:Y:S01]  /*10720*/  MUFU.EX2 R48, R48 ;  /* 0x0000003000307308 */ /* 0x000fe20000000800 */
[----:B------:R-:W-:Y:S01]  /*10730*/  FADD.FTZ R51, R51, R50 ;  /* 0x0000003233337221 */ /* 0x000fe20000010000 */
[----:B------:R-:W-:-:S03]  /*10740*/  FFMA.FTZ R50, R185, UR4, -R195 ;  /* 0x00000004b9327c23 */ /* 0x000fc600080108c3 */
[----:B------:R-:W-:Y:S01]  /*10750*/  FADD.FTZ R158, R158, R51 ;  /* 0x000000339e9e7221 */ /* 0x000fe20000010000 */
[----:B------:R-:W-:Y:S01]  /*10760*/  HMMA.16816.F32 R8, R36, R26, R8 ;  /* 0x0000001a2408723c */ /* 0x000fe20000001808 */
[----:B------:R-:W-:Y:S01]  /*10770*/  F2FP.F16.F32.PACK_AB R36, R81, R80 ;  /* 0x000000505124723e */ /* 0x000fe200000000ff */
[----:B------:R-:W1:Y:S01]  /*10780*/  LDSM.16.MT88.4 R24, [R202+0x7000] ;  /* 0x00700000ca18783b */ /* 0x000e620000004200 */
[----:B------:R-:W-:Y:S01]  /*10790*/  FADD.FTZ R161, R161, R158 ;  /* 0x0000009ea1a17221 */ /* 0x000fe20000010000 */
[----:B--2---:R-:W-:Y:S01]  /*107a0*/  F2FP.F16.F32.PACK_AB R37, R73, R72 ;  /* 0x000000484925723e */ /* 0x004fe200000000ff */
[----:B------:R-:W2:Y:S01]  /*107b0*/  MUFU.EX2 R49, R49 ;  /* 0x0000003100317308 */ /* 0x000ea20000000800 */
[----:B------:R-:W-:Y:S01]  /*107c0*/  F2FP.F16.F32.PACK_AB R38, R77, R76 ;  /* 0x0000004c4d26723e */ /* 0x000fe200000000ff */
[----:B------:R-:W-:Y:S01]  /*107d0*/  FADD.FTZ R162, R162, R161 ;  /* 0x000000a1a2a27221 */ /* 0x000fe20000010000 */
[----:B------:R-:W-:Y:S01]  /*107e0*/  F2FP.F16.F32.PACK_AB R39, R57, R56 ;  /* 0x000000383927723e */ /* 0x000fe200000000ff */
[----:B------:R-:W-:Y:S01]  /*107f0*/  LDSM.16.MT88.4 R156, [R202+0x7800] ;  /* 0x00780000ca9c783b */ /* 0x000fe20000004200 */
[----:B------:R-:W-:Y:S01]  /*10800*/  FADD.FTZ R72, R72, R87 ;  /* 0x0000005748487221 */ /* 0x000fe20000010000 */
[----:B------:R-:W-:Y:S01]  /*10810*/  FADD.FTZ R163, R163, R162 ;  /* 0x000000a2a3a37221 */ /* 0x000fe20000010000 */
[----:B----4-:R-:W-:Y:S01]  /*10820*/  MOV R0, R197 ;  /* 0x000000c500007202 */ /* 0x010fe20000000f00 */
[----:B------:R-:W4:Y:S01]  /*10830*/  MUFU.EX2 R50, R50 ;  /* 0x0000003200327308 */ /* 0x000f220000000800 */
[----:B------:R-:W-:Y:S01]  /*10840*/  FADD.FTZ R73, R73, R72 ;  /* 0x0000004849497221 */ /* 0x000fe20000010000 */
[----:B------:R-:W-:Y:S01]  /*10850*/  FADD.FTZ R128, R128, R163 ;  /* 0x000000a380807221 */ /* 0x000fe20000010000 */
[----:B---3--:R-:W-:Y:S02]  /*10860*/  HMMA.16816.F32 R12, R36, R32, R12 ;  /* 0x00000020240c723c */ /* 0x008fe4000000180c */
[----:B------:R-:W-:Y:S01]  /*10870*/  FADD.FTZ R56, R56, R73 ;  /* 0x0000004938387221 */ /* 0x000fe20000010000 */
[----:B------:R-:W-:Y:S01]  /*10880*/  FADD.FTZ R129, R129, R128 ;  /* 0x0000008081817221 */ /* 0x000fe20000010000 */
[----:B--2---:R-:W-:-:S03]  /*10890*/  F2FP.F16.F32.PACK_AB R152, R49, R48 ;  /* 0x000000303198723e */ /* 0x004fc600000000ff */
[----:B------:R-:W-:Y:S01]  /*108a0*/  FADD.FTZ R124, R124, R129 ;  /* 0x000000817c7c7221 */ /* 0x000fe20000010000 */
[C---:B------:R-:W-:Y:S01]  /*108b0*/  HMMA.16816.F32 R20, R36.reuse, R34, R20 ;  /* 0x000000222414723c */ /* 0x040fe20000001814 */
[----:B------:R-:W2:Y:S01]  /*108c0*/  LDSM.16.MT88.4 R32, [R203+0x7000] ;  /* 0x00700000cb20783b */ /* 0x000ea20000004200 */
[----:B------:R-:W-:Y:S01]  /*108d0*/  FADD.FTZ R57, R57, R56 ;  /* 0x0000003839397221 */ /* 0x000fe20000010000 */
[----:B------:R-:W-:Y:S02]  /*108e0*/  FADD.FTZ R125, R125, R124 ;  /* 0x0000007c7d7d7221 */ /* 0x000fe40000010000 */
[----:B------:R-:W3:Y:S01]  /*108f0*/  LDSM.16.MT88.4 R200, [R203+0x7800] ;  /* 0x00780000cbc8783b */ /* 0x000ee20000004200 */
[----:B----4-:R-:W-:Y:S01]  /*10900*/  F2FP.F16.F32.PACK_AB R154, R247, R50 ;  /* 0x00000032f79a723e */ /* 0x010fe200000000ff */
[----:B------:R-:W-:Y:S01]  /*10910*/  FADD.FTZ R120, R120, R125 ;  /* 0x0000007d78787221 */ /* 0x000fe20000010000 */
[----:B-----5:R-:W-:Y:S01]  /*10920*/  HMMA.16816.F32 R44, R36, R16, R44 ;  /* 0x00000010242c723c */ /* 0x020fe2000000182c */
[--C-:B------:R-:W-:Y:S01]  /*10930*/  FFMA.FTZ R16, R175, UR4, -R190.reuse ;  /* 0x00000004af107c23 */ /* 0x100fe200080108be */
[----:B------:R-:W-:Y:S01]  /*10940*/  FFMA.FTZ R17, R182, UR4, -R190 ;  /* 0x00000004b6117c23 */ /* 0x000fe200080108be */
[----:B------:R-:W-:-:S04]  /*10950*/  FADD.FTZ R121, R121, R120 ;  /* 0x0000007879797221 */ /* 0x000fc80000010000 */
[----:B------:R-:W-:Y:S01]  /*10960*/  FADD.FTZ R116, R116, R121 ;  /* 0x0000007974747221 */ /* 0x000fe20000010000 */
[C---:B------:R-:W-:Y:S01]  /*10970*/  HMMA.16816.F32 R4, R36.reuse, R18, R4 ;  /* 0x000000122404723c */ /* 0x040fe20000001804 */
[--C-:B------:R-:W-:Y:S01]  /*10980*/  FFMA.FTZ R18, R186, UR4, -R190.reuse ;  /* 0x00000004ba127c23 */ /* 0x100fe200080108be */
[----:B------:R-:W-:Y:S01]  /*10990*/  FFMA.FTZ R19, R187, UR4, -R190 ;  /* 0x00000004bb137c23 */ /* 0x000fe200080108be */
[----:B------:R-:W-:Y:S01]  /*109a0*/  FADD.FTZ R117, R117, R116 ;  /* 0x0000007475757221 */ /* 0x000fe20000010000 */
[----:B------:R-:W-:Y:S03]  /*109b0*/  MUFU.EX2 R16, R16 ;  /* 0x0000001000107308 */ /* 0x000fe60000000800 */
[----:B------:R-:W-:Y:S01]  /*109c0*/  FADD.FTZ R112, R112, R117 ;  /* 0x0000007570707221 */ /* 0x000fe20000010000 */
[C---:B-1----:R-:W-:Y:S03]  /*109d0*/  HMMA.16816.F32 R52, R36.reuse, R24, R52 ;  /* 0x000000182434723c */ /* 0x042fe60000001834 */
[----:B------:R-:W-:Y:S01]  /*109e0*/  FADD.FTZ R113, R113, R112 ;  /* 0x0000007071717221 */ /* 0x000fe20000010000 */
[----:B------:R-:W1:Y:S03]  /*109f0*/  MUFU.EX2 R17, R17 ;  /* 0x0000001100117308 */ /* 0x000e660000000800 */
[----:B------:R-:W-:Y:S01]  /*10a00*/  FADD.FTZ R108, R108, R113 ;  /* 0x000000716c6c7221 */ /* 0x000fe20000010000 */
[C---:B------:R-:W-:Y:S03]  /*10a10*/  HMMA.16816.F32 R28, R36.reuse, R26, R28 ;  /* 0x0000001a241c723c */ /* 0x040fe6000000181c */
[----:B------:R-:W-:Y:S01]  /*10a20*/  FADD.FTZ R109, R109, R108 ;  /* 0x0000006c6d6d7221 */ /* 0x000fe20000010000 */
[----:B------:R-:W-:Y:S03]  /*10a30*/  MUFU.EX2 R18, R18 ;  /* 0x0000001200127308 */ /* 0x000fe60000000800 */
[----:B------:R-:W-:Y:S01]  /*10a40*/  FADD.FTZ R104, R104, R109 ;  /* 0x0000006d68687221 */ /* 0x000fe20000010000 */
[C---:B--2---:R-:W-:Y:S03]  /*10a50*/  HMMA.16816.F32 R64, R36.reuse, R32, R64 ;  /* 0x000000202440723c */ /* 0x044fe60000001840 */
[----:B------:R-:W-:Y:S01]  /*10a60*/  FADD.FTZ R105, R105, R104 ;  /* 0x0000006869697221 */ /* 0x000fe20000010000 */
[----:B------:R-:W2:Y:S01]  /*10a70*/  MUFU.EX2 R19, R19 ;  /* 0x0000001300137308 */ /* 0x000ea20000000800 */
[C---:B-1----:R-:W-:Y:S01]  /*10a80*/  F2FP.F16.F32.PACK_AB R153, R17.reuse, R16 ;  /* 0x000000101199723e */ /* 0x042fe200000000ff */
[----:B------:R-:W-:Y:S01]  /*10a90*/  FADD.FTZ R16, R16, R57 ;  /* 0x0000003910107221 */ /* 0x000fe20000010000 */
[----:B------:R-:W-:Y:S01]  /*10aa0*/  FADD.FTZ R100, R100, R105 ;  /* 0x0000006964647221 */ /* 0x000fe20000010000 */
[----:B------:R-:W-:Y:S02]  /*10ab0*/  HMMA.16816.F32 R8, R36, R34, R8 ;  /* 0x000000222408723c */ /* 0x000fe40000001808 */
[----:B------:R-:W-:Y:S01]  /*10ac0*/  FADD.FTZ R17, R17, R16 ;  /* 0x0000001011117221 */ /* 0x000fe20000010000 */
[----:B------:R-:W-:-:S04]  /*10ad0*/  FADD.FTZ R100, R101, R100 ;  /* 0x0000006465647221 */ /* 0x000fc80000010000 */
[----:B------:R-:W-:-:S04]  /*10ae0*/  FADD.FTZ R169, R169, R100 ;  /* 0x00000064a9a97221 */ /* 0x000fc80000010000 */
[----:B------:R-:W-:Y:S01]  /*10af0*/  FADD.FTZ R169, R96, R169 ;  /* 0x000000a960a97221 */ /* 0x000fe20000010000 */
[C---:B--2---:R-:W-:Y:S01]  /*10b00*/  F2FP.F16.F32.PACK_AB R155, R19.reuse, R18 ;  /* 0x00000012139b723e */ /* 0x044fe200000000ff */
[----:B------:R-:W-:Y:S02]  /*10b10*/  FADD.FTZ R18, R18, R17 ;  /* 0x0000001112127221 */ /* 0x000fe40000010000 */
[----:B------:R-:W-:Y:S02]  /*10b20*/  FADD.FTZ R92, R92, R169 ;  /* 0x000000a95c5c7221 */ /* 0x000fe40000010000 */
[----:B------:R-:W-:Y:S02]  /*10b30*/  FADD.FTZ R244, R19, R18 ;  /* 0x0000001213f47221 */ /* 0x000fe40000010000 */
[----:B------:R-:W-:Y:S01]  /*10b40*/  FADD.FTZ R92, R93, R92 ;  /* 0x0000005c5d5c7221 */ /* 0x000fe20000010000 */
[----:B------:R-:W-:Y:S03]  /*10b50*/  HMMA.16816.F32 R160, R152, R132, R12 ;  /* 0x0000008498a0723c */ /* 0x000fe6000000180c */
[----:B------:R-:W-:-:S04]  /*10b60*/  FADD.FTZ R41, R41, R92 ;  /* 0x0000005c29297221 */ /* 0x000fc80000010000 */
        /* <DEDUP_REMOVED lines=16> */
[C---:B---3--:R-:W-:Y:S08]  /*10c70*/  HMMA.16816.F32 R148, R152.reuse, R200, R64 ;  /* 0x000000c89894723c */ /* 0x048ff00000001840 */
[----:B------:R-:W-:-:S15]  /*10c80*/  HMMA.16816.F32 R152, R152, R202, R8 ;  /* 0x000000ca9898723c */ /* 0x000fde0000001808 */
[----:B------:R-:W-:-:S05]  /*10c90*/  NOP ;  /* 0x0000000000007918 */ /* 0x000fca0000000000 */
.L_x_604:
[----:B------:R-:W-:-:S13]  /*10ca0*/  ISETP.GE.AND P1, PT, R237, RZ, PT ;  /* 0x000000ffed00720c */ /* 0x000fda0003f26270 */
[----:B------:R-:W-:Y:S05]  /*10cb0*/  @!P1 BRA `(.L_x_612) ;  /* 0x0000005800bc9947 */ /* 0x000fea0003800000 */
[----:B------:R-:W1:Y:S01]  /*10cc0*/  S2UR UR10, SR_CgaCtaId ;  /* 0x00000000000a79c3 */ /* 0x000e620000008800 */
[----:B------:R-:W-:Y:S01]  /*10cd0*/  UISETP.NE.U32.AND UP0, UPT, UR8, URZ, UPT ;  /* 0x000000ff0800728c */ /* 0x000fe2000bf05070 */
[----:B------:R-:W-:Y:S01]  /*10ce0*/  LOP3.LUT R225, R214, R215, RZ, 0xfc, !PT ;  /* 0x000000d7d6e17212 */ /* 0x000fe200078efcff */
[----:B------:R-:W-:Y:S01]  /*10cf0*/  IMAD.MOV.U32 R3, RZ, RZ, R0 ;  /* 0x000000ffff037224 */ /* 0x000fe200078e0000 */
[----:B------:R-:W-:Y:S01]  /*10d00*/  MOV R224, 0x20 ;  /* 0x0000002000e07802 */ /* 0x000fe20000000f00 */
[----:B------:R-:W-:Y:S01]  /*10d10*/  UISETP.NE.AND.EX UP0, UPT, UR9, URZ, UPT, UP0 ;  /* 0x000000ff0900728c */ /* 0x000fe2000bf05300 */
[----:B------:R-:W-:Y:S01]  /*10d20*/  LEA R225, R225, UR5, 0x1 ;  /* 0x00000005e1e17c11 */ /* 0x000fe2000f8e08ff */
[----:B------:R-:W-:Y:S01]  /*10d30*/  IMAD.MOV.U32 R165, RZ, RZ, R2 ;  /* 0x000000ffffa57224 */ /* 0x000fe200078e0002 */
[----:B------:R-:W-:Y:S01]  /*10d40*/  SEL R224, R224, 0xffffffe0, !P6 ;  /* 0xffffffe0e0e07807 */ /* 0x000fe20007000000 */
[----:B------:R-:W-:Y:S01]  /*10d50*/  IMAD.MOV.U32 R239, RZ, RZ, RZ ;  /* 0x000000ffffef7224 */ /* 0x000fe200078e00ff */
[C---:B------:R-:W-:Y:S01]  /*10d60*/  LEA R238, R237.reuse, 0x100, 0x8 ;  /* 0x00000100edee7811 */ /* 0x040fe200078e40ff */
[----:B------:R-:W-:Y:S01]  /*10d70*/  VIADD R237, R237, 0x1 ;  /* 0x00000001eded7836 */ /* 0x000fe20000000000 */
[----:B------:R-:W-:Y:S01]  /*10d80*/  PLOP3.LUT P3, PT, PT, PT, UP0, 0x80, 0x8 ;  /* 0x000000000008781c */ /* 0x000fe20003f6f008 */
[C---:B------:R-:W-:Y:S01]  /*10d90*/  VIADD R243, R225.reuse, 0xa000 ;  /* 0x0000a000e1f37836 */ /* 0x040fe20000000000 */
[----:B------:R-:W-:Y:S01]  /*10da0*/  IADD3 R224, PT, PT, R224, R225, RZ ;  /* 0x000000e1e0e07210 */ /* 0x000fe20007ffe0ff */
[----:B------:R-:W-:Y:S01]  /*10db0*/  UMOV UR12, 0x400 ;  /* 0x00000400000c7882 */ /* 0x000fe20000000000 */
[----:B------:R-:W-:Y:S01]  /*10dc0*/  IADD3 R242, PT, PT, R225, 0xa040, RZ ;  /* 0x0000a040e1f27810 */ /* 0x000fe20007ffe0ff */
[----:B------:R-:W2:Y:S01]  /*10dd0*/  LDCU UR11, c[0x0][0x440] ;  /* 0x00008800ff0b77ac */ /* 0x000ea20008000800 */
[----:B------:R-:W3:Y:S01]  /*10de0*/  LDCU UR4, c[0x0][0x45c] ;  /* 0x00008b80ff0477ac */ /* 0x000ee20008000800 */
[----:B------:R-:W4:Y:S01]  /*10df0*/  LDCU.64 UR6, c[0x0][0x3a0] ;  /* 0x00007400ff0677ac */ /* 0x000f220008000a00 */
[----:B------:R-:W2:Y:S01]  /*10e00*/  LDCU.64 UR8, c[0x0][0x3a8] ;  /* 0x00007500ff0877ac */ /* 0x000ea20008000a00 */
[----:B-1----:R-:W-:-:S12]  /*10e10*/  ULEA UR5, UR10, UR12, 0x18 ;  /* 0x0000000c0a057291 */ /* 0x002fd8000f8ec0ff */
.L_x_616:
[----:B------:R-:W-:Y:S01]  /*10e20*/  @!P3 IADD3 R5, P0, PT, RZ, -R239, RZ ;  /* 0x800000efff05b210 */ /* 0x000fe20007f1e0ff */
[----:B------:R-:W1:Y:S01]  /*10e30*/  @!P3 LDC R36, c[0x0][0x3c0] ;  /* 0x0000f000ff24bb82 */ /* 0x000e620000000800 */
[----:B------:R-:W-:Y:S01]  /*10e40*/  IMAD.SHL.U32 R4, R228, 0x8, RZ ;  /* 0x00000008e4047824 */ /* 0x000fe200078e00ff */
[----:B------:R-:W-:Y:S04]  /*10e50*/  DEPBAR.LE SB0, 0x0 ;  /* 0x000080000000791a */ /* 0x000fe80000000000 */
[C---:B------:R-:W-:Y:S02]  /*10e60*/  LOP3.LUT R245, R4.reuse, 0x1f8, RZ, 0xc0, !PT ;  /* 0x000001f804f57812 */ /* 0x040fe400078ec0ff */
[----:B------:R-:W-:Y:S01]  /*10e70*/  BAR.SYNC.DEFER_BLOCKING 0x0 ;  /* 0x0000000000007b1d */ /* 0x000fe20000010000 */
[----:B------:R-:W-:Y:S01]  /*10e80*/  LOP3.LUT R226, R4, 0x38, RZ, 0xc0, !PT ;  /* 0x0000003804e27812 */ /* 0x000fe200078ec0ff */
[----:B------:R-:W-:Y:S01]  /*10e90*/  IMAD.MOV.U32 R2, RZ, RZ, R234 ;  /* 0x000000ffff027224 */ /* 0x000fe200078e00ea */
[----:B------:R-:W-:Y:S01]  /*10ea0*/  LOP3.LUT R245, R245, 0x38, R228, 0x78, !PT ;  /* 0x00000038f5f57812 */ /* 0x000fe200078e78e4 */
[----:B------:R-:W-:Y:S03]  /*10eb0*/  IMAD.MOV.U32 R0, RZ, RZ, R235 ;  /* 0x000000ffff007224 */ /* 0x000fe600078e00eb */
[----:B------:R-:W-:Y:S01]  /*10ec0*/  LOP3.LUT R245, R245, 0x1e00, R4, 0xf8, !PT ;  /* 0x00001e00f5f57812 */ /* 0x000fe200078ef804 */
[----:B-1----:R-:W-:Y:S04]  /*10ed0*/  @!P3 IMAD.SHL.U32 R6, R36, 0x100, RZ ;  /* 0x000001002406b824 */ /* 0x002fe800078e00ff */
[----:B------:R-:W-:Y:S05]  /*10ee0*/  @!P3 IMAD.X R6, RZ, RZ, ~R6, P0 ;  /* 0x000000ffff06b224 */ /* 0x000fea00000e0e06 */
[----:B------:R-:W-:Y:S01]  /*10ef0*/  @!P3 SHF.R.S64 R5, R5, 0x1f, R6 ;  /* 0x0000001f0505b819 */ /* 0x000fe20000001006 */
[----:B------:R-:W1:Y:S01]  /*10f00*/  LDC R39, c[0x0][0x3c4] ;  /* 0x0000f100ff277b82 */ /* 0x000e620000000800 */
[----:B------:R-:W1:Y:S02]  /*10f10*/  S2R R228, SR_TID.X ;  /* 0x0000000000e47919 */ /* 0x000e640000002100 */
[----:B------:R-:W-:Y:S04]  /*10f20*/  @!P3 IADD3 R234, P0, PT, R234, R5, RZ ;  /* 0x00000005eaeab210 */ /* 0x000fe80007f1e0ff */
[----:B------:R-:W-:Y:S01]  /*10f30*/  @!P3 LEA.HI.X.SX32 R235, R6, R235, 0x1, P0 ;  /* 0x000000eb06ebb211 */ /* 0x000fe200000f0eff */
[----:B------:R-:W-:Y:S08]  /*10f40*/  @!P3 BRA `(.L_x_613) ;  /* 0x0000000000f4b947 */ /* 0x000ff00003800000 */
[----:B------:R-:W5:Y:S01]  /*10f50*/  LDC R5, c[0x0][0x4f0] ;  /* 0x00013c00ff057b82 */ /* 0x000f620000000800 */
[----:B------:R-:W-:Y:S07]  /*10f60*/  IABS R10, R238 ;  /* 0x000000ee000a7213 */ /* 0x000fee0000000000 */
[----:B------:R-:W2:Y:S01]  /*10f70*/  LDC.64 R36, c[0x0][0x3c0] ;  /* 0x0000f000ff247b82 */ /* 0x000ea20000000a00 */
[-C--:B-----5:R-:W-:Y:S04]  /*10f80*/  IABS R4, R5.reuse ;  /* 0x0000000500047213 */ /* 0x0a0fe80000000000 */
[----:B------:R-:W5:Y:S10]  /*10f90*/  I2F.RP R9, R4 ;  /* 0x0000000400097306 */ /* 0x000f740000209400 */
[----:B-----5:R-:W5:Y:S02]  /*10fa0*/  MUFU.RCP R6, R9 ;  /* 0x0000000900067308 */ /* 0x020f640000001000 */
[----:B-----5:R-:W-:Y:S02]  /*10fb0*/  VIADD R12, R6, 0xffffffe ;  /* 0x0ffffffe060c7836 */ /* 0x020fe40000000000 */
[----:B------:R-:W-:Y:S06]  /*10fc0*/  VIADD R6, R238, 0xffffff00 ;  /* 0xffffff00ee067836 */ /* 0x000fec0000000000 */
[----:B------:R-:W5:Y:S01]  /*10fd0*/  F2I.FTZ.U32.TRUNC.NTZ R13, R12 ;  /* 0x0000000c000d7305 */ /* 0x000f62000021f000 */
[----:B------:R-:W-:Y:S02]  /*10fe0*/  IABS R8, R6 ;  /* 0x0000000600087213 */ /* 0x000fe40000000000 */
[----:B------:R-:W-:Y:S04]  /*10ff0*/  LOP3.LUT R6, R6, R5, RZ, 0x3c, !PT ;  /* 0x0000000506067212 */ /* 0x000fe800078e3cff */
[----:B------:R-:W-:Y:S01]  /*11000*/  ISETP.GE.AND P0, PT, R6, RZ, PT ;  /* 0x000000ff0600720c */ /* 0x000fe20003f06270 */
[--C-:B-----5:R-:W-:Y:S01]  /*11010*/  IMAD.MOV R7, RZ, RZ, -R13.reuse ;  /* 0x000000ffff077224 */ /* 0x120fe200078e0a0d */
[----:B------:R-:W-:Y:S03]  /*11020*/  MOV R12, RZ ;  /* 0x000000ff000c7202 */ /* 0x000fe60000000f00 */
[----:B------:R-:W-:Y:S04]  /*11030*/  IMAD R7, R7, R4, RZ ;  /* 0x0000000407077224 */ /* 0x000fe800078e02ff */
[----:B------:R-:W-:Y:S06]  /*11040*/  IMAD.HI.U32 R7, R13, R7, R12 ;  /* 0x000000070d077227 */ /* 0x000fec00078e000c */
[C---:B------:R-:W-:Y:S04]  /*11050*/  IMAD.HI.U32 R11, R7.reuse, R8, RZ ;  /* 0x00000008070b7227 */ /* 0x040fe800078e00ff */
[----:B------:R-:W-:Y:S04]  /*11060*/  IMAD.HI.U32 R12, R7, R10, RZ ;  /* 0x0000000a070c7227 */ /* 0x000fe800078e00ff */
[----:B------:R-:W-:Y:S02]  /*11070*/  IMAD.MOV R7, RZ, RZ, -R11 ;  /* 0x000000ffff077224 */ /* 0x000fe400078e0a0b */
[----:B------:R-:W-:Y:S02]  /*11080*/  IMAD.MOV R9, RZ, RZ, -R12 ;  /* 0x000000ffff097224 */ /* 0x000fe400078e0a0c */
[C---:B------:R-:W-:Y:S02]  /*11090*/  IMAD R8, R4.reuse, R7, R8 ;  /* 0x0000000704087224 */ /* 0x040fe400078e0208 */
[C---:B------:R-:W-:Y:S01]  /*110a0*/  IMAD R10, R4.reuse, R9, R10 ;  /* 0x00000009040a7224 */ /* 0x040fe200078e020a */
[-C--:B------:R-:W-:Y:S02]  /*110b0*/  LOP3.LUT R9, RZ, R5.reuse, RZ, 0x33, !PT ;  /* 0x00000005ff097212 */ /* 0x080fe400078e33ff */
[C---:B------:R-:W-:Y:S02]  /*110c0*/  ISETP.GT.U32.AND P1, PT, R4.reuse, R8, PT ;  /* 0x000000080400720c */ /* 0x040fe40003f24070 */
[----:B------:R-:W-:Y:S11]  /*110d0*/  ISETP.GT.U32.AND P4, PT, R4, R10, PT ;  /* 0x0000000a0400720c */ /* 0x000ff60003f84070 */
[----:B------:R-:W-:Y:S02]  /*110e0*/  @!P1 IMAD.IADD R8, R8, 0x1, -R4 ;  /* 0x0000000108089824 */ /* 0x000fe400078e0a04 */
[-C--:B------:R-:W-:Y:S01]  /*110f0*/  @!P4 IADD3 R10, PT, PT, R10, -R4.reuse, RZ ;  /* 0x800000040a0ac210 */ /* 0x080fe20007ffe0ff */
[----:B------:R-:W-:Y:S01]  /*11100*/  @!P1 VIADD R11, R11, 0x1 ;  /* 0x000000010b0b9836 */ /* 0x000fe20000000000 */
[----:B------:R-:W-:Y:S01]  /*11110*/  ISETP.NE.AND P1, PT, R5, RZ, PT ;  /* 0x000000ff0500720c */ /* 0x000fe20003f25270 */
[----:B------:R-:W-:Y:S01]  /*11120*/  @!P4 VIADD R12, R12, 0x1 ;  /* 0x000000010c0cc836 */ /* 0x000fe20000000000 */
[-C--:B------:R-:W-:Y:S02]  /*11130*/  ISETP.GE.U32.AND P5, PT, R8, R4.reuse, PT ;  /* 0x000000040800720c */ /* 0x080fe40003fa6070 */
[----:B------:R-:W-:Y:S02]  /*11140*/  ISETP.GE.U32.AND P6, PT, R10, R4, PT ;  /* 0x000000040a00720c */ /* 0x000fe40003fc6070 */
[----:B------:R-:W-:Y:S04]  /*11150*/  LOP3.LUT R4, R238, R5, RZ, 0x3c, !PT ;  /* 0x00000005ee047212 */ /* 0x000fe800078e3cff */
[----:B------:R-:W-:Y:S05]  /*11160*/  ISETP.GE.AND P2, PT, R4, RZ, PT ;  /* 0x000000ff0400720c */ /* 0x000fea0003f46270 */
[----:B------:R-:W-:Y:S02]  /*11170*/  @P5 IADD3 R11, PT, PT, R11, 0x1, RZ ;  /* 0x000000010b0b5810 */ /* 0x000fe40007ffe0ff */
[----:B------:R-:W-:Y:S03]  /*11180*/  @P6 VIADD R12, R12, 0x1 ;  /* 0x000000010c0c6836 */ /* 0x000fe60000000000 */
[----:B------:R-:W-:Y:S03]  /*11190*/  @!P0 IMAD.MOV R11, RZ, RZ, -R11 ;  /* 0x000000ffff0b8224 */ /* 0x000fe600078e0a0b */
[----:B------:R-:W-:Y:S02]  /*111a0*/  @!P2 IADD3 R12, PT, PT, -R12, RZ, RZ ;  /* 0x000000ff0c0ca210 */ /* 0x000fe40007ffe1ff */
[C---:B------:R-:W-:Y:S02]  /*111b0*/  SEL R11, R9.reuse, R11, !P1 ;  /* 0x0000000b090b7207 */ /* 0x040fe40004800000 */
[----:B------:R-:W-:Y:S02]  /*111c0*/  SEL R9, R9, R12, !P1 ;  /* 0x0000000c09097207 */ /* 0x000fe40004800000 */
[-C--:B------:R-:W-:Y:S02]  /*111d0*/  LEA R16, P1, R11, R240.reuse, 0x2 ;  /* 0x000000f00b107211 */ /* 0x080fe400078210ff */
[C---:B------:R-:W-:Y:S01]  /*111e0*/  LEA R14, P0, R9.reuse, R240, 0x2 ;  /* 0x000000f0090e7211 */ /* 0x040fe200078010ff */
[----:B------:R-:W-:Y:S01]  /*111f0*/  IMAD.IADD R6, R9, 0x1, -R11 ;  /* 0x0000000109067824 */ /* 0x000fe200078e0a0b */
[-C--:B------:R-:W-:Y:S02]  /*11200*/  LEA.HI.X.SX32 R17, R11, R241.reuse, 0x2, P1 ;  /* 0x000000f10b117211 */ /* 0x080fe400008f16ff */
[----:B------:R-:W-:Y:S01]  /*11210*/  LEA.HI.X.SX32 R15, R9, R241, 0x2, P0 ;  /* 0x000000f1090f7211 */ /* 0x000fe200000f16ff */
[----:B------:R-:W-:Y:S02]  /*11220*/  IMAD R5, R6, R5, -0x100 ;  /* 0xffffff0006057424 */ /* 0x000fe400078e0205 */
[----:B------:R-:W5:Y:S03]  /*11230*/  LDG.E R7, desc[UR16][R16.64] ;  /* 0x0000001010077981 */ /* 0x000f66000c1e1900 */
[----:B------:R-:W-:Y:S01]  /*11240*/  SHF.R.S32.HI R9, RZ, 0x1f, R5 ;  /* 0x0000001fff097819 */ /* 0x000fe20000011405 */
[----:B------:R-:W5:Y:S04]  /*11250*/  LDG.E R4, desc[UR16][R14.64] ;  /* 0x000000100e047981 */ /* 0x000f68000c1e1900 */
[-C--:B--2---:R-:W-:Y:S02]  /*11260*/  IMAD R6, R9, R36.reuse, RZ ;  /* 0x0000002409067224 */ /* 0x084fe400078e02ff */
[C---:B------:R-:W-:Y:S04]  /*11270*/  IMAD.WIDE.U32 R8, R5.reuse, R36, RZ ;  /* 0x0000002405087225 */ /* 0x040fe800078e00ff */
[----:B------:R-:W-:Y:S05]  /*11280*/  IMAD R6, R5, R37, R6 ;  /* 0x0000002505067224 */ /* 0x000fea00078e0206 */
[----:B------:R-:W-:Y:S01]  /*11290*/  IADD3 R9, PT, PT, R9, R6, RZ ;  /* 0x0000000609097210 */ /* 0x000fe20007ffe0ff */
[----:B-----5:R-:W-:Y:S04]  /*112a0*/  IMAD.IADD R7, R7, 0x1, -R4 ;  /* 0x0000000107077824 */ /* 0x020fe800078e0a04 */
[C---:B------:R-:W-:Y:S01]  /*112b0*/  IMAD.WIDE.U32 R8, R7.reuse, UR8, R8 ;  /* 0x0000000807087c25 */ /* 0x040fe2000f8e0008 */
[----:B------:R-:W-:Y:S02]  /*112c0*/  SHF.R.S32.HI R4, RZ, 0x1f, R7 ;  /* 0x0000001fff047819 */ /* 0x000fe40000011407 */
[----:B------:R-:W-:Y:S03]  /*112d0*/  LEA R234, P0, R8, R2, 0x1 ;  /* 0x0000000208ea7211 */ /* 0x000fe600078008ff */
[----:B------:R-:W-:Y:S04]  /*112e0*/  IMAD R4, R4, UR8, RZ ;  /* 0x0000000804047c24 */ /* 0x000fe8000f8e02ff */
[----:B------:R-:W-:Y:S04]  /*112f0*/  IMAD R4, R7, UR9, R4 ;  /* 0x0000000907047c24 */ /* 0x000fe8000f8e0204 */
[----:B------:R-:W-:Y:S05]  /*11300*/  IMAD.IADD R235, R9, 0x1, R4 ;  /* 0x0000000109eb7824 */ /* 0x000fea00078e0204 */
[----:B------:R-:W-:Y:S07]  /*11310*/  LEA.HI.X R235, R8, R0, R235, 0x1, P0 ;  /* 0x0000000008eb7211 */ /* 0x000fee00000f0ceb */
.L_x_613:
[----:B--2---:R-:W-:Y:S01]  /*11320*/  ISETP.GE.AND P2, PT, R226, UR11, PT ;  /* 0x0000000be2007c0c */ /* 0x004fe2000bf46270 */
[----:B-1----:R-:W-:Y:S01]  /*11330*/  IMAD.SHL.U32 R37, R228, 0x20, RZ ;  /* 0x00000020e4257824 */ /* 0x002fe200078e00ff */
[----:B------:R-:W-:Y:S01]  /*11340*/  ISETP.GE.AND P1, PT, R226, UR11, PT ;  /* 0x0000000be2007c0c */ /* 0x000fe2000bf26270 */
[----:B------:R-:W-:Y:S01]  /*11350*/  IMAD.SHL.U32 R167, R228, 0x40, RZ ;  /* 0x00000040e4a77824 */ /* 0x000fe200078e00ff */
[C---:B------:R-:W-:Y:S02]  /*11360*/  SHF.L.U32 R53, R36.reuse, 0x5, RZ ;  /* 0x0000000524357819 */ /* 0x040fe400000006ff */
[----:B------:R-:W-:Y:S02]  /*11370*/  LEA R245, R245, UR5, 0x1 ;  /* 0x00000005f5f57c11 */ /* 0x000fe4000f8e08ff */
[----:B------:R-:W-:Y:S02]  /*11380*/  LOP3.LUT R229, R37, 0x7c00, RZ, 0xc0, !PT ;  /* 0x00007c0025e57812 */ /* 0x000fe400078ec0ff */
[----:B------:R-:W-:Y:S02]  /*11390*/  IADD3 R42, P0, PT, R53, R234, RZ ;  /* 0x000000ea352a7210 */ /* 0x000fe40007f1e0ff */
[----:B------:R-:W-:Y:S01]  /*113a0*/  SHF.L.U64.HI R37, R36, 0x5, R39 ;  /* 0x0000000524257819 */ /* 0x000fe20000010227 */
[----:B------:R-:W-:Y:S01]  /*113b0*/  @!PT LDS RZ, [RZ] ;  /* 0x00000000fffff984 */ /* 0x000fe20000000800 */
[----:B------:R-:W-:Y:S01]  /*113c0*/  @!PT LDS RZ, [RZ] ;  /* 0x00000000fffff984 */ /* 0x000fe20000000800 */
[----:B------:R-:W-:Y:S01]  /*113d0*/  @!PT LDS RZ, [RZ] ;  /* 0x00000000fffff984 */ /* 0x000fe20000000800 */
[----:B------:R-:W-:Y:S01]  /*113e0*/  @!P2 LDGSTS.E.BYPASS.LTC128B.128 [R245+0xa000], desc[UR16][R234.64] ;  /* 0x0a000000eaf5afae */ /* 0x000fe2000b981a10 */
[----:B------:R-:W-:Y:S01]  /*113f0*/  SHF.R.U32.HI R227, RZ, 0x1, R228 ;  /* 0x00000001ffe37819 */ /* 0x000fe200000116e4 */
[----:B------:R-:W-:Y:S01]  /*11400*/  @!P1 IMAD.MOV.U32 R62, RZ, RZ, R42 ;  /* 0x000000ffff3e9224 */ /* 0x000fe200078e002a */
[----:B------:R-:W-:Y:S01]  /*11410*/  @!P1 IADD3 R52, P6, PT, R42, R53, RZ ;  /* 0x000000352a349210 */ /* 0x000fe20007fde0ff */
[----:B------:R-:W-:Y:S01]  /*11420*/  IMAD.X R43, R37, 0x1, R235, P0 ;  /* 0x00000001252b7824 */ /* 0x000fe200000e06eb */
[----:B------:R-:W-:Y:S01]  /*11430*/  @P2 STS.128 [R245+0xa000], RZ ;  /* 0x00a000fff5002388 */ /* 0x000fe20000000c00 */
[CC--:B------:R-:W-:Y:S01]  /*11440*/  @!P1 LEA R58, P5, R36.reuse, R42.reuse, 0x6 ;  /* 0x0000002a243a9211 */ /* 0x0c0fe200078a30ff */
[----:B------:R-:W-:Y:S01]  /*11450*/  @!P1 IMAD R41, R39, 0x60, RZ ;  /* 0x0000006027299824 */ /* 0x000fe200078e02ff */
[CC--:B------:R-:W-:Y:S02]  /*11460*/  @!P1 LEA R56, P4, R36.reuse, R42.reuse, 0x7 ;  /* 0x0000002a24389211 */ /* 0x0c0fe400078838ff */
[----:B------:R-:W-:Y:S01]  /*11470*/  @P1 STS.128 [R245+0xa800], RZ ;  /* 0x00a800fff5001388 */ /* 0x000fe20000000c00 */
[----:B------:R-:W-:Y:S01]  /*11480*/  @!P1 IADD3.X R53, PT, PT, R43, R37, RZ, P6, !PT ;  /* 0x000000252b359210 */ /* 0x000fe200037fe4ff */
[----:B------:R-:W-:Y:S01]  /*11490*/  @!P1 IMAD.MOV.U32 R63, RZ, RZ, R43 ;  /* 0x000000ffff3f9224 */ /* 0x000fe200078e002b */
[CC--:B------:R-:W-:Y:S02]  /*114a0*/  @!P1 LEA.HI.X R59, R36.reuse, R43.reuse, R39, 0x6, P5 ;  /* 0x0000002b243b9211 */ /* 0x0c0fe400028f3427 */
[----:B------:R-:W-:Y:S01]  /*114b0*/  @!PT LDS RZ, [RZ] ;  /* 0x00000000fffff984 */ /* 0x000fe20000000800 */
[----:B------:R-:W-:Y:S01]  /*114c0*/  @!PT LDS RZ, [RZ] ;  /* 0x00000000fffff984 */ /* 0x000fe20000000800 */
[----:B------:R-:W-:Y:S01]  /*114d0*/  @!PT LDS RZ, [RZ] ;  /* 0x00000000fffff984 */ /* 0x000fe20000000800 */
[----:B------:R1:W-:Y:S01]  /*114e0*/  @!P1 LDGSTS.E.BYPASS.LTC128B.128 [R245+0xa800], desc[UR16][R42.64] ;  /* 0x0a8000002af59fae */ /* 0x0003e2000b981a10 */
[-C--:B------:R-:W-:Y:S01]  /*114f0*/  @!P1 MOV R64, R42.reuse ;  /* 0x0000002a00409202 */ /* 0x080fe20000000f00 */
[C---:B------:R-:W-:Y:S01]  /*11500*/  @!P1 IMAD.WIDE.U32 R62, R36.reuse, 0x60, R62 ;  /* 0x00000060243e9825 */ /* 0x040fe200078e003e */
[CC--:B------:R-:W-:Y:S02]  /*11510*/  @!P1 LEA.HI.X R57, R36.reuse, R43.reuse, R39, 0x7, P4 ;  /* 0x0000002b24399211 */ /* 0x0c0fe400020f3c27 */
[----:B------:R-:W-:Y:S01]  /*11520*/  @P1 STS.128 [R245+0xb000], RZ ;  /* 0x00b000fff5001388 */ /* 0x000fe20000000c00 */
[-C--:B------:R-:W-:Y:S01]  /*11530*/  @!P1 MOV R67, R43.reuse ;  /* 0x0000002b00439202 */ /* 0x080fe20000000f00 */
[----:B------:R-:W-:Y:S01]  /*11540*/  @!P1 IMAD.IADD R63, R41, 0x1, R63 ;  /* 0x00000001293f9824 */ /* 0x000fe200078e023f */
[-C--:B------:R-:W-:Y:S02]  /*11550*/  @!P1 MOV R69, R43.reuse ;  /* 0x0000002b00459202 */ /* 0x080fe40000000f00 */
[----:B------:R-:W-:Y:S01]  /*11560*/  @!PT LDS RZ, [RZ] ;  /* 0x00000000fffff984 */ /* 0x000fe20000000800 */
[----:B------:R-:W-:Y:S01]  /*11570*/  @!PT LDS RZ, [RZ] ;  /* 0x00000000fffff984 */ /* 0x000fe20000000800 */
[----:B------:R-:W-:Y:S01]  /*11580*/  @!PT LDS RZ, [RZ] ;  /* 0x00000000fffff984 */ /* 0x000fe20000000800 */
[----:B------:R2:W-:Y:S01]  /*11590*/  @!P1 LDGSTS.E.BYPASS.LTC128B.128 [R245+0xb000], desc[UR16][R52.64] ;  /* 0x0b00000034f59fae */ /* 0x0005e2000b981a10 */
[----:B------:R-:W-:Y:S01]  /*115a0*/  @!P1 IMAD.MOV.U32 R65, RZ, RZ, R43 ;  /* 0x000000ffff419224 */ /* 0x000fe200078e002b */
[C---:B------:R-:W-:Y:S01]  /*115b0*/  @!P1 LEA R54, P0, R36.reuse, R42, 0x8 ;  /* 0x0000002a24369211 */ /* 0x040fe200078040ff */
[C---:B------:R-:W-:Y:S02]  /*115c0*/  @!P1 IMAD R40, R39.reuse, 0xa0, RZ ;  /* 0x000000a027289824 */ /* 0x040fe400078e02ff */
[----:B------:R-:W-:Y:S01]  /*115d0*/  @P1 STS.128 [R245+0xb800], RZ ;  /* 0x00b800fff5001388 */ /* 0x000fe20000000c00 */
[----:B------:R-:W-:Y:S01]  /*115e0*/  @!P1 IMAD.WIDE.U32 R64, R36, 0xa0, R64 ;  /* 0x000000a024409825 */ /* 0x000fe200078e0040 */
[----:B------:R-:W-:Y:S03]  /*115f0*/  @!P1 MOV R51, R43 ;  /* 0x0000002b00339202 */ /* 0x000fe60000000f00 */
[----:B------:R-:W-:Y:S01]  /*11600*/  @!PT LDS RZ, [RZ] ;  /* 0x00000000fffff984 */ /* 0x000fe20000000800 */
[----:B------:R-:W-:Y:S01]  /*11610*/  @!PT LDS RZ, [RZ] ;  /* 0x00000000fffff984 */ /* 0x000fe20000000800 */
[----:B------:R-:W-:Y:S01]  /*11620*/  @!PT LDS RZ, [RZ] ;  /* 0x00000000fffff984 */ /* 0x000fe20000000800 */
[----:B------:R-:W-:Y:S01]  /*11630*/  @!P1 LDGSTS.E.BYPASS.LTC128B.128 [R245+0xb800], desc[UR16][R58.64] ;  /* 0x0b8000003af59fae */ /* 0x000fe2000b981a10 */
[----:B------:R-:W-:Y:S01]  /*11640*/  @!P1 IMAD.MOV.U32 R66, RZ, RZ, R42 ;  /* 0x000000ffff429224 */ /* 0x000fe200078e002a */
[----:B------:R-:W-:Y:S01]  /*11650*/  @!P1 IADD3 R65, PT, PT, R40, R65, RZ ;  /* 0x0000004128419210 */ /* 0x000fe20007ffe0ff */
[C---:B------:R-:W-:Y:S02]  /*11660*/  @!P1 IMAD R38, R39.reuse, 0xc0, RZ ;  /* 0x000000c027269824 */ /* 0x040fe400078e02ff */
[----:B------:R-:W-:Y:S01]  /*11670*/  @P1 STS.128 [R245+0xc000], RZ ;  /* 0x00c000fff5001388 */ /* 0x000fe20000000c00 */
[----:B------:R-:W-:Y:S01]  /*11680*/  @!P1 IMAD.WIDE.U32 R66, R36, 0xc0, R66 ;  /* 0x000000c024429825 */ /* 0x000fe200078e0042 */
[-C--:B------:R-:W-:Y:S03]  /*11690*/  @!P1 MOV R49, R43.reuse ;  /* 0x0000002b00319202 */ /* 0x080fe60000000f00 */
[----:B------:R-:W-:Y:S01]  /*116a0*/  @!PT LDS RZ, [RZ] ;  /* 0x00000000fffff984 */ /* 0x000fe20000000800 */
[----:B------:R-:W-:Y:S01]  /*116b0*/  @!PT LDS RZ, [RZ] ;  /* 0x00000000fffff984 */ /* 0x000fe20000000800 */
[----:B------:R-:W-:Y:S01]  /*116c0*/  @!PT LDS RZ, [RZ] ;  /* 0x00000000fffff984 */ /* 0x000fe20000000800 */
[----:B------:R-:W-:Y:S01]  /*116d0*/  @!P1 LDGSTS.E.BYPASS.LTC128B.128 [R245+0xc000], desc[UR16][R62.64] ;  /* 0x0c0000003ef59fae */ /* 0x000fe2000b981a10 */
[----:B------:R-:W-:Y:S01]  /*116e0*/  @!P1 IMAD.MOV.U32 R68, RZ, RZ, R42 ;  /* 0x000000ffff449224 */ /* 0x000fe200078e002a */
[-C--:B------:R-:W-:Y:S01]  /*116f0*/  @!P1 MOV R47, R43.reuse ;  /* 0x0000002b002f9202 */ /* 0x080fe20000000f00 */
[----:B------:R-:W-:Y:S02]  /*11700*/  @!P1 IMAD.IADD R67, R38, 0x1, R67 ;  /* 0x0000000126439824 */ /* 0x000fe400078e0243 */
[----:B------:R-:W-:Y:S01]  /*11710*/  @P1 STS.128 [R245+0xc800], RZ ;  /* 0x00c800fff5001388 */ /* 0x000fe20000000c00 */
[C---:B------:R-:W-:Y:S01]  /*11720*/  @!P1 IMAD.WIDE.U32 R68, R36.reuse, 0xe0, R68 ;  /* 0x000000e024449825 */ /* 0x040fe200078e0044 */
[-C--:B------:R-:W-:Y:S03]  /*11730*/  @!P1 MOV R45, R43.reuse ;  /* 0x0000002b002d9202 */ /* 0x080fe60000000f00 */
[----:B------:R-:W-:Y:S01]  /*11740*/  @!PT LDS RZ, [RZ] ;  /* 0x00000000fffff984 */ /* 0x000fe20000000800 */
[----:B------:R-:W-:Y:S01]  /*11750*/  @!PT LDS RZ, [RZ] ;  /* 0x00000000fffff984 */ /* 0x000fe20000000800 */
[----:B------:R-:W-:Y:S01]  /*11760*/  @!PT LDS RZ, [RZ] ;  /* 0x00000000fffff984 */ /* 0x000fe20000000800 */
[----:B------:R-:W-:Y:S01]  /*11770*/  @!P1 LDGSTS.E.BYPASS.LTC128B.128 [R245+0xc800], desc[UR16][R56.64] ;  /* 0x0c80000038f59fae */ /* 0x000fe2000b981a10 */
[----:B------:R-:W-:Y:S01]  /*11780*/  @!P1 IMAD R37, R39, 0xe0, RZ ;  /* 0x000000e027259824 */ /* 0x000fe200078e02ff */
[----:B------:R-:W-:Y:S01]  /*11790*/  @!P1 MOV R61, R43 ;  /* 0x0000002b003d9202 */ /* 0x000fe20000000f00 */
[--C-:B------:R-:W-:Y:S02]  /*117a0*/  @!P1 IMAD.MOV.U32 R50, RZ, RZ, R42.reuse ;  /* 0x000000ffff329224 */ /* 0x100fe400078e002a */
[----:B------:R-:W-:Y:S01]  /*117b0*/  @P1 STS.128 [R245+0xd000], RZ ;  /* 0x00d000fff5001388 */ /* 0x000fe20000000c00 */
[--C-:B------:R-:W-:Y:S01]  /*117c0*/  @!P1 IMAD.MOV.U32 R48, RZ, RZ, R42.reuse ;  /* 0x000000ffff309224 */ /* 0x100fe200078e002a */
[----:B------:R-:W-:Y:S01]  /*117d0*/  @!P1 IADD3 R69, PT, PT, R37, R69, RZ ;  /* 0x0000004525459210 */ /* 0x000fe20007ffe0ff */
[--C-:B------:R-:W-:Y:S02]  /*117e0*/  @!P1 IMAD.MOV.U32 R46, RZ, RZ, R42.reuse ;  /* 0x000000ffff2e9224 */ /* 0x100fe400078e002a */
[----:B------:R-:W-:Y:S01]  /*117f0*/  @!PT LDS RZ, [RZ] ;  /* 0x00000000fffff984 */ /* 0x000fe20000000800 */
[----:B------:R-:W-:Y:S01]  /*11800*/  @!PT LDS RZ, [RZ] ;  /* 0x00000000fffff984 */ /* 0x000fe20000000800 */
[----:B------:R-:W-:Y:S01]  /*11810*/  @!PT LDS RZ, [RZ] ;  /* 0x00000000fffff984 */ /* 0x000fe20000000800 */
[----:B------:R-:W-:Y:S01]  /*11820*/  @!P1 LDGSTS.E.BYPASS.LTC128B.128 [R245+0xd000], desc[UR16][R64.64] ;  /* 0x0d00000040f59fae */ /* 0x000fe2000b981a10 */
[--C-:B------:R-:W-:Y:S01]  /*11830*/  @!P1 IMAD.MOV.U32 R44, RZ, RZ, R42.reuse ;  /* 0x000000ffff2c9224 */ /* 0x100fe200078e002a */
[C---:B------:R-:W-:Y:S01]  /*11840*/  @!P1 LEA.HI.X R55, R36.reuse, R43, R39, 0x8, P0 ;  /* 0x0000002b24379211 */ /* 0x040fe200000f4427 */
[----:B------:R-:W-:Y:S02]  /*11850*/  @!P1 IMAD.MOV.U32 R60, RZ, RZ, R42 ;  /* 0x000000ffff3c9224 */ /* 0x000fe400078e002a */
[----:B------:R-:W-:Y:S01]  /*11860*/  @P1 STS.128 [R245+0xd800], RZ ;  /* 0x00d800fff5001388 */ /* 0x000fe20000000c00 */
[----:B------:R-:W-:Y:S01]  /*11870*/  @!P1 IMAD.WIDE.U32 R48, R36, 0x140, R48 ;  /* 0x0000014024309825 */ /* 0x000fe200078e0030 */
[----:B------:R-:W-:Y:S03]  /*11880*/  LOP3.LUT R169, R228, 0x8, RZ, 0xc0, !PT ;  /* 0x00000008e4a97812 */ /* 0x000fe600078ec0ff */
[----:B------:R-:W-:Y:S01]  /*11890*/  @!PT LDS RZ, [RZ] ;  /* 0x00000000fffff984 */ /* 0x000fe20000000800 */
[----:B------:R-:W-:Y:S01]  /*118a0*/  @!PT LDS RZ, [RZ] ;  /* 0x00000000fffff984 */ /* 0x000fe20000000800 */
[----:B------:R-:W-:Y:S01]  /*118b0*/  @!PT LDS RZ, [RZ] ;  /* 0x00000000fffff984 */ /* 0x000fe20000000800 */
[----:B------:R-:W-:Y:S01]  /*118c0*/  @!P1 LDGSTS.E.BYPASS.LTC128B.128 [R245+0xd800], desc[UR16][R66.64] ;  /* 0x0d80000042f59fae */ /* 0x000fe2000b981a10 */
[----:B------:R-:W-:Y:S01]  /*118d0*/  @!P1 IMAD.WIDE.U32 R46, R36, 0x160, R46 ;  /* 0x00000160242e9825 */ /* 0x000fe200078e002e */
[----:B------:R-:W-:Y:S03]  /*118e0*/  LOP3.LUT R2, R226, 0x1c0, R167, 0xf8, !PT ;  /* 0x000001c0e2027812 */ /* 0x000fe600078ef8a7 */
[----:B------:R-:W-:Y:S01]  /*118f0*/  @P1 STS.128 [R245+0xe000], RZ ;  /* 0x00e000fff5001388 */ /* 0x000fe20000000c00 */
[C---:B------:R-:W-:Y:S01]  /*11900*/  @!P1 IMAD.WIDE.U32 R44, R36.reuse, 0x180, R44 ;  /* 0x00000180242c9825 */ /* 0x040fe200078e002c */
[----:B------:R-:W-:Y:S03]  /*11910*/  LOP3.LUT R166, R167, 0x400, RZ, 0xc0, !PT ;  /* 0x00000400a7a67812 */ /* 0x000fe600078ec0ff */
[----:B------:R-:W-:Y:S01]  /*11920*/  @!PT LDS RZ, [RZ] ;  /* 0x00000000fffff984 */ /* 0x000fe20000000800 */
[----:B------:R-:W-:Y:S01]  /*11930*/  @!PT LDS RZ, [RZ] ;  /* 0x00000000fffff984 */ /* 0x000fe20000000800 */
[----:B------:R-:W-:Y:S01]  /*11940*/  @!PT LDS RZ, [RZ] ;  /* 0x00000000fffff984 */ /* 0x000fe20000000800 */
[----:B------:R-:W-:Y:S01]  /*11950*/  @!P1 LDGSTS.E.BYPASS.LTC128B.128 [R245+0xe000], desc[UR16][R68.64] ;  /* 0x0e00000044f59fae */ /* 0x000fe2000b981a10 */
[C---:B-1----:R-:W-:Y:S01]  /*11960*/  @!P1 IMAD.WIDE.U32 R42, R36.reuse, 0x1a0, R42 ;  /* 0x000001a0242a9825 */ /* 0x042fe200078e002a */
[----:B------:R-:W-:Y:S03]  /*11970*/  LOP3.LUT R0, R227, 0x8, RZ, 0xc0, !PT ;  /* 0x00000008e3007812 */ /* 0x000fe600078ec0ff */
[----:B------:R-:W-:Y:S01]  /*11980*/  @P1 STS.128 [R245+0xe800], RZ ;  /* 0x00e800fff5001388 */ /* 0x000fe20000000c00 */
[C---:B------:R-:W-:Y:S01]  /*11990*/  @!P1 IMAD.WIDE.U32 R60, R36.reuse, 0x1c0, R60 ;  /* 0x000001c0243c9825 */ /* 0x040fe200078e003c */
[----:B------:R-:W-:Y:S03]  /*119a0*/  LOP3.LUT R167, R229, 0x200, R167, 0xf8, !PT ;  /* 0x00000200e5a77812 */ /* 0x000fe600078ef8a7 */
[----:B------:R-:W-:Y:S01]  /*119b0*/  @!PT LDS RZ, [RZ] ;  /* 0x00000000fffff984 */ /* 0x000fe20000000800 */
[----:B------:R-:W-:Y:S01]  /*119c0*/  @!PT LDS RZ, [RZ] ;  /* 0x00000000fffff984 */ /* 0x000fe20000000800 */
[----:B------:R-:W-:Y:S01]  /*119d0*/  @!PT LDS RZ, [RZ] ;  /* 0x00000000fffff984 */ /* 0x000fe20000000800 */
[----:B------:R-:W-:Y:S01]  /*119e0*/  @!P1 LDGSTS.E.BYPASS.LTC128B.128 [R245+0xe800], desc[UR16][R54.64] ;  /* 0x0e80000036f59fae */ /* 0x000fe2000b981a10 */
[----:B------:R-:W-:Y:S01]  /*119f0*/  @!P1 IMAD.WIDE.U32 R50, R36, 0x120, R50 ;  /* 0x0000012024329825 */ /* 0x000fe200078e0032 */
[----:B------:R-:W-:Y:S03]  /*11a00*/  LOP3.LUT R169, R2, R169, RZ, 0x3c, !PT ;  /* 0x000000a902a97212 */ /* 0x000fe600078e3cff */
[----:B------:R-:W-:Y:S01]  /*11a10*/  @P1 STS.128 [R245+0xf000], RZ ;  /* 0x00f000fff5001388 */ /* 0x000fe20000000c00 */
[C---:B------:R-:W-:Y:S01]  /*11a20*/  @!P1 IMAD R36, R39.reuse, 0x120, RZ ;  /* 0x0000012027249824 */ /* 0x040fe200078e02ff */
[----:B------:R-:W-:Y:S01]  /*11a30*/  @!P1 MOV R70, R50 ;  /* 0x0000003200469202 */ /* 0x000fe20000000f00 */
[----:B--2---:R-:W-:Y:S01]  /*11a40*/  @!P1 IMAD R53, R39, 0x140, RZ ;  /* 0x0000014027359824 */ /* 0x004fe200078e02ff */
[----:B------:R-:W-:Y:S01]  /*11a50*/  LOP3.LUT R0, R167, R2, R0, 0xf6, !PT ;  /* 0x00000002a7007212 */ /* 0x000fe200078ef600 */
[----:B------:R-:W-:Y:S01]  /*11a60*/  @!P1 IMAD.IADD R71, R36, 0x1, R51 ;  /* 0x0000000124479824 */ /* 0x000fe200078e0233 */
[----:B------:R-:W-:Y:S01]  /*11a70*/  MOV R231, 0x20 ;  /* 0x0000002000e77802 */ /* 0x000fe20000000f00 */
[----:B------:R-:W-:Y:S01]  /*11a80*/  @!P1 IMAD.IADD R49, R53, 0x1, R49 ;  /* 0x0000000135319824 */ /* 0x000fe200078e0231 */
[----:B------:R-:W-:Y:S01]  /*11a90*/  LEA R0, R0, UR5, 0x1 ;  /* 0x0000000500007c11 */ /* 0x000fe2000f8e08ff */
[C---:B------:R-:W-:Y:S01]  /*11aa0*/  @!P1 IMAD R51, R39.reuse, 0x160, RZ ;  /* 0x0000016027339824 */ /* 0x040fe200078e02ff */
[----:B------:R-:W-:Y:S01]  /*11ab0*/  @!PT LDS RZ, [RZ] ;  /* 0x00000000fffff984 */ /* 0x000fe20000000800 */
[----:B------:R-:W-:Y:S01]  /*11ac0*/  @!PT LDS RZ, [RZ] ;  /* 0x00000000fffff984 */ /* 0x000fe20000000800 */
[----:B------:R-:W-:Y:S01]  /*11ad0*/  @!PT LDS RZ, [RZ] ;  /* 0x00000000fffff984 */ /* 0x000fe20000000800 */
[----:B------:R-:W-:Y:S01]  /*11ae0*/  @!P1 LDGSTS.E.BYPASS.LTC128B.128 [R245+0xf000], desc[UR16][R70.64] ;  /* 0x0f00000046f59fae */ /* 0x000fe2000b981a10 */
[C---:B------:R-:W-:Y:S01]  /*11af0*/  @!P1 IMAD R41, R39.reuse, 0x180, RZ ;  /* 0x0000018027299824 */ /* 0x040fe200078e02ff */
[C---:B------:R-:W-:Y:S01]  /*11b00*/  LOP3.LUT P0, RZ, R228.reuse, 0x2, RZ, 0xc0, !PT ;  /* 0x00000002e4ff7812 */ /* 0x040fe2000780c0ff */
[----:B------:R-:W-:Y:S02]  /*11b10*/  @!P1 IMAD R37, R39, 0x1a0, RZ ;  /* 0x000001a027259824 */ /* 0x000fe400078e02ff */
[----:B------:R-:W-:Y:S01]  /*11b20*/  @P1 STS.128 [R245+0xf800], RZ ;  /* 0x00f800fff5001388 */ /* 0x000fe20000000c00 */
[----:B------:R-:W-:Y:S01]  /*11b30*/  @!P1 IADD3 R47, PT, PT, R51, R47, RZ ;  /* 0x0000002f332f9210 */ /* 0x000fe20007ffe0ff */
[----:B------:R-:W-:Y:S01]  /*11b40*/  @!P1 IMAD.IADD R45, R41, 0x1, R45 ;  /* 0x00000001292d9824 */ /* 0x000fe200078e022d */
[----:B------:R-:W-:Y:S02]  /*11b50*/  SEL R231, R231, 0xffffffe0, !P0 ;  /* 0xffffffe0e7e77807 */ /* 0x000fe40004000000 */
[----:B------:R-:W-:Y:S01]  /*11b60*/  @!PT LDS RZ, [RZ] ;  /* 0x00000000fffff984 */ /* 0x000fe20000000800 */
[----:B------:R-:W-:Y:S01]  /*11b70*/  @!PT LDS RZ, [RZ] ;  /* 0x00000000fffff984 */ /* 0x000fe20000000800 */
[----:B------:R-:W-:Y:S01]  /*11b80*/  @!PT LDS RZ, [RZ] ;  /* 0x00000000fffff984 */ /* 0x000fe20000000800 */
[----:B------:R-:W-:Y:S01]  /*11b90*/  @!P1 LDGSTS.E.BYPASS.LTC128B.128 [R245+0xf800], desc[UR16][R48.64] ;  /* 0x0f80000030f59fae */ /* 0x000fe2000b981a10 */
[----:B------:R-:W-:Y:S01]  /*11ba0*/  @!P1 IADD3 R43, PT, PT, R37, R43, RZ ;  /* 0x0000002b252b9210 */ /* 0x000fe20007ffe0ff */
[----:B------:R-:W-:Y:S01]  /*11bb0*/  @!P1 IMAD R39, R39, 0x1c0, RZ ;  /* 0x000001c027279824 */ /* 0x000fe200078e02ff */
[----:B------:R-:W-:Y:S02]  /*11bc0*/  MOV R167, 0x40 ;  /* 0x0000004000a77802 */ /* 0x000fe40000000f00 */
[----:B------:R-:W-:Y:S01]  /*11bd0*/  @P1 STS.128 [R245+0x10000], RZ ;  /* 0x010000fff5001388 */ /* 0x000fe20000000c00 */
[----:B------:R-:W-:Y:S01]  /*11be0*/  IMAD R166, R169, 0x2, R166 ;  /* 0x00000002a9a67824 */ /* 0x000fe200078e02a6 */
[----:B------:R-:W-:Y:S01]  /*11bf0*/  LOP3.LUT P0, RZ, R228, 0x4, RZ, 0xc0, !PT ;  /* 0x00000004e4ff7812 */ /* 0x000fe2000780c0ff */
[----:B------:R-:W-:Y:S02]  /*11c00*/  @!P1 IMAD.IADD R61, R39, 0x1, R61 ;  /* 0x00000001273d9824 */ /* 0x000fe400078e023d */
[----:B------:R-:W-:Y:S01]  /*11c10*/  @!PT LDS RZ, [RZ] ;  /* 0x00000000fffff984 */ /* 0x000fe20000000800 */
[----:B------:R-:W-:Y:S01]  /*11c20*/  @!PT LDS RZ, [RZ] ;  /* 0x00000000fffff984 */ /* 0x000fe20000000800 */
[----:B------:R-:W-:Y:S01]  /*11c30*/  @!PT LDS RZ, [RZ] ;  /* 0x00000000fffff984 */ /* 0x000fe20000000800 */
[----:B------:R-:W-:Y:S01]  /*11c40*/  @!P1 LDGSTS.E.BYPASS.LTC128B.128 [R245+0x10000], desc[UR16][R46.64] ;  /* 0x100000002ef59fae */ /* 0x000fe2000b981a10 */
[----:B------:R-:W-:Y:S01]  /*11c50*/  VIADD R2, R166, UR5 ;  /* 0x00000005a6027c36 */ /* 0x000fe20008000000 */
[----:B------:R-:W-:Y:S03]  /*11c60*/  SEL R167, R167, 0xffffffc0, !P0 ;  /* 0xffffffc0a7a77807 */ /* 0x000fe60004000000 */
[----:B------:R-:W-:Y:S01]  /*11c70*/  @P1 STS.128 [R245+0x10800], RZ ;  /* 0x010800fff5001388 */ /* 0x000fe20000000c00 */
[C---:B------:R-:W-:Y:S01]  /*11c80*/  IMAD.IADD R164, R2.reuse, 0x1, R231 ;  /* 0x0000000102a47824 */ /* 0x040fe200078e02e7 */
[----:B------:R-:W-:Y:S03]  /*11c90*/  IADD3 R2, PT, PT, R2, R167, RZ ;  /* 0x000000a702027210 */ /* 0x000fe60007ffe0ff */
[----:B------:R-:W-:Y:S01]  /*11ca0*/  @!PT LDS RZ, [RZ] ;  /* 0x00000000fffff984 */ /* 0x000fe20000000800 */
[----:B------:R-:W-:Y:S01]  /*11cb0*/  @!PT LDS RZ, [RZ] ;  /* 0x00000000fffff984 */ /* 0x000fe20000000800 */
[----:B------:R-:W-:Y:S01]  /*11cc0*/  @!PT LDS RZ, [RZ] ;  /* 0x00000000fffff984 */ /* 0x000fe20000000800 */
[----:B------:R-:W-:Y:S01]  /*11cd0*/  @!P1 LDGSTS.E.BYPASS.LTC128B.128 [R245+0x10800], desc[UR16][R44.64] ;  /* 0x108000002cf59fae */ /* 0x000fe2000b981a10 */
[----:B------:R-:W-:Y:S04]  /*11ce0*/  ISETP.NE.AND P4, PT, R237, 0x1, PT ;  /* 0x00000001ed00780c */ /* 0x000fe80003f85270 */
[----:B------:R-:W-:Y:S05]  /*11cf0*/  @P1 STS.128 [R245+0x11000], RZ ;  /* 0x011000fff5001388 */ /* 0x000fea0000000c00 */
[----:B------:R-:W-:Y:S01]  /*11d00*/  @!PT LDS RZ, [RZ] ;  /* 0x00000000fffff984 */ /* 0x000fe20000000800 */
[----:B------:R-:W-:Y:S01]  /*11d10*/  @!PT LDS RZ, [RZ] ;  /* 0x00000000fffff984 */ /* 0x000fe20000000800 */
[----:B------:R-:W-:Y:S01]  /*11d20*/  @!PT LDS RZ, [RZ] ;  /* 0x00000000fffff984 */ /* 0x000fe20000000800 */
[----:B------:R1:W-:Y:S05]  /*11d30*/  @!P1 LDGSTS.E.BYPASS.LTC128B.128 [R245+0x11000], desc[UR16][R42.64] ;  /* 0x110000002af59fae */ /* 0x0003ea000b981a10 */
[----:B------:R-:W-:Y:S05]  /*11d40*/  @P1 STS.128 [R245+0x11800], RZ ;  /* 0x011800fff5001388 */ /* 0x000fea0000000c00 */
[----:B------:R-:W-:Y:S01]  /*11d50*/  @!PT LDS RZ, [RZ] ;  /* 0x00000000fffff984 */ /* 0x000fe20000000800 */
[----:B------:R-:W-:Y:S01]  /*11d60*/  @!PT LDS RZ, [RZ] ;  /* 0x00000000fffff984 */ /* 0x000fe20000000800 */
[----:B------:R-:W-:Y:S01]  /*11d70*/  @!PT LDS RZ, [RZ] ;  /* 0x00000000fffff984 */ /* 0x000fe20000000800 */
[----:B------:R2:W-:Y:S05]  /*11d80*/  @!P1 LDGSTS.E.BYPASS.LTC128B.128 [R245+0x11800], desc[UR16][R60.64] ;  /* 0x118000003cf59fae */ /* 0x0005ea000b981a10 */
[----:B------:R-:W-:Y:S05]  /*11d90*/  LDSM.16.M88.4 R168, [R0] ;  /* 0x0000000000a8783b */ /* 0x000fea0000000200 */
[----:B------:R-:W5:Y:S05]  /*11da0*/  LDSM.16.M88.4 R172, [R166+UR5+0x2000] ;  /* 0x00200005a6ac783b */ /* 0x000f6a0008000200 */
[----:B------:R-:W3:Y:S05]  /*11db0*/  LDSM.16.M88.4 R176, [R166+UR5+0x2800] ;  /* 0x00280005a6b0783b */ /* 0x000eea0008000200 */
[----:B------:R-:W4:Y:S05]  /*11dc0*/  LDSM.16.M88.4 R180, [R166+UR5+0x3000] ;  /* 0x00300005a6b4783b */ /* 0x000f2a0008000200 */
[----:B------:R-:W0:Y:S05]  /*11dd0*/  LDGDEPBAR ;  /* 0x00000000000079af */ /* 0x000e2a0000000000 */
[----:B------:R-:W1:Y:S05]  /*11de0*/  LDSM.16.M88.4 R184, [R166+UR5+0x3800] ;  /* 0x00380005a6b8783b */ /* 0x000e6a0008000200 */
[----:B------:R-:W2:Y:S05]  /*11df0*/  LDSM.16.M88.4 R188, [R166+UR5+0x4000] ;  /* 0x00400005a6bc783b */ /* 0x000eaa0008000200 */
[----:B------:R-:W2:Y:S05]  /*11e00*/  LDSM.16.M88.4 R192, [R166+UR5+0x4800] ;  /* 0x00480005a6c0783b */ /* 0x000eaa0008000200 */
[----:B------:R-:W2:Y:S05]  /*11e10*/  LDSM.16.M88.4 R196, [R166+UR5+0x5000] ;  /* 0x00500005a6c4783b */ /* 0x000eaa0008000200 */
[----:B------:R-:W2:Y:S01]  /*11e20*/  LDSM.16.M88.4 R200, [R166+UR5+0x5800] ;  /* 0x00580005a6c8783b */ /* 0x000ea20008000200 */
[C---:B-----5:R-:W-:Y:S04]  /*11e30*/  HMMA.16816.F32 R4, R168.reuse, R172, RZ ;  /* 0x000000aca804723c */ /* 0x060fe800000018ff */
[----:B------:R-:W5:Y:S04]  /*11e40*/  LDSM.16.M88.4 R204, [R166+UR5+0x6000] ;  /* 0x00600005a6cc783b */ /* 0x000f680008000200 */
[C---:B------:R-:W-:Y:S01]  /*11e50*/  HMMA.16816.F32 R8, R168.reuse, R174, RZ ;  /* 0x000000aea808723c */ /* 0x040fe200000018ff */
[----:B------:R-:W5:Y:S05]  /*11e60*/  LDSM.16.M88.4 R208, [R166+UR5+0x6800] ;  /* 0x00680005a6d0783b */ /* 0x000f6a0008000200 */
[----:B------:R-:W5:Y:S02]  /*11e70*/  LDSM.16.M88.4 R172, [R166+UR5+0x7000] ;  /* 0x00700005a6ac783b */ /* 0x000f640008000200 */
[C---:B---3--:R-:W-:Y:S03]  /*11e80*/  HMMA.16816.F32 R12, R168.reuse, R176, RZ ;  /* 0x000000b0a80c723c */ /* 0x048fe600000018ff */
[----:B------:R-:W-:Y:S05]  /*11e90*/  LDSM.16.M88.4 R104, [R166+UR5+0x8000] ;  /* 0x00800005a668783b */ /* 0x000fea0008000200 */
[C---:B------:R-:W-:Y:S01]  /*11ea0*/  HMMA.16816.F32 R16, R168.reuse, R178, RZ ;  /* 0x000000b2a810723c */ /* 0x040fe200000018ff */
[----:B------:R-:W3:Y:S05]  /*11eb0*/  LDSM.16.M88.4 R176, [R166+UR5+0x7800] ;  /* 0x00780005a6b0783b */ /* 0x000eea0008000200 */
[----:B------:R-:W3:Y:S02]  /*11ec0*/  LDSM.16.M88.4 R112, [R166+UR5+0x8800] ;  /* 0x00880005a670783b */ /* 0x000ee40008000200 */
[C---:B----4-:R-:W-:Y:S03]  /*11ed0*/  HMMA.16816.F32 R20, R168.reuse, R180, RZ ;  /* 0x000000b4a814723c */ /* 0x050fe600000018ff */
[----:B------:R-:W4:Y:S05]  /*11ee0*/  LDSM.16.M88.4 R120, [R166+UR5+0x9000] ;  /* 0x00900005a678783b */ /* 0x000f2a0008000200 */
[C---:B------:R-:W-:Y:S01]  /*11ef0*/  HMMA.16816.F32 R24, R168.reuse, R182, RZ ;  /* 0x000000b6a818723c */ /* 0x040fe200000018ff */
[----:B------:R-:W4:Y:S05]  /*11f00*/  LDSM.16.M88.4 R128, [R166+UR5+0x9800] ;  /* 0x00980005a680783b */ /* 0x000f2a0008000200 */
[----:B------:R-:W-:Y:S02]  /*11f10*/  LDSM.16.M88.4 R180, [R164+0x2800] ;  /* 0x00280000a4b4783b */ /* 0x000fe40000000200 */
[C---:B-1----:R-:W-:Y:S08]  /*11f20*/  HMMA.16816.F32 R28, R168.reuse, R184, RZ ;  /* 0x000000b8a81c723c */ /* 0x042ff000000018ff */
[C---:B------:R-:W-:Y:S01]  /*11f30*/  HMMA.16816.F32 R32, R168.reuse, R186, RZ ;  /* 0x000000baa820723c */ /* 0x040fe200000018ff */
[----:B------:R-:W-:Y:S07]  /*11f40*/  LDSM.16.M88.4 R184, [R164+0x3000] ;  /* 0x00300000a4b8783b */ /* 0x000fee0000000200 */
[C---:B--2---:R-:W-:Y:S08]  /*11f50*/  HMMA.16816.F32 R36, R168.reuse, R188, RZ ;  /* 0x000000bca824723c */ /* 0x044ff000000018ff */
[C---:B------:R-:W-:Y:S01]  /*11f60*/  HMMA.16816.F32 R40, R168.reuse, R190, RZ ;  /* 0x000000bea828723c */ /* 0x040fe200000018ff */
[----:B------:R-:W-:Y:S07]  /*11f70*/  LDSM.16.M88.4 R188, [R164+0x3800] ;  /* 0x00380000a4bc783b */ /* 0x000fee0000000200 */
[C---:B------:R-:W-:Y:S08]  /*11f80*/  HMMA.16816.F32 R44, R168.reuse, R192, RZ ;  /* 0x000000c0a82c723c */ /* 0x040ff000000018ff */
        /* <DEDUP_REMOVED lines=8> */
[C---:B-----5:R-:W-:Y:S08]  /*12010*/  HMMA.16816.F32 R68, R168.reuse, R204, RZ ;  /* 0x000000cca844723c */ /* 0x060ff000000018ff */
[C---:B------:R-:W-:Y:S01]  /*12020*/  HMMA.16816.F32 R72, R168.reuse, R206, RZ ;  /* 0x000000cea848723c */ /* 0x040fe200000018ff */
[----:B------:R-:W-:Y:S07]  /*12030*/  LDSM.16.M88.4 R204, [R164+0x5800] ;  /* 0x00580000a4cc783b */ /* 0x000fee0000000200 */
[C---:B------:R-:W-:Y:S08]  /*12040*/  HMMA.16816.F32 R76, R168.reuse, R208, RZ ;  /* 0x000000d0a84c723c */ /* 0x040ff000000018ff */
[C---:B------:R-:W-:Y:S01]  /*12050*/  HMMA.16816.F32 R80, R168.reuse, R210, RZ ;  /* 0x000000d2a850723c */ /* 0x040fe200000018ff */
[----:B------:R-:W-:Y:S07]  /*12060*/  LDSM.16.M88.4 R208, [R2+0x9800] ;  /* 0x0098000002d0783b */ /* 0x000fee0000000200 */
[C---:B------:R-:W-:Y:S01]  /*12070*/  HMMA.16816.F32 R84, R168.reuse, R172, RZ ;  /* 0x000000aca854723c */ /* 0x040fe200000018ff */
[C---:B------:R-:W-:Y:S01]  /*12080*/  IADD3 R172, PT, PT, R0.reuse, R231, RZ ;  /* 0x000000e700ac7210 */ /* 0x040fe20007ffe0ff */
[----:B------:R-:W-:Y:S04]  /*12090*/  IMAD.IADD R0, R0, 0x1, R167 ;  /* 0x0000000100007824 */ /* 0x000fe800078e02a7 */
[C---:B------:R-:W-:Y:S02]  /*120a0*/  IMAD.IADD R212, R231.reuse, 0x1, R0 ;  /* 0x00000001e7d47824 */ /* 0x040fe400078e0200 */
[C---:B------:R-:W-:Y:S01]  /*120b0*/  HMMA.16816.F32 R88, R168.reuse, R174, RZ ;  /* 0x000000aea858723c */ /* 0x040fe200000018ff */
[----:B------:R-:W-:Y:S05]  /*120c0*/  LDSM.16.M88.4 R172, [R172] ;  /* 0x00000000acac783b */ /* 0x000fea0000000200 */
[----:B------:R-:W-:Y:S02]  /*120d0*/  LDSM.16.M88.4 R212, [R212] ;  /* 0x00000000d4d4783b */ /* 0x000fe40000000200 */
[C---:B---3--:R-:W-:Y:S08]  /*120e0*/  HMMA.16816.F32 R92, R168.reuse, R176, RZ ;  /* 0x000000b0a85c723c */ /* 0x048ff000000018ff */
[C---:B------:R-:W-:Y:S01]  /*120f0*/  HMMA.16816.F32 R96, R168.reuse, R178, RZ ;  /* 0x000000b2a860723c */ /* 0x040fe200000018ff */
[----:B------:R-:W1:Y:S07]  /*12100*/  LDSM.16.M88.4 R176, [R164+0x2000] ;  /* 0x00200000a4b0783b */ /* 0x000e6e0000000200 */
[C---:B------:R-:W-:Y:S08]  /*12110*/  HMMA.16816.F32 R100, R168.reuse, R104, RZ ;  /* 0x00000068a864723c */ /* 0x040ff000000018ff */
[C---:B------:R-:W-:Y:S08]  /*12120*/  HMMA.16816.F32 R104, R168.reuse, R106, RZ ;  /* 0x0000006aa868723c */ /* 0x040ff000000018ff */
[C---:B------:R-:W-:Y:S08]  /*12130*/  HMMA.16816.F32 R108, R168.reuse, R112, RZ ;  /* 0x00000070a86c723c */ /* 0x040ff000000018ff */
[C---:B------:R-:W-:Y:S08]  /*12140*/  HMMA.16816.F32 R112, R168.reuse, R114, RZ ;  /* 0x00000072a870723c */ /* 0x040ff000000018ff */
[C---:B----4-:R-:W-:Y:S08]  /*12150*/  HMMA.16816.F32 R116, R168.reuse, R120, RZ ;  /* 0x00000078a874723c */ /* 0x050ff000000018ff */
[C---:B------:R-:W-:Y:S08]  /*12160*/  HMMA.16816.F32 R120, R168.reuse, R122, RZ ;  /* 0x0000007aa878723c */ /* 0x040ff000000018ff */
[C---:B------:R-:W-:Y:S08]  /*12170*/  HMMA.16816.F32 R124, R168.reuse, R128, RZ ;  /* 0x00000080a87c723c */ /* 0x040ff000000018ff */
[----:B------:R-:W-:Y:S01]  /*12180*/  HMMA.16816.F32 R128, R168, R130, RZ ;  /* 0x00000082a880723c */ /* 0x000fe200000018ff */
[----:B------:R-:W2:Y:S07]  /*12190*/  LDSM.16.M88.4 R168, [R164+0x6000] ;  /* 0x00600000a4a8783b */ /* 0x000eae0000000200 */
[C---:B-1----:R-:W-:Y:S08]  /*121a0*/  HMMA.16816.F32 R4, R172.reuse, R176, R4 ;  /* 0x000000b0ac04723c */ /* 0x042ff00000001804 */
[C---:B------:R-:W-:Y:S01]  /*121b0*/  HMMA.16816.F32 R8, R172.reuse, R178, R8 ;  /* 0x000000b2ac08723c */ /* 0x040fe20000001808 */
[----:B------:R-:W1:Y:S07]  /*121c0*/  LDSM.16.M88.4 R176, [R164+0x6800] ;  /* 0x00680000a4b0783b */ /* 0x000e6e0000000200 */
[C---:B------:R-:W-:Y:S08]  /*121d0*/  HMMA.16816.F32 R12, R172.reuse, R180, R12 ;  /* 0x000000b4ac0c723c */ /* 0x040ff0000000180c */
[C---:B------:R-:W-:Y:S01]  /*121e0*/  HMMA.16816.F32 R16, R172.reuse, R182, R16 ;  /* 0x000000b6ac10723c */ /* 0x040fe20000001810 */
[----:B------:R-:W3:Y:S07]  /*121f0*/  LDSM.16.M88.4 R180, [R164+0x7000] ;  /* 0x00700000a4b4783b */ /* 0x000eee0000000200 */
[C---:B------:R-:W-:Y:S08]  /*12200*/  HMMA.16816.F32 R20, R172.reuse, R184, R20 ;  /* 0x000000b8ac14723c */ /* 0x040ff00000001814 */
[C---:B------:R-:W-:Y:S01]  /*12210*/  HMMA.16816.F32 R24, R172.reuse, R186, R24 ;  /* 0x000000baac18723c */ /* 0x040fe20000001818 */
[----:B------:R-:W4:Y:S07]  /*12220*/  LDSM.16.M88.4 R184, [R164+0x7800] ;  /* 0x00780000a4b8783b */ /* 0x000f2e0000000200 */
[C---:B------:R-:W-:Y:S08]  /*12230*/  HMMA.16816.F32 R28, R172.reuse, R188, R28 ;  /* 0x000000bcac1c723c */ /* 0x040ff0000000181c */
[C---:B------:R-:W-:Y:S01]  /*12240*/  HMMA.16816.F32 R32, R172.reuse, R190, R32 ;  /* 0x000000beac20723c */ /* 0x040fe20000001820 */
[----:B------:R-:W-:Y:S07]  /*12250*/  LDSM.16.M88.4 R188, [R164+0x9000] ;  /* 0x00900000a4bc783b */ /* 0x000fee0000000200 */
[C---:B------:R-:W-:Y:S08]  /*12260*/  HMMA.16816.F32 R36, R172.reuse, R192, R36 ;  /* 0x000000c0ac24723c */ /* 0x040ff00000001824 */
[C---:B------:R-:W-:Y:S01]  /*12270*/  HMMA.16816.F32 R40, R172.reuse, R194, R40 ;  /* 0x000000c2ac28723c */ /* 0x040fe20000001828 */
[----:B------:R-:W-:Y:S07]  /*12280*/  LDSM.16.M88.4 R192, [R164+0x9800] ;  /* 0x00980000a4c0783b */ /* 0x000fee0000000200 */
[C---:B------:R-:W-:Y:S08]  /*12290*/  HMMA.16816.F32 R44, R172.reuse, R196, R44 ;  /* 0x000000c4ac2c723c */ /* 0x040ff0000000182c */
[C---:B------:R-:W-:Y:S01]  /*122a0*/  HMMA.16816.F32 R48, R172.reuse, R198, R48 ;  /* 0x000000c6ac30723c */ /* 0x040fe20000001830 */
[----:B------:R5:W-:Y:S07]  /*122b0*/  LDSM.16.M88.4 R196, [R0] ;  /* 0x0000000000c4783b */ /* 0x000bee0000000200 */
[C---:B------:R-:W-:Y:S08]  /*122c0*/  HMMA.16816.F32 R52, R172.reuse, R200, R52 ;  /* 0x000000c8ac34723c */ /* 0x040ff00000001834 */
[C---:B------:R-:W-:Y:S01]  /*122d0*/  HMMA.16816.F32 R56, R172.reuse, R202, R56 ;  /* 0x000000caac38723c */ /* 0x040fe20000001838 */
[----:B------:R-:W-:Y:S07]  /*122e0*/  LDSM.16.M88.4 R200, [R2+0x2000] ;  /* 0x0020000002c8783b */ /* 0x000fee0000000200 */
[C---:B------:R-:W-:Y:S03]  /*122f0*/  HMMA.16816.F32 R60, R172.reuse, R204, R60 ;  /* 0x000000ccac3c723c */ /* 0x040fe6000000183c */
[----:B-----5:R-:W-:Y:S05]  /*12300*/  IADD3 R0, PT, PT, R231, R2, RZ ;  /* 0x00000002e7007210 */ /* 0x020fea0007ffe0ff */
[C---:B------:R-:W-:Y:S01]  /*12310*/  HMMA.16816.F32 R64, R172.reuse, R206, R64 ;  /* 0x000000ceac40723c */ /* 0x040fe20000001840 */
[----:B------:R-:W-:Y:S05]  /*12320*/  LDSM.16.M88.4 R204, [R2+0x4000] ;  /* 0x0040000002cc783b */ /* 0x000fea0000000200 */
[----:B------:R-:W-:Y:S02]  /*12330*/  LDSM.16.M88.4 R216, [R0+0x2000] ;  /* 0x0020000000d8783b */ /* 0x000fe40000000200 */
[C---:B--2---:R-:W-:Y:S03]  /*12340*/  HMMA.16816.F32 R68, R172.reuse, R168, R68 ;  /* 0x000000a8ac44723c */ /* 0x044fe60000001844 */
[----:B------:R-:W-:Y:S05]  /*12350*/  LDSM.16.M88.4 R220, [R0+0x9000] ;  /* 0x0090000000dc783b */ /* 0x000fea0000000200 */
[C---:B------:R-:W-:Y:S01]  /*12360*/  HMMA.16816.F32 R72, R172.reuse, R170, R72 ;  /* 0x000000aaac48723c */ /* 0x040fe20000001848 */
[----:B------:R-:W2:Y:S07]  /*12370*/  LDSM.16.M88.4 R168, [R164+0x8000] ;  /* 0x00800000a4a8783b */ /* 0x000eae0000000200 */
[C---:B-1----:R-:W-:Y:S08]  /*12380*/  HMMA.16816.F32 R76, R172.reuse, R176, R76 ;  /* 0x000000b0ac4c723c */ /* 0x042ff0000000184c */
[C---:B------:R-:W-:Y:S01]  /*12390*/  HMMA.16816.F32 R80, R172.reuse, R178, R80 ;  /* 0x000000b2ac50723c */ /* 0x040fe20000001850 */
[----:B------:R-:W1:Y:S07]  /*123a0*/  LDSM.16.M88.4 R176, [R164+0x8800] ;  /* 0x00880000a4b0783b */ /* 0x000e6e0000000200 */
[C---:B---3--:R-:W-:Y:S08]  /*123b0*/  HMMA.16816.F32 R84, R172.reuse, R180, R84 ;  /* 0x000000b4ac54723c */ /* 0x048ff00000001854 */
[C---:B------:R-:W-:Y:S01]  /*123c0*/  HMMA.16816.F32 R88, R172.reuse, R182, R88 ;  /* 0x000000b6ac58723c */ /* 0x040fe20000001858 */
[----:B------:R-:W3:Y:S07]  /*123d0*/  LDSM.16.M88.4 R180, [R2+0x2800] ;  /* 0x0028000002b4783b */ /* 0x000eee0000000200 */
[C---:B----4-:R-:W-:Y:S08]  /*123e0*/  HMMA.16816.F32 R92, R172.reuse, R184, R92 ;  /* 0x000000b8ac5c723c */ /* 0x050ff0000000185c */
[C---:B------:R-:W-:Y:S01]  /*123f0*/  HMMA.16816.F32 R96, R172.reuse, R186, R96 ;  /* 0x000000baac60723c */ /* 0x040fe20000001860 */
[----:B------:R-:W4:Y:S07]  /*12400*/  LDSM.16.M88.4 R184, [R2+0x3000] ;  /* 0x0030000002b8783b */ /* 0x000f2e0000000200 */
[C---:B--2---:R-:W-:Y:S08]  /*12410*/  HMMA.16816.F32 R100, R172.reuse, R168, R100 ;  /* 0x000000a8ac64723c */ /* 0x044ff00000001864 */
[C---:B------:R-:W-:Y:S01]  /*12420*/  HMMA.16816.F32 R104, R172.reuse, R170, R104 ;  /* 0x000000aaac68723c */ /* 0x040fe20000001868 */
[----:B------:R-:W2:Y:S07]  /*12430*/  LDSM.16.M88.4 R168, [R2+0x3800] ;  /* 0x0038000002a8783b */ /* 0x000eae0000000200 */
[C---:B-1----:R-:W-:Y:S08]  /*12440*/  HMMA.16816.F32 R108, R172.reuse, R176, R108 ;  /* 0x000000b0ac6c723c */ /* 0x042ff0000000186c */
[C---:B------:R-:W-:Y:S01]  /*12450*/  HMMA.16816.F32 R112, R172.reuse, R178, R112 ;  /* 0x000000b2ac70723c */ /* 0x040fe20000001870 */
[----:B------:R-:W-:Y:S07]  /*12460*/  LDSM.16.M88.4 R176, [R2+0x5000] ;  /* 0x0050000002b0783b */ /* 0x000fee0000000200 */
[C---:B------:R-:W-:Y:S08]  /*12470*/  HMMA.16816.F32 R116, R172.reuse, R188, R116 ;  /* 0x000000bcac74723c */ /* 0x040ff00000001874 */
[C---:B------:R-:W-:Y:S01]  /*12480*/  HMMA.16816.F32 R120, R172.reuse, R190, R120 ;  /* 0x000000beac78723c */ /* 0x040fe20000001878 */
[----:B------:R-:W-:Y:S07]  /*12490*/  LDSM.16.M88.4 R188, [R2+0x7000] ;  /* 0x0070000002bc783b */ /* 0x000fee0000000200 */
[C---:B------:R-:W-:Y:S08]  /*124a0*/  HMMA.16816.F32 R124, R172.reuse, R192, R124 ;  /* 0x000000c0ac7c723c */ /* 0x040ff0000000187c */
[----:B------:R-:W-:Y:S01]  /*124b0*/  HMMA.16816.F32 R128, R172, R194, R128 ;  /* 0x000000c2ac80723c */ /* 0x000fe20000001880 */
[----:B------:R-:W1:Y:S05]  /*124c0*/  LDSM.16.M88.4 R172, [R2+0x4800] ;  /* 0x0048000002ac783b */ /* 0x000e6a0000000200 */
[----:B------:R-:W-:Y:S02]  /*124d0*/  LDSM.16.M88.4 R192, [R2+0x7800] ;  /* 0x0078000002c0783b */ /* 0x000fe40000000200 */
[C---:B------:R-:W-:Y:S08]  /*124e0*/  HMMA.16816.F32 R4, R196.reuse, R200, R4 ;  /* 0x000000c8c404723c */ /* 0x040ff00000001804 */
[C---:B------:R-:W-:Y:S01]  /*124f0*/  HMMA.16816.F32 R8, R196.reuse, R202, R8 ;  /* 0x000000cac408723c */ /* 0x040fe20000001808 */
[----:B------:R-:W-:Y:S07]  /*12500*/  LDSM.16.M88.4 R200, [R2+0x8800] ;  /* 0x0088000002c8783b */ /* 0x000fee0000000200 */
[C---:B---3--:R-:W-:Y:S08]  /*12510*/  HMMA.16816.F32 R12, R196.reuse, R180, R12 ;  /* 0x000000b4c40c723c */ /* 0x048ff0000000180c */
[C---:B------:R-:W-:Y:S01]  /*12520*/  HMMA.16816.F32 R16, R196.reuse, R182, R16 ;  /* 0x000000b6c410723c */ /* 0x040fe20000001810 */
[----:B------:R-:W-:Y:S07]  /*12530*/  LDSM.16.M88.4 R180, [R2+0x6000] ;  /* 0x0060000002b4783b */ /* 0x000fee0000000200 */
[C---:B----4-:R-:W-:Y:S08]  /*12540*/  HMMA.16816.F32 R20, R196.reuse, R184, R20 ;  /* 0x000000b8c414723c */ /* 0x050ff00000001814 */
[C---:B------:R-:W-:Y:S01]  /*12550*/  HMMA.16816.F32 R24, R196.reuse, R186, R24 ;  /* 0x000000bac418723c */ /* 0x040fe20000001818 */
[----:B------:R-:W-:Y:S07]  /*12560*/  LDSM.16.M88.4 R184, [R2+0x6800] ;  /* 0x0068000002b8783b */ /* 0x000fee0000000200 */
[C---:B--2---:R-:W-:Y:S08]  /*12570*/  HMMA.16816.F32 R28, R196.reuse, R168, R28 ;  /* 0x000000a8c41c723c */ /* 0x044ff0000000181c */
[C---:B------:R-:W-:Y:S01]  /*12580*/  HMMA.16816.F32 R32, R196.reuse, R170, R32 ;  /* 0x000000aac420723c */ /* 0x040fe20000001820 */
[----:B------:R-:W2:Y:S07]  /*12590*/  LDSM.16.M88.4 R168, [R2+0x5800] ;  /* 0x0058000002a8783b */ /* 0x000eae0000000200 */
[C---:B------:R-:W-:Y:S08]  /*125a0*/  HMMA.16816.F32 R36, R196.reuse, R204, R36 ;  /* 0x000000ccc424723c */ /* 0x040ff00000001824 */
[C---:B------:R-:W-:Y:S01]  /*125b0*/  HMMA.16816.F32 R40, R196.reuse, R206, R40 ;  /* 0x000000cec428723c */ /* 0x040fe20000001828 */
[----:B------:R-:W-:Y:S07]  /*125c0*/  LDSM.16.M88.4 R204, [R2+0x9000] ;  /* 0x0090000002cc783b */ /* 0x000fee0000000200 */
[C---:B-1----:R-:W-:Y:S08]  /*125d0*/  HMMA.16816.F32 R44, R196.reuse, R172, R44 ;  /* 0x000000acc42c723c */ /* 0x042ff0000000182c */
[C---:B------:R-:W-:Y:S01]  /*125e0*/  HMMA.16816.F32 R48, R196.reuse, R174, R48 ;  /* 0x000000aec430723c */ /* 0x040fe20000001830 */
[----:B------:R-:W1:Y:S07]  /*125f0*/  LDSM.16.M88.4 R172, [R2+0x8000] ;  /* 0x0080000002ac783b */ /* 0x000e6e0000000200 */
[C---:B------:R-:W-:Y:S08]  /*12600*/  HMMA.16816.F32 R52, R196.reuse, R176, R52 ;  /* 0x000000b0c434723c */ /* 0x040ff00000001834 */
        /* <DEDUP_REMOVED lines=23> */
[C---:B------:R-:W-:Y:S08]  /*12780*/  HMMA.16816.F32 R116, R196.reuse, R204, R116 ;  /* 0x000000ccc474723c */ /* 0x040ff00000001874 */
[C---:B------:R-:W-:Y:S01]  /*12790*/  HMMA.16816.F32 R120, R196.reuse, R206, R120 ;  /* 0x000000cec478723c */ /* 0x040fe20000001878 */
[----:B------:R-:W-:Y:S07]  /*127a0*/  LDSM.16.M88.4 R204, [R0+0x7800] ;  /* 0x0078000000cc783b */ /* 0x000fee0000000200 */
[C---:B------:R-:W-:Y:S08]  /*127b0*/  HMMA.16816.F32 R124, R196.reuse, R208, R124 ;  /* 0x000000d0c47c723c */ /* 0x040ff0000000187c */
[----:B------:R-:W-:Y:S01]  /*127c0*/  HMMA.16816.F32 R128, R196, R210, R128 ;  /* 0x000000d2c480723c */ /* 0x000fe20000001880 */
[----:B------:R-:W3:Y:S05]  /*127d0*/  LDSM.16.M88.4 R196, [R0+0x6000] ;  /* 0x0060000000c4783b */ /* 0x000eea0000000200 */
[----:B------:R-:W-:Y:S02]  /*127e0*/  LDSM.16.M88.4 R208, [R0+0x8000] ;  /* 0x0080000000d0783b */ /* 0x000fe40000000200 */
        /* <DEDUP_REMOVED lines=8> */
[----:B------:R-:W4:Y:S01]  /*12870*/  LDSM.16.M88.4 R176, [R0+0x9800] ;  /* 0x0098000000b0783b */ /* 0x000f220000000200 */
[----:B------:R-:W-:Y:S04]  /*12880*/  DEPBAR.LE SB0, 0x0 ;  /* 0x000080000000791a */ /* 0x000fe80000000000 */
[----:B------:R-:W-:Y:S02]  /*12890*/  BAR.SYNC.DEFER_BLOCKING 0x0 ;  /* 0x0000000000007b1d */ /* 0x000fe40000010000 */
[C---:B-1----:R-:W-:Y:S08]  /*128a0*/  HMMA.16816.F32 R28, R212.reuse, R172, R28 ;  /* 0x000000acd41c723c */ /* 0x042ff0000000181c */
        /* <DEDUP_REMOVED lines=9> */
[C---:B---3--:R-:W-:Y:S08]  /*12940*/  HMMA.16816.F32 R68, R212.reuse, R196, R68 ;  /* 0x000000c4d444723c */ /* 0x048ff00000001844 */
[C---:B------:R-:W-:Y:S08]  /*12950*/  HMMA.16816.F32 R72, R212.reuse, R198, R72 ;  /* 0x000000c6d448723c */ /* 0x040ff00000001848 */
[C---:B--2---:R-:W-:Y:S08]  /*12960*/  HMMA.16816.F32 R76, R212.reuse, R168, R76 ;  /* 0x000000a8d44c723c */ /* 0x044ff0000000184c */
        /* <DEDUP_REMOVED lines=11> */
[C---:B----4-:R-:W-:Y:S08]  /*12a20*/  HMMA.16816.F32 R124, R212.reuse, R176, R124 ;  /* 0x000000b0d47c723c */ /* 0x050ff0000000187c */
[----:B------:R-:W-:Y:S01]  /*12a30*/  HMMA.16816.F32 R128, R212, R178, R128 ;  /* 0x000000b2d480723c */ /* 0x000fe20000001880 */
[----:B------:R-:W-:Y:S08]  /*12a40*/  @!UPT UIADD3 URZ, UPT, UPT, URZ, URZ, URZ ;  /* 0x000000fffffff290 */ /* 0x000ff0000fffe0ff */
[----:B------:R-:W-:Y:S11]  /*12a50*/  @!P4 BRA `(.L_x_614) ;  /* 0x0000000c0060c947 */ /* 0x000ff60003800000 */
[----:B------:R-:W1:Y:S08]  /*12a60*/  LDC.64 R166, c[0x0][0x4e0] ;  /* 0x00013800ffa67b82 */ /* 0x000e700000000a00 */
[----:B------:R-:W2:Y:S01]  /*12a70*/  LDC R169, c[0x0][0x3bc] ;  /* 0x0000ef00ffa97b82 */ /* 0x000ea20000000800 */
[----:B-1----:R-:W-:Y:S04]  /*12a80*/  ISETP.NE.U32.AND P3, PT, R166, RZ, PT ;  /* 0x000000ffa600720c */ /* 0x002fe80003f65070 */
[----:B------:R-:W-:Y:S11]  /*12a90*/  ISETP.NE.AND.EX P3, PT, R167, RZ, PT, P3 ;  /* 0x000000ffa700720c */ /* 0x000ff60003f65330 */
[----:B------:R-:W-:Y:S02]  /*12aa0*/  @!UPT UIADD3 URZ, UPT, UPT, URZ, URZ, URZ ;  /* 0x000000fffffff290 */ /* 0x000fe4000fffe0ff */
[----:B------:R-:W1:Y:S01]  /*12ab0*/  @!P3 LDC R166, c[0x0][0x3b8] ;  /* 0x0000ee00ffa6bb82 */ /* 0x000e620000000800 */
[----:B------:R-:W-:Y:S05]  /*12ac0*/  @!P3 IMAD.MOV.U32 R2, RZ, RZ, RZ ;  /* 0x000000ffff02b224 */ /* 0x000fea00078e00ff */
[----:B------:R-:W-:Y:S01]  /*12ad0*/  @!P3 IADD3 R2, P4, PT, RZ, -R2, RZ ;  /* 0x80000002ff02b210 */ /* 0x000fe20007f9e0ff */
[----:B-1----:R-:W-:Y:S04]  /*12ae0*/  @!P3 IMAD.SHL.U32 R0, R166, 0x100, RZ ;  /* 0x00000100a600b824 */ /* 0x002fe800078e00ff */
[----:B------:R-:W-:Y:S05]  /*12af0*/  @!P3 IMAD.X R0, RZ, RZ, ~R0, P4 ;  /* 0x000000ffff00b224 */ /* 0x000fea00020e0e00 */
[----:B------:R-:W-:Y:S04]  /*12b00*/  @!P3 SHF.R.S64 R167, R2, 0x1f, R0 ;  /* 0x0000001f02a7b819 */ /* 0x000fe80000001000 */
[----:B------:R-:W-:Y:S04]  /*12b10*/  @!P3 IADD3 R232, P4, PT, R167, R232, RZ ;  /* 0x000000e8a7e8b210 */ /* 0x000fe80007f9e0ff */
[----:B------:R-:W-:Y:S01]  /*12b20*/  @!P3 LEA.HI.X.SX32 R233, R0, R233, 0x1, P4 ;  /* 0x000000e900e9b211 */ /* 0x000fe200020f0eff */
[----:B--2---:R-:W-:Y:S08]  /*12b30*/  @!P3 BRA `(.L_x_615) ;  /* 0x0000000000f8b947 */ /* 0x004ff00003800000 */
[----:B------:R-:W-:Y:S01]  /*12b40*/  VIADD R177, R238, 0xfffffe00 ;  /* 0xfffffe00eeb17836 */ /* 0x000fe20000000000 */
[----:B------:R-:W1:Y:S04]  /*12b50*/  LDC R0, c[0x0][0x4f0] ;  /* 0x00013c00ff007b82 */ /* 0x000e680000000800 */
[----:B------:R-:W-:Y:S02]  /*12b60*/  IABS R173, R177 ;  /* 0x000000b100ad7213 */ /* 0x000fe40000000000 */
[-C--:B-1----:R-:W-:Y:S02]  /*12b70*/  IABS R164, R0.reuse ;  /* 0x0000000000a47213 */ /* 0x082fe40000000000 */
[----:B------:R-:W-:Y:S02]  /*12b80*/  LOP3.LUT R177, R177, R0, RZ, 0x3c, !PT ;  /* 0x00000000b1b17212 */ /* 0x000fe400078e3cff */
[----:B------:R-:W1:Y:S10]  /*12b90*/  I2F.RP R166, R164 ;  /* 0x000000a400a67306 */ /* 0x000e740000209400 */
[----:B-1----:R-:W1:Y:S02]  /*12ba0*/  MUFU.RCP R2, R166 ;  /* 0x000000a600027308 */ /* 0x002e640000001000 */
[----:B-1----:R-:W-:Y:S08]  /*12bb0*/  VIADD R170, R2, 0xffffffe ;  /* 0x0ffffffe02aa7836 */ /* 0x002ff00000000000 */
[----:B------:R-:W1:Y:S02]  /*12bc0*/  F2I.FTZ.U32.TRUNC.NTZ R171, R170 ;  /* 0x000000aa00ab7305 */ /* 0x000e64000021f000 */
[--C-:B-1----:R-:W-:Y:S02]  /*12bd0*/  IMAD.MOV R167, RZ, RZ, -R171.reuse ;  /* 0x000000ffffa77224 */ /* 0x102fe400078e0aab */
[----:B------:R-:W-:Y:S02]  /*12be0*/  IMAD.MOV.U32 R170, RZ, RZ, RZ ;  /* 0x000000ffffaa7224 */ /* 0x000fe400078e00ff */
[----:B------:R-:W-:Y:S01]  /*12bf0*/  IMAD R2, R167, R164, RZ ;  /* 0x000000a4a7027224 */ /* 0x000fe200078e02ff */
[----:B------:R-:W-:Y:S03]  /*12c00*/  IADD3 R167, PT, PT, R238, -0x100, RZ ;  /* 0xffffff00eea77810 */ /* 0x000fe60007ffe0ff */
[----:B------:R-:W-:Y:S01]  /*12c10*/  IMAD.HI.U32 R2, R171, R2, R170 ;  /* 0x00000002ab027227 */ /* 0x000fe200078e00aa */
[----:B------:R-:W-:Y:S02]  /*12c20*/  IABS R175, R167 ;  /* 0x000000a700af7213 */ /* 0x000fe40000000000 */
[----:B------:R-:W-:Y:S03]  /*12c30*/  LOP3.LUT R167, R167, R0, RZ, 0x3c, !PT ;  /* 0x00000000a7a77212 */ /* 0x000fe600078e3cff */
[C---:B------:R-:W-:Y:S04]  /*12c40*/  IMAD.HI.U32 R166, R2.reuse, R173, RZ ;  /* 0x000000ad02a67227 */ /* 0x040fe800078e00ff */
[----:B------:R-:W-:Y:S02]  /*12c50*/  IMAD.MOV R171, RZ, RZ, -R166 ;  /* 0x000000ffffab7224 */ /* 0x000fe400078e0aa6 */
[----:B------:R-:W-:Y:S04]  /*12c60*/  IMAD.HI.U32 R2, R2, R175, RZ ;  /* 0x000000af02027227 */ /* 0x000fe800078e00ff */
[----:B------:R-:W-:Y:S01]  /*12c70*/  IMAD R173, R164, R171, R173 ;  /* 0x000000aba4ad7224 */ /* 0x000fe200078e02ad */
[----:B------:R-:W-:Y:S04]  /*12c80*/  IADD3 R168, PT, PT, -R2, RZ, RZ ;  /* 0x000000ff02a87210 */ /* 0x000fe80007ffe1ff */
[C---:B------:R-:W-:Y:S01]  /*12c90*/  ISETP.GT.U32.AND P4, PT, R164.reuse, R173, PT ;  /* 0x000000ada400720c */ /* 0x040fe20003f84070 */
[C---:B------:R-:W-:Y:S05]  /*12ca0*/  IMAD R175, R164.reuse, R168, R175 ;  /* 0x000000a8a4af7224 */ /* 0x040fea00078e02af */
[----:B------:R-:W-:Y:S07]  /*12cb0*/  ISETP.GT.U32.AND P5, PT, R164, R175, PT ;  /* 0x000000afa400720c */ /* 0x000fee0003fa4070 */
[----:B------:R-:W-:Y:S01]  /*12cc0*/  @!P4 IADD3 R166, PT, PT, R166, 0x1, RZ ;  /* 0x00000001a6a6c810 */ /* 0x000fe20007ffe0ff */
[--C-:B------:R-:W-:Y:S05]  /*12cd0*/  @!P4 IMAD.IADD R173, R173, 0x1, -R164.reuse ;  /* 0x00000001adadc824 */ /* 0x100fea00078e0aa4 */
[----:B------:R-:W-:Y:S01]  /*12ce0*/  ISETP.GE.U32.AND P6, PT, R173, R164, PT ;  /* 0x000000a4ad00720c */ /* 0x000fe20003fc6070 */
[----:B------:R-:W-:Y:S01]  /*12cf0*/  @!P5 IMAD.IADD R175, R175, 0x1, -R164 ;  /* 0x00000001afafd824 */ /* 0x000fe200078e0aa4 */
[----:B------:R-:W-:Y:S01]  /*12d00*/  LOP3.LUT R173, RZ, R0, RZ, 0x33, !PT ;  /* 0x00000000ffad7212 */ /* 0x000fe200078e33ff */
[----:B------:R-:W-:Y:S01]  /*12d10*/  @!P5 VIADD R2, R2, 0x1 ;  /* 0x000000010202d836 */ /* 0x000fe20000000000 */
[----:B------:R-:W-:Y:S02]  /*12d20*/  ISETP.GE.AND P5, PT, R177, RZ, PT ;  /* 0x000000ffb100720c */ /* 0x000fe40003fa6270 */
[----:B------:R-:W-:Y:S07]  /*12d30*/  ISETP.GE.U32.AND P4, PT, R175, R164, PT ;  /* 0x000000a4af00720c */ /* 0x000fee0003f86070 */
[----:B------:R-:W-:Y:S01]  /*12d40*/  @P6 VIADD R166, R166, 0x1 ;  /* 0x00000001a6a66836 */ /* 0x000fe20000000000 */
[----:B------:R-:W-:Y:S03]  /*12d50*/  ISETP.GE.AND P6, PT, R167, RZ, PT ;  /* 0x000000ffa700720c */ /* 0x000fe60003fc6270 */
[----:B------:R-:W-:Y:S02]  /*12d60*/  @!P5 IMAD.MOV R166, RZ, RZ, -R166 ;  /* 0x000000ffffa6d224 */ /* 0x000fe400078e0aa6 */
[----:B------:R-:W-:Y:S02]  /*12d70*/  @P4 IADD3 R2, PT, PT, R2, 0x1, RZ ;  /* 0x0000000102024810 */ /* 0x000fe40007ffe0ff */
[----:B------:R-:W-:Y:S04]  /*12d80*/  ISETP.NE.AND P4, PT, R0, RZ, PT ;  /* 0x000000ff0000720c */ /* 0x000fe80003f85270 */
[----:B------:R-:W-:Y:S02]  /*12d90*/  SEL R175, R173, R166, !P4 ;  /* 0x000000a6adaf7207 */ /* 0x000fe40006000000 */
[----:B------:R-:W-:Y:S01]  /*12da0*/  @!P6 IMAD.MOV R2, RZ, RZ, -R2 ;  /* 0x000000ffff02e224 */ /* 0x000fe200078e0a02 */
[----:B------:R-:W1:Y:S01]  /*12db0*/  LDC.64 R166, c[0x0][0x3b8] ;  /* 0x0000ee00ffa67b82 */ /* 0x000e620000000a00 */
[----:B------:R-:W-:Y:S03]  /*12dc0*/  LEA R178, P5, R175, R240, 0x2 ;  /* 0x000000f0afb27211 */ /* 0x000fe600078a10ff */
[----:B------:R-:W-:Y:S02]  /*12dd0*/  SEL R173, R173, R2, !P4 ;  /* 0x00000002adad7207 */ /* 0x000fe40006000000 */
[-C--:B------:R-:W-:Y:S02]  /*12de0*/  LEA.HI.X.SX32 R179, R175, R241.reuse, 0x2, P5 ;  /* 0x000000f1afb37211 */ /* 0x080fe400028f16ff */
[C---:B------:R-:W-:Y:S03]  /*12df0*/  LEA R176, P4, R173.reuse, R240, 0x2 ;  /* 0x000000f0adb07211 */ /* 0x040fe600078810ff */
[----:B------:R-:W2:Y:S01]  /*12e00*/  LDG.E R171, desc[UR16][R178.64] ;  /* 0x00000010b2ab7981 */ /* 0x000ea2000c1e1900 */
[C---:B------:R-:W-:Y:S02]  /*12e10*/  LEA.HI.X.SX32 R177, R173.reuse, R241, 0x2, P4 ;  /* 0x000000f1adb17211 */ /* 0x040fe400020f16ff */
[----:B------:R-:W-:Y:S03]  /*12e20*/  IADD3 R173, PT, PT, R173, -R175, RZ ;  /* 0x800000afadad7210 */ /* 0x000fe60007ffe0ff */
[----:B------:R-:W2:Y:S02]  /*12e30*/  LDG.E R2, desc[UR16][R176.64] ;  /* 0x00000010b0027981 */ /* 0x000ea4000c1e1900 */
[----:B------:R-:W-:Y:S05]  /*12e40*/  IMAD R173, R173, R0, -0x100 ;  /* 0xffffff00adad7424 */ /* 0x000fea00078e0200 */
[----:B------:R-:W-:Y:S05]  /*12e50*/  SHF.R.S32.HI R175, RZ, 0x1f, R173 ;  /* 0x0000001fffaf7819 */ /* 0x000fea00000114ad */
[-C--:B-1----:R-:W-:Y:S02]  /*12e60*/  IMAD R0, R175, R166.reuse, RZ ;  /* 0x000000a6af007224 */ /* 0x082fe400078e02ff */
[C---:B------:R-:W-:Y:S04]  /*12e70*/  IMAD.WIDE.U32 R174, R173.reuse, R166, RZ ;  /* 0x000000a6adae7225 */ /* 0x040fe800078e00ff */
[----:B------:R-:W-:Y:S04]  /*12e80*/  IMAD R0, R173, R167, R0 ;  /* 0x000000a7ad007224 */ /* 0x000fe800078e0200 */
[----:B------:R-:W-:Y:S02]  /*12e90*/  IMAD.IADD R175, R175, 0x1, R0 ;  /* 0x00000001afaf7824 */ /* 0x000fe400078e0200 */
[----:B--2---:R-:W-:Y:S04]  /*12ea0*/  IMAD.IADD R171, R171, 0x1, -R2 ;  /* 0x00000001abab7824 */ /* 0x004fe800078e0a02 */
[C---:B------:R-:W-:Y:S01]  /*12eb0*/  IMAD.WIDE.U32 R174, R171.reuse, UR6, R174 ;  /* 0x00000006abae7c25 */ /* 0x040fe2000f8e00ae */
[----:B------:R-:W-:Y:S02]  /*12ec0*/  SHF.R.S32.HI R2, RZ, 0x1f, R171 ;  /* 0x0000001fff027819 */ /* 0x000fe400000114ab */
[----:B------:R-:W-:Y:S03]  /*12ed0*/  LEA R232, P4, R174, R232, 0x1 ;  /* 0x000000e8aee87211 */ /* 0x000fe600078808ff */
[----:B------:R-:W-:Y:S04]  /*12ee0*/  IMAD R2, R2, UR6, RZ ;  /* 0x0000000602027c24 */ /* 0x000fe8000f8e02ff */
[----:B------:R-:W-:Y:S05]  /*12ef0*/  IMAD R2, R171, UR7, R2 ;  /* 0x00000007ab027c24 */ /* 0x000fea000f8e0202 */
[----:B------:R-:W-:Y:S04]  /*12f00*/  IADD3 R2, PT, PT, R175, R2, RZ ;  /* 0x00000002af027210 */ /* 0x000fe80007ffe0ff */
[----:B------:R-:W-:Y:S07]  /*12f10*/  LEA.HI.X R233, R174, R233, R2, 0x1, P4 ;  /* 0x000000e9aee97211 */ /* 0x000fee00020f0c02 */
.L_x_615:
[----:B------:R-:W-:Y:S01]  /*12f20*/  @!PT LDS RZ, [RZ] ;  /* 0x00000000fffff984 */ /* 0x000fe20000000800 */
[----:B------:R-:W-:Y:S01]  /*12f30*/  @!PT LDS RZ, [RZ] ;  /* 0x00000000fffff984 */ /* 0x000fe20000000800 */
[----:B------:R-:W-:Y:S01]  /*12f40*/  @!PT LDS RZ, [RZ] ;  /* 0x00000000fffff984 */ /* 0x000fe20000000800 */
[----:B------:R-:W-:Y:S01]  /*12f50*/  @!P2 LDGSTS.E.BYPASS.LTC128B.128 [R245+0x2000], desc[UR16][R232.64] ;  /* 0x02000000e8f5afae */ /* 0x000fe2000b981a10 */
[C---:B------:R-:W-:Y:S01]  /*12f60*/  LEA R170, P4, R166.reuse, R232, 0x5 ;  /* 0x000000e8a6aa7211 */ /* 0x040fe200078828ff */
[----:B------:R-:W-:Y:S02]  /*12f70*/  @!P1 IMAD R167, R169, 0x60, RZ ;  /* 0x00000060a9a79824 */ /* 0x000fe400078e02ff */
[----:B------:R1:W-:Y:S01]  /*12f80*/  @P2 STS.128 [R245+0x2000], RZ ;  /* 0x002000fff5002388 */ /* 0x0003e20000000c00 */
[C---:B------:R-:W-:Y:S01]  /*12f90*/  LEA.HI.X R171, R166.reuse, R233, R169, 0x5, P4 ;  /* 0x000000e9a6ab7211 */ /* 0x040fe200020f2ca9 */
[--C-:B------:R-:W-:Y:S01]  /*12fa0*/  @!P1 IMAD.MOV.U32 R194, RZ, RZ, R170.reuse ;  /* 0x000000ffffc29224 */ /* 0x100fe200078e00aa */
[CC--:B------:R-:W-:Y:S01]  /*12fb0*/  @!P1 LEA R180, P5, R166.reuse, R170.reuse, 0x5 ;  /* 0x000000aaa6b49211 */ /* 0x0c0fe200078a28ff */
[----:B------:R1:W-:Y:S01]  /*12fc0*/  @P1 STS.128 [R245+0x2800], RZ ;  /* 0x002800fff5001388 */ /* 0x0003e20000000c00 */
[CC--:B------:R-:W-:Y:S01]  /*12fd0*/  @!P1 LEA R188, P4, R166.reuse, R170.reuse, 0x6 ;  /* 0x000000aaa6bc9211 */ /* 0x0c0fe200078830ff */
[----:B------:R-:W-:Y:S01]  /*12fe0*/  @!P1 IMAD.MOV.U32 R197, RZ, RZ, R171 ;  /* 0x000000ffffc59224 */ /* 0x000fe200078e00ab */
[CCC-:B------:R-:W-:Y:S01]  /*12ff0*/  @!P1 LEA.HI.X R181, R166.reuse, R171.reuse, R169.reuse, 0x5, P5 ;  /* 0x000000aba6b59211 */ /* 0x1c0fe200028f2ca9 */
[----:B------:R-:W-:Y:S01]  /*13000*/  @!PT LDS RZ, [RZ] ;  /* 0x00000000fffff984 */ /* 0x000fe20000000800 */
[----:B------:R-:W-:Y:S01]  /*13010*/  @!PT LDS RZ, [RZ] ;  /* 0x00000000fffff984 */ /* 0x000fe20000000800 */
[----:B------:R-:W-:Y:S01]  /*13020*/  @!PT LDS RZ, [RZ] ;  /* 0x00000000fffff984 */ /* 0x000fe20000000800 */
[----:B------:R2:W-:Y:S01]  /*13030*/  @!P1 LDGSTS.E.BYPASS.LTC128B.128 [R245+0x2800], desc[UR16][R170.64] ;  /* 0x02800000aaf59fae */ /* 0x0005e2000b981a10 */
[CC--:B------:R-:W-:Y:S01]  /*13040*/  @!P1 LEA.HI.X R189, R166.reuse, R171.reuse, R169, 0x6, P4 ;  /* 0x000000aba6bd9211 */ /* 0x0c0fe200020f34a9 */
        /* <DEDUP_REMOVED lines=10> */
[-C--:B------:R-:W-:Y:S01]  /*130f0*/  @!P1 MOV R192, R170.reuse ;  /* 0x000000aa00c09202 */ /* 0x080fe20000000f00 */
[----:B------:R-:W-:Y:S01]  /*13100*/  @!P1 IMAD.MOV.U32 R172, RZ, RZ, R170 ;  /* 0x000000ffffac9224 */ /* 0x000fe200078e00aa */
[-C--:B------:R-:W-:Y:S01]  /*13110*/  @!P1 MOV R193, R171.reuse ;  /* 0x000000ab00c19202 */ /* 0x080fe20000000f00 */
[----:B------:R1:W-:Y:S01]  /*13120*/  @P1 STS.128 [R245+0x3800], RZ ;  /* 0x003800fff5001388 */ /* 0x0003e20000000c00 */
[CC--:B------:R-:W-:Y:S01]  /*13130*/  @!P1 LEA.HI.X R185, R166.reuse, R171.reuse, R169, 0x8, P2 ;  /* 0x000000aba6b99211 */ /* 0x0c0fe200010f44a9 */
[----:B------:R-:W-:Y:S01]  /*13140*/  @!P1 IMAD.MOV.U32 R191, RZ, RZ, R171 ;  /* 0x000000ffffbf9224 */ /* 0x000fe200078e00ab */
[----:B------:R-:W-:Y:S01]  /*13150*/  @!P1 MOV R195, R171 ;  /* 0x000000ab00c39202 */ /* 0x000fe20000000f00 */
[----:B------:R-:W-:Y:S01]  /*13160*/  @!PT LDS RZ, [RZ] ;  /* 0x00000000fffff984 */ /* 0x000fe20000000800 */
[----:B------:R-:W-:Y:S01]  /*13170*/  @!PT LDS RZ, [RZ] ;  /* 0x00000000fffff984 */ /* 0x000fe20000000800 */
[----:B------:R-:W-:Y:S01]  /*13180*/  @!PT LDS RZ, [RZ] ;  /* 0x00000000fffff984 */ /* 0x000fe20000000800 */
[----:B------:R1:W-:Y:S01]  /*13190*/  @!P1 LDGSTS.E.BYPASS.LTC128B.128 [R245+0x3800], desc[UR16][R188.64] ;  /* 0x03800000bcf59fae */ /* 0x0003e2000b981a10 */
[C---:B------:R-:W-:Y:S01]  /*131a0*/  @!P1 IMAD.WIDE.U32 R192, R166.reuse, 0x60, R192 ;  /* 0x00000060a6c09825 */ /* 0x040fe200078e00c0 */
[-C--:B------:R-:W-:Y:S02]  /*131b0*/  @!P1 MOV R196, R170.reuse ;  /* 0x000000aa00c49202 */ /* 0x080fe40000000f00 */
[----:B------:R1:W-:Y:S01]  /*131c0*/  @P1 STS.128 [R245+0x4000], RZ ;  /* 0x004000fff5001388 */ /* 0x0003e20000000c00 */
[-C--:B------:R-:W-:Y:S01]  /*131d0*/  @!P1 MOV R198, R170.reuse ;  /* 0x000000aa00c69202 */ /* 0x080fe20000000f00 */
[C---:B------:R-:W-:Y:S01]  /*131e0*/  @!P1 IMAD.WIDE.U32 R194, R166.reuse, 0xa0, R194 ;  /* 0x000000a0a6c29825 */ /* 0x040fe200078e00c2 */
[----:B------:R-:W-:Y:S02]  /*131f0*/  @!P1 IADD3 R193, PT, PT, R167, R193, RZ ;  /* 0x000000c1a7c19210 */ /* 0x000fe40007ffe0ff */
[-C--:B------:R-:W-:Y:S01]  /*13200*/  @!P1 MOV R199, R171.reuse ;  /* 0x000000ab00c79202 */ /* 0x080fe20000000f00 */
[C---:B------:R-:W-:Y:S01]  /*13210*/  @!P1 IMAD.WIDE.U32 R196, R166.reuse, 0xc0, R196 ;  /* 0x000000c0a6c49825 */ /* 0x040fe200078e00c4 */
[-C--:B------:R-:W-:Y:S01]  /*13220*/  @!P1 MOV R179, R171.reuse ;  /* 0x000000ab00b39202 */ /* 0x080fe20000000f00 */
[----:B------:R-:W-:Y:S01]  /*13230*/  @!PT LDS RZ, [RZ] ;  /* 0x00000000fffff984 */ /* 0x000fe20000000800 */
[----:B------:R-:W-:Y:S01]  /*13240*/  @!PT LDS RZ, [RZ] ;  /* 0x00000000fffff984 */ /* 0x000fe20000000800 */
[----:B------:R-:W-:Y:S01]  /*13250*/  @!PT LDS RZ, [RZ] ;  /* 0x00000000fffff984 */ /* 0x000fe20000000800 */
[----:B------:R1:W-:Y:S01]  /*13260*/  @!P1 LDGSTS.E.BYPASS.LTC128B.128 [R245+0x4000], desc[UR16][R192.64] ;  /* 0x04000000c0f59fae */ /* 0x0003e2000b981a10 */
[-C--:B------:R-:W-:Y:S01]  /*13270*/  @!P1 MOV R176, R170.reuse ;  /* 0x000000aa00b09202 */ /* 0x080fe20000000f00 */
[C---:B------:R-:W-:Y:S01]  /*13280*/  @!P1 IMAD.WIDE.U32 R198, R166.reuse, 0xe0, R198 ;  /* 0x000000e0a6c69825 */ /* 0x040fe200078e00c6 */
[-C--:B------:R-:W-:Y:S01]  /*13290*/  @!P1 MOV R174, R170.reuse ;  /* 0x000000aa00ae9202 */ /* 0x080fe20000000f00 */
[----:B------:R1:W-:Y:S01]  /*132a0*/  @P1 STS.128 [R245+0x4800], RZ ;  /* 0x004800fff5001388 */ /* 0x0003e20000000c00 */
        /* <DEDUP_REMOVED lines=8> */
[C---:B------:R-:W-:Y:S02]  /*13330*/  @!P1 IMAD.WIDE.U32 R174, R166.reuse, 0x160, R174 ;  /* 0x00000160a6ae9825 */ /* 0x040fe400078e00ae */
[----:B------:R1:W-:Y:S02]  /*13340*/  @P1 STS.128 [R245+0x5000], RZ ;  /* 0x005000fff5001388 */ /* 0x0003e40000000c00 */
[C---:B------:R-:W-:Y:S04]  /*13350*/  @!P1 IMAD.WIDE.U32 R172, R166.reuse, 0x180, R172 ;  /* 0x00000180a6ac9825 */ /* 0x040fe800078e00ac */
[C---:B--2---:R-:W-:Y:S04]  /*13360*/  @!P1 IMAD.WIDE.U32 R170, R166.reuse, 0x1a0, R170 ;  /* 0x000001a0a6aa9825 */ /* 0x044fe800078e00aa */
[C---:B------:R-:W-:Y:S04]  /*13370*/  @!P1 IMAD.WIDE.U32 R190, R166.reuse, 0x1c0, R190 ;  /* 0x000001c0a6be9825 */ /* 0x040fe800078e00be */
[----:B------:R-:W-:Y:S04]  /*13380*/  @!P1 IMAD.WIDE.U32 R178, R166, 0x120, R178 ;  /* 0x00000120a6b29825 */ /* 0x000fe800078e00b2 */
[C---:B------:R-:W-:Y:S02]  /*13390*/  @!P1 IMAD R166, R169.reuse, 0xa0, RZ ;  /* 0x000000a0a9a69824 */ /* 0x040fe400078e02ff */
[C---:B------:R-:W-:Y:S02]  /*133a0*/  @!P1 IMAD R164, R169.reuse, 0xc0, RZ ;  /* 0x000000c0a9a49824 */ /* 0x040fe400078e02ff */
[C---:B------:R-:W-:Y:S01]  /*133b0*/  @!P1 IMAD R2, R169.reuse, 0xe0, RZ ;  /* 0x000000e0a9029824 */ /* 0x040fe200078e02ff */
[----:B------:R-:W-:Y:S01]  /*133c0*/  @!P1 IADD3 R195, PT, PT, R166, R195, RZ ;  /* 0x000000c3a6c39210 */ /* 0x000fe20007ffe0ff */
[----:B------:R-:W-:Y:S02]  /*133d0*/  @!P1 IMAD.IADD R197, R164, 0x1, R197 ;  /* 0x00000001a4c59824 */ /* 0x000fe400078e02c5 */
[----:B------:R-:W-:Y:S01]  /*133e0*/  @!P1 IMAD.MOV.U32 R200, RZ, RZ, R178 ;  /* 0x000000ffffc89224 */ /* 0x000fe200078e00b2 */
[----:B------:R-:W-:Y:S01]  /*133f0*/  @!P1 IADD3 R199, PT, PT, R2, R199, RZ ;  /* 0x000000c702c79210 */ /* 0x000fe20007ffe0ff */
[----:B------:R-:W-:Y:S01]  /*13400*/  @!PT LDS RZ, [RZ] ;  /* 0x00000000fffff984 */ /* 0x000fe20000000800 */
[----:B------:R-:W-:Y:S01]  /*13410*/  @!PT LDS RZ, [RZ] ;  /* 0x00000000fffff984 */ /* 0x000fe20000000800 */
[----:B------:R-:W-:Y:S01]  /*13420*/  @!PT LDS RZ, [RZ] ;  /* 0x00000000fffff984 */ /* 0x000fe20000000800 */
[----:B------:R1:W-:Y:S01]  /*13430*/  @!P1 LDGSTS.E.BYPASS.LTC128B.128 [R245+0x5000], desc[UR16][R194.64] ;  /* 0x05000000c2f59fae */ /* 0x0003e2000b981a10 */
[C---:B------:R-:W-:Y:S02]  /*13440*/  @!P1 IMAD R0, R169.reuse, 0x120, RZ ;  /* 0x00000120a9009824 */ /* 0x040fe400078e02ff */
[C---:B------:R-:W-:Y:S01]  /*13450*/  @!P1 IMAD R183, R169.reuse, 0x140, RZ ;  /* 0x00000140a9b79824 */ /* 0x040fe200078e02ff */
[----:B------:R1:W-:Y:S01]  /*13460*/  @P1 STS.128 [R245+0x5800], RZ ;  /* 0x005800fff5001388 */ /* 0x0003e20000000c00 */
[C---:B---3--:R-:W-:Y:S01]  /*13470*/  @!P1 IMAD R181, R169.reuse, 0x160, RZ ;  /* 0x00000160a9b59824 */ /* 0x048fe200078e02ff */
[----:B------:R-:W-:Y:S01]  /*13480*/  @!P1 IADD3 R201, PT, PT, R0, R179, RZ ;  /* 0x000000b300c99210 */ /* 0x000fe20007ffe0ff */
[----:B------:R-:W-:Y:S01]  /*13490*/  @!P1 IMAD R179, R169, 0x180, RZ ;  /* 0x00000180a9b39824 */ /* 0x000fe200078e02ff */
[----:B------:R-:W-:Y:S01]  /*134a0*/  @!PT LDS RZ, [RZ] ;  /* 0x00000000fffff984 */ /* 0x000fe20000000800 */
[----:B------:R-:W-:Y:S01]  /*134b0*/  @!PT LDS RZ, [RZ] ;  /* 0x00000000fffff984 */ /* 0x000fe20000000800 */
[----:B------:R-:W-:Y:S01]  /*134c0*/  @!PT LDS RZ, [RZ] ;  /* 0x00000000fffff984 */ /* 0x000fe20000000800 */
[----:B------:R1:W-:Y:S01]  /*134d0*/  @!P1 LDGSTS.E.BYPASS.LTC128B.128 [R245+0x5800], desc[UR16][R196.64] ;  /* 0x05800000c4f59fae */ /* 0x0003e2000b981a10 */
[----:B------:R-:W-:Y:S01]  /*134e0*/  @!P1 IADD3 R177, PT, PT, R183, R177, RZ ;  /* 0x000000b1b7b19210 */ /* 0x000fe20007ffe0ff */
[----:B------:R-:W-:Y:S01]  /*134f0*/  @!P1 IMAD R167, R169, 0x1a0, RZ ;  /* 0x000001a0a9a79824 */ /* 0x000fe200078e02ff */
[----:B------:R-:W-:Y:S01]  /*13500*/  @!P1 IADD3 R175, PT, PT, R181, R175, RZ ;  /* 0x000000afb5af9210 */ /* 0x000fe20007ffe0ff */
[----:B------:R1:W-:Y:S01]  /*13510*/  @P1 STS.128 [R245+0x6000], RZ ;  /* 0x006000fff5001388 */ /* 0x0003e20000000c00 */
[----:B------:R-:W-:Y:S02]  /*13520*/  @!P1 IMAD.IADD R173, R179, 0x1, R173 ;  /* 0x00000001b3ad9824 */ /* 0x000fe400078e02ad */
[----:B------:R-:W-:Y:S01]  /*13530*/  @!P1 IADD3 R171, PT, PT, R167, R171, RZ ;  /* 0x000000aba7ab9210 */ /* 0x000fe20007ffe0ff */
[----:B------:R-:W-:Y:S01]  /*13540*/  @!PT LDS RZ, [RZ] ;  /* 0x00000000fffff984 */ /* 0x000fe20000000800 */
[----:B------:R-:W-:Y:S01]  /*13550*/  @!PT LDS RZ, [RZ] ;  /* 0x00000000fffff984 */ /* 0x000fe20000000800 */
[----:B------:R-:W-:Y:S01]  /*13560*/  @!PT LDS RZ, [RZ] ;  /* 0x00000000fffff984 */ /* 0x000fe20000000800 */
[----:B------:R1:W-:Y:S01]  /*13570*/  @!P1 LDGSTS.E.BYPASS.LTC128B.128 [R245+0x6000], desc[UR16][R198.64] ;  /* 0x06000000c6f59fae */ /* 0x0003e2000b981a10 */
[----:B------:R-:W-:Y:S03]  /*13580*/  @!P1 IMAD R169, R169, 0x1c0, RZ ;  /* 0x000001c0a9a99824 */ /* 0x000fe600078e02ff */
[----:B------:R1:W-:Y:S02]  /*13590*/  @P1 STS.128 [R245+0x6800], RZ ;  /* 0x006800fff5001388 */ /* 0x0003e40000000c00 */
[----:B------:R-:W-:Y:S02]  /*135a0*/  @!P1 IADD3 R191, PT, PT, R169, R191, RZ ;  /* 0x000000bfa9bf9210 */ /* 0x000fe40007ffe0ff */
        /* <DEDUP_REMOVED lines=34> */
[----:B------:R-:W0:Y:S02]  /*137d0*/  LDGDEPBAR ;  /* 0x00000000000079af */ /* 0x000e240000000000 */
.L_x_614:
[----:B------:R-:W-:Y:S02]  /*137e0*/  FMNMX3.FTZ R0, R3, R6, R7, !PT ;  /* 0x0000000603007276 */ /* 0x000fe40007810007 */
        /* <DEDUP_REMOVED lines=63> */
[----:B------:R-:W-:Y:S01]  /*13be0*/  IADD3 R237, PT, PT, R237, -0x1, RZ ;  /* 0xffffffffeded7810 */ /* 0x000fe20007ffe0ff */
[----:B------:R-:W-:Y:S01]  /*13bf0*/  SHFL.BFLY PT, R0, R169, 0x2, 0x1f ;  /* 0x0c401f00a9007f89 */ /* 0x000fe200000e0000 */
[----:B------:R-:W-:Y:S07]  /*13c00*/  IADD3 R238, PT, PT, R238, -0x100, RZ ;  /* 0xffffff00eeee7810 */ /* 0x000fee0007ffe0ff */
[----:B-1----:R-:W1:Y:S02]  /*13c10*/  SHFL.BFLY PT, R173, R166, 0x2, 0x1f ;  /* 0x0c401f00a6ad7f89 */ /* 0x002e6400000e0000 */
[----:B-1----:R-:W-:Y:S02]  /*13c20*/  FMNMX.FTZ R171, R166, R173, !PT ;  /* 0x000000ada6ab7209 */ /* 0x002fe40007810000 */
[----:B------:R-:W-:Y:S04]  /*13c30*/  FMNMX.FTZ R167, R169, R0, !PT ;  /* 0x00000000a9a77209 */ /* 0x000fe80007810000 */
[----:B------:R-:W-:Y:S08]  /*13c40*/  LDSM.16.MT88.4 R172, [R224+0xa000] ;  /* 0x00a00000e0ac783b */ /* 0x000ff00000004200 */
[----:B------:R-:W1:Y:S08]  /*13c50*/  SHFL.BFLY PT, R0, R167, 0x1, 0x1f ;  /* 0x0c201f00a7007f89 */ /* 0x000e7000000e0000 */
[----:B------:R-:W2:Y:S01]  /*13c60*/  SHFL.BFLY PT, R2, R171, 0x1, 0x1f ;  /* 0x0c201f00ab027f89 */ /* 0x000ea200000e0000 */
[----:B-1----:R-:W-:Y:S02]  /*13c70*/  FMNMX.FTZ R0, R167, R0, !PT ;  /* 0x00000000a7007209 */ /* 0x002fe40007810000 */
[----:B--2---:R-:W-:Y:S03]  /*13c80*/  FMNMX.FTZ R2, R171, R2, !PT ;  /* 0x00000002ab027209 */ /* 0x004fe60007810000 */
[C---:B------:R-:W-:Y:S02]  /*13c90*/  FADD.FTZ R3, -R0.reuse, R3 ;  /* 0x0000000300037221 */ /* 0x040fe40000010100 */
[----:B------:R-:W1:Y:S01]  /*13ca0*/  LDSM.16.MT88.4 R168, [R225+0xa000] ;  /* 0x00a00000e1a8783b */ /* 0x000e620000004200 */
[----:B------:R-:W-:Y:S01]  /*13cb0*/  FMUL.FTZ R167, R0, UR4 ;  /* 0x0000000400a77c20 */ /* 0x000fe20008410000 */
[C---:B------:R-:W-:Y:S01]  /*13cc0*/  FSETP.NEU.FTZ.AND P1, PT, R2.reuse, -INF , PT ;  /* 0xff8000000200780b */ /* 0x040fe20003f3d000 */
[----:B------:R-:W-:Y:S01]  /*13cd0*/  FMUL.FTZ R166, R3, UR4 ;  /* 0x0000000403a67c20 */ /* 0x000fe20008410000 */
[C---:B------:R-:W-:Y:S01]  /*13ce0*/  FMUL.FTZ R180, R2.reuse, UR4 ;  /* 0x0000000402b47c20 */ /* 0x040fe20008410000 */
[----:B------:R-:W-:Y:S02]  /*13cf0*/  FADD.FTZ R164, -R2, R165 ;  /* 0x000000a502a47221 */ /* 0x000fe40000010100 */
[----:B------:R2:W3:Y:S02]  /*13d00*/  MUFU.EX2 R3, R166 ;  /* 0x000000a600037308 */ /* 0x0004e40000000800 */
[----:B------:R-:W-:Y:S01]  /*13d10*/  FSEL R180, R180, RZ, P1 ;  /* 0x000000ffb4b47208 */ /* 0x000fe20000800000 */
[----:B------:R-:W-:Y:S01]  /*13d20*/  FMUL.FTZ R165, R164, UR4 ;  /* 0x00000004a4a57c20 */ /* 0x000fe20008410000 */
[----:B------:R-:W-:Y:S03]  /*13d30*/  FSETP.NEU.FTZ.AND P1, PT, R0, -INF , PT ;  /* 0xff8000000000780b */ /* 0x000fe60003f3d000 */
[--C-:B------:R-:W-:Y:S03]  /*13d40*/  FFMA.FTZ R187, R4, UR4, -R180.reuse ;  /* 0x0000000404bb7c23 */ /* 0x100fe600080108b4 */
[----:B------:R-:W4:Y:S01]  /*13d50*/  MUFU.EX2 R164, R165 ;  /* 0x000000a500a47308 */ /* 0x000f220000000800 */
[----:B------:R-:W-:Y:S01]  /*13d60*/  FSEL R167, R167, RZ, P1 ;  /* 0x000000ffa7a77208 */ /* 0x000fe20000800000 */
[--C-:B------:R-:W-:Y:S01]  /*13d70*/  FFMA.FTZ R184, R5, UR4, -R180.reuse ;  /* 0x0000000405b87c23 */ /* 0x100fe200080108b4 */
[--C-:B------:R-:W-:Y:S01]  /*13d80*/  FFMA.FTZ R182, R8, UR4, -R180.reuse ;  /* 0x0000000408b67c23 */ /* 0x100fe200080108b4 */
[--C-:B------:R-:W-:Y:S01]  /*13d90*/  FFMA.FTZ R183, R9, UR4, -R180.reuse ;  /* 0x0000000409b77c23 */ /* 0x100fe200080108b4 */
[--C-:B------:R-:W-:Y:S01]  /*13da0*/  FFMA.FTZ R188, R12, UR4, -R180.reuse ;  /* 0x000000040cbc7c23 */ /* 0x100fe200080108b4 */
[--C-:B------:R-:W-:Y:S01]  /*13db0*/  FFMA.FTZ R181, R7, UR4, -R167.reuse ;  /* 0x0000000407b57c23 */ /* 0x100fe200080108a7 */
[--C-:B------:R-:W-:Y:S03]  /*13dc0*/  FFMA.FTZ R186, R6, UR4, -R167.reuse ;  /* 0x0000000406ba7c23 */ /* 0x100fe600080108a7 */
[----:B------:R-:W-:Y:S01]  /*13dd0*/  MUFU.EX2 R187, R187 ;  /* 0x000000bb00bb7308 */ /* 0x000fe20000000800 */
[--C-:B------:R-:W-:Y:S01]  /*13de0*/  FFMA.FTZ R185, R10, UR4, -R167.reuse ;  /* 0x000000040ab97c23 */ /* 0x100fe200080108a7 */
[--C-:B--2---:R-:W-:Y:S01]  /*13df0*/  FFMA.FTZ R166, R11, UR4, -R167.reuse ;  /* 0x000000040ba67c23 */ /* 0x104fe200080108a7 */
[----:B------:R-:W-:Y:S01]  /*13e00*/  MOV R6, R242 ;  /* 0x000000f200067202 */ /* 0x000fe20000000f00 */
[----:B---3--:R-:W-:Y:S01]  /*13e10*/  FMUL.FTZ R10, R3, R162 ;  /* 0x000000a2030a7220 */ /* 0x008fe20000410000 */
[----:B------:R-:W-:Y:S01]  /*13e20*/  @P0 IADD3 R6, PT, PT, R243, -0x40, RZ ;  /* 0xffffffc0f3060810 */ /* 0x000fe20007ffe0ff */
[C---:B------:R-:W-:Y:S01]  /*13e30*/  FMUL.FTZ R11, R3.reuse, R163 ;  /* 0x000000a3030b7220 */ /* 0x040fe20000410000 */
[C---:B------:R-:W-:Y:S03]  /*13e40*/  FMUL.FTZ R134, R3.reuse, R134 ;  /* 0x0000008603867220 */ /* 0x040fe60000410000 */
[----:B------:R-:W2:Y:S01]  /*13e50*/  MUFU.EX2 R184, R184 ;  /* 0x000000b800b87308 */ /* 0x000ea20000000800 */
[C---:B----4-:R-:W-:Y:S01]  /*13e60*/  FMUL.FTZ R8, R164.reuse, R160 ;  /* 0x000000a0a4087220 */ /* 0x050fe20000410000 */
[----:B------:R-:W3:Y:S01]  /*13e70*/  LDSM.16.MT88.4 R176, [R6] ;  /* 0x0000000006b0783b */ /* 0x000ee20000004200 */
[C---:B------:R-:W-:Y:S01]  /*13e80*/  FMUL.FTZ R9, R164.reuse, R161 ;  /* 0x000000a1a4097220 */ /* 0x040fe20000410000 */
[C---:B------:R-:W-:Y:S01]  /*13e90*/  FMUL.FTZ R132, R164.reuse, R132 ;  /* 0x00000084a4847220 */ /* 0x040fe20000410000 */
[C---:B------:R-:W-:Y:S01]  /*13ea0*/  FMUL.FTZ R133, R164.reuse, R133 ;  /* 0x00000085a4857220 */ /* 0x040fe20000410000 */
[----:B------:R-:W-:Y:S01]  /*13eb0*/  FMUL.FTZ R135, R3, R135 ;  /* 0x0000008703877220 */ /* 0x000fe20000410000 */
[----:B------:R-:W-:Y:S03]  /*13ec0*/  IADD3 R7, PT, PT, R231, R6, RZ ;  /* 0x00000006e7077210 */ /* 0x000fe60007ffe0ff */
[----:B------:R-:W-:Y:S01]  /*13ed0*/  MUFU.EX2 R186, R186 ;  /* 0x000000ba00ba7308 */ /* 0x000fe20000000800 */
[C---:B------:R-:W-:Y:S01]  /*13ee0*/  FMUL.FTZ R136, R164.reuse, R136 ;  /* 0x00000088a4887220 */ /* 0x040fe20000410000 */
[C---:B------:R-:W-:Y:S01]  /*13ef0*/  FMUL.FTZ R137, R164.reuse, R137 ;  /* 0x00000089a4897220 */ /* 0x040fe20000410000 */
[C---:B------:R-:W-:Y:S01]  /*13f00*/  FMUL.FTZ R138, R3.reuse, R138 ;  /* 0x0000008a038a7220 */ /* 0x040fe20000410000 */
[C---:B------:R-:W-:Y:S01]  /*13f10*/  FMUL.FTZ R139, R3.reuse, R139 ;  /* 0x0000008b038b7220 */ /* 0x040fe20000410000 */
[C---:B------:R-:W-:Y:S01]  /*13f20*/  FMUL.FTZ R140, R164.reuse, R140 ;  /* 0x0000008ca48c7220 */ /* 0x040fe20000410000 */
[----:B------:R-:W-:Y:S01]  /*13f30*/  FMUL.FTZ R141, R164, R141 ;  /* 0x0000008da48d7220 */ /* 0x000fe20000410000 */
[C---:B------:R-:W-:Y:S03]  /*13f40*/  FMUL.FTZ R142, R3.reuse, R142 ;  /* 0x0000008e038e7220 */ /* 0x040fe60000410000 */
[----:B------:R-:W4:Y:S01]  /*13f50*/  MUFU.EX2 R181, R181 ;  /* 0x000000b500b57308 */ /* 0x000f220000000800 */
[----:B--2---:R-:W-:Y:S01]  /*13f60*/  F2FP.F16.F32.PACK_AB R160, R184, R187 ;  /* 0x000000bbb8a0723e */ /* 0x004fe200000000ff */
[C---:B------:R-:W-:Y:S01]  /*13f70*/  FMUL.FTZ R143, R3.reuse, R143 ;  /* 0x0000008f038f7220 */ /* 0x040fe20000410000 */
[C---:B------:R-:W-:Y:S01]  /*13f80*/  FMUL.FTZ R144, R164.reuse, R144 ;  /* 0x00000090a4907220 */ /* 0x040fe20000410000 */
[C---:B------:R-:W-:Y:S01]  /*13f90*/  FMUL.FTZ R145, R164.reuse, R145 ;  /* 0x00000091a4917220 */ /* 0x040fe20000410000 */
[C---:B------:R-:W-:Y:S01]  /*13fa0*/  FMUL.FTZ R146, R3.reuse, R146 ;  /* 0x0000009203927220 */ /* 0x040fe20000410000 */
[----:B------:R-:W-:Y:S01]  /*13fb0*/  FMUL.FTZ R147, R3, R147 ;  /* 0x0000009303937220 */ /* 0x000fe20000410000 */
[C---:B------:R-:W-:Y:S03]  /*13fc0*/  FMUL.FTZ R12, R164.reuse, R156 ;  /* 0x0000009ca40c7220 */ /* 0x040fe60000410000 */
[----:B------:R-:W-:Y:S01]  /*13fd0*/  MUFU.EX2 R182, R182 ;  /* 0x000000b600b67308 */ /* 0x000fe20000000800 */
[--C-:B------:R-:W-:Y:S01]  /*13fe0*/  FFMA.FTZ R189, R13, UR4, -R180.reuse ;  /* 0x000000040dbd7c23 */ /* 0x100fe200080108b4 */
[----:B------:R-:W-:Y:S01]  /*13ff0*/  FMUL.FTZ R13, R164, R157 ;  /* 0x0000009da40d7220 */ /* 0x000fe20000410000 */
[--C-:B------:R-:W-:Y:S01]  /*14000*/  FFMA.FTZ R191, R14, UR4, -R167.reuse ;  /* 0x000000040ebf7c23 */ /* 0x100fe200080108a7 */
[----:B------:R-:W-:Y:S01]  /*14010*/  FMUL.FTZ R14, R3, R158 ;  /* 0x0000009e030e7220 */ /* 0x000fe20000410000 */
[--C-:B------:R-:W-:Y:S01]  /*14020*/  FFMA.FTZ R190, R15, UR4, -R167.reuse ;  /* 0x000000040fbe7c23 */ /* 0x100fe200080108a7 */
[----:B------:R-:W-:Y:S01]  /*14030*/  FMUL.FTZ R15, R3, R159 ;  /* 0x0000009f030f7220 */ /* 0x000fe20000410000 */
[C---:B------:R-:W-:Y:S03]  /*14040*/  FMUL.FTZ R148, R164.reuse, R148 ;  /* 0x00000094a4947220 */ /* 0x040fe60000410000 */
[----:B------:R-:W2:Y:S01]  /*14050*/  MUFU.EX2 R183, R183 ;  /* 0x000000b700b77308 */ /* 0x000ea20000000800 */
[----:B----4-:R-:W-:Y:S01]  /*14060*/  F2FP.F16.F32.PACK_AB R161, R181, R186 ;  /* 0x000000bab5a1723e */ /* 0x010fe200000000ff */
[----:B------:R-:W-:Y:S01]  /*14070*/  LDSM.16.MT88.4 R156, [R225+0xa800] ;  /* 0x00a80000e19c783b */ /* 0x000fe20000004200 */
[----:B------:R-:W-:Y:S01]  /*14080*/  FMUL.FTZ R149, R164, R149 ;  /* 0x00000095a4957220 */ /* 0x000fe20000410000 */
[C---:B------:R-:W-:Y:S01]  /*14090*/  FMUL.FTZ R150, R3.reuse, R150 ;  /* 0x0000009603967220 */ /* 0x040fe20000410000 */
[----:B------:R-:W-:Y:S01]  /*140a0*/  FMUL.FTZ R151, R3, R151 ;  /* 0x0000009703977220 */ /* 0x000fe20000410000 */
[--C-:B------:R-:W-:Y:S01]  /*140b0*/  FFMA.FTZ R16, R16, UR4, -R180.reuse ;  /* 0x0000000410107c23 */ /* 0x100fe200080108b4 */
[--C-:B------:R-:W-:Y:S03]  /*140c0*/  FFMA.FTZ R193, R20, UR4, -R180.reuse ;  /* 0x0000000414c17c23 */ /* 0x100fe600080108b4 */
[----:B------:R-:W-:Y:S01]  /*140d0*/  MUFU.EX2 R185, R185 ;  /* 0x000000b900b97308 */ /* 0x000fe20000000800 */
[--C-:B------:R-:W-:Y:S01]  /*140e0*/  FFMA.FTZ R192, R21, UR4, -R180.reuse ;  /* 0x0000000415c07c23 */ /* 0x100fe200080108b4 */
[--C-:B------:R-:W-:Y:S01]  /*140f0*/  FFMA.FTZ R194, R22, UR4, -R167.reuse ;  /* 0x0000000416c27c23 */ /* 0x100fe200080108a7 */
[--C-:B------:R-:W-:Y:S01]  /*14100*/  FFMA.FTZ R195, R23, UR4, -R167.reuse ;  /* 0x0000000417c37c23 */ /* 0x100fe200080108a7 */
[--C-:B------:R-:W-:Y:S01]  /*14110*/  FFMA.FTZ R197, R42, UR4, -R167.reuse ;  /* 0x000000042ac57c23 */ /* 0x100fe200080108a7 */
[--C-:B------:R-:W-:Y:S01]  /*14120*/  FFMA.FTZ R41, R41, UR4, -R180.reuse ;  /* 0x0000000429297c23 */ /* 0x100fe200080108b4 */
[--C-:B------:R-:W-:Y:S01]  /*14130*/  FFMA.FTZ R52, R52, UR4, -R180.reuse ;  /* 0x0000000434347c23 */ /* 0x100fe200080108b4 */
[--C-:B------:R-:W-:Y:S03]  /*14140*/  FFMA.FTZ R40, R40, UR4, -R180.reuse ;  /* 0x0000000428287c23 */ /* 0x100fe600080108b4 */
[----:B------:R-:W4:Y:S01]  /*14150*/  MUFU.EX2 R166, R166 ;  /* 0x000000a600a67308 */ /* 0x000f220000000800 */
[----:B--2---:R-:W-:Y:S01]  /*14160*/  F2FP.F16.F32.PACK_AB R162, R183, R182 ;  /* 0x000000b6b7a2723e */ /* 0x004fe200000000ff */
        /* <DEDUP_REMOVED lines=14> */
[----:B------:R-:W-:Y:S01]  /*14250*/  MUFU.EX2 R189, R189 ;  /* 0x000000bd00bd7308 */ /* 0x000fe20000000800 */
[----:B----4-:R-:W-:Y:S01]  /*14260*/  F2FP.F16.F32.PACK_AB R163, R166, R185 ;  /* 0x000000b9a6a3723e */ /* 0x010fe200000000ff */
[--C-:B------:R-:W-:Y:S01]  /*14270*/  FFMA.FTZ R56, R57, UR4, -R180.reuse ;  /* 0x0000000439387c23 */ /* 0x100fe200080108b4 */
[--C-:B------:R-:W-:Y:S01]  /*14280*/  FFMA.FTZ R57, R58, UR4, -R167.reuse ;  /* 0x000000043a397c23 */ /* 0x100fe200080108a7 */
[--C-:B------:R-:W-:Y:S01]  /*14290*/  FFMA.FTZ R58, R59, UR4, -R167.reuse ;  /* 0x000000043b3a7c23 */ /* 0x100fe200080108a7 */
[--C-:B------:R-:W-:Y:S01]  /*142a0*/  FFMA.FTZ R59, R61, UR4, -R180.reuse ;  /* 0x000000043d3b7c23 */ /* 0x100fe200080108b4 */
[--C-:B------:R-:W-:Y:S01]  /*142b0*/  FFMA.FTZ R61, R63, UR4, -R167.reuse ;  /* 0x000000043f3d7c23 */ /* 0x100fe200080108a7 */
[--C-:B------:R-:W-:Y:S01]  /*142c0*/  FFMA.FTZ R63, R64, UR4, -R180.reuse ;  /* 0x00000004403f7c23 */ /* 0x100fe200080108b4 */
[C---:B-1----:R-:W-:Y:S02]  /*142d0*/  HMMA.16816.F32 R8, R160.reuse, R168, R8 ;  /* 0x000000a8a008723c */ /* 0x042fe40000001808 */
[----:B------:R-:W-:Y:S03]  /*142e0*/  MUFU.EX2 R191, R191 ;  /* 0x000000bf00bf7308 */ /* 0x000fe60000000800 */
[--C-:B------:R-:W-:Y:S01]  /*142f0*/  FFMA.FTZ R64, R66, UR4, -R167.reuse ;  /* 0x0000000442407c23 */ /* 0x100fe200080108a7 */
[--C-:B------:R-:W-:Y:S01]  /*14300*/  FFMA.FTZ R66, R69, UR4, -R180.reuse ;  /* 0x0000000445427c23 */ /* 0x100fe200080108b4 */
[--C-:B------:R-:W-:Y:S01]  /*14310*/  FFMA.FTZ R69, R71, UR4, -R167.reuse ;  /* 0x0000000447457c23 */ /* 0x100fe200080108a7 */
[C---:B------:R-:W-:Y:S01]  /*14320*/  HMMA.16816.F32 R132, R160.reuse, R170, R132 ;  /* 0x000000aaa084723c */ /* 0x040fe20000001884 */
[----:B------:R-:W1:Y:S03]  /*14330*/  LDSM.16.MT88.4 R168, [R7] ;  /* 0x0000000007a8783b */ /* 0x000e660000004200 */
[----:B------:R-:W2:Y:S01]  /*14340*/  MUFU.EX2 R190, R190 ;  /* 0x000000be00be7308 */ /* 0x000ea20000000800 */
[--C-:B------:R-:W-:Y:S01]  /*14350*/  FFMA.FTZ R71, R72, UR4, -R180.reuse ;  /* 0x0000000448477c23 */ /* 0x100fe200080108b4 */
[--C-:B------:R-:W-:Y:S01]  /*14360*/  FFMA.FTZ R72, R74, UR4, -R167.reuse ;  /* 0x000000044a487c23 */ /* 0x100fe200080108a7 */
[--C-:B------:R-:W-:Y:S01]  /*14370*/  FFMA.FTZ R74, R77, UR4, -R180.reuse ;  /* 0x000000044d4a7c23 */ /* 0x100fe200080108b4 */
[--C-:B------:R-:W-:Y:S01]  /*14380*/  FFMA.FTZ R77, R79, UR4, -R167.reuse ;  /* 0x000000044f4d7c23 */ /* 0x100fe200080108a7 */
[--C-:B------:R-:W-:Y:S01]  /*14390*/  FFMA.FTZ R79, R81, UR4, -R180.reuse ;  /* 0x00000004514f7c23 */ /* 0x100fe200080108b4 */
[C---:B------:R-:W-:Y:S04]  /*143a0*/  HMMA.16816.F32 R136, R160.reuse, R172, R136 ;  /* 0x000000aca088723c */ /* 0x040fe80000001888 */
[----:B------:R-:W-:Y:S01]  /*143b0*/  MUFU.EX2 R41, R41 ;  /* 0x0000002900297308 */ /* 0x000fe20000000800 */
[--C-:B------:R-:W-:Y:S01]  /*143c0*/  FFMA.FTZ R81, R83, UR4, -R167.reuse ;  /* 0x0000000453517c23 */ /* 0x100fe200080108a7 */
[--C-:B------:R-:W-:Y:S01]  /*143d0*/  FFMA.FTZ R83, R84, UR4, -R180.reuse ;  /* 0x0000000454537c23 */ /* 0x100fe200080108b4 */
[--C-:B------:R-:W-:Y:S01]  /*143e0*/  FFMA.FTZ R84, R86, UR4, -R167.reuse ;  /* 0x0000000456547c23 */ /* 0x100fe200080108a7 */
[--C-:B------:R-:W-:Y:S01]  /*143f0*/  FFMA.FTZ R86, R89, UR4, -R180.reuse ;  /* 0x0000000459567c23 */ /* 0x100fe200080108b4 */
[--C-:B------:R-:W-:Y:S01]  /*14400*/  FFMA.FTZ R89, R91, UR4, -R167.reuse ;  /* 0x000000045b597c23 */ /* 0x100fe200080108a7 */
[C---:B------:R-:W-:Y:S01]  /*14410*/  HMMA.16816.F32 R140, R160.reuse, R174, R140 ;  /* 0x000000aea08c723c */ /* 0x040fe2000000188c */
[----:B------:R-:W4:Y:S03]  /*14420*/  LDSM.16.MT88.4 R172, [R224+0xa800] ;  /* 0x00a80000e0ac783b */ /* 0x000f260000004200 */
[----:B------:R-:W-:Y:S01]  /*14430*/  MUFU.EX2 R197, R197 ;  /* 0x000000c500c57308 */ /* 0x000fe20000000800 */
[--C-:B------:R-:W-:Y:S01]  /*14440*/  FFMA.FTZ R91, R93, UR4, -R180.reuse ;  /* 0x000000045d5b7c23 */ /* 0x100fe200080108b4 */
[--C-:B------:R-:W-:Y:S01]  /*14450*/  FFMA.FTZ R93, R96, UR4, -R180.reuse ;  /* 0x00000004605d7c23 */ /* 0x100fe200080108b4 */
[--C-:B------:R-:W-:Y:S01]  /*14460*/  FFMA.FTZ R95, R95, UR4, -R167.reuse ;  /* 0x000000045f5f7c23 */ /* 0x100fe200080108a7 */
[--C-:B------:R-:W-:Y:S01]  /*14470*/  FFMA.FTZ R96, R98, UR4, -R167.reuse ;  /* 0x0000000462607c23 */ /* 0x100fe200080108a7 */
[--C-:B------:R-:W-:Y:S01]  /*14480*/  FFMA.FTZ R98, R100, UR4, -R180.reuse ;  /* 0x0000000464627c23 */ /* 0x100fe200080108b4 */
[C---:B---3--:R-:W-:Y:S04]  /*14490*/  HMMA.16816.F32 R144, R160.reuse, R176, R144 ;  /* 0x000000b0a090723c */ /* 0x048fe80000001890 */
[----:B------:R3:W-:Y:S01]  /*144a0*/  MUFU.EX2 R177, R16 ;  /* 0x0000001000b17308 */ /* 0x0007e20000000800 */
[--C-:B------:R-:W-:Y:S01]  /*144b0*/  FFMA.FTZ R176, R17, UR4, -R180.reuse ;  /* 0x0000000411b07c23 */ /* 0x100fe200080108b4 */
[----:B------:R-:W-:Y:S01]  /*144c0*/  FMUL.FTZ R17, R164, R153 ;  /* 0x00000099a4117220 */ /* 0x000fe20000410000 */
[----:B--2---:R-:W-:Y:S01]  /*144d0*/  F2FP.F16.F32.PACK_AB R153, R190, R191 ;  /* 0x000000bfbe99723e */ /* 0x004fe200000000ff */
[--C-:B------:R-:W-:Y:S01]  /*144e0*/  FFMA.FTZ R100, R103, UR4, -R167.reuse ;  /* 0x0000000467647c23 */ /* 0x100fe200080108a7 */
[----:B------:R-:W-:Y:S01]  /*144f0*/  FFMA.FTZ R103, R105, UR4, -R180 ;  /* 0x0000000469677c23 */ /* 0x000fe200080108b4 */
[C---:B------:R-:W-:Y:S04]  /*14500*/  HMMA.16816.F32 R12, R160.reuse, R178, R12 ;  /* 0x000000b2a00c723c */ /* 0x040fe8000000180c */
[----:B------:R-:W2:Y:S01]  /*14510*/  MUFU.EX2 R176, R176 ;  /* 0x000000b000b07308 */ /* 0x000ea20000000800 */
[--C-:B------:R-:W-:Y:S01]  /*14520*/  FFMA.FTZ R178, R18, UR4, -R167.reuse ;  /* 0x0000000412b27c23 */ /* 0x100fe200080108a7 */
[--C-:B------:R-:W-:Y:S01]  /*14530*/  FFMA.FTZ R179, R19, UR4, -R167.reuse ;  /* 0x0000000413b37c23 */ /* 0x100fe200080108a7 */
[C---:B------:R-:W-:Y:S01]  /*14540*/  FMUL.FTZ R18, R3.reuse, R154 ;  /* 0x0000009a03127220 */ /* 0x040fe20000410000 */
[----:B------:R-:W-:Y:S01]  /*14550*/  FMUL.FTZ R19, R3, R155 ;  /* 0x0000009b03137220 */ /* 0x000fe20000410000 */
[----:B------:R-:W-:Y:S01]  /*14560*/  FFMA.FTZ R105, R107, UR4, -R167 ;  /* 0x000000046b697c23 */ /* 0x000fe200080108a7 */
[C---:B------:R-:W-:Y:S01]  /*14570*/  FFMA.FTZ R187, R164.reuse, R247, R187 ;  /* 0x000000f7a4bb7223 */ /* 0x040fe200000100bb */
[C---:B-1----:R-:W-:Y:S03]  /*14580*/  HMMA.16816.F32 R148, R160.reuse, R168, R148 ;  /* 0x000000a8a094723c */ /* 0x042fe60000001894 */
[----:B------:R-:W-:Y:S01]  /*14590*/  MUFU.EX2 R178, R178 ;  /* 0x000000b200b27308 */ /* 0x000fe20000000800 */
[----:B---3--:R-:W-:Y:S01]  /*145a0*/  FMUL.FTZ R16, R164, R152 ;  /* 0x00000098a4107220 */ /* 0x008fe20000410000 */
[----:B------:R-:W-:Y:S01]  /*145b0*/  F2FP.F16.F32.PACK_AB R152, R189, R188 ;  /* 0x000000bcbd98723e */ /* 0x000fe200000000ff */
[----:B------:R-:W-:Y:S01]  /*145c0*/  FFMA.FTZ R186, R3, R244, R186 ;  /* 0x000000f403ba7223 */ /* 0x000fe200000100ba */
[--C-:B------:R-:W-:Y:S01]  /*145d0*/  FFMA.FTZ R3, R108, UR4, -R180.reuse ;  /* 0x000000046c037c23 */ /* 0x100fe200080108b4 */
[--C-:B------:R-:W-:Y:S01]  /*145e0*/  FFMA.FTZ R107, R110, UR4, -R167.reuse ;  /* 0x000000046e6b7c23 */ /* 0x100fe200080108a7 */
[--C-:B------:R-:W-:Y:S04]  /*145f0*/  FFMA.FTZ R108, R111, UR4, -R167.reuse ;  /* 0x000000046f6c7c23 */ /* 0x100fe800080108a7 */
[----:B------:R-:W1:Y:S01]  /*14600*/  MUFU.EX2 R179, R179 ;  /* 0x000000b300b37308 */ /* 0x000e620000000800 */
[----:B------:R-:W-:Y:S01]  /*14610*/  HMMA.16816.F32 R16, R160, R170, R16 ;  /* 0x000000aaa010723c */ /* 0x000fe20000001810 */
[----:B------:R-:W3:Y:S02]  /*14620*/  LDSM.16.MT88.4 R160, [R6+0x800] ;  /* 0x0008000006a0783b */ /* 0x000ee40000004200 */
[----:B--2---:R-:W-:Y:S01]  /*14630*/  F2FP.F16.F32.PACK_AB R154, R176, R177 ;  /* 0x000000b1b09a723e */ /* 0x004fe200000000ff */
[--C-:B------:R-:W-:Y:S01]  /*14640*/  FFMA.FTZ R110, R113, UR4, -R180.reuse ;  /* 0x00000004716e7c23 */ /* 0x100fe200080108b4 */
[--C-:B------:R-:W-:Y:S01]  /*14650*/  FFMA.FTZ R111, R114, UR4, -R167.reuse ;  /* 0x00000004726f7c23 */ /* 0x100fe200080108a7 */
[--C-:B------:R-:W-:Y:S03]  /*14660*/  FFMA.FTZ R113, R116, UR4, -R180.reuse ;  /* 0x0000000474717c23 */ /* 0x100fe600080108b4 */
[----:B------:R-:W-:Y:S01]  /*14670*/  MUFU.EX2 R43, R43 ;  /* 0x0000002b002b7308 */ /* 0x000fe20000000800 */
[--C-:B------:R-:W-:Y:S01]  /*14680*/  FFMA.FTZ R114, R117, UR4, -R180.reuse ;  /* 0x0000000475727c23 */ /* 0x100fe200080108b4 */
[----:B------:R-:W2:Y:S01]  /*14690*/  LDSM.16.MT88.4 R168, [R7+0x800] ;  /* 0x0008000007a8783b */ /* 0x000ea20000004200 */
[----:B------:R-:W-:Y:S01]  /*146a0*/  FFMA.FTZ R118, R118, UR4, -R167 ;  /* 0x0000000476767c23 */ /* 0x000fe200080108a7 */
[----:B------:R-:W-:Y:S01]  /*146b0*/  FFMA.FTZ R120, R120, UR4, -R180 ;  /* 0x0000000478787c23 */ /* 0x000fe200080108b4 */
[----:B------:R-:W-:Y:S01]  /*146c0*/  FADD.FTZ R186, R181, R186 ;  /* 0x000000bab5ba7221 */ /* 0x000fe20000010000 */
[----:B------:R-:W-:Y:S01]  /*146d0*/  FADD.FTZ R187, R184, R187 ;  /* 0x000000bbb8bb7221 */ /* 0x000fe20000010000 */
[----:B------:R-:W-:Y:S03]  /*146e0*/  ISETP.NE.AND P1, PT, R237, RZ, PT ;  /* 0x000000ffed00720c */ /* 0x000fe60003f25270 */
[----:B------:R-:W-:Y:S01]  /*146f0*/  MUFU.EX2 R48, R48 ;  /* 0x0000003000307308 */ /* 0x000fe20000000800 */
[----:B-1----:R-:W-:Y:S01]  /*14700*/  F2FP.F16.F32.PACK_AB R155, R179, R178 ;  /* 0x000000b2b39b723e */ /* 0x002fe200000000ff */
[----:B------:R-:W-:Y:S01]  /*14710*/  FADD.FTZ R185, R185, R186 ;  /* 0x000000bab9b97221 */ /* 0x000fe20000010000 */
[----:B------:R-:W-:Y:S01]  /*14720*/  FADD.FTZ R182, R182, R187 ;  /* 0x000000bbb6b67221 */ /* 0x000fe20000010000 */
[----:B------:R-:W-:Y:S02]  /*14730*/  MOV R165, R2 ;  /* 0x0000000200a57202 */ /* 0x000fe40000000f00 */
[----:B------:R-:W-:Y:S01]  /*14740*/  FADD.FTZ R166, R166, R185 ;  /* 0x000000b9a6a67221 */ /* 0x000fe20000010000 */
[----:B------:R-:W-:Y:S01]  /*14750*/  FADD.FTZ R183, R183, R182 ;  /* 0x000000b6b7b77221 */ /* 0x000fe20000010000 */
[C---:B------:R-:W-:Y:S02]  /*14760*/  HMMA.16816.F32 R8, R152.reuse, R156, R8 ;  /* 0x0000009c9808723c */ /* 0x040fe40000001808 */
[----:B------:R-:W-:Y:S03]  /*14770*/  MUFU.EX2 R52, R52 ;  /* 0x0000003400347308 */ /* 0x000fe60000000800 */
[----:B------:R-:W-:Y:S01]  /*14780*/  FADD.FTZ R191, R191, R166 ;  /* 0x000000a6bfbf7221 */ /* 0x000fe20000010000 */
[----:B------:R-:W-:Y:S02]  /*14790*/  FADD.FTZ R188, R188, R183 ;  /* 0x000000b7bcbc7221 */ /* 0x000fe40000010000 */
[C---:B------:R-:W-:Y:S01]  /*147a0*/  HMMA.16816.F32 R132, R152.reuse, R158, R132 ;  /* 0x0000009e9884723c */ /* 0x040fe20000001884 */
[----:B------:R-:W1:Y:S03]  /*147b0*/  LDSM.16.MT88.4 R156, [R225+0xb000] ;  /* 0x00b00000e19c783b */ /* 0x000e660000004200 */
[----:B------:R-:W-:Y:S01]  /*147c0*/  MUFU.EX2 R51, R51 ;  /* 0x0000003300337308 */ /* 0x000fe20000000800 */
[----:B------:R-:W-:Y:S01]  /*147d0*/  FADD.FTZ R191, R190, R191 ;  /* 0x000000bfbebf7221 */ /* 0x000fe20000010000 */
[----:B------:R-:W-:Y:S03]  /*147e0*/  FADD.FTZ R188, R189, R188 ;  /* 0x000000bcbdbc7221 */ /* 0x000fe60000010000 */
[----:B------:R-:W-:Y:S01]  /*147f0*/  FADD.FTZ R178, R178, R191 ;  /* 0x000000bfb2b27221 */ /* 0x000fe20000010000 */
[C---:B----4-:R-:W-:Y:S04]  /*14800*/  HMMA.16816.F32 R136, R152.reuse, R172, R136 ;  /* 0x000000ac9888723c */ /* 0x050fe80000001888 */
[----:B------:R-:W-:Y:S01]  /*14810*/  MUFU.EX2 R55, R55 ;  /* 0x0000003700377308 */ /* 0x000fe20000000800 */
[--C-:B------:R-:W-:Y:S01]  /*14820*/  FFMA.FTZ R172, R24, UR4, -R180.reuse ;  /* 0x0000000418ac7c23 */ /* 0x100fe200080108b4 */
[----:B------:R-:W-:Y:S01]  /*14830*/  FFMA.FTZ R173, R25, UR4, -R180 ;  /* 0x0000000419ad7c23 */ /* 0x000fe200080108b4 */
[----:B------:R-:W-:Y:S01]  /*14840*/  FADD.FTZ R179, R179, R178 ;  /* 0x000000b2b3b37221 */ /* 0x000fe20000010000 */
[----:B------:R-:W-:Y:S01]  /*14850*/  FADD.FTZ R177, R177, R188 ;  /* 0x000000bcb1b17221 */ /* 0x000fe20000010000 */
[C---:B------:R-:W-:Y:S05]  /*14860*/  HMMA.16816.F32 R140, R152.reuse, R174, R140 ;  /* 0x000000ae988c723c */ /* 0x040fea000000188c */
[----:B------:R-:W-:Y:S01]  /*14870*/  MUFU.EX2 R56, R56 ;  /* 0x0000003800387308 */ /* 0x000fe20000000800 */
[--C-:B------:R-:W-:Y:S01]  /*14880*/  FFMA.FTZ R174, R26, UR4, -R167.reuse ;  /* 0x000000041aae7c23 */ /* 0x100fe200080108a7 */
[----:B------:R-:W-:Y:S01]  /*14890*/  FFMA.FTZ R175, R27, UR4, -R167 ;  /* 0x000000041baf7c23 */ /* 0x000fe200080108a7 */
[----:B------:R-:W-:Y:S01]  /*148a0*/  FADD.FTZ R176, R176, R177 ;  /* 0x000000b1b0b07221 */ /* 0x000fe20000010000 */
[----:B------:R-:W4:Y:S01]  /*148b0*/  LDSM.16.MT88.4 R24, [R224+0xb000] ;  /* 0x00b00000e018783b */ /* 0x000f220000004200 */
[C---:B---3--:R-:W-:Y:S05]  /*148c0*/  HMMA.16816.F32 R144, R152.reuse, R160, R144 ;  /* 0x000000a09890723c */ /* 0x048fea0000001890 */
[----:B------:R-:W-:Y:S03]  /*148d0*/  MUFU.EX2 R58, R58 ;  /* 0x0000003a003a7308 */ /* 0x000fe60000000800 */
[C---:B------:R-:W-:Y:S01]  /*148e0*/  HMMA.16816.F32 R12, R152.reuse, R162, R12 ;  /* 0x000000a2980c723c */ /* 0x040fe2000000180c */
[----:B------:R-:W-:Y:S06]  /*148f0*/  LDSM.16.MT88.4 R160, [R7+0x1000] ;  /* 0x0010000007a0783b */ /* 0x000fec0000004200 */
[----:B------:R-:W-:Y:S01]  /*14900*/  MUFU.EX2 R193, R193 ;  /* 0x000000c100c17308 */ /* 0x000fe20000000800 */
[C---:B--2---:R-:W-:Y:S09]  /*14910*/  HMMA.16816.F32 R148, R152.reuse, R168, R148 ;  /* 0x000000a89894723c */ /* 0x044ff20000001894 */
[----:B------:R-:W2:Y:S01]  /*14920*/  MUFU.EX2 R192, R192 ;  /* 0x000000c000c07308 */ /* 0x000ea20000000800 */
[--C-:B------:R-:W-:Y:S01]  /*14930*/  FFMA.FTZ R169, R28, UR4, -R180.reuse ;  /* 0x000000041ca97c23 */ /* 0x100fe200080108b4 */
[----:B------:R-:W-:Y:S01]  /*14940*/  FFMA.FTZ R168, R29, UR4, -R180 ;  /* 0x000000041da87c23 */ /* 0x000fe200080108b4 */
[----:B------:R-:W-:Y:S01]  /*14950*/  HMMA.16816.F32 R16, R152, R170, R16 ;  /* 0x000000aa9810723c */ /* 0x000fe20000001810 */
[----:B------:R-:W3:Y:S06]  /*14960*/  LDSM.16.MT88.4 R152, [R6+0x1000] ;  /* 0x001000000698783b */ /* 0x000eec0000004200 */
[----:B------:R-:W-:Y:S01]  /*14970*/  MUFU.EX2 R194, R194 ;  /* 0x000000c200c27308 */ /* 0x000fe20000000800 */
[--C-:B------:R-:W-:Y:S01]  /*14980*/  FFMA.FTZ R170, R34, UR4, -R167.reuse ;  /* 0x0000000422aa7c23 */ /* 0x100fe200080108a7 */
[----:B------:R-:W-:Y:S08]  /*14990*/  FFMA.FTZ R171, R35, UR4, -R167 ;  /* 0x0000000423ab7c23 */ /* 0x000ff000080108a7 */
[----:B------:R-:W5:Y:S01]  /*149a0*/  MUFU.EX2 R195, R195 ;  /* 0x000000c300c37308 */ /* 0x000f620000000800 */
[C---:B--2---:R-:W-:Y:S01]  /*149b0*/  F2FP.F16.F32.PACK_AB R20, R192.reuse, R193 ;  /* 0x000000c1c014723e */ /* 0x044fe200000000ff */
[----:B------:R-:W-:Y:S04]  /*149c0*/  FADD.FTZ R193, R193, R176 ;  /* 0x000000b0c1c17221 */ /* 0x000fe80000010000 */
[----:B------:R-:W-:Y:S04]  /*149d0*/  FADD.FTZ R193, R192, R193 ;  /* 0x000000c1c0c17221 */ /* 0x000fe80000010000 */
[----:B------:R-:W-:Y:S10]  /*149e0*/  MUFU.EX2 R172, R172 ;  /* 0x000000ac00ac7308 */ /* 0x000ff40000000800 */
[----:B------:R-:W2:Y:S01]  /*149f0*/  MUFU.EX2 R173, R173 ;  /* 0x000000ad00ad7308 */ /* 0x000ea20000000800 */
[C---:B-----5:R-:W-:Y:S01]  /*14a00*/  F2FP.F16.F32.PACK_AB R21, R195.reuse, R194 ;  /* 0x000000c2c315723e */ /* 0x060fe200000000ff */
[----:B------:R-:W-:Y:S04]  /*14a10*/  FADD.FTZ R194, R194, R179 ;  /* 0x000000b3c2c27221 */ /* 0x000fe80000010000 */
[----:B------:R-:W-:Y:S04]  /*14a20*/  FADD.FTZ R195, R195, R194 ;  /* 0x000000c2c3c37221 */ /* 0x000fe80000010000 */
[----:B------:R-:W-:Y:S10]  /*14a30*/  MUFU.EX2 R174, R174 ;  /* 0x000000ae00ae7308 */ /* 0x000ff40000000800 */
[----:B------:R-:W5:Y:S01]  /*14a40*/  MUFU.EX2 R175, R175 ;  /* 0x000000af00af7308 */ /* 0x000f620000000800 */
[C---:B--2---:R-:W-:Y:S01]  /*14a50*/  F2FP.F16.F32.PACK_AB R22, R173.reuse, R172 ;  /* 0x000000acad16723e */ /* 0x044fe200000000ff */
[----:B------:R-:W-:Y:S04]  /*14a60*/  FADD.FTZ R172, R172, R193 ;  /* 0x000000c1acac7221 */ /* 0x000fe80000010000 */
[----:B------:R-:W-:Y:S04]  /*14a70*/  FADD.FTZ R172, R173, R172 ;  /* 0x000000acadac7221 */ /* 0x000fe80000010000 */
[----:B------:R-:W-:Y:S10]  /*14a80*/  MUFU.EX2 R170, R170 ;  /* 0x000000aa00aa7308 */ /* 0x000ff40000000800 */
[----:B------:R-:W-:Y:S01]  /*14a90*/  MUFU.EX2 R169, R169 ;  /* 0x000000a900a97308 */ /* 0x000fe20000000800 */
[C---:B-----5:R-:W-:Y:S01]  /*14aa0*/  F2FP.F16.F32.PACK_AB R23, R175.reuse, R174 ;  /* 0x000000aeaf17723e */ /* 0x060fe200000000ff */
[----:B------:R-:W-:Y:S04]  /*14ab0*/  FADD.FTZ R174, R174, R195 ;  /* 0x000000c3aeae7221 */ /* 0x000fe80000010000 */
[----:B------:R-:W-:Y:S02]  /*14ac0*/  FADD.FTZ R175, R175, R174 ;  /* 0x000000aeafaf7221 */ /* 0x000fe40000010000 */
[C---:B-1----:R-:W-:Y:S02]  /*14ad0*/  HMMA.16816.F32 R8, R20.reuse, R156, R8 ;  /* 0x0000009c1408723c */ /* 0x042fe40000001808 */
[----:B------:R-:W-:Y:S03]  /*14ae0*/  MUFU.EX2 R168, R168 ;  /* 0x000000a800a87308 */ /* 0x000fe60000000800 */
[--C-:B------:R-:W-:Y:S01]  /*14af0*/  FFMA.FTZ R156, R30, UR4, -R167.reuse ;  /* 0x000000041e9c7c23 */ /* 0x100fe200080108a7 */
[--C-:B------:R-:W-:Y:S02]  /*14b00*/  FFMA.FTZ R157, R32, UR4, -R180.reuse ;  /* 0x00000004209d7c23 */ /* 0x100fe400080108b4 */
[C---:B------:R-:W-:Y:S04]  /*14b10*/  HMMA.16816.F32 R132, R20.reuse, R158, R132 ;  /* 0x0000009e1484723c */ /* 0x040fe80000001884 */
[----:B------:R-:W-:Y:S01]  /*14b20*/  MUFU.EX2 R171, R171 ;  /* 0x000000ab00ab7308 */ /* 0x000fe20000000800 */
[--C-:B------:R-:W-:Y:S01]  /*14b30*/  FFMA.FTZ R159, R31, UR4, -R167.reuse ;  /* 0x000000041f9f7c23 */ /* 0x100fe200080108a7 */
[--C-:B------:R-:W-:Y:S01]  /*14b40*/  FFMA.FTZ R158, R33, UR4, -R180.reuse ;  /* 0x00000004219e7c23 */ /* 0x100fe200080108b4 */
[----:B------:R-:W-:Y:S01]  /*14b50*/  LDSM.16.MT88.4 R28, [R224+0xb800] ;  /* 0x00b80000e01c783b */ /* 0x000fe20000004200 */
[C---:B----4-:R-:W-:Y:S06]  /*14b60*/  HMMA.16816.F32 R136, R20.reuse, R24, R136 ;  /* 0x000000181488723c */ /* 0x050fec0000001888 */
[----:B------:R-:W-:Y:S01]  /*14b70*/  MUFU.EX2 R157, R157 ;  /* 0x0000009d009d7308 */ /* 0x000fe20000000800 */
[----:B------:R-:W-:Y:S01]  /*14b80*/  LDSM.16.MT88.4 R32, [R6+0x1800] ;  /* 0x001800000620783b */ /* 0x000fe20000004200 */
[C---:B------:R-:W-:Y:S08]  /*14b90*/  HMMA.16816.F32 R140, R20.reuse, R26, R140 ;  /* 0x0000001a148c723c */ /* 0x040ff0000000188c */
[----:B------:R-:W1:Y:S01]  /*14ba0*/  MUFU.EX2 R158, R158 ;  /* 0x0000009e009e7308 */ /* 0x000e620000000800 */
[----:B------:R-:W2:Y:S01]  /*14bb0*/  LDSM.16.MT88.4 R24, [R225+0xb800] ;  /* 0x00b80000e118783b */ /* 0x000ea20000004200 */
[C---:B---3--:R-:W-:Y:S08]  /*14bc0*/  HMMA.16816.F32 R144, R20.reuse, R152, R144 ;  /* 0x000000981490723c */ /* 0x048ff00000001890 */
[----:B------:R-:W-:Y:S01]  /*14bd0*/  MUFU.EX2 R156, R156 ;  /* 0x0000009c009c7308 */ /* 0x000fe20000000800 */
[C---:B------:R-:W-:Y:S09]  /*14be0*/  HMMA.16816.F32 R12, R20.reuse, R154, R12 ;  /* 0x0000009a140c723c */ /* 0x040ff2000000180c */
[----:B------:R-:W3:Y:S01]  /*14bf0*/  MUFU.EX2 R159, R159 ;  /* 0x0000009f009f7308 */ /* 0x000ee20000000800 */
[----:B------:R-:W4:Y:S01]  /*14c00*/  LDSM.16.MT88.4 R152, [R7+0x1800] ;  /* 0x001800000798783b */ /* 0x000f220000004200 */
[C---:B------:R-:W-:Y:S08]  /*14c10*/  HMMA.16816.F32 R148, R20.reuse, R160, R148 ;  /* 0x000000a01494723c */ /* 0x040ff00000001894 */
[----:B------:R-:W-:Y:S01]  /*14c20*/  MUFU.EX2 R40, R40 ;  /* 0x0000002800287308 */ /* 0x000fe20000000800 */
[--C-:B------:R-:W-:Y:S01]  /*14c30*/  FFMA.FTZ R160, R36, UR4, -R180.reuse ;  /* 0x0000000424a07c23 */ /* 0x100fe200080108b4 */
[----:B------:R-:W-:Y:S01]  /*14c40*/  FFMA.FTZ R161, R37, UR4, -R180 ;  /* 0x0000000425a17c23 */ /* 0x000fe200080108b4 */
[----:B------:R-:W-:Y:S07]  /*14c50*/  HMMA.16816.F32 R16, R20, R162, R16 ;  /* 0x000000a21410723c */ /* 0x000fee0000001810 */
[----:B------:R-:W-:Y:S01]  /*14c60*/  MUFU.EX2 R160, R160 ;  /* 0x000000a000a07308 */ /* 0x000fe20000000800 */
[----:B-1----:R-:W-:Y:S01]  /*14c70*/  F2FP.F16.F32.PACK_AB R22, R158, R157 ;  /* 0x0000009d9e16723e */ /* 0x002fe200000000ff */
[--C-:B------:R-:W-:Y:S01]  /*14c80*/  FFMA.FTZ R162, R38, UR4, -R167.reuse ;  /* 0x0000000426a27c23 */ /* 0x100fe200080108a7 */
[----:B------:R-:W-:Y:S01]  /*14c90*/  F2FP.F16.F32.PACK_AB R20, R168, R169 ;  /* 0x000000a9a814723e */ /* 0x000fe200000000ff */
[----:B------:R-:W-:Y:S01]  /*14ca0*/  FFMA.FTZ R163, R39, UR4, -R167 ;  /* 0x0000000427a37c23 */ /* 0x000fe200080108a7 */
[----:B---3--:R-:W-:Y:S01]  /*14cb0*/  F2FP.F16.F32.PACK_AB R21, R159, R156 ;  /* 0x0000009c9f15723e */ /* 0x008fe200000000ff */
[----:B------:R-:W-:Y:S01]  /*14cc0*/  LDSM.16.MT88.4 R36, [R7+0x2000] ;  /* 0x002000000724783b */ /* 0x000fe20000004200 */
[----:B------:R-:W-:Y:S01]  /*14cd0*/  F2FP.F16.F32.PACK_AB R23, R171, R170 ;  /* 0x000000aaab17723e */ /* 0x000fe200000000ff */
[----:B------:R-:W-:Y:S02]  /*14ce0*/  FADD.FTZ R156, R156, R175 ;  /* 0x000000af9c9c7221 */ /* 0x000fe40000010000 */
[----:B------:R-:W-:Y:S01]  /*14cf0*/  MUFU.EX2 R162, R162 ;  /* 0x000000a200a27308 */ /* 0x000fe20000000800 */
[----:B------:R-:W-:Y:S01]  /*14d00*/  FADD.FTZ R169, R169, R172 ;  /* 0x000000aca9a97221 */ /* 0x000fe20000010000 */
[----:B------:R-:W-:Y:S02]  /*14d10*/  FADD.FTZ R159, R159, R156 ;  /* 0x0000009c9f9f7221 */ /* 0x000fe40000010000 */
[C---:B--2---:R-:W-:Y:S03]  /*14d20*/  HMMA.16816.F32 R8, R20.reuse, R24, R8 ;  /* 0x000000181408723c */ /* 0x044fe60000001808 */
[----:B------:R-:W-:Y:S03]  /*14d30*/  FADD.FTZ R170, R170, R159 ;  /* 0x0000009faaaa7221 */ /* 0x000fe60000010000 */
[----:B------:R-:W-:Y:S01]  /*14d40*/  MUFU.EX2 R163, R163 ;  /* 0x000000a300a37308 */ /* 0x000fe20000000800 */
[----:B------:R-:W-:Y:S01]  /*14d50*/  FADD.FTZ R168, R168, R169 ;  /* 0x000000a9a8a87221 */ /* 0x000fe20000010000 */
[----:B------:R-:W-:Y:S01]  /*14d60*/  FADD.FTZ R171, R171, R170 ;  /* 0x000000aaabab7221 */ /* 0x000fe20000010000 */
[C---:B------:R-:W-:Y:S01]  /*14d70*/  HMMA.16816.F32 R132, R20.reuse, R26, R132 ;  /* 0x0000001a1484723c */ /* 0x040fe20000001884 */
[----:B------:R-:W1:Y:S06]  /*14d80*/  LDSM.16.MT88.4 R24, [R225+0xc000] ;  /* 0x00c00000e118783b */ /* 0x000e6c0000004200 */
[----:B------:R-:W2:Y:S01]  /*14d90*/  MUFU.EX2 R161, R161 ;  /* 0x000000a100a17308 */ /* 0x000ea20000000800 */
[C---:B------:R-:W-:Y:S09]  /*14da0*/  HMMA.16816.F32 R136, R20.reuse, R28, R136 ;  /* 0x0000001c1488723c */ /* 0x040ff20000001888 */
[----:B------:R-:W3:Y:S01]  /*14db0*/  MUFU.EX2 R42, R42 ;  /* 0x0000002a002a7308 */ /* 0x000ee20000000800 */
[C---:B------:R-:W-:Y:S01]  /*14dc0*/  HMMA.16816.F32 R140, R20.reuse, R30, R140 ;  /* 0x0000001e148c723c */ /* 0x040fe2000000188c */
[----:B------:R-:W5:Y:S08]  /*14dd0*/  LDSM.16.MT88.4 R28, [R224+0xc000] ;  /* 0x00c00000e01c783b */ /* 0x000f700000004200 */
[----:B------:R-:W5:Y:S01]  /*14de0*/  MUFU.EX2 R44, R44 ;  /* 0x0000002c002c7308 */ /* 0x000f620000000800 */
[C---:B------:R-:W-:Y:S09]  /*14df0*/  HMMA.16816.F32 R144, R20.reuse, R32, R144 ;  /* 0x000000201490723c */ /* 0x040ff20000001890 */
[----:B------:R-:W-:Y:S01]  /*14e00*/  MUFU.EX2 R45, R45 ;  /* 0x0000002d002d7308 */ /* 0x000fe20000000800 */
[C---:B------:R-:W-:Y:S01]  /*14e10*/  HMMA.16816.F32 R12, R20.reuse, R34, R12 ;  /* 0x00000022140c723c */ /* 0x040fe2000000180c */
[----:B------:R-:W5:Y:S08]  /*14e20*/  LDSM.16.MT88.4 R32, [R6+0x2000] ;  /* 0x002000000620783b */ /* 0x000f700000004200 */
[----:B------:R-:W5:Y:S01]  /*14e30*/  MUFU.EX2 R46, R46 ;  /* 0x0000002e002e7308 */ /* 0x000f620000000800 */
[C---:B----4-:R-:W-:Y:S03]  /*14e40*/  HMMA.16816.F32 R148, R20.reuse, R152, R148 ;  /* 0x000000981494723c */ /* 0x050fe60000001894 */
[--C-:B------:R-:W-:Y:S06]  /*14e50*/  FFMA.FTZ R152, R60, UR4, -R180.reuse ;  /* 0x000000043c987c23 */ /* 0x100fec00080108b4 */
[----:B------:R-:W4:Y:S01]  /*14e60*/  MUFU.EX2 R47, R47 ;  /* 0x0000002f002f7308 */ /* 0x000f220000000800 */
[--C-:B------:R-:W-:Y:S01]  /*14e70*/  FFMA.FTZ R60, R62, UR4, -R167.reuse ;  /* 0x000000043e3c7c23 */ /* 0x100fe200080108a7 */
[--C-:B------:R-:W-:Y:S01]  /*14e80*/  FFMA.FTZ R62, R65, UR4, -R180.reuse ;  /* 0x00000004413e7c23 */ /* 0x100fe200080108b4 */
[--C-:B------:R-:W-:Y:S01]  /*14e90*/  FFMA.FTZ R65, R67, UR4, -R167.reuse ;  /* 0x0000000443417c23 */ /* 0x100fe200080108a7 */
[----:B------:R-:W-:Y:S03]  /*14ea0*/  HMMA.16816.F32 R16, R20, R154, R16 ;  /* 0x0000009a1410723c */ /* 0x000fe60000001810 */
[----:B--2---:R-:W-:Y:S03]  /*14eb0*/  F2FP.F16.F32.PACK_AB R20, R161, R160 ;  /* 0x000000a0a114723e */ /* 0x004fe600000000ff */
[----:B------:R-:W-:Y:S01]  /*14ec0*/  MUFU.EX2 R152, R152 ;  /* 0x0000009800987308 */ /* 0x000fe20000000800 */
[----:B------:R-:W-:Y:S01]  /*14ed0*/  F2FP.F16.F32.PACK_AB R21, R163, R162 ;  /* 0x000000a2a315723e */ /* 0x000fe200000000ff */
[--C-:B------:R-:W-:Y:S01]  /*14ee0*/  FFMA.FTZ R67, R68, UR4, -R180.reuse ;  /* 0x0000000444437c23 */ /* 0x100fe200080108b4 */
[----:B------:R-:W-:Y:S01]  /*14ef0*/  F2FP.F16.F32.PACK_AB R22, R41, R40 ;  /* 0x000000282916723e */ /* 0x000fe200000000ff */
[--C-:B------:R-:W-:Y:S01]  /*14f00*/  FFMA.FTZ R68, R70, UR4, -R167.reuse ;  /* 0x0000000446447c23 */ /* 0x100fe200080108a7 */
[----:B---3--:R-:W-:Y:S01]  /*14f10*/  F2FP.F16.F32.PACK_AB R23, R42, R197 ;  /* 0x000000c52a17723e */ /* 0x008fe200000000ff */
[--C-:B------:R-:W-:Y:S01]  /*14f20*/  FFMA.FTZ R70, R73, UR4, -R180.reuse ;  /* 0x0000000449467c23 */ /* 0x100fe200080108b4 */
[--C-:B------:R-:W-:Y:S03]  /*14f30*/  FFMA.FTZ R73, R75, UR4, -R167.reuse ;  /* 0x000000044b497c23 */ /* 0x100fe600080108a7 */
[----:B------:R-:W-:Y:S01]  /*14f40*/  MUFU.EX2 R60, R60 ;  /* 0x0000003c003c7308 */ /* 0x000fe20000000800 */
[--C-:B------:R-:W-:Y:S01]  /*14f50*/  FFMA.FTZ R75, R76, UR4, -R180.reuse ;  /* 0x000000044c4b7c23 */ /* 0x100fe200080108b4 */
[--C-:B------:R-:W-:Y:S01]  /*14f60*/  FFMA.FTZ R76, R78, UR4, -R167.reuse ;  /* 0x000000044e4c7c23 */ /* 0x100fe200080108a7 */
[--C-:B------:R-:W-:Y:S01]  /*14f70*/  FFMA.FTZ R78, R80, UR4, -R180.reuse ;  /* 0x00000004504e7c23 */ /* 0x100fe200080108b4 */
[C---:B-1----:R-:W-:Y:S03]  /*14f80*/  HMMA.16816.F32 R8, R20.reuse, R24, R8 ;  /* 0x000000181408723c */ /* 0x042fe60000001808 */
[--C-:B------:R-:W-:Y:S03]  /*14f90*/  FFMA.FTZ R80, R82, UR4, -R167.reuse ;  /* 0x0000000452507c23 */ /* 0x100fe600080108a7 */
[----:B------:R-:W-:Y:S01]  /*14fa0*/  MUFU.EX2 R49, R49 ;  /* 0x0000003100317308 */ /* 0x000fe20000000800 */
[--C-:B------:R-:W-:Y:S01]  /*14fb0*/  FFMA.FTZ R82, R85, UR4, -R180.reuse ;  /* 0x0000000455527c23 */ /* 0x100fe200080108b4 */
[--C-:B------:R-:W-:Y:S01]  /*14fc0*/  FFMA.FTZ R85, R87, UR4, -R167.reuse ;  /* 0x0000000457557c23 */ /* 0x100fe200080108a7 */
[--C-:B------:R-:W-:Y:S01]  /*14fd0*/  FFMA.FTZ R87, R88, UR4, -R180.reuse ;  /* 0x0000000458577c23 */ /* 0x100fe200080108b4 */
[C---:B------:R-:W-:Y:S01]  /*14fe0*/  HMMA.16816.F32 R132, R20.reuse, R26, R132 ;  /* 0x0000001a1484723c */ /* 0x040fe20000001884 */
[----:B------:R-:W1:Y:S02]  /*14ff0*/  LDSM.16.MT88.4 R24, [R225+0xc800] ;  /* 0x00c80000e118783b */ /* 0x000e640000004200 */
[--C-:B------:R-:W-:Y:S03]  /*15000*/  FFMA.FTZ R88, R90, UR4, -R167.reuse ;  /* 0x000000045a587c23 */ /* 0x100fe600080108a7 */
[----:B------:R-:W2:Y:S01]  /*15010*/  MUFU.EX2 R50, R50 ;  /* 0x0000003200327308 */ /* 0x000ea20000000800 */
[--C-:B------:R-:W-:Y:S01]  /*15020*/  FFMA.FTZ R90, R92, UR4, -R180.reuse ;  /* 0x000000045c5a7c23 */ /* 0x100fe200080108b4 */
[--C-:B------:R-:W-:Y:S01]  /*15030*/  FFMA.FTZ R92, R94, UR4, -R167.reuse ;  /* 0x000000045e5c7c23 */ /* 0x100fe200080108a7 */
[--C-:B------:R-:W-:Y:S01]  /*15040*/  FFMA.FTZ R94, R97, UR4, -R180.reuse ;  /* 0x00000004615e7c23 */ /* 0x100fe200080108b4 */
[C---:B-----5:R-:W-:Y:S03]  /*15050*/  HMMA.16816.F32 R136, R20.reuse, R28, R136 ;  /* 0x0000001c1488723c */ /* 0x060fe60000001888 */
[--C-:B------:R-:W-:Y:S03]  /*15060*/  FFMA.FTZ R97, R99, UR4, -R167.reuse ;  /* 0x0000000463617c23 */ /* 0x100fe600080108a7 */
[----:B------:R-:W-:Y:S01]  /*15070*/  MUFU.EX2 R53, R53 ;  /* 0x0000003500357308 */ /* 0x000fe20000000800 */
[--C-:B------:R-:W-:Y:S01]  /*15080*/  FFMA.FTZ R99, R101, UR4, -R180.reuse ;  /* 0x0000000465637c23 */ /* 0x100fe200080108b4 */
[--C-:B------:R-:W-:Y:S01]  /*15090*/  FFMA.FTZ R101, R102, UR4, -R167.reuse ;  /* 0x0000000466657c23 */ /* 0x100fe200080108a7 */
[--C-:B------:R-:W-:Y:S01]  /*150a0*/  FFMA.FTZ R102, R104, UR4, -R180.reuse ;  /* 0x0000000468667c23 */ /* 0x100fe200080108b4 */
[C---:B------:R-:W-:Y:S01]  /*150b0*/  HMMA.16816.F32 R140, R20.reuse, R30, R140 ;  /* 0x0000001e148c723c */ /* 0x040fe2000000188c */
[----:B------:R-:W3:Y:S02]  /*150c0*/  LDSM.16.MT88.4 R28, [R224+0xc800] ;  /* 0x00c80000e01c783b */ /* 0x000ee40000004200 */
[--C-:B------:R-:W-:Y:S03]  /*150d0*/  FFMA.FTZ R104, R106, UR4, -R167.reuse ;  /* 0x000000046a687c23 */ /* 0x100fe600080108a7 */
[----:B------:R-:W5:Y:S01]  /*150e0*/  MUFU.EX2 R54, R54 ;  /* 0x0000003600367308 */ /* 0x000f620000000800 */
[--C-:B------:R-:W-:Y:S01]  /*150f0*/  FFMA.FTZ R106, R109, UR4, -R180.reuse ;  /* 0x000000046d6a7c23 */ /* 0x100fe200080108b4 */
[----:B------:R-:W-:Y:S01]  /*15100*/  FFMA.FTZ R109, R112, UR4, -R180 ;  /* 0x00000004706d7c23 */ /* 0x000fe200080108b4 */
[----:B------:R-:W-:Y:S01]  /*15110*/  FFMA.FTZ R112, R115, UR4, -R167 ;  /* 0x0000000473707c23 */ /* 0x000fe200080108a7 */
[C---:B------:R-:W-:Y:S06]  /*15120*/  HMMA.16816.F32 R144, R20.reuse, R32, R144 ;  /* 0x000000201490723c */ /* 0x040fec0000001890 */
[----:B------:R-:W5:Y:S02]  /*15130*/  MUFU.EX2 R57, R57 ;  /* 0x0000003900397308 */ /* 0x000f640000000800 */
[C---:B------:R-:W-:Y:S01]  /*15140*/  HMMA.16816.F32 R12, R20.reuse, R34, R12 ;  /* 0x00000022140c723c */ /* 0x040fe2000000180c */
[----:B------:R-:W5:Y:S07]  /*15150*/  LDSM.16.MT88.4 R32, [R6+0x2800] ;  /* 0x002800000620783b */ /* 0x000f6e0000004200 */
[----:B------:R-:W5:Y:S01]  /*15160*/  MUFU.EX2 R59, R59 ;  /* 0x0000003b003b7308 */ /* 0x000f620000000800 */
[C---:B------:R-:W-:Y:S09]  /*15170*/  HMMA.16816.F32 R148, R20.reuse, R36, R148 ;  /* 0x000000241494723c */ /* 0x040ff20000001894 */
[----:B------:R-:W5:Y:S01]  /*15180*/  MUFU.EX2 R61, R61 ;  /* 0x0000003d003d7308 */ /* 0x000f620000000800 */
[----:B------:R-:W-:Y:S01]  /*15190*/  HMMA.16816.F32 R16, R20, R38, R16 ;  /* 0x000000261410723c */ /* 0x000fe20000001810 */
[----:B------:R-:W5:Y:S02]  /*151a0*/  LDSM.16.MT88.4 R36, [R7+0x2800] ;  /* 0x002800000724783b */ /* 0x000f640000004200 */
[----:B------:R-:W-:Y:S06]  /*151b0*/  F2FP.F16.F32.PACK_AB R20, R44, R43 ;  /* 0x0000002b2c14723e */ /* 0x000fec00000000ff */
[----:B------:R-:W-:Y:S01]  /*151c0*/  MUFU.EX2 R63, R63 ;  /* 0x0000003f003f7308 */ /* 0x000fe20000000800 */
[----:B------:R-:W-:Y:S02]  /*151d0*/  F2FP.F16.F32.PACK_AB R21, R46, R45 ;  /* 0x0000002d2e15723e */ /* 0x000fe400000000ff */
[----:B----4-:R-:W-:Y:S02]  /*151e0*/  F2FP.F16.F32.PACK_AB R22, R48, R47 ;  /* 0x0000002f3016723e */ /* 0x010fe400000000ff */
[----:B--2---:R-:W-:Y:S05]  /*151f0*/  F2FP.F16.F32.PACK_AB R23, R50, R49 ;  /* 0x000000313217723e */ /* 0x004fea00000000ff */
[----:B------:R-:W2:Y:S02]  /*15200*/  MUFU.EX2 R62, R62 ;  /* 0x0000003e003e7308 */ /* 0x000ea40000000800 */
[C---:B-1----:R-:W-:Y:S08]  /*15210*/  HMMA.16816.F32 R8, R20.reuse, R24, R8 ;  /* 0x000000181408723c */ /* 0x042ff00000001808 */
[----:B------:R-:W-:Y:S01]  /*15220*/  MUFU.EX2 R64, R64 ;  /* 0x0000004000407308 */ /* 0x000fe20000000800 */
[C---:B------:R-:W-:Y:S01]  /*15230*/  HMMA.16816.F32 R132, R20.reuse, R26, R132 ;  /* 0x0000001a1484723c */ /* 0x040fe20000001884 */
[----:B------:R-:W1:Y:S08]  /*15240*/  LDSM.16.MT88.4 R24, [R225+0xd000] ;  /* 0x00d00000e118783b */ /* 0x000e700000004200 */
[----:B------:R-:W4:Y:S01]  /*15250*/  MUFU.EX2 R65, R65 ;  /* 0x0000004100417308 */ /* 0x000f220000000800 */
[C---:B---3--:R-:W-:Y:S09]  /*15260*/  HMMA.16816.F32 R136, R20.reuse, R28, R136 ;  /* 0x0000001c1488723c */ /* 0x048ff20000001888 */
[----:B------:R-:W-:Y:S01]  /*15270*/  MUFU.EX2 R67, R67 ;  /* 0x0000004300437308 */ /* 0x000fe20000000800 */
[C---:B------:R-:W-:Y:S01]  /*15280*/  HMMA.16816.F32 R140, R20.reuse, R30, R140 ;  /* 0x0000001e148c723c */ /* 0x040fe2000000188c */
[----:B------:R-:W3:Y:S08]  /*15290*/  LDSM.16.MT88.4 R28, [R224+0xd000] ;  /* 0x00d00000e01c783b */ /* 0x000ef00000004200 */
[----:B------:R-:W4:Y:S01]  /*152a0*/  MUFU.EX2 R66, R66 ;  /* 0x0000004200427308 */ /* 0x000f220000000800 */
[C---:B-----5:R-:W-:Y:S09]  /*152b0*/  HMMA.16816.F32 R144, R20.reuse, R32, R144 ;  /* 0x000000201490723c */ /* 0x060ff20000001890 */
[----:B------:R-:W-:Y:S01]  /*152c0*/  MUFU.EX2 R68, R68 ;  /* 0x0000004400447308 */ /* 0x000fe20000000800 */
[C---:B------:R-:W-:Y:S01]  /*152d0*/  HMMA.16816.F32 R12, R20.reuse, R34, R12 ;  /* 0x00000022140c723c */ /* 0x040fe2000000180c */
[----:B------:R-:W5:Y:S08]  /*152e0*/  LDSM.16.MT88.4 R32, [R6+0x3000] ;  /* 0x003000000620783b */ /* 0x000f700000004200 */
[----:B------:R-:W4:Y:S01]  /*152f0*/  MUFU.EX2 R69, R69 ;  /* 0x0000004500457308 */ /* 0x000f220000000800 */
[C---:B------:R-:W-:Y:S09]  /*15300*/  HMMA.16816.F32 R148, R20.reuse, R36, R148 ;  /* 0x000000241494723c */ /* 0x040ff20000001894 */
[----:B------:R-:W-:Y:S01]  /*15310*/  MUFU.EX2 R71, R71 ;  /* 0x0000004700477308 */ /* 0x000fe20000000800 */
[----:B------:R-:W-:Y:S01]  /*15320*/  HMMA.16816.F32 R16, R20, R38, R16 ;  /* 0x000000261410723c */ /* 0x000fe20000001810 */
[----:B------:R-:W2:Y:S02]  /*15330*/  LDSM.16.MT88.4 R36, [R7+0x3000] ;  /* 0x003000000724783b */ /* 0x000ea40000004200 */
[----:B------:R-:W-:Y:S06]  /*15340*/  F2FP.F16.F32.PACK_AB R20, R51, R52 ;  /* 0x000000343314723e */ /* 0x000fec00000000ff */
[----:B------:R-:W4:Y:S01]  /*15350*/  MUFU.EX2 R70, R70 ;  /* 0x0000004600467308 */ /* 0x000f220000000800 */
[----:B------:R-:W-:Y:S02]  /*15360*/  F2FP.F16.F32.PACK_AB R21, R54, R53 ;  /* 0x000000353615723e */ /* 0x000fe400000000ff */
[----:B------:R-:W-:Y:S02]  /*15370*/  F2FP.F16.F32.PACK_AB R22, R56, R55 ;  /* 0x000000373816723e */ /* 0x000fe400000000ff */
[----:B------:R-:W-:Y:S05]  /*15380*/  F2FP.F16.F32.PACK_AB R23, R58, R57 ;  /* 0x000000393a17723e */ /* 0x000fea00000000ff */
[----:B------:R-:W-:Y:S02]  /*15390*/  MUFU.EX2 R72, R72 ;  /* 0x0000004800487308 */ /* 0x000fe40000000800 */
[C---:B-1----:R-:W-:Y:S08]  /*153a0*/  HMMA.16816.F32 R8, R20.reuse, R24, R8 ;  /* 0x000000181408723c */ /* 0x042ff00000001808 */
[----:B------:R-:W1:Y:S01]  /*153b0*/  MUFU.EX2 R73, R73 ;  /* 0x0000004900497308 */ /* 0x000e620000000800 */
[C---:B------:R-:W-:Y:S01]  /*153c0*/  HMMA.16816.F32 R132, R20.reuse, R26, R132 ;  /* 0x0000001a1484723c */ /* 0x040fe20000001884 */
[----:B------:R-:W1:Y:S08]  /*153d0*/  LDSM.16.MT88.4 R24, [R225+0xd800] ;  /* 0x00d80000e118783b */ /* 0x000e700000004200 */
[----:B------:R-:W-:Y:S01]  /*153e0*/  MUFU.EX2 R75, R75 ;  /* 0x0000004b004b7308 */ /* 0x000fe20000000800 */
[C---:B---3--:R-:W-:Y:S09]  /*153f0*/  HMMA.16816.F32 R136, R20.reuse, R28, R136 ;  /* 0x0000001c1488723c */ /* 0x048ff20000001888 */
[----:B------:R-:W3:Y:S01]  /*15400*/  MUFU.EX2 R74, R74 ;  /* 0x0000004a004a7308 */ /* 0x000ee20000000800 */
[C---:B------:R-:W-:Y:S01]  /*15410*/  HMMA.16816.F32 R140, R20.reuse, R30, R140 ;  /* 0x0000001e148c723c */ /* 0x040fe2000000188c */
[----:B------:R-:W3:Y:S08]  /*15420*/  LDSM.16.MT88.4 R28, [R224+0xd800] ;  /* 0x00d80000e01c783b */ /* 0x000ef00000004200 */
[----:B------:R-:W-:Y:S01]  /*15430*/  MUFU.EX2 R76, R76 ;  /* 0x0000004c004c7308 */ /* 0x000fe20000000800 */
[C---:B-----5:R-:W-:Y:S09]  /*15440*/  HMMA.16816.F32 R144, R20.reuse, R32, R144 ;  /* 0x000000201490723c */ /* 0x060ff20000001890 */
[----:B------:R-:W5:Y:S01]  /*15450*/  MUFU.EX2 R77, R77 ;  /* 0x0000004d004d7308 */ /* 0x000f620000000800 */
[C---:B------:R-:W-:Y:S01]  /*15460*/  HMMA.16816.F32 R12, R20.reuse, R34, R12 ;  /* 0x00000022140c723c */ /* 0x040fe2000000180c */
[----:B------:R-:W5:Y:S08]  /*15470*/  LDSM.16.MT88.4 R32, [R6+0x3800] ;  /* 0x003800000620783b */ /* 0x000f700000004200 */
[----:B------:R-:W-:Y:S01]  /*15480*/  MUFU.EX2 R78, R78 ;  /* 0x0000004e004e7308 */ /* 0x000fe20000000800 */
[C---:B--2---:R-:W-:Y:S09]  /*15490*/  HMMA.16816.F32 R148, R20.reuse, R36, R148 ;  /* 0x000000241494723c */ /* 0x044ff20000001894 */
[----:B------:R-:W2:Y:S01]  /*154a0*/  MUFU.EX2 R79, R79 ;  /* 0x0000004f004f7308 */ /* 0x000ea20000000800 */
[----:B------:R-:W-:Y:S01]  /*154b0*/  HMMA.16816.F32 R16, R20, R38, R16 ;  /* 0x000000261410723c */ /* 0x000fe20000001810 */
[----:B------:R-:W2:Y:S02]  /*154c0*/  LDSM.16.MT88.4 R36, [R7+0x3800] ;  /* 0x003800000724783b */ /* 0x000ea40000004200 */
[----:B------:R-:W-:Y:S06]  /*154d0*/  F2FP.F16.F32.PACK_AB R20, R59, R152 ;  /* 0x000000983b14723e */ /* 0x000fec00000000ff */
[----:B------:R-:W-:Y:S01]  /*154e0*/  MUFU.EX2 R80, R80 ;  /* 0x0000005000507308 */ /* 0x000fe20000000800 */
[----:B------:R-:W-:Y:S02]  /*154f0*/  F2FP.F16.F32.PACK_AB R21, R61, R60 ;  /* 0x0000003c3d15723e */ /* 0x000fe400000000ff */
[----:B------:R-:W-:Y:S02]  /*15500*/  F2FP.F16.F32.PACK_AB R22, R62, R63 ;  /* 0x0000003f3e16723e */ /* 0x000fe400000000ff */
[----:B----4-:R-:W-:Y:S05]  /*15510*/  F2FP.F16.F32.PACK_AB R23, R65, R64 ;  /* 0x000000404117723e */ /* 0x010fea00000000ff */
[----:B------:R-:W4:Y:S02]  /*15520*/  MUFU.EX2 R81, R81 ;  /* 0x0000005100517308 */ /* 0x000f240000000800 */
        /* <DEDUP_REMOVED lines=15> */
[C---:B--2---:R-:W-:Y:S09]  /*15620*/  HMMA.16816.F32 R148, R20.reuse, R36, R148 ;  /* 0x000000241494723c */ /* 0x044ff20000001894 */
        /* <DEDUP_REMOVED lines=62> */
[----:B------:R-:W4:Y:S08]  /*15a10*/  LDSM.16.MT88.4 R24, [R225+0xf800] ;  /* 0x00f80000e118783b */ /* 0x000f300000004200 */
[----:B------:R-:W-:Y:S01]  /*15a20*/  MUFU.EX2 R109, R109 ;  /* 0x0000006d006d7308 */ /* 0x000fe20000000800 */
[C---:B---3--:R-:W-:Y:S09]  /*15a30*/  HMMA.16816.F32 R136, R20.reuse, R28, R136 ;  /* 0x0000001c1488723c */ /* 0x048ff20000001888 */
[----:B------:R-:W3:Y:S01]  /*15a40*/  MUFU.EX2 R110, R110 ;  /* 0x0000006e006e7308 */ /* 0x000ee20000000800 */
[C---:B------:R-:W-:Y:S01]  /*15a50*/  HMMA.16816.F32 R140, R20.reuse, R30, R140 ;  /* 0x0000001e148c723c */ /* 0x040fe2000000188c */
[----:B------:R-:W1:Y:S08]  /*15a60*/  LDSM.16.MT88.4 R28, [R224+0xf800] ;  /* 0x00f80000e01c783b */ /* 0x000e700000004200 */
[----:B------:R-:W-:Y:S01]  /*15a70*/  MUFU.EX2 R111, R111 ;  /* 0x0000006f006f7308 */ /* 0x000fe20000000800 */
[C---:B-----5:R-:W-:Y:S09]  /*15a80*/  HMMA.16816.F32 R144, R20.reuse, R32, R144 ;  /* 0x000000201490723c */ /* 0x060ff20000001890 */
[----:B------:R-:W5:Y:S01]  /*15a90*/  MUFU.EX2 R112, R112 ;  /* 0x0000007000707308 */ /* 0x000f620000000800 */
[C---:B------:R-:W-:Y:S01]  /*15aa0*/  HMMA.16816.F32 R12, R20.reuse, R34, R12 ;  /* 0x00000022140c723c */ /* 0x040fe2000000180c */
[----:B------:R-:W3:Y:S08]  /*15ab0*/  LDSM.16.MT88.4 R32, [R6+0x5800] ;  /* 0x005800000620783b */ /* 0x000ef00000004200 */
[----:B------:R-:W-:Y:S01]  /*15ac0*/  MUFU.EX2 R113, R113 ;  /* 0x0000007100717308 */ /* 0x000fe20000000800 */
[C---:B--2---:R-:W-:Y:S09]  /*15ad0*/  HMMA.16816.F32 R148, R20.reuse, R36, R148 ;  /* 0x000000241494723c */ /* 0x044ff20000001894 */
[----:B------:R-:W2:Y:S01]  /*15ae0*/  MUFU.EX2 R114, R114 ;  /* 0x0000007200727308 */ /* 0x000ea20000000800 */
[----:B------:R-:W-:Y:S01]  /*15af0*/  HMMA.16816.F32 R16, R20, R38, R16 ;  /* 0x000000261410723c */ /* 0x000fe20000001810 */
[----:B------:R-:W5:Y:S02]  /*15b00*/  LDSM.16.MT88.4 R36, [R7+0x5800] ;  /* 0x005800000724783b */ /* 0x000f640000004200 */
[----:B------:R-:W-:Y:S02]  /*15b10*/  F2FP.F16.F32.PACK_AB R20, R91, R90 ;  /* 0x0000005a5b14723e */ /* 0x000fe400000000ff */
[----:B------:R-:W-:Y:S02]  /*15b20*/  F2FP.F16.F32.PACK_AB R21, R95, R92 ;  /* 0x0000005c5f15723e */ /* 0x000fe400000000ff */
[----:B------:R-:W-:Y:S02]  /*15b30*/  F2FP.F16.F32.PACK_AB R22, R94, R93 ;  /* 0x0000005d5e16723e */ /* 0x000fe400000000ff */
[----:B------:R-:W-:Y:S07]  /*15b40*/  F2FP.F16.F32.PACK_AB R23, R97, R96 ;  /* 0x000000606117723e */ /* 0x000fee00000000ff */
[C---:B----4-:R-:W-:Y:S08]  /*15b50*/  HMMA.16816.F32 R8, R20.reuse, R24, R8 ;  /* 0x000000181408723c */ /* 0x050ff00000001808 */
[C---:B------:R-:W-:Y:S01]  /*15b60*/  HMMA.16816.F32 R132, R20.reuse, R26, R132 ;  /* 0x0000001a1484723c */ /* 0x040fe20000001884 */
[----:B------:R-:W4:Y:S07]  /*15b70*/  LDSM.16.MT88.4 R24, [R225+0x10000] ;  /* 0x01000000e118783b */ /* 0x000f2e0000004200 */
[C---:B-1----:R-:W-:Y:S08]  /*15b80*/  HMMA.16816.F32 R136, R20.reuse, R28, R136 ;  /* 0x0000001c1488723c */ /* 0x042ff00000001888 */
[C---:B------:R-:W-:Y:S01]  /*15b90*/  HMMA.16816.F32 R140, R20.reuse, R30, R140 ;  /* 0x0000001e148c723c */ /* 0x040fe2000000188c */
[----:B------:R-:W1:Y:S07]  /*15ba0*/  LDSM.16.MT88.4 R28, [R224+0x10000] ;  /* 0x01000000e01c783b */ /* 0x000e6e0000004200 */
[C---:B---3--:R-:W-:Y:S08]  /*15bb0*/  HMMA.16816.F32 R144, R20.reuse, R32, R144 ;  /* 0x000000201490723c */ /* 0x048ff00000001890 */
[C---:B------:R-:W-:Y:S01]  /*15bc0*/  HMMA.16816.F32 R12, R20.reuse, R34, R12 ;  /* 0x00000022140c723c */ /* 0x040fe2000000180c */
[----:B------:R-:W3:Y:S07]  /*15bd0*/  LDSM.16.MT88.4 R32, [R6+0x6000] ;  /* 0x006000000620783b */ /* 0x000eee0000004200 */
[C---:B-----5:R-:W-:Y:S08]  /*15be0*/  HMMA.16816.F32 R148, R20.reuse, R36, R148 ;  /* 0x000000241494723c */ /* 0x060ff00000001894 */
        /* <DEDUP_REMOVED lines=15> */
[C---:B-----5:R-:W-:Y:S03]  /*15ce0*/  HMMA.16816.F32 R148, R20.reuse, R36, R148 ;  /* 0x000000241494723c */ /* 0x060fe60000001894 */
[----:B------:R-:W-:Y:S01]  /*15cf0*/  FADD.FTZ R37, R157, R168 ;  /* 0x000000a89d257221 */ /* 0x000fe20000010000 */
[----:B------:R-:W-:Y:S03]  /*15d00*/  FADD.FTZ R36, R162, R171 ;  /* 0x000000aba2247221 */ /* 0x000fe60000010000 */
[----:B------:R-:W-:Y:S01]  /*15d10*/  FADD.FTZ R37, R158, R37 ;  /* 0x000000259e257221 */ /* 0x000fe20000010000 */
[----:B------:R-:W-:Y:S01]  /*15d20*/  HMMA.16816.F32 R16, R20, R38, R16 ;  /* 0x000000261410723c */ /* 0x000fe20000001810 */
[----:B------:R-:W-:Y:S02]  /*15d30*/  LDSM.16.MT88.4 R156, [R6+0x7800] ;  /* 0x00780000069c783b */ /* 0x000fe40000004200 */
[----:B------:R-:W-:Y:S01]  /*15d40*/  FADD.FTZ R160, R160, R37 ;  /* 0x00000025a0a07221 */ /* 0x000fe20000010000 */
[----:B------:R-:W-:Y:S01]  /*15d50*/  F2FP.F16.F32.PACK_AB R20, R106, R3 ;  /* 0x000000036a14723e */ /* 0x000fe200000000ff */
[----:B------:R-:W-:Y:S01]  /*15d60*/  FADD.FTZ R36, R163, R36 ;  /* 0x00000024a3247221 */ /* 0x000fe20000010000 */
[----:B------:R-:W-:Y:S01]  /*15d70*/  F2FP.F16.F32.PACK_AB R21, R108, R107 ;  /* 0x0000006b6c15723e */ /* 0x000fe200000000ff */
[----:B------:R-:W-:Y:S01]  /*15d80*/  FADD.FTZ R161, R161, R160 ;  /* 0x000000a0a1a17221 */ /* 0x000fe20000010000 */
[----:B------:R-:W-:Y:S01]  /*15d90*/  F2FP.F16.F32.PACK_AB R22, R110, R109 ;  /* 0x0000006d6e16723e */ /* 0x000fe200000000ff */
[----:B------:R-:W-:Y:S01]  /*15da0*/  FADD.FTZ R197, R197, R36 ;  /* 0x00000024c5c57221 */ /* 0x000fe20000010000 */
[----:B------:R-:W-:Y:S01]  /*15db0*/  F2FP.F16.F32.PACK_AB R23, R112, R111 ;  /* 0x0000006f7017723e */ /* 0x000fe200000000ff */
[----:B------:R-:W5:Y:S02]  /*15dc0*/  LDSM.16.MT88.4 R36, [R7+0x6800] ;  /* 0x006800000724783b */ /* 0x000f640000004200 */
[----:B------:R-:W-:Y:S04]  /*15dd0*/  FADD.FTZ R42, R42, R197 ;  /* 0x000000c52a2a7221 */ /* 0x000fe80000010000 */
[C---:B----4-:R-:W-:Y:S03]  /*15de0*/  HMMA.16816.F32 R8, R20.reuse, R24, R8 ;  /* 0x000000181408723c */ /* 0x050fe60000001808 */
[----:B------:R-:W-:Y:S01]  /*15df0*/  FADD.FTZ R24, R40, R161 ;  /* 0x000000a128187221 */ /* 0x000fe20000010000 */
[----:B------:R-:W-:Y:S01]  /*15e00*/  FADD.FTZ R45, R45, R42 ;  /* 0x0000002a2d2d7221 */ /* 0x000fe20000010000 */
[----:B------:R-:W-:Y:S02]  /*15e10*/  MUFU.EX2 R40, R118 ;  /* 0x0000007600287308 */ /* 0x000fe40000000800 */
[----:B------:R-:W-:Y:S01]  /*15e20*/  FADD.FTZ R24, R41, R24 ;  /* 0x0000001829187221 */ /* 0x000fe20000010000 */
[C---:B------:R-:W-:Y:S03]  /*15e30*/  HMMA.16816.F32 R132, R20.reuse, R26, R132 ;  /* 0x0000001a1484723c */ /* 0x040fe60000001884 */
[----:B------:R-:W-:Y:S01]  /*15e40*/  FADD.FTZ R43, R43, R24 ;  /* 0x000000182b2b7221 */ /* 0x000fe20000010000 */
[----:B------:R-:W-:Y:S03]  /*15e50*/  FFMA.FTZ R41, R119, UR4, -R167 ;  /* 0x0000000477297c23 */ /* 0x000fe600080108a7 */
[----:B------:R-:W-:Y:S01]  /*15e60*/  MUFU.EX2 R42, R120 ;  /* 0x00000078002a7308 */ /* 0x000fe20000000800 */
[----:B------:R-:W-:Y:S01]  /*15e70*/  FADD.FTZ R46, R46, R45 ;  /* 0x0000002d2e2e7221 */ /* 0x000fe20000010000 */
[----:B------:R-:W-:Y:S01]  /*15e80*/  FADD.FTZ R44, R44, R43 ;  /* 0x0000002b2c2c7221 */ /* 0x000fe20000010000 */
[C---:B-1----:R-:W-:Y:S03]  /*15e90*/  HMMA.16816.F32 R136, R20.reuse, R28, R136 ;  /* 0x0000001c1488723c */ /* 0x042fe60000001888 */
[----:B------:R-:W-:Y:S01]  /*15ea0*/  FADD.FTZ R25, R47, R44 ;  /* 0x0000002c2f197221 */ /* 0x000fe20000010000 */
[----:B------:R-:W-:Y:S03]  /*15eb0*/  FFMA.FTZ R43, R121, UR4, -R180 ;  /* 0x00000004792b7c23 */ /* 0x000fe600080108b4 */
[----:B------:R-:W1:Y:S01]  /*15ec0*/  MUFU.EX2 R41, R41 ;  /* 0x0000002900297308 */ /* 0x000e620000000800 */
[----:B------:R-:W-:Y:S01]  /*15ed0*/  FFMA.FTZ R44, R122, UR4, -R167 ;  /* 0x000000047a2c7c23 */ /* 0x000fe200080108a7 */
[----:B------:R-:W-:Y:S01]  /*15ee0*/  FADD.FTZ R25, R48, R25 ;  /* 0x0000001930197221 */ /* 0x000fe20000010000 */
[C---:B------:R-:W-:Y:S03]  /*15ef0*/  HMMA.16816.F32 R140, R20.reuse, R30, R140 ;  /* 0x0000001e148c723c */ /* 0x040fe6000000188c */
[----:B------:R-:W-:Y:S01]  /*15f00*/  FADD.FTZ R28, R52, R25 ;  /* 0x00000019341c7221 */ /* 0x000fe20000010000 */
[----:B------:R-:W-:Y:S01]  /*15f10*/  FADD.FTZ R49, R49, R46 ;  /* 0x0000002e31317221 */ /* 0x000fe20000010000 */
[----:B------:R-:W4:Y:S02]  /*15f20*/  LDSM.16.MT88.4 R24, [R225+0x11000] ;  /* 0x01100000e118783b */ /* 0x000f240000004200 */
[----:B------:R-:W1:Y:S01]  /*15f30*/  MUFU.EX2 R43, R43 ;  /* 0x0000002b002b7308 */ /* 0x000e620000000800 */
[----:B------:R-:W-:Y:S01]  /*15f40*/  FADD.FTZ R28, R51, R28 ;  /* 0x0000001c331c7221 */ /* 0x000fe20000010000 */
[C---:B---3--:R-:W-:Y:S03]  /*15f50*/  HMMA.16816.F32 R144, R20.reuse, R32, R144 ;  /* 0x000000201490723c */ /* 0x048fe60000001890 */
[----:B------:R-:W-:Y:S01]  /*15f60*/  FADD.FTZ R29, R55, R28 ;  /* 0x0000001c371d7221 */ /* 0x000fe20000010000 */
[----:B------:R-:W-:Y:S01]  /*15f70*/  FFMA.FTZ R45, R123, UR4, -R167 ;  /* 0x000000047b2d7c23 */ /* 0x000fe200080108a7 */
[----:B------:R-:W-:Y:S03]  /*15f80*/  FADD.FTZ R50, R50, R49 ;  /* 0x0000003132327221 */ /* 0x000fe60000010000 */
[----:B------:R-:W-:Y:S01]  /*15f90*/  MUFU.EX2 R44, R44 ;  /* 0x0000002c002c7308 */ /* 0x000fe20000000800 */
[----:B------:R-:W-:Y:S01]  /*15fa0*/  FADD.FTZ R29, R56, R29 ;  /* 0x0000001d381d7221 */ /* 0x000fe20000010000 */
[C---:B------:R-:W-:Y:S03]  /*15fb0*/  HMMA.16816.F32 R12, R20.reuse, R34, R12 ;  /* 0x00000022140c723c */ /* 0x040fe6000000180c */
[----:B------:R-:W-:Y:S01]  /*15fc0*/  FADD.FTZ R152, R152, R29 ;  /* 0x0000001d98987221 */ /* 0x000fe20000010000 */
[----:B------:R-:W-:Y:S01]  /*15fd0*/  FADD.FTZ R53, R53, R50 ;  /* 0x0000003235357221 */ /* 0x000fe20000010000 */
[----:B------:R-:W3:Y:S03]  /*15fe0*/  LDSM.16.MT88.4 R28, [R224+0x11000] ;  /* 0x01100000e01c783b */ /* 0x000ee60000004200 */
[----:B------:R-:W4:Y:S01]  /*15ff0*/  MUFU.EX2 R45, R45 ;  /* 0x0000002d002d7308 */ /* 0x000f220000000800 */
[----:B------:R-:W-:Y:S01]  /*16000*/  FADD.FTZ R152, R59, R152 ;  /* 0x000000983b987221 */ /* 0x000fe20000010000 */
[C---:B-----5:R-:W-:Y:S03]  /*16010*/  HMMA.16816.F32 R148, R20.reuse, R36, R148 ;  /* 0x000000241494723c */ /* 0x060fe60000001894 */
[----:B------:R-:W-:Y:S01]  /*16020*/  FADD.FTZ R54, R54, R53 ;  /* 0x0000003536367221 */ /* 0x000fe20000010000 */
[----:B------:R-:W-:Y:S01]  /*16030*/  FADD.FTZ R63, R63, R152 ;  /* 0x000000983f3f7221 */ /* 0x000fe20000010000 */
[--C-:B------:R-:W-:Y:S01]  /*16040*/  FFMA.FTZ R36, R124, UR4, -R180.reuse ;  /* 0x000000047c247c23 */ /* 0x100fe200080108b4 */
[----:B------:R-:W-:Y:S01]  /*16050*/  FFMA.FTZ R37, R125, UR4, -R180 ;  /* 0x000000047d257c23 */ /* 0x000fe200080108b4 */
[----:B------:R-:W-:Y:S01]  /*16060*/  FADD.FTZ R33, R57, R54 ;  /* 0x0000003639217221 */ /* 0x000fe20000010000 */
[----:B------:R-:W-:Y:S03]  /*16070*/  HMMA.16816.F32 R16, R20, R38, R16 ;  /* 0x000000261410723c */ /* 0x000fe60000001810 */
[----:B------:R-:W-:Y:S01]  /*16080*/  FADD.FTZ R33, R58, R33 ;  /* 0x000000213a217221 */ /* 0x000fe20000010000 */
[----:B--2---:R-:W-:Y:S01]  /*16090*/  F2FP.F16.F32.PACK_AB R20, R114, R113 ;  /* 0x000000717214723e */ /* 0x004fe200000000ff */
[----:B------:R-:W-:Y:S01]  /*160a0*/  FADD.FTZ R62, R62, R63 ;  /* 0x0000003f3e3e7221 */ /* 0x000fe20000010000 */
[----:B-1----:R-:W-:Y:S01]  /*160b0*/  F2FP.F16.F32.PACK_AB R21, R41, R40 ;  /* 0x000000282915723e */ /* 0x002fe200000000ff */
[----:B------:R-:W-:Y:S01]  /*160c0*/  FADD.FTZ R60, R60, R33 ;  /* 0x000000213c3c7221 */ /* 0x000fe20000010000 */
[----:B------:R-:W-:Y:S01]  /*160d0*/  F2FP.F16.F32.PACK_AB R22, R43, R42 ;  /* 0x0000002a2b16723e */ /* 0x000fe200000000ff */
[----:B------:R-:W1:Y:S01]  /*160e0*/  LDSM.16.MT88.4 R32, [R6+0x7000] ;  /* 0x007000000620783b */ /* 0x000e620000004200 */
[----:B----4-:R-:W-:Y:S01]  /*160f0*/  F2FP.F16.F32.PACK_AB R23, R45, R44 ;  /* 0x0000002c2d17723e */ /* 0x010fe200000000ff */
[----:B------:R-:W-:Y:S01]  /*16100*/  MUFU.EX2 R36, R36 ;  /* 0x0000002400247308 */ /* 0x000fe20000000800 */
[--C-:B------:R-:W-:Y:S01]  /*16110*/  FFMA.FTZ R38, R126, UR4, -R167.reuse ;  /* 0x000000047e267c23 */ /* 0x100fe200080108a7 */
[--C-:B------:R-:W-:Y:S01]  /*16120*/  FFMA.FTZ R39, R127, UR4, -R167.reuse ;  /* 0x000000047f277c23 */ /* 0x100fe200080108a7 */
[--C-:B------:R-:W-:Y:S01]  /*16130*/  FFMA.FTZ R46, R128, UR4, -R180.reuse ;  /* 0x00000004802e7c23 */ /* 0x100fe200080108b4 */
[--C-:B------:R-:W-:Y:S01]  /*16140*/  FFMA.FTZ R47, R130, UR4, -R167.reuse ;  /* 0x00000004822f7c23 */ /* 0x100fe200080108a7 */
[----:B------:R-:W-:Y:S01]  /*16150*/  FFMA.FTZ R180, R129, UR4, -R180 ;  /* 0x0000000481b47c23 */ /* 0x000fe200080108b4 */
[C---:B------:R-:W-:Y:S04]  /*16160*/  HMMA.16816.F32 R8, R20.reuse, R24, R8 ;  /* 0x000000181408723c */ /* 0x040fe80000001808 */
[----:B------:R-:W2:Y:S01]  /*16170*/  MUFU.EX2 R37, R37 ;  /* 0x0000002500257308 */ /* 0x000ea20000000800 */
[----:B------:R-:W-:Y:S01]  /*16180*/  FADD.FTZ R61, R61, R60 ;  /* 0x0000003c3d3d7221 */ /* 0x000fe20000010000 */
[----:B------:R-:W-:Y:S01]  /*16190*/  FFMA.FTZ R167, R131, UR4, -R167 ;  /* 0x0000000483a77c23 */ /* 0x000fe200080108a7 */
[----:B------:R-:W-:Y:S02]  /*161a0*/  FADD.FTZ R67, R67, R62 ;  /* 0x0000003e43437221 */ /* 0x000fe40000010000 */
[----:B------:R-:W-:Y:S01]  /*161b0*/  FADD.FTZ R64, R64, R61 ;  /* 0x0000003d40407221 */ /* 0x000fe20000010000 */
[C---:B------:R-:W-:Y:S01]  /*161c0*/  HMMA.16816.F32 R132, R20.reuse, R26, R132 ;  /* 0x0000001a1484723c */ /* 0x040fe20000001884 */
[----:B------:R-:W4:Y:S03]  /*161d0*/  LDSM.16.MT88.4 R24, [R7+0x7000] ;  /* 0x007000000718783b */ /* 0x000f260000004200 */
[----:B------:R-:W-:Y:S01]  /*161e0*/  MUFU.EX2 R38, R38 ;  /* 0x0000002600267308 */ /* 0x000fe20000000800 */
[----:B------:R-:W-:Y:S01]  /*161f0*/  FADD.FTZ R65, R65, R64 ;  /* 0x0000004041417221 */ /* 0x000fe20000010000 */
[----:B------:R-:W-:Y:S03]  /*16200*/  FADD.FTZ R66, R66, R67 ;  /* 0x0000004342427221 */ /* 0x000fe60000010000 */
[----:B------:R-:W-:Y:S01]  /*16210*/  FADD.FTZ R68, R68, R65 ;  /* 0x0000004144447221 */ /* 0x000fe20000010000 */
[C---:B---3--:R-:W-:Y:S04]  /*16220*/  HMMA.16816.F32 R136, R20.reuse, R28, R136 ;  /* 0x0000001c1488723c */ /* 0x048fe80000001888 */
[----:B------:R-:W3:Y:S01]  /*16230*/  MUFU.EX2 R39, R39 ;  /* 0x0000002700277308 */ /* 0x000ee20000000800 */
[----:B------:R-:W-:Y:S01]  /*16240*/  FADD.FTZ R69, R69, R68 ;  /* 0x0000004445457221 */ /* 0x000fe20000010000 */
[----:B------:R-:W-:Y:S01]  /*16250*/  FADD.FTZ R71, R71, R66 ;  /* 0x0000004247477221 */ /* 0x000fe20000010000 */
[----:B--2---:R-:W-:Y:S02]  /*16260*/  F2FP.F16.F32.PACK_AB R152, R37, R36 ;  /* 0x000000242598723e */ /* 0x004fe400000000ff */
[----:B------:R-:W-:Y:S01]  /*16270*/  FADD.FTZ R72, R72, R69 ;  /* 0x0000004548487221 */ /* 0x000fe20000010000 */
[C---:B------:R-:W-:Y:S01]  /*16280*/  HMMA.16816.F32 R140, R20.reuse, R30, R140 ;  /* 0x0000001e148c723c */ /* 0x040fe2000000188c */
[----:B------:R-:W2:Y:S03]  /*16290*/  LDSM.16.MT88.4 R28, [R225+0x11800] ;  /* 0x01180000e11c783b */ /* 0x000ea60000004200 */
[----:B------:R-:W-:Y:S01]  /*162a0*/  MUFU.EX2 R46, R46 ;  /* 0x0000002e002e7308 */ /* 0x000fe20000000800 */
[----:B------:R-:W-:Y:S01]  /*162b0*/  FADD.FTZ R70, R70, R71 ;  /* 0x0000004746467221 */ /* 0x000fe20000010000 */
[----:B------:R-:W-:Y:S03]  /*162c0*/  FADD.FTZ R73, R73, R72 ;  /* 0x0000004849497221 */ /* 0x000fe60000010000 */
[----:B------:R-:W-:Y:S01]  /*162d0*/  FADD.FTZ R75, R75, R70 ;  /* 0x000000464b4b7221 */ /* 0x000fe20000010000 */
[C---:B-1----:R-:W-:Y:S04]  /*162e0*/  HMMA.16816.F32 R144, R20.reuse, R32, R144 ;  /* 0x000000201490723c */ /* 0x042fe80000001890 */
[----:B------:R-:W1:Y:S01]  /*162f0*/  MUFU.EX2 R247, R180 ;  /* 0x000000b400f77308 */ /* 0x000e620000000800 */
[----:B------:R-:W-:Y:S01]  /*16300*/  FADD.FTZ R76, R76, R73 ;  /* 0x000000494c4c7221 */ /* 0x000fe20000010000 */
[----:B------:R-:W-:Y:S01]  /*16310*/  FADD.FTZ R75, R74, R75 ;  /* 0x0000004b4a4b7221 */ /* 0x000fe20000010000 */
[----:B---3--:R-:W-:Y:S02]  /*16320*/  F2FP.F16.F32.PACK_AB R153, R39, R38 ;  /* 0x000000262799723e */ /* 0x008fe400000000ff */
[----:B------:R-:W-:Y:S01]  /*16330*/  FADD.FTZ R77, R77, R76 ;  /* 0x0000004c4d4d7221 */ /* 0x000fe20000010000 */
[C---:B------:R-:W-:Y:S01]  /*16340*/  HMMA.16816.F32 R12, R20.reuse, R34, R12 ;  /* 0x00000022140c723c */ /* 0x040fe2000000180c */
[----:B------:R-:W3:Y:S03]  /*16350*/  LDSM.16.MT88.4 R32, [R224+0x11800] ;  /* 0x01180000e020783b */ /* 0x000ee60000004200 */
[----:B------:R-:W-:Y:S01]  /*16360*/  MUFU.EX2 R47, R47 ;  /* 0x0000002f002f7308 */ /* 0x000fe20000000800 */
[----:B------:R-:W-:Y:S01]  /*16370*/  FADD.FTZ R78, R78, R75 ;  /* 0x0000004b4e4e7221 */ /* 0x000fe20000010000 */
[----:B------:R-:W-:Y:S03]  /*16380*/  FADD.FTZ R80, R80, R77 ;  /* 0x0000004d50507221 */ /* 0x000fe60000010000 */
[----:B------:R-:W-:Y:S01]  /*16390*/  FADD.FTZ R78, R79, R78 ;  /* 0x0000004e4f4e7221 */ /* 0x000fe20000010000 */
[----:B------:R-:W-:Y:S01]  /*163a0*/  FADD.FTZ R81, R81, R80 ;  /* 0x0000005051517221 */ /* 0x000fe20000010000 */
[C---:B----4-:R-:W-:Y:S03]  /*163b0*/  HMMA.16816.F32 R148, R20.reuse, R24, R148 ;  /* 0x000000181494723c */ /* 0x050fe60000001894 */
[----:B------:R-:W4:Y:S01]  /*163c0*/  MUFU.EX2 R244, R167 ;  /* 0x000000a700f47308 */ /* 0x000f220000000800 */
[----:B------:R-:W-:Y:S01]  /*163d0*/  FADD.FTZ R83, R83, R78 ;  /* 0x0000004e53537221 */ /* 0x000fe20000010000 */
[----:B------:R-:W-:Y:S01]  /*163e0*/  FADD.FTZ R84, R84, R81 ;  /* 0x0000005154547221 */ /* 0x000fe20000010000 */
[----:B-1----:R-:W-:Y:S02]  /*163f0*/  F2FP.F16.F32.PACK_AB R154, R247, R46 ;  /* 0x0000002ef79a723e */ /* 0x002fe400000000ff */
[----:B------:R-:W-:Y:S01]  /*16400*/  FADD.FTZ R82, R82, R83 ;  /* 0x0000005352527221 */ /* 0x000fe20000010000 */
[----:B------:R-:W-:Y:S03]  /*16410*/  HMMA.16816.F32 R16, R20, R26, R16 ;  /* 0x0000001a1410723c */ /* 0x000fe60000001810 */
[----:B------:R-:W-:Y:S01]  /*16420*/  FADD.FTZ R85, R85, R84 ;  /* 0x0000005455557221 */ /* 0x000fe20000010000 */
[----:B------:R-:W-:Y:S03]  /*16430*/  FADD.FTZ R87, R87, R82 ;  /* 0x0000005257577221 */ /* 0x000fe60000010000 */
[----:B------:R-:W-:Y:S01]  /*16440*/  FADD.FTZ R88, R88, R85 ;  /* 0x0000005558587221 */ /* 0x000fe20000010000 */
[----:B------:R-:W-:Y:S01]  /*16450*/  FADD.FTZ R87, R86, R87 ;  /* 0x0000005756577221 */ /* 0x000fe20000010000 */
[----:B----4-:R-:W-:Y:S02]  /*16460*/  F2FP.F16.F32.PACK_AB R155, R244, R47 ;  /* 0x0000002ff49b723e */ /* 0x010fe400000000ff */
[----:B------:R-:W-:Y:S01]  /*16470*/  FADD.FTZ R89, R89, R88 ;  /* 0x0000005859597221 */ /* 0x000fe20000010000 */
[----:B------:R-:W-:Y:S03]  /*16480*/  FADD.FTZ R24, R90, R87 ;  /* 0x000000575a187221 */ /* 0x000fe60000010000 */
[----:B------:R-:W-:Y:S01]  /*16490*/  FADD.FTZ R92, R92, R89 ;  /* 0x000000595c5c7221 */ /* 0x000fe20000010000 */
[----:B------:R-:W-:Y:S01]  /*164a0*/  FADD.FTZ R24, R91, R24 ;  /* 0x000000185b187221 */ /* 0x000fe20000010000 */
[C---:B--2---:R-:W-:Y:S01]  /*164b0*/  HMMA.16816.F32 R160, R152.reuse, R28, R8 ;  /* 0x0000001c98a0723c */ /* 0x044fe20000001808 */
[----:B------:R-:W1:Y:S04]  /*164c0*/  LDSM.16.MT88.4 R8, [R7+0x7800] ;  /* 0x007800000708783b */ /* 0x000e680000004200 */
[----:B------:R-:W-:Y:S01]  /*164d0*/  FADD.FTZ R95, R95, R92 ;  /* 0x0000005c5f5f7221 */ /* 0x000fe20000010000 */
[----:B------:R-:W-:Y:S02]  /*164e0*/  FADD.FTZ R21, R93, R24 ;  /* 0x000000185d157221 */ /* 0x000fe40000010000 */
[C---:B------:R-:W-:Y:S03]  /*164f0*/  HMMA.16816.F32 R132, R152.reuse, R30, R132 ;  /* 0x0000001e9884723c */ /* 0x040fe60000001884 */
[----:B------:R-:W-:Y:S01]  /*16500*/  FADD.FTZ R96, R96, R95 ;  /* 0x0000005f60607221 */ /* 0x000fe20000010000 */
[----:B------:R-:W-:Y:S03]  /*16510*/  FADD.FTZ R21, R94, R21 ;  /* 0x000000155e157221 */ /* 0x000fe60000010000 */
[----:B------:R-:W-:Y:S01]  /*16520*/  FADD.FTZ R96, R97, R96 ;  /* 0x0000006061607221 */ /* 0x000fe20000010000 */
[C---:B---3--:R-:W-:Y:S03]  /*16530*/  HMMA.16816.F32 R136, R152.reuse, R32, R136 ;  /* 0x000000209888723c */ /* 0x048fe60000001888 */
[----:B------:R-:W-:Y:S01]  /*16540*/  FADD.FTZ R98, R98, R21 ;  /* 0x0000001562627221 */ /* 0x000fe20000010000 */
[----:B------:R-:W-:Y:S03]  /*16550*/  FADD.FTZ R101, R101, R96 ;  /* 0x0000006065657221 */ /* 0x000fe60000010000 */
[----:B------:R-:W-:Y:S01]  /*16560*/  FADD.FTZ R99, R99, R98 ;  /* 0x0000006263637221 */ /* 0x000fe20000010000 */
[C---:B------:R-:W-:Y:S03]  /*16570*/  HMMA.16816.F32 R140, R152.reuse, R34, R140 ;  /* 0x00000022988c723c */ /* 0x040fe6000000188c */
        /* <DEDUP_REMOVED lines=11> */
[----:B------:R-:W-:Y:S01]  /*16630*/  FADD.FTZ R109, R109, R106 ;  /* 0x0000006a6d6d7221 */ /* 0x000fe20000010000 */
[C---:B-1----:R-:W-:Y:S03]  /*16640*/  HMMA.16816.F32 R148, R152.reuse, R8, R148 ;  /* 0x000000089894723c */ /* 0x042fe60000001894 */
[----:B------:R-:W-:Y:S01]  /*16650*/  FADD.FTZ R111, R111, R108 ;  /* 0x0000006c6f6f7221 */ /* 0x000fe20000010000 */
[----:B------:R-:W-:Y:S03]  /*16660*/  FADD.FTZ R110, R110, R109 ;  /* 0x0000006d6e6e7221 */ /* 0x000fe60000010000 */
[----:B------:R-:W-:Y:S01]  /*16670*/  FADD.FTZ R111, R112, R111 ;  /* 0x0000006f706f7221 */ /* 0x000fe20000010000 */
[----:B------:R-:W-:Y:S01]  /*16680*/  FADD.FTZ R3, R113, R110 ;  /* 0x0000006e71037221 */ /* 0x000fe20000010000 */
[----:B------:R-:W-:Y:S03]  /*16690*/  HMMA.16816.F32 R152, R152, R10, R16 ;  /* 0x0000000a9898723c */ /* 0x000fe60000001810 */
[----:B------:R-:W-:Y:S01]  /*166a0*/  FADD.FTZ R40, R40, R111 ;  /* 0x0000006f28287221 */ /* 0x000fe20000010000 */
[----:B------:R-:W-:Y:S03]  /*166b0*/  FADD.FTZ R3, R114, R3 ;  /* 0x0000000372037221 */ /* 0x000fe60000010000 */
[----:B------:R-:W-:Y:S01]  /*166c0*/  FADD.FTZ R41, R41, R40 ;  /* 0x0000002829297221 */ /* 0x000fe20000010000 */
[----:B------:R-:W-:Y:S01]  /*166d0*/  FADD.FTZ R42, R42, R3 ;  /* 0x000000032a2a7221 */ /* 0x000fe20000010000 */
[----:B------:R-:W-:Y:S02]  /*166e0*/  MOV R3, R0 ;  /* 0x0000000000037202 */ /* 0x000fe40000000f00 */
[----:B------:R-:W-:Y:S01]  /*166f0*/  FADD.FTZ R44, R44, R41 ;  /* 0x000000292c2c7221 */ /* 0x000fe20000010000 */
[----:B------:R-:W-:Y:S03]  /*16700*/  FADD.FTZ R43, R43, R42 ;  /* 0x0000002a2b2b7221 */ /* 0x000fe60000010000 */
        /* <DEDUP_REMOVED lines=9> */
[----:B------:R-:W-:Y:S06]  /*167a0*/  @P1 BRA `(.L_x_616) ;  /* 0xffffffa4009c1947 */ /* 0x000fec000383ffff */
.L_x_612:
[----:B------:R-:W1:Y:S01]  /*167b0*/  SHFL.BFLY PT, R3, R244, 0x2, 0x1f ;  /* 0x0c401f00f4037f89 */ /* 0x000e6200000e0000 */
[----:B------:R-:W-:Y:S01]  /*167c0*/  SHF.L.U32 R7, R228, 0x4, RZ ;  /* 0x00000004e4077819 */ /* 0x000fe200000006ff */
[----:B------:R-:W2:Y:S01]  /*167d0*/  S2UR UR6, SR_CTAID.X ;  /* 0x00000000000679c3 */ /* 0x000ea20000002500 */
[----:B------:R-:W-:Y:S01]  /*167e0*/  ISETP.NE.AND P1, PT, R236, -0x1, PT ;  /* 0xffffffffec00780c */ /* 0x000fe20003f25270 */
[----:B------:R-:W3:Y:S01]  /*167f0*/  SHFL.BFLY PT, R4, R247, 0x2, 0x1f ;  /* 0x0c401f00f7047f89 */ /* 0x000ee200000e0000 */
[----:B------:R-:W-:Y:S01]  /*16800*/  LOP3.LUT R7, R7, 0x1c0, RZ, 0xc0, !PT ;  /* 0x000001c007077812 */ /* 0x000fe200078ec0ff */
[----:B------:R-:W-:Y:S01]  /*16810*/  BSSY.RECONVERGENT B0, `(.L_x_617) ;  /* 0x000008e000007945 */ /* 0x000fe20003800200 */
[C---:B------:R-:W-:Y:S01]  /*16820*/  LOP3.LUT P3, RZ, R228.reuse, 0x10, RZ, 0xc0, !PT ;  /* 0x00000010e4ff7812 */ /* 0x040fe2000786c0ff */
[----:B------:R-:W4:Y:S01]  /*16830*/  S2R R21, SR_CTAID.Z ;  /* 0x0000000000157919 */ /* 0x000f220000002700 */
[----:B------:R-:W-:Y:S02]  /*16840*/  LOP3.LUT P4, RZ, R228, 0x8, RZ, 0xc0, !PT ;  /* 0x00000008e4ff7812 */ /* 0x000fe4000788c0ff */
[----:B------:R-:W-:-:S04]  /*16850*/  MOV R12, 0x20 ;  /* 0x00000020000c7802 */ /* 0x000fc80000000f00 */
[----:B------:R-:W-:Y:S01]  /*16860*/  SEL R12, R12, 0xffffffe0, !P4 ;  /* 0xffffffe00c0c7807 */ /* 0x000fe20006000000 */
[----:B-1----:R-:W-:Y:S01]  /*16870*/  FADD.FTZ R10, R3, R244 ;  /* 0x000000f4030a7221 */ /* 0x002fe20000010000 */
[----:B--2---:R-:W-:Y:S01]  /*16880*/  USHF.L.U32 UR6, UR6, 0x6, URZ ;  /* 0x0000000606067899 */ /* 0x004fe200080006ff */
[----:B---3--:R-:W-:-:S03]  /*16890*/  FADD.FTZ R9, R4, R247 ;  /* 0x000000f704097221 */ /* 0x008fc60000010000 */
[----:B------:R-:W1:Y:S04]  /*168a0*/  SHFL.BFLY PT, R3, R10, 0x1, 0x1f ;  /* 0x0c201f000a037f89 */ /* 0x000e6800000e0000 */
[----:B------:R-:W2:Y:S01]  /*168b0*/  SHFL.BFLY PT, R4, R9, 0x1, 0x1f ;  /* 0x0c201f0009047f89 */ /* 0x000ea200000e0000 */
[----:B-1----:R-:W-:Y:S01]  /*168c0*/  FADD.FTZ R3, R10, R3 ;  /* 0x000000030a037221 */ /* 0x002fe20000010000 */
[----:B------:R-:W-:-:S03]  /*168d0*/  LOP3.LUT R10, R227, 0x30, RZ, 0xc0, !PT ;  /* 0x00000030e30a7812 */ /* 0x000fc600078ec0ff */
[----:B------:R-:W1:Y:S01]  /*168e0*/  MUFU.RCP R6, R3 ;  /* 0x0000000300067308 */ /* 0x000e620000001000 */
[----:B------:R-:W-:Y:S01]  /*168f0*/  FSETP.NE.FTZ.AND P5, PT, R3, RZ, PT ;  /* 0x000000ff0300720b */ /* 0x000fe20003fb5000 */
[----:B--2---:R-:W-:Y:S01]  /*16900*/  FADD.FTZ R5, R9, R4 ;  /* 0x0000000409057221 */ /* 0x004fe20000010000 */
[----:B------:R-:W-:-:S04]  /*16910*/  SHF.L.U32 R4, R228, 0x1, RZ ;  /* 0x00000001e4047819 */ /* 0x000fc800000006ff */
[--C-:B------:R-:W-:Y:S01]  /*16920*/  LOP3.LUT R229, R229, 0x6, R4.reuse, 0xf8, !PT ;  /* 0x00000006e5e57812 */ /* 0x100fe200078ef804 */
[----:B------:R-:W2:Y:S01]  /*16930*/  MUFU.RCP R8, R5 ;  /* 0x0000000500087308 */ /* 0x000ea20000001000 */
[----:B------:R-:W-:Y:S02]  /*16940*/  LOP3.LUT R4, R7, 0x38, R4, 0xf8, !PT ;  /* 0x0000003807047812 */ /* 0x000fe400078ef804 */
[----:B------:R-:W-:Y:S02]  /*16950*/  FSETP.NE.FTZ.AND P6, PT, R5, RZ, PT ;  /* 0x000000ff0500720b */ /* 0x000fe40003fd5000 */
[----:B------:R-:W-:Y:S02]  /*16960*/  LOP3.LUT R4, R229, R4, RZ, 0xfc, !PT ;  /* 0x00000004e5047212 */ /* 0x000fe400078efcff */
[----:B------:R-:W-:Y:S01]  /*16970*/  SHF.R.U32.HI R7, RZ, 0x2, R228 ;  /* 0x00000002ff077819 */ /* 0x000fe200000116e4 */
[----:B------:R-:W-:Y:S01]  /*16980*/  @P5 MUFU.LG2 R3, R3 ;  /* 0x0000000300035308 */ /* 0x000fe20000000c00 */
[----:B-1----:R-:W-:-:S02]  /*16990*/  FSEL R6, R6, 1, P5 ;  /* 0x3f80000006067808 */ /* 0x002fc40002800000 */
[----:B------:R-:W-:Y:S02]  /*169a0*/  LEA R19, R4, UR5, 0x1 ;  /* 0x0000000504137c11 */ /* 0x000fe4000f8e08ff */
[----:B------:R-:W4:Y:S01]  /*169b0*/  S2R R4, SR_CTAID.Y ;  /* 0x0000000000047919 */ /* 0x000f220000002600 */
[C---:B------:R-:W-:Y:S01]  /*169c0*/  FMUL.FTZ R162, R6.reuse, R162 ;  /* 0x000000a206a27220 */ /* 0x040fe20000410000 */
        /* <DEDUP_REMOVED lines=14> */
[----:B------:R-:W-:Y:S01]  /*16ab0*/  FMUL.FTZ R155, R6, R155 ;  /* 0x0000009b069b7220 */ /* 0x000fe20000410000 */
[----:B--2---:R-:W-:Y:S01]  /*16ac0*/  FSEL R8, R8, 1, P6 ;  /* 0x3f80000008087808 */ /* 0x004fe20003000000 */
[----:B------:R-:W1:Y:S01]  /*16ad0*/  LDC.U8 R6, c[0x0][0x548] ;  /* 0x00015200ff067b82 */ /* 0x000e620000000000 */
[----:B------:R-:W-:Y:S01]  /*16ae0*/  LOP3.LUT R7, R10, 0x7, R7, 0xf8, !PT ;  /* 0x000000070a077812 */ /* 0x000fe200078ef807 */
[----:B------:R-:W2:Y:S01]  /*16af0*/  @P6 MUFU.LG2 R5, R5 ;  /* 0x0000000500056308 */ /* 0x000ea20000000c00 */
[----:B------:R-:W-:Y:S01]  /*16b00*/  F2FP.F16.F32.PACK_AB R162, R163, R162 ;  /* 0x000000a2a3a2723e */ /* 0x000fe200000000ff */
        /* <DEDUP_REMOVED lines=16> */
[----:B------:R-:W-:Y:S01]  /*16c10*/  MOV R8, 0x10 ;  /* 0x0000001000087802 */ /* 0x000fe20000000f00 */
[----:B------:R-:W3:Y:S01]  /*16c20*/  @P1 LDC.64 R10, c[0x0][0x408] ;  /* 0x00010200ff0a1b82 */ /* 0x000ee20000000a00 */
[----:B------:R-:W-:Y:S01]  /*16c30*/  F2FP.F16.F32.PACK_AB R160, R161, R160 ;  /* 0x000000a0a1a0723e */ /* 0x000fe200000000ff */
[----:B------:R-:W-:Y:S01]  /*16c40*/  STS [R19+0x400], R162 ;  /* 0x000400a213007388 */ /* 0x000fe20000000800 */
[----:B-1----:R-:W-:Y:S01]  /*16c50*/  ISETP.NE.AND P2, PT, R6, RZ, PT ;  /* 0x000000ff0600720c */ /* 0x002fe20003f45270 */
[----:B--2---:R-:W-:Y:S01]  /*16c60*/  @P6 FMUL.FTZ R5, R5, 0.69314718246459960938 ;  /* 0x3f31721805056820 */ /* 0x004fe20000410000 */
[----:B------:R-:W-:Y:S01]  /*16c70*/  SEL R6, R8, 0xfffffff0, !P0 ;  /* 0xfffffff008067807 */ /* 0x000fe20004000000 */
[----:B------:R1:W-:Y:S01]  /*16c80*/  STS [R19], R160 ;  /* 0x000000a013007388 */ /* 0x0003e20000000800 */
[----:B------:R-:W-:Y:S01]  /*16c90*/  F2FP.F16.F32.PACK_AB R132, R133, R132 ;  /* 0x000000848584723e */ /* 0x000fe200000000ff */
[----:B------:R-:W2:Y:S01]  /*16ca0*/  @!P1 LDC.64 R8, c[0x0][0x400] ;  /* 0x00010000ff089b82 */ /* 0x000ea20000000a00 */
[----:B------:R-:W-:Y:S01]  /*16cb0*/  F2FP.F16.F32.PACK_AB R134, R135, R134 ;  /* 0x000000868786723e */ /* 0x000fe200000000ff */
[----:B------:R-:W-:Y:S01]  /*16cc0*/  @P5 FMUL.FTZ R3, R3, 0.69314718246459960938 ;  /* 0x3f31721803035820 */ /* 0x000fe20000410000 */
[----:B------:R-:W-:-:S02]  /*16cd0*/  IADD3 R17, PT, PT, R6, R19, RZ ;  /* 0x0000001306117210 */ /* 0x000fc40007ffe0ff */
[----:B------:R-:W-:Y:S02]  /*16ce0*/  F2FP.F16.F32.PACK_AB R136, R137, R136 ;  /* 0x000000888988723e */ /* 0x000fe400000000ff */
[----:B------:R-:W-:Y:S01]  /*16cf0*/  F2FP.F16.F32.PACK_AB R138, R139, R138 ;  /* 0x0000008a8b8a723e */ /* 0x000fe200000000ff */
[----:B------:R-:W4:Y:S01]  /*16d00*/  @!P2 LDC R14, c[0x0][0x3e0] ;  /* 0x0000f800ff0eab82 */ /* 0x000f220000000800 */
[C---:B------:R-:W-:Y:S01]  /*16d10*/  IADD3 R13, PT, PT, R19.reuse, 0x40, RZ ;  /* 0x00000040130d7810 */ /* 0x040fe20007ffe0ff */
[----:B------:R-:W-:Y:S01]  /*16d20*/  STS [R17], R132 ;  /* 0x0000008411007388 */ /* 0x000fe20000000800 */
[----:B------:R-:W-:Y:S02]  /*16d30*/  IADD3 R15, PT, PT, R12, R19, RZ ;  /* 0x000000130c0f7210 */ /* 0x000fe40007ffe0ff */
[----:B------:R-:W-:Y:S01]  /*16d40*/  @P3 IADD3 R13, PT, PT, R19, -0x40, RZ ;  /* 0xffffffc0130d3810 */ /* 0x000fe20007ffe0ff */
[----:B------:R5:W-:Y:S01]  /*16d50*/  STS [R17+0x400], R134 ;  /* 0x0004008611007388 */ /* 0x000be20000000800 */
[----:B------:R-:W-:Y:S01]  /*16d60*/  IADD3 R23, PT, PT, R6, R15, RZ ;  /* 0x0000000f06177210 */ /* 0x000fe20007ffe0ff */
[----:B---3--:R-:W-:Y:S01]  /*16d70*/  @P1 IMAD.WIDE.U32 R28, R236, R10, RZ ;  /* 0x0000000aec1c1225 */ /* 0x008fe200078e00ff */
[----:B------:R-:W-:Y:S01]  /*16d80*/  IADD3 R25, PT, PT, R12, R13, RZ ;  /* 0x0000000d0c197210 */ /* 0x000fe20007ffe0ff */
[----:B------:R-:W-:Y:S01]  /*16d90*/  STS [R15], R136 ;  /* 0x000000880f007388 */ /* 0x000fe20000000800 */
[----:B------:R-:W3:Y:S01]  /*16da0*/  @P2 LDC R12, c[0x0][0x454] ;  /* 0x00011500ff0c2b82 */ /* 0x000ee20000000800 */
[----:B------:R-:W-:-:S02]  /*16db0*/  ISETP.NE.OR P0, PT, R236, -0x1, !P2 ;  /* 0xffffffffec00780c */ /* 0x000fc40005705670 */
[----:B------:R2:W-:Y:S01]  /*16dc0*/  STS [R15+0x400], R138 ;  /* 0x0004008a0f007388 */ /* 0x0005e20000000800 */
[----:B------:R-:W-:Y:S02]  /*16dd0*/  F2FP.F16.F32.PACK_AB R140, R141, R140 ;  /* 0x0000008c8d8c723e */ /* 0x000fe400000000ff */
[----:B------:R-:W-:Y:S02]  /*16de0*/  F2FP.F16.F32.PACK_AB R142, R143, R142 ;  /* 0x0000008e8f8e723e */ /* 0x000fe400000000ff */
[----:B-1----:R-:W1:Y:S01]  /*16df0*/  LDC R19, c[0x0][0x434] ;  /* 0x00010d00ff137b82 */ /* 0x002e620000000800 */
[----:B------:R-:W-:Y:S01]  /*16e00*/  F2FP.F16.F32.PACK_AB R144, R145, R144 ;  /* 0x000000909190723e */ /* 0x000fe200000000ff */
[----:B------:R-:W-:Y:S01]  /*16e10*/  STS [R23], R140 ;  /* 0x0000008c17007388 */ /* 0x000fe20000000800 */
[----:B------:R-:W-:Y:S02]  /*16e20*/  F2FP.F16.F32.PACK_AB R146, R147, R146 ;  /* 0x000000929392723e */ /* 0x000fe400000000ff */
[----:B------:R-:W-:Y:S01]  /*16e30*/  LOP3.LUT P3, RZ, R228, 0x3, RZ, 0xc0, !PT ;  /* 0x00000003e4ff7812 */ /* 0x000fe2000786c0ff */
[----:B------:R3:W-:Y:S01]  /*16e40*/  STS [R23+0x400], R142 ;  /* 0x0004008e17007388 */ /* 0x0007e20000000800 */
[----:B------:R-:W-:Y:S01]  /*16e50*/  F2FP.F16.F32.PACK_AB R156, R157, R156 ;  /* 0x0000009c9d9c723e */ /* 0x000fe200000000ff */
[----:B----4-:R-:W-:Y:S01]  /*16e60*/  @!P2 IMAD R14, R4, R14, R21 ;  /* 0x0000000e040ea224 */ /* 0x010fe200078e0215 */
[----:B------:R-:W-:Y:S01]  /*16e70*/  F2FP.F16.F32.PACK_AB R158, R159, R158 ;  /* 0x0000009e9f9e723e */ /* 0x000fe200000000ff */
[----:B------:R-:W-:Y:S01]  /*16e80*/  STS [R13], R144 ;  /* 0x000000900d007388 */ /* 0x000fe20000000800 */
[----:B------:R-:W-:Y:S01]  /*16e90*/  IADD3 R27, PT, PT, R6, R13, RZ ;  /* 0x0000000d061b7210 */ /* 0x000fe20007ffe0ff */
[----:B-----5:R-:W4:Y:S01]  /*16ea0*/  @P6 LDC R17, c[0x0][0x458] ;  /* 0x00011600ff116b82 */ /* 0x020f220000000800 */
[----:B------:R-:W-:Y:S01]  /*16eb0*/  F2FP.F16.F32.PACK_AB R148, R149, R148 ;  /* 0x000000949594723e */ /* 0x000fe200000000ff */
[----:B------:R5:W-:Y:S01]  /*16ec0*/  STS [R13+0x400], R146 ;  /* 0x000400920d007388 */ /* 0x000be20000000800 */
[----:B------:R-:W-:-:S02]  /*16ed0*/  F2FP.F16.F32.PACK_AB R150, R151, R150 ;  /* 0x000000969796723e */ /* 0x000fc400000000ff */
[----:B------:R-:W-:Y:S01]  /*16ee0*/  F2FP.F16.F32.PACK_AB R152, R153, R152 ;  /* 0x000000989998723e */ /* 0x000fe200000000ff */
[----:B------:R1:W-:Y:S01]  /*16ef0*/  STS [R27], R156 ;  /* 0x0000009c1b007388 */ /* 0x0003e20000000800 */
[----:B------:R-:W-:Y:S01]  /*16f00*/  F2FP.F16.F32.PACK_AB R154, R155, R154 ;  /* 0x0000009a9b9a723e */ /* 0x000fe200000000ff */
[----:B--2---:R-:W2:Y:S01]  /*16f10*/  @P5 LDC R15, c[0x0][0x458] ;  /* 0x00011600ff0f5b82 */ /* 0x004ea20000000800 */
[----:B------:R-:W-:Y:S01]  /*16f20*/  MOV R10, 0x7f800000 ;  /* 0x7f800000000a7802 */ /* 0x000fe20000000f00 */
[----:B------:R1:W-:Y:S04]  /*16f30*/  STS [R27+0x400], R158 ;  /* 0x0004009e1b007388 */ /* 0x0003e80000000800 */
[----:B------:R1:W-:Y:S04]  /*16f40*/  STS [R25], R148 ;  /* 0x0000009419007388 */ /* 0x0003e80000000800 */
[----:B------:R1:W-:Y:S01]  /*16f50*/  STS [R25+0x400], R150 ;  /* 0x0004009619007388 */ /* 0x0003e20000000800 */
[----:B---3--:R-:W-:Y:S01]  /*16f60*/  @!P1 IMAD.WIDE.U32 R22, R4, R8, RZ ;  /* 0x0000000804169225 */ /* 0x008fe200078e00ff */
[----:B------:R-:W-:-:S03]  /*16f70*/  MOV R8, 0x7f800000 ;  /* 0x7f80000000087802 */ /* 0x000fc60000000f00 */
[----:B------:R-:W-:Y:S02]  /*16f80*/  @!P1 IMAD R9, R4, R9, R23 ;  /* 0x0000000904099224 */ /* 0x000fe400078e0217 */
[----:B----4-:R-:W-:Y:S01]  /*16f90*/  @P6 FFMA.FTZ R10, R2, R17, R5 ;  /* 0x00000011020a6223 */ /* 0x010fe20000010005 */
[----:B------:R-:W-:Y:S01]  /*16fa0*/  @P1 IMAD R9, R236, R11, R29 ;  /* 0x0000000bec091224 */ /* 0x000fe200078e021d */
[----:B-----5:R-:W-:Y:S01]  /*16fb0*/  IADD3 R13, PT, PT, R6, R25, RZ ;  /* 0x00000019060d7210 */ /* 0x020fe20007ffe0ff */
[-C--:B-1----:R-:W-:Y:S02]  /*16fc0*/  @!P0 IMAD R236, R4, R19.reuse, RZ ;  /* 0x0000001304ec8224 */ /* 0x082fe400078e02ff */
[----:B------:R-:W-:Y:S02]  /*16fd0*/  @!P2 IMAD R6, R14, R19, RZ ;  /* 0x000000130e06a224 */ /* 0x000fe400078e02ff */
[----:B------:R1:W-:Y:S01]  /*16fe0*/  STS [R13], R152 ;  /* 0x000000980d007388 */ /* 0x0003e20000000800 */
[----:B--2---:R-:W-:Y:S01]  /*16ff0*/  @P5 FFMA.FTZ R8, R0, R15, R3 ;  /* 0x0000000f00085223 */ /* 0x004fe20000010003 */
[----:B------:R-:W-:-:S02]  /*17000*/  @P2 IMAD R6, R21, R12, R236 ;  /* 0x0000000c15062224 */ /* 0x000fc400078e02ec */
[----:B------:R1:W-:Y:S01]  /*17010*/  STS [R13+0x400], R154 ;  /* 0x0004009a0d007388 */ /* 0x0003e20000000800 */
[----:B------:R-:W-:Y:S06]  /*17020*/  BAR.SYNC.DEFER_BLOCKING 0x0 ;  /* 0x0000000000007b1d */ /* 0x000fec0000010000 */
[----:B------:R-:W-:Y:S05]  /*17030*/  @P3 BRA `(.L_x_618) ;  /* 0x00000000002c3947 */ /* 0x000fea0003800000 */
[----:B------:R-:W2:Y:S01]  /*17040*/  LDCU.64 UR4, c[0x0][0x420] ;  /* 0x00008400ff0477ac */ /* 0x000ea20008000a00 */
[----:B------:R-:W-:Y:S01]  /*17050*/  VIADD R6, R6, UR6 ;  /* 0x0000000606067c36 */ /* 0x000fe20008000000 */
[C---:B------:R-:W-:Y:S01]  /*17060*/  ISETP.GE.AND P3, PT, R7.reuse, R230, PT ;  /* 0x000000e60700720c */ /* 0x040fe20003f66270 */
[----:B------:R-:W-:-:S03]  /*17070*/  VIADD R3, R7, 0x8 ;  /* 0x0000000807037836 */ /* 0x000fc60000000000 */
[C---:B------:R-:W-:Y:S02]  /*17080*/  IADD3 R0, P0, PT, R6.reuse, R7, RZ ;  /* 0x0000000706007210 */ /* 0x040fe40007f1e0ff */
[----:B------:R-:W-:Y:S02]  /*17090*/  ISETP.GE.AND P2, PT, R3, R230, PT ;  /* 0x000000e60300720c */ /* 0x000fe40003f46270 */
[----:B------:R-:W-:Y:S02]  /*170a0*/  LEA.HI.X.SX32 R3, R6, RZ, 0x1, P0 ;  /* 0x000000ff06037211 */ /* 0x000fe400000f0eff */
[----:B--2---:R-:W-:-:S04]  /*170b0*/  LEA R2, P0, R0, UR4, 0x2 ;  /* 0x0000000400027c11 */ /* 0x004fc8000f8010ff */
[----:B------:R-:W-:-:S05]  /*170c0*/  LEA.HI.X R3, R0, UR5, R3, 0x2, P0 ;  /* 0x0000000500037c11 */ /* 0x000fca00080f1403 */
[----:B------:R2:W-:Y:S04]  /*170d0*/  @!P3 STG.E desc[UR16][R2.64], R10 ;  /* 0x0000000a0200b986 */ /* 0x0005e8000c101910 */
[----:B------:R2:W-:Y:S02]  /*170e0*/  @!P2 STG.E desc[UR16][R2.64+0x20], R8 ;  /* 0x000020080200a986 */ /* 0x0005e4000c101910 */
.L_x_618:
[----:B------:R-:W-:Y:S05]  /*170f0*/  BSYNC.RECONVERGENT B0 ;  /* 0x0000000000007941 */ /* 0x000fea0003800200 */
.L_x_617:
[----:B------:R-:W3:Y:S01]  /*17100*/  LDCU UR4, c[0x0][0x440] ;  /* 0x00008800ff0477ac */ /* 0x000ee20008000800 */
[----:B--2---:R-:W2:Y:S01]  /*17110*/  LDC.64 R2, c[0x0][0x408] ;  /* 0x00010200ff027b82 */ /* 0x004ea20000000a00 */
[----:B------:R-:W-:Y:S01]  /*17120*/  SHF.R.U32.HI R7, RZ, 0x3, R228 ;  /* 0x00000003ff077819 */ /* 0x000fe200000116e4 */
[----:B------:R-:W-:Y:S01]  /*17130*/  IMAD.MOV.U32 R227, RZ, RZ, RZ ;  /* 0x000000ffffe37224 */ /* 0x000fe200078e00ff */
[----:B-1----:R-:W1:Y:S01]  /*17140*/  LDS.128 R12, [R245] ;  /* 0x00000000f50c7984 */ /* 0x002e620000000c00 */
[----:B------:R-:W-:Y:S01]  /*17150*/  @P1 IMAD.MOV.U32 R22, RZ, RZ, R28 ;  /* 0x000000ffff161224 */ /* 0x000fe200078e001c */
[----:B------:R-:W-:Y:S01]  /*17160*/  BSSY.RECONVERGENT B0, `(.L_x_619) ;  /* 0x0000026000007945 */ /* 0x000fe20003800200 */
[C---:B------:R-:W-:Y:S01]  /*17170*/  VIADD R11, R7.reuse, 0x20 ;  /* 0x00000020070b7836 */ /* 0x040fe20000000000 */
[----:B------:R4:W1:Y:S01]  /*17180*/  LDS.128 R16, [R245+0x1800] ;  /* 0x00180000f5107984 */ /* 0x0008620000000c00 */
[----:B---3--:R-:W-:Y:S01]  /*17190*/  ISETP.GE.AND P0, PT, R226, UR4, PT ;  /* 0x00000004e2007c0c */ /* 0x008fe2000bf06270 */
[----:B------:R-:W3:Y:S03]  /*171a0*/  LDCU.64 UR4, c[0x0][0x410] ;  /* 0x00008200ff0477ac */ /* 0x000ee60008000a00 */
[----:B------:R-:W-:-:S02]  /*171b0*/  ISETP.GE.OR P2, PT, R7, R230, P0 ;  /* 0x000000e60700720c */ /* 0x000fc40000746670 */
[----:B------:R-:W-:Y:S01]  /*171c0*/  ISETP.GE.OR P3, PT, R11, R230, P0 ;  /* 0x000000e60b00720c */ /* 0x000fe20000766670 */
[----:B--2---:R-:W-:-:S04]  /*171d0*/  IMAD.WIDE.U32 R4, R2, UR6, R226 ;  /* 0x0000000602047c25 */ /* 0x004fc8000f8e00e2 */
[----:B------:R-:W-:Y:S01]  /*171e0*/  IMAD R0, R3, UR6, R5 ;  /* 0x0000000603007c24 */ /* 0x000fe2000f8e0205 */
[----:B------:R-:W-:-:S04]  /*171f0*/  IADD3 R22, P1, PT, R22, R4, RZ ;  /* 0x0000000416167210 */ /* 0x000fc80007f3e0ff */
[----:B------:R-:W-:Y:S01]  /*17200*/  IADD3.X R23, PT, PT, R9, R0, RZ, P1, !PT ;  /* 0x0000000009177210 */ /* 0x000fe20000ffe4ff */
[----:B------:R-:W2:Y:S01]  /*17210*/  @!P2 LDC.64 R4, c[0x0][0x3f0] ;  /* 0x0000fc00ff04ab82 */ /* 0x000ea20000000a00 */
[----:B------:R-:W-:Y:S01]  /*17220*/  IADD3 R9, PT, PT, R7, 0x30, RZ ;  /* 0x0000003007097810 */ /* 0x000fe20007ffe0ff */
[----:B---3--:R-:W-:-:S04]  /*17230*/  IMAD.WIDE.U32 R22, R21, UR4, R22 ;  /* 0x0000000415167c25 */ /* 0x008fc8000f8e0016 */
[----:B------:R-:W-:Y:S01]  /*17240*/  IMAD R25, R21, UR5, R23 ;  /* 0x0000000515197c24 */ /* 0x000fe2000f8e0217 */
[----:B------:R-:W-:Y:S01]  /*17250*/  IADD3 R21, PT, PT, R7, 0x10, RZ ;  /* 0x0000001007157810 */ /* 0x000fe20007ffe0ff */
[----:B------:R-:W-:-:S03]  /*17260*/  @!P2 IMAD.MOV.U32 R24, RZ, RZ, R22 ;  /* 0x000000ffff18a224 */ /* 0x000fc600078e0016 */
[----:B------:R-:W-:Y:S01]  /*17270*/  ISETP.GE.OR P4, PT, R21, R230, P0 ;  /* 0x000000e61500720c */ /* 0x000fe20000786670 */
[----:B------:R-:W-:Y:S01]  /*17280*/  @!P2 IMAD.WIDE.U32 R26, R7, R2, R24 ;  /* 0x00000002071aa225 */ /* 0x000fe200078e0018 */
[----:B------:R-:W-:Y:S02]  /*17290*/  ISETP.GE.OR P0, PT, R9, R230, P0 ;  /* 0x000000e60900720c */ /* 0x000fe40000706670 */
[----:B------:R4:W3:Y:S01]  /*172a0*/  LDS.128 R8, [R245+0x800] ;  /* 0x00080000f5087984 */ /* 0x0008e20000000c00 */
[----:B------:R-:W-:Y:S01]  /*172b0*/  @!P2 IMAD R0, R7, R3, R27 ;  /* 0x000000030700a224 */ /* 0x000fe200078e021b */
[----:B--2---:R-:W-:-:S04]  /*172c0*/  @!P2 LEA R4, P1, R26, R4, 0x1 ;  /* 0x000000041a04a211 */ /* 0x004fc800078208ff */
[----:B------:R-:W-:-:S05]  /*172d0*/  @!P2 LEA.HI.X R5, R26, R5, R0, 0x1, P1 ;  /* 0x000000051a05a211 */ /* 0x000fca00008f0c00 */
[----:B-1----:R4:W-:Y:S01]  /*172e0*/  @!P2 STG.E.128 desc[UR16][R4.64], R12 ;  /* 0x0000000c0400a986 */ /* 0x0029e2000c101d10 */
[----:B---3--:R-:W-:Y:S05]  /*172f0*/  @P4 BRA `(.L_x_620) ;  /* 0x0000000000304947 */ /* 0x008fea0003800000 */
[----:B----4-:R-:W-:Y:S01]  /*17300*/  IADD3 R5, P1, PT, R7, 0x10, RZ ;  /* 0x0000001007057810 */ /* 0x010fe20007f3e0ff */
[----:B------:R-:W1:Y:S01]  /*17310*/  LDCU.64 UR4, c[0x0][0x3f0] ;  /* 0x00007e00ff0477ac */ /* 0x000e620008000a00 */
[----:B------:R-:W-:-:S03]  /*17320*/  IMAD.MOV.U32 R12, RZ, RZ, R22 ;  /* 0x000000ffff0c7224 */ /* 0x000fc600078e0016 */
[----:B------:R-:W-:-:S04]  /*17330*/  IMAD.X R13, RZ, RZ, RZ, P1 ;  /* 0x000000ffff0d7224 */ /* 0x000fc800008e06ff */
[----:B------:R-:W-:Y:S01]  /*17340*/  IMAD R0, R13, R2, RZ ;  /* 0x000000020d007224 */ /* 0x000fe200078e02ff */
[----:B------:R-:W-:-:S03]  /*17350*/  MOV R13, R25 ;  /* 0x00000019000d7202 */ /* 0x000fc60000000f00 */
[C---:B------:R-:W-:Y:S02]  /*17360*/  IMAD R0, R5.reuse, R3, R0 ;  /* 0x0000000305007224 */ /* 0x040fe400078e0200 */
[----:B------:R-:W-:-:S03]  /*17370*/  IMAD.WIDE.U32 R12, R5, R2, R12 ;  /* 0x00000002050c7225 */ /* 0x000fc600078e000c */
[----:B-1----:R-:W-:Y:S02]  /*17380*/  LEA R4, P1, R12, UR4, 0x1 ;  /* 0x000000040c047c11 */ /* 0x002fe4000f8208ff */
[----:B------:R-:W-:-:S04]  /*17390*/  IADD3 R0, PT, PT, R0, R13, RZ ;  /* 0x0000000d00007210 */ /* 0x000fc80007ffe0ff */
[----:B------:R-:W-:-:S05]  /*173a0*/  LEA.HI.X R5, R12, UR5, R0, 0x1, P1 ;  /* 0x000000050c057c11 */ /* 0x000fca00088f0c00 */
[----:B------:R1:W-:Y:S02]  /*173b0*/  STG.E.128 desc[UR16][R4.64], R8 ;  /* 0x0000000804007986 */ /* 0x0003e4000c101d10 */
.L_x_620:
[----:B------:R-:W-:Y:S05]  /*173c0*/  BSYNC.RECONVERGENT B0 ;  /* 0x0000000000007941 */ /* 0x000fea0003800200 */
.L_x_619:
[----:B-1----:R1:W2:Y:S01]  /*173d0*/  LDS.128 R8, [R245+0x1000] ;  /* 0x00100000f5087984 */ /* 0x0022a20000000c00 */
[----:B------:R-:W-:Y:S04]  /*173e0*/  BSSY.RECONVERGENT B0, `(.L_x_621) ;  /* 0x000000e000007945 */ /* 0x000fe80003800200 */
[----:B------:R-:W-:Y:S05]  /*173f0*/  @P3 BRA `(.L_x_622) ;  /* 0x0000000000303947 */ /* 0x000fea0003800000 */
[----:B----4-:R-:W-:Y:S01]  /*17400*/  IADD3 R5, P1, PT, R7, 0x20, RZ ;  /* 0x0000002007057810 */ /* 0x010fe20007f3e0ff */
[----:B------:R-:W3:Y:S01]  /*17410*/  LDCU.64 UR4, c[0x0][0x3f0] ;  /* 0x00007e00ff0477ac */ /* 0x000ee20008000a00 */
[----:B------:R-:W-:-:S03]  /*17420*/  IMAD.MOV.U32 R12, RZ, RZ, R22 ;  /* 0x000000ffff0c7224 */ /* 0x000fc600078e0016 */
[----:B------:R-:W-:-:S04]  /*17430*/  IMAD.X R13, RZ, RZ, RZ, P1 ;  /* 0x000000ffff0d7224 */ /* 0x000fc800008e06ff */
[----:B------:R-:W-:Y:S01]  /*17440*/  IMAD R0, R13, R2, RZ ;  /* 0x000000020d007224 */ /* 0x000fe200078e02ff */
[----:B------:R-:W-:-:S03]  /*17450*/  MOV R13, R25 ;  /* 0x00000019000d7202 */ /* 0x000fc60000000f00 */
[C---:B------:R-:W-:Y:S02]  /*17460*/  IMAD R0, R5.reuse, R3, R0 ;  /* 0x0000000305007224 */ /* 0x040fe400078e0200 */
[----:B------:R-:W-:-:S03]  /*17470*/  IMAD.WIDE.U32 R12, R5, R2, R12 ;  /* 0x00000002050c7225 */ /* 0x000fc600078e000c */
[----:B---3--:R-:W-:Y:S02]  /*17480*/  LEA R4, P1, R12, UR4, 0x1 ;  /* 0x000000040c047c11 */ /* 0x008fe4000f8208ff */
[----:B------:R-:W-:-:S04]  /*17490*/  IADD3 R0, PT, PT, R0, R13, RZ ;  /* 0x0000000d00007210 */ /* 0x000fc80007ffe0ff */
[----:B------:R-:W-:-:S05]  /*174a0*/  LEA.HI.X R5, R12, UR5, R0, 0x1, P1 ;  /* 0x000000050c057c11 */ /* 0x000fca00088f0c00 */
[----:B--2---:R3:W-:Y:S02]  /*174b0*/  STG.E.128 desc[UR16][R4.64], R8 ;  /* 0x0000000804007986 */ /* 0x0047e4000c101d10 */
.L_x_622:
[----:B------:R-:W-:Y:S05]  /*174c0*/  BSYNC.RECONVERGENT B0 ;  /* 0x0000000000007941 */ /* 0x000fea0003800200 */
.L_x_621:
[----:B------:R-:W-:Y:S05]  /*174d0*/  @P0 EXIT ;  /* 0x000000000000094d */ /* 0x000fea0003800000 */
[----:B------:R-:W5:Y:S01]  /*174e0*/  LDCU.64 UR4, c[0x0][0x3f0] ;  /* 0x00007e00ff0477ac */ /* 0x000f620008000a00 */
[----:B------:R-:W-:Y:S02]  /*174f0*/  IADD3 R7, P0, PT, R7, 0x30, RZ ;  /* 0x0000003007077810 */ /* 0x000fe40007f1e0ff */
[----:B------:R-:W-:Y:S02]  /*17500*/  MOV R23, R25 ;  /* 0x0000001900177202 */ /* 0x000fe40000000f00 */
[----:B---34-:R-:W-:Y:S01]  /*17510*/  IADD3.X R5, PT, PT, RZ, RZ, RZ, P0, !PT ;  /* 0x000000ffff057210 */ /* 0x018fe200007fe4ff */
[----:B------:R-:W-:-:S04]  /*17520*/  IMAD.WIDE.U32 R22, R7, R2, R22 ;  /* 0x0000000207167225 */ /* 0x000fc800078e0016 */
[----:B------:R-:W-:-:S04]  /*17530*/  IMAD R0, R5, R2, RZ ;  /* 0x0000000205007224 */ /* 0x000fc800078e02ff */
[----:B------:R-:W-:Y:S01]  /*17540*/  IMAD R0, R7, R3, R0 ;  /* 0x0000000307007224 */ /* 0x000fe200078e0200 */
[----:B-----5:R-:W-:-:S04]  /*17550*/  LEA R2, P0, R22, UR4, 0x1 ;  /* 0x0000000416027c11 */ /* 0x020fc8000f8008ff */
[----:B------:R-:W-:-:S04]  /*17560*/  IADD3 R3, PT, PT, R0, R23, RZ ;  /* 0x0000001700037210 */ /* 0x000fc80007ffe0ff */
[----:B------:R-:W-:-:S05]  /*17570*/  LEA.HI.X R3, R22, UR5, R3, 0x1, P0 ;  /* 0x0000000516037c11 */ /* 0x000fca00080f0c03 */
[----:B------:R-:W-:Y:S01]  /*17580*/  STG.E.128 desc[UR16][R2.64], R16 ;  /* 0x0000001002007986 */ /* 0x000fe2000c101d10 */
[----:B------:R-:W-:Y:S05]  /*17590*/  EXIT ;  /* 0x000000000000794d */ /* 0x000fea0003800000 */
.L_x_623:
        /* <DEDUP_REMOVED lines=14> */
.L_x_7130:


//--------------------- .text._ZN5flash24flash_fwd_splitkv_kernelI23Flash_fwd_kernel_traitsILi64ELi64ELi256ELi4ELb0ELb0EN7cutlass6half_tE19Flash_kernel_traitsILi64ELi64ELi256ELi4ES3_EELb1ELb0ELb0ELb0ELb0ELb1ELb0ELb0EEEvNS_16Flash_fwd_paramsE --------------------------
	.section	.text._ZN5flash24flash_fwd_splitkv_kernelI23Flash_fwd_kernel_traitsILi64ELi64ELi256ELi4ELb0ELb0EN7cutlass6half_tE19Flash_kernel_traitsILi64ELi64ELi256ELi4ES3_EELb1ELb0ELb0ELb0ELb0ELb1ELb0ELb0EEEvNS_16Flash_fwd_paramsE,"ax",@progbits
	.align	128
        .global         _ZN5flash24flash_fwd_splitkv_kernelI23Flash_fwd_kernel_traitsILi64ELi64ELi256ELi4ELb0ELb0EN7cutlass6half_tE19Flash_kernel_traitsILi64ELi64ELi256ELi4ES3_EELb1ELb0ELb0ELb0ELb0ELb1ELb0ELb0EEEvNS_16Flash_fwd_paramsE
        .type           _ZN5flash24flash_fwd_splitkv_kernelI23Flash_fwd_kernel_traitsILi64ELi64ELi256ELi4ELb0ELb0EN7cutlass6half_tE19Flash_kernel_traitsILi64ELi64ELi256ELi4ES3_EELb1ELb0ELb0ELb0ELb0ELb1ELb0ELb0EEEvNS_16Flash_fwd_paramsE,@function
        .size           _ZN5flash24flash_fwd_splitkv_kernelI23Flash_fwd_kernel_traitsILi64ELi64ELi256ELi4ELb0ELb0EN7cutlass6half_tE19Flash_kernel_traitsILi64ELi64ELi256ELi4ES3_EELb1ELb0ELb0ELb0ELb0ELb1ELb0ELb0EEEvNS_16Flash_fwd_paramsE,(.L_x_7131 - _ZN5flash24flash_fwd_splitkv_kernelI23Flash_fwd_kernel_traitsILi64ELi64ELi256ELi4ELb0ELb0EN7cutlass6half_tE19Flash_kernel_traitsILi64ELi64ELi256ELi4ES3_EELb1ELb0ELb0ELb0ELb0ELb1ELb0ELb0EEEvNS_16Flash_fwd_paramsE)
        .other          _ZN5flash24flash_fwd_splitkv_kernelI23Flash_fwd_kernel_traitsILi64ELi64ELi256ELi4ELb0ELb0EN7cutlass6half_tE19Flash_kernel_traitsILi64ELi64ELi256ELi4ES3_EELb1ELb0ELb0ELb0ELb0ELb1ELb0ELb0EEEvNS_16Flash_fwd_paramsE,@"STO_CUDA_ENTRY STV_DEFAULT"
_ZN5flash24flash_fwd_splitkv_kernelI23Flash_fwd_kernel_traitsILi64ELi64ELi256ELi4ELb0ELb0EN7cutlass6half_tE19Flash_kernel_traitsILi64ELi64ELi256ELi4ES3_EELb1ELb0ELb0ELb0ELb0ELb1ELb0ELb0EEEvNS_16Flash_fwd_paramsE:
.text._ZN5flash24flash_fwd_splitkv_kernelI23Flash_fwd_kernel_traitsILi64ELi64ELi256ELi4ELb0ELb0EN7cutlass6half_tE19Flash_kernel_traitsILi64ELi64ELi256ELi4ES3_EELb1ELb0ELb0ELb0ELb0ELb1ELb0ELb0EEEvNS_16Flash_fwd_paramsE:
[----:B------:R-:W1:Y:S08]  /*0000*/  LDC R1, c[0x0][0x37c] ;  /* 0x0000df00ff017b82 */ /* 0x000e700000000800 */
[----:B------:R-:W2:Y:S01]  /*0010*/  LDC.64 R2, c[0x0][0x460] ;  /* 0x00011800ff027b82 */ /* 0x000ea20000000a00 */
[----:B------:R-:W3:Y:S01]  /*0020*/  S2R R19, SR_CTAID.Y ;  /* 0x0000000000137919 */ /* 0x000ee20000002600 */
[----:B------:R-:W4:Y:S01]  /*0030*/  LDCU.64 UR16, c[0x0][0x358] ;  /* 0x00006b00ff1077ac */ /* 0x000f220008000a00 */
[----:B------:R-:W-:-:S02]  /*0040*/  IMAD.MOV.U32 R22, RZ, RZ, -0x1 ;  /* 0xffffffffff167424 */ /* 0x000fc400078e00ff */
[----:B-1----:R-:W-:Y:S01]  /*0050*/  VIADD R1, R1, 0xffffffb8 ;  /* 0xffffffb801017836 */ /* 0x002fe20000000000 */
[----:B------:R-:W1:Y:S02]  /*0060*/  LDCU.64 UR6, c[0x0][0x470] ;  /* 0x00008e00ff0677ac */ /* 0x000e640008000a00 */
[----:B------:R-:W3:Y:S01]  /*0070*/  LDC.64 R4, c[0x0][0x460] ;  /* 0x00011800ff047b82 */ /* 0x000ee20000000a00 */
[----:B------:R-:W4:Y:S01]  /*0080*/  LDCU.64 UR4, c[0x0][0x478] ;  /* 0x00008f00ff0477ac */ /* 0x000f220008000a00 */
[C---:B--2---:R-:W-:Y:S02]  /*0090*/  ISETP.NE.U32.AND P0, PT, R2.reuse, RZ, PT ;  /* 0x000000ff0200720c */ /* 0x044fe40003f05070 */
[----:B------:R-:W-:Y:S02]  /*00a0*/  ISETP.NE.U32.AND P4, PT, R2, RZ, PT ;  /* 0x000000ff0200720c */ /* 0x000fe40003f85070 */
[C---:B------:R-:W-:Y:S02]  /*00b0*/  ISETP.NE.AND.EX P0, PT, R3.reuse, RZ, PT, P0 ;  /* 0x000000ff0300720c */ /* 0x040fe40003f05300 */
[----:B------:R-:W-:-:S02]  /*00c0*/  ISETP.NE.AND.EX P4, PT, R3, RZ, PT, P4 ;  /* 0x000000ff0300720c */ /* 0x000fc40003f85340 */
[----:B-1----:R-:W-:Y:S01]  /*00d0*/  ISETP.NE.U32.AND P3, PT, RZ, UR6, PT ;  /* 0x00000006ff007c0c */ /* 0x002fe2000bf65070 */
[C---:B---3--:R-:W-:Y:S01]  /*00e0*/  IMAD.WIDE.U32 R2, R19.reuse, 0x4, R4 ;  /* 0x0000000413027825 */ /* 0x048fe200078e0004 */
[----:B------:R-:W-:Y:S02]  /*00f0*/  SHF.R.U32.HI R13, RZ, 0x1e, R19 ;  /* 0x0000001eff0d7819 */ /* 0x000fe40000011613 */
[----:B------:R-:W-:Y:S01]  /*0100*/  ISETP.NE.AND.EX P3, PT, RZ, UR7, PT, P3 ;  /* 0x00000007ff007c0c */ /* 0x000fe2000bf65330 */
[----:B------:R-:W-:Y:S01]  /*0110*/  IMAD.SHL.U32 R12, R19, 0x4, RZ ;  /* 0x00000004130c7824 */ /* 0x000fe200078e00ff */
[----:B----4-:R-:W-:-:S03]  /*0120*/  ISETP.NE.U32.AND P2, PT, RZ, UR4, PT ;  /* 0x00000004ff007c0c */ /* 0x010fc6000bf45070 */
[----:B------:R-:W2:Y:S01]  /*0130*/  @P0 LDG.E R22, desc[UR16][R2.64] ;  /* 0x0000001002160981 */ /* 0x000ea2000c1e1900 */
[----:B------:R-:W-:Y:S01]  /*0140*/  IMAD.MOV.U32 R6, RZ, RZ, RZ ;  /* 0x000000ffff067224 */ /* 0x000fe200078e00ff */
[----:B------:R-:W-:Y:S02]  /*0150*/  ISETP.NE.AND.EX P2, PT, RZ, UR5, PT, P2 ;  /* 0x00000005ff007c0c */ /* 0x000fe4000bf45320 */
[----:B------:R-:W3:Y:S04]  /*0160*/  @P4 LDG.E R0, desc[UR16][R2.64+0x4] ;  /* 0x0000041002004981 */ /* 0x000ee8000c1e1900 */
[----:B------:R-:W-:-:S04]  /*0170*/  @P3 IADD3 R4, P1, PT, R12, UR6, RZ ;  /* 0x000000060c043c10 */ /* 0x000fc8000ff3e0ff */
[----:B------:R-:W-:Y:S01]  /*0180*/  @P3 IADD3.X R5, PT, PT, R13, UR7, RZ, P1, !PT ;  /* 0x000000070d053c10 */ /* 0x000fe20008ffe4ff */
[----:B------:R-:W1:Y:S01]  /*0190*/  S2R R21, SR_CTAID.X ;  /* 0x0000000000157919 */ /* 0x000e620000002500 */
[----:B------:R-:W4:Y:S03]  /*01a0*/  @!P4 LDC R23, c[0x0][0x434] ;  /* 0x00010d00ff17cb82 */ /* 0x000f260000000800 */
[----:B------:R1:W5:Y:S05]  /*01b0*/  @P3 LDG.E R6, desc[UR16][R4.64] ;  /* 0x0000001004063981 */ /* 0x00036a000c1e1900 */
[----:B------:R-:W2:Y:S08]  /*01c0*/  @!P2 LDC R10, c[0x0][0x43c] ;  /* 0x00010f00ff0aab82 */ /* 0x000eb00000000800 */
[----:B------:R-:W2:Y:S08]  /*01d0*/  @!P2 LDC.64 R8, c[0x0][0x488] ;  /* 0x00012200ff08ab82 */ /* 0x000eb00000000a00 */
[----:B-1----:R-:W1:Y:S01]  /*01e0*/  LDC.64 R4, c[0x0][0x468] ;  /* 0x00011a00ff047b82 */ /* 0x002e620000000a00 */
[----:B------:R-:W-:-:S04]  /*01f0*/  @P2 IADD3 R2, P0, PT, R12, UR4, RZ ;  /* 0x000000040c022c10 */ /* 0x000fc8000ff1e0ff */
[----:B------:R-:W-:-:S05]  /*0200*/  @P2 IADD3.X R3, PT, PT, R13, UR5, RZ, P0, !PT ;  /* 0x000000050d032c10 */ /* 0x000fca00087fe4ff */
[----:B------:R1:W5:Y:S01]  /*0210*/  @P2 LDG.E R7, desc[UR16][R2.64] ;  /* 0x0000001002072981 */ /* 0x000362000c1e1900 */
[----:B------:R-:W4:Y:S01]  /*0220*/  LDCU.U8 UR4, c[0x0][0x532] ;  /* 0x0000a640ff0477ac */ /* 0x000f220008000000 */
[----:B-1----:R-:W-:-:S05]  /*0230*/  IADD3 R2, P0, PT, R12, R4, RZ ;  /* 0x000000040c027210 */ /* 0x002fca0007f1e0ff */
[----:B------:R-:W-:Y:S01]  /*0240*/  IMAD.X R3, R13, 0x1, R5, P0 ;  /* 0x000000010d037824 */ /* 0x000fe200000e0605 */
[----:B------:R-:W-:-:S04]  /*0250*/  ISETP.NE.U32.AND P0, PT, R4, RZ, PT ;  /* 0x000000ff0400720c */ /* 0x000fc80003f05070 */
[----:B------:R-:W-:Y:S02]  /*0260*/  ISETP.NE.AND.EX P0, PT, R5, RZ, PT, P0 ;  /* 0x000000ff0500720c */ /* 0x000fe40003f05300 */
[----:B------:R-:W-:Y:S02]  /*0270*/  ISETP.EQ.U32.AND P3, PT, R4, RZ, PT ;  /* 0x000000ff0400720c */ /* 0x000fe40003f62070 */
[----:B----4-:R-:W-:-:S09]  /*0280*/  ISETP.NE.AND P1, PT, RZ, UR4, PT ;  /* 0x00000004ff007c0c */ /* 0x010fd2000bf25270 */
[----:B------:R-:W1:Y:S01]  /*0290*/  @!P0 LDC R4, c[0x0][0x438] ;  /* 0x00010e00ff048b82 */ /* 0x000e620000000800 */
[----:B------:R-:W-:Y:S01]  /*02a0*/  ISETP.EQ.OR.EX P3, PT, R5, RZ, !P1, P3 ;  /* 0x000000ff0500720c */ /* 0x000fe20004f62730 */
[----:B------:R-:W-:Y:S02]  /*02b0*/  IMAD.MOV.U32 R11, RZ, RZ, -0x1 ;  /* 0xffffffffff0b7424 */ /* 0x000fe400078e00ff */
[----:B------:R-:W-:-:S10]  /*02c0*/  IMAD.SHL.U32 R24, R21, 0x40, RZ ;  /* 0x0000004015187824 */ /* 0x000fd400078e00ff */
[----:B------:R4:W5:Y:S04]  /*02d0*/  @!P3 LDG.E R11, desc[UR16][R2.64] ;  /* 0x00000010020bb981 */ /* 0x000968000c1e1900 */
[----:B--2---:R4:W-:Y:S01]  /*02e0*/  STL [R1+0x40], R22 ;  /* 0x0000401601007387 */ /* 0x0049e20000100800 */
[----:B---3--:R-:W-:-:S05]  /*02f0*/  @P4 IMAD.IADD R23, R0, 0x1, -R22 ;  /* 0x0000000100174824 */ /* 0x008fca00078e0a16 */
[----:B------:R-:W-:Y:S01]  /*0300*/  ISETP.GT.AND P3, PT, R23, R24, PT ;  /* 0x000000181700720c */ /* 0x000fe20003f64270 */
[----:B-1----:R-:W-:-:S12]  /*0310*/  @!P0 BRA `(.L_x_624) ;  /* 0x00000000000c8947 */ /* 0x002fd80003800000 */
[----:B------:R-:W2:Y:S02]  /*0320*/  @P1 LDG.E R4, desc[UR16][R2.64+0x4] ;  /* 0x0000041002041981 */ /* 0x000ea4000c1e1900 */
[----:B--2--5:R-:W-:-:S06]  /*0330*/  @P1 IADD3 R4, PT, PT, R4, -R11, RZ ;  /* 0x8000000b04041210 */ /* 0x024fcc0007ffe0ff */
[----:B------:R1:W5:Y:S02]  /*0340*/  @!P1 LDG.E R4, desc[UR16][R2.64] ;  /* 0x0000001002049981 */ /* 0x000364000c1e1900 */
.L_x_624:
[----:B------:R-:W-:Y:S01]  /*0350*/  @!P2 ISETP.NE.U32.AND P0, PT, R8, RZ, PT ;  /* 0x000000ff0800a20c */ /* 0x000fe20003f05070 */
[----:B------:R-:W-:-:S12]  /*0360*/  @!P3 EXIT ;  /* 0x000000000000b94d */ /* 0x000fd80003800000 */
[----:B------:R-:W2:Y:S01]  /*0370*/  LDCU UR5, c[0x0][0x438] ;  /* 0x00008700ff0577ac */ /* 0x000ea20008000800 */
[----:B------:R-:W-:Y:S01]  /*0380*/  @!P2 ISETP.NE.AND.EX P0, PT, R9, RZ, PT, P0 ;  /* 0x000000ff0900a20c */ /* 0x000fe20003f05300 */
[--C-:B-----5:R-:W-:Y:S01]  /*0390*/  @P2 IMAD.IADD R82, R7, 0x1, -R6.reuse ;  /* 0x0000000107522824 */ /* 0x120fe200078e0a06 */
[----:B------:R-:W3:Y:S01]  /*03a0*/  S2R R20, SR_CTAID.Z ;  /* 0x0000000000147919 */ /* 0x000ee20000002700 */
[----:B------:R-:W2:Y:S01]  /*03b0*/  LDCU UR14, c[0x0][0x508] ;  /* 0x0000a100ff0e77ac */ /* 0x000ea20008000800 */
[----:B------:R-:W-:Y:S01]  /*03c0*/  @!P2 SEL R0, R10, RZ, P0 ;  /* 0x000000ff0a00a207 */ /* 0x000fe20000000000 */
[----:B------:R-:W-:Y:S01]  /*03d0*/  IMAD.MOV.U32 R10, RZ, RZ, R19 ;  /* 0x000000ffff0a7224 */ /* 0x000fe200078e0013 */
[----:B------:R-:W3:Y:S02]  /*03e0*/  S2R R236, SR_TID.X ;  /* 0x0000000000ec7919 */ /* 0x000ee40000002100 */
[----:B------:R-:W-:Y:S01]  /*03f0*/  @!P2 IADD3 R82, PT, PT, R0, R4, -R6 ;  /* 0x000000040052a210 */ /* 0x000fe20007ffe806 */
[----:B------:R-:W-:-:S04]  /*0400*/  VIADD R0, R21, 0x1 ;  /* 0x0000000115007836 */ /* 0x000fc80000000000 */
[----:B-1--4-:R-:W-:Y:S02]  /*0410*/  VIADD R2, R82, 0xff ;  /* 0x000000ff52027836 */ /* 0x012fe40000000000 */
[----:B------:R-:W-:Y:S01]  /*0420*/  IMAD R0, R0, 0x40, -R23 ;  /* 0x0000004000007824 */ /* 0x000fe200078e0a17 */
[----:B--2---:R-:W-:Y:S02]  /*0430*/  UIADD3 UR5, UPT, UPT, UR5, 0xff, URZ ;  /* 0x000000ff05057890 */ /* 0x004fe4000fffe0ff */
[----:B------:R-:W-:Y:S02]  /*0440*/  SHF.R.S32.HI R4, RZ, 0x1f, R2 ;  /* 0x0000001fff047819 */ /* 0x000fe40000011402 */
[----:B------:R-:W-:Y:S01]  /*0450*/  IADD3 R0, PT, PT, R2, UR14, R0 ;  /* 0x0000000e02007c10 */ /* 0x000fe2000fffe000 */
[----:B------:R-:W-:Y:S01]  /*0460*/  USHF.R.S32.HI UR4, URZ, 0x1f, UR5 ;  /* 0x0000001fff047899 */ /* 0x000fe20008011405 */
[----:B------:R-:W-:Y:S02]  /*0470*/  LEA.HI R2, R4, R2, RZ, 0x8 ;  /* 0x0000000204027211 */ /* 0x000fe400078f40ff */
[----:B------:R-:W-:Y:S01]  /*0480*/  SHF.R.S32.HI R3, RZ, 0x1f, R0 ;  /* 0x0000001fff037819 */ /* 0x000fe20000011400 */
[----:B------:R-:W-:Y:S01]  /*0490*/  ULEA.HI UR4, UR4, UR5, URZ, 0x8 ;  /* 0x0000000504047291 */ /* 0x000fe2000f8f40ff */
[----:B------:R-:W-:-:S02]  /*04a0*/  SHF.R.S32.HI R2, RZ, 0x8, R2 ;  /* 0x00000008ff027819 */ /* 0x000fc40000011402 */
[----:B------:R-:W-:Y:S01]  /*04b0*/  LEA.HI R0, R3, R0, RZ, 0x8 ;  /* 0x0000000003007211 */ /* 0x000fe200078f40ff */
[----:B------:R-:W-:-:S03]  /*04c0*/  USHF.R.S32.HI UR4, URZ, 0x8, UR4 ;  /* 0x00000008ff047899 */ /* 0x000fc60008011404 */
[----:B------:R-:W-:-:S04]  /*04d0*/  SHF.R.S32.HI R0, RZ, 0x8, R0 ;  /* 0x00000008ff007819 */ /* 0x000fc80000011400 */
[----:B------:R-:W-:-:S04]  /*04e0*/  VIMNMX3 R188, R2, UR4, R0, PT ;  /* 0x0000000402bc7c0f */ /* 0x000fc8000b800100 */
[----:B------:R-:W-:Y:S01]  /*04f0*/  ISETP.GT.AND P0, PT, R188, RZ, PT ;  /* 0x000000ffbc00720c */ /* 0x000fe20003f04270 */
[----:B------:R1:W-:-:S12]  /*0500*/  STL [R1+0x10], R188 ;  /* 0x000010bc01007387 */ /* 0x0003d80000100800 */
[----:B---3--:R-:W-:Y:S05]  /*0510*/  @P0 BRA `(.L_x_625) ;  /* 0x0000000400a80947 */ /* 0x008fea0003800000 */
[----:B------:R-:W-:Y:S01]  /*0520*/  ISETP.NE.AND P0, PT, R22, -0x1, PT ;  /* 0xffffffff1600780c */ /* 0x000fe20003f05270 */
[----:B------:R-:W2:Y:S01]  /*0530*/  LDCU UR4, c[0x0][0x440] ;  /* 0x00008800ff0477ac */ /* 0x000ea20008000800 */
[----:B------:R-:W3:Y:S01]  /*0540*/  LDC.64 R12, c[0x0][0x408] ;  /* 0x00010200ff0c7b82 */ /* 0x000ee20000000a00 */
[----:B------:R-:W-:Y:S01]  /*0550*/  SHF.L.U32 R14, R236, 0x3, RZ ;  /* 0x00000003ec0e7819 */ /* 0x000fe200000006ff */
[----:B------:R-:W-:Y:S01]  /*0560*/  IMAD.IADD R11, R23, 0x1, -R24 ;  /* 0x00000001170b7824 */ /* 0x000fe200078e0a18 */
[----:B------:R-:W-:Y:S01]  /*0570*/  SHF.R.U32.HI R236, RZ, 0x3, R236 ;  /* 0x00000003ffec7819 */ /* 0x000fe200000116ec */
[----:B------:R-:W-:Y:S01]  /*0580*/  IMAD.MOV.U32 R15, RZ, RZ, RZ ;  /* 0x000000ffff0f7224 */ /* 0x000fe200078e00ff */
[----:B------:R-:W-:Y:S01]  /*0590*/  LOP3.LUT R14, R14, 0x38, RZ, 0xc0, !PT ;  /* 0x000000380e0e7812 */ /* 0x000fe200078ec0ff */
[----:B------:R-:W4:Y:S01]  /*05a0*/  LDCU UR6, c[0x0][0x3e0] ;  /* 0x00007c00ff0677ac */ /* 0x000f220008000800 */
[C---:B------:R-:W-:Y:S01]  /*05b0*/  IADD3 R16, PT, PT, R236.reuse, 0x20, RZ ;  /* 0x00000020ec107810 */ /* 0x040fe20007ffe0ff */
[C---:B------:R-:W-:Y:S01]  /*05c0*/  VIADD R17, R236.reuse, 0x10 ;  /* 0x00000010ec117836 */ /* 0x040fe20000000000 */
[----:B------:R-:W-:Y:S01]  /*05d0*/  IADD3 R18, PT, PT, R236, 0x30, RZ ;  /* 0x00000030ec127810 */ /* 0x000fe20007ffe0ff */
[----:B------:R-:W-:Y:S01]  /*05e0*/  BSSY.RECONVERGENT B0, `(.L_x_626) ;  /* 0x000002b000007945 */ /* 0x000fe20003800200 */
[----:B------:R-:W5:Y:S01]  /*05f0*/  @!P0 LDC.64 R6, c[0x0][0x400] ;  /* 0x00010000ff068b82 */ /* 0x000f620000000a00 */
[----:B--2---:R-:W-:Y:S01]  /*0600*/  ISETP.GE.AND P1, PT, R14, UR4, PT ;  /* 0x000000040e007c0c */ /* 0x004fe2000bf26270 */
[----:B------:R-:W2:Y:S03]  /*0610*/  LDCU.64 UR4, c[0x0][0x410] ;  /* 0x00008200ff0477ac */ /* 0x000ea60008000a00 */
[----:B------:R-:W-:-:S02]  /*0620*/  ISETP.GE.OR P4, PT, R236, R11, P1 ;  /* 0x0000000bec00720c */ /* 0x000fc40000f86670 */
[-C--:B------:R-:W-:Y:S01]  /*0630*/  ISETP.GE.OR P3, PT, R17, R11.reuse, P1 ;  /* 0x0000000b1100720c */ /* 0x080fe20000f66670 */
[----:B---3--:R-:W-:Y:S01]  /*0640*/  @P0 IMAD.WIDE.U32 R4, R22, R12, RZ ;  /* 0x0000000c16040225 */ /* 0x008fe200078e00ff */
[-C--:B------:R-:W-:Y:S02]  /*0650*/  ISETP.GE.OR P2, PT, R16, R11.reuse, P1 ;  /* 0x0000000b1000720c */ /* 0x080fe40000f46670 */
[----:B------:R-:W-:Y:S01]  /*0660*/  ISETP.GE.OR P1, PT, R18, R11, P1 ;  /* 0x0000000b1200720c */ /* 0x000fe20000f26670 */
[----:B----4-:R-:W-:Y:S02]  /*0670*/  IMAD R10, R10, UR6, R20 ;  /* 0x000000060a0a7c24 */ /* 0x010fe4000f8e0214 */
[----:B-----5:R-:W-:-:S04]  /*0680*/  @!P0 IMAD.WIDE.U32 R2, R19, R6, RZ ;  /* 0x0000000613028225 */ /* 0x020fc800078e00ff */
[----:B------:R-:W-:Y:S01]  /*0690*/  @!P0 IMAD R7, R19, R7, R3 ;  /* 0x0000000713078224 */ /* 0x000fe200078e0203 */
[----:B------:R-:W-:Y:S01]  /*06a0*/  @!P0 MOV R0, R2 ;  /* 0x0000000200008202 */ /* 0x000fe20000000f00 */
[----:B------:R-:W-:Y:S01]  /*06b0*/  IMAD.WIDE.U32 R2, R24, R12, R14 ;  /* 0x0000000c18027225 */ /* 0x000fe200078e000e */
[----:B------:R-:W-:-:S03]  /*06c0*/  @P0 MOV R0, R4 ;  /* 0x0000000400000202 */ /* 0x000fc60000000f00 */
[-C--:B------:R-:W-:Y:S01]  /*06d0*/  @P0 IMAD R7, R22, R13.reuse, R5 ;  /* 0x0000000d16070224 */ /* 0x080fe200078e0205 */
[----:B------:R-:W-:Y:S01]  /*06e0*/  IADD3 R2, P0, PT, R0, R2, RZ ;  /* 0x0000000200027210 */ /* 0x000fe20007f1e0ff */
[----:B------:R-:W3:Y:S01]  /*06f0*/  @!P4 LDC.64 R4, c[0x0][0x3f0] ;  /* 0x0000fc00ff04cb82 */ /* 0x000ee20000000a00 */
[----:B------:R-:W-:-:S04]  /*0700*/  IMAD R3, R24, R13, R3 ;  /* 0x0000000d18037224 */ /* 0x000fc800078e0203 */
[----:B------:R-:W-:Y:S02]  /*0710*/  IMAD.X R3, R7, 0x1, R3, P0 ;  /* 0x0000000107037824 */ /* 0x000fe400000e0603 */
[C---:B--2---:R-:W-:Y:S01]  /*0720*/  IMAD.WIDE.U32 R8, R20.reuse, UR4, R2 ;  /* 0x0000000414087c25 */ /* 0x044fe2000f8e0002 */
[----:B------:R-:W2:Y:S03]  /*0730*/  LDCU UR4, c[0x0][0x434] ;  /* 0x00008680ff0477ac */ /* 0x000ea60008000800 */
[----:B------:R-:W-:Y:S01]  /*0740*/  IMAD R7, R20, UR5, R9 ;  /* 0x0000000514077c24 */ /* 0x000fe2000f8e0209 */
[----:B------:R-:W-:-:S05]  /*0750*/  @!P4 MOV R6, R8 ;  /* 0x000000080006c202 */ /* 0x000fca0000000f00 */
[----:B------:R-:W-:-:S04]  /*0760*/  @!P4 IMAD.WIDE.U32 R2, R236, R12, R6 ;  /* 0x0000000cec02c225 */ /* 0x000fc800078e0006 */
[----:B------:R-:W-:Y:S01]  /*0770*/  @!P4 IMAD R0, R236, R13, R3 ;  /* 0x0000000dec00c224 */ /* 0x000fe200078e0203 */
[----:B---3--:R-:W-:-:S04]  /*0780*/  @!P4 LEA R4, P0, R2, R4, 0x1 ;  /* 0x000000040204c211 */ /* 0x008fc800078008ff */
[----:B------:R-:W-:Y:S01]  /*0790*/  @!P4 LEA.HI.X R5, R2, R5, R0, 0x1, P0 ;  /* 0x000000050205c211 */ /* 0x000fe200000f0c00 */
[----:B--2---:R-:W-:-:S04]  /*07a0*/  IMAD R10, R10, UR4, R24 ;  /* 0x000000040a0a7c24 */ /* 0x004fc8000f8e0218 */
[----:B------:R2:W-:Y:S01]  /*07b0*/  @!P4 STG.E.128 desc[UR16][R4.64], RZ ;  /* 0x000000ff0400c986 */ /* 0x0005e2000c101d10 */
[----:B------:R-:W-:Y:S05]  /*07c0*/  @P3 BRA `(.L_x_627) ;  /* 0x0000000000303947 */ /* 0x000fea0003800000 */
[----:B------:R-:W3:Y:S01]  /*07d0*/  LDCU.64 UR4, c[0x0][0x3f0] ;  /* 0x00007e00ff0477ac */ /* 0x000ee20008000a00 */
[----:B--2---:R-:W-:Y:S01]  /*07e0*/  IADD3 R4, P0, PT, R236, 0x10, RZ ;  /* 0x00000010ec047810 */ /* 0x004fe20007f1e0ff */
        /* <DEDUP_REMOVED lines=10> */
.L_x_627:
[----:B------:R-:W-:Y:S05]  /*0890*/  BSYNC.RECONVERGENT B0 ;  /* 0x0000000000007941 */ /* 0x000fea0003800200 */
.L_x_626:
[----:B------:R-:W-:Y:S04]  /*08a0*/  BSSY.RECONVERGENT B0, `(.L_x_628) ;  /* 0x000000e000007945 */ /* 0x000fe80003800200 */
[----:B------:R-:W-:Y:S05]  /*08b0*/  @P2 BRA `(.L_x_629) ;  /* 0x0000000000302947 */ /* 0x000fea0003800000 */
[----:B------:R-:W4:Y:S01]  /*08c0*/  LDCU.64 UR4, c[0x0][0x3f0] ;  /* 0x00007e00ff0477ac */ /* 0x000f220008000a00 */
[----:B--23--:R-:W-:Y:S01]  /*08d0*/  IADD3 R4, P0, PT, R236, 0x20, RZ ;  /* 0x00000020ec047810 */ /* 0x00cfe20007f1e0ff */
[----:B------:R-:W-:Y:S01]  /*08e0*/  IMAD.MOV.U32 R2, RZ, RZ, R8 ;  /* 0x000000ffff027224 */ /* 0x000fe200078e0008 */
[----:B------:R-:W-:-:S03]  /*08f0*/  MOV R3, R7 ;  /* 0x0000000700037202 */ /* 0x000fc60000000f00 */
[----:B------:R-:W-:Y:S02]  /*0900*/  IMAD.X R0, RZ, RZ, RZ, P0 ;  /* 0x000000ffff007224 */ /* 0x000fe400000e06ff */
[----:B------:R-:W-:-:S04]  /*0910*/  IMAD.WIDE.U32 R2, R4, R12, R2 ;  /* 0x0000000c04027225 */ /* 0x000fc800078e0002 */
[----:B------:R-:W-:-:S04]  /*0920*/  IMAD R0, R0, R12, RZ ;  /* 0x0000000c00007224 */ /* 0x000fc800078e02ff */
[----:B------:R-:W-:Y:S01]  /*0930*/  IMAD R0, R4, R13, R0 ;  /* 0x0000000d04007224 */ /* 0x000fe200078e0200 */
[----:B----4-:R-:W-:-:S04]  /*0940*/  LEA R4, P0, R2, UR4, 0x1 ;  /* 0x0000000402047c11 */ /* 0x010fc8000f8008ff */
[----:B------:R-:W-:-:S04]  /*0950*/  IADD3 R0, PT, PT, R3, R0, RZ ;  /* 0x0000000003007210 */ /* 0x000fc80007ffe0ff */
[----:B------:R-:W-:-:S05]  /*0960*/  LEA.HI.X R5, R2, UR5, R0, 0x1, P0 ;  /* 0x0000000502057c11 */ /* 0x000fca00080f0c00 */
[----:B------:R4:W-:Y:S02]  /*0970*/  STG.E.128 desc[UR16][R4.64], RZ ;  /* 0x000000ff04007986 */ /* 0x0009e4000c101d10 */
.L_x_629:
[----:B------:R-:W-:Y:S05]  /*0980*/  BSYNC.RECONVERGENT B0 ;  /* 0x0000000000007941 */ /* 0x000fea0003800200 */
.L_x_628:
[----:B------:R-:W-:Y:S04]  /*0990*/  BSSY.RECONVERGENT B0, `(.L_x_630) ;  /* 0x000000e000007945 */ /* 0x000fe80003800200 */
[----:B------:R-:W-:Y:S05]  /*09a0*/  @P1 BRA `(.L_x_631) ;  /* 0x0000000000301947 */ /* 0x000fea0003800000 */
[----:B------:R-:W5:Y:S01]  /*09b0*/  LDCU.64 UR4, c[0x0][0x3f0] ;  /* 0x00007e00ff0477ac */ /* 0x000f620008000a00 */
[----:B------:R-:W-:Y:S01]  /*09c0*/  IADD3 R6, P0, PT, R236, 0x30, RZ ;  /* 0x00000030ec067810 */ /* 0x000fe20007f1e0ff */
[----:B------:R-:W-:Y:S01]  /*09d0*/  IMAD.MOV.U32 R2, RZ, RZ, R8 ;  /* 0x000000ffff027224 */ /* 0x000fe200078e0008 */
[----:B------:R-:W-:-:S03]  /*09e0*/  MOV R3, R7 ;  /* 0x0000000700037202 */ /* 0x000fc60000000f00 */
[----:B------:R-:W-:Y:S02]  /*09f0*/  IMAD.X R0, RZ, RZ, RZ, P0 ;  /* 0x000000ffff007224 */ /* 0x000fe400000e06ff */
[----:B--234-:R-:W-:-:S04]  /*0a00*/  IMAD.WIDE.U32 R4, R6, R12, R2 ;  /* 0x0000000c06047225 */ /* 0x01cfc800078e0002 */
[----:B------:R-:W-:-:S04]  /*0a10*/  IMAD R0, R0, R12, RZ ;  /* 0x0000000c00007224 */ /* 0x000fc800078e02ff */
[----:B------:R-:W-:Y:S01]  /*0a20*/  IMAD R0, R6, R13, R0 ;  /* 0x0000000d06007224 */ /* 0x000fe200078e0200 */
[----:B-----5:R-:W-:-:S04]  /*0a30*/  LEA R2, P0, R4, UR4, 0x1 ;  /* 0x0000000404027c11 */ /* 0x020fc8000f8008ff */
[----:B------:R-:W-:-:S04]  /*0a40*/  IADD3 R0, PT, PT, R5, R0, RZ ;  /* 0x0000000005007210 */ /* 0x000fc80007ffe0ff */
[----:B------:R-:W-:-:S05]  /*0a50*/  LEA.HI.X R3, R4, UR5, R0, 0x1, P0 ;  /* 0x0000000504037c11 */ /* 0x000fca00080f0c00 */
[----:B------:R2:W-:Y:S02]  /*0a60*/  STG.E.128 desc[UR16][R2.64], RZ ;  /* 0x000000ff02007986 */ /* 0x0005e4000c101d10 */
.L_x_631:
[----:B------:R-:W-:Y:S05]  /*0a70*/  BSYNC.RECONVERGENT B0 ;  /* 0x0000000000007941 */ /* 0x000fea0003800200 */
.L_x_630:
[----:B------:R-:W5:Y:S01]  /*0a80*/  LDCU.64 UR4, c[0x0][0x420] ;  /* 0x00008400ff0477ac */ /* 0x000f620008000a00 */
[----:B------:R-:W-:Y:S02]  /*0a90*/  ISETP.NE.AND P4, PT, R14, RZ, PT ;  /* 0x000000ff0e00720c */ /* 0x000fe40003f85270 */
[----:B------:R-:W-:Y:S02]  /*0aa0*/  IADD3 R0, P0, PT, R10, R236, RZ ;  /* 0x000000ec0a007210 */ /* 0x000fe40007f1e0ff */
[-C--:B------:R-:W-:Y:S02]  /*0ab0*/  ISETP.GE.OR P3, PT, R236, R11.reuse, P4 ;  /* 0x0000000bec00720c */ /* 0x080fe40002766670 */
[-C--:B------:R-:W-:Y:S02]  /*0ac0*/  ISETP.GE.OR P2, PT, R17, R11.reuse, P4 ;  /* 0x0000000b1100720c */ /* 0x080fe40002746670 */
[-C--:B------:R-:W-:Y:S02]  /*0ad0*/  ISETP.GE.OR P1, PT, R16, R11.reuse, P4 ;  /* 0x0000000b1000720c */ /* 0x080fe40002726670 */
[----:B------:R-:W-:-:S02]  /*0ae0*/  ISETP.GE.OR P4, PT, R18, R11, P4 ;  /* 0x0000000b1200720c */ /* 0x000fc40002786670 */
[----:B--2---:R-:W-:Y:S02]  /*0af0*/  LEA.HI.X.SX32 R3, R10, RZ, 0x1, P0 ;  /* 0x000000ff0a037211 */ /* 0x004fe400000f0eff */
[----:B-----5:R-:W-:-:S03]  /*0b00*/  LEA R2, P0, R0, UR4, 0x2 ;  /* 0x0000000400027c11 */ /* 0x020fc6000f8010ff */
[----:B---34-:R-:W-:Y:S02]  /*0b10*/  @!P3 IMAD.MOV.U32 R5, RZ, RZ, 0x7f800000 ;  /* 0x7f800000ff05b424 */ /* 0x018fe400078e00ff */
[----:B------:R-:W-:Y:S01]  /*0b20*/  @!P2 IMAD.MOV.U32 R4, RZ, RZ, 0x7f800000 ;  /* 0x7f800000ff04a424 */ /* 0x000fe200078e00ff */
[----:B------:R-:W-:Y:S01]  /*0b30*/  LEA.HI.X R3, R0, UR5, R3, 0x2, P0 ;  /* 0x0000000500037c11 */ /* 0x000fe200080f1403 */
[----:B------:R-:W-:-:S04]  /*0b40*/  @!P1 IMAD.MOV.U32 R0, RZ, RZ, 0x7f800000 ;  /* 0x7f800000ff009424 */ /* 0x000fc800078e00ff */
[----:B------:R2:W-:Y:S04]  /*0b50*/  @!P3 STG.E desc[UR16][R2.64], R5 ;  /* 0x000000050200b986 */ /* 0x0005e8000c101910 */
[----:B------:R2:W-:Y:S04]  /*0b60*/  @!P2 STG.E desc[UR16][R2.64+0x40], R4 ;  /* 0x000040040200a986 */ /* 0x0005e8000c101910 */
[----:B------:R2:W-:Y:S01]  /*0b70*/  @!P1 STG.E desc[UR16][R2.64+0x80], R0 ;  /* 0x0000800002009986 */ /* 0x0005e2000c101910 */
[----:B------:R-:W-:Y:S05]  /*0b80*/  @P4 EXIT ;  /* 0x000000000000494d */ /* 0x000fea0003800000 */
[----:B--2---:R-:W-:-:S05]  /*0b90*/  MOV R0, 0x7f800000 ;  /* 0x7f80000000007802 */ /* 0x004fca0000000f00 */
[----:B------:R-:W-:Y:S01]  /*0ba0*/  STG.E desc[UR16][R2.64+0xc0], R0 ;  /* 0x0000c00002007986 */ /* 0x000fe2000c101910 */
[----:B------:R-:W-:Y:S05]  /*0bb0*/  EXIT ;  /* 0x000000000000794d */ /* 0x000fea0003800000 */
.L_x_625:
[----:B------:R-:W2:Y:S01]  /*0bc0*/  LDCU.64 UR4, c[0x0][0x4d8] ;  /* 0x00009b00ff0477ac */ /* 0x000ea20008000a00 */
[----:B------:R-:W3:Y:S01]  /*0bd0*/  LDCU.64 UR8, c[0x0][0x4e0] ;  /* 0x00009c00ff0877ac */ /* 0x000ee20008000a00 */
[----:B--2---:R-:W-:-:S04]  /*0be0*/  UISETP.NE.U32.AND UP0, UPT, UR4, URZ, UPT ;  /* 0x000000ff0400728c */ /* 0x004fc8000bf05070 */
[----:B------:R-:W-:Y:S02]  /*0bf0*/  UISETP.NE.AND.EX UP0, UPT, UR5, URZ, UPT, UP0 ;  /* 0x000000ff0500728c */ /* 0x000fe4000bf05300 */
[----:B---3--:R-:W-:-:S04]  /*0c00*/  UISETP.NE.U32.AND UP1, UPT, UR8, URZ, UPT ;  /* 0x000000ff0800728c */ /* 0x008fc8000bf25070 */
[----:B------:R-:W-:-:S03]  /*0c10*/  UISETP.NE.AND.EX UP1, UPT, UR9, URZ, UPT, UP1 ;  /* 0x000000ff0900728c */ /* 0x000fc6000bf25310 */
[----:B------:R-:W-:Y:S08]  /*0c20*/  BRA.U !UP0, `(.L_x_632) ;  /* 0x00000001080c7547 */ /* 0x000ff0000b800000 */
[----:B------:R-:W-:-:S04]  /*0c30*/  IADD3 R2, P0, PT, R12, UR4, RZ ;  /* 0x000000040c027c10 */ /* 0x000fc8000ff1e0ff */
[----:B------:R-:W-:-:S05]  /*0c40*/  IADD3.X R3, PT, PT, R13, UR5, RZ, P0, !PT ;  /* 0x000000050d037c10 */ /* 0x000fca00087fe4ff */
[----:B------:R2:W5:Y:S04]  /*0c50*/  LDG.E R10, desc[UR16][R2.64] ;  /* 0x00000010020a7981 */ /* 0x000568000c1e1900 */
.L_x_632:
[----:B------:R-:W-:Y:S05]  /*0c60*/  BRA.U !UP1, `(.L_x_633) ;  /* 0x0000000509a47547 */ /* 0x000fea000b800000 */
[----:B------:R-:W3:Y:S01]  /*0c70*/  LDC R11, c[0x0][0x4f0] ;  /* 0x00013c00ff0b7b82 */ /* 0x000ee20000000800 */
[----:B------:R-:W-:Y:S01]  /*0c80*/  LEA R81, R188, 0xffffff00, 0x8 ;  /* 0xffffff00bc517811 */ /* 0x000fe200078e40ff */
[----:B------:R-:W4:Y:S03]  /*0c90*/  LDCU.64 UR4, c[0x0][0x4e8] ;  /* 0x00009d00ff0477ac */ /* 0x000f260008000a00 */
[----:B------:R-:W-:Y:S01]  /*0ca0*/  IABS R4, R81 ;  /* 0x0000005100047213 */ /* 0x000fe20000000000 */
[----:B------:R-:W1:Y:S02]  /*0cb0*/  LDCU.64 UR6, c[0x0][0x3a0] ;  /* 0x00007400ff0677ac */ /* 0x000e640008000a00 */
[----:B-----5:R-:W1:Y:S01]  /*0cc0*/  LDC R10, c[0x0][0x3e8] ;  /* 0x0000fa00ff0a7b82 */ /* 0x020e620000000800 */
[----:B------:R-:W-:Y:S01]  /*0cd0*/  IABS R7, R20 ;  /* 0x0000001400077213 */ /* 0x000fe20000000000 */
[----:B------:R-:W1:Y:S01]  /*0ce0*/  LDCU.64 UR12, c[0x0][0x3b8] ;  /* 0x00007700ff0c77ac */ /* 0x000e620008000a00 */
[----:B------:R-:W1:Y:S01]  /*0cf0*/  LDCU.64 UR10, c[0x0][0x3c0] ;  /* 0x00007800ff0a77ac */ /* 0x000e620008000a00 */
[----:B---3--:R-:W-:-:S04]  /*0d00*/  IABS R5, R11 ;  /* 0x0000000b00057213 */ /* 0x008fc80000000000 */
[----:B--2---:R-:W2:Y:S08]  /*0d10*/  I2F.RP R2, R5 ;  /* 0x0000000500027306 */ /* 0x004eb00000209400 */
[----:B--2---:R-:W2:Y:S02]  /*0d20*/  MUFU.RCP R2, R2 ;  /* 0x0000000200027308 */ /* 0x004ea40000001000 */
[----:B--2---:R-:W-:-:S06]  /*0d30*/  IADD3 R2, PT, PT, R2, 0xffffffe, RZ ;  /* 0x0ffffffe02027810 */ /* 0x004fcc0007ffe0ff */
[----:B------:R-:W2:Y:S02]  /*0d40*/  F2I.FTZ.U32.TRUNC.NTZ R3, R2 ;  /* 0x0000000200037305 */ /* 0x000ea4000021f000 */
[----:B--2---:R-:W-:Y:S01]  /*0d50*/  IMAD.MOV R0, RZ, RZ, -R3 ;  /* 0x000000ffff007224 */ /* 0x004fe200078e0a03 */
[----:B------:R-:W-:-:S03]  /*0d60*/  MOV R2, RZ ;  /* 0x000000ff00027202 */ /* 0x000fc60000000f00 */
[----:B------:R-:W-:-:S04]  /*0d70*/  IMAD R0, R0, R5, RZ ;  /* 0x0000000500007224 */ /* 0x000fc800078e02ff */
[----:B------:R-:W-:-:S04]  /*0d80*/  IMAD.HI.U32 R0, R3, R0, R2 ;  /* 0x0000000003007227 */ /* 0x000fc800078e0002 */
[----:B------:R-:W-:-:S04]  /*0d90*/  IMAD.MOV.U32 R2, RZ, RZ, R4 ;  /* 0x000000ffff027224 */ /* 0x000fc800078e0004 */
        /* <DEDUP_REMOVED lines=8> */
[----:B------:R-:W-:-:S04]  /*0e20*/  LOP3.LUT R2, R81, R11, RZ, 0x3c, !PT ;  /* 0x0000000b51027212 */ /* 0x000fc800078e3cff */
[----:B------:R-:W-:Y:S01]  /*0e30*/  ISETP.GE.AND P1, PT, R2, RZ, PT ;  /* 0x000000ff0200720c */ /* 0x000fe20003f26270 */
[----:B----4-:R-:W-:-:S06]  /*0e40*/  IMAD.WIDE.U32 R2, R19, UR4, RZ ;  /* 0x0000000413027c25 */ /* 0x010fcc000f8e00ff */
[----:B------:R-:W-:Y:S01]  /*0e50*/  @P0 VIADD R0, R0, 0x1 ;  /* 0x0000000100000836 */ /* 0x000fe20000000000 */
[----:B------:R-:W-:-:S04]  /*0e60*/  LEA R18, P0, R2, UR8, 0x2 ;  /* 0x0000000802127c11 */ /* 0x000fc8000f8010ff */
[----:B------:R-:W-:Y:S01]  /*0e70*/  MOV R5, R0 ;  /* 0x0000000000057202 */ /* 0x000fe20000000f00 */
[----:B------:R-:W-:Y:S01]  /*0e80*/  IMAD R0, R19, UR5, R3 ;  /* 0x0000000513007c24 */ /* 0x000fe2000f8e0203 */
[----:B-1----:R-:W-:Y:S01]  /*0e90*/  IABS R6, R10 ;  /* 0x0000000a00067213 */ /* 0x002fe20000000000 */
[----:B------:R-:W1:Y:S02]  /*0ea0*/  LDCU.64 UR4, c[0x0][0x3a8] ;  /* 0x00007500ff0477ac */ /* 0x000e640008000a00 */
[----:B------:R-:W-:Y:S01]  /*0eb0*/  @!P1 IMAD.MOV R5, RZ, RZ, -R5 ;  /* 0x000000ffff059224 */ /* 0x000fe200078e0a05 */
[----:B------:R-:W-:Y:S02]  /*0ec0*/  LEA.HI.X R17, R2, UR9, R0, 0x2, P0 ;  /* 0x0000000902117c11 */ /* 0x000fe400080f1400 */
[----:B------:R-:W-:Y:S02]  /*0ed0*/  @!P2 LOP3.LUT R5, RZ, R11, RZ, 0x33, !PT ;  /* 0x0000000bff05a212 */ /* 0x000fe400078e33ff */
[----:B------:R-:W-:Y:S01]  /*0ee0*/  MOV R2, R18 ;  /* 0x0000001200027202 */ /* 0x000fe20000000f00 */
[----:B------:R-:W-:-:S04]  /*0ef0*/  IMAD.MOV.U32 R3, RZ, RZ, R17 ;  /* 0x000000ffff037224 */ /* 0x000fc800078e0011 */
[----:B------:R-:W-:-:S05]  /*0f00*/  IMAD.WIDE R2, R5, 0x4, R2 ;  /* 0x0000000405027825 */ /* 0x000fca00078e0202 */
[----:B------:R2:W3:Y:S01]  /*0f10*/  LDG.E R4, desc[UR16][R2.64] ;  /* 0x0000001002047981 */ /* 0x0004e2000c1e1900 */
[----:B------:R-:W-:Y:S01]  /*0f20*/  MOV R60, UR12 ;  /* 0x0000000c003c7c02 */ /* 0x000fe20008000f00 */
[----:B------:R-:W-:Y:S01]  /*0f30*/  IMAD.U32 R62, RZ, RZ, UR10 ;  /* 0x0000000aff3e7e24 */ /* 0x000fe2000f8e00ff */
[----:B------:R-:W-:Y:S01]  /*0f40*/  MOV R61, UR13 ;  /* 0x0000000d003d7c02 */ /* 0x000fe20008000f00 */
[----:B------:R-:W-:Y:S01]  /*0f50*/  IMAD.U32 R63, RZ, RZ, UR11 ;  /* 0x0000000bff3f7e24 */ /* 0x000fe2000f8e00ff */
[----:B--2---:R-:W2:Y:S08]  /*0f60*/  I2F.RP R2, R6 ;  /* 0x0000000600027306 */ /* 0x004eb00000209400 */
[----:B--2---:R-:W2:Y:S02]  /*0f70*/  MUFU.RCP R2, R2 ;  /* 0x0000000200027308 */ /* 0x004ea40000001000 */
[----:B--2---:R-:W-:-:S06]  /*0f80*/  IADD3 R2, PT, PT, R2, 0xffffffe, RZ ;  /* 0x0ffffffe02027810 */ /* 0x004fcc0007ffe0ff */
[----:B------:R-:W2:Y:S02]  /*0f90*/  F2I.FTZ.U32.TRUNC.NTZ R3, R2 ;  /* 0x0000000200037305 */ /* 0x000ea4000021f000 */
[----:B--2---:R-:W-:Y:S01]  /*0fa0*/  IMAD.MOV R0, RZ, RZ, -R3 ;  /* 0x000000ffff007224 */ /* 0x004fe200078e0a03 */
[----:B------:R-:W-:-:S03]  /*0fb0*/  MOV R2, RZ ;  /* 0x000000ff00027202 */ /* 0x000fc60000000f00 */
[----:B------:R-:W-:-:S04]  /*0fc0*/  IMAD R0, R0, R6, RZ ;  /* 0x0000000600007224 */ /* 0x000fc800078e02ff */
[----:B------:R-:W-:Y:S01]  /*0fd0*/  IMAD.HI.U32 R0, R3, R0, R2 ;  /* 0x0000000003007227 */ /* 0x000fe200078e0002 */
[----:B------:R-:W-:-:S05]  /*0fe0*/  MOV R3, R7 ;  /* 0x0000000700037202 */ /* 0x000fca0000000f00 */
[----:B------:R-:W-:-:S04]  /*0ff0*/  IMAD.HI.U32 R0, R0, R3, RZ ;  /* 0x0000000300007227 */ /* 0x000fc800078e00ff */
[----:B------:R-:W-:-:S04]  /*1000*/  IMAD.MOV R2, RZ, RZ, -R0 ;  /* 0x000000ffff027224 */ /* 0x000fc800078e0a00 */
[----:B------:R-:W-:-:S05]  /*1010*/  IMAD R2, R6, R2, R3 ;  /* 0x0000000206027224 */ /* 0x000fca00078e0203 */
[----:B------:R-:W-:-:S13]  /*1020*/  ISETP.GT.U32.AND P1, PT, R6, R2, PT ;  /* 0x000000020600720c */ /* 0x000fda0003f24070 */
[-C--:B------:R-:W-:Y:S02]  /*1030*/  @!P1 IADD3 R2, PT, PT, R2, -R6.reuse, RZ ;  /* 0x8000000602029210 */ /* 0x080fe40007ffe0ff */
[----:B------:R-:W-:Y:S02]  /*1040*/  @!P1 IADD3 R0, PT, PT, R0, 0x1, RZ ;  /* 0x0000000100009810 */ /* 0x000fe40007ffe0ff */
[----:B------:R-:W-:Y:S02]  /*1050*/  ISETP.GE.U32.AND P2, PT, R2, R6, PT ;  /* 0x000000060200720c */ /* 0x000fe40003f46070 */
[----:B------:R-:W-:Y:S02]  /*1060*/  LOP3.LUT R2, R20, R10, RZ, 0x3c, !PT ;  /* 0x0000000a14027212 */ /* 0x000fe400078e3cff */
[----:B------:R-:W-:Y:S02]  /*1070*/  ISETP.NE.AND P1, PT, R10, RZ, PT ;  /* 0x000000ff0a00720c */ /* 0x000fe40003f25270 */
[----:B------:R-:W-:-:S02]  /*1080*/  ISETP.GE.AND P0, PT, R2, RZ, PT ;  /* 0x000000ff0200720c */ /* 0x000fc40003f06270 */
[----:B------:R-:W-:-:S05]  /*1090*/  IADD3 R2, PT, PT, -R5, RZ, RZ ;  /* 0x000000ff05027210 */ /* 0x000fca0007ffe1ff */
[----:B------:R-:W-:Y:S02]  /*10a0*/  IMAD R6, R11, R2, R81 ;  /* 0x000000020b067224 */ /* 0x000fe400078e0251 */
[----:B------:R-:W-:-:S05]  /*10b0*/  @P2 VIADD R0, R0, 0x1 ;  /* 0x0000000100002836 */ /* 0x000fca0000000000 */
[----:B------:R-:W-:Y:S02]  /*10c0*/  @!P0 IADD3 R0, PT, PT, -R0, RZ, RZ ;  /* 0x000000ff00008210 */ /* 0x000fe40007ffe1ff */
[----:B------:R-:W-:Y:S02]  /*10d0*/  @!P1 LOP3.LUT R0, RZ, R10, RZ, 0x33, !PT ;  /* 0x0000000aff009212 */ /* 0x000fe400078e33ff */
[----:B---3--:R-:W-:Y:S01]  /*10e0*/  SHF.R.S32.HI R7, RZ, 0x1f, R4 ;  /* 0x0000001fff077819 */ /* 0x008fe20000011404 */
[----:B------:R-:W-:-:S04]  /*10f0*/  IMAD.WIDE.U32 R8, R4, UR6, RZ ;  /* 0x0000000604087c25 */ /* 0x000fc8000f8e00ff */
[C---:B------:R-:W-:Y:S01]  /*1100*/  IMAD R3, R7.reuse, UR6, RZ ;  /* 0x0000000607037c24 */ /* 0x040fe2000f8e02ff */
[----:B------:R-:W-:Y:S01]  /*1110*/  MOV R2, R8 ;  /* 0x0000000800027202 */ /* 0x000fe20000000f00 */
[----:B-1----:R-:W-:Y:S01]  /*1120*/  IMAD R7, R7, UR4, RZ ;  /* 0x0000000407077c24 */ /* 0x002fe2000f8e02ff */
[----:B------:R-:W-:Y:S01]  /*1130*/  SHF.R.S32.HI R8, RZ, 0x1f, R6 ;  /* 0x0000001fff087819 */ /* 0x000fe20000011406 */
[C---:B------:R-:W-:Y:S02]  /*1140*/  IMAD R3, R4.reuse, UR7, R3 ;  /* 0x0000000704037c24 */ /* 0x040fe4000f8e0203 */
[C---:B------:R-:W-:Y:S02]  /*1150*/  IMAD R7, R4.reuse, UR5, R7 ;  /* 0x0000000504077c24 */ /* 0x040fe4000f8e0207 */
[----:B------:R-:W-:Y:S01]  /*1160*/  IMAD.WIDE.U32 R4, R4, UR4, RZ ;  /* 0x0000000404047c25 */ /* 0x000fe2000f8e00ff */
[----:B------:R-:W1:Y:S03]  /*1170*/  LDCU.128 UR4, c[0x0][0x3d0] ;  /* 0x00007a00ff0477ac */ /* 0x000e660008000c00 */
[----:B------:R-:W-:Y:S01]  /*1180*/  IMAD.IADD R3, R9, 0x1, R3 ;  /* 0x0000000109037824 */ /* 0x000fe200078e0203 */
[----:B------:R-:W-:Y:S01]  /*1190*/  IADD3 R5, PT, PT, R5, R7, RZ ;  /* 0x0000000705057210 */ /* 0x000fe20007ffe0ff */
[----:B------:R-:W-:-:S02]  /*11a0*/  IMAD R7, R8, R60, RZ ;  /* 0x0000003c08077224 */ /* 0x000fc400078e02ff */
[----:B------:R-:W-:Y:S01]  /*11b0*/  IMAD R9, R8, R62, RZ ;  /* 0x0000003e08097224 */ /* 0x000fe200078e02ff */
[----:B------:R-:W-:Y:S01]  /*11c0*/  SHF.R.S32.HI R8, RZ, 0x1f, R0 ;  /* 0x0000001fff087819 */ /* 0x000fe20000011400 */
[C---:B------:R-:W-:Y:S02]  /*11d0*/  IMAD R10, R6.reuse, R61, R7 ;  /* 0x0000003d060a7224 */ /* 0x040fe400078e0207 */
[----:B------:R-:W-:-:S04]  /*11e0*/  IMAD.WIDE.U32 R2, R6, R60, R2 ;  /* 0x0000003c06027225 */ /* 0x000fc800078e0002 */
[C---:B------:R-:W-:Y:S02]  /*11f0*/  IMAD R9, R6.reuse, R63, R9 ;  /* 0x0000003f06097224 */ /* 0x040fe400078e0209 */
[----:B------:R-:W-:Y:S01]  /*1200*/  IMAD.WIDE.U32 R6, R6, R62, R4 ;  /* 0x0000003e06067225 */ /* 0x000fe200078e0004 */
[----:B------:R-:W-:-:S03]  /*1210*/  IADD3 R5, PT, PT, R3, R10, RZ ;  /* 0x0000000a03057210 */ /* 0x000fc60007ffe0ff */
[----:B------:R-:W-:Y:S01]  /*1220*/  IMAD.MOV.U32 R4, RZ, RZ, R2 ;  /* 0x000000ffff047224 */ /* 0x000fe200078e0002 */
[----:B------:R-:W-:Y:S01]  /*1230*/  IADD3 R3, PT, PT, R7, R9, RZ ;  /* 0x0000000907037210 */ /* 0x000fe20007ffe0ff */
[C---:B-1----:R-:W-:Y:S01]  /*1240*/  IMAD R7, R8.reuse, UR4, RZ ;  /* 0x0000000408077c24 */ /* 0x042fe2000f8e02ff */
[----:B------:R-:W-:Y:S01]  /*1250*/  MOV R2, R6 ;  /* 0x0000000600027202 */ /* 0x000fe20000000f00 */
[----:B------:R-:W-:Y:S02]  /*1260*/  IMAD R8, R8, UR6, RZ ;  /* 0x0000000608087c24 */ /* 0x000fe4000f8e02ff */
[C---:B------:R-:W-:Y:S02]  /*1270*/  IMAD R7, R0.reuse, UR5, R7 ;  /* 0x0000000500077c24 */ /* 0x040fe4000f8e0207 */
[----:B------:R-:W-:-:S04]  /*1280*/  IMAD.WIDE.U32 R4, R0, UR4, R4 ;  /* 0x0000000400047c25 */ /* 0x000fc8000f8e0004 */
[C---:B------:R-:W-:Y:S01]  /*1290*/  IMAD R6, R0.reuse, UR7, R8 ;  /* 0x0000000700067c24 */ /* 0x040fe2000f8e0208 */
[----:B------:R-:W-:Y:S01]  /*12a0*/  IADD3 R15, PT, PT, R5, R7, RZ ;  /* 0x00000007050f7210 */ /* 0x000fe20007ffe0ff */
[----:B------:R-:W-:-:S04]  /*12b0*/  IMAD.WIDE.U32 R2, R0, UR6, R2 ;  /* 0x0000000600027c25 */ /* 0x000fc8000f8e0002 */
[----:B------:R-:W-:Y:S01]  /*12c0*/  IMAD.MOV.U32 R13, RZ, RZ, R4 ;  /* 0x000000ffff0d7224 */ /* 0x000fe200078e0004 */
[----:B------:R-:W-:Y:S02]  /*12d0*/  IADD3 R16, PT, PT, R3, R6, RZ ;  /* 0x0000000603107210 */ /* 0x000fe40007ffe0ff */
[----:B------:R-:W-:Y:S01]  /*12e0*/  MOV R14, R2 ;  /* 0x00000002000e7202 */ /* 0x000fe20000000f00 */
[----:B------:R-:W-:Y:S06]  /*12f0*/  BRA `(.L_x_634) ;  /* 0x0000000400787947 */ /* 0x000fec0003800000 */
.L_x_633:
[----:B------:R-:W-:-:S13]  /*1300*/  ISETP.NE.AND P0, PT, R11, -0x1, PT ;  /* 0xffffffff0b00780c */ /* 0x000fda0003f05270 */
[----:B------:R-:W-:Y:S05]  /*1310*/  @P0 BRA `(.L_x_635) ;  /* 0x0000000000380947 */ /* 0x000fea0003800000 */
[----:B------:R-:W3:Y:S01]  /*1320*/  LDC.64 R60, c[0x0][0x3b8] ;  /* 0x0000ee00ff3c7b82 */ /* 0x000ee20000000a00 */
[----:B------:R-:W4:Y:S01]  /*1330*/  LDCU.64 UR4, c[0x0][0x3a0] ;  /* 0x00007400ff0477ac */ /* 0x000f220008000a00 */
[----:B------:R-:W-:Y:S02]  /*1340*/  SHF.R.S32.HI R0, RZ, 0x1f, R6 ;  /* 0x0000001fff007819 */ /* 0x000fe40000011406 */
[----:B-----5:R-:W-:-:S05]  /*1350*/  SHF.R.S32.HI R4, RZ, 0x1f, R10 ;  /* 0x0000001fff047819 */ /* 0x020fca000001140a */
[----:B----4-:R-:W-:-:S04]  /*1360*/  IMAD R4, R4, UR4, RZ ;  /* 0x0000000404047c24 */ /* 0x010fc8000f8e02ff */
[----:B------:R-:W-:Y:S02]  /*1370*/  IMAD R4, R10, UR5, R4 ;  /* 0x000000050a047c24 */ /* 0x000fe4000f8e0204 */
[-C--:B---3--:R-:W-:Y:S02]  /*1380*/  IMAD R0, R0, R60.reuse, RZ ;  /* 0x0000003c00007224 */ /* 0x088fe400078e02ff */
[----:B--2---:R-:W-:-:S04]  /*1390*/  IMAD.WIDE.U32 R2, R6, R60, RZ ;  /* 0x0000003c06027225 */ /* 0x004fc800078e00ff */
[----:B------:R-:W-:-:S05]  /*13a0*/  IMAD R0, R6, R61, R0 ;  /* 0x0000003d06007224 */ /* 0x000fca00078e0200 */
[----:B------:R-:W-:-:S03]  /*13b0*/  IADD3 R3, PT, PT, R3, R0, RZ ;  /* 0x0000000003037210 */ /* 0x000fc60007ffe0ff */
[----:B------:R-:W-:-:S05]  /*13c0*/  IMAD.WIDE.U32 R2, R10, UR4, R2 ;  /* 0x000000040a027c25 */ /* 0x000fca000f8e0002 */
[----:B------:R-:W-:Y:S02]  /*13d0*/  IADD3 R8, PT, PT, R3, R4, RZ ;  /* 0x0000000403087210 */ /* 0x000fe40007ffe0ff */
[----:B------:R-:W-:Y:S01]  /*13e0*/  MOV R7, R2 ;  /* 0x0000000200077202 */ /* 0x000fe20000000f00 */
[----:B------:R-:W-:Y:S05]  /*13f0*/  BRA `(.L_x_636) ;  /* 0x0000000000187947 */ /* 0x000fea0003800000 */
.L_x_635:
[----:B------:R-:W3:Y:S01]  /*1400*/  LDC.64 R60, c[0x0][0x3b8] ;  /* 0x0000ee00ff3c7b82 */ /* 0x000ee20000000a00 */
[----:B--2---:R-:W-:-:S05]  /*1410*/  IADD3 R2, PT, PT, R6, R11, RZ ;  /* 0x0000000b06027210 */ /* 0x004fca0007ffe0ff */
[C---:B---3--:R-:W-:Y:S02]  /*1420*/  IMAD R0, R2.reuse, R61, RZ ;  /* 0x0000003d02007224 */ /* 0x048fe400078e02ff */
[----:B------:R-:W-:-:S05]  /*1430*/  IMAD.WIDE.U32 R2, R2, R60, RZ ;  /* 0x0000003c02027225 */ /* 0x000fca00078e00ff */
[----:B------:R-:W-:Y:S02]  /*1440*/  IADD3 R8, PT, PT, R3, R0, RZ ;  /* 0x0000000003087210 */ /* 0x000fe40007ffe0ff */
[----:B------:R-:W-:Y:S02]  /*1450*/  MOV R7, R2 ;  /* 0x0000000200077202 */ /* 0x000fe40000000f00 */
.L_x_636:
[----:B------:R-:W-:Y:S05]  /*1460*/  @P0 BRA `(.L_x_637) ;  /* 0x0000000000380947 */ /* 0x000fea0003800000 */
[----:B------:R-:W2:Y:S01]  /*1470*/  LDC.64 R62, c[0x0][0x3c0] ;  /* 0x0000f000ff3e7b82 */ /* 0x000ea20000000a00 */
[----:B------:R-:W3:Y:S01]  /*1480*/  LDCU.64 UR4, c[0x0][0x3a8] ;  /* 0x00007500ff0477ac */ /* 0x000ee20008000a00 */
[----:B------:R-:W-:Y:S02]  /*1490*/  SHF.R.S32.HI R0, RZ, 0x1f, R6 ;  /* 0x0000001fff007819 */ /* 0x000fe40000011406 */
[----:B-----5:R-:W-:-:S05]  /*14a0*/  SHF.R.S32.HI R4, RZ, 0x1f, R10 ;  /* 0x0000001fff047819 */ /* 0x020fca000001140a */
[----:B---3--:R-:W-:-:S04]  /*14b0*/  IMAD R4, R4, UR4, RZ ;  /* 0x0000000404047c24 */ /* 0x008fc8000f8e02ff */
[----:B------:R-:W-:Y:S02]  /*14c0*/  IMAD R4, R10, UR5, R4 ;  /* 0x000000050a047c24 */ /* 0x000fe4000f8e0204 */
[-C--:B--2---:R-:W-:Y:S02]  /*14d0*/  IMAD R0, R0, R62.reuse, RZ ;  /* 0x0000003e00007224 */ /* 0x084fe400078e02ff */
[----:B------:R-:W-:-:S04]  /*14e0*/  IMAD.WIDE.U32 R2, R6, R62, RZ ;  /* 0x0000003e06027225 */ /* 0x000fc800078e00ff */
[----:B------:R-:W-:-:S05]  /*14f0*/  IMAD R0, R6, R63, R0 ;  /* 0x0000003f06007224 */ /* 0x000fca00078e0200 */
[----:B------:R-:W-:-:S03]  /*1500*/  IADD3 R3, PT, PT, R3, R0, RZ ;  /* 0x0000000003037210 */ /* 0x000fc60007ffe0ff */
[----:B------:R-:W-:-:S05]  /*1510*/  IMAD.WIDE.U32 R2, R10, UR4, R2 ;  /* 0x000000040a027c25 */ /* 0x000fca000f8e0002 */
[----:B------:R-:W-:Y:S02]  /*1520*/  IADD3 R5, PT, PT, R3, R4, RZ ;  /* 0x0000000403057210 */ /* 0x000fe40007ffe0ff */
[----:B------:R-:W-:Y:S01]  /*1530*/  MOV R4, R2 ;  /* 0x0000000200047202 */ /* 0x000fe20000000f00 */
[----:B------:R-:W-:Y:S06]  /*1540*/  BRA `(.L_x_638) ;  /* 0x0000000000187947 */ /* 0x000fec0003800000 */
.L_x_637:
[----:B------:R-:W2:Y:S01]  /*1550*/  LDC.64 R62, c[0x0][0x3c0] ;  /* 0x0000f000ff3e7b82 */ /* 0x000ea20000000a00 */
[----:B------:R-:W-:-:S05]  /*1560*/  IADD3 R0, PT, PT, R6, R11, RZ ;  /* 0x0000000b06007210 */ /* 0x000fca0007ffe0ff */
[C---:B--2---:R-:W-:Y:S02]  /*1570*/  IMAD R4, R0.reuse, R63, RZ ;  /* 0x0000003f00047224 */ /* 0x044fe400078e02ff */
[----:B------:R-:W-:-:S05]  /*1580*/  IMAD.WIDE.U32 R2, R0, R62, RZ ;  /* 0x0000003e00027225 */ /* 0x000fca00078e00ff */
[----:B------:R-:W-:Y:S02]  /*1590*/  IADD3 R5, PT, PT, R3, R4, RZ ;  /* 0x0000000403057210 */ /* 0x000fe40007ffe0ff */
[----:B------:R-:W-:-:S07]  /*15a0*/  MOV R4, R2 ;  /* 0x0000000200047202 */ /* 0x000fce0000000f00 */
.L_x_638:
[----:B------:R-:W2:Y:S01]  /*15b0*/  LDC R9, c[0x0][0x3e8] ;  /* 0x0000fa00ff097b82 */ /* 0x000ea20000000800 */
[----:B-----5:R-:W-:Y:S02]  /*15c0*/  IABS R10, R20 ;  /* 0x00000014000a7213 */ /* 0x020fe40000000000 */
[----:B------:R-:W-:Y:S02]  /*15d0*/  LEA R81, R188, 0xffffff00, 0x8 ;  /* 0xffffff00bc517811 */ /* 0x000fe400078e40ff */
[----:B------:R-:W-:Y:S02]  /*15e0*/  MOV R18, RZ ;  /* 0x000000ff00127202 */ /* 0x000fe40000000f00 */
[----:B------:R-:W-:Y:S01]  /*15f0*/  MOV R17, RZ ;  /* 0x000000ff00117202 */ /* 0x000fe20000000f00 */
[----:B------:R-:W3:Y:S01]  /*1600*/  LDC.64 R12, c[0x0][0x3d0] ;  /* 0x0000f400ff0c7b82 */ /* 0x000ee20000000a00 */
[----:B--2---:R-:W-:-:S04]  /*1610*/  IABS R6, R9 ;  /* 0x0000000900067213 */ /* 0x004fc80000000000 */
[----:B------:R-:W2:Y:S08]  /*1620*/  I2F.RP R2, R6 ;  /* 0x0000000600027306 */ /* 0x000eb00000209400 */
[----:B--2---:R-:W2:Y:S02]  /*1630*/  MUFU.RCP R2, R2 ;  /* 0x0000000200027308 */ /* 0x004ea40000001000 */
[----:B--2---:R-:W-:-:S06]  /*1640*/  IADD3 R2, PT, PT, R2, 0xffffffe, RZ ;  /* 0x0ffffffe02027810 */ /* 0x004fcc0007ffe0ff */
[----:B------:R-:W2:Y:S02]  /*1650*/  F2I.FTZ.U32.TRUNC.NTZ R3, R2 ;  /* 0x0000000200037305 */ /* 0x000ea4000021f000 */
[----:B--2---:R-:W-:Y:S01]  /*1660*/  IMAD.MOV R0, RZ, RZ, -R3 ;  /* 0x000000ffff007224 */ /* 0x004fe200078e0a03 */
[----:B------:R-:W-:-:S03]  /*1670*/  MOV R2, RZ ;  /* 0x000000ff00027202 */ /* 0x000fc60000000f00 */
[----:B------:R-:W-:-:S04]  /*1680*/  IMAD R0, R0, R6, RZ ;  /* 0x0000000600007224 */ /* 0x000fc800078e02ff */
[----:B------:R-:W-:-:S04]  /*1690*/  IMAD.HI.U32 R0, R3, R0, R2 ;  /* 0x0000000003007227 */ /* 0x000fc800078e0002 */
[----:B------:R-:W-:Y:S02]  /*16a0*/  IMAD.MOV.U32 R3, RZ, RZ, R10 ;  /* 0x000000ffff037224 */ /* 0x000fe400078e000a */
[----:B------:R-:W2:Y:S02]  /*16b0*/  LDC.64 R10, c[0x0][0x3d8] ;  /* 0x0000f600ff0a7b82 */ /* 0x000ea40000000a00 */
[----:B------:R-:W-:-:S05]  /*16c0*/  IMAD.HI.U32 R0, R0, R3, RZ ;  /* 0x0000000300007227 */ /* 0x000fca00078e00ff */
[----:B------:R-:W-:-:S05]  /*16d0*/  IADD3 R2, PT, PT, -R0, RZ, RZ ;  /* 0x000000ff00027210 */ /* 0x000fca0007ffe1ff */
[----:B------:R-:W-:Y:S01]  /*16e0*/  IMAD R2, R6, R2, R3 ;  /* 0x0000000206027224 */ /* 0x000fe200078e0203 */
[----:B------:R-:W-:-:S04]  /*16f0*/  MOV R3, R5 ;  /* 0x0000000500037202 */ /* 0x000fc80000000f00 */
[----:B------:R-:W-:-:S13]  /*1700*/  ISETP.GT.U32.AND P0, PT, R6, R2, PT ;  /* 0x000000020600720c */ /* 0x000fda0003f04070 */
[----:B------:R-:W-:Y:S01]  /*1710*/  @!P0 IMAD.IADD R2, R2, 0x1, -R6 ;  /* 0x0000000102028824 */ /* 0x000fe200078e0a06 */
[----:B------:R-:W-:Y:S02]  /*1720*/  @!P0 IADD3 R0, PT, PT, R0, 0x1, RZ ;  /* 0x0000000100008810 */ /* 0x000fe40007ffe0ff */
[----:B------:R-:W-:Y:S02]  /*1730*/  ISETP.NE.AND P0, PT, R9, RZ, PT ;  /* 0x000000ff0900720c */ /* 0x000fe40003f05270 */
[----:B------:R-:W-:Y:S02]  /*1740*/  ISETP.GE.U32.AND P2, PT, R2, R6, PT ;  /* 0x000000060200720c */ /* 0x000fe40003f46070 */
[----:B------:R-:W-:Y:S02]  /*1750*/  LOP3.LUT R2, R20, R9, RZ, 0x3c, !PT ;  /* 0x0000000914027212 */ /* 0x000fe400078e3cff */
[----:B------:R-:W-:Y:S01]  /*1760*/  MOV R6, R7 ;  /* 0x0000000700067202 */ /* 0x000fe20000000f00 */
[----:B------:R-:W-:Y:S01]  /*1770*/  IMAD.MOV.U32 R7, RZ, RZ, R8 ;  /* 0x000000ffff077224 */ /* 0x000fe200078e0008 */
[----:B------:R-:W-:Y:S01]  /*1780*/  ISETP.GE.AND P1, PT, R2, RZ, PT ;  /* 0x000000ff0200720c */ /* 0x000fe20003f26270 */
[----:B------:R-:W-:-:S02]  /*1790*/  IMAD.MOV.U32 R2, RZ, RZ, R4 ;  /* 0x000000ffff027224 */ /* 0x000fc400078e0004 */
[----:B------:R-:W-:-:S04]  /*17a0*/  IMAD.WIDE.U32 R6, R81, R60, R6 ;  /* 0x0000003c51067225 */ /* 0x000fc800078e0006 */
[----:B------:R-:W-:Y:S02]  /*17b0*/  @P2 VIADD R0, R0, 0x1 ;  /* 0x0000000100002836 */ /* 0x000fe40000000000 */
[----:B------:R-:W-:-:S04]  /*17c0*/  IMAD.WIDE.U32 R2, R81, R62, R2 ;  /* 0x0000003e51027225 */ /* 0x000fc800078e0002 */
[----:B------:R-:W-:Y:S01]  /*17d0*/  @!P1 IADD3 R0, PT, PT, -R0, RZ, RZ ;  /* 0x000000ff00009210 */ /* 0x000fe20007ffe1ff */
[C---:B------:R-:W-:Y:S01]  /*17e0*/  IMAD R5, R81.reuse, R63, R3 ;  /* 0x0000003f51057224 */ /* 0x040fe200078e0203 */
[----:B------:R-:W-:Y:S01]  /*17f0*/  @!P0 LOP3.LUT R0, RZ, R9, RZ, 0x33, !PT ;  /* 0x00000009ff008212 */ /* 0x000fe200078e33ff */
[----:B------:R-:W-:Y:S01]  /*1800*/  IMAD R3, R81, R61, R7 ;  /* 0x0000003d51037224 */ /* 0x000fe200078e0207 */
[----:B------:R-:W-:Y:S02]  /*1810*/  MOV R4, R2 ;  /* 0x0000000200047202 */ /* 0x000fe40000000f00 */
[----:B------:R-:W-:Y:S02]  /*1820*/  SHF.R.S32.HI R8, RZ, 0x1f, R0 ;  /* 0x0000001fff087819 */ /* 0x000fe40000011400 */
[----:B------:R-:W-:Y:S01]  /*1830*/  MOV R2, R6 ;  /* 0x0000000600027202 */ /* 0x000fe20000000f00 */
[----:B--2---:R-:W-:-:S04]  /*1840*/  IMAD.WIDE.U32 R4, R0, R10, R4 ;  /* 0x0000000a00047225 */ /* 0x004fc800078e0004 */
[C---:B------:R-:W-:Y:S02]  /*1850*/  IMAD R7, R8.reuse, R10, RZ ;  /* 0x0000000a08077224 */ /* 0x040fe400078e02ff */
[-C--:B---3--:R-:W-:Y:S02]  /*1860*/  IMAD R8, R8, R12.reuse, RZ ;  /* 0x0000000c08087224 */ /* 0x088fe400078e02ff */
[C---:B------:R-:W-:Y:S02]  /*1870*/  IMAD R6, R0.reuse, R11, R7 ;  /* 0x0000000b00067224 */ /* 0x040fe400078e0207 */
[----:B------:R-:W-:-:S03]  /*1880*/  IMAD.WIDE.U32 R2, R0, R12, R2 ;  /* 0x0000000c00027225 */ /* 0x000fc600078e0002 */
[----:B------:R-:W-:Y:S01]  /*1890*/  IADD3 R16, PT, PT, R5, R6, RZ ;  /* 0x0000000605107210 */ /* 0x000fe20007ffe0ff */
[----:B------:R-:W-:Y:S01]  /*18a0*/  IMAD R0, R0, R13, R8 ;  /* 0x0000000d00007224 */ /* 0x000fe200078e0208 */
[----:B------:R-:W-:Y:S01]  /*18b0*/  MOV R13, R2 ;  /* 0x00000002000d7202 */ /* 0x000fe20000000f00 */
[----:B------:R-:W-:Y:S02]  /*18c0*/  IMAD.MOV.U32 R14, RZ, RZ, R4 ;  /* 0x000000ffff0e7224 */ /* 0x000fe400078e0004 */
[----:B------:R-:W-:-:S07]  /*18d0*/  IMAD.IADD R15, R3, 0x1, R0 ;  /* 0x00000001030f7824 */ /* 0x000fce00078e0200 */
.L_x_634:
[----:B------:R-:W-:Y:S01]  /*18e0*/  ISETP.NE.AND P0, PT, R22, -0x1, PT ;  /* 0xffffffff1600780c */ /* 0x000fe20003f05270 */
[----:B------:R-:W2:Y:S01]  /*18f0*/  LDCU.64 UR12, c[0x0][0x388] ;  /* 0x00007100ff0c77ac */ /* 0x000ea20008000a00 */
[----:B------:R-:W-:Y:S01]  /*1900*/  SHF.R.U32.HI R2, RZ, 0x3, R236 ;  /* 0x00000003ff027819 */ /* 0x000fe200000116ec */
[----:B------:R-:W3:Y:S01]  /*1910*/  S2UR UR5, SR_CgaCtaId ;  /* 0x00000000000579c3 */ /* 0x000ee20000008800 */
[----:B------:R-:W-:Y:S01]  /*1920*/  IMAD.IADD R29, R23, 0x1, -R24 ;  /* 0x00000001171d7824 */ /* 0x000fe200078e0a18 */
[----:B------:R-:W4:Y:S01]  /*1930*/  LDCU.64 UR10, c[0x0][0x390] ;  /* 0x00007200ff0a77ac */ /* 0x000f220008000a00 */
[----:B------:R-:W-:Y:S01]  /*1940*/  IMAD.MOV.U32 R190, RZ, RZ, R18 ;  /* 0x000000ffffbe7224 */ /* 0x000fe200078e0012 */
[----:B------:R-:W-:Y:S01]  /*1950*/  MOV R191, R17 ;  /* 0x0000001100bf7202 */ /* 0x000fe20000000f00 */
[----:B------:R-:W-:Y:S01]  /*1960*/  IMAD.MOV.U32 R3, RZ, RZ, RZ ;  /* 0x000000ffff037224 */ /* 0x000fe200078e00ff */
[----:B------:R-:W5:Y:S01]  /*1970*/  LDCU.64 UR6, c[0x0][0x3c8] ;  /* 0x00007900ff0677ac */ /* 0x000f620008000a00 */
[----:B------:R1:W-:Y:S01]  /*1980*/  STL [R1+0x44], R29 ;  /* 0x0000441d01007387 */ /* 0x0003e20000100800 */
[----:B------:R-:W-:Y:S01]  /*1990*/  ISETP.GE.AND P2, PT, R2, R29, PT ;  /* 0x0000001d0200720c */ /* 0x000fe20003f46270 */
[----:B------:R-:W-:Y:S01]  /*19a0*/  BSSY.RECONVERGENT B0, `(.L_x_639) ;  /* 0x000003a000007945 */ /* 0x000fe20003800200 */
[----:B------:R-:W2:Y:S01]  /*19b0*/  @!P0 LDC.64 R6, c[0x0][0x398] ;  /* 0x0000e600ff068b82 */ /* 0x000ea20000000a00 */
[----:B------:R-:W-:Y:S01]  /*19c0*/  UMOV UR4, 0x400 ;  /* 0x0000040000047882 */ /* 0x000fe20000000000 */
[----:B------:R-:W-:-:S06]  /*19d0*/  IMAD.WIDE.U32 R4, R21, 0x40, R2 ;  /* 0x0000004015047825 */ /* 0x000fcc00078e0002 */
[----:B------:R-:W4:Y:S01]  /*19e0*/  @P0 LDC.64 R10, c[0x0][0x3b0] ;  /* 0x0000ec00ff0a0b82 */ /* 0x000f220000000a00 */
[----:B---3--:R-:W-:Y:S01]  /*19f0*/  ULEA UR5, UR5, UR4, 0x18 ;  /* 0x0000000405057291 */ /* 0x008fe2000f8ec0ff */
[----:B--2---:R-:W-:-:S04]  /*1a00*/  @!P0 IMAD.WIDE.U32 R8, R19, R6, RZ ;  /* 0x0000000613088225 */ /* 0x004fc800078e00ff */
[----:B------:R-:W-:Y:S01]  /*1a10*/  @!P0 IMAD R0, R19, R7, R9 ;  /* 0x0000000713008224 */ /* 0x000fe200078e0209 */
[----:B------:R-:W-:Y:S01]  /*1a20*/  @!P0 MOV R12, R8 ;  /* 0x00000008000c8202 */ /* 0x000fe20000000f00 */
[----:B------:R-:W-:Y:S02]  /*1a30*/  IMAD.SHL.U32 R19, R236, 0x8, RZ ;  /* 0x00000008ec137824 */ /* 0x000fe400078e00ff */
[----:B----4-:R-:W-:-:S03]  /*1a40*/  @P0 IMAD.WIDE.U32 R6, R22, R10, RZ ;  /* 0x0000000a16060225 */ /* 0x010fc600078e00ff */
[C---:B------:R-:W-:Y:S01]  /*1a50*/  LOP3.LUT R233, R19.reuse, 0x38, RZ, 0xc0, !PT ;  /* 0x0000003813e97812 */ /* 0x040fe200078ec0ff */
[----:B------:R-:W-:Y:S01]  /*1a60*/  @P0 IMAD.MOV.U32 R12, RZ, RZ, R6 ;  /* 0x000000ffff0c0224 */ /* 0x000fe200078e0006 */
[----:B------:R-:W-:Y:S01]  /*1a70*/  LOP3.LUT R237, R19, 0x1f8, RZ, 0xc0, !PT ;  /* 0x000001f813ed7812 */ /* 0x000fe200078ec0ff */
[----:B------:R-:W-:Y:S01]  /*1a80*/  @P0 IMAD R0, R22, R11, R7 ;  /* 0x0000000b16000224 */ /* 0x000fe200078e0207 */
[C---:B------:R-:W-:Y:S02]  /*1a90*/  IADD3 R6, P1, PT, R233.reuse, R13, RZ ;  /* 0x0000000de9067210 */ /* 0x040fe40007f3e0ff */
[----:B------:R-:W-:Y:S02]  /*1aa0*/  IADD3 R8, P0, PT, R233, R14, RZ ;  /* 0x0000000ee9087210 */ /* 0x000fe40007f1e0ff */
[----:B------:R-:W-:Y:S02]  /*1ab0*/  IADD3.X R7, PT, PT, RZ, R15, RZ, P1, !PT ;  /* 0x0000000fff077210 */ /* 0x000fe40000ffe4ff */
[----:B------:R-:W-:Y:S01]  /*1ac0*/  LOP3.LUT R237, R237, 0x38, R236, 0x78, !PT ;  /* 0x00000038eded7812 */ /* 0x000fe200078e78ec */
[----:B------:R-:W-:Y:S01]  /*1ad0*/  IMAD.X R9, RZ, RZ, R16, P0 ;  /* 0x000000ffff097224 */ /* 0x000fe200000e0610 */
[----:B------:R-:W-:Y:S01]  /*1ae0*/  IADD3 R12, P0, PT, R233, R12, RZ ;  /* 0x0000000ce90c7210 */ /* 0x000fe20007f1e0ff */
[----:B------:R-:W-:Y:S01]  /*1af0*/  IMAD.WIDE.U32 R10, R2, R60, R6 ;  /* 0x0000003c020a7225 */ /* 0x000fe200078e0006 */
[----:B------:R-:W-:-:S02]  /*1b00*/  LOP3.LUT R237, R237, 0x1e00, R19, 0xf8, !PT ;  /* 0x00001e00eded7812 */ /* 0x000fc400078ef813 */
[----:B------:R-:W-:Y:S01]  /*1b10*/  IADD3.X R13, PT, PT, RZ, R0, RZ, P0, !PT ;  /* 0x00000000ff0d7210 */ /* 0x000fe200007fe4ff */
[----:B------:R-:W-:Y:S01]  /*1b20*/  IMAD.WIDE.U32 R6, R2, R62, R8 ;  /* 0x0000003e02067225 */ /* 0x000fe200078e0008 */
[----:B------:R-:W-:Y:S02]  /*1b30*/  LEA R27, P1, R10, UR12, 0x1 ;  /* 0x0000000c0a1b7c11 */ /* 0x000fe4000f8208ff */
[----:B------:R-:W-:Y:S01]  /*1b40*/  LEA R237, R237, UR5, 0x1 ;  /* 0x00000005eded7c11 */ /* 0x000fe2000f8e08ff */
[----:B------:R-:W-:Y:S01]  /*1b50*/  IMAD R0, R2, R61, R11 ;  /* 0x0000003d02007224 */ /* 0x000fe200078e020b */
[----:B------:R-:W-:Y:S01]  /*1b60*/  LEA R26, P0, R6, UR10, 0x1 ;  /* 0x0000000a061a7c11 */ /* 0x000fe2000f8008ff */
[----:B------:R-:W-:Y:S01]  /*1b70*/  IMAD R7, R2, R63, R7 ;  /* 0x0000003f02077224 */ /* 0x000fe200078e0207 */
[----:B------:R1:W-:Y:S01]  /*1b80*/  STL [R1+0x24], R27 ;  /* 0x0000241b01007387 */ /* 0x0003e20000100800 */
[----:B-----5:R-:W-:Y:S01]  /*1b90*/  IMAD.WIDE.U32 R8, R20, UR6, R12 ;  /* 0x0000000614087c25 */ /* 0x020fe2000f8e000c */
[----:B------:R-:W-:-:S02]  /*1ba0*/  LEA.HI.X R28, R10, UR13, R0, 0x1, P1 ;  /* 0x0000000d0a1c7c11 */ /* 0x000fc400088f0c00 */
[----:B------:R-:W-:Y:S01]  /*1bb0*/  LEA.HI.X R25, R6, UR11, R7, 0x1, P0 ;  /* 0x0000000b06197c11 */ /* 0x000fe200080f0c07 */
[----:B------:R1:W-:Y:S01]  /*1bc0*/  STL [R1+0x2c], R26 ;  /* 0x00002c1a01007387 */ /* 0x0003e20000100800 */
[----:B------:R-:W-:-:S03]  /*1bd0*/  IMAD R7, R20, UR7, R9 ;  /* 0x0000000714077c24 */ /* 0x000fc6000f8e0209 */
[----:B------:R1:W-:Y:S04]  /*1be0*/  STL [R1+0x20], R28 ;  /* 0x0000201c01007387 */ /* 0x0003e80000100800 */
[----:B------:R1:W-:Y:S04]  /*1bf0*/  STL [R1+0x28], R25 ;  /* 0x0000281901007387 */ /* 0x0003e80000100800 */
[----:B------:R1:W-:Y:S01]  /*1c00*/  STL.64 [R1+0x8], R190 ;  /* 0x000008be01007387 */ /* 0x0003e20000100a00 */
[----:B------:R-:W-:Y:S05]  /*1c10*/  @P2 BRA `(.L_x_640) ;  /* 0x0000000000482947 */ /* 0x000fea0003800000 */
[----:B------:R-:W2:Y:S02]  /*1c20*/  LDCU UR4, c[0x0][0x440] ;  /* 0x00008800ff0477ac */ /* 0x000ea40008000800 */
[----:B--2---:R-:W-:-:S13]  /*1c30*/  ISETP.GE.AND P0, PT, R233, UR4, PT ;  /* 0x00000004e9007c0c */ /* 0x004fda000bf06270 */
[----:B------:R-:W-:Y:S05]  /*1c40*/  @P0 BRA `(.L_x_641) ;  /* 0x0000000000380947 */ /* 0x000fea0003800000 */
[----:B------:R-:W2:Y:S01]  /*1c50*/  LDCU.64 UR6, c[0x0][0x3b0] ;  /* 0x00007600ff0677ac */ /* 0x000ea20008000a00 */
[----:B------:R-:W-:Y:S01]  /*1c60*/  MOV R6, R8 ;  /* 0x0000000800067202 */ /* 0x000fe20000000f00 */
[----:B------:R-:W3:Y:S01]  /*1c70*/  LDCU.64 UR10, c[0x0][0x380] ;  /* 0x00007000ff0a77ac */ /* 0x000ee20008000a00 */
[----:B--2---:R-:W-:-:S03]  /*1c80*/  IMAD R0, R5, UR6, RZ ;  /* 0x0000000605007c24 */ /* 0x004fc6000f8e02ff */
[----:B------:R-:W-:-:S04]  /*1c90*/  IMAD.WIDE.U32 R10, R4, UR6, R6 ;  /* 0x00000006040a7c25 */ /* 0x000fc8000f8e0006 */
[----:B------:R-:W-:Y:S01]  /*1ca0*/  IMAD R0, R4, UR7, R0 ;  /* 0x0000000704007c24 */ /* 0x000fe2000f8e0200 */
[----:B---3--:R-:W-:-:S04]  /*1cb0*/  LEA R12, P0, R10, UR10, 0x1 ;  /* 0x0000000a0a0c7c11 */ /* 0x008fc8000f8008ff */
[----:B------:R-:W-:-:S04]  /*1cc0*/  IADD3 R0, PT, PT, R11, R0, RZ ;  /* 0x000000000b007210 */ /* 0x000fc80007ffe0ff */
[----:B------:R-:W-:-:S05]  /*1cd0*/  LEA.HI.X R13, R10, UR11, R0, 0x1, P0 ;  /* 0x0000000b0a0d7c11 */ /* 0x000fca00080f0c00 */
[----:B------:R-:W-:Y:S01]  /*1ce0*/  @!PT LDS RZ, [RZ] ;  /* 0x00000000fffff984 */ /* 0x000fe20000000800 */
[----:B------:R-:W-:Y:S01]  /*1cf0*/  @!PT LDS RZ, [RZ] ;  /* 0x00000000fffff984 */ /* 0x000fe20000000800 */
[----:B------:R-:W-:Y:S01]  /*1d00*/  @!PT LDS RZ, [RZ] ;  /* 0x00000000fffff984 */ /* 0x000fe20000000800 */
[----:B------:R2:W-:Y:S01]  /*1d10*/  LDGSTS.E.BYPASS.LTC128B.128 [R237], desc[UR16][R12.64] ;  /* 0x000000000ced7fae */ /* 0x0005e2000b981a10 */
[----:B------:R-:W-:Y:S05]  /*1d20*/  BRA `(.L_x_640) ;  /* 0x0000000000047947 */ /* 0x000fea0003800000 */
.L_x_641:
[----:B------:R3:W-:Y:S02]  /*1d30*/  STS.128 [R237], RZ ;  /* 0x000000ffed007388 */ /* 0x0007e40000000c00 */
.L_x_640:
[----:B------:R-:W-:Y:S05]  /*1d40*/  BSYNC.RECONVERGENT B0 ;  /* 0x0000000000007941 */ /* 0x000fea0003800200 */
.L_x_639:
[C---:B------:R-:W-:Y:S01]  /*1d50*/  VIADD R20, R2.reuse, 0x10 ;  /* 0x0000001002147836 */ /* 0x040fe20000000000 */
[----:B------:R-:W-:Y:S01]  /*1d60*/  IADD3 R21, PT, PT, R2, 0x30, RZ ;  /* 0x0000003002157810 */ /* 0x000fe20007ffe0ff */
        /* <DEDUP_REMOVED lines=9> */
[----:B------:R-:W4:Y:S02]  /*1e00*/  LDCU UR4, c[0x0][0x440] ;  /* 0x00008800ff0477ac */ /* 0x000f240008000800 */
[----:B----4-:R-:W-:-:S13]  /*1e10*/  ISETP.GE.AND P0, PT, R233, UR4, PT ;  /* 0x00000004e9007c0c */ /* 0x010fda000bf06270 */
[----:B------:R4:W-:Y:S01]  /*1e20*/  @P0 STS.128 [R237+0x800], RZ ;  /* 0x000800ffed000388 */ /* 0x0009e20000000c00 */
[----:B------:R-:W-:Y:S05]  /*1e30*/  @P0 BRA `(.L_x_643) ;  /* 0x0000000000400947 */ /* 0x000fea0003800000 */
[----:B------:R-:W2:Y:S01]  /*1e40*/  LDCU.64 UR10, c[0x0][0x3b0] ;  /* 0x00007600ff0a77ac */ /* 0x000ea20008000a00 */
[----:B------:R-:W-:Y:S02]  /*1e50*/  IADD3 R0, P0, PT, R4, 0x10, RZ ;  /* 0x0000001004007810 */ /* 0x000fe40007f1e0ff */
[----:B------:R-:W-:Y:S01]  /*1e60*/  MOV R11, R7 ;  /* 0x00000007000b7202 */ /* 0x000fe20000000f00 */
[----:B------:R-:W5:Y:S02]  /*1e70*/  LDCU.64 UR6, c[0x0][0x380] ;  /* 0x00007000ff0677ac */ /* 0x000f640008000a00 */
[----:B------:R-:W-:-:S04]  /*1e80*/  IMAD.X R10, RZ, RZ, R5, P0 ;  /* 0x000000ffff0a7224 */ /* 0x000fc800000e0605 */
[----:B--2---:R-:W-:Y:S02]  /*1e90*/  IMAD R12, R10, UR10, RZ ;  /* 0x0000000a0a0c7c24 */ /* 0x004fe4000f8e02ff */
[----:B------:R-:W-:-:S04]  /*1ea0*/  IMAD.MOV.U32 R10, RZ, RZ, R8 ;  /* 0x000000ffff0a7224 */ /* 0x000fc800078e0008 */
[----:B------:R-:W-:-:S04]  /*1eb0*/  IMAD.WIDE.U32 R10, R0, UR10, R10 ;  /* 0x0000000a000a7c25 */ /* 0x000fc8000f8e000a */
[----:B------:R-:W-:Y:S01]  /*1ec0*/  IMAD R0, R0, UR11, R12 ;  /* 0x0000000b00007c24 */ /* 0x000fe2000f8e020c */
[----:B-----5:R-:W-:-:S04]  /*1ed0*/  LEA R12, P0, R10, UR6, 0x1 ;  /* 0x000000060a0c7c11 */ /* 0x020fc8000f8008ff */
[----:B------:R-:W-:-:S04]  /*1ee0*/  IADD3 R0, PT, PT, R11, R0, RZ ;  /* 0x000000000b007210 */ /* 0x000fc80007ffe0ff */
[----:B------:R-:W-:-:S05]  /*1ef0*/  LEA.HI.X R13, R10, UR7, R0, 0x1, P0 ;  /* 0x000000070a0d7c11 */ /* 0x000fca00080f0c00 */
[----:B------:R-:W-:Y:S01]  /*1f00*/  @!PT LDS RZ, [RZ] ;  /* 0x00000000fffff984 */ /* 0x000fe20000000800 */
[----:B------:R-:W-:Y:S01]  /*1f10*/  @!PT LDS RZ, [RZ] ;  /* 0x00000000fffff984 */ /* 0x000fe20000000800 */
[----:B------:R-:W-:Y:S01]  /*1f20*/  @!PT LDS RZ, [RZ] ;  /* 0x00000000fffff984 */ /* 0x000fe20000000800 */
[----:B------:R2:W-:Y:S02]  /*1f30*/  LDGSTS.E.BYPASS.LTC128B.128 [R237+0x800], desc[UR16][R12.64] ;  /* 0x008000000ced7fae */ /* 0x0005e4000b981a10 */
.L_x_643:
[----:B------:R-:W-:Y:S05]  /*1f40*/  BSYNC.RECONVERGENT B0 ;  /* 0x0000000000007941 */ /* 0x000fea0003800200 */
.L_x_642:
[----:B------:R-:W-:Y:S04]  /*1f50*/  BSSY.RECONVERGENT B0, `(.L_x_644) ;  /* 0x0000016000007945 */ /* 0x000fe80003800200 */
[----:B------:R-:W-:Y:S05]  /*1f60*/  @P2 BRA `(.L_x_645) ;  /* 0x0000000000502947 */ /* 0x000fea0003800000 */
[----:B------:R-:W5:Y:S02]  /*1f70*/  LDCU UR4, c[0x0][0x440] ;  /* 0x00008800ff0477ac */ /* 0x000f640008000800 */
[----:B-----5:R-:W-:-:S13]  /*1f80*/  ISETP.GE.AND P0, PT, R233, UR4, PT ;  /* 0x00000004e9007c0c */ /* 0x020fda000bf06270 */
        /* <DEDUP_REMOVED lines=18> */
.L_x_645:
[----:B------:R-:W-:Y:S05]  /*20b0*/  BSYNC.RECONVERGENT B0 ;  /* 0x0000000000007941 */ /* 0x000fea0003800200 */
.L_x_644:
        /* <DEDUP_REMOVED lines=21> */
.L_x_647:
[----:B------:R-:W-:Y:S05]  /*2210*/  BSYNC.RECONVERGENT B0 ;  /* 0x0000000000007941 */ /* 0x000fea0003800200 */
.L_x_646:
[----:B------:R-:W-:Y:S01]  /*2220*/  BSSY.RECONVERGENT B0, `(.L_x_648) ;  /* 0x0000011000007945 */ /* 0x000fe20003800200 */
[----:B------:R-:W-:Y:S01]  /*2230*/  IMAD.MOV.U32 R193, RZ, RZ, R28 ;  /* 0x000000ffffc17224 */ /* 0x000fe200078e001c */
[----:B------:R-:W-:Y:S01]  /*2240*/  MOV R192, R27 ;  /* 0x0000001b00c07202 */ /* 0x000fe20000000f00 */
[C---:B------:R-:W-:Y:S01]  /*2250*/  IMAD.SHL.U32 R0, R60.reuse, 0x10, RZ ;  /* 0x000000103c007824 */ /* 0x040fe200078e00ff */
[----:B------:R-:W-:Y:S01]  /*2260*/  SHF.L.U64.HI R6, R60, 0x4, R61 ;  /* 0x000000043c067819 */ /* 0x000fe2000001023d */
[----:B------:R-:W-:Y:S05]  /*2270*/  @P6 BRA `(.L_x_649) ;  /* 0x00000000002c6947 */ /* 0x000fea0003800000 */
[----:B------:R-:W5:Y:S02]  /*2280*/  LDCU UR4, c[0x0][0x440] ;  /* 0x00008800ff0477ac */ /* 0x000f640008000800 */
[----:B-----5:R-:W-:-:S13]  /*2290*/  ISETP.GE.AND P0, PT, R233, UR4, PT ;  /* 0x00000004e9007c0c */ /* 0x020fda000bf06270 */
[----:B------:R-:W-:Y:S05]  /*22a0*/  @P0 BRA `(.L_x_650) ;  /* 0x00000000001c0947 */ /* 0x000fea0003800000 */
[----:B--2---:R-:W-:Y:S02]  /*22b0*/  MOV R4, R192 ;  /* 0x000000c000047202 */ /* 0x004fe40000000f00 */
[----:B------:R-:W-:-:S05]  /*22c0*/  MOV R5, R193 ;  /* 0x000000c100057202 */ /* 0x000fca0000000f00 */
[----:B------:R-:W-:Y:S01]  /*22d0*/  @!PT LDS RZ, [RZ] ;  /* 0x00000000fffff984 */ /* 0x000fe20000000800 */
[----:B------:R-:W-:Y:S01]  /*22e0*/  @!PT LDS RZ, [RZ] ;  /* 0x00000000fffff984 */ /* 0x000fe20000000800 */
[----:B------:R-:W-:Y:S01]  /*22f0*/  @!PT LDS RZ, [RZ] ;  /* 0x00000000fffff984 */ /* 0x000fe20000000800 */
[----:B------:R2:W-:Y:S01]  /*2300*/  LDGSTS.E.BYPASS.LTC128B.128 [R237+0x2000], desc[UR16][R4.64] ;  /* 0x0200000004ed7fae */ /* 0x0005e2000b981a10 */
[----:B------:R-:W-:Y:S05]  /*2310*/  BRA `(.L_x_649) ;  /* 0x0000000000047947 */ /* 0x000fea0003800000 */
.L_x_650:
[----:B------:R1:W-:Y:S02]  /*2320*/  STS.128 [R237+0x2000], RZ ;  /* 0x002000ffed007388 */ /* 0x0003e40000000c00 */
.L_x_649:
[----:B------:R-:W-:Y:S05]  /*2330*/  BSYNC.RECONVERGENT B0 ;  /* 0x0000000000007941 */ /* 0x000fea0003800200 */
.L_x_648:
[----:B------:R-:W-:Y:S01]  /*2340*/  ISETP.GE.AND P3, PT, R20, R14, PT ;  /* 0x0000000e1400720c */ /* 0x000fe20003f66270 */
[----:B------:R-:W-:Y:S01]  /*2350*/  VIADD R19, R2, 0x40 ;  /* 0x0000004002137836 */ /* 0x000fe20000000000 */
[----:B--2---:R-:W-:Y:S01]  /*2360*/  LEA R4, P0, R0, R192, 0x1 ;  /* 0x000000c000047211 */ /* 0x004fe200078008ff */
[C---:B------:R-:W-:Y:S01]  /*2370*/  VIADD R18, R2.reuse, 0x50 ;  /* 0x0000005002127836 */ /* 0x040fe20000000000 */
[----:B------:R-:W-:Y:S01]  /*2380*/  BSSY.RECONVERGENT B0, `(.L_x_651) ;  /* 0x0000012000007945 */ /* 0x000fe20003800200 */
[----:B------:R-:W-:Y:S01]  /*2390*/  VIADD R17, R2, 0x60 ;  /* 0x0000006002117836 */ /* 0x000fe20000000000 */
        /* <DEDUP_REMOVED lines=8> */
[----:B------:R-:W2:Y:S02]  /*2420*/  LDCU UR4, c[0x0][0x440] ;  /* 0x00008800ff0477ac */ /* 0x000ea40008000800 */
[----:B--2---:R-:W-:-:S13]  /*2430*/  ISETP.GE.AND P3, PT, R233, UR4, PT ;  /* 0x00000004e9007c0c */ /* 0x004fda000bf66270 */
[----:B------:R2:W-:Y:S01]  /*2440*/  @P3 STS.128 [R237+0x2800], RZ ;  /* 0x002800ffed003388 */ /* 0x0005e20000000c00 */
[----:B------:R-:W-:Y:S05]  /*2450*/  @P3 BRA `(.L_x_652) ;  /* 0x0000000000103947 */ /* 0x000fea0003800000 */
[----:B------:R-:W-:Y:S01]  /*2460*/  @!PT LDS RZ, [RZ] ;  /* 0x00000000fffff984 */ /* 0x000fe20000000800 */
[----:B------:R-:W-:Y:S01]  /*2470*/  @!PT LDS RZ, [RZ] ;  /* 0x00000000fffff984 */ /* 0x000fe20000000800 */
[----:B------:R-:W-:Y:S01]  /*2480*/  @!PT LDS RZ, [RZ] ;  /* 0x00000000fffff984 */ /* 0x000fe20000000800 */
[----:B------:R1:W-:Y:S02]  /*2490*/  LDGSTS.E.BYPASS.LTC128B.128 [R237+0x2800], desc[UR16][R4.64] ;  /* 0x0280000004ed7fae */ /* 0x0003e4000b981a10 */
.L_x_652:
[----:B------:R-:W-:Y:S05]  /*24a0*/  BSYNC.RECONVERGENT B0 ;  /* 0x0000000000007941 */ /* 0x000fea0003800200 */
.L_x_651:
        /* <DEDUP_REMOVED lines=14> */
.L_x_654:
[----:B------:R-:W-:Y:S05]  /*2590*/  BSYNC.RECONVERGENT B0 ;  /* 0x0000000000007941 */ /* 0x000fea0003800200 */
.L_x_653:
        /* <DEDUP_REMOVED lines=14> */
.L_x_656:
[----:B------:R-:W-:Y:S05]  /*2680*/  BSYNC.RECONVERGENT B0 ;  /* 0x0000000000007941 */ /* 0x000fea0003800200 */
.L_x_655:
        /* <DEDUP_REMOVED lines=17> */
.L_x_658:
[----:B------:R-:W-:Y:S05]  /*27a0*/  BSYNC.RECONVERGENT B0 ;  /* 0x0000000000007941 */ /* 0x000fea0003800200 */
.L_x_657:
        /* <DEDUP_REMOVED lines=14> */
.L_x_660:
[----:B------:R-:W-:Y:S05]  /*2890*/  BSYNC.RECONVERGENT B0 ;  /* 0x0000000000007941 */ /* 0x000fea0003800200 */
.L_x_659:
        /* <DEDUP_REMOVED lines=17> */
.L_x_662:
[----:B------:R-:W-:Y:S05]  /*29b0*/  BSYNC.RECONVERGENT B0 ;  /* 0x0000000000007941 */ /* 0x000fea0003800200 */
.L_x_661:
        /* <DEDUP_REMOVED lines=17> */
.L_x_664:
[----:B------:R-:W-:Y:S05]  /*2ad0*/  BSYNC.RECONVERGENT B0 ;  /* 0x0000000000007941 */ /* 0x000fea0003800200 */
.L_x_663:
        /* <DEDUP_REMOVED lines=17> */
.L_x_666:
[----:B------:R-:W-:Y:S05]  /*2bf0*/  BSYNC.RECONVERGENT B0 ;  /* 0x0000000000007941 */ /* 0x000fea0003800200 */
.L_x_665:
[----:B------:R-:W-:Y:S01]  /*2c00*/  BSSY.RECONVERGENT B0, `(.L_x_667) ;  /* 0x000000e000007945 */ /* 0x000fe20003800200 */
[----:B------:R-:W-:Y:S02]  /*2c10*/  ISETP.GE.AND P2, PT, R8, R14, PT ;  /* 0x0000000e0800720c */ /* 0x000fe40003f46270 */
[----:B-1----:R-:W-:Y:S01]  /*2c20*/  IADD3 R7, PT, PT, R2, 0xf0, RZ ;  /* 0x000000f002077810 */ /* 0x002fe20007ffe0ff */
[----:B------:R-:W-:Y:S05]  /*2c30*/  @P1 BRA `(.L_x_668) ;  /* 0x0000000000281947 */ /* 0x000fea0003800000 */
[----:B------:R-:W1:Y:S02]  /*2c40*/  LDCU UR4, c[0x0][0x440] ;  /* 0x00008800ff0477ac */ /* 0x000e640008000800 */
[----:B-1----:R-:W-:-:S13]  /*2c50*/  ISETP.GE.AND P1, PT, R233, UR4, PT ;  /* 0x00000004e9007c0c */ /* 0x002fda000bf26270 */
        /* <DEDUP_REMOVED lines=8> */
.L_x_668:
[----:B------:R-:W-:Y:S05]  /*2ce0*/  BSYNC.RECONVERGENT B0 ;  /* 0x0000000000007941 */ /* 0x000fea0003800200 */
.L_x_667:
        /* <DEDUP_REMOVED lines=16> */
.L_x_670:
[----:B------:R-:W-:Y:S05]  /*2df0*/  BSYNC.RECONVERGENT B0 ;  /* 0x0000000000007941 */ /* 0x000fea0003800200 */
.L_x_669:
        /* <DEDUP_REMOVED lines=15> */
.L_x_672:
[----:B------:R-:W-:Y:S05]  /*2ef0*/  BSYNC.RECONVERGENT B0 ;  /* 0x0000000000007941 */ /* 0x000fea0003800200 */
.L_x_671:
        /* <DEDUP_REMOVED lines=15> */
.L_x_674:
[----:B------:R-:W-:Y:S05]  /*2ff0*/  BSYNC.RECONVERGENT B0 ;  /* 0x0000000000007941 */ /* 0x000fea0003800200 */
.L_x_673:
        /* <DEDUP_REMOVED lines=15> */
.L_x_676:
[----:B------:R-:W-:Y:S05]  /*30f0*/  BSYNC.RECONVERGENT B0 ;  /* 0x0000000000007941 */ /* 0x000fea0003800200 */
.L_x_675:
        /* <DEDUP_REMOVED lines=15> */
.L_x_678:
[----:B------:R-:W-:Y:S05]  /*31f0*/  BSYNC.RECONVERGENT B0 ;  /* 0x0000000000007941 */ /* 0x000fea0003800200 */
.L_x_677:
        /* <DEDUP_REMOVED lines=15> */
.L_x_680:
[----:B------:R-:W-:Y:S05]  /*32f0*/  BSYNC.RECONVERGENT B0 ;  /* 0x0000000000007941 */ /* 0x000fea0003800200 */
.L_x_679:
[----:B------:R-:W0:Y:S01]  /*3300*/  LDGDEPBAR ;  /* 0x00000000000079af */ /* 0x000e220000000000 */
[--C-:B------:R-:W-:Y:S01]  /*3310*/  SHF.R.U32.HI R234, RZ, 0x1, R236.reuse ;  /* 0x00000001ffea7819 */ /* 0x100fe200000116ec */
[----:B------:R-:W-:Y:S01]  /*3320*/  BSSY.RECONVERGENT B0, `(.L_x_681) ;  /* 0x0000019000007945 */ /* 0x000fe20003800200 */
[----:B-1----:R-:W-:Y:S01]  /*3330*/  SHF.R.U32.HI R2, RZ, 0x2, R236 ;  /* 0x00000002ff027819 */ /* 0x002fe200000116ec */
[----:B------:R-:W-:Y:S01]  /*3340*/  IMAD.SHL.U32 R4, R62, 0x10, RZ ;  /* 0x000000103e047824 */ /* 0x000fe200078e00ff */
[----:B------:R-:W-:Y:S02]  /*3350*/  LOP3.LUT R0, R234, 0x1f0, RZ, 0xc0, !PT ;  /* 0x000001f0ea007812 */ /* 0x000fe400078ec0ff */
[----:B------:R-:W-:Y:S02]  /*3360*/  LOP3.LUT R2, R2, 0x7, RZ, 0xc0, !PT ;  /* 0x0000000702027812 */ /* 0x000fe400078ec0ff */
[----:B------:R-:W-:Y:S02]  /*3370*/  IADD3 R0, PT, PT, R0, 0x1, R24 ;  /* 0x0000000100007810 */ /* 0x000fe40007ffe018 */
[----:B------:R-:W-:-:S02]  /*3380*/  SHF.L.U64.HI R5, R62, 0x4, R63 ;  /* 0x000000043e057819 */ /* 0x000fc4000001023f */
[----:B------:R-:W-:-:S04]  /*3390*/  IADD3 R0, PT, PT, -R23, R0, R2 ;  /* 0x0000000017007210 */ /* 0x000fc80007ffe102 */
[----:B------:R-:W-:Y:S01]  /*33a0*/  IADD3 R83, PT, PT, R0, UR14, R82 ;  /* 0x0000000e00537c10 */ /* 0x000fe2000fffe052 */
[----:B------:R-:W-:-:S04]  /*33b0*/  DEPBAR.LE SB0, 0x0 ;  /* 0x000080000000791a */ /* 0x000fc80000000000 */
[----:B------:R-:W-:Y:S06]  /*33c0*/  BAR.SYNC.DEFER_BLOCKING 0x0 ;  /* 0x0000000000007b1d */ /* 0x000fec0000010000 */
[----:B------:R-:W-:Y:S05]  /*33d0*/  @P6 BRA `(.L_x_682) ;  /* 0x0000000000306947 */ /* 0x000fea0003800000 */
[----:B------:R-:W1:Y:S02]  /*33e0*/  LDCU UR4, c[0x0][0x440] ;  /* 0x00008800ff0477ac */ /* 0x000e640008000800 */
[----:B-1----:R-:W-:-:S13]  /*33f0*/  ISETP.GE.AND P0, PT, R233, UR4, PT ;  /* 0x00000004e9007c0c */ /* 0x002fda000bf06270 */
[----:B------:R-:W-:Y:S05]  /*3400*/  @P0 BRA `(.L_x_683) ;  /* 0x00000000001c0947 */ /* 0x000fea0003800000 */
[----:B------:R-:W-:Y:S02]  /*3410*/  MOV R2, R26 ;  /* 0x0000001a00027202 */ /* 0x000fe40000000f00 */
[----:B------:R-:W-:-:S05]  /*3420*/  MOV R3, R25 ;  /* 0x0000001900037202 */ /* 0x000fca0000000f00 */
[----:B------:R-:W-:Y:S01]  /*3430*/  @!PT LDS RZ, [RZ] ;  /* 0x00000000fffff984 */ /* 0x000fe20000000800 */
[----:B------:R-:W-:Y:S01]  /*3440*/  @!PT LDS RZ, [RZ] ;  /* 0x00000000fffff984 */ /* 0x000fe20000000800 */
[----:B------:R-:W-:Y:S01]  /*3450*/  @!PT LDS RZ, [RZ] ;  /* 0x00000000fffff984 */ /* 0x000fe20000000800 */
[----:B------:R1:W-:Y:S01]  /*3460*/  LDGSTS.E.BYPASS.LTC128B.128 [R237+0xa000], desc[UR16][R2.64] ;  /* 0x0a00000002ed7fae */ /* 0x0003e2000b981a10 */
[----:B------:R-:W-:Y:S05]  /*3470*/  BRA `(.L_x_684) ;  /* 0x00000000000c7947 */ /* 0x000fea0003800000 */
.L_x_683:
[----:B------:R1:W-:Y:S01]  /*3480*/  STS.128 [R237+0xa000], RZ ;  /* 0x00a000ffed007388 */ /* 0x0003e20000000c00 */
[----:B------:R-:W-:Y:S05]  /*3490*/  BRA `(.L_x_684) ;  /* 0x0000000000047947 */ /* 0x000fea0003800000 */
.L_x_682:
[----:B------:R1:W-:Y:S02]  /*34a0*/  STS.128 [R237+0xa000], RZ ;  /* 0x00a000ffed007388 */ /* 0x0003e40000000c00 */
.L_x_684:
[----:B------:R-:W-:Y:S05]  /*34b0*/  BSYNC.RECONVERGENT B0 ;  /* 0x0000000000007941 */ /* 0x000fea0003800200 */
.L_x_681:
[----:B------:R-:W-:Y:S01]  /*34c0*/  ISETP.GE.AND P1, PT, R20, R14, PT ;  /* 0x0000000e1400720c */ /* 0x000fe20003f26270 */
[----:B------:R-:W-:Y:S01]  /*34d0*/  BSSY.RECONVERGENT B0, `(.L_x_685) ;  /* 0x0000013000007945 */ /* 0x000fe20003800200 */
[----:B-1----:R-:W-:Y:S02]  /*34e0*/  LEA R2, P2, R4, R26, 0x1 ;  /* 0x0000001a04027211 */ /* 0x002fe400078408ff */
        /* <DEDUP_REMOVED lines=17> */
.L_x_686:
[----:B------:R-:W-:Y:S05]  /*3600*/  BSYNC.RECONVERGENT B0 ;  /* 0x0000000000007941 */ /* 0x000fea0003800200 */
.L_x_685:
        /* <DEDUP_REMOVED lines=14> */
.L_x_688:
[----:B------:R-:W-:Y:S05]  /*36f0*/  BSYNC.RECONVERGENT B0 ;  /* 0x0000000000007941 */ /* 0x000fea0003800200 */
.L_x_687:
        /* <DEDUP_REMOVED lines=14> */
.L_x_690:
[----:B------:R-:W-:Y:S05]  /*37e0*/  BSYNC.RECONVERGENT B0 ;  /* 0x0000000000007941 */ /* 0x000fea0003800200 */
.L_x_689:
        /* <DEDUP_REMOVED lines=17> */
.L_x_692:
[----:B------:R-:W-:Y:S05]  /*3900*/  BSYNC.RECONVERGENT B0 ;  /* 0x0000000000007941 */ /* 0x000fea0003800200 */
.L_x_691:
        /* <DEDUP_REMOVED lines=14> */
.L_x_694:
[----:B------:R-:W-:Y:S05]  /*39f0*/  BSYNC.RECONVERGENT B0 ;  /* 0x0000000000007941 */ /* 0x000fea0003800200 */
.L_x_693:
        /* <DEDUP_REMOVED lines=17> */
.L_x_696:
[----:B------:R-:W-:Y:S05]  /*3b10*/  BSYNC.RECONVERGENT B0 ;  /* 0x0000000000007941 */ /* 0x000fea0003800200 */
.L_x_695:
        /* <DEDUP_REMOVED lines=19> */
.L_x_698:
[----:B------:R-:W-:Y:S05]  /*3c50*/  BSYNC.RECONVERGENT B0 ;  /* 0x0000000000007941 */ /* 0x000fea0003800200 */
.L_x_697:
[----:B------:R-:W-:Y:S01]  /*3c60*/  LOP3.LUT R9, R233, 0x1c0, R10, 0xf8, !PT ;  /* 0x000001c0e9097812 */ /* 0x000fe200078ef80a */
[----:B------:R1:W-:Y:S01]  /*3c70*/  @P1 STS.128 [R237+0xe000], RZ ;  /* 0x00e000ffed001388 */ /* 0x0003e20000000c00 */
[----:B------:R-:W-:Y:S01]  /*3c80*/  LOP3.LUT R197, R10, 0x200, RZ, 0xc0, !PT ;  /* 0x000002000ac57812 */ /* 0x000fe200078ec0ff */
[----:B------:R-:W-:Y:S01]  /*3c90*/  BSSY.RECONVERGENT B0, `(.L_x_699) ;  /* 0x0000016000007945 */ /* 0x000fe20003800200 */
[----:B------:R-:W-:Y:S02]  /*3ca0*/  LOP3.LUT R198, R9, 0x8, R234, 0x78, !PT ;  /* 0x0000000809c67812 */ /* 0x000fe400078e78ea */
[----:B------:R-:W-:Y:S01]  /*3cb0*/  LOP3.LUT R235, R235, 0x7c00, RZ, 0xc0, !PT ;  /* 0x00007c00ebeb7812 */ /* 0x000fe200078ec0ff */
[----:B------:R1:W-:Y:S01]  /*3cc0*/  STL [R1+0x1c], R197 ;  /* 0x00001cc501007387 */ /* 0x0003e20000100800 */
[----:B------:R-:W-:Y:S02]  /*3cd0*/  ISETP.GE.AND P2, PT, R8, R14, PT ;  /* 0x0000000e0800720c */ /* 0x000fe40003f46270 */
[----:B------:R-:W-:Y:S01]  /*3ce0*/  LOP3.LUT R6, R197, R235, RZ, 0xfc, !PT ;  /* 0x000000ebc5067212 */ /* 0x000fe200078efcff */
[----:B------:R1:W-:Y:S04]  /*3cf0*/  STL [R1+0x18], R9 ;  /* 0x0000180901007387 */ /* 0x0003e80000100800 */
[----:B------:R1:W-:Y:S01]  /*3d00*/  STL [R1+0x38], R198 ;  /* 0x000038c601007387 */ /* 0x0003e20000100800 */
        /* <DEDUP_REMOVED lines=14> */
.L_x_700:
[----:B------:R-:W-:Y:S05]  /*3df0*/  BSYNC.RECONVERGENT B0 ;  /* 0x0000000000007941 */ /* 0x000fea0003800200 */
.L_x_699:
[----:B------:R2:W-:Y:S01]  /*3e00*/  @P0 STS.128 [R237+0xe800], RZ ;  /* 0x00e800ffed000388 */ /* 0x0005e20000000c00 */
[----:B-1----:R-:W-:Y:S01]  /*3e10*/  LOP3.LUT R5, R10, 0x400, RZ, 0xc0, !PT ;  /* 0x000004000a057812 */ /* 0x002fe200078ec0ff */
[----:B------:R-:W-:Y:S01]  /*3e20*/  BSSY.RECONVERGENT B0, `(.L_x_701) ;  /* 0x0000011000007945 */ /* 0x000fe20003800200 */
[----:B------:R-:W-:Y:S02]  /*3e30*/  LOP3.LUT R0, R9, 0x8, R236, 0x78, !PT ;  /* 0x0000000809007812 */ /* 0x000fe400078e78ec */
[----:B------:R-:W-:Y:S02]  /*3e40*/  LOP3.LUT R4, R6, R198, RZ, 0xfc, !PT ;  /* 0x000000c606047212 */ /* 0x000fe400078efcff */
[----:B------:R-:W-:Y:S01]  /*3e50*/  ISETP.GE.AND P1, PT, R7, R14, PT ;  /* 0x0000000e0700720c */ /* 0x000fe20003f26270 */
[----:B------:R-:W-:Y:S01]  /*3e60*/  IMAD R0, R0, 0x2, R5 ;  /* 0x0000000200007824 */ /* 0x000fe200078e0205 */
[----:B------:R-:W-:Y:S01]  /*3e70*/  LEA R8, R4, UR5, 0x1 ;  /* 0x0000000504087c11 */ /* 0x000fe2000f8e08ff */
        /* <DEDUP_REMOVED lines=11> */
.L_x_702:
[----:B------:R-:W-:Y:S05]  /*3f30*/  BSYNC.RECONVERGENT B0 ;  /* 0x0000000000007941 */ /* 0x000fea0003800200 */
.L_x_701:
        /* <DEDUP_REMOVED lines=16> */
.L_x_704:
[----:B------:R-:W-:Y:S05]  /*4040*/  BSYNC.RECONVERGENT B0 ;  /* 0x0000000000007941 */ /* 0x000fea0003800200 */
.L_x_703:
        /* <DEDUP_REMOVED lines=16> */
.L_x_706:
[----:B------:R-:W-:Y:S05]  /*4150*/  BSYNC.RECONVERGENT B0 ;  /* 0x0000000000007941 */ /* 0x000fea0003800200 */
.L_x_705:
        /* <DEDUP_REMOVED lines=16> */
.L_x_708:
[----:B------:R-:W-:Y:S05]  /*4260*/  BSYNC.RECONVERGENT B0 ;  /* 0x0000000000007941 */ /* 0x000fea0003800200 */
.L_x_707:
        /* <DEDUP_REMOVED lines=16> */
.L_x_710:
[----:B------:R-:W-:Y:S05]  /*4370*/  BSYNC.RECONVERGENT B0 ;  /* 0x0000000000007941 */ /* 0x000fea0003800200 */
.L_x_709:
        /* <DEDUP_REMOVED lines=16> */
.L_x_712:
[----:B------:R-:W-:Y:S05]  /*4480*/  BSYNC.RECONVERGENT B0 ;  /* 0x0000000000007941 */ /* 0x000fea0003800200 */
.L_x_711:
        /* <DEDUP_REMOVED lines=14> */
.L_x_714:
[----:B------:R-:W-:Y:S05]  /*4570*/  BSYNC.RECONVERGENT B0 ;  /* 0x0000000000007941 */ /* 0x000fea0003800200 */
.L_x_713:
[----:B------:R-:W-:Y:S01]  /*4580*/  LDSM.16.M88.4 R16, [R8] ;  /* 0x000000000810783b */ /* 0x000fe20000000200 */
[----:B------:R-:W-:Y:S01]  /*4590*/  LOP3.LUT P6, RZ, R236, 0x2, RZ, 0xc0, !PT ;  /* 0x00000002ecff7812 */ /* 0x000fe200078cc0ff */
[----:B------:R-:W5:Y:S01]  /*45a0*/  LDCU UR4, c[0x0][0x50c] ;  /* 0x0000a180ff0477ac */ /* 0x000f620008000800 */
[----:B-1----:R-:W-:Y:S01]  /*45b0*/  MOV R2, 0x20 ;  /* 0x0000002000027802 */ /* 0x002fe20000000f00 */
[----:B------:R-:W1:Y:S01]  /*45c0*/  LDSM.16.M88.4 R4, [R0+UR5+0x2000] ;  /* 0x002000050004783b */ /* 0x000e620008000200 */
[----:B------:R-:W-:Y:S02]  /*45d0*/  IADD3 R108, PT, PT, R0, UR5, RZ ;  /* 0x00000005006c7c10 */ /* 0x000fe4000fffe0ff */
[----:B------:R-:W-:Y:S01]  /*45e0*/  SEL R140, R2, 0xffffffe0, !P6 ;  /* 0xffffffe0028c7807 */ /* 0x000fe20007000000 */
[----:B------:R-:W2:Y:S01]  /*45f0*/  LDSM.16.M88.4 R36, [R0+UR5+0x2800] ;  /* 0x002800050024783b */ /* 0x000ea20008000200 */
[----:B------:R-:W-:Y:S02]  /*4600*/  LOP3.LUT P0, RZ, R236, 0x4, RZ, 0xc0, !PT ;  /* 0x00000004ecff7812 */ /* 0x000fe4000780c0ff */
[-C--:B------:R-:W-:Y:S01]  /*4610*/  IADD3 R2, PT, PT, R8, R140.reuse, RZ ;  /* 0x0000008c08027210 */ /* 0x080fe20007ffe0ff */
[----:B------:R-:W-:Y:S01]  /*4620*/  LDSM.16.M88.4 R68, [R0+UR5+0x3000] ;  /* 0x003000050044783b */ /* 0x000fe20008000200 */
[----:B------:R-:W-:-:S02]  /*4630*/  IADD3 R3, PT, PT, R108, R140, RZ ;  /* 0x0000008c6c037210 */ /* 0x000fc40007ffe0ff */
[----:B------:R-:W-:Y:S01]  /*4640*/  ISETP.NE.AND P1, PT, R188, 0x1, PT ;  /* 0x00000001bc00780c */ /* 0x000fe20003f25270 */
[----:B------:R3:W-:Y:S04]  /*4650*/  LDSM.16.M88.4 R12, [R2] ;  /* 0x00000000020c783b */ /* 0x0007e80000000200 */
[----:B------:R-:W4:Y:S04]  /*4660*/  LDSM.16.M88.4 R24, [R3+0x2000] ;  /* 0x002000000318783b */ /* 0x000f280000000200 */
[----:B------:R-:W5:Y:S04]  /*4670*/  LDSM.16.M88.4 R44, [R3+0x2800] ;  /* 0x00280000032c783b */ /* 0x000f680000000200 */
[----:B------:R-:W-:Y:S04]  /*4680*/  LDSM.16.M88.4 R52, [R3+0x3000] ;  /* 0x003000000334783b */ /* 0x000fe80000000200 */
[----:B------:R-:W0:Y:S01]  /*4690*/  LDGDEPBAR ;  /* 0x00000000000079af */ /* 0x000e220000000000 */
[----:B---3--:R-:W-:-:S04]  /*46a0*/  MOV R2, 0x40 ;  /* 0x0000004000027802 */ /* 0x008fc80000000f00 */
[----:B------:R-:W-:Y:S01]  /*46b0*/  SEL R195, R2, 0xffffffc0, !P0 ;  /* 0xffffffc002c37807 */ /* 0x000fe20004000000 */
[----:B-1----:R-:W-:Y:S03]  /*46c0*/  HMMA.16816.F32 R20, R16, R4, RZ ;  /* 0x000000041014723c */ /* 0x002fe600000018ff */
[-C--:B------:R-:W-:Y:S01]  /*46d0*/  IADD3 R2, PT, PT, R8, R195.reuse, RZ ;  /* 0x000000c308027210 */ /* 0x080fe20007ffe0ff */
[----:B------:R-:W-:Y:S01]  /*46e0*/  STL [R1+0x14], R195 ;  /* 0x000014c301007387 */ /* 0x000fe20000100800 */
[----:B------:R-:W-:-:S03]  /*46f0*/  IADD3 R88, PT, PT, R108, R195, RZ ;  /* 0x000000c36c587210 */ /* 0x000fc60007ffe0ff */
[----:B------:R1:W-:Y:S01]  /*4700*/  LDSM.16.M88.4 R8, [R2] ;  /* 0x000000000208783b */ /* 0x0003e20000000200 */
[C---:B------:R-:W-:Y:S01]  /*4710*/  HMMA.16816.F32 R32, R16.reuse, R6, RZ ;  /* 0x000000061020723c */ /* 0x040fe200000018ff */
[C---:B------:R-:W-:Y:S02]  /*4720*/  IADD3 R80, PT, PT, R140.reuse, R88, RZ ;  /* 0x000000588c507210 */ /* 0x040fe40007ffe0ff */
[----:B------:R-:W3:Y:S04]  /*4730*/  LDSM.16.M88.4 R40, [R88+0x2000] ;  /* 0x002000005828783b */ /* 0x000ee80000000200 */
[----:B------:R-:W-:Y:S01]  /*4740*/  LDSM.16.M88.4 R56, [R80+0x2000] ;  /* 0x002000005038783b */ /* 0x000fe20000000200 */
[----:B--2---:R-:W-:Y:S03]  /*4750*/  HMMA.16816.F32 R28, R16, R36, RZ ;  /* 0x00000024101c723c */ /* 0x004fe600000018ff */
[----:B------:R-:W-:Y:S04]  /*4760*/  LDSM.16.M88.4 R64, [R88+0x2800] ;  /* 0x002800005840783b */ /* 0x000fe80000000200 */
[----:B------:R-:W-:Y:S01]  /*4770*/  LDSM.16.M88.4 R48, [R80+0x2800] ;  /* 0x002800005030783b */ /* 0x000fe20000000200 */
[----:B----4-:R-:W-:Y:S03]  /*4780*/  HMMA.16816.F32 R20, R12, R24, R20 ;  /* 0x000000180c14723c */ /* 0x010fe60000001814 */
[----:B------:R-:W-:Y:S01]  /*4790*/  LDSM.16.M88.4 R76, [R88+0x3000] ;  /* 0x00300000584c783b */ /* 0x000fe20000000200 */
[----:B-1----:R-:W-:-:S03]  /*47a0*/  IADD3 R2, PT, PT, R140, R2, RZ ;  /* 0x000000028c027210 */ /* 0x002fc60007ffe0ff */
[----:B------:R-:W-:Y:S01]  /*47b0*/  LDSM.16.M88.4 R72, [R88+0x3800] ;  /* 0x003800005848783b */ /* 0x000fe20000000200 */
[C---:B------:R-:W-:Y:S03]  /*47c0*/  HMMA.16816.F32 R24, R12.reuse, R26, R32 ;  /* 0x0000001a0c18723c */ /* 0x040fe60000001820 */
[----:B------:R-:W1:Y:S05]  /*47d0*/  LDSM.16.M88.4 R4, [R2] ;  /* 0x000000000204783b */ /* 0x000e6a0000000200 */
[----:B-----5:R-:W-:Y:S08]  /*47e0*/  HMMA.16816.F32 R32, R12, R44, R28 ;  /* 0x0000002c0c20723c */ /* 0x020ff0000000181c */
[----:B------:R-:W-:Y:S08]  /*47f0*/  HMMA.16816.F32 R28, R16, R38, RZ ;  /* 0x00000026101c723c */ /* 0x000ff000000018ff */
[C---:B---3--:R-:W-:Y:S08]  /*4800*/  HMMA.16816.F32 R20, R8.reuse, R40, R20 ;  /* 0x000000280814723c */ /* 0x048ff00000001814 */
[----:B------:R-:W-:Y:S08]  /*4810*/  HMMA.16816.F32 R24, R8, R42, R24 ;  /* 0x0000002a0818723c */ /* 0x000ff00000001818 */
[----:B------:R-:W-:Y:S08]  /*4820*/  HMMA.16816.F32 R40, R12, R46, R28 ;  /* 0x0000002e0c28723c */ /* 0x000ff0000000181c */
[----:B------:R-:W-:Y:S08]  /*4830*/  HMMA.16816.F32 R28, R16, R68, RZ ;  /* 0x00000044101c723c */ /* 0x000ff000000018ff */
[C---:B-1----:R-:W-:Y:S08]  /*4840*/  HMMA.16816.F32 R20, R4.reuse, R56, R20 ;  /* 0x000000380414723c */ /* 0x042ff00000001814 */
[----:B------:R-:W-:Y:S01]  /*4850*/  HMMA.16816.F32 R36, R4, R58, R24 ;  /* 0x0000003a0424723c */ /* 0x000fe20000001818 */
[----:B------:R-:W1:Y:S07]  /*4860*/  LDSM.16.M88.4 R56, [R0+UR5+0x3800] ;  /* 0x003800050038783b */ /* 0x000e6e0008000200 */
[----:B------:R-:W-:Y:S03]  /*4870*/  HMMA.16816.F32 R44, R12, R52, R28 ;  /* 0x000000340c2c723c */ /* 0x000fe6000000181c */
[----:B------:R-:W-:Y:S01]  /*4880*/  FMUL.FTZ R2, R22, UR4 ;  /* 0x0000000416027c20 */ /* 0x000fe20008410000 */
[----:B------:R-:W-:Y:S01]  /*4890*/  FMUL.FTZ R20, R20, UR4 ;  /* 0x0000000414147c20 */ /* 0x000fe20008410000 */
[----:B------:R-:W-:-:S02]  /*48a0*/  FMUL.FTZ R21, R21, UR4 ;  /* 0x0000000415157c20 */ /* 0x000fc40008410000 */
[----:B------:R2:W3:Y:S01]  /*48b0*/  MUFU.TANH R183, R2 ;  /* 0x0000000200b77308 */ /* 0x0004e20000002400 */
[----:B------:R-:W-:Y:S01]  /*48c0*/  HMMA.16816.F32 R28, R16, R70, RZ ;  /* 0x00000046101c723c */ /* 0x000fe200000018ff */
[----:B------:R-:W4:Y:S06]  /*48d0*/  LDSM.16.M88.4 R68, [R3+0x3800] ;  /* 0x003800000344783b */ /* 0x000f2c0000000200 */
[----:B------:R-:W1:Y:S01]  /*48e0*/  MUFU.TANH R186, R20 ;  /* 0x0000001400ba7308 */ /* 0x000e620000002400 */
[----:B------:R-:W-:Y:S07]  /*48f0*/  HMMA.16816.F32 R24, R8, R64, R32 ;  /* 0x000000400818723c */ /* 0x000fee0000001820 */
[----:B------:R5:W1:Y:S01]  /*4900*/  MUFU.TANH R184, R21 ;  /* 0x0000001500b87308 */ /* 0x000a620000002400 */
[----:B--2---:R-:W-:-:S07]  /*4910*/  FMUL.FTZ R2, R23, UR4 ;  /* 0x0000000417027c20 */ /* 0x004fce0008410000 */
[----:B------:R2:W1:Y:S05]  /*4920*/  MUFU.TANH R182, R2 ;  /* 0x0000000200b67308 */ /* 0x00046a0000002400 */
[----:B------:R-:W-:Y:S08]  /*4930*/  HMMA.16816.F32 R32, R4, R48, R24 ;  /* 0x000000300420723c */ /* 0x000ff00000001818 */
[----:B-----5:R-:W-:Y:S01]  /*4940*/  HMMA.16816.F32 R20, R8, R66, R40 ;  /* 0x000000420814723c */ /* 0x020fe20000001828 */
[----:B------:R-:W-:Y:S01]  /*4950*/  LDSM.16.M88.4 R64, [R0+UR5+0x4000] ;  /* 0x004000050040783b */ /* 0x000fe20008000200 */
[----:B--2---:R-:W-:-:S06]  /*4960*/  FMUL.FTZ R2, R36, UR4 ;  /* 0x0000000424027c20 */ /* 0x004fcc0008410000 */
[----:B------:R-:W-:Y:S01]  /*4970*/  HMMA.16816.F32 R40, R12, R54, R28 ;  /* 0x000000360c28723c */ /* 0x000fe2000000181c */
[----:B------:R-:W2:Y:S01]  /*4980*/  LDSM.16.M88.4 R52, [R80+0x3000] ;  /* 0x003000005034783b */ /* 0x000ea20000000200 */
[----:B------:R5:W2:Y:S06]  /*4990*/  MUFU.TANH R179, R2 ;  /* 0x0000000200b37308 */ /* 0x000aac0000002400 */
[----:B-1----:R-:W-:Y:S01]  /*49a0*/  HMMA.16816.F32 R24, R16, R56, RZ ;  /* 0x000000381018723c */ /* 0x002fe200000018ff */
[----:B-----5:R-:W-:-:S04]  /*49b0*/  FMUL.FTZ R2, R37, UR4 ;  /* 0x0000000425027c20 */ /* 0x020fc80008410000 */
[----:B------:R1:W1:Y:S02]  /*49c0*/  MUFU.TANH R178, R2 ;  /* 0x0000000200b27308 */ /* 0x0002640000002400 */
[----:B-1----:R-:W-:-:S06]  /*49d0*/  FMUL.FTZ R2, R38, UR4 ;  /* 0x0000000426027c20 */ /* 0x002fcc0008410000 */
[----:B------:R1:W1:Y:S02]  /*49e0*/  MUFU.TANH R177, R2 ;  /* 0x0000000200b17308 */ /* 0x0002640000002400 */
[----:B-1----:R-:W-:Y:S02]  /*49f0*/  FMUL.FTZ R2, R39, UR4 ;  /* 0x0000000427027c20 */ /* 0x002fe40008410000 */
[----:B------:R-:W-:Y:S01]  /*4a00*/  HMMA.16816.F32 R36, R4, R50, R20 ;  /* 0x000000320424723c */ /* 0x000fe20000001814 */
[----:B------:R-:W-:Y:S03]  /*4a10*/  LDSM.16.M88.4 R48, [R80+0x3800] ;  /* 0x003800005030783b */ /* 0x000fe60000000200 */
[----:B------:R1:W1:Y:S04]  /*4a20*/  MUFU.TANH R176, R2 ;  /* 0x0000000200b07308 */ /* 0x0002680000002400 */
[----:B------:R-:W-:Y:S08]  /*4a30*/  HMMA.16816.F32 R20, R8, R76, R44 ;  /* 0x0000004c0814723c */ /* 0x000ff0000000182c */
[----:B----4-:R-:W-:Y:S01]  /*4a40*/  HMMA.16816.F32 R44, R12, R68, R24 ;  /* 0x000000440c2c723c */ /* 0x010fe20000001818 */
[----:B-1----:R-:W-:-:S04]  /*4a50*/  FMUL.FTZ R2, R32, UR4 ;  /* 0x0000000420027c20 */ /* 0x002fc80008410000 */
[----:B------:R1:W4:Y:S03]  /*4a60*/  MUFU.TANH R173, R2 ;  /* 0x0000000200ad7308 */ /* 0x0003260000002400 */
[----:B------:R-:W-:Y:S01]  /*4a70*/  HMMA.16816.F32 R24, R16, R58, RZ ;  /* 0x0000003a1018723c */ /* 0x000fe200000018ff */
[----:B------:R-:W5:Y:S07]  /*4a80*/  LDSM.16.M88.4 R56, [R3+0x4000] ;  /* 0x004000000338783b */ /* 0x000f6e0000000200 */
[----:B--2---:R-:W-:Y:S01]  /*4a90*/  HMMA.16816.F32 R28, R4, R52, R20 ;  /* 0x00000034041c723c */ /* 0x004fe20000001814 */
[----:B-1----:R-:W-:-:S07]  /*4aa0*/  FMUL.FTZ R2, R33, UR4 ;  /* 0x0000000421027c20 */ /* 0x002fce0008410000 */
[----:B------:R-:W-:Y:S01]  /*4ab0*/  HMMA.16816.F32 R20, R8, R78, R40 ;  /* 0x0000004e0814723c */ /* 0x000fe20000001828 */
[----:B------:R-:W-:Y:S01]  /*4ac0*/  LDSM.16.M88.4 R76, [R88+0x4000] ;  /* 0x00400000584c783b */ /* 0x000fe20000000200 */
[----:B------:R1:W2:Y:S06]  /*4ad0*/  MUFU.TANH R172, R2 ;  /* 0x0000000200ac7308 */ /* 0x0002ac0000002400 */
[----:B------:R-:W-:Y:S01]  /*4ae0*/  HMMA.16816.F32 R40, R12, R70, R24 ;  /* 0x000000460c28723c */ /* 0x000fe20000001818 */
[----:B------:R-:W3:Y:S07]  /*4af0*/  LDSM.16.M88.4 R68, [R0+UR5+0x4800] ;  /* 0x004800050044783b */ /* 0x000eee0008000200 */
[----:B------:R-:W-:Y:S01]  /*4b00*/  HMMA.16816.F32 R24, R16, R64, RZ ;  /* 0x000000401018723c */ /* 0x000fe200000018ff */
[----:B-1----:R-:W-:-:S04]  /*4b10*/  FMUL.FTZ R2, R34, UR4 ;  /* 0x0000000422027c20 */ /* 0x002fc80008410000 */
[----:B------:R1:W1:Y:S02]  /*4b20*/  MUFU.TANH R171, R2 ;  /* 0x0000000200ab7308 */ /* 0x0002640000002400 */
[----:B-1----:R-:W-:Y:S02]  /*4b30*/  FMUL.FTZ R2, R35, UR4 ;  /* 0x0000000423027c20 */ /* 0x002fe40008410000 */
[----:B------:R-:W-:Y:S01]  /*4b40*/  HMMA.16816.F32 R32, R4, R54, R20 ;  /* 0x000000360420723c */ /* 0x000fe20000001814 */
[----:B------:R-:W-:Y:S03]  /*4b50*/  LDSM.16.M88.4 R52, [R80+0x4000] ;  /* 0x004000005034783b */ /* 0x000fe60000000200 */
[----:B------:R1:W1:Y:S04]  /*4b60*/  MUFU.TANH R168, R2 ;  /* 0x0000000200a87308 */ /* 0x0002680000002400 */
[----:B------:R-:W-:Y:S08]  /*4b70*/  HMMA.16816.F32 R20, R8, R72, R44 ;  /* 0x000000480814723c */ /* 0x000ff0000000182c */
[----:B-----5:R-:W-:Y:S01]  /*4b80*/  HMMA.16816.F32 R44, R12, R56, R24 ;  /* 0x000000380c2c723c */ /* 0x020fe20000001818 */
[----:B-1----:R-:W-:-:S04]  /*4b90*/  FMUL.FTZ R2, R36, UR4 ;  /* 0x0000000424027c20 */ /* 0x002fc80008410000 */
[----:B------:R1:W1:Y:S03]  /*4ba0*/  MUFU.TANH R167, R2 ;  /* 0x0000000200a77308 */ /* 0x0002660000002400 */
[----:B------:R-:W-:Y:S01]  /*4bb0*/  HMMA.16816.F32 R24, R16, R66, RZ ;  /* 0x000000421018723c */ /* 0x000fe200000018ff */
[----:B------:R-:W5:Y:S01]  /*4bc0*/  LDSM.16.M88.4 R64, [R3+0x4800] ;  /* 0x004800000340783b */ /* 0x000f620000000200 */
[----:B-1----:R-:W-:-:S04]  /*4bd0*/  FMUL.FTZ R2, R37, UR4 ;  /* 0x0000000425027c20 */ /* 0x002fc80008410000 */
[----:B------:R1:W1:Y:S02]  /*4be0*/  MUFU.TANH R166, R2 ;  /* 0x0000000200a67308 */ /* 0x0002640000002400 */
[----:B-1----:R-:W-:-:S06]  /*4bf0*/  FMUL.FTZ R2, R38, UR4 ;  /* 0x0000000426027c20 */ /* 0x002fcc0008410000 */
[----:B------:R1:W1:Y:S02]  /*4c00*/  MUFU.TANH R164, R2 ;  /* 0x0000000200a47308 */ /* 0x0002640000002400 */
[----:B-1----:R-:W-:-:S04]  /*4c10*/  FMUL.FTZ R2, R39, UR4 ;  /* 0x0000000427027c20 */ /* 0x002fc80008410000 */
[----:B------:R-:W-:Y:S01]  /*4c20*/  HMMA.16816.F32 R36, R12, R58, R24 ;  /* 0x0000003a0c24723c */ /* 0x000fe20000001818 */
[----:B------:R-:W1:Y:S01]  /*4c30*/  LDSM.16.M88.4 R56, [R0+UR5+0x5000] ;  /* 0x005000050038783b */ /* 0x000e620008000200 */
[----:B------:R4:W1:Y:S06]  /*4c40*/  MUFU.TANH R161, R2 ;  /* 0x0000000200a17308 */ /* 0x00086c0000002400 */
[----:B---3--:R-:W-:Y:S01]  /*4c50*/  HMMA.16816.F32 R24, R16, R68, RZ ;  /* 0x000000441018723c */ /* 0x008fe200000018ff */
[----:B----4-:R-:W-:-:S04]  /*4c60*/  FMUL.FTZ R2, R28, UR4 ;  /* 0x000000041c027c20 */ /* 0x010fc80008410000 */
[----:B------:R3:W4:Y:S02]  /*4c70*/  MUFU.TANH R159, R2 ;  /* 0x00000002009f7308 */ /* 0x0007240000002400 */
[----:B---3--:R-:W-:-:S06]  /*4c80*/  FMUL.FTZ R2, R29, UR4 ;  /* 0x000000041d027c20 */ /* 0x008fcc0008410000 */
[----:B------:R3:W1:Y:S02]  /*4c90*/  MUFU.TANH R157, R2 ;  /* 0x00000002009d7308 */ /* 0x0006640000002400 */
[----:B---3--:R-:W-:-:S06]  /*4ca0*/  FMUL.FTZ R2, R30, UR4 ;  /* 0x000000041e027c20 */ /* 0x008fcc0008410000 */
[----:B------:R3:W1:Y:S02]  /*4cb0*/  MUFU.TANH R156, R2 ;  /* 0x00000002009c7308 */ /* 0x0006640000002400 */
[----:B---3--:R-:W-:Y:S02]  /*4cc0*/  FMUL.FTZ R2, R31, UR4 ;  /* 0x000000041f027c20 */ /* 0x008fe40008410000 */
[----:B------:R-:W-:Y:S04]  /*4cd0*/  HMMA.16816.F32 R28, R4, R48, R20 ;  /* 0x00000030041c723c */ /* 0x000fe80000001814 */
[----:B------:R3:W1:Y:S04]  /*4ce0*/  MUFU.TANH R155, R2 ;  /* 0x00000002009b7308 */ /* 0x0006680000002400 */
[----:B------:R-:W-:Y:S01]  /*4cf0*/  HMMA.16816.F32 R20, R8, R74, R40 ;  /* 0x0000004a0814723c */ /* 0x000fe20000001828 */
[----:B------:R-:W-:Y:S07]  /*4d00*/  LDSM.16.M88.4 R72, [R0+UR5+0x6000] ;  /* 0x006000050048783b */ /* 0x000fee0008000200 */
[----:B-----5:R-:W-:Y:S01]  /*4d10*/  HMMA.16816.F32 R40, R12, R64, R24 ;  /* 0x000000400c28723c */ /* 0x020fe20000001818 */
[----:B---3--:R-:W-:-:S04]  /*4d20*/  FMUL.FTZ R2, R32, UR4 ;  /* 0x0000000420027c20 */ /* 0x008fc80008410000 */
[----:B------:R3:W1:Y:S03]  /*4d30*/  MUFU.TANH R154, R2 ;  /* 0x00000002009a7308 */ /* 0x0006660000002400 */
[----:B------:R-:W-:Y:S01]  /*4d40*/  HMMA.16816.F32 R24, R16, R70, RZ ;  /* 0x000000461018723c */ /* 0x000fe200000018ff */
[----:B------:R-:W5:Y:S01]  /*4d50*/  LDSM.16.M88.4 R68, [R88+0x4800] ;  /* 0x004800005844783b */ /* 0x000f620000000200 */
[----:B---3--:R-:W-:-:S04]  /*4d60*/  FMUL.FTZ R2, R33, UR4 ;  /* 0x0000000421027c20 */ /* 0x008fc80008410000 */
[----:B------:R3:W1:Y:S02]  /*4d70*/  MUFU.TANH R150, R2 ;  /* 0x0000000200967308 */ /* 0x0006640000002400 */
[----:B---3--:R-:W-:-:S06]  /*4d80*/  FMUL.FTZ R2, R34, UR4 ;  /* 0x0000000422027c20 */ /* 0x008fcc0008410000 */
[----:B------:R3:W1:Y:S02]  /*4d90*/  MUFU.TANH R149, R2 ;  /* 0x0000000200957308 */ /* 0x0006640000002400 */
[----:B---3--:R-:W-:Y:S02]  /*4da0*/  FMUL.FTZ R2, R35, UR4 ;  /* 0x0000000423027c20 */ /* 0x008fe40008410000 */
[----:B------:R-:W-:Y:S01]  /*4db0*/  HMMA.16816.F32 R32, R4, R50, R20 ;  /* 0x000000320420723c */ /* 0x000fe20000001814 */
[----:B------:R-:W3:Y:S03]  /*4dc0*/  LDSM.16.M88.4 R48, [R3+0x5000] ;  /* 0x005000000330783b */ /* 0x000ee60000000200 */
[----:B------:R2:W1:Y:S04]  /*4dd0*/  MUFU.TANH R148, R2 ;  /* 0x0000000200947308 */ /* 0x0004680000002400 */
[----:B------:R-:W-:Y:S01]  /*4de0*/  HMMA.16816.F32 R20, R8, R76, R44 ;  /* 0x0000004c0814723c */ /* 0x000fe2000000182c */
[----:B------:R-:W4:Y:S01]  /*4df0*/  LDSM.16.M88.4 R44, [R80+0x4800] ;  /* 0x00480000502c783b */ /* 0x000f220000000200 */
[----:B--2---:R-:W-:-:S04]  /*4e00*/  FMUL.FTZ R2, R28, UR4 ;  /* 0x000000041c027c20 */ /* 0x004fc80008410000 */
[----:B------:R2:W1:Y:S02]  /*4e10*/  MUFU.TANH R84, R2 ;  /* 0x0000000200547308 */ /* 0x0004640000002400 */
[----:B--2---:R-:W-:-:S06]  /*4e20*/  FMUL.FTZ R2, R29, UR4 ;  /* 0x000000041d027c20 */ /* 0x004fcc0008410000 */
[----:B------:R2:W1:Y:S02]  /*4e30*/  MUFU.TANH R85, R2 ;  /* 0x0000000200557308 */ /* 0x0004640000002400 */
[----:B--2---:R-:W-:-:S06]  /*4e40*/  FMUL.FTZ R2, R30, UR4 ;  /* 0x000000041e027c20 */ /* 0x004fcc0008410000 */
[----:B------:R2:W1:Y:S02]  /*4e50*/  MUFU.TANH R89, R2 ;  /* 0x0000000200597308 */ /* 0x0004640000002400 */
[----:B--2---:R-:W-:Y:S02]  /*4e60*/  FMUL.FTZ R2, R31, UR4 ;  /* 0x000000041f027c20 */ /* 0x004fe40008410000 */
[----:B------:R-:W-:Y:S04]  /*4e70*/  HMMA.16816.F32 R28, R4, R52, R20 ;  /* 0x00000034041c723c */ /* 0x000fe80000001814 */
[----:B------:R2:W1:Y:S04]  /*4e80*/  MUFU.TANH R91, R2 ;  /* 0x00000002005b7308 */ /* 0x0004680000002400 */
[----:B------:R-:W-:Y:S01]  /*4e90*/  HMMA.16816.F32 R20, R8, R78, R36 ;  /* 0x0000004e0814723c */ /* 0x000fe20000001824 */
[----:B------:R-:W-:Y:S07]  /*4ea0*/  LDSM.16.M88.4 R76, [R88+0x6000] ;  /* 0x00600000584c783b */ /* 0x000fee0000000200 */
[----:B------:R-:W-:Y:S01]  /*4eb0*/  HMMA.16816.F32 R36, R12, R66, R24 ;  /* 0x000000420c24723c */ /* 0x000fe20000001818 */
[----:B------:R-:W-:Y:S01]  /*4ec0*/  LDSM.16.M88.4 R64, [R88+0x5000] ;  /* 0x005000005840783b */ /* 0x000fe20000000200 */
[----:B--2---:R-:W-:-:S04]  /*4ed0*/  FMUL.FTZ R2, R32, UR4 ;  /* 0x0000000420027c20 */ /* 0x004fc80008410000 */
[----:B------:R2:W2:Y:S02]  /*4ee0*/  MUFU.TANH R86, R2 ;  /* 0x0000000200567308 */ /* 0x0004a40000002400 */
[----:B-1----:R-:W-:Y:S01]  /*4ef0*/  HMMA.16816.F32 R24, R16, R56, RZ ;  /* 0x000000381018723c */ /* 0x002fe200000018ff */
[----:B--2---:R-:W-:-:S05]  /*4f00*/  FMUL.FTZ R2, R33, UR4 ;  /* 0x0000000421027c20 */ /* 0x004fca0008410000 */
[----:B------:R1:W2:Y:S02]  /*4f10*/  MUFU.TANH R87, R2 ;  /* 0x0000000200577308 */ /* 0x0002a40000002400 */
[----:B-1----:R-:W-:-:S06]  /*4f20*/  FMUL.FTZ R2, R34, UR4 ;  /* 0x0000000422027c20 */ /* 0x002fcc0008410000 */
[----:B------:R1:W1:Y:S02]  /*4f30*/  MUFU.TANH R90, R2 ;  /* 0x00000002005a7308 */ /* 0x0002640000002400 */
[----:B-1----:R-:W-:Y:S02]  /*4f40*/  FMUL.FTZ R2, R35, UR4 ;  /* 0x0000000423027c20 */ /* 0x002fe40008410000 */
[----:B------:R-:W-:Y:S01]  /*4f50*/  HMMA.16816.F32 R32, R4, R54, R20 ;  /* 0x000000360420723c */ /* 0x000fe20000001814 */
[----:B------:R-:W1:Y:S03]  /*4f60*/  LDSM.16.M88.4 R52, [R0+UR5+0x5800] ;  /* 0x005800050034783b */ /* 0x000e660008000200 */
[----:B------:R4:W1:Y:S04]  /*4f70*/  MUFU.TANH R92, R2 ;  /* 0x00000002005c7308 */ /* 0x0008680000002400 */
[----:B-----5:R-:W-:Y:S08]  /*4f80*/  HMMA.16816.F32 R20, R8, R68, R40 ;  /* 0x000000440814723c */ /* 0x020ff00000001828 */
[----:B---3--:R-:W-:Y:S01]  /*4f90*/  HMMA.16816.F32 R40, R12, R48, R24 ;  /* 0x000000300c28723c */ /* 0x008fe20000001818 */
[----:B----4-:R-:W-:-:S04]  /*4fa0*/  FMUL.FTZ R2, R28, UR4 ;  /* 0x000000041c027c20 */ /* 0x010fc80008410000 */
[----:B------:R3:W4:Y:S03]  /*4fb0*/  MUFU.TANH R93, R2 ;  /* 0x00000002005d7308 */ /* 0x0007260000002400 */
[----:B------:R-:W-:Y:S01]  /*4fc0*/  HMMA.16816.F32 R24, R16, R58, RZ ;  /* 0x0000003a1018723c */ /* 0x000fe200000018ff */
[----:B------:R-:W5:Y:S01]  /*4fd0*/  LDSM.16.M88.4 R56, [R3+0x5800] ;  /* 0x005800000338783b */ /* 0x000f620000000200 */
[----:B---3--:R-:W-:-:S04]  /*4fe0*/  FMUL.FTZ R2, R29, UR4 ;  /* 0x000000041d027c20 */ /* 0x008fc80008410000 */
[----:B------:R3:W1:Y:S02]  /*4ff0*/  MUFU.TANH R94, R2 ;  /* 0x00000002005e7308 */ /* 0x0006640000002400 */
[----:B---3--:R-:W-:-:S06]  /*5000*/  FMUL.FTZ R2, R30, UR4 ;  /* 0x000000041e027c20 */ /* 0x008fcc0008410000 */
[----:B------:R3:W1:Y:S02]  /*5010*/  MUFU.TANH R97, R2 ;  /* 0x0000000200617308 */ /* 0x0006640000002400 */
[----:B---3--:R-:W-:Y:S02]  /*5020*/  FMUL.FTZ R2, R31, UR4 ;  /* 0x000000041f027c20 */ /* 0x008fe40008410000 */
[----:B------:R-:W-:Y:S04]  /*5030*/  HMMA.16816.F32 R28, R4, R44, R20 ;  /* 0x0000002c041c723c */ /* 0x000fe80000001814 */
[----:B------:R3:W1:Y:S04]  /*5040*/  MUFU.TANH R99, R2 ;  /* 0x0000000200637308 */ /* 0x0006680000002400 */
[----:B------:R-:W-:Y:S01]  /*5050*/  HMMA.16816.F32 R20, R8, R70, R36 ;  /* 0x000000460814723c */ /* 0x000fe20000001824 */
[----:B------:R-:W-:Y:S07]  /*5060*/  LDSM.16.M88.4 R68, [R88+0x5800] ;  /* 0x005800005844783b */ /* 0x000fee0000000200 */
[----:B------:R-:W-:Y:S01]  /*5070*/  HMMA.16816.F32 R36, R12, R50, R24 ;  /* 0x000000320c24723c */ /* 0x000fe20000001818 */
[----:B------:R-:W2:Y:S01]  /*5080*/  LDSM.16.M88.4 R48, [R80+0x5000] ;  /* 0x005000005030783b */ /* 0x000ea20000000200 */
[----:B---3--:R-:W-:-:S04]  /*5090*/  FMUL.FTZ R2, R32, UR4 ;  /* 0x0000000420027c20 */ /* 0x008fc80008410000 */
[----:B------:R3:W2:Y:S02]  /*50a0*/  MUFU.TANH R95, R2 ;  /* 0x00000002005f7308 */ /* 0x0006a40000002400 */
[----:B-1----:R-:W-:Y:S01]  /*50b0*/  HMMA.16816.F32 R24, R16, R52, RZ ;  /* 0x000000341018723c */ /* 0x002fe200000018ff */
[----:B---3--:R-:W-:-:S05]  /*50c0*/  FMUL.FTZ R2, R33, UR4 ;  /* 0x0000000421027c20 */ /* 0x008fca0008410000 */
[----:B------:R1:W3:Y:S02]  /*50d0*/  MUFU.TANH R96, R2 ;  /* 0x0000000200607308 */ /* 0x0002e40000002400 */
[----:B-1----:R-:W-:-:S06]  /*50e0*/  FMUL.FTZ R2, R34, UR4 ;  /* 0x0000000422027c20 */ /* 0x002fcc0008410000 */
        /* <DEDUP_REMOVED lines=15> */
[----:B-1----:R-:W-:Y:S02]  /*51e0*/  FMUL.FTZ R2, R31, UR4 ;  /* 0x000000041f027c20 */ /* 0x002fe40008410000 */
[----:B--2---:R-:W-:Y:S04]  /*51f0*/  HMMA.16816.F32 R28, R4, R48, R20 ;  /* 0x00000030041c723c */ /* 0x004fe80000001814 */
[----:B------:R1:W2:Y:S04]  /*5200*/  MUFU.TANH R107, R2 ;  /* 0x00000002006b7308 */ /* 0x0002a80000002400 */
[----:B------:R-:W-:Y:S01]  /*5210*/  HMMA.16816.F32 R20, R8, R66, R36 ;  /* 0x000000420814723c */ /* 0x000fe20000001824 */
[----:B------:R-:W4:Y:S07]  /*5220*/  LDSM.16.M88.4 R64, [R0+UR5+0x6800] ;  /* 0x006800050040783b */ /* 0x000f2e0008000200 */
[----:B------:R-:W-:Y:S01]  /*5230*/  HMMA.16816.F32 R36, R12, R58, R24 ;  /* 0x0000003a0c24723c */ /* 0x000fe20000001818 */
[----:B------:R-:W3:Y:S01]  /*5240*/  LDSM.16.M88.4 R56, [R3+0x6800] ;  /* 0x006800000338783b */ /* 0x000ee20000000200 */
[----:B-1----:R-:W-:-:S04]  /*5250*/  FMUL.FTZ R2, R32, UR4 ;  /* 0x0000000420027c20 */ /* 0x002fc80008410000 */
[----:B------:R1:W1:Y:S02]  /*5260*/  MUFU.TANH R103, R2 ;  /* 0x0000000200677308 */ /* 0x0002640000002400 */
[----:B------:R-:W-:Y:S01]  /*5270*/  HMMA.16816.F32 R24, R16, R72, RZ ;  /* 0x000000481018723c */ /* 0x000fe200000018ff */
[----:B-1----:R-:W-:-:S05]  /*5280*/  FMUL.FTZ R2, R33, UR4 ;  /* 0x0000000421027c20 */ /* 0x002fca0008410000 */
[----:B------:R1:W1:Y:S02]  /*5290*/  MUFU.TANH R104, R2 ;  /* 0x0000000200687308 */ /* 0x0002640000002400 */
[----:B-1----:R-:W-:-:S06]  /*52a0*/  FMUL.FTZ R2, R34, UR4 ;  /* 0x0000000422027c20 */ /* 0x002fcc0008410000 */
[----:B------:R1:W1:Y:S02]  /*52b0*/  MUFU.TANH R106, R2 ;  /* 0x00000002006a7308 */ /* 0x0002640000002400 */
[----:B-1----:R-:W-:Y:S02]  /*52c0*/  FMUL.FTZ R2, R35, UR4 ;  /* 0x0000000423027c20 */ /* 0x002fe40008410000 */
[----:B------:R-:W-:Y:S01]  /*52d0*/  HMMA.16816.F32 R32, R4, R50, R20 ;  /* 0x000000320420723c */ /* 0x000fe20000001814 */
[----:B------:R-:W1:Y:S03]  /*52e0*/  LDSM.16.M88.4 R48, [R80+0x6000] ;  /* 0x006000005030783b */ /* 0x000e660000000200 */
[----:B------:R2:W1:Y:S04]  /*52f0*/  MUFU.TANH R109, R2 ;  /* 0x00000002006d7308 */ /* 0x0004680000002400 */
[----:B------:R-:W-:Y:S08]  /*5300*/  HMMA.16816.F32 R20, R8, R68, R40 ;  /* 0x000000440814723c */ /* 0x000ff00000001828 */
[----:B-----5:R-:W-:Y:S01]  /*5310*/  HMMA.16816.F32 R40, R12, R52, R24 ;  /* 0x000000340c28723c */ /* 0x020fe20000001818 */
[----:B--2---:R-:W-:-:S04]  /*5320*/  FMUL.FTZ R2, R28, UR4 ;  /* 0x000000041c027c20 */ /* 0x004fc80008410000 */
[----:B------:R2:W1:Y:S03]  /*5330*/  MUFU.TANH R110, R2 ;  /* 0x00000002006e7308 */ /* 0x0004660000002400 */
[----:B------:R-:W-:Y:S01]  /*5340*/  HMMA.16816.F32 R24, R16, R74, RZ ;  /* 0x0000004a1018723c */ /* 0x000fe200000018ff */
[----:B------:R-:W5:Y:S01]  /*5350*/  LDSM.16.M88.4 R72, [R0+UR5+0x7000] ;  /* 0x007000050048783b */ /* 0x000f620008000200 */
[----:B--2---:R-:W-:-:S04]  /*5360*/  FMUL.FTZ R2, R29, UR4 ;  /* 0x000000041d027c20 */ /* 0x004fc80008410000 */
[----:B------:R2:W1:Y:S02]  /*5370*/  MUFU.TANH R111, R2 ;  /* 0x00000002006f7308 */ /* 0x0004640000002400 */
[----:B--2---:R-:W-:-:S06]  /*5380*/  FMUL.FTZ R2, R30, UR4 ;  /* 0x000000041e027c20 */ /* 0x004fcc0008410000 */
[----:B------:R2:W1:Y:S02]  /*5390*/  MUFU.TANH R114, R2 ;  /* 0x0000000200727308 */ /* 0x0004640000002400 */
[----:B--2---:R-:W-:Y:S02]  /*53a0*/  FMUL.FTZ R2, R31, UR4 ;  /* 0x000000041f027c20 */ /* 0x004fe40008410000 */
[----:B------:R-:W-:Y:S04]  /*53b0*/  HMMA.16816.F32 R28, R4, R44, R20 ;  /* 0x0000002c041c723c */ /* 0x000fe80000001814 */
[----:B------:R2:W1:Y:S04]  /*53c0*/  MUFU.TANH R116, R2 ;  /* 0x0000000200747308 */ /* 0x0004680000002400 */
[----:B------:R-:W-:Y:S01]  /*53d0*/  HMMA.16816.F32 R20, R8, R70, R36 ;  /* 0x000000460814723c */ /* 0x000fe20000001824 */
[----:B------:R-:W5:Y:S07]  /*53e0*/  LDSM.16.M88.4 R68, [R88+0x6800] ;  /* 0x006800005844783b */ /* 0x000f6e0000000200 */
[----:B------:R-:W-:Y:S01]  /*53f0*/  HMMA.16816.F32 R36, R12, R54, R24 ;  /* 0x000000360c24723c */ /* 0x000fe20000001818 */
[----:B------:R-:W5:Y:S01]  /*5400*/  LDSM.16.M88.4 R52, [R3+0x7000] ;  /* 0x007000000334783b */ /* 0x000f620000000200 */
[----:B--2---:R-:W-:-:S04]  /*5410*/  FMUL.FTZ R2, R32, UR4 ;  /* 0x0000000420027c20 */ /* 0x004fc80008410000 */
[----:B------:R2:W1:Y:S02]  /*5420*/  MUFU.TANH R112, R2 ;  /* 0x0000000200707308 */ /* 0x0004640000002400 */
[----:B----4-:R-:W-:Y:S01]  /*5430*/  HMMA.16816.F32 R24, R16, R64, RZ ;  /* 0x000000401018723c */ /* 0x010fe200000018ff */
[----:B--2---:R-:W-:-:S05]  /*5440*/  FMUL.FTZ R2, R33, UR4 ;  /* 0x0000000421027c20 */ /* 0x004fca0008410000 */
[----:B------:R2:W4:Y:S02]  /*5450*/  MUFU.TANH R113, R2 ;  /* 0x0000000200717308 */ /* 0x0005240000002400 */
[----:B--2---:R-:W-:-:S06]  /*5460*/  FMUL.FTZ R2, R34, UR4 ;  /* 0x0000000422027c20 */ /* 0x004fcc0008410000 */
[----:B------:R2:W1:Y:S02]  /*5470*/  MUFU.TANH R115, R2 ;  /* 0x0000000200737308 */ /* 0x0004640000002400 */
[----:B--2---:R-:W-:Y:S02]  /*5480*/  FMUL.FTZ R2, R35, UR4 ;  /* 0x0000000423027c20 */ /* 0x004fe40008410000 */
[----:B------:R-:W-:Y:S01]  /*5490*/  HMMA.16816.F32 R32, R4, R46, R20 ;  /* 0x0000002e0420723c */ /* 0x000fe20000001814 */
[----:B------:R-:W2:Y:S03]  /*54a0*/  LDSM.16.M88.4 R44, [R80+0x6800] ;  /* 0x00680000502c783b */ /* 0x000ea60000000200 */
[----:B------:R5:W1:Y:S04]  /*54b0*/  MUFU.TANH R117, R2 ;  /* 0x0000000200757308 */ /* 0x000a680000002400 */
[----:B------:R-:W-:Y:S08]  /*54c0*/  HMMA.16816.F32 R20, R8, R76, R40 ;  /* 0x0000004c0814723c */ /* 0x000ff00000001828 */
[----:B---3--:R-:W-:Y:S01]  /*54d0*/  HMMA.16816.F32 R40, R12, R56, R24 ;  /* 0x000000380c28723c */ /* 0x008fe20000001818 */
[----:B-----5:R-:W-:-:S04]  /*54e0*/  FMUL.FTZ R2, R28, UR4 ;  /* 0x000000041c027c20 */ /* 0x020fc80008410000 */
[----:B------:R3:W1:Y:S03]  /*54f0*/  MUFU.TANH R118, R2 ;  /* 0x0000000200767308 */ /* 0x0006660000002400 */
[----:B------:R-:W-:Y:S01]  /*5500*/  HMMA.16816.F32 R24, R16, R66, RZ ;  /* 0x000000421018723c */ /* 0x000fe200000018ff */
[----:B------:R-:W5:Y:S01]  /*5510*/  LDSM.16.M88.4 R64, [R0+UR5+0x7800] ;  /* 0x007800050040783b */ /* 0x000f620008000200 */
[----:B---3--:R-:W-:-:S04]  /*5520*/  FMUL.FTZ R2, R29, UR4 ;  /* 0x000000041d027c20 */ /* 0x008fc80008410000 */
[----:B------:R3:W1:Y:S02]  /*5530*/  MUFU.TANH R119, R2 ;  /* 0x0000000200777308 */ /* 0x0006640000002400 */
[----:B---3--:R-:W-:-:S06]  /*5540*/  FMUL.FTZ R2, R30, UR4 ;  /* 0x000000041e027c20 */ /* 0x008fcc0008410000 */
[----:B------:R3:W1:Y:S02]  /*5550*/  MUFU.TANH R122, R2 ;  /* 0x00000002007a7308 */ /* 0x0006640000002400 */
[----:B---3--:R-:W-:Y:S02]  /*5560*/  FMUL.FTZ R2, R31, UR4 ;  /* 0x000000041f027c20 */ /* 0x008fe40008410000 */
[----:B-1----:R-:W-:Y:S04]  /*5570*/  HMMA.16816.F32 R28, R4, R48, R20 ;  /* 0x00000030041c723c */ /* 0x002fe80000001814 */
[----:B------:R1:W3:Y:S04]  /*5580*/  MUFU.TANH R124, R2 ;  /* 0x00000002007c7308 */ /* 0x0002e80000002400 */
[----:B------:R-:W-:Y:S01]  /*5590*/  HMMA.16816.F32 R20, R8, R78, R36 ;  /* 0x0000004e0814723c */ /* 0x000fe20000001824 */
[----:B------:R-:W-:Y:S07]  /*55a0*/  LDSM.16.M88.4 R76, [R88+0x8000] ;  /* 0x00800000584c783b */ /* 0x000fee0000000200 */
[----:B------:R-:W-:Y:S01]  /*55b0*/  HMMA.16816.F32 R36, R12, R58, R24 ;  /* 0x0000003a0c24723c */ /* 0x000fe20000001818 */
[----:B------:R-:W-:Y:S01]  /*55c0*/  LDSM.16.M88.4 R56, [R3+0x7800] ;  /* 0x007800000338783b */ /* 0x000fe20000000200 */
        /* <DEDUP_REMOVED lines=12> */
[----:B------:R-:W-:Y:S01]  /*5690*/  HMMA.16816.F32 R40, R12, R52, R24 ;  /* 0x000000340c28723c */ /* 0x000fe20000001818 */
[----:B-1----:R-:W-:-:S04]  /*56a0*/  FMUL.FTZ R2, R28, UR4 ;  /* 0x000000041c027c20 */ /* 0x002fc80008410000 */
[----:B------:R1:W1:Y:S03]  /*56b0*/  MUFU.TANH R126, R2 ;  /* 0x00000002007e7308 */ /* 0x0002660000002400 */
[----:B------:R-:W-:Y:S01]  /*56c0*/  HMMA.16816.F32 R24, R16, R74, RZ ;  /* 0x0000004a1018723c */ /* 0x000fe200000018ff */
[----:B------:R-:W4:Y:S01]  /*56d0*/  LDSM.16.M88.4 R72, [R88+0x7000] ;  /* 0x007000005848783b */ /* 0x000f220000000200 */
        /* <DEDUP_REMOVED lines=8> */
[----:B------:R-:W3:Y:S07]  /*5760*/  LDSM.16.M88.4 R68, [R0+UR5+0x8000] ;  /* 0x008000050044783b */ /* 0x000eee0008000200 */
[----:B------:R-:W-:Y:S01]  /*5770*/  HMMA.16816.F32 R36, R12, R54, R24 ;  /* 0x000000360c24723c */ /* 0x000fe20000001818 */
[----:B------:R-:W-:Y:S01]  /*5780*/  LDSM.16.M88.4 R52, [R3+0x8000] ;  /* 0x008000000334783b */ /* 0x000fe20000000200 */
[----:B-1----:R-:W-:-:S04]  /*5790*/  FMUL.FTZ R2, R32, UR4 ;  /* 0x0000000420027c20 */ /* 0x002fc80008410000 */
[----:B------:R1:W1:Y:S02]  /*57a0*/  MUFU.TANH R128, R2 ;  /* 0x0000000200807308 */ /* 0x0002640000002400 */
[----:B-----5:R-:W-:Y:S01]  /*57b0*/  HMMA.16816.F32 R24, R16, R64, RZ ;  /* 0x000000401018723c */ /* 0x020fe200000018ff */
        /* <DEDUP_REMOVED lines=8> */
[----:B----4-:R-:W-:Y:S08]  /*5840*/  HMMA.16816.F32 R20, R8, R72, R40 ;  /* 0x000000480814723c */ /* 0x010ff00000001828 */
[----:B------:R-:W-:Y:S01]  /*5850*/  HMMA.16816.F32 R40, R12, R56, R24 ;  /* 0x000000380c28723c */ /* 0x000fe20000001818 */
[----:B-1----:R-:W-:-:S04]  /*5860*/  FMUL.FTZ R2, R28, UR4 ;  /* 0x000000041c027c20 */ /* 0x002fc80008410000 */
[----:B------:R1:W4:Y:S03]  /*5870*/  MUFU.TANH R158, R2 ;  /* 0x00000002009e7308 */ /* 0x0003260000002400 */
[----:B------:R-:W-:Y:S01]  /*5880*/  HMMA.16816.F32 R24, R16, R66, RZ ;  /* 0x000000421018723c */ /* 0x000fe200000018ff */
[----:B------:R-:W5:Y:S01]  /*5890*/  LDSM.16.M88.4 R64, [R88+0x7800] ;  /* 0x007800005840783b */ /* 0x000f620000000200 */
[----:B-1----:R-:W-:-:S04]  /*58a0*/  FMUL.FTZ R2, R29, UR4 ;  /* 0x000000041d027c20 */ /* 0x002fc80008410000 */
[----:B------:R1:W1:Y:S02]  /*58b0*/  MUFU.TANH R160, R2 ;  /* 0x0000000200a07308 */ /* 0x0002640000002400 */
[----:B-1----:R-:W-:-:S06]  /*58c0*/  FMUL.FTZ R2, R30, UR4 ;  /* 0x000000041e027c20 */ /* 0x002fcc0008410000 */
[----:B------:R1:W1:Y:S02]  /*58d0*/  MUFU.TANH R165, R2 ;  /* 0x0000000200a57308 */ /* 0x0002640000002400 */
[----:B-1----:R-:W-:Y:S02]  /*58e0*/  FMUL.FTZ R2, R31, UR4 ;  /* 0x000000041f027c20 */ /* 0x002fe40008410000 */
[----:B------:R-:W-:Y:S04]  /*58f0*/  HMMA.16816.F32 R28, R4, R48, R20 ;  /* 0x00000030041c723c */ /* 0x000fe80000001814 */
[----:B------:R1:W1:Y:S04]  /*5900*/  MUFU.TANH R169, R2 ;  /* 0x0000000200a97308 */ /* 0x0002680000002400 */
[----:B------:R-:W-:Y:S01]  /*5910*/  HMMA.16816.F32 R20, R8, R74, R36 ;  /* 0x0000004a0814723c */ /* 0x000fe20000001824 */
[----:B------:R-:W-:Y:S07]  /*5920*/  LDSM.16.M88.4 R72, [R3+0x8800] ;  /* 0x008800000348783b */ /* 0x000fee0000000200 */
[----:B------:R-:W-:Y:S01]  /*5930*/  HMMA.16816.F32 R36, R12, R58, R24 ;  /* 0x0000003a0c24723c */ /* 0x000fe20000001818 */
[----:B------:R-:W2:Y:S01]  /*5940*/  LDSM.16.M88.4 R56, [R0+UR5+0x8800] ;  /* 0x008800050038783b */ /* 0x000ea20008000200 */
[----:B-1----:R-:W-:-:S04]  /*5950*/  FMUL.FTZ R2, R32, UR4 ;  /* 0x0000000420027c20 */ /* 0x002fc80008410000 */
[----:B------:R1:W1:Y:S02]  /*5960*/  MUFU.TANH R162, R2 ;  /* 0x0000000200a27308 */ /* 0x0002640000002400 */
[----:B---3--:R-:W-:Y:S01]  /*5970*/  HMMA.16816.F32 R24, R16, R68, RZ ;  /* 0x000000441018723c */ /* 0x008fe200000018ff */
[----:B-1----:R-:W-:-:S05]  /*5980*/  FMUL.FTZ R2, R33, UR4 ;  /* 0x0000000421027c20 */ /* 0x002fca0008410000 */
[----:B------:R1:W3:Y:S02]  /*5990*/  MUFU.TANH R163, R2 ;  /* 0x0000000200a37308 */ /* 0x0002e40000002400 */
[----:B-1----:R-:W-:-:S06]  /*59a0*/  FMUL.FTZ R2, R34, UR4 ;  /* 0x0000000422027c20 */ /* 0x002fcc0008410000 */
[----:B------:R1:W1:Y:S02]  /*59b0*/  MUFU.TANH R170, R2 ;  /* 0x0000000200aa7308 */ /* 0x0002640000002400 */
[----:B-1----:R-:W-:Y:S02]  /*59c0*/  FMUL.FTZ R2, R35, UR4 ;  /* 0x0000000423027c20 */ /* 0x002fe40008410000 */
[----:B------:R-:W-:Y:S01]  /*59d0*/  HMMA.16816.F32 R32, R4, R50, R20 ;  /* 0x000000320420723c */ /* 0x000fe20000001814 */
[----:B------:R-:W1:Y:S03]  /*59e0*/  LDSM.16.M88.4 R48, [R0+UR5+0x9000] ;  /* 0x009000050030783b */ /* 0x000e660008000200 */
[----:B------:R4:W1:Y:S04]  /*59f0*/  MUFU.TANH R174, R2 ;  /* 0x0000000200ae7308 */ /* 0x0008680000002400 */
[----:B-----5:R-:W-:Y:S08]  /*5a00*/  HMMA.16816.F32 R20, R8, R64, R40 ;  /* 0x000000400814723c */ /* 0x020ff00000001828 */
[----:B------:R-:W-:Y:S01]  /*5a10*/  HMMA.16816.F32 R40, R12, R52, R24 ;  /* 0x000000340c28723c */ /* 0x000fe20000001818 */
[----:B----4-:R-:W-:-:S04]  /*5a20*/  FMUL.FTZ R2, R28, UR4 ;  /* 0x000000041c027c20 */ /* 0x010fc80008410000 */
[----:B------:R4:W1:Y:S03]  /*5a30*/  MUFU.TANH R175, R2 ;  /* 0x0000000200af7308 */ /* 0x0008660000002400 */
[----:B------:R-:W-:Y:S01]  /*5a40*/  HMMA.16816.F32 R24, R16, R70, RZ ;  /* 0x000000461018723c */ /* 0x000fe200000018ff */
[----:B------:R-:W-:Y:S01]  /*5a50*/  LDSM.16.M88.4 R68, [R88+0x8800] ;  /* 0x008800005844783b */ /* 0x000fe20000000200 */
[----:B----4-:R-:W-:-:S04]  /*5a60*/  FMUL.FTZ R2, R29, UR4 ;  /* 0x000000041d027c20 */ /* 0x010fc80008410000 */
[----:B------:R4:W1:Y:S02]  /*5a70*/  MUFU.TANH R180, R2 ;  /* 0x0000000200b47308 */ /* 0x0008640000002400 */
[----:B----4-:R-:W-:-:S06]  /*5a80*/  FMUL.FTZ R2, R30, UR4 ;  /* 0x000000041e027c20 */ /* 0x010fcc0008410000 */
[----:B------:R4:W1:Y:S02]  /*5a90*/  MUFU.TANH R187, R2 ;  /* 0x0000000200bb7308 */ /* 0x0008640000002400 */
[----:B----4-:R-:W-:Y:S02]  /*5aa0*/  FMUL.FTZ R2, R31, UR4 ;  /* 0x000000041f027c20 */ /* 0x010fe40008410000 */
[----:B------:R-:W-:Y:S04]  /*5ab0*/  HMMA.16816.F32 R28, R4, R44, R20 ;  /* 0x0000002c041c723c */ /* 0x000fe80000001814 */
[----:B------:R4:W1:Y:S04]  /*5ac0*/  MUFU.TANH R189, R2 ;  /* 0x0000000200bd7308 */ /* 0x0008680000002400 */
[----:B------:R-:W-:Y:S01]  /*5ad0*/  HMMA.16816.F32 R20, R8, R66, R36 ;  /* 0x000000420814723c */ /* 0x000fe20000001824 */
[----:B------:R-:W-:Y:S07]  /*5ae0*/  LDSM.16.M88.4 R64, [R80+0x8800] ;  /* 0x008800005040783b */ /* 0x000fee0000000200 */
[----:B------:R-:W-:Y:S01]  /*5af0*/  HMMA.16816.F32 R36, R12, R54, R24 ;  /* 0x000000360c24723c */ /* 0x000fe20000001818 */
[----:B------:R-:W5:Y:S01]  /*5b00*/  LDSM.16.M88.4 R52, [R80+0x8000] ;  /* 0x008000005034783b */ /* 0x000f620000000200 */
[----:B----4-:R-:W-:-:S04]  /*5b10*/  FMUL.FTZ R2, R32, UR4 ;  /* 0x0000000420027c20 */ /* 0x010fc80008410000 */
[----:B------:R4:W1:Y:S02]  /*5b20*/  MUFU.TANH R181, R2 ;  /* 0x0000000200b57308 */ /* 0x0008640000002400 */
[----:B--2---:R-:W-:Y:S01]  /*5b30*/  HMMA.16816.F32 R24, R16, R56, RZ ;  /* 0x000000381018723c */ /* 0x004fe200000018ff */
[----:B----4-:R-:W-:-:S05]  /*5b40*/  FMUL.FTZ R2, R33, UR4 ;  /* 0x0000000421027c20 */ /* 0x010fca0008410000 */
[----:B------:R2:W4:Y:S02]  /*5b50*/  MUFU.TANH R185, R2 ;  /* 0x0000000200b97308 */ /* 0x0005240000002400 */
[----:B--2---:R-:W-:-:S06]  /*5b60*/  FMUL.FTZ R2, R34, UR4 ;  /* 0x0000000422027c20 */ /* 0x004fcc0008410000 */
[----:B------:R2:W1:Y:S02]  /*5b70*/  MUFU.TANH R147, R2 ;  /* 0x0000000200937308 */ /* 0x0004640000002400 */
[----:B--2---:R-:W-:Y:S02]  /*5b80*/  FMUL.FTZ R2, R35, UR4 ;  /* 0x0000000423027c20 */ /* 0x004fe40008410000 */
[----:B------:R-:W-:Y:S04]  /*5b90*/  HMMA.16816.F32 R32, R4, R46, R20 ;  /* 0x0000002e0420723c */ /* 0x000fe80000001814 */
[----:B------:R2:W1:Y:S04]  /*5ba0*/  MUFU.TANH R146, R2 ;  /* 0x0000000200927308 */ /* 0x0004680000002400 */
[----:B------:R-:W-:Y:S08]  /*5bb0*/  HMMA.16816.F32 R20, R8, R76, R40 ;  /* 0x0000004c0814723c */ /* 0x000ff00000001828 */
[----:B------:R-:W-:Y:S01]  /*5bc0*/  HMMA.16816.F32 R44, R12, R72, R24 ;  /* 0x000000480c2c723c */ /* 0x000fe20000001818 */
[----:B--2---:R-:W-:-:S04]  /*5bd0*/  FMUL.FTZ R2, R28, UR4 ;  /* 0x000000041c027c20 */ /* 0x004fc80008410000 */
[----:B------:R2:W1:Y:S03]  /*5be0*/  MUFU.TANH R145, R2 ;  /* 0x0000000200917308 */ /* 0x0004660000002400 */
[----:B------:R-:W-:Y:S01]  /*5bf0*/  HMMA.16816.F32 R24, R16, R58, RZ ;  /* 0x0000003a1018723c */ /* 0x000fe200000018ff */
[----:B------:R-:W3:Y:S01]  /*5c00*/  LDSM.16.M88.4 R56, [R3+0x9000] ;  /* 0x009000000338783b */ /* 0x000ee20000000200 */
[----:B--2---:R-:W-:-:S04]  /*5c10*/  FMUL.FTZ R2, R29, UR4 ;  /* 0x000000041d027c20 */ /* 0x004fc80008410000 */
[----:B------:R2:W2:-:S14]  /*5c20*/  MUFU.TANH R144, R2 ;  /* 0x0000000200907308 */ /* 0x00049c0000002400 */
[----:B------:R-:W-:Y:S01]  /*5c30*/  HMMA.16816.F32 R40, R12, R74, R24 ;  /* 0x0000004a0c28723c */ /* 0x000fe20000001818 */
[----:B------:R-:W-:Y:S07]  /*5c40*/  LDSM.16.M88.4 R72, [R3+0x9800] ;  /* 0x009800000348783b */ /* 0x000fee0000000200 */
[----:B-1----:R-:W-:Y:S01]  /*5c50*/  HMMA.16816.F32 R24, R16, R48, RZ ;  /* 0x000000301018723c */ /* 0x002fe200000018ff */
[----:B--2---:R-:W-:-:S04]  /*5c60*/  FMUL.FTZ R2, R30, UR4 ;  /* 0x000000041e027c20 */ /* 0x004fc80008410000 */
[----:B------:R1:W2:Y:S02]  /*5c70*/  MUFU.TANH R143, R2 ;  /* 0x00000002008f7308 */ /* 0x0002a40000002400 */
[----:B-1----:R-:W-:Y:S02]  /*5c80*/  FMUL.FTZ R2, R31, UR4 ;  /* 0x000000041f027c20 */ /* 0x002fe40008410000 */
[----:B-----5:R-:W-:Y:S04]  /*5c90*/  HMMA.16816.F32 R28, R4, R52, R20 ;  /* 0x00000034041c723c */ /* 0x020fe80000001814 */
[----:B------:R1:W1:Y:S04]  /*5ca0*/  MUFU.TANH R142, R2 ;  /* 0x00000002008e7308 */ /* 0x0002680000002400 */
[----:B------:R-:W-:Y:S01]  /*5cb0*/  HMMA.16816.F32 R20, R8, R78, R36 ;  /* 0x0000004e0814723c */ /* 0x000fe20000001824 */
[----:B------:R5:W-:Y:S01]  /*5cc0*/  LDSM.16.M88.4 R76, [R0+UR5+0x9800] ;  /* 0x00980005004c783b */ /* 0x000be20008000200 */
[----:B-1----:R-:W-:-:S04]  /*5cd0*/  FMUL.FTZ R2, R32, UR4 ;  /* 0x0000000420027c20 */ /* 0x002fc80008410000 */
[----:B------:R1:W1:-:S14]  /*5ce0*/  MUFU.TANH R141, R2 ;  /* 0x00000002008d7308 */ /* 0x00025c0000002400 */
[----:B------:R-:W-:Y:S01]  /*5cf0*/  HMMA.16816.F32 R36, R4, R54, R20 ;  /* 0x000000360424723c */ /* 0x000fe20000001814 */
[----:B------:R-:W-:Y:S01]  /*5d00*/  LDSM.16.M88.4 R52, [R80+0x9000] ;  /* 0x009000005034783b */ /* 0x000fe20000000200 */
[----:B-----5:R-:W-:-:S06]  /*5d10*/  FMUL.FTZ R0, R30, UR4 ;  /* 0x000000041e007c20 */ /* 0x020fcc0008410000 */
[----:B------:R-:W-:Y:S01]  /*5d20*/  HMMA.16816.F32 R20, R8, R68, R44 ;  /* 0x000000440814723c */ /* 0x000fe2000000182c */
[----:B------:R5:W2:Y:S01]  /*5d30*/  MUFU.TANH R134, R0 ;  /* 0x0000000000867308 */ /* 0x000aa20000002400 */
[----:B-1----:R-:W-:-:S06]  /*5d40*/  FMUL.FTZ R2, R33, UR4 ;  /* 0x0000000421027c20 */ /* 0x002fcc0008410000 */
[----:B---3--:R-:W-:Y:S01]  /*5d50*/  HMMA.16816.F32 R44, R12, R56, R24 ;  /* 0x000000380c2c723c */ /* 0x008fe20000001818 */
[----:B------:R1:W3:Y:S07]  /*5d60*/  MUFU.TANH R139, R2 ;  /* 0x00000002008b7308 */ /* 0x0002ee0000002400 */
[----:B------:R-:W-:Y:S01]  /*5d70*/  HMMA.16816.F32 R24, R16, R50, RZ ;  /* 0x000000321018723c */ /* 0x000fe200000018ff */
[----:B------:R-:W4:Y:S01]  /*5d80*/  LDSM.16.M88.4 R48, [R88+0x9000] ;  /* 0x009000005830783b */ /* 0x000f220000000200 */
[----:B-----5:R-:W-:-:S04]  /*5d90*/  FMUL.FTZ R0, R31, UR4 ;  /* 0x000000041f007c20 */ /* 0x020fc80008410000 */
[----:B------:R5:W2:Y:S01]  /*5da0*/  MUFU.TANH R133, R0 ;  /* 0x0000000000857308 */ /* 0x000aa20000002400 */
[----:B-1----:R-:W-:-:S07]  /*5db0*/  FMUL.FTZ R2, R34, UR4 ;  /* 0x0000000422027c20 */ /* 0x002fce0008410000 */
[----:B------:R1:W1:Y:S06]  /*5dc0*/  MUFU.TANH R138, R2 ;  /* 0x00000002008a7308 */ /* 0x00026c0000002400 */
[----:B------:R-:W-:Y:S01]  /*5dd0*/  HMMA.16816.F32 R24, R12, R58, R24 ;  /* 0x0000003a0c18723c */ /* 0x000fe20000001818 */
[----:B------:R-:W3:Y:S01]  /*5de0*/  LDSM.16.M88.4 R56, [R88+0x9800] ;  /* 0x009800005838783b */ /* 0x000ee20000000200 */
[----:B-----5:R-:W-:-:S04]  /*5df0*/  FMUL.FTZ R0, R36, UR4 ;  /* 0x0000000424007c20 */ /* 0x020fc80008410000 */
[----:B------:R5:W2:Y:S01]  /*5e00*/  MUFU.TANH R132, R0 ;  /* 0x0000000000847308 */ /* 0x000aa20000002400 */
[----:B-1----:R-:W-:Y:S02]  /*5e10*/  FMUL.FTZ R2, R35, UR4 ;  /* 0x0000000423027c20 */ /* 0x002fe40008410000 */
[----:B------:R-:W-:Y:S05]  /*5e20*/  HMMA.16816.F32 R32, R4, R64, R20 ;  /* 0x000000400420723c */ /* 0x000fea0000001814 */
[----:B------:R1:W1:Y:S03]  /*5e30*/  MUFU.TANH R137, R2 ;  /* 0x0000000200897308 */ /* 0x0002660000002400 */
[----:B------:R-:W-:Y:S01]  /*5e40*/  HMMA.16816.F32 R20, R8, R70, R40 ;  /* 0x000000460814723c */ /* 0x000fe20000001828 */
[----:B-----5:R-:W-:-:S04]  /*5e50*/  FMUL.FTZ R0, R37, UR4 ;  /* 0x0000000425007c20 */ /* 0x020fc80008410000 */
[----:B------:R5:W2:Y:S01]  /*5e60*/  MUFU.TANH R131, R0 ;  /* 0x0000000000837308 */ /* 0x000aa20000002400 */
[----:B-1----:R-:W-:-:S07]  /*5e70*/  FMUL.FTZ R2, R28, UR4 ;  /* 0x000000041c027c20 */ /* 0x002fce0008410000 */
[----:B------:R1:W1:Y:S07]  /*5e80*/  MUFU.TANH R136, R2 ;  /* 0x0000000200887308 */ /* 0x00026e0000002400 */
[----:B------:R-:W-:Y:S01]  /*5e90*/  HMMA.16816.F32 R40, R4, R66, R20 ;  /* 0x000000420428723c */ /* 0x000fe20000001814 */
[----:B-----5:R-:W-:-:S04]  /*5ea0*/  FMUL.FTZ R0, R38, UR4 ;  /* 0x0000000426007c20 */ /* 0x020fc80008410000 */
[----:B------:R5:W2:Y:S03]  /*5eb0*/  MUFU.TANH R71, R0 ;  /* 0x0000000000477308 */ /* 0x000aa60000002400 */
[----:B----4-:R-:W-:Y:S01]  /*5ec0*/  HMMA.16816.F32 R20, R8, R48, R44 ;  /* 0x000000300814723c */ /* 0x010fe2000000182c */
[----:B-1----:R-:W-:-:S04]  /*5ed0*/  FMUL.FTZ R2, R29, UR4 ;  /* 0x000000041d027c20 */ /* 0x002fc80008410000 */
[----:B------:R-:W1:Y:S03]  /*5ee0*/  MUFU.TANH R135, R2 ;  /* 0x0000000200877308 */ /* 0x000e660000002400 */
[----:B------:R-:W-:Y:S01]  /*5ef0*/  HMMA.16816.F32 R28, R16, R76, RZ ;  /* 0x0000004c101c723c */ /* 0x000fe200000018ff */
[----:B-----5:R-:W-:-:S07]  /*5f00*/  FMUL.FTZ R0, R39, UR4 ;  /* 0x0000000427007c20 */ /* 0x020fce0008410000 */
[----:B------:R-:W-:Y:S01]  /*5f10*/  HMMA.16816.F32 R16, R16, R78, RZ ;  /* 0x0000004e1010723c */ /* 0x000fe200000018ff */
[----:B------:R4:W1:Y:S11]  /*5f20*/  MUFU.TANH R69, R0 ;  /* 0x0000000000457308 */ /* 0x0008760000002400 */
[----:B------:R-:W-:Y:S08]  /*5f30*/  HMMA.16816.F32 R36, R12, R72, R28 ;  /* 0x000000480c24723c */ /* 0x000ff0000000181c */
[----:B------:R-:W-:Y:S01]  /*5f40*/  HMMA.16816.F32 R28, R8, R50, R24 ;  /* 0x00000032081c723c */ /* 0x000fe20000001818 */
[----:B----4-:R-:W-:-:S04]  /*5f50*/  FMUL.FTZ R0, R32, UR4 ;  /* 0x0000000420007c20 */ /* 0x010fc80008410000 */
[----:B------:R4:W1:Y:S03]  /*5f60*/  MUFU.TANH R70, R0 ;  /* 0x0000000000467308 */ /* 0x0008660000002400 */
[----:B------:R-:W-:Y:S08]  /*5f70*/  HMMA.16816.F32 R24, R4, R52, R20 ;  /* 0x000000340418723c */ /* 0x000ff00000001814 */
[----:B------:R-:W-:Y:S01]  /*5f80*/  HMMA.16816.F32 R12, R12, R74, R16 ;  /* 0x0000004a0c0c723c */ /* 0x000fe20000001810 */
[----:B----4-:R-:W-:-:S07]  /*5f90*/  FMUL.FTZ R0, R33, UR4 ;  /* 0x0000000421007c20 */ /* 0x010fce0008410000 */
[----:B---3--:R-:W-:Y:S01]  /*5fa0*/  HMMA.16816.F32 R20, R8, R56, R36 ;  /* 0x000000380814723c */ /* 0x008fe20000001824 */
[----:B------:R3:W4:Y:S07]  /*5fb0*/  MUFU.TANH R68, R0 ;  /* 0x0000000000447308 */ /* 0x00072e0000002400 */
[----:B------:R-:W-:Y:S08]  /*5fc0*/  HMMA.16816.F32 R28, R4, R54, R28 ;  /* 0x00000036041c723c */ /* 0x000ff0000000181c */
[----:B------:R-:W-:Y:S01]  /*5fd0*/  HMMA.16816.F32 R8, R8, R58, R12 ;  /* 0x0000003a0808723c */ /* 0x000fe2000000180c */
[----:B---3--:R-:W-:-:S04]  /*5fe0*/  FMUL.FTZ R0, R34, UR4 ;  /* 0x0000000422007c20 */ /* 0x008fc80008410000 */
[----:B------:R3:W1:Y:S02]  /*5ff0*/  MUFU.TANH R65, R0 ;  /* 0x0000000000417308 */ /* 0x0006640000002400 */
[----:B---3--:R-:W-:Y:S02]  /*6000*/  FMUL.FTZ R0, R35, UR4 ;  /* 0x0000000423007c20 */ /* 0x008fe40008410000 */
[----:B------:R-:W3:Y:S01]  /*6010*/  LDSM.16.M88.4 R32, [R80+0x9800] ;  /* 0x009800005020783b */ /* 0x000ee20000000200 */
[----:B------:R-:W-:-:S04]  /*6020*/  DEPBAR.LE SB0, 0x0 ;  /* 0x000080000000791a */ /* 0x000fc80000000000 */
[----:B------:R5:W1:Y:S02]  /*6030*/  MUFU.TANH R64, R0 ;  /* 0x0000000000407308 */ /* 0x000a640000002400 */
[----:B-----5:R-:W-:-:S06]  /*6040*/  FMUL.FTZ R0, R40, UR4 ;  /* 0x0000000428007c20 */ /* 0x020fcc0008410000 */
[----:B------:R5:W1:Y:S01]  /*6050*/  MUFU.TANH R66, R0 ;  /* 0x0000000000427308 */ /* 0x000a620000002400 */
[----:B---3--:R-:W-:Y:S01]  /*6060*/  HMMA.16816.F32 R20, R4, R32, R20 ;  /* 0x000000200414723c */ /* 0x008fe20000001814 */
[----:B-----5:R-:W-:-:S06]  /*6070*/  FMUL.FTZ R0, R41, UR4 ;  /* 0x0000000429007c20 */ /* 0x020fcc0008410000 */
[----:B------:R3:W1:Y:S01]  /*6080*/  MUFU.TANH R53, R0 ;  /* 0x0000000000357308 */ /* 0x0006620000002400 */
[----:B------:R-:W-:Y:S01]  /*6090*/  HMMA.16816.F32 R4, R4, R34, R8 ;  /* 0x000000220404723c */ /* 0x000fe20000001808 */
[----:B---3--:R-:W-:-:S15]  /*60a0*/  FMUL.FTZ R0, R42, UR4 ;  /* 0x000000042a007c20 */ /* 0x008fde0008410000 */
[----:B------:R-:W-:-:S03]  /*60b0*/  NOP ;  /* 0x0000000000007918 */ /* 0x000fc60000000000 */
[----:B------:R-:W-:Y:S01]  /*60c0*/  FMUL.FTZ R6, R6, UR4 ;  /* 0x0000000406067c20 */ /* 0x000fe20008410000 */
[----:B------:R3:W1:Y:S01]  /*60d0*/  MUFU.TANH R67, R0 ;  /* 0x0000000000437308 */ /* 0x0006620000002400 */
[----:B------:R-:W-:Y:S01]  /*60e0*/  FMUL.FTZ R7, R7, UR4 ;  /* 0x0000000407077c20 */ /* 0x000fe20008410000 */
[----:B------:R-:W-:Y:S01]  /*60f0*/  FMUL.FTZ R4, R4, UR4 ;  /* 0x0000000404047c20 */ /* 0x000fe20008410000 */
[----:B------:R-:W-:-:S05]  /*6100*/  FMUL.FTZ R5, R5, UR4 ;  /* 0x0000000405057c20 */ /* 0x000fca0008410000 */
[----:B------:R-:W1:Y:S08]  /*6110*/  MUFU.TANH R38, R6 ;  /* 0x0000000600267308 */ /* 0x000e700000002400 */
[----:B------:R-:W1:Y:S01]  /*6120*/  MUFU.TANH R37, R7 ;  /* 0x0000000700257308 */ /* 0x000e620000002400 */
[----:B---3--:R-:W-:-:S07]  /*6130*/  FMUL.FTZ R0, R43, UR4 ;  /* 0x000000042b007c20 */ /* 0x008fce0008410000 */
[----:B------:R3:W1:Y:S08]  /*6140*/  MUFU.TANH R56, R0 ;  /* 0x0000000000387308 */ /* 0x0006700000002400 */
[----:B------:R5:W1:Y:S08]  /*6150*/  MUFU.TANH R35, R4 ;  /* 0x0000000400237308 */ /* 0x000a700000002400 */
[----:B------:R2:W1:Y:S01]  /*6160*/  MUFU.TANH R34, R5 ;  /* 0x0000000500227308 */ /* 0x0004620000002400 */
[----:B---3--:R-:W-:-:S07]  /*6170*/  FMUL.FTZ R0, R24, UR4 ;  /* 0x0000000418007c20 */ /* 0x008fce0008410000 */
[----:B------:R3:W1:Y:S01]  /*6180*/  MUFU.TANH R47, R0 ;  /* 0x00000000002f7308 */ /* 0x0006620000002400 */
[C---:B-----5:R-:W-:Y:S02]  /*6190*/  VIMNMX R4, PT, PT, R83.reuse, R82, PT ;  /* 0x0000005253047248 */ /* 0x060fe40003fe0100 */
[----:B--2---:R-:W-:Y:S01]  /*61a0*/  VIADDMNMX R5, R83, 0x8, R82, PT ;  /* 0x0000000853057846 */ /* 0x004fe20003800152 */
[----:B---3--:R-:W-:-:S04]  /*61b0*/  FMUL.FTZ R0, R25, UR4 ;  /* 0x0000000419007c20 */ /* 0x008fc80008410000 */
[----:B------:R2:W3:Y:S02]  /*61c0*/  MUFU.TANH R46, R0 ;  /* 0x00000000002e7308 */ /* 0x0004e40000002400 */
[----:B--2---:R-:W-:-:S06]  /*61d0*/  FMUL.FTZ R0, R26, UR4 ;  /* 0x000000041a007c20 */ /* 0x004fcc0008410000 */
[----:B------:R2:W1:Y:S02]  /*61e0*/  MUFU.TANH R52, R0 ;  /* 0x0000000000347308 */ /* 0x0004640000002400 */
        /* <DEDUP_REMOVED lines=17> */
[----:B------:R2:W1:Y:S01]  /*6300*/  MUFU.TANH R39, R0 ;  /* 0x0000000000277308 */ /* 0x0004620000002400 */
[----:B------:R-:W-:Y:S06]  /*6310*/  BAR.SYNC.DEFER_BLOCKING 0x0 ;  /* 0x0000000000007b1d */ /* 0x000fec0000010000 */
[----:B---34-:R-:W-:Y:S05]  /*6320*/  @!P1 BRA `(.L_x_715) ;  /* 0x0000000c00989947 */ /* 0x018fea0003800000 */
[----:B------:R-:W-:-:S04]  /*6330*/  UISETP.NE.U32.AND UP0, UPT, UR8, URZ, UPT ;  /* 0x000000ff0800728c */ /* 0x000fc8000bf05070 */
[----:B------:R-:W-:-:S09]  /*6340*/  UISETP.NE.AND.EX UP0, UPT, UR9, URZ, UPT, UP0 ;  /* 0x000000ff0900728c */ /* 0x000fd2000bf05300 */
[----:B------:R-:W-:Y:S05]  /*6350*/  BRA.U UP0, `(.L_x_716) ;  /* 0x0000000100287547 */ /* 0x000fea000b800000 */
[----:B------:R-:W-:Y:S01]  /*6360*/  UMOV UR4, URZ ;  /* 0x000000ff00047c82 */ /* 0x000fe20008000000 */
[----:B--2---:R-:W-:Y:S01]  /*6370*/  IMAD.SHL.U32 R0, R60, 0x100, RZ ;  /* 0x000001003c007824 */ /* 0x004fe200078e00ff */
[----:B------:R-:W-:-:S05]  /*6380*/  IADD3 R2, P2, PT, RZ, -UR4, RZ ;  /* 0x80000004ff027c10 */ /* 0x000fca000ff5e0ff */
[----:B------:R-:W-:-:S05]  /*6390*/  IMAD.X R0, RZ, RZ, ~R0, P2 ;  /* 0x000000ffff007224 */ /* 0x000fca00010e0e00 */
[----:B------:R-:W-:-:S04]  /*63a0*/  SHF.R.S64 R2, R2, 0x1f, R0 ;  /* 0x0000001f02027819 */ /* 0x000fc80000001000 */
[----:B------:R-:W-:-:S04]  /*63b0*/  IADD3 R192, P2, PT, R2, R192, RZ ;  /* 0x000000c002c07210 */ /* 0x000fc80007f5e0ff */
[----:B------:R-:W-:Y:S01]  /*63c0*/  LEA.HI.X.SX32 R193, R0, R193, 0x1, P2 ;  /* 0x000000c100c17211 */ /* 0x000fe200010f0eff */
[----:B------:R2:W-:Y:S04]  /*63d0*/  STL [R1+0x24], R192 ;  /* 0x000024c001007387 */ /* 0x0005e80000100800 */
[----:B------:R2:W-:Y:S01]  /*63e0*/  STL [R1+0x20], R193 ;  /* 0x000020c101007387 */ /* 0x0005e20000100800 */
[----:B------:R-:W-:Y:S05]  /*63f0*/  BRA `(.L_x_717) ;  /* 0x0000000400047947 */ /* 0x000fea0003800000 */
.L_x_716:
[----:B------:R-:W3:Y:S01]  /*6400*/  LDC R11, c[0x0][0x4f0] ;  /* 0x00013c00ff0b7b82 */ /* 0x000ee20000000800 */
[----:B------:R-:W-:Y:S01]  /*6410*/  LEA R8, R188, 0xfffffe00, 0x8 ;  /* 0xfffffe00bc087811 */ /* 0x000fe200078e40ff */
[----:B------:R-:W4:Y:S01]  /*6420*/  LDCU.64 UR6, c[0x0][0x3a0] ;  /* 0x00007400ff0677ac */ /* 0x000f220008000a00 */
[----:B------:R-:W-:Y:S01]  /*6430*/  IABS R7, R81 ;  /* 0x0000005100077213 */ /* 0x000fe20000000000 */
[----:B------:R-:W-:Y:S01]  /*6440*/  IMAD.MOV.U32 R13, RZ, RZ, R192 ;  /* 0x000000ffff0d7224 */ /* 0x000fe200078e00c0 */
[----:B------:R-:W-:Y:S01]  /*6450*/  IABS R6, R8 ;  /* 0x0000000800067213 */ /* 0x000fe20000000000 */
[----:B------:R-:W-:Y:S01]  /*6460*/  IMAD.MOV.U32 R12, RZ, RZ, R193 ;  /* 0x000000ffff0c7224 */ /* 0x000fe200078e00c1 */
[----:B---3--:R-:W-:-:S04]  /*6470*/  IABS R10, R11 ;  /* 0x0000000b000a7213 */ /* 0x008fc80000000000 */
[----:B------:R-:W3:Y:S08]  /*6480*/  I2F.RP R2, R10 ;  /* 0x0000000a00027306 */ /* 0x000ef00000209400 */
[----:B---3--:R-:W3:Y:S02]  /*6490*/  MUFU.RCP R2, R2 ;  /* 0x0000000200027308 */ /* 0x008ee40000001000 */
[----:B---3--:R-:W-:-:S06]  /*64a0*/  IADD3 R2, PT, PT, R2, 0xffffffe, RZ ;  /* 0x0ffffffe02027810 */ /* 0x008fcc0007ffe0ff */
[----:B------:R-:W2:Y:S02]  /*64b0*/  F2I.FTZ.U32.TRUNC.NTZ R3, R2 ;  /* 0x0000000200037305 */ /* 0x000ea4000021f000 */
[----:B--2---:R-:W-:Y:S02]  /*64c0*/  IMAD.MOV R0, RZ, RZ, -R3 ;  /* 0x000000ffff007224 */ /* 0x004fe400078e0a03 */
[----:B------:R-:W-:Y:S02]  /*64d0*/  IMAD.MOV.U32 R2, RZ, RZ, RZ ;  /* 0x000000ffff027224 */ /* 0x000fe400078e00ff */
[----:B------:R-:W-:-:S04]  /*64e0*/  IMAD R0, R0, R10, RZ ;  /* 0x0000000a00007224 */ /* 0x000fc800078e02ff */
[----:B------:R-:W-:Y:S01]  /*64f0*/  IMAD.HI.U32 R2, R3, R0, R2 ;  /* 0x0000000003027227 */ /* 0x000fe200078e0002 */
[----:B------:R-:W-:-:S03]  /*6500*/  MOV R3, R6 ;  /* 0x0000000600037202 */ /* 0x000fc60000000f00 */
[----:B------:R-:W-:Y:S02]  /*6510*/  IMAD.MOV.U32 R6, RZ, RZ, R7 ;  /* 0x000000ffff067224 */ /* 0x000fe400078e0007 */
        /* <DEDUP_REMOVED lines=14> */
[-C--:B------:R-:W-:Y:S02]  /*6600*/  LOP3.LUT R3, R8, R11.reuse, RZ, 0x3c, !PT ;  /* 0x0000000b08037212 */ /* 0x080fe400078e3cff */
[----:B------:R-:W-:-:S02]  /*6610*/  LOP3.LUT R6, R81, R11, RZ, 0x3c, !PT ;  /* 0x0000000b51067212 */ /* 0x000fc400078e3cff */
[----:B------:R-:W-:Y:S02]  /*6620*/  ISETP.GE.AND P2, PT, R3, RZ, PT ;  /* 0x000000ff0300720c */ /* 0x000fe40003f46270 */
[----:B------:R-:W-:Y:S02]  /*6630*/  ISETP.GE.AND P3, PT, R6, RZ, PT ;  /* 0x000000ff0600720c */ /* 0x000fe40003f66270 */
[----:B------:R-:W-:Y:S01]  /*6640*/  LOP3.LUT R3, RZ, R11, RZ, 0x33, !PT ;  /* 0x0000000bff037212 */ /* 0x000fe200078e33ff */
[----:B------:R-:W-:Y:S01]  /*6650*/  @P4 VIADD R0, R0, 0x1 ;  /* 0x0000000100004836 */ /* 0x000fe20000000000 */
[----:B------:R-:W-:Y:S02]  /*6660*/  ISETP.NE.AND P4, PT, R11, RZ, PT ;  /* 0x000000ff0b00720c */ /* 0x000fe40003f85270 */
[----:B------:R-:W-:-:S05]  /*6670*/  @P5 IADD3 R2, PT, PT, R2, 0x1, RZ ;  /* 0x0000000102025810 */ /* 0x000fca0007ffe0ff */
[----:B------:R-:W-:Y:S02]  /*6680*/  @!P2 IMAD.MOV R0, RZ, RZ, -R0 ;  /* 0x000000ffff00a224 */ /* 0x000fe400078e0a00 */
[----:B------:R-:W-:-:S03]  /*6690*/  @!P3 IADD3 R2, PT, PT, -R2, RZ, RZ ;  /* 0x000000ff0202b210 */ /* 0x000fc60007ffe1ff */
[C---:B------:R-:W-:Y:S02]  /*66a0*/  SEL R0, R3.reuse, R0, !P4 ;  /* 0x0000000003007207 */ /* 0x040fe40006000000 */
[----:B------:R-:W-:-:S03]  /*66b0*/  SEL R2, R3, R2, !P4 ;  /* 0x0000000203027207 */ /* 0x000fc60006000000 */
[----:B------:R-:W-:-:S04]  /*66c0*/  IMAD.WIDE R8, R0, 0x4, R190 ;  /* 0x0000000400087825 */ /* 0x000fc800078e02be */
[C---:B------:R-:W-:Y:S02]  /*66d0*/  IMAD.WIDE R6, R2.reuse, 0x4, R190 ;  /* 0x0000000402067825 */ /* 0x040fe400078e02be */
[----:B------:R-:W2:Y:S04]  /*66e0*/  LDG.E R8, desc[UR16][R8.64] ;  /* 0x0000001008087981 */ /* 0x000ea8000c1e1900 */
[----:B------:R-:W2:Y:S01]  /*66f0*/  LDG.E R6, desc[UR16][R6.64] ;  /* 0x0000001006067981 */ /* 0x000ea2000c1e1900 */
[----:B------:R-:W-:-:S04]  /*6700*/  IMAD.IADD R0, R2, 0x1, -R0 ;  /* 0x0000000102007824 */ /* 0x000fc800078e0a00 */
[----:B------:R-:W-:-:S05]  /*6710*/  IMAD R0, R0, R11, -0x100 ;  /* 0xffffff0000007424 */ /* 0x000fca00078e020b */
[----:B------:R-:W-:-:S05]  /*6720*/  SHF.R.S32.HI R2, RZ, 0x1f, R0 ;  /* 0x0000001fff027819 */ /* 0x000fca0000011400 */
[----:B------:R-:W-:Y:S01]  /*6730*/  IMAD R2, R2, R60, RZ ;  /* 0x0000003c02027224 */ /* 0x000fe200078e02ff */
[----:B--2---:R-:W-:-:S03]  /*6740*/  IADD3 R8, PT, PT, R8, -R6, RZ ;  /* 0x8000000608087210 */ /* 0x004fc60007ffe0ff */
[C---:B------:R-:W-:Y:S02]  /*6750*/  IMAD R6, R0.reuse, R61, R2 ;  /* 0x0000003d00067224 */ /* 0x040fe400078e0202 */
[----:B------:R-:W-:Y:S01]  /*6760*/  IMAD.WIDE.U32 R2, R0, R60, RZ ;  /* 0x0000003c00027225 */ /* 0x000fe200078e00ff */
[----:B------:R-:W-:-:S03]  /*6770*/  SHF.R.S32.HI R0, RZ, 0x1f, R8 ;  /* 0x0000001fff007819 */ /* 0x000fc60000011408 */
[----:B------:R-:W-:Y:S02]  /*6780*/  IMAD.IADD R3, R3, 0x1, R6 ;  /* 0x0000000103037824 */ /* 0x000fe400078e0206 */
[----:B----4-:R-:W-:Y:S02]  /*6790*/  IMAD R0, R0, UR6, RZ ;  /* 0x0000000600007c24 */ /* 0x010fe4000f8e02ff */
[----:B------:R-:W-:-:S04]  /*67a0*/  IMAD.WIDE.U32 R2, R8, UR6, R2 ;  /* 0x0000000608027c25 */ /* 0x000fc8000f8e0002 */
[----:B------:R-:W-:Y:S01]  /*67b0*/  IMAD R0, R8, UR7, R0 ;  /* 0x0000000708007c24 */ /* 0x000fe2000f8e0200 */
[----:B------:R-:W-:-:S04]  /*67c0*/  LEA R13, P2, R2, R13, 0x1 ;  /* 0x0000000d020d7211 */ /* 0x000fc800078408ff */
[----:B------:R-:W-:-:S04]  /*67d0*/  IADD3 R0, PT, PT, R3, R0, RZ ;  /* 0x0000000003007210 */ /* 0x000fc80007ffe0ff */
[----:B------:R-:W-:-:S05]  /*67e0*/  LEA.HI.X R12, R2, R12, R0, 0x1, P2 ;  /* 0x0000000c020c7211 */ /* 0x000fca00010f0c00 */
[----:B------:R3:W-:Y:S04]  /*67f0*/  STL [R1+0x20], R12 ;  /* 0x0000200c01007387 */ /* 0x0007e80000100800 */
[----:B------:R3:W-:Y:S02]  /*6800*/  STL [R1+0x24], R13 ;  /* 0x0000240d01007387 */ /* 0x0007e40000100800 */
.L_x_717:
[----:B------:R-:W4:Y:S01]  /*6810*/  LDL R0, [R1+0x24] ;  /* 0x0000240001007983 */ /* 0x000f220000100800 */
[----:B------:R-:W5:Y:S03]  /*6820*/  LDCU UR4, c[0x0][0x440] ;  /* 0x00008800ff0477ac */ /* 0x000f660008000800 */
[----:B------:R-:W2:Y:S01]  /*6830*/  LDL R6, [R1+0x20] ;  /* 0x0000200001067983 */ /* 0x000ea20000100800 */
[C---:B-----5:R-:W-:Y:S02]  /*6840*/  ISETP.GE.AND P3, PT, R233.reuse, UR4, PT ;  /* 0x00000004e9007c0c */ /* 0x060fe4000bf66270 */
[----:B------:R-:W-:-:S13]  /*6850*/  ISETP.GE.AND P2, PT, R233, UR4, PT ;  /* 0x00000004e9007c0c */ /* 0x000fda000bf46270 */
[C---:B------:R-:W-:Y:S02]  /*6860*/  @!P2 IMAD R22, R61.reuse, 0xc0, RZ ;  /* 0x000000c03d16a824 */ /* 0x040fe400078e02ff */
[C---:B------:R-:W-:Y:S02]  /*6870*/  @!P2 IMAD R26, R61.reuse, 0x60, RZ ;  /* 0x000000603d1aa824 */ /* 0x040fe400078e02ff */
[C---:B------:R-:W-:Y:S02]  /*6880*/  @!P2 IMAD R20, R61.reuse, 0xe0, RZ ;  /* 0x000000e03d14a824 */ /* 0x040fe400078e02ff */
[C---:B------:R-:W-:Y:S02]  /*6890*/  @!P2 IMAD R16, R61.reuse, 0x160, RZ ;  /* 0x000001603d10a824 */ /* 0x040fe400078e02ff */
[C---:B------:R-:W-:Y:S02]  /*68a0*/  @!P2 IMAD R18, R61.reuse, 0x180, RZ ;  /* 0x000001803d12a824 */ /* 0x040fe400078e02ff */
[----:B------:R-:W-:-:S02]  /*68b0*/  @!P2 IMAD R17, R61, 0x1a0, RZ ;  /* 0x000001a03d11a824 */ /* 0x000fc400078e02ff */
[----:B------:R-:W-:Y:S01]  /*68c0*/  @!P2 IMAD R24, R61, 0xa0, RZ ;  /* 0x000000a03d18a824 */ /* 0x000fe200078e02ff */
[----:B------:R-:W-:Y:S01]  /*68d0*/  BSSY.RECONVERGENT B0, `(.L_x_718) ;  /* 0x000008a000007945 */ /* 0x000fe20003800200 */
[----:B----4-:R-:W-:-:S04]  /*68e0*/  LEA R2, P4, R60, R0, 0x5 ;  /* 0x000000003c027211 */ /* 0x010fc800078828ff */
[CC--:B--2---:R-:W-:Y:S02]  /*68f0*/  LEA.HI.X R3, R60.reuse, R6.reuse, R61, 0x5, P4 ;  /* 0x000000063c037211 */ /* 0x0c4fe400020f2c3d */
[----:B------:R-:W-:Y:S01]  /*6900*/  @!P3 MOV R7, R6 ;  /* 0x000000060007b202 */ /* 0x000fe20000000f00 */
[----:B------:R-:W-:Y:S01]  /*6910*/  @!P3 IMAD.MOV.U32 R6, RZ, RZ, R0 ;  /* 0x000000ffff06b224 */ /* 0x000fe200078e0000 */
[-C--:B------:R-:W-:Y:S01]  /*6920*/  @!P2 MOV R10, R2.reuse ;  /* 0x00000002000aa202 */ /* 0x080fe20000000f00 */
[--C-:B------:R-:W-:Y:S01]  /*6930*/  @!P2 IMAD.MOV.U32 R11, RZ, RZ, R3.reuse ;  /* 0x000000ffff0ba224 */ /* 0x100fe200078e0003 */
[----:B------:R-:W-:Y:S02]  /*6940*/  @!P2 MOV R8, R2 ;  /* 0x000000020008a202 */ /* 0x000fe40000000f00 */
[----:B------:R-:W-:Y:S01]  /*6950*/  @!PT LDS RZ, [RZ] ;  /* 0x00000000fffff984 */ /* 0x000fe20000000800 */
[----:B------:R-:W-:Y:S01]  /*6960*/  @!PT LDS RZ, [RZ] ;  /* 0x00000000fffff984 */ /* 0x000fe20000000800 */
[----:B------:R-:W-:Y:S01]  /*6970*/  @!PT LDS RZ, [RZ] ;  /* 0x00000000fffff984 */ /* 0x000fe20000000800 */
[----:B------:R2:W-:Y:S01]  /*6980*/  @!P3 LDGSTS.E.BYPASS.LTC128B.128 [R237+0x2000], desc[UR16][R6.64] ;  /* 0x0200000006edbfae */ /* 0x0005e2000b981a10 */
[----:B------:R-:W-:Y:S02]  /*6990*/  @!P2 IMAD.MOV.U32 R9, RZ, RZ, R3 ;  /* 0x000000ffff09a224 */ /* 0x000fe400078e0003 */
[----:B------:R-:W-:-:S04]  /*69a0*/  @!P2 IMAD.WIDE.U32 R10, R60, 0xc0, R10 ;  /* 0x000000c03c0aa825 */ /* 0x000fc800078e000a */
[----:B------:R-:W-:Y:S01]  /*69b0*/  @!P2 IMAD.WIDE.U32 R14, R60, 0x60, R2 ;  /* 0x000000603c0ea825 */ /* 0x000fe200078e0002 */
[----:B------:R-:W-:-:S03]  /*69c0*/  @!P2 IADD3 R23, PT, PT, R22, R11, RZ ;  /* 0x0000000b1617a210 */ /* 0x000fc60007ffe0ff */
[----:B------:R-:W-:Y:S02]  /*69d0*/  @!P2 IMAD R0, R61, 0x120, RZ ;  /* 0x000001203d00a824 */ /* 0x000fe400078e02ff */
[----:B------:R-:W-:Y:S01]  /*69e0*/  @!P2 IMAD.WIDE.U32 R8, R60, 0xe0, R8 ;  /* 0x000000e03c08a825 */ /* 0x000fe200078e0008 */
[----:B------:R-:W-:-:S03]  /*69f0*/  @!P2 IADD3 R27, PT, PT, R26, R15, RZ ;  /* 0x0000000f1a1ba210 */ /* 0x000fc60007ffe0ff */
[----:B------:R-:W-:Y:S01]  /*6a00*/  @!P2 IMAD.MOV.U32 R22, RZ, RZ, R10 ;  /* 0x000000ffff16a224 */ /* 0x000fe200078e000a */
[-C--:B------:R-:W-:Y:S02]  /*6a10*/  @!P2 MOV R10, R2.reuse ;  /* 0x00000002000aa202 */ /* 0x080fe40000000f00 */
[----:B--2---:R-:W-:Y:S01]  /*6a20*/  @!P2 MOV R6, R2 ;  /* 0x000000020006a202 */ /* 0x004fe20000000f00 */
[----:B------:R-:W-:-:S04]  /*6a30*/  @!P2 IMAD.MOV.U32 R7, RZ, RZ, R3 ;  /* 0x000000ffff07a224 */ /* 0x000fc800078e0003 */
[----:B------:R-:W-:-:S04]  /*6a40*/  @!P2 IMAD.WIDE.U32 R6, R60, 0x120, R6 ;  /* 0x000001203c06a825 */ /* 0x000fc800078e0006 */
[----:B------:R-:W-:Y:S01]  /*6a50*/  @!P2 IMAD.IADD R21, R20, 0x1, R9 ;  /* 0x000000011415a824 */ /* 0x000fe200078e0209 */
[----:B------:R-:W-:Y:S01]  /*6a60*/  @!P2 IADD3 R15, PT, PT, R0, R7, RZ ;  /* 0x00000007000fa210 */ /* 0x000fe20007ffe0ff */
[----:B------:R-:W-:Y:S01]  /*6a70*/  @!P2 IMAD.MOV.U32 R26, RZ, RZ, R14 ;  /* 0x000000ffff1aa224 */ /* 0x000fe200078e000e */
[----:B------:R-:W-:Y:S01]  /*6a80*/  @!P2 MOV R20, R8 ;  /* 0x000000080014a202 */ /* 0x000fe20000000f00 */
[----:B------:R-:W-:Y:S01]  /*6a90*/  @!P2 IMAD.MOV.U32 R11, RZ, RZ, R3 ;  /* 0x000000ffff0ba224 */ /* 0x000fe200078e0003 */
[----:B------:R-:W-:Y:S02]  /*6aa0*/  @!P2 MOV R14, R6 ;  /* 0x00000006000ea202 */ /* 0x000fe40000000f00 */
[-C--:B------:R-:W-:Y:S02]  /*6ab0*/  @!P2 MOV R8, R2.reuse ;  /* 0x000000020008a202 */ /* 0x080fe40000000f00 */
[----:B------:R-:W-:Y:S02]  /*6ac0*/  @!P2 MOV R9, R3 ;  /* 0x000000030009a202 */ /* 0x000fe40000000f00 */
[----:B------:R-:W-:-:S02]  /*6ad0*/  @!P2 MOV R6, R2 ;  /* 0x000000020006a202 */ /* 0x000fc40000000f00 */
[----:B------:R-:W-:Y:S01]  /*6ae0*/  @!P2 MOV R7, R3 ;  /* 0x000000030007a202 */ /* 0x000fe20000000f00 */
[C---:B------:R-:W-:Y:S01]  /*6af0*/  @!P2 IMAD.WIDE.U32 R10, R60.reuse, 0x160, R10 ;  /* 0x000001603c0aa825 */ /* 0x040fe200078e000a */
[----:B------:R2:W-:Y:S01]  /*6b00*/  @P3 STS.128 [R237+0x2000], RZ ;  /* 0x002000ffed003388 */ /* 0x0005e20000000c00 */
[CC--:B------:R-:W-:Y:S02]  /*6b10*/  @!P2 LEA R28, P3, R60.reuse, R2.reuse, 0x5 ;  /* 0x000000023c1ca211 */ /* 0x0c0fe400078628ff */
[----:B------:R-:W-:Y:S01]  /*6b20*/  @!P2 IMAD.WIDE.U32 R8, R60, 0x180, R8 ;  /* 0x000001803c08a825 */ /* 0x000fe200078e0008 */
[----:B---3--:R-:W-:-:S03]  /*6b30*/  @!P2 MOV R12, R2 ;  /* 0x00000002000ca202 */ /* 0x008fc60000000f00 */
[C---:B------:R-:W-:Y:S01]  /*6b40*/  @!P2 IMAD.WIDE.U32 R6, R60.reuse, 0x1a0, R6 ;  /* 0x000001a03c06a825 */ /* 0x040fe200078e0006 */
[----:B------:R-:W-:-:S03]  /*6b50*/  @!P2 LEA.HI.X R29, R60, R3, R61, 0x5, P3 ;  /* 0x000000033c1da211 */ /* 0x000fc600018f2c3d */
[----:B------:R-:W-:Y:S01]  /*6b60*/  @!P2 IMAD.IADD R11, R16, 0x1, R11 ;  /* 0x00000001100ba824 */ /* 0x000fe200078e020b */
[-C--:B------:R-:W-:Y:S01]  /*6b70*/  @!P2 LEA R16, P4, R60, R2.reuse, 0x6 ;  /* 0x000000023c10a211 */ /* 0x080fe200078830ff */
[----:B------:R-:W-:Y:S01]  /*6b80*/  @!P2 IMAD.MOV.U32 R13, RZ, RZ, R3 ;  /* 0x000000ffff0da224 */ /* 0x000fe200078e0003 */
[----:B------:R-:W-:Y:S01]  /*6b90*/  @!P2 IADD3 R9, PT, PT, R18, R9, RZ ;  /* 0x000000091209a210 */ /* 0x000fe20007ffe0ff */
[----:B------:R2:W-:Y:S01]  /*6ba0*/  @P2 STS.128 [R237+0x2800], RZ ;  /* 0x002800ffed002388 */ /* 0x0005e20000000c00 */
[----:B------:R-:W-:Y:S01]  /*6bb0*/  @!P2 IADD3 R7, PT, PT, R17, R7, RZ ;  /* 0x000000071107a210 */ /* 0x000fe20007ffe0ff */
[C---:B------:R-:W-:Y:S01]  /*6bc0*/  @!P2 IMAD.WIDE.U32 R12, R60.reuse, 0xa0, R12 ;  /* 0x000000a03c0ca825 */ /* 0x040fe200078e000c */
[C---:B------:R-:W-:Y:S01]  /*6bd0*/  @!P2 LEA R18, P3, R60.reuse, R2, 0x7 ;  /* 0x000000023c12a211 */ /* 0x040fe200078638ff */
[----:B------:R-:W-:Y:S01]  /*6be0*/  @!PT LDS RZ, [RZ] ;  /* 0x00000000fffff984 */ /* 0x000fe20000000800 */
[----:B------:R-:W-:Y:S01]  /*6bf0*/  @!PT LDS RZ, [RZ] ;  /* 0x00000000fffff984 */ /* 0x000fe20000000800 */
[----:B------:R-:W-:Y:S01]  /*6c00*/  @!PT LDS RZ, [RZ] ;  /* 0x00000000fffff984 */ /* 0x000fe20000000800 */
[----:B------:R-:W-:Y:S01]  /*6c10*/  @!P2 LDGSTS.E.BYPASS.LTC128B.128 [R237+0x2800], desc[UR16][R2.64] ;  /* 0x0280000002edafae */ /* 0x000fe2000b981a10 */
[----:B------:R-:W-:-:S03]  /*6c20*/  @!P2 LEA.HI.X R17, R60, R3, R61, 0x6, P4 ;  /* 0x000000033c11a211 */ /* 0x000fc600020f343d */
[----:B------:R2:W-:Y:S01]  /*6c30*/  @P2 STS.128 [R237+0x3000], RZ ;  /* 0x003000ffed002388 */ /* 0x0005e20000000c00 */
[----:B------:R-:W-:Y:S01]  /*6c40*/  @!P2 LEA.HI.X R19, R60, R3, R61, 0x7, P3 ;  /* 0x000000033c13a211 */ /* 0x000fe200018f3c3d */
[----:B------:R-:W-:Y:S02]  /*6c50*/  @!P2 IMAD.IADD R25, R24, 0x1, R13 ;  /* 0x000000011819a824 */ /* 0x000fe400078e020d */
[----:B------:R-:W-:Y:S01]  /*6c60*/  @!PT LDS RZ, [RZ] ;  /* 0x00000000fffff984 */ /* 0x000fe20000000800 */
[----:B------:R-:W-:Y:S01]  /*6c70*/  @!PT LDS RZ, [RZ] ;  /* 0x00000000fffff984 */ /* 0x000fe20000000800 */
[----:B------:R-:W-:Y:S01]  /*6c80*/  @!PT LDS RZ, [RZ] ;  /* 0x00000000fffff984 */ /* 0x000fe20000000800 */
[----:B------:R-:W-:Y:S01]  /*6c90*/  @!P2 LDGSTS.E.BYPASS.LTC128B.128 [R237+0x3000], desc[UR16][R28.64] ;  /* 0x030000001cedafae */ /* 0x000fe2000b981a10 */
[----:B------:R-:W-:-:S03]  /*6ca0*/  @!P2 MOV R24, R12 ;  /* 0x0000000c0018a202 */ /* 0x000fc60000000f00 */
[----:B------:R2:W-:Y:S01]  /*6cb0*/  @P2 STS.128 [R237+0x3800], RZ ;  /* 0x003800ffed002388 */ /* 0x0005e20000000c00 */
[----:B------:R-:W-:-:S03]  /*6cc0*/  @!P2 MOV R13, R3 ;  /* 0x00000003000da202 */ /* 0x000fc60000000f00 */
[----:B------:R-:W-:Y:S01]  /*6cd0*/  @!PT LDS RZ, [RZ] ;  /* 0x00000000fffff984 */ /* 0x000fe20000000800 */
[----:B------:R-:W-:Y:S01]  /*6ce0*/  @!PT LDS RZ, [RZ] ;  /* 0x00000000fffff984 */ /* 0x000fe20000000800 */
[----:B------:R-:W-:Y:S01]  /*6cf0*/  @!PT LDS RZ, [RZ] ;  /* 0x00000000fffff984 */ /* 0x000fe20000000800 */
[----:B------:R3:W-:Y:S01]  /*6d00*/  @!P2 LDGSTS.E.BYPASS.LTC128B.128 [R237+0x3800], desc[UR16][R16.64] ;  /* 0x0380000010edafae */ /* 0x0007e2000b981a10 */
[----:B------:R-:W-:-:S03]  /*6d10*/  @!P2 IMAD.MOV.U32 R12, RZ, RZ, R2 ;  /* 0x000000ffff0ca224 */ /* 0x000fc600078e0002 */
[----:B------:R2:W-:Y:S04]  /*6d20*/  @P2 STS.128 [R237+0x4000], RZ ;  /* 0x004000ffed002388 */ /* 0x0005e80000000c00 */
[----:B------:R-:W-:Y:S01]  /*6d30*/  @!PT LDS RZ, [RZ] ;  /* 0x00000000fffff984 */ /* 0x000fe20000000800 */
[----:B------:R-:W-:Y:S01]  /*6d40*/  @!PT LDS RZ, [RZ] ;  /* 0x00000000fffff984 */ /* 0x000fe20000000800 */
[----:B------:R-:W-:Y:S01]  /*6d50*/  @!PT LDS RZ, [RZ] ;  /* 0x00000000fffff984 */ /* 0x000fe20000000800 */
[----:B------:R2:W-:Y:S04]  /*6d60*/  @!P2 LDGSTS.E.BYPASS.LTC128B.128 [R237+0x4000], desc[UR16][R26.64] ;  /* 0x040000001aedafae */ /* 0x0005e8000b981a10 */
[----:B------:R2:W-:Y:S01]  /*6d70*/  @P2 STS.128 [R237+0x4800], RZ ;  /* 0x004800ffed002388 */ /* 0x0005e20000000c00 */
[----:B------:R-:W-:-:S03]  /*6d80*/  @!P2 IMAD R0, R61, 0x140, RZ ;  /* 0x000001403d00a824 */ /* 0x000fc600078e02ff */
[----:B------:R-:W-:Y:S01]  /*6d90*/  @!PT LDS RZ, [RZ] ;  /* 0x00000000fffff984 */ /* 0x000fe20000000800 */
[----:B------:R-:W-:Y:S01]  /*6da0*/  @!PT LDS RZ, [RZ] ;  /* 0x00000000fffff984 */ /* 0x000fe20000000800 */
[----:B------:R-:W-:Y:S01]  /*6db0*/  @!PT LDS RZ, [RZ] ;  /* 0x00000000fffff984 */ /* 0x000fe20000000800 */
[----:B------:R2:W-:Y:S01]  /*6dc0*/  @!P2 LDGSTS.E.BYPASS.LTC128B.128 [R237+0x4800], desc[UR16][R18.64] ;  /* 0x0480000012edafae */ /* 0x0005e2000b981a10 */
[----:B------:R-:W-:-:S03]  /*6dd0*/  @!P2 IMAD.WIDE.U32 R12, R60, 0x140, R12 ;  /* 0x000001403c0ca825 */ /* 0x000fc600078e000c */
[----:B------:R2:W-:Y:S04]  /*6de0*/  @P2 STS.128 [R237+0x5000], RZ ;  /* 0x005000ffed002388 */ /* 0x0005e80000000c00 */
[----:B------:R-:W-:Y:S01]  /*6df0*/  @!PT LDS RZ, [RZ] ;  /* 0x00000000fffff984 */ /* 0x000fe20000000800 */
[----:B------:R-:W-:Y:S01]  /*6e00*/  @!PT LDS RZ, [RZ] ;  /* 0x00000000fffff984 */ /* 0x000fe20000000800 */
[----:B------:R-:W-:Y:S01]  /*6e10*/  @!PT LDS RZ, [RZ] ;  /* 0x00000000fffff984 */ /* 0x000fe20000000800 */
[----:B------:R2:W-:Y:S01]  /*6e20*/  @!P2 LDGSTS.E.BYPASS.LTC128B.128 [R237+0x5000], desc[UR16][R24.64] ;  /* 0x0500000018edafae */ /* 0x0005e2000b981a10 */
[----:B---3--:R-:W-:-:S03]  /*6e30*/  @!P2 LEA R16, P3, R60, R2, 0x8 ;  /* 0x000000023c10a211 */ /* 0x008fc600078640ff */
[----:B------:R2:W-:Y:S01]  /*6e40*/  @P2 STS.128 [R237+0x5800], RZ ;  /* 0x005800ffed002388 */ /* 0x0005e20000000c00 */
[----:B------:R-:W-:-:S03]  /*6e50*/  @!P2 LEA.HI.X R17, R60, R3, R61, 0x8, P3 ;  /* 0x000000033c11a211 */ /* 0x000fc600018f443d */
[----:B------:R-:W-:Y:S01]  /*6e60*/  @!PT LDS RZ, [RZ] ;  /* 0x00000000fffff984 */ /* 0x000fe20000000800 */
[----:B------:R-:W-:Y:S01]  /*6e70*/  @!PT LDS RZ, [RZ] ;  /* 0x00000000fffff984 */ /* 0x000fe20000000800 */
[----:B------:R-:W-:Y:S01]  /*6e80*/  @!PT LDS RZ, [RZ] ;  /* 0x00000000fffff984 */ /* 0x000fe20000000800 */
[----:B------:R2:W-:Y:S01]  /*6e90*/  @!P2 LDGSTS.E.BYPASS.LTC128B.128 [R237+0x5800], desc[UR16][R22.64] ;  /* 0x0580000016edafae */ /* 0x0005e2000b981a10 */
[----:B------:R-:W-:-:S03]  /*6ea0*/  @!P2 IMAD.IADD R13, R0, 0x1, R13 ;  /* 0x00000001000da824 */ /* 0x000fc600078e020d */
        /* <DEDUP_REMOVED lines=44> */
.L_x_719:
[----:B------:R-:W-:Y:S05]  /*7170*/  BSYNC.RECONVERGENT B0 ;  /* 0x0000000000007941 */ /* 0x000fea0003800200 */
.L_x_718:
[----:B------:R-:W0:Y:S02]  /*7180*/  LDGDEPBAR ;  /* 0x00000000000079af */ /* 0x000e240000000000 */
.L_x_715:
[----:B--2---:R-:W-:Y:S01]  /*7190*/  IMAD.SHL.U32 R0, R236, 0x2, RZ ;  /* 0x00000002ec007824 */ /* 0x004fe200078e00ff */
[----:B------:R-:W2:Y:S04]  /*71a0*/  LDCU UR4, c[0x0][0x45c] ;  /* 0x00008b80ff0477ac */ /* 0x000ea80008000800 */
[----:B------:R-:W-:-:S05]  /*71b0*/  LOP3.LUT R0, R0, 0x6, RZ, 0xc0, !PT ;  /* 0x0000000600007812 */ /* 0x000fca00078ec0ff */
[----:B------:R-:W-:-:S04]  /*71c0*/  IMAD R0, R188, 0x100, R0 ;  /* 0x00000100bc007824 */ /* 0x000fc800078e0200 */
[C---:B---3--:R-:W-:Y:S02]  /*71d0*/  VIADD R2, R0.reuse, 0xffffff00 ;  /* 0xffffff0000027836 */ /* 0x048fe40000000000 */
[C---:B------:R-:W-:Y:S02]  /*71e0*/  VIADD R3, R0.reuse, 0xffffff01 ;  /* 0xffffff0100037836 */ /* 0x040fe40000000000 */
[----:B------:R-:W-:Y:S01]  /*71f0*/  VIADD R6, R0, 0xffffffb1 ;  /* 0xffffffb100067836 */ /* 0x000fe20000000000 */
[-C--:B------:R-:W-:Y:S01]  /*7200*/  ISETP.GE.AND P4, PT, R2, R4.reuse, PT ;  /* 0x000000040200720c */ /* 0x080fe20003f86270 */
[----:B------:R-:W-:Y:S01]  /*7210*/  VIADD R9, R0, 0xffffffe0 ;  /* 0xffffffe000097836 */ /* 0x000fe20000000000 */
[-C--:B------:R-:W-:Y:S01]  /*7220*/  ISETP.GE.AND P2, PT, R2, R5.reuse, PT ;  /* 0x000000050200720c */ /* 0x080fe20003f46270 */
[C---:B------:R-:W-:Y:S01]  /*7230*/  VIADD R2, R0.reuse, 0xffffff08 ;  /* 0xffffff0800027836 */ /* 0x040fe20000000000 */
[CC--:B------:R-:W-:Y:S01]  /*7240*/  ISETP.GE.AND P3, PT, R3.reuse, R4.reuse, PT ;  /* 0x000000040300720c */ /* 0x0c0fe20003f66270 */
[C---:B------:R-:W-:Y:S01]  /*7250*/  VIADD R8, R0.reuse, 0xffffffe1 ;  /* 0xffffffe100087836 */ /* 0x040fe20000000000 */
[-C--:B------:R-:W-:Y:S01]  /*7260*/  ISETP.GE.AND P5, PT, R3, R5.reuse, PT ;  /* 0x000000050300720c */ /* 0x080fe20003fa6270 */
[----:B------:R-:W-:Y:S01]  /*7270*/  VIADD R3, R0, 0xffffff09 ;  /* 0xffffff0900037836 */ /* 0x000fe20000000000 */
[----:B------:R-:W-:Y:S01]  /*7280*/  FSEL R17, R186, -INF , !P4 ;  /* 0xff800000ba117808 */ /* 0x000fe20006000000 */
[C---:B------:R-:W-:Y:S01]  /*7290*/  VIADD R13, R0.reuse, 0xffffffe8 ;  /* 0xffffffe8000d7836 */ /* 0x040fe20000000000 */
[----:B------:R-:W-:Y:S01]  /*72a0*/  FSEL R19, R183, -INF , !P2 ;  /* 0xff800000b7137808 */ /* 0x000fe20005000000 */
[----:B------:R-:W-:Y:S01]  /*72b0*/  VIADD R7, R0, 0xffffffe9 ;  /* 0xffffffe900077836 */ /* 0x000fe20000000000 */
[-C--:B------:R-:W-:Y:S01]  /*72c0*/  ISETP.GE.AND P4, PT, R2, R4.reuse, PT ;  /* 0x000000040200720c */ /* 0x080fe20003f86270 */
[----:B------:R-:W-:Y:S01]  /*72d0*/  VIADD R12, R0, 0xfffffff0 ;  /* 0xfffffff0000c7836 */ /* 0x000fe20000000000 */
[----:B------:R-:W-:Y:S01]  /*72e0*/  ISETP.GE.AND P2, PT, R2, R5, PT ;  /* 0x000000050200720c */ /* 0x000fe20003f46270 */
[----:B------:R-:W-:Y:S01]  /*72f0*/  VIADD R2, R0, 0xffffff10 ;  /* 0xffffff1000027836 */ /* 0x000fe20000000000 */
[----:B------:R-:W-:Y:S01]  /*7300*/  FSEL R16, R184, -INF , !P3 ;  /* 0xff800000b8107808 */ /* 0x000fe20005800000 */
[----:B------:R-:W-:Y:S01]  /*7310*/  VIADD R10, R0, 0xfffffff1 ;  /* 0xfffffff1000a7836 */ /* 0x000fe20000000000 */
[----:B------:R-:W-:Y:S01]  /*7320*/  FSEL R20, R182, -INF , !P5 ;  /* 0xff800000b6147808 */ /* 0x000fe20006800000 */
[----:B------:R-:W-:Y:S01]  /*7330*/  VIADD R11, R0, 0xfffffff8 ;  /* 0xfffffff8000b7836 */ /* 0x000fe20000000000 */
[----:B------:R-:W-:-:S02]  /*7340*/  ISETP.GE.AND P3, PT, R3, R4, PT ;  /* 0x000000040300720c */ /* 0x000fc40003f66270 */
[-C--:B------:R-:W-:Y:S01]  /*7350*/  ISETP.GE.AND P5, PT, R3, R5.reuse, PT ;  /* 0x000000050300720c */ /* 0x080fe20003fa6270 */
[----:B------:R-:W-:Y:S01]  /*7360*/  VIADD R3, R0, 0xffffff11 ;  /* 0xffffff1100037836 */ /* 0x000fe20000000000 */
[----:B------:R-:W-:Y:S02]  /*7370*/  FSEL R15, R179, -INF , !P4 ;  /* 0xff800000b30f7808 */ /* 0x000fe40006000000 */
[----:B------:R-:W-:Y:S02]  /*7380*/  FSEL R21, R177, -INF , !P2 ;  /* 0xff800000b1157808 */ /* 0x000fe40005000000 */
[C---:B------:R-:W-:Y:S02]  /*7390*/  ISETP.GE.AND P4, PT, R2.reuse, R4, PT ;  /* 0x000000040200720c */ /* 0x040fe40003f86270 */
[----:B------:R-:W-:Y:S01]  /*73a0*/  ISETP.GE.AND P2, PT, R2, R5, PT ;  /* 0x000000050200720c */ /* 0x000fe20003f46270 */
[----:B------:R-:W-:Y:S01]  /*73b0*/  VIADD R2, R0, 0xffffff18 ;  /* 0xffffff1800027836 */ /* 0x000fe20000000000 */
[----:B------:R-:W-:-:S02]  /*73c0*/  FSEL R14, R178, -INF , !P3 ;  /* 0xff800000b20e7808 */ /* 0x000fc40005800000 */
[----:B------:R-:W-:Y:S02]  /*73d0*/  FSEL R28, R176, -INF , !P5 ;  /* 0xff800000b01c7808 */ /* 0x000fe40006800000 */
        /* <DEDUP_REMOVED lines=157> */
[C---:B------:R-:W-:Y:S01]  /*7db0*/  VIADD R2, R0.reuse, 0xffffff98 ;  /* 0xffffff9800027836 */ /* 0x040fe20000000000 */
        /* <DEDUP_REMOVED lines=48> */
[----:B------:R-:W-:Y:S02]  /*80c0*/  ISETP.GE.AND P5, PT, R2, R5, PT ;  /* 0x000000050200720c */ /* 0x000fe40003fa6270 */
[----:B------:R-:W-:-:S02]  /*80d0*/  FMNMX3.FTZ R2, R17, R16, R15, !PT ;  /* 0x0000001011027276 */ /* 0x000fc4000781000f */
[----:B------:R-:W-:Y:S02]  /*80e0*/  FSEL R196, R145, -INF , !P4 ;  /* 0xff80000091c47808 */ /* 0x000fe40006000000 */
[----:B------:R-:W-:Y:S02]  /*80f0*/  FMNMX3.FTZ R2, R2, R14, R18, !PT ;  /* 0x0000000e02027276 */ /* 0x000fe40007810012 */
[----:B------:R-:W-:Y:S02]  /*8100*/  FSEL R215, R143, -INF , !P2 ;  /* 0xff8000008fd77808 */ /* 0x000fe40005000000 */
[----:B------:R-:W-:Y:S02]  /*8110*/  FMNMX3.FTZ R2, R2, R29, R30, !PT ;  /* 0x0000001d02027276 */ /* 0x000fe4000781001e */
[C---:B------:R-:W-:Y:S02]  /*8120*/  ISETP.GE.AND P4, PT, R3.reuse, R4, PT ;  /* 0x000000040300720c */ /* 0x040fe40003f86270 */
[----:B------:R-:W-:Y:S01]  /*8130*/  ISETP.GE.AND P2, PT, R3, R5, PT ;  /* 0x000000050300720c */ /* 0x000fe20003f46270 */
[----:B------:R-:W-:Y:S01]  /*8140*/  VIADD R3, R0, 0xffffffc0 ;  /* 0xffffffc000037836 */ /* 0x000fe20000000000 */
        /* <DEDUP_REMOVED lines=10> */
[C---:B------:R-:W-:Y:S02]  /*81f0*/  ISETP.GE.AND P4, PT, R3.reuse, R4, PT ;  /* 0x000000040300720c */ /* 0x040fe40003f86270 */
[----:B------:R-:W-:Y:S02]  /*8200*/  ISETP.GE.AND P2, PT, R3, R5, PT ;  /* 0x000000050300720c */ /* 0x000fe40003f46270 */
        /* <DEDUP_REMOVED lines=21> */
[----:B-1----:R-:W-:Y:S02]  /*8360*/  FSEL R228, R135, -INF , !P3 ;  /* 0xff80000087e47808 */ /* 0x002fe40005800000 */
        /* <DEDUP_REMOVED lines=9> */
[C---:B------:R-:W-:Y:S02]  /*8400*/  ISETP.GE.AND P4, PT, R6.reuse, R4, PT ;  /* 0x000000040600720c */ /* 0x040fe40003f86270 */
[----:B------:R-:W-:Y:S01]  /*8410*/  ISETP.GE.AND P2, PT, R6, R5, PT ;  /* 0x000000050600720c */ /* 0x000fe20003f46270 */
[----:B------:R-:W-:Y:S01]  /*8420*/  VIADD R6, R0, 0xffffffd1 ;  /* 0xffffffd100067836 */ /* 0x000fe20000000000 */
[----:B------:R-:W-:-:S02]  /*8430*/  FMNMX3.FTZ R2, R2, R100, R105, !PT ;  /* 0x0000006402027276 */ /* 0x000fc40007810069 */
[----:B------:R-:W-:Y:S02]  /*8440*/  FMNMX3.FTZ R3, R3, R127, R128, !PT ;  /* 0x0000007f03037276 */ /* 0x000fe40007810080 */
[----:B------:R-:W-:Y:S02]  /*8450*/  FMNMX3.FTZ R2, R2, R107, R106, !PT ;  /* 0x0000006b02027276 */ /* 0x000fe4000781006a */
[----:B------:R-:W-:Y:S02]  /*8460*/  FSEL R230, R131, -INF , !P3 ;  /* 0xff80000083e67808 */ /* 0x000fe40005800000 */
[----:B------:R-:W-:Y:S02]  /*8470*/  FSEL R231, R69, -INF , !P5 ;  /* 0xff80000045e77808 */ /* 0x000fe40006800000 */
[----:B------:R-:W-:Y:S02]  /*8480*/  FMNMX3.FTZ R3, R3, R129, R158, !PT ;  /* 0x0000008103037276 */ /* 0x000fe4000781009e */
        /* <DEDUP_REMOVED lines=21> */
[----:B------:R-:W-:-:S02]  /*85e0*/  FMNMX3.FTZ R0, R0, R125, R130, !PT ;  /* 0x0000007d00007276 */ /* 0x000fc40007810082 */
[----:B------:R-:W-:Y:S02]  /*85f0*/  FMNMX3.FTZ R2, R2, R200, R201, !PT ;  /* 0x000000c802027276 */ /* 0x000fe400078100c9 */
[----:B------:R-:W-:Y:S02]  /*8600*/  FMNMX3.FTZ R0, R0, R151, R152, !PT ;  /* 0x0000009700007276 */ /* 0x000fe40007810098 */
[----:B------:R-:W-:Y:S02]  /*8610*/  FMNMX3.FTZ R2, R2, R202, R227, !PT ;  /* 0x000000ca02027276 */ /* 0x000fe400078100e3 */
[----:B------:R-:W-:Y:S02]  /*8620*/  FSEL R239, R66, -INF , !P4 ;  /* 0xff80000042ef7808 */ /* 0x000fe40006000000 */
[----:B------:R-:W-:Y:S02]  /*8630*/  FMNMX3.FTZ R2, R2, R228, R229, !PT ;  /* 0x000000e402027276 */ /* 0x000fe400078100e5 */
[----:B------:R-:W-:-:S02]  /*8640*/  ISETP.GE.AND P4, PT, R9, R4, PT ;  /* 0x000000040900720c */ /* 0x000fc40003f86270 */
[----:B------:R-:W-:Y:S02]  /*8650*/  FMNMX3.FTZ R0, R0, R153, R165, !PT ;  /* 0x0000009900007276 */ /* 0x000fe400078100a5 */
[----:B------:R-:W-:Y:S02]  /*8660*/  FSEL R242, R53, -INF , !P3 ;  /* 0xff80000035f27808 */ /* 0x000fe40005800000 */
[----:B------:R-:W-:Y:S02]  /*8670*/  FMNMX3.FTZ R2, R2, R230, R241, !PT ;  /* 0x000000e602027276 */ /* 0x000fe400078100f1 */
[-C--:B------:R-:W-:Y:S02]  /*8680*/  ISETP.GE.AND P3, PT, R8, R4.reuse, PT ;  /* 0x000000040800720c */ /* 0x080fe40003f66270 */
[----:B------:R-:W-:Y:S02]  /*8690*/  FSEL R248, R47, -INF , !P4 ;  /* 0xff8000002ff87808 */ /* 0x000fe40006000000 */
[----:B------:R-:W-:-:S02]  /*86a0*/  ISETP.GE.AND P4, PT, R13, R4, PT ;  /* 0x000000040d00720c */ /* 0x000fc40003f86270 */
[----:B------:R-:W-:Y:S02]  /*86b0*/  FMNMX3.FTZ R0, R0, R169, R170, !PT ;  /* 0x000000a900007276 */ /* 0x000fe400078100aa */
[----:B------:R-:W-:Y:S02]  /*86c0*/  FMNMX3.FTZ R2, R2, R244, R239, !PT ;  /* 0x000000f402027276 */ /* 0x000fe400078100ef */
[----:B------:R-:W-:Y:S02]  /*86d0*/  FSEL R249, R46, -INF , !P3 ;  /* 0xff8000002ef97808 */ /* 0x000fe40005800000 */
[----:B------:R-:W-:Y:S02]  /*86e0*/  ISETP.GE.AND P3, PT, R7, R4, PT ;  /* 0x000000040700720c */ /* 0x000fe40003f66270 */
[----:B------:R-:W-:Y:S02]  /*86f0*/  FSEL R251, R43, -INF , !P4 ;  /* 0xff8000002bfb7808 */ /* 0x000fe40006000000 */
[----:B------:R-:W-:-:S02]  /*8700*/  FMNMX3.FTZ R0, R0, R174, R187, !PT ;  /* 0x000000ae00007276 */ /* 0x000fc400078100bb */
[----:B------:R-:W-:Y:S02]  /*8710*/  ISETP.GE.AND P4, PT, R12, R4, PT ;  /* 0x000000040c00720c */ /* 0x000fe40003f86270 */
[----:B------:R-:W-:Y:S02]  /*8720*/  FMNMX3.FTZ R2, R2, R242, R248, !PT ;  /* 0x000000f202027276 */ /* 0x000fe400078100f8 */
[----:B------:R-:W-:Y:S02]  /*8730*/  FSEL R42, R42, -INF , !P3 ;  /* 0xff8000002a2a7808 */ /* 0x000fe40005800000 */
[----:B------:R-:W-:Y:S02]  /*8740*/  FMNMX3.FTZ R0, R0, R189, R188, !PT ;  /* 0x000000bd00007276 */ /* 0x000fe400078100bc */
[----:B------:R-:W-:Y:S02]  /*8750*/  ISETP.GE.AND P3, PT, R10, R4, PT ;  /* 0x000000040a00720c */ /* 0x000fe40003f66270 */
[----:B------:R-:W-:-:S02]  /*8760*/  FSEL R177, R41, -INF , !P4 ;  /* 0xff80000029b17808 */ /* 0x000fc40006000000 */
[----:B------:R-:W-:Y:S02]  /*8770*/  ISETP.GE.AND P4, PT, R11, R4, PT ;  /* 0x000000040b00720c */ /* 0x000fe40003f86270 */
[----:B------:R-:W-:Y:S02]  /*8780*/  FMNMX3.FTZ R2, R2, R249, R251, !PT ;  /* 0x000000f902027276 */ /* 0x000fe400078100fb */
[----:B------:R-:W-:Y:S02]  /*8790*/  FMNMX3.FTZ R0, R0, R194, R215, !PT ;  /* 0x000000c200007276 */ /* 0x000fe400078100d7 */
[----:B------:R-:W-:Y:S02]  /*87a0*/  FSEL R186, R36, -INF , !P3 ;  /* 0xff80000024ba7808 */ /* 0x000fe40005800000 */
[----:B------:R-:W-:Y:S02]  /*87b0*/  ISETP.GE.AND P3, PT, R6, R4, PT ;  /* 0x000000040600720c */ /* 0x000fe40003f66270 */
[----:B------:R-:W-:-:S02]  /*87c0*/  FSEL R182, R35, -INF , !P4 ;  /* 0xff80000023b67808 */ /* 0x000fc40006000000 */
[----:B------:R-:W-:Y:S02]  /*87d0*/  FMNMX3.FTZ R2, R2, R42, R177, !PT ;  /* 0x0000002a02027276 */ /* 0x000fe400078100b1 */
[----:B------:R-:W-:Y:S02]  /*87e0*/  FMNMX3.FTZ R0, R0, R222, R218, !PT ;  /* 0x000000de00007276 */ /* 0x000fe400078100da */
[----:B------:R-:W-:Y:S02]  /*87f0*/  FSEL R190, R34, -INF , !P3 ;  /* 0xff80000022be7808 */ /* 0x000fe40005800000 */
[----:B------:R-:W-:Y:S02]  /*8800*/  FMNMX3.FTZ R2, R2, R186, R182, !PT ;  /* 0x000000ba02027276 */ /* 0x000fe400078100b6 */
[----:B------:R-:W-:Y:S02]  /*8810*/  FMNMX3.FTZ R0, R0, R226, R232, !PT ;  /* 0x000000e200007276 */ /* 0x000fe400078100e8 */
[----:B------:R-:W-:-:S02]  /*8820*/  FMNMX.FTZ R2, R190, R2, !PT ;  /* 0x00000002be027209 */ /* 0x000fc40007810000 */
[----:B------:R-:W-:Y:S02]  /*8830*/  FMNMX3.FTZ R0, R0, R240, R238, !PT ;  /* 0x000000f000007276 */ /* 0x000fe400078100ee */
[----:B------:R-:W-:Y:S01]  /*8840*/  ISETP.GE.AND P4, PT, R9, R5, PT ;  /* 0x000000050900720c */ /* 0x000fe20003f86270 */
[----:B------:R-:W1:Y:S01]  /*8850*/  SHFL.BFLY PT, R36, R2, 0x2, 0x1f ;  /* 0x0c401f0002247f89 */ /* 0x000e6200000e0000 */
[----:B------:R-:W-:Y:S02]  /*8860*/  FSEL R243, R67, -INF , !P2 ;  /* 0xff80000043f37808 */ /* 0x000fe40005000000 */
[----:B------:R-:W-:Y:S02]  /*8870*/  FMNMX3.FTZ R0, R0, R231, R246, !PT ;  /* 0x000000e700007276 */ /* 0x000fe400078100f6 */
[-C--:B------:R-:W-:Y:S02]  /*8880*/  ISETP.GE.AND P3, PT, R8, R5.reuse, PT ;  /* 0x000000050800720c */ /* 0x080fe40003f66270 */
[----:B------:R-:W-:-:S02]  /*8890*/  ISETP.GE.AND P2, PT, R13, R5, PT ;  /* 0x000000050d00720c */ /* 0x000fc40003f46270 */
[----:B------:R-:W-:Y:S02]  /*88a0*/  FSEL R245, R56, -INF , !P5 ;  /* 0xff80000038f57808 */ /* 0x000fe40006800000 */
[----:B------:R-:W-:Y:S02]  /*88b0*/  FSEL R250, R52, -INF , !P4 ;  /* 0xff80000034fa7808 */ /* 0x000fe40006000000 */
[----:B------:R-:W-:Y:S02]  /*88c0*/  FMNMX3.FTZ R0, R0, R247, R243, !PT ;  /* 0x000000f700007276 */ /* 0x000fe400078100f3 */
[-C--:B------:R-:W-:Y:S02]  /*88d0*/  ISETP.GE.AND P5, PT, R7, R5.reuse, PT ;  /* 0x000000050700720c */ /* 0x080fe40003fa6270 */
[----:B------:R-:W-:Y:S02]  /*88e0*/  ISETP.GE.AND P4, PT, R12, R5, PT ;  /* 0x000000050c00720c */ /* 0x000fe40003f86270 */
[----:B------:R-:W-:-:S02]  /*88f0*/  FSEL R252, R51, -INF , !P3 ;  /* 0xff80000033fc7808 */ /* 0x000fc40005800000 */
[----:B------:R-:W-:Y:S02]  /*8900*/  FSEL R191, R45, -INF , !P2 ;  /* 0xff8000002dbf7808 */ /* 0x000fe40005000000 */
[----:B------:R-:W-:Y:S02]  /*8910*/  FMNMX3.FTZ R0, R0, R245, R250, !PT ;  /* 0x000000f500007276 */ /* 0x000fe400078100fa */
[-C--:B------:R-:W-:Y:S02]  /*8920*/  ISETP.GE.AND P3, PT, R10, R5.reuse, PT ;  /* 0x000000050a00720c */ /* 0x080fe40003f66270 */
[----:B------:R-:W-:Y:S02]  /*8930*/  ISETP.GE.AND P2, PT, R11, R5, PT ;  /* 0x000000050b00720c */ /* 0x000fe40003f46270 */
[----:B------:R-:W-:Y:S02]  /*8940*/  FSEL R183, R44, -INF , !P5 ;  /* 0xff8000002cb77808 */ /* 0x000fe40006800000 */
[----:B------:R-:W-:-:S02]  /*8950*/  FSEL R179, R40, -INF , !P4 ;  /* 0xff80000028b37808 */ /* 0x000fc40006000000 */
[----:B------:R-:W-:Y:S02]  /*8960*/  FMNMX3.FTZ R0, R0, R252, R191, !PT ;  /* 0x000000fc00007276 */ /* 0x000fe400078100bf */
[----:B------:R-:W-:Y:S02]  /*8970*/  ISETP.GE.AND P4, PT, R6, R5, PT ;  /* 0x000000050600720c */ /* 0x000fe40003f86270 */
[----:B------:R-:W-:Y:S02]  /*8980*/  FSEL R193, R39, -INF , !P3 ;  /* 0xff80000027c17808 */ /* 0x000fe40005800000 */
[----:B------:R-:W-:Y:S02]  /*8990*/  FSEL R192, R38, -INF , !P2 ;  /* 0xff80000026c07808 */ /* 0x000fe40005000000 */
[----:B------:R-:W-:Y:S02]  /*89a0*/  FMNMX3.FTZ R0, R0, R183, R179, !PT ;  /* 0x000000b700007276 */ /* 0x000fe400078100b3 */
[----:B------:R-:W-:-:S02]  /*89b0*/  FSEL R184, R37, -INF , !P4 ;  /* 0xff80000025b87808 */ /* 0x000fc40006000000 */
[----:B------:R-:W-:Y:S02]  /*89c0*/  FMNMX3.FTZ R0, R0, R193, R192, !PT ;  /* 0x000000c100007276 */ /* 0x000fe400078100c0 */
[----:B-1----:R-:W-:Y:S02]  /*89d0*/  FMNMX.FTZ R36, R2, R36, !PT ;  /* 0x0000002402247209 */ /* 0x002fe40007810000 */
[----:B------:R-:W-:-:S03]  /*89e0*/  FMNMX.FTZ R0, R184, R0, !PT ;  /* 0x00000000b8007209 */ /* 0x000fc60007810000 */
[----:B------:R-:W1:Y:S04]  /*89f0*/  SHFL.BFLY PT, R3, R36, 0x1, 0x1f ;  /* 0x0c201f0024037f89 */ /* 0x000e6800000e0000 */
[----:B------:R-:W3:Y:S01]  /*8a00*/  SHFL.BFLY PT, R2, R0, 0x2, 0x1f ;  /* 0x0c401f0000027f89 */ /* 0x000ee200000e0000 */
[----:B-1----:R-:W-:Y:S02]  /*8a10*/  FMNMX.FTZ R36, R36, R3, !PT ;  /* 0x0000000324247209 */ /* 0x002fe40007810000 */
[----:B---3--:R-:W-:-:S03]  /*8a20*/  FMNMX.FTZ R0, R0, R2, !PT ;  /* 0x0000000200007209 */ /* 0x008fc60007810000 */
[C---:B--2---:R-:W-:Y:S01]  /*8a30*/  FMUL.FTZ R2, R36.reuse, UR4 ;  /* 0x0000000424027c20 */ /* 0x044fe20008410000 */
[----:B------:R-:W-:Y:S01]  /*8a40*/  FSETP.NEU.FTZ.AND P2, PT, R36, -INF , PT ;  /* 0xff8000002400780b */ /* 0x000fe20003f5d000 */
[----:B------:R-:W1:Y:S03]  /*8a50*/  SHFL.BFLY PT, R6, R0, 0x1, 0x1f ;  /* 0x0c201f0000067f89 */ /* 0x000e6600000e0000 */
[----:B------:R-:W-:-:S05]  /*8a60*/  FSEL R2, R2, RZ, P2 ;  /* 0x000000ff02027208 */ /* 0x000fca0001000000 */
[----:B------:R-:W-:-:S04]  /*8a70*/  FFMA.FTZ R3, R17, UR4, -R2 ;  /* 0x0000000411037c23 */ /* 0x000fc80008010802 */
[----:B------:R2:W-:Y:S02]  /*8a80*/  MUFU.EX2 R217, R3 ;  /* 0x0000000300d97308 */ /* 0x0005e40000000800 */
[----:B--2---:R-:W-:-:S06]  /*8a90*/  FFMA.FTZ R3, R16, UR4, -R2 ;  /* 0x0000000410037c23 */ /* 0x004fcc0008010802 */
[----:B------:R2:W3:Y:S02]  /*8aa0*/  MUFU.EX2 R216, R3 ;  /* 0x0000000300d87308 */ /* 0x0004e40000000800 */
[----:B--2---:R-:W-:Y:S01]  /*8ab0*/  FFMA.FTZ R3, R15, UR4, -R2 ;  /* 0x000000040f037c23 */ /* 0x004fe20008010802 */
[----:B---3--:R-:W-:-:S05]  /*8ac0*/  F2FP.F16.F32.PACK_AB R8, R216, R217 ;  /* 0x000000d9d808723e */ /* 0x008fca00000000ff */
[----:B------:R1:W-:Y:S02]  /*8ad0*/  MUFU.EX2 R221, R3 ;  /* 0x0000000300dd7308 */ /* 0x0003e40000000800 */
[----:B-1----:R-:W-:Y:S01]  /*8ae0*/  FMNMX.FTZ R3, R0, R6, !PT ;  /* 0x0000000600037209 */ /* 0x002fe20007810000 */
[--C-:B------:R-:W-:Y:S01]  /*8af0*/  FFMA.FTZ R0, R14, UR4, -R2.reuse ;  /* 0x000000040e007c23 */ /* 0x100fe20008010802 */
[----:B------:R-:W-:Y:S02]  /*8b00*/  FFMA.FTZ R6, R18, UR4, -R2 ;  /* 0x0000000412067c23 */ /* 0x000fe40008010802 */
[C---:B------:R-:W-:Y:S02]  /*8b10*/  FSETP.NEU.FTZ.AND P2, PT, R3.reuse, -INF , PT ;  /* 0xff8000000300780b */ /* 0x040fe40003f5d000 */
[----:B------:R1:W2:Y:S08]  /*8b20*/  MUFU.EX2 R220, R0 ;  /* 0x0000000000dc7308 */ /* 0x0002b00000000800 */
[----:B------:R3:W-:Y:S01]  /*8b30*/  MUFU.EX2 R225, R6 ;  /* 0x0000000600e17308 */ /* 0x0007e20000000800 */
[----:B-1----:R-:W-:Y:S01]  /*8b40*/  FMUL.FTZ R0, R3, UR4 ;  /* 0x0000000403007c20 */ /* 0x002fe20008410000 */
[----:B--2---:R-:W-:-:S04]  /*8b50*/  F2FP.F16.F32.PACK_AB R10, R220, R221 ;  /* 0x000000dddc0a723e */ /* 0x004fc800000000ff */
[----:B------:R-:W-:Y:S01]  /*8b60*/  FSEL R0, R0, RZ, P2 ;  /* 0x000000ff00007208 */ /* 0x000fe20001000000 */
[----:B---3--:R-:W-:-:S04]  /*8b70*/  IMAD.IADD R6, R197, 0x1, R198 ;  /* 0x00000001c5067824 */ /* 0x008fc800078e02c6 */
[--C-:B------:R-:W-:Y:S01]  /*8b80*/  FFMA.FTZ R7, R19, UR4, -R0.reuse ;  /* 0x0000000413077c23 */ /* 0x100fe20008010800 */
[----:B------:R-:W-:Y:S01]  /*8b90*/  LEA R37, R6, UR5, 0x1 ;  /* 0x0000000506257c11 */ /* 0x000fe2000f8e08ff */
[----:B------:R-:W-:Y:S02]  /*8ba0*/  FFMA.FTZ R6, R20, UR4, -R0 ;  /* 0x0000000414067c23 */ /* 0x000fe40008010800 */
[----:B------:R1:W-:Y:S02]  /*8bb0*/  MUFU.EX2 R209, R7 ;  /* 0x0000000700d17308 */ /* 0x0003e40000000800 */
[--C-:B------:R-:W-:Y:S01]  /*8bc0*/  IMAD.IADD R39, R140, 0x1, R37.reuse ;  /* 0x000000018c277824 */ /* 0x100fe200078e0225 */
[----:B------:R-:W2:Y:S01]  /*8bd0*/  LDSM.16.MT88.4 R24, [R37+0xa000] ;  /* 0x00a000002518783b */ /* 0x000ea20000004200 */
[----:B------:R-:W-:-:S04]  /*8be0*/  IMAD.IADD R38, R195, 0x1, R37 ;  /* 0x00000001c3267824 */ /* 0x000fc800078e0225 */
[----:B------:R3:W4:Y:S01]  /*8bf0*/  MUFU.EX2 R206, R6 ;  /* 0x0000000600ce7308 */ /* 0x0007220000000800 */
[----:B------:R-:W-:Y:S01]  /*8c00*/  IMAD.IADD R56, R140, 0x1, R38 ;  /* 0x000000018c387824 */ /* 0x000fe200078e0226 */
[----:B------:R-:W-:Y:S04]  /*8c10*/  LDSM.16.MT88.4 R12, [R38+0xa000] ;  /* 0x00a00000260c783b */ /* 0x000fe80000004200 */
[----:B------:R-:W-:Y:S01]  /*8c20*/  LDSM.16.MT88.4 R16, [R56+0xa000] ;  /* 0x00a000003810783b */ /* 0x000fe20000004200 */
[----:B-1----:R-:W-:Y:S02]  /*8c30*/  IMAD.MOV.U32 R7, RZ, RZ, R42 ;  /* 0x000000ffff077224 */ /* 0x002fe400078e002a */
[--C-:B---3--:R-:W-:Y:S01]  /*8c40*/  FFMA.FTZ R6, R21, UR4, -R0.reuse ;  /* 0x0000000415067c23 */ /* 0x108fe20008010800 */
[----:B----4-:R-:W-:Y:S01]  /*8c50*/  F2FP.F16.F32.PACK_AB R9, R206, R209 ;  /* 0x000000d1ce09723e */ /* 0x010fe200000000ff */
[----:B------:R-:W1:Y:S02]  /*8c60*/  LDSM.16.MT88.4 R20, [R39+0xa000] ;  /* 0x00a000002714783b */ /* 0x000e640000004200 */
[----:B------:R3:W-:Y:S02]  /*8c70*/  MUFU.EX2 R207, R6 ;  /* 0x0000000600cf7308 */ /* 0x0007e40000000800 */
[----:B---3--:R-:W-:-:S06]  /*8c80*/  FFMA.FTZ R6, R28, UR4, -R0 ;  /* 0x000000041c067c23 */ /* 0x008fcc0008010800 */
[----:B------:R3:W4:Y:S02]  /*8c90*/  MUFU.EX2 R214, R6 ;  /* 0x0000000600d67308 */ /* 0x0007240000000800 */
[----:B---3--:R-:W-:Y:S01]  /*8ca0*/  FFMA.FTZ R6, R29, UR4, -R2 ;  /* 0x000000041d067c23 */ /* 0x008fe20008010802 */
[----:B----4-:R-:W-:-:S05]  /*8cb0*/  F2FP.F16.F32.PACK_AB R11, R214, R207 ;  /* 0x000000cfd60b723e */ /* 0x010fca00000000ff */
[----:B------:R3:W4:Y:S02]  /*8cc0*/  MUFU.EX2 R219, R6 ;  /* 0x0000000600db7308 */ /* 0x0007240000000800 */
[C---:B--2---:R-:W-:Y:S08]  /*8cd0*/  HMMA.16816.F32 R40, R8.reuse, R24, RZ ;  /* 0x000000180828723c */ /* 0x044ff000000018ff */
[----:B------:R-:W-:Y:S01]  /*8ce0*/  HMMA.16816.F32 R44, R8, R26, RZ ;  /* 0x0000001a082c723c */ /* 0x000fe200000018ff */
[----:B---3--:R-:W-:-:S07]  /*8cf0*/  FFMA.FTZ R6, R30, UR4, -R2 ;  /* 0x000000041e067c23 */ /* 0x008fce0008010802 */
[C---:B-1----:R-:W-:Y:S01]  /*8d00*/  HMMA.16816.F32 R24, R8.reuse, R22, RZ ;  /* 0x000000160818723c */ /* 0x042fe200000018ff */
[----:B------:R1:W-:Y:S07]  /*8d10*/  MUFU.EX2 R224, R6 ;  /* 0x0000000600e07308 */ /* 0x0003ee0000000800 */
[C---:B------:R-:W-:Y:S08]  /*8d20*/  HMMA.16816.F32 R64, R8.reuse, R12, RZ ;  /* 0x0000000c0840723c */ /* 0x040ff000000018ff */
[----:B------:R-:W-:Y:S01]  /*8d30*/  HMMA.16816.F32 R68, R8, R14, RZ ;  /* 0x0000000e0844723c */ /* 0x000fe200000018ff */
[----:B------:R-:W-:Y:S01]  /*8d40*/  LDSM.16.MT88.4 R12, [R56+0xa800] ;  /* 0x00a80000380c783b */ /* 0x000fe20000004200 */
[----:B-1----:R-:W-:-:S03]  /*8d50*/  FFMA.FTZ R6, R31, UR4, -R2 ;  /* 0x000000041f067c23 */ /* 0x002fc60008010802 */
[----:B------:R-:W1:Y:S01]  /*8d60*/  LDSM.16.MT88.4 R28, [R37+0xa800] ;  /* 0x00a80000251c783b */ /* 0x000e620000004200 */
[----:B------:R2:W3:Y:S02]  /*8d70*/  MUFU.EX2 R223, R6 ;  /* 0x0000000600df7308 */ /* 0x0004e40000000800 */
[----:B------:R-:W-:Y:S01]  /*8d80*/  HMMA.16816.F32 R52, R8, R16, RZ ;  /* 0x000000100834723c */ /* 0x000fe200000018ff */
[----:B--2---:R-:W-:-:S05]  /*8d90*/  FFMA.FTZ R6, R32, UR4, -R0 ;  /* 0x0000000420067c23 */ /* 0x004fca0008010800 */
[----:B------:R2:W-:Y:S02]  /*8da0*/  MUFU.EX2 R205, R6 ;  /* 0x0000000600cd7308 */ /* 0x0005e40000000800 */
[--C-:B--2---:R-:W-:Y:S02]  /*8db0*/  FFMA.FTZ R6, R33, UR4, -R0.reuse ;  /* 0x0000000421067c23 */ /* 0x104fe40008010800 */
[----:B------:R-:W-:Y:S01]  /*8dc0*/  HMMA.16816.F32 R32, R8, R20, RZ ;  /* 0x000000140820723c */ /* 0x000fe200000018ff */
[----:B------:R-:W2:Y:S03]  /*8dd0*/  LDSM.16.MT88.4 R20, [R39+0xa800] ;  /* 0x00a800002714783b */ /* 0x000ea60000004200 */
[----:B------:R5:W1:Y:S02]  /*8de0*/  MUFU.EX2 R210, R6 ;  /* 0x0000000600d27308 */ /* 0x000a640000000800 */
[----:B-----5:R-:W-:-:S06]  /*8df0*/  FFMA.FTZ R6, R48, UR4, -R0 ;  /* 0x0000000430067c23 */ /* 0x020fcc0008010800 */
[----:B------:R5:W-:Y:S02]  /*8e00*/  MUFU.EX2 R208, R6 ;  /* 0x0000000600d07308 */ /* 0x000be40000000800 */
[----:B-----5:R-:W-:-:S06]  /*8e10*/  FFMA.FTZ R6, R49, UR4, -R0 ;  /* 0x0000000431067c23 */ /* 0x020fcc0008010800 */
[----:B------:R5:W2:Y:S02]  /*8e20*/  MUFU.EX2 R212, R6 ;  /* 0x0000000600d47308 */ /* 0x000aa40000000800 */
[----:B-----5:R-:W-:Y:S02]  /*8e30*/  FFMA.FTZ R6, R50, UR4, -R2 ;  /* 0x0000000432067c23 */ /* 0x020fe40008010802 */
[----:B------:R-:W-:Y:S01]  /*8e40*/  HMMA.16816.F32 R48, R8, R18, RZ ;  /* 0x000000120830723c */ /* 0x000fe200000018ff */
[----:B------:R-:W5:Y:S03]  /*8e50*/  LDSM.16.MT88.4 R16, [R38+0xa800] ;  /* 0x00a800002610783b */ /* 0x000f660000004200 */
[----:B------:R2:W-:Y:S01]  /*8e60*/  MUFU.EX2 R204, R6 ;  /* 0x0000000600cc7308 */ /* 0x0005e20000000800 */
[----:B----4-:R-:W-:Y:S02]  /*8e70*/  F2FP.F16.F32.PACK_AB R8, R219, R225 ;  /* 0x000000e1db08723e */ /* 0x010fe400000000ff */
[----:B---3--:R-:W-:-:S02]  /*8e80*/  F2FP.F16.F32.PACK_AB R10, R223, R224 ;  /* 0x000000e0df0a723e */ /* 0x008fc400000000ff */
[----:B-1----:R-:W-:Y:S02]  /*8e90*/  F2FP.F16.F32.PACK_AB R9, R210, R205 ;  /* 0x000000cdd209723e */ /* 0x002fe400000000ff */
[----:B--2---:R-:W-:-:S07]  /*8ea0*/  F2FP.F16.F32.PACK_AB R11, R212, R208 ;  /* 0x000000d0d40b723e */ /* 0x004fce00000000ff */
[----:B------:R-:W-:Y:S01]  /*8eb0*/  HMMA.16816.F32 R72, R8, R28, R40 ;  /* 0x0000001c0848723c */ /* 0x000fe20000001828 */
[----:B------:R-:W-:-:S04]  /*8ec0*/  FFMA.FTZ R6, R57, UR4, -R2 ;  /* 0x0000000439067c23 */ /* 0x000fc80008010802 */
[----:B------:R1:W2:Y:S03]  /*8ed0*/  MUFU.EX2 R211, R6 ;  /* 0x0000000600d37308 */ /* 0x0002a60000000800 */
[C---:B------:R-:W-:Y:S01]  /*8ee0*/  HMMA.16816.F32 R76, R8.reuse, R30, R44 ;  /* 0x0000001e084c723c */ /* 0x040fe2000000182c */
[----:B------:R-:W3:Y:S07]  /*8ef0*/  LDSM.16.MT88.4 R28, [R37+0xb000] ;  /* 0x00b00000251c783b */ /* 0x000eee0000004200 */
[----:B------:R-:W-:Y:S01]  /*8f00*/  HMMA.16816.F32 R40, R8, R20, R32 ;  /* 0x000000140828723c */ /* 0x000fe20000001820 */
[----:B-1----:R-:W-:-:S07]  /*8f10*/  FFMA.FTZ R6, R58, UR4, -R2 ;  /* 0x000000043a067c23 */ /* 0x002fce0008010802 */
[C---:B------:R-:W-:Y:S01]  /*8f20*/  HMMA.16816.F32 R32, R8.reuse, R22, R24 ;  /* 0x000000160820723c */ /* 0x040fe20000001818 */
[----:B------:R-:W1:Y:S01]  /*8f30*/  LDSM.16.MT88.4 R24, [R39+0xb000] ;  /* 0x00b000002718783b */ /* 0x000e620000004200 */
[----:B------:R4:W-:Y:S06]  /*8f40*/  MUFU.EX2 R203, R6 ;  /* 0x0000000600cb7308 */ /* 0x0009ec0000000800 */
[C---:B-----5:R-:W-:Y:S08]  /*8f50*/  HMMA.16816.F32 R64, R8.reuse, R16, R64 ;  /* 0x000000100840723c */ /* 0x060ff00000001840 */
[----:B------:R-:W-:Y:S01]  /*8f60*/  HMMA.16816.F32 R68, R8, R18, R68 ;  /* 0x000000120844723c */ /* 0x000fe20000001844 */
[----:B------:R-:W-:Y:S01]  /*8f70*/  LDSM.16.MT88.4 R16, [R38+0xb000] ;  /* 0x00b000002610783b */ /* 0x000fe20000004200 */
[----:B----4-:R-:W-:-:S04]  /*8f80*/  FFMA.FTZ R6, R59, UR4, -R2 ;  /* 0x000000043b067c23 */ /* 0x010fc80008010802 */
[----:B------:R4:W5:Y:S02]  /*8f90*/  MUFU.EX2 R213, R6 ;  /* 0x0000000600d57308 */ /* 0x0009640000000800 */
[C---:B------:R-:W-:Y:S08]  /*8fa0*/  HMMA.16816.F32 R44, R8.reuse, R12, R52 ;  /* 0x0000000c082c723c */ /* 0x040ff00000001834 */
[----:B------:R-:W-:Y:S01]  /*8fb0*/  HMMA.16816.F32 R20, R8, R14, R48 ;  /* 0x0000000e0814723c */ /* 0x000fe20000001830 */
[----:B--2---:R-:W-:Y:S01]  /*8fc0*/  F2FP.F16.F32.PACK_AB R8, R211, R204 ;  /* 0x000000ccd308723e */ /* 0x004fe200000000ff */
[----:B------:R-:W2:Y:S01]  /*8fd0*/  LDSM.16.MT88.4 R12, [R56+0xb000] ;  /* 0x00b00000380c783b */ /* 0x000ea20000004200 */
[----:B----4-:R-:W-:Y:S01]  /*8fe0*/  FFMA.FTZ R6, R80, UR4, -R0 ;  /* 0x0000000450067c23 */ /* 0x010fe20008010800 */
[----:B-----5:R-:W-:-:S03]  /*8ff0*/  F2FP.F16.F32.PACK_AB R10, R213, R203 ;  /* 0x000000cbd50a723e */ /* 0x020fc600000000ff */
[----:B------:R4:W-:Y:S02]  /*9000*/  MUFU.EX2 R198, R6 ;  /* 0x0000000600c67308 */ /* 0x0009e40000000800 */
[----:B----4-:R-:W-:-:S06]  /*9010*/  FFMA.FTZ R6, R82, UR4, -R0 ;  /* 0x0000000452067c23 */ /* 0x010fcc0008010800 */
[----:B------:R4:W5:Y:S02]  /*9020*/  MUFU.EX2 R197, R6 ;  /* 0x0000000600c57308 */ /* 0x0009640000000800 */
[----:B----4-:R-:W-:Y:S01]  /*9030*/  FFMA.FTZ R6, R81, UR4, -R0 ;  /* 0x0000000451067c23 */ /* 0x010fe20008010800 */
[----:B-----5:R-:W-:-:S05]  /*9040*/  F2FP.F16.F32.PACK_AB R9, R197, R198 ;  /* 0x000000c6c509723e */ /* 0x020fca00000000ff */
[----:B------:R4:W-:Y:S02]  /*9050*/  MUFU.EX2 R195, R6 ;  /* 0x0000000600c37308 */ /* 0x0009e40000000800 */
[----:B----4-:R-:W-:-:S06]  /*9060*/  FFMA.FTZ R6, R83, UR4, -R0 ;  /* 0x0000000453067c23 */ /* 0x010fcc0008010800 */
[----:B------:R4:W5:Y:S02]  /*9070*/  MUFU.EX2 R199, R6 ;  /* 0x0000000600c77308 */ /* 0x0009640000000800 */
[----:B----4-:R-:W-:Y:S01]  /*9080*/  FFMA.FTZ R6, R84, UR4, -R2 ;  /* 0x0000000454067c23 */ /* 0x010fe20008010802 */
[----:B------:R-:W-:Y:S01]  /*9090*/  IMAD.MOV.U32 R84, RZ, RZ, R191 ;  /* 0x000000ffff547224 */ /* 0x000fe200078e00bf */
[----:B-----5:R-:W-:-:S04]  /*90a0*/  F2FP.F16.F32.PACK_AB R11, R199, R195 ;  /* 0x000000c3c70b723e */ /* 0x020fc800000000ff */
[----:B------:R4:W-:Y:S03]  /*90b0*/  MUFU.EX2 R191, R6 ;  /* 0x0000000600bf7308 */ /* 0x0009e60000000800 */
[C---:B---3--:R-:W-:Y:S01]  /*90c0*/  HMMA.16816.F32 R52, R8.reuse, R28, R72 ;  /* 0x0000001c0834723c */ /* 0x048fe20000001848 */
[----:B------:R-:W-:Y:S02]  /*90d0*/  IMAD.MOV.U32 R72, RZ, RZ, R184 ;  /* 0x000000ffff487224 */ /* 0x000fe400078e00b8 */
[----:B------:R-:W-:Y:S02]  /*90e0*/  IMAD.MOV.U32 R73, RZ, RZ, R182 ;  /* 0x000000ffff497224 */ /* 0x000fe400078e00b6 */
[----:B------:R-:W-:Y:S02]  /*90f0*/  IMAD.MOV.U32 R74, RZ, RZ, R179 ;  /* 0x000000ffff4a7224 */ /* 0x000fe400078e00b3 */
[----:B------:R-:W-:Y:S01]  /*9100*/  IMAD.MOV.U32 R75, RZ, RZ, R177 ;  /* 0x000000ffff4b7224 */ /* 0x000fe200078e00b1 */
[----:B------:R-:W-:Y:S01]  /*9110*/  HMMA.16816.F32 R76, R8, R30, R76 ;  /* 0x0000001e084c723c */ /* 0x000fe2000000184c */
[----:B------:R-:W3:Y:S01]  /*9120*/  LDSM.16.MT88.4 R28, [R37+0xb800] ;  /* 0x00b80000251c783b */ /* 0x000ee20000004200 */
[----:B----4-:R-:W-:Y:S01]  /*9130*/  FFMA.FTZ R6, R85, UR4, -R2 ;  /* 0x0000000455067c23 */ /* 0x010fe20008010802 */
[----:B------:R-:W-:-:S03]  /*9140*/  IMAD.MOV.U32 R85, RZ, RZ, R193 ;  /* 0x000000ffff557224 */ /* 0x000fc600078e00c1 */
[----:B------:R4:W5:Y:S02]  /*9150*/  MUFU.EX2 R193, R6 ;  /* 0x0000000600c17308 */ /* 0x0009640000000800 */
[C---:B-1----:R-:W-:Y:S08]  /*9160*/  HMMA.16816.F32 R40, R8.reuse, R24, R40 ;  /* 0x000000180828723c */ /* 0x042ff00000001828 */
[----:B------:R-:W-:Y:S01]  /*9170*/  HMMA.16816.F32 R32, R8, R26, R32 ;  /* 0x0000001a0820723c */ /* 0x000fe20000001820 */
[----:B------:R-:W1:Y:S01]  /*9180*/  LDSM.16.MT88.4 R24, [R39+0xb800] ;  /* 0x00b800002718783b */ /* 0x000e620000004200 */
[----:B----4-:R-:W-:Y:S01]  /*9190*/  FFMA.FTZ R6, R86, UR4, -R2 ;  /* 0x0000000456067c23 */ /* 0x010fe20008010802 */
[----:B------:R-:W-:-:S05]  /*91a0*/  IMAD.MOV.U32 R86, RZ, RZ, R190 ;  /* 0x000000ffff567224 */ /* 0x000fca00078e00be */
[C---:B--2---:R-:W-:Y:S01]  /*91b0*/  HMMA.16816.F32 R48, R8.reuse, R12, R44 ;  /* 0x0000000c0830723c */ /* 0x044fe2000000182c */
[----:B------:R2:W-:Y:S07]  /*91c0*/  MUFU.EX2 R190, R6 ;  /* 0x0000000600be7308 */ /* 0x0005ee0000000800 */
[C---:B------:R-:W-:Y:S01]  /*91d0*/  HMMA.16816.F32 R20, R8.reuse, R14, R20 ;  /* 0x0000000e0814723c */ /* 0x040fe20000001814 */
[----:B------:R-:W4:Y:S07]  /*91e0*/  LDSM.16.MT88.4 R12, [R56+0xb800] ;  /* 0x00b80000380c783b */ /* 0x000f2e0000004200 */
[----:B------:R-:W-:Y:S01]  /*91f0*/  HMMA.16816.F32 R64, R8, R16, R64 ;  /* 0x000000100840723c */ /* 0x000fe20000001840 */
[----:B--2---:R-:W-:Y:S01]  /*9200*/  FFMA.FTZ R6, R87, UR4, -R2 ;  /* 0x0000000457067c23 */ /* 0x004fe20008010802 */
[----:B------:R-:W-:-:S03]  /*9210*/  IMAD.MOV.U32 R87, RZ, RZ, R192 ;  /* 0x000000ffff577224 */ /* 0x000fc600078e00c0 */
[----:B------:R2:W3:Y:S03]  /*9220*/  MUFU.EX2 R192, R6 ;  /* 0x0000000600c07308 */ /* 0x0004e60000000800 */
[----:B------:R-:W-:Y:S01]  /*9230*/  HMMA.16816.F32 R80, R8, R18, R68 ;  /* 0x000000120850723c */ /* 0x000fe20000001844 */
[----:B------:R-:W4:Y:S01]  /*9240*/  LDSM.16.MT88.4 R16, [R38+0xb800] ;  /* 0x00b800002610783b */ /* 0x000f220000004200 */
[----:B-----5:R-:W-:Y:S01]  /*9250*/  F2FP.F16.F32.PACK_AB R8, R193, R191 ;  /* 0x000000bfc108723e */ /* 0x020fe200000000ff */
[----:B--2---:R-:W-:Y:S01]  /*9260*/  FFMA.FTZ R6, R89, UR4, -R0 ;  /* 0x0000000459067c23 */ /* 0x004fe20008010800 */
[----:B------:R-:W-:Y:S01]  /*9270*/  IMAD.MOV.U32 R89, RZ, RZ, R186 ;  /* 0x000000ffff597224 */ /* 0x000fe200078e00ba */
[----:B---3--:R-:W-:Y:S02]  /*9280*/  F2FP.F16.F32.PACK_AB R10, R192, R190 ;  /* 0x000000bec00a723e */ /* 0x008fe400000000ff */
[----:B------:R2:W-:Y:S02]  /*9290*/  MUFU.EX2 R186, R6 ;  /* 0x0000000600ba7308 */ /* 0x0005e40000000800 */
[----:B--2---:R-:W-:Y:S01]  /*92a0*/  FFMA.FTZ R6, R91, UR4, -R0 ;  /* 0x000000045b067c23 */ /* 0x004fe20008010800 */
[----:B------:R-:W-:-:S05]  /*92b0*/  IMAD.MOV.U32 R91, RZ, RZ, R183 ;  /* 0x000000ffff5b7224 */ /* 0x000fca00078e00b7 */
[----:B------:R2:W3:Y:S02]  /*92c0*/  MUFU.EX2 R184, R6 ;  /* 0x0000000600b87308 */ /* 0x0004e40000000800 */
[----:B--2---:R-:W-:Y:S01]  /*92d0*/  FFMA.FTZ R6, R90, UR4, -R0 ;  /* 0x000000045a067c23 */ /* 0x004fe20008010800 */
[----:B---3--:R-:W-:-:S05]  /*92e0*/  F2FP.F16.F32.PACK_AB R9, R184, R186 ;  /* 0x000000bab809723e */ /* 0x008fca00000000ff */
[----:B------:R2:W-:Y:S02]  /*92f0*/  MUFU.EX2 R183, R6 ;  /* 0x0000000600b77308 */ /* 0x0005e40000000800 */
[----:B--2---:R-:W-:-:S06]  /*9300*/  FFMA.FTZ R6, R92, UR4, -R0 ;  /* 0x000000045c067c23 */ /* 0x004fcc0008010800 */
[----:B------:R2:W3:Y:S02]  /*9310*/  MUFU.EX2 R182, R6 ;  /* 0x0000000600b67308 */ /* 0x0004e40000000800 */
[----:B--2---:R-:W-:Y:S01]  /*9320*/  FFMA.FTZ R6, R93, UR4, -R2 ;  /* 0x000000045d067c23 */ /* 0x004fe20008010802 */
[----:B---3--:R-:W-:-:S05]  /*9330*/  F2FP.F16.F32.PACK_AB R11, R182, R183 ;  /* 0x000000b7b60b723e */ /* 0x008fca00000000ff */
[----:B------:R2:W-:Y:S02]  /*9340*/  MUFU.EX2 R178, R6 ;  /* 0x0000000600b27308 */ /* 0x0005e40000000800 */
[C---:B------:R-:W-:Y:S08]  /*9350*/  HMMA.16816.F32 R52, R8.reuse, R28, R52 ;  /* 0x0000001c0834723c */ /* 0x040ff00000001834 */
[----:B------:R-:W-:Y:S01]  /*9360*/  HMMA.16816.F32 R76, R8, R30, R76 ;  /* 0x0000001e084c723c */ /* 0x000fe2000000184c */
[----:B------:R-:W3:Y:S01]  /*9370*/  LDSM.16.MT88.4 R28, [R37+0xc000] ;  /* 0x00c00000251c783b */ /* 0x000ee20000004200 */
[----:B--2---:R-:W-:-:S06]  /*9380*/  FFMA.FTZ R6, R94, UR4, -R2 ;  /* 0x000000045e067c23 */ /* 0x004fcc0008010802 */
[C---:B-1----:R-:W-:Y:S01]  /*9390*/  HMMA.16816.F32 R40, R8.reuse, R24, R40 ;  /* 0x000000180828723c */ /* 0x042fe20000001828 */
[----:B------:R1:W2:Y:S07]  /*93a0*/  MUFU.EX2 R179, R6 ;  /* 0x0000000600b37308 */ /* 0x0002ae0000000800 */
[C---:B------:R-:W-:Y:S01]  /*93b0*/  HMMA.16816.F32 R32, R8.reuse, R26, R32 ;  /* 0x0000001a0820723c */ /* 0x040fe20000001820 */
[----:B------:R-:W5:Y:S07]  /*93c0*/  LDSM.16.MT88.4 R24, [R39+0xc000] ;  /* 0x00c000002718783b */ /* 0x000f6e0000004200 */
[----:B----4-:R-:W-:Y:S01]  /*93d0*/  HMMA.16816.F32 R48, R8, R12, R48 ;  /* 0x0000000c0830723c */ /* 0x010fe20000001830 */
[----:B-1----:R-:W-:-:S04]  /*93e0*/  FFMA.FTZ R6, R95, UR4, -R2 ;  /* 0x000000045f067c23 */ /* 0x002fc80008010802 */
[----:B------:R1:W-:Y:S03]  /*93f0*/  MUFU.EX2 R177, R6 ;  /* 0x0000000600b17308 */ /* 0x0003e60000000800 */
[C---:B------:R-:W-:Y:S01]  /*9400*/  HMMA.16816.F32 R20, R8.reuse, R14, R20 ;  /* 0x0000000e0814723c */ /* 0x040fe20000001814 */
[----:B------:R-:W4:Y:S07]  /*9410*/  LDSM.16.MT88.4 R12, [R56+0xc000] ;  /* 0x00c00000380c783b */ /* 0x000f2e0000004200 */
[----:B------:R-:W-:Y:S01]  /*9420*/  HMMA.16816.F32 R68, R8, R16, R64 ;  /* 0x000000100844723c */ /* 0x000fe20000001840 */
[----:B-1----:R-:W-:-:S07]  /*9430*/  FFMA.FTZ R6, R96, UR4, -R2 ;  /* 0x0000000460067c23 */ /* 0x002fce0008010802 */
[----:B------:R-:W-:Y:S01]  /*9440*/  HMMA.16816.F32 R80, R8, R18, R80 ;  /* 0x000000120850723c */ /* 0x000fe20000001850 */
[----:B------:R-:W1:Y:S01]  /*9450*/  LDSM.16.MT88.4 R16, [R38+0xc000] ;  /* 0x00c000002610783b */ /* 0x000e620000004200 */
[----:B--2---:R-:W-:Y:S01]  /*9460*/  F2FP.F16.F32.PACK_AB R8, R179, R178 ;  /* 0x000000b2b308723e */ /* 0x004fe200000000ff */
        /* <DEDUP_REMOVED lines=18> */
[C---:B-----5:R-:W-:Y:S01]  /*9590*/  HMMA.16816.F32 R40, R8.reuse, R24, R40 ;  /* 0x000000180828723c */ /* 0x060fe20000001828 */
[----:B------:R2:W5:Y:S07]  /*95a0*/  MUFU.EX2 R168, R6 ;  /* 0x0000000600a87308 */ /* 0x00056e0000000800 */
[C---:B------:R-:W-:Y:S01]  /*95b0*/  HMMA.16816.F32 R32, R8.reuse, R26, R32 ;  /* 0x0000001a0820723c */ /* 0x040fe20000001820 */
[----:B------:R-:W3:Y:S07]  /*95c0*/  LDSM.16.MT88.4 R24, [R39+0xc800] ;  /* 0x00c800002718783b */ /* 0x000eee0000004200 */
[----:B----4-:R-:W-:Y:S01]  /*95d0*/  HMMA.16816.F32 R48, R8, R12, R48 ;  /* 0x0000000c0830723c */ /* 0x010fe20000001830 */
[----:B--2---:R-:W-:-:S04]  /*95e0*/  FFMA.FTZ R6, R103, UR4, -R2 ;  /* 0x0000000467067c23 */ /* 0x004fc80008010802 */
[----:B------:R2:W-:Y:S03]  /*95f0*/  MUFU.EX2 R166, R6 ;  /* 0x0000000600a67308 */ /* 0x0005e60000000800 */
[C---:B------:R-:W-:Y:S01]  /*9600*/  HMMA.16816.F32 R20, R8.reuse, R14, R20 ;  /* 0x0000000e0814723c */ /* 0x040fe20000001814 */
[----:B------:R-:W4:Y:S07]  /*9610*/  LDSM.16.MT88.4 R12, [R56+0xc800] ;  /* 0x00c80000380c783b */ /* 0x000f2e0000004200 */
[----:B-1----:R-:W-:Y:S01]  /*9620*/  HMMA.16816.F32 R68, R8, R16, R68 ;  /* 0x000000100844723c */ /* 0x002fe20000001844 */
[----:B--2---:R-:W-:-:S07]  /*9630*/  FFMA.FTZ R6, R104, UR4, -R2 ;  /* 0x0000000468067c23 */ /* 0x004fce0008010802 */
[----:B------:R-:W-:Y:S01]  /*9640*/  HMMA.16816.F32 R80, R8, R18, R80 ;  /* 0x000000120850723c */ /* 0x000fe20000001850 */
[----:B------:R-:W1:Y:S01]  /*9650*/  LDSM.16.MT88.4 R16, [R38+0xc800] ;  /* 0x00c800002610783b */ /* 0x000e620000004200 */
[----:B-----5:R-:W-:Y:S01]  /*9660*/  F2FP.F16.F32.PACK_AB R8, R168, R167 ;  /* 0x000000a7a808723e */ /* 0x020fe200000000ff */
[----:B------:R2:W5:Y:S02]  /*9670*/  MUFU.EX2 R164, R6 ;  /* 0x0000000600a47308 */ /* 0x0005640000000800 */
[----:B--2---:R-:W-:Y:S01]  /*9680*/  FFMA.FTZ R6, R105, UR4, -R0 ;  /* 0x0000000469067c23 */ /* 0x004fe20008010800 */
[----:B-----5:R-:W-:-:S05]  /*9690*/  F2FP.F16.F32.PACK_AB R10, R164, R166 ;  /* 0x000000a6a40a723e */ /* 0x020fca00000000ff */
[----:B------:R2:W-:Y:S02]  /*96a0*/  MUFU.EX2 R161, R6 ;  /* 0x0000000600a17308 */ /* 0x0005e40000000800 */
[----:B--2---:R-:W-:-:S06]  /*96b0*/  FFMA.FTZ R6, R107, UR4, -R0 ;  /* 0x000000046b067c23 */ /* 0x004fcc0008010800 */
        /* <DEDUP_REMOVED lines=9> */
[C---:B---3--:R-:W-:Y:S08]  /*9750*/  HMMA.16816.F32 R52, R8.reuse, R28, R52 ;  /* 0x0000001c0834723c */ /* 0x048ff00000001834 */
[----:B------:R-:W-:Y:S01]  /*9760*/  HMMA.16816.F32 R76, R8, R30, R76 ;  /* 0x0000001e084c723c */ /* 0x000fe2000000184c */
[----:B------:R-:W3:Y:S01]  /*9770*/  LDSM.16.MT88.4 R28, [R37+0xd000] ;  /* 0x00d00000251c783b */ /* 0x000ee20000004200 */
[----:B--2---:R-:W-:-:S06]  /*9780*/  FFMA.FTZ R6, R111, UR4, -R2 ;  /* 0x000000046f067c23 */ /* 0x004fcc0008010802 */
[C---:B------:R-:W-:Y:S01]  /*9790*/  HMMA.16816.F32 R40, R8.reuse, R24, R40 ;  /* 0x000000180828723c */ /* 0x040fe20000001828 */
        /* <DEDUP_REMOVED lines=81> */
[----:B--2---:R-:W-:Y:S01]  /*9cb0*/  FFMA.FTZ R6, R151, UR4, -R0 ;  /* 0x0000000497067c23 */ /* 0x004fe20008010800 */
[----:B------:R-:W-:-:S05]  /*9cc0*/  IMAD.MOV.U32 R151, RZ, RZ, R72 ;  /* 0x000000ffff977224 */ /* 0x000fca00078e0048 */
[----:B------:R2:W5:Y:S02]  /*9cd0*/  MUFU.EX2 R133, R6 ;  /* 0x0000000600857308 */ /* 0x0005640000000800 */
[----:B--2---:R-:W-:Y:S01]  /*9ce0*/  FFMA.FTZ R6, R152, UR4, -R0 ;  /* 0x0000000498067c23 */ /* 0x004fe20008010800 */
[----:B-----5:R-:W-:Y:S01]  /*9cf0*/  F2FP.F16.F32.PACK_AB R9, R133, R134 ;  /* 0x000000868509723e */ /* 0x020fe200000000ff */
[----:B------:R-:W-:-:S04]  /*9d00*/  IMAD.MOV.U32 R152, RZ, RZ, R87 ;  /* 0x000000ffff987224 */ /* 0x000fc800078e0057 */
        /* <DEDUP_REMOVED lines=8> */
[C---:B---3--:R-:W-:Y:S08]  /*9d90*/  HMMA.16816.F32 R52, R8.reuse, R28, R52 ;  /* 0x0000001c0834723c */ /* 0x048ff00000001834 */
[----:B------:R-:W-:Y:S01]  /*9da0*/  HMMA.16816.F32 R76, R8, R30, R76 ;  /* 0x0000001e084c723c */ /* 0x000fe2000000184c */
[----:B------:R-:W3:Y:S01]  /*9db0*/  LDSM.16.MT88.4 R28, [R37+0xe800] ;  /* 0x00e80000251c783b */ /* 0x000ee20000004200 */
[----:B--2---:R-:W-:Y:S01]  /*9dc0*/  FFMA.FTZ R6, R160, UR4, -R2 ;  /* 0x00000004a0067c23 */ /* 0x004fe20008010802 */
[----:B------:R-:W-:-:S05]  /*9dd0*/  IMAD.MOV.U32 R160, RZ, RZ, R86 ;  /* 0x000000ffffa07224 */ /* 0x000fca00078e0056 */
[C---:B------:R-:W-:Y:S01]  /*9de0*/  HMMA.16816.F32 R48, R8.reuse, R24, R44 ;  /* 0x000000180830723c */ /* 0x040fe2000000182c */
[----:B------:R2:W5:Y:S07]  /*9df0*/  MUFU.EX2 R130, R6 ;  /* 0x0000000600827308 */ /* 0x00056e0000000800 */
[C---:B------:R-:W-:Y:S01]  /*9e00*/  HMMA.16816.F32 R44, R8.reuse, R26, R32 ;  /* 0x0000001a082c723c */ /* 0x040fe20000001820 */
[----:B------:R-:W3:Y:S07]  /*9e10*/  LDSM.16.MT88.4 R24, [R39+0xe800] ;  /* 0x00e800002718783b */ /* 0x000eee0000004200 */
[----:B----4-:R-:W-:Y:S01]  /*9e20*/  HMMA.16816.F32 R40, R8, R12, R40 ;  /* 0x0000000c0828723c */ /* 0x010fe20000001828 */
[----:B--2---:R-:W-:Y:S01]  /*9e30*/  FFMA.FTZ R6, R162, UR4, -R2 ;  /* 0x00000004a2067c23 */ /* 0x004fe20008010802 */
[----:B------:R-:W-:-:S03]  /*9e40*/  IMAD.MOV.U32 R162, RZ, RZ, R73 ;  /* 0x000000ffffa27224 */ /* 0x000fc600078e0049 */
        /* <DEDUP_REMOVED lines=8> */
[----:B------:R2:W5:Y:S01]  /*9ed0*/  MUFU.EX2 R128, R6 ;  /* 0x0000000600807308 */ /* 0x0005620000000800 */
[----:B------:R-:W-:Y:S02]  /*9ee0*/  IMAD.MOV.U32 R163, RZ, RZ, R89 ;  /* 0x000000ffffa37224 */ /* 0x000fe400078e0059 */
[----:B--2---:R-:W-:Y:S01]  /*9ef0*/  FFMA.FTZ R6, R165, UR4, -R0 ;  /* 0x00000004a5067c23 */ /* 0x004fe20008010800 */
[----:B-----5:R-:W-:Y:S01]  /*9f00*/  F2FP.F16.F32.PACK_AB R10, R128, R129 ;  /* 0x00000081800a723e */ /* 0x020fe200000000ff */
[----:B------:R-:W-:-:S03]  /*9f10*/  IMAD.MOV.U32 R165, RZ, RZ, R75 ;  /* 0x000000ffffa57224 */ /* 0x000fc600078e004b */
        /* <DEDUP_REMOVED lines=9> */
[----:B------:R-:W-:Y:S02]  /*9fb0*/  IMAD.MOV.U32 R174, RZ, RZ, R7 ;  /* 0x000000ffffae7224 */ /* 0x000fe400078e0007 */
[----:B------:R-:W-:-:S03]  /*9fc0*/  FADD.FTZ R7, R217, R216 ;  /* 0x000000d8d9077221 */ /* 0x000fc60000010000 */
[----:B------:R2:W5:Y:S01]  /*9fd0*/  MUFU.EX2 R123, R6 ;  /* 0x00000006007b7308 */ /* 0x0005620000000800 */
[----:B------:R-:W-:-:S04]  /*9fe0*/  FADD.FTZ R7, R221, R7 ;  /* 0x00000007dd077221 */ /* 0x000fc80000010000 */
[----:B------:R-:W-:-:S04]  /*9ff0*/  FADD.FTZ R7, R220, R7 ;  /* 0x00000007dc077221 */ /* 0x000fc80000010000 */
[----:B------:R-:W-:-:S04]  /*a000*/  FADD.FTZ R7, R225, R7 ;  /* 0x00000007e1077221 */ /* 0x000fc80000010000 */
[----:B------:R-:W-:Y:S01]  /*a010*/  FADD.FTZ R7, R219, R7 ;  /* 0x00000007db077221 */ /* 0x000fe20000010000 */
[----:B--2---:R-:W-:Y:S01]  /*a020*/  FFMA.FTZ R6, R175, UR4, -R2 ;  /* 0x00000004af067c23 */ /* 0x004fe20008010802 */
[----:B-----5:R-:W-:Y:S02]  /*a030*/  F2FP.F16.F32.PACK_AB R11, R123, R124 ;  /* 0x0000007c7b0b723e */ /* 0x020fe400000000ff */
[----:B------:R-:W-:Y:S01]  /*a040*/  FADD.FTZ R7, R224, R7 ;  /* 0x00000007e0077221 */ /* 0x000fe20000010000 */
[----:B------:R2:W-:Y:S03]  /*a050*/  MUFU.EX2 R119, R6 ;  /* 0x0000000600777308 */ /* 0x0005e60000000800 */
[----:B------:R-:W-:Y:S01]  /*a060*/  FADD.FTZ R7, R223, R7 ;  /* 0x00000007df077221 */ /* 0x000fe20000010000 */
[----:B---3--:R-:W-:Y:S03]  /*a070*/  HMMA.16816.F32 R32, R8, R28, R52 ;  /* 0x0000001c0820723c */ /* 0x008fe60000001834 */
[----:B------:R-:W-:-:S05]  /*a080*/  FADD.FTZ R7, R204, R7 ;  /* 0x00000007cc077221 */ /* 0x000fca0000010000 */
[----:B------:R-:W-:Y:S01]  /*a090*/  HMMA.16816.F32 R64, R8, R24, R48 ;  /* 0x000000180840723c */ /* 0x000fe20000001830 */
[----:B------:R-:W-:Y:S01]  /*a0a0*/  LDSM.16.MT88.4 R48, [R39+0xf000] ;  /* 0x00f000002730783b */ /* 0x000fe20000004200 */
[----:B--2---:R-:W-:-:S06]  /*a0b0*/  FFMA.FTZ R6, R180, UR4, -R2 ;  /* 0x00000004b4067c23 */ /* 0x004fcc0008010802 */
[C---:B------:R-:W-:Y:S01]  /*a0c0*/  HMMA.16816.F32 R52, R8.reuse, R26, R44 ;  /* 0x0000001a0834723c */ /* 0x040fe2000000182c */
[----:B------:R2:W3:Y:S01]  /*a0d0*/  MUFU.EX2 R121, R6 ;  /* 0x0000000600797308 */ /* 0x0004e20000000800 */
[----:B------:R-:W5:Y:S06]  /*a0e0*/  LDSM.16.MT88.4 R24, [R37+0xf000] ;  /* 0x00f000002518783b */ /* 0x000f6c0000004200 */
[C---:B----4-:R-:W-:Y:S01]  /*a0f0*/  HMMA.16816.F32 R72, R8.reuse, R12, R40 ;  /* 0x0000000c0848723c */ /* 0x050fe20000001828 */
[----:B------:R-:W-:Y:S07]  /*a100*/  LDSM.16.MT88.4 R40, [R39+0xf800] ;  /* 0x00f800002728783b */ /* 0x000fee0000004200 */
[----:B------:R-:W-:Y:S01]  /*a110*/  HMMA.16816.F32 R20, R8, R14, R20 ;  /* 0x0000000e0814723c */ /* 0x000fe20000001814 */
[----:B------:R-:W4:Y:S01]  /*a120*/  LDSM.16.MT88.4 R12, [R56+0xf000] ;  /* 0x00f00000380c783b */ /* 0x000f220000004200 */
[----:B--2---:R-:W-:-:S04]  /*a130*/  FFMA.FTZ R6, R181, UR4, -R2 ;  /* 0x00000004b5067c23 */ /* 0x004fc80008010802 */
[----:B------:R2:W-:Y:S02]  /*a140*/  MUFU.EX2 R122, R6 ;  /* 0x00000006007a7308 */ /* 0x0005e40000000800 */
[C---:B-1----:R-:W-:Y:S08]  /*a150*/  HMMA.16816.F32 R68, R8.reuse, R16, R68 ;  /* 0x000000100844723c */ /* 0x042ff00000001844 */
[----:B------:R-:W-:Y:S01]  /*a160*/  HMMA.16816.F32 R80, R8, R18, R80 ;  /* 0x000000120850723c */ /* 0x000fe20000001850 */
[----:B------:R-:W1:Y:S01]  /*a170*/  LDSM.16.MT88.4 R16, [R38+0xf000] ;  /* 0x00f000002610783b */ /* 0x000e620000004200 */
[----:B--2---:R-:W-:-:S06]  /*a180*/  FFMA.FTZ R6, R185, UR4, -R2 ;  /* 0x00000004b9067c23 */ /* 0x004fcc0008010802 */
[----:B------:R-:W-:Y:S01]  /*a190*/  HMMA.16816.F32 R76, R8, R30, R76 ;  /* 0x0000001e084c723c */ /* 0x000fe2000000184c */
[----:B---3--:R-:W-:Y:S01]  /*a1a0*/  F2FP.F16.F32.PACK_AB R8, R121, R119 ;  /* 0x000000777908723e */ /* 0x008fe200000000ff */
        /* <DEDUP_REMOVED lines=14> */
[C---:B-----5:R-:W-:Y:S08]  /*a290*/  HMMA.16816.F32 R28, R8.reuse, R24, R32 ;  /* 0x00000018081c723c */ /* 0x060ff00000001820 */
[----:B------:R-:W-:Y:S01]  /*a2a0*/  HMMA.16816.F32 R32, R8, R26, R76 ;  /* 0x0000001a0820723c */ /* 0x000fe2000000184c */
[----:B------:R-:W3:Y:S01]  /*a2b0*/  LDSM.16.MT88.4 R24, [R37+0xf800] ;  /* 0x00f800002518783b */ /* 0x000ee20000004200 */
[----:B--2---:R-:W-:-:S06]  /*a2c0*/  FFMA.FTZ R6, R200, UR4, -R2 ;  /* 0x00000004c8067c23 */ /* 0x004fcc0008010802 */
[C---:B------:R-:W-:Y:S01]  /*a2d0*/  HMMA.16816.F32 R44, R8.reuse, R48, R64 ;  /* 0x00000030082c723c */ /* 0x040fe20000001840 */
[----:B------:R2:W5:Y:S01]  /*a2e0*/  MUFU.EX2 R114, R6 ;  /* 0x0000000600727308 */ /* 0x0005620000000800 */
[----:B------:R-:W-:Y:S06]  /*a2f0*/  LDSM.16.MT88.4 R64, [R38+0xf800] ;  /* 0x00f800002640783b */ /* 0x000fec0000004200 */
[C---:B------:R-:W-:Y:S08]  /*a300*/  HMMA.16816.F32 R48, R8.reuse, R50, R52 ;  /* 0x000000320830723c */ /* 0x040ff00000001834 */
        /* <DEDUP_REMOVED lines=30> */
[----:B----4-:R-:W-:Y:S01]  /*a4f0*/  HMMA.16816.F32 R48, R8, R12, R76 ;  /* 0x0000000c0830723c */ /* 0x010fe2000000184c */
[----:B------:R-:W-:-:S04]  /*a500*/  FFMA.FTZ R12, R246, UR4, -R0 ;  /* 0x00000004f60c7c23 */ /* 0x000fc80008010800 */
[----:B------:R4:W-:Y:S03]  /*a510*/  MUFU.EX2 R93, R12 ;  /* 0x0000000c005d7308 */ /* 0x0009e60000000800 */
[----:B------:R-:W-:Y:S01]  /*a520*/  HMMA.16816.F32 R28, R8, R40, R44 ;  /* 0x00000028081c723c */ /* 0x000fe2000000182c */
[----:B------:R-:W3:Y:S01]  /*a530*/  LDSM.16.MT88.4 R40, [R38+0x10000] ;  /* 0x010000002628783b */ /* 0x000ee20000004200 */
[----:B--2---:R-:W-:-:S04]  /*a540*/  FFMA.FTZ R6, R229, UR4, -R2 ;  /* 0x00000004e5067c23 */ /* 0x004fc80008010802 */
[----:B------:R2:W-:Y:S02]  /*a550*/  MUFU.EX2 R103, R6 ;  /* 0x0000000600677308 */ /* 0x0005e40000000800 */
[----:B------:R-:W-:Y:S01]  /*a560*/  HMMA.16816.F32 R44, R8, R64, R68 ;  /* 0x00000040082c723c */ /* 0x000fe20000001844 */
[----:B----4-:R-:W-:-:S07]  /*a570*/  FFMA.FTZ R12, R247, UR4, -R0 ;  /* 0x00000004f70c7c23 */ /* 0x010fce0008010800 */
[----:B------:R-:W-:Y:S01]  /*a580*/  HMMA.16816.F32 R64, R8, R66, R80 ;  /* 0x000000420840723c */ /* 0x000fe20000001850 */
[----:B------:R4:W-:Y:S01]  /*a590*/  MUFU.EX2 R92, R12 ;  /* 0x0000000c005c7308 */ /* 0x0009e20000000800 */
[----:B--2---:R-:W-:-:S06]  /*a5a0*/  FFMA.FTZ R6, R230, UR4, -R2 ;  /* 0x00000004e6067c23 */ /* 0x004fcc0008010802 */
[----:B------:R-:W-:Y:S01]  /*a5b0*/  HMMA.16816.F32 R52, R8, R14, R52 ;  /* 0x0000000e0834723c */ /* 0x000fe20000001834 */
[----:B-----5:R-:W-:Y:S01]  /*a5c0*/  F2FP.F16.F32.PACK_AB R8, R105, R104 ;  /* 0x000000686908723e */ /* 0x020fe200000000ff */
[----:B------:R2:W5:Y:S01]  /*a5d0*/  MUFU.EX2 R102, R6 ;  /* 0x0000000600667308 */ /* 0x0005620000000800 */
[----:B----4-:R-:W-:-:S07]  /*a5e0*/  FFMA.FTZ R12, R243, UR4, -R0 ;  /* 0x00000004f30c7c23 */ /* 0x010fce0008010800 */
[----:B------:R4:W-:Y:S01]  /*a5f0*/  MUFU.EX2 R91, R12 ;  /* 0x0000000c005b7308 */ /* 0x0009e20000000800 */
[----:B--2---:R-:W-:Y:S01]  /*a600*/  FFMA.FTZ R6, R232, UR4, -R0 ;  /* 0x00000004e8067c23 */ /* 0x004fe20008010800 */
[----:B-----5:R-:W-:-:S06]  /*a610*/  F2FP.F16.F32.PACK_AB R10, R102, R103 ;  /* 0x00000067660a723e */ /* 0x020fcc00000000ff */
[----:B------:R2:W-:Y:S01]  /*a620*/  MUFU.EX2 R101, R6 ;  /* 0x0000000600657308 */ /* 0x0005e20000000800 */
[----:B----4-:R-:W-:-:S07]  /*a630*/  FFMA.FTZ R12, R245, UR4, -R0 ;  /* 0x00000004f50c7c23 */ /* 0x010fce0008010800 */
[----:B------:R4:W-:Y:S01]  /*a640*/  MUFU.EX2 R90, R12 ;  /* 0x0000000c005a7308 */ /* 0x0009e20000000800 */
[----:B--2---:R-:W-:-:S07]  /*a650*/  FFMA.FTZ R6, R240, UR4, -R0 ;  /* 0x00000004f0067c23 */ /* 0x004fce0008010800 */
[----:B------:R2:W5:Y:S01]  /*a660*/  MUFU.EX2 R100, R6 ;  /* 0x0000000600647308 */ /* 0x0005620000000800 */
[----:B----4-:R-:W-:Y:S01]  /*a670*/  FADD.FTZ R12, R211, R7 ;  /* 0x00000007d30c7221 */ /* 0x010fe20000010000 */
[----:B------:R-:W-:-:S03]  /*a680*/  FFMA.FTZ R7, R248, UR4, -R2 ;  /* 0x00000004f8077c23 */ /* 0x000fc60008010802 */
[----:B------:R-:W-:-:S03]  /*a690*/  FADD.FTZ R12, R203, R12 ;  /* 0x0000000ccb0c7221 */ /* 0x000fc60000010000 */
[----:B------:R4:W-:Y:S01]  /*a6a0*/  MUFU.EX2 R89, R7 ;  /* 0x0000000700597308 */ /* 0x0009e20000000800 */
[----:B--2---:R-:W-:Y:S01]  /*a6b0*/  FFMA.FTZ R6, R238, UR4, -R0 ;  /* 0x00000004ee067c23 */ /* 0x004fe20008010800 */
[----:B-----5:R-:W-:-:S06]  /*a6c0*/  F2FP.F16.F32.PACK_AB R9, R100, R101 ;  /* 0x000000656409723e */ /* 0x020fcc00000000ff */
[----:B------:R2:W-:Y:S01]  /*a6d0*/  MUFU.EX2 R99, R6 ;  /* 0x0000000600637308 */ /* 0x0005e20000000800 */
[----:B----4-:R-:W-:Y:S01]  /*a6e0*/  FADD.FTZ R7, R213, R12 ;  /* 0x0000000cd5077221 */ /* 0x010fe20000010000 */
[----:B------:R-:W-:-:S03]  /*a6f0*/  FFMA.FTZ R12, R249, UR4, -R2 ;  /* 0x00000004f90c7c23 */ /* 0x000fc60008010802 */
[----:B------:R-:W-:Y:S01]  /*a700*/  FADD.FTZ R7, R191, R7 ;  /* 0x00000007bf077221 */ /* 0x000fe20000010000 */
[----:B--2---:R-:W-:-:S03]  /*a710*/  FFMA.FTZ R6, R231, UR4, -R0 ;  /* 0x00000004e7067c23 */ /* 0x004fc60008010800 */
[----:B------:R-:W-:Y:S01]  /*a720*/  FADD.FTZ R7, R193, R7 ;  /* 0x00000007c1077221 */ /* 0x000fe20000010000 */
[----:B------:R2:W4:Y:S03]  /*a730*/  MUFU.EX2 R98, R6 ;  /* 0x0000000600627308 */ /* 0x0005260000000800 */
[----:B------:R-:W-:-:S04]  /*a740*/  FADD.FTZ R7, R190, R7 ;  /* 0x00000007be077221 */ /* 0x000fc80000010000 */
[----:B------:R-:W-:-:S04]  /*a750*/  FADD.FTZ R7, R192, R7 ;  /* 0x00000007c0077221 */ /* 0x000fc80000010000 */
[----:B------:R-:W-:-:S04]  /*a760*/  FADD.FTZ R7, R178, R7 ;  /* 0x00000007b2077221 */ /* 0x000fc80000010000 */
[----:B------:R-:W-:Y:S01]  /*a770*/  FADD.FTZ R7, R179, R7 ;  /* 0x00000007b3077221 */ /* 0x000fe20000010000 */
[----:B--2---:R-:W-:Y:S01]  /*a780*/  FFMA.FTZ R6, R241, UR4, -R2 ;  /* 0x00000004f1067c23 */ /* 0x004fe20008010802 */
[----:B----4-:R-:W-:Y:S02]  /*a790*/  F2FP.F16.F32.PACK_AB R11, R98, R99 ;  /* 0x00000063620b723e */ /* 0x010fe400000000ff */
[----:B------:R-:W-:Y:S01]  /*a7a0*/  FADD.FTZ R7, R177, R7 ;  /* 0x00000007b1077221 */ /* 0x000fe20000010000 */
[----:B------:R2:W-:Y:S03]  /*a7b0*/  MUFU.EX2 R96, R6 ;  /* 0x0000000600607308 */ /* 0x0005e60000000800 */
[----:B------:R-:W-:Y:S01]  /*a7c0*/  FADD.FTZ R7, R176, R7 ;  /* 0x00000007b0077221 */ /* 0x000fe20000010000 */
[----:B-1----:R-:W-:Y:S01]  /*a7d0*/  HMMA.16816.F32 R68, R8, R18, R20 ;  /* 0x000000120844723c */ /* 0x002fe20000001814 */
[----:B------:R-:W1:Y:S02]  /*a7e0*/  LDSM.16.MT88.4 R20, [R56+0x10000] ;  /* 0x010000003814783b */ /* 0x000e640000004200 */
[----:B------:R-:W-:-:S04]  /*a7f0*/  FADD.FTZ R7, R167, R7 ;  /* 0x00000007a7077221 */ /* 0x000fc80000010000 */
[----:B------:R-:W-:Y:S01]  /*a800*/  FADD.FTZ R7, R168, R7 ;  /* 0x00000007a8077221 */ /* 0x000fe20000010000 */
[----:B------:R-:W-:Y:S01]  /*a810*/  HMMA.16816.F32 R72, R8, R16, R72 ;  /* 0x000000100848723c */ /* 0x000fe20000001848 */
[----:B------:R-:W4:Y:S02]  /*a820*/  LDSM.16.MT88.4 R16, [R37+0x10800] ;  /* 0x010800002510783b */ /* 0x000f240000004200 */
[----:B------:R-:W-:Y:S01]  /*a830*/  FADD.FTZ R7, R166, R7 ;  /* 0x00000007a6077221 */ /* 0x000fe20000010000 */
[----:B--2---:R-:W-:-:S03]  /*a840*/  FFMA.FTZ R6, R244, UR4, -R2 ;  /* 0x00000004f4067c23 */ /* 0x004fc60008010802 */
[----:B------:R-:W-:Y:S01]  /*a850*/  FADD.FTZ R7, R164, R7 ;  /* 0x00000007a4077221 */ /* 0x000fe20000010000 */
[----:B---3--:R-:W-:Y:S01]  /*a860*/  HMMA.16816.F32 R76, R8, R24, R28 ;  /* 0x00000018084c723c */ /* 0x008fe2000000181c */
[----:B------:R2:W3:Y:S02]  /*a870*/  MUFU.EX2 R97, R6 ;  /* 0x0000000600617308 */ /* 0x0004e40000000800 */
[----:B------:R-:W-:-:S04]  /*a880*/  FADD.FTZ R7, R156, R7 ;  /* 0x000000079c077221 */ /* 0x000fc80000010000 */
[----:B------:R-:W-:Y:S01]  /*a890*/  FADD.FTZ R7, R155, R7 ;  /* 0x000000079b077221 */ /* 0x000fe20000010000 */
[----:B------:R-:W-:Y:S01]  /*a8a0*/  HMMA.16816.F32 R32, R8, R26, R32 ;  /* 0x0000001a0820723c */ /* 0x000fe20000001820 */
[----:B------:R-:W5:Y:S02]  /*a8b0*/  LDSM.16.MT88.4 R24, [R39+0x10800] ;  /* 0x010800002718783b */ /* 0x000f640000004200 */
[----:B------:R-:W-:-:S04]  /*a8c0*/  FADD.FTZ R7, R154, R7 ;  /* 0x000000079a077221 */ /* 0x000fc80000010000 */
[----:B------:R-:W-:Y:S01]  /*a8d0*/  FADD.FTZ R7, R157, R7 ;  /* 0x000000079d077221 */ /* 0x000fe20000010000 */
[C---:B------:R-:W-:Y:S01]  /*a8e0*/  HMMA.16816.F32 R80, R8.reuse, R40, R44 ;  /* 0x000000280850723c */ /* 0x040fe2000000182c */
[----:B--2---:R-:W-:Y:S02]  /*a8f0*/  FFMA.FTZ R6, R239, UR4, -R2 ;  /* 0x00000004ef067c23 */ /* 0x004fe40008010802 */
[----:B------:R-:W-:Y:S02]  /*a900*/  FADD.FTZ R7, R145, R7 ;  /* 0x0000000791077221 */ /* 0x000fe40000010000 */
[----:B------:R2:W-:Y:S02]  /*a910*/  MUFU.EX2 R95, R6 ;  /* 0x00000006005f7308 */ /* 0x0005e40000000800 */
[----:B------:R-:W-:Y:S01]  /*a920*/  FADD.FTZ R7, R146, R7 ;  /* 0x0000000792077221 */ /* 0x000fe20000010000 */
[----:B------:R-:W-:Y:S03]  /*a930*/  HMMA.16816.F32 R64, R8, R42, R64 ;  /* 0x0000002a0840723c */ /* 0x000fe60000001840 */
[----:B------:R-:W-:-:S04]  /*a940*/  FADD.FTZ R7, R144, R7 ;  /* 0x0000000790077221 */ /* 0x000fc80000010000 */
[----:B------:R-:W-:Y:S01]  /*a950*/  FADD.FTZ R7, R143, R7 ;  /* 0x000000078f077221 */ /* 0x000fe20000010000 */
[----:B-1----:R-:W-:Y:S03]  /*a960*/  HMMA.16816.F32 R84, R8, R20, R48 ;  /* 0x000000140854723c */ /* 0x002fe60000001830 */
[----:B------:R-:W-:Y:S01]  /*a970*/  FADD.FTZ R7, R135, R7 ;  /* 0x0000000787077221 */ /* 0x000fe20000010000 */
[----:B--2---:R-:W-:-:S04]  /*a980*/  FFMA.FTZ R6, R242, UR4, -R2 ;  /* 0x00000004f2067c23 */ /* 0x004fc80008010802 */
[----:B------:R-:W-:Y:S01]  /*a990*/  HMMA.16816.F32 R28, R8, R22, R52 ;  /* 0x00000016081c723c */ /* 0x000fe20000001834 */
[----:B---3--:R-:W-:Y:S01]  /*a9a0*/  F2FP.F16.F32.PACK_AB R8, R97, R96 ;  /* 0x000000606108723e */ /* 0x008fe200000000ff */
[----:B------:R-:W1:Y:S01]  /*a9b0*/  LDSM.16.MT88.4 R20, [R38+0x10800] ;  /* 0x010800002614783b */ /* 0x000e620000004200 */
[----:B------:R2:W3:Y:S01]  /*a9c0*/  MUFU.EX2 R94, R6 ;  /* 0x00000006005e7308 */ /* 0x0004e20000000800 */
[----:B------:R-:W-:Y:S02]  /*a9d0*/  F2FP.F16.F32.PACK_AB R9, R92, R93 ;  /* 0x0000005d5c09723e */ /* 0x000fe400000000ff */
[----:B------:R-:W-:Y:S01]  /*a9e0*/  F2FP.F16.F32.PACK_AB R11, R90, R91 ;  /* 0x0000005b5a0b723e */ /* 0x000fe200000000ff */
[----:B--2---:R-:W-:Y:S01]  /*a9f0*/  FADD.FTZ R6, R209, R206 ;  /* 0x000000ced1067221 */ /* 0x004fe20000010000 */
[----:B---3--:R-:W-:-:S03]  /*aa00*/  F2FP.F16.F32.PACK_AB R10, R94, R95 ;  /* 0x0000005f5e0a723e */ /* 0x008fc600000000ff */
[----:B------:R-:W-:-:S04]  /*aa10*/  FADD.FTZ R6, R207, R6 ;  /* 0x00000006cf067221 */ /* 0x000fc80000010000 */
[----:B------:R-:W-:Y:S01]  /*aa20*/  FADD.FTZ R6, R214, R6 ;  /* 0x00000006d6067221 */ /* 0x000fe20000010000 */
[----:B----4-:R-:W-:Y:S01]  /*aa30*/  HMMA.16816.F32 R48, R8, R16, R72 ;  /* 0x000000100830723c */ /* 0x010fe20000001848 */
[----:B------:R2:W3:Y:S02]  /*aa40*/  MUFU.EX2 R75, R12 ;  /* 0x0000000c004b7308 */ /* 0x0004e40000000800 */
[----:B------:R-:W-:-:S04]  /*aa50*/  FADD.FTZ R6, R205, R6 ;  /* 0x00000006cd067221 */ /* 0x000fc80000010000 */
[----:B------:R-:W-:Y:S01]  /*aa60*/  FADD.FTZ R6, R210, R6 ;  /* 0x00000006d2067221 */ /* 0x000fe20000010000 */
[----:B------:R-:W-:Y:S01]  /*aa70*/  HMMA.16816.F32 R40, R8, R18, R68 ;  /* 0x000000120828723c */ /* 0x000fe20000001844 */
[----:B------:R-:W4:Y:S02]  /*aa80*/  LDSM.16.MT88.4 R16, [R56+0x10800] ;  /* 0x010800003810783b */ /* 0x000f240000004200 */
[----:B------:R-:W-:-:S04]  /*aa90*/  FADD.FTZ R6, R208, R6 ;  /* 0x00000006d0067221 */ /* 0x000fc80000010000 */
[----:B------:R-:W-:Y:S01]  /*aaa0*/  FADD.FTZ R6, R212, R6 ;  /* 0x00000006d4067221 */ /* 0x000fe20000010000 */
[C---:B-----5:R-:W-:Y:S01]  /*aab0*/  HMMA.16816.F32 R52, R8.reuse, R24, R76 ;  /* 0x000000180834723c */ /* 0x060fe2000000184c */
[----:B--2---:R-:W-:Y:S02]  /*aac0*/  FFMA.FTZ R12, R251, UR4, -R2 ;  /* 0x00000004fb0c7c23 */ /* 0x004fe40008010802 */
[----:B------:R-:W-:Y:S02]  /*aad0*/  FADD.FTZ R6, R198, R6 ;  /* 0x00000006c6067221 */ /* 0x000fe40000010000 */
[----:B------:R2:W-:Y:S02]  /*aae0*/  MUFU.EX2 R74, R12 ;  /* 0x0000000c004a7308 */ /* 0x0005e40000000800 */
[----:B------:R-:W-:Y:S01]  /*aaf0*/  FADD.FTZ R6, R197, R6 ;  /* 0x00000006c5067221 */ /* 0x000fe20000010000 */
[----:B------:R-:W-:Y:S01]  /*ab00*/  HMMA.16816.F32 R44, R8, R26, R32 ;  /* 0x0000001a082c723c */ /* 0x000fe20000001820 */
[----:B------:R-:W5:Y:S02]  /*ab10*/  LDSM.16.MT88.4 R24, [R37+0x11000] ;  /* 0x011000002518783b */ /* 0x000f640000004200 */
[----:B------:R-:W-:-:S04]  /*ab20*/  FADD.FTZ R6, R195, R6 ;  /* 0x00000006c3067221 */ /* 0x000fc80000010000 */
[----:B------:R-:W-:Y:S01]  /*ab30*/  FADD.FTZ R6, R199, R6 ;  /* 0x00000006c7067221 */ /* 0x000fe20000010000 */
[----:B-1----:R-:W-:Y:S03]  /*ab40*/  HMMA.16816.F32 R32, R8, R20, R80 ;  /* 0x000000140820723c */ /* 0x002fe60000001850 */
[----:B------:R-:W-:-:S04]  /*ab50*/  FADD.FTZ R6, R186, R6 ;  /* 0x00000006ba067221 */ /* 0x000fc80000010000 */
[----:B------:R-:W-:Y:S01]  /*ab60*/  FADD.FTZ R6, R184, R6 ;  /* 0x00000006b8067221 */ /* 0x000fe20000010000 */
[----:B--2---:R-:W-:Y:S01]  /*ab70*/  FFMA.FTZ R12, R174, UR4, -R2 ;  /* 0x00000004ae0c7c23 */ /* 0x004fe20008010802 */
[C---:B------:R-:W-:Y:S01]  /*ab80*/  HMMA.16816.F32 R64, R8.reuse, R22, R64 ;  /* 0x000000160840723c */ /* 0x040fe20000001840 */
[----:B------:R-:W-:Y:S01]  /*ab90*/  LDSM.16.MT88.4 R20, [R39+0x11000] ;  /* 0x011000002714783b */ /* 0x000fe20000004200 */
[----:B------:R-:W-:Y:S01]  /*aba0*/  FADD.FTZ R6, R183, R6 ;  /* 0x00000006b7067221 */ /* 0x000fe20000010000 */
[----:B------:R1:W2:Y:S03]  /*abb0*/  MUFU.EX2 R73, R12 ;  /* 0x0000000c00497308 */ /* 0x0002a60000000800 */
[----:B------:R-:W-:Y:S02]  /*abc0*/  FADD.FTZ R6, R182, R6 ;  /* 0x00000006b6067221 */ /* 0x000fe40000010000 */
[----:B----4-:R-:W-:Y:S02]  /*abd0*/  HMMA.16816.F32 R68, R8, R18, R28 ;  /* 0x000000120844723c */ /* 0x010fe4000000181c */
[----:B------:R-:W-:-:S04]  /*abe0*/  FADD.FTZ R6, R173, R6 ;  /* 0x00000006ad067221 */ /* 0x000fc80000010000 */
[----:B------:R-:W-:Y:S02]  /*abf0*/  FADD.FTZ R6, R172, R6 ;  /* 0x00000006ac067221 */ /* 0x000fe40000010000 */
[----:B------:R-:W-:Y:S01]  /*ac00*/  HMMA.16816.F32 R84, R8, R16, R84 ;  /* 0x000000100854723c */ /* 0x000fe20000001854 */
[----:B---3--:R-:W-:Y:S01]  /*ac10*/  F2FP.F16.F32.PACK_AB R8, R75, R89 ;  /* 0x000000594b08723e */ /* 0x008fe200000000ff */
[----:B------:R-:W-:Y:S01]  /*ac20*/  FADD.FTZ R6, R171, R6 ;  /* 0x00000006ab067221 */ /* 0x000fe20000010000 */
[----:B------:R-:W3:Y:S01]  /*ac30*/  LDSM.16.MT88.4 R16, [R38+0x11000] ;  /* 0x011000002610783b */ /* 0x000ee20000004200 */
[----:B-1----:R-:W-:Y:S01]  /*ac40*/  FFMA.FTZ R12, R250, UR4, -R0 ;  /* 0x00000004fa0c7c23 */ /* 0x002fe20008010800 */
[----:B--2---:R-:W-:Y:S01]  /*ac50*/  F2FP.F16.F32.PACK_AB R10, R73, R74 ;  /* 0x0000004a490a723e */ /* 0x004fe200000000ff */
[----:B------:R-:W-:Y:S02]  /*ac60*/  FADD.FTZ R6, R59, R6 ;  /* 0x000000063b067221 */ /* 0x000fe40000010000 */
[----:B------:R1:W-:Y:S02]  /*ac70*/  MUFU.EX2 R72, R12 ;  /* 0x0000000c00487308 */ /* 0x0003e40000000800 */
[----:B------:R-:W-:-:S04]  /*ac80*/  FADD.FTZ R6, R161, R6 ;  /* 0x00000006a1067221 */ /* 0x000fc80000010000 */
[----:B------:R-:W-:-:S04]  /*ac90*/  FADD.FTZ R6, R58, R6 ;  /* 0x000000063a067221 */ /* 0x000fc80000010000 */
[----:B------:R-:W-:-:S04]  /*aca0*/  FADD.FTZ R6, R159, R6 ;  /* 0x000000069f067221 */ /* 0x000fc80000010000 */
[----:B------:R-:W-:Y:S01]  /*acb0*/  FADD.FTZ R6, R57, R6 ;  /* 0x0000000639067221 */ /* 0x000fe20000010000 */
[----:B-1----:R-:W-:-:S03]  /*acc0*/  FFMA.FTZ R12, R252, UR4, -R0 ;  /* 0x00000004fc0c7c23 */ /* 0x002fc60008010800 */
[----:B------:R-:W-:Y:S01]  /*acd0*/  FADD.FTZ R6, R150, R6 ;  /* 0x0000000696067221 */ /* 0x000fe20000010000 */
[----:B------:R1:W2:Y:S03]  /*ace0*/  MUFU.EX2 R59, R12 ;  /* 0x0000000c003b7308 */ /* 0x0002a60000000800 */
[----:B------:R-:W-:-:S04]  /*acf0*/  FADD.FTZ R6, R148, R6 ;  /* 0x0000000694067221 */ /* 0x000fc80000010000 */
[----:B------:R-:W-:-:S04]  /*ad00*/  FADD.FTZ R6, R147, R6 ;  /* 0x0000000693067221 */ /* 0x000fc80000010000 */
[----:B------:R-:W-:-:S04]  /*ad10*/  FADD.FTZ R6, R149, R6 ;  /* 0x0000000695067221 */ /* 0x000fc80000010000 */
[----:B------:R-:W-:Y:S01]  /*ad20*/  FADD.FTZ R6, R142, R6 ;  /* 0x000000068e067221 */ /* 0x000fe20000010000 */
[----:B-1----:R-:W-:-:S03]  /*ad30*/  FFMA.FTZ R12, R170, UR4, -R0 ;  /* 0x00000004aa0c7c23 */ /* 0x002fc60008010800 */
[----:B------:R-:W-:Y:S01]  /*ad40*/  FADD.FTZ R6, R141, R6 ;  /* 0x000000068d067221 */ /* 0x000fe20000010000 */
[----:B--2---:R-:W-:Y:S01]  /*ad50*/  F2FP.F16.F32.PACK_AB R9, R59, R72 ;  /* 0x000000483b09723e */ /* 0x004fe200000000ff */
[----:B------:R1:W-:Y:S02]  /*ad60*/  MUFU.EX2 R58, R12 ;  /* 0x0000000c003a7308 */ /* 0x0003e40000000800 */
[----:B------:R-:W-:Y:S02]  /*ad70*/  FADD.FTZ R6, R140, R6 ;  /* 0x000000068c067221 */ /* 0x000fe40000010000 */
[----:B------:R-:W-:Y:S02]  /*ad80*/  LDSM.16.MT88.4 R140, [R37+0x11800] ;  /* 0x01180000258c783b */ /* 0x000fe40000004200 */
[----:B------:R-:W-:Y:S01]  /*ad90*/  FADD.FTZ R6, R139, R6 ;  /* 0x000000068b067221 */ /* 0x000fe20000010000 */
[----:B-1----:R-:W-:-:S04]  /*ada0*/  FFMA.FTZ R12, R169, UR4, -R0 ;  /* 0x00000004a90c7c23 */ /* 0x002fc80008010800 */
[----:B------:R1:W2:Y:S02]  /*adb0*/  MUFU.EX2 R57, R12 ;  /* 0x0000000c00397308 */ /* 0x0002a40000000800 */
[----:B-1----:R-:W-:Y:S01]  /*adc0*/  FFMA.FTZ R12, R165, UR4, -R2 ;  /* 0x00000004a50c7c23 */ /* 0x002fe20008010802 */
[----:B--2---:R-:W-:-:S05]  /*add0*/  F2FP.F16.F32.PACK_AB R11, R57, R58 ;  /* 0x0000003a390b723e */ /* 0x004fca00000000ff */
[----:B------:R1:W-:Y:S02]  /*ade0*/  MUFU.EX2 R30, R12 ;  /* 0x0000000c001e7308 */ /* 0x0003e40000000800 */
[C---:B-----5:R-:W-:Y:S08]  /*adf0*/  HMMA.16816.F32 R48, R8.reuse, R24, R48 ;  /* 0x000000180830723c */ /* 0x060ff00000001830 */
[----:B------:R-:W-:Y:S01]  /*ae00*/  HMMA.16816.F32 R40, R8, R26, R40 ;  /* 0x0000001a0828723c */ /* 0x000fe20000001828 */
[----:B------:R-:W2:Y:S01]  /*ae10*/  LDSM.16.MT88.4 R24, [R56+0x11000] ;  /* 0x011000003818783b */ /* 0x000ea20000004200 */
[----:B-1----:R-:W-:-:S06]  /*ae20*/  FFMA.FTZ R12, R163, UR4, -R2 ;  /* 0x00000004a30c7c23 */ /* 0x002fcc0008010802 */
[C---:B---3--:R-:W-:Y:S01]  /*ae30*/  HMMA.16816.F32 R32, R8.reuse, R16, R32 ;  /* 0x000000100820723c */ /* 0x048fe20000001820 */
[----:B------:R1:W3:Y:S07]  /*ae40*/  MUFU.EX2 R29, R12 ;  /* 0x0000000c001d7308 */ /* 0x0002ee0000000800 */
[C---:B------:R-:W-:Y:S08]  /*ae50*/  HMMA.16816.F32 R52, R8.reuse, R20, R52 ;  /* 0x000000140834723c */ /* 0x040ff00000001834 */
[----:B------:R-:W-:Y:S01]  /*ae60*/  HMMA.16816.F32 R44, R8, R22, R44 ;  /* 0x00000016082c723c */ /* 0x000fe2000000182c */
[----:B-1----:R-:W-:Y:S01]  /*ae70*/  FFMA.FTZ R12, R162, UR4, -R2 ;  /* 0x00000004a20c7c23 */ /* 0x002fe20008010802 */
[----:B---3--:R-:W-:-:S03]  /*ae80*/  F2FP.F16.F32.PACK_AB R164, R29, R30 ;  /* 0x0000001e1da4723e */ /* 0x008fc600000000ff */
[----:B------:R1:W-:Y:S03]  /*ae90*/  MUFU.EX2 R28, R12 ;  /* 0x0000000c001c7308 */ /* 0x0003e60000000800 */
[C---:B------:R-:W-:Y:S01]  /*aea0*/  HMMA.16816.F32 R16, R8.reuse, R18, R64 ;  /* 0x000000120810723c */ /* 0x040fe20000001840 */
[----:B-1----:R-:W-:Y:S01]  /*aeb0*/  FFMA.FTZ R12, R160, UR4, -R2 ;  /* 0x00000004a00c7c23 */ /* 0x002fe20008010802 */
[----:B------:R-:W-:Y:S01]  /*aec0*/  FADD.FTZ R2, R134, R6 ;  /* 0x0000000686027221 */ /* 0x000fe20000010000 */
[----:B------:R-:W-:Y:S01]  /*aed0*/  FADD.FTZ R6, R138, R7 ;  /* 0x000000078a067221 */ /* 0x000fe20000010000 */
[----:B------:R-:W-:Y:S01]  /*aee0*/  FFMA.FTZ R7, R158, UR4, -R0 ;  /* 0x000000049e077c23 */ /* 0x000fe20008010800 */
[----:B------:R-:W1:Y:S01]  /*aef0*/  MUFU.EX2 R15, R12 ;  /* 0x0000000c000f7308 */ /* 0x000e620000000800 */
[----:B------:R-:W-:Y:S01]  /*af00*/  FADD.FTZ R2, R133, R2 ;  /* 0x0000000285027221 */ /* 0x000fe20000010000 */
[----:B------:R-:W-:Y:S01]  /*af10*/  FADD.FTZ R6, R137, R6 ;  /* 0x0000000689067221 */ /* 0x000fe20000010000 */
[----:B--2---:R-:W-:Y:S01]  /*af20*/  HMMA.16816.F32 R160, R8, R24, R84 ;  /* 0x0000001808a0723c */ /* 0x004fe20000001854 */
[----:B------:R-:W2:Y:S01]  /*af30*/  LDSM.16.MT88.4 R156, [R38+0x11800] ;  /* 0x01180000269c783b */ /* 0x000ea20000004200 */
[----:B------:R-:W-:Y:S01]  /*af40*/  FADD.FTZ R2, R132, R2 ;  /* 0x0000000284027221 */ /* 0x000fe20000010000 */
[----:B------:R-:W-:-:S02]  /*af50*/  FADD.FTZ R6, R136, R6 ;  /* 0x0000000688067221 */ /* 0x000fc40000010000 */
[----:B------:R3:W-:Y:S01]  /*af60*/  MUFU.EX2 R14, R7 ;  /* 0x00000007000e7308 */ /* 0x0007e20000000800 */
[----:B------:R-:W-:Y:S01]  /*af70*/  FADD.FTZ R2, R131, R2 ;  /* 0x0000000283027221 */ /* 0x000fe20000010000 */
[----:B------:R-:W-:Y:S01]  /*af80*/  FADD.FTZ R6, R127, R6 ;  /* 0x000000067f067221 */ /* 0x000fe20000010000 */
[----:B------:R-:W-:Y:S01]  /*af90*/  HMMA.16816.F32 R24, R8, R26, R68 ;  /* 0x0000001a0818723c */ /* 0x000fe20000001844 */
[----:B------:R-:W-:Y:S01]  /*afa0*/  LDSM.16.MT88.4 R8, [R56+0x11800] ;  /* 0x011800003808783b */ /* 0x000fe20000004200 */
[----:B------:R-:W-:Y:S01]  /*afb0*/  FADD.FTZ R2, R126, R2 ;  /* 0x000000027e027221 */ /* 0x000fe20000010000 */
[----:B------:R-:W-:-:S03]  /*afc0*/  FADD.FTZ R6, R130, R6 ;  /* 0x0000000682067221 */ /* 0x000fc60000010000 */
[----:B------:R-:W-:Y:S01]  /*afd0*/  FADD.FTZ R2, R125, R2 ;  /* 0x000000027d027221 */ /* 0x000fe20000010000 */
[----:B------:R-:W-:Y:S01]  /*afe0*/  FADD.FTZ R6, R129, R6 ;  /* 0x0000000681067221 */ /* 0x000fe20000010000 */
[----:B-1----:R-:W-:Y:S02]  /*aff0*/  F2FP.F16.F32.PACK_AB R166, R15, R28 ;  /* 0x0000001c0fa6723e */ /* 0x002fe400000000ff */
[----:B------:R-:W-:Y:S01]  /*b000*/  FADD.FTZ R2, R124, R2 ;  /* 0x000000027c027221 */ /* 0x000fe20000010000 */
[----:B------:R-:W-:Y:S01]  /*b010*/  FADD.FTZ R6, R128, R6 ;  /* 0x0000000680067221 */ /* 0x000fe20000010000 */
[----:B---3--:R-:W-:Y:S02]  /*b020*/  FFMA.FTZ R7, R153, UR4, -R0 ;  /* 0x0000000499077c23 */ /* 0x008fe40008010800 */
[----:B------:R-:W-:Y:S01]  /*b030*/  FADD.FTZ R2, R123, R2 ;  /* 0x000000027b027221 */ /* 0x000fe20000010000 */
[----:B------:R-:W-:Y:S01]  /*b040*/  FADD.FTZ R6, R119, R6 ;  /* 0x0000000677067221 */ /* 0x000fe20000010000 */
[----:B------:R1:W3:Y:S02]  /*b050*/  MUFU.EX2 R13, R7 ;  /* 0x00000007000d7308 */ /* 0x0002e40000000800 */
[----:B-1----:R-:W-:Y:S01]  /*b060*/  FFMA.FTZ R7, R152, UR4, -R0 ;  /* 0x0000000498077c23 */ /* 0x002fe20008010800 */
[----:B---3--:R-:W-:-:S05]  /*b070*/  F2FP.F16.F32.PACK_AB R165, R13, R14 ;  /* 0x0000000e0da5723e */ /* 0x008fca00000000ff */
[----:B------:R1:W-:Y:S02]  /*b080*/  MUFU.EX2 R12, R7 ;  /* 0x00000007000c7308 */ /* 0x0003e40000000800 */
[----:B-1----:R-:W-:Y:S01]  /*b090*/  FFMA.FTZ R7, R151, UR4, -R0 ;  /* 0x0000000497077c23 */ /* 0x002fe20008010800 */
[----:B------:R-:W-:Y:S01]  /*b0a0*/  FADD.FTZ R0, R117, R2 ;  /* 0x0000000275007221 */ /* 0x000fe20000010000 */
[----:B------:R-:W-:Y:S01]  /*b0b0*/  FADD.FTZ R2, R121, R6 ;  /* 0x0000000679027221 */ /* 0x000fe20000010000 */
[----:B------:R-:W1:Y:S02]  /*b0c0*/  LDSM.16.MT88.4 R148, [R39+0x11800] ;  /* 0x011800002794783b */ /* 0x000e640000004200 */
[----:B------:R-:W-:Y:S01]  /*b0d0*/  FADD.FTZ R0, R118, R0 ;  /* 0x0000000076007221 */ /* 0x000fe20000010000 */
[----:B------:R-:W-:Y:S01]  /*b0e0*/  FADD.FTZ R2, R122, R2 ;  /* 0x000000027a027221 */ /* 0x000fe20000010000 */
[----:B------:R-:W3:Y:S02]  /*b0f0*/  MUFU.EX2 R7, R7 ;  /* 0x0000000700077308 */ /* 0x000ee40000000800 */
[----:B------:R-:W-:Y:S01]  /*b100*/  FADD.FTZ R0, R116, R0 ;  /* 0x0000000074007221 */ /* 0x000fe20000010000 */
[----:B------:R-:W-:-:S03]  /*b110*/  FADD.FTZ R2, R120, R2 ;  /* 0x0000000278027221 */ /* 0x000fc60000010000 */
[----:B------:R-:W-:Y:S01]  /*b120*/  FADD.FTZ R0, R115, R0 ;  /* 0x0000000073007221 */ /* 0x000fe20000010000 */
[----:B------:R-:W-:-:S03]  /*b130*/  FADD.FTZ R2, R111, R2 ;  /* 0x000000026f027221 */ /* 0x000fc60000010000 */
[----:B------:R-:W-:Y:S01]  /*b140*/  FADD.FTZ R0, R110, R0 ;  /* 0x000000006e007221 */ /* 0x000fe20000010000 */
[----:B------:R-:W-:-:S03]  /*b150*/  FADD.FTZ R2, R114, R2 ;  /* 0x0000000272027221 */ /* 0x000fc60000010000 */
[----:B------:R-:W-:Y:S01]  /*b160*/  FADD.FTZ R0, R109, R0 ;  /* 0x000000006d007221 */ /* 0x000fe20000010000 */
[----:B------:R-:W-:Y:S01]  /*b170*/  FADD.FTZ R2, R113, R2 ;  /* 0x0000000271027221 */ /* 0x000fe20000010000 */
[----:B---3--:R-:W-:Y:S02]  /*b180*/  F2FP.F16.F32.PACK_AB R167, R7, R12 ;  /* 0x0000000c07a7723e */ /* 0x008fe400000000ff */
[----:B------:R-:W-:Y:S01]  /*b190*/  FADD.FTZ R0, R107, R0 ;  /* 0x000000006b007221 */ /* 0x000fe20000010000 */
[----:B------:R-:W-:-:S03]  /*b1a0*/  FADD.FTZ R2, R112, R2 ;  /* 0x0000000270027221 */ /* 0x000fc60000010000 */
[----:B------:R-:W-:Y:S01]  /*b1b0*/  FADD.FTZ R0, R106, R0 ;  /* 0x000000006a007221 */ /* 0x000fe20000010000 */
[----:B------:R-:W-:Y:S01]  /*b1c0*/  FADD.FTZ R2, R104, R2 ;  /* 0x0000000268027221 */ /* 0x000fe20000010000 */
[----:B------:R-:W-:Y:S02]  /*b1d0*/  HMMA.16816.F32 R136, R164, R140, R48 ;  /* 0x0000008ca488723c */ /* 0x000fe40000001830 */
[----:B------:R-:W-:Y:S01]  /*b1e0*/  FADD.FTZ R0, R101, R0 ;  /* 0x0000000065007221 */ /* 0x000fe20000010000 */
[----:B------:R-:W-:-:S03]  /*b1f0*/  FADD.FTZ R2, R105, R2 ;  /* 0x0000000269027221 */ /* 0x000fc60000010000 */
[----:B------:R-:W-:Y:S01]  /*b200*/  FADD.FTZ R0, R100, R0 ;  /* 0x0000000064007221 */ /* 0x000fe20000010000 */
[----:B------:R-:W-:Y:S01]  /*b210*/  FADD.FTZ R2, R103, R2 ;  /* 0x0000000267027221 */ /* 0x000fe20000010000 */
[----:B--2---:R-:W-:Y:S02]  /*b220*/  HMMA.16816.F32 R152, R164, R156, R32 ;  /* 0x0000009ca498723c */ /* 0x004fe40000001820 */
[----:B------:R-:W-:Y:S01]  /*b230*/  FADD.FTZ R0, R99, R0 ;  /* 0x0000000063007221 */ /* 0x000fe20000010000 */
[----:B------:R-:W-:-:S03]  /*b240*/  FADD.FTZ R2, R102, R2 ;  /* 0x0000000266027221 */ /* 0x000fc60000010000 */
[----:B------:R-:W-:Y:S01]  /*b250*/  FADD.FTZ R0, R98, R0 ;  /* 0x0000000062007221 */ /* 0x000fe20000010000 */
[----:B------:R-:W-:Y:S01]  /*b260*/  FADD.FTZ R2, R96, R2 ;  /* 0x0000000260027221 */ /* 0x000fe20000010000 */
[----:B-1----:R-:W-:Y:S02]  /*b270*/  HMMA.16816.F32 R144, R164, R148, R52 ;  /* 0x00000094a490723c */ /* 0x002fe40000001834 */
        /* <DEDUP_REMOVED lines=28> */
[----:B------:R-:W-:Y:S01]  /*b440*/  IMAD.MOV.U32 R0, RZ, RZ, -0x1 ;  /* 0xffffffffff007424 */ /* 0x000fe200078e00ff */
[----:B------:R1:W-:Y:S04]  /*b450*/  STL [R1+0x34], R243 ;  /* 0x000034f301007387 */ /* 0x0003e80000100800 */
[----:B------:R1:W-:Y:S01]  /*b460*/  STL [R1+0x30], R245 ;  /* 0x000030f501007387 */ /* 0x0003e20000100800 */
[----:B------:R-:W-:Y:S07]  /*b470*/  @!P1 BRA `(.L_x_720) ;  /* 0x00000080001c9947 */ /* 0x000fee0003800000 */
[----:B------:R2:W5:Y:S01]  /*b480*/  LDL R244, [R1+0x10] ;  /* 0x0000100001f47983 */ /* 0x0005620000100800 */
[----:B------:R-:W-:-:S04]  /*b490*/  DEPBAR.LE SB0, 0x0 ;  /* 0x000080000000791a */ /* 0x000fc80000000000 */
[----:B------:R2:W5:Y:S04]  /*b4a0*/  LDL R169, [R1+0x28] ;  /* 0x0000280001a97983 */ /* 0x0005680000100800 */
[----:B------:R2:W5:Y:S01]  /*b4b0*/  LDL R170, [R1+0x2c] ;  /* 0x00002c0001aa7983 */ /* 0x0005620000100800 */
[----:B------:R-:W-:Y:S06]  /*b4c0*/  BAR.SYNC.DEFER_BLOCKING 0x0 ;  /* 0x0000000000007b1d */ /* 0x000fec0000010000 */
[----:B------:R-:W-:Y:S05]  /*b4d0*/  BRA.U !UP1, `(.L_x_721) ;  /* 0x00000005090c7547 */ /* 0x000fea000b800000 */
[----:B------:R-:W3:Y:S01]  /*b4e0*/  LDL.64 R174, [R1+0x8] ;  /* 0x0000080001ae7983 */ /* 0x000ee20000100a00 */
[----:B------:R-:W4:Y:S01]  /*b4f0*/  LDC R13, c[0x0][0x4f0] ;  /* 0x00013c00ff0d7b82 */ /* 0x000f220000000800 */
[----:B-----5:R-:W-:Y:S01]  /*b500*/  VIADD R8, R244, 0xfffffffe ;  /* 0xfffffffef4087836 */ /* 0x020fe20000000000 */
[----:B------:R-:W1:Y:S03]  /*b510*/  LDCU.64 UR6, c[0x0][0x3a8] ;  /* 0x00007500ff0677ac */ /* 0x000e660008000a00 */
[----:B------:R-:W-:-:S04]  /*b520*/  IMAD.SHL.U32 R8, R8, 0x100, RZ ;  /* 0x0000010008087824 */ /* 0x000fc800078e00ff */
[----:B------:R-:W-:-:S05]  /*b530*/  VIADD R9, R8, 0x100 ;  /* 0x0000010008097836 */ /* 0x000fca0000000000 */
[----:B------:R-:W-:Y:S02]  /*b540*/  IABS R10, R9 ;  /* 0x00000009000a7213 */ /* 0x000fe40000000000 */
[-C--:B----4-:R-:W-:Y:S02]  /*b550*/  IABS R12, R13.reuse ;  /* 0x0000000d000c7213 */ /* 0x090fe40000000000 */
[----:B------:R-:W-:Y:S02]  /*b560*/  LOP3.LUT R9, R9, R13, RZ, 0x3c, !PT ;  /* 0x0000000d09097212 */ /* 0x000fe400078e3cff */
[----:B------:R-:W4:Y:S08]  /*b570*/  I2F.RP R6, R12 ;  /* 0x0000000c00067306 */ /* 0x000f300000209400 */
[----:B----4-:R-:W4:Y:S02]  /*b580*/  MUFU.RCP R6, R6 ;  /* 0x0000000600067308 */ /* 0x010f240000001000 */
[----:B----4-:R-:W-:-:S06]  /*b590*/  VIADD R6, R6, 0xffffffe ;  /* 0x0ffffffe06067836 */ /* 0x010fcc0000000000 */
[----:B------:R-:W4:Y:S02]  /*b5a0*/  F2I.FTZ.U32.TRUNC.NTZ R7, R6 ;  /* 0x0000000600077305 */ /* 0x000f24000021f000 */
[----:B----4-:R-:W-:Y:S02]  /*b5b0*/  IADD3 R0, PT, PT, RZ, -R7, RZ ;  /* 0x80000007ff007210 */ /* 0x010fe40007ffe0ff */
[----:B------:R-:W-:-:S03]  /*b5c0*/  MOV R6, RZ ;  /* 0x000000ff00067202 */ /* 0x000fc60000000f00 */
[----:B------:R-:W-:Y:S01]  /*b5d0*/  IMAD R2, R0, R12, RZ ;  /* 0x0000000c00027224 */ /* 0x000fe200078e02ff */
[----:B------:R-:W-:Y:S02]  /*b5e0*/  IABS R0, R8 ;  /* 0x0000000800007213 */ /* 0x000fe40000000000 */
[----:B------:R-:W-:Y:S01]  /*b5f0*/  LOP3.LUT R8, R8, R13, RZ, 0x3c, !PT ;  /* 0x0000000d08087212 */ /* 0x000fe200078e3cff */
[----:B------:R-:W-:Y:S01]  /*b600*/  IMAD.HI.U32 R2, R7, R2, R6 ;  /* 0x0000000207027227 */ /* 0x000fe200078e0006 */
[----:B------:R-:W-:Y:S02]  /*b610*/  MOV R7, R10 ;  /* 0x0000000a00077202 */ /* 0x000fe40000000f00 */
[----:B------:R-:W-:Y:S01]  /*b620*/  ISETP.GE.AND P1, PT, R8, RZ, PT ;  /* 0x000000ff0800720c */ /* 0x000fe20003f26270 */
[----:B------:R-:W-:-:S04]  /*b630*/  IMAD.MOV.U32 R6, RZ, RZ, R0 ;  /* 0x000000ffff067224 */ /* 0x000fc800078e0000 */
        /* <DEDUP_REMOVED lines=23> */
[----:B---3--:R-:W-:-:S04]  /*b7b0*/  IMAD.WIDE R8, R0, 0x4, R174 ;  /* 0x0000000400087825 */ /* 0x008fc800078e02ae */
[C---:B------:R-:W-:Y:S02]  /*b7c0*/  IMAD.WIDE R6, R2.reuse, 0x4, R174 ;  /* 0x0000000402067825 */ /* 0x040fe400078e02ae */
        /* <DEDUP_REMOVED lines=11> */
[----:B-1----:R-:W-:Y:S02]  /*b880*/  IMAD R0, R0, UR6, RZ ;  /* 0x0000000600007c24 */ /* 0x002fe4000f8e02ff */
[----:B------:R-:W-:-:S04]  /*b890*/  IMAD.WIDE.U32 R6, R8, UR6, R6 ;  /* 0x0000000608067c25 */ /* 0x000fc8000f8e0006 */
[----:B------:R-:W-:Y:S01]  /*b8a0*/  IMAD R0, R8, UR7, R0 ;  /* 0x0000000708007c24 */ /* 0x000fe2000f8e0200 */
[----:B------:R-:W-:-:S04]  /*b8b0*/  LEA R170, P1, R6, R170, 0x1 ;  /* 0x000000aa06aa7211 */ /* 0x000fc800078208ff */
[----:B------:R-:W-:-:S04]  /*b8c0*/  IADD3 R0, PT, PT, R7, R0, RZ ;  /* 0x0000000007007210 */ /* 0x000fc80007ffe0ff */
[----:B------:R-:W-:-:S05]  /*b8d0*/  LEA.HI.X R169, R6, R169, R0, 0x1, P1 ;  /* 0x000000a906a97211 */ /* 0x000fca00008f0c00 */
[----:B------:R1:W-:Y:S04]  /*b8e0*/  STL [R1+0x28], R169 ;  /* 0x000028a901007387 */ /* 0x0003e80000100800 */
[----:B------:R1:W-:Y:S01]  /*b8f0*/  STL [R1+0x2c], R170 ;  /* 0x00002caa01007387 */ /* 0x0003e20000100800 */
[----:B------:R-:W-:Y:S05]  /*b900*/  BRA `(.L_x_722) ;  /* 0x00000000002c7947 */ /* 0x000fea0003800000 */
.L_x_721:
[----:B------:R-:W-:Y:S01]  /*b910*/  UMOV UR4, URZ ;  /* 0x000000ff00047c82 */ /* 0x000fe20008000000 */
[----:B------:R-:W-:Y:S01]  /*b920*/  IMAD.SHL.U32 R0, R62, 0x100, RZ ;  /* 0x000001003e007824 */ /* 0x000fe200078e00ff */
[----:B------:R-:W-:Y:S01]  /*b930*/  IADD3 R2, P1, PT, RZ, -UR4, RZ ;  /* 0x80000004ff027c10 */ /* 0x000fe2000ff3e0ff */
[----:B-----5:R-:W-:Y:S02]  /*b940*/  IMAD.MOV.U32 R7, RZ, RZ, R170 ;  /* 0x000000ffff077224 */ /* 0x020fe400078e00aa */
[----:B------:R-:W-:Y:S02]  /*b950*/  IMAD.MOV.U32 R6, RZ, RZ, R169 ;  /* 0x000000ffff067224 */ /* 0x000fe400078e00a9 */
[----:B------:R-:W-:-:S05]  /*b960*/  IMAD.X R0, RZ, RZ, ~R0, P1 ;  /* 0x000000ffff007224 */ /* 0x000fca00008e0e00 */
[----:B------:R-:W-:-:S04]  /*b970*/  SHF.R.S64 R2, R2, 0x1f, R0 ;  /* 0x0000001f02027819 */ /* 0x000fc80000001000 */
[----:B------:R-:W-:-:S04]  /*b980*/  IADD3 R7, P1, PT, R2, R7, RZ ;  /* 0x0000000702077210 */ /* 0x000fc80007f3e0ff */
[----:B------:R-:W-:-:S05]  /*b990*/  LEA.HI.X.SX32 R6, R0, R6, 0x1, P1 ;  /* 0x0000000600067211 */ /* 0x000fca00008f0eff */
[----:B------:R3:W-:Y:S04]  /*b9a0*/  STL [R1+0x28], R6 ;  /* 0x0000280601007387 */ /* 0x0007e80000100800 */
[----:B------:R3:W-:Y:S02]  /*b9b0*/  STL [R1+0x2c], R7 ;  /* 0x00002c0701007387 */ /* 0x0007e40000100800 */
.L_x_722:
[----:B---3--:R-:W3:Y:S01]  /*b9c0*/  LDL.LU R6, [R1+0x18] ;  /* 0x0000180001067983 */ /* 0x008ee20000300800 */
[----:B------:R-:W4:Y:S03]  /*b9d0*/  LDCU UR4, c[0x0][0x440] ;  /* 0x00008800ff0477ac */ /* 0x000f260008000800 */
[----:B------:R-:W5:Y:S04]  /*b9e0*/  LDL R8, [R1+0x2c] ;  /* 0x00002c0001087983 */ /* 0x000f680000100800 */
[----:B------:R-:W2:Y:S04]  /*b9f0*/  LDL R13, [R1+0x28] ;  /* 0x00002800010d7983 */ /* 0x000ea80000100800 */
[----:B------:R-:W2:Y:S04]  /*ba00*/  LDL.LU R12, [R1+0x14] ;  /* 0x00001400010c7983 */ /* 0x000ea80000300800 */
[----:B------:R-:W2:Y:S04]  /*ba10*/  LDL R11, [R1+0x20] ;  /* 0x00002000010b7983 */ /* 0x000ea80000100800 */
[----:B------:R-:W2:Y:S01]  /*ba20*/  LDL R10, [R1+0x24] ;  /* 0x00002400010a7983 */ /* 0x000ea20000100800 */
[----:B----4-:R-:W-:Y:S01]  /*ba30*/  ISETP.GE.AND P1, PT, R233, UR4, PT ;  /* 0x00000004e9007c0c */ /* 0x010fe2000bf26270 */
[----:B------:R-:W-:Y:S01]  /*ba40*/  IMAD.SHL.U32 R2, R62, 0x20, RZ ;  /* 0x000000203e027824 */ /* 0x000fe200078e00ff */
[----:B------:R-:W-:Y:S01]  /*ba50*/  SHF.R.U32.HI R234, RZ, 0x1, R236 ;  /* 0x00000001ffea7819 */ /* 0x000fe200000116ec */
[C---:B------:R-:W-:Y:S01]  /*ba60*/  IMAD.SHL.U32 R41, R236.reuse, 0x40, RZ ;  /* 0x00000040ec297824 */ /* 0x040fe200078e00ff */
[----:B------:R-:W4:Y:S01]  /*ba70*/  LDCU UR4, c[0x0][0x50c] ;  /* 0x0000a180ff0477ac */ /* 0x000f220008000800 */
[----:B------:R-:W-:Y:S01]  /*ba80*/  IMAD.SHL.U32 R235, R236, 0x20, RZ ;  /* 0x00000020eceb7824 */ /* 0x000fe200078e00ff */
[----:B------:R-:W-:Y:S01]  /*ba90*/  LOP3.LUT R0, R234, 0x8, RZ, 0xc0, !PT ;  /* 0x00000008ea007812 */ /* 0x000fe200078ec0ff */
[----:B------:R-:W-:Y:S01]  /*baa0*/  IMAD.SHL.U32 R90, R244, 0x100, RZ ;  /* 0x00000100f45a7824 */ /* 0x000fe200078e00ff */
[----:B------:R-:W-:-:S02]  /*bab0*/  LOP3.LUT R247, R41, 0x200, RZ, 0xc0, !PT ;  /* 0x0000020029f77812 */ /* 0x000fc400078ec0ff */
[----:B------:R-:W-:-:S03]  /*bac0*/  LOP3.LUT R235, R235, 0x7c00, RZ, 0xc0, !PT ;  /* 0x00007c00ebeb7812 */ /* 0x000fc600078ec0ff */
[----:B------:R-:W-:Y:S01]  /*bad0*/  @P1 STS.128 [R237+0xa000], RZ ;  /* 0x00a000ffed001388 */ /* 0x000fe20000000c00 */
[----:B------:R-:W-:Y:S01]  /*bae0*/  @!P1 IMAD R37, R63, 0x120, RZ ;  /* 0x000001203f259824 */ /* 0x000fe200078e02ff */
[----:B---3--:R-:W-:Y:S02]  /*baf0*/  LOP3.LUT R246, R6, R0, RZ, 0x3c, !PT ;  /* 0x0000000006f67212 */ /* 0x008fe400078e3cff */
[----:B------:R-:W-:Y:S02]  /*bb00*/  SHF.L.U64.HI R0, R62, 0x5, R63 ;  /* 0x000000053e007819 */ /* 0x000fe4000001023f */
[----:B-----5:R-:W-:Y:S01]  /*bb10*/  IADD3 R6, P2, PT, R2, R8, RZ ;  /* 0x0000000802067210 */ /* 0x020fe20007f5e0ff */
[----:B------:R-:W-:Y:S03]  /*bb20*/  STL [R1+0x38], R246 ;  /* 0x000038f601007387 */ /* 0x000fe60000100800 */
[----:B------:R-:W-:Y:S01]  /*bb30*/  @!P1 IADD3 R32, P5, PT, R6, R2, RZ ;  /* 0x0000000206209210 */ /* 0x000fe20007fbe0ff */
[--C-:B--2---:R-:W-:Y:S01]  /*bb40*/  IMAD.X R7, R0, 0x1, R13.reuse, P2 ;  /* 0x0000000100077824 */ /* 0x104fe200010e060d */
[CC--:B------:R-:W-:Y:S01]  /*bb50*/  @!P1 LEA R30, P4, R62.reuse, R6.reuse, 0x6 ;  /* 0x000000063e1e9211 */ /* 0x0c0fe200078830ff */
[----:B------:R-:W-:Y:S01]  /*bb60*/  @!P1 IMAD.MOV.U32 R9, RZ, RZ, R13 ;  /* 0x000000ffff099224 */ /* 0x000fe200078e000d */
[CC--:B------:R-:W-:Y:S01]  /*bb70*/  @!P1 LEA R28, P3, R62.reuse, R6.reuse, 0x7 ;  /* 0x000000063e1c9211 */ /* 0x0c0fe200078638ff */
[----:B------:R-:W-:Y:S01]  /*bb80*/  IMAD.MOV.U32 R38, RZ, RZ, R12 ;  /* 0x000000ffff267224 */ /* 0x000fe200078e000c */
[CC--:B------:R-:W-:Y:S01]  /*bb90*/  @!P1 LEA.HI.X R31, R62.reuse, R7.reuse, R63, 0x6, P4 ;  /* 0x000000073e1f9211 */ /* 0x0c0fe200020f343f */
[----:B------:R-:W-:Y:S01]  /*bba0*/  @!P1 IMAD.X R33, R7, 0x1, R0, P5 ;  /* 0x0000000107219824 */ /* 0x000fe200028e0600 */
[----:B------:R-:W-:Y:S01]  /*bbb0*/  @!PT LDS RZ, [RZ] ;  /* 0x00000000fffff984 */ /* 0x000fe20000000800 */
[----:B------:R-:W-:Y:S01]  /*bbc0*/  @!PT LDS RZ, [RZ] ;  /* 0x00000000fffff984 */ /* 0x000fe20000000800 */
[----:B------:R-:W-:Y:S01]  /*bbd0*/  @!PT LDS RZ, [RZ] ;  /* 0x00000000fffff984 */ /* 0x000fe20000000800 */
[----:B------:R2:W-:Y:S01]  /*bbe0*/  @!P1 LDGSTS.E.BYPASS.LTC128B.128 [R237+0xa000], desc[UR16][R8.64] ;  /* 0x0a00000008ed9fae */ /* 0x0005e2000b981a10 */
[----:B------:R-:W-:Y:S01]  /*bbf0*/  IMAD.MOV.U32 R40, RZ, RZ, R11 ;  /* 0x000000ffff287224 */ /* 0x000fe200078e000b */
[C---:B------:R-:W-:Y:S01]  /*bc00*/  @!P1 LEA R34, P2, R62.reuse, R6, 0x8 ;  /* 0x000000063e229211 */ /* 0x040fe200078440ff */
[----:B------:R-:W-:Y:S01]  /*bc10*/  @!P1 IMAD.MOV.U32 R11, RZ, RZ, R7 ;  /* 0x000000ffff0b9224 */ /* 0x000fe200078e0007 */
[----:B------:R-:W-:Y:S01]  /*bc20*/  @P1 STS.128 [R237+0xa800], RZ ;  /* 0x00a800ffed001388 */ /* 0x000fe20000000c00 */
[----:B------:R-:W-:Y:S01]  /*bc30*/  IMAD.MOV.U32 R39, RZ, RZ, R10 ;  /* 0x000000ffff277224 */ /* 0x000fe200078e000a */
[CC--:B------:R-:W-:Y:S01]  /*bc40*/  @!P1 LEA.HI.X R29, R62.reuse, R7.reuse, R63, 0x7, P3 ;  /* 0x000000073e1d9211 */ /* 0x0c0fe200018f3c3f */
[--C-:B------:R-:W-:Y:S01]  /*bc50*/  @!P1 IMAD.MOV.U32 R10, RZ, RZ, R6.reuse ;  /* 0x000000ffff0a9224 */ /* 0x100fe200078e0006 */
[----:B------:R-:W-:Y:S01]  /*bc60*/  @!PT LDS RZ, [RZ] ;  /* 0x00000000fffff984 */ /* 0x000fe20000000800 */
[----:B------:R-:W-:Y:S01]  /*bc70*/  @!PT LDS RZ, [RZ] ;  /* 0x00000000fffff984 */ /* 0x000fe20000000800 */
[----:B------:R-:W-:Y:S01]  /*bc80*/  @!PT LDS RZ, [RZ] ;  /* 0x00000000fffff984 */ /* 0x000fe20000000800 */
[----:B------:R3:W-:Y:S01]  /*bc90*/  @!P1 LDGSTS.E.BYPASS.LTC128B.128 [R237+0xa800], desc[UR16][R6.64] ;  /* 0x0a80000006ed9fae */ /* 0x0007e2000b981a10 */
[C---:B------:R-:W-:Y:S01]  /*bca0*/  @!P1 IMAD.WIDE.U32 R12, R62.reuse, 0x60, R6 ;  /* 0x000000603e0c9825 */ /* 0x040fe200078e0006 */
[----:B------:R-:W-:-:S02]  /*bcb0*/  @!P1 LEA.HI.X R35, R62, R7, R63, 0x8, P2 ;  /* 0x000000073e239211 */ /* 0x000fc400010f443f */
[----:B------:R-:W-:Y:S01]  /*bcc0*/  @P1 STS.128 [R237+0xb000], RZ ;  /* 0x00b000ffed001388 */ /* 0x000fe20000000c00 */
[C---:B------:R-:W-:Y:S02]  /*bcd0*/  @!P1 IMAD R0, R63.reuse, 0x60, RZ ;  /* 0x000000603f009824 */ /* 0x040fe400078e02ff */
[----:B------:R-:W-:Y:S01]  /*bce0*/  @!P1 IMAD.MOV.U32 R14, RZ, RZ, R6 ;  /* 0x000000ffff0e9224 */ /* 0x000fe200078e0006 */
        /* <DEDUP_REMOVED lines=12> */
[----:B------:R-:W-:-:S02]  /*bdb0*/  @!P1 IMAD.IADD R13, R0, 0x1, R13 ;  /* 0x00000001000d9824 */ /* 0x000fc400078e020d */
[--C-:B--2---:R-:W-:Y:S01]  /*bdc0*/  @!P1 IMAD.MOV.U32 R8, RZ, RZ, R6.reuse ;  /* 0x000000ffff089224 */ /* 0x104fe200078e0006 */
[----:B------:R-:W-:Y:S01]  /*bdd0*/  @P1 STS.128 [R237+0xc000], RZ ;  /* 0x00c000ffed001388 */ /* 0x000fe20000000c00 */
[----:B------:R-:W-:Y:S02]  /*bde0*/  @!P1 IMAD.MOV.U32 R9, RZ, RZ, R7 ;  /* 0x000000ffff099224 */ /* 0x000fe400078e0007 */
        /* <DEDUP_REMOVED lines=9> */
[--C-:B------:R-:W-:Y:S01]  /*be80*/  @!P1 IMAD.MOV.U32 R16, RZ, RZ, R6.reuse ;  /* 0x000000ffff109224 */ /* 0x100fe200078e0006 */
[----:B------:R-:W-:Y:S01]  /*be90*/  @!PT LDS RZ, [RZ] ;  /* 0x00000000fffff984 */ /* 0x000fe20000000800 */
[----:B------:R-:W-:Y:S01]  /*bea0*/  @!PT LDS RZ, [RZ] ;  /* 0x00000000fffff984 */ /* 0x000fe20000000800 */
[----:B------:R-:W-:Y:S01]  /*beb0*/  @!PT LDS RZ, [RZ] ;  /* 0x00000000fffff984 */ /* 0x000fe20000000800 */
[----:B------:R-:W-:Y:S01]  /*bec0*/  @!P1 LDGSTS.E.BYPASS.LTC128B.128 [R237+0xc800], desc[UR16][R28.64] ;  /* 0x0c8000001ced9fae */ /* 0x000fe2000b981a10 */
[----:B------:R-:W-:Y:S02]  /*bed0*/  @!P1 IMAD.MOV.U32 R26, RZ, RZ, R6 ;  /* 0x000000ffff1a9224 */ /* 0x000fe400078e0006 */
[----:B------:R-:W-:Y:S01]  /*bee0*/  @!P1 IMAD.WIDE.U32 R8, R62, 0xc0, R8 ;  /* 0x000000c03e089825 */ /* 0x000fe200078e0008 */
[----:B------:R-:W-:Y:S03]  /*bef0*/  @P1 STS.128 [R237+0xd000], RZ ;  /* 0x00d000ffed001388 */ /* 0x000fe60000000c00 */
[----:B---3--:R-:W-:Y:S01]  /*bf00*/  @!P1 IMAD R6, R63, 0xc0, RZ ;  /* 0x000000c03f069824 */ /* 0x008fe200078e02ff */
[----:B------:R-:W-:Y:S01]  /*bf10*/  STL [R1+0x1c], R247 ;  /* 0x00001cf701007387 */ /* 0x000fe20000100800 */
[----:B------:R-:W-:-:S02]  /*bf20*/  @!P1 IMAD.MOV.U32 R25, RZ, RZ, R7 ;  /* 0x000000ffff199224 */ /* 0x000fc400078e0007 */
[--C-:B------:R-:W-:Y:S02]  /*bf30*/  @!P1 IMAD.MOV.U32 R23, RZ, RZ, R7.reuse ;  /* 0x000000ffff179224 */ /* 0x100fe400078e0007 */
[--C-:B------:R-:W-:Y:S02]  /*bf40*/  @!P1 IMAD.MOV.U32 R21, RZ, RZ, R7.reuse ;  /* 0x000000ffff159224 */ /* 0x100fe400078e0007 */
[--C-:B------:R-:W-:Y:S02]  /*bf50*/  @!P1 IMAD.MOV.U32 R19, RZ, RZ, R7.reuse ;  /* 0x000000ffff139224 */ /* 0x100fe400078e0007 */
[--C-:B------:R-:W-:Y:S02]  /*bf60*/  @!P1 IMAD.MOV.U32 R17, RZ, RZ, R7.reuse ;  /* 0x000000ffff119224 */ /* 0x100fe400078e0007 */
[----:B------:R-:W-:Y:S02]  /*bf70*/  @!P1 IMAD.MOV.U32 R27, RZ, RZ, R7 ;  /* 0x000000ffff1b9224 */ /* 0x000fe400078e0007 */
[----:B------:R-:W-:-:S04]  /*bf80*/  @!P1 IMAD.WIDE.U32 R14, R62, 0xe0, R14 ;  /* 0x000000e03e0e9825 */ /* 0x000fc800078e000e */
[----:B------:R-:W-:Y:S02]  /*bf90*/  @!P1 IMAD R7, R63, 0xe0, RZ ;  /* 0x000000e03f079824 */ /* 0x000fe400078e02ff */
[----:B------:R-:W-:Y:S02]  /*bfa0*/  @!P1 IMAD.IADD R11, R2, 0x1, R11 ;  /* 0x00000001020b9824 */ /* 0x000fe400078e020b */
[----:B------:R-:W-:Y:S02]  /*bfb0*/  @!P1 IMAD.IADD R9, R6, 0x1, R9 ;  /* 0x0000000106099824 */ /* 0x000fe400078e0209 */
[----:B------:R-:W-:Y:S01]  /*bfc0*/  @!P1 IMAD.WIDE.U32 R24, R62, 0x120, R24 ;  /* 0x000001203e189825 */ /* 0x000fe200078e0018 */
[----:B------:R-:W-:Y:S01]  /*bfd0*/  @!PT LDS RZ, [RZ] ;  /* 0x00000000fffff984 */ /* 0x000fe20000000800 */
[----:B------:R-:W-:Y:S01]  /*bfe0*/  @!PT LDS RZ, [RZ] ;  /* 0x00000000fffff984 */ /* 0x000fe20000000800 */
[----:B------:R-:W-:Y:S01]  /*bff0*/  @!PT LDS RZ, [RZ] ;  /* 0x00000000fffff984 */ /* 0x000fe20000000800 */
[----:B------:R-:W-:Y:S03]  /*c000*/  @!P1 LDGSTS.E.BYPASS.LTC128B.128 [R237+0xd000], desc[UR16][R10.64] ;  /* 0x0d0000000aed9fae */ /* 0x000fe6000b981a10 */
[----:B------:R-:W-:Y:S01]  /*c010*/  @!P1 IMAD.IADD R7, R7, 0x1, R15 ;  /* 0x0000000107079824 */ /* 0x000fe200078e020f */
[----:B------:R-:W-:Y:S01]  /*c020*/  @P1 STS.128 [R237+0xd800], RZ ;  /* 0x00d800ffed001388 */ /* 0x000fe20000000c00 */
[----:B------:R-:W-:-:S02]  /*c030*/  @!P1 IMAD.MOV.U32 R6, RZ, RZ, R14 ;  /* 0x000000ffff069224 */ /* 0x000fc400078e000e */
[C---:B------:R-:W-:Y:S01]  /*c040*/  @!P1 IMAD.WIDE.U32 R22, R62.reuse, 0x140, R22 ;  /* 0x000001403e169825 */ /* 0x040fe200078e0016 */
[----:B------:R-:W-:Y:S01]  /*c050*/  @!PT LDS RZ, [RZ] ;  /* 0x00000000fffff984 */ /* 0x000fe20000000800 */
[----:B------:R-:W-:Y:S01]  /*c060*/  @!PT LDS RZ, [RZ] ;  /* 0x00000000fffff984 */ /* 0x000fe20000000800 */
[----:B------:R-:W-:Y:S01]  /*c070*/  @!PT LDS RZ, [RZ] ;  /* 0x00000000fffff984 */ /* 0x000fe20000000800 */
[----:B------:R2:W-:Y:S03]  /*c080*/  @!P1 LDGSTS.E.BYPASS.LTC128B.128 [R237+0xd800], desc[UR16][R8.64] ;  /* 0x0d80000008ed9fae */ /* 0x0005e6000b981a10 */
[----:B------:R-:W-:Y:S01]  /*c090*/  @!P1 IMAD R0, R63, 0x140, RZ ;  /* 0x000001403f009824 */ /* 0x000fe200078e02ff */
[----:B------:R-:W-:Y:S01]  /*c0a0*/  @P1 STS.128 [R237+0xe000], RZ ;  /* 0x00e000ffed001388 */ /* 0x000fe20000000c00 */
[----:B------:R-:W-:-:S03]  /*c0b0*/  @!P1 IMAD.WIDE.U32 R20, R62, 0x160, R20 ;  /* 0x000001603e149825 */ /* 0x000fc600078e0014 */
[----:B------:R-:W-:Y:S01]  /*c0c0*/  @!PT LDS RZ, [RZ] ;  /* 0x00000000fffff984 */ /* 0x000fe20000000800 */
[----:B------:R-:W-:Y:S01]  /*c0d0*/  @!PT LDS RZ, [RZ] ;  /* 0x00000000fffff984 */ /* 0x000fe20000000800 */
[----:B------:R-:W-:Y:S01]  /*c0e0*/  @!PT LDS RZ, [RZ] ;  /* 0x00000000fffff984 */ /* 0x000fe20000000800 */
[----:B------:R-:W-:Y:S01]  /*c0f0*/  @!P1 LDGSTS.E.BYPASS.LTC128B.128 [R237+0xe000], desc[UR16][R6.64] ;  /* 0x0e00000006ed9fae */ /* 0x000fe2000b981a10 */
[----:B------:R-:W-:Y:S02]  /*c100*/  @!P1 IMAD.IADD R25, R37, 0x1, R25 ;  /* 0x0000000125199824 */ /* 0x000fe400078e0219 */
[----:B------:R-:W-:Y:S01]  /*c110*/  @!P1 IMAD R2, R63, 0x160, RZ ;  /* 0x000001603f029824 */ /* 0x000fe200078e02ff */
[----:B------:R-:W-:Y:S01]  /*c120*/  @P1 STS.128 [R237+0xe800], RZ ;  /* 0x00e800ffed001388 */ /* 0x000fe20000000c00 */
[----:B------:R-:W-:-:S03]  /*c130*/  @!P1 IMAD.WIDE.U32 R18, R62, 0x180, R18 ;  /* 0x000001803e129825 */ /* 0x000fc600078e0012 */
[----:B------:R-:W-:Y:S01]  /*c140*/  @!PT LDS RZ, [RZ] ;  /* 0x00000000fffff984 */ /* 0x000fe20000000800 */
[----:B------:R-:W-:Y:S01]  /*c150*/  @!PT LDS RZ, [RZ] ;  /* 0x00000000fffff984 */ /* 0x000fe20000000800 */
[----:B------:R-:W-:Y:S01]  /*c160*/  @!PT LDS RZ, [RZ] ;  /* 0x00000000fffff984 */ /* 0x000fe20000000800 */
[----:B------:R-:W-:Y:S01]  /*c170*/  @!P1 LDGSTS.E.BYPASS.LTC128B.128 [R237+0xe800], desc[UR16][R34.64] ;  /* 0x0e80000022ed9fae */ /* 0x000fe2000b981a10 */
[----:B------:R-:W-:Y:S02]  /*c180*/  @!P1 IMAD R14, R63, 0x180, RZ ;  /* 0x000001803f0e9824 */ /* 0x000fe400078e02ff */
[----:B------:R-:W-:Y:S01]  /*c190*/  @!P1 IMAD.IADD R23, R0, 0x1, R23 ;  /* 0x0000000100179824 */ /* 0x000fe200078e0217 */
[----:B------:R-:W-:Y:S01]  /*c1a0*/  LOP3.LUT R0, R247, R235, RZ, 0xfc, !PT ;  /* 0x000000ebf7007212 */ /* 0x000fe200078efcff */
[----:B------:R-:W-:Y:S01]  /*c1b0*/  @!P1 IMAD.WIDE.U32 R16, R62, 0x1a0, R16 ;  /* 0x000001a03e109825 */ /* 0x000fe200078e0010 */
[----:B------:R-:W-:Y:S02]  /*c1c0*/  @P1 STS.128 [R237+0xf000], RZ ;  /* 0x00f000ffed001388 */ /* 0x000fe40000000c00 */
[----:B------:R-:W-:Y:S01]  /*c1d0*/  LOP3.LUT R0, R0, R246, RZ, 0xfc, !PT ;  /* 0x000000f600007212 */ /* 0x000fe200078efcff */
[C---:B------:R-:W-:Y:S01]  /*c1e0*/  @!P1 IMAD R15, R63.reuse, 0x1a0, RZ ;  /* 0x000001a03f0f9824 */ /* 0x040fe200078e02ff */
[----:B------:R-:W-:Y:S01]  /*c1f0*/  @!PT LDS RZ, [RZ] ;  /* 0x00000000fffff984 */ /* 0x000fe20000000800 */
[----:B------:R-:W-:Y:S01]  /*c200*/  @!PT LDS RZ, [RZ] ;  /* 0x00000000fffff984 */ /* 0x000fe20000000800 */
[----:B------:R-:W-:Y:S01]  /*c210*/  @!PT LDS RZ, [RZ] ;  /* 0x00000000fffff984 */ /* 0x000fe20000000800 */
[----:B------:R-:W-:Y:S01]  /*c220*/  @!P1 LDGSTS.E.BYPASS.LTC128B.128 [R237+0xf000], desc[UR16][R24.64] ;  /* 0x0f00000018ed9fae */ /* 0x000fe2000b981a10 */
[----:B------:R-:W-:Y:S01]  /*c230*/  @!P1 IMAD.IADD R21, R2, 0x1, R21 ;  /* 0x0000000102159824 */ /* 0x000fe200078e0215 */
[----:B------:R-:W-:Y:S01]  /*c240*/  LEA R0, R0, UR5, 0x1 ;  /* 0x0000000500007c11 */ /* 0x000fe2000f8e08ff */
        /* <DEDUP_REMOVED lines=8> */
[----:B------:R-:W-:Y:S01]  /*c2d0*/  @!P1 IMAD.IADD R17, R15, 0x1, R17 ;  /* 0x000000010f119824 */ /* 0x000fe200078e0211 */
[----:B------:R-:W-:Y:S01]  /*c2e0*/  @P1 STS.128 [R237+0x10000], RZ ;  /* 0x010000ffed001388 */ /* 0x000fe20000000c00 */
[----:B------:R-:W-:Y:S02]  /*c2f0*/  @!P1 IMAD.IADD R15, R37, 0x1, R27 ;  /* 0x00000001250f9824 */ /* 0x000fe400078e021b */
[----:B------:R-:W-:Y:S01]  /*c300*/  @!P1 IMAD.MOV.U32 R14, RZ, RZ, R26 ;  /* 0x000000ffff0e9224 */ /* 0x000fe200078e001a */
[----:B------:R-:W-:Y:S01]  /*c310*/  @!PT LDS RZ, [RZ] ;  /* 0x00000000fffff984 */ /* 0x000fe20000000800 */
[----:B------:R-:W-:Y:S01]  /*c320*/  @!PT LDS RZ, [RZ] ;  /* 0x00000000fffff984 */ /* 0x000fe20000000800 */
[----:B------:R-:W-:Y:S01]  /*c330*/  @!PT LDS RZ, [RZ] ;  /* 0x00000000fffff984 */ /* 0x000fe20000000800 */
[----:B------:R3:W-:Y:S01]  /*c340*/  @!P1 LDGSTS.E.BYPASS.LTC128B.128 [R237+0x10000], desc[UR16][R20.64] ;  /* 0x1000000014ed9fae */ /* 0x0007e2000b981a10 */
[----:B------:R-:W-:Y:S02]  /*c350*/  IMAD.MOV.U32 R73, RZ, RZ, R38 ;  /* 0x000000ffff497224 */ /* 0x000fe400078e0026 */
[----:B------:R-:W-:Y:S01]  /*c360*/  IMAD.MOV.U32 R38, RZ, RZ, 0x20 ;  /* 0x00000020ff267424 */ /* 0x000fe200078e00ff */
[----:B------:R-:W-:Y:S01]  /*c370*/  @P1 STS.128 [R237+0x10800], RZ ;  /* 0x010800ffed001388 */ /* 0x000fe20000000c00 */
[----:B------:R-:W-:-:S02]  /*c380*/  IMAD.MOV.U32 R72, RZ, RZ, R40 ;  /* 0x000000ffff487224 */ /* 0x000fc400078e0028 */
[----:B------:R-:W-:Y:S01]  /*c390*/  IMAD.MOV.U32 R249, RZ, RZ, R39 ;  /* 0x000000fffff97224 */ /* 0x000fe200078e0027 */
[----:B------:R-:W-:Y:S01]  /*c3a0*/  @!PT LDS RZ, [RZ] ;  /* 0x00000000fffff984 */ /* 0x000fe20000000800 */
[----:B------:R-:W-:Y:S01]  /*c3b0*/  @!PT LDS RZ, [RZ] ;  /* 0x00000000fffff984 */ /* 0x000fe20000000800 */
[----:B------:R-:W-:Y:S01]  /*c3c0*/  @!PT LDS RZ, [RZ] ;  /* 0x00000000fffff984 */ /* 0x000fe20000000800 */
[----:B------:R-:W-:Y:S01]  /*c3d0*/  @!P1 LDGSTS.E.BYPASS.LTC128B.128 [R237+0x10800], desc[UR16][R18.64] ;  /* 0x1080000012ed9fae */ /* 0x000fe2000b981a10 */
[----:B------:R-:W-:Y:S01]  /*c3e0*/  SEL R38, R38, 0xffffffe0, !P6 ;  /* 0xffffffe026267807 */ /* 0x000fe20007000000 */
[----:B------:R-:W-:Y:S02]  /*c3f0*/  IMAD.MOV.U32 R248, RZ, RZ, R72 ;  /* 0x000000fffff87224 */ /* 0x000fe400078e0048 */
[----:B------:R-:W-:Y:S02]  /*c400*/  @P1 STS.128 [R237+0x11000], RZ ;  /* 0x011000ffed001388 */ /* 0x000fe40000000c00 */
[--C-:B------:R-:W-:Y:S02]  /*c410*/  IMAD.IADD R2, R0, 0x1, R38.reuse ;  /* 0x0000000100027824 */ /* 0x100fe400078e0226 */
[----:B------:R-:W-:Y:S01]  /*c420*/  @!PT LDS RZ, [RZ] ;  /* 0x00000000fffff984 */ /* 0x000fe20000000800 */
[----:B------:R-:W-:Y:S01]  /*c430*/  @!PT LDS RZ, [RZ] ;  /* 0x00000000fffff984 */ /* 0x000fe20000000800 */
[----:B------:R-:W-:Y:S01]  /*c440*/  @!PT LDS RZ, [RZ] ;  /* 0x00000000fffff984 */ /* 0x000fe20000000800 */
[----:B------:R-:W-:Y:S01]  /*c450*/  @!P1 LDGSTS.E.BYPASS.LTC128B.128 [R237+0x11000], desc[UR16][R16.64] ;  /* 0x1100000010ed9fae */ /* 0x000fe2000b981a10 */
[----:B------:R-:W-:-:S03]  /*c460*/  IMAD.IADD R37, R108, 0x1, R38 ;  /* 0x000000016c257824 */ /* 0x000fc600078e0226 */
[----:B------:R-:W-:Y:S04]  /*c470*/  @P1 STS.128 [R237+0x11800], RZ ;  /* 0x011800ffed001388 */ /* 0x000fe80000000c00 */
[----:B------:R-:W-:Y:S01]  /*c480*/  @!PT LDS RZ, [RZ] ;  /* 0x00000000fffff984 */ /* 0x000fe20000000800 */
[----:B------:R-:W-:Y:S01]  /*c490*/  @!PT LDS RZ, [RZ] ;  /* 0x00000000fffff984 */ /* 0x000fe20000000800 */
[----:B------:R-:W-:Y:S01]  /*c4a0*/  @!PT LDS RZ, [RZ] ;  /* 0x00000000fffff984 */ /* 0x000fe20000000800 */
[----:B------:R5:W-:Y:S04]  /*c4b0*/  @!P1 LDGSTS.E.BYPASS.LTC128B.128 [R237+0x11800], desc[UR16][R14.64] ;  /* 0x118000000eed9fae */ /* 0x000be8000b981a10 */
[----:B--2---:R2:W-:Y:S04]  /*c4c0*/  LDSM.16.M88.4 R8, [R0] ;  /* 0x000000000008783b */ /* 0x0045e80000000200 */
[----:B---3--:R3:W-:Y:S04]  /*c4d0*/  LDSM.16.M88.4 R20, [R2] ;  /* 0x000000000214783b */ /* 0x0087e80000000200 */
[----:B------:R-:W-:Y:S04]  /*c4e0*/  LDSM.16.M88.4 R24, [R37+0x2000] ;  /* 0x002000002518783b */ /* 0x000fe80000000200 */
[----:B------:R-:W-:Y:S04]  /*c4f0*/  LDSM.16.M88.4 R28, [R108+0x2800] ;  /* 0x002800006c1c783b */ /* 0x000fe80000000200 */
[----:B------:R-:W-:Y:S04]  /*c500*/  LDSM.16.M88.4 R44, [R108+0x3000] ;  /* 0x003000006c2c783b */ /* 0x000fe80000000200 */
[----:B------:R-:W-:Y:S01]  /*c510*/  LDSM.16.M88.4 R48, [R37+0x2800] ;  /* 0x002800002530783b */ /* 0x000fe20000000200 */
[----:B--2---:R-:W-:-:S03]  /*c520*/  IMAD.IADD R0, R0, 0x1, R73 ;  /* 0x0000000100007824 */ /* 0x004fc600078e0249 */
[----:B-----5:R-:W2:Y:S01]  /*c530*/  LDSM.16.M88.4 R12, [R108+0x2000] ;  /* 0x002000006c0c783b */ /* 0x020ea20000000200 */
[----:B---3--:R-:W-:-:S03]  /*c540*/  IMAD.SHL.U32 R2, R236, 0x2, RZ ;  /* 0x00000002ec027824 */ /* 0x008fc600078e00ff */
[----:B------:R-:W3:Y:S04]  /*c550*/  LDSM.16.M88.4 R40, [R37+0x3000] ;  /* 0x003000002528783b */ /* 0x000ee80000000200 */
[----:B------:R-:W5:Y:S04]  /*c560*/  LDSM.16.M88.4 R32, [R108+0x3800] ;  /* 0x003800006c20783b */ /* 0x000f680000000200 */
[----:B------:R-:W1:Y:S04]  /*c570*/  LDSM.16.M88.4 R52, [R108+0x4000] ;  /* 0x004000006c34783b */ /* 0x000e680000000200 */
[----:B------:R-:W4:Y:S04]  /*c580*/  LDSM.16.M88.4 R56, [R37+0x3800] ;  /* 0x003800002538783b */ /* 0x000f280000000200 */
[----:B------:R-:W-:Y:S04]  /*c590*/  LDSM.16.M88.4 R72, [R37+0x4800] ;  /* 0x004800002548783b */ /* 0x000fe80000000200 */
[----:B------:R-:W0:Y:S01]  /*c5a0*/  LDGDEPBAR ;  /* 0x00000000000079af */ /* 0x000e220000000000 */
[C---:B--2---:R-:W-:Y:S08]  /*c5b0*/  HMMA.16816.F32 R16, R8.reuse, R12, RZ ;  /* 0x0000000c0810723c */ /* 0x044ff000000018ff */
[----:B------:R-:W-:-:S12]  /*c5c0*/  HMMA.16816.F32 R12, R8, R14, RZ ;  /* 0x0000000e080c723c */ /* 0x000fd800000018ff */
[C---:B------:R-:W-:Y:S08]  /*c5d0*/  HMMA.16816.F32 R64, R20.reuse, R24, R16 ;  /* 0x000000181440723c */ /* 0x040ff00000001810 */
[----:B------:R-:W-:Y:S08]  /*c5e0*/  HMMA.16816.F32 R68, R20, R26, R12 ;  /* 0x0000001a1444723c */ /* 0x000ff0000000180c */
[C---:B------:R-:W-:Y:S08]  /*c5f0*/  HMMA.16816.F32 R24, R8.reuse, R28, RZ ;  /* 0x0000001c0818723c */ /* 0x040ff000000018ff */
[C---:B------:R-:W-:Y:S08]  /*c600*/  HMMA.16816.F32 R16, R8.reuse, R30, RZ ;  /* 0x0000001e0810723c */ /* 0x040ff000000018ff */
[----:B------:R-:W-:Y:S08]  /*c610*/  HMMA.16816.F32 R12, R8, R44, RZ ;  /* 0x0000002c080c723c */ /* 0x000ff000000018ff */
[----:B------:R-:W-:Y:S08]  /*c620*/  HMMA.16816.F32 R76, R20, R48, R24 ;  /* 0x00000030144c723c */ /* 0x000ff00000001818 */
[----:B------:R-:W-:Y:S01]  /*c630*/  HMMA.16816.F32 R24, R8, R46, RZ ;  /* 0x0000002e0818723c */ /* 0x000fe200000018ff */
[----:B------:R-:W-:Y:S07]  /*c640*/  LDSM.16.M88.4 R44, [R88+0x2000] ;  /* 0x00200000582c783b */ /* 0x000fee0000000200 */
[C---:B------:R-:W-:Y:S01]  /*c650*/  HMMA.16816.F32 R80, R20.reuse, R50, R16 ;  /* 0x000000321450723c */ /* 0x040fe20000001810 */
[----:B------:R-:W2:Y:S04]  /*c660*/  LDSM.16.M88.4 R48, [R37+0x4000] ;  /* 0x004000002530783b */ /* 0x000ea80000000200 */
[----:B------:R1:W2:Y:S03]  /*c670*/  LDSM.16.M88.4 R16, [R0] ;  /* 0x000000000010783b */ /* 0x0002a60000000200 */
[----:B---3--:R-:W-:Y:S08]  /*c680*/  HMMA.16816.F32 R84, R20, R40, R12 ;  /* 0x000000281454723c */ /* 0x008ff0000000180c */
[----:B-----5:R-:W-:Y:S08]  /*c690*/  HMMA.16816.F32 R12, R8, R32, RZ ;  /* 0x00000020080c723c */ /* 0x020ff000000018ff */
[----:B------:R-:W-:Y:S01]  /*c6a0*/  HMMA.16816.F32 R92, R20, R42, R24 ;  /* 0x0000002a145c723c */ /* 0x000fe20000001818 */
[----:B-1----:R-:W-:-:S02]  /*c6b0*/  IMAD.IADD R0, R38, 0x1, R0 ;  /* 0x0000000126007824 */ /* 0x002fc400078e0200 */
[----:B------:R-:W-:-:S05]  /*c6c0*/  IMAD.IADD R38, R38, 0x1, R88 ;  /* 0x0000000126267824 */ /* 0x000fca00078e0258 */
[C---:B------:R-:W-:Y:S01]  /*c6d0*/  HMMA.16816.F32 R24, R8.reuse, R34, RZ ;  /* 0x000000220818723c */ /* 0x040fe200000018ff */
[----:B------:R-:W-:Y:S07]  /*c6e0*/  LDSM.16.M88.4 R40, [R38+0x2000] ;  /* 0x002000002628783b */ /* 0x000fee0000000200 */
[----:B------:R-:W-:Y:S08]  /*c6f0*/  HMMA.16816.F32 R28, R8, R52, RZ ;  /* 0x00000034081c723c */ /* 0x000ff000000018ff */
[C---:B----4-:R-:W-:Y:S01]  /*c700*/  HMMA.16816.F32 R100, R20.reuse, R56, R12 ;  /* 0x000000381464723c */ /* 0x050fe2000000180c */
[----:B------:R-:W1:Y:S07]  /*c710*/  LDSM.16.M88.4 R12, [R0] ;  /* 0x00000000000c783b */ /* 0x000e6e0000000200 */
[C---:B------:R-:W-:Y:S01]  /*c720*/  HMMA.16816.F32 R104, R20.reuse, R58, R24 ;  /* 0x0000003a1468723c */ /* 0x040fe20000001818 */
[----:B------:R-:W3:Y:S07]  /*c730*/  LDSM.16.M88.4 R56, [R108+0x4800] ;  /* 0x004800006c38783b */ /* 0x000eee0000000200 */
[----:B--2---:R-:W-:Y:S08]  /*c740*/  HMMA.16816.F32 R112, R20, R48, R28 ;  /* 0x000000301470723c */ /* 0x004ff0000000181c */
[----:B------:R-:W-:Y:S01]  /*c750*/  HMMA.16816.F32 R28, R8, R54, RZ ;  /* 0x00000036081c723c */ /* 0x000fe200000018ff */
[----:B------:R-:W2:Y:S07]  /*c760*/  LDSM.16.M88.4 R52, [R88+0x2800] ;  /* 0x002800005834783b */ /* 0x000eae0000000200 */
[C---:B------:R-:W-:Y:S01]  /*c770*/  HMMA.16816.F32 R24, R16.reuse, R44, R64 ;  /* 0x0000002c1018723c */ /* 0x040fe20000001840 */
[----:B------:R-:W-:Y:S07]  /*c780*/  LDSM.16.M88.4 R64, [R37+0x5000] ;  /* 0x005000002540783b */ /* 0x000fee0000000200 */
[----:B------:R-:W-:Y:S01]  /*c790*/  HMMA.16816.F32 R32, R16, R46, R68 ;  /* 0x0000002e1020723c */ /* 0x000fe20000001844 */
[----:B------:R-:W4:Y:S04]  /*c7a0*/  LDSM.16.M88.4 R44, [R38+0x2800] ;  /* 0x00280000262c783b */ /* 0x000f280000000200 */
[----:B------:R-:W-:Y:S03]  /*c7b0*/  LDSM.16.M88.4 R68, [R88+0x3000] ;  /* 0x003000005844783b */ /* 0x000fe60000000200 */
[----:B------:R-:W-:Y:S01]  /*c7c0*/  HMMA.16816.F32 R120, R20, R50, R28 ;  /* 0x000000321478723c */ /* 0x000fe2000000181c */
[----:B------:R-:W5:Y:S07]  /*c7d0*/  LDSM.16.M88.4 R48, [R108+0x5000] ;  /* 0x005000006c30783b */ /* 0x000f6e0000000200 */
[----:B-1----:R-:W-:Y:S08]  /*c7e0*/  HMMA.16816.F32 R24, R12, R40, R24 ;  /* 0x000000280c18723c */ /* 0x002ff00000001818 */
[----:B---3--:R-:W-:Y:S08]  /*c7f0*/  HMMA.16816.F32 R28, R8, R56, RZ ;  /* 0x00000038081c723c */ /* 0x008ff000000018ff */
[----:B------:R-:W-:Y:S03]  /*c800*/  HMMA.16816.F32 R40, R12, R42, R32 ;  /* 0x0000002a0c28723c */ /* 0x000fe60000001820 */
[----:B------:R-:W-:-:S04]  /*c810*/  FMUL.FTZ R0, R24, UR4 ;  /* 0x0000000418007c20 */ /* 0x000fc80008410000 */
[----:B------:R1:W3:Y:S01]  /*c820*/  MUFU.TANH R210, R0 ;  /* 0x0000000000d27308 */ /* 0x0002e20000002400 */
[----:B--2---:R-:W-:Y:S08]  /*c830*/  HMMA.16816.F32 R32, R16, R52, R76 ;  /* 0x000000341020723c */ /* 0x004ff0000000184c */
[----:B------:R-:W-:Y:S01]  /*c840*/  HMMA.16816.F32 R116, R20, R72, R28 ;  /* 0x000000481474723c */ /* 0x000fe2000000181c */
[----:B-1----:R-:W-:-:S07]  /*c850*/  FMUL.FTZ R0, R25, UR4 ;  /* 0x0000000419007c20 */ /* 0x002fce0008410000 */
[----:B------:R-:W-:Y:S01]  /*c860*/  HMMA.16816.F32 R28, R8, R58, RZ ;  /* 0x0000003a081c723c */ /* 0x000fe200000018ff */
[----:B------:R-:W-:Y:S01]  /*c870*/  LDSM.16.M88.4 R56, [R108+0x5800] ;  /* 0x005800006c38783b */ /* 0x000fe20000000200 */
[----:B------:R1:W-:Y:S06]  /*c880*/  MUFU.TANH R214, R0 ;  /* 0x0000000000d67308 */ /* 0x0003ec0000002400 */
[----:B----4-:R-:W-:Y:S01]  /*c890*/  HMMA.16816.F32 R32, R12, R44, R32 ;  /* 0x0000002c0c20723c */ /* 0x010fe20000001820 */
[----:B-1----:R-:W-:-:S11]  /*c8a0*/  FMUL.FTZ R0, R26, UR4 ;  /* 0x000000041a007c20 */ /* 0x002fd60008410000 */
[----:B------:R-:W-:Y:S01]  /*c8b0*/  HMMA.16816.F32 R76, R20, R74, R28 ;  /* 0x0000004a144c723c */ /* 0x000fe2000000181c */
[----:B------:R-:W-:Y:S01]  /*c8c0*/  LDSM.16.M88.4 R72, [R88+0x3800] ;  /* 0x003800005848783b */ /* 0x000fe20000000200 */
[----:B------:R1:W2:Y:S06]  /*c8d0*/  MUFU.TANH R202, R0 ;  /* 0x0000000000ca7308 */ /* 0x0002ac0000002400 */
[----:B-----5:R-:W-:Y:S01]  /*c8e0*/  HMMA.16816.F32 R28, R8, R48, RZ ;  /* 0x00000030081c723c */ /* 0x020fe200000018ff */
[----:B-1----:R-:W-:-:S07]  /*c8f0*/  FMUL.FTZ R0, R27, UR4 ;  /* 0x000000041b007c20 */ /* 0x002fce0008410000 */
[----:B------:R-:W-:Y:S01]  /*c900*/  HMMA.16816.F32 R24, R16, R54, R80 ;  /* 0x000000361018723c */ /* 0x000fe20000001850 */
[----:B------:R-:W1:Y:S01]  /*c910*/  LDSM.16.M88.4 R52, [R38+0x3000] ;  /* 0x003000002634783b */ /* 0x000e620000000200 */
[----:B------:R4:W5:Y:S10]  /*c920*/  MUFU.TANH R215, R0 ;  /* 0x0000000000d77308 */ /* 0x0009740000002400 */
[----:B------:R-:W-:Y:S08]  /*c930*/  HMMA.16816.F32 R96, R20, R64, R28 ;  /* 0x000000401460723c */ /* 0x000ff0000000181c */
[----:B------:R-:W-:Y:S01]  /*c940*/  HMMA.16816.F32 R28, R8, R50, RZ ;  /* 0x00000032081c723c */ /* 0x000fe200000018ff */
[----:B------:R-:W3:Y:S01]  /*c950*/  LDSM.16.M88.4 R48, [R37+0x5800] ;  /* 0x005800002530783b */ /* 0x000ee20000000200 */
[----:B----4-:R-:W-:-:S04]  /*c960*/  FMUL.FTZ R0, R40, UR4 ;  /* 0x0000000428007c20 */ /* 0x010fc80008410000 */
[----:B------:R4:W5:Y:S02]  /*c970*/  MUFU.TANH R241, R0 ;  /* 0x0000000000f17308 */ /* 0x0009640000002400 */
[----:B----4-:R-:W-:-:S06]  /*c980*/  FMUL.FTZ R0, R41, UR4 ;  /* 0x0000000429007c20 */ /* 0x010fcc0008410000 */
[----:B------:R4:W-:Y:S02]  /*c990*/  MUFU.TANH R242, R0 ;  /* 0x0000000000f27308 */ /* 0x0009e40000002400 */
[----:B----4-:R-:W-:-:S06]  /*c9a0*/  FMUL.FTZ R0, R42, UR4 ;  /* 0x000000042a007c20 */ /* 0x010fcc0008410000 */
[----:B------:R4:W5:Y:S02]  /*c9b0*/  MUFU.TANH R195, R0 ;  /* 0x0000000000c37308 */ /* 0x0009640000002400 */
[----:B----4-:R-:W-:Y:S02]  /*c9c0*/  FMUL.FTZ R0, R43, UR4 ;  /* 0x000000042b007c20 */ /* 0x010fe40008410000 */
[----:B------:R-:W-:Y:S01]  /*c9d0*/  HMMA.16816.F32 R40, R12, R46, R24 ;  /* 0x0000002e0c28723c */ /* 0x000fe20000001818 */
[----:B------:R-:W-:Y:S03]  /*c9e0*/  LDSM.16.M88.4 R44, [R38+0x3800] ;  /* 0x00380000262c783b */ /* 0x000fe60000000200 */
[----:B------:R4:W5:Y:S04]  /*c9f0*/  MUFU.TANH R203, R0 ;  /* 0x0000000000cb7308 */ /* 0x0009680000002400 */
[----:B------:R-:W-:Y:S01]  /*ca00*/  HMMA.16816.F32 R24, R16, R68, R84 ;  /* 0x000000441018723c */ /* 0x000fe20000001854 */
[----:B----4-:R-:W-:-:S04]  /*ca10*/  FMUL.FTZ R0, R32, UR4 ;  /* 0x0000000420007c20 */ /* 0x010fc80008410000 */
[----:B------:R4:W5:Y:S02]  /*ca20*/  MUFU.TANH R239, R0 ;  /* 0x0000000000ef7308 */ /* 0x0009640000002400 */
[----:B----4-:R-:W-:-:S06]  /*ca30*/  FMUL.FTZ R0, R33, UR4 ;  /* 0x0000000421007c20 */ /* 0x010fcc0008410000 */
[----:B------:R4:W-:Y:S02]  /*ca40*/  MUFU.TANH R240, R0 ;  /* 0x0000000000f07308 */ /* 0x0009e40000002400 */
[----:B----4-:R-:W-:-:S06]  /*ca50*/  FMUL.FTZ R0, R34, UR4 ;  /* 0x0000000422007c20 */ /* 0x010fcc0008410000 */
[----:B------:R4:W5:Y:S02]  /*ca60*/  MUFU.TANH R184, R0 ;  /* 0x0000000000b87308 */ /* 0x0009640000002400 */
[----:B----4-:R-:W-:Y:S02]  /*ca70*/  FMUL.FTZ R0, R35, UR4 ;  /* 0x0000000423007c20 */ /* 0x010fe40008410000 */
[----:B-1----:R-:W-:Y:S04]  /*ca80*/  HMMA.16816.F32 R32, R12, R52, R24 ;  /* 0x000000340c20723c */ /* 0x002fe80000001818 */
[----:B------:R1:W4:Y:S04]  /*ca90*/  MUFU.TANH R188, R0 ;  /* 0x0000000000bc7308 */ /* 0x0003280000002400 */
[----:B------:R-:W-:Y:S01]  /*caa0*/  HMMA.16816.F32 R24, R16, R70, R92 ;  /* 0x000000461018723c */ /* 0x000fe2000000185c */
[----:B------:R-:W-:Y:S07]  /*cab0*/  LDSM.16.M88.4 R68, [R88+0x4800] ;  /* 0x004800005844783b */ /* 0x000fee0000000200 */
[----:B------:R-:W-:Y:S01]  /*cac0*/  HMMA.16816.F32 R92, R20, R66, R28 ;  /* 0x00000042145c723c */ /* 0x000fe2000000181c */
[----:B------:R-:W-:Y:S01]  /*cad0*/  LDSM.16.M88.4 R64, [R88+0x4000] ;  /* 0x004000005840783b */ /* 0x000fe20000000200 */
[----:B-1----:R-:W-:-:S04]  /*cae0*/  FMUL.FTZ R0, R40, UR4 ;  /* 0x0000000428007c20 */ /* 0x002fc80008410000 */
[----:B------:R1:W4:Y:S02]  /*caf0*/  MUFU.TANH R194, R0 ;  /* 0x0000000000c27308 */ /* 0x0003240000002400 */
[----:B------:R-:W-:Y:S01]  /*cb00*/  HMMA.16816.F32 R28, R8, R56, RZ ;  /* 0x00000038081c723c */ /* 0x000fe200000018ff */
[----:B-1----:R-:W-:-:S05]  /*cb10*/  FMUL.FTZ R0, R41, UR4 ;  /* 0x0000000429007c20 */ /* 0x002fca0008410000 */
[----:B------:R1:W-:-:S14]  /*cb20*/  MUFU.TANH R238, R0 ;  /* 0x0000000000ee7308 */ /* 0x0003dc0000002400 */
[----:B---3--:R-:W-:Y:S08]  /*cb30*/  HMMA.16816.F32 R84, R20, R48, R28 ;  /* 0x000000301454723c */ /* 0x008ff0000000181c */
[----:B------:R-:W-:Y:S01]  /*cb40*/  HMMA.16816.F32 R28, R8, R58, RZ ;  /* 0x0000003a081c723c */ /* 0x000fe200000018ff */
[----:B------:R-:W-:Y:S01]  /*cb50*/  LDSM.16.M88.4 R56, [R37+0x6000] ;  /* 0x006000002538783b */ /* 0x000fe20000000200 */
[----:B-1----:R-:W-:-:S04]  /*cb60*/  FMUL.FTZ R0, R42, UR4 ;  /* 0x000000042a007c20 */ /* 0x002fc80008410000 */
[----:B------:R1:W3:-:S14]  /*cb70*/  MUFU.TANH R168, R0 ;  /* 0x0000000000a87308 */ /* 0x0002dc0000002400 */
[----:B------:R-:W-:Y:S01]  /*cb80*/  HMMA.16816.F32 R80, R20, R50, R28 ;  /* 0x000000321450723c */ /* 0x000fe2000000181c */
[----:B------:R-:W-:Y:S01]  /*cb90*/  LDSM.16.M88.4 R48, [R38+0x4000] ;  /* 0x004000002630783b */ /* 0x000fe20000000200 */
[----:B-1----:R-:W-:-:S06]  /*cba0*/  FMUL.FTZ R0, R43, UR4 ;  /* 0x000000042b007c20 */ /* 0x002fcc0008410000 */
[----:B------:R-:W-:Y:S01]  /*cbb0*/  HMMA.16816.F32 R40, R12, R54, R24 ;  /* 0x000000360c28723c */ /* 0x000fe20000001818 */
[----:B------:R-:W1:Y:S01]  /*cbc0*/  LDSM.16.M88.4 R52, [R108+0x6000] ;  /* 0x006000006c34783b */ /* 0x000e620000000200 */
[----:B------:R2:W3:Y:S06]  /*cbd0*/  MUFU.TANH R182, R0 ;  /* 0x0000000000b67308 */ /* 0x0004ec0000002400 */
[----:B------:R-:W-:Y:S01]  /*cbe0*/  HMMA.16816.F32 R24, R16, R72, R100 ;  /* 0x000000481018723c */ /* 0x000fe20000001864 */
[----:B--2---:R-:W-:-:S04]  /*cbf0*/  FMUL.FTZ R0, R32, UR4 ;  /* 0x0000000420007c20 */ /* 0x004fc80008410000 */
[----:B------:R2:W3:Y:S02]  /*cc00*/  MUFU.TANH R169, R0 ;  /* 0x0000000000a97308 */ /* 0x0004e40000002400 */
[----:B--2---:R-:W-:Y:S01]  /*cc10*/  FMUL.FTZ R0, R33, UR4 ;  /* 0x0000000421007c20 */ /* 0x004fe20008410000 */
[----:B-1----:R-:W-:Y:S05]  /*cc20*/  HMMA.16816.F32 R28, R8, R52, RZ ;  /* 0x00000034081c723c */ /* 0x002fea00000018ff */
[----:B------:R1:W-:Y:S02]  /*cc30*/  MUFU.TANH R183, R0 ;  /* 0x0000000000b77308 */ /* 0x0003e40000002400 */
[----:B-1----:R-:W-:-:S06]  /*cc40*/  FMUL.FTZ R0, R34, UR4 ;  /* 0x0000000422007c20 */ /* 0x002fcc0008410000 */
[----:B------:R1:W2:Y:S02]  /*cc50*/  MUFU.TANH R175, R0 ;  /* 0x0000000000af7308 */ /* 0x0002a40000002400 */
[----:B-1----:R-:W-:Y:S02]  /*cc60*/  FMUL.FTZ R0, R35, UR4 ;  /* 0x0000000423007c20 */ /* 0x002fe40008410000 */
[----:B------:R-:W-:Y:S04]  /*cc70*/  HMMA.16816.F32 R32, R12, R44, R24 ;  /* 0x0000002c0c20723c */ /* 0x000fe80000001818 */
[----:B------:R1:W-:Y:S04]  /*cc80*/  MUFU.TANH R174, R0 ;  /* 0x0000000000ae7308 */ /* 0x0003e80000002400 */
[----:B------:R-:W-:Y:S08]  /*cc90*/  HMMA.16816.F32 R24, R16, R74, R104 ;  /* 0x0000004a1018723c */ /* 0x000ff00000001868 */
[----:B------:R-:W-:Y:S01]  /*cca0*/  HMMA.16816.F32 R72, R20, R56, R28 ;  /* 0x000000381448723c */ /* 0x000fe2000000181c */
[----:B-1----:R-:W-:-:S04]  /*ccb0*/  FMUL.FTZ R0, R40, UR4 ;  /* 0x0000000428007c20 */ /* 0x002fc80008410000 */
[----:B------:R1:W2:Y:S03]  /*ccc0*/  MUFU.TANH R171, R0 ;  /* 0x0000000000ab7308 */ /* 0x0002a60000002400 */
[----:B------:R-:W-:Y:S08]  /*ccd0*/  HMMA.16816.F32 R28, R16, R66, R120 ;  /* 0x00000042101c723c */ /* 0x000ff00000001878 */
[----:B------:R-:W-:Y:S01]  /*cce0*/  HMMA.16816.F32 R44, R12, R46, R24 ;  /* 0x0000002e0c2c723c */ /* 0x000fe20000001818 */
[----:B-1----:R-:W-:-:S07]  /*ccf0*/  FMUL.FTZ R0, R41, UR4 ;  /* 0x0000000429007c20 */ /* 0x002fce0008410000 */
[----:B------:R-:W-:Y:S01]  /*cd00*/  HMMA.16816.F32 R24, R16, R64, R112 ;  /* 0x000000401018723c */ /* 0x000fe20000001870 */
[----:B------:R-:W1:Y:S01]  /*cd10*/  LDSM.16.M88.4 R64, [R88+0x5800] ;  /* 0x005800005840783b */ /* 0x000e620000000200 */
[----:B------:R5:W-:Y:S02]  /*cd20*/  MUFU.TANH R170, R0 ;  /* 0x0000000000aa7308 */ /* 0x000be40000002400 */
[----:B-----5:R-:W-:-:S06]  /*cd30*/  FMUL.FTZ R0, R42, UR4 ;  /* 0x000000042a007c20 */ /* 0x020fcc0008410000 */
[----:B------:R5:W2:Y:S02]  /*cd40*/  MUFU.TANH R172, R0 ;  /* 0x0000000000ac7308 */ /* 0x000aa40000002400 */
[----:B-----5:R-:W-:-:S08]  /*cd50*/  FMUL.FTZ R0, R43, UR4 ;  /* 0x000000042b007c20 */ /* 0x020fd00008410000 */
[----:B------:R-:W-:Y:S01]  /*cd60*/  HMMA.16816.F32 R40, R12, R48, R24 ;  /* 0x000000300c28723c */ /* 0x000fe20000001818 */
[----:B------:R5:W2:Y:S07]  /*cd70*/  MUFU.TANH R173, R0 ;  /* 0x0000000000ad7308 */ /* 0x000aae0000002400 */
[----:B------:R-:W-:Y:S01]  /*cd80*/  HMMA.16816.F32 R24, R16, R68, R116 ;  /* 0x000000441018723c */ /* 0x000fe20000001874 */
[----:B-----5:R-:W-:-:S04]  /*cd90*/  FMUL.FTZ R0, R32, UR4 ;  /* 0x0000000420007c20 */ /* 0x020fc80008410000 */
[----:B------:R5:W-:Y:S02]  /*cda0*/  MUFU.TANH R231, R0 ;  /* 0x0000000000e77308 */ /* 0x000be40000002400 */
[----:B-----5:R-:W-:-:S06]  /*cdb0*/  FMUL.FTZ R0, R33, UR4 ;  /* 0x0000000421007c20 */ /* 0x020fcc0008410000 */
[----:B------:R5:W2:Y:S02]  /*cdc0*/  MUFU.TANH R232, R0 ;  /* 0x0000000000e87308 */ /* 0x000aa40000002400 */
[----:B-----5:R-:W-:-:S06]  /*cdd0*/  FMUL.FTZ R0, R34, UR4 ;  /* 0x0000000422007c20 */ /* 0x020fcc0008410000 */
[----:B------:R5:W-:Y:S02]  /*cde0*/  MUFU.TANH R181, R0 ;  /* 0x0000000000b57308 */ /* 0x000be40000002400 */
[----:B-----5:R-:W-:Y:S02]  /*cdf0*/  FMUL.FTZ R0, R35, UR4 ;  /* 0x0000000423007c20 */ /* 0x020fe40008410000 */
[----:B------:R-:W-:Y:S01]  /*ce00*/  HMMA.16816.F32 R32, R8, R54, RZ ;  /* 0x000000360820723c */ /* 0x000fe200000018ff */
[----:B------:R-:W5:Y:S03]  /*ce10*/  LDSM.16.M88.4 R52, [R88+0x5000] ;  /* 0x005000005834783b */ /* 0x000f660000000200 */
[----:B------:R4:W2:Y:S02]  /*ce20*/  MUFU.TANH R180, R0 ;  /* 0x0000000000b47308 */ /* 0x0008a40000002400 */
[----:B----4-:R-:W-:-:S14]  /*ce30*/  FMUL.FTZ R0, R44, UR4 ;  /* 0x000000042c007c20 */ /* 0x010fdc0008410000 */
[----:B------:R-:W-:Y:S01]  /*ce40*/  HMMA.16816.F32 R112, R20, R58, R32 ;  /* 0x0000003a1470723c */ /* 0x000fe20000001820 */
[----:B------:R-:W4:Y:S01]  /*ce50*/  LDSM.16.M88.4 R56, [R38+0x4800] ;  /* 0x004800002638783b */ /* 0x000f220000000200 */
[----:B------:R3:W-:Y:S06]  /*ce60*/  MUFU.TANH R229, R0 ;  /* 0x0000000000e57308 */ /* 0x0007ec0000002400 */
[----:B------:R-:W-:Y:S08]  /*ce70*/  HMMA.16816.F32 R32, R12, R50, R28 ;  /* 0x000000320c20723c */ /* 0x000ff0000000181c */
[----:B-1----:R-:W-:Y:S01]  /*ce80*/  HMMA.16816.F32 R28, R16, R64, R84 ;  /* 0x00000040101c723c */ /* 0x002fe20000001854 */
[----:B---3--:R-:W-:-:S04]  /*ce90*/  FMUL.FTZ R0, R45, UR4 ;  /* 0x000000042d007c20 */ /* 0x008fc80008410000 */
[----:B------:R1:W-:Y:S03]  /*cea0*/  MUFU.TANH R230, R0 ;  /* 0x0000000000e67308 */ /* 0x0003e60000002400 */
[C---:B-----5:R-:W-:Y:S08]  /*ceb0*/  HMMA.16816.F32 R48, R16.reuse, R52, R96 ;  /* 0x000000341030723c */ /* 0x060ff00000001860 */
[----:B------:R-:W-:Y:S01]  /*cec0*/  HMMA.16816.F32 R64, R16, R66, R80 ;  /* 0x000000421040723c */ /* 0x000fe20000001850 */
[----:B-1----:R-:W-:-:S07]  /*ced0*/  FMUL.FTZ R0, R46, UR4 ;  /* 0x000000042e007c20 */ /* 0x002fce0008410000 */
[----:B----4-:R-:W-:Y:S01]  /*cee0*/  HMMA.16816.F32 R24, R12, R56, R24 ;  /* 0x000000380c18723c */ /* 0x010fe20000001818 */
[----:B------:R1:W3:Y:S02]  /*cef0*/  MUFU.TANH R39, R0 ;  /* 0x0000000000277308 */ /* 0x0002e40000002400 */
[----:B-1----:R-:W-:-:S05]  /*cf00*/  FMUL.FTZ R0, R47, UR4 ;  /* 0x000000042f007c20 */ /* 0x002fca0008410000 */
[C---:B------:R-:W-:Y:S01]  /*cf10*/  HMMA.16816.F32 R44, R16.reuse, R70, R76 ;  /* 0x00000046102c723c */ /* 0x040fe2000000184c */
[----:B------:R-:W1:Y:S01]  /*cf20*/  LDSM.16.M88.4 R76, [R88+0x6000] ;  /* 0x00600000584c783b */ /* 0x000e620000000200 */
[----:B------:R4:W5:Y:S06]  /*cf30*/  MUFU.TANH R227, R0 ;  /* 0x0000000000e37308 */ /* 0x00096c0000002400 */
[----:B------:R-:W-:Y:S01]  /*cf40*/  HMMA.16816.F32 R68, R16, R54, R92 ;  /* 0x000000361044723c */ /* 0x000fe2000000185c */
[----:B------:R-:W2:Y:S01]  /*cf50*/  LDSM.16.M88.4 R52, [R38+0x5000] ;  /* 0x005000002634783b */ /* 0x000ea20000000200 */
[----:B----4-:R-:W-:-:S04]  /*cf60*/  FMUL.FTZ R0, R40, UR4 ;  /* 0x0000000428007c20 */ /* 0x010fc80008410000 */
[----:B------:R4:W5:Y:S02]  /*cf70*/  MUFU.TANH R226, R0 ;  /* 0x0000000000e27308 */ /* 0x0009640000002400 */
[----:B----4-:R-:W-:Y:S01]  /*cf80*/  FMUL.FTZ R0, R41, UR4 ;  /* 0x0000000429007c20 */ /* 0x010fe20008410000 */
[----:B-1----:R-:W-:Y:S01]  /*cf90*/  HMMA.16816.F32 R96, R16, R76, R72 ;  /* 0x0000004c1060723c */ /* 0x002fe20000001848 */
[----:B------:R-:W-:Y:S04]  /*cfa0*/  LDSM.16.M88.4 R72, [R108+0x6800] ;  /* 0x006800006c48783b */ /* 0x000fe80000000200 */
[----:B------:R1:W-:Y:S03]  /*cfb0*/  MUFU.TANH R228, R0 ;  /* 0x0000000000e47308 */ /* 0x0003e60000002400 */
[----:B--2---:R-:W-:Y:S01]  /*cfc0*/  HMMA.16816.F32 R48, R12, R52, R48 ;  /* 0x000000340c30723c */ /* 0x004fe20000001830 */
[----:B-1----:R-:W-:-:S04]  /*cfd0*/  FMUL.FTZ R0, R42, UR4 ;  /* 0x000000042a007c20 */ /* 0x002fc80008410000 */
[----:B------:R1:W2:Y:S02]  /*cfe0*/  MUFU.TANH R187, R0 ;  /* 0x0000000000bb7308 */ /* 0x0002a40000002400 */
[----:B-1----:R-:W-:Y:S02]  /*cff0*/  FMUL.FTZ R0, R43, UR4 ;  /* 0x000000042b007c20 */ /* 0x002fe40008410000 */
[----:B------:R-:W1:Y:S04]  /*d000*/  LDSM.16.M88.4 R40, [R38+0x5800] ;  /* 0x005800002628783b */ /* 0x000e680000000200 */
[----:B------:R4:W2:Y:S02]  /*d010*/  MUFU.TANH R186, R0 ;  /* 0x0000000000ba7308 */ /* 0x0008a40000002400 */
[----:B----4-:R-:W-:-:S06]  /*d020*/  FMUL.FTZ R0, R32, UR4 ;  /* 0x0000000420007c20 */ /* 0x010fcc0008410000 */
[----:B------:R4:W2:Y:S02]  /*d030*/  MUFU.TANH R224, R0 ;  /* 0x0000000000e07308 */ /* 0x0008a40000002400 */
[----:B----4-:R-:W-:-:S06]  /*d040*/  FMUL.FTZ R0, R33, UR4 ;  /* 0x0000000421007c20 */ /* 0x010fcc0008410000 */
[----:B------:R4:W-:Y:S02]  /*d050*/  MUFU.TANH R225, R0 ;  /* 0x0000000000e17308 */ /* 0x0009e40000002400 */
[----:B----4-:R-:W-:-:S06]  /*d060*/  FMUL.FTZ R0, R34, UR4 ;  /* 0x0000000422007c20 */ /* 0x010fcc0008410000 */
[----:B------:R4:W2:Y:S02]  /*d070*/  MUFU.TANH R185, R0 ;  /* 0x0000000000b97308 */ /* 0x0008a40000002400 */
[----:B----4-:R-:W-:Y:S02]  /*d080*/  FMUL.FTZ R0, R35, UR4 ;  /* 0x0000000423007c20 */ /* 0x010fe40008410000 */
[C---:B------:R-:W-:Y:S01]  /*d090*/  HMMA.16816.F32 R32, R12.reuse, R58, R44 ;  /* 0x0000003a0c20723c */ /* 0x040fe2000000182c */
[----:B------:R-:W4:Y:S03]  /*d0a0*/  LDSM.16.M88.4 R44, [R108+0x7000] ;  /* 0x007000006c2c783b */ /* 0x000f260000000200 */
[----:B------:R3:W-:Y:S04]  /*d0b0*/  MUFU.TANH R223, R0 ;  /* 0x0000000000df7308 */ /* 0x0007e80000002400 */
[C---:B------:R-:W-:Y:S08]  /*d0c0*/  HMMA.16816.F32 R56, R12.reuse, R54, R68 ;  /* 0x000000360c38723c */ /* 0x040ff00000001844 */
[----:B-1----:R-:W-:Y:S01]  /*d0d0*/  HMMA.16816.F32 R52, R12, R40, R28 ;  /* 0x000000280c34723c */ /* 0x002fe2000000181c */
[----:B------:R-:W-:Y:S01]  /*d0e0*/  LDSM.16.M88.4 R28, [R108+0x9000] ;  /* 0x009000006c1c783b */ /* 0x000fe20000000200 */
[----:B---3--:R-:W-:-:S04]  /*d0f0*/  FMUL.FTZ R0, R24, UR4 ;  /* 0x0000000418007c20 */ /* 0x008fc80008410000 */
[----:B------:R1:W3:Y:S02]  /*d100*/  MUFU.TANH R222, R0 ;  /* 0x0000000000de7308 */ /* 0x0002e40000002400 */
[----:B------:R-:W-:Y:S01]  /*d110*/  HMMA.16816.F32 R68, R12, R42, R64 ;  /* 0x0000002a0c44723c */ /* 0x000fe20000001840 */
[----:B------:R-:W5:Y:S07]  /*d120*/  LDSM.16.M88.4 R40, [R108+0x8000] ;  /* 0x008000006c28783b */ /* 0x000f6e0000000200 */
[----:B------:R-:W-:Y:S01]  /*d130*/  HMMA.16816.F32 R64, R8, R72, RZ ;  /* 0x000000480840723c */ /* 0x000fe200000018ff */
[----:B-1----:R-:W-:-:S07]  /*d140*/  FMUL.FTZ R0, R25, UR4 ;  /* 0x0000000419007c20 */ /* 0x002fce0008410000 */
[C---:B----4-:R-:W-:Y:S01]  /*d150*/  HMMA.16816.F32 R80, R8.reuse, R44, RZ ;  /* 0x0000002c0850723c */ /* 0x050fe200000018ff */
[----:B------:R1:W-:Y:S07]  /*d160*/  MUFU.TANH R89, R0 ;  /* 0x0000000000597308 */ /* 0x0003ee0000002400 */
[C---:B------:R-:W-:Y:S01]  /*d170*/  HMMA.16816.F32 R84, R8.reuse, R46, RZ ;  /* 0x0000002e0854723c */ /* 0x040fe200000018ff */
[----:B------:R-:W-:Y:S07]  /*d180*/  LDSM.16.M88.4 R44, [R37+0x6800] ;  /* 0x00680000252c783b */ /* 0x000fee0000000200 */
[----:B------:R-:W-:Y:S01]  /*d190*/  HMMA.16816.F32 R72, R8, R74, RZ ;  /* 0x0000004a0848723c */ /* 0x000fe200000018ff */
[----:B-1----:R-:W-:-:S04]  /*d1a0*/  FMUL.FTZ R0, R26, UR4 ;  /* 0x000000041a007c20 */ /* 0x002fc80008410000 */
[----:B------:R1:W4:Y:S03]  /*d1b0*/  MUFU.TANH R190, R0 ;  /* 0x0000000000be7308 */ /* 0x0003260000002400 */
[C---:B-----5:R-:W-:Y:S08]  /*d1c0*/  HMMA.16816.F32 R104, R8.reuse, R40, RZ ;  /* 0x000000280868723c */ /* 0x060ff000000018ff */
[----:B------:R-:W-:Y:S01]  /*d1d0*/  HMMA.16816.F32 R124, R8, R28, RZ ;  /* 0x0000001c087c723c */ /* 0x000fe200000018ff */
[----:B-1----:R-:W-:-:S07]  /*d1e0*/  FMUL.FTZ R0, R27, UR4 ;  /* 0x000000041b007c20 */ /* 0x002fce0008410000 */
[----:B------:R-:W-:Y:S01]  /*d1f0*/  HMMA.16816.F32 R128, R8, R30, RZ ;  /* 0x0000001e0880723c */ /* 0x000fe200000018ff */
[----:B------:R-:W1:Y:S01]  /*d200*/  LDSM.16.M88.4 R24, [R108+0x7800] ;  /* 0x007800006c18783b */ /* 0x000e620000000200 */
[----:B------:R5:W4:Y:S02]  /*d210*/  MUFU.TANH R192, R0 ;  /* 0x0000000000c07308 */ /* 0x000b240000002400 */
[----:B-----5:R-:W-:-:S06]  /*d220*/  FMUL.FTZ R0, R32, UR4 ;  /* 0x0000000420007c20 */ /* 0x020fcc0008410000 */
[----:B------:R5:W-:Y:S02]  /*d230*/  MUFU.TANH R91, R0 ;  /* 0x00000000005b7308 */ /* 0x000be40000002400 */
[----:B-----5:R-:W-:Y:S01]  /*d240*/  FMUL.FTZ R0, R33, UR4 ;  /* 0x0000000421007c20 */ /* 0x020fe20008410000 */
[C---:B-1----:R-:W-:Y:S05]  /*d250*/  HMMA.16816.F32 R92, R8.reuse, R24, RZ ;  /* 0x00000018085c723c */ /* 0x042fea00000018ff */
[----:B------:R1:W5:Y:S03]  /*d260*/  MUFU.TANH R198, R0 ;  /* 0x0000000000c67308 */ /* 0x0003660000002400 */
[----:B------:R-:W-:Y:S01]  /*d270*/  HMMA.16816.F32 R100, R8, R26, RZ ;  /* 0x0000001a0864723c */ /* 0x000fe200000018ff */
[----:B------:R-:W2:Y:S01]  /*d280*/  LDSM.16.M88.4 R24, [R108+0x9800] ;  /* 0x009800006c18783b */ /* 0x000ea20000000200 */
[----:B-1----:R-:W-:-:S04]  /*d290*/  FMUL.FTZ R0, R34, UR4 ;  /* 0x0000000422007c20 */ /* 0x002fc80008410000 */
[----:B------:R1:W-:Y:S02]  /*d2a0*/  MUFU.TANH R189, R0 ;  /* 0x0000000000bd7308 */ /* 0x0003e40000002400 */
[----:B-1----:R-:W-:Y:S02]  /*d2b0*/  FMUL.FTZ R0, R35, UR4 ;  /* 0x0000000423007c20 */ /* 0x002fe40008410000 */
[----:B------:R1:W3:Y:S04]  /*d2c0*/  LDSM.16.M88.4 R32, [R108+0x8800] ;  /* 0x008800006c20783b */ /* 0x0002e80000000200 */
[----:B------:R4:W5:Y:S01]  /*d2d0*/  MUFU.TANH R191, R0 ;  /* 0x0000000000bf7308 */ /* 0x0009620000002400 */
[C---:B--2---:R-:W-:Y:S08]  /*d2e0*/  HMMA.16816.F32 R132, R8.reuse, R24, RZ ;  /* 0x000000180884723c */ /* 0x044ff000000018ff */
[----:B------:R-:W-:Y:S01]  /*d2f0*/  HMMA.16816.F32 R176, R8, R26, RZ ;  /* 0x0000001a08b0723c */ /* 0x000fe200000018ff */
[----:B----4-:R-:W-:-:S07]  /*d300*/  FMUL.FTZ R0, R48, UR4 ;  /* 0x0000000430007c20 */ /* 0x010fce0008410000 */
[----:B------:R-:W-:Y:S01]  /*d310*/  HMMA.16816.F32 R24, R20, R44, R64 ;  /* 0x0000002c1418723c */ /* 0x000fe20000001840 */
[----:B------:R2:W-:Y:S01]  /*d320*/  MUFU.TANH R196, R0 ;  /* 0x0000000000c47308 */ /* 0x0005e20000002400 */
[----:B------:R-:W-:Y:S06]  /*d330*/  LDSM.16.M88.4 R64, [R88+0x7000] ;  /* 0x007000005840783b */ /* 0x000fec0000000200 */
[----:B-1----:R-:W-:Y:S01]  /*d340*/  HMMA.16816.F32 R108, R8, R42, RZ ;  /* 0x0000002a086c723c */ /* 0x002fe200000018ff */
[----:B------:R-:W1:Y:S07]  /*d350*/  LDSM.16.M88.4 R40, [R38+0x6000] ;  /* 0x006000002628783b */ /* 0x000e6e0000000200 */
[----:B------:R-:W-:Y:S01]  /*d360*/  HMMA.16816.F32 R44, R20, R46, R72 ;  /* 0x0000002e142c723c */ /* 0x000fe20000001848 */
[----:B--2---:R-:W-:-:S04]  /*d370*/  FMUL.FTZ R0, R49, UR4 ;  /* 0x0000000431007c20 */ /* 0x004fc80008410000 */
[----:B------:R2:W4:Y:S03]  /*d380*/  MUFU.TANH R221, R0 ;  /* 0x0000000000dd7308 */ /* 0x0005260000002400 */
[C---:B---3--:R-:W-:Y:S08]  /*d390*/  HMMA.16816.F32 R116, R8.reuse, R32, RZ ;  /* 0x000000200874723c */ /* 0x048ff000000018ff */
[----:B------:R-:W-:Y:S01]  /*d3a0*/  HMMA.16816.F32 R120, R8, R34, RZ ;  /* 0x000000220878723c */ /* 0x000fe200000018ff */
[----:B------:R-:W3:Y:S01]  /*d3b0*/  LDSM.16.M88.4 R32, [R37+0x7000] ;  /* 0x007000002520783b */ /* 0x000ee20000000200 */
[----:B--2---:R-:W-:-:S06]  /*d3c0*/  FMUL.FTZ R0, R50, UR4 ;  /* 0x0000000432007c20 */ /* 0x004fcc0008410000 */
[----:B------:R-:W-:Y:S01]  /*d3d0*/  HMMA.16816.F32 R8, R16, R78, R112 ;  /* 0x0000004e1008723c */ /* 0x000fe20000001870 */
[----:B------:R2:W-:Y:S07]  /*d3e0*/  MUFU.TANH R199, R0 ;  /* 0x0000000000c77308 */ /* 0x0005ee0000002400 */
[----:B-1----:R-:W-:Y:S01]  /*d3f0*/  HMMA.16816.F32 R28, R12, R40, R96 ;  /* 0x000000280c1c723c */ /* 0x002fe20000001860 */
[----:B--2---:R-:W-:-:S11]  /*d400*/  FMUL.FTZ R0, R51, UR4 ;  /* 0x0000000433007c20 */ /* 0x004fd60008410000 */
[----:B------:R-:W-:Y:S01]  /*d410*/  HMMA.16816.F32 R40, R12, R42, R8 ;  /* 0x0000002a0c28723c */ /* 0x000fe20000001808 */
[----:B------:R-:W1:Y:S01]  /*d420*/  LDSM.16.M88.4 R48, [R88+0x6800] ;  /* 0x006800005830783b */ /* 0x000e620000000200 */
[----:B------:R2:W4:Y:S06]  /*d430*/  MUFU.TANH R217, R0 ;  /* 0x0000000000d97308 */ /* 0x00052c0000002400 */
[----:B---3--:R-:W-:Y:S11]  /*d440*/  HMMA.16816.F32 R72, R20, R34, R84 ;  /* 0x000000221448723c */ /* 0x008ff60000001854 */
[----:B------:R-:W-:Y:S01]  /*d450*/  FMUL.FTZ R7, R42, UR4 ;  /* 0x000000042a077c20 */ /* 0x000fe20008410000 */
[----:B--2---:R-:W-:Y:S01]  /*d460*/  FMUL.FTZ R0, R56, UR4 ;  /* 0x0000000438007c20 */ /* 0x004fe20008410000 */
[----:B------:R-:W-:-:S02]  /*d470*/  FMUL.FTZ R6, R41, UR4 ;  /* 0x0000000429067c20 */ /* 0x000fc40008410000 */
[----:B------:R2:W-:Y:S08]  /*d480*/  MUFU.TANH R211, R7 ;  /* 0x0000000700d37308 */ /* 0x0005f00000002400 */
[----:B------:R3:W4:Y:S08]  /*d490*/  MUFU.TANH R193, R0 ;  /* 0x0000000000c17308 */ /* 0x0007300000002400 */
[----:B------:R-:W-:Y:S01]  /*d4a0*/  MUFU.TANH R62, R6 ;  /* 0x00000006003e7308 */ /* 0x000fe20000002400 */
[----:B--2---:R-:W-:Y:S01]  /*d4b0*/  FMUL.FTZ R7, R43, UR4 ;  /* 0x000000042b077c20 */ /* 0x004fe20008410000 */
[----:B-1----:R-:W-:Y:S01]  /*d4c0*/  HMMA.16816.F32 R8, R16, R48, R24 ;  /* 0x000000301008723c */ /* 0x002fe20000001818 */
[----:B---3--:R-:W-:-:S05]  /*d4d0*/  FMUL.FTZ R0, R57, UR4 ;  /* 0x0000000439007c20 */ /* 0x008fca0008410000 */
[----:B------:R1:W-:Y:S02]  /*d4e0*/  MUFU.TANH R219, R0 ;  /* 0x0000000000db7308 */ /* 0x0003e40000002400 */
[----:B-1----:R-:W-:-:S06]  /*d4f0*/  FMUL.FTZ R0, R58, UR4 ;  /* 0x000000043a007c20 */ /* 0x002fcc0008410000 */
[----:B------:R1:W2:Y:S02]  /*d500*/  MUFU.TANH R197, R0 ;  /* 0x0000000000c57308 */ /* 0x0002a40000002400 */
[----:B-1----:R-:W-:Y:S02]  /*d510*/  FMUL.FTZ R0, R59, UR4 ;  /* 0x000000043b007c20 */ /* 0x002fe40008410000 */
[----:B------:R-:W-:Y:S04]  /*d520*/  LDSM.16.M88.4 R56, [R38+0x6800] ;  /* 0x006800002638783b */ /* 0x000fe80000000200 */
[----:B------:R1:W-:Y:S02]  /*d530*/  MUFU.TANH R218, R0 ;  /* 0x0000000000da7308 */ /* 0x0003e40000002400 */
[----:B-1----:R-:W-:-:S06]  /*d540*/  FMUL.FTZ R0, R52, UR4 ;  /* 0x0000000434007c20 */ /* 0x002fcc0008410000 */
[----:B------:R1:W3:Y:S02]  /*d550*/  MUFU.TANH R200, R0 ;  /* 0x0000000000c87308 */ /* 0x0002e40000002400 */
[----:B-1----:R-:W-:-:S06]  /*d560*/  FMUL.FTZ R0, R53, UR4 ;  /* 0x0000000435007c20 */ /* 0x002fcc0008410000 */
[----:B------:R1:W-:Y:S02]  /*d570*/  MUFU.TANH R220, R0 ;  /* 0x0000000000dc7308 */ /* 0x0003e40000002400 */
[----:B-1----:R-:W-:-:S06]  /*d580*/  FMUL.FTZ R0, R54, UR4 ;  /* 0x0000000436007c20 */ /* 0x002fcc0008410000 */
[----:B------:R1:W3:Y:S02]  /*d590*/  MUFU.TANH R207, R0 ;  /* 0x0000000000cf7308 */ /* 0x0002e40000002400 */
[----:B-1----:R-:W-:Y:S02]  /*d5a0*/  FMUL.FTZ R0, R55, UR4 ;  /* 0x0000000437007c20 */ /* 0x002fe40008410000 */
[----:B------:R-:W1:Y:S04]  /*d5b0*/  LDSM.16.M88.4 R52, [R37+0x7800] ;  /* 0x007800002534783b */ /* 0x000e680000000200 */
[----:B------:R5:W3:Y:S02]  /*d5c0*/  MUFU.TANH R206, R0 ;  /* 0x0000000000ce7308 */ /* 0x000ae40000002400 */
[----:B-----5:R-:W-:-:S06]  /*d5d0*/  FMUL.FTZ R0, R68, UR4 ;  /* 0x0000000444007c20 */ /* 0x020fcc0008410000 */
[----:B------:R5:W-:Y:S02]  /*d5e0*/  MUFU.TANH R201, R0 ;  /* 0x0000000000c97308 */ /* 0x000be40000002400 */
[----:B-----5:R-:W-:Y:S01]  /*d5f0*/  FMUL.FTZ R0, R69, UR4 ;  /* 0x0000000445007c20 */ /* 0x020fe20008410000 */
[----:B-1----:R-:W-:Y:S05]  /*d600*/  HMMA.16816.F32 R76, R20, R52, R92 ;  /* 0x00000034144c723c */ /* 0x002fea000000185c */
[----:B------:R1:W5:Y:S02]  /*d610*/  MUFU.TANH R216, R0 ;  /* 0x0000000000d87308 */ /* 0x0003640000002400 */
[----:B-1----:R-:W-:-:S06]  /*d620*/  FMUL.FTZ R0, R70, UR4 ;  /* 0x0000000446007c20 */ /* 0x002fcc0008410000 */
[----:B------:R1:W-:Y:S02]  /*d630*/  MUFU.TANH R205, R0 ;  /* 0x0000000000cd7308 */ /* 0x0003e40000002400 */
[----:B-1----:R-:W-:Y:S02]  /*d640*/  FMUL.FTZ R0, R71, UR4 ;  /* 0x0000000447007c20 */ /* 0x002fe40008410000 */
[C---:B------:R-:W-:Y:S01]  /*d650*/  HMMA.16816.F32 R68, R20.reuse, R32, R80 ;  /* 0x000000201444723c */ /* 0x040fe20000001850 */
[----:B------:R-:W1:Y:S03]  /*d660*/  LDSM.16.M88.4 R32, [R37+0x8000] ;  /* 0x008000002520783b */ /* 0x000e660000000200 */
[----:B------:R4:W5:Y:S04]  /*d670*/  MUFU.TANH R204, R0 ;  /* 0x0000000000cc7308 */ /* 0x0009680000002400 */
[----:B------:R-:W-:Y:S01]  /*d680*/  HMMA.16816.F32 R80, R20, R54, R100 ;  /* 0x000000361450723c */ /* 0x000fe20000001864 */
[----:B------:R-:W-:Y:S01]  /*d690*/  LDSM.16.M88.4 R52, [R38+0x7800] ;  /* 0x007800002634783b */ /* 0x000fe20000000200 */
[----:B----4-:R-:W-:-:S04]  /*d6a0*/  FMUL.FTZ R0, R28, UR4 ;  /* 0x000000041c007c20 */ /* 0x010fc80008410000 */
[----:B------:R4:W5:Y:S02]  /*d6b0*/  MUFU.TANH R208, R0 ;  /* 0x0000000000d07308 */ /* 0x0009640000002400 */
[----:B----4-:R-:W-:Y:S01]  /*d6c0*/  FMUL.FTZ R0, R29, UR4 ;  /* 0x000000041d007c20 */ /* 0x010fe20008410000 */
[----:B-1----:R-:W-:Y:S05]  /*d6d0*/  HMMA.16816.F32 R84, R20, R34, R108 ;  /* 0x000000221454723c */ /* 0x002fea000000186c */
[----:B------:R1:W-:Y:S02]  /*d6e0*/  MUFU.TANH R63, R0 ;  /* 0x00000000003f7308 */ /* 0x0003e40000002400 */
[----:B-1----:R-:W-:-:S06]  /*d6f0*/  FMUL.FTZ R0, R30, UR4 ;  /* 0x000000041e007c20 */ /* 0x002fcc0008410000 */
[----:B------:R1:W4:Y:S02]  /*d700*/  MUFU.TANH R213, R0 ;  /* 0x0000000000d57308 */ /* 0x0003240000002400 */
[----:B-1----:R-:W-:Y:S02]  /*d710*/  FMUL.FTZ R0, R31, UR4 ;  /* 0x000000041f007c20 */ /* 0x002fe40008410000 */
[----:B------:R-:W-:Y:S04]  /*d720*/  HMMA.16816.F32 R28, R12, R56, R8 ;  /* 0x000000380c1c723c */ /* 0x000fe80000001808 */
[----:B------:R1:W4:Y:S04]  /*d730*/  MUFU.TANH R212, R0 ;  /* 0x0000000000d47308 */ /* 0x0003280000002400 */
[----:B------:R-:W-:Y:S01]  /*d740*/  HMMA.16816.F32 R8, R16, R50, R44 ;  /* 0x000000321008723c */ /* 0x000fe2000000182c */
[----:B------:R-:W-:Y:S04]  /*d750*/  LDSM.16.M88.4 R48, [R88+0x7800] ;  /* 0x007800005830783b */ /* 0x000fe80000000200 */
[----:B------:R-:W-:Y:S01]  /*d760*/  LDSM.16.M88.4 R44, [R37+0x9000] ;  /* 0x00900000252c783b */ /* 0x000fe20000000200 */
[----:B-1----:R-:W-:-:S03]  /*d770*/  FMUL.FTZ R0, R40, UR4 ;  /* 0x0000000428007c20 */ /* 0x002fc60008410000 */
[----:B------:R-:W1:Y:S01]  /*d780*/  LDSM.16.M88.4 R40, [R38+0x7000] ;  /* 0x007000002628783b */ /* 0x000e620000000200 */
[----:B------:R2:W4:Y:S10]  /*d790*/  MUFU.TANH R209, R0 ;  /* 0x0000000000d17308 */ /* 0x0005340000002400 */
[----:B------:R-:W-:Y:S01]  /*d7a0*/  HMMA.16816.F32 R24, R12, R58, R8 ;  /* 0x0000003a0c18723c */ /* 0x000fe20000001808 */
[----:B------:R-:W-:Y:S07]  /*d7b0*/  LDSM.16.M88.4 R56, [R88+0x8000] ;  /* 0x008000005838783b */ /* 0x000fee0000000200 */
[----:B------:R-:W-:Y:S01]  /*d7c0*/  HMMA.16816.F32 R8, R16, R64, R68 ;  /* 0x000000401008723c */ /* 0x000fe20000001844 */
[----:B--2---:R-:W-:-:S07]  /*d7d0*/  LOP3.LUT R0, R90, 0x6, R2, 0xf8, !PT ;  /* 0x000000065a007812 */ /* 0x004fce00078ef802 */
[----:B------:R-:W-:Y:S01]  /*d7e0*/  HMMA.16816.F32 R68, R20, R32, R104 ;  /* 0x000000201444723c */ /* 0x000fe20000001868 */
[C---:B------:R-:W-:Y:S01]  /*d7f0*/  VIADD R2, R0.reuse, 0xfffffe00 ;  /* 0xfffffe0000027836 */ /* 0x040fe20000000000 */
[----:B------:R-:W2:Y:S01]  /*d800*/  LDSM.16.M88.4 R32, [R37+0x8800] ;  /* 0x008800002520783b */ /* 0x000ea20000000200 */
[----:B------:R-:W-:-:S03]  /*d810*/  VIADD R6, R0, 0xfffffe01 ;  /* 0xfffffe0100067836 */ /* 0x000fc60000000000 */
[CC--:B------:R-:W-:Y:S02]  /*d820*/  ISETP.GE.AND P2, PT, R2.reuse, R4.reuse, PT ;  /* 0x000000040200720c */ /* 0x0c0fe40003f46270 */
[-C--:B------:R-:W-:Y:S01]  /*d830*/  ISETP.GE.AND P3, PT, R2, R5.reuse, PT ;  /* 0x000000050200720c */ /* 0x080fe20003f66270 */
[----:B------:R-:W-:Y:S01]  /*d840*/  VIADD R2, R0, 0xfffffe08 ;  /* 0xfffffe0800027836 */ /* 0x000fe20000000000 */
[----:B------:R-:W-:Y:S02]  /*d850*/  FSEL R112, R210, -INF , !P2 ;  /* 0xff800000d2707808 */ /* 0x000fe40005000000 */
[----:B------:R-:W-:Y:S01]  /*d860*/  FSEL R113, R202, -INF , !P3 ;  /* 0xff800000ca717808 */ /* 0x000fe20005800000 */
[----:B------:R3:W-:Y:S01]  /*d870*/  MUFU.TANH R210, R7 ;  /* 0x0000000700d27308 */ /* 0x0007e20000002400 */
[CC--:B------:R-:W-:Y:S02]  /*d880*/  ISETP.GE.AND P2, PT, R2.reuse, R4.reuse, PT ;  /* 0x000000040200720c */ /* 0x0c0fe40003f46270 */
[----:B------:R-:W-:Y:S01]  /*d890*/  ISETP.GE.AND P3, PT, R2, R5, PT ;  /* 0x000000050200720c */ /* 0x000fe20003f66270 */
[----:B------:R-:W-:Y:S01]  /*d8a0*/  VIADD R2, R0, 0xfffffe09 ;  /* 0xfffffe0900027836 */ /* 0x000fe20000000000 */
[----:B------:R-:W-:-:S02]  /*d8b0*/  ISETP.GE.AND P5, PT, R6, R4, PT ;  /* 0x000000040600720c */ /* 0x000fc40003fa6270 */
[-C--:B------:R-:W-:Y:S01]  /*d8c0*/  ISETP.GE.AND P4, PT, R6, R5.reuse, PT ;  /* 0x000000050600720c */ /* 0x080fe20003f86270 */
[----:B------:R-:W-:Y:S01]  /*d8d0*/  FMUL.FTZ R6, R28, UR4 ;  /* 0x000000041c067c20 */ /* 0x000fe20008410000 */
[----:B------:R-:W-:Y:S02]  /*d8e0*/  FSEL R96, R214, -INF , !P5 ;  /* 0xff800000d6607808 */ /* 0x000fe40006800000 */
[----:B------:R-:W-:Y:S01]  /*d8f0*/  FSEL R99, R215, -INF , !P4 ;  /* 0xff800000d7637808 */ /* 0x000fe20006000000 */
[----:B------:R5:W4:Y:S01]  /*d900*/  MUFU.TANH R214, R6 ;  /* 0x0000000600d67308 */ /* 0x000b220000002400 */
[C---:B------:R-:W-:Y:S02]  /*d910*/  ISETP.GE.AND P5, PT, R2.reuse, R4, PT ;  /* 0x000000040200720c */ /* 0x040fe40003fa6270 */
[----:B------:R-:W-:Y:S01]  /*d920*/  ISETP.GE.AND P4, PT, R2, R5, PT ;  /* 0x000000050200720c */ /* 0x000fe20003f86270 */
[----:B------:R-:W-:Y:S01]  /*d930*/  VIADD R2, R0, 0xfffffe10 ;  /* 0xfffffe1000027836 */ /* 0x000fe20000000000 */
[----:B------:R-:W-:Y:S01]  /*d940*/  FSEL R100, R241, -INF , !P2 ;  /* 0xff800000f1647808 */ /* 0x000fe20005000000 */
[----:B---3--:R-:W-:Y:S01]  /*d950*/  FMUL.FTZ R7, R27, UR4 ;  /* 0x000000041b077c20 */ /* 0x008fe20008410000 */
[----:B------:R-:W-:-:S02]  /*d960*/  FSEL R102, R195, -INF , !P3 ;  /* 0xff800000c3667808 */ /* 0x000fc40005800000 */
[CC--:B------:R-:W-:Y:S02]  /*d970*/  ISETP.GE.AND P2, PT, R2.reuse, R4.reuse, PT ;  /* 0x000000040200720c */ /* 0x0c0fe40003f46270 */
[-C--:B------:R-:W-:Y:S01]  /*d980*/  ISETP.GE.AND P3, PT, R2, R5.reuse, PT ;  /* 0x000000050200720c */ /* 0x080fe20003f66270 */
[----:B------:R-:W-:Y:S01]  /*d990*/  VIADD R2, R0, 0xfffffe11 ;  /* 0xfffffe1100027836 */ /* 0x000fe20000000000 */
[----:B------:R-:W-:Y:S02]  /*d9a0*/  FSEL R97, R242, -INF , !P5 ;  /* 0xff800000f2617808 */ /* 0x000fe40006800000 */
[----:B------:R-:W-:Y:S01]  /*d9b0*/  FSEL R101, R203, -INF , !P4 ;  /* 0xff800000cb657808 */ /* 0x000fe20006000000 */
[----:B-----5:R-:W-:Y:S01]  /*d9c0*/  FMUL.FTZ R6, R29, UR4 ;  /* 0x000000041d067c20 */ /* 0x020fe20008410000 */
[C---:B------:R-:W-:Y:S02]  /*d9d0*/  ISETP.GE.AND P5, PT, R2.reuse, R4, PT ;  /* 0x000000040200720c */ /* 0x040fe40003fa6270 */
[----:B------:R-:W-:Y:S01]  /*d9e0*/  ISETP.GE.AND P4, PT, R2, R5, PT ;  /* 0x000000050200720c */ /* 0x000fe20003f86270 */
[----:B------:R3:W-:Y:S01]  /*d9f0*/  MUFU.TANH R215, R6 ;  /* 0x0000000600d77308 */ /* 0x0007e20000002400 */
[----:B------:R-:W-:Y:S01]  /*da00*/  VIADD R2, R0, 0xfffffe18 ;  /* 0xfffffe1800027836 */ /* 0x000fe20000000000 */
[----:B------:R-:W-:-:S02]  /*da10*/  FSEL R106, R239, -INF , !P2 ;  /* 0xff800000ef6a7808 */ /* 0x000fc40005000000 */
[----:B------:R-:W-:Y:S02]  /*da20*/  FSEL R114, R184, -INF , !P3 ;  /* 0xff800000b8727808 */ /* 0x000fe40005800000 */
[CC--:B------:R-:W-:Y:S02]  /*da30*/  ISETP.GE.AND P2, PT, R2.reuse, R4.reuse, PT ;  /* 0x000000040200720c */ /* 0x0c0fe40003f46270 */
[-C--:B------:R-:W-:Y:S01]  /*da40*/  ISETP.GE.AND P3, PT, R2, R5.reuse, PT ;  /* 0x000000050200720c */ /* 0x080fe20003f66270 */
[----:B------:R-:W-:Y:S01]  /*da50*/  VIADD R2, R0, 0xfffffe19 ;  /* 0xfffffe1900027836 */ /* 0x000fe20000000000 */
[----:B------:R-:W-:Y:S02]  /*da60*/  FSEL R105, R240, -INF , !P5 ;  /* 0xff800000f0697808 */ /* 0x000fe40006800000 */
[----:B------:R-:W-:Y:S02]  /*da70*/  FSEL R108, R188, -INF , !P4 ;  /* 0xff800000bc6c7808 */ /* 0x000fe40006000000 */
[C---:B------:R-:W-:Y:S01]  /*da80*/  ISETP.GE.AND P5, PT, R2.reuse, R4, PT ;  /* 0x000000040200720c */ /* 0x040fe20003fa6270 */
[----:B------:R-:W-:Y:S01]  /*da90*/  MUFU.TANH R188, R7 ;  /* 0x0000000700bc7308 */ /* 0x000fe20000002400 */
[----:B------:R-:W-:Y:S01]  /*daa0*/  ISETP.GE.AND P4, PT, R2, R5, PT ;  /* 0x000000050200720c */ /* 0x000fe20003f86270 */
[----:B---3--:R-:W-:Y:S01]  /*dab0*/  FMUL.FTZ R6, R30, UR4 ;  /* 0x000000041e067c20 */ /* 0x008fe20008410000 */
[----:B------:R-:W-:Y:S01]  /*dac0*/  VIADD R2, R0, 0xfffffe20 ;  /* 0xfffffe2000027836 */ /* 0x000fe20000000000 */
[----:B------:R-:W-:-:S02]  /*dad0*/  FSEL R104, R194, -INF , !P2 ;  /* 0xff800000c2687808 */ /* 0x000fc40005000000 */
[----:B------:R-:W-:Y:S02]  /*dae0*/  FSEL R110, R168, -INF , !P3 ;  /* 0xff800000a86e7808 */ /* 0x000fe40005800000 */
[----:B------:R3:W5:Y:S01]  /*daf0*/  MUFU.TANH R202, R6 ;  /* 0x0000000600ca7308 */ /* 0x0007620000002400 */
[C---:B------:R-:W-:Y:S02]  /*db00*/  ISETP.GE.AND P2, PT, R2.reuse, R4, PT ;  /* 0x000000040200720c */ /* 0x040fe40003f46270 */
[----:B------:R-:W-:Y:S01]  /*db10*/  ISETP.GE.AND P3, PT, R2, R5, PT ;  /* 0x000000050200720c */ /* 0x000fe20003f66270 */
[----:B------:R-:W-:Y:S01]  /*db20*/  FMUL.FTZ R2, R26, UR4 ;  /* 0x000000041a027c20 */ /* 0x000fe20008410000 */
[----:B------:R-:W-:Y:S02]  /*db30*/  FSEL R103, R238, -INF , !P5 ;  /* 0xff800000ee677808 */ /* 0x000fe40006800000 */
[----:B------:R-:W-:Y:S01]  /*db40*/  FSEL R111, R182, -INF , !P4 ;  /* 0xff800000b66f7808 */ /* 0x000fe20006000000 */
[----:B------:R2:W-:Y:S01]  /*db50*/  MUFU.TANH R184, R2 ;  /* 0x0000000200b87308 */ /* 0x0005e20000002400 */
[----:B------:R-:W-:-:S02]  /*db60*/  FSEL R168, R169, -INF , !P2 ;  /* 0xff800000a9a87808 */ /* 0x000fc40005000000 */
[----:B------:R-:W-:Y:S01]  /*db70*/  FSEL R175, R175, -INF , !P3 ;  /* 0xff800000afaf7808 */ /* 0x000fe20005800000 */
[----:B---3--:R-:W-:Y:S02]  /*db80*/  FMUL.FTZ R6, R31, UR4 ;  /* 0x000000041f067c20 */ /* 0x008fe40008410000 */
[----:B-1----:R-:W-:Y:S02]  /*db90*/  HMMA.16816.F32 R28, R12, R40, R8 ;  /* 0x000000280c1c723c */ /* 0x002fe40000001808 */
[----:B------:R1:W-:Y:S01]  /*dba0*/  MUFU.TANH R203, R6 ;  /* 0x0000000600cb7308 */ /* 0x0003e20000002400 */
[----:B--2---:R-:W-:-:S05]  /*dbb0*/  VIADD R2, R0, 0xfffffe28 ;  /* 0xfffffe2800027836 */ /* 0x004fca0000000000 */
[----:B------:R-:W-:Y:S01]  /*dbc0*/  HMMA.16816.F32 R8, R16, R66, R72 ;  /* 0x000000421008723c */ /* 0x000fe20000001848 */
[C---:B------:R-:W-:Y:S02]  /*dbd0*/  ISETP.GE.AND P2, PT, R2.reuse, R4, PT ;  /* 0x000000040200720c */ /* 0x040fe40003f46270 */
[----:B------:R-:W-:Y:S01]  /*dbe0*/  ISETP.GE.AND P3, PT, R2, R5, PT ;  /* 0x000000050200720c */ /* 0x000fe20003f66270 */
[----:B------:R-:W-:Y:S01]  /*dbf0*/  VIADD R2, R0, 0xfffffe29 ;  /* 0xfffffe2900027836 */ /* 0x000fe20000000000 */
[----:B------:R-:W-:-:S03]  /*dc00*/  FSEL R115, R171, -INF , !P2 ;  /* 0xff800000ab737808 */ /* 0x000fc60005000000 */
[----:B------:R-:W-:Y:S01]  /*dc10*/  HMMA.16816.F32 R64, R20, R32, R116 ;  /* 0x000000201440723c */ /* 0x000fe20000001874 */
[----:B------:R-:W-:Y:S01]  /*dc20*/  FSEL R172, R172, -INF , !P3 ;  /* 0xff800000acac7808 */ /* 0x000fe20005800000 */
[----:B-1----:R-:W-:Y:S01]  /*dc30*/  FMUL.FTZ R6, R24, UR4 ;  /* 0x0000000418067c20 */ /* 0x002fe20008410000 */
[----:B------:R-:W-:-:S03]  /*dc40*/  FMUL.FTZ R7, R29, UR4 ;  /* 0x000000041d077c20 */ /* 0x000fc60008410000 */
[----:B------:R1:W2:Y:S02]  /*dc50*/  MUFU.TANH R195, R6 ;  /* 0x0000000600c37308 */ /* 0x0002a40000002400 */
[----:B------:R-:W-:Y:S06]  /*dc60*/  HMMA.16816.F32 R72, R20, R34, R120 ;  /* 0x000000221448723c */ /* 0x000fec0000001878 */
[----:B------:R3:W-:Y:S02]  /*dc70*/  MUFU.TANH R182, R7 ;  /* 0x0000000700b67308 */ /* 0x0007e40000002400 */
[----:B------:R-:W-:Y:S01]  /*dc80*/  HMMA.16816.F32 R8, R12, R42, R8 ;  /* 0x0000002a0c08723c */ /* 0x000fe20000001808 */
[----:B------:R-:W-:Y:S01]  /*dc90*/  LDSM.16.M88.4 R40, [R88+0x8800] ;  /* 0x008800005828783b */ /* 0x000fe20000000200 */
[----:B-1----:R-:W-:-:S06]  /*dca0*/  FMUL.FTZ R6, R25, UR4 ;  /* 0x0000000419067c20 */ /* 0x002fcc0008410000 */
[----:B------:R-:W-:Y:S01]  /*dcb0*/  HMMA.16816.F32 R24, R16, R48, R76 ;  /* 0x000000301018723c */ /* 0x000fe2000000184c */
[----:B------:R1:W-:Y:S01]  /*dcc0*/  MUFU.TANH R194, R6 ;  /* 0x0000000600c27308 */ /* 0x0003e20000002400 */
[----:B---3--:R-:W-:-:S06]  /*dcd0*/  FMUL.FTZ R7, R30, UR4 ;  /* 0x000000041e077c20 */ /* 0x008fcc0008410000 */
[----:B------:R-:W-:Y:S01]  /*dce0*/  HMMA.16816.F32 R76, R20, R44, R124 ;  /* 0x0000002c144c723c */ /* 0x000fe2000000187c */
[----:B------:R3:W2:Y:S01]  /*dcf0*/  MUFU.TANH R171, R7 ;  /* 0x0000000700ab7308 */ /* 0x0006a20000002400 */
[----:B-1----:R-:W-:-:S10]  /*dd00*/  VIADD R6, R0, 0xfffffe21 ;  /* 0xfffffe2100067836 */ /* 0x002fd40000000000 */
[----:B------:R-:W-:Y:S01]  /*dd10*/  HMMA.16816.F32 R32, R12, R52, R24 ;  /* 0x000000340c20723c */ /* 0x000fe20000001818 */
[CC--:B------:R-:W-:Y:S02]  /*dd20*/  ISETP.GE.AND P5, PT, R6.reuse, R4.reuse, PT ;  /* 0x000000040600720c */ /* 0x0c0fe40003fa6270 */
[-C--:B------:R-:W-:Y:S01]  /*dd30*/  ISETP.GE.AND P4, PT, R6, R5.reuse, PT ;  /* 0x000000050600720c */ /* 0x080fe20003f86270 */
[----:B------:R-:W-:Y:S01]  /*dd40*/  FMUL.FTZ R6, R28, UR4 ;  /* 0x000000041c067c20 */ /* 0x000fe20008410000 */
[----:B------:R-:W-:Y:S02]  /*dd50*/  FSEL R169, R183, -INF , !P5 ;  /* 0xff800000b7a97808 */ /* 0x000fe40006800000 */
[----:B------:R-:W-:Y:S01]  /*dd60*/  FSEL R174, R174, -INF , !P4 ;  /* 0xff800000aeae7808 */ /* 0x000fe20006000000 */
[----:B------:R1:W2:Y:S01]  /*dd70*/  MUFU.TANH R183, R6 ;  /* 0x0000000600b77308 */ /* 0x0002a20000002400 */
[C---:B------:R-:W-:Y:S02]  /*dd80*/  ISETP.GE.AND P5, PT, R2.reuse, R4, PT ;  /* 0x000000040200720c */ /* 0x040fe40003fa6270 */
[----:B------:R-:W-:Y:S01]  /*dd90*/  ISETP.GE.AND P4, PT, R2, R5, PT ;  /* 0x000000050200720c */ /* 0x000fe20003f86270 */
[----:B------:R-:W-:Y:S01]  /*dda0*/  VIADD R2, R0, 0xfffffe31 ;  /* 0xfffffe3100027836 */ /* 0x000fe20000000000 */
[----:B------:R-:W-:-:S02]  /*ddb0*/  FSEL R170, R170, -INF , !P5 ;  /* 0xff800000aaaa7808 */ /* 0x000fc40006800000 */
[----:B------:R-:W-:-:S04]  /*ddc0*/  FSEL R173, R173, -INF , !P4 ;  /* 0xff800000adad7808 */ /* 0x000fc80006000000 */
[----:B---3--:R-:W-:Y:S01]  /*ddd0*/  FMUL.FTZ R7, R32, UR4 ;  /* 0x0000000420077c20 */ /* 0x008fe20008410000 */
[C---:B------:R-:W-:Y:S02]  /*dde0*/  ISETP.GE.AND P5, PT, R2.reuse, R4, PT ;  /* 0x000000040200720c */ /* 0x040fe40003fa6270 */
[----:B------:R-:W-:Y:S01]  /*ddf0*/  ISETP.GE.AND P4, PT, R2, R5, PT ;  /* 0x000000050200720c */ /* 0x000fe20003f86270 */
[----:B------:R-:W-:Y:S01]  /*de00*/  VIADD R2, R0, 0xfffffe38 ;  /* 0xfffffe3800027836 */ /* 0x000fe20000000000 */
[----:B------:R-:W-:Y:S01]  /*de10*/  FSEL R120, R232, -INF , !P5 ;  /* 0xff800000e8787808 */ /* 0x000fe20006800000 */
[----:B------:R3:W-:Y:S01]  /*de20*/  MUFU.TANH R94, R7 ;  /* 0x00000007005e7308 */ /* 0x0007e20000002400 */
[----:B------:R-:W-:Y:S01]  /*de30*/  FSEL R180, R180, -INF , !P4 ;  /* 0xff800000b4b47808 */ /* 0x000fe20006000000 */
[----:B-1----:R-:W-:-:S05]  /*de40*/  VIADD R6, R0, 0xfffffe30 ;  /* 0xfffffe3000067836 */ /* 0x002fca0000000000 */
[CC--:B------:R-:W-:Y:S02]  /*de50*/  ISETP.GE.AND P2, PT, R6.reuse, R4.reuse, PT ;  /* 0x000000040600720c */ /* 0x0c0fe40003f46270 */
[-C--:B------:R-:W-:Y:S01]  /*de60*/  ISETP.GE.AND P3, PT, R6, R5.reuse, PT ;  /* 0x000000050600720c */ /* 0x080fe20003f66270 */
[----:B------:R-:W-:Y:S01]  /*de70*/  FMUL.FTZ R6, R31, UR4 ;  /* 0x000000041f067c20 */ /* 0x000fe20008410000 */
[----:B------:R-:W-:Y:S01]  /*de80*/  FSEL R119, R231, -INF , !P2 ;  /* 0xff800000e7777808 */ /* 0x000fe20005000000 */
[----:B------:R-:W-:Y:S01]  /*de90*/  HMMA.16816.F32 R28, R16, R56, R68 ;  /* 0x00000038101c723c */ /* 0x000fe20000001844 */
[----:B------:R-:W-:Y:S01]  /*dea0*/  FSEL R181, R181, -INF , !P3 ;  /* 0xff800000b5b57808 */ /* 0x000fe20005800000 */
[----:B------:R1:W-:Y:S01]  /*deb0*/  MUFU.TANH R116, R6 ;  /* 0x0000000600747308 */ /* 0x0003e20000002400 */
[CC--:B------:R-:W-:Y:S01]  /*dec0*/  ISETP.GE.AND P3, PT, R2.reuse, R5.reuse, PT ;  /* 0x000000050200720c */ /* 0x0c0fe20003f66270 */
[----:B---3--:R-:W-:Y:S01]  /*ded0*/  FMUL.FTZ R7, R33, UR4 ;  /* 0x0000000421077c20 */ /* 0x008fe20008410000 */
[-C--:B------:R-:W-:Y:S01]  /*dee0*/  ISETP.GE.AND P2, PT, R2, R4.reuse, PT ;  /* 0x000000040200720c */ /* 0x080fe20003f46270 */
[----:B------:R-:W-:Y:S01]  /*def0*/  VIADD R2, R0, 0xfffffe39 ;  /* 0xfffffe3900027836 */ /* 0x000fe20000000000 */
[----:B------:R-:W-:Y:S01]  /*df00*/  FSEL R122, R39, -INF , !P3 ;  /* 0xff800000277a7808 */ /* 0x000fe20005800000 */
[----:B------:R-:W-:Y:S01]  /*df10*/  HMMA.16816.F32 R68, R20, R46, R128 ;  /* 0x0000002e1444723c */ /* 0x000fe20000001880 */
[----:B------:R-:W-:Y:S01]  /*df20*/  FSEL R118, R229, -INF , !P2 ;  /* 0xff800000e5767808 */ /* 0x000fe20005000000 */
[----:B------:R-:W-:Y:S01]  /*df30*/  LDSM.16.M88.4 R44, [R38+0x8800] ;  /* 0x00880000262c783b */ /* 0x000fe20000000200 */
[C---:B------:R-:W-:Y:S01]  /*df40*/  ISETP.GE.AND P5, PT, R2.reuse, R4, PT ;  /* 0x000000040200720c */ /* 0x040fe20003fa6270 */
[----:B------:R3:W-:Y:S01]  /*df50*/  MUFU.TANH R95, R7 ;  /* 0x00000007005f7308 */ /* 0x0007e20000002400 */
[----:B------:R-:W-:Y:S01]  /*df60*/  ISETP.GE.AND P4, PT, R2, R5, PT ;  /* 0x000000050200720c */ /* 0x000fe20003f86270 */
[----:B------:R-:W-:Y:S01]  /*df70*/  VIADD R2, R0, 0xfffffe40 ;  /* 0xfffffe4000027836 */ /* 0x000fe20000000000 */
[----:B------:R-:W-:-:S02]  /*df80*/  FSEL R117, R230, -INF , !P5 ;  /* 0xff800000e6757808 */ /* 0x000fc40006800000 */
[----:B------:R-:W-:Y:S01]  /*df90*/  FSEL R121, R227, -INF , !P4 ;  /* 0xff800000e3797808 */ /* 0x000fe20006000000 */
[----:B-1----:R-:W-:Y:S01]  /*dfa0*/  FMUL.FTZ R6, R8, UR4 ;  /* 0x0000000408067c20 */ /* 0x002fe20008410000 */
[CC--:B------:R-:W-:Y:S02]  /*dfb0*/  ISETP.GE.AND P2, PT, R2.reuse, R4.reuse, PT ;  /* 0x000000040200720c */ /* 0x0c0fe40003f46270 */
[-C--:B------:R-:W-:Y:S01]  /*dfc0*/  ISETP.GE.AND P3, PT, R2, R5.reuse, PT ;  /* 0x000000050200720c */ /* 0x080fe20003f66270 */
[----:B------:R1:W2:Y:S01]  /*dfd0*/  MUFU.TANH R107, R6 ;  /* 0x00000006006b7308 */ /* 0x0002a20000002400 */
[----:B------:R-:W-:Y:S01]  /*dfe0*/  VIADD R2, R0, 0xfffffe41 ;  /* 0xfffffe4100027836 */ /* 0x000fe20000000000 */
[----:B------:R-:W-:Y:S02]  /*dff0*/  FSEL R123, R226, -INF , !P2 ;  /* 0xff800000e27b7808 */ /* 0x000fe40005000000 */
[----:B------:R-:W-:Y:S02]  /*e000*/  FSEL R187, R187, -INF , !P3 ;  /* 0xff800000bbbb7808 */ /* 0x000fe40005800000 */
[C---:B------:R-:W-:Y:S01]  /*e010*/  ISETP.GE.AND P5, PT, R2.reuse, R4, PT ;  /* 0x000000040200720c */ /* 0x040fe20003fa6270 */
[----:B---3--:R-:W-:Y:S01]  /*e020*/  FMUL.FTZ R7, R35, UR4 ;  /* 0x0000000423077c20 */ /* 0x008fe20008410000 */
[----:B------:R-:W-:Y:S01]  /*e030*/  ISETP.GE.AND P4, PT, R2, R5, PT ;  /* 0x000000050200720c */ /* 0x000fe20003f86270 */
[----:B------:R-:W-:Y:S01]  /*e040*/  VIADD R2, R0, 0xfffffe48 ;  /* 0xfffffe4800027836 */ /* 0x000fe20000000000 */
[----:B------:R-:W-:Y:S01]  /*e050*/  FSEL R124, R228, -INF , !P5 ;  /* 0xff800000e47c7808 */ /* 0x000fe20006800000 */
[----:B------:R-:W-:Y:S01]  /*e060*/  MUFU.TANH R92, R7 ;  /* 0x00000007005c7308 */ /* 0x000fe20000002400 */
[----:B------:R-:W-:-:S02]  /*e070*/  FSEL R186, R186, -INF , !P4 ;  /* 0xff800000baba7808 */ /* 0x000fc40006000000 */
[CC--:B------:R-:W-:Y:S02]  /*e080*/  ISETP.GE.AND P2, PT, R2.reuse, R4.reuse, PT ;  /* 0x000000040200720c */ /* 0x0c0fe40003f46270 */
[----:B------:R-:W-:Y:S01]  /*e090*/  ISETP.GE.AND P3, PT, R2, R5, PT ;  /* 0x000000050200720c */ /* 0x000fe20003f66270 */
[----:B-1----:R-:W-:Y:S01]  /*e0a0*/  FMUL.FTZ R6, R9, UR4 ;  /* 0x0000000409067c20 */ /* 0x002fe20008410000 */
[----:B------:R-:W-:Y:S01]  /*e0b0*/  VIADD R2, R0, 0xfffffe50 ;  /* 0xfffffe5000027836 */ /* 0x000fe20000000000 */
[----:B------:R-:W-:Y:S02]  /*e0c0*/  FSEL R126, R224, -INF , !P2 ;  /* 0xff800000e07e7808 */ /* 0x000fe40005000000 */
[----:B------:R1:W-:Y:S01]  /*e0d0*/  MUFU.TANH R109, R6 ;  /* 0x00000006006d7308 */ /* 0x0003e20000002400 */
[----:B------:R-:W-:Y:S02]  /*e0e0*/  FSEL R185, R185, -INF , !P3 ;  /* 0xff800000b9b97808 */ /* 0x000fe40005800000 */
[----:B------:R-:W-:-:S02]  /*e0f0*/  ISETP.GE.AND P2, PT, R2, R4, PT ;  /* 0x000000040200720c */ /* 0x000fc40003f46270 */
[----:B------:R-:W-:Y:S01]  /*e100*/  ISETP.GE.AND P3, PT, R2, R5, PT ;  /* 0x000000050200720c */ /* 0x000fe20003f66270 */
[----:B------:R-:W-:Y:S01]  /*e110*/  VIADD R2, R0, 0xfffffe51 ;  /* 0xfffffe5100027836 */ /* 0x000fe20000000000 */
[----:B------:R-:W-:Y:S02]  /*e120*/  FSEL R128, R222, -INF , !P2 ;  /* 0xff800000de807808 */ /* 0x000fe40005000000 */
[----:B------:R-:W-:Y:S01]  /*e130*/  FSEL R190, R190, -INF , !P3 ;  /* 0xff800000bebe7808 */ /* 0x000fe20005800000 */
[----:B-1----:R-:W-:-:S04]  /*e140*/  FMUL.FTZ R6, R10, UR4 ;  /* 0x000000040a067c20 */ /* 0x002fc80008410000 */
[----:B------:R1:W3:Y:S02]  /*e150*/  MUFU.TANH R39, R6 ;  /* 0x0000000600277308 */ /* 0x0002e40000002400 */
[----:B-1----:R-:W-:Y:S02]  /*e160*/  FMUL.FTZ R6, R11, UR4 ;  /* 0x000000040b067c20 */ /* 0x002fe40008410000 */
[----:B------:R-:W-:Y:S01]  /*e170*/  HMMA.16816.F32 R8, R16, R50, R80 ;  /* 0x000000321008723c */ /* 0x000fe20000001850 */
[----:B------:R-:W1:Y:S03]  /*e180*/  LDSM.16.M88.4 R48, [R38+0x8000] ;  /* 0x008000002630783b */ /* 0x000e660000000200 */
[----:B------:R4:W-:Y:S02]  /*e190*/  MUFU.TANH R98, R6 ;  /* 0x0000000600627308 */ /* 0x0009e40000002400 */
[----:B----4-:R-:W-:-:S14]  /*e1a0*/  VIADD R6, R0, 0xfffffe49 ;  /* 0xfffffe4900067836 */ /* 0x010fdc0000000000 */
[----:B------:R-:W-:Y:S01]  /*e1b0*/  HMMA.16816.F32 R24, R12, R54, R8 ;  /* 0x000000360c18723c */ /* 0x000fe20000001808 */
[----:B------:R-:W4:Y:S01]  /*e1c0*/  LDSM.16.M88.4 R52, [R88+0x9000] ;  /* 0x009000005834783b */ /* 0x000f220000000200 */
[C---:B------:R-:W-:Y:S02]  /*e1d0*/  ISETP.GE.AND P5, PT, R6.reuse, R4, PT ;  /* 0x000000040600720c */ /* 0x040fe40003fa6270 */
[----:B------:R-:W-:Y:S01]  /*e1e0*/  ISETP.GE.AND P4, PT, R6, R5, PT ;  /* 0x000000050600720c */ /* 0x000fe20003f86270 */
[----:B------:R-:W-:-:S03]  /*e1f0*/  FMUL.FTZ R6, R34, UR4 ;  /* 0x0000000422067c20 */ /* 0x000fc60008410000 */
[----:B------:R-:W-:Y:S01]  /*e200*/  HMMA.16816.F32 R8, R16, R58, R84 ;  /* 0x0000003a1008723c */ /* 0x000fe20000001854 */
[----:B------:R-:W-:Y:S01]  /*e210*/  FSEL R125, R225, -INF , !P5 ;  /* 0xff800000e17d7808 */ /* 0x000fe20006800000 */
[----:B------:R-:W3:Y:S01]  /*e220*/  LDSM.16.M88.4 R56, [R37+0x9800] ;  /* 0x009800002538783b */ /* 0x000ee20000000200 */
[----:B------:R5:W3:Y:S01]  /*e230*/  MUFU.TANH R93, R6 ;  /* 0x00000006005d7308 */ /* 0x000ae20000002400 */
[C---:B------:R-:W-:Y:S02]  /*e240*/  ISETP.GE.AND P5, PT, R2.reuse, R4, PT ;  /* 0x000000040200720c */ /* 0x040fe40003fa6270 */
[----:B------:R-:W-:Y:S02]  /*e250*/  FSEL R127, R223, -INF , !P4 ;  /* 0xff800000df7f7808 */ /* 0x000fe40006000000 */
[----:B------:R-:W-:Y:S02]  /*e260*/  FSEL R130, R89, -INF , !P5 ;  /* 0xff80000059827808 */ /* 0x000fe40006800000 */
[----:B------:R-:W-:Y:S01]  /*e270*/  ISETP.GE.AND P4, PT, R2, R5, PT ;  /* 0x000000050200720c */ /* 0x000fe20003f86270 */
[----:B------:R-:W-:-:S02]  /*e280*/  VIADD R2, R0, 0xfffffe59 ;  /* 0xfffffe5900027836 */ /* 0x000fc40000000000 */
[----:B------:R-:W-:Y:S01]  /*e290*/  FMUL.FTZ R7, R25, UR4 ;  /* 0x0000000419077c20 */ /* 0x000fe20008410000 */
[C---:B-1----:R-:W-:Y:S01]  /*e2a0*/  HMMA.16816.F32 R32, R12.reuse, R48, R28 ;  /* 0x000000300c20723c */ /* 0x042fe2000000181c */
[----:B------:R-:W-:Y:S02]  /*e2b0*/  FSEL R192, R192, -INF , !P4 ;  /* 0xff800000c0c07808 */ /* 0x000fe40006000000 */
[CC--:B------:R-:W-:Y:S02]  /*e2c0*/  ISETP.GE.AND P5, PT, R2.reuse, R4.reuse, PT ;  /* 0x000000040200720c */ /* 0x0c0fe40003fa6270 */
[----:B------:R-:W-:Y:S01]  /*e2d0*/  ISETP.GE.AND P4, PT, R2, R5, PT ;  /* 0x000000050200720c */ /* 0x000fe20003f86270 */
[----:B------:R-:W-:Y:S01]  /*e2e0*/  VIADD R2, R0, 0xfffffe61 ;  /* 0xfffffe6100027836 */ /* 0x000fe20000000000 */
[----:B------:R-:W-:Y:S01]  /*e2f0*/  FSEL R131, R198, -INF , !P5 ;  /* 0xff800000c6837808 */ /* 0x000fe20006800000 */
[----:B-----5:R-:W-:Y:S01]  /*e300*/  VIADD R6, R0, 0xfffffe58 ;  /* 0xfffffe5800067836 */ /* 0x020fe20000000000 */
[----:B------:R-:W-:Y:S01]  /*e310*/  FSEL R191, R191, -INF , !P4 ;  /* 0xff800000bfbf7808 */ /* 0x000fe20006000000 */
[----:B------:R-:W-:Y:S01]  /*e320*/  HMMA.16816.F32 R8, R12, R50, R8 ;  /* 0x000000320c08723c */ /* 0x000fe20000001808 */
[-C--:B------:R-:W-:Y:S01]  /*e330*/  ISETP.GE.AND P5, PT, R2, R4.reuse, PT ;  /* 0x000000040200720c */ /* 0x080fe20003fa6270 */
[----:B------:R-:W1:Y:S01]  /*e340*/  LDSM.16.M88.4 R48, [R38+0x9000] ;  /* 0x009000002630783b */ /* 0x000e620000000200 */
[----:B------:R-:W-:-:S02]  /*e350*/  ISETP.GE.AND P2, PT, R6, R4, PT ;  /* 0x000000040600720c */ /* 0x000fc40003f46270 */
[-C--:B------:R-:W-:Y:S01]  /*e360*/  ISETP.GE.AND P3, PT, R6, R5.reuse, PT ;  /* 0x000000050600720c */ /* 0x080fe20003f66270 */
[----:B------:R-:W-:Y:S01]  /*e370*/  FMUL.FTZ R6, R24, UR4 ;  /* 0x0000000418067c20 */ /* 0x000fe20008410000 */
[----:B------:R-:W-:Y:S01]  /*e380*/  FSEL R129, R91, -INF , !P2 ;  /* 0xff8000005b817808 */ /* 0x000fe20005000000 */
[C---:B------:R-:W-:Y:S01]  /*e390*/  HMMA.16816.F32 R28, R16.reuse, R40, R64 ;  /* 0x00000028101c723c */ /* 0x040fe20000001840 */
[----:B------:R-:W-:Y:S01]  /*e3a0*/  FSEL R189, R189, -INF , !P3 ;  /* 0xff800000bdbd7808 */ /* 0x000fe20005800000 */
[----:B------:R5:W1:Y:S01]  /*e3b0*/  MUFU.TANH R89, R6 ;  /* 0x0000000600597308 */ /* 0x000a620000002400 */
[----:B------:R-:W-:Y:S01]  /*e3c0*/  ISETP.GE.AND P4, PT, R2, R5, PT ;  /* 0x000000050200720c */ /* 0x000fe20003f86270 */
[C---:B------:R-:W-:Y:S01]  /*e3d0*/  VIADD R2, R0.reuse, 0xfffffe68 ;  /* 0xfffffe6800027836 */ /* 0x040fe20000000000 */
[----:B------:R-:W-:Y:S02]  /*e3e0*/  FSEL R86, R221, -INF , !P5 ;  /* 0xff800000dd567808 */ /* 0x000fe40006800000 */
[----:B------:R-:W-:Y:S01]  /*e3f0*/  FSEL R198, R217, -INF , !P4 ;  /* 0xff800000d9c67808 */ /* 0x000fe20006000000 */
[----:B------:R-:W-:Y:S02]  /*e400*/  HMMA.16816.F32 R40, R16, R42, R72 ;  /* 0x0000002a1028723c */ /* 0x000fe40000001848 */
[----:B------:R2:W-:Y:S01]  /*e410*/  MUFU.TANH R91, R7 ;  /* 0x00000007005b7308 */ /* 0x0005e20000002400 */
[----:B-----5:R-:W-:-:S09]  /*e420*/  VIADD R6, R0, 0xfffffe60 ;  /* 0xfffffe6000067836 */ /* 0x020fd20000000000 */
[C---:B------:R-:W-:Y:S01]  /*e430*/  HMMA.16816.F32 R28, R12.reuse, R44, R28 ;  /* 0x0000002c0c1c723c */ /* 0x040fe2000000181c */
[CC--:B------:R-:W-:Y:S02]  /*e440*/  ISETP.GE.AND P2, PT, R6.reuse, R4.reuse, PT ;  /* 0x000000040600720c */ /* 0x0c0fe40003f46270 */
[----:B------:R-:W-:Y:S01]  /*e450*/  ISETP.GE.AND P3, PT, R6, R5, PT ;  /* 0x000000050600720c */ /* 0x000fe20003f66270 */
[----:B------:R-:W-:Y:S01]  /*e460*/  FMUL.FTZ R6, R26, UR4 ;  /* 0x000000041a067c20 */ /* 0x000fe20008410000 */
[----:B------:R-:W-:Y:S01]  /*e470*/  FSEL R85, R196, -INF , !P2 ;  /* 0xff800000c4557808 */ /* 0x000fe20005000000 */
[----:B--2---:R-:W-:Y:S02]  /*e480*/  FMUL.FTZ R7, R27, UR4 ;  /* 0x000000041b077c20 */ /* 0x004fe40008410000 */
[----:B------:R-:W-:Y:S01]  /*e490*/  HMMA.16816.F32 R40, R12, R46, R40 ;  /* 0x0000002e0c28723c */ /* 0x000fe20000001828 */
[----:B------:R2:W5:Y:S01]  /*e4a0*/  MUFU.TANH R84, R6 ;  /* 0x0000000600547308 */ /* 0x0005620000002400 */
[----:B------:R-:W-:Y:S01]  /*e4b0*/  FSEL R199, R199, -INF , !P3 ;  /* 0xff800000c7c77808 */ /* 0x000fe20005800000 */
[----:B------:R1:W5:Y:S01]  /*e4c0*/  LDSM.16.M88.4 R44, [R88+0x9800] ;  /* 0x00980000582c783b */ /* 0x0003620000000200 */
[----:B------:R-:W-:-:S02]  /*e4d0*/  ISETP.GE.AND P2, PT, R2, R4, PT ;  /* 0x000000040200720c */ /* 0x000fc40003f46270 */
[-C--:B------:R-:W-:Y:S01]  /*e4e0*/  ISETP.GE.AND P3, PT, R2, R5.reuse, PT ;  /* 0x000000050200720c */ /* 0x080fe20003f66270 */
[----:B------:R-:W-:Y:S01]  /*e4f0*/  VIADD R2, R0, 0xfffffe70 ;  /* 0xfffffe7000027836 */ /* 0x000fe20000000000 */
[----:B------:R-:W-:Y:S01]  /*e500*/  FSEL R193, R193, -INF , !P2 ;  /* 0xff800000c1c17808 */ /* 0x000fe20005000000 */
[----:B------:R3:W-:Y:S01]  /*e510*/  MUFU.TANH R83, R7 ;  /* 0x0000000700537308 */ /* 0x0007e20000002400 */
[----:B------:R-:W-:Y:S01]  /*e520*/  FSEL R197, R197, -INF , !P3 ;  /* 0xff800000c5c57808 */ /* 0x000fe20005800000 */
[----:B----4-:R-:W-:Y:S01]  /*e530*/  HMMA.16816.F32 R24, R16, R52, R76 ;  /* 0x000000341018723c */ /* 0x010fe2000000184c */
[C---:B------:R-:W-:Y:S02]  /*e540*/  ISETP.GE.AND P2, PT, R2.reuse, R4, PT ;  /* 0x000000040200720c */ /* 0x040fe40003f46270 */
[----:B------:R-:W-:Y:S01]  /*e550*/  ISETP.GE.AND P3, PT, R2, R5, PT ;  /* 0x000000050200720c */ /* 0x000fe20003f66270 */
[----:B------:R-:W-:Y:S01]  /*e560*/  VIADD R2, R0, 0xfffffe78 ;  /* 0xfffffe7800027836 */ /* 0x000fe20000000000 */
[----:B------:R-:W-:Y:S01]  /*e570*/  FSEL R200, R200, -INF , !P2 ;  /* 0xff800000c8c87808 */ /* 0x000fe20005000000 */
[----:B--2---:R-:W-:Y:S01]  /*e580*/  VIADD R6, R0, 0xfffffe69 ;  /* 0xfffffe6900067836 */ /* 0x004fe20000000000 */
[----:B------:R-:W-:-:S02]  /*e590*/  FSEL R207, R207, -INF , !P3 ;  /* 0xff800000cfcf7808 */ /* 0x000fc40005800000 */
[-C--:B------:R-:W-:Y:S02]  /*e5a0*/  ISETP.GE.AND P2, PT, R2, R4.reuse, PT ;  /* 0x000000040200720c */ /* 0x080fe40003f46270 */
[CC--:B------:R-:W-:Y:S02]  /*e5b0*/  ISETP.GE.AND P5, PT, R6.reuse, R4.reuse, PT ;  /* 0x000000040600720c */ /* 0x0c0fe40003fa6270 */
[-C--:B------:R-:W-:Y:S01]  /*e5c0*/  ISETP.GE.AND P4, PT, R6, R5.reuse, PT ;  /* 0x000000050600720c */ /* 0x080fe20003f86270 */
[----:B------:R-:W-:Y:S01]  /*e5d0*/  VIADD R6, R0, 0xfffffe71 ;  /* 0xfffffe7100067836 */ /* 0x000fe20000000000 */
[----:B------:R-:W-:Y:S01]  /*e5e0*/  FSEL R87, R219, -INF , !P5 ;  /* 0xff800000db577808 */ /* 0x000fe20006800000 */
[----:B---3--:R-:W-:Y:S01]  /*e5f0*/  FMUL.FTZ R7, R32, UR4 ;  /* 0x0000000420077c20 */ /* 0x008fe20008410000 */
[----:B------:R-:W-:Y:S02]  /*e600*/  FSEL R196, R218, -INF , !P4 ;  /* 0xff800000dac47808 */ /* 0x000fe40006000000 */
[C---:B------:R-:W-:Y:S01]  /*e610*/  ISETP.GE.AND P5, PT, R6.reuse, R4, PT ;  /* 0x000000040600720c */ /* 0x040fe20003fa6270 */
[----:B------:R2:W3:Y:S01]  /*e620*/  MUFU.TANH R82, R7 ;  /* 0x0000000700527308 */ /* 0x0004e20000002400 */
[----:B------:R-:W-:Y:S01]  /*e630*/  ISETP.GE.AND P4, PT, R6, R5, PT ;  /* 0x000000050600720c */ /* 0x000fe20003f86270 */
[----:B------:R-:W-:Y:S01]  /*e640*/  VIADD R6, R0, 0xfffffe79 ;  /* 0xfffffe7900067836 */ /* 0x000fe20000000000 */
[----:B------:R-:W-:-:S02]  /*e650*/  FSEL R74, R220, -INF , !P5 ;  /* 0xff800000dc4a7808 */ /* 0x000fc40006800000 */
[----:B------:R-:W-:Y:S02]  /*e660*/  FSEL R206, R206, -INF , !P4 ;  /* 0xff800000cece7808 */ /* 0x000fe40006000000 */
[C---:B------:R-:W-:Y:S02]  /*e670*/  ISETP.GE.AND P5, PT, R6.reuse, R4, PT ;  /* 0x000000040600720c */ /* 0x040fe40003fa6270 */
[-C--:B------:R-:W-:Y:S01]  /*e680*/  ISETP.GE.AND P4, PT, R6, R5.reuse, PT ;  /* 0x000000050600720c */ /* 0x080fe20003f86270 */
[----:B------:R-:W-:Y:S01]  /*e690*/  FMUL.FTZ R6, R8, UR4 ;  /* 0x0000000408067c20 */ /* 0x000fe20008410000 */
[----:B------:R-:W-:Y:S02]  /*e6a0*/  FSEL R75, R216, -INF , !P5 ;  /* 0xff800000d84b7808 */ /* 0x000fe40006800000 */
[----:B------:R-:W-:Y:S01]  /*e6b0*/  FSEL R204, R204, -INF , !P4 ;  /* 0xff800000cccc7808 */ /* 0x000fe20006000000 */
[----:B------:R4:W-:Y:S01]  /*e6c0*/  MUFU.TANH R67, R6 ;  /* 0x0000000600437308 */ /* 0x0009e20000002400 */
[----:B------:R-:W-:Y:S01]  /*e6d0*/  ISETP.GE.AND P3, PT, R2, R5, PT ;  /* 0x000000050200720c */ /* 0x000fe20003f66270 */
[----:B------:R-:W-:-:S02]  /*e6e0*/  VIADD R2, R0, 0xfffffe80 ;  /* 0xfffffe8000027836 */ /* 0x000fc40000000000 */
[----:B--2---:R-:W-:Y:S01]  /*e6f0*/  FMUL.FTZ R7, R33, UR4 ;  /* 0x0000000421077c20 */ /* 0x004fe20008410000 */
[----:B------:R-:W-:Y:S02]  /*e700*/  FSEL R201, R201, -INF , !P2 ;  /* 0xff800000c9c97808 */ /* 0x000fe40005000000 */
[----:B------:R-:W-:Y:S01]  /*e710*/  FSEL R205, R205, -INF , !P3 ;  /* 0xff800000cdcd7808 */ /* 0x000fe20005800000 */
[----:B------:R2:W-:Y:S01]  /*e720*/  MUFU.TANH R81, R7 ;  /* 0x0000000700517308 */ /* 0x0005e20000002400 */
[CC--:B------:R-:W-:Y:S02]  /*e730*/  ISETP.GE.AND P2, PT, R2.reuse, R4.reuse, PT ;  /* 0x000000040200720c */ /* 0x0c0fe40003f46270 */
[----:B------:R-:W-:Y:S01]  /*e740*/  ISETP.GE.AND P3, PT, R2, R5, PT ;  /* 0x000000050200720c */ /* 0x000fe20003f66270 */
[----:B------:R-:W-:Y:S01]  /*e750*/  VIADD R2, R0, 0xfffffe88 ;  /* 0xfffffe8800027836 */ /* 0x000fe20000000000 */
[----:B------:R-:W-:Y:S02]  /*e760*/  FSEL R208, R208, -INF , !P2 ;  /* 0xff800000d0d07808 */ /* 0x000fe40005000000 */
[----:B------:R-:W-:Y:S01]  /*e770*/  FSEL R213, R213, -INF , !P3 ;  /* 0xff800000d5d57808 */ /* 0x000fe20005800000 */
[----:B----4-:R-:W-:Y:S01]  /*e780*/  VIADD R6, R0, 0xfffffe81 ;  /* 0xfffffe8100067836 */ /* 0x010fe20000000000 */
[----:B------:R-:W-:-:S02]  /*e790*/  ISETP.GE.AND P2, PT, R2, R4, PT ;  /* 0x000000040200720c */ /* 0x000fc40003f46270 */
[-C--:B------:R-:W-:Y:S01]  /*e7a0*/  ISETP.GE.AND P3, PT, R2, R5.reuse, PT ;  /* 0x000000050200720c */ /* 0x080fe20003f66270 */
[----:B------:R-:W-:Y:S01]  /*e7b0*/  VIADD R2, R0, 0xfffffe90 ;  /* 0xfffffe9000027836 */ /* 0x000fe20000000000 */
[C---:B------:R-:W-:Y:S02]  /*e7c0*/  ISETP.GE.AND P5, PT, R6.reuse, R4, PT ;  /* 0x000000040600720c */ /* 0x040fe40003fa6270 */
[----:B------:R-:W-:Y:S01]  /*e7d0*/  ISETP.GE.AND P4, PT, R6, R5, PT ;  /* 0x000000050600720c */ /* 0x000fe20003f86270 */
[----:B------:R-:W-:Y:S01]  /*e7e0*/  FMUL.FTZ R6, R10, UR4 ;  /* 0x000000040a067c20 */ /* 0x000fe20008410000 */
[----:B--2---:R-:W-:Y:S01]  /*e7f0*/  FMUL.FTZ R7, R34, UR4 ;  /* 0x0000000422077c20 */ /* 0x004fe20008410000 */
[----:B------:R-:W-:Y:S02]  /*e800*/  FSEL R78, R63, -INF , !P5 ;  /* 0xff8000003f4e7808 */ /* 0x000fe40006800000 */
[----:B------:R2:W-:Y:S01]  /*e810*/  MUFU.TANH R65, R6 ;  /* 0x0000000600417308 */ /* 0x0005e20000002400 */
[----:B------:R-:W-:-:S02]  /*e820*/  FSEL R212, R212, -INF , !P4 ;  /* 0xff800000d4d47808 */ /* 0x000fc40006000000 */
[----:B------:R-:W-:Y:S02]  /*e830*/  FSEL R209, R209, -INF , !P2 ;  /* 0xff800000d1d17808 */ /* 0x000fe40005000000 */
[----:B------:R-:W-:Y:S02]  /*e840*/  FSEL R211, R211, -INF , !P3 ;  /* 0xff800000d3d37808 */ /* 0x000fe40005800000 */
[C---:B------:R-:W-:Y:S01]  /*e850*/  ISETP.GE.AND P2, PT, R2.reuse, R4, PT ;  /* 0x000000040200720c */ /* 0x040fe20003f46270 */
[----:B------:R4:W3:Y:S01]  /*e860*/  MUFU.TANH R80, R7 ;  /* 0x0000000700507308 */ /* 0x0008e20000002400 */
[----:B------:R-:W-:Y:S01]  /*e870*/  ISETP.GE.AND P3, PT, R2, R5, PT ;  /* 0x000000050200720c */ /* 0x000fe20003f66270 */
[----:B------:R-:W-:Y:S01]  /*e880*/  VIADD R2, R0, 0xfffffe98 ;  /* 0xfffffe9800027836 */ /* 0x000fe20000000000 */
[----:B------:R-:W-:Y:S02]  /*e890*/  FSEL R214, R214, -INF , !P2 ;  /* 0xff800000d6d67808 */ /* 0x000fe40005000000 */
[----:B------:R-:W-:-:S02]  /*e8a0*/  FSEL R202, R202, -INF , !P3 ;  /* 0xff800000caca7808 */ /* 0x000fc40005800000 */
[-C--:B------:R-:W-:Y:S01]  /*e8b0*/  ISETP.GE.AND P2, PT, R2, R4.reuse, PT ;  /* 0x000000040200720c */ /* 0x080fe20003f46270 */
[----:B--2---:R-:W-:Y:S01]  /*e8c0*/  VIADD R6, R0, 0xfffffe89 ;  /* 0xfffffe8900067836 */ /* 0x004fe20000000000 */
[-C--:B------:R-:W-:Y:S01]  /*e8d0*/  ISETP.GE.AND P3, PT, R2, R5.reuse, PT ;  /* 0x000000050200720c */ /* 0x080fe20003f66270 */
[----:B------:R-:W-:Y:S01]  /*e8e0*/  VIADD R2, R0, 0xfffffea0 ;  /* 0xfffffea000027836 */ /* 0x000fe20000000000 */
[----:B------:R-:W-:Y:S02]  /*e8f0*/  FSEL R195, R195, -INF , !P2 ;  /* 0xff800000c3c37808 */ /* 0x000fe40005000000 */
[C---:B------:R-:W-:Y:S02]  /*e900*/  ISETP.GE.AND P5, PT, R6.reuse, R4, PT ;  /* 0x000000040600720c */ /* 0x040fe40003fa6270 */
[----:B------:R-:W-:Y:S01]  /*e910*/  ISETP.GE.AND P4, PT, R6, R5, PT ;  /* 0x000000050600720c */ /* 0x000fe20003f86270 */
[----:B------:R-:W-:Y:S01]  /*e920*/  FMUL.FTZ R6, R28, UR4 ;  /* 0x000000041c067c20 */ /* 0x000fe20008410000 */
[----:B----4-:R-:W-:Y:S01]  /*e930*/  FMUL.FTZ R7, R35, UR4 ;  /* 0x0000000423077c20 */ /* 0x010fe20008410000 */
[----:B------:R-:W-:Y:S01]  /*e940*/  FSEL R79, R62, -INF , !P5 ;  /* 0xff8000003e4f7808 */ /* 0x000fe20006800000 */
[----:B------:R-:W-:Y:S01]  /*e950*/  HMMA.16816.F32 R32, R20, R56, R132 ;  /* 0x000000381420723c */ /* 0x000fe20000001884 */
[----:B------:R2:W4:Y:S01]  /*e960*/  MUFU.TANH R63, R6 ;  /* 0x00000006003f7308 */ /* 0x0005220000002400 */
[----:B------:R-:W-:-:S02]  /*e970*/  FSEL R210, R210, -INF , !P4 ;  /* 0xff800000d2d27808 */ /* 0x000fc40006000000 */
[----:B------:R-:W-:Y:S02]  /*e980*/  FSEL R184, R184, -INF , !P3 ;  /* 0xff800000b8b87808 */ /* 0x000fe40005800000 */
[C---:B------:R-:W-:Y:S02]  /*e990*/  ISETP.GE.AND P2, PT, R2.reuse, R4, PT ;  /* 0x000000040200720c */ /* 0x040fe40003f46270 */
[----:B------:R-:W-:Y:S01]  /*e9a0*/  ISETP.GE.AND P3, PT, R2, R5, PT ;  /* 0x000000050200720c */ /* 0x000fe20003f66270 */
[----:B------:R1:W-:Y:S01]  /*e9b0*/  MUFU.TANH R72, R7 ;  /* 0x0000000700487308 */ /* 0x0003e20000002400 */
[----:B------:R-:W-:Y:S01]  /*e9c0*/  VIADD R2, R0, 0xfffffea8 ;  /* 0xfffffea800027836 */ /* 0x000fe20000000000 */
[----:B------:R-:W-:Y:S01]  /*e9d0*/  HMMA.16816.F32 R20, R20, R58, R176 ;  /* 0x0000003a1414723c */ /* 0x000fe200000018b0 */
[----:B------:R-:W-:Y:S02]  /*e9e0*/  FSEL R171, R171, -INF , !P3 ;  /* 0xff800000abab7808 */ /* 0x000fe40005800000 */
[----:B------:R-:W-:-:S02]  /*e9f0*/  FSEL R183, R183, -INF , !P2 ;  /* 0xff800000b7b77808 */ /* 0x000fc40005000000 */
[----:B------:R-:W-:Y:S01]  /*ea00*/  ISETP.GE.AND P3, PT, R2, R5, PT ;  /* 0x000000050200720c */ /* 0x000fe20003f66270 */
[----:B--2---:R-:W-:Y:S01]  /*ea10*/  VIADD R6, R0, 0xfffffe91 ;  /* 0xfffffe9100067836 */ /* 0x004fe20000000000 */
[----:B------:R-:W-:Y:S01]  /*ea20*/  ISETP.GE.AND P2, PT, R2, R4, PT ;  /* 0x000000040200720c */ /* 0x000fe20003f46270 */
[----:B------:R-:W-:-:S03]  /*ea30*/  VIADD R2, R0, 0xfffffeb0 ;  /* 0xfffffeb000027836 */ /* 0x000fc60000000000 */
[C---:B------:R-:W-:Y:S02]  /*ea40*/  ISETP.GE.AND P5, PT, R6.reuse, R4, PT ;  /* 0x000000040600720c */ /* 0x040fe40003fa6270 */
[----:B------:R-:W-:Y:S01]  /*ea50*/  ISETP.GE.AND P4, PT, R6, R5, PT ;  /* 0x000000050600720c */ /* 0x000fe20003f86270 */
[----:B-1----:R-:W-:Y:S01]  /*ea60*/  FMUL.FTZ R7, R9, UR4 ;  /* 0x0000000409077c20 */ /* 0x002fe20008410000 */
[----:B------:R-:W-:Y:S01]  /*ea70*/  FMUL.FTZ R6, R30, UR4 ;  /* 0x000000041e067c20 */ /* 0x000fe20008410000 */
[----:B------:R-:W-:Y:S02]  /*ea80*/  FSEL R88, R215, -INF , !P5 ;  /* 0xff800000d7587808 */ /* 0x000fe40006800000 */
[----:B------:R1:W-:Y:S01]  /*ea90*/  MUFU.TANH R66, R7 ;  /* 0x0000000700427308 */ /* 0x0003e20000002400 */
[----:B------:R-:W-:Y:S02]  /*eaa0*/  FSEL R203, R203, -INF , !P4 ;  /* 0xff800000cbcb7808 */ /* 0x000fe40006000000 */
[----:B------:R-:W-:-:S02]  /*eab0*/  FSEL R107, R107, -INF , !P2 ;  /* 0xff8000006b6b7808 */ /* 0x000fc40005000000 */
[----:B------:R-:W-:-:S03]  /*eac0*/  ISETP.GE.AND P2, PT, R2, R4, PT ;  /* 0x000000040200720c */ /* 0x000fc60003f46270 */
[----:B------:R2:W4:Y:S01]  /*ead0*/  MUFU.TANH R53, R6 ;  /* 0x0000000600357308 */ /* 0x0005220000002400 */
[----:B------:R-:W-:Y:S01]  /*eae0*/  FSEL R94, R94, -INF , !P2 ;  /* 0xff8000005e5e7808 */ /* 0x000fe20005000000 */
[----:B-1----:R-:W-:Y:S02]  /*eaf0*/  FMUL.FTZ R7, R11, UR4 ;  /* 0x000000040b077c20 */ /* 0x002fe40008410000 */
[----:B------:R-:W-:Y:S01]  /*eb00*/  HMMA.16816.F32 R8, R16, R54, R68 ;  /* 0x000000361008723c */ /* 0x000fe20000001844 */
[----:B------:R-:W-:-:S03]  /*eb10*/  FSEL R68, R39, -INF , !P3 ;  /* 0xff80000027447808 */ /* 0x000fc60005800000 */
[----:B------:R1:W4:Y:S01]  /*eb20*/  MUFU.TANH R64, R7 ;  /* 0x0000000700407308 */ /* 0x0003220000002400 */
[-C--:B------:R-:W-:Y:S01]  /*eb30*/  ISETP.GE.AND P3, PT, R2, R5.reuse, PT ;  /* 0x000000050200720c */ /* 0x080fe20003f66270 */
[C---:B------:R-:W-:Y:S02]  /*eb40*/  VIADD R2, R0.reuse, 0xfffffeb8 ;  /* 0xfffffeb800027836 */ /* 0x040fe40000000000 */
[----:B--2---:R-:W-:Y:S01]  /*eb50*/  VIADD R6, R0, 0xfffffe99 ;  /* 0xfffffe9900067836 */ /* 0x004fe20000000000 */
[----:B------:R-:W-:Y:S02]  /*eb60*/  FSEL R93, R93, -INF , !P3 ;  /* 0xff8000005d5d7808 */ /* 0x000fe40005800000 */
[-C--:B------:R-:W-:Y:S02]  /*eb70*/  ISETP.GE.AND P2, PT, R2, R4.reuse, PT ;  /* 0x000000040200720c */ /* 0x080fe40003f46270 */
[C---:B------:R-:W-:Y:S02]  /*eb80*/  ISETP.GE.AND P5, PT, R6.reuse, R4, PT ;  /* 0x000000040600720c */ /* 0x040fe40003fa6270 */
[----:B------:R-:W-:Y:S01]  /*eb90*/  ISETP.GE.AND P4, PT, R6, R5, PT ;  /* 0x000000050600720c */ /* 0x000fe20003f86270 */
[----:B------:R-:W-:Y:S01]  /*eba0*/  VIADD R6, R0, 0xfffffea1 ;  /* 0xfffffea100067836 */ /* 0x000fe20000000000 */
[----:B------:R-:W-:-:S02]  /*ebb0*/  FSEL R194, R194, -INF , !P5 ;  /* 0xff800000c2c27808 */ /* 0x000fc40006800000 */
[----:B------:R-:W-:Y:S01]  /*ebc0*/  FSEL R188, R188, -INF , !P4 ;  /* 0xff800000bcbc7808 */ /* 0x000fe20006000000 */
[----:B-1----:R-:W-:Y:S01]  /*ebd0*/  FMUL.FTZ R7, R29, UR4 ;  /* 0x000000041d077c20 */ /* 0x002fe20008410000 */
[CC--:B------:R-:W-:Y:S01]  /*ebe0*/  ISETP.GE.AND P5, PT, R6.reuse, R4.reuse, PT ;  /* 0x000000040600720c */ /* 0x0c0fe20003fa6270 */
[----:B------:R-:W-:Y:S01]  /*ebf0*/  HMMA.16816.F32 R8, R12, R50, R8 ;  /* 0x000000320c08723c */ /* 0x000fe20000001808 */
[----:B------:R-:W-:Y:S01]  /*ec00*/  ISETP.GE.AND P4, PT, R6, R5, PT ;  /* 0x000000050600720c */ /* 0x000fe20003f86270 */
[----:B------:R1:W2:Y:S01]  /*ec10*/  MUFU.TANH R62, R7 ;  /* 0x00000007003e7308 */ /* 0x0002a20000002400 */
[----:B------:R-:W-:Y:S01]  /*ec20*/  VIADD R6, R0, 0xfffffea9 ;  /* 0xfffffea900067836 */ /* 0x000fe20000000000 */
[----:B------:R-:W-:Y:S02]  /*ec30*/  FSEL R182, R182, -INF , !P5 ;  /* 0xff800000b6b67808 */ /* 0x000fe40006800000 */
[----:B------:R-:W-:Y:S02]  /*ec40*/  FSEL R116, R116, -INF , !P4 ;  /* 0xff80000074747808 */ /* 0x000fe40006000000 */
[----:B------:R-:W-:-:S02]  /*ec50*/  ISETP.GE.AND P5, PT, R6, R4, PT ;  /* 0x000000040600720c */ /* 0x000fc40003fa6270 */
[-C--:B------:R-:W-:Y:S01]  /*ec60*/  ISETP.GE.AND P4, PT, R6, R5.reuse, PT ;  /* 0x000000050600720c */ /* 0x080fe20003f86270 */
[----:B------:R-:W-:Y:S01]  /*ec70*/  FMUL.FTZ R6, R43, UR4 ;  /* 0x000000042b067c20 */ /* 0x000fe20008410000 */
[----:B------:R-:W-:Y:S02]  /*ec80*/  FSEL R109, R109, -INF , !P5 ;  /* 0xff8000006d6d7808 */ /* 0x000fe40006800000 */
[----:B------:R-:W-:Y:S01]  /*ec90*/  FSEL R98, R98, -INF , !P4 ;  /* 0xff80000062627808 */ /* 0x000fe20006000000 */
[----:B------:R4:W-:Y:S01]  /*eca0*/  MUFU.TANH R39, R6 ;  /* 0x0000000600277308 */ /* 0x0009e20000002400 */
[-C--:B------:R-:W-:Y:S01]  /*ecb0*/  ISETP.GE.AND P3, PT, R2, R5.reuse, PT ;  /* 0x000000050200720c */ /* 0x080fe20003f66270 */
[----:B------:R-:W-:Y:S01]  /*ecc0*/  VIADD R2, R0, 0xfffffec0 ;  /* 0xfffffec000027836 */ /* 0x000fe20000000000 */
[----:B------:R-:W-:Y:S01]  /*ecd0*/  FSEL R89, R89, -INF , !P2 ;  /* 0xff80000059597808 */ /* 0x000fe20005000000 */
[----:B-1----:R-:W-:Y:S01]  /*ece0*/  FMUL.FTZ R7, R31, UR4 ;  /* 0x000000041f077c20 */ /* 0x002fe20008410000 */
[----:B-----5:R-:W-:Y:S01]  /*ecf0*/  FSEL R84, R84, -INF , !P3 ;  /* 0xff80000054547808 */ /* 0x020fe20005800000 */
[----:B------:R-:W-:Y:S01]  /*ed00*/  HMMA.16816.F32 R28, R12, R48, R24 ;  /* 0x000000300c1c723c */ /* 0x000fe20000001818 */
[CC--:B------:R-:W-:Y:S01]  /*ed10*/  ISETP.GE.AND P2, PT, R2.reuse, R4.reuse, PT ;  /* 0x000000040200720c */ /* 0x0c0fe20003f46270 */
[----:B------:R1:W5:Y:S01]  /*ed20*/  MUFU.TANH R52, R7 ;  /* 0x0000000700347308 */ /* 0x0003620000002400 */
[-C--:B------:R-:W-:Y:S01]  /*ed30*/  ISETP.GE.AND P3, PT, R2, R5.reuse, PT ;  /* 0x000000050200720c */ /* 0x080fe20003f66270 */
[----:B------:R-:W-:Y:S01]  /*ed40*/  VIADD R2, R0, 0xfffffec8 ;  /* 0xfffffec800027836 */ /* 0x000fe20000000000 */
[----:B---3--:R-:W-:Y:S01]  /*ed50*/  FSEL R132, R82, -INF , !P2 ;  /* 0xff80000052847808 */ /* 0x008fe20005000000 */
[----:B------:R-:W-:Y:S01]  /*ed60*/  FMUL.FTZ R9, R9, UR4 ;  /* 0x0000000409097c20 */ /* 0x000fe20008410000 */
[----:B------:R-:W-:Y:S01]  /*ed70*/  FSEL R177, R80, -INF , !P3 ;  /* 0xff80000050b17808 */ /* 0x000fe20005800000 */
[C---:B------:R-:W-:Y:S01]  /*ed80*/  HMMA.16816.F32 R24, R16.reuse, R44, R32 ;  /* 0x0000002c1018723c */ /* 0x040fe20000001820 */
[----:B------:R-:W3:Y:S01]  /*ed90*/  LDSM.16.M88.4 R32, [R38+0x9800] ;  /* 0x009800002620783b */ /* 0x000ee20000000200 */
[-C--:B------:R-:W-:Y:S01]  /*eda0*/  ISETP.GE.AND P2, PT, R2, R4.reuse, PT ;  /* 0x000000040200720c */ /* 0x080fe20003f46270 */
[----:B----4-:R-:W-:Y:S01]  /*edb0*/  VIADD R6, R0, 0xfffffeb1 ;  /* 0xfffffeb100067836 */ /* 0x010fe20000000000 */
[-C--:B------:R-:W-:Y:S01]  /*edc0*/  ISETP.GE.AND P3, PT, R2, R5.reuse, PT ;  /* 0x000000050200720c */ /* 0x080fe20003f66270 */
[----:B------:R-:W-:Y:S01]  /*edd0*/  VIADD R2, R0, 0xfffffed0 ;  /* 0xfffffed000027836 */ /* 0x000fe20000000000 */
[----:B------:R-:W-:Y:S01]  /*ede0*/  FSEL R82, R67, -INF , !P2 ;  /* 0xff80000043527808 */ /* 0x000fe20005000000 */
[----:B------:R-:W-:Y:S01]  /*edf0*/  FMUL.FTZ R11, R11, UR4 ;  /* 0x000000040b0b7c20 */ /* 0x000fe20008410000 */
[C---:B------:R-:W-:Y:S01]  /*ee00*/  ISETP.GE.AND P5, PT, R6.reuse, R4, PT ;  /* 0x000000040600720c */ /* 0x040fe20003fa6270 */
[----:B------:R-:W-:Y:S01]  /*ee10*/  HMMA.16816.F32 R16, R16, R46, R20 ;  /* 0x0000002e1010723c */ /* 0x000fe20000001814 */
[----:B------:R-:W-:Y:S01]  /*ee20*/  ISETP.GE.AND P4, PT, R6, R5, PT ;  /* 0x000000050600720c */ /* 0x000fe20003f86270 */
[----:B------:R-:W-:Y:S01]  /*ee30*/  FMUL.FTZ R6, R29, UR4 ;  /* 0x000000041d067c20 */ /* 0x000fe20008410000 */
[----:B-1----:R-:W-:Y:S01]  /*ee40*/  FMUL.FTZ R7, R40, UR4 ;  /* 0x0000000428077c20 */ /* 0x002fe20008410000 */
[----:B------:R-:W-:Y:S01]  /*ee50*/  FSEL R95, R95, -INF , !P5 ;  /* 0xff8000005f5f7808 */ /* 0x000fe20006800000 */
[----:B------:R-:W-:Y:S01]  /*ee60*/  FMUL.FTZ R8, R8, UR4 ;  /* 0x0000000408087c20 */ /* 0x000fe20008410000 */
[----:B------:R1:W-:Y:S01]  /*ee70*/  MUFU.TANH R29, R6 ;  /* 0x00000006001d7308 */ /* 0x0003e20000002400 */
[----:B------:R-:W-:Y:S01]  /*ee80*/  FSEL R92, R92, -INF , !P4 ;  /* 0xff8000005c5c7808 */ /* 0x000fe20006000000 */
[----:B------:R-:W-:Y:S01]  /*ee90*/  FMUL.FTZ R10, R10, UR4 ;  /* 0x000000040a0a7c20 */ /* 0x000fe20008410000 */
[----:B------:R-:W-:Y:S01]  /*eea0*/  FSEL R178, R65, -INF , !P3 ;  /* 0xff80000041b27808 */ /* 0x000fe20005800000 */
[----:B------:R-:W-:-:S04]  /*eeb0*/  DEPBAR.LE SB0, 0x0 ;  /* 0x000080000000791a */ /* 0x000fc80000000000 */
[----:B------:R4:W5:Y:S01]  /*eec0*/  MUFU.TANH R48, R7 ;  /* 0x0000000700307308 */ /* 0x0009620000002400 */
[CC--:B------:R-:W-:Y:S02]  /*eed0*/  ISETP.GE.AND P2, PT, R2.reuse, R4.reuse, PT ;  /* 0x000000040200720c */ /* 0x0c0fe40003f46270 */
[----:B------:R-:W-:Y:S01]  /*eee0*/  ISETP.GE.AND P3, PT, R2, R5, PT ;  /* 0x000000050200720c */ /* 0x000fe20003f66270 */
[C---:B------:R-:W-:Y:S01]  /*eef0*/  VIADD R2, R0.reuse, 0xfffffed1 ;  /* 0xfffffed100027836 */ /* 0x040fe20000000000 */
[----:B------:R-:W-:Y:S02]  /*ef00*/  FSEL R134, R63, -INF , !P2 ;  /* 0xff8000003f867808 */ /* 0x000fe40005000000 */
[----:B------:R-:W-:Y:S01]  /*ef10*/  FSEL R216, R53, -INF , !P3 ;  /* 0xff80000035d87808 */ /* 0x000fe20005800000 */
[----:B------:R-:W-:Y:S01]  /*ef20*/  MUFU.TANH R9, R9 ;  /* 0x0000000900097308 */ /* 0x000fe20000002400 */
[----:B-1----:R-:W-:Y:S01]  /*ef30*/  VIADD R6, R0, 0xfffffeb9 ;  /* 0xfffffeb900067836 */ /* 0x002fe20000000000 */
[----:B------:R-:W-:Y:S04]  /*ef40*/  BAR.SYNC.DEFER_BLOCKING 0x0 ;  /* 0x0000000000007b1d */ /* 0x000fe80000010000 */
[----:B------:R-:W-:-:S02]  /*ef50*/  ISETP.GE.AND P5, PT, R6, R4, PT ;  /* 0x000000040600720c */ /* 0x000fc40003fa6270 */
[-C--:B------:R-:W-:Y:S01]  /*ef60*/  ISETP.GE.AND P4, PT, R6, R5.reuse, PT ;  /* 0x000000050600720c */ /* 0x080fe20003f86270 */
[----:B----4-:R-:W-:Y:S01]  /*ef70*/  FMUL.FTZ R7, R41, UR4 ;  /* 0x0000000429077c20 */ /* 0x010fe20008410000 */
[----:B------:R-:W-:Y:S01]  /*ef80*/  VIADD R6, R0, 0xfffffec1 ;  /* 0xfffffec100067836 */ /* 0x000fe20000000000 */
[----:B------:R-:W-:Y:S01]  /*ef90*/  FSEL R91, R91, -INF , !P5 ;  /* 0xff8000005b5b7808 */ /* 0x000fe20006800000 */
[C---:B---3--:R-:W-:Y:S01]  /*efa0*/  HMMA.16816.F32 R24, R12.reuse, R32, R24 ;  /* 0x000000200c18723c */ /* 0x048fe20000001818 */
[----:B------:R1:W-:Y:S01]  /*efb0*/  MUFU.TANH R41, R7 ;  /* 0x0000000700297308 */ /* 0x0003e20000002400 */
[----:B------:R-:W-:Y:S02]  /*efc0*/  FSEL R83, R83, -INF , !P4 ;  /* 0xff80000053537808 */ /* 0x000fe40006000000 */
[CC--:B------:R-:W-:Y:S02]  /*efd0*/  ISETP.GE.AND P5, PT, R6.reuse, R4.reuse, PT ;  /* 0x000000040600720c */ /* 0x0c0fe40003fa6270 */
[----:B------:R-:W-:Y:S01]  /*efe0*/  ISETP.GE.AND P4, PT, R6, R5, PT ;  /* 0x000000050600720c */ /* 0x000fe20003f86270 */
[----:B------:R-:W-:Y:S01]  /*eff0*/  VIADD R6, R0, 0xfffffec9 ;  /* 0xfffffec900067836 */ /* 0x000fe20000000000 */
[----:B------:R-:W-:Y:S01]  /*f000*/  FSEL R81, R81, -INF , !P5 ;  /* 0xff80000051517808 */ /* 0x000fe20006800000 */
[----:B------:R-:W-:Y:S01]  /*f010*/  HMMA.16816.F32 R12, R12, R34, R16 ;  /* 0x000000220c0c723c */ /* 0x000fe20000001810 */
[----:B------:R-:W-:Y:S01]  /*f020*/  FSEL R135, R72, -INF , !P4 ;  /* 0xff80000048877808 */ /* 0x000fe20006000000 */
[----:B------:R-:W-:Y:S01]  /*f030*/  MUFU.TANH R11, R11 ;  /* 0x0000000b000b7308 */ /* 0x000fe20000002400 */
[----:B------:R-:W-:-:S02]  /*f040*/  ISETP.GE.AND P5, PT, R6, R4, PT ;  /* 0x000000040600720c */ /* 0x000fc40003fa6270 */
[-C--:B------:R-:W-:Y:S01]  /*f050*/  ISETP.GE.AND P4, PT, R6, R5.reuse, PT ;  /* 0x000000050600720c */ /* 0x080fe20003f86270 */
[----:B------:R-:W-:Y:S01]  /*f060*/  VIADD R6, R0, 0xfffffed8 ;  /* 0xfffffed800067836 */ /* 0x000fe20000000000 */
[----:B------:R-:W-:Y:S01]  /*f070*/  FSEL R80, R66, -INF , !P5 ;  /* 0xff80000042507808 */ /* 0x000fe20006800000 */
[----:B-1----:R-:W-:Y:S01]  /*f080*/  FMUL.FTZ R7, R42, UR4 ;  /* 0x000000042a077c20 */ /* 0x002fe20008410000 */
[----:B------:R-:W-:Y:S01]  /*f090*/  FSEL R133, R64, -INF , !P4 ;  /* 0xff80000040857808 */ /* 0x000fe20006000000 */
[----:B------:R-:W-:Y:S01]  /*f0a0*/  FMUL.FTZ R24, R24, UR4 ;  /* 0x0000000418187c20 */ /* 0x000fe20008410000 */
[C---:B------:R-:W-:Y:S01]  /*f0b0*/  ISETP.GE.AND P5, PT, R2.reuse, R4, PT ;  /* 0x000000040200720c */ /* 0x040fe20003fa6270 */
[----:B------:R1:W3:Y:S01]  /*f0c0*/  MUFU.TANH R40, R7 ;  /* 0x0000000700287308 */ /* 0x0002e20000002400 */
[----:B------:R-:W-:Y:S01]  /*f0d0*/  ISETP.GE.AND P4, PT, R2, R5, PT ;  /* 0x000000050200720c */ /* 0x000fe20003f86270 */
[----:B------:R-:W-:Y:S01]  /*f0e0*/  VIADD R2, R0, 0xfffffed9 ;  /* 0xfffffed900027836 */ /* 0x000fe20000000000 */
[----:B--2---:R-:W-:Y:S01]  /*f0f0*/  FSEL R215, R62, -INF , !P5 ;  /* 0xff8000003ed77808 */ /* 0x004fe20006800000 */
[----:B------:R-:W-:Y:S01]  /*f100*/  FMUL.FTZ R25, R25, UR4 ;  /* 0x0000000419197c20 */ /* 0x000fe20008410000 */
[----:B-----5:R-:W-:-:S02]  /*f110*/  FSEL R219, R52, -INF , !P4 ;  /* 0xff80000034db7808 */ /* 0x020fc40006000000 */
[----:B------:R-:W-:Y:S01]  /*f120*/  FMUL.FTZ R13, R13, UR4 ;  /* 0x000000040d0d7c20 */ /* 0x000fe20008410000 */
[CC--:B------:R-:W-:Y:S01]  /*f130*/  ISETP.GE.AND P5, PT, R2.reuse, R4.reuse, PT ;  /* 0x000000040200720c */ /* 0x0c0fe20003fa6270 */
[----:B------:R-:W-:Y:S01]  /*f140*/  MUFU.TANH R8, R8 ;  /* 0x0000000800087308 */ /* 0x000fe20000002400 */
[-C--:B------:R-:W-:Y:S01]  /*f150*/  ISETP.GE.AND P4, PT, R2, R5.reuse, PT ;  /* 0x000000050200720c */ /* 0x080fe20003f86270 */
[----:B------:R-:W-:Y:S01]  /*f160*/  VIADD R2, R0, 0xfffffee0 ;  /* 0xfffffee000027836 */ /* 0x000fe20000000000 */
[-C--:B------:R-:W-:Y:S01]  /*f170*/  ISETP.GE.AND P2, PT, R6, R4.reuse, PT ;  /* 0x000000040600720c */ /* 0x080fe20003f46270 */
[----:B------:R-:W-:Y:S01]  /*f180*/  FMUL.FTZ R26, R26, UR4 ;  /* 0x000000041a1a7c20 */ /* 0x000fe20008410000 */
[-C--:B------:R-:W-:Y:S01]  /*f190*/  ISETP.GE.AND P3, PT, R6, R5.reuse, PT ;  /* 0x000000050600720c */ /* 0x080fe20003f66270 */
[----:B------:R-:W-:Y:S01]  /*f1a0*/  VIADD R6, R0, 0xfffffee1 ;  /* 0xfffffee100067836 */ /* 0x000fe20000000000 */
[----:B------:R-:W-:Y:S01]  /*f1b0*/  FSEL R176, R48, -INF , !P2 ;  /* 0xff80000030b07808 */ /* 0x000fe20005000000 */
[----:B------:R-:W-:Y:S01]  /*f1c0*/  MUFU.TANH R10, R10 ;  /* 0x0000000a000a7308 */ /* 0x000fe20000002400 */
[----:B-1----:R-:W-:Y:S01]  /*f1d0*/  FMUL.FTZ R7, R28, UR4 ;  /* 0x000000041c077c20 */ /* 0x002fe20008410000 */
[----:B---3--:R-:W-:Y:S01]  /*f1e0*/  FSEL R217, R40, -INF , !P3 ;  /* 0xff80000028d97808 */ /* 0x008fe20005800000 */
[----:B------:R-:W-:Y:S01]  /*f1f0*/  FMUL.FTZ R27, R27, UR4 ;  /* 0x000000041b1b7c20 */ /* 0x000fe20008410000 */
[----:B------:R-:W-:Y:S01]  /*f200*/  ISETP.GE.AND P2, PT, R2, R4, PT ;  /* 0x000000040200720c */ /* 0x000fe20003f46270 */
[----:B------:R-:W-:Y:S01]  /*f210*/  FMUL.FTZ R12, R12, UR4 ;  /* 0x000000040c0c7c20 */ /* 0x000fe20008410000 */
[----:B------:R-:W-:Y:S01]  /*f220*/  ISETP.GE.AND P3, PT, R2, R5, PT ;  /* 0x000000050200720c */ /* 0x000fe20003f66270 */
[----:B------:R-:W-:Y:S01]  /*f230*/  VIADD R2, R0, 0xfffffee8 ;  /* 0xfffffee800027836 */ /* 0x000fe20000000000 */
[----:B------:R1:W2:Y:S01]  /*f240*/  MUFU.TANH R37, R7 ;  /* 0x0000000700257308 */ /* 0x0002a20000002400 */
[----:B------:R-:W-:Y:S01]  /*f250*/  FSEL R179, R41, -INF , !P5 ;  /* 0xff80000029b37808 */ /* 0x000fe20006800000 */
[----:B------:R-:W-:Y:S01]  /*f260*/  FMUL.FTZ R14, R14, UR4 ;  /* 0x000000040e0e7c20 */ /* 0x000fe20008410000 */
[----:B------:R-:W-:-:S02]  /*f270*/  FSEL R218, R39, -INF , !P4 ;  /* 0xff80000027da7808 */ /* 0x000fc40006000000 */
[C---:B------:R-:W-:Y:S02]  /*f280*/  ISETP.GE.AND P5, PT, R6.reuse, R4, PT ;  /* 0x000000040600720c */ /* 0x040fe40003fa6270 */
[----:B------:R-:W-:Y:S01]  /*f290*/  ISETP.GE.AND P4, PT, R6, R5, PT ;  /* 0x000000050600720c */ /* 0x000fe20003f86270 */
[----:B------:R-:W3:Y:S01]  /*f2a0*/  MUFU.TANH R24, R24 ;  /* 0x0000001800187308 */ /* 0x000ee20000002400 */
[----:B------:R-:W-:Y:S01]  /*f2b0*/  FSEL R221, R29, -INF , !P5 ;  /* 0xff8000001ddd7808 */ /* 0x000fe20006800000 */
[----:B------:R-:W-:-:S06]  /*f2c0*/  VIADD R6, R0, 0xfffffef0 ;  /* 0xfffffef000067836 */ /* 0x000fcc0000000000 */
[----:B------:R-:W-:Y:S01]  /*f2d0*/  MUFU.TANH R13, R13 ;  /* 0x0000000d000d7308 */ /* 0x000fe20000002400 */
[----:B-1----:R-:W-:Y:S01]  /*f2e0*/  FMUL.FTZ R7, R30, UR4 ;  /* 0x000000041e077c20 */ /* 0x002fe20008410000 */
[----:B--2---:R-:W-:Y:S02]  /*f2f0*/  FSEL R220, R37, -INF , !P2 ;  /* 0xff80000025dc7808 */ /* 0x004fe40005000000 */
[----:B------:R-:W-:-:S04]  /*f300*/  ISETP.GE.AND P2, PT, R2, R4, PT ;  /* 0x000000040200720c */ /* 0x000fc80003f46270 */
[----:B------:R1:W2:Y:S01]  /*f310*/  MUFU.TANH R28, R7 ;  /* 0x00000007001c7308 */ /* 0x0002a20000002400 */
[----:B------:R-:W-:Y:S02]  /*f320*/  FSEL R222, R8, -INF , !P2 ;  /* 0xff80000008de7808 */ /* 0x000fe40005000000 */
[----:B------:R-:W-:-:S04]  /*f330*/  ISETP.GE.AND P2, PT, R6, R4, PT ;  /* 0x000000040600720c */ /* 0x000fc80003f46270 */
[----:B---3--:R-:W-:Y:S01]  /*f340*/  FSEL R228, R24, -INF , !P2 ;  /* 0xff80000018e47808 */ /* 0x008fe20005000000 */
[----:B------:R-:W-:Y:S08]  /*f350*/  MUFU.TANH R25, R25 ;  /* 0x0000001900197308 */ /* 0x000ff00000002400 */
[----:B------:R-:W3:Y:S01]  /*f360*/  MUFU.TANH R26, R26 ;  /* 0x0000001a001a7308 */ /* 0x000ee20000002400 */
[----:B-1----:R-:W-:Y:S01]  /*f370*/  FMUL.FTZ R7, R31, UR4 ;  /* 0x000000041f077c20 */ /* 0x002fe20008410000 */
[----:B--2---:R-:W-:-:S02]  /*f380*/  FSEL R224, R28, -INF , !P3 ;  /* 0xff8000001ce07808 */ /* 0x004fc40005800000 */
[----:B------:R-:W-:Y:S01]  /*f390*/  ISETP.GE.AND P3, PT, R2, R5, PT ;  /* 0x000000050200720c */ /* 0x000fe20003f66270 */
[----:B------:R-:W-:-:S03]  /*f3a0*/  VIADD R2, R0, 0xfffffee9 ;  /* 0xfffffee900027836 */ /* 0x000fc60000000000 */
[----:B------:R-:W1:Y:S01]  /*f3b0*/  MUFU.TANH R7, R7 ;  /* 0x0000000700077308 */ /* 0x000e620000002400 */
[----:B------:R-:W-:Y:S02]  /*f3c0*/  FSEL R226, R10, -INF , !P3 ;  /* 0xff8000000ae27808 */ /* 0x000fe40005800000 */
[----:B------:R-:W-:Y:S02]  /*f3d0*/  ISETP.GE.AND P5, PT, R2, R4, PT ;  /* 0x000000040200720c */ /* 0x000fe40003fa6270 */
[----:B------:R-:W-:Y:S01]  /*f3e0*/  ISETP.GE.AND P3, PT, R6, R5, PT ;  /* 0x000000050600720c */ /* 0x000fe20003f66270 */
[----:B------:R-:W-:Y:S01]  /*f3f0*/  FMUL.FTZ R6, R15, UR4 ;  /* 0x000000040f067c20 */ /* 0x000fe20008410000 */
[----:B------:R-:W-:Y:S01]  /*f400*/  FSEL R223, R9, -INF , !P5 ;  /* 0xff80000009df7808 */ /* 0x000fe20006800000 */
[----:B------:R-:W2:Y:S01]  /*f410*/  MUFU.TANH R27, R27 ;  /* 0x0000001b001b7308 */ /* 0x000ea20000002400 */
[----:B---3--:R-:W-:-:S07]  /*f420*/  FSEL R232, R26, -INF , !P3 ;  /* 0xff8000001ae87808 */ /* 0x008fce0005800000 */
[----:B------:R-:W3:Y:S01]  /*f430*/  MUFU.TANH R12, R12 ;  /* 0x0000000c000c7308 */ /* 0x000ee20000002400 */
[----:B-1----:R-:W-:Y:S02]  /*f440*/  FSEL R225, R7, -INF , !P4 ;  /* 0xff80000007e17808 */ /* 0x002fe40006000000 */
[----:B------:R-:W-:Y:S01]  /*f450*/  ISETP.GE.AND P4, PT, R2, R5, PT ;  /* 0x000000050200720c */ /* 0x000fe20003f86270 */
[----:B------:R-:W-:-:S03]  /*f460*/  VIADD R2, R0, 0xfffffef1 ;  /* 0xfffffef100027836 */ /* 0x000fc60000000000 */
[----:B------:R-:W-:Y:S01]  /*f470*/  FSEL R227, R11, -INF , !P4 ;  /* 0xff8000000be37808 */ /* 0x000fe20006000000 */
[----:B------:R-:W1:Y:S01]  /*f480*/  MUFU.TANH R14, R14 ;  /* 0x0000000e000e7308 */ /* 0x000e620000002400 */
[CC--:B------:R-:W-:Y:S02]  /*f490*/  ISETP.GE.AND P5, PT, R2.reuse, R4.reuse, PT ;  /* 0x000000040200720c */ /* 0x0c0fe40003fa6270 */
[----:B------:R-:W-:Y:S01]  /*f4a0*/  ISETP.GE.AND P4, PT, R2, R5, PT ;  /* 0x000000050200720c */ /* 0x000fe20003f86270 */
[C---:B------:R-:W-:Y:S01]  /*f4b0*/  VIADD R2, R0.reuse, 0xfffffef9 ;  /* 0xfffffef900027836 */ /* 0x040fe20000000000 */
[----:B------:R-:W-:Y:S01]  /*f4c0*/  FSEL R229, R25, -INF , !P5 ;  /* 0xff80000019e57808 */ /* 0x000fe20006800000 */
[----:B------:R-:W-:Y:S01]  /*f4d0*/  VIADD R0, R0, 0xfffffef8 ;  /* 0xfffffef800007836 */ /* 0x000fe20000000000 */
[----:B--2---:R-:W-:Y:S01]  /*f4e0*/  FSEL R238, R27, -INF , !P4 ;  /* 0xff8000001bee7808 */ /* 0x004fe20006000000 */
[----:B------:R-:W2:Y:S01]  /*f4f0*/  MUFU.TANH R6, R6 ;  /* 0x0000000600067308 */ /* 0x000ea20000002400 */
[----:B------:R-:W-:-:S02]  /*f500*/  ISETP.GE.AND P2, PT, R2, R4, PT ;  /* 0x000000040200720c */ /* 0x000fc40003f46270 */
[-C--:B------:R-:W-:Y:S02]  /*f510*/  ISETP.GE.AND P3, PT, R2, R5.reuse, PT ;  /* 0x000000050200720c */ /* 0x080fe40003f66270 */
[----:B------:R-:W-:Y:S02]  /*f520*/  FSEL R231, R13, -INF , !P2 ;  /* 0xff8000000de77808 */ /* 0x000fe40005000000 */
[----:B------:R-:W-:Y:S02]  /*f530*/  ISETP.GE.AND P2, PT, R244, 0x3, PT ;  /* 0x00000003f400780c */ /* 0x000fe40003f46270 */
[C---:B------:R-:W-:Y:S02]  /*f540*/  ISETP.GE.AND P5, PT, R0.reuse, R4, PT ;  /* 0x000000040000720c */ /* 0x040fe40003fa6270 */
[----:B------:R-:W-:Y:S02]  /*f550*/  ISETP.GE.AND P4, PT, R0, R5, PT ;  /* 0x000000050000720c */ /* 0x000fe40003f86270 */
[----:B---3--:R-:W-:-:S02]  /*f560*/  FSEL R230, R12, -INF , !P5 ;  /* 0xff8000000ce67808 */ /* 0x008fc40006800000 */
[----:B-1----:R-:W-:Y:S02]  /*f570*/  FSEL R239, R14, -INF , !P4 ;  /* 0xff8000000eef7808 */ /* 0x002fe40006000000 */
[----:B--2---:R-:W-:-:S03]  /*f580*/  FSEL R240, R6, -INF , !P3 ;  /* 0xff80000006f07808 */ /* 0x004fc60005800000 */
[----:B------:R-:W-:Y:S05]  /*f590*/  @!P2 BRA `(.L_x_723) ;  /* 0x0000000c0080a947 */ /* 0x000fea0003800000 */
[----:B------:R-:W-:Y:S05]  /*f5a0*/  BRA.U !UP1, `(.L_x_724) ;  /* 0x0000000509087547 */ /* 0x000fea000b800000 */
[----:B------:R-:W2:Y:S01]  /*f5b0*/  LDL.64 R250, [R1+0x8] ;  /* 0x0000080001fa7983 */ /* 0x000ea20000100a00 */
[----:B------:R-:W1:Y:S01]  /*f5c0*/  LDC R11, c[0x0][0x4f0] ;  /* 0x00013c00ff0b7b82 */ /* 0x000e620000000800 */
[C---:B------:R-:W-:Y:S01]  /*f5d0*/  IADD3 R8, PT, PT, R90.reuse, -0x300, RZ ;  /* 0xfffffd005a087810 */ /* 0x040fe20007ffe0ff */
[----:B------:R-:W-:Y:S01]  /*f5e0*/  VIADD R9, R90, 0xfffffe00 ;  /* 0xfffffe005a097836 */ /* 0x000fe20000000000 */
[----:B------:R-:W3:Y:S04]  /*f5f0*/  LDCU.64 UR6, c[0x0][0x3a0] ;  /* 0x00007400ff0677ac */ /* 0x000ee80008000a00 */
[----:B------:R-:W-:Y:S02]  /*f600*/  IABS R6, R9 ;  /* 0x0000000900067213 */ /* 0x000fe40000000000 */
[----:B-1----:R-:W-:-:S02]  /*f610*/  IABS R10, R11 ;  /* 0x0000000b000a7213 */ /* 0x002fc40000000000 */
[----:B------:R-:W-:Y:S02]  /*f620*/  LOP3.LUT R9, R9, R11, RZ, 0x3c, !PT ;  /* 0x0000000b09097212 */ /* 0x000fe400078e3cff */
[----:B------:R-:W1:Y:S08]  /*f630*/  I2F.RP R4, R10 ;  /* 0x0000000a00047306 */ /* 0x000e700000209400 */
[----:B-1----:R-:W1:Y:S02]  /*f640*/  MUFU.RCP R4, R4 ;  /* 0x0000000400047308 */ /* 0x002e640000001000 */
[----:B-1----:R-:W-:-:S06]  /*f650*/  VIADD R4, R4, 0xffffffe ;  /* 0x0ffffffe04047836 */ /* 0x002fcc0000000000 */
[----:B------:R-:W1:Y:S02]  /*f660*/  F2I.FTZ.U32.TRUNC.NTZ R5, R4 ;  /* 0x0000000400057305 */ /* 0x000e64000021f000 */
[----:B-1----:R-:W-:Y:S01]  /*f670*/  IMAD.MOV R0, RZ, RZ, -R5 ;  /* 0x000000ffff007224 */ /* 0x002fe200078e0a05 */
[----:B------:R-:W-:-:S03]  /*f680*/  MOV R4, RZ ;  /* 0x000000ff00047202 */ /* 0x000fc60000000f00 */
[----:B------:R-:W-:Y:S01]  /*f690*/  IMAD R2, R0, R10, RZ ;  /* 0x0000000a00027224 */ /* 0x000fe200078e02ff */
[----:B------:R-:W-:Y:S02]  /*f6a0*/  IABS R0, R8 ;  /* 0x0000000800007213 */ /* 0x000fe40000000000 */
[----:B------:R-:W-:Y:S01]  /*f6b0*/  LOP3.LUT R8, R8, R11, RZ, 0x3c, !PT ;  /* 0x0000000b08087212 */ /* 0x000fe200078e3cff */
[----:B------:R-:W-:Y:S01]  /*f6c0*/  IMAD.HI.U32 R2, R5, R2, R4 ;  /* 0x0000000205027227 */ /* 0x000fe200078e0004 */
[----:B------:R-:W-:-:S03]  /*f6d0*/  MOV R5, R6 ;  /* 0x0000000600057202 */ /* 0x000fc60000000f00 */
        /* <DEDUP_REMOVED lines=25> */
[----:B--2---:R-:W-:-:S04]  /*f870*/  IMAD.WIDE R6, R0, 0x4, R250 ;  /* 0x0000000400067825 */ /* 0x004fc800078e02fa */
[C---:B------:R-:W-:Y:S02]  /*f880*/  IMAD.WIDE R4, R2.reuse, 0x4, R250 ;  /* 0x0000000402047825 */ /* 0x040fe400078e02fa */
[----:B------:R-:W2:Y:S04]  /*f890*/  LDG.E R6, desc[UR16][R6.64] ;  /* 0x0000001006067981 */ /* 0x000ea8000c1e1900 */
[----:B------:R-:W2:Y:S01]  /*f8a0*/  LDG.E R4, desc[UR16][R4.64] ;  /* 0x0000001004047981 */ /* 0x000ea2000c1e1900 */
[----:B------:R-:W-:-:S04]  /*f8b0*/  IMAD.IADD R0, R2, 0x1, -R0 ;  /* 0x0000000102007824 */ /* 0x000fc800078e0a00 */
[----:B------:R-:W-:-:S05]  /*f8c0*/  IMAD R0, R0, R11, -0x100 ;  /* 0xffffff0000007424 */ /* 0x000fca00078e020b */
[----:B------:R-:W-:-:S05]  /*f8d0*/  SHF.R.S32.HI R2, RZ, 0x1f, R0 ;  /* 0x0000001fff027819 */ /* 0x000fca0000011400 */
[----:B------:R-:W-:-:S04]  /*f8e0*/  IMAD R2, R2, R60, RZ ;  /* 0x0000003c02027224 */ /* 0x000fc800078e02ff */
[----:B------:R-:W-:Y:S01]  /*f8f0*/  IMAD R2, R0, R61, R2 ;  /* 0x0000003d00027224 */ /* 0x000fe200078e0202 */
[----:B--2---:R-:W-:Y:S01]  /*f900*/  IADD3 R6, PT, PT, R6, -R4, RZ ;  /* 0x8000000406067210 */ /* 0x004fe20007ffe0ff */
[----:B------:R-:W-:-:S03]  /*f910*/  IMAD.WIDE.U32 R4, R0, R60, RZ ;  /* 0x0000003c00047225 */ /* 0x000fc600078e00ff */
[----:B------:R-:W-:Y:S01]  /*f920*/  SHF.R.S32.HI R0, RZ, 0x1f, R6 ;  /* 0x0000001fff007819 */ /* 0x000fe20000011406 */
[----:B------:R-:W-:-:S04]  /*f930*/  IMAD.IADD R5, R5, 0x1, R2 ;  /* 0x0000000105057824 */ /* 0x000fc800078e0202 */
[----:B---3--:R-:W-:Y:S02]  /*f940*/  IMAD R0, R0, UR6, RZ ;  /* 0x0000000600007c24 */ /* 0x008fe4000f8e02ff */
        /* <DEDUP_REMOVED lines=8> */
.L_x_724:
[----:B------:R-:W-:Y:S01]  /*f9d0*/  UMOV UR4, URZ ;  /* 0x000000ff00047c82 */ /* 0x000fe20008000000 */
[----:B------:R-:W-:Y:S01]  /*f9e0*/  IMAD.SHL.U32 R0, R60, 0x100, RZ ;  /* 0x000001003c007824 */ /* 0x000fe200078e00ff */
[----:B------:R-:W-:Y:S01]  /*f9f0*/  IADD3 R2, P2, PT, RZ, -UR4, RZ ;  /* 0x80000004ff027c10 */ /* 0x000fe2000ff5e0ff */
[----:B------:R-:W-:Y:S02]  /*fa00*/  IMAD.MOV.U32 R5, RZ, RZ, R249 ;  /* 0x000000ffff057224 */ /* 0x000fe400078e00f9 */
[----:B------:R-:W-:Y:S02]  /*fa10*/  IMAD.MOV.U32 R4, RZ, RZ, R248 ;  /* 0x000000ffff047224 */ /* 0x000fe400078e00f8 */
[----:B------:R-:W-:-:S05]  /*fa20*/  IMAD.X R0, RZ, RZ, ~R0, P2 ;  /* 0x000000ffff007224 */ /* 0x000fca00010e0e00 */
[----:B------:R-:W-:-:S04]  /*fa30*/  SHF.R.S64 R2, R2, 0x1f, R0 ;  /* 0x0000001f02027819 */ /* 0x000fc80000001000 */
[----:B------:R-:W-:-:S04]  /*fa40*/  IADD3 R5, P2, PT, R2, R5, RZ ;  /* 0x0000000502057210 */ /* 0x000fc80007f5e0ff */
[----:B------:R-:W-:-:S05]  /*fa50*/  LEA.HI.X.SX32 R4, R0, R4, 0x1, P2 ;  /* 0x0000000400047211 */ /* 0x000fca00010f0eff */
[----:B------:R2:W-:Y:S04]  /*fa60*/  STL [R1+0x20], R4 ;  /* 0x0000200401007387 */ /* 0x0005e80000100800 */
[----:B------:R2:W-:Y:S02]  /*fa70*/  STL [R1+0x24], R5 ;  /* 0x0000240501007387 */ /* 0x0005e40000100800 */
.L_x_725:
[----:B------:R-:W2:Y:S04]  /*fa80*/  LDL R0, [R1+0x24] ;  /* 0x0000240001007983 */ /* 0x000ea80000100800 */
[----:B------:R-:W3:Y:S04]  /*fa90*/  LDL R2, [R1+0x20] ;  /* 0x0000200001027983 */ /* 0x000ee80000100800 */
[----:B------:R4:W-:Y:S01]  /*faa0*/  @P1 STS.128 [R237+0x2000], RZ ;  /* 0x002000ffed001388 */ /* 0x0009e20000000c00 */
[C---:B------:R-:W-:Y:S02]  /*fab0*/  @!P1 IMAD R26, R61.reuse, 0x1a0, RZ ;  /* 0x000001a03d1a9824 */ /* 0x040fe400078e02ff */
[----:B------:R-:W-:Y:S01]  /*fac0*/  @!P1 IMAD R25, R61, 0x160, RZ ;  /* 0x000001603d199824 */ /* 0x000fe200078e02ff */
[----:B------:R-:W-:Y:S01]  /*fad0*/  BSSY.RECONVERGENT B0, `(.L_x_726) ;  /* 0x000008b000007945 */ /* 0x000fe20003800200 */
[----:B--2---:R-:W-:-:S02]  /*fae0*/  LEA R4, P2, R60, R0, 0x5 ;  /* 0x000000003c047211 */ /* 0x004fc400078428ff */
[----:B------:R-:W-:Y:S02]  /*faf0*/  @!P1 MOV R8, R0 ;  /* 0x0000000000089202 */ /* 0x000fe40000000f00 */
[C-C-:B---3--:R-:W-:Y:S01]  /*fb00*/  LEA.HI.X R5, R60.reuse, R2, R61.reuse, 0x5, P2 ;  /* 0x000000023c057211 */ /* 0x148fe200010f2c3d */
[----:B------:R-:W-:Y:S01]  /*fb10*/  @!P1 IMAD.MOV.U32 R9, RZ, RZ, R2 ;  /* 0x000000ffff099224 */ /* 0x000fe200078e0002 */
[CC--:B------:R-:W-:Y:S01]  /*fb20*/  @!P1 LEA R6, P2, R60.reuse, R4.reuse, 0x5 ;  /* 0x000000043c069211 */ /* 0x0c0fe200078428ff */
[----:B------:R-:W-:Y:S01]  /*fb30*/  @!P1 IMAD.MOV.U32 R16, RZ, RZ, R4 ;  /* 0x000000ffff109224 */ /* 0x000fe200078e0004 */
[-C--:B------:R-:W-:Y:S02]  /*fb40*/  @!P1 MOV R17, R5.reuse ;  /* 0x0000000500119202 */ /* 0x080fe40000000f00 */
[----:B------:R-:W-:Y:S01]  /*fb50*/  @!P1 LEA.HI.X R7, R60, R5, R61, 0x5, P2 ;  /* 0x000000053c079211 */ /* 0x000fe200010f2c3d */
[----:B------:R-:W-:Y:S01]  /*fb60*/  @!PT LDS RZ, [RZ] ;  /* 0x00000000fffff984 */ /* 0x000fe20000000800 */
[----:B------:R-:W-:Y:S01]  /*fb70*/  @!PT LDS RZ, [RZ] ;  /* 0x00000000fffff984 */ /* 0x000fe20000000800 */
[----:B------:R-:W-:Y:S01]  /*fb80*/  @!PT LDS RZ, [RZ] ;  /* 0x00000000fffff984 */ /* 0x000fe20000000800 */
[----:B------:R-:W-:Y:S01]  /*fb90*/  @!P1 LDGSTS.E.BYPASS.LTC128B.128 [R237+0x2000], desc[UR16][R8.64] ;  /* 0x0200000008ed9fae */ /* 0x000fe2000b981a10 */
[----:B------:R-:W-:Y:S01]  /*fba0*/  @!P1 MOV R14, R4 ;  /* 0x00000004000e9202 */ /* 0x000fe20000000f00 */
[----:B------:R-:W-:-:S02]  /*fbb0*/  @!P1 IMAD.MOV.U32 R15, RZ, RZ, R5 ;  /* 0x000000ffff0f9224 */ /* 0x000fc400078e0005 */
[----:B------:R4:W-:Y:S01]  /*fbc0*/  @P1 STS.128 [R237+0x2800], RZ ;  /* 0x002800ffed001388 */ /* 0x0009e20000000c00 */
[----:B------:R-:W-:-:S03]  /*fbd0*/  @!P1 IMAD.WIDE.U32 R16, R60, 0xe0, R16 ;  /* 0x000000e03c109825 */ /* 0x000fc600078e0010 */
[----:B------:R-:W-:Y:S01]  /*fbe0*/  @!PT LDS RZ, [RZ] ;  /* 0x00000000fffff984 */ /* 0x000fe20000000800 */
[----:B------:R-:W-:Y:S01]  /*fbf0*/  @!PT LDS RZ, [RZ] ;  /* 0x00000000fffff984 */ /* 0x000fe20000000800 */
[----:B------:R-:W-:Y:S01]  /*fc00*/  @!PT LDS RZ, [RZ] ;  /* 0x00000000fffff984 */ /* 0x000fe20000000800 */
[----:B------:R-:W-:Y:S01]  /*fc10*/  @!P1 LDGSTS.E.BYPASS.LTC128B.128 [R237+0x2800], desc[UR16][R4.64] ;  /* 0x0280000004ed9fae */ /* 0x000fe2000b981a10 */
[----:B------:R-:W-:-:S03]  /*fc20*/  @!P1 IMAD.WIDE.U32 R14, R60, 0x120, R14 ;  /* 0x000001203c0e9825 */ /* 0x000fc600078e000e */
[----:B------:R4:W-:Y:S04]  /*fc30*/  @P1 STS.128 [R237+0x3000], RZ ;  /* 0x003000ffed001388 */ /* 0x0009e80000000c00 */
[----:B------:R-:W-:Y:S01]  /*fc40*/  @!PT LDS RZ, [RZ] ;  /* 0x00000000fffff984 */ /* 0x000fe20000000800 */
[----:B------:R-:W-:Y:S01]  /*fc50*/  @!PT LDS RZ, [RZ] ;  /* 0x00000000fffff984 */ /* 0x000fe20000000800 */
[----:B------:R-:W-:Y:S01]  /*fc60*/  @!PT LDS RZ, [RZ] ;  /* 0x00000000fffff984 */ /* 0x000fe20000000800 */
[----:B------:R2:W-:Y:S01]  /*fc70*/  @!P1 LDGSTS.E.BYPASS.LTC128B.128 [R237+0x3000], desc[UR16][R6.64] ;  /* 0x0300000006ed9fae */ /* 0x0005e2000b981a10 */
[-C--:B------:R-:W-:Y:S01]  /*fc80*/  @!P1 MOV R10, R4.reuse ;  /* 0x00000004000a9202 */ /* 0x080fe20000000f00 */
[--C-:B------:R-:W-:Y:S01]  /*fc90*/  @!P1 IMAD.MOV.U32 R11, RZ, RZ, R5.reuse ;  /* 0x000000ffff0b9224 */ /* 0x100fe200078e0005 */
[-C--:B------:R-:W-:Y:S01]  /*fca0*/  @!P1 MOV R22, R4.reuse ;  /* 0x0000000400169202 */ /* 0x080fe20000000f00 */
[----:B------:R-:W-:Y:S01]  /*fcb0*/  @!P1 IMAD.MOV.U32 R23, RZ, RZ, R5 ;  /* 0x000000ffff179224 */ /* 0x000fe200078e0005 */
[-C--:B------:R-:W-:Y:S01]  /*fcc0*/  @!P1 MOV R20, R4.reuse ;  /* 0x0000000400149202 */ /* 0x080fe20000000f00 */
[C---:B------:R-:W-:Y:S01]  /*fcd0*/  @!P1 IMAD.WIDE.U32 R10, R60.reuse, 0x160, R10 ;  /* 0x000001603c0a9825 */ /* 0x040fe200078e000a */
[----:B------:R-:W-:-:S03]  /*fce0*/  @!P1 LEA R24, P3, R60, R4, 0x6 ;  /* 0x000000043c189211 */ /* 0x000fc600078630ff */
[C---:B------:R-:W-:Y:S02]  /*fcf0*/  @!P1 IMAD R0, R61.reuse, 0x60, RZ ;  /* 0x000000603d009824 */ /* 0x040fe400078e02ff */
[----:B------:R-:W-:Y:S02]  /*fd00*/  @!P1 IMAD.MOV.U32 R21, RZ, RZ, R5 ;  /* 0x000000ffff159224 */ /* 0x000fe400078e0005 */
[C---:B--2---:R-:W-:Y:S02]  /*fd10*/  @!P1 IMAD R6, R61.reuse, 0xe0, RZ ;  /* 0x000000e03d069824 */ /* 0x044fe400078e02ff */
[----:B------:R-:W-:-:S03]  /*fd20*/  @!P1 IMAD R7, R61, 0x120, RZ ;  /* 0x000001203d079824 */ /* 0x000fc600078e02ff */
[----:B------:R-:W-:Y:S02]  /*fd30*/  @!P1 IADD3 R17, PT, PT, R6, R17, RZ ;  /* 0x0000001106119210 */ /* 0x000fe40007ffe0ff */
[----:B------:R-:W-:Y:S02]  /*fd40*/  @!P1 IADD3 R15, PT, PT, R7, R15, RZ ;  /* 0x0000000f070f9210 */ /* 0x000fe40007ffe0ff */
[----:B------:R-:W-:Y:S02]  /*fd50*/  @!P1 MOV R6, R4 ;  /* 0x0000000400069202 */ /* 0x000fe40000000f00 */
[----:B------:R-:W-:Y:S01]  /*fd60*/  @!P1 MOV R7, R5 ;  /* 0x0000000500079202 */ /* 0x000fe20000000f00 */
[----:B------:R-:W-:-:S04]  /*fd70*/  @!P1 IMAD.WIDE.U32 R22, R60, 0x60, R22 ;  /* 0x000000603c169825 */ /* 0x000fc800078e0016 */
[----:B------:R-:W-:Y:S01]  /*fd80*/  @!P1 IMAD.WIDE.U32 R6, R60, 0x1a0, R6 ;  /* 0x000001a03c069825 */ /* 0x000fe200078e0006 */
[-C--:B------:R-:W-:Y:S02]  /*fd90*/  @!P1 MOV R18, R4.reuse ;  /* 0x0000000400129202 */ /* 0x080fe40000000f00 */
[----:B------:R-:W-:Y:S01]  /*fda0*/  @!P1 MOV R19, R5 ;  /* 0x0000000500139202 */ /* 0x000fe20000000f00 */
[----:B------:R-:W-:Y:S01]  /*fdb0*/  @!P1 IMAD.IADD R11, R25, 0x1, R11 ;  /* 0x00000001190b9824 */ /* 0x000fe200078e020b */
[----:B------:R-:W-:Y:S01]  /*fdc0*/  @!P1 IADD3 R7, PT, PT, R26, R7, RZ ;  /* 0x000000071a079210 */ /* 0x000fe20007ffe0ff */
[C---:B------:R-:W-:Y:S01]  /*fdd0*/  @!P1 IMAD R8, R61.reuse, 0xa0, RZ ;  /* 0x000000a03d089824 */ /* 0x040fe200078e02ff */
[C---:B------:R-:W-:Y:S01]  /*fde0*/  @!P1 LEA R26, P2, R60.reuse, R4, 0x7 ;  /* 0x000000043c1a9211 */ /* 0x040fe200078438ff */
[C---:B------:R-:W-:Y:S01]  /*fdf0*/  @!P1 IMAD.WIDE.U32 R20, R60.reuse, 0xa0, R20 ;  /* 0x000000a03c149825 */ /* 0x040fe200078e0014 */
[--C-:B------:R-:W-:Y:S02]  /*fe00*/  @!P1 LEA.HI.X R25, R60, R5, R61.reuse, 0x6, P3 ;  /* 0x000000053c199211 */ /* 0x100fe400018f343d */
[----:B------:R-:W-:Y:S01]  /*fe10*/  @!P1 IADD3 R23, PT, PT, R0, R23, RZ ;  /* 0x0000001700179210 */ /* 0x000fe20007ffe0ff */
[----:B------:R-:W-:Y:S01]  /*fe20*/  @!P1 IMAD R2, R61, 0xc0, RZ ;  /* 0x000000c03d029824 */ /* 0x000fe200078e02ff */
[C---:B------:R-:W-:Y:S01]  /*fe30*/  @!P1 LEA.HI.X R27, R60.reuse, R5, R61, 0x7, P2 ;  /* 0x000000053c1b9211 */ /* 0x040fe200010f3c3d */
[----:B------:R-:W-:Y:S01]  /*fe40*/  @!P1 IMAD.WIDE.U32 R18, R60, 0xc0, R18 ;  /* 0x000000c03c129825 */ /* 0x000fe200078e0012 */
[----:B------:R4:W-:Y:S01]  /*fe50*/  @P1 STS.128 [R237+0x3800], RZ ;  /* 0x003800ffed001388 */ /* 0x0009e20000000c00 */
[----:B------:R-:W-:-:S03]  /*fe60*/  @!P1 IADD3 R21, PT, PT, R8, R21, RZ ;  /* 0x0000001508159210 */ /* 0x000fc60007ffe0ff */
[----:B------:R-:W-:Y:S01]  /*fe70*/  @!PT LDS RZ, [RZ] ;  /* 0x00000000fffff984 */ /* 0x000fe20000000800 */
[----:B------:R-:W-:Y:S01]  /*fe80*/  @!PT LDS RZ, [RZ] ;  /* 0x00000000fffff984 */ /* 0x000fe20000000800 */
[----:B------:R-:W-:Y:S01]  /*fe90*/  @!PT LDS RZ, [RZ] ;  /* 0x00000000fffff984 */ /* 0x000fe20000000800 */
[----:B------:R-:W-:Y:S01]  /*fea0*/  @!P1 LDGSTS.E.BYPASS.LTC128B.128 [R237+0x3800], desc[UR16][R24.64] ;  /* 0x0380000018ed9fae */ /* 0x000fe2000b981a10 */
[----:B------:R-:W-:Y:S01]  /*feb0*/  @!P1 MOV R13, R5 ;  /* 0x00000005000d9202 */ /* 0x000fe20000000f00 */
[----:B------:R-:W-:Y:S02]  /*fec0*/  @!P1 IMAD.IADD R19, R2, 0x1, R19 ;  /* 0x0000000102139824 */ /* 0x000fe400078e0213 */
[----:B------:R4:W-:Y:S01]  /*fed0*/  @P1 STS.128 [R237+0x4000], RZ ;  /* 0x004000ffed001388 */ /* 0x0009e20000000c00 */
[----:B------:R-:W-:-:S03]  /*fee0*/  @!P1 IMAD.MOV.U32 R12, RZ, RZ, R4 ;  /* 0x000000ffff0c9224 */ /* 0x000fc600078e0004 */
[----:B------:R-:W-:Y:S01]  /*fef0*/  @!PT LDS RZ, [RZ] ;  /* 0x00000000fffff984 */ /* 0x000fe20000000800 */
[----:B------:R-:W-:Y:S01]  /*ff00*/  @!PT LDS RZ, [RZ] ;  /* 0x00000000fffff984 */ /* 0x000fe20000000800 */
[----:B------:R-:W-:Y:S01]  /*ff10*/  @!PT LDS RZ, [RZ] ;  /* 0x00000000fffff984 */ /* 0x000fe20000000800 */
[----:B------:R2:W-:Y:S01]  /*ff20*/  @!P1 LDGSTS.E.BYPASS.LTC128B.128 [R237+0x4000], desc[UR16][R22.64] ;  /* 0x0400000016ed9fae */ /* 0x0005e2000b981a10 */
[----:B------:R-:W-:-:S03]  /*ff30*/  @!P1 MOV R8, R4 ;  /* 0x0000000400089202 */ /* 0x000fc60000000f00 */
[----:B------:R4:W-:Y:S01]  /*ff40*/  @P1 STS.128 [R237+0x4800], RZ ;  /* 0x004800ffed001388 */ /* 0x0009e20000000c00 */
[----:B------:R-:W-:-:S03]  /*ff50*/  @!P1 MOV R9, R5 ;  /* 0x0000000500099202 */ /* 0x000fc60000000f00 */
[----:B------:R-:W-:Y:S01]  /*ff60*/  @!PT LDS RZ, [RZ] ;  /* 0x00000000fffff984 */ /* 0x000fe20000000800 */
[----:B------:R-:W-:Y:S01]  /*ff70*/  @!PT LDS RZ, [RZ] ;  /* 0x00000000fffff984 */ /* 0x000fe20000000800 */
[----:B------:R-:W-:Y:S01]  /*ff80*/  @!PT LDS RZ, [RZ] ;  /* 0x00000000fffff984 */ /* 0x000fe20000000800 */
[----:B------:R4:W-:Y:S01]  /*ff90*/  @!P1 LDGSTS.E.BYPASS.LTC128B.128 [R237+0x4800], desc[UR16][R26.64] ;  /* 0x048000001aed9fae */ /* 0x0009e2000b981a10 */
[----:B------:R-:W-:-:S03]  /*ffa0*/  @!P1 IMAD R0, R61, 0x140, RZ ;  /* 0x000001403d009824 */ /* 0x000fc600078e02ff */
[----:B------:R4:W-:Y:S01]  /*ffb0*/  @P1 STS.128 [R237+0x5000], RZ ;  /* 0x005000ffed001388 */ /* 0x0009e20000000c00 */
[----:B------:R-:W-:-:S03]  /*ffc0*/  @!P1 IMAD.WIDE.U32 R12, R60, 0x140, R12 ;  /* 0x000001403c0c9825 */ /* 0x000fc600078e000c */
[----:B------:R-:W-:Y:S01]  /*ffd0*/  @!PT LDS RZ, [RZ] ;  /* 0x00000000fffff984 */ /* 0x000fe20000000800 */
[----:B------:R-:W-:Y:S01]  /*ffe0*/  @!PT LDS RZ, [RZ] ;  /* 0x00000000fffff984 */ /* 0x000fe20000000800 */
[----:B------:R-:W-:Y:S01]  /*fff0*/  @!PT LDS RZ, [RZ] ;  /* 0x00000000fffff984 */ /* 0x000fe20000000800 */
[----:B------:R4:W-:Y:S01]  /*10000*/  @!P1 LDGSTS.E.BYPASS.LTC128B.128 [R237+0x5000], desc[UR16][R20.64] ;  /* 0x0500000014ed9fae */ /* 0x0009e2000b981a10 */
[----:B------:R-:W-:-:S03]  /*10010*/  @!P1 IMAD R2, R61, 0x180, RZ ;  /* 0x000001803d029824 */ /* 0x000fc600078e02ff */
[----:B------:R4:W-:Y:S01]  /*10020*/  @P1 STS.128 [R237+0x5800], RZ ;  /* 0x005800ffed001388 */ /* 0x0009e20000000c00 */
[----:B--2---:R-:W-:-:S03]  /*10030*/  @!P1 LEA R22, P2, R60, R4, 0x8 ;  /* 0x000000043c169211 */ /* 0x004fc600078440ff */
[----:B------:R-:W-:Y:S01]  /*10040*/  @!PT LDS RZ, [RZ] ;  /* 0x00000000fffff984 */ /* 0x000fe20000000800 */
[----:B------:R-:W-:Y:S01]  /*10050*/  @!PT LDS RZ, [RZ] ;  /* 0x00000000fffff984 */ /* 0x000fe20000000800 */
[----:B------:R-:W-:Y:S01]  /*10060*/  @!PT LDS RZ, [RZ] ;  /* 0x00000000fffff984 */ /* 0x000fe20000000800 */
[----:B------:R4:W-:Y:S01]  /*10070*/  @!P1 LDGSTS.E.BYPASS.LTC128B.128 [R237+0x5800], desc[UR16][R18.64] ;  /* 0x0580000012ed9fae */ /* 0x0009e2000b981a10 */
[----:B------:R-:W-:-:S03]  /*10080*/  @!P1 LEA.HI.X R23, R60, R5, R61, 0x8, P2 ;  /* 0x000000053c179211 */ /* 0x000fc600010f443d */
[----:B------:R4:W-:Y:S01]  /*10090*/  @P1 STS.128 [R237+0x6000], RZ ;  /* 0x006000ffed001388 */ /* 0x0009e20000000c00 */
[----:B------:R-:W-:-:S03]  /*100a0*/  @!P1 IMAD.WIDE.U32 R8, R60, 0x180, R8 ;  /* 0x000001803c089825 */ /* 0x000fc600078e0008 */
[----:B------:R-:W-:Y:S01]  /*100b0*/  @!PT LDS RZ, [RZ] ;  /* 0x00000000fffff984 */ /* 0x000fe20000000800 */
[----:B------:R-:W-:Y:S01]  /*100c0*/  @!PT LDS RZ, [RZ] ;  /* 0x00000000fffff984 */ /* 0x000fe20000000800 */
[----:B------:R-:W-:Y:S01]  /*100d0*/  @!PT LDS RZ, [RZ] ;  /* 0x00000000fffff984 */ /* 0x000fe20000000800 */
[----:B------:R4:W-:Y:S01]  /*100e0*/  @!P1 LDGSTS.E.BYPASS.LTC128B.128 [R237+0x6000], desc[UR16][R16.64] ;  /* 0x0600000010ed9fae */ /* 0x0009e2000b981a10 */
[----:B------:R-:W-:-:S03]  /*100f0*/  @!P1 IMAD.IADD R13, R0, 0x1, R13 ;  /* 0x00000001000d9824 */ /* 0x000fc600078e020d */
        /* <DEDUP_REMOVED lines=40> */
.L_x_727:
[----:B------:R-:W-:Y:S05]  /*10380*/  BSYNC.RECONVERGENT B0 ;  /* 0x0000000000007941 */ /* 0x000fea0003800200 */
.L_x_726:
[----:B------:R-:W0:Y:S02]  /*10390*/  LDGDEPBAR ;  /* 0x00000000000079af */ /* 0x000e240000000000 */
.L_x_723:
[----:B------:R-:W-:Y:S01]  /*103a0*/  FMNMX3.FTZ R0, R36, R112, R96, !PT ;  /* 0x0000007024007276 */ /* 0x000fe20007810060 */
[----:B------:R-:W3:Y:S01]  /*103b0*/  LDCU UR4, c[0x0][0x45c] ;  /* 0x00008b80ff0477ac */ /* 0x000ee20008000800 */
[----:B----4-:R-:W-:Y:S02]  /*103c0*/  MOV R16, 0x20 ;  /* 0x0000002000107802 */ /* 0x010fe40000000f00 */
[----:B------:R-:W-:Y:S02]  /*103d0*/  FMNMX3.FTZ R0, R0, R100, R97, !PT ;  /* 0x0000006400007276 */ /* 0x000fe40007810061 */
[----:B------:R-:W-:Y:S02]  /*103e0*/  SEL R16, R16, 0xffffffe0, !P6 ;  /* 0xffffffe010107807 */ /* 0x000fe40007000000 */
[----:B------:R-:W-:Y:S02]  /*103f0*/  FMNMX3.FTZ R0, R0, R106, R105, !PT ;  /* 0x0000006a00007276 */ /* 0x000fe40007810069 */
[----:B------:R-:W-:-:S02]  /*10400*/  MOV R65, R243 ;  /* 0x000000f300417202 */ /* 0x000fc40000000f00 */
[----:B------:R-:W-:Y:S02]  /*10410*/  FMNMX3.FTZ R0, R0, R104, R103, !PT ;  /* 0x0000006800007276 */ /* 0x000fe40007810067 */
[----:B------:R-:W-:Y:S02]  /*10420*/  MOV R67, R245 ;  /* 0x000000f500437202 */ /* 0x000fe40000000f00 */
        /* <DEDUP_REMOVED lines=53> */
[----:B--2---:R-:W-:Y:S02]  /*10780*/  FMNMX3.FTZ R4, R0, R216, R219, !PT ;  /* 0x000000d800047276 */ /* 0x004fe400078100db */
[----:B------:R-:W-:Y:S02]  /*10790*/  FMNMX3.FTZ R0, R2, R230, R231, !PT ;  /* 0x000000e602007276 */ /* 0x000fe400078100e7 */
[----:B------:R-:W-:-:S03]  /*107a0*/  FMNMX3.FTZ R4, R4, R217, R218, !PT ;  /* 0x000000d904047276 */ /* 0x000fc600078100da */
[----:B------:R-:W2:Y:S01]  /*107b0*/  SHFL.BFLY PT, R5, R0, 0x2, 0x1f ;  /* 0x0c401f0000057f89 */ /* 0x000ea200000e0000 */
[----:B------:R-:W-:-:S04]  /*107c0*/  FMNMX3.FTZ R4, R4, R224, R225, !PT ;  /* 0x000000e004047276 */ /* 0x000fc800078100e1 */
[----:B------:R-:W-:-:S04]  /*107d0*/  FMNMX3.FTZ R4, R4, R226, R227, !PT ;  /* 0x000000e204047276 */ /* 0x000fc800078100e3 */
[----:B------:R-:W-:-:S04]  /*107e0*/  FMNMX3.FTZ R4, R4, R232, R238, !PT ;  /* 0x000000e804047276 */ /* 0x000fc800078100ee */
[----:B------:R-:W-:-:S05]  /*107f0*/  FMNMX3.FTZ R4, R4, R239, R240, !PT ;  /* 0x000000ef04047276 */ /* 0x000fca00078100f0 */
[----:B------:R-:W4:Y:S01]  /*10800*/  SHFL.BFLY PT, R2, R4, 0x2, 0x1f ;  /* 0x0c401f0004027f89 */ /* 0x000f2200000e0000 */
[----:B--2---:R-:W-:-:S05]  /*10810*/  FMNMX.FTZ R0, R0, R5, !PT ;  /* 0x0000000500007209 */ /* 0x004fca0007810000 */
[----:B------:R-:W2:Y:S01]  /*10820*/  SHFL.BFLY PT, R5, R0, 0x1, 0x1f ;  /* 0x0c201f0000057f89 */ /* 0x000ea200000e0000 */
[----:B----4-:R-:W-:-:S05]  /*10830*/  FMNMX.FTZ R4, R4, R2, !PT ;  /* 0x0000000204047209 */ /* 0x010fca0007810000 */
[----:B------:R-:W4:Y:S01]  /*10840*/  SHFL.BFLY PT, R6, R4, 0x1, 0x1f ;  /* 0x0c201f0004067f89 */ /* 0x000f2200000e0000 */
[----:B--2---:R-:W-:Y:S02]  /*10850*/  FMNMX.FTZ R77, R0, R5, !PT ;  /* 0x00000005004d7209 */ /* 0x004fe40007810000 */
[----:B------:R-:W-:Y:S02]  /*10860*/  LOP3.LUT R5, R246, R247, RZ, 0xfc, !PT ;  /* 0x000000f7f6057212 */ /* 0x000fe400078efcff */
[C---:B------:R-:W-:Y:S01]  /*10870*/  FSETP.NEU.FTZ.AND P2, PT, R77.reuse, -INF , PT ;  /* 0xff8000004d00780b */ /* 0x040fe20003f5d000 */
[----:B---3--:R-:W-:Y:S01]  /*10880*/  FMUL.FTZ R2, R77, UR4 ;  /* 0x000000044d027c20 */ /* 0x008fe20008410000 */
[----:B------:R-:W-:-:S04]  /*10890*/  LEA R40, R5, UR5, 0x1 ;  /* 0x0000000505287c11 */ /* 0x000fc8000f8e08ff */
[----:B------:R-:W-:Y:S01]  /*108a0*/  FSEL R2, R2, RZ, P2 ;  /* 0x000000ff02027208 */ /* 0x000fe20001000000 */
[----:B------:R-:W-:Y:S01]  /*108b0*/  LDSM.16.MT88.4 R8, [R40+0xa000] ;  /* 0x00a000002808783b */ /* 0x000fe20000004200 */
[----:B------:R-:W-:Y:S02]  /*108c0*/  IADD3 R42, PT, PT, R16, R40, RZ ;  /* 0x00000028102a7210 */ /* 0x000fe40007ffe0ff */
[----:B------:R-:W-:Y:S01]  /*108d0*/  IADD3 R41, PT, PT, R40, 0xa040, RZ ;  /* 0x0000a04028297810 */ /* 0x000fe20007ffe0ff */
[--C-:B------:R-:W-:Y:S01]  /*108e0*/  FFMA.FTZ R0, R112, UR4, -R2.reuse ;  /* 0x0000000470007c23 */ /* 0x100fe20008010802 */
[----:B------:R-:W-:Y:S01]  /*108f0*/  LDSM.16.MT88.4 R24, [R40+0xa800] ;  /* 0x00a800002818783b */ /* 0x000fe20000004200 */
[----:B----4-:R-:W-:Y:S02]  /*10900*/  FMNMX.FTZ R76, R4, R6, !PT ;  /* 0x00000006044c7209 */ /* 0x010fe40007810000 */
[----:B------:R2:W-:Y:S01]  /*10910*/  MUFU.EX2 R64, R0 ;  /* 0x0000000000407308 */ /* 0x0005e20000000800 */
[----:B------:R-:W-:Y:S01]  /*10920*/  FFMA.FTZ R4, R100, UR4, -R2 ;  /* 0x0000000464047c23 */ /* 0x000fe20008010802 */
[----:B------:R-:W3:Y:S01]  /*10930*/  LDSM.16.MT88.4 R20, [R42+0xa000] ;  /* 0x00a000002a14783b */ /* 0x000ee20000004200 */
[----:B------:R-:W-:-:S02]  /*10940*/  FSETP.NEU.FTZ.AND P1, PT, R76, -INF , PT ;  /* 0xff8000004c00780b */ /* 0x000fc40003f3d000 */
[----:B------:R-:W-:Y:S02]  /*10950*/  FSEL R6, R77, RZ, P2 ;  /* 0x000000ff4d067208 */ /* 0x000fe40001000000 */
[----:B------:R-:W-:Y:S01]  /*10960*/  FSEL R5, R76, RZ, P1 ;  /* 0x000000ff4c057208 */ /* 0x000fe20000800000 */
[----:B------:R4:W-:Y:S01]  /*10970*/  MUFU.EX2 R71, R4 ;  /* 0x0000000400477308 */ /* 0x0009e20000000800 */
[----:B------:R-:W-:Y:S01]  /*10980*/  MOV R100, R244 ;  /* 0x000000f400647202 */ /* 0x000fe20000000f00 */
[----:B------:R-:W-:Y:S02]  /*10990*/  FADD.FTZ R6, R36, -R6 ;  /* 0x8000000624067221 */ /* 0x000fe40000010000 */
[----:B------:R-:W-:Y:S02]  /*109a0*/  FADD.FTZ R3, R3, -R5 ;  /* 0x8000000503037221 */ /* 0x000fe40000010000 */
[----:B------:R-:W-:Y:S02]  /*109b0*/  FMUL.FTZ R6, R6, UR4 ;  /* 0x0000000406067c20 */ /* 0x000fe40008410000 */
[----:B------:R-:W-:Y:S01]  /*109c0*/  FMUL.FTZ R3, R3, UR4 ;  /* 0x0000000403037c20 */ /* 0x000fe20008410000 */
[--C-:B--2---:R-:W-:Y:S01]  /*109d0*/  FFMA.FTZ R0, R96, UR4, -R2.reuse ;  /* 0x0000000460007c23 */ /* 0x104fe20008010802 */
[----:B------:R-:W2:Y:S01]  /*109e0*/  MUFU.EX2 R73, R6 ;  /* 0x0000000600497308 */ /* 0x000ea20000000800 */
[----:B----4-:R-:W-:-:S07]  /*109f0*/  FFMA.FTZ R4, R97, UR4, -R2 ;  /* 0x0000000461047c23 */ /* 0x010fce0008010802 */
[----:B------:R4:W-:Y:S08]  /*10a00*/  MUFU.EX2 R69, R0 ;  /* 0x0000000000457308 */ /* 0x0009f00000000800 */
[----:B------:R-:W5:Y:S01]  /*10a10*/  MUFU.EX2 R112, R4 ;  /* 0x0000000400707308 */ /* 0x000f620000000800 */
[-C--:B--2---:R-:W-:Y:S01]  /*10a20*/  FMUL.FTZ R144, R144, R73.reuse ;  /* 0x0000004990907220 */ /* 0x084fe20000410000 */
[-C--:B------:R-:W-:Y:S01]  /*10a30*/  FMUL.FTZ R145, R145, R73.reuse ;  /* 0x0000004991917220 */ /* 0x080fe20000410000 */
[-C--:B------:R-:W-:Y:S01]  /*10a40*/  FMUL.FTZ R148, R148, R73.reuse ;  /* 0x0000004994947220 */ /* 0x080fe20000410000 */
[-C--:B------:R-:W-:Y:S01]  /*10a50*/  FMUL.FTZ R149, R149, R73.reuse ;  /* 0x0000004995957220 */ /* 0x080fe20000410000 */
[-C--:B------:R-:W-:Y:S01]  /*10a60*/  FMUL.FTZ R136, R136, R73.reuse ;  /* 0x0000004988887220 */ /* 0x080fe20000410000 */
[-C--:B------:R-:W-:Y:S01]  /*10a70*/  FMUL.FTZ R137, R137, R73.reuse ;  /* 0x0000004989897220 */ /* 0x080fe20000410000 */
[-C--:B------:R-:W-:Y:S01]  /*10a80*/  FMUL.FTZ R140, R140, R73.reuse ;  /* 0x000000498c8c7220 */ /* 0x080fe20000410000 */
[----:B------:R2:W1:Y:S01]  /*10a90*/  MUFU.EX2 R72, R3 ;  /* 0x0000000300487308 */ /* 0x0004620000000800 */
[----:B----4-:R-:W-:Y:S01]  /*10aa0*/  FMUL.FTZ R0, R76, UR4 ;  /* 0x000000044c007c20 */ /* 0x010fe20008410000 */
[-C--:B------:R-:W-:Y:S01]  /*10ab0*/  FMUL.FTZ R141, R141, R73.reuse ;  /* 0x000000498d8d7220 */ /* 0x080fe20000410000 */
[-C--:B------:R-:W-:Y:S01]  /*10ac0*/  FMUL.FTZ R160, R160, R73.reuse ;  /* 0x00000049a0a07220 */ /* 0x080fe20000410000 */
[-C--:B------:R-:W-:Y:S01]  /*10ad0*/  FMUL.FTZ R161, R161, R73.reuse ;  /* 0x00000049a1a17220 */ /* 0x080fe20000410000 */
[-C--:B------:R-:W-:Y:S01]  /*10ae0*/  FMUL.FTZ R152, R152, R73.reuse ;  /* 0x0000004998987220 */ /* 0x080fe20000410000 */
[----:B------:R-:W-:Y:S01]  /*10af0*/  FSEL R0, R0, RZ, P1 ;  /* 0x000000ff00007208 */ /* 0x000fe20000800000 */
[-C--:B------:R-:W-:Y:S01]  /*10b00*/  FMUL.FTZ R153, R153, R73.reuse ;  /* 0x0000004999997220 */ /* 0x080fe20000410000 */
[----:B------:R-:W-:Y:S01]  /*10b10*/  FMUL.FTZ R156, R156, R73 ;  /* 0x000000499c9c7220 */ /* 0x000fe20000410000 */
[----:B-----5:R-:W-:Y:S01]  /*10b20*/  F2FP.F16.F32.PACK_AB R6, R112, R71 ;  /* 0x000000477006723e */ /* 0x020fe200000000ff */
[-C--:B------:R-:W-:Y:S01]  /*10b30*/  FMUL.FTZ R157, R157, R73.reuse ;  /* 0x000000499d9d7220 */ /* 0x080fe20000410000 */
[----:B------:R-:W-:Y:S01]  /*10b40*/  FFMA.FTZ R4, R113, UR4, -R0 ;  /* 0x0000000471047c23 */ /* 0x000fe20008010800 */
[-C--:B------:R-:W-:Y:S01]  /*10b50*/  FMUL.FTZ R164, R164, R73.reuse ;  /* 0x00000049a4a47220 */ /* 0x080fe20000410000 */
[----:B------:R-:W-:-:S02]  /*10b60*/  FMUL.FTZ R165, R165, R73 ;  /* 0x00000049a5a57220 */ /* 0x000fc40000410000 */
[----:B------:R4:W-:Y:S01]  /*10b70*/  MUFU.EX2 R66, R4 ;  /* 0x0000000400427308 */ /* 0x0009e20000000800 */
[----:B--2---:R-:W-:Y:S01]  /*10b80*/  IADD3 R3, PT, PT, R40, 0xa000, RZ ;  /* 0x0000a00028037810 */ /* 0x004fe20007ffe0ff */
[-C--:B-1----:R-:W-:Y:S01]  /*10b90*/  FMUL.FTZ R146, R146, R72.reuse ;  /* 0x0000004892927220 */ /* 0x082fe20000410000 */
[-C--:B------:R-:W-:Y:S01]  /*10ba0*/  FMUL.FTZ R147, R147, R72.reuse ;  /* 0x0000004893937220 */ /* 0x080fe20000410000 */
[-C--:B------:R-:W-:Y:S01]  /*10bb0*/  FMUL.FTZ R150, R150, R72.reuse ;  /* 0x0000004896967220 */ /* 0x080fe20000410000 */
[----:B------:R-:W-:Y:S01]  /*10bc0*/  @P0 IADD3 R41, PT, PT, R3, -0x40, RZ ;  /* 0xffffffc003290810 */ /* 0x000fe20007ffe0ff */
[----:B------:R-:W-:Y:S01]  /*10bd0*/  FFMA.FTZ R3, R106, UR4, -R2 ;  /* 0x000000046a037c23 */ /* 0x000fe20008010802 */
[-C--:B------:R-:W-:Y:S01]  /*10be0*/  FMUL.FTZ R151, R151, R72.reuse ;  /* 0x0000004897977220 */ /* 0x080fe20000410000 */
[-C--:B------:R-:W-:Y:S01]  /*10bf0*/  FMUL.FTZ R138, R138, R72.reuse ;  /* 0x000000488a8a7220 */ /* 0x080fe20000410000 */
[----:B------:R-:W-:Y:S01]  /*10c00*/  IADD3 R43, PT, PT, R16, R41, RZ ;  /* 0x00000029102b7210 */ /* 0x000fe20007ffe0ff */
[----:B------:R1:W-:Y:S01]  /*10c10*/  MUFU.EX2 R97, R3 ;  /* 0x0000000300617308 */ /* 0x0003e20000000800 */
[----:B------:R-:W-:Y:S01]  /*10c20*/  LDSM.16.MT88.4 R12, [R41] ;  /* 0x00000000290c783b */ /* 0x000fe20000004200 */
[-C--:B------:R-:W-:Y:S01]  /*10c30*/  FMUL.FTZ R139, R139, R72.reuse ;  /* 0x000000488b8b7220 */ /* 0x080fe20000410000 */
[-C--:B------:R-:W-:Y:S01]  /*10c40*/  FMUL.FTZ R142, R142, R72.reuse ;  /* 0x000000488e8e7220 */ /* 0x080fe20000410000 */
[-C--:B------:R-:W-:Y:S01]  /*10c50*/  FMUL.FTZ R143, R143, R72.reuse ;  /* 0x000000488f8f7220 */ /* 0x080fe20000410000 */
[----:B------:R-:W2:Y:S01]  /*10c60*/  LDSM.16.MT88.4 R16, [R43] ;  /* 0x000000002b10783b */ /* 0x000ea20000004200 */
[----:B----4-:R-:W-:Y:S01]  /*10c70*/  FFMA.FTZ R4, R99, UR4, -R0 ;  /* 0x0000000463047c23 */ /* 0x010fe20008010800 */
[-C--:B------:R-:W-:Y:S01]  /*10c80*/  FMUL.FTZ R162, R162, R72.reuse ;  /* 0x00000048a2a27220 */ /* 0x080fe20000410000 */
[-C--:B------:R-:W-:Y:S01]  /*10c90*/  FMUL.FTZ R163, R163, R72.reuse ;  /* 0x00000048a3a37220 */ /* 0x080fe20000410000 */
[-C--:B------:R-:W-:Y:S01]  /*10ca0*/  FMUL.FTZ R154, R154, R72.reuse ;  /* 0x000000489a9a7220 */ /* 0x080fe20000410000 */
[----:B------:R4:W5:Y:S01]  /*10cb0*/  MUFU.EX2 R70, R4 ;  /* 0x0000000400467308 */ /* 0x0009620000000800 */
[-C--:B------:R-:W-:Y:S01]  /*10cc0*/  FMUL.FTZ R155, R155, R72.reuse ;  /* 0x000000489b9b7220 */ /* 0x080fe20000410000 */
[-C--:B------:R-:W-:Y:S01]  /*10cd0*/  FMUL.FTZ R158, R158, R72.reuse ;  /* 0x000000489e9e7220 */ /* 0x080fe20000410000 */
[-C--:B------:R-:W-:Y:S01]  /*10ce0*/  FMUL.FTZ R159, R159, R72.reuse ;  /* 0x000000489f9f7220 */ /* 0x080fe20000410000 */
[-C--:B------:R-:W-:Y:S01]  /*10cf0*/  FMUL.FTZ R166, R166, R72.reuse ;  /* 0x00000048a6a67220 */ /* 0x080fe20000410000 */
[----:B------:R-:W-:Y:S01]  /*10d00*/  FMUL.FTZ R167, R167, R72 ;  /* 0x00000048a7a77220 */ /* 0x000fe20000410000 */
[----:B-1----:R-:W-:-:S04]  /*10d10*/  FFMA.FTZ R3, R105, UR4, -R2 ;  /* 0x0000000469037c23 */ /* 0x002fc80008010802 */
[----:B------:R1:W-:Y:S01]  /*10d20*/  MUFU.EX2 R251, R3 ;  /* 0x0000000300fb7308 */ /* 0x0003e20000000800 */
[----:B----4-:R-:W-:Y:S01]  /*10d30*/  FFMA.FTZ R4, R102, UR4, -R0 ;  /* 0x0000000466047c23 */ /* 0x010fe20008010800 */
[----:B-----5:R-:W-:-:S06]  /*10d40*/  F2FP.F16.F32.PACK_AB R5, R70, R66 ;  /* 0x000000424605723e */ /* 0x020fcc00000000ff */
[----:B------:R4:W-:Y:S01]  /*10d50*/  MUFU.EX2 R90, R4 ;  /* 0x00000004005a7308 */ /* 0x0009e20000000800 */
[----:B-1----:R-:W-:-:S07]  /*10d60*/  FFMA.FTZ R3, R103, UR4, -R2 ;  /* 0x0000000467037c23 */ /* 0x002fce0008010802 */
[----:B------:R1:W-:Y:S01]  /*10d70*/  MUFU.EX2 R250, R3 ;  /* 0x0000000300fa7308 */ /* 0x0003e20000000800 */
[----:B----4-:R-:W-:-:S07]  /*10d80*/  FFMA.FTZ R4, R101, UR4, -R0 ;  /* 0x0000000465047c23 */ /* 0x010fce0008010800 */
[----:B------:R4:W5:Y:S01]  /*10d90*/  MUFU.EX2 R96, R4 ;  /* 0x0000000400607308 */ /* 0x0009620000000800 */
[----:B-1----:R-:W-:-:S07]  /*10da0*/  FFMA.FTZ R3, R114, UR4, -R0 ;  /* 0x0000000472037c23 */ /* 0x002fce0008010800 */
[----:B------:R1:W-:Y:S01]  /*10db0*/  MUFU.EX2 R249, R3 ;  /* 0x0000000300f97308 */ /* 0x0003e20000000800 */
[----:B----4-:R-:W-:Y:S02]  /*10dc0*/  F2FP.F16.F32.PACK_AB R4, R69, R64 ;  /* 0x000000404504723e */ /* 0x010fe400000000ff */
[----:B-----5:R-:W-:-:S07]  /*10dd0*/  F2FP.F16.F32.PACK_AB R7, R96, R90 ;  /* 0x0000005a6007723e */ /* 0x020fce00000000ff */
[----:B---3--:R-:W-:Y:S01]  /*10de0*/  HMMA.16816.F32 R28, R4, R20, R144 ;  /* 0x00000014041c723c */ /* 0x008fe20000001890 */
[----:B-1----:R-:W-:-:S04]  /*10df0*/  FFMA.FTZ R3, R108, UR4, -R0 ;  /* 0x000000046c037c23 */ /* 0x002fc80008010800 */
[----:B------:R1:W3:Y:S03]  /*10e00*/  MUFU.EX2 R248, R3 ;  /* 0x0000000300f87308 */ /* 0x0002e60000000800 */
[C---:B------:R-:W-:Y:S01]  /*10e10*/  HMMA.16816.F32 R36, R4.reuse, R22, R148 ;  /* 0x000000160424723c */ /* 0x040fe20000001894 */
[----:B------:R-:W4:Y:S07]  /*10e20*/  LDSM.16.MT88.4 R20, [R42+0xa800] ;  /* 0x00a800002a14783b */ /* 0x000f2e0000004200 */
[----:B------:R-:W-:Y:S01]  /*10e30*/  HMMA.16816.F32 R32, R4, R8, R136 ;  /* 0x000000080420723c */ /* 0x000fe20000001888 */
[----:B------:R-:W-:-:S04]  /*10e40*/  FFMA.FTZ R8, R104, UR4, -R2 ;  /* 0x0000000468087c23 */ /* 0x000fc80008010802 */
[----:B------:R5:W3:Y:S01]  /*10e50*/  MUFU.EX2 R252, R8 ;  /* 0x0000000800fc7308 */ /* 0x000ae20000000800 */
[--C-:B-1----:R-:W-:Y:S02]  /*10e60*/  FFMA.FTZ R3, R110, UR4, -R0.reuse ;  /* 0x000000046e037c23 */ /* 0x102fe40008010800 */
[C---:B------:R-:W-:Y:S05]  /*10e70*/  HMMA.16816.F32 R44, R4.reuse, R10, R140 ;  /* 0x0000000a042c723c */ /* 0x040fea000000188c */
[----:B------:R1:W-:Y:S03]  /*10e80*/  MUFU.EX2 R247, R3 ;  /* 0x0000000300f77308 */ /* 0x0003e60000000800 */
[C---:B--2---:R-:W-:Y:S01]  /*10e90*/  HMMA.16816.F32 R160, R4.reuse, R16, R160 ;  /* 0x0000001004a0723c */ /* 0x044fe200000018a0 */
[----:B-----5:R-:W2:Y:S07]  /*10ea0*/  LDSM.16.MT88.4 R8, [R43+0x800] ;  /* 0x000800002b08783b */ /* 0x020eae0000004200 */
[----:B------:R-:W-:Y:S01]  /*10eb0*/  HMMA.16816.F32 R56, R4, R12, R152 ;  /* 0x0000000c0438723c */ /* 0x000fe20000001898 */
[----:B-1----:R-:W-:-:S07]  /*10ec0*/  FFMA.FTZ R3, R111, UR4, -R0 ;  /* 0x000000046f037c23 */ /* 0x002fce0008010800 */
[C---:B------:R-:W-:Y:S01]  /*10ed0*/  HMMA.16816.F32 R156, R4.reuse, R14, R156 ;  /* 0x0000000e049c723c */ /* 0x040fe2000000189c */
[----:B------:R-:W1:Y:S01]  /*10ee0*/  LDSM.16.MT88.4 R12, [R41+0x800] ;  /* 0x00080000290c783b */ /* 0x000e620000004200 */
[----:B------:R5:W4:Y:S06]  /*10ef0*/  MUFU.EX2 R246, R3 ;  /* 0x0000000300f67308 */ /* 0x000b2c0000000800 */
[----:B------:R-:W-:Y:S01]  /*10f00*/  HMMA.16816.F32 R16, R4, R18, R164 ;  /* 0x000000120410723c */ /* 0x000fe200000018a4 */
[----:B------:R-:W-:Y:S02]  /*10f10*/  F2FP.F16.F32.PACK_AB R4, R251, R97 ;  /* 0x00000061fb04723e */ /* 0x000fe400000000ff */
[----:B---3--:R-:W-:-:S02]  /*10f20*/  F2FP.F16.F32.PACK_AB R5, R248, R249 ;  /* 0x000000f9f805723e */ /* 0x008fc400000000ff */
[----:B------:R-:W-:Y:S01]  /*10f30*/  F2FP.F16.F32.PACK_AB R6, R250, R252 ;  /* 0x000000fcfa06723e */ /* 0x000fe200000000ff */
[----:B-----5:R-:W-:Y:S01]  /*10f40*/  FFMA.FTZ R3, R168, UR4, -R2 ;  /* 0x00000004a8037c23 */ /* 0x020fe20008010802 */
[----:B----4-:R-:W-:-:S03]  /*10f50*/  F2FP.F16.F32.PACK_AB R7, R246, R247 ;  /* 0x000000f7f607723e */ /* 0x010fc600000000ff */
[----:B------:R3:W-:Y:S04]  /*10f60*/  MUFU.EX2 R243, R3 ;  /* 0x0000000300f37308 */ /* 0x0007e80000000800 */
[C---:B------:R-:W-:Y:S08]  /*10f70*/  HMMA.16816.F32 R32, R4.reuse, R24, R32 ;  /* 0x000000180420723c */ /* 0x040ff00000001820 */
[----:B------:R-:W-:Y:S01]  /*10f80*/  HMMA.16816.F32 R44, R4, R26, R44 ;  /* 0x0000001a042c723c */ /* 0x000fe2000000182c */
[----:B------:R-:W4:Y:S01]  /*10f90*/  LDSM.16.MT88.4 R24, [R40+0xb000] ;  /* 0x00b000002818783b */ /* 0x000f220000004200 */
[----:B---3--:R-:W-:-:S06]  /*10fa0*/  FFMA.FTZ R3, R169, UR4, -R2 ;  /* 0x00000004a9037c23 */ /* 0x008fcc0008010802 */
[C---:B------:R-:W-:Y:S01]  /*10fb0*/  HMMA.16816.F32 R28, R4.reuse, R20, R28 ;  /* 0x00000014041c723c */ /* 0x040fe2000000181c */
[----:B------:R3:W5:Y:S07]  /*10fc0*/  MUFU.EX2 R245, R3 ;  /* 0x0000000300f57308 */ /* 0x00076e0000000800 */
[C---:B------:R-:W-:Y:S01]  /*10fd0*/  HMMA.16816.F32 R36, R4.reuse, R22, R36 ;  /* 0x000000160424723c */ /* 0x040fe20000001824 */
[----:B------:R-:W4:Y:S07]  /*10fe0*/  LDSM.16.MT88.4 R20, [R42+0xb000] ;  /* 0x00b000002a14783b */ /* 0x000f2e0000004200 */
[----:B--2---:R-:W-:Y:S01]  /*10ff0*/  HMMA.16816.F32 R160, R4, R8, R160 ;  /* 0x0000000804a0723c */ /* 0x004fe200000018a0 */
[----:B---3--:R-:W-:-:S04]  /*11000*/  FFMA.FTZ R3, R115, UR4, -R2 ;  /* 0x0000000473037c23 */ /* 0x008fc80008010802 */
[----:B------:R2:W-:Y:S03]  /*11010*/  MUFU.EX2 R244, R3 ;  /* 0x0000000300f47308 */ /* 0x0005e60000000800 */
[C---:B------:R-:W-:Y:S01]  /*11020*/  HMMA.16816.F32 R16, R4.reuse, R10, R16 ;  /* 0x0000000a0410723c */ /* 0x040fe20000001810 */
[----:B------:R-:W3:Y:S07]  /*11030*/  LDSM.16.MT88.4 R8, [R43+0x1000] ;  /* 0x001000002b08783b */ /* 0x000eee0000004200 */
[----:B-1----:R-:W-:Y:S01]  /*11040*/  HMMA.16816.F32 R56, R4, R12, R56 ;  /* 0x0000000c0438723c */ /* 0x002fe20000001838 */
[----:B--2---:R-:W-:-:S07]  /*11050*/  FFMA.FTZ R3, R170, UR4, -R2 ;  /* 0x00000004aa037c23 */ /* 0x004fce0008010802 */
[----:B------:R-:W-:Y:S01]  /*11060*/  HMMA.16816.F32 R60, R4, R14, R156 ;  /* 0x0000000e043c723c */ /* 0x000fe2000000189c */
[----:B-----5:R-:W-:Y:S01]  /*11070*/  F2FP.F16.F32.PACK_AB R4, R245, R243 ;  /* 0x000000f3f504723e */ /* 0x020fe200000000ff */
[----:B------:R-:W1:Y:S01]  /*11080*/  LDSM.16.MT88.4 R12, [R41+0x1000] ;  /* 0x00100000290c783b */ /* 0x000e620000004200 */
        /* <DEDUP_REMOVED lines=14> */
[C---:B----4-:R-:W-:Y:S08]  /*11170*/  HMMA.16816.F32 R48, R4.reuse, R24, R32 ;  /* 0x000000180430723c */ /* 0x050ff00000001820 */
[----:B------:R-:W-:Y:S01]  /*11180*/  HMMA.16816.F32 R32, R4, R20, R28 ;  /* 0x000000140420723c */ /* 0x000fe2000000181c */
[----:B--2---:R-:W-:-:S07]  /*11190*/  FFMA.FTZ R3, R120, UR4, -R2 ;  /* 0x0000000478037c23 */ /* 0x004fce0008010802 */
[C---:B------:R-:W-:Y:S01]  /*111a0*/  HMMA.16816.F32 R52, R4.reuse, R26, R44 ;  /* 0x0000001a0434723c */ /* 0x040fe2000000182c */
[----:B------:R2:W4:Y:S01]  /*111b0*/  MUFU.EX2 R173, R3 ;  /* 0x0000000300ad7308 */ /* 0x0005220000000800 */
[----:B------:R-:W5:Y:S06]  /*111c0*/  LDSM.16.MT88.4 R24, [R40+0xb800] ;  /* 0x00b800002818783b */ /* 0x000f6c0000004200 */
[C---:B------:R-:W-:Y:S01]  /*111d0*/  HMMA.16816.F32 R28, R4.reuse, R22, R36 ;  /* 0x00000016041c723c */ /* 0x040fe20000001824 */
[----:B------:R-:W5:Y:S07]  /*111e0*/  LDSM.16.MT88.4 R20, [R42+0xb800] ;  /* 0x00b800002a14783b */ /* 0x000f6e0000004200 */
[----:B---3--:R-:W-:Y:S01]  /*111f0*/  HMMA.16816.F32 R44, R4, R8, R160 ;  /* 0x00000008042c723c */ /* 0x008fe200000018a0 */
[----:B--2---:R-:W-:-:S04]  /*11200*/  FFMA.FTZ R3, R118, UR4, -R2 ;  /* 0x0000000476037c23 */ /* 0x004fc80008010802 */
[----:B------:R2:W-:Y:S03]  /*11210*/  MUFU.EX2 R169, R3 ;  /* 0x0000000300a97308 */ /* 0x0005e60000000800 */
[C---:B------:R-:W-:Y:S01]  /*11220*/  HMMA.16816.F32 R16, R4.reuse, R10, R16 ;  /* 0x0000000a0410723c */ /* 0x040fe20000001810 */
[----:B------:R-:W3:Y:S07]  /*11230*/  LDSM.16.MT88.4 R8, [R43+0x1800] ;  /* 0x001800002b08783b */ /* 0x000eee0000004200 */
[----:B-1----:R-:W-:Y:S01]  /*11240*/  HMMA.16816.F32 R56, R4, R12, R56 ;  /* 0x0000000c0438723c */ /* 0x002fe20000001838 */
[----:B--2---:R-:W-:-:S07]  /*11250*/  FFMA.FTZ R3, R117, UR4, -R2 ;  /* 0x0000000475037c23 */ /* 0x004fce0008010802 */
[----:B------:R-:W-:Y:S01]  /*11260*/  HMMA.16816.F32 R60, R4, R14, R60 ;  /* 0x0000000e043c723c */ /* 0x000fe2000000183c */
[----:B------:R-:W1:Y:S01]  /*11270*/  LDSM.16.MT88.4 R12, [R41+0x1800] ;  /* 0x00180000290c783b */ /* 0x000e620000004200 */
[----:B----4-:R-:W-:Y:S01]  /*11280*/  F2FP.F16.F32.PACK_AB R4, R173, R170 ;  /* 0x000000aaad04723e */ /* 0x010fe200000000ff */
[----:B------:R2:W4:Y:S02]  /*11290*/  MUFU.EX2 R168, R3 ;  /* 0x0000000300a87308 */ /* 0x0005240000000800 */
[----:B--2---:R-:W-:Y:S01]  /*112a0*/  FFMA.FTZ R3, R181, UR4, -R0 ;  /* 0x00000004b5037c23 */ /* 0x004fe20008010800 */
[----:B----4-:R-:W-:Y:S02]  /*112b0*/  F2FP.F16.F32.PACK_AB R6, R168, R169 ;  /* 0x000000a9a806723e */ /* 0x010fe400000000ff */
[----:B------:R-:W-:-:S03]  /*112c0*/  MOV R181, R100 ;  /* 0x0000006400b57202 */ /* 0x000fc60000000f00 */
[----:B------:R2:W-:Y:S02]  /*112d0*/  MUFU.EX2 R167, R3 ;  /* 0x0000000300a77308 */ /* 0x0005e40000000800 */
[----:B--2---:R-:W-:Y:S01]  /*112e0*/  FFMA.FTZ R3, R180, UR4, -R0 ;  /* 0x00000004b4037c23 */ /* 0x004fe20008010800 */
[----:B------:R-:W-:-:S05]  /*112f0*/  MOV R180, R97 ;  /* 0x0000006100b47202 */ /* 0x000fca0000000f00 */
[----:B------:R2:W4:Y:S02]  /*11300*/  MUFU.EX2 R166, R3 ;  /* 0x0000000300a67308 */ /* 0x0005240000000800 */
[----:B--2---:R-:W-:Y:S01]  /*11310*/  FFMA.FTZ R3, R122, UR4, -R0 ;  /* 0x000000047a037c23 */ /* 0x004fe20008010800 */
[----:B----4-:R-:W-:-:S05]  /*11320*/  F2FP.F16.F32.PACK_AB R5, R166, R167 ;  /* 0x000000a7a605723e */ /* 0x010fca00000000ff */
[----:B------:R2:W-:Y:S02]  /*11330*/  MUFU.EX2 R165, R3 ;  /* 0x0000000300a57308 */ /* 0x0005e40000000800 */
[----:B--2---:R-:W-:-:S06]  /*11340*/  FFMA.FTZ R3, R121, UR4, -R0 ;  /* 0x0000000479037c23 */ /* 0x004fcc0008010800 */
[----:B------:R2:W4:Y:S02]  /*11350*/  MUFU.EX2 R164, R3 ;  /* 0x0000000300a47308 */ /* 0x0005240000000800 */
[----:B--2---:R-:W-:Y:S01]  /*11360*/  FFMA.FTZ R3, R123, UR4, -R2 ;  /* 0x000000047b037c23 */ /* 0x004fe20008010802 */
[----:B----4-:R-:W-:-:S05]  /*11370*/  F2FP.F16.F32.PACK_AB R7, R164, R165 ;  /* 0x000000a5a407723e */ /* 0x010fca00000000ff */
[----:B------:R2:W-:Y:S02]  /*11380*/  MUFU.EX2 R162, R3 ;  /* 0x0000000300a27308 */ /* 0x0005e40000000800 */
[C---:B-----5:R-:W-:Y:S08]  /*11390*/  HMMA.16816.F32 R48, R4.reuse, R24, R48 ;  /* 0x000000180430723c */ /* 0x060ff00000001830 */
[----:B------:R-:W-:Y:S01]  /*113a0*/  HMMA.16816.F32 R52, R4, R26, R52 ;  /* 0x0000001a0434723c */ /* 0x000fe20000001834 */
[----:B------:R-:W4:Y:S01]  /*113b0*/  LDSM.16.MT88.4 R24, [R40+0xc000] ;  /* 0x00c000002818783b */ /* 0x000f220000004200 */
[----:B--2---:R-:W-:-:S06]  /*113c0*/  FFMA.FTZ R3, R124, UR4, -R2 ;  /* 0x000000047c037c23 */ /* 0x004fcc0008010802 */
[C---:B------:R-:W-:Y:S01]  /*113d0*/  HMMA.16816.F32 R32, R4.reuse, R20, R32 ;  /* 0x000000140420723c */ /* 0x040fe20000001820 */
[----:B------:R2:W5:Y:S07]  /*113e0*/  MUFU.EX2 R163, R3 ;  /* 0x0000000300a37308 */ /* 0x00056e0000000800 */
[C---:B------:R-:W-:Y:S01]  /*113f0*/  HMMA.16816.F32 R28, R4.reuse, R22, R28 ;  /* 0x00000016041c723c */ /* 0x040fe2000000181c */
[----:B------:R-:W4:Y:S07]  /*11400*/  LDSM.16.MT88.4 R20, [R42+0xc000] ;  /* 0x00c000002a14783b */ /* 0x000f2e0000004200 */
        /* <DEDUP_REMOVED lines=9> */
[----:B-----5:R-:W-:Y:S01]  /*114a0*/  F2FP.F16.F32.PACK_AB R4, R163, R162 ;  /* 0x000000a2a304723e */ /* 0x020fe200000000ff */
[----:B------:R2:W5:Y:S02]  /*114b0*/  MUFU.EX2 R160, R3 ;  /* 0x0000000300a07308 */ /* 0x0005640000000800 */
[----:B--2---:R-:W-:Y:S01]  /*114c0*/  FFMA.FTZ R3, R187, UR4, -R0 ;  /* 0x00000004bb037c23 */ /* 0x004fe20008010800 */
[----:B-----5:R-:W-:Y:S02]  /*114d0*/  F2FP.F16.F32.PACK_AB R6, R160, R161 ;  /* 0x000000a1a006723e */ /* 0x020fe400000000ff */
[----:B------:R-:W-:-:S03]  /*114e0*/  MOV R187, R96 ;  /* 0x0000006000bb7202 */ /* 0x000fc60000000f00 */
[----:B------:R2:W-:Y:S02]  /*114f0*/  MUFU.EX2 R159, R3 ;  /* 0x00000003009f7308 */ /* 0x0005e40000000800 */
[----:B--2---:R-:W-:Y:S01]  /*11500*/  FFMA.FTZ R3, R186, UR4, -R0 ;  /* 0x00000004ba037c23 */ /* 0x004fe20008010800 */
[----:B------:R-:W-:-:S05]  /*11510*/  MOV R186, R112 ;  /* 0x0000007000ba7202 */ /* 0x000fca0000000f00 */
[----:B------:R2:W5:Y:S02]  /*11520*/  MUFU.EX2 R158, R3 ;  /* 0x00000003009e7308 */ /* 0x0005640000000800 */
[----:B--2---:R-:W-:Y:S01]  /*11530*/  FFMA.FTZ R3, R185, UR4, -R0 ;  /* 0x00000004b9037c23 */ /* 0x004fe20008010800 */
[----:B-----5:R-:W-:Y:S02]  /*11540*/  F2FP.F16.F32.PACK_AB R5, R158, R159 ;  /* 0x0000009f9e05723e */ /* 0x020fe400000000ff */
[----:B------:R-:W-:-:S03]  /*11550*/  MOV R185, R90 ;  /* 0x0000005a00b97202 */ /* 0x000fc60000000f00 */
        /* <DEDUP_REMOVED lines=51> */
[----:B--2---:R-:W-:Y:S01]  /*11890*/  FFMA.FTZ R3, R193, UR4, -R2 ;  /* 0x00000004c1037c23 */ /* 0x004fe20008010802 */
[----:B------:R-:W-:-:S03]  /*118a0*/  MOV R193, R66 ;  /* 0x0000004200c17202 */ /* 0x000fc60000000f00 */
        /* <DEDUP_REMOVED lines=125> */
[----:B------:R-:W5:Y:S04]  /*12080*/  LDSM.16.MT88.4 R20, [R40+0xf000] ;  /* 0x00f000002814783b */ /* 0x000f680000004200 */
[----:B------:R-:W5:Y:S02]  /*12090*/  LDSM.16.MT88.4 R36, [R42+0xf000] ;  /* 0x00f000002a24783b */ /* 0x000f640000004200 */
[C---:B---3--:R-:W-:Y:S08]  /*120a0*/  HMMA.16816.F32 R32, R4.reuse, R8, R32 ;  /* 0x000000080420723c */ /* 0x048ff00000001820 */
[----:B------:R-:W-:Y:S01]  /*120b0*/  HMMA.16816.F32 R16, R4, R10, R16 ;  /* 0x0000000a0410723c */ /* 0x000fe20000001810 */
[----:B------:R-:W3:Y:S01]  /*120c0*/  LDSM.16.MT88.4 R8, [R43+0x5000] ;  /* 0x005000002b08783b */ /* 0x000ee20000004200 */
[----:B--2---:R-:W-:-:S04]  /*120d0*/  FFMA.FTZ R3, R107, UR4, -R2 ;  /* 0x000000046b037c23 */ /* 0x004fc80008010802 */
[----:B------:R2:W-:Y:S02]  /*120e0*/  MUFU.EX2 R107, R3 ;  /* 0x00000003006b7308 */ /* 0x0005e40000000800 */
[C---:B------:R-:W-:Y:S08]  /*120f0*/  HMMA.16816.F32 R52, R4.reuse, R26, R52 ;  /* 0x0000001a0434723c */ /* 0x040ff00000001834 */
[----:B-1----:R-:W-:Y:S01]  /*12100*/  HMMA.16816.F32 R56, R4, R12, R56 ;  /* 0x0000000c0438723c */ /* 0x002fe20000001838 */
[----:B--2---:R-:W-:-:S07]  /*12110*/  FFMA.FTZ R3, R109, UR4, -R2 ;  /* 0x000000046d037c23 */ /* 0x004fce0008010802 */
[----:B------:R-:W-:Y:S01]  /*12120*/  HMMA.16816.F32 R60, R4, R14, R60 ;  /* 0x0000000e043c723c */ /* 0x000fe2000000183c */
[----:B----4-:R-:W-:Y:S01]  /*12130*/  F2FP.F16.F32.PACK_AB R4, R110, R108 ;  /* 0x0000006c6e04723e */ /* 0x010fe200000000ff */
[----:B------:R-:W1:Y:S01]  /*12140*/  LDSM.16.MT88.4 R12, [R41+0x5000] ;  /* 0x00500000290c783b */ /* 0x000e620000004200 */
        /* <DEDUP_REMOVED lines=17> */
[----:B--2---:R-:W-:-:S03]  /*12260*/  FFMA.FTZ R3, R95, UR4, -R2 ;  /* 0x000000045f037c23 */ /* 0x004fc60008010802 */
[----:B------:R-:W-:Y:S03]  /*12270*/  LDSM.16.MT88.4 R52, [R41+0x5800] ;  /* 0x005800002934783b */ /* 0x000fe60000004200 */
        /* <DEDUP_REMOVED lines=31> */
[----:B--2---:R-:W-:-:S03]  /*12470*/  FFMA.FTZ R3, R81, UR4, -R2 ;  /* 0x0000000451037c23 */ /* 0x004fc60008010802 */
[----:B------:R-:W2:Y:S03]  /*12480*/  LDSM.16.MT88.4 R28, [R41+0x6000] ;  /* 0x00600000291c783b */ /* 0x000ea60000004200 */
[C---:B------:R-:W-:Y:S01]  /*12490*/  HMMA.16816.F32 R24, R4.reuse, R36, R44 ;  /* 0x000000240418723c */ /* 0x040fe2000000182c */
[----:B------:R5:W1:Y:S07]  /*124a0*/  MUFU.EX2 R94, R3 ;  /* 0x00000003005e7308 */ /* 0x000a6e0000000800 */
[C---:B------:R-:W-:Y:S08]  /*124b0*/  HMMA.16816.F32 R36, R4.reuse, R38, R48 ;  /* 0x000000260424723c */ /* 0x040ff00000001830 */
[----:B---3--:R-:W-:Y:S01]  /*124c0*/  HMMA.16816.F32 R48, R4, R8, R68 ;  /* 0x000000080430723c */ /* 0x008fe20000001844 */
[--C-:B------:R-:W-:Y:S01]  /*124d0*/  FFMA.FTZ R9, R179, UR4, -R2.reuse ;  /* 0x00000004b3097c23 */ /* 0x100fe20008010802 */
[----:B-----5:R-:W-:Y:S01]  /*124e0*/  FFMA.FTZ R3, R82, UR4, -R2 ;  /* 0x0000000452037c23 */ /* 0x020fe20008010802 */
[----:B------:R-:W-:-:S02]  /*124f0*/  FFMA.FTZ R8, R199, R73, R198 ;  /* 0x00000049c7087223 */ /* 0x000fc400000100c6 */
[----:B------:R-:W-:Y:S02]  /*12500*/  MUFU.EX2 R83, R9 ;  /* 0x0000000900537308 */ /* 0x000fe40000000800 */
[----:B------:R-:W-:Y:S01]  /*12510*/  FADD.FTZ R8, R189, R8 ;  /* 0x00000008bd087221 */ /* 0x000fe20000010000 */
[C---:B------:R-:W-:Y:S03]  /*12520*/  HMMA.16816.F32 R44, R4.reuse, R52, R56 ;  /* 0x00000034042c723c */ /* 0x040fe60000001838 */
[----:B------:R-:W-:Y:S02]  /*12530*/  FADD.FTZ R8, R190, R8 ;  /* 0x00000008be087221 */ /* 0x000fe40000010000 */
[----:B------:R3:W-:Y:S02]  /*12540*/  MUFU.EX2 R93, R3 ;  /* 0x00000003005d7308 */ /* 0x0007e40000000800 */
[----:B------:R-:W-:Y:S01]  /*12550*/  FADD.FTZ R8, R186, R8 ;  /* 0x00000008ba087221 */ /* 0x000fe20000010000 */
[----:B------:R-:W-:Y:S03]  /*12560*/  HMMA.16816.F32 R52, R4, R54, R60 ;  /* 0x000000360434723c */ /* 0x000fe6000000183c */
[----:B------:R-:W-:-:S04]  /*12570*/  FADD.FTZ R8, R180, R8 ;  /* 0x00000008b4087221 */ /* 0x000fc80000010000 */
[----:B------:R-:W-:Y:S01]  /*12580*/  FADD.FTZ R8, R251, R8 ;  /* 0x00000008fb087221 */ /* 0x000fe20000010000 */
[----:B------:R-:W-:Y:S01]  /*12590*/  HMMA.16816.F32 R32, R4, R10, R32 ;  /* 0x0000000a0420723c */ /* 0x000fe20000001820 */
[----:B-1----:R-:W-:Y:S02]  /*125a0*/  F2FP.F16.F32.PACK_AB R4, R94, R91 ;  /* 0x0000005b5e04723e */ /* 0x002fe400000000ff */
[----:B------:R-:W-:Y:S01]  /*125b0*/  FADD.FTZ R8, R252, R8 ;  /* 0x00000008fc087221 */ /* 0x000fe20000010000 */
[----:B---3--:R-:W-:-:S03]  /*125c0*/  FFMA.FTZ R3, R80, UR4, -R2 ;  /* 0x0000000450037c23 */ /* 0x008fc60008010802 */
[----:B------:R-:W-:Y:S01]  /*125d0*/  FADD.FTZ R8, R250, R8 ;  /* 0x00000008fa087221 */ /* 0x000fe20000010000 */
[----:B------:R1:W3:Y:S03]  /*125e0*/  MUFU.EX2 R92, R3 ;  /* 0x00000003005c7308 */ /* 0x0002e60000000800 */
[----:B------:R-:W-:-:S04]  /*125f0*/  FADD.FTZ R8, R243, R8 ;  /* 0x00000008f3087221 */ /* 0x000fc80000010000 */
[----:B------:R-:W-:-:S04]  /*12600*/  FADD.FTZ R8, R245, R8 ;  /* 0x00000008f5087221 */ /* 0x000fc80000010000 */
[----:B------:R-:W-:-:S04]  /*12610*/  FADD.FTZ R8, R244, R8 ;  /* 0x00000008f4087221 */ /* 0x000fc80000010000 */
[----:B------:R-:W-:Y:S01]  /*12620*/  FADD.FTZ R8, R242, R8 ;  /* 0x00000008f2087221 */ /* 0x000fe20000010000 */
[----:B-1----:R-:W-:Y:S01]  /*12630*/  FFMA.FTZ R3, R177, UR4, -R0 ;  /* 0x00000004b1037c23 */ /* 0x002fe20008010800 */
[----:B---3--:R-:W-:Y:S02]  /*12640*/  F2FP.F16.F32.PACK_AB R6, R92, R93 ;  /* 0x0000005d5c06723e */ /* 0x008fe400000000ff */
[----:B------:R-:W-:Y:S01]  /*12650*/  FADD.FTZ R8, R170, R8 ;  /* 0x00000008aa087221 */ /* 0x000fe20000010000 */
[----:B------:R1:W-:Y:S03]  /*12660*/  MUFU.EX2 R89, R3 ;  /* 0x0000000300597308 */ /* 0x0003e60000000800 */
[----:B------:R-:W-:-:S04]  /*12670*/  FADD.FTZ R8, R173, R8 ;  /* 0x00000008ad087221 */ /* 0x000fc80000010000 */
[----:B------:R-:W-:-:S04]  /*12680*/  FADD.FTZ R8, R169, R8 ;  /* 0x00000008a9087221 */ /* 0x000fc80000010000 */
[----:B------:R-:W-:-:S04]  /*12690*/  FADD.FTZ R8, R168, R8 ;  /* 0x00000008a8087221 */ /* 0x000fc80000010000 */
[----:B------:R-:W-:Y:S01]  /*126a0*/  FADD.FTZ R8, R162, R8 ;  /* 0x00000008a2087221 */ /* 0x000fe20000010000 */
[----:B-1----:R-:W-:-:S03]  /*126b0*/  FFMA.FTZ R3, R135, UR4, -R0 ;  /* 0x0000000487037c23 */ /* 0x002fc60008010800 */
        /* <DEDUP_REMOVED lines=25> */
[----:B------:R-:W-:Y:S01]  /*12850*/  FADD.FTZ R8, R126, R8 ;  /* 0x000000087e087221 */ /* 0x000fe20000010000 */
[C---:B------:R-:W-:Y:S08]  /*12860*/  HMMA.16816.F32 R64, R4.reuse, R12, R64 ;  /* 0x0000000c0440723c */ /* 0x040ff00000001840 */
[----:B------:R-:W-:Y:S01]  /*12870*/  HMMA.16816.F32 R60, R4, R14, R16 ;  /* 0x0000000e043c723c */ /* 0x000fe20000001810 */
[----:B------:R-:W3:Y:S01]  /*12880*/  LDSM.16.MT88.4 R12, [R43+0x6000] ;  /* 0x006000002b0c783b */ /* 0x000ee20000004200 */
[----:B-1----:R-:W-:-:S03]  /*12890*/  FFMA.FTZ R3, R215, UR4, -R2 ;  /* 0x00000004d7037c23 */ /* 0x002fc60008010802 */
[----:B------:R-:W-:Y:S03]  /*128a0*/  LDSM.16.MT88.4 R16, [R42+0x10800] ;  /* 0x010800002a10783b */ /* 0x000fe60000004200 */
[C---:B----4-:R-:W-:Y:S01]  /*128b0*/  HMMA.16816.F32 R24, R4.reuse, R20, R24 ;  /* 0x000000140418723c */ /* 0x050fe20000001818 */
[----:B------:R1:W4:Y:S07]  /*128c0*/  MUFU.EX2 R86, R3 ;  /* 0x0000000300567308 */ /* 0x00032e0000000800 */
[C---:B------:R-:W-:Y:S01]  /*128d0*/  HMMA.16816.F32 R36, R4.reuse, R22, R36 ;  /* 0x000000160424723c */ /* 0x040fe20000001824 */
[----:B------:R-:W5:Y:S07]  /*128e0*/  LDSM.16.MT88.4 R20, [R40+0x10800] ;  /* 0x010800002814783b */ /* 0x000f6e0000004200 */
[----:B--2---:R-:W-:Y:S01]  /*128f0*/  HMMA.16816.F32 R68, R4, R30, R52 ;  /* 0x0000001e0444723c */ /* 0x004fe20000001834 */
[----:B-1----:R-:W-:-:S04]  /*12900*/  FFMA.FTZ R3, R176, UR4, -R2 ;  /* 0x00000004b0037c23 */ /* 0x002fc80008010802 */
[----:B------:R1:W2:Y:S03]  /*12910*/  MUFU.EX2 R84, R3 ;  /* 0x0000000300547308 */ /* 0x0002a60000000800 */
[----:B---3--:R-:W-:Y:S01]  /*12920*/  HMMA.16816.F32 R56, R4, R12, R48 ;  /* 0x0000000c0438723c */ /* 0x008fe20000001830 */
[----:B-1----:R-:W-:-:S07]  /*12930*/  FFMA.FTZ R3, R191, R72, R193 ;  /* 0x00000048bf037223 */ /* 0x002fce00000100c1 */
[----:B------:R-:W-:Y:S01]  /*12940*/  HMMA.16816.F32 R72, R4, R28, R44 ;  /* 0x0000001c0448723c */ /* 0x000fe2000000182c */
[----:B------:R-:W-:Y:S01]  /*12950*/  FADD.FTZ R9, R192, R3 ;  /* 0x00000003c0097221 */ /* 0x000fe20000010000 */
[----:B------:R-:W-:-:S03]  /*12960*/  FFMA.FTZ R3, R216, UR4, -R0 ;  /* 0x00000004d8037c23 */ /* 0x000fc60008010800 */
[----:B------:R-:W-:Y:S01]  /*12970*/  FADD.FTZ R9, R185, R9 ;  /* 0x00000009b9097221 */ /* 0x000fe20000010000 */
[----:B------:R1:W-:Y:S02]  /*12980*/  MUFU.EX2 R82, R3 ;  /* 0x0000000300527308 */ /* 0x0003e40000000800 */
[----:B------:R-:W-:Y:S01]  /*12990*/  HMMA.16816.F32 R28, R4, R14, R32 ;  /* 0x0000000e041c723c */ /* 0x000fe20000001820 */
[----:B----4-:R-:W-:Y:S01]  /*129a0*/  F2FP.F16.F32.PACK_AB R4, R86, R85 ;  /* 0x000000555604723e */ /* 0x010fe200000000ff */
[----:B------:R-:W-:Y:S01]  /*129b0*/  FADD.FTZ R9, R187, R9 ;  /* 0x00000009bb097221 */ /* 0x000fe20000010000 */
[----:B--2---:R-:W-:Y:S01]  /*129c0*/  F2FP.F16.F32.PACK_AB R6, R83, R84 ;  /* 0x000000545306723e */ /* 0x004fe200000000ff */
[----:B------:R-:W2:Y:S02]  /*129d0*/  LDSM.16.MT88.4 R12, [R41+0x6800] ;  /* 0x00680000290c783b */ /* 0x000ea40000004200 */
[----:B------:R-:W-:Y:S01]  /*129e0*/  FADD.FTZ R9, R249, R9 ;  /* 0x00000009f9097221 */ /* 0x000fe20000010000 */
[----:B-1----:R-:W-:-:S04]  /*129f0*/  FFMA.FTZ R3, R219, UR4, -R0 ;  /* 0x00000004db037c23 */ /* 0x002fc80008010800 */
[----:B------:R1:W3:Y:S02]  /*12a00*/  MUFU.EX2 R81, R3 ;  /* 0x0000000300517308 */ /* 0x0002e40000000800 */
[----:B-1----:R-:W-:Y:S01]  /*12a10*/  FADD.FTZ R3, R248, R9 ;  /* 0x00000009f8037221 */ /* 0x002fe20000010000 */
[----:B------:R-:W-:Y:S01]  /*12a20*/  FFMA.FTZ R9, R217, UR4, -R0 ;  /* 0x00000004d9097c23 */ /* 0x000fe20008010800 */
[----:B---3--:R-:W-:Y:S02]  /*12a30*/  F2FP.F16.F32.PACK_AB R5, R81, R82 ;  /* 0x000000525105723e */ /* 0x008fe400000000ff */
        /* <DEDUP_REMOVED lines=8> */
[--C-:B------:R-:W-:Y:S01]  /*12ac0*/  FFMA.FTZ R3, R220, UR4, -R2.reuse ;  /* 0x00000004dc037c23 */ /* 0x100fe20008010802 */
[----:B------:R-:W1:Y:S08]  /*12ad0*/  MUFU.EX2 R79, R9 ;  /* 0x00000009004f7308 */ /* 0x000e700000000800 */
[----:B------:R3:W-:Y:S01]  /*12ae0*/  MUFU.EX2 R78, R3 ;  /* 0x00000003004e7308 */ /* 0x0007e20000000800 */
[----:B-1----:R-:W-:Y:S01]  /*12af0*/  F2FP.F16.F32.PACK_AB R7, R79, R80 ;  /* 0x000000504f07723e */ /* 0x002fe200000000ff */
[----:B------:R-:W-:-:S06]  /*12b00*/  FFMA.FTZ R9, R221, UR4, -R2 ;  /* 0x00000004dd097c23 */ /* 0x000fcc0008010802 */
[----:B-----5:R-:W-:Y:S01]  /*12b10*/  HMMA.16816.F32 R52, R4, R20, R64 ;  /* 0x000000140434723c */ /* 0x020fe20000001840 */
[----:B---3--:R-:W-:Y:S01]  /*12b20*/  FADD.FTZ R3, R167, R10 ;  /* 0x0000000aa7037221 */ /* 0x008fe20000010000 */
[----:B------:R1:W3:Y:S03]  /*12b30*/  MUFU.EX2 R67, R9 ;  /* 0x0000000900437308 */ /* 0x0002e60000000800 */
[----:B------:R-:W-:-:S03]  /*12b40*/  FADD.FTZ R3, R166, R3 ;  /* 0x00000003a6037221 */ /* 0x000fc60000010000 */
[----:B------:R-:W-:Y:S01]  /*12b50*/  HMMA.16816.F32 R44, R4, R22, R60 ;  /* 0x00000016042c723c */ /* 0x000fe2000000183c */
[----:B------:R-:W-:Y:S01]  /*12b60*/  FADD.FTZ R3, R165, R3 ;  /* 0x00000003a5037221 */ /* 0x000fe20000010000 */
[----:B------:R-:W4:Y:S03]  /*12b70*/  LDSM.16.MT88.4 R20, [R43+0x6800] ;  /* 0x006800002b14783b */ /* 0x000f260000004200 */
[----:B------:R-:W-:-:S03]  /*12b80*/  FADD.FTZ R3, R164, R3 ;  /* 0x00000003a4037221 */ /* 0x000fc60000010000 */
[C---:B------:R-:W-:Y:S01]  /*12b90*/  HMMA.16816.F32 R48, R4.reuse, R16, R24 ;  /* 0x000000100430723c */ /* 0x040fe20000001818 */
[----:B------:R-:W-:Y:S01]  /*12ba0*/  FADD.FTZ R3, R159, R3 ;  /* 0x000000039f037221 */ /* 0x000fe20000010000 */
[----:B------:R-:W5:Y:S01]  /*12bb0*/  LDSM.16.MT88.4 R24, [R40+0x11000] ;  /* 0x011000002818783b */ /* 0x000f620000004200 */
[----:B-1----:R-:W-:Y:S02]  /*12bc0*/  FFMA.FTZ R9, R222, UR4, -R2 ;  /* 0x00000004de097c23 */ /* 0x002fe40008010802 */
[----:B------:R-:W-:Y:S02]  /*12bd0*/  FADD.FTZ R3, R158, R3 ;  /* 0x000000039e037221 */ /* 0x000fe40000010000 */
[----:B------:R1:W-:Y:S01]  /*12be0*/  MUFU.EX2 R66, R9 ;  /* 0x0000000900427308 */ /* 0x0003e20000000800 */
[----:B------:R-:W-:Y:S01]  /*12bf0*/  HMMA.16816.F32 R36, R4, R18, R36 ;  /* 0x000000120424723c */ /* 0x000fe20000001824 */
[----:B------:R-:W-:Y:S01]  /*12c00*/  FADD.FTZ R3, R157, R3 ;  /* 0x000000039d037221 */ /* 0x000fe20000010000 */
[----:B------:R-:W-:Y:S03]  /*12c10*/  LDSM.16.MT88.4 R16, [R41+0x7000] ;  /* 0x007000002910783b */ /* 0x000fe60000004200 */
[----:B------:R-:W-:-:S02]  /*12c20*/  FADD.FTZ R3, R156, R3 ;  /* 0x000000039c037221 */ /* 0x000fc40000010000 */
[----:B------:R-:W-:Y:S01]  /*12c30*/  LDSM.16.MT88.4 R156, [R41+0x7800] ;  /* 0x00780000299c783b */ /* 0x000fe20000004200 */
[----:B--2---:R-:W-:Y:S01]  /*12c40*/  HMMA.16816.F32 R32, R4, R12, R72 ;  /* 0x0000000c0420723c */ /* 0x004fe20000001848 */
[----:B------:R-:W-:-:S04]  /*12c50*/  FADD.FTZ R3, R150, R3 ;  /* 0x0000000396037221 */ /* 0x000fc80000010000 */
[----:B------:R-:W-:Y:S01]  /*12c60*/  FADD.FTZ R3, R151, R3 ;  /* 0x0000000397037221 */ /* 0x000fe20000010000 */
[----:B-1----:R-:W-:-:S03]  /*12c70*/  FFMA.FTZ R9, R223, UR4, -R2 ;  /* 0x00000004df097c23 */ /* 0x002fc60008010802 */
[----:B------:R-:W-:Y:S01]  /*12c80*/  FADD.FTZ R3, R149, R3 ;  /* 0x0000000395037221 */ /* 0x000fe20000010000 */
[C---:B------:R-:W-:Y:S01]  /*12c90*/  HMMA.16816.F32 R68, R4.reuse, R14, R68 ;  /* 0x0000000e0444723c */ /* 0x040fe20000001844 */
[----:B------:R-:W1:Y:S01]  /*12ca0*/  LDSM.16.MT88.4 R12, [R42+0x11000] ;  /* 0x011000002a0c783b */ /* 0x000e620000004200 */
[----:B------:R2:W5:Y:S01]  /*12cb0*/  MUFU.EX2 R65, R9 ;  /* 0x0000000900417308 */ /* 0x0005620000000800 */
[----:B------:R-:W-:Y:S02]  /*12cc0*/  FADD.FTZ R3, R148, R3 ;  /* 0x0000000394037221 */ /* 0x000fe40000010000 */
[----:B------:R-:W-:Y:S02]  /*12cd0*/  LDSM.16.MT88.4 R148, [R42+0x11800] ;  /* 0x011800002a94783b */ /* 0x000fe40000004200 */
[----:B------:R-:W-:Y:S01]  /*12ce0*/  FADD.FTZ R3, R142, R3 ;  /* 0x000000038e037221 */ /* 0x000fe20000010000 */
[----:B----4-:R-:W-:Y:S03]  /*12cf0*/  HMMA.16816.F32 R56, R4, R20, R56 ;  /* 0x000000140438723c */ /* 0x010fe60000001838 */
[----:B------:R-:W-:-:S04]  /*12d00*/  FADD.FTZ R3, R143, R3 ;  /* 0x000000038f037221 */ /* 0x000fc80000010000 */
[----:B------:R-:W-:Y:S01]  /*12d10*/  FADD.FTZ R3, R141, R3 ;  /* 0x000000038d037221 */ /* 0x000fe20000010000 */
[----:B------:R-:W-:Y:S01]  /*12d20*/  HMMA.16816.F32 R28, R4, R22, R28 ;  /* 0x00000016041c723c */ /* 0x000fe2000000181c */
[----:B---3--:R-:W-:Y:S01]  /*12d30*/  F2FP.F16.F32.PACK_AB R4, R67, R78 ;  /* 0x0000004e4304723e */ /* 0x008fe200000000ff */
[----:B------:R-:W3:Y:S01]  /*12d40*/  LDSM.16.MT88.4 R20, [R43+0x7000] ;  /* 0x007000002b14783b */ /* 0x000ee20000004200 */
[----:B--2---:R-:W-:Y:S01]  /*12d50*/  FFMA.FTZ R9, R224, UR4, -R0 ;  /* 0x00000004e0097c23 */ /* 0x004fe20008010800 */
[----:B------:R-:W-:Y:S01]  /*12d60*/  FADD.FTZ R3, R140, R3 ;  /* 0x000000038c037221 */ /* 0x000fe20000010000 */
[----:B-----5:R-:W-:Y:S01]  /*12d70*/  F2FP.F16.F32.PACK_AB R6, R65, R66 ;  /* 0x000000424106723e */ /* 0x020fe200000000ff */
[----:B------:R-:W2:Y:S01]  /*12d80*/  LDSM.16.MT88.4 R140, [R40+0x11800] ;  /* 0x01180000288c783b */ /* 0x000ea20000004200 */
[----:B------:R4:W-:Y:S01]  /*12d90*/  MUFU.EX2 R63, R9 ;  /* 0x00000009003f7308 */ /* 0x0009e20000000800 */
[----:B------:R-:W-:-:S04]  /*12da0*/  FADD.FTZ R3, R131, R3 ;  /* 0x0000000383037221 */ /* 0x000fc80000010000 */
[----:B------:R-:W-:-:S04]  /*12db0*/  FADD.FTZ R3, R130, R3 ;  /* 0x0000000382037221 */ /* 0x000fc80000010000 */
[----:B------:R-:W-:-:S04]  /*12dc0*/  FADD.FTZ R3, R129, R3 ;  /* 0x0000000381037221 */ /* 0x000fc80000010000 */
[----:B------:R-:W-:Y:S01]  /*12dd0*/  FADD.FTZ R3, R128, R3 ;  /* 0x0000000380037221 */ /* 0x000fe20000010000 */
[----:B----4-:R-:W-:-:S03]  /*12de0*/  FFMA.FTZ R9, R225, UR4, -R0 ;  /* 0x00000004e1097c23 */ /* 0x010fc60008010800 */
[----:B------:R-:W-:Y:S01]  /*12df0*/  FADD.FTZ R3, R122, R3 ;  /* 0x000000037a037221 */ /* 0x000fe20000010000 */
[----:B------:R4:W5:Y:S02]  /*12e00*/  MUFU.EX2 R64, R9 ;  /* 0x0000000900407308 */ /* 0x0009640000000800 */
[----:B----4-:R-:W-:Y:S01]  /*12e10*/  FFMA.FTZ R9, R226, UR4, -R0 ;  /* 0x00000004e2097c23 */ /* 0x010fe20008010800 */
[----:B-----5:R-:W-:-:S05]  /*12e20*/  F2FP.F16.F32.PACK_AB R5, R64, R63 ;  /* 0x0000003f4005723e */ /* 0x020fca00000000ff */
[----:B------:R4:W-:Y:S02]  /*12e30*/  MUFU.EX2 R62, R9 ;  /* 0x00000009003e7308 */ /* 0x0009e40000000800 */
[----:B----4-:R-:W-:-:S06]  /*12e40*/  FFMA.FTZ R9, R227, UR4, -R0 ;  /* 0x00000004e3097c23 */ /* 0x010fcc0008010800 */
[----:B------:R4:W5:Y:S02]  /*12e50*/  MUFU.EX2 R61, R9 ;  /* 0x00000009003d7308 */ /* 0x0009640000000800 */
[----:B----4-:R-:W-:Y:S01]  /*12e60*/  FFMA.FTZ R9, R228, UR4, -R2 ;  /* 0x00000004e4097c23 */ /* 0x010fe20008010802 */
[----:B-----5:R-:W-:-:S05]  /*12e70*/  F2FP.F16.F32.PACK_AB R7, R61, R62 ;  /* 0x0000003e3d07723e */ /* 0x020fca00000000ff */
[----:B------:R4:W-:Y:S02]  /*12e80*/  MUFU.EX2 R60, R9 ;  /* 0x00000009003c7308 */ /* 0x0009e40000000800 */
[C---:B------:R-:W-:Y:S08]  /*12e90*/  HMMA.16816.F32 R52, R4.reuse, R24, R52 ;  /* 0x000000180434723c */ /* 0x040ff00000001834 */
[----:B-1----:R-:W-:Y:S01]  /*12ea0*/  HMMA.16816.F32 R48, R4, R12, R48 ;  /* 0x0000000c0430723c */ /* 0x002fe20000001830 */
[----:B----4-:R-:W-:-:S07]  /*12eb0*/  FFMA.FTZ R9, R229, UR4, -R2 ;  /* 0x00000004e5097c23 */ /* 0x010fce0008010802 */
[C---:B------:R-:W-:Y:S01]  /*12ec0*/  HMMA.16816.F32 R32, R4.reuse, R16, R32 ;  /* 0x000000100420723c */ /* 0x040fe20000001820 */
[----:B------:R1:W4:Y:S07]  /*12ed0*/  MUFU.EX2 R25, R9 ;  /* 0x0000000900197308 */ /* 0x00032e0000000800 */
[C---:B---3--:R-:W-:Y:S08]  /*12ee0*/  HMMA.16816.F32 R160, R4.reuse, R20, R56 ;  /* 0x0000001404a0723c */ /* 0x048ff00000001838 */
[----:B------:R-:W-:Y:S01]  /*12ef0*/  HMMA.16816.F32 R44, R4, R26, R44 ;  /* 0x0000001a042c723c */ /* 0x000fe2000000182c */
[----:B-1----:R-:W-:Y:S01]  /*12f00*/  FFMA.FTZ R9, R230, UR4, -R2 ;  /* 0x00000004e6097c23 */ /* 0x002fe20008010802 */
[----:B----4-:R-:W-:-:S03]  /*12f10*/  F2FP.F16.F32.PACK_AB R164, R25, R60 ;  /* 0x0000003c19a4723e */ /* 0x010fc600000000ff */
[----:B------:R1:W-:Y:S03]  /*12f20*/  MUFU.EX2 R24, R9 ;  /* 0x0000000900187308 */ /* 0x0003e60000000800 */
[C---:B------:R-:W-:Y:S08]  /*12f30*/  HMMA.16816.F32 R36, R4.reuse, R14, R36 ;  /* 0x0000000e0424723c */ /* 0x040ff00000001824 */
        /* <DEDUP_REMOVED lines=8> */
[----:B------:R-:W-:Y:S01]  /*12fc0*/  HMMA.16816.F32 R20, R4, R22, R28 ;  /* 0x000000160414723c */ /* 0x000fe2000000181c */
[----:B------:R-:W3:Y:S01]  /*12fd0*/  LDSM.16.MT88.4 R4, [R43+0x7800] ;  /* 0x007800002b04783b */ /* 0x000ee20000004200 */
[----:B------:R-:W-:Y:S01]  /*12fe0*/  FADD.FTZ R2, R120, R2 ;  /* 0x0000000278027221 */ /* 0x000fe20000010000 */
[----:B------:R-:W-:-:S02]  /*12ff0*/  FADD.FTZ R3, R118, R3 ;  /* 0x0000000376037221 */ /* 0x000fc40000010000 */
[----:B------:R4:W-:Y:S01]  /*13000*/  MUFU.EX2 R11, R8 ;  /* 0x00000008000b7308 */ /* 0x0009e20000000800 */
[----:B------:R-:W-:Y:S01]  /*13010*/  FADD.FTZ R2, R114, R2 ;  /* 0x0000000272027221 */ /* 0x000fe20000010000 */
[----:B------:R-:W-:-:S03]  /*13020*/  FADD.FTZ R3, R119, R3 ;  /* 0x0000000377037221 */ /* 0x000fc60000010000 */
[----:B------:R-:W-:Y:S01]  /*13030*/  FADD.FTZ R2, R113, R2 ;  /* 0x0000000271027221 */ /* 0x000fe20000010000 */
[----:B------:R-:W-:-:S03]  /*13040*/  FADD.FTZ R3, R117, R3 ;  /* 0x0000000375037221 */ /* 0x000fc60000010000 */
[----:B------:R-:W-:Y:S01]  /*13050*/  FADD.FTZ R2, R112, R2 ;  /* 0x0000000270027221 */ /* 0x000fe20000010000 */
[----:B------:R-:W-:Y:S01]  /*13060*/  FADD.FTZ R3, R115, R3 ;  /* 0x0000000373037221 */ /* 0x000fe20000010000 */
[----:B-1----:R-:W-:Y:S02]  /*13070*/  F2FP.F16.F32.PACK_AB R166, R12, R24 ;  /* 0x000000180ca6723e */ /* 0x002fe400000000ff */
[----:B------:R-:W-:Y:S01]  /*13080*/  FADD.FTZ R2, R111, R2 ;  /* 0x000000026f027221 */ /* 0x000fe20000010000 */
[----:B------:R-:W-:Y:S01]  /*13090*/  FADD.FTZ R3, R108, R3 ;  /* 0x000000036c037221 */ /* 0x000fe20000010000 */
[----:B----4-:R-:W-:Y:S02]  /*130a0*/  FFMA.FTZ R8, R238, UR4, -R0 ;  /* 0x00000004ee087c23 */ /* 0x010fe40008010800 */
[----:B------:R-:W-:Y:S01]  /*130b0*/  FADD.FTZ R2, R106, R2 ;  /* 0x000000026a027221 */ /* 0x000fe20000010000 */
[----:B------:R-:W-:Y:S01]  /*130c0*/  FADD.FTZ R3, R110, R3 ;  /* 0x000000036e037221 */ /* 0x000fe20000010000 */
[----:B------:R1:W4:Y:S02]  /*130d0*/  MUFU.EX2 R10, R8 ;  /* 0x00000008000a7308 */ /* 0x0003240000000800 */
[----:B-1----:R-:W-:Y:S01]  /*130e0*/  FFMA.FTZ R8, R239, UR4, -R0 ;  /* 0x00000004ef087c23 */ /* 0x002fe20008010800 */
[----:B----4-:R-:W-:-:S05]  /*130f0*/  F2FP.F16.F32.PACK_AB R165, R10, R11 ;  /* 0x0000000b0aa5723e */ /* 0x010fca00000000ff */
[----:B------:R1:W-:Y:S02]  /*13100*/  MUFU.EX2 R9, R8 ;  /* 0x0000000800097308 */ /* 0x0003e40000000800 */
[----:B-1----:R-:W-:Y:S01]  /*13110*/  FFMA.FTZ R8, R240, UR4, -R0 ;  /* 0x00000004f0087c23 */ /* 0x002fe20008010800 */
[----:B------:R-:W-:Y:S01]  /*13120*/  FADD.FTZ R0, R104, R2 ;  /* 0x0000000268007221 */ /* 0x000fe20000010000 */
[----:B------:R-:W-:-:S03]  /*13130*/  FADD.FTZ R2, R107, R3 ;  /* 0x000000036b027221 */ /* 0x000fc60000010000 */
[----:B------:R-:W-:Y:S01]  /*13140*/  FADD.FTZ R0, R105, R0 ;  /* 0x0000000069007221 */ /* 0x000fe20000010000 */
[----:B------:R-:W-:Y:S01]  /*13150*/  FADD.FTZ R2, R109, R2 ;  /* 0x000000026d027221 */ /* 0x000fe20000010000 */
[----:B------:R-:W1:Y:S02]  /*13160*/  MUFU.EX2 R8, R8 ;  /* 0x0000000800087308 */ /* 0x000e640000000800 */
        /* <DEDUP_REMOVED lines=33> */
[----:B------:R-:W-:Y:S01]  /*13380*/  HMMA.16816.F32 R148, R164, R150, R36 ;  /* 0x00000096a494723c */ /* 0x000fe20000001824 */
[----:B------:R-:W-:Y:S01]  /*13390*/  MOV R36, R77 ;  /* 0x0000004d00247202 */ /* 0x000fe20000000f00 */
        /* <DEDUP_REMOVED lines=9> */
[----:B---3--:R-:W-:Y:S02]  /*13430*/  HMMA.16816.F32 R160, R164, R4, R160 ;  /* 0x00000004a4a0723c */ /* 0x008fe400000018a0 */
[----:B------:R-:W-:Y:S01]  /*13440*/  FADD.FTZ R0, R10, R0 ;  /* 0x000000000a007221 */ /* 0x000fe20000010000 */
[----:B------:R-:W-:-:S03]  /*13450*/  FADD.FTZ R3, R24, R2 ;  /* 0x0000000218037221 */ /* 0x000fc60000010000 */
[----:B------:R-:W-:Y:S01]  /*13460*/  FADD.FTZ R2, R9, R0 ;  /* 0x0000000009027221 */ /* 0x000fe20000010000 */
[----:B------:R-:W-:Y:S01]  /*13470*/  FADD.FTZ R3, R12, R3 ;  /* 0x000000030c037221 */ /* 0x000fe20000010000 */
[----:B------:R-:W-:Y:S01]  /*13480*/  HMMA.16816.F32 R164, R164, R6, R20 ;  /* 0x00000006a4a4723c */ /* 0x000fe20000001814 */
[----:B------:R-:W-:Y:S01]  /*13490*/  VIMNMX R0, PT, PT, R181, 0x2, !PT ;  /* 0x00000002b5007848 */ /* 0x000fe20007fe0100 */
[----:B------:R-:W-:Y:S02]  /*134a0*/  FADD.FTZ R2, R8, R2 ;  /* 0x0000000208027221 */ /* 0x000fe40000010000 */
[----:B------:R1:W-:Y:S01]  /*134b0*/  STL [R1+0x34], R3 ;  /* 0x0000340301007387 */ /* 0x0003e20000100800 */
[----:B------:R-:W-:-:S03]  /*134c0*/  IADD3 R0, PT, PT, R0, -0x3, RZ ;  /* 0xfffffffd00007810 */ /* 0x000fc60007ffe0ff */
[----:B------:R2:W-:Y:S01]  /*134d0*/  STL [R1+0x30], R2 ;  /* 0x0000300201007387 */ /* 0x0005e20000100800 */
[----:B-1----:R-:W-:-:S11]  /*134e0*/  MOV R3, R76 ;  /* 0x0000004c00037202 */ /* 0x002fd60000000f00 */
.L_x_720:
[----:B------:R-:W-:-:S13]  /*134f0*/  ISETP.GE.AND P1, PT, R0, RZ, PT ;  /* 0x000000ff0000720c */ /* 0x000fda0003f26270 */
[----:B------:R-:W-:Y:S05]  /*13500*/  @!P1 BRA `(.L_x_728) ;  /* 0x0000006c007c9947 */ /* 0x000fea0003800000 */
[----:B------:R-:W3:Y:S01]  /*13510*/  LDL.LU R4, [R1+0x1c] ;  /* 0x00001c0001047983 */ /* 0x000ee20000300800 */
[----:B------:R-:W4:Y:S01]  /*13520*/  S2UR UR10, SR_CgaCtaId ;  /* 0x00000000000a79c3 */ /* 0x000f220000008800 */
[----:B------:R-:W-:Y:S02]  /*13530*/  UISETP.NE.U32.AND UP0, UPT, UR8, URZ, UPT ;  /* 0x000000ff0800728c */ /* 0x000fe4000bf05070 */
[----:B--2---:R-:W3:Y:S01]  /*13540*/  LDL.LU R2, [R1+0x38] ;  /* 0x0000380001027983 */ /* 0x004ee20000300800 */
[C---:B------:R-:W-:Y:S01]  /*13550*/  LEA R239, R0.reuse, 0x100, 0x8 ;  /* 0x0000010000ef7811 */ /* 0x040fe200078e40ff */
[----:B------:R-:W-:Y:S01]  /*13560*/  IMAD.MOV.U32 R135, RZ, RZ, 0x20 ;  /* 0x00000020ff877424 */ /* 0x000fe200078e00ff */
[----:B------:R-:W-:Y:S01]  /*13570*/  IADD3 R0, PT, PT, R0, 0x1, RZ ;  /* 0x0000000100007810 */ /* 0x000fe20007ffe0ff */
[----:B------:R-:W-:Y:S01]  /*13580*/  UISETP.NE.AND.EX UP0, UPT, UR9, URZ, UPT, UP0 ;  /* 0x000000ff0900728c */ /* 0x000fe2000bf05300 */
[----:B------:R-:W-:Y:S01]  /*13590*/  IMAD.MOV.U32 R133, RZ, RZ, R3 ;  /* 0x000000ffff857224 */ /* 0x000fe200078e0003 */
[----:B------:R-:W-:Y:S01]  /*135a0*/  UMOV UR13, 0x400 ;  /* 0x00000400000d7882 */ /* 0x000fe20000000000 */
[----:B------:R-:W-:Y:S01]  /*135b0*/  SEL R135, R135, 0xffffffe0, !P6 ;  /* 0xffffffe087877807 */ /* 0x000fe20007000000 */
[----:B------:R2:W-:Y:S01]  /*135c0*/  STL [R1], R0 ;  /* 0x0000000001007387 */ /* 0x0005e20000100800 */
[----:B------:R-:W-:Y:S01]  /*135d0*/  IMAD.MOV.U32 R132, RZ, RZ, R36 ;  /* 0x000000ffff847224 */ /* 0x000fe200078e0024 */
[----:B------:R-:W-:Y:S01]  /*135e0*/  PLOP3.LUT P3, PT, PT, PT, UP0, 0x80, 0x8 ;  /* 0x000000000008781c */ /* 0x000fe20003f6f008 */
[----:B------:R-:W1:Y:S01]  /*135f0*/  LDCU UR11, c[0x0][0x440] ;  /* 0x00008800ff0b77ac */ /* 0x000e620008000800 */
[----:B------:R-:W1:Y:S01]  /*13600*/  LDCU UR12, c[0x0][0x50c] ;  /* 0x0000a180ff0c77ac */ /* 0x000e620008000800 */
[----:B------:R-:W1:Y:S01]  /*13610*/  LDCU UR4, c[0x0][0x45c] ;  /* 0x00008b80ff0477ac */ /* 0x000e620008000800 */
[----:B------:R-:W1:Y:S01]  /*13620*/  LDCU.64 UR6, c[0x0][0x3a0] ;  /* 0x00007400ff0677ac */ /* 0x000e620008000a00 */
[----:B------:R-:W1:Y:S01]  /*13630*/  LDCU.64 UR8, c[0x0][0x3a8] ;  /* 0x00007500ff0877ac */ /* 0x000e620008000a00 */
[----:B---3--:R-:W-:-:S04]  /*13640*/  LOP3.LUT R134, R2, R4, RZ, 0xfc, !PT ;  /* 0x0000000402867212 */ /* 0x008fc800078efcff */
[----:B------:R-:W-:Y:S01]  /*13650*/  LEA R134, R134, UR5, 0x1 ;  /* 0x0000000586867c11 */ /* 0x000fe2000f8e08ff */
[----:B----4-:R-:W-:-:S03]  /*13660*/  ULEA UR5, UR10, UR13, 0x18 ;  /* 0x0000000d0a057291 */ /* 0x010fc6000f8ec0ff */
[C---:B--2---:R-:W-:Y:S01]  /*13670*/  IADD3 R0, PT, PT, R134.reuse, 0xa040, RZ ;  /* 0x0000a04086007810 */ /* 0x044fe20007ffe0ff */
[----:B------:R-:W-:Y:S02]  /*13680*/  VIADD R2, R134, 0xa000 ;  /* 0x0000a00086027836 */ /* 0x000fe40000000000 */
[----:B------:R-:W-:Y:S02]  /*13690*/  IMAD.IADD R135, R135, 0x1, R134 ;  /* 0x0000000187877824 */ /* 0x000fe400078e0286 */
[----:B------:R2:W-:Y:S04]  /*136a0*/  STL [R1+0x38], R0 ;  /* 0x0000380001007387 */ /* 0x0005e80000100800 */
[----:B-1----:R2:W-:Y:S02]  /*136b0*/  STL [R1+0x3c], R2 ;  /* 0x00003c0201007387 */ /* 0x0025e40000100800 */
.L_x_732:
[----:B---3--:R-:W3:Y:S01]  /*136c0*/  LDL R5, [R1+0x2c] ;  /* 0x00002c0001057983 */ /* 0x008ee20000100800 */
[----:B------:R-:W1:Y:S01]  /*136d0*/  @!P3 LDC R8, c[0x0][0x3c0] ;  /* 0x0000f000ff08bb82 */ /* 0x000e620000000800 */
[----:B------:R-:W-:Y:S04]  /*136e0*/  DEPBAR.LE SB0, 0x0 ;  /* 0x000080000000791a */ /* 0x000fe80000000000 */
[----:B------:R-:W4:Y:S01]  /*136f0*/  LDL R4, [R1+0x28] ;  /* 0x0000280001047983 */ /* 0x000f220000100800 */
[----:B--2---:R-:W-:Y:S02]  /*13700*/  IMAD.MOV.U32 R0, RZ, RZ, RZ ;  /* 0x000000ffff007224 */ /* 0x004fe400078e00ff */
[----:B------:R-:W-:Y:S01]  /*13710*/  IMAD.SHL.U32 R233, R236, 0x8, RZ ;  /* 0x00000008ece97824 */ /* 0x000fe200078e00ff */
[----:B------:R-:W-:Y:S02]  /*13720*/  BAR.SYNC.DEFER_BLOCKING 0x0 ;  /* 0x0000000000007b1d */ /* 0x000fe40000010000 */
[----:B------:R-:W-:Y:S02]  /*13730*/  @!P3 IADD3 R2, P0, PT, RZ, -R0, RZ ;  /* 0x80000000ff02b210 */ /* 0x000fe40007f1e0ff */
[----:B------:R-:W-:Y:S04]  /*13740*/  LOP3.LUT R3, R233, 0x1f8, RZ, 0xc0, !PT ;  /* 0x000001f8e9037812 */ /* 0x000fe800078ec0ff */
[----:B------:R-:W-:Y:S02]  /*13750*/  LOP3.LUT R3, R3, 0x38, R236, 0x78, !PT ;  /* 0x0000003803037812 */ /* 0x000fe400078e78ec */
[----:B------:R-:W2:Y:S01]  /*13760*/  S2R R236, SR_TID.X ;  /* 0x0000000000ec7919 */ /* 0x000ea20000002100 */
[----:B------:R-:W2:Y:S01]  /*13770*/  LDC R33, c[0x0][0x3c4] ;  /* 0x0000f100ff217b82 */ /* 0x000ea20000000800 */
[----:B------:R-:W-:Y:S02]  /*13780*/  LOP3.LUT R237, R3, 0x1e00, R233, 0xf8, !PT ;  /* 0x00001e0003ed7812 */ /* 0x000fe400078ef8e9 */
[----:B------:R-:W-:Y:S01]  /*13790*/  LOP3.LUT R233, R233, 0x38, RZ, 0xc0, !PT ;  /* 0x00000038e9e97812 */ /* 0x000fe200078ec0ff */
[----:B-1----:R-:W-:Y:S04]  /*137a0*/  @!P3 IMAD.SHL.U32 R0, R8, 0x100, RZ ;  /* 0x000001000800b824 */ /* 0x002fe800078e00ff */
[----:B------:R-:W-:Y:S05]  /*137b0*/  @!P3 IMAD.X R0, RZ, RZ, ~R0, P0 ;  /* 0x000000ffff00b224 */ /* 0x000fea00000e0e00 */
[----:B------:R-:W-:Y:S01]  /*137c0*/  @!P3 SHF.R.S64 R2, R2, 0x1f, R0 ;  /* 0x0000001f0202b819 */ /* 0x000fe20000001000 */
[----:B---3--:R-:W-:Y:S03]  /*137d0*/  IMAD.MOV.U32 R11, RZ, RZ, R5 ;  /* 0x000000ffff0b7224 */ /* 0x008fe600078e0005 */
[----:B------:R-:W-:Y:S05]  /*137e0*/  @!P3 IADD3 R5, P0, PT, R5, R2, RZ ;  /* 0x000000020505b210 */ /* 0x000fea0007f1e0ff */
[----:B------:R1:W-:Y:S01]  /*137f0*/  @!P3 STL [R1+0x2c], R5 ;  /* 0x00002c050100b387 */ /* 0x0003e20000100800 */
[----:B----4-:R-:W-:Y:S01]  /*13800*/  IMAD.MOV.U32 R10, RZ, RZ, R4 ;  /* 0x000000ffff0a7224 */ /* 0x010fe200078e0004 */
[----:B------:R-:W-:Y:S01]  /*13810*/  @!P3 LEA.HI.X.SX32 R4, R0, R4, 0x1, P0 ;  /* 0x000000040004b211 */ /* 0x000fe200000f0eff */
[----:B------:R-:W-:Y:S04]  /*13820*/  IMAD.MOV.U32 R13, RZ, RZ, R5 ;  /* 0x000000ffff0d7224 */ /* 0x000fe800078e0005 */
[----:B------:R1:W-:Y:S01]  /*13830*/  @!P3 STL [R1+0x28], R4 ;  /* 0x000028040100b387 */ /* 0x0003e20000100800 */
[----:B------:R-:W-:Y:S01]  /*13840*/  IMAD.MOV.U32 R14, RZ, RZ, R4 ;  /* 0x000000ffff0e7224 */ /* 0x000fe200078e0004 */
[----:B--2---:R-:W-:Y:S06]  /*13850*/  @!P3 BRA `(.L_x_729) ;  /* 0x000000040000b947 */ /* 0x004fec0003800000 */
[----:B------:R-:W-:Y:S01]  /*13860*/  VIADD R6, R239, 0xffffff00 ;  /* 0xffffff00ef067836 */ /* 0x000fe20000000000 */
[----:B------:R-:W2:Y:S01]  /*13870*/  LDL.64 R16, [R1+0x8] ;  /* 0x0000080001107983 */ /* 0x000ea20000100a00 */
[----:B------:R-:W3:Y:S01]  /*13880*/  LDC R12, c[0x0][0x4f0] ;  /* 0x00013c00ff0c7b82 */ /* 0x000ee20000000800 */
[----:B-1----:R-:W-:Y:S02]  /*13890*/  IABS R4, R239 ;  /* 0x000000ef00047213 */ /* 0x002fe40000000000 */
[----:B------:R-:W-:Y:S02]  /*138a0*/  IABS R5, R6 ;  /* 0x0000000600057213 */ /* 0x000fe40000000000 */
[-C--:B---3--:R-:W-:Y:S02]  /*138b0*/  IABS R8, R12.reuse ;  /* 0x0000000c00087213 */ /* 0x088fe40000000000 */
[----:B------:R-:W-:Y:S02]  /*138c0*/  LOP3.LUT R6, R6, R12, RZ, 0x3c, !PT ;  /* 0x0000000c06067212 */ /* 0x000fe400078e3cff */
[----:B------:R-:W1:Y:S02]  /*138d0*/  I2F.RP R2, R8 ;  /* 0x0000000800027306 */ /* 0x000e640000209400 */
[----:B------:R-:W-:Y:S08]  /*138e0*/  ISETP.GE.AND P0, PT, R6, RZ, PT ;  /* 0x000000ff0600720c */ /* 0x000ff00003f06270 */
[----:B-1----:R-:W1:Y:S02]  /*138f0*/  MUFU.RCP R2, R2 ;  /* 0x0000000200027308 */ /* 0x002e640000001000 */
[----:B-1----:R-:W-:Y:S08]  /*13900*/  VIADD R2, R2, 0xffffffe ;  /* 0x0ffffffe02027836 */ /* 0x002ff00000000000 */
[----:B------:R-:W1:Y:S02]  /*13910*/  F2I.FTZ.U32.TRUNC.NTZ R3, R2 ;  /* 0x0000000200037305 */ /* 0x000e64000021f000 */
[--C-:B-1----:R-:W-:Y:S01]  /*13920*/  IMAD.MOV R0, RZ, RZ, -R3.reuse ;  /* 0x000000ffff007224 */ /* 0x102fe200078e0a03 */
        /* <DEDUP_REMOVED lines=8> */
[C---:B------:R-:W-:Y:S03]  /*139b0*/  IMAD R4, R8.reuse, R7, R4 ;  /* 0x0000000708047224 */ /* 0x040fe600078e0204 */
        /* <DEDUP_REMOVED lines=9> */
[-C--:B------:R-:W-:Y:S01]  /*13a50*/  LOP3.LUT R3, R239, R12.reuse, RZ, 0x3c, !PT ;  /* 0x0000000cef037212 */ /* 0x080fe200078e3cff */
[----:B------:R-:W1:Y:S03]  /*13a60*/  LDC.64 R8, c[0x0][0x3c0] ;  /* 0x0000f000ff087b82 */ /* 0x000e660000000a00 */
[----:B------:R-:W-:Y:S02]  /*13a70*/  ISETP.GE.AND P2, PT, R3, RZ, PT ;  /* 0x000000ff0300720c */ /* 0x000fe40003f46270 */
[----:B------:R-:W-:Y:S03]  /*13a80*/  LOP3.LUT R3, RZ, R12, RZ, 0x33, !PT ;  /* 0x0000000cff037212 */ /* 0x000fe600078e33ff */
[----:B------:R-:W-:Y:S02]  /*13a90*/  @P5 IADD3 R0, PT, PT, R0, 0x1, RZ ;  /* 0x0000000100005810 */ /* 0x000fe40007ffe0ff */
[----:B------:R-:W-:Y:S03]  /*13aa0*/  @P6 VIADD R2, R2, 0x1 ;  /* 0x0000000102026836 */ /* 0x000fe60000000000 */
[----:B------:R-:W-:Y:S03]  /*13ab0*/  @!P0 IMAD.MOV R0, RZ, RZ, -R0 ;  /* 0x000000ffff008224 */ /* 0x000fe600078e0a00 */
[----:B------:R-:W-:Y:S02]  /*13ac0*/  @!P2 IADD3 R2, PT, PT, -R2, RZ, RZ ;  /* 0x000000ff0202a210 */ /* 0x000fe40007ffe1ff */
[C---:B------:R-:W-:Y:S02]  /*13ad0*/  SEL R0, R3.reuse, R0, !P1 ;  /* 0x0000000003007207 */ /* 0x040fe40004800000 */
[----:B------:R-:W-:Y:S04]  /*13ae0*/  SEL R2, R3, R2, !P1 ;  /* 0x0000000203027207 */ /* 0x000fe80004800000 */
[-C--:B--2---:R-:W-:Y:S02]  /*13af0*/  LEA R4, P0, R2, R16.reuse, 0x2 ;  /* 0x0000001002047211 */ /* 0x084fe400078010ff */
[----:B------:R-:W-:Y:S02]  /*13b00*/  LEA R6, P1, R0, R16, 0x2 ;  /* 0x0000001000067211 */ /* 0x000fe400078210ff */
[-C--:B------:R-:W-:Y:S02]  /*13b10*/  LEA.HI.X.SX32 R5, R2, R17.reuse, 0x2, P0 ;  /* 0x0000001102057211 */ /* 0x080fe400000f16ff */
[----:B------:R-:W-:Y:S01]  /*13b20*/  LEA.HI.X.SX32 R7, R0, R17, 0x2, P1 ;  /* 0x0000001100077211 */ /* 0x000fe200008f16ff */
[----:B------:R-:W-:Y:S03]  /*13b30*/  IMAD.IADD R0, R2, 0x1, -R0 ;  /* 0x0000000102007824 */ /* 0x000fe600078e0a00 */
[----:B------:R1:W2:Y:S01]  /*13b40*/  LDG.E R5, desc[UR16][R4.64] ;  /* 0x0000001004057981 */ /* 0x0002a2000c1e1900 */
[----:B------:R-:W-:Y:S03]  /*13b50*/  IMAD R0, R0, R12, -0x100 ;  /* 0xffffff0000007424 */ /* 0x000fe600078e020c */
[----:B------:R-:W2:Y:S02]  /*13b60*/  LDG.E R6, desc[UR16][R6.64] ;  /* 0x0000001006067981 */ /* 0x000ea4000c1e1900 */
[----:B------:R-:W-:Y:S05]  /*13b70*/  SHF.R.S32.HI R2, RZ, 0x1f, R0 ;  /* 0x0000001fff027819 */ /* 0x000fea0000011400 */
[-C--:B-1----:R-:W-:Y:S02]  /*13b80*/  IMAD R4, R2, R8.reuse, RZ ;  /* 0x0000000802047224 */ /* 0x082fe400078e02ff */
[C---:B------:R-:W-:Y:S04]  /*13b90*/  IMAD.WIDE.U32 R2, R0.reuse, R8, RZ ;  /* 0x0000000800027225 */ /* 0x040fe800078e00ff */
[----:B------:R-:W-:Y:S05]  /*13ba0*/  IMAD R9, R0, R9, R4 ;  /* 0x0000000900097224 */ /* 0x000fea00078e0204 */
[----:B------:R-:W-:Y:S01]  /*13bb0*/  IADD3 R3, PT, PT, R3, R9, RZ ;  /* 0x0000000903037210 */ /* 0x000fe20007ffe0ff */
[----:B--2---:R-:W-:Y:S04]  /*13bc0*/  IMAD.IADD R5, R6, 0x1, -R5 ;  /* 0x0000000106057824 */ /* 0x004fe800078e0a05 */
[C---:B------:R-:W-:Y:S01]  /*13bd0*/  IMAD.WIDE.U32 R2, R5.reuse, UR8, R2 ;  /* 0x0000000805027c25 */ /* 0x040fe2000f8e0002 */
[----:B------:R-:W-:Y:S02]  /*13be0*/  SHF.R.S32.HI R0, RZ, 0x1f, R5 ;  /* 0x0000001fff007819 */ /* 0x000fe40000011405 */
[----:B------:R-:W-:Y:S03]  /*13bf0*/  LEA R13, P0, R2, R11, 0x1 ;  /* 0x0000000b020d7211 */ /* 0x000fe600078008ff */
[----:B------:R-:W-:Y:S02]  /*13c00*/  IMAD R0, R0, UR8, RZ ;  /* 0x0000000800007c24 */ /* 0x000fe4000f8e02ff */
[----:B------:R2:W-:Y:S02]  /*13c10*/  STL [R1+0x2c], R13 ;  /* 0x00002c0d01007387 */ /* 0x0005e40000100800 */
[----:B------:R-:W-:Y:S04]  /*13c20*/  IMAD R0, R5, UR9, R0 ;  /* 0x0000000905007c24 */ /* 0x000fe8000f8e0200 */
[----:B------:R-:W-:Y:S05]  /*13c30*/  IMAD.IADD R0, R3, 0x1, R0 ;  /* 0x0000000103007824 */ /* 0x000fea00078e0200 */
[----:B------:R-:W-:Y:S05]  /*13c40*/  LEA.HI.X R14, R2, R10, R0, 0x1, P0 ;  /* 0x0000000a020e7211 */ /* 0x000fea00000f0c00 */
[----:B------:R2:W-:Y:S02]  /*13c50*/  STL [R1+0x28], R14 ;  /* 0x0000280e01007387 */ /* 0x0005e40000100800 */
.L_x_729:
[----:B------:R-:W-:Y:S02]  /*13c60*/  ISETP.GE.AND P2, PT, R233, UR11, PT ;  /* 0x0000000be9007c0c */ /* 0x000fe4000bf46270 */
[C---:B------:R-:W-:Y:S02]  /*13c70*/  SHF.L.U32 R235, R236.reuse, 0x5, RZ ;  /* 0x00000005eceb7819 */ /* 0x040fe400000006ff */
[C---:B------:R-:W-:Y:S02]  /*13c80*/  SHF.L.U32 R3, R236.reuse, 0x6, RZ ;  /* 0x00000006ec037819 */ /* 0x040fe400000006ff */
[----:B------:R-:W-:Y:S02]  /*13c90*/  SHF.R.U32.HI R234, RZ, 0x1, R236 ;  /* 0x00000001ffea7819 */ /* 0x000fe400000116ec */
[----:B------:R-:W-:Y:S02]  /*13ca0*/  LOP3.LUT R235, R235, 0x7c00, RZ, 0xc0, !PT ;  /* 0x00007c00ebeb7812 */ /* 0x000fe400078ec0ff */
[----:B-1----:R-:W-:Y:S02]  /*13cb0*/  LOP3.LUT R4, R3, 0x400, RZ, 0xc0, !PT ;  /* 0x0000040003047812 */ /* 0x002fe400078ec0ff */
[--C-:B------:R-:W-:Y:S02]  /*13cc0*/  LOP3.LUT R0, R233, 0x1c0, R3.reuse, 0xf8, !PT ;  /* 0x000001c0e9007812 */ /* 0x100fe400078ef803 */
[----:B------:R-:W-:Y:S02]  /*13cd0*/  LOP3.LUT R168, R236, 0x8, RZ, 0xc0, !PT ;  /* 0x00000008eca87812 */ /* 0x000fe400078ec0ff */
[----:B------:R-:W-:Y:S02]  /*13ce0*/  LOP3.LUT R2, R234, 0x8, RZ, 0xc0, !PT ;  /* 0x00000008ea027812 */ /* 0x000fe400078ec0ff */
[----:B------:R-:W-:Y:S02]  /*13cf0*/  LOP3.LUT R3, R235, 0x200, R3, 0xf8, !PT ;  /* 0x00000200eb037812 */ /* 0x000fe400078ef803 */
[----:B------:R-:W-:Y:S02]  /*13d00*/  LOP3.LUT R168, R0, R168, RZ, 0x3c, !PT ;  /* 0x000000a800a87212 */ /* 0x000fe400078e3cff */
[----:B------:R-:W-:Y:S02]  /*13d10*/  LOP3.LUT R0, R3, R0, R2, 0xf6, !PT ;  /* 0x0000000003007212 */ /* 0x000fe400078ef602 */
[----:B------:R-:W-:Y:S02]  /*13d20*/  ISETP.GE.AND P1, PT, R233, UR11, PT ;  /* 0x0000000be9007c0c */ /* 0x000fe4000bf26270 */
[-C--:B------:R-:W-:Y:S02]  /*13d30*/  @!P2 MOV R2, R13.reuse ;  /* 0x0000000d0002a202 */ /* 0x080fe40000000f00 */
[----:B------:R-:W-:Y:S02]  /*13d40*/  @!P2 MOV R3, R14 ;  /* 0x0000000e0003a202 */ /* 0x000fe40000000f00 */
[----:B------:R-:W-:Y:S02]  /*13d50*/  LEA R237, R237, UR5, 0x1 ;  /* 0x00000005eded7c11 */ /* 0x000fe4000f8e08ff */
[C---:B------:R-:W-:Y:S02]  /*13d60*/  SHF.L.U32 R22, R8.reuse, 0x5, RZ ;  /* 0x0000000508167819 */ /* 0x040fe400000006ff */
[--C-:B------:R-:W-:Y:S01]  /*13d70*/  SHF.L.U64.HI R5, R8, 0x5, R33.reuse ;  /* 0x0000000508057819 */ /* 0x100fe20000010221 */
[----:B------:R-:W-:Y:S01]  /*13d80*/  @!PT LDS RZ, [RZ] ;  /* 0x00000000fffff984 */ /* 0x000fe20000000800 */
[----:B------:R-:W-:Y:S01]  /*13d90*/  @!PT LDS RZ, [RZ] ;  /* 0x00000000fffff984 */ /* 0x000fe20000000800 */
[----:B------:R-:W-:Y:S01]  /*13da0*/  @!PT LDS RZ, [RZ] ;  /* 0x00000000fffff984 */ /* 0x000fe20000000800 */
[----:B------:R1:W-:Y:S01]  /*13db0*/  @!P2 LDGSTS.E.BYPASS.LTC128B.128 [R237+0xa000], desc[UR16][R2.64] ;  /* 0x0a00000002edafae */ /* 0x0003e2000b981a10 */
[----:B------:R-:W-:Y:S01]  /*13dc0*/  IADD3 R6, P0, PT, R22, R13, RZ ;  /* 0x0000000d16067210 */ /* 0x000fe20007f1e0ff */
[C---:B------:R-:W-:Y:S01]  /*13dd0*/  @!P1 IMAD R9, R33.reuse, 0xa0, RZ ;  /* 0x000000a021099824 */ /* 0x040fe200078e02ff */
[----:B------:R-:W-:Y:S01]  /*13de0*/  LEA R168, R168, R4, 0x1 ;  /* 0x00000004a8a87211 */ /* 0x000fe200078e08ff */
[----:B------:R-:W-:Y:S01]  /*13df0*/  @!P1 IMAD R32, R33, 0x120, RZ ;  /* 0x0000012021209824 */ /* 0x000fe200078e02ff */
[----:B------:R-:W-:Y:S02]  /*13e00*/  IADD3.X R7, PT, PT, R5, R14, RZ, P0, !PT ;  /* 0x0000000e05077210 */ /* 0x000fe400007fe4ff */
[----:B------:R-:W-:Y:S01]  /*13e10*/  @!P1 IADD3 R22, P6, PT, R6, R22, RZ ;  /* 0x0000001606169210 */ /* 0x000fe20007fde0ff */
[----:B------:R-:W-:Y:S01]  /*13e20*/  @P2 STS.128 [R237+0xa000], RZ ;  /* 0x00a000ffed002388 */ /* 0x000fe20000000c00 */
[CC--:B------:R-:W-:Y:S02]  /*13e30*/  @!P1 LEA R30, P5, R8.reuse, R6.reuse, 0x6 ;  /* 0x00000006081e9211 */ /* 0x0c0fe400078a30ff */
[----:B------:R-:W-:Y:S02]  /*13e40*/  @!P1 IADD3.X R23, PT, PT, R7, R5, RZ, P6, !PT ;  /* 0x0000000507179210 */ /* 0x000fe400037fe4ff */
[CC--:B------:R-:W-:Y:S02]  /*13e50*/  @!P1 LEA.HI.X R31, R8.reuse, R7.reuse, R33, 0x6, P5 ;  /* 0x00000007081f9211 */ /* 0x0c0fe400028f3421 */
[CC--:B------:R-:W-:Y:S01]  /*13e60*/  @!P1 LEA R28, P4, R8.reuse, R6.reuse, 0x7 ;  /* 0x00000006081c9211 */ /* 0x0c0fe200078838ff */
[----:B------:R-:W-:Y:S01]  /*13e70*/  @P1 STS.128 [R237+0xa800], RZ ;  /* 0x00a800ffed001388 */ /* 0x000fe20000000c00 */
[CC--:B------:R-:W-:Y:S02]  /*13e80*/  @!P1 LEA R26, P0, R8.reuse, R6.reuse, 0x8 ;  /* 0x00000006081a9211 */ /* 0x0c0fe400078040ff */
[-C--:B------:R-:W-:Y:S02]  /*13e90*/  @!P1 MOV R16, R6.reuse ;  /* 0x0000000600109202 */ /* 0x080fe40000000f00 */
[-C--:B------:R-:W-:Y:S02]  /*13ea0*/  @!P1 MOV R17, R7.reuse ;  /* 0x0000000700119202 */ /* 0x080fe40000000f00 */
[-C--:B--2---:R-:W-:Y:S01]  /*13eb0*/  @!P1 MOV R14, R6.reuse ;  /* 0x00000006000e9202 */ /* 0x084fe20000000f00 */
[----:B------:R-:W-:Y:S01]  /*13ec0*/  @!PT LDS RZ, [RZ] ;  /* 0x00000000fffff984 */ /* 0x000fe20000000800 */
[----:B------:R-:W-:Y:S01]  /*13ed0*/  @!PT LDS RZ, [RZ] ;  /* 0x00000000fffff984 */ /* 0x000fe20000000800 */
[----:B------:R-:W-:Y:S01]  /*13ee0*/  @!PT LDS RZ, [RZ] ;  /* 0x00000000fffff984 */ /* 0x000fe20000000800 */
[----:B------:R2:W-:Y:S01]  /*13ef0*/  @!P1 LDGSTS.E.BYPASS.LTC128B.128 [R237+0xa800], desc[UR16][R6.64] ;  /* 0x0a80000006ed9fae */ /* 0x0005e2000b981a10 */
[-C--:B------:R-:W-:Y:S01]  /*13f00*/  @!P1 MOV R15, R7.reuse ;  /* 0x00000007000f9202 */ /* 0x080fe20000000f00 */
[C---:B------:R-:W-:Y:S01]  /*13f10*/  @!P1 IMAD.WIDE.U32 R16, R8.reuse, 0xa0, R16 ;  /* 0x000000a008109825 */ /* 0x040fe200078e0010 */
[-C--:B------:R-:W-:Y:S02]  /*13f20*/  @!P1 MOV R12, R6.reuse ;  /* 0x00000006000c9202 */ /* 0x080fe40000000f00 */
[-C--:B------:R-:W-:Y:S01]  /*13f30*/  @!P1 MOV R13, R7.reuse ;  /* 0x00000007000d9202 */ /* 0x080fe20000000f00 */
[C---:B------:R-:W-:Y:S01]  /*13f40*/  @!P1 IMAD.WIDE.U32 R14, R8.reuse, 0xc0, R14 ;  /* 0x000000c0080e9825 */ /* 0x040fe200078e000e */
[-C--:B------:R-:W-:Y:S01]  /*13f50*/  @!P1 MOV R10, R6.reuse ;  /* 0x00000006000a9202 */ /* 0x080fe20000000f00 */
[----:B------:R-:W-:Y:S01]  /*13f60*/  @P1 STS.128 [R237+0xb000], RZ ;  /* 0x00b000ffed001388 */ /* 0x000fe20000000c00 */
[-C--:B------:R-:W-:Y:S01]  /*13f70*/  @!P1 MOV R11, R7.reuse ;  /* 0x00000007000b9202 */ /* 0x080fe20000000f00 */
[C---:B------:R-:W-:Y:S01]  /*13f80*/  @!P1 IMAD.WIDE.U32 R12, R8.reuse, 0xe0, R12 ;  /* 0x000000e0080c9825 */ /* 0x040fe200078e000c */
[-C--:B------:R-:W-:Y:S02]  /*13f90*/  @!P1 MOV R24, R6.reuse ;  /* 0x0000000600189202 */ /* 0x080fe40000000f00 */
        /* <DEDUP_REMOVED lines=9> */
[-C--:B-1----:R-:W-:Y:S02]  /*14030*/  @!P1 MOV R2, R6.reuse ;  /* 0x0000000600029202 */ /* 0x082fe40000000f00 */
[-C--:B------:R-:W-:Y:S01]  /*14040*/  @!P1 MOV R3, R7.reuse ;  /* 0x0000000700039202 */ /* 0x080fe20000000f00 */
[C---:B------:R-:W-:Y:S01]  /*14050*/  @!P1 IMAD.WIDE.U32 R4, R8.reuse, 0x160, R4 ;  /* 0x0000016008049825 */ /* 0x040fe200078e0004 */
[-C--:B------:R-:W-:Y:S01]  /*14060*/  @!P1 MOV R20, R6.reuse ;  /* 0x0000000600149202 */ /* 0x080fe20000000f00 */
[----:B------:R-:W-:Y:S01]  /*14070*/  @P1 STS.128 [R237+0xb800], RZ ;  /* 0x00b800ffed001388 */ /* 0x000fe20000000c00 */
[-C--:B------:R-:W-:Y:S01]  /*14080*/  @!P1 MOV R21, R7.reuse ;  /* 0x0000000700159202 */ /* 0x080fe20000000f00 */
[C---:B------:R-:W-:Y:S01]  /*14090*/  @!P1 IMAD.WIDE.U32 R2, R8.reuse, 0x180, R2 ;  /* 0x0000018008029825 */ /* 0x040fe200078e0002 */
[----:B------:R-:W-:Y:S02]  /*140a0*/  @!P1 MOV R18, R6 ;  /* 0x0000000600129202 */ /* 0x000fe40000000f00 */
[-C--:B------:R-:W-:Y:S01]  /*140b0*/  @!P1 MOV R19, R7.reuse ;  /* 0x0000000700139202 */ /* 0x080fe20000000f00 */
[C---:B------:R-:W-:Y:S01]  /*140c0*/  @!P1 IMAD.WIDE.U32 R20, R8.reuse, 0x1a0, R20 ;  /* 0x000001a008149825 */ /* 0x040fe200078e0014 */
[CCC-:B------:R-:W-:Y:S01]  /*140d0*/  @!P1 LEA.HI.X R29, R8.reuse, R7.reuse, R33.reuse, 0x7, P4 ;  /* 0x00000007081d9211 */ /* 0x1c0fe200020f3c21 */
[----:B------:R-:W-:Y:S01]  /*140e0*/  @!PT LDS RZ, [RZ] ;  /* 0x00000000fffff984 */ /* 0x000fe20000000800 */
[----:B------:R-:W-:Y:S01]  /*140f0*/  @!PT LDS RZ, [RZ] ;  /* 0x00000000fffff984 */ /* 0x000fe20000000800 */
[----:B------:R-:W-:Y:S01]  /*14100*/  @!PT LDS RZ, [RZ] ;  /* 0x00000000fffff984 */ /* 0x000fe20000000800 */
[----:B------:R-:W-:Y:S01]  /*14110*/  @!P1 LDGSTS.E.BYPASS.LTC128B.128 [R237+0xb800], desc[UR16][R30.64] ;  /* 0x0b8000001eed9fae */ /* 0x000fe2000b981a10 */
[C---:B------:R-:W-:Y:S01]  /*14120*/  @!P1 LEA.HI.X R27, R8.reuse, R7, R33, 0x8, P0 ;  /* 0x00000007081b9211 */ /* 0x040fe200000f4421 */
[----:B--2---:R-:W-:Y:S01]  /*14130*/  @!P1 IMAD.WIDE.U32 R6, R8, 0x60, R6 ;  /* 0x0000006008069825 */ /* 0x004fe200078e0006 */
[----:B------:R-:W-:Y:S02]  /*14140*/  @!P1 IADD3 R17, PT, PT, R9, R17, RZ ;  /* 0x0000001109119210 */ /* 0x000fe40007ffe0ff */
[----:B------:R-:W-:Y:S01]  /*14150*/  @!P1 IADD3 R11, PT, PT, R32, R11, RZ ;  /* 0x0000000b200b9210 */ /* 0x000fe20007ffe0ff */
[----:B------:R-:W-:Y:S01]  /*14160*/  @!P1 IMAD.WIDE.U32 R18, R8, 0x1c0, R18 ;  /* 0x000001c008129825 */ /* 0x000fe200078e0012 */
[----:B------:R-:W-:Y:S01]  /*14170*/  MOV R232, 0x20 ;  /* 0x0000002000e87802 */ /* 0x000fe20000000f00 */
[----:B------:R-:W-:Y:S01]  /*14180*/  @P1 STS.128 [R237+0xc000], RZ ;  /* 0x00c000ffed001388 */ /* 0x000fe20000000c00 */
[----:B------:R-:W-:Y:S01]  /*14190*/  LOP3.LUT P0, RZ, R236, 0x2, RZ, 0xc0, !PT ;  /* 0x00000002ecff7812 */ /* 0x000fe2000780c0ff */
[C---:B------:R-:W-:Y:S01]  /*141a0*/  @!P1 IMAD R8, R33.reuse, 0x60, RZ ;  /* 0x0000006021089824 */ /* 0x040fe200078e02ff */
[----:B------:R-:W-:Y:S01]  /*141b0*/  MOV R220, 0x40 ;  /* 0x0000004000dc7802 */ /* 0x000fe20000000f00 */
[C---:B---3--:R-:W-:Y:S01]  /*141c0*/  @!P1 IMAD R22, R33.reuse, 0xc0, RZ ;  /* 0x000000c021169824 */ /* 0x048fe200078e02ff */
[----:B------:R-:W-:Y:S01]  /*141d0*/  SEL R232, R232, 0xffffffe0, !P0 ;  /* 0xffffffe0e8e87807 */ /* 0x000fe20004000000 */
[C---:B------:R-:W-:Y:S01]  /*141e0*/  @!P1 IMAD R23, R33.reuse, 0xe0, RZ ;  /* 0x000000e021179824 */ /* 0x040fe200078e02ff */
[----:B------:R-:W-:Y:S01]  /*141f0*/  @!P1 IADD3 R7, PT, PT, R8, R7, RZ ;  /* 0x0000000708079210 */ /* 0x000fe20007ffe0ff */
[C---:B------:R-:W-:Y:S01]  /*14200*/  @!P1 IMAD R8, R33.reuse, 0x140, RZ ;  /* 0x0000014021089824 */ /* 0x040fe200078e02ff */
[----:B------:R-:W-:Y:S01]  /*14210*/  @!P1 IADD3 R15, PT, PT, R22, R15, RZ ;  /* 0x0000000f160f9210 */ /* 0x000fe20007ffe0ff */
[----:B------:R-:W-:Y:S01]  /*14220*/  @!P1 IMAD R22, R33, 0x160, RZ ;  /* 0x0000016021169824 */ /* 0x000fe200078e02ff */
[----:B------:R-:W-:Y:S01]  /*14230*/  @!P1 IADD3 R13, PT, PT, R23, R13, RZ ;  /* 0x0000000d170d9210 */ /* 0x000fe20007ffe0ff */
[----:B------:R-:W-:Y:S01]  /*14240*/  @!PT LDS RZ, [RZ] ;  /* 0x00000000fffff984 */ /* 0x000fe20000000800 */
[----:B------:R-:W-:Y:S01]  /*14250*/  @!PT LDS RZ, [RZ] ;  /* 0x00000000fffff984 */ /* 0x000fe20000000800 */
[----:B------:R-:W-:Y:S01]  /*14260*/  @!PT LDS RZ, [RZ] ;  /* 0x00000000fffff984 */ /* 0x000fe20000000800 */
[----:B------:R-:W-:Y:S01]  /*14270*/  @!P1 LDGSTS.E.BYPASS.LTC128B.128 [R237+0xc000], desc[UR16][R6.64] ;  /* 0x0c00000006ed9fae */ /* 0x000fe2000b981a10 */
[----:B------:R-:W-:Y:S01]  /*14280*/  @!P1 IADD3 R9, PT, PT, R8, R25, RZ ;  /* 0x0000001908099210 */ /* 0x000fe20007ffe0ff */
[C---:B------:R-:W-:Y:S01]  /*14290*/  @!P1 IMAD R23, R33.reuse, 0x180, RZ ;  /* 0x0000018021179824 */ /* 0x040fe200078e02ff */
[----:B------:R-:W-:Y:S01]  /*142a0*/  @!P1 MOV R8, R24 ;  /* 0x0000001800089202 */ /* 0x000fe20000000f00 */
[C---:B------:R-:W-:Y:S01]  /*142b0*/  @!P1 IMAD R32, R33.reuse, 0x1a0, RZ ;  /* 0x000001a021209824 */ /* 0x040fe200078e02ff */
[----:B------:R-:W-:Y:S01]  /*142c0*/  @!P1 IADD3 R5, PT, PT, R22, R5, RZ ;  /* 0x0000000516059210 */ /* 0x000fe20007ffe0ff */
[----:B------:R-:W-:Y:S01]  /*142d0*/  @!P1 IMAD R33, R33, 0x1c0, RZ ;  /* 0x000001c021219824 */ /* 0x000fe200078e02ff */
[----:B------:R-:W-:Y:S01]  /*142e0*/  @!P1 IADD3 R3, PT, PT, R23, R3, RZ ;  /* 0x0000000317039210 */ /* 0x000fe20007ffe0ff */
[----:B------:R-:W-:Y:S01]  /*142f0*/  @P1 STS.128 [R237+0xc800], RZ ;  /* 0x00c800ffed001388 */ /* 0x000fe20000000c00 */
[----:B------:R-:W-:Y:S02]  /*14300*/  @!P1 IADD3 R21, PT, PT, R32, R21, RZ ;  /* 0x0000001520159210 */ /* 0x000fe40007ffe0ff */
[----:B------:R-:W-:Y:S02]  /*14310*/  @!P1 IADD3 R19, PT, PT, R33, R19, RZ ;  /* 0x0000001321139210 */ /* 0x000fe40007ffe0ff */
[----:B------:R-:W-:Y:S03]  /*14320*/  LOP3.LUT P0, RZ, R236, 0x4, RZ, 0xc0, !PT ;  /* 0x00000004ecff7812 */ /* 0x000fe6000780c0ff */
[----:B------:R-:W-:Y:S01]  /*14330*/  @!PT LDS RZ, [RZ] ;  /* 0x00000000fffff984 */ /* 0x000fe20000000800 */
[----:B------:R-:W-:Y:S01]  /*14340*/  @!PT LDS RZ, [RZ] ;  /* 0x00000000fffff984 */ /* 0x000fe20000000800 */
[----:B------:R-:W-:Y:S01]  /*14350*/  @!PT LDS RZ, [RZ] ;  /* 0x00000000fffff984 */ /* 0x000fe20000000800 */
[----:B------:R-:W-:Y:S01]  /*14360*/  @!P1 LDGSTS.E.BYPASS.LTC128B.128 [R237+0xc800], desc[UR16][R28.64] ;  /* 0x0c8000001ced9fae */ /* 0x000fe2000b981a10 */
[----:B------:R-:W-:Y:S07]  /*14370*/  SEL R220, R220, 0xffffffc0, !P0 ;  /* 0xffffffc0dcdc7807 */ /* 0x000fee0004000000 */
[----:B------:R-:W-:Y:S08]  /*14380*/  @P1 STS.128 [R237+0xd000], RZ ;  /* 0x00d000ffed001388 */ /* 0x000ff00000000c00 */
[----:B------:R-:W-:Y:S01]  /*14390*/  @!PT LDS RZ, [RZ] ;  /* 0x00000000fffff984 */ /* 0x000fe20000000800 */
[----:B------:R-:W-:Y:S01]  /*143a0*/  @!PT LDS RZ, [RZ] ;  /* 0x00000000fffff984 */ /* 0x000fe20000000800 */
[----:B------:R-:W-:Y:S01]  /*143b0*/  @!PT LDS RZ, [RZ] ;  /* 0x00000000fffff984 */ /* 0x000fe20000000800 */
[----:B------:R-:W-:Y:S08]  /*143c0*/  @!P1 LDGSTS.E.BYPASS.LTC128B.128 [R237+0xd000], desc[UR16][R16.64] ;  /* 0x0d00000010ed9fae */ /* 0x000ff0000b981a10 */
        /* <DEDUP_REMOVED lines=34> */
[----:B------:R1:W-:Y:S08]  /*145f0*/  @!P1 LDGSTS.E.BYPASS.LTC128B.128 [R237+0x10800], desc[UR16][R2.64] ;  /* 0x1080000002ed9fae */ /* 0x0003f0000b981a10 */
[----:B------:R-:W-:Y:S08]  /*14600*/  @P1 STS.128 [R237+0x11000], RZ ;  /* 0x011000ffed001388 */ /* 0x000ff00000000c00 */
[----:B------:R-:W-:Y:S01]  /*14610*/  @!PT LDS RZ, [RZ] ;  /* 0x00000000fffff984 */ /* 0x000fe20000000800 */
[----:B------:R-:W-:Y:S01]  /*14620*/  @!PT LDS RZ, [RZ] ;  /* 0x00000000fffff984 */ /* 0x000fe20000000800 */
[----:B------:R-:W-:Y:S01]  /*14630*/  @!PT LDS RZ, [RZ] ;  /* 0x00000000fffff984 */ /* 0x000fe20000000800 */
[----:B------:R-:W-:Y:S08]  /*14640*/  @!P1 LDGSTS.E.BYPASS.LTC128B.128 [R237+0x11000], desc[UR16][R20.64] ;  /* 0x1100000014ed9fae */ /* 0x000ff0000b981a10 */
[----:B------:R-:W-:Y:S01]  /*14650*/  @P1 STS.128 [R237+0x11800], RZ ;  /* 0x011800ffed001388 */ /* 0x000fe20000000c00 */
[----:B-1----:R-:W-:Y:S02]  /*14660*/  LEA R2, R0, UR5, 0x1 ;  /* 0x0000000500027c11 */ /* 0x002fe4000f8e08ff */
[----:B------:R-:W-:Y:S02]  /*14670*/  IADD3 R3, PT, PT, R168, UR5, RZ ;  /* 0x00000005a8037c10 */ /* 0x000fe4000fffe0ff */
[CC--:B------:R-:W-:Y:S03]  /*14680*/  IADD3 R172, PT, PT, R2.reuse, R232.reuse, RZ ;  /* 0x000000e802ac7210 */ /* 0x0c0fe60007ffe0ff */
[----:B------:R-:W-:Y:S01]  /*14690*/  @!PT LDS RZ, [RZ] ;  /* 0x00000000fffff984 */ /* 0x000fe20000000800 */
[----:B------:R-:W-:Y:S01]  /*146a0*/  @!PT LDS RZ, [RZ] ;  /* 0x00000000fffff984 */ /* 0x000fe20000000800 */
[----:B------:R-:W-:Y:S01]  /*146b0*/  @!PT LDS RZ, [RZ] ;  /* 0x00000000fffff984 */ /* 0x000fe20000000800 */
[----:B------:R1:W-:Y:S01]  /*146c0*/  @!P1 LDGSTS.E.BYPASS.LTC128B.128 [R237+0x11800], desc[UR16][R18.64] ;  /* 0x1180000012ed9fae */ /* 0x0003e2000b981a10 */
[C---:B------:R-:W-:Y:S07]  /*146d0*/  IADD3 R0, PT, PT, R3.reuse, R232, RZ ;  /* 0x000000e803007210 */ /* 0x040fee0007ffe0ff */
[----:B------:R2:W-:Y:S08]  /*146e0*/  LDSM.16.M88.4 R128, [R2] ;  /* 0x000000000280783b */ /* 0x0005f00000000200 */
[----:B------:R-:W3:Y:S08]  /*146f0*/  LDSM.16.M88.4 R8, [R168+UR5+0x2000] ;  /* 0x00200005a808783b */ /* 0x000ef00008000200 */
[----:B------:R-:W-:Y:S01]  /*14700*/  LDSM.16.M88.4 R24, [R168+UR5+0x3000] ;  /* 0x00300005a818783b */ /* 0x000fe20008000200 */
[-C--:B--2---:R-:W-:Y:S07]  /*14710*/  IADD3 R2, PT, PT, R2, R220.reuse, RZ ;  /* 0x000000dc02027210 */ /* 0x084fee0007ffe0ff */
[----:B-1----:R-:W1:Y:S01]  /*14720*/  LDSM.16.M88.4 R16, [R168+UR5+0x2800] ;  /* 0x00280005a810783b */ /* 0x002e620008000200 */
[----:B------:R-:W-:Y:S02]  /*14730*/  IADD3 R220, PT, PT, R3, R220, RZ ;  /* 0x000000dc03dc7210 */ /* 0x000fe40007ffe0ff */
[C---:B------:R-:W-:Y:S05]  /*14740*/  IADD3 R224, PT, PT, R232.reuse, R2, RZ ;  /* 0x00000002e8e07210 */ /* 0x040fea0007ffe0ff */
[----:B------:R-:W2:Y:S08]  /*14750*/  LDSM.16.M88.4 R32, [R168+UR5+0x3800] ;  /* 0x00380005a820783b */ /* 0x000eb00008000200 */
[----:B------:R-:W4:Y:S08]  /*14760*/  LDSM.16.M88.4 R40, [R168+UR5+0x4000] ;  /* 0x00400005a828783b */ /* 0x000f300008000200 */
[----:B------:R-:W5:Y:S08]  /*14770*/  LDSM.16.M88.4 R48, [R168+UR5+0x4800] ;  /* 0x00480005a830783b */ /* 0x000f700008000200 */
        /* <DEDUP_REMOVED lines=10> */
[----:B------:R-:W-:Y:S08]  /*14820*/  LDSM.16.M88.4 R172, [R172] ;  /* 0x00000000acac783b */ /* 0x000ff00000000200 */
[----:B------:R-:W5:Y:S08]  /*14830*/  LDSM.16.M88.4 R176, [R0+0x2000] ;  /* 0x0020000000b0783b */ /* 0x000f700000000200 */
[----:B------:R-:W5:Y:S08]  /*14840*/  LDSM.16.M88.4 R180, [R0+0x2800] ;  /* 0x0028000000b4783b */ /* 0x000f700000000200 */
[----:B------:R-:W5:Y:S08]  /*14850*/  LDSM.16.M88.4 R184, [R0+0x3000] ;  /* 0x0030000000b8783b */ /* 0x000f700000000200 */
[----:B------:R-:W5:Y:S08]  /*14860*/  LDSM.16.M88.4 R188, [R0+0x3800] ;  /* 0x0038000000bc783b */ /* 0x000f700000000200 */
[----:B------:R-:W5:Y:S08]  /*14870*/  LDSM.16.M88.4 R192, [R0+0x4000] ;  /* 0x0040000000c0783b */ /* 0x000f700000000200 */
[----:B------:R-:W5:Y:S08]  /*14880*/  LDSM.16.M88.4 R196, [R0+0x4800] ;  /* 0x0048000000c4783b */ /* 0x000f700000000200 */
[----:B------:R-:W5:Y:S08]  /*14890*/  LDSM.16.M88.4 R200, [R0+0x5000] ;  /* 0x0050000000c8783b */ /* 0x000f700000000200 */
[----:B------:R-:W5:Y:S08]  /*148a0*/  LDSM.16.M88.4 R204, [R0+0x5800] ;  /* 0x0058000000cc783b */ /* 0x000f700000000200 */
[----:B------:R-:W0:Y:S08]  /*148b0*/  LDGDEPBAR ;  /* 0x00000000000079af */ /* 0x000e300000000000 */
[----:B------:R-:W-:Y:S08]  /*148c0*/  LDSM.16.M88.4 R208, [R220+0x2000] ;  /* 0x00200000dcd0783b */ /* 0x000ff00000000200 */
[----:B------:R-:W-:Y:S08]  /*148d0*/  LDSM.16.M88.4 R212, [R220+0x2800] ;  /* 0x00280000dcd4783b */ /* 0x000ff00000000200 */
[----:B------:R-:W-:Y:S08]  /*148e0*/  LDSM.16.M88.4 R216, [R220+0x3000] ;  /* 0x00300000dcd8783b */ /* 0x000ff00000000200 */
[----:B------:R-:W-:Y:S01]  /*148f0*/  LDSM.16.M88.4 R224, [R224] ;  /* 0x00000000e0e0783b */ /* 0x000fe20000000200 */
[C---:B---3--:R-:W-:Y:S08]  /*14900*/  HMMA.16816.F32 R4, R128.reuse, R8, RZ ;  /* 0x000000088004723c */ /* 0x048ff000000018ff */
[C---:B------:R-:W-:Y:S08]  /*14910*/  HMMA.16816.F32 R8, R128.reuse, R10, RZ ;  /* 0x0000000a8008723c */ /* 0x040ff000000018ff */
[C---:B-1----:R-:W-:Y:S08]  /*14920*/  HMMA.16816.F32 R12, R128.reuse, R16, RZ ;  /* 0x00000010800c723c */ /* 0x042ff000000018ff */
[C---:B------:R-:W-:Y:S08]  /*14930*/  HMMA.16816.F32 R16, R128.reuse, R18, RZ ;  /* 0x000000128010723c */ /* 0x040ff000000018ff */
[C---:B------:R-:W-:Y:S08]  /*14940*/  HMMA.16816.F32 R20, R128.reuse, R24, RZ ;  /* 0x000000188014723c */ /* 0x040ff000000018ff */
[C---:B------:R-:W-:Y:S08]  /*14950*/  HMMA.16816.F32 R24, R128.reuse, R26, RZ ;  /* 0x0000001a8018723c */ /* 0x040ff000000018ff */
[C---:B--2---:R-:W-:Y:S08]  /*14960*/  HMMA.16816.F32 R28, R128.reuse, R32, RZ ;  /* 0x00000020801c723c */ /* 0x044ff000000018ff */
[C---:B------:R-:W-:Y:S08]  /*14970*/  HMMA.16816.F32 R32, R128.reuse, R34, RZ ;  /* 0x000000228020723c */ /* 0x040ff000000018ff */
[C---:B----4-:R-:W-:Y:S08]  /*14980*/  HMMA.16816.F32 R36, R128.reuse, R40, RZ ;  /* 0x000000288024723c */ /* 0x050ff000000018ff */
        /* <DEDUP_REMOVED lines=22> */
[----:B------:R-:W-:Y:S01]  /*14af0*/  HMMA.16816.F32 R128, R128, R170, RZ ;  /* 0x000000aa8080723c */ /* 0x000fe200000018ff */
[----:B------:R-:W1:Y:S07]  /*14b00*/  LDSM.16.M88.4 R168, [R0+0x6000] ;  /* 0x0060000000a8783b */ /* 0x000e6e0000000200 */
[C---:B------:R-:W-:Y:S08]  /*14b10*/  HMMA.16816.F32 R4, R172.reuse, R176, R4 ;  /* 0x000000b0ac04723c */ /* 0x040ff00000001804 */
[C---:B------:R-:W-:Y:S01]  /*14b20*/  HMMA.16816.F32 R8, R172.reuse, R178, R8 ;  /* 0x000000b2ac08723c */ /* 0x040fe20000001808 */
[----:B------:R-:W2:Y:S07]  /*14b30*/  LDSM.16.M88.4 R176, [R0+0x6800] ;  /* 0x0068000000b0783b */ /* 0x000eae0000000200 */
        /* <DEDUP_REMOVED lines=17> */
[----:B------:R2:W5:Y:S07]  /*14c50*/  LDSM.16.M88.4 R200, [R0+0x9800] ;  /* 0x0098000000c8783b */ /* 0x00056e0000000200 */
[C---:B------:R-:W-:Y:S08]  /*14c60*/  HMMA.16816.F32 R60, R172.reuse, R204, R60 ;  /* 0x000000ccac3c723c */ /* 0x040ff0000000183c */
[C---:B------:R-:W-:Y:S01]  /*14c70*/  HMMA.16816.F32 R64, R172.reuse, R206, R64 ;  /* 0x000000ceac40723c */ /* 0x040fe20000001840 */
[----:B------:R-:W5:Y:S07]  /*14c80*/  LDSM.16.M88.4 R204, [R2] ;  /* 0x0000000002cc783b */ /* 0x000f6e0000000200 */
[C---:B-1----:R-:W-:Y:S03]  /*14c90*/  HMMA.16816.F32 R68, R172.reuse, R168, R68 ;  /* 0x000000a8ac44723c */ /* 0x042fe60000001844 */
[----:B--2---:R-:W-:Y:S05]  /*14ca0*/  IADD3 R0, PT, PT, R232, R220, RZ ;  /* 0x000000dce8007210 */ /* 0x004fea0007ffe0ff */
[C---:B------:R-:W-:Y:S01]  /*14cb0*/  HMMA.16816.F32 R72, R172.reuse, R170, R72 ;  /* 0x000000aaac48723c */ /* 0x040fe20000001848 */
[----:B------:R-:W1:Y:S07]  /*14cc0*/  LDSM.16.M88.4 R168, [R220+0x3800] ;  /* 0x00380000dca8783b */ /* 0x000e6e0000000200 */
[C---:B------:R-:W-:Y:S01]  /*14cd0*/  HMMA.16816.F32 R76, R172.reuse, R176, R76 ;  /* 0x000000b0ac4c723c */ /* 0x040fe2000000184c */
[----:B------:R-:W-:Y:S07]  /*14ce0*/  LDSM.16.M88.4 R228, [R0+0x2000] ;  /* 0x0020000000e4783b */ /* 0x000fee0000000200 */
        /* <DEDUP_REMOVED lines=8> */
[C---:B-----5:R-:W-:Y:S08]  /*14d70*/  HMMA.16816.F32 R100, R172.reuse, R188, R100 ;  /* 0x000000bcac64723c */ /* 0x060ff00000001864 */
        /* <DEDUP_REMOVED lines=10> */
[----:B------:R-:W2:Y:S07]  /*14e20*/  LDSM.16.M88.4 R172, [R220+0x4000] ;  /* 0x00400000dcac783b */ /* 0x000eae0000000200 */
[C---:B------:R-:W-:Y:S01]  /*14e30*/  HMMA.16816.F32 R4, R204.reuse, R208, R4 ;  /* 0x000000d0cc04723c */ /* 0x040fe20000001804 */
[----:B------:R-:W3:Y:S07]  /*14e40*/  LDSM.16.M88.4 R200, [R220+0x7800] ;  /* 0x00780000dcc8783b */ /* 0x000eee0000000200 */
        /* <DEDUP_REMOVED lines=8> */
[C---:B-1----:R-:W-:Y:S01]  /*14ed0*/  HMMA.16816.F32 R28, R204.reuse, R168, R28 ;  /* 0x000000a8cc1c723c */ /* 0x042fe2000000181c */
[----:B------:R-:W1:Y:S07]  /*14ee0*/  LDSM.16.M88.4 R220, [R220+0x9800] ;  /* 0x00980000dcdc783b */ /* 0x000e6e0000000200 */
[C---:B------:R-:W-:Y:S01]  /*14ef0*/  HMMA.16816.F32 R32, R204.reuse, R170, R32 ;  /* 0x000000aacc20723c */ /* 0x040fe20000001820 */
[----:B------:R-:W1:Y:S07]  /*14f00*/  LDSM.16.M88.4 R168, [R0+0x2800] ;  /* 0x0028000000a8783b */ /* 0x000e6e0000000200 */
        /* <DEDUP_REMOVED lines=16> */
[C---:B----4-:R-:W-:Y:S08]  /*15010*/  HMMA.16816.F32 R100, R204.reuse, R208, R100 ;  /* 0x000000d0cc64723c */ /* 0x050ff00000001864 */
[C---:B------:R-:W-:Y:S08]  /*15020*/  HMMA.16816.F32 R104, R204.reuse, R210, R104 ;  /* 0x000000d2cc68723c */ /* 0x040ff00000001868 */
[C---:B-----5:R-:W-:Y:S08]  /*15030*/  HMMA.16816.F32 R108, R204.reuse, R212, R108 ;  /* 0x000000d4cc6c723c */ /* 0x060ff0000000186c */
[C---:B------:R-:W-:Y:S08]  /*15040*/  HMMA.16816.F32 R112, R204.reuse, R214, R112 ;  /* 0x000000d6cc70723c */ /* 0x040ff00000001870 */
[C---:B------:R-:W-:Y:S08]  /*15050*/  HMMA.16816.F32 R116, R204.reuse, R216, R116 ;  /* 0x000000d8cc74723c */ /* 0x040ff00000001874 */
[C---:B------:R-:W-:Y:S08]  /*15060*/  HMMA.16816.F32 R120, R204.reuse, R218, R120 ;  /* 0x000000dacc78723c */ /* 0x040ff00000001878 */
[C---:B-1----:R-:W-:Y:S08]  /*15070*/  HMMA.16816.F32 R124, R204.reuse, R220, R124 ;  /* 0x000000dccc7c723c */ /* 0x042ff0000000187c */
[----:B------:R-:W-:Y:S08]  /*15080*/  HMMA.16816.F32 R128, R204, R222, R128 ;  /* 0x000000decc80723c */ /* 0x000ff00000001880 */
[C---:B------:R-:W-:Y:S08]  /*15090*/  HMMA.16816.F32 R4, R224.reuse, R228, R4 ;  /* 0x000000e4e004723c */ /* 0x040ff00000001804 */
[C---:B------:R-:W-:Y:S08]  /*150a0*/  HMMA.16816.F32 R8, R224.reuse, R230, R8 ;  /* 0x000000e6e008723c */ /* 0x040ff00000001808 */
[C---:B------:R-:W-:Y:S03]  /*150b0*/  HMMA.16816.F32 R12, R224.reuse, R168, R12 ;  /* 0x000000a8e00c723c */ /* 0x040fe6000000180c */
[----:B------:R-:W-:Y:S01]  /*150c0*/  FMUL.FTZ R4, R4, UR12 ;  /* 0x0000000c04047c20 */ /* 0x000fe20008410000 */
[----:B------:R-:W-:Y:S01]  /*150d0*/  FMUL.FTZ R5, R5, UR12 ;  /* 0x0000000c05057c20 */ /* 0x000fe20008410000 */
[----:B------:R-:W-:Y:S01]  /*150e0*/  FMUL.FTZ R6, R6, UR12 ;  /* 0x0000000c06067c20 */ /* 0x000fe20008410000 */
[----:B------:R-:W-:Y:S01]  /*150f0*/  FMUL.FTZ R7, R7, UR12 ;  /* 0x0000000c07077c20 */ /* 0x000fe20008410000 */
[----:B------:R-:W1:Y:S01]  /*15100*/  MUFU.TANH R175, R4 ;  /* 0x0000000400af7308 */ /* 0x000e620000002400 */
[C---:B------:R-:W-:Y:S03]  /*15110*/  HMMA.16816.F32 R16, R224.reuse, R170, R16 ;  /* 0x000000aae010723c */ /* 0x040fe60000001810 */
[----:B------:R-:W-:Y:S01]  /*15120*/  FMUL.FTZ R8, R8, UR12 ;  /* 0x0000000c08087c20 */ /* 0x000fe20008410000 */
[----:B------:R-:W-:Y:S01]  /*15130*/  FMUL.FTZ R9, R9, UR12 ;  /* 0x0000000c09097c20 */ /* 0x000fe20008410000 */
[----:B------:R-:W-:Y:S01]  /*15140*/  FMUL.FTZ R10, R10, UR12 ;  /* 0x0000000c0a0a7c20 */ /* 0x000fe20008410000 */
[----:B------:R-:W-:Y:S03]  /*15150*/  FMUL.FTZ R11, R11, UR12 ;  /* 0x0000000c0b0b7c20 */ /* 0x000fe60008410000 */
[----:B------:R-:W2:Y:S02]  /*15160*/  MUFU.TANH R174, R5 ;  /* 0x0000000500ae7308 */ /* 0x000ea40000002400 */
[----:B------:R-:W-:Y:S01]  /*15170*/  FMUL.FTZ R12, R12, UR12 ;  /* 0x0000000c0c0c7c20 */ /* 0x000fe20008410000 */
[----:B------:R-:W-:Y:S01]  /*15180*/  FMUL.FTZ R13, R13, UR12 ;  /* 0x0000000c0d0d7c20 */ /* 0x000fe20008410000 */
[----:B------:R-:W-:Y:S01]  /*15190*/  FMUL.FTZ R14, R14, UR12 ;  /* 0x0000000c0e0e7c20 */ /* 0x000fe20008410000 */
[----:B------:R-:W-:Y:S05]  /*151a0*/  FMUL.FTZ R15, R15, UR12 ;  /* 0x0000000c0f0f7c20 */ /* 0x000fea0008410000 */
[----:B------:R-:W3:Y:S01]  /*151b0*/  MUFU.TANH R173, R6 ;  /* 0x0000000600ad7308 */ /* 0x000ee20000002400 */
[----:B------:R-:W-:Y:S01]  /*151c0*/  FMUL.FTZ R16, R16, UR12 ;  /* 0x0000000c10107c20 */ /* 0x000fe20008410000 */
[----:B------:R-:W-:Y:S01]  /*151d0*/  FMUL.FTZ R17, R17, UR12 ;  /* 0x0000000c11117c20 */ /* 0x000fe20008410000 */
[----:B------:R-:W-:Y:S01]  /*151e0*/  FMUL.FTZ R18, R18, UR12 ;  /* 0x0000000c12127c20 */ /* 0x000fe20008410000 */
[----:B------:R-:W-:Y:S06]  /*151f0*/  FMUL.FTZ R19, R19, UR12 ;  /* 0x0000000c13137c20 */ /* 0x000fec0008410000 */
[----:B------:R4:W1:Y:S10]  /*15200*/  MUFU.TANH R172, R7 ;  /* 0x0000000700ac7308 */ /* 0x0008740000002400 */
[----:B------:R-:W1:Y:S10]  /*15210*/  MUFU.TANH R168, R8 ;  /* 0x0000000800a87308 */ /* 0x000e740000002400 */
[----:B------:R-:W1:Y:S01]  /*15220*/  MUFU.TANH R177, R9 ;  /* 0x0000000900b17308 */ /* 0x000e620000002400 */
[----:B----4-:R-:W4:Y:S09]  /*15230*/  LDSM.16.M88.4 R4, [R0+0x3000] ;  /* 0x003000000004783b */ /* 0x010f320000000200 */
[----:B------:R-:W1:Y:S10]  /*15240*/  MUFU.TANH R176, R10 ;  /* 0x0000000a00b07308 */ /* 0x000e740000002400 */
[----:B------:R5:W1:Y:S10]  /*15250*/  MUFU.TANH R169, R11 ;  /* 0x0000000b00a97308 */ /* 0x000a740000002400 */
[----:B------:R-:W1:Y:S10]  /*15260*/  MUFU.TANH R170, R12 ;  /* 0x0000000c00aa7308 */ /* 0x000e740000002400 */
[----:B------:R-:W1:Y:S01]  /*15270*/  MUFU.TANH R171, R13 ;  /* 0x0000000d00ab7308 */ /* 0x000e620000002400 */
[----:B-----5:R-:W5:Y:S09]  /*15280*/  LDSM.16.M88.4 R8, [R0+0x3800] ;  /* 0x003800000008783b */ /* 0x020f720000000200 */
[----:B------:R-:W1:Y:S01]  /*15290*/  MUFU.TANH R179, R14 ;  /* 0x0000000e00b37308 */ /* 0x000e620000002400 */
[C---:B----4-:R-:W-:Y:S09]  /*152a0*/  HMMA.16816.F32 R20, R224.reuse, R4, R20 ;  /* 0x00000004e014723c */ /* 0x050ff20000001814 */
[----:B------:R-:W4:Y:S01]  /*152b0*/  MUFU.TANH R181, R15 ;  /* 0x0000000f00b57308 */ /* 0x000f220000002400 */
[C---:B------:R-:W-:Y:S01]  /*152c0*/  HMMA.16816.F32 R24, R224.reuse, R6, R24 ;  /* 0x00000006e018723c */ /* 0x040fe20000001818 */
[----:B------:R-:W2:Y:S08]  /*152d0*/  LDSM.16.M88.4 R4, [R0+0x4000] ;  /* 0x004000000004783b */ /* 0x000eb00000000200 */
[----:B------:R-:W1:Y:S01]  /*152e0*/  MUFU.TANH R178, R16 ;  /* 0x0000001000b27308 */ /* 0x000e620000002400 */
[----:B------:R-:W-:Y:S01]  /*152f0*/  FMUL.FTZ R20, R20, UR12 ;  /* 0x0000000c14147c20 */ /* 0x000fe20008410000 */
[----:B------:R-:W-:Y:S01]  /*15300*/  FMUL.FTZ R21, R21, UR12 ;  /* 0x0000000c15157c20 */ /* 0x000fe20008410000 */
[----:B------:R-:W-:Y:S01]  /*15310*/  FMUL.FTZ R22, R22, UR12 ;  /* 0x0000000c16167c20 */ /* 0x000fe20008410000 */
[----:B------:R-:W-:Y:S06]  /*15320*/  FMUL.FTZ R23, R23, UR12 ;  /* 0x0000000c17177c20 */ /* 0x000fec0008410000 */
[----:B------:R-:W1:Y:S01]  /*15330*/  MUFU.TANH R180, R17 ;  /* 0x0000001100b47308 */ /* 0x000e620000002400 */
[----:B------:R-:W-:Y:S01]  /*15340*/  FMUL.FTZ R24, R24, UR12 ;  /* 0x0000000c18187c20 */ /* 0x000fe20008410000 */
[----:B------:R-:W-:Y:S01]  /*15350*/  FMUL.FTZ R25, R25, UR12 ;  /* 0x0000000c19197c20 */ /* 0x000fe20008410000 */
[----:B------:R-:W-:Y:S01]  /*15360*/  FMUL.FTZ R26, R26, UR12 ;  /* 0x0000000c1a1a7c20 */ /* 0x000fe20008410000 */
[----:B------:R-:W-:Y:S06]  /*15370*/  FMUL.FTZ R27, R27, UR12 ;  /* 0x0000000c1b1b7c20 */ /* 0x000fec0008410000 */
[----:B------:R-:W1:Y:S01]  /*15380*/  MUFU.TANH R182, R18 ;  /* 0x0000001200b67308 */ /* 0x000e620000002400 */
[C---:B-----5:R-:W-:Y:S09]  /*15390*/  HMMA.16816.F32 R28, R224.reuse, R8, R28 ;  /* 0x00000008e01c723c */ /* 0x060ff2000000181c */
[----:B------:R-:W1:Y:S01]  /*153a0*/  MUFU.TANH R183, R19 ;  /* 0x0000001300b77308 */ /* 0x000e620000002400 */
[C---:B------:R-:W-:Y:S01]  /*153b0*/  HMMA.16816.F32 R32, R224.reuse, R10, R32 ;  /* 0x0000000ae020723c */ /* 0x040fe20000001820 */
[----:B------:R-:W5:Y:S08]  /*153c0*/  LDSM.16.M88.4 R8, [R0+0x4800] ;  /* 0x004800000008783b */ /* 0x000f700000000200 */
[----:B------:R-:W1:Y:S01]  /*153d0*/  MUFU.TANH R184, R20 ;  /* 0x0000001400b87308 */ /* 0x000e620000002400 */
[C---:B--2---:R-:W-:Y:S03]  /*153e0*/  HMMA.16816.F32 R36, R224.reuse, R4, R36 ;  /* 0x00000004e024723c */ /* 0x044fe60000001824 */
[----:B------:R-:W-:Y:S01]  /*153f0*/  FMUL.FTZ R28, R28, UR12 ;  /* 0x0000000c1c1c7c20 */ /* 0x000fe20008410000 */
[----:B------:R-:W-:Y:S01]  /*15400*/  FMUL.FTZ R29, R29, UR12 ;  /* 0x0000000c1d1d7c20 */ /* 0x000fe20008410000 */
[----:B------:R-:W-:Y:S04]  /*15410*/  FMUL.FTZ R30, R30, UR12 ;  /* 0x0000000c1e1e7c20 */ /* 0x000fe80008410000 */
[----:B------:R-:W2:Y:S01]  /*15420*/  MUFU.TANH R185, R21 ;  /* 0x0000001500b97308 */ /* 0x000ea20000002400 */
[----:B------:R-:W-:Y:S01]  /*15430*/  FMUL.FTZ R31, R31, UR12 ;  /* 0x0000000c1f1f7c20 */ /* 0x000fe20008410000 */
[C---:B------:R-:W-:Y:S01]  /*15440*/  HMMA.16816.F32 R40, R224.reuse, R6, R40 ;  /* 0x00000006e028723c */ /* 0x040fe20000001828 */
[----:B------:R-:W3:Y:S02]  /*15450*/  LDSM.16.M88.4 R4, [R0+0x5000] ;  /* 0x005000000004783b */ /* 0x000ee40000000200 */
[----:B------:R-:W-:Y:S01]  /*15460*/  FMUL.FTZ R32, R32, UR12 ;  /* 0x0000000c20207c20 */ /* 0x000fe20008410000 */
[----:B------:R-:W-:Y:S01]  /*15470*/  FMUL.FTZ R33, R33, UR12 ;  /* 0x0000000c21217c20 */ /* 0x000fe20008410000 */
[----:B------:R-:W-:Y:S03]  /*15480*/  FMUL.FTZ R34, R34, UR12 ;  /* 0x0000000c22227c20 */ /* 0x000fe60008410000 */
        /* <DEDUP_REMOVED lines=11> */
[----:B------:R-:W-:Y:S01]  /*15540*/  FMUL.FTZ R43, R43, UR12 ;  /* 0x0000000c2b2b7c20 */ /* 0x000fe20008410000 */
[C---:B-----5:R-:W-:Y:S08]  /*15550*/  HMMA.16816.F32 R44, R224.reuse, R8, R44 ;  /* 0x00000008e02c723c */ /* 0x060ff0000000182c */
[----:B------:R-:W1:Y:S01]  /*15560*/  MUFU.TANH R202, R38 ;  /* 0x0000002600ca7308 */ /* 0x000e620000002400 */
[C---:B------:R-:W-:Y:S01]  /*15570*/  HMMA.16816.F32 R48, R224.reuse, R10, R48 ;  /* 0x0000000ae030723c */ /* 0x040fe20000001830 */
[----:B------:R-:W5:Y:S08]  /*15580*/  LDSM.16.M88.4 R8, [R0+0x5800] ;  /* 0x005800000008783b */ /* 0x000f700000000200 */
[----:B------:R-:W1:Y:S01]  /*15590*/  MUFU.TANH R203, R40 ;  /* 0x0000002800cb7308 */ /* 0x000e620000002400 */
[C---:B---3--:R-:W-:Y:S03]  /*155a0*/  HMMA.16816.F32 R52, R224.reuse, R4, R52 ;  /* 0x00000004e034723c */ /* 0x048fe60000001834 */
[----:B------:R-:W-:Y:S01]  /*155b0*/  FMUL.FTZ R44, R44, UR12 ;  /* 0x0000000c2c2c7c20 */ /* 0x000fe20008410000 */
[----:B------:R-:W-:Y:S05]  /*155c0*/  FMUL.FTZ R45, R45, UR12 ;  /* 0x0000000c2d2d7c20 */ /* 0x000fea0008410000 */
[----:B------:R-:W3:Y:S01]  /*155d0*/  MUFU.TANH R204, R39 ;  /* 0x0000002700cc7308 */ /* 0x000ee20000002400 */
[----:B------:R-:W-:Y:S01]  /*155e0*/  FMUL.FTZ R46, R46, UR12 ;  /* 0x0000000c2e2e7c20 */ /* 0x000fe20008410000 */
[----:B------:R-:W-:Y:S01]  /*155f0*/  FMUL.FTZ R47, R47, UR12 ;  /* 0x0000000c2f2f7c20 */ /* 0x000fe20008410000 */
[C---:B------:R-:W-:Y:S01]  /*15600*/  HMMA.16816.F32 R56, R224.reuse, R6, R56 ;  /* 0x00000006e038723c */ /* 0x040fe20000001838 */
[----:B------:R-:W4:Y:S02]  /*15610*/  LDSM.16.M88.4 R4, [R0+0x6000] ;  /* 0x006000000004783b */ /* 0x000f240000000200 */
        /* <DEDUP_REMOVED lines=15> */
[C---:B-----5:R-:W-:Y:S07]  /*15710*/  HMMA.16816.F32 R60, R224.reuse, R8, R60 ;  /* 0x00000008e03c723c */ /* 0x060fee000000183c */
[----:B------:R-:W1:Y:S01]  /*15720*/  MUFU.TANH R191, R27 ;  /* 0x0000001b00bf7308 */ /* 0x000e620000002400 */
[C---:B------:R-:W-:Y:S01]  /*15730*/  HMMA.16816.F32 R64, R224.reuse, R10, R64 ;  /* 0x0000000ae040723c */ /* 0x040fe20000001840 */
[----:B------:R-:W5:Y:S08]  /*15740*/  LDSM.16.M88.4 R8, [R0+0x6800] ;  /* 0x006800000008783b */ /* 0x000f700000000200 */
[----:B------:R-:W1:Y:S01]  /*15750*/  MUFU.TANH R192, R28 ;  /* 0x0000001c00c07308 */ /* 0x000e620000002400 */
[C---:B----4-:R-:W-:Y:S03]  /*15760*/  HMMA.16816.F32 R68, R224.reuse, R4, R68 ;  /* 0x00000004e044723c */ /* 0x050fe60000001844 */
[----:B------:R-:W-:Y:S06]  /*15770*/  FMUL.FTZ R60, R60, UR12 ;  /* 0x0000000c3c3c7c20 */ /* 0x000fec0008410000 */
[----:B------:R-:W4:Y:S01]  /*15780*/  MUFU.TANH R193, R29 ;  /* 0x0000001d00c17308 */ /* 0x000f220000002400 */
[----:B------:R-:W-:Y:S01]  /*15790*/  FMUL.FTZ R61, R61, UR12 ;  /* 0x0000000c3d3d7c20 */ /* 0x000fe20008410000 */
[----:B------:R-:W-:Y:S01]  /*157a0*/  FMUL.FTZ R62, R62, UR12 ;  /* 0x0000000c3e3e7c20 */ /* 0x000fe20008410000 */
[----:B------:R-:W-:Y:S01]  /*157b0*/  FMUL.FTZ R63, R63, UR12 ;  /* 0x0000000c3f3f7c20 */ /* 0x000fe20008410000 */
[C---:B------:R-:W-:Y:S01]  /*157c0*/  HMMA.16816.F32 R72, R224.reuse, R6, R72 ;  /* 0x00000006e048723c */ /* 0x040fe20000001848 */
[----:B------:R-:W2:Y:S02]  /*157d0*/  LDSM.16.M88.4 R4, [R0+0x7000] ;  /* 0x007000000004783b */ /* 0x000ea40000000200 */
        /* <DEDUP_REMOVED lines=15> */
[C---:B-----5:R-:W-:Y:S06]  /*158d0*/  HMMA.16816.F32 R76, R224.reuse, R8, R76 ;  /* 0x00000008e04c723c */ /* 0x060fec000000184c */
[----:B------:R-:W1:Y:S02]  /*158e0*/  MUFU.TANH R198, R33 ;  /* 0x0000002100c67308 */ /* 0x000e640000002400 */
[C---:B------:R-:W-:Y:S01]  /*158f0*/  HMMA.16816.F32 R80, R224.reuse, R10, R80 ;  /* 0x0000000ae050723c */ /* 0x040fe20000001850 */
[----:B------:R-:W5:Y:S07]  /*15900*/  LDSM.16.M88.4 R8, [R0+0x7800] ;  /* 0x007800000008783b */ /* 0x000f6e0000000200 */
[----:B------:R-:W1:Y:S01]  /*15910*/  MUFU.TANH R197, R34 ;  /* 0x0000002200c57308 */ /* 0x000e620000002400 */
[C---:B--2---:R-:W-:Y:S09]  /*15920*/  HMMA.16816.F32 R84, R224.reuse, R4, R84 ;  /* 0x00000004e054723c */ /* 0x044ff20000001854 */
[----:B------:R-:W2:Y:S01]  /*15930*/  MUFU.TANH R199, R35 ;  /* 0x0000002300c77308 */ /* 0x000ea20000002400 */
[----:B------:R-:W-:Y:S01]  /*15940*/  FMUL.FTZ R76, R76, UR12 ;  /* 0x0000000c4c4c7c20 */ /* 0x000fe20008410000 */
[----:B------:R-:W-:Y:S01]  /*15950*/  FMUL.FTZ R77, R77, UR12 ;  /* 0x0000000c4d4d7c20 */ /* 0x000fe20008410000 */
[----:B------:R-:W-:Y:S01]  /*15960*/  FMUL.FTZ R78, R78, UR12 ;  /* 0x0000000c4e4e7c20 */ /* 0x000fe20008410000 */
[----:B------:R-:W-:Y:S01]  /*15970*/  FMUL.FTZ R79, R79, UR12 ;  /* 0x0000000c4f4f7c20 */ /* 0x000fe20008410000 */
[C---:B------:R-:W-:Y:S01]  /*15980*/  HMMA.16816.F32 R88, R224.reuse, R6, R88 ;  /* 0x00000006e058723c */ /* 0x040fe20000001858 */
[----:B------:R-:W3:Y:S04]  /*15990*/  LDSM.16.M88.4 R4, [R0+0x8000] ;  /* 0x008000000004783b */ /* 0x000ee80000000200 */
        /* <DEDUP_REMOVED lines=14> */
[----:B------:R-:W-:Y:S01]  /*15a80*/  FMUL.FTZ R91, R91, UR12 ;  /* 0x0000000c5b5b7c20 */ /* 0x000fe20008410000 */
[C---:B-----5:R-:W-:Y:S05]  /*15a90*/  HMMA.16816.F32 R92, R224.reuse, R8, R92 ;  /* 0x00000008e05c723c */ /* 0x060fea000000185c */
[----:B------:R-:W1:Y:S03]  /*15aa0*/  MUFU.TANH R207, R43 ;  /* 0x0000002b00cf7308 */ /* 0x000e660000002400 */
[C---:B------:R-:W-:Y:S01]  /*15ab0*/  HMMA.16816.F32 R96, R224.reuse, R10, R96 ;  /* 0x0000000ae060723c */ /* 0x040fe20000001860 */
[----:B------:R-:W5:Y:S06]  /*15ac0*/  LDSM.16.M88.4 R8, [R0+0x8800] ;  /* 0x008800000008783b */ /* 0x000f6c0000000200 */
[----:B------:R-:W1:Y:S01]  /*15ad0*/  MUFU.TANH R208, R44 ;  /* 0x0000002c00d07308 */ /* 0x000e620000002400 */
[C---:B---3--:R-:W-:Y:S09]  /*15ae0*/  HMMA.16816.F32 R100, R224.reuse, R4, R100 ;  /* 0x00000004e064723c */ /* 0x048ff20000001864 */
[----:B------:R-:W3:Y:S01]  /*15af0*/  MUFU.TANH R209, R45 ;  /* 0x0000002d00d17308 */ /* 0x000ee20000002400 */
[----:B------:R-:W-:Y:S01]  /*15b00*/  FMUL.FTZ R92, R92, UR12 ;  /* 0x0000000c5c5c7c20 */ /* 0x000fe20008410000 */
[----:B------:R-:W-:Y:S01]  /*15b10*/  FMUL.FTZ R93, R93, UR12 ;  /* 0x0000000c5d5d7c20 */ /* 0x000fe20008410000 */
[----:B------:R-:W-:Y:S01]  /*15b20*/  FMUL.FTZ R94, R94, UR12 ;  /* 0x0000000c5e5e7c20 */ /* 0x000fe20008410000 */
[----:B------:R-:W-:Y:S01]  /*15b30*/  FMUL.FTZ R95, R95, UR12 ;  /* 0x0000000c5f5f7c20 */ /* 0x000fe20008410000 */
[C---:B------:R-:W-:Y:S01]  /*15b40*/  HMMA.16816.F32 R104, R224.reuse, R6, R104 ;  /* 0x00000006e068723c */ /* 0x040fe20000001868 */
[----:B------:R-:W4:Y:S04]  /*15b50*/  LDSM.16.M88.4 R4, [R0+0x9000] ;  /* 0x009000000004783b */ /* 0x000f280000000200 */
        /* <DEDUP_REMOVED lines=20> */
[----:B------:R-:W-:Y:S09]  /*15ca0*/  DEPBAR.LE SB0, 0x0 ;  /* 0x000080000000791a */ /* 0x000ff20000000000 */
[----:B------:R-:W1:Y:S01]  /*15cb0*/  MUFU.TANH R215, R51 ;  /* 0x0000003300d77308 */ /* 0x000e620000002400 */
[----:B------:R-:W-:Y:S01]  /*15cc0*/  BAR.SYNC.DEFER_BLOCKING 0x0 ;  /* 0x0000000000007b1d */ /* 0x000fe20000010000 */
[----:B------:R-:W-:Y:S01]  /*15cd0*/  FMUL.FTZ R110, R110, UR12 ;  /* 0x0000000c6e6e7c20 */ /* 0x000fe20008410000 */
[C---:B----4-:R-:W-:Y:S07]  /*15ce0*/  HMMA.16816.F32 R116, R224.reuse, R4, R116 ;  /* 0x00000004e074723c */ /* 0x050fee0000001874 */
[----:B------:R4:W1:Y:S01]  /*15cf0*/  MUFU.TANH R244, R110 ;  /* 0x0000006e00f47308 */ /* 0x0008620000002400 */
[----:B------:R-:W-:Y:S01]  /*15d00*/  FMUL.FTZ R108, R108, UR12 ;  /* 0x0000000c6c6c7c20 */ /* 0x000fe20008410000 */
[----:B------:R-:W-:Y:S01]  /*15d10*/  FMUL.FTZ R109, R109, UR12 ;  /* 0x0000000c6d6d7c20 */ /* 0x000fe20008410000 */
[C---:B------:R-:W-:Y:S03]  /*15d20*/  HMMA.16816.F32 R120, R224.reuse, R6, R120 ;  /* 0x00000006e078723c */ /* 0x040fe60000001878 */
[----:B------:R-:W-:Y:S01]  /*15d30*/  FMUL.FTZ R112, R112, UR12 ;  /* 0x0000000c70707c20 */ /* 0x000fe20008410000 */
[----:B------:R-:W-:Y:S03]  /*15d40*/  FMUL.FTZ R115, R115, UR12 ;  /* 0x0000000c73737c20 */ /* 0x000fe60008410000 */
[----:B------:R-:W1:Y:S01]  /*15d50*/  MUFU.TANH R216, R52 ;  /* 0x0000003400d87308 */ /* 0x000e620000002400 */
[----:B------:R-:W-:Y:S01]  /*15d60*/  FMUL.FTZ R111, R111, UR12 ;  /* 0x0000000c6f6f7c20 */ /* 0x000fe20008410000 */
[----:B------:R-:W-:Y:S01]  /*15d70*/  FMUL.FTZ R113, R113, UR12 ;  /* 0x0000000c71717c20 */ /* 0x000fe20008410000 */
[----:B------:R-:W-:Y:S01]  /*15d80*/  FMUL.FTZ R114, R114, UR12 ;  /* 0x0000000c72727c20 */ /* 0x000fe20008410000 */
[----:B------:R-:W-:Y:S01]  /*15d90*/  FMUL.FTZ R118, R118, UR12 ;  /* 0x0000000c76767c20 */ /* 0x000fe20008410000 */
[----:B------:R-:W-:Y:S05]  /*15da0*/  FMUL.FTZ R119, R119, UR12 ;  /* 0x0000000c77777c20 */ /* 0x000fea0008410000 */
[----:B------:R-:W1:Y:S01]  /*15db0*/  MUFU.TANH R217, R53 ;  /* 0x0000003500d97308 */ /* 0x000e620000002400 */
[----:B----4-:R-:W4:Y:S01]  /*15dc0*/  LDL R110, [R1] ;  /* 0x00000000016e7983 */ /* 0x010f220000100800 */
[----:B------:R-:W-:Y:S01]  /*15dd0*/  FMUL.FTZ R116, R116, UR12 ;  /* 0x0000000c74747c20 */ /* 0x000fe20008410000 */
[----:B------:R-:W-:Y:S01]  /*15de0*/  FMUL.FTZ R117, R117, UR12 ;  /* 0x0000000c75757c20 */ /* 0x000fe20008410000 */
[----:B------:R-:W-:Y:S01]  /*15df0*/  FMUL.FTZ R120, R120, UR12 ;  /* 0x0000000c78787c20 */ /* 0x000fe20008410000 */
[C---:B-----5:R-:W-:Y:S05]  /*15e00*/  HMMA.16816.F32 R124, R224.reuse, R8, R124 ;  /* 0x00000008e07c723c */ /* 0x060fea000000187c */
[----:B------:R-:W1:Y:S01]  /*15e10*/  MUFU.TANH R218, R54 ;  /* 0x0000003600da7308 */ /* 0x000e620000002400 */
[----:B------:R-:W-:Y:S01]  /*15e20*/  FMUL.FTZ R121, R121, UR12 ;  /* 0x0000000c79797c20 */ /* 0x000fe20008410000 */
[----:B------:R-:W-:Y:S01]  /*15e30*/  FMUL.FTZ R122, R122, UR12 ;  /* 0x0000000c7a7a7c20 */ /* 0x000fe20008410000 */
[----:B------:R-:W-:Y:S01]  /*15e40*/  FMUL.FTZ R123, R123, UR12 ;  /* 0x0000000c7b7b7c20 */ /* 0x000fe20008410000 */
[----:B------:R-:W-:Y:S06]  /*15e50*/  HMMA.16816.F32 R128, R224, R10, R128 ;  /* 0x0000000ae080723c */ /* 0x000fec0000001880 */
[----:B------:R-:W1:Y:S10]  /*15e60*/  MUFU.TANH R220, R55 ;  /* 0x0000003700dc7308 */ /* 0x000e740000002400 */
        /* <DEDUP_REMOVED lines=8> */
[----:B------:R-:W-:Y:S07]  /*15ef0*/  FMUL.FTZ R129, R129, UR12 ;  /* 0x0000000c81817c20 */ /* 0x000fee0008410000 */
[----:B------:R5:W1:Y:S10]  /*15f00*/  MUFU.TANH R40, R0 ;  /* 0x0000000000287308 */ /* 0x000a740000002400 */
[----:B------:R1:W1:Y:S10]  /*15f10*/  MUFU.TANH R221, R58 ;  /* 0x0000003a00dd7308 */ /* 0x0002740000002400 */
[----:B------:R1:W1:Y:S01]  /*15f20*/  MUFU.TANH R223, R59 ;  /* 0x0000003b00df7308 */ /* 0x0002620000002400 */
[----:B-----5:R-:W-:Y:S09]  /*15f30*/  FMUL.FTZ R0, R131, UR12 ;  /* 0x0000000c83007c20 */ /* 0x020ff20008410000 */
[----:B------:R1:W1:Y:S10]  /*15f40*/  MUFU.TANH R228, R60 ;  /* 0x0000003c00e47308 */ /* 0x0002740000002400 */
[----:B------:R1:W1:Y:S10]  /*15f50*/  MUFU.TANH R229, R61 ;  /* 0x0000003d00e57308 */ /* 0x0002740000002400 */
[----:B------:R1:W1:Y:S10]  /*15f60*/  MUFU.TANH R230, R62 ;  /* 0x0000003e00e67308 */ /* 0x0002740000002400 */
[----:B------:R1:W1:Y:S10]  /*15f70*/  MUFU.TANH R238, R63 ;  /* 0x0000003f00ee7308 */ /* 0x0002740000002400 */
[----:B------:R1:W1:Y:S10]  /*15f80*/  MUFU.TANH R231, R64 ;  /* 0x0000004000e77308 */ /* 0x0002740000002400 */
[----:B------:R-:W1:Y:S10]  /*15f90*/  MUFU.TANH R65, R65 ;  /* 0x0000004100417308 */ /* 0x000e740000002400 */
        /* <DEDUP_REMOVED lines=23> */
[----:B------:R-:W1:Y:S01]  /*16110*/  MUFU.TANH R89, R89 ;  /* 0x0000005900597308 */ /* 0x000e620000002400 */
[----:B----4-:R-:W-:Y:S09]  /*16120*/  ISETP.NE.AND P4, PT, R110, 0x1, PT ;  /* 0x000000016e00780c */ /* 0x010ff20003f85270 */
[----:B------:R-:W4:Y:S10]  /*16130*/  MUFU.TANH R90, R90 ;  /* 0x0000005a005a7308 */ /* 0x000f340000002400 */
[----:B------:R-:W1:Y:S10]  /*16140*/  MUFU.TANH R91, R91 ;  /* 0x0000005b005b7308 */ /* 0x000e740000002400 */
[----:B------:R-:W1:Y:S10]  /*16150*/  MUFU.TANH R92, R92 ;  /* 0x0000005c005c7308 */ /* 0x000e740000002400 */
[----:B------:R-:W1:Y:S10]  /*16160*/  MUFU.TANH R93, R93 ;  /* 0x0000005d005d7308 */ /* 0x000e740000002400 */
[----:B------:R-:W1:Y:S10]  /*16170*/  MUFU.TANH R94, R94 ;  /* 0x0000005e005e7308 */ /* 0x000e740000002400 */
[----:B------:R1:W1:Y:S10]  /*16180*/  MUFU.TANH R241, R95 ;  /* 0x0000005f00f17308 */ /* 0x0002740000002400 */
[----:B------:R1:W1:Y:S10]  /*16190*/  MUFU.TANH R240, R96 ;  /* 0x0000006000f07308 */ /* 0x0002740000002400 */
[----:B------:R-:W1:Y:S10]  /*161a0*/  MUFU.TANH R97, R97 ;  /* 0x0000006100617308 */ /* 0x000e740000002400 */
        /* <DEDUP_REMOVED lines=12> */
[----:B------:R1:W1:Y:S10]  /*16270*/  MUFU.TANH R245, R111 ;  /* 0x0000006f00f57308 */ /* 0x0002740000002400 */
[----:B------:R-:W1:Y:S10]  /*16280*/  MUFU.TANH R112, R112 ;  /* 0x0000007000707308 */ /* 0x000e740000002400 */
[----:B------:R1:W1:Y:S10]  /*16290*/  MUFU.TANH R246, R113 ;  /* 0x0000007100f67308 */ /* 0x0002740000002400 */
[----:B------:R1:W1:Y:S10]  /*162a0*/  MUFU.TANH R247, R114 ;  /* 0x0000007200f77308 */ /* 0x0002740000002400 */
[----:B------:R-:W1:Y:S10]  /*162b0*/  MUFU.TANH R115, R115 ;  /* 0x0000007300737308 */ /* 0x000e740000002400 */
[----:B------:R1:W1:Y:S10]  /*162c0*/  MUFU.TANH R248, R116 ;  /* 0x0000007400f87308 */ /* 0x0002740000002400 */
[----:B------:R1:W1:Y:S10]  /*162d0*/  MUFU.TANH R249, R117 ;  /* 0x0000007500f97308 */ /* 0x0002740000002400 */
[----:B------:R-:W1:Y:S10]  /*162e0*/  MUFU.TANH R118, R118 ;  /* 0x0000007600767308 */ /* 0x000e740000002400 */
[----:B------:R-:W1:Y:S10]  /*162f0*/  MUFU.TANH R119, R119 ;  /* 0x0000007700777308 */ /* 0x000e740000002400 */
[----:B------:R-:W1:Y:S10]  /*16300*/  MUFU.TANH R120, R120 ;  /* 0x0000007800787308 */ /* 0x000e740000002400 */
[----:B------:R-:W1:Y:S10]  /*16310*/  MUFU.TANH R121, R121 ;  /* 0x0000007900797308 */ /* 0x000e740000002400 */
        /* <DEDUP_REMOVED lines=8> */
[----:B------:R1:W1:Y:S01]  /*163a0*/  MUFU.TANH R39, R0 ;  /* 0x0000000000277308 */ /* 0x0002620000002400 */
[----:B--234-:R-:W-:Y:S05]  /*163b0*/  @!P4 BRA `(.L_x_730) ;  /* 0x0000000c0088c947 */ /* 0x01cfea0003800000 */
[----:B------:R-:W2:Y:S01]  /*163c0*/  LDC.64 R2, c[0x0][0x4e0] ;  /* 0x00013800ff027b82 */ /* 0x000ea20000000a00 */
[----:B------:R-:W3:Y:S04]  /*163d0*/  LDL R13, [R1+0x24] ;  /* 0x00002400010d7983 */ /* 0x000ee80000100800 */
[----:B------:R-:W4:Y:S03]  /*163e0*/  LDL R12, [R1+0x20] ;  /* 0x00002000010c7983 */ /* 0x000f260000100800 */
[----:B------:R-:W1:Y:S01]  /*163f0*/  LDC R32, c[0x0][0x3bc] ;  /* 0x0000ef00ff207b82 */ /* 0x000e620000000800 */
[----:B--2---:R-:W-:Y:S04]  /*16400*/  ISETP.NE.U32.AND P3, PT, R2, RZ, PT ;  /* 0x000000ff0200720c */ /* 0x004fe80003f65070 */
[----:B------:R-:W-:Y:S11]  /*16410*/  ISETP.NE.AND.EX P3, PT, R3, RZ, PT, P3 ;  /* 0x000000ff0300720c */ /* 0x000ff60003f65330 */
[----:B------:R-:W-:Y:S02]  /*16420*/  @!UPT UIADD3 URZ, UPT, UPT, URZ, URZ, URZ ;  /* 0x000000fffffff290 */ /* 0x000fe4000fffe0ff */
[----:B------:R-:W2:Y:S01]  /*16430*/  @!P3 LDC R4, c[0x0][0x3b8] ;  /* 0x0000ee00ff04bb82 */ /* 0x000ea20000000800 */
[----:B-1----:R-:W-:Y:S05]  /*16440*/  @!P3 IMAD.MOV.U32 R0, RZ, RZ, RZ ;  /* 0x000000ffff00b224 */ /* 0x002fea00078e00ff */
[----:B------:R-:W-:Y:S01]  /*16450*/  @!P3 IADD3 R2, P4, PT, RZ, -R0, RZ ;  /* 0x80000000ff02b210 */ /* 0x000fe20007f9e0ff */
[----:B--2---:R-:W-:Y:S04]  /*16460*/  @!P3 IMAD.SHL.U32 R0, R4, 0x100, RZ ;  /* 0x000001000400b824 */ /* 0x004fe800078e00ff */
[----:B------:R-:W-:Y:S05]  /*16470*/  @!P3 IMAD.X R0, RZ, RZ, ~R0, P4 ;  /* 0x000000ffff00b224 */ /* 0x000fea00020e0e00 */
[----:B------:R-:W-:Y:S04]  /*16480*/  @!P3 SHF.R.S64 R2, R2, 0x1f, R0 ;  /* 0x0000001f0202b819 */ /* 0x000fe80000001000 */
[----:B---3--:R-:W-:Y:S04]  /*16490*/  @!P3 IADD3 R13, P4, PT, R2, R13, RZ ;  /* 0x0000000d020db210 */ /* 0x008fe80007f9e0ff */
[----:B----4-:R-:W-:Y:S01]  /*164a0*/  @!P3 LEA.HI.X.SX32 R12, R0, R12, 0x1, P4 ;  /* 0x0000000c000cb211 */ /* 0x010fe200020f0eff */
[----:B------:R1:W-:Y:S01]  /*164b0*/  @!P3 STL [R1+0x24], R13 ;  /* 0x0000240d0100b387 */ /* 0x0003e20000100800 */
[----:B------:R-:W-:Y:S03]  /*164c0*/  IMAD.MOV.U32 R11, RZ, RZ, R13 ;  /* 0x000000ffff0b7224 */ /* 0x000fe600078e000d */
[----:B------:R1:W-:Y:S01]  /*164d0*/  @!P3 STL [R1+0x20], R12 ;  /* 0x0000200c0100b387 */ /* 0x0003e20000100800 */
[----:B------:R-:W-:Y:S05]  /*164e0*/  @!P3 BRA `(.L_x_731) ;  /* 0x000000040004b947 */ /* 0x000fea0003800000 */
[C---:B------:R-:W-:Y:S01]  /*164f0*/  VIADD R7, R239.reuse, 0xfffffe00 ;  /* 0xfffffe00ef077836 */ /* 0x040fe20000000000 */
[----:B------:R-:W2:Y:S01]  /*16500*/  LDL.64 R14, [R1+0x8] ;  /* 0x00000800010e7983 */ /* 0x000ea20000100a00 */
[----:B------:R-:W3:Y:S01]  /*16510*/  LDC R10, c[0x0][0x4f0] ;  /* 0x00013c00ff0a7b82 */ /* 0x000ee20000000800 */
[----:B------:R-:W-:Y:S02]  /*16520*/  IADD3 R6, PT, PT, R239, -0x100, RZ ;  /* 0xffffff00ef067810 */ /* 0x000fe40007ffe0ff */
[----:B------:R-:W-:Y:S02]  /*16530*/  IABS R5, R7 ;  /* 0x0000000700057213 */ /* 0x000fe40000000000 */
[----:B------:R-:W-:Y:S02]  /*16540*/  IABS R4, R6 ;  /* 0x0000000600047213 */ /* 0x000fe40000000000 */
[-C--:B---3--:R-:W-:Y:S02]  /*16550*/  IABS R9, R10.reuse ;  /* 0x0000000a00097213 */ /* 0x088fe40000000000 */
[-C--:B------:R-:W-:Y:S02]  /*16560*/  LOP3.LUT R7, R7, R10.reuse, RZ, 0x3c, !PT ;  /* 0x0000000a07077212 */ /* 0x080fe400078e3cff */
[----:B------:R-:W3:Y:S01]  /*16570*/  I2F.RP R2, R9 ;  /* 0x0000000900027306 */ /* 0x000ee20000209400 */
[----:B------:R-:W-:Y:S09]  /*16580*/  LOP3.LUT R6, R6, R10, RZ, 0x3c, !PT ;  /* 0x0000000a06067212 */ /* 0x000ff200078e3cff */
[----:B---3--:R-:W3:Y:S02]  /*16590*/  MUFU.RCP R2, R2 ;  /* 0x0000000200027308 */ /* 0x008ee40000001000 */
[----:B---3--:R-:W-:Y:S08]  /*165a0*/  VIADD R2, R2, 0xffffffe ;  /* 0x0ffffffe02027836 */ /* 0x008ff00000000000 */
[----:B------:R-:W3:Y:S02]  /*165b0*/  F2I.FTZ.U32.TRUNC.NTZ R3, R2 ;  /* 0x0000000200037305 */ /* 0x000ee4000021f000 */
[--C-:B---3--:R-:W-:Y:S02]  /*165c0*/  IMAD.MOV R0, RZ, RZ, -R3.reuse ;  /* 0x000000ffff007224 */ /* 0x108fe400078e0a03 */
[----:B------:R-:W-:Y:S02]  /*165d0*/  IMAD.MOV.U32 R2, RZ, RZ, RZ ;  /* 0x000000ffff027224 */ /* 0x000fe400078e00ff */
[----:B------:R-:W-:Y:S04]  /*165e0*/  IMAD R0, R0, R9, RZ ;  /* 0x0000000900007224 */ /* 0x000fe800078e02ff */
[----:B------:R-:W-:Y:S06]  /*165f0*/  IMAD.HI.U32 R3, R3, R0, R2 ;  /* 0x0000000003037227 */ /* 0x000fec00078e0002 */
[C---:B------:R-:W-:Y:S04]  /*16600*/  IMAD.HI.U32 R0, R3.reuse, R5, RZ ;  /* 0x0000000503007227 */ /* 0x040fe800078e00ff */
[----:B------:R-:W-:Y:S02]  /*16610*/  IMAD.MOV R8, RZ, RZ, -R0 ;  /* 0x000000ffff087224 */ /* 0x000fe400078e0a00 */
[----:B------:R-:W-:Y:S04]  /*16620*/  IMAD.HI.U32 R2, R3, R4, RZ ;  /* 0x0000000403027227 */ /* 0x000fe800078e00ff */
[C---:B------:R-:W-:Y:S01]  /*16630*/  IMAD R3, R9.reuse, R8, R5 ;  /* 0x0000000809037224 */ /* 0x040fe200078e0205 */
[----:B------:R-:W-:Y:S04]  /*16640*/  IADD3 R5, PT, PT, -R2, RZ, RZ ;  /* 0x000000ff02057210 */ /* 0x000fe80007ffe1ff */
[C---:B------:R-:W-:Y:S01]  /*16650*/  ISETP.GT.U32.AND P4, PT, R9.reuse, R3, PT ;  /* 0x000000030900720c */ /* 0x040fe20003f84070 */
[C---:B------:R-:W-:Y:S05]  /*16660*/  IMAD R4, R9.reuse, R5, R4 ;  /* 0x0000000509047224 */ /* 0x040fea00078e0204 */
[----:B------:R-:W-:Y:S07]  /*16670*/  ISETP.GT.U32.AND P5, PT, R9, R4, PT ;  /* 0x000000040900720c */ /* 0x000fee0003fa4070 */
[----:B------:R-:W-:Y:S01]  /*16680*/  @!P4 IADD3 R0, PT, PT, R0, 0x1, RZ ;  /* 0x000000010000c810 */ /* 0x000fe20007ffe0ff */
[--C-:B------:R-:W-:Y:S05]  /*16690*/  @!P4 IMAD.IADD R3, R3, 0x1, -R9.reuse ;  /* 0x000000010303c824 */ /* 0x100fea00078e0a09 */
[-C--:B------:R-:W-:Y:S01]  /*166a0*/  ISETP.GE.U32.AND P6, PT, R3, R9.reuse, PT ;  /* 0x000000090300720c */ /* 0x080fe20003fc6070 */
        /* <DEDUP_REMOVED lines=10> */
[C---:B------:R-:W-:Y:S02]  /*16750*/  SEL R0, R3.reuse, R0, !P4 ;  /* 0x0000000003007207 */ /* 0x040fe40006000000 */
[----:B------:R-:W-:Y:S05]  /*16760*/  @!P6 IMAD.MOV R2, RZ, RZ, -R2 ;  /* 0x000000ffff02e224 */ /* 0x000fea00078e0a02 */
[----:B------:R-:W-:Y:S02]  /*16770*/  SEL R2, R3, R2, !P4 ;  /* 0x0000000203027207 */ /* 0x000fe40006000000 */
[-C--:B--2---:R-:W-:Y:S02]  /*16780*/  LEA R6, P5, R0, R14.reuse, 0x2 ;  /* 0x0000000e00067211 */ /* 0x084fe400078a10ff */
[----:B------:R-:W-:Y:S02]  /*16790*/  LEA R4, P4, R2, R14, 0x2 ;  /* 0x0000000e02047211 */ /* 0x000fe400078810ff */
[-C--:B------:R-:W-:Y:S02]  /*167a0*/  LEA.HI.X.SX32 R7, R0, R15.reuse, 0x2, P5 ;  /* 0x0000000f00077211 */ /* 0x080fe400028f16ff */
[C---:B------:R-:W-:Y:S02]  /*167b0*/  LEA.HI.X.SX32 R5, R2.reuse, R15, 0x2, P4 ;  /* 0x0000000f02057211 */ /* 0x040fe400020f16ff */
[----:B------:R-:W-:Y:S01]  /*167c0*/  IADD3 R0, PT, PT, R2, -R0, RZ ;  /* 0x8000000002007210 */ /* 0x000fe20007ffe0ff */
[----:B------:R-:W2:Y:S04]  /*167d0*/  LDG.E R8, desc[UR16][R6.64] ;  /* 0x0000001006087981 */ /* 0x000ea8000c1e1900 */
[----:B------:R-:W-:Y:S05]  /*167e0*/  IMAD R0, R0, R10, -0x100 ;  /* 0xffffff0000007424 */ /* 0x000fea00078e020a */
[----:B------:R-:W-:Y:S01]  /*167f0*/  SHF.R.S32.HI R2, RZ, 0x1f, R0 ;  /* 0x0000001fff027819 */ /* 0x000fe20000011400 */
[----:B------:R3:W2:Y:S02]  /*16800*/  LDG.E R7, desc[UR16][R4.64] ;  /* 0x0000001004077981 */ /* 0x0006a4000c1e1900 */
[----:B---3--:R-:W3:Y:S02]  /*16810*/  LDC.64 R4, c[0x0][0x3b8] ;  /* 0x0000ee00ff047b82 */ /* 0x008ee40000000a00 */
[-C--:B---3--:R-:W-:Y:S02]  /*16820*/  IMAD R6, R2, R4.reuse, RZ ;  /* 0x0000000402067224 */ /* 0x088fe400078e02ff */
[C---:B------:R-:W-:Y:S04]  /*16830*/  IMAD.WIDE.U32 R2, R0.reuse, R4, RZ ;  /* 0x0000000400027225 */ /* 0x040fe800078e00ff */
[----:B------:R-:W-:Y:S04]  /*16840*/  IMAD R5, R0, R5, R6 ;  /* 0x0000000500057224 */ /* 0x000fe800078e0206 */
[----:B------:R-:W-:Y:S02]  /*16850*/  IMAD.IADD R3, R3, 0x1, R5 ;  /* 0x0000000103037824 */ /* 0x000fe400078e0205 */
[----:B--2---:R-:W-:Y:S04]  /*16860*/  IMAD.IADD R7, R8, 0x1, -R7 ;  /* 0x0000000108077824 */ /* 0x004fe800078e0a07 */
[C---:B------:R-:W-:Y:S01]  /*16870*/  IMAD.WIDE.U32 R2, R7.reuse, UR6, R2 ;  /* 0x0000000607027c25 */ /* 0x040fe2000f8e0002 */
[----:B------:R-:W-:Y:S02]  /*16880*/  SHF.R.S32.HI R0, RZ, 0x1f, R7 ;  /* 0x0000001fff007819 */ /* 0x000fe40000011407 */
[----:B------:R-:W-:Y:S03]  /*16890*/  LEA R11, P4, R2, R11, 0x1 ;  /* 0x0000000b020b7211 */ /* 0x000fe600078808ff */
[----:B------:R-:W-:Y:S02]  /*168a0*/  IMAD R0, R0, UR6, RZ ;  /* 0x0000000600007c24 */ /* 0x000fe4000f8e02ff */
[----:B------:R2:W-:Y:S02]  /*168b0*/  STL [R1+0x24], R11 ;  /* 0x0000240b01007387 */ /* 0x0005e40000100800 */
[----:B------:R-:W-:Y:S05]  /*168c0*/  IMAD R0, R7, UR7, R0 ;  /* 0x0000000707007c24 */ /* 0x000fea000f8e0200 */
[----:B------:R-:W-:Y:S04]  /*168d0*/  IADD3 R0, PT, PT, R3, R0, RZ ;  /* 0x0000000003007210 */ /* 0x000fe80007ffe0ff */
[----:B-1----:R-:W-:Y:S05]  /*168e0*/  LEA.HI.X R12, R2, R12, R0, 0x1, P4 ;  /* 0x0000000c020c7211 */ /* 0x002fea00020f0c00 */
[----:B------:R2:W-:Y:S02]  /*168f0*/  STL [R1+0x20], R12 ;  /* 0x0000200c01007387 */ /* 0x0005e40000100800 */
.L_x_731:
[----:B------:R-:W3:Y:S01]  /*16900*/  LDL R0, [R1+0x20] ;  /* 0x0000200001007983 */ /* 0x000ee20000100800 */
[-C--:B------:R-:W-:Y:S02]  /*16910*/  @!P2 MOV R6, R11.reuse ;  /* 0x0000000b0006a202 */ /* 0x080fe40000000f00 */
[C---:B------:R-:W-:Y:S04]  /*16920*/  LEA R2, P4, R4.reuse, R11, 0x5 ;  /* 0x0000000b04027211 */ /* 0x040fe800078828ff */
[CC--:B------:R-:W-:Y:S01]  /*16930*/  @!P1 LEA R22, P5, R4.reuse, R2.reuse, 0x5 ;  /* 0x0000000204169211 */ /* 0x0c0fe200078a28ff */
[--C-:B------:R-:W-:Y:S01]  /*16940*/  @!P1 IMAD.MOV.U32 R20, RZ, RZ, R2.reuse ;  /* 0x000000ffff149224 */ /* 0x100fe200078e0002 */
[CC--:B------:R-:W-:Y:S01]  /*16950*/  @!P1 LEA R26, P6, R4.reuse, R2.reuse, 0x7 ;  /* 0x00000002041a9211 */ /* 0x0c0fe200078c38ff */
[--C-:B------:R-:W-:Y:S01]  /*16960*/  @!P1 IMAD.MOV.U32 R18, RZ, RZ, R2.reuse ;  /* 0x000000ffff129224 */ /* 0x100fe200078e0002 */
[-C--:B------:R-:W-:Y:S01]  /*16970*/  @!P1 MOV R14, R2.reuse ;  /* 0x00000002000e9202 */ /* 0x080fe20000000f00 */
[--C-:B------:R-:W-:Y:S01]  /*16980*/  @!P1 IMAD.MOV.U32 R16, RZ, RZ, R2.reuse ;  /* 0x000000ffff109224 */ /* 0x100fe200078e0002 */
[-C--:B-12---:R-:W-:Y:S01]  /*16990*/  @!P1 MOV R12, R2.reuse ;  /* 0x00000002000c9202 */ /* 0x086fe20000000f00 */
[--C-:B------:R-:W-:Y:S01]  /*169a0*/  @!P1 IMAD.MOV.U32 R10, RZ, RZ, R2.reuse ;  /* 0x000000ffff0a9224 */ /* 0x100fe200078e0002 */
[----:B------:R-:W-:Y:S01]  /*169b0*/  @!P1 MOV R8, R2 ;  /* 0x0000000200089202 */ /* 0x000fe20000000f00 */
[----:B------:R-:W-:Y:S01]  /*169c0*/  @!P1 IMAD.MOV.U32 R30, RZ, RZ, R2 ;  /* 0x000000ffff1e9224 */ /* 0x000fe200078e0002 */
[-C--:B---3--:R-:W-:Y:S02]  /*169d0*/  @!P2 MOV R7, R0.reuse ;  /* 0x000000000007a202 */ /* 0x088fe40000000f00 */
[--C-:B------:R-:W-:Y:S01]  /*169e0*/  LEA.HI.X R3, R4, R0, R32.reuse, 0x5, P4 ;  /* 0x0000000004037211 */ /* 0x100fe200020f2c20 */
[----:B------:R-:W-:Y:S01]  /*169f0*/  @!P1 IMAD R0, R32, 0x60, RZ ;  /* 0x0000006020009824 */ /* 0x000fe200078e02ff */
[CC--:B------:R-:W-:Y:S01]  /*16a00*/  @!P1 LEA R28, P4, R4.reuse, R2.reuse, 0x6 ;  /* 0x00000002041c9211 */ /* 0x0c0fe200078830ff */
[----:B------:R-:W-:Y:S01]  /*16a10*/  @!PT LDS RZ, [RZ] ;  /* 0x00000000fffff984 */ /* 0x000fe20000000800 */
[----:B------:R-:W-:Y:S01]  /*16a20*/  @!PT LDS RZ, [RZ] ;  /* 0x00000000fffff984 */ /* 0x000fe20000000800 */
[----:B------:R-:W-:Y:S01]  /*16a30*/  @!PT LDS RZ, [RZ] ;  /* 0x00000000fffff984 */ /* 0x000fe20000000800 */
[----:B------:R1:W-:Y:S01]  /*16a40*/  @!P2 LDGSTS.E.BYPASS.LTC128B.128 [R237+0x2000], desc[UR16][R6.64] ;  /* 0x0200000006edafae */ /* 0x0003e2000b981a10 */
[CCC-:B------:R-:W-:Y:S01]  /*16a50*/  @!P1 LEA.HI.X R23, R4.reuse, R3.reuse, R32.reuse, 0x5, P5 ;  /* 0x0000000304179211 */ /* 0x1c0fe200028f2c20 */
[----:B------:R-:W-:Y:S01]  /*16a60*/  @!P1 IMAD.MOV.U32 R15, RZ, RZ, R3 ;  /* 0x000000ffff0f9224 */ /* 0x000fe200078e0003 */
[CC--:B------:R-:W-:Y:S01]  /*16a70*/  @!P1 LEA.HI.X R29, R4.reuse, R3.reuse, R32, 0x6, P4 ;  /* 0x00000003041d9211 */ /* 0x0c0fe200020f3420 */
[----:B------:R2:W-:Y:S01]  /*16a80*/  @P2 STS.128 [R237+0x2000], RZ ;  /* 0x002000ffed002388 */ /* 0x0005e20000000c00 */
[CC--:B------:R-:W-:Y:S01]  /*16a90*/  @!P1 LEA R24, P2, R4.reuse, R2.reuse, 0x8 ;  /* 0x0000000204189211 */ /* 0x0c0fe200078440ff */
[C---:B------:R-:W-:Y:S01]  /*16aa0*/  @!P1 IMAD.WIDE.U32 R14, R4.reuse, 0x120, R14 ;  /* 0x00000120040e9825 */ /* 0x040fe200078e000e */
[CCC-:B------:R-:W-:Y:S01]  /*16ab0*/  @!P1 LEA.HI.X R27, R4.reuse, R3.reuse, R32.reuse, 0x7, P6 ;  /* 0x00000003041b9211 */ /* 0x1c0fe200030f3c20 */
[----:B------:R2:W-:Y:S01]  /*16ac0*/  @P1 STS.128 [R237+0x2800], RZ ;  /* 0x002800ffed001388 */ /* 0x0005e20000000c00 */
[CC--:B------:R-:W-:Y:S01]  /*16ad0*/  @!P1 LEA.HI.X R25, R4.reuse, R3.reuse, R32, 0x8, P2 ;  /* 0x0000000304199211 */ /* 0x0c0fe200010f4420 */
[----:B------:R-:W-:Y:S01]  /*16ae0*/  @!P1 IMAD.MOV.U32 R9, RZ, RZ, R3 ;  /* 0x000000ffff099224 */ /* 0x000fe200078e0003 */
        /* <DEDUP_REMOVED lines=17> */
[C---:B------:R-:W-:Y:S02]  /*16c00*/  @!P1 IMAD.WIDE.U32 R18, R4.reuse, 0xc0, R18 ;  /* 0x000000c004129825 */ /* 0x040fe400078e0012 */
[----:B------:R2:W-:Y:S02]  /*16c10*/  @P1 STS.128 [R237+0x3800], RZ ;  /* 0x003800ffed001388 */ /* 0x0005e40000000c00 */
[C---:B------:R-:W-:Y:S01]  /*16c20*/  @!P1 IMAD.WIDE.U32 R16, R4.reuse, 0xe0, R16 ;  /* 0x000000e004109825 */ /* 0x040fe200078e0010 */
[----:B-1----:R-:W-:Y:S01]  /*16c30*/  @!P1 MOV R6, R2 ;  /* 0x0000000200069202 */ /* 0x002fe20000000f00 */
        /* <DEDUP_REMOVED lines=8> */
[C---:B------:R-:W-:Y:S04]  /*16cc0*/  @!P1 IMAD.WIDE.U32 R6, R4.reuse, 0x1a0, R6 ;  /* 0x000001a004069825 */ /* 0x040fe800078e0006 */
[C---:B---3--:R-:W-:Y:S04]  /*16cd0*/  @!P1 IMAD.WIDE.U32 R2, R4.reuse, 0x60, R2 ;  /* 0x0000006004029825 */ /* 0x048fe800078e0002 */
[----:B------:R-:W-:Y:S01]  /*16ce0*/  @!P1 IMAD.WIDE.U32 R4, R4, 0x1c0, R30 ;  /* 0x000001c004049825 */ /* 0x000fe200078e001e */
[----:B------:R-:W-:Y:S03]  /*16cf0*/  @!P1 IADD3 R3, PT, PT, R0, R3, RZ ;  /* 0x0000000300039210 */ /* 0x000fe60007ffe0ff */
[C---:B----4-:R-:W-:Y:S02]  /*16d00*/  @!P1 IMAD R22, R32.reuse, 0xa0, RZ ;  /* 0x000000a020169824 */ /* 0x050fe400078e02ff */
[----:B------:R-:W-:Y:S01]  /*16d10*/  @!PT LDS RZ, [RZ] ;  /* 0x00000000fffff984 */ /* 0x000fe20000000800 */
[----:B------:R-:W-:Y:S01]  /*16d20*/  @!PT LDS RZ, [RZ] ;  /* 0x00000000fffff984 */ /* 0x000fe20000000800 */
[----:B------:R-:W-:Y:S01]  /*16d30*/  @!PT LDS RZ, [RZ] ;  /* 0x00000000fffff984 */ /* 0x000fe20000000800 */
[----:B------:R2:W-:Y:S01]  /*16d40*/  @!P1 LDGSTS.E.BYPASS.LTC128B.128 [R237+0x4000], desc[UR16][R2.64] ;  /* 0x0400000002ed9fae */ /* 0x0005e2000b981a10 */
[----:B------:R-:W-:Y:S02]  /*16d50*/  @!P1 IMAD R23, R32, 0xc0, RZ ;  /* 0x000000c020179824 */ /* 0x000fe400078e02ff */
[----:B------:R-:W-:Y:S01]  /*16d60*/  @!P1 IMAD.IADD R21, R22, 0x1, R21 ;  /* 0x0000000116159824 */ /* 0x000fe200078e0215 */
[----:B------:R2:W-:Y:S01]  /*16d70*/  @P1 STS.128 [R237+0x4800], RZ ;  /* 0x004800ffed001388 */ /* 0x0005e20000000c00 */
[C---:B------:R-:W-:Y:S01]  /*16d80*/  @!P1 IMAD R30, R32.reuse, 0xe0, RZ ;  /* 0x000000e0201e9824 */ /* 0x040fe200078e02ff */
[----:B------:R-:W-:Y:S01]  /*16d90*/  @!P1 IADD3 R19, PT, PT, R23, R19, RZ ;  /* 0x0000001317139210 */ /* 0x000fe20007ffe0ff */
[C---:B------:R-:W-:Y:S01]  /*16da0*/  @!P1 IMAD R31, R32.reuse, 0x120, RZ ;  /* 0x00000120201f9824 */ /* 0x040fe200078e02ff */
[----:B------:R-:W-:Y:S01]  /*16db0*/  @!PT LDS RZ, [RZ] ;  /* 0x00000000fffff984 */ /* 0x000fe20000000800 */
[----:B------:R-:W-:Y:S01]  /*16dc0*/  @!PT LDS RZ, [RZ] ;  /* 0x00000000fffff984 */ /* 0x000fe20000000800 */
[----:B------:R-:W-:Y:S01]  /*16dd0*/  @!PT LDS RZ, [RZ] ;  /* 0x00000000fffff984 */ /* 0x000fe20000000800 */
[----:B------:R2:W-:Y:S01]  /*16de0*/  @!P1 LDGSTS.E.BYPASS.LTC128B.128 [R237+0x4800], desc[UR16][R26.64] ;  /* 0x048000001aed9fae */ /* 0x0005e2000b981a10 */
[----:B------:R-:W-:Y:S01]  /*16df0*/  @!P1 IMAD R0, R32, 0x140, RZ ;  /* 0x0000014020009824 */ /* 0x000fe200078e02ff */
[----:B------:R-:W-:Y:S01]  /*16e00*/  @!P1 IADD3 R17, PT, PT, R30, R17, RZ ;  /* 0x000000111e119210 */ /* 0x000fe20007ffe0ff */
[----:B------:R-:W-:Y:S01]  /*16e10*/  @!P1 IMAD.IADD R15, R31, 0x1, R15 ;  /* 0x000000011f0f9824 */ /* 0x000fe200078e020f */
[----:B------:R2:W-:Y:S01]  /*16e20*/  @P1 STS.128 [R237+0x5000], RZ ;  /* 0x005000ffed001388 */ /* 0x0005e20000000c00 */
[----:B------:R-:W-:Y:S01]  /*16e30*/  @!P1 IMAD R22, R32, 0x160, RZ ;  /* 0x0000016020169824 */ /* 0x000fe200078e02ff */
        /* <DEDUP_REMOVED lines=11> */
[----:B------:R-:W-:Y:S02]  /*16ef0*/  @!P1 IADD3 R7, PT, PT, R30, R7, RZ ;  /* 0x000000071e079210 */ /* 0x000fe40007ffe0ff */
[----:B------:R-:W-:Y:S01]  /*16f00*/  @!PT LDS RZ, [RZ] ;  /* 0x00000000fffff984 */ /* 0x000fe20000000800 */
[----:B------:R-:W-:Y:S01]  /*16f10*/  @!PT LDS RZ, [RZ] ;  /* 0x00000000fffff984 */ /* 0x000fe20000000800 */
[----:B------:R-:W-:Y:S01]  /*16f20*/  @!PT LDS RZ, [RZ] ;  /* 0x00000000fffff984 */ /* 0x000fe20000000800 */
[----:B------:R2:W-:Y:S02]  /*16f30*/  @!P1 LDGSTS.E.BYPASS.LTC128B.128 [R237+0x5800], desc[UR16][R18.64] ;  /* 0x0580000012ed9fae */ /* 0x0005e4000b981a10 */
[----:B------:R-:W-:Y:S02]  /*16f40*/  @!P1 IADD3 R5, PT, PT, R31, R5, RZ ;  /* 0x000000051f059210 */ /* 0x000fe40007ffe0ff */
        /* <DEDUP_REMOVED lines=41> */
.L_x_730:
[----:B-1----:R-:W-:Y:S01]  /*171e0*/  FMNMX3.FTZ R0, R132, R175, R174, !PT ;  /* 0x000000af84007276 */ /* 0x002fe200078100ae */
[----:B--2---:R-:W2:Y:S01]  /*171f0*/  LDL R10, [R1+0x3c] ;  /* 0x00003c00010a7983 */ /* 0x004ea20000100800 */
[----:B------:R-:W-:Y:S02]  /*17200*/  IADD3 R239, PT, PT, R239, -0x100, RZ ;  /* 0xffffff00efef7810 */ /* 0x000fe40007ffe0ff */
[----:B------:R-:W-:Y:S01]  /*17210*/  FMNMX3.FTZ R2, R0, R168, R177, !PT ;  /* 0x000000a800027276 */ /* 0x000fe200078100b1 */
[----:B------:R3:W2:Y:S01]  /*17220*/  LDL R41, [R1+0x38] ;  /* 0x0000380001297983 */ /* 0x0006a20000100800 */
[----:B------:R-:W-:Y:S02]  /*17230*/  FMNMX3.FTZ R0, R133, R173, R172, !PT ;  /* 0x000000ad85007276 */ /* 0x000fe400078100ac */
[----:B------:R-:W-:Y:S01]  /*17240*/  FMNMX3.FTZ R2, R2, R170, R171, !PT ;  /* 0x000000aa02027276 */ /* 0x000fe200078100ab */
[----:B------:R-:W-:Y:S01]  /*17250*/  LDSM.16.MT88.4 R12, [R134+0xa000] ;  /* 0x00a00000860c783b */ /* 0x000fe20000004200 */
[----:B------:R-:W-:Y:S02]  /*17260*/  FMNMX3.FTZ R0, R0, R176, R169, !PT ;  /* 0x000000b000007276 */ /* 0x000fe400078100a9 */
[----:B------:R-:W-:Y:S02]  /*17270*/  FMNMX3.FTZ R36, R2, R178, R180, !PT ;  /* 0x000000b202247276 */ /* 0x000fe400078100b4 */
        /* <DEDUP_REMOVED lines=59> */
[----:B------:R-:W-:Y:S03]  /*17630*/  FMNMX3.FTZ R0, R0, R37, R38, !PT ;  /* 0x0000002500007276 */ /* 0x000fe60007810026 */
[----:B------:R-:W1:Y:S01]  /*17640*/  SHFL.BFLY PT, R3, R36, 0x2, 0x1f ;  /* 0x0c401f0024037f89 */ /* 0x000e6200000e0000 */
[----:B------:R-:W-:Y:S07]  /*17650*/  FMNMX3.FTZ R0, R0, R40, R39, !PT ;  /* 0x0000002800007276 */ /* 0x000fee0007810027 */
[----:B------:R-:W4:Y:S01]  /*17660*/  SHFL.BFLY PT, R2, R0, 0x2, 0x1f ;  /* 0x0c401f0000027f89 */ /* 0x000f2200000e0000 */
[----:B--2---:R-:W-:Y:S02]  /*17670*/  @P0 IADD3 R41, PT, PT, R10, -0x40, RZ ;  /* 0xffffffc00a290810 */ /* 0x004fe40007ffe0ff */
[----:B-1----:R-:W-:Y:S02]  /*17680*/  FMNMX.FTZ R36, R36, R3, !PT ;  /* 0x0000000324247209 */ /* 0x002fe40007810000 */
[----:B----4-:R-:W-:Y:S03]  /*17690*/  FMNMX.FTZ R0, R0, R2, !PT ;  /* 0x0000000200007209 */ /* 0x010fe60007810000 */
[----:B------:R-:W-:Y:S01]  /*176a0*/  LDSM.16.MT88.4 R28, [R41] ;  /* 0x00000000291c783b */ /* 0x000fe20000004200 */
[----:B------:R-:W-:Y:S07]  /*176b0*/  IADD3 R42, PT, PT, R232, R41, RZ ;  /* 0x00000029e82a7210 */ /* 0x000fee0007ffe0ff */
[----:B------:R-:W1:Y:S08]  /*176c0*/  SHFL.BFLY PT, R4, R36, 0x1, 0x1f ;  /* 0x0c201f0024047f89 */ /* 0x000e7000000e0000 */
[----:B------:R-:W2:Y:S08]  /*176d0*/  SHFL.BFLY PT, R3, R0, 0x1, 0x1f ;  /* 0x0c201f0000037f89 */ /* 0x000eb000000e0000 */
[----:B------:R-:W4:Y:S01]  /*176e0*/  LDSM.16.MT88.4 R48, [R42] ;  /* 0x000000002a30783b */ /* 0x000f220000004200 */
[----:B-1----:R-:W-:Y:S04]  /*176f0*/  FMNMX.FTZ R36, R36, R4, !PT ;  /* 0x0000000424247209 */ /* 0x002fe80007810000 */
[C---:B------:R-:W-:Y:S01]  /*17700*/  FSETP.NEU.FTZ.AND P1, PT, R36.reuse, -INF , PT ;  /* 0xff8000002400780b */ /* 0x040fe20003f3d000 */
[----:B------:R-:W-:Y:S01]  /*17710*/  FMUL.FTZ R43, R36, UR4 ;  /* 0x00000004242b7c20 */ /* 0x000fe20008410000 */
[----:B--2---:R-:W-:Y:S01]  /*17720*/  FMNMX.FTZ R3, R0, R3, !PT ;  /* 0x0000000300037209 */ /* 0x004fe20007810000 */
[----:B------:R-:W-:Y:S03]  /*17730*/  FADD.FTZ R2, -R36, R132 ;  /* 0x0000008424027221 */ /* 0x000fe60000010100 */
[----:B------:R-:W-:Y:S01]  /*17740*/  FSEL R43, R43, RZ, P1 ;  /* 0x000000ff2b2b7208 */ /* 0x000fe20000800000 */
[C---:B------:R-:W-:Y:S01]  /*17750*/  FMUL.FTZ R64, R3.reuse, UR4 ;  /* 0x0000000403407c20 */ /* 0x040fe20008410000 */
[C---:B------:R-:W-:Y:S01]  /*17760*/  FSETP.NEU.FTZ.AND P1, PT, R3.reuse, -INF , PT ;  /* 0xff8000000300780b */ /* 0x040fe20003f3d000 */
[----:B------:R-:W-:Y:S01]  /*17770*/  FADD.FTZ R0, -R3, R133 ;  /* 0x0000008503007221 */ /* 0x000fe20000010100 */
[----:B------:R-:W-:Y:S01]  /*17780*/  FMUL.FTZ R2, R2, UR4 ;  /* 0x0000000402027c20 */ /* 0x000fe20008410000 */
[--C-:B------:R-:W-:Y:S01]  /*17790*/  FFMA.FTZ R4, R175, UR4, -R43.reuse ;  /* 0x00000004af047c23 */ /* 0x100fe2000801082b */
[----:B------:R-:W-:Y:S01]  /*177a0*/  FSEL R64, R64, RZ, P1 ;  /* 0x000000ff40407208 */ /* 0x000fe20000800000 */
[--C-:B------:R-:W-:Y:S01]  /*177b0*/  FFMA.FTZ R16, R170, UR4, -R43.reuse ;  /* 0x00000004aa107c23 */ /* 0x100fe2000801082b */
[--C-:B------:R-:W-:Y:S01]  /*177c0*/  FFMA.FTZ R26, R178, UR4, -R43.reuse ;  /* 0x00000004b21a7c23 */ /* 0x100fe2000801082b */
[----:B------:R1:W-:Y:S01]  /*177d0*/  MUFU.EX2 R95, R4 ;  /* 0x00000004005f7308 */ /* 0x0003e20000000800 */
[----:B------:R-:W-:Y:S01]  /*177e0*/  FMUL.FTZ R0, R0, UR4 ;  /* 0x0000000400007c20 */ /* 0x000fe20008410000 */
[--C-:B------:R-:W-:Y:S01]  /*177f0*/  FFMA.FTZ R8, R176, UR4, -R64.reuse ;  /* 0x00000004b0087c23 */ /* 0x100fe20008010840 */
[--C-:B------:R-:W-:Y:S01]  /*17800*/  FFMA.FTZ R9, R177, UR4, -R43.reuse ;  /* 0x00000004b1097c23 */ /* 0x100fe2000801082b */
[--C-:B------:R-:W-:Y:S01]  /*17810*/  FFMA.FTZ R32, R182, UR4, -R64.reuse ;  /* 0x00000004b6207c23 */ /* 0x100fe20008010840 */
[--C-:B------:R-:W-:Y:S01]  /*17820*/  FFMA.FTZ R60, R184, UR4, -R43.reuse ;  /* 0x00000004b83c7c23 */ /* 0x100fe2000801082b */
[--C-:B------:R-:W-:Y:S01]  /*17830*/  FFMA.FTZ R24, R181, UR4, -R64.reuse ;  /* 0x00000004b5187c23 */ /* 0x100fe20008010840 */
[--C-:B------:R-:W-:Y:S03]  /*17840*/  FFMA.FTZ R37, R37, UR4, -R64.reuse ;  /* 0x0000000425257c23 */ /* 0x100fe60008010840 */
[----:B------:R-:W2:Y:S01]  /*17850*/  MUFU.EX2 R2, R2 ;  /* 0x0000000200027308 */ /* 0x000ea20000000800 */
[--C-:B------:R-:W-:Y:S01]  /*17860*/  FFMA.FTZ R38, R38, UR4, -R64.reuse ;  /* 0x0000000426267c23 */ /* 0x100fe20008010840 */
[--C-:B------:R-:W-:Y:S08]  /*17870*/  FFMA.FTZ R40, R40, UR4, -R64.reuse ;  /* 0x0000000428287c23 */ /* 0x100ff00008010840 */
[----:B------:R-:W5:Y:S01]  /*17880*/  MUFU.EX2 R0, R0 ;  /* 0x0000000000007308 */ /* 0x000f620000000800 */
[--C-:B-1----:R-:W-:Y:S09]  /*17890*/  FFMA.FTZ R4, R174, UR4, -R43.reuse ;  /* 0x00000004ae047c23 */ /* 0x102ff2000801082b */
[----:B------:R1:W3:Y:S01]  /*178a0*/  MUFU.EX2 R113, R4 ;  /* 0x0000000400717308 */ /* 0x0002e20000000800 */
[C---:B--2---:R-:W-:Y:S01]  /*178b0*/  FMUL.FTZ R5, R2.reuse, R137 ;  /* 0x0000008902057220 */ /* 0x044fe20000410000 */
[C---:B------:R-:W-:Y:S01]  /*178c0*/  FMUL.FTZ R17, R2.reuse, R149 ;  /* 0x0000009502117220 */ /* 0x040fe20000410000 */
[C---:B------:R-:W-:Y:S01]  /*178d0*/  FMUL.FTZ R25, R2.reuse, R157 ;  /* 0x0000009d02197220 */ /* 0x040fe20000410000 */
[----:B------:R-:W-:Y:S06]  /*178e0*/  FMUL.FTZ R33, R2, R165 ;  /* 0x000000a502217220 */ /* 0x000fec0000410000 */
[----:B------:R2:W-:Y:S01]  /*178f0*/  MUFU.EX2 R122, R9 ;  /* 0x00000009007a7308 */ /* 0x0005e20000000800 */
[C---:B-----5:R-:W-:Y:S01]  /*17900*/  FMUL.FTZ R6, R0.reuse, R138 ;  /* 0x0000008a00067220 */ /* 0x060fe20000410000 */
[C---:B------:R-:W-:Y:S01]  /*17910*/  FMUL.FTZ R7, R0.reuse, R139 ;  /* 0x0000008b00077220 */ /* 0x040fe20000410000 */
[C---:B------:R-:W-:Y:S01]  /*17920*/  FMUL.FTZ R10, R0.reuse, R142 ;  /* 0x0000008e000a7220 */ /* 0x040fe20000410000 */
[C---:B------:R-:W-:Y:S01]  /*17930*/  FMUL.FTZ R11, R0.reuse, R143 ;  /* 0x0000008f000b7220 */ /* 0x040fe20000410000 */
[C---:B------:R-:W-:Y:S01]  /*17940*/  FMUL.FTZ R18, R0.reuse, R150 ;  /* 0x0000009600127220 */ /* 0x040fe20000410000 */
[C---:B------:R-:W-:Y:S01]  /*17950*/  FMUL.FTZ R19, R0.reuse, R151 ;  /* 0x0000009700137220 */ /* 0x040fe20000410000 */
[C---:B------:R-:W-:Y:S03]  /*17960*/  FMUL.FTZ R27, R0.reuse, R159 ;  /* 0x0000009f001b7220 */ /* 0x040fe60000410000 */
[----:B------:R5:W-:Y:S01]  /*17970*/  MUFU.EX2 R117, R8 ;  /* 0x0000000800757308 */ /* 0x000be20000000800 */
[--C-:B-1----:R-:W-:Y:S01]  /*17980*/  FFMA.FTZ R4, R173, UR4, -R64.reuse ;  /* 0x00000004ad047c23 */ /* 0x102fe20008010840 */
[----:B---3--:R-:W-:Y:S01]  /*17990*/  F2FP.F16.F32.PACK_AB R44, R113, R95 ;  /* 0x0000005f712c723e */ /* 0x008fe200000000ff */
[C---:B------:R-:W-:Y:S01]  /*179a0*/  FMUL.FTZ R34, R0.reuse, R166 ;  /* 0x000000a600227220 */ /* 0x040fe20000410000 */
[----:B------:R-:W-:Y:S06]  /*179b0*/  FMUL.FTZ R35, R0, R167 ;  /* 0x000000a700237220 */ /* 0x000fec0000410000 */
[----:B------:R1:W-:Y:S01]  /*179c0*/  MUFU.EX2 R103, R4 ;  /* 0x0000000400677308 */ /* 0x0003e20000000800 */
[C---:B--2---:R-:W-:Y:S09]  /*179d0*/  FMUL.FTZ R9, R2.reuse, R141 ;  /* 0x0000008d02097220 */ /* 0x044ff20000410000 */
[----:B------:R2:W-:Y:S01]  /*179e0*/  MUFU.EX2 R124, R16 ;  /* 0x00000010007c7308 */ /* 0x0005e20000000800 */
[----:B-----5:R-:W-:Y:S09]  /*179f0*/  FMUL.FTZ R8, R2, R140 ;  /* 0x0000008c02087220 */ /* 0x020ff20000410000 */
[----:B------:R3:W-:Y:S01]  /*17a00*/  MUFU.EX2 R232, R32 ;  /* 0x0000002000e87308 */ /* 0x0007e20000000800 */
[--C-:B-1----:R-:W-:Y:S09]  /*17a10*/  FFMA.FTZ R4, R172, UR4, -R64.reuse ;  /* 0x00000004ac047c23 */ /* 0x102ff20008010840 */
[----:B------:R1:W5:Y:S01]  /*17a20*/  MUFU.EX2 R114, R4 ;  /* 0x0000000400727308 */ /* 0x0003620000000800 */
[----:B--2---:R-:W-:Y:S09]  /*17a30*/  FMUL.FTZ R16, R2, R148 ;  /* 0x0000009402107220 */ /* 0x004ff20000410000 */
[----:B------:R2:W-:Y:S01]  /*17a40*/  MUFU.EX2 R96, R24 ;  /* 0x0000001800607308 */ /* 0x0005e20000000800 */
[--C-:B---3--:R-:W-:Y:S09]  /*17a50*/  FFMA.FTZ R32, R183, UR4, -R64.reuse ;  /* 0x00000004b7207c23 */ /* 0x108ff20008010840 */
[----:B------:R3:W-:Y:S01]  /*17a60*/  MUFU.EX2 R102, R26 ;  /* 0x0000001a00667308 */ /* 0x0007e20000000800 */
[--C-:B-1----:R-:W-:Y:S01]  /*17a70*/  FFMA.FTZ R4, R168, UR4, -R43.reuse ;  /* 0x00000004a8047c23 */ /* 0x102fe2000801082b */
[----:B-----5:R-:W-:Y:S08]  /*17a80*/  F2FP.F16.F32.PACK_AB R45, R114, R103 ;  /* 0x00000067722d723e */ /* 0x020ff000000000ff */
[----:B------:R1:W5:Y:S01]  /*17a90*/  MUFU.EX2 R116, R4 ;  /* 0x0000000400747308 */ /* 0x0003620000000800 */
[----:B--2---:R-:W-:Y:S09]  /*17aa0*/  FMUL.FTZ R24, R2, R156 ;  /* 0x0000009c02187220 */ /* 0x004ff20000410000 */
[----:B------:R2:W-:Y:S01]  /*17ab0*/  MUFU.EX2 R227, R32 ;  /* 0x0000002000e37308 */ /* 0x0005e20000000800 */
[----:B---3--:R-:W-:Y:S09]  /*17ac0*/  FMUL.FTZ R26, R0, R158 ;  /* 0x0000009e001a7220 */ /* 0x008ff20000410000 */
[----:B------:R3:W-:Y:S01]  /*17ad0*/  MUFU.EX2 R225, R60 ;  /* 0x0000003c00e17308 */ /* 0x0007e20000000800 */
[--C-:B-1----:R-:W-:Y:S01]  /*17ae0*/  FFMA.FTZ R4, R169, UR4, -R64.reuse ;  /* 0x00000004a9047c23 */ /* 0x102fe20008010840 */
[----:B-----5:R-:W-:Y:S08]  /*17af0*/  F2FP.F16.F32.PACK_AB R46, R122, R116 ;  /* 0x000000747a2e723e */ /* 0x020ff000000000ff */
[----:B------:R1:W5:Y:S01]  /*17b00*/  MUFU.EX2 R123, R4 ;  /* 0x00000004007b7308 */ /* 0x0003620000000800 */
[C---:B--2---:R-:W-:Y:S09]  /*17b10*/  FMUL.FTZ R32, R2.reuse, R164 ;  /* 0x000000a402207220 */ /* 0x044ff20000410000 */
[----:B------:R-:W-:Y:S01]  /*17b20*/  MUFU.EX2 R40, R40 ;  /* 0x0000002800287308 */ /* 0x000fe20000000800 */
[--C-:B---3--:R-:W-:Y:S09]  /*17b30*/  FFMA.FTZ R60, R185, UR4, -R43.reuse ;  /* 0x00000004b93c7c23 */ /* 0x108ff2000801082b */
[----:B------:R2:W-:Y:S01]  /*17b40*/  MUFU.EX2 R226, R60 ;  /* 0x0000003c00e27308 */ /* 0x0005e20000000800 */
[C---:B-1----:R-:W-:Y:S01]  /*17b50*/  FMUL.FTZ R4, R2.reuse, R136 ;  /* 0x0000008802047220 */ /* 0x042fe20000410000 */
[----:B-----5:R-:W-:Y:S07]  /*17b60*/  F2FP.F16.F32.PACK_AB R47, R123, R117 ;  /* 0x000000757b2f723e */ /* 0x020fee00000000ff */
[C---:B------:R-:W-:Y:S05]  /*17b70*/  HMMA.16816.F32 R4, R44.reuse, R12, R4 ;  /* 0x0000000c2c04723c */ /* 0x040fea0000001804 */
[C---:B------:R-:W-:Y:S01]  /*17b80*/  FMUL.FTZ R12, R2.reuse, R144 ;  /* 0x00000090020c7220 */ /* 0x040fe20000410000 */
[----:B------:R-:W-:Y:S02]  /*17b90*/  FMUL.FTZ R13, R2, R145 ;  /* 0x00000091020d7220 */ /* 0x000fe40000410000 */
[C---:B------:R-:W-:Y:S01]  /*17ba0*/  HMMA.16816.F32 R8, R44.reuse, R14, R8 ;  /* 0x0000000e2c08723c */ /* 0x040fe20000001808 */
[----:B--2---:R-:W-:Y:S02]  /*17bb0*/  LDSM.16.MT88.4 R60, [R42+0x800] ;  /* 0x000800002a3c783b */ /* 0x004fe40000004200 */
[C---:B------:R-:W-:Y:S01]  /*17bc0*/  FMUL.FTZ R14, R0.reuse, R146 ;  /* 0x00000092000e7220 */ /* 0x040fe20000410000 */
[C---:B------:R-:W-:Y:S07]  /*17bd0*/  FMUL.FTZ R15, R0.reuse, R147 ;  /* 0x00000093000f7220 */ /* 0x040fee0000410000 */
[C---:B------:R-:W-:Y:S03]  /*17be0*/  HMMA.16816.F32 R12, R44.reuse, R20, R12 ;  /* 0x000000142c0c723c */ /* 0x040fe6000000180c */
[--C-:B------:R-:W-:Y:S01]  /*17bf0*/  FFMA.FTZ R20, R171, UR4, -R43.reuse ;  /* 0x00000004ab147c23 */ /* 0x100fe2000801082b */
[--C-:B------:R-:W-:Y:S03]  /*17c00*/  FFMA.FTZ R21, R179, UR4, -R64.reuse ;  /* 0x00000004b3157c23 */ /* 0x100fe60008010840 */
[----:B------:R1:W2:Y:S01]  /*17c10*/  MUFU.EX2 R127, R20 ;  /* 0x00000014007f7308 */ /* 0x0002a20000000800 */
[C---:B------:R-:W-:Y:S03]  /*17c20*/  HMMA.16816.F32 R16, R44.reuse, R22, R16 ;  /* 0x000000162c10723c */ /* 0x040fe60000001810 */
[C---:B------:R-:W-:Y:S01]  /*17c30*/  FMUL.FTZ R22, R0.reuse, R154 ;  /* 0x0000009a00167220 */ /* 0x040fe20000410000 */
[----:B------:R-:W-:Y:S05]  /*17c40*/  FMUL.FTZ R23, R0, R155 ;  /* 0x0000009b00177220 */ /* 0x000fea0000410000 */
[----:B------:R3:W5:Y:S01]  /*17c50*/  MUFU.EX2 R126, R21 ;  /* 0x00000015007e7308 */ /* 0x0007620000000800 */
[C---:B-1----:R-:W-:Y:S01]  /*17c60*/  FMUL.FTZ R20, R2.reuse, R152 ;  /* 0x0000009802147220 */ /* 0x042fe20000410000 */
[----:B---3--:R-:W-:Y:S07]  /*17c70*/  FMUL.FTZ R21, R2, R153 ;  /* 0x0000009902157220 */ /* 0x008fee0000410000 */
[C---:B------:R-:W-:Y:S03]  /*17c80*/  HMMA.16816.F32 R20, R44.reuse, R28, R20 ;  /* 0x0000001c2c14723c */ /* 0x040fe60000001814 */
[--C-:B------:R-:W-:Y:S01]  /*17c90*/  FFMA.FTZ R28, R180, UR4, -R43.reuse ;  /* 0x00000004b41c7c23 */ /* 0x100fe2000801082b */
[----:B------:R-:W-:Y:S03]  /*17ca0*/  FMUL.FTZ R29, R2, R161 ;  /* 0x000000a1021d7220 */ /* 0x000fe60000410000 */
[----:B------:R1:W3:Y:S01]  /*17cb0*/  MUFU.EX2 R111, R28 ;  /* 0x0000001c006f7308 */ /* 0x0002e20000000800 */
[C---:B------:R-:W-:Y:S03]  /*17cc0*/  HMMA.16816.F32 R24, R44.reuse, R30, R24 ;  /* 0x0000001e2c18723c */ /* 0x040fe60000001818 */
[C---:B------:R-:W-:Y:S01]  /*17cd0*/  FMUL.FTZ R30, R0.reuse, R162 ;  /* 0x000000a2001e7220 */ /* 0x040fe20000410000 */
[----:B------:R-:W-:Y:S01]  /*17ce0*/  FMUL.FTZ R31, R0, R163 ;  /* 0x000000a3001f7220 */ /* 0x000fe20000410000 */
[----:B-1----:R-:W-:Y:S07]  /*17cf0*/  FMUL.FTZ R28, R2, R160 ;  /* 0x000000a0021c7220 */ /* 0x002fee0000410000 */
[C---:B----4-:R-:W-:Y:S08]  /*17d00*/  HMMA.16816.F32 R28, R44.reuse, R48, R28 ;  /* 0x000000302c1c723c */ /* 0x050ff0000000181c */
[----:B------:R-:W-:Y:S01]  /*17d10*/  HMMA.16816.F32 R32, R44, R50, R32 ;  /* 0x000000322c20723c */ /* 0x000fe20000001820 */
[----:B------:R-:W1:Y:S02]  /*17d20*/  LDSM.16.MT88.4 R48, [R41+0x800] ;  /* 0x000800002930783b */ /* 0x000e640000004200 */
[----:B--2---:R-:W-:Y:S02]  /*17d30*/  F2FP.F16.F32.PACK_AB R44, R127, R124 ;  /* 0x0000007c7f2c723e */ /* 0x004fe400000000ff */
[----:B-----5:R-:W-:Y:S02]  /*17d40*/  F2FP.F16.F32.PACK_AB R45, R96, R126 ;  /* 0x0000007e602d723e */ /* 0x020fe400000000ff */
[----:B---3--:R-:W-:Y:S02]  /*17d50*/  F2FP.F16.F32.PACK_AB R46, R111, R102 ;  /* 0x000000666f2e723e */ /* 0x008fe400000000ff */
[----:B------:R-:W-:Y:S07]  /*17d60*/  F2FP.F16.F32.PACK_AB R47, R227, R232 ;  /* 0x000000e8e32f723e */ /* 0x000fee00000000ff */
[C---:B------:R-:W-:Y:S03]  /*17d70*/  HMMA.16816.F32 R4, R44.reuse, R52, R4 ;  /* 0x000000342c04723c */ /* 0x040fe60000001804 */
[--C-:B------:R-:W-:Y:S04]  /*17d80*/  FFMA.FTZ R52, R186, UR4, -R64.reuse ;  /* 0x00000004ba347c23 */ /* 0x100fe80008010840 */
[----:B------:R2:W-:Y:S01]  /*17d90*/  MUFU.EX2 R224, R52 ;  /* 0x0000003400e07308 */ /* 0x0005e20000000800 */
[C---:B------:R-:W-:Y:S08]  /*17da0*/  HMMA.16816.F32 R8, R44.reuse, R54, R8 ;  /* 0x000000362c08723c */ /* 0x040ff00000001808 */
[C---:B------:R-:W-:Y:S03]  /*17db0*/  HMMA.16816.F32 R12, R44.reuse, R56, R12 ;  /* 0x000000382c0c723c */ /* 0x040fe6000000180c */
[--C-:B------:R-:W-:Y:S01]  /*17dc0*/  FFMA.FTZ R56, R190, UR4, -R43.reuse ;  /* 0x00000004be387c23 */ /* 0x100fe2000801082b */
[----:B------:R-:W-:Y:S03]  /*17dd0*/  MOV R190, R111 ;  /* 0x0000006f00be7202 */ /* 0x000fe60000000f00 */
[----:B------:R3:W-:Y:S01]  /*17de0*/  MUFU.EX2 R185, R56 ;  /* 0x0000003800b97308 */ /* 0x0007e20000000800 */
[C---:B------:R-:W-:Y:S03]  /*17df0*/  HMMA.16816.F32 R16, R44.reuse, R58, R16 ;  /* 0x0000003a2c10723c */ /* 0x040fe60000001810 */
[--C-:B--2---:R-:W-:Y:S06]  /*17e00*/  FFMA.FTZ R52, R188, UR4, -R64.reuse ;  /* 0x00000004bc347c23 */ /* 0x104fec0008010840 */
[----:B------:R2:W4:Y:S01]  /*17e10*/  MUFU.EX2 R188, R52 ;  /* 0x0000003400bc7308 */ /* 0x0005220000000800 */
[C---:B-1----:R-:W-:Y:S03]  /*17e20*/  HMMA.16816.F32 R20, R44.reuse, R48, R20 ;  /* 0x000000302c14723c */ /* 0x042fe60000001814 */
[--C-:B------:R-:W-:Y:S01]  /*17e30*/  FFMA.FTZ R48, R191, UR4, -R64.reuse ;  /* 0x00000004bf307c23 */ /* 0x100fe20008010840 */
[----:B------:R-:W-:Y:S05]  /*17e40*/  MOV R191, R96 ;  /* 0x0000006000bf7202 */ /* 0x000fea0000000f00 */
[----:B------:R1:W-:Y:S01]  /*17e50*/  MUFU.EX2 R183, R48 ;  /* 0x0000003000b77308 */ /* 0x0003e20000000800 */
[C---:B------:R-:W-:Y:S03]  /*17e60*/  HMMA.16816.F32 R24, R44.reuse, R50, R24 ;  /* 0x000000322c18723c */ /* 0x040fe60000001818 */
[--C-:B---3--:R-:W-:Y:S01]  /*17e70*/  FFMA.FTZ R56, R189, UR4, -R64.reuse ;  /* 0x00000004bd387c23 */ /* 0x108fe20008010840 */
[----:B------:R-:W-:Y:S05]  /*17e80*/  MOV R189, R102 ;  /* 0x0000006600bd7202 */ /* 0x000fea0000000f00 */
[----:B------:R-:W3:Y:S01]  /*17e90*/  MUFU.EX2 R184, R56 ;  /* 0x0000003800b87308 */ /* 0x000ee20000000800 */
[C---:B------:R-:W-:Y:S03]  /*17ea0*/  HMMA.16816.F32 R28, R44.reuse, R60, R28 ;  /* 0x0000003c2c1c723c */ /* 0x040fe6000000181c */
[--C-:B--2---:R-:W-:Y:S01]  /*17eb0*/  FFMA.FTZ R52, R187, UR4, -R43.reuse ;  /* 0x00000004bb347c23 */ /* 0x104fe2000801082b */
[--C-:B------:R-:W-:Y:S01]  /*17ec0*/  FFMA.FTZ R60, R192, UR4, -R43.reuse ;  /* 0x00000004c03c7c23 */ /* 0x100fe2000801082b */
[----:B------:R-:W-:Y:S04]  /*17ed0*/  MOV R187, R110 ;  /* 0x0000006e00bb7202 */ /* 0x000fe80000000f00 */
[----:B------:R-:W2:Y:S01]  /*17ee0*/  MUFU.EX2 R186, R52 ;  /* 0x0000003400ba7308 */ /* 0x000ea20000000800 */
[----:B------:R-:W-:Y:S01]  /*17ef0*/  HMMA.16816.F32 R32, R44, R62, R32 ;  /* 0x0000003e2c20723c */ /* 0x000fe20000001820 */
[----:B-1----:R-:W-:Y:S02]  /*17f00*/  LDSM.16.MT88.4 R48, [R41+0x1000] ;  /* 0x001000002930783b */ /* 0x002fe40000004200 */
[----:B------:R-:W-:Y:S02]  /*17f10*/  F2FP.F16.F32.PACK_AB R44, R226, R225 ;  /* 0x000000e1e22c723e */ /* 0x000fe400000000ff */
[----:B----4-:R-:W-:Y:S04]  /*17f20*/  F2FP.F16.F32.PACK_AB R45, R188, R224 ;  /* 0x000000e0bc2d723e */ /* 0x010fe800000000ff */
[----:B------:R1:W-:Y:S01]  /*17f30*/  MUFU.EX2 R181, R60 ;  /* 0x0000003c00b57308 */ /* 0x0003e20000000800 */
[----:B---3--:R-:W-:Y:S01]  /*17f40*/  F2FP.F16.F32.PACK_AB R47, R183, R184 ;  /* 0x000000b8b72f723e */ /* 0x008fe200000000ff */
[----:B------:R-:W-:Y:S01]  /*17f50*/  LDSM.16.MT88.4 R56, [R135+0xb000] ;  /* 0x00b000008738783b */ /* 0x000fe20000004200 */
[----:B------:R-:W-:Y:S02]  /*17f60*/  IADD3 R187, PT, PT, R187, -0x1, RZ ;  /* 0xffffffffbbbb7810 */ /* 0x000fe40007ffe0ff */
[----:B------:R-:W-:Y:S02]  /*17f70*/  MOV R192, R127 ;  /* 0x0000007f00c07202 */ /* 0x000fe40000000f00 */
[----:B------:R-:W-:Y:S02]  /*17f80*/  ISETP.NE.AND P1, PT, R187, RZ, PT ;  /* 0x000000ffbb00720c */ /* 0x000fe40003f25270 */
[----:B--2---:R-:W-:Y:S01]  /*17f90*/  F2FP.F16.F32.PACK_AB R46, R185, R186 ;  /* 0x000000bab92e723e */ /* 0x004fe200000000ff */
[----:B------:R-:W2:Y:S01]  /*17fa0*/  LDSM.16.MT88.4 R52, [R134+0xb000] ;  /* 0x00b000008634783b */ /* 0x000ea20000004200 */
[--C-:B-1----:R-:W-:Y:S01]  /*17fb0*/  FFMA.FTZ R60, R193, UR4, -R43.reuse ;  /* 0x00000004c13c7c23 */ /* 0x102fe2000801082b */
[----:B------:R-:W-:Y:S03]  /*17fc0*/  MOV R193, R126 ;  /* 0x0000007e00c17202 */ /* 0x000fe60000000f00 */
[----:B------:R1:W3:Y:S03]  /*17fd0*/  MUFU.EX2 R182, R60 ;  /* 0x0000003c00b67308 */ /* 0x0002e60000000800 */
[----:B-1----:R-:W1:Y:S01]  /*17fe0*/  LDSM.16.MT88.4 R60, [R42+0x1000] ;  /* 0x001000002a3c783b */ /* 0x002e620000004200 */
[C---:B--2---:R-:W-:Y:S03]  /*17ff0*/  HMMA.16816.F32 R4, R44.reuse, R52, R4 ;  /* 0x000000342c04723c */ /* 0x044fe60000001804 */
[--C-:B------:R-:W-:Y:S01]  /*18000*/  FFMA.FTZ R52, R194, UR4, -R64.reuse ;  /* 0x00000004c2347c23 */ /* 0x100fe20008010840 */
[----:B------:R-:W-:Y:S03]  /*18010*/  MOV R194, R124 ;  /* 0x0000007c00c27202 */ /* 0x000fe60000000f00 */
[----:B------:R2:W-:Y:S01]  /*18020*/  MUFU.EX2 R180, R52 ;  /* 0x0000003400b47308 */ /* 0x0005e20000000800 */
[C---:B------:R-:W-:Y:S08]  /*18030*/  HMMA.16816.F32 R8, R44.reuse, R54, R8 ;  /* 0x000000362c08723c */ /* 0x040ff00000001808 */
[C---:B------:R-:W-:Y:S03]  /*18040*/  HMMA.16816.F32 R12, R44.reuse, R56, R12 ;  /* 0x000000382c0c723c */ /* 0x040fe6000000180c */
[--C-:B------:R-:W-:Y:S01]  /*18050*/  FFMA.FTZ R56, R198, UR4, -R43.reuse ;  /* 0x00000004c6387c23 */ /* 0x100fe2000801082b */
[----:B------:R-:W-:Y:S03]  /*18060*/  MOV R198, R117 ;  /* 0x0000007500c67202 */ /* 0x000fe60000000f00 */
[----:B------:R4:W-:Y:S01]  /*18070*/  MUFU.EX2 R177, R56 ;  /* 0x0000003800b17308 */ /* 0x0009e20000000800 */
[C---:B------:R-:W-:Y:S03]  /*18080*/  HMMA.16816.F32 R16, R44.reuse, R58, R16 ;  /* 0x0000003a2c10723c */ /* 0x040fe60000001810 */
[--C-:B--2---:R-:W-:Y:S01]  /*18090*/  FFMA.FTZ R52, R196, UR4, -R64.reuse ;  /* 0x00000004c4347c23 */ /* 0x104fe20008010840 */
[----:B------:R-:W-:Y:S05]  /*180a0*/  MOV R196, R123 ;  /* 0x0000007b00c47202 */ /* 0x000fea0000000f00 */
[----:B------:R2:W5:Y:S01]  /*180b0*/  MUFU.EX2 R179, R52 ;  /* 0x0000003400b37308 */ /* 0x0005620000000800 */
[C---:B------:R-:W-:Y:S03]  /*180c0*/  HMMA.16816.F32 R20, R44.reuse, R48, R20 ;  /* 0x000000302c14723c */ /* 0x040fe60000001814 */
[--C-:B------:R-:W-:Y:S01]  /*180d0*/  FFMA.FTZ R48, R199, UR4, -R64.reuse ;  /* 0x00000004c7307c23 */ /* 0x100fe20008010840 */
[----:B------:R-:W-:Y:S05]  /*180e0*/  MOV R199, R114 ;  /* 0x0000007200c77202 */ /* 0x000fea0000000f00 */
[----:B------:R3:W-:Y:S01]  /*180f0*/  MUFU.EX2 R175, R48 ;  /* 0x0000003000af7308 */ /* 0x0007e20000000800 */
[C---:B------:R-:W-:Y:S03]  /*18100*/  HMMA.16816.F32 R24, R44.reuse, R50, R24 ;  /* 0x000000322c18723c */ /* 0x040fe60000001818 */
[--C-:B----4-:R-:W-:Y:S01]  /*18110*/  FFMA.FTZ R56, R197, UR4, -R64.reuse ;  /* 0x00000004c5387c23 */ /* 0x110fe20008010840 */
[----:B------:R-:W-:Y:S05]  /*18120*/  MOV R197, R116 ;  /* 0x0000007400c57202 */ /* 0x000fea0000000f00 */
[----:B------:R-:W4:Y:S01]  /*18130*/  MUFU.EX2 R176, R56 ;  /* 0x0000003800b07308 */ /* 0x000f220000000800 */
[C---:B-1----:R-:W-:Y:S03]  /*18140*/  HMMA.16816.F32 R28, R44.reuse, R60, R28 ;  /* 0x0000003c2c1c723c */ /* 0x042fe6000000181c */
[--C-:B--2---:R-:W-:Y:S01]  /*18150*/  FFMA.FTZ R52, R195, UR4, -R43.reuse ;  /* 0x00000004c3347c23 */ /* 0x104fe2000801082b */
[--C-:B------:R-:W-:Y:S01]  /*18160*/  FFMA.FTZ R60, R200, UR4, -R43.reuse ;  /* 0x00000004c83c7c23 */ /* 0x100fe2000801082b */
[----:B------:R-:W-:Y:S04]  /*18170*/  MOV R195, R122 ;  /* 0x0000007a00c37202 */ /* 0x000fe80000000f00 */
[----:B------:R-:W1:Y:S01]  /*18180*/  MUFU.EX2 R178, R52 ;  /* 0x0000003400b27308 */ /* 0x000e620000000800 */
[----:B------:R-:W-:Y:S01]  /*18190*/  HMMA.16816.F32 R32, R44, R62, R32 ;  /* 0x0000003e2c20723c */ /* 0x000fe20000001820 */
[----:B---3--:R-:W-:Y:S02]  /*181a0*/  LDSM.16.MT88.4 R48, [R41+0x1800] ;  /* 0x001800002930783b */ /* 0x008fe40000004200 */
[----:B------:R-:W-:Y:S02]  /*181b0*/  F2FP.F16.F32.PACK_AB R44, R182, R181 ;  /* 0x000000b5b62c723e */ /* 0x000fe400000000ff */
[----:B-----5:R-:W-:Y:S04]  /*181c0*/  F2FP.F16.F32.PACK_AB R45, R179, R180 ;  /* 0x000000b4b32d723e */ /* 0x020fe800000000ff */
[----:B------:R2:W-:Y:S01]  /*181d0*/  MUFU.EX2 R173, R60 ;  /* 0x0000003c00ad7308 */ /* 0x0005e20000000800 */
[----:B----4-:R-:W-:Y:S01]  /*181e0*/  F2FP.F16.F32.PACK_AB R47, R175, R176 ;  /* 0x000000b0af2f723e */ /* 0x010fe200000000ff */
[----:B------:R-:W-:Y:S01]  /*181f0*/  LDSM.16.MT88.4 R56, [R135+0xb800] ;  /* 0x00b800008738783b */ /* 0x000fe20000004200 */
[----:B------:R-:W-:Y:S02]  /*18200*/  MOV R200, R113 ;  /* 0x0000007100c87202 */ /* 0x000fe40000000f00 */
[----:B-1----:R-:W-:Y:S05]  /*18210*/  F2FP.F16.F32.PACK_AB R46, R177, R178 ;  /* 0x000000b2b12e723e */ /* 0x002fea00000000ff */
[----:B------:R-:W1:Y:S01]  /*18220*/  LDSM.16.MT88.4 R52, [R134+0xb800] ;  /* 0x00b800008634783b */ /* 0x000e620000004200 */
[--C-:B--2---:R-:W-:Y:S07]  /*18230*/  FFMA.FTZ R60, R201, UR4, -R43.reuse ;  /* 0x00000004c93c7c23 */ /* 0x104fee000801082b */
[----:B------:R-:W2:Y:S01]  /*18240*/  LDL.LU R201, [R1+0x30] ;  /* 0x0000300001c97983 */ /* 0x000ea20000300800 */
[----:B------:R3:W4:Y:S03]  /*18250*/  MUFU.EX2 R174, R60 ;  /* 0x0000003c00ae7308 */ /* 0x0007260000000800 */
[----:B---3--:R-:W3:Y:S01]  /*18260*/  LDSM.16.MT88.4 R60, [R42+0x1800] ;  /* 0x001800002a3c783b */ /* 0x008ee20000004200 */
[C---:B-1----:R-:W-:Y:S03]  /*18270*/  HMMA.16816.F32 R4, R44.reuse, R52, R4 ;  /* 0x000000342c04723c */ /* 0x042fe60000001804 */
[--C-:B------:R-:W-:Y:S01]  /*18280*/  FFMA.FTZ R52, R202, UR4, -R64.reuse ;  /* 0x00000004ca347c23 */ /* 0x100fe20008010840 */
[----:B------:R-:W-:Y:S03]  /*18290*/  MOV R202, R103 ;  /* 0x0000006700ca7202 */ /* 0x000fe60000000f00 */
[----:B------:R1:W-:Y:S01]  /*182a0*/  MUFU.EX2 R172, R52 ;  /* 0x0000003400ac7308 */ /* 0x0003e20000000800 */
[C---:B------:R-:W-:Y:S08]  /*182b0*/  HMMA.16816.F32 R8, R44.reuse, R54, R8 ;  /* 0x000000362c08723c */ /* 0x040ff00000001808 */
[C---:B------:R-:W-:Y:S03]  /*182c0*/  HMMA.16816.F32 R12, R44.reuse, R56, R12 ;  /* 0x000000382c0c723c */ /* 0x040fe6000000180c */
[--C-:B------:R-:W-:Y:S04]  /*182d0*/  FFMA.FTZ R56, R206, UR4, -R43.reuse ;  /* 0x00000004ce387c23 */ /* 0x100fe8000801082b */
[----:B------:R5:W-:Y:S01]  /*182e0*/  MUFU.EX2 R169, R56 ;  /* 0x0000003800a97308 */ /* 0x000be20000000800 */
[C---:B------:R-:W-:Y:S03]  /*182f0*/  HMMA.16816.F32 R16, R44.reuse, R58, R16 ;  /* 0x0000003a2c10723c */ /* 0x040fe60000001810 */
[--C-:B-1----:R-:W-:Y:S02]  /*18300*/  FFMA.FTZ R52, R204, UR4, -R64.reuse ;  /* 0x00000004cc347c23 */ /* 0x102fe40008010840 */
[----:B------:R-:W2:Y:S04]  /*18310*/  LDL.LU R204, [R1+0x34] ;  /* 0x0000340001cc7983 */ /* 0x000ea80000300800 */
[----:B------:R1:W4:Y:S01]  /*18320*/  MUFU.EX2 R171, R52 ;  /* 0x0000003400ab7308 */ /* 0x0003220000000800 */
[C---:B------:R-:W-:Y:S01]  /*18330*/  HMMA.16816.F32 R20, R44.reuse, R48, R20 ;  /* 0x000000302c14723c */ /* 0x040fe20000001814 */
[----:B------:R-:W-:Y:S02]  /*18340*/  STL [R1], R187 ;  /* 0x000000bb01007387 */ /* 0x000fe40000100800 */
[--C-:B------:R-:W-:Y:S06]  /*18350*/  FFMA.FTZ R48, R207, UR4, -R64.reuse ;  /* 0x00000004cf307c23 */ /* 0x100fec0008010840 */
[----:B------:R4:W-:Y:S01]  /*18360*/  MUFU.EX2 R168, R48 ;  /* 0x0000003000a87308 */ /* 0x0009e20000000800 */
[C---:B------:R-:W-:Y:S03]  /*18370*/  HMMA.16816.F32 R24, R44.reuse, R50, R24 ;  /* 0x000000322c18723c */ /* 0x040fe60000001818 */
[--C-:B-----5:R-:W-:Y:S06]  /*18380*/  FFMA.FTZ R56, R205, UR4, -R64.reuse ;  /* 0x00000004cd387c23 */ /* 0x120fec0008010840 */
[----:B------:R-:W5:Y:S01]  /*18390*/  MUFU.EX2 R167, R56 ;  /* 0x0000003800a77308 */ /* 0x000f620000000800 */
[C---:B---3--:R-:W-:Y:S03]  /*183a0*/  HMMA.16816.F32 R28, R44.reuse, R60, R28 ;  /* 0x0000003c2c1c723c */ /* 0x048fe6000000181c */
[--C-:B-1----:R-:W-:Y:S01]  /*183b0*/  FFMA.FTZ R52, R203, UR4, -R43.reuse ;  /* 0x00000004cb347c23 */ /* 0x102fe2000801082b */
[--C-:B------:R-:W-:Y:S01]  /*183c0*/  FFMA.FTZ R60, R208, UR4, -R43.reuse ;  /* 0x00000004d03c7c23 */ /* 0x100fe2000801082b */
[----:B------:R-:W-:Y:S04]  /*183d0*/  MOV R203, R95 ;  /* 0x0000005f00cb7202 */ /* 0x000fe80000000f00 */
[----:B------:R-:W1:Y:S01]  /*183e0*/  MUFU.EX2 R170, R52 ;  /* 0x0000003400aa7308 */ /* 0x000e620000000800 */
[----:B------:R-:W-:Y:S01]  /*183f0*/  HMMA.16816.F32 R32, R44, R62, R32 ;  /* 0x0000003e2c20723c */ /* 0x000fe20000001820 */
[----:B----4-:R-:W-:Y:S02]  /*18400*/  LDSM.16.MT88.4 R48, [R41+0x2000] ;  /* 0x002000002930783b */ /* 0x010fe40000004200 */
[----:B------:R-:W-:Y:S02]  /*18410*/  F2FP.F16.F32.PACK_AB R44, R174, R173 ;  /* 0x000000adae2c723e */ /* 0x000fe400000000ff */
[----:B------:R-:W-:Y:S04]  /*18420*/  F2FP.F16.F32.PACK_AB R45, R171, R172 ;  /* 0x000000acab2d723e */ /* 0x000fe800000000ff */
[----:B------:R3:W-:Y:S01]  /*18430*/  MUFU.EX2 R165, R60 ;  /* 0x0000003c00a57308 */ /* 0x0007e20000000800 */
[----:B-----5:R-:W-:Y:S01]  /*18440*/  F2FP.F16.F32.PACK_AB R47, R168, R167 ;  /* 0x000000a7a82f723e */ /* 0x020fe200000000ff */
[----:B------:R-:W-:Y:S01]  /*18450*/  LDSM.16.MT88.4 R56, [R135+0xc000] ;  /* 0x00c000008738783b */ /* 0x000fe20000004200 */
[----:B-1----:R-:W-:Y:S07]  /*18460*/  F2FP.F16.F32.PACK_AB R46, R169, R170 ;  /* 0x000000aaa92e723e */ /* 0x002fee00000000ff */
[----:B------:R-:W1:Y:S01]  /*18470*/  LDSM.16.MT88.4 R52, [R134+0xc000] ;  /* 0x00c000008634783b */ /* 0x000e620000004200 */
[--C-:B---3--:R-:W-:Y:S04]  /*18480*/  FFMA.FTZ R60, R209, UR4, -R43.reuse ;  /* 0x00000004d13c7c23 */ /* 0x108fe8000801082b */
[----:B------:R3:W4:Y:S03]  /*18490*/  MUFU.EX2 R166, R60 ;  /* 0x0000003c00a67308 */ /* 0x0007260000000800 */
[----:B---3--:R-:W3:Y:S01]  /*184a0*/  LDSM.16.MT88.4 R60, [R42+0x2000] ;  /* 0x002000002a3c783b */ /* 0x008ee20000004200 */
[C---:B-1----:R-:W-:Y:S03]  /*184b0*/  HMMA.16816.F32 R4, R44.reuse, R52, R4 ;  /* 0x000000342c04723c */ /* 0x042fe60000001804 */
[--C-:B------:R-:W-:Y:S04]  /*184c0*/  FFMA.FTZ R52, R210, UR4, -R64.reuse ;  /* 0x00000004d2347c23 */ /* 0x100fe80008010840 */
[----:B------:R1:W-:Y:S01]  /*184d0*/  MUFU.EX2 R164, R52 ;  /* 0x0000003400a47308 */ /* 0x0003e20000000800 */
[C---:B------:R-:W-:Y:S08]  /*184e0*/  HMMA.16816.F32 R8, R44.reuse, R54, R8 ;  /* 0x000000362c08723c */ /* 0x040ff00000001808 */
[C---:B------:R-:W-:Y:S03]  /*184f0*/  HMMA.16816.F32 R12, R44.reuse, R56, R12 ;  /* 0x000000382c0c723c */ /* 0x040fe6000000180c */
[--C-:B------:R-:W-:Y:S04]  /*18500*/  FFMA.FTZ R56, R214, UR4, -R43.reuse ;  /* 0x00000004d6387c23 */ /* 0x100fe8000801082b */
[----:B------:R5:W-:Y:S01]  /*18510*/  MUFU.EX2 R161, R56 ;  /* 0x0000003800a17308 */ /* 0x000be20000000800 */
[C---:B------:R-:W-:Y:S03]  /*18520*/  HMMA.16816.F32 R16, R44.reuse, R58, R16 ;  /* 0x0000003a2c10723c */ /* 0x040fe60000001810 */
[--C-:B-1----:R-:W-:Y:S06]  /*18530*/  FFMA.FTZ R52, R212, UR4, -R64.reuse ;  /* 0x00000004d4347c23 */ /* 0x102fec0008010840 */
[----:B------:R1:W4:Y:S01]  /*18540*/  MUFU.EX2 R163, R52 ;  /* 0x0000003400a37308 */ /* 0x0003220000000800 */
[C---:B------:R-:W-:Y:S03]  /*18550*/  HMMA.16816.F32 R20, R44.reuse, R48, R20 ;  /* 0x000000302c14723c */ /* 0x040fe60000001814 */
[--C-:B------:R-:W-:Y:S06]  /*18560*/  FFMA.FTZ R48, R215, UR4, -R64.reuse ;  /* 0x00000004d7307c23 */ /* 0x100fec0008010840 */
[----:B------:R4:W-:Y:S01]  /*18570*/  MUFU.EX2 R159, R48 ;  /* 0x00000030009f7308 */ /* 0x0009e20000000800 */
[C---:B------:R-:W-:Y:S03]  /*18580*/  HMMA.16816.F32 R24, R44.reuse, R50, R24 ;  /* 0x000000322c18723c */ /* 0x040fe60000001818 */
[--C-:B-----5:R-:W-:Y:S06]  /*18590*/  FFMA.FTZ R56, R213, UR4, -R64.reuse ;  /* 0x00000004d5387c23 */ /* 0x120fec0008010840 */
[----:B------:R-:W5:Y:S01]  /*185a0*/  MUFU.EX2 R160, R56 ;  /* 0x0000003800a07308 */ /* 0x000f620000000800 */
[C---:B---3--:R-:W-:Y:S03]  /*185b0*/  HMMA.16816.F32 R28, R44.reuse, R60, R28 ;  /* 0x0000003c2c1c723c */ /* 0x048fe6000000181c */
[--C-:B-1----:R-:W-:Y:S01]  /*185c0*/  FFMA.FTZ R52, R211, UR4, -R43.reuse ;  /* 0x00000004d3347c23 */ /* 0x102fe2000801082b */
[--C-:B------:R-:W-:Y:S05]  /*185d0*/  FFMA.FTZ R60, R216, UR4, -R43.reuse ;  /* 0x00000004d83c7c23 */ /* 0x100fea000801082b */
        /* <DEDUP_REMOVED lines=54> */
[----:B------:R1:W2:Y:S01]  /*18940*/  MUFU.EX2 R146, R52 ;  /* 0x0000003400927308 */ /* 0x0002a20000000800 */
        /* <DEDUP_REMOVED lines=13> */
[----:B--2---:R-:W-:Y:S04]  /*18a20*/  F2FP.F16.F32.PACK_AB R45, R146, R147 ;  /* 0x00000093922d723e */ /* 0x004fe800000000ff */
[----:B------:R2:W-:Y:S01]  /*18a30*/  MUFU.EX2 R141, R60 ;  /* 0x0000003c008d7308 */ /* 0x0005e20000000800 */
[----:B-----5:R-:W-:Y:S01]  /*18a40*/  F2FP.F16.F32.PACK_AB R47, R144, R143 ;  /* 0x0000008f902f723e */ /* 0x020fe200000000ff */
[----:B------:R-:W-:Y:S01]  /*18a50*/  LDSM.16.MT88.4 R56, [R135+0xd800] ;  /* 0x00d800008738783b */ /* 0x000fe20000004200 */
[----:B-1----:R-:W-:Y:S07]  /*18a60*/  F2FP.F16.F32.PACK_AB R46, R148, R145 ;  /* 0x00000091942e723e */ /* 0x002fee00000000ff */
[----:B------:R-:W1:Y:S01]  /*18a70*/  LDSM.16.MT88.4 R52, [R134+0xd800] ;  /* 0x00d800008634783b */ /* 0x000e620000004200 */
[--C-:B--2---:R-:W-:Y:S04]  /*18a80*/  FFMA.FTZ R60, R69, UR4, -R43.reuse ;  /* 0x00000004453c7c23 */ /* 0x104fe8000801082b */
[----:B------:R2:W3:Y:S03]  /*18a90*/  MUFU.EX2 R142, R60 ;  /* 0x0000003c008e7308 */ /* 0x0004e60000000800 */
[----:B--2---:R-:W2:Y:S01]  /*18aa0*/  LDSM.16.MT88.4 R60, [R42+0x3800] ;  /* 0x003800002a3c783b */ /* 0x004ea20000004200 */
        /* <DEDUP_REMOVED lines=9> */
[----:B------:R1:W5:Y:S01]  /*18b40*/  MUFU.EX2 R139, R52 ;  /* 0x00000034008b7308 */ /* 0x0003620000000800 */
[C---:B------:R-:W-:Y:S03]  /*18b50*/  HMMA.16816.F32 R20, R44.reuse, R48, R20 ;  /* 0x000000302c14723c */ /* 0x040fe60000001814 */
[--C-:B------:R-:W-:Y:S06]  /*18b60*/  FFMA.FTZ R48, R75, UR4, -R64.reuse ;  /* 0x000000044b307c23 */ /* 0x100fec0008010840 */
[----:B------:R3:W-:Y:S01]  /*18b70*/  MUFU.EX2 R133, R48 ;  /* 0x0000003000857308 */ /* 0x0007e20000000800 */
[C---:B------:R-:W-:Y:S03]  /*18b80*/  HMMA.16816.F32 R24, R44.reuse, R50, R24 ;  /* 0x000000322c18723c */ /* 0x040fe60000001818 */
[--C-:B----4-:R-:W-:Y:S06]  /*18b90*/  FFMA.FTZ R56, R74, UR4, -R64.reuse ;  /* 0x000000044a387c23 */ /* 0x110fec0008010840 */
[----:B------:R-:W4:Y:S01]  /*18ba0*/  MUFU.EX2 R136, R56 ;  /* 0x0000003800887308 */ /* 0x000f220000000800 */
[C---:B--2---:R-:W-:Y:S03]  /*18bb0*/  HMMA.16816.F32 R28, R44.reuse, R60, R28 ;  /* 0x0000003c2c1c723c */ /* 0x044fe6000000181c */
[--C-:B-1----:R-:W-:Y:S01]  /*18bc0*/  FFMA.FTZ R52, R72, UR4, -R43.reuse ;  /* 0x0000000448347c23 */ /* 0x102fe2000801082b */
[--C-:B------:R-:W-:Y:S05]  /*18bd0*/  FFMA.FTZ R60, R76, UR4, -R43.reuse ;  /* 0x000000044c3c7c23 */ /* 0x100fea000801082b */
        /* <DEDUP_REMOVED lines=120> */
[----:B------:R-:W-:Y:S06]  /*19360*/  FFMA.FTZ R48, R106, UR4, -R64 ;  /* 0x000000046a307c23 */ /* 0x000fec0008010840 */
[----:B------:R3:W-:Y:S01]  /*19370*/  MUFU.EX2 R82, R48 ;  /* 0x0000003000527308 */ /* 0x0007e20000000800 */
[C---:B------:R-:W-:Y:S01]  /*19380*/  HMMA.16816.F32 R24, R44.reuse, R50, R24 ;  /* 0x000000322c18723c */ /* 0x040fe20000001818 */
[----:B----4-:R-:W-:Y:S07]  /*19390*/  LDSM.16.MT88.4 R56, [R41+0x6000] ;  /* 0x006000002938783b */ /* 0x010fee0000004200 */
[C---:B--2---:R-:W-:Y:S03]  /*193a0*/  HMMA.16816.F32 R28, R44.reuse, R60, R28 ;  /* 0x0000003c2c1c723c */ /* 0x044fe6000000181c */
[----:B-1----:R-:W-:Y:S01]  /*193b0*/  FFMA.FTZ R52, R104, UR4, -R43 ;  /* 0x0000000468347c23 */ /* 0x002fe2000801082b */
[----:B------:R-:W-:Y:S01]  /*193c0*/  FFMA.FTZ R61, R2, R204, R203 ;  /* 0x000000cc023d7223 */ /* 0x000fe200000100cb */
[--C-:B------:R-:W-:Y:S01]  /*193d0*/  FFMA.FTZ R2, R108, UR4, -R43.reuse ;  /* 0x000000046c027c23 */ /* 0x100fe2000801082b */
[----:B------:R-:W-:Y:S01]  /*193e0*/  FFMA.FTZ R60, R0, R201, R202 ;  /* 0x000000c9003c7223 */ /* 0x000fe200000100ca */
[----:B------:R1:W2:Y:S01]  /*193f0*/  MUFU.EX2 R84, R52 ;  /* 0x0000003400547308 */ /* 0x0002a20000000800 */
[----:B------:R-:W-:Y:S03]  /*19400*/  HMMA.16816.F32 R32, R44, R62, R32 ;  /* 0x0000003e2c20723c */ /* 0x000fe60000001820 */
[----:B---3--:R-:W-:Y:S01]  /*19410*/  FFMA.FTZ R48, R107, UR4, -R64 ;  /* 0x000000046b307c23 */ /* 0x008fe20008010840 */
[----:B------:R-:W-:Y:S01]  /*19420*/  F2FP.F16.F32.PACK_AB R44, R88, R87 ;  /* 0x00000057582c723e */ /* 0x000fe200000000ff */
[----:B------:R-:W-:Y:S01]  /*19430*/  FFMA.FTZ R0, R109, UR4, -R43 ;  /* 0x000000046d007c23 */ /* 0x000fe2000801082b */
[----:B-----5:R-:W-:Y:S03]  /*19440*/  F2FP.F16.F32.PACK_AB R45, R86, R85 ;  /* 0x00000055562d723e */ /* 0x020fe600000000ff */
[----:B------:R3:W4:Y:S01]  /*19450*/  MUFU.EX2 R81, R48 ;  /* 0x0000003000517308 */ /* 0x0007220000000800 */
[----:B------:R-:W-:Y:S09]  /*19460*/  FADD.FTZ R61, R200, R61 ;  /* 0x0000003dc83d7221 */ /* 0x000ff20000010000 */
[----:B------:R5:W-:Y:S01]  /*19470*/  MUFU.EX2 R80, R2 ;  /* 0x0000000200507308 */ /* 0x000be20000000800 */
[----:B-1----:R-:W1:Y:S01]  /*19480*/  LDSM.16.MT88.4 R52, [R134+0x10000] ;  /* 0x010000008634783b */ /* 0x002e620000004200 */
[----:B--2---:R-:W-:Y:S08]  /*19490*/  F2FP.F16.F32.PACK_AB R46, R83, R84 ;  /* 0x00000054532e723e */ /* 0x004ff000000000ff */
[----:B------:R2:W1:Y:S01]  /*194a0*/  MUFU.EX2 R79, R0 ;  /* 0x00000000004f7308 */ /* 0x0004620000000800 */
[----:B---3--:R-:W3:Y:S01]  /*194b0*/  LDSM.16.MT88.4 R48, [R135+0x10000] ;  /* 0x010000008730783b */ /* 0x008ee20000004200 */
[----:B----4-:R-:W-:Y:S01]  /*194c0*/  F2FP.F16.F32.PACK_AB R47, R81, R82 ;  /* 0x00000052512f723e */ /* 0x010fe200000000ff */
[----:B-----5:R-:W-:Y:S01]  /*194d0*/  FADD.FTZ R2, R199, R60 ;  /* 0x0000003cc7027221 */ /* 0x020fe20000010000 */
[----:B------:R-:W-:Y:S03]  /*194e0*/  FADD.FTZ R60, R197, R61 ;  /* 0x0000003dc53c7221 */ /* 0x000fe60000010000 */
[----:B--2---:R-:W-:Y:S01]  /*194f0*/  FADD.FTZ R0, R198, R2 ;  /* 0x00000002c6007221 */ /* 0x004fe20000010000 */
[----:B------:R-:W-:Y:S03]  /*19500*/  FFMA.FTZ R2, R244, UR4, -R64 ;  /* 0x00000004f4027c23 */ /* 0x000fe60008010840 */
[----:B------:R-:W-:Y:S01]  /*19510*/  FADD.FTZ R0, R196, R0 ;  /* 0x00000000c4007221 */ /* 0x000fe20000010000 */
[----:B------:R2:W-:Y:S03]  /*19520*/  MUFU.EX2 R78, R2 ;  /* 0x00000002004e7308 */ /* 0x0005e60000000800 */
[----:B------:R-:W-:Y:S04]  /*19530*/  FADD.FTZ R0, R193, R0 ;  /* 0x00000000c1007221 */ /* 0x000fe80000010000 */
[----:B------:R-:W-:Y:S01]  /*19540*/  FADD.FTZ R0, R191, R0 ;  /* 0x00000000bf007221 */ /* 0x000fe20000010000 */
[C---:B-1----:R-:W-:Y:S03]  /*19550*/  HMMA.16816.F32 R4, R44.reuse, R52, R4 ;  /* 0x000000342c04723c */ /* 0x042fe60000001804 */
[----:B------:R-:W-:Y:S01]  /*19560*/  FADD.FTZ R52, R195, R60 ;  /* 0x0000003cc3347221 */ /* 0x000fe20000010000 */
[----:B------:R-:W-:Y:S01]  /*19570*/  FFMA.FTZ R60, R245, UR4, -R64 ;  /* 0x00000004f53c7c23 */ /* 0x000fe20008010840 */
[----:B------:R-:W-:Y:S02]  /*19580*/  FADD.FTZ R0, R232, R0 ;  /* 0x00000000e8007221 */ /* 0x000fe40000010000 */
[----:B--2---:R-:W-:Y:S01]  /*19590*/  FADD.FTZ R2, R194, R52 ;  /* 0x00000034c2027221 */ /* 0x004fe20000010000 */
[C---:B------:R-:W-:Y:S01]  /*195a0*/  HMMA.16816.F32 R8, R44.reuse, R54, R8 ;  /* 0x000000362c08723c */ /* 0x040fe20000001808 */
[----:B------:R-:W1:Y:S01]  /*195b0*/  LDSM.16.MT88.4 R52, [R42+0x6000] ;  /* 0x006000002a34783b */ /* 0x000e620000004200 */
[----:B------:R2:W4:Y:S01]  /*195c0*/  MUFU.EX2 R77, R60 ;  /* 0x0000003c004d7308 */ /* 0x0005220000000800 */
[----:B------:R-:W-:Y:S01]  /*195d0*/  FADD.FTZ R0, R227, R0 ;  /* 0x00000000e3007221 */ /* 0x000fe20000010000 */
[----:B------:R-:W-:Y:S03]  /*195e0*/  FADD.FTZ R2, R192, R2 ;  /* 0x00000002c0027221 */ /* 0x000fe60000010000 */
[----:B------:R-:W-:Y:S01]  /*195f0*/  FADD.FTZ R0, R224, R0 ;  /* 0x00000000e0007221 */ /* 0x000fe20000010000 */
[C---:B---3--:R-:W-:Y:S03]  /*19600*/  HMMA.16816.F32 R12, R44.reuse, R48, R12 ;  /* 0x000000302c0c723c */ /* 0x048fe6000000180c */
[--C-:B------:R-:W-:Y:S01]  /*19610*/  FFMA.FTZ R48, R112, UR4, -R43.reuse ;  /* 0x0000000470307c23 */ /* 0x100fe2000801082b */
[----:B------:R-:W-:Y:S01]  /*19620*/  FADD.FTZ R0, R188, R0 ;  /* 0x00000000bc007221 */ /* 0x000fe20000010000 */
[----:B------:R-:W-:Y:S02]  /*19630*/  FADD.FTZ R2, R189, R2 ;  /* 0x00000002bd027221 */ /* 0x000fe40000010000 */
[----:B------:R3:W-:Y:S01]  /*19640*/  MUFU.EX2 R76, R48 ;  /* 0x00000030004c7308 */ /* 0x0007e20000000800 */
[C---:B------:R-:W-:Y:S03]  /*19650*/  HMMA.16816.F32 R16, R44.reuse, R50, R16 ;  /* 0x000000322c10723c */ /* 0x040fe60000001810 */
[----:B------:R-:W-:Y:S01]  /*19660*/  FADD.FTZ R0, R184, R0 ;  /* 0x00000000b8007221 */ /* 0x000fe20000010000 */
[----:B--2---:R-:W-:Y:S01]  /*19670*/  FFMA.FTZ R60, R246, UR4, -R43 ;  /* 0x00000004f63c7c23 */ /* 0x004fe2000801082b */
[----:B------:R-:W-:Y:S03]  /*19680*/  FADD.FTZ R2, R190, R2 ;  /* 0x00000002be027221 */ /* 0x000fe60000010000 */
[C---:B------:R-:W-:Y:S01]  /*19690*/  HMMA.16816.F32 R20, R44.reuse, R56, R20 ;  /* 0x000000382c14723c */ /* 0x040fe20000001814 */
[----:B------:R-:W2:Y:S02]  /*196a0*/  MUFU.EX2 R75, R60 ;  /* 0x0000003c004b7308 */ /* 0x000ea40000000800 */
[----:B------:R-:W-:Y:S01]  /*196b0*/  FFMA.FTZ R56, R247, UR4, -R64 ;  /* 0x00000004f7387c23 */ /* 0x000fe20008010840 */
[----:B------:R-:W-:Y:S04]  /*196c0*/  FADD.FTZ R2, R225, R2 ;  /* 0x00000002e1027221 */ /* 0x000fe80000010000 */
[C---:B------:R-:W-:Y:S03]  /*196d0*/  HMMA.16816.F32 R24, R44.reuse, R58, R24 ;  /* 0x0000003a2c18723c */ /* 0x040fe60000001818 */
[----:B------:R5:W-:Y:S01]  /*196e0*/  MUFU.EX2 R74, R56 ;  /* 0x00000038004a7308 */ /* 0x000be20000000800 */
[----:B---3--:R-:W3:Y:S01]  /*196f0*/  LDSM.16.MT88.4 R48, [R134+0x10800] ;  /* 0x010800008630783b */ /* 0x008ee20000004200 */
[----:B------:R-:W-:Y:S04]  /*19700*/  FADD.FTZ R2, R226, R2 ;  /* 0x00000002e2027221 */ /* 0x000fe80000010000 */
[----:B------:R-:W-:Y:S01]  /*19710*/  FADD.FTZ R2, R186, R2 ;  /* 0x00000002ba027221 */ /* 0x000fe20000010000 */
[C---:B-1----:R-:W-:Y:S03]  /*19720*/  HMMA.16816.F32 R28, R44.reuse, R52, R28 ;  /* 0x000000342c1c723c */ /* 0x042fe6000000181c */
[----:B------:R-:W-:Y:S04]  /*19730*/  FADD.FTZ R2, R185, R2 ;  /* 0x00000002b9027221 */ /* 0x000fe80000010000 */
[----:B------:R-:W-:Y:S01]  /*19740*/  FADD.FTZ R57, R181, R2 ;  /* 0x00000002b5397221 */ /* 0x000fe20000010000 */
[----:B------:R-:W-:Y:S01]  /*19750*/  HMMA.16816.F32 R32, R44, R54, R32 ;  /* 0x000000362c20723c */ /* 0x000fe20000001820 */
[----:B------:R-:W-:Y:S02]  /*19760*/  LDSM.16.MT88.4 R52, [R41+0x6800] ;  /* 0x006800002934783b */ /* 0x000fe40000004200 */
[----:B-----5:R-:W-:Y:S01]  /*19770*/  FADD.FTZ R56, R183, R0 ;  /* 0x00000000b7387221 */ /* 0x020fe20000010000 */
[----:B------:R-:W-:Y:S01]  /*19780*/  FFMA.FTZ R0, R115, UR4, -R64 ;  /* 0x0000000473007c23 */ /* 0x000fe20008010840 */
[----:B------:R-:W-:Y:S01]  /*19790*/  FADD.FTZ R60, R182, R57 ;  /* 0x00000039b63c7221 */ /* 0x000fe20000010000 */
[----:B------:R-:W-:Y:S01]  /*197a0*/  F2FP.F16.F32.PACK_AB R44, R79, R80 ;  /* 0x000000504f2c723e */ /* 0x000fe200000000ff */
[----:B------:R-:W-:Y:S01]  /*197b0*/  FADD.FTZ R2, R180, R56 ;  /* 0x00000038b4027221 */ /* 0x000fe20000010000 */
[----:B------:R1:W5:Y:S01]  /*197c0*/  MUFU.EX2 R73, R0 ;  /* 0x0000000000497308 */ /* 0x0003620000000800 */
[----:B------:R-:W3:Y:S01]  /*197d0*/  LDSM.16.MT88.4 R56, [R135+0x10800] ;  /* 0x010800008738783b */ /* 0x000ee20000004200 */
[----:B----4-:R-:W-:Y:S02]  /*197e0*/  F2FP.F16.F32.PACK_AB R45, R77, R78 ;  /* 0x0000004e4d2d723e */ /* 0x010fe400000000ff */
[----:B--2---:R-:W-:Y:S01]  /*197f0*/  F2FP.F16.F32.PACK_AB R46, R75, R76 ;  /* 0x0000004c4b2e723e */ /* 0x004fe200000000ff */
[----:B-1----:R-:W-:Y:S01]  /*19800*/  FADD.FTZ R0, R179, R2 ;  /* 0x00000002b3007221 */ /* 0x002fe20000010000 */
[----:B------:R-:W-:Y:S01]  /*19810*/  FADD.FTZ R2, R178, R60 ;  /* 0x0000003cb2027221 */ /* 0x000fe20000010000 */
[----:B-----5:R-:W-:Y:S02]  /*19820*/  F2FP.F16.F32.PACK_AB R47, R73, R74 ;  /* 0x0000004a492f723e */ /* 0x020fe400000000ff */
[----:B------:R-:W-:Y:S01]  /*19830*/  FADD.FTZ R0, R176, R0 ;  /* 0x00000000b0007221 */ /* 0x000fe20000010000 */
[----:B------:R-:W-:Y:S01]  /*19840*/  FADD.FTZ R61, R177, R2 ;  /* 0x00000002b13d7221 */ /* 0x000fe20000010000 */
[----:B------:R-:W-:Y:S02]  /*19850*/  FFMA.FTZ R2, R248, UR4, -R43 ;  /* 0x00000004f8027c23 */ /* 0x000fe4000801082b */
[----:B------:R-:W-:Y:S01]  /*19860*/  FADD.FTZ R60, R175, R0 ;  /* 0x00000000af3c7221 */ /* 0x000fe20000010000 */
[C---:B---3--:R-:W-:Y:S01]  /*19870*/  HMMA.16816.F32 R4, R44.reuse, R48, R4 ;  /* 0x000000302c04723c */ /* 0x048fe20000001804 */
[----:B------:R1:W-:Y:S02]  /*19880*/  MUFU.EX2 R72, R2 ;  /* 0x0000000200487308 */ /* 0x0003e40000000800 */
[----:B------:R-:W-:Y:S01]  /*19890*/  FFMA.FTZ R48, R118, UR4, -R64 ;  /* 0x0000000476307c23 */ /* 0x000fe20008010840 */
[----:B------:R-:W-:Y:S01]  /*198a0*/  FADD.FTZ R0, R173, R61 ;  /* 0x0000003dad007221 */ /* 0x000fe20000010000 */
[----:B------:R-:W-:Y:S03]  /*198b0*/  FADD.FTZ R60, R172, R60 ;  /* 0x0000003cac3c7221 */ /* 0x000fe60000010000 */
[C---:B------:R-:W-:Y:S03]  /*198c0*/  HMMA.16816.F32 R8, R44.reuse, R50, R8 ;  /* 0x000000322c08723c */ /* 0x040fe60000001808 */
[----:B------:R2:W-:Y:S05]  /*198d0*/  MUFU.EX2 R70, R48 ;  /* 0x0000003000467308 */ /* 0x0005ea0000000800 */
[C---:B------:R-:W-:Y:S03]  /*198e0*/  HMMA.16816.F32 R12, R44.reuse, R56, R12 ;  /* 0x000000382c0c723c */ /* 0x040fe6000000180c */
[--C-:B-1----:R-:W-:Y:S01]  /*198f0*/  FFMA.FTZ R2, R249, UR4, -R43.reuse ;  /* 0x00000004f9027c23 */ /* 0x102fe2000801082b */
[--C-:B------:R-:W-:Y:S03]  /*19900*/  FFMA.FTZ R56, R120, UR4, -R43.reuse ;  /* 0x0000000478387c23 */ /* 0x100fe6000801082b */
[----:B------:R1:W3:Y:S01]  /*19910*/  MUFU.EX2 R71, R2 ;  /* 0x0000000200477308 */ /* 0x0002e20000000800 */
[C---:B------:R-:W-:Y:S01]  /*19920*/  HMMA.16816.F32 R16, R44.reuse, R58, R16 ;  /* 0x0000003a2c10723c */ /* 0x040fe20000001810 */
[----:B--2---:R-:W2:Y:S08]  /*19930*/  LDSM.16.MT88.4 R48, [R42+0x6800] ;  /* 0x006800002a30783b */ /* 0x004eb00000004200 */
[----:B------:R4:W-:Y:S01]  /*19940*/  MUFU.EX2 R68, R56 ;  /* 0x0000003800447308 */ /* 0x0009e20000000800 */
[C---:B------:R-:W-:Y:S03]  /*19950*/  HMMA.16816.F32 R20, R44.reuse, R52, R20 ;  /* 0x000000342c14723c */ /* 0x040fe60000001814 */
[----:B------:R-:W-:Y:S06]  /*19960*/  FFMA.FTZ R52, R250, UR4, -R64 ;  /* 0x00000004fa347c23 */ /* 0x000fec0008010840 */
[----:B------:R-:W-:Y:S01]  /*19970*/  MUFU.EX2 R66, R52 ;  /* 0x0000003400427308 */ /* 0x000fe20000000800 */
[C---:B------:R-:W-:Y:S03]  /*19980*/  HMMA.16816.F32 R24, R44.reuse, R54, R24 ;  /* 0x000000362c18723c */ /* 0x040fe60000001818 */
[----:B-1----:R-:W-:Y:S01]  /*19990*/  FADD.FTZ R2, R174, R0 ;  /* 0x00000000ae027221 */ /* 0x002fe20000010000 */
[----:B------:R-:W-:Y:S01]  /*199a0*/  FADD.FTZ R0, R171, R60 ;  /* 0x0000003cab007221 */ /* 0x000fe20000010000 */
[----:B------:R-:W-:Y:S02]  /*199b0*/  FFMA.FTZ R60, R119, UR4, -R64 ;  /* 0x00000004773c7c23 */ /* 0x000fe40008010840 */
[----:B------:R-:W-:Y:S01]  /*199c0*/  FADD.FTZ R2, R170, R2 ;  /* 0x00000002aa027221 */ /* 0x000fe20000010000 */
[----:B------:R-:W-:Y:S01]  /*199d0*/  FADD.FTZ R0, R167, R0 ;  /* 0x00000000a7007221 */ /* 0x000fe20000010000 */
[----:B------:R1:W5:Y:S01]  /*199e0*/  MUFU.EX2 R69, R60 ;  /* 0x0000003c00457308 */ /* 0x0003620000000800 */
[----:B----4-:R-:W4:Y:S01]  /*199f0*/  LDSM.16.MT88.4 R56, [R134+0x11000] ;  /* 0x011000008638783b */ /* 0x010f220000004200 */
[----:B------:R-:W-:Y:S01]  /*19a00*/  FADD.FTZ R2, R169, R2 ;  /* 0x00000002a9027221 */ /* 0x000fe20000010000 */
[----:B------:R-:W-:Y:S03]  /*19a10*/  FADD.FTZ R0, R168, R0 ;  /* 0x00000000a8007221 */ /* 0x000fe60000010000 */
[----:B------:R-:W-:Y:S01]  /*19a20*/  FADD.FTZ R2, R165, R2 ;  /* 0x00000002a5027221 */ /* 0x000fe20000010000 */
[----:B------:R-:W-:Y:S03]  /*19a30*/  FADD.FTZ R0, R164, R0 ;  /* 0x00000000a4007221 */ /* 0x000fe60000010000 */
[----:B------:R-:W-:Y:S01]  /*19a40*/  FADD.FTZ R2, R166, R2 ;  /* 0x00000002a6027221 */ /* 0x000fe20000010000 */
[----:B------:R-:W-:Y:S03]  /*19a50*/  FADD.FTZ R0, R163, R0 ;  /* 0x00000000a3007221 */ /* 0x000fe60000010000 */
[----:B------:R-:W-:Y:S01]  /*19a60*/  FADD.FTZ R2, R162, R2 ;  /* 0x00000002a2027221 */ /* 0x000fe20000010000 */
[----:B------:R-:W-:Y:S01]  /*19a70*/  FADD.FTZ R0, R160, R0 ;  /* 0x00000000a0007221 */ /* 0x000fe20000010000 */
[C---:B--2---:R-:W-:Y:S03]  /*19a80*/  HMMA.16816.F32 R28, R44.reuse, R48, R28 ;  /* 0x000000302c1c723c */ /* 0x044fe6000000181c */
[----:B------:R-:W-:Y:S01]  /*19a90*/  FADD.FTZ R0, R159, R0 ;  /* 0x000000009f007221 */ /* 0x000fe20000010000 */
[----:B-1----:R-:W-:Y:S01]  /*19aa0*/  FFMA.FTZ R60, R121, UR4, -R43 ;  /* 0x00000004793c7c23 */ /* 0x002fe2000801082b */
[----:B------:R-:W-:Y:S02]  /*19ab0*/  FADD.FTZ R2, R161, R2 ;  /* 0x00000002a1027221 */ /* 0x000fe40000010000 */
[----:B------:R-:W-:Y:S01]  /*19ac0*/  FADD.FTZ R0, R156, R0 ;  /* 0x000000009c007221 */ /* 0x000fe20000010000 */
[----:B------:R-:W-:Y:S01]  /*19ad0*/  HMMA.16816.F32 R32, R44, R50, R32 ;  /* 0x000000322c20723c */ /* 0x000fe20000001820 */
[----:B------:R-:W1:Y:S01]  /*19ae0*/  MUFU.EX2 R67, R60 ;  /* 0x0000003c00437308 */ /* 0x000e620000000800 */
[----:B------:R-:W-:Y:S01]  /*19af0*/  LDSM.16.MT88.4 R48, [R41+0x7000] ;  /* 0x007000002930783b */ /* 0x000fe20000004200 */
[----:B------:R-:W-:Y:S01]  /*19b00*/  FADD.FTZ R0, R155, R0 ;  /* 0x000000009b007221 */ /* 0x000fe20000010000 */
[----:B------:R-:W-:Y:S01]  /*19b10*/  FADD.FTZ R2, R157, R2 ;  /* 0x000000029d027221 */ /* 0x000fe20000010000 */
[----:B---3--:R-:W-:Y:S02]  /*19b20*/  F2FP.F16.F32.PACK_AB R44, R71, R72 ;  /* 0x00000048472c723e */ /* 0x008fe400000000ff */
[----:B------:R-:W-:Y:S01]  /*19b30*/  FADD.FTZ R52, R152, R0 ;  /* 0x0000000098347221 */ /* 0x000fe20000010000 */
[----:B------:R-:W-:Y:S01]  /*19b40*/  FFMA.FTZ R0, R251, UR4, -R64 ;  /* 0x00000004fb007c23 */ /* 0x000fe20008010840 */
[----:B------:R-:W-:Y:S01]  /*19b50*/  FADD.FTZ R2, R158, R2 ;  /* 0x000000029e027221 */ /* 0x000fe20000010000 */
[----:B-----5:R-:W-:Y:S01]  /*19b60*/  F2FP.F16.F32.PACK_AB R45, R69, R70 ;  /* 0x00000046452d723e */ /* 0x020fe200000000ff */
[----:B------:R-:W-:Y:S01]  /*19b70*/  LDSM.16.MT88.4 R156, [R41+0x7800] ;  /* 0x00780000299c783b */ /* 0x000fe20000004200 */
[----:B------:R2:W3:Y:S01]  /*19b80*/  MUFU.EX2 R65, R0 ;  /* 0x0000000000417308 */ /* 0x0004e20000000800 */
[----:B------:R-:W-:Y:S01]  /*19b90*/  FADD.FTZ R2, R154, R2 ;  /* 0x000000029a027221 */ /* 0x000fe20000010000 */
[----:B------:R-:W-:Y:S03]  /*19ba0*/  FFMA.FTZ R64, R39, UR4, -R64 ;  /* 0x0000000427407c23 */ /* 0x000fe60008010840 */
[----:B------:R-:W-:Y:S01]  /*19bb0*/  FADD.FTZ R53, R153, R2 ;  /* 0x0000000299357221 */ /* 0x000fe20000010000 */
[----:B------:R-:W-:Y:S01]  /*19bc0*/  FADD.FTZ R2, R151, R52 ;  /* 0x0000003497027221 */ /* 0x000fe20000010000 */
[----:B-1----:R-:W-:Y:S03]  /*19bd0*/  F2FP.F16.F32.PACK_AB R46, R67, R68 ;  /* 0x00000044432e723e */ /* 0x002fe600000000ff */
[----:B------:R-:W1:Y:S01]  /*19be0*/  MUFU.EX2 R64, R64 ;  /* 0x0000004000407308 */ /* 0x000e620000000800 */
[----:B------:R-:W-:Y:S02]  /*19bf0*/  FADD.FTZ R60, R149, R53 ;  /* 0x00000035953c7221 */ /* 0x000fe40000010000 */
[----:B------:R-:W5:Y:S01]  /*19c00*/  LDSM.16.MT88.4 R52, [R135+0x11000] ;  /* 0x011000008734783b */ /* 0x000f620000004200 */
[----:B--2---:R-:W-:Y:S01]  /*19c10*/  FADD.FTZ R0, R147, R2 ;  /* 0x0000000293007221 */ /* 0x004fe20000010000 */
[----:B------:R-:W-:Y:S01]  /*19c20*/  FADD.FTZ R2, R150, R60 ;  /* 0x0000003c96027221 */ /* 0x000fe20000010000 */
[----:B---3--:R-:W-:Y:S02]  /*19c30*/  F2FP.F16.F32.PACK_AB R47, R65, R66 ;  /* 0x00000042412f723e */ /* 0x008fe400000000ff */
[----:B------:R-:W-:Y:S01]  /*19c40*/  FADD.FTZ R0, R146, R0 ;  /* 0x0000000092007221 */ /* 0x000fe20000010000 */
[----:B------:R-:W-:Y:S01]  /*19c50*/  FADD.FTZ R61, R145, R2 ;  /* 0x00000002913d7221 */ /* 0x000fe20000010000 */
[----:B------:R-:W-:Y:S02]  /*19c60*/  FFMA.FTZ R2, R252, UR4, -R43 ;  /* 0x00000004fc027c23 */ /* 0x000fe4000801082b */
[----:B------:R-:W-:Y:S01]  /*19c70*/  FADD.FTZ R60, R143, R0 ;  /* 0x000000008f3c7221 */ /* 0x000fe20000010000 */
[C---:B----4-:R-:W-:Y:S01]  /*19c80*/  HMMA.16816.F32 R4, R44.reuse, R56, R4 ;  /* 0x000000382c04723c */ /* 0x050fe20000001804 */
[----:B------:R2:W-:Y:S02]  /*19c90*/  MUFU.EX2 R63, R2 ;  /* 0x00000002003f7308 */ /* 0x0005e40000000800 */
[----:B------:R-:W-:Y:S01]  /*19ca0*/  FADD.FTZ R0, R148, R61 ;  /* 0x0000003d94007221 */ /* 0x000fe20000010000 */
[----:B------:R-:W-:Y:S01]  /*19cb0*/  FADD.FTZ R60, R144, R60 ;  /* 0x0000003c903c7221 */ /* 0x000fe20000010000 */
[----:B------:R-:W-:Y:S01]  /*19cc0*/  LDSM.16.MT88.4 R148, [R135+0x11800] ;  /* 0x011800008794783b */ /* 0x000fe20000004200 */
[----:B-1----:R-:W-:Y:S01]  /*19cd0*/  F2FP.F16.F32.PACK_AB R167, R64, R40 ;  /* 0x0000002840a7723e */ /* 0x002fe200000000ff */
[----:B------:R-:W-:Y:S01]  /*19ce0*/  FADD.FTZ R0, R141, R0 ;  /* 0x000000008d007221 */ /* 0x000fe20000010000 */
[C---:B------:R-:W-:Y:S03]  /*19cf0*/  HMMA.16816.F32 R8, R44.reuse, R58, R8 ;  /* 0x0000003a2c08723c */ /* 0x040fe60000001808 */
[----:B------:R1:W-:Y:S01]  /*19d00*/  MUFU.EX2 R61, R37 ;  /* 0x00000025003d7308 */ /* 0x0003e20000000800 */
[----:B------:R-:W-:Y:S01]  /*19d10*/  FADD.FTZ R0, R142, R0 ;  /* 0x000000008e007221 */ /* 0x000fe20000010000 */
[----:B------:R-:W3:Y:S01]  /*19d20*/  LDSM.16.MT88.4 R56, [R42+0x7000] ;  /* 0x007000002a38783b */ /* 0x000ee20000004200 */
[--C-:B--2---:R-:W-:Y:S07]  /*19d30*/  FFMA.FTZ R2, R125, UR4, -R43.reuse ;  /* 0x000000047d027c23 */ /* 0x104fee000801082b */
[----:B------:R2:W4:Y:S01]  /*19d40*/  MUFU.EX2 R62, R2 ;  /* 0x00000002003e7308 */ /* 0x0005220000000800 */
[C---:B-----5:R-:W-:Y:S03]  /*19d50*/  HMMA.16816.F32 R12, R44.reuse, R52, R12 ;  /* 0x000000342c0c723c */ /* 0x060fe6000000180c */
[--C-:B-1----:R-:W-:Y:S01]  /*19d60*/  FFMA.FTZ R37, R128, UR4, -R43.reuse ;  /* 0x0000000480257c23 */ /* 0x102fe2000801082b */
[----:B------:R-:W-:Y:S04]  /*19d70*/  FFMA.FTZ R43, R129, UR4, -R43 ;  /* 0x00000004812b7c23 */ /* 0x000fe8000801082b */
[C---:B------:R-:W-:Y:S02]  /*19d80*/  HMMA.16816.F32 R16, R44.reuse, R54, R16 ;  /* 0x000000362c10723c */ /* 0x040fe40000001810 */
[----:B------:R-:W-:Y:S01]  /*19d90*/  MUFU.EX2 R43, R43 ;  /* 0x0000002b002b7308 */ /* 0x000fe20000000800 */
[----:B--2---:R-:W-:Y:S01]  /*19da0*/  FADD.FTZ R2, R140, R60 ;  /* 0x0000003c8c027221 */ /* 0x004fe20000010000 */
[----:B----4-:R-:W-:Y:S04]  /*19db0*/  F2FP.F16.F32.PACK_AB R164, R62, R63 ;  /* 0x0000003f3ea4723e */ /* 0x010fe800000000ff */
[C---:B------:R-:W-:Y:S01]  /*19dc0*/  HMMA.16816.F32 R20, R44.reuse, R48, R20 ;  /* 0x000000302c14723c */ /* 0x040fe20000001814 */
[----:B------:R-:W1:Y:S02]  /*19dd0*/  LDSM.16.MT88.4 R140, [R134+0x11800] ;  /* 0x01180000868c783b */ /* 0x000e640000004200 */
[----:B------:R-:W-:Y:S01]  /*19de0*/  FADD.FTZ R60, R139, R2 ;  /* 0x000000028b3c7221 */ /* 0x000fe20000010000 */
[----:B------:R-:W-:Y:S03]  /*19df0*/  FADD.FTZ R2, R137, R0 ;  /* 0x0000000089027221 */ /* 0x000fe60000010000 */
[----:B------:R-:W-:Y:S01]  /*19e00*/  FADD.FTZ R0, R136, R60 ;  /* 0x0000003c88007221 */ /* 0x000fe20000010000 */
[C---:B------:R-:W-:Y:S01]  /*19e10*/  HMMA.16816.F32 R24, R44.reuse, R50, R24 ;  /* 0x000000322c18723c */ /* 0x040fe20000001818 */
[----:B------:R-:W2:Y:S02]  /*19e20*/  MUFU.EX2 R60, R38 ;  /* 0x00000026003c7308 */ /* 0x000ea40000000800 */
[----:B------:R-:W-:Y:S01]  /*19e30*/  FADD.FTZ R2, R138, R2 ;  /* 0x000000028a027221 */ /* 0x000fe20000010000 */
[----:B------:R-:W-:Y:S01]  /*19e40*/  FADD.FTZ R0, R133, R0 ;  /* 0x0000000085007221 */ /* 0x000fe20000010000 */
[----:B------:R-:W-:Y:S02]  /*19e50*/  MOV R133, R3 ;  /* 0x0000000300857202 */ /* 0x000fe40000000f00 */
[----:B------:R-:W-:Y:S01]  /*19e60*/  FADD.FTZ R2, R131, R2 ;  /* 0x0000000283027221 */ /* 0x000fe20000010000 */
[C---:B---3--:R-:W-:Y:S03]  /*19e70*/  HMMA.16816.F32 R28, R44.reuse, R56, R28 ;  /* 0x000000382c1c723c */ /* 0x048fe6000000181c */
[----:B------:R-:W3:Y:S01]  /*19e80*/  MUFU.EX2 R38, R37 ;  /* 0x0000002500267308 */ /* 0x000ee20000000800 */
[----:B------:R-:W-:Y:S01]  /*19e90*/  FADD.FTZ R0, R130, R0 ;  /* 0x0000000082007221 */ /* 0x000fe20000010000 */
[----:B------:R-:W-:Y:S01]  /*19ea0*/  FADD.FTZ R2, R132, R2 ;  /* 0x0000000284027221 */ /* 0x000fe20000010000 */
[----:B------:R-:W-:Y:S02]  /*19eb0*/  MOV R132, R36 ;  /* 0x0000002400847202 */ /* 0x000fe40000000f00 */
[----:B------:R-:W-:Y:S01]  /*19ec0*/  FADD.FTZ R0, R127, R0 ;  /* 0x000000007f007221 */ /* 0x000fe20000010000 */
[----:B------:R-:W-:Y:S03]  /*19ed0*/  HMMA.16816.F32 R32, R44, R58, R32 ;  /* 0x0000003a2c20723c */ /* 0x000fe60000001820 */
[----:B------:R-:W-:Y:S01]  /*19ee0*/  FADD.FTZ R2, R126, R2 ;  /* 0x000000027e027221 */ /* 0x000fe20000010000 */
[----:B------:R-:W-:Y:S01]  /*19ef0*/  FADD.FTZ R0, R123, R0 ;  /* 0x000000007b007221 */ /* 0x000fe20000010000 */
[----:B--2---:R-:W-:Y:S02]  /*19f00*/  F2FP.F16.F32.PACK_AB R165, R60, R61 ;  /* 0x0000003d3ca5723e */ /* 0x004fe400000000ff */
[----:B------:R-:W-:Y:S01]  /*19f10*/  FADD.FTZ R2, R124, R2 ;  /* 0x000000027c027221 */ /* 0x000fe20000010000 */
[----:B------:R-:W-:Y:S01]  /*19f20*/  FADD.FTZ R0, R122, R0 ;  /* 0x000000007a007221 */ /* 0x000fe20000010000 */
[----:B---3--:R-:W-:Y:S02]  /*19f30*/  F2FP.F16.F32.PACK_AB R166, R43, R38 ;  /* 0x000000262ba6723e */ /* 0x008fe400000000ff */
[----:B------:R-:W-:Y:S01]  /*19f40*/  FADD.FTZ R2, R116, R2 ;  /* 0x0000000274027221 */ /* 0x000fe20000010000 */
[----:B------:R-:W-:Y:S03]  /*19f50*/  FADD.FTZ R0, R114, R0 ;  /* 0x0000000072007221 */ /* 0x000fe60000010000 */
[----:B------:R-:W-:Y:S01]  /*19f60*/  FADD.FTZ R2, R117, R2 ;  /* 0x0000000275027221 */ /* 0x000fe20000010000 */
[----:B------:R-:W-:Y:S01]  /*19f70*/  FADD.FTZ R0, R113, R0 ;  /* 0x0000000071007221 */ /* 0x000fe20000010000 */
[C---:B-1----:R-:W-:Y:S01]  /*19f80*/  HMMA.16816.F32 R136, R164.reuse, R140, R4 ;  /* 0x0000008ca488723c */ /* 0x042fe20000001804 */
[----:B------:R-:W1:Y:S04]  /*19f90*/  LDSM.16.MT88.4 R4, [R42+0x7800] ;  /* 0x007800002a04783b */ /* 0x000e680000004200 */
[----:B------:R-:W-:Y:S01]  /*19fa0*/  FADD.FTZ R2, R110, R2 ;  /* 0x000000026e027221 */ /* 0x000fe20000010000 */
[----:B------:R-:W-:Y:S02]  /*19fb0*/  FADD.FTZ R0, R103, R0 ;  /* 0x0000000067007221 */ /* 0x000fe40000010000 */
        /* <DEDUP_REMOVED lines=10> */
[----:B------:R-:W-:Y:S04]  /*1a060*/  FADD.FTZ R0, R94, R37 ;  /* 0x000000255e007221 */ /* 0x000fe80000010000 */
[----:B------:R-:W-:Y:S01]  /*1a070*/  FADD.FTZ R37, R92, R0 ;  /* 0x000000005c257221 */ /* 0x000fe20000010000 */
[----:B------:R-:W-:Y:S01]  /*1a080*/  FADD.FTZ R0, R89, R2 ;  /* 0x0000000259007221 */ /* 0x000fe20000010000 */
[C---:B------:R-:W-:Y:S03]  /*1a090*/  HMMA.16816.F32 R152, R164.reuse, R156, R20 ;  /* 0x0000009ca498723c */ /* 0x040fe60000001814 */
[----:B------:R-:W-:Y:S01]  /*1a0a0*/  FADD.FTZ R2, R87, R37 ;  /* 0x0000002557027221 */ /* 0x000fe20000010000 */
[----:B------:R-:W-:Y:S03]  /*1a0b0*/  FADD.FTZ R0, R85, R0 ;  /* 0x0000000055007221 */ /* 0x000fe60000010000 */
[----:B------:R-:W-:Y:S01]  /*1a0c0*/  FADD.FTZ R2, R88, R2 ;  /* 0x0000000258027221 */ /* 0x000fe20000010000 */
        /* <DEDUP_REMOVED lines=31> */
[----:B------:R-:W-:Y:S04]  /*1a2c0*/  FADD.FTZ R0, R64, R0 ;  /* 0x0000000040007221 */ /* 0x000fe80000010000 */
[----:B------:R3:W-:Y:S04]  /*1a2d0*/  STL [R1+0x34], R2 ;  /* 0x0000340201007387 */ /* 0x0007e80000100800 */
[----:B------:R3:W-:Y:S01]  /*1a2e0*/  STL [R1+0x30], R0 ;  /* 0x0000300001007387 */ /* 0x0007e20000100800 */
[----:B------:R-:W-:Y:S05]  /*1a2f0*/  @P1 BRA `(.L_x_732) ;  /* 0xffffff9000f01947 */ /* 0x000fea000383ffff */
.L_x_728:
[----:B------:R-:W2:Y:S04]  /*1a300*/  LDL.LU R5, [R1+0x34] ;  /* 0x0000340001057983 */ /* 0x000ea80000300800 */
[----:B------:R-:W4:Y:S04]  /*1a310*/  LDL.LU R4, [R1+0x30] ;  /* 0x0000300001047983 */ /* 0x000f280000300800 */
[----:B------:R-:W4:Y:S04]  /*1a320*/  LDL.LU R30, [R1+0x40] ;  /* 0x00004000011e7983 */ /* 0x000f280000300800 */
[----:B------:R1:W5:Y:S01]  /*1a330*/  LDL R29, [R1+0x44] ;  /* 0x00004400011d7983 */ /* 0x0003620000100800 */
[----:B------:R-:W-:-:S02]  /*1a340*/  LOP3.LUT P3, RZ, R236, 0x10, RZ, 0xc0, !PT ;  /* 0x00000010ecff7812 */ /* 0x000fc4000786c0ff */
[----:B------:R-:W-:Y:S01]  /*1a350*/  MOV R16, 0x10 ;  /* 0x0000001000107802 */ /* 0x000fe20000000f00 */
[----:B------:R-:W1:Y:S01]  /*1a360*/  S2R R27, SR_CTAID.Y ;  /* 0x00000000001b7919 */ /* 0x000e620000002600 */
[----:B------:R-:W-:Y:S02]  /*1a370*/  LOP3.LUT P4, RZ, R236, 0x8, RZ, 0xc0, !PT ;  /* 0x00000008ecff7812 */ /* 0x000fe4000788c0ff */
[----:B------:R-:W-:Y:S02]  /*1a380*/  MOV R6, 0x20 ;  /* 0x0000002000067802 */ /* 0x000fe40000000f00 */
[----:B------:R-:W-:Y:S02]  /*1a390*/  LOP3.LUT R234, R234, 0x30, RZ, 0xc0, !PT ;  /* 0x00000030eaea7812 */ /* 0x000fe400078ec0ff */
[----:B------:R-:W-:Y:S01]  /*1a3a0*/  SEL R16, R16, 0xfffffff0, !P0 ;  /* 0xfffffff010107807 */ /* 0x000fe20004000000 */
[----:B------:R-:W1:Y:S01]  /*1a3b0*/  S2R R28, SR_CTAID.Z ;  /* 0x00000000001c7919 */ /* 0x000e620000002700 */
[----:B------:R-:W-:Y:S01]  /*1a3c0*/  SEL R6, R6, 0xffffffe0, !P4 ;  /* 0xffffffe006067807 */ /* 0x000fe20006000000 */
[----:B------:R-:W3:Y:S01]  /*1a3d0*/  S2UR UR6, SR_CTAID.X ;  /* 0x00000000000679c3 */ /* 0x000ee20000002500 */
[----:B------:R-:W-:Y:S01]  /*1a3e0*/  BSSY.RECONVERGENT B0, `(.L_x_733) ;  /* 0x000008a000007945 */ /* 0x000fe20003800200 */
[----:B---3--:R-:W-:Y:S01]  /*1a3f0*/  USHF.L.U32 UR6, UR6, 0x6, URZ ;  /* 0x0000000606067899 */ /* 0x008fe200080006ff */
[----:B--2---:R-:W2:Y:S04]  /*1a400*/  SHFL.BFLY PT, R2, R5, 0x2, 0x1f ;  /* 0x0c401f0005027f89 */ /* 0x004ea800000e0000 */
[----:B----4-:R-:W3:Y:S01]  /*1a410*/  SHFL.BFLY PT, R0, R4, 0x2, 0x1f ;  /* 0x0c401f0004007f89 */ /* 0x010ee200000e0000 */
[----:B--2---:R-:W-:Y:S01]  /*1a420*/  FADD.FTZ R2, R2, R5 ;  /* 0x0000000502027221 */ /* 0x004fe20000010000 */
[----:B---3--:R-:W-:-:S05]  /*1a430*/  FADD.FTZ R0, R0, R4 ;  /* 0x0000000400007221 */ /* 0x008fca0000010000 */
[----:B------:R-:W2:Y:S04]  /*1a440*/  SHFL.BFLY PT, R4, R0, 0x1, 0x1f ;  /* 0x0c201f0000047f89 */ /* 0x000ea800000e0000 */
[----:B------:R-:W3:Y:S01]  /*1a450*/  SHFL.BFLY PT, R5, R2, 0x1, 0x1f ;  /* 0x0c201f0002057f89 */ /* 0x000ee200000e0000 */
[----:B--2---:R-:W-:-:S04]  /*1a460*/  FADD.FTZ R26, R0, R4 ;  /* 0x00000004001a7221 */ /* 0x004fc80000010000 */
[----:B------:R-:W2:Y:S01]  /*1a470*/  MUFU.RCP R4, R26 ;  /* 0x0000001a00047308 */ /* 0x000ea20000001000 */
[----:B---3--:R-:W-:Y:S01]  /*1a480*/  FADD.FTZ R21, R2, R5 ;  /* 0x0000000502157221 */ /* 0x008fe20000010000 */
[C---:B------:R-:W-:Y:S02]  /*1a490*/  SHF.L.U32 R5, R236.reuse, 0x4, RZ ;  /* 0x00000004ec057819 */ /* 0x040fe400000006ff */
[----:B------:R-:W-:Y:S02]  /*1a4a0*/  SHF.L.U32 R0, R236, 0x1, RZ ;  /* 0x00000001ec007819 */ /* 0x000fe400000006ff */
[----:B------:R-:W-:Y:S02]  /*1a4b0*/  LOP3.LUT R5, R5, 0x1c0, RZ, 0xc0, !PT ;  /* 0x000001c005057812 */ /* 0x000fe400078ec0ff */
[--C-:B------:R-:W-:Y:S02]  /*1a4c0*/  LOP3.LUT R235, R235, 0x6, R0.reuse, 0xf8, !PT ;  /* 0x00000006ebeb7812 */ /* 0x100fe400078ef800 */
[----:B------:R-:W-:-:S02]  /*1a4d0*/  LOP3.LUT R0, R5, 0x38, R0, 0xf8, !PT ;  /* 0x0000003805007812 */ /* 0x000fc400078ef800 */
[----:B------:R-:W-:Y:S02]  /*1a4e0*/  FSETP.NE.FTZ.AND P5, PT, R26, RZ, PT ;  /* 0x000000ff1a00720b */ /* 0x000fe40003fb5000 */
[----:B------:R-:W-:Y:S01]  /*1a4f0*/  LOP3.LUT R235, R235, R0, RZ, 0xfc, !PT ;  /* 0x00000000ebeb7212 */ /* 0x000fe200078efcff */
[----:B------:R-:W3:Y:S01]  /*1a500*/  MUFU.RCP R2, R21 ;  /* 0x0000001500027308 */ /* 0x000ee20000001000 */
[----:B--2---:R-:W-:Y:S02]  /*1a510*/  FSEL R0, R4, 1, P5 ;  /* 0x3f80000004007808 */ /* 0x004fe40002800000 */
[----:B------:R-:W2:Y:S01]  /*1a520*/  LDC.U8 R4, c[0x0][0x548] ;  /* 0x00015200ff047b82 */ /* 0x000ea20000000000 */
[----:B------:R-:W-:Y:S02]  /*1a530*/  FSETP.NE.FTZ.AND P6, PT, R21, RZ, PT ;  /* 0x000000ff1500720b */ /* 0x000fe40003fd5000 */
[----:B------:R-:W-:Y:S01]  /*1a540*/  ISETP.NE.AND P1, PT, R30, -0x1, PT ;  /* 0xffffffff1e00780c */ /* 0x000fe20003f25270 */
[C---:B------:R-:W-:Y:S01]  /*1a550*/  FMUL.FTZ R138, R0.reuse, R138 ;  /* 0x0000008a008a7220 */ /* 0x040fe20000410000 */
[----:B------:R-:W-:Y:S01]  /*1a560*/  FMUL.FTZ R8, R0, R139 ;  /* 0x0000008b00087220 */ /* 0x000fe20000410000 */
[----:B---3--:R-:W-:Y:S01]  /*1a570*/  FSEL R2, R2, 1, P6 ;  /* 0x3f80000002027808 */ /* 0x008fe20003000000 */
[C---:B------:R-:W-:Y:S01]  /*1a580*/  FMUL.FTZ R142, R0.reuse, R142 ;  /* 0x0000008e008e7220 */ /* 0x040fe20000410000 */
[----:B------:R-:W-:Y:S01]  /*1a590*/  SHF.R.U32.HI R5, RZ, 0x2, R236 ;  /* 0x00000002ff057819 */ /* 0x000fe200000116ec */
[C---:B------:R-:W-:Y:S01]  /*1a5a0*/  FMUL.FTZ R15, R0.reuse, R143 ;  /* 0x0000008f000f7220 */ /* 0x040fe20000410000 */
[----:B------:R-:W-:Y:S01]  /*1a5b0*/  FMUL.FTZ R146, R0, R146 ;  /* 0x0000009200927220 */ /* 0x000fe20000410000 */
[C---:B------:R-:W-:Y:S01]  /*1a5c0*/  FMUL.FTZ R136, R2.reuse, R136 ;  /* 0x0000008802887220 */ /* 0x040fe20000410000 */
[C---:B------:R-:W-:Y:S01]  /*1a5d0*/  FMUL.FTZ R137, R2.reuse, R137 ;  /* 0x0000008902897220 */ /* 0x040fe20000410000 */
[C---:B------:R-:W-:Y:S01]  /*1a5e0*/  FMUL.FTZ R140, R2.reuse, R140 ;  /* 0x0000008c028c7220 */ /* 0x040fe20000410000 */
[C---:B------:R-:W-:Y:S01]  /*1a5f0*/  FMUL.FTZ R7, R2.reuse, R141 ;  /* 0x0000008d02077220 */ /* 0x040fe20000410000 */
[----:B------:R-:W-:Y:S01]  /*1a600*/  FMUL.FTZ R144, R2, R144 ;  /* 0x0000009002907220 */ /* 0x000fe20000410000 */
[----:B--2---:R-:W-:Y:S01]  /*1a610*/  ISETP.NE.AND P2, PT, R4, RZ, PT ;  /* 0x000000ff0400720c */ /* 0x004fe20003f45270 */
        /* <DEDUP_REMOVED lines=22> */
[----:B------:R-:W-:Y:S01]  /*1a780*/  LEA R2, R235, UR5, 0x1 ;  /* 0x00000005eb027c11 */ /* 0x000fe2000f8e08ff */
[----:B------:R-:W1:Y:S01]  /*1a790*/  @!P1 LDC.64 R22, c[0x0][0x400] ;  /* 0x00010000ff169b82 */ /* 0x000e620000000a00 */
[----:B------:R-:W-:-:S02]  /*1a7a0*/  F2FP.F16.F32.PACK_AB R0, R137, R136 ;  /* 0x000000888900723e */ /* 0x000fc400000000ff */
[----:B------:R-:W-:Y:S02]  /*1a7b0*/  LOP3.LUT R234, R234, 0x7, R5, 0xf8, !PT ;  /* 0x00000007eaea7812 */ /* 0x000fe400078ef805 */
[----:B------:R-:W-:Y:S02]  /*1a7c0*/  F2FP.F16.F32.PACK_AB R8, R8, R138 ;  /* 0x0000008a0808723e */ /* 0x000fe400000000ff */
[----:B------:R-:W-:Y:S01]  /*1a7d0*/  F2FP.F16.F32.PACK_AB R7, R7, R140 ;  /* 0x0000008c0707723e */ /* 0x000fe200000000ff */
[----:B------:R-:W2:Y:S01]  /*1a7e0*/  @P1 LDC.64 R24, c[0x0][0x408] ;  /* 0x00010200ff181b82 */ /* 0x000ea20000000a00 */
[----:B------:R-:W-:Y:S02]  /*1a7f0*/  F2FP.F16.F32.PACK_AB R15, R15, R142 ;  /* 0x0000008e0f0f723e */ /* 0x000fe400000000ff */
[-C--:B------:R-:W-:Y:S01]  /*1a800*/  IADD3 R5, PT, PT, R16, R2.reuse, RZ ;  /* 0x0000000210057210 */ /* 0x080fe20007ffe0ff */
[----:B------:R3:W-:Y:S01]  /*1a810*/  STS [R2], R0 ;  /* 0x0000000002007388 */ /* 0x0007e20000000800 */
[----:B------:R-:W-:-:S02]  /*1a820*/  IADD3 R4, PT, PT, R6, R2, RZ ;  /* 0x0000000206047210 */ /* 0x000fc40007ffe0ff */
[----:B------:R-:W-:Y:S01]  /*1a830*/  F2FP.F16.F32.PACK_AB R14, R14, R144 ;  /* 0x000000900e0e723e */ /* 0x000fe200000000ff */
[----:B------:R4:W-:Y:S01]  /*1a840*/  STS [R2+0x400], R8 ;  /* 0x0004000802007388 */ /* 0x0009e20000000800 */
[----:B------:R-:W-:Y:S02]  /*1a850*/  F2FP.F16.F32.PACK_AB R13, R13, R146 ;  /* 0x000000920d0d723e */ /* 0x000fe400000000ff */
[----:B------:R-:W-:Y:S01]  /*1a860*/  F2FP.F16.F32.PACK_AB R12, R12, R148 ;  /* 0x000000940c0c723e */ /* 0x000fe200000000ff */
[----:B------:R-:W-:Y:S01]  /*1a870*/  STS [R5], R7 ;  /* 0x0000000705007388 */ /* 0x000fe20000000800 */
[----:B------:R-:W-:-:S03]  /*1a880*/  F2FP.F16.F32.PACK_AB R11, R11, R150 ;  /* 0x000000960b0b723e */ /* 0x000fc600000000ff */
[----:B------:R1:W-:Y:S01]  /*1a890*/  STS [R5+0x400], R15 ;  /* 0x0004000f05007388 */ /* 0x0003e20000000800 */
[----:B------:R-:W-:-:S03]  /*1a8a0*/  F2FP.F16.F32.PACK_AB R9, R9, R154 ;  /* 0x0000009a0909723e */ /* 0x000fc600000000ff */
[----:B------:R2:W-:Y:S01]  /*1a8b0*/  STS [R4], R14 ;  /* 0x0000000e04007388 */ /* 0x0005e20000000800 */
[C---:B---3--:R-:W-:Y:S02]  /*1a8c0*/  IADD3 R0, PT, PT, R2.reuse, 0x40, RZ ;  /* 0x0000004002007810 */ /* 0x048fe40007ffe0ff */
[----:B------:R-:W-:Y:S02]  /*1a8d0*/  @P3 IADD3 R0, PT, PT, R2, -0x40, RZ ;  /* 0xffffffc002003810 */ /* 0x000fe40007ffe0ff */
[----:B----4-:R-:W-:Y:S01]  /*1a8e0*/  IADD3 R2, PT, PT, R16, R4, RZ ;  /* 0x0000000410027210 */ /* 0x010fe20007ffe0ff */
[----:B------:R3:W-:Y:S01]  /*1a8f0*/  STS [R4+0x400], R13 ;  /* 0x0004000d04007388 */ /* 0x0007e20000000800 */
[----:B-1----:R-:W1:Y:S03]  /*1a900*/  @!P2 LDC R5, c[0x0][0x3e0] ;  /* 0x0000f800ff05ab82 */ /* 0x002e660000000800 */
[----:B------:R4:W-:Y:S05]  /*1a910*/  STS [R2], R12 ;  /* 0x0000000c02007388 */ /* 0x0009ea0000000800 */
[----:B------:R-:W1:Y:S01]  /*1a920*/  LDC R15, c[0x0][0x434] ;  /* 0x00010d00ff0f7b82 */ /* 0x000e620000000800 */
[----:B------:R-:W-:Y:S01]  /*1a930*/  STS [R2+0x400], R11 ;  /* 0x0004000b02007388 */ /* 0x000fe20000000800 */
[----:B------:R-:W-:Y:S03]  /*1a940*/  @P5 MUFU.LG2 R8, R26 ;  /* 0x0000001a00085308 */ /* 0x000fe60000000c00 */
[----:B------:R4:W-:Y:S03]  /*1a950*/  STS [R0+0x400], R9 ;  /* 0x0004000900007388 */ /* 0x0009e60000000800 */
[----:B--2---:R-:W2:Y:S01]  /*1a960*/  @P2 LDC R14, c[0x0][0x454] ;  /* 0x00011500ff0e2b82 */ /* 0x004ea20000000800 */
[----:B------:R-:W-:-:S07]  /*1a970*/  F2FP.F16.F32.PACK_AB R10, R10, R152 ;  /* 0x000000980a0a723e */ /* 0x000fce00000000ff */
[----:B---3--:R-:W3:Y:S01]  /*1a980*/  @P6 LDC R13, c[0x0][0x458] ;  /* 0x00011600ff0d6b82 */ /* 0x008ee20000000800 */
[----:B------:R-:W-:-:S07]  /*1a990*/  ISETP.NE.OR P0, PT, R30, -0x1, !P2 ;  /* 0xffffffff1e00780c */ /* 0x000fce0005705670 */
[----:B----4-:R-:W4:Y:S01]  /*1a9a0*/  @P5 LDC R12, c[0x0][0x458] ;  /* 0x00011600ff0c5b82 */ /* 0x010f220000000800 */
[----:B------:R-:W1:Y:S01]  /*1a9b0*/  @P6 MUFU.LG2 R9, R21 ;  /* 0x0000001500096308 */ /* 0x000e620000000c00 */
[----:B------:R-:W-:Y:S01]  /*1a9c0*/  LOP3.LUT P3, RZ, R236, 0x3, RZ, 0xc0, !PT ;  /* 0x00000003ecff7812 */ /* 0x000fe2000786c0ff */
[----:B------:R1:W-:Y:S01]  /*1a9d0*/  STS [R0], R10 ;  /* 0x0000000a00007388 */ /* 0x0003e20000000800 */
[----:B------:R-:W-:Y:S02]  /*1a9e0*/  IADD3 R4, PT, PT, R6, R0, RZ ;  /* 0x0000000006047210 */ /* 0x000fe40007ffe0ff */
[----:B------:R-:W-:Y:S01]  /*1a9f0*/  F2FP.F16.F32.PACK_AB R18, R18, R156 ;  /* 0x0000009c1212723e */ /* 0x000fe200000000ff */
[----:B------:R-:W-:Y:S01]  /*1aa00*/  @!P1 IMAD.WIDE.U32 R6, R27, R22, RZ ;  /* 0x000000161b069225 */ /* 0x000fe200078e00ff */
[----:B------:R-:W-:Y:S02]  /*1aa10*/  F2FP.F16.F32.PACK_AB R17, R17, R158 ;  /* 0x0000009e1111723e */ /* 0x000fe400000000ff */
[----:B------:R-:W-:-:S02]  /*1aa20*/  F2FP.F16.F32.PACK_AB R20, R20, R160 ;  /* 0x000000a01414723e */ /* 0x000fc400000000ff */
[----:B------:R-:W-:Y:S02]  /*1aa30*/  F2FP.F16.F32.PACK_AB R163, R163, R162 ;  /* 0x000000a2a3a3723e */ /* 0x000fe400000000ff */
[----:B------:R-:W-:Y:S02]  /*1aa40*/  F2FP.F16.F32.PACK_AB R19, R19, R164 ;  /* 0x000000a41313723e */ /* 0x000fe400000000ff */
[----:B------:R-:W-:Y:S02]  /*1aa50*/  F2FP.F16.F32.PACK_AB R167, R167, R166 ;  /* 0x000000a6a7a7723e */ /* 0x000fe400000000ff */
[----:B------:R-:W-:Y:S01]  /*1aa60*/  IADD3 R2, PT, PT, R16, R4, RZ ;  /* 0x0000000410027210 */ /* 0x000fe20007ffe0ff */
[----:B-1----:R-:W-:Y:S01]  /*1aa70*/  @P6 FMUL.FTZ R9, R9, 0.69314718246459960938 ;  /* 0x3f31721809096820 */ /* 0x002fe20000410000 */
[----:B------:R-:W-:Y:S01]  /*1aa80*/  @P5 FMUL.FTZ R8, R8, 0.69314718246459960938 ;  /* 0x3f31721808085820 */ /* 0x000fe20000410000 */
[----:B------:R-:W-:Y:S01]  /*1aa90*/  IADD3 R0, PT, PT, R16, R0, RZ ;  /* 0x0000000010007210 */ /* 0x000fe20007ffe0ff */
[----:B------:R-:W-:-:S04]  /*1aaa0*/  @P1 IMAD.WIDE.U32 R10, R30, R24, RZ ;  /* 0x000000181e0a1225 */ /* 0x000fc800078e00ff */
[----:B------:R1:W-:Y:S04]  /*1aab0*/  STS [R0], R18 ;  /* 0x0000001200007388 */ /* 0x0003e80000000800 */
[----:B------:R2:W-:Y:S04]  /*1aac0*/  STS [R0+0x400], R17 ;  /* 0x0004001100007388 */ /* 0x0005e80000000800 */
[----:B------:R-:W-:Y:S04]  /*1aad0*/  STS [R4], R20 ;  /* 0x0000001404007388 */ /* 0x000fe80000000800 */
[----:B------:R4:W-:Y:S04]  /*1aae0*/  STS [R4+0x400], R163 ;  /* 0x000400a304007388 */ /* 0x0009e80000000800 */
[----:B------:R4:W-:Y:S04]  /*1aaf0*/  STS [R2], R19 ;  /* 0x0000001302007388 */ /* 0x0009e80000000800 */
[----:B------:R4:W-:Y:S01]  /*1ab00*/  STS [R2+0x400], R167 ;  /* 0x000400a702007388 */ /* 0x0009e20000000800 */
[----:B-1----:R-:W-:-:S02]  /*1ab10*/  @!P1 IMAD R18, R27, R23, R7 ;  /* 0x000000171b129224 */ /* 0x002fc400078e0207 */
[----:B------:R-:W-:Y:S02]  /*1ab20*/  @P1 IMAD R18, R30, R25, R11 ;  /* 0x000000191e121224 */ /* 0x000fe400078e020b */
[C---:B--2---:R-:W-:Y:S02]  /*1ab30*/  @!P2 IMAD R0, R27.reuse, R5, R28 ;  /* 0x000000051b00a224 */ /* 0x044fe400078e021c */
[-C--:B------:R-:W-:Y:S01]  /*1ab40*/  @!P0 IMAD R30, R27, R15.reuse, RZ ;  /* 0x0000000f1b1e8224 */ /* 0x080fe200078e02ff */
[----:B------:R-:W-:Y:S01]  /*1ab50*/  MOV R5, 0x7f800000 ;  /* 0x7f80000000057802 */ /* 0x000fe20000000f00 */
[----:B------:R-:W-:Y:S02]  /*1ab60*/  @!P2 IMAD R0, R0, R15, RZ ;  /* 0x0000000f0000a224 */ /* 0x000fe400078e02ff */
[----:B---3--:R-:W-:Y:S01]  /*1ab70*/  @P6 FFMA.FTZ R5, R36, R13, R9 ;  /* 0x0000000d24056223 */ /* 0x008fe20000010009 */
[----:B------:R-:W-:Y:S01]  /*1ab80*/  @P2 IMAD R0, R28, R14, R30 ;  /* 0x0000000e1c002224 */ /* 0x000fe200078e021e */
[----:B----4-:R-:W-:Y:S01]  /*1ab90*/  MOV R4, 0x7f800000 ;  /* 0x7f80000000047802 */ /* 0x010fe20000000f00 */
[----:B------:R-:W-:Y:S01]  /*1aba0*/  @P5 FFMA.FTZ R4, R3, R12, R8 ;  /* 0x0000000c03045223 */ /* 0x000fe20000010008 */
[----:B------:R-:W-:Y:S06]  /*1abb0*/  BAR.SYNC.DEFER_BLOCKING 0x0 ;  /* 0x0000000000007b1d */ /* 0x000fec0000010000 */
[----:B------:R-:W-:Y:S05]  /*1abc0*/  @P3 BRA `(.L_x_734) ;  /* 0x00000000002c3947 */ /* 0x000fea0003800000 */
[----:B------:R-:W1:Y:S01]  /*1abd0*/  LDCU.64 UR4, c[0x0][0x420] ;  /* 0x00008400ff0477ac */ /* 0x000e620008000a00 */
[----:B------:R-:W-:Y:S01]  /*1abe0*/  VIADD R0, R0, UR6 ;  /* 0x0000000600007c36 */ /* 0x000fe20008000000 */
[C---:B-----5:R-:W-:Y:S01]  /*1abf0*/  ISETP.GE.AND P3, PT, R234.reuse, R29, PT ;  /* 0x0000001dea00720c */ /* 0x060fe20003f66270 */
[----:B------:R-:W-:-:S03]  /*1ac00*/  VIADD R2, R234, 0x8 ;  /* 0x00000008ea027836 */ /* 0x000fc60000000000 */
[----:B------:R-:W-:Y:S02]  /*1ac10*/  IADD3 R3, P0, PT, R0, R234, RZ ;  /* 0x000000ea00037210 */ /* 0x000fe40007f1e0ff */
[----:B------:R-:W-:Y:S02]  /*1ac20*/  ISETP.GE.AND P2, PT, R2, R29, PT ;  /* 0x0000001d0200720c */ /* 0x000fe40003f46270 */
[----:B------:R-:W-:Y:S02]  /*1ac30*/  LEA.HI.X.SX32 R0, R0, RZ, 0x1, P0 ;  /* 0x000000ff00007211 */ /* 0x000fe400000f0eff */
[----:B-1----:R-:W-:-:S04]  /*1ac40*/  LEA R2, P0, R3, UR4, 0x2 ;  /* 0x0000000403027c11 */ /* 0x002fc8000f8010ff */
[----:B------:R-:W-:-:S05]  /*1ac50*/  LEA.HI.X R3, R3, UR5, R0, 0x2, P0 ;  /* 0x0000000503037c11 */ /* 0x000fca00080f1400 */
[----:B------:R1:W-:Y:S04]  /*1ac60*/  @!P3 STG.E desc[UR16][R2.64], R5 ;  /* 0x000000050200b986 */ /* 0x0003e8000c101910 */
[----:B------:R1:W-:Y:S02]  /*1ac70*/  @!P2 STG.E desc[UR16][R2.64+0x20], R4 ;  /* 0x000020040200a986 */ /* 0x0003e4000c101910 */
.L_x_734:
[----:B------:R-:W-:Y:S05]  /*1ac80*/  BSYNC.RECONVERGENT B0 ;  /* 0x0000000000007941 */ /* 0x000fea0003800200 */
.L_x_733:
[----:B------:R-:W2:Y:S01]  /*1ac90*/  LDCU UR4, c[0x0][0x440] ;  /* 0x00008800ff0477ac */ /* 0x000ea20008000800 */
[----:B------:R-:W3:Y:S01]  /*1aca0*/  LDC.64 R16, c[0x0][0x408] ;  /* 0x00010200ff107b82 */ /* 0x000ee20000000a00 */
[----:B------:R-:W-:Y:S01]  /*1acb0*/  SHF.R.U32.HI R236, RZ, 0x3, R236 ;  /* 0x00000003ffec7819 */ /* 0x000fe200000116ec */
[----:B-1----:R-:W-:Y:S01]  /*1acc0*/  IMAD.MOV.U32 R2, RZ, RZ, R233 ;  /* 0x000000ffff027224 */ /* 0x002fe200078e00e9 */
[----:B------:R-:W-:Y:S01]  /*1acd0*/  MOV R3, RZ ;  /* 0x000000ff00037202 */ /* 0x000fe20000000f00 */
[----:B------:R-:W1:Y:S01]  /*1ace0*/  LDS.128 R12, [R237] ;  /* 0x00000000ed0c7984 */ /* 0x000e620000000c00 */
[----:B------:R-:W-:Y:S01]  /*1acf0*/  @!P1 IMAD.MOV.U32 R0, RZ, RZ, R6 ;  /* 0x000000ffff009224 */ /* 0x000fe200078e0006 */
[----:B------:R-:W-:Y:S01]  /*1ad00*/  BSSY.RECONVERGENT B0, `(.L_x_735) ;  /* 0x0000027000007945 */ /* 0x000fe20003800200 */
[----:B------:R-:W-:Y:S01]  /*1ad10*/  @P1 IMAD.MOV.U32 R0, RZ, RZ, R10 ;  /* 0x000000ffff001224 */ /* 0x000fe200078e000a */
[----:B------:R4:W1:Y:S01]  /*1ad20*/  LDS.128 R20, [R237+0x1800] ;  /* 0x00180000ed147984 */ /* 0x0008620000000c00 */
[C---:B------:R-:W-:Y:S01]  /*1ad30*/  VIADD R11, R236.reuse, 0x20 ;  /* 0x00000020ec0b7836 */ /* 0x040fe20000000000 */
[----:B------:R-:W-:-:S02]  /*1ad40*/  IADD3 R10, PT, PT, R236, 0x30, RZ ;  /* 0x00000030ec0a7810 */ /* 0x000fc40007ffe0ff */
[----:B--2---:R-:W-:Y:S01]  /*1ad50*/  ISETP.GE.AND P0, PT, R233, UR4, PT ;  /* 0x00000004e9007c0c */ /* 0x004fe2000bf06270 */
[----:B------:R-:W2:Y:S03]  /*1ad60*/  LDCU.64 UR4, c[0x0][0x410] ;  /* 0x00008200ff0477ac */ /* 0x000ea60008000a00 */
[-C--:B-----5:R-:W-:Y:S02]  /*1ad70*/  ISETP.GE.OR P2, PT, R236, R29.reuse, P0 ;  /* 0x0000001dec00720c */ /* 0x0a0fe40000746670 */
[----:B------:R-:W-:Y:S01]  /*1ad80*/  ISETP.GE.OR P3, PT, R11, R29, P0 ;  /* 0x0000001d0b00720c */ /* 0x000fe20000766670 */
[----:B---3--:R-:W-:-:S04]  /*1ad90*/  IMAD.WIDE.U32 R2, R16, UR6, R2 ;  /* 0x0000000610027c25 */ /* 0x008fc8000f8e0002 */
[----:B------:R-:W-:Y:S01]  /*1ada0*/  IMAD R3, R17, UR6, R3 ;  /* 0x0000000611037c24 */ /* 0x000fe2000f8e0203 */
[----:B------:R-:W-:-:S04]  /*1adb0*/  IADD3 R2, P1, PT, R0, R2, RZ ;  /* 0x0000000200027210 */ /* 0x000fc80007f3e0ff */
[----:B------:R-:W-:Y:S01]  /*1adc0*/  IADD3.X R3, PT, PT, R18, R3, RZ, P1, !PT ;  /* 0x0000000312037210 */ /* 0x000fe20000ffe4ff */
[----:B------:R-:W3:Y:S01]  /*1add0*/  @!P2 LDC.64 R8, c[0x0][0x3f0] ;  /* 0x0000fc00ff08ab82 */ /* 0x000ee20000000a00 */
[----:B------:R-:W-:Y:S01]  /*1ade0*/  IADD3 R18, PT, PT, R236, 0x10, RZ ;  /* 0x00000010ec127810 */ /* 0x000fe20007ffe0ff */
[----:B--2---:R-:W-:-:S03]  /*1adf0*/  IMAD.WIDE.U32 R6, R28, UR4, R2 ;  /* 0x000000041c067c25 */ /* 0x004fc6000f8e0002 */
[-C--:B------:R-:W-:Y:S02]  /*1ae00*/  ISETP.GE.OR P4, PT, R18, R29.reuse, P0 ;  /* 0x0000001d1200720c */ /* 0x080fe40000786670 */
[----:B------:R-:W-:Y:S01]  /*1ae10*/  ISETP.GE.OR P0, PT, R10, R29, P0 ;  /* 0x0000001d0a00720c */ /* 0x000fe20000706670 */
[----:B------:R-:W-:Y:S02]  /*1ae20*/  IMAD R5, R28, UR5, R7 ;  /* 0x000000051c057c24 */ /* 0x000fe4000f8e0207 */
[----:B------:R-:W-:-:S04]  /*1ae30*/  @!P2 IMAD.MOV.U32 R4, RZ, RZ, R6 ;  /* 0x000000ffff04a224 */ /* 0x000fc800078e0006 */
[----:B------:R-:W-:-:S04]  /*1ae40*/  @!P2 IMAD.WIDE.U32 R2, R236, R16, R4 ;  /* 0x00000010ec02a225 */ /* 0x000fc800078e0004 */
[----:B------:R-:W-:Y:S01]  /*1ae50*/  @!P2 IMAD R0, R236, R17, R3 ;  /* 0x00000011ec00a224 */ /* 0x000fe200078e0203 */
[----:B---3--:R-:W-:-:S04]  /*1ae60*/  @!P2 LEA R8, P1, R2, R8, 0x1 ;  /* 0x000000080208a211 */ /* 0x008fc800078208ff */
[----:B------:R-:W-:-:S05]  /*1ae70*/  @!P2 LEA.HI.X R9, R2, R9, R0, 0x1, P1 ;  /* 0x000000090209a211 */ /* 0x000fca00008f0c00 */
[----:B-1----:R4:W-:Y:S04]  /*1ae80*/  @!P2 STG.E.128 desc[UR16][R8.64], R12 ;  /* 0x0000000c0800a986 */ /* 0x0029e8000c101d10 */
[----:B------:R4:W1:Y:S01]  /*1ae90*/  LDS.128 R12, [R237+0x800] ;  /* 0x00080000ed0c7984 */ /* 0x0008620000000c00 */
[----:B------:R-:W-:Y:S05]  /*1aea0*/  @P4 BRA `(.L_x_736) ;  /* 0x0000000000304947 */ /* 0x000fea0003800000 */
[----:B------:R-:W-:Y:S01]  /*1aeb0*/  IADD3 R0, P1, PT, R236, 0x10, RZ ;  /* 0x00000010ec007810 */ /* 0x000fe20007f3e0ff */
[----:B------:R-:W2:Y:S01]  /*1aec0*/  LDCU.64 UR4, c[0x0][0x3f0] ;  /* 0x00007e00ff0477ac */ /* 0x000ea20008000a00 */
[----:B------:R-:W-:-:S03]  /*1aed0*/  MOV R3, R5 ;  /* 0x0000000500037202 */ /* 0x000fc60000000f00 */
[----:B------:R-:W-:-:S04]  /*1aee0*/  IMAD.X R2, RZ, RZ, RZ, P1 ;  /* 0x000000ffff027224 */ /* 0x000fc800008e06ff */
[----:B----4-:R-:W-:Y:S02]  /*1aef0*/  IMAD R8, R2, R16, RZ ;  /* 0x0000001002087224 */ /* 0x010fe400078e02ff */
[----:B------:R-:W-:-:S04]  /*1af00*/  IMAD.MOV.U32 R2, RZ, RZ, R6 ;  /* 0x000000ffff027224 */ /* 0x000fc800078e0006 */
[----:B------:R-:W-:-:S04]  /*1af10*/  IMAD.WIDE.U32 R2, R0, R16, R2 ;  /* 0x0000001000027225 */ /* 0x000fc800078e0002 */
[----:B------:R-:W-:Y:S01]  /*1af20*/  IMAD R0, R0, R17, R8 ;  /* 0x0000001100007224 */ /* 0x000fe200078e0208 */
[----:B--2---:R-:W-:-:S04]  /*1af30*/  LEA R8, P1, R2, UR4, 0x1 ;  /* 0x0000000402087c11 */ /* 0x004fc8000f8208ff */
[----:B------:R-:W-:-:S04]  /*1af40*/  IADD3 R0, PT, PT, R0, R3, RZ ;  /* 0x0000000300007210 */ /* 0x000fc80007ffe0ff */
[----:B------:R-:W-:-:S05]  /*1af50*/  LEA.HI.X R9, R2, UR5, R0, 0x1, P1 ;  /* 0x0000000502097c11 */ /* 0x000fca00088f0c00 */
[----:B-1----:R2:W-:Y:S02]  /*1af60*/  STG.E.128 desc[UR16][R8.64], R12 ;  /* 0x0000000c08007986 */ /* 0x0025e4000c101d10 */
.L_x_736:
[----:B------:R-:W-:Y:S05]  /*1af70*/  BSYNC.RECONVERGENT B0 ;  /* 0x0000000000007941 */ /* 0x000fea0003800200 */
.L_x_735:
[----:B-12-4-:R1:W2:Y:S01]  /*1af80*/  LDS.128 R12, [R237+0x1000] ;  /* 0x00100000ed0c7984 */ /* 0x0162a20000000c00 */
[----:B------:R-:W-:Y:S04]  /*1af90*/  BSSY.RECONVERGENT B0, `(.L_x_737) ;  /* 0x000000e000007945 */ /* 0x000fe80003800200 */
[----:B------:R-:W-:Y:S05]  /*1afa0*/  @P3 BRA `(.L_x_738) ;  /* 0x0000000000303947 */ /* 0x000fea0003800000 */
[----:B------:R-:W-:Y:S01]  /*1afb0*/  IADD3 R0, P1, PT, R236, 0x20, RZ ;  /* 0x00000020ec007810 */ /* 0x000fe20007f3e0ff */
[----:B------:R-:W3:Y:S01]  /*1afc0*/  LDCU.64 UR4, c[0x0][0x3f0] ;  /* 0x00007e00ff0477ac */ /* 0x000ee20008000a00 */
[----:B------:R-:W-:-:S03]  /*1afd0*/  MOV R3, R5 ;  /* 0x0000000500037202 */ /* 0x000fc60000000f00 */
[----:B------:R-:W-:-:S04]  /*1afe0*/  IMAD.X R2, RZ, RZ, RZ, P1 ;  /* 0x000000ffff027224 */ /* 0x000fc800008e06ff */
[----:B------:R-:W-:Y:S02]  /*1aff0*/  IMAD R8, R2, R16, RZ ;  /* 0x0000001002087224 */ /* 0x000fe400078e02ff */
[----:B------:R-:W-:-:S04]  /*1b000*/  IMAD.MOV.U32 R2, RZ, RZ, R6 ;  /* 0x000000ffff027224 */ /* 0x000fc800078e0006 */
[----:B------:R-:W-:-:S04]  /*1b010*/  IMAD.WIDE.U32 R2, R0, R16, R2 ;  /* 0x0000001000027225 */ /* 0x000fc800078e0002 */
[----:B------:R-:W-:Y:S01]  /*1b020*/  IMAD R0, R0, R17, R8 ;  /* 0x0000001100007224 */ /* 0x000fe200078e0208 */
[----:B---3--:R-:W-:-:S04]  /*1b030*/  LEA R8, P1, R2, UR4, 0x1 ;  /* 0x0000000402087c11 */ /* 0x008fc8000f8208ff */
[----:B------:R-:W-:-:S04]  /*1b040*/  IADD3 R0, PT, PT, R0, R3, RZ ;  /* 0x0000000300007210 */ /* 0x000fc80007ffe0ff */
[----:B------:R-:W-:-:S05]  /*1b050*/  LEA.HI.X R9, R2, UR5, R0, 0x1, P1 ;  /* 0x0000000502097c11 */ /* 0x000fca00088f0c00 */
[----:B--2---:R3:W-:Y:S02]  /*1b060*/  STG.E.128 desc[UR16][R8.64], R12 ;  /* 0x0000000c08007986 */ /* 0x0047e4000c101d10 */
.L_x_738:
[----:B------:R-:W-:Y:S05]  /*1b070*/  BSYNC.RECONVERGENT B0 ;  /* 0x0000000000007941 */ /* 0x000fea0003800200 */
.L_x_737:
[----:B------:R-:W-:Y:S05]  /*1b080*/  @P0 EXIT ;  /* 0x000000000000094d */ /* 0x000fea0003800000 */
[----:B------:R-:W4:Y:S01]  /*1b090*/  LDCU.64 UR4, c[0x0][0x3f0] ;  /* 0x00007e00ff0477ac */ /* 0x000f220008000a00 */
[----:B------:R-:W-:Y:S01]  /*1b0a0*/  IADD3 R7, P0, PT, R236, 0x30, RZ ;  /* 0x00000030ec077810 */ /* 0x000fe20007f1e0ff */
        /* <DEDUP_REMOVED lines=9> */
[----:B------:R-:W-:Y:S01]  /*1b140*/  STG.E.128 desc[UR16][R2.64], R20 ;  /* 0x0000001402007986 */ /* 0x000fe2000c101d10 */
[----:B------:R-:W-:Y:S05]  /*1b150*/  EXIT ;  /* 0x000000000000794d */ /* 0x000fea0003800000 */
.L_x_739:
        /* <DEDUP_REMOVED lines=10> */
.L_x_7131:


//--------------------- .text._ZN5flash24flash_fwd_splitkv_kernelI23Flash_fwd_kernel_traitsILi64ELi64ELi256ELi4ELb0ELb0EN7cutlass6half_tE19Flash_kernel_traitsILi64ELi64ELi256ELi4ES3_EELb1ELb0ELb0ELb0ELb0ELb0ELb0ELb1EEEvNS_16Flash_fwd_paramsE --------------------------
	.section	.text._ZN5flash24flash_fwd_splitkv_kernelI23Flash_fwd_kernel_traitsILi64ELi64ELi256ELi4ELb0ELb0EN7cutlass6half_tE19Flash_kernel_traitsILi64ELi64ELi256ELi4ES3_EELb1ELb0ELb0ELb0ELb0ELb0ELb0ELb1EEEvNS_16Flash_fwd_paramsE,"ax",@progbits
	.align	128
        .global         _ZN5flash24flash_fwd_splitkv_kernelI23Flash_fwd_kernel_traitsILi64ELi64ELi256ELi4ELb0ELb0EN7cutlass6half_tE19Flash_kernel_traitsILi64ELi64ELi256ELi4ES3_EELb1ELb0ELb0ELb0ELb0ELb0ELb0ELb1EEEvNS_16Flash_fwd_paramsE
        .type           _ZN5flash24flash_fwd_splitkv_kernelI23Flash_fwd_kernel_traitsILi64ELi64ELi256ELi4ELb0ELb0EN7cutlass6half_tE19Flash_kernel_traitsILi64ELi64ELi256ELi4ES3_EELb1ELb0ELb0ELb0ELb0ELb0ELb0ELb1EEEvNS_16Flash_fwd_paramsE,@function
        .size           _ZN5flash24flash_fwd_splitkv_kernelI23Flash_fwd_kernel_traitsILi64ELi64ELi256ELi4ELb0ELb0EN7cutlass6half_tE19Flash_kernel_traitsILi64ELi64ELi256ELi4ES3_EELb1ELb0ELb0ELb0ELb0ELb0ELb0ELb1EEEvNS_16Flash_fwd_paramsE,(.L_x_7132 - _ZN5flash24flash_fwd_splitkv_kernelI23Flash_fwd_kernel_traitsILi64ELi64ELi256ELi4ELb0ELb0EN7cutlass6half_tE19Flash_kernel_traitsILi64ELi64ELi256ELi4ES3_EELb1ELb0ELb0ELb0ELb0ELb0ELb0ELb1EEEvNS_16Flash_fwd_paramsE)
        .other          _ZN5flash24flash_fwd_splitkv_kernelI23Flash_fwd_kernel_traitsILi64ELi64ELi256ELi4ELb0ELb0EN7cutlass6half_tE19Flash_kernel_traitsILi64ELi64ELi256ELi4ES3_EELb1ELb0ELb0ELb0ELb0ELb0ELb0ELb1EEEvNS_16Flash_fwd_paramsE,@"STO_CUDA_ENTRY STV_DEFAULT"
_ZN5flash24flash_fwd_splitkv_kernelI23Flash_fwd_kernel_traitsILi64ELi64ELi256ELi4ELb0ELb0EN7cutlass6half_tE19Flash_kernel_traitsILi64ELi64ELi256ELi4ES3_EELb1ELb0ELb0ELb0ELb0ELb0ELb0ELb1EEEvNS_16Flash_fwd_paramsE:
.text._ZN5flash24flash_fwd_splitkv_kernelI23Flash_fwd_kernel_traitsILi64ELi64ELi256ELi4ELb0ELb0EN7cutlass6half_tE19Flash_kernel_traitsILi64ELi64ELi256ELi4ES3_EELb1ELb0ELb0ELb0ELb0ELb0ELb0ELb1EEEvNS_16Flash_fwd_paramsE:
[----:B------:R-:W-:Y:S01]  /*0000*/  LDC R1, c[0x0][0x37c] ;  /* 0x0000df00ff017b82 */ /* 0x000fe20000000800 */
[----:B------:R-:W1:Y:S07]  /*0010*/  S2R R5, SR_CTAID.Y ;  /* 0x0000000000057919 */ /* 0x000e6e0000002600 */
[----:B------:R-:W2:Y:S01]  /*0020*/  LDC.64 R2, c[0x0][0x478] ;  /* 0x00011e00ff027b82 */ /* 0x000ea20000000a00 */
[----:B------:R-:W3:Y:S01]  /*0030*/  LDCU.64 UR8, c[0x0][0x460] ;  /* 0x00008c00ff0877ac */ /* 0x000ee20008000a00 */
[----:B------:R-:W-:Y:S01]  /*0040*/  IMAD.MOV.U32 R230, RZ, RZ, -0x1 ;  /* 0xffffffffffe67424 */ /* 0x000fe200078e00ff */
[----:B------:R-:W4:Y:S05]  /*0050*/  LDCU.64 UR6, c[0x0][0x470] ;  /* 0x00008e00ff0677ac */ /* 0x000f2a0008000a00 */
[----:B------:R-:W1:Y:S01]  /*0060*/  LDC.64 R6, c[0x0][0x460] ;  /* 0x00011800ff067b82 */ /* 0x000e620000000a00 */
[----:B------:R-:W4:Y:S01]  /*0070*/  LDCU.64 UR4, c[0x0][0x358] ;  /* 0x00006b00ff0477ac */ /* 0x000f220008000a00 */
[----:B---3--:R-:W-:-:S02]  /*0080*/  ISETP.NE.U32.AND P1, PT, RZ, UR8, PT ;  /* 0x00000008ff007c0c */ /* 0x008fc4000bf25070 */
[----:B------:R-:W-:Y:S02]  /*0090*/  ISETP.NE.U32.AND P0, PT, RZ, UR8, PT ;  /* 0x00000008ff007c0c */ /* 0x000fe4000bf05070 */
[----:B------:R-:W-:Y:S02]  /*00a0*/  ISETP.NE.AND.EX P2, PT, RZ, UR9, PT, P1 ;  /* 0x00000009ff007c0c */ /* 0x000fe4000bf45310 */
[----:B------:R-:W-:Y:S02]  /*00b0*/  ISETP.NE.AND.EX P3, PT, RZ, UR9, PT, P0 ;  /* 0x00000009ff007c0c */ /* 0x000fe4000bf65300 */
[----:B--2---:R-:W-:-:S04]  /*00c0*/  ISETP.NE.U32.AND P0, PT, R2, RZ, PT ;  /* 0x000000ff0200720c */ /* 0x004fc80003f05070 */
[----:B------:R-:W-:Y:S01]  /*00d0*/  ISETP.NE.AND.EX P1, PT, R3, RZ, PT, P0 ;  /* 0x000000ff0300720c */ /* 0x000fe20003f25300 */
[----:B-1----:R-:W-:Y:S01]  /*00e0*/  IMAD.WIDE.U32 R6, R5, 0x4, R6 ;  /* 0x0000000405067825 */ /* 0x002fe200078e0006 */
[----:B----4-:R-:W-:-:S03]  /*00f0*/  ISETP.NE.U32.AND P0, PT, RZ, UR6, PT ;  /* 0x00000006ff007c0c */ /* 0x010fc6000bf05070 */
[----:B------:R-:W-:Y:S01]  /*0100*/  IMAD.SHL.U32 R9, R5, 0x4, RZ ;  /* 0x0000000405097824 */ /* 0x000fe200078e00ff */
[----:B------:R-:W-:Y:S01]  /*0110*/  ISETP.NE.AND.EX P5, PT, RZ, UR7, PT, P0 ;  /* 0x00000007ff007c0c */ /* 0x000fe2000bfa5300 */
[----:B------:R-:W2:Y:S01]  /*0120*/  @P2 LDG.E R230, desc[UR4][R6.64] ;  /* 0x0000000406e62981 */ /* 0x000ea2000c1e1900 */
[----:B------:R-:W-:Y:S02]  /*0130*/  SHF.R.U32.HI R8, RZ, 0x1e, R5 ;  /* 0x0000001eff087819 */ /* 0x000fe40000011605 */
[C---:B------:R-:W-:Y:S01]  /*0140*/  IADD3 R162, P2, PT, R9.reuse, UR6, RZ ;  /* 0x0000000609a27c10 */ /* 0x040fe2000ff5e0ff */
[----:B------:R1:W2:Y:S01]  /*0150*/  @P3 LDG.E R17, desc[UR4][R6.64+0x4] ;  /* 0x0000040406113981 */ /* 0x0002a2000c1e1900 */
[----:B------:R-:W-:Y:S01]  /*0160*/  IMAD.MOV.U32 R4, RZ, RZ, RZ ;  /* 0x000000ffff047224 */ /* 0x000fe200078e00ff */
[----:B------:R-:W-:Y:S01]  /*0170*/  @P1 IADD3 R2, P0, PT, R9, R2, RZ ;  /* 0x0000000209021210 */ /* 0x000fe20007f1e0ff */
[----:B------:R-:W3:Y:S01]  /*0180*/  S2R R15, SR_CTAID.X ;  /* 0x00000000000f7919 */ /* 0x000ee20000002500 */
[C---:B------:R-:W-:Y:S01]  /*0190*/  IADD3.X R163, PT, PT, R8.reuse, UR7, RZ, P2, !PT ;  /* 0x0000000708a37c10 */ /* 0x040fe200097fe4ff */
[----:B------:R-:W4:Y:S02]  /*01a0*/  LDCU.U8 UR6, c[0x0][0x532] ;  /* 0x0000a640ff0677ac */ /* 0x000f240008000000 */
[----:B------:R-:W-:Y:S01]  /*01b0*/  @P1 IMAD.X R3, R8, 0x1, R3, P0 ;  /* 0x0000000108031824 */ /* 0x000fe200000e0603 */
[----:B------:R-:W2:Y:S01]  /*01c0*/  @!P3 LDC R232, c[0x0][0x434] ;  /* 0x00010d00ffe8bb82 */ /* 0x000ea20000000800 */
[----:B------:R2:W5:Y:S04]  /*01d0*/  @P5 LDG.E R4, desc[UR4][R162.64] ;  /* 0x00000004a2045981 */ /* 0x000568000c1e1900 */
[----:B------:R2:W5:Y:S03]  /*01e0*/  @P1 LDG.E R13, desc[UR4][R2.64] ;  /* 0x00000004020d1981 */ /* 0x000566000c1e1900 */
[----:B------:R-:W2:Y:S08]  /*01f0*/  @!P1 LDC R0, c[0x0][0x43c] ;  /* 0x00010f00ff009b82 */ /* 0x000eb00000000800 */
[----:B-1----:R-:W1:Y:S01]  /*0200*/  LDC.64 R6, c[0x0][0x468] ;  /* 0x00011a00ff067b82 */ /* 0x002e620000000a00 */
[----:B----4-:R-:W-:-:S07]  /*0210*/  ISETP.NE.AND P4, PT, RZ, UR6, PT ;  /* 0x00000006ff007c0c */ /* 0x010fce000bf85270 */
[----:B------:R-:W4:Y:S01]  /*0220*/  @!P1 LDC.64 R2, c[0x0][0x488] ;  /* 0x00012200ff029b82 */ /* 0x000f220000000a00 */
[----:B-1----:R-:W-:-:S04]  /*0230*/  ISETP.EQ.U32.AND P0, PT, R6, RZ, PT ;  /* 0x000000ff0600720c */ /* 0x002fc80003f02070 */
[----:B------:R-:W-:Y:S02]  /*0240*/  ISETP.EQ.OR.EX P2, PT, R7, RZ, !P4, P0 ;  /* 0x000000ff0700720c */ /* 0x000fe40006742700 */
[----:B------:R-:W-:-:S05]  /*0250*/  IADD3 R18, P0, PT, R9, R6, RZ ;  /* 0x0000000609127210 */ /* 0x000fca0007f1e0ff */
[----:B------:R-:W-:Y:S01]  /*0260*/  IMAD.X R19, R8, 0x1, R7, P0 ;  /* 0x0000000108137824 */ /* 0x000fe200000e0607 */
[----:B------:R-:W-:-:S04]  /*0270*/  ISETP.NE.U32.AND P0, PT, R6, RZ, PT ;  /* 0x000000ff0600720c */ /* 0x000fc80003f05070 */
[----:B------:R-:W-:-:S13]  /*0280*/  ISETP.NE.AND.EX P0, PT, R7, RZ, PT, P0 ;  /* 0x000000ff0700720c */ /* 0x000fda0003f05300 */
[----:B------:R-:W1:Y:S01]  /*0290*/  @!P0 LDC R7, c[0x0][0x438] ;  /* 0x00010e00ff078b82 */ /* 0x000e620000000800 */
[----:B------:R-:W-:Y:S02]  /*02a0*/  IMAD.MOV.U32 R11, RZ, RZ, -0x1 ;  /* 0xffffffffff0b7424 */ /* 0x000fe400078e00ff */
[----:B---3--:R-:W-:-:S04]  /*02b0*/  IMAD.SHL.U32 R71, R15, 0x40, RZ ;  /* 0x000000400f477824 */ /* 0x008fc800078e00ff */
[----:B------:R3:W5:Y:S01]  /*02c0*/  @!P2 LDG.E R11, desc[UR4][R18.64] ;  /* 0x00000004120ba981 */ /* 0x000762000c1e1900 */
[----:B--2---:R-:W-:-:S05]  /*02d0*/  @P3 IMAD.IADD R232, R17, 0x1, -R230 ;  /* 0x0000000111e83824 */ /* 0x004fca00078e0ae6 */
[----:B------:R-:W-:Y:S01]  /*02e0*/  ISETP.GT.AND P2, PT, R232, R71, PT ;  /* 0x00000047e800720c */ /* 0x000fe20003f44270 */
[----:B-1-34-:R-:W-:-:S12]  /*02f0*/  @!P0 BRA `(.L_x_740) ;  /* 0x00000000000c8947 */ /* 0x01afd80003800000 */
[----:B------:R-:W2:Y:S02]  /*0300*/  @P4 LDG.E R6, desc[UR4][R18.64+0x4] ;  /* 0x0000040412064981 */ /* 0x000ea4000c1e1900 */
[----:B--2--5:R-:W-:-:S06]  /*0310*/  @P4 IADD3 R7, PT, PT, R6, -R11, RZ ;  /* 0x8000000b06074210 */ /* 0x024fcc0007ffe0ff */
[----:B------:R1:W5:Y:S02]  /*0320*/  @!P4 LDG.E R7, desc[UR4][R18.64] ;  /* 0x000000041207c981 */ /* 0x000364000c1e1900 */
.L_x_740:
[----:B------:R-:W-:Y:S01]  /*0330*/  @!P1 ISETP.NE.U32.AND P0, PT, R2, RZ, PT ;  /* 0x000000ff0200920c */ /* 0x000fe20003f05070 */
[----:B------:R-:W-:-:S12]  /*0340*/  @!P2 EXIT ;  /* 0x000000000000a94d */ /* 0x000fd80003800000 */
[----:B------:R-:W2:Y:S01]  /*0350*/  LDC R2, c[0x0][0x508] ;  /* 0x00014200ff027b82 */ /* 0x000ea20000000800 */
[----:B------:R-:W-:Y:S01]  /*0360*/  @!P1 ISETP.NE.AND.EX P0, PT, R3, RZ, PT, P0 ;  /* 0x000000ff0300920c */ /* 0x000fe20003f05300 */
[----:B------:R-:W3:Y:S01]  /*0370*/  LDCU UR7, c[0x0][0x438] ;  /* 0x00008700ff0777ac */ /* 0x000ee20008000800 */
[--C-:B-----5:R-:W-:Y:S01]  /*0380*/  IMAD.IADD R68, R7, 0x1, -R4.reuse ;  /* 0x0000000107447824 */ /* 0x120fe200078e0a04 */
[----:B------:R-:W4:Y:S01]  /*0390*/  S2R R69, SR_TID.X ;  /* 0x0000000000457919 */ /* 0x000f220000002100 */
[----:B------:R-:W-:Y:S01]  /*03a0*/  @!P1 SEL R3, R0, RZ, P0 ;  /* 0x000000ff00039207 */ /* 0x000fe20000000000 */
[----:B------:R-:W-:Y:S01]  /*03b0*/  @P1 IMAD.IADD R66, R13, 0x1, -R4 ;  /* 0x000000010d421824 */ /* 0x000fe200078e0a04 */
[----:B------:R-:W1:Y:S03]  /*03c0*/  S2R R0, SR_CTAID.Z ;  /* 0x0000000000007919 */ /* 0x000e660000002700 */
[----:B------:R-:W-:-:S04]  /*03d0*/  @!P1 IMAD.IADD R66, R68, 0x1, R3 ;  /* 0x0000000144429824 */ /* 0x000fc800078e0203 */
[----:B------:R-:W-:-:S05]  /*03e0*/  VIADD R7, R66, 0xff ;  /* 0x000000ff42077836 */ /* 0x000fca0000000000 */
[----:B------:R-:W-:Y:S01]  /*03f0*/  IADD3 R3, PT, PT, R7, R71, -R232 ;  /* 0x0000004707037210 */ /* 0x000fe20007ffe8e8 */
[----:B---3--:R-:W-:Y:S01]  /*0400*/  UIADD3 UR7, UPT, UPT, UR7, 0xff, URZ ;  /* 0x000000ff07077890 */ /* 0x008fe2000fffe0ff */
[----:B------:R-:W-:Y:S02]  /*0410*/  SHF.R.S32.HI R6, RZ, 0x1f, R7 ;  /* 0x0000001fff067819 */ /* 0x000fe40000011407 */
[----:B--2---:R-:W-:Y:S01]  /*0420*/  IADD3 R3, PT, PT, R3, 0x40, R2 ;  /* 0x0000004003037810 */ /* 0x004fe20007ffe002 */
[----:B------:R-:W-:Y:S01]  /*0430*/  USHF.R.S32.HI UR6, URZ, 0x1f, UR7 ;  /* 0x0000001fff067899 */ /* 0x000fe20008011407 */
[----:B------:R-:W-:Y:S01]  /*0440*/  LEA.HI R6, R6, R7, RZ, 0x8 ;  /* 0x0000000706067211 */ /* 0x000fe200078f40ff */
[----:B------:R-:W-:Y:S01]  /*0450*/  IMAD.MOV.U32 R7, RZ, RZ, R5 ;  /* 0x000000ffff077224 */ /* 0x000fe200078e0005 */
[----:B------:R-:W-:Y:S01]  /*0460*/  SHF.R.S32.HI R2, RZ, 0x1f, R3 ;  /* 0x0000001fff027819 */ /* 0x000fe20000011403 */
[----:B------:R-:W-:Y:S01]  /*0470*/  ULEA.HI UR6, UR6, UR7, URZ, 0x8 ;  /* 0x0000000706067291 */ /* 0x000fe2000f8f40ff */
[----:B------:R-:W-:-:S02]  /*0480*/  SHF.R.S32.HI R6, RZ, 0x8, R6 ;  /* 0x00000008ff067819 */ /* 0x000fc40000011406 */
[----:B------:R-:W-:Y:S01]  /*0490*/  LEA.HI R2, R2, R3, RZ, 0x8 ;  /* 0x0000000302027211 */ /* 0x000fe200078f40ff */
[----:B------:R-:W-:-:S03]  /*04a0*/  USHF.R.S32.HI UR6, URZ, 0x8, UR6 ;  /* 0x00000008ff067899 */ /* 0x000fc60008011406 */
[----:B------:R-:W-:-:S04]  /*04b0*/  SHF.R.S32.HI R59, RZ, 0x8, R2 ;  /* 0x00000008ff3b7819 */ /* 0x000fc80000011402 */
[----:B------:R-:W-:-:S04]  /*04c0*/  VIMNMX3 R59, R6, UR6, R59, PT ;  /* 0x00000006063b7c0f */ /* 0x000fc8000b80013b */
        /* <DEDUP_REMOVED lines=11> */
[----:B------:R-:W-:Y:S04]  /*0580*/  BSSY.RECONVERGENT B0, `(.L_x_742) ;  /* 0x000002e000007945 */ /* 0x000fe80003800200 */
        /* <DEDUP_REMOVED lines=9> */
[----:B------:R-:W-:-:S03]  /*0620*/  @P1 MOV R4, R12 ;  /* 0x0000000c00041202 */ /* 0x000fc60000000f00 */
[-C--:B------:R-:W-:Y:S01]  /*0630*/  @P1 IMAD R9, R230, R3.reuse, R13 ;  /* 0x00000003e6091224 */ /* 0x080fe200078e020d */
[----:B------:R-:W-:Y:S01]  /*0640*/  IADD3 R8, P1, PT, R4, R14, RZ ;  /* 0x0000000e04087210 */ /* 0x000fe20007f3e0ff */
[----:B------:R-:W-:Y:S01]  /*0650*/  IMAD R6, R71, R3, R15 ;  /* 0x0000000347067224 */ /* 0x000fe200078e020f */
[----:B------:R-:W1:Y:S01]  /*0660*/  @!P0 LDC.64 R4, c[0x0][0x3f0] ;  /* 0x0000fc00ff048b82 */ /* 0x000e620000000a00 */
[C---:B------:R-:W-:Y:S01]  /*0670*/  VIADD R15, R69.reuse, 0x10 ;  /* 0x00000010450f7836 */ /* 0x040fe20000000000 */
[----:B------:R-:W-:Y:S01]  /*0680*/  IADD3 R13, PT, PT, R69, 0x20, RZ ;  /* 0x00000020450d7810 */ /* 0x000fe20007ffe0ff */
[----:B------:R-:W-:Y:S02]  /*0690*/  IMAD.X R9, R9, 0x1, R6, P1 ;  /* 0x0000000109097824 */ /* 0x000fe400008e0606 */
[----:B---3--:R-:W-:Y:S01]  /*06a0*/  IMAD R6, R7, UR8, R0 ;  /* 0x0000000807067c24 */ /* 0x008fe2000f8e0200 */
[----:B------:R-:W-:Y:S01]  /*06b0*/  ISETP.GE.OR P3, PT, R15, R232, P2 ;  /* 0x000000e80f00720c */ /* 0x000fe20001766670 */
[----:B--2---:R-:W-:Y:S01]  /*06c0*/  IMAD.WIDE.U32 R8, R0, UR6, R8 ;  /* 0x0000000600087c25 */ /* 0x004fe2000f8e0008 */
[----:B------:R-:W2:Y:S01]  /*06d0*/  LDCU UR6, c[0x0][0x434] ;  /* 0x00008680ff0677ac */ /* 0x000ea20008000800 */
[----:B------:R-:W-:-:S02]  /*06e0*/  IADD3 R7, PT, PT, R69, 0x30, RZ ;  /* 0x0000003045077810 */ /* 0x000fc40007ffe0ff */
[----:B------:R-:W-:Y:S01]  /*06f0*/  IMAD R17, R0, UR7, R9 ;  /* 0x0000000700117c24 */ /* 0x000fe2000f8e0209 */
[----:B------:R-:W-:Y:S02]  /*0700*/  @!P0 MOV R16, R8 ;  /* 0x0000000800108202 */ /* 0x000fe40000000f00 */
[-C--:B------:R-:W-:Y:S02]  /*0710*/  ISETP.GE.OR P4, PT, R13, R232.reuse, P2 ;  /* 0x000000e80d00720c */ /* 0x080fe40001786670 */
[----:B------:R-:W-:Y:S01]  /*0720*/  ISETP.GE.OR P2, PT, R7, R232, P2 ;  /* 0x000000e80700720c */ /* 0x000fe20001746670 */
[----:B------:R-:W-:-:S04]  /*0730*/  @!P0 IMAD.WIDE.U32 R18, R69, R2, R16 ;  /* 0x0000000245128225 */ /* 0x000fc800078e0010 */
[----:B------:R-:W-:Y:S01]  /*0740*/  @!P0 IMAD R0, R69, R3, R19 ;  /* 0x0000000345008224 */ /* 0x000fe200078e0213 */
[----:B-1----:R-:W-:Y:S01]  /*0750*/  @!P0 LEA R4, P1, R18, R4, 0x1 ;  /* 0x0000000412048211 */ /* 0x002fe200078208ff */
[----:B--2---:R-:W-:-:S03]  /*0760*/  IMAD R6, R6, UR6, R71 ;  /* 0x0000000606067c24 */ /* 0x004fc6000f8e0247 */
[----:B------:R-:W-:-:S05]  /*0770*/  @!P0 LEA.HI.X R5, R18, R5, R0, 0x1, P1 ;  /* 0x0000000512058211 */ /* 0x000fca00008f0c00 */
[----:B------:R1:W-:Y:S01]  /*0780*/  @!P0 STG.E.128 desc[UR4][R4.64], RZ ;  /* 0x000000ff04008986 */ /* 0x0003e2000c101d04 */
[----:B------:R-:W-:Y:S05]  /*0790*/  @P3 BRA `(.L_x_743) ;  /* 0x0000000000303947 */ /* 0x000fea0003800000 */
[----:B-1----:R-:W-:Y:S01]  /*07a0*/  IADD3 R5, P0, PT, R69, 0x10, RZ ;  /* 0x0000001045057810 */ /* 0x002fe20007f1e0ff */
        /* <DEDUP_REMOVED lines=11> */
.L_x_743:
[----:B------:R-:W-:Y:S05]  /*0860*/  BSYNC.RECONVERGENT B0 ;  /* 0x0000000000007941 */ /* 0x000fea0003800200 */
.L_x_742:
[----:B------:R-:W-:Y:S04]  /*0870*/  BSSY.RECONVERGENT B0, `(.L_x_744) ;  /* 0x000000e000007945 */ /* 0x000fe80003800200 */
[----:B------:R-:W-:Y:S05]  /*0880*/  @P4 BRA `(.L_x_745) ;  /* 0x0000000000304947 */ /* 0x000fea0003800000 */
[----:B-12---:R-:W-:Y:S01]  /*0890*/  IADD3 R5, P0, PT, R69, 0x20, RZ ;  /* 0x0000002045057810 */ /* 0x006fe20007f1e0ff */
        /* <DEDUP_REMOVED lines=11> */
.L_x_745:
[----:B------:R-:W-:Y:S05]  /*0950*/  BSYNC.RECONVERGENT B0 ;  /* 0x0000000000007941 */ /* 0x000fea0003800200 */
.L_x_744:
        /* <DEDUP_REMOVED lines=13> */
.L_x_747:
[----:B------:R-:W-:Y:S05]  /*0a30*/  BSYNC.RECONVERGENT B0 ;  /* 0x0000000000007941 */ /* 0x000fea0003800200 */
.L_x_746:
[----:B------:R-:W4:Y:S01]  /*0a40*/  LDCU.64 UR6, c[0x0][0x420] ;  /* 0x00008400ff0677ac */ /* 0x000f220008000a00 */
[----:B------:R-:W-:-:S04]  /*0a50*/  ISETP.NE.AND P0, PT, R10, RZ, PT ;  /* 0x000000ff0a00720c */ /* 0x000fc80003f05270 */
[-C--:B------:R-:W-:Y:S02]  /*0a60*/  ISETP.GE.OR P3, PT, R69, R232.reuse, P0 ;  /* 0x000000e84500720c */ /* 0x080fe40000766670 */
[-C--:B------:R-:W-:Y:S02]  /*0a70*/  ISETP.GE.OR P2, PT, R15, R232.reuse, P0 ;  /* 0x000000e80f00720c */ /* 0x080fe40000746670 */
[-C--:B------:R-:W-:Y:S02]  /*0a80*/  ISETP.GE.OR P1, PT, R13, R232.reuse, P0 ;  /* 0x000000e80d00720c */ /* 0x080fe40000726670 */
[C---:B------:R-:W-:Y:S02]  /*0a90*/  IADD3 R69, P4, PT, R6.reuse, R69, RZ ;  /* 0x0000004506457210 */ /* 0x040fe40007f9e0ff */
[----:B------:R-:W-:Y:S02]  /*0aa0*/  ISETP.GE.OR P0, PT, R7, R232, P0 ;  /* 0x000000e80700720c */ /* 0x000fe40000706670 */
[----:B------:R-:W-:-:S02]  /*0ab0*/  LEA.HI.X.SX32 R6, R6, RZ, 0x1, P4 ;  /* 0x000000ff06067211 */ /* 0x000fc400020f0eff */
[C---:B----4-:R-:W-:Y:S01]  /*0ac0*/  LEA R2, P4, R69.reuse, UR6, 0x2 ;  /* 0x0000000645027c11 */ /* 0x050fe2000f8810ff */
[----:B------:R-:W-:Y:S02]  /*0ad0*/  @!P3 IMAD.MOV.U32 R9, RZ, RZ, 0x7f800000 ;  /* 0x7f800000ff09b424 */ /* 0x000fe400078e00ff */
[----:B------:R-:W-:Y:S01]  /*0ae0*/  @!P2 IMAD.MOV.U32 R7, RZ, RZ, 0x7f800000 ;  /* 0x7f800000ff07a424 */ /* 0x000fe200078e00ff */
[----:B------:R-:W-:Y:S01]  /*0af0*/  LEA.HI.X R3, R69, UR7, R6, 0x2, P4 ;  /* 0x0000000745037c11 */ /* 0x000fe2000a0f1406 */
[----:B-123--:R-:W-:-:S04]  /*0b00*/  @!P1 IMAD.MOV.U32 R5, RZ, RZ, 0x7f800000 ;  /* 0x7f800000ff059424 */ /* 0x00efc800078e00ff */
[----:B------:R1:W-:Y:S04]  /*0b10*/  @!P3 STG.E desc[UR4][R2.64], R9 ;  /* 0x000000090200b986 */ /* 0x0003e8000c101904 */
[----:B------:R1:W-:Y:S04]  /*0b20*/  @!P2 STG.E desc[UR4][R2.64+0x40], R7 ;  /* 0x000040070200a986 */ /* 0x0003e8000c101904 */
[----:B------:R1:W-:Y:S01]  /*0b30*/  @!P1 STG.E desc[UR4][R2.64+0x80], R5 ;  /* 0x0000800502009986 */ /* 0x0003e2000c101904 */
[----:B------:R-:W-:Y:S05]  /*0b40*/  @P0 EXIT ;  /* 0x000000000000094d */ /* 0x000fea0003800000 */
[----:B-1----:R-:W-:-:S05]  /*0b50*/  MOV R5, 0x7f800000 ;  /* 0x7f80000000057802 */ /* 0x002fca0000000f00 */
[----:B------:R-:W-:Y:S01]  /*0b60*/  STG.E desc[UR4][R2.64+0xc0], R5 ;  /* 0x0000c00502007986 */ /* 0x000fe2000c101904 */
[----:B------:R-:W-:Y:S05]  /*0b70*/  EXIT ;  /* 0x000000000000794d */ /* 0x000fea0003800000 */
.L_x_741:
        /* <DEDUP_REMOVED lines=10> */
.L_x_748:
[----:B------:R-:W-:Y:S05]  /*0c20*/  BRA.U !UP0, `(.L_x_749) ;  /* 0x00000005089c7547 */ /* 0x000fea000b800000 */
[----:B------:R-:W2:Y:S01]  /*0c30*/  LDC R9, c[0x0][0x4f0] ;  /* 0x00013c00ff097b82 */ /* 0x000ea20000000800 */
[----:B------:R-:W-:Y:S01]  /*0c40*/  LEA R6, R59, 0xffffff00, 0x8 ;  /* 0xffffff003b067811 */ /* 0x000fe200078e40ff */
[----:B------:R-:W3:Y:S03]  /*0c50*/  LDCU.64 UR6, c[0x0][0x4e8] ;  /* 0x00009d00ff0677ac */ /* 0x000ee60008000a00 */
[----:B-1----:R-:W-:Y:S01]  /*0c60*/  IABS R2, R6 ;  /* 0x0000000600027213 */ /* 0x002fe20000000000 */
[----:B------:R-:W1:Y:S01]  /*0c70*/  LDCU.64 UR8, c[0x0][0x3a0] ;  /* 0x00007400ff0877ac */ /* 0x000e620008000a00 */
[----:B------:R-:W4:Y:S01]  /*0c80*/  LDCU.64 UR14, c[0x0][0x3b8] ;  /* 0x00007700ff0e77ac */ /* 0x000f220008000a00 */
[----:B--2---:R-:W-:Y:S02]  /*0c90*/  IABS R4, R9 ;  /* 0x0000000900047213 */ /* 0x004fe40000000000 */
[----:B------:R-:W-:-:S02]  /*0ca0*/  ISETP.NE.AND P3, PT, R9, RZ, PT ;  /* 0x000000ff0900720c */ /* 0x000fc40003f65270 */
[----:B-----5:R-:W2:Y:S08]  /*0cb0*/  I2F.RP R7, R4 ;  /* 0x0000000400077306 */ /* 0x020eb00000209400 */
[----:B--2---:R-:W2:Y:S02]  /*0cc0*/  MUFU.RCP R10, R7 ;  /* 0x00000007000a7308 */ /* 0x004ea40000001000 */
[----:B--2---:R-:W-:-:S06]  /*0cd0*/  IADD3 R10, PT, PT, R10, 0xffffffe, RZ ;  /* 0x0ffffffe0a0a7810 */ /* 0x004fcc0007ffe0ff */
[----:B------:R-:W2:Y:S02]  /*0ce0*/  F2I.FTZ.U32.TRUNC.NTZ R11, R10 ;  /* 0x0000000a000b7305 */ /* 0x000ea4000021f000 */
[----:B--2---:R-:W-:Y:S01]  /*0cf0*/  IMAD.MOV R3, RZ, RZ, -R11 ;  /* 0x000000ffff037224 */ /* 0x004fe200078e0a0b */
[----:B------:R-:W-:-:S03]  /*0d00*/  MOV R10, RZ ;  /* 0x000000ff000a7202 */ /* 0x000fc60000000f00 */
[----:B------:R-:W-:-:S04]  /*0d10*/  IMAD R3, R3, R4, RZ ;  /* 0x0000000403037224 */ /* 0x000fc800078e02ff */
[----:B------:R-:W-:-:S04]  /*0d20*/  IMAD.HI.U32 R3, R11, R3, R10 ;  /* 0x000000030b037227 */ /* 0x000fc800078e000a */
[----:B---3--:R-:W-:-:S04]  /*0d30*/  IMAD.WIDE.U32 R10, R5, UR6, RZ ;  /* 0x00000006050a7c25 */ /* 0x008fc8000f8e00ff */
[----:B------:R-:W-:-:S04]  /*0d40*/  IMAD.HI.U32 R7, R3, R2, RZ ;  /* 0x0000000203077227 */ /* 0x000fc800078e00ff */
[----:B------:R-:W-:Y:S02]  /*0d50*/  IMAD.MOV R3, RZ, RZ, -R7 ;  /* 0x000000ffff037224 */ /* 0x000fe400078e0a07 */
[----:B------:R-:W-:Y:S01]  /*0d60*/  IMAD R239, R5, UR7, R11 ;  /* 0x0000000705ef7c24 */ /* 0x000fe2000f8e020b */
[----:B------:R-:W2:Y:S01]  /*0d70*/  LDCU.64 UR6, c[0x0][0x3a8] ;  /* 0x00007500ff0677ac */ /* 0x000ea20008000a00 */
[----:B------:R-:W-:Y:S01]  /*0d80*/  IMAD R3, R4, R3, R2 ;  /* 0x0000000304037224 */ /* 0x000fe200078e0202 */
[----:B------:R-:W-:-:S04]  /*0d90*/  LOP3.LUT R2, R6, R9, RZ, 0x3c, !PT ;  /* 0x0000000906027212 */ /* 0x000fc800078e3cff */
[----:B------:R-:W-:Y:S02]  /*0da0*/  ISETP.GT.U32.AND P0, PT, R4, R3, PT ;  /* 0x000000030400720c */ /* 0x000fe40003f04070 */
[----:B------:R-:W-:-:S11]  /*0db0*/  ISETP.GE.AND P2, PT, R2, RZ, PT ;  /* 0x000000ff0200720c */ /* 0x000fd60003f46270 */
[-C--:B------:R-:W-:Y:S01]  /*0dc0*/  @!P0 IADD3 R3, PT, PT, R3, -R4.reuse, RZ ;  /* 0x8000000403038210 */ /* 0x080fe20007ffe0ff */
[----:B------:R-:W-:Y:S01]  /*0dd0*/  @!P0 VIADD R7, R7, 0x1 ;  /* 0x0000000107078836 */ /* 0x000fe20000000000 */
[C---:B------:R-:W-:Y:S02]  /*0de0*/  LEA R238, P0, R10.reuse, UR12, 0x2 ;  /* 0x0000000c0aee7c11 */ /* 0x040fe4000f8010ff */
[----:B------:R-:W-:Y:S02]  /*0df0*/  ISETP.GE.U32.AND P1, PT, R3, R4, PT ;  /* 0x000000040300720c */ /* 0x000fe40003f26070 */
[----:B------:R-:W-:-:S11]  /*0e00*/  LEA.HI.X R239, R10, UR13, R239, 0x2, P0 ;  /* 0x0000000d0aef7c11 */ /* 0x000fd600080f14ef */
[----:B------:R-:W-:-:S05]  /*0e10*/  @P1 IADD3 R7, PT, PT, R7, 0x1, RZ ;  /* 0x0000000107071810 */ /* 0x000fca0007ffe0ff */
[----:B------:R-:W-:Y:S02]  /*0e20*/  IMAD.MOV.U32 R3, RZ, RZ, R7 ;  /* 0x000000ffff037224 */ /* 0x000fe400078e0007 */
[----:B------:R-:W3:Y:S03]  /*0e30*/  LDC R7, c[0x0][0x3e8] ;  /* 0x0000fa00ff077b82 */ /* 0x000ee60000000800 */
[----:B------:R-:W-:Y:S02]  /*0e40*/  @!P2 IADD3 R3, PT, PT, -R3, RZ, RZ ;  /* 0x000000ff0303a210 */ /* 0x000fe40007ffe1ff */
[----:B------:R-:W-:-:S05]  /*0e50*/  @!P3 LOP3.LUT R3, RZ, R9, RZ, 0x33, !PT ;  /* 0x00000009ff03b212 */ /* 0x000fca00078e33ff */
[----:B------:R-:W-:-:S05]  /*0e60*/  IMAD.WIDE R16, R3, 0x4, R238 ;  /* 0x0000000403107825 */ /* 0x000fca00078e02ee */
[----:B------:R-:W2:Y:S01]  /*0e70*/  LDG.E R10, desc[UR4][R16.64] ;  /* 0x00000004100a7981 */ /* 0x000ea2000c1e1900 */
[----:B------:R-:W-:-:S04]  /*0e80*/  IMAD.MOV R3, RZ, RZ, -R3 ;  /* 0x000000ffff037224 */ /* 0x000fc800078e0a03 */
[----:B------:R-:W-:Y:S01]  /*0e90*/  IMAD R6, R9, R3, R6 ;  /* 0x0000000309067224 */ /* 0x000fe200078e0206 */
[----:B----4-:R-:W-:Y:S02]  /*0ea0*/  MOV R9, UR15 ;  /* 0x0000000f00097c02 */ /* 0x010fe40008000f00 */
[----:B---3--:R-:W-:Y:S02]  /*0eb0*/  IABS R2, R7 ;  /* 0x0000000700027213 */ /* 0x008fe40000000000 */
[----:B------:R-:W-:Y:S02]  /*0ec0*/  ISETP.NE.AND P2, PT, R7, RZ, PT ;  /* 0x000000ff0700720c */ /* 0x000fe40003f45270 */
[----:B------:R-:W3:Y:S08]  /*0ed0*/  I2F.RP R11, R2 ;  /* 0x00000002000b7306 */ /* 0x000ef00000209400 */
[----:B---3--:R-:W3:Y:S02]  /*0ee0*/  MUFU.RCP R12, R11 ;  /* 0x0000000b000c7308 */ /* 0x008ee40000001000 */
[----:B---3--:R-:W-:-:S06]  /*0ef0*/  VIADD R12, R12, 0xffffffe ;  /* 0x0ffffffe0c0c7836 */ /* 0x008fcc0000000000 */
[----:B------:R-:W3:Y:S02]  /*0f00*/  F2I.FTZ.U32.TRUNC.NTZ R13, R12 ;  /* 0x0000000c000d7305 */ /* 0x000ee4000021f000 */
[----:B---3--:R-:W-:Y:S01]  /*0f10*/  IADD3 R4, PT, PT, RZ, -R13, RZ ;  /* 0x8000000dff047210 */ /* 0x008fe20007ffe0ff */
[----:B------:R-:W-:-:S04]  /*0f20*/  IMAD.MOV.U32 R12, RZ, RZ, RZ ;  /* 0x000000ffff0c7224 */ /* 0x000fc800078e00ff */
[----:B------:R-:W-:Y:S01]  /*0f30*/  IMAD R8, R4, R2, RZ ;  /* 0x0000000204087224 */ /* 0x000fe200078e02ff */
[----:B------:R-:W-:-:S03]  /*0f40*/  IABS R4, R0 ;  /* 0x0000000000047213 */ /* 0x000fc60000000000 */
[----:B------:R-:W-:Y:S01]  /*0f50*/  IMAD.HI.U32 R13, R13, R8, R12 ;  /* 0x000000080d0d7227 */ /* 0x000fe200078e000c */
[----:B------:R-:W-:-:S05]  /*0f60*/  MOV R8, R4 ;  /* 0x0000000400087202 */ /* 0x000fca0000000f00 */
[----:B------:R-:W-:-:S04]  /*0f70*/  IMAD.HI.U32 R4, R13, R8, RZ ;  /* 0x000000080d047227 */ /* 0x000fc800078e00ff */
[----:B------:R-:W-:-:S04]  /*0f80*/  IMAD.MOV R11, RZ, RZ, -R4 ;  /* 0x000000ffff0b7224 */ /* 0x000fc800078e0a04 */
[----:B------:R-:W-:Y:S02]  /*0f90*/  IMAD R13, R2, R11, R8 ;  /* 0x0000000b020d7224 */ /* 0x000fe400078e0208 */
[----:B------:R-:W-:-:S03]  /*0fa0*/  IMAD.U32 R8, RZ, RZ, UR14 ;  /* 0x0000000eff087e24 */ /* 0x000fc6000f8e00ff */
[----:B------:R-:W-:-:S13]  /*0fb0*/  ISETP.GT.U32.AND P0, PT, R2, R13, PT ;  /* 0x0000000d0200720c */ /* 0x000fda0003f04070 */
[-C--:B------:R-:W-:Y:S02]  /*0fc0*/  @!P0 IADD3 R13, PT, PT, R13, -R2.reuse, RZ ;  /* 0x800000020d0d8210 */ /* 0x080fe40007ffe0ff */
[----:B------:R-:W-:Y:S02]  /*0fd0*/  @!P0 IADD3 R4, PT, PT, R4, 0x1, RZ ;  /* 0x0000000104048810 */ /* 0x000fe40007ffe0ff */
[----:B------:R-:W-:Y:S02]  /*0fe0*/  ISETP.GE.U32.AND P1, PT, R13, R2, PT ;  /* 0x000000020d00720c */ /* 0x000fe40003f26070 */
[-C--:B------:R-:W-:Y:S02]  /*0ff0*/  LOP3.LUT R2, R0, R7.reuse, RZ, 0x3c, !PT ;  /* 0x0000000700027212 */ /* 0x080fe400078e3cff */
[----:B------:R-:W-:Y:S02]  /*1000*/  LOP3.LUT R7, RZ, R7, RZ, 0x33, !PT ;  /* 0x00000007ff077212 */ /* 0x000fe400078e33ff */
[----:B------:R-:W-:-:S07]  /*1010*/  ISETP.GE.AND P3, PT, R2, RZ, PT ;  /* 0x000000ff0200720c */ /* 0x000fce0003f66270 */
[----:B------:R-:W-:Y:S01]  /*1020*/  @P1 VIADD R4, R4, 0x1 ;  /* 0x0000000104041836 */ /* 0x000fe20000000000 */
[----:B--2---:R-:W-:Y:S01]  /*1030*/  SHF.R.S32.HI R11, RZ, 0x1f, R10 ;  /* 0x0000001fff0b7819 */ /* 0x004fe2000001140a */
[----:B-1----:R-:W-:-:S04]  /*1040*/  IMAD.WIDE.U32 R12, R10, UR8, RZ ;  /* 0x000000080a0c7c25 */ /* 0x002fc8000f8e00ff */
[C---:B------:R-:W-:Y:S02]  /*1050*/  IMAD R17, R11.reuse, UR8, RZ ;  /* 0x000000080b117c24 */ /* 0x040fe4000f8e02ff */
[----:B------:R-:W-:Y:S02]  /*1060*/  IMAD R11, R11, UR6, RZ ;  /* 0x000000060b0b7c24 */ /* 0x000fe4000f8e02ff */
[C---:B------:R-:W-:Y:S01]  /*1070*/  IMAD R18, R10.reuse, UR9, R17 ;  /* 0x000000090a127c24 */ /* 0x040fe2000f8e0211 */
[----:B------:R-:W1:Y:S01]  /*1080*/  LDCU.128 UR8, c[0x0][0x3d0] ;  /* 0x00007a00ff0877ac */ /* 0x000e620008000c00 */
[C---:B------:R-:W-:Y:S02]  /*1090*/  IMAD R16, R10.reuse, UR7, R11 ;  /* 0x000000070a107c24 */ /* 0x040fe4000f8e020b */
[----:B------:R-:W-:Y:S01]  /*10a0*/  IMAD.WIDE.U32 R10, R10, UR6, RZ ;  /* 0x000000060a0a7c25 */ /* 0x000fe2000f8e00ff */
[----:B------:R-:W2:Y:S01]  /*10b0*/  LDCU.64 UR6, c[0x0][0x3c0] ;  /* 0x00007800ff0677ac */ /* 0x000ea20008000a00 */
[----:B------:R-:W-:-:S02]  /*10c0*/  IADD3 R19, PT, PT, R13, R18, RZ ;  /* 0x000000120d137210 */ /* 0x000fc40007ffe0ff */
[----:B------:R-:W-:Y:S02]  /*10d0*/  MOV R18, R12 ;  /* 0x0000000c00127202 */ /* 0x000fe40000000f00 */
[----:B------:R-:W-:Y:S02]  /*10e0*/  IADD3 R17, PT, PT, R11, R16, RZ ;  /* 0x000000100b117210 */ /* 0x000fe40007ffe0ff */
[----:B------:R-:W-:Y:S01]  /*10f0*/  MOV R12, R4 ;  /* 0x00000004000c7202 */ /* 0x000fe20000000f00 */
[----:B------:R-:W-:Y:S01]  /*1100*/  IMAD.WIDE.U32 R18, R6, R8, R18 ;  /* 0x0000000806127225 */ /* 0x000fe200078e0012 */
[----:B------:R-:W-:Y:S02]  /*1110*/  SHF.R.S32.HI R11, RZ, 0x1f, R6 ;  /* 0x0000001fff0b7819 */ /* 0x000fe40000011406 */
[----:B------:R-:W-:Y:S02]  /*1120*/  @!P3 IADD3 R12, PT, PT, -R12, RZ, RZ ;  /* 0x000000ff0c0cb210 */ /* 0x000fe40007ffe1ff */
[----:B------:R-:W-:Y:S01]  /*1130*/  MOV R16, R10 ;  /* 0x0000000a00107202 */ /* 0x000fe20000000f00 */
[----:B------:R-:W-:Y:S01]  /*1140*/  IMAD R10, R11, R8, RZ ;  /* 0x000000080b0a7224 */ /* 0x000fe200078e02ff */
[----:B------:R-:W-:Y:S01]  /*1150*/  SEL R12, R7, R12, !P2 ;  /* 0x0000000c070c7207 */ /* 0x000fe20005000000 */
[----:B--2---:R-:W-:Y:S01]  /*1160*/  IMAD.U32 R2, RZ, RZ, UR6 ;  /* 0x00000006ff027e24 */ /* 0x004fe2000f8e00ff */
[----:B------:R-:W-:Y:S01]  /*1170*/  MOV R3, UR7 ;  /* 0x0000000700037c02 */ /* 0x000fe20008000f00 */
[----:B------:R-:W-:-:S02]  /*1180*/  IMAD R10, R6, R9, R10 ;  /* 0x00000009060a7224 */ /* 0x000fc400078e020a */
[-C--:B------:R-:W-:Y:S02]  /*1190*/  IMAD R11, R11, R2.reuse, RZ ;  /* 0x000000020b0b7224 */ /* 0x080fe400078e02ff */
[----:B------:R-:W-:-:S04]  /*11a0*/  IMAD.WIDE.U32 R16, R6, R2, R16 ;  /* 0x0000000206107225 */ /* 0x000fc800078e0010 */
[----:B------:R-:W-:Y:S01]  /*11b0*/  IMAD R11, R6, R3, R11 ;  /* 0x00000003060b7224 */ /* 0x000fe200078e020b */
[----:B------:R-:W-:Y:S01]  /*11c0*/  SHF.R.S32.HI R6, RZ, 0x1f, R12 ;  /* 0x0000001fff067819 */ /* 0x000fe2000001140c */
[----:B------:R-:W-:-:S03]  /*11d0*/  IMAD.IADD R19, R19, 0x1, R10 ;  /* 0x0000000113137824 */ /* 0x000fc600078e020a */
[----:B------:R-:W-:Y:S01]  /*11e0*/  IADD3 R17, PT, PT, R17, R11, RZ ;  /* 0x0000000b11117210 */ /* 0x000fe20007ffe0ff */
[C---:B-1----:R-:W-:Y:S02]  /*11f0*/  IMAD R11, R6.reuse, UR8, RZ ;  /* 0x00000008060b7c24 */ /* 0x042fe4000f8e02ff */
        /* <DEDUP_REMOVED lines=10> */
.L_x_749:
[----:B------:R-:W-:-:S13]  /*12a0*/  ISETP.NE.AND P0, PT, R11, -0x1, PT ;  /* 0xffffffff0b00780c */ /* 0x000fda0003f05270 */
[----:B------:R-:W-:Y:S05]  /*12b0*/  @P0 BRA `(.L_x_751) ;  /* 0x0000000000340947 */ /* 0x000fea0003800000 */
[----:B------:R-:W2:Y:S01]  /*12c0*/  LDC.64 R8, c[0x0][0x3b8] ;  /* 0x0000ee00ff087b82 */ /* 0x000ea20000000a00 */
[----:B------:R-:W3:Y:S01]  /*12d0*/  LDCU.64 UR6, c[0x0][0x3a0] ;  /* 0x00007400ff0677ac */ /* 0x000ee20008000a00 */
[----:B-1----:R-:W-:Y:S02]  /*12e0*/  SHF.R.S32.HI R3, RZ, 0x1f, R4 ;  /* 0x0000001fff037819 */ /* 0x002fe40000011404 */
        /* <DEDUP_REMOVED lines=8> */
[----:B------:R-:W-:Y:S01]  /*1370*/  IADD3 R17, PT, PT, R17, R2, RZ ;  /* 0x0000000211117210 */ /* 0x000fe20007ffe0ff */
[----:B------:R-:W-:Y:S05]  /*1380*/  BRA `(.L_x_752) ;  /* 0x0000000000187947 */ /* 0x000fea0003800000 */
.L_x_751:
[----:B------:R-:W2:Y:S01]  /*1390*/  LDC.64 R8, c[0x0][0x3b8] ;  /* 0x0000ee00ff087b82 */ /* 0x000ea20000000a00 */
[----:B-1----:R-:W-:-:S05]  /*13a0*/  IADD3 R2, PT, PT, R4, R11, RZ ;  /* 0x0000000b04027210 */ /* 0x002fca0007ffe0ff */
[C---:B--2---:R-:W-:Y:S02]  /*13b0*/  IMAD R17, R2.reuse, R9, RZ ;  /* 0x0000000902117224 */ /* 0x044fe400078e02ff */
[----:B------:R-:W-:-:S05]  /*13c0*/  IMAD.WIDE.U32 R2, R2, R8, RZ ;  /* 0x0000000802027225 */ /* 0x000fca00078e00ff */
[----:B------:R-:W-:Y:S02]  /*13d0*/  IADD3 R17, PT, PT, R3, R17, RZ ;  /* 0x0000001103117210 */ /* 0x000fe40007ffe0ff */
[----:B------:R-:W-:Y:S02]  /*13e0*/  MOV R16, R2 ;  /* 0x0000000200107202 */ /* 0x000fe40000000f00 */
.L_x_752:
[----:B------:R-:W-:Y:S05]  /*13f0*/  @P0 BRA `(.L_x_753) ;  /* 0x0000000000340947 */ /* 0x000fea0003800000 */
[----:B------:R-:W1:Y:S01]  /*1400*/  LDC.64 R2, c[0x0][0x3c0] ;  /* 0x0000f000ff027b82 */ /* 0x000e620000000a00 */
[----:B------:R-:W2:Y:S01]  /*1410*/  LDCU.64 UR6, c[0x0][0x3a8] ;  /* 0x00007500ff0677ac */ /* 0x000ea20008000a00 */
[----:B------:R-:W-:Y:S02]  /*1420*/  SHF.R.S32.HI R11, RZ, 0x1f, R4 ;  /* 0x0000001fff0b7819 */ /* 0x000fe40000011404 */
[----:B-----5:R-:W-:-:S05]  /*1430*/  SHF.R.S32.HI R6, RZ, 0x1f, R7 ;  /* 0x0000001fff067819 */ /* 0x020fca0000011407 */
[----:B--2---:R-:W-:-:S04]  /*1440*/  IMAD R6, R6, UR6, RZ ;  /* 0x0000000606067c24 */ /* 0x004fc8000f8e02ff */
[----:B------:R-:W-:Y:S02]  /*1450*/  IMAD R6, R7, UR7, R6 ;  /* 0x0000000707067c24 */ /* 0x000fe4000f8e0206 */
[-C--:B-1----:R-:W-:Y:S02]  /*1460*/  IMAD R10, R11, R2.reuse, RZ ;  /* 0x000000020b0a7224 */ /* 0x082fe400078e02ff */
[----:B------:R-:W-:-:S04]  /*1470*/  IMAD.WIDE.U32 R12, R4, R2, RZ ;  /* 0x00000002040c7225 */ /* 0x000fc800078e00ff */
[----:B------:R-:W-:-:S05]  /*1480*/  IMAD R10, R4, R3, R10 ;  /* 0x00000003040a7224 */ /* 0x000fca00078e020a */
[----:B------:R-:W-:-:S03]  /*1490*/  IADD3 R13, PT, PT, R13, R10, RZ ;  /* 0x0000000a0d0d7210 */ /* 0x000fc60007ffe0ff */
[----:B------:R-:W-:-:S05]  /*14a0*/  IMAD.WIDE.U32 R18, R7, UR6, R12 ;  /* 0x0000000607127c25 */ /* 0x000fca000f8e000c */
[----:B------:R-:W-:Y:S01]  /*14b0*/  IADD3 R19, PT, PT, R19, R6, RZ ;  /* 0x0000000613137210 */ /* 0x000fe20007ffe0ff */
[----:B------:R-:W-:Y:S06]  /*14c0*/  BRA `(.L_x_754) ;  /* 0x0000000000187947 */ /* 0x000fec0003800000 */
.L_x_753:
[----:B------:R-:W1:Y:S01]  /*14d0*/  LDC.64 R2, c[0x0][0x3c0] ;  /* 0x0000f000ff027b82 */ /* 0x000e620000000a00 */
[----:B------:R-:W-:-:S05]  /*14e0*/  IADD3 R4, PT, PT, R4, R11, RZ ;  /* 0x0000000b04047210 */ /* 0x000fca0007ffe0ff */
[C---:B-1----:R-:W-:Y:S02]  /*14f0*/  IMAD R19, R4.reuse, R3, RZ ;  /* 0x0000000304137224 */ /* 0x042fe400078e02ff */
[----:B-----5:R-:W-:-:S05]  /*1500*/  IMAD.WIDE.U32 R6, R4, R2, RZ ;  /* 0x0000000204067225 */ /* 0x020fca00078e00ff */
[----:B------:R-:W-:Y:S02]  /*1510*/  IADD3 R19, PT, PT, R7, R19, RZ ;  /* 0x0000001307137210 */ /* 0x000fe40007ffe0ff */
[----:B------:R-:W-:-:S07]  /*1520*/  MOV R18, R6 ;  /* 0x0000000600127202 */ /* 0x000fce0000000f00 */
.L_x_754:
[----:B------:R-:W1:Y:S01]  /*1530*/  LDC R7, c[0x0][0x3e8] ;  /* 0x0000fa00ff077b82 */ /* 0x000e620000000800 */
[----:B------:R-:W-:Y:S02]  /*1540*/  CS2R R238, SRZ ;  /* 0x0000000000ee7805 */ /* 0x000fe4000001ff00 */
[----:B-1----:R-:W-:Y:S02]  /*1550*/  IABS R6, R7 ;  /* 0x0000000700067213 */ /* 0x002fe40000000000 */
[----:B------:R-:W-:Y:S02]  /*1560*/  ISETP.NE.AND P2, PT, R7, RZ, PT ;  /* 0x000000ff0700720c */ /* 0x000fe40003f45270 */
[----:B------:R-:W1:Y:S08]  /*1570*/  I2F.RP R11, R6 ;  /* 0x00000006000b7306 */ /* 0x000e700000209400 */
[----:B-1----:R-:W1:Y:S02]  /*1580*/  MUFU.RCP R12, R11 ;  /* 0x0000000b000c7308 */ /* 0x002e640000001000 */
[----:B-1----:R-:W-:-:S06]  /*1590*/  IADD3 R12, PT, PT, R12, 0xffffffe, RZ ;  /* 0x0ffffffe0c0c7810 */ /* 0x002fcc0007ffe0ff */
[----:B------:R-:W1:Y:S02]  /*15a0*/  F2I.FTZ.U32.TRUNC.NTZ R13, R12 ;  /* 0x0000000c000d7305 */ /* 0x000e64000021f000 */
[----:B-1----:R-:W-:Y:S01]  /*15b0*/  IMAD.MOV R4, RZ, RZ, -R13 ;  /* 0x000000ffff047224 */ /* 0x002fe200078e0a0d */
[----:B------:R-:W-:-:S03]  /*15c0*/  MOV R12, RZ ;  /* 0x000000ff000c7202 */ /* 0x000fc60000000f00 */
[----:B------:R-:W-:Y:S01]  /*15d0*/  IMAD R10, R4, R6, RZ ;  /* 0x00000006040a7224 */ /* 0x000fe200078e02ff */
[----:B------:R-:W-:-:S03]  /*15e0*/  IABS R4, R0 ;  /* 0x0000000000047213 */ /* 0x000fc60000000000 */
[----:B------:R-:W-:-:S04]  /*15f0*/  IMAD.HI.U32 R13, R13, R10, R12 ;  /* 0x0000000a0d0d7227 */ /* 0x000fc800078e000c */
[----:B------:R-:W-:-:S04]  /*1600*/  IMAD.MOV.U32 R10, RZ, RZ, R4 ;  /* 0x000000ffff0a7224 */ /* 0x000fc800078e0004 */
[----:B------:R-:W-:Y:S02]  /*1610*/  IMAD.HI.U32 R4, R13, R10, RZ ;  /* 0x0000000a0d047227 */ /* 0x000fe400078e00ff */
[----:B------:R-:W1:Y:S03]  /*1620*/  LDC.64 R12, c[0x0][0x3d8] ;  /* 0x0000f600ff0c7b82 */ /* 0x000e660000000a00 */
[----:B------:R-:W-:-:S05]  /*1630*/  IADD3 R11, PT, PT, -R4, RZ, RZ ;  /* 0x000000ff040b7210 */ /* 0x000fca0007ffe1ff */
[----:B------:R-:W-:-:S05]  /*1640*/  IMAD R11, R6, R11, R10 ;  /* 0x0000000b060b7224 */ /* 0x000fca00078e020a */
[----:B------:R-:W-:-:S13]  /*1650*/  ISETP.GT.U32.AND P0, PT, R6, R11, PT ;  /* 0x0000000b0600720c */ /* 0x000fda0003f04070 */
[----:B------:R-:W-:Y:S01]  /*1660*/  @!P0 IMAD.IADD R11, R11, 0x1, -R6 ;  /* 0x000000010b0b8824 */ /* 0x000fe200078e0a06 */
[----:B------:R-:W-:-:S04]  /*1670*/  @!P0 IADD3 R4, PT, PT, R4, 0x1, RZ ;  /* 0x0000000104048810 */ /* 0x000fc80007ffe0ff */
[----:B------:R-:W-:Y:S02]  /*1680*/  ISETP.GE.U32.AND P1, PT, R11, R6, PT ;  /* 0x000000060b00720c */ /* 0x000fe40003f26070 */
[-C--:B------:R-:W-:Y:S01]  /*1690*/  LOP3.LUT R6, R0, R7.reuse, RZ, 0x3c, !PT ;  /* 0x0000000700067212 */ /* 0x080fe200078e3cff */
[----:B------:R-:W2:Y:S01]  /*16a0*/  LDC.64 R10, c[0x0][0x3d0] ;  /* 0x0000f400ff0a7b82 */ /* 0x000ea20000000a00 */
[----:B------:R-:W-:Y:S02]  /*16b0*/  LOP3.LUT R7, RZ, R7, RZ, 0x33, !PT ;  /* 0x00000007ff077212 */ /* 0x000fe400078e33ff */
[----:B------:R-:W-:Y:S02]  /*16c0*/  ISETP.GE.AND P3, PT, R6, RZ, PT ;  /* 0x000000ff0600720c */ /* 0x000fe40003f66270 */
[----:B------:R-:W-:-:S05]  /*16d0*/  LEA R6, R59, 0xffffff00, 0x8 ;  /* 0xffffff003b067811 */ /* 0x000fca00078e40ff */
[----:B------:R-:W-:Y:S02]  /*16e0*/  @P1 VIADD R4, R4, 0x1 ;  /* 0x0000000104041836 */ /* 0x000fe40000000000 */
[----:B------:R-:W-:-:S03]  /*16f0*/  IMAD.WIDE.U32 R20, R6, R8, R16 ;  /* 0x0000000806147225 */ /* 0x000fc600078e0010 */
[----:B------:R-:W-:Y:S01]  /*1700*/  MOV R14, R4 ;  /* 0x00000004000e7202 */ /* 0x000fe20000000f00 */
[----:B------:R-:W-:-:S03]  /*1710*/  IMAD.WIDE.U32 R18, R6, R2, R18 ;  /* 0x0000000206127225 */ /* 0x000fc600078e0012 */
[----:B------:R-:W-:Y:S01]  /*1720*/  @!P3 IADD3 R14, PT, PT, -R14, RZ, RZ ;  /* 0x000000ff0e0eb210 */ /* 0x000fe20007ffe1ff */
[C---:B------:R-:W-:Y:S02]  /*1730*/  IMAD R19, R6.reuse, R3, R19 ;  /* 0x0000000306137224 */ /* 0x040fe400078e0213 */
[----:B------:R-:W-:Y:S01]  /*1740*/  IMAD R21, R6, R9, R21 ;  /* 0x0000000906157224 */ /* 0x000fe200078e0215 */
[----:B------:R-:W-:-:S04]  /*1750*/  SEL R14, R7, R14, !P2 ;  /* 0x0000000e070e7207 */ /* 0x000fc80005000000 */
[----:B------:R-:W-:Y:S01]  /*1760*/  SHF.R.S32.HI R17, RZ, 0x1f, R14 ;  /* 0x0000001fff117819 */ /* 0x000fe2000001140e */
[----:B--2---:R-:W-:-:S04]  /*1770*/  IMAD.WIDE.U32 R20, R14, R10, R20 ;  /* 0x0000000a0e147225 */ /* 0x004fc800078e0014 */
[C---:B-1----:R-:W-:Y:S01]  /*1780*/  IMAD R6, R17.reuse, R12, RZ ;  /* 0x0000000c11067224 */ /* 0x042fe200078e02ff */
[----:B------:R-:W-:Y:S01]  /*1790*/  MOV R16, R20 ;  /* 0x0000001400107202 */ /* 0x000fe20000000f00 */
[----:B------:R-:W-:Y:S02]  /*17a0*/  IMAD R17, R17, R10, RZ ;  /* 0x0000000a11117224 */ /* 0x000fe400078e02ff */
[----:B------:R-:W-:-:S04]  /*17b0*/  IMAD.WIDE.U32 R18, R14, R12, R18 ;  /* 0x0000000c0e127225 */ /* 0x000fc800078e0012 */
[C---:B------:R-:W-:Y:S02]  /*17c0*/  IMAD R11, R14.reuse, R11, R17 ;  /* 0x0000000b0e0b7224 */ /* 0x040fe400078e0211 */
[----:B------:R-:W-:-:S03]  /*17d0*/  IMAD R13, R14, R13, R6 ;  /* 0x0000000d0e0d7224 */ /* 0x000fc600078e0206 */
[----:B------:R-:W-:Y:S01]  /*17e0*/  IADD3 R14, PT, PT, R21, R11, RZ ;  /* 0x0000000b150e7210 */ /* 0x000fe20007ffe0ff */
[----:B------:R-:W-:-:S07]  /*17f0*/  IMAD.IADD R13, R19, 0x1, R13 ;  /* 0x00000001130d7824 */ /* 0x000fce00078e020d */
.L_x_750:
[----:B------:R-:W-:Y:S01]  /*1800*/  IMAD.MOV.U32 R6, RZ, RZ, RZ ;  /* 0x000000ffff067224 */ /* 0x000fe200078e00ff */
[----:B------:R-:W-:Y:S01]  /*1810*/  ISETP.NE.AND P0, PT, R230, -0x1, PT ;  /* 0xffffffffe600780c */ /* 0x000fe20003f05270 */
[----:B------:R-:W1:Y:S01]  /*1820*/  LDC.64 R158, c[0x0][0x3b0] ;  /* 0x0000ec00ff9e7b82 */ /* 0x000e620000000a00 */
[----:B------:R-:W-:Y:S01]  /*1830*/  IMAD.SHL.U32 R65, R69, 0x8, RZ ;  /* 0x0000000845417824 */ /* 0x000fe200078e00ff */
[----:B------:R-:W2:Y:S02]  /*1840*/  LDCU.64 UR6, c[0x0][0x3c8] ;  /* 0x00007900ff0677ac */ /* 0x000ea40008000a00 */
[----:B------:R3:W5:Y:S01]  /*1850*/  @P5 LDG.E R6, desc[UR4][R162.64] ;  /* 0x00000004a2065981 */ /* 0x000762000c1e1900 */
[----:B------:R-:W-:Y:S01]  /*1860*/  SHF.R.U32.HI R160, RZ, 0x3, R69 ;  /* 0x00000003ffa07819 */ /* 0x000fe20000011645 */
[----:B------:R-:W4:Y:S01]  /*1870*/  LDCU.64 UR8, c[0x0][0x388] ;  /* 0x00007100ff0877ac */ /* 0x000f220008000a00 */
[----:B------:R-:W-:Y:S01]  /*1880*/  LOP3.LUT R12, R65, 0x38, RZ, 0xc0, !PT ;  /* 0x00000038410c7812 */ /* 0x000fe200078ec0ff */
[----:B------:R-:W-:Y:S01]  /*1890*/  IMAD.SHL.U32 R64, R59, 0x100, RZ ;  /* 0x000001003b407824 */ /* 0x000fe200078e00ff */
[----:B------:R-:W-:Y:S01]  /*18a0*/  MOV R161, RZ ;  /* 0x000000ff00a17202 */ /* 0x000fe20000000f00 */
[----:B------:R-:W-:Y:S01]  /*18b0*/  IMAD.SHL.U32 R93, R2, 0x10, RZ ;  /* 0x00000010025d7824 */ /* 0x000fe200078e00ff */
[C---:B------:R-:W-:Y:S01]  /*18c0*/  SHF.L.U64.HI R70, R8.reuse, 0x4, R9 ;  /* 0x0000000408467819 */ /* 0x040fe20000010209 */
[----:B------:R-:W2:Y:S01]  /*18d0*/  @!P0 LDC.64 R10, c[0x0][0x398] ;  /* 0x0000e600ff0a8b82 */ /* 0x000ea20000000a00 */
[----:B------:R-:W-:Y:S01]  /*18e0*/  SHF.L.U32 R67, R8, 0x4, RZ ;  /* 0x0000000408437819 */ /* 0x000fe200000006ff */
[----:B------:R-:W-:Y:S01]  /*18f0*/  VIADD R77, R64, 0xffffff00 ;  /* 0xffffff00404d7836 */ /* 0x000fe20000000000 */
[----:B------:R-:W-:Y:S01]  /*1900*/  SHF.L.U64.HI R92, R2, 0x4, R3 ;  /* 0x00000004025c7819 */ /* 0x000fe20000010203 */
[----:B-1----:R-:W-:-:S04]  /*1910*/  @P0 IMAD.WIDE.U32 R22, R230, R158, RZ ;  /* 0x0000009ee6160225 */ /* 0x002fc800078e00ff */
[----:B--2---:R-:W-:-:S04]  /*1920*/  @!P0 IMAD.WIDE.U32 R20, R5, R10, RZ ;  /* 0x0000000a05148225 */ /* 0x004fc800078e00ff */
[----:B------:R-:W-:Y:S01]  /*1930*/  @!P0 IMAD R10, R5, R11, R21 ;  /* 0x0000000b050a8224 */ /* 0x000fe200078e0215 */
[----:B------:R-:W-:Y:S01]  /*1940*/  @!P0 MOV R17, R20 ;  /* 0x0000001400118202 */ /* 0x000fe20000000f00 */
[----:B------:R-:W-:Y:S01]  /*1950*/  @P0 IMAD R10, R230, R159, R23 ;  /* 0x0000009fe60a0224 */ /* 0x000fe200078e0217 */
[C---:B------:R-:W-:Y:S01]  /*1960*/  IADD3 R20, P1, PT, R12.reuse, R16, RZ ;  /* 0x000000100c147210 */ /* 0x040fe20007f3e0ff */
[----:B------:R-:W-:Y:S01]  /*1970*/  @P0 IMAD.MOV.U32 R17, RZ, RZ, R22 ;  /* 0x000000ffff110224 */ /* 0x000fe200078e0016 */
[C---:B------:R-:W-:Y:S01]  /*1980*/  IADD3 R18, P0, PT, R12.reuse, R18, RZ ;  /* 0x000000120c127210 */ /* 0x040fe20007f1e0ff */
[----:B------:R-:W1:Y:S02]  /*1990*/  LDC R11, c[0x0][0x450] ;  /* 0x00011400ff0b7b82 */ /* 0x000e640000000800 */
[----:B------:R-:W-:Y:S02]  /*19a0*/  IMAD.X R21, RZ, RZ, R14, P1 ;  /* 0x000000ffff157224 */ /* 0x000fe400008e060e */
[----:B------:R-:W-:Y:S01]  /*19b0*/  IMAD.X R19, RZ, RZ, R13, P0 ;  /* 0x000000ffff137224 */ /* 0x000fe200000e060d */
[----:B------:R-:W-:Y:S01]  /*19c0*/  IADD3 R16, P0, PT, R12, R17, RZ ;  /* 0x000000110c107210 */ /* 0x000fe20007f1e0ff */
[----:B------:R-:W-:-:S04]  /*19d0*/  IMAD.WIDE.U32 R14, R15, 0x40, R160 ;  /* 0x000000400f0e7825 */ /* 0x000fc800078e00a0 */
[----:B------:R-:W-:Y:S02]  /*19e0*/  IMAD.X R17, RZ, RZ, R10, P0 ;  /* 0x000000ffff117224 */ /* 0x000fe400000e060a */
[----:B------:R-:W-:-:S04]  /*19f0*/  IMAD.WIDE.U32 R20, R160, R8, R20 ;  /* 0x00000008a0147225 */ /* 0x000fc800078e0014 */
[----:B------:R-:W-:Y:S01]  /*1a00*/  IMAD.WIDE.U32 R16, R0, UR6, R16 ;  /* 0x0000000600107c25 */ /* 0x000fe2000f8e0010 */
[----:B------:R-:W-:-:S03]  /*1a10*/  SHF.L.U32 R80, R20, 0x1, RZ ;  /* 0x0000000114507819 */ /* 0x000fc600000006ff */
[----:B------:R-:W-:Y:S01]  /*1a20*/  IMAD R17, R0, UR7, R17 ;  /* 0x0000000700117c24 */ /* 0x000fe2000f8e0211 */
[----:B------:R-:W2:Y:S01]  /*1a30*/  LDCU.64 UR6, c[0x0][0x390] ;  /* 0x00007200ff0677ac */ /* 0x000ea20008000a00 */
[----:B------:R-:W-:Y:S01]  /*1a40*/  IMAD R0, R15, R158, RZ ;  /* 0x0000009e0f007224 */ /* 0x000fe200078e02ff */
[----:B----4-:R-:W-:Y:S01]  /*1a50*/  IADD3 R80, P1, PT, R80, UR8, RZ ;  /* 0x0000000850507c10 */ /* 0x010fe2000ff3e0ff */
[----:B------:R-:W-:Y:S01]  /*1a60*/  IMAD.WIDE.U32 R18, R160, R2, R18 ;  /* 0x00000002a0127225 */ /* 0x000fe200078e0012 */
[----:B-1----:R-:W-:Y:S02]  /*1a70*/  LEA.HI R11, R11, R11, RZ, 0x1 ;  /* 0x0000000b0b0b7211 */ /* 0x002fe400078f08ff */
[----:B------:R-:W-:Y:S01]  /*1a80*/  MOV R234, R80 ;  /* 0x0000005000ea7202 */ /* 0x000fe20000000f00 */
[----:B------:R-:W-:Y:S01]  /*1a90*/  IMAD R15, R14, R159, R0 ;  /* 0x0000009f0e0f7224 */ /* 0x000fe200078e0200 */
[----:B------:R-:W-:Y:S01]  /*1aa0*/  SHF.R.S32.HI R11, RZ, 0x1, R11 ;  /* 0x00000001ff0b7819 */ /* 0x000fe2000001140b */
[----:B------:R-:W-:-:S02]  /*1ab0*/  IMAD.SHL.U32 R0, R69, 0x4, RZ ;  /* 0x0000000445007824 */ /* 0x000fc400078e00ff */
[C---:B------:R-:W-:Y:S01]  /*1ac0*/  IMAD R81, R160.reuse, R9, R21 ;  /* 0x00000009a0517224 */ /* 0x040fe200078e0215 */
[----:B------:R-:W-:Y:S01]  /*1ad0*/  SHF.R.S32.HI R9, RZ, 0x1f, R68 ;  /* 0x0000001fff097819 */ /* 0x000fe20000011444 */
[----:B------:R-:W-:Y:S01]  /*1ae0*/  IMAD R79, R160, R3, R19 ;  /* 0x00000003a04f7224 */ /* 0x000fe200078e0213 */
[----:B------:R-:W-:Y:S01]  /*1af0*/  LOP3.LUT R8, R0, 0x1c, RZ, 0xc0, !PT ;  /* 0x0000001c00087812 */ /* 0x000fe200078ec0ff */
[----:B------:R-:W-:Y:S01]  /*1b00*/  IMAD.SHL.U32 R78, R18, 0x2, RZ ;  /* 0x00000002124e7824 */ /* 0x000fe200078e00ff */
[----:B------:R-:W-:Y:S01]  /*1b10*/  LEA.HI R0, R9, R68, RZ, 0x8 ;  /* 0x0000004409007211 */ /* 0x000fe200078f40ff */
[----:B------:R-:W-:Y:S01]  /*1b20*/  IMAD.WIDE.U32 R158, R14, R158, R16 ;  /* 0x0000009e0e9e7225 */ /* 0x000fe200078e0010 */
[----:B------:R-:W-:Y:S02]  /*1b30*/  SHF.L.U64.HI R79, R18, 0x1, R79 ;  /* 0x00000001124f7819 */ /* 0x000fe4000001024f */
[----:B--2---:R-:W-:Y:S01]  /*1b40*/  IADD3 R78, P0, PT, R78, UR6, RZ ;  /* 0x000000064e4e7c10 */ /* 0x004fe2000ff1e0ff */
[----:B------:R-:W-:Y:S01]  /*1b50*/  IMAD R135, R160, R11, R8 ;  /* 0x0000000ba0877224 */ /* 0x000fe200078e0208 */
[----:B------:R-:W-:-:S02]  /*1b60*/  SHF.R.S32.HI R0, RZ, 0x8, R0 ;  /* 0x00000008ff007819 */ /* 0x000fc40000011400 */
[----:B------:R-:W-:Y:S01]  /*1b70*/  IADD3.X R79, PT, PT, R79, UR7, RZ, P0, !PT ;  /* 0x000000074f4f7c10 */ /* 0x000fe200087fe4ff */
[----:B------:R-:W-:Y:S01]  /*1b80*/  IMAD.MOV.U32 R236, RZ, RZ, R78 ;  /* 0x000000ffffec7224 */ /* 0x000fe200078e004e */
[----:B------:R-:W-:Y:S02]  /*1b90*/  ISETP.GE.AND P0, PT, R0, R59, PT ;  /* 0x0000003b0000720c */ /* 0x000fe40003f06270 */
[----:B------:R-:W-:Y:S01]  /*1ba0*/  SHF.L.U64.HI R81, R20, 0x1, R81 ;  /* 0x0000000114517819 */ /* 0x000fe20000010251 */
[----:B------:R-:W-:Y:S01]  /*1bb0*/  IMAD.MOV.U32 R237, RZ, RZ, R79 ;  /* 0x000000ffffed7224 */ /* 0x000fe200078e004f */
[----:B------:R-:W-:Y:S02]  /*1bc0*/  IADD3 R133, PT, PT, R8, R135, RZ ;  /* 0x0000008708857210 */ /* 0x000fe40007ffe0ff */
[----:B------:R-:W-:Y:S02]  /*1bd0*/  IADD3.X R81, PT, PT, R81, UR9, RZ, P1, !PT ;  /* 0x0000000951517c10 */ /* 0x000fe40008ffe4ff */
[----:B------:R-:W-:-:S02]  /*1be0*/  SHF.R.S32.HI R112, RZ, 0x1f, R135 ;  /* 0x0000001fff707819 */ /* 0x000fc40000011487 */
[----:B------:R-:W-:Y:S02]  /*1bf0*/  SHF.R.S32.HI R111, RZ, 0x1f, R133 ;  /* 0x0000001fff6f7819 */ /* 0x000fe40000011485 */
[----:B------:R-:W-:Y:S02]  /*1c00*/  MOV R233, R81 ;  /* 0x0000005100e97202 */ /* 0x000fe40000000f00 */
[----:B------:R-:W-:Y:S01]  /*1c10*/  IADD3 R76, PT, PT, R159, R15, RZ ;  /* 0x0000000f9f4c7210 */ /* 0x000fe20007ffe0ff */
[----:B---3--:R-:W-:Y:S06]  /*1c20*/  @P0 BRA `(.L_x_755) ;  /* 0x000000c800840947 */ /* 0x008fec0003800000 */
[----:B------:R-:W1:Y:S01]  /*1c30*/  LDC.64 R2, c[0x0][0x4a0] ;  /* 0x00012800ff027b82 */ /* 0x000e620000000a00 */
[----:B------:R-:W2:Y:S01]  /*1c40*/  LDCU.128 UR8, c[0x0][0x490] ;  /* 0x00009200ff0877ac */ /* 0x000ea20008000c00 */
[----:B------:R-:W-:Y:S01]  /*1c50*/  IMAD.MOV.U32 R13, RZ, RZ, RZ ;  /* 0x000000ffff0d7224 */ /* 0x000fe200078e00ff */
[----:B-----5:R-:W-:Y:S01]  /*1c60*/  IADD3 R6, PT, PT, R77, R6, RZ ;  /* 0x000000064d067210 */ /* 0x020fe20007ffe0ff */
[----:B------:R-:W-:Y:S01]  /*1c70*/  @!P3 IMAD.MOV R4, RZ, RZ, -R4 ;  /* 0x000000ffff04b224 */ /* 0x000fe200078e0a04 */
[----:B------:R-:W3:Y:S01]  /*1c80*/  LDCU.128 UR12, c[0x0][0x4b0] ;  /* 0x00009600ff0c77ac */ /* 0x000ee20008000c00 */
[C---:B------:R-:W-:Y:S01]  /*1c90*/  IMAD.SHL.U32 R131, R11.reuse, 0x10, RZ ;  /* 0x000000100b837824 */ /* 0x040fe200078e00ff */
[C---:B------:R-:W-:Y:S01]  /*1ca0*/  SHF.L.U32 R118, R11.reuse, 0x6, RZ ;  /* 0x000000060b767819 */ /* 0x040fe200000006ff */
[----:B------:R-:W4:Y:S01]  /*1cb0*/  LDC.64 R90, c[0x0][0x4a8] ;  /* 0x00012a00ff5a7b82 */ /* 0x000f220000000a00 */
[----:B------:R-:W3:Y:S01]  /*1cc0*/  LDCU.128 UR16, c[0x0][0x4c0] ;  /* 0x00009800ff1077ac */ /* 0x000ee20008000c00 */
[----:B------:R-:W-:Y:S01]  /*1cd0*/  IMAD R84, R6, R11, RZ ;  /* 0x0000000b06547224 */ /* 0x000fe200078e02ff */
[----:B------:R-:W-:Y:S01]  /*1ce0*/  VIMNMX R75, PT, PT, RZ, R0, !PT ;  /* 0x00000000ff4b7248 */ /* 0x000fe20007fe0100 */
[C---:B------:R-:W-:Y:S01]  /*1cf0*/  IMAD R130, R11.reuse, 0x30, RZ ;  /* 0x000000300b827824 */ /* 0x040fe200078e02ff */
[----:B------:R-:W3:Y:S01]  /*1d00*/  LDCU.64 UR6, c[0x0][0x488] ;  /* 0x00009100ff0677ac */ /* 0x000ee20008000a00 */
[C---:B------:R-:W-:Y:S01]  /*1d10*/  IMAD R129, R11.reuse, 0x50, RZ ;  /* 0x000000500b817824 */ /* 0x040fe200078e02ff */
[----:B------:R-:W-:Y:S01]  /*1d20*/  SHF.R.S32.HI R85, RZ, 0x1f, R84 ;  /* 0x0000001fff557819 */ /* 0x000fe20000011454 */
[----:B------:R-:W-:Y:S01]  /*1d30*/  IMAD R128, R11, 0x60, RZ ;  /* 0x000000600b807824 */ /* 0x000fe200078e02ff */
[----:B------:R-:W-:Y:S01]  /*1d40*/  IADD3 R56, P1, PT, R84, R135, RZ ;  /* 0x0000008754387210 */ /* 0x000fe20007f3e0ff */
[----:B------:R-:W3:Y:S01]  /*1d50*/  LDCU UR21, c[0x0][0x440] ;  /* 0x00008800ff1577ac */ /* 0x000ee20008000800 */
[C---:B--2---:R-:W-:Y:S01]  /*1d60*/  IMAD.WIDE.U32 R8, R5.reuse, UR10, R12 ;  /* 0x0000000a05087c25 */ /* 0x044fe2000f8e000c */
[C---:B------:R-:W-:Y:S01]  /*1d70*/  IADD3 R74, PT, PT, R160.reuse, 0x10, RZ ;  /* 0x00000010a04a7810 */ /* 0x040fe20007ffe0ff */
[----:B------:R-:W2:Y:S02]  /*1d80*/  LDCU UR20, c[0x0][0x450] ;  /* 0x00008a00ff1477ac */ /* 0x000ea40008000800 */
[C---:B------:R-:W-:Y:S01]  /*1d90*/  IMAD R9, R5.reuse, UR11, R9 ;  /* 0x0000000b05097c24 */ /* 0x040fe2000f8e0209 */
[C---:B------:R-:W-:Y:S01]  /*1da0*/  IADD3 R154, PT, PT, R160.reuse, 0x40, RZ ;  /* 0x00000040a09a7810 */ /* 0x040fe20007ffe0ff */
[----:B-1----:R-:W-:Y:S01]  /*1db0*/  IMAD.WIDE.U32 R14, R5, R2, R12 ;  /* 0x00000002050e7225 */ /* 0x002fe200078e000c */
[----:B------:R-:W-:Y:S01]  /*1dc0*/  SEL R2, R7, R4, !P2 ;  /* 0x0000000407027207 */ /* 0x000fe20005000000 */
[----:B------:R-:W1:Y:S01]  /*1dd0*/  LDCU.64 UR10, c[0x0][0x4d0] ;  /* 0x00009a00ff0a77ac */ /* 0x000e620008000a00 */
[----:B------:R-:W-:Y:S01]  /*1de0*/  IADD3 R148, PT, PT, R160, 0x70, RZ ;  /* 0x00000070a0947810 */ /* 0x000fe20007ffe0ff */
[----:B------:R-:W-:Y:S01]  /*1df0*/  IMAD R15, R5, R3, R15 ;  /* 0x00000003050f7224 */ /* 0x000fe200078e020f */
[----:B------:R-:W-:Y:S01]  /*1e00*/  SHF.R.S32.HI R3, RZ, 0x1f, R2 ;  /* 0x0000001fff037819 */ /* 0x000fe20000011402 */
[----:B------:R-:W2:Y:S01]  /*1e10*/  LDCU.U8 UR22, c[0x0][0x533] ;  /* 0x0000a660ff1677ac */ /* 0x000ea20008000000 */
[----:B----4-:R-:W-:Y:S01]  /*1e20*/  IMAD.WIDE.U32 R4, R77, R90, R8 ;  /* 0x0000005a4d047225 */ /* 0x010fe200078e0008 */
[----:B------:R-:W-:Y:S01]  /*1e30*/  SHF.R.S32.HI R9, RZ, 0x1f, R68 ;  /* 0x0000001fff097819 */ /* 0x000fe20000011444 */
[----:B------:R-:W-:-:S02]  /*1e40*/  UMOV UR23, URZ ;  /* 0x000000ff00177c82 */ /* 0x000fc40008000000 */
[----:B---3--:R-:W-:Y:S01]  /*1e50*/  IMAD.WIDE.U32 R16, R77, UR12, R14 ;  /* 0x0000000c4d107c25 */ /* 0x008fe2000f8e000e */
[C---:B------:R-:W-:Y:S02]  /*1e60*/  SHF.L.U64.HI R94, R90.reuse, 0x4, R91 ;  /* 0x000000045a5e7819 */ /* 0x040fe4000001025b */
[----:B------:R-:W-:Y:S01]  /*1e70*/  SHF.L.U32 R95, R90, 0x4, RZ ;  /* 0x000000045a5f7819 */ /* 0x000fe200000006ff */
[----:B------:R-:W-:Y:S01]  /*1e80*/  IMAD R7, R3, UR14, RZ ;  /* 0x0000000e03077c24 */ /* 0x000fe2000f8e02ff */
[C---:B------:R-:W-:Y:S01]  /*1e90*/  LOP3.LUT R146, R160.reuse, 0x80, RZ, 0xfc, !PT ;  /* 0x00000080a0927812 */ /* 0x040fe200078efcff */
[----:B------:R-:W-:Y:S01]  /*1ea0*/  IMAD R17, R77, UR13, R17 ;  /* 0x0000000d4d117c24 */ /* 0x000fe2000f8e0211 */
[C---:B------:R-:W-:Y:S01]  /*1eb0*/  IADD3 R140, PT, PT, R160.reuse, 0xb0, RZ ;  /* 0x000000b0a08c7810 */ /* 0x040fe20007ffe0ff */
[----:B------:R-:W-:Y:S01]  /*1ec0*/  IMAD R3, R3, UR16, RZ ;  /* 0x0000001003037c24 */ /* 0x000fe2000f8e02ff */
[----:B------:R-:W-:Y:S01]  /*1ed0*/  IADD3 R134, PT, PT, R160, 0xe0, RZ ;  /* 0x000000e0a0867810 */ /* 0x000fe20007ffe0ff */
[----:B------:R-:W-:Y:S01]  /*1ee0*/  IMAD R5, R77, R91, R5 ;  /* 0x0000005b4d057224 */ /* 0x000fe200078e0205 */
[----:B------:R-:W-:Y:S01]  /*1ef0*/  MOV R116, R77 ;  /* 0x0000004d00747202 */ /* 0x000fe20000000f00 */
[C---:B------:R-:W-:Y:S01]  /*1f00*/  IMAD R7, R2.reuse, UR15, R7 ;  /* 0x0000000f02077c24 */ /* 0x040fe2000f8e0207 */
[----:B------:R-:W-:Y:S01]  /*1f10*/  SHF.R.S32.HI R110, RZ, 0x1f, R131 ;  /* 0x0000001fff6e7819 */ /* 0x000fe20000011483 */
[C---:B------:R-:W-:Y:S01]  /*1f20*/  IMAD R14, R2.reuse, UR17, R3 ;  /* 0x00000011020e7c24 */ /* 0x040fe2000f8e0203 */
[----:B------:R-:W-:Y:S01]  /*1f30*/  SHF.R.S32.HI R108, RZ, 0x1f, R130 ;  /* 0x0000001fff6c7819 */ /* 0x000fe20000011482 */
[C---:B------:R-:W-:Y:S01]  /*1f40*/  IMAD.WIDE.U32 R16, R2.reuse, UR16, R16 ;  /* 0x0000001002107c25 */ /* 0x040fe2000f8e0010 */
[----:B------:R-:W-:Y:S01]  /*1f50*/  SHF.R.S32.HI R107, RZ, 0x1f, R118 ;  /* 0x0000001fff6b7819 */ /* 0x000fe20000011476 */
[----:B------:R-:W-:Y:S01]  /*1f60*/  USHF.L.U64.HI UR16, UR12, 0x5, UR13 ;  /* 0x000000050c107899 */ /* 0x000fe2000801020d */
[----:B------:R-:W-:Y:S01]  /*1f70*/  SHF.R.S32.HI R106, RZ, 0x1f, R129 ;  /* 0x0000001fff6a7819 */ /* 0x000fe20000011481 */
[----:B------:R-:W-:Y:S01]  /*1f80*/  IMAD.WIDE.U32 R2, R2, UR14, R4 ;  /* 0x0000000e02027c25 */ /* 0x000fe2000f8e0004 */
[----:B------:R-:W-:Y:S01]  /*1f90*/  IADD3 R4, P0, PT, -R68, R160, RZ ;  /* 0x000000a044047210 */ /* 0x000fe20007f1e1ff */
[----:B------:R-:W-:Y:S01]  /*1fa0*/  USHF.L.U32 UR17, UR12, 0x5, URZ ;  /* 0x000000050c117899 */ /* 0x000fe200080006ff */
[----:B------:R-:W-:Y:S01]  /*1fb0*/  SHF.R.S32.HI R105, RZ, 0x1f, R128 ;  /* 0x0000001fff697819 */ /* 0x000fe20000011480 */
[----:B------:R-:W-:Y:S01]  /*1fc0*/  IMAD.IADD R7, R3, 0x1, R7 ;  /* 0x0000000103077824 */ /* 0x000fe200078e0207 */
[----:B------:R-:W-:Y:S01]  /*1fd0*/  IADD3.X R3, PT, PT, R85, R112, RZ, P1, !PT ;  /* 0x0000007055037210 */ /* 0x000fe20000ffe4ff */
[----:B------:R-:W-:Y:S01]  /*1fe0*/  IMAD.X R9, RZ, RZ, ~R9, P0 ;  /* 0x000000ffff097224 */ /* 0x000fe200000e0e09 */
[----:B------:R-:W-:Y:S01]  /*1ff0*/  IADD3 R84, P0, PT, R84, R133, RZ ;  /* 0x0000008554547210 */ /* 0x000fe20007f1e0ff */
[----:B------:R-:W-:Y:S01]  /*2000*/  IMAD.IADD R15, R17, 0x1, R14 ;  /* 0x00000001110f7824 */ /* 0x000fe200078e020e */
[----:B------:R-:W-:Y:S01]  /*2010*/  MOV R14, R16 ;  /* 0x00000010000e7202 */ /* 0x000fe20000000f00 */
[----:B------:R-:W-:Y:S01]  /*2020*/  IMAD.MOV.U32 R6, RZ, RZ, R2 ;  /* 0x000000ffff067224 */ /* 0x000fe200078e0002 */
[C---:B------:R-:W-:Y:S01]  /*2030*/  SHF.L.U64.HI R2, R56.reuse, 0x1, R3 ;  /* 0x0000000138027819 */ /* 0x040fe20000010203 */
[----:B------:R-:W-:Y:S01]  /*2040*/  IMAD.X R85, R85, 0x1, R111, P0 ;  /* 0x0000000155557824 */ /* 0x000fe200000e066f */
[----:B------:R-:W3:Y:S01]  /*2050*/  LDCU.64 UR14, c[0x0][0x3c0] ;  /* 0x00007800ff0e77ac */ /* 0x000ee20008000a00 */
[----:B------:R-:W-:-:S02]  /*2060*/  IMAD.SHL.U32 R56, R56, 0x2, RZ ;  /* 0x0000000238387824 */ /* 0x000fc400078e00ff */
[----:B------:R-:W-:Y:S01]  /*2070*/  IMAD.WIDE.U32 R16, R4, UR12, R14 ;  /* 0x0000000c04107c25 */ /* 0x000fe2000f8e000e */
[C---:B------:R-:W-:Y:S01]  /*2080*/  SHF.L.U64.HI R85, R84.reuse, 0x1, R85 ;  /* 0x0000000154557819 */ /* 0x040fe20000010255 */
[----:B--2---:R-:W-:Y:S01]  /*2090*/  UISETP.NE.AND UP0, UPT, UR22, URZ, UPT ;  /* 0x000000ff1600728c */ /* 0x004fe2000bf05270 */
[----:B------:R-:W-:Y:S01]  /*20a0*/  SHF.L.U32 R84, R84, 0x1, RZ ;  /* 0x0000000154547819 */ /* 0x000fe200000006ff */
[C---:B------:R-:W-:Y:S01]  /*20b0*/  IMAD R83, R9.reuse, UR12, RZ ;  /* 0x0000000c09537c24 */ /* 0x040fe2000f8e02ff */
[----:B------:R-:W-:Y:S01]  /*20c0*/  IADD3 R14, P0, PT, R56, UR18, RZ ;  /* 0x00000012380e7c10 */ /* 0x000fe2000ff1e0ff */
[-C--:B------:R-:W-:Y:S01]  /*20d0*/  IMAD R9, R9, R90.reuse, RZ ;  /* 0x0000005a09097224 */ /* 0x080fe200078e02ff */
[----:B------:R-:W-:Y:S01]  /*20e0*/  IADD3 R86, P1, PT, R84, UR18, RZ ;  /* 0x0000001254567c10 */ /* 0x000fe2000ff3e0ff */
[----:B------:R-:W-:Y:S01]  /*20f0*/  IMAD R83, R4, UR13, R83 ;  /* 0x0000000d04537c24 */ /* 0x000fe2000f8e0253 */
[----:B------:R-:W-:Y:S01]  /*2100*/  IADD3.X R15, PT, PT, R2, UR19, RZ, P0, !PT ;  /* 0x00000013020f7c10 */ /* 0x000fe200087fe4ff */
[----:B------:R-:W-:Y:S01]  /*2110*/  IMAD R9, R4, R91, R9 ;  /* 0x0000005b04097224 */ /* 0x000fe200078e0209 */
[----:B------:R-:W-:Y:S01]  /*2120*/  IADD3.X R87, PT, PT, R85, UR19, RZ, P1, !PT ;  /* 0x0000001355577c10 */ /* 0x000fe20008ffe4ff */
[----:B------:R-:W2:Y:S01]  /*2130*/  LDCU UR19, c[0x0][0x440] ;  /* 0x00008800ff1377ac */ /* 0x000ea20008000800 */
[----:B-1----:R-:W-:Y:S01]  /*2140*/  IADD3 R56, P0, PT, R56, UR10, RZ ;  /* 0x0000000a38387c10 */ /* 0x002fe2000ff1e0ff */
[----:B------:R-:W-:Y:S01]  /*2150*/  IMAD.IADD R83, R17, 0x1, R83 ;  /* 0x0000000111537824 */ /* 0x000fe200078e0253 */
[----:B------:R-:W-:Y:S01]  /*2160*/  LEA R82, P2, R16, UR8, 0x1 ;  /* 0x0000000810527c11 */ /* 0x000fe2000f8408ff */
[----:B------:R-:W-:Y:S01]  /*2170*/  IMAD.WIDE.U32 R4, R4, R90, R6 ;  /* 0x0000005a04047225 */ /* 0x000fe200078e0006 */
[----:B------:R-:W-:Y:S01]  /*2180*/  USHF.L.U32 UR18, UR12, 0x8, URZ ;  /* 0x000000080c127899 */ /* 0x000fe200080006ff */
[----:B------:R-:W-:Y:S01]  /*2190*/  IADD3.X R57, PT, PT, R2, UR11, RZ, P0, !PT ;  /* 0x0000000b02397c10 */ /* 0x000fe200087fe4ff */
[----:B------:R-:W1:Y:S01]  /*21a0*/  LDCU.64 UR12, c[0x0][0x4e0] ;  /* 0x00009c00ff0c77ac */ /* 0x000e620008000a00 */
[----:B------:R-:W-:Y:S01]  /*21b0*/  IADD3 R91, P0, PT, RZ, -UR23, RZ ;  /* 0x80000017ff5b7c10 */ /* 0x000fe2000ff1e0ff */
[----:B------:R-:W-:Y:S01]  /*21c0*/  IMAD.IADD R9, R5, 0x1, R9 ;  /* 0x0000000105097824 */ /* 0x000fe200078e0209 */
[----:B------:R-:W-:Y:S01]  /*21d0*/  LEA.HI.X R83, R16, UR9, R83, 0x1, P2 ;  /* 0x0000000910537c11 */ /* 0x000fe200090f0c53 */
[----:B------:R-:W-:Y:S01]  /*21e0*/  IMAD.SHL.U32 R90, R90, 0x100, RZ ;  /* 0x000001005a5a7824 */ /* 0x000fe200078e00ff */
[----:B------:R-:W-:Y:S01]  /*21f0*/  LEA R10, P2, R4, UR6, 0x1 ;  /* 0x00000006040a7c11 */ /* 0x000fe2000f8408ff */
[C---:B------:R-:W-:Y:S01]  /*2200*/  IMAD R127, R11.reuse, 0x70, RZ ;  /* 0x000000700b7f7824 */ /* 0x040fe200078e02ff */
[----:B------:R-:W-:Y:S01]  /*2210*/  IADD3 R84, P1, PT, R84, UR10, RZ ;  /* 0x0000000a54547c10 */ /* 0x000fe2000ff3e0ff */
[----:B------:R-:W-:Y:S01]  /*2220*/  IMAD.X R90, RZ, RZ, ~R90, P0 ;  /* 0x000000ffff5a7224 */ /* 0x000fe200000e0e5a */
[----:B------:R-:W-:Y:S01]  /*2230*/  IADD3.X R88, PT, PT, RZ, ~UR18, RZ, P0, !PT ;  /* 0x80000012ff587c10 */ /* 0x000fe200087fe4ff */
[C---:B------:R-:W-:Y:S01]  /*2240*/  IMAD R126, R11.reuse, 0x90, RZ ;  /* 0x000000900b7e7824 */ /* 0x040fe200078e02ff */
[----:B------:R-:W-:Y:S01]  /*2250*/  LEA.HI.X R9, R4, UR7, R9, 0x1, P2 ;  /* 0x0000000704097c11 */ /* 0x000fe200090f0c09 */
[----:B------:R-:W-:Y:S01]  /*2260*/  IMAD R125, R11, 0xa0, RZ ;  /* 0x000000a00b7d7824 */ /* 0x000fe200078e02ff */
[----:B------:R-:W-:Y:S01]  /*2270*/  IADD3.X R85, PT, PT, R85, UR11, RZ, P1, !PT ;  /* 0x0000000b55557c10 */ /* 0x000fe20008ffe4ff */
[C---:B------:R-:W-:Y:S01]  /*2280*/  IMAD R124, R11.reuse, 0xb0, RZ ;  /* 0x000000b00b7c7824 */ /* 0x040fe200078e02ff */
[C---:B------:R-:W-:Y:S01]  /*2290*/  ISETP.GE.AND P2, PT, R12.reuse, UR21, PT ;  /* 0x000000150c007c0c */ /* 0x040fe2000bf46270 */
[C---:B------:R-:W-:Y:S01]  /*22a0*/  IMAD R123, R11.reuse, 0xc0, RZ ;  /* 0x000000c00b7b7824 */ /* 0x040fe200078e02ff */
[----:B--2---:R-:W-:Y:S01]  /*22b0*/  ISETP.GE.AND P1, PT, R12, UR19, PT ;  /* 0x000000130c007c0c */ /* 0x004fe2000bf26270 */
[----:B------:R-:W-:Y:S01]  /*22c0*/  IMAD R122, R11, 0xd0, RZ ;  /* 0x000000d00b7a7824 */ /* 0x000fe200078e02ff */
[----:B------:R-:W-:Y:S01]  /*22d0*/  SHF.R.S64 R89, R91, 0x1f, R88 ;  /* 0x0000001f5b597819 */ /* 0x000fe20000001058 */
[----:B------:R-:W-:Y:S01]  /*22e0*/  IMAD R121, R11, 0xe0, RZ ;  /* 0x000000e00b797824 */ /* 0x000fe200078e02ff */
[----:B------:R-:W-:Y:S01]  /*22f0*/  SHF.R.S64 R91, R91, 0x1f, R90 ;  /* 0x0000001f5b5b7819 */ /* 0x000fe2000000105a */
[C---:B------:R-:W-:Y:S01]  /*2300*/  IMAD R120, R11.reuse, 0xf0, RZ ;  /* 0x000000f00b787824 */ /* 0x040fe200078e02ff */
[----:B------:R-:W-:Y:S01]  /*2310*/  P2R R139, PR, RZ, 0x4 ;  /* 0x00000004ff8b7803 */ /* 0x000fe20000000000 */
[C---:B------:R-:W-:Y:S01]  /*2320*/  IMAD.SHL.U32 R119, R11.reuse, 0x20, RZ ;  /* 0x000000200b777824 */ /* 0x040fe200078e00ff */
[----:B------:R-:W-:Y:S01]  /*2330*/  P2R R137, PR, RZ, 0x2 ;  /* 0x00000002ff897803 */ /* 0x000fe20000000000 */
[----:B------:R-:W-:Y:S01]  /*2340*/  IMAD.SHL.U32 R117, R11, 0x80, RZ ;  /* 0x000000800b757824 */ /* 0x000fe200078e00ff */
[----:B------:R-:W-:Y:S01]  /*2350*/  SHF.R.S32.HI R104, RZ, 0x1f, R127 ;  /* 0x0000001fff687819 */ /* 0x000fe2000001147f */
[C---:B------:R-:W-:Y:S01]  /*2360*/  VIADD R73, R160.reuse, 0x20 ;  /* 0x00000020a0497836 */ /* 0x040fe20000000000 */
        /* <DEDUP_REMOVED lines=15> */
[----:B------:R-:W-:Y:S01]  /*2460*/  VIADD R132, R160, 0xf0 ;  /* 0x000000f0a0847836 */ /* 0x000fe20000000000 */
[----:B------:R-:W-:Y:S01]  /*2470*/  SHF.R.S32.HI R96, RZ, 0x1f, R120 ;  /* 0x0000001fff607819 */ /* 0x000fe20000011478 */
[C---:B------:R-:W-:Y:S01]  /*2480*/  IMAD R115, R59.reuse, -0x100, R68 ;  /* 0xffffff003b737824 */ /* 0x040fe200078e0244 */
[----:B------:R-:W-:Y:S01]  /*2490*/  MOV R17, UR20 ;  /* 0x0000001400117c02 */ /* 0x000fe20008000f00 */
[----:B------:R-:W-:Y:S01]  /*24a0*/  IMAD R113, R59, -0x100, R66 ;  /* 0xffffff003b717824 */ /* 0x000fe200078e0242 */
[----:B------:R-:W-:Y:S01]  /*24b0*/  SHF.R.S32.HI R88, RZ, 0x1f, R88 ;  /* 0x0000001fff587819 */ /* 0x000fe20000011458 */
[----:B------:R-:W-:Y:S01]  /*24c0*/  IMAD.MOV.U32 R114, RZ, RZ, R59 ;  /* 0x000000ffff727224 */ /* 0x000fe200078e003b */
[----:B------:R-:W-:Y:S01]  /*24d0*/  SHF.R.S32.HI R90, RZ, 0x1f, R90 ;  /* 0x0000001fff5a7819 */ /* 0x000fe2000001145a */
[----:B------:R-:W2:Y:S01]  /*24e0*/  LDCU.64 UR6, c[0x0][0x3b8] ;  /* 0x00007700ff0677ac */ /* 0x000ea20008000a00 */
[----:B-1-3--:R-:W4:Y:S05]  /*24f0*/  LDCU.128 UR8, c[0x0][0x3a0] ;  /* 0x00007400ff0877ac */ /* 0x00af2a0008000c00 */
.L_x_825:
[----:B------:R-:W-:Y:S01]  /*2500*/  VIADD R113, R113, 0x100 ;  /* 0x0000010071717836 */ /* 0x000fe20000000000 */
[----:B------:R-:W-:Y:S01]  /*2510*/  ISETP.NE.AND P0, PT, R139, RZ, PT ;  /* 0x000000ff8b00720c */ /* 0x000fe20003f05270 */
[----:B------:R-:W-:Y:S01]  /*2520*/  VIADD R115, R115, 0x100 ;  /* 0x0000010073737836 */ /* 0x000fe20000000000 */
[----:B------:R-:W-:Y:S01]  /*2530*/  ISETP.NE.AND P6, PT, R137, RZ, PT ;  /* 0x000000ff8900720c */ /* 0x000fe20003fc5270 */
[----:B------:R-:W-:Y:S01]  /*2540*/  BSSY.RECONVERGENT B1, `(.L_x_756) ;  /* 0x0000baf000017945 */ /* 0x000fe20003800200 */
[-C--:B------:R-:W-:Y:S01]  /*2550*/  ISETP.GE.OR P2, PT, R160, R113.reuse, P0 ;  /* 0x00000071a000720c */ /* 0x080fe20000746670 */
[----:B------:R-:W-:Y:S01]  /*2560*/  IMAD.MOV.U32 R156, RZ, RZ, R116 ;  /* 0x000000ffff9c7224 */ /* 0x000fe200078e0074 */
[C---:B------:R-:W-:Y:S01]  /*2570*/  ISETP.GE.OR P0, PT, R73.reuse, R113, P6 ;  /* 0x000000714900720c */ /* 0x040fe20003706670 */
[----:B------:R-:W-:Y:S01]  /*2580*/  VIADD R114, R114, 0xffffffff ;  /* 0xffffffff72727836 */ /* 0x000fe20000000000 */
[-C--:B------:R-:W-:Y:S01]  /*2590*/  ISETP.LT.OR P2, PT, R160, R115.reuse, P2 ;  /* 0x00000073a000720c */ /* 0x080fe20001741670 */
[----:B------:R-:W-:Y:S01]  /*25a0*/  VIADD R116, R116, 0xffffff00 ;  /* 0xffffff0074747836 */ /* 0x000fe20000000000 */
[----:B------:R-:W-:Y:S02]  /*25b0*/  ISETP.LT.OR P3, PT, R73, R115, P0 ;  /* 0x000000734900720c */ /* 0x000fe40000761670 */
[C---:B------:R-:W-:Y:S02]  /*25c0*/  ISETP.GE.OR P0, PT, R72.reuse, R113, P6 ;  /* 0x000000714800720c */ /* 0x040fe40003706670 */
[----:B------:R-:W-:Y:S02]  /*25d0*/  P2R R139, PR, RZ, 0x40 ;  /* 0x00000040ff8b7803 */ /* 0x000fe40000000000 */
[----:B------:R-:W-:Y:S02]  /*25e0*/  ISETP.LT.OR P4, PT, R72, R115, P0 ;  /* 0x000000734800720c */ /* 0x000fe40000781670 */
[C---:B------:R-:W-:Y:S02]  /*25f0*/  ISETP.GE.OR P0, PT, R152.reuse, R113, P6 ;  /* 0x000000719800720c */ /* 0x040fe40003706670 */
[----:B------:R-:W-:Y:S01]  /*2600*/  P2R R55, PR, RZ, 0x8 ;  /* 0x00000008ff377803 */ /* 0x000fe20000000000 */
[----:B---3--:R-:W3:Y:S01]  /*2610*/  @!P2 LDG.E.128 R28, desc[UR4][R82.64] ;  /* 0x00000004521ca981 */ /* 0x008ee2000c1e1d00 */
[----:B------:R-:W-:Y:S01]  /*2620*/  ISETP.LT.OR P5, PT, R152, R115, P0 ;  /* 0x000000739800720c */ /* 0x000fe200007a1670 */
[----:B----4-:R-:W1:Y:S01]  /*2630*/  @!P3 LDC.64 R20, c[0x0][0x3c0] ;  /* 0x0000f000ff14bb82 */ /* 0x010e620000000a00 */
[C---:B------:R-:W-:Y:S02]  /*2640*/  LEA R32, P0, R93.reuse, R78, 0x1 ;  /* 0x0000004e5d207211 */ /* 0x040fe400078008ff */
[----:B------:R-:W-:Y:S02]  /*2650*/  P2R R0, PR, RZ, 0x4 ;  /* 0x00000004ff007803 */ /* 0x000fe40000000000 */
[----:B------:R-:W-:Y:S02]  /*2660*/  LEA.HI.X R33, R93, R79, R92, 0x1, P0 ;  /* 0x0000004f5d217211 */ /* 0x000fe400000f0c5c */
[----:B------:R-:W-:Y:S01]  /*2670*/  P2R R166, PR, RZ, 0x10 ;  /* 0x00000010ffa67803 */ /* 0x000fe20000000000 */
[----:B------:R-:W5:Y:S01]  /*2680*/  @!P4 LDC.64 R18, c[0x0][0x4b0] ;  /* 0x00012c00ff12cb82 */ /* 0x000f620000000a00 */
[----:B------:R-:W-:Y:S07]  /*2690*/  P2R R157, PR, RZ, 0x20 ;  /* 0x00000020ff9d7803 */ /* 0x000fee0000000000 */
[----:B------:R-:W2:Y:S08]  /*26a0*/  @!P4 LDC.64 R6, c[0x0][0x3c0] ;  /* 0x0000f000ff06cb82 */ /* 0x000eb00000000a00 */
[----:B------:R-:W4:Y:S08]  /*26b0*/  @!P5 LDC.64 R4, c[0x0][0x4b0] ;  /* 0x00012c00ff04db82 */ /* 0x000f300000000a00 */
[----:B------:R-:W4:Y:S01]  /*26c0*/  @!P5 LDC.64 R2, c[0x0][0x3c0] ;  /* 0x0000f000ff02db82 */ /* 0x000f220000000a00 */
[----:B---3--:R-:W-:Y:S01]  /*26d0*/  @!P2 STG.E.128 desc[UR4][R78.64], R28 ;  /* 0x0000001c4e00a986 */ /* 0x008fe2000c101d04 */
[C---:B-1----:R-:W-:Y:S02]  /*26e0*/  @!P3 LEA R44, P0, R20.reuse, R32, 0x5 ;  /* 0x00000020142cb211 */ /* 0x042fe400078028ff */
[----:B------:R-:W-:Y:S02]  /*26f0*/  ISETP.NE.AND P2, PT, R139, RZ, PT ;  /* 0x000000ff8b00720c */ /* 0x000fe40003f45270 */
[----:B------:R-:W-:Y:S02]  /*2700*/  @!P3 LEA.HI.X R45, R20, R33, R21, 0x5, P0 ;  /* 0x00000021142db211 */ /* 0x000fe400000f2c15 */
[----:B------:R-:W-:Y:S04]  /*2710*/  IADD3 R34, P0, PT, R82, UR17, RZ ;  /* 0x0000001152227c10 */ /* 0x000fe8000ff1e0ff */
[----:B------:R-:W-:Y:S02]  /*2720*/  IADD3.X R35, PT, PT, R83, UR16, RZ, P0, !PT ;  /* 0x0000001053237c10 */ /* 0x000fe400087fe4ff */
[C---:B-----5:R-:W-:Y:S04]  /*2730*/  @!P4 LEA R24, P0, R18.reuse, R34, 0x6 ;  /* 0x000000221218c211 */ /* 0x060fe800078030ff */
[----:B------:R-:W-:Y:S02]  /*2740*/  @!P4 LEA.HI.X R25, R18, R35, R19, 0x6, P0 ;  /* 0x000000231219c211 */ /* 0x000fe400000f3413 */
[C---:B--2---:R-:W-:Y:S04]  /*2750*/  @!P4 LEA R42, P0, R6.reuse, R32, 0x6 ;  /* 0x00000020062ac211 */ /* 0x044fe800078030ff */
[----:B------:R-:W-:Y:S02]  /*2760*/  @!P4 LEA.HI.X R43, R6, R33, R7, 0x6, P0 ;  /* 0x00000021062bc211 */ /* 0x000fe400000f3407 */
[C---:B----4-:R-:W-:Y:S04]  /*2770*/  @!P5 LEA R40, P0, R4.reuse, R34, 0x7 ;  /* 0x000000220428d211 */ /* 0x050fe800078038ff */
[----:B------:R-:W-:Y:S02]  /*2780*/  @!P5 LEA.HI.X R41, R4, R35, R5, 0x7, P0 ;  /* 0x000000230429d211 */ /* 0x000fe400000f3c05 */
[C---:B------:R-:W-:Y:S04]  /*2790*/  @!P5 LEA R38, P0, R2.reuse, R32, 0x7 ;  /* 0x000000200226d211 */ /* 0x040fe800078038ff */
[----:B------:R-:W-:Y:S02]  /*27a0*/  @!P5 LEA.HI.X R39, R2, R33, R3, 0x7, P0 ;  /* 0x000000210227d211 */ /* 0x000fe400000f3c03 */
[C---:B------:R-:W-:Y:S04]  /*27b0*/  ISETP.GE.OR P0, PT, R144.reuse, R113, P6 ;  /* 0x000000719000720c */ /* 0x040fe80003706670 */
[----:B------:R-:W-:Y:S04]  /*27c0*/  ISETP.LT.OR P1, PT, R144, R115, P0 ;  /* 0x000000739000720c */ /* 0x000fe80000721670 */
[----:B------:R-:W-:Y:S09]  /*27d0*/  P2R R155, PR, RZ, 0x2 ;  /* 0x00000002ff9b7803 */ /* 0x000ff20000000000 */
[----:B------:R-:W1:Y:S02]  /*27e0*/  @!P1 LDC.64 R2, c[0x0][0x4b0] ;  /* 0x00012c00ff029b82 */ /* 0x000e640000000a00 */
[C---:B-1----:R-:W-:Y:S04]  /*27f0*/  @!P1 LEA R36, P0, R2.reuse, R34, 0x8 ;  /* 0x0000002202249211 */ /* 0x042fe800078040ff */
[----:B------:R-:W-:Y:S02]  /*2800*/  @!P1 LEA.HI.X R37, R2, R35, R3, 0x8, P0 ;  /* 0x0000002302259211 */ /* 0x000fe400000f4403 */
[----:B------:R-:W1:Y:S02]  /*2810*/  @!P1 LDC.64 R2, c[0x0][0x3c0] ;  /* 0x0000f000ff029b82 */ /* 0x000e640000000a00 */
[C---:B-1----:R-:W-:Y:S04]  /*2820*/  @!P1 LEA R18, P0, R2.reuse, R32, 0x8 ;  /* 0x0000002002129211 */ /* 0x042fe800078040ff */
[----:B------:R-:W-:Y:S02]  /*2830*/  @!P1 LEA.HI.X R19, R2, R33, R3, 0x8, P0 ;  /* 0x0000002102139211 */ /* 0x000fe400000f4403 */
[----:B------:R-:W-:Y:S04]  /*2840*/  @!P3 IADD3 R4, P0, PT, R34, UR17, RZ ;  /* 0x000000112204bc10 */ /* 0x000fe8000ff1e0ff */
[----:B------:R-:W-:Y:S02]  /*2850*/  @!P3 IADD3.X R5, PT, PT, R35, UR16, RZ, P0, !PT ;  /* 0x000000102305bc10 */ /* 0x000fe400087fe4ff */
[C---:B------:R-:W-:Y:S04]  /*2860*/  ISETP.GE.OR P0, PT, R74.reuse, R113, P6 ;  /* 0x000000714a00720c */ /* 0x040fe80003706670 */
[----:B------:R-:W-:Y:S02]  /*2870*/  ISETP.LT.OR P6, PT, R74, R115, P0 ;  /* 0x000000734a00720c */ /* 0x000fe400007c1670 */
[-C--:B------:R-:W-:Y:S02]  /*2880*/  ISETP.GE.OR P0, PT, R154, R113.reuse, P2 ;  /* 0x000000719a00720c */ /* 0x080fe40001706670 */
[----:B------:R-:W-:Y:S09]  /*2890*/  P2R R58, PR, RZ, 0x40 ;  /* 0x00000040ff3a7803 */ /* 0x000ff20000000000 */
[----:B------:R-:W2:Y:S06]  /*28a0*/  @!P6 LDG.E.128 R20, desc[UR4][R34.64] ;  /* 0x000000042214e981 */ /* 0x000eac000c1e1d00 */
[----:B--2---:R1:W-:Y:S01]  /*28b0*/  @!P6 STG.E.128 desc[UR4][R32.64], R20 ;  /* 0x000000142000e986 */ /* 0x0043e2000c101d04 */
[C---:B------:R-:W-:Y:S05]  /*28c0*/  ISETP.GE.OR P6, PT, R146.reuse, R113, P2 ;  /* 0x000000719200720c */ /* 0x040fea00017c6670 */
[----:B------:R-:W2:Y:S01]  /*28d0*/  @!P3 LDG.E.128 R4, desc[UR4][R4.64] ;  /* 0x000000040404b981 */ /* 0x000ea2000c1e1d00 */
[-C--:B------:R-:W-:Y:S05]  /*28e0*/  ISETP.LT.OR P6, PT, R146, R115.reuse, P6 ;  /* 0x000000739200720c */ /* 0x080fea00037c1670 */
[----:B--2---:R2:W-:Y:S01]  /*28f0*/  @!P3 STG.E.128 desc[UR4][R44.64], R4 ;  /* 0x000000042c00b986 */ /* 0x0045e2000c101d04 */
[----:B------:R-:W-:Y:S02]  /*2900*/  ISETP.LT.OR P3, PT, R154, R115, P0 ;  /* 0x000000739a00720c */ /* 0x000fe40000761670 */
[-C--:B------:R-:W-:Y:S03]  /*2910*/  ISETP.GE.OR P0, PT, R142, R113.reuse, P2 ;  /* 0x000000718e00720c */ /* 0x080fe60001706670 */
[----:B------:R-:W3:Y:S01]  /*2920*/  @!P4 LDG.E.128 R24, desc[UR4][R24.64] ;  /* 0x000000041818c981 */ /* 0x000ee2000c1e1d00 */
[----:B------:R-:W-:Y:S07]  /*2930*/  P2R R8, PR, RZ, 0x8 ;  /* 0x00000008ff087803 */ /* 0x000fee0000000000 */
[----:B------:R-:W4:Y:S02]  /*2940*/  @!P3 LDC.64 R2, c[0x0][0x4b0] ;  /* 0x00012c00ff02bb82 */ /* 0x000f240000000a00 */
[----:B----4-:R-:W-:Y:S04]  /*2950*/  @!P3 IMAD.WIDE.U32 R46, R2, 0x60, R34 ;  /* 0x00000060022eb825 */ /* 0x010fe800078e0022 */
[----:B------:R-:W-:Y:S04]  /*2960*/  @!P3 IMAD R3, R3, 0x60, RZ ;  /* 0x000000600303b824 */ /* 0x000fe800078e02ff */
[----:B------:R-:W-:Y:S02]  /*2970*/  @!P3 IMAD.IADD R47, R47, 0x1, R3 ;  /* 0x000000012f2fb824 */ /* 0x000fe400078e0203 */
[----:B------:R-:W4:Y:S02]  /*2980*/  @!P3 LDC.64 R2, c[0x0][0x3c0] ;  /* 0x0000f000ff02bb82 */ /* 0x000f240000000a00 */
[----:B----4-:R-:W-:Y:S02]  /*2990*/  @!P3 IMAD R3, R3, 0x60, RZ ;  /* 0x000000600303b824 */ /* 0x010fe400078e02ff */
[----:B-1----:R-:W-:Y:S04]  /*29a0*/  @!P3 IMAD.WIDE.U32 R20, R2, 0x60, R32 ;  /* 0x000000600214b825 */ /* 0x002fe800078e0020 */
[----:B------:R-:W-:Y:S01]  /*29b0*/  @!P3 IMAD.IADD R21, R21, 0x1, R3 ;  /* 0x000000011515b824 */ /* 0x000fe200078e0203 */
[----:B---3--:R1:W-:Y:S01]  /*29c0*/  @!P4 STG.E.128 desc[UR4][R42.64], R24 ;  /* 0x000000182a00c986 */ /* 0x0083e2000c101d04 */
[C---:B------:R-:W-:Y:S05]  /*29d0*/  ISETP.GE.OR P4, PT, R150.reuse, R113, P2 ;  /* 0x000000719600720c */ /* 0x040fea0001786670 */
[----:B--2---:R-:W2:Y:S01]  /*29e0*/  @!P3 LDG.E.128 R4, desc[UR4][R46.64] ;  /* 0x000000042e04b981 */ /* 0x004ea2000c1e1d00 */
[-C--:B------:R-:W-:Y:S11]  /*29f0*/  ISETP.LT.OR P4, PT, R150, R115.reuse, P4 ;  /* 0x000000739600720c */ /* 0x080ff60002781670 */
[----:B------:R-:W-:Y:S02]  /*2a00*/  @!UPT UIADD3 URZ, UPT, UPT, URZ, URZ, URZ ;  /* 0x000000fffffff290 */ /* 0x000fe4000fffe0ff */
[----:B------:R-:W3:Y:S02]  /*2a10*/  @!P4 LDC.64 R2, c[0x0][0x4b0] ;  /* 0x00012c00ff02cb82 */ /* 0x000ee40000000a00 */
[----:B---3--:R-:W-:Y:S02]  /*2a20*/  @!P4 IMAD R3, R3, 0xa0, RZ ;  /* 0x000000a00303c824 */ /* 0x008fe400078e02ff */
[----:B-1----:R-:W-:Y:S04]  /*2a30*/  @!P4 IMAD.WIDE.U32 R24, R2, 0xa0, R34 ;  /* 0x000000a00218c825 */ /* 0x002fe800078e0022 */
[----:B------:R-:W-:Y:S01]  /*2a40*/  @!P4 IMAD.IADD R25, R25, 0x1, R3 ;  /* 0x000000011919c824 */ /* 0x000fe200078e0203 */
[----:B--2---:R1:W-:Y:S01]  /*2a50*/  @!P3 STG.E.128 desc[UR4][R20.64], R4 ;  /* 0x000000041400b986 */ /* 0x0043e2000c101d04 */
[----:B------:R-:W-:Y:S02]  /*2a60*/  ISETP.LT.OR P3, PT, R142, R115, P0 ;  /* 0x000000738e00720c */ /* 0x000fe40000761670 */
[-C--:B------:R-:W-:Y:S02]  /*2a70*/  ISETP.GE.OR P0, PT, R140, R113.reuse, P2 ;  /* 0x000000718c00720c */ /* 0x080fe40001706670 */
[----:B------:R-:W-:Y:S01]  /*2a80*/  P2R R149, PR, RZ, 0x8 ;  /* 0x00000008ff957803 */ /* 0x000fe20000000000 */
[----:B-1----:R-:W1:Y:S01]  /*2a90*/  @!P4 LDC.64 R4, c[0x0][0x3c0] ;  /* 0x0000f000ff04cb82 */ /* 0x002e620000000a00 */
[----:B------:R-:W2:Y:S01]  /*2aa0*/  @!P5 LDG.E.128 R20, desc[UR4][R40.64] ;  /* 0x000000042814d981 */ /* 0x000ea2000c1e1d00 */
[----:B-1----:R-:W-:Y:S04]  /*2ab0*/  @!P4 IMAD.WIDE.U32 R6, R4, 0xa0, R32 ;  /* 0x000000a00406c825 */ /* 0x002fe800078e0020 */
[----:B------:R-:W-:Y:S04]  /*2ac0*/  @!P4 IMAD R5, R5, 0xa0, RZ ;  /* 0x000000a00505c824 */ /* 0x000fe800078e02ff */
[----:B------:R-:W-:Y:S01]  /*2ad0*/  @!P4 IMAD.IADD R7, R7, 0x1, R5 ;  /* 0x000000010707c824 */ /* 0x000fe200078e0205 */
[----:B--2---:R1:W-:Y:S01]  /*2ae0*/  @!P5 STG.E.128 desc[UR4][R38.64], R20 ;  /* 0x000000142600d986 */ /* 0x0043e2000c101d04 */
[C---:B------:R-:W-:Y:S05]  /*2af0*/  ISETP.GE.OR P5, PT, R148.reuse, R113, P2 ;  /* 0x000000719400720c */ /* 0x040fea00017a6670 */
[----:B------:R-:W2:Y:S01]  /*2b00*/  @!P4 LDG.E.128 R24, desc[UR4][R24.64] ;  /* 0x000000041818c981 */ /* 0x000ea2000c1e1d00 */
[-C--:B------:R-:W-:Y:S11]  /*2b10*/  ISETP.LT.OR P5, PT, R148, R115.reuse, P5 ;  /* 0x000000739400720c */ /* 0x080ff60002fa1670 */
[----:B------:R-:W-:Y:S02]  /*2b20*/  @!UPT UIADD3 URZ, UPT, UPT, URZ, URZ, URZ ;  /* 0x000000fffffff290 */ /* 0x000fe4000fffe0ff */
[----:B------:R-:W3:Y:S08]  /*2b30*/  @!P5 LDC.64 R2, c[0x0][0x4b0] ;  /* 0x00012c00ff02db82 */ /* 0x000ef00000000a00 */
[----:B------:R-:W4:Y:S01]  /*2b40*/  @!P5 LDC.64 R4, c[0x0][0x3c0] ;  /* 0x0000f000ff04db82 */ /* 0x000f220000000a00 */
[----:B---3--:R-:W-:Y:S02]  /*2b50*/  @!P5 IMAD R3, R3, 0xc0, RZ ;  /* 0x000000c00303d824 */ /* 0x008fe400078e02ff */
[----:B-1----:R-:W-:Y:S04]  /*2b60*/  @!P5 IMAD.WIDE.U32 R20, R2, 0xc0, R34 ;  /* 0x000000c00214d825 */ /* 0x002fe800078e0022 */
[----:B------:R-:W-:Y:S02]  /*2b70*/  @!P5 IMAD.IADD R21, R21, 0x1, R3 ;  /* 0x000000011515d824 */ /* 0x000fe400078e0203 */
[----:B----4-:R-:W-:Y:S01]  /*2b80*/  @!P5 IMAD R5, R5, 0xc0, RZ ;  /* 0x000000c00505d824 */ /* 0x010fe200078e02ff */
[----:B------:R-:W1:Y:S02]  /*2b90*/  @!P6 LDC.64 R2, c[0x0][0x4b0] ;  /* 0x00012c00ff02eb82 */ /* 0x000e640000000a00 */
[----:B-1----:R-:W-:Y:S01]  /*2ba0*/  @!P6 IMAD R3, R3, 0xe0, RZ ;  /* 0x000000e00303e824 */ /* 0x002fe200078e02ff */
[----:B--2---:R1:W-:Y:S06]  /*2bb0*/  @!P4 STG.E.128 desc[UR4][R6.64], R24 ;  /* 0x000000180600c986 */ /* 0x0043ec000c101d04 */
[----:B------:R-:W2:Y:S01]  /*2bc0*/  @!P5 LDG.E.128 R20, desc[UR4][R20.64] ;  /* 0x000000041414d981 */ /* 0x000ea2000c1e1d00 */
[----:B-1----:R-:W-:Y:S04]  /*2bd0*/  @!P5 IMAD.WIDE.U32 R6, R4, 0xc0, R32 ;  /* 0x000000c00406d825 */ /* 0x002fe800078e0020 */
[----:B------:R-:W-:Y:S02]  /*2be0*/  @!P5 IMAD.IADD R7, R7, 0x1, R5 ;  /* 0x000000010707d824 */ /* 0x000fe400078e0205 */
[----:B------:R-:W-:Y:S04]  /*2bf0*/  @!P6 IMAD.WIDE.U32 R24, R2, 0xe0, R34 ;  /* 0x000000e00218e825 */ /* 0x000fe800078e0022 */
[----:B------:R-:W-:Y:S02]  /*2c00*/  @!P6 IMAD.IADD R25, R25, 0x1, R3 ;  /* 0x000000011919e824 */ /* 0x000fe400078e0203 */
[----:B------:R-:W1:Y:S02]  /*2c10*/  @!P6 LDC.64 R2, c[0x0][0x3c0] ;  /* 0x0000f000ff02eb82 */ /* 0x000e640000000a00 */
[----:B-1----:R-:W-:Y:S02]  /*2c20*/  @!P6 IMAD R3, R3, 0xe0, RZ ;  /* 0x000000e00303e824 */ /* 0x002fe400078e02ff */
[----:B------:R-:W-:Y:S04]  /*2c30*/  @!P6 IMAD.WIDE.U32 R26, R2, 0xe0, R32 ;  /* 0x000000e0021ae825 */ /* 0x000fe800078e0020 */
[----:B------:R-:W-:Y:S02]  /*2c40*/  @!P6 IMAD.IADD R27, R27, 0x1, R3 ;  /* 0x000000011b1be824 */ /* 0x000fe400078e0203 */
[----:B------:R-:W1:Y:S02]  /*2c50*/  @!P3 LDC.64 R2, c[0x0][0x4b0] ;  /* 0x00012c00ff02bb82 */ /* 0x000e640000000a00 */
[----:B-1----:R-:W-:Y:S01]  /*2c60*/  @!P3 IMAD R3, R3, 0x120, RZ ;  /* 0x000001200303b824 */ /* 0x002fe200078e02ff */
[----:B--2---:R1:W-:Y:S02]  /*2c70*/  @!P5 STG.E.128 desc[UR4][R6.64], R20 ;  /* 0x000000140600d986 */ /* 0x0043e4000c101d04 */
[----:B-1----:R-:W-:Y:S04]  /*2c80*/  @!P3 IMAD.WIDE.U32 R20, R2, 0x120, R34 ;  /* 0x000001200214b825 */ /* 0x002fe800078e0022 */
[----:B------:R-:W2:Y:S01]  /*2c90*/  @!P6 LDG.E.128 R4, desc[UR4][R24.64] ;  /* 0x000000041804e981 */ /* 0x000ea2000c1e1d00 */
[----:B------:R-:W-:Y:S05]  /*2ca0*/  @!P3 IMAD.IADD R21, R21, 0x1, R3 ;  /* 0x000000011515b824 */ /* 0x000fea00078e0203 */
[----:B--2---:R1:W-:Y:S02]  /*2cb0*/  @!P6 STG.E.128 desc[UR4][R26.64], R4 ;  /* 0x000000041a00e986 */ /* 0x0043e4000c101d04 */
[----:B-1----:R-:W1:Y:S04]  /*2cc0*/  @!P3 LDC.64 R4, c[0x0][0x3c0] ;  /* 0x0000f000ff04bb82 */ /* 0x002e680000000a00 */
[----:B------:R-:W2:Y:S01]  /*2cd0*/  @!P1 LDG.E.128 R24, desc[UR4][R36.64] ;  /* 0x0000000424189981 */ /* 0x000ea2000c1e1d00 */
[----:B-1----:R-:W-:Y:S02]  /*2ce0*/  @!P3 IMAD R5, R5, 0x120, RZ ;  /* 0x000001200505b824 */ /* 0x002fe400078e02ff */
[----:B------:R-:W-:Y:S04]  /*2cf0*/  @!P3 IMAD.WIDE.U32 R6, R4, 0x120, R32 ;  /* 0x000001200406b825 */ /* 0x000fe800078e0020 */
[----:B------:R-:W-:Y:S01]  /*2d00*/  @!P3 IMAD.IADD R7, R7, 0x1, R5 ;  /* 0x000000010707b824 */ /* 0x000fe200078e0205 */
[----:B--2---:R1:W-:Y:S01]  /*2d10*/  @!P1 STG.E.128 desc[UR4][R18.64], R24 ;  /* 0x0000001812009986 */ /* 0x0043e2000c101d04 */
[----:B------:R-:W-:Y:S02]  /*2d20*/  ISETP.LT.OR P1, PT, R140, R115, P0 ;  /* 0x000000738c00720c */ /* 0x000fe40000721670 */
[----:B------:R-:W-:Y:S03]  /*2d30*/  ISETP.GE.OR P0, PT, R138, R113, P2 ;  /* 0x000000718a00720c */ /* 0x000fe60001706670 */
[----:B------:R-:W2:Y:S01]  /*2d40*/  @!P3 LDG.E.128 R20, desc[UR4][R20.64] ;  /* 0x000000041414b981 */ /* 0x000ea2000c1e1d00 */
[----:B------:R-:W-:Y:S07]  /*2d50*/  P2R R147, PR, RZ, 0x2 ;  /* 0x00000002ff937803 */ /* 0x000fee0000000000 */
[----:B------:R-:W3:Y:S08]  /*2d60*/  @!P1 LDC.64 R2, c[0x0][0x4b0] ;  /* 0x00012c00ff029b82 */ /* 0x000ef00000000a00 */
[----:B------:R-:W4:Y:S01]  /*2d70*/  @!P1 LDC.64 R4, c[0x0][0x3c0] ;  /* 0x0000f000ff049b82 */ /* 0x000f220000000a00 */
[----:B---3--:R-:W-:Y:S02]  /*2d80*/  @!P1 IMAD R3, R3, 0x140, RZ ;  /* 0x0000014003039824 */ /* 0x008fe400078e02ff */
[----:B-1----:R-:W-:Y:S04]  /*2d90*/  @!P1 IMAD.WIDE.U32 R18, R2, 0x140, R34 ;  /* 0x0000014002129825 */ /* 0x002fe800078e0022 */
[----:B------:R-:W-:Y:S02]  /*2da0*/  @!P1 IMAD.IADD R19, R19, 0x1, R3 ;  /* 0x0000000113139824 */ /* 0x000fe400078e0203 */
[----:B----4-:R-:W-:Y:S01]  /*2db0*/  @!P1 IMAD R5, R5, 0x140, RZ ;  /* 0x0000014005059824 */ /* 0x010fe200078e02ff */
[----:B--2---:R1:W-:Y:S01]  /*2dc0*/  @!P3 STG.E.128 desc[UR4][R6.64], R20 ;  /* 0x000000140600b986 */ /* 0x0043e2000c101d04 */
[----:B------:R-:W-:Y:S02]  /*2dd0*/  ISETP.LT.OR P3, PT, R138, R115, P0 ;  /* 0x000000738a00720c */ /* 0x000fe40000761670 */
[----:B------:R-:W-:Y:S03]  /*2de0*/  ISETP.GE.OR P0, PT, R136, R113, P2 ;  /* 0x000000718800720c */ /* 0x000fe60001706670 */
[----:B------:R2:W3:Y:S01]  /*2df0*/  @!P1 LDG.E.128 R24, desc[UR4][R18.64] ;  /* 0x0000000412189981 */ /* 0x0004e2000c1e1d00 */
[----:B------:R-:W-:Y:S07]  /*2e00*/  P2R R145, PR, RZ, 0x8 ;  /* 0x00000008ff917803 */ /* 0x000fee0000000000 */
[----:B------:R-:W4:Y:S01]  /*2e10*/  @!P3 LDC.64 R2, c[0x0][0x4b0] ;  /* 0x00012c00ff02bb82 */ /* 0x000f220000000a00 */
[----:B-1----:R-:W-:Y:S04]  /*2e20*/  @!P1 IMAD.WIDE.U32 R6, R4, 0x140, R32 ;  /* 0x0000014004069825 */ /* 0x002fe800078e0020 */
[----:B------:R-:W-:Y:S02]  /*2e30*/  @!P1 IMAD.IADD R7, R7, 0x1, R5 ;  /* 0x0000000107079824 */ /* 0x000fe400078e0205 */
[----:B----4-:R-:W-:Y:S01]  /*2e40*/  @!P3 IMAD R3, R3, 0x160, RZ ;  /* 0x000001600303b824 */ /* 0x010fe200078e02ff */
[----:B------:R-:W1:Y:S01]  /*2e50*/  @!P3 LDC.64 R4, c[0x0][0x3c0] ;  /* 0x0000f000ff04bb82 */ /* 0x000e620000000a00 */
[----:B--2---:R-:W-:Y:S04]  /*2e60*/  @!P3 IMAD.WIDE.U32 R18, R2, 0x160, R34 ;  /* 0x000001600212b825 */ /* 0x004fe800078e0022 */
[----:B------:R-:W-:Y:S02]  /*2e70*/  @!P3 IMAD.IADD R19, R19, 0x1, R3 ;  /* 0x000000011313b824 */ /* 0x000fe400078e0203 */
[----:B-1----:R-:W-:Y:S01]  /*2e80*/  @!P3 IMAD R5, R5, 0x160, RZ ;  /* 0x000001600505b824 */ /* 0x002fe200078e02ff */
[----:B---3--:R1:W-:Y:S01]  /*2e90*/  @!P1 STG.E.128 desc[UR4][R6.64], R24 ;  /* 0x0000001806009986 */ /* 0x0083e2000c101d04 */
[----:B------:R-:W-:Y:S02]  /*2ea0*/  ISETP.LT.OR P1, PT, R136, R115, P0 ;  /* 0x000000738800720c */ /* 0x000fe40000721670 */
[C---:B------:R-:W-:Y:S03]  /*2eb0*/  ISETP.GE.OR P0, PT, R134.reuse, R113, P2 ;  /* 0x000000718600720c */ /* 0x040fe60001706670 */
[----:B------:R2:W3:Y:S01]  /*2ec0*/  @!P3 LDG.E.128 R20, desc[UR4][R18.64] ;  /* 0x000000041214b981 */ /* 0x0004e2000c1e1d00 */
[----:B------:R-:W-:Y:S02]  /*2ed0*/  P2R R143, PR, RZ, 0x2 ;  /* 0x00000002ff8f7803 */ /* 0x000fe40000000000 */
[----:B------:R-:W-:Y:S02]  /*2ee0*/  ISETP.LT.OR P2, PT, R134, R115, P0 ;  /* 0x000000738600720c */ /* 0x000fe40000741670 */
[----:B------:R-:W-:Y:S02]  /*2ef0*/  ISETP.GE.AND P0, PT, R132, R113, PT ;  /* 0x000000718400720c */ /* 0x000fe40003f06270 */
[----:B------:R-:W-:Y:S01]  /*2f00*/  P2R R141, PR, RZ, 0x4 ;  /* 0x00000004ff8d7803 */ /* 0x000fe20000000000 */
[----:B------:R-:W4:Y:S01]  /*2f10*/  @!P1 LDC.64 R2, c[0x0][0x4b0] ;  /* 0x00012c00ff029b82 */ /* 0x000f220000000a00 */
[----:B-1----:R-:W-:Y:S04]  /*2f20*/  @!P3 IMAD.WIDE.U32 R6, R4, 0x160, R32 ;  /* 0x000001600406b825 */ /* 0x002fe800078e0020 */
[----:B------:R-:W-:Y:S02]  /*2f30*/  @!P3 IMAD.IADD R7, R7, 0x1, R5 ;  /* 0x000000010707b824 */ /* 0x000fe400078e0205 */
[----:B----4-:R-:W-:Y:S01]  /*2f40*/  @!P1 IMAD R3, R3, 0x180, RZ ;  /* 0x0000018003039824 */ /* 0x010fe200078e02ff */
[----:B------:R-:W1:Y:S01]  /*2f50*/  @!P1 LDC.64 R4, c[0x0][0x3c0] ;  /* 0x0000f000ff049b82 */ /* 0x000e620000000a00 */
[----:B--2---:R-:W-:Y:S04]  /*2f60*/  @!P1 IMAD.WIDE.U32 R18, R2, 0x180, R34 ;  /* 0x0000018002129825 */ /* 0x004fe800078e0022 */
[----:B------:R-:W-:Y:S03]  /*2f70*/  @!P1 IMAD.IADD R19, R19, 0x1, R3 ;  /* 0x0000000113139824 */ /* 0x000fe600078e0203 */
[----:B------:R-:W2:Y:S01]  /*2f80*/  @!P2 LDC.64 R2, c[0x0][0x4b0] ;  /* 0x00012c00ff02ab82 */ /* 0x000ea20000000a00 */
[----:B-1----:R-:W-:Y:S02]  /*2f90*/  @!P1 IMAD R5, R5, 0x180, RZ ;  /* 0x0000018005059824 */ /* 0x002fe400078e02ff */
[----:B--2---:R-:W-:Y:S01]  /*2fa0*/  @!P2 IMAD R3, R3, 0x1a0, RZ ;  /* 0x000001a00303a824 */ /* 0x004fe200078e02ff */
[----:B---3--:R1:W-:Y:S01]  /*2fb0*/  @!P3 STG.E.128 desc[UR4][R6.64], R20 ;  /* 0x000000140600b986 */ /* 0x0083e2000c101d04 */
[----:B------:R-:W-:Y:S05]  /*2fc0*/  ISETP.NE.AND P3, PT, R8, RZ, PT ;  /* 0x000000ff0800720c */ /* 0x000fea0003f65270 */
[----:B------:R2:W3:Y:S01]  /*2fd0*/  @!P1 LDG.E.128 R24, desc[UR4][R18.64] ;  /* 0x0000000412189981 */ /* 0x0004e2000c1e1d00 */
[----:B-1----:R-:W-:Y:S04]  /*2fe0*/  @!P1 IMAD.WIDE.U32 R6, R4, 0x180, R32 ;  /* 0x0000018004069825 */ /* 0x002fe800078e0020 */
[----:B--2---:R-:W-:Y:S04]  /*2ff0*/  @!P2 IMAD.WIDE.U32 R18, R2, 0x1a0, R34 ;  /* 0x000001a00212a825 */ /* 0x004fe800078e0022 */
[----:B------:R-:W-:Y:S02]  /*3000*/  @!P1 IMAD.IADD R7, R7, 0x1, R5 ;  /* 0x0000000107079824 */ /* 0x000fe400078e0205 */
[----:B------:R-:W-:Y:S01]  /*3010*/  @!P2 IMAD.IADD R19, R19, 0x1, R3 ;  /* 0x000000011313a824 */ /* 0x000fe200078e0203 */
[----:B------:R-:W1:Y:S02]  /*3020*/  @!P2 LDC.64 R4, c[0x0][0x3c0] ;  /* 0x0000f000ff04ab82 */ /* 0x000e640000000a00 */
[----:B-1----:R-:W-:Y:S01]  /*3030*/  @!P2 IMAD R5, R5, 0x1a0, RZ ;  /* 0x000001a00505a824 */ /* 0x002fe200078e02ff */
[----:B---3--:R1:W-:Y:S01]  /*3040*/  @!P1 STG.E.128 desc[UR4][R6.64], R24 ;  /* 0x0000001806009986 */ /* 0x0083e2000c101d04 */
[----:B------:R-:W-:Y:S02]  /*3050*/  ISETP.GE.OR P1, PT, R12, UR19, P0 ;  /* 0x000000130c007c0c */ /* 0x000fe40008726670 */
[----:B------:R-:W-:Y:S03]  /*3060*/  ISETP.NE.AND P0, PT, R17, RZ, PT ;  /* 0x000000ff1100720c */ /* 0x000fe60003f05270 */
[----:B------:R-:W2:Y:S01]  /*3070*/  @!P2 LDG.E.128 R20, desc[UR4][R18.64] ;  /* 0x000000041214a981 */ /* 0x000ea2000c1e1d00 */
[----:B------:R-:W-:Y:S02]  /*3080*/  P2R R8, PR, RZ, 0x2 ;  /* 0x00000002ff087803 */ /* 0x000fe40000000000 */
[-C--:B------:R-:W-:Y:S11]  /*3090*/  ISETP.LT.OR P1, PT, R132, R115.reuse, P1 ;  /* 0x000000738400720c */ /* 0x080ff60000f21670 */
[----:B------:R-:W-:Y:S02]  /*30a0*/  @!UPT UIADD3 URZ, UPT, UPT, URZ, URZ, URZ ;  /* 0x000000fffffff290 */ /* 0x000fe4000fffe0ff */
[----:B------:R-:W3:Y:S01]  /*30b0*/  @!P1 LDC.64 R2, c[0x0][0x4b0] ;  /* 0x00012c00ff029b82 */ /* 0x000ee20000000a00 */
[----:B-1----:R-:W-:Y:S04]  /*30c0*/  @!P2 IMAD.WIDE.U32 R6, R4, 0x1a0, R32 ;  /* 0x000001a00406a825 */ /* 0x002fe800078e0020 */
[----:B------:R-:W-:Y:S02]  /*30d0*/  @!P2 IMAD.IADD R7, R7, 0x1, R5 ;  /* 0x000000010707a824 */ /* 0x000fe400078e0205 */
[----:B---3--:R-:W-:Y:S02]  /*30e0*/  @!P1 IMAD R3, R3, 0x1c0, RZ ;  /* 0x000001c003039824 */ /* 0x008fe400078e02ff */
[----:B------:R-:W-:Y:S04]  /*30f0*/  @!P1 IMAD.WIDE.U32 R34, R2, 0x1c0, R34 ;  /* 0x000001c002229825 */ /* 0x000fe800078e0022 */
[----:B------:R-:W-:Y:S02]  /*3100*/  @!P1 IMAD.IADD R35, R35, 0x1, R3 ;  /* 0x0000000123239824 */ /* 0x000fe400078e0203 */
[----:B------:R-:W1:Y:S02]  /*3110*/  @!P1 LDC.64 R2, c[0x0][0x3c0] ;  /* 0x0000f000ff029b82 */ /* 0x000e640000000a00 */
[----:B-1----:R-:W-:Y:S04]  /*3120*/  @!P1 IMAD.WIDE.U32 R32, R2, 0x1c0, R32 ;  /* 0x000001c002209825 */ /* 0x002fe800078e0020 */
[----:B------:R-:W-:Y:S04]  /*3130*/  @!P1 IMAD R3, R3, 0x1c0, RZ ;  /* 0x000001c003039824 */ /* 0x000fe800078e02ff */
[----:B------:R-:W-:Y:S01]  /*3140*/  @!P1 IMAD.IADD R33, R33, 0x1, R3 ;  /* 0x0000000121219824 */ /* 0x000fe200078e0203 */
[----:B--2---:R1:W-:Y:S01]  /*3150*/  @!P2 STG.E.128 desc[UR4][R6.64], R20 ;  /* 0x000000140600a986 */ /* 0x0043e2000c101d04 */
[----:B------:R-:W-:Y:S04]  /*3160*/  ISETP.GE.AND P2, PT, R132, R115, PT ;  /* 0x000000738400720c */ /* 0x000fe80003f46270 */
[----:B------:R-:W-:Y:S02]  /*3170*/  P2R R2, PR, RZ, 0x4 ;  /* 0x00000004ff027803 */ /* 0x000fe40000000000 */
[----:B------:R-:W-:Y:S01]  /*3180*/  ISETP.NE.AND P2, PT, R0, RZ, PT ;  /* 0x000000ff0000720c */ /* 0x000fe20003f45270 */
[----:B-1----:R-:W2:Y:S06]  /*3190*/  @!P1 LDG.E.128 R4, desc[UR4][R34.64] ;  /* 0x0000000422049981 */ /* 0x002eac000c1e1d00 */
[----:B--2---:R1:W-:Y:S01]  /*31a0*/  @!P1 STG.E.128 desc[UR4][R32.64], R4 ;  /* 0x0000000420009986 */ /* 0x0043e2000c101d04 */
[----:B------:R-:W-:Y:S05]  /*31b0*/  @P0 BRA `(.L_x_757) ;  /* 0x0000000800800947 */ /* 0x000fea0003800000 */
[-C--:B------:R-:W-:Y:S02]  /*31c0*/  @!P2 MOV R8, R10.reuse ;  /* 0x0000000a0008a202 */ /* 0x080fe40000000f00 */
[----:B------:R-:W-:Y:S02]  /*31d0*/  P2R R16, PR, RZ, 0x40 ;  /* 0x00000040ff107803 */ /* 0x000fe40000000000 */
[----:B------:R-:W-:Y:S01]  /*31e0*/  ISETP.NE.AND P6, PT, R55, RZ, PT ;  /* 0x000000ff3700720c */ /* 0x000fe20003fc5270 */
[----:B-1----:R-:W2:Y:S01]  /*31f0*/  @!P2 LDG.E.128 R4, desc[UR4][R8.64] ;  /* 0x000000040804a981 */ /* 0x002ea2000c1e1d00 */
[C---:B------:R-:W-:Y:S02]  /*3200*/  LEA R28, P0, R95.reuse, R10, 0x1 ;  /* 0x0000000a5f1c7211 */ /* 0x040fe400078008ff */
[----:B------:R-:W-:Y:S02]  /*3210*/  P2R R0, PR, RZ, 0x2 ;  /* 0x00000002ff007803 */ /* 0x000fe40000000000 */
[----:B------:R-:W-:Y:S02]  /*3220*/  LEA.HI.X R29, R95, R9, R94, 0x1, P0 ;  /* 0x000000095f1d7211 */ /* 0x000fe400000f0c5e */
[C---:B------:R-:W-:Y:S02]  /*3230*/  LEA R18, P0, R67.reuse, R80, 0x1 ;  /* 0x0000005043127211 */ /* 0x040fe400078008ff */
[----:B------:R-:W-:Y:S02]  /*3240*/  ISETP.NE.AND P1, PT, R166, RZ, PT ;  /* 0x000000ffa600720c */ /* 0x000fe40003f25270 */
[----:B------:R-:W-:Y:S01]  /*3250*/  LEA.HI.X R19, R67, R81, R70, 0x1, P0 ;  /* 0x0000005143137211 */ /* 0x000fe200000f0c46 */
[----:B------:R-:W1:Y:S01]  /*3260*/  @!P6 LDC.64 R2, c[0x0][0x4a8] ;  /* 0x00012a00ff02eb82 */ /* 0x000e620000000a00 */
[----:B------:R-:W-:Y:S01]  /*3270*/  MOV R17, RZ ;  /* 0x000000ff00117202 */ /* 0x000fe20000000f00 */
[----:B--2---:R2:W-:Y:S01]  /*3280*/  @!P2 STG.E.128 desc[UR4][R80.64], R4 ;  /* 0x000000045000a986 */ /* 0x0045e2000c101d04 */
[C---:B-1----:R-:W-:Y:S02]  /*3290*/  @!P6 LEA R36, P0, R2.reuse, R28, 0x5 ;  /* 0x0000001c0224e211 */ /* 0x042fe400078028ff */
[----:B------:R-:W-:Y:S02]  /*32a0*/  ISETP.NE.AND P2, PT, R157, RZ, PT ;  /* 0x000000ff9d00720c */ /* 0x000fe40003f45270 */
[----:B------:R-:W-:Y:S02]  /*32b0*/  @!P6 LEA.HI.X R37, R2, R29, R3, 0x5, P0 ;  /* 0x0000001d0225e211 */ /* 0x000fe400000f2c03 */
[----:B------:R-:W1:Y:S02]  /*32c0*/  @!P6 LDC.64 R2, c[0x0][0x3b8] ;  /* 0x0000ee00ff02eb82 */ /* 0x000e640000000a00 */
[C---:B-1----:R-:W-:Y:S04]  /*32d0*/  @!P6 LEA R34, P0, R2.reuse, R18, 0x5 ;  /* 0x000000120222e211 */ /* 0x042fe800078028ff */
[----:B------:R-:W-:Y:S02]  /*32e0*/  @!P6 LEA.HI.X R35, R2, R19, R3, 0x5, P0 ;  /* 0x000000130223e211 */ /* 0x000fe400000f2c03 */
[----:B------:R-:W1:Y:S01]  /*32f0*/  @!P1 LDC.64 R2, c[0x0][0x4a8] ;  /* 0x00012a00ff029b82 */ /* 0x000e620000000a00 */
[----:B------:R-:W-:Y:S11]  /*3300*/  ISETP.NE.AND P0, PT, R58, RZ, PT ;  /* 0x000000ff3a00720c */ /* 0x000ff60003f05270 */
[----:B------:R-:W-:Y:S02]  /*3310*/  @!UPT UIADD3 URZ, UPT, UPT, URZ, URZ, URZ ;  /* 0x000000fffffff290 */ /* 0x000fe4000fffe0ff */
[----:B------:R-:W3:Y:S06]  /*3320*/  @!P0 LDG.E.128 R20, desc[UR4][R28.64] ;  /* 0x000000041c148981 */ /* 0x000eec000c1e1d00 */
[----:B---3--:R3:W-:Y:S01]  /*3330*/  @!P0 STG.E.128 desc[UR4][R18.64], R20 ;  /* 0x0000001412008986 */ /* 0x0087e2000c101d04 */
[C---:B-1----:R-:W-:Y:S05]  /*3340*/  @!P1 LEA R32, P0, R2.reuse, R28, 0x6 ;  /* 0x0000001c02209211 */ /* 0x042fea00078030ff */
[----:B--2---:R-:W2:Y:S01]  /*3350*/  @!P6 LDG.E.128 R4, desc[UR4][R36.64] ;  /* 0x000000042404e981 */ /* 0x004ea2000c1e1d00 */
[----:B------:R-:W-:Y:S02]  /*3360*/  @!P1 LEA.HI.X R33, R2, R29, R3, 0x6, P0 ;  /* 0x0000001d02219211 */ /* 0x000fe400000f3403 */
[----:B------:R-:W1:Y:S02]  /*3370*/  @!P1 LDC.64 R2, c[0x0][0x3b8] ;  /* 0x0000ee00ff029b82 */ /* 0x000e640000000a00 */
[C---:B-1----:R-:W-:Y:S04]  /*3380*/  @!P1 LEA R30, P0, R2.reuse, R18, 0x6 ;  /* 0x00000012021e9211 */ /* 0x042fe800078030ff */
        /* <DEDUP_REMOVED lines=8> */
[----:B-1----:R-:W-:Y:S01]  /*3410*/  @!P3 IMAD R3, R3, 0x60, RZ ;  /* 0x000000600303b824 */ /* 0x002fe200078e02ff */
[----:B--2---:R1:W-:Y:S01]  /*3420*/  @!P6 STG.E.128 desc[UR4][R34.64], R4 ;  /* 0x000000042200e986 */ /* 0x0043e2000c101d04 */
[----:B------:R-:W-:Y:S05]  /*3430*/  ISETP.NE.AND P6, PT, R16, RZ, PT ;  /* 0x000000ff1000720c */ /* 0x000fea0003fc5270 */
[----:B---3--:R-:W2:Y:S01]  /*3440*/  @!P1 LDG.E.128 R20, desc[UR4][R32.64] ;  /* 0x0000000420149981 */ /* 0x008ea2000c1e1d00 */
[----:B-1----:R-:W-:Y:S04]  /*3450*/  @!P3 IMAD.WIDE.U32 R34, R2, 0x60, R28 ;  /* 0x000000600222b825 */ /* 0x002fe800078e001c */
[----:B------:R-:W-:Y:S02]  /*3460*/  @!P3 IMAD.IADD R35, R35, 0x1, R3 ;  /* 0x000000012323b824 */ /* 0x000fe400078e0203 */
[----:B------:R-:W1:Y:S02]  /*3470*/  @!P3 LDC.64 R2, c[0x0][0x3b8] ;  /* 0x0000ee00ff02bb82 */ /* 0x000e640000000a00 */
[----:B-1----:R-:W-:Y:S01]  /*3480*/  @!P3 IMAD R3, R3, 0x60, RZ ;  /* 0x000000600303b824 */ /* 0x002fe200078e02ff */
[----:B--2---:R1:W-:Y:S01]  /*3490*/  @!P1 STG.E.128 desc[UR4][R30.64], R20 ;  /* 0x000000141e009986 */ /* 0x0043e2000c101d04 */
[----:B------:R-:W-:Y:S05]  /*34a0*/  ISETP.NE.AND P1, PT, R0, RZ, PT ;  /* 0x000000ff0000720c */ /* 0x000fea0003f25270 */
[----:B------:R-:W2:Y:S01]  /*34b0*/  @!P3 LDG.E.128 R4, desc[UR4][R34.64] ;  /* 0x000000042204b981 */ /* 0x000ea2000c1e1d00 */
[----:B-1----:R-:W-:Y:S05]  /*34c0*/  @!P3 IMAD.WIDE.U32 R20, R2, 0x60, R18 ;  /* 0x000000600214b825 */ /* 0x002fea00078e0012 */
[----:B------:R-:W-:Y:S05]  /*34d0*/  @!P3 IADD3 R21, PT, PT, R21, R3, RZ ;  /* 0x000000031515b210 */ /* 0x000fea0007ffe0ff */
[----:B--2---:R1:W-:Y:S01]  /*34e0*/  @!P3 STG.E.128 desc[UR4][R20.64], R4 ;  /* 0x000000041400b986 */ /* 0x0043e2000c101d04 */
[----:B------:R-:W-:Y:S11]  /*34f0*/  ISETP.NE.AND P3, PT, R155, RZ, PT ;  /* 0x000000ff9b00720c */ /* 0x000ff60003f65270 */
[----:B------:R-:W-:Y:S02]  /*3500*/  @!UPT UIADD3 URZ, UPT, UPT, URZ, URZ, URZ ;  /* 0x000000fffffff290 */ /* 0x000fe4000fffe0ff */
[----:B------:R-:W2:Y:S01]  /*3510*/  @!P3 LDC.64 R2, c[0x0][0x4a8] ;  /* 0x00012a00ff02bb82 */ /* 0x000ea20000000a00 */
[----:B-1----:R-:W3:Y:S01]  /*3520*/  @!P2 LDG.E.128 R20, desc[UR4][R26.64] ;  /* 0x000000041a14a981 */ /* 0x002ee2000c1e1d00 */
[C---:B--2---:R-:W-:Y:S04]  /*3530*/  @!P3 LEA R32, P0, R2.reuse, R28, 0x8 ;  /* 0x0000001c0220b211 */ /* 0x044fe800078040ff */
[----:B------:R-:W-:Y:S02]  /*3540*/  @!P3 LEA.HI.X R33, R2, R29, R3, 0x8, P0 ;  /* 0x0000001d0221b211 */ /* 0x000fe400000f4403 */
[----:B------:R-:W1:Y:S02]  /*3550*/  @!P3 LDC.64 R2, c[0x0][0x3b8] ;  /* 0x0000ee00ff02bb82 */ /* 0x000e640000000a00 */
[C---:B-1----:R-:W-:Y:S04]  /*3560*/  @!P3 LEA R30, P0, R2.reuse, R18, 0x8 ;  /* 0x00000012021eb211 */ /* 0x042fe800078040ff */
[----:B------:R-:W-:Y:S02]  /*3570*/  @!P3 LEA.HI.X R31, R2, R19, R3, 0x8, P0 ;  /* 0x00000013021fb211 */ /* 0x000fe400000f4403 */
[----:B------:R-:W1:Y:S01]  /*3580*/  @!P4 LDC.64 R2, c[0x0][0x4a8] ;  /* 0x00012a00ff02cb82 */ /* 0x000e620000000a00 */
[----:B------:R-:W-:Y:S01]  /*3590*/  ISETP.NE.AND P0, PT, R145, RZ, PT ;  /* 0x000000ff9100720c */ /* 0x000fe20003f05270 */
[----:B-1----:R-:W-:Y:S02]  /*35a0*/  @!P4 IMAD R3, R3, 0xa0, RZ ;  /* 0x000000a00303c824 */ /* 0x002fe400078e02ff */
[----:B------:R-:W-:Y:S04]  /*35b0*/  @!P4 IMAD.WIDE.U32 R34, R2, 0xa0, R28 ;  /* 0x000000a00222c825 */ /* 0x000fe800078e001c */
[----:B------:R-:W-:Y:S02]  /*35c0*/  @!P4 IMAD.IADD R35, R35, 0x1, R3 ;  /* 0x000000012323c824 */ /* 0x000fe400078e0203 */
[----:B------:R-:W1:Y:S02]  /*35d0*/  @!P4 LDC.64 R2, c[0x0][0x3b8] ;  /* 0x0000ee00ff02cb82 */ /* 0x000e640000000a00 */
[----:B-1----:R-:W-:Y:S01]  /*35e0*/  @!P4 IMAD R3, R3, 0xa0, RZ ;  /* 0x000000a00303c824 */ /* 0x002fe200078e02ff */
[----:B---3--:R1:W-:Y:S01]  /*35f0*/  @!P2 STG.E.128 desc[UR4][R24.64], R20 ;  /* 0x000000141800a986 */ /* 0x0083e2000c101d04 */
[----:B------:R-:W-:Y:S05]  /*3600*/  ISETP.NE.AND P2, PT, R149, RZ, PT ;  /* 0x000000ff9500720c */ /* 0x000fea0003f45270 */
[----:B------:R-:W2:Y:S01]  /*3610*/  @!P4 LDG.E.128 R4, desc[UR4][R34.64] ;  /* 0x000000042204c981 */ /* 0x000ea2000c1e1d00 */
[----:B-1----:R-:W-:Y:S05]  /*3620*/  @!P4 IMAD.WIDE.U32 R20, R2, 0xa0, R18 ;  /* 0x000000a00214c825 */ /* 0x002fea00078e0012 */
[----:B------:R-:W-:Y:S02]  /*3630*/  @!P4 IADD3 R21, PT, PT, R21, R3, RZ ;  /* 0x000000031515c210 */ /* 0x000fe40007ffe0ff */
[----:B------:R-:W1:Y:S02]  /*3640*/  @!P5 LDC.64 R2, c[0x0][0x4a8] ;  /* 0x00012a00ff02db82 */ /* 0x000e640000000a00 */
[----:B-1----:R-:W-:Y:S02]  /*3650*/  @!P5 IMAD R3, R3, 0xc0, RZ ;  /* 0x000000c00303d824 */ /* 0x002fe400078e02ff */
[----:B------:R-:W-:Y:S04]  /*3660*/  @!P5 IMAD.WIDE.U32 R24, R2, 0xc0, R28 ;  /* 0x000000c00218d825 */ /* 0x000fe800078e001c */
[----:B------:R-:W-:Y:S02]  /*3670*/  @!P5 IMAD.IADD R25, R25, 0x1, R3 ;  /* 0x000000011919d824 */ /* 0x000fe400078e0203 */
[----:B------:R-:W1:Y:S02]  /*3680*/  @!P5 LDC.64 R2, c[0x0][0x3b8] ;  /* 0x0000ee00ff02db82 */ /* 0x000e640000000a00 */
[----:B-1----:R-:W-:Y:S01]  /*3690*/  @!P5 IMAD R3, R3, 0xc0, RZ ;  /* 0x000000c00303d824 */ /* 0x002fe200078e02ff */
[----:B--2---:R1:W-:Y:S01]  /*36a0*/  @!P4 STG.E.128 desc[UR4][R20.64], R4 ;  /* 0x000000041400c986 */ /* 0x0043e2000c101d04 */
[----:B------:R-:W-:Y:S05]  /*36b0*/  ISETP.NE.AND P4, PT, R147, RZ, PT ;  /* 0x000000ff9300720c */ /* 0x000fea0003f85270 */
[----:B-1----:R1:W2:Y:S01]  /*36c0*/  @!P5 LDG.E.128 R20, desc[UR4][R24.64] ;  /* 0x000000041814d981 */ /* 0x0022a2000c1e1d00 */
[----:B------:R-:W-:Y:S05]  /*36d0*/  @!P5 IMAD.WIDE.U32 R4, R2, 0xc0, R18 ;  /* 0x000000c00204d825 */ /* 0x000fea00078e0012 */
[----:B------:R-:W-:Y:S02]  /*36e0*/  @!P5 IADD3 R5, PT, PT, R5, R3, RZ ;  /* 0x000000030505d210 */ /* 0x000fe40007ffe0ff */
[----:B------:R-:W3:Y:S02]  /*36f0*/  @!P6 LDC.64 R2, c[0x0][0x4a8] ;  /* 0x00012a00ff02eb82 */ /* 0x000ee40000000a00 */
[----:B---3--:R-:W-:Y:S02]  /*3700*/  @!P6 IMAD R3, R3, 0xe0, RZ ;  /* 0x000000e00303e824 */ /* 0x008fe400078e02ff */
[----:B------:R-:W-:Y:S04]  /*3710*/  @!P6 IMAD.WIDE.U32 R26, R2, 0xe0, R28 ;  /* 0x000000e0021ae825 */ /* 0x000fe800078e001c */
[----:B------:R-:W-:Y:S02]  /*3720*/  @!P6 IMAD.IADD R27, R27, 0x1, R3 ;  /* 0x000000011b1be824 */ /* 0x000fe400078e0203 */
[----:B------:R-:W3:Y:S02]  /*3730*/  @!P6 LDC.64 R2, c[0x0][0x3b8] ;  /* 0x0000ee00ff02eb82 */ /* 0x000ee40000000a00 */
[----:B---3--:R-:W-:Y:S02]  /*3740*/  @!P6 IMAD R3, R3, 0xe0, RZ ;  /* 0x000000e00303e824 */ /* 0x008fe400078e02ff */
        /* <DEDUP_REMOVED lines=8> */
[----:B--2---:R1:W-:Y:S06]  /*37d0*/  @!P5 STG.E.128 desc[UR4][R4.64], R20 ;  /* 0x000000140400d986 */ /* 0x0043ec000c101d04 */
[----:B-1----:R-:W2:Y:S06]  /*37e0*/  @!P6 LDG.E.128 R4, desc[UR4][R26.64] ;  /* 0x000000041a04e981 */ /* 0x002eac000c1e1d00 */
[----:B--2---:R1:W-:Y:S06]  /*37f0*/  @!P6 STG.E.128 desc[UR4][R24.64], R4 ;  /* 0x000000041800e986 */ /* 0x0043ec000c101d04 */
        /* <DEDUP_REMOVED lines=11> */
[----:B------:R-:W2:Y:S06]  /*38b0*/  @!P2 LDG.E.128 R24, desc[UR4][R34.64] ;  /* 0x000000042218a981 */ /* 0x000eac000c1e1d00 */
[----:B--2---:R2:W-:Y:S01]  /*38c0*/  @!P2 STG.E.128 desc[UR4][R4.64], R24 ;  /* 0x000000180400a986 */ /* 0x0045e2000c101d04 */
[----:B------:R-:W-:Y:S05]  /*38d0*/  ISETP.NE.AND P2, PT, R141, RZ, PT ;  /* 0x000000ff8d00720c */ /* 0x000fea0003f45270 */
[----:B-1----:R1:W3:Y:S01]  /*38e0*/  @!P4 LDG.E.128 R20, desc[UR4][R6.64] ;  /* 0x000000040614c981 */ /* 0x0022e2000c1e1d00 */
[----:B--2---:R-:W2:Y:S02]  /*38f0*/  @!P4 LDC.64 R4, c[0x0][0x3b8] ;  /* 0x0000ee00ff04cb82 */ /* 0x004ea40000000a00 */
[----:B--2---:R-:W-:Y:S02]  /*3900*/  @!P4 IMAD R5, R5, 0x140, RZ ;  /* 0x000001400505c824 */ /* 0x004fe400078e02ff */
[----:B-1----:R-:W-:Y:S04]  /*3910*/  @!P4 IMAD.WIDE.U32 R6, R4, 0x140, R18 ;  /* 0x000001400406c825 */ /* 0x002fe800078e0012 */
[----:B------:R-:W-:Y:S01]  /*3920*/  @!P0 IMAD.WIDE.U32 R24, R2, 0x160, R28 ;  /* 0x0000016002188825 */ /* 0x000fe200078e001c */
[----:B------:R-:W-:Y:S02]  /*3930*/  @!P4 IADD3 R7, PT, PT, R7, R5, RZ ;  /* 0x000000050707c210 */ /* 0x000fe40007ffe0ff */
[----:B------:R-:W1:Y:S01]  /*3940*/  @!P0 LDC.64 R4, c[0x0][0x3b8] ;  /* 0x0000ee00ff048b82 */ /* 0x000e620000000a00 */
[----:B------:R-:W-:Y:S07]  /*3950*/  @!P0 IMAD.IADD R25, R25, 0x1, R3 ;  /* 0x0000000119198824 */ /* 0x000fee00078e0203 */
[----:B------:R-:W2:Y:S01]  /*3960*/  @!P3 LDC.64 R2, c[0x0][0x4a8] ;  /* 0x00012a00ff02bb82 */ /* 0x000ea20000000a00 */
[----:B-1----:R-:W-:Y:S02]  /*3970*/  @!P0 IMAD R5, R5, 0x160, RZ ;  /* 0x0000016005058824 */ /* 0x002fe400078e02ff */
[----:B--2---:R-:W-:Y:S01]  /*3980*/  @!P3 IMAD R3, R3, 0x180, RZ ;  /* 0x000001800303b824 */ /* 0x004fe200078e02ff */
[----:B---3--:R1:W-:Y:S06]  /*3990*/  @!P4 STG.E.128 desc[UR4][R6.64], R20 ;  /* 0x000000140600c986 */ /* 0x0083ec000c101d04 */
[----:B------:R-:W2:Y:S01]  /*39a0*/  @!P0 LDG.E.128 R24, desc[UR4][R24.64] ;  /* 0x0000000418188981 */ /* 0x000ea2000c1e1d00 */
[----:B-1----:R-:W-:Y:S04]  /*39b0*/  @!P0 IMAD.WIDE.U32 R6, R4, 0x160, R18 ;  /* 0x0000016004068825 */ /* 0x002fe800078e0012 */
[----:B------:R-:W-:Y:S01]  /*39c0*/  @!P3 IMAD.WIDE.U32 R30, R2, 0x180, R28 ;  /* 0x00000180021eb825 */ /* 0x000fe200078e001c */
[----:B------:R-:W-:Y:S02]  /*39d0*/  @!P0 IADD3 R7, PT, PT, R7, R5, RZ ;  /* 0x0000000507078210 */ /* 0x000fe40007ffe0ff */
[----:B------:R-:W1:Y:S01]  /*39e0*/  @!P3 LDC.64 R4, c[0x0][0x3b8] ;  /* 0x0000ee00ff04bb82 */ /* 0x000e620000000a00 */
[----:B------:R-:W-:Y:S07]  /*39f0*/  @!P3 IMAD.IADD R31, R31, 0x1, R3 ;  /* 0x000000011f1fb824 */ /* 0x000fee00078e0203 */
[----:B------:R-:W3:Y:S01]  /*3a00*/  @!P2 LDC.64 R2, c[0x0][0x4a8] ;  /* 0x00012a00ff02ab82 */ /* 0x000ee20000000a00 */
[----:B-1----:R-:W-:Y:S02]  /*3a10*/  @!P3 IMAD R5, R5, 0x180, RZ ;  /* 0x000001800505b824 */ /* 0x002fe400078e02ff */
[----:B---3--:R-:W-:Y:S01]  /*3a20*/  @!P2 IMAD R3, R3, 0x1a0, RZ ;  /* 0x000001a00303a824 */ /* 0x008fe200078e02ff */
[----:B--2---:R1:W-:Y:S06]  /*3a30*/  @!P0 STG.E.128 desc[UR4][R6.64], R24 ;  /* 0x0000001806008986 */ /* 0x0043ec000c101d04 */
[----:B------:R2:W3:Y:S01]  /*3a40*/  @!P3 LDG.E.128 R20, desc[UR4][R30.64] ;  /* 0x000000041e14b981 */ /* 0x0004e2000c1e1d00 */
[----:B-1----:R-:W-:Y:S04]  /*3a50*/  @!P3 IMAD.WIDE.U32 R6, R4, 0x180, R18 ;  /* 0x000001800406b825 */ /* 0x002fe800078e0012 */
[----:B--2---:R-:W-:Y:S01]  /*3a60*/  @!P2 IMAD.WIDE.U32 R30, R2, 0x1a0, R28 ;  /* 0x000001a0021ea825 */ /* 0x004fe200078e001c */
[----:B------:R-:W-:Y:S03]  /*3a70*/  @!P3 IADD3 R7, PT, PT, R7, R5, RZ ;  /* 0x000000050707b210 */ /* 0x000fe60007ffe0ff */
[----:B------:R-:W-:Y:S02]  /*3a80*/  @!P2 IMAD.IADD R31, R31, 0x1, R3 ;  /* 0x000000011f1fa824 */ /* 0x000fe400078e0203 */
[----:B------:R-:W1:Y:S02]  /*3a90*/  @!P2 LDC.64 R2, c[0x0][0x3b8] ;  /* 0x0000ee00ff02ab82 */ /* 0x000e640000000a00 */
[----:B-1----:R-:W-:Y:S04]  /*3aa0*/  @!P2 IMAD.WIDE.U32 R24, R2, 0x1a0, R18 ;  /* 0x000001a00218a825 */ /* 0x002fe800078e0012 */
[----:B------:R-:W-:Y:S05]  /*3ab0*/  @!P2 IMAD R3, R3, 0x1a0, RZ ;  /* 0x000001a00303a824 */ /* 0x000fea00078e02ff */
[----:B------:R-:W-:Y:S01]  /*3ac0*/  @!P2 IADD3 R25, PT, PT, R25, R3, RZ ;  /* 0x000000031919a210 */ /* 0x000fe20007ffe0ff */
[----:B---3--:R1:W-:Y:S06]  /*3ad0*/  @!P3 STG.E.128 desc[UR4][R6.64], R20 ;  /* 0x000000140600b986 */ /* 0x0083ec000c101d04 */
[----:B-1----:R-:W2:Y:S06]  /*3ae0*/  @!P2 LDG.E.128 R4, desc[UR4][R30.64] ;  /* 0x000000041e04a981 */ /* 0x002eac000c1e1d00 */
[----:B--2---:R1:W-:Y:S01]  /*3af0*/  @!P2 STG.E.128 desc[UR4][R24.64], R4 ;  /* 0x000000041800a986 */ /* 0x0043e2000c101d04 */
[----:B------:R-:W-:Y:S05]  /*3b00*/  @P1 BRA `(.L_x_758) ;  /* 0x000000a400481947 */ /* 0x000fea0003800000 */
[----:B------:R-:W2:Y:S02]  /*3b10*/  LDC.64 R2, c[0x0][0x4a8] ;  /* 0x00012a00ff027b82 */ /* 0x000ea40000000a00 */
[----:B--2---:R-:W-:Y:S04]  /*3b20*/  IMAD.WIDE.U32 R28, R2, 0x1c0, R28 ;  /* 0x000001c0021c7825 */ /* 0x004fe800078e001c */
[----:B------:R-:W-:Y:S05]  /*3b30*/  IMAD R3, R3, 0x1c0, RZ ;  /* 0x000001c003037824 */ /* 0x000fea00078e02ff */
[----:B------:R-:W-:Y:S02]  /*3b40*/  IADD3 R29, PT, PT, R29, R3, RZ ;  /* 0x000000031d1d7210 */ /* 0x000fe40007ffe0ff */
[----:B------:R-:W2:Y:S03]  /*3b50*/  LDC.64 R2, c[0x0][0x3b8] ;  /* 0x0000ee00ff027b82 */ /* 0x000ea60000000a00 */
[----:B-1----:R-:W3:Y:S01]  /*3b60*/  LDG.E.128 R4, desc[UR4][R28.64] ;  /* 0x000000041c047981 */ /* 0x002ee2000c1e1d00 */
[----:B--2---:R-:W-:Y:S02]  /*3b70*/  IMAD R3, R3, 0x1c0, RZ ;  /* 0x000001c003037824 */ /* 0x004fe400078e02ff */
[----:B------:R-:W-:Y:S05]  /*3b80*/  IMAD.WIDE.U32 R18, R2, 0x1c0, R18 ;  /* 0x000001c002127825 */ /* 0x000fea00078e0012 */
[----:B------:R-:W-:Y:S05]  /*3b90*/  IADD3 R19, PT, PT, R19, R3, RZ ;  /* 0x0000000313137210 */ /* 0x000fea0007ffe0ff */
[----:B---3--:R1:W-:Y:S01]  /*3ba0*/  STG.E.128 desc[UR4][R18.64], R4 ;  /* 0x0000000412007986 */ /* 0x0083e2000c101d04 */
[----:B------:R-:W-:Y:S05]  /*3bb0*/  BRA `(.L_x_758) ;  /* 0x000000a4001c7947 */ /* 0x000fea0003800000 */
.L_x_757:
[----:B------:R-:W-:Y:S05]  /*3bc0*/  BRA.U !UP0, `(.L_x_759) ;  /* 0x0000004108047547 */ /* 0x000fea000b800000 */
[----:B------:R-:W-:Y:S01]  /*3bd0*/  ISETP.NE.AND P1, PT, R2, RZ, PT ;  /* 0x000000ff0200720c */ /* 0x000fe20003f25270 */
[----:B------:R-:W2:Y:S01]  /*3be0*/  LDC R38, c[0x0][0x450] ;  /* 0x00011400ff267b82 */ /* 0x000ea20000000800 */
[----:B------:R-:W-:Y:S01]  /*3bf0*/  ISETP.NE.AND P0, PT, R8, RZ, PT ;  /* 0x000000ff0800720c */ /* 0x000fe20003f05270 */
[C---:B-1----:R-:W-:Y:S01]  /*3c00*/  IMAD.SHL.U32 R5, R131.reuse, 0x2, RZ ;  /* 0x0000000283057824 */ /* 0x042fe200078e00ff */
[----:B------:R-:W-:Y:S01]  /*3c10*/  SHF.L.U64.HI R3, R131, 0x1, R110 ;  /* 0x0000000183037819 */ /* 0x000fe2000001026e */
[----:B------:R-:W-:Y:S01]  /*3c20*/  BSSY.RECONVERGENT B0, `(.L_x_760) ;  /* 0x0000041000007945 */ /* 0x000fe20003800200 */
[----:B------:R-:W-:Y:S02]  /*3c30*/  PLOP3.LUT P1, PT, P0, P1, PT, 0xf2, 0x2f ;  /* 0x00000000002f781c */ /* 0x000fe40000723e72 */
[----:B------:R-:W-:Y:S02]  /*3c40*/  LEA R42, P0, R95, R10, 0x1 ;  /* 0x0000000a5f2a7211 */ /* 0x000fe400078008ff */
[----:B------:R-:W-:Y:S02]  /*3c50*/  ISETP.NE.AND P2, PT, R139, RZ, PT ;  /* 0x000000ff8b00720c */ /* 0x000fe40003f45270 */
[----:B------:R-:W-:Y:S02]  /*3c60*/  LEA.HI.X R43, R95, R9, R94, 0x1, P0 ;  /* 0x000000095f2b7211 */ /* 0x000fe400000f0c5e */
[C---:B------:R-:W-:Y:S04]  /*3c70*/  LEA R40, P0, R67.reuse, R80, 0x1 ;  /* 0x0000005043287211 */ /* 0x040fe800078008ff */
[----:B------:R-:W-:Y:S02]  /*3c80*/  LEA.HI.X R41, R67, R81, R70, 0x1, P0 ;  /* 0x0000005143297211 */ /* 0x000fe400000f0c46 */
[-C--:B------:R-:W-:Y:S05]  /*3c90*/  IADD3 R6, P0, PT, R14, R5.reuse, RZ ;  /* 0x000000050e067210 */ /* 0x080fea0007f1e0ff */
[--C-:B------:R-:W-:Y:S01]  /*3ca0*/  IMAD.X R7, R15, 0x1, R3.reuse, P0 ;  /* 0x000000010f077824 */ /* 0x100fe200000e0603 */
[----:B------:R-:W-:Y:S05]  /*3cb0*/  IADD3 R36, P0, PT, R56, R5, RZ ;  /* 0x0000000538247210 */ /* 0x000fea0007f1e0ff */
[----:B------:R-:W-:Y:S01]  /*3cc0*/  IMAD.X R37, R57, 0x1, R3, P0 ;  /* 0x0000000139257824 */ /* 0x000fe200000e0603 */
[C---:B------:R-:W-:Y:S04]  /*3cd0*/  ISETP.GE.OR P0, PT, R160.reuse, R113, P2 ;  /* 0x00000071a000720c */ /* 0x040fe80001706670 */
[----:B------:R-:W-:Y:S11]  /*3ce0*/  ISETP.LT.OR P0, PT, R160, R115, P0 ;  /* 0x00000073a000720c */ /* 0x000ff60000701670 */
[----:B------:R-:W-:Y:S02]  /*3cf0*/  @!UPT UIADD3 URZ, UPT, UPT, URZ, URZ, URZ ;  /* 0x000000fffffff290 */ /* 0x000fe4000fffe0ff */
[----:B--2---:R-:W-:Y:S05]  /*3d00*/  @P0 BRA `(.L_x_761) ;  /* 0x0000000000c80947 */ /* 0x004fea0003800000 */
[----:B------:R-:W-:Y:S02]  /*3d10*/  ISETP.GE.AND P0, PT, R12, R17, PT ;  /* 0x000000110c00720c */ /* 0x000fe40003f06270 */
[----:B------:R-:W-:Y:S05]  /*3d20*/  MOV R8, R10 ;  /* 0x0000000a00087202 */ /* 0x000fea0000000f00 */
[----:B------:R-:W2:Y:S08]  /*3d30*/  LDG.E.128 R20, desc[UR4][R8.64] ;  /* 0x0000000408147981 */ /* 0x000eb0000c1e1d00 */
[----:B------:R-:W3:Y:S06]  /*3d40*/  @!P0 LDG.E.64 R34, desc[UR4][R56.64] ;  /* 0x0000000438228981 */ /* 0x000eec000c1e1b00 */
[----:B------:R-:W4:Y:S01]  /*3d50*/  @!P0 LDG.E.64 R18, desc[UR4][R14.64] ;  /* 0x000000040e128981 */ /* 0x000f22000c1e1b00 */
[--C-:B---3--:R-:W-:Y:S01]  /*3d60*/  @!P0 HADD2.F32 R29, -RZ, R34.reuse.H0_H0 ;  /* 0x20000022ff1d8230 */ /* 0x108fe20000004100 */
[----:B--2---:R-:W-:Y:S01]  /*3d70*/  @!P0 MOV R25, R20 ;  /* 0x0000001400198202 */ /* 0x004fe20000000f00 */
[----:B------:R-:W-:Y:S01]  /*3d80*/  @!P0 HADD2.F32 R28, -RZ, R35.H0_H0 ;  /* 0x20000023ff1c8230 */ /* 0x000fe20000004100 */
[----:B------:R-:W-:Y:S01]  /*3d90*/  @!P0 MOV R16, R21 ;  /* 0x0000001500108202 */ /* 0x000fe20000000f00 */
[----:B------:R-:W-:Y:S02]  /*3da0*/  @!P0 HADD2.F32 R33, -RZ, R34.H1_H1 ;  /* 0x30000022ff218230 */ /* 0x000fe40000004100 */
[--C-:B------:R-:W-:Y:S02]  /*3db0*/  @!P0 HADD2.F32 R27, -RZ, R25.reuse.H1_H1 ;  /* 0x30000019ff1b8230 */ /* 0x100fe40000004100 */
[--C-:B----4-:R-:W-:Y:S02]  /*3dc0*/  @!P0 HADD2.F32 R24, -RZ, R18.reuse.H0_H0 ;  /* 0x20000012ff188230 */ /* 0x110fe40000004100 */
[----:B------:R-:W-:Y:S01]  /*3dd0*/  @!P0 HADD2.F32 R31, -RZ, R25.H0_H0 ;  /* 0x20000019ff1f8230 */ /* 0x000fe20000004100 */
[----:B------:R-:W-:Y:S01]  /*3de0*/  @!P0 MOV R25, R22 ;  /* 0x0000001600198202 */ /* 0x000fe20000000f00 */
[----:B------:R-:W-:Y:S02]  /*3df0*/  @!P0 HADD2.F32 R18, -RZ, R18.H1_H1 ;  /* 0x30000012ff128230 */ /* 0x000fe40000004100 */
[C---:B------:R-:W-:Y:S01]  /*3e00*/  @!P0 FMUL.FTZ R39, R27.reuse, R29 ;  /* 0x0000001d1b278220 */ /* 0x040fe20000410000 */
[-C--:B------:R-:W-:Y:S01]  /*3e10*/  @!P0 FMUL.FTZ R0, R27, R24.reuse ;  /* 0x000000181b008220 */ /* 0x080fe20000410000 */
[--C-:B------:R-:W-:Y:S02]  /*3e20*/  @!P0 HADD2.F32 R27, -RZ, R16.reuse.H1_H1 ;  /* 0x30000010ff1b8230 */ /* 0x100fe40000004100 */
[----:B------:R-:W-:Y:S01]  /*3e30*/  @!P0 FFMA.FTZ R39, R31, R24, -R39 ;  /* 0x000000181f278223 */ /* 0x000fe20000010827 */
[----:B------:R-:W-:Y:S01]  /*3e40*/  @!P0 MOV R24, R23 ;  /* 0x0000001700188202 */ /* 0x000fe20000000f00 */
[----:B------:R-:W-:Y:S01]  /*3e50*/  @!P0 FFMA.FTZ R0, R29, R31, R0 ;  /* 0x0000001f1d008223 */ /* 0x000fe20000010000 */
[----:B------:R-:W-:Y:S02]  /*3e60*/  @!P0 HADD2.F32 R5, -RZ, R19.H0_H0 ;  /* 0x20000013ff058230 */ /* 0x000fe40000004100 */
[C---:B------:R-:W-:Y:S01]  /*3e70*/  @!P0 FMUL.FTZ R2, R27.reuse, R18 ;  /* 0x000000121b028220 */ /* 0x040fe20000410000 */
[----:B------:R-:W-:Y:S02]  /*3e80*/  @!P0 HADD2.F32 R29, -RZ, R16.H0_H0 ;  /* 0x20000010ff1d8230 */ /* 0x000fe40000004100 */
[----:B------:R-:W-:Y:S01]  /*3e90*/  @!P0 FMUL.FTZ R45, R27, R33 ;  /* 0x000000211b2d8220 */ /* 0x000fe20000410000 */
[----:B------:R-:W-:Y:S01]  /*3ea0*/  @!P0 F2FP.F16.F32.PACK_AB R39, R0, R39 ;  /* 0x000000270027823e */ /* 0x000fe200000000ff */
[----:B------:R-:W-:Y:S02]  /*3eb0*/  @!P0 HADD2.F32 R26, -RZ, R25.H1_H1 ;  /* 0x30000019ff1a8230 */ /* 0x000fe40000004100 */
[----:B------:R-:W-:Y:S01]  /*3ec0*/  @!P0 HADD2.F32 R19, -RZ, R19.H1_H1 ;  /* 0x30000013ff138230 */ /* 0x000fe20000004100 */
[----:B------:R-:W-:Y:S01]  /*3ed0*/  @!P0 MOV R20, R39 ;  /* 0x0000002700148202 */ /* 0x000fe20000000f00 */
[----:B------:R-:W-:Y:S02]  /*3ee0*/  @!P0 HADD2.F32 R35, -RZ, R35.H1_H1 ;  /* 0x30000023ff238230 */ /* 0x000fe40000004100 */
[C---:B------:R-:W-:Y:S01]  /*3ef0*/  @!P0 FMUL.FTZ R3, R26.reuse, R5 ;  /* 0x000000051a038220 */ /* 0x040fe20000410000 */
[--C-:B------:R-:W-:Y:S02]  /*3f00*/  @!P0 HADD2.F32 R16, -RZ, R24.reuse.H1_H1 ;  /* 0x30000018ff108230 */ /* 0x100fe40000004100 */
[----:B------:R-:W-:Y:S01]  /*3f10*/  @!P0 FMUL.FTZ R8, R26, R28 ;  /* 0x0000001c1a088220 */ /* 0x000fe20000410000 */
[----:B------:R-:W-:Y:S02]  /*3f20*/  @!P0 HADD2.F32 R30, -RZ, R25.H0_H0 ;  /* 0x20000019ff1e8230 */ /* 0x000fe40000004100 */
[----:B------:R-:W-:Y:S01]  /*3f30*/  @!P0 FFMA.FTZ R2, R33, R29, R2 ;  /* 0x0000001d21028223 */ /* 0x000fe20000010002 */
[----:B------:R-:W-:Y:S02]  /*3f40*/  @!P0 HADD2.F32 R32, -RZ, R24.H0_H0 ;  /* 0x20000018ff208230 */ /* 0x000fe40000004100 */
[C---:B------:R-:W-:Y:S01]  /*3f50*/  @!P0 FMUL.FTZ R47, R16.reuse, R35 ;  /* 0x00000023102f8220 */ /* 0x040fe20000410000 */
[----:B------:R-:W-:Y:S01]  /*3f60*/  @!P0 FMUL.FTZ R4, R16, R19 ;  /* 0x0000001310048220 */ /* 0x000fe20000410000 */
[----:B------:R-:W-:Y:S01]  /*3f70*/  @!P0 FFMA.FTZ R3, R28, R30, R3 ;  /* 0x0000001e1c038223 */ /* 0x000fe20000010003 */
[----:B------:R-:W-:Y:S01]  /*3f80*/  @!P0 FFMA.FTZ R45, R29, R18, -R45 ;  /* 0x000000121d2d8223 */ /* 0x000fe2000001082d */
[----:B------:R-:W-:Y:S01]  /*3f90*/  @!P0 FFMA.FTZ R8, R30, R5, -R8 ;  /* 0x000000051e088223 */ /* 0x000fe20000010808 */
[----:B------:R-:W-:Y:S01]  /*3fa0*/  @!P0 FFMA.FTZ R47, R32, R19, -R47 ;  /* 0x00000013202f8223 */ /* 0x000fe2000001082f */
[----:B------:R-:W-:Y:S02]  /*3fb0*/  @!P0 FFMA.FTZ R4, R35, R32, R4 ;  /* 0x0000002023048223 */ /* 0x000fe40000010004 */
[----:B------:R-:W-:Y:S02]  /*3fc0*/  @!P0 F2FP.F16.F32.PACK_AB R44, R2, R45 ;  /* 0x0000002d022c823e */ /* 0x000fe400000000ff */
[----:B------:R-:W-:Y:S02]  /*3fd0*/  @!P0 F2FP.F16.F32.PACK_AB R8, R3, R8 ;  /* 0x000000080308823e */ /* 0x000fe400000000ff */
[----:B------:R-:W-:Y:S02]  /*3fe0*/  @!P0 F2FP.F16.F32.PACK_AB R47, R4, R47 ;  /* 0x0000002f042f823e */ /* 0x000fe400000000ff */
[----:B------:R-:W-:Y:S02]  /*3ff0*/  @!P0 MOV R21, R44 ;  /* 0x0000002c00158202 */ /* 0x000fe40000000f00 */
[----:B------:R-:W-:Y:S02]  /*4000*/  @!P0 MOV R22, R8 ;  /* 0x0000000800168202 */ /* 0x000fe40000000f00 */
[----:B------:R-:W-:Y:S05]  /*4010*/  @!P0 MOV R23, R47 ;  /* 0x0000002f00178202 */ /* 0x000fea0000000f00 */
[----:B------:R1:W-:Y:S02]  /*4020*/  STG.E.128 desc[UR4][R80.64], R20 ;  /* 0x0000001450007986 */ /* 0x0003e4000c101d04 */
.L_x_761:
[----:B------:R-:W-:Y:S05]  /*4030*/  BSYNC.RECONVERGENT B0 ;  /* 0x0000000000007941 */ /* 0x000fea0003800200 */
.L_x_760:
[----:B------:R-:W-:Y:S01]  /*4040*/  ISETP.NE.AND P0, PT, R58, RZ, PT ;  /* 0x000000ff3a00720c */ /* 0x000fe20003f05270 */
[----:B------:R-:W-:Y:S11]  /*4050*/  BSSY.RECONVERGENT B0, `(.L_x_762) ;  /* 0x0000035000007945 */ /* 0x000ff60003800200 */
[----:B------:R-:W-:Y:S01]  /*4060*/  @!UPT UIADD3 URZ, UPT, UPT, URZ, URZ, URZ ;  /* 0x000000fffffff290 */ /* 0x000fe2000fffe0ff */
[----:B------:R-:W-:Y:S05]  /*4070*/  @P0 BRA `(.L_x_763) ;  /* 0x0000000000c80947 */ /* 0x000fea0003800000 */
[----:B------:R-:W-:Y:S01]  /*4080*/  ISETP.GE.AND P0, PT, R12, R17, PT ;  /* 0x000000110c00720c */ /* 0x000fe20003f06270 */
[----:B-1----:R-:W2:Y:S11]  /*4090*/  LDG.E.128 R20, desc[UR4][R42.64] ;  /* 0x000000042a147981 */ /* 0x002eb6000c1e1d00 */
[----:B------:R-:W-:Y:S01]  /*40a0*/  @!UPT UIADD3 URZ, UPT, UPT, URZ, URZ, URZ ;  /* 0x000000fffffff290 */ /* 0x000fe2000fffe0ff */
[----:B------:R-:W3:Y:S06]  /*40b0*/  @!P0 LDG.E.64 R32, desc[UR4][R36.64] ;  /* 0x0000000424208981 */ /* 0x000eec000c1e1b00 */
[----:B------:R-:W4:Y:S01]  /*40c0*/  @!P0 LDG.E.64 R18, desc[UR4][R6.64] ;  /* 0x0000000406128981 */ /* 0x000f22000c1e1b00 */
[--C-:B---3--:R-:W-:Y:S01]  /*40d0*/  @!P0 HADD2.F32 R27, -RZ, R32.reuse.H0_H0 ;  /* 0x20000020ff1b8230 */ /* 0x108fe20000004100 */
[----:B--2---:R-:W-:Y:S01]  /*40e0*/  @!P0 MOV R24, R20 ;  /* 0x0000001400188202 */ /* 0x004fe20000000f00 */
[----:B------:R-:W-:Y:S01]  /*40f0*/  @!P0 HADD2.F32 R28, -RZ, R33.H0_H0 ;  /* 0x20000021ff1c8230 */ /* 0x000fe20000004100 */
[----:B------:R-:W-:Y:S01]  /*4100*/  @!P0 MOV R8, R21 ;  /* 0x0000001500088202 */ /* 0x000fe20000000f00 */
[----:B------:R-:W-:Y:S02]  /*4110*/  @!P0 HADD2.F32 R31, -RZ, R32.H1_H1 ;  /* 0x30000020ff1f8230 */ /* 0x000fe40000004100 */
[----:B------:R-:W-:Y:S02]  /*4120*/  @!P0 HADD2.F32 R25, -RZ, R24.H1_H1 ;  /* 0x30000018ff198230 */ /* 0x000fe40000004100 */
[----:B----4-:R-:W-:Y:S02]  /*4130*/  @!P0 HADD2.F32 R16, -RZ, R18.H0_H0 ;  /* 0x20000012ff108230 */ /* 0x010fe40000004100 */
        /* <DEDUP_REMOVED lines=9> */
[--C-:B------:R-:W-:Y:S02]  /*41d0*/  @!P0 HADD2.F32 R5, -RZ, R19.reuse.H0_H0 ;  /* 0x20000013ff058230 */ /* 0x100fe40000004100 */
        /* <DEDUP_REMOVED lines=9> */
[----:B------:R-:W-:Y:S02]  /*4270*/  @!P0 HADD2.F32 R8, -RZ, R16.H1_H1 ;  /* 0x30000010ff088230 */ /* 0x000fe40000004100 */
        /* <DEDUP_REMOVED lines=18> */
.L_x_763:
[----:B------:R-:W-:Y:S05]  /*43a0*/  BSYNC.RECONVERGENT B0 ;  /* 0x0000000000007941 */ /* 0x000fea0003800200 */
.L_x_762:
[----:B------:R-:W-:Y:S01]  /*43b0*/  ISETP.NE.AND P0, PT, R55, RZ, PT ;  /* 0x000000ff3700720c */ /* 0x000fe20003f05270 */
[----:B------:R-:W-:Y:S11]  /*43c0*/  BSSY.RECONVERGENT B0, `(.L_x_764) ;  /* 0x000003d000007945 */ /* 0x000ff60003800200 */
[----:B------:R-:W-:Y:S01]  /*43d0*/  @!UPT UIADD3 URZ, UPT, UPT, URZ, URZ, URZ ;  /* 0x000000fffffff290 */ /* 0x000fe2000fffe0ff */
[----:B------:R-:W-:Y:S05]  /*43e0*/  @P0 BRA `(.L_x_765) ;  /* 0x0000000000e80947 */ /* 0x000fea0003800000 */
[----:B------:R-:W3:Y:S02]  /*43f0*/  LDC.64 R44, c[0x0][0x4a8] ;  /* 0x00012a00ff2c7b82 */ /* 0x000ee40000000a00 */
[C---:B---3--:R-:W-:Y:S04]  /*4400*/  LEA R48, P0, R44.reuse, R42, 0x5 ;  /* 0x0000002a2c307211 */ /* 0x048fe800078028ff */
[----:B------:R-:W-:Y:S02]  /*4410*/  LEA.HI.X R49, R44, R43, R45, 0x5, P0 ;  /* 0x0000002b2c317211 */ /* 0x000fe400000f2c2d */
[----:B------:R-:W3:Y:S03]  /*4420*/  LDC.64 R44, c[0x0][0x3b8] ;  /* 0x0000ee00ff2c7b82 */ /* 0x000ee60000000a00 */
[----:B-12---:R-:W2:Y:S01]  /*4430*/  LDG.E.128 R20, desc[UR4][R48.64] ;  /* 0x0000000430147981 */ /* 0x006ea2000c1e1d00 */
[C---:B---3--:R-:W-:Y:S04]  /*4440*/  LEA R46, P0, R44.reuse, R40, 0x5 ;  /* 0x000000282c2e7211 */ /* 0x048fe800078028ff */
[----:B------:R-:W-:Y:S02]  /*4450*/  LEA.HI.X R47, R44, R41, R45, 0x5, P0 ;  /* 0x000000292c2f7211 */ /* 0x000fe400000f2c2d */
[----:B------:R-:W-:Y:S11]  /*4460*/  ISETP.GE.AND P0, PT, R12, R17, PT ;  /* 0x000000110c00720c */ /* 0x000ff60003f06270 */
[----:B------:R-:W-:Y:S02]  /*4470*/  @!UPT UIADD3 URZ, UPT, UPT, URZ, URZ, URZ ;  /* 0x000000fffffff290 */ /* 0x000fe4000fffe0ff */
[C---:B------:R-:W-:Y:S04]  /*4480*/  @!P0 IMAD.WIDE R34, R11.reuse, 0x20, R36 ;  /* 0x000000200b228825 */ /* 0x040fe800078e0224 */
[----:B------:R-:W-:Y:S02]  /*4490*/  @!P0 IMAD.WIDE R26, R11, 0x20, R6 ;  /* 0x000000200b1a8825 */ /* 0x000fe400078e0206 */
[----:B------:R-:W3:Y:S06]  /*44a0*/  @!P0 LDG.E.64 R34, desc[UR4][R34.64] ;  /* 0x0000000422228981 */ /* 0x000eec000c1e1b00 */
[----:B------:R1:W4:Y:S01]  /*44b0*/  @!P0 LDG.E.64 R18, desc[UR4][R26.64] ;  /* 0x000000041a128981 */ /* 0x000322000c1e1b00 */
[----:B--2---:R-:W-:Y:S02]  /*44c0*/  @!P0 MOV R24, R20 ;  /* 0x0000001400188202 */ /* 0x004fe40000000f00 */
[----:B------:R-:W-:Y:S03]  /*44d0*/  @!P0 MOV R8, R21 ;  /* 0x0000001500088202 */ /* 0x000fe60000000f00 */
[--C-:B------:R-:W-:Y:S02]  /*44e0*/  @!P0 HADD2.F32 R25, -RZ, R24.reuse.H1_H1 ;  /* 0x30000018ff198230 */ /* 0x100fe40000004100 */
[----:B------:R-:W-:Y:S01]  /*44f0*/  @!P0 HADD2.F32 R31, -RZ, R24.H0_H0 ;  /* 0x20000018ff1f8230 */ /* 0x000fe20000004100 */
[----:B------:R-:W-:Y:S05]  /*4500*/  @!P0 MOV R24, R22 ;  /* 0x0000001600188202 */ /* 0x000fea0000000f00 */
[--C-:B-1----:R-:W-:Y:S02]  /*4510*/  @!P0 HADD2.F32 R26, -RZ, R24.reuse.H1_H1 ;  /* 0x30000018ff1a8230 */ /* 0x102fe40000004100 */
[----:B------:R-:W-:Y:S02]  /*4520*/  @!P0 HADD2.F32 R30, -RZ, R24.H0_H0 ;  /* 0x20000018ff1e8230 */ /* 0x000fe40000004100 */
[--C-:B---3--:R-:W-:Y:S02]  /*4530*/  @!P0 HADD2.F32 R29, -RZ, R34.reuse.H0_H0 ;  /* 0x20000022ff1d8230 */ /* 0x108fe40000004100 */
[----:B------:R-:W-:Y:S02]  /*4540*/  @!P0 HADD2.F32 R28, -RZ, R35.H0_H0 ;  /* 0x20000023ff1c8230 */ /* 0x000fe40000004100 */
[----:B------:R-:W-:Y:S02]  /*4550*/  @!P0 HADD2.F32 R33, -RZ, R34.H1_H1 ;  /* 0x30000022ff218230 */ /* 0x000fe40000004100 */
[C---:B------:R-:W-:Y:S01]  /*4560*/  @!P0 FMUL.FTZ R39, R25.reuse, R29 ;  /* 0x0000001d19278220 */ /* 0x040fe20000410000 */
[--C-:B----4-:R-:W-:Y:S02]  /*4570*/  @!P0 HADD2.F32 R16, -RZ, R18.reuse.H0_H0 ;  /* 0x20000012ff108230 */ /* 0x110fe40000004100 */
[C---:B------:R-:W-:Y:S01]  /*4580*/  @!P0 FMUL.FTZ R44, R26.reuse, R28 ;  /* 0x0000001c1a2c8220 */ /* 0x040fe20000410000 */
[----:B------:R-:W-:Y:S02]  /*4590*/  @!P0 HADD2.F32 R18, -RZ, R18.H1_H1 ;  /* 0x30000012ff128230 */ /* 0x000fe40000004100 */
[--C-:B------:R-:W-:Y:S02]  /*45a0*/  @!P0 HADD2.F32 R5, -RZ, R19.reuse.H0_H0 ;  /* 0x20000013ff058230 */ /* 0x100fe40000004100 */
[-C--:B------:R-:W-:Y:S01]  /*45b0*/  @!P0 FMUL.FTZ R0, R25, R16.reuse ;  /* 0x0000001019008220 */ /* 0x080fe20000410000 */
[----:B------:R-:W-:Y:S01]  /*45c0*/  @!P0 FFMA.FTZ R39, R31, R16, -R39 ;  /* 0x000000101f278223 */ /* 0x000fe20000010827 */
[----:B------:R-:W-:Y:S01]  /*45d0*/  @!P0 MOV R16, R23 ;  /* 0x0000001700108202 */ /* 0x000fe20000000f00 */
[--C-:B------:R-:W-:Y:S02]  /*45e0*/  @!P0 HADD2.F32 R25, -RZ, R8.reuse.H1_H1 ;  /* 0x30000008ff198230 */ /* 0x100fe40000004100 */
[----:B------:R-:W-:Y:S01]  /*45f0*/  @!P0 FFMA.FTZ R0, R29, R31, R0 ;  /* 0x0000001f1d008223 */ /* 0x000fe20000010000 */
[----:B------:R-:W-:Y:S02]  /*4600*/  @!P0 HADD2.F32 R29, -RZ, R8.H0_H0 ;  /* 0x20000008ff1d8230 */ /* 0x000fe40000004100 */
[----:B------:R-:W-:Y:S01]  /*4610*/  @!P0 FMUL.FTZ R3, R26, R5 ;  /* 0x000000051a038220 */ /* 0x000fe20000410000 */
[----:B------:R-:W-:Y:S02]  /*4620*/  @!P0 HADD2.F32 R19, -RZ, R19.H1_H1 ;  /* 0x30000013ff138230 */ /* 0x000fe40000004100 */
[C---:B------:R-:W-:Y:S01]  /*4630*/  @!P0 FMUL.FTZ R2, R25.reuse, R18 ;  /* 0x0000001219028220 */ /* 0x040fe20000410000 */
[----:B------:R-:W-:Y:S01]  /*4640*/  @!P0 F2FP.F16.F32.PACK_AB R39, R0, R39 ;  /* 0x000000270027823e */ /* 0x000fe200000000ff */
[----:B------:R-:W-:Y:S02]  /*4650*/  @!P0 HADD2.F32 R35, -RZ, R35.H1_H1 ;  /* 0x30000023ff238230 */ /* 0x000fe40000004100 */
[----:B------:R-:W-:Y:S01]  /*4660*/  @!P0 FMUL.FTZ R45, R25, R33 ;  /* 0x00000021192d8220 */ /* 0x000fe20000410000 */
[--C-:B------:R-:W-:Y:S01]  /*4670*/  @!P0 HADD2.F32 R8, -RZ, R16.reuse.H1_H1 ;  /* 0x30000010ff088230 */ /* 0x100fe20000004100 */
[----:B------:R-:W-:Y:S01]  /*4680*/  @!P0 MOV R20, R39 ;  /* 0x0000002700148202 */ /* 0x000fe20000000f00 */
[----:B------:R-:W-:Y:S02]  /*4690*/  @!P0 HADD2.F32 R32, -RZ, R16.H0_H0 ;  /* 0x20000010ff208230 */ /* 0x000fe40000004100 */
[----:B------:R-:W-:Y:S01]  /*46a0*/  @!P0 FFMA.FTZ R2, R33, R29, R2 ;  /* 0x0000001d21028223 */ /* 0x000fe20000010002 */
[----:B------:R-:W-:Y:S01]  /*46b0*/  @!P0 FFMA.FTZ R3, R28, R30, R3 ;  /* 0x0000001e1c038223 */ /* 0x000fe20000010003 */
[C---:B------:R-:W-:Y:S01]  /*46c0*/  @!P0 FMUL.FTZ R49, R8.reuse, R35 ;  /* 0x0000002308318220 */ /* 0x040fe20000410000 */
[----:B------:R-:W-:Y:S01]  /*46d0*/  @!P0 FMUL.FTZ R4, R8, R19 ;  /* 0x0000001308048220 */ /* 0x000fe20000410000 */
        /* <DEDUP_REMOVED lines=11> */
.L_x_765:
[----:B------:R-:W-:Y:S05]  /*4790*/  BSYNC.RECONVERGENT B0 ;  /* 0x0000000000007941 */ /* 0x000fea0003800200 */
.L_x_764:
[----:B------:R-:W-:Y:S01]  /*47a0*/  ISETP.NE.AND P0, PT, R166, RZ, PT ;  /* 0x000000ffa600720c */ /* 0x000fe20003f05270 */
[----:B------:R-:W-:Y:S11]  /*47b0*/  BSSY.RECONVERGENT B0, `(.L_x_766) ;  /* 0x000003d000007945 */ /* 0x000ff60003800200 */
[----:B------:R-:W-:Y:S01]  /*47c0*/  @!UPT UIADD3 URZ, UPT, UPT, URZ, URZ, URZ ;  /* 0x000000fffffff290 */ /* 0x000fe2000fffe0ff */
[----:B------:R-:W-:Y:S05]  /*47d0*/  @P0 BRA `(.L_x_767) ;  /* 0x0000000000e80947 */ /* 0x000fea0003800000 */
[----:B------:R-:W4:Y:S02]  /*47e0*/  LDC.64 R44, c[0x0][0x4a8] ;  /* 0x00012a00ff2c7b82 */ /* 0x000f240000000a00 */
[C---:B----4-:R-:W-:Y:S04]  /*47f0*/  LEA R48, P0, R44.reuse, R42, 0x6 ;  /* 0x0000002a2c307211 */ /* 0x050fe800078030ff */
[----:B------:R-:W-:Y:S02]  /*4800*/  LEA.HI.X R49, R44, R43, R45, 0x6, P0 ;  /* 0x0000002b2c317211 */ /* 0x000fe400000f342d */
[----:B------:R-:W4:Y:S03]  /*4810*/  LDC.64 R44, c[0x0][0x3b8] ;  /* 0x0000ee00ff2c7b82 */ /* 0x000f260000000a00 */
[----:B-123--:R-:W2:Y:S01]  /*4820*/  LDG.E.128 R20, desc[UR4][R48.64] ;  /* 0x0000000430147981 */ /* 0x00eea2000c1e1d00 */
[C---:B----4-:R-:W-:Y:S04]  /*4830*/  LEA R46, P0, R44.reuse, R40, 0x6 ;  /* 0x000000282c2e7211 */ /* 0x050fe800078030ff */
        /* <DEDUP_REMOVED lines=52> */
.L_x_767:
[----:B------:R-:W-:Y:S05]  /*4b80*/  BSYNC.RECONVERGENT B0 ;  /* 0x0000000000007941 */ /* 0x000fea0003800200 */
.L_x_766:
[----:B------:R-:W-:Y:S04]  /*4b90*/  BSSY.RECONVERGENT B0, `(.L_x_768) ;  /* 0x000003e000007945 */ /* 0x000fe80003800200 */
[----:B------:R-:W-:Y:S05]  /*4ba0*/  @P3 BRA `(.L_x_769) ;  /* 0x0000000000f03947 */ /* 0x000fea0003800000 */
[----:B------:R-:W3:Y:S01]  /*4bb0*/  LDC.64 R44, c[0x0][0x4a8] ;  /* 0x00012a00ff2c7b82 */ /* 0x000ee20000000a00 */
[----:B------:R-:W-:Y:S11]  /*4bc0*/  ISETP.GE.AND P0, PT, R12, R17, PT ;  /* 0x000000110c00720c */ /* 0x000ff60003f06270 */
[----:B------:R-:W-:Y:S02]  /*4bd0*/  @!UPT UIADD3 URZ, UPT, UPT, URZ, URZ, URZ ;  /* 0x000000fffffff290 */ /* 0x000fe4000fffe0ff */
[C---:B------:R-:W-:Y:S04]  /*4be0*/  @!P0 IMAD.WIDE R34, R11.reuse, 0x60, R36 ;  /* 0x000000600b228825 */ /* 0x040fe800078e0224 */
[----:B------:R-:W-:Y:S02]  /*4bf0*/  @!P0 IMAD.WIDE R26, R11, 0x60, R6 ;  /* 0x000000600b1a8825 */ /* 0x000fe400078e0206 */
[----:B------:R-:W5:Y:S02]  /*4c00*/  @!P0 LDG.E.64 R34, desc[UR4][R34.64] ;  /* 0x0000000422228981 */ /* 0x000f64000c1e1b00 */
[----:B---34-:R-:W-:Y:S04]  /*4c10*/  IMAD.WIDE.U32 R46, R44, 0x60, R42 ;  /* 0x000000602c2e7825 */ /* 0x018fe800078e002a */
[----:B------:R-:W3:Y:S01]  /*4c20*/  @!P0 LDG.E.64 R18, desc[UR4][R26.64] ;  /* 0x000000041a128981 */ /* 0x000ee2000c1e1b00 */
[----:B------:R-:W-:Y:S05]  /*4c30*/  IMAD R45, R45, 0x60, RZ ;  /* 0x000000602d2d7824 */ /* 0x000fea00078e02ff */
[----:B------:R-:W-:Y:S05]  /*4c40*/  IADD3 R47, PT, PT, R45, R47, RZ ;  /* 0x0000002f2d2f7210 */ /* 0x000fea0007ffe0ff */
[----:B-12---:R-:W2:Y:S01]  /*4c50*/  LDG.E.128 R20, desc[UR4][R46.64] ;  /* 0x000000042e147981 */ /* 0x006ea2000c1e1d00 */
[--C-:B-----5:R-:W-:Y:S02]  /*4c60*/  @!P0 HADD2.F32 R29, -RZ, R34.reuse.H0_H0 ;  /* 0x20000022ff1d8230 */ /* 0x120fe40000004100 */
[----:B------:R-:W-:Y:S02]  /*4c70*/  @!P0 HADD2.F32 R28, -RZ, R35.H0_H0 ;  /* 0x20000023ff1c8230 */ /* 0x000fe40000004100 */
[----:B------:R-:W-:Y:S02]  /*4c80*/  @!P0 HADD2.F32 R33, -RZ, R34.H1_H1 ;  /* 0x30000022ff218230 */ /* 0x000fe40000004100 */
[--C-:B---3--:R-:W-:Y:S02]  /*4c90*/  @!P0 HADD2.F32 R16, -RZ, R18.reuse.H0_H0 ;  /* 0x20000012ff108230 */ /* 0x108fe40000004100 */
[----:B------:R-:W-:Y:S02]  /*4ca0*/  @!P0 HADD2.F32 R18, -RZ, R18.H1_H1 ;  /* 0x30000012ff128230 */ /* 0x000fe40000004100 */
[--C-:B------:R-:W-:Y:S02]  /*4cb0*/  @!P0 HADD2.F32 R5, -RZ, R19.reuse.H0_H0 ;  /* 0x20000013ff058230 */ /* 0x100fe40000004100 */
[----:B------:R-:W-:Y:S02]  /*4cc0*/  @!P0 HADD2.F32 R19, -RZ, R19.H1_H1 ;  /* 0x30000013ff138230 */ /* 0x000fe40000004100 */
[----:B------:R-:W-:Y:S01]  /*4cd0*/  @!P0 HADD2.F32 R35, -RZ, R35.H1_H1 ;  /* 0x30000023ff238230 */ /* 0x000fe20000004100 */
[----:B--2---:R-:W-:Y:S02]  /*4ce0*/  @!P0 MOV R24, R20 ;  /* 0x0000001400188202 */ /* 0x004fe40000000f00 */
[----:B------:R-:W-:Y:S03]  /*4cf0*/  @!P0 MOV R8, R21 ;  /* 0x0000001500088202 */ /* 0x000fe60000000f00 */
[--C-:B------:R-:W-:Y:S02]  /*4d00*/  @!P0 HADD2.F32 R25, -RZ, R24.reuse.H1_H1 ;  /* 0x30000018ff198230 */ /* 0x100fe40000004100 */
[----:B------:R-:W-:Y:S01]  /*4d10*/  @!P0 HADD2.F32 R31, -RZ, R24.H0_H0 ;  /* 0x20000018ff1f8230 */ /* 0x000fe20000004100 */
[----:B------:R-:W-:Y:S02]  /*4d20*/  @!P0 MOV R24, R22 ;  /* 0x0000001600188202 */ /* 0x000fe40000000f00 */
[C---:B------:R-:W-:Y:S01]  /*4d30*/  @!P0 FMUL.FTZ R39, R25.reuse, R29 ;  /* 0x0000001d19278220 */ /* 0x040fe20000410000 */
[----:B------:R-:W-:Y:S01]  /*4d40*/  @!P0 FMUL.FTZ R0, R25, R16 ;  /* 0x0000001019008220 */ /* 0x000fe20000410000 */
[----:B------:R-:W-:Y:S02]  /*4d50*/  @!P0 HADD2.F32 R25, -RZ, R8.H1_H1 ;  /* 0x30000008ff198230 */ /* 0x000fe40000004100 */
[----:B------:R-:W-:Y:S02]  /*4d60*/  @!P0 HADD2.F32 R26, -RZ, R24.H1_H1 ;  /* 0x30000018ff1a8230 */ /* 0x000fe40000004100 */
[----:B------:R-:W-:Y:S01]  /*4d70*/  @!P0 FFMA.FTZ R0, R29, R31, R0 ;  /* 0x0000001f1d008223 */ /* 0x000fe20000010000 */
[----:B------:R-:W-:Y:S02]  /*4d80*/  @!P0 HADD2.F32 R29, -RZ, R8.H0_H0 ;  /* 0x20000008ff1d8230 */ /* 0x000fe40000004100 */
[----:B------:R-:W-:Y:S01]  /*4d90*/  @!P0 FMUL.FTZ R2, R25, R18 ;  /* 0x0000001219028220 */ /* 0x000fe20000410000 */
[----:B------:R-:W-:Y:S02]  /*4da0*/  @!P0 HADD2.F32 R30, -RZ, R24.H0_H0 ;  /* 0x20000018ff1e8230 */ /* 0x000fe40000004100 */
[C---:B------:R-:W-:Y:S01]  /*4db0*/  @!P0 FMUL.FTZ R44, R26.reuse, R28 ;  /* 0x0000001c1a2c8220 */ /* 0x040fe20000410000 */
[----:B------:R-:W-:Y:S01]  /*4dc0*/  @!P0 FMUL.FTZ R3, R26, R5 ;  /* 0x000000051a038220 */ /* 0x000fe20000410000 */
[----:B------:R-:W-:Y:S01]  /*4dd0*/  @!P0 FFMA.FTZ R2, R33, R29, R2 ;  /* 0x0000001d21028223 */ /* 0x000fe20000010002 */
[----:B------:R-:W-:Y:S01]  /*4de0*/  @!P0 FMUL.FTZ R45, R25, R33 ;  /* 0x00000021192d8220 */ /* 0x000fe20000410000 */
[----:B------:R-:W-:Y:S01]  /*4df0*/  @!P0 FFMA.FTZ R44, R30, R5, -R44 ;  /* 0x000000051e2c8223 */ /* 0x000fe2000001082c */
[----:B------:R-:W-:Y:S01]  /*4e00*/  @!P0 FFMA.FTZ R3, R28, R30, R3 ;  /* 0x0000001e1c038223 */ /* 0x000fe20000010003 */
[----:B------:R-:W-:Y:S01]  /*4e10*/  @!P0 FFMA.FTZ R39, R31, R16, -R39 ;  /* 0x000000101f278223 */ /* 0x000fe20000010827 */
[----:B------:R-:W-:Y:S01]  /*4e20*/  @!P0 MOV R16, R23 ;  /* 0x0000001700108202 */ /* 0x000fe20000000f00 */
[----:B------:R-:W-:Y:S02]  /*4e30*/  @!P0 FFMA.FTZ R45, R29, R18, -R45 ;  /* 0x000000121d2d8223 */ /* 0x000fe4000001082d */
[----:B------:R-:W-:Y:S02]  /*4e40*/  @!P0 F2FP.F16.F32.PACK_AB R44, R3, R44 ;  /* 0x0000002c032c823e */ /* 0x000fe400000000ff */
[----:B------:R-:W-:Y:S01]  /*4e50*/  @!P0 F2FP.F16.F32.PACK_AB R39, R0, R39 ;  /* 0x000000270027823e */ /* 0x000fe200000000ff */
[--C-:B------:R-:W-:Y:S01]  /*4e60*/  @!P0 HADD2.F32 R32, -RZ, R16.reuse.H0_H0 ;  /* 0x20000010ff208230 */ /* 0x100fe20000004100 */
[----:B------:R-:W-:Y:S01]  /*4e70*/  @!P0 F2FP.F16.F32.PACK_AB R46, R2, R45 ;  /* 0x0000002d022e823e */ /* 0x000fe200000000ff */
[----:B------:R-:W-:Y:S01]  /*4e80*/  @!P0 HADD2.F32 R8, -RZ, R16.H1_H1 ;  /* 0x30000010ff088230 */ /* 0x000fe20000004100 */
[----:B------:R-:W-:Y:S02]  /*4e90*/  @!P0 MOV R22, R44 ;  /* 0x0000002c00168202 */ /* 0x000fe40000000f00 */
[----:B------:R-:W-:Y:S01]  /*4ea0*/  @!P0 MOV R21, R46 ;  /* 0x0000002e00158202 */ /* 0x000fe20000000f00 */
[----:B------:R-:W1:Y:S01]  /*4eb0*/  LDC.64 R44, c[0x0][0x3b8] ;  /* 0x0000ee00ff2c7b82 */ /* 0x000e620000000a00 */
[C---:B------:R-:W-:Y:S01]  /*4ec0*/  @!P0 FMUL.FTZ R47, R8.reuse, R35 ;  /* 0x00000023082f8220 */ /* 0x040fe20000410000 */
[----:B------:R-:W-:Y:S01]  /*4ed0*/  @!P0 FMUL.FTZ R4, R8, R19 ;  /* 0x0000001308048220 */ /* 0x000fe20000410000 */
[----:B------:R-:W-:Y:S02]  /*4ee0*/  @!P0 MOV R20, R39 ;  /* 0x0000002700148202 */ /* 0x000fe40000000f00 */
[----:B------:R-:W-:Y:S01]  /*4ef0*/  @!P0 FFMA.FTZ R47, R32, R19, -R47 ;  /* 0x00000013202f8223 */ /* 0x000fe2000001082f */
[----:B------:R-:W-:Y:S05]  /*4f00*/  @!P0 FFMA.FTZ R4, R35, R32, R4 ;  /* 0x0000002023048223 */ /* 0x000fea0000010004 */
[----:B------:R-:W-:Y:S04]  /*4f10*/  @!P0 F2FP.F16.F32.PACK_AB R47, R4, R47 ;  /* 0x0000002f042f823e */ /* 0x000fe800000000ff */
[----:B------:R-:W-:Y:S01]  /*4f20*/  @!P0 MOV R23, R47 ;  /* 0x0000002f00178202 */ /* 0x000fe20000000f00 */
[----:B-1----:R-:W-:Y:S04]  /*4f30*/  IMAD.WIDE.U32 R46, R44, 0x60, R40 ;  /* 0x000000602c2e7825 */ /* 0x002fe800078e0028 */
[----:B------:R-:W-:Y:S05]  /*4f40*/  IMAD R45, R45, 0x60, RZ ;  /* 0x000000602d2d7824 */ /* 0x000fea00078e02ff */
[----:B------:R-:W-:Y:S05]  /*4f50*/  IADD3 R47, PT, PT, R45, R47, RZ ;  /* 0x0000002f2d2f7210 */ /* 0x000fea0007ffe0ff */
[----:B------:R1:W-:Y:S02]  /*4f60*/  STG.E.128 desc[UR4][R46.64], R20 ;  /* 0x000000142e007986 */ /* 0x0003e4000c101d04 */
.L_x_769:
[----:B------:R-:W-:Y:S05]  /*4f70*/  BSYNC.RECONVERGENT B0 ;  /* 0x0000000000007941 */ /* 0x000fea0003800200 */
.L_x_768:
[----:B------:R-:W-:Y:S01]  /*4f80*/  ISETP.NE.AND P0, PT, R157, RZ, PT ;  /* 0x000000ff9d00720c */ /* 0x000fe20003f05270 */
[----:B------:R-:W-:Y:S11]  /*4f90*/  BSSY.RECONVERGENT B0, `(.L_x_770) ;  /* 0x000003d000007945 */ /* 0x000ff60003800200 */
[----:B------:R-:W-:Y:S01]  /*4fa0*/  @!UPT UIADD3 URZ, UPT, UPT, URZ, URZ, URZ ;  /* 0x000000fffffff290 */ /* 0x000fe2000fffe0ff */
[----:B------:R-:W-:Y:S05]  /*4fb0*/  @P0 BRA `(.L_x_771) ;  /* 0x0000000000e80947 */ /* 0x000fea0003800000 */
[----:B------:R-:W5:Y:S02]  /*4fc0*/  LDC.64 R44, c[0x0][0x4a8] ;  /* 0x00012a00ff2c7b82 */ /* 0x000f640000000a00 */
[C---:B-----5:R-:W-:Y:S04]  /*4fd0*/  LEA R48, P0, R44.reuse, R42, 0x7 ;  /* 0x0000002a2c307211 */ /* 0x060fe800078038ff */
[----:B------:R-:W-:Y:S02]  /*4fe0*/  LEA.HI.X R49, R44, R43, R45, 0x7, P0 ;  /* 0x0000002b2c317211 */ /* 0x000fe400000f3c2d */
[----:B------:R-:W5:Y:S03]  /*4ff0*/  LDC.64 R44, c[0x0][0x3b8] ;  /* 0x0000ee00ff2c7b82 */ /* 0x000f660000000a00 */
[----:B-1234-:R-:W2:Y:S01]  /*5000*/  LDG.E.128 R20, desc[UR4][R48.64] ;  /* 0x0000000430147981 */ /* 0x01eea2000c1e1d00 */
[C---:B-----5:R-:W-:Y:S04]  /*5010*/  LEA R46, P0, R44.reuse, R40, 0x7 ;  /* 0x000000282c2e7211 */ /* 0x060fe800078038ff */
        /* <DEDUP_REMOVED lines=52> */
.L_x_771:
[----:B------:R-:W-:Y:S05]  /*5360*/  BSYNC.RECONVERGENT B0 ;  /* 0x0000000000007941 */ /* 0x000fea0003800200 */
.L_x_770:
[----:B------:R-:W-:Y:S04]  /*5370*/  BSSY.RECONVERGENT B0, `(.L_x_772) ;  /* 0x000003e000007945 */ /* 0x000fe80003800200 */
[----:B------:R-:W-:Y:S05]  /*5380*/  @P4 BRA `(.L_x_773) ;  /* 0x0000000000f04947 */ /* 0x000fea0003800000 */
[----:B------:R-:W1:Y:S01]  /*5390*/  LDC.64 R44, c[0x0][0x4a8] ;  /* 0x00012a00ff2c7b82 */ /* 0x000e620000000a00 */
[----:B------:R-:W-:Y:S11]  /*53a0*/  ISETP.GE.AND P0, PT, R12, R17, PT ;  /* 0x000000110c00720c */ /* 0x000ff60003f06270 */
[----:B------:R-:W-:Y:S02]  /*53b0*/  @!UPT UIADD3 URZ, UPT, UPT, URZ, URZ, URZ ;  /* 0x000000fffffff290 */ /* 0x000fe4000fffe0ff */
[C---:B------:R-:W-:Y:S04]  /*53c0*/  @!P0 IMAD.WIDE R34, R11.reuse, 0xa0, R36 ;  /* 0x000000a00b228825 */ /* 0x040fe800078e0224 */
[----:B------:R-:W-:Y:S02]  /*53d0*/  @!P0 IMAD.WIDE R26, R11, 0xa0, R6 ;  /* 0x000000a00b1a8825 */ /* 0x000fe400078e0206 */
[----:B------:R-:W5:Y:S02]  /*53e0*/  @!P0 LDG.E.64 R34, desc[UR4][R34.64] ;  /* 0x0000000422228981 */ /* 0x000f64000c1e1b00 */
[----:B-1-34-:R-:W-:Y:S04]  /*53f0*/  IMAD.WIDE.U32 R46, R44, 0xa0, R42 ;  /* 0x000000a02c2e7825 */ /* 0x01afe800078e002a */
[----:B------:R-:W3:Y:S01]  /*5400*/  @!P0 LDG.E.64 R18, desc[UR4][R26.64] ;  /* 0x000000041a128981 */ /* 0x000ee2000c1e1b00 */
[----:B------:R-:W-:Y:S05]  /*5410*/  IMAD R45, R45, 0xa0, RZ ;  /* 0x000000a02d2d7824 */ /* 0x000fea00078e02ff */
[----:B------:R-:W-:Y:S05]  /*5420*/  IADD3 R47, PT, PT, R45, R47, RZ ;  /* 0x0000002f2d2f7210 */ /* 0x000fea0007ffe0ff */
[----:B--2---:R-:W2:Y:S01]  /*5430*/  LDG.E.128 R20, desc[UR4][R46.64] ;  /* 0x000000042e147981 */ /* 0x004ea2000c1e1d00 */
        /* <DEDUP_REMOVED lines=49> */
.L_x_773:
[----:B------:R-:W-:Y:S05]  /*5750*/  BSYNC.RECONVERGENT B0 ;  /* 0x0000000000007941 */ /* 0x000fea0003800200 */
.L_x_772:
        /* <DEDUP_REMOVED lines=62> */
.L_x_775:
[----:B------:R-:W-:Y:S05]  /*5b40*/  BSYNC.RECONVERGENT B0 ;  /* 0x0000000000007941 */ /* 0x000fea0003800200 */
.L_x_774:
        /* <DEDUP_REMOVED lines=62> */
.L_x_777:
[----:B------:R-:W-:Y:S05]  /*5f30*/  BSYNC.RECONVERGENT B0 ;  /* 0x0000000000007941 */ /* 0x000fea0003800200 */
.L_x_776:
        /* <DEDUP_REMOVED lines=62> */
.L_x_779:
[----:B------:R-:W-:Y:S05]  /*6320*/  BSYNC.RECONVERGENT B0 ;  /* 0x0000000000007941 */ /* 0x000fea0003800200 */
.L_x_778:
[----:B------:R-:W-:Y:S01]  /*6330*/  ISETP.NE.AND P0, PT, R149, RZ, PT ;  /* 0x000000ff9500720c */ /* 0x000fe20003f05270 */
[----:B------:R-:W-:Y:S11]  /*6340*/  BSSY.RECONVERGENT B0, `(.L_x_780) ;  /* 0x000003f000007945 */ /* 0x000ff60003800200 */
[----:B------:R-:W-:Y:S01]  /*6350*/  @!UPT UIADD3 URZ, UPT, UPT, URZ, URZ, URZ ;  /* 0x000000fffffff290 */ /* 0x000fe2000fffe0ff */
        /* <DEDUP_REMOVED lines=61> */
.L_x_781:
[----:B------:R-:W-:Y:S05]  /*6730*/  BSYNC.RECONVERGENT B0 ;  /* 0x0000000000007941 */ /* 0x000fea0003800200 */
.L_x_780:
        /* <DEDUP_REMOVED lines=13> */
[----:B------:R-:W-:Y:S02]  /*6810*/  IADD3 R47, PT, PT, R45, R47, RZ ;  /* 0x0000002f2d2f7210 */ /* 0x000fe40007ffe0ff */
[----:B------:R-:W1:Y:S03]  /*6820*/  LDC.64 R44, c[0x0][0x3b8] ;  /* 0x0000ee00ff2c7b82 */ /* 0x000e660000000a00 */
[----:B--2---:R-:W2:Y:S01]  /*6830*/  LDG.E.128 R20, desc[UR4][R46.64] ;  /* 0x000000042e147981 */ /* 0x004ea2000c1e1d00 */
[----:B-1----:R-:W-:Y:S02]  /*6840*/  IMAD R45, R45, 0x140, RZ ;  /* 0x000001402d2d7824 */ /* 0x002fe400078e02ff */
[----:B------:R-:W-:Y:S05]  /*6850*/  IMAD.WIDE.U32 R50, R44, 0x140, R40 ;  /* 0x000001402c327825 */ /* 0x000fea00078e0028 */
[----:B------:R-:W-:Y:S01]  /*6860*/  IADD3 R51, PT, PT, R45, R51, RZ ;  /* 0x000000332d337210 */ /* 0x000fe20007ffe0ff */
        /* <DEDUP_REMOVED lines=21> */
[----:B------:R-:W-:Y:S02]  /*69c0*/  @!P0 HADD2.F32 R26, -RZ, R24.H1_H1 ;  /* 0x30000018ff1a8230 */ /* 0x000fe40000004100 */
[----:B------:R-:W-:Y:S01]  /*69d0*/  @!P0 FMUL.FTZ R47, R25, R33 ;  /* 0x00000021192f8220 */ /* 0x000fe20000410000 */
[----:B------:R-:W-:Y:S01]  /*69e0*/  @!P0 F2FP.F16.F32.PACK_AB R39, R0, R39 ;  /* 0x000000270027823e */ /* 0x000fe200000000ff */
[----:B------:R-:W-:Y:S02]  /*69f0*/  @!P0 HADD2.F32 R8, -RZ, R16.H1_H1 ;  /* 0x30000010ff088230 */ /* 0x000fe40000004100 */
[----:B------:R-:W-:Y:S01]  /*6a00*/  @!P0 FFMA.FTZ R2, R33, R29, R2 ;  /* 0x0000001d21028223 */ /* 0x000fe20000010002 */
[----:B------:R-:W-:Y:S01]  /*6a10*/  @!P0 HADD2.F32 R30, -RZ, R24.H0_H0 ;  /* 0x20000018ff1e8230 */ /* 0x000fe20000004100 */
[----:B------:R-:W-:Y:S01]  /*6a20*/  @!P0 MOV R20, R39 ;  /* 0x0000002700148202 */ /* 0x000fe20000000f00 */
[----:B------:R-:W-:Y:S02]  /*6a30*/  @!P0 HADD2.F32 R32, -RZ, R16.H0_H0 ;  /* 0x20000010ff208230 */ /* 0x000fe40000004100 */
[C---:B------:R-:W-:Y:S01]  /*6a40*/  @!P0 FMUL.FTZ R3, R26.reuse, R5 ;  /* 0x000000051a038220 */ /* 0x040fe20000410000 */
[----:B------:R-:W-:Y:S01]  /*6a50*/  @!P0 FMUL.FTZ R46, R26, R28 ;  /* 0x0000001c1a2e8220 */ /* 0x000fe20000410000 */
        /* <DEDUP_REMOVED lines=14> */
.L_x_783:
[----:B------:R-:W-:Y:S05]  /*6b40*/  BSYNC.RECONVERGENT B0 ;  /* 0x0000000000007941 */ /* 0x000fea0003800200 */
.L_x_782:
        /* <DEDUP_REMOVED lines=64> */
.L_x_785:
[----:B------:R-:W-:Y:S05]  /*6f50*/  BSYNC.RECONVERGENT B0 ;  /* 0x0000000000007941 */ /* 0x000fea0003800200 */
.L_x_784:
        /* <DEDUP_REMOVED lines=64> */
.L_x_787:
[----:B------:R-:W-:Y:S05]  /*7360*/  BSYNC.RECONVERGENT B0 ;  /* 0x0000000000007941 */ /* 0x000fea0003800200 */
.L_x_786:
        /* <DEDUP_REMOVED lines=64> */
.L_x_789:
[----:B------:R-:W-:Y:S05]  /*7770*/  BSYNC.RECONVERGENT B0 ;  /* 0x0000000000007941 */ /* 0x000fea0003800200 */
.L_x_788:
[----:B------:R-:W-:Y:S04]  /*7780*/  BSSY.RECONVERGENT B0, `(.L_x_790) ;  /* 0x000003e000007945 */ /* 0x000fe80003800200 */
[----:B------:R-:W-:Y:S05]  /*7790*/  @P1 BRA `(.L_x_791) ;  /* 0x0000000000f01947 */ /* 0x000fea0003800000 */
[----:B------:R-:W5:Y:S01]  /*77a0*/  LDC.64 R34, c[0x0][0x4a8] ;  /* 0x00012a00ff227b82 */ /* 0x000f620000000a00 */
[----:B------:R-:W-:Y:S11]  /*77b0*/  ISETP.GE.AND P0, PT, R12, R17, PT ;  /* 0x000000110c00720c */ /* 0x000ff60003f06270 */
[----:B------:R-:W-:Y:S02]  /*77c0*/  @!UPT UIADD3 URZ, UPT, UPT, URZ, URZ, URZ ;  /* 0x000000fffffff290 */ /* 0x000fe4000fffe0ff */
[C---:B------:R-:W-:Y:S04]  /*77d0*/  @!P0 IMAD.WIDE R36, R11.reuse, 0x1c0, R36 ;  /* 0x000001c00b248825 */ /* 0x040fe800078e0224 */
[----:B------:R-:W-:Y:S02]  /*77e0*/  @!P0 IMAD.WIDE R6, R11, 0x1c0, R6 ;  /* 0x000001c00b068825 */ /* 0x000fe400078e0206 */
[----:B------:R-:W3:Y:S02]  /*77f0*/  @!P0 LDG.E.64 R36, desc[UR4][R36.64] ;  /* 0x0000000424248981 */ /* 0x000ee4000c1e1b00 */
[----:B-----5:R-:W-:Y:S04]  /*7800*/  IMAD.WIDE.U32 R42, R34, 0x1c0, R42 ;  /* 0x000001c0222a7825 */ /* 0x020fe800078e002a */
[----:B------:R-:W1:Y:S01]  /*7810*/  @!P0 LDG.E.64 R6, desc[UR4][R6.64] ;  /* 0x0000000406068981 */ /* 0x000e62000c1e1b00 */
[----:B------:R-:W-:Y:S05]  /*7820*/  IMAD R35, R35, 0x1c0, RZ ;  /* 0x000001c023237824 */ /* 0x000fea00078e02ff */
[----:B------:R-:W-:Y:S02]  /*7830*/  IADD3 R43, PT, PT, R35, R43, RZ ;  /* 0x0000002b232b7210 */ /* 0x000fe40007ffe0ff */
[----:B------:R-:W5:Y:S03]  /*7840*/  LDC.64 R34, c[0x0][0x3b8] ;  /* 0x0000ee00ff227b82 */ /* 0x000f660000000a00 */
[----:B------:R-:W4:Y:S01]  /*7850*/  LDG.E.128 R16, desc[UR4][R42.64] ;  /* 0x000000042a107981 */ /* 0x000f22000c1e1d00 */
[----:B-----5:R-:W-:Y:S02]  /*7860*/  IMAD R35, R35, 0x1c0, RZ ;  /* 0x000001c023237824 */ /* 0x020fe400078e02ff */
[----:B--2---:R-:W-:Y:S05]  /*7870*/  IMAD.WIDE.U32 R40, R34, 0x1c0, R40 ;  /* 0x000001c022287825 */ /* 0x004fea00078e0028 */
[----:B------:R-:W-:Y:S01]  /*7880*/  IADD3 R41, PT, PT, R35, R41, RZ ;  /* 0x0000002923297210 */ /* 0x000fe20007ffe0ff */
[--C-:B---3--:R-:W-:Y:S02]  /*7890*/  @!P0 HADD2.F32 R27, -RZ, R36.reuse.H0_H0 ;  /* 0x20000024ff1b8230 */ /* 0x108fe40000004100 */
[----:B------:R-:W-:Y:S02]  /*78a0*/  @!P0 HADD2.F32 R29, -RZ, R36.H1_H1 ;  /* 0x30000024ff1d8230 */ /* 0x000fe40000004100 */
[----:B------:R-:W-:Y:S02]  /*78b0*/  @!P0 HADD2.F32 R28, -RZ, R37.H0_H0 ;  /* 0x20000025ff1c8230 */ /* 0x000fe40000004100 */
[--C-:B-1--4-:R-:W-:Y:S02]  /*78c0*/  @!P0 HADD2.F32 R21, -RZ, R6.reuse.H0_H0 ;  /* 0x20000006ff158230 */ /* 0x112fe40000004100 */
[----:B------:R-:W-:Y:S02]  /*78d0*/  @!P0 HADD2.F32 R20, -RZ, R6.H1_H1 ;  /* 0x30000006ff148230 */ /* 0x000fe40000004100 */
[--C-:B------:R-:W-:Y:S02]  /*78e0*/  @!P0 HADD2.F32 R8, -RZ, R7.reuse.H0_H0 ;  /* 0x20000007ff088230 */ /* 0x100fe40000004100 */
[----:B------:R-:W-:Y:S02]  /*78f0*/  @!P0 HADD2.F32 R5, -RZ, R7.H1_H1 ;  /* 0x30000007ff058230 */ /* 0x000fe40000004100 */
[----:B------:R-:W-:Y:S01]  /*7900*/  @!P0 HADD2.F32 R33, -RZ, R37.H1_H1 ;  /* 0x30000025ff218230 */ /* 0x000fe20000004100 */
[----:B------:R-:W-:Y:S02]  /*7910*/  @!P0 MOV R22, R16 ;  /* 0x0000001000168202 */ /* 0x000fe40000000f00 */
[----:B------:R-:W-:Y:S02]  /*7920*/  @!P0 MOV R6, R17 ;  /* 0x0000001100068202 */ /* 0x000fe40000000f00 */
[----:B------:R-:W-:Y:S01]  /*7930*/  @!P0 MOV R7, R19 ;  /* 0x0000001300078202 */ /* 0x000fe20000000f00 */
[--C-:B------:R-:W-:Y:S02]  /*7940*/  @!P0 HADD2.F32 R24, -RZ, R22.reuse.H1_H1 ;  /* 0x30000016ff188230 */ /* 0x100fe40000004100 */
[----:B------:R-:W-:Y:S02]  /*7950*/  @!P0 HADD2.F32 R26, -RZ, R22.H0_H0 ;  /* 0x20000016ff1a8230 */ /* 0x000fe40000004100 */
[--C-:B------:R-:W-:Y:S02]  /*7960*/  @!P0 HADD2.F32 R25, -RZ, R6.reuse.H1_H1 ;  /* 0x30000006ff198230 */ /* 0x100fe40000004100 */
[C---:B------:R-:W-:Y:S01]  /*7970*/  @!P0 FMUL.FTZ R39, R24.reuse, R27 ;  /* 0x0000001b18278220 */ /* 0x040fe20000410000 */
[-C--:B------:R-:W-:Y:S03]  /*7980*/  @!P0 FMUL.FTZ R0, R24, R21.reuse ;  /* 0x0000001518008220 */ /* 0x080fe60000410000 */
        /* <DEDUP_REMOVED lines=8> */
[--C-:B------:R-:W-:Y:S02]  /*7a10*/  @!P0 HADD2.F32 R23, -RZ, R21.reuse.H1_H1 ;  /* 0x30000015ff178230 */ /* 0x100fe40000004100 */
        /* <DEDUP_REMOVED lines=20> */
.L_x_791:
[----:B------:R-:W-:Y:S05]  /*7b60*/  BSYNC.RECONVERGENT B0 ;  /* 0x0000000000007941 */ /* 0x000fea0003800200 */
.L_x_790:
[----:B-1----:R-:W1:Y:S01]  /*7b70*/  LDC R17, c[0x0][0x450] ;  /* 0x00011400ff117b82 */ /* 0x002e620000000800 */
[----:B------:R-:W-:Y:S05]  /*7b80*/  IMAD.U32 R3, R38, -0x80, RZ ;  /* 0xffffff8026037824 */ /* 0x000fea00078e00ff */
[C---:B------:R-:W-:Y:S02]  /*7b90*/  LEA R14, P1, R3.reuse, R14, 0x1 ;  /* 0x0000000e030e7211 */ /* 0x040fe400078208ff */
[C---:B------:R-:W-:Y:S02]  /*7ba0*/  LEA R56, P0, R3.reuse, R56, 0x1 ;  /* 0x0000003803387211 */ /* 0x040fe400078008ff */
[C---:B------:R-:W-:Y:S02]  /*7bb0*/  LEA.HI.X.SX32 R15, R3.reuse, R15, 0x1, P1 ;  /* 0x0000000f030f7211 */ /* 0x040fe400008f0eff */
[----:B------:R-:W-:Y:S01]  /*7bc0*/  LEA.HI.X.SX32 R57, R3, R57, 0x1, P0 ;  /* 0x0000003903397211 */ /* 0x000fe200000f0eff */
[----:B------:R-:W-:Y:S05]  /*7bd0*/  BRA `(.L_x_758) ;  /* 0x0000006400147947 */ /* 0x000fea0003800000 */
.L_x_759:
[----:B------:R-:W-:Y:S01]  /*7be0*/  LEA R22, P0, R95, R10, 0x1 ;  /* 0x0000000a5f167211 */ /* 0x000fe200078008ff */
[----:B------:R-:W-:Y:S01]  /*7bf0*/  BSSY.RECONVERGENT B0, `(.L_x_792) ;  /* 0x0000065000007945 */ /* 0x000fe20003800200 */
[----:B------:R-:W-:Y:S02]  /*7c00*/  ISETP.NE.AND P1, PT, R139, RZ, PT ;  /* 0x000000ff8b00720c */ /* 0x000fe40003f25270 */
[----:B------:R-:W-:Y:S02]  /*7c10*/  LEA.HI.X R23, R95, R9, R94, 0x1, P0 ;  /* 0x000000095f177211 */ /* 0x000fe400000f0c5e */
[----:B------:R-:W-:Y:S02]  /*7c20*/  LEA R164, P0, R67, R80, 0x1 ;  /* 0x0000005043a47211 */ /* 0x000fe400078008ff */
[----:B------:R-:W-:Y:S02]  /*7c30*/  LEA.HI R16, R17, R17, RZ, 0x1 ;  /* 0x0000001111107211 */ /* 0x000fe400078f08ff */
[----:B------:R-:W-:Y:S02]  /*7c40*/  LEA.HI.X R165, R67, R81, R70, 0x1, P0 ;  /* 0x0000005143a57211 */ /* 0x000fe400000f0c46 */
[C---:B------:R-:W-:Y:S02]  /*7c50*/  ISETP.GE.OR P0, PT, R160.reuse, R113, P1 ;  /* 0x00000071a000720c */ /* 0x040fe40000f06670 */
[----:B------:R-:W-:Y:S02]  /*7c60*/  SHF.R.S32.HI R16, RZ, 0x1, R16 ;  /* 0x00000001ff107819 */ /* 0x000fe40000011410 */
[----:B------:R-:W-:Y:S02]  /*7c70*/  ISETP.LT.OR P0, PT, R160, R115, P0 ;  /* 0x00000073a000720c */ /* 0x000fe40000701670 */
[----:B------:R-:W-:Y:S01]  /*7c80*/  SHF.R.U32.HI R21, RZ, 0x1, R17 ;  /* 0x00000001ff157819 */ /* 0x000fe20000011611 */
[----:B------:R-:W-:Y:S03]  /*7c90*/  IMAD.MOV R16, RZ, RZ, -R16 ;  /* 0x000000ffff107224 */ /* 0x000fe600078e0a10 */
[----:B------:R-:W-:Y:S02]  /*7ca0*/  ISETP.GE.U32.AND P1, PT, R12, R21, PT ;  /* 0x000000150c00720c */ /* 0x000fe40003f26070 */
[----:B------:R-:W-:Y:S02]  /*7cb0*/  SHF.R.S32.HI R151, RZ, 0x1f, R16 ;  /* 0x0000001fff977819 */ /* 0x000fe40000011410 */
[----:B------:R-:W-:Y:S03]  /*7cc0*/  SEL R19, R21, R16, !P1 ;  /* 0x0000001015137207 */ /* 0x000fe60004800000 */
[----:B------:R-:W-:Y:S06]  /*7cd0*/  @P0 BRA `(.L_x_793) ;  /* 0x0000000400580947 */ /* 0x000fec0003800000 */
[----:B------:R-:W-:Y:S02]  /*7ce0*/  ISETP.GE.AND P0, PT, R12, R17, PT ;  /* 0x000000110c00720c */ /* 0x000fe40003f06270 */
[----:B------:R-:W-:Y:S02]  /*7cf0*/  PLOP3.LUT P2, PT, PT, PT, PT, 0x80, 0x8 ;  /* 0x000000000008781c */ /* 0x000fe40003f4f070 */
[----:B------:R-:W-:Y:S05]  /*7d00*/  MOV R8, R10 ;  /* 0x0000000a00087202 */ /* 0x000fea0000000f00 */
[----:B------:R-:W2:Y:S04]  /*7d10*/  LDG.E.128 R60, desc[UR4][R8.64] ;  /* 0x00000004083c7981 */ /* 0x000ea8000c1e1d00 */
[----:B------:R-:W-:Y:S01]  /*7d20*/  @!P0 IMAD.WIDE R40, R19, 0x2, R8 ;  /* 0x0000000213288825 */ /* 0x000fe200078e0208 */
[----:B------:R-:W-:Y:S02]  /*7d30*/  @!P0 SEL R167, R16, RZ, P1 ;  /* 0x000000ff10a78207 */ /* 0x000fe40000800000 */
[----:B------:R-:W-:Y:S02]  /*7d40*/  @!P0 SEL R168, R151, RZ, P1 ;  /* 0x000000ff97a88207 */ /* 0x000fe40000800000 */
[C---:B------:R-:W-:Y:S01]  /*7d50*/  @!P0 SHF.L.U32 R153, R167.reuse, 0x1, RZ ;  /* 0x00000001a7998819 */ /* 0x040fe200000006ff */
[----:B------:R-:W3:Y:S01]  /*7d60*/  @!P0 LDG.E.128 R24, desc[UR4][R40.64] ;  /* 0x0000000428188981 */ /* 0x000ee2000c1e1d00 */
[----:B------:R-:W-:Y:S02]  /*7d70*/  @!P0 PLOP3.LUT P2, PT, P1, PT, PT, 0x80, 0x8 ;  /* 0x000000000008881c */ /* 0x000fe40000f4f070 */
[----:B------:R-:W-:Y:S02]  /*7d80*/  @!P0 SHF.L.U64.HI R168, R167, 0x1, R168 ;  /* 0x00000001a7a88819 */ /* 0x000fe400000102a8 */
[C---:B------:R-:W-:Y:S04]  /*7d90*/  @!P0 IADD3 R170, P1, PT, R153.reuse, R84, RZ ;  /* 0x0000005499aa8210 */ /* 0x040fe80007f3e0ff */
[C---:B------:R-:W-:Y:S02]  /*7da0*/  @!P0 IADD3.X R171, PT, PT, R168.reuse, R85, RZ, P1, !PT ;  /* 0x00000055a8ab8210 */ /* 0x040fe40000ffe4ff */
[----:B------:R-:W-:Y:S04]  /*7db0*/  @!P0 IADD3 R42, P1, PT, R153, R86, RZ ;  /* 0x00000056992a8210 */ /* 0x000fe80007f3e0ff */
[----:B------:R-:W-:Y:S02]  /*7dc0*/  @!P0 IADD3.X R43, PT, PT, R168, R87, RZ, P1, !PT ;  /* 0x00000057a82b8210 */ /* 0x000fe40000ffe4ff */
[----:B------:R-:W4:Y:S08]  /*7dd0*/  @!P0 LDG.E.128 R168, desc[UR4][R170.64] ;  /* 0x00000004aaa88981 */ /* 0x000f30000c1e1d00 */
[----:B------:R5:W4:Y:S01]  /*7de0*/  @!P0 LDG.E.128 R48, desc[UR4][R42.64] ;  /* 0x000000042a308981 */ /* 0x000b22000c1e1d00 */
[--C-:B---3--:R-:W-:Y:S01]  /*7df0*/  @!P0 HADD2.F32 R39, -RZ, R24.reuse.H0_H0 ;  /* 0x20000018ff278230 */ /* 0x108fe20000004100 */
[----:B--2---:R-:W-:Y:S01]  /*7e00*/  @!P0 MOV R38, R60 ;  /* 0x0000003c00268202 */ /* 0x004fe20000000f00 */
[----:B------:R-:W-:Y:S01]  /*7e10*/  @!P0 HADD2.F32 R37, -RZ, R24.H1_H1 ;  /* 0x30000018ff258230 */ /* 0x000fe20000004100 */
[----:B------:R-:W-:Y:S01]  /*7e20*/  @!P0 MOV R53, R61 ;  /* 0x0000003d00358202 */ /* 0x000fe20000000f00 */
[--C-:B------:R-:W-:Y:S01]  /*7e30*/  @!P0 HADD2.F32 R34, -RZ, R25.reuse.H0_H0 ;  /* 0x20000019ff228230 */ /* 0x100fe20000004100 */
[----:B------:R-:W-:Y:S01]  /*7e40*/  @!P0 MOV R54, R63 ;  /* 0x0000003f00368202 */ /* 0x000fe20000000f00 */
[--C-:B-----5:R-:W-:Y:S02]  /*7e50*/  @!P0 HADD2.F32 R43, -RZ, R38.reuse.H0_H0 ;  /* 0x20000026ff2b8230 */ /* 0x120fe40000004100 */
[----:B------:R-:W-:Y:S02]  /*7e60*/  @!P0 HADD2.F32 R45, -RZ, R38.H1_H1 ;  /* 0x30000026ff2d8230 */ /* 0x000fe40000004100 */
[----:B------:R-:W-:Y:S02]  /*7e70*/  @!P0 HADD2.F32 R35, -RZ, R25.H1_H1 ;  /* 0x30000019ff238230 */ /* 0x000fe40000004100 */
[--C-:B------:R-:W-:Y:S02]  /*7e80*/  @!P0 HADD2.F32 R24, -RZ, R26.reuse.H0_H0 ;  /* 0x2000001aff188230 */ /* 0x100fe40000004100 */
[----:B-1----:R-:W-:Y:S02]  /*7e90*/  @!P0 HADD2.F32 R33, -RZ, R26.H1_H1 ;  /* 0x3000001aff218230 */ /* 0x002fe40000004100 */
[----:B------:R-:W-:Y:S02]  /*7ea0*/  @!P0 HADD2.F32 R25, -RZ, R27.H0_H0 ;  /* 0x2000001bff198230 */ /* 0x000fe40000004100 */
[--C-:B----4-:R-:W-:Y:S02]  /*7eb0*/  @!P0 HADD2.F32 R36, -RZ, R168.reuse.H0_H0 ;  /* 0x200000a8ff248230 */ /* 0x110fe40000004100 */
[----:B------:R-:W-:Y:S02]  /*7ec0*/  @!P0 HADD2.F32 R32, -RZ, R168.H1_H1 ;  /* 0x300000a8ff208230 */ /* 0x000fe40000004100 */
[--C-:B------:R-:W-:Y:S02]  /*7ed0*/  @!P0 HADD2.F32 R31, -RZ, R169.reuse.H0_H0 ;  /* 0x200000a9ff1f8230 */ /* 0x100fe40000004100 */
[----:B------:R-:W-:Y:S01]  /*7ee0*/  @!P2 FADD.FTZ R36, -R36, -RZ ;  /* 0x800000ff2424a221 */ /* 0x000fe20000010100 */
[----:B------:R-:W-:Y:S02]  /*7ef0*/  @!P0 HADD2.F32 R30, -RZ, R169.H1_H1 ;  /* 0x300000a9ff1e8230 */ /* 0x000fe40000004100 */
[----:B------:R-:W-:Y:S01]  /*7f00*/  @!P2 FADD.FTZ R32, -R32, -RZ ;  /* 0x800000ff2020a221 */ /* 0x000fe20000010100 */
[----:B------:R-:W-:Y:S02]  /*7f10*/  @!P0 HADD2.F32 R29, -RZ, R170.H0_H0 ;  /* 0x200000aaff1d8230 */ /* 0x000fe40000004100 */
[----:B------:R-:W-:Y:S01]  /*7f20*/  @!P0 FMUL.FTZ R0, R39, R36 ;  /* 0x0000002427008220 */ /* 0x000fe20000410000 */
[--C-:B------:R-:W-:Y:S02]  /*7f30*/  @!P0 HADD2.F32 R38, -RZ, R48.reuse.H0_H0 ;  /* 0x20000030ff268230 */ /* 0x100fe40000004100 */
[----:B------:R-:W-:Y:S01]  /*7f40*/  @!P0 FMUL.FTZ R2, R37, R32 ;  /* 0x0000002025028220 */ /* 0x000fe20000410000 */
[----:B------:R-:W-:Y:S02]  /*7f50*/  @!P0 HADD2.F32 R42, -RZ, R48.H1_H1 ;  /* 0x30000030ff2a8230 */ /* 0x000fe40000004100 */
[----:B------:R-:W-:Y:S01]  /*7f60*/  @!P2 FADD.FTZ R31, -R31, -RZ ;  /* 0x800000ff1f1fa221 */ /* 0x000fe20000010100 */
[--C-:B------:R-:W-:Y:S02]  /*7f70*/  @!P0 HADD2.F32 R46, -RZ, R49.reuse.H0_H0 ;  /* 0x20000031ff2e8230 */ /* 0x100fe40000004100 */
[----:B------:R-:W-:Y:S01]  /*7f80*/  @!P0 FFMA.FTZ R0, R43, R38, R0 ;  /* 0x000000262b008223 */ /* 0x000fe20000010000 */
[----:B------:R-:W-:Y:S02]  /*7f90*/  @!P0 HADD2.F32 R47, -RZ, R49.H1_H1 ;  /* 0x30000031ff2f8230 */ /* 0x000fe40000004100 */
[----:B------:R-:W-:Y:S01]  /*7fa0*/  @!P0 FFMA.FTZ R2, R45, R42, R2 ;  /* 0x0000002a2d028223 */ /* 0x000fe20000010002 */
[----:B------:R-:W-:Y:S02]  /*7fb0*/  @!P0 HADD2.F32 R28, -RZ, R170.H1_H1 ;  /* 0x300000aaff1c8230 */ /* 0x000fe40000004100 */
[----:B------:R-:W-:Y:S01]  /*7fc0*/  @!P0 FMUL.FTZ R3, R34, R31 ;  /* 0x0000001f22038220 */ /* 0x000fe20000410000 */
[--C-:B------:R-:W-:Y:S02]  /*7fd0*/  @!P0 HADD2.F32 R48, -RZ, R50.reuse.H0_H0 ;  /* 0x20000032ff308230 */ /* 0x100fe40000004100 */
[----:B------:R-:W-:Y:S01]  /*7fe0*/  @!P2 FADD.FTZ R30, -R30, -RZ ;  /* 0x800000ff1e1ea221 */ /* 0x000fe20000010100 */
[----:B------:R-:W-:Y:S01]  /*7ff0*/  @!P0 HADD2.F32 R49, -RZ, R50.H1_H1 ;  /* 0x30000032ff318230 */ /* 0x000fe20000004100 */
[----:B------:R-:W-:Y:S01]  /*8000*/  @!P0 F2FP.F16.F32.PACK_AB R153, R2, R0 ;  /* 0x000000000299823e */ /* 0x000fe200000000ff */
[----:B------:R-:W-:Y:S02]  /*8010*/  @!P0 HADD2.F32 R20, -RZ, R171.H0_H0 ;  /* 0x200000abff148230 */ /* 0x000fe40000004100 */
[----:B------:R-:W-:Y:S01]  /*8020*/  @!P0 FMUL.FTZ R4, R35, R30 ;  /* 0x0000001e23048220 */ /* 0x000fe20000410000 */
[--C-:B------:R-:W-:Y:S01]  /*8030*/  @!P0 HADD2.F32 R50, -RZ, R51.reuse.H0_H0 ;  /* 0x20000033ff328230 */ /* 0x100fe20000004100 */
[----:B------:R-:W-:Y:S01]  /*8040*/  @!P0 MOV R60, R153 ;  /* 0x00000099003c8202 */ /* 0x000fe20000000f00 */
[----:B------:R-:W-:Y:S01]  /*8050*/  @!P0 HADD2.F32 R52, -RZ, R51.H1_H1 ;  /* 0x30000033ff348230 */ /* 0x000fe20000004100 */
[----:B------:R-:W-:Y:S01]  /*8060*/  @!P0 MOV R51, R62 ;  /* 0x0000003e00338202 */ /* 0x000fe20000000f00 */
[----:B------:R-:W-:Y:S02]  /*8070*/  @!P0 HADD2.F32 R18, -RZ, R171.H1_H1 ;  /* 0x300000abff128230 */ /* 0x000fe40000004100 */
[----:B------:R-:W-:Y:S01]  /*8080*/  @!P2 FADD.FTZ R29, -R29, -RZ ;  /* 0x800000ff1d1da221 */ /* 0x000fe20000010100 */
[--C-:B------:R-:W-:Y:S02]  /*8090*/  @!P0 HADD2.F32 R44, -RZ, R53.reuse.H0_H0 ;  /* 0x20000035ff2c8230 */ /* 0x100fe40000004100 */
[----:B------:R-:W-:Y:S01]  /*80a0*/  @!P2 FADD.FTZ R28, -R28, -RZ ;  /* 0x800000ff1c1ca221 */ /* 0x000fe20000010100 */
[----:B------:R-:W-:Y:S02]  /*80b0*/  @!P0 HADD2.F32 R43, -RZ, R53.H1_H1 ;  /* 0x30000035ff2b8230 */ /* 0x000fe40000004100 */
[----:B------:R-:W-:Y:S01]  /*80c0*/  @!P0 FMUL.FTZ R5, R24, R29 ;  /* 0x0000001d18058220 */ /* 0x000fe20000410000 */
[----:B------:R-:W-:Y:S01]  /*80d0*/  @!P2 FADD.FTZ R20, -R20, -RZ ;  /* 0x800000ff1414a221 */ /* 0x000fe20000010100 */
[----:B------:R-:W-:Y:S02]  /*80e0*/  @!P0 HADD2.F32 R27, -RZ, R27.H1_H1 ;  /* 0x3000001bff1b8230 */ /* 0x000fe40000004100 */
[----:B------:R-:W-:Y:S01]  /*80f0*/  @!P2 FADD.FTZ R18, -R18, -RZ ;  /* 0x800000ff1212a221 */ /* 0x000fe20000010100 */
[--C-:B------:R-:W-:Y:S02]  /*8100*/  @!P0 HADD2.F32 R38, -RZ, R51.reuse.H0_H0 ;  /* 0x20000033ff268230 */ /* 0x100fe40000004100 */
[----:B------:R-:W-:Y:S01]  /*8110*/  @!P0 FMUL.FTZ R6, R33, R28 ;  /* 0x0000001c21068220 */ /* 0x000fe20000410000 */
[----:B------:R-:W-:Y:S02]  /*8120*/  @!P0 HADD2.F32 R45, -RZ, R51.H1_H1 ;  /* 0x30000033ff2d8230 */ /* 0x000fe40000004100 */
[----:B------:R-:W-:Y:S01]  /*8130*/  @!P0 FFMA.FTZ R3, R44, R46, R3 ;  /* 0x0000002e2c038223 */ /* 0x000fe20000010003 */
[--C-:B------:R-:W-:Y:S02]  /*8140*/  @!P0 HADD2.F32 R42, -RZ, R54.reuse.H0_H0 ;  /* 0x20000036ff2a8230 */ /* 0x100fe40000004100 */
[----:B------:R-:W-:Y:S01]  /*8150*/  @!P0 FMUL.FTZ R7, R25, R20 ;  /* 0x0000001419078220 */ /* 0x000fe20000410000 */
[----:B------:R-:W-:Y:S02]  /*8160*/  @!P0 HADD2.F32 R51, -RZ, R54.H1_H1 ;  /* 0x30000036ff338230 */ /* 0x000fe40000004100 */
[----:B------:R-:W-:Y:S01]  /*8170*/  @!P0 FFMA.FTZ R4, R43, R47, R4 ;  /* 0x0000002f2b048223 */ /* 0x000fe20000010004 */
[----:B------:R-:W-:Y:S01]  /*8180*/  @!P0 FMUL.FTZ R8, R27, R18 ;  /* 0x000000121b088220 */ /* 0x000fe20000410000 */
[----:B------:R-:W-:Y:S01]  /*8190*/  @!P0 FFMA.FTZ R5, R38, R48, R5 ;  /* 0x0000003026058223 */ /* 0x000fe20000010005 */
[----:B------:R-:W-:Y:S01]  /*81a0*/  @!P0 FFMA.FTZ R6, R45, R49, R6 ;  /* 0x000000312d068223 */ /* 0x000fe20000010006 */
[----:B------:R-:W-:Y:S01]  /*81b0*/  @!P0 FFMA.FTZ R7, R42, R50, R7 ;  /* 0x000000322a078223 */ /* 0x000fe20000010007 */
[----:B------:R-:W-:Y:S01]  /*81c0*/  @!P0 F2FP.F16.F32.PACK_AB R168, R4, R3 ;  /* 0x0000000304a8823e */ /* 0x000fe200000000ff */
[----:B------:R-:W-:Y:S02]  /*81d0*/  @!P0 FFMA.FTZ R8, R51, R52, R8 ;  /* 0x0000003433088223 */ /* 0x000fe40000010008 */
[----:B------:R-:W-:Y:S02]  /*81e0*/  @!P0 F2FP.F16.F32.PACK_AB R167, R6, R5 ;  /* 0x0000000506a7823e */ /* 0x000fe400000000ff */
[----:B------:R-:W-:Y:S02]  /*81f0*/  @!P0 MOV R61, R168 ;  /* 0x000000a8003d8202 */ /* 0x000fe40000000f00 */
[----:B------:R-:W-:Y:S02]  /*8200*/  @!P0 F2FP.F16.F32.PACK_AB R170, R8, R7 ;  /* 0x0000000708aa823e */ /* 0x000fe400000000ff */
[----:B------:R-:W-:Y:S02]  /*8210*/  @!P0 MOV R62, R167 ;  /* 0x000000a7003e8202 */ /* 0x000fe40000000f00 */
[----:B------:R-:W-:Y:S05]  /*8220*/  @!P0 MOV R63, R170 ;  /* 0x000000aa003f8202 */ /* 0x000fea0000000f00 */
[----:B------:R2:W-:Y:S02]  /*8230*/  STG.E.128 desc[UR4][R80.64], R60 ;  /* 0x0000003c50007986 */ /* 0x0005e4000c101d04 */
.L_x_793:
[----:B------:R-:W-:Y:S05]  /*8240*/  BSYNC.RECONVERGENT B0 ;  /* 0x0000000000007941 */ /* 0x000fea0003800200 */
.L_x_792:
[----:B------:R-:W3:Y:S01]  /*8250*/  LDC R153, c[0x0][0x450] ;  /* 0x00011400ff997b82 */ /* 0x000ee20000000800 */
[----:B------:R-:W-:Y:S01]  /*8260*/  ISETP.NE.AND P0, PT, R58, RZ, PT ;  /* 0x000000ff3a00720c */ /* 0x000fe20003f05270 */
[----:B------:R-:W-:Y:S11]  /*8270*/  BSSY.RECONVERGENT B0, `(.L_x_794) ;  /* 0x000005b000007945 */ /* 0x000ff60003800200 */
[----:B------:R-:W-:Y:S01]  /*8280*/  @!UPT UIADD3 URZ, UPT, UPT, URZ, URZ, URZ ;  /* 0x000000fffffff290 */ /* 0x000fe2000fffe0ff */
[----:B------:R-:W-:Y:S05]  /*8290*/  @P0 BRA `(.L_x_795) ;  /* 0x0000000400600947 */ /* 0x000fea0003800000 */
[C---:B------:R-:W-:Y:S01]  /*82a0*/  ISETP.GE.AND P0, PT, R12.reuse, R17, PT ;  /* 0x000000110c00720c */ /* 0x040fe20003f06270 */
[----:B--2---:R-:W2:Y:S01]  /*82b0*/  LDG.E.128 R60, desc[UR4][R22.64] ;  /* 0x00000004163c7981 */ /* 0x004ea2000c1e1d00 */
[----:B------:R-:W-:Y:S02]  /*82c0*/  ISETP.GE.U32.AND P2, PT, R12, R21, PT ;  /* 0x000000150c00720c */ /* 0x000fe40003f46070 */
[----:B------:R-:W-:Y:S09]  /*82d0*/  PLOP3.LUT P1, PT, PT, PT, PT, 0x80, 0x8 ;  /* 0x000000000008781c */ /* 0x000ff20003f2f070 */
[----:B------:R-:W-:Y:S01]  /*82e0*/  @!P0 IMAD.WIDE R40, R19, 0x2, R22 ;  /* 0x0000000213288825 */ /* 0x000fe200078e0216 */
[----:B------:R-:W-:Y:S02]  /*82f0*/  @!P0 SEL R58, R16, RZ, P2 ;  /* 0x000000ff103a8207 */ /* 0x000fe40001000000 */
[----:B------:R-:W-:Y:S02]  /*8300*/  @!P0 PLOP3.LUT P1, PT, P2, PT, PT, 0x80, 0x8 ;  /* 0x000000000008881c */ /* 0x000fe4000172f070 */
[----:B------:R-:W-:Y:S01]  /*8310*/  @!P0 SEL R167, R151, RZ, P2 ;  /* 0x000000ff97a78207 */ /* 0x000fe20001000000 */
[----:B------:R-:W4:Y:S01]  /*8320*/  @!P0 LDG.E.128 R24, desc[UR4][R40.64] ;  /* 0x0000000428188981 */ /* 0x000f22000c1e1d00 */
[----:B------:R-:W-:Y:S04]  /*8330*/  @!P0 IADD3 R169, P2, PT, R131, R58, RZ ;  /* 0x0000003a83a98210 */ /* 0x000fe80007f5e0ff */
[----:B------:R-:W-:Y:S02]  /*8340*/  @!P0 IADD3.X R58, PT, PT, R110, R167, RZ, P2, !PT ;  /* 0x000000a76e3a8210 */ /* 0x000fe400017fe4ff */
[C---:B------:R-:W-:Y:S02]  /*8350*/  @!P0 SHF.L.U32 R167, R169.reuse, 0x1, RZ ;  /* 0x00000001a9a78819 */ /* 0x040fe400000006ff */
[----:B------:R-:W-:Y:S02]  /*8360*/  @!P0 SHF.L.U64.HI R58, R169, 0x1, R58 ;  /* 0x00000001a93a8819 */ /* 0x000fe4000001023a */
[C---:B------:R-:W-:Y:S04]  /*8370*/  @!P0 IADD3 R170, P2, PT, R167.reuse, R84, RZ ;  /* 0x00000054a7aa8210 */ /* 0x040fe80007f5e0ff */
[C---:B------:R-:W-:Y:S02]  /*8380*/  @!P0 IADD3.X R171, PT, PT, R58.reuse, R85, RZ, P2, !PT ;  /* 0x000000553aab8210 */ /* 0x040fe400017fe4ff */
[----:B------:R-:W-:Y:S04]  /*8390*/  @!P0 IADD3 R42, P2, PT, R167, R86, RZ ;  /* 0x00000056a72a8210 */ /* 0x000fe80007f5e0ff */
[----:B------:R-:W5:Y:S01]  /*83a0*/  @!P0 LDG.E.128 R168, desc[UR4][R170.64] ;  /* 0x00000004aaa88981 */ /* 0x000f62000c1e1d00 */
[----:B------:R-:W-:Y:S07]  /*83b0*/  @!P0 IADD3.X R43, PT, PT, R58, R87, RZ, P2, !PT ;  /* 0x000000573a2b8210 */ /* 0x000fee00017fe4ff */
[----:B------:R1:W3:Y:S01]  /*83c0*/  @!P0 LDG.E.128 R48, desc[UR4][R42.64] ;  /* 0x000000042a308981 */ /* 0x0002e2000c1e1d00 */
[--C-:B----4-:R-:W-:Y:S01]  /*83d0*/  @!P0 HADD2.F32 R39, -RZ, R24.reuse.H0_H0 ;  /* 0x20000018ff278230 */ /* 0x110fe20000004100 */
[----:B--2---:R-:W-:Y:S01]  /*83e0*/  @!P0 MOV R38, R60 ;  /* 0x0000003c00268202 */ /* 0x004fe20000000f00 */
[----:B------:R-:W-:Y:S01]  /*83f0*/  @!P0 HADD2.F32 R37, -RZ, R24.H1_H1 ;  /* 0x30000018ff258230 */ /* 0x000fe20000004100 */
[----:B------:R-:W-:Y:S01]  /*8400*/  @!P0 MOV R53, R61 ;  /* 0x0000003d00358202 */ /* 0x000fe20000000f00 */
[--C-:B------:R-:W-:Y:S01]  /*8410*/  @!P0 HADD2.F32 R34, -RZ, R25.reuse.H0_H0 ;  /* 0x20000019ff228230 */ /* 0x100fe20000004100 */
[----:B------:R-:W-:Y:S01]  /*8420*/  @!P0 MOV R54, R63 ;  /* 0x0000003f00368202 */ /* 0x000fe20000000f00 */
[--C-:B-1----:R-:W-:Y:S02]  /*8430*/  @!P0 HADD2.F32 R43, -RZ, R38.reuse.H0_H0 ;  /* 0x20000026ff2b8230 */ /* 0x102fe40000004100 */
[----:B------:R-:W-:Y:S02]  /*8440*/  @!P0 HADD2.F32 R45, -RZ, R38.H1_H1 ;  /* 0x30000026ff2d8230 */ /* 0x000fe40000004100 */
[----:B------:R-:W-:Y:S02]  /*8450*/  @!P0 HADD2.F32 R35, -RZ, R25.H1_H1 ;  /* 0x30000019ff238230 */ /* 0x000fe40000004100 */
[--C-:B------:R-:W-:Y:S02]  /*8460*/  @!P0 HADD2.F32 R24, -RZ, R26.reuse.H0_H0 ;  /* 0x2000001aff188230 */ /* 0x100fe40000004100 */
[----:B------:R-:W-:Y:S02]  /*8470*/  @!P0 HADD2.F32 R33, -RZ, R26.H1_H1 ;  /* 0x3000001aff218230 */ /* 0x000fe40000004100 */
[----:B------:R-:W-:Y:S02]  /*8480*/  @!P0 HADD2.F32 R25, -RZ, R27.H0_H0 ;  /* 0x2000001bff198230 */ /* 0x000fe40000004100 */
[----:B------:R-:W-:Y:S02]  /*8490*/  @!P0 HADD2.F32 R44, -RZ, R53.H0_H0 ;  /* 0x20000035ff2c8230 */ /* 0x000fe40000004100 */
[----:B------:R-:W-:Y:S02]  /*84a0*/  @!P0 HADD2.F32 R27, -RZ, R27.H1_H1 ;  /* 0x3000001bff1b8230 */ /* 0x000fe40000004100 */
[--C-:B-----5:R-:W-:Y:S02]  /*84b0*/  @!P0 HADD2.F32 R36, -RZ, R168.reuse.H0_H0 ;  /* 0x200000a8ff248230 */ /* 0x120fe40000004100 */
[----:B------:R-:W-:Y:S02]  /*84c0*/  @!P0 HADD2.F32 R32, -RZ, R168.H1_H1 ;  /* 0x300000a8ff208230 */ /* 0x000fe40000004100 */
[--C-:B------:R-:W-:Y:S02]  /*84d0*/  @!P0 HADD2.F32 R31, -RZ, R169.reuse.H0_H0 ;  /* 0x200000a9ff1f8230 */ /* 0x100fe40000004100 */
[----:B------:R-:W-:Y:S01]  /*84e0*/  @!P1 FADD.FTZ R36, -R36, -RZ ;  /* 0x800000ff24249221 */ /* 0x000fe20000010100 */
[----:B------:R-:W-:Y:S02]  /*84f0*/  @!P0 HADD2.F32 R30, -RZ, R169.H1_H1 ;  /* 0x300000a9ff1e8230 */ /* 0x000fe40000004100 */
[----:B------:R-:W-:Y:S01]  /*8500*/  @!P1 FADD.FTZ R32, -R32, -RZ ;  /* 0x800000ff20209221 */ /* 0x000fe20000010100 */
[----:B------:R-:W-:Y:S02]  /*8510*/  @!P0 HADD2.F32 R29, -RZ, R170.H0_H0 ;  /* 0x200000aaff1d8230 */ /* 0x000fe40000004100 */
[----:B------:R-:W-:Y:S01]  /*8520*/  @!P0 FMUL.FTZ R0, R39, R36 ;  /* 0x0000002427008220 */ /* 0x000fe20000410000 */
[--C-:B---3--:R-:W-:Y:S02]  /*8530*/  @!P0 HADD2.F32 R38, -RZ, R48.reuse.H0_H0 ;  /* 0x20000030ff268230 */ /* 0x108fe40000004100 */
        /* <DEDUP_REMOVED lines=14> */
[----:B------:R-:W-:Y:S01]  /*8620*/  @!P1 FADD.FTZ R29, -R29, -RZ ;  /* 0x800000ff1d1d9221 */ /* 0x000fe20000010100 */
[--C-:B------:R-:W-:Y:S01]  /*8630*/  @!P0 HADD2.F32 R50, -RZ, R51.reuse.H0_H0 ;  /* 0x20000033ff328230 */ /* 0x100fe20000004100 */
[----:B------:R-:W-:Y:S01]  /*8640*/  @!P0 MOV R60, R58 ;  /* 0x0000003a003c8202 */ /* 0x000fe20000000f00 */
[----:B------:R-:W-:Y:S01]  /*8650*/  @!P0 HADD2.F32 R52, -RZ, R51.H1_H1 ;  /* 0x30000033ff348230 */ /* 0x000fe20000004100 */
[----:B------:R-:W-:Y:S01]  /*8660*/  @!P0 MOV R51, R62 ;  /* 0x0000003e00338202 */ /* 0x000fe20000000f00 */
[----:B------:R-:W-:Y:S02]  /*8670*/  @!P0 HADD2.F32 R18, -RZ, R171.H1_H1 ;  /* 0x300000abff128230 */ /* 0x000fe40000004100 */
[----:B------:R-:W-:Y:S01]  /*8680*/  @!P0 FFMA.FTZ R3, R44, R46, R3 ;  /* 0x0000002e2c038223 */ /* 0x000fe20000010003 */
[----:B------:R-:W-:Y:S02]  /*8690*/  @!P0 HADD2.F32 R43, -RZ, R53.H1_H1 ;  /* 0x30000035ff2b8230 */ /* 0x000fe40000004100 */
[----:B------:R-:W-:Y:S01]  /*86a0*/  @!P0 FMUL.FTZ R4, R35, R30 ;  /* 0x0000001e23048220 */ /* 0x000fe20000410000 */
[--C-:B------:R-:W-:Y:S02]  /*86b0*/  @!P0 HADD2.F32 R38, -RZ, R51.reuse.H0_H0 ;  /* 0x20000033ff268230 */ /* 0x100fe40000004100 */
[----:B------:R-:W-:Y:S01]  /*86c0*/  @!P0 FMUL.FTZ R5, R24, R29 ;  /* 0x0000001d18058220 */ /* 0x000fe20000410000 */
[----:B------:R-:W-:Y:S01]  /*86d0*/  @!P1 FADD.FTZ R28, -R28, -RZ ;  /* 0x800000ff1c1c9221 */ /* 0x000fe20000010100 */
[----:B------:R-:W-:Y:S01]  /*86e0*/  @!P1 FADD.FTZ R20, -R20, -RZ ;  /* 0x800000ff14149221 */ /* 0x000fe20000010100 */
[----:B------:R-:W-:Y:S01]  /*86f0*/  @!P1 FADD.FTZ R18, -R18, -RZ ;  /* 0x800000ff12129221 */ /* 0x000fe20000010100 */
[----:B------:R-:W-:Y:S02]  /*8700*/  @!P0 HADD2.F32 R45, -RZ, R51.H1_H1 ;  /* 0x30000033ff2d8230 */ /* 0x000fe40000004100 */
[----:B------:R-:W-:Y:S01]  /*8710*/  @!P0 FMUL.FTZ R6, R33, R28 ;  /* 0x0000001c21068220 */ /* 0x000fe20000410000 */
        /* <DEDUP_REMOVED lines=16> */
.L_x_795:
[----:B------:R-:W-:Y:S05]  /*8820*/  BSYNC.RECONVERGENT B0 ;  /* 0x0000000000007941 */ /* 0x000fea0003800200 */
.L_x_794:
[----:B------:R-:W-:Y:S01]  /*8830*/  ISETP.NE.AND P0, PT, R55, RZ, PT ;  /* 0x000000ff3700720c */ /* 0x000fe20003f05270 */
[----:B------:R-:W-:Y:S11]  /*8840*/  BSSY.RECONVERGENT B0, `(.L_x_796) ;  /* 0x0000062000007945 */ /* 0x000ff60003800200 */
[----:B------:R-:W-:Y:S01]  /*8850*/  @!UPT UIADD3 URZ, UPT, UPT, URZ, URZ, URZ ;  /* 0x000000fffffff290 */ /* 0x000fe2000fffe0ff */
[----:B------:R-:W-:Y:S05]  /*8860*/  @P0 BRA `(.L_x_797) ;  /* 0x00000004007c0947 */ /* 0x000fea0003800000 */
[----:B------:R-:W5:Y:S01]  /*8870*/  LDC.64 R168, c[0x0][0x4a8] ;  /* 0x00012a00ffa87b82 */ /* 0x000f620000000a00 */
[----:B------:R-:W-:Y:S02]  /*8880*/  ISETP.GE.U32.AND P2, PT, R12, R21, PT ;  /* 0x000000150c00720c */ /* 0x000fe40003f46070 */
[----:B------:R-:W-:Y:S02]  /*8890*/  PLOP3.LUT P1, PT, PT, PT, PT, 0x80, 0x8 ;  /* 0x000000000008781c */ /* 0x000fe40003f2f070 */
[C---:B-----5:R-:W-:Y:S04]  /*88a0*/  LEA R40, P0, R168.reuse, R22, 0x5 ;  /* 0x00000016a8287211 */ /* 0x060fe800078028ff */
[----:B------:R-:W-:Y:S02]  /*88b0*/  LEA.HI.X R41, R168, R23, R169, 0x5, P0 ;  /* 0x00000017a8297211 */ /* 0x000fe400000f2ca9 */
[----:B------:R-:W5:Y:S03]  /*88c0*/  LDC.64 R168, c[0x0][0x3b8] ;  /* 0x0000ee00ffa87b82 */ /* 0x000f660000000a00 */
[----:B--2-4-:R-:W2:Y:S01]  /*88d0*/  LDG.E.128 R60, desc[UR4][R40.64] ;  /* 0x00000004283c7981 */ /* 0x014ea2000c1e1d00 */
[C---:B-----5:R-:W-:Y:S04]  /*88e0*/  LEA R172, P0, R168.reuse, R164, 0x5 ;  /* 0x000000a4a8ac7211 */ /* 0x060fe800078028ff */
[----:B------:R-:W-:Y:S02]  /*88f0*/  LEA.HI.X R173, R168, R165, R169, 0x5, P0 ;  /* 0x000000a5a8ad7211 */ /* 0x000fe400000f2ca9 */
[----:B------:R-:W-:Y:S11]  /*8900*/  ISETP.GE.AND P0, PT, R12, R17, PT ;  /* 0x000000110c00720c */ /* 0x000ff60003f06270 */
[----:B------:R-:W-:Y:S02]  /*8910*/  @!UPT UIADD3 URZ, UPT, UPT, URZ, URZ, URZ ;  /* 0x000000fffffff290 */ /* 0x000fe4000fffe0ff */
[----:B------:R-:W-:Y:S01]  /*8920*/  @!P0 IMAD.WIDE R42, R19, 0x2, R40 ;  /* 0x00000002132a8825 */ /* 0x000fe200078e0228 */
[----:B------:R-:W-:Y:S02]  /*8930*/  @!P0 SEL R170, R16, RZ, P2 ;  /* 0x000000ff10aa8207 */ /* 0x000fe40001000000 */
[----:B------:R-:W-:Y:S02]  /*8940*/  @!P0 PLOP3.LUT P1, PT, P2, PT, PT, 0x80, 0x8 ;  /* 0x000000000008881c */ /* 0x000fe4000172f070 */
[----:B------:R-:W-:Y:S01]  /*8950*/  @!P0 SEL R168, R151, RZ, P2 ;  /* 0x000000ff97a88207 */ /* 0x000fe20001000000 */
[----:B------:R-:W4:Y:S01]  /*8960*/  @!P0 LDG.E.128 R24, desc[UR4][R42.64] ;  /* 0x000000042a188981 */ /* 0x000f22000c1e1d00 */
[----:B------:R-:W-:Y:S04]  /*8970*/  @!P0 IADD3 R169, P2, PT, R119, R170, RZ ;  /* 0x000000aa77a98210 */ /* 0x000fe80007f5e0ff */
[----:B------:R-:W-:Y:S02]  /*8980*/  @!P0 SHF.L.U32 R167, R169, 0x1, RZ ;  /* 0x00000001a9a78819 */ /* 0x000fe400000006ff */
[----:B------:R-:W-:Y:S02]  /*8990*/  @!P0 IADD3.X R168, PT, PT, R109, R168, RZ, P2, !PT ;  /* 0x000000a86da88210 */ /* 0x000fe400017fe4ff */
[----:B------:R-:W-:Y:S02]  /*89a0*/  @!P0 IADD3 R170, P2, PT, R167, R84, RZ ;  /* 0x00000054a7aa8210 */ /* 0x000fe40007f5e0ff */
[----:B------:R-:W-:Y:S04]  /*89b0*/  @!P0 SHF.L.U64.HI R168, R169, 0x1, R168 ;  /* 0x00000001a9a88819 */ /* 0x000fe800000102a8 */
[C---:B------:R-:W-:Y:S02]  /*89c0*/  @!P0 IADD3.X R171, PT, PT, R168.reuse, R85, RZ, P2, !PT ;  /* 0x00000055a8ab8210 */ /* 0x040fe400017fe4ff */
[----:B------:R-:W-:Y:S04]  /*89d0*/  @!P0 IADD3 R44, P2, PT, R167, R86, RZ ;  /* 0x00000056a72c8210 */ /* 0x000fe80007f5e0ff */
[----:B------:R-:W-:Y:S02]  /*89e0*/  @!P0 IADD3.X R45, PT, PT, R168, R87, RZ, P2, !PT ;  /* 0x00000057a82d8210 */ /* 0x000fe400017fe4ff */
[----:B------:R-:W5:Y:S08]  /*89f0*/  @!P0 LDG.E.128 R168, desc[UR4][R170.64] ;  /* 0x00000004aaa88981 */ /* 0x000f70000c1e1d00 */
[----:B------:R1:W3:Y:S01]  /*8a00*/  @!P0 LDG.E.128 R52, desc[UR4][R44.64] ;  /* 0x000000042c348981 */ /* 0x0002e2000c1e1d00 */
[----:B--2---:R-:W-:Y:S02]  /*8a10*/  @!P0 MOV R38, R60 ;  /* 0x0000003c00268202 */ /* 0x004fe40000000f00 */
[----:B------:R-:W-:Y:S03]  /*8a20*/  @!P0 MOV R58, R61 ;  /* 0x0000003d003a8202 */ /* 0x000fe60000000f00 */
[--C-:B-1----:R-:W-:Y:S02]  /*8a30*/  @!P0 HADD2.F32 R45, -RZ, R38.reuse.H0_H0 ;  /* 0x20000026ff2d8230 */ /* 0x102fe40000004100 */
[----:B------:R-:W-:Y:S02]  /*8a40*/  @!P0 HADD2.F32 R47, -RZ, R38.H1_H1 ;  /* 0x30000026ff2f8230 */ /* 0x000fe40000004100 */
[----:B------:R-:W-:Y:S02]  /*8a50*/  @!P0 HADD2.F32 R46, -RZ, R58.H0_H0 ;  /* 0x2000003aff2e8230 */ /* 0x000fe40000004100 */
[--C-:B----4-:R-:W-:Y:S02]  /*8a60*/  @!P0 HADD2.F32 R39, -RZ, R24.reuse.H0_H0 ;  /* 0x20000018ff278230 */ /* 0x110fe40000004100 */
[----:B------:R-:W-:Y:S02]  /*8a70*/  @!P0 HADD2.F32 R37, -RZ, R24.H1_H1 ;  /* 0x30000018ff258230 */ /* 0x000fe40000004100 */
[--C-:B------:R-:W-:Y:S02]  /*8a80*/  @!P0 HADD2.F32 R34, -RZ, R25.reuse.H0_H0 ;  /* 0x20000019ff228230 */ /* 0x100fe40000004100 */
[----:B------:R-:W-:Y:S02]  /*8a90*/  @!P0 HADD2.F32 R35, -RZ, R25.H1_H1 ;  /* 0x30000019ff238230 */ /* 0x000fe40000004100 */
[--C-:B------:R-:W-:Y:S02]  /*8aa0*/  @!P0 HADD2.F32 R24, -RZ, R26.reuse.H0_H0 ;  /* 0x2000001aff188230 */ /* 0x100fe40000004100 */
[----:B------:R-:W-:Y:S02]  /*8ab0*/  @!P0 HADD2.F32 R33, -RZ, R26.H1_H1 ;  /* 0x3000001aff218230 */ /* 0x000fe40000004100 */
[--C-:B------:R-:W-:Y:S02]  /*8ac0*/  @!P0 HADD2.F32 R25, -RZ, R27.reuse.H0_H0 ;  /* 0x2000001bff198230 */ /* 0x100fe40000004100 */
[----:B------:R-:W-:Y:S02]  /*8ad0*/  @!P0 HADD2.F32 R27, -RZ, R27.H1_H1 ;  /* 0x3000001bff1b8230 */ /* 0x000fe40000004100 */
[--C-:B-----5:R-:W-:Y:S02]  /*8ae0*/  @!P0 HADD2.F32 R36, -RZ, R168.reuse.H0_H0 ;  /* 0x200000a8ff248230 */ /* 0x120fe40000004100 */
[----:B------:R-:W-:Y:S02]  /*8af0*/  @!P0 HADD2.F32 R32, -RZ, R168.H1_H1 ;  /* 0x300000a8ff208230 */ /* 0x000fe40000004100 */
[--C-:B------:R-:W-:Y:S02]  /*8b00*/  @!P0 HADD2.F32 R31, -RZ, R169.reuse.H0_H0 ;  /* 0x200000a9ff1f8230 */ /* 0x100fe40000004100 */
[----:B------:R-:W-:Y:S01]  /*8b10*/  @!P1 FADD.FTZ R36, -R36, -RZ ;  /* 0x800000ff24249221 */ /* 0x000fe20000010100 */
[----:B------:R-:W-:Y:S02]  /*8b20*/  @!P0 HADD2.F32 R30, -RZ, R169.H1_H1 ;  /* 0x300000a9ff1e8230 */ /* 0x000fe40000004100 */
[----:B------:R-:W-:Y:S01]  /*8b30*/  @!P1 FADD.FTZ R32, -R32, -RZ ;  /* 0x800000ff20209221 */ /* 0x000fe20000010100 */
[--C-:B------:R-:W-:Y:S02]  /*8b40*/  @!P0 HADD2.F32 R29, -RZ, R170.reuse.H0_H0 ;  /* 0x200000aaff1d8230 */ /* 0x100fe40000004100 */
[----:B------:R-:W-:Y:S01]  /*8b50*/  @!P0 FMUL.FTZ R0, R39, R36 ;  /* 0x0000002427008220 */ /* 0x000fe20000410000 */
[----:B------:R-:W-:Y:S02]  /*8b60*/  @!P0 HADD2.F32 R28, -RZ, R170.H1_H1 ;  /* 0x300000aaff1c8230 */ /* 0x000fe40000004100 */
[----:B------:R-:W-:Y:S01]  /*8b70*/  @!P0 FMUL.FTZ R2, R37, R32 ;  /* 0x0000002025028220 */ /* 0x000fe20000410000 */
[--C-:B---3--:R-:W-:Y:S02]  /*8b80*/  @!P0 HADD2.F32 R38, -RZ, R52.reuse.H0_H0 ;  /* 0x20000034ff268230 */ /* 0x108fe40000004100 */
[----:B------:R-:W-:Y:S01]  /*8b90*/  @!P1 FADD.FTZ R31, -R31, -RZ ;  /* 0x800000ff1f1f9221 */ /* 0x000fe20000010100 */
[----:B------:R-:W-:Y:S02]  /*8ba0*/  @!P0 HADD2.F32 R20, -RZ, R171.H0_H0 ;  /* 0x200000abff148230 */ /* 0x000fe40000004100 */
[----:B------:R-:W-:Y:S01]  /*8bb0*/  @!P1 FADD.FTZ R30, -R30, -RZ ;  /* 0x800000ff1e1e9221 */ /* 0x000fe20000010100 */
[--C-:B------:R-:W-:Y:S02]  /*8bc0*/  @!P0 HADD2.F32 R48, -RZ, R53.reuse.H0_H0 ;  /* 0x20000035ff308230 */ /* 0x100fe40000004100 */
[----:B------:R-:W-:Y:S01]  /*8bd0*/  @!P0 FFMA.FTZ R0, R45, R38, R0 ;  /* 0x000000262d008223 */ /* 0x000fe20000010000 */
[----:B------:R-:W-:Y:S01]  /*8be0*/  @!P0 HADD2.F32 R49, -RZ, R53.H1_H1 ;  /* 0x30000035ff318230 */ /* 0x000fe20000004100 */
[----:B------:R-:W-:Y:S01]  /*8bf0*/  @!P0 MOV R53, R62 ;  /* 0x0000003e00358202 */ /* 0x000fe20000000f00 */
[----:B------:R-:W-:Y:S02]  /*8c00*/  @!P0 HADD2.F32 R18, -RZ, R171.H1_H1 ;  /* 0x300000abff128230 */ /* 0x000fe40000004100 */
[----:B------:R-:W-:Y:S01]  /*8c10*/  @!P0 FMUL.FTZ R3, R34, R31 ;  /* 0x0000001f22038220 */ /* 0x000fe20000410000 */
[----:B------:R-:W-:Y:S02]  /*8c20*/  @!P0 HADD2.F32 R44, -RZ, R52.H1_H1 ;  /* 0x30000034ff2c8230 */ /* 0x000fe40000004100 */
[----:B------:R-:W-:Y:S01]  /*8c30*/  @!P1 FADD.FTZ R29, -R29, -RZ ;  /* 0x800000ff1d1d9221 */ /* 0x000fe20000010100 */
[--C-:B------:R-:W-:Y:S02]  /*8c40*/  @!P0 HADD2.F32 R50, -RZ, R54.reuse.H0_H0 ;  /* 0x20000036ff328230 */ /* 0x100fe40000004100 */
[----:B------:R-:W-:Y:S01]  /*8c50*/  @!P1 FADD.FTZ R28, -R28, -RZ ;  /* 0x800000ff1c1c9221 */ /* 0x000fe20000010100 */
[----:B------:R-:W-:Y:S02]  /*8c60*/  @!P0 HADD2.F32 R51, -RZ, R54.H1_H1 ;  /* 0x30000036ff338230 */ /* 0x000fe40000004100 */
[----:B------:R-:W-:Y:S01]  /*8c70*/  @!P1 FADD.FTZ R20, -R20, -RZ ;  /* 0x800000ff14149221 */ /* 0x000fe20000010100 */
[--C-:B------:R-:W-:Y:S02]  /*8c80*/  @!P0 HADD2.F32 R52, -RZ, R55.reuse.H0_H0 ;  /* 0x20000037ff348230 */ /* 0x100fe40000004100 */
[----:B------:R-:W-:Y:S01]  /*8c90*/  @!P0 FFMA.FTZ R2, R47, R44, R2 ;  /* 0x0000002c2f028223 */ /* 0x000fe20000010002 */
[----:B------:R-:W-:Y:S01]  /*8ca0*/  @!P0 HADD2.F32 R54, -RZ, R55.H1_H1 ;  /* 0x30000037ff368230 */ /* 0x000fe20000004100 */
[----:B------:R-:W-:Y:S01]  /*8cb0*/  @!P0 MOV R55, R63 ;  /* 0x0000003f00378202 */ /* 0x000fe20000000f00 */
[----:B------:R-:W-:Y:S02]  /*8cc0*/  @!P0 HADD2.F32 R45, -RZ, R58.H1_H1 ;  /* 0x3000003aff2d8230 */ /* 0x000fe40000004100 */
[----:B------:R-:W-:Y:S01]  /*8cd0*/  @!P0 FMUL.FTZ R4, R35, R30 ;  /* 0x0000001e23048220 */ /* 0x000fe20000410000 */
[----:B------:R-:W-:Y:S01]  /*8ce0*/  @!P0 F2FP.F16.F32.PACK_AB R167, R2, R0 ;  /* 0x0000000002a7823e */ /* 0x000fe200000000ff */
[--C-:B------:R-:W-:Y:S02]  /*8cf0*/  @!P0 HADD2.F32 R38, -RZ, R53.reuse.H0_H0 ;  /* 0x20000035ff268230 */ /* 0x100fe40000004100 */
[----:B------:R-:W-:Y:S01]  /*8d00*/  @!P1 FADD.FTZ R18, -R18, -RZ ;  /* 0x800000ff12129221 */ /* 0x000fe20000010100 */
[----:B------:R-:W-:Y:S01]  /*8d10*/  @!P0 FMUL.FTZ R5, R24, R29 ;  /* 0x0000001d18058220 */ /* 0x000fe20000410000 */
[----:B------:R-:W-:Y:S01]  /*8d20*/  @!P0 MOV R60, R167 ;  /* 0x000000a7003c8202 */ /* 0x000fe20000000f00 */
[----:B------:R-:W-:Y:S02]  /*8d30*/  @!P0 HADD2.F32 R47, -RZ, R53.H1_H1 ;  /* 0x30000035ff2f8230 */ /* 0x000fe40000004100 */
[----:B------:R-:W-:Y:S01]  /*8d40*/  @!P0 FMUL.FTZ R6, R33, R28 ;  /* 0x0000001c21068220 */ /* 0x000fe20000410000 */
[--C-:B------:R-:W-:Y:S02]  /*8d50*/  @!P0 HADD2.F32 R44, -RZ, R55.reuse.H0_H0 ;  /* 0x20000037ff2c8230 */ /* 0x100fe40000004100 */
[----:B------:R-:W-:Y:S01]  /*8d60*/  @!P0 FFMA.FTZ R3, R46, R48, R3 ;  /* 0x000000302e038223 */ /* 0x000fe20000010003 */
        /* <DEDUP_REMOVED lines=15> */
.L_x_797:
[----:B------:R-:W-:Y:S05]  /*8e60*/  BSYNC.RECONVERGENT B0 ;  /* 0x0000000000007941 */ /* 0x000fea0003800200 */
.L_x_796:
        /* <DEDUP_REMOVED lines=10> */
[----:B-12-4-:R-:W2:Y:S01]  /*8f10*/  LDG.E.128 R60, desc[UR4][R40.64] ;  /* 0x00000004283c7981 */ /* 0x016ea2000c1e1d00 */
        /* <DEDUP_REMOVED lines=88> */
.L_x_799:
[----:B------:R-:W-:Y:S05]  /*94a0*/  BSYNC.RECONVERGENT B0 ;  /* 0x0000000000007941 */ /* 0x000fea0003800200 */
.L_x_798:
[----:B------:R-:W-:Y:S04]  /*94b0*/  BSSY.RECONVERGENT B0, `(.L_x_800) ;  /* 0x0000062000007945 */ /* 0x000fe80003800200 */
[----:B------:R-:W-:Y:S05]  /*94c0*/  @P3 BRA `(.L_x_801) ;  /* 0x0000000400803947 */ /* 0x000fea0003800000 */
[C---:B------:R-:W-:Y:S02]  /*94d0*/  ISETP.GE.AND P0, PT, R12.reuse, R17, PT ;  /* 0x000000110c00720c */ /* 0x040fe40003f06270 */
[----:B------:R-:W-:Y:S02]  /*94e0*/  ISETP.GE.U32.AND P2, PT, R12, R21, PT ;  /* 0x000000150c00720c */ /* 0x000fe40003f46070 */
[----:B------:R-:W-:Y:S09]  /*94f0*/  PLOP3.LUT P1, PT, PT, PT, PT, 0x80, 0x8 ;  /* 0x000000000008781c */ /* 0x000ff20003f2f070 */
[----:B------:R-:W-:Y:S02]  /*9500*/  @!P0 SEL R169, R16, RZ, P2 ;  /* 0x000000ff10a98207 */ /* 0x000fe40001000000 */
[----:B------:R-:W-:Y:S02]  /*9510*/  @!P0 PLOP3.LUT P1, PT, P2, PT, PT, 0x80, 0x8 ;  /* 0x000000000008881c */ /* 0x000fe4000172f070 */
[----:B------:R-:W-:Y:S02]  /*9520*/  @!P0 SEL R166, R151, RZ, P2 ;  /* 0x000000ff97a68207 */ /* 0x000fe40001000000 */
[----:B------:R-:W-:Y:S04]  /*9530*/  @!P0 IADD3 R169, P2, PT, R118, R169, RZ ;  /* 0x000000a976a98210 */ /* 0x000fe80007f5e0ff */
[----:B------:R-:W-:Y:S02]  /*9540*/  @!P0 SHF.L.U32 R167, R169, 0x1, RZ ;  /* 0x00000001a9a78819 */ /* 0x000fe400000006ff */
[----:B------:R-:W-:Y:S02]  /*9550*/  @!P0 IADD3.X R166, PT, PT, R107, R166, RZ, P2, !PT ;  /* 0x000000a66ba68210 */ /* 0x000fe400017fe4ff */
[----:B------:R-:W-:Y:S02]  /*9560*/  @!P0 IADD3 R170, P2, PT, R167, R84, RZ ;  /* 0x00000054a7aa8210 */ /* 0x000fe40007f5e0ff */
[----:B------:R-:W-:Y:S04]  /*9570*/  @!P0 SHF.L.U64.HI R166, R169, 0x1, R166 ;  /* 0x00000001a9a68819 */ /* 0x000fe800000102a6 */
[C---:B------:R-:W-:Y:S02]  /*9580*/  @!P0 IADD3.X R171, PT, PT, R166.reuse, R85, RZ, P2, !PT ;  /* 0x00000055a6ab8210 */ /* 0x040fe400017fe4ff */
[----:B------:R-:W-:Y:S04]  /*9590*/  @!P0 IADD3 R44, P2, PT, R167, R86, RZ ;  /* 0x00000056a72c8210 */ /* 0x000fe80007f5e0ff */
[----:B------:R-:W-:Y:S01]  /*95a0*/  @!P0 IADD3.X R45, PT, PT, R166, R87, RZ, P2, !PT ;  /* 0x00000057a62d8210 */ /* 0x000fe200017fe4ff */
[----:B------:R-:W5:Y:S01]  /*95b0*/  @!P0 LDG.E.128 R168, desc[UR4][R170.64] ;  /* 0x00000004aaa88981 */ /* 0x000f62000c1e1d00 */
[----:B------:R-:W2:Y:S07]  /*95c0*/  LDC.64 R166, c[0x0][0x4a8] ;  /* 0x00012a00ffa67b82 */ /* 0x000eae0000000a00 */
[----:B------:R-:W3:Y:S01]  /*95d0*/  @!P0 LDG.E.128 R52, desc[UR4][R44.64] ;  /* 0x000000042c348981 */ /* 0x000ee2000c1e1d00 */
[----:B--2---:R-:W-:Y:S04]  /*95e0*/  IMAD.WIDE.U32 R40, R166, 0x60, R22 ;  /* 0x00000060a6287825 */ /* 0x004fe800078e0016 */
[----:B------:R-:W-:Y:S05]  /*95f0*/  IMAD R167, R167, 0x60, RZ ;  /* 0x00000060a7a77824 */ /* 0x000fea00078e02ff */
[----:B------:R-:W-:Y:S03]  /*9600*/  IADD3 R41, PT, PT, R167, R41, RZ ;  /* 0x00000029a7297210 */ /* 0x000fe60007ffe0ff */
[----:B------:R-:W-:Y:S02]  /*9610*/  @!P0 IMAD.WIDE R42, R19, 0x2, R40 ;  /* 0x00000002132a8825 */ /* 0x000fe400078e0228 */
[----:B-1--4-:R-:W2:Y:S08]  /*9620*/  LDG.E.128 R60, desc[UR4][R40.64] ;  /* 0x00000004283c7981 */ /* 0x012eb0000c1e1d00 */
[----:B------:R-:W4:Y:S01]  /*9630*/  @!P0 LDG.E.128 R24, desc[UR4][R42.64] ;  /* 0x000000042a188981 */ /* 0x000f22000c1e1d00 */
[--C-:B-----5:R-:W-:Y:S02]  /*9640*/  @!P0 HADD2.F32 R36, -RZ, R168.reuse.H0_H0 ;  /* 0x200000a8ff248230 */ /* 0x120fe40000004100 */
[----:B------:R-:W-:Y:S02]  /*9650*/  @!P0 HADD2.F32 R32, -RZ, R168.H1_H1 ;  /* 0x300000a8ff208230 */ /* 0x000fe40000004100 */
[--C-:B------:R-:W-:Y:S02]  /*9660*/  @!P0 HADD2.F32 R31, -RZ, R169.reuse.H0_H0 ;  /* 0x200000a9ff1f8230 */ /* 0x100fe40000004100 */
[----:B------:R-:W-:Y:S01]  /*9670*/  @!P1 FADD.FTZ R36, -R36, -RZ ;  /* 0x800000ff24249221 */ /* 0x000fe20000010100 */
[----:B------:R-:W-:Y:S02]  /*9680*/  @!P0 HADD2.F32 R30, -RZ, R169.H1_H1 ;  /* 0x300000a9ff1e8230 */ /* 0x000fe40000004100 */
[----:B------:R-:W-:Y:S01]  /*9690*/  @!P1 FADD.FTZ R32, -R32, -RZ ;  /* 0x800000ff20209221 */ /* 0x000fe20000010100 */
[----:B---3--:R-:W-:Y:S02]  /*96a0*/  @!P0 HADD2.F32 R44, -RZ, R52.H1_H1 ;  /* 0x30000034ff2c8230 */ /* 0x008fe40000004100 */
[----:B------:R-:W-:Y:S01]  /*96b0*/  @!P1 FADD.FTZ R31, -R31, -RZ ;  /* 0x800000ff1f1f9221 */ /* 0x000fe20000010100 */
[--C-:B------:R-:W-:Y:S02]  /*96c0*/  @!P0 HADD2.F32 R48, -RZ, R53.reuse.H0_H0 ;  /* 0x20000035ff308230 */ /* 0x100fe40000004100 */
[----:B------:R-:W-:Y:S01]  /*96d0*/  @!P1 FADD.FTZ R30, -R30, -RZ ;  /* 0x800000ff1e1e9221 */ /* 0x000fe20000010100 */
[----:B------:R-:W-:Y:S02]  /*96e0*/  @!P0 HADD2.F32 R49, -RZ, R53.H1_H1 ;  /* 0x30000035ff318230 */ /* 0x000fe40000004100 */
[--C-:B------:R-:W-:Y:S02]  /*96f0*/  @!P0 HADD2.F32 R29, -RZ, R170.reuse.H0_H0 ;  /* 0x200000aaff1d8230 */ /* 0x100fe40000004100 */
[----:B------:R-:W-:Y:S02]  /*9700*/  @!P0 HADD2.F32 R28, -RZ, R170.H1_H1 ;  /* 0x300000aaff1c8230 */ /* 0x000fe40000004100 */
[--C-:B------:R-:W-:Y:S02]  /*9710*/  @!P0 HADD2.F32 R20, -RZ, R171.reuse.H0_H0 ;  /* 0x200000abff148230 */ /* 0x100fe40000004100 */
[----:B------:R-:W-:Y:S01]  /*9720*/  @!P1 FADD.FTZ R29, -R29, -RZ ;  /* 0x800000ff1d1d9221 */ /* 0x000fe20000010100 */
[----:B------:R-:W-:Y:S02]  /*9730*/  @!P0 HADD2.F32 R18, -RZ, R171.H1_H1 ;  /* 0x300000abff128230 */ /* 0x000fe40000004100 */
[----:B------:R-:W-:Y:S01]  /*9740*/  @!P1 FADD.FTZ R28, -R28, -RZ ;  /* 0x800000ff1c1c9221 */ /* 0x000fe20000010100 */
[--C-:B------:R-:W-:Y:S02]  /*9750*/  @!P0 HADD2.F32 R50, -RZ, R54.reuse.H0_H0 ;  /* 0x20000036ff328230 */ /* 0x100fe40000004100 */
[----:B------:R-:W-:Y:S01]  /*9760*/  @!P1 FADD.FTZ R20, -R20, -RZ ;  /* 0x800000ff14149221 */ /* 0x000fe20000010100 */
[----:B------:R-:W-:Y:S02]  /*9770*/  @!P0 HADD2.F32 R51, -RZ, R54.H1_H1 ;  /* 0x30000036ff338230 */ /* 0x000fe40000004100 */
[----:B------:R-:W-:Y:S01]  /*9780*/  @!P1 FADD.FTZ R18, -R18, -RZ ;  /* 0x800000ff12129221 */ /* 0x000fe20000010100 */
[----:B------:R-:W-:Y:S01]  /*9790*/  @!P0 HADD2.F32 R54, -RZ, R55.H1_H1 ;  /* 0x30000037ff368230 */ /* 0x000fe20000004100 */
[----:B--2---:R-:W-:Y:S02]  /*97a0*/  @!P0 MOV R38, R60 ;  /* 0x0000003c00268202 */ /* 0x004fe40000000f00 */
[----:B------:R-:W-:Y:S02]  /*97b0*/  @!P0 MOV R58, R61 ;  /* 0x0000003d003a8202 */ /* 0x000fe40000000f00 */
[----:B------:R-:W-:Y:S01]  /*97c0*/  @!P0 MOV R53, R62 ;  /* 0x0000003e00358202 */ /* 0x000fe20000000f00 */
[--C-:B------:R-:W-:Y:S02]  /*97d0*/  @!P0 HADD2.F32 R45, -RZ, R38.reuse.H0_H0 ;  /* 0x20000026ff2d8230 */ /* 0x100fe40000004100 */
[----:B------:R-:W-:Y:S02]  /*97e0*/  @!P0 HADD2.F32 R47, -RZ, R38.H1_H1 ;  /* 0x30000026ff2f8230 */ /* 0x000fe40000004100 */
[--C-:B----4-:R-:W-:Y:S02]  /*97f0*/  @!P0 HADD2.F32 R39, -RZ, R24.reuse.H0_H0 ;  /* 0x20000018ff278230 */ /* 0x110fe40000004100 */
[----:B------:R-:W-:Y:S02]  /*9800*/  @!P0 HADD2.F32 R37, -RZ, R24.H1_H1 ;  /* 0x30000018ff258230 */ /* 0x000fe40000004100 */
[----:B------:R-:W-:Y:S02]  /*9810*/  @!P0 HADD2.F32 R38, -RZ, R52.H0_H0 ;  /* 0x20000034ff268230 */ /* 0x000fe40000004100 */
[----:B------:R-:W-:Y:S01]  /*9820*/  @!P0 FMUL.FTZ R0, R39, R36 ;  /* 0x0000002427008220 */ /* 0x000fe20000410000 */
[--C-:B------:R-:W-:Y:S02]  /*9830*/  @!P0 HADD2.F32 R34, -RZ, R25.reuse.H0_H0 ;  /* 0x20000019ff228230 */ /* 0x100fe40000004100 */
[----:B------:R-:W-:Y:S01]  /*9840*/  @!P0 FMUL.FTZ R2, R37, R32 ;  /* 0x0000002025028220 */ /* 0x000fe20000410000 */
[----:B------:R-:W-:Y:S02]  /*9850*/  @!P0 HADD2.F32 R35, -RZ, R25.H1_H1 ;  /* 0x30000019ff238230 */ /* 0x000fe40000004100 */
[----:B------:R-:W-:Y:S01]  /*9860*/  @!P0 FFMA.FTZ R0, R45, R38, R0 ;  /* 0x000000262d008223 */ /* 0x000fe20000010000 */
[--C-:B------:R-:W-:Y:S02]  /*9870*/  @!P0 HADD2.F32 R46, -RZ, R58.reuse.H0_H0 ;  /* 0x2000003aff2e8230 */ /* 0x100fe40000004100 */
[----:B------:R-:W-:Y:S01]  /*9880*/  @!P0 FFMA.FTZ R2, R47, R44, R2 ;  /* 0x0000002c2f028223 */ /* 0x000fe20000010002 */
[----:B------:R-:W-:Y:S02]  /*9890*/  @!P0 HADD2.F32 R45, -RZ, R58.H1_H1 ;  /* 0x3000003aff2d8230 */ /* 0x000fe40000004100 */
[----:B------:R-:W-:Y:S01]  /*98a0*/  @!P0 FMUL.FTZ R3, R34, R31 ;  /* 0x0000001f22038220 */ /* 0x000fe20000410000 */
[--C-:B------:R-:W-:Y:S02]  /*98b0*/  @!P0 HADD2.F32 R24, -RZ, R26.reuse.H0_H0 ;  /* 0x2000001aff188230 */ /* 0x100fe40000004100 */
[----:B------:R-:W-:Y:S01]  /*98c0*/  @!P0 FMUL.FTZ R4, R35, R30 ;  /* 0x0000001e23048220 */ /* 0x000fe20000410000 */
[----:B------:R-:W-:Y:S01]  /*98d0*/  @!P0 HADD2.F32 R52, -RZ, R55.H0_H0 ;  /* 0x20000037ff348230 */ /* 0x000fe20000004100 */
[----:B------:R-:W-:Y:S01]  /*98e0*/  @!P0 F2FP.F16.F32.PACK_AB R166, R2, R0 ;  /* 0x0000000002a6823e */ /* 0x000fe200000000ff */
[----:B------:R-:W-:Y:S01]  /*98f0*/  @!P0 HADD2.F32 R33, -RZ, R26.H1_H1 ;  /* 0x3000001aff218230 */ /* 0x000fe20000004100 */
[----:B------:R-:W-:Y:S01]  /*9900*/  @!P0 MOV R55, R63 ;  /* 0x0000003f00378202 */ /* 0x000fe20000000f00 */
[--C-:B------:R-:W-:Y:S01]  /*9910*/  @!P0 HADD2.F32 R25, -RZ, R27.reuse.H0_H0 ;  /* 0x2000001bff198230 */ /* 0x100fe20000004100 */
[----:B------:R-:W-:Y:S01]  /*9920*/  @!P0 MOV R60, R166 ;  /* 0x000000a6003c8202 */ /* 0x000fe20000000f00 */
[----:B------:R-:W-:Y:S02]  /*9930*/  @!P0 HADD2.F32 R27, -RZ, R27.H1_H1 ;  /* 0x3000001bff1b8230 */ /* 0x000fe40000004100 */
[----:B------:R-:W-:Y:S01]  /*9940*/  @!P0 FFMA.FTZ R3, R46, R48, R3 ;  /* 0x000000302e038223 */ /* 0x000fe20000010003 */
[----:B------:R-:W-:Y:S01]  /*9950*/  @!P0 FFMA.FTZ R4, R45, R49, R4 ;  /* 0x000000312d048223 */ /* 0x000fe20000010004 */
[--C-:B------:R-:W-:Y:S02]  /*9960*/  @!P0 HADD2.F32 R38, -RZ, R53.reuse.H0_H0 ;  /* 0x20000035ff268230 */ /* 0x100fe40000004100 */
[----:B------:R-:W-:Y:S01]  /*9970*/  @!P0 FMUL.FTZ R5, R24, R29 ;  /* 0x0000001d18058220 */ /* 0x000fe20000410000 */
[----:B------:R-:W-:Y:S02]  /*9980*/  @!P0 HADD2.F32 R47, -RZ, R53.H1_H1 ;  /* 0x30000035ff2f8230 */ /* 0x000fe40000004100 */
[----:B------:R-:W-:Y:S01]  /*9990*/  @!P0 FMUL.FTZ R6, R33, R28 ;  /* 0x0000001c21068220 */ /* 0x000fe20000410000 */
[----:B------:R-:W-:Y:S01]  /*99a0*/  @!P0 F2FP.F16.F32.PACK_AB R167, R4, R3 ;  /* 0x0000000304a7823e */ /* 0x000fe200000000ff */
[----:B------:R-:W-:Y:S01]  /*99b0*/  @!P0 FFMA.FTZ R5, R38, R50, R5 ;  /* 0x0000003226058223 */ /* 0x000fe20000010005 */
[--C-:B------:R-:W-:Y:S02]  /*99c0*/  @!P0 HADD2.F32 R44, -RZ, R55.reuse.H0_H0 ;  /* 0x20000037ff2c8230 */ /* 0x100fe40000004100 */
[----:B------:R-:W-:Y:S01]  /*99d0*/  @!P0 FFMA.FTZ R6, R47, R51, R6 ;  /* 0x000000332f068223 */ /* 0x000fe20000010006 */
[----:B------:R-:W-:Y:S01]  /*99e0*/  @!P0 MOV R61, R167 ;  /* 0x000000a7003d8202 */ /* 0x000fe20000000f00 */
[----:B------:R-:W-:Y:S01]  /*99f0*/  @!P0 FMUL.FTZ R7, R25, R20 ;  /* 0x0000001419078220 */ /* 0x000fe20000410000 */
[----:B------:R-:W1:Y:S01]  /*9a00*/  LDC.64 R166, c[0x0][0x3b8] ;  /* 0x0000ee00ffa67b82 */ /* 0x000e620000000a00 */
[----:B------:R-:W-:Y:S01]  /*9a10*/  @!P0 HADD2.F32 R53, -RZ, R55.H1_H1 ;  /* 0x30000037ff358230 */ /* 0x000fe20000004100 */
[----:B------:R-:W-:Y:S01]  /*9a20*/  @!P0 F2FP.F16.F32.PACK_AB R168, R6, R5 ;  /* 0x0000000506a8823e */ /* 0x000fe200000000ff */
[----:B------:R-:W-:Y:S01]  /*9a30*/  @!P0 FMUL.FTZ R8, R27, R18 ;  /* 0x000000121b088220 */ /* 0x000fe20000410000 */
[----:B------:R-:W-:Y:S02]  /*9a40*/  @!P0 FFMA.FTZ R7, R44, R52, R7 ;  /* 0x000000342c078223 */ /* 0x000fe40000010007 */
[----:B------:R-:W-:Y:S01]  /*9a50*/  @!P0 MOV R62, R168 ;  /* 0x000000a8003e8202 */ /* 0x000fe20000000f00 */
[----:B------:R-:W-:Y:S05]  /*9a60*/  @!P0 FFMA.FTZ R8, R53, R54, R8 ;  /* 0x0000003635088223 */ /* 0x000fea0000010008 */
[----:B------:R-:W-:Y:S04]  /*9a70*/  @!P0 F2FP.F16.F32.PACK_AB R169, R8, R7 ;  /* 0x0000000708a9823e */ /* 0x000fe800000000ff */
[----:B------:R-:W-:Y:S01]  /*9a80*/  @!P0 MOV R63, R169 ;  /* 0x000000a9003f8202 */ /* 0x000fe20000000f00 */
[----:B-1----:R-:W-:Y:S04]  /*9a90*/  IMAD.WIDE.U32 R168, R166, 0x60, R164 ;  /* 0x00000060a6a87825 */ /* 0x002fe800078e00a4 */
[----:B------:R-:W-:Y:S05]  /*9aa0*/  IMAD R167, R167, 0x60, RZ ;  /* 0x00000060a7a77824 */ /* 0x000fea00078e02ff */
[----:B------:R-:W-:Y:S05]  /*9ab0*/  IADD3 R169, PT, PT, R167, R169, RZ ;  /* 0x000000a9a7a97210 */ /* 0x000fea0007ffe0ff */
[----:B------:R1:W-:Y:S02]  /*9ac0*/  STG.E.128 desc[UR4][R168.64], R60 ;  /* 0x0000003ca8007986 */ /* 0x0003e4000c101d04 */
.L_x_801:
[----:B------:R-:W-:Y:S05]  /*9ad0*/  BSYNC.RECONVERGENT B0 ;  /* 0x0000000000007941 */ /* 0x000fea0003800200 */
.L_x_800:
        /* <DEDUP_REMOVED lines=99> */
.L_x_803:
[----:B------:R-:W-:Y:S05]  /*a110*/  BSYNC.RECONVERGENT B0 ;  /* 0x0000000000007941 */ /* 0x000fea0003800200 */
.L_x_802:
        /* <DEDUP_REMOVED lines=11> */
[----:B-1----:R-:W-:Y:S02]  /*a1d0*/  @!P0 IADD3 R168, P2, PT, R157, R84, RZ ;  /* 0x000000549da88210 */ /* 0x002fe40007f5e0ff */
[----:B------:R-:W-:Y:S04]  /*a1e0*/  @!P0 SHF.L.U64.HI R166, R167, 0x1, R166 ;  /* 0x00000001a7a68819 */ /* 0x000fe800000102a6 */
[C---:B------:R-:W-:Y:S02]  /*a1f0*/  @!P0 IADD3.X R169, PT, PT, R166.reuse, R85, RZ, P2, !PT ;  /* 0x00000055a6a98210 */ /* 0x040fe400017fe4ff */
[----:B------:R-:W-:Y:S04]  /*a200*/  @!P0 IADD3 R44, P2, PT, R157, R86, RZ ;  /* 0x000000569d2c8210 */ /* 0x000fe80007f5e0ff */
[----:B------:R-:W-:Y:S01]  /*a210*/  @!P0 IADD3.X R45, PT, PT, R166, R87, RZ, P2, !PT ;  /* 0x00000057a62d8210 */ /* 0x000fe200017fe4ff */
[----:B------:R-:W5:Y:S01]  /*a220*/  @!P0 LDG.E.128 R168, desc[UR4][R168.64] ;  /* 0x00000004a8a88981 */ /* 0x000f62000c1e1d00 */
[----:B------:R-:W1:Y:S07]  /*a230*/  LDC.64 R166, c[0x0][0x4a8] ;  /* 0x00012a00ffa67b82 */ /* 0x000e6e0000000a00 */
[----:B------:R-:W3:Y:S01]  /*a240*/  @!P0 LDG.E.128 R52, desc[UR4][R44.64] ;  /* 0x000000042c348981 */ /* 0x000ee2000c1e1d00 */
[----:B-1----:R-:W-:Y:S04]  /*a250*/  IMAD.WIDE.U32 R40, R166, 0xa0, R22 ;  /* 0x000000a0a6287825 */ /* 0x002fe800078e0016 */
[----:B------:R-:W-:Y:S05]  /*a260*/  IMAD R167, R167, 0xa0, RZ ;  /* 0x000000a0a7a77824 */ /* 0x000fea00078e02ff */
[----:B------:R-:W-:Y:S03]  /*a270*/  IADD3 R41, PT, PT, R167, R41, RZ ;  /* 0x00000029a7297210 */ /* 0x000fe60007ffe0ff */
[----:B------:R-:W-:Y:S02]  /*a280*/  @!P0 IMAD.WIDE R42, R19, 0x2, R40 ;  /* 0x00000002132a8825 */ /* 0x000fe400078e0228 */
[----:B--2-4-:R-:W2:Y:S08]  /*a290*/  LDG.E.128 R60, desc[UR4][R40.64] ;  /* 0x00000004283c7981 */ /* 0x014eb0000c1e1d00 */
[----:B------:R-:W4:Y:S01]  /*a2a0*/  @!P0 LDG.E.128 R24, desc[UR4][R42.64] ;  /* 0x000000042a188981 */ /* 0x000f22000c1e1d00 */
[--C-:B-----5:R-:W-:Y:S02]  /*a2b0*/  @!P0 HADD2.F32 R36, -RZ, R168.reuse.H0_H0 ;  /* 0x200000a8ff248230 */ /* 0x120fe40000004100 */
        /* <DEDUP_REMOVED lines=9> */
[--C-:B---3--:R-:W-:Y:S02]  /*a350*/  @!P0 HADD2.F32 R48, -RZ, R53.reuse.H0_H0 ;  /* 0x20000035ff308230 */ /* 0x108fe40000004100 */
[----:B------:R-:W-:Y:S01]  /*a360*/  @!P1 FADD.FTZ R29, -R29, -RZ ;  /* 0x800000ff1d1d9221 */ /* 0x000fe20000010100 */
[----:B------:R-:W-:Y:S02]  /*a370*/  @!P0 HADD2.F32 R49, -RZ, R53.H1_H1 ;  /* 0x30000035ff318230 */ /* 0x000fe40000004100 */
[----:B------:R-:W-:Y:S01]  /*a380*/  @!P1 FADD.FTZ R28, -R28, -RZ ;  /* 0x800000ff1c1c9221 */ /* 0x000fe20000010100 */
[----:B------:R-:W-:Y:S02]  /*a390*/  @!P0 HADD2.F32 R44, -RZ, R52.H1_H1 ;  /* 0x30000034ff2c8230 */ /* 0x000fe40000004100 */
[--C-:B------:R-:W-:Y:S02]  /*a3a0*/  @!P0 HADD2.F32 R50, -RZ, R54.reuse.H0_H0 ;  /* 0x20000036ff328230 */ /* 0x100fe40000004100 */
[----:B------:R-:W-:Y:S02]  /*a3b0*/  @!P0 HADD2.F32 R51, -RZ, R54.H1_H1 ;  /* 0x30000036ff338230 */ /* 0x000fe40000004100 */
[--C-:B------:R-:W-:Y:S02]  /*a3c0*/  @!P0 HADD2.F32 R20, -RZ, R171.reuse.H0_H0 ;  /* 0x200000abff148230 */ /* 0x100fe40000004100 */
[----:B------:R-:W-:Y:S02]  /*a3d0*/  @!P0 HADD2.F32 R18, -RZ, R171.H1_H1 ;  /* 0x300000abff128230 */ /* 0x000fe40000004100 */
[----:B------:R-:W-:Y:S02]  /*a3e0*/  @!P0 HADD2.F32 R54, -RZ, R55.H1_H1 ;  /* 0x30000037ff368230 */ /* 0x000fe40000004100 */
[----:B------:R-:W-:Y:S01]  /*a3f0*/  @!P1 FADD.FTZ R20, -R20, -RZ ;  /* 0x800000ff14149221 */ /* 0x000fe20000010100 */
[----:B------:R-:W-:Y:S01]  /*a400*/  @!P1 FADD.FTZ R18, -R18, -RZ ;  /* 0x800000ff12129221 */ /* 0x000fe20000010100 */
        /* <DEDUP_REMOVED lines=14> */
[----:B------:R-:W-:Y:S01]  /*a4f0*/  @!P0 FMUL.FTZ R3, R34, R31 ;  /* 0x0000001f22038220 */ /* 0x000fe20000410000 */
[----:B------:R-:W-:Y:S02]  /*a500*/  @!P0 HADD2.F32 R33, -RZ, R26.H1_H1 ;  /* 0x3000001aff218230 */ /* 0x000fe40000004100 */
[----:B------:R-:W-:Y:S01]  /*a510*/  @!P0 FMUL.FTZ R4, R35, R30 ;  /* 0x0000001e23048220 */ /* 0x000fe20000410000 */
[--C-:B------:R-:W-:Y:S02]  /*a520*/  @!P0 HADD2.F32 R46, -RZ, R58.reuse.H0_H0 ;  /* 0x2000003aff2e8230 */ /* 0x100fe40000004100 */
[----:B------:R-:W-:Y:S01]  /*a530*/  @!P0 FFMA.FTZ R2, R47, R44, R2 ;  /* 0x0000002c2f028223 */ /* 0x000fe20000010002 */
[----:B------:R-:W-:Y:S02]  /*a540*/  @!P0 HADD2.F32 R45, -RZ, R58.H1_H1 ;  /* 0x3000003aff2d8230 */ /* 0x000fe40000004100 */
[----:B------:R-:W-:Y:S01]  /*a550*/  @!P0 FMUL.FTZ R5, R24, R29 ;  /* 0x0000001d18058220 */ /* 0x000fe20000410000 */
[--C-:B------:R-:W-:Y:S02]  /*a560*/  @!P0 HADD2.F32 R38, -RZ, R53.reuse.H0_H0 ;  /* 0x20000035ff268230 */ /* 0x100fe40000004100 */
[----:B------:R-:W-:Y:S01]  /*a570*/  @!P0 FMUL.FTZ R6, R33, R28 ;  /* 0x0000001c21068220 */ /* 0x000fe20000410000 */
[----:B------:R-:W-:Y:S01]  /*a580*/  @!P0 F2FP.F16.F32.PACK_AB R157, R2, R0 ;  /* 0x00000000029d823e */ /* 0x000fe200000000ff */
[----:B------:R-:W-:Y:S02]  /*a590*/  @!P0 HADD2.F32 R47, -RZ, R53.H1_H1 ;  /* 0x30000035ff2f8230 */ /* 0x000fe40000004100 */
[----:B------:R-:W-:Y:S01]  /*a5a0*/  @!P0 FFMA.FTZ R3, R46, R48, R3 ;  /* 0x000000302e038223 */ /* 0x000fe20000010003 */
[----:B------:R-:W-:Y:S01]  /*a5b0*/  @!P0 FFMA.FTZ R4, R45, R49, R4 ;  /* 0x000000312d048223 */ /* 0x000fe20000010004 */
[----:B------:R-:W-:Y:S01]  /*a5c0*/  @!P0 MOV R60, R157 ;  /* 0x0000009d003c8202 */ /* 0x000fe20000000f00 */
[----:B------:R-:W-:Y:S01]  /*a5d0*/  @!P0 FFMA.FTZ R5, R38, R50, R5 ;  /* 0x0000003226058223 */ /* 0x000fe20000010005 */
[----:B------:R-:W-:Y:S01]  /*a5e0*/  @!P0 FFMA.FTZ R6, R47, R51, R6 ;  /* 0x000000332f068223 */ /* 0x000fe20000010006 */
[----:B------:R-:W-:Y:S01]  /*a5f0*/  @!P0 HADD2.F32 R52, -RZ, R55.H0_H0 ;  /* 0x20000037ff348230 */ /* 0x000fe20000004100 */
[----:B------:R-:W-:Y:S01]  /*a600*/  @!P0 F2FP.F16.F32.PACK_AB R166, R4, R3 ;  /* 0x0000000304a6823e */ /* 0x000fe200000000ff */
[--C-:B------:R-:W-:Y:S01]  /*a610*/  @!P0 HADD2.F32 R25, -RZ, R27.reuse.H0_H0 ;  /* 0x2000001bff198230 */ /* 0x100fe20000004100 */
[----:B------:R-:W-:Y:S01]  /*a620*/  @!P0 MOV R55, R63 ;  /* 0x0000003f00378202 */ /* 0x000fe20000000f00 */
[----:B------:R-:W-:Y:S01]  /*a630*/  @!P0 HADD2.F32 R27, -RZ, R27.H1_H1 ;  /* 0x3000001bff1b8230 */ /* 0x000fe20000004100 */
[----:B------:R-:W-:Y:S02]  /*a640*/  @!P0 F2FP.F16.F32.PACK_AB R167, R6, R5 ;  /* 0x0000000506a7823e */ /* 0x000fe400000000ff */
[----:B------:R-:W-:Y:S01]  /*a650*/  @!P0 MOV R61, R166 ;  /* 0x000000a6003d8202 */ /* 0x000fe20000000f00 */
[--C-:B------:R-:W-:Y:S01]  /*a660*/  @!P0 HADD2.F32 R44, -RZ, R55.reuse.H0_H0 ;  /* 0x20000037ff2c8230 */ /* 0x100fe20000004100 */
[----:B------:R-:W-:Y:S01]  /*a670*/  @!P0 MOV R62, R167 ;  /* 0x000000a7003e8202 */ /* 0x000fe20000000f00 */
[----:B------:R-:W-:Y:S01]  /*a680*/  @!P0 FMUL.FTZ R7, R25, R20 ;  /* 0x0000001419078220 */ /* 0x000fe20000410000 */
[----:B------:R-:W1:Y:S01]  /*a690*/  LDC.64 R166, c[0x0][0x3b8] ;  /* 0x0000ee00ffa67b82 */ /* 0x000e620000000a00 */
[----:B------:R-:W-:Y:S02]  /*a6a0*/  @!P0 HADD2.F32 R53, -RZ, R55.H1_H1 ;  /* 0x30000037ff358230 */ /* 0x000fe40000004100 */
[----:B------:R-:W-:Y:S01]  /*a6b0*/  @!P0 FMUL.FTZ R8, R27, R18 ;  /* 0x000000121b088220 */ /* 0x000fe20000410000 */
[----:B------:R-:W-:Y:S03]  /*a6c0*/  @!P0 FFMA.FTZ R7, R44, R52, R7 ;  /* 0x000000342c078223 */ /* 0x000fe60000010007 */
[----:B------:R-:W-:Y:S05]  /*a6d0*/  @!P0 FFMA.FTZ R8, R53, R54, R8 ;  /* 0x0000003635088223 */ /* 0x000fea0000010008 */
[----:B------:R-:W-:Y:S04]  /*a6e0*/  @!P0 F2FP.F16.F32.PACK_AB R168, R8, R7 ;  /* 0x0000000708a8823e */ /* 0x000fe800000000ff */
[----:B------:R-:W-:Y:S01]  /*a6f0*/  @!P0 MOV R63, R168 ;  /* 0x000000a8003f8202 */ /* 0x000fe20000000f00 */
[----:B-1----:R-:W-:Y:S04]  /*a700*/  IMAD.WIDE.U32 R168, R166, 0xa0, R164 ;  /* 0x000000a0a6a87825 */ /* 0x002fe800078e00a4 */
[----:B------:R-:W-:Y:S05]  /*a710*/  IMAD R167, R167, 0xa0, RZ ;  /* 0x000000a0a7a77824 */ /* 0x000fea00078e02ff */
[----:B------:R-:W-:Y:S05]  /*a720*/  IADD3 R169, PT, PT, R167, R169, RZ ;  /* 0x000000a9a7a97210 */ /* 0x000fea0007ffe0ff */
[----:B------:R1:W-:Y:S02]  /*a730*/  STG.E.128 desc[UR4][R168.64], R60 ;  /* 0x0000003ca8007986 */ /* 0x0003e4000c101d04 */
.L_x_805:
[----:B------:R-:W-:Y:S05]  /*a740*/  BSYNC.RECONVERGENT B0 ;  /* 0x0000000000007941 */ /* 0x000fea0003800200 */
.L_x_804:
        /* <DEDUP_REMOVED lines=9> */
[----:B------:R-:W-:Y:S02]  /*a7e0*/  @!P0 IADD3.X R166, PT, PT, R104, R157, RZ, P2, !PT ;  /* 0x0000009d68a68210 */ /* 0x000fe400017fe4ff */
[C---:B------:R-:W-:Y:S02]  /*a7f0*/  @!P0 SHF.L.U32 R157, R167.reuse, 0x1, RZ ;  /* 0x00000001a79d8819 */ /* 0x040fe400000006ff */
[----:B------:R-:W-:Y:S02]  /*a800*/  @!P0 SHF.L.U64.HI R166, R167, 0x1, R166 ;  /* 0x00000001a7a68819 */ /* 0x000fe400000102a6 */
[C---:B-1----:R-:W-:Y:S04]  /*a810*/  @!P0 IADD3 R168, P2, PT, R157.reuse, R84, RZ ;  /* 0x000000549da88210 */ /* 0x042fe80007f5e0ff */
        /* <DEDUP_REMOVED lines=85> */
.L_x_807:
[----:B------:R-:W-:Y:S05]  /*ad70*/  BSYNC.RECONVERGENT B0 ;  /* 0x0000000000007941 */ /* 0x000fea0003800200 */
.L_x_806:
[----:B------:R-:W-:Y:S04]  /*ad80*/  BSSY.RECONVERGENT B0, `(.L_x_808) ;  /* 0x0000062000007945 */ /* 0x000fe80003800200 */
[----:B------:R-:W-:Y:S05]  /*ad90*/  @P6 BRA `(.L_x_809) ;  /* 0x0000000400806947 */ /* 0x000fea0003800000 */
[----:B-1----:R-:W1:Y:S01]  /*ada0*/  LDC.64 R4, c[0x0][0x4a8] ;  /* 0x00012a00ff047b82 */ /* 0x002e620000000a00 */
[C---:B------:R-:W-:Y:S02]  /*adb0*/  ISETP.GE.AND P0, PT, R12.reuse, R17, PT ;  /* 0x000000110c00720c */ /* 0x040fe40003f06270 */
[----:B------:R-:W-:Y:S02]  /*adc0*/  ISETP.GE.U32.AND P2, PT, R12, R21, PT ;  /* 0x000000150c00720c */ /* 0x000fe40003f46070 */
[----:B------:R-:W-:Y:S09]  /*add0*/  PLOP3.LUT P1, PT, PT, PT, PT, 0x80, 0x8 ;  /* 0x000000000008781c */ /* 0x000ff20003f2f070 */
[----:B------:R-:W-:Y:S02]  /*ade0*/  @!P0 SEL R2, R16, RZ, P2 ;  /* 0x000000ff10028207 */ /* 0x000fe40001000000 */
[----:B------:R-:W-:Y:S02]  /*adf0*/  @!P0 PLOP3.LUT P1, PT, P2, PT, PT, 0x80, 0x8 ;  /* 0x000000000008881c */ /* 0x000fe4000172f070 */
[----:B------:R-:W-:Y:S02]  /*ae00*/  @!P0 SEL R0, R151, RZ, P2 ;  /* 0x000000ff97008207 */ /* 0x000fe40001000000 */
[----:B------:R-:W-:Y:S01]  /*ae10*/  @!P0 IADD3 R3, P2, PT, R117, R2, RZ ;  /* 0x0000000275038210 */ /* 0x000fe20007f5e0ff */
[----:B-1----:R-:W-:Y:S03]  /*ae20*/  IMAD.WIDE.U32 R36, R4, 0xe0, R22 ;  /* 0x000000e004247825 */ /* 0x002fe600078e0016 */
[----:B------:R-:W-:Y:S02]  /*ae30*/  @!P0 IADD3.X R0, PT, PT, R103, R0, RZ, P2, !PT ;  /* 0x0000000067008210 */ /* 0x000fe400017fe4ff */
[----:B------:R-:W-:Y:S01]  /*ae40*/  @!P0 SHF.L.U32 R41, R3, 0x1, RZ ;  /* 0x0000000103298819 */ /* 0x000fe200000006ff */
[----:B------:R-:W-:Y:S01]  /*ae50*/  IMAD R5, R5, 0xe0, RZ ;  /* 0x000000e005057824 */ /* 0x000fe200078e02ff */
[----:B------:R-:W-:Y:S02]  /*ae60*/  @!P0 SHF.L.U64.HI R0, R3, 0x1, R0 ;  /* 0x0000000103008819 */ /* 0x000fe40000010200 */
[----:B------:R-:W-:Y:S02]  /*ae70*/  @!P0 IADD3 R26, P2, PT, R41, R84, RZ ;  /* 0x00000054291a8210 */ /* 0x000fe40007f5e0ff */
[----:B------:R-:W-:Y:S02]  /*ae80*/  IADD3 R37, PT, PT, R5, R37, RZ ;  /* 0x0000002505257210 */ /* 0x000fe40007ffe0ff */
[C---:B------:R-:W-:Y:S02]  /*ae90*/  @!P0 IADD3.X R27, PT, PT, R0.reuse, R85, RZ, P2, !PT ;  /* 0x00000055001b8210 */ /* 0x040fe400017fe4ff */
[----:B------:R-:W-:Y:S01]  /*aea0*/  @!P0 IADD3 R40, P2, PT, R41, R86, RZ ;  /* 0x0000005629288210 */ /* 0x000fe20007f5e0ff */
[----:B------:R-:W-:Y:S02]  /*aeb0*/  @!P0 IMAD.WIDE R6, R19, 0x2, R36 ;  /* 0x0000000213068825 */ /* 0x000fe400078e0224 */
[----:B------:R-:W5:Y:S01]  /*aec0*/  LDG.E.128 R36, desc[UR4][R36.64] ;  /* 0x0000000424247981 */ /* 0x000f62000c1e1d00 */
[----:B------:R-:W-:Y:S07]  /*aed0*/  @!P0 IADD3.X R41, PT, PT, R0, R87, RZ, P2, !PT ;  /* 0x0000005700298210 */ /* 0x000fee00017fe4ff */
[----:B------:R-:W2:Y:S08]  /*aee0*/  @!P0 LDG.E.128 R24, desc[UR4][R26.64] ;  /* 0x000000041a188981 */ /* 0x000eb0000c1e1d00 */
[----:B------:R-:W3:Y:S08]  /*aef0*/  @!P0 LDG.E.128 R4, desc[UR4][R6.64] ;  /* 0x0000000406048981 */ /* 0x000ef0000c1e1d00 */
[----:B------:R-:W4:Y:S01]  /*af00*/  @!P0 LDG.E.128 R40, desc[UR4][R40.64] ;  /* 0x0000000428288981 */ /* 0x000f22000c1e1d00 */
[----:B-----5:R-:W-:Y:S01]  /*af10*/  @!P0 MOV R34, R38 ;  /* 0x0000002600228202 */ /* 0x020fe20000000f00 */
[--C-:B--2---:R-:W-:Y:S02]  /*af20*/  @!P0 HADD2.F32 R0, -RZ, R24.reuse.H0_H0 ;  /* 0x20000018ff008230 */ /* 0x104fe40000004100 */
[----:B------:R-:W-:Y:S02]  /*af30*/  @!P0 HADD2.F32 R2, -RZ, R24.H1_H1 ;  /* 0x30000018ff028230 */ /* 0x000fe40000004100 */
        /* <DEDUP_REMOVED lines=8> */
[--C-:B------:R-:W-:Y:S02]  /*afc0*/  @!P0 HADD2.F32 R26, -RZ, R5.reuse.H0_H0 ;  /* 0x20000005ff1a8230 */ /* 0x100fe40000004100 */
[----:B------:R-:W-:Y:S01]  /*afd0*/  @!P0 FMUL.FTZ R0, R35, R0 ;  /* 0x0000000023008220 */ /* 0x000fe20000410000 */
[----:B------:R-:W-:Y:S02]  /*afe0*/  @!P0 HADD2.F32 R4, -RZ, R5.H1_H1 ;  /* 0x30000005ff048230 */ /* 0x000fe40000004100 */
[----:B------:R-:W-:Y:S01]  /*aff0*/  @!P0 FMUL.FTZ R2, R33, R2 ;  /* 0x0000000221028220 */ /* 0x000fe20000410000 */
[--C-:B------:R-:W-:Y:S01]  /*b000*/  @!P0 HADD2.F32 R3, -RZ, R25.reuse.H0_H0 ;  /* 0x20000019ff038230 */ /* 0x100fe20000004100 */
[----:B------:R-:W-:Y:S01]  /*b010*/  @!P0 MOV R33, R37 ;  /* 0x0000002500218202 */ /* 0x000fe20000000f00 */
[--C-:B------:R-:W-:Y:S01]  /*b020*/  @!P0 HADD2.F32 R5, -RZ, R6.reuse.H0_H0 ;  /* 0x20000006ff058230 */ /* 0x100fe20000004100 */
[----:B------:R-:W-:Y:S01]  /*b030*/  @!P0 MOV R35, R39 ;  /* 0x0000002700238202 */ /* 0x000fe20000000f00 */
[----:B------:R-:W-:Y:S02]  /*b040*/  @!P0 HADD2.F32 R25, -RZ, R25.H1_H1 ;  /* 0x30000019ff198230 */ /* 0x000fe40000004100 */
[----:B------:R-:W-:Y:S01]  /*b050*/  @!P1 FADD.FTZ R3, -R3, -RZ ;  /* 0x800000ff03039221 */ /* 0x000fe20000010100 */
[--C-:B------:R-:W-:Y:S02]  /*b060*/  @!P0 HADD2.F32 R18, -RZ, R27.reuse.H0_H0 ;  /* 0x2000001bff128230 */ /* 0x100fe40000004100 */
[----:B------:R-:W-:Y:S01]  /*b070*/  @!P0 FMUL.FTZ R5, R5, R24 ;  /* 0x0000001805058220 */ /* 0x000fe20000410000 */
[----:B------:R-:W-:Y:S01]  /*b080*/  @!P0 HADD2.F32 R8, -RZ, R27.H1_H1 ;  /* 0x3000001bff088230 */ /* 0x000fe20000004100 */
[----:B------:R-:W-:Y:S01]  /*b090*/  @!P0 MOV R24, R36 ;  /* 0x0000002400188202 */ /* 0x000fe20000000f00 */
[--C-:B------:R-:W-:Y:S02]  /*b0a0*/  @!P0 HADD2.F32 R29, -RZ, R7.reuse.H0_H0 ;  /* 0x20000007ff1d8230 */ /* 0x100fe40000004100 */
[----:B------:R-:W-:Y:S01]  /*b0b0*/  @!P1 FADD.FTZ R25, -R25, -RZ ;  /* 0x800000ff19199221 */ /* 0x000fe20000010100 */
[----:B------:R-:W-:Y:S02]  /*b0c0*/  @!P0 HADD2.F32 R31, -RZ, R6.H1_H1 ;  /* 0x30000006ff1f8230 */ /* 0x000fe40000004100 */
[----:B------:R-:W-:Y:S01]  /*b0d0*/  @!P1 FADD.FTZ R18, -R18, -RZ ;  /* 0x800000ff12129221 */ /* 0x000fe20000010100 */
[----:B------:R-:W-:Y:S02]  /*b0e0*/  @!P0 HADD2.F32 R27, -RZ, R7.H1_H1 ;  /* 0x30000007ff1b8230 */ /* 0x000fe40000004100 */
[----:B------:R-:W-:Y:S01]  /*b0f0*/  @!P0 FMUL.FTZ R4, R4, R25 ;  /* 0x0000001904048220 */ /* 0x000fe20000410000 */
[----:B------:R-:W-:Y:S02]  /*b100*/  @!P0 HADD2.F32 R25, -RZ, R24.H0_H0 ;  /* 0x20000018ff198230 */ /* 0x000fe40000004100 */
[----:B------:R-:W-:Y:S01]  /*b110*/  @!P1 FADD.FTZ R8, -R8, -RZ ;  /* 0x800000ff08089221 */ /* 0x000fe20000010100 */
[--C-:B----4-:R-:W-:Y:S02]  /*b120*/  @!P0 HADD2.F32 R28, -RZ, R41.reuse.H1_H1 ;  /* 0x30000029ff1c8230 */ /* 0x110fe40000004100 */
[----:B------:R-:W-:Y:S01]  /*b130*/  @!P0 FMUL.FTZ R7, R29, R18 ;  /* 0x000000121d078220 */ /* 0x000fe20000410000 */
[--C-:B------:R-:W-:Y:S02]  /*b140*/  @!P0 HADD2.F32 R18, -RZ, R40.reuse.H0_H0 ;  /* 0x20000028ff128230 */ /* 0x100fe40000004100 */
[----:B------:R-:W-:Y:S01]  /*b150*/  @!P0 FMUL.FTZ R6, R31, R20 ;  /* 0x000000141f068220 */ /* 0x000fe20000410000 */
[----:B------:R-:W-:Y:S02]  /*b160*/  @!P0 HADD2.F32 R20, -RZ, R40.H1_H1 ;  /* 0x30000028ff148230 */ /* 0x000fe40000004100 */
[----:B------:R-:W-:Y:S01]  /*b170*/  @!P0 FMUL.FTZ R8, R27, R8 ;  /* 0x000000081b088220 */ /* 0x000fe20000410000 */
[----:B------:R-:W-:Y:S02]  /*b180*/  @!P0 HADD2.F32 R27, -RZ, R24.H1_H1 ;  /* 0x30000018ff1b8230 */ /* 0x000fe40000004100 */
[----:B------:R-:W-:Y:S01]  /*b190*/  @!P0 FMUL.FTZ R3, R26, R3 ;  /* 0x000000031a038220 */ /* 0x000fe20000410000 */
[----:B------:R-:W-:Y:S02]  /*b1a0*/  @!P0 HADD2.F32 R26, -RZ, R41.H0_H0 ;  /* 0x20000029ff1a8230 */ /* 0x000fe40000004100 */
[----:B------:R-:W-:Y:S01]  /*b1b0*/  @!P0 FFMA.FTZ R0, R25, R18, R0 ;  /* 0x0000001219008223 */ /* 0x000fe20000010000 */
[--C-:B------:R-:W-:Y:S02]  /*b1c0*/  @!P0 HADD2.F32 R24, -RZ, R33.reuse.H0_H0 ;  /* 0x20000021ff188230 */ /* 0x100fe40000004100 */
[----:B------:R-:W-:Y:S01]  /*b1d0*/  @!P0 FFMA.FTZ R2, R27, R20, R2 ;  /* 0x000000141b028223 */ /* 0x000fe20000010002 */
[----:B------:R-:W-:Y:S02]  /*b1e0*/  @!P0 HADD2.F32 R25, -RZ, R33.H1_H1 ;  /* 0x30000021ff198230 */ /* 0x000fe40000004100 */
[----:B------:R-:W-:Y:S02]  /*b1f0*/  @!P0 HADD2.F32 R29, -RZ, R42.H0_H0 ;  /* 0x2000002aff1d8230 */ /* 0x000fe40000004100 */
[----:B------:R-:W-:Y:S01]  /*b200*/  @!P0 FFMA.FTZ R3, R24, R26, R3 ;  /* 0x0000001a18038223 */ /* 0x000fe20000010003 */
[----:B------:R-:W-:Y:S01]  /*b210*/  @!P0 HADD2.F32 R18, -RZ, R34.H0_H0 ;  /* 0x20000022ff128230 */ /* 0x000fe20000004100 */
[----:B------:R-:W-:Y:S01]  /*b220*/  @!P0 F2FP.F16.F32.PACK_AB R0, R2, R0 ;  /* 0x000000000200823e */ /* 0x000fe200000000ff */
[----:B------:R-:W-:Y:S02]  /*b230*/  @!P0 HADD2.F32 R30, -RZ, R42.H1_H1 ;  /* 0x3000002aff1e8230 */ /* 0x000fe40000004100 */
[----:B------:R-:W-:Y:S01]  /*b240*/  @!P0 FFMA.FTZ R4, R25, R28, R4 ;  /* 0x0000001c19048223 */ /* 0x000fe20000010004 */
[----:B------:R-:W-:Y:S01]  /*b250*/  @!P0 HADD2.F32 R27, -RZ, R34.H1_H1 ;  /* 0x30000022ff1b8230 */ /* 0x000fe20000004100 */
[----:B------:R-:W-:Y:S01]  /*b260*/  @!P0 MOV R36, R0 ;  /* 0x0000000000248202 */ /* 0x000fe20000000f00 */
[----:B------:R-:W-:Y:S01]  /*b270*/  @!P0 FFMA.FTZ R5, R18, R29, R5 ;  /* 0x0000001d12058223 */ /* 0x000fe20000010005 */
[----:B------:R-:W-:Y:S01]  /*b280*/  @!P0 HADD2.F32 R31, -RZ, R43.H0_H0 ;  /* 0x2000002bff1f8230 */ /* 0x000fe20000004100 */
[----:B------:R-:W-:Y:S01]  /*b290*/  @!P0 F2FP.F16.F32.PACK_AB R3, R4, R3 ;  /* 0x000000030403823e */ /* 0x000fe200000000ff */
[----:B------:R-:W-:Y:S01]  /*b2a0*/  @!P0 FFMA.FTZ R6, R27, R30, R6 ;  /* 0x0000001e1b068223 */ /* 0x000fe20000010006 */
[----:B------:R-:W-:Y:S02]  /*b2b0*/  @!P0 HADD2.F32 R20, -RZ, R35.H0_H0 ;  /* 0x20000023ff148230 */ /* 0x000fe40000004100 */
[----:B------:R-:W-:Y:S01]  /*b2c0*/  @!P0 MOV R37, R3 ;  /* 0x0000000300258202 */ /* 0x000fe20000000f00 */
[----:B------:R-:W-:Y:S01]  /*b2d0*/  @!P0 HADD2.F32 R32, -RZ, R43.H1_H1 ;  /* 0x3000002bff208230 */ /* 0x000fe20000004100 */
[----:B------:R-:W-:Y:S01]  /*b2e0*/  @!P0 F2FP.F16.F32.PACK_AB R5, R6, R5 ;  /* 0x000000050605823e */ /* 0x000fe200000000ff */
[----:B------:R-:W1:Y:S01]  /*b2f0*/  LDC.64 R2, c[0x0][0x3b8] ;  /* 0x0000ee00ff027b82 */ /* 0x000e620000000a00 */
[----:B------:R-:W-:Y:S02]  /*b300*/  @!P0 HADD2.F32 R33, -RZ, R35.H1_H1 ;  /* 0x30000023ff218230 */ /* 0x000fe40000004100 */
[----:B------:R-:W-:Y:S01]  /*b310*/  @!P0 FFMA.FTZ R7, R20, R31, R7 ;  /* 0x0000001f14078223 */ /* 0x000fe20000010007 */
[----:B------:R-:W-:Y:S02]  /*b320*/  @!P0 MOV R38, R5 ;  /* 0x0000000500268202 */ /* 0x000fe40000000f00 */
[----:B------:R-:W-:Y:S05]  /*b330*/  @!P0 FFMA.FTZ R8, R33, R32, R8 ;  /* 0x0000002021088223 */ /* 0x000fea0000010008 */
[----:B------:R-:W-:Y:S04]  /*b340*/  @!P0 F2FP.F16.F32.PACK_AB R8, R8, R7 ;  /* 0x000000070808823e */ /* 0x000fe800000000ff */
[----:B------:R-:W-:Y:S01]  /*b350*/  @!P0 MOV R39, R8 ;  /* 0x0000000800278202 */ /* 0x000fe20000000f00 */
[----:B-1----:R-:W-:Y:S04]  /*b360*/  IMAD.WIDE.U32 R4, R2, 0xe0, R164 ;  /* 0x000000e002047825 */ /* 0x002fe800078e00a4 */
[----:B------:R-:W-:Y:S05]  /*b370*/  IMAD R3, R3, 0xe0, RZ ;  /* 0x000000e003037824 */ /* 0x000fea00078e02ff */
[----:B------:R-:W-:Y:S05]  /*b380*/  IADD3 R5, PT, PT, R3, R5, RZ ;  /* 0x0000000503057210 */ /* 0x000fea0007ffe0ff */
[----:B------:R1:W-:Y:S02]  /*b390*/  STG.E.128 desc[UR4][R4.64], R36 ;  /* 0x0000002404007986 */ /* 0x0003e4000c101d04 */
.L_x_809:
[----:B------:R-:W-:Y:S05]  /*b3a0*/  BSYNC.RECONVERGENT B0 ;  /* 0x0000000000007941 */ /* 0x000fea0003800200 */
.L_x_808:
[----:B------:R-:W-:Y:S01]  /*b3b0*/  ISETP.NE.AND P0, PT, R155, RZ, PT ;  /* 0x000000ff9b00720c */ /* 0x000fe20003f05270 */
[----:B------:R-:W-:Y:S11]  /*b3c0*/  BSSY.RECONVERGENT B0, `(.L_x_810) ;  /* 0x0000062000007945 */ /* 0x000ff60003800200 */
[----:B------:R-:W-:Y:S01]  /*b3d0*/  @!UPT UIADD3 URZ, UPT, UPT, URZ, URZ, URZ ;  /* 0x000000fffffff290 */ /* 0x000fe2000fffe0ff */
[----:B------:R-:W-:Y:S05]  /*b3e0*/  @P0 BRA `(.L_x_811) ;  /* 0x00000004007c0947 */ /* 0x000fea0003800000 */
[----:B------:R-:W1:Y:S01]  /*b3f0*/  LDC.64 R2, c[0x0][0x4a8] ;  /* 0x00012a00ff027b82 */ /* 0x000e620000000a00 */
[----:B------:R-:W-:Y:S02]  /*b400*/  ISETP.GE.U32.AND P2, PT, R12, R21, PT ;  /* 0x000000150c00720c */ /* 0x000fe40003f46070 */
[----:B------:R-:W-:Y:S02]  /*b410*/  PLOP3.LUT P1, PT, PT, PT, PT, 0x80, 0x8 ;  /* 0x000000000008781c */ /* 0x000fe40003f2f070 */
[C---:B-1----:R-:W-:Y:S04]  /*b420*/  LEA R36, P0, R2.reuse, R22, 0x8 ;  /* 0x0000001602247211 */ /* 0x042fe800078040ff */
[----:B------:R-:W-:Y:S02]  /*b430*/  LEA.HI.X R37, R2, R23, R3, 0x8, P0 ;  /* 0x0000001702257211 */ /* 0x000fe400000f4403 */
[----:B------:R-:W1:Y:S02]  /*b440*/  LDC.64 R2, c[0x0][0x3b8] ;  /* 0x0000ee00ff027b82 */ /* 0x000e640000000a00 */
[C---:B-1----:R-:W-:Y:S04]  /*b450*/  LEA R44, P0, R2.reuse, R164, 0x8 ;  /* 0x000000a4022c7211 */ /* 0x042fe800078040ff */
[----:B------:R-:W-:Y:S02]  /*b460*/  LEA.HI.X R45, R2, R165, R3, 0x8, P0 ;  /* 0x000000a5022d7211 */ /* 0x000fe400000f4403 */
[----:B------:R-:W-:Y:S11]  /*b470*/  ISETP.GE.AND P0, PT, R12, R17, PT ;  /* 0x000000110c00720c */ /* 0x000ff60003f06270 */
[----:B------:R-:W-:Y:S02]  /*b480*/  @!UPT UIADD3 URZ, UPT, UPT, URZ, URZ, URZ ;  /* 0x000000fffffff290 */ /* 0x000fe4000fffe0ff */
[----:B------:R-:W-:Y:S01]  /*b490*/  @!P0 IMAD.WIDE R6, R19, 0x2, R36 ;  /* 0x0000000213068825 */ /* 0x000fe200078e0224 */
[----:B------:R-:W-:Y:S01]  /*b4a0*/  @!P0 SEL R3, R16, RZ, P2 ;  /* 0x000000ff10038207 */ /* 0x000fe20001000000 */
[----:B------:R-:W5:Y:S01]  /*b4b0*/  LDG.E.128 R36, desc[UR4][R36.64] ;  /* 0x0000000424247981 */ /* 0x000f62000c1e1d00 */
[----:B------:R-:W-:Y:S02]  /*b4c0*/  @!P0 SEL R5, R151, RZ, P2 ;  /* 0x000000ff97058207 */ /* 0x000fe40001000000 */
[----:B------:R-:W-:Y:S02]  /*b4d0*/  @!P0 PLOP3.LUT P1, PT, P2, PT, PT, 0x80, 0x8 ;  /* 0x000000000008881c */ /* 0x000fe4000172f070 */
[----:B------:R-:W-:Y:S04]  /*b4e0*/  @!P0 IADD3 R3, P2, PT, R126, R3, RZ ;  /* 0x000000037e038210 */ /* 0x000fe80007f5e0ff */
[----:B------:R-:W-:Y:S02]  /*b4f0*/  @!P0 IADD3.X R0, PT, PT, R102, R5, RZ, P2, !PT ;  /* 0x0000000566008210 */ /* 0x000fe400017fe4ff */
[C---:B------:R-:W-:Y:S01]  /*b500*/  @!P0 SHF.L.U32 R41, R3.reuse, 0x1, RZ ;  /* 0x0000000103298819 */ /* 0x040fe200000006ff */
[----:B------:R-:W2:Y:S01]  /*b510*/  @!P0 LDG.E.128 R4, desc[UR4][R6.64] ;  /* 0x0000000406048981 */ /* 0x000ea2000c1e1d00 */
[----:B------:R-:W-:Y:S02]  /*b520*/  @!P0 SHF.L.U64.HI R0, R3, 0x1, R0 ;  /* 0x0000000103008819 */ /* 0x000fe40000010200 */
[C---:B------:R-:W-:Y:S04]  /*b530*/  @!P0 IADD3 R26, P2, PT, R41.reuse, R84, RZ ;  /* 0x00000054291a8210 */ /* 0x040fe80007f5e0ff */
[C---:B------:R-:W-:Y:S02]  /*b540*/  @!P0 IADD3.X R27, PT, PT, R0.reuse, R85, RZ, P2, !PT ;  /* 0x00000055001b8210 */ /* 0x040fe400017fe4ff */
[----:B------:R-:W-:Y:S04]  /*b550*/  @!P0 IADD3 R40, P2, PT, R41, R86, RZ ;  /* 0x0000005629288210 */ /* 0x000fe80007f5e0ff */
[----:B------:R-:W3:Y:S01]  /*b560*/  @!P0 LDG.E.128 R24, desc[UR4][R26.64] ;  /* 0x000000041a188981 */ /* 0x000ee2000c1e1d00 */
[----:B------:R-:W-:Y:S07]  /*b570*/  @!P0 IADD3.X R41, PT, PT, R0, R87, RZ, P2, !PT ;  /* 0x0000005700298210 */ /* 0x000fee00017fe4ff */
[----:B------:R-:W4:Y:S01]  /*b580*/  @!P0 LDG.E.128 R40, desc[UR4][R40.64] ;  /* 0x0000000428288981 */ /* 0x000f22000c1e1d00 */
[----:B-----5:R-:W-:Y:S01]  /*b590*/  @!P0 MOV R34, R38 ;  /* 0x0000002600228202 */ /* 0x020fe20000000f00 */
[--C-:B--2---:R-:W-:Y:S02]  /*b5a0*/  @!P0 HADD2.F32 R35, -RZ, R4.reuse.H0_H0 ;  /* 0x20000004ff238230 */ /* 0x104fe40000004100 */
[----:B------:R-:W-:Y:S02]  /*b5b0*/  @!P0 HADD2.F32 R33, -RZ, R4.H1_H1 ;  /* 0x30000004ff218230 */ /* 0x000fe40000004100 */
[----:B------:R-:W-:Y:S02]  /*b5c0*/  @!P0 HADD2.F32 R4, -RZ, R5.H1_H1 ;  /* 0x30000005ff048230 */ /* 0x000fe40000004100 */
[----:B------:R-:W-:Y:S02]  /*b5d0*/  @!P0 HADD2.F32 R29, -RZ, R7.H0_H0 ;  /* 0x20000007ff1d8230 */ /* 0x000fe40000004100 */
[----:B------:R-:W-:Y:S02]  /*b5e0*/  @!P0 HADD2.F32 R31, -RZ, R6.H1_H1 ;  /* 0x30000006ff1f8230 */ /* 0x000fe40000004100 */
[--C-:B---3--:R-:W-:Y:S02]  /*b5f0*/  @!P0 HADD2.F32 R0, -RZ, R24.reuse.H0_H0 ;  /* 0x20000018ff008230 */ /* 0x108fe40000004100 */
[----:B------:R-:W-:Y:S02]  /*b600*/  @!P0 HADD2.F32 R2, -RZ, R24.H1_H1 ;  /* 0x30000018ff028230 */ /* 0x000fe40000004100 */
[--C-:B------:R-:W-:Y:S02]  /*b610*/  @!P0 HADD2.F32 R24, -RZ, R26.reuse.H0_H0 ;  /* 0x2000001aff188230 */ /* 0x100fe40000004100 */
[----:B------:R-:W-:Y:S01]  /*b620*/  @!P1 FADD.FTZ R0, -R0, -RZ ;  /* 0x800000ff00009221 */ /* 0x000fe20000010100 */
[----:B------:R-:W-:Y:S02]  /*b630*/  @!P0 HADD2.F32 R20, -RZ, R26.H1_H1 ;  /* 0x3000001aff148230 */ /* 0x000fe40000004100 */
[----:B------:R-:W-:Y:S01]  /*b640*/  @!P1 FADD.FTZ R2, -R2, -RZ ;  /* 0x800000ff02029221 */ /* 0x000fe20000010100 */
[----:B------:R-:W-:Y:S02]  /*b650*/  @!P0 HADD2.F32 R26, -RZ, R5.H0_H0 ;  /* 0x20000005ff1a8230 */ /* 0x000fe40000004100 */
[----:B------:R-:W-:Y:S01]  /*b660*/  @!P1 FADD.FTZ R24, -R24, -RZ ;  /* 0x800000ff18189221 */ /* 0x000fe20000010100 */
[--C-:B------:R-:W-:Y:S02]  /*b670*/  @!P0 HADD2.F32 R3, -RZ, R25.reuse.H0_H0 ;  /* 0x20000019ff038230 */ /* 0x100fe40000004100 */
[----:B------:R-:W-:Y:S01]  /*b680*/  @!P0 FMUL.FTZ R2, R33, R2 ;  /* 0x0000000221028220 */ /* 0x000fe20000410000 */
[----:B------:R-:W-:Y:S01]  /*b690*/  @!P0 HADD2.F32 R5, -RZ, R6.H0_H0 ;  /* 0x20000006ff058230 */ /* 0x000fe20000004100 */
[----:B------:R-:W-:Y:S01]  /*b6a0*/  @!P0 MOV R33, R37 ;  /* 0x0000002500218202 */ /* 0x000fe20000000f00 */
[----:B------:R-:W-:Y:S02]  /*b6b0*/  @!P0 HADD2.F32 R25, -RZ, R25.H1_H1 ;  /* 0x30000019ff198230 */ /* 0x000fe40000004100 */
[----:B------:R-:W-:Y:S01]  /*b6c0*/  @!P0 FMUL.FTZ R0, R35, R0 ;  /* 0x0000000023008220 */ /* 0x000fe20000410000 */
[--C-:B------:R-:W-:Y:S01]  /*b6d0*/  @!P0 HADD2.F32 R18, -RZ, R27.reuse.H0_H0 ;  /* 0x2000001bff128230 */ /* 0x100fe20000004100 */
[----:B------:R-:W-:Y:S01]  /*b6e0*/  @!P0 MOV R35, R39 ;  /* 0x0000002700238202 */ /* 0x000fe20000000f00 */
[----:B------:R-:W-:Y:S02]  /*b6f0*/  @!P0 HADD2.F32 R8, -RZ, R27.H1_H1 ;  /* 0x3000001bff088230 */ /* 0x000fe40000004100 */
[----:B------:R-:W-:Y:S01]  /*b700*/  @!P0 FMUL.FTZ R5, R5, R24 ;  /* 0x0000001805058220 */ /* 0x000fe20000410000 */
[----:B------:R-:W-:Y:S01]  /*b710*/  @!P0 HADD2.F32 R27, -RZ, R7.H1_H1 ;  /* 0x30000007ff1b8230 */ /* 0x000fe20000004100 */
[----:B------:R-:W-:Y:S01]  /*b720*/  @!P0 MOV R24, R36 ;  /* 0x0000002400188202 */ /* 0x000fe20000000f00 */
[----:B----4-:R-:W-:Y:S02]  /*b730*/  @!P0 HADD2.F32 R28, -RZ, R41.H1_H1 ;  /* 0x30000029ff1c8230 */ /* 0x010fe40000004100 */
[----:B------:R-:W-:Y:S01]  /*b740*/  @!P1 FADD.FTZ R25, -R25, -RZ ;  /* 0x800000ff19199221 */ /* 0x000fe20000010100 */
[----:B------:R-:W-:Y:S02]  /*b750*/  @!P0 HADD2.F32 R30, -RZ, R42.H1_H1 ;  /* 0x3000002aff1e8230 */ /* 0x000fe40000004100 */
[----:B------:R-:W-:Y:S01]  /*b760*/  @!P1 FADD.FTZ R18, -R18, -RZ ;  /* 0x800000ff12129221 */ /* 0x000fe20000010100 */
[----:B------:R-:W-:Y:S02]  /*b770*/  @!P0 HADD2.F32 R32, -RZ, R43.H1_H1 ;  /* 0x3000002bff208230 */ /* 0x000fe40000004100 */
[----:B------:R-:W-:Y:S01]  /*b780*/  @!P1 FADD.FTZ R20, -R20, -RZ ;  /* 0x800000ff14149221 */ /* 0x000fe20000010100 */
[----:B------:R-:W-:Y:S01]  /*b790*/  @!P1 FADD.FTZ R8, -R8, -RZ ;  /* 0x800000ff08089221 */ /* 0x000fe20000010100 */
[----:B------:R-:W-:Y:S01]  /*b7a0*/  @!P0 FMUL.FTZ R4, R4, R25 ;  /* 0x0000001904048220 */ /* 0x000fe20000410000 */
[----:B------:R-:W-:Y:S02]  /*b7b0*/  @!P0 HADD2.F32 R25, -RZ, R24.H0_H0 ;  /* 0x20000018ff198230 */ /* 0x000fe40000004100 */
[----:B------:R-:W-:Y:S01]  /*b7c0*/  @!P0 FMUL.FTZ R7, R29, R18 ;  /* 0x000000121d078220 */ /* 0x000fe20000410000 */
[----:B------:R-:W-:Y:S02]  /*b7d0*/  @!P0 HADD2.F32 R18, -RZ, R40.H0_H0 ;  /* 0x20000028ff128230 */ /* 0x000fe40000004100 */
[----:B------:R-:W-:Y:S01]  /*b7e0*/  @!P1 FADD.FTZ R3, -R3, -RZ ;  /* 0x800000ff03039221 */ /* 0x000fe20000010100 */
[----:B------:R-:W-:Y:S02]  /*b7f0*/  @!P0 HADD2.F32 R29, -RZ, R42.H0_H0 ;  /* 0x2000002aff1d8230 */ /* 0x000fe40000004100 */
[----:B------:R-:W-:Y:S01]  /*b800*/  @!P0 FMUL.FTZ R6, R31, R20 ;  /* 0x000000141f068220 */ /* 0x000fe20000410000 */
[----:B------:R-:W-:Y:S02]  /*b810*/  @!P0 HADD2.F32 R20, -RZ, R40.H1_H1 ;  /* 0x30000028ff148230 */ /* 0x000fe40000004100 */
[----:B------:R-:W-:Y:S01]  /*b820*/  @!P0 FMUL.FTZ R8, R27, R8 ;  /* 0x000000081b088220 */ /* 0x000fe20000410000 */
[----:B------:R-:W-:Y:S02]  /*b830*/  @!P0 HADD2.F32 R27, -RZ, R24.H1_H1 ;  /* 0x30000018ff1b8230 */ /* 0x000fe40000004100 */
[----:B------:R-:W-:Y:S01]  /*b840*/  @!P0 FMUL.FTZ R3, R26, R3 ;  /* 0x000000031a038220 */ /* 0x000fe20000410000 */
[----:B------:R-:W-:Y:S01]  /*b850*/  @!P0 FFMA.FTZ R0, R25, R18, R0 ;  /* 0x0000001219008223 */ /* 0x000fe20000010000 */
[----:B------:R-:W-:Y:S02]  /*b860*/  @!P0 HADD2.F32 R26, -RZ, R41.H0_H0 ;  /* 0x20000029ff1a8230 */ /* 0x000fe40000004100 */
[--C-:B------:R-:W-:Y:S02]  /*b870*/  @!P0 HADD2.F32 R24, -RZ, R33.reuse.H0_H0 ;  /* 0x20000021ff188230 */ /* 0x100fe40000004100 */
[----:B------:R-:W-:Y:S01]  /*b880*/  @!P0 FFMA.FTZ R2, R27, R20, R2 ;  /* 0x000000141b028223 */ /* 0x000fe20000010002 */
[----:B------:R-:W-:Y:S02]  /*b890*/  @!P0 HADD2.F32 R25, -RZ, R33.H1_H1 ;  /* 0x30000021ff198230 */ /* 0x000fe40000004100 */
[--C-:B------:R-:W-:Y:S02]  /*b8a0*/  @!P0 HADD2.F32 R18, -RZ, R34.reuse.H0_H0 ;  /* 0x20000022ff128230 */ /* 0x100fe40000004100 */
[----:B------:R-:W-:Y:S01]  /*b8b0*/  @!P0 FFMA.FTZ R3, R24, R26, R3 ;  /* 0x0000001a18038223 */ /* 0x000fe20000010003 */
[----:B------:R-:W-:Y:S01]  /*b8c0*/  @!P0 F2FP.F16.F32.PACK_AB R0, R2, R0 ;  /* 0x000000000200823e */ /* 0x000fe200000000ff */
[----:B------:R-:W-:Y:S02]  /*b8d0*/  @!P0 HADD2.F32 R27, -RZ, R34.H1_H1 ;  /* 0x30000022ff1b8230 */ /* 0x000fe40000004100 */
[----:B------:R-:W-:Y:S01]  /*b8e0*/  @!P0 FFMA.FTZ R4, R25, R28, R4 ;  /* 0x0000001c19048223 */ /* 0x000fe20000010004 */
[----:B------:R-:W-:Y:S01]  /*b8f0*/  @!P0 HADD2.F32 R31, -RZ, R43.H0_H0 ;  /* 0x2000002bff1f8230 */ /* 0x000fe20000004100 */
[----:B------:R-:W-:Y:S01]  /*b900*/  @!P0 MOV R36, R0 ;  /* 0x0000000000248202 */ /* 0x000fe20000000f00 */
[--C-:B------:R-:W-:Y:S02]  /*b910*/  @!P0 HADD2.F32 R20, -RZ, R35.reuse.H0_H0 ;  /* 0x20000023ff148230 */ /* 0x100fe40000004100 */
[----:B------:R-:W-:Y:S01]  /*b920*/  @!P0 FFMA.FTZ R5, R18, R29, R5 ;  /* 0x0000001d12058223 */ /* 0x000fe20000010005 */
[----:B------:R-:W-:Y:S01]  /*b930*/  @!P0 F2FP.F16.F32.PACK_AB R3, R4, R3 ;  /* 0x000000030403823e */ /* 0x000fe200000000ff */
[----:B------:R-:W-:Y:S02]  /*b940*/  @!P0 HADD2.F32 R33, -RZ, R35.H1_H1 ;  /* 0x30000023ff218230 */ /* 0x000fe40000004100 */
[----:B------:R-:W-:Y:S01]  /*b950*/  @!P0 FFMA.FTZ R6, R27, R30, R6 ;  /* 0x0000001e1b068223 */ /* 0x000fe20000010006 */
[----:B------:R-:W-:Y:S01]  /*b960*/  @!P0 FFMA.FTZ R7, R20, R31, R7 ;  /* 0x0000001f14078223 */ /* 0x000fe20000010007 */
[----:B------:R-:W-:Y:S01]  /*b970*/  @!P0 MOV R37, R3 ;  /* 0x0000000300258202 */ /* 0x000fe20000000f00 */
[----:B------:R-:W-:Y:S02]  /*b980*/  @!P0 FFMA.FTZ R8, R33, R32, R8 ;  /* 0x0000002021088223 */ /* 0x000fe40000010008 */
[----:B------:R-:W-:Y:S03]  /*b990*/  @!P0 F2FP.F16.F32.PACK_AB R5, R6, R5 ;  /* 0x000000050605823e */ /* 0x000fe600000000ff */
[----:B------:R-:W-:Y:S02]  /*b9a0*/  @!P0 F2FP.F16.F32.PACK_AB R8, R8, R7 ;  /* 0x000000070808823e */ /* 0x000fe400000000ff */
[----:B------:R-:W-:Y:S02]  /*b9b0*/  @!P0 MOV R38, R5 ;  /* 0x0000000500268202 */ /* 0x000fe40000000f00 */
[----:B------:R-:W-:Y:S05]  /*b9c0*/  @!P0 MOV R39, R8 ;  /* 0x0000000800278202 */ /* 0x000fea0000000f00 */
[----:B------:R1:W-:Y:S02]  /*b9d0*/  STG.E.128 desc[UR4][R44.64], R36 ;  /* 0x000000242c007986 */ /* 0x0003e4000c101d04 */
.L_x_811:
[----:B------:R-:W-:Y:S05]  /*b9e0*/  BSYNC.RECONVERGENT B0 ;  /* 0x0000000000007941 */ /* 0x000fea0003800200 */
.L_x_810:
[----:B------:R-:W-:Y:S01]  /*b9f0*/  ISETP.NE.AND P0, PT, R149, RZ, PT ;  /* 0x000000ff9500720c */ /* 0x000fe20003f05270 */
[----:B------:R-:W-:Y:S11]  /*ba00*/  BSSY.RECONVERGENT B0, `(.L_x_812) ;  /* 0x0000063000007945 */ /* 0x000ff60003800200 */
[----:B------:R-:W-:Y:S01]  /*ba10*/  @!UPT UIADD3 URZ, UPT, UPT, URZ, URZ, URZ ;  /* 0x000000fffffff290 */ /* 0x000fe2000fffe0ff */
[----:B------:R-:W-:Y:S05]  /*ba20*/  @P0 BRA `(.L_x_813) ;  /* 0x0000000400800947 */ /* 0x000fea0003800000 */
[----:B-1----:R-:W1:Y:S01]  /*ba30*/  LDC.64 R4, c[0x0][0x4a8] ;  /* 0x00012a00ff047b82 */ /* 0x002e620000000a00 */
[C---:B------:R-:W-:Y:S02]  /*ba40*/  ISETP.GE.AND P0, PT, R12.reuse, R17, PT ;  /* 0x000000110c00720c */ /* 0x040fe40003f06270 */
[----:B------:R-:W-:Y:S02]  /*ba50*/  ISETP.GE.U32.AND P2, PT, R12, R21, PT ;  /* 0x000000150c00720c */ /* 0x000fe40003f46070 */
[----:B------:R-:W-:Y:S03]  /*ba60*/  PLOP3.LUT P1, PT, PT, PT, PT, 0x80, 0x8 ;  /* 0x000000000008781c */ /* 0x000fe60003f2f070 */
[----:B------:R-:W5:Y:S06]  /*ba70*/  LDC.64 R44, c[0x0][0x3b8] ;  /* 0x0000ee00ff2c7b82 */ /* 0x000f6c0000000a00 */
        /* <DEDUP_REMOVED lines=8> */
[----:B------:R-:W-:Y:S01]  /*bb00*/  @!P0 SHF.L.U64.HI R0, R3, 0x1, R0 ;  /* 0x0000000103008819 */ /* 0x000fe20000010200 */
[----:B-----5:R-:W-:Y:S01]  /*bb10*/  IMAD R45, R45, 0x120, RZ ;  /* 0x000001202d2d7824 */ /* 0x020fe200078e02ff */
        /* <DEDUP_REMOVED lines=10> */
[----:B-----5:R-:W-:Y:S02]  /*bbc0*/  @!P0 MOV R32, R37 ;  /* 0x0000002500208202 */ /* 0x020fe40000000f00 */
[----:B------:R-:W-:Y:S01]  /*bbd0*/  @!P0 MOV R34, R38 ;  /* 0x0000002600228202 */ /* 0x000fe20000000f00 */
[----:B--2---:R-:W-:Y:S02]  /*bbe0*/  @!P0 HADD2.F32 R20, -RZ, R26.H1_H1 ;  /* 0x3000001aff148230 */ /* 0x004fe40000004100 */
[--C-:B------:R-:W-:Y:S02]  /*bbf0*/  @!P0 HADD2.F32 R3, -RZ, R25.reuse.H0_H0 ;  /* 0x20000019ff038230 */ /* 0x100fe40000004100 */
[--C-:B------:R-:W-:Y:S02]  /*bc00*/  @!P0 HADD2.F32 R0, -RZ, R24.reuse.H0_H0 ;  /* 0x20000018ff008230 */ /* 0x100fe40000004100 */
[----:B------:R-:W-:Y:S01]  /*bc10*/  @!P1 FADD.FTZ R20, -R20, -RZ ;  /* 0x800000ff14149221 */ /* 0x000fe20000010100 */
[----:B------:R-:W-:Y:S02]  /*bc20*/  @!P0 HADD2.F32 R2, -RZ, R24.H1_H1 ;  /* 0x30000018ff028230 */ /* 0x000fe40000004100 */
[----:B------:R-:W-:Y:S01]  /*bc30*/  @!P1 FADD.FTZ R3, -R3, -RZ ;  /* 0x800000ff03039221 */ /* 0x000fe20000010100 */
[----:B---3--:R-:W-:Y:S02]  /*bc40*/  @!P0 HADD2.F32 R31, -RZ, R6.H1_H1 ;  /* 0x30000006ff1f8230 */ /* 0x008fe40000004100 */
[----:B------:R-:W-:Y:S01]  /*bc50*/  @!P1 FADD.FTZ R0, -R0, -RZ ;  /* 0x800000ff00009221 */ /* 0x000fe20000010100 */
[----:B------:R-:W-:Y:S02]  /*bc60*/  @!P0 HADD2.F32 R25, -RZ, R25.H1_H1 ;  /* 0x30000019ff198230 */ /* 0x000fe40000004100 */
[----:B------:R-:W-:Y:S01]  /*bc70*/  @!P1 FADD.FTZ R2, -R2, -RZ ;  /* 0x800000ff02029221 */ /* 0x000fe20000010100 */
[----:B------:R-:W-:Y:S02]  /*bc80*/  @!P0 HADD2.F32 R18, -RZ, R27.H0_H0 ;  /* 0x2000001bff128230 */ /* 0x000fe40000004100 */
[----:B------:R-:W-:Y:S02]  /*bc90*/  @!P0 HADD2.F32 R24, -RZ, R26.H0_H0 ;  /* 0x2000001aff188230 */ /* 0x000fe40000004100 */
[----:B------:R-:W-:Y:S01]  /*bca0*/  @!P1 FADD.FTZ R25, -R25, -RZ ;  /* 0x800000ff19199221 */ /* 0x000fe20000010100 */
        /* <DEDUP_REMOVED lines=8> */
[----:B------:R-:W-:Y:S01]  /*bd30*/  @!P0 HADD2.F32 R8, -RZ, R27.H1_H1 ;  /* 0x3000001bff088230 */ /* 0x000fe20000004100 */
[----:B------:R-:W-:Y:S01]  /*bd40*/  @!P0 MOV R33, R39 ;  /* 0x0000002700218202 */ /* 0x000fe20000000f00 */
[----:B------:R-:W-:Y:S02]  /*bd50*/  @!P0 HADD2.F32 R5, -RZ, R6.H0_H0 ;  /* 0x20000006ff058230 */ /* 0x000fe40000004100 */
[----:B------:R-:W-:Y:S01]  /*bd60*/  @!P0 FMUL.FTZ R6, R31, R20 ;  /* 0x000000141f068220 */ /* 0x000fe20000410000 */
[--C-:B------:R-:W-:Y:S01]  /*bd70*/  @!P0 HADD2.F32 R29, -RZ, R7.reuse.H0_H0 ;  /* 0x20000007ff1d8230 */ /* 0x100fe20000004100 */
[----:B------:R-:W-:Y:S01]  /*bd80*/  @!P0 MOV R20, R36 ;  /* 0x0000002400148202 */ /* 0x000fe20000000f00 */
[----:B------:R-:W-:Y:S02]  /*bd90*/  @!P0 HADD2.F32 R27, -RZ, R7.H1_H1 ;  /* 0x30000007ff1b8230 */ /* 0x000fe40000004100 */
[----:B------:R-:W-:Y:S01]  /*bda0*/  @!P1 FADD.FTZ R8, -R8, -RZ ;  /* 0x800000ff08089221 */ /* 0x000fe20000010100 */
[----:B----4-:R-:W-:Y:S02]  /*bdb0*/  @!P0 HADD2.F32 R28, -RZ, R42.H0_H0 ;  /* 0x2000002aff1c8230 */ /* 0x010fe40000004100 */
[----:B------:R-:W-:Y:S01]  /*bdc0*/  @!P0 FMUL.FTZ R4, R4, R25 ;  /* 0x0000001904048220 */ /* 0x000fe20000410000 */
[----:B------:R-:W-:Y:S02]  /*bdd0*/  @!P0 HADD2.F32 R25, -RZ, R20.H0_H0 ;  /* 0x20000014ff198230 */ /* 0x000fe40000004100 */
[----:B------:R-:W-:Y:S01]  /*bde0*/  @!P0 FMUL.FTZ R7, R29, R18 ;  /* 0x000000121d078220 */ /* 0x000fe20000410000 */
[----:B------:R-:W-:Y:S02]  /*bdf0*/  @!P0 HADD2.F32 R18, -RZ, R40.H0_H0 ;  /* 0x20000028ff128230 */ /* 0x000fe40000004100 */
[----:B------:R-:W-:Y:S01]  /*be00*/  @!P0 FMUL.FTZ R8, R27, R8 ;  /* 0x000000081b088220 */ /* 0x000fe20000410000 */
[----:B------:R-:W-:Y:S02]  /*be10*/  @!P0 HADD2.F32 R27, -RZ, R20.H1_H1 ;  /* 0x30000014ff1b8230 */ /* 0x000fe40000004100 */
[----:B------:R-:W-:Y:S01]  /*be20*/  @!P0 FMUL.FTZ R3, R26, R3 ;  /* 0x000000031a038220 */ /* 0x000fe20000410000 */
[----:B------:R-:W-:Y:S02]  /*be30*/  @!P0 HADD2.F32 R20, -RZ, R40.H1_H1 ;  /* 0x30000028ff148230 */ /* 0x000fe40000004100 */
[----:B------:R-:W-:Y:S01]  /*be40*/  @!P0 FFMA.FTZ R0, R25, R18, R0 ;  /* 0x0000001219008223 */ /* 0x000fe20000010000 */
[--C-:B------:R-:W-:Y:S02]  /*be50*/  @!P0 HADD2.F32 R18, -RZ, R32.reuse.H0_H0 ;  /* 0x20000020ff128230 */ /* 0x100fe40000004100 */
[----:B------:R-:W-:Y:S01]  /*be60*/  @!P0 FMUL.FTZ R5, R5, R24 ;  /* 0x0000001805058220 */ /* 0x000fe20000410000 */
[--C-:B------:R-:W-:Y:S02]  /*be70*/  @!P0 HADD2.F32 R24, -RZ, R41.reuse.H0_H0 ;  /* 0x20000029ff188230 */ /* 0x100fe40000004100 */
[----:B------:R-:W-:Y:S01]  /*be80*/  @!P0 FFMA.FTZ R2, R27, R20, R2 ;  /* 0x000000141b028223 */ /* 0x000fe20000010002 */
[----:B------:R-:W-:Y:S02]  /*be90*/  @!P0 HADD2.F32 R26, -RZ, R41.H1_H1 ;  /* 0x30000029ff1a8230 */ /* 0x000fe40000004100 */
[----:B------:R-:W-:Y:S02]  /*bea0*/  @!P0 HADD2.F32 R25, -RZ, R32.H1_H1 ;  /* 0x30000020ff198230 */ /* 0x000fe40000004100 */
[----:B------:R-:W-:Y:S01]  /*beb0*/  @!P0 FFMA.FTZ R3, R18, R24, R3 ;  /* 0x0000001812038223 */ /* 0x000fe20000010003 */
[----:B------:R-:W-:Y:S01]  /*bec0*/  @!P0 F2FP.F16.F32.PACK_AB R0, R2, R0 ;  /* 0x000000000200823e */ /* 0x000fe200000000ff */
[--C-:B------:R-:W-:Y:S02]  /*bed0*/  @!P0 HADD2.F32 R20, -RZ, R34.reuse.H0_H0 ;  /* 0x20000022ff148230 */ /* 0x100fe40000004100 */
[----:B------:R-:W-:Y:S01]  /*bee0*/  @!P0 HADD2.F32 R27, -RZ, R34.H1_H1 ;  /* 0x30000022ff1b8230 */ /* 0x000fe20000004100 */
[----:B------:R-:W-:Y:S01]  /*bef0*/  @!P0 MOV R36, R0 ;  /* 0x0000000000248202 */ /* 0x000fe20000000f00 */
[----:B------:R-:W-:Y:S02]  /*bf00*/  @!P0 HADD2.F32 R29, -RZ, R42.H1_H1 ;  /* 0x3000002aff1d8230 */ /* 0x000fe40000004100 */
[----:B------:R-:W-:Y:S01]  /*bf10*/  @!P0 FFMA.FTZ R4, R25, R26, R4 ;  /* 0x0000001a19048223 */ /* 0x000fe20000010004 */
[----:B------:R-:W-:Y:S02]  /*bf20*/  @!P0 HADD2.F32 R30, -RZ, R43.H0_H0 ;  /* 0x2000002bff1e8230 */ /* 0x000fe40000004100 */
[----:B------:R-:W-:Y:S01]  /*bf30*/  @!P0 FFMA.FTZ R5, R20, R28, R5 ;  /* 0x0000001c14058223 */ /* 0x000fe20000010005 */
[----:B------:R-:W-:Y:S02]  /*bf40*/  @!P0 HADD2.F32 R18, -RZ, R33.H0_H0 ;  /* 0x20000021ff128230 */ /* 0x000fe40000004100 */
[----:B------:R-:W-:Y:S01]  /*bf50*/  @!P0 FFMA.FTZ R6, R27, R29, R6 ;  /* 0x0000001d1b068223 */ /* 0x000fe20000010006 */
[----:B------:R-:W-:Y:S01]  /*bf60*/  @!P0 F2FP.F16.F32.PACK_AB R3, R4, R3 ;  /* 0x000000030403823e */ /* 0x000fe200000000ff */
[----:B------:R-:W-:Y:S02]  /*bf70*/  @!P0 HADD2.F32 R31, -RZ, R43.H1_H1 ;  /* 0x3000002bff1f8230 */ /* 0x000fe40000004100 */
[----:B------:R-:W-:Y:S01]  /*bf80*/  @!P0 HADD2.F32 R25, -RZ, R33.H1_H1 ;  /* 0x30000021ff198230 */ /* 0x000fe20000004100 */
[----:B------:R-:W-:Y:S01]  /*bf90*/  @!P0 F2FP.F16.F32.PACK_AB R5, R6, R5 ;  /* 0x000000050605823e */ /* 0x000fe200000000ff */
[----:B------:R-:W-:Y:S01]  /*bfa0*/  @!P0 FFMA.FTZ R7, R18, R30, R7 ;  /* 0x0000001e12078223 */ /* 0x000fe20000010007 */
[----:B------:R-:W-:Y:S01]  /*bfb0*/  @!P0 MOV R37, R3 ;  /* 0x0000000300258202 */ /* 0x000fe20000000f00 */
[----:B------:R-:W-:Y:S04]  /*bfc0*/  IMAD.WIDE.U32 R26, R44, 0x120, R164 ;  /* 0x000001202c1a7825 */ /* 0x000fe800078e00a4 */
[----:B------:R-:W-:Y:S01]  /*bfd0*/  @!P0 FFMA.FTZ R8, R25, R31, R8 ;  /* 0x0000001f19088223 */ /* 0x000fe20000010008 */
[----:B------:R-:W-:Y:S02]  /*bfe0*/  @!P0 MOV R38, R5 ;  /* 0x0000000500268202 */ /* 0x000fe40000000f00 */
[----:B------:R-:W-:Y:S02]  /*bff0*/  IADD3 R27, PT, PT, R45, R27, RZ ;  /* 0x0000001b2d1b7210 */ /* 0x000fe40007ffe0ff */
[----:B------:R-:W-:Y:S04]  /*c000*/  @!P0 F2FP.F16.F32.PACK_AB R8, R8, R7 ;  /* 0x000000070808823e */ /* 0x000fe800000000ff */
[----:B------:R-:W-:Y:S05]  /*c010*/  @!P0 MOV R39, R8 ;  /* 0x0000000800278202 */ /* 0x000fea0000000f00 */
[----:B------:R1:W-:Y:S02]  /*c020*/  STG.E.128 desc[UR4][R26.64], R36 ;  /* 0x000000241a007986 */ /* 0x0003e4000c101d04 */
.L_x_813:
[----:B------:R-:W-:Y:S05]  /*c030*/  BSYNC.RECONVERGENT B0 ;  /* 0x0000000000007941 */ /* 0x000fea0003800200 */
.L_x_812:
[----:B------:R-:W-:Y:S01]  /*c040*/  ISETP.NE.AND P0, PT, R147, RZ, PT ;  /* 0x000000ff9300720c */ /* 0x000fe20003f05270 */
[----:B------:R-:W-:Y:S11]  /*c050*/  BSSY.RECONVERGENT B0, `(.L_x_814) ;  /* 0x0000063000007945 */ /* 0x000ff60003800200 */
[----:B------:R-:W-:Y:S01]  /*c060*/  @!UPT UIADD3 URZ, UPT, UPT, URZ, URZ, URZ ;  /* 0x000000fffffff290 */ /* 0x000fe2000fffe0ff */
[----:B------:R-:W-:Y:S05]  /*c070*/  @P0 BRA `(.L_x_815) ;  /* 0x0000000400800947 */ /* 0x000fea0003800000 */
[C---:B------:R-:W-:Y:S02]  /*c080*/  ISETP.GE.AND P0, PT, R12.reuse, R17, PT ;  /* 0x000000110c00720c */ /* 0x040fe40003f06270 */
[----:B------:R-:W-:Y:S02]  /*c090*/  ISETP.GE.U32.AND P2, PT, R12, R21, PT ;  /* 0x000000150c00720c */ /* 0x000fe40003f46070 */
[----:B------:R-:W-:Y:S09]  /*c0a0*/  PLOP3.LUT P1, PT, PT, PT, PT, 0x80, 0x8 ;  /* 0x000000000008781c */ /* 0x000ff20003f2f070 */
[----:B------:R-:W-:Y:S02]  /*c0b0*/  @!P0 SEL R3, R16, RZ, P2 ;  /* 0x000000ff10038207 */ /* 0x000fe40001000000 */
[----:B-1----:R-:W-:Y:S02]  /*c0c0*/  @!P0 SEL R5, R151, RZ, P2 ;  /* 0x000000ff97058207 */ /* 0x002fe40001000000 */
[----:B------:R-:W-:Y:S02]  /*c0d0*/  @!P0 PLOP3.LUT P1, PT, P2, PT, PT, 0x80, 0x8 ;  /* 0x000000000008881c */ /* 0x000fe4000172f070 */
[----:B------:R-:W-:Y:S04]  /*c0e0*/  @!P0 IADD3 R3, P2, PT, R124, R3, RZ ;  /* 0x000000037c038210 */ /* 0x000fe80007f5e0ff */
[----:B------:R-:W-:Y:S02]  /*c0f0*/  @!P0 IADD3.X R0, PT, PT, R100, R5, RZ, P2, !PT ;  /* 0x0000000564008210 */ /* 0x000fe400017fe4ff */
[C---:B------:R-:W-:Y:S02]  /*c100*/  @!P0 SHF.L.U32 R29, R3.reuse, 0x1, RZ ;  /* 0x00000001031d8819 */ /* 0x040fe400000006ff */
[----:B------:R-:W-:Y:S02]  /*c110*/  @!P0 SHF.L.U64.HI R0, R3, 0x1, R0 ;  /* 0x0000000103008819 */ /* 0x000fe40000010200 */
[----:B------:R-:W1:Y:S01]  /*c120*/  LDC.64 R2, c[0x0][0x4a8] ;  /* 0x00012a00ff027b82 */ /* 0x000e620000000a00 */
[C---:B------:R-:W-:Y:S04]  /*c130*/  @!P0 IADD3 R44, P2, PT, R29.reuse, R84, RZ ;  /* 0x000000541d2c8210 */ /* 0x040fe80007f5e0ff */
[C---:B------:R-:W-:Y:S02]  /*c140*/  @!P0 IADD3.X R45, PT, PT, R0.reuse, R85, RZ, P2, !PT ;  /* 0x00000055002d8210 */ /* 0x040fe400017fe4ff */
[----:B------:R-:W-:Y:S04]  /*c150*/  @!P0 IADD3 R28, P2, PT, R29, R86, RZ ;  /* 0x000000561d1c8210 */ /* 0x000fe80007f5e0ff */
[----:B------:R-:W5:Y:S01]  /*c160*/  @!P0 LDG.E.128 R44, desc[UR4][R44.64] ;  /* 0x000000042c2c8981 */ /* 0x000f62000c1e1d00 */
[----:B------:R-:W-:Y:S07]  /*c170*/  @!P0 IADD3.X R29, PT, PT, R0, R87, RZ, P2, !PT ;  /* 0x00000057001d8210 */ /* 0x000fee00017fe4ff */
[----:B------:R-:W2:Y:S01]  /*c180*/  @!P0 LDG.E.128 R36, desc[UR4][R28.64] ;  /* 0x000000041c248981 */ /* 0x000ea2000c1e1d00 */
[----:B-1----:R-:W-:Y:S04]  /*c190*/  IMAD.WIDE.U32 R26, R2, 0x140, R22 ;  /* 0x00000140021a7825 */ /* 0x002fe800078e0016 */
[----:B------:R-:W-:Y:S05]  /*c1a0*/  IMAD R3, R3, 0x140, RZ ;  /* 0x0000014003037824 */ /* 0x000fea00078e02ff */
[----:B------:R-:W-:Y:S03]  /*c1b0*/  IADD3 R27, PT, PT, R3, R27, RZ ;  /* 0x0000001b031b7210 */ /* 0x000fe60007ffe0ff */
[----:B------:R-:W-:Y:S02]  /*c1c0*/  @!P0 IMAD.WIDE R24, R19, 0x2, R26 ;  /* 0x0000000213188825 */ /* 0x000fe400078e021a */
[----:B------:R-:W3:Y:S08]  /*c1d0*/  LDG.E.128 R40, desc[UR4][R26.64] ;  /* 0x000000041a287981 */ /* 0x000ef0000c1e1d00 */
[----:B------:R1:W4:Y:S01]  /*c1e0*/  @!P0 LDG.E.128 R4, desc[UR4][R24.64] ;  /* 0x0000000418048981 */ /* 0x000322000c1e1d00 */
[--C-:B-----5:R-:W-:Y:S02]  /*c1f0*/  @!P0 HADD2.F32 R33, -RZ, R44.reuse.H0_H0 ;  /* 0x2000002cff218230 */ /* 0x120fe40000004100 */
[----:B------:R-:W-:Y:S02]  /*c200*/  @!P0 HADD2.F32 R31, -RZ, R44.H1_H1 ;  /* 0x3000002cff1f8230 */ /* 0x000fe40000004100 */
[--C-:B-1----:R-:W-:Y:S02]  /*c210*/  @!P0 HADD2.F32 R24, -RZ, R45.reuse.H0_H0 ;  /* 0x2000002dff188230 */ /* 0x102fe40000004100 */
[----:B------:R-:W-:Y:S01]  /*c220*/  @!P1 FADD.FTZ R33, -R33, -RZ ;  /* 0x800000ff21219221 */ /* 0x000fe20000010100 */
[----:B------:R-:W-:Y:S02]  /*c230*/  @!P0 HADD2.F32 R29, -RZ, R45.H1_H1 ;  /* 0x3000002dff1d8230 */ /* 0x000fe40000004100 */
[----:B------:R-:W-:Y:S01]  /*c240*/  @!P1 FADD.FTZ R31, -R31, -RZ ;  /* 0x800000ff1f1f9221 */ /* 0x000fe20000010100 */
[--C-:B------:R-:W-:Y:S01]  /*c250*/  @!P0 HADD2.F32 R20, -RZ, R46.reuse.H0_H0 ;  /* 0x2000002eff148230 */ /* 0x100fe20000004100 */
[----:B------:R-:W1:Y:S01]  /*c260*/  LDC.64 R44, c[0x0][0x3b8] ;  /* 0x0000ee00ff2c7b82 */ /* 0x000e620000000a00 */
[----:B------:R-:W-:Y:S02]  /*c270*/  @!P0 HADD2.F32 R8, -RZ, R47.H1_H1 ;  /* 0x3000002fff088230 */ /* 0x000fe40000004100 */
[----:B------:R-:W-:Y:S01]  /*c280*/  @!P1 FADD.FTZ R29, -R29, -RZ ;  /* 0x800000ff1d1d9221 */ /* 0x000fe20000010100 */
[----:B------:R-:W-:Y:S02]  /*c290*/  @!P0 HADD2.F32 R27, -RZ, R46.H1_H1 ;  /* 0x3000002eff1b8230 */ /* 0x000fe40000004100 */
[----:B------:R-:W-:Y:S01]  /*c2a0*/  @!P1 FADD.FTZ R20, -R20, -RZ ;  /* 0x800000ff14149221 */ /* 0x000fe20000010100 */
[----:B--2---:R-:W-:Y:S02]  /*c2b0*/  @!P0 HADD2.F32 R26, -RZ, R37.H1_H1 ;  /* 0x30000025ff1a8230 */ /* 0x004fe40000004100 */
[----:B------:R-:W-:Y:S01]  /*c2c0*/  @!P1 FADD.FTZ R8, -R8, -RZ ;  /* 0x800000ff08089221 */ /* 0x000fe20000010100 */
[----:B------:R-:W-:Y:S02]  /*c2d0*/  @!P0 HADD2.F32 R28, -RZ, R38.H0_H0 ;  /* 0x20000026ff1c8230 */ /* 0x000fe40000004100 */
[----:B------:R-:W-:Y:S01]  /*c2e0*/  @!P1 FADD.FTZ R27, -R27, -RZ ;  /* 0x800000ff1b1b9221 */ /* 0x000fe20000010100 */
[----:B------:R-:W-:Y:S02]  /*c2f0*/  @!P0 HADD2.F32 R30, -RZ, R39.H0_H0 ;  /* 0x20000027ff1e8230 */ /* 0x000fe40000004100 */
[----:B------:R-:W-:Y:S01]  /*c300*/  @!P1 FADD.FTZ R24, -R24, -RZ ;  /* 0x800000ff18189221 */ /* 0x000fe20000010100 */
[----:B---3--:R-:W-:Y:S02]  /*c310*/  @!P0 MOV R32, R41 ;  /* 0x0000002900208202 */ /* 0x008fe40000000f00 */
[----:B------:R-:W-:Y:S01]  /*c320*/  @!P0 MOV R34, R42 ;  /* 0x0000002a00228202 */ /* 0x000fe20000000f00 */
[----:B-1----:R-:W-:Y:S02]  /*c330*/  IMAD R45, R45, 0x140, RZ ;  /* 0x000001402d2d7824 */ /* 0x002fe400078e02ff */
[--C-:B----4-:R-:W-:Y:S02]  /*c340*/  @!P0 HADD2.F32 R0, -RZ, R4.reuse.H0_H0 ;  /* 0x20000004ff008230 */ /* 0x110fe40000004100 */
[----:B------:R-:W-:Y:S02]  /*c350*/  @!P0 HADD2.F32 R2, -RZ, R4.H1_H1 ;  /* 0x30000004ff028230 */ /* 0x000fe40000004100 */
[--C-:B------:R-:W-:Y:S02]  /*c360*/  @!P0 HADD2.F32 R3, -RZ, R5.reuse.H0_H0 ;  /* 0x20000005ff038230 */ /* 0x100fe40000004100 */
[----:B------:R-:W-:Y:S01]  /*c370*/  @!P0 FMUL.FTZ R0, R0, R33 ;  /* 0x0000002100008220 */ /* 0x000fe20000410000 */
[----:B------:R-:W-:Y:S01]  /*c380*/  @!P0 HADD2.F32 R4, -RZ, R5.H1_H1 ;  /* 0x30000005ff048230 */ /* 0x000fe20000004100 */
[----:B------:R-:W-:Y:S01]  /*c390*/  @!P0 MOV R33, R43 ;  /* 0x0000002b00218202 */ /* 0x000fe20000000f00 */
[--C-:B------:R-:W-:Y:S02]  /*c3a0*/  @!P0 HADD2.F32 R5, -RZ, R6.reuse.H0_H0 ;  /* 0x20000006ff058230 */ /* 0x100fe40000004100 */
[----:B------:R-:W-:Y:S01]  /*c3b0*/  @!P0 FMUL.FTZ R2, R2, R31 ;  /* 0x0000001f02028220 */ /* 0x000fe20000410000 */
[--C-:B------:R-:W-:Y:S02]  /*c3c0*/  @!P0 HADD2.F32 R18, -RZ, R7.reuse.H0_H0 ;  /* 0x20000007ff128230 */ /* 0x100fe40000004100 */
[----:B------:R-:W-:Y:S01]  /*c3d0*/  @!P0 FMUL.FTZ R4, R4, R29 ;  /* 0x0000001d04048220 */ /* 0x000fe20000410000 */
[----:B------:R-:W-:Y:S02]  /*c3e0*/  @!P0 HADD2.F32 R25, -RZ, R7.H1_H1 ;  /* 0x30000007ff198230 */ /* 0x000fe40000004100 */
[----:B------:R-:W-:Y:S01]  /*c3f0*/  @!P0 FMUL.FTZ R5, R5, R20 ;  /* 0x0000001405058220 */ /* 0x000fe20000410000 */
[----:B------:R-:W-:Y:S01]  /*c400*/  @!P0 HADD2.F32 R7, -RZ, R47.H0_H0 ;  /* 0x2000002fff078230 */ /* 0x000fe20000004100 */
[----:B------:R-:W-:Y:S01]  /*c410*/  @!P0 MOV R20, R40 ;  /* 0x0000002800148202 */ /* 0x000fe20000000f00 */
[----:B------:R-:W-:Y:S02]  /*c420*/  @!P0 HADD2.F32 R6, -RZ, R6.H1_H1 ;  /* 0x30000006ff068230 */ /* 0x000fe40000004100 */
[----:B------:R-:W-:Y:S01]  /*c430*/  @!P0 FMUL.FTZ R8, R25, R8 ;  /* 0x0000000819088220 */ /* 0x000fe20000410000 */
[----:B------:R-:W-:Y:S02]  /*c440*/  @!P0 HADD2.F32 R29, -RZ, R38.H1_H1 ;  /* 0x30000026ff1d8230 */ /* 0x000fe40000004100 */
[----:B------:R-:W-:Y:S01]  /*c450*/  @!P1 FADD.FTZ R7, -R7, -RZ ;  /* 0x800000ff07079221 */ /* 0x000fe20000010100 */
[--C-:B------:R-:W-:Y:S02]  /*c460*/  @!P0 HADD2.F32 R25, -RZ, R20.reuse.H0_H0 ;  /* 0x20000014ff198230 */ /* 0x100fe40000004100 */
[----:B------:R-:W-:Y:S01]  /*c470*/  @!P0 FMUL.FTZ R6, R6, R27 ;  /* 0x0000001b06068220 */ /* 0x000fe20000410000 */
[----:B------:R-:W-:Y:S02]  /*c480*/  @!P0 HADD2.F32 R27, -RZ, R20.H1_H1 ;  /* 0x30000014ff1b8230 */ /* 0x000fe40000004100 */
[----:B------:R-:W-:Y:S01]  /*c490*/  @!P0 FMUL.FTZ R7, R18, R7 ;  /* 0x0000000712078220 */ /* 0x000fe20000410000 */
[--C-:B------:R-:W-:Y:S02]  /*c4a0*/  @!P0 HADD2.F32 R18, -RZ, R36.reuse.H0_H0 ;  /* 0x20000024ff128230 */ /* 0x100fe40000004100 */
[----:B------:R-:W-:Y:S01]  /*c4b0*/  @!P0 FMUL.FTZ R3, R3, R24 ;  /* 0x0000001803038220 */ /* 0x000fe20000410000 */
[----:B------:R-:W-:Y:S02]  /*c4c0*/  @!P0 HADD2.F32 R20, -RZ, R36.H1_H1 ;  /* 0x30000024ff148230 */ /* 0x000fe40000004100 */
[----:B------:R-:W-:Y:S02]  /*c4d0*/  @!P0 HADD2.F32 R24, -RZ, R37.H0_H0 ;  /* 0x20000025ff188230 */ /* 0x000fe40000004100 */
[----:B------:R-:W-:Y:S01]  /*c4e0*/  @!P0 FFMA.FTZ R0, R25, R18, R0 ;  /* 0x0000001219008223 */ /* 0x000fe20000010000 */
        /* <DEDUP_REMOVED lines=10> */
[----:B------:R-:W-:Y:S02]  /*c590*/  @!P0 HADD2.F32 R31, -RZ, R39.H1_H1 ;  /* 0x30000027ff1f8230 */ /* 0x000fe40000004100 */
[----:B------:R-:W-:Y:S01]  /*c5a0*/  @!P0 FFMA.FTZ R5, R20, R28, R5 ;  /* 0x0000001c14058223 */ /* 0x000fe20000010005 */
[----:B------:R-:W-:Y:S01]  /*c5b0*/  @!P0 F2FP.F16.F32.PACK_AB R3, R4, R3 ;  /* 0x000000030403823e */ /* 0x000fe200000000ff */
[----:B------:R-:W-:Y:S02]  /*c5c0*/  @!P0 HADD2.F32 R25, -RZ, R33.H1_H1 ;  /* 0x30000021ff198230 */ /* 0x000fe40000004100 */
[----:B------:R-:W-:Y:S01]  /*c5d0*/  @!P0 FFMA.FTZ R6, R27, R29, R6 ;  /* 0x0000001d1b068223 */ /* 0x000fe20000010006 */
[----:B------:R-:W-:Y:S01]  /*c5e0*/  @!P0 FFMA.FTZ R7, R18, R30, R7 ;  /* 0x0000001e12078223 */ /* 0x000fe20000010007 */
[----:B------:R-:W-:Y:S01]  /*c5f0*/  @!P0 MOV R41, R3 ;  /* 0x0000000300298202 */ /* 0x000fe20000000f00 */
[----:B------:R-:W-:Y:S04]  /*c600*/  IMAD.WIDE.U32 R26, R44, 0x140, R164 ;  /* 0x000001402c1a7825 */ /* 0x000fe800078e00a4 */
[----:B------:R-:W-:Y:S01]  /*c610*/  @!P0 FFMA.FTZ R8, R25, R31, R8 ;  /* 0x0000001f19088223 */ /* 0x000fe20000010008 */
[----:B------:R-:W-:Y:S02]  /*c620*/  @!P0 F2FP.F16.F32.PACK_AB R5, R6, R5 ;  /* 0x000000050605823e */ /* 0x000fe400000000ff */
[----:B------:R-:W-:Y:S02]  /*c630*/  IADD3 R27, PT, PT, R45, R27, RZ ;  /* 0x0000001b2d1b7210 */ /* 0x000fe40007ffe0ff */
[----:B------:R-:W-:Y:S02]  /*c640*/  @!P0 F2FP.F16.F32.PACK_AB R8, R8, R7 ;  /* 0x000000070808823e */ /* 0x000fe400000000ff */
[----:B------:R-:W-:Y:S02]  /*c650*/  @!P0 MOV R42, R5 ;  /* 0x00000005002a8202 */ /* 0x000fe40000000f00 */
[----:B------:R-:W-:Y:S05]  /*c660*/  @!P0 MOV R43, R8 ;  /* 0x00000008002b8202 */ /* 0x000fea0000000f00 */
[----:B------:R1:W-:Y:S02]  /*c670*/  STG.E.128 desc[UR4][R26.64], R40 ;  /* 0x000000281a007986 */ /* 0x0003e4000c101d04 */
.L_x_815:
[----:B------:R-:W-:Y:S05]  /*c680*/  BSYNC.RECONVERGENT B0 ;  /* 0x0000000000007941 */ /* 0x000fea0003800200 */
.L_x_814:
[----:B------:R-:W-:Y:S01]  /*c690*/  ISETP.NE.AND P0, PT, R145, RZ, PT ;  /* 0x000000ff9100720c */ /* 0x000fe20003f05270 */
[----:B------:R-:W-:Y:S11]  /*c6a0*/  BSSY.RECONVERGENT B0, `(.L_x_816) ;  /* 0x0000063000007945 */ /* 0x000ff60003800200 */
[----:B------:R-:W-:Y:S01]  /*c6b0*/  @!UPT UIADD3 URZ, UPT, UPT, URZ, URZ, URZ ;  /* 0x000000fffffff290 */ /* 0x000fe2000fffe0ff */
[----:B------:R-:W-:Y:S05]  /*c6c0*/  @P0 BRA `(.L_x_817) ;  /* 0x0000000400800947 */ /* 0x000fea0003800000 */
[----:B------:R-:W5:Y:S01]  /*c6d0*/  LDC.64 R2, c[0x0][0x4a8] ;  /* 0x00012a00ff027b82 */ /* 0x000f620000000a00 */
[C---:B------:R-:W-:Y:S02]  /*c6e0*/  ISETP.GE.AND P0, PT, R12.reuse, R17, PT ;  /* 0x000000110c00720c */ /* 0x040fe40003f06270 */
[----:B------:R-:W-:Y:S11]  /*c6f0*/  ISETP.GE.U32.AND P2, PT, R12, R21, PT ;  /* 0x000000150c00720c */ /* 0x000ff60003f46070 */
[----:B------:R-:W-:Y:S01]  /*c700*/  @!P0 SEL R0, R151, RZ, P2 ;  /* 0x000000ff97008207 */ /* 0x000fe20001000000 */
[----:B-----5:R-:W-:Y:S01]  /*c710*/  IMAD.WIDE.U32 R24, R2, 0x160, R22 ;  /* 0x0000016002187825 */ /* 0x020fe200078e0016 */
[----:B------:R-:W-:Y:S03]  /*c720*/  @!P0 SEL R2, R16, RZ, P2 ;  /* 0x000000ff10028207 */ /* 0x000fe60001000000 */
[----:B------:R-:W-:Y:S01]  /*c730*/  IMAD R3, R3, 0x160, RZ ;  /* 0x0000016003037824 */ /* 0x000fe200078e02ff */
[----:B-1----:R-:W-:Y:S04]  /*c740*/  @!P0 IADD3 R7, P1, PT, R123, R2, RZ ;  /* 0x000000027b078210 */ /* 0x002fe80007f3e0ff */
[----:B------:R-:W-:Y:S02]  /*c750*/  IADD3 R25, PT, PT, R3, R25, RZ ;  /* 0x0000001903197210 */ /* 0x000fe40007ffe0ff */
[----:B------:R-:W-:Y:S02]  /*c760*/  @!P0 SHF.L.U32 R3, R7, 0x1, RZ ;  /* 0x0000000107038819 */ /* 0x000fe400000006ff */
[----:B------:R-:W-:Y:S01]  /*c770*/  @!P0 IADD3.X R0, PT, PT, R99, R0, RZ, P1, !PT ;  /* 0x0000000063008210 */ /* 0x000fe20000ffe4ff */
[----:B------:R-:W-:Y:S01]  /*c780*/  @!P0 IMAD.WIDE R4, R19, 0x2, R24 ;  /* 0x0000000213048825 */ /* 0x000fe200078e0218 */
[----:B------:R-:W-:Y:S01]  /*c790*/  @!P0 IADD3 R44, P1, PT, R3, R84, RZ ;  /* 0x00000054032c8210 */ /* 0x000fe20007f3e0ff */
[----:B------:R-:W5:Y:S01]  /*c7a0*/  LDG.E.128 R40, desc[UR4][R24.64] ;  /* 0x0000000418287981 */ /* 0x000f62000c1e1d00 */
[----:B------:R-:W-:Y:S04]  /*c7b0*/  @!P0 SHF.L.U64.HI R0, R7, 0x1, R0 ;  /* 0x0000000107008819 */ /* 0x000fe80000010200 */
[C---:B------:R-:W-:Y:S02]  /*c7c0*/  @!P0 IADD3.X R45, PT, PT, R0.reuse, R85, RZ, P1, !PT ;  /* 0x00000055002d8210 */ /* 0x040fe40000ffe4ff */
[----:B------:R-:W-:Y:S01]  /*c7d0*/  @!P0 IADD3 R26, P1, PT, R3, R86, RZ ;  /* 0x00000056031a8210 */ /* 0x000fe20007f3e0ff */
[----:B------:R-:W2:Y:S03]  /*c7e0*/  @!P0 LDG.E.128 R4, desc[UR4][R4.64] ;  /* 0x0000000404048981 */ /* 0x000ea6000c1e1d00 */
[----:B------:R-:W-:Y:S02]  /*c7f0*/  @!P0 IADD3.X R27, PT, PT, R0, R87, RZ, P1, !PT ;  /* 0x00000057001b8210 */ /* 0x000fe40000ffe4ff */
[----:B------:R-:W-:Y:S02]  /*c800*/  PLOP3.LUT P1, PT, PT, PT, PT, 0x80, 0x8 ;  /* 0x000000000008781c */ /* 0x000fe40003f2f070 */
[----:B------:R-:W-:Y:S01]  /*c810*/  @!P0 PLOP3.LUT P1, PT, P2, PT, PT, 0x80, 0x8 ;  /* 0x000000000008881c */ /* 0x000fe2000172f070 */
[----:B------:R-:W3:Y:S08]  /*c820*/  @!P0 LDG.E.128 R44, desc[UR4][R44.64] ;  /* 0x000000042c2c8981 */ /* 0x000ef0000c1e1d00 */
[----:B------:R1:W4:Y:S01]  /*c830*/  @!P0 LDG.E.128 R36, desc[UR4][R26.64] ;  /* 0x000000041a248981 */ /* 0x000322000c1e1d00 */
[----:B-----5:R-:W-:Y:S02]  /*c840*/  @!P0 MOV R32, R41 ;  /* 0x0000002900208202 */ /* 0x020fe40000000f00 */
[----:B------:R-:W-:Y:S01]  /*c850*/  @!P0 MOV R34, R42 ;  /* 0x0000002a00228202 */ /* 0x000fe20000000f00 */
[--C-:B--2---:R-:W-:Y:S02]  /*c860*/  @!P0 HADD2.F32 R0, -RZ, R4.reuse.H0_H0 ;  /* 0x20000004ff008230 */ /* 0x104fe40000004100 */
[----:B------:R-:W-:Y:S02]  /*c870*/  @!P0 HADD2.F32 R2, -RZ, R4.H1_H1 ;  /* 0x30000004ff028230 */ /* 0x000fe40000004100 */
[--C-:B------:R-:W-:Y:S02]  /*c880*/  @!P0 HADD2.F32 R3, -RZ, R5.reuse.H0_H0 ;  /* 0x20000005ff038230 */ /* 0x100fe40000004100 */
[----:B------:R-:W-:Y:S02]  /*c890*/  @!P0 HADD2.F32 R4, -RZ, R5.H1_H1 ;  /* 0x30000005ff048230 */ /* 0x000fe40000004100 */
[--C-:B---3--:R-:W-:Y:S02]  /*c8a0*/  @!P0 HADD2.F32 R33, -RZ, R44.reuse.H0_H0 ;  /* 0x2000002cff218230 */ /* 0x108fe40000004100 */
[----:B------:R-:W-:Y:S02]  /*c8b0*/  @!P0 HADD2.F32 R31, -RZ, R44.H1_H1 ;  /* 0x3000002cff1f8230 */ /* 0x000fe40000004100 */
[--C-:B------:R-:W-:Y:S02]  /*c8c0*/  @!P0 HADD2.F32 R24, -RZ, R45.reuse.H0_H0 ;  /* 0x2000002dff188230 */ /* 0x100fe40000004100 */
[----:B------:R-:W-:Y:S01]  /*c8d0*/  @!P1 FADD.FTZ R33, -R33, -RZ ;  /* 0x800000ff21219221 */ /* 0x000fe20000010100 */
[----:B------:R-:W-:Y:S02]  /*c8e0*/  @!P0 HADD2.F32 R29, -RZ, R45.H1_H1 ;  /* 0x3000002dff1d8230 */ /* 0x000fe40000004100 */
[----:B------:R-:W-:Y:S01]  /*c8f0*/  @!P1 FADD.FTZ R31, -R31, -RZ ;  /* 0x800000ff1f1f9221 */ /* 0x000fe20000010100 */
[----:B------:R-:W-:Y:S01]  /*c900*/  @!P0 HADD2.F32 R20, -RZ, R46.H0_H0 ;  /* 0x2000002eff148230 */ /* 0x000fe20000004100 */
[----:B------:R-:W2:Y:S01]  /*c910*/  LDC.64 R44, c[0x0][0x3b8] ;  /* 0x0000ee00ff2c7b82 */ /* 0x000ea20000000a00 */
[----:B------:R-:W-:Y:S02]  /*c920*/  @!P0 HADD2.F32 R5, -RZ, R6.H0_H0 ;  /* 0x20000006ff058230 */ /* 0x000fe40000004100 */
[----:B------:R-:W-:Y:S01]  /*c930*/  @!P0 FMUL.FTZ R0, R0, R33 ;  /* 0x0000002100008220 */ /* 0x000fe20000410000 */
[--C-:B------:R-:W-:Y:S01]  /*c940*/  @!P0 HADD2.F32 R18, -RZ, R7.reuse.H0_H0 ;  /* 0x20000007ff128230 */ /* 0x100fe20000004100 */
[----:B------:R-:W-:Y:S01]  /*c950*/  @!P0 MOV R33, R43 ;  /* 0x0000002b00218202 */ /* 0x000fe20000000f00 */
[----:B------:R-:W-:Y:S02]  /*c960*/  @!P0 HADD2.F32 R25, -RZ, R7.H1_H1 ;  /* 0x30000007ff198230 */ /* 0x000fe40000004100 */
[----:B------:R-:W-:Y:S01]  /*c970*/  @!P1 FADD.FTZ R20, -R20, -RZ ;  /* 0x800000ff14149221 */ /* 0x000fe20000010100 */
[--C-:B------:R-:W-:Y:S02]  /*c980*/  @!P0 HADD2.F32 R7, -RZ, R47.reuse.H0_H0 ;  /* 0x2000002fff078230 */ /* 0x100fe40000004100 */
[----:B------:R-:W-:Y:S01]  /*c990*/  @!P1 FADD.FTZ R29, -R29, -RZ ;  /* 0x800000ff1d1d9221 */ /* 0x000fe20000010100 */
[----:B------:R-:W-:Y:S02]  /*c9a0*/  @!P0 HADD2.F32 R8, -RZ, R47.H1_H1 ;  /* 0x3000002fff088230 */ /* 0x000fe40000004100 */
[----:B------:R-:W-:Y:S01]  /*c9b0*/  @!P0 FMUL.FTZ R5, R5, R20 ;  /* 0x0000001405058220 */ /* 0x000fe20000410000 */
[----:B-1----:R-:W-:Y:S01]  /*c9c0*/  @!P0 HADD2.F32 R27, -RZ, R46.H1_H1 ;  /* 0x3000002eff1b8230 */ /* 0x002fe20000004100 */
[----:B------:R-:W-:Y:S01]  /*c9d0*/  @!P0 MOV R20, R40 ;  /* 0x0000002800148202 */ /* 0x000fe20000000f00 */
[----:B------:R-:W-:Y:S02]  /*c9e0*/  @!P0 HADD2.F32 R6, -RZ, R6.H1_H1 ;  /* 0x30000006ff068230 */ /* 0x000fe40000004100 */
[----:B------:R-:W-:Y:S01]  /*c9f0*/  @!P1 FADD.FTZ R7, -R7, -RZ ;  /* 0x800000ff07079221 */ /* 0x000fe20000010100 */
[----:B----4-:R-:W-:Y:S02]  /*ca00*/  @!P0 HADD2.F32 R26, -RZ, R37.H1_H1 ;  /* 0x30000025ff1a8230 */ /* 0x010fe40000004100 */
[----:B------:R-:W-:Y:S01]  /*ca10*/  @!P1 FADD.FTZ R8, -R8, -RZ ;  /* 0x800000ff08089221 */ /* 0x000fe20000010100 */
[----:B------:R-:W-:Y:S02]  /*ca20*/  @!P0 HADD2.F32 R28, -RZ, R38.H0_H0 ;  /* 0x20000026ff1c8230 */ /* 0x000fe40000004100 */
[----:B------:R-:W-:Y:S01]  /*ca30*/  @!P1 FADD.FTZ R27, -R27, -RZ ;  /* 0x800000ff1b1b9221 */ /* 0x000fe20000010100 */
[----:B------:R-:W-:Y:S02]  /*ca40*/  @!P0 HADD2.F32 R30, -RZ, R39.H0_H0 ;  /* 0x20000027ff1e8230 */ /* 0x000fe40000004100 */
[----:B------:R-:W-:Y:S01]  /*ca50*/  @!P0 FMUL.FTZ R7, R18, R7 ;  /* 0x0000000712078220 */ /* 0x000fe20000410000 */
[----:B------:R-:W-:Y:S02]  /*ca60*/  @!P0 HADD2.F32 R18, -RZ, R36.H0_H0 ;  /* 0x20000024ff128230 */ /* 0x000fe40000004100 */
[----:B------:R-:W-:Y:S01]  /*ca70*/  @!P0 FMUL.FTZ R8, R25, R8 ;  /* 0x0000000819088220 */ /* 0x000fe20000410000 */
[--C-:B------:R-:W-:Y:S02]  /*ca80*/  @!P0 HADD2.F32 R25, -RZ, R20.reuse.H0_H0 ;  /* 0x20000014ff198230 */ /* 0x100fe40000004100 */
[----:B------:R-:W-:Y:S01]  /*ca90*/  @!P1 FADD.FTZ R24, -R24, -RZ ;  /* 0x800000ff18189221 */ /* 0x000fe20000010100 */
[----:B--2---:R-:W-:Y:S02]  /*caa0*/  IMAD R45, R45, 0x160, RZ ;  /* 0x000001602d2d7824 */ /* 0x004fe400078e02ff */
[----:B------:R-:W-:Y:S01]  /*cab0*/  @!P0 FMUL.FTZ R6, R6, R27 ;  /* 0x0000001b06068220 */ /* 0x000fe20000410000 */
[----:B------:R-:W-:Y:S02]  /*cac0*/  @!P0 HADD2.F32 R27, -RZ, R20.H1_H1 ;  /* 0x30000014ff1b8230 */ /* 0x000fe40000004100 */
[----:B------:R-:W-:Y:S01]  /*cad0*/  @!P0 FFMA.FTZ R0, R25, R18, R0 ;  /* 0x0000001219008223 */ /* 0x000fe20000010000 */
[----:B------:R-:W-:Y:S02]  /*cae0*/  @!P0 HADD2.F32 R20, -RZ, R36.H1_H1 ;  /* 0x30000024ff148230 */ /* 0x000fe40000004100 */
[----:B------:R-:W-:Y:S01]  /*caf0*/  @!P0 FMUL.FTZ R2, R2, R31 ;  /* 0x0000001f02028220 */ /* 0x000fe20000410000 */
[--C-:B------:R-:W-:Y:S02]  /*cb00*/  @!P0 HADD2.F32 R18, -RZ, R32.reuse.H0_H0 ;  /* 0x20000020ff128230 */ /* 0x100fe40000004100 */
[----:B------:R-:W-:Y:S01]  /*cb10*/  @!P0 FMUL.FTZ R3, R3, R24 ;  /* 0x0000001803038220 */ /* 0x000fe20000410000 */
[----:B------:R-:W-:Y:S02]  /*cb20*/  @!P0 HADD2.F32 R24, -RZ, R37.H0_H0 ;  /* 0x20000025ff188230 */ /* 0x000fe40000004100 */
[----:B------:R-:W-:Y:S01]  /*cb30*/  @!P0 FMUL.FTZ R4, R4, R29 ;  /* 0x0000001d04048220 */ /* 0x000fe20000410000 */
[----:B------:R-:W-:Y:S02]  /*cb40*/  @!P0 HADD2.F32 R25, -RZ, R32.H1_H1 ;  /* 0x30000020ff198230 */ /* 0x000fe40000004100 */
[----:B------:R-:W-:Y:S01]  /*cb50*/  @!P0 FFMA.FTZ R2, R27, R20, R2 ;  /* 0x000000141b028223 */ /* 0x000fe20000010002 */
[--C-:B------:R-:W-:Y:S02]  /*cb60*/  @!P0 HADD2.F32 R20, -RZ, R34.reuse.H0_H0 ;  /* 0x20000022ff148230 */ /* 0x100fe40000004100 */
[----:B------:R-:W-:Y:S01]  /*cb70*/  @!P0 FFMA.FTZ R3, R18, R24, R3 ;  /* 0x0000001812038223 */ /* 0x000fe20000010003 */
[----:B------:R-:W-:Y:S02]  /*cb80*/  @!P0 HADD2.F32 R27, -RZ, R34.H1_H1 ;  /* 0x30000022ff1b8230 */ /* 0x000fe40000004100 */
[----:B------:R-:W-:Y:S01]  /*cb90*/  @!P0 FFMA.FTZ R4, R25, R26, R4 ;  /* 0x0000001a19048223 */ /* 0x000fe20000010004 */
[----:B------:R-:W-:Y:S01]  /*cba0*/  @!P0 F2FP.F16.F32.PACK_AB R0, R2, R0 ;  /* 0x000000000200823e */ /* 0x000fe200000000ff */
[----:B------:R-:W-:Y:S02]  /*cbb0*/  @!P0 HADD2.F32 R29, -RZ, R38.H1_H1 ;  /* 0x30000026ff1d8230 */ /* 0x000fe40000004100 */
[----:B------:R-:W-:Y:S01]  /*cbc0*/  @!P0 FFMA.FTZ R5, R20, R28, R5 ;  /* 0x0000001c14058223 */ /* 0x000fe20000010005 */
[----:B------:R-:W-:Y:S01]  /*cbd0*/  @!P0 HADD2.F32 R18, -RZ, R33.H0_H0 ;  /* 0x20000021ff128230 */ /* 0x000fe20000004100 */
[----:B------:R-:W-:Y:S01]  /*cbe0*/  @!P0 F2FP.F16.F32.PACK_AB R3, R4, R3 ;  /* 0x000000030403823e */ /* 0x000fe200000000ff */
[----:B------:R-:W-:Y:S01]  /*cbf0*/  @!P0 HADD2.F32 R31, -RZ, R39.H1_H1 ;  /* 0x30000027ff1f8230 */ /* 0x000fe20000004100 */
[----:B------:R-:W-:Y:S01]  /*cc00*/  @!P0 MOV R40, R0 ;  /* 0x0000000000288202 */ /* 0x000fe20000000f00 */
[----:B------:R-:W-:Y:S01]  /*cc10*/  @!P0 HADD2.F32 R25, -RZ, R33.H1_H1 ;  /* 0x30000021ff198230 */ /* 0x000fe20000004100 */
[----:B------:R-:W-:Y:S01]  /*cc20*/  @!P0 MOV R41, R3 ;  /* 0x0000000300298202 */ /* 0x000fe20000000f00 */
[----:B------:R-:W-:Y:S01]  /*cc30*/  @!P0 FFMA.FTZ R6, R27, R29, R6 ;  /* 0x0000001d1b068223 */ /* 0x000fe20000010006 */
[----:B------:R-:W-:Y:S01]  /*cc40*/  @!P0 FFMA.FTZ R7, R18, R30, R7 ;  /* 0x0000001e12078223 */ /* 0x000fe20000010007 */
        /* <DEDUP_REMOVED lines=8> */
.L_x_817:
[----:B------:R-:W-:Y:S05]  /*ccd0*/  BSYNC.RECONVERGENT B0 ;  /* 0x0000000000007941 */ /* 0x000fea0003800200 */
.L_x_816:
[----:B------:R-:W-:Y:S01]  /*cce0*/  ISETP.NE.AND P0, PT, R143, RZ, PT ;  /* 0x000000ff8f00720c */ /* 0x000fe20003f05270 */
[----:B------:R-:W-:Y:S11]  /*ccf0*/  BSSY.RECONVERGENT B0, `(.L_x_818) ;  /* 0x0000063000007945 */ /* 0x000ff60003800200 */
[----:B------:R-:W-:Y:S01]  /*cd00*/  @!UPT UIADD3 URZ, UPT, UPT, URZ, URZ, URZ ;  /* 0x000000fffffff290 */ /* 0x000fe2000fffe0ff */
[----:B------:R-:W-:Y:S05]  /*cd10*/  @P0 BRA `(.L_x_819) ;  /* 0x0000000400800947 */ /* 0x000fea0003800000 */
[----:B------:R-:W5:Y:S01]  /*cd20*/  LDC.64 R2, c[0x0][0x4a8] ;  /* 0x00012a00ff027b82 */ /* 0x000f620000000a00 */
[C---:B------:R-:W-:Y:S02]  /*cd30*/  ISETP.GE.AND P0, PT, R12.reuse, R17, PT ;  /* 0x000000110c00720c */ /* 0x040fe40003f06270 */
[----:B------:R-:W-:Y:S11]  /*cd40*/  ISETP.GE.U32.AND P2, PT, R12, R21, PT ;  /* 0x000000150c00720c */ /* 0x000ff60003f46070 */
[----:B-1----:R-:W-:Y:S04]  /*cd50*/  @!P0 SEL R7, R16, RZ, P2 ;  /* 0x000000ff10078207 */ /* 0x002fe80001000000 */
[----:B------:R-:W-:Y:S01]  /*cd60*/  @!P0 IADD3 R7, P1, PT, R122, R7, RZ ;  /* 0x000000077a078210 */ /* 0x000fe20007f3e0ff */
[----:B-----5:R-:W-:Y:S04]  /*cd70*/  IMAD.WIDE.U32 R24, R2, 0x180, R22 ;  /* 0x0000018002187825 */ /* 0x020fe800078e0016 */
[----:B------:R-:W-:Y:S05]  /*cd80*/  IMAD R3, R3, 0x180, RZ ;  /* 0x0000018003037824 */ /* 0x000fea00078e02ff */
[----:B------:R-:W-:Y:S02]  /*cd90*/  IADD3 R25, PT, PT, R3, R25, RZ ;  /* 0x0000001903197210 */ /* 0x000fe40007ffe0ff */
[----:B------:R-:W-:Y:S01]  /*cda0*/  @!P0 SEL R3, R151, RZ, P2 ;  /* 0x000000ff97038207 */ /* 0x000fe20001000000 */
[----:B------:R-:W-:Y:S03]  /*cdb0*/  @!P0 IMAD.WIDE R4, R19, 0x2, R24 ;  /* 0x0000000213048825 */ /* 0x000fe600078e0218 */
[----:B------:R-:W-:Y:S01]  /*cdc0*/  @!P0 IADD3.X R0, PT, PT, R98, R3, RZ, P1, !PT ;  /* 0x0000000362008210 */ /* 0x000fe20000ffe4ff */
[----:B------:R-:W5:Y:S01]  /*cdd0*/  LDG.E.128 R40, desc[UR4][R24.64] ;  /* 0x0000000418287981 */ /* 0x000f62000c1e1d00 */
[C---:B------:R-:W-:Y:S02]  /*cde0*/  @!P0 SHF.L.U32 R3, R7.reuse, 0x1, RZ ;  /* 0x0000000107038819 */ /* 0x040fe400000006ff */
[----:B------:R-:W-:Y:S02]  /*cdf0*/  @!P0 SHF.L.U64.HI R0, R7, 0x1, R0 ;  /* 0x0000000107008819 */ /* 0x000fe40000010200 */
[C---:B------:R-:W-:Y:S03]  /*ce00*/  @!P0 IADD3 R44, P1, PT, R3.reuse, R84, RZ ;  /* 0x00000054032c8210 */ /* 0x040fe60007f3e0ff */
[----:B------:R-:W2:Y:S01]  /*ce10*/  @!P0 LDG.E.128 R4, desc[UR4][R4.64] ;  /* 0x0000000404048981 */ /* 0x000ea2000c1e1d00 */
[C---:B------:R-:W-:Y:S02]  /*ce20*/  @!P0 IADD3.X R45, PT, PT, R0.reuse, R85, RZ, P1, !PT ;  /* 0x00000055002d8210 */ /* 0x040fe40000ffe4ff */
[----:B------:R-:W-:Y:S04]  /*ce30*/  @!P0 IADD3 R26, P1, PT, R3, R86, RZ ;  /* 0x00000056031a8210 */ /* 0x000fe80007f3e0ff */
[----:B------:R-:W-:Y:S01]  /*ce40*/  @!P0 IADD3.X R27, PT, PT, R0, R87, RZ, P1, !PT ;  /* 0x00000057001b8210 */ /* 0x000fe20000ffe4ff */
[----:B------:R-:W3:Y:S01]  /*ce50*/  @!P0 LDG.E.128 R44, desc[UR4][R44.64] ;  /* 0x000000042c2c8981 */ /* 0x000ee2000c1e1d00 */
[----:B------:R-:W-:Y:S02]  /*ce60*/  PLOP3.LUT P1, PT, PT, PT, PT, 0x80, 0x8 ;  /* 0x000000000008781c */ /* 0x000fe40003f2f070 */
[----:B------:R-:W-:Y:S05]  /*ce70*/  @!P0 PLOP3.LUT P1, PT, P2, PT, PT, 0x80, 0x8 ;  /* 0x000000000008881c */ /* 0x000fea000172f070 */
        /* <DEDUP_REMOVED lines=74> */
.L_x_819:
[----:B------:R-:W-:Y:S05]  /*d320*/  BSYNC.RECONVERGENT B0 ;  /* 0x0000000000007941 */ /* 0x000fea0003800200 */
.L_x_818:
[----:B------:R-:W-:Y:S01]  /*d330*/  ISETP.NE.AND P1, PT, R141, RZ, PT ;  /* 0x000000ff8d00720c */ /* 0x000fe20003f25270 */
[----:B------:R-:W-:Y:S01]  /*d340*/  BSSY.RECONVERGENT B0, `(.L_x_820) ;  /* 0x0000065000007945 */ /* 0x000fe20003800200 */
[----:B------:R-:W-:Y:S04]  /*d350*/  ISETP.NE.AND P0, PT, R139, RZ, PT ;  /* 0x000000ff8b00720c */ /* 0x000fe80003f05270 */
[C---:B------:R-:W-:Y:S04]  /*d360*/  ISETP.GE.OR P0, PT, R132.reuse, R113, P0 ;  /* 0x000000718400720c */ /* 0x040fe80000706670 */
[----:B------:R-:W-:Y:S03]  /*d370*/  ISETP.LT.OR P3, PT, R132, R115, P0 ;  /* 0x000000738400720c */ /* 0x000fe60000761670 */
[----:B------:R-:W-:Y:S10]  /*d380*/  @P1 BRA `(.L_x_821) ;  /* 0x0000000400801947 */ /* 0x000ff40003800000 */
        /* <DEDUP_REMOVED lines=96> */
.L_x_821:
[----:B------:R-:W-:Y:S05]  /*d990*/  BSYNC.RECONVERGENT B0 ;  /* 0x0000000000007941 */ /* 0x000fea0003800200 */
.L_x_820:
[----:B------:R-:W-:Y:S04]  /*d9a0*/  BSSY.RECONVERGENT B0, `(.L_x_822) ;  /* 0x0000062000007945 */ /* 0x000fe80003800200 */
[----:B------:R-:W-:Y:S05]  /*d9b0*/  @P3 BRA `(.L_x_823) ;  /* 0x0000000400803947 */ /* 0x000fea0003800000 */
[----:B------:R-:W5:Y:S01]  /*d9c0*/  LDC.64 R2, c[0x0][0x4a8] ;  /* 0x00012a00ff027b82 */ /* 0x000f620000000a00 */
[C---:B------:R-:W-:Y:S02]  /*d9d0*/  ISETP.GE.AND P0, PT, R12.reuse, R17, PT ;  /* 0x000000110c00720c */ /* 0x040fe40003f06270 */
[----:B------:R-:W-:Y:S11]  /*d9e0*/  ISETP.GE.U32.AND P2, PT, R12, R21, PT ;  /* 0x000000150c00720c */ /* 0x000ff60003f46070 */
[----:B-1----:R-:W-:Y:S02]  /*d9f0*/  @!P0 SEL R7, R16, RZ, P2 ;  /* 0x000000ff10078207 */ /* 0x002fe40001000000 */
[----:B------:R-:W-:Y:S02]  /*da00*/  @!P0 SEL R151, R151, RZ, P2 ;  /* 0x000000ff97978207 */ /* 0x000fe40001000000 */
[----:B------:R-:W-:Y:S04]  /*da10*/  @!P0 IADD3 R7, P1, PT, R120, R7, RZ ;  /* 0x0000000778078210 */ /* 0x000fe80007f3e0ff */
[----:B------:R-:W-:Y:S01]  /*da20*/  @!P0 IADD3.X R0, PT, PT, R96, R151, RZ, P1, !PT ;  /* 0x0000009760008210 */ /* 0x000fe20000ffe4ff */
[----:B-----5:R-:W-:Y:S03]  /*da30*/  IMAD.WIDE.U32 R22, R2, 0x1c0, R22 ;  /* 0x000001c002167825 */ /* 0x020fe600078e0016 */
[----:B------:R-:W-:Y:S01]  /*da40*/  @!P0 SHF.L.U64.HI R0, R7, 0x1, R0 ;  /* 0x0000000107008819 */ /* 0x000fe20000010200 */
[----:B------:R-:W-:Y:S05]  /*da50*/  IMAD R3, R3, 0x1c0, RZ ;  /* 0x000001c003037824 */ /* 0x000fea00078e02ff */
[----:B------:R-:W-:Y:S02]  /*da60*/  IADD3 R23, PT, PT, R3, R23, RZ ;  /* 0x0000001703177210 */ /* 0x000fe40007ffe0ff */
[----:B------:R-:W-:Y:S01]  /*da70*/  @!P0 SHF.L.U32 R3, R7, 0x1, RZ ;  /* 0x0000000107038819 */ /* 0x000fe200000006ff */
[----:B------:R-:W-:Y:S03]  /*da80*/  @!P0 IMAD.WIDE R4, R19, 0x2, R22 ;  /* 0x0000000213048825 */ /* 0x000fe600078e0216 */
[C---:B------:R-:W-:Y:S01]  /*da90*/  @!P0 IADD3 R36, P1, PT, R3.reuse, R84, RZ ;  /* 0x0000005403248210 */ /* 0x040fe20007f3e0ff */
[----:B------:R-:W5:Y:S03]  /*daa0*/  LDG.E.128 R32, desc[UR4][R22.64] ;  /* 0x0000000416207981 */ /* 0x000f66000c1e1d00 */
[C---:B------:R-:W-:Y:S02]  /*dab0*/  @!P0 IADD3.X R37, PT, PT, R0.reuse, R85, RZ, P1, !PT ;  /* 0x0000005500258210 */ /* 0x040fe40000ffe4ff */
[----:B------:R-:W-:Y:S03]  /*dac0*/  @!P0 IADD3 R18, P1, PT, R3, R86, RZ ;  /* 0x0000005603128210 */ /* 0x000fe60007f3e0ff */
[----:B------:R-:W2:Y:S01]  /*dad0*/  @!P0 LDG.E.128 R4, desc[UR4][R4.64] ;  /* 0x0000000404048981 */ /* 0x000ea2000c1e1d00 */
[----:B------:R-:W-:Y:S02]  /*dae0*/  @!P0 IADD3.X R19, PT, PT, R0, R87, RZ, P1, !PT ;  /* 0x0000005700138210 */ /* 0x000fe40000ffe4ff */
[----:B------:R-:W-:Y:S02]  /*daf0*/  PLOP3.LUT P1, PT, PT, PT, PT, 0x80, 0x8 ;  /* 0x000000000008781c */ /* 0x000fe40003f2f070 */
[----:B------:R-:W-:Y:S03]  /*db00*/  @!P0 PLOP3.LUT P1, PT, P2, PT, PT, 0x80, 0x8 ;  /* 0x000000000008881c */ /* 0x000fe6000172f070 */
        /* <DEDUP_REMOVED lines=14> */
[----:B-1----:R-:W-:Y:S01]  /*dbf0*/  @!P0 HADD2.F32 R18, -RZ, R38.H0_H0 ;  /* 0x20000026ff128230 */ /* 0x002fe20000004100 */
[----:B------:R-:W1:Y:S01]  /*dc00*/  LDC.64 R36, c[0x0][0x3b8] ;  /* 0x0000ee00ff247b82 */ /* 0x000e620000000a00 */
[----:B------:R-:W-:Y:S02]  /*dc10*/  @!P0 HADD2.F32 R5, -RZ, R6.H0_H0 ;  /* 0x20000006ff058230 */ /* 0x000fe40000004100 */
[----:B------:R-:W-:Y:S01]  /*dc20*/  @!P0 FMUL.FTZ R0, R0, R25 ;  /* 0x0000001900008220 */ /* 0x000fe20000410000 */
[--C-:B------:R-:W-:Y:S02]  /*dc30*/  @!P0 HADD2.F32 R16, -RZ, R7.reuse.H0_H0 ;  /* 0x20000007ff108230 */ /* 0x100fe40000004100 */
[----:B------:R-:W-:Y:S01]  /*dc40*/  @!P1 FADD.FTZ R18, -R18, -RZ ;  /* 0x800000ff12129221 */ /* 0x000fe20000010100 */
[----:B------:R-:W-:Y:S02]  /*dc50*/  @!P0 HADD2.F32 R17, -RZ, R7.H1_H1 ;  /* 0x30000007ff118230 */ /* 0x000fe40000004100 */
[----:B------:R-:W-:Y:S01]  /*dc60*/  @!P0 FMUL.FTZ R2, R2, R23 ;  /* 0x0000001702028220 */ /* 0x000fe20000410000 */
[--C-:B------:R-:W-:Y:S02]  /*dc70*/  @!P0 HADD2.F32 R7, -RZ, R39.reuse.H0_H0 ;  /* 0x20000027ff078230 */ /* 0x100fe40000004100 */
[----:B------:R-:W-:Y:S01]  /*dc80*/  @!P0 FMUL.FTZ R5, R5, R18 ;  /* 0x0000001205058220 */ /* 0x000fe20000410000 */
[----:B------:R-:W-:Y:S01]  /*dc90*/  @!P0 HADD2.F32 R8, -RZ, R39.H1_H1 ;  /* 0x30000027ff088230 */ /* 0x000fe20000004100 */
[----:B------:R-:W-:Y:S01]  /*dca0*/  @!P0 MOV R18, R32 ;  /* 0x0000002000128202 */ /* 0x000fe20000000f00 */
[----:B------:R-:W-:Y:S02]  /*dcb0*/  @!P0 HADD2.F32 R19, -RZ, R38.H1_H1 ;  /* 0x30000026ff138230 */ /* 0x000fe40000004100 */
[----:B------:R-:W-:Y:S01]  /*dcc0*/  @!P1 FADD.FTZ R7, -R7, -RZ ;  /* 0x800000ff07079221 */ /* 0x000fe20000010100 */
[----:B------:R-:W-:Y:S02]  /*dcd0*/  @!P0 HADD2.F32 R6, -RZ, R6.H1_H1 ;  /* 0x30000006ff068230 */ /* 0x000fe40000004100 */
[----:B------:R-:W-:Y:S01]  /*dce0*/  @!P1 FADD.FTZ R8, -R8, -RZ ;  /* 0x800000ff08089221 */ /* 0x000fe20000010100 */
[--C-:B----4-:R-:W-:Y:S02]  /*dcf0*/  @!P0 HADD2.F32 R22, -RZ, R30.reuse.H0_H0 ;  /* 0x2000001eff168230 */ /* 0x110fe40000004100 */
[----:B------:R-:W-:Y:S01]  /*dd00*/  @!P1 FADD.FTZ R19, -R19, -RZ ;  /* 0x800000ff13139221 */ /* 0x000fe20000010100 */
[----:B------:R-:W-:Y:S02]  /*dd10*/  @!P0 HADD2.F32 R23, -RZ, R30.H1_H1 ;  /* 0x3000001eff178230 */ /* 0x000fe40000004100 */
[----:B------:R-:W-:Y:S01]  /*dd20*/  @!P0 FMUL.FTZ R7, R16, R7 ;  /* 0x0000000710078220 */ /* 0x000fe20000410000 */
[----:B------:R-:W-:Y:S02]  /*dd30*/  @!P0 HADD2.F32 R16, -RZ, R28.H0_H0 ;  /* 0x2000001cff108230 */ /* 0x000fe40000004100 */
[----:B------:R-:W-:Y:S01]  /*dd40*/  @!P0 FMUL.FTZ R8, R17, R8 ;  /* 0x0000000811088220 */ /* 0x000fe20000410000 */
[--C-:B------:R-:W-:Y:S02]  /*dd50*/  @!P0 HADD2.F32 R17, -RZ, R18.reuse.H0_H0 ;  /* 0x20000012ff118230 */ /* 0x100fe40000004100 */
[----:B------:R-:W-:Y:S01]  /*dd60*/  @!P1 FADD.FTZ R20, -R20, -RZ ;  /* 0x800000ff14149221 */ /* 0x000fe20000010100 */
[--C-:B------:R-:W-:Y:S02]  /*dd70*/  @!P0 HADD2.F32 R24, -RZ, R31.reuse.H0_H0 ;  /* 0x2000001fff188230 */ /* 0x100fe40000004100 */
[----:B------:R-:W-:Y:S01]  /*dd80*/  @!P0 FMUL.FTZ R6, R6, R19 ;  /* 0x0000001306068220 */ /* 0x000fe20000410000 */
[----:B------:R-:W-:Y:S02]  /*dd90*/  @!P0 HADD2.F32 R19, -RZ, R18.H1_H1 ;  /* 0x30000012ff138230 */ /* 0x000fe40000004100 */
[----:B------:R-:W-:Y:S01]  /*dda0*/  @!P1 FADD.FTZ R21, -R21, -RZ ;  /* 0x800000ff15159221 */ /* 0x000fe20000010100 */
[----:B------:R-:W-:Y:S01]  /*ddb0*/  @!P0 HADD2.F32 R18, -RZ, R28.H1_H1 ;  /* 0x3000001cff128230 */ /* 0x000fe20000004100 */
[----:B------:R-:W-:Y:S01]  /*ddc0*/  @!P0 MOV R28, R34 ;  /* 0x00000022001c8202 */ /* 0x000fe20000000f00 */
[----:B------:R-:W-:Y:S02]  /*ddd0*/  @!P0 HADD2.F32 R25, -RZ, R31.H1_H1 ;  /* 0x3000001fff198230 */ /* 0x000fe40000004100 */
[----:B------:R-:W-:Y:S01]  /*dde0*/  @!P0 FFMA.FTZ R0, R17, R16, R0 ;  /* 0x0000001011008223 */ /* 0x000fe20000010000 */
[--C-:B------:R-:W-:Y:S02]  /*ddf0*/  @!P0 HADD2.F32 R16, -RZ, R26.reuse.H0_H0 ;  /* 0x2000001aff108230 */ /* 0x100fe40000004100 */
[----:B------:R-:W-:Y:S01]  /*de00*/  @!P0 FMUL.FTZ R3, R3, R20 ;  /* 0x0000001403038220 */ /* 0x000fe20000410000 */
[--C-:B------:R-:W-:Y:S02]  /*de10*/  @!P0 HADD2.F32 R20, -RZ, R29.reuse.H0_H0 ;  /* 0x2000001dff148230 */ /* 0x100fe40000004100 */
[----:B------:R-:W-:Y:S01]  /*de20*/  @!P0 FMUL.FTZ R4, R4, R21 ;  /* 0x0000001504048220 */ /* 0x000fe20000410000 */
[----:B------:R-:W-:Y:S02]  /*de30*/  @!P0 HADD2.F32 R21, -RZ, R29.H1_H1 ;  /* 0x3000001dff158230 */ /* 0x000fe40000004100 */
[----:B------:R-:W-:Y:S01]  /*de40*/  @!P0 FFMA.FTZ R2, R19, R18, R2 ;  /* 0x0000001213028223 */ /* 0x000fe20000010002 */
[----:B------:R-:W-:Y:S02]  /*de50*/  @!P0 HADD2.F32 R17, -RZ, R26.H1_H1 ;  /* 0x3000001aff118230 */ /* 0x000fe40000004100 */
[----:B------:R-:W-:Y:S01]  /*de60*/  @!P0 FFMA.FTZ R3, R16, R20, R3 ;  /* 0x0000001410038223 */ /* 0x000fe20000010003 */
[--C-:B------:R-:W-:Y:S01]  /*de70*/  @!P0 HADD2.F32 R18, -RZ, R28.reuse.H0_H0 ;  /* 0x2000001cff128230 */ /* 0x100fe20000004100 */
[----:B------:R-:W-:Y:S01]  /*de80*/  @!P0 F2FP.F16.F32.PACK_AB R0, R2, R0 ;  /* 0x000000000200823e */ /* 0x000fe200000000ff */
[----:B------:R-:W-:Y:S02]  /*de90*/  @!P0 HADD2.F32 R19, -RZ, R28.H1_H1 ;  /* 0x3000001cff138230 */ /* 0x000fe40000004100 */
[----:B------:R-:W-:Y:S01]  /*dea0*/  @!P0 FFMA.FTZ R4, R17, R21, R4 ;  /* 0x0000001511048223 */ /* 0x000fe20000010004 */
[--C-:B------:R-:W-:Y:S01]  /*deb0*/  @!P0 HADD2.F32 R16, -RZ, R27.reuse.H0_H0 ;  /* 0x2000001bff108230 */ /* 0x100fe20000004100 */
[----:B------:R-:W-:Y:S01]  /*dec0*/  @!P0 MOV R32, R0 ;  /* 0x0000000000208202 */ /* 0x000fe20000000f00 */
[----:B------:R-:W-:Y:S02]  /*ded0*/  @!P0 HADD2.F32 R17, -RZ, R27.H1_H1 ;  /* 0x3000001bff118230 */ /* 0x000fe40000004100 */
[----:B------:R-:W-:Y:S01]  /*dee0*/  @!P0 FFMA.FTZ R5, R18, R22, R5 ;  /* 0x0000001612058223 */ /* 0x000fe20000010005 */
[----:B------:R-:W-:Y:S01]  /*def0*/  @!P0 F2FP.F16.F32.PACK_AB R3, R4, R3 ;  /* 0x000000030403823e */ /* 0x000fe200000000ff */
[----:B------:R-:W-:Y:S01]  /*df00*/  @!P0 FFMA.FTZ R6, R19, R23, R6 ;  /* 0x0000001713068223 */ /* 0x000fe20000010006 */
[----:B------:R-:W-:Y:S01]  /*df10*/  @!P0 FFMA.FTZ R7, R16, R24, R7 ;  /* 0x0000001810078223 */ /* 0x000fe20000010007 */
[----:B------:R-:W-:Y:S01]  /*df20*/  @!P0 FFMA.FTZ R8, R17, R25, R8 ;  /* 0x0000001911088223 */ /* 0x000fe20000010008 */
[----:B------:R-:W-:Y:S01]  /*df30*/  @!P0 MOV R33, R3 ;  /* 0x0000000300218202 */ /* 0x000fe20000000f00 */
[----:B-1----:R-:W-:Y:S01]  /*df40*/  IMAD.WIDE.U32 R164, R36, 0x1c0, R164 ;  /* 0x000001c024a47825 */ /* 0x002fe200078e00a4 */
[----:B------:R-:W-:Y:S02]  /*df50*/  @!P0 F2FP.F16.F32.PACK_AB R5, R6, R5 ;  /* 0x000000050605823e */ /* 0x000fe400000000ff */
[----:B------:R-:W-:Y:S01]  /*df60*/  @!P0 F2FP.F16.F32.PACK_AB R8, R8, R7 ;  /* 0x000000070808823e */ /* 0x000fe200000000ff */
[----:B------:R-:W-:Y:S01]  /*df70*/  IMAD R37, R37, 0x1c0, RZ ;  /* 0x000001c025257824 */ /* 0x000fe200078e02ff */
[----:B------:R-:W-:Y:S02]  /*df80*/  @!P0 MOV R34, R5 ;  /* 0x0000000500228202 */ /* 0x000fe40000000f00 */
[----:B------:R-:W-:Y:S02]  /*df90*/  @!P0 MOV R35, R8 ;  /* 0x0000000800238202 */ /* 0x000fe40000000f00 */
[----:B------:R-:W-:Y:S05]  /*dfa0*/  IADD3 R165, PT, PT, R37, R165, RZ ;  /* 0x000000a525a57210 */ /* 0x000fea0007ffe0ff */
[----:B------:R1:W-:Y:S02]  /*dfb0*/  STG.E.128 desc[UR4][R164.64], R32 ;  /* 0x00000020a4007986 */ /* 0x0003e4000c101d04 */
.L_x_823:
[----:B------:R-:W-:Y:S05]  /*dfc0*/  BSYNC.RECONVERGENT B0 ;  /* 0x0000000000007941 */ /* 0x000fea0003800200 */
.L_x_822:
[----:B------:R-:W1:Y:S01]  /*dfd0*/  LDC R17, c[0x0][0x450] ;  /* 0x00011400ff117b82 */ /* 0x000e620000000800 */
[----:B---3--:R-:W-:Y:S05]  /*dfe0*/  IMAD.U32 R153, R153, -0x80, RZ ;  /* 0xffffff8099997824 */ /* 0x008fea00078e00ff */
[C---:B------:R-:W-:Y:S02]  /*dff0*/  LEA R86, P1, R153.reuse, R86, 0x1 ;  /* 0x0000005699567211 */ /* 0x040fe400078208ff */
[C---:B------:R-:W-:Y:S02]  /*e000*/  LEA R84, P0, R153.reuse, R84, 0x1 ;  /* 0x0000005499547211 */ /* 0x040fe400078008ff */
[C---:B------:R-:W-:Y:S02]  /*e010*/  LEA.HI.X.SX32 R87, R153.reuse, R87, 0x1, P1 ;  /* 0x0000005799577211 */ /* 0x040fe400008f0eff */
[----:B------:R-:W-:Y:S09]  /*e020*/  LEA.HI.X.SX32 R85, R153, R85, 0x1, P0 ;  /* 0x0000005599557211 */ /* 0x000ff200000f0eff */
.L_x_758:
[----:B------:R-:W-:Y:S05]  /*e030*/  BSYNC.RECONVERGENT B1 ;  /* 0x0000000000017941 */ /* 0x000fea0003800200 */
.L_x_756:
[----:B------:R-:W-:Y:S04]  /*e040*/  ISETP.NE.U32.AND P0, PT, RZ, UR12, PT ;  /* 0x0000000cff007c0c */ /* 0x000fe8000bf05070 */
[----:B------:R-:W-:Y:S11]  /*e050*/  ISETP.NE.AND.EX P0, PT, RZ, UR13, PT, P0 ;  /* 0x0000000dff007c0c */ /* 0x000ff6000bf05300 */
[----:B------:R-:W-:Y:S02]  /*e060*/  @!UPT UIADD3 URZ, UPT, UPT, URZ, URZ, URZ ;  /* 0x000000fffffff290 */ /* 0x000fe4000fffe0ff */
[----:B------:R-:W5:Y:S01]  /*e070*/  @!P0 LDC R2, c[0x0][0x3c0] ;  /* 0x0000f000ff028b82 */ /* 0x000f620000000800 */
[----:B------:R-:W-:Y:S07]  /*e080*/  @!P0 IMAD.MOV.U32 R3, RZ, RZ, RZ ;  /* 0x000000ffff038224 */ /* 0x000fee00078e00ff */
[----:B------:R-:W2:Y:S01]  /*e090*/  @!P0 LDC R0, c[0x0][0x3b8] ;  /* 0x0000ee00ff008b82 */ /* 0x000ea20000000800 */
[----:B------:R-:W-:Y:S01]  /*e0a0*/  @!P0 IADD3 R3, P1, PT, RZ, -R3, RZ ;  /* 0x80000003ff038210 */ /* 0x000fe20007f3e0ff */
[----:B--2---:R-:W-:Y:S02]  /*e0b0*/  @!P0 IMAD.SHL.U32 R0, R0, 0x100, RZ ;  /* 0x0000010000008824 */ /* 0x004fe400078e00ff */
[----:B-----5:R-:W-:Y:S02]  /*e0c0*/  @!P0 IMAD.SHL.U32 R2, R2, 0x100, RZ ;  /* 0x0000010002028824 */ /* 0x020fe400078e00ff */
[----:B------:R-:W-:Y:S02]  /*e0d0*/  @!P0 IMAD.X R0, RZ, RZ, ~R0, P1 ;  /* 0x000000ffff008224 */ /* 0x000fe400008e0e00 */
[----:B------:R-:W-:Y:S05]  /*e0e0*/  @!P0 IMAD.X R2, RZ, RZ, ~R2, P1 ;  /* 0x000000ffff028224 */ /* 0x000fea00008e0e02 */
[C---:B-1----:R-:W-:Y:S02]  /*e0f0*/  @!P0 SHF.R.S64 R5, R3.reuse, 0x1f, R2 ;  /* 0x0000001f03058819 */ /* 0x042fe40000001002 */
[----:B------:R-:W-:Y:S02]  /*e100*/  @!P0 SHF.R.S64 R3, R3, 0x1f, R0 ;  /* 0x0000001f03038819 */ /* 0x000fe40000001000 */
[----:B------:R-:W-:Y:S02]  /*e110*/  @!P0 IADD3 R78, P2, PT, R5, R78, RZ ;  /* 0x0000004e054e8210 */ /* 0x000fe40007f5e0ff */
[----:B------:R-:W-:Y:S02]  /*e120*/  @!P0 IADD3 R80, P1, PT, R3, R80, RZ ;  /* 0x0000005003508210 */ /* 0x000fe40007f3e0ff */
[----:B------:R-:W-:Y:S02]  /*e130*/  @!P0 LEA.HI.X.SX32 R79, R2, R79, 0x1, P2 ;  /* 0x0000004f024f8211 */ /* 0x000fe400010f0eff */
[----:B------:R-:W-:Y:S01]  /*e140*/  @!P0 LEA.HI.X.SX32 R81, R0, R81, 0x1, P1 ;  /* 0x0000005100518211 */ /* 0x000fe200008f0eff */
[----:B------:R-:W-:Y:S08]  /*e150*/  @!P0 BRA `(.L_x_824) ;  /* 0x0000000400208947 */ /* 0x000ff00003800000 */
[----:B------:R-:W-:Y:S11]  /*e160*/  ISETP.GT.AND P0, PT, R114, R75, PT ;  /* 0x0000004b7200720c */ /* 0x000ff60003f04270 */
[----:B------:R-:W-:Y:S02]  /*e170*/  @!UPT UIADD3 URZ, UPT, UPT, URZ, URZ, URZ ;  /* 0x000000fffffff290 */ /* 0x000fe4000fffe0ff */
[----:B------:R-:W-:Y:S05]  /*e180*/  @!P0 BRA `(.L_x_824) ;  /* 0x0000000400148947 */ /* 0x000fea0003800000 */
[----:B------:R-:W1:Y:S01]  /*e190*/  LDC R3, c[0x0][0x4f0] ;  /* 0x00013c00ff037b82 */ /* 0x000e620000000800 */
[----:B------:R-:W-:Y:S02]  /*e1a0*/  MOV R18, RZ ;  /* 0x000000ff00127202 */ /* 0x000fe40000000f00 */
[----:B------:R-:W-:Y:S02]  /*e1b0*/  IABS R4, R156 ;  /* 0x0000009c00047213 */ /* 0x000fe40000000000 */
[----:B-1----:R-:W-:Y:S04]  /*e1c0*/  IABS R0, R3 ;  /* 0x0000000300007213 */ /* 0x002fe80000000000 */
[----:B------:R-:W1:Y:S10]  /*e1d0*/  I2F.RP R7, R0 ;  /* 0x0000000000077306 */ /* 0x000e740000209400 */
[----:B-1----:R-:W1:Y:S02]  /*e1e0*/  MUFU.RCP R2, R7 ;  /* 0x0000000700027308 */ /* 0x002e640000001000 */
[----:B-1----:R-:W-:Y:S08]  /*e1f0*/  VIADD R6, R2, 0xffffffe ;  /* 0x0ffffffe02067836 */ /* 0x002ff00000000000 */
[----:B------:R-:W1:Y:S02]  /*e200*/  F2I.FTZ.U32.TRUNC.NTZ R19, R6 ;  /* 0x0000000600137305 */ /* 0x000e64000021f000 */
[--C-:B-1----:R-:W-:Y:S04]  /*e210*/  IMAD.MOV R2, RZ, RZ, -R19.reuse ;  /* 0x000000ffff027224 */ /* 0x102fe800078e0a13 */
[----:B------:R-:W-:Y:S01]  /*e220*/  IMAD R5, R2, R0, RZ ;  /* 0x0000000002057224 */ /* 0x000fe200078e02ff */
[----:B------:R-:W-:Y:S03]  /*e230*/  IABS R2, R116 ;  /* 0x0000007400027213 */ /* 0x000fe60000000000 */
[----:B------:R-:W-:Y:S06]  /*e240*/  IMAD.HI.U32 R5, R19, R5, R18 ;  /* 0x0000000513057227 */ /* 0x000fec00078e0012 */
[C---:B------:R-:W-:Y:S04]  /*e250*/  IMAD.HI.U32 R7, R5.reuse, R2, RZ ;  /* 0x0000000205077227 */ /* 0x040fe800078e00ff */
[----:B------:R-:W-:Y:S04]  /*e260*/  IMAD.HI.U32 R5, R5, R4, RZ ;  /* 0x0000000405057227 */ /* 0x000fe800078e00ff */
[----:B---34-:R-:W-:Y:S02]  /*e270*/  IMAD.MOV R21, RZ, RZ, -R5 ;  /* 0x000000ffff157224 */ /* 0x018fe400078e0a05 */
[----:B------:R-:W-:Y:S02]  /*e280*/  IMAD.MOV R19, RZ, RZ, -R7 ;  /* 0x000000ffff137224 */ /* 0x000fe400078e0a07 */
[C---:B------:R-:W-:Y:S02]  /*e290*/  IMAD R4, R0.reuse, R21, R4 ;  /* 0x0000001500047224 */ /* 0x040fe400078e0204 */
[C---:B------:R-:W-:Y:S03]  /*e2a0*/  IMAD R2, R0.reuse, R19, R2 ;  /* 0x0000001300027224 */ /* 0x040fe600078e0202 */
[C---:B------:R-:W-:Y:S02]  /*e2b0*/  ISETP.GT.U32.AND P1, PT, R0.reuse, R4, PT ;  /* 0x000000040000720c */ /* 0x040fe40003f24070 */
[----:B------:R-:W-:Y:S11]  /*e2c0*/  ISETP.GT.U32.AND P0, PT, R0, R2, PT ;  /* 0x000000020000720c */ /* 0x000ff60003f04070 */
[----:B------:R-:W-:Y:S01]  /*e2d0*/  @!P1 IADD3 R5, PT, PT, R5, 0x1, RZ ;  /* 0x0000000105059810 */ /* 0x000fe20007ffe0ff */
[----:B------:R-:W-:Y:S01]  /*e2e0*/  @!P1 IMAD.IADD R4, R4, 0x1, -R0 ;  /* 0x0000000104049824 */ /* 0x000fe200078e0a00 */
[-C--:B------:R-:W-:Y:S01]  /*e2f0*/  @!P0 IADD3 R2, PT, PT, R2, -R0.reuse, RZ ;  /* 0x8000000002028210 */ /* 0x080fe20007ffe0ff */
[----:B------:R-:W-:Y:S01]  /*e300*/  @!P0 VIADD R7, R7, 0x1 ;  /* 0x0000000107078836 */ /* 0x000fe20000000000 */
[----:B------:R-:W-:Y:S02]  /*e310*/  ISETP.NE.AND P0, PT, R3, RZ, PT ;  /* 0x000000ff0300720c */ /* 0x000fe40003f05270 */
[-C--:B------:R-:W-:Y:S02]  /*e320*/  ISETP.GE.U32.AND P2, PT, R2, R0.reuse, PT ;  /* 0x000000000200720c */ /* 0x080fe40003f46070 */
[----:B------:R-:W-:Y:S02]  /*e330*/  ISETP.GE.U32.AND P3, PT, R4, R0, PT ;  /* 0x000000000400720c */ /* 0x000fe40003f66070 */
[-C--:B------:R-:W-:Y:S02]  /*e340*/  LOP3.LUT R0, R116, R3.reuse, RZ, 0x3c, !PT ;  /* 0x0000000374007212 */ /* 0x080fe400078e3cff */
[-C--:B------:R-:W-:Y:S02]  /*e350*/  LOP3.LUT R2, R156, R3.reuse, RZ, 0x3c, !PT ;  /* 0x000000039c027212 */ /* 0x080fe400078e3cff */
[----:B------:R-:W-:Y:S02]  /*e360*/  ISETP.GE.AND P4, PT, R0, RZ, PT ;  /* 0x000000ff0000720c */ /* 0x000fe40003f86270 */
[----:B------:R-:W-:Y:S02]  /*e370*/  ISETP.GE.AND P5, PT, R2, RZ, PT ;  /* 0x000000ff0200720c */ /* 0x000fe40003fa6270 */
[----:B------:R-:W-:Y:S01]  /*e380*/  LOP3.LUT R0, RZ, R3, RZ, 0x33, !PT ;  /* 0x00000003ff007212 */ /* 0x000fe200078e33ff */
[----:B------:R-:W-:Y:S02]  /*e390*/  @P2 VIADD R7, R7, 0x1 ;  /* 0x0000000107072836 */ /* 0x000fe40000000000 */
[----:B------:R-:W-:Y:S06]  /*e3a0*/  @P3 IADD3 R5, PT, PT, R5, 0x1, RZ ;  /* 0x0000000105053810 */ /* 0x000fec0007ffe0ff */
[----:B------:R-:W-:Y:S02]  /*e3b0*/  @!P4 IMAD.MOV R7, RZ, RZ, -R7 ;  /* 0x000000ffff07c224 */ /* 0x000fe400078e0a07 */
[----:B------:R-:W-:Y:S03]  /*e3c0*/  @!P5 IADD3 R5, PT, PT, -R5, RZ, RZ ;  /* 0x000000ff0505d210 */ /* 0x000fe60007ffe1ff */
[C---:B------:R-:W-:Y:S02]  /*e3d0*/  SEL R2, R0.reuse, R7, !P0 ;  /* 0x0000000700027207 */ /* 0x040fe40004000000 */
[----:B------:R-:W-:Y:S02]  /*e3e0*/  SEL R5, R0, R5, !P0 ;  /* 0x0000000500057207 */ /* 0x000fe40004000000 */
[CC--:B------:R-:W-:Y:S02]  /*e3f0*/  LEA R18, P1, R2.reuse, R238.reuse, 0x2 ;  /* 0x000000ee02127211 */ /* 0x0c0fe400078210ff */
[C---:B------:R-:W-:Y:S01]  /*e400*/  LEA R22, P0, R5.reuse, R238, 0x2 ;  /* 0x000000ee05167211 */ /* 0x040fe200078010ff */
[C---:B------:R-:W-:Y:S01]  /*e410*/  IMAD.IADD R0, R5.reuse, 0x1, -R2 ;  /* 0x0000000105007824 */ /* 0x040fe200078e0a02 */
[-C--:B------:R-:W-:Y:S02]  /*e420*/  LEA.HI.X.SX32 R19, R2, R239.reuse, 0x2, P1 ;  /* 0x000000ef02137211 */ /* 0x080fe400008f16ff */
[----:B------:R-:W-:Y:S01]  /*e430*/  LEA.HI.X.SX32 R23, R5, R239, 0x2, P0 ;  /* 0x000000ef05177211 */ /* 0x000fe200000f16ff */
[----:B------:R-:W-:Y:S02]  /*e440*/  IMAD R0, R0, R3, -0x100 ;  /* 0xffffff0000007424 */ /* 0x000fe400078e0203 */
[----:B------:R-:W2:Y:S02]  /*e450*/  LDG.E R7, desc[UR4][R18.64] ;  /* 0x0000000412077981 */ /* 0x000ea4000c1e1900 */
[----:B------:R-:W-:Y:S01]  /*e460*/  IMAD.WIDE.U32 R20, R0, UR14, RZ ;  /* 0x0000000e00147c25 */ /* 0x000fe2000f8e00ff */
[----:B------:R-:W-:Y:S01]  /*e470*/  SHF.R.S32.HI R5, RZ, 0x1f, R0 ;  /* 0x0000001fff057819 */ /* 0x000fe20000011400 */
[----:B------:R-:W2:Y:S02]  /*e480*/  LDG.E R4, desc[UR4][R22.64] ;  /* 0x0000000416047981 */ /* 0x000ea4000c1e1900 */
[----:B--2---:R-:W-:Y:S02]  /*e490*/  IADD3 R7, PT, PT, R7, -R4, RZ ;  /* 0x8000000407077210 */ /* 0x004fe40007ffe0ff */
[C---:B------:R-:W-:Y:S02]  /*e4a0*/  IMAD R4, R5.reuse, UR14, RZ ;  /* 0x0000000e05047c24 */ /* 0x040fe4000f8e02ff */
[----:B------:R-:W-:Y:S01]  /*e4b0*/  IMAD R5, R5, UR6, RZ ;  /* 0x0000000605057c24 */ /* 0x000fe2000f8e02ff */
[----:B------:R-:W-:Y:S01]  /*e4c0*/  SHF.R.S32.HI R6, RZ, 0x1f, R7 ;  /* 0x0000001fff067819 */ /* 0x000fe20000011407 */
[C---:B------:R-:W-:Y:S04]  /*e4d0*/  IMAD.WIDE.U32 R18, R7.reuse, UR8, RZ ;  /* 0x0000000807127c25 */ /* 0x040fe8000f8e00ff */
[----:B------:R-:W-:Y:S02]  /*e4e0*/  IMAD R2, R6, UR8, RZ ;  /* 0x0000000806027c24 */ /* 0x000fe4000f8e02ff */
[----:B------:R-:W-:Y:S02]  /*e4f0*/  IMAD R4, R0, UR15, R4 ;  /* 0x0000000f00047c24 */ /* 0x000fe4000f8e0204 */
[----:B------:R-:W-:Y:S02]  /*e500*/  IMAD R2, R7, UR9, R2 ;  /* 0x0000000907027c24 */ /* 0x000fe4000f8e0202 */
[----:B------:R-:W-:Y:S02]  /*e510*/  IMAD.IADD R21, R21, 0x1, R4 ;  /* 0x0000000115157824 */ /* 0x000fe400078e0204 */
[----:B------:R-:W-:Y:S01]  /*e520*/  IMAD R6, R6, UR10, RZ ;  /* 0x0000000a06067c24 */ /* 0x000fe2000f8e02ff */
[----:B------:R-:W-:Y:S01]  /*e530*/  IADD3 R19, PT, PT, R19, R2, RZ ;  /* 0x0000000213137210 */ /* 0x000fe20007ffe0ff */
[C---:B------:R-:W-:Y:S04]  /*e540*/  IMAD.WIDE.U32 R20, R7.reuse, UR10, R20 ;  /* 0x0000000a07147c25 */ /* 0x040fe8000f8e0014 */
[----:B------:R-:W-:Y:S01]  /*e550*/  IMAD.WIDE.U32 R18, R0, UR6, R18 ;  /* 0x0000000600127c25 */ /* 0x000fe2000f8e0012 */
[----:B------:R-:W-:Y:S03]  /*e560*/  LEA R78, P1, R20, R78, 0x1 ;  /* 0x0000004e144e7211 */ /* 0x000fe600078208ff */
[----:B------:R-:W-:Y:S01]  /*e570*/  IMAD R6, R7, UR11, R6 ;  /* 0x0000000b07067c24 */ /* 0x000fe2000f8e0206 */
[----:B------:R-:W-:Y:S01]  /*e580*/  LEA R80, P0, R18, R80, 0x1 ;  /* 0x0000005012507211 */ /* 0x000fe200078008ff */
[----:B------:R-:W-:Y:S02]  /*e590*/  IMAD R5, R0, UR7, R5 ;  /* 0x0000000700057c24 */ /* 0x000fe4000f8e0205 */
[----:B------:R-:W-:Y:S03]  /*e5a0*/  IMAD.IADD R6, R21, 0x1, R6 ;  /* 0x0000000115067824 */ /* 0x000fe600078e0206 */
[----:B------:R-:W-:Y:S02]  /*e5b0*/  IADD3 R5, PT, PT, R19, R5, RZ ;  /* 0x0000000513057210 */ /* 0x000fe40007ffe0ff */
[----:B------:R-:W-:Y:S02]  /*e5c0*/  LEA.HI.X R79, R20, R79, R6, 0x1, P1 ;  /* 0x0000004f144f7211 */ /* 0x000fe400008f0c06 */
[----:B------:R-:W-:Y:S07]  /*e5d0*/  LEA.HI.X R81, R18, R81, R5, 0x1, P0 ;  /* 0x0000005112517211 */ /* 0x000fee00000f0c05 */
.L_x_824:
[----:B------:R-:W-:Y:S02]  /*e5e0*/  ISETP.GT.AND P0, PT, R114, R75, PT ;  /* 0x0000004b7200720c */ /* 0x000fe40003f04270 */
[----:B------:R-:W-:Y:S02]  /*e5f0*/  IADD3 R82, P2, PT, R82, R89, RZ ;  /* 0x0000005952527210 */ /* 0x000fe40007f5e0ff */
[----:B------:R-:W-:Y:S03]  /*e600*/  IADD3 R10, P1, PT, R10, R91, RZ ;  /* 0x0000005b0a0a7210 */ /* 0x000fe60007f3e0ff */
[----:B------:R-:W-:Y:S02]  /*e610*/  IMAD.X R83, R83, 0x1, R88, P2 ;  /* 0x0000000153537824 */ /* 0x000fe400010e0658 */
[----:B------:R-:W-:Y:S04]  /*e620*/  IMAD.X R9, R9, 0x1, R90, P1 ;  /* 0x0000000109097824 */ /* 0x000fe800008e065a */
[----:B------:R-:W-:Y:S05]  /*e630*/  @P0 BRA `(.L_x_825) ;  /* 0xffffff3c00b00947 */ /* 0x000fea000383ffff */
.L_x_755:
[----:B------:R-:W1:Y:S01]  /*e640*/  LDC R15, c[0x0][0x450] ;  /* 0x00011400ff0f7b82 */ /* 0x000e620000000800 */
[----:B------:R-:W-:Y:S01]  /*e650*/  LOP3.LUT R0, R65, 0x1f8, RZ, 0xc0, !PT ;  /* 0x000001f841007812 */ /* 0x000fe200078ec0ff */
[----:B------:R-:W-:Y:S01]  /*e660*/  UMOV UR7, 0x400 ;  /* 0x0000040000077882 */ /* 0x000fe20000000000 */
[----:B------:R-:W-:Y:S02]  /*e670*/  BSSY.RECONVERGENT B2, `(.L_x_826) ;  /* 0x00002e4000027945 */ /* 0x000fe40003800200 */
[----:B------:R-:W-:-:S03]  /*e680*/  LOP3.LUT R0, R0, 0x38, R69, 0x78, !PT ;  /* 0x0000003800007812 */ /* 0x000fc600078e7845 */
[----:B------:R-:W2:Y:S01]  /*e690*/  S2UR UR6, SR_CgaCtaId ;  /* 0x00000000000679c3 */ /* 0x000ea20000008800 */
[----:B------:R-:W-:-:S07]  /*e6a0*/  LOP3.LUT R65, R0, 0x1e00, R65, 0xf8, !PT ;  /* 0x00001e0000417812 */ /* 0x000fce00078ef841 */
[----:B------:R-:W3:Y:S08]  /*e6b0*/  LDC.64 R2, c[0x0][0x3b0] ;  /* 0x0000ec00ff027b82 */ /* 0x000ef00000000a00 */
[----:B------:R-:W-:Y:S01]  /*e6c0*/  BAR.SYNC.DEFER_BLOCKING 0x0 ;  /* 0x0000000000007b1d */ /* 0x000fe20000010000 */
[----:B-1----:R-:W-:Y:S01]  /*e6d0*/  ISETP.NE.AND P0, PT, R15, RZ, PT ;  /* 0x000000ff0f00720c */ /* 0x002fe20003f05270 */
[----:B--2---:R-:W-:-:S06]  /*e6e0*/  ULEA UR6, UR6, UR7, 0x18 ;  /* 0x0000000706067291 */ /* 0x004fcc000f8ec0ff */
[----:B------:R-:W-:Y:S02]  /*e6f0*/  LEA R241, R65, UR6, 0x1 ;  /* 0x0000000641f17c11 */ /* 0x000fe4000f8e08ff */
[C---:B---3--:R-:W-:Y:S01]  /*e700*/  SHF.L.U64.HI R29, R2.reuse, 0x4, R3 ;  /* 0x00000004021d7819 */ /* 0x048fe20000010203 */
[----:B------:R-:W-:-:S03]  /*e710*/  IMAD.SHL.U32 R32, R2, 0x10, RZ ;  /* 0x0000001002207824 */ /* 0x000fc600078e00ff */
[----:B------:R-:W-:Y:S05]  /*e720*/  @P0 BRA `(.L_x_827) ;  /* 0x0000000000f40947 */ /* 0x000fea0003800000 */
[----:B------:R-:W1:Y:S01]  /*e730*/  LDCU.64 UR8, c[0x0][0x380] ;  /* 0x00007000ff0877ac */ /* 0x000e620008000a00 */
[----:B------:R-:W-:Y:S01]  /*e740*/  IMAD.IADD R71, R232, 0x1, -R71 ;  /* 0x00000001e8477824 */ /* 0x000fe200078e0a47 */
[----:B------:R-:W-:Y:S04]  /*e750*/  BSSY.RECONVERGENT B0, `(.L_x_828) ;  /* 0x000000e000007945 */ /* 0x000fe80003800200 */
[----:B------:R-:W-:Y:S02]  /*e760*/  ISETP.GE.AND P1, PT, R160, R71, PT ;  /* 0x00000047a000720c */ /* 0x000fe40003f26270 */
[----:B-1----:R-:W-:-:S04]  /*e770*/  LEA R4, P0, R158, UR8, 0x1 ;  /* 0x000000089e047c11 */ /* 0x002fc8000f8008ff */
[----:B------:R-:W-:-:S07]  /*e780*/  LEA.HI.X R5, R158, UR9, R76, 0x1, P0 ;  /* 0x000000099e057c11 */ /* 0x000fce00080f0c4c */
[----:B------:R-:W-:Y:S05]  /*e790*/  @P1 BRA `(.L_x_829) ;  /* 0x0000000000241947 */ /* 0x000fea0003800000 */
[----:B------:R-:W1:Y:S02]  /*e7a0*/  LDCU UR7, c[0x0][0x440] ;  /* 0x00008800ff0777ac */ /* 0x000e640008000800 */
[----:B-1----:R-:W-:-:S13]  /*e7b0*/  ISETP.GE.AND P0, PT, R12, UR7, PT ;  /* 0x000000070c007c0c */ /* 0x002fda000bf06270 */
[----:B------:R-:W-:Y:S05]  /*e7c0*/  @P0 BRA `(.L_x_830) ;  /* 0x0000000000140947 */ /* 0x000fea0003800000 */
[----:B------:R-:W-:Y:S01]  /*e7d0*/  @!PT LDS RZ, [RZ] ;  /* 0x00000000fffff984 */ /* 0x000fe20000000800 */
[----:B------:R-:W-:Y:S01]  /*e7e0*/  @!PT LDS RZ, [RZ] ;  /* 0x00000000fffff984 */ /* 0x000fe20000000800 */
[----:B------:R-:W-:Y:S01]  /*e7f0*/  @!PT LDS RZ, [RZ] ;  /* 0x00000000fffff984 */ /* 0x000fe20000000800 */
[----:B------:R1:W-:Y:S01]  /*e800*/  LDGSTS.E.BYPASS.LTC128B.128 [R241], desc[UR4][R4.64] ;  /* 0x0000000004f17fae */ /* 0x0003e2000b981a04 */
[----:B------:R-:W-:Y:S05]  /*e810*/  BRA `(.L_x_829) ;  /* 0x0000000000047947 */ /* 0x000fea0003800000 */
.L_x_830:
[----:B------:R2:W-:Y:S02]  /*e820*/  STS.128 [R241], RZ ;  /* 0x000000fff1007388 */ /* 0x0005e40000000c00 */
.L_x_829:
[----:B------:R-:W-:Y:S05]  /*e830*/  BSYNC.RECONVERGENT B0 ;  /* 0x0000000000007941 */ /* 0x000fea0003800200 */
.L_x_828:
[----:B------:R-:W-:Y:S01]  /*e840*/  VIADD R28, R160, 0x10 ;  /* 0x00000010a01c7836 */ /* 0x000fe20000000000 */
[----:B-1----:R-:W-:Y:S01]  /*e850*/  LEA R4, P0, R32, R4, 0x1 ;  /* 0x0000000420047211 */ /* 0x002fe200078008ff */
[C---:B------:R-:W-:Y:S01]  /*e860*/  VIADD R30, R160.reuse, 0x20 ;  /* 0x00000020a01e7836 */ /* 0x040fe20000000000 */
[----:B------:R-:W-:Y:S01]  /*e870*/  BSSY.RECONVERGENT B0, `(.L_x_831) ;  /* 0x000000f000007945 */ /* 0x000fe20003800200 */
[----:B------:R-:W-:Y:S01]  /*e880*/  VIADD R36, R160, 0x30 ;  /* 0x00000030a0247836 */ /* 0x000fe20000000000 */
[-C--:B------:R-:W-:Y:S02]  /*e890*/  ISETP.GE.AND P1, PT, R28, R71.reuse, PT ;  /* 0x000000471c00720c */ /* 0x080fe40003f26270 */
[-C--:B------:R-:W-:Y:S02]  /*e8a0*/  ISETP.GE.AND P2, PT, R30, R71.reuse, PT ;  /* 0x000000471e00720c */ /* 0x080fe40003f46270 */
[----:B------:R-:W-:Y:S02]  /*e8b0*/  ISETP.GE.AND P3, PT, R36, R71, PT ;  /* 0x000000472400720c */ /* 0x000fe40003f66270 */
[----:B------:R-:W-:-:S07]  /*e8c0*/  LEA.HI.X R5, R32, R5, R29, 0x1, P0 ;  /* 0x0000000520057211 */ /* 0x000fce00000f0c1d */
[----:B------:R-:W-:Y:S05]  /*e8d0*/  @P1 BRA `(.L_x_832) ;  /* 0x0000000000201947 */ /* 0x000fea0003800000 */
[----:B------:R-:W1:Y:S02]  /*e8e0*/  LDCU UR7, c[0x0][0x440] ;  /* 0x00008800ff0777ac */ /* 0x000e640008000800 */
[----:B-1----:R-:W-:-:S13]  /*e8f0*/  ISETP.GE.AND P0, PT, R12, UR7, PT ;  /* 0x000000070c007c0c */ /* 0x002fda000bf06270 */
[----:B------:R1:W-:Y:S01]  /*e900*/  @P0 STS.128 [R241+0x800], RZ ;  /* 0x000800fff1000388 */ /* 0x0003e20000000c00 */
[----:B------:R-:W-:Y:S05]  /*e910*/  @P0 BRA `(.L_x_832) ;  /* 0x0000000000100947 */ /* 0x000fea0003800000 */
[----:B------:R-:W-:Y:S01]  /*e920*/  @!PT LDS RZ, [RZ] ;  /* 0x00000000fffff984 */ /* 0x000fe20000000800 */
[----:B------:R-:W-:Y:S01]  /*e930*/  @!PT LDS RZ, [RZ] ;  /* 0x00000000fffff984 */ /* 0x000fe20000000800 */
[----:B------:R-:W-:Y:S01]  /*e940*/  @!PT LDS RZ, [RZ] ;  /* 0x00000000fffff984 */ /* 0x000fe20000000800 */
[----:B------:R3:W-:Y:S02]  /*e950*/  LDGSTS.E.BYPASS.LTC128B.128 [R241+0x800], desc[UR4][R4.64] ;  /* 0x0080000004f17fae */ /* 0x0007e4000b981a04 */
.L_x_832:
[----:B------:R-:W-:Y:S05]  /*e960*/  BSYNC.RECONVERGENT B0 ;  /* 0x0000000000007941 */ /* 0x000fea0003800200 */
.L_x_831:
[----:B------:R-:W-:Y:S04]  /*e970*/  BSSY.RECONVERGENT B0, `(.L_x_833) ;  /* 0x000000c000007945 */ /* 0x000fe80003800200 */
[----:B------:R-:W-:Y:S05]  /*e980*/  @P2 BRA `(.L_x_834) ;  /* 0x0000000000282947 */ /* 0x000fea0003800000 */
[----:B------:R-:W2:Y:S02]  /*e990*/  LDCU UR7, c[0x0][0x440] ;  /* 0x00008800ff0777ac */ /* 0x000ea40008000800 */
[----:B--2---:R-:W-:-:S13]  /*e9a0*/  ISETP.GE.AND P0, PT, R12, UR7, PT ;  /* 0x000000070c007c0c */ /* 0x004fda000bf06270 */
[----:B------:R2:W-:Y:S01]  /*e9b0*/  @P0 STS.128 [R241+0x1000], RZ ;  /* 0x001000fff1000388 */ /* 0x0005e20000000c00 */
[----:B------:R-:W-:Y:S05]  /*e9c0*/  @P0 BRA `(.L_x_834) ;  /* 0x0000000000180947 */ /* 0x000fea0003800000 */
[----:B-----5:R-:W-:-:S04]  /*e9d0*/  LEA R6, P0, R2, R4, 0x5 ;  /* 0x0000000402067211 */ /* 0x020fc800078028ff */
[----:B------:R-:W-:-:S05]  /*e9e0*/  LEA.HI.X R7, R2, R5, R3, 0x5, P0 ;  /* 0x0000000502077211 */ /* 0x000fca00000f2c03 */
[----:B------:R-:W-:Y:S01]  /*e9f0*/  @!PT LDS RZ, [RZ] ;  /* 0x00000000fffff984 */ /* 0x000fe20000000800 */
[----:B------:R-:W-:Y:S01]  /*ea00*/  @!PT LDS RZ, [RZ] ;  /* 0x00000000fffff984 */ /* 0x000fe20000000800 */
[----:B------:R-:W-:Y:S01]  /*ea10*/  @!PT LDS RZ, [RZ] ;  /* 0x00000000fffff984 */ /* 0x000fe20000000800 */
[----:B------:R1:W-:Y:S04]  /*ea20*/  LDGSTS.E.BYPASS.LTC128B.128 [R241+0x1000], desc[UR4][R6.64] ;  /* 0x0100000006f17fae */ /* 0x0003e8000b981a04 */
.L_x_834:
[----:B------:R-:W-:Y:S05]  /*ea30*/  BSYNC.RECONVERGENT B0 ;  /* 0x0000000000007941 */ /* 0x000fea0003800200 */
.L_x_833:
[----:B------:R-:W-:Y:S05]  /*ea40*/  @P3 BRA `(.L_x_835) ;  /* 0x0000002800983947 */ /* 0x000fea0003800000 */
[----:B------:R-:W4:Y:S02]  /*ea50*/  LDCU UR7, c[0x0][0x440] ;  /* 0x00008800ff0777ac */ /* 0x000f240008000800 */
[----:B----4-:R-:W-:-:S13]  /*ea60*/  ISETP.GE.AND P0, PT, R12, UR7, PT ;  /* 0x000000070c007c0c */ /* 0x010fda000bf06270 */
[----:B------:R4:W-:Y:S01]  /*ea70*/  @P0 STS.128 [R241+0x1800], RZ ;  /* 0x001800fff1000388 */ /* 0x0009e20000000c00 */
[----:B------:R-:W-:Y:S05]  /*ea80*/  @P0 BRA `(.L_x_835) ;  /* 0x0000002800880947 */ /* 0x000fea0003800000 */
[----:B---3--:R-:W-:-:S04]  /*ea90*/  LEA R4, P0, R2, R4, 0x6 ;  /* 0x0000000402047211 */ /* 0x008fc800078030ff */
[----:B------:R-:W-:-:S05]  /*eaa0*/  LEA.HI.X R5, R2, R5, R3, 0x6, P0 ;  /* 0x0000000502057211 */ /* 0x000fca00000f3403 */
[----:B------:R-:W-:Y:S01]  /*eab0*/  @!PT LDS RZ, [RZ] ;  /* 0x00000000fffff984 */ /* 0x000fe20000000800 */
[----:B------:R-:W-:Y:S01]  /*eac0*/  @!PT LDS RZ, [RZ] ;  /* 0x00000000fffff984 */ /* 0x000fe20000000800 */
[----:B------:R-:W-:Y:S01]  /*ead0*/  @!PT LDS RZ, [RZ] ;  /* 0x00000000fffff984 */ /* 0x000fe20000000800 */
[----:B------:R3:W-:Y:S01]  /*eae0*/  LDGSTS.E.BYPASS.LTC128B.128 [R241+0x1800], desc[UR4][R4.64] ;  /* 0x0180000004f17fae */ /* 0x0007e2000b981a04 */
[----:B------:R-:W-:Y:S05]  /*eaf0*/  BRA `(.L_x_835) ;  /* 0x00000028006c7947 */ /* 0x000fea0003800000 */
.L_x_827:
[----:B------:R-:W1:Y:S01]  /*eb00*/  LDCU.64 UR8, c[0x0][0x470] ;  /* 0x00008e00ff0877ac */ /* 0x000e620008000a00 */
[----:B------:R-:W-:Y:S01]  /*eb10*/  IMAD.MOV.U32 R0, RZ, RZ, RZ ;  /* 0x000000ffff007224 */ /* 0x000fe200078e00ff */
[----:B-1----:R-:W-:-:S04]  /*eb20*/  ISETP.NE.U32.AND P0, PT, RZ, UR8, PT ;  /* 0x00000008ff007c0c */ /* 0x002fc8000bf05070 */
[----:B------:R-:W-:Y:S01]  /*eb30*/  ISETP.NE.AND.EX P0, PT, RZ, UR9, PT, P0 ;  /* 0x00000009ff007c0c */ /* 0x000fe2000bf05300 */
[----:B------:R-:W1:Y:S01]  /*eb40*/  LDCU.U8 UR7, c[0x0][0x533] ;  /* 0x0000a660ff0777ac */ /* 0x000e620008000000 */
[----:B------:R-:W2:Y:S11]  /*eb50*/  LDCU.64 UR8, c[0x0][0x380] ;  /* 0x00007000ff0877ac */ /* 0x000eb60008000a00 */
[----:B------:R-:W3:Y:S01]  /*eb60*/  @P0 LDG.E R0, desc[UR4][R162.64] ;  /* 0x00000004a2000981 */ /* 0x000ee2000c1e1900 */
[----:B------:R-:W-:Y:S01]  /*eb70*/  IMAD.SHL.U32 R31, R11, 0x10, RZ ;  /* 0x000000100b1f7824 */ /* 0x000fe200078e00ff */
[----:B-1----:R-:W-:Y:S01]  /*eb80*/  UISETP.NE.AND UP0, UPT, UR7, URZ, UPT ;  /* 0x000000ff0700728c */ /* 0x002fe2000bf05270 */
[----:B--2---:R-:W-:-:S04]  /*eb90*/  LEA R34, P0, R158, UR8, 0x1 ;  /* 0x000000089e227c11 */ /* 0x004fc8000f8008ff */
[----:B------:R-:W-:Y:S02]  /*eba0*/  LEA.HI.X R35, R158, UR9, R76, 0x1, P0 ;  /* 0x000000099e237c11 */ /* 0x000fe400080f0c4c */
[----:B---3--:R-:W-:-:S05]  /*ebb0*/  IADD3 R0, PT, PT, R0, R68, R71 ;  /* 0x0000004400007210 */ /* 0x008fca0007ffe047 */
[----:B------:R-:W-:-:S05]  /*ebc0*/  IMAD R4, R11, R0, RZ ;  /* 0x000000000b047224 */ /* 0x000fca00078e02ff */
[-C--:B------:R-:W-:Y:S02]  /*ebd0*/  IADD3 R8, P2, PT, R135, R4.reuse, RZ ;  /* 0x0000000487087210 */ /* 0x080fe40007f5e0ff */
[----:B------:R-:W-:Y:S02]  /*ebe0*/  IADD3 R0, P1, PT, R133, R4, RZ ;  /* 0x0000000485007210 */ /* 0x000fe40007f3e0ff */
[----:B------:R-:W-:-:S05]  /*ebf0*/  SHF.R.S32.HI R4, RZ, 0x1f, R4 ;  /* 0x0000001fff047819 */ /* 0x000fca0000011404 */
[--C-:B------:R-:W-:Y:S02]  /*ec00*/  IMAD.X R9, R112, 0x1, R4.reuse, P2 ;  /* 0x0000000170097824 */ /* 0x100fe400010e0604 */
[----:B------:R-:W-:Y:S01]  /*ec10*/  IMAD.X R14, R111, 0x1, R4, P1 ;  /* 0x000000016f0e7824 */ /* 0x000fe200008e0604 */
[----:B------:R-:W-:Y:S06]  /*ec20*/  BRA.U !UP0, `(.L_x_836) ;  /* 0x0000001108187547 */ /* 0x000fec000b800000 */
[----:B------:R-:W-:Y:S01]  /*ec30*/  IADD3 R71, PT, PT, -R71, R232, RZ ;  /* 0x000000e847477210 */ /* 0x000fe20007ffe1ff */
[----:B------:R-:W-:Y:S03]  /*ec40*/  BSSY.RECONVERGENT B1, `(.L_x_837) ;  /* 0x000003d000017945 */ /* 0x000fe60003800200 */
[----:B------:R-:W-:-:S13]  /*ec50*/  ISETP.GE.AND P0, PT, R160, R71, PT ;  /* 0x00000047a000720c */ /* 0x000fda0003f06270 */
[----:B------:R-:W-:Y:S05]  /*ec60*/  @P0 BRA `(.L_x_838) ;  /* 0x0000000000e80947 */ /* 0x000fea0003800000 */
[----:B------:R-:W1:Y:S02]  /*ec70*/  LDCU UR7, c[0x0][0x440] ;  /* 0x00008800ff0777ac */ /* 0x000e640008000800 */
[----:B-1----:R-:W-:-:S13]  /*ec80*/  ISETP.GE.AND P0, PT, R12, UR7, PT ;  /* 0x000000070c007c0c */ /* 0x002fda000bf06270 */
[----:B------:R-:W-:Y:S05]  /*ec90*/  @P0 BRA `(.L_x_839) ;  /* 0x0000000000d80947 */ /* 0x000fea0003800000 */
[----:B------:R1:W5:Y:S01]  /*eca0*/  LDG.E.128 R16, desc[UR4][R34.64] ;  /* 0x0000000422107981 */ /* 0x000362000c1e1d00 */
[----:B------:R-:W-:Y:S01]  /*ecb0*/  ISETP.GE.AND P0, PT, R12, R15, PT ;  /* 0x0000000f0c00720c */ /* 0x000fe20003f06270 */
[----:B------:R-:W-:-:S12]  /*ecc0*/  BSSY.RECONVERGENT B0, `(.L_x_840) ;  /* 0x0000031000007945 */ /* 0x000fd80003800200 */
[----:B------:R-:W-:Y:S05]  /*ecd0*/  @P0 BRA `(.L_x_841) ;  /* 0x0000000000bc0947 */ /* 0x000fea0003800000 */
[----:B------:R-:W2:Y:S01]  /*ece0*/  LDCU.64 UR10, c[0x0][0x4c8] ;  /* 0x00009900ff0a77ac */ /* 0x000ea20008000a00 */
[C---:B------:R-:W-:Y:S02]  /*ecf0*/  SHF.L.U32 R4, R8.reuse, 0x1, RZ ;  /* 0x0000000108047819 */ /* 0x040fe400000006ff */
[----:B------:R-:W-:Y:S01]  /*ed00*/  SHF.L.U64.HI R0, R8, 0x1, R9 ;  /* 0x0000000108007819 */ /* 0x000fe20000010209 */
[----:B------:R-:W3:Y:S01]  /*ed10*/  LDCU.64 UR8, c[0x0][0x4d0] ;  /* 0x00009a00ff0877ac */ /* 0x000ee20008000a00 */
[C---:B--2--5:R-:W-:Y:S02]  /*ed20*/  IADD3 R6, P1, PT, R4.reuse, UR10, RZ ;  /* 0x0000000a04067c10 */ /* 0x064fe4000ff3e0ff */
[----:B---3--:R-:W-:Y:S02]  /*ed30*/  IADD3 R4, P0, PT, R4, UR8, RZ ;  /* 0x0000000804047c10 */ /* 0x008fe4000ff1e0ff */
[C---:B------:R-:W-:Y:S02]  /*ed40*/  IADD3.X R7, PT, PT, R0.reuse, UR11, RZ, P1, !PT ;  /* 0x0000000b00077c10 */ /* 0x040fe40008ffe4ff */
[----:B------:R-:W-:-:S04]  /*ed50*/  IADD3.X R5, PT, PT, R0, UR9, RZ, P0, !PT ;  /* 0x0000000900057c10 */ /* 0x000fc800087fe4ff */
[----:B------:R-:W2:Y:S04]  /*ed60*/  LDG.E.64 R6, desc[UR4][R6.64] ;  /* 0x0000000406067981 */ /* 0x000ea8000c1e1b00 */
[----:B------:R-:W3:Y:S01]  /*ed70*/  LDG.E.64 R4, desc[UR4][R4.64] ;  /* 0x0000000404047981 */ /* 0x000ee2000c1e1b00 */
[----:B----4-:R-:W-:Y:S02]  /*ed80*/  HADD2.F32 R23, -RZ, R17.H1_H1 ;  /* 0x30000011ff177230 */ /* 0x010fe40000004100 */
[----:B------:R-:W-:Y:S02]  /*ed90*/  HADD2.F32 R21, -RZ, R19.H1_H1 ;  /* 0x30000013ff157230 */ /* 0x000fe40000004100 */
[----:B------:R-:W-:Y:S02]  /*eda0*/  HADD2.F32 R20, -RZ, R17.H0_H0 ;  /* 0x20000011ff147230 */ /* 0x000fe40000004100 */
[----:B------:R-:W-:-:S02]  /*edb0*/  HADD2.F32 R22, -RZ, R19.H0_H0 ;  /* 0x20000013ff167230 */ /* 0x000fc40000004100 */
[----:B--2---:R-:W-:Y:S02]  /*edc0*/  HADD2.F32 R17, -RZ, R6.H1_H1 ;  /* 0x30000006ff117230 */ /* 0x004fe40000004100 */
[----:B---3--:R-:W-:Y:S02]  /*edd0*/  HADD2.F32 R10, -RZ, R4.H1_H1 ;  /* 0x30000004ff0a7230 */ /* 0x008fe40000004100 */
[----:B------:R-:W-:Y:S02]  /*ede0*/  HADD2.F32 R0, -RZ, R5.H1_H1 ;  /* 0x30000005ff007230 */ /* 0x000fe40000004100 */
[----:B------:R-:W-:Y:S02]  /*edf0*/  HADD2.F32 R14, -RZ, R7.H1_H1 ;  /* 0x30000007ff0e7230 */ /* 0x000fe40000004100 */
[----:B------:R-:W-:Y:S01]  /*ee00*/  FMUL.FTZ R25, R23, R10 ;  /* 0x0000000a17197220 */ /* 0x000fe20000410000 */
[----:B------:R-:W-:Y:S01]  /*ee10*/  FMUL.FTZ R19, R21, R0 ;  /* 0x0000000015137220 */ /* 0x000fe20000410000 */
[-C--:B------:R-:W-:Y:S01]  /*ee20*/  FMUL.FTZ R23, R23, R17.reuse ;  /* 0x0000001117177220 */ /* 0x080fe20000410000 */
[-C--:B------:R-:W-:Y:S01]  /*ee30*/  FMUL.FTZ R21, R21, R14.reuse ;  /* 0x0000000e15157220 */ /* 0x080fe20000410000 */
[----:B------:R-:W-:Y:S01]  /*ee40*/  FFMA.FTZ R25, R20, R17, -R25 ;  /* 0x0000001114197223 */ /* 0x000fe20000010819 */
[----:B------:R-:W-:Y:S01]  /*ee50*/  FFMA.FTZ R19, R22, R14, -R19 ;  /* 0x0000000e16137223 */ /* 0x000fe20000010813 */
[----:B------:R-:W-:-:S02]  /*ee60*/  HADD2.F32 R6, -RZ, R6.H0_H0 ;  /* 0x20000006ff067230 */ /* 0x000fc40000004100 */
[----:B------:R-:W-:Y:S02]  /*ee70*/  HADD2.F32 R17, -RZ, R16.H1_H1 ;  /* 0x30000010ff117230 */ /* 0x000fe40000004100 */
[----:B------:R-:W-:Y:S02]  /*ee80*/  HADD2.F32 R4, -RZ, R4.H0_H0 ;  /* 0x20000004ff047230 */ /* 0x000fe40000004100 */
[----:B------:R-:W-:Y:S02]  /*ee90*/  HADD2.F32 R5, -RZ, R5.H0_H0 ;  /* 0x20000005ff057230 */ /* 0x000fe40000004100 */
[----:B------:R-:W-:Y:S02]  /*eea0*/  HADD2.F32 R14, -RZ, R18.H1_H1 ;  /* 0x30000012ff0e7230 */ /* 0x000fe40000004100 */
[----:B------:R-:W-:Y:S01]  /*eeb0*/  FFMA.FTZ R0, R22, R0, R21 ;  /* 0x0000000016007223 */ /* 0x000fe20000010015 */
[----:B------:R-:W-:Y:S02]  /*eec0*/  HADD2.F32 R7, -RZ, R7.H0_H0 ;  /* 0x20000007ff077230 */ /* 0x000fe40000004100 */
[----:B------:R-:W-:Y:S01]  /*eed0*/  FFMA.FTZ R10, R20, R10, R23 ;  /* 0x0000000a140a7223 */ /* 0x000fe20000010017 */
[----:B------:R-:W-:-:S02]  /*eee0*/  HADD2.F32 R21, -RZ, R16.H0_H0 ;  /* 0x20000010ff157230 */ /* 0x000fc40000004100 */
[C---:B------:R-:W-:Y:S01]  /*eef0*/  FMUL.FTZ R16, R17.reuse, R4 ;  /* 0x0000000411107220 */ /* 0x040fe20000410000 */
[-C--:B------:R-:W-:Y:S01]  /*ef00*/  FMUL.FTZ R23, R17, R6.reuse ;  /* 0x0000000611177220 */ /* 0x080fe20000410000 */
[----:B------:R-:W-:Y:S02]  /*ef10*/  HADD2.F32 R18, -RZ, R18.H0_H0 ;  /* 0x20000012ff127230 */ /* 0x000fe40000004100 */
[C---:B------:R-:W-:Y:S01]  /*ef20*/  FMUL.FTZ R17, R14.reuse, R5 ;  /* 0x000000050e117220 */ /* 0x040fe20000410000 */
[-C--:B------:R-:W-:Y:S01]  /*ef30*/  FMUL.FTZ R14, R14, R7.reuse ;  /* 0x000000070e0e7220 */ /* 0x080fe20000410000 */
[C---:B------:R-:W-:Y:S01]  /*ef40*/  FFMA.FTZ R16, R21.reuse, R6, -R16 ;  /* 0x0000000615107223 */ /* 0x040fe20000010810 */
[----:B------:R-:W-:Y:S01]  /*ef50*/  FFMA.FTZ R23, R21, R4, R23 ;  /* 0x0000000415177223 */ /* 0x000fe20000010017 */
[C---:B------:R-:W-:Y:S01]  /*ef60*/  FFMA.FTZ R17, R18.reuse, R7, -R17 ;  /* 0x0000000712117223 */ /* 0x040fe20000010811 */
[----:B------:R-:W-:Y:S01]  /*ef70*/  FFMA.FTZ R14, R18, R5, R14 ;  /* 0x00000005120e7223 */ /* 0x000fe2000001000e */
[----:B------:R-:W-:-:S02]  /*ef80*/  F2FP.F16.F32.PACK_AB R10, R10, R25 ;  /* 0x000000190a0a723e */ /* 0x000fc400000000ff */
[----:B------:R-:W-:Y:S02]  /*ef90*/  F2FP.F16.F32.PACK_AB R19, R0, R19 ;  /* 0x000000130013723e */ /* 0x000fe400000000ff */
[----:B------:R-:W-:Y:S02]  /*efa0*/  F2FP.F16.F32.PACK_AB R18, R14, R17 ;  /* 0x000000110e12723e */ /* 0x000fe400000000ff */
[----:B------:R-:W-:Y:S02]  /*efb0*/  F2FP.F16.F32.PACK_AB R16, R23, R16 ;  /* 0x000000101710723e */ /* 0x000fe400000000ff */
[----:B------:R-:W-:Y:S02]  /*efc0*/  MOV R17, R10 ;  /* 0x0000000a00117202 */ /* 0x000fe40000000f00 */
.L_x_841:
[----:B------:R-:W-:Y:S05]  /*efd0*/  BSYNC.RECONVERGENT B0 ;  /* 0x0000000000007941 */ /* 0x000fea0003800200 */
.L_x_840:
[----:B-----5:R2:W-:Y:S01]  /*efe0*/  STS.128 [R241], R16 ;  /* 0x00000010f1007388 */ /* 0x0205e20000000c00 */
[----:B------:R-:W-:Y:S05]  /*eff0*/  BRA `(.L_x_838) ;  /* 0x0000000000047947 */ /* 0x000fea0003800000 */
.L_x_839:
[----:B------:R3:W-:Y:S02]  /*f000*/  STS.128 [R241], RZ ;  /* 0x000000fff1007388 */ /* 0x0007e40000000c00 */
.L_x_838:
[----:B------:R-:W-:Y:S05]  /*f010*/  BSYNC.RECONVERGENT B1 ;  /* 0x0000000000017941 */ /* 0x000fea0003800200 */
.L_x_837:
[----:B------:R-:W-:Y:S01]  /*f020*/  VIADD R28, R160, 0x10 ;  /* 0x00000010a01c7836 */ /* 0x000fe20000000000 */
[----:B----4-:R-:W-:Y:S01]  /*f030*/  LEA R20, P0, R32, R34, 0x1 ;  /* 0x0000002220147211 */ /* 0x010fe200078008ff */
[----:B------:R-:W-:Y:S03]  /*f040*/  BSSY.RECONVERGENT B1, `(.L_x_842) ;  /* 0x000003f000017945 */ /* 0x000fe60003800200 */
[----:B------:R-:W-:Y:S02]  /*f050*/  ISETP.GE.AND P1, PT, R28, R71, PT ;  /* 0x000000471c00720c */ /* 0x000fe40003f26270 */
[----:B------:R-:W-:-:S11]  /*f060*/  LEA.HI.X R21, R32, R35, R29, 0x1, P0 ;  /* 0x0000002320157211 */ /* 0x000fd600000f0c1d */
[----:B------:R-:W-:Y:S05]  /*f070*/  @P1 BRA `(.L_x_843) ;  /* 0x0000000000ec1947 */ /* 0x000fea0003800000 */
[----:B------:R-:W4:Y:S02]  /*f080*/  LDCU UR7, c[0x0][0x440] ;  /* 0x00008800ff0777ac */ /* 0x000f240008000800 */
[----:B----4-:R-:W-:-:S13]  /*f090*/  ISETP.GE.AND P0, PT, R12, UR7, PT ;  /* 0x000000070c007c0c */ /* 0x010fda000bf06270 */
[----:B------:R4:W-:Y:S01]  /*f0a0*/  @P0 STS.128 [R241+0x800], RZ ;  /* 0x000800fff1000388 */ /* 0x0009e20000000c00 */
[----:B------:R-:W-:Y:S05]  /*f0b0*/  @P0 BRA `(.L_x_843) ;  /* 0x0000000000dc0947 */ /* 0x000fea0003800000 */
[----:B--2---:R2:W5:Y:S01]  /*f0c0*/  LDG.E.128 R16, desc[UR4][R20.64] ;  /* 0x0000000414107981 */ /* 0x004562000c1e1d00 */
[----:B------:R-:W-:Y:S01]  /*f0d0*/  ISETP.GE.AND P0, PT, R12, R15, PT ;  /* 0x0000000f0c00720c */ /* 0x000fe20003f06270 */
[----:B------:R-:W-:-:S12]  /*f0e0*/  BSSY.RECONVERGENT B0, `(.L_x_844) ;  /* 0x0000033000007945 */ /* 0x000fd80003800200 */
[----:B------:R-:W-:Y:S05]  /*f0f0*/  @P0 BRA `(.L_x_845) ;  /* 0x0000000000c40947 */ /* 0x000fea0003800000 */
[----:B------:R-:W1:Y:S01]  /*f100*/  LDCU.64 UR10, c[0x0][0x4c8] ;  /* 0x00009900ff0a77ac */ /* 0x000e620008000a00 */
[C---:B------:R-:W-:Y:S01]  /*f110*/  IADD3 R0, P0, PT, R31.reuse, R8, RZ ;  /* 0x000000081f007210 */ /* 0x040fe20007f1e0ff */
[----:B------:R-:W3:Y:S03]  /*f120*/  LDCU.64 UR8, c[0x0][0x4d0] ;  /* 0x00009a00ff0877ac */ /* 0x000ee60008000a00 */
[----:B------:R-:W-:Y:S02]  /*f130*/  SHF.L.U32 R4, R0, 0x1, RZ ;  /* 0x0000000100047819 */ /* 0x000fe400000006ff */
[----:B------:R-:W-:-:S04]  /*f140*/  LEA.HI.X.SX32 R31, R31, R9, 0x1, P0 ;  /* 0x000000091f1f7211 */ /* 0x000fc800000f0eff */
[----:B------:R-:W-:Y:S02]  /*f150*/  SHF.L.U64.HI R31, R0, 0x1, R31 ;  /* 0x00000001001f7819 */ /* 0x000fe4000001021f */
[C---:B-1---5:R-:W-:Y:S02]  /*f160*/  IADD3 R6, P1, PT, R4.reuse, UR10, RZ ;  /* 0x0000000a04067c10 */ /* 0x062fe4000ff3e0ff */
[----:B---3--:R-:W-:Y:S02]  /*f170*/  IADD3 R4, P0, PT, R4, UR8, RZ ;  /* 0x0000000804047c10 */ /* 0x008fe4000ff1e0ff */
[C---:B------:R-:W-:Y:S02]  /*f180*/  IADD3.X R7, PT, PT, R31.reuse, UR11, RZ, P1, !PT ;  /* 0x0000000b1f077c10 */ /* 0x040fe40008ffe4ff */
[----:B------:R-:W-:-:S04]  /*f190*/  IADD3.X R5, PT, PT, R31, UR9, RZ, P0, !PT ;  /* 0x000000091f057c10 */ /* 0x000fc800087fe4ff */
[----:B------:R-:W3:Y:S04]  /*f1a0*/  LDG.E.64 R6, desc[UR4][R6.64] ;  /* 0x0000000406067981 */ /* 0x000ee8000c1e1b00 */
[----:B------:R-:W4:Y:S01]  /*f1b0*/  LDG.E.64 R4, desc[UR4][R4.64] ;  /* 0x0000000404047981 */ /* 0x000f22000c1e1b00 */
[----:B------:R-:W-:Y:S02]  /*f1c0*/  HADD2.F32 R25, -RZ, R17.H1_H1 ;  /* 0x30000011ff197230 */ /* 0x000fe40000004100 */
[----:B------:R-:W-:Y:S02]  /*f1d0*/  HADD2.F32 R23, -RZ, R19.H1_H1 ;  /* 0x30000013ff177230 */ /* 0x000fe40000004100 */
[----:B------:R-:W-:Y:S02]  /*f1e0*/  HADD2.F32 R22, -RZ, R17.H0_H0 ;  /* 0x20000011ff167230 */ /* 0x000fe40000004100 */
[----:B------:R-:W-:-:S02]  /*f1f0*/  HADD2.F32 R24, -RZ, R19.H0_H0 ;  /* 0x20000013ff187230 */ /* 0x000fc40000004100 */
[----:B---3--:R-:W-:Y:S02]  /*f200*/  HADD2.F32 R17, -RZ, R6.H1_H1 ;  /* 0x30000006ff117230 */ /* 0x008fe40000004100 */
[----:B----4-:R-:W-:Y:S02]  /*f210*/  HADD2.F32 R10, -RZ, R4.H1_H1 ;  /* 0x30000004ff0a7230 */ /* 0x010fe40000004100 */
        /* <DEDUP_REMOVED lines=31> */
.L_x_845:
[----:B------:R-:W-:Y:S05]  /*f410*/  BSYNC.RECONVERGENT B0 ;  /* 0x0000000000007941 */ /* 0x000fea0003800200 */
.L_x_844:
[----:B-----5:R1:W-:Y:S02]  /*f420*/  STS.128 [R241+0x800], R16 ;  /* 0x00080010f1007388 */ /* 0x0203e40000000c00 */
.L_x_843:
[----:B------:R-:W-:Y:S05]  /*f430*/  BSYNC.RECONVERGENT B1 ;  /* 0x0000000000017941 */ /* 0x000fea0003800200 */
.L_x_842:
[----:B------:R-:W-:Y:S01]  /*f440*/  IADD3 R30, PT, PT, R160, 0x20, RZ ;  /* 0x00000020a01e7810 */ /* 0x000fe20007ffe0ff */
[----:B------:R-:W-:Y:S03]  /*f450*/  BSSY.RECONVERGENT B1, `(.L_x_846) ;  /* 0x0000041000017945 */ /* 0x000fe60003800200 */
[----:B------:R-:W-:-:S13]  /*f460*/  ISETP.GE.AND P0, PT, R30, R71, PT ;  /* 0x000000471e00720c */ /* 0x000fda0003f06270 */
[----:B------:R-:W-:Y:S05]  /*f470*/  @P0 BRA `(.L_x_847) ;  /* 0x0000000000f80947 */ /* 0x000fea0003800000 */
[----:B------:R-:W2:Y:S02]  /*f480*/  LDCU UR7, c[0x0][0x440] ;  /* 0x00008800ff0777ac */ /* 0x000ea40008000800 */
[----:B--2---:R-:W-:-:S13]  /*f490*/  ISETP.GE.AND P0, PT, R12, UR7, PT ;  /* 0x000000070c007c0c */ /* 0x004fda000bf06270 */
[----:B------:R2:W-:Y:S01]  /*f4a0*/  @P0 STS.128 [R241+0x1000], RZ ;  /* 0x001000fff1000388 */ /* 0x0005e20000000c00 */
[----:B------:R-:W-:Y:S05]  /*f4b0*/  @P0 BRA `(.L_x_847) ;  /* 0x0000000000e80947 */ /* 0x000fea0003800000 */
[----:B-1----:R-:W-:-:S04]  /*f4c0*/  LEA R16, P0, R2, R20, 0x5 ;  /* 0x0000001402107211 */ /* 0x002fc800078028ff */
[----:B------:R-:W-:-:S06]  /*f4d0*/  LEA.HI.X R17, R2, R21, R3, 0x5, P0 ;  /* 0x0000001502117211 */ /* 0x000fcc00000f2c03 */
[----:B------:R-:W5:Y:S01]  /*f4e0*/  LDG.E.128 R16, desc[UR4][R16.64] ;  /* 0x0000000410107981 */ /* 0x000f62000c1e1d00 */
[----:B------:R-:W-:Y:S01]  /*f4f0*/  ISETP.GE.AND P0, PT, R12, R15, PT ;  /* 0x0000000f0c00720c */ /* 0x000fe20003f06270 */
[----:B------:R-:W-:-:S12]  /*f500*/  BSSY.RECONVERGENT B0, `(.L_x_848) ;  /* 0x0000034000007945 */ /* 0x000fd80003800200 */
[----:B------:R-:W-:Y:S05]  /*f510*/  @P0 BRA `(.L_x_849) ;  /* 0x0000000000c80947 */ /* 0x000fea0003800000 */
[----:B------:R-:W1:Y:S01]  /*f520*/  LDCU.64 UR10, c[0x0][0x4c8] ;  /* 0x00009900ff0a77ac */ /* 0x000e620008000a00 */
[----:B------:R-:W-:Y:S01]  /*f530*/  SHF.L.U32 R0, R11, 0x5, RZ ;  /* 0x000000050b007819 */ /* 0x000fe200000006ff */
[----:B------:R-:W2:Y:S03]  /*f540*/  LDCU.64 UR8, c[0x0][0x4d0] ;  /* 0x00009a00ff0877ac */ /* 0x000ea60008000a00 */
[----:B------:R-:W-:-:S04]  /*f550*/  IADD3 R5, P0, PT, R0, R8, RZ ;  /* 0x0000000800057210 */ /* 0x000fc80007f1e0ff */
[----:B------:R-:W-:Y:S02]  /*f560*/  SHF.L.U32 R4, R5, 0x1, RZ ;  /* 0x0000000105047819 */ /* 0x000fe400000006ff */
[----:B------:R-:W-:-:S04]  /*f570*/  LEA.HI.X.SX32 R0, R0, R9, 0x1, P0 ;  /* 0x0000000900007211 */ /* 0x000fc800000f0eff */
[----:B------:R-:W-:Y:S02]  /*f580*/  SHF.L.U64.HI R0, R5, 0x1, R0 ;  /* 0x0000000105007819 */ /* 0x000fe40000010200 */
[C---:B-1---5:R-:W-:Y:S02]  /*f590*/  IADD3 R6, P1, PT, R4.reuse, UR10, RZ ;  /* 0x0000000a04067c10 */ /* 0x062fe4000ff3e0ff */
[----:B--2---:R-:W-:Y:S02]  /*f5a0*/  IADD3 R4, P0, PT, R4, UR8, RZ ;  /* 0x0000000804047c10 */ /* 0x004fe4000ff1e0ff */
[C---:B------:R-:W-:Y:S02]  /*f5b0*/  IADD3.X R7, PT, PT, R0.reuse, UR11, RZ, P1, !PT ;  /* 0x0000000b00077c10 */ /* 0x040fe40008ffe4ff */
[----:B------:R-:W-:-:S04]  /*f5c0*/  IADD3.X R5, PT, PT, R0, UR9, RZ, P0, !PT ;  /* 0x0000000900057c10 */ /* 0x000fc800087fe4ff */
[----:B------:R-:W2:Y:S04]  /*f5d0*/  LDG.E.64 R6, desc[UR4][R6.64] ;  /* 0x0000000406067981 */ /* 0x000ea8000c1e1b00 */
[----:B------:R-:W3:Y:S01]  /*f5e0*/  LDG.E.64 R4, desc[UR4][R4.64] ;  /* 0x0000000404047981 */ /* 0x000ee2000c1e1b00 */
[----:B------:R-:W-:Y:S02]  /*f5f0*/  HADD2.F32 R25, -RZ, R17.H1_H1 ;  /* 0x30000011ff197230 */ /* 0x000fe40000004100 */
        /* <DEDUP_REMOVED lines=36> */
.L_x_849:
[----:B------:R-:W-:Y:S05]  /*f840*/  BSYNC.RECONVERGENT B0 ;  /* 0x0000000000007941 */ /* 0x000fea0003800200 */
.L_x_848:
[----:B-----5:R1:W-:Y:S02]  /*f850*/  STS.128 [R241+0x1000], R16 ;  /* 0x00100010f1007388 */ /* 0x0203e40000000c00 */
.L_x_847:
[----:B------:R-:W-:Y:S05]  /*f860*/  BSYNC.RECONVERGENT B1 ;  /* 0x0000000000017941 */ /* 0x000fea0003800200 */
.L_x_846:
[----:B------:R-:W-:-:S04]  /*f870*/  IADD3 R36, PT, PT, R160, 0x30, RZ ;  /* 0x00000030a0247810 */ /* 0x000fc80007ffe0ff */
        /* <DEDUP_REMOVED lines=13> */
[----:B------:R-:W-:Y:S01]  /*f950*/  IMAD R11, R11, 0x30, RZ ;  /* 0x000000300b0b7824 */ /* 0x000fe200078e02ff */
[----:B------:R-:W2:Y:S04]  /*f960*/  LDCU.64 UR10, c[0x0][0x4c8] ;  /* 0x00009900ff0a77ac */ /* 0x000ea80008000a00 */
[----:B------:R-:W-:-:S04]  /*f970*/  IADD3 R8, P0, PT, R11, R8, RZ ;  /* 0x000000080b087210 */ /* 0x000fc80007f1e0ff */
[----:B------:R-:W-:Y:S02]  /*f980*/  LEA.HI.X.SX32 R9, R11, R9, 0x1, P0 ;  /* 0x000000090b097211 */ /* 0x000fe400000f0eff */
[C---:B------:R-:W-:Y:S02]  /*f990*/  SHF.L.U32 R0, R8.reuse, 0x1, RZ ;  /* 0x0000000108007819 */ /* 0x040fe400000006ff */
[----:B------:R-:W-:Y:S02]  /*f9a0*/  SHF.L.U64.HI R9, R8, 0x1, R9 ;  /* 0x0000000108097819 */ /* 0x000fe40000010209 */
[C---:B-1----:R-:W-:Y:S02]  /*f9b0*/  IADD3 R2, P0, PT, R0.reuse, UR8, RZ ;  /* 0x0000000800027c10 */ /* 0x042fe4000ff1e0ff */
[----:B--2---:R-:W-:Y:S02]  /*f9c0*/  IADD3 R4, P1, PT, R0, UR10, RZ ;  /* 0x0000000a00047c10 */ /* 0x004fe4000ff3e0ff */
[----:B------:R-:W-:-:S02]  /*f9d0*/  IADD3.X R3, PT, PT, R9, UR9, RZ, P0, !PT ;  /* 0x0000000909037c10 */ /* 0x000fc400087fe4ff */
[----:B------:R-:W-:-:S04]  /*f9e0*/  IADD3.X R5, PT, PT, R9, UR11, RZ, P1, !PT ;  /* 0x0000000b09057c10 */ /* 0x000fc80008ffe4ff */
[----:B------:R-:W2:Y:S04]  /*f9f0*/  LDG.E.64 R2, desc[UR4][R2.64] ;  /* 0x0000000402027981 */ /* 0x000ea8000c1e1b00 */
[----:B------:R-:W3:Y:S01]  /*fa00*/  LDG.E.64 R4, desc[UR4][R4.64] ;  /* 0x0000000404047981 */ /* 0x000ee2000c1e1b00 */
[----:B-----5:R-:W-:Y:S02]  /*fa10*/  HADD2.F32 R9, -RZ, R19.H1_H1 ;  /* 0x30000013ff097230 */ /* 0x020fe40000004100 */
[----:B------:R-:W-:Y:S02]  /*fa20*/  HADD2.F32 R15, -RZ, R17.H1_H1 ;  /* 0x30000011ff0f7230 */ /* 0x000fe40000004100 */
[----:B------:R-:W-:Y:S02]  /*fa30*/  HADD2.F32 R19, -RZ, R19.H0_H0 ;  /* 0x20000013ff137230 */ /* 0x000fe40000004100 */
[----:B------:R-:W-:-:S02]  /*fa40*/  HADD2.F32 R11, -RZ, R17.H0_H0 ;  /* 0x20000011ff0b7230 */ /* 0x000fc40000004100 */
[----:B--2---:R-:W-:Y:S02]  /*fa50*/  HADD2.F32 R0, -RZ, R3.H1_H1 ;  /* 0x30000003ff007230 */ /* 0x004fe40000004100 */
[----:B------:R-:W-:Y:S02]  /*fa60*/  HADD2.F32 R6, -RZ, R2.H1_H1 ;  /* 0x30000002ff067230 */ /* 0x000fe40000004100 */
[----:B---3--:R-:W-:Y:S02]  /*fa70*/  HADD2.F32 R7, -RZ, R5.H1_H1 ;  /* 0x30000005ff077230 */ /* 0x008fe40000004100 */
[----:B------:R-:W-:Y:S01]  /*fa80*/  FMUL.FTZ R10, R9, R0 ;  /* 0x00000000090a7220 */ /* 0x000fe20000410000 */
[--C-:B------:R-:W-:Y:S02]  /*fa90*/  HADD2.F32 R8, -RZ, R4.reuse.H1_H1 ;  /* 0x30000004ff087230 */ /* 0x100fe40000004100 */
[----:B------:R-:W-:Y:S01]  /*faa0*/  FMUL.FTZ R14, R15, R6 ;  /* 0x000000060f0e7220 */ /* 0x000fe20000410000 */
[----:B------:R-:W-:-:S02]  /*fab0*/  HADD2.F32 R4, -RZ, R4.H0_H0 ;  /* 0x20000004ff047230 */ /* 0x000fc40000004100 */
[-C--:B------:R-:W-:Y:S01]  /*fac0*/  FMUL.FTZ R9, R9, R7.reuse ;  /* 0x0000000709097220 */ /* 0x080fe20000410000 */
[----:B------:R-:W-:Y:S01]  /*fad0*/  FFMA.FTZ R10, R19, R7, -R10 ;  /* 0x00000007130a7223 */ /* 0x000fe2000001080a */
[----:B------:R-:W-:Y:S01]  /*fae0*/  FMUL.FTZ R15, R15, R8 ;  /* 0x000000080f0f7220 */ /* 0x000fe20000410000 */
[----:B------:R-:W-:Y:S02]  /*faf0*/  HADD2.F32 R7, -RZ, R16.H1_H1 ;  /* 0x30000010ff077230 */ /* 0x000fe40000004100 */
[----:B------:R-:W-:Y:S01]  /*fb00*/  FFMA.FTZ R9, R19, R0, R9 ;  /* 0x0000000013097223 */ /* 0x000fe20000010009 */
[----:B------:R-:W-:Y:S02]  /*fb10*/  HADD2.F32 R2, -RZ, R2.H0_H0 ;  /* 0x20000002ff027230 */ /* 0x000fe40000004100 */
[C---:B------:R-:W-:Y:S01]  /*fb20*/  FFMA.FTZ R14, R11.reuse, R8, -R14 ;  /* 0x000000080b0e7223 */ /* 0x040fe2000001080e */
[----:B------:R-:W-:Y:S02]  /*fb30*/  HADD2.F32 R3, -RZ, R3.H0_H0 ;  /* 0x20000003ff037230 */ /* 0x000fe40000004100 */
[----:B------:R-:W-:Y:S01]  /*fb40*/  FFMA.FTZ R15, R11, R6, R15 ;  /* 0x000000060b0f7223 */ /* 0x000fe2000001000f */
[----:B------:R-:W-:-:S02]  /*fb50*/  HADD2.F32 R0, -RZ, R18.H1_H1 ;  /* 0x30000012ff007230 */ /* 0x000fc40000004100 */
[C---:B------:R-:W-:Y:S01]  /*fb60*/  FMUL.FTZ R6, R7.reuse, R2 ;  /* 0x0000000207067220 */ /* 0x040fe20000410000 */
[----:B------:R-:W-:Y:S02]  /*fb70*/  HADD2.F32 R5, -RZ, R5.H0_H0 ;  /* 0x20000005ff057230 */ /* 0x000fe40000004100 */
[----:B------:R-:W-:Y:S01]  /*fb80*/  FMUL.FTZ R17, R7, R4 ;  /* 0x0000000407117220 */ /* 0x000fe20000410000 */
[----:B------:R-:W-:Y:S02]  /*fb90*/  HADD2.F32 R11, -RZ, R16.H0_H0 ;  /* 0x20000010ff0b7230 */ /* 0x000fe40000004100 */
[C---:B------:R-:W-:Y:S01]  /*fba0*/  FMUL.FTZ R7, R0.reuse, R3 ;  /* 0x0000000300077220 */ /* 0x040fe20000410000 */
[----:B------:R-:W-:Y:S02]  /*fbb0*/  HADD2.F32 R18, -RZ, R18.H0_H0 ;  /* 0x20000012ff127230 */ /* 0x000fe40000004100 */
[-C--:B------:R-:W-:Y:S01]  /*fbc0*/  FMUL.FTZ R0, R0, R5.reuse ;  /* 0x0000000500007220 */ /* 0x080fe20000410000 */
[----:B------:R-:W-:Y:S01]  /*fbd0*/  F2FP.F16.F32.PACK_AB R14, R15, R14 ;  /* 0x0000000e0f0e723e */ /* 0x000fe200000000ff */
[C---:B------:R-:W-:Y:S01]  /*fbe0*/  FFMA.FTZ R6, R11.reuse, R4, -R6 ;  /* 0x000000040b067223 */ /* 0x040fe20000010806 */
[----:B------:R-:W-:Y:S01]  /*fbf0*/  FFMA.FTZ R17, R11, R2, R17 ;  /* 0x000000020b117223 */ /* 0x000fe20000010011 */
[C---:B------:R-:W-:Y:S01]  /*fc00*/  FFMA.FTZ R7, R18.reuse, R5, -R7 ;  /* 0x0000000512077223 */ /* 0x040fe20000010807 */
[----:B------:R-:W-:Y:S01]  /*fc10*/  FFMA.FTZ R0, R18, R3, R0 ;  /* 0x0000000312007223 */ /* 0x000fe20000010000 */
[----:B------:R-:W-:-:S02]  /*fc20*/  F2FP.F16.F32.PACK_AB R19, R9, R10 ;  /* 0x0000000a0913723e */ /* 0x000fc400000000ff */
[----:B------:R-:W-:Y:S02]  /*fc30*/  F2FP.F16.F32.PACK_AB R16, R17, R6 ;  /* 0x000000061110723e */ /* 0x000fe400000000ff */
[----:B------:R-:W-:Y:S02]  /*fc40*/  F2FP.F16.F32.PACK_AB R18, R0, R7 ;  /* 0x000000070012723e */ /* 0x000fe400000000ff */
[----:B------:R-:W-:Y:S02]  /*fc50*/  MOV R17, R14 ;  /* 0x0000000e00117202 */ /* 0x000fe40000000f00 */
.L_x_851:
[----:B------:R-:W-:Y:S05]  /*fc60*/  BSYNC.RECONVERGENT B0 ;  /* 0x0000000000007941 */ /* 0x000fea0003800200 */
.L_x_850:
[----:B-----5:R1:W-:Y:S01]  /*fc70*/  STS.128 [R241+0x1800], R16 ;  /* 0x00180010f1007388 */ /* 0x0203e20000000c00 */
[----:B------:R-:W-:Y:S05]  /*fc80*/  BRA `(.L_x_835) ;  /* 0x0000001800087947 */ /* 0x000fea0003800000 */
.L_x_836:
[----:B------:R-:W-:Y:S01]  /*fc90*/  IMAD.IADD R71, R232, 0x1, -R71 ;  /* 0x00000001e8477824 */ /* 0x000fe200078e0a47 */
[----:B------:R-:W-:Y:S01]  /*fca0*/  LEA.HI R24, R15, R15, RZ, 0x1 ;  /* 0x0000000f0f187211 */ /* 0x000fe200078f08ff */
[----:B------:R-:W-:Y:S01]  /*fcb0*/  BSSY.RECONVERGENT B1, `(.L_x_852) ;  /* 0x0000063000017945 */ /* 0x000fe20003800200 */
[----:B------:R-:W-:Y:S02]  /*fcc0*/  SHF.R.U32.HI R27, RZ, 0x1, R15 ;  /* 0x00000001ff1b7819 */ /* 0x000fe4000001160f */
[----:B------:R-:W-:Y:S02]  /*fcd0*/  ISETP.GE.AND P0, PT, R160, R71, PT ;  /* 0x00000047a000720c */ /* 0x000fe40003f06270 */
[----:B------:R-:W-:Y:S02]  /*fce0*/  SHF.R.S32.HI R24, RZ, 0x1, R24 ;  /* 0x00000001ff187819 */ /* 0x000fe40000011418 */
[----:B------:R-:W-:-:S03]  /*fcf0*/  ISETP.GE.U32.AND P1, PT, R12, R27, PT ;  /* 0x0000001b0c00720c */ /* 0x000fc60003f26070 */
[----:B------:R-:W-:-:S05]  /*fd00*/  IMAD.MOV R25, RZ, RZ, -R24 ;  /* 0x000000ffff197224 */ /* 0x000fca00078e0a18 */
[----:B------:R-:W-:Y:S02]  /*fd10*/  SEL R27, R27, R25, !P1 ;  /* 0x000000191b1b7207 */ /* 0x000fe40004800000 */
[----:B------:R-:W-:Y:S01]  /*fd20*/  SHF.R.S32.HI R26, RZ, 0x1f, R25 ;  /* 0x0000001fff1a7819 */ /* 0x000fe20000011419 */
[----:B------:R-:W-:Y:S06]  /*fd30*/  @P0 BRA `(.L_x_853) ;  /* 0x0000000400680947 */ /* 0x000fec0003800000 */
[----:B------:R-:W1:Y:S02]  /*fd40*/  LDCU UR7, c[0x0][0x440] ;  /* 0x00008800ff0777ac */ /* 0x000e640008000800 */
[----:B-1----:R-:W-:-:S13]  /*fd50*/  ISETP.GE.AND P0, PT, R12, UR7, PT ;  /* 0x000000070c007c0c */ /* 0x002fda000bf06270 */
[----:B------:R-:W-:Y:S05]  /*fd60*/  @P0 BRA `(.L_x_854) ;  /* 0x0000000400580947 */ /* 0x000fea0003800000 */
[----:B------:R-:W-:Y:S01]  /*fd70*/  IMAD.MOV.U32 R16, RZ, RZ, R34 ;  /* 0x000000ffff107224 */ /* 0x000fe200078e0022 */
[----:B------:R-:W-:-:S05]  /*fd80*/  MOV R17, R35 ;  /* 0x0000002300117202 */ /* 0x000fca0000000f00 */
[----:B----4-:R1:W5:Y:S01]  /*fd90*/  LDG.E.128 R20, desc[UR4][R16.64] ;  /* 0x0000000410147981 */ /* 0x010362000c1e1d00 */
[----:B------:R-:W-:Y:S01]  /*fda0*/  ISETP.GE.AND P0, PT, R12, R15, PT ;  /* 0x0000000f0c00720c */ /* 0x000fe20003f06270 */
[----:B------:R-:W-:-:S12]  /*fdb0*/  BSSY.RECONVERGENT B0, `(.L_x_855) ;  /* 0x000004f000007945 */ /* 0x000fd80003800200 */
[----:B------:R-:W-:Y:S05]  /*fdc0*/  @P0 BRA `(.L_x_856) ;  /* 0x0000000400340947 */ /* 0x000fea0003800000 */
[----:B------:R-:W2:Y:S01]  /*fdd0*/  LDCU.64 UR8, c[0x0][0x4d0] ;  /* 0x00009a00ff0877ac */ /* 0x000ea20008000a00 */
[----:B------:R-:W-:Y:S01]  /*fde0*/  SEL R5, R25, RZ, P1 ;  /* 0x000000ff19057207 */ /* 0x000fe20000800000 */
[----:B-1----:R-:W-:Y:S01]  /*fdf0*/  IMAD.WIDE R16, R27, 0x2, R16 ;  /* 0x000000021b107825 */ /* 0x002fe200078e0210 */
[----:B------:R-:W-:Y:S02]  /*fe00*/  SEL R7, R26, RZ, P1 ;  /* 0x000000ff1a077207 */ /* 0x000fe40000800000 */
[----:B------:R-:W-:-:S03]  /*fe10*/  IADD3 R5, P0, PT, R5, R0, RZ ;  /* 0x0000000005057210 */ /* 0x000fc60007f1e0ff */
[----:B------:R-:W3:Y:S01]  /*fe20*/  LDG.E.128 R16, desc[UR4][R16.64] ;  /* 0x0000000410107981 */ /* 0x000ee2000c1e1d00 */
[----:B------:R-:W-:Y:S02]  /*fe30*/  IADD3.X R8, PT, PT, R7, R14, RZ, P0, !PT ;  /* 0x0000000e07087210 */ /* 0x000fe400007fe4ff */
[C---:B------:R-:W-:Y:S02]  /*fe40*/  SHF.L.U32 R9, R5.reuse, 0x1, RZ ;  /* 0x0000000105097819 */ /* 0x040fe400000006ff */
[----:B------:R-:W-:Y:S02]  /*fe50*/  SHF.L.U64.HI R8, R5, 0x1, R8 ;  /* 0x0000000105087819 */ /* 0x000fe40000010208 */
[----:B--2---:R-:W-:-:S04]  /*fe60*/  IADD3 R4, P0, PT, R9, UR8, RZ ;  /* 0x0000000809047c10 */ /* 0x004fc8000ff1e0ff */
[----:B------:R-:W-:Y:S01]  /*fe70*/  IADD3.X R5, PT, PT, R8, UR9, RZ, P0, !PT ;  /* 0x0000000908057c10 */ /* 0x000fe200087fe4ff */
[----:B------:R-:W1:Y:S05]  /*fe80*/  LDCU.64 UR8, c[0x0][0x4c8] ;  /* 0x00009900ff0877ac */ /* 0x000e6a0008000a00 */
[----:B-----5:R-:W2:Y:S01]  /*fe90*/  LDG.E.128 R4, desc[UR4][R4.64] ;  /* 0x0000000404047981 */ /* 0x020ea2000c1e1d00 */
[----:B-1----:R-:W-:-:S04]  /*fea0*/  IADD3 R10, P0, PT, R9, UR8, RZ ;  /* 0x00000008090a7c10 */ /* 0x002fc8000ff1e0ff */
[----:B------:R-:W-:-:S06]  /*feb0*/  IADD3.X R11, PT, PT, R8, UR9, RZ, P0, !PT ;  /* 0x00000009080b7c10 */ /* 0x000fcc00087fe4ff */
[----:B------:R-:W4:Y:S01]  /*fec0*/  LDG.E.128 R8, desc[UR4][R10.64] ;  /* 0x000000040a087981 */ /* 0x000f22000c1e1d00 */
[----:B------:R-:W-:Y:S01]  /*fed0*/  MOV R28, R22 ;  /* 0x00000016001c7202 */ /* 0x000fe20000000f00 */
[--C-:B---3--:R-:W-:Y:S02]  /*fee0*/  HADD2.F32 R22, -RZ, R16.reuse.H0_H0 ;  /* 0x20000010ff167230 */ /* 0x108fe40000004100 */
[----:B------:R-:W-:Y:S02]  /*fef0*/  HADD2.F32 R30, -RZ, R16.H1_H1 ;  /* 0x30000010ff1e7230 */ /* 0x000fe40000004100 */
[--C-:B------:R-:W-:Y:S02]  /*ff00*/  HADD2.F32 R16, -RZ, R17.reuse.H0_H0 ;  /* 0x20000011ff107230 */ /* 0x100fe40000004100 */
[----:B------:R-:W-:Y:S02]  /*ff10*/  HADD2.F32 R33, -RZ, R17.H1_H1 ;  /* 0x30000011ff217230 */ /* 0x000fe40000004100 */
[----:B------:R-:W-:-:S02]  /*ff20*/  HADD2.F32 R17, -RZ, R18.H0_H0 ;  /* 0x20000012ff117230 */ /* 0x000fc40000004100 */
[----:B------:R-:W-:Y:S02]  /*ff30*/  HADD2.F32 R36, -RZ, R18.H1_H1 ;  /* 0x30000012ff247230 */ /* 0x000fe40000004100 */
[--C-:B------:R-:W-:Y:S02]  /*ff40*/  HADD2.F32 R18, -RZ, R19.reuse.H0_H0 ;  /* 0x20000013ff127230 */ /* 0x100fe40000004100 */
[----:B------:R-:W-:Y:S02]  /*ff50*/  HADD2.F32 R37, -RZ, R19.H1_H1 ;  /* 0x30000013ff257230 */ /* 0x000fe40000004100 */
[--C-:B--2---:R-:W-:Y:S02]  /*ff60*/  HADD2.F32 R19, -RZ, R4.reuse.H0_H0 ;  /* 0x20000004ff137230 */ /* 0x104fe40000004100 */
[----:B------:R-:W-:Y:S02]  /*ff70*/  HADD2.F32 R41, -RZ, R4.H1_H1 ;  /* 0x30000004ff297230 */ /* 0x000fe40000004100 */
[----:B------:R-:W-:-:S02]  /*ff80*/  HADD2.F32 R39, -RZ, R5.H0_H0 ;  /* 0x20000005ff277230 */ /* 0x000fc40000004100 */
[----:B------:R-:W-:Y:S02]  /*ff90*/  HADD2.F32 R38, -RZ, R5.H1_H1 ;  /* 0x30000005ff267230 */ /* 0x000fe40000004100 */
[--C-:B------:R-:W-:Y:S02]  /*ffa0*/  HADD2.F32 R4, -RZ, R6.reuse.H0_H0 ;  /* 0x20000006ff047230 */ /* 0x100fe40000004100 */
[----:B------:R-:W-:Y:S02]  /*ffb0*/  HADD2.F32 R43, -RZ, R6.H1_H1 ;  /* 0x30000006ff2b7230 */ /* 0x000fe40000004100 */
[--C-:B------:R-:W-:Y:S02]  /*ffc0*/  HADD2.F32 R5, -RZ, R7.reuse.H0_H0 ;  /* 0x20000007ff057230 */ /* 0x100fe40000004100 */
[----:B------:R-:W-:Y:S02]  /*ffd0*/  HADD2.F32 R6, -RZ, R7.H1_H1 ;  /* 0x30000007ff067230 */ /* 0x000fe40000004100 */
[----:B------:R-:W-:Y:S01]  /*ffe0*/  @!P1 FADD.FTZ R4, -R4, -RZ ;  /* 0x800000ff04049221 */ /* 0x000fe20000010100 */
[----:B------:R-:W-:Y:S01]  /*fff0*/  @!P1 FADD.FTZ R19, -R19, -RZ ;  /* 0x800000ff13139221 */ /* 0x000fe20000010100 */
[----:B------:R-:W-:Y:S01]  /*10000*/  @!P1 FADD.FTZ R5, -R5, -RZ ;  /* 0x800000ff05059221 */ /* 0x000fe20000010100 */
[----:B------:R-:W-:Y:S01]  /*10010*/  @!P1 FADD.FTZ R6, -R6, -RZ ;  /* 0x800000ff06069221 */ /* 0x000fe20000010100 */
[----:B------:R-:W-:Y:S01]  /*10020*/  @!P1 FADD.FTZ R41, -R41, -RZ ;  /* 0x800000ff29299221 */ /* 0x000fe20000010100 */
[----:B------:R-:W-:Y:S01]  /*10030*/  @!P1 FADD.FTZ R39, -R39, -RZ ;  /* 0x800000ff27279221 */ /* 0x000fe20000010100 */
[----:B------:R-:W-:Y:S01]  /*10040*/  FMUL.FTZ R17, R17, R4 ;  /* 0x0000000411117220 */ /* 0x000fe20000410000 */
[----:B------:R-:W-:Y:S01]  /*10050*/  FMUL.FTZ R22, R22, R19 ;  /* 0x0000001316167220 */ /* 0x000fe20000410000 */
[----:B------:R-:W-:Y:S01]  /*10060*/  FMUL.FTZ R18, R18, R5 ;  /* 0x0000000512127220 */ /* 0x000fe20000410000 */
[----:B------:R-:W-:Y:S01]  /*10070*/  FMUL.FTZ R37, R37, R6 ;  /* 0x0000000625257220 */ /* 0x000fe20000410000 */
[----:B----4-:R-:W-:-:S02]  /*10080*/  HADD2.F32 R4, -RZ, R8.H0_H0 ;  /* 0x20000008ff047230 */ /* 0x010fc40000004100 */
[----:B------:R-:W-:Y:S01]  /*10090*/  @!P1 FADD.FTZ R38, -R38, -RZ ;  /* 0x800000ff26269221 */ /* 0x000fe20000010100 */
[--C-:B------:R-:W-:Y:S02]  /*100a0*/  HADD2.F32 R5, -RZ, R20.reuse.H0_H0 ;  /* 0x20000014ff057230 */ /* 0x100fe40000004100 */
[----:B------:R-:W-:Y:S01]  /*100b0*/  FMUL.FTZ R30, R30, R41 ;  /* 0x000000291e1e7220 */ /* 0x000fe20000410000 */
[----:B------:R-:W-:Y:S02]  /*100c0*/  HADD2.F32 R19, -RZ, R20.H1_H1 ;  /* 0x30000014ff137230 */ /* 0x000fe40000004100 */
[----:B------:R-:W-:Y:S01]  /*100d0*/  FMUL.FTZ R16, R16, R39 ;  /* 0x0000002710107220 */ /* 0x000fe20000410000 */
[----:B------:R-:W-:Y:S02]  /*100e0*/  HADD2.F32 R7, -RZ, R21.H0_H0 ;  /* 0x20000015ff077230 */ /* 0x000fe40000004100 */
[----:B------:R-:W-:Y:S02]  /*100f0*/  HADD2.F32 R8, -RZ, R8.H1_H1 ;  /* 0x30000008ff087230 */ /* 0x000fe40000004100 */
[----:B------:R-:W-:-:S02]  /*10100*/  HADD2.F32 R6, -RZ, R9.H0_H0 ;  /* 0x20000009ff067230 */ /* 0x000fc40000004100 */
[----:B------:R-:W-:Y:S01]  /*10110*/  @!P1 FADD.FTZ R43, -R43, -RZ ;  /* 0x800000ff2b2b9221 */ /* 0x000fe20000010100 */
[----:B------:R-:W-:Y:S01]  /*10120*/  FMUL.FTZ R33, R33, R38 ;  /* 0x0000002621217220 */ /* 0x000fe20000410000 */
[----:B------:R-:W-:Y:S02]  /*10130*/  HADD2.F32 R38, -RZ, R9.H1_H1 ;  /* 0x30000009ff267230 */ /* 0x000fe40000004100 */
[----:B------:R-:W-:Y:S01]  /*10140*/  FFMA.FTZ R4, R5, R4, R22 ;  /* 0x0000000405047223 */ /* 0x000fe20000010016 */
[--C-:B------:R-:W-:Y:S02]  /*10150*/  HADD2.F32 R20, -RZ, R10.reuse.H0_H0 ;  /* 0x2000000aff147230 */ /* 0x100fe40000004100 */
[----:B------:R-:W-:Y:S01]  /*10160*/  FFMA.FTZ R19, R19, R8, R30 ;  /* 0x0000000813137223 */ /* 0x000fe2000001001e */
[----:B------:R-:W-:Y:S02]  /*10170*/  HADD2.F32 R39, -RZ, R10.H1_H1 ;  /* 0x3000000aff277230 */ /* 0x000fe40000004100 */
[----:B------:R-:W-:Y:S01]  /*10180*/  FFMA.FTZ R6, R7, R6, R16 ;  /* 0x0000000607067223 */ /* 0x000fe20000010010 */
[----:B------:R-:W-:-:S02]  /*10190*/  HADD2.F32 R9, -RZ, R11.H0_H0 ;  /* 0x2000000bff097230 */ /* 0x000fc40000004100 */
[----:B------:R-:W-:Y:S01]  /*101a0*/  FMUL.FTZ R36, R36, R43 ;  /* 0x0000002b24247220 */ /* 0x000fe20000410000 */
[----:B------:R-:W-:Y:S02]  /*101b0*/  HADD2.F32 R10, -RZ, R11.H1_H1 ;  /* 0x3000000bff0a7230 */ /* 0x000fe40000004100 */
[----:B------:R-:W-:Y:S02]  /*101c0*/  HADD2.F32 R16, -RZ, R21.H1_H1 ;  /* 0x30000015ff107230 */ /* 0x000fe40000004100 */
[--C-:B------:R-:W-:Y:S02]  /*101d0*/  HADD2.F32 R8, -RZ, R28.reuse.H0_H0 ;  /* 0x2000001cff087230 */ /* 0x100fe40000004100 */
[----:B------:R-:W-:Y:S02]  /*101e0*/  HADD2.F32 R7, -RZ, R28.H1_H1 ;  /* 0x3000001cff077230 */ /* 0x000fe40000004100 */
[--C-:B------:R-:W-:Y:S02]  /*101f0*/  HADD2.F32 R5, -RZ, R23.reuse.H0_H0 ;  /* 0x20000017ff057230 */ /* 0x100fe40000004100 */
[----:B------:R-:W-:-:S02]  /*10200*/  HADD2.F32 R22, -RZ, R23.H1_H1 ;  /* 0x30000017ff167230 */ /* 0x000fc40000004100 */
[----:B------:R-:W-:Y:S01]  /*10210*/  FFMA.FTZ R33, R16, R38, R33 ;  /* 0x0000002610217223 */ /* 0x000fe20000010021 */
[----:B------:R-:W-:Y:S01]  /*10220*/  FFMA.FTZ R8, R8, R20, R17 ;  /* 0x0000001408087223 */ /* 0x000fe20000010011 */
[----:B------:R-:W-:Y:S01]  /*10230*/  FFMA.FTZ R7, R7, R39, R36 ;  /* 0x0000002707077223 */ /* 0x000fe20000010024 */
[----:B------:R-:W-:Y:S01]  /*10240*/  FFMA.FTZ R5, R5, R9, R18 ;  /* 0x0000000905057223 */ /* 0x000fe20000010012 */
[----:B------:R-:W-:Y:S01]  /*10250*/  FFMA.FTZ R10, R22, R10, R37 ;  /* 0x0000000a160a7223 */ /* 0x000fe20000010025 */
[----:B------:R-:W-:Y:S02]  /*10260*/  F2FP.F16.F32.PACK_AB R20, R19, R4 ;  /* 0x000000041314723e */ /* 0x000fe400000000ff */
[----:B------:R-:W-:Y:S02]  /*10270*/  F2FP.F16.F32.PACK_AB R21, R33, R6 ;  /* 0x000000062115723e */ /* 0x000fe400000000ff */
[----:B------:R-:W-:Y:S02]  /*10280*/  F2FP.F16.F32.PACK_AB R22, R7, R8 ;  /* 0x000000080716723e */ /* 0x000fe400000000ff */
[----:B------:R-:W-:-:S02]  /*10290*/  F2FP.F16.F32.PACK_AB R23, R10, R5 ;  /* 0x000000050a17723e */ /* 0x000fc400000000ff */
.L_x_856:
[----:B------:R-:W-:Y:S05]  /*102a0*/  BSYNC.RECONVERGENT B0 ;  /* 0x0000000000007941 */ /* 0x000fea0003800200 */
.L_x_855:
[----:B-----5:R2:W-:Y:S01]  /*102b0*/  STS.128 [R241], R20 ;  /* 0x00000014f1007388 */ /* 0x0205e20000000c00 */
[----:B------:R-:W-:Y:S05]  /*102c0*/  BRA `(.L_x_853) ;  /* 0x0000000000047947 */ /* 0x000fea0003800000 */
.L_x_854:
[----:B------:R1:W-:Y:S02]  /*102d0*/  STS.128 [R241], RZ ;  /* 0x000000fff1007388 */ /* 0x0003e40000000c00 */
.L_x_853:
[----:B------:R-:W-:Y:S05]  /*102e0*/  BSYNC.RECONVERGENT B1 ;  /* 0x0000000000017941 */ /* 0x000fea0003800200 */
.L_x_852:
[----:B------:R-:W-:Y:S01]  /*102f0*/  VIADD R28, R160, 0x10 ;  /* 0x00000010a01c7836 */ /* 0x000fe20000000000 */
[----:B------:R-:W-:Y:S01]  /*10300*/  LEA R34, P0, R32, R34, 0x1 ;  /* 0x0000002220227211 */ /* 0x000fe200078008ff */
[----:B------:R-:W-:Y:S03]  /*10310*/  BSSY.RECONVERGENT B1, `(.L_x_857) ;  /* 0x000005c000017945 */ /* 0x000fe60003800200 */
[----:B------:R-:W-:Y:S02]  /*10320*/  ISETP.GE.AND P2, PT, R28, R71, PT ;  /* 0x000000471c00720c */ /* 0x000fe40003f46270 */
[----:B------:R-:W-:-:S11]  /*10330*/  LEA.HI.X R35, R32, R35, R29, 0x1, P0 ;  /* 0x0000002320237211 */ /* 0x000fd600000f0c1d */
[----:B------:R-:W-:Y:S05]  /*10340*/  @P2 BRA `(.L_x_858) ;  /* 0x0000000400602947 */ /* 0x000fea0003800000 */
[----:B------:R-:W3:Y:S02]  /*10350*/  LDCU UR7, c[0x0][0x440] ;  /* 0x00008800ff0777ac */ /* 0x000ee40008000800 */
[----:B---3--:R-:W-:-:S13]  /*10360*/  ISETP.GE.AND P0, PT, R12, UR7, PT ;  /* 0x000000070c007c0c */ /* 0x008fda000bf06270 */
[----:B------:R3:W-:Y:S01]  /*10370*/  @P0 STS.128 [R241+0x800], RZ ;  /* 0x000800fff1000388 */ /* 0x0007e20000000c00 */
[----:B------:R-:W-:Y:S05]  /*10380*/  @P0 BRA `(.L_x_858) ;  /* 0x0000000400500947 */ /* 0x000fea0003800000 */
[----:B--2-4-:R2:W5:Y:S01]  /*10390*/  LDG.E.128 R20, desc[UR4][R34.64] ;  /* 0x0000000422147981 */ /* 0x014562000c1e1d00 */
[----:B------:R-:W-:Y:S01]  /*103a0*/  ISETP.GE.AND P0, PT, R12, R15, PT ;  /* 0x0000000f0c00720c */ /* 0x000fe20003f06270 */
[----:B------:R-:W-:-:S12]  /*103b0*/  BSSY.RECONVERGENT B0, `(.L_x_859) ;  /* 0x0000050000007945 */ /* 0x000fd80003800200 */
[----:B------:R-:W-:Y:S05]  /*103c0*/  @P0 BRA `(.L_x_860) ;  /* 0x0000000400380947 */ /* 0x000fea0003800000 */
[----:B------:R-:W4:Y:S01]  /*103d0*/  LDCU.64 UR8, c[0x0][0x4d0] ;  /* 0x00009a00ff0877ac */ /* 0x000f220008000a00 */
[----:B------:R-:W-:Y:S01]  /*103e0*/  SEL R8, R25, RZ, P1 ;  /* 0x000000ff19087207 */ /* 0x000fe20000800000 */
[----:B-1----:R-:W-:Y:S01]  /*103f0*/  IMAD.WIDE R16, R27, 0x2, R34 ;  /* 0x000000021b107825 */ /* 0x002fe200078e0222 */
[--C-:B------:R-:W-:Y:S02]  /*10400*/  SHF.R.S32.HI R5, RZ, 0x1f, R31.reuse ;  /* 0x0000001fff057819 */ /* 0x100fe4000001141f */
[----:B------:R-:W-:Y:S02]  /*10410*/  IADD3 R8, P2, P0, R8, R0, R31 ;  /* 0x0000000008087210 */ /* 0x000fe4000785e01f */
[----:B------:R-:W-:Y:S01]  /*10420*/  SEL R4, R26, RZ, P1 ;  /* 0x000000ff1a047207 */ /* 0x000fe20000800000 */
[----:B------:R-:W3:Y:S01]  /*10430*/  LDG.E.128 R16, desc[UR4][R16.64] ;  /* 0x0000000410107981 */ /* 0x000ee2000c1e1d00 */
[----:B------:R-:W-:Y:S02]  /*10440*/  SHF.L.U32 R9, R8, 0x1, RZ ;  /* 0x0000000108097819 */ /* 0x000fe400000006ff */
[----:B------:R-:W-:-:S04]  /*10450*/  IADD3.X R5, PT, PT, R4, R14, R5, P2, P0 ;  /* 0x0000000e04057210 */ /* 0x000fc800017e0405 */
[----:B------:R-:W-:Y:S02]  /*10460*/  SHF.L.U64.HI R8, R8, 0x1, R5 ;  /* 0x0000000108087819 */ /* 0x000fe40000010205 */
[----:B----4-:R-:W-:-:S04]  /*10470*/  IADD3 R4, P0, PT, R9, UR8, RZ ;  /* 0x0000000809047c10 */ /* 0x010fc8000ff1e0ff */
[----:B------:R-:W-:Y:S01]  /*10480*/  IADD3.X R5, PT, PT, R8, UR9, RZ, P0, !PT ;  /* 0x0000000908057c10 */ /* 0x000fe200087fe4ff */
[----:B------:R-:W1:Y:S05]  /*10490*/  LDCU.64 UR8, c[0x0][0x4c8] ;  /* 0x00009900ff0877ac */ /* 0x000e6a0008000a00 */
[----:B-----5:R-:W4:Y:S01]  /*104a0*/  LDG.E.128 R4, desc[UR4][R4.64] ;  /* 0x0000000404047981 */ /* 0x020f22000c1e1d00 */
[----:B-1----:R-:W-:-:S04]  /*104b0*/  IADD3 R10, P0, PT, R9, UR8, RZ ;  /* 0x00000008090a7c10 */ /* 0x002fc8000ff1e0ff */
[----:B------:R-:W-:-:S06]  /*104c0*/  IADD3.X R11, PT, PT, R8, UR9, RZ, P0, !PT ;  /* 0x00000009080b7c10 */ /* 0x000fcc00087fe4ff */
[----:B------:R-:W2:Y:S01]  /*104d0*/  LDG.E.128 R8, desc[UR4][R10.64] ;  /* 0x000000040a087981 */ /* 0x000ea2000c1e1d00 */
        /* <DEDUP_REMOVED lines=9> */
[--C-:B----4-:R-:W-:Y:S02]  /*10570*/  HADD2.F32 R19, -RZ, R4.reuse.H0_H0 ;  /* 0x20000004ff137230 */ /* 0x110fe40000004100 */
[----:B------:R-:W-:Y:S02]  /*10580*/  HADD2.F32 R39, -RZ, R4.H1_H1 ;  /* 0x30000004ff277230 */ /* 0x000fe40000004100 */
[----:B------:R-:W-:-:S02]  /*10590*/  HADD2.F32 R4, -RZ, R6.H0_H0 ;  /* 0x20000006ff047230 */ /* 0x000fc40000004100 */
[--C-:B------:R-:W-:Y:S02]  /*105a0*/  HADD2.F32 R37, -RZ, R5.reuse.H0_H0 ;  /* 0x20000005ff257230 */ /* 0x100fe40000004100 */
[----:B------:R-:W-:Y:S02]  /*105b0*/  HADD2.F32 R36, -RZ, R5.H1_H1 ;  /* 0x30000005ff247230 */ /* 0x000fe40000004100 */
        /* <DEDUP_REMOVED lines=11> */
[----:B--2---:R-:W-:-:S02]  /*10670*/  HADD2.F32 R4, -RZ, R8.H0_H0 ;  /* 0x20000008ff047230 */ /* 0x004fc40000004100 */
[----:B------:R-:W-:Y:S01]  /*10680*/  FMUL.FTZ R18, R18, R5 ;  /* 0x0000000512127220 */ /* 0x000fe20000410000 */
[----:B------:R-:W-:Y:S01]  /*10690*/  FMUL.FTZ R33, R33, R6 ;  /* 0x0000000621217220 */ /* 0x000fe20000410000 */
[----:B------:R-:W-:Y:S02]  /*106a0*/  HADD2.F32 R19, -RZ, R20.H1_H1 ;  /* 0x30000014ff137230 */ /* 0x000fe40000004100 */
[----:B------:R-:W-:Y:S01]  /*106b0*/  @!P1 FADD.FTZ R36, -R36, -RZ ;  /* 0x800000ff24249221 */ /* 0x000fe20000010100 */
[----:B------:R-:W-:Y:S02]  /*106c0*/  HADD2.F32 R8, -RZ, R8.H1_H1 ;  /* 0x30000008ff087230 */ /* 0x000fe40000004100 */
[----:B------:R-:W-:Y:S01]  /*106d0*/  FMUL.FTZ R30, R30, R39 ;  /* 0x000000271e1e7220 */ /* 0x000fe20000410000 */
[----:B------:R-:W-:Y:S02]  /*106e0*/  HADD2.F32 R5, -RZ, R20.H0_H0 ;  /* 0x20000014ff057230 */ /* 0x000fe40000004100 */
[----:B------:R-:W-:Y:S01]  /*106f0*/  FMUL.FTZ R16, R16, R37 ;  /* 0x0000002510107220 */ /* 0x000fe20000410000 */
[----:B------:R-:W-:-:S02]  /*10700*/  HADD2.F32 R7, -RZ, R21.H0_H0 ;  /* 0x20000015ff077230 */ /* 0x000fc40000004100 */
[--C-:B------:R-:W-:Y:S02]  /*10710*/  HADD2.F32 R6, -RZ, R9.reuse.H0_H0 ;  /* 0x20000009ff067230 */ /* 0x100fe40000004100 */
[----:B------:R-:W-:Y:S01]  /*10720*/  @!P1 FADD.FTZ R41, -R41, -RZ ;  /* 0x800000ff29299221 */ /* 0x000fe20000010100 */
[----:B------:R-:W-:Y:S01]  /*10730*/  FMUL.FTZ R31, R31, R36 ;  /* 0x000000241f1f7220 */ /* 0x000fe20000410000 */
[----:B------:R-:W-:Y:S01]  /*10740*/  FFMA.FTZ R19, R19, R8, R30 ;  /* 0x0000000813137223 */ /* 0x000fe2000001001e */
[----:B------:R-:W-:Y:S02]  /*10750*/  HADD2.F32 R36, -RZ, R9.H1_H1 ;  /* 0x30000009ff247230 */ /* 0x000fe40000004100 */
[----:B------:R-:W-:Y:S01]  /*10760*/  FFMA.FTZ R4, R5, R4, R22 ;  /* 0x0000000405047223 */ /* 0x000fe20000010016 */
[--C-:B------:R-:W-:Y:S02]  /*10770*/  HADD2.F32 R20, -RZ, R10.reuse.H0_H0 ;  /* 0x2000000aff147230 */ /* 0x100fe40000004100 */
[----:B------:R-:W-:Y:S01]  /*10780*/  FFMA.FTZ R6, R7, R6, R16 ;  /* 0x0000000607067223 */ /* 0x000fe20000010010 */
[----:B------:R-:W-:-:S02]  /*10790*/  HADD2.F32 R37, -RZ, R10.H1_H1 ;  /* 0x3000000aff257230 */ /* 0x000fc40000004100 */
[----:B------:R-:W-:Y:S02]  /*107a0*/  HADD2.F32 R8, -RZ, R29.H0_H0 ;  /* 0x2000001dff087230 */ /* 0x000fe40000004100 */
[----:B------:R-:W-:Y:S01]  /*107b0*/  FMUL.FTZ R32, R32, R41 ;  /* 0x0000002920207220 */ /* 0x000fe20000410000 */
[--C-:B------:R-:W-:Y:S02]  /*107c0*/  HADD2.F32 R9, -RZ, R11.reuse.H0_H0 ;  /* 0x2000000bff097230 */ /* 0x100fe40000004100 */
[----:B------:R-:W-:Y:S02]  /*107d0*/  HADD2.F32 R10, -RZ, R11.H1_H1 ;  /* 0x3000000bff0a7230 */ /* 0x000fe40000004100 */
[----:B------:R-:W-:Y:S02]  /*107e0*/  HADD2.F32 R16, -RZ, R21.H1_H1 ;  /* 0x30000015ff107230 */ /* 0x000fe40000004100 */
[----:B------:R-:W-:Y:S02]  /*107f0*/  HADD2.F32 R29, -RZ, R29.H1_H1 ;  /* 0x3000001dff1d7230 */ /* 0x000fe40000004100 */
[----:B------:R-:W-:-:S02]  /*10800*/  HADD2.F32 R5, -RZ, R23.H0_H0 ;  /* 0x20000017ff057230 */ /* 0x000fc40000004100 */
[----:B------:R-:W-:Y:S02]  /*10810*/  HADD2.F32 R22, -RZ, R23.H1_H1 ;  /* 0x30000017ff167230 */ /* 0x000fe40000004100 */
[----:B------:R-:W-:Y:S01]  /*10820*/  FFMA.FTZ R31, R16, R36, R31 ;  /* 0x00000024101f7223 */ /* 0x000fe2000001001f */
[----:B------:R-:W-:Y:S01]  /*10830*/  FFMA.FTZ R8, R8, R20, R17 ;  /* 0x0000001408087223 */ /* 0x000fe20000010011 */
[----:B------:R-:W-:Y:S01]  /*10840*/  FFMA.FTZ R29, R29, R37, R32 ;  /* 0x000000251d1d7223 */ /* 0x000fe20000010020 */
[----:B------:R-:W-:Y:S01]  /*10850*/  FFMA.FTZ R5, R5, R9, R18 ;  /* 0x0000000905057223 */ /* 0x000fe20000010012 */
[----:B------:R-:W-:Y:S01]  /*10860*/  FFMA.FTZ R10, R22, R10, R33 ;  /* 0x0000000a160a7223 */ /* 0x000fe20000010021 */
[----:B------:R-:W-:Y:S02]  /*10870*/  F2FP.F16.F32.PACK_AB R20, R19, R4 ;  /* 0x000000041314723e */ /* 0x000fe400000000ff */
[----:B------:R-:W-:Y:S02]  /*10880*/  F2FP.F16.F32.PACK_AB R21, R31, R6 ;  /* 0x000000061f15723e */ /* 0x000fe400000000ff */
[----:B------:R-:W-:-:S02]  /*10890*/  F2FP.F16.F32.PACK_AB R22, R29, R8 ;  /* 0x000000081d16723e */ /* 0x000fc400000000ff */
[----:B------:R-:W-:Y:S02]  /*108a0*/  F2FP.F16.F32.PACK_AB R23, R10, R5 ;  /* 0x000000050a17723e */ /* 0x000fe400000000ff */
.L_x_860:
[----:B------:R-:W-:Y:S05]  /*108b0*/  BSYNC.RECONVERGENT B0 ;  /* 0x0000000000007941 */ /* 0x000fea0003800200 */
.L_x_859:
[----:B-----5:R4:W-:Y:S02]  /*108c0*/  STS.128 [R241+0x800], R20 ;  /* 0x00080014f1007388 */ /* 0x0209e40000000c00 */
.L_x_858:
[----:B------:R-:W-:Y:S05]  /*108d0*/  BSYNC.RECONVERGENT B1 ;  /* 0x0000000000017941 */ /* 0x000fea0003800200 */
.L_x_857:
[----:B------:R-:W-:Y:S01]  /*108e0*/  IADD3 R30, PT, PT, R160, 0x20, RZ ;  /* 0x00000020a01e7810 */ /* 0x000fe20007ffe0ff */
[----:B------:R-:W-:Y:S03]  /*108f0*/  BSSY.RECONVERGENT B1, `(.L_x_861) ;  /* 0x000005e000017945 */ /* 0x000fe60003800200 */
[----:B------:R-:W-:-:S13]  /*10900*/  ISETP.GE.AND P0, PT, R30, R71, PT ;  /* 0x000000471e00720c */ /* 0x000fda0003f06270 */
[----:B------:R-:W-:Y:S05]  /*10910*/  @P0 BRA `(.L_x_862) ;  /* 0x00000004006c0947 */ /* 0x000fea0003800000 */
[----:B------:R-:W1:Y:S02]  /*10920*/  LDCU UR7, c[0x0][0x440] ;  /* 0x00008800ff0777ac */ /* 0x000e640008000800 */
[----:B-1----:R-:W-:-:S13]  /*10930*/  ISETP.GE.AND P0, PT, R12, UR7, PT ;  /* 0x000000070c007c0c */ /* 0x002fda000bf06270 */
[----:B------:R1:W-:Y:S01]  /*10940*/  @P0 STS.128 [R241+0x1000], RZ ;  /* 0x001000fff1000388 */ /* 0x0003e20000000c00 */
[----:B------:R-:W-:Y:S05]  /*10950*/  @P0 BRA `(.L_x_862) ;  /* 0x00000004005c0947 */ /* 0x000fea0003800000 */
[----:B------:R-:W-:-:S04]  /*10960*/  LEA R10, P0, R2, R34, 0x5 ;  /* 0x00000022020a7211 */ /* 0x000fc800078028ff */
[----:B------:R-:W-:-:S05]  /*10970*/  LEA.HI.X R11, R2, R35, R3, 0x5, P0 ;  /* 0x00000023020b7211 */ /* 0x000fca00000f2c03 */
[----:B--2-4-:R2:W5:Y:S01]  /*10980*/  LDG.E.128 R20, desc[UR4][R10.64] ;  /* 0x000000040a147981 */ /* 0x014562000c1e1d00 */
[----:B------:R-:W-:Y:S01]  /*10990*/  ISETP.GE.AND P0, PT, R12, R15, PT ;  /* 0x0000000f0c00720c */ /* 0x000fe20003f06270 */
[----:B------:R-:W-:-:S12]  /*109a0*/  BSSY.RECONVERGENT B0, `(.L_x_863) ;  /* 0x0000051000007945 */ /* 0x000fd80003800200 */
[----:B------:R-:W-:Y:S05]  /*109b0*/  @P0 BRA `(.L_x_864) ;  /* 0x00000004003c0947 */ /* 0x000fea0003800000 */
[----:B------:R-:W4:Y:S01]  /*109c0*/  LDCU.64 UR8, c[0x0][0x4d0] ;  /* 0x00009a00ff0877ac */ /* 0x000f220008000a00 */
[----:B------:R-:W-:Y:S01]  /*109d0*/  SHF.L.U32 R7, R24, 0x5, RZ ;  /* 0x0000000518077819 */ /* 0x000fe200000006ff */
[----:B------:R-:W-:Y:S01]  /*109e0*/  IMAD.WIDE R16, R27, 0x2, R10 ;  /* 0x000000021b107825 */ /* 0x000fe200078e020a */
[----:B------:R-:W-:Y:S02]  /*109f0*/  SEL R8, R25, RZ, P1 ;  /* 0x000000ff19087207 */ /* 0x000fe40000800000 */
[----:B------:R-:W-:Y:S02]  /*10a00*/  SEL R5, R26, RZ, P1 ;  /* 0x000000ff1a057207 */ /* 0x000fe40000800000 */
[--C-:B------:R-:W-:Y:S01]  /*10a10*/  IADD3 R8, P2, P0, R8, R0, R7.reuse ;  /* 0x0000000008087210 */ /* 0x100fe2000785e007 */
[----:B------:R-:W3:Y:S01]  /*10a20*/  LDG.E.128 R16, desc[UR4][R16.64] ;  /* 0x0000000410107981 */ /* 0x000ee2000c1e1d00 */
[----:B------:R-:W-:Y:S02]  /*10a30*/  SHF.R.S32.HI R7, RZ, 0x1f, R7 ;  /* 0x0000001fff077819 */ /* 0x000fe40000011407 */
[----:B------:R-:W-:-:S02]  /*10a40*/  SHF.L.U32 R9, R8, 0x1, RZ ;  /* 0x0000000108097819 */ /* 0x000fc400000006ff */
[----:B------:R-:W-:-:S04]  /*10a50*/  IADD3.X R5, PT, PT, R5, R14, R7, P2, P0 ;  /* 0x0000000e05057210 */ /* 0x000fc800017e0407 */
[----:B------:R-:W-:Y:S02]  /*10a60*/  SHF.L.U64.HI R8, R8, 0x1, R5 ;  /* 0x0000000108087819 */ /* 0x000fe40000010205 */
[----:B----4-:R-:W-:-:S04]  /*10a70*/  IADD3 R4, P0, PT, R9, UR8, RZ ;  /* 0x0000000809047c10 */ /* 0x010fc8000ff1e0ff */
[----:B------:R-:W-:Y:S01]  /*10a80*/  IADD3.X R5, PT, PT, R8, UR9, RZ, P0, !PT ;  /* 0x0000000908057c10 */ /* 0x000fe200087fe4ff */
[----:B------:R-:W2:Y:S05]  /*10a90*/  LDCU.64 UR8, c[0x0][0x4c8] ;  /* 0x00009900ff0877ac */ /* 0x000eaa0008000a00 */
[----:B-----5:R-:W4:Y:S01]  /*10aa0*/  LDG.E.128 R4, desc[UR4][R4.64] ;  /* 0x0000000404047981 */ /* 0x020f22000c1e1d00 */
[----:B--2---:R-:W-:-:S04]  /*10ab0*/  IADD3 R10, P0, PT, R9, UR8, RZ ;  /* 0x00000008090a7c10 */ /* 0x004fc8000ff1e0ff */
        /* <DEDUP_REMOVED lines=12> */
[----:B------:R-:W-:Y:S02]  /*10b80*/  HADD2.F32 R37, -RZ, R5.H0_H0 ;  /* 0x20000005ff257230 */ /* 0x000fe40000004100 */
[----:B------:R-:W-:-:S02]  /*10b90*/  HADD2.F32 R4, -RZ, R4.H1_H1 ;  /* 0x30000004ff047230 */ /* 0x000fc40000004100 */
[----:B------:R-:W-:Y:S02]  /*10ba0*/  HADD2.F32 R5, -RZ, R5.H1_H1 ;  /* 0x30000005ff057230 */ /* 0x000fe40000004100 */
[--C-:B------:R-:W-:Y:S02]  /*10bb0*/  HADD2.F32 R38, -RZ, R6.reuse.H0_H0 ;  /* 0x20000006ff267230 */ /* 0x100fe40000004100 */
[--C-:B------:R-:W-:Y:S02]  /*10bc0*/  HADD2.F32 R39, -RZ, R7.reuse.H0_H0 ;  /* 0x20000007ff277230 */ /* 0x100fe40000004100 */
[----:B------:R-:W-:Y:S02]  /*10bd0*/  HADD2.F32 R6, -RZ, R6.H1_H1 ;  /* 0x30000006ff067230 */ /* 0x000fe40000004100 */
        /* <DEDUP_REMOVED lines=11> */
[----:B------:R-:W-:-:S02]  /*10c90*/  HADD2.F32 R5, -RZ, R20.H0_H0 ;  /* 0x20000014ff057230 */ /* 0x000fc40000004100 */
[----:B------:R-:W-:Y:S01]  /*10ca0*/  FMUL.FTZ R22, R22, R19 ;  /* 0x0000001316167220 */ /* 0x000fe20000410000 */
[----:B--2---:R-:W-:Y:S02]  /*10cb0*/  HADD2.F32 R4, -RZ, R8.H0_H0 ;  /* 0x20000008ff047230 */ /* 0x004fe40000004100 */
[----:B------:R-:W-:Y:S01]  /*10cc0*/  @!P1 FADD.FTZ R38, -R38, -RZ ;  /* 0x800000ff26269221 */ /* 0x000fe20000010100 */
[----:B------:R-:W-:Y:S02]  /*10cd0*/  HADD2.F32 R20, -RZ, R20.H1_H1 ;  /* 0x30000014ff147230 */ /* 0x000fe40000004100 */
[----:B------:R-:W-:Y:S01]  /*10ce0*/  FMUL.FTZ R16, R16, R37 ;  /* 0x0000002510107220 */ /* 0x000fe20000410000 */
[----:B------:R-:W-:Y:S02]  /*10cf0*/  HADD2.F32 R7, -RZ, R21.H0_H0 ;  /* 0x20000015ff077230 */ /* 0x000fe40000004100 */
[----:B------:R-:W-:Y:S02]  /*10d00*/  HADD2.F32 R8, -RZ, R8.H1_H1 ;  /* 0x30000008ff087230 */ /* 0x000fe40000004100 */
[----:B------:R-:W-:-:S02]  /*10d10*/  HADD2.F32 R6, -RZ, R9.H0_H0 ;  /* 0x20000009ff067230 */ /* 0x000fc40000004100 */
[----:B------:R-:W-:Y:S01]  /*10d20*/  @!P1 FADD.FTZ R39, -R39, -RZ ;  /* 0x800000ff27279221 */ /* 0x000fe20000010100 */
[----:B------:R-:W-:Y:S01]  /*10d30*/  FMUL.FTZ R17, R17, R38 ;  /* 0x0000002611117220 */ /* 0x000fe20000410000 */
[----:B------:R-:W-:Y:S01]  /*10d40*/  FFMA.FTZ R4, R5, R4, R22 ;  /* 0x0000000405047223 */ /* 0x000fe20000010016 */
[----:B------:R-:W-:Y:S02]  /*10d50*/  HADD2.F32 R38, -RZ, R10.H0_H0 ;  /* 0x2000000aff267230 */ /* 0x000fe40000004100 */
[----:B------:R-:W-:Y:S01]  /*10d60*/  FFMA.FTZ R31, R20, R8, R31 ;  /* 0x00000008141f7223 */ /* 0x000fe2000001001f */
[----:B------:R-:W-:Y:S02]  /*10d70*/  HADD2.F32 R19, -RZ, R11.H0_H0 ;  /* 0x2000000bff137230 */ /* 0x000fe40000004100 */
[----:B------:R-:W-:Y:S01]  /*10d80*/  FFMA.FTZ R6, R7, R6, R16 ;  /* 0x0000000607067223 */ /* 0x000fe20000010010 */
[----:B------:R-:W-:Y:S02]  /*10d90*/  HADD2.F32 R5, -RZ, R23.H0_H0 ;  /* 0x20000017ff057230 */ /* 0x000fe40000004100 */
[----:B------:R-:W-:Y:S01]  /*10da0*/  FMUL.FTZ R18, R18, R39 ;  /* 0x0000002712127220 */ /* 0x000fe20000410000 */
[----:B------:R-:W-:-:S02]  /*10db0*/  HADD2.F32 R9, -RZ, R9.H1_H1 ;  /* 0x30000009ff097230 */ /* 0x000fc40000004100 */
[----:B------:R-:W-:Y:S02]  /*10dc0*/  HADD2.F32 R10, -RZ, R10.H1_H1 ;  /* 0x3000000aff0a7230 */ /* 0x000fe40000004100 */
[----:B------:R-:W-:Y:S02]  /*10dd0*/  HADD2.F32 R11, -RZ, R11.H1_H1 ;  /* 0x3000000bff0b7230 */ /* 0x000fe40000004100 */
[----:B------:R-:W-:Y:S02]  /*10de0*/  HADD2.F32 R21, -RZ, R21.H1_H1 ;  /* 0x30000015ff157230 */ /* 0x000fe40000004100 */
[--C-:B------:R-:W-:Y:S02]  /*10df0*/  HADD2.F32 R8, -RZ, R29.reuse.H0_H0 ;  /* 0x2000001dff087230 */ /* 0x100fe40000004100 */
[----:B------:R-:W-:Y:S02]  /*10e00*/  HADD2.F32 R16, -RZ, R29.H1_H1 ;  /* 0x3000001dff107230 */ /* 0x000fe40000004100 */
        /* <DEDUP_REMOVED lines=10> */
.L_x_864:
[----:B------:R-:W-:Y:S05]  /*10eb0*/  BSYNC.RECONVERGENT B0 ;  /* 0x0000000000007941 */ /* 0x000fea0003800200 */
.L_x_863:
[----:B-----5:R4:W-:Y:S02]  /*10ec0*/  STS.128 [R241+0x1000], R20 ;  /* 0x00100014f1007388 */ /* 0x0209e40000000c00 */
.L_x_862:
[----:B------:R-:W-:Y:S05]  /*10ed0*/  BSYNC.RECONVERGENT B1 ;  /* 0x0000000000017941 */ /* 0x000fea0003800200 */
.L_x_861:
[----:B------:R-:W-:-:S04]  /*10ee0*/  IADD3 R36, PT, PT, R160, 0x30, RZ ;  /* 0x00000030a0247810 */ /* 0x000fc80007ffe0ff */
        /* <DEDUP_REMOVED lines=12> */
[----:B------:R-:W2:Y:S01]  /*10fb0*/  LDCU.64 UR8, c[0x0][0x4d0] ;  /* 0x00009a00ff0877ac */ /* 0x000ea20008000a00 */
[----:B------:R-:W-:Y:S01]  /*10fc0*/  IMAD R3, R24, 0x30, RZ ;  /* 0x0000003018037824 */ /* 0x000fe200078e02ff */
[----:B------:R-:W-:Y:S01]  /*10fd0*/  SEL R25, R25, RZ, P1 ;  /* 0x000000ff19197207 */ /* 0x000fe20000800000 */
[----:B------:R-:W-:Y:S01]  /*10fe0*/  IMAD.WIDE R16, R27, 0x2, R4 ;  /* 0x000000021b107825 */ /* 0x000fe200078e0204 */
[----:B------:R-:W-:Y:S02]  /*10ff0*/  SEL R7, R26, RZ, P1 ;  /* 0x000000ff1a077207 */ /* 0x000fe40000800000 */
[--C-:B------:R-:W-:Y:S02]  /*11000*/  IADD3 R25, P2, P0, R25, R0, R3.reuse ;  /* 0x0000000019197210 */ /* 0x100fe4000785e003 */
[----:B------:R-:W-:Y:S01]  /*11010*/  SHF.R.S32.HI R3, RZ, 0x1f, R3 ;  /* 0x0000001fff037819 */ /* 0x000fe20000011403 */
[----:B------:R-:W4:Y:S01]  /*11020*/  LDG.E.128 R16, desc[UR4][R16.64] ;  /* 0x0000000410107981 */ /* 0x000f22000c1e1d00 */
[----:B------:R-:W-:-:S02]  /*11030*/  SHF.L.U32 R0, R25, 0x1, RZ ;  /* 0x0000000119007819 */ /* 0x000fc400000006ff */
[----:B------:R-:W-:-:S04]  /*11040*/  IADD3.X R2, PT, PT, R7, R14, R3, P2, P0 ;  /* 0x0000000e07027210 */ /* 0x000fc800017e0403 */
[----:B------:R-:W-:Y:S02]  /*11050*/  SHF.L.U64.HI R2, R25, 0x1, R2 ;  /* 0x0000000119027819 */ /* 0x000fe40000010202 */
[----:B--2---:R-:W-:-:S04]  /*11060*/  IADD3 R4, P0, PT, R0, UR8, RZ ;  /* 0x0000000800047c10 */ /* 0x004fc8000ff1e0ff */
[----:B------:R-:W-:Y:S01]  /*11070*/  IADD3.X R5, PT, PT, R2, UR9, RZ, P0, !PT ;  /* 0x0000000902057c10 */ /* 0x000fe200087fe4ff */
[----:B------:R-:W2:Y:S05]  /*11080*/  LDCU.64 UR8, c[0x0][0x4c8] ;  /* 0x00009900ff0877ac */ /* 0x000eaa0008000a00 */
[----:B-----5:R-:W3:Y:S01]  /*11090*/  LDG.E.128 R4, desc[UR4][R4.64] ;  /* 0x0000000404047981 */ /* 0x020ee2000c1e1d00 */
[----:B--2---:R-:W-:-:S04]  /*110a0*/  IADD3 R8, P0, PT, R0, UR8, RZ ;  /* 0x0000000800087c10 */ /* 0x004fc8000ff1e0ff */
[----:B------:R-:W-:-:S06]  /*110b0*/  IADD3.X R9, PT, PT, R2, UR9, RZ, P0, !PT ;  /* 0x0000000902097c10 */ /* 0x000fcc00087fe4ff */
[----:B------:R-:W2:Y:S01]  /*110c0*/  LDG.E.128 R8, desc[UR4][R8.64] ;  /* 0x0000000408087981 */ /* 0x000ea2000c1e1d00 */
[----:B----4-:R-:W-:Y:S02]  /*110d0*/  HADD2.F32 R3, -RZ, R18.H0_H0 ;  /* 0x20000012ff037230 */ /* 0x010fe40000004100 */
[--C-:B------:R-:W-:Y:S02]  /*110e0*/  HADD2.F32 R14, -RZ, R19.reuse.H0_H0 ;  /* 0x20000013ff0e7230 */ /* 0x100fe40000004100 */
[--C-:B------:R-:W-:Y:S02]  /*110f0*/  HADD2.F32 R0, -RZ, R16.reuse.H0_H0 ;  /* 0x20000010ff007230 */ /* 0x100fe40000004100 */
[----:B------:R-:W-:Y:S02]  /*11100*/  HADD2.F32 R19, -RZ, R19.H1_H1 ;  /* 0x30000013ff137230 */ /* 0x000fe40000004100 */
[----:B------:R-:W-:Y:S02]  /*11110*/  HADD2.F32 R16, -RZ, R16.H1_H1 ;  /* 0x30000010ff107230 */ /* 0x000fe40000004100 */
[----:B------:R-:W-:-:S02]  /*11120*/  HADD2.F32 R2, -RZ, R17.H0_H0 ;  /* 0x20000011ff027230 */ /* 0x000fc40000004100 */
[--C-:B---3--:R-:W-:Y:S02]  /*11130*/  HADD2.F32 R15, -RZ, R4.reuse.H0_H0 ;  /* 0x20000004ff0f7230 */ /* 0x108fe40000004100 */
[----:B------:R-:W-:Y:S02]  /*11140*/  HADD2.F32 R27, -RZ, R4.H1_H1 ;  /* 0x30000004ff1b7230 */ /* 0x000fe40000004100 */
[--C-:B------:R-:W-:Y:S02]  /*11150*/  HADD2.F32 R25, -RZ, R5.reuse.H0_H0 ;  /* 0x20000005ff197230 */ /* 0x100fe40000004100 */
[----:B------:R-:W-:Y:S02]  /*11160*/  HADD2.F32 R24, -RZ, R5.H1_H1 ;  /* 0x30000005ff187230 */ /* 0x000fe40000004100 */
[--C-:B------:R-:W-:Y:S02]  /*11170*/  HADD2.F32 R4, -RZ, R6.reuse.H0_H0 ;  /* 0x20000006ff047230 */ /* 0x100fe40000004100 */
[----:B------:R-:W-:-:S02]  /*11180*/  HADD2.F32 R29, -RZ, R6.H1_H1 ;  /* 0x30000006ff1d7230 */ /* 0x000fc40000004100 */
        /* <DEDUP_REMOVED lines=9> */
[----:B------:R-:W-:-:S02]  /*11220*/  HADD2.F32 R17, -RZ, R17.H1_H1 ;  /* 0x30000011ff117230 */ /* 0x000fc40000004100 */
[----:B------:R-:W-:Y:S01]  /*11230*/  FMUL.FTZ R0, R0, R15 ;  /* 0x0000000f00007220 */ /* 0x000fe20000410000 */
[----:B------:R-:W-:Y:S01]  /*11240*/  FMUL.FTZ R14, R14, R5 ;  /* 0x000000050e0e7220 */ /* 0x000fe20000410000 */
[----:B------:R-:W-:Y:S01]  /*11250*/  FMUL.FTZ R19, R19, R6 ;  /* 0x0000000613137220 */ /* 0x000fe20000410000 */
[----:B--2---:R-:W-:Y:S02]  /*11260*/  HADD2.F32 R4, -RZ, R8.H0_H0 ;  /* 0x20000008ff047230 */ /* 0x004fe40000004100 */
[----:B------:R-:W-:Y:S01]  /*11270*/  @!P1 FADD.FTZ R24, -R24, -RZ ;  /* 0x800000ff18189221 */ /* 0x000fe20000010100 */
[--C-:B------:R-:W-:Y:S02]  /*11280*/  HADD2.F32 R5, -RZ, R20.reuse.H0_H0 ;  /* 0x20000014ff057230 */ /* 0x100fe40000004100 */
[----:B------:R-:W-:Y:S01]  /*11290*/  FMUL.FTZ R16, R16, R27 ;  /* 0x0000001b10107220 */ /* 0x000fe20000410000 */
[----:B------:R-:W-:Y:S02]  /*112a0*/  HADD2.F32 R15, -RZ, R20.H1_H1 ;  /* 0x30000014ff0f7230 */ /* 0x000fe40000004100 */
[----:B------:R-:W-:Y:S01]  /*112b0*/  FMUL.FTZ R2, R2, R25 ;  /* 0x0000001902027220 */ /* 0x000fe20000410000 */
[----:B------:R-:W-:-:S02]  /*112c0*/  HADD2.F32 R7, -RZ, R21.H0_H0 ;  /* 0x20000015ff077230 */ /* 0x000fc40000004100 */
[----:B------:R-:W-:Y:S02]  /*112d0*/  HADD2.F32 R8, -RZ, R8.H1_H1 ;  /* 0x30000008ff087230 */ /* 0x000fe40000004100 */
[--C-:B------:R-:W-:Y:S02]  /*112e0*/  HADD2.F32 R6, -RZ, R9.reuse.H0_H0 ;  /* 0x20000009ff067230 */ /* 0x100fe40000004100 */
[----:B------:R-:W-:Y:S01]  /*112f0*/  @!P1 FADD.FTZ R29, -R29, -RZ ;  /* 0x800000ff1d1d9221 */ /* 0x000fe20000010100 */
[----:B------:R-:W-:Y:S02]  /*11300*/  HADD2.F32 R18, -RZ, R18.H1_H1 ;  /* 0x30000012ff127230 */ /* 0x000fe40000004100 */
[----:B------:R-:W-:Y:S01]  /*11310*/  FMUL.FTZ R17, R17, R24 ;  /* 0x0000001811117220 */ /* 0x000fe20000410000 */
[----:B------:R-:W-:Y:S02]  /*11320*/  HADD2.F32 R24, -RZ, R9.H1_H1 ;  /* 0x30000009ff187230 */ /* 0x000fe40000004100 */
[----:B------:R-:W-:Y:S01]  /*11330*/  FFMA.FTZ R0, R5, R4, R0 ;  /* 0x0000000405007223 */ /* 0x000fe20000010000 */
[----:B------:R-:W-:-:S02]  /*11340*/  HADD2.F32 R20, -RZ, R10.H0_H0 ;  /* 0x2000000aff147230 */ /* 0x000fc40000004100 */
[----:B------:R-:W-:Y:S01]  /*11350*/  FFMA.FTZ R15, R15, R8, R16 ;  /* 0x000000080f0f7223 */ /* 0x000fe20000010010 */
[----:B------:R-:W-:Y:S02]  /*11360*/  HADD2.F32 R25, -RZ, R10.H1_H1 ;  /* 0x3000000aff197230 */ /* 0x000fe40000004100 */
[----:B------:R-:W-:Y:S01]  /*11370*/  FFMA.FTZ R2, R7, R6, R2 ;  /* 0x0000000607027223 */ /* 0x000fe20000010002 */
[--C-:B------:R-:W-:Y:S02]  /*11380*/  HADD2.F32 R9, -RZ, R11.reuse.H0_H0 ;  /* 0x2000000bff097230 */ /* 0x100fe40000004100 */
[----:B------:R-:W-:Y:S01]  /*11390*/  FMUL.FTZ R18, R18, R29 ;  /* 0x0000001d12127220 */ /* 0x000fe20000410000 */
[----:B------:R-:W-:Y:S02]  /*113a0*/  HADD2.F32 R10, -RZ, R11.H1_H1 ;  /* 0x3000000bff0a7230 */ /* 0x000fe40000004100 */
[----:B------:R-:W-:Y:S02]  /*113b0*/  HADD2.F32 R6, -RZ, R21.H1_H1 ;  /* 0x30000015ff067230 */ /* 0x000fe40000004100 */
[----:B------:R-:W-:-:S02]  /*113c0*/  HADD2.F32 R4, -RZ, R22.H0_H0 ;  /* 0x20000016ff047230 */ /* 0x000fc40000004100 */
[----:B------:R-:W-:Y:S02]  /*113d0*/  HADD2.F32 R7, -RZ, R22.H1_H1 ;  /* 0x30000016ff077230 */ /* 0x000fe40000004100 */
[--C-:B------:R-:W-:Y:S02]  /*113e0*/  HADD2.F32 R5, -RZ, R23.reuse.H0_H0 ;  /* 0x20000017ff057230 */ /* 0x100fe40000004100 */
[----:B------:R-:W-:Y:S02]  /*113f0*/  HADD2.F32 R8, -RZ, R23.H1_H1 ;  /* 0x30000017ff087230 */ /* 0x000fe40000004100 */
[----:B------:R-:W-:Y:S01]  /*11400*/  FFMA.FTZ R17, R6, R24, R17 ;  /* 0x0000001806117223 */ /* 0x000fe20000010011 */
[----:B------:R-:W-:Y:S01]  /*11410*/  FFMA.FTZ R3, R4, R20, R3 ;  /* 0x0000001404037223 */ /* 0x000fe20000010003 */
[----:B------:R-:W-:Y:S01]  /*11420*/  FFMA.FTZ R18, R7, R25, R18 ;  /* 0x0000001907127223 */ /* 0x000fe20000010012 */
[----:B------:R-:W-:Y:S01]  /*11430*/  FFMA.FTZ R5, R5, R9, R14 ;  /* 0x0000000905057223 */ /* 0x000fe2000001000e */
[----:B------:R-:W-:Y:S01]  /*11440*/  FFMA.FTZ R8, R8, R10, R19 ;  /* 0x0000000a08087223 */ /* 0x000fe20000010013 */
[----:B------:R-:W-:-:S02]  /*11450*/  F2FP.F16.F32.PACK_AB R20, R15, R0 ;  /* 0x000000000f14723e */ /* 0x000fc400000000ff */
[----:B------:R-:W-:Y:S02]  /*11460*/  F2FP.F16.F32.PACK_AB R21, R17, R2 ;  /* 0x000000021115723e */ /* 0x000fe400000000ff */
[----:B------:R-:W-:Y:S02]  /*11470*/  F2FP.F16.F32.PACK_AB R22, R18, R3 ;  /* 0x000000031216723e */ /* 0x000fe400000000ff */
[----:B------:R-:W-:Y:S02]  /*11480*/  F2FP.F16.F32.PACK_AB R23, R8, R5 ;  /* 0x000000050817723e */ /* 0x000fe400000000ff */
.L_x_866:
[----:B------:R-:W-:Y:S05]  /*11490*/  BSYNC.RECONVERGENT B0 ;  /* 0x0000000000007941 */ /* 0x000fea0003800200 */
.L_x_865:
[----:B-----5:R4:W-:Y:S02]  /*114a0*/  STS.128 [R241+0x1800], R20 ;  /* 0x00180014f1007388 */ /* 0x0209e40000000c00 */
.L_x_835:
[----:B------:R-:W-:Y:S05]  /*114b0*/  BSYNC.RECONVERGENT B2 ;  /* 0x0000000000027941 */ /* 0x000fea0003800200 */
.L_x_826:
[----:B------:R-:W-:Y:S01]  /*114c0*/  IADD3 R77, PT, PT, -R77, R66, RZ ;  /* 0x000000424d4d7210 */ /* 0x000fe20007ffe1ff */
[----:B------:R-:W-:Y:S03]  /*114d0*/  BSSY.RECONVERGENT B0, `(.L_x_867) ;  /* 0x000000d000007945 */ /* 0x000fe60003800200 */
[----:B------:R-:W-:-:S13]  /*114e0*/  ISETP.GE.AND P2, PT, R160, R77, PT ;  /* 0x0000004da000720c */ /* 0x000fda0003f46270 */
[----:B------:R-:W-:Y:S05]  /*114f0*/  @P2 BRA `(.L_x_868) ;  /* 0x0000000000282947 */ /* 0x000fea0003800000 */
[----:B------:R-:W1:Y:S02]  /*11500*/  LDCU UR7, c[0x0][0x440] ;  /* 0x00008800ff0777ac */ /* 0x000e640008000800 */
[----:B-1----:R-:W-:-:S13]  /*11510*/  ISETP.GE.AND P0, PT, R12, UR7, PT ;  /* 0x000000070c007c0c */ /* 0x002fda000bf06270 */
[----:B------:R-:W-:Y:S05]  /*11520*/  @P0 BRA `(.L_x_869) ;  /* 0x0000000000180947 */ /* 0x000fea0003800000 */
[----:B------:R-:W-:-:S05]  /*11530*/  MOV R235, R233 ;  /* 0x000000e900eb7202 */ /* 0x000fca0000000f00 */
[----:B------:R-:W-:Y:S01]  /*11540*/  @!PT LDS RZ, [RZ] ;  /* 0x00000000fffff984 */ /* 0x000fe20000000800 */
[----:B------:R-:W-:Y:S01]  /*11550*/  @!PT LDS RZ, [RZ] ;  /* 0x00000000fffff984 */ /* 0x000fe20000000800 */
[----:B------:R-:W-:Y:S01]  /*11560*/  @!PT LDS RZ, [RZ] ;  /* 0x00000000fffff984 */ /* 0x000fe20000000800 */
[----:B------:R1:W-:Y:S01]  /*11570*/  LDGSTS.E.BYPASS.LTC128B.128 [R241+0x2000], desc[UR4][R234.64] ;  /* 0x02000000eaf17fae */ /* 0x0003e2000b981a04 */
[----:B------:R-:W-:Y:S05]  /*11580*/  BRA `(.L_x_868) ;  /* 0x0000000000047947 */ /* 0x000fea0003800000 */
.L_x_869:
[----:B------:R1:W-:Y:S02]  /*11590*/  STS.128 [R241+0x2000], RZ ;  /* 0x002000fff1007388 */ /* 0x0003e40000000c00 */
.L_x_868:
[----:B------:R-:W-:Y:S05]  /*115a0*/  BSYNC.RECONVERGENT B0 ;  /* 0x0000000000007941 */ /* 0x000fea0003800200 */
.L_x_867:
[----:B------:R-:W-:Y:S01]  /*115b0*/  ISETP.GE.AND P1, PT, R28, R77, PT ;  /* 0x0000004d1c00720c */ /* 0x000fe20003f26270 */
[----:B------:R-:W-:Y:S01]  /*115c0*/  BSSY.RECONVERGENT B0, `(.L_x_870) ;  /* 0x000000d000007945 */ /* 0x000fe20003800200 */
[----:B--23--:R-:W-:-:S04]  /*115d0*/  LEA R4, P0, R67, R234, 0x1 ;  /* 0x000000ea43047211 */ /* 0x00cfc800078008ff */
[----:B------:R-:W-:-:S07]  /*115e0*/  LEA.HI.X R5, R67, R233, R70, 0x1, P0 ;  /* 0x000000e943057211 */ /* 0x000fce00000f0c46 */
[----:B------:R-:W-:Y:S05]  /*115f0*/  @P1 BRA `(.L_x_871) ;  /* 0x0000000000241947 */ /* 0x000fea0003800000 */
[----:B------:R-:W2:Y:S02]  /*11600*/  LDCU UR7, c[0x0][0x440] ;  /* 0x00008800ff0777ac */ /* 0x000ea40008000800 */
[----:B--2---:R-:W-:-:S13]  /*11610*/  ISETP.GE.AND P0, PT, R12, UR7, PT ;  /* 0x000000070c007c0c */ /* 0x004fda000bf06270 */
[----:B------:R-:W-:Y:S05]  /*11620*/  @P0 BRA `(.L_x_872) ;  /* 0x0000000000140947 */ /* 0x000fea0003800000 */
[----:B------:R-:W-:Y:S01]  /*11630*/  @!PT LDS RZ, [RZ] ;  /* 0x00000000fffff984 */ /* 0x000fe20000000800 */
[----:B------:R-:W-:Y:S01]  /*11640*/  @!PT LDS RZ, [RZ] ;  /* 0x00000000fffff984 */ /* 0x000fe20000000800 */
[----:B------:R-:W-:Y:S01]  /*11650*/  @!PT LDS RZ, [RZ] ;  /* 0x00000000fffff984 */ /* 0x000fe20000000800 */
[----:B------:R3:W-:Y:S01]  /*11660*/  LDGSTS.E.BYPASS.LTC128B.128 [R241+0x2800], desc[UR4][R4.64] ;  /* 0x0280000004f17fae */ /* 0x0007e2000b981a04 */
[----:B------:R-:W-:Y:S05]  /*11670*/  BRA `(.L_x_871) ;  /* 0x0000000000047947 */ /* 0x000fea0003800000 */
.L_x_872:
[----:B------:R2:W-:Y:S02]  /*11680*/  STS.128 [R241+0x2800], RZ ;  /* 0x002800fff1007388 */ /* 0x0005e40000000c00 */
.L_x_871:
[----:B------:R-:W-:Y:S05]  /*11690*/  BSYNC.RECONVERGENT B0 ;  /* 0x0000000000007941 */ /* 0x000fea0003800200 */
.L_x_870:
[----:B------:R-:W-:Y:S01]  /*116a0*/  ISETP.GE.AND P0, PT, R30, R77, PT ;  /* 0x0000004d1e00720c */ /* 0x000fe20003f06270 */
[----:B------:R-:W-:-:S12]  /*116b0*/  BSSY.RECONVERGENT B0, `(.L_x_873) ;  /* 0x000000e000007945 */ /* 0x000fd80003800200 */
[----:B------:R-:W-:Y:S05]  /*116c0*/  @P0 BRA `(.L_x_874) ;  /* 0x0000000000300947 */ /* 0x000fea0003800000 */
[----:B------:R-:W1:Y:S02]  /*116d0*/  LDCU UR7, c[0x0][0x440] ;  /* 0x00008800ff0777ac */ /* 0x000e640008000800 */
[----:B-1----:R-:W-:-:S13]  /*116e0*/  ISETP.GE.AND P0, PT, R12, UR7, PT ;  /* 0x000000070c007c0c */ /* 0x002fda000bf06270 */
[----:B------:R-:W-:Y:S05]  /*116f0*/  @P0 BRA `(.L_x_875) ;  /* 0x0000000000200947 */ /* 0x000fea0003800000 */
[----:B------:R-:W1:Y:S02]  /*11700*/  LDC.64 R2, c[0x0][0x3b8] ;  /* 0x0000ee00ff027b82 */ /* 0x000e640000000a00 */
[----:B-1---5:R-:W-:-:S04]  /*11710*/  LEA R6, P0, R2, R4, 0x5 ;  /* 0x0000000402067211 */ /* 0x022fc800078028ff */
[----:B------:R-:W-:-:S05]  /*11720*/  LEA.HI.X R7, R2, R5, R3, 0x5, P0 ;  /* 0x0000000502077211 */ /* 0x000fca00000f2c03 */
[----:B------:R-:W-:Y:S01]  /*11730*/  @!PT LDS RZ, [RZ] ;  /* 0x00000000fffff984 */ /* 0x000fe20000000800 */
[----:B------:R-:W-:Y:S01]  /*11740*/  @!PT LDS RZ, [RZ] ;  /* 0x00000000fffff984 */ /* 0x000fe20000000800 */
[----:B------:R-:W-:Y:S01]  /*11750*/  @!PT LDS RZ, [RZ] ;  /* 0x00000000fffff984 */ /* 0x000fe20000000800 */
[----:B------:R1:W-:Y:S01]  /*11760*/  LDGSTS.E.BYPASS.LTC128B.128 [R241+0x3000], desc[UR4][R6.64] ;  /* 0x0300000006f17fae */ /* 0x0003e2000b981a04 */
[----:B------:R-:W-:Y:S05]  /*11770*/  BRA `(.L_x_874) ;  /* 0x0000000000047947 */ /* 0x000fea0003800000 */
.L_x_875:
[----:B------:R1:W-:Y:S02]  /*11780*/  STS.128 [R241+0x3000], RZ ;  /* 0x003000fff1007388 */ /* 0x0003e40000000c00 */
.L_x_874:
[----:B------:R-:W-:Y:S05]  /*11790*/  BSYNC.RECONVERGENT B0 ;  /* 0x0000000000007941 */ /* 0x000fea0003800200 */
.L_x_873:
        /* <DEDUP_REMOVED lines=14> */
.L_x_878:
[----:B------:R1:W-:Y:S02]  /*11880*/  STS.128 [R241+0x3800], RZ ;  /* 0x003800fff1007388 */ /* 0x0003e40000000c00 */
.L_x_877:
[----:B------:R-:W-:Y:S05]  /*11890*/  BSYNC.RECONVERGENT B0 ;  /* 0x0000000000007941 */ /* 0x000fea0003800200 */
.L_x_876:
[----:B------:R-:W-:Y:S01]  /*118a0*/  IADD3 R0, PT, PT, R160, 0x40, RZ ;  /* 0x00000040a0007810 */ /* 0x000fe20007ffe0ff */
[----:B------:R-:W-:Y:S03]  /*118b0*/  BSSY.RECONVERGENT B0, `(.L_x_879) ;  /* 0x0000012000007945 */ /* 0x000fe60003800200 */
[----:B------:R-:W-:-:S13]  /*118c0*/  ISETP.GE.AND P0, PT, R0, R77, PT ;  /* 0x0000004d0000720c */ /* 0x000fda0003f06270 */
[----:B------:R-:W-:Y:S05]  /*118d0*/  @P0 BRA `(.L_x_880) ;  /* 0x00000000003c0947 */ /* 0x000fea0003800000 */
[----:B------:R-:W1:Y:S02]  /*118e0*/  LDCU UR7, c[0x0][0x440] ;  /* 0x00008800ff0777ac */ /* 0x000e640008000800 */
[----:B-1----:R-:W-:-:S13]  /*118f0*/  ISETP.GE.AND P0, PT, R12, UR7, PT ;  /* 0x000000070c007c0c */ /* 0x002fda000bf06270 */
[----:B------:R-:W-:Y:S05]  /*11900*/  @P0 BRA `(.L_x_881) ;  /* 0x00000000002c0947 */ /* 0x000fea0003800000 */
[----:B------:R-:W1:Y:S01]  /*11910*/  LDC.64 R2, c[0x0][0x3b8] ;  /* 0x0000ee00ff027b82 */ /* 0x000e620000000a00 */
[----:B-----5:R-:W-:Y:S02]  /*11920*/  MOV R6, R4 ;  /* 0x0000000400067202 */ /* 0x020fe40000000f00 */
[----:B------:R-:W-:-:S03]  /*11930*/  MOV R7, R5 ;  /* 0x0000000500077202 */ /* 0x000fc60000000f00 */
[----:B-1----:R-:W-:-:S04]  /*11940*/  IMAD.WIDE.U32 R6, R2, 0x60, R6 ;  /* 0x0000006002067825 */ /* 0x002fc800078e0006 */
[----:B------:R-:W-:-:S05]  /*11950*/  IMAD R3, R3, 0x60, RZ ;  /* 0x0000006003037824 */ /* 0x000fca00078e02ff */
[----:B------:R-:W-:-:S05]  /*11960*/  IADD3 R7, PT, PT, R3, R7, RZ ;  /* 0x0000000703077210 */ /* 0x000fca0007ffe0ff */
[----:B------:R-:W-:Y:S01]  /*11970*/  @!PT LDS RZ, [RZ] ;  /* 0x00000000fffff984 */ /* 0x000fe20000000800 */
[----:B------:R-:W-:Y:S01]  /*11980*/  @!PT LDS RZ, [RZ] ;  /* 0x00000000fffff984 */ /* 0x000fe20000000800 */
[----:B------:R-:W-:Y:S01]  /*11990*/  @!PT LDS RZ, [RZ] ;  /* 0x00000000fffff984 */ /* 0x000fe20000000800 */
[----:B------:R1:W-:Y:S01]  /*119a0*/  LDGSTS.E.BYPASS.LTC128B.128 [R241+0x4000], desc[UR4][R6.64] ;  /* 0x0400000006f17fae */ /* 0x0003e2000b981a04 */
[----:B------:R-:W-:Y:S05]  /*119b0*/  BRA `(.L_x_880) ;  /* 0x0000000000047947 */ /* 0x000fea0003800000 */
.L_x_881:
[----:B------:R1:W-:Y:S02]  /*119c0*/  STS.128 [R241+0x4000], RZ ;  /* 0x004000fff1007388 */ /* 0x0003e40000000c00 */
.L_x_880:
[----:B------:R-:W-:Y:S05]  /*119d0*/  BSYNC.RECONVERGENT B0 ;  /* 0x0000000000007941 */ /* 0x000fea0003800200 */
.L_x_879:
[----:B-1---5:R-:W-:Y:S01]  /*119e0*/  IADD3 R6, PT, PT, R160, 0x50, RZ ;  /* 0x00000050a0067810 */ /* 0x022fe20007ffe0ff */
[----:B------:R-:W-:Y:S03]  /*119f0*/  BSSY.RECONVERGENT B0, `(.L_x_882) ;  /* 0x000000f000007945 */ /* 0x000fe60003800200 */
[----:B------:R-:W-:-:S13]  /*11a00*/  ISETP.GE.AND P0, PT, R6, R77, PT ;  /* 0x0000004d0600720c */ /* 0x000fda0003f06270 */
[----:B------:R-:W-:Y:S05]  /*11a10*/  @P0 BRA `(.L_x_883) ;  /* 0x0000000000300947 */ /* 0x000fea0003800000 */
[----:B------:R-:W1:Y:S02]  /*11a20*/  LDCU UR7, c[0x0][0x440] ;  /* 0x00008800ff0777ac */ /* 0x000e640008000800 */
[----:B-1----:R-:W-:-:S13]  /*11a30*/  ISETP.GE.AND P0, PT, R12, UR7, PT ;  /* 0x000000070c007c0c */ /* 0x002fda000bf06270 */
[----:B------:R-:W-:Y:S05]  /*11a40*/  @P0 BRA `(.L_x_884) ;  /* 0x0000000000200947 */ /* 0x000fea0003800000 */
[----:B------:R-:W1:Y:S02]  /*11a50*/  LDC.64 R2, c[0x0][0x3b8] ;  /* 0x0000ee00ff027b82 */ /* 0x000e640000000a00 */
[----:B-1----:R-:W-:-:S04]  /*11a60*/  LEA R8, P0, R2, R4, 0x7 ;  /* 0x0000000402087211 */ /* 0x002fc800078038ff */
[----:B------:R-:W-:-:S05]  /*11a70*/  LEA.HI.X R9, R2, R5, R3, 0x7, P0 ;  /* 0x0000000502097211 */ /* 0x000fca00000f3c03 */
[----:B------:R-:W-:Y:S01]  /*11a80*/  @!PT LDS RZ, [RZ] ;  /* 0x00000000fffff984 */ /* 0x000fe20000000800 */
[----:B------:R-:W-:Y:S01]  /*11a90*/  @!PT LDS RZ, [RZ] ;  /* 0x00000000fffff984 */ /* 0x000fe20000000800 */
[----:B------:R-:W-:Y:S01]  /*11aa0*/  @!PT LDS RZ, [RZ] ;  /* 0x00000000fffff984 */ /* 0x000fe20000000800 */
[----:B------:R1:W-:Y:S01]  /*11ab0*/  LDGSTS.E.BYPASS.LTC128B.128 [R241+0x4800], desc[UR4][R8.64] ;  /* 0x0480000008f17fae */ /* 0x0003e2000b981a04 */
[----:B------:R-:W-:Y:S05]  /*11ac0*/  BRA `(.L_x_883) ;  /* 0x0000000000047947 */ /* 0x000fea0003800000 */
.L_x_884:
[----:B------:R1:W-:Y:S02]  /*11ad0*/  STS.128 [R241+0x4800], RZ ;  /* 0x004800fff1007388 */ /* 0x0003e40000000c00 */
.L_x_883:
[----:B------:R-:W-:Y:S05]  /*11ae0*/  BSYNC.RECONVERGENT B0 ;  /* 0x0000000000007941 */ /* 0x000fea0003800200 */
.L_x_882:
[----:B-1----:R-:W-:Y:S01]  /*11af0*/  IADD3 R8, PT, PT, R160, 0x60, RZ ;  /* 0x00000060a0087810 */ /* 0x002fe20007ffe0ff */
[----:B------:R-:W-:Y:S03]  /*11b00*/  BSSY.RECONVERGENT B0, `(.L_x_885) ;  /* 0x0000012000007945 */ /* 0x000fe60003800200 */
[----:B------:R-:W-:-:S13]  /*11b10*/  ISETP.GE.AND P0, PT, R8, R77, PT ;  /* 0x0000004d0800720c */ /* 0x000fda0003f06270 */
[----:B------:R-:W-:Y:S05]  /*11b20*/  @P0 BRA `(.L_x_886) ;  /* 0x00000000003c0947 */ /* 0x000fea0003800000 */
[----:B------:R-:W1:Y:S02]  /*11b30*/  LDCU UR7, c[0x0][0x440] ;  /* 0x00008800ff0777ac */ /* 0x000e640008000800 */
[----:B-1----:R-:W-:-:S13]  /*11b40*/  ISETP.GE.AND P0, PT, R12, UR7, PT ;  /* 0x000000070c007c0c */ /* 0x002fda000bf06270 */
[----:B------:R-:W-:Y:S05]  /*11b50*/  @P0 BRA `(.L_x_887) ;  /* 0x00000000002c0947 */ /* 0x000fea0003800000 */
[----:B------:R-:W1:Y:S01]  /*11b60*/  LDC.64 R2, c[0x0][0x3b8] ;  /* 0x0000ee00ff027b82 */ /* 0x000e620000000a00 */
[----:B------:R-:W-:Y:S02]  /*11b70*/  MOV R10, R4 ;  /* 0x00000004000a7202 */ /* 0x000fe40000000f00 */
        /* <DEDUP_REMOVED lines=9> */
.L_x_887:
[----:B------:R1:W-:Y:S02]  /*11c10*/  STS.128 [R241+0x5000], RZ ;  /* 0x005000fff1007388 */ /* 0x0003e40000000c00 */
.L_x_886:
[----:B------:R-:W-:Y:S05]  /*11c20*/  BSYNC.RECONVERGENT B0 ;  /* 0x0000000000007941 */ /* 0x000fea0003800200 */
.L_x_885:
        /* <DEDUP_REMOVED lines=18> */
.L_x_890:
[----:B------:R1:W-:Y:S02]  /*11d50*/  STS.128 [R241+0x5800], RZ ;  /* 0x005800fff1007388 */ /* 0x0003e40000000c00 */
.L_x_889:
[----:B------:R-:W-:Y:S05]  /*11d60*/  BSYNC.RECONVERGENT B0 ;  /* 0x0000000000007941 */ /* 0x000fea0003800200 */
.L_x_888:
[----:B-1----:R-:W-:Y:S01]  /*11d70*/  LOP3.LUT R14, R160, 0x80, RZ, 0xfc, !PT ;  /* 0x00000080a00e7812 */ /* 0x002fe200078efcff */
        /* <DEDUP_REMOVED lines=17> */
.L_x_893:
[----:B------:R1:W-:Y:S02]  /*11e90*/  STS.128 [R241+0x6000], RZ ;  /* 0x006000fff1007388 */ /* 0x0003e40000000c00 */
.L_x_892:
[----:B------:R-:W-:Y:S05]  /*11ea0*/  BSYNC.RECONVERGENT B0 ;  /* 0x0000000000007941 */ /* 0x000fea0003800200 */
.L_x_891:
[----:B-1----:R-:W-:Y:S01]  /*11eb0*/  IADD3 R16, PT, PT, R160, 0x90, RZ ;  /* 0x00000090a0107810 */ /* 0x002fe20007ffe0ff */
        /* <DEDUP_REMOVED lines=14> */
.L_x_896:
[----:B------:R1:W-:Y:S02]  /*11fa0*/  STS.128 [R241+0x6800], RZ ;  /* 0x006800fff1007388 */ /* 0x0003e40000000c00 */
.L_x_895:
[----:B------:R-:W-:Y:S05]  /*11fb0*/  BSYNC.RECONVERGENT B0 ;  /* 0x0000000000007941 */ /* 0x000fea0003800200 */
.L_x_894:
        /* <DEDUP_REMOVED lines=8> */
[----:B----4-:R-:W-:Y:S02]  /*12040*/  MOV R20, R4 ;  /* 0x0000000400147202 */ /* 0x010fe40000000f00 */
        /* <DEDUP_REMOVED lines=9> */
.L_x_899:
[----:B------:R1:W-:Y:S02]  /*120e0*/  STS.128 [R241+0x7000], RZ ;  /* 0x007000fff1007388 */ /* 0x0003e40000000c00 */
.L_x_898:
[----:B------:R-:W-:Y:S05]  /*120f0*/  BSYNC.RECONVERGENT B0 ;  /* 0x0000000000007941 */ /* 0x000fea0003800200 */
.L_x_897:
[----:B-1--4-:R-:W-:Y:S01]  /*12100*/  IADD3 R20, PT, PT, R160, 0xb0, RZ ;  /* 0x000000b0a0147810 */ /* 0x012fe20007ffe0ff */
        /* <DEDUP_REMOVED lines=17> */
.L_x_902:
[----:B------:R1:W-:Y:S02]  /*12220*/  STS.128 [R241+0x7800], RZ ;  /* 0x007800fff1007388 */ /* 0x0003e40000000c00 */
.L_x_901:
[----:B------:R-:W-:Y:S05]  /*12230*/  BSYNC.RECONVERGENT B0 ;  /* 0x0000000000007941 */ /* 0x000fea0003800200 */
.L_x_900:
[----:B----4-:R-:W-:Y:S01]  /*12240*/  IADD3 R22, PT, PT, R160, 0xc0, RZ ;  /* 0x000000c0a0167810 */ /* 0x010fe20007ffe0ff */
[----:B------:R-:W-:Y:S03]  /*12250*/  BSSY.RECONVERGENT B0, `(.L_x_903) ;  /* 0x0000012000007945 */ /* 0x000fe60003800200 */
[----:B------:R-:W-:-:S13]  /*12260*/  ISETP.GE.AND P0, PT, R22, R77, PT ;  /* 0x0000004d1600720c */ /* 0x000fda0003f06270 */
[----:B------:R-:W-:Y:S05]  /*12270*/  @P0 BRA `(.L_x_904) ;  /* 0x00000000003c0947 */ /* 0x000fea0003800000 */
[----:B------:R-:W4:Y:S02]  /*12280*/  LDCU UR7, c[0x0][0x440] ;  /* 0x00008800ff0777ac */ /* 0x000f240008000800 */
[----:B----4-:R-:W-:-:S13]  /*12290*/  ISETP.GE.AND P0, PT, R12, UR7, PT ;  /* 0x000000070c007c0c */ /* 0x010fda000bf06270 */
[----:B------:R-:W-:Y:S05]  /*122a0*/  @P0 BRA `(.L_x_905) ;  /* 0x00000000002c0947 */ /* 0x000fea0003800000 */
[----:B------:R-:W4:Y:S01]  /*122b0*/  LDC.64 R2, c[0x0][0x3b8] ;  /* 0x0000ee00ff027b82 */ /* 0x000f220000000a00 */
[----:B------:R-:W-:Y:S02]  /*122c0*/  MOV R24, R4 ;  /* 0x0000000400187202 */ /* 0x000fe40000000f00 */
[----:B------:R-:W-:-:S03]  /*122d0*/  MOV R25, R5 ;  /* 0x0000000500197202 */ /* 0x000fc60000000f00 */
[----:B----4-:R-:W-:-:S04]  /*122e0*/  IMAD.WIDE.U32 R24, R2, 0x160, R24 ;  /* 0x0000016002187825 */ /* 0x010fc800078e0018 */
[----:B------:R-:W-:-:S05]  /*122f0*/  IMAD R3, R3, 0x160, RZ ;  /* 0x0000016003037824 */ /* 0x000fca00078e02ff */
[----:B------:R-:W-:-:S05]  /*12300*/  IADD3 R25, PT, PT, R3, R25, RZ ;  /* 0x0000001903197210 */ /* 0x000fca0007ffe0ff */
[----:B------:R-:W-:Y:S01]  /*12310*/  @!PT LDS RZ, [RZ] ;  /* 0x00000000fffff984 */ /* 0x000fe20000000800 */
[----:B------:R-:W-:Y:S01]  /*12320*/  @!PT LDS RZ, [RZ] ;  /* 0x00000000fffff984 */ /* 0x000fe20000000800 */
[----:B------:R-:W-:Y:S01]  /*12330*/  @!PT LDS RZ, [RZ] ;  /* 0x00000000fffff984 */ /* 0x000fe20000000800 */
[----:B------:R4:W-:Y:S01]  /*12340*/  LDGSTS.E.BYPASS.LTC128B.128 [R241+0x8000], desc[UR4][R24.64] ;  /* 0x0800000018f17fae */ /* 0x0009e2000b981a04 */
[----:B------:R-:W-:Y:S05]  /*12350*/  BRA `(.L_x_904) ;  /* 0x0000000000047947 */ /* 0x000fea0003800000 */
.L_x_905:
[----:B------:R4:W-:Y:S02]  /*12360*/  STS.128 [R241+0x8000], RZ ;  /* 0x008000fff1007388 */ /* 0x0009e40000000c00 */
.L_x_904:
[----:B------:R-:W-:Y:S05]  /*12370*/  BSYNC.RECONVERGENT B0 ;  /* 0x0000000000007941 */ /* 0x000fea0003800200 */
.L_x_903:
        /* <DEDUP_REMOVED lines=18> */
.L_x_908:
[----:B------:R4:W-:Y:S02]  /*124a0*/  STS.128 [R241+0x8800], RZ ;  /* 0x008800fff1007388 */ /* 0x0009e40000000c00 */
.L_x_907:
[----:B------:R-:W-:Y:S05]  /*124b0*/  BSYNC.RECONVERGENT B0 ;  /* 0x0000000000007941 */ /* 0x000fea0003800200 */
.L_x_906:
        /* <DEDUP_REMOVED lines=18> */
.L_x_911:
[----:B------:R4:W-:Y:S02]  /*125e0*/  STS.128 [R241+0x9000], RZ ;  /* 0x009000fff1007388 */ /* 0x0009e40000000c00 */
.L_x_910:
[----:B------:R-:W-:Y:S05]  /*125f0*/  BSYNC.RECONVERGENT B0 ;  /* 0x0000000000007941 */ /* 0x000fea0003800200 */
.L_x_909:
[----:B------:R-:W-:Y:S01]  /*12600*/  IADD3 R160, PT, PT, R160, 0xf0, RZ ;  /* 0x000000f0a0a07810 */ /* 0x000fe20007ffe0ff */
[----:B------:R-:W-:Y:S03]  /*12610*/  BSSY.RECONVERGENT B0, `(.L_x_912) ;  /* 0x0000010000007945 */ /* 0x000fe60003800200 */
[----:B------:R-:W-:-:S13]  /*12620*/  ISETP.GE.AND P0, PT, R160, R77, PT ;  /* 0x0000004da000720c */ /* 0x000fda0003f06270 */
[----:B------:R-:W-:Y:S05]  /*12630*/  @P0 BRA `(.L_x_913) ;  /* 0x0000000000340947 */ /* 0x000fea0003800000 */
[----:B------:R-:W5:Y:S02]  /*12640*/  LDCU UR7, c[0x0][0x440] ;  /* 0x00008800ff0777ac */ /* 0x000f640008000800 */
[----:B-----5:R-:W-:-:S13]  /*12650*/  ISETP.GE.AND P0, PT, R12, UR7, PT ;  /* 0x000000070c007c0c */ /* 0x020fda000bf06270 */
[----:B------:R-:W-:Y:S05]  /*12660*/  @P0 BRA `(.L_x_914) ;  /* 0x0000000000240947 */ /* 0x000fea0003800000 */
[----:B------:R-:W3:Y:S02]  /*12670*/  LDC.64 R2, c[0x0][0x3b8] ;  /* 0x0000ee00ff027b82 */ /* 0x000ee40000000a00 */
[----:B---3--:R-:W-:-:S04]  /*12680*/  IMAD.WIDE.U32 R4, R2, 0x1c0, R4 ;  /* 0x000001c002047825 */ /* 0x008fc800078e0004 */
[----:B------:R-:W-:-:S05]  /*12690*/  IMAD R3, R3, 0x1c0, RZ ;  /* 0x000001c003037824 */ /* 0x000fca00078e02ff */
[----:B------:R-:W-:-:S05]  /*126a0*/  IADD3 R5, PT, PT, R3, R5, RZ ;  /* 0x0000000503057210 */ /* 0x000fca0007ffe0ff */
[----:B------:R-:W-:Y:S01]  /*126b0*/  @!PT LDS RZ, [RZ] ;  /* 0x00000000fffff984 */ /* 0x000fe20000000800 */
[----:B------:R-:W-:Y:S01]  /*126c0*/  @!PT LDS RZ, [RZ] ;  /* 0x00000000fffff984 */ /* 0x000fe20000000800 */
[----:B------:R-:W-:Y:S01]  /*126d0*/  @!PT LDS RZ, [RZ] ;  /* 0x00000000fffff984 */ /* 0x000fe20000000800 */
[----:B------:R3:W-:Y:S01]  /*126e0*/  LDGSTS.E.BYPASS.LTC128B.128 [R241+0x9800], desc[UR4][R4.64] ;  /* 0x0980000004f17fae */ /* 0x0007e2000b981a04 */
[----:B------:R-:W-:Y:S05]  /*126f0*/  BRA `(.L_x_913) ;  /* 0x0000000000047947 */ /* 0x000fea0003800000 */
.L_x_914:
[----:B------:R1:W-:Y:S02]  /*12700*/  STS.128 [R241+0x9800], RZ ;  /* 0x009800fff1007388 */ /* 0x0003e40000000c00 */
.L_x_913:
[----:B------:R-:W-:Y:S05]  /*12710*/  BSYNC.RECONVERGENT B0 ;  /* 0x0000000000007941 */ /* 0x000fea0003800200 */
.L_x_912:
[----:B------:R-:W0:Y:S01]  /*12720*/  LDGDEPBAR ;  /* 0x00000000000079af */ /* 0x000e220000000000 */
[----:B------:R-:W-:Y:S01]  /*12730*/  BSSY.RECONVERGENT B0, `(.L_x_915) ;  /* 0x000000f000007945 */ /* 0x000fe20003800200 */
[----:B------:R-:W-:-:S04]  /*12740*/  DEPBAR.LE SB0, 0x0 ;  /* 0x000080000000791a */ /* 0x000fc80000000000 */
[----:B------:R-:W-:Y:S06]  /*12750*/  BAR.SYNC.DEFER_BLOCKING 0x0 ;  /* 0x0000000000007b1d */ /* 0x000fec0000010000 */
        /* <DEDUP_REMOVED lines=9> */
.L_x_917:
[----:B------:R1:W-:Y:S01]  /*127f0*/  STS.128 [R241+0xa000], RZ ;  /* 0x00a000fff1007388 */ /* 0x0003e20000000c00 */
[----:B------:R-:W-:Y:S05]  /*12800*/  BRA `(.L_x_918) ;  /* 0x0000000000047947 */ /* 0x000fea0003800000 */
.L_x_916:
[----:B------:R1:W-:Y:S02]  /*12810*/  STS.128 [R241+0xa000], RZ ;  /* 0x00a000fff1007388 */ /* 0x0003e40000000c00 */
.L_x_918:
[----:B------:R-:W-:Y:S05]  /*12820*/  BSYNC.RECONVERGENT B0 ;  /* 0x0000000000007941 */ /* 0x000fea0003800200 */
.L_x_915:
[----:B------:R-:W-:Y:S01]  /*12830*/  ISETP.GE.AND P0, PT, R28, R77, PT ;  /* 0x0000004d1c00720c */ /* 0x000fe20003f06270 */
[----:B------:R-:W-:Y:S01]  /*12840*/  BSSY.RECONVERGENT B0, `(.L_x_919) ;  /* 0x000000e000007945 */ /* 0x000fe20003800200 */
[----:B---3--:R-:W-:-:S04]  /*12850*/  LEA R4, P1, R93, R236, 0x1 ;  /* 0x000000ec5d047211 */ /* 0x008fc800078208ff */
[----:B------:R-:W-:-:S07]  /*12860*/  LEA.HI.X R5, R93, R237, R92, 0x1, P1 ;  /* 0x000000ed5d057211 */ /* 0x000fce00008f0c5c */
[----:B------:R3:W-:Y:S01]  /*12870*/  @P0 STS.128 [R241+0xa800], RZ ;  /* 0x00a800fff1000388 */ /* 0x0007e20000000c00 */
        /* <DEDUP_REMOVED lines=9> */
.L_x_921:
[----:B------:R1:W-:Y:S02]  /*12910*/  STS.128 [R241+0xa800], RZ ;  /* 0x00a800fff1007388 */ /* 0x0003e40000000c00 */
.L_x_920:
[----:B------:R-:W-:Y:S05]  /*12920*/  BSYNC.RECONVERGENT B0 ;  /* 0x0000000000007941 */ /* 0x000fea0003800200 */
.L_x_919:
[----:B------:R-:W-:Y:S01]  /*12930*/  ISETP.GE.AND P0, PT, R30, R77, PT ;  /* 0x0000004d1e00720c */ /* 0x000fe20003f06270 */
[----:B------:R-:W-:-:S12]  /*12940*/  BSSY.RECONVERGENT B0, `(.L_x_922) ;  /* 0x000000f000007945 */ /* 0x000fd80003800200 */
[----:B------:R1:W-:Y:S01]  /*12950*/  @P0 STS.128 [R241+0xb000], RZ ;  /* 0x00b000fff1000388 */ /* 0x0003e20000000c00 */
[----:B------:R-:W-:Y:S05]  /*12960*/  @P0 BRA `(.L_x_923) ;  /* 0x0000000000300947 */ /* 0x000fea0003800000 */
[----:B------:R-:W5:Y:S02]  /*12970*/  LDCU UR7, c[0x0][0x440] ;  /* 0x00008800ff0777ac */ /* 0x000f640008000800 */
[----:B-----5:R-:W-:-:S13]  /*12980*/  ISETP.GE.AND P0, PT, R12, UR7, PT ;  /* 0x000000070c007c0c */ /* 0x020fda000bf06270 */
[----:B------:R-:W-:Y:S05]  /*12990*/  @P0 BRA `(.L_x_924) ;  /* 0x0000000000200947 */ /* 0x000fea0003800000 */
[----:B------:R-:W5:Y:S02]  /*129a0*/  LDC.64 R2, c[0x0][0x3c0] ;  /* 0x0000f000ff027b82 */ /* 0x000f640000000a00 */
[----:B-----5:R-:W-:-:S04]  /*129b0*/  LEA R28, P0, R2, R4, 0x5 ;  /* 0x00000004021c7211 */ /* 0x020fc800078028ff */
[----:B------:R-:W-:-:S05]  /*129c0*/  LEA.HI.X R29, R2, R5, R3, 0x5, P0 ;  /* 0x00000005021d7211 */ /* 0x000fca00000f2c03 */
[----:B------:R-:W-:Y:S01]  /*129d0*/  @!PT LDS RZ, [RZ] ;  /* 0x00000000fffff984 */ /* 0x000fe20000000800 */
[----:B------:R-:W-:Y:S01]  /*129e0*/  @!PT LDS RZ, [RZ] ;  /* 0x00000000fffff984 */ /* 0x000fe20000000800 */
[----:B------:R-:W-:Y:S01]  /*129f0*/  @!PT LDS RZ, [RZ] ;  /* 0x00000000fffff984 */ /* 0x000fe20000000800 */
[----:B------:R1:W-:Y:S01]  /*12a00*/  LDGSTS.E.BYPASS.LTC128B.128 [R241+0xb000], desc[UR4][R28.64] ;  /* 0x0b0000001cf17fae */ /* 0x0003e2000b981a04 */
[----:B------:R-:W-:Y:S05]  /*12a10*/  BRA `(.L_x_923) ;  /* 0x0000000000047947 */ /* 0x000fea0003800000 */
.L_x_924:
[----:B------:R1:W-:Y:S02]  /*12a20*/  STS.128 [R241+0xb000], RZ ;  /* 0x00b000fff1007388 */ /* 0x0003e40000000c00 */
.L_x_923:
[----:B------:R-:W-:Y:S05]  /*12a30*/  BSYNC.RECONVERGENT B0 ;  /* 0x0000000000007941 */ /* 0x000fea0003800200 */
.L_x_922:
[----:B------:R-:W-:Y:S01]  /*12a40*/  ISETP.GE.AND P0, PT, R36, R77, PT ;  /* 0x0000004d2400720c */ /* 0x000fe20003f06270 */
[----:B------:R-:W-:-:S12]  /*12a50*/  BSSY.RECONVERGENT B0, `(.L_x_925) ;  /* 0x000000f000007945 */ /* 0x000fd80003800200 */
[----:B------:R1:W-:Y:S01]  /*12a60*/  @P0 STS.128 [R241+0xb800], RZ ;  /* 0x00b800fff1000388 */ /* 0x0003e20000000c00 */
[----:B------:R-:W-:Y:S05]  /*12a70*/  @P0 BRA `(.L_x_926) ;  /* 0x0000000000300947 */ /* 0x000fea0003800000 */
[----:B------:R-:W5:Y:S02]  /*12a80*/  LDCU UR7, c[0x0][0x440] ;  /* 0x00008800ff0777ac */ /* 0x000f640008000800 */
[----:B-----5:R-:W-:-:S13]  /*12a90*/  ISETP.GE.AND P0, PT, R12, UR7, PT ;  /* 0x000000070c007c0c */ /* 0x020fda000bf06270 */
        /* <DEDUP_REMOVED lines=9> */
.L_x_927:
[----:B------:R1:W-:Y:S02]  /*12b30*/  STS.128 [R241+0xb800], RZ ;  /* 0x00b800fff1007388 */ /* 0x0003e40000000c00 */
.L_x_926:
[----:B------:R-:W-:Y:S05]  /*12b40*/  BSYNC.RECONVERGENT B0 ;  /* 0x0000000000007941 */ /* 0x000fea0003800200 */
.L_x_925:
[----:B------:R-:W-:Y:S01]  /*12b50*/  ISETP.GE.AND P0, PT, R0, R77, PT ;  /* 0x0000004d0000720c */ /* 0x000fe20003f06270 */
[----:B------:R-:W-:-:S12]  /*12b60*/  BSSY.RECONVERGENT B0, `(.L_x_928) ;  /* 0x0000012000007945 */ /* 0x000fd80003800200 */
[----:B------:R1:W-:Y:S01]  /*12b70*/  @P0 STS.128 [R241+0xc000], RZ ;  /* 0x00c000fff1000388 */ /* 0x0003e20000000c00 */
[----:B------:R-:W-:Y:S05]  /*12b80*/  @P0 BRA `(.L_x_929) ;  /* 0x00000000003c0947 */ /* 0x000fea0003800000 */
[----:B------:R-:W5:Y:S02]  /*12b90*/  LDCU UR7, c[0x0][0x440] ;  /* 0x00008800ff0777ac */ /* 0x000f640008000800 */
[----:B-----5:R-:W-:-:S13]  /*12ba0*/  ISETP.GE.AND P0, PT, R12, UR7, PT ;  /* 0x000000070c007c0c */ /* 0x020fda000bf06270 */
[----:B------:R-:W-:Y:S05]  /*12bb0*/  @P0 BRA `(.L_x_930) ;  /* 0x00000000002c0947 */ /* 0x000fea0003800000 */
[----:B------:R-:W5:Y:S01]  /*12bc0*/  LDC.64 R2, c[0x0][0x3c0] ;  /* 0x0000f000ff027b82 */ /* 0x000f620000000a00 */
[----:B-1----:R-:W-:Y:S02]  /*12bd0*/  MOV R28, R4 ;  /* 0x00000004001c7202 */ /* 0x002fe40000000f00 */
[----:B------:R-:W-:-:S03]  /*12be0*/  MOV R29, R5 ;  /* 0x00000005001d7202 */ /* 0x000fc60000000f00 */
[----:B-----5:R-:W-:-:S04]  /*12bf0*/  IMAD.WIDE.U32 R28, R2, 0x60, R28 ;  /* 0x00000060021c7825 */ /* 0x020fc800078e001c */
[----:B------:R-:W-:-:S05]  /*12c00*/  IMAD R3, R3, 0x60, RZ ;  /* 0x0000006003037824 */ /* 0x000fca00078e02ff */
[----:B------:R-:W-:-:S05]  /*12c10*/  IADD3 R29, PT, PT, R3, R29, RZ ;  /* 0x0000001d031d7210 */ /* 0x000fca0007ffe0ff */
[----:B------:R-:W-:Y:S01]  /*12c20*/  @!PT LDS RZ, [RZ] ;  /* 0x00000000fffff984 */ /* 0x000fe20000000800 */
[----:B------:R-:W-:Y:S01]  /*12c30*/  @!PT LDS RZ, [RZ] ;  /* 0x00000000fffff984 */ /* 0x000fe20000000800 */
[----:B------:R-:W-:Y:S01]  /*12c40*/  @!PT LDS RZ, [RZ] ;  /* 0x00000000fffff984 */ /* 0x000fe20000000800 */
[----:B------:R1:W-:Y:S01]  /*12c50*/  LDGSTS.E.BYPASS.LTC128B.128 [R241+0xc000], desc[UR4][R28.64] ;  /* 0x0c0000001cf17fae */ /* 0x0003e2000b981a04 */
[----:B------:R-:W-:Y:S05]  /*12c60*/  BRA `(.L_x_929) ;  /* 0x0000000000047947 */ /* 0x000fea0003800000 */
.L_x_930:
[----:B------:R1:W-:Y:S02]  /*12c70*/  STS.128 [R241+0xc000], RZ ;  /* 0x00c000fff1007388 */ /* 0x0003e40000000c00 */
.L_x_929:
[----:B------:R-:W-:Y:S05]  /*12c80*/  BSYNC.RECONVERGENT B0 ;  /* 0x0000000000007941 */ /* 0x000fea0003800200 */
.L_x_928:
        /* <DEDUP_REMOVED lines=15> */
.L_x_933:
[----:B------:R1:W-:Y:S02]  /*12d80*/  STS.128 [R241+0xc800], RZ ;  /* 0x00c800fff1007388 */ /* 0x0003e40000000c00 */
.L_x_932:
[----:B------:R-:W-:Y:S05]  /*12d90*/  BSYNC.RECONVERGENT B0 ;  /* 0x0000000000007941 */ /* 0x000fea0003800200 */
.L_x_931:
        /* <DEDUP_REMOVED lines=18> */
.L_x_936:
[----:B------:R1:W-:Y:S02]  /*12ec0*/  STS.128 [R241+0xd000], RZ ;  /* 0x00d000fff1007388 */ /* 0x0003e40000000c00 */
.L_x_935:
[----:B------:R-:W-:Y:S05]  /*12ed0*/  BSYNC.RECONVERGENT B0 ;  /* 0x0000000000007941 */ /* 0x000fea0003800200 */
.L_x_934:
        /* <DEDUP_REMOVED lines=18> */
.L_x_939:
[----:B------:R1:W-:Y:S02]  /*13000*/  STS.128 [R241+0xd800], RZ ;  /* 0x00d800fff1007388 */ /* 0x0003e40000000c00 */
.L_x_938:
[----:B------:R-:W-:Y:S05]  /*13010*/  BSYNC.RECONVERGENT B0 ;  /* 0x0000000000007941 */ /* 0x000fea0003800200 */
.L_x_937:
        /* <DEDUP_REMOVED lines=18> */
.L_x_942:
[----:B------:R1:W-:Y:S02]  /*13140*/  STS.128 [R241+0xe000], RZ ;  /* 0x00e000fff1007388 */ /* 0x0003e40000000c00 */
.L_x_941:
[----:B------:R-:W-:Y:S05]  /*13150*/  BSYNC.RECONVERGENT B0 ;  /* 0x0000000000007941 */ /* 0x000fea0003800200 */
.L_x_940:
        /* <DEDUP_REMOVED lines=15> */
.L_x_945:
[----:B------:R1:W-:Y:S02]  /*13250*/  STS.128 [R241+0xe800], RZ ;  /* 0x00e800fff1007388 */ /* 0x0003e40000000c00 */
.L_x_944:
[----:B------:R-:W-:Y:S05]  /*13260*/  BSYNC.RECONVERGENT B0 ;  /* 0x0000000000007941 */ /* 0x000fea0003800200 */
.L_x_943:
        /* <DEDUP_REMOVED lines=18> */
.L_x_948:
[----:B------:R1:W-:Y:S02]  /*13390*/  STS.128 [R241+0xf000], RZ ;  /* 0x00f000fff1007388 */ /* 0x0003e40000000c00 */
.L_x_947:
[----:B------:R-:W-:Y:S05]  /*133a0*/  BSYNC.RECONVERGENT B0 ;  /* 0x0000000000007941 */ /* 0x000fea0003800200 */
.L_x_946:
        /* <DEDUP_REMOVED lines=18> */
.L_x_951:
[----:B------:R1:W-:Y:S02]  /*134d0*/  STS.128 [R241+0xf800], RZ ;  /* 0x00f800fff1007388 */ /* 0x0003e40000000c00 */
.L_x_950:
[----:B------:R-:W-:Y:S05]  /*134e0*/  BSYNC.RECONVERGENT B0 ;  /* 0x0000000000007941 */ /* 0x000fea0003800200 */
.L_x_949:
        /* <DEDUP_REMOVED lines=18> */
.L_x_954:
[----:B------:R1:W-:Y:S02]  /*13610*/  STS.128 [R241+0x10000], RZ ;  /* 0x010000fff1007388 */ /* 0x0003e40000000c00 */
.L_x_953:
[----:B------:R-:W-:Y:S05]  /*13620*/  BSYNC.RECONVERGENT B0 ;  /* 0x0000000000007941 */ /* 0x000fea0003800200 */
.L_x_952:
        /* <DEDUP_REMOVED lines=18> */
.L_x_957:
[----:B------:R1:W-:Y:S02]  /*13750*/  STS.128 [R241+0x10800], RZ ;  /* 0x010800fff1007388 */ /* 0x0003e40000000c00 */
.L_x_956:
[----:B------:R-:W-:Y:S05]  /*13760*/  BSYNC.RECONVERGENT B0 ;  /* 0x0000000000007941 */ /* 0x000fea0003800200 */
.L_x_955:
        /* <DEDUP_REMOVED lines=18> */
.L_x_960:
[----:B------:R1:W-:Y:S02]  /*13890*/  STS.128 [R241+0x11000], RZ ;  /* 0x011000fff1007388 */ /* 0x0003e40000000c00 */
.L_x_959:
[----:B------:R-:W-:Y:S05]  /*138a0*/  BSYNC.RECONVERGENT B0 ;  /* 0x0000000000007941 */ /* 0x000fea0003800200 */
.L_x_958:
        /* <DEDUP_REMOVED lines=16> */
.L_x_963:
[----:B------:R1:W-:Y:S02]  /*139b0*/  STS.128 [R241+0x11800], RZ ;  /* 0x011800fff1007388 */ /* 0x0003e40000000c00 */
.L_x_962:
[----:B------:R-:W-:Y:S05]  /*139c0*/  BSYNC.RECONVERGENT B0 ;  /* 0x0000000000007941 */ /* 0x000fea0003800200 */
.L_x_961:
[----:B------:R-:W5:Y:S01]  /*139d0*/  S2R R227, SR_TID.X ;  /* 0x0000000000e37919 */ /* 0x000f620000002100 */
[----:B------:R-:W-:Y:S01]  /*139e0*/  IMAD.MOV.U32 R188, RZ, RZ, 0x20 ;  /* 0x00000020ffbc7424 */ /* 0x000fe200078e00ff */
[----:B------:R-:W-:Y:S01]  /*139f0*/  LOP3.LUT R0, R0, 0xfffffffd, RZ, 0xc0, !PT ;  /* 0xfffffffd00007812 */ /* 0x000fe200078ec0ff */
[----:B------:R-:W-:Y:S01]  /*13a00*/  IMAD.MOV.U32 R58, RZ, RZ, 0x40 ;  /* 0x00000040ff3a7424 */ /* 0x000fe200078e00ff */
[----:B------:R-:W0:Y:S01]  /*13a10*/  LDGDEPBAR ;  /* 0x00000000000079af */ /* 0x000e220000000000 */
[----:B------:R-:W2:Y:S01]  /*13a20*/  LDCU UR7, c[0x0][0x508] ;  /* 0x0000a100ff0777ac */ /* 0x000ea20008000800 */
[----:B------:R-:W-:Y:S02]  /*13a30*/  ISETP.NE.AND P1, PT, R59, 0x1, PT ;  /* 0x000000013b00780c */ /* 0x000fe40003f25270 */
[----:B-----5:R-:W-:Y:S01]  /*13a40*/  SHF.R.U32.HI R228, RZ, 0x1, R227 ;  /* 0x00000001ffe47819 */ /* 0x020fe200000116e3 */
[C---:B------:R-:W-:Y:S01]  /*13a50*/  IMAD.SHL.U32 R226, R227.reuse, 0x8, RZ ;  /* 0x00000008e3e27824 */ /* 0x040fe200078e00ff */
[C---:B------:R-:W-:Y:S01]  /*13a60*/  LOP3.LUT R2, R227.reuse, 0x8, RZ, 0xc0, !PT ;  /* 0x00000008e3027812 */ /* 0x040fe200078ec0ff */
[C---:B------:R-:W-:Y:S01]  /*13a70*/  IMAD.SHL.U32 R65, R227.reuse, 0x40, RZ ;  /* 0x00000040e3417824 */ /* 0x040fe200078e00ff */
[----:B-1----:R-:W-:Y:S01]  /*13a80*/  LOP3.LUT R4, R228, 0x8, RZ, 0xc0, !PT ;  /* 0x00000008e4047812 */ /* 0x002fe200078ec0ff */
[----:B------:R-:W-:Y:S01]  /*13a90*/  IMAD.SHL.U32 R229, R227, 0x20, RZ ;  /* 0x00000020e3e57824 */ /* 0x000fe200078e00ff */
[----:B------:R-:W-:-:S02]  /*13aa0*/  LOP3.LUT R226, R226, 0x38, RZ, 0xc0, !PT ;  /* 0x00000038e2e27812 */ /* 0x000fc400078ec0ff */
[----:B------:R-:W-:Y:S02]  /*13ab0*/  LOP3.LUT R56, R65, 0x200, RZ, 0xc0, !PT ;  /* 0x0000020041387812 */ /* 0x000fe400078ec0ff */
[----:B------:R-:W-:Y:S02]  /*13ac0*/  LOP3.LUT R229, R229, 0x7c00, RZ, 0xc0, !PT ;  /* 0x00007c00e5e57812 */ /* 0x000fe400078ec0ff */
[--C-:B------:R-:W-:Y:S02]  /*13ad0*/  LOP3.LUT R3, R4, 0x1c0, R65.reuse, 0xf8, !PT ;  /* 0x000001c004037812 */ /* 0x100fe400078ef841 */
[----:B------:R-:W-:Y:S02]  /*13ae0*/  LOP3.LUT R5, R2, 0x1c0, R65, 0xf8, !PT ;  /* 0x000001c002057812 */ /* 0x000fe400078ef841 */
[----:B------:R-:W-:Y:S02]  /*13af0*/  LOP3.LUT R4, R56, R229, RZ, 0xfc, !PT ;  /* 0x000000e538047212 */ /* 0x000fe400078efcff */
[----:B------:R-:W-:-:S02]  /*13b00*/  LOP3.LUT R3, R3, R226, RZ, 0x3c, !PT ;  /* 0x000000e203037212 */ /* 0x000fc400078e3cff */
[----:B------:R-:W-:Y:S02]  /*13b10*/  LOP3.LUT R2, R65, 0x400, RZ, 0xc0, !PT ;  /* 0x0000040041027812 */ /* 0x000fe400078ec0ff */
[----:B------:R-:W-:Y:S02]  /*13b20*/  LOP3.LUT R5, R5, R226, RZ, 0x3c, !PT ;  /* 0x000000e205057212 */ /* 0x000fe400078e3cff */
[----:B------:R-:W-:Y:S02]  /*13b30*/  LOP3.LUT R67, R4, R3, RZ, 0xfc, !PT ;  /* 0x0000000304437212 */ /* 0x000fe400078efcff */
[----:B------:R-:W-:Y:S01]  /*13b40*/  LOP3.LUT P0, RZ, R227, 0x2, RZ, 0xc0, !PT ;  /* 0x00000002e3ff7812 */ /* 0x000fe2000780c0ff */
[----:B------:R-:W-:Y:S01]  /*13b50*/  IMAD R2, R5, 0x2, R2 ;  /* 0x0000000205027824 */ /* 0x000fe200078e0202 */
[----:B------:R-:W-:Y:S02]  /*13b60*/  LEA R67, R67, UR6, 0x1 ;  /* 0x0000000643437c11 */ /* 0x000fe4000f8e08ff */
[----:B------:R-:W-:Y:S01]  /*13b70*/  SEL R190, R188, 0xffffffe0, !P0 ;  /* 0xffffffe0bcbe7807 */ /* 0x000fe20004000000 */
[----:B------:R-:W-:Y:S01]  /*13b80*/  VIADD R189, R2, UR6 ;  /* 0x0000000602bd7c36 */ /* 0x000fe20008000000 */
[----:B------:R-:W-:Y:S03]  /*13b90*/  LDSM.16.M88.4 R28, [R2+UR6+0x2800] ;  /* 0x00280006021c783b */ /* 0x000fe60008000200 */
[--C-:B------:R-:W-:Y:S01]  /*13ba0*/  IMAD.IADD R176, R67, 0x1, R190.reuse ;  /* 0x0000000143b07824 */ /* 0x100fe200078e02be */
[----:B------:R1:W4:Y:S03]  /*13bb0*/  LDSM.16.M88.4 R44, [R67] ;  /* 0x00000000432c783b */ /* 0x0003260000000200 */
[----:B------:R-:W-:Y:S01]  /*13bc0*/  @P0 LOP3.LUT R0, R0, 0x2, RZ, 0xfc, !PT ;  /* 0x0000000200000812 */ /* 0x000fe200078efcff */
[----:B------:R-:W5:Y:S01]  /*13bd0*/  LDSM.16.M88.4 R12, [R2+UR6+0x3800] ;  /* 0x00380006020c783b */ /* 0x000f620008000200 */
[----:B------:R-:W-:Y:S01]  /*13be0*/  IMAD.IADD R0, R189, 0x1, R190 ;  /* 0x00000001bd007824 */ /* 0x000fe200078e02be */
[----:B------:R-:W-:-:S02]  /*13bf0*/  LOP3.LUT P0, RZ, R227, 0x4, RZ, 0xc0, !PT ;  /* 0x00000004e3ff7812 */ /* 0x000fc4000780c0ff */
[----:B------:R-:W3:Y:S02]  /*13c00*/  LDSM.16.M88.4 R124, [R2+UR6+0x5000] ;  /* 0x00500006027c783b */ /* 0x000ee40008000200 */
[----:B------:R-:W-:Y:S02]  /*13c10*/  SEL R58, R58, 0xffffffc0, !P0 ;  /* 0xffffffc03a3a7807 */ /* 0x000fe40004000000 */
[----:B------:R-:W2:Y:S03]  /*13c20*/  LDSM.16.M88.4 R116, [R2+UR6+0x5800] ;  /* 0x005800060274783b */ /* 0x000ea60008000200 */
[--C-:B------:R-:W-:Y:S01]  /*13c30*/  IMAD.IADD R57, R189, 0x1, R58.reuse ;  /* 0x00000001bd397824 */ /* 0x100fe200078e023a */
[----:B------:R-:W2:Y:S04]  /*13c40*/  LDSM.16.M88.4 R36, [R2+UR6+0x2000] ;  /* 0x002000060224783b */ /* 0x000ea80008000200 */
[----:B------:R-:W-:Y:S01]  /*13c50*/  LDSM.16.M88.4 R176, [R176] ;  /* 0x00000000b0b0783b */ /* 0x000fe20000000200 */
[----:B-1----:R-:W-:-:S03]  /*13c60*/  IMAD.IADD R67, R67, 0x1, R58 ;  /* 0x0000000143437824 */ /* 0x002fc600078e023a */
[----:B------:R-:W1:Y:S01]  /*13c70*/  LDSM.16.M88.4 R148, [R0+0x2800] ;  /* 0x002800000094783b */ /* 0x000e620000000200 */
[----:B------:R-:W-:-:S03]  /*13c80*/  IMAD.IADD R184, R190, 0x1, R67 ;  /* 0x00000001beb87824 */ /* 0x000fc600078e0243 */
[----:B------:R-:W1:Y:S04]  /*13c90*/  LDSM.16.M88.4 R160, [R0+0x3800] ;  /* 0x0038000000a0783b */ /* 0x000e680000000200 */
[----:B------:R-:W1:Y:S04]  /*13ca0*/  LDSM.16.M88.4 R144, [R0+0x5000] ;  /* 0x005000000090783b */ /* 0x000e680000000200 */
[----:B------:R-:W1:Y:S01]  /*13cb0*/  LDSM.16.M88.4 R140, [R0+0x5800] ;  /* 0x00580000008c783b */ /* 0x000e620000000200 */
[C---:B----4-:R-:W-:Y:S03]  /*13cc0*/  HMMA.16816.F32 R32, R44.reuse, R28, RZ ;  /* 0x0000001c2c20723c */ /* 0x050fe600000018ff */
[----:B------:R-:W4:Y:S04]  /*13cd0*/  LDSM.16.M88.4 R20, [R2+UR6+0x3000] ;  /* 0x003000060214783b */ /* 0x000f280008000200 */
[----:B------:R-:W4:Y:S01]  /*13ce0*/  LDSM.16.M88.4 R4, [R2+UR6+0x4000] ;  /* 0x004000060204783b */ /* 0x000f220008000200 */
[C---:B-----5:R-:W-:Y:S03]  /*13cf0*/  HMMA.16816.F32 R16, R44.reuse, R12, RZ ;  /* 0x0000000c2c10723c */ /* 0x060fe600000018ff */
[----:B------:R-:W5:Y:S04]  /*13d00*/  LDSM.16.M88.4 R132, [R2+UR6+0x4800] ;  /* 0x004800060284783b */ /* 0x000f680008000200 */
[----:B------:R-:W5:Y:S01]  /*13d10*/  LDSM.16.M88.4 R108, [R2+UR6+0x6000] ;  /* 0x00600006026c783b */ /* 0x000f620008000200 */
[C---:B---3--:R-:W-:Y:S03]  /*13d20*/  HMMA.16816.F32 R128, R44.reuse, R124, RZ ;  /* 0x0000007c2c80723c */ /* 0x048fe600000018ff */
[----:B------:R-:W3:Y:S04]  /*13d30*/  LDSM.16.M88.4 R52, [R2+UR6+0x9000] ;  /* 0x009000060234783b */ /* 0x000ee80008000200 */
[----:B------:R-:W3:Y:S01]  /*13d40*/  LDSM.16.M88.4 R168, [R0+0x2000] ;  /* 0x0020000000a8783b */ /* 0x000ee20000000200 */
[C---:B--2---:R-:W-:Y:S03]  /*13d50*/  HMMA.16816.F32 R120, R44.reuse, R116, RZ ;  /* 0x000000742c78723c */ /* 0x044fe600000018ff */
[----:B------:R-:W2:Y:S04]  /*13d60*/  LDSM.16.M88.4 R100, [R2+UR6+0x6800] ;  /* 0x006800060264783b */ /* 0x000ea80008000200 */
[----:B------:R-:W2:Y:S01]  /*13d70*/  LDSM.16.M88.4 R92, [R2+UR6+0x7000] ;  /* 0x00700006025c783b */ /* 0x000ea20008000200 */
[C---:B------:R-:W-:Y:S03]  /*13d80*/  HMMA.16816.F32 R28, R44.reuse, R30, RZ ;  /* 0x0000001e2c1c723c */ /* 0x040fe600000018ff */
[----:B------:R-:W2:Y:S04]  /*13d90*/  LDSM.16.M88.4 R84, [R2+UR6+0x7800] ;  /* 0x007800060254783b */ /* 0x000ea80008000200 */
[----:B------:R-:W2:Y:S01]  /*13da0*/  LDSM.16.M88.4 R76, [R2+UR6+0x8000] ;  /* 0x00800006024c783b */ /* 0x000ea20008000200 */
[C---:B------:R-:W-:Y:S03]  /*13db0*/  HMMA.16816.F32 R12, R44.reuse, R14, RZ ;  /* 0x0000000e2c0c723c */ /* 0x040fe600000018ff */
[----:B------:R-:W2:Y:S04]  /*13dc0*/  LDSM.16.M88.4 R68, [R2+UR6+0x8800] ;  /* 0x008800060244783b */ /* 0x000ea80008000200 */
[----:B------:R1:W2:Y:S01]  /*13dd0*/  LDSM.16.M88.4 R172, [R2+UR6+0x9800] ;  /* 0x0098000602ac783b */ /* 0x0002a20008000200 */
[C---:B------:R-:W-:Y:S03]  /*13de0*/  HMMA.16816.F32 R124, R44.reuse, R126, RZ ;  /* 0x0000007e2c7c723c */ /* 0x040fe600000018ff */
[----:B------:R-:W2:Y:S04]  /*13df0*/  LDSM.16.M88.4 R164, [R0+0x3000] ;  /* 0x0030000000a4783b */ /* 0x000ea80000000200 */
[----:B------:R-:W2:Y:S01]  /*13e00*/  LDSM.16.M88.4 R156, [R0+0x4000] ;  /* 0x00400000009c783b */ /* 0x000ea20000000200 */
[C---:B------:R-:W-:Y:S03]  /*13e10*/  HMMA.16816.F32 R116, R44.reuse, R118, RZ ;  /* 0x000000762c74723c */ /* 0x040fe600000018ff */
[----:B------:R-:W2:Y:S04]  /*13e20*/  LDSM.16.M88.4 R152, [R0+0x4800] ;  /* 0x004800000098783b */ /* 0x000ea80000000200 */
[----:B------:R-:W-:Y:S01]  /*13e30*/  LDSM.16.M88.4 R180, [R0+0x9800] ;  /* 0x0098000000b4783b */ /* 0x000fe20000000200 */
[----:B------:R-:W-:Y:S03]  /*13e40*/  HMMA.16816.F32 R40, R44, R36, RZ ;  /* 0x000000242c28723c */ /* 0x000fe600000018ff */
[----:B------:R-:W-:Y:S01]  /*13e50*/  LDSM.16.M88.4 R184, [R184] ;  /* 0x00000000b8b8783b */ /* 0x000fe20000000200 */
[----:B-1----:R-:W-:-:S04]  /*13e60*/  SHF.R.U32.HI R2, RZ, 0x2, R227 ;  /* 0x00000002ff027819 */ /* 0x002fc800000116e3 */
[----:B------:R-:W-:Y:S01]  /*13e70*/  HMMA.16816.F32 R32, R176, R148, R32 ;  /* 0x00000094b020723c */ /* 0x000fe20000001820 */
[----:B------:R-:W-:-:S07]  /*13e80*/  LOP3.LUT R2, R2, 0x7, RZ, 0xc0, !PT ;  /* 0x0000000702027812 */ /* 0x000fce00078ec0ff */
[C---:B------:R-:W-:Y:S01]  /*13e90*/  HMMA.16816.F32 R28, R176.reuse, R150, R28 ;  /* 0x00000096b01c723c */ /* 0x040fe2000000181c */
[----:B------:R-:W1:Y:S07]  /*13ea0*/  LDSM.16.M88.4 R148, [R0+0x6000] ;  /* 0x006000000094783b */ /* 0x000e6e0000000200 */
[C---:B------:R-:W-:Y:S08]  /*13eb0*/  HMMA.16816.F32 R16, R176.reuse, R160, R16 ;  /* 0x000000a0b010723c */ /* 0x040ff00000001810 */
[C---:B------:R-:W-:Y:S01]  /*13ec0*/  HMMA.16816.F32 R12, R176.reuse, R162, R12 ;  /* 0x000000a2b00c723c */ /* 0x040fe2000000180c */
[----:B------:R4:W-:Y:S07]  /*13ed0*/  LDSM.16.M88.4 R160, [R67] ;  /* 0x0000000043a0783b */ /* 0x0009ee0000000200 */
[C---:B------:R-:W-:Y:S08]  /*13ee0*/  HMMA.16816.F32 R128, R176.reuse, R144, R128 ;  /* 0x00000090b080723c */ /* 0x040ff00000001880 */
[C---:B------:R-:W-:Y:S01]  /*13ef0*/  HMMA.16816.F32 R124, R176.reuse, R146, R124 ;  /* 0x00000092b07c723c */ /* 0x040fe2000000187c */
[----:B------:R-:W1:Y:S07]  /*13f00*/  LDSM.16.M88.4 R144, [R0+0x9000] ;  /* 0x009000000090783b */ /* 0x000e6e0000000200 */
[----:B------:R-:W-:Y:S01]  /*13f10*/  HMMA.16816.F32 R120, R176, R140, R120 ;  /* 0x0000008cb078723c */ /* 0x000fe20000001878 */
[----:B----4-:R-:W-:-:S07]  /*13f20*/  LOP3.LUT R67, R228, 0x1f0, RZ, 0xc0, !PT ;  /* 0x000001f0e4437812 */ /* 0x010fce00078ec0ff */
[----:B------:R-:W-:Y:S01]  /*13f30*/  HMMA.16816.F32 R116, R176, R142, R116 ;  /* 0x0000008eb074723c */ /* 0x000fe20000001874 */
[----:B------:R-:W4:Y:S07]  /*13f40*/  LDSM.16.M88.4 R140, [R57+0x2000] ;  /* 0x00200000398c783b */ /* 0x000f2e0000000200 */
[C---:B------:R-:W-:Y:S08]  /*13f50*/  HMMA.16816.F32 R36, R44.reuse, R38, RZ ;  /* 0x000000262c24723c */ /* 0x040ff000000018ff */
[C---:B------:R-:W-:Y:S08]  /*13f60*/  HMMA.16816.F32 R24, R44.reuse, R20, RZ ;  /* 0x000000142c18723c */ /* 0x040ff000000018ff */
[C---:B------:R-:W-:Y:S08]  /*13f70*/  HMMA.16816.F32 R8, R44.reuse, R4, RZ ;  /* 0x000000042c08723c */ /* 0x040ff000000018ff */
[C---:B-----5:R-:W-:Y:S08]  /*13f80*/  HMMA.16816.F32 R136, R44.reuse, R132, RZ ;  /* 0x000000842c88723c */ /* 0x060ff000000018ff */
[C---:B------:R-:W-:Y:S08]  /*13f90*/  HMMA.16816.F32 R112, R44.reuse, R108, RZ ;  /* 0x0000006c2c70723c */ /* 0x040ff000000018ff */
[C---:B---3--:R-:W-:Y:S08]  /*13fa0*/  HMMA.16816.F32 R60, R44.reuse, R52, RZ ;  /* 0x000000342c3c723c */ /* 0x048ff000000018ff */
[C---:B------:R-:W-:Y:S08]  /*13fb0*/  HMMA.16816.F32 R20, R44.reuse, R22, RZ ;  /* 0x000000162c14723c */ /* 0x040ff000000018ff */
[C---:B------:R-:W-:Y:S08]  /*13fc0*/  HMMA.16816.F32 R4, R44.reuse, R6, RZ ;  /* 0x000000062c04723c */ /* 0x040ff000000018ff */
[C---:B------:R-:W-:Y:S08]  /*13fd0*/  HMMA.16816.F32 R132, R44.reuse, R134, RZ ;  /* 0x000000862c84723c */ /* 0x040ff000000018ff */
[C---:B------:R-:W-:Y:S08]  /*13fe0*/  HMMA.16816.F32 R108, R44.reuse, R110, RZ ;  /* 0x0000006e2c6c723c */ /* 0x040ff000000018ff */
[----:B------:R-:W-:Y:S08]  /*13ff0*/  HMMA.16816.F32 R52, R44, R54, RZ ;  /* 0x000000362c34723c */ /* 0x000ff000000018ff */
[C---:B------:R-:W-:Y:S08]  /*14000*/  HMMA.16816.F32 R40, R176.reuse, R168, R40 ;  /* 0x000000a8b028723c */ /* 0x040ff00000001828 */
[----:B------:R-:W-:Y:S01]  /*14010*/  HMMA.16816.F32 R36, R176, R170, R36 ;  /* 0x000000aab024723c */ /* 0x000fe20000001824 */
[----:B------:R-:W-:Y:S07]  /*14020*/  LDSM.16.M88.4 R168, [R0+0x7000] ;  /* 0x0070000000a8783b */ /* 0x000fee0000000200 */
[C---:B--2---:R-:W-:Y:S08]  /*14030*/  HMMA.16816.F32 R104, R44.reuse, R100, RZ ;  /* 0x000000642c68723c */ /* 0x044ff000000018ff */
        /* <DEDUP_REMOVED lines=11> */
[----:B------:R-:W2:Y:S07]  /*140f0*/  LDSM.16.M88.4 R172, [R0+0x6800] ;  /* 0x0068000000ac783b */ /* 0x000eae0000000200 */
[C---:B------:R-:W-:Y:S08]  /*14100*/  HMMA.16816.F32 R24, R176.reuse, R164, R24 ;  /* 0x000000a4b018723c */ /* 0x040ff00000001818 */
[C---:B------:R-:W-:Y:S01]  /*14110*/  HMMA.16816.F32 R20, R176.reuse, R166, R20 ;  /* 0x000000a6b014723c */ /* 0x040fe20000001814 */
[----:B------:R-:W3:Y:S07]  /*14120*/  LDSM.16.M88.4 R164, [R0+0x7800] ;  /* 0x0078000000a4783b */ /* 0x000eee0000000200 */
[C---:B------:R-:W-:Y:S08]  /*14130*/  HMMA.16816.F32 R8, R176.reuse, R156, R8 ;  /* 0x0000009cb008723c */ /* 0x040ff00000001808 */
[C---:B------:R-:W-:Y:S01]  /*14140*/  HMMA.16816.F32 R4, R176.reuse, R158, R4 ;  /* 0x0000009eb004723c */ /* 0x040fe20000001804 */
[----:B------:R-:W5:Y:S07]  /*14150*/  LDSM.16.M88.4 R156, [R0+0x8000] ;  /* 0x00800000009c783b */ /* 0x000f6e0000000200 */
[C---:B------:R-:W-:Y:S08]  /*14160*/  HMMA.16816.F32 R136, R176.reuse, R152, R136 ;  /* 0x00000098b088723c */ /* 0x040ff00000001888 */
[C---:B------:R-:W-:Y:S01]  /*14170*/  HMMA.16816.F32 R132, R176.reuse, R154, R132 ;  /* 0x0000009ab084723c */ /* 0x040fe20000001884 */
[----:B------:R4:W5:Y:S07]  /*14180*/  LDSM.16.M88.4 R152, [R0+0x8800] ;  /* 0x008800000098783b */ /* 0x00096e0000000200 */
[C---:B-1----:R-:W-:Y:S08]  /*14190*/  HMMA.16816.F32 R112, R176.reuse, R148, R112 ;  /* 0x00000094b070723c */ /* 0x042ff00000001870 */
[C---:B------:R-:W-:Y:S01]  /*141a0*/  HMMA.16816.F32 R108, R176.reuse, R150, R108 ;  /* 0x00000096b06c723c */ /* 0x040fe2000000186c */
[----:B------:R-:W1:Y:S07]  /*141b0*/  LDSM.16.M88.4 R148, [R57+0x2800] ;  /* 0x002800003994783b */ /* 0x000e6e0000000200 */
[----:B------:R-:W-:Y:S01]  /*141c0*/  HMMA.16816.F32 R60, R176, R144, R60 ;  /* 0x00000090b03c723c */ /* 0x000fe2000000183c */
[----:B----4-:R-:W-:-:S07]  /*141d0*/  IMAD.IADD R0, R190, 0x1, R57 ;  /* 0x00000001be007824 */ /* 0x010fce00078e0239 */
[----:B------:R-:W-:Y:S01]  /*141e0*/  HMMA.16816.F32 R52, R176, R146, R52 ;  /* 0x00000092b034723c */ /* 0x000fe20000001834 */
[----:B------:R-:W4:Y:S07]  /*141f0*/  LDSM.16.M88.4 R144, [R57+0x5800] ;  /* 0x005800003990783b */ /* 0x000f2e0000000200 */
[C---:B------:R-:W-:Y:S08]  /*14200*/  HMMA.16816.F32 R40, R160.reuse, R140, R40 ;  /* 0x0000008ca028723c */ /* 0x040ff00000001828 */
[----:B------:R-:W-:Y:S01]  /*14210*/  HMMA.16816.F32 R36, R160, R142, R36 ;  /* 0x0000008ea024723c */ /* 0x000fe20000001824 */
[----:B------:R-:W4:Y:S07]  /*14220*/  LDSM.16.M88.4 R140, [R57+0x6000] ;  /* 0x00600000398c783b */ /* 0x000f2e0000000200 */
[C---:B--2---:R-:W-:Y:S08]  /*14230*/  HMMA.16816.F32 R104, R176.reuse, R172, R104 ;  /* 0x000000acb068723c */ /* 0x044ff00000001868 */
[C---:B------:R-:W-:Y:S01]  /*14240*/  HMMA.16816.F32 R100, R176.reuse, R174, R100 ;  /* 0x000000aeb064723c */ /* 0x040fe20000001864 */
[----:B------:R-:W2:Y:S07]  /*14250*/  LDSM.16.M88.4 R172, [R57+0x3000] ;  /* 0x0030000039ac783b */ /* 0x000eae0000000200 */
[C---:B------:R-:W-:Y:S08]  /*14260*/  HMMA.16816.F32 R96, R176.reuse, R168, R96 ;  /* 0x000000a8b060723c */ /* 0x040ff00000001860 */
[C---:B------:R-:W-:Y:S01]  /*14270*/  HMMA.16816.F32 R92, R176.reuse, R170, R92 ;  /* 0x000000aab05c723c */ /* 0x040fe2000000185c */
[----:B------:R-:W2:Y:S07]  /*14280*/  LDSM.16.M88.4 R168, [R57+0x3800] ;  /* 0x0038000039a8783b */ /* 0x000eae0000000200 */
[C---:B---3--:R-:W-:Y:S08]  /*14290*/  HMMA.16816.F32 R88, R176.reuse, R164, R88 ;  /* 0x000000a4b058723c */ /* 0x048ff00000001858 */
[C---:B------:R-:W-:Y:S01]  /*142a0*/  HMMA.16816.F32 R84, R176.reuse, R166, R84 ;  /* 0x000000a6b054723c */ /* 0x040fe20000001854 */
[----:B------:R-:W3:Y:S07]  /*142b0*/  LDSM.16.M88.4 R164, [R57+0x4000] ;  /* 0x0040000039a4783b */ /* 0x000eee0000000200 */
[C---:B-----5:R-:W-:Y:S08]  /*142c0*/  HMMA.16816.F32 R80, R176.reuse, R156, R80 ;  /* 0x0000009cb050723c */ /* 0x060ff00000001850 */
[C---:B------:R-:W-:Y:S01]  /*142d0*/  HMMA.16816.F32 R76, R176.reuse, R158, R76 ;  /* 0x0000009eb04c723c */ /* 0x040fe2000000184c */
[----:B------:R-:W5:Y:S07]  /*142e0*/  LDSM.16.M88.4 R156, [R57+0x4800] ;  /* 0x00480000399c783b */ /* 0x000f6e0000000200 */
[C---:B------:R-:W-:Y:S08]  /*142f0*/  HMMA.16816.F32 R72, R176.reuse, R152, R72 ;  /* 0x00000098b048723c */ /* 0x040ff00000001848 */
[----:B------:R-:W-:Y:S01]  /*14300*/  HMMA.16816.F32 R68, R176, R154, R68 ;  /* 0x0000009ab044723c */ /* 0x000fe20000001844 */
[----:B------:R-:W5:Y:S07]  /*14310*/  LDSM.16.M88.4 R152, [R57+0x5000] ;  /* 0x005000003998783b */ /* 0x000f6e0000000200 */
[C---:B-1----:R-:W-:Y:S08]  /*14320*/  HMMA.16816.F32 R32, R160.reuse, R148, R32 ;  /* 0x00000094a020723c */ /* 0x042ff00000001820 */
[C---:B------:R-:W-:Y:S01]  /*14330*/  HMMA.16816.F32 R28, R160.reuse, R150, R28 ;  /* 0x00000096a01c723c */ /* 0x040fe2000000181c */
[----:B------:R-:W1:Y:S07]  /*14340*/  LDSM.16.M88.4 R148, [R57+0x6800] ;  /* 0x006800003994783b */ /* 0x000e6e0000000200 */
[C---:B----4-:R-:W-:Y:S08]  /*14350*/  HMMA.16816.F32 R120, R160.reuse, R144, R120 ;  /* 0x00000090a078723c */ /* 0x050ff00000001878 */
[C---:B------:R-:W-:Y:S01]  /*14360*/  HMMA.16816.F32 R116, R160.reuse, R146, R116 ;  /* 0x00000092a074723c */ /* 0x040fe20000001874 */
[----:B------:R-:W4:Y:S07]  /*14370*/  LDSM.16.M88.4 R144, [R57+0x8000] ;  /* 0x008000003990783b */ /* 0x000f2e0000000200 */
[C---:B------:R-:W-:Y:S08]  /*14380*/  HMMA.16816.F32 R112, R160.reuse, R140, R112 ;  /* 0x0000008ca070723c */ /* 0x040ff00000001870 */
[----:B------:R-:W-:Y:S01]  /*14390*/  HMMA.16816.F32 R108, R160, R142, R108 ;  /* 0x0000008ea06c723c */ /* 0x000fe2000000186c */
[----:B------:R-:W4:Y:S07]  /*143a0*/  LDSM.16.M88.4 R140, [R57+0x8800] ;  /* 0x00880000398c783b */ /* 0x000f2e0000000200 */
[C---:B------:R-:W-:Y:S08]  /*143b0*/  HMMA.16816.F32 R48, R176.reuse, R180, R48 ;  /* 0x000000b4b030723c */ /* 0x040ff00000001830 */
[----:B------:R-:W-:Y:S01]  /*143c0*/  HMMA.16816.F32 R44, R176, R182, R44 ;  /* 0x000000b6b02c723c */ /* 0x000fe2000000182c */
[----:B------:R-:W4:Y:S04]  /*143d0*/  LDSM.16.M88.4 R176, [R57+0x7000] ;  /* 0x0070000039b0783b */ /* 0x000f280000000200 */
[----:B------:R-:W-:Y:S03]  /*143e0*/  LDSM.16.M88.4 R180, [R0+0x4800] ;  /* 0x0048000000b4783b */ /* 0x000fe60000000200 */
        /* <DEDUP_REMOVED lines=13> */
[C---:B------:R-:W-:Y:S01]  /*144c0*/  HMMA.16816.F32 R124, R160.reuse, R154, R124 ;  /* 0x0000009aa07c723c */ /* 0x040fe2000000187c */
        /* <DEDUP_REMOVED lines=8> */
[C---:B------:R-:W-:Y:S01]  /*14550*/  HMMA.16816.F32 R68, R160.reuse, R142, R68 ;  /* 0x0000008ea044723c */ /* 0x040fe20000001844 */
[----:B------:R-:W4:Y:S07]  /*14560*/  LDSM.16.M88.4 R140, [R0+0x4000] ;  /* 0x00400000008c783b */ /* 0x000f2e0000000200 */
        /* <DEDUP_REMOVED lines=10> */
[----:B------:R-:W-:Y:S01]  /*14610*/  HMMA.16816.F32 R44, R160, R166, R44 ;  /* 0x000000a6a02c723c */ /* 0x000fe2000000182c */
[----:B------:R-:W3:Y:S04]  /*14620*/  LDSM.16.M88.4 R164, [R0+0x6800] ;  /* 0x0068000000a4783b */ /* 0x000ee80000000200 */
[----:B------:R-:W3:Y:S03]  /*14630*/  LDSM.16.M88.4 R160, [R0+0x7000] ;  /* 0x0070000000a0783b */ /* 0x000ee60000000200 */
        /* <DEDUP_REMOVED lines=14> */
[----:B------:R2:W4:Y:S01]  /*14720*/  LDSM.16.M88.4 R140, [R0+0x9800] ;  /* 0x00980000008c783b */ /* 0x0005220000000200 */
[----:B------:R-:W-:-:S06]  /*14730*/  DEPBAR.LE SB0, 0x0 ;  /* 0x000080000000791a */ /* 0x000fcc0000000000 */
[C---:B------:R-:W-:Y:S08]  /*14740*/  HMMA.16816.F32 R136, R184.reuse, R180, R136 ;  /* 0x000000b4b888723c */ /* 0x040ff00000001888 */
[C---:B------:R-:W-:Y:S01]  /*14750*/  HMMA.16816.F32 R132, R184.reuse, R182, R132 ;  /* 0x000000b6b884723c */ /* 0x040fe20000001884 */
[----:B--2---:R-:W2:Y:S07]  /*14760*/  S2R R0, SR_CTAID.X ;  /* 0x0000000000007919 */ /* 0x004eae0000002500 */
[C---:B------:R-:W-:Y:S08]  /*14770*/  HMMA.16816.F32 R128, R184.reuse, R176, R128 ;  /* 0x000000b0b880723c */ /* 0x040ff00000001880 */
[C---:B------:R-:W-:Y:S08]  /*14780*/  HMMA.16816.F32 R124, R184.reuse, R178, R124 ;  /* 0x000000b2b87c723c */ /* 0x040ff0000000187c */
[C---:B------:R-:W-:Y:S08]  /*14790*/  HMMA.16816.F32 R120, R184.reuse, R172, R120 ;  /* 0x000000acb878723c */ /* 0x040ff00000001878 */
[----:B------:R-:W-:Y:S01]  /*147a0*/  HMMA.16816.F32 R116, R184, R174, R116 ;  /* 0x000000aeb874723c */ /* 0x000fe20000001874 */
[----:B--2---:R-:W-:-:S07]  /*147b0*/  IMAD R67, R0, 0x40, R67 ;  /* 0x0000004000437824 */ /* 0x004fce00078e0243 */
[----:B------:R-:W-:Y:S01]  /*147c0*/  HMMA.16816.F32 R112, R184, R168, R112 ;  /* 0x000000a8b870723c */ /* 0x000fe20000001870 */
[----:B------:R-:W-:Y:S02]  /*147d0*/  IADD3 R67, PT, PT, -R232, R2, R67 ;  /* 0x00000002e8437210 */ /* 0x000fe40007ffe143 */
[----:B------:R-:W-:Y:S02]  /*147e0*/  P2R R2, PR, RZ, 0x2 ;  /* 0x00000002ff027803 */ /* 0x000fe40000000000 */
[----:B------:R-:W-:-:S03]  /*147f0*/  IADD3 R221, PT, PT, R67, UR7, R66 ;  /* 0x0000000743dd7c10 */ /* 0x000fc6000fffe042 */
[----:B------:R-:W-:Y:S01]  /*14800*/  HMMA.16816.F32 R108, R184, R170, R108 ;  /* 0x000000aab86c723c */ /* 0x000fe2000000186c */
[C-C-:B------:R-:W-:Y:S02]  /*14810*/  VIADDMNMX R220, R221.reuse, 0x1, R66.reuse, PT ;  /* 0x00000001dddc7846 */ /* 0x140fe40003800142 */
[----:B------:R-:W-:-:S05]  /*14820*/  VIADDMNMX R221, R221, 0x9, R66, PT ;  /* 0x00000009dddd7846 */ /* 0x000fca0003800142 */
[C---:B---3--:R-:W-:Y:S08]  /*14830*/  HMMA.16816.F32 R104, R184.reuse, R164, R104 ;  /* 0x000000a4b868723c */ /* 0x048ff00000001868 */
[C---:B------:R-:W-:Y:S08]  /*14840*/  HMMA.16816.F32 R100, R184.reuse, R166, R100 ;  /* 0x000000a6b864723c */ /* 0x040ff00000001864 */
[C---:B------:R-:W-:Y:S08]  /*14850*/  HMMA.16816.F32 R96, R184.reuse, R160, R96 ;  /* 0x000000a0b860723c */ /* 0x040ff00000001860 */
[C---:B------:R-:W-:Y:S08]  /*14860*/  HMMA.16816.F32 R92, R184.reuse, R162, R92 ;  /* 0x000000a2b85c723c */ /* 0x040ff0000000185c */
[C---:B-----5:R-:W-:Y:S08]  /*14870*/  HMMA.16816.F32 R88, R184.reuse, R156, R88 ;  /* 0x0000009cb858723c */ /* 0x060ff00000001858 */
[C---:B------:R-:W-:Y:S08]  /*14880*/  HMMA.16816.F32 R84, R184.reuse, R158, R84 ;  /* 0x0000009eb854723c */ /* 0x040ff00000001854 */
[C---:B------:R-:W-:Y:S08]  /*14890*/  HMMA.16816.F32 R80, R184.reuse, R152, R80 ;  /* 0x00000098b850723c */ /* 0x040ff00000001850 */
[C---:B------:R-:W-:Y:S08]  /*148a0*/  HMMA.16816.F32 R76, R184.reuse, R154, R76 ;  /* 0x0000009ab84c723c */ /* 0x040ff0000000184c */
[C---:B-1----:R-:W-:Y:S08]  /*148b0*/  HMMA.16816.F32 R72, R184.reuse, R148, R72 ;  /* 0x00000094b848723c */ /* 0x042ff00000001848 */
[C---:B------:R-:W-:Y:S08]  /*148c0*/  HMMA.16816.F32 R68, R184.reuse, R150, R68 ;  /* 0x00000096b844723c */ /* 0x040ff00000001844 */
[C---:B----4-:R-:W-:Y:S08]  /*148d0*/  HMMA.16816.F32 R60, R184.reuse, R144, R60 ;  /* 0x00000090b83c723c */ /* 0x050ff0000000183c */
[C---:B------:R-:W-:Y:S08]  /*148e0*/  HMMA.16816.F32 R52, R184.reuse, R146, R52 ;  /* 0x00000092b834723c */ /* 0x040ff00000001834 */
[C---:B------:R-:W-:Y:S08]  /*148f0*/  HMMA.16816.F32 R48, R184.reuse, R140, R48 ;  /* 0x0000008cb830723c */ /* 0x040ff00000001830 */
[----:B------:R-:W-:Y:S01]  /*14900*/  HMMA.16816.F32 R44, R184, R142, R44 ;  /* 0x0000008eb82c723c */ /* 0x000fe2000000182c */
[----:B------:R-:W-:Y:S06]  /*14910*/  BAR.SYNC.DEFER_BLOCKING 0x0 ;  /* 0x0000000000007b1d */ /* 0x000fec0000010000 */
[----:B------:R-:W-:-:S13]  /*14920*/  @!P1 BRA `(.L_x_964) ;  /* 0x0000000800fc9947 */ /* 0x000fda0003800000 */
[----:B------:R-:W-:-:S04]  /*14930*/  UISETP.NE.U32.AND UP0, UPT, UR12, URZ, UPT ;  /* 0x000000ff0c00728c */ /* 0x000fc8000bf05070 */
[----:B------:R-:W-:-:S09]  /*14940*/  UISETP.NE.AND.EX UP0, UPT, UR13, URZ, UPT, UP0 ;  /* 0x000000ff0d00728c */ /* 0x000fd2000bf05300 */
[----:B------:R-:W-:Y:S05]  /*14950*/  BRA.U UP0, `(.L_x_965) ;  /* 0x0000000100287547 */ /* 0x000fea000b800000 */
[----:B------:R-:W1:Y:S02]  /*14960*/  LDCU UR7, c[0x0][0x3b8] ;  /* 0x00007700ff0777ac */ /* 0x000e640008000800 */
[----:B-1----:R-:W-:Y:S01]  /*14970*/  IMAD.U32 R66, RZ, RZ, UR7 ;  /* 0x00000007ff427e24 */ /* 0x002fe2000f8e00ff */
[----:B------:R-:W-:Y:S02]  /*14980*/  UMOV UR7, URZ ;  /* 0x000000ff00077c82 */ /* 0x000fe40008000000 */
[----:B------:R-:W-:Y:S01]  /*14990*/  IADD3 R67, P1, PT, RZ, -UR7, RZ ;  /* 0x80000007ff437c10 */ /* 0x000fe2000ff3e0ff */
[----:B------:R-:W-:-:S04]  /*149a0*/  IMAD.SHL.U32 R0, R66, 0x100, RZ ;  /* 0x0000010042007824 */ /* 0x000fc800078e00ff */
[----:B------:R-:W-:-:S05]  /*149b0*/  IMAD.X R0, RZ, RZ, ~R0, P1 ;  /* 0x000000ffff007224 */ /* 0x000fca00008e0e00 */
[----:B------:R-:W-:-:S04]  /*149c0*/  SHF.R.S64 R67, R67, 0x1f, R0 ;  /* 0x0000001f43437819 */ /* 0x000fc80000001000 */
[----:B------:R-:W-:-:S04]  /*149d0*/  IADD3 R234, P1, PT, R67, R234, RZ ;  /* 0x000000ea43ea7210 */ /* 0x000fc80007f3e0ff */
[----:B------:R-:W-:Y:S01]  /*149e0*/  LEA.HI.X.SX32 R233, R0, R233, 0x1, P1 ;  /* 0x000000e900e97211 */ /* 0x000fe200008f0eff */
[----:B------:R-:W-:Y:S08]  /*149f0*/  BRA `(.L_x_966) ;  /* 0x0000000000f47947 */ /* 0x000ff00003800000 */
.L_x_965:
        /* <DEDUP_REMOVED lines=33> */
[----:B------:R-:W-:Y:S01]  /*14c10*/  LOP3.LUT R141, RZ, R0, RZ, 0x33, !PT ;  /* 0x00000000ff8d7212 */ /* 0x000fe200078e33ff */
[----:B------:R-:W1:Y:S04]  /*14c20*/  LDC.64 R66, c[0x0][0x3b8] ;  /* 0x0000ee00ff427b82 */ /* 0x000e680000000a00 */
        /* <DEDUP_REMOVED lines=14> */
[----:B-1----:R-:W-:-:S04]  /*14d10*/  IMAD R0, R145, R66, RZ ;  /* 0x0000004291007224 */ /* 0x002fc800078e02ff */
        /* <DEDUP_REMOVED lines=10> */
[----:B------:R-:W-:-:S07]  /*14dc0*/  LEA.HI.X R233, R142, R233, R67, 0x1, P1 ;  /* 0x000000e98ee97211 */ /* 0x000fce00008f0c43 */
.L_x_966:
[----:B------:R-:W1:Y:S01]  /*14dd0*/  LDC R67, c[0x0][0x3bc] ;  /* 0x0000ef00ff437b82 */ /* 0x000e620000000800 */
[----:B------:R-:W2:Y:S01]  /*14de0*/  LDCU UR7, c[0x0][0x440] ;  /* 0x00008800ff0777ac */ /* 0x000ea20008000800 */
[C---:B------:R-:W-:Y:S01]  /*14df0*/  IMAD.SHL.U32 R140, R66.reuse, 0x20, RZ ;  /* 0x00000020428c7824 */ /* 0x040fe200078e00ff */
[----:B------:R-:W-:-:S04]  /*14e00*/  LEA R144, P2, R66, R234, 0x5 ;  /* 0x000000ea42907211 */ /* 0x000fc800078428ff */
[----:B------:R-:W-:Y:S02]  /*14e10*/  IADD3 R142, P3, PT, R140, R144, RZ ;  /* 0x000000908c8e7210 */ /* 0x000fe40007f7e0ff */
[----:B--2---:R-:W-:Y:S02]  /*14e20*/  ISETP.GE.AND P1, PT, R226, UR7, PT ;  /* 0x00000007e2007c0c */ /* 0x004fe4000bf26270 */
[C-C-:B-1----:R-:W-:Y:S02]  /*14e30*/  SHF.L.U64.HI R0, R66.reuse, 0x5, R67.reuse ;  /* 0x0000000542007819 */ /* 0x142fe40000010243 */
[----:B------:R-:W-:Y:S02]  /*14e40*/  LEA.HI.X R145, R66, R233, R67, 0x5, P2 ;  /* 0x000000e942917211 */ /* 0x000fe400010f2c43 */
[----:B------:R-:W-:-:S03]  /*14e50*/  IADD3 R150, P2, PT, R142, R140, RZ ;  /* 0x0000008c8e967210 */ /* 0x000fc60007f5e0ff */
[----:B------:R-:W-:Y:S01]  /*14e60*/  IMAD.X R143, R0, 0x1, R145, P3 ;  /* 0x00000001008f7824 */ /* 0x000fe200018e0691 */
[----:B------:R-:W-:-:S03]  /*14e70*/  IADD3 R148, P3, PT, R150, R140, RZ ;  /* 0x0000008c96947210 */ /* 0x000fc60007f7e0ff */
[----:B------:R-:W-:Y:S02]  /*14e80*/  @!P1 IMAD.MOV.U32 R235, RZ, RZ, R233 ;  /* 0x000000ffffeb9224 */ /* 0x000fe400078e00e9 */
[--C-:B------:R-:W-:Y:S01]  /*14e90*/  IMAD.X R151, R143, 0x1, R0.reuse, P2 ;  /* 0x000000018f977824 */ /* 0x100fe200010e0600 */
[-C--:B------:R-:W-:Y:S02]  /*14ea0*/  IADD3 R146, P2, PT, R148, R140.reuse, RZ ;  /* 0x0000008c94927210 */ /* 0x080fe40007f5e0ff */
[----:B------:R-:W-:Y:S01]  /*14eb0*/  @!PT LDS RZ, [RZ] ;  /* 0x00000000fffff984 */ /* 0x000fe20000000800 */
[----:B------:R-:W-:Y:S01]  /*14ec0*/  @!PT LDS RZ, [RZ] ;  /* 0x00000000fffff984 */ /* 0x000fe20000000800 */
[----:B------:R-:W-:Y:S01]  /*14ed0*/  @!PT LDS RZ, [RZ] ;  /* 0x00000000fffff984 */ /* 0x000fe20000000800 */
[----:B------:R-:W-:Y:S01]  /*14ee0*/  @!P1 LDGSTS.E.BYPASS.LTC128B.128 [R241+0x2000], desc[UR4][R234.64] ;  /* 0x02000000eaf19fae */ /* 0x000fe2000b981a04 */
[--C-:B------:R-:W-:Y:S01]  /*14ef0*/  IMAD.X R149, R151, 0x1, R0.reuse, P3 ;  /* 0x0000000197957824 */ /* 0x100fe200018e0600 */
[-C--:B------:R-:W-:Y:S02]  /*14f00*/  IADD3 R66, P3, PT, R146, R140.reuse, RZ ;  /* 0x0000008c92427210 */ /* 0x080fe40007f7e0ff */
[----:B------:R1:W-:Y:S01]  /*14f10*/  @P1 STS.128 [R241+0x2000], RZ ;  /* 0x002000fff1001388 */ /* 0x0003e20000000c00 */
[----:B------:R-:W-:Y:S01]  /*14f20*/  IMAD.X R147, R149, 0x1, R0, P2 ;  /* 0x0000000195937824 */ /* 0x000fe200010e0600 */
[----:B------:R-:W-:-:S02]  /*14f30*/  IADD3 R152, P2, PT, R66, R140, RZ ;  /* 0x0000008c42987210 */ /* 0x000fc40007f5e0ff */
[----:B------:R-:W-:Y:S01]  /*14f40*/  @!PT LDS RZ, [RZ] ;  /* 0x00000000fffff984 */ /* 0x000fe20000000800 */
[----:B------:R-:W-:Y:S01]  /*14f50*/  @!PT LDS RZ, [RZ] ;  /* 0x00000000fffff984 */ /* 0x000fe20000000800 */
[----:B------:R-:W-:Y:S01]  /*14f60*/  @!PT LDS RZ, [RZ] ;  /* 0x00000000fffff984 */ /* 0x000fe20000000800 */
[----:B------:R2:W-:Y:S01]  /*14f70*/  @!P1 LDGSTS.E.BYPASS.LTC128B.128 [R241+0x2800], desc[UR4][R144.64] ;  /* 0x0280000090f19fae */ /* 0x0005e2000b981a04 */
[--C-:B------:R-:W-:Y:S01]  /*14f80*/  IMAD.X R67, R147, 0x1, R0.reuse, P3 ;  /* 0x0000000193437824 */ /* 0x100fe200018e0600 */
[-C--:B------:R-:W-:Y:S02]  /*14f90*/  IADD3 R154, P3, PT, R152, R140.reuse, RZ ;  /* 0x0000008c989a7210 */ /* 0x080fe40007f7e0ff */
[----:B------:R1:W-:Y:S01]  /*14fa0*/  @P1 STS.128 [R241+0x2800], RZ ;  /* 0x002800fff1001388 */ /* 0x0003e20000000c00 */
[--C-:B------:R-:W-:Y:S01]  /*14fb0*/  IMAD.X R153, R67, 0x1, R0.reuse, P2 ;  /* 0x0000000143997824 */ /* 0x100fe200010e0600 */
[----:B------:R-:W-:Y:S02]  /*14fc0*/  IADD3 R156, P2, PT, R154, R140, RZ ;  /* 0x0000008c9a9c7210 */ /* 0x000fe40007f5e0ff */
[----:B------:R-:W-:Y:S01]  /*14fd0*/  @!PT LDS RZ, [RZ] ;  /* 0x00000000fffff984 */ /* 0x000fe20000000800 */
[----:B------:R-:W-:Y:S01]  /*14fe0*/  @!PT LDS RZ, [RZ] ;  /* 0x00000000fffff984 */ /* 0x000fe20000000800 */
[----:B------:R-:W-:Y:S01]  /*14ff0*/  @!PT LDS RZ, [RZ] ;  /* 0x00000000fffff984 */ /* 0x000fe20000000800 */
[----:B------:R3:W-:Y:S01]  /*15000*/  @!P1 LDGSTS.E.BYPASS.LTC128B.128 [R241+0x3000], desc[UR4][R142.64] ;  /* 0x030000008ef19fae */ /* 0x0007e2000b981a04 */
[----:B------:R-:W-:-:S03]  /*15010*/  IMAD.X R155, R153, 0x1, R0, P3 ;  /* 0x00000001999b7824 */ /* 0x000fc600018e0600 */
[----:B------:R1:W-:Y:S01]  /*15020*/  @P1 STS.128 [R241+0x3000], RZ ;  /* 0x003000fff1001388 */ /* 0x0003e20000000c00 */
[----:B------:R-:W-:-:S03]  /*15030*/  IMAD.X R157, R155, 0x1, R0, P2 ;  /* 0x000000019b9d7824 */ /* 0x000fc600010e0600 */
        /* <DEDUP_REMOVED lines=8> */
[----:B------:R5:W-:Y:S01]  /*150c0*/  @!P1 LDGSTS.E.BYPASS.LTC128B.128 [R241+0x4000], desc[UR4][R148.64] ;  /* 0x0400000094f19fae */ /* 0x000be2000b981a04 */
[----:B--2---:R-:W-:-:S03]  /*150d0*/  IADD3 R144, P3, PT, R156, R140, RZ ;  /* 0x0000008c9c907210 */ /* 0x004fc60007f7e0ff */
[----:B------:R1:W-:Y:S02]  /*150e0*/  @P1 STS.128 [R241+0x4000], RZ ;  /* 0x004000fff1001388 */ /* 0x0003e40000000c00 */
[----:B------:R-:W-:Y:S02]  /*150f0*/  IMAD.X R145, R157, 0x1, R0, P3 ;  /* 0x000000019d917824 */ /* 0x000fe400018e0600 */
[----:B------:R-:W-:Y:S01]  /*15100*/  @!PT LDS RZ, [RZ] ;  /* 0x00000000fffff984 */ /* 0x000fe20000000800 */
[----:B------:R-:W-:Y:S01]  /*15110*/  @!PT LDS RZ, [RZ] ;  /* 0x00000000fffff984 */ /* 0x000fe20000000800 */
[----:B------:R-:W-:Y:S01]  /*15120*/  @!PT LDS RZ, [RZ] ;  /* 0x00000000fffff984 */ /* 0x000fe20000000800 */
[----:B------:R2:W-:Y:S01]  /*15130*/  @!P1 LDGSTS.E.BYPASS.LTC128B.128 [R241+0x4800], desc[UR4][R146.64] ;  /* 0x0480000092f19fae */ /* 0x0005e2000b981a04 */
[----:B---3--:R-:W-:-:S03]  /*15140*/  IADD3 R142, P2, PT, R144, R140, RZ ;  /* 0x0000008c908e7210 */ /* 0x008fc60007f5e0ff */
[----:B------:R1:W-:Y:S02]  /*15150*/  @P1 STS.128 [R241+0x4800], RZ ;  /* 0x004800fff1001388 */ /* 0x0003e40000000c00 */
[----:B------:R-:W-:Y:S02]  /*15160*/  IMAD.X R143, R145, 0x1, R0, P2 ;  /* 0x00000001918f7824 */ /* 0x000fe400010e0600 */
[----:B------:R-:W-:Y:S01]  /*15170*/  @!PT LDS RZ, [RZ] ;  /* 0x00000000fffff984 */ /* 0x000fe20000000800 */
[----:B------:R-:W-:Y:S01]  /*15180*/  @!PT LDS RZ, [RZ] ;  /* 0x00000000fffff984 */ /* 0x000fe20000000800 */
[----:B------:R-:W-:Y:S01]  /*15190*/  @!PT LDS RZ, [RZ] ;  /* 0x00000000fffff984 */ /* 0x000fe20000000800 */
[----:B------:R1:W-:Y:S01]  /*151a0*/  @!P1 LDGSTS.E.BYPASS.LTC128B.128 [R241+0x5000], desc[UR4][R66.64] ;  /* 0x0500000042f19fae */ /* 0x0003e2000b981a04 */
[----:B----4-:R-:W-:-:S03]  /*151b0*/  IADD3 R150, P3, PT, R142, R140, RZ ;  /* 0x0000008c8e967210 */ /* 0x010fc60007f7e0ff */
[----:B------:R1:W-:Y:S02]  /*151c0*/  @P1 STS.128 [R241+0x5000], RZ ;  /* 0x005000fff1001388 */ /* 0x0003e40000000c00 */
[----:B------:R-:W-:Y:S02]  /*151d0*/  IMAD.X R151, R143, 0x1, R0, P3 ;  /* 0x000000018f977824 */ /* 0x000fe400018e0600 */
[----:B------:R-:W-:Y:S01]  /*151e0*/  @!PT LDS RZ, [RZ] ;  /* 0x00000000fffff984 */ /* 0x000fe20000000800 */
[----:B------:R-:W-:Y:S01]  /*151f0*/  @!PT LDS RZ, [RZ] ;  /* 0x00000000fffff984 */ /* 0x000fe20000000800 */
[----:B------:R-:W-:Y:S01]  /*15200*/  @!PT LDS RZ, [RZ] ;  /* 0x00000000fffff984 */ /* 0x000fe20000000800 */
[----:B------:R1:W-:Y:S01]  /*15210*/  @!P1 LDGSTS.E.BYPASS.LTC128B.128 [R241+0x5800], desc[UR4][R152.64] ;  /* 0x0580000098f19fae */ /* 0x0003e2000b981a04 */
[----:B-----5:R-:W-:-:S03]  /*15220*/  IADD3 R148, P2, PT, R150, R140, RZ ;  /* 0x0000008c96947210 */ /* 0x020fc60007f5e0ff */
[----:B------:R1:W-:Y:S02]  /*15230*/  @P1 STS.128 [R241+0x5800], RZ ;  /* 0x005800fff1001388 */ /* 0x0003e40000000c00 */
[----:B------:R-:W-:Y:S02]  /*15240*/  IMAD.X R149, R151, 0x1, R0, P2 ;  /* 0x0000000197957824 */ /* 0x000fe400010e0600 */
[----:B------:R-:W-:Y:S01]  /*15250*/  @!PT LDS RZ, [RZ] ;  /* 0x00000000fffff984 */ /* 0x000fe20000000800 */
[----:B------:R-:W-:Y:S01]  /*15260*/  @!PT LDS RZ, [RZ] ;  /* 0x00000000fffff984 */ /* 0x000fe20000000800 */
[----:B------:R-:W-:Y:S01]  /*15270*/  @!PT LDS RZ, [RZ] ;  /* 0x00000000fffff984 */ /* 0x000fe20000000800 */
[----:B------:R1:W-:Y:S01]  /*15280*/  @!P1 LDGSTS.E.BYPASS.LTC128B.128 [R241+0x6000], desc[UR4][R154.64] ;  /* 0x060000009af19fae */ /* 0x0003e2000b981a04 */
[----:B--2---:R-:W-:-:S03]  /*15290*/  IADD3 R146, P3, PT, R148, R140, RZ ;  /* 0x0000008c94927210 */ /* 0x004fc60007f7e0ff */
[----:B------:R1:W-:Y:S01]  /*152a0*/  @P1 STS.128 [R241+0x6000], RZ ;  /* 0x006000fff1001388 */ /* 0x0003e20000000c00 */
[----:B------:R-:W-:-:S03]  /*152b0*/  @!P1 IADD3 R140, P2, PT, R146, R140, RZ ;  /* 0x0000008c928c9210 */ /* 0x000fc60007f5e0ff */
[----:B------:R-:W-:Y:S01]  /*152c0*/  @!PT LDS RZ, [RZ] ;  /* 0x00000000fffff984 */ /* 0x000fe20000000800 */
[----:B------:R-:W-:Y:S01]  /*152d0*/  @!PT LDS RZ, [RZ] ;  /* 0x00000000fffff984 */ /* 0x000fe20000000800 */
[----:B------:R-:W-:Y:S01]  /*152e0*/  @!PT LDS RZ, [RZ] ;  /* 0x00000000fffff984 */ /* 0x000fe20000000800 */
[----:B------:R1:W-:Y:S01]  /*152f0*/  @!P1 LDGSTS.E.BYPASS.LTC128B.128 [R241+0x6800], desc[UR4][R156.64] ;  /* 0x068000009cf19fae */ /* 0x0003e2000b981a04 */
[----:B------:R-:W-:-:S03]  /*15300*/  IMAD.X R147, R149, 0x1, R0, P3 ;  /* 0x0000000195937824 */ /* 0x000fc600018e0600 */
[----:B------:R1:W-:Y:S01]  /*15310*/  @P1 STS.128 [R241+0x6800], RZ ;  /* 0x006800fff1001388 */ /* 0x0003e20000000c00 */
[----:B------:R-:W-:-:S03]  /*15320*/  @!P1 IMAD.X R141, R147, 0x1, R0, P2 ;  /* 0x00000001938d9824 */ /* 0x000fc600010e0600 */
        /* <DEDUP_REMOVED lines=30> */
[----:B------:R-:W0:Y:S02]  /*15510*/  LDGDEPBAR ;  /* 0x00000000000079af */ /* 0x000e240000000000 */
.L_x_964:
[----:B------:R-:W-:Y:S01]  /*15520*/  IMAD.SHL.U32 R0, R227, 0x2, RZ ;  /* 0x00000002e3007824 */ /* 0x000fe200078e00ff */
[----:B------:R-:W2:Y:S01]  /*15530*/  LDCU UR7, c[0x0][0x45c] ;  /* 0x00008b80ff0777ac */ /* 0x000ea20008000800 */
[----:B------:R-:W-:-:S03]  /*15540*/  IMAD.MOV.U32 R243, RZ, RZ, -0x1 ;  /* 0xfffffffffff37424 */ /* 0x000fc600078e00ff */
[----:B------:R-:W-:-:S05]  /*15550*/  LOP3.LUT R0, R0, 0x6, RZ, 0xc0, !PT ;  /* 0x0000000600007812 */ /* 0x000fca00078ec0ff */
[----:B------:R-:W-:-:S04]  /*15560*/  IMAD R173, R59, 0x100, R0 ;  /* 0x000001003bad7824 */ /* 0x000fc800078e0200 */
[C---:B-1----:R-:W-:Y:S02]  /*15570*/  VIADD R66, R173.reuse, 0xffffff00 ;  /* 0xffffff00ad427836 */ /* 0x042fe40000000000 */
[----:B------:R-:W-:-:S03]  /*15580*/  VIADD R0, R173, 0xffffff01 ;  /* 0xffffff01ad007836 */ /* 0x000fc60000000000 */
[CC--:B------:R-:W-:Y:S02]  /*15590*/  ISETP.GE.AND P2, PT, R66.reuse, R220.reuse, PT ;  /* 0x000000dc4200720c */ /* 0x0c0fe40003f46270 */
[-C--:B------:R-:W-:Y:S01]  /*155a0*/  ISETP.GE.AND P1, PT, R66, R221.reuse, PT ;  /* 0x000000dd4200720c */ /* 0x080fe20003f26270 */
[C---:B------:R-:W-:Y:S01]  /*155b0*/  VIADD R66, R173.reuse, 0xffffff08 ;  /* 0xffffff08ad427836 */ /* 0x040fe20000000000 */
[CC--:B------:R-:W-:Y:S02]  /*155c0*/  ISETP.GE.AND P4, PT, R0.reuse, R220.reuse, PT ;  /* 0x000000dc0000720c */ /* 0x0c0fe40003f86270 */
[----:B------:R-:W-:Y:S02]  /*155d0*/  ISETP.GE.AND P3, PT, R0, R221, PT ;  /* 0x000000dd0000720c */ /* 0x000fe40003f66270 */
[----:B------:R-:W-:Y:S01]  /*155e0*/  FSEL R0, R40, -INF , !P2 ;  /* 0xff80000028007808 */ /* 0x000fe20005000000 */
[----:B------:R-:W-:Y:S01]  /*155f0*/  VIADD R40, R173, 0xffffff10 ;  /* 0xffffff10ad287836 */ /* 0x000fe20000000000 */
[----:B------:R-:W-:-:S02]  /*15600*/  ISETP.GE.AND P5, PT, R66, R220, PT ;  /* 0x000000dc4200720c */ /* 0x000fc40003fa6270 */
[----:B------:R-:W-:Y:S01]  /*15610*/  FSEL R165, R42, -INF , !P1 ;  /* 0xff8000002aa57808 */ /* 0x000fe20004800000 */
[----:B------:R-:W-:Y:S01]  /*15620*/  VIADD R42, R173, 0xffffff09 ;  /* 0xffffff09ad2a7836 */ /* 0x000fe20000000000 */
[----:B------:R-:W-:Y:S02]  /*15630*/  FSEL R167, R41, -INF , !P4 ;  /* 0xff80000029a77808 */ /* 0x000fe40006000000 */
[----:B------:R-:W-:Y:S01]  /*15640*/  FSEL R171, R36, -INF , !P5 ;  /* 0xff80000024ab7808 */ /* 0x000fe20006800000 */
[C---:B------:R-:W-:Y:S01]  /*15650*/  VIADD R36, R173.reuse, 0xffffff18 ;  /* 0xffffff18ad247836 */ /* 0x040fe20000000000 */
[C---:B------:R-:W-:Y:S02]  /*15660*/  ISETP.GE.AND P5, PT, R40.reuse, R220, PT ;  /* 0x000000dc2800720c */ /* 0x040fe40003fa6270 */
[-C--:B------:R-:W-:Y:S01]  /*15670*/  ISETP.GE.AND P4, PT, R40, R221.reuse, PT ;  /* 0x000000dd2800720c */ /* 0x080fe20003f86270 */
[----:B------:R-:W-:Y:S01]  /*15680*/  VIADD R40, R173, 0xffffff11 ;  /* 0xffffff11ad287836 */ /* 0x000fe20000000000 */
[----:B------:R-:W-:-:S02]  /*15690*/  ISETP.GE.AND P2, PT, R66, R221, PT ;  /* 0x000000dd4200720c */ /* 0x000fc40003f46270 */
[----:B------:R-:W-:Y:S02]  /*156a0*/  FSEL R163, R43, -INF , !P3 ;  /* 0xff8000002ba37808 */ /* 0x000fe40005800000 */
[C---:B------:R-:W-:Y:S02]  /*156b0*/  ISETP.GE.AND P1, PT, R42.reuse, R221, PT ;  /* 0x000000dd2a00720c */ /* 0x040fe40003f26270 */
[-C--:B------:R-:W-:Y:S02]  /*156c0*/  ISETP.GE.AND P3, PT, R42, R220.reuse, PT ;  /* 0x000000dc2a00720c */ /* 0x080fe40003f66270 */
[----:B------:R-:W-:Y:S02]  /*156d0*/  FSEL R161, R38, -INF , !P2 ;  /* 0xff80000026a17808 */ /* 0x000fe40005000000 */
[----:B------:R-:W-:Y:S02]  /*156e0*/  FSEL R38, R39, -INF , !P1 ;  /* 0xff80000027267808 */ /* 0x000fe40004800000 */
[----:B------:R-:W-:-:S02]  /*156f0*/  ISETP.GE.AND P2, PT, R40, R220, PT ;  /* 0x000000dc2800720c */ /* 0x000fc40003f46270 */
[----:B------:R-:W-:Y:S02]  /*15700*/  FSEL R169, R37, -INF , !P3 ;  /* 0xff80000025a97808 */ /* 0x000fe40005800000 */
[----:B------:R-:W-:Y:S02]  /*15710*/  FSEL R39, R32, -INF , !P5 ;  /* 0xff80000020277808 */ /* 0x000fe40006800000 */
[C---:B------:R-:W-:Y:S02]  /*15720*/  ISETP.GE.AND P5, PT, R36.reuse, R220, PT ;  /* 0x000000dc2400720c */ /* 0x040fe40003fa6270 */
[-C--:B------:R-:W-:Y:S01]  /*15730*/  ISETP.GE.AND P3, PT, R36, R221.reuse, PT ;  /* 0x000000dd2400720c */ /* 0x080fe20003f66270 */
[----:B------:R-:W-:Y:S01]  /*15740*/  VIADD R36, R173, 0xffffff19 ;  /* 0xffffff19ad247836 */ /* 0x000fe20000000000 */
[----:B------:R-:W-:Y:S02]  /*15750*/  ISETP.GE.AND P1, PT, R40, R221, PT ;  /* 0x000000dd2800720c */ /* 0x000fe40003f26270 */
[----:B------:R-:W-:Y:S01]  /*15760*/  FSEL R37, R33, -INF , !P2 ;  /* 0xff80000021257808 */ /* 0x000fe20005000000 */
[----:B------:R-:W-:Y:S01]  /*15770*/  VIADD R33, R173, 0xffffff20 ;  /* 0xffffff20ad217836 */ /* 0x000fe20000000000 */
[----:B------:R-:W-:-:S02]  /*15780*/  FSEL R32, R35, -INF , !P1 ;  /* 0xff80000023207808 */ /* 0x000fc40004800000 */
[CC--:B------:R-:W-:Y:S02]  /*15790*/  ISETP.GE.AND P2, PT, R36.reuse, R220.reuse, PT ;  /* 0x000000dc2400720c */ /* 0x0c0fe40003f46270 */
[----:B------:R-:W-:Y:S02]  /*157a0*/  ISETP.GE.AND P1, PT, R36, R221, PT ;  /* 0x000000dd2400720c */ /* 0x000fe40003f26270 */
[----:B------:R-:W-:Y:S02]  /*157b0*/  FSEL R34, R34, -INF , !P4 ;  /* 0xff80000022227808 */ /* 0x000fe40006000000 */
[----:B------:R-:W-:Y:S01]  /*157c0*/  FSEL R36, R28, -INF , !P5 ;  /* 0xff8000001c247808 */ /* 0x000fe20006800000 */
[C---:B------:R-:W-:Y:S01]  /*157d0*/  VIADD R28, R173.reuse, 0xffffff28 ;  /* 0xffffff28ad1c7836 */ /* 0x040fe20000000000 */
[----:B------:R-:W-:Y:S01]  /*157e0*/  FSEL R143, R30, -INF , !P3 ;  /* 0xff8000001e8f7808 */ /* 0x000fe20005800000 */
[----:B------:R-:W-:Y:S01]  /*157f0*/  VIADD R30, R173, 0xffffff21 ;  /* 0xffffff21ad1e7836 */ /* 0x000fe20000000000 */
[----:B------:R-:W-:-:S02]  /*15800*/  ISETP.GE.AND P4, PT, R33, R220, PT ;  /* 0x000000dc2100720c */ /* 0x000fc40003f86270 */
[----:B------:R-:W-:Y:S02]  /*15810*/  ISETP.GE.AND P3, PT, R33, R221, PT ;  /* 0x000000dd2100720c */ /* 0x000fe40003f66270 */
[----:B------:R-:W-:Y:S02]  /*15820*/  FSEL R33, R29, -INF , !P2 ;  /* 0xff8000001d217808 */ /* 0x000fe40005000000 */
[----:B------:R-:W-:Y:S02]  /*15830*/  FSEL R43, R31, -INF , !P1 ;  /* 0xff8000001f2b7808 */ /* 0x000fe40004800000 */
[----:B------:R-:W-:Y:S01]  /*15840*/  FSEL R41, R24, -INF , !P4 ;  /* 0xff80000018297808 */ /* 0x000fe20006000000 */
[C---:B------:R-:W-:Y:S01]  /*15850*/  VIADD R24, R173.reuse, 0xffffff30 ;  /* 0xffffff30ad187836 */ /* 0x040fe20000000000 */
[----:B------:R-:W-:Y:S01]  /*15860*/  FSEL R140, R26, -INF , !P3 ;  /* 0xff8000001a8c7808 */ /* 0x000fe20005800000 */
[----:B------:R-:W-:Y:S01]  /*15870*/  VIADD R26, R173, 0xffffff29 ;  /* 0xffffff29ad1a7836 */ /* 0x000fe20000000000 */
[----:B------:R-:W-:-:S02]  /*15880*/  ISETP.GE.AND P2, PT, R30, R220, PT ;  /* 0x000000dc1e00720c */ /* 0x000fc40003f46270 */
[-C--:B------:R-:W-:Y:S02]  /*15890*/  ISETP.GE.AND P1, PT, R30, R221.reuse, PT ;  /* 0x000000dd1e00720c */ /* 0x080fe40003f26270 */
[CC--:B------:R-:W-:Y:S02]  /*158a0*/  ISETP.GE.AND P4, PT, R28.reuse, R220.reuse, PT ;  /* 0x000000dc1c00720c */ /* 0x0c0fe40003f86270 */
        /* <DEDUP_REMOVED lines=29> */
[----:B------:R-:W-:Y:S02]  /*15a80*/  ISETP.GE.AND P3, PT, R16, R221, PT ;  /* 0x000000dd1000720c */ /* 0x000fe40003f66270 */
[----:B------:R-:W-:Y:S02]  /*15a90*/  FSEL R149, R13, -INF , !P2 ;  /* 0xff8000000d957808 */ /* 0x000fe40005000000 */
[----:B------:R-:W-:Y:S02]  /*15aa0*/  FSEL R153, R15, -INF , !P1 ;  /* 0xff8000000f997808 */ /* 0x000fe40004800000 */
[----:B------:R-:W-:Y:S01]  /*15ab0*/  FSEL R252, R10, -INF , !P3 ;  /* 0xff8000000afc7808 */ /* 0x000fe20005800000 */
[----:B------:R-:W-:Y:S01]  /*15ac0*/  VIADD R10, R173, 0xffffff49 ;  /* 0xffffff49ad0a7836 */ /* 0x000fe20000000000 */
[----:B------:R-:W-:-:S02]  /*15ad0*/  ISETP.GE.AND P2, PT, R14, R220, PT ;  /* 0x000000dc0e00720c */ /* 0x000fc40003f46270 */
[-C--:B------:R-:W-:Y:S02]  /*15ae0*/  ISETP.GE.AND P1, PT, R14, R221.reuse, PT ;  /* 0x000000dd0e00720c */ /* 0x080fe40003f26270 */
[----:B------:R-:W-:Y:S02]  /*15af0*/  ISETP.GE.AND P3, PT, R12, R221, PT ;  /* 0x000000dd0c00720c */ /* 0x000fe40003f66270 */
[----:B------:R-:W-:Y:S01]  /*15b00*/  FSEL R155, R9, -INF , !P2 ;  /* 0xff800000099b7808 */ /* 0x000fe20005000000 */
[----:B------:R-:W-:Y:S01]  /*15b10*/  VIADD R9, R173, 0xffffffe1 ;  /* 0xffffffe1ad097836 */ /* 0x000fe20000000000 */
[----:B------:R-:W-:Y:S02]  /*15b20*/  FSEL R164, R11, -INF , !P1 ;  /* 0xff8000000ba47808 */ /* 0x000fe40004800000 */
[----:B------:R-:W-:Y:S01]  /*15b30*/  FSEL R250, R6, -INF , !P3 ;  /* 0xff80000006fa7808 */ /* 0x000fe20005800000 */
[----:B------:R-:W-:Y:S01]  /*15b40*/  VIADD R6, R173, 0xffffff51 ;  /* 0xffffff51ad067836 */ /* 0x000fe20000000000 */
[----:B------:R-:W-:-:S02]  /*15b50*/  ISETP.GE.AND P2, PT, R10, R220, PT ;  /* 0x000000dc0a00720c */ /* 0x000fc40003f46270 */
[-C--:B------:R-:W-:Y:S01]  /*15b60*/  ISETP.GE.AND P1, PT, R10, R221.reuse, PT ;  /* 0x000000dd0a00720c */ /* 0x080fe20003f26270 */
[----:B------:R-:W-:Y:S01]  /*15b70*/  VIADD R10, R173, 0xffffffe0 ;  /* 0xffffffe0ad0a7836 */ /* 0x000fe20000000000 */
[----:B------:R-:W-:Y:S01]  /*15b80*/  FSEL R160, R5, -INF , !P2 ;  /* 0xff80000005a07808 */ /* 0x000fe20005000000 */
[----:B------:R-:W-:Y:S01]  /*15b90*/  VIADD R5, R173, 0xffffff59 ;  /* 0xffffff59ad057836 */ /* 0x000fe20000000000 */
[----:B------:R-:W-:Y:S02]  /*15ba0*/  FSEL R166, R7, -INF , !P1 ;  /* 0xff80000007a67808 */ /* 0x000fe40004800000 */
[C---:B------:R-:W-:Y:S02]  /*15bb0*/  ISETP.GE.AND P2, PT, R6.reuse, R220, PT ;  /* 0x000000dc0600720c */ /* 0x040fe40003f46270 */
[----:B------:R-:W-:Y:S02]  /*15bc0*/  ISETP.GE.AND P1, PT, R6, R221, PT ;  /* 0x000000dd0600720c */ /* 0x000fe40003f26270 */
        /* <DEDUP_REMOVED lines=23> */
[----:B------:R-:W-:Y:S01]  /*15d40*/  ISETP.GE.AND P1, PT, R5, R221, PT ;  /* 0x000000dd0500720c */ /* 0x000fe20003f26270 */
[----:B------:R-:W-:Y:S01]  /*15d50*/  VIADD R5, R173, 0xffffff81 ;  /* 0xffffff81ad057836 */ /* 0x000fe20000000000 */
[-C--:B------:R-:W-:Y:S02]  /*15d60*/  ISETP.GE.AND P4, PT, R16, R220.reuse, PT ;  /* 0x000000dc1000720c */ /* 0x080fe40003f86270 */
[----:B------:R-:W-:Y:S01]  /*15d70*/  FSEL R208, R117, -INF , !P2 ;  /* 0xff80000075d07808 */ /* 0x000fe20005000000 */
[----:B------:R-:W-:Y:S01]  /*15d80*/  IMAD.IADD R117, R56, 0x1, R3 ;  /* 0x0000000138757824 */ /* 0x000fe200078e0203 */
[----:B------:R-:W-:Y:S01]  /*15d90*/  FSEL R156, R8, -INF , !P4 ;  /* 0xff800000089c7808 */ /* 0x000fe20006000000 */
[----:B------:R-:W-:Y:S01]  /*15da0*/  VIADD R8, R173, 0xffffff50 ;  /* 0xffffff50ad087836 */ /* 0x000fe20000000000 */
[----:B------:R-:W-:Y:S02]  /*15db0*/  FSEL R196, R119, -INF , !P1 ;  /* 0xff80000077c47808 */ /* 0x000fe40004800000 */
[----:B------:R-:W-:-:S02]  /*15dc0*/  ISETP.GE.AND P4, PT, R12, R220, PT ;  /* 0x000000dc0c00720c */ /* 0x000fc40003f86270 */
[CC--:B------:R-:W-:Y:S02]  /*15dd0*/  ISETP.GE.AND P2, PT, R5.reuse, R220.reuse, PT ;  /* 0x000000dc0500720c */ /* 0x0c0fe40003f46270 */
[-C--:B------:R-:W-:Y:S01]  /*15de0*/  ISETP.GE.AND P1, PT, R5, R221.reuse, PT ;  /* 0x000000dd0500720c */ /* 0x080fe20003f26270 */
[C---:B------:R-:W-:Y:S01]  /*15df0*/  VIADD R5, R173.reuse, 0xffffff89 ;  /* 0xffffff89ad057836 */ /* 0x040fe20000000000 */
[----:B------:R-:W-:Y:S01]  /*15e00*/  FSEL R157, R4, -INF , !P4 ;  /* 0xff800000049d7808 */ /* 0x000fe20006000000 */
[C---:B------:R-:W-:Y:S01]  /*15e10*/  VIADD R4, R173.reuse, 0xffffff58 ;  /* 0xffffff58ad047836 */ /* 0x040fe20000000000 */
        /* <DEDUP_REMOVED lines=43> */
[----:B------:R-:W-:Y:S02]  /*160d0*/  FSEL R97, R97, -INF , !P2 ;  /* 0xff80000061617808 */ /* 0x000fe40005000000 */
[----:B------:R-:W-:Y:S02]  /*160e0*/  FSEL R99, R99, -INF , !P1 ;  /* 0xff80000063637808 */ /* 0x000fe40004800000 */
[----:B------:R-:W-:Y:S02]  /*160f0*/  FMNMX3.FTZ R6, R0, R167, R171, !PT ;  /* 0x000000a700067276 */ /* 0x000fe400078100ab */
[C---:B------:R-:W-:Y:S02]  /*16100*/  ISETP.GE.AND P2, PT, R5.reuse, R220, PT ;  /* 0x000000dc0500720c */ /* 0x040fe40003f46270 */
[----:B------:R-:W-:Y:S01]  /*16110*/  ISETP.GE.AND P1, PT, R5, R221, PT ;  /* 0x000000dd0500720c */ /* 0x000fe20003f26270 */
[----:B------:R-:W-:Y:S01]  /*16120*/  VIADD R5, R173, 0xffffffb1 ;  /* 0xffffffb1ad057836 */ /* 0x000fe20000000000 */
[----:B------:R-:W-:-:S02]  /*16130*/  FSEL R214, R120, -INF , !P4 ;  /* 0xff80000078d67808 */ /* 0x000fc40006000000 */
[----:B------:R-:W-:Y:S02]  /*16140*/  FSEL R204, R122, -INF , !P3 ;  /* 0xff8000007acc7808 */ /* 0x000fe40005800000 */
[----:B------:R-:W-:Y:S02]  /*16150*/  FMNMX3.FTZ R6, R6, R169, R39, !PT ;  /* 0x000000a906067276 */ /* 0x000fe40007810027 */
[C---:B------:R-:W-:Y:S02]  /*16160*/  ISETP.GE.AND P4, PT, R4.reuse, R220, PT ;  /* 0x000000dc0400720c */ /* 0x040fe40003f86270 */
[----:B------:R-:W-:Y:S01]  /*16170*/  ISETP.GE.AND P3, PT, R4, R221, PT ;  /* 0x000000dd0400720c */ /* 0x000fe20003f66270 */
[----:B------:R-:W-:Y:S01]  /*16180*/  VIADD R4, R173, 0xffffff80 ;  /* 0xffffff80ad047836 */ /* 0x000fe20000000000 */
[----:B------:R-:W-:Y:S02]  /*16190*/  FSEL R93, R93, -INF , !P2 ;  /* 0xff8000005d5d7808 */ /* 0x000fe40005000000 */
[----:B------:R-:W-:-:S02]  /*161a0*/  FSEL R95, R95, -INF , !P1 ;  /* 0xff8000005f5f7808 */ /* 0x000fc40004800000 */
[CC--:B------:R-:W-:Y:S02]  /*161b0*/  ISETP.GE.AND P2, PT, R5.reuse, R220.reuse, PT ;  /* 0x000000dc0500720c */ /* 0x0c0fe40003f46270 */
[----:B------:R-:W-:Y:S01]  /*161c0*/  ISETP.GE.AND P1, PT, R5, R221, PT ;  /* 0x000000dd0500720c */ /* 0x000fe20003f26270 */
[----:B------:R-:W-:Y:S01]  /*161d0*/  VIADD R5, R173, 0xffffffb9 ;  /* 0xffffffb9ad057836 */ /* 0x000fe20000000000 */
[----:B------:R-:W-:Y:S02]  /*161e0*/  FMNMX3.FTZ R6, R6, R37, R36, !PT ;  /* 0x0000002506067276 */ /* 0x000fe40007810024 */
        /* <DEDUP_REMOVED lines=13> */
[----:B------:R-:W-:Y:S01]  /*162c0*/  FMNMX3.FTZ R6, R7, R42, R40, !PT ;  /* 0x0000002a07067276 */ /* 0x000fe20007810028 */
[----:B------:R-:W-:Y:S01]  /*162d0*/  VIADD R7, R173, 0xffffffe9 ;  /* 0xffffffe9ad077836 */ /* 0x000fe20000000000 */
[----:B------:R-:W-:Y:S02]  /*162e0*/  FMNMX3.FTZ R11, R165, R163, R161, !PT ;  /* 0x000000a3a50b7276 */ /* 0x000fe400078100a1 */
[C---:B------:R-:W-:Y:S02]  /*162f0*/  ISETP.GE.AND P4, PT, R4.reuse, R220, PT ;  /* 0x000000dc0400720c */ /* 0x040fe40003f86270 */
[----:B------:R-:W-:Y:S01]  /*16300*/  ISETP.GE.AND P3, PT, R4, R221, PT ;  /* 0x000000dd0400720c */ /* 0x000fe20003f66270 */
[----:B------:R-:W-:Y:S01]  /*16310*/  VIADD R4, R173, 0xffffff90 ;  /* 0xffffff90ad047836 */ /* 0x000fe20000000000 */
[----:B------:R-:W-:-:S02]  /*16320*/  FSEL R85, R85, -INF , !P2 ;  /* 0xff80000055557808 */ /* 0x000fc40005000000 */
[----:B------:R-:W-:Y:S02]  /*16330*/  FSEL R87, R87, -INF , !P1 ;  /* 0xff80000057577808 */ /* 0x000fe40004800000 */
[C---:B------:R-:W-:Y:S02]  /*16340*/  ISETP.GE.AND P2, PT, R5.reuse, R220, PT ;  /* 0x000000dc0500720c */ /* 0x040fe40003f46270 */
[----:B------:R-:W-:Y:S02]  /*16350*/  ISETP.GE.AND P1, PT, R5, R221, PT ;  /* 0x000000dd0500720c */ /* 0x000fe40003f26270 */
        /* <DEDUP_REMOVED lines=9> */
[----:B------:R-:W-:-:S02]  /*163f0*/  FSEL R158, R104, -INF , !P4 ;  /* 0xff800000689e7808 */ /* 0x000fc40006000000 */
[----:B------:R-:W-:Y:S02]  /*16400*/  FSEL R66, R106, -INF , !P3 ;  /* 0xff8000006a427808 */ /* 0x000fe40005800000 */
[----:B------:R-:W-:Y:S02]  /*16410*/  FMNMX3.FTZ R6, R6, R149, R156, !PT ;  /* 0x0000009506067276 */ /* 0x000fe4000781009c */
[----:B------:R-:W-:Y:S02]  /*16420*/  FMNMX3.FTZ R11, R11, R43, R140, !PT ;  /* 0x0000002b0b0b7276 */ /* 0x000fe4000781008c */
[C---:B------:R-:W-:Y:S02]  /*16430*/  ISETP.GE.AND P4, PT, R4.reuse, R220, PT ;  /* 0x000000dc0400720c */ /* 0x040fe40003f86270 */
[----:B------:R-:W-:Y:S01]  /*16440*/  ISETP.GE.AND P3, PT, R4, R221, PT ;  /* 0x000000dd0400720c */ /* 0x000fe20003f66270 */
[C---:B------:R-:W-:Y:S01]  /*16450*/  VIADD R4, R173.reuse, 0xffffffa0 ;  /* 0xffffffa0ad047836 */ /* 0x040fe20000000000 */
[----:B------:R-:W-:Y:S01]  /*16460*/  FMNMX3.FTZ R5, R6, R155, R157, !PT ;  /* 0x0000009b06057276 */ /* 0x000fe2000781009d */
[----:B------:R-:W-:Y:S01]  /*16470*/  VIADD R6, R173, 0xfffffff0 ;  /* 0xfffffff0ad067836 */ /* 0x000fe20000000000 */
[----:B------:R-:W-:-:S02]  /*16480*/  FMNMX3.FTZ R11, R11, R142, R151, !PT ;  /* 0x0000008e0b0b7276 */ /* 0x000fc40007810097 */
[----:B------:R-:W-:Y:S02]  /*16490*/  FSEL R146, R100, -INF , !P4 ;  /* 0xff80000064927808 */ /* 0x000fe40006000000 */
[----:B------:R-:W-:Y:S02]  /*164a0*/  FSEL R102, R102, -INF , !P3 ;  /* 0xff80000066667808 */ /* 0x000fe40005800000 */
        /* <DEDUP_REMOVED lines=37> */
[----:B------:R-:W-:Y:S02]  /*16700*/  FSEL R80, R80, -INF , !P4 ;  /* 0xff80000050507808 */ /* 0x000fe40006000000 */
[----:B------:R-:W-:Y:S02]  /*16710*/  FSEL R82, R82, -INF , !P3 ;  /* 0xff80000052527808 */ /* 0x000fe40005800000 */
[----:B------:R-:W-:-:S02]  /*16720*/  FMNMX3.FTZ R5, R5, R186, R184, !PT ;  /* 0x000000ba05057276 */ /* 0x000fc400078100b8 */
        /* <DEDUP_REMOVED lines=11> */
[----:B------:R-:W-:Y:S01]  /*167e0*/  FMNMX3.FTZ R12, R5, R154, R146, !PT ;  /* 0x0000009a050c7276 */ /* 0x000fe20007810092 */
[----:B------:R-:W-:Y:S01]  /*167f0*/  VIADD R5, R173, 0xfffffff1 ;  /* 0xfffffff1ad057836 */ /* 0x000fe20000000000 */
[----:B------:R-:W-:Y:S02]  /*16800*/  FMNMX3.FTZ R11, R11, R198, R200, !PT ;  /* 0x000000c60b0b7276 */ /* 0x000fe400078100c8 */
[----:B------:R-:W-:-:S02]  /*16810*/  FSEL R76, R76, -INF , !P4 ;  /* 0xff8000004c4c7808 */ /* 0x000fc40006000000 */
[----:B------:R-:W-:Y:S02]  /*16820*/  FMNMX3.FTZ R12, R12, R101, R96, !PT ;  /* 0x000000650c0c7276 */ /* 0x000fe40007810060 */
        /* <DEDUP_REMOVED lines=30> */
[----:B------:R-:W-:Y:S02]  /*16a10*/  ISETP.GE.AND P1, PT, R9, R220, PT ;  /* 0x000000dc0900720c */ /* 0x000fe40003f26270 */
[----:B------:R-:W-:Y:S02]  /*16a20*/  FSEL R60, R60, -INF , !P2 ;  /* 0xff8000003c3c7808 */ /* 0x000fe40005000000 */
[----:B------:R-:W-:-:S02]  /*16a30*/  FMNMX3.FTZ R12, R12, R77, R72, !PT ;  /* 0x0000004d0c0c7276 */ /* 0x000fc40007810048 */
[----:B------:R-:W-:Y:S02]  /*16a40*/  FMNMX3.FTZ R11, R11, R95, R90, !PT ;  /* 0x0000005f0b0b7276 */ /* 0x000fe4000781005a */
[----:B------:R-:W-:Y:S02]  /*16a50*/  ISETP.GE.AND P2, PT, R8, R220, PT ;  /* 0x000000dc0800720c */ /* 0x000fe40003f46270 */
[----:B------:R-:W-:Y:S02]  /*16a60*/  FSEL R74, R74, -INF , !P4 ;  /* 0xff8000004a4a7808 */ /* 0x000fe40006000000 */
[----:B------:R-:W-:Y:S02]  /*16a70*/  FSEL R61, R61, -INF , !P1 ;  /* 0xff8000003d3d7808 */ /* 0x000fe40004800000 */
[----:B------:R-:W-:Y:S02]  /*16a80*/  FMNMX3.FTZ R12, R12, R73, R68, !PT ;  /* 0x000000490c0c7276 */ /* 0x000fe40007810044 */
[----:B------:R-:W-:-:S02]  /*16a90*/  FMNMX3.FTZ R11, R11, R91, R86, !PT ;  /* 0x0000005b0b0b7276 */ /* 0x000fc40007810056 */
[----:B------:R-:W-:Y:S01]  /*16aa0*/  ISETP.GE.AND P4, PT, R4, R221, PT ;  /* 0x000000dd0400720c */ /* 0x000fe20003f86270 */
[----:B------:R-:W-:Y:S01]  /*16ab0*/  VIADD R4, R173, 0xfffffff8 ;  /* 0xfffffff8ad047836 */ /* 0x000fe20000000000 */
[-C--:B------:R-:W-:Y:S01]  /*16ac0*/  ISETP.GE.AND P1, PT, R7, R220.reuse, PT ;  /* 0x000000dc0700720c */ /* 0x080fe20003f26270 */
[----:B------:R-:W-:Y:S01]  /*16ad0*/  VIADD R173, R173, 0xfffffff9 ;  /* 0xfffffff9adad7836 */ /* 0x000fe20000000000 */
[----:B------:R-:W-:Y:S02]  /*16ae0*/  FSEL R100, R52, -INF , !P2 ;  /* 0xff80000034647808 */ /* 0x000fe40005000000 */
[----:B------:R-:W-:Y:S02]  /*16af0*/  ISETP.GE.AND P2, PT, R6, R220, PT ;  /* 0x000000dc0600720c */ /* 0x000fe40003f46270 */
[----:B------:R-:W-:Y:S02]  /*16b00*/  FMNMX3.FTZ R12, R12, R69, R60, !PT ;  /* 0x000000450c0c7276 */ /* 0x000fe4000781003c */
[----:B------:R-:W-:-:S02]  /*16b10*/  FMNMX3.FTZ R11, R11, R87, R82, !PT ;  /* 0x000000570b0b7276 */ /* 0x000fc40007810052 */
[----:B------:R-:W-:Y:S02]  /*16b20*/  FSEL R104, R53, -INF , !P1 ;  /* 0xff80000035687808 */ /* 0x000fe40004800000 */
[-C--:B------:R-:W-:Y:S02]  /*16b30*/  ISETP.GE.AND P1, PT, R5, R220.reuse, PT ;  /* 0x000000dc0500720c */ /* 0x080fe40003f26270 */
[----:B------:R-:W-:Y:S02]  /*16b40*/  FSEL R105, R48, -INF , !P2 ;  /* 0xff80000030697808 */ /* 0x000fe40005000000 */
[----:B------:R-:W-:Y:S02]  /*16b50*/  ISETP.GE.AND P2, PT, R4, R220, PT ;  /* 0x000000dc0400720c */ /* 0x000fe40003f46270 */
[----:B------:R-:W-:Y:S02]  /*16b60*/  FMNMX3.FTZ R12, R12, R61, R100, !PT ;  /* 0x0000003d0c0c7276 */ /* 0x000fe40007810064 */
[----:B------:R-:W-:-:S02]  /*16b70*/  FMNMX3.FTZ R11, R11, R83, R78, !PT ;  /* 0x000000530b0b7276 */ /* 0x000fc4000781004e */
[----:B------:R-:W-:Y:S02]  /*16b80*/  FSEL R106, R49, -INF , !P1 ;  /* 0xff800000316a7808 */ /* 0x000fe40004800000 */
[----:B------:R-:W-:Y:S02]  /*16b90*/  ISETP.GE.AND P1, PT, R173, R220, PT ;  /* 0x000000dcad00720c */ /* 0x000fe40003f26270 */
[----:B------:R-:W-:Y:S02]  /*16ba0*/  FSEL R107, R44, -INF , !P2 ;  /* 0xff8000002c6b7808 */ /* 0x000fe40005000000 */
[----:B------:R-:W-:Y:S02]  /*16bb0*/  FMNMX3.FTZ R12, R12, R104, R105, !PT ;  /* 0x000000680c0c7276 */ /* 0x000fe40007810069 */
[----:B------:R-:W-:Y:S02]  /*16bc0*/  ISETP.GE.AND P2, PT, R10, R221, PT ;  /* 0x000000dd0a00720c */ /* 0x000fe40003f46270 */
[----:B------:R-:W-:-:S02]  /*16bd0*/  FSEL R70, R70, -INF , !P5 ;  /* 0xff80000046467808 */ /* 0x000fc40006800000 */
[----:B------:R-:W-:Y:S02]  /*16be0*/  FMNMX3.FTZ R11, R11, R79, R74, !PT ;  /* 0x0000004f0b0b7276 */ /* 0x000fe4000781004a */
[----:B------:R-:W-:Y:S02]  /*16bf0*/  FSEL R71, R71, -INF , !P4 ;  /* 0xff80000047477808 */ /* 0x000fe40006000000 */
[----:B------:R-:W-:Y:S02]  /*16c00*/  FSEL R108, R45, -INF , !P1 ;  /* 0xff8000002d6c7808 */ /* 0x000fe40004800000 */
[-C--:B------:R-:W-:Y:S02]  /*16c10*/  ISETP.GE.AND P4, PT, R6, R221.reuse, PT ;  /* 0x000000dd0600720c */ /* 0x080fe40003f86270 */
[----:B------:R-:W-:Y:S02]  /*16c20*/  FMNMX3.FTZ R13, R12, R106, R107, !PT ;  /* 0x0000006a0c0d7276 */ /* 0x000fe4000781006b */
[----:B------:R-:W-:-:S02]  /*16c30*/  ISETP.GE.AND P1, PT, R9, R221, PT ;  /* 0x000000dd0900720c */ /* 0x000fc40003f26270 */
[----:B------:R-:W-:Y:S02]  /*16c40*/  ISETP.GE.AND P5, PT, R8, R221, PT ;  /* 0x000000dd0800720c */ /* 0x000fe40003fa6270 */
[----:B------:R-:W-:Y:S02]  /*16c50*/  FSEL R110, R62, -INF , !P2 ;  /* 0xff8000003e6e7808 */ /* 0x000fe40005000000 */
[----:B------:R-:W-:Y:S02]  /*16c60*/  FMNMX3.FTZ R6, R11, R75, R70, !PT ;  /* 0x0000004b0b067276 */ /* 0x000fe40007810046 */
[----:B------:R-:W-:Y:S02]  /*16c70*/  FMNMX.FTZ R9, R108, R13, !PT ;  /* 0x0000000d6c097209 */ /* 0x000fe40007810000 */
[----:B------:R-:W-:Y:S02]  /*16c80*/  ISETP.GE.AND P6, PT, R7, R221, PT ;  /* 0x000000dd0700720c */ /* 0x000fe40003fc6270 */
[----:B------:R-:W-:Y:S01]  /*16c90*/  FSEL R63, R63, -INF , !P1 ;  /* 0xff8000003f3f7808 */ /* 0x000fe20004800000 */
[----:B------:R-:W1:Y:S01]  /*16ca0*/  SHFL.BFLY PT, R8, R9, 0x2, 0x1f ;  /* 0x0c401f0009087f89 */ /* 0x000e6200000e0000 */
[----:B------:R-:W-:-:S02]  /*16cb0*/  FSEL R112, R54, -INF , !P5 ;  /* 0xff80000036707808 */ /* 0x000fc40006800000 */
[----:B------:R-:W-:Y:S02]  /*16cc0*/  FMNMX3.FTZ R6, R6, R71, R110, !PT ;  /* 0x0000004706067276 */ /* 0x000fe4000781006e */
[-C--:B------:R-:W-:Y:S02]  /*16cd0*/  ISETP.GE.AND P3, PT, R5, R221.reuse, PT ;  /* 0x000000dd0500720c */ /* 0x080fe40003f66270 */
[----:B------:R-:W-:Y:S02]  /*16ce0*/  ISETP.GE.AND P2, PT, R4, R221, PT ;  /* 0x000000dd0400720c */ /* 0x000fe40003f46270 */
[----:B------:R-:W-:Y:S02]  /*16cf0*/  FSEL R109, R55, -INF , !P6 ;  /* 0xff800000376d7808 */ /* 0x000fe40007000000 */
[----:B------:R-:W-:Y:S02]  /*16d00*/  FSEL R114, R50, -INF , !P4 ;  /* 0xff80000032727808 */ /* 0x000fe40006000000 */
[----:B------:R-:W-:-:S02]  /*16d10*/  FMNMX3.FTZ R6, R6, R63, R112, !PT ;  /* 0x0000003f06067276 */ /* 0x000fc40007810070 */
[----:B------:R-:W-:Y:S02]  /*16d20*/  ISETP.GE.AND P1, PT, R173, R221, PT ;  /* 0x000000ddad00720c */ /* 0x000fe40003f26270 */
[----:B------:R-:W-:Y:S02]  /*16d30*/  FSEL R111, R51, -INF , !P3 ;  /* 0xff800000336f7808 */ /* 0x000fe40005800000 */
[----:B------:R-:W-:Y:S02]  /*16d40*/  FSEL R116, R46, -INF , !P2 ;  /* 0xff8000002e747808 */ /* 0x000fe40005000000 */
[----:B------:R-:W-:Y:S02]  /*16d50*/  FMNMX3.FTZ R6, R6, R109, R114, !PT ;  /* 0x0000006d06067276 */ /* 0x000fe40007810072 */
[----:B------:R-:W-:Y:S02]  /*16d60*/  FSEL R128, R47, -INF , !P1 ;  /* 0xff8000002f807808 */ /* 0x000fe40004800000 */
[----:B------:R-:W-:-:S02]  /*16d70*/  FMNMX3.FTZ R5, R6, R111, R116, !PT ;  /* 0x0000006f06057276 */ /* 0x000fc40007810074 */
[----:B-1----:R-:W-:Y:S02]  /*16d80*/  FMNMX.FTZ R9, R9, R8, !PT ;  /* 0x0000000809097209 */ /* 0x002fe40007810000 */
[----:B------:R-:W-:Y:S02]  /*16d90*/  FMNMX.FTZ R6, R128, R5, !PT ;  /* 0x0000000580067209 */ /* 0x000fe40007810000 */
[----:B------:R-:W-:Y:S02]  /*16da0*/  ISETP.NE.AND P5, PT, R2, RZ, PT ;  /* 0x000000ff0200720c */ /* 0x000fe40003fa5270 */
[----:B------:R-:W1:Y:S01]  /*16db0*/  SHFL.BFLY PT, R2, R9, 0x1, 0x1f ;  /* 0x0c201f0009027f89 */ /* 0x000e6200000e0000 */
[----:B------:R-:W-:-:S03]  /*16dc0*/  LEA R117, R117, UR6, 0x1 ;  /* 0x0000000675757c11 */ /* 0x000fc6000f8e08ff */
[----:B------:R-:W3:Y:S02]  /*16dd0*/  SHFL.BFLY PT, R5, R6, 0x2, 0x1f ;  /* 0x0c401f0006057f89 */ /* 0x000ee400000e0000 */
[--C-:B------:R-:W-:Y:S02]  /*16de0*/  IMAD.IADD R115, R190, 0x1, R117.reuse ;  /* 0x00000001be737824 */ /* 0x100fe400078e0275 */
[----:B------:R-:W-:Y:S01]  /*16df0*/  IMAD.IADD R113, R58, 0x1, R117 ;  /* 0x000000013a717824 */ /* 0x000fe200078e0275 */
[----:B------:R-:W-:Y:S03]  /*16e00*/  LDSM.16.MT88.4 R52, [R117+0xa800] ;  /* 0x00a800007534783b */ /* 0x000fe60000004200 */
[----:B------:R-:W-:Y:S01]  /*16e10*/  IMAD.IADD R62, R190, 0x1, R113 ;  /* 0x00000001be3e7824 */ /* 0x000fe200078e0271 */
[----:B------:R-:W-:Y:S04]  /*16e20*/  LDSM.16.MT88.4 R28, [R115+0xa000] ;  /* 0x00a00000731c783b */ /* 0x000fe80000004200 */
[----:B------:R-:W-:Y:S04]  /*16e30*/  LDSM.16.MT88.4 R20, [R113+0xa000] ;  /* 0x00a000007114783b */ /* 0x000fe80000004200 */
[----:B------:R-:W-:Y:S01]  /*16e40*/  LDSM.16.MT88.4 R44, [R115+0xa800] ;  /* 0x00a80000732c783b */ /* 0x000fe20000004200 */
[----:B-1----:R-:W-:-:S03]  /*16e50*/  FMNMX.FTZ R2, R9, R2, !PT ;  /* 0x0000000209027209 */ /* 0x002fc60007810000 */
[----:B------:R-:W-:Y:S01]  /*16e60*/  LDSM.16.MT88.4 R48, [R113+0xa800] ;  /* 0x00a800007130783b */ /* 0x000fe20000004200 */
[----:B---3--:R-:W-:Y:S01]  /*16e70*/  FMNMX.FTZ R5, R6, R5, !PT ;  /* 0x0000000506057209 */ /* 0x008fe20007810000 */
[C---:B--2---:R-:W-:Y:S01]  /*16e80*/  FMUL.FTZ R131, R2.reuse, UR7 ;  /* 0x0000000702837c20 */ /* 0x044fe20008410000 */
[----:B------:R-:W-:-:S03]  /*16e90*/  FSETP.NEU.FTZ.AND P1, PT, R2, -INF , PT ;  /* 0xff8000000200780b */ /* 0x000fc60003f3d000 */
[----:B------:R-:W1:Y:S01]  /*16ea0*/  SHFL.BFLY PT, R4, R5, 0x1, 0x1f ;  /* 0x0c201f0005047f89 */ /* 0x000e6200000e0000 */
[----:B------:R-:W-:-:S05]  /*16eb0*/  FSEL R131, R131, RZ, P1 ;  /* 0x000000ff83837208 */ /* 0x000fca0000800000 */
        /* <DEDUP_REMOVED lines=15> */
[----:B------:R-:W2:Y:S01]  /*16fb0*/  MUFU.EX2 R126, R126 ;  /* 0x0000007e007e7308 */ /* 0x000ea20000000800 */
[--C-:B------:R-:W-:Y:S01]  /*16fc0*/  FFMA.FTZ R148, R148, UR7, -R131.reuse ;  /* 0x0000000794947c23 */ /* 0x100fe20008010883 */
[--C-:B------:R-:W-:Y:S01]  /*16fd0*/  FFMA.FTZ R149, R149, UR7, -R131.reuse ;  /* 0x0000000795957c23 */ /* 0x100fe20008010883 */
[----:B-1----:R-:W-:Y:S01]  /*16fe0*/  FMNMX.FTZ R0, R5, R4, !PT ;  /* 0x0000000405007209 */ /* 0x002fe20007810000 */
[--C-:B------:R-:W-:Y:S01]  /*16ff0*/  FFMA.FTZ R156, R156, UR7, -R131.reuse ;  /* 0x000000079c9c7c23 */ /* 0x100fe20008010883 */
[----:B------:R-:W1:Y:S01]  /*17000*/  LDSM.16.MT88.4 R4, [R117+0xa000] ;  /* 0x00a000007504783b */ /* 0x000e620000004200 */
[--C-:B------:R-:W-:Y:S01]  /*17010*/  FFMA.FTZ R155, R155, UR7, -R131.reuse ;  /* 0x000000079b9b7c23 */ /* 0x100fe20008010883 */
[C---:B------:R-:W-:Y:S01]  /*17020*/  FSETP.NEU.FTZ.AND P1, PT, R0.reuse, -INF , PT ;  /* 0xff8000000000780b */ /* 0x040fe20003f3d000 */
[----:B------:R-:W-:Y:S01]  /*17030*/  FMUL.FTZ R123, R0, UR7 ;  /* 0x00000007007b7c20 */ /* 0x000fe20008410000 */
[----:B------:R-:W-:Y:S01]  /*17040*/  MUFU.EX2 R127, R127 ;  /* 0x0000007f007f7308 */ /* 0x000fe20000000800 */
[--C-:B------:R-:W-:Y:S01]  /*17050*/  FFMA.FTZ R157, R157, UR7, -R131.reuse ;  /* 0x000000079d9d7c23 */ /* 0x100fe20008010883 */
[--C-:B------:R-:W-:Y:S01]  /*17060*/  FFMA.FTZ R160, R160, UR7, -R131.reuse ;  /* 0x00000007a0a07c23 */ /* 0x100fe20008010883 */
[--C-:B------:R-:W-:Y:S01]  /*17070*/  FFMA.FTZ R170, R170, UR7, -R131.reuse ;  /* 0x00000007aaaa7c23 */ /* 0x100fe20008010883 */
[----:B------:R-:W-:Y:S01]  /*17080*/  FSEL R123, R123, RZ, P1 ;  /* 0x000000ff7b7b7208 */ /* 0x000fe20000800000 */
[--C-:B------:R-:W-:Y:S01]  /*17090*/  FFMA.FTZ R172, R172, UR7, -R131.reuse ;  /* 0x00000007acac7c23 */ /* 0x100fe20008010883 */
[--C-:B------:R-:W-:Y:S01]  /*170a0*/  FFMA.FTZ R190, R240, UR7, -R131.reuse ;  /* 0x00000007f0be7c23 */ /* 0x100fe20008010883 */
[----:B------:R-:W-:Y:S01]  /*170b0*/  FFMA.FTZ R171, R224, UR7, -R131 ;  /* 0x00000007e0ab7c23 */ /* 0x000fe20008010883 */
[----:B------:R-:W3:Y:S01]  /*170c0*/  MUFU.EX2 R124, R124 ;  /* 0x0000007c007c7308 */ /* 0x000ee20000000800 */
[--C-:B------:R-:W-:Y:S01]  /*170d0*/  FFMA.FTZ R121, R165, UR7, -R123.reuse ;  /* 0x00000007a5797c23 */ /* 0x100fe2000801087b */
[--C-:B------:R-:W-:Y:S01]  /*170e0*/  FFMA.FTZ R120, R163, UR7, -R123.reuse ;  /* 0x00000007a3787c23 */ /* 0x100fe2000801087b */
[--C-:B------:R-:W-:Y:S01]  /*170f0*/  FFMA.FTZ R119, R161, UR7, -R123.reuse ;  /* 0x00000007a1777c23 */ /* 0x100fe2000801087b */
[--C-:B------:R-:W-:Y:S01]  /*17100*/  FFMA.FTZ R118, R38, UR7, -R123.reuse ;  /* 0x0000000726767c23 */ /* 0x100fe2000801087b */
[--C-:B------:R-:W-:Y:S01]  /*17110*/  FFMA.FTZ R135, R34, UR7, -R123.reuse ;  /* 0x0000000722877c23 */ /* 0x100fe2000801087b */
[----:B------:R-:W4:Y:S01]  /*17120*/  LDSM.16.MT88.4 R36, [R62+0xa000] ;  /* 0x00a000003e24783b */ /* 0x000f220000004200 */
[--C-:B------:R-:W-:Y:S01]  /*17130*/  FFMA.FTZ R132, R32, UR7, -R123.reuse ;  /* 0x0000000720847c23 */ /* 0x100fe2000801087b */
[----:B------:R-:W-:Y:S01]  /*17140*/  MUFU.EX2 R121, R121 ;  /* 0x0000007900797308 */ /* 0x000fe20000000800 */
[--C-:B------:R-:W-:Y:S01]  /*17150*/  FFMA.FTZ R133, R143, UR7, -R123.reuse ;  /* 0x000000078f857c23 */ /* 0x100fe2000801087b */
[--C-:B------:R-:W-:Y:S01]  /*17160*/  FFMA.FTZ R130, R43, UR7, -R123.reuse ;  /* 0x000000072b827c23 */ /* 0x100fe2000801087b */
[----:B--2---:R-:W-:Y:S01]  /*17170*/  F2FP.F16.F32.PACK_AB R12, R126, R129 ;  /* 0x000000817e0c723e */ /* 0x004fe200000000ff */
[----:B------:R-:W2:Y:S01]  /*17180*/  LDSM.16.MT88.4 R40, [R62+0xa800] ;  /* 0x00a800003e28783b */ /* 0x000ea20000004200 */
[--C-:B------:R-:W-:Y:S01]  /*17190*/  FFMA.FTZ R143, R142, UR7, -R123.reuse ;  /* 0x000000078e8f7c23 */ /* 0x100fe2000801087b */
[--C-:B------:R-:W-:Y:S01]  /*171a0*/  FFMA.FTZ R140, R140, UR7, -R123.reuse ;  /* 0x000000078c8c7c23 */ /* 0x100fe2000801087b */
[--C-:B------:R-:W-:Y:S01]  /*171b0*/  FFMA.FTZ R142, R151, UR7, -R123.reuse ;  /* 0x00000007978e7c23 */ /* 0x100fe2000801087b */
[----:B------:R-:W5:Y:S01]  /*171c0*/  MUFU.EX2 R120, R120 ;  /* 0x0000007800787308 */ /* 0x000f620000000800 */
        /* <DEDUP_REMOVED lines=10> */
[----:B------:R-:W-:Y:S01]  /*17270*/  FFMA.FTZ R166, R166, UR7, -R123 ;  /* 0x00000007a6a67c23 */ /* 0x000fe2000801087b */
[--C-:B------:R-:W-:Y:S01]  /*17280*/  FFMA.FTZ R163, R248, UR7, -R131.reuse ;  /* 0x00000007f8a37c23 */ /* 0x100fe20008010883 */
[----:B------:R-:W-:Y:S01]  /*17290*/  FFMA.FTZ R165, R246, UR7, -R131 ;  /* 0x00000007f6a57c23 */ /* 0x000fe20008010883 */
[--C-:B------:R-:W-:Y:S01]  /*172a0*/  FFMA.FTZ R167, R244, UR7, -R123.reuse ;  /* 0x00000007f4a77c23 */ /* 0x100fe2000801087b */
[--C-:B------:R-:W-:Y:S01]  /*172b0*/  FFMA.FTZ R174, R174, UR7, -R123.reuse ;  /* 0x00000007aeae7c23 */ /* 0x100fe2000801087b */
[----:B------:R-:W3:Y:S01]  /*172c0*/  MUFU.EX2 R118, R118 ;  /* 0x0000007600767308 */ /* 0x000ee20000000800 */
[----:B-----5:R-:W-:Y:S01]  /*172d0*/  F2FP.F16.F32.PACK_AB R13, R120, R121 ;  /* 0x00000079780d723e */ /* 0x020fe200000000ff */
[--C-:B------:R-:W-:Y:S01]  /*172e0*/  FFMA.FTZ R169, R242, UR7, -R123.reuse ;  /* 0x00000007f2a97c23 */ /* 0x100fe2000801087b */
[----:B------:R-:W-:Y:S01]  /*172f0*/  FFMA.FTZ R182, R182, UR7, -R123 ;  /* 0x00000007b6b67c23 */ /* 0x000fe2000801087b */
[--C-:B------:R-:W-:Y:S01]  /*17300*/  FFMA.FTZ R173, R222, UR7, -R131.reuse ;  /* 0x00000007dead7c23 */ /* 0x100fe20008010883 */
[----:B------:R-:W-:Y:S01]  /*17310*/  FFMA.FTZ R194, R194, UR7, -R131 ;  /* 0x00000007c2c27c23 */ /* 0x000fe20008010883 */
[--C-:B------:R-:W-:Y:S01]  /*17320*/  FFMA.FTZ R175, R218, UR7, -R123.reuse ;  /* 0x00000007daaf7c23 */ /* 0x100fe2000801087b */
[--C-:B------:R-:W-:Y:S01]  /*17330*/  FFMA.FTZ R202, R202, UR7, -R123.reuse ;  /* 0x00000007caca7c23 */ /* 0x100fe2000801087b */
[----:B------:R-:W-:Y:S01]  /*17340*/  MUFU.EX2 R125, R125 ;  /* 0x0000007d007d7308 */ /* 0x000fe20000000800 */
[--C-:B------:R-:W-:Y:S01]  /*17350*/  FFMA.FTZ R177, R216, UR7, -R123.reuse ;  /* 0x00000007d8b17c23 */ /* 0x100fe2000801087b */
[----:B------:R-:W-:Y:S01]  /*17360*/  FFMA.FTZ R206, R206, UR7, -R123 ;  /* 0x00000007cece7c23 */ /* 0x000fe2000801087b */
[--C-:B------:R-:W-:Y:S01]  /*17370*/  FFMA.FTZ R179, R214, UR7, -R131.reuse ;  /* 0x00000007d6b37c23 */ /* 0x100fe20008010883 */
[--C-:B------:R-:W-:Y:S01]  /*17380*/  FFMA.FTZ R212, R212, UR7, -R131.reuse ;  /* 0x00000007d4d47c23 */ /* 0x100fe20008010883 */
[--C-:B------:R-:W-:Y:S01]  /*17390*/  FFMA.FTZ R181, R210, UR7, -R131.reuse ;  /* 0x00000007d2b57c23 */ /* 0x100fe20008010883 */
[----:B------:R-:W-:Y:S01]  /*173a0*/  FFMA.FTZ R208, R208, UR7, -R131 ;  /* 0x00000007d0d07c23 */ /* 0x000fe20008010883 */
[--C-:B------:R-:W-:Y:S01]  /*173b0*/  FFMA.FTZ R183, R204, UR7, -R123.reuse ;  /* 0x00000007ccb77c23 */ /* 0x100fe2000801087b */
[----:B------:R-:W5:Y:S01]  /*173c0*/  MUFU.EX2 R122, R122 ;  /* 0x0000007a007a7308 */ /* 0x000f620000000800 */
[----:B---3--:R-:W-:Y:S01]  /*173d0*/  F2FP.F16.F32.PACK_AB R15, R118, R119 ;  /* 0x00000077760f723e */ /* 0x008fe200000000ff */
[--C-:B------:R-:W-:Y:S01]  /*173e0*/  FFMA.FTZ R198, R198, UR7, -R123.reuse ;  /* 0x00000007c6c67c23 */ /* 0x100fe2000801087b */
[--C-:B------:R-:W-:Y:S01]  /*173f0*/  FFMA.FTZ R185, R200, UR7, -R123.reuse ;  /* 0x00000007c8b97c23 */ /* 0x100fe2000801087b */
[--C-:B------:R-:W-:Y:S01]  /*17400*/  FFMA.FTZ R196, R196, UR7, -R123.reuse ;  /* 0x00000007c4c47c23 */ /* 0x100fe2000801087b */
[----:B------:R-:W-:Y:S01]  /*17410*/  FFMA.FTZ R193, R168, UR7, -R123 ;  /* 0x00000007a8c17c23 */ /* 0x000fe2000801087b */
[--C-:B------:R-:W-:Y:S01]  /*17420*/  FFMA.FTZ R187, R192, UR7, -R131.reuse ;  /* 0x00000007c0bb7c23 */ /* 0x100fe20008010883 */
[--C-:B------:R-:W-:Y:S01]  /*17430*/  FFMA.FTZ R186, R186, UR7, -R131.reuse ;  /* 0x00000007baba7c23 */ /* 0x100fe20008010883 */
[----:B------:R-:W-:Y:S01]  /*17440*/  MUFU.EX2 R139, R139 ;  /* 0x0000008b008b7308 */ /* 0x000fe20000000800 */
[C---:B------:R-:W-:Y:S01]  /*17450*/  HMMA.16816.F32 R32, R12.reuse, R28, RZ ;  /* 0x0000001c0c20723c */ /* 0x040fe200000018ff */
[--C-:B------:R-:W-:Y:S01]  /*17460*/  FFMA.FTZ R184, R184, UR7, -R131.reuse ;  /* 0x00000007b8b87c23 */ /* 0x100fe20008010883 */
[----:B------:R-:W-:Y:S01]  /*17470*/  FFMA.FTZ R191, R180, UR7, -R131 ;  /* 0x00000007b4bf7c23 */ /* 0x000fe20008010883 */
[--C-:B------:R-:W-:Y:S01]  /*17480*/  FFMA.FTZ R178, R178, UR7, -R123.reuse ;  /* 0x00000007b2b27c23 */ /* 0x100fe2000801087b */
[--C-:B------:R-:W-:Y:S01]  /*17490*/  FFMA.FTZ R168, R176, UR7, -R123.reuse ;  /* 0x00000007b0a87c23 */ /* 0x100fe2000801087b */
[----:B------:R-:W-:Y:S01]  /*174a0*/  FFMA.FTZ R195, R162, UR7, -R123 ;  /* 0x00000007a2c37c23 */ /* 0x000fe2000801087b */
[--C-:B------:R-:W-:Y:S01]  /*174b0*/  FFMA.FTZ R158, R158, UR7, -R131.reuse ;  /* 0x000000079e9e7c23 */ /* 0x100fe20008010883 */
[----:B------:R-:W-:Y:S01]  /*174c0*/  MUFU.EX2 R136, R136 ;  /* 0x0000008800887308 */ /* 0x000fe20000000800 */
[C---:B------:R-:W-:Y:S01]  /*174d0*/  HMMA.16816.F32 R28, R12.reuse, R30, RZ ;  /* 0x0000001e0c1c723c */ /* 0x040fe200000018ff */
[--C-:B------:R-:W-:Y:S01]  /*174e0*/  FFMA.FTZ R197, R154, UR7, -R131.reuse ;  /* 0x000000079ac57c23 */ /* 0x100fe20008010883 */
[--C-:B------:R-:W-:Y:S01]  /*174f0*/  FFMA.FTZ R146, R146, UR7, -R131.reuse ;  /* 0x0000000792927c23 */ /* 0x100fe20008010883 */
[----:B------:R-:W-:Y:S01]  /*17500*/  FFMA.FTZ R101, R101, UR7, -R131 ;  /* 0x0000000765657c23 */ /* 0x000fe20008010883 */
[--C-:B------:R-:W-:Y:S01]  /*17510*/  FFMA.FTZ R66, R66, UR7, -R123.reuse ;  /* 0x0000000742427c23 */ /* 0x100fe2000801087b */
[--C-:B------:R-:W-:Y:S01]  /*17520*/  FFMA.FTZ R67, R67, UR7, -R123.reuse ;  /* 0x0000000743437c23 */ /* 0x100fe2000801087b */
[--C-:B------:R-:W-:Y:S01]  /*17530*/  FFMA.FTZ R102, R102, UR7, -R123.reuse ;  /* 0x0000000766667c23 */ /* 0x100fe2000801087b */
[----:B------:R-:W-:Y:S01]  /*17540*/  MUFU.EX2 R135, R135 ;  /* 0x0000008700877308 */ /* 0x000fe20000000800 */
[C---:B-1----:R-:W-:Y:S01]  /*17550*/  HMMA.16816.F32 R8, R12.reuse, R4, RZ ;  /* 0x000000040c08723c */ /* 0x042fe200000018ff */
[----:B------:R-:W-:Y:S01]  /*17560*/  FFMA.FTZ R103, R103, UR7, -R123 ;  /* 0x0000000767677c23 */ /* 0x000fe2000801087b */
[--C-:B------:R-:W-:Y:S01]  /*17570*/  FFMA.FTZ R96, R96, UR7, -R131.reuse ;  /* 0x0000000760607c23 */ /* 0x100fe20008010883 */
[--C-:B------:R-:W-:Y:S01]  /*17580*/  FFMA.FTZ R97, R97, UR7, -R131.reuse ;  /* 0x0000000761617c23 */ /* 0x100fe20008010883 */
[--C-:B------:R-:W-:Y:S01]  /*17590*/  FFMA.FTZ R92, R92, UR7, -R131.reuse ;  /* 0x000000075c5c7c23 */ /* 0x100fe20008010883 */
[----:B------:R-:W-:Y:S01]  /*175a0*/  FFMA.FTZ R93, R93, UR7, -R131 ;  /* 0x000000075d5d7c23 */ /* 0x000fe20008010883 */
[--C-:B------:R-:W-:Y:S01]  /*175b0*/  FFMA.FTZ R98, R98, UR7, -R123.reuse ;  /* 0x0000000762627c23 */ /* 0x100fe2000801087b */
[----:B------:R-:W1:Y:S01]  /*175c0*/  MUFU.EX2 R132, R132 ;  /* 0x0000008400847308 */ /* 0x000e620000000800 */
        /* <DEDUP_REMOVED lines=8> */
[C---:B------:R-:W-:Y:S01]  /*17650*/  HMMA.16816.F32 R4, R12.reuse, R6, RZ ;  /* 0x000000060c04723c */ /* 0x040fe200000018ff */
[----:B------:R-:W-:Y:S01]  /*17660*/  FFMA.FTZ R85, R85, UR7, -R131 ;  /* 0x0000000755557c23 */ /* 0x000fe20008010883 */
[--C-:B------:R-:W-:Y:S01]  /*17670*/  FFMA.FTZ R90, R90, UR7, -R123.reuse ;  /* 0x000000075a5a7c23 */ /* 0x100fe2000801087b */
[--C-:B------:R-:W-:Y:S01]  /*17680*/  FFMA.FTZ R91, R91, UR7, -R123.reuse ;  /* 0x000000075b5b7c23 */ /* 0x100fe2000801087b */
[--C-:B------:R-:W-:Y:S01]  /*17690*/  FFMA.FTZ R86, R86, UR7, -R123.reuse ;  /* 0x0000000756567c23 */ /* 0x100fe2000801087b */
[----:B------:R-:W-:Y:S01]  /*176a0*/  FFMA.FTZ R87, R87, UR7, -R123 ;  /* 0x0000000757577c23 */ /* 0x000fe2000801087b */
[--C-:B------:R-:W-:Y:S01]  /*176b0*/  FFMA.FTZ R80, R80, UR7, -R131.reuse ;  /* 0x0000000750507c23 */ /* 0x100fe20008010883 */
[----:B------:R-:W3:Y:S01]  /*176c0*/  MUFU.EX2 R130, R130 ;  /* 0x0000008200827308 */ /* 0x000ee20000000800 */
        /* <DEDUP_REMOVED lines=8> */
[C---:B----4-:R-:W-:Y:S01]  /*17750*/  HMMA.16816.F32 R16, R12.reuse, R36, RZ ;  /* 0x000000240c10723c */ /* 0x050fe200000018ff */
[----:B-----5:R-:W-:Y:S01]  /*17760*/  F2FP.F16.F32.PACK_AB R36, R122, R125 ;  /* 0x0000007d7a24723e */ /* 0x020fe200000000ff */
[----:B------:R-:W-:Y:S01]  /*17770*/  FFMA.FTZ R79, R79, UR7, -R123 ;  /* 0x000000074f4f7c23 */ /* 0x000fe2000801087b */
[----:B-1----:R-:W-:Y:S01]  /*17780*/  F2FP.F16.F32.PACK_AB R37, R132, R135 ;  /* 0x000000878425723e */ /* 0x002fe200000000ff */
[----:B------:R-:W-:Y:S01]  /*17790*/  FADD.FTZ R126, R129, R126 ;  /* 0x0000007e817e7221 */ /* 0x000fe20000010000 */
[----:B------:R-:W-:Y:S01]  /*177a0*/  FADD.FTZ R120, R121, R120 ;  /* 0x0000007879787221 */ /* 0x000fe20000010000 */
[--C-:B------:R-:W-:Y:S01]  /*177b0*/  FFMA.FTZ R72, R72, UR7, -R131.reuse ;  /* 0x0000000748487c23 */ /* 0x100fe20008010883 */
[----:B------:R-:W1:Y:S01]  /*177c0*/  MUFU.EX2 R134, R134 ;  /* 0x0000008600867308 */ /* 0x000e620000000800 */
[----:B------:R-:W-:Y:S01]  /*177d0*/  HMMA.16816.F32 R12, R12, R38, RZ ;  /* 0x000000260c0c723c */ /* 0x000fe200000018ff */
[----:B------:R-:W-:Y:S01]  /*177e0*/  F2FP.F16.F32.PACK_AB R38, R136, R139 ;  /* 0x0000008b8826723e */ /* 0x000fe200000000ff */
[----:B------:R-:W-:Y:S01]  /*177f0*/  FADD.FTZ R127, R127, R126 ;  /* 0x0000007e7f7f7221 */ /* 0x000fe20000010000 */
[----:B---3--:R-:W-:Y:S01]  /*17800*/  F2FP.F16.F32.PACK_AB R39, R130, R133 ;  /* 0x000000858227723e */ /* 0x008fe200000000ff */
[----:B------:R-:W-:Y:S01]  /*17810*/  FADD.FTZ R119, R119, R120 ;  /* 0x0000007877777221 */ /* 0x000fe20000010000 */
[----:B------:R-:W-:Y:S01]  /*17820*/  FFMA.FTZ R73, R73, UR7, -R131 ;  /* 0x0000000749497c23 */ /* 0x000fe20008010883 */
[----:B------:R-:W-:Y:S01]  /*17830*/  FADD.FTZ R124, R124, R127 ;  /* 0x0000007f7c7c7221 */ /* 0x000fe20000010000 */
[----:B------:R-:W-:Y:S01]  /*17840*/  MUFU.EX2 R138, R138 ;  /* 0x0000008a008a7308 */ /* 0x000fe20000000800 */
[----:B------:R-:W-:Y:S01]  /*17850*/  FADD.FTZ R118, R118, R119 ;  /* 0x0000007776767221 */ /* 0x000fe20000010000 */
[--C-:B------:R-:W-:Y:S01]  /*17860*/  FFMA.FTZ R68, R68, UR7, -R131.reuse ;  /* 0x0000000744447c23 */ /* 0x100fe20008010883 */
[C---:B------:R-:W-:Y:S01]  /*17870*/  HMMA.16816.F32 R32, R36.reuse, R44, R32 ;  /* 0x0000002c2420723c */ /* 0x040fe20000001820 */
[----:B------:R-:W-:Y:S01]  /*17880*/  FADD.FTZ R125, R125, R124 ;  /* 0x0000007c7d7d7221 */ /* 0x000fe20000010000 */
[----:B------:R-:W-:Y:S01]  /*17890*/  FADD.FTZ R135, R135, R118 ;  /* 0x0000007687877221 */ /* 0x000fe20000010000 */
[----:B------:R-:W-:Y:S01]  /*178a0*/  FFMA.FTZ R69, R69, UR7, -R131 ;  /* 0x0000000745457c23 */ /* 0x000fe20008010883 */
[----:B------:R-:W-:Y:S01]  /*178b0*/  FFMA.FTZ R119, R63, UR7, -R123 ;  /* 0x000000073f777c23 */ /* 0x000fe2000801087b */
[----:B------:R-:W3:Y:S01]  /*178c0*/  MUFU.EX2 R141, R141 ;  /* 0x0000008d008d7308 */ /* 0x000ee20000000800 */
[----:B------:R-:W-:Y:S01]  /*178d0*/  FADD.FTZ R122, R122, R125 ;  /* 0x0000007d7a7a7221 */ /* 0x000fe20000010000 */
[----:B------:R-:W-:Y:S01]  /*178e0*/  FADD.FTZ R132, R132, R135 ;  /* 0x0000008784847221 */ /* 0x000fe20000010000 */
[C---:B------:R-:W-:Y:S01]  /*178f0*/  HMMA.16816.F32 R28, R36.reuse, R46, R28 ;  /* 0x0000002e241c723c */ /* 0x040fe2000000181c */
[----:B------:R-:W4:Y:S01]  /*17900*/  LDSM.16.MT88.4 R44, [R115+0xb000] ;  /* 0x00b00000732c783b */ /* 0x000f220000004200 */
[----:B------:R-:W-:Y:S01]  /*17910*/  FADD.FTZ R139, R139, R122 ;  /* 0x0000007a8b8b7221 */ /* 0x000fe20000010000 */
[----:B------:R-:W-:Y:S01]  /*17920*/  FADD.FTZ R133, R133, R132 ;  /* 0x0000008485857221 */ /* 0x000fe20000010000 */
[----:B------:R-:W-:Y:S01]  /*17930*/  FFMA.FTZ R109, R109, UR7, -R123 ;  /* 0x000000076d6d7c23 */ /* 0x000fe2000801087b */
[----:B------:R-:W-:Y:S01]  /*17940*/  MUFU.EX2 R140, R140 ;  /* 0x0000008c008c7308 */ /* 0x000fe20000000800 */
[----:B------:R-:W-:Y:S01]  /*17950*/  FADD.FTZ R136, R136, R139 ;  /* 0x0000008b88887221 */ /* 0x000fe20000010000 */
[----:B------:R-:W-:Y:S01]  /*17960*/  FADD.FTZ R133, R130, R133 ;  /* 0x0000008582857221 */ /* 0x000fe20000010000 */
[C---:B------:R-:W-:Y:S01]  /*17970*/  HMMA.16816.F32 R8, R36.reuse, R52, R8 ;  /* 0x000000342408723c */ /* 0x040fe20000001808 */
[--C-:B------:R-:W-:Y:S01]  /*17980*/  FFMA.FTZ R105, R105, UR7, -R131.reuse ;  /* 0x0000000769697c23 */ /* 0x100fe20008010883 */
[--C-:B------:R-:W-:Y:S01]  /*17990*/  FFMA.FTZ R106, R106, UR7, -R131.reuse ;  /* 0x000000076a6a7c23 */ /* 0x100fe20008010883 */
[----:B------:R-:W-:Y:S01]  /*179a0*/  FFMA.FTZ R107, R107, UR7, -R131 ;  /* 0x000000076b6b7c23 */ /* 0x000fe20008010883 */
[----:B------:R-:W-:Y:S01]  /*179b0*/  FFMA.FTZ R246, R128, UR7, -R123 ;  /* 0x0000000780f67c23 */ /* 0x000fe2000801087b */
[----:B------:R-:W5:Y:S03]  /*179c0*/  MUFU.EX2 R143, R143 ;  /* 0x0000008f008f7308 */ /* 0x000f660000000800 */
[C---:B------:R-:W-:Y:S01]  /*179d0*/  HMMA.16816.F32 R4, R36.reuse, R54, R4 ;  /* 0x000000362404723c */ /* 0x040fe20000001804 */
[----:B------:R-:W4:Y:S04]  /*179e0*/  LDSM.16.MT88.4 R52, [R117+0xb000] ;  /* 0x00b000007534783b */ /* 0x000f280000004200 */
[----:B------:R-:W-:Y:S03]  /*179f0*/  MUFU.EX2 R142, R142 ;  /* 0x0000008e008e7308 */ /* 0x000fe60000000800 */
[C---:B------:R-:W-:Y:S05]  /*17a00*/  HMMA.16816.F32 R24, R36.reuse, R48, R24 ;  /* 0x000000302418723c */ /* 0x040fea0000001818 */
[----:B------:R-:W5:Y:S03]  /*17a10*/  MUFU.EX2 R145, R145 ;  /* 0x0000009100917308 */ /* 0x000f660000000800 */
[C---:B------:R-:W-:Y:S01]  /*17a20*/  HMMA.16816.F32 R20, R36.reuse, R50, R20 ;  /* 0x000000322414723c */ /* 0x040fe20000001814 */
[----:B------:R-:W4:Y:S04]  /*17a30*/  LDSM.16.MT88.4 R48, [R113+0xb000] ;  /* 0x00b000007130783b */ /* 0x000f280000004200 */
[----:B------:R-:W-:Y:S03]  /*17a40*/  MUFU.EX2 R147, R147 ;  /* 0x0000009300937308 */ /* 0x000fe60000000800 */
[C---:B--2---:R-:W-:Y:S05]  /*17a50*/  HMMA.16816.F32 R16, R36.reuse, R40, R16 ;  /* 0x000000282410723c */ /* 0x044fea0000001810 */
[----:B------:R-:W2:Y:S03]  /*17a60*/  MUFU.EX2 R144, R144 ;  /* 0x0000009000907308 */ /* 0x000ea60000000800 */
[----:B------:R-:W-:Y:S01]  /*17a70*/  HMMA.16816.F32 R12, R36, R42, R12 ;  /* 0x0000002a240c723c */ /* 0x000fe2000000180c */
[----:B------:R-:W2:Y:S01]  /*17a80*/  LDSM.16.MT88.4 R40, [R62+0xb000] ;  /* 0x00b000003e28783b */ /* 0x000ea20000004200 */
[----:B-1----:R-:W-:Y:S01]  /*17a90*/  F2FP.F16.F32.PACK_AB R36, R134, R137 ;  /* 0x000000898624723e */ /* 0x002fe200000000ff */
[----:B------:R-:W-:Y:S01]  /*17aa0*/  FADD.FTZ R137, R137, R136 ;  /* 0x0000008889897221 */ /* 0x000fe20000010000 */
[----:B---3--:R-:W-:Y:S01]  /*17ab0*/  F2FP.F16.F32.PACK_AB R38, R141, R138 ;  /* 0x0000008a8d26723e */ /* 0x008fe200000000ff */
[----:B------:R-:W-:Y:S01]  /*17ac0*/  MUFU.EX2 R148, R148 ;  /* 0x0000009400947308 */ /* 0x000fe20000000800 */
[----:B-----5:R-:W-:Y:S01]  /*17ad0*/  F2FP.F16.F32.PACK_AB R37, R143, R140 ;  /* 0x0000008c8f25723e */ /* 0x020fe200000000ff */
[----:B------:R-:W-:Y:S01]  /*17ae0*/  FADD.FTZ R140, R140, R133 ;  /* 0x000000858c8c7221 */ /* 0x000fe20000010000 */
[----:B------:R-:W-:Y:S01]  /*17af0*/  F2FP.F16.F32.PACK_AB R39, R145, R142 ;  /* 0x0000008e9127723e */ /* 0x000fe200000000ff */
[----:B------:R-:W-:-:S02]  /*17b00*/  FADD.FTZ R137, R134, R137 ;  /* 0x0000008986897221 */ /* 0x000fc40000010000 */
[----:B------:R-:W-:Y:S01]  /*17b10*/  FADD.FTZ R143, R143, R140 ;  /* 0x0000008c8f8f7221 */ /* 0x000fe20000010000 */
[----:B------:R-:W-:Y:S01]  /*17b20*/  LDSM.16.MT88.4 R132, [R117+0x11800] ;  /* 0x011800007584783b */ /* 0x000fe20000004200 */
[----:B------:R-:W1:Y:S01]  /*17b30*/  MUFU.EX2 R149, R149 ;  /* 0x0000009500957308 */ /* 0x000e620000000800 */
[----:B------:R-:W-:Y:S01]  /*17b40*/  FADD.FTZ R138, R138, R137 ;  /* 0x000000898a8a7221 */ /* 0x000fe20000010000 */
[C---:B----4-:R-:W-:Y:S01]  /*17b50*/  HMMA.16816.F32 R32, R36.reuse, R44, R32 ;  /* 0x0000002c2420723c */ /* 0x050fe20000001820 */
[----:B------:R-:W-:Y:S02]  /*17b60*/  FADD.FTZ R142, R142, R143 ;  /* 0x0000008f8e8e7221 */ /* 0x000fe40000010000 */
[----:B------:R-:W-:Y:S02]  /*17b70*/  FADD.FTZ R138, R141, R138 ;  /* 0x0000008a8d8a7221 */ /* 0x000fe40000010000 */
[----:B------:R-:W-:Y:S01]  /*17b80*/  FADD.FTZ R145, R145, R142 ;  /* 0x0000008e91917221 */ /* 0x000fe20000010000 */
[----:B------:R-:W-:Y:S01]  /*17b90*/  MUFU.EX2 R150, R150 ;  /* 0x0000009600967308 */ /* 0x000fe20000000800 */
[----:B------:R-:W-:Y:S01]  /*17ba0*/  LDSM.16.MT88.4 R140, [R115+0x11800] ;  /* 0x01180000738c783b */ /* 0x000fe20000004200 */
[C---:B------:R-:W-:Y:S03]  /*17bb0*/  HMMA.16816.F32 R28, R36.reuse, R46, R28 ;  /* 0x0000002e241c723c */ /* 0x040fe6000000181c */
[----:B------:R-:W3:Y:S03]  /*17bc0*/  LDSM.16.MT88.4 R44, [R115+0xb800] ;  /* 0x00b80000732c783b */ /* 0x000ee60000004200 */
[----:B------:R-:W4:Y:S02]  /*17bd0*/  MUFU.EX2 R151, R151 ;  /* 0x0000009700977308 */ /* 0x000f240000000800 */
[C---:B------:R-:W-:Y:S06]  /*17be0*/  HMMA.16816.F32 R8, R36.reuse, R52, R8 ;  /* 0x000000342408723c */ /* 0x040fec0000001808 */
[----:B------:R-:W-:Y:S02]  /*17bf0*/  MUFU.EX2 R152, R152 ;  /* 0x0000009800987308 */ /* 0x000fe40000000800 */
[C---:B------:R-:W-:Y:S01]  /*17c00*/  HMMA.16816.F32 R4, R36.reuse, R54, R4 ;  /* 0x000000362404723c */ /* 0x040fe20000001804 */
[----:B------:R-:W5:Y:S05]  /*17c10*/  LDSM.16.MT88.4 R52, [R117+0xb800] ;  /* 0x00b800007534783b */ /* 0x000f6a0000004200 */
[----:B------:R-:W4:Y:S02]  /*17c20*/  MUFU.EX2 R153, R153 ;  /* 0x0000009900997308 */ /* 0x000f240000000800 */
[C---:B------:R-:W-:Y:S06]  /*17c30*/  HMMA.16816.F32 R24, R36.reuse, R48, R24 ;  /* 0x000000302418723c */ /* 0x040fec0000001818 */
[----:B------:R-:W-:Y:S02]  /*17c40*/  MUFU.EX2 R156, R156 ;  /* 0x0000009c009c7308 */ /* 0x000fe40000000800 */
[C---:B------:R-:W-:Y:S01]  /*17c50*/  HMMA.16816.F32 R20, R36.reuse, R50, R20 ;  /* 0x000000322414723c */ /* 0x040fe20000001814 */
[----:B------:R-:W5:Y:S05]  /*17c60*/  LDSM.16.MT88.4 R48, [R113+0xb800] ;  /* 0x00b800007130783b */ /* 0x000f6a0000004200 */
[----:B------:R-:W5:Y:S02]  /*17c70*/  MUFU.EX2 R155, R155 ;  /* 0x0000009b009b7308 */ /* 0x000f640000000800 */
[C---:B--2---:R-:W-:Y:S06]  /*17c80*/  HMMA.16816.F32 R16, R36.reuse, R40, R16 ;  /* 0x000000282410723c */ /* 0x044fec0000001810 */
[----:B------:R-:W-:Y:S02]  /*17c90*/  MUFU.EX2 R157, R157 ;  /* 0x0000009d009d7308 */ /* 0x000fe40000000800 */
[----:B------:R-:W-:Y:S01]  /*17ca0*/  HMMA.16816.F32 R12, R36, R42, R12 ;  /* 0x0000002a240c723c */ /* 0x000fe2000000180c */
[----:B------:R-:W2:Y:S01]  /*17cb0*/  LDSM.16.MT88.4 R40, [R62+0xb800] ;  /* 0x00b800003e28783b */ /* 0x000ea20000004200 */
[----:B------:R-:W-:Y:S01]  /*17cc0*/  F2FP.F16.F32.PACK_AB R36, R144, R147 ;  /* 0x000000939024723e */ /* 0x000fe200000000ff */
[----:B------:R-:W-:Y:S01]  /*17cd0*/  FADD.FTZ R147, R147, R138 ;  /* 0x0000008a93937221 */ /* 0x000fe20000010000 */
[----:B-1----:R-:W-:-:S02]  /*17ce0*/  F2FP.F16.F32.PACK_AB R38, R149, R148 ;  /* 0x000000949526723e */ /* 0x002fc400000000ff */
[----:B----4-:R-:W-:Y:S01]  /*17cf0*/  F2FP.F16.F32.PACK_AB R37, R151, R150 ;  /* 0x000000969725723e */ /* 0x010fe200000000ff */
[----:B------:R-:W1:Y:S01]  /*17d00*/  MUFU.EX2 R160, R160 ;  /* 0x000000a000a07308 */ /* 0x000e620000000800 */
[----:B------:R-:W-:Y:S01]  /*17d10*/  F2FP.F16.F32.PACK_AB R39, R153, R152 ;  /* 0x000000989927723e */ /* 0x000fe200000000ff */
[----:B------:R-:W-:Y:S01]  /*17d20*/  FADD.FTZ R150, R150, R145 ;  /* 0x0000009196967221 */ /* 0x000fe20000010000 */
[----:B------:R-:W-:-:S03]  /*17d30*/  FADD.FTZ R147, R144, R147 ;  /* 0x0000009390937221 */ /* 0x000fc60000010000 */
[----:B------:R-:W-:Y:S01]  /*17d40*/  FADD.FTZ R151, R151, R150 ;  /* 0x0000009697977221 */ /* 0x000fe20000010000 */
[----:B------:R-:W-:Y:S01]  /*17d50*/  FADD.FTZ R148, R148, R147 ;  /* 0x0000009394947221 */ /* 0x000fe20000010000 */
[----:B---3--:R-:W-:Y:S01]  /*17d60*/  HMMA.16816.F32 R32, R36, R44, R32 ;  /* 0x0000002c2420723c */ /* 0x008fe20000001820 */
[----:B------:R-:W-:Y:S02]  /*17d70*/  MUFU.EX2 R159, R159 ;  /* 0x0000009f009f7308 */ /* 0x000fe40000000800 */
[----:B------:R-:W-:-:S05]  /*17d80*/  FADD.FTZ R149, R149, R148 ;  /* 0x0000009495957221 */ /* 0x000fca0000010000 */
[C---:B------:R-:W-:Y:S01]  /*17d90*/  HMMA.16816.F32 R28, R36.reuse, R46, R28 ;  /* 0x0000002e241c723c */ /* 0x040fe2000000181c */
[----:B------:R-:W3:Y:S01]  /*17da0*/  LDSM.16.MT88.4 R44, [R115+0xc000] ;  /* 0x00c00000732c783b */ /* 0x000ee20000004200 */
[----:B------:R-:W4:Y:S06]  /*17db0*/  MUFU.EX2 R164, R164 ;  /* 0x000000a400a47308 */ /* 0x000f2c0000000800 */
[C---:B-----5:R-:W-:Y:S02]  /*17dc0*/  HMMA.16816.F32 R8, R36.reuse, R52, R8 ;  /* 0x000000342408723c */ /* 0x060fe40000001808 */
[----:B------:R-:W-:Y:S06]  /*17dd0*/  MUFU.EX2 R161, R161 ;  /* 0x000000a100a17308 */ /* 0x000fec0000000800 */
[C---:B------:R-:W-:Y:S01]  /*17de0*/  HMMA.16816.F32 R4, R36.reuse, R54, R4 ;  /* 0x000000362404723c */ /* 0x040fe20000001804 */
[----:B------:R-:W5:Y:S01]  /*17df0*/  LDSM.16.MT88.4 R52, [R117+0xc000] ;  /* 0x00c000007534783b */ /* 0x000f620000004200 */
[----:B------:R-:W4:Y:S06]  /*17e00*/  MUFU.EX2 R166, R166 ;  /* 0x000000a600a67308 */ /* 0x000f2c0000000800 */
[C---:B------:R-:W-:Y:S02]  /*17e10*/  HMMA.16816.F32 R24, R36.reuse, R48, R24 ;  /* 0x000000302418723c */ /* 0x040fe40000001818 */
[----:B------:R-:W-:Y:S06]  /*17e20*/  MUFU.EX2 R170, R170 ;  /* 0x000000aa00aa7308 */ /* 0x000fec0000000800 */
[C---:B------:R-:W-:Y:S01]  /*17e30*/  HMMA.16816.F32 R20, R36.reuse, R50, R20 ;  /* 0x000000322414723c */ /* 0x040fe20000001814 */
[----:B------:R-:W5:Y:S01]  /*17e40*/  LDSM.16.MT88.4 R48, [R113+0xc000] ;  /* 0x00c000007130783b */ /* 0x000f620000004200 */
[----:B------:R-:W5:Y:S06]  /*17e50*/  MUFU.EX2 R163, R163 ;  /* 0x000000a300a37308 */ /* 0x000f6c0000000800 */
[C---:B--2---:R-:W-:Y:S02]  /*17e60*/  HMMA.16816.F32 R16, R36.reuse, R40, R16 ;  /* 0x000000282410723c */ /* 0x044fe40000001810 */
[----:B------:R-:W-:Y:S06]  /*17e70*/  MUFU.EX2 R165, R165 ;  /* 0x000000a500a57308 */ /* 0x000fec0000000800 */
[----:B------:R-:W-:Y:S01]  /*17e80*/  HMMA.16816.F32 R12, R36, R42, R12 ;  /* 0x0000002a240c723c */ /* 0x000fe2000000180c */
[----:B------:R-:W2:Y:S01]  /*17e90*/  LDSM.16.MT88.4 R40, [R62+0xc000] ;  /* 0x00c000003e28783b */ /* 0x000ea20000004200 */
[----:B------:R-:W-:Y:S01]  /*17ea0*/  F2FP.F16.F32.PACK_AB R36, R155, R156 ;  /* 0x0000009c9b24723e */ /* 0x000fe200000000ff */
[----:B------:R-:W2:Y:S01]  /*17eb0*/  MUFU.EX2 R172, R172 ;  /* 0x000000ac00ac7308 */ /* 0x000ea20000000800 */
[----:B-1----:R-:W-:-:S02]  /*17ec0*/  F2FP.F16.F32.PACK_AB R38, R160, R157 ;  /* 0x0000009da026723e */ /* 0x002fc400000000ff */
[----:B----4-:R-:W-:Y:S02]  /*17ed0*/  F2FP.F16.F32.PACK_AB R37, R164, R159 ;  /* 0x0000009fa425723e */ /* 0x010fe400000000ff */
[----:B------:R-:W-:-:S03]  /*17ee0*/  F2FP.F16.F32.PACK_AB R39, R166, R161 ;  /* 0x000000a1a627723e */ /* 0x000fc600000000ff */
[----:B------:R-:W-:Y:S04]  /*17ef0*/  MUFU.EX2 R167, R167 ;  /* 0x000000a700a77308 */ /* 0x000fe80000000800 */
[C---:B---3--:R-:W-:Y:S04]  /*17f00*/  HMMA.16816.F32 R32, R36.reuse, R44, R32 ;  /* 0x0000002c2420723c */ /* 0x048fe80000001820 */
[----:B------:R-:W1:Y:S04]  /*17f10*/  MUFU.EX2 R174, R174 ;  /* 0x000000ae00ae7308 */ /* 0x000e680000000800 */
[C---:B------:R-:W-:Y:S01]  /*17f20*/  HMMA.16816.F32 R28, R36.reuse, R46, R28 ;  /* 0x0000002e241c723c */ /* 0x040fe2000000181c */
[----:B------:R-:W3:Y:S03]  /*17f30*/  LDSM.16.MT88.4 R44, [R115+0xc800] ;  /* 0x00c80000732c783b */ /* 0x000ee60000004200 */
[----:B------:R-:W-:Y:S04]  /*17f40*/  MUFU.EX2 R169, R169 ;  /* 0x000000a900a97308 */ /* 0x000fe80000000800 */
[C---:B-----5:R-:W-:Y:S04]  /*17f50*/  HMMA.16816.F32 R8, R36.reuse, R52, R8 ;  /* 0x000000342408723c */ /* 0x060fe80000001808 */
[----:B------:R-:W4:Y:S04]  /*17f60*/  MUFU.EX2 R182, R182 ;  /* 0x000000b600b67308 */ /* 0x000f280000000800 */
[C---:B------:R-:W-:Y:S01]  /*17f70*/  HMMA.16816.F32 R4, R36.reuse, R54, R4 ;  /* 0x000000362404723c */ /* 0x040fe20000001804 */
[----:B------:R-:W5:Y:S03]  /*17f80*/  LDSM.16.MT88.4 R52, [R117+0xc800] ;  /* 0x00c800007534783b */ /* 0x000f660000004200 */
[----:B------:R-:W-:Y:S04]  /*17f90*/  MUFU.EX2 R190, R190 ;  /* 0x000000be00be7308 */ /* 0x000fe80000000800 */
[C---:B------:R-:W-:Y:S04]  /*17fa0*/  HMMA.16816.F32 R24, R36.reuse, R48, R24 ;  /* 0x000000302418723c */ /* 0x040fe80000001818 */
[----:B------:R-:W5:Y:S04]  /*17fb0*/  MUFU.EX2 R171, R171 ;  /* 0x000000ab00ab7308 */ /* 0x000f680000000800 */
[C---:B------:R-:W-:Y:S01]  /*17fc0*/  HMMA.16816.F32 R20, R36.reuse, R50, R20 ;  /* 0x000000322414723c */ /* 0x040fe20000001814 */
[----:B------:R-:W5:Y:S03]  /*17fd0*/  LDSM.16.MT88.4 R48, [R113+0xc800] ;  /* 0x00c800007130783b */ /* 0x000f660000004200 */
[----:B------:R-:W-:Y:S04]  /*17fe0*/  MUFU.EX2 R173, R173 ;  /* 0x000000ad00ad7308 */ /* 0x000fe80000000800 */
[C---:B--2---:R-:W-:Y:S04]  /*17ff0*/  HMMA.16816.F32 R16, R36.reuse, R40, R16 ;  /* 0x000000282410723c */ /* 0x044fe80000001810 */
[----:B------:R-:W2:Y:S04]  /*18000*/  MUFU.EX2 R194, R194 ;  /* 0x000000c200c27308 */ /* 0x000ea80000000800 */
[----:B------:R-:W-:Y:S01]  /*18010*/  HMMA.16816.F32 R12, R36, R42, R12 ;  /* 0x0000002a240c723c */ /* 0x000fe2000000180c */
[----:B------:R-:W2:Y:S01]  /*18020*/  LDSM.16.MT88.4 R40, [R62+0xc800] ;  /* 0x00c800003e28783b */ /* 0x000ea20000004200 */
[----:B------:R-:W-:-:S02]  /*18030*/  F2FP.F16.F32.PACK_AB R36, R163, R170 ;  /* 0x000000aaa324723e */ /* 0x000fc400000000ff */
[----:B------:R-:W-:Y:S01]  /*18040*/  F2FP.F16.F32.PACK_AB R38, R172, R165 ;  /* 0x000000a5ac26723e */ /* 0x000fe200000000ff */
[----:B------:R-:W-:Y:S01]  /*18050*/  MUFU.EX2 R175, R175 ;  /* 0x000000af00af7308 */ /* 0x000fe20000000800 */
[----:B-1----:R-:W-:Y:S02]  /*18060*/  F2FP.F16.F32.PACK_AB R37, R174, R167 ;  /* 0x000000a7ae25723e */ /* 0x002fe400000000ff */
[----:B----4-:R-:W-:-:S05]  /*18070*/  F2FP.F16.F32.PACK_AB R39, R182, R169 ;  /* 0x000000a9b627723e */ /* 0x010fca00000000ff */
[----:B------:R-:W1:Y:S02]  /*18080*/  MUFU.EX2 R202, R202 ;  /* 0x000000ca00ca7308 */ /* 0x000e640000000800 */
[C---:B---3--:R-:W-:Y:S06]  /*18090*/  HMMA.16816.F32 R32, R36.reuse, R44, R32 ;  /* 0x0000002c2420723c */ /* 0x048fec0000001820 */
[----:B------:R-:W-:Y:S02]  /*180a0*/  MUFU.EX2 R177, R177 ;  /* 0x000000b100b17308 */ /* 0x000fe40000000800 */
[C---:B------:R-:W-:Y:S01]  /*180b0*/  HMMA.16816.F32 R28, R36.reuse, R46, R28 ;  /* 0x0000002e241c723c */ /* 0x040fe2000000181c */
[----:B------:R-:W3:Y:S05]  /*180c0*/  LDSM.16.MT88.4 R44, [R115+0xd000] ;  /* 0x00d00000732c783b */ /* 0x000eea0000004200 */
        /* <DEDUP_REMOVED lines=15> */
[----:B------:R-:W-:-:S02]  /*181c0*/  F2FP.F16.F32.PACK_AB R36, R171, R190 ;  /* 0x000000beab24723e */ /* 0x000fc400000000ff */
[----:B------:R-:W-:Y:S02]  /*181d0*/  F2FP.F16.F32.PACK_AB R38, R194, R173 ;  /* 0x000000adc226723e */ /* 0x000fe400000000ff */
[----:B-1----:R-:W-:Y:S01]  /*181e0*/  F2FP.F16.F32.PACK_AB R37, R202, R175 ;  /* 0x000000afca25723e */ /* 0x002fe200000000ff */
[----:B------:R-:W1:Y:S01]  /*181f0*/  MUFU.EX2 R198, R198 ;  /* 0x000000c600c67308 */ /* 0x000e620000000800 */
[----:B----4-:R-:W-:-:S07]  /*18200*/  F2FP.F16.F32.PACK_AB R39, R206, R177 ;  /* 0x000000b1ce27723e */ /* 0x010fce00000000ff */
[C---:B---3--:R-:W-:Y:S01]  /*18210*/  HMMA.16816.F32 R32, R36.reuse, R44, R32 ;  /* 0x0000002c2420723c */ /* 0x048fe20000001820 */
[----:B------:R-:W-:Y:S07]  /*18220*/  MUFU.EX2 R185, R185 ;  /* 0x000000b900b97308 */ /* 0x000fee0000000800 */
[C---:B------:R-:W-:Y:S01]  /*18230*/  HMMA.16816.F32 R28, R36.reuse, R46, R28 ;  /* 0x0000002e241c723c */ /* 0x040fe2000000181c */
[----:B------:R-:W3:Y:S01]  /*18240*/  LDSM.16.MT88.4 R44, [R115+0xd800] ;  /* 0x00d80000732c783b */ /* 0x000ee20000004200 */
[----:B------:R-:W4:Y:S06]  /*18250*/  MUFU.EX2 R196, R196 ;  /* 0x000000c400c47308 */ /* 0x000f2c0000000800 */
[C---:B-----5:R-:W-:Y:S02]  /*18260*/  HMMA.16816.F32 R8, R36.reuse, R52, R8 ;  /* 0x000000342408723c */ /* 0x060fe40000001808 */
[----:B------:R-:W-:Y:S06]  /*18270*/  MUFU.EX2 R187, R187 ;  /* 0x000000bb00bb7308 */ /* 0x000fec0000000800 */
[C---:B------:R-:W-:Y:S01]  /*18280*/  HMMA.16816.F32 R4, R36.reuse, R54, R4 ;  /* 0x000000362404723c */ /* 0x040fe20000001804 */
[----:B------:R-:W5:Y:S01]  /*18290*/  LDSM.16.MT88.4 R52, [R117+0xd800] ;  /* 0x00d800007534783b */ /* 0x000f620000004200 */
[----:B------:R-:W5:Y:S06]  /*182a0*/  MUFU.EX2 R186, R186 ;  /* 0x000000ba00ba7308 */ /* 0x000f6c0000000800 */
[C---:B------:R-:W-:Y:S02]  /*182b0*/  HMMA.16816.F32 R24, R36.reuse, R48, R24 ;  /* 0x000000302418723c */ /* 0x040fe40000001818 */
[----:B------:R-:W-:Y:S06]  /*182c0*/  MUFU.EX2 R184, R184 ;  /* 0x000000b800b87308 */ /* 0x000fec0000000800 */
[C---:B------:R-:W-:Y:S01]  /*182d0*/  HMMA.16816.F32 R20, R36.reuse, R50, R20 ;  /* 0x000000322414723c */ /* 0x040fe20000001814 */
[----:B------:R-:W5:Y:S01]  /*182e0*/  LDSM.16.MT88.4 R48, [R113+0xd800] ;  /* 0x00d800007130783b */ /* 0x000f620000004200 */
[----:B------:R-:W-:Y:S06]  /*182f0*/  MUFU.EX2 R191, R191 ;  /* 0x000000bf00bf7308 */ /* 0x000fec0000000800 */
[C---:B--2---:R-:W-:Y:S02]  /*18300*/  HMMA.16816.F32 R16, R36.reuse, R40, R16 ;  /* 0x000000282410723c */ /* 0x044fe40000001810 */
[----:B------:R-:W-:Y:S06]  /*18310*/  MUFU.EX2 R178, R178 ;  /* 0x000000b200b27308 */ /* 0x000fec0000000800 */
[----:B------:R-:W-:Y:S01]  /*18320*/  HMMA.16816.F32 R12, R36, R42, R12 ;  /* 0x0000002a240c723c */ /* 0x000fe2000000180c */
[----:B------:R-:W2:Y:S01]  /*18330*/  LDSM.16.MT88.4 R40, [R62+0xd800] ;  /* 0x00d800003e28783b */ /* 0x000ea20000004200 */
[----:B------:R-:W-:Y:S01]  /*18340*/  F2FP.F16.F32.PACK_AB R36, R212, R179 ;  /* 0x000000b3d424723e */ /* 0x000fe200000000ff */
[----:B------:R-:W5:Y:S01]  /*18350*/  MUFU.EX2 R193, R193 ;  /* 0x000000c100c17308 */ /* 0x000f620000000800 */
[----:B------:R-:W-:-:S02]  /*18360*/  F2FP.F16.F32.PACK_AB R38, R208, R181 ;  /* 0x000000b5d026723e */ /* 0x000fc400000000ff */
[----:B-1----:R-:W-:Y:S02]  /*18370*/  F2FP.F16.F32.PACK_AB R37, R198, R183 ;  /* 0x000000b7c625723e */ /* 0x002fe400000000ff */
[----:B----4-:R-:W-:-:S03]  /*18380*/  F2FP.F16.F32.PACK_AB R39, R196, R185 ;  /* 0x000000b9c427723e */ /* 0x010fc600000000ff */
        /* <DEDUP_REMOVED lines=11> */
[----:B------:R-:W-:Y:S01]  /*18440*/  HMMA.16816.F32 R24, R36, R48, R24 ;  /* 0x000000302418723c */ /* 0x000fe20000001818 */
[----:B------:R-:W-:-:S02]  /*18450*/  F2FP.F16.F32.PACK_AB R48, R186, R187 ;  /* 0x000000bbba30723e */ /* 0x000fc400000000ff */
[----:B------:R-:W-:Y:S01]  /*18460*/  F2FP.F16.F32.PACK_AB R49, R193, R178 ;  /* 0x000000b2c131723e */ /* 0x000fe200000000ff */
[----:B------:R-:W-:Y:S04]  /*18470*/  MUFU.EX2 R101, R101 ;  /* 0x0000006500657308 */ /* 0x000fe80000000800 */
[C---:B------:R-:W-:Y:S01]  /*18480*/  HMMA.16816.F32 R20, R36.reuse, R50, R20 ;  /* 0x000000322414723c */ /* 0x040fe20000001814 */
[----:B------:R-:W-:Y:S02]  /*18490*/  F2FP.F16.F32.PACK_AB R50, R191, R184 ;  /* 0x000000b8bf32723e */ /* 0x000fe400000000ff */
[----:B-1----:R-:W-:Y:S01]  /*184a0*/  F2FP.F16.F32.PACK_AB R51, R195, R168 ;  /* 0x000000a8c333723e */ /* 0x002fe200000000ff */
[----:B------:R-:W-:Y:S04]  /*184b0*/  MUFU.EX2 R66, R66 ;  /* 0x0000004200427308 */ /* 0x000fe80000000800 */
[C---:B--2---:R-:W-:Y:S04]  /*184c0*/  HMMA.16816.F32 R16, R36.reuse, R40, R16 ;  /* 0x000000282410723c */ /* 0x044fe80000001810 */
[----:B------:R-:W1:Y:S04]  /*184d0*/  MUFU.EX2 R67, R67 ;  /* 0x0000004300437308 */ /* 0x000e680000000800 */
[----:B------:R-:W-:Y:S01]  /*184e0*/  HMMA.16816.F32 R12, R36, R42, R12 ;  /* 0x0000002a240c723c */ /* 0x000fe2000000180c */
[----:B------:R-:W2:Y:S03]  /*184f0*/  LDSM.16.MT88.4 R36, [R62+0xe000] ;  /* 0x00e000003e24783b */ /* 0x000ea60000004200 */
[----:B------:R-:W-:Y:S01]  /*18500*/  MUFU.EX2 R102, R102 ;  /* 0x0000006600667308 */ /* 0x000fe20000000800 */
[----:B------:R-:W4:Y:S03]  /*18510*/  LDSM.16.MT88.4 R40, [R113+0xe000] ;  /* 0x00e000007128783b */ /* 0x000f260000004200 */
[C---:B---3--:R-:W-:Y:S04]  /*18520*/  HMMA.16816.F32 R32, R48.reuse, R44, R32 ;  /* 0x0000002c3020723c */ /* 0x048fe80000001820 */
[----:B------:R-:W3:Y:S04]  /*18530*/  MUFU.EX2 R103, R103 ;  /* 0x0000006700677308 */ /* 0x000ee80000000800 */
[C---:B------:R-:W-:Y:S01]  /*18540*/  HMMA.16816.F32 R28, R48.reuse, R46, R28 ;  /* 0x0000002e301c723c */ /* 0x040fe2000000181c */
[----:B------:R-:W3:Y:S03]  /*18550*/  LDSM.16.MT88.4 R44, [R117+0xe800] ;  /* 0x00e80000752c783b */ /* 0x000ee60000004200 */
[----:B------:R-:W-:Y:S04]  /*18560*/  MUFU.EX2 R96, R96 ;  /* 0x0000006000607308 */ /* 0x000fe80000000800 */
[C---:B-----5:R-:W-:Y:S04]  /*18570*/  HMMA.16816.F32 R8, R48.reuse, R52, R8 ;  /* 0x000000343008723c */ /* 0x060fe80000001808 */
[----:B------:R-:W5:Y:S04]  /*18580*/  MUFU.EX2 R97, R97 ;  /* 0x0000006100617308 */ /* 0x000f680000000800 */
[C---:B------:R-:W-:Y:S01]  /*18590*/  HMMA.16816.F32 R4, R48.reuse, R54, R4 ;  /* 0x000000363004723c */ /* 0x040fe20000001804 */
[----:B------:R-:W-:Y:S03]  /*185a0*/  LDSM.16.MT88.4 R52, [R115+0xe800] ;  /* 0x00e800007334783b */ /* 0x000fe60000004200 */
[----:B------:R-:W-:Y:S04]  /*185b0*/  MUFU.EX2 R92, R92 ;  /* 0x0000005c005c7308 */ /* 0x000fe80000000800 */
[C---:B--2---:R-:W-:Y:S04]  /*185c0*/  HMMA.16816.F32 R16, R48.reuse, R36, R16 ;  /* 0x000000243010723c */ /* 0x044fe80000001810 */
[----:B------:R-:W2:Y:S04]  /*185d0*/  MUFU.EX2 R93, R93 ;  /* 0x0000005d005d7308 */ /* 0x000ea80000000800 */
[C---:B------:R-:W-:Y:S01]  /*185e0*/  HMMA.16816.F32 R12, R48.reuse, R38, R12 ;  /* 0x00000026300c723c */ /* 0x040fe2000000180c */
[----:B------:R-:W5:Y:S03]  /*185f0*/  LDSM.16.MT88.4 R36, [R113+0xe800] ;  /* 0x00e800007124783b */ /* 0x000f660000004200 */
[----:B------:R-:W-:Y:S04]  /*18600*/  MUFU.EX2 R98, R98 ;  /* 0x0000006200627308 */ /* 0x000fe80000000800 */
[----:B----4-:R-:W-:Y:S01]  /*18610*/  HMMA.16816.F32 R24, R48, R40, R24 ;  /* 0x000000283018723c */ /* 0x010fe20000001818 */
[----:B------:R-:W-:-:S02]  /*18620*/  F2FP.F16.F32.PACK_AB R40, R197, R158 ;  /* 0x0000009ec528723e */ /* 0x000fc400000000ff */
[----:B-1----:R-:W-:Y:S01]  /*18630*/  F2FP.F16.F32.PACK_AB R41, R67, R66 ;  /* 0x000000424329723e */ /* 0x002fe200000000ff */
[----:B------:R-:W1:Y:S04]  /*18640*/  MUFU.EX2 R99, R99 ;  /* 0x0000006300637308 */ /* 0x000e680000000800 */
[----:B------:R-:W-:Y:S01]  /*18650*/  HMMA.16816.F32 R20, R48, R42, R20 ;  /* 0x0000002a3014723c */ /* 0x000fe20000001814 */
[----:B------:R-:W-:Y:S01]  /*18660*/  F2FP.F16.F32.PACK_AB R42, R101, R146 ;  /* 0x00000092652a723e */ /* 0x000fe200000000ff */
[----:B------:R-:W4:Y:S01]  /*18670*/  LDSM.16.MT88.4 R48, [R62+0xe800] ;  /* 0x00e800003e30783b */ /* 0x000f220000004200 */
[----:B---3--:R-:W-:Y:S01]  /*18680*/  F2FP.F16.F32.PACK_AB R43, R103, R102 ;  /* 0x00000066672b723e */ /* 0x008fe200000000ff */
[----:B------:R-:W-:Y:S06]  /*18690*/  MUFU.EX2 R94, R94 ;  /* 0x0000005e005e7308 */ /* 0x000fec0000000800 */
[C---:B------:R-:W-:Y:S02]  /*186a0*/  HMMA.16816.F32 R8, R40.reuse, R44, R8 ;  /* 0x0000002c2808723c */ /* 0x040fe40000001808 */
[----:B------:R-:W3:Y:S06]  /*186b0*/  MUFU.EX2 R95, R95 ;  /* 0x0000005f005f7308 */ /* 0x000eec0000000800 */
[C---:B------:R-:W-:Y:S01]  /*186c0*/  HMMA.16816.F32 R4, R40.reuse, R46, R4 ;  /* 0x0000002e2804723c */ /* 0x040fe20000001804 */
[----:B------:R-:W3:Y:S01]  /*186d0*/  LDSM.16.MT88.4 R44, [R117+0xf000] ;  /* 0x00f00000752c783b */ /* 0x000ee20000004200 */
[----:B------:R-:W-:Y:S06]  /*186e0*/  MUFU.EX2 R88, R88 ;  /* 0x0000005800587308 */ /* 0x000fec0000000800 */
[C---:B-----5:R-:W-:Y:S02]  /*186f0*/  HMMA.16816.F32 R24, R40.reuse, R36, R24 ;  /* 0x000000242818723c */ /* 0x060fe40000001818 */
[----:B------:R-:W5:Y:S06]  /*18700*/  MUFU.EX2 R89, R89 ;  /* 0x0000005900597308 */ /* 0x000f6c0000000800 */
[C---:B------:R-:W-:Y:S01]  /*18710*/  HMMA.16816.F32 R20, R40.reuse, R38, R20 ;  /* 0x000000262814723c */ /* 0x040fe20000001814 */
[----:B------:R-:W5:Y:S01]  /*18720*/  LDSM.16.MT88.4 R36, [R113+0xf000] ;  /* 0x00f000007124783b */ /* 0x000f620000004200 */
[----:B------:R-:W-:Y:S06]  /*18730*/  MUFU.EX2 R84, R84 ;  /* 0x0000005400547308 */ /* 0x000fec0000000800 */
[C---:B------:R-:W-:Y:S02]  /*18740*/  HMMA.16816.F32 R32, R40.reuse, R52, R32 ;  /* 0x000000342820723c */ /* 0x040fe40000001820 */
[----:B------:R-:W5:Y:S06]  /*18750*/  MUFU.EX2 R85, R85 ;  /* 0x0000005500557308 */ /* 0x000f6c0000000800 */
[C---:B------:R-:W-:Y:S01]  /*18760*/  HMMA.16816.F32 R28, R40.reuse, R54, R28 ;  /* 0x00000036281c723c */ /* 0x040fe2000000181c */
[----:B------:R-:W5:Y:S01]  /*18770*/  LDSM.16.MT88.4 R52, [R115+0xf000] ;  /* 0x00f000007334783b */ /* 0x000f620000004200 */
[----:B------:R-:W-:Y:S06]  /*18780*/  MUFU.EX2 R90, R90 ;  /* 0x0000005a005a7308 */ /* 0x000fec0000000800 */
[C---:B----4-:R-:W-:Y:S02]  /*18790*/  HMMA.16816.F32 R16, R40.reuse, R48, R16 ;  /* 0x000000302810723c */ /* 0x050fe40000001810 */
[----:B------:R-:W4:Y:S06]  /*187a0*/  MUFU.EX2 R91, R91 ;  /* 0x0000005b005b7308 */ /* 0x000f2c0000000800 */
[----:B------:R-:W-:Y:S01]  /*187b0*/  HMMA.16816.F32 R12, R40, R50, R12 ;  /* 0x00000032280c723c */ /* 0x000fe2000000180c */
[----:B------:R-:W-:Y:S01]  /*187c0*/  F2FP.F16.F32.PACK_AB R40, R97, R96 ;  /* 0x000000606128723e */ /* 0x000fe200000000ff */
[----:B------:R-:W4:Y:S01]  /*187d0*/  LDSM.16.MT88.4 R48, [R62+0xf000] ;  /* 0x00f000003e30783b */ /* 0x000f220000004200 */
[----:B--2---:R-:W-:Y:S01]  /*187e0*/  F2FP.F16.F32.PACK_AB R42, R93, R92 ;  /* 0x0000005c5d2a723e */ /* 0x004fe200000000ff */
[----:B------:R-:W-:Y:S01]  /*187f0*/  MUFU.EX2 R86, R86 ;  /* 0x0000005600567308 */ /* 0x000fe20000000800 */
[----:B-1----:R-:W-:-:S02]  /*18800*/  F2FP.F16.F32.PACK_AB R41, R99, R98 ;  /* 0x000000626329723e */ /* 0x002fc400000000ff */
[----:B---3--:R-:W-:-:S05]  /*18810*/  F2FP.F16.F32.PACK_AB R43, R95, R94 ;  /* 0x0000005e5f2b723e */ /* 0x008fca00000000ff */
[----:B------:R-:W1:Y:S02]  /*18820*/  MUFU.EX2 R87, R87 ;  /* 0x0000005700577308 */ /* 0x000e640000000800 */
[C---:B------:R-:W-:Y:S06]  /*18830*/  HMMA.16816.F32 R8, R40.reuse, R44, R8 ;  /* 0x0000002c2808723c */ /* 0x040fec0000001808 */
[----:B------:R-:W-:Y:S02]  /*18840*/  MUFU.EX2 R80, R80 ;  /* 0x0000005000507308 */ /* 0x000fe40000000800 */
[C---:B------:R-:W-:Y:S01]  /*18850*/  HMMA.16816.F32 R4, R40.reuse, R46, R4 ;  /* 0x0000002e2804723c */ /* 0x040fe20000001804 */
[----:B------:R-:W2:Y:S05]  /*18860*/  LDSM.16.MT88.4 R44, [R117+0xf800] ;  /* 0x00f80000752c783b */ /* 0x000eaa0000004200 */
[----:B------:R-:W3:Y:S02]  /*18870*/  MUFU.EX2 R81, R81 ;  /* 0x0000005100517308 */ /* 0x000ee40000000800 */
[C---:B-----5:R-:W-:Y:S06]  /*18880*/  HMMA.16816.F32 R24, R40.reuse, R36, R24 ;  /* 0x000000242818723c */ /* 0x060fec0000001818 */
[----:B------:R-:W-:Y:S02]  /*18890*/  MUFU.EX2 R76, R76 ;  /* 0x0000004c004c7308 */ /* 0x000fe40000000800 */
[C---:B------:R-:W-:Y:S01]  /*188a0*/  HMMA.16816.F32 R20, R40.reuse, R38, R20 ;  /* 0x000000262814723c */ /* 0x040fe20000001814 */
[----:B------:R-:W5:Y:S05]  /*188b0*/  LDSM.16.MT88.4 R36, [R113+0xf800] ;  /* 0x00f800007124783b */ /* 0x000f6a0000004200 */
[----:B------:R-:W3:Y:S02]  /*188c0*/  MUFU.EX2 R77, R77 ;  /* 0x0000004d004d7308 */ /* 0x000ee40000000800 */
[C---:B------:R-:W-:Y:S06]  /*188d0*/  HMMA.16816.F32 R32, R40.reuse, R52, R32 ;  /* 0x000000342820723c */ /* 0x040fec0000001820 */
[----:B------:R-:W-:Y:S02]  /*188e0*/  MUFU.EX2 R82, R82 ;  /* 0x0000005200527308 */ /* 0x000fe40000000800 */
[C---:B------:R-:W-:Y:S01]  /*188f0*/  HMMA.16816.F32 R28, R40.reuse, R54, R28 ;  /* 0x00000036281c723c */ /* 0x040fe2000000181c */
[----:B------:R-:W3:Y:S05]  /*18900*/  LDSM.16.MT88.4 R52, [R115+0xf800] ;  /* 0x00f800007334783b */ /* 0x000eea0000004200 */
[----:B------:R-:W3:Y:S02]  /*18910*/  MUFU.EX2 R83, R83 ;  /* 0x0000005300537308 */ /* 0x000ee40000000800 */
[C---:B----4-:R-:W-:Y:S06]  /*18920*/  HMMA.16816.F32 R16, R40.reuse, R48, R16 ;  /* 0x000000302810723c */ /* 0x050fec0000001810 */
[----:B------:R-:W-:Y:S02]  /*18930*/  MUFU.EX2 R78, R78 ;  /* 0x0000004e004e7308 */ /* 0x000fe40000000800 */
[----:B------:R-:W-:Y:S01]  /*18940*/  HMMA.16816.F32 R12, R40, R50, R12 ;  /* 0x00000032280c723c */ /* 0x000fe2000000180c */
[----:B------:R-:W-:Y:S01]  /*18950*/  F2FP.F16.F32.PACK_AB R40, R89, R88 ;  /* 0x000000585928723e */ /* 0x000fe200000000ff */
[----:B------:R-:W4:Y:S01]  /*18960*/  LDSM.16.MT88.4 R48, [R62+0xf800] ;  /* 0x00f800003e30783b */ /* 0x000f220000004200 */
[----:B------:R-:W-:-:S02]  /*18970*/  F2FP.F16.F32.PACK_AB R42, R85, R84 ;  /* 0x00000054552a723e */ /* 0x000fc400000000ff */
[----:B------:R-:W-:Y:S01]  /*18980*/  F2FP.F16.F32.PACK_AB R41, R91, R90 ;  /* 0x0000005a5b29723e */ /* 0x000fe200000000ff */
[----:B------:R-:W4:Y:S01]  /*18990*/  MUFU.EX2 R79, R79 ;  /* 0x0000004f004f7308 */ /* 0x000f220000000800 */
[----:B-1----:R-:W-:-:S07]  /*189a0*/  F2FP.F16.F32.PACK_AB R43, R87, R86 ;  /* 0x00000056572b723e */ /* 0x002fce00000000ff */
[C---:B--2---:R-:W-:Y:S01]  /*189b0*/  HMMA.16816.F32 R8, R40.reuse, R44, R8 ;  /* 0x0000002c2808723c */ /* 0x044fe20000001808 */
[----:B------:R-:W-:Y:S07]  /*189c0*/  MUFU.EX2 R72, R72 ;  /* 0x0000004800487308 */ /* 0x000fee0000000800 */
[C---:B------:R-:W-:Y:S01]  /*189d0*/  HMMA.16816.F32 R4, R40.reuse, R46, R4 ;  /* 0x0000002e2804723c */ /* 0x040fe20000001804 */
[----:B------:R-:W1:Y:S01]  /*189e0*/  LDSM.16.MT88.4 R44, [R117+0x10000] ;  /* 0x01000000752c783b */ /* 0x000e620000004200 */
[----:B------:R-:W-:Y:S06]  /*189f0*/  MUFU.EX2 R73, R73 ;  /* 0x0000004900497308 */ /* 0x000fec0000000800 */
[C---:B-----5:R-:W-:Y:S02]  /*18a00*/  HMMA.16816.F32 R24, R40.reuse, R36, R24 ;  /* 0x000000242818723c */ /* 0x060fe40000001818 */
[----:B------:R-:W-:Y:S06]  /*18a10*/  MUFU.EX2 R68, R68 ;  /* 0x0000004400447308 */ /* 0x000fec0000000800 */
        /* <DEDUP_REMOVED lines=8> */
[C---:B----4-:R-:W-:Y:S02]  /*18aa0*/  HMMA.16816.F32 R16, R40.reuse, R48, R16 ;  /* 0x000000302810723c */ /* 0x050fe40000001810 */
[----:B------:R-:W-:Y:S06]  /*18ab0*/  MUFU.EX2 R105, R105 ;  /* 0x0000006900697308 */ /* 0x000fec0000000800 */
[----:B------:R-:W-:Y:S01]  /*18ac0*/  HMMA.16816.F32 R12, R40, R50, R12 ;  /* 0x00000032280c723c */ /* 0x000fe2000000180c */
[----:B------:R-:W-:Y:S01]  /*18ad0*/  F2FP.F16.F32.PACK_AB R40, R81, R80 ;  /* 0x000000505128723e */ /* 0x000fe200000000ff */
[----:B------:R-:W-:Y:S01]  /*18ae0*/  LDSM.16.MT88.4 R48, [R117+0x10800] ;  /* 0x010800007530783b */ /* 0x000fe20000004200 */
[----:B------:R-:W-:Y:S01]  /*18af0*/  F2FP.F16.F32.PACK_AB R42, R77, R76 ;  /* 0x0000004c4d2a723e */ /* 0x000fe200000000ff */
[----:B------:R-:W4:Y:S01]  /*18b00*/  MUFU.EX2 R106, R106 ;  /* 0x0000006a006a7308 */ /* 0x000f220000000800 */
[----:B------:R-:W-:-:S02]  /*18b10*/  F2FP.F16.F32.PACK_AB R41, R83, R82 ;  /* 0x000000525329723e */ /* 0x000fc400000000ff */
[----:B------:R-:W-:-:S05]  /*18b20*/  F2FP.F16.F32.PACK_AB R43, R79, R78 ;  /* 0x0000004e4f2b723e */ /* 0x000fca00000000ff */
[----:B------:R-:W-:Y:S02]  /*18b30*/  MUFU.EX2 R107, R107 ;  /* 0x0000006b006b7308 */ /* 0x000fe40000000800 */
[C---:B-1----:R-:W-:Y:S06]  /*18b40*/  HMMA.16816.F32 R8, R40.reuse, R44, R8 ;  /* 0x0000002c2808723c */ /* 0x042fec0000001808 */
[----:B------:R-:W-:Y:S02]  /*18b50*/  MUFU.EX2 R246, R246 ;  /* 0x000000f600f67308 */ /* 0x000fe40000000800 */
[C---:B------:R-:W-:Y:S01]  /*18b60*/  HMMA.16816.F32 R4, R40.reuse, R46, R4 ;  /* 0x0000002e2804723c */ /* 0x040fe20000001804 */
[----:B------:R-:W1:Y:S07]  /*18b70*/  LDSM.16.MT88.4 R44, [R62+0x10000] ;  /* 0x010000003e2c783b */ /* 0x000e6e0000004200 */
[C---:B--2---:R-:W-:Y:S08]  /*18b80*/  HMMA.16816.F32 R24, R40.reuse, R36, R24 ;  /* 0x000000242818723c */ /* 0x044ff00000001818 */
[C---:B------:R-:W-:Y:S01]  /*18b90*/  HMMA.16816.F32 R20, R40.reuse, R38, R20 ;  /* 0x000000262814723c */ /* 0x040fe20000001814 */
[----:B------:R-:W2:Y:S07]  /*18ba0*/  LDSM.16.MT88.4 R36, [R115+0x10800] ;  /* 0x010800007324783b */ /* 0x000eae0000004200 */
[C---:B---3--:R-:W-:Y:S01]  /*18bb0*/  HMMA.16816.F32 R32, R40.reuse, R52, R32 ;  /* 0x000000342820723c */ /* 0x048fe20000001820 */
[--C-:B------:R-:W-:Y:S01]  /*18bc0*/  FFMA.FTZ R52, R74, UR7, -R123.reuse ;  /* 0x000000074a347c23 */ /* 0x100fe2000801087b */
[----:B------:R-:W-:Y:S01]  /*18bd0*/  FFMA.FTZ R53, R75, UR7, -R123 ;  /* 0x000000074b357c23 */ /* 0x000fe2000801087b */
[--C-:B------:R-:W-:Y:S01]  /*18be0*/  FFMA.FTZ R74, R100, UR7, -R131.reuse ;  /* 0x00000007644a7c23 */ /* 0x100fe20008010883 */
[----:B------:R-:W-:Y:S01]  /*18bf0*/  FFMA.FTZ R75, R104, UR7, -R131 ;  /* 0x00000007684b7c23 */ /* 0x000fe20008010883 */
[--C-:B------:R-:W-:Y:S01]  /*18c00*/  FFMA.FTZ R100, R110, UR7, -R123.reuse ;  /* 0x000000076e647c23 */ /* 0x100fe2000801087b */
[--C-:B------:R-:W-:Y:S01]  /*18c10*/  FFMA.FTZ R104, R112, UR7, -R123.reuse ;  /* 0x0000000770687c23 */ /* 0x100fe2000801087b */
[----:B------:R-:W-:Y:S01]  /*18c20*/  MUFU.EX2 R52, R52 ;  /* 0x0000003400347308 */ /* 0x000fe20000000800 */
[C---:B------:R-:W-:Y:S01]  /*18c30*/  HMMA.16816.F32 R28, R40.reuse, R54, R28 ;  /* 0x00000036281c723c */ /* 0x040fe2000000181c */
[--C-:B------:R-:W-:Y:S01]  /*18c40*/  FFMA.FTZ R54, R70, UR7, -R123.reuse ;  /* 0x0000000746367c23 */ /* 0x100fe2000801087b */
[----:B------:R-:W-:Y:S01]  /*18c50*/  FFMA.FTZ R55, R71, UR7, -R123 ;  /* 0x0000000747377c23 */ /* 0x000fe2000801087b */
[----:B------:R-:W-:Y:S01]  /*18c60*/  FFMA.FTZ R70, R60, UR7, -R131 ;  /* 0x000000073c467c23 */ /* 0x000fe20008010883 */
[----:B------:R-:W-:Y:S01]  /*18c70*/  FADD.FTZ R60, R152, R151 ;  /* 0x00000097983c7221 */ /* 0x000fe20000010000 */
[----:B------:R-:W-:Y:S01]  /*18c80*/  FFMA.FTZ R71, R61, UR7, -R131 ;  /* 0x000000073d477c23 */ /* 0x000fe20008010883 */
[----:B----4-:R-:W-:Y:S01]  /*18c90*/  F2FP.F16.F32.PACK_AB R152, R106, R105 ;  /* 0x000000696a98723e */ /* 0x010fe200000000ff */
[----:B------:R-:W3:Y:S01]  /*18ca0*/  MUFU.EX2 R53, R53 ;  /* 0x0000003500357308 */ /* 0x000ee20000000800 */
[----:B------:R-:W-:Y:S01]  /*18cb0*/  FADD.FTZ R60, R153, R60 ;  /* 0x0000003c993c7221 */ /* 0x000fe20000010000 */
[----:B-1----:R-:W-:Y:S01]  /*18cc0*/  HMMA.16816.F32 R16, R40, R44, R16 ;  /* 0x0000002c2810723c */ /* 0x002fe20000001810 */
[----:B------:R-:W-:-:S02]  /*18cd0*/  F2FP.F16.F32.PACK_AB R44, R73, R72 ;  /* 0x00000048492c723e */ /* 0x000fc400000000ff */
[----:B------:R-:W-:-:S03]  /*18ce0*/  FADD.FTZ R159, R159, R60 ;  /* 0x0000003c9f9f7221 */ /* 0x000fc60000010000 */
[----:B------:R-:W-:Y:S01]  /*18cf0*/  MUFU.EX2 R54, R54 ;  /* 0x0000003600367308 */ /* 0x000fe20000000800 */
[----:B------:R-:W-:Y:S01]  /*18d00*/  FADD.FTZ R164, R164, R159 ;  /* 0x0000009fa4a47221 */ /* 0x000fe20000010000 */
[----:B------:R-:W-:Y:S01]  /*18d10*/  HMMA.16816.F32 R12, R40, R46, R12 ;  /* 0x0000002e280c723c */ /* 0x000fe2000000180c */
[----:B------:R-:W1:Y:S01]  /*18d20*/  LDSM.16.MT88.4 R40, [R113+0x10800] ;  /* 0x010800007128783b */ /* 0x000e620000004200 */
[----:B------:R-:W-:Y:S01]  /*18d30*/  F2FP.F16.F32.PACK_AB R46, R69, R68 ;  /* 0x00000044452e723e */ /* 0x000fe200000000ff */
[----:B------:R-:W-:-:S03]  /*18d40*/  FADD.FTZ R161, R161, R164 ;  /* 0x000000a4a1a17221 */ /* 0x000fc60000010000 */
[----:B------:R-:W4:Y:S01]  /*18d50*/  MUFU.EX2 R55, R55 ;  /* 0x0000003700377308 */ /* 0x000f220000000800 */
[----:B---3--:R-:W-:Y:S01]  /*18d60*/  F2FP.F16.F32.PACK_AB R45, R53, R52 ;  /* 0x00000034352d723e */ /* 0x008fe200000000ff */
[----:B------:R-:W-:-:S04]  /*18d70*/  FADD.FTZ R166, R166, R161 ;  /* 0x000000a1a6a67221 */ /* 0x000fc80000010000 */
[----:B------:R-:W-:Y:S02]  /*18d80*/  FADD.FTZ R167, R167, R166 ;  /* 0x000000a6a7a77221 */ /* 0x000fe40000010000 */
[----:B------:R-:W-:Y:S02]  /*18d90*/  MUFU.EX2 R70, R70 ;  /* 0x0000004600467308 */ /* 0x000fe40000000800 */
[----:B------:R-:W-:-:S04]  /*18da0*/  FADD.FTZ R174, R174, R167 ;  /* 0x000000a7aeae7221 */ /* 0x000fc80000010000 */
[----:B------:R-:W-:Y:S02]  /*18db0*/  FADD.FTZ R169, R169, R174 ;  /* 0x000000aea9a97221 */ /* 0x000fe40000010000 */
[----:B------:R-:W-:Y:S01]  /*18dc0*/  MUFU.EX2 R71, R71 ;  /* 0x0000004700477308 */ /* 0x000fe20000000800 */
[----:B----4-:R-:W-:Y:S01]  /*18dd0*/  F2FP.F16.F32.PACK_AB R47, R55, R54 ;  /* 0x00000036372f723e */ /* 0x010fe200000000ff */
[----:B------:R-:W-:-:S04]  /*18de0*/  FADD.FTZ R182, R182, R169 ;  /* 0x000000a9b6b67221 */ /* 0x000fc80000010000 */
[----:B------:R-:W-:Y:S02]  /*18df0*/  FADD.FTZ R175, R175, R182 ;  /* 0x000000b6afaf7221 */ /* 0x000fe40000010000 */
[----:B------:R-:W-:Y:S01]  /*18e00*/  HMMA.16816.F32 R8, R44, R48, R8 ;  /* 0x000000302c08723c */ /* 0x000fe20000001808 */
[----:B------:R-:W-:Y:S01]  /*18e10*/  MUFU.EX2 R74, R74 ;  /* 0x0000004a004a7308 */ /* 0x000fe20000000800 */
[----:B------:R-:W-:-:S04]  /*18e20*/  FADD.FTZ R202, R202, R175 ;  /* 0x000000afcaca7221 */ /* 0x000fc80000010000 */
[----:B------:R-:W-:Y:S02]  /*18e30*/  FADD.FTZ R177, R177, R202 ;  /* 0x000000cab1b17221 */ /* 0x000fe40000010000 */
[C---:B------:R-:W-:Y:S01]  /*18e40*/  HMMA.16816.F32 R4, R44.reuse, R50, R4 ;  /* 0x000000322c04723c */ /* 0x040fe20000001804 */
[----:B------:R-:W3:Y:S01]  /*18e50*/  LDSM.16.MT88.4 R48, [R62+0x10800] ;  /* 0x010800003e30783b */ /* 0x000ee20000004200 */
[----:B------:R-:W-:Y:S01]  /*18e60*/  FADD.FTZ R206, R206, R177 ;  /* 0x000000b1cece7221 */ /* 0x000fe20000010000 */
[----:B------:R-:W-:Y:S03]  /*18e70*/  MUFU.EX2 R75, R75 ;  /* 0x0000004b004b7308 */ /* 0x000fe60000000800 */
[----:B------:R-:W-:Y:S02]  /*18e80*/  FADD.FTZ R183, R183, R206 ;  /* 0x000000ceb7b77221 */ /* 0x000fe40000010000 */
[----:B--2---:R-:W-:Y:S01]  /*18e90*/  HMMA.16816.F32 R32, R44, R36, R32 ;  /* 0x000000242c20723c */ /* 0x004fe20000001820 */
[----:B------:R-:W-:Y:S01]  /*18ea0*/  FADD.FTZ R36, R156, R149 ;  /* 0x000000959c247221 */ /* 0x000fe20000010000 */
[----:B------:R-:W-:Y:S01]  /*18eb0*/  FADD.FTZ R198, R198, R183 ;  /* 0x000000b7c6c67221 */ /* 0x000fe20000010000 */
[----:B------:R-:W2:Y:S02]  /*18ec0*/  MUFU.EX2 R100, R100 ;  /* 0x0000006400647308 */ /* 0x000ea40000000800 */
[----:B------:R-:W-:-:S03]  /*18ed0*/  FADD.FTZ R36, R155, R36 ;  /* 0x000000249b247221 */ /* 0x000fc60000010000 */
[----:B-1----:R-:W-:Y:S01]  /*18ee0*/  HMMA.16816.F32 R24, R44, R40, R24 ;  /* 0x000000282c18723c */ /* 0x002fe20000001818 */
[----:B------:R-:W-:Y:S02]  /*18ef0*/  FADD.FTZ R61, R157, R36 ;  /* 0x000000249d3d7221 */ /* 0x000fe40000010000 */
[----:B------:R-:W1:Y:S02]  /*18f00*/  MUFU.EX2 R104, R104 ;  /* 0x0000006800687308 */ /* 0x000e640000000800 */
[----:B------:R-:W-:-:S03]  /*18f10*/  FADD.FTZ R61, R160, R61 ;  /* 0x0000003da03d7221 */ /* 0x000fc60000010000 */
[----:B------:R-:W-:Y:S01]  /*18f20*/  HMMA.16816.F32 R28, R44, R38, R28 ;  /* 0x000000262c1c723c */ /* 0x000fe2000000181c */
[----:B------:R-:W-:Y:S01]  /*18f30*/  FADD.FTZ R40, R170, R61 ;  /* 0x0000003daa287221 */ /* 0x000fe20000010000 */
[----:B------:R-:W4:Y:S03]  /*18f40*/  LDSM.16.MT88.4 R36, [R117+0x11000] ;  /* 0x011000007524783b */ /* 0x000f260000004200 */
[----:B------:R-:W-:-:S03]  /*18f50*/  FADD.FTZ R40, R163, R40 ;  /* 0x00000028a3287221 */ /* 0x000fc60000010000 */
[----:B------:R-:W-:Y:S01]  /*18f60*/  HMMA.16816.F32 R20, R44, R42, R20 ;  /* 0x0000002a2c14723c */ /* 0x000fe20000001814 */
[----:B------:R-:W-:Y:S02]  /*18f70*/  FADD.FTZ R61, R165, R40 ;  /* 0x00000028a53d7221 */ /* 0x000fe40000010000 */
[----:B------:R-:W5:Y:S02]  /*18f80*/  LDSM.16.MT88.4 R40, [R115+0x11000] ;  /* 0x011000007328783b */ /* 0x000f640000004200 */
[----:B------:R-:W-:-:S03]  /*18f90*/  FADD.FTZ R61, R172, R61 ;  /* 0x0000003dac3d7221 */ /* 0x000fc60000010000 */
[C---:B---3--:R-:W-:Y:S01]  /*18fa0*/  HMMA.16816.F32 R16, R44.reuse, R48, R16 ;  /* 0x000000302c10723c */ /* 0x048fe20000001810 */
[----:B------:R-:W-:Y:S01]  /*18fb0*/  FADD.FTZ R48, R190, R61 ;  /* 0x0000003dbe307221 */ /* 0x000fe20000010000 */
[----:B------:R-:W-:Y:S01]  /*18fc0*/  FADD.FTZ R61, R185, R198 ;  /* 0x000000c6b93d7221 */ /* 0x000fe20000010000 */
[----:B--2---:R-:W-:Y:S02]  /*18fd0*/  F2FP.F16.F32.PACK_AB R49, R119, R100 ;  /* 0x000000647731723e */ /* 0x004fe400000000ff */
[----:B------:R-:W-:Y:S01]  /*18fe0*/  FADD.FTZ R48, R171, R48 ;  /* 0x00000030ab307221 */ /* 0x000fe20000010000 */
[----:B------:R-:W-:Y:S02]  /*18ff0*/  FADD.FTZ R61, R196, R61 ;  /* 0x0000003dc43d7221 */ /* 0x000fe40000010000 */
[----:B------:R-:W-:Y:S01]  /*19000*/  HMMA.16816.F32 R12, R44, R50, R12 ;  /* 0x000000322c0c723c */ /* 0x000fe2000000180c */
[----:B------:R-:W-:Y:S01]  /*19010*/  FADD.FTZ R173, R173, R48 ;  /* 0x00000030adad7221 */ /* 0x000fe20000010000 */
[----:B------:R-:W-:Y:S01]  /*19020*/  FADD.FTZ R178, R178, R61 ;  /* 0x0000003db2b27221 */ /* 0x000fe20000010000 */
[----:B------:R-:W-:Y:S01]  /*19030*/  F2FP.F16.F32.PACK_AB R48, R71, R70 ;  /* 0x000000464730723e */ /* 0x000fe200000000ff */
[----:B------:R-:W2:Y:S01]  /*19040*/  LDSM.16.MT88.4 R44, [R113+0x11000] ;  /* 0x01100000712c783b */ /* 0x000ea20000004200 */
[----:B------:R-:W-:Y:S01]  /*19050*/  FADD.FTZ R194, R194, R173 ;  /* 0x000000adc2c27221 */ /* 0x000fe20000010000 */
[----:B------:R-:W-:Y:S01]  /*19060*/  FADD.FTZ R193, R193, R178 ;  /* 0x000000b2c1c17221 */ /* 0x000fe20000010000 */
[----:B------:R-:W-:-:S02]  /*19070*/  F2FP.F16.F32.PACK_AB R50, R75, R74 ;  /* 0x0000004a4b32723e */ /* 0x000fc400000000ff */
[----:B------:R-:W-:Y:S01]  /*19080*/  FADD.FTZ R179, R179, R194 ;  /* 0x000000c2b3b37221 */ /* 0x000fe20000010000 */
[----:B------:R-:W-:Y:S01]  /*19090*/  FADD.FTZ R168, R168, R193 ;  /* 0x000000c1a8a87221 */ /* 0x000fe20000010000 */
[----:B-1----:R-:W-:Y:S02]  /*190a0*/  F2FP.F16.F32.PACK_AB R51, R109, R104 ;  /* 0x000000686d33723e */ /* 0x002fe400000000ff */
[----:B------:R-:W-:Y:S01]  /*190b0*/  FADD.FTZ R212, R212, R179 ;  /* 0x000000b3d4d47221 */ /* 0x000fe20000010000 */
[----:B------:R-:W-:-:S03]  /*190c0*/  FADD.FTZ R195, R195, R168 ;  /* 0x000000a8c3c37221 */ /* 0x000fc60000010000 */
[----:B------:R-:W-:Y:S01]  /*190d0*/  FADD.FTZ R181, R181, R212 ;  /* 0x000000d4b5b57221 */ /* 0x000fe20000010000 */
[----:B------:R-:W-:Y:S01]  /*190e0*/  FADD.FTZ R66, R66, R195 ;  /* 0x000000c342427221 */ /* 0x000fe20000010000 */
[----:B----4-:R-:W-:Y:S02]  /*190f0*/  HMMA.16816.F32 R8, R48, R36, R8 ;  /* 0x000000243008723c */ /* 0x010fe40000001808 */
[----:B------:R-:W-:Y:S01]  /*19100*/  FADD.FTZ R208, R208, R181 ;  /* 0x000000b5d0d07221 */ /* 0x000fe20000010000 */
[----:B------:R-:W-:-:S03]  /*19110*/  FADD.FTZ R67, R67, R66 ;  /* 0x0000004243437221 */ /* 0x000fc60000010000 */
[----:B------:R-:W-:Y:S01]  /*19120*/  FADD.FTZ R187, R187, R208 ;  /* 0x000000d0bbbb7221 */ /* 0x000fe20000010000 */
[----:B------:R-:W-:Y:S01]  /*19130*/  FADD.FTZ R102, R102, R67 ;  /* 0x0000004366667221 */ /* 0x000fe20000010000 */
[C---:B------:R-:W-:Y:S01]  /*19140*/  HMMA.16816.F32 R4, R48.reuse, R38, R4 ;  /* 0x000000263004723c */ /* 0x040fe20000001804 */
[----:B------:R-:W1:Y:S01]  /*19150*/  LDSM.16.MT88.4 R36, [R62+0x11000] ;  /* 0x011000003e24783b */ /* 0x000e620000004200 */
[----:B------:R-:W-:Y:S01]  /*19160*/  FADD.FTZ R187, R186, R187 ;  /* 0x000000bbbabb7221 */ /* 0x000fe20000010000 */
[----:B------:R-:W-:Y:S02]  /*19170*/  FADD.FTZ R103, R103, R102 ;  /* 0x0000006667677221 */ /* 0x000fe40000010000 */
[----:B------:R-:W-:Y:S01]  /*19180*/  LDSM.16.MT88.4 R60, [R62+0x11800] ;  /* 0x011800003e3c783b */ /* 0x000fe20000004200 */
[----:B------:R-:W-:Y:S01]  /*19190*/  FADD.FTZ R184, R184, R187 ;  /* 0x000000bbb8b87221 */ /* 0x000fe20000010000 */
[----:B------:R-:W-:Y:S01]  /*191a0*/  FADD.FTZ R98, R98, R103 ;  /* 0x0000006762627221 */ /* 0x000fe20000010000 */
[----:B-----5:R-:W-:Y:S01]  /*191b0*/  HMMA.16816.F32 R32, R48, R40, R32 ;  /* 0x000000283020723c */ /* 0x020fe20000001820 */
[----:B------:R-:W-:Y:S01]  /*191c0*/  FFMA.FTZ R40, R108, UR7, -R131 ;  /* 0x000000076c287c23 */ /* 0x000fe20008010883 */
[----:B------:R-:W-:Y:S01]  /*191d0*/  FADD.FTZ R191, R191, R184 ;  /* 0x000000b8bfbf7221 */ /* 0x000fe20000010000 */
[----:B------:R-:W-:Y:S01]  /*191e0*/  FADD.FTZ R99, R99, R98 ;  /* 0x0000006263637221 */ /* 0x000fe20000010000 */
[----:B------:R-:W-:-:S02]  /*191f0*/  FFMA.FTZ R41, R114, UR7, -R123 ;  /* 0x0000000772297c23 */ /* 0x000fc4000801087b */
[----:B------:R-:W-:Y:S01]  /*19200*/  FADD.FTZ R158, R158, R191 ;  /* 0x000000bf9e9e7221 */ /* 0x000fe20000010000 */
[----:B------:R-:W-:Y:S01]  /*19210*/  FADD.FTZ R94, R94, R99 ;  /* 0x000000635e5e7221 */ /* 0x000fe20000010000 */
[C---:B------:R-:W-:Y:S01]  /*19220*/  HMMA.16816.F32 R28, R48.reuse, R42, R28 ;  /* 0x0000002a301c723c */ /* 0x040fe2000000181c */
[--C-:B------:R-:W-:Y:S01]  /*19230*/  FFMA.FTZ R42, R111, UR7, -R123.reuse ;  /* 0x000000076f2a7c23 */ /* 0x100fe2000801087b */
[----:B------:R-:W-:Y:S01]  /*19240*/  FADD.FTZ R197, R197, R158 ;  /* 0x0000009ec5c57221 */ /* 0x000fe20000010000 */
[----:B------:R-:W-:Y:S01]  /*19250*/  FADD.FTZ R95, R95, R94 ;  /* 0x0000005e5f5f7221 */ /* 0x000fe20000010000 */
[----:B------:R-:W-:Y:S01]  /*19260*/  FFMA.FTZ R43, R116, UR7, -R123 ;  /* 0x00000007742b7c23 */ /* 0x000fe2000801087b */
[----:B------:R-:W3:Y:S01]  /*19270*/  MUFU.EX2 R40, R40 ;  /* 0x0000002800287308 */ /* 0x000ee20000000800 */
[----:B------:R-:W-:Y:S01]  /*19280*/  FADD.FTZ R146, R146, R197 ;  /* 0x000000c592927221 */ /* 0x000fe20000010000 */
[----:B------:R-:W-:Y:S01]  /*19290*/  FADD.FTZ R90, R90, R95 ;  /* 0x0000005f5a5a7221 */ /* 0x000fe20000010000 */
[----:B------:R-:W4:Y:S01]  /*192a0*/  LDSM.16.MT88.4 R156, [R113+0x11800] ;  /* 0x01180000719c783b */ /* 0x000f220000004200 */
[----:B--2---:R-:W-:Y:S01]  /*192b0*/  HMMA.16816.F32 R24, R48, R44, R24 ;  /* 0x0000002c3018723c */ /* 0x004fe20000001818 */
[----:B------:R-:W-:Y:S01]  /*192c0*/  FADD.FTZ R101, R101, R146 ;  /* 0x0000009265657221 */ /* 0x000fe20000010000 */
[----:B------:R-:W-:-:S02]  /*192d0*/  FADD.FTZ R91, R91, R90 ;  /* 0x0000005a5b5b7221 */ /* 0x000fc40000010000 */
[----:B------:R-:W-:Y:S01]  /*192e0*/  MUFU.EX2 R41, R41 ;  /* 0x0000002900297308 */ /* 0x000fe20000000800 */
[----:B------:R-:W-:Y:S01]  /*192f0*/  FADD.FTZ R96, R96, R101 ;  /* 0x0000006560607221 */ /* 0x000fe20000010000 */
[----:B------:R-:W-:Y:S02]  /*19300*/  FADD.FTZ R86, R86, R91 ;  /* 0x0000005b56567221 */ /* 0x000fe40000010000 */
[C---:B------:R-:W-:Y:S01]  /*19310*/  HMMA.16816.F32 R20, R48.reuse, R46, R20 ;  /* 0x0000002e3014723c */ /* 0x040fe20000001814 */
[----:B------:R-:W-:Y:S01]  /*19320*/  FADD.FTZ R97, R97, R96 ;  /* 0x0000006061617221 */ /* 0x000fe20000010000 */
[----:B------:R-:W-:Y:S02]  /*19330*/  FADD.FTZ R87, R87, R86 ;  /* 0x0000005657577221 */ /* 0x000fe40000010000 */
[----:B------:R-:W2:Y:S01]  /*19340*/  MUFU.EX2 R42, R42 ;  /* 0x0000002a002a7308 */ /* 0x000ea20000000800 */
[----:B------:R-:W-:Y:S01]  /*19350*/  FADD.FTZ R92, R92, R97 ;  /* 0x000000615c5c7221 */ /* 0x000fe20000010000 */
[----:B------:R-:W-:Y:S01]  /*19360*/  FADD.FTZ R82, R82, R87 ;  /* 0x0000005752527221 */ /* 0x000fe20000010000 */
[----:B---3--:R-:W-:Y:S01]  /*19370*/  F2FP.F16.F32.PACK_AB R154, R40, R107 ;  /* 0x0000006b289a723e */ /* 0x008fe200000000ff */
[----:B-1----:R-:W-:Y:S01]  /*19380*/  HMMA.16816.F32 R16, R48, R36, R16 ;  /* 0x000000243010723c */ /* 0x002fe20000001810 */
[----:B------:R-:W-:Y:S01]  /*19390*/  FADD.FTZ R93, R93, R92 ;  /* 0x0000005c5d5d7221 */ /* 0x000fe20000010000 */
[----:B------:R-:W-:-:S02]  /*193a0*/  FADD.FTZ R83, R83, R82 ;  /* 0x0000005253537221 */ /* 0x000fc40000010000 */
[----:B------:R-:W1:Y:S01]  /*193b0*/  MUFU.EX2 R43, R43 ;  /* 0x0000002b002b7308 */ /* 0x000e620000000800 */
[----:B------:R-:W-:Y:S01]  /*193c0*/  FADD.FTZ R88, R88, R93 ;  /* 0x0000005d58587221 */ /* 0x000fe20000010000 */
[----:B------:R-:W-:Y:S02]  /*193d0*/  FADD.FTZ R78, R78, R83 ;  /* 0x000000534e4e7221 */ /* 0x000fe40000010000 */
[----:B------:R-:W-:Y:S01]  /*193e0*/  HMMA.16816.F32 R12, R48, R38, R12 ;  /* 0x00000026300c723c */ /* 0x000fe2000000180c */
[----:B------:R-:W-:Y:S01]  /*193f0*/  FADD.FTZ R89, R89, R88 ;  /* 0x0000005859597221 */ /* 0x000fe20000010000 */
[----:B------:R-:W-:-:S03]  /*19400*/  FADD.FTZ R79, R79, R78 ;  /* 0x0000004e4f4f7221 */ /* 0x000fc60000010000 */
[----:B------:R-:W-:Y:S01]  /*19410*/  FADD.FTZ R84, R84, R89 ;  /* 0x0000005954547221 */ /* 0x000fe20000010000 */
[----:B------:R-:W-:Y:S01]  /*19420*/  FADD.FTZ R52, R52, R79 ;  /* 0x0000004f34347221 */ /* 0x000fe20000010000 */
[----:B--2---:R-:W-:Y:S02]  /*19430*/  F2FP.F16.F32.PACK_AB R153, R42, R41 ;  /* 0x000000292a99723e */ /* 0x004fe400000000ff */
        /* <DEDUP_REMOVED lines=9> */
[----:B------:R-:W-:Y:S02]  /*194d0*/  HMMA.16816.F32 R160, R152, R132, R8 ;  /* 0x0000008498a0723c */ /* 0x000fe40000001808 */
[----:B------:R-:W-:Y:S01]  /*194e0*/  FADD.FTZ R77, R77, R76 ;  /* 0x0000004c4d4d7221 */ /* 0x000fe20000010000 */
[----:B------:R-:W-:-:S03]  /*194f0*/  FADD.FTZ R119, R119, R100 ;  /* 0x0000006477777221 */ /* 0x000fc60000010000 */
[----:B------:R-:W-:Y:S02]  /*19500*/  FADD.FTZ R72, R72, R77 ;  /* 0x0000004d48487221 */ /* 0x000fe40000010000 */
[----:B------:R-:W-:Y:S01]  /*19510*/  HMMA.16816.F32 R132, R152, R134, R4 ;  /* 0x000000869884723c */ /* 0x000fe20000001804 */
[----:B------:R-:W-:Y:S01]  /*19520*/  FADD.FTZ R6, R104, R119 ;  /* 0x0000007768067221 */ /* 0x000fe20000010000 */
[----:B------:R-:W-:-:S03]  /*19530*/  FADD.FTZ R73, R73, R72 ;  /* 0x0000004849497221 */ /* 0x000fc60000010000 */
[----:B------:R-:W-:Y:S01]  /*19540*/  FADD.FTZ R6, R109, R6 ;  /* 0x000000066d067221 */ /* 0x000fe20000010000 */
[----:B------:R-:W-:Y:S02]  /*19550*/  FADD.FTZ R68, R68, R73 ;  /* 0x0000004944447221 */ /* 0x000fe40000010000 */
[----:B------:R-:W-:Y:S01]  /*19560*/  HMMA.16816.F32 R136, R152, R140, R32 ;  /* 0x0000008c9888723c */ /* 0x000fe20000001820 */
[----:B------:R-:W-:Y:S01]  /*19570*/  FADD.FTZ R41, R41, R6 ;  /* 0x0000000629297221 */ /* 0x000fe20000010000 */
[----:B------:R-:W-:-:S03]  /*19580*/  FADD.FTZ R69, R69, R68 ;  /* 0x0000004445457221 */ /* 0x000fc60000010000 */
[----:B------:R-:W-:Y:S01]  /*19590*/  FADD.FTZ R42, R42, R41 ;  /* 0x000000292a2a7221 */ /* 0x000fe20000010000 */
[----:B------:R-:W-:Y:S02]  /*195a0*/  FADD.FTZ R70, R70, R69 ;  /* 0x0000004546467221 */ /* 0x000fe40000010000 */
[----:B----4-:R-:W-:Y:S01]  /*195b0*/  HMMA.16816.F32 R144, R152, R156, R24 ;  /* 0x0000009c9890723c */ /* 0x010fe20000001818 */
[----:B------:R-:W-:Y:S01]  /*195c0*/  FADD.FTZ R43, R43, R42 ;  /* 0x0000002a2b2b7221 */ /* 0x000fe20000010000 */
[----:B------:R-:W-:-:S03]  /*195d0*/  FADD.FTZ R71, R71, R70 ;  /* 0x0000004647477221 */ /* 0x000fc60000010000 */
[----:B------:R-:W-:Y:S01]  /*195e0*/  FADD.FTZ R246, R246, R43 ;  /* 0x0000002bf6f67221 */ /* 0x000fe20000010000 */
        /* <DEDUP_REMOVED lines=8> */
[----:B------:R-:W-:-:S06]  /*19670*/  FADD.FTZ R245, R40, R107 ;  /* 0x0000006b28f57221 */ /* 0x000fcc0000010000 */
[----:B------:R-:W-:Y:S01]  /*19680*/  HMMA.16816.F32 R152, R152, R62, R12 ;  /* 0x0000003e9898723c */ /* 0x000fe2000000180c */
[----:B------:R-:W-:-:S04]  /*19690*/  NOP ;  /* 0x0000000000007918 */ /* 0x000fc80000000000 */
[----:B------:R-:W-:-:S15]  /*196a0*/  @!P5 BRA `(.L_x_967) ;  /* 0x000000680084d947 */ /* 0x000fde0003800000 */
[----:B------:R-:W-:-:S04]  /*196b0*/  DEPBAR.LE SB0, 0x0 ;  /* 0x000080000000791a */ /* 0x000fc80000000000 */
[----:B------:R-:W-:-:S04]  /*196c0*/  UISETP.NE.U32.AND UP0, UPT, UR12, URZ, UPT ;  /* 0x000000ff0c00728c */ /* 0x000fc8000bf05070 */
[----:B------:R-:W-:Y:S01]  /*196d0*/  UISETP.NE.AND.EX UP0, UPT, UR13, URZ, UPT, UP0 ;  /* 0x000000ff0d00728c */ /* 0x000fe2000bf05300 */
[----:B------:R-:W-:Y:S08]  /*196e0*/  BAR.SYNC.DEFER_BLOCKING 0x0 ;  /* 0x0000000000007b1d */ /* 0x000ff00000010000 */
[----:B------:R-:W-:Y:S05]  /*196f0*/  BRA.U !UP0, `(.L_x_968) ;  /* 0x0000000108fc7547 */ /* 0x000fea000b800000 */
[----:B------:R-:W1:Y:S01]  /*19700*/  LDC R4, c[0x0][0x4f0] ;  /* 0x00013c00ff047b82 */ /* 0x000e620000000800 */
[C---:B------:R-:W-:Y:S01]  /*19710*/  IADD3 R5, PT, PT, R64.reuse, -0x200, RZ ;  /* 0xfffffe0040057810 */ /* 0x040fe20007ffe0ff */
[----:B------:R-:W-:Y:S01]  /*19720*/  VIADD R9, R64, 0xffffff00 ;  /* 0xffffff0040097836 */ /* 0x000fe20000000000 */
[----:B------:R-:W2:Y:S02]  /*19730*/  LDCU.64 UR10, c[0x0][0x3c0] ;  /* 0x00007800ff0a77ac */ /* 0x000ea40008000a00 */
[----:B------:R-:W-:Y:S02]  /*19740*/  IABS R11, R5 ;  /* 0x00000005000b7213 */ /* 0x000fe40000000000 */
[----:B------:R-:W-:Y:S01]  /*19750*/  IABS R8, R9 ;  /* 0x0000000900087213 */ /* 0x000fe20000000000 */
[----:B------:R-:W3:Y:S01]  /*19760*/  LDCU.64 UR8, c[0x0][0x3a8] ;  /* 0x00007500ff0877ac */ /* 0x000ee20008000a00 */
[-C--:B-1----:R-:W-:Y:S02]  /*19770*/  IABS R3, R4.reuse ;  /* 0x0000000400037213 */ /* 0x082fe40000000000 */
[----:B------:R-:W-:-:S02]  /*19780*/  LOP3.LUT R5, R5, R4, RZ, 0x3c, !PT ;  /* 0x0000000405057212 */ /* 0x000fc400078e3cff */
[----:B------:R-:W1:Y:S01]  /*19790*/  I2F.RP R10, R3 ;  /* 0x00000003000a7306 */ /* 0x000e620000209400 */
[----:B------:R-:W-:Y:S02]  /*197a0*/  LOP3.LUT R9, R9, R4, RZ, 0x3c, !PT ;  /* 0x0000000409097212 */ /* 0x000fe400078e3cff */
[----:B------:R-:W-:Y:S02]  /*197b0*/  ISETP.GE.AND P4, PT, R5, RZ, PT ;  /* 0x000000ff0500720c */ /* 0x000fe40003f86270 */
[----:B------:R-:W-:-:S03]  /*197c0*/  ISETP.GE.AND P6, PT, R9, RZ, PT ;  /* 0x000000ff0900720c */ /* 0x000fc60003fc6270 */
[----:B-1----:R-:W1:Y:S02]  /*197d0*/  MUFU.RCP R12, R10 ;  /* 0x0000000a000c7308 */ /* 0x002e640000001000 */
[----:B-1----:R-:W-:-:S06]  /*197e0*/  VIADD R12, R12, 0xffffffe ;  /* 0x0ffffffe0c0c7836 */ /* 0x002fcc0000000000 */
[----:B------:R-:W1:Y:S02]  /*197f0*/  F2I.FTZ.U32.TRUNC.NTZ R13, R12 ;  /* 0x0000000c000d7305 */ /* 0x000e64000021f000 */
[----:B-1----:R-:W-:Y:S02]  /*19800*/  IMAD.MOV R6, RZ, RZ, -R13 ;  /* 0x000000ffff067224 */ /* 0x002fe400078e0a0d */
[----:B------:R-:W-:Y:S02]  /*19810*/  IMAD.MOV.U32 R12, RZ, RZ, RZ ;  /* 0x000000ffff0c7224 */ /* 0x000fe400078e00ff */
[----:B------:R-:W-:-:S04]  /*19820*/  IMAD R7, R6, R3, RZ ;  /* 0x0000000306077224 */ /* 0x000fc800078e02ff */
[----:B------:R-:W-:-:S06]  /*19830*/  IMAD.HI.U32 R7, R13, R7, R12 ;  /* 0x000000070d077227 */ /* 0x000fcc00078e000c */
[----:B------:R-:W-:-:S04]  /*19840*/  IMAD.HI.U32 R12, R7, R11, RZ ;  /* 0x0000000b070c7227 */ /* 0x000fc800078e00ff */
[----:B------:R-:W-:Y:S01]  /*19850*/  IMAD.HI.U32 R7, R7, R8, RZ ;  /* 0x0000000807077227 */ /* 0x000fe200078e00ff */
[----:B------:R-:W-:-:S03]  /*19860*/  IADD3 R10, PT, PT, -R12, RZ, RZ ;  /* 0x000000ff0c0a7210 */ /* 0x000fc60007ffe1ff */
[----:B------:R-:W-:Y:S02]  /*19870*/  IMAD.MOV R6, RZ, RZ, -R7 ;  /* 0x000000ffff067224 */ /* 0x000fe400078e0a07 */
[C---:B------:R-:W-:Y:S02]  /*19880*/  IMAD R10, R3.reuse, R10, R11 ;  /* 0x0000000a030a7224 */ /* 0x040fe400078e020b */
[----:B------:R-:W-:-:S03]  /*19890*/  IMAD R6, R3, R6, R8 ;  /* 0x0000000603067224 */ /* 0x000fc600078e0208 */
[C---:B------:R-:W-:Y:S02]  /*198a0*/  ISETP.GT.U32.AND P2, PT, R3.reuse, R10, PT ;  /* 0x0000000a0300720c */ /* 0x040fe40003f44070 */
[----:B------:R-:W-:-:S11]  /*198b0*/  ISETP.GT.U32.AND P1, PT, R3, R6, PT ;  /* 0x000000060300720c */ /* 0x000fd60003f24070 */
[-C--:B------:R-:W-:Y:S01]  /*198c0*/  @!P2 IADD3 R10, PT, PT, R10, -R3.reuse, RZ ;  /* 0x800000030a0aa210 */ /* 0x080fe20007ffe0ff */
[----:B------:R-:W-:Y:S01]  /*198d0*/  @!P2 VIADD R12, R12, 0x1 ;  /* 0x000000010c0ca836 */ /* 0x000fe20000000000 */
[----:B------:R-:W-:Y:S01]  /*198e0*/  @!P1 IADD3 R7, PT, PT, R7, 0x1, RZ ;  /* 0x0000000107079810 */ /* 0x000fe20007ffe0ff */
[----:B------:R-:W-:Y:S01]  /*198f0*/  @!P1 IMAD.IADD R6, R6, 0x1, -R3 ;  /* 0x0000000106069824 */ /* 0x000fe200078e0a03 */
[-C--:B------:R-:W-:Y:S02]  /*19900*/  ISETP.GE.U32.AND P5, PT, R10, R3.reuse, PT ;  /* 0x000000030a00720c */ /* 0x080fe40003fa6070 */
[----:B------:R-:W-:Y:S02]  /*19910*/  ISETP.NE.AND P1, PT, R4, RZ, PT ;  /* 0x000000ff0400720c */ /* 0x000fe40003f25270 */
[----:B------:R-:W-:Y:S02]  /*19920*/  ISETP.GE.U32.AND P3, PT, R6, R3, PT ;  /* 0x000000030600720c */ /* 0x000fe40003f66070 */
[----:B------:R-:W-:-:S07]  /*19930*/  LOP3.LUT R3, RZ, R4, RZ, 0x33, !PT ;  /* 0x00000004ff037212 */ /* 0x000fce00078e33ff */
[----:B------:R-:W-:-:S04]  /*19940*/  @P5 IADD3 R12, PT, PT, R12, 0x1, RZ ;  /* 0x000000010c0c5810 */ /* 0x000fc80007ffe0ff */
[----:B------:R-:W-:Y:S02]  /*19950*/  @P3 VIADD R7, R7, 0x1 ;  /* 0x0000000107073836 */ /* 0x000fe40000000000 */
[----:B------:R-:W-:-:S03]  /*19960*/  @!P4 IMAD.MOV R12, RZ, RZ, -R12 ;  /* 0x000000ffff0cc224 */ /* 0x000fc600078e0a0c */
[----:B------:R-:W-:Y:S02]  /*19970*/  MOV R6, R7 ;  /* 0x0000000700067202 */ /* 0x000fe40000000f00 */
[----:B------:R-:W-:Y:S02]  /*19980*/  SEL R7, R3, R12, !P1 ;  /* 0x0000000c03077207 */ /* 0x000fe40004800000 */
[----:B------:R-:W-:-:S03]  /*19990*/  @!P6 IADD3 R6, PT, PT, -R6, RZ, RZ ;  /* 0x000000ff0606e210 */ /* 0x000fc60007ffe1ff */
[----:B------:R-:W-:Y:S01]  /*199a0*/  IMAD.WIDE R10, R7, 0x4, R238 ;  /* 0x00000004070a7825 */ /* 0x000fe200078e02ee */
[----:B------:R-:W-:-:S04]  /*199b0*/  SEL R3, R3, R6, !P1 ;  /* 0x0000000603037207 */ /* 0x000fc80004800000 */
[----:B------:R-:W4:Y:S01]  /*199c0*/  LDG.E R6, desc[UR4][R10.64] ;  /* 0x000000040a067981 */ /* 0x000f22000c1e1900 */
[----:B------:R-:W-:-:S05]  /*199d0*/  IMAD.WIDE R8, R3, 0x4, R238 ;  /* 0x0000000403087825 */ /* 0x000fca00078e02ee */
[----:B------:R-:W4:Y:S01]  /*199e0*/  LDG.E R5, desc[UR4][R8.64] ;  /* 0x0000000408057981 */ /* 0x000f22000c1e1900 */
[----:B------:R-:W-:-:S04]  /*199f0*/  IMAD.IADD R3, R3, 0x1, -R7 ;  /* 0x0000000103037824 */ /* 0x000fc800078e0a07 */
[----:B------:R-:W-:-:S05]  /*19a00*/  IMAD R4, R3, R4, -0x100 ;  /* 0xffffff0003047424 */ /* 0x000fca00078e0204 */
[----:B------:R-:W-:-:S05]  /*19a10*/  SHF.R.S32.HI R3, RZ, 0x1f, R4 ;  /* 0x0000001fff037819 */ /* 0x000fca0000011404 */
[----:B--2---:R-:W-:-:S04]  /*19a20*/  IMAD R3, R3, UR10, RZ ;  /* 0x0000000a03037c24 */ /* 0x004fc8000f8e02ff */
[----:B------:R-:W-:Y:S01]  /*19a30*/  IMAD R3, R4, UR11, R3 ;  /* 0x0000000b04037c24 */ /* 0x000fe2000f8e0203 */
[----:B----4-:R-:W-:Y:S01]  /*19a40*/  IADD3 R5, PT, PT, R6, -R5, RZ ;  /* 0x8000000506057210 */ /* 0x010fe20007ffe0ff */
[----:B------:R-:W-:-:S03]  /*19a50*/  IMAD.WIDE.U32 R6, R4, UR10, RZ ;  /* 0x0000000a04067c25 */ /* 0x000fc6000f8e00ff */
[----:B------:R-:W-:Y:S01]  /*19a60*/  SHF.R.S32.HI R4, RZ, 0x1f, R5 ;  /* 0x0000001fff047819 */ /* 0x000fe20000011405 */
[----:B------:R-:W-:-:S04]  /*19a70*/  IMAD.IADD R7, R7, 0x1, R3 ;  /* 0x0000000107077824 */ /* 0x000fc800078e0203 */
[----:B---3--:R-:W-:Y:S02]  /*19a80*/  IMAD R4, R4, UR8, RZ ;  /* 0x0000000804047c24 */ /* 0x008fe4000f8e02ff */
[----:B------:R-:W-:-:S04]  /*19a90*/  IMAD.WIDE.U32 R6, R5, UR8, R6 ;  /* 0x0000000805067c25 */ /* 0x000fc8000f8e0006 */
[----:B------:R-:W-:Y:S01]  /*19aa0*/  IMAD R4, R5, UR9, R4 ;  /* 0x0000000905047c24 */ /* 0x000fe2000f8e0204 */
[----:B------:R-:W-:-:S04]  /*19ab0*/  LEA R236, P1, R6, R236, 0x1 ;  /* 0x000000ec06ec7211 */ /* 0x000fc800078208ff */
[----:B------:R-:W-:-:S04]  /*19ac0*/  IADD3 R4, PT, PT, R7, R4, RZ ;  /* 0x0000000407047210 */ /* 0x000fc80007ffe0ff */
[----:B------:R-:W-:Y:S01]  /*19ad0*/  LEA.HI.X R237, R6, R237, R4, 0x1, P1 ;  /* 0x000000ed06ed7211 */ /* 0x000fe200008f0c04 */
[----:B------:R-:W-:Y:S06]  /*19ae0*/  BRA `(.L_x_969) ;  /* 0x0000000000207947 */ /* 0x000fec0003800000 */
.L_x_968:
[----:B------:R-:W1:Y:S01]  /*19af0*/  LDCU UR10, c[0x0][0x3c0] ;  /* 0x00007800ff0a77ac */ /* 0x000e620008000800 */
[----:B------:R-:W-:Y:S02]  /*19b00*/  UMOV UR8, URZ ;  /* 0x000000ff00087c82 */ /* 0x000fe40008000000 */
[----:B------:R-:W-:Y:S01]  /*19b10*/  IADD3 R3, P1, PT, RZ, -UR8, RZ ;  /* 0x80000008ff037c10 */ /* 0x000fe2000ff3e0ff */
[----:B-1----:R-:W-:-:S06]  /*19b20*/  USHF.L.U32 UR7, UR10, 0x8, URZ ;  /* 0x000000080a077899 */ /* 0x002fcc00080006ff */
[----:B------:R-:W-:-:S05]  /*19b30*/  IMAD.X R4, RZ, RZ, ~UR7, P1 ;  /* 0x80000007ff047e24 */ /* 0x000fca00088e06ff */
[----:B------:R-:W-:-:S04]  /*19b40*/  SHF.R.S64 R3, R3, 0x1f, R4 ;  /* 0x0000001f03037819 */ /* 0x000fc80000001004 */
[----:B------:R-:W-:-:S04]  /*19b50*/  IADD3 R236, P1, PT, R3, R236, RZ ;  /* 0x000000ec03ec7210 */ /* 0x000fc80007f3e0ff */
[----:B------:R-:W-:-:S09]  /*19b60*/  LEA.HI.X.SX32 R237, R4, R237, 0x1, P1 ;  /* 0x000000ed04ed7211 */ /* 0x000fd200008f0eff */
.L_x_969:
[----:B------:R-:W1:Y:S01]  /*19b70*/  LDCU UR7, c[0x0][0x3c4] ;  /* 0x00007880ff0777ac */ /* 0x000e620008000800 */
[----:B------:R-:W-:Y:S01]  /*19b80*/  SHF.R.U32.HI R228, RZ, 0x1, R227 ;  /* 0x00000001ffe47819 */ /* 0x000fe200000116e3 */
[----:B------:R-:W-:Y:S01]  /*19b90*/  IMAD.SHL.U32 R229, R227, 0x20, RZ ;  /* 0x00000020e3e57824 */ /* 0x000fe200078e00ff */
[----:B------:R-:W-:Y:S01]  /*19ba0*/  LOP3.LUT R56, R65, 0x200, RZ, 0xc0, !PT ;  /* 0x0000020041387812 */ /* 0x000fe200078ec0ff */
[----:B------:R-:W-:Y:S01]  /*19bb0*/  USHF.L.U32 UR9, UR10, 0x5, URZ ;  /* 0x000000050a097899 */ /* 0x000fe200080006ff */
[----:B------:R-:W-:Y:S01]  /*19bc0*/  LOP3.LUT P3, RZ, R227, 0x2, RZ, 0xc0, !PT ;  /* 0x00000002e3ff7812 */ /* 0x000fe2000786c0ff */
[----:B------:R-:W2:Y:S01]  /*19bd0*/  LDCU UR8, c[0x0][0x440] ;  /* 0x00008800ff0877ac */ /* 0x000ea20008000800 */
[----:B------:R-:W-:Y:S02]  /*19be0*/  LOP3.LUT R229, R229, 0x7c00, RZ, 0xc0, !PT ;  /* 0x00007c00e5e57812 */ /* 0x000fe400078ec0ff */
[----:B------:R-:W-:Y:S02]  /*19bf0*/  SEL R222, R188, 0xffffffe0, !P3 ;  /* 0xffffffe0bcde7807 */ /* 0x000fe40005800000 */
[----:B------:R-:W-:-:S03]  /*19c00*/  IADD3 R6, P2, PT, R236, UR9, RZ ;  /* 0x00000009ec067c10 */ /* 0x000fc6000ff5e0ff */
[----:B------:R-:W-:Y:S01]  /*19c10*/  IMAD.IADD R216, R189, 0x1, R222 ;  /* 0x00000001bdd87824 */ /* 0x000fe200078e02de */
[----:B-1----:R-:W-:-:S06]  /*19c20*/  USHF.L.U64.HI UR7, UR10, 0x5, UR7 ;  /* 0x000000050a077899 */ /* 0x002fcc0008010207 */
[----:B------:R-:W-:Y:S02]  /*19c30*/  IADD3.X R7, PT, PT, R237, UR7, RZ, P2, !PT ;  /* 0x00000007ed077c10 */ /* 0x000fe400097fe4ff */
[----:B------:R-:W-:Y:S02]  /*19c40*/  IADD3 R14, P2, PT, R6, UR9, RZ ;  /* 0x00000009060e7c10 */ /* 0x000fe4000ff5e0ff */
[----:B--2---:R-:W-:Y:S02]  /*19c50*/  ISETP.GE.AND P1, PT, R226, UR8, PT ;  /* 0x00000008e2007c0c */ /* 0x004fe4000bf26270 */
[----:B------:R-:W-:Y:S02]  /*19c60*/  IADD3.X R15, PT, PT, R7, UR7, RZ, P2, !PT ;  /* 0x00000007070f7c10 */ /* 0x000fe400097fe4ff */
[----:B------:R-:W-:-:S04]  /*19c70*/  IADD3 R16, P2, PT, R14, UR9, RZ ;  /* 0x000000090e107c10 */ /* 0x000fc8000ff5e0ff */
[----:B------:R-:W-:Y:S02]  /*19c80*/  IADD3.X R17, PT, PT, R15, UR7, RZ, P2, !PT ;  /* 0x000000070f117c10 */ /* 0x000fe400097fe4ff */
[----:B------:R-:W-:-:S03]  /*19c90*/  IADD3 R12, P2, PT, R16, UR9, RZ ;  /* 0x00000009100c7c10 */ /* 0x000fc6000ff5e0ff */
[----:B------:R-:W-:Y:S01]  /*19ca0*/  @!PT LDS RZ, [RZ] ;  /* 0x00000000fffff984 */ /* 0x000fe20000000800 */
[----:B------:R-:W-:Y:S01]  /*19cb0*/  @!PT LDS RZ, [RZ] ;  /* 0x00000000fffff984 */ /* 0x000fe20000000800 */
[----:B------:R-:W-:Y:S01]  /*19cc0*/  @!PT LDS RZ, [RZ] ;  /* 0x00000000fffff984 */ /* 0x000fe20000000800 */
[----:B------:R-:W-:Y:S01]  /*19cd0*/  @!P1 LDGSTS.E.BYPASS.LTC128B.128 [R241+0xa000], desc[UR4][R236.64] ;  /* 0x0a000000ecf19fae */ /* 0x000fe2000b981a04 */
[----:B------:R-:W-:Y:S02]  /*19ce0*/  IADD3.X R13, PT, PT, R17, UR7, RZ, P2, !PT ;  /* 0x00000007110d7c10 */ /* 0x000fe400097fe4ff */
[----:B------:R-:W-:Y:S01]  /*19cf0*/  IADD3 R4, P2, PT, R12, UR9, RZ ;  /* 0x000000090c047c10 */ /* 0x000fe2000ff5e0ff */
[----:B------:R-:W-:Y:S03]  /*19d00*/  @P1 STS.128 [R241+0xa000], RZ ;  /* 0x00a000fff1001388 */ /* 0x000fe60000000c00 */
[----:B------:R-:W-:Y:S01]  /*19d10*/  IADD3.X R5, PT, PT, R13, UR7, RZ, P2, !PT ;  /* 0x000000070d057c10 */ /* 0x000fe200097fe4ff */
[----:B------:R-:W-:Y:S01]  /*19d20*/  @!PT LDS RZ, [RZ] ;  /* 0x00000000fffff984 */ /* 0x000fe20000000800 */
[----:B------:R-:W-:Y:S01]  /*19d30*/  @!PT LDS RZ, [RZ] ;  /* 0x00000000fffff984 */ /* 0x000fe20000000800 */
[----:B------:R-:W-:Y:S01]  /*19d40*/  @!PT LDS RZ, [RZ] ;  /* 0x00000000fffff984 */ /* 0x000fe20000000800 */
[----:B------:R1:W-:Y:S01]  /*19d50*/  @!P1 LDGSTS.E.BYPASS.LTC128B.128 [R241+0xa800], desc[UR4][R6.64] ;  /* 0x0a80000006f19fae */ /* 0x0003e2000b981a04 */
[----:B------:R-:W-:-:S03]  /*19d60*/  IADD3 R10, P2, PT, R4, UR9, RZ ;  /* 0x00000009040a7c10 */ /* 0x000fc6000ff5e0ff */
[----:B------:R-:W-:Y:S01]  /*19d70*/  @P1 STS.128 [R241+0xa800], RZ ;  /* 0x00a800fff1001388 */ /* 0x000fe20000000c00 */
[----:B------:R-:W-:Y:S02]  /*19d80*/  IADD3.X R11, PT, PT, R5, UR7, RZ, P2, !PT ;  /* 0x00000007050b7c10 */ /* 0x000fe400097fe4ff */
[----:B------:R-:W-:Y:S01]  /*19d90*/  IADD3 R8, P2, PT, R10, UR9, RZ ;  /* 0x000000090a087c10 */ /* 0x000fe2000ff5e0ff */
[----:B------:R-:W-:Y:S01]  /*19da0*/  @!PT LDS RZ, [RZ] ;  /* 0x00000000fffff984 */ /* 0x000fe20000000800 */
[----:B------:R-:W-:Y:S01]  /*19db0*/  @!PT LDS RZ, [RZ] ;  /* 0x00000000fffff984 */ /* 0x000fe20000000800 */
[----:B------:R-:W-:Y:S01]  /*19dc0*/  @!PT LDS RZ, [RZ] ;  /* 0x00000000fffff984 */ /* 0x000fe20000000800 */
[----:B------:R2:W-:Y:S03]  /*19dd0*/  @!P1 LDGSTS.E.BYPASS.LTC128B.128 [R241+0xb000], desc[UR4][R14.64] ;  /* 0x0b0000000ef19fae */ /* 0x0005e6000b981a04 */
[----:B------:R-:W-:Y:S01]  /*19de0*/  IADD3.X R9, PT, PT, R11, UR7, RZ, P2, !PT ;  /* 0x000000070b097c10 */ /* 0x000fe200097fe4ff */
        /* <DEDUP_REMOVED lines=9> */
[----:B------:R3:W-:Y:S01]  /*19e80*/  @!P1 LDGSTS.E.BYPASS.LTC128B.128 [R241+0xc000], desc[UR4][R12.64] ;  /* 0x0c0000000cf19fae */ /* 0x0007e2000b981a04 */
[----:B-1----:R-:W-:-:S03]  /*19e90*/  IADD3 R6, P2, PT, R8, UR9, RZ ;  /* 0x0000000908067c10 */ /* 0x002fc6000ff5e0ff */
[----:B------:R-:W-:Y:S01]  /*19ea0*/  @P1 STS.128 [R241+0xc000], RZ ;  /* 0x00c000fff1001388 */ /* 0x000fe20000000c00 */
[----:B------:R-:W-:-:S03]  /*19eb0*/  IADD3.X R7, PT, PT, R9, UR7, RZ, P2, !PT ;  /* 0x0000000709077c10 */ /* 0x000fc600097fe4ff */
[----:B------:R-:W-:Y:S01]  /*19ec0*/  @!PT LDS RZ, [RZ] ;  /* 0x00000000fffff984 */ /* 0x000fe20000000800 */
[----:B------:R-:W-:Y:S01]  /*19ed0*/  @!PT LDS RZ, [RZ] ;  /* 0x00000000fffff984 */ /* 0x000fe20000000800 */
[----:B------:R-:W-:Y:S01]  /*19ee0*/  @!PT LDS RZ, [RZ] ;  /* 0x00000000fffff984 */ /* 0x000fe20000000800 */
[----:B------:R1:W-:Y:S01]  /*19ef0*/  @!P1 LDGSTS.E.BYPASS.LTC128B.128 [R241+0xc800], desc[UR4][R4.64] ;  /* 0x0c80000004f19fae */ /* 0x0003e2000b981a04 */
[----:B--2---:R-:W-:-:S03]  /*19f00*/  IADD3 R14, P2, PT, R6, UR9, RZ ;  /* 0x00000009060e7c10 */ /* 0x004fc6000ff5e0ff */
[----:B------:R-:W-:Y:S01]  /*19f10*/  @P1 STS.128 [R241+0xc800], RZ ;  /* 0x00c800fff1001388 */ /* 0x000fe20000000c00 */
[----:B------:R-:W-:-:S03]  /*19f20*/  IADD3.X R15, PT, PT, R7, UR7, RZ, P2, !PT ;  /* 0x00000007070f7c10 */ /* 0x000fc600097fe4ff */
[----:B------:R-:W-:Y:S01]  /*19f30*/  @!PT LDS RZ, [RZ] ;  /* 0x00000000fffff984 */ /* 0x000fe20000000800 */
[----:B------:R-:W-:Y:S01]  /*19f40*/  @!PT LDS RZ, [RZ] ;  /* 0x00000000fffff984 */ /* 0x000fe20000000800 */
[----:B------:R-:W-:Y:S01]  /*19f50*/  @!PT LDS RZ, [RZ] ;  /* 0x00000000fffff984 */ /* 0x000fe20000000800 */
[----:B------:R2:W-:Y:S04]  /*19f60*/  @!P1 LDGSTS.E.BYPASS.LTC128B.128 [R241+0xd000], desc[UR4][R10.64] ;  /* 0x0d0000000af19fae */ /* 0x0005e8000b981a04 */
[----:B------:R-:W-:Y:S04]  /*19f70*/  @P1 STS.128 [R241+0xd000], RZ ;  /* 0x00d000fff1001388 */ /* 0x000fe80000000c00 */
[----:B------:R-:W-:Y:S01]  /*19f80*/  @!PT LDS RZ, [RZ] ;  /* 0x00000000fffff984 */ /* 0x000fe20000000800 */
[----:B------:R-:W-:Y:S01]  /*19f90*/  @!PT LDS RZ, [RZ] ;  /* 0x00000000fffff984 */ /* 0x000fe20000000800 */
[----:B------:R-:W-:Y:S01]  /*19fa0*/  @!PT LDS RZ, [RZ] ;  /* 0x00000000fffff984 */ /* 0x000fe20000000800 */
[----:B------:R4:W-:Y:S01]  /*19fb0*/  @!P1 LDGSTS.E.BYPASS.LTC128B.128 [R241+0xd800], desc[UR4][R8.64] ;  /* 0x0d80000008f19fae */ /* 0x0009e2000b981a04 */
[----:B---3--:R-:W-:-:S03]  /*19fc0*/  IADD3 R12, P2, PT, R14, UR9, RZ ;  /* 0x000000090e0c7c10 */ /* 0x008fc6000ff5e0ff */
[----:B------:R-:W-:Y:S01]  /*19fd0*/  @P1 STS.128 [R241+0xd800], RZ ;  /* 0x00d800fff1001388 */ /* 0x000fe20000000c00 */
[----:B------:R-:W-:-:S03]  /*19fe0*/  IADD3.X R13, PT, PT, R15, UR7, RZ, P2, !PT ;  /* 0x000000070f0d7c10 */ /* 0x000fc600097fe4ff */
[----:B------:R-:W-:Y:S01]  /*19ff0*/  @!PT LDS RZ, [RZ] ;  /* 0x00000000fffff984 */ /* 0x000fe20000000800 */
[----:B------:R-:W-:Y:S01]  /*1a000*/  @!PT LDS RZ, [RZ] ;  /* 0x00000000fffff984 */ /* 0x000fe20000000800 */
[----:B------:R-:W-:Y:S01]  /*1a010*/  @!PT LDS RZ, [RZ] ;  /* 0x00000000fffff984 */ /* 0x000fe20000000800 */
[----:B------:R3:W-:Y:S01]  /*1a020*/  @!P1 LDGSTS.E.BYPASS.LTC128B.128 [R241+0xe000], desc[UR4][R6.64] ;  /* 0x0e00000006f19fae */ /* 0x0007e2000b981a04 */
[----:B-1----:R-:W-:-:S03]  /*1a030*/  LOP3.LUT R4, R228, 0x8, RZ, 0xc0, !PT ;  /* 0x00000008e4047812 */ /* 0x002fc600078ec0ff */
[----:B------:R-:W-:Y:S01]  /*1a040*/  @P1 STS.128 [R241+0xe000], RZ ;  /* 0x00e000fff1001388 */ /* 0x000fe20000000c00 */
[----:B------:R-:W-:-:S03]  /*1a050*/  LOP3.LUT R3, R4, 0x1c0, R65, 0xf8, !PT ;  /* 0x000001c004037812 */ /* 0x000fc600078ef841 */
[----:B------:R-:W-:Y:S01]  /*1a060*/  @!PT LDS RZ, [RZ] ;  /* 0x00000000fffff984 */ /* 0x000fe20000000800 */
[----:B------:R-:W-:Y:S01]  /*1a070*/  @!PT LDS RZ, [RZ] ;  /* 0x00000000fffff984 */ /* 0x000fe20000000800 */
[----:B------:R-:W-:Y:S01]  /*1a080*/  @!PT LDS RZ, [RZ] ;  /* 0x00000000fffff984 */ /* 0x000fe20000000800 */
[----:B------:R-:W-:Y:S01]  /*1a090*/  @!P1 LDGSTS.E.BYPASS.LTC128B.128 [R241+0xe800], desc[UR4][R14.64] ;  /* 0x0e8000000ef19fae */ /* 0x000fe2000b981a04 */
[----:B------:R-:W-:Y:S02]  /*1a0a0*/  LOP3.LUT R4, R56, R229, RZ, 0xfc, !PT ;  /* 0x000000e538047212 */ /* 0x000fe400078efcff */
[----:B--2---:R-:W-:Y:S01]  /*1a0b0*/  IADD3 R10, P2, PT, R12, UR9, RZ ;  /* 0x000000090c0a7c10 */ /* 0x004fe2000ff5e0ff */
[----:B------:R-:W-:Y:S01]  /*1a0c0*/  @P1 STS.128 [R241+0xe800], RZ ;  /* 0x00e800fff1001388 */ /* 0x000fe20000000c00 */
[----:B------:R-:W-:Y:S02]  /*1a0d0*/  LOP3.LUT R3, R3, R226, RZ, 0x3c, !PT ;  /* 0x000000e203037212 */ /* 0x000fe400078e3cff */
[----:B------:R-:W-:Y:S01]  /*1a0e0*/  IADD3.X R11, PT, PT, R13, UR7, RZ, P2, !PT ;  /* 0x000000070d0b7c10 */ /* 0x000fe200097fe4ff */
[----:B------:R-:W-:Y:S01]  /*1a0f0*/  @!PT LDS RZ, [RZ] ;  /* 0x00000000fffff984 */ /* 0x000fe20000000800 */
[----:B------:R-:W-:Y:S01]  /*1a100*/  @!PT LDS RZ, [RZ] ;  /* 0x00000000fffff984 */ /* 0x000fe20000000800 */
[----:B------:R-:W-:Y:S01]  /*1a110*/  @!PT LDS RZ, [RZ] ;  /* 0x00000000fffff984 */ /* 0x000fe20000000800 */
[----:B------:R1:W-:Y:S01]  /*1a120*/  @!P1 LDGSTS.E.BYPASS.LTC128B.128 [R241+0xf000], desc[UR4][R12.64] ;  /* 0x0f0000000cf19fae */ /* 0x0003e2000b981a04 */
[----:B------:R-:W-:Y:S02]  /*1a130*/  LOP3.LUT R4, R4, R3, RZ, 0xfc, !PT ;  /* 0x0000000304047212 */ /* 0x000fe400078efcff */
[----:B----4-:R-:W-:Y:S01]  /*1a140*/  IADD3 R8, P2, PT, R10, UR9, RZ ;  /* 0x000000090a087c10 */ /* 0x010fe2000ff5e0ff */
[----:B------:R-:W-:Y:S01]  /*1a150*/  @P1 STS.128 [R241+0xf000], RZ ;  /* 0x00f000fff1001388 */ /* 0x000fe20000000c00 */
[----:B------:R-:W-:-:S02]  /*1a160*/  LEA R213, R4, UR6, 0x1 ;  /* 0x0000000604d57c11 */ /* 0x000fc4000f8e08ff */
[----:B------:R-:W-:Y:S01]  /*1a170*/  IADD3.X R9, PT, PT, R11, UR7, RZ, P2, !PT ;  /* 0x000000070b097c10 */ /* 0x000fe200097fe4ff */
[----:B------:R-:W-:Y:S01]  /*1a180*/  @!PT LDS RZ, [RZ] ;  /* 0x00000000fffff984 */ /* 0x000fe20000000800 */
[----:B------:R-:W-:Y:S01]  /*1a190*/  @!PT LDS RZ, [RZ] ;  /* 0x00000000fffff984 */ /* 0x000fe20000000800 */
[----:B------:R-:W-:Y:S01]  /*1a1a0*/  @!PT LDS RZ, [RZ] ;  /* 0x00000000fffff984 */ /* 0x000fe20000000800 */
[----:B------:R-:W-:Y:S02]  /*1a1b0*/  @!P1 LDGSTS.E.BYPASS.LTC128B.128 [R241+0xf800], desc[UR4][R10.64] ;  /* 0x0f8000000af19fae */ /* 0x000fe4000b981a04 */
[C---:B------:R-:W-:Y:S01]  /*1a1c0*/  IMAD.IADD R192, R213.reuse, 0x1, R222 ;  /* 0x00000001d5c07824 */ /* 0x040fe200078e02de */
[----:B---3--:R-:W-:Y:S01]  /*1a1d0*/  IADD3 R6, P2, PT, R8, UR9, RZ ;  /* 0x0000000908067c10 */ /* 0x008fe2000ff5e0ff */
[----:B------:R-:W-:Y:S01]  /*1a1e0*/  @P1 STS.128 [R241+0xf800], RZ ;  /* 0x00f800fff1001388 */ /* 0x000fe20000000c00 */
[----:B------:R-:W-:Y:S02]  /*1a1f0*/  IMAD.IADD R223, R213, 0x1, R58 ;  /* 0x00000001d5df7824 */ /* 0x000fe400078e023a */
[----:B------:R-:W-:Y:S01]  /*1a200*/  IADD3.X R7, PT, PT, R9, UR7, RZ, P2, !PT ;  /* 0x0000000709077c10 */ /* 0x000fe200097fe4ff */
[----:B------:R-:W-:Y:S01]  /*1a210*/  @!PT LDS RZ, [RZ] ;  /* 0x00000000fffff984 */ /* 0x000fe20000000800 */
[----:B------:R-:W-:Y:S01]  /*1a220*/  @!PT LDS RZ, [RZ] ;  /* 0x00000000fffff984 */ /* 0x000fe20000000800 */
[----:B------:R-:W-:Y:S01]  /*1a230*/  @!PT LDS RZ, [RZ] ;  /* 0x00000000fffff984 */ /* 0x000fe20000000800 */
[----:B------:R-:W-:Y:S01]  /*1a240*/  @!P1 LDGSTS.E.BYPASS.LTC128B.128 [R241+0x10000], desc[UR4][R8.64] ;  /* 0x1000000008f19fae */ /* 0x000fe2000b981a04 */
[----:B------:R-:W-:-:S03]  /*1a250*/  IADD3 R16, P2, PT, R6, UR9, RZ ;  /* 0x0000000906107c10 */ /* 0x000fc6000ff5e0ff */
[----:B------:R-:W-:Y:S01]  /*1a260*/  @P1 STS.128 [R241+0x10000], RZ ;  /* 0x010000fff1001388 */ /* 0x000fe20000000c00 */
[----:B------:R-:W-:Y:S02]  /*1a270*/  IADD3.X R17, PT, PT, R7, UR7, RZ, P2, !PT ;  /* 0x0000000707117c10 */ /* 0x000fe400097fe4ff */
[----:B------:R-:W-:Y:S01]  /*1a280*/  @!P1 IADD3 R18, P2, PT, R16, UR9, RZ ;  /* 0x0000000910129c10 */ /* 0x000fe2000ff5e0ff */
[----:B------:R-:W-:Y:S01]  /*1a290*/  @!PT LDS RZ, [RZ] ;  /* 0x00000000fffff984 */ /* 0x000fe20000000800 */
[----:B------:R-:W-:Y:S01]  /*1a2a0*/  @!PT LDS RZ, [RZ] ;  /* 0x00000000fffff984 */ /* 0x000fe20000000800 */
[----:B------:R-:W-:Y:S01]  /*1a2b0*/  @!PT LDS RZ, [RZ] ;  /* 0x00000000fffff984 */ /* 0x000fe20000000800 */
[----:B------:R2:W-:Y:S03]  /*1a2c0*/  @!P1 LDGSTS.E.BYPASS.LTC128B.128 [R241+0x10800], desc[UR4][R6.64] ;  /* 0x1080000006f19fae */ /* 0x0005e6000b981a04 */
[----:B------:R-:W-:Y:S01]  /*1a2d0*/  @!P1 IADD3.X R19, PT, PT, R17, UR7, RZ, P2, !PT ;  /* 0x0000000711139c10 */ /* 0x000fe200097fe4ff */
        /* <DEDUP_REMOVED lines=10> */
[----:B------:R-:W-:Y:S04]  /*1a380*/  @P1 STS.128 [R241+0x11800], RZ ;  /* 0x011800fff1001388 */ /* 0x000fe80000000c00 */
[----:B------:R-:W-:Y:S04]  /*1a390*/  LDSM.16.M88.4 R72, [R213] ;  /* 0x00000000d548783b */ /* 0x000fe80000000200 */
[----:B------:R-:W4:Y:S04]  /*1a3a0*/  LDSM.16.M88.4 R52, [R189+0x2000] ;  /* 0x00200000bd34783b */ /* 0x000f280000000200 */
[----:B------:R-:W5:Y:S04]  /*1a3b0*/  LDSM.16.M88.4 R44, [R189+0x2800] ;  /* 0x00280000bd2c783b */ /* 0x000f680000000200 */
[----:B------:R-:W3:Y:S04]  /*1a3c0*/  LDSM.16.M88.4 R36, [R189+0x3000] ;  /* 0x00300000bd24783b */ /* 0x000ee80000000200 */
[----:B------:R-:W3:Y:S04]  /*1a3d0*/  LDSM.16.M88.4 R28, [R189+0x3800] ;  /* 0x00380000bd1c783b */ /* 0x000ee80000000200 */
[----:B------:R-:W3:Y:S04]  /*1a3e0*/  LDSM.16.M88.4 R20, [R189+0x4000] ;  /* 0x00400000bd14783b */ /* 0x000ee80000000200 */
[----:B-1----:R-:W1:Y:S04]  /*1a3f0*/  LDSM.16.M88.4 R12, [R189+0x4800] ;  /* 0x00480000bd0c783b */ /* 0x002e680000000200 */
[----:B--2---:R-:W2:Y:S04]  /*1a400*/  LDSM.16.M88.4 R4, [R189+0x5000] ;  /* 0x00500000bd04783b */ /* 0x004ea80000000200 */
[----:B------:R-:W2:Y:S04]  /*1a410*/  LDSM.16.M88.4 R168, [R189+0x5800] ;  /* 0x00580000bda8783b */ /* 0x000ea80000000200 */
[----:B------:R-:W2:Y:S04]  /*1a420*/  LDSM.16.M88.4 R128, [R189+0x6000] ;  /* 0x00600000bd80783b */ /* 0x000ea80000000200 */
[----:B------:R-:W2:Y:S04]  /*1a430*/  LDSM.16.M88.4 R120, [R189+0x6800] ;  /* 0x00680000bd78783b */ /* 0x000ea80000000200 */
[----:B------:R-:W2:Y:S01]  /*1a440*/  LDSM.16.M88.4 R112, [R189+0x7000] ;  /* 0x00700000bd70783b */ /* 0x000ea20000000200 */
[C---:B----4-:R-:W-:Y:S03]  /*1a450*/  HMMA.16816.F32 R60, R72.reuse, R52, RZ ;  /* 0x00000034483c723c */ /* 0x050fe600000018ff */
[----:B------:R-:W4:Y:S04]  /*1a460*/  LDSM.16.M88.4 R104, [R189+0x7800] ;  /* 0x00780000bd68783b */ /* 0x000f280000000200 */
[----:B------:R-:W4:Y:S01]  /*1a470*/  LDSM.16.M88.4 R96, [R189+0x8000] ;  /* 0x00800000bd60783b */ /* 0x000f220000000200 */
[C---:B-----5:R-:W-:Y:S03]  /*1a480*/  HMMA.16816.F32 R48, R72.reuse, R44, RZ ;  /* 0x0000002c4830723c */ /* 0x060fe600000018ff */
[----:B------:R-:W5:Y:S04]  /*1a490*/  LDSM.16.M88.4 R88, [R189+0x8800] ;  /* 0x00880000bd58783b */ /* 0x000f680000000200 */
[----:B------:R-:W5:Y:S01]  /*1a4a0*/  LDSM.16.M88.4 R80, [R189+0x9000] ;  /* 0x00900000bd50783b */ /* 0x000f620000000200 */
[C---:B---3--:R-:W-:Y:S03]  /*1a4b0*/  HMMA.16816.F32 R40, R72.reuse, R36, RZ ;  /* 0x000000244828723c */ /* 0x048fe600000018ff */
[----:B------:R-:W3:Y:S04]  /*1a4c0*/  LDSM.16.M88.4 R64, [R189+0x9800] ;  /* 0x00980000bd40783b */ /* 0x000ee80000000200 */
[----:B------:R-:W-:Y:S01]  /*1a4d0*/  LDSM.16.M88.4 R192, [R192] ;  /* 0x00000000c0c0783b */ /* 0x000fe20000000200 */
[C---:B------:R-:W-:Y:S03]  /*1a4e0*/  HMMA.16816.F32 R32, R72.reuse, R28, RZ ;  /* 0x0000001c4820723c */ /* 0x040fe600000018ff */
[----:B------:R-:W3:Y:S04]  /*1a4f0*/  LDSM.16.M88.4 R180, [R216+0x3800] ;  /* 0x00380000d8b4783b */ /* 0x000ee80000000200 */
[----:B------:R-:W3:Y:S01]  /*1a500*/  LDSM.16.M88.4 R68, [R216+0x6000] ;  /* 0x00600000d844783b */ /* 0x000ee20000000200 */
[C---:B------:R-:W-:Y:S03]  /*1a510*/  HMMA.16816.F32 R24, R72.reuse, R20, RZ ;  /* 0x000000144818723c */ /* 0x040fe600000018ff */
[----:B------:R-:W3:Y:S04]  /*1a520*/  LDSM.16.M88.4 R176, [R216+0x4000] ;  /* 0x00400000d8b0783b */ /* 0x000ee80000000200 */
[----:B------:R-:W-:Y:S01]  /*1a530*/  LDSM.16.M88.4 R184, [R216+0x5800] ;  /* 0x00580000d8b8783b */ /* 0x000fe20000000200 */
[C---:B-1----:R-:W-:Y:S03]  /*1a540*/  HMMA.16816.F32 R16, R72.reuse, R12, RZ ;  /* 0x0000000c4810723c */ /* 0x042fe600000018ff */
[----:B------:R-:W-:Y:S04]  /*1a550*/  LDSM.16.M88.4 R200, [R216+0x3000] ;  /* 0x00300000d8c8783b */ /* 0x000fe80000000200 */
[----:B------:R-:W-:Y:S01]  /*1a560*/  LDSM.16.M88.4 R204, [R216+0x2800] ;  /* 0x00280000d8cc783b */ /* 0x000fe20000000200 */
[C---:B--2---:R-:W-:Y:S03]  /*1a570*/  HMMA.16816.F32 R8, R72.reuse, R4, RZ ;  /* 0x000000044808723c */ /* 0x044fe600000018ff */
[----:B------:R-:W-:Y:S04]  /*1a580*/  LDSM.16.M88.4 R188, [R216+0x5000] ;  /* 0x00500000d8bc783b */ /* 0x000fe80000000200 */
[----:B------:R-:W-:Y:S01]  /*1a590*/  LDSM.16.M88.4 R196, [R216+0x4800] ;  /* 0x00480000d8c4783b */ /* 0x000fe20000000200 */
[C---:B------:R-:W-:Y:S03]  /*1a5a0*/  HMMA.16816.F32 R172, R72.reuse, R168, RZ ;  /* 0x000000a848ac723c */ /* 0x040fe600000018ff */
[----:B------:R-:W-:Y:S04]  /*1a5b0*/  LDSM.16.M88.4 R212, [R223] ;  /* 0x00000000dfd4783b */ /* 0x000fe80000000200 */
[----:B------:R-:W-:Y:S01]  /*1a5c0*/  LDSM.16.M88.4 R208, [R216+0x2000] ;  /* 0x00200000d8d0783b */ /* 0x000fe20000000200 */
[C---:B------:R-:W-:Y:S03]  /*1a5d0*/  HMMA.16816.F32 R164, R72.reuse, R128, RZ ;  /* 0x0000008048a4723c */ /* 0x040fe600000018ff */
[----:B------:R-:W0:Y:S05]  /*1a5e0*/  LDGDEPBAR ;  /* 0x00000000000079af */ /* 0x000e2a0000000000 */
[C---:B------:R-:W-:Y:S08]  /*1a5f0*/  HMMA.16816.F32 R124, R72.reuse, R120, RZ ;  /* 0x00000078487c723c */ /* 0x040ff000000018ff */
        /* <DEDUP_REMOVED lines=20> */
[C---:B---3--:R-:W-:Y:S08]  /*1a740*/  HMMA.16816.F32 R76, R72.reuse, R64, RZ ;  /* 0x00000040484c723c */ /* 0x048ff000000018ff */
        /* <DEDUP_REMOVED lines=9> */
[C---:B-1----:R-:W-:Y:S08]  /*1a7e0*/  HMMA.16816.F32 R124, R192.reuse, R64, R124 ;  /* 0x00000040c07c723c */ /* 0x042ff0000000187c */
[C---:B------:R-:W-:Y:S01]  /*1a7f0*/  HMMA.16816.F32 R120, R192.reuse, R66, R120 ;  /* 0x00000042c078723c */ /* 0x040fe20000001878 */
[----:B------:R-:W1:Y:S07]  /*1a800*/  LDSM.16.M88.4 R64, [R216+0x8800] ;  /* 0x00880000d840783b */ /* 0x000e6e0000000200 */
[C---:B--2---:R-:W-:Y:S08]  /*1a810*/  HMMA.16816.F32 R116, R192.reuse, R180, R116 ;  /* 0x000000b4c074723c */ /* 0x044ff00000001874 */
[C---:B------:R-:W-:Y:S01]  /*1a820*/  HMMA.16816.F32 R112, R192.reuse, R182, R112 ;  /* 0x000000b6c070723c */ /* 0x040fe20000001870 */
[----:B------:R-:W2:Y:S07]  /*1a830*/  LDSM.16.M88.4 R180, [R57+0x3000] ;  /* 0x0030000039b4783b */ /* 0x000eae0000000200 */
[C---:B------:R-:W-:Y:S01]  /*1a840*/  HMMA.16816.F32 R20, R192.reuse, R178, R20 ;  /* 0x000000b2c014723c */ /* 0x040fe20000001814 */
[----:B------:R-:W4:Y:S07]  /*1a850*/  LDSM.16.M88.4 R176, [R216+0x7800] ;  /* 0x00780000d8b0783b */ /* 0x000f2e0000000200 */
[C---:B---3--:R-:W-:Y:S08]  /*1a860*/  HMMA.16816.F32 R100, R192.reuse, R68, R100 ;  /* 0x00000044c064723c */ /* 0x048ff00000001864 */
[C---:B------:R-:W-:Y:S01]  /*1a870*/  HMMA.16816.F32 R96, R192.reuse, R70, R96 ;  /* 0x00000046c060723c */ /* 0x040fe20000001860 */
[----:B------:R-:W3:Y:S07]  /*1a880*/  LDSM.16.M88.4 R68, [R57+0x4000] ;  /* 0x004000003944783b */ /* 0x000eee0000000200 */
        /* <DEDUP_REMOVED lines=16> */
[----:B------:R-:W-:Y:S01]  /*1a990*/  HMMA.16816.F32 R12, R192, R198, R12 ;  /* 0x000000c6c00c723c */ /* 0x000fe2000000180c */
[----:B------:R-:W1:Y:S04]  /*1a9a0*/  LDSM.16.M88.4 R196, [R216+0x9800] ;  /* 0x00980000d8c4783b */ /* 0x000e680000000200 */
[----:B------:R-:W-:Y:S03]  /*1a9b0*/  LDSM.16.M88.4 R216, [R57+0x5000] ;  /* 0x0050000039d8783b */ /* 0x000fe60000000200 */
[C---:B--2---:R-:W-:Y:S08]  /*1a9c0*/  HMMA.16816.F32 R40, R212.reuse, R180, R40 ;  /* 0x000000b4d428723c */ /* 0x044ff00000001828 */
[----:B------:R-:W-:Y:S01]  /*1a9d0*/  HMMA.16816.F32 R36, R212, R182, R36 ;  /* 0x000000b6d424723c */ /* 0x000fe20000001824 */
[----:B------:R-:W2:Y:S07]  /*1a9e0*/  LDSM.16.M88.4 R180, [R57+0x9000] ;  /* 0x0090000039b4783b */ /* 0x000eae0000000200 */
[C---:B----4-:R-:W-:Y:S08]  /*1a9f0*/  HMMA.16816.F32 R108, R192.reuse, R176, R108 ;  /* 0x000000b0c06c723c */ /* 0x050ff0000000186c */
[----:B------:R-:W-:Y:S01]  /*1aa00*/  HMMA.16816.F32 R104, R192, R178, R104 ;  /* 0x000000b2c068723c */ /* 0x000fe20000001868 */
[----:B------:R-:W4:Y:S07]  /*1aa10*/  LDSM.16.M88.4 R176, [R57+0x3800] ;  /* 0x0038000039b0783b */ /* 0x000f2e0000000200 */
[----:B---3--:R-:W-:Y:S01]  /*1aa20*/  HMMA.16816.F32 R24, R212, R68, R24 ;  /* 0x00000044d418723c */ /* 0x008fe20000001818 */
[----:B------:R-:W-:-:S02]  /*1aa30*/  IMAD.IADD R68, R222, 0x1, R223 ;  /* 0x00000001de447824 */ /* 0x000fc400078e02df */
[----:B------:R-:W-:-:S05]  /*1aa40*/  IMAD.IADD R223, R222, 0x1, R57 ;  /* 0x00000001dedf7824 */ /* 0x000fca00078e0239 */
[C---:B------:R-:W-:Y:S08]  /*1aa50*/  HMMA.16816.F32 R60, R192.reuse, R208, R60 ;  /* 0x000000d0c03c723c */ /* 0x040ff0000000183c */
[----:B------:R-:W-:Y:S01]  /*1aa60*/  HMMA.16816.F32 R52, R192, R210, R52 ;  /* 0x000000d2c034723c */ /* 0x000fe20000001834 */
[----:B------:R-:W-:Y:S07]  /*1aa70*/  LDSM.16.M88.4 R208, [R57+0x5800] ;  /* 0x0058000039d0783b */ /* 0x000fee0000000200 */
[C---:B-----5:R-:W-:Y:S08]  /*1aa80*/  HMMA.16816.F32 R48, R212.reuse, R184, R48 ;  /* 0x000000b8d430723c */ /* 0x060ff00000001830 */
[C---:B------:R-:W-:Y:S01]  /*1aa90*/  HMMA.16816.F32 R44, R212.reuse, R186, R44 ;  /* 0x000000bad42c723c */ /* 0x040fe2000000182c */
[----:B------:R-:W3:Y:S07]  /*1aaa0*/  LDSM.16.M88.4 R184, [R57+0x8800] ;  /* 0x0088000039b8783b */ /* 0x000eee0000000200 */
[C---:B------:R-:W-:Y:S01]  /*1aab0*/  HMMA.16816.F32 R20, R212.reuse, R70, R20 ;  /* 0x00000046d414723c */ /* 0x040fe20000001814 */
[----:B------:R-:W-:Y:S07]  /*1aac0*/  LDSM.16.M88.4 R68, [R68] ;  /* 0x000000004444783b */ /* 0x000fee0000000200 */
[C---:B-1----:R-:W-:Y:S08]  /*1aad0*/  HMMA.16816.F32 R16, R212.reuse, R64, R16 ;  /* 0x00000040d410723c */ /* 0x042ff00000001810 */
[----:B------:R-:W-:Y:S01]  /*1aae0*/  HMMA.16816.F32 R12, R212, R66, R12 ;  /* 0x00000042d40c723c */ /* 0x000fe2000000180c */
[----:B------:R-:W1:Y:S07]  /*1aaf0*/  LDSM.16.M88.4 R64, [R223+0x2000] ;  /* 0x00200000df40783b */ /* 0x000e6e0000000200 */
[C---:B------:R-:W-:Y:S08]  /*1ab00*/  HMMA.16816.F32 R84, R192.reuse, R200, R84 ;  /* 0x000000c8c054723c */ /* 0x040ff00000001854 */
[----:B------:R-:W-:Y:S01]  /*1ab10*/  HMMA.16816.F32 R80, R192, R202, R80 ;  /* 0x000000cac050723c */ /* 0x000fe20000001850 */
[----:B------:R-:W-:Y:S07]  /*1ab20*/  LDSM.16.M88.4 R200, [R57+0x6800] ;  /* 0x0068000039c8783b */ /* 0x000fee0000000200 */
[C---:B------:R-:W-:Y:S08]  /*1ab30*/  HMMA.16816.F32 R164, R212.reuse, R204, R164 ;  /* 0x000000ccd4a4723c */ /* 0x040ff000000018a4 */
[C---:B------:R-:W-:Y:S01]  /*1ab40*/  HMMA.16816.F32 R128, R212.reuse, R206, R128 ;  /* 0x000000ced480723c */ /* 0x040fe20000001880 */
[----:B------:R-:W5:Y:S07]  /*1ab50*/  LDSM.16.M88.4 R204, [R223+0x2800] ;  /* 0x00280000dfcc783b */ /* 0x000f6e0000000200 */
[C---:B------:R-:W-:Y:S08]  /*1ab60*/  HMMA.16816.F32 R60, R212.reuse, R188, R60 ;  /* 0x000000bcd43c723c */ /* 0x040ff0000000183c */
[----:B------:R-:W-:Y:S01]  /*1ab70*/  HMMA.16816.F32 R52, R212, R190, R52 ;  /* 0x000000bed434723c */ /* 0x000fe20000001834 */
[----:B------:R-:W5:Y:S07]  /*1ab80*/  LDSM.16.M88.4 R188, [R57+0x8000] ;  /* 0x0080000039bc783b */ /* 0x000f6e0000000200 */
[C---:B------:R-:W-:Y:S08]  /*1ab90*/  HMMA.16816.F32 R76, R192.reuse, R196, R76 ;  /* 0x000000c4c04c723c */ /* 0x040ff0000000184c */
[----:B------:R-:W-:Y:S01]  /*1aba0*/  HMMA.16816.F32 R72, R192, R198, R72 ;  /* 0x000000c6c048723c */ /* 0x000fe20000001848 */
[----:B------:R-:W5:Y:S04]  /*1abb0*/  LDSM.16.M88.4 R192, [R57+0x7800] ;  /* 0x0078000039c0783b */ /* 0x000f680000000200 */
[----:B------:R-:W-:Y:S03]  /*1abc0*/  LDSM.16.M88.4 R196, [R57+0x7000] ;  /* 0x0070000039c4783b */ /* 0x000fe60000000200 */
[C---:B--2---:R-:W-:Y:S08]  /*1abd0*/  HMMA.16816.F32 R84, R212.reuse, R180, R84 ;  /* 0x000000b4d454723c */ /* 0x044ff00000001854 */
[C---:B------:R-:W-:Y:S01]  /*1abe0*/  HMMA.16816.F32 R80, R212.reuse, R182, R80 ;  /* 0x000000b6d450723c */ /* 0x040fe20000001850 */
[----:B------:R-:W2:Y:S07]  /*1abf0*/  LDSM.16.M88.4 R180, [R223+0x3000] ;  /* 0x00300000dfb4783b */ /* 0x000eae0000000200 */
[C---:B----4-:R-:W-:Y:S08]  /*1ac00*/  HMMA.16816.F32 R32, R212.reuse, R176, R32 ;  /* 0x000000b0d420723c */ /* 0x050ff00000001820 */
[C---:B------:R-:W-:Y:S01]  /*1ac10*/  HMMA.16816.F32 R28, R212.reuse, R178, R28 ;  /* 0x000000b2d41c723c */ /* 0x040fe2000000181c */
[----:B------:R4:W-:Y:S07]  /*1ac20*/  LDSM.16.M88.4 R176, [R57+0x9800] ;  /* 0x0098000039b0783b */ /* 0x0009ee0000000200 */
[----:B---3--:R-:W-:Y:S08]  /*1ac30*/  HMMA.16816.F32 R92, R212, R184, R92 ;  /* 0x000000b8d45c723c */ /* 0x008ff0000000185c */
[----:B-1----:R-:W-:Y:S01]  /*1ac40*/  HMMA.16816.F32 R60, R68, R64, R60 ;  /* 0x00000040443c723c */ /* 0x002fe2000000183c */
[----:B----4-:R-:W-:-:S07]  /*1ac50*/  IMAD.SHL.U32 R57, R227, 0x2, RZ ;  /* 0x00000002e3397824 */ /* 0x010fce00078e00ff */
[----:B------:R-:W-:Y:S01]  /*1ac60*/  HMMA.16816.F32 R52, R68, R66, R52 ;  /* 0x000000424434723c */ /* 0x000fe20000001834 */
[----:B------:R-:W1:Y:S01]  /*1ac70*/  LDSM.16.M88.4 R64, [R223+0x3800] ;  /* 0x00380000df40783b */ /* 0x000e620000000200 */
[----:B------:R-:W-:-:S04]  /*1ac80*/  LOP3.LUT R184, R57, 0x6, RZ, 0xc0, !PT ;  /* 0x0000000639b87812 */ /* 0x000fc800078ec0ff */
[----:B------:R-:W-:Y:S02]  /*1ac90*/  PRMT R184, R184, 0x6540, R59 ;  /* 0x00006540b8b87816 */ /* 0x000fe4000000003b */
[----:B-----5:R-:W-:Y:S03]  /*1aca0*/  HMMA.16816.F32 R48, R68, R204, R48 ;  /* 0x000000cc4430723c */ /* 0x020fe60000001830 */
[C---:B------:R-:W-:Y:S02]  /*1acb0*/  VIADD R58, R184.reuse, 0xfffffe00 ;  /* 0xfffffe00b83a7836 */ /* 0x040fe40000000000 */
[----:B------:R-:W-:-:S03]  /*1acc0*/  VIADD R57, R184, 0xfffffe01 ;  /* 0xfffffe01b8397836 */ /* 0x000fc60000000000 */
[C---:B------:R-:W-:Y:S01]  /*1acd0*/  HMMA.16816.F32 R96, R212.reuse, R190, R96 ;  /* 0x000000bed460723c */ /* 0x040fe20000001860 */
[CC--:B------:R-:W-:Y:S02]  /*1ace0*/  ISETP.GE.AND P3, PT, R58.reuse, R220.reuse, PT ;  /* 0x000000dc3a00720c */ /* 0x0c0fe40003f66270 */
[-C--:B------:R-:W-:Y:S01]  /*1acf0*/  ISETP.GE.AND P2, PT, R58, R221.reuse, PT ;  /* 0x000000dd3a00720c */ /* 0x080fe20003f46270 */
[----:B------:R-:W-:Y:S01]  /*1ad00*/  VIADD R58, R184, 0xfffffe08 ;  /* 0xfffffe08b83a7836 */ /* 0x000fe20000000000 */
[----:B------:R-:W-:Y:S02]  /*1ad10*/  FSEL R190, R60, -INF , !P3 ;  /* 0xff8000003cbe7808 */ /* 0x000fe40005800000 */
[CC--:B------:R-:W-:Y:S01]  /*1ad20*/  ISETP.GE.AND P4, PT, R57.reuse, R221.reuse, PT ;  /* 0x000000dd3900720c */ /* 0x0c0fe20003f86270 */
[----:B------:R-:W-:Y:S01]  /*1ad30*/  HMMA.16816.F32 R124, R212, R200, R124 ;  /* 0x000000c8d47c723c */ /* 0x000fe2000000187c */
[CC--:B------:R-:W-:Y:S02]  /*1ad40*/  ISETP.GE.AND P6, PT, R58.reuse, R220.reuse, PT ;  /* 0x000000dc3a00720c */ /* 0x0c0fe40003fc6270 */
[----:B------:R-:W-:Y:S01]  /*1ad50*/  ISETP.GE.AND P3, PT, R58, R221, PT ;  /* 0x000000dd3a00720c */ /* 0x000fe20003f66270 */
[C---:B------:R-:W-:Y:S01]  /*1ad60*/  VIADD R58, R184.reuse, 0xfffffe09 ;  /* 0xfffffe09b83a7836 */ /* 0x040fe20000000000 */
[----:B------:R-:W-:Y:S01]  /*1ad70*/  ISETP.GE.AND P5, PT, R57, R220, PT ;  /* 0x000000dc3900720c */ /* 0x000fe20003fa6270 */
[----:B------:R-:W-:Y:S01]  /*1ad80*/  VIADD R57, R184, 0xfffffe10 ;  /* 0xfffffe10b8397836 */ /* 0x000fe20000000000 */
[----:B------:R-:W-:Y:S01]  /*1ad90*/  FSEL R191, R62, -INF , !P2 ;  /* 0xff8000003ebf7808 */ /* 0x000fe20005000000 */
[----:B------:R-:W-:Y:S01]  /*1ada0*/  HMMA.16816.F32 R44, R68, R206, R44 ;  /* 0x000000ce442c723c */ /* 0x000fe2000000182c */
[----:B------:R-:W-:-:S02]  /*1adb0*/  FSEL R201, R63, -INF , !P4 ;  /* 0xff8000003fc97808 */ /* 0x000fc40006000000 */
[C---:B------:R-:W-:Y:S02]  /*1adc0*/  ISETP.GE.AND P4, PT, R58.reuse, R220, PT ;  /* 0x000000dc3a00720c */ /* 0x040fe40003f86270 */
[----:B------:R-:W-:Y:S01]  /*1add0*/  ISETP.GE.AND P2, PT, R58, R221, PT ;  /* 0x000000dd3a00720c */ /* 0x000fe20003f46270 */
[----:B------:R-:W-:Y:S02]  /*1ade0*/  VIADD R58, R184, 0xfffffe11 ;  /* 0xfffffe11b83a7836 */ /* 0x000fe40000000000 */
[----:B------:R-:W-:Y:S01]  /*1adf0*/  HMMA.16816.F32 R120, R212, R202, R120 ;  /* 0x000000cad478723c */ /* 0x000fe20000001878 */
[----:B------:R-:W-:Y:S02]  /*1ae00*/  FSEL R203, R54, -INF , !P3 ;  /* 0xff80000036cb7808 */ /* 0x000fe40005800000 */
[----:B------:R-:W-:Y:S02]  /*1ae10*/  FSEL R202, R53, -INF , !P4 ;  /* 0xff80000035ca7808 */ /* 0x000fe40006000000 */
[----:B------:R-:W-:-:S02]  /*1ae20*/  FSEL R205, R55, -INF , !P2 ;  /* 0xff80000037cd7808 */ /* 0x000fc40005000000 */
[CC--:B------:R-:W-:Y:S01]  /*1ae30*/  ISETP.GE.AND P3, PT, R58.reuse, R220.reuse, PT ;  /* 0x000000dc3a00720c */ /* 0x0c0fe20003f66270 */
[C---:B------:R-:W-:Y:S01]  /*1ae40*/  HMMA.16816.F32 R108, R212.reuse, R192, R108 ;  /* 0x000000c0d46c723c */ /* 0x040fe2000000186c */
[----:B------:R-:W-:Y:S02]  /*1ae50*/  FSEL R192, R61, -INF , !P5 ;  /* 0xff8000003dc07808 */ /* 0x000fe40006800000 */
[CC--:B------:R-:W-:Y:S02]  /*1ae60*/  ISETP.GE.AND P5, PT, R57.reuse, R221.reuse, PT ;  /* 0x000000dd3900720c */ /* 0x0c0fe40003fa6270 */
[-C--:B------:R-:W-:Y:S02]  /*1ae70*/  ISETP.GE.AND P2, PT, R58, R221.reuse, PT ;  /* 0x000000dd3a00720c */ /* 0x080fe40003f46270 */
[----:B------:R-:W-:Y:S01]  /*1ae80*/  FSEL R63, R50, -INF , !P5 ;  /* 0xff800000323f7808 */ /* 0x000fe20006800000 */
[----:B------:R-:W-:Y:S01]  /*1ae90*/  HMMA.16816.F32 R104, R212, R194, R104 ;  /* 0x000000c2d468723c */ /* 0x000fe20000001868 */
[----:B------:R-:W-:Y:S01]  /*1aea0*/  FSEL R194, R52, -INF , !P6 ;  /* 0xff80000034c27808 */ /* 0x000fe20007000000 */
[C---:B------:R-:W-:Y:S01]  /*1aeb0*/  VIADD R50, R184.reuse, 0xfffffe19 ;  /* 0xfffffe19b8327836 */ /* 0x040fe20000000000 */
[----:B------:R-:W3:Y:S01]  /*1aec0*/  LDSM.16.M88.4 R52, [R223+0x4000] ;  /* 0x00400000df34783b */ /* 0x000ee20000000200 */
[----:B------:R-:W-:Y:S01]  /*1aed0*/  ISETP.GE.AND P6, PT, R57, R220, PT ;  /* 0x000000dc3900720c */ /* 0x000fe20003fc6270 */
[C---:B------:R-:W-:Y:S01]  /*1aee0*/  VIADD R57, R184.reuse, 0xfffffe18 ;  /* 0xfffffe18b8397836 */ /* 0x040fe20000000000 */
[----:B------:R-:W-:Y:S01]  /*1aef0*/  FSEL R242, R49, -INF , !P3 ;  /* 0xff80000031f27808 */ /* 0x000fe20005800000 */
[----:B------:R-:W-:Y:S01]  /*1af00*/  VIADD R49, R184, 0xfffffe21 ;  /* 0xfffffe21b8317836 */ /* 0x000fe20000000000 */
[----:B--2---:R-:W-:Y:S01]  /*1af10*/  HMMA.16816.F32 R40, R68, R180, R40 ;  /* 0x000000b44428723c */ /* 0x004fe20000001828 */
[----:B------:R-:W-:Y:S01]  /*1af20*/  FSEL R244, R48, -INF , !P6 ;  /* 0xff80000030f47808 */ /* 0x000fe20007000000 */
[----:B------:R-:W-:Y:S01]  /*1af30*/  VIADD R48, R184, 0xfffffe20 ;  /* 0xfffffe20b8307836 */ /* 0x000fe20000000000 */
[----:B------:R-:W-:-:S02]  /*1af40*/  ISETP.GE.AND P4, PT, R57, R221, PT ;  /* 0x000000dd3900720c */ /* 0x000fc40003f86270 */
[----:B------:R-:W-:Y:S02]  /*1af50*/  FSEL R61, R51, -INF , !P2 ;  /* 0xff800000333d7808 */ /* 0x000fe40005000000 */
[-C--:B------:R-:W-:Y:S01]  /*1af60*/  ISETP.GE.AND P6, PT, R57, R220.reuse, PT ;  /* 0x000000dc3900720c */ /* 0x080fe20003fc6270 */
[----:B------:R-:W-:Y:S01]  /*1af70*/  HMMA.16816.F32 R36, R68, R182, R36 ;  /* 0x000000b64424723c */ /* 0x000fe20000001824 */
[C---:B------:R-:W-:Y:S02]  /*1af80*/  ISETP.GE.AND P3, PT, R50.reuse, R220, PT ;  /* 0x000000dc3200720c */ /* 0x040fe40003f66270 */
[-C--:B------:R-:W-:Y:S02]  /*1af90*/  ISETP.GE.AND P2, PT, R50, R221.reuse, PT ;  /* 0x000000dd3200720c */ /* 0x080fe40003f46270 */
[----:B------:R-:W-:Y:S02]  /*1afa0*/  FSEL R225, R46, -INF , !P4 ;  /* 0xff8000002ee17808 */ /* 0x000fe40006000000 */
[----:B------:R-:W-:Y:S01]  /*1afb0*/  FSEL R60, R44, -INF , !P6 ;  /* 0xff8000002c3c7808 */ /* 0x000fe20007000000 */
[----:B------:R-:W-:Y:S01]  /*1afc0*/  HMMA.16816.F32 R4, R212, R218, R4 ;  /* 0x000000dad404723c */ /* 0x000fe20000001804 */
[----:B------:R-:W-:-:S02]  /*1afd0*/  ISETP.GE.AND P4, PT, R48, R221, PT ;  /* 0x000000dd3000720c */ /* 0x000fc40003f86270 */
[----:B------:R-:W-:Y:S02]  /*1afe0*/  FSEL R62, R45, -INF , !P3 ;  /* 0xff8000002d3e7808 */ /* 0x000fe40005800000 */
[----:B------:R-:W-:Y:S02]  /*1aff0*/  FSEL R219, R47, -INF , !P2 ;  /* 0xff8000002fdb7808 */ /* 0x000fe40005000000 */
[----:B------:R-:W2:Y:S01]  /*1b000*/  LDSM.16.M88.4 R44, [R223+0x4800] ;  /* 0x00480000df2c783b */ /* 0x000ea20000000200 */
[----:B------:R-:W-:Y:S01]  /*1b010*/  HMMA.16816.F32 R8, R212, R216, R8 ;  /* 0x000000d8d408723c */ /* 0x000fe20000001808 */
[-C--:B------:R-:W-:Y:S01]  /*1b020*/  ISETP.GE.AND P5, PT, R48, R220.reuse, PT ;  /* 0x000000dc3000720c */ /* 0x080fe20003fa6270 */
[----:B------:R-:W-:Y:S01]  /*1b030*/  VIADD R48, R184, 0xfffffe28 ;  /* 0xfffffe28b8307836 */ /* 0x000fe20000000000 */
[----:B------:R-:W-:Y:S01]  /*1b040*/  FSEL R217, R42, -INF , !P4 ;  /* 0xff8000002ad97808 */ /* 0x000fe20006000000 */
[----:B------:R-:W-:Y:S01]  /*1b050*/  VIADD R42, R184, 0xfffffe29 ;  /* 0xfffffe29b82a7836 */ /* 0x000fe20000000000 */
[----:B------:R-:W-:-:S02]  /*1b060*/  ISETP.GE.AND P3, PT, R49, R220, PT ;  /* 0x000000dc3100720c */ /* 0x000fc40003f66270 */
[-C--:B------:R-:W-:Y:S01]  /*1b070*/  ISETP.GE.AND P2, PT, R49, R221.reuse, PT ;  /* 0x000000dd3100720c */ /* 0x080fe20003f46270 */
[C---:B------:R-:W-:Y:S01]  /*1b080*/  HMMA.16816.F32 R172, R212.reuse, R208, R172 ;  /* 0x000000d0d4ac723c */ /* 0x040fe200000018ac */
[----:B------:R-:W-:Y:S01]  /*1b090*/  FSEL R240, R40, -INF , !P5 ;  /* 0xff80000028f07808 */ /* 0x000fe20006800000 */
[C---:B------:R-:W-:Y:S01]  /*1b0a0*/  VIADD R40, R184.reuse, 0xfffffe30 ;  /* 0xfffffe30b8287836 */ /* 0x040fe20000000000 */
[----:B------:R-:W-:Y:S01]  /*1b0b0*/  FSEL R224, R41, -INF , !P3 ;  /* 0xff80000029e07808 */ /* 0x000fe20005800000 */
[----:B------:R-:W-:Y:S01]  /*1b0c0*/  VIADD R41, R184, 0xfffffe31 ;  /* 0xfffffe31b8297836 */ /* 0x000fe20000000000 */
[----:B------:R-:W-:Y:S02]  /*1b0d0*/  FSEL R209, R43, -INF , !P2 ;  /* 0xff8000002bd17808 */ /* 0x000fe40005000000 */
[C---:B------:R-:W-:Y:S01]  /*1b0e0*/  ISETP.GE.AND P5, PT, R48.reuse, R220, PT ;  /* 0x000000dc3000720c */ /* 0x040fe20003fa6270 */
[----:B------:R-:W-:Y:S01]  /*1b0f0*/  HMMA.16816.F32 R168, R212, R210, R168 ;  /* 0x000000d2d4a8723c */ /* 0x000fe200000018a8 */
[----:B------:R-:W-:-:S02]  /*1b100*/  ISETP.GE.AND P4, PT, R48, R221, PT ;  /* 0x000000dd3000720c */ /* 0x000fc40003f86270 */
[C---:B------:R-:W-:Y:S02]  /*1b110*/  ISETP.GE.AND P3, PT, R42.reuse, R220, PT ;  /* 0x000000dc2a00720c */ /* 0x040fe40003f66270 */
[----:B------:R-:W-:Y:S01]  /*1b120*/  ISETP.GE.AND P2, PT, R42, R221, PT ;  /* 0x000000dd2a00720c */ /* 0x000fe20003f46270 */
[----:B------:R-:W-:Y:S01]  /*1b130*/  VIADD R42, R184, 0xfffffe50 ;  /* 0xfffffe50b82a7836 */ /* 0x000fe20000000000 */
[----:B------:R-:W-:Y:S01]  /*1b140*/  FSEL R222, R36, -INF , !P5 ;  /* 0xff80000024de7808 */ /* 0x000fe20006800000 */
[----:B-1----:R-:W-:Y:S01]  /*1b150*/  HMMA.16816.F32 R32, R68, R64, R32 ;  /* 0x000000404420723c */ /* 0x002fe20000001820 */
[----:B------:R-:W-:Y:S02]  /*1b160*/  FSEL R211, R38, -INF , !P4 ;  /* 0xff80000026d37808 */ /* 0x000fe40006000000 */
[----:B------:R-:W-:Y:S02]  /*1b170*/  FSEL R218, R37, -INF , !P3 ;  /* 0xff80000025da7808 */ /* 0x000fe40005800000 */
[----:B------:R-:W-:-:S02]  /*1b180*/  FSEL R207, R39, -INF , !P2 ;  /* 0xff80000027cf7808 */ /* 0x000fc40005000000 */
[----:B------:R-:W1:Y:S01]  /*1b190*/  LDSM.16.M88.4 R36, [R223+0x5000] ;  /* 0x00500000df24783b */ /* 0x000e620000000200 */
[C---:B------:R-:W-:Y:S01]  /*1b1a0*/  HMMA.16816.F32 R28, R68.reuse, R66, R28 ;  /* 0x00000042441c723c */ /* 0x040fe2000000181c */
[CC--:B------:R-:W-:Y:S02]  /*1b1b0*/  ISETP.GE.AND P5, PT, R40.reuse, R220.reuse, PT ;  /* 0x000000dc2800720c */ /* 0x0c0fe40003fa6270 */
[-C--:B------:R-:W-:Y:S01]  /*1b1c0*/  ISETP.GE.AND P4, PT, R40, R221.reuse, PT ;  /* 0x000000dd2800720c */ /* 0x080fe20003f86270 */
[C---:B------:R-:W-:Y:S01]  /*1b1d0*/  VIADD R40, R184.reuse, 0xfffffe38 ;  /* 0xfffffe38b8287836 */ /* 0x040fe20000000000 */
[C---:B------:R-:W-:Y:S02]  /*1b1e0*/  ISETP.GE.AND P3, PT, R41.reuse, R220, PT ;  /* 0x000000dc2900720c */ /* 0x040fe40003f66270 */
[----:B------:R-:W-:Y:S01]  /*1b1f0*/  ISETP.GE.AND P2, PT, R41, R221, PT ;  /* 0x000000dd2900720c */ /* 0x000fe20003f46270 */
[----:B---3--:R-:W-:Y:S01]  /*1b200*/  HMMA.16816.F32 R24, R68, R52, R24 ;  /* 0x000000344418723c */ /* 0x008fe20000001818 */
[----:B------:R-:W-:-:S02]  /*1b210*/  VIADD R41, R184, 0xfffffe41 ;  /* 0xfffffe41b8297836 */ /* 0x000fc40000000000 */
[----:B------:R-:W-:Y:S01]  /*1b220*/  FSEL R216, R32, -INF , !P5 ;  /* 0xff80000020d87808 */ /* 0x000fe20006800000 */
[----:B------:R-:W-:Y:S01]  /*1b230*/  VIADD R32, R184, 0xfffffe39 ;  /* 0xfffffe39b8207836 */ /* 0x000fe20000000000 */
[----:B------:R-:W-:Y:S02]  /*1b240*/  FSEL R34, R34, -INF , !P4 ;  /* 0xff80000022227808 */ /* 0x000fe40006000000 */
[----:B------:R-:W-:Y:S01]  /*1b250*/  FSEL R210, R33, -INF , !P3 ;  /* 0xff80000021d27808 */ /* 0x000fe20005800000 */
[----:B------:R-:W-:Y:S01]  /*1b260*/  HMMA.16816.F32 R20, R68, R54, R20 ;  /* 0x000000364414723c */ /* 0x000fe20000001814 */
[----:B------:R-:W-:Y:S01]  /*1b270*/  ISETP.GE.AND P5, PT, R40, R220, PT ;  /* 0x000000dc2800720c */ /* 0x000fe20003fa6270 */
[----:B------:R-:W-:Y:S01]  /*1b280*/  VIADD R33, R184, 0xfffffe40 ;  /* 0xfffffe40b8217836 */ /* 0x000fe20000000000 */
[----:B------:R-:W-:Y:S01]  /*1b290*/  ISETP.GE.AND P4, PT, R40, R221, PT ;  /* 0x000000dd2800720c */ /* 0x000fe20003f86270 */
[----:B------:R-:W-:Y:S01]  /*1b2a0*/  VIADD R40, R184, 0xfffffe48 ;  /* 0xfffffe48b8287836 */ /* 0x000fe20000000000 */
[----:B------:R-:W-:-:S02]  /*1b2b0*/  FSEL R35, R35, -INF , !P2 ;  /* 0xff80000023237808 */ /* 0x000fc40005000000 */
[CC--:B------:R-:W-:Y:S01]  /*1b2c0*/  ISETP.GE.AND P3, PT, R32.reuse, R220.reuse, PT ;  /* 0x000000dc2000720c */ /* 0x0c0fe20003f66270 */
[C---:B--2---:R-:W-:Y:S01]  /*1b2d0*/  HMMA.16816.F32 R16, R68.reuse, R44, R16 ;  /* 0x0000002c4410723c */ /* 0x044fe20000001810 */
[-C--:B------:R-:W-:Y:S01]  /*1b2e0*/  ISETP.GE.AND P2, PT, R32, R221.reuse, PT ;  /* 0x000000dd2000720c */ /* 0x080fe20003f46270 */
[----:B------:R-:W-:Y:S01]  /*1b2f0*/  VIADD R44, R184, 0xfffffe58 ;  /* 0xfffffe58b82c7836 */ /* 0x000fe20000000000 */
[----:B------:R-:W-:Y:S02]  /*1b300*/  FSEL R208, R28, -INF , !P5 ;  /* 0xff8000001cd07808 */ /* 0x000fe40006800000 */
[----:B------:R-:W-:Y:S02]  /*1b310*/  FSEL R32, R30, -INF , !P4 ;  /* 0xff8000001e207808 */ /* 0x000fe40006000000 */
[C---:B------:R-:W-:Y:S01]  /*1b320*/  ISETP.GE.AND P5, PT, R33.reuse, R220, PT ;  /* 0x000000dc2100720c */ /* 0x040fe20003fa6270 */
[----:B------:R-:W-:Y:S01]  /*1b330*/  HMMA.16816.F32 R12, R68, R46, R12 ;  /* 0x0000002e440c723c */ /* 0x000fe2000000180c */
[----:B------:R-:W-:-:S02]  /*1b340*/  ISETP.GE.AND P4, PT, R33, R221, PT ;  /* 0x000000dd2100720c */ /* 0x000fc40003f86270 */
[----:B------:R-:W-:Y:S02]  /*1b350*/  FSEL R206, R29, -INF , !P3 ;  /* 0xff8000001dce7808 */ /* 0x000fe40005800000 */
[----:B------:R-:W-:Y:S02]  /*1b360*/  FSEL R33, R31, -INF , !P2 ;  /* 0xff8000001f217808 */ /* 0x000fe40005000000 */
[----:B------:R-:W-:Y:S01]  /*1b370*/  FSEL R24, R24, -INF , !P5 ;  /* 0xff80000018187808 */ /* 0x000fe20006800000 */
[----:B------:R-:W2:Y:S01]  /*1b380*/  LDSM.16.M88.4 R28, [R223+0x5800] ;  /* 0x00580000df1c783b */ /* 0x000ea20000000200 */
[----:B------:R-:W-:Y:S01]  /*1b390*/  FSEL R26, R26, -INF , !P4 ;  /* 0xff8000001a1a7808 */ /* 0x000fe20006000000 */
[----:B-1----:R-:W-:Y:S01]  /*1b3a0*/  HMMA.16816.F32 R8, R68, R36, R8 ;  /* 0x000000244408723c */ /* 0x002fe20000001808 */
[CC--:B------:R-:W-:Y:S02]  /*1b3b0*/  ISETP.GE.AND P5, PT, R40.reuse, R220.reuse, PT ;  /* 0x000000dc2800720c */ /* 0x0c0fe40003fa6270 */
[----:B------:R-:W-:Y:S01]  /*1b3c0*/  ISETP.GE.AND P4, PT, R40, R221, PT ;  /* 0x000000dd2800720c */ /* 0x000fe20003f86270 */
[----:B------:R-:W-:Y:S01]  /*1b3d0*/  VIADD R40, R184, 0xfffffe49 ;  /* 0xfffffe49b8287836 */ /* 0x000fe20000000000 */
[----:B------:R-:W-:-:S02]  /*1b3e0*/  ISETP.GE.AND P3, PT, R41, R220, PT ;  /* 0x000000dc2900720c */ /* 0x000fc40003f66270 */
[-C--:B------:R-:W-:Y:S01]  /*1b3f0*/  ISETP.GE.AND P2, PT, R41, R221.reuse, PT ;  /* 0x000000dd2900720c */ /* 0x080fe20003f46270 */
[----:B------:R-:W-:Y:S01]  /*1b400*/  HMMA.16816.F32 R4, R68, R38, R4 ;  /* 0x000000264404723c */ /* 0x000fe20000001804 */
[----:B------:R-:W-:Y:S02]  /*1b410*/  FSEL R25, R25, -INF , !P3 ;  /* 0xff80000019197808 */ /* 0x000fe40005800000 */
[----:B------:R-:W-:Y:S02]  /*1b420*/  FSEL R27, R27, -INF , !P2 ;  /* 0xff8000001b1b7808 */ /* 0x000fe40005000000 */
[C---:B------:R-:W-:Y:S02]  /*1b430*/  ISETP.GE.AND P3, PT, R40.reuse, R220, PT ;  /* 0x000000dc2800720c */ /* 0x040fe40003f66270 */
[----:B------:R-:W-:Y:S01]  /*1b440*/  ISETP.GE.AND P2, PT, R40, R221, PT ;  /* 0x000000dd2800720c */ /* 0x000fe20003f46270 */
[----:B------:R-:W-:Y:S01]  /*1b450*/  HMMA.16816.F32 R76, R212, R176, R76 ;  /* 0x000000b0d44c723c */ /* 0x000fe2000000184c */
[----:B------:R-:W-:-:S02]  /*1b460*/  FSEL R40, R20, -INF , !P5 ;  /* 0xff80000014287808 */ /* 0x000fc40006800000 */
[----:B------:R-:W-:Y:S02]  /*1b470*/  FSEL R41, R22, -INF , !P4 ;  /* 0xff80000016297808 */ /* 0x000fe40006000000 */
[CC--:B------:R-:W-:Y:S02]  /*1b480*/  ISETP.GE.AND P5, PT, R42.reuse, R220.reuse, PT ;  /* 0x000000dc2a00720c */ /* 0x0c0fe40003fa6270 */
[----:B------:R-:W-:Y:S01]  /*1b490*/  ISETP.GE.AND P4, PT, R42, R221, PT ;  /* 0x000000dd2a00720c */ /* 0x000fe20003f86270 */
[----:B------:R-:W-:Y:S01]  /*1b4a0*/  VIADD R42, R184, 0xfffffe51 ;  /* 0xfffffe51b82a7836 */ /* 0x000fe20000000000 */
[----:B------:R-:W-:Y:S01]  /*1b4b0*/  FSEL R37, R21, -INF , !P3 ;  /* 0xff80000015257808 */ /* 0x000fe20005800000 */
[----:B------:R-:W-:Y:S01]  /*1b4c0*/  HMMA.16816.F32 R116, R212, R196, R116 ;  /* 0x000000c4d474723c */ /* 0x000fe20000001874 */
[----:B------:R-:W-:Y:S02]  /*1b4d0*/  FSEL R36, R23, -INF , !P2 ;  /* 0xff80000017247808 */ /* 0x000fe40005000000 */
[----:B------:R-:W1:Y:S01]  /*1b4e0*/  LDSM.16.M88.4 R20, [R223+0x6000] ;  /* 0x00600000df14783b */ /* 0x000e620000000200 */
[----:B------:R-:W-:Y:S01]  /*1b4f0*/  FSEL R43, R18, -INF , !P4 ;  /* 0xff800000122b7808 */ /* 0x000fe20006000000 */
[----:B------:R-:W-:Y:S01]  /*1b500*/  VIADD R18, R184, 0xfffffe59 ;  /* 0xfffffe59b8127836 */ /* 0x000fe20000000000 */
[----:B------:R-:W-:-:S02]  /*1b510*/  ISETP.GE.AND P3, PT, R42, R220, PT ;  /* 0x000000dc2a00720c */ /* 0x000fc40003f66270 */
[-C--:B------:R-:W-:Y:S01]  /*1b520*/  ISETP.GE.AND P2, PT, R42, R221.reuse, PT ;  /* 0x000000dd2a00720c */ /* 0x080fe20003f46270 */
[----:B------:R-:W-:Y:S01]  /*1b530*/  HMMA.16816.F32 R112, R212, R198, R112 ;  /* 0x000000c6d470723c */ /* 0x000fe20000001870 */
[----:B------:R-:W-:Y:S01]  /*1b540*/  FSEL R42, R16, -INF , !P5 ;  /* 0xff800000102a7808 */ /* 0x000fe20006800000 */
[----:B------:R-:W-:Y:S01]  /*1b550*/  VIADD R16, R184, 0xfffffe60 ;  /* 0xfffffe60b8107836 */ /* 0x000fe20000000000 */
[----:B------:R-:W-:Y:S02]  /*1b560*/  ISETP.GE.AND P4, PT, R44, R221, PT ;  /* 0x000000dd2c00720c */ /* 0x000fe40003f86270 */
[----:B------:R-:W-:Y:S01]  /*1b570*/  FSEL R39, R17, -INF , !P3 ;  /* 0xff80000011277808 */ /* 0x000fe20005800000 */
[----:B------:R-:W-:Y:S01]  /*1b580*/  VIADD R17, R184, 0xfffffe61 ;  /* 0xfffffe61b8117836 */ /* 0x000fe20000000000 */
[----:B------:R-:W-:Y:S01]  /*1b590*/  FSEL R38, R19, -INF , !P2 ;  /* 0xff80000013267808 */ /* 0x000fe20005000000 */
[----:B--2---:R-:W-:Y:S01]  /*1b5a0*/  HMMA.16816.F32 R172, R68, R28, R172 ;  /* 0x0000001c44ac723c */ /* 0x004fe200000018ac */
[----:B------:R-:W-:-:S02]  /*1b5b0*/  ISETP.GE.AND P5, PT, R44, R220, PT ;  /* 0x000000dc2c00720c */ /* 0x000fc40003fa6270 */
[C---:B------:R-:W-:Y:S02]  /*1b5c0*/  ISETP.GE.AND P3, PT, R18.reuse, R220, PT ;  /* 0x000000dc1200720c */ /* 0x040fe40003f66270 */
[-C--:B------:R-:W-:Y:S02]  /*1b5d0*/  ISETP.GE.AND P2, PT, R18, R221.reuse, PT ;  /* 0x000000dd1200720c */ /* 0x080fe40003f46270 */
[----:B------:R-:W-:Y:S01]  /*1b5e0*/  FSEL R49, R14, -INF , !P4 ;  /* 0xff8000000e317808 */ /* 0x000fe20006000000 */
[----:B------:R-:W-:Y:S01]  /*1b5f0*/  HMMA.16816.F32 R168, R68, R30, R168 ;  /* 0x0000001e44a8723c */ /* 0x000fe200000018a8 */
[----:B------:R-:W-:Y:S02]  /*1b600*/  FSEL R48, R12, -INF , !P5 ;  /* 0xff8000000c307808 */ /* 0x000fe40006800000 */
[----:B------:R-:W-:Y:S02]  /*1b610*/  ISETP.GE.AND P4, PT, R16, R221, PT ;  /* 0x000000dd1000720c */ /* 0x000fe40003f86270 */
[----:B------:R-:W-:-:S02]  /*1b620*/  FSEL R51, R13, -INF , !P3 ;  /* 0xff8000000d337808 */ /* 0x000fc40005800000 */
[----:B------:R-:W-:Y:S01]  /*1b630*/  FSEL R50, R15, -INF , !P2 ;  /* 0xff8000000f327808 */ /* 0x000fe20005000000 */
[C---:B------:R-:W-:Y:S01]  /*1b640*/  HMMA.16816.F32 R100, R212.reuse, R188, R100 ;  /* 0x000000bcd464723c */ /* 0x040fe20000001864 */
[----:B------:R-:W2:Y:S01]  /*1b650*/  LDSM.16.M88.4 R12, [R223+0x6800] ;  /* 0x00680000df0c783b */ /* 0x000ea20000000200 */
[-C--:B------:R-:W-:Y:S01]  /*1b660*/  ISETP.GE.AND P5, PT, R16, R220.reuse, PT ;  /* 0x000000dc1000720c */ /* 0x080fe20003fa6270 */
[----:B------:R-:W-:Y:S01]  /*1b670*/  VIADD R16, R184, 0xfffffe68 ;  /* 0xfffffe68b8107836 */ /* 0x000fe20000000000 */
[----:B------:R-:W-:Y:S01]  /*1b680*/  FSEL R58, R10, -INF , !P4 ;  /* 0xff8000000a3a7808 */ /* 0x000fe20006000000 */
[----:B------:R-:W-:Y:S01]  /*1b690*/  VIADD R10, R184, 0xfffffe69 ;  /* 0xfffffe69b80a7836 */ /* 0x000fe20000000000 */
[C---:B------:R-:W-:Y:S02]  /*1b6a0*/  ISETP.GE.AND P3, PT, R17.reuse, R220, PT ;  /* 0x000000dc1100720c */ /* 0x040fe40003f66270 */
[----:B------:R-:W-:Y:S01]  /*1b6b0*/  ISETP.GE.AND P2, PT, R17, R221, PT ;  /* 0x000000dd1100720c */ /* 0x000fe20003f46270 */
[----:B------:R-:W-:Y:S01]  /*1b6c0*/  HMMA.16816.F32 R88, R212, R186, R88 ;  /* 0x000000bad458723c */ /* 0x000fe20000001858 */
[----:B------:R-:W-:Y:S01]  /*1b6d0*/  FSEL R57, R8, -INF , !P5 ;  /* 0xff80000008397808 */ /* 0x000fe20006800000 */
[C---:B------:R-:W-:Y:S01]  /*1b6e0*/  VIADD R8, R184.reuse, 0xfffffe70 ;  /* 0xfffffe70b8087836 */ /* 0x040fe20000000000 */
[----:B------:R-:W-:Y:S01]  /*1b6f0*/  FSEL R176, R9, -INF , !P3 ;  /* 0xff80000009b07808 */ /* 0x000fe20005800000 */
[----:B------:R-:W-:Y:S01]  /*1b700*/  VIADD R9, R184, 0xfffffe71 ;  /* 0xfffffe71b8097836 */ /* 0x000fe20000000000 */
[----:B------:R-:W-:-:S02]  /*1b710*/  FSEL R177, R11, -INF , !P2 ;  /* 0xff8000000bb17808 */ /* 0x000fc40005000000 */
[CC--:B------:R-:W-:Y:S01]  /*1b720*/  ISETP.GE.AND P5, PT, R16.reuse, R220.reuse, PT ;  /* 0x000000dc1000720c */ /* 0x0c0fe20003fa6270 */
[C---:B-1----:R-:W-:Y:S01]  /*1b730*/  HMMA.16816.F32 R164, R68.reuse, R20, R164 ;  /* 0x0000001444a4723c */ /* 0x042fe200000018a4 */
[-C--:B------:R-:W-:Y:S02]  /*1b740*/  ISETP.GE.AND P4, PT, R16, R221.reuse, PT ;  /* 0x000000dd1000720c */ /* 0x080fe40003f86270 */
[C---:B------:R-:W-:Y:S02]  /*1b750*/  ISETP.GE.AND P3, PT, R10.reuse, R220, PT ;  /* 0x000000dc0a00720c */ /* 0x040fe40003f66270 */
[----:B------:R-:W-:Y:S02]  /*1b760*/  ISETP.GE.AND P2, PT, R10, R221, PT ;  /* 0x000000dd0a00720c */ /* 0x000fe40003f46270 */
[----:B------:R-:W-:Y:S01]  /*1b770*/  FSEL R180, R4, -INF , !P5 ;  /* 0xff80000004b47808 */ /* 0x000fe20006800000 */
[----:B------:R-:W-:Y:S01]  /*1b780*/  HMMA.16816.F32 R128, R68, R22, R128 ;  /* 0x000000164480723c */ /* 0x000fe20000001880 */
[----:B------:R-:W-:-:S02]  /*1b790*/  FSEL R181, R6, -INF , !P4 ;  /* 0xff80000006b57808 */ /* 0x000fc40006000000 */
[----:B------:R-:W-:Y:S02]  /*1b7a0*/  FSEL R183, R5, -INF , !P3 ;  /* 0xff80000005b77808 */ /* 0x000fe40005800000 */
[----:B------:R-:W-:Y:S02]  /*1b7b0*/  FSEL R182, R7, -INF , !P2 ;  /* 0xff80000007b67808 */ /* 0x000fe40005000000 */
[----:B------:R-:W1:Y:S01]  /*1b7c0*/  LDSM.16.M88.4 R4, [R223+0x7000] ;  /* 0x00700000df04783b */ /* 0x000e620000000200 */
[C---:B------:R-:W-:Y:S01]  /*1b7d0*/  ISETP.GE.AND P5, PT, R8.reuse, R220, PT ;  /* 0x000000dc0800720c */ /* 0x040fe20003fa6270 */
[----:B------:R-:W-:Y:S01]  /*1b7e0*/  HMMA.16816.F32 R72, R212, R178, R72 ;  /* 0x000000b2d448723c */ /* 0x000fe20000001848 */
[----:B------:R-:W-:Y:S01]  /*1b7f0*/  ISETP.GE.AND P4, PT, R8, R221, PT ;  /* 0x000000dd0800720c */ /* 0x000fe20003f86270 */
[----:B------:R-:W-:Y:S01]  /*1b800*/  VIADD R8, R184, 0xfffffe78 ;  /* 0xfffffe78b8087836 */ /* 0x000fe20000000000 */
[----:B------:R-:W-:Y:S02]  /*1b810*/  FSEL R172, R172, -INF , !P5 ;  /* 0xff800000acac7808 */ /* 0x000fe40006800000 */
[----:B------:R-:W-:-:S02]  /*1b820*/  FSEL R174, R174, -INF , !P4 ;  /* 0xff800000aeae7808 */ /* 0x000fc40006000000 */
[CC--:B------:R-:W-:Y:S01]  /*1b830*/  ISETP.GE.AND P3, PT, R9.reuse, R220.reuse, PT ;  /* 0x000000dc0900720c */ /* 0x0c0fe20003f66270 */
[C---:B--2---:R-:W-:Y:S01]  /*1b840*/  HMMA.16816.F32 R124, R68.reuse, R12, R124 ;  /* 0x0000000c447c723c */ /* 0x044fe2000000187c */
[-C--:B------:R-:W-:Y:S01]  /*1b850*/  ISETP.GE.AND P2, PT, R9, R221.reuse, PT ;  /* 0x000000dd0900720c */ /* 0x080fe20003f46270 */
[----:B------:R-:W-:Y:S01]  /*1b860*/  VIADD R9, R184, 0xfffffe79 ;  /* 0xfffffe79b8097836 */ /* 0x000fe20000000000 */
[----:B------:R-:W-:Y:S01]  /*1b870*/  ISETP.GE.AND P5, PT, R8, R220, PT ;  /* 0x000000dc0800720c */ /* 0x000fe20003fa6270 */
[----:B------:R-:W-:Y:S01]  /*1b880*/  VIADD R13, R184, 0xfffffe81 ;  /* 0xfffffe81b80d7836 */ /* 0x000fe20000000000 */
[----:B------:R-:W-:Y:S01]  /*1b890*/  ISETP.GE.AND P4, PT, R8, R221, PT ;  /* 0x000000dd0800720c */ /* 0x000fe20003f86270 */
[C---:B------:R-:W-:Y:S01]  /*1b8a0*/  VIADD R8, R184.reuse, 0xfffffe80 ;  /* 0xfffffe80b8087836 */ /* 0x040fe20000000000 */
[----:B------:R-:W-:Y:S01]  /*1b8b0*/  FSEL R173, R173, -INF , !P3 ;  /* 0xff800000adad7808 */ /* 0x000fe20005800000 */
[----:B------:R-:W-:Y:S01]  /*1b8c0*/  VIADD R12, R184, 0xfffffe88 ;  /* 0xfffffe88b80c7836 */ /* 0x000fe20000000000 */
[----:B------:R-:W-:Y:S01]  /*1b8d0*/  FSEL R175, R175, -INF , !P2 ;  /* 0xff800000afaf7808 */ /* 0x000fe20005000000 */
[----:B------:R-:W-:Y:S01]  /*1b8e0*/  HMMA.16816.F32 R120, R68, R14, R120 ;  /* 0x0000000e4478723c */ /* 0x000fe20000001878 */
[----:B------:R-:W-:-:S02]  /*1b8f0*/  FSEL R168, R168, -INF , !P5 ;  /* 0xff800000a8a87808 */ /* 0x000fc40006800000 */
[----:B------:R-:W-:Y:S02]  /*1b900*/  FSEL R170, R170, -INF , !P4 ;  /* 0xff800000aaaa7808 */ /* 0x000fe40006000000 */
[CC--:B------:R-:W-:Y:S02]  /*1b910*/  ISETP.GE.AND P3, PT, R9.reuse, R220.reuse, PT ;  /* 0x000000dc0900720c */ /* 0x0c0fe40003f66270 */
[-C--:B------:R-:W-:Y:S02]  /*1b920*/  ISETP.GE.AND P2, PT, R9, R221.reuse, PT ;  /* 0x000000dd0900720c */ /* 0x080fe40003f46270 */
[C---:B------:R-:W-:Y:S02]  /*1b930*/  ISETP.GE.AND P5, PT, R8.reuse, R220, PT ;  /* 0x000000dc0800720c */ /* 0x040fe40003fa6270 */
[----:B------:R-:W-:Y:S02]  /*1b940*/  ISETP.GE.AND P4, PT, R8, R221, PT ;  /* 0x000000dd0800720c */ /* 0x000fe40003f86270 */
[----:B------:R-:W2:Y:S01]  /*1b950*/  LDSM.16.M88.4 R8, [R223+0x7800] ;  /* 0x00780000df08783b */ /* 0x000ea20000000200 */
[----:B------:R-:W-:-:S02]  /*1b960*/  FSEL R169, R169, -INF , !P3 ;  /* 0xff800000a9a97808 */ /* 0x000fc40005800000 */
        /* <DEDUP_REMOVED lines=96> */
[----:B-1----:R-:W-:Y:S01]  /*1bf70*/  HMMA.16816.F32 R84, R68, R8, R84 ;  /* 0x000000084454723c */ /* 0x002fe20000001854 */
[CC--:B------:R-:W-:Y:S01]  /*1bf80*/  ISETP.GE.AND P3, PT, R5.reuse, R220.reuse, PT ;  /* 0x000000dc0500720c */ /* 0x0c0fe20003f66270 */
[C---:B------:R-:W-:Y:S01]  /*1bf90*/  VIADD R8, R184.reuse, 0xfffffed8 ;  /* 0xfffffed8b8087836 */ /* 0x040fe20000000000 */
[----:B------:R-:W-:Y:S01]  /*1bfa0*/  ISETP.GE.AND P2, PT, R5, R221, PT ;  /* 0x000000dd0500720c */ /* 0x000fe20003f46270 */
[----:B------:R-:W-:Y:S01]  /*1bfb0*/  VIADD R9, R184, 0xfffffed1 ;  /* 0xfffffed1b8097836 */ /* 0x000fe20000000000 */
[----:B------:R-:W-:-:S02]  /*1bfc0*/  ISETP.GE.AND P5, PT, R4, R220, PT ;  /* 0x000000dc0400720c */ /* 0x000fc40003fa6270 */
[----:B------:R-:W-:Y:S01]  /*1bfd0*/  ISETP.GE.AND P4, PT, R4, R221, PT ;  /* 0x000000dd0400720c */ /* 0x000fe20003f86270 */
[----:B------:R-:W-:Y:S01]  /*1bfe0*/  HMMA.16816.F32 R80, R68, R10, R80 ;  /* 0x0000000a4450723c */ /* 0x000fe20000001850 */
[----:B------:R-:W1:Y:S01]  /*1bff0*/  LDSM.16.M88.4 R4, [R223+0x9800] ;  /* 0x00980000df04783b */ /* 0x000e620000000200 */
[----:B------:R-:W-:Y:S01]  /*1c000*/  FSEL R96, R96, -INF , !P5 ;  /* 0xff80000060607808 */ /* 0x000fe20006800000 */
[----:B------:R-:W-:-:S04]  /*1c010*/  DEPBAR.LE SB0, 0x0 ;  /* 0x000080000000791a */ /* 0x000fc80000000000 */
[----:B------:R-:W-:Y:S02]  /*1c020*/  FSEL R98, R98, -INF , !P4 ;  /* 0xff80000062627808 */ /* 0x000fe40006000000 */
[----:B------:R-:W-:Y:S02]  /*1c030*/  FSEL R101, R101, -INF , !P3 ;  /* 0xff80000065657808 */ /* 0x000fe40005800000 */
[----:B------:R-:W-:Y:S01]  /*1c040*/  FSEL R103, R103, -INF , !P2 ;  /* 0xff80000067677808 */ /* 0x000fe20005000000 */
[----:B------:R-:W-:Y:S01]  /*1c050*/  BAR.SYNC.DEFER_BLOCKING 0x0 ;  /* 0x0000000000007b1d */ /* 0x000fe20000010000 */
[CC--:B------:R-:W-:Y:S02]  /*1c060*/  ISETP.GE.AND P5, PT, R12.reuse, R220.reuse, PT ;  /* 0x000000dc0c00720c */ /* 0x0c0fe40003fa6270 */
[----:B------:R-:W-:Y:S02]  /*1c070*/  ISETP.GE.AND P4, PT, R12, R221, PT ;  /* 0x000000dd0c00720c */ /* 0x000fe40003f86270 */
        /* <DEDUP_REMOVED lines=8> */
[C---:B------:R-:W-:Y:S01]  /*1c100*/  VIADD R8, R184.reuse, 0xfffffee0 ;  /* 0xfffffee0b8087836 */ /* 0x040fe20000000000 */
[CC--:B------:R-:W-:Y:S02]  /*1c110*/  ISETP.GE.AND P3, PT, R9.reuse, R220.reuse, PT ;  /* 0x000000dc0900720c */ /* 0x0c0fe40003f66270 */
[-C--:B------:R-:W-:Y:S01]  /*1c120*/  ISETP.GE.AND P2, PT, R9, R221.reuse, PT ;  /* 0x000000dd0900720c */ /* 0x080fe20003f46270 */
[----:B------:R-:W-:Y:S01]  /*1c130*/  VIADD R9, R184, 0xfffffed9 ;  /* 0xfffffed9b8097836 */ /* 0x000fe20000000000 */
[----:B------:R-:W-:Y:S02]  /*1c140*/  FSEL R88, R88, -INF , !P5 ;  /* 0xff80000058587808 */ /* 0x000fe40006800000 */
[----:B------:R-:W-:Y:S02]  /*1c150*/  FSEL R90, R90, -INF , !P4 ;  /* 0xff8000005a5a7808 */ /* 0x000fe40006000000 */
[----:B------:R-:W-:Y:S01]  /*1c160*/  FSEL R93, R93, -INF , !P3 ;  /* 0xff8000005d5d7808 */ /* 0x000fe20005800000 */
[C---:B-1----:R-:W-:Y:S01]  /*1c170*/  HMMA.16816.F32 R76, R68.reuse, R4, R76 ;  /* 0x00000004444c723c */ /* 0x042fe2000000184c */
[----:B------:R-:W-:Y:S01]  /*1c180*/  FSEL R95, R95, -INF , !P2 ;  /* 0xff8000005f5f7808 */ /* 0x000fe20005000000 */
[----:B------:R-:W-:Y:S01]  /*1c190*/  VIADD R4, R184, 0xfffffef0 ;  /* 0xfffffef0b8047836 */ /* 0x000fe20000000000 */
[-C--:B------:R-:W-:Y:S01]  /*1c1a0*/  ISETP.GE.AND P5, PT, R8, R220.reuse, PT ;  /* 0x000000dc0800720c */ /* 0x080fe20003fa6270 */
[----:B------:R-:W-:Y:S01]  /*1c1b0*/  VIADD R5, R184, 0xfffffee9 ;  /* 0xfffffee9b8057836 */ /* 0x000fe20000000000 */
[-C--:B------:R-:W-:Y:S01]  /*1c1c0*/  ISETP.GE.AND P4, PT, R8, R221.reuse, PT ;  /* 0x000000dd0800720c */ /* 0x080fe20003f86270 */
[C---:B------:R-:W-:Y:S01]  /*1c1d0*/  VIADD R8, R184.reuse, 0xfffffee8 ;  /* 0xfffffee8b8087836 */ /* 0x040fe20000000000 */
[C---:B------:R-:W-:Y:S01]  /*1c1e0*/  ISETP.GE.AND P3, PT, R9.reuse, R220, PT ;  /* 0x000000dc0900720c */ /* 0x040fe20003f66270 */
[----:B------:R-:W-:Y:S01]  /*1c1f0*/  HMMA.16816.F32 R72, R68, R6, R72 ;  /* 0x000000064448723c */ /* 0x000fe20000001848 */
[----:B------:R-:W-:Y:S01]  /*1c200*/  ISETP.GE.AND P2, PT, R9, R221, PT ;  /* 0x000000dd0900720c */ /* 0x000fe20003f46270 */
[----:B------:R-:W-:Y:S01]  /*1c210*/  VIADD R9, R184, 0xfffffee1 ;  /* 0xfffffee1b8097836 */ /* 0x000fe20000000000 */
[----:B------:R-:W-:-:S02]  /*1c220*/  FSEL R84, R84, -INF , !P5 ;  /* 0xff80000054547808 */ /* 0x000fc40006800000 */
[----:B------:R-:W-:Y:S02]  /*1c230*/  FSEL R86, R86, -INF , !P4 ;  /* 0xff80000056567808 */ /* 0x000fe40006000000 */
[----:B------:R-:W-:Y:S02]  /*1c240*/  FSEL R89, R89, -INF , !P3 ;  /* 0xff80000059597808 */ /* 0x000fe40005800000 */
[----:B------:R-:W-:Y:S02]  /*1c250*/  FSEL R91, R91, -INF , !P2 ;  /* 0xff8000005b5b7808 */ /* 0x000fe40005000000 */
        /* <DEDUP_REMOVED lines=11> */
[CC--:B------:R-:W-:Y:S02]  /*1c310*/  ISETP.GE.AND P3, PT, R5.reuse, R220.reuse, PT ;  /* 0x000000dc0500720c */ /* 0x0c0fe40003f66270 */
[----:B------:R-:W-:Y:S02]  /*1c320*/  ISETP.GE.AND P2, PT, R5, R221, PT ;  /* 0x000000dd0500720c */ /* 0x000fe40003f46270 */
[----:B------:R-:W-:Y:S02]  /*1c330*/  FSEL R81, R81, -INF , !P3 ;  /* 0xff80000051517808 */ /* 0x000fe40005800000 */
[----:B------:R-:W-:Y:S02]  /*1c340*/  FSEL R83, R83, -INF , !P2 ;  /* 0xff80000053537808 */ /* 0x000fe40005000000 */
[----:B------:R-:W-:-:S02]  /*1c350*/  ISETP.GE.AND P3, PT, R4, R220, PT ;  /* 0x000000dc0400720c */ /* 0x000fc40003f66270 */
[-C--:B------:R-:W-:Y:S01]  /*1c360*/  ISETP.GE.AND P2, PT, R4, R221.reuse, PT ;  /* 0x000000dd0400720c */ /* 0x080fe20003f46270 */
[----:B------:R-:W-:Y:S01]  /*1c370*/  VIADD R4, R184, 0xfffffef9 ;  /* 0xfffffef9b8047836 */ /* 0x000fe20000000000 */
[----:B------:R-:W-:Y:S01]  /*1c380*/  FSEL R179, R78, -INF , !P4 ;  /* 0xff8000004eb37808 */ /* 0x000fe20006000000 */
[----:B------:R-:W-:Y:S01]  /*1c390*/  VIADD R184, R184, 0xfffffef8 ;  /* 0xfffffef8b8b87836 */ /* 0x000fe20000000000 */
[----:B------:R-:W-:Y:S02]  /*1c3a0*/  FSEL R178, R76, -INF , !P5 ;  /* 0xff8000004cb27808 */ /* 0x000fe40006800000 */
[----:B------:R-:W-:Y:S02]  /*1c3b0*/  FSEL R185, R77, -INF , !P3 ;  /* 0xff8000004db97808 */ /* 0x000fe40005800000 */
[C---:B------:R-:W-:Y:S02]  /*1c3c0*/  ISETP.GE.AND P6, PT, R184.reuse, R220, PT ;  /* 0x000000dcb800720c */ /* 0x040fe40003fc6270 */
[----:B------:R-:W-:-:S02]  /*1c3d0*/  ISETP.GE.AND P4, PT, R184, R221, PT ;  /* 0x000000ddb800720c */ /* 0x000fc40003f86270 */
[----:B------:R-:W-:Y:S02]  /*1c3e0*/  FSEL R184, R79, -INF , !P2 ;  /* 0xff8000004fb87808 */ /* 0x000fe40005000000 */
[----:B------:R-:W-:Y:S02]  /*1c3f0*/  ISETP.GE.AND P2, PT, R59, 0x3, PT ;  /* 0x000000033b00780c */ /* 0x000fe40003f46270 */
[C---:B------:R-:W-:Y:S02]  /*1c400*/  ISETP.GE.AND P5, PT, R4.reuse, R220, PT ;  /* 0x000000dc0400720c */ /* 0x040fe40003fa6270 */
[----:B------:R-:W-:Y:S02]  /*1c410*/  ISETP.GE.AND P3, PT, R4, R221, PT ;  /* 0x000000dd0400720c */ /* 0x000fe40003f66270 */
[----:B------:R-:W-:Y:S02]  /*1c420*/  FSEL R186, R73, -INF , !P5 ;  /* 0xff80000049ba7808 */ /* 0x000fe40006800000 */
[----:B------:R-:W-:-:S02]  /*1c430*/  FSEL R187, R72, -INF , !P6 ;  /* 0xff80000048bb7808 */ /* 0x000fc40007000000 */
[----:B------:R-:W-:Y:S02]  /*1c440*/  FSEL R188, R74, -INF , !P4 ;  /* 0xff8000004abc7808 */ /* 0x000fe40006000000 */
[----:B------:R-:W-:Y:S01]  /*1c450*/  FSEL R189, R75, -INF , !P3 ;  /* 0xff8000004bbd7808 */ /* 0x000fe20005800000 */
[----:B------:R-:W-:Y:S06]  /*1c460*/  @!P2 BRA `(.L_x_970) ;  /* 0x0000000800fca947 */ /* 0x000fec0003800000 */
[----:B------:R-:W1:Y:S01]  /*1c470*/  LDCU.64 UR10, c[0x0][0x358] ;  /* 0x00006b00ff0a77ac */ /* 0x000e620008000a00 */
[----:B------:R-:W-:Y:S05]  /*1c480*/  BRA.U !UP0, `(.L_x_971) ;  /* 0x0000000508007547 */ /* 0x000fea000b800000 */
[----:B------:R-:W2:Y:S01]  /*1c490*/  LDC R8, c[0x0][0x4f0] ;  /* 0x00013c00ff087b82 */ /* 0x000ea20000000800 */
[----:B------:R-:W-:Y:S01]  /*1c4a0*/  SHF.L.U32 R9, R59, 0x8, RZ ;  /* 0x000000083b097819 */ /* 0x000fe200000006ff */
[----:B------:R-:W3:Y:S04]  /*1c4b0*/  LDCU.64 UR4, c[0x0][0x3b8] ;  /* 0x00007700ff0477ac */ /* 0x000ee80008000a00 */
[C---:B------:R-:W-:Y:S01]  /*1c4c0*/  VIADD R13, R9.reuse, 0xfffffd00 ;  /* 0xfffffd00090d7836 */ /* 0x040fe20000000000 */
[----:B------:R-:W-:Y:S01]  /*1c4d0*/  IADD3 R9, PT, PT, R9, -0x200, RZ ;  /* 0xfffffe0009097810 */ /* 0x000fe20007ffe0ff */
[----:B------:R-:W4:Y:S03]  /*1c4e0*/  LDCU.64 UR8, c[0x0][0x3a0] ;  /* 0x00007400ff0877ac */ /* 0x000f260008000a00 */
[----:B------:R-:W-:-:S02]  /*1c4f0*/  IABS R10, R13 ;  /* 0x0000000d000a7213 */ /* 0x000fc40000000000 */
[----:B------:R-:W-:Y:S02]  /*1c500*/  IABS R7, R9 ;  /* 0x0000000900077213 */ /* 0x000fe40000000000 */
[-C--:B--2---:R-:W-:Y:S02]  /*1c510*/  IABS R6, R8.reuse ;  /* 0x0000000800067213 */ /* 0x084fe40000000000 */
[-C--:B------:R-:W-:Y:S02]  /*1c520*/  LOP3.LUT R13, R13, R8.reuse, RZ, 0x3c, !PT ;  /* 0x000000080d0d7212 */ /* 0x080fe400078e3cff */
[----:B------:R-:W2:Y:S01]  /*1c530*/  I2F.RP R4, R6 ;  /* 0x0000000600047306 */ /* 0x000ea20000209400 */
[----:B------:R-:W-:Y:S02]  /*1c540*/  LOP3.LUT R9, R9, R8, RZ, 0x3c, !PT ;  /* 0x0000000809097212 */ /* 0x000fe400078e3cff */
[----:B------:R-:W-:-:S05]  /*1c550*/  ISETP.GE.AND P5, PT, R13, RZ, PT ;  /* 0x000000ff0d00720c */ /* 0x000fca0003fa6270 */
[----:B--2---:R-:W2:Y:S02]  /*1c560*/  MUFU.RCP R14, R4 ;  /* 0x00000004000e7308 */ /* 0x004ea40000001000 */
[----:B--2---:R-:W-:-:S06]  /*1c570*/  VIADD R14, R14, 0xffffffe ;  /* 0x0ffffffe0e0e7836 */ /* 0x004fcc0000000000 */
[----:B------:R-:W2:Y:S02]  /*1c580*/  F2I.FTZ.U32.TRUNC.NTZ R15, R14 ;  /* 0x0000000e000f7305 */ /* 0x000ea4000021f000 */
[----:B--2---:R-:W-:Y:S02]  /*1c590*/  IMAD.MOV R5, RZ, RZ, -R15 ;  /* 0x000000ffff057224 */ /* 0x004fe400078e0a0f */
        /* <DEDUP_REMOVED lines=16> */
[----:B------:R-:W-:Y:S02]  /*1c6a0*/  ISETP.GE.AND P2, PT, R9, RZ, PT ;  /* 0x000000ff0900720c */ /* 0x000fe40003f46270 */
[----:B------:R-:W-:Y:S02]  /*1c6b0*/  ISETP.GE.U32.AND P4, PT, R7, R6, PT ;  /* 0x000000060700720c */ /* 0x000fe40003f86070 */
[----:B------:R-:W-:-:S02]  /*1c6c0*/  ISETP.NE.AND P3, PT, R8, RZ, PT ;  /* 0x000000ff0800720c */ /* 0x000fc40003f65270 */
[----:B------:R-:W-:-:S05]  /*1c6d0*/  LOP3.LUT R7, RZ, R8, RZ, 0x33, !PT ;  /* 0x00000008ff077212 */ /* 0x000fca00078e33ff */
[----:B------:R-:W-:-:S04]  /*1c6e0*/  @P6 IADD3 R12, PT, PT, R12, 0x1, RZ ;  /* 0x000000010c0c6810 */ /* 0x000fc80007ffe0ff */
[----:B------:R-:W-:Y:S01]  /*1c6f0*/  @P4 VIADD R5, R5, 0x1 ;  /* 0x0000000105054836 */ /* 0x000fe20000000000 */
[----:B------:R-:W-:-:S03]  /*1c700*/  @!P5 IADD3 R12, PT, PT, -R12, RZ, RZ ;  /* 0x000000ff0c0cd210 */ /* 0x000fc60007ffe1ff */
[----:B------:R-:W-:Y:S01]  /*1c710*/  @!P2 IMAD.MOV R5, RZ, RZ, -R5 ;  /* 0x000000ffff05a224 */ /* 0x000fe200078e0a05 */
[----:B------:R-:W-:-:S04]  /*1c720*/  SEL R6, R7, R12, !P3 ;  /* 0x0000000c07067207 */ /* 0x000fc80005800000 */
[----:B------:R-:W-:Y:S01]  /*1c730*/  SEL R7, R7, R5, !P3 ;  /* 0x0000000507077207 */ /* 0x000fe20005800000 */
[----:B------:R-:W-:-:S04]  /*1c740*/  IMAD.WIDE R10, R6, 0x4, R238 ;  /* 0x00000004060a7825 */ /* 0x000fc800078e02ee */
[C---:B------:R-:W-:Y:S01]  /*1c750*/  IMAD.WIDE R12, R7.reuse, 0x4, R238 ;  /* 0x00000004070c7825 */ /* 0x040fe200078e02ee */
[----:B-1----:R1:W2:Y:S04]  /*1c760*/  LDG.E R5, desc[UR10][R10.64] ;  /* 0x0000000a0a057981 */ /* 0x0022a8000c1e1900 */
[----:B------:R-:W2:Y:S01]  /*1c770*/  LDG.E R4, desc[UR10][R12.64] ;  /* 0x0000000a0c047981 */ /* 0x000ea2000c1e1900 */
[----:B------:R-:W-:-:S05]  /*1c780*/  IADD3 R7, PT, PT, R7, -R6, RZ ;  /* 0x8000000607077210 */ /* 0x000fca0007ffe0ff */
[----:B------:R-:W-:Y:S02]  /*1c790*/  IMAD R7, R7, R8, -0x100 ;  /* 0xffffff0007077424 */ /* 0x000fe400078e0208 */
[----:B---3--:R-:W-:-:S03]  /*1c7a0*/  IMAD.U32 R8, RZ, RZ, UR4 ;  /* 0x00000004ff087e24 */ /* 0x008fc6000f8e00ff */
[----:B------:R-:W-:-:S05]  /*1c7b0*/  SHF.R.S32.HI R9, RZ, 0x1f, R7 ;  /* 0x0000001fff097819 */ /* 0x000fca0000011407 */
[----:B------:R-:W-:-:S04]  /*1c7c0*/  IMAD R6, R9, R8, RZ ;  /* 0x0000000809067224 */ /* 0x000fc800078e02ff */
[C---:B------:R-:W-:Y:S02]  /*1c7d0*/  IMAD R6, R7.reuse, UR5, R6 ;  /* 0x0000000507067c24 */ /* 0x040fe4000f8e0206 */
[----:B-1----:R-:W-:-:S04]  /*1c7e0*/  IMAD.WIDE.U32 R10, R7, R8, RZ ;  /* 0x00000008070a7225 */ /* 0x002fc800078e00ff */
[----:B------:R-:W-:Y:S01]  /*1c7f0*/  IMAD.IADD R11, R11, 0x1, R6 ;  /* 0x000000010b0b7824 */ /* 0x000fe200078e0206 */
[----:B--2---:R-:W-:-:S04]  /*1c800*/  IADD3 R4, PT, PT, R5, -R4, RZ ;  /* 0x8000000405047210 */ /* 0x004fc80007ffe0ff */
[----:B------:R-:W-:Y:S01]  /*1c810*/  SHF.R.S32.HI R5, RZ, 0x1f, R4 ;  /* 0x0000001fff057819 */ /* 0x000fe20000011404 */
[----:B----4-:R-:W-:-:S04]  /*1c820*/  IMAD.WIDE.U32 R10, R4, UR8, R10 ;  /* 0x00000008040a7c25 */ /* 0x010fc8000f8e000a */
[----:B------:R-:W-:Y:S01]  /*1c830*/  IMAD R5, R5, UR8, RZ ;  /* 0x0000000805057c24 */ /* 0x000fe2000f8e02ff */
[----:B------:R-:W-:-:S03]  /*1c840*/  LEA R234, P2, R10, R234, 0x1 ;  /* 0x000000ea0aea7211 */ /* 0x000fc600078408ff */
[----:B------:R-:W-:-:S05]  /*1c850*/  IMAD R5, R4, UR9, R5 ;  /* 0x0000000904057c24 */ /* 0x000fca000f8e0205 */
[----:B------:R-:W-:-:S04]  /*1c860*/  IADD3 R5, PT, PT, R11, R5, RZ ;  /* 0x000000050b057210 */ /* 0x000fc80007ffe0ff */
[----:B------:R-:W-:Y:S01]  /*1c870*/  LEA.HI.X R233, R10, R233, R5, 0x1, P2 ;  /* 0x000000e90ae97211 */ /* 0x000fe200010f0c05 */
[----:B------:R-:W-:Y:S06]  /*1c880*/  BRA `(.L_x_972) ;  /* 0x0000000000207947 */ /* 0x000fec0003800000 */
.L_x_971:
[----:B------:R-:W2:Y:S01]  /*1c890*/  LDC R8, c[0x0][0x3b8] ;  /* 0x0000ee00ff087b82 */ /* 0x000ea20000000800 */
[----:B------:R-:W-:Y:S02]  /*1c8a0*/  UMOV UR4, URZ ;  /* 0x000000ff00047c82 */ /* 0x000fe40008000000 */
[----:B------:R-:W-:Y:S01]  /*1c8b0*/  IADD3 R5, P2, PT, RZ, -UR4, RZ ;  /* 0x80000004ff057c10 */ /* 0x000fe2000ff5e0ff */
[----:B--2---:R-:W-:-:S04]  /*1c8c0*/  IMAD.SHL.U32 R4, R8, 0x100, RZ ;  /* 0x0000010008047824 */ /* 0x004fc800078e00ff */
[----:B------:R-:W-:-:S05]  /*1c8d0*/  IMAD.X R4, RZ, RZ, ~R4, P2 ;  /* 0x000000ffff047224 */ /* 0x000fca00010e0e04 */
[----:B------:R-:W-:-:S04]  /*1c8e0*/  SHF.R.S64 R5, R5, 0x1f, R4 ;  /* 0x0000001f05057819 */ /* 0x000fc80000001004 */
[----:B------:R-:W-:-:S04]  /*1c8f0*/  IADD3 R234, P2, PT, R5, R234, RZ ;  /* 0x000000ea05ea7210 */ /* 0x000fc80007f5e0ff */
[----:B------:R-:W-:-:S09]  /*1c900*/  LEA.HI.X.SX32 R233, R4, R233, 0x1, P2 ;  /* 0x000000e904e97211 */ /* 0x000fd200010f0eff */
.L_x_972:
[----:B------:R-:W2:Y:S01]  /*1c910*/  LDC R7, c[0x0][0x3bc] ;  /* 0x0000ef00ff077b82 */ /* 0x000ea20000000800 */
[C---:B------:R-:W-:Y:S02]  /*1c920*/  IMAD.SHL.U32 R5, R8.reuse, 0x10, RZ ;  /* 0x0000001008057824 */ /* 0x040fe400078e00ff */
[----:B------:R-:W-:Y:S02]  /*1c930*/  IMAD.SHL.U32 R4, R8, 0x20, RZ ;  /* 0x0000002008047824 */ /* 0x000fe400078e00ff */
[----:B------:R-:W-:Y:S01]  /*1c940*/  @!P1 IMAD.MOV.U32 R235, RZ, RZ, R233 ;  /* 0x000000ffffeb9224 */ /* 0x000fe200078e00e9 */
[----:B------:R-:W-:-:S04]  /*1c950*/  LEA R12, P2, R5, R234, 0x1 ;  /* 0x000000ea050c7211 */ /* 0x000fc800078408ff */
[----:B------:R-:W-:Y:S01]  /*1c960*/  IADD3 R10, P3, PT, R4, R12, RZ ;  /* 0x0000000c040a7210 */ /* 0x000fe20007f7e0ff */
[----:B------:R-:W-:Y:S01]  /*1c970*/  @!PT LDS RZ, [RZ] ;  /* 0x00000000fffff984 */ /* 0x000fe20000000800 */
[----:B------:R-:W-:Y:S01]  /*1c980*/  @!PT LDS RZ, [RZ] ;  /* 0x00000000fffff984 */ /* 0x000fe20000000800 */
[----:B------:R-:W-:Y:S01]  /*1c990*/  @!PT LDS RZ, [RZ] ;  /* 0x00000000fffff984 */ /* 0x000fe20000000800 */
[----:B-1----:R-:W-:Y:S04]  /*1c9a0*/  @!P1 LDGSTS.E.BYPASS.LTC128B.128 [R241+0x2000], desc[UR10][R234.64] ;  /* 0x02000000eaf19fae */ /* 0x002fe8000b981a0a */
[----:B------:R1:W-:Y:S01]  /*1c9b0*/  @P1 STS.128 [R241+0x2000], RZ ;  /* 0x002000fff1001388 */ /* 0x0003e20000000c00 */
[C-C-:B--2---:R-:W-:Y:S02]  /*1c9c0*/  SHF.L.U64.HI R6, R8.reuse, 0x4, R7.reuse ;  /* 0x0000000408067819 */ /* 0x144fe40000010207 */
[----:B------:R-:W-:Y:S02]  /*1c9d0*/  SHF.L.U64.HI R7, R8, 0x5, R7 ;  /* 0x0000000508077819 */ /* 0x000fe40000010207 */
[----:B------:R-:W-:-:S02]  /*1c9e0*/  LEA.HI.X R13, R5, R233, R6, 0x1, P2 ;  /* 0x000000e9050d7211 */ /* 0x000fc400010f0c06 */
[----:B------:R-:W-:-:S03]  /*1c9f0*/  IADD3 R16, P2, PT, R10, R4, RZ ;  /* 0x000000040a107210 */ /* 0x000fc60007f5e0ff */
[----:B------:R-:W-:Y:S01]  /*1ca00*/  IMAD.X R11, R7, 0x1, R13, P3 ;  /* 0x00000001070b7824 */ /* 0x000fe200018e060d */
[-C--:B------:R-:W-:Y:S01]  /*1ca10*/  IADD3 R14, P3, PT, R16, R4.reuse, RZ ;  /* 0x00000004100e7210 */ /* 0x080fe20007f7e0ff */
[----:B------:R-:W-:Y:S01]  /*1ca20*/  @!PT LDS RZ, [RZ] ;  /* 0x00000000fffff984 */ /* 0x000fe20000000800 */
[----:B------:R-:W-:Y:S01]  /*1ca30*/  @!PT LDS RZ, [RZ] ;  /* 0x00000000fffff984 */ /* 0x000fe20000000800 */
[----:B------:R-:W-:Y:S01]  /*1ca40*/  @!PT LDS RZ, [RZ] ;  /* 0x00000000fffff984 */ /* 0x000fe20000000800 */
[----:B------:R2:W-:Y:S02]  /*1ca50*/  @!P1 LDGSTS.E.BYPASS.LTC128B.128 [R241+0x2800], desc[UR10][R12.64] ;  /* 0x028000000cf19fae */ /* 0x0005e4000b981a0a */
[--C-:B------:R-:W-:Y:S01]  /*1ca60*/  IMAD.X R17, R11, 0x1, R7.reuse, P2 ;  /* 0x000000010b117824 */ /* 0x100fe200010e0607 */
[-C--:B------:R-:W-:Y:S01]  /*1ca70*/  IADD3 R8, P2, PT, R14, R4.reuse, RZ ;  /* 0x000000040e087210 */ /* 0x080fe20007f5e0ff */
[----:B------:R1:W-:Y:S02]  /*1ca80*/  @P1 STS.128 [R241+0x2800], RZ ;  /* 0x002800fff1001388 */ /* 0x0003e40000000c00 */
[--C-:B------:R-:W-:Y:S01]  /*1ca90*/  IMAD.X R15, R17, 0x1, R7.reuse, P3 ;  /* 0x00000001110f7824 */ /* 0x100fe200018e0607 */
        /* <DEDUP_REMOVED lines=9> */
[----:B------:R-:W-:Y:S01]  /*1cb30*/  IADD3 R20, P3, PT, R22, R4, RZ ;  /* 0x0000000416147210 */ /* 0x000fe20007f7e0ff */
[----:B------:R-:W-:Y:S01]  /*1cb40*/  @!PT LDS RZ, [RZ] ;  /* 0x00000000fffff984 */ /* 0x000fe20000000800 */
[----:B------:R-:W-:Y:S01]  /*1cb50*/  @!PT LDS RZ, [RZ] ;  /* 0x00000000fffff984 */ /* 0x000fe20000000800 */
[----:B------:R-:W-:Y:S01]  /*1cb60*/  @!PT LDS RZ, [RZ] ;  /* 0x00000000fffff984 */ /* 0x000fe20000000800 */
[----:B------:R4:W-:Y:S02]  /*1cb70*/  @!P1 LDGSTS.E.BYPASS.LTC128B.128 [R241+0x3800], desc[UR10][R16.64] ;  /* 0x0380000010f19fae */ /* 0x0009e4000b981a0a */
[----:B------:R-:W-:-:S02]  /*1cb80*/  IMAD.X R23, R19, 0x1, R7, P2 ;  /* 0x0000000113177824 */ /* 0x000fc400010e0607 */
[----:B------:R1:W-:Y:S02]  /*1cb90*/  @P1 STS.128 [R241+0x3800], RZ ;  /* 0x003800fff1001388 */ /* 0x0003e40000000c00 */
[----:B------:R-:W-:Y:S02]  /*1cba0*/  IMAD.X R21, R23, 0x1, R7, P3 ;  /* 0x0000000117157824 */ /* 0x000fe400018e0607 */
        /* <DEDUP_REMOVED lines=12> */
[----:B------:R1:W-:Y:S01]  /*1cc70*/  @P1 STS.128 [R241+0x4800], RZ ;  /* 0x004800fff1001388 */ /* 0x0003e20000000c00 */
[-C--:B------:R-:W-:Y:S01]  /*1cc80*/  IADD3 R28, P2, PT, R10, R4.reuse, RZ ;  /* 0x000000040a1c7210 */ /* 0x080fe20007f5e0ff */
[--C-:B------:R-:W-:Y:S02]  /*1cc90*/  IMAD.X R11, R13, 0x1, R7.reuse, P3 ;  /* 0x000000010d0b7824 */ /* 0x100fe400018e0607 */
[----:B------:R-:W-:Y:S01]  /*1cca0*/  @!PT LDS RZ, [RZ] ;  /* 0x00000000fffff984 */ /* 0x000fe20000000800 */
[----:B------:R-:W-:Y:S01]  /*1ccb0*/  @!PT LDS RZ, [RZ] ;  /* 0x00000000fffff984 */ /* 0x000fe20000000800 */
[----:B------:R-:W-:Y:S01]  /*1ccc0*/  @!PT LDS RZ, [RZ] ;  /* 0x00000000fffff984 */ /* 0x000fe20000000800 */
[----:B------:R1:W-:Y:S01]  /*1ccd0*/  @!P1 LDGSTS.E.BYPASS.LTC128B.128 [R241+0x5000], desc[UR10][R18.64] ;  /* 0x0500000012f19fae */ /* 0x0003e2000b981a0a */
[----:B----4-:R-:W-:Y:S01]  /*1cce0*/  IADD3 R16, P3, PT, R28, R4, RZ ;  /* 0x000000041c107210 */ /* 0x010fe20007f7e0ff */
[--C-:B------:R-:W-:Y:S02]  /*1ccf0*/  IMAD.X R29, R11, 0x1, R7.reuse, P2 ;  /* 0x000000010b1d7824 */ /* 0x100fe400010e0607 */
[----:B------:R1:W-:Y:S02]  /*1cd00*/  @P1 STS.128 [R241+0x5000], RZ ;  /* 0x005000fff1001388 */ /* 0x0003e40000000c00 */
[----:B------:R-:W-:-:S02]  /*1cd10*/  IMAD.X R17, R29, 0x1, R7, P3 ;  /* 0x000000011d117824 */ /* 0x000fc400018e0607 */
        /* <DEDUP_REMOVED lines=52> */
.L_x_970:
        /* <DEDUP_REMOVED lines=65> */
[----:B------:R-:W-:Y:S01]  /*1d470*/  LOP3.LUT P3, RZ, R227, 0x2, RZ, 0xc0, !PT ;  /* 0x00000002e3ff7812 */ /* 0x000fe2000786c0ff */
[----:B------:R-:W2:Y:S01]  /*1d480*/  SHFL.BFLY PT, R5, R6, 0x2, 0x1f ;  /* 0x0c401f0006057f89 */ /* 0x000ea200000e0000 */
[----:B------:R-:W-:-:S03]  /*1d490*/  VIMNMX R59, PT, PT, R59, 0x2, !PT ;  /* 0x000000023b3b7848 */ /* 0x000fc60007fe0100 */
[----:B------:R-:W3:Y:S01]  /*1d4a0*/  SHFL.BFLY PT, R4, R7, 0x2, 0x1f ;  /* 0x0c401f0007047f89 */ /* 0x000ee200000e0000 */
[----:B------:R-:W-:Y:S02]  /*1d4b0*/  IADD3 R243, PT, PT, R59, -0x3, RZ ;  /* 0xfffffffd3bf37810 */ /* 0x000fe40007ffe0ff */
[----:B--2---:R-:W-:Y:S02]  /*1d4c0*/  FMNMX.FTZ R5, R6, R5, !PT ;  /* 0x0000000506057209 */ /* 0x004fe40007810000 */
[----:B---3--:R-:W-:-:S03]  /*1d4d0*/  FMNMX.FTZ R4, R7, R4, !PT ;  /* 0x0000000407047209 */ /* 0x008fc60007810000 */
[----:B------:R-:W2:Y:S04]  /*1d4e0*/  SHFL.BFLY PT, R200, R5, 0x1, 0x1f ;  /* 0x0c201f0005c87f89 */ /* 0x000ea800000e0000 */
[----:B------:R-:W3:Y:S01]  /*1d4f0*/  SHFL.BFLY PT, R199, R4, 0x1, 0x1f ;  /* 0x0c201f0004c77f89 */ /* 0x000ee200000e0000 */
[----:B--2---:R-:W-:-:S04]  /*1d500*/  FMNMX.FTZ R200, R5, R200, !PT ;  /* 0x000000c805c87209 */ /* 0x004fc80007810000 */
[C---:B------:R-:W-:Y:S01]  /*1d510*/  FSETP.NEU.FTZ.AND P2, PT, R200.reuse, -INF , PT ;  /* 0xff800000c800780b */ /* 0x040fe20003f5d000 */
[----:B-1----:R-:W-:Y:S01]  /*1d520*/  FMUL.FTZ R197, R200, UR4 ;  /* 0x00000004c8c57c20 */ /* 0x002fe20008410000 */
[----:B---3--:R-:W-:Y:S02]  /*1d530*/  FMNMX.FTZ R199, R4, R199, !PT ;  /* 0x000000c704c77209 */ /* 0x008fe40007810000 */
[----:B------:R-:W-:Y:S02]  /*1d540*/  FSEL R5, R200, RZ, P2 ;  /* 0x000000ffc8057208 */ /* 0x000fe40001000000 */
[----:B------:R-:W-:Y:S02]  /*1d550*/  FSEL R197, R197, RZ, P2 ;  /* 0x000000ffc5c57208 */ /* 0x000fe40001000000 */
[C---:B------:R-:W-:Y:S01]  /*1d560*/  FSETP.NEU.FTZ.AND P1, PT, R199.reuse, -INF , PT ;  /* 0xff800000c700780b */ /* 0x040fe20003f3d000 */
[----:B------:R-:W-:Y:S02]  /*1d570*/  FADD.FTZ R2, R2, -R5 ;  /* 0x8000000502027221 */ /* 0x000fe40000010000 */
[--C-:B------:R-:W-:Y:S01]  /*1d580*/  FFMA.FTZ R196, R192, UR4, -R197.reuse ;  /* 0x00000004c0c47c23 */ /* 0x100fe200080108c5 */
[C---:B------:R-:W-:Y:S01]  /*1d590*/  FMUL.FTZ R192, R199.reuse, UR4 ;  /* 0x00000004c7c07c20 */ /* 0x040fe20008410000 */
[--C-:B------:R-:W-:Y:S01]  /*1d5a0*/  FFMA.FTZ R198, R190, UR4, -R197.reuse ;  /* 0x00000004bec67c23 */ /* 0x100fe200080108c5 */
[----:B------:R-:W-:Y:S01]  /*1d5b0*/  FSEL R5, R199, RZ, P1 ;  /* 0x000000ffc7057208 */ /* 0x000fe20000800000 */
[--C-:B------:R-:W-:Y:S01]  /*1d5c0*/  FFMA.FTZ R195, R194, UR4, -R197.reuse ;  /* 0x00000004c2c37c23 */ /* 0x100fe200080108c5 */
[----:B------:R-:W-:Y:S01]  /*1d5d0*/  FFMA.FTZ R194, R202, UR4, -R197 ;  /* 0x00000004cac27c23 */ /* 0x000fe200080108c5 */
[----:B------:R-:W-:Y:S01]  /*1d5e0*/  FSEL R192, R192, RZ, P1 ;  /* 0x000000ffc0c07208 */ /* 0x000fe20000800000 */
[----:B------:R-:W-:Y:S01]  /*1d5f0*/  FMUL.FTZ R202, R2, UR4 ;  /* 0x0000000402ca7c20 */ /* 0x000fe20008410000 */
[----:B------:R-:W-:Y:S01]  /*1d600*/  FADD.FTZ R2, R0, -R5 ;  /* 0x8000000500027221 */ /* 0x000fe20000010000 */
[----:B------:R-:W-:Y:S01]  /*1d610*/  MUFU.EX2 R198, R198 ;  /* 0x000000c600c67308 */ /* 0x000fe20000000800 */
[--C-:B------:R-:W-:Y:S01]  /*1d620*/  FFMA.FTZ R242, R242, UR4, -R197.reuse ;  /* 0x00000004f2f27c23 */ /* 0x100fe200080108c5 */
[--C-:B------:R-:W-:Y:S01]  /*1d630*/  FFMA.FTZ R193, R191, UR4, -R192.reuse ;  /* 0x00000004bfc17c23 */ /* 0x100fe200080108c0 */
[--C-:B------:R-:W-:Y:S01]  /*1d640*/  FFMA.FTZ R191, R201, UR4, -R192.reuse ;  /* 0x00000004c9bf7c23 */ /* 0x100fe200080108c0 */
[----:B------:R-:W-:Y:S01]  /*1d650*/  LOP3.LUT R201, R3, R56, RZ, 0xfc, !PT ;  /* 0x0000003803c97212 */ /* 0x000fe200078efcff */
[--C-:B------:R-:W-:Y:S01]  /*1d660*/  FFMA.FTZ R190, R203, UR4, -R192.reuse ;  /* 0x00000004cbbe7c23 */ /* 0x100fe200080108c0 */
[--C-:B------:R-:W-:Y:S01]  /*1d670*/  FFMA.FTZ R203, R205, UR4, -R192.reuse ;  /* 0x00000004cdcb7c23 */ /* 0x100fe200080108c0 */
[----:B------:R-:W-:Y:S01]  /*1d680*/  MOV R205, 0x20 ;  /* 0x0000002000cd7802 */ /* 0x000fe20000000f00 */
[----:B------:R-:W-:Y:S01]  /*1d690*/  FMUL.FTZ R2, R2, UR4 ;  /* 0x0000000402027c20 */ /* 0x000fe20008410000 */
[----:B------:R-:W-:Y:S01]  /*1d6a0*/  LEA R201, R201, UR6, 0x1 ;  /* 0x00000006c9c97c11 */ /* 0x000fe2000f8e08ff */
[----:B------:R-:W1:Y:S01]  /*1d6b0*/  MUFU.EX2 R196, R196 ;  /* 0x000000c400c47308 */ /* 0x000e620000000800 */
[----:B------:R-:W-:Y:S01]  /*1d6c0*/  SEL R205, R205, 0xffffffe0, !P3 ;  /* 0xffffffe0cdcd7807 */ /* 0x000fe20005800000 */
[--C-:B------:R-:W-:Y:S01]  /*1d6d0*/  FFMA.FTZ R48, R48, UR4, -R197.reuse ;  /* 0x0000000430307c23 */ /* 0x100fe200080108c5 */
[C---:B------:R-:W-:Y:S01]  /*1d6e0*/  IADD3 R20, PT, PT, R201.reuse, 0xa000, RZ ;  /* 0x0000a000c9147810 */ /* 0x040fe20007ffe0ff */
[----:B------:R-:W2:Y:S01]  /*1d6f0*/  LDSM.16.MT88.4 R16, [R201+0xa000] ;  /* 0x00a00000c910783b */ /* 0x000ea20000004200 */
[----:B------:R-:W-:Y:S01]  /*1d700*/  IADD3 R204, PT, PT, R201, 0xa040, RZ ;  /* 0x0000a040c9cc7810 */ /* 0x000fe20007ffe0ff */
[--C-:B------:R-:W-:Y:S01]  /*1d710*/  FFMA.FTZ R51, R51, UR4, -R197.reuse ;  /* 0x0000000433337c23 */ /* 0x100fe200080108c5 */
[----:B------:R-:W-:Y:S01]  /*1d720*/  @P0 IADD3 R204, PT, PT, R20, -0x40, RZ ;  /* 0xffffffc014cc0810 */ /* 0x000fe20007ffe0ff */
[----:B------:R-:W-:Y:S01]  /*1d730*/  MUFU.EX2 R195, R195 ;  /* 0x000000c300c37308 */ /* 0x000fe20000000800 */
[----:B------:R-:W-:Y:S01]  /*1d740*/  IADD3 R0, PT, PT, R205, R201, RZ ;  /* 0x000000c9cd007210 */ /* 0x000fe20007ffe0ff */
[--C-:B------:R-:W-:Y:S01]  /*1d750*/  FFMA.FTZ R49, R49, UR4, -R192.reuse ;  /* 0x0000000431317c23 */ /* 0x100fe200080108c0 */
[----:B------:R-:W-:Y:S01]  /*1d760*/  IADD3 R205, PT, PT, R205, R204, RZ ;  /* 0x000000cccdcd7210 */ /* 0x000fe20007ffe0ff */
[----:B------:R-:W-:Y:S01]  /*1d770*/  LDSM.16.MT88.4 R20, [R204] ;  /* 0x00000000cc14783b */ /* 0x000fe20000004200 */
[--C-:B------:R-:W-:Y:S01]  /*1d780*/  FFMA.FTZ R50, R50, UR4, -R192.reuse ;  /* 0x0000000432327c23 */ /* 0x100fe200080108c0 */
[--C-:B------:R-:W-:Y:S01]  /*1d790*/  FFMA.FTZ R57, R57, UR4, -R197.reuse ;  /* 0x0000000439397c23 */ /* 0x100fe200080108c5 */
[--C-:B------:R-:W-:Y:S01]  /*1d7a0*/  FFMA.FTZ R58, R58, UR4, -R192.reuse ;  /* 0x000000043a3a7c23 */ /* 0x100fe200080108c0 */
[----:B------:R-:W3:Y:S01]  /*1d7b0*/  LDSM.16.MT88.4 R4, [R0+0xa000] ;  /* 0x00a000000004783b */ /* 0x000ee20000004200 */
[----:B------:R-:W4:Y:S01]  /*1d7c0*/  MUFU.EX2 R194, R194 ;  /* 0x000000c200c27308 */ /* 0x000f220000000800 */
[----:B-1----:R-:W-:Y:S01]  /*1d7d0*/  F2FP.F16.F32.PACK_AB R8, R196, R198 ;  /* 0x000000c6c408723e */ /* 0x002fe200000000ff */
[--C-:B------:R-:W-:Y:S01]  /*1d7e0*/  FFMA.FTZ R164, R164, UR4, -R197.reuse ;  /* 0x00000004a4a47c23 */ /* 0x100fe200080108c5 */
[----:B------:R-:W1:Y:S01]  /*1d7f0*/  LDSM.16.MT88.4 R44, [R205] ;  /* 0x00000000cd2c783b */ /* 0x000e620000004200 */
[--C-:B------:R-:W-:Y:S01]  /*1d800*/  FFMA.FTZ R165, R165, UR4, -R197.reuse ;  /* 0x00000004a5a57c23 */ /* 0x100fe200080108c5 */
[--C-:B------:R-:W-:Y:S01]  /*1d810*/  FFMA.FTZ R128, R128, UR4, -R197.reuse ;  /* 0x0000000480807c23 */ /* 0x100fe200080108c5 */
[--C-:B------:R-:W-:Y:S01]  /*1d820*/  FFMA.FTZ R129, R129, UR4, -R197.reuse ;  /* 0x0000000481817c23 */ /* 0x100fe200080108c5 */
[----:B------:R-:W-:Y:S01]  /*1d830*/  LDSM.16.MT88.4 R64, [R0+0xa800] ;  /* 0x00a800000040783b */ /* 0x000fe20000004200 */
[----:B------:R-:W-:Y:S01]  /*1d840*/  MUFU.EX2 R193, R193 ;  /* 0x000000c100c17308 */ /* 0x000fe20000000800 */
[--C-:B------:R-:W-:Y:S01]  /*1d850*/  FFMA.FTZ R166, R166, UR4, -R192.reuse ;  /* 0x00000004a6a67c23 */ /* 0x100fe200080108c0 */
[--C-:B------:R-:W-:Y:S01]  /*1d860*/  FFMA.FTZ R167, R167, UR4, -R192.reuse ;  /* 0x00000004a7a77c23 */ /* 0x100fe200080108c0 */
[----:B------:R-:W-:Y:S01]  /*1d870*/  LDSM.16.MT88.4 R76, [R205+0x800] ;  /* 0x00080000cd4c783b */ /* 0x000fe20000004200 */
        /* <DEDUP_REMOVED lines=45> */
[-C--:B-----5:R-:W-:Y:S01]  /*1db50*/  FMUL.FTZ R12, R160, R202.reuse ;  /* 0x000000caa00c7220 */ /* 0x0a0fe20000410000 */
[-C--:B------:R-:W-:Y:S01]  /*1db60*/  FMUL.FTZ R13, R161, R202.reuse ;  /* 0x000000caa10d7220 */ /* 0x080fe20000410000 */
[-C--:B------:R-:W-:Y:S01]  /*1db70*/  FMUL.FTZ R132, R132, R202.reuse ;  /* 0x000000ca84847220 */ /* 0x080fe20000410000 */
[-C--:B------:R-:W-:Y:S01]  /*1db80*/  FMUL.FTZ R133, R133, R202.reuse ;  /* 0x000000ca85857220 */ /* 0x080fe20000410000 */
[-C--:B------:R-:W-:Y:S01]  /*1db90*/  FMUL.FTZ R29, R137, R202.reuse ;  /* 0x000000ca891d7220 */ /* 0x080fe20000410000 */
[--C-:B------:R-:W-:Y:S01]  /*1dba0*/  FFMA.FTZ R137, R61, UR4, -R192.reuse ;  /* 0x000000043d897c23 */ /* 0x100fe200080108c0 */
[-C--:B------:R-:W-:Y:S01]  /*1dbb0*/  FMUL.FTZ R28, R136, R202.reuse ;  /* 0x000000ca881c7220 */ /* 0x080fe20000410000 */
[----:B------:R-:W-:Y:S01]  /*1dbc0*/  FMUL.FTZ R52, R144, R202 ;  /* 0x000000ca90347220 */ /* 0x000fe20000410000 */
[-C--:B--2---:R-:W-:Y:S01]  /*1dbd0*/  FMUL.FTZ R14, R162, R2.reuse ;  /* 0x00000002a20e7220 */ /* 0x084fe20000410000 */
[-C--:B------:R-:W-:Y:S01]  /*1dbe0*/  FMUL.FTZ R15, R163, R2.reuse ;  /* 0x00000002a30f7220 */ /* 0x080fe20000410000 */
[-C--:B------:R-:W-:Y:S01]  /*1dbf0*/  FMUL.FTZ R134, R134, R2.reuse ;  /* 0x0000000286867220 */ /* 0x080fe20000410000 */
[-C--:B------:R-:W-:Y:S01]  /*1dc00*/  FMUL.FTZ R135, R135, R2.reuse ;  /* 0x0000000287877220 */ /* 0x080fe20000410000 */
[-C--:B------:R-:W-:Y:S01]  /*1dc10*/  FMUL.FTZ R30, R138, R2.reuse ;  /* 0x000000028a1e7220 */ /* 0x080fe20000410000 */
[----:B------:R-:W-:Y:S01]  /*1dc20*/  FMUL.FTZ R31, R139, R2 ;  /* 0x000000028b1f7220 */ /* 0x000fe20000410000 */
[----:B------:R-:W-:Y:S01]  /*1dc30*/  FMUL.FTZ R53, R145, R202 ;  /* 0x000000ca91357220 */ /* 0x000fe20000410000 */
[-C--:B------:R-:W-:Y:S01]  /*1dc40*/  FMUL.FTZ R54, R146, R2.reuse ;  /* 0x0000000292367220 */ /* 0x080fe20000410000 */
[C---:B------:R-:W-:Y:S01]  /*1dc50*/  HMMA.16816.F32 R12, R8.reuse, R16, R12 ;  /* 0x00000010080c723c */ /* 0x040fe2000000180c */
[----:B------:R-:W-:Y:S01]  /*1dc60*/  FMUL.FTZ R55, R147, R2 ;  /* 0x0000000293377220 */ /* 0x000fe20000410000 */
[-C--:B------:R-:W-:Y:S01]  /*1dc70*/  FMUL.FTZ R140, R140, R202.reuse ;  /* 0x000000ca8c8c7220 */ /* 0x080fe20000410000 */
[----:B------:R-:W-:Y:S01]  /*1dc80*/  FMUL.FTZ R141, R141, R202 ;  /* 0x000000ca8d8d7220 */ /* 0x000fe20000410000 */
[-C--:B------:R-:W-:Y:S01]  /*1dc90*/  FMUL.FTZ R142, R142, R2.reuse ;  /* 0x000000028e8e7220 */ /* 0x080fe20000410000 */
[----:B------:R-:W-:Y:S01]  /*1dca0*/  FMUL.FTZ R143, R143, R2 ;  /* 0x000000028f8f7220 */ /* 0x000fe20000410000 */
[-C--:B------:R-:W-:Y:S01]  /*1dcb0*/  FMUL.FTZ R156, R156, R202.reuse ;  /* 0x000000ca9c9c7220 */ /* 0x080fe20000410000 */
[----:B------:R-:W-:Y:S01]  /*1dcc0*/  FMUL.FTZ R157, R157, R202 ;  /* 0x000000ca9d9d7220 */ /* 0x000fe20000410000 */
[C---:B------:R-:W-:Y:S01]  /*1dcd0*/  HMMA.16816.F32 R16, R8.reuse, R18, R132 ;  /* 0x000000120810723c */ /* 0x040fe20000001884 */
[--C-:B------:R-:W-:Y:S01]  /*1dce0*/  FFMA.FTZ R132, R60, UR4, -R197.reuse ;  /* 0x000000043c847c23 */ /* 0x100fe200080108c5 */
[--C-:B------:R-:W-:Y:S01]  /*1dcf0*/  FFMA.FTZ R135, R62, UR4, -R197.reuse ;  /* 0x000000043e877c23 */ /* 0x100fe200080108c5 */
[--C-:B------:R-:W-:Y:S01]  /*1dd00*/  FFMA.FTZ R134, R63, UR4, -R192.reuse ;  /* 0x000000043f867c23 */ /* 0x100fe200080108c0 */
[-C--:B------:R-:W-:Y:S01]  /*1dd10*/  FMUL.FTZ R158, R158, R2.reuse ;  /* 0x000000029e9e7220 */ /* 0x080fe20000410000 */
[----:B------:R-:W2:Y:S01]  /*1dd20*/  LDSM.16.MT88.4 R60, [R201+0xa800] ;  /* 0x00a80000c93c783b */ /* 0x000ea20000004200 */
[----:B------:R-:W-:Y:S01]  /*1dd30*/  FMUL.FTZ R159, R159, R2 ;  /* 0x000000029f9f7220 */ /* 0x000fe20000410000 */
[-C--:B------:R-:W-:Y:S01]  /*1dd40*/  FMUL.FTZ R68, R148, R202.reuse ;  /* 0x000000ca94447220 */ /* 0x080fe20000410000 */
[----:B------:R-:W-:Y:S01]  /*1dd50*/  FMUL.FTZ R69, R149, R202 ;  /* 0x000000ca95457220 */ /* 0x000fe20000410000 */
[-C--:B------:R-:W-:Y:S01]  /*1dd60*/  FMUL.FTZ R70, R150, R2.reuse ;  /* 0x0000000296467220 */ /* 0x080fe20000410000 */
[----:B------:R-:W-:Y:S01]  /*1dd70*/  FMUL.FTZ R71, R151, R2 ;  /* 0x0000000297477220 */ /* 0x000fe20000410000 */
[-C--:B------:R-:W-:Y:S01]  /*1dd80*/  FMUL.FTZ R152, R152, R202.reuse ;  /* 0x000000ca98987220 */ /* 0x080fe20000410000 */
[----:B------:R-:W-:Y:S01]  /*1dd90*/  FMUL.FTZ R153, R153, R202 ;  /* 0x000000ca99997220 */ /* 0x000fe20000410000 */
[-C--:B------:R-:W-:Y:S01]  /*1dda0*/  FMUL.FTZ R154, R154, R2.reuse ;  /* 0x000000029a9a7220 */ /* 0x080fe20000410000 */
[----:B------:R-:W-:Y:S01]  /*1ddb0*/  FMUL.FTZ R155, R155, R2 ;  /* 0x000000029b9b7220 */ /* 0x000fe20000410000 */
[--C-:B------:R-:W-:Y:S01]  /*1ddc0*/  FFMA.FTZ R160, R244, UR4, -R197.reuse ;  /* 0x00000004f4a07c23 */ /* 0x100fe200080108c5 */
[C---:B---3--:R-:W-:Y:S01]  /*1ddd0*/  HMMA.16816.F32 R28, R8.reuse, R4, R28 ;  /* 0x00000004081c723c */ /* 0x048fe2000000181c */
[--C-:B------:R-:W-:Y:S01]  /*1dde0*/  FFMA.FTZ R136, R225, UR4, -R192.reuse ;  /* 0x00000004e1887c23 */ /* 0x100fe200080108c0 */
[--C-:B------:R-:W-:Y:S01]  /*1ddf0*/  FFMA.FTZ R139, R219, UR4, -R192.reuse ;  /* 0x00000004db8b7c23 */ /* 0x100fe200080108c0 */
[----:B------:R-:W-:Y:S01]  /*1de00*/  MUFU.EX2 R133, R242 ;  /* 0x000000f200857308 */ /* 0x000fe20000000800 */
[--C-:B------:R-:W-:Y:S01]  /*1de10*/  FFMA.FTZ R138, R224, UR4, -R197.reuse ;  /* 0x00000004e08a7c23 */ /* 0x100fe200080108c5 */
[--C-:B------:R-:W-:Y:S01]  /*1de20*/  FFMA.FTZ R145, R209, UR4, -R192.reuse ;  /* 0x00000004d1917c23 */ /* 0x100fe200080108c0 */
[--C-:B------:R-:W-:Y:S01]  /*1de30*/  FFMA.FTZ R144, R211, UR4, -R192.reuse ;  /* 0x00000004d3907c23 */ /* 0x100fe200080108c0 */
[--C-:B------:R-:W-:Y:S01]  /*1de40*/  FFMA.FTZ R147, R207, UR4, -R192.reuse ;  /* 0x00000004cf937c23 */ /* 0x100fe200080108c0 */
[C---:B------:R-:W-:Y:S01]  /*1de50*/  HMMA.16816.F32 R52, R8.reuse, R20, R52 ;  /* 0x000000140834723c */ /* 0x040fe20000001834 */
[--C-:B------:R-:W-:Y:S01]  /*1de60*/  FFMA.FTZ R150, R34, UR4, -R192.reuse ;  /* 0x0000000422967c23 */ /* 0x100fe200080108c0 */
[--C-:B------:R-:W-:Y:S01]  /*1de70*/  FFMA.FTZ R146, R216, UR4, -R197.reuse ;  /* 0x00000004d8927c23 */ /* 0x100fe200080108c5 */
[----:B------:R-:W3:Y:S01]  /*1de80*/  MUFU.EX2 R160, R160 ;  /* 0x000000a000a07308 */ /* 0x000ee20000000800 */
[--C-:B------:R-:W-:Y:S01]  /*1de90*/  FFMA.FTZ R149, R210, UR4, -R197.reuse ;  /* 0x00000004d2957c23 */ /* 0x100fe200080108c5 */
[--C-:B------:R-:W-:Y:S01]  /*1dea0*/  FFMA.FTZ R148, R208, UR4, -R197.reuse ;  /* 0x00000004d0947c23 */ /* 0x100fe200080108c5 */
[--C-:B------:R-:W-:Y:S01]  /*1deb0*/  FFMA.FTZ R151, R206, UR4, -R197.reuse ;  /* 0x00000004ce977c23 */ /* 0x100fe200080108c5 */
[--C-:B------:R-:W-:Y:S01]  /*1dec0*/  FFMA.FTZ R161, R169, UR4, -R197.reuse ;  /* 0x00000004a9a17c23 */ /* 0x100fe200080108c5 */
[C---:B------:R-:W-:Y:S01]  /*1ded0*/  HMMA.16816.F32 R4, R8.reuse, R6, R140 ;  /* 0x000000060804723c */ /* 0x040fe2000000188c */
        /* <DEDUP_REMOVED lines=10> */
[----:B------:R-:W4:Y:S01]  /*1df80*/  MUFU.EX2 R135, R135 ;  /* 0x0000008700877308 */ /* 0x000f220000000800 */
[----:B---3--:R-:W-:Y:S01]  /*1df90*/  F2FP.F16.F32.PACK_AB R72, R133, R160 ;  /* 0x000000a08548723e */ /* 0x008fe200000000ff */
[--C-:B------:R-:W-:Y:S01]  /*1dfa0*/  FFMA.FTZ R159, R36, UR4, -R192.reuse ;  /* 0x00000004249f7c23 */ /* 0x100fe200080108c0 */
[--C-:B------:R-:W-:Y:S01]  /*1dfb0*/  FFMA.FTZ R158, R168, UR4, -R197.reuse ;  /* 0x00000004a89e7c23 */ /* 0x100fe200080108c5 */
[--C-:B------:R-:W-:Y:S01]  /*1dfc0*/  FFMA.FTZ R168, R170, UR4, -R192.reuse ;  /* 0x00000004aaa87c23 */ /* 0x100fe200080108c0 */
[C---:B-1----:R-:W-:Y:S01]  /*1dfd0*/  HMMA.16816.F32 R68, R8.reuse, R44, R68 ;  /* 0x0000002c0844723c */ /* 0x042fe20000001844 */
[--C-:B------:R-:W-:Y:S01]  /*1dfe0*/  FFMA.FTZ R169, R171, UR4, -R192.reuse ;  /* 0x00000004aba97c23 */ /* 0x100fe200080108c0 */
[--C-:B------:R-:W-:Y:S01]  /*1dff0*/  FFMA.FTZ R171, R100, UR4, -R197.reuse ;  /* 0x0000000464ab7c23 */ /* 0x100fe200080108c5 */
[----:B------:R-:W-:Y:S01]  /*1e000*/  MUFU.EX2 R134, R134 ;  /* 0x0000008600867308 */ /* 0x000fe20000000800 */
[----:B------:R-:W-:Y:S01]  /*1e010*/  FFMA.FTZ R100, R101, UR4, -R197 ;  /* 0x0000000465647c23 */ /* 0x000fe200080108c5 */
[--C-:B------:R-:W-:Y:S01]  /*1e020*/  FFMA.FTZ R101, R102, UR4, -R192.reuse ;  /* 0x0000000466657c23 */ /* 0x100fe200080108c0 */
[----:B------:R-:W-:Y:S01]  /*1e030*/  FFMA.FTZ R102, R103, UR4, -R192 ;  /* 0x0000000467667c23 */ /* 0x000fe200080108c0 */
[----:B------:R-:W-:Y:S01]  /*1e040*/  FFMA.FTZ R245, R245, R202, R198 ;  /* 0x000000caf5f57223 */ /* 0x000fe200000100c6 */
[----:B------:R-:W-:Y:S01]  /*1e050*/  HMMA.16816.F32 R8, R8, R46, R152 ;  /* 0x0000002e0808723c */ /* 0x000fe20000001898 */
[----:B------:R-:W1:Y:S01]  /*1e060*/  LDSM.16.MT88.4 R44, [R204+0x800] ;  /* 0x00080000cc2c783b */ /* 0x000e620000004200 */
[--C-:B------:R-:W-:Y:S01]  /*1e070*/  FFMA.FTZ R153, R35, UR4, -R192.reuse ;  /* 0x0000000423997c23 */ /* 0x100fe200080108c0 */
[----:B------:R-:W3:Y:S01]  /*1e080*/  MUFU.EX2 R137, R137 ;  /* 0x0000008900897308 */ /* 0x000ee20000000800 */
[----:B----4-:R-:W-:Y:S01]  /*1e090*/  F2FP.F16.F32.PACK_AB R74, R135, R132 ;  /* 0x00000084874a723e */ /* 0x010fe200000000ff */
[--C-:B------:R-:W-:Y:S01]  /*1e0a0*/  FFMA.FTZ R152, R32, UR4, -R192.reuse ;  /* 0x0000000420987c23 */ /* 0x100fe200080108c0 */
[--C-:B------:R-:W-:Y:S01]  /*1e0b0*/  FFMA.FTZ R155, R33, UR4, -R192.reuse ;  /* 0x00000004219b7c23 */ /* 0x100fe200080108c0 */
[--C-:B------:R-:W-:Y:S01]  /*1e0c0*/  FFMA.FTZ R154, R26, UR4, -R192.reuse ;  /* 0x000000041a9a7c23 */ /* 0x100fe200080108c0 */
[----:B------:R-:W-:Y:S01]  /*1e0d0*/  LDSM.16.MT88.4 R32, [R204+0x1800] ;  /* 0x00180000cc20783b */ /* 0x000fe20000004200 */
[----:B------:R-:W-:Y:S01]  /*1e0e0*/  FFMA.FTZ R2, R246, R2, R193 ;  /* 0x00000002f6027223 */ /* 0x000fe200000100c1 */
[----:B------:R-:W-:Y:S01]  /*1e0f0*/  FADD.FTZ R196, R196, R245 ;  /* 0x000000f5c4c47221 */ /* 0x000fe20000010000 */
[----:B------:R-:W-:Y:S01]  /*1e100*/  MUFU.EX2 R136, R136 ;  /* 0x0000008800887308 */ /* 0x000fe20000000800 */
[----:B------:R-:W-:Y:S01]  /*1e110*/  FFMA.FTZ R83, R83, UR4, -R192 ;  /* 0x0000000453537c23 */ /* 0x000fe200080108c0 */
[----:B------:R-:W-:Y:S01]  /*1e120*/  FADD.FTZ R191, R191, R2 ;  /* 0x00000002bfbf7221 */ /* 0x000fe20000010000 */
[--C-:B------:R-:W-:Y:S01]  /*1e130*/  FFMA.FTZ R2, R94, UR4, -R192.reuse ;  /* 0x000000045e027c23 */ /* 0x100fe200080108c0 */
[----:B------:R-:W-:-:S02]  /*1e140*/  FFMA.FTZ R246, R189, UR4, -R192 ;  /* 0x00000004bdf67c23 */ /* 0x000fc400080108c0 */
[----:B------:R-:W-:Y:S02]  /*1e150*/  FADD.FTZ R190, R190, R191 ;  /* 0x000000bfbebe7221 */ /* 0x000fe40000010000 */
[----:B------:R-:W4:Y:S01]  /*1e160*/  MUFU.EX2 R139, R139 ;  /* 0x0000008b008b7308 */ /* 0x000f220000000800 */
[----:B---3--:R-:W-:Y:S01]  /*1e170*/  F2FP.F16.F32.PACK_AB R73, R137, R134 ;  /* 0x000000868949723e */ /* 0x008fe200000000ff */
[----:B------:R-:W-:-:S04]  /*1e180*/  FADD.FTZ R203, R203, R190 ;  /* 0x000000becbcb7221 */ /* 0x000fc80000010000 */
[----:B------:R-:W-:Y:S02]  /*1e190*/  FADD.FTZ R134, R134, R203 ;  /* 0x000000cb86867221 */ /* 0x000fe40000010000 */
[----:B------:R-:W-:Y:S02]  /*1e1a0*/  MUFU.EX2 R141, R141 ;  /* 0x0000008d008d7308 */ /* 0x000fe40000000800 */
[----:B------:R-:W-:-:S06]  /*1e1b0*/  FADD.FTZ R137, R137, R134 ;  /* 0x0000008689897221 */ /* 0x000fcc0000010000 */
[----:B------:R-:W3:Y:S01]  /*1e1c0*/  MUFU.EX2 R138, R138 ;  /* 0x0000008a008a7308 */ /* 0x000ee20000000800 */
[----:B----4-:R-:W-:Y:S01]  /*1e1d0*/  F2FP.F16.F32.PACK_AB R75, R139, R136 ;  /* 0x000000888b4b723e */ /* 0x010fe200000000ff */
[----:B------:R-:W-:-:S04]  /*1e1e0*/  FADD.FTZ R136, R136, R137 ;  /* 0x0000008988887221 */ /* 0x000fc80000010000 */
[----:B------:R-:W-:Y:S02]  /*1e1f0*/  FADD.FTZ R139, R139, R136 ;  /* 0x000000888b8b7221 */ /* 0x000fe40000010000 */
[C---:B--2---:R-:W-:Y:S01]  /*1e200*/  HMMA.16816.F32 R12, R72.reuse, R60, R12 ;  /* 0x0000003c480c723c */ /* 0x044fe2000000180c */
[----:B------:R-:W-:Y:S07]  /*1e210*/  MUFU.EX2 R140, R140 ;  /* 0x0000008c008c7308 */ /* 0x000fee0000000800 */
[C---:B------:R-:W-:Y:S01]  /*1e220*/  HMMA.16816.F32 R16, R72.reuse, R62, R16 ;  /* 0x0000003e4810723c */ /* 0x040fe20000001810 */
[----:B------:R-:W2:Y:S01]  /*1e230*/  LDSM.16.MT88.4 R60, [R201+0xb000] ;  /* 0x00b00000c93c783b */ /* 0x000ea20000004200 */
[----:B------:R-:W-:Y:S06]  /*1e240*/  MUFU.EX2 R143, R143 ;  /* 0x0000008f008f7308 */ /* 0x000fec0000000800 */
[C---:B------:R-:W-:Y:S02]  /*1e250*/  HMMA.16816.F32 R28, R72.reuse, R64, R28 ;  /* 0x00000040481c723c */ /* 0x040fe4000000181c */
[----:B------:R-:W-:Y:S06]  /*1e260*/  MUFU.EX2 R142, R142 ;  /* 0x0000008e008e7308 */ /* 0x000fec0000000800 */
[C---:B------:R-:W-:Y:S01]  /*1e270*/  HMMA.16816.F32 R4, R72.reuse, R66, R4 ;  /* 0x000000424804723c */ /* 0x040fe20000001804 */
[----:B------:R-:W4:Y:S01]  /*1e280*/  LDSM.16.MT88.4 R64, [R0+0xb000] ;  /* 0x00b000000040783b */ /* 0x000f220000004200 */
[----:B------:R-:W5:Y:S06]  /*1e290*/  MUFU.EX2 R145, R145 ;  /* 0x0000009100917308 */ /* 0x000f6c0000000800 */
[C---:B-1----:R-:W-:Y:S02]  /*1e2a0*/  HMMA.16816.F32 R52, R72.reuse, R44, R52 ;  /* 0x0000002c4834723c */ /* 0x042fe40000001834 */
[----:B------:R-:W-:Y:S06]  /*1e2b0*/  MUFU.EX2 R144, R144 ;  /* 0x0000009000907308 */ /* 0x000fec0000000800 */
[C---:B------:R-:W-:Y:S01]  /*1e2c0*/  HMMA.16816.F32 R20, R72.reuse, R46, R20 ;  /* 0x0000002e4814723c */ /* 0x040fe20000001814 */
[----:B------:R-:W1:Y:S01]  /*1e2d0*/  LDSM.16.MT88.4 R44, [R204+0x1000] ;  /* 0x00100000cc2c783b */ /* 0x000e620000004200 */
[----:B------:R-:W2:Y:S06]  /*1e2e0*/  MUFU.EX2 R147, R147 ;  /* 0x0000009300937308 */ /* 0x000eac0000000800 */
[C---:B------:R-:W-:Y:S02]  /*1e2f0*/  HMMA.16816.F32 R68, R72.reuse, R76, R68 ;  /* 0x0000004c4844723c */ /* 0x040fe40000001844 */
[----:B------:R-:W-:Y:S06]  /*1e300*/  MUFU.EX2 R146, R146 ;  /* 0x0000009200927308 */ /* 0x000fec0000000800 */
[----:B------:R-:W-:Y:S01]  /*1e310*/  HMMA.16816.F32 R8, R72, R78, R8 ;  /* 0x0000004e4808723c */ /* 0x000fe20000001808 */
[----:B------:R-:W1:Y:S01]  /*1e320*/  LDSM.16.MT88.4 R76, [R205+0x1000] ;  /* 0x00100000cd4c783b */ /* 0x000e620000004200 */
[----:B---3--:R-:W-:Y:S01]  /*1e330*/  F2FP.F16.F32.PACK_AB R72, R138, R141 ;  /* 0x0000008d8a48723e */ /* 0x008fe200000000ff */
[----:B------:R-:W3:Y:S01]  /*1e340*/  MUFU.EX2 R149, R149 ;  /* 0x0000009500957308 */ /* 0x000ee20000000800 */
[----:B-----5:R-:W-:Y:S01]  /*1e350*/  F2FP.F16.F32.PACK_AB R73, R145, R142 ;  /* 0x0000008e9149723e */ /* 0x020fe200000000ff */
[----:B------:R-:W-:Y:S01]  /*1e360*/  FADD.FTZ R142, R142, R139 ;  /* 0x0000008b8e8e7221 */ /* 0x000fe20000010000 */
[----:B------:R-:W-:-:S02]  /*1e370*/  F2FP.F16.F32.PACK_AB R74, R143, R140 ;  /* 0x0000008c8f4a723e */ /* 0x000fc400000000ff */
[----:B--2---:R-:W-:Y:S01]  /*1e380*/  F2FP.F16.F32.PACK_AB R75, R147, R144 ;  /* 0x00000090934b723e */ /* 0x004fe200000000ff */
[----:B------:R-:W-:Y:S02]  /*1e390*/  FADD.FTZ R145, R145, R142 ;  /* 0x0000008e91917221 */ /* 0x000fe40000010000 */
[----:B------:R-:W-:Y:S02]  /*1e3a0*/  MUFU.EX2 R148, R148 ;  /* 0x0000009400947308 */ /* 0x000fe40000000800 */
[----:B------:R-:W-:Y:S02]  /*1e3b0*/  FADD.FTZ R144, R144, R145 ;  /* 0x0000009190907221 */ /* 0x000fe40000010000 */
[C---:B------:R-:W-:Y:S02]  /*1e3c0*/  HMMA.16816.F32 R12, R72.reuse, R60, R12 ;  /* 0x0000003c480c723c */ /* 0x040fe4000000180c */
[----:B------:R-:W-:Y:S02]  /*1e3d0*/  FADD.FTZ R147, R147, R144 ;  /* 0x0000009093937221 */ /* 0x000fe40000010000 */
[----:B------:R-:W-:Y:S04]  /*1e3e0*/  MUFU.EX2 R151, R151 ;  /* 0x0000009700977308 */ /* 0x000fe80000000800 */
[C---:B------:R-:W-:Y:S01]  /*1e3f0*/  HMMA.16816.F32 R16, R72.reuse, R62, R16 ;  /* 0x0000003e4810723c */ /* 0x040fe20000001810 */
[----:B------:R-:W2:Y:S03]  /*1e400*/  LDSM.16.MT88.4 R60, [R201+0xb800] ;  /* 0x00b80000c93c783b */ /* 0x000ea60000004200 */
[----:B------:R-:W-:Y:S04]  /*1e410*/  MUFU.EX2 R150, R150 ;  /* 0x0000009600967308 */ /* 0x000fe80000000800 */
[C---:B----4-:R-:W-:Y:S04]  /*1e420*/  HMMA.16816.F32 R28, R72.reuse, R64, R28 ;  /* 0x00000040481c723c */ /* 0x050fe8000000181c */
[----:B------:R-:W4:Y:S04]  /*1e430*/  MUFU.EX2 R153, R153 ;  /* 0x0000009900997308 */ /* 0x000f280000000800 */
[C---:B------:R-:W-:Y:S01]  /*1e440*/  HMMA.16816.F32 R4, R72.reuse, R66, R4 ;  /* 0x000000424804723c */ /* 0x040fe20000001804 */
[----:B------:R-:W5:Y:S03]  /*1e450*/  LDSM.16.MT88.4 R64, [R0+0xb800] ;  /* 0x00b800000040783b */ /* 0x000f660000004200 */
[----:B------:R-:W-:Y:S04]  /*1e460*/  MUFU.EX2 R152, R152 ;  /* 0x0000009800987308 */ /* 0x000fe80000000800 */
[----:B-1----:R-:W-:Y:S01]  /*1e470*/  HMMA.16816.F32 R52, R72, R44, R52 ;  /* 0x0000002c4834723c */ /* 0x002fe20000001834 */
[----:B---3--:R-:W-:-:S03]  /*1e480*/  F2FP.F16.F32.PACK_AB R44, R149, R146 ;  /* 0x00000092952c723e */ /* 0x008fc600000000ff */
[----:B------:R-:W1:Y:S01]  /*1e490*/  MUFU.EX2 R155, R155 ;  /* 0x0000009b009b7308 */ /* 0x000e620000000800 */
[----:B----4-:R-:W-:Y:S01]  /*1e4a0*/  F2FP.F16.F32.PACK_AB R45, R153, R150 ;  /* 0x00000096992d723e */ /* 0x010fe200000000ff */
[----:B------:R-:W-:Y:S02]  /*1e4b0*/  FADD.FTZ R150, R150, R147 ;  /* 0x0000009396967221 */ /* 0x000fe40000010000 */
[C---:B------:R-:W-:Y:S01]  /*1e4c0*/  HMMA.16816.F32 R20, R72.reuse, R46, R20 ;  /* 0x0000002e4814723c */ /* 0x040fe20000001814 */
[----:B------:R-:W-:Y:S01]  /*1e4d0*/  F2FP.F16.F32.PACK_AB R46, R151, R148 ;  /* 0x00000094972e723e */ /* 0x000fe200000000ff */
[----:B------:R-:W-:Y:S02]  /*1e4e0*/  FADD.FTZ R153, R153, R150 ;  /* 0x0000009699997221 */ /* 0x000fe40000010000 */
[----:B------:R-:W-:Y:S04]  /*1e4f0*/  MUFU.EX2 R154, R154 ;  /* 0x0000009a009a7308 */ /* 0x000fe80000000800 */
[----:B------:R-:W-:Y:S01]  /*1e500*/  HMMA.16816.F32 R68, R72, R76, R68 ;  /* 0x0000004c4844723c */ /* 0x000fe20000001844 */
[--C-:B------:R-:W-:Y:S01]  /*1e510*/  FFMA.FTZ R76, R24, UR4, -R197.reuse ;  /* 0x00000004184c7c23 */ /* 0x100fe200080108c5 */
[----:B------:R-:W-:-:S02]  /*1e520*/  FFMA.FTZ R77, R25, UR4, -R197 ;  /* 0x00000004194d7c23 */ /* 0x000fc400080108c5 */
[----:B------:R-:W-:Y:S01]  /*1e530*/  LDSM.16.MT88.4 R24, [R0+0xc000] ;  /* 0x00c000000018783b */ /* 0x000fe20000004200 */
[----:B-1----:R-:W-:Y:S01]  /*1e540*/  F2FP.F16.F32.PACK_AB R47, R155, R152 ;  /* 0x000000989b2f723e */ /* 0x002fe200000000ff */
[----:B------:R-:W-:Y:S01]  /*1e550*/  MUFU.EX2 R157, R157 ;  /* 0x0000009d009d7308 */ /* 0x000fe20000000800 */
[----:B------:R-:W-:Y:S01]  /*1e560*/  FADD.FTZ R152, R152, R153 ;  /* 0x0000009998987221 */ /* 0x000fe20000010000 */
[----:B------:R-:W-:Y:S01]  /*1e570*/  HMMA.16816.F32 R8, R72, R78, R8 ;  /* 0x0000004e4808723c */ /* 0x000fe20000001808 */
[----:B------:R-:W1:Y:S01]  /*1e580*/  LDSM.16.MT88.4 R72, [R205+0x1800] ;  /* 0x00180000cd48783b */ /* 0x000e620000004200 */
[--C-:B------:R-:W-:Y:S01]  /*1e590*/  FFMA.FTZ R78, R40, UR4, -R197.reuse ;  /* 0x00000004284e7c23 */ /* 0x100fe200080108c5 */
[--C-:B------:R-:W-:Y:S01]  /*1e5a0*/  FFMA.FTZ R79, R37, UR4, -R197.reuse ;  /* 0x00000004254f7c23 */ /* 0x100fe200080108c5 */
[----:B------:R-:W-:Y:S02]  /*1e5b0*/  FADD.FTZ R155, R155, R152 ;  /* 0x000000989b9b7221 */ /* 0x000fe40000010000 */
[----:B------:R-:W-:Y:S02]  /*1e5c0*/  MUFU.EX2 R76, R76 ;  /* 0x0000004c004c7308 */ /* 0x000fe40000000800 */
[C---:B------:R-:W-:Y:S06]  /*1e5d0*/  HMMA.16816.F32 R52, R44.reuse, R32, R52 ;  /* 0x000000202c34723c */ /* 0x040fec0000001834 */
[----:B------:R-:W3:Y:S02]  /*1e5e0*/  MUFU.EX2 R77, R77 ;  /* 0x0000004d004d7308 */ /* 0x000ee40000000800 */
[C---:B------:R-:W-:Y:S01]  /*1e5f0*/  HMMA.16816.F32 R20, R44.reuse, R34, R20 ;  /* 0x000000222c14723c */ /* 0x040fe20000001814 */
[----:B------:R-:W4:Y:S05]  /*1e600*/  LDSM.16.MT88.4 R32, [R204+0x2000] ;  /* 0x00200000cc20783b */ /* 0x000f2a0000004200 */
[----:B------:R-:W-:Y:S02]  /*1e610*/  MUFU.EX2 R78, R78 ;  /* 0x0000004e004e7308 */ /* 0x000fe40000000800 */
[C---:B--2---:R-:W-:Y:S06]  /*1e620*/  HMMA.16816.F32 R12, R44.reuse, R60, R12 ;  /* 0x0000003c2c0c723c */ /* 0x044fec000000180c */
[----:B------:R-:W2:Y:S02]  /*1e630*/  MUFU.EX2 R79, R79 ;  /* 0x0000004f004f7308 */ /* 0x000ea40000000800 */
[C---:B------:R-:W-:Y:S01]  /*1e640*/  HMMA.16816.F32 R16, R44.reuse, R62, R16 ;  /* 0x0000003e2c10723c */ /* 0x040fe20000001810 */
[----:B------:R-:W4:Y:S05]  /*1e650*/  LDSM.16.MT88.4 R60, [R201+0xc000] ;  /* 0x00c00000c93c783b */ /* 0x000f2a0000004200 */
[----:B------:R-:W-:Y:S02]  /*1e660*/  MUFU.EX2 R156, R156 ;  /* 0x0000009c009c7308 */ /* 0x000fe40000000800 */
[C---:B-----5:R-:W-:Y:S06]  /*1e670*/  HMMA.16816.F32 R28, R44.reuse, R64, R28 ;  /* 0x000000402c1c723c */ /* 0x060fec000000181c */
[----:B------:R-:W5:Y:S02]  /*1e680*/  MUFU.EX2 R159, R159 ;  /* 0x0000009f009f7308 */ /* 0x000f640000000800 */
[C---:B------:R-:W-:Y:S01]  /*1e690*/  HMMA.16816.F32 R4, R44.reuse, R66, R4 ;  /* 0x000000422c04723c */ /* 0x040fe20000001804 */
[----:B------:R-:W4:Y:S05]  /*1e6a0*/  LDSM.16.MT88.4 R64, [R205+0x2000] ;  /* 0x00200000cd40783b */ /* 0x000f2a0000004200 */
[----:B------:R-:W5:Y:S02]  /*1e6b0*/  MUFU.EX2 R51, R51 ;  /* 0x0000003300337308 */ /* 0x000f640000000800 */
[----:B-1----:R-:W-:Y:S01]  /*1e6c0*/  HMMA.16816.F32 R68, R44, R72, R68 ;  /* 0x000000482c44723c */ /* 0x002fe20000001844 */
[--C-:B------:R-:W-:Y:S01]  /*1e6d0*/  FFMA.FTZ R72, R42, UR4, -R197.reuse ;  /* 0x000000042a487c23 */ /* 0x100fe200080108c5 */
[----:B------:R-:W-:-:S04]  /*1e6e0*/  FFMA.FTZ R73, R39, UR4, -R197 ;  /* 0x0000000427497c23 */ /* 0x000fc800080108c5 */
[----:B------:R-:W-:Y:S02]  /*1e6f0*/  MUFU.EX2 R49, R49 ;  /* 0x0000003100317308 */ /* 0x000fe40000000800 */
[----:B------:R-:W-:Y:S01]  /*1e700*/  HMMA.16816.F32 R8, R44, R74, R8 ;  /* 0x0000004a2c08723c */ /* 0x000fe20000001808 */
[----:B---3--:R-:W-:Y:S01]  /*1e710*/  F2FP.F16.F32.PACK_AB R44, R77, R76 ;  /* 0x0000004c4d2c723e */ /* 0x008fe200000000ff */
[--C-:B------:R-:W-:Y:S01]  /*1e720*/  FFMA.FTZ R74, R172, UR4, -R197.reuse ;  /* 0x00000004ac4a7c23 */ /* 0x100fe200080108c5 */
[----:B------:R-:W-:Y:S01]  /*1e730*/  F2FP.F16.F32.PACK_AB R45, R157, R154 ;  /* 0x0000009a9d2d723e */ /* 0x000fe200000000ff */
[----:B------:R-:W-:Y:S01]  /*1e740*/  FFMA.FTZ R75, R173, UR4, -R197 ;  /* 0x00000004ad4b7c23 */ /* 0x000fe200080108c5 */
[----:B--2---:R-:W-:Y:S01]  /*1e750*/  F2FP.F16.F32.PACK_AB R46, R79, R78 ;  /* 0x0000004e4f2e723e */ /* 0x004fe200000000ff */
[----:B------:R-:W-:Y:S01]  /*1e760*/  MUFU.EX2 R72, R72 ;  /* 0x0000004800487308 */ /* 0x000fe20000000800 */
[----:B-----5:R-:W-:Y:S01]  /*1e770*/  F2FP.F16.F32.PACK_AB R47, R159, R156 ;  /* 0x0000009c9f2f723e */ /* 0x020fe200000000ff */
[----:B------:R-:W-:Y:S01]  /*1e780*/  FADD.FTZ R154, R154, R155 ;  /* 0x0000009b9a9a7221 */ /* 0x000fe20000010000 */
[----:B------:R-:W-:-:S03]  /*1e790*/  F2FP.F16.F32.PACK_AB R42, R51, R48 ;  /* 0x00000030332a723e */ /* 0x000fc600000000ff */
[----:B------:R-:W-:Y:S02]  /*1e7a0*/  FADD.FTZ R157, R157, R154 ;  /* 0x0000009a9d9d7221 */ /* 0x000fe40000010000 */
[----:B------:R-:W-:Y:S01]  /*1e7b0*/  HMMA.16816.F32 R28, R44, R24, R28 ;  /* 0x000000182c1c723c */ /* 0x000fe2000000181c */
[----:B------:R-:W1:Y:S01]  /*1e7c0*/  MUFU.EX2 R73, R73 ;  /* 0x0000004900497308 */ /* 0x000e620000000800 */
[----:B------:R-:W-:-:S04]  /*1e7d0*/  FADD.FTZ R156, R156, R157 ;  /* 0x0000009d9c9c7221 */ /* 0x000fc80000010000 */
[----:B------:R-:W-:Y:S02]  /*1e7e0*/  FADD.FTZ R159, R159, R156 ;  /* 0x0000009c9f9f7221 */ /* 0x000fe40000010000 */
[C---:B------:R-:W-:Y:S01]  /*1e7f0*/  HMMA.16816.F32 R4, R44.reuse, R26, R4 ;  /* 0x0000001a2c04723c */ /* 0x040fe20000001804 */
[----:B------:R-:W2:Y:S01]  /*1e800*/  LDSM.16.MT88.4 R24, [R201+0xc800] ;  /* 0x00c80000c918783b */ /* 0x000ea20000004200 */
[----:B------:R-:W3:Y:S06]  /*1e810*/  MUFU.EX2 R50, R50 ;  /* 0x0000003200327308 */ /* 0x000eec0000000800 */
[C---:B----4-:R-:W-:Y:S01]  /*1e820*/  HMMA.16816.F32 R52, R44.reuse, R32, R52 ;  /* 0x000000202c34723c */ /* 0x050fe20000001834 */
[----:B-1----:R-:W-:Y:S01]  /*1e830*/  F2FP.F16.F32.PACK_AB R40, R73, R72 ;  /* 0x000000484928723e */ /* 0x002fe200000000ff */
[----:B------:R-:W-:Y:S06]  /*1e840*/  MUFU.EX2 R57, R57 ;  /* 0x0000003900397308 */ /* 0x000fec0000000800 */
[C---:B------:R-:W-:Y:S01]  /*1e850*/  HMMA.16816.F32 R20, R44.reuse, R34, R20 ;  /* 0x000000222c14723c */ /* 0x040fe20000001814 */
[----:B------:R-:W1:Y:S01]  /*1e860*/  LDSM.16.MT88.4 R32, [R204+0x2800] ;  /* 0x00280000cc20783b */ /* 0x000e620000004200 */
[----:B------:R-:W-:Y:S06]  /*1e870*/  MUFU.EX2 R58, R58 ;  /* 0x0000003a003a7308 */ /* 0x000fec0000000800 */
[C---:B------:R-:W-:Y:S01]  /*1e880*/  HMMA.16816.F32 R12, R44.reuse, R60, R12 ;  /* 0x0000003c2c0c723c */ /* 0x040fe2000000180c */
[--C-:B------:R-:W-:Y:S01]  /*1e890*/  FFMA.FTZ R60, R43, UR4, -R192.reuse ;  /* 0x000000042b3c7c23 */ /* 0x100fe200080108c0 */
[----:B------:R-:W-:Y:S01]  /*1e8a0*/  FFMA.FTZ R61, R38, UR4, -R192 ;  /* 0x00000004263d7c23 */ /* 0x000fe200080108c0 */
[----:B---3--:R-:W-:Y:S01]  /*1e8b0*/  F2FP.F16.F32.PACK_AB R43, R50, R49 ;  /* 0x00000031322b723e */ /* 0x008fe200000000ff */
[----:B------:R-:W3:Y:S01]  /*1e8c0*/  LDSM.16.MT88.4 R36, [R0+0xc800] ;  /* 0x00c800000024783b */ /* 0x000ee20000004200 */
[----:B------:R-:W-:Y:S03]  /*1e8d0*/  MUFU.EX2 R74, R74 ;  /* 0x0000004a004a7308 */ /* 0x000fe60000000800 */
[----:B------:R-:W-:Y:S01]  /*1e8e0*/  HMMA.16816.F32 R16, R44, R62, R16 ;  /* 0x0000003e2c10723c */ /* 0x000fe20000001810 */
[--C-:B------:R-:W-:Y:S01]  /*1e8f0*/  FFMA.FTZ R62, R176, UR4, -R197.reuse ;  /* 0x00000004b03e7c23 */ /* 0x100fe200080108c5 */
[----:B------:R-:W-:-:S03]  /*1e900*/  FFMA.FTZ R63, R180, UR4, -R197 ;  /* 0x00000004b43f7c23 */ /* 0x000fc600080108c5 */
[----:B------:R-:W-:Y:S03]  /*1e910*/  MUFU.EX2 R60, R60 ;  /* 0x0000003c003c7308 */ /* 0x000fe60000000800 */
[----:B------:R-:W-:Y:S01]  /*1e920*/  HMMA.16816.F32 R68, R44, R64, R68 ;  /* 0x000000402c44723c */ /* 0x000fe20000001844 */
[----:B------:R-:W-:Y:S01]  /*1e930*/  FFMA.FTZ R64, R183, UR4, -R197 ;  /* 0x00000004b7407c23 */ /* 0x000fe200080108c5 */
[----:B------:R-:W-:-:S03]  /*1e940*/  FFMA.FTZ R65, R177, UR4, -R192 ;  /* 0x00000004b1417c23 */ /* 0x000fc600080108c0 */
[----:B------:R-:W4:Y:S03]  /*1e950*/  MUFU.EX2 R61, R61 ;  /* 0x0000003d003d7308 */ /* 0x000f260000000800 */
[----:B------:R-:W-:Y:S01]  /*1e960*/  HMMA.16816.F32 R8, R44, R66, R8 ;  /* 0x000000422c08723c */ /* 0x000fe20000001808 */
[----:B------:R-:W5:Y:S01]  /*1e970*/  LDSM.16.MT88.4 R44, [R205+0x2800] ;  /* 0x00280000cd2c783b */ /* 0x000f620000004200 */
[--C-:B------:R-:W-:Y:S01]  /*1e980*/  FFMA.FTZ R66, R181, UR4, -R192.reuse ;  /* 0x00000004b5427c23 */ /* 0x100fe200080108c0 */
[----:B------:R-:W-:Y:S02]  /*1e990*/  FFMA.FTZ R67, R182, UR4, -R192 ;  /* 0x00000004b6437c23 */ /* 0x000fe400080108c0 */
[----:B------:R-:W5:Y:S08]  /*1e9a0*/  MUFU.EX2 R62, R62 ;  /* 0x0000003e003e7308 */ /* 0x000f700000000800 */
[----:B------:R-:W-:Y:S01]  /*1e9b0*/  MUFU.EX2 R63, R63 ;  /* 0x0000003f003f7308 */ /* 0x000fe20000000800 */
[----:B----4-:R-:W-:Y:S01]  /*1e9c0*/  F2FP.F16.F32.PACK_AB R41, R61, R60 ;  /* 0x0000003c3d29723e */ /* 0x010fe200000000ff */
[----:B------:R-:W-:-:S04]  /*1e9d0*/  FADD.FTZ R60, R60, R159 ;  /* 0x0000009f3c3c7221 */ /* 0x000fc80000010000 */
[----:B------:R-:W-:Y:S02]  /*1e9e0*/  FADD.FTZ R60, R61, R60 ;  /* 0x0000003c3d3c7221 */ /* 0x000fe40000010000 */
[----:B--2---:R-:W-:Y:S01]  /*1e9f0*/  HMMA.16816.F32 R12, R40, R24, R12 ;  /* 0x00000018280c723c */ /* 0x004fe2000000180c */
[----:B------:R-:W-:Y:S01]  /*1ea00*/  MUFU.EX2 R64, R64 ;  /* 0x0000004000407308 */ /* 0x000fe20000000800 */
[----:B------:R-:W-:-:S04]  /*1ea10*/  FADD.FTZ R49, R49, R60 ;  /* 0x0000003c31317221 */ /* 0x000fc80000010000 */
[----:B------:R-:W-:Y:S01]  /*1ea20*/  FADD.FTZ R49, R50, R49 ;  /* 0x0000003132317221 */ /* 0x000fe20000010000 */
[----:B------:R-:W-:Y:S01]  /*1ea30*/  FFMA.FTZ R50, R178, UR4, -R197 ;  /* 0x00000004b2327c23 */ /* 0x000fe200080108c5 */
[C---:B------:R-:W-:Y:S01]  /*1ea40*/  HMMA.16816.F32 R16, R40.reuse, R26, R16 ;  /* 0x0000001a2810723c */ /* 0x040fe20000001810 */
[----:B------:R-:W2:Y:S01]  /*1ea50*/  LDSM.16.MT88.4 R24, [R201+0xd000] ;  /* 0x00d00000c918783b */ /* 0x000ea20000004200 */
[----:B------:R-:W4:Y:S06]  /*1ea60*/  MUFU.EX2 R65, R65 ;  /* 0x0000004100417308 */ /* 0x000f2c0000000800 */
[C---:B-1----:R-:W-:Y:S02]  /*1ea70*/  HMMA.16816.F32 R52, R40.reuse, R32, R52 ;  /* 0x000000202834723c */ /* 0x042fe40000001834 */
[----:B------:R-:W-:Y:S06]  /*1ea80*/  MUFU.EX2 R66, R66 ;  /* 0x0000004200427308 */ /* 0x000fec0000000800 */
[C---:B------:R-:W-:Y:S01]  /*1ea90*/  HMMA.16816.F32 R20, R40.reuse, R34, R20 ;  /* 0x000000222814723c */ /* 0x040fe20000001814 */
[----:B------:R-:W1:Y:S01]  /*1eaa0*/  LDSM.16.MT88.4 R32, [R204+0x3000] ;  /* 0x00300000cc20783b */ /* 0x000e620000004200 */
[----:B------:R-:W4:Y:S06]  /*1eab0*/  MUFU.EX2 R67, R67 ;  /* 0x0000004300437308 */ /* 0x000f2c0000000800 */
[C---:B---3--:R-:W-:Y:S02]  /*1eac0*/  HMMA.16816.F32 R28, R40.reuse, R36, R28 ;  /* 0x00000024281c723c */ /* 0x048fe4000000181c */
[----:B------:R-:W3:Y:S06]  /*1ead0*/  MUFU.EX2 R75, R75 ;  /* 0x0000004b004b7308 */ /* 0x000eec0000000800 */
[C---:B------:R-:W-:Y:S01]  /*1eae0*/  HMMA.16816.F32 R4, R40.reuse, R38, R4 ;  /* 0x000000262804723c */ /* 0x040fe20000001804 */
[----:B------:R-:W3:Y:S01]  /*1eaf0*/  LDSM.16.MT88.4 R36, [R0+0xd000] ;  /* 0x00d000000024783b */ /* 0x000ee20000004200 */
[----:B------:R-:W-:Y:S06]  /*1eb00*/  MUFU.EX2 R158, R158 ;  /* 0x0000009e009e7308 */ /* 0x000fec0000000800 */
[C---:B-----5:R-:W-:Y:S02]  /*1eb10*/  HMMA.16816.F32 R68, R40.reuse, R44, R68 ;  /* 0x0000002c2844723c */ /* 0x060fe40000001844 */
[----:B------:R-:W-:Y:S06]  /*1eb20*/  MUFU.EX2 R161, R161 ;  /* 0x000000a100a17308 */ /* 0x000fec0000000800 */
[----:B------:R-:W-:Y:S01]  /*1eb30*/  HMMA.16816.F32 R8, R40, R46, R8 ;  /* 0x0000002e2808723c */ /* 0x000fe20000001808 */
[----:B------:R-:W-:Y:S01]  /*1eb40*/  F2FP.F16.F32.PACK_AB R40, R62, R57 ;  /* 0x000000393e28723e */ /* 0x000fe200000000ff */
[----:B------:R-:W5:Y:S01]  /*1eb50*/  LDSM.16.MT88.4 R44, [R205+0x3000] ;  /* 0x00300000cd2c783b */ /* 0x000f620000004200 */
[----:B----4-:R-:W-:Y:S01]  /*1eb60*/  F2FP.F16.F32.PACK_AB R41, R65, R58 ;  /* 0x0000003a4129723e */ /* 0x010fe200000000ff */
[----:B------:R-:W-:Y:S01]  /*1eb70*/  MUFU.EX2 R162, R162 ;  /* 0x000000a200a27308 */ /* 0x000fe20000000800 */
[----:B------:R-:W-:Y:S01]  /*1eb80*/  F2FP.F16.F32.PACK_AB R42, R64, R63 ;  /* 0x0000003f402a723e */ /* 0x000fe200000000ff */
[----:B------:R-:W-:Y:S01]  /*1eb90*/  FADD.FTZ R58, R58, R49 ;  /* 0x000000313a3a7221 */ /* 0x000fe20000010000 */
[----:B------:R-:W-:-:S03]  /*1eba0*/  F2FP.F16.F32.PACK_AB R43, R67, R66 ;  /* 0x00000042432b723e */ /* 0x000fc600000000ff */
[----:B------:R-:W-:Y:S02]  /*1ebb0*/  FADD.FTZ R65, R65, R58 ;  /* 0x0000003a41417221 */ /* 0x000fe40000010000 */
[----:B------:R-:W4:Y:S02]  /*1ebc0*/  MUFU.EX2 R163, R163 ;  /* 0x000000a300a37308 */ /* 0x000f240000000800 */
[----:B--2---:R-:W-:Y:S01]  /*1ebd0*/  HMMA.16816.F32 R12, R40, R24, R12 ;  /* 0x00000018280c723c */ /* 0x004fe2000000180c */
[----:B------:R-:W-:-:S04]  /*1ebe0*/  FADD.FTZ R66, R66, R65 ;  /* 0x0000004142427221 */ /* 0x000fc80000010000 */
[----:B------:R-:W-:Y:S01]  /*1ebf0*/  FADD.FTZ R67, R67, R66 ;  /* 0x0000004243437221 */ /* 0x000fe20000010000 */
[----:B------:R-:W-:Y:S02]  /*1ec00*/  MUFU.EX2 R168, R168 ;  /* 0x000000a800a87308 */ /* 0x000fe40000000800 */
[C---:B------:R-:W-:Y:S01]  /*1ec10*/  HMMA.16816.F32 R16, R40.reuse, R26, R16 ;  /* 0x0000001a2810723c */ /* 0x040fe20000001810 */
[----:B------:R-:W2:Y:S05]  /*1ec20*/  LDSM.16.MT88.4 R24, [R201+0xd800] ;  /* 0x00d80000c918783b */ /* 0x000eaa0000004200 */
[----:B------:R-:W4:Y:S02]  /*1ec30*/  MUFU.EX2 R169, R169 ;  /* 0x000000a900a97308 */ /* 0x000f240000000800 */
[C---:B-1----:R-:W-:Y:S06]  /*1ec40*/  HMMA.16816.F32 R52, R40.reuse, R32, R52 ;  /* 0x000000202834723c */ /* 0x042fec0000001834 */
[----:B------:R-:W-:Y:S02]  /*1ec50*/  MUFU.EX2 R164, R164 ;  /* 0x000000a400a47308 */ /* 0x000fe40000000800 */
[C---:B------:R-:W-:Y:S01]  /*1ec60*/  HMMA.16816.F32 R20, R40.reuse, R34, R20 ;  /* 0x000000222814723c */ /* 0x040fe20000001814 */
[----:B------:R-:W1:Y:S05]  /*1ec70*/  LDSM.16.MT88.4 R32, [R204+0x3800] ;  /* 0x00380000cc20783b */ /* 0x000e6a0000004200 */
[----:B------:R-:W1:Y:S02]  /*1ec80*/  MUFU.EX2 R165, R165 ;  /* 0x000000a500a57308 */ /* 0x000e640000000800 */
[C---:B---3--:R-:W-:Y:S06]  /*1ec90*/  HMMA.16816.F32 R28, R40.reuse, R36, R28 ;  /* 0x00000024281c723c */ /* 0x048fec000000181c */
[----:B------:R-:W-:Y:S02]  /*1eca0*/  MUFU.EX2 R128, R128 ;  /* 0x0000008000807308 */ /* 0x000fe40000000800 */
[C---:B------:R-:W-:Y:S01]  /*1ecb0*/  HMMA.16816.F32 R4, R40.reuse, R38, R4 ;  /* 0x000000262804723c */ /* 0x040fe20000001804 */
[----:B------:R-:W3:Y:S05]  /*1ecc0*/  LDSM.16.MT88.4 R36, [R0+0xd800] ;  /* 0x00d800000024783b */ /* 0x000eea0000004200 */
[----:B------:R-:W-:Y:S02]  /*1ecd0*/  MUFU.EX2 R129, R129 ;  /* 0x0000008100817308 */ /* 0x000fe40000000800 */
[C---:B-----5:R-:W-:Y:S06]  /*1ece0*/  HMMA.16816.F32 R68, R40.reuse, R44, R68 ;  /* 0x0000002c2844723c */ /* 0x060fec0000001844 */
[----:B------:R-:W-:Y:S02]  /*1ecf0*/  MUFU.EX2 R166, R166 ;  /* 0x000000a600a67308 */ /* 0x000fe40000000800 */
[----:B------:R-:W-:Y:S01]  /*1ed00*/  HMMA.16816.F32 R8, R40, R46, R8 ;  /* 0x0000002e2808723c */ /* 0x000fe20000001808 */
[----:B------:R-:W-:Y:S01]  /*1ed10*/  F2FP.F16.F32.PACK_AB R40, R75, R74 ;  /* 0x0000004a4b28723e */ /* 0x000fe200000000ff */
[----:B------:R-:W5:Y:S01]  /*1ed20*/  LDSM.16.MT88.4 R44, [R205+0x3800] ;  /* 0x00380000cd2c783b */ /* 0x000f620000004200 */
[----:B----4-:R-:W-:Y:S01]  /*1ed30*/  F2FP.F16.F32.PACK_AB R41, R163, R162 ;  /* 0x000000a2a329723e */ /* 0x010fe200000000ff */
[----:B------:R-:W-:Y:S01]  /*1ed40*/  FADD.FTZ R162, R162, R67 ;  /* 0x00000043a2a27221 */ /* 0x000fe20000010000 */
[----:B------:R-:W-:Y:S01]  /*1ed50*/  F2FP.F16.F32.PACK_AB R42, R161, R158 ;  /* 0x0000009ea12a723e */ /* 0x000fe200000000ff */
[----:B------:R-:W4:Y:S01]  /*1ed60*/  MUFU.EX2 R167, R167 ;  /* 0x000000a700a77308 */ /* 0x000f220000000800 */
[----:B------:R-:W-:Y:S01]  /*1ed70*/  F2FP.F16.F32.PACK_AB R43, R169, R168 ;  /* 0x000000a8a92b723e */ /* 0x000fe200000000ff */
[----:B------:R-:W-:-:S04]  /*1ed80*/  FADD.FTZ R163, R163, R162 ;  /* 0x000000a2a3a37221 */ /* 0x000fc80000010000 */
[----:B------:R-:W-:Y:S02]  /*1ed90*/  FADD.FTZ R168, R168, R163 ;  /* 0x000000a3a8a87221 */ /* 0x000fe40000010000 */
[----:B--2---:R-:W-:Y:S01]  /*1eda0*/  HMMA.16816.F32 R12, R40, R24, R12 ;  /* 0x00000018280c723c */ /* 0x004fe2000000180c */
[----:B------:R-:W-:Y:S01]  /*1edb0*/  MUFU.EX2 R130, R130 ;  /* 0x0000008200827308 */ /* 0x000fe20000000800 */
[----:B------:R-:W-:-:S06]  /*1edc0*/  FADD.FTZ R169, R169, R168 ;  /* 0x000000a8a9a97221 */ /* 0x000fcc0000010000 */
[C---:B------:R-:W-:Y:S01]  /*1edd0*/  HMMA.16816.F32 R16, R40.reuse, R26, R16 ;  /* 0x0000001a2810723c */ /* 0x040fe20000001810 */
[----:B------:R-:W2:Y:S01]  /*1ede0*/  LDSM.16.MT88.4 R24, [R201+0xe000] ;  /* 0x00e00000c918783b */ /* 0x000ea20000004200 */
[----:B------:R-:W4:Y:S06]  /*1edf0*/  MUFU.EX2 R131, R131 ;  /* 0x0000008300837308 */ /* 0x000f2c0000000800 */
[C---:B-1----:R-:W-:Y:S02]  /*1ee00*/  HMMA.16816.F32 R52, R40.reuse, R32, R52 ;  /* 0x000000202834723c */ /* 0x042fe40000001834 */
[----:B------:R-:W-:Y:S06]  /*1ee10*/  MUFU.EX2 R124, R124 ;  /* 0x0000007c007c7308 */ /* 0x000fec0000000800 */
[C---:B------:R-:W-:Y:S01]  /*1ee20*/  HMMA.16816.F32 R20, R40.reuse, R34, R20 ;  /* 0x000000222814723c */ /* 0x040fe20000001814 */
[----:B------:R-:W1:Y:S01]  /*1ee30*/  LDSM.16.MT88.4 R32, [R204+0x4000] ;  /* 0x00400000cc20783b */ /* 0x000e620000004200 */
[----:B------:R-:W1:Y:S06]  /*1ee40*/  MUFU.EX2 R125, R125 ;  /* 0x0000007d007d7308 */ /* 0x000e6c0000000800 */
[C---:B---3--:R-:W-:Y:S02]  /*1ee50*/  HMMA.16816.F32 R28, R40.reuse, R36, R28 ;  /* 0x00000024281c723c */ /* 0x048fe4000000181c */
[----:B------:R-:W-:Y:S06]  /*1ee60*/  MUFU.EX2 R120, R120 ;  /* 0x0000007800787308 */ /* 0x000fec0000000800 */
        /* <DEDUP_REMOVED lines=9> */
[----:B------:R-:W4:Y:S01]  /*1ef00*/  MUFU.EX2 R127, R127 ;  /* 0x0000007f007f7308 */ /* 0x000f220000000800 */
[----:B------:R-:W-:Y:S01]  /*1ef10*/  F2FP.F16.F32.PACK_AB R42, R129, R128 ;  /* 0x00000080812a723e */ /* 0x000fe200000000ff */
[----:B------:R-:W-:Y:S01]  /*1ef20*/  FADD.FTZ R166, R166, R169 ;  /* 0x000000a9a6a67221 */ /* 0x000fe20000010000 */
[----:B------:R-:W-:-:S03]  /*1ef30*/  F2FP.F16.F32.PACK_AB R43, R131, R130 ;  /* 0x00000082832b723e */ /* 0x000fc600000000ff */
[----:B------:R-:W-:Y:S02]  /*1ef40*/  FADD.FTZ R167, R167, R166 ;  /* 0x000000a6a7a77221 */ /* 0x000fe40000010000 */
[----:B------:R-:W-:Y:S02]  /*1ef50*/  MUFU.EX2 R122, R122 ;  /* 0x0000007a007a7308 */ /* 0x000fe40000000800 */
[----:B--2---:R-:W-:Y:S01]  /*1ef60*/  HMMA.16816.F32 R12, R40, R24, R12 ;  /* 0x00000018280c723c */ /* 0x004fe2000000180c */
[----:B------:R-:W-:-:S04]  /*1ef70*/  FADD.FTZ R130, R130, R167 ;  /* 0x000000a782827221 */ /* 0x000fc80000010000 */
[----:B------:R-:W-:Y:S01]  /*1ef80*/  FADD.FTZ R131, R131, R130 ;  /* 0x0000008283837221 */ /* 0x000fe20000010000 */
[----:B------:R-:W2:Y:S02]  /*1ef90*/  MUFU.EX2 R123, R123 ;  /* 0x0000007b007b7308 */ /* 0x000ea40000000800 */
[C---:B------:R-:W-:Y:S01]  /*1efa0*/  HMMA.16816.F32 R16, R40.reuse, R26, R16 ;  /* 0x0000001a2810723c */ /* 0x040fe20000001810 */
[----:B------:R-:W2:Y:S05]  /*1efb0*/  LDSM.16.MT88.4 R24, [R201+0xe800] ;  /* 0x00e80000c918783b */ /* 0x000eaa0000004200 */
[----:B------:R-:W-:Y:S02]  /*1efc0*/  MUFU.EX2 R116, R116 ;  /* 0x0000007400747308 */ /* 0x000fe40000000800 */
[C---:B-1----:R-:W-:Y:S06]  /*1efd0*/  HMMA.16816.F32 R52, R40.reuse, R32, R52 ;  /* 0x000000202834723c */ /* 0x042fec0000001834 */
[----:B------:R-:W1:Y:S02]  /*1efe0*/  MUFU.EX2 R117, R117 ;  /* 0x0000007500757308 */ /* 0x000e640000000800 */
[C---:B------:R-:W-:Y:S01]  /*1eff0*/  HMMA.16816.F32 R20, R40.reuse, R34, R20 ;  /* 0x000000222814723c */ /* 0x040fe20000001814 */
[----:B------:R-:W1:Y:S05]  /*1f000*/  LDSM.16.MT88.4 R32, [R204+0x4800] ;  /* 0x00480000cc20783b */ /* 0x000e6a0000004200 */
[----:B------:R-:W-:Y:S02]  /*1f010*/  MUFU.EX2 R112, R112 ;  /* 0x0000007000707308 */ /* 0x000fe40000000800 */
[C---:B---3--:R-:W-:Y:S06]  /*1f020*/  HMMA.16816.F32 R28, R40.reuse, R36, R28 ;  /* 0x00000024281c723c */ /* 0x048fec000000181c */
[----:B------:R-:W-:Y:S02]  /*1f030*/  MUFU.EX2 R113, R113 ;  /* 0x0000007100717308 */ /* 0x000fe40000000800 */
[C---:B------:R-:W-:Y:S01]  /*1f040*/  HMMA.16816.F32 R4, R40.reuse, R38, R4 ;  /* 0x000000262804723c */ /* 0x040fe20000001804 */
[----:B------:R-:W3:Y:S05]  /*1f050*/  LDSM.16.MT88.4 R36, [R0+0xe800] ;  /* 0x00e800000024783b */ /* 0x000eea0000004200 */
[----:B------:R-:W-:Y:S02]  /*1f060*/  MUFU.EX2 R118, R118 ;  /* 0x0000007600767308 */ /* 0x000fe40000000800 */
[C---:B-----5:R-:W-:Y:S06]  /*1f070*/  HMMA.16816.F32 R68, R40.reuse, R44, R68 ;  /* 0x0000002c2844723c */ /* 0x060fec0000001844 */
[----:B------:R-:W5:Y:S02]  /*1f080*/  MUFU.EX2 R119, R119 ;  /* 0x0000007700777308 */ /* 0x000f640000000800 */
[----:B------:R-:W-:Y:S01]  /*1f090*/  HMMA.16816.F32 R8, R40, R46, R8 ;  /* 0x0000002e2808723c */ /* 0x000fe20000001808 */
[----:B------:R-:W-:Y:S01]  /*1f0a0*/  F2FP.F16.F32.PACK_AB R40, R125, R124 ;  /* 0x0000007c7d28723e */ /* 0x000fe200000000ff */
[----:B------:R-:W5:Y:S01]  /*1f0b0*/  LDSM.16.MT88.4 R44, [R205+0x4800] ;  /* 0x00480000cd2c783b */ /* 0x000f620000004200 */
[----:B----4-:R-:W-:Y:S01]  /*1f0c0*/  F2FP.F16.F32.PACK_AB R41, R127, R126 ;  /* 0x0000007e7f29723e */ /* 0x010fe200000000ff */
[----:B------:R-:W-:Y:S01]  /*1f0d0*/  FADD.FTZ R126, R126, R131 ;  /* 0x000000837e7e7221 */ /* 0x000fe20000010000 */
[----:B------:R-:W-:Y:S01]  /*1f0e0*/  F2FP.F16.F32.PACK_AB R42, R121, R120 ;  /* 0x00000078792a723e */ /* 0x000fe200000000ff */
[----:B------:R-:W-:Y:S01]  /*1f0f0*/  MUFU.EX2 R114, R114 ;  /* 0x0000007200727308 */ /* 0x000fe20000000800 */
[----:B--2---:R-:W-:Y:S01]  /*1f100*/  F2FP.F16.F32.PACK_AB R43, R123, R122 ;  /* 0x0000007a7b2b723e */ /* 0x004fe200000000ff */
[----:B------:R-:W-:-:S04]  /*1f110*/  FADD.FTZ R127, R127, R126 ;  /* 0x0000007e7f7f7221 */ /* 0x000fc80000010000 */
[----:B------:R-:W-:Y:S02]  /*1f120*/  FADD.FTZ R122, R122, R127 ;  /* 0x0000007f7a7a7221 */ /* 0x000fe40000010000 */
[----:B------:R-:W-:Y:S01]  /*1f130*/  HMMA.16816.F32 R12, R40, R24, R12 ;  /* 0x00000018280c723c */ /* 0x000fe2000000180c */
[----:B------:R-:W2:Y:S01]  /*1f140*/  MUFU.EX2 R115, R115 ;  /* 0x0000007300737308 */ /* 0x000ea20000000800 */
[----:B------:R-:W-:-:S06]  /*1f150*/  FADD.FTZ R123, R123, R122 ;  /* 0x0000007a7b7b7221 */ /* 0x000fcc0000010000 */
[C---:B------:R-:W-:Y:S01]  /*1f160*/  HMMA.16816.F32 R16, R40.reuse, R26, R16 ;  /* 0x0000001a2810723c */ /* 0x040fe20000001810 */
[----:B------:R-:W4:Y:S01]  /*1f170*/  LDSM.16.MT88.4 R24, [R201+0xf000] ;  /* 0x00f00000c918783b */ /* 0x000f220000004200 */
[----:B------:R-:W-:Y:S06]  /*1f180*/  MUFU.EX2 R108, R108 ;  /* 0x0000006c006c7308 */ /* 0x000fec0000000800 */
[C---:B-1----:R-:W-:Y:S02]  /*1f190*/  HMMA.16816.F32 R52, R40.reuse, R32, R52 ;  /* 0x000000202834723c */ /* 0x042fe40000001834 */
[----:B------:R-:W1:Y:S06]  /*1f1a0*/  MUFU.EX2 R109, R109 ;  /* 0x0000006d006d7308 */ /* 0x000e6c0000000800 */
[C---:B------:R-:W-:Y:S01]  /*1f1b0*/  HMMA.16816.F32 R20, R40.reuse, R34, R20 ;  /* 0x000000222814723c */ /* 0x040fe20000001814 */
[----:B------:R-:W1:Y:S01]  /*1f1c0*/  LDSM.16.MT88.4 R32, [R204+0x5000] ;  /* 0x00500000cc20783b */ /* 0x000e620000004200 */
[----:B------:R-:W-:Y:S06]  /*1f1d0*/  MUFU.EX2 R104, R104 ;  /* 0x0000006800687308 */ /* 0x000fec0000000800 */
[C---:B---3--:R-:W-:Y:S02]  /*1f1e0*/  HMMA.16816.F32 R28, R40.reuse, R36, R28 ;  /* 0x00000024281c723c */ /* 0x048fe4000000181c */
[----:B------:R-:W-:Y:S06]  /*1f1f0*/  MUFU.EX2 R105, R105 ;  /* 0x0000006900697308 */ /* 0x000fec0000000800 */
[C---:B------:R-:W-:Y:S01]  /*1f200*/  HMMA.16816.F32 R4, R40.reuse, R38, R4 ;  /* 0x000000262804723c */ /* 0x040fe20000001804 */
[----:B------:R-:W3:Y:S01]  /*1f210*/  LDSM.16.MT88.4 R36, [R0+0xf000] ;  /* 0x00f000000024783b */ /* 0x000ee20000004200 */
[----:B------:R-:W-:Y:S06]  /*1f220*/  MUFU.EX2 R110, R110 ;  /* 0x0000006e006e7308 */ /* 0x000fec0000000800 */
[C---:B-----5:R-:W-:Y:S02]  /*1f230*/  HMMA.16816.F32 R68, R40.reuse, R44, R68 ;  /* 0x0000002c2844723c */ /* 0x060fe40000001844 */
[----:B------:R-:W5:Y:S06]  /*1f240*/  MUFU.EX2 R111, R111 ;  /* 0x0000006f006f7308 */ /* 0x000f6c0000000800 */
[----:B------:R-:W-:Y:S01]  /*1f250*/  HMMA.16816.F32 R8, R40, R46, R8 ;  /* 0x0000002e2808723c */ /* 0x000fe20000001808 */
[----:B------:R-:W-:Y:S01]  /*1f260*/  F2FP.F16.F32.PACK_AB R40, R117, R116 ;  /* 0x000000747528723e */ /* 0x000fe200000000ff */
[----:B------:R-:W5:Y:S01]  /*1f270*/  LDSM.16.MT88.4 R44, [R205+0x5000] ;  /* 0x00500000cd2c783b */ /* 0x000f620000004200 */
[----:B------:R-:W-:Y:S01]  /*1f280*/  F2FP.F16.F32.PACK_AB R41, R119, R118 ;  /* 0x000000767729723e */ /* 0x000fe200000000ff */
[----:B------:R-:W-:Y:S01]  /*1f290*/  MUFU.EX2 R106, R106 ;  /* 0x0000006a006a7308 */ /* 0x000fe20000000800 */
[----:B------:R-:W-:Y:S01]  /*1f2a0*/  F2FP.F16.F32.PACK_AB R42, R113, R112 ;  /* 0x00000070712a723e */ /* 0x000fe200000000ff */
[----:B------:R-:W-:Y:S01]  /*1f2b0*/  FADD.FTZ R118, R118, R123 ;  /* 0x0000007b76767221 */ /* 0x000fe20000010000 */
[----:B--2---:R-:W-:-:S03]  /*1f2c0*/  F2FP.F16.F32.PACK_AB R43, R115, R114 ;  /* 0x00000072732b723e */ /* 0x004fc600000000ff */
[----:B------:R-:W-:Y:S02]  /*1f2d0*/  FADD.FTZ R119, R119, R118 ;  /* 0x0000007677777221 */ /* 0x000fe40000010000 */
[----:B------:R-:W2:Y:S02]  /*1f2e0*/  MUFU.EX2 R107, R107 ;  /* 0x0000006b006b7308 */ /* 0x000ea40000000800 */
[----:B----4-:R-:W-:Y:S01]  /*1f2f0*/  HMMA.16816.F32 R12, R40, R24, R12 ;  /* 0x00000018280c723c */ /* 0x010fe2000000180c */
[----:B------:R-:W-:-:S04]  /*1f300*/  FADD.FTZ R114, R114, R119 ;  /* 0x0000007772727221 */ /* 0x000fc80000010000 */
[----:B------:R-:W-:Y:S01]  /*1f310*/  FADD.FTZ R115, R115, R114 ;  /* 0x0000007273737221 */ /* 0x000fe20000010000 */
[----:B------:R-:W-:Y:S02]  /*1f320*/  MUFU.EX2 R171, R171 ;  /* 0x000000ab00ab7308 */ /* 0x000fe40000000800 */
[C---:B------:R-:W-:Y:S01]  /*1f330*/  HMMA.16816.F32 R16, R40.reuse, R26, R16 ;  /* 0x0000001a2810723c */ /* 0x040fe20000001810 */
[----:B------:R-:W4:Y:S05]  /*1f340*/  LDSM.16.MT88.4 R24, [R201+0xf800] ;  /* 0x00f80000c918783b */ /* 0x000f2a0000004200 */
[----:B------:R-:W4:Y:S02]  /*1f350*/  MUFU.EX2 R100, R100 ;  /* 0x0000006400647308 */ /* 0x000f240000000800 */
[C---:B-1----:R-:W-:Y:S06]  /*1f360*/  HMMA.16816.F32 R52, R40.reuse, R32, R52 ;  /* 0x000000202834723c */ /* 0x042fec0000001834 */
[----:B------:R-:W-:Y:S02]  /*1f370*/  MUFU.EX2 R96, R96 ;  /* 0x0000006000607308 */ /* 0x000fe40000000800 */
[C---:B------:R-:W-:Y:S01]  /*1f380*/  HMMA.16816.F32 R20, R40.reuse, R34, R20 ;  /* 0x000000222814723c */ /* 0x040fe20000001814 */
[----:B------:R-:W1:Y:S05]  /*1f390*/  LDSM.16.MT88.4 R32, [R204+0x5800] ;  /* 0x00580000cc20783b */ /* 0x000e6a0000004200 */
[----:B------:R-:W-:Y:S02]  /*1f3a0*/  MUFU.EX2 R97, R97 ;  /* 0x0000006100617308 */ /* 0x000fe40000000800 */
[C---:B---3--:R-:W-:Y:S06]  /*1f3b0*/  HMMA.16816.F32 R28, R40.reuse, R36, R28 ;  /* 0x00000024281c723c */ /* 0x048fec000000181c */
[----:B------:R-:W-:Y:S02]  /*1f3c0*/  MUFU.EX2 R101, R101 ;  /* 0x0000006500657308 */ /* 0x000fe40000000800 */
[C---:B------:R-:W-:Y:S01]  /*1f3d0*/  HMMA.16816.F32 R4, R40.reuse, R38, R4 ;  /* 0x000000262804723c */ /* 0x040fe20000001804 */
[----:B------:R-:W3:Y:S05]  /*1f3e0*/  LDSM.16.MT88.4 R36, [R0+0xf800] ;  /* 0x00f800000024783b */ /* 0x000eea0000004200 */
[----:B------:R-:W3:Y:S02]  /*1f3f0*/  MUFU.EX2 R102, R102 ;  /* 0x0000006600667308 */ /* 0x000ee40000000800 */
[C---:B-----5:R-:W-:Y:S06]  /*1f400*/  HMMA.16816.F32 R68, R40.reuse, R44, R68 ;  /* 0x0000002c2844723c */ /* 0x060fec0000001844 */
[----:B------:R-:W-:Y:S02]  /*1f410*/  MUFU.EX2 R98, R98 ;  /* 0x0000006200627308 */ /* 0x000fe40000000800 */
[----:B------:R-:W-:Y:S01]  /*1f420*/  HMMA.16816.F32 R8, R40, R46, R8 ;  /* 0x0000002e2808723c */ /* 0x000fe20000001808 */
[----:B------:R-:W-:Y:S01]  /*1f430*/  F2FP.F16.F32.PACK_AB R40, R109, R108 ;  /* 0x0000006c6d28723e */ /* 0x000fe200000000ff */
[----:B------:R-:W5:Y:S01]  /*1f440*/  LDSM.16.MT88.4 R44, [R205+0x5800] ;  /* 0x00580000cd2c783b */ /* 0x000f620000004200 */
[----:B------:R-:W-:Y:S01]  /*1f450*/  F2FP.F16.F32.PACK_AB R41, R111, R110 ;  /* 0x0000006e6f29723e */ /* 0x000fe200000000ff */
[----:B------:R-:W-:Y:S01]  /*1f460*/  FADD.FTZ R110, R110, R115 ;  /* 0x000000736e6e7221 */ /* 0x000fe20000010000 */
[----:B------:R-:W-:Y:S01]  /*1f470*/  F2FP.F16.F32.PACK_AB R42, R105, R104 ;  /* 0x00000068692a723e */ /* 0x000fe200000000ff */
[----:B------:R-:W5:Y:S01]  /*1f480*/  MUFU.EX2 R99, R99 ;  /* 0x0000006300637308 */ /* 0x000f620000000800 */
[----:B--2---:R-:W-:Y:S01]  /*1f490*/  F2FP.F16.F32.PACK_AB R43, R107, R106 ;  /* 0x0000006a6b2b723e */ /* 0x004fe200000000ff */
[----:B------:R-:W-:-:S04]  /*1f4a0*/  FADD.FTZ R111, R111, R110 ;  /* 0x0000006e6f6f7221 */ /* 0x000fc80000010000 */
[----:B------:R-:W-:Y:S02]  /*1f4b0*/  FADD.FTZ R106, R106, R111 ;  /* 0x0000006f6a6a7221 */ /* 0x000fe40000010000 */
[----:B----4-:R-:W-:Y:S01]  /*1f4c0*/  HMMA.16816.F32 R12, R40, R24, R12 ;  /* 0x00000018280c723c */ /* 0x010fe2000000180c */
[----:B------:R-:W-:Y:S01]  /*1f4d0*/  MUFU.EX2 R2, R2 ;  /* 0x0000000200027308 */ /* 0x000fe20000000800 */
[----:B------:R-:W-:-:S06]  /*1f4e0*/  FADD.FTZ R106, R107, R106 ;  /* 0x0000006a6b6a7221 */ /* 0x000fcc0000010000 */
[C---:B------:R-:W-:Y:S01]  /*1f4f0*/  HMMA.16816.F32 R16, R40.reuse, R26, R16 ;  /* 0x0000001a2810723c */ /* 0x040fe20000001810 */
[----:B------:R-:W2:Y:S01]  /*1f500*/  LDSM.16.MT88.4 R24, [R201+0x10000] ;  /* 0x01000000c918783b */ /* 0x000ea20000004200 */
[----:B------:R-:W-:Y:S06]  /*1f510*/  MUFU.EX2 R91, R91 ;  /* 0x0000005b005b7308 */ /* 0x000fec0000000800 */
[C---:B-1----:R-:W-:Y:S02]  /*1f520*/  HMMA.16816.F32 R52, R40.reuse, R32, R52 ;  /* 0x000000202834723c */ /* 0x042fe40000001834 */
[----:B------:R-:W-:Y:S06]  /*1f530*/  MUFU.EX2 R84, R84 ;  /* 0x0000005400547308 */ /* 0x000fec0000000800 */
        /* <DEDUP_REMOVED lines=8> */
[C---:B-----5:R-:W-:Y:S01]  /*1f5c0*/  HMMA.16816.F32 R68, R40.reuse, R44, R68 ;  /* 0x0000002c2844723c */ /* 0x060fe20000001844 */
        /* <DEDUP_REMOVED lines=22> */
[----:B-1----:R-:W-:Y:S01]  /*1f730*/  HMMA.16816.F32 R28, R40, R32, R28 ;  /* 0x00000020281c723c */ /* 0x002fe2000000181c */
[----:B------:R-:W-:Y:S02]  /*1f740*/  FADD.FTZ R33, R195, R196 ;  /* 0x000000c4c3217221 */ /* 0x000fe40000010000 */
[----:B------:R-:W-:Y:S02]  /*1f750*/  MUFU.EX2 R47, R47 ;  /* 0x0000002f002f7308 */ /* 0x000fe40000000800 */
[----:B------:R-:W-:-:S03]  /*1f760*/  FADD.FTZ R33, R194, R33 ;  /* 0x00000021c2217221 */ /* 0x000fc60000010000 */
[----:B---3--:R-:W-:Y:S01]  /*1f770*/  HMMA.16816.F32 R52, R40, R36, R52 ;  /* 0x000000242834723c */ /* 0x008fe20000001834 */
        /* <DEDUP_REMOVED lines=11> */
[----:B------:R-:W3:Y:S01]  /*1f830*/  LDSM.16.MT88.4 R36, [R0+0x10800] ;  /* 0x010800000024783b */ /* 0x000ee20000004200 */
[----:B------:R-:W-:Y:S01]  /*1f840*/  MUFU.EX2 R50, R50 ;  /* 0x0000003200327308 */ /* 0x000fe20000000800 */
[----:B------:R-:W-:-:S04]  /*1f850*/  FADD.FTZ R93, R138, R93 ;  /* 0x0000005d8a5d7221 */ /* 0x000fc80000010000 */
[----:B------:R-:W-:Y:S01]  /*1f860*/  FADD.FTZ R140, R140, R93 ;  /* 0x0000005d8c8c7221 */ /* 0x000fe20000010000 */
[----:B----4-:R-:W-:Y:S02]  /*1f870*/  HMMA.16816.F32 R68, R40, R24, R68 ;  /* 0x000000182844723c */ /* 0x010fe40000001844 */
[----:B------:R-:W-:Y:S01]  /*1f880*/  MUFU.EX2 R246, R246 ;  /* 0x000000f600f67308 */ /* 0x000fe20000000800 */
        /* <DEDUP_REMOVED lines=35> */
[----:B------:R-:W4:Y:S02]  /*1fac0*/  MUFU.EX2 R48, R82 ;  /* 0x0000005200307308 */ /* 0x000f240000000800 */
[----:B------:R-:W-:Y:S01]  /*1fad0*/  FADD.FTZ R24, R51, R24 ;  /* 0x0000001833187221 */ /* 0x000fe20000010000 */
[----:B------:R-:W-:Y:S02]  /*1fae0*/  FFMA.FTZ R51, R185, UR4, -R197 ;  /* 0x00000004b9337c23 */ /* 0x000fe400080108c5 */
[----:B------:R-:W-:Y:S01]  /*1faf0*/  HMMA.16816.F32 R20, R40, R26, R20 ;  /* 0x0000001a2814723c */ /* 0x000fe20000001814 */
[----:B------:R-:W-:Y:S02]  /*1fb00*/  FADD.FTZ R57, R57, R24 ;  /* 0x0000001839397221 */ /* 0x000fe40000010000 */
[----:B------:R5:W3:Y:S01]  /*1fb10*/  LDSM.16.MT88.4 R24, [R0+0x11000] ;  /* 0x011000000018783b */ /* 0x000ae20000004200 */
[----:B------:R-:W4:Y:S01]  /*1fb20*/  MUFU.EX2 R51, R51 ;  /* 0x0000003300337308 */ /* 0x000f220000000800 */
[----:B------:R-:W-:Y:S01]  /*1fb30*/  FADD.FTZ R62, R62, R57 ;  /* 0x000000393e3e7221 */ /* 0x000fe20000010000 */
[----:B------:R-:W-:-:S03]  /*1fb40*/  FFMA.FTZ R57, R187, UR4, -R197 ;  /* 0x00000004bb397c23 */ /* 0x000fc600080108c5 */
[----:B------:R-:W-:Y:S01]  /*1fb50*/  FADD.FTZ R63, R63, R62 ;  /* 0x0000003e3f3f7221 */ /* 0x000fe20000010000 */
[----:B-1----:R-:W-:Y:S02]  /*1fb60*/  HMMA.16816.F32 R68, R40, R32, R68 ;  /* 0x000000202844723c */ /* 0x002fe40000001844 */
[----:B------:R-:W-:Y:S01]  /*1fb70*/  MUFU.EX2 R57, R57 ;  /* 0x0000003900397308 */ /* 0x000fe20000000800 */
[----:B------:R-:W-:-:S04]  /*1fb80*/  FADD.FTZ R63, R64, R63 ;  /* 0x0000003f403f7221 */ /* 0x000fc80000010000 */
[----:B------:R-:W-:Y:S01]  /*1fb90*/  FADD.FTZ R74, R74, R63 ;  /* 0x0000003f4a4a7221 */ /* 0x000fe20000010000 */
[----:B------:R-:W-:Y:S01]  /*1fba0*/  HMMA.16816.F32 R8, R40, R34, R8 ;  /* 0x000000222808723c */ /* 0x000fe20000001808 */
[----:B------:R-:W-:Y:S01]  /*1fbb0*/  F2FP.F16.F32.PACK_AB R40, R85, R84 ;  /* 0x000000545528723e */ /* 0x000fe200000000ff */
[----:B------:R-:W1:Y:S01]  /*1fbc0*/  LDSM.16.MT88.4 R32, [R204+0x7000] ;  /* 0x00700000cc20783b */ /* 0x000e620000004200 */
[----:B------:R-:W-:Y:S01]  /*1fbd0*/  FADD.FTZ R75, R75, R74 ;  /* 0x0000004a4b4b7221 */ /* 0x000fe20000010000 */
[----:B--2---:R-:W-:Y:S01]  /*1fbe0*/  F2FP.F16.F32.PACK_AB R41, R77, R76 ;  /* 0x0000004c4d29723e */ /* 0x004fe200000000ff */
[----:B------:R-:W-:Y:S01]  /*1fbf0*/  FADD.FTZ R76, R76, R91 ;  /* 0x0000005b4c4c7221 */ /* 0x000fe20000010000 */
[----:B------:R-:W-:Y:S01]  /*1fc00*/  F2FP.F16.F32.PACK_AB R42, R81, R80 ;  /* 0x00000050512a723e */ /* 0x000fe200000000ff */
[----:B------:R-:W-:Y:S01]  /*1fc10*/  FADD.FTZ R158, R158, R75 ;  /* 0x0000004b9e9e7221 */ /* 0x000fe20000010000 */
[----:B----4-:R-:W-:Y:S01]  /*1fc20*/  F2FP.F16.F32.PACK_AB R43, R49, R48 ;  /* 0x00000030312b723e */ /* 0x010fe200000000ff */
[----:B------:R-:W-:Y:S01]  /*1fc30*/  FADD.FTZ R77, R77, R76 ;  /* 0x0000004c4d4d7221 */ /* 0x000fe20000010000 */
[----:B------:R-:W-:Y:S01]  /*1fc40*/  F2FP.F16.F32.PACK_AB R152, R51, R50 ;  /* 0x000000323398723e */ /* 0x000fe200000000ff */
[----:B------:R-:W-:Y:S01]  /*1fc50*/  FADD.FTZ R161, R161, R158 ;  /* 0x0000009ea1a17221 */ /* 0x000fe20000010000 */
[----:B-----5:R-:W-:Y:S01]  /*1fc60*/  MOV R0, R199 ;  /* 0x000000c700007202 */ /* 0x020fe20000000f00 */
[----:B------:R-:W-:Y:S01]  /*1fc70*/  LDSM.16.MT88.4 R156, [R204+0x7800] ;  /* 0x00780000cc9c783b */ /* 0x000fe20000004200 */
[----:B------:R-:W-:Y:S01]  /*1fc80*/  FADD.FTZ R48, R48, R77 ;  /* 0x0000004d30307221 */ /* 0x000fe20000010000 */
[----:B------:R-:W-:Y:S01]  /*1fc90*/  FADD.FTZ R164, R164, R161 ;  /* 0x000000a1a4a47221 */ /* 0x000fe20000010000 */
[----:B---3--:R-:W-:Y:S02]  /*1fca0*/  HMMA.16816.F32 R12, R40, R36, R12 ;  /* 0x00000024280c723c */ /* 0x008fe4000000180c */
[----:B------:R-:W-:Y:S01]  /*1fcb0*/  FADD.FTZ R48, R49, R48 ;  /* 0x0000003031307221 */ /* 0x000fe20000010000 */
[----:B------:R-:W-:-:S04]  /*1fcc0*/  FADD.FTZ R165, R165, R164 ;  /* 0x000000a4a5a57221 */ /* 0x000fc80000010000 */
[----:B------:R-:W-:Y:S01]  /*1fcd0*/  FADD.FTZ R128, R128, R165 ;  /* 0x000000a580807221 */ /* 0x000fe20000010000 */
[C---:B------:R-:W-:Y:S01]  /*1fce0*/  HMMA.16816.F32 R16, R40.reuse, R38, R16 ;  /* 0x000000262810723c */ /* 0x040fe20000001810 */
[----:B------:R-:W2:Y:S02]  /*1fcf0*/  LDSM.16.MT88.4 R36, [R205+0x7000] ;  /* 0x00700000cd24783b */ /* 0x000ea40000004200 */
[----:B------:R-:W-:Y:S02]  /*1fd00*/  FADD.FTZ R129, R129, R128 ;  /* 0x0000008081817221 */ /* 0x000fe40000010000 */
[----:B------:R-:W3:Y:S02]  /*1fd10*/  LDSM.16.MT88.4 R204, [R205+0x7800] ;  /* 0x00780000cdcc783b */ /* 0x000ee40000004200 */
[----:B------:R-:W-:Y:S01]  /*1fd20*/  FADD.FTZ R124, R124, R129 ;  /* 0x000000817c7c7221 */ /* 0x000fe20000010000 */
[----:B------:R-:W-:Y:S01]  /*1fd30*/  HMMA.16816.F32 R28, R40, R24, R28 ;  /* 0x00000018281c723c */ /* 0x000fe2000000181c */
[----:B------:R-:W-:Y:S01]  /*1fd40*/  FFMA.FTZ R24, R186, UR4, -R197 ;  /* 0x00000004ba187c23 */ /* 0x000fe200080108c5 */
[----:B------:R-:W-:Y:S01]  /*1fd50*/  FFMA.FTZ R25, R179, UR4, -R192 ;  /* 0x00000004b3197c23 */ /* 0x000fe200080108c0 */
[----:B------:R-:W-:-:S04]  /*1fd60*/  FADD.FTZ R125, R125, R124 ;  /* 0x0000007c7d7d7221 */ /* 0x000fc80000010000 */
[----:B------:R-:W-:Y:S01]  /*1fd70*/  FADD.FTZ R120, R120, R125 ;  /* 0x0000007d78787221 */ /* 0x000fe20000010000 */
[C---:B------:R-:W-:Y:S01]  /*1fd80*/  HMMA.16816.F32 R4, R40.reuse, R26, R4 ;  /* 0x0000001a2804723c */ /* 0x040fe20000001804 */
[--C-:B------:R-:W-:Y:S01]  /*1fd90*/  FFMA.FTZ R26, R184, UR4, -R192.reuse ;  /* 0x00000004b81a7c23 */ /* 0x100fe200080108c0 */
[----:B------:R-:W-:Y:S01]  /*1fda0*/  FFMA.FTZ R27, R188, UR4, -R192 ;  /* 0x00000004bc1b7c23 */ /* 0x000fe200080108c0 */
[----:B------:R-:W-:Y:S01]  /*1fdb0*/  FADD.FTZ R121, R121, R120 ;  /* 0x0000007879797221 */ /* 0x000fe20000010000 */
[----:B------:R-:W4:Y:S03]  /*1fdc0*/  MUFU.EX2 R24, R24 ;  /* 0x0000001800187308 */ /* 0x000f260000000800 */
[----:B------:R-:W-:Y:S01]  /*1fdd0*/  FADD.FTZ R116, R116, R121 ;  /* 0x0000007974747221 */ /* 0x000fe20000010000 */
[C---:B-1----:R-:W-:Y:S03]  /*1fde0*/  HMMA.16816.F32 R52, R40.reuse, R32, R52 ;  /* 0x000000202834723c */ /* 0x042fe60000001834 */
[----:B------:R-:W-:Y:S01]  /*1fdf0*/  FADD.FTZ R117, R117, R116 ;  /* 0x0000007475757221 */ /* 0x000fe20000010000 */
[----:B------:R-:W-:Y:S03]  /*1fe00*/  MUFU.EX2 R25, R25 ;  /* 0x0000001900197308 */ /* 0x000fe60000000800 */
[----:B------:R-:W-:Y:S01]  /*1fe10*/  FADD.FTZ R112, R112, R117 ;  /* 0x0000007570707221 */ /* 0x000fe20000010000 */
[----:B------:R-:W-:Y:S03]  /*1fe20*/  HMMA.16816.F32 R20, R40, R34, R20 ;  /* 0x000000222814723c */ /* 0x000fe60000001814 */
[----:B------:R-:W-:Y:S01]  /*1fe30*/  FADD.FTZ R113, R113, R112 ;  /* 0x0000007071717221 */ /* 0x000fe20000010000 */
[----:B------:R-:W1:Y:S01]  /*1fe40*/  MUFU.EX2 R26, R26 ;  /* 0x0000001a001a7308 */ /* 0x000e620000000800 */
[----:B----4-:R-:W-:-:S02]  /*1fe50*/  F2FP.F16.F32.PACK_AB R154, R24, R57 ;  /* 0x00000039189a723e */ /* 0x010fc400000000ff */
[----:B------:R-:W-:Y:S01]  /*1fe60*/  FADD.FTZ R108, R108, R113 ;  /* 0x000000716c6c7221 */ /* 0x000fe20000010000 */
[C---:B--2---:R-:W-:Y:S03]  /*1fe70*/  HMMA.16816.F32 R68, R40.reuse, R36, R68 ;  /* 0x000000242844723c */ /* 0x044fe60000001844 */
[----:B------:R-:W-:Y:S01]  /*1fe80*/  FADD.FTZ R109, R109, R108 ;  /* 0x0000006c6d6d7221 */ /* 0x000fe20000010000 */
[----:B------:R-:W2:Y:S03]  /*1fe90*/  MUFU.EX2 R27, R27 ;  /* 0x0000001b001b7308 */ /* 0x000ea60000000800 */
[----:B------:R-:W-:Y:S01]  /*1fea0*/  FADD.FTZ R104, R104, R109 ;  /* 0x0000006d68687221 */ /* 0x000fe20000010000 */
[----:B------:R-:W-:Y:S03]  /*1feb0*/  HMMA.16816.F32 R8, R40, R38, R8 ;  /* 0x000000262808723c */ /* 0x000fe60000001808 */
[----:B------:R-:W-:Y:S01]  /*1fec0*/  FADD.FTZ R104, R105, R104 ;  /* 0x0000006869687221 */ /* 0x000fe20000010000 */
[----:B-1----:R-:W-:Y:S01]  /*1fed0*/  F2FP.F16.F32.PACK_AB R153, R26, R25 ;  /* 0x000000191a99723e */ /* 0x002fe200000000ff */
[----:B------:R-:W-:-:S02]  /*1fee0*/  FADD.FTZ R25, R25, R48 ;  /* 0x0000003019197221 */ /* 0x000fc40000010000 */
[----:B------:R-:W-:Y:S02]  /*1fef0*/  FADD.FTZ R171, R171, R104 ;  /* 0x00000068abab7221 */ /* 0x000fe40000010000 */
[----:B------:R-:W-:Y:S02]  /*1ff00*/  FADD.FTZ R26, R26, R25 ;  /* 0x000000191a1a7221 */ /* 0x000fe40000010000 */
[----:B------:R-:W-:Y:S01]  /*1ff10*/  FADD.FTZ R171, R100, R171 ;  /* 0x000000ab64ab7221 */ /* 0x000fe20000010000 */
[----:B--2---:R-:W-:Y:S01]  /*1ff20*/  F2FP.F16.F32.PACK_AB R155, R246, R27 ;  /* 0x0000001bf69b723e */ /* 0x004fe200000000ff */
[----:B------:R-:W-:Y:S02]  /*1ff30*/  FADD.FTZ R27, R27, R26 ;  /* 0x0000001a1b1b7221 */ /* 0x000fe40000010000 */
[----:B------:R-:W-:Y:S02]  /*1ff40*/  FADD.FTZ R96, R96, R171 ;  /* 0x000000ab60607221 */ /* 0x000fe40000010000 */
[----:B------:R-:W-:-:S02]  /*1ff50*/  FADD.FTZ R246, R246, R27 ;  /* 0x0000001bf6f67221 */ /* 0x000fc40000010000 */
        /* <DEDUP_REMOVED lines=22> */
.L_x_967:
[----:B------:R-:W-:-:S13]  /*200c0*/  ISETP.GE.AND P1, PT, R243, RZ, PT ;  /* 0x000000fff300720c */ /* 0x000fda0003f26270 */
[----:B------:R-:W-:Y:S05]  /*200d0*/  @!P1 BRA `(.L_x_973) ;  /* 0x0000005400ec9947 */ /* 0x000fea0003800000 */
[----:B------:R-:W1:Y:S01]  /*200e0*/  S2UR UR5, SR_CgaCtaId ;  /* 0x00000000000579c3 */ /* 0x000e620000008800 */
[----:B------:R-:W-:Y:S01]  /*200f0*/  UISETP.NE.U32.AND UP0, UPT, UR12, URZ, UPT ;  /* 0x000000ff0c00728c */ /* 0x000fe2000bf05070 */
[----:B------:R-:W-:Y:S01]  /*20100*/  IMAD.MOV.U32 R224, RZ, RZ, 0x20 ;  /* 0x00000020ffe07424 */ /* 0x000fe200078e00ff */
[----:B------:R-:W-:Y:S01]  /*20110*/  LOP3.LUT R225, R3, R56, RZ, 0xfc, !PT ;  /* 0x0000003803e17212 */ /* 0x000fe200078efcff */
[----:B------:R-:W-:Y:S01]  /*20120*/  IMAD.MOV.U32 R3, RZ, RZ, R0 ;  /* 0x000000ffff037224 */ /* 0x000fe200078e0000 */
[----:B------:R-:W-:Y:S01]  /*20130*/  LOP3.LUT P2, RZ, R227, 0x2, RZ, 0xc0, !PT ;  /* 0x00000002e3ff7812 */ /* 0x000fe2000784c0ff */
[----:B------:R-:W-:Y:S01]  /*20140*/  UISETP.NE.AND.EX UP0, UPT, UR13, URZ, UPT, UP0 ;  /* 0x000000ff0d00728c */ /* 0x000fe2000bf05300 */
[----:B------:R-:W-:Y:S01]  /*20150*/  LEA R225, R225, UR6, 0x1 ;  /* 0x00000006e1e17c11 */ /* 0x000fe2000f8e08ff */
[----:B------:R-:W-:Y:S01]  /*20160*/  IMAD.MOV.U32 R165, RZ, RZ, R2 ;  /* 0x000000ffffa57224 */ /* 0x000fe200078e0002 */
[----:B------:R-:W-:Y:S01]  /*20170*/  SEL R224, R224, 0xffffffe0, !P2 ;  /* 0xffffffe0e0e07807 */ /* 0x000fe20005000000 */
[----:B------:R-:W-:Y:S01]  /*20180*/  IMAD.MOV.U32 R242, RZ, RZ, RZ ;  /* 0x000000fffff27224 */ /* 0x000fe200078e00ff */
[C---:B------:R-:W-:Y:S01]  /*20190*/  LEA R240, R243.reuse, 0x100, 0x8 ;  /* 0x00000100f3f07811 */ /* 0x040fe200078e40ff */
[----:B------:R-:W-:Y:S01]  /*201a0*/  UMOV UR12, 0x400 ;  /* 0x00000400000c7882 */ /* 0x000fe20000000000 */
[----:B------:R-:W-:Y:S01]  /*201b0*/  PLOP3.LUT P5, PT, PT, PT, UP0, 0x80, 0x8 ;  /* 0x000000000008781c */ /* 0x000fe20003faf008 */
[----:B------:R-:W-:Y:S01]  /*201c0*/  IMAD.IADD R224, R224, 0x1, R225 ;  /* 0x00000001e0e07824 */ /* 0x000fe200078e02e1 */
[----:B------:R-:W-:Y:S01]  /*201d0*/  IADD3 R243, PT, PT, R243, 0x1, RZ ;  /* 0x00000001f3f37810 */ /* 0x000fe20007ffe0ff */
[----:B------:R-:W2:Y:S01]  /*201e0*/  LDCU UR7, c[0x0][0x440] ;  /* 0x00008800ff0777ac */ /* 0x000ea20008000800 */
[----:B------:R-:W-:Y:S01]  /*201f0*/  IADD3 R244, PT, PT, R225, 0xa000, RZ ;  /* 0x0000a000e1f47810 */ /* 0x000fe20007ffe0ff */
[----:B------:R-:W3:Y:S01]  /*20200*/  LDCU UR4, c[0x0][0x45c] ;  /* 0x00008b80ff0477ac */ /* 0x000ee20008000800 */
[----:B------:R-:W4:Y:S01]  /*20210*/  LDCU.64 UR14, c[0x0][0x358] ;  /* 0x00006b00ff0e77ac */ /* 0x000f220008000a00 */
[----:B------:R-:W2:Y:S01]  /*20220*/  LDCU.64 UR8, c[0x0][0x3a0] ;  /* 0x00007400ff0877ac */ /* 0x000ea20008000a00 */
[----:B------:R-:W2:Y:S01]  /*20230*/  LDCU.64 UR10, c[0x0][0x3a8] ;  /* 0x00007500ff0a77ac */ /* 0x000ea20008000a00 */
[----:B-1----:R-:W-:-:S12]  /*20240*/  ULEA UR6, UR5, UR12, 0x18 ;  /* 0x0000000c05067291 */ /* 0x002fd8000f8ec0ff */
.L_x_977:
[----:B------:R-:W-:Y:S01]  /*20250*/  @!P5 IADD3 R9, P0, PT, RZ, -R242, RZ ;  /* 0x800000f2ff09d210 */ /* 0x000fe20007f1e0ff */
[----:B------:R-:W-:Y:S01]  /*20260*/  IMAD.SHL.U32 R6, R227, 0x8, RZ ;  /* 0x00000008e3067824 */ /* 0x000fe200078e00ff */
[----:B------:R-:W1:Y:S01]  /*20270*/  @!P5 LDC R4, c[0x0][0x3c0] ;  /* 0x0000f000ff04db82 */ /* 0x000e620000000800 */
[----:B------:R-:W-:Y:S04]  /*20280*/  DEPBAR.LE SB0, 0x0 ;  /* 0x000080000000791a */ /* 0x000fe80000000000 */
[C---:B------:R-:W-:Y:S03]  /*20290*/  LOP3.LUT R0, R6.reuse, 0x1f8, RZ, 0xc0, !PT ;  /* 0x000001f806007812 */ /* 0x040fe600078ec0ff */
[----:B------:R-:W3:Y:S01]  /*202a0*/  LDC R7, c[0x0][0x3c4] ;  /* 0x0000f100ff077b82 */ /* 0x000ee20000000800 */
[----:B------:R-:W-:Y:S07]  /*202b0*/  LOP3.LUT R226, R6, 0x38, RZ, 0xc0, !PT ;  /* 0x0000003806e27812 */ /* 0x000fee00078ec0ff */
[----:B------:R-:W-:Y:S01]  /*202c0*/  BAR.SYNC.DEFER_BLOCKING 0x0 ;  /* 0x0000000000007b1d */ /* 0x000fe20000010000 */
[----:B------:R-:W-:Y:S01]  /*202d0*/  LOP3.LUT R241, R0, 0x38, R227, 0x78, !PT ;  /* 0x0000003800f17812 */ /* 0x000fe200078e78e3 */
[----:B------:R-:W-:Y:S01]  /*202e0*/  IMAD.MOV.U32 R8, RZ, RZ, R237 ;  /* 0x000000ffff087224 */ /* 0x000fe200078e00ed */
[----:B--2---:R-:W-:Y:S02]  /*202f0*/  ISETP.GE.AND P1, PT, R226, UR7, PT ;  /* 0x00000007e2007c0c */ /* 0x004fe4000bf26270 */
[----:B------:R-:W-:Y:S01]  /*20300*/  LOP3.LUT R241, R241, 0x1e00, R6, 0xf8, !PT ;  /* 0x00001e00f1f17812 */ /* 0x000fe200078ef806 */
[----:B------:R-:W-:Y:S02]  /*20310*/  IMAD.MOV.U32 R6, RZ, RZ, R236 ;  /* 0x000000ffff067224 */ /* 0x000fe400078e00ec */
[----:B-1----:R-:W-:Y:S04]  /*20320*/  @!P5 IMAD.SHL.U32 R10, R4, 0x100, RZ ;  /* 0x00000100040ad824 */ /* 0x002fe800078e00ff */
[----:B------:R-:W-:Y:S05]  /*20330*/  @!P5 IMAD.X R10, RZ, RZ, ~R10, P0 ;  /* 0x000000ffff0ad224 */ /* 0x000fea00000e0e0a */
[----:B------:R-:W-:Y:S01]  /*20340*/  @!P5 SHF.R.S64 R9, R9, 0x1f, R10 ;  /* 0x0000001f0909d819 */ /* 0x000fe2000000100a */
[----:B------:R-:W1:Y:S03]  /*20350*/  S2R R227, SR_TID.X ;  /* 0x0000000000e37919 */ /* 0x000e660000002100 */
[----:B------:R-:W-:Y:S04]  /*20360*/  @!P5 IADD3 R236, P0, PT, R236, R9, RZ ;  /* 0x00000009ececd210 */ /* 0x000fe80007f1e0ff */
[----:B------:R-:W-:Y:S02]  /*20370*/  @!P5 LEA.HI.X.SX32 R237, R10, R237, 0x1, P0 ;  /* 0x000000ed0aedd211 */ /* 0x000fe400000f0eff */
[----:B-1----:R-:W-:Y:S01]  /*20380*/  SHF.R.U32.HI R228, RZ, 0x1, R227 ;  /* 0x00000001ffe47819 */ /* 0x002fe200000116e3 */
[C---:B------:R-:W-:Y:S01]  /*20390*/  IMAD.SHL.U32 R229, R227.reuse, 0x20, RZ ;  /* 0x00000020e3e57824 */ /* 0x040fe200078e00ff */
[C---:B------:R-:W-:Y:S01]  /*203a0*/  LOP3.LUT R167, R227.reuse, 0x8, RZ, 0xc0, !PT ;  /* 0x00000008e3a77812 */ /* 0x040fe200078ec0ff */
[----:B------:R-:W-:Y:S01]  /*203b0*/  IMAD.SHL.U32 R2, R227, 0x40, RZ ;  /* 0x00000040e3027824 */ /* 0x000fe200078e00ff */
[----:B------:R-:W-:Y:S02]  /*203c0*/  LOP3.LUT R5, R228, 0x8, RZ, 0xc0, !PT ;  /* 0x00000008e4057812 */ /* 0x000fe400078ec0ff */
[----:B------:R-:W-:Y:S02]  /*203d0*/  LOP3.LUT R229, R229, 0x7c00, RZ, 0xc0, !PT ;  /* 0x00007c00e5e57812 */ /* 0x000fe400078ec0ff */
[--C-:B------:R-:W-:Y:S02]  /*203e0*/  LOP3.LUT R5, R5, 0x1c0, R2.reuse, 0xf8, !PT ;  /* 0x000001c005057812 */ /* 0x100fe400078ef802 */
[----:B------:R-:W-:Y:S04]  /*203f0*/  LOP3.LUT R0, R229, 0x200, R2, 0xf8, !PT ;  /* 0x00000200e5007812 */ /* 0x000fe800078ef802 */
[----:B------:R-:W-:Y:S01]  /*20400*/  LOP3.LUT R0, R0, R5, R226, 0xf6, !PT ;  /* 0x0000000500007212 */ /* 0x000fe200078ef6e2 */
[----:B---3--:R-:W-:Y:S06]  /*20410*/  @!P5 BRA `(.L_x_974) ;  /* 0x0000000000f4d947 */ /* 0x008fec0003800000 */
[----:B------:R-:W-:Y:S01]  /*20420*/  VIADD R10, R240, 0xffffff00 ;  /* 0xffffff00f00a7836 */ /* 0x000fe20000000000 */
[----:B------:R-:W1:Y:S01]  /*20430*/  LDC R9, c[0x0][0x4f0] ;  /* 0x00013c00ff097b82 */ /* 0x000e620000000800 */
[----:B------:R-:W-:Y:S03]  /*20440*/  IABS R12, R240 ;  /* 0x000000f0000c7213 */ /* 0x000fe60000000000 */
[----:B------:R-:W-:Y:S02]  /*20450*/  IABS R11, R10 ;  /* 0x0000000a000b7213 */ /* 0x000fe40000000000 */
[-C--:B-1----:R-:W-:Y:S02]  /*20460*/  IABS R4, R9.reuse ;  /* 0x0000000900047213 */ /* 0x082fe40000000000 */
[----:B------:R-:W-:Y:S02]  /*20470*/  LOP3.LUT R10, R10, R9, RZ, 0x3c, !PT ;  /* 0x000000090a0a7212 */ /* 0x000fe400078e3cff */
[----:B------:R-:W1:Y:S10]  /*20480*/  I2F.RP R13, R4 ;  /* 0x00000004000d7306 */ /* 0x000e740000209400 */
        /* <DEDUP_REMOVED lines=18> */
[----:B------:R-:W-:Y:S01]  /*205b0*/  ISETP.GE.AND P2, PT, R10, RZ, PT ;  /* 0x000000ff0a00720c */ /* 0x000fe20003f46270 */
[----:B------:R-:W-:Y:S01]  /*205c0*/  @!P0 VIADD R14, R14, 0x1 ;  /* 0x000000010e0e8836 */ /* 0x000fe20000000000 */
[-C--:B------:R-:W-:Y:S02]  /*205d0*/  ISETP.GE.U32.AND P4, PT, R11, R4.reuse, PT ;  /* 0x000000040b00720c */ /* 0x080fe40003f86070 */
[----:B------:R-:W-:Y:S02]  /*205e0*/  ISETP.GE.U32.AND P6, PT, R12, R4, PT ;  /* 0x000000040c00720c */ /* 0x000fe40003fc6070 */
[-C--:B------:R-:W-:Y:S02]  /*205f0*/  LOP3.LUT R4, R240, R9.reuse, RZ, 0x3c, !PT ;  /* 0x00000009f0047212 */ /* 0x080fe400078e3cff */
[----:B------:R-:W-:Y:S02]  /*20600*/  ISETP.NE.AND P0, PT, R9, RZ, PT ;  /* 0x000000ff0900720c */ /* 0x000fe40003f05270 */
[----:B------:R-:W-:Y:S02]  /*20610*/  ISETP.GE.AND P3, PT, R4, RZ, PT ;  /* 0x000000ff0400720c */ /* 0x000fe40003f66270 */
[----:B------:R-:W-:Y:S03]  /*20620*/  LOP3.LUT R4, RZ, R9, RZ, 0x33, !PT ;  /* 0x00000009ff047212 */ /* 0x000fe600078e33ff */
[----:B------:R-:W-:Y:S02]  /*20630*/  @P4 IADD3 R14, PT, PT, R14, 0x1, RZ ;  /* 0x000000010e0e4810 */ /* 0x000fe40007ffe0ff */
[----:B------:R-:W-:Y:S03]  /*20640*/  @P6 VIADD R15, R15, 0x1 ;  /* 0x000000010f0f6836 */ /* 0x000fe60000000000 */
[----:B------:R-:W-:Y:S03]  /*20650*/  @!P2 IMAD.MOV R14, RZ, RZ, -R14 ;  /* 0x000000ffff0ea224 */ /* 0x000fe600078e0a0e */
[----:B------:R-:W-:Y:S02]  /*20660*/  @!P3 IADD3 R15, PT, PT, -R15, RZ, RZ ;  /* 0x000000ff0f0fb210 */ /* 0x000fe40007ffe1ff */
[C---:B------:R-:W-:Y:S02]  /*20670*/  SEL R13, R4.reuse, R14, !P0 ;  /* 0x0000000e040d7207 */ /* 0x040fe40004000000 */
[----:B------:R-:W-:Y:S02]  /*20680*/  SEL R15, R4, R15, !P0 ;  /* 0x0000000f040f7207 */ /* 0x000fe40004000000 */
[-C--:B------:R-:W-:Y:S01]  /*20690*/  LEA R18, P2, R13, R238.reuse, 0x2 ;  /* 0x000000ee0d127211 */ /* 0x080fe200078410ff */
[----:B------:R-:W1:Y:S01]  /*206a0*/  LDC.64 R4, c[0x0][0x3c0] ;  /* 0x0000f000ff047b82 */ /* 0x000e620000000a00 */
[C---:B------:R-:W-:Y:S01]  /*206b0*/  LEA R16, P0, R15.reuse, R238, 0x2 ;  /* 0x000000ee0f107211 */ /* 0x040fe200078010ff */
[----:B------:R-:W-:Y:S01]  /*206c0*/  IMAD.IADD R12, R15, 0x1, -R13 ;  /* 0x000000010f0c7824 */ /* 0x000fe200078e0a0d */
[-C--:B------:R-:W-:Y:S02]  /*206d0*/  LEA.HI.X.SX32 R19, R13, R239.reuse, 0x2, P2 ;  /* 0x000000ef0d137211 */ /* 0x080fe400010f16ff */
[----:B------:R-:W-:Y:S01]  /*206e0*/  LEA.HI.X.SX32 R17, R15, R239, 0x2, P0 ;  /* 0x000000ef0f117211 */ /* 0x000fe200000f16ff */
[----:B------:R-:W-:Y:S02]  /*206f0*/  IMAD R9, R12, R9, -0x100 ;  /* 0xffffff000c097424 */ /* 0x000fe400078e0209 */
[----:B----4-:R-:W2:Y:S03]  /*20700*/  LDG.E R11, desc[UR14][R18.64] ;  /* 0x0000000e120b7981 */ /* 0x010ea6000c1e1900 */
[----:B------:R-:W-:Y:S01]  /*20710*/  SHF.R.S32.HI R13, RZ, 0x1f, R9 ;  /* 0x0000001fff0d7819 */ /* 0x000fe20000011409 */
[----:B------:R-:W2:Y:S04]  /*20720*/  LDG.E R10, desc[UR14][R16.64] ;  /* 0x0000000e100a7981 */ /* 0x000ea8000c1e1900 */
[-C--:B-1----:R-:W-:Y:S02]  /*20730*/  IMAD R12, R13, R4.reuse, RZ ;  /* 0x000000040d0c7224 */ /* 0x082fe400078e02ff */
[C---:B------:R-:W-:Y:S04]  /*20740*/  IMAD.WIDE.U32 R14, R9.reuse, R4, RZ ;  /* 0x00000004090e7225 */ /* 0x040fe800078e00ff */
[----:B------:R-:W-:Y:S05]  /*20750*/  IMAD R12, R9, R5, R12 ;  /* 0x00000005090c7224 */ /* 0x000fea00078e020c */
[----:B------:R-:W-:Y:S01]  /*20760*/  IADD3 R15, PT, PT, R15, R12, RZ ;  /* 0x0000000c0f0f7210 */ /* 0x000fe20007ffe0ff */
[----:B--2---:R-:W-:Y:S04]  /*20770*/  IMAD.IADD R11, R11, 0x1, -R10 ;  /* 0x000000010b0b7824 */ /* 0x004fe800078e0a0a */
[----:B------:R-:W-:Y:S01]  /*20780*/  IMAD.WIDE.U32 R14, R11, UR10, R14 ;  /* 0x0000000a0b0e7c25 */ /* 0x000fe2000f8e000e */
[----:B------:R-:W-:Y:S02]  /*20790*/  SHF.R.S32.HI R5, RZ, 0x1f, R11 ;  /* 0x0000001fff057819 */ /* 0x000fe4000001140b */
[C---:B------:R-:W-:Y:S03]  /*207a0*/  LEA R236, P0, R14.reuse, R6, 0x1 ;  /* 0x000000060eec7211 */ /* 0x040fe600078008ff */
[----:B------:R-:W-:Y:S04]  /*207b0*/  IMAD R10, R5, UR10, RZ ;  /* 0x0000000a050a7c24 */ /* 0x000fe8000f8e02ff */
[----:B------:R-:W-:Y:S04]  /*207c0*/  IMAD R10, R11, UR11, R10 ;  /* 0x0000000b0b0a7c24 */ /* 0x000fe8000f8e020a */
[----:B------:R-:W-:Y:S05]  /*207d0*/  IMAD.IADD R237, R15, 0x1, R10 ;  /* 0x000000010fed7824 */ /* 0x000fea00078e020a */
[----:B------:R-:W-:Y:S07]  /*207e0*/  LEA.HI.X R237, R14, R8, R237, 0x1, P0 ;  /* 0x000000080eed7211 */ /* 0x000fee00000f0ced */
.L_x_974:
[C---:B------:R-:W-:Y:S01]  /*207f0*/  IMAD.SHL.U32 R5, R4.reuse, 0x20, RZ ;  /* 0x0000002004057824 */ /* 0x040fe200078e00ff */
[----:B------:R-:W-:Y:S01]  /*20800*/  LEA R241, R241, UR6, 0x1 ;  /* 0x00000006f1f17c11 */ /* 0x000fe2000f8e08ff */
[----:B------:R-:W-:Y:S01]  /*20810*/  IMAD.MOV.U32 R231, RZ, RZ, 0x20 ;  /* 0x00000020ffe77424 */ /* 0x000fe200078e00ff */
[----:B------:R-:W-:Y:S02]  /*20820*/  SHF.L.U64.HI R4, R4, 0x5, R7 ;  /* 0x0000000504047819 */ /* 0x000fe40000010207 */
[----:B------:R-:W-:Y:S01]  /*20830*/  IADD3 R6, P0, PT, R5, R236, RZ ;  /* 0x000000ec05067210 */ /* 0x000fe20007f1e0ff */
[----:B------:R-:W-:Y:S01]  /*20840*/  @!PT LDS RZ, [RZ] ;  /* 0x00000000fffff984 */ /* 0x000fe20000000800 */
[----:B------:R-:W-:Y:S01]  /*20850*/  @!PT LDS RZ, [RZ] ;  /* 0x00000000fffff984 */ /* 0x000fe20000000800 */
[----:B------:R-:W-:Y:S01]  /*20860*/  @!PT LDS RZ, [RZ] ;  /* 0x00000000fffff984 */ /* 0x000fe20000000800 */
[----:B----4-:R-:W-:Y:S01]  /*20870*/  @!P1 LDGSTS.E.BYPASS.LTC128B.128 [R241+0xa000], desc[UR14][R236.64] ;  /* 0x0a000000ecf19fae */ /* 0x010fe2000b981a0e */
[----:B------:R-:W-:Y:S02]  /*20880*/  LOP3.LUT R167, R167, 0x1c0, R2, 0xf8, !PT ;  /* 0x000001c0a7a77812 */ /* 0x000fe400078ef802 */
[-C--:B------:R-:W-:Y:S01]  /*20890*/  IADD3 R8, P2, PT, R6, R5.reuse, RZ ;  /* 0x0000000506087210 */ /* 0x080fe20007f5e0ff */
[----:B------:R-:W-:Y:S01]  /*208a0*/  IMAD.X R7, R4, 0x1, R237, P0 ;  /* 0x0000000104077824 */ /* 0x000fe200000e06ed */
[----:B------:R-:W-:Y:S01]  /*208b0*/  @P1 STS.128 [R241+0xa000], RZ ;  /* 0x00a000fff1001388 */ /* 0x000fe20000000c00 */
[----:B------:R-:W-:Y:S02]  /*208c0*/  LOP3.LUT R100, R2, 0x400, RZ, 0xc0, !PT ;  /* 0x0000040002647812 */ /* 0x000fe400078ec0ff */
[--C-:B------:R-:W-:Y:S02]  /*208d0*/  IMAD.X R9, R7, 0x1, R4.reuse, P2 ;  /* 0x0000000107097824 */ /* 0x100fe400010e0604 */
[----:B------:R-:W-:Y:S01]  /*208e0*/  @!PT LDS RZ, [RZ] ;  /* 0x00000000fffff984 */ /* 0x000fe20000000800 */
[----:B------:R-:W-:Y:S01]  /*208f0*/  @!PT LDS RZ, [RZ] ;  /* 0x00000000fffff984 */ /* 0x000fe20000000800 */
[----:B------:R-:W-:Y:S01]  /*20900*/  @!PT LDS RZ, [RZ] ;  /* 0x00000000fffff984 */ /* 0x000fe20000000800 */
[----:B------:R1:W-:Y:S01]  /*20910*/  @!P1 LDGSTS.E.BYPASS.LTC128B.128 [R241+0xa800], desc[UR14][R6.64] ;  /* 0x0a80000006f19fae */ /* 0x0003e2000b981a0e */
[-C--:B------:R-:W-:Y:S02]  /*20920*/  IADD3 R10, P0, PT, R8, R5.reuse, RZ ;  /* 0x00000005080a7210 */ /* 0x080fe40007f1e0ff */
[----:B------:R-:W-:Y:S02]  /*20930*/  LOP3.LUT R167, R167, R226, RZ, 0x3c, !PT ;  /* 0x000000e2a7a77212 */ /* 0x000fe400078e3cff */
[----:B------:R-:W-:Y:S01]  /*20940*/  @P1 STS.128 [R241+0xa800], RZ ;  /* 0x00a800fff1001388 */ /* 0x000fe20000000c00 */
[-C--:B------:R-:W-:Y:S01]  /*20950*/  IADD3 R12, P2, PT, R10, R5.reuse, RZ ;  /* 0x000000050a0c7210 */ /* 0x080fe20007f5e0ff */
[--C-:B------:R-:W-:Y:S01]  /*20960*/  IMAD.X R11, R9, 0x1, R4.reuse, P0 ;  /* 0x00000001090b7824 */ /* 0x100fe200000e0604 */
[----:B------:R-:W-:Y:S02]  /*20970*/  LEA R0, R0, UR6, 0x1 ;  /* 0x0000000600007c11 */ /* 0x000fe4000f8e08ff */
[----:B------:R-:W-:Y:S01]  /*20980*/  @!PT LDS RZ, [RZ] ;  /* 0x00000000fffff984 */ /* 0x000fe20000000800 */
[----:B------:R-:W-:Y:S01]  /*20990*/  @!PT LDS RZ, [RZ] ;  /* 0x00000000fffff984 */ /* 0x000fe20000000800 */
[----:B------:R-:W-:Y:S01]  /*209a0*/  @!PT LDS RZ, [RZ] ;  /* 0x00000000fffff984 */ /* 0x000fe20000000800 */
[----:B------:R2:W-:Y:S01]  /*209b0*/  @!P1 LDGSTS.E.BYPASS.LTC128B.128 [R241+0xb000], desc[UR14][R8.64] ;  /* 0x0b00000008f19fae */ /* 0x0005e2000b981a0e */
[-C--:B------:R-:W-:Y:S01]  /*209c0*/  IADD3 R14, P0, PT, R12, R5.reuse, RZ ;  /* 0x000000050c0e7210 */ /* 0x080fe20007f1e0ff */
[--C-:B------:R-:W-:Y:S03]  /*209d0*/  IMAD.X R13, R11, 0x1, R4.reuse, P2 ;  /* 0x000000010b0d7824 */ /* 0x100fe600010e0604 */
[----:B------:R-:W-:Y:S01]  /*209e0*/  @P1 STS.128 [R241+0xb000], RZ ;  /* 0x00b000fff1001388 */ /* 0x000fe20000000c00 */
[-C--:B------:R-:W-:Y:S01]  /*209f0*/  IADD3 R16, P2, PT, R14, R5.reuse, RZ ;  /* 0x000000050e107210 */ /* 0x080fe20007f5e0ff */
[----:B------:R-:W-:Y:S03]  /*20a00*/  IMAD.X R15, R13, 0x1, R4, P0 ;  /* 0x000000010d0f7824 */ /* 0x000fe600000e0604 */
[----:B------:R-:W-:Y:S01]  /*20a10*/  @!PT LDS RZ, [RZ] ;  /* 0x00000000fffff984 */ /* 0x000fe20000000800 */
[----:B------:R-:W-:Y:S01]  /*20a20*/  @!PT LDS RZ, [RZ] ;  /* 0x00000000fffff984 */ /* 0x000fe20000000800 */
[----:B------:R-:W-:Y:S01]  /*20a30*/  @!PT LDS RZ, [RZ] ;  /* 0x00000000fffff984 */ /* 0x000fe20000000800 */
[----:B------:R3:W-:Y:S01]  /*20a40*/  @!P1 LDGSTS.E.BYPASS.LTC128B.128 [R241+0xb800], desc[UR14][R10.64] ;  /* 0x0b8000000af19fae */ /* 0x0007e2000b981a0e */
[----:B------:R-:W-:Y:S02]  /*20a50*/  IMAD R100, R167, 0x2, R100 ;  /* 0x00000002a7647824 */ /* 0x000fe400078e0264 */
[--C-:B------:R-:W-:Y:S02]  /*20a60*/  IMAD.X R17, R15, 0x1, R4.reuse, P2 ;  /* 0x000000010f117824 */ /* 0x100fe400010e0604 */
[----:B------:R-:W-:Y:S01]  /*20a70*/  @P1 STS.128 [R241+0xb800], RZ ;  /* 0x00b800fff1001388 */ /* 0x000fe20000000c00 */
[----:B------:R-:W-:Y:S02]  /*20a80*/  VIADD R2, R100, UR6 ;  /* 0x0000000664027c36 */ /* 0x000fe40008000000 */
[----:B------:R-:W-:Y:S02]  /*20a90*/  IMAD.MOV.U32 R167, RZ, RZ, 0x40 ;  /* 0x00000040ffa77424 */ /* 0x000fe400078e00ff */
[----:B------:R-:W-:Y:S01]  /*20aa0*/  @!PT LDS RZ, [RZ] ;  /* 0x00000000fffff984 */ /* 0x000fe20000000800 */
[----:B------:R-:W-:Y:S01]  /*20ab0*/  @!PT LDS RZ, [RZ] ;  /* 0x00000000fffff984 */ /* 0x000fe20000000800 */
[----:B------:R-:W-:Y:S01]  /*20ac0*/  @!PT LDS RZ, [RZ] ;  /* 0x00000000fffff984 */ /* 0x000fe20000000800 */
[----:B------:R4:W-:Y:S01]  /*20ad0*/  @!P1 LDGSTS.E.BYPASS.LTC128B.128 [R241+0xc000], desc[UR14][R12.64] ;  /* 0x0c0000000cf19fae */ /* 0x0009e2000b981a0e */
[-C--:B-1----:R-:W-:Y:S04]  /*20ae0*/  IADD3 R6, P0, PT, R16, R5.reuse, RZ ;  /* 0x0000000510067210 */ /* 0x082fe80007f1e0ff */
[----:B------:R-:W-:Y:S05]  /*20af0*/  @P1 STS.128 [R241+0xc000], RZ ;  /* 0x00c000fff1001388 */ /* 0x000fea0000000c00 */
[----:B------:R-:W-:Y:S01]  /*20b00*/  @!PT LDS RZ, [RZ] ;  /* 0x00000000fffff984 */ /* 0x000fe20000000800 */
[----:B------:R-:W-:Y:S01]  /*20b10*/  @!PT LDS RZ, [RZ] ;  /* 0x00000000fffff984 */ /* 0x000fe20000000800 */
[----:B------:R-:W-:Y:S01]  /*20b20*/  @!PT LDS RZ, [RZ] ;  /* 0x00000000fffff984 */ /* 0x000fe20000000800 */
[----:B------:R1:W-:Y:S01]  /*20b30*/  @!P1 LDGSTS.E.BYPASS.LTC128B.128 [R241+0xc800], desc[UR14][R14.64] ;  /* 0x0c8000000ef19fae */ /* 0x0003e2000b981a0e */
[--C-:B------:R-:W-:Y:S01]  /*20b40*/  IMAD.X R7, R17, 0x1, R4.reuse, P0 ;  /* 0x0000000111077824 */ /* 0x100fe200000e0604 */
[-C--:B--2---:R-:W-:Y:S03]  /*20b50*/  IADD3 R8, P2, PT, R6, R5.reuse, RZ ;  /* 0x0000000506087210 */ /* 0x084fe60007f5e0ff */
[----:B------:R-:W-:Y:S05]  /*20b60*/  @P1 STS.128 [R241+0xc800], RZ ;  /* 0x00c800fff1001388 */ /* 0x000fea0000000c00 */
[----:B------:R-:W-:Y:S01]  /*20b70*/  @!PT LDS RZ, [RZ] ;  /* 0x00000000fffff984 */ /* 0x000fe20000000800 */
[----:B------:R-:W-:Y:S01]  /*20b80*/  @!PT LDS RZ, [RZ] ;  /* 0x00000000fffff984 */ /* 0x000fe20000000800 */
[----:B------:R-:W-:Y:S01]  /*20b90*/  @!PT LDS RZ, [RZ] ;  /* 0x00000000fffff984 */ /* 0x000fe20000000800 */
[----:B------:R2:W-:Y:S01]  /*20ba0*/  @!P1 LDGSTS.E.BYPASS.LTC128B.128 [R241+0xd000], desc[UR14][R16.64] ;  /* 0x0d00000010f19fae */ /* 0x0005e2000b981a0e */
[--C-:B------:R-:W-:Y:S01]  /*20bb0*/  IMAD.X R9, R7, 0x1, R4.reuse, P2 ;  /* 0x0000000107097824 */ /* 0x100fe200010e0604 */
[-C--:B---3--:R-:W-:Y:S03]  /*20bc0*/  IADD3 R10, P0, PT, R8, R5.reuse, RZ ;  /* 0x00000005080a7210 */ /* 0x088fe60007f1e0ff */
[----:B------:R-:W-:Y:S05]  /*20bd0*/  @P1 STS.128 [R241+0xd000], RZ ;  /* 0x00d000fff1001388 */ /* 0x000fea0000000c00 */
[----:B------:R-:W-:Y:S01]  /*20be0*/  @!PT LDS RZ, [RZ] ;  /* 0x00000000fffff984 */ /* 0x000fe20000000800 */
[----:B------:R-:W-:Y:S01]  /*20bf0*/  @!PT LDS RZ, [RZ] ;  /* 0x00000000fffff984 */ /* 0x000fe20000000800 */
[----:B------:R-:W-:Y:S01]  /*20c00*/  @!PT LDS RZ, [RZ] ;  /* 0x00000000fffff984 */ /* 0x000fe20000000800 */
[----:B------:R3:W-:Y:S01]  /*20c10*/  @!P1 LDGSTS.E.BYPASS.LTC128B.128 [R241+0xd800], desc[UR14][R6.64] ;  /* 0x0d80000006f19fae */ /* 0x0007e2000b981a0e */
[--C-:B------:R-:W-:Y:S01]  /*20c20*/  IMAD.X R11, R9, 0x1, R4.reuse, P0 ;  /* 0x00000001090b7824 */ /* 0x100fe200000e0604 */
[-C--:B----4-:R-:W-:Y:S03]  /*20c30*/  IADD3 R12, P2, PT, R10, R5.reuse, RZ ;  /* 0x000000050a0c7210 */ /* 0x090fe60007f5e0ff */
[----:B------:R-:W-:Y:S05]  /*20c40*/  @P1 STS.128 [R241+0xd800], RZ ;  /* 0x00d800fff1001388 */ /* 0x000fea0000000c00 */
[----:B------:R-:W-:Y:S01]  /*20c50*/  @!PT LDS RZ, [RZ] ;  /* 0x00000000fffff984 */ /* 0x000fe20000000800 */
[----:B------:R-:W-:Y:S01]  /*20c60*/  @!PT LDS RZ, [RZ] ;  /* 0x00000000fffff984 */ /* 0x000fe20000000800 */
[----:B------:R-:W-:Y:S01]  /*20c70*/  @!PT LDS RZ, [RZ] ;  /* 0x00000000fffff984 */ /* 0x000fe20000000800 */
[----:B------:R-:W-:Y:S01]  /*20c80*/  @!P1 LDGSTS.E.BYPASS.LTC128B.128 [R241+0xe000], desc[UR14][R8.64] ;  /* 0x0e00000008f19fae */ /* 0x000fe2000b981a0e */
[--C-:B------:R-:W-:Y:S01]  /*20c90*/  IMAD.X R13, R11, 0x1, R4.reuse, P2 ;  /* 0x000000010b0d7824 */ /* 0x100fe200010e0604 */
[-C--:B-1----:R-:W-:Y:S03]  /*20ca0*/  IADD3 R14, P0, PT, R12, R5.reuse, RZ ;  /* 0x000000050c0e7210 */ /* 0x082fe60007f1e0ff */
        /* <DEDUP_REMOVED lines=11> */
[----:B------:R-:W-:Y:S01]  /*20d60*/  @!P1 LDGSTS.E.BYPASS.LTC128B.128 [R241+0xf000], desc[UR14][R12.64] ;  /* 0x0f0000000cf19fae */ /* 0x000fe2000b981a0e */
[--C-:B------:R-:W-:Y:S01]  /*20d70*/  IMAD.X R17, R15, 0x1, R4.reuse, P2 ;  /* 0x000000010f117824 */ /* 0x100fe200010e0604 */
[-C--:B---3--:R-:W-:Y:S03]  /*20d80*/  IADD3 R6, P0, PT, R16, R5.reuse, RZ ;  /* 0x0000000510067210 */ /* 0x088fe60007f1e0ff */
[----:B------:R-:W-:Y:S01]  /*20d90*/  @P1 STS.128 [R241+0xf000], RZ ;  /* 0x00f000fff1001388 */ /* 0x000fe20000000c00 */
[-C--:B------:R-:W-:Y:S04]  /*20da0*/  IADD3 R20, P2, PT, R6, R5.reuse, RZ ;  /* 0x0000000506147210 */ /* 0x080fe80007f5e0ff */
[----:B------:R-:W-:Y:S01]  /*20db0*/  @!PT LDS RZ, [RZ] ;  /* 0x00000000fffff984 */ /* 0x000fe20000000800 */
[----:B------:R-:W-:Y:S01]  /*20dc0*/  @!PT LDS RZ, [RZ] ;  /* 0x00000000fffff984 */ /* 0x000fe20000000800 */
[----:B------:R-:W-:Y:S01]  /*20dd0*/  @!PT LDS RZ, [RZ] ;  /* 0x00000000fffff984 */ /* 0x000fe20000000800 */
[----:B------:R-:W-:Y:S01]  /*20de0*/  @!P1 LDGSTS.E.BYPASS.LTC128B.128 [R241+0xf800], desc[UR14][R14.64] ;  /* 0x0f8000000ef19fae */ /* 0x000fe2000b981a0e */
[--C-:B------:R-:W-:Y:S01]  /*20df0*/  IMAD.X R7, R17, 0x1, R4.reuse, P0 ;  /* 0x0000000111077824 */ /* 0x100fe200000e0604 */
[----:B------:R-:W-:Y:S03]  /*20e00*/  @!P1 IADD3 R22, P0, PT, R20, R5, RZ ;  /* 0x0000000514169210 */ /* 0x000fe60007f1e0ff */
[----:B------:R-:W-:Y:S01]  /*20e10*/  @P1 STS.128 [R241+0xf800], RZ ;  /* 0x00f800fff1001388 */ /* 0x000fe20000000c00 */
[--C-:B------:R-:W-:Y:S01]  /*20e20*/  IMAD.X R21, R7, 0x1, R4.reuse, P2 ;  /* 0x0000000107157824 */ /* 0x100fe200010e0604 */
[----:B------:R-:W-:Y:S03]  /*20e30*/  ISETP.NE.AND P2, PT, R243, 0x1, PT ;  /* 0x00000001f300780c */ /* 0x000fe60003f45270 */
[----:B------:R-:W-:Y:S01]  /*20e40*/  @!PT LDS RZ, [RZ] ;  /* 0x00000000fffff984 */ /* 0x000fe20000000800 */
[----:B------:R-:W-:Y:S01]  /*20e50*/  @!PT LDS RZ, [RZ] ;  /* 0x00000000fffff984 */ /* 0x000fe20000000800 */
[----:B------:R-:W-:Y:S01]  /*20e60*/  @!PT LDS RZ, [RZ] ;  /* 0x00000000fffff984 */ /* 0x000fe20000000800 */
[----:B------:R2:W-:Y:S01]  /*20e70*/  @!P1 LDGSTS.E.BYPASS.LTC128B.128 [R241+0x10000], desc[UR14][R16.64] ;  /* 0x1000000010f19fae */ /* 0x0005e2000b981a0e */
[----:B------:R-:W-:Y:S01]  /*20e80*/  @!P1 IMAD.X R23, R21, 0x1, R4, P0 ;  /* 0x0000000115179824 */ /* 0x000fe200000e0604 */
[----:B------:R-:W-:Y:S03]  /*20e90*/  LOP3.LUT P0, RZ, R227, 0x2, RZ, 0xc0, !PT ;  /* 0x00000002e3ff7812 */ /* 0x000fe6000780c0ff */
[----:B------:R-:W-:Y:S01]  /*20ea0*/  @P1 STS.128 [R241+0x10000], RZ ;  /* 0x010000fff1001388 */ /* 0x000fe20000000c00 */
[----:B------:R-:W-:Y:S04]  /*20eb0*/  SEL R231, R231, 0xffffffe0, !P0 ;  /* 0xffffffe0e7e77807 */ /* 0x000fe80004000000 */
[----:B------:R-:W-:Y:S01]  /*20ec0*/  @!PT LDS RZ, [RZ] ;  /* 0x00000000fffff984 */ /* 0x000fe20000000800 */
[----:B------:R-:W-:Y:S01]  /*20ed0*/  @!PT LDS RZ, [RZ] ;  /* 0x00000000fffff984 */ /* 0x000fe20000000800 */
[----:B------:R-:W-:Y:S01]  /*20ee0*/  @!PT LDS RZ, [RZ] ;  /* 0x00000000fffff984 */ /* 0x000fe20000000800 */
[----:B------:R3:W-:Y:S01]  /*20ef0*/  @!P1 LDGSTS.E.BYPASS.LTC128B.128 [R241+0x10800], desc[UR14][R6.64] ;  /* 0x1080000006f19fae */ /* 0x0007e2000b981a0e */
[----:B------:R-:W-:Y:S01]  /*20f00*/  LOP3.LUT P0, RZ, R227, 0x4, RZ, 0xc0, !PT ;  /* 0x00000004e3ff7812 */ /* 0x000fe2000780c0ff */
[--C-:B------:R-:W-:Y:S03]  /*20f10*/  IMAD.IADD R172, R0, 0x1, R231.reuse ;  /* 0x0000000100ac7824 */ /* 0x100fe600078e02e7 */
[----:B------:R-:W-:Y:S01]  /*20f20*/  @P1 STS.128 [R241+0x10800], RZ ;  /* 0x010800fff1001388 */ /* 0x000fe20000000c00 */
[C---:B------:R-:W-:Y:S01]  /*20f30*/  IMAD.IADD R164, R2.reuse, 0x1, R231 ;  /* 0x0000000102a47824 */ /* 0x040fe200078e02e7 */
[----:B------:R-:W-:Y:S03]  /*20f40*/  SEL R167, R167, 0xffffffc0, !P0 ;  /* 0xffffffc0a7a77807 */ /* 0x000fe60004000000 */
[----:B------:R-:W-:Y:S01]  /*20f50*/  @!PT LDS RZ, [RZ] ;  /* 0x00000000fffff984 */ /* 0x000fe20000000800 */
[----:B------:R-:W-:Y:S01]  /*20f60*/  @!PT LDS RZ, [RZ] ;  /* 0x00000000fffff984 */ /* 0x000fe20000000800 */
[----:B------:R-:W-:Y:S01]  /*20f70*/  @!PT LDS RZ, [RZ] ;  /* 0x00000000fffff984 */ /* 0x000fe20000000800 */
[----:B------:R-:W-:Y:S02]  /*20f80*/  @!P1 LDGSTS.E.BYPASS.LTC128B.128 [R241+0x11000], desc[UR14][R20.64] ;  /* 0x1100000014f19fae */ /* 0x000fe4000b981a0e */
[--C-:B------:R-:W-:Y:S03]  /*20f90*/  IMAD.IADD R2, R2, 0x1, R167.reuse ;  /* 0x0000000102027824 */ /* 0x100fe600078e02a7 */
[----:B------:R-:W-:Y:S05]  /*20fa0*/  @P1 STS.128 [R241+0x11000], RZ ;  /* 0x011000fff1001388 */ /* 0x000fea0000000c00 */
[----:B------:R-:W-:Y:S01]  /*20fb0*/  @!PT LDS RZ, [RZ] ;  /* 0x00000000fffff984 */ /* 0x000fe20000000800 */
[----:B------:R-:W-:Y:S01]  /*20fc0*/  @!PT LDS RZ, [RZ] ;  /* 0x00000000fffff984 */ /* 0x000fe20000000800 */
[----:B------:R-:W-:Y:S01]  /*20fd0*/  @!PT LDS RZ, [RZ] ;  /* 0x00000000fffff984 */ /* 0x000fe20000000800 */
[----:B------:R4:W-:Y:S05]  /*20fe0*/  @!P1 LDGSTS.E.BYPASS.LTC128B.128 [R241+0x11800], desc[UR14][R22.64] ;  /* 0x1180000016f19fae */ /* 0x0009ea000b981a0e */
[----:B------:R-:W-:Y:S05]  /*20ff0*/  @P1 STS.128 [R241+0x11800], RZ ;  /* 0x011800fff1001388 */ /* 0x000fea0000000c00 */
[----:B------:R5:W-:Y:S05]  /*21000*/  LDSM.16.M88.4 R128, [R0] ;  /* 0x000000000080783b */ /* 0x000bea0000000200 */
[----:B-1----:R-:W3:Y:S05]  /*21010*/  LDSM.16.M88.4 R8, [R100+UR6+0x2000] ;  /* 0x002000066408783b */ /* 0x002eea0008000200 */
[----:B--2---:R-:W1:Y:S05]  /*21020*/  LDSM.16.M88.4 R16, [R100+UR6+0x2800] ;  /* 0x002800066410783b */ /* 0x004e6a0008000200 */
[----:B------:R-:W4:Y:S05]  /*21030*/  LDSM.16.M88.4 R24, [R100+UR6+0x3000] ;  /* 0x003000066418783b */ /* 0x000f2a0008000200 */
[----:B------:R-:W0:Y:S01]  /*21040*/  LDGDEPBAR ;  /* 0x00000000000079af */ /* 0x000e220000000000 */
[----:B-----5:R-:W-:Y:S04]  /*21050*/  IMAD.IADD R0, R0, 0x1, R167 ;  /* 0x0000000100007824 */ /* 0x020fe800078e02a7 */
[----:B------:R-:W2:Y:S01]  /*21060*/  LDSM.16.M88.4 R32, [R100+UR6+0x3800] ;  /* 0x003800066420783b */ /* 0x000ea20008000200 */
[C---:B------:R-:W-:Y:S04]  /*21070*/  IMAD.IADD R212, R231.reuse, 0x1, R0 ;  /* 0x00000001e7d47824 */ /* 0x040fe800078e0200 */
[----:B------:R-:W5:Y:S05]  /*21080*/  LDSM.16.M88.4 R40, [R100+UR6+0x4000] ;  /* 0x004000066428783b */ /* 0x000f6a0008000200 */
[----:B------:R-:W5:Y:S05]  /*21090*/  LDSM.16.M88.4 R48, [R100+UR6+0x4800] ;  /* 0x004800066430783b */ /* 0x000f6a0008000200 */
[----:B------:R-:W5:Y:S05]  /*210a0*/  LDSM.16.M88.4 R56, [R100+UR6+0x5000] ;  /* 0x005000066438783b */ /* 0x000f6a0008000200 */
[----:B------:R-:W5:Y:S01]  /*210b0*/  LDSM.16.M88.4 R64, [R100+UR6+0x5800] ;  /* 0x005800066440783b */ /* 0x000f620008000200 */
[C---:B---3--:R-:W-:Y:S04]  /*210c0*/  HMMA.16816.F32 R4, R128.reuse, R8, RZ ;  /* 0x000000088004723c */ /* 0x048fe800000018ff */
[----:B------:R-:W3:Y:S04]  /*210d0*/  LDSM.16.M88.4 R72, [R100+UR6+0x6000] ;  /* 0x006000066448783b */ /* 0x000ee80008000200 */
[C---:B------:R-:W-:Y:S01]  /*210e0*/  HMMA.16816.F32 R8, R128.reuse, R10, RZ ;  /* 0x0000000a8008723c */ /* 0x040fe200000018ff */
[----:B------:R-:W3:Y:S05]  /*210f0*/  LDSM.16.M88.4 R80, [R100+UR6+0x6800] ;  /* 0x006800066450783b */ /* 0x000eea0008000200 */
[----:B------:R-:W3:Y:S02]  /*21100*/  LDSM.16.M88.4 R88, [R100+UR6+0x7000] ;  /* 0x007000066458783b */ /* 0x000ee40008000200 */
[C---:B-1----:R-:W-:Y:S03]  /*21110*/  HMMA.16816.F32 R12, R128.reuse, R16, RZ ;  /* 0x00000010800c723c */ /* 0x042fe600000018ff */
[----:B------:R-:W1:Y:S05]  /*21120*/  LDSM.16.M88.4 R96, [R100+UR6+0x7800] ;  /* 0x007800066460783b */ /* 0x000e6a0008000200 */
[C---:B------:R-:W-:Y:S01]  /*21130*/  HMMA.16816.F32 R16, R128.reuse, R18, RZ ;  /* 0x000000128010723c */ /* 0x040fe200000018ff */
[----:B------:R-:W1:Y:S05]  /*21140*/  LDSM.16.M88.4 R104, [R100+UR6+0x8000] ;  /* 0x008000066468783b */ /* 0x000e6a0008000200 */
[----:B------:R-:W1:Y:S02]  /*21150*/  LDSM.16.M88.4 R112, [R100+UR6+0x8800] ;  /* 0x008800066470783b */ /* 0x000e640008000200 */
[C---:B----4-:R-:W-:Y:S03]  /*21160*/  HMMA.16816.F32 R20, R128.reuse, R24, RZ ;  /* 0x000000188014723c */ /* 0x050fe600000018ff */
[----:B------:R-:W4:Y:S05]  /*21170*/  LDSM.16.M88.4 R120, [R100+UR6+0x9000] ;  /* 0x009000066478783b */ /* 0x000f2a0008000200 */
[C---:B------:R-:W-:Y:S01]  /*21180*/  HMMA.16816.F32 R24, R128.reuse, R26, RZ ;  /* 0x0000001a8018723c */ /* 0x040fe200000018ff */
[----:B------:R4:W4:Y:S05]  /*21190*/  LDSM.16.M88.4 R168, [R100+UR6+0x9800] ;  /* 0x0098000664a8783b */ /* 0x00092a0008000200 */
[----:B------:R-:W-:Y:S02]  /*211a0*/  LDSM.16.M88.4 R172, [R172] ;  /* 0x00000000acac783b */ /* 0x000fe40000000200 */
[C---:B--2---:R-:W-:Y:S03]  /*211b0*/  HMMA.16816.F32 R28, R128.reuse, R32, RZ ;  /* 0x00000020801c723c */ /* 0x044fe600000018ff */
[----:B------:R-:W2:Y:S05]  /*211c0*/  LDSM.16.M88.4 R176, [R164+0x2000] ;  /* 0x00200000a4b0783b */ /* 0x000eaa0000000200 */
[C---:B------:R-:W-:Y:S01]  /*211d0*/  HMMA.16816.F32 R32, R128.reuse, R34, RZ ;  /* 0x000000228020723c */ /* 0x040fe200000018ff */
[----:B------:R-:W2:Y:S05]  /*211e0*/  LDSM.16.M88.4 R180, [R164+0x2800] ;  /* 0x00280000a4b4783b */ /* 0x000eaa0000000200 */
[----:B------:R-:W2:Y:S02]  /*211f0*/  LDSM.16.M88.4 R184, [R164+0x3000] ;  /* 0x00300000a4b8783b */ /* 0x000ea40000000200 */
[C---:B-----5:R-:W-:Y:S03]  /*21200*/  HMMA.16816.F32 R36, R128.reuse, R40, RZ ;  /* 0x000000288024723c */ /* 0x060fe600000018ff */
[----:B------:R-:W5:Y:S05]  /*21210*/  LDSM.16.M88.4 R188, [R164+0x3800] ;  /* 0x00380000a4bc783b */ /* 0x000f6a0000000200 */
[C---:B------:R-:W-:Y:S01]  /*21220*/  HMMA.16816.F32 R40, R128.reuse, R42, RZ ;  /* 0x0000002a8028723c */ /* 0x040fe200000018ff */
[----:B------:R-:W5:Y:S05]  /*21230*/  LDSM.16.M88.4 R192, [R164+0x4000] ;  /* 0x00400000a4c0783b */ /* 0x000f6a0000000200 */
[----:B------:R-:W5:Y:S02]  /*21240*/  LDSM.16.M88.4 R196, [R164+0x4800] ;  /* 0x00480000a4c4783b */ /* 0x000f640000000200 */
[C---:B------:R-:W-:Y:S03]  /*21250*/  HMMA.16816.F32 R44, R128.reuse, R48, RZ ;  /* 0x00000030802c723c */ /* 0x040fe600000018ff */
[----:B------:R-:W5:Y:S05]  /*21260*/  LDSM.16.M88.4 R200, [R164+0x5000] ;  /* 0x00500000a4c8783b */ /* 0x000f6a0000000200 */
[C---:B------:R-:W-:Y:S01]  /*21270*/  HMMA.16816.F32 R48, R128.reuse, R50, RZ ;  /* 0x000000328030723c */ /* 0x040fe200000018ff */
[----:B------:R-:W5:Y:S05]  /*21280*/  LDSM.16.M88.4 R204, [R164+0x5800] ;  /* 0x00580000a4cc783b */ /* 0x000f6a0000000200 */
[----:B------:R-:W-:Y:S02]  /*21290*/  LDSM.16.M88.4 R208, [R2+0x9800] ;  /* 0x0098000002d0783b */ /* 0x000fe40000000200 */
[C---:B------:R-:W-:Y:S03]  /*212a0*/  HMMA.16816.F32 R52, R128.reuse, R56, RZ ;  /* 0x000000388034723c */ /* 0x040fe600000018ff */
[----:B------:R-:W-:Y:S05]  /*212b0*/  LDSM.16.M88.4 R212, [R212] ;  /* 0x00000000d4d4783b */ /* 0x000fea0000000200 */
[C---:B------:R-:W-:Y:S08]  /*212c0*/  HMMA.16816.F32 R56, R128.reuse, R58, RZ ;  /* 0x0000003a8038723c */ /* 0x040ff000000018ff */
[C---:B------:R-:W-:Y:S08]  /*212d0*/  HMMA.16816.F32 R60, R128.reuse, R64, RZ ;  /* 0x00000040803c723c */ /* 0x040ff000000018ff */
[C---:B------:R-:W-:Y:S08]  /*212e0*/  HMMA.16816.F32 R64, R128.reuse, R66, RZ ;  /* 0x000000428040723c */ /* 0x040ff000000018ff */
[C---:B---3--:R-:W-:Y:S08]  /*212f0*/  HMMA.16816.F32 R68, R128.reuse, R72, RZ ;  /* 0x000000488044723c */ /* 0x048ff000000018ff */
[C---:B------:R-:W-:Y:S08]  /*21300*/  HMMA.16816.F32 R72, R128.reuse, R74, RZ ;  /* 0x0000004a8048723c */ /* 0x040ff000000018ff */
[C---:B------:R-:W-:Y:S08]  /*21310*/  HMMA.16816.F32 R76, R128.reuse, R80, RZ ;  /* 0x00000050804c723c */ /* 0x040ff000000018ff */
[C---:B------:R-:W-:Y:S08]  /*21320*/  HMMA.16816.F32 R80, R128.reuse, R82, RZ ;  /* 0x000000528050723c */ /* 0x040ff000000018ff */
[C---:B------:R-:W-:Y:S08]  /*21330*/  HMMA.16816.F32 R84, R128.reuse, R88, RZ ;  /* 0x000000588054723c */ /* 0x040ff000000018ff */
[C---:B------:R-:W-:Y:S08]  /*21340*/  HMMA.16816.F32 R88, R128.reuse, R90, RZ ;  /* 0x0000005a8058723c */ /* 0x040ff000000018ff */
[C---:B-1----:R-:W-:Y:S08]  /*21350*/  HMMA.16816.F32 R92, R128.reuse, R96, RZ ;  /* 0x00000060805c723c */ /* 0x042ff000000018ff */
        /* <DEDUP_REMOVED lines=10> */
[C---:B--2---:R-:W-:Y:S08]  /*21400*/  HMMA.16816.F32 R4, R172.reuse, R176, R4 ;  /* 0x000000b0ac04723c */ /* 0x044ff00000001804 */
        /* <DEDUP_REMOVED lines=21> */
[----:B-----5:R-:W-:Y:S05]  /*21560*/  IMAD.IADD R0, R231, 0x1, R2 ;  /* 0x00000001e7007824 */ /* 0x020fea00078e0202 */
[C---:B------:R-:W-:Y:S01]  /*21570*/  HMMA.16816.F32 R64, R172.reuse, R206, R64 ;  /* 0x000000ceac40723c */ /* 0x040fe20000001840 */
[----:B------:R-:W-:Y:S05]  /*21580*/  LDSM.16.M88.4 R204, [R2+0x4000] ;  /* 0x0040000002cc783b */ /* 0x000fea0000000200 */
[----:B------:R-:W-:Y:S02]  /*21590*/  LDSM.16.M88.4 R216, [R0+0x2000] ;  /* 0x0020000000d8783b */ /* 0x000fe40000000200 */
[C---:B-1----:R-:W-:Y:S03]  /*215a0*/  HMMA.16816.F32 R68, R172.reuse, R168, R68 ;  /* 0x000000a8ac44723c */ /* 0x042fe60000001844 */
[----:B------:R-:W-:Y:S05]  /*215b0*/  LDSM.16.M88.4 R220, [R0+0x9000] ;  /* 0x0090000000dc783b */ /* 0x000fea0000000200 */
[C---:B------:R-:W-:Y:S01]  /*215c0*/  HMMA.16816.F32 R72, R172.reuse, R170, R72 ;  /* 0x000000aaac48723c */ /* 0x040fe20000001848 */
[----:B------:R-:W1:Y:S07]  /*215d0*/  LDSM.16.M88.4 R168, [R164+0x8000] ;  /* 0x00800000a4a8783b */ /* 0x000e6e0000000200 */
[C---:B--2---:R-:W-:Y:S08]  /*215e0*/  HMMA.16816.F32 R76, R172.reuse, R176, R76 ;  /* 0x000000b0ac4c723c */ /* 0x044ff0000000184c */
[C---:B------:R-:W-:Y:S01]  /*215f0*/  HMMA.16816.F32 R80, R172.reuse, R178, R80 ;  /* 0x000000b2ac50723c */ /* 0x040fe20000001850 */
[----:B------:R-:W2:Y:S07]  /*21600*/  LDSM.16.M88.4 R176, [R164+0x8800] ;  /* 0x00880000a4b0783b */ /* 0x000eae0000000200 */
[C---:B---3--:R-:W-:Y:S08]  /*21610*/  HMMA.16816.F32 R84, R172.reuse, R180, R84 ;  /* 0x000000b4ac54723c */ /* 0x048ff00000001854 */
        /* <DEDUP_REMOVED lines=10> */
[----:B------:R-:W-:Y:S07]  /*216c0*/  LDSM.16.M88.4 R176, [R2+0x5000] ;  /* 0x0050000002b0783b */ /* 0x000fee0000000200 */
[C---:B------:R-:W-:Y:S08]  /*216d0*/  HMMA.16816.F32 R116, R172.reuse, R188, R116 ;  /* 0x000000bcac74723c */ /* 0x040ff00000001874 */
[C---:B------:R-:W-:Y:S01]  /*216e0*/  HMMA.16816.F32 R120, R172.reuse, R190, R120 ;  /* 0x000000beac78723c */ /* 0x040fe20000001878 */
[----:B------:R-:W-:Y:S07]  /*216f0*/  LDSM.16.M88.4 R188, [R2+0x7000] ;  /* 0x0070000002bc783b */ /* 0x000fee0000000200 */
[C---:B------:R-:W-:Y:S08]  /*21700*/  HMMA.16816.F32 R124, R172.reuse, R192, R124 ;  /* 0x000000c0ac7c723c */ /* 0x040ff0000000187c */
[----:B------:R-:W-:Y:S01]  /*21710*/  HMMA.16816.F32 R128, R172, R194, R128 ;  /* 0x000000c2ac80723c */ /* 0x000fe20000001880 */
[----:B------:R-:W2:Y:S05]  /*21720*/  LDSM.16.M88.4 R172, [R2+0x4800] ;  /* 0x0048000002ac783b */ /* 0x000eaa0000000200 */
        /* <DEDUP_REMOVED lines=58> */
[----:B------:R-:W4:Y:S01]  /*21ad0*/  LDSM.16.M88.4 R176, [R0+0x9800] ;  /* 0x0098000000b0783b */ /* 0x000f220000000200 */
[----:B------:R-:W-:Y:S04]  /*21ae0*/  DEPBAR.LE SB0, 0x0 ;  /* 0x000080000000791a */ /* 0x000fe80000000000 */
[----:B------:R-:W-:Y:S02]  /*21af0*/  BAR.SYNC.DEFER_BLOCKING 0x0 ;  /* 0x0000000000007b1d */ /* 0x000fe40000010000 */
        /* <DEDUP_REMOVED lines=42> */
[C---:B------:R-:W-:Y:S01]  /*21da0*/  VIADD R175, R240.reuse, 0xfffffe00 ;  /* 0xfffffe00f0af7836 */ /* 0x040fe20000000000 */
[----:B------:R-:W1:Y:S01]  /*21db0*/  LDC R0, c[0x0][0x4f0] ;  /* 0x00013c00ff007b82 */ /* 0x000e620000000800 */
[----:B------:R-:W-:Y:S04]  /*21dc0*/  IADD3 R167, PT, PT, R240, -0x100, RZ ;  /* 0xffffff00f0a77810 */ /* 0x000fe80007ffe0ff */
[----:B------:R-:W-:Y:S02]  /*21dd0*/  IABS R166, R167 ;  /* 0x000000a700a67213 */ /* 0x000fe40000000000 */
[-C--:B-1----:R-:W-:Y:S02]  /*21de0*/  IABS R2, R0.reuse ;  /* 0x0000000000027213 */ /* 0x082fe40000000000 */
[-C--:B------:R-:W-:Y:S02]  /*21df0*/  LOP3.LUT R167, R167, R0.reuse, RZ, 0x3c, !PT ;  /* 0x00000000a7a77212 */ /* 0x080fe400078e3cff */
[----:B------:R-:W1:Y:S10]  /*21e00*/  I2F.RP R168, R2 ;  /* 0x0000000200a87306 */ /* 0x000e740000209400 */
[----:B-1----:R-:W1:Y:S02]  /*21e10*/  MUFU.RCP R164, R168 ;  /* 0x000000a800a47308 */ /* 0x002e640000001000 */
[----:B-1----:R-:W-:Y:S01]  /*21e20*/  VIADD R170, R164, 0xffffffe ;  /* 0x0ffffffea4aa7836 */ /* 0x002fe20000000000 */
[----:B------:R-:W-:Y:S02]  /*21e30*/  IABS R164, R175 ;  /* 0x000000af00a47213 */ /* 0x000fe40000000000 */
[----:B------:R-:W-:Y:S05]  /*21e40*/  LOP3.LUT R175, R175, R0, RZ, 0x3c, !PT ;  /* 0x00000000afaf7212 */ /* 0x000fea00078e3cff */
[----:B------:R-:W1:Y:S02]  /*21e50*/  F2I.FTZ.U32.TRUNC.NTZ R171, R170 ;  /* 0x000000aa00ab7305 */ /* 0x000e64000021f000 */
[--C-:B-1----:R-:W-:Y:S02]  /*21e60*/  IMAD.MOV R173, RZ, RZ, -R171.reuse ;  /* 0x000000ffffad7224 */ /* 0x102fe400078e0aab */
[----:B------:R-:W-:Y:S02]  /*21e70*/  IMAD.MOV.U32 R170, RZ, RZ, RZ ;  /* 0x000000ffffaa7224 */ /* 0x000fe400078e00ff */
[----:B------:R-:W-:Y:S04]  /*21e80*/  IMAD R173, R173, R2, RZ ;  /* 0x00000002adad7224 */ /* 0x000fe800078e02ff */
[----:B------:R-:W-:Y:S06]  /*21e90*/  IMAD.HI.U32 R171, R171, R173, R170 ;  /* 0x000000adabab7227 */ /* 0x000fec00078e00aa */
[C---:B------:R-:W-:Y:S04]  /*21ea0*/  IMAD.HI.U32 R170, R171.reuse, R166, RZ ;  /* 0x000000a6abaa7227 */ /* 0x040fe800078e00ff */
[----:B------:R-:W-:Y:S04]  /*21eb0*/  IMAD.HI.U32 R168, R171, R164, RZ ;  /* 0x000000a4aba87227 */ /* 0x000fe800078e00ff */
[----:B------:R-:W-:Y:S02]  /*21ec0*/  IMAD.MOV R173, RZ, RZ, -R170 ;  /* 0x000000ffffad7224 */ /* 0x000fe400078e0aaa */
[----:B------:R-:W-:Y:S02]  /*21ed0*/  IMAD.MOV R171, RZ, RZ, -R168 ;  /* 0x000000ffffab7224 */ /* 0x000fe400078e0aa8 */
[C---:B------:R-:W-:Y:S01]  /*21ee0*/  IMAD R166, R2.reuse, R173, R166 ;  /* 0x000000ad02a67224 */ /* 0x040fe200078e02a6 */
[----:B------:R-:W-:Y:S01]  /*21ef0*/  LOP3.LUT R173, RZ, R0, RZ, 0x33, !PT ;  /* 0x00000000ffad7212 */ /* 0x000fe200078e33ff */
[C---:B------:R-:W-:Y:S03]  /*21f00*/  IMAD R164, R2.reuse, R171, R164 ;  /* 0x000000ab02a47224 */ /* 0x040fe600078e02a4 */
[C---:B------:R-:W-:Y:S02]  /*21f10*/  ISETP.GT.U32.AND P3, PT, R2.reuse, R166, PT ;  /* 0x000000a60200720c */ /* 0x040fe40003f64070 */
[----:B------:R-:W-:Y:S11]  /*21f20*/  ISETP.GT.U32.AND P2, PT, R2, R164, PT ;  /* 0x000000a40200720c */ /* 0x000ff60003f44070 */
[----:B------:R-:W-:Y:S02]  /*21f30*/  @!P3 IMAD.IADD R166, R166, 0x1, -R2 ;  /* 0x00000001a6a6b824 */ /* 0x000fe400078e0a02 */
[-C--:B------:R-:W-:Y:S01]  /*21f40*/  @!P2 IADD3 R164, PT, PT, R164, -R2.reuse, RZ ;  /* 0x80000002a4a4a210 */ /* 0x080fe20007ffe0ff */
[----:B------:R-:W-:Y:S02]  /*21f50*/  @!P3 VIADD R170, R170, 0x1 ;  /* 0x00000001aaaab836 */ /* 0x000fe40000000000 */
[-C--:B------:R-:W-:Y:S01]  /*21f60*/  ISETP.GE.U32.AND P4, PT, R166, R2.reuse, PT ;  /* 0x00000002a600720c */ /* 0x080fe20003f86070 */
[----:B------:R-:W-:Y:S01]  /*21f70*/  @!P2 VIADD R168, R168, 0x1 ;  /* 0x00000001a8a8a836 */ /* 0x000fe20000000000 */
[----:B------:R-:W-:Y:S02]  /*21f80*/  ISETP.GE.U32.AND P6, PT, R164, R2, PT ;  /* 0x00000002a400720c */ /* 0x000fe40003fc6070 */
[----:B------:R-:W-:Y:S02]  /*21f90*/  P2R R2, PR, RZ, 0x10 ;  /* 0x00000010ff027803 */ /* 0x000fe40000000000 */
[----:B------:R-:W-:Y:S02]  /*21fa0*/  ISETP.GE.AND P4, PT, R175, RZ, PT ;  /* 0x000000ffaf00720c */ /* 0x000fe40003f86270 */
[----:B------:R-:W-:Y:S02]  /*21fb0*/  ISETP.NE.AND P3, PT, R2, RZ, PT ;  /* 0x000000ff0200720c */ /* 0x000fe40003f65270 */
[----:B------:R-:W-:Y:S02]  /*21fc0*/  ISETP.GE.AND P2, PT, R167, RZ, PT ;  /* 0x000000ffa700720c */ /* 0x000fe40003f46270 */
[----:B------:R-:W1:Y:S03]  /*21fd0*/  LDC.64 R166, c[0x0][0x3b8] ;  /* 0x0000ee00ffa67b82 */ /* 0x000e660000000a00 */
[----:B------:R-:W-:Y:S05]  /*21fe0*/  @P6 IADD3 R168, PT, PT, R168, 0x1, RZ ;  /* 0x00000001a8a86810 */ /* 0x000fea0007ffe0ff */
[----:B------:R-:W-:Y:S02]  /*21ff0*/  @!P4 IMAD.MOV R168, RZ, RZ, -R168 ;  /* 0x000000ffffa8c224 */ /* 0x000fe400078e0aa8 */
[----:B------:R-:W-:Y:S01]  /*22000*/  @P3 VIADD R170, R170, 0x1 ;  /* 0x00000001aaaa3836 */ /* 0x000fe20000000000 */
[----:B------:R-:W-:Y:S04]  /*22010*/  ISETP.NE.AND P3, PT, R0, RZ, PT ;  /* 0x000000ff0000720c */ /* 0x000fe80003f65270 */
[----:B------:R-:W-:Y:S02]  /*22020*/  @!P2 IADD3 R170, PT, PT, -R170, RZ, RZ ;  /* 0x000000ffaaaaa210 */ /* 0x000fe40007ffe1ff */
[C---:B------:R-:W-:Y:S02]  /*22030*/  SEL R175, R173.reuse, R168, !P3 ;  /* 0x000000a8adaf7207 */ /* 0x040fe40005800000 */
[----:B------:R-:W-:Y:S02]  /*22040*/  SEL R173, R173, R170, !P3 ;  /* 0x000000aaadad7207 */ /* 0x000fe40005800000 */
[-C--:B------:R-:W-:Y:S02]  /*22050*/  LEA R178, P3, R175, R238.reuse, 0x2 ;  /* 0x000000eeafb27211 */ /* 0x080fe400078610ff */
[----:B------:R-:W-:Y:S02]  /*22060*/  LEA R176, P2, R173, R238, 0x2 ;  /* 0x000000eeadb07211 */ /* 0x000fe400078410ff */
[-C--:B------:R-:W-:Y:S02]  /*22070*/  LEA.HI.X.SX32 R179, R175, R239.reuse, 0x2, P3 ;  /* 0x000000efafb37211 */ /* 0x080fe400018f16ff */
[C---:B------:R-:W-:Y:S01]  /*22080*/  LEA.HI.X.SX32 R177, R173.reuse, R239, 0x2, P2 ;  /* 0x000000efadb17211 */ /* 0x040fe200010f16ff */
[----:B------:R-:W-:Y:S02]  /*22090*/  IMAD.IADD R173, R173, 0x1, -R175 ;  /* 0x00000001adad7824 */ /* 0x000fe400078e0aaf */
[----:B------:R-:W2:Y:S02]  /*220a0*/  LDG.E R171, desc[UR14][R178.64] ;  /* 0x0000000eb2ab7981 */ /* 0x000ea4000c1e1900 */
[----:B------:R-:W-:Y:S02]  /*220b0*/  IMAD R173, R173, R0, -0x100 ;  /* 0xffffff00adad7424 */ /* 0x000fe400078e0200 */
[----:B------:R-:W2:Y:S03]  /*220c0*/  LDG.E R2, desc[UR14][R176.64] ;  /* 0x0000000eb0027981 */ /* 0x000ea6000c1e1900 */
        /* <DEDUP_REMOVED lines=9> */
[----:B------:R-:W-:Y:S04]  /*22160*/  IMAD R2, R2, UR8, RZ ;  /* 0x0000000802027c24 */ /* 0x000fe8000f8e02ff */
[----:B------:R-:W-:Y:S04]  /*22170*/  IMAD R2, R171, UR9, R2 ;  /* 0x00000009ab027c24 */ /* 0x000fe8000f8e0202 */
[----:B------:R-:W-:Y:S05]  /*22180*/  IMAD.IADD R2, R175, 0x1, R2 ;  /* 0x00000001af027824 */ /* 0x000fea00078e0202 */
[----:B------:R-:W-:Y:S07]  /*22190*/  LEA.HI.X R233, R174, R233, R2, 0x1, P2 ;  /* 0x000000e9aee97211 */ /* 0x000fee00010f0c02 */
.L_x_976:
[----:B------:R-:W-:Y:S01]  /*221a0*/  @!P1 IMAD.MOV.U32 R235, RZ, RZ, R233 ;  /* 0x000000ffffeb9224 */ /* 0x000fe200078e00e9 */
[C---:B------:R-:W-:Y:S01]  /*221b0*/  LEA R170, P2, R166.reuse, R234, 0x5 ;  /* 0x000000eaa6aa7211 */ /* 0x040fe200078428ff */
[C---:B------:R-:W-:Y:S01]  /*221c0*/  IMAD.SHL.U32 R0, R166.reuse, 0x20, RZ ;  /* 0x00000020a6007824 */ /* 0x040fe200078e00ff */
[C-C-:B------:R-:W-:Y:S02]  /*221d0*/  SHF.L.U64.HI R2, R166.reuse, 0x5, R169.reuse ;  /* 0x00000005a6027819 */ /* 0x140fe400000102a9 */
[----:B------:R-:W-:Y:S01]  /*221e0*/  @!PT LDS RZ, [RZ] ;  /* 0x00000000fffff984 */ /* 0x000fe20000000800 */
[----:B------:R-:W-:Y:S01]  /*221f0*/  @!PT LDS RZ, [RZ] ;  /* 0x00000000fffff984 */ /* 0x000fe20000000800 */
[----:B------:R-:W-:Y:S01]  /*22200*/  @!PT LDS RZ, [RZ] ;  /* 0x00000000fffff984 */ /* 0x000fe20000000800 */
[----:B------:R-:W-:Y:S01]  /*22210*/  @!P1 LDGSTS.E.BYPASS.LTC128B.128 [R241+0x2000], desc[UR14][R234.64] ;  /* 0x02000000eaf19fae */ /* 0x000fe2000b981a0e */
[----:B------:R-:W-:Y:S02]  /*22220*/  LEA.HI.X R171, R166, R233, R169, 0x5, P2 ;  /* 0x000000e9a6ab7211 */ /* 0x000fe400010f2ca9 */
[-C--:B------:R-:W-:Y:S01]  /*22230*/  IADD3 R168, P3, PT, R170, R0.reuse, RZ ;  /* 0x00000000aaa87210 */ /* 0x080fe20007f7e0ff */
[----:B------:R1:W-:Y:S03]  /*22240*/  @P1 STS.128 [R241+0x2000], RZ ;  /* 0x002000fff1001388 */ /* 0x0003e60000000c00 */
[-C--:B------:R-:W-:Y:S01]  /*22250*/  IADD3 R174, P2, PT, R168, R0.reuse, RZ ;  /* 0x00000000a8ae7210 */ /* 0x080fe20007f5e0ff */
[----:B------:R-:W-:Y:S01]  /*22260*/  @!PT LDS RZ, [RZ] ;  /* 0x00000000fffff984 */ /* 0x000fe20000000800 */
[----:B------:R-:W-:Y:S01]  /*22270*/  @!PT LDS RZ, [RZ] ;  /* 0x00000000fffff984 */ /* 0x000fe20000000800 */
[----:B------:R-:W-:Y:S01]  /*22280*/  @!PT LDS RZ, [RZ] ;  /* 0x00000000fffff984 */ /* 0x000fe20000000800 */
[----:B------:R2:W-:Y:S01]  /*22290*/  @!P1 LDGSTS.E.BYPASS.LTC128B.128 [R241+0x2800], desc[UR14][R170.64] ;  /* 0x02800000aaf19fae */ /* 0x0005e2000b981a0e */
[--C-:B------:R-:W-:Y:S02]  /*222a0*/  IMAD.X R169, R171, 0x1, R2.reuse, P3 ;  /* 0x00000001aba97824 */ /* 0x100fe400018e0602 */
[-C--:B------:R-:W-:Y:S01]  /*222b0*/  IADD3 R172, P3, PT, R174, R0.reuse, RZ ;  /* 0x00000000aeac7210 */ /* 0x080fe20007f7e0ff */
[----:B------:R1:W-:Y:S01]  /*222c0*/  @P1 STS.128 [R241+0x2800], RZ ;  /* 0x002800fff1001388 */ /* 0x0003e20000000c00 */
[--C-:B------:R-:W-:Y:S02]  /*222d0*/  IMAD.X R175, R169, 0x1, R2.reuse, P2 ;  /* 0x00000001a9af7824 */ /* 0x100fe400010e0602 */
        /* <DEDUP_REMOVED lines=17> */
[--C-:B------:R-:W-:Y:S03]  /*223f0*/  IMAD.X R181, R177, 0x1, R2.reuse, P2 ;  /* 0x00000001b1b57824 */ /* 0x100fe600010e0602 */
[----:B------:R-:W-:Y:S01]  /*22400*/  @!PT LDS RZ, [RZ] ;  /* 0x00000000fffff984 */ /* 0x000fe20000000800 */
[----:B------:R-:W-:Y:S01]  /*22410*/  @!PT LDS RZ, [RZ] ;  /* 0x00000000fffff984 */ /* 0x000fe20000000800 */
[----:B------:R-:W-:Y:S01]  /*22420*/  @!PT LDS RZ, [RZ] ;  /* 0x00000000fffff984 */ /* 0x000fe20000000800 */
[----:B------:R5:W-:Y:S01]  /*22430*/  @!P1 LDGSTS.E.BYPASS.LTC128B.128 [R241+0x4000], desc[UR14][R172.64] ;  /* 0x04000000acf19fae */ /* 0x000be2000b981a0e */
[--C-:B------:R-:W-:Y:S01]  /*22440*/  IMAD.X R179, R181, 0x1, R2.reuse, P3 ;  /* 0x00000001b5b37824 */ /* 0x100fe200018e0602 */
[-C--:B--2---:R-:W-:Y:S02]  /*22450*/  IADD3 R170, P2, PT, R178, R0.reuse, RZ ;  /* 0x00000000b2aa7210 */ /* 0x084fe40007f5e0ff */
[----:B------:R1:W-:Y:S04]  /*22460*/  @P1 STS.128 [R241+0x4000], RZ ;  /* 0x004000fff1001388 */ /* 0x0003e80000000c00 */
[----:B------:R-:W-:Y:S01]  /*22470*/  @!PT LDS RZ, [RZ] ;  /* 0x00000000fffff984 */ /* 0x000fe20000000800 */
[----:B------:R-:W-:Y:S01]  /*22480*/  @!PT LDS RZ, [RZ] ;  /* 0x00000000fffff984 */ /* 0x000fe20000000800 */
[----:B------:R-:W-:Y:S01]  /*22490*/  @!PT LDS RZ, [RZ] ;  /* 0x00000000fffff984 */ /* 0x000fe20000000800 */
[----:B------:R2:W-:Y:S01]  /*224a0*/  @!P1 LDGSTS.E.BYPASS.LTC128B.128 [R241+0x4800], desc[UR14][R166.64] ;  /* 0x04800000a6f19fae */ /* 0x0005e2000b981a0e */
[--C-:B------:R-:W-:Y:S01]  /*224b0*/  IMAD.X R171, R179, 0x1, R2.reuse, P2 ;  /* 0x00000001b3ab7824 */ /* 0x100fe200010e0602 */
[-C--:B---3--:R-:W-:Y:S02]  /*224c0*/  IADD3 R168, P3, PT, R170, R0.reuse, RZ ;  /* 0x00000000aaa87210 */ /* 0x088fe40007f7e0ff */
[----:B------:R1:W-:Y:S02]  /*224d0*/  @P1 STS.128 [R241+0x4800], RZ ;  /* 0x004800fff1001388 */ /* 0x0003e40000000c00 */
[-C--:B------:R-:W-:Y:S02]  /*224e0*/  IADD3 R182, P2, PT, R168, R0.reuse, RZ ;  /* 0x00000000a8b67210 */ /* 0x080fe40007f5e0ff */
[----:B------:R-:W-:Y:S01]  /*224f0*/  @!PT LDS RZ, [RZ] ;  /* 0x00000000fffff984 */ /* 0x000fe20000000800 */
[----:B------:R-:W-:Y:S01]  /*22500*/  @!PT LDS RZ, [RZ] ;  /* 0x00000000fffff984 */ /* 0x000fe20000000800 */
[----:B------:R-:W-:Y:S01]  /*22510*/  @!PT LDS RZ, [RZ] ;  /* 0x00000000fffff984 */ /* 0x000fe20000000800 */
[----:B------:R3:W-:Y:S01]  /*22520*/  @!P1 LDGSTS.E.BYPASS.LTC128B.128 [R241+0x5000], desc[UR14][R176.64] ;  /* 0x05000000b0f19fae */ /* 0x0007e2000b981a0e */
[--C-:B------:R-:W-:Y:S01]  /*22530*/  IMAD.X R169, R171, 0x1, R2.reuse, P3 ;  /* 0x00000001aba97824 */ /* 0x100fe200018e0602 */
[-C--:B----4-:R-:W-:Y:S02]  /*22540*/  IADD3 R174, P3, PT, R182, R0.reuse, RZ ;  /* 0x00000000b6ae7210 */ /* 0x090fe40007f7e0ff */
[----:B------:R1:W-:Y:S01]  /*22550*/  @P1 STS.128 [R241+0x5000], RZ ;  /* 0x005000fff1001388 */ /* 0x0003e20000000c00 */
[--C-:B------:R-:W-:Y:S03]  /*22560*/  IMAD.X R183, R169, 0x1, R2.reuse, P2 ;  /* 0x00000001a9b77824 */ /* 0x100fe600010e0602 */
[----:B------:R-:W-:Y:S01]  /*22570*/  @!PT LDS RZ, [RZ] ;  /* 0x00000000fffff984 */ /* 0x000fe20000000800 */
[----:B------:R-:W-:Y:S01]  /*22580*/  @!PT LDS RZ, [RZ] ;  /* 0x00000000fffff984 */ /* 0x000fe20000000800 */
[----:B------:R-:W-:Y:S01]  /*22590*/  @!PT LDS RZ, [RZ] ;  /* 0x00000000fffff984 */ /* 0x000fe20000000800 */
[----:B------:R1:W-:Y:S01]  /*225a0*/  @!P1 LDGSTS.E.BYPASS.LTC128B.128 [R241+0x5800], desc[UR14][R180.64] ;  /* 0x05800000b4f19fae */ /* 0x0003e2000b981a0e */
[--C-:B------:R-:W-:Y:S01]  /*225b0*/  IMAD.X R175, R183, 0x1, R2.reuse, P3 ;  /* 0x00000001b7af7824 */ /* 0x100fe200018e0602 */
[-C--:B-----5:R-:W-:Y:S02]  /*225c0*/  IADD3 R172, P2, PT, R174, R0.reuse, RZ ;  /* 0x00000000aeac7210 */ /* 0x0a0fe40007f5e0ff */
[----:B------:R1:W-:Y:S04]  /*225d0*/  @P1 STS.128 [R241+0x5800], RZ ;  /* 0x005800fff1001388 */ /* 0x0003e80000000c00 */
        /* <DEDUP_REMOVED lines=12> */
[----:B---3--:R-:W-:Y:S02]  /*226a0*/  @!P1 IADD3 R176, P2, PT, R166, R0, RZ ;  /* 0x00000000a6b09210 */ /* 0x008fe40007f5e0ff */
[----:B------:R1:W-:Y:S04]  /*226b0*/  @P1 STS.128 [R241+0x6800], RZ ;  /* 0x006800fff1001388 */ /* 0x0003e80000000c00 */
[----:B------:R-:W-:Y:S01]  /*226c0*/  @!PT LDS RZ, [RZ] ;  /* 0x00000000fffff984 */ /* 0x000fe20000000800 */
[----:B------:R-:W-:Y:S01]  /*226d0*/  @!PT LDS RZ, [RZ] ;  /* 0x00000000fffff984 */ /* 0x000fe20000000800 */
[----:B------:R-:W-:Y:S01]  /*226e0*/  @!PT LDS RZ, [RZ] ;  /* 0x00000000fffff984 */ /* 0x000fe20000000800 */
[----:B------:R1:W-:Y:S01]  /*226f0*/  @!P1 LDGSTS.E.BYPASS.LTC128B.128 [R241+0x7000], desc[UR14][R168.64] ;  /* 0x07000000a8f19fae */ /* 0x0003e2000b981a0e */
[----:B------:R-:W-:Y:S03]  /*22700*/  @!P1 IMAD.X R177, R167, 0x1, R2, P2 ;  /* 0x00000001a7b19824 */ /* 0x000fe600010e0602 */
        /* <DEDUP_REMOVED lines=27> */
.L_x_975:
        /* <DEDUP_REMOVED lines=62> */
[----:B-1----:R-:W-:Y:S02]  /*22ca0*/  FMNMX3.FTZ R169, R0, R130, R131, !PT ;  /* 0x0000008200a97276 */ /* 0x002fe40007810083 */
[----:B------:R-:W-:Y:S02]  /*22cb0*/  FMNMX3.FTZ R166, R2, R128, R129, !PT ;  /* 0x0000008002a67276 */ /* 0x000fe40007810081 */
[----:B------:R-:W-:Y:S01]  /*22cc0*/  IADD3 R243, PT, PT, R243, -0x1, RZ ;  /* 0xfffffffff3f37810 */ /* 0x000fe20007ffe0ff */
[----:B------:R-:W-:Y:S01]  /*22cd0*/  SHFL.BFLY PT, R0, R169, 0x2, 0x1f ;  /* 0x0c401f00a9007f89 */ /* 0x000fe200000e0000 */
[----:B------:R-:W-:Y:S07]  /*22ce0*/  IADD3 R240, PT, PT, R240, -0x100, RZ ;  /* 0xffffff00f0f07810 */ /* 0x000fee0007ffe0ff */
[----:B------:R-:W1:Y:S02]  /*22cf0*/  SHFL.BFLY PT, R173, R166, 0x2, 0x1f ;  /* 0x0c401f00a6ad7f89 */ /* 0x000e6400000e0000 */
        /* <DEDUP_REMOVED lines=30> */
[----:B------:R-:W-:Y:S01]  /*22ee0*/  IADD3 R6, PT, PT, R225, 0xa040, RZ ;  /* 0x0000a040e1067810 */ /* 0x000fe20007ffe0ff */
[C---:B---3--:R-:W-:Y:S01]  /*22ef0*/  FMUL.FTZ R10, R3.reuse, R162 ;  /* 0x000000a2030a7220 */ /* 0x048fe20000410000 */
        /* <DEDUP_REMOVED lines=665> */
.L_x_973:
[----:B------:R-:W1:Y:S01]  /*25890*/  SHFL.BFLY PT, R3, R246, 0x2, 0x1f ;  /* 0x0c401f00f6037f89 */ /* 0x000e6200000e0000 */
[----:B------:R-:W-:Y:S01]  /*258a0*/  SHF.L.U32 R7, R227, 0x4, RZ ;  /* 0x00000004e3077819 */ /* 0x000fe200000006ff */
[----:B------:R-:W2:Y:S01]  /*258b0*/  LDC R27, c[0x0][0x434] ;  /* 0x00010d00ff1b7b82 */ /* 0x000ea20000000800 */
[----:B------:R-:W-:Y:S01]  /*258c0*/  ISETP.NE.AND P5, PT, R230, -0x1, PT ;  /* 0xffffffffe600780c */ /* 0x000fe20003fa5270 */
[----:B------:R-:W3:Y:S01]  /*258d0*/  SHFL.BFLY PT, R4, R245, 0x2, 0x1f ;  /* 0x0c401f00f5047f89 */ /* 0x000ee200000e0000 */
[----:B------:R-:W-:Y:S01]  /*258e0*/  LOP3.LUT R7, R7, 0x1c0, RZ, 0xc0, !PT ;  /* 0x000001c007077812 */ /* 0x000fe200078ec0ff */
[----:B------:R-:W-:Y:S01]  /*258f0*/  BSSY.RECONVERGENT B0, `(.L_x_978) ;  /* 0x000008f000007945 */ /* 0x000fe20003800200 */
[----:B------:R-:W-:Y:S01]  /*25900*/  MOV R12, 0x10 ;  /* 0x00000010000c7802 */ /* 0x000fe20000000f00 */
[----:B------:R-:W4:Y:S01]  /*25910*/  S2R R21, SR_CTAID.Z ;  /* 0x0000000000157919 */ /* 0x000f220000002700 */
[----:B------:R-:W-:Y:S01]  /*25920*/  LOP3.LUT R228, R228, 0x30, RZ, 0xc0, !PT ;  /* 0x00000030e4e47812 */ /* 0x000fe200078ec0ff */
[----:B------:R-:W5:Y:S01]  /*25930*/  S2UR UR8, SR_CTAID.X ;  /* 0x00000000000879c3 */ /* 0x000f620000002500 */
[----:B------:R-:W-:Y:S01]  /*25940*/  SEL R12, R12, 0xfffffff0, !P0 ;  /* 0xfffffff00c0c7807 */ /* 0x000fe20004000000 */
[----:B-1----:R-:W-:Y:S01]  /*25950*/  FADD.FTZ R10, R3, R246 ;  /* 0x000000f6030a7221 */ /* 0x002fe20000010000 */
[----:B---3--:R-:W-:-:S04]  /*25960*/  FADD.FTZ R9, R4, R245 ;  /* 0x000000f504097221 */ /* 0x008fc80000010000 */
[----:B------:R-:W1:Y:S04]  /*25970*/  SHFL.BFLY PT, R3, R10, 0x1, 0x1f ;  /* 0x0c201f000a037f89 */ /* 0x000e6800000e0000 */
[----:B------:R-:W3:Y:S01]  /*25980*/  SHFL.BFLY PT, R4, R9, 0x1, 0x1f ;  /* 0x0c201f0009047f89 */ /* 0x000ee200000e0000 */
[----:B-----5:R-:W-:Y:S01]  /*25990*/  USHF.L.U32 UR8, UR8, 0x6, URZ ;  /* 0x0000000608087899 */ /* 0x020fe200080006ff */
[----:B-1----:R-:W-:Y:S02]  /*259a0*/  FADD.FTZ R3, R10, R3 ;  /* 0x000000030a037221 */ /* 0x002fe40000010000 */
[----:B------:R-:W1:Y:S02]  /*259b0*/  @P5 LDC.64 R10, c[0x0][0x408] ;  /* 0x00010200ff0a5b82 */ /* 0x000e640000000a00 */
[----:B------:R-:W5:Y:S01]  /*259c0*/  MUFU.RCP R6, R3 ;  /* 0x0000000300067308 */ /* 0x000f620000001000 */
[----:B------:R-:W-:Y:S01]  /*259d0*/  FSETP.NE.FTZ.AND P1, PT, R3, RZ, PT ;  /* 0x000000ff0300720b */ /* 0x000fe20003f35000 */
[----:B---3--:R-:W-:Y:S01]  /*259e0*/  FADD.FTZ R5, R9, R4 ;  /* 0x0000000409057221 */ /* 0x008fe20000010000 */
[----:B------:R-:W-:-:S04]  /*259f0*/  SHF.L.U32 R4, R227, 0x1, RZ ;  /* 0x00000001e3047819 */ /* 0x000fc800000006ff */
[--C-:B------:R-:W-:Y:S01]  /*25a00*/  LOP3.LUT R229, R229, 0x6, R4.reuse, 0xf8, !PT ;  /* 0x00000006e5e57812 */ /* 0x100fe200078ef804 */
[----:B------:R-:W3:Y:S01]  /*25a10*/  MUFU.RCP R8, R5 ;  /* 0x0000000500087308 */ /* 0x000ee20000001000 */
[----:B------:R-:W-:Y:S02]  /*25a20*/  LOP3.LUT R4, R7, 0x38, R4, 0xf8, !PT ;  /* 0x0000003807047812 */ /* 0x000fe400078ef804 */
[----:B------:R-:W-:Y:S02]  /*25a30*/  FSETP.NE.FTZ.AND P2, PT, R5, RZ, PT ;  /* 0x000000ff0500720b */ /* 0x000fe40003f55000 */
[----:B------:R-:W-:Y:S02]  /*25a40*/  LOP3.LUT R4, R229, R4, RZ, 0xfc, !PT ;  /* 0x00000004e5047212 */ /* 0x000fe400078efcff */
[----:B------:R-:W-:Y:S01]  /*25a50*/  R2P PR, R227, 0x18 ;  /* 0x00000018e3007804 */ /* 0x000fe20000000000 */
[----:B------:R-:W-:Y:S01]  /*25a60*/  @P1 MUFU.LG2 R3, R3 ;  /* 0x0000000300031308 */ /* 0x000fe20000000c00 */
[----:B-----5:R-:W-:-:S02]  /*25a70*/  FSEL R6, R6, 1, P1 ;  /* 0x3f80000006067808 */ /* 0x020fc40000800000 */
[----:B------:R-:W-:Y:S01]  /*25a80*/  LEA R13, R4, UR6, 0x1 ;  /* 0x00000006040d7c11 */ /* 0x000fe2000f8e08ff */
[----:B------:R-:W1:Y:S01]  /*25a90*/  LDCU.64 UR6, c[0x0][0x358] ;  /* 0x00006b00ff0677ac */ /* 0x000e620008000a00 */
        /* <DEDUP_REMOVED lines=17> */
[----:B---3--:R-:W-:Y:S01]  /*25bb0*/  FSEL R8, R8, 1, P2 ;  /* 0x3f80000008087808 */ /* 0x008fe20001000000 */
[----:B------:R-:W3:Y:S01]  /*25bc0*/  LDC.U8 R6, c[0x0][0x548] ;  /* 0x00015200ff067b82 */ /* 0x000ee20000000000 */
[----:B------:R-:W-:Y:S01]  /*25bd0*/  F2FP.F16.F32.PACK_AB R162, R163, R162 ;  /* 0x000000a2a3a2723e */ /* 0x000fe200000000ff */
[----:B------:R-:W5:Y:S01]  /*25be0*/  @P2 MUFU.LG2 R5, R5 ;  /* 0x0000000500052308 */ /* 0x000f620000000c00 */
        /* <DEDUP_REMOVED lines=18> */
[----:B------:R-:W-:Y:S01]  /*25d10*/  STS [R13+0x400], R162 ;  /* 0x000400a20d007388 */ /* 0x000fe20000000800 */
[----:B------:R-:W-:Y:S01]  /*25d20*/  F2FP.F16.F32.PACK_AB R160, R161, R160 ;  /* 0x000000a0a1a0723e */ /* 0x000fe200000000ff */
[----:B------:R-:W2:Y:S01]  /*25d30*/  @P2 LDC R29, c[0x0][0x458] ;  /* 0x00011600ff1d2b82 */ /* 0x000ea20000000800 */
[----:B---3--:R-:W-:Y:S01]  /*25d40*/  ISETP.NE.AND P6, PT, R6, RZ, PT ;  /* 0x000000ff0600720c */ /* 0x008fe20003fc5270 */
[----:B-1----:R-:W-:Y:S01]  /*25d50*/  @P5 IMAD.WIDE.U32 R30, R230, R10, RZ ;  /* 0x0000000ae61e5225 */ /* 0x002fe200078e00ff */
[----:B------:R-:W-:Y:S01]  /*25d60*/  SEL R6, R8, 0xffffffe0, !P3 ;  /* 0xffffffe008067807 */ /* 0x000fe20005800000 */
[----:B------:R1:W-:Y:S01]  /*25d70*/  STS [R13], R160 ;  /* 0x000000a00d007388 */ /* 0x0003e20000000800 */
[----:B------:R-:W-:Y:S01]  /*25d80*/  F2FP.F16.F32.PACK_AB R132, R133, R132 ;  /* 0x000000848584723e */ /* 0x000fe200000000ff */
[----:B-----5:R-:W-:Y:S01]  /*25d90*/  @P2 FMUL.FTZ R5, R5, 0.69314718246459960938 ;  /* 0x3f31721805052820 */ /* 0x020fe20000410000 */
[----:B------:R-:W-:Y:S01]  /*25da0*/  IADD3 R15, PT, PT, R13, 0x40, RZ ;  /* 0x000000400d0f7810 */ /* 0x000fe20007ffe0ff */
[----:B------:R-:W3:Y:S01]  /*25db0*/  @!P5 LDC.64 R8, c[0x0][0x400] ;  /* 0x00010000ff08db82 */ /* 0x000ee20000000a00 */
[----:B------:R-:W-:Y:S01]  /*25dc0*/  IADD3 R19, PT, PT, R12, R13, RZ ;  /* 0x0000000d0c137210 */ /* 0x000fe20007ffe0ff */
[----:B------:R-:W-:Y:S01]  /*25dd0*/  @P1 FMUL.FTZ R3, R3, 0.69314718246459960938 ;  /* 0x3f31721803031820 */ /* 0x000fe20000410000 */
[----:B------:R-:W-:-:S02]  /*25de0*/  F2FP.F16.F32.PACK_AB R136, R137, R136 ;  /* 0x000000888988723e */ /* 0x000fc400000000ff */
[----:B------:R-:W-:Y:S01]  /*25df0*/  F2FP.F16.F32.PACK_AB R138, R139, R138 ;  /* 0x0000008a8b8a723e */ /* 0x000fe200000000ff */
[----:B------:R-:W-:Y:S01]  /*25e00*/  STS [R19], R132 ;  /* 0x0000008413007388 */ /* 0x000fe20000000800 */
[----:B------:R-:W-:Y:S02]  /*25e10*/  IADD3 R17, PT, PT, R6, R13, RZ ;  /* 0x0000000d06117210 */ /* 0x000fe40007ffe0ff */
[----:B------:R-:W-:Y:S01]  /*25e20*/  @P4 IADD3 R15, PT, PT, R13, -0x40, RZ ;  /* 0xffffffc00d0f4810 */ /* 0x000fe20007ffe0ff */
[----:B------:R5:W-:Y:S01]  /*25e30*/  STS [R19+0x400], R134 ;  /* 0x0004008613007388 */ /* 0x000be20000000800 */
[----:B------:R-:W-:Y:S02]  /*25e40*/  IADD3 R23, PT, PT, R12, R17, RZ ;  /* 0x000000110c177210 */ /* 0x000fe40007ffe0ff */
[----:B------:R-:W-:Y:S01]  /*25e50*/  ISETP.NE.OR P0, PT, R230, -0x1, !P6 ;  /* 0xffffffffe600780c */ /* 0x000fe20007705670 */
[----:B------:R-:W-:Y:S01]  /*25e60*/  STS [R17], R136 ;  /* 0x0000008811007388 */ /* 0x000fe20000000800 */
[----:B------:R-:W-:-:S02]  /*25e70*/  F2FP.F16.F32.PACK_AB R140, R141, R140 ;  /* 0x0000008c8d8c723e */ /* 0x000fc400000000ff */
[----:B------:R-:W-:Y:S01]  /*25e80*/  F2FP.F16.F32.PACK_AB R142, R143, R142 ;  /* 0x0000008e8f8e723e */ /* 0x000fe200000000ff */
[----:B------:R2:W-:Y:S01]  /*25e90*/  STS [R17+0x400], R138 ;  /* 0x0004008a11007388 */ /* 0x0005e20000000800 */
[----:B------:R-:W-:Y:S01]  /*25ea0*/  F2FP.F16.F32.PACK_AB R144, R145, R144 ;  /* 0x000000909190723e */ /* 0x000fe200000000ff */
[----:B-1----:R-:W4:Y:S01]  /*25eb0*/  @!P6 LDC R13, c[0x0][0x3e0] ;  /* 0x0000f800ff0deb82 */ /* 0x002f220000000800 */
[----:B------:R-:W-:Y:S01]  /*25ec0*/  F2FP.F16.F32.PACK_AB R146, R147, R146 ;  /* 0x000000929392723e */ /* 0x000fe200000000ff */
[----:B------:R-:W-:Y:S01]  /*25ed0*/  STS [R23], R140 ;  /* 0x0000008c17007388 */ /* 0x000fe20000000800 */
[----:B------:R-:W-:Y:S02]  /*25ee0*/  LOP3.LUT P3, RZ, R227, 0x3, RZ, 0xc0, !PT ;  /* 0x00000003e3ff7812 */ /* 0x000fe4000786c0ff */
[----:B------:R-:W-:Y:S01]  /*25ef0*/  F2FP.F16.F32.PACK_AB R156, R157, R156 ;  /* 0x0000009c9d9c723e */ /* 0x000fe200000000ff */
[----:B------:R3:W-:Y:S01]  /*25f00*/  STS [R23+0x400], R142 ;  /* 0x0004008e17007388 */ /* 0x0007e20000000800 */
[----:B------:R-:W-:-:S02]  /*25f10*/  F2FP.F16.F32.PACK_AB R158, R159, R158 ;  /* 0x0000009e9f9e723e */ /* 0x000fc400000000ff */
[-C--:B------:R-:W-:Y:S01]  /*25f20*/  IADD3 R25, PT, PT, R12, R15.reuse, RZ ;  /* 0x0000000f0c197210 */ /* 0x080fe20007ffe0ff */
[----:B------:R-:W-:Y:S01]  /*25f30*/  STS [R15], R144 ;  /* 0x000000900f007388 */ /* 0x000fe20000000800 */
[----:B------:R-:W-:Y:S02]  /*25f40*/  F2FP.F16.F32.PACK_AB R148, R149, R148 ;  /* 0x000000949594723e */ /* 0x000fe400000000ff */
[----:B------:R-:W-:Y:S01]  /*25f50*/  F2FP.F16.F32.PACK_AB R150, R151, R150 ;  /* 0x000000969796723e */ /* 0x000fe200000000ff */
[----:B------:R1:W-:Y:S01]  /*25f60*/  STS [R15+0x400], R146 ;  /* 0x000400920f007388 */ /* 0x0003e20000000800 */
[----:B-----5:R-:W-:Y:S02]  /*25f70*/  IADD3 R19, PT, PT, R6, R15, RZ ;  /* 0x0000000f06137210 */ /* 0x020fe40007ffe0ff */
[----:B------:R-:W5:Y:S01]  /*25f80*/  @P6 LDC R6, c[0x0][0x454] ;  /* 0x00011500ff066b82 */ /* 0x000f620000000800 */
[----:B------:R-:W-:Y:S01]  /*25f90*/  F2FP.F16.F32.PACK_AB R152, R153, R152 ;  /* 0x000000989998723e */ /* 0x000fe200000000ff */
[----:B------:R1:W-:Y:S01]  /*25fa0*/  STS [R25], R156 ;  /* 0x0000009c19007388 */ /* 0x0003e20000000800 */
[----:B------:R-:W-:-:S02]  /*25fb0*/  F2FP.F16.F32.PACK_AB R154, R155, R154 ;  /* 0x0000009a9b9a723e */ /* 0x000fc400000000ff */
[----:B------:R-:W-:Y:S01]  /*25fc0*/  SHF.R.U32.HI R7, RZ, 0x2, R227 ;  /* 0x00000002ff077819 */ /* 0x000fe200000116e3 */
[----:B------:R1:W-:Y:S01]  /*25fd0*/  STS [R25+0x400], R158 ;  /* 0x0004009e19007388 */ /* 0x0003e20000000800 */
[----:B----4-:R-:W-:Y:S01]  /*25fe0*/  @!P6 IMAD R10, R4, R13, R21 ;  /* 0x0000000d040ae224 */ /* 0x010fe200078e0215 */
[----:B--2---:R-:W2:Y:S01]  /*25ff0*/  @P1 LDC R17, c[0x0][0x458] ;  /* 0x00011600ff111b82 */ /* 0x004ea20000000800 */
[----:B------:R-:W-:Y:S01]  /*26000*/  LOP3.LUT R7, R228, 0x7, R7, 0xf8, !PT ;  /* 0x00000007e4077812 */ /* 0x000fe200078ef807 */
[----:B------:R4:W-:Y:S01]  /*26010*/  STS [R19], R148 ;  /* 0x0000009413007388 */ /* 0x0009e20000000800 */
[----:B------:R-:W-:Y:S02]  /*26020*/  @!P6 IMAD R10, R10, R27, RZ ;  /* 0x0000001b0a0ae224 */ /* 0x000fe400078e02ff */
[----:B---3--:R-:W-:Y:S01]  /*26030*/  @!P5 IMAD.WIDE.U32 R22, R4, R8, RZ ;  /* 0x000000080416d225 */ /* 0x008fe200078e00ff */
[----:B------:R4:W-:Y:S01]  /*26040*/  STS [R19+0x400], R150 ;  /* 0x0004009613007388 */ /* 0x0009e20000000800 */
[----:B------:R-:W-:-:S02]  /*26050*/  MOV R8, 0x7f800000 ;  /* 0x7f80000000087802 */ /* 0x000fc40000000f00 */
[----:B------:R-:W-:Y:S01]  /*26060*/  @P2 FFMA.FTZ R8, R2, R29, R5 ;  /* 0x0000001d02082223 */ /* 0x000fe20000010005 */
[----:B------:R-:W-:Y:S02]  /*26070*/  @!P5 IMAD R9, R4, R9, R23 ;  /* 0x000000090409d224 */ /* 0x000fe400078e0217 */
[----:B------:R-:W-:Y:S01]  /*26080*/  @P5 IMAD R9, R230, R11, R31 ;  /* 0x0000000be6095224 */ /* 0x000fe200078e021f */
[----:B------:R-:W-:Y:S01]  /*26090*/  MOV R11, 0x7f800000 ;  /* 0x7f800000000b7802 */ /* 0x000fe20000000f00 */
[----:B------:R-:W-:Y:S01]  /*260a0*/  @!P0 IMAD R230, R4, R27, RZ ;  /* 0x0000001b04e68224 */ /* 0x000fe200078e02ff */
[----:B-1----:R-:W-:-:S03]  /*260b0*/  IADD3 R15, PT, PT, R12, R19, RZ ;  /* 0x000000130c0f7210 */ /* 0x002fc60007ffe0ff */
[----:B-----5:R-:W-:Y:S02]  /*260c0*/  @P6 IMAD R10, R21, R6, R230 ;  /* 0x00000006150a6224 */ /* 0x020fe400078e02e6 */
[----:B------:R4:W-:Y:S04]  /*260d0*/  STS [R15], R152 ;  /* 0x000000980f007388 */ /* 0x0009e80000000800 */
[----:B------:R4:W-:Y:S01]  /*260e0*/  STS [R15+0x400], R154 ;  /* 0x0004009a0f007388 */ /* 0x0009e20000000800 */
[----:B--2---:R-:W-:Y:S01]  /*260f0*/  @P1 FFMA.FTZ R11, R0, R17, R3 ;  /* 0x00000011000b1223 */ /* 0x004fe20000010003 */
[----:B------:R-:W-:Y:S06]  /*26100*/  BAR.SYNC.DEFER_BLOCKING 0x0 ;  /* 0x0000000000007b1d */ /* 0x000fec0000010000 */
[----:B----4-:R-:W-:Y:S05]  /*26110*/  @P3 BRA `(.L_x_979) ;  /* 0x0000000000303947 */ /* 0x010fea0003800000 */
[----:B------:R-:W1:Y:S01]  /*26120*/  LDCU.64 UR4, c[0x0][0x420] ;  /* 0x00008400ff0477ac */ /* 0x000e620008000a00 */
[----:B------:R-:W-:Y:S02]  /*26130*/  VIADD R10, R10, UR8 ;  /* 0x000000080a0a7c36 */ /* 0x000fe40008000000 */
[----:B------:R-:W-:Y:S02]  /*26140*/  VIADD R0, R232, -UR8 ;  /* 0x80000008e8007c36 */ /* 0x000fe40008000000 */
[C---:B------:R-:W-:Y:S01]  /*26150*/  VIADD R3, R7.reuse, 0x8 ;  /* 0x0000000807037836 */ /* 0x040fe20000000000 */
[C---:B------:R-:W-:Y:S02]  /*26160*/  IADD3 R2, P0, PT, R7.reuse, R10, RZ ;  /* 0x0000000a07027210 */ /* 0x040fe40007f1e0ff */
[-C--:B------:R-:W-:Y:S02]  /*26170*/  ISETP.GE.AND P2, PT, R7, R0.reuse, PT ;  /* 0x000000000700720c */ /* 0x080fe40003f46270 */
[----:B------:R-:W-:-:S02]  /*26180*/  ISETP.GE.AND P1, PT, R3, R0, PT ;  /* 0x000000000300720c */ /* 0x000fc40003f26270 */
[----:B------:R-:W-:Y:S02]  /*26190*/  LEA.HI.X.SX32 R3, R10, RZ, 0x1, P0 ;  /* 0x000000ff0a037211 */ /* 0x000fe400000f0eff */
[----:B-1----:R-:W-:-:S04]  /*261a0*/  LEA R4, P0, R2, UR4, 0x2 ;  /* 0x0000000402047c11 */ /* 0x002fc8000f8010ff */
[----:B------:R-:W-:-:S05]  /*261b0*/  LEA.HI.X R5, R2, UR5, R3, 0x2, P0 ;  /* 0x0000000502057c11 */ /* 0x000fca00080f1403 */
[----:B------:R1:W-:Y:S04]  /*261c0*/  @!P2 STG.E desc[UR6][R4.64], R8 ;  /* 0x000000080400a986 */ /* 0x0003e8000c101906 */
[----:B------:R1:W-:Y:S02]  /*261d0*/  @!P1 STG.E desc[UR6][R4.64+0x20], R11 ;  /* 0x0000200b04009986 */ /* 0x0003e4000c101906 */
.L_x_979:
[----:B------:R-:W-:Y:S05]  /*261e0*/  BSYNC.RECONVERGENT B0 ;  /* 0x0000000000007941 */ /* 0x000fea0003800200 */
.L_x_978:
[----:B------:R-:W2:Y:S01]  /*261f0*/  LDCU UR4, c[0x0][0x440] ;  /* 0x00008800ff0477ac */ /* 0x000ea20008000800 */
[----:B------:R-:W3:Y:S01]  /*26200*/  LDC.64 R2, c[0x0][0x408] ;  /* 0x00010200ff027b82 */ /* 0x000ee20000000a00 */
[----:B------:R-:W-:Y:S01]  /*26210*/  VIADD R7, R232, -UR8 ;  /* 0x80000008e8077c36 */ /* 0x000fe20008000000 */
[----:B------:R-:W-:Y:S01]  /*26220*/  SHF.R.U32.HI R0, RZ, 0x3, R227 ;  /* 0x00000003ff007819 */ /* 0x000fe200000116e3 */
[----:B------:R-:W-:Y:S01]  /*26230*/  IMAD.MOV.U32 R227, RZ, RZ, RZ ;  /* 0x000000ffffe37224 */ /* 0x000fe200078e00ff */
[----:B------:R-:W-:Y:S01]  /*26240*/  @P5 MOV R22, R30 ;  /* 0x0000001e00165202 */ /* 0x000fe20000000f00 */
[----:B------:R-:W4:Y:S01]  /*26250*/  LDS.128 R12, [R241] ;  /* 0x00000000f10c7984 */ /* 0x000f220000000c00 */
[C---:B-1----:R-:W-:Y:S01]  /*26260*/  IADD3 R8, PT, PT, R0.reuse, 0x20, RZ ;  /* 0x0000002000087810 */ /* 0x042fe20007ffe0ff */
[----:B------:R-:W-:Y:S01]  /*26270*/  VIADD R10, R0, 0x10 ;  /* 0x00000010000a7836 */ /* 0x000fe20000000000 */
[----:B------:R-:W-:Y:S01]  /*26280*/  BSSY.RECONVERGENT B0, `(.L_x_980) ;  /* 0x0000024000007945 */ /* 0x000fe20003800200 */
[----:B------:R1:W1:Y:S01]  /*26290*/  LDS.128 R16, [R241+0x1800] ;  /* 0x00180000f1107984 */ /* 0x0002620000000c00 */
[----:B--2---:R-:W-:Y:S01]  /*262a0*/  ISETP.GE.AND P1, PT, R226, UR4, PT ;  /* 0x00000004e2007c0c */ /* 0x004fe2000bf26270 */
[----:B------:R-:W2:Y:S03]  /*262b0*/  LDCU.64 UR4, c[0x0][0x410] ;  /* 0x00008200ff0477ac */ /* 0x000ea60008000a00 */
[----:B------:R-:W-:-:S02]  /*262c0*/  ISETP.GE.OR P0, PT, R0, R7, P1 ;  /* 0x000000070000720c */ /* 0x000fc40000f06670 */
[-C--:B------:R-:W-:Y:S01]  /*262d0*/  ISETP.GE.OR P3, PT, R10, R7.reuse, P1 ;  /* 0x000000070a00720c */ /* 0x080fe20000f66670 */
[----:B---3--:R-:W-:Y:S01]  /*262e0*/  IMAD.WIDE.U32 R4, R2, UR8, R226 ;  /* 0x0000000802047c25 */ /* 0x008fe2000f8e00e2 */
[----:B------:R-:W-:-:S03]  /*262f0*/  ISETP.GE.OR P4, PT, R8, R7, P1 ;  /* 0x000000070800720c */ /* 0x000fc60000f86670 */
[----:B------:R-:W-:Y:S01]  /*26300*/  IMAD R6, R3, UR8, R5 ;  /* 0x0000000803067c24 */ /* 0x000fe2000f8e0205 */
[----:B------:R-:W-:-:S05]  /*26310*/  IADD3 R22, P2, PT, R22, R4, RZ ;  /* 0x0000000416167210 */ /* 0x000fca0007f5e0ff */
[----:B------:R-:W3:Y:S01]  /*26320*/  @!P0 LDC.64 R4, c[0x0][0x3f0] ;  /* 0x0000fc00ff048b82 */ /* 0x000ee20000000a00 */
[----:B------:R-:W-:Y:S02]  /*26330*/  IMAD.X R23, R9, 0x1, R6, P2 ;  /* 0x0000000109177824 */ /* 0x000fe400010e0606 */
[----:B------:R-:W-:Y:S02]  /*26340*/  VIADD R6, R0, 0x30 ;  /* 0x0000003000067836 */ /* 0x000fe40000000000 */
[----:B--2---:R-:W-:-:S03]  /*26350*/  IMAD.WIDE.U32 R22, R21, UR4, R22 ;  /* 0x0000000415167c25 */ /* 0x004fc6000f8e0016 */
[----:B------:R-:W-:Y:S01]  /*26360*/  ISETP.GE.OR P1, PT, R6, R7, P1 ;  /* 0x000000070600720c */ /* 0x000fe20000f26670 */
[----:B------:R-:W-:Y:S01]  /*26370*/  IMAD R25, R21, UR5, R23 ;  /* 0x0000000515197c24 */ /* 0x000fe2000f8e0217 */
[----:B------:R-:W-:-:S05]  /*26380*/  @!P0 MOV R24, R22 ;  /* 0x0000001600188202 */ /* 0x000fca0000000f00 */
[----:B------:R-:W-:-:S04]  /*26390*/  @!P0 IMAD.WIDE.U32 R26, R0, R2, R24 ;  /* 0x00000002001a8225 */ /* 0x000fc800078e0018 */
[----:B------:R-:W-:Y:S01]  /*263a0*/  @!P0 IMAD R20, R0, R3, R27 ;  /* 0x0000000300148224 */ /* 0x000fe200078e021b */
[----:B---3--:R-:W-:-:S04]  /*263b0*/  @!P0 LEA R28, P2, R26, R4, 0x1 ;  /* 0x000000041a1c8211 */ /* 0x008fc800078408ff */
[----:B------:R-:W-:Y:S02]  /*263c0*/  @!P0 LEA.HI.X R29, R26, R5, R20, 0x1, P2 ;  /* 0x000000051a1d8211 */ /* 0x000fe400010f0c14 */
[----:B------:R2:W3:Y:S04]  /*263d0*/  LDS.128 R4, [R241+0x800] ;  /* 0x00080000f1047984 */ /* 0x0004e80000000c00 */
[----:B----4-:R2:W-:Y:S01]  /*263e0*/  @!P0 STG.E.128 desc[UR6][R28.64], R12 ;  /* 0x0000000c1c008986 */ /* 0x0105e2000c101d06 */
[----:B-1----:R-:W-:Y:S05]  /*263f0*/  @P3 BRA `(.L_x_981) ;  /* 0x0000000000303947 */ /* 0x002fea0003800000 */
[----:B------:R-:W-:Y:S01]  /*26400*/  IADD3 R9, P0, PT, R0, 0x10, RZ ;  /* 0x0000001000097810 */ /* 0x000fe20007f1e0ff */
[----:B------:R-:W2:Y:S01]  /*26410*/  LDCU.64 UR4, c[0x0][0x3f0] ;  /* 0x00007e00ff0477ac */ /* 0x000ea20008000a00 */
[----:B------:R-:W-:-:S03]  /*26420*/  IMAD.MOV.U32 R10, RZ, RZ, R22 ;  /* 0x000000ffff0a7224 */ /* 0x000fc600078e0016 */
[----:B------:R-:W-:-:S04]  /*26430*/  IMAD.X R11, RZ, RZ, RZ, P0 ;  /* 0x000000ffff0b7224 */ /* 0x000fc800000e06ff */
[----:B------:R-:W-:Y:S01]  /*26440*/  IMAD R8, R11, R2, RZ ;  /* 0x000000020b087224 */ /* 0x000fe200078e02ff */
[----:B------:R-:W-:-:S03]  /*26450*/  MOV R11, R25 ;  /* 0x00000019000b7202 */ /* 0x000fc60000000f00 */
[C---:B------:R-:W-:Y:S02]  /*26460*/  IMAD R8, R9.reuse, R3, R8 ;  /* 0x0000000309087224 */ /* 0x040fe400078e0208 */
[----:B------:R-:W-:-:S03]  /*26470*/  IMAD.WIDE.U32 R10, R9, R2, R10 ;  /* 0x00000002090a7225 */ /* 0x000fc600078e000a */
[----:B--2---:R-:W-:Y:S02]  /*26480*/  LEA R12, P0, R10, UR4, 0x1 ;  /* 0x000000040a0c7c11 */ /* 0x004fe4000f8008ff */
[----:B------:R-:W-:-:S04]  /*26490*/  IADD3 R8, PT, PT, R8, R11, RZ ;  /* 0x0000000b08087210 */ /* 0x000fc80007ffe0ff */
[----:B------:R-:W-:-:S05]  /*264a0*/  LEA.HI.X R13, R10, UR5, R8, 0x1, P0 ;  /* 0x000000050a0d7c11 */ /* 0x000fca00080f0c08 */
[----:B---3--:R1:W-:Y:S02]  /*264b0*/  STG.E.128 desc[UR6][R12.64], R4 ;  /* 0x000000040c007986 */ /* 0x0083e4000c101d06 */
.L_x_981:
[----:B------:R-:W-:Y:S05]  /*264c0*/  BSYNC.RECONVERGENT B0 ;  /* 0x0000000000007941 */ /* 0x000fea0003800200 */
.L_x_980:
[----:B-1-3--:R1:W3:Y:S01]  /*264d0*/  LDS.128 R4, [R241+0x1000] ;  /* 0x00100000f1047984 */ /* 0x00a2e20000000c00 */
[----:B------:R-:W-:Y:S04]  /*264e0*/  BSSY.RECONVERGENT B0, `(.L_x_982) ;  /* 0x000000e000007945 */ /* 0x000fe80003800200 */
[----:B------:R-:W-:Y:S05]  /*264f0*/  @P4 BRA `(.L_x_983) ;  /* 0x0000000000304947 */ /* 0x000fea0003800000 */
        /* <DEDUP_REMOVED lines=12> */
.L_x_983:
[----:B------:R-:W-:Y:S05]  /*265c0*/  BSYNC.RECONVERGENT B0 ;  /* 0x0000000000007941 */ /* 0x000fea0003800200 */
.L_x_982:
[----:B------:R-:W-:Y:S05]  /*265d0*/  @P1 EXIT ;  /* 0x000000000000194d */ /* 0x000fea0003800000 */
[----:B------:R-:W5:Y:S01]  /*265e0*/  LDCU.64 UR4, c[0x0][0x3f0] ;  /* 0x00007e00ff0477ac */ /* 0x000f620008000a00 */
[----:B---34-:R-:W-:Y:S02]  /*265f0*/  IADD3 R5, P0, PT, R0, 0x30, RZ ;  /* 0x0000003000057810 */ /* 0x018fe40007f1e0ff */
[----:B------:R-:W-:Y:S02]  /*26600*/  MOV R23, R25 ;  /* 0x0000001900177202 */ /* 0x000fe40000000f00 */
[----:B------:R-:W-:Y:S01]  /*26610*/  IADD3.X R7, PT, PT, RZ, RZ, RZ, P0, !PT ;  /* 0x000000ffff077210 */ /* 0x000fe200007fe4ff */
        /* <DEDUP_REMOVED lines=8> */
.L_x_984:
        /* <DEDUP_REMOVED lines=14> */
.L_x_7132:


//--------------------- .text._ZN5flash24flash_fwd_splitkv_kernelI23Flash_fwd_kernel_traitsILi64ELi64ELi256ELi4ELb0ELb0EN7cutlass6half_tE19Flash_kernel_traitsILi64ELi64ELi256ELi4ES3_EELb1ELb0ELb0ELb0ELb0ELb1ELb0ELb1EEEvNS_16Flash_fwd_paramsE --------------------------
	.section	.text._ZN5flash24flash_fwd_splitkv_kernelI23Flash_fwd_kernel_traitsILi64ELi64ELi256ELi4ELb0ELb0EN7cutlass6half_tE19Flash_kernel_traitsILi64ELi64ELi256ELi4ES3_EELb1ELb0ELb0ELb0ELb0ELb1ELb0ELb1EEEvNS_16Flash_fwd_paramsE,"ax",@progbits
	.align	128
        .global         _ZN5flash24flash_fwd_splitkv_kernelI23Flash_fwd_kernel_traitsILi64ELi64ELi256ELi4ELb0ELb0EN7cutlass6half_tE19Flash_kernel_traitsILi64ELi64ELi256ELi4ES3_EELb1ELb0ELb0ELb0ELb0ELb1ELb0ELb1EEEvNS_16Flash_fwd_paramsE
        .type           _ZN5flash24flash_fwd_splitkv_kernelI23Flash_fwd_kernel_traitsILi64ELi64ELi256ELi4ELb0ELb0EN7cutlass6half_tE19Flash_kernel_traitsILi64ELi64ELi256ELi4ES3_EELb1ELb0ELb0ELb0ELb0ELb1ELb0ELb1EEEvNS_16Flash_fwd_paramsE,@function
        .size           _ZN5flash24flash_fwd_splitkv_kernelI23Flash_fwd_kernel_traitsILi64ELi64ELi256ELi4ELb0ELb0EN7cutlass6half_tE19Flash_kernel_traitsILi64ELi64ELi256ELi4ES3_EELb1ELb0ELb0ELb0ELb0ELb1ELb0ELb1EEEvNS_16Flash_fwd_paramsE,(.L_x_7133 - _ZN5flash24flash_fwd_splitkv_kernelI23Flash_fwd_kernel_traitsILi64ELi64ELi256ELi4ELb0ELb0EN7cutlass6half_tE19Flash_kernel_traitsILi64ELi64ELi256ELi4ES3_EELb1ELb0ELb0ELb0ELb0ELb1ELb0ELb1EEEvNS_16Flash_fwd_paramsE)
        .other          _ZN5flash24flash_fwd_splitkv_kernelI23Flash_fwd_kernel_traitsILi64ELi64ELi256ELi4ELb0ELb0EN7cutlass6half_tE19Flash_kernel_traitsILi64ELi64ELi256ELi4ES3_EELb1ELb0ELb0ELb0ELb0ELb1ELb0ELb1EEEvNS_16Flash_fwd_paramsE,@"STO_CUDA_ENTRY STV_DEFAULT"
_ZN5flash24flash_fwd_splitkv_kernelI23Flash_fwd_kernel_traitsILi64ELi64ELi256ELi4ELb0ELb0EN7cutlass6half_tE19Flash_kernel_traitsILi64ELi64ELi256ELi4ES3_EELb1ELb0ELb0ELb0ELb0ELb1ELb0ELb1EEEvNS_16Flash_fwd_paramsE:
.text._ZN5flash24flash_fwd_splitkv_kernelI23Flash_fwd_kernel_traitsILi64ELi64ELi256ELi4ELb0ELb0EN7cutlass6half_tE19Flash_kernel_traitsILi64ELi64ELi256ELi4ES3_EELb1ELb0ELb0ELb0ELb0ELb1ELb0ELb1EEEvNS_16Flash_fwd_paramsE:
[----:B------:R-:W1:Y:S01]  /*0000*/  LDC R1, c[0x0][0x37c] ;  /* 0x0000df00ff017b82 */ /* 0x000e620000000800 */
[----:B------:R-:W2:Y:S01]  /*0010*/  S2R R27, SR_CTAID.Y ;  /* 0x00000000001b7919 */ /* 0x000ea20000002600 */
[----:B------:R-:W3:Y:S06]  /*0020*/  LDCU.64 UR8, c[0x0][0x460] ;  /* 0x00008c00ff0877ac */ /* 0x000eec0008000a00 */
[----:B------:R-:W2:Y:S01]  /*0030*/  LDC.64 R4, c[0x0][0x460] ;  /* 0x00011800ff047b82 */ /* 0x000ea20000000a00 */
[----:B------:R-:W-:Y:S01]  /*0040*/  IMAD.MOV.U32 R26, RZ, RZ, -0x1 ;  /* 0xffffffffff1a7424 */ /* 0x000fe200078e00ff */
[----:B------:R-:W4:Y:S01]  /*0050*/  LDCU.64 UR4, c[0x0][0x358] ;  /* 0x00006b00ff0477ac */ /* 0x000f220008000a00 */
[----:B-1----:R-:W-:Y:S01]  /*0060*/  VIADD R1, R1, 0xffffffc0 ;  /* 0xffffffc001017836 */ /* 0x002fe20000000000 */
[----:B------:R-:W1:Y:S04]  /*0070*/  LDCU.64 UR6, c[0x0][0x470] ;  /* 0x00008e00ff0677ac */ /* 0x000e680008000a00 */
[----:B------:R-:W4:Y:S01]  /*0080*/  LDC.64 R2, c[0x0][0x478] ;  /* 0x00011e00ff027b82 */ /* 0x000f220000000a00 */
[----:B---3--:R-:W-:-:S02]  /*0090*/  ISETP.NE.U32.AND P1, PT, RZ, UR8, PT ;  /* 0x00000008ff007c0c */ /* 0x008fc4000bf25070 */
[----:B------:R-:W-:Y:S02]  /*00a0*/  ISETP.NE.U32.AND P0, PT, RZ, UR8, PT ;  /* 0x00000008ff007c0c */ /* 0x000fe4000bf05070 */
[----:B------:R-:W-:Y:S02]  /*00b0*/  ISETP.NE.AND.EX P2, PT, RZ, UR9, PT, P1 ;  /* 0x00000009ff007c0c */ /* 0x000fe4000bf45310 */
[----:B------:R-:W-:Y:S01]  /*00c0*/  ISETP.NE.AND.EX P3, PT, RZ, UR9, PT, P0 ;  /* 0x00000009ff007c0c */ /* 0x000fe2000bf65300 */
[----:B--2---:R-:W-:Y:S01]  /*00d0*/  IMAD.WIDE.U32 R4, R27, 0x4, R4 ;  /* 0x000000041b047825 */ /* 0x004fe200078e0004 */
[----:B----4-:R-:W-:-:S09]  /*00e0*/  ISETP.NE.U32.AND P0, PT, R2, RZ, PT ;  /* 0x000000ff0200720c */ /* 0x010fd20003f05070 */
[----:B------:R-:W2:Y:S01]  /*00f0*/  @P2 LDG.E R26, desc[UR4][R4.64] ;  /* 0x00000004041a2981 */ /* 0x000ea2000c1e1900 */
[----:B------:R-:W-:-:S03]  /*0100*/  ISETP.NE.AND.EX P1, PT, R3, RZ, PT, P0 ;  /* 0x000000ff0300720c */ /* 0x000fc60003f25300 */
[----:B------:R3:W4:Y:S01]  /*0110*/  @P3 LDG.E R0, desc[UR4][R4.64+0x4] ;  /* 0x0000040404003981 */ /* 0x000722000c1e1900 */
[----:B-1----:R-:W-:Y:S01]  /*0120*/  ISETP.NE.U32.AND P0, PT, RZ, UR6, PT ;  /* 0x00000006ff007c0c */ /* 0x002fe2000bf05070 */
[----:B------:R-:W-:-:S03]  /*0130*/  IMAD.SHL.U32 R12, R27, 0x4, RZ ;  /* 0x000000041b0c7824 */ /* 0x000fc600078e00ff */
[----:B------:R-:W-:Y:S02]  /*0140*/  ISETP.NE.AND.EX P5, PT, RZ, UR7, PT, P0 ;  /* 0x00000007ff007c0c */ /* 0x000fe4000bfa5300 */
[----:B------:R-:W-:Y:S02]  /*0150*/  SHF.R.U32.HI R13, RZ, 0x1e, R27 ;  /* 0x0000001eff0d7819 */ /* 0x000fe4000001161b */
[----:B------:R-:W-:Y:S01]  /*0160*/  IADD3 R110, P2, PT, R12, UR6, RZ ;  /* 0x000000060c6e7c10 */ /* 0x000fe2000ff5e0ff */
[----:B------:R-:W-:Y:S01]  /*0170*/  IMAD.MOV.U32 R6, RZ, RZ, RZ ;  /* 0x000000ffff067224 */ /* 0x000fe200078e00ff */
[----:B------:R-:W1:Y:S02]  /*0180*/  @!P3 LDC R16, c[0x0][0x434] ;  /* 0x00010d00ff10bb82 */ /* 0x000e640000000800 */
[----:B------:R-:W-:-:S05]  /*0190*/  IADD3.X R111, PT, PT, R13, UR7, RZ, P2, !PT ;  /* 0x000000070d6f7c10 */ /* 0x000fca00097fe4ff */
[----:B------:R-:W5:Y:S01]  /*01a0*/  @P5 LDG.E R6, desc[UR4][R110.64] ;  /* 0x000000046e065981 */ /* 0x000f62000c1e1900 */
[----:B------:R-:W3:Y:S01]  /*01b0*/  LDCU.U8 UR6, c[0x0][0x532] ;  /* 0x0000a640ff0677ac */ /* 0x000ee20008000000 */
[----:B------:R-:W1:Y:S08]  /*01c0*/  @!P1 LDC R10, c[0x0][0x43c] ;  /* 0x00010f00ff0a9b82 */ /* 0x000e700000000800 */
[----:B---3--:R-:W3:Y:S01]  /*01d0*/  LDC.64 R4, c[0x0][0x468] ;  /* 0x00011a00ff047b82 */ /* 0x008ee20000000a00 */
[----:B------:R-:W-:-:S05]  /*01e0*/  @P1 IADD3 R2, P0, PT, R12, R2, RZ ;  /* 0x000000020c021210 */ /* 0x000fca0007f1e0ff */
[----:B------:R-:W-:Y:S01]  /*01f0*/  @P1 IMAD.X R3, R13, 0x1, R3, P0 ;  /* 0x000000010d031824 */ /* 0x000fe200000e0603 */
[----:B------:R-:W1:Y:S01]  /*0200*/  S2R R23, SR_CTAID.X ;  /* 0x0000000000177919 */ /* 0x000e620000002500 */
[----:B------:R-:W1:Y:S01]  /*0210*/  @!P1 LDC.64 R8, c[0x0][0x488] ;  /* 0x00012200ff089b82 */ /* 0x000e620000000a00 */
[----:B------:R-:W-:Y:S02]  /*0220*/  ISETP.NE.AND P4, PT, RZ, UR6, PT ;  /* 0x00000006ff007c0c */ /* 0x000fe4000bf85270 */
[----:B------:R3:W5:Y:S02]  /*0230*/  @P1 LDG.E R7, desc[UR4][R2.64] ;  /* 0x0000000402071981 */ /* 0x000764000c1e1900 */
[----:B---3--:R-:W-:-:S04]  /*0240*/  ISETP.EQ.U32.AND P0, PT, R4, RZ, PT ;  /* 0x000000ff0400720c */ /* 0x008fc80003f02070 */
[----:B------:R-:W-:Y:S02]  /*0250*/  ISETP.EQ.OR.EX P2, PT, R5, RZ, !P4, P0 ;  /* 0x000000ff0500720c */ /* 0x000fe40006742700 */
[----:B------:R-:W-:-:S05]  /*0260*/  IADD3 R2, P0, PT, R12, R4, RZ ;  /* 0x000000040c027210 */ /* 0x000fca0007f1e0ff */
[----:B------:R-:W-:Y:S01]  /*0270*/  IMAD.X R3, R13, 0x1, R5, P0 ;  /* 0x000000010d037824 */ /* 0x000fe200000e0605 */
[----:B------:R-:W-:-:S04]  /*0280*/  ISETP.NE.U32.AND P0, PT, R4, RZ, PT ;  /* 0x000000ff0400720c */ /* 0x000fc80003f05070 */
[----:B------:R-:W-:-:S13]  /*0290*/  ISETP.NE.AND.EX P0, PT, R5, RZ, PT, P0 ;  /* 0x000000ff0500720c */ /* 0x000fda0003f05300 */
[----:B------:R-:W3:Y:S01]  /*02a0*/  @!P0 LDC R4, c[0x0][0x438] ;  /* 0x00010e00ff048b82 */ /* 0x000ee20000000800 */
[----:B------:R-:W-:Y:S02]  /*02b0*/  IMAD.MOV.U32 R11, RZ, RZ, -0x1 ;  /* 0xffffffffff0b7424 */ /* 0x000fe400078e00ff */
[----:B-1----:R-:W-:-:S04]  /*02c0*/  IMAD.SHL.U32 R146, R23, 0x40, RZ ;  /* 0x0000004017927824 */ /* 0x002fc800078e00ff */
[----:B------:R1:W5:Y:S04]  /*02d0*/  @!P2 LDG.E R11, desc[UR4][R2.64] ;  /* 0x00000004020ba981 */ /* 0x000368000c1e1900 */
[----:B--2---:R1:W-:Y:S01]  /*02e0*/  STL [R1+0x38], R26 ;  /* 0x0000381a01007387 */ /* 0x0043e20000100800 */
[----:B----4-:R-:W-:-:S05]  /*02f0*/  @P3 IMAD.IADD R16, R0, 0x1, -R26 ;  /* 0x0000000100103824 */ /* 0x010fca00078e0a1a */
[----:B------:R1:W-:Y:S01]  /*0300*/  STL [R1+0x3c], R16 ;  /* 0x00003c1001007387 */ /* 0x0003e20000100800 */
[----:B------:R-:W-:Y:S01]  /*0310*/  ISETP.GT.AND P2, PT, R16, R146, PT ;  /* 0x000000921000720c */ /* 0x000fe20003f44270 */
[----:B---3--:R-:W-:-:S12]  /*0320*/  @!P0 BRA `(.L_x_985) ;  /* 0x00000000000c8947 */ /* 0x008fd80003800000 */
[----:B------:R-:W2:Y:S02]  /*0330*/  @P4 LDG.E R4, desc[UR4][R2.64+0x4] ;  /* 0x0000040402044981 */ /* 0x000ea4000c1e1900 */
[----:B--2--5:R-:W-:-:S06]  /*0340*/  @P4 IADD3 R4, PT, PT, R4, -R11, RZ ;  /* 0x8000000b04044210 */ /* 0x024fcc0007ffe0ff */
[----:B------:R2:W5:Y:S02]  /*0350*/  @!P4 LDG.E R4, desc[UR4][R2.64] ;  /* 0x000000040204c981 */ /* 0x000564000c1e1900 */
.L_x_985:
[----:B------:R-:W-:Y:S01]  /*0360*/  @!P1 ISETP.NE.U32.AND P0, PT, R8, RZ, PT ;  /* 0x000000ff0800920c */ /* 0x000fe20003f05070 */
[----:B------:R-:W-:-:S12]  /*0370*/  @!P2 EXIT ;  /* 0x000000000000a94d */ /* 0x000fd80003800000 */
[----:B-12---:R-:W1:Y:S01]  /*0380*/  LDC R2, c[0x0][0x508] ;  /* 0x00014200ff027b82 */ /* 0x006e620000000800 */
[----:B------:R-:W-:Y:S01]  /*0390*/  @!P1 ISETP.NE.AND.EX P0, PT, R9, RZ, PT, P0 ;  /* 0x000000ff0900920c */ /* 0x000fe20003f05300 */
[----:B------:R-:W2:Y:S01]  /*03a0*/  LDCU UR7, c[0x0][0x438] ;  /* 0x00008700ff0777ac */ /* 0x000ea20008000800 */
[--C-:B-----5:R-:W-:Y:S01]  /*03b0*/  IMAD.IADD R106, R4, 0x1, -R6.reuse ;  /* 0x00000001046a7824 */ /* 0x120fe200078e0a06 */
[----:B------:R-:W3:Y:S01]  /*03c0*/  S2R R21, SR_CTAID.Z ;  /* 0x0000000000157919 */ /* 0x000ee20000002700 */
[----:B------:R-:W-:Y:S01]  /*03d0*/  @!P1 SEL R0, R10, RZ, P0 ;  /* 0x000000ff0a009207 */ /* 0x000fe20000000000 */
[----:B------:R-:W-:Y:S01]  /*03e0*/  @P1 IMAD.IADD R183, R7, 0x1, -R6 ;  /* 0x0000000107b71824 */ /* 0x000fe200078e0a06 */
[----:B------:R-:W4:Y:S01]  /*03f0*/  S2R R148, SR_TID.X ;  /* 0x0000000000947919 */ /* 0x000f220000002100 */
[----:B------:R-:W-:Y:S02]  /*0400*/  IMAD.MOV.U32 R10, RZ, RZ, R27 ;  /* 0x000000ffff0a7224 */ /* 0x000fe400078e001b */
[----:B------:R-:W-:-:S04]  /*0410*/  @!P1 IMAD.IADD R183, R106, 0x1, R0 ;  /* 0x000000016ab79824 */ /* 0x000fc800078e0200 */
[----:B------:R-:W-:-:S05]  /*0420*/  VIADD R3, R183, 0xff ;  /* 0x000000ffb7037836 */ /* 0x000fca0000000000 */
[----:B------:R-:W-:Y:S01]  /*0430*/  IADD3 R0, PT, PT, R3, R146, -R16 ;  /* 0x0000009203007210 */ /* 0x000fe20007ffe810 */
[----:B--2---:R-:W-:Y:S01]  /*0440*/  UIADD3 UR7, UPT, UPT, UR7, 0xff, URZ ;  /* 0x000000ff07077890 */ /* 0x004fe2000fffe0ff */
[----:B------:R-:W-:Y:S02]  /*0450*/  SHF.R.S32.HI R4, RZ, 0x1f, R3 ;  /* 0x0000001fff047819 */ /* 0x000fe40000011403 */
[----:B-1----:R-:W-:Y:S01]  /*0460*/  IADD3 R0, PT, PT, R0, 0x40, R2 ;  /* 0x0000004000007810 */ /* 0x002fe20007ffe002 */
        /* <DEDUP_REMOVED lines=8> */
[----:B------:R-:W-:-:S04]  /*04f0*/  VIMNMX3 R29, R2, UR6, R0, PT ;  /* 0x00000006021d7c0f */ /* 0x000fc8000b800100 */
[----:B------:R-:W-:Y:S01]  /*0500*/  ISETP.GT.AND P0, PT, R29, RZ, PT ;  /* 0x000000ff1d00720c */ /* 0x000fe20003f04270 */
[----:B------:R1:W-:-:S12]  /*0510*/  STL [R1+0xc], R29 ;  /* 0x00000c1d01007387 */ /* 0x0003d80000100800 */
[----:B---34-:R-:W-:Y:S05]  /*0520*/  @P0 BRA `(.L_x_986) ;  /* 0x0000000400a80947 */ /* 0x018fea0003800000 */
        /* <DEDUP_REMOVED lines=55> */
.L_x_988:
[----:B------:R-:W-:Y:S05]  /*08a0*/  BSYNC.RECONVERGENT B0 ;  /* 0x0000000000007941 */ /* 0x000fea0003800200 */
.L_x_987:
        /* <DEDUP_REMOVED lines=14> */
.L_x_990:
[----:B------:R-:W-:Y:S05]  /*0990*/  BSYNC.RECONVERGENT B0 ;  /* 0x0000000000007941 */ /* 0x000fea0003800200 */
.L_x_989:
        /* <DEDUP_REMOVED lines=14> */
.L_x_992:
[----:B------:R-:W-:Y:S05]  /*0a80*/  BSYNC.RECONVERGENT B0 ;  /* 0x0000000000007941 */ /* 0x000fea0003800200 */
.L_x_991:
        /* <DEDUP_REMOVED lines=20> */
.L_x_986:
        /* <DEDUP_REMOVED lines=10> */
.L_x_993:
[----:B------:R-:W-:Y:S05]  /*0c70*/  BRA.U !UP0, `(.L_x_994) ;  /* 0x0000000508b87547 */ /* 0x000fea000b800000 */
[----:B------:R-:W3:Y:S01]  /*0c80*/  LDC R13, c[0x0][0x4f0] ;  /* 0x00013c00ff0d7b82 */ /* 0x000ee20000000800 */
[----:B------:R-:W-:Y:S01]  /*0c90*/  LEA R12, R29, 0xffffff00, 0x8 ;  /* 0xffffff001d0c7811 */ /* 0x000fe200078e40ff */
[----:B------:R-:W4:Y:S03]  /*0ca0*/  LDCU.64 UR6, c[0x0][0x4e8] ;  /* 0x00009d00ff0677ac */ /* 0x000f260008000a00 */
[----:B------:R-:W-:Y:S01]  /*0cb0*/  IABS R4, R12 ;  /* 0x0000000c00047213 */ /* 0x000fe20000000000 */
[----:B------:R-:W1:Y:S02]  /*0cc0*/  LDCU.64 UR8, c[0x0][0x3a0] ;  /* 0x00007400ff0877ac */ /* 0x000e640008000a00 */
[----:B------:R-:W1:Y:S01]  /*0cd0*/  LDC R20, c[0x0][0x3e8] ;  /* 0x0000fa00ff147b82 */ /* 0x000e620000000800 */
[----:B------:R-:W1:Y:S01]  /*0ce0*/  LDCU.64 UR14, c[0x0][0x3b8] ;  /* 0x00007700ff0e77ac */ /* 0x000e620008000a00 */
[----:B---3--:R-:W-:-:S02]  /*0cf0*/  IABS R0, R13 ;  /* 0x0000000d00007213 */ /* 0x008fc40000000000 */
[----:B------:R-:W-:Y:S02]  /*0d00*/  ISETP.NE.AND P3, PT, R13, RZ, PT ;  /* 0x000000ff0d00720c */ /* 0x000fe40003f65270 */
[----:B------:R-:W-:-:S04]  /*0d10*/  MOV R5, R0 ;  /* 0x0000000000057202 */ /* 0x000fc80000000f00 */
[----:B--2---:R-:W2:Y:S08]  /*0d20*/  I2F.RP R2, R5 ;  /* 0x0000000500027306 */ /* 0x004eb00000209400 */
[----:B--2---:R-:W2:Y:S02]  /*0d30*/  MUFU.RCP R2, R2 ;  /* 0x0000000200027308 */ /* 0x004ea40000001000 */
[----:B--2---:R-:W-:-:S06]  /*0d40*/  VIADD R2, R2, 0xffffffe ;  /* 0x0ffffffe02027836 */ /* 0x004fcc0000000000 */
[----:B------:R-:W2:Y:S02]  /*0d50*/  F2I.FTZ.U32.TRUNC.NTZ R3, R2 ;  /* 0x0000000200037305 */ /* 0x000ea4000021f000 */
[----:B--2---:R-:W-:Y:S01]  /*0d60*/  IADD3 R0, PT, PT, RZ, -R3, RZ ;  /* 0x80000003ff007210 */ /* 0x004fe20007ffe0ff */
[----:B------:R-:W-:-:S04]  /*0d70*/  IMAD.MOV.U32 R2, RZ, RZ, RZ ;  /* 0x000000ffff027224 */ /* 0x000fc800078e00ff */
[----:B------:R-:W-:-:S04]  /*0d80*/  IMAD R0, R0, R5, RZ ;  /* 0x0000000500007224 */ /* 0x000fc800078e02ff */
[----:B------:R-:W-:Y:S01]  /*0d90*/  IMAD.HI.U32 R2, R3, R0, R2 ;  /* 0x0000000003027227 */ /* 0x000fe200078e0002 */
[----:B------:R-:W-:-:S05]  /*0da0*/  MOV R3, R4 ;  /* 0x0000000400037202 */ /* 0x000fca0000000f00 */
[----:B------:R-:W-:-:S04]  /*0db0*/  IMAD.HI.U32 R4, R2, R3, RZ ;  /* 0x0000000302047227 */ /* 0x000fc800078e00ff */
[----:B------:R-:W-:-:S04]  /*0dc0*/  IMAD.MOV R0, RZ, RZ, -R4 ;  /* 0x000000ffff007224 */ /* 0x000fc800078e0a04 */
[----:B------:R-:W-:Y:S02]  /*0dd0*/  IMAD R0, R5, R0, R3 ;  /* 0x0000000005007224 */ /* 0x000fe400078e0203 */
[----:B----4-:R-:W-:-:S03]  /*0de0*/  IMAD.WIDE.U32 R2, R27, UR6, RZ ;  /* 0x000000061b027c25 */ /* 0x010fc6000f8e00ff */
[----:B------:R-:W-:-:S13]  /*0df0*/  ISETP.GT.U32.AND P0, PT, R5, R0, PT ;  /* 0x000000000500720c */ /* 0x000fda0003f04070 */
[-C--:B------:R-:W-:Y:S01]  /*0e00*/  @!P0 IADD3 R0, PT, PT, R0, -R5.reuse, RZ ;  /* 0x8000000500008210 */ /* 0x080fe20007ffe0ff */
[----:B------:R-:W-:Y:S01]  /*0e10*/  @!P0 VIADD R4, R4, 0x1 ;  /* 0x0000000104048836 */ /* 0x000fe20000000000 */
[----:B------:R-:W-:Y:S02]  /*0e20*/  LEA R24, P0, R2, UR12, 0x2 ;  /* 0x0000000c02187c11 */ /* 0x000fe4000f8010ff */
[----:B------:R-:W-:Y:S02]  /*0e30*/  ISETP.GE.U32.AND P1, PT, R0, R5, PT ;  /* 0x000000050000720c */ /* 0x000fe40003f26070 */
[----:B------:R-:W-:-:S04]  /*0e40*/  LOP3.LUT R0, R12, R13, RZ, 0x3c, !PT ;  /* 0x0000000d0c007212 */ /* 0x000fc800078e3cff */
[----:B------:R-:W-:Y:S01]  /*0e50*/  ISETP.GE.AND P2, PT, R0, RZ, PT ;  /* 0x000000ff0000720c */ /* 0x000fe20003f46270 */
[----:B------:R-:W-:Y:S01]  /*0e60*/  IMAD R0, R27, UR7, R3 ;  /* 0x000000071b007c24 */ /* 0x000fe2000f8e0203 */
[----:B-1----:R-:W-:Y:S01]  /*0e70*/  IABS R7, R20 ;  /* 0x0000001400077213 */ /* 0x002fe20000000000 */
[----:B------:R-:W1:Y:S03]  /*0e80*/  LDCU.64 UR6, c[0x0][0x3a8] ;  /* 0x00007500ff0677ac */ /* 0x000e660008000a00 */
[----:B------:R-:W-:Y:S01]  /*0e90*/  LEA.HI.X R22, R2, UR13, R0, 0x2, P0 ;  /* 0x0000000d02167c11 */ /* 0x000fe200080f1400 */
[----:B------:R-:W-:Y:S01]  /*0ea0*/  IMAD.MOV.U32 R2, RZ, RZ, R24 ;  /* 0x000000ffff027224 */ /* 0x000fe200078e0018 */
[----:B------:R-:W-:Y:S02]  /*0eb0*/  @P1 IADD3 R4, PT, PT, R4, 0x1, RZ ;  /* 0x0000000104041810 */ /* 0x000fe40007ffe0ff */
[----:B------:R-:W-:-:S03]  /*0ec0*/  MOV R3, R22 ;  /* 0x0000001600037202 */ /* 0x000fc60000000f00 */
[----:B------:R-:W-:-:S05]  /*0ed0*/  IMAD.MOV.U32 R6, RZ, RZ, R4 ;  /* 0x000000ffff067224 */ /* 0x000fca00078e0004 */
[----:B------:R-:W-:Y:S02]  /*0ee0*/  @!P2 IADD3 R6, PT, PT, -R6, RZ, RZ ;  /* 0x000000ff0606a210 */ /* 0x000fe40007ffe1ff */
[----:B------:R-:W-:-:S05]  /*0ef0*/  @!P3 LOP3.LUT R6, RZ, R13, RZ, 0x33, !PT ;  /* 0x0000000dff06b212 */ /* 0x000fca00078e33ff */
[----:B------:R-:W-:-:S05]  /*0f00*/  IMAD.WIDE R2, R6, 0x4, R2 ;  /* 0x0000000406027825 */ /* 0x000fca00078e0202 */
[----:B------:R2:W3:Y:S01]  /*0f10*/  LDG.E R5, desc[UR4][R2.64] ;  /* 0x0000000402057981 */ /* 0x0004e2000c1e1900 */
[----:B------:R-:W-:Y:S02]  /*0f20*/  IABS R4, R21 ;  /* 0x0000001500047213 */ /* 0x000fe40000000000 */
[----:B------:R-:W-:Y:S02]  /*0f30*/  MOV R18, UR14 ;  /* 0x0000000e00127c02 */ /* 0x000fe40008000f00 */
[----:B------:R-:W-:Y:S02]  /*0f40*/  ISETP.NE.AND P2, PT, R20, RZ, PT ;  /* 0x000000ff1400720c */ /* 0x000fe40003f45270 */
[----:B------:R-:W-:Y:S01]  /*0f50*/  MOV R19, UR15 ;  /* 0x0000000f00137c02 */ /* 0x000fe20008000f00 */
        /* <DEDUP_REMOVED lines=11> */
[----:B------:R-:W-:-:S05]  /*1010*/  IMAD R0, R7, R0, R3 ;  /* 0x0000000007007224 */ /* 0x000fca00078e0203 */
[----:B------:R-:W-:-:S13]  /*1020*/  ISETP.GT.U32.AND P0, PT, R7, R0, PT ;  /* 0x000000000700720c */ /* 0x000fda0003f04070 */
[----:B------:R-:W-:Y:S01]  /*1030*/  @!P0 IADD3 R0, PT, PT, R0, -R7, RZ ;  /* 0x8000000700008210 */ /* 0x000fe20007ffe0ff */
[----:B------:R-:W-:-:S03]  /*1040*/  @!P0 VIADD R4, R4, 0x1 ;  /* 0x0000000104048836 */ /* 0x000fc60000000000 */
[----:B------:R-:W-:-:S13]  /*1050*/  ISETP.GE.U32.AND P1, PT, R0, R7, PT ;  /* 0x000000070000720c */ /* 0x000fda0003f26070 */
[----:B------:R-:W-:-:S04]  /*1060*/  @P1 VIADD R4, R4, 0x1 ;  /* 0x0000000104041836 */ /* 0x000fc80000000000 */
[----:B------:R-:W-:Y:S01]  /*1070*/  IMAD.MOV.U32 R15, RZ, RZ, R4 ;  /* 0x000000ffff0f7224 */ /* 0x000fe200078e0004 */
[----:B---3--:R-:W-:Y:S01]  /*1080*/  SHF.R.S32.HI R2, RZ, 0x1f, R5 ;  /* 0x0000001fff027819 */ /* 0x008fe20000011405 */
[----:B-1----:R-:W-:-:S04]  /*1090*/  IMAD.WIDE.U32 R8, R5, UR6, RZ ;  /* 0x0000000605087c25 */ /* 0x002fc8000f8e00ff */
[C---:B------:R-:W-:Y:S02]  /*10a0*/  IMAD R0, R2.reuse, UR6, RZ ;  /* 0x0000000602007c24 */ /* 0x040fe4000f8e02ff */
[----:B------:R-:W-:Y:S01]  /*10b0*/  IMAD R3, R2, UR8, RZ ;  /* 0x0000000802037c24 */ /* 0x000fe2000f8e02ff */
[----:B------:R-:W-:Y:S01]  /*10c0*/  LOP3.LUT R2, R21, R20, RZ, 0x3c, !PT ;  /* 0x0000001415027212 */ /* 0x000fe200078e3cff */
[C---:B------:R-:W-:Y:S01]  /*10d0*/  IMAD R0, R5.reuse, UR7, R0 ;  /* 0x0000000705007c24 */ /* 0x040fe2000f8e0200 */
[----:B------:R-:W1:Y:S01]  /*10e0*/  LDCU.64 UR6, c[0x0][0x3c0] ;  /* 0x00007800ff0677ac */ /* 0x000e620008000a00 */
[----:B-----5:R-:W-:Y:S01]  /*10f0*/  IMAD.WIDE.U32 R10, R5, UR8, RZ ;  /* 0x00000008050a7c25 */ /* 0x020fe2000f8e00ff */
[----:B------:R-:W-:Y:S02]  /*1100*/  ISETP.GE.AND P3, PT, R2, RZ, PT ;  /* 0x000000ff0200720c */ /* 0x000fe40003f66270 */
[----:B------:R-:W-:Y:S01]  /*1110*/  IADD3 R7, PT, PT, R9, R0, RZ ;  /* 0x0000000009077210 */ /* 0x000fe20007ffe0ff */
[----:B------:R-:W-:Y:S01]  /*1120*/  IMAD R3, R5, UR9, R3 ;  /* 0x0000000905037c24 */ /* 0x000fe2000f8e0203 */
[----:B------:R-:W-:Y:S01]  /*1130*/  IADD3 R5, PT, PT, -R6, RZ, RZ ;  /* 0x000000ff06057210 */ /* 0x000fe20007ffe1ff */
[----:B------:R-:W2:Y:S01]  /*1140*/  LDCU.128 UR8, c[0x0][0x3d0] ;  /* 0x00007a00ff0877ac */ /* 0x000ea20008000c00 */
[----:B------:R-:W-:Y:S01]  /*1150*/  IMAD.MOV.U32 R0, RZ, RZ, R15 ;  /* 0x000000ffff007224 */ /* 0x000fe200078e000f */
[----:B------:R-:W-:Y:S01]  /*1160*/  MOV R2, R10 ;  /* 0x0000000a00027202 */ /* 0x000fe20000000f00 */
[----:B------:R-:W-:Y:S01]  /*1170*/  IMAD.IADD R3, R11, 0x1, R3 ;  /* 0x000000010b037824 */ /* 0x000fe200078e0203 */
[----:B------:R-:W-:Y:S01]  /*1180*/  LOP3.LUT R20, RZ, R20, RZ, 0x33, !PT ;  /* 0x00000014ff147212 */ /* 0x000fe200078e33ff */
[----:B------:R-:W-:Y:S01]  /*1190*/  IMAD R5, R13, R5, R12 ;  /* 0x000000050d057224 */ /* 0x000fe200078e020c */
[----:B------:R-:W-:-:S02]  /*11a0*/  MOV R6, R8 ;  /* 0x0000000800067202 */ /* 0x000fc40000000f00 */
[----:B------:R-:W-:Y:S01]  /*11b0*/  @!P3 IADD3 R0, PT, PT, -R0, RZ, RZ ;  /* 0x000000ff0000b210 */ /* 0x000fe20007ffe1ff */
[C---:B------:R-:W-:Y:S01]  /*11c0*/  IMAD.WIDE.U32 R2, R5.reuse, R18, R2 ;  /* 0x0000001205027225 */ /* 0x040fe200078e0002 */
[----:B------:R-:W-:Y:S02]  /*11d0*/  SHF.R.S32.HI R4, RZ, 0x1f, R5 ;  /* 0x0000001fff047819 */ /* 0x000fe40000011405 */
[----:B-1----:R-:W-:Y:S01]  /*11e0*/  MOV R16, UR6 ;  /* 0x0000000600107c02 */ /* 0x002fe20008000f00 */
[----:B------:R-:W-:Y:S01]  /*11f0*/  IMAD.U32 R17, RZ, RZ, UR7 ;  /* 0x00000007ff117e24 */ /* 0x000fe2000f8e00ff */
[----:B------:R-:W-:Y:S01]  /*1200*/  SEL R8, R20, R0, !P2 ;  /* 0x0000000014087207 */ /* 0x000fe20005000000 */
[C---:B------:R-:W-:Y:S02]  /*1210*/  IMAD R9, R4.reuse, R18, RZ ;  /* 0x0000001204097224 */ /* 0x040fe400078e02ff */
[----:B------:R-:W-:Y:S01]  /*1220*/  IMAD R4, R4, R16, RZ ;  /* 0x0000001004047224 */ /* 0x000fe200078e02ff */
[----:B------:R-:W-:Y:S01]  /*1230*/  SHF.R.S32.HI R0, RZ, 0x1f, R8 ;  /* 0x0000001fff007819 */ /* 0x000fe20000011408 */
[----:B------:R-:W-:-:S02]  /*1240*/  IMAD R9, R5, R19, R9 ;  /* 0x0000001305097224 */ /* 0x000fc400078e0209 */
[C---:B------:R-:W-:Y:S02]  /*1250*/  IMAD R4, R5.reuse, R17, R4 ;  /* 0x0000001105047224 */ /* 0x040fe400078e0204 */
[----:B------:R-:W-:Y:S01]  /*1260*/  IMAD.WIDE.U32 R6, R5, R16, R6 ;  /* 0x0000001005067225 */ /* 0x000fe200078e0006 */
[----:B------:R-:W-:-:S04]  /*1270*/  IADD3 R5, PT, PT, R3, R9, RZ ;  /* 0x0000000903057210 */ /* 0x000fc80007ffe0ff */
[----:B------:R-:W-:Y:S01]  /*1280*/  IADD3 R3, PT, PT, R7, R4, RZ ;  /* 0x0000000407037210 */ /* 0x000fe20007ffe0ff */
[----:B------:R-:W-:Y:S01]  /*1290*/  IMAD.MOV.U32 R4, RZ, RZ, R2 ;  /* 0x000000ffff047224 */ /* 0x000fe200078e0002 */
[----:B------:R-:W-:Y:S01]  /*12a0*/  MOV R2, R6 ;  /* 0x0000000600027202 */ /* 0x000fe20000000f00 */
[C---:B--2---:R-:W-:Y:S02]  /*12b0*/  IMAD R7, R0.reuse, UR8, RZ ;  /* 0x0000000800077c24 */ /* 0x044fe4000f8e02ff */
        /* <DEDUP_REMOVED lines=10> */
.L_x_994:
        /* <DEDUP_REMOVED lines=16> */
.L_x_996:
[----:B------:R-:W3:Y:S01]  /*1460*/  LDC.64 R18, c[0x0][0x3b8] ;  /* 0x0000ee00ff127b82 */ /* 0x000ee20000000a00 */
[----:B--2---:R-:W-:-:S05]  /*1470*/  IADD3 R2, PT, PT, R6, R11, RZ ;  /* 0x0000000b06027210 */ /* 0x004fca0007ffe0ff */
[C---:B---3--:R-:W-:Y:S02]  /*1480*/  IMAD R0, R2.reuse, R19, RZ ;  /* 0x0000001302007224 */ /* 0x048fe400078e02ff */
[----:B------:R-:W-:-:S05]  /*1490*/  IMAD.WIDE.U32 R2, R2, R18, RZ ;  /* 0x0000001202027225 */ /* 0x000fca00078e00ff */
[----:B------:R-:W-:Y:S02]  /*14a0*/  IADD3 R8, PT, PT, R3, R0, RZ ;  /* 0x0000000003087210 */ /* 0x000fe40007ffe0ff */
[----:B------:R-:W-:Y:S02]  /*14b0*/  MOV R7, R2 ;  /* 0x0000000200077202 */ /* 0x000fe40000000f00 */
.L_x_997:
        /* <DEDUP_REMOVED lines=15> */
.L_x_998:
[----:B------:R-:W2:Y:S01]  /*15b0*/  LDC.64 R16, c[0x0][0x3c0] ;  /* 0x0000f000ff107b82 */ /* 0x000ea20000000a00 */
[----:B------:R-:W-:-:S05]  /*15c0*/  IADD3 R0, PT, PT, R6, R11, RZ ;  /* 0x0000000b06007210 */ /* 0x000fca0007ffe0ff */
[C---:B--2---:R-:W-:Y:S02]  /*15d0*/  IMAD R4, R0.reuse, R17, RZ ;  /* 0x0000001100047224 */ /* 0x044fe400078e02ff */
[----:B------:R-:W-:-:S05]  /*15e0*/  IMAD.WIDE.U32 R2, R0, R16, RZ ;  /* 0x0000001000027225 */ /* 0x000fca00078e00ff */
[----:B------:R-:W-:Y:S02]  /*15f0*/  IADD3 R5, PT, PT, R3, R4, RZ ;  /* 0x0000000403057210 */ /* 0x000fe40007ffe0ff */
[----:B------:R-:W-:-:S07]  /*1600*/  MOV R4, R2 ;  /* 0x0000000200047202 */ /* 0x000fce0000000f00 */
.L_x_999:
[----:B------:R-:W2:Y:S01]  /*1610*/  LDC R20, c[0x0][0x3e8] ;  /* 0x0000fa00ff147b82 */ /* 0x000ea20000000800 */
[----:B------:R-:W-:Y:S02]  /*1620*/  IABS R9, R21 ;  /* 0x0000001500097213 */ /* 0x000fe40000000000 */
[----:B------:R-:W-:Y:S02]  /*1630*/  MOV R24, RZ ;  /* 0x000000ff00187202 */ /* 0x000fe40000000f00 */
[----:B------:R-:W-:-:S03]  /*1640*/  MOV R22, RZ ;  /* 0x000000ff00167202 */ /* 0x000fc60000000f00 */
[----:B-----5:R-:W3:Y:S08]  /*1650*/  LDC.64 R10, c[0x0][0x3d8] ;  /* 0x0000f600ff0a7b82 */ /* 0x020ef00000000a00 */
[----:B------:R-:W4:Y:S01]  /*1660*/  LDC.64 R12, c[0x0][0x3d0] ;  /* 0x0000f400ff0c7b82 */ /* 0x000f220000000a00 */
[----:B--2---:R-:W-:Y:S02]  /*1670*/  IABS R6, R20 ;  /* 0x0000001400067213 */ /* 0x004fe40000000000 */
[----:B------:R-:W-:-:S02]  /*1680*/  ISETP.NE.AND P2, PT, R20, RZ, PT ;  /* 0x000000ff1400720c */ /* 0x000fc40003f45270 */
        /* <DEDUP_REMOVED lines=8> */
[----:B------:R-:W-:Y:S01]  /*1710*/  IMAD.MOV.U32 R3, RZ, RZ, R9 ;  /* 0x000000ffff037224 */ /* 0x000fe200078e0009 */
[----:B------:R-:W-:-:S03]  /*1720*/  LEA R9, R29, 0xffffff00, 0x8 ;  /* 0xffffff001d097811 */ /* 0x000fc600078e40ff */
[----:B------:R-:W-:-:S05]  /*1730*/  IMAD.HI.U32 R0, R0, R3, RZ ;  /* 0x0000000300007227 */ /* 0x000fca00078e00ff */
[----:B------:R-:W-:-:S05]  /*1740*/  IADD3 R2, PT, PT, -R0, RZ, RZ ;  /* 0x000000ff00027210 */ /* 0x000fca0007ffe1ff */
[----:B------:R-:W-:Y:S01]  /*1750*/  IMAD R2, R6, R2, R3 ;  /* 0x0000000206027224 */ /* 0x000fe200078e0203 */
[----:B------:R-:W-:-:S04]  /*1760*/  MOV R3, R5 ;  /* 0x0000000500037202 */ /* 0x000fc80000000f00 */
[----:B------:R-:W-:-:S13]  /*1770*/  ISETP.GT.U32.AND P0, PT, R6, R2, PT ;  /* 0x000000020600720c */ /* 0x000fda0003f04070 */
[----:B------:R-:W-:Y:S01]  /*1780*/  @!P0 IMAD.IADD R2, R2, 0x1, -R6 ;  /* 0x0000000102028824 */ /* 0x000fe200078e0a06 */
[----:B------:R-:W-:-:S04]  /*1790*/  @!P0 IADD3 R0, PT, PT, R0, 0x1, RZ ;  /* 0x0000000100008810 */ /* 0x000fc80007ffe0ff */
[----:B------:R-:W-:Y:S01]  /*17a0*/  ISETP.GE.U32.AND P1, PT, R2, R6, PT ;  /* 0x000000060200720c */ /* 0x000fe20003f26070 */
[----:B------:R-:W-:Y:S01]  /*17b0*/  IMAD.MOV.U32 R6, RZ, RZ, R7 ;  /* 0x000000ffff067224 */ /* 0x000fe200078e0007 */
[-C--:B------:R-:W-:Y:S02]  /*17c0*/  LOP3.LUT R2, R21, R20.reuse, RZ, 0x3c, !PT ;  /* 0x0000001415027212 */ /* 0x080fe400078e3cff */
[----:B------:R-:W-:Y:S02]  /*17d0*/  LOP3.LUT R20, RZ, R20, RZ, 0x33, !PT ;  /* 0x00000014ff147212 */ /* 0x000fe400078e33ff */
[----:B------:R-:W-:Y:S01]  /*17e0*/  ISETP.GE.AND P3, PT, R2, RZ, PT ;  /* 0x000000ff0200720c */ /* 0x000fe20003f66270 */
[----:B------:R-:W-:Y:S01]  /*17f0*/  IMAD.MOV.U32 R2, RZ, RZ, R4 ;  /* 0x000000ffff027224 */ /* 0x000fe200078e0004 */
[----:B------:R-:W-:-:S03]  /*1800*/  MOV R7, R8 ;  /* 0x0000000800077202 */ /* 0x000fc60000000f00 */
[----:B------:R-:W-:-:S04]  /*1810*/  IMAD.WIDE.U32 R2, R9, R16, R2 ;  /* 0x0000001009027225 */ /* 0x000fc800078e0002 */
[----:B------:R-:W-:Y:S02]  /*1820*/  @P1 VIADD R0, R0, 0x1 ;  /* 0x0000000100001836 */ /* 0x000fe40000000000 */
[----:B------:R-:W-:-:S03]  /*1830*/  IMAD.WIDE.U32 R6, R9, R18, R6 ;  /* 0x0000001209067225 */ /* 0x000fc600078e0006 */
[----:B------:R-:W-:Y:S01]  /*1840*/  MOV R15, R0 ;  /* 0x00000000000f7202 */ /* 0x000fe20000000f00 */
[C---:B------:R-:W-:Y:S02]  /*1850*/  IMAD R5, R9.reuse, R17, R3 ;  /* 0x0000001109057224 */ /* 0x040fe400078e0203 */
[----:B------:R-:W-:Y:S01]  /*1860*/  IMAD.MOV.U32 R4, RZ, RZ, R2 ;  /* 0x000000ffff047224 */ /* 0x000fe200078e0002 */
[----:B------:R-:W-:Y:S01]  /*1870*/  MOV R2, R6 ;  /* 0x0000000600027202 */ /* 0x000fe20000000f00 */
[----:B------:R-:W-:Y:S02]  /*1880*/  IMAD.MOV.U32 R0, RZ, RZ, R15 ;  /* 0x000000ffff007224 */ /* 0x000fe400078e000f */
[----:B------:R-:W-:-:S03]  /*1890*/  IMAD R3, R9, R19, R7 ;  /* 0x0000001309037224 */ /* 0x000fc600078e0207 */
[----:B------:R-:W-:-:S04]  /*18a0*/  @!P3 IADD3 R0, PT, PT, -R0, RZ, RZ ;  /* 0x000000ff0000b210 */ /* 0x000fc80007ffe1ff */
[----:B------:R-:W-:-:S04]  /*18b0*/  SEL R0, R20, R0, !P2 ;  /* 0x0000000014007207 */ /* 0x000fc80005000000 */
[----:B------:R-:W-:Y:S01]  /*18c0*/  SHF.R.S32.HI R8, RZ, 0x1f, R0 ;  /* 0x0000001fff087819 */ /* 0x000fe20000011400 */
[----:B---3--:R-:W-:-:S04]  /*18d0*/  IMAD.WIDE.U32 R4, R0, R10, R4 ;  /* 0x0000000a00047225 */ /* 0x008fc800078e0004 */
[C---:B------:R-:W-:Y:S02]  /*18e0*/  IMAD R7, R8.reuse, R10, RZ ;  /* 0x0000000a08077224 */ /* 0x040fe400078e02ff */
[-C--:B----4-:R-:W-:Y:S02]  /*18f0*/  IMAD R8, R8, R12.reuse, RZ ;  /* 0x0000000c08087224 */ /* 0x090fe400078e02ff */
[C---:B------:R-:W-:Y:S02]  /*1900*/  IMAD R6, R0.reuse, R11, R7 ;  /* 0x0000000b00067224 */ /* 0x040fe400078e0207 */
[----:B------:R-:W-:-:S03]  /*1910*/  IMAD.WIDE.U32 R2, R0, R12, R2 ;  /* 0x0000000c00027225 */ /* 0x000fc600078e0002 */
[----:B------:R-:W-:Y:S01]  /*1920*/  IADD3 R10, PT, PT, R5, R6, RZ ;  /* 0x00000006050a7210 */ /* 0x000fe20007ffe0ff */
[----:B------:R-:W-:Y:S01]  /*1930*/  IMAD R0, R0, R13, R8 ;  /* 0x0000000d00007224 */ /* 0x000fe200078e0208 */
[----:B------:R-:W-:Y:S01]  /*1940*/  MOV R7, R2 ;  /* 0x0000000200077202 */ /* 0x000fe20000000f00 */
[----:B------:R-:W-:Y:S02]  /*1950*/  IMAD.MOV.U32 R8, RZ, RZ, R4 ;  /* 0x000000ffff087224 */ /* 0x000fe400078e0004 */
[----:B------:R-:W-:-:S07]  /*1960*/  IMAD.IADD R9, R3, 0x1, R0 ;  /* 0x0000000103097824 */ /* 0x000fce00078e0200 */
.L_x_995:
[----:B------:R-:W-:Y:S01]  /*1970*/  IMAD.MOV.U32 R25, RZ, RZ, RZ ;  /* 0x000000ffff197224 */ /* 0x000fe200078e00ff */
[----:B------:R-:W-:Y:S01]  /*1980*/  ISETP.NE.AND P0, PT, R26, -0x1, PT ;  /* 0xffffffff1a00780c */ /* 0x000fe20003f05270 */
[----:B------:R-:W2:Y:S01]  /*1990*/  LDC.64 R12, c[0x0][0x3b0] ;  /* 0x0000ec00ff0c7b82 */ /* 0x000ea20000000a00 */
[----:B------:R-:W-:Y:S01]  /*19a0*/  IMAD.SHL.U32 R147, R148, 0x8, RZ ;  /* 0x0000000894937824 */ /* 0x000fe200078e00ff */
[----:B------:R-:W3:Y:S02]  /*19b0*/  LDCU.64 UR6, c[0x0][0x3c8] ;  /* 0x00007900ff0677ac */ /* 0x000ee40008000a00 */
[----:B------:R4:W5:Y:S01]  /*19c0*/  @P5 LDG.E R25, desc[UR4][R110.64] ;  /* 0x000000046e195981 */ /* 0x000962000c1e1900 */
[----:B------:R-:W-:Y:S01]  /*19d0*/  SHF.R.U32.HI R62, RZ, 0x3, R148 ;  /* 0x00000003ff3e7819 */ /* 0x000fe20000011694 */
[----:B------:R-:W1:Y:S01]  /*19e0*/  LDCU.64 UR8, c[0x0][0x388] ;  /* 0x00007100ff0877ac */ /* 0x000e620008000a00 */
[----:B------:R-:W-:Y:S01]  /*19f0*/  LOP3.LUT R14, R147, 0x38, RZ, 0xc0, !PT ;  /* 0x00000038930e7812 */ /* 0x000fe200078ec0ff */
[----:B------:R-:W-:Y:S01]  /*1a00*/  IMAD.SHL.U32 R75, R18, 0x10, RZ ;  /* 0x00000010124b7824 */ /* 0x000fe200078e00ff */
[----:B------:R-:W-:Y:S01]  /*1a10*/  MOV R63, RZ ;  /* 0x000000ff003f7202 */ /* 0x000fe20000000f00 */
[----:B------:R-:W-:Y:S01]  /*1a20*/  IMAD.SHL.U32 R98, R16, 0x10, RZ ;  /* 0x0000001010627824 */ /* 0x000fe200078e00ff */
[----:B------:R-:W-:Y:S01]  /*1a30*/  SHF.L.U64.HI R81, R18, 0x4, R19 ;  /* 0x0000000412517819 */ /* 0x000fe20000010213 */
[----:B------:R-:W3:Y:S01]  /*1a40*/  @!P0 LDC.64 R4, c[0x0][0x398] ;  /* 0x0000e600ff048b82 */ /* 0x000ee20000000a00 */
[----:B------:R-:W-:-:S02]  /*1a50*/  SHF.L.U32 R28, R29, 0x8, RZ ;  /* 0x000000081d1c7819 */ /* 0x000fc400000006ff */
[----:B------:R-:W-:-:S03]  /*1a60*/  SHF.L.U64.HI R105, R16, 0x4, R17 ;  /* 0x0000000410697819 */ /* 0x000fc60000010211 */
[----:B------:R4:W-:Y:S01]  /*1a70*/  STL [R1+0x18], R28 ;  /* 0x0000181c01007387 */ /* 0x0009e20000100800 */
[----:B------:R-:W-:Y:S02]  /*1a80*/  VIADD R107, R28, 0xffffff00 ;  /* 0xffffff001c6b7836 */ /* 0x000fe40000000000 */
[----:B---3--:R-:W-:Y:S01]  /*1a90*/  @!P0 IMAD.WIDE.U32 R2, R27, R4, RZ ;  /* 0x000000041b028225 */ /* 0x008fe200078e00ff */
[----:B------:R-:W-:-:S03]  /*1aa0*/  IADD3 R4, P1, PT, R14, R7, RZ ;  /* 0x000000070e047210 */ /* 0x000fc60007f3e0ff */
[----:B------:R-:W-:Y:S01]  /*1ab0*/  @!P0 IMAD R0, R27, R5, R3 ;  /* 0x000000051b008224 */ /* 0x000fe200078e0203 */
[----:B------:R-:W-:Y:S01]  /*1ac0*/  @!P0 MOV R6, R2 ;  /* 0x0000000200068202 */ /* 0x000fe20000000f00 */
[----:B--2---:R-:W-:-:S04]  /*1ad0*/  @P0 IMAD.WIDE.U32 R2, R26, R12, RZ ;  /* 0x0000000c1a020225 */ /* 0x004fc800078e00ff */
[----:B------:R-:W-:Y:S02]  /*1ae0*/  @P0 IMAD R0, R26, R13, R3 ;  /* 0x0000000d1a000224 */ /* 0x000fe400078e0203 */
[----:B------:R-:W-:Y:S01]  /*1af0*/  @P0 IMAD.MOV.U32 R6, RZ, RZ, R2 ;  /* 0x000000ffff060224 */ /* 0x000fe200078e0002 */
[----:B------:R-:W-:Y:S01]  /*1b00*/  IADD3 R2, P0, PT, R14, R8, RZ ;  /* 0x000000080e027210 */ /* 0x000fe20007f1e0ff */
[----:B------:R-:W-:Y:S01]  /*1b10*/  IMAD.X R5, RZ, RZ, R9, P1 ;  /* 0x000000ffff057224 */ /* 0x000fe200008e0609 */
[----:B------:R-:W2:Y:S01]  /*1b20*/  LDC R26, c[0x0][0x450] ;  /* 0x00011400ff1a7b82 */ /* 0x000ea20000000800 */
[----:B------:R-:W-:-:S04]  /*1b30*/  IMAD.WIDE.U32 R8, R23, 0x40, R62 ;  /* 0x0000004017087825 */ /* 0x000fc800078e003e */
[----:B------:R-:W-:Y:S01]  /*1b40*/  IMAD.X R3, RZ, RZ, R10, P0 ;  /* 0x000000ffff037224 */ /* 0x000fe200000e060a */
[----:B------:R-:W-:Y:S01]  /*1b50*/  IADD3 R6, P0, PT, R14, R6, RZ ;  /* 0x000000060e067210 */ /* 0x000fe20007f1e0ff */
[----:B------:R-:W-:-:S04]  /*1b60*/  IMAD.WIDE.U32 R4, R62, R18, R4 ;  /* 0x000000123e047225 */ /* 0x000fc800078e0004 */
[----:B------:R-:W-:Y:S01]  /*1b70*/  IMAD.X R7, RZ, RZ, R0, P0 ;  /* 0x000000ffff077224 */ /* 0x000fe200000e0600 */
[----:B------:R-:W-:Y:S01]  /*1b80*/  SHF.L.U32 R11, R4, 0x1, RZ ;  /* 0x00000001040b7819 */ /* 0x000fe200000006ff */
[C---:B------:R-:W-:Y:S02]  /*1b90*/  IMAD R0, R62.reuse, R19, R5 ;  /* 0x000000133e007224 */ /* 0x040fe400078e0205 */
[----:B------:R-:W-:Y:S01]  /*1ba0*/  IMAD.WIDE.U32 R2, R62, R16, R2 ;  /* 0x000000103e027225 */ /* 0x000fe200078e0002 */
[----:B-1----:R-:W-:Y:S02]  /*1bb0*/  IADD3 R23, P1, PT, R11, UR8, RZ ;  /* 0x000000080b177c10 */ /* 0x002fe4000ff3e0ff */
[----:B------:R-:W-:Y:S01]  /*1bc0*/  SHF.L.U64.HI R10, R4, 0x1, R0 ;  /* 0x00000001040a7819 */ /* 0x000fe20000010200 */
[C---:B------:R-:W-:Y:S02]  /*1bd0*/  IMAD.WIDE.U32 R6, R21.reuse, UR6, R6 ;  /* 0x0000000615067c25 */ /* 0x040fe4000f8e0006 */
[----:B------:R4:W-:Y:S01]  /*1be0*/  STL [R1+0x20], R23 ;  /* 0x0000201701007387 */ /* 0x0009e20000100800 */
[----:B------:R-:W-:Y:S01]  /*1bf0*/  IADD3.X R18, PT, PT, R10, UR9, RZ, P1, !PT ;  /* 0x000000090a127c10 */ /* 0x000fe20008ffe4ff */
[----:B------:R-:W-:Y:S01]  /*1c00*/  IMAD R0, R62, R17, R3 ;  /* 0x000000113e007224 */ /* 0x000fe200078e0203 */
[----:B--2---:R-:W-:Y:S01]  /*1c10*/  LEA.HI R26, R26, R26, RZ, 0x1 ;  /* 0x0000001a1a1a7211 */ /* 0x004fe200078f08ff */
[----:B------:R-:W-:Y:S01]  /*1c20*/  IMAD R3, R21, UR7, R7 ;  /* 0x0000000715037c24 */ /* 0x000fe2000f8e0207 */
[----:B------:R-:W1:Y:S01]  /*1c30*/  LDCU.64 UR6, c[0x0][0x390] ;  /* 0x00007200ff0677ac */ /* 0x000e620008000a00 */
[C---:B------:R-:W-:Y:S01]  /*1c40*/  IMAD.SHL.U32 R7, R2.reuse, 0x2, RZ ;  /* 0x0000000202077824 */ /* 0x040fe200078e00ff */
[----:B------:R-:W-:Y:S01]  /*1c50*/  SHF.L.U64.HI R4, R2, 0x1, R0 ;  /* 0x0000000102047819 */ /* 0x000fe20000010200 */
[----:B------:R-:W-:Y:S01]  /*1c60*/  IMAD.MOV.U32 R2, RZ, RZ, R6 ;  /* 0x000000ffff027224 */ /* 0x000fe200078e0006 */
[----:B------:R-:W-:Y:S01]  /*1c70*/  SHF.R.S32.HI R26, RZ, 0x1, R26 ;  /* 0x00000001ff1a7819 */ /* 0x000fe2000001141a */
[-C--:B------:R-:W-:Y:S01]  /*1c80*/  IMAD R5, R9, R12.reuse, RZ ;  /* 0x0000000c09057224 */ /* 0x080fe200078e02ff */
[----:B------:R-:W-:Y:S01]  /*1c90*/  SHF.R.S32.HI R0, RZ, 0x1f, R106 ;  /* 0x0000001fff007819 */ /* 0x000fe2000001146a */
[----:B------:R-:W-:Y:S01]  /*1ca0*/  IMAD.WIDE.U32 R108, R8, R12, R2 ;  /* 0x0000000c086c7225 */ /* 0x000fe200078e0002 */
[----:B------:R-:W-:-:S02]  /*1cb0*/  SHF.L.U32 R2, R148, 0x2, RZ ;  /* 0x0000000294027819 */ /* 0x000fc400000006ff */
[----:B------:R-:W-:Y:S01]  /*1cc0*/  MOV R3, R22 ;  /* 0x0000001600037202 */ /* 0x000fe20000000f00 */
[----:B------:R-:W-:Y:S01]  /*1cd0*/  IMAD R5, R8, R13, R5 ;  /* 0x0000000d08057224 */ /* 0x000fe200078e0205 */
[----:B------:R-:W-:Y:S02]  /*1ce0*/  LOP3.LUT R2, R2, 0x1c, RZ, 0xc0, !PT ;  /* 0x0000001c02027812 */ /* 0x000fe400078ec0ff */
[----:B------:R-:W-:Y:S02]  /*1cf0*/  LEA.HI R0, R0, R106, RZ, 0x8 ;  /* 0x0000006a00007211 */ /* 0x000fe400078f40ff */
[----:B------:R-:W-:Y:S01]  /*1d00*/  IADD3 R130, PT, PT, R109, R5, RZ ;  /* 0x000000056d827210 */ /* 0x000fe20007ffe0ff */
[----:B------:R-:W-:Y:S01]  /*1d10*/  IMAD R112, R62, R26, R2 ;  /* 0x0000001a3e707224 */ /* 0x000fe200078e0202 */
[----:B-1----:R-:W-:Y:S02]  /*1d20*/  IADD3 R19, P0, PT, R7, UR6, RZ ;  /* 0x0000000607137c10 */ /* 0x002fe4000ff1e0ff */
[----:B------:R-:W-:Y:S01]  /*1d30*/  SHF.R.S32.HI R21, RZ, 0x8, R0 ;  /* 0x00000008ff157819 */ /* 0x000fe20000011400 */
[----:B------:R-:W-:Y:S01]  /*1d40*/  IMAD.IADD R127, R2, 0x1, R112 ;  /* 0x00000001027f7824 */ /* 0x000fe200078e0270 */
[----:B------:R-:W-:Y:S01]  /*1d50*/  IADD3.X R13, PT, PT, R4, UR7, RZ, P0, !PT ;  /* 0x00000007040d7c10 */ /* 0x000fe200087fe4ff */
[----:B------:R-:W-:Y:S01]  /*1d60*/  IMAD.MOV.U32 R2, RZ, RZ, R24 ;  /* 0x000000ffff027224 */ /* 0x000fe200078e0018 */
[----:B------:R4:W-:Y:S01]  /*1d70*/  STL [R1+0x28], R19 ;  /* 0x0000281301007387 */ /* 0x0009e20000100800 */
[----:B------:R-:W-:-:S02]  /*1d80*/  ISETP.GE.AND P0, PT, R21, R29, PT ;  /* 0x0000001d1500720c */ /* 0x000fc40003f06270 */
[----:B------:R-:W-:Y:S01]  /*1d90*/  SHF.R.S32.HI R128, RZ, 0x1f, R112 ;  /* 0x0000001fff807819 */ /* 0x000fe20000011470 */
[----:B------:R4:W-:Y:S01]  /*1da0*/  STL [R1+0x1c], R18 ;  /* 0x00001c1201007387 */ /* 0x0009e20000100800 */
[----:B------:R-:W-:-:S03]  /*1db0*/  SHF.R.S32.HI R129, RZ, 0x1f, R127 ;  /* 0x0000001fff817819 */ /* 0x000fc6000001147f */
[----:B------:R4:W-:Y:S04]  /*1dc0*/  STL [R1+0x24], R13 ;  /* 0x0000240d01007387 */ /* 0x0009e80000100800 */
[----:B------:R4:W-:Y:S02]  /*1dd0*/  STL.64 [R1], R2 ;  /* 0x0000000201007387 */ /* 0x0009e40000100a00 */
[----:B------:R-:W-:Y:S05]  /*1de0*/  @P0 BRA `(.L_x_1000) ;  /* 0x000000d0002c0947 */ /* 0x000fea0003800000 */
[----:B------:R-:W1:Y:S01]  /*1df0*/  LDC.64 R6, c[0x0][0x4a0] ;  /* 0x00012800ff067b82 */ /* 0x000e620000000a00 */
[----:B------:R-:W2:Y:S01]  /*1e00*/  LDCU.128 UR12, c[0x0][0x4b0] ;  /* 0x00009600ff0c77ac */ /* 0x000ea20008000c00 */
[----:B------:R-:W-:Y:S01]  /*1e10*/  IMAD.MOV.U32 R0, RZ, RZ, R15 ;  /* 0x000000ffff007224 */ /* 0x000fe200078e000f */
[----:B------:R-:W-:Y:S01]  /*1e20*/  SHF.R.S32.HI R8, RZ, 0x1f, R106 ;  /* 0x0000001fff087819 */ /* 0x000fe2000001146a */
[----:B------:R-:W-:Y:S01]  /*1e30*/  IMAD.MOV.U32 R15, RZ, RZ, RZ ;  /* 0x000000ffff0f7224 */ /* 0x000fe200078e00ff */
[----:B------:R-:W4:Y:S01]  /*1e40*/  LDCU.128 UR8, c[0x0][0x490] ;  /* 0x00009200ff0877ac */ /* 0x000f220008000c00 */
[----:B------:R-:W-:Y:S01]  /*1e50*/  IMAD.SHL.U32 R97, R26, 0x10, RZ ;  /* 0x000000101a617824 */ /* 0x000fe200078e00ff */
[----:B------:R-:W-:Y:S01]  /*1e60*/  @!P3 IADD3 R0, PT, PT, -R0, RZ, RZ ;  /* 0x000000ff0000b210 */ /* 0x000fe20007ffe1ff */
[----:B------:R-:W3:Y:S01]  /*1e70*/  LDC.64 R16, c[0x0][0x4a8] ;  /* 0x00012a00ff107b82 */ /* 0x000ee20000000a00 */
[----:B------:R-:W2:Y:S01]  /*1e80*/  LDCU.128 UR16, c[0x0][0x4c0] ;  /* 0x00009800ff1077ac */ /* 0x000ea20008000c00 */
[C---:B------:R-:W-:Y:S01]  /*1e90*/  IMAD R126, R26.reuse, 0x30, RZ ;  /* 0x000000301a7e7824 */ /* 0x040fe200078e02ff */
[C---:B------:R-:W-:Y:S01]  /*1ea0*/  SHF.L.U32 R114, R26.reuse, 0x6, RZ ;  /* 0x000000061a727819 */ /* 0x040fe200000006ff */
[C---:B------:R-:W-:Y:S01]  /*1eb0*/  IMAD R125, R26.reuse, 0x50, RZ ;  /* 0x000000501a7d7824 */ /* 0x040fe200078e02ff */
[----:B------:R-:W2:Y:S01]  /*1ec0*/  LDCU.64 UR6, c[0x0][0x488] ;  /* 0x00009100ff0677ac */ /* 0x000ea20008000a00 */
[C---:B------:R-:W-:Y:S01]  /*1ed0*/  IMAD R124, R26.reuse, 0x60, RZ ;  /* 0x000000601a7c7824 */ /* 0x040fe200078e02ff */
[----:B------:R-:W-:Y:S01]  /*1ee0*/  MOV R60, R23 ;  /* 0x00000017003c7202 */ /* 0x000fe20000000f00 */
[C---:B------:R-:W-:Y:S01]  /*1ef0*/  IMAD R123, R26.reuse, 0x70, RZ ;  /* 0x000000701a7b7824 */ /* 0x040fe200078e02ff */
[----:B------:R-:W2:Y:S01]  /*1f00*/  LDCU UR21, c[0x0][0x440] ;  /* 0x00008800ff1577ac */ /* 0x000ea20008000800 */
[C---:B------:R-:W-:Y:S01]  /*1f10*/  IMAD R122, R26.reuse, 0x90, RZ ;  /* 0x000000901a7a7824 */ /* 0x040fe200078e02ff */
[----:B------:R-:W-:Y:S01]  /*1f20*/  VIMNMX R84, PT, PT, RZ, R21, !PT ;  /* 0x00000015ff547248 */ /* 0x000fe20007fe0100 */
[C---:B------:R-:W-:Y:S01]  /*1f30*/  IMAD R121, R26.reuse, 0xa0, RZ ;  /* 0x000000a01a797824 */ /* 0x040fe200078e02ff */
[----:B------:R-:W2:Y:S01]  /*1f40*/  LDCU UR20, c[0x0][0x450] ;  /* 0x00008a00ff1477ac */ /* 0x000ea20008000800 */
[----:B------:R-:W-:Y:S01]  /*1f50*/  IMAD R120, R26, 0xb0, RZ ;  /* 0x000000b01a787824 */ /* 0x000fe200078e02ff */
[----:B------:R-:W-:Y:S01]  /*1f60*/  IADD3 R95, PT, PT, R62, 0x10, RZ ;  /* 0x000000103e5f7810 */ /* 0x000fe20007ffe0ff */
[C---:B-1----:R-:W-:Y:S01]  /*1f70*/  IMAD.WIDE.U32 R4, R27.reuse, R6, R14 ;  /* 0x000000061b047225 */ /* 0x042fe200078e000e */
[----:B------:R-:W-:Y:S01]  /*1f80*/  SEL R6, R20, R0, !P2 ;  /* 0x0000000014067207 */ /* 0x000fe20005000000 */
[----:B------:R-:W1:Y:S01]  /*1f90*/  LDCU.U8 UR22, c[0x0][0x533] ;  /* 0x0000a660ff1677ac */ /* 0x000e620008000000 */
[----:B------:R-:W-:Y:S01]  /*1fa0*/  IADD3 R94, PT, PT, R62, 0x40, RZ ;  /* 0x000000403e5e7810 */ /* 0x000fe20007ffe0ff */
[C---:B------:R-:W-:Y:S01]  /*1fb0*/  IMAD R5, R27.reuse, R7, R5 ;  /* 0x000000071b057224 */ /* 0x040fe200078e0205 */
[----:B------:R-:W-:Y:S01]  /*1fc0*/  SHF.R.S32.HI R0, RZ, 0x1f, R6 ;  /* 0x0000001fff007819 */ /* 0x000fe20000011406 */
[----:B----4-:R-:W-:Y:S01]  /*1fd0*/  IMAD.WIDE.U32 R2, R27, UR10, R14 ;  /* 0x0000000a1b027c25 */ /* 0x010fe2000f8e000e */
[----:B------:R-:W-:Y:S01]  /*1fe0*/  UMOV UR23, URZ ;  /* 0x000000ff00177c82 */ /* 0x000fe20008000000 */
[----:B---3--:R-:W-:-:S02]  /*1ff0*/  SHF.L.U64.HI R80, R16, 0x4, R17 ;  /* 0x0000000410507819 */ /* 0x008fc40000010211 */
[C---:B--2---:R-:W-:Y:S01]  /*2000*/  IMAD.WIDE.U32 R4, R107.reuse, UR12, R4 ;  /* 0x0000000c6b047c25 */ /* 0x044fe2000f8e0004 */
[C---:B------:R-:W-:Y:S02]  /*2010*/  IADD3 R91, PT, PT, R62.reuse, 0x70, RZ ;  /* 0x000000703e5b7810 */ /* 0x040fe40007ffe0ff */
[----:B------:R-:W-:Y:S01]  /*2020*/  LOP3.LUT R90, R62, 0x80, RZ, 0xfc, !PT ;  /* 0x000000803e5a7812 */ /* 0x000fe200078efcff */
[----:B------:R-:W-:Y:S01]  /*2030*/  IMAD R7, R0, UR14, RZ ;  /* 0x0000000e00077c24 */ /* 0x000fe2000f8e02ff */
[C---:B------:R-:W-:Y:S01]  /*2040*/  IADD3 R87, PT, PT, R62.reuse, 0xb0, RZ ;  /* 0x000000b03e577810 */ /* 0x040fe20007ffe0ff */
[----:B------:R-:W-:Y:S01]  /*2050*/  IMAD R5, R107, UR13, R5 ;  /* 0x0000000d6b057c24 */ /* 0x000fe2000f8e0205 */
[----:B------:R-:W-:Y:S01]  /*2060*/  IADD3 R96, PT, PT, R62, 0xe0, RZ ;  /* 0x000000e03e607810 */ /* 0x000fe20007ffe0ff */
[----:B------:R-:W-:Y:S01]  /*2070*/  IMAD R0, R0, UR16, RZ ;  /* 0x0000001000007c24 */ /* 0x000fe2000f8e02ff */
[----:B------:R-:W-:Y:S01]  /*2080*/  MOV R72, R107 ;  /* 0x0000006b00487202 */ /* 0x000fe20000000f00 */
[----:B------:R-:W-:Y:S01]  /*2090*/  IMAD R3, R27, UR11, R3 ;  /* 0x0000000b1b037c24 */ /* 0x000fe2000f8e0203 */
[----:B------:R-:W2:Y:S01]  /*20a0*/  LDCU.64 UR10, c[0x0][0x4d0] ;  /* 0x00009a00ff0a77ac */ /* 0x000ea20008000a00 */
        /* <DEDUP_REMOVED lines=8> */
[C---:B------:R-:W-:Y:S01]  /*2130*/  IMAD.WIDE.U32 R2, R107.reuse, R16, R2 ;  /* 0x000000106b027225 */ /* 0x040fe200078e0002 */
[----:B------:R-:W-:Y:S01]  /*2140*/  SHF.R.S32.HI R140, RZ, 0x1f, R124 ;  /* 0x0000001fff8c7819 */ /* 0x000fe2000001147c */
[----:B------:R-:W-:Y:S01]  /*2150*/  USHF.L.U32 UR17, UR12, 0x5, URZ ;  /* 0x000000050c117899 */ /* 0x000fe200080006ff */
[----:B------:R-:W-:Y:S01]  /*2160*/  SHF.R.S32.HI R139, RZ, 0x1f, R123 ;  /* 0x0000001fff8b7819 */ /* 0x000fe2000001147b */
[----:B-----5:R-:W-:Y:S01]  /*2170*/  IMAD.IADD R7, R107, 0x1, R25 ;  /* 0x000000016b077824 */ /* 0x020fe200078e0219 */
[----:B------:R-:W-:Y:S01]  /*2180*/  SHF.R.S32.HI R137, RZ, 0x1f, R122 ;  /* 0x0000001fff897819 */ /* 0x000fe2000001147a */
[----:B------:R-:W-:Y:S01]  /*2190*/  IMAD.IADD R5, R5, 0x1, R0 ;  /* 0x0000000105057824 */ /* 0x000fe200078e0200 */
[----:B------:R-:W-:Y:S01]  /*21a0*/  SHF.R.S32.HI R136, RZ, 0x1f, R121 ;  /* 0x0000001fff887819 */ /* 0x000fe20000011479 */
[----:B------:R-:W-:Y:S01]  /*21b0*/  IMAD R3, R107, R17, R3 ;  /* 0x000000116b037224 */ /* 0x000fe200078e0203 */
[----:B------:R-:W-:Y:S01]  /*21c0*/  SHF.R.S32.HI R135, RZ, 0x1f, R120 ;  /* 0x0000001fff877819 */ /* 0x000fe20000011478 */
[----:B------:R-:W-:Y:S01]  /*21d0*/  IMAD R0, R7, R26, RZ ;  /* 0x0000001a07007224 */ /* 0x000fe200078e02ff */
[----:B-1----:R-:W-:Y:S01]  /*21e0*/  UISETP.NE.AND UP0, UPT, UR22, URZ, UPT ;  /* 0x000000ff1600728c */ /* 0x002fe2000bf05270 */
[----:B------:R-:W-:Y:S01]  /*21f0*/  IMAD.WIDE.U32 R2, R6, UR14, R2 ;  /* 0x0000000e06027c25 */ /* 0x000fe2000f8e0002 */
[----:B------:R-:W-:Y:S01]  /*2200*/  IADD3 R6, P0, PT, -R106, R62, RZ ;  /* 0x0000003e6a067210 */ /* 0x000fe20007f1e1ff */
[----:B------:R-:W1:Y:S01]  /*2210*/  LDCU.64 UR14, c[0x0][0x3c0] ;  /* 0x00007800ff0e77ac */ /* 0x000e620008000a00 */
[----:B------:R-:W-:Y:S01]  /*2220*/  SHF.R.S32.HI R12, RZ, 0x1f, R0 ;  /* 0x0000001fff0c7819 */ /* 0x000fe20000011400 */
[----:B------:R-:W-:Y:S01]  /*2230*/  IMAD R119, R26, 0xc0, RZ ;  /* 0x000000c01a777824 */ /* 0x000fe200078e02ff */
[C---:B------:R-:W-:Y:S01]  /*2240*/  IADD3 R7, P1, PT, R0.reuse, R112, RZ ;  /* 0x0000007000077210 */ /* 0x040fe20007f3e0ff */
[----:B------:R-:W-:Y:S01]  /*2250*/  IMAD.X R8, RZ, RZ, ~R8, P0 ;  /* 0x000000ffff087224 */ /* 0x000fe200000e0e08 */
[----:B------:R-:W-:Y:S01]  /*2260*/  IADD3 R0, P0, PT, R0, R127, RZ ;  /* 0x0000007f00007210 */ /* 0x000fe20007f1e0ff */
[----:B------:R-:W-:Y:S01]  /*2270*/  IMAD.WIDE.U32 R4, R6, UR12, R4 ;  /* 0x0000000c06047c25 */ /* 0x000fe2000f8e0004 */
[----:B------:R-:W-:-:S02]  /*2280*/  IADD3 R3, PT, PT, R3, R9, RZ ;  /* 0x0000000903037210 */ /* 0x000fc40007ffe0ff */
[----:B------:R-:W-:Y:S01]  /*2290*/  SHF.R.S32.HI R134, RZ, 0x1f, R119 ;  /* 0x0000001fff867819 */ /* 0x000fe20000011477 */
[----:B------:R-:W-:Y:S01]  /*22a0*/  IMAD.X R10, R12, 0x1, R128, P1 ;  /* 0x000000010c0a7824 */ /* 0x000fe200008e0680 */
[----:B------:R-:W-:Y:S01]  /*22b0*/  LEA R77, P2, R4, UR8, 0x1 ;  /* 0x00000008044d7c11 */ /* 0x000fe2000f8408ff */
[C---:B------:R-:W-:Y:S02]  /*22c0*/  IMAD R11, R8.reuse, UR12, RZ ;  /* 0x0000000c080b7c24 */ /* 0x040fe4000f8e02ff */
[-C--:B------:R-:W-:Y:S01]  /*22d0*/  IMAD R9, R8, R16.reuse, RZ ;  /* 0x0000001008097224 */ /* 0x080fe200078e02ff */
[C---:B------:R-:W-:Y:S01]  /*22e0*/  SHF.L.U64.HI R10, R7.reuse, 0x1, R10 ;  /* 0x00000001070a7819 */ /* 0x040fe2000001020a */
[----:B------:R-:W-:Y:S01]  /*22f0*/  IMAD.SHL.U32 R7, R7, 0x2, RZ ;  /* 0x0000000207077824 */ /* 0x000fe200078e00ff */
[----:B------:R-:W-:Y:S01]  /*2300*/  IADD3.X R8, PT, PT, R12, R129, RZ, P0, !PT ;  /* 0x000000810c087210 */ /* 0x000fe200007fe4ff */
[----:B------:R-:W-:Y:S02]  /*2310*/  IMAD.SHL.U32 R54, R0, 0x2, RZ ;  /* 0x0000000200367824 */ /* 0x000fe400078e00ff */
[----:B------:R-:W-:Y:S01]  /*2320*/  IMAD R11, R6, UR13, R11 ;  /* 0x0000000d060b7c24 */ /* 0x000fe2000f8e020b */
[----:B------:R-:W-:Y:S01]  /*2330*/  SHF.L.U64.HI R8, R0, 0x1, R8 ;  /* 0x0000000100087819 */ /* 0x000fe20000010208 */
[----:B------:R-:W-:Y:S01]  /*2340*/  IMAD R9, R6, R17, R9 ;  /* 0x0000001106097224 */ /* 0x000fe200078e0209 */
[----:B------:R-:W-:Y:S01]  /*2350*/  IADD3 R56, P1, PT, R54, UR18, RZ ;  /* 0x0000001236387c10 */ /* 0x000fe2000ff3e0ff */
[----:B------:R-:W-:Y:S01]  /*2360*/  IMAD.WIDE.U32 R2, R6, R16, R2 ;  /* 0x0000001006027225 */ /* 0x000fe200078e0002 */
[----:B------:R-:W-:Y:S01]  /*2370*/  IADD3 R30, P0, PT, R7, UR18, RZ ;  /* 0x00000012071e7c10 */ /* 0x000fe2000ff1e0ff */
[----:B------:R-:W-:Y:S01]  /*2380*/  USHF.L.U32 UR18, UR12, 0x8, URZ ;  /* 0x000000080c127899 */ /* 0x000fe200080006ff */
[----:B------:R-:W-:Y:S01]  /*2390*/  IADD3.X R55, PT, PT, R8, UR19, RZ, P1, !PT ;  /* 0x0000001308377c10 */ /* 0x000fe20008ffe4ff */
[----:B------:R-:W-:Y:S01]  /*23a0*/  IMAD.IADD R27, R3, 0x1, R9 ;  /* 0x00000001031b7824 */ /* 0x000fe200078e0209 */
[----:B------:R-:W-:Y:S01]  /*23b0*/  IADD3.X R31, PT, PT, R10, UR19, RZ, P0, !PT ;  /* 0x000000130a1f7c10 */ /* 0x000fe200087fe4ff */
[----:B------:R-:W3:Y:S01]  /*23c0*/  LDCU UR19, c[0x0][0x440] ;  /* 0x00008800ff1377ac */ /* 0x000ee20008000800 */
[----:B------:R-:W-:Y:S01]  /*23d0*/  IADD3 R0, PT, PT, R5, R11, RZ ;  /* 0x0000000b05007210 */ /* 0x000fe20007ffe0ff */
[C---:B------:R-:W-:Y:S01]  /*23e0*/  IMAD R118, R26.reuse, 0xd0, RZ ;  /* 0x000000d01a767824 */ /* 0x040fe200078e02ff */
[----:B--2---:R-:W-:Y:S01]  /*23f0*/  IADD3 R44, P0, PT, R7, UR10, RZ ;  /* 0x0000000a072c7c10 */ /* 0x004fe2000ff1e0ff */
[----:B------:R-:W-:Y:S01]  /*2400*/  IMAD R117, R26, 0xe0, RZ ;  /* 0x000000e01a757824 */ /* 0x000fe200078e02ff */
[----:B------:R-:W-:Y:S01]  /*2410*/  LEA.HI.X R76, R4, UR9, R0, 0x1, P2 ;  /* 0x00000009044c7c11 */ /* 0x000fe200090f0c00 */
[----:B------:R-:W-:Y:S01]  /*2420*/  IMAD R116, R26, 0xf0, RZ ;  /* 0x000000f01a747824 */ /* 0x000fe200078e02ff */
[----:B------:R-:W-:Y:S01]  /*2430*/  IADD3.X R45, PT, PT, R10, UR11, RZ, P0, !PT ;  /* 0x0000000b0a2d7c10 */ /* 0x000fe200087fe4ff */
[----:B------:R-:W-:Y:S01]  /*2440*/  IMAD.SHL.U32 R115, R26, 0x20, RZ ;  /* 0x000000201a737824 */ /* 0x000fe200078e00ff */
[----:B------:R-:W-:Y:S01]  /*2450*/  SHF.L.U32 R0, R16, 0x8, RZ ;  /* 0x0000000810007819 */ /* 0x000fe200000006ff */
[----:B------:R-:W-:Y:S01]  /*2460*/  IMAD.SHL.U32 R113, R26, 0x80, RZ ;  /* 0x000000801a717824 */ /* 0x000fe200078e00ff */
[----:B------:R-:W-:Y:S01]  /*2470*/  IADD3 R3, P0, PT, RZ, -UR23, RZ ;  /* 0x80000017ff037c10 */ /* 0x000fe2000ff1e0ff */
[----:B------:R-:W-:Y:S01]  /*2480*/  IMAD.MOV.U32 R68, RZ, RZ, R19 ;  /* 0x000000ffff447224 */ /* 0x000fe200078e0013 */
[----:B------:R-:W-:Y:S01]  /*2490*/  LEA R28, P2, R2, UR6, 0x1 ;  /* 0x00000006021c7c11 */ /* 0x000fe2000f8408ff */
[----:B------:R-:W-:Y:S01]  /*24a0*/  IMAD.SHL.U32 R70, R16, 0x10, RZ ;  /* 0x0000001010467824 */ /* 0x000fe200078e00ff */
[----:B------:R-:W-:Y:S01]  /*24b0*/  IADD3 R54, P1, PT, R54, UR10, RZ ;  /* 0x0000000a36367c10 */ /* 0x000fe2000ff3e0ff */
[----:B------:R-:W-:Y:S01]  /*24c0*/  IMAD.X R0, RZ, RZ, ~R0, P0 ;  /* 0x000000ffff007224 */ /* 0x000fe200000e0e00 */
[----:B------:R-:W-:Y:S01]  /*24d0*/  LEA.HI.X R27, R2, UR7, R27, 0x1, P2 ;  /* 0x00000007021b7c11 */ /* 0x000fe200090f0c1b */
[----:B------:R-:W-:Y:S01]  /*24e0*/  IMAD.MOV.U32 R67, RZ, RZ, R13 ;  /* 0x000000ffff437224 */ /* 0x000fe200078e000d */
[----:B------:R-:W-:Y:S01]  /*24f0*/  IADD3.X R53, PT, PT, R8, UR11, RZ, P1, !PT ;  /* 0x0000000b08357c10 */ /* 0x000fe20008ffe4ff */
[----:B------:R-:W-:Y:S01]  /*2500*/  IMAD.MOV.U32 R59, RZ, RZ, R18 ;  /* 0x000000ffff3b7224 */ /* 0x000fe200078e0012 */
[----:B------:R-:W-:Y:S01]  /*2510*/  ISETP.GE.AND P2, PT, R14, UR21, PT ;  /* 0x000000150e007c0c */ /* 0x000fe2000bf46270 */
[----:B------:R-:W-:Y:S01]  /*2520*/  VIADD R83, R62, 0x20 ;  /* 0x000000203e537836 */ /* 0x000fe20000000000 */
[----:B---3--:R-:W-:Y:S01]  /*2530*/  ISETP.GE.AND P1, PT, R14, UR19, PT ;  /* 0x000000130e007c0c */ /* 0x008fe2000bf26270 */
[C---:B------:R-:W-:Y:S01]  /*2540*/  VIADD R82, R62.reuse, 0x30 ;  /* 0x000000303e527836 */ /* 0x040fe20000000000 */
[----:B------:R-:W-:Y:S01]  /*2550*/  IADD3.X R2, PT, PT, RZ, ~UR18, RZ, P0, !PT ;  /* 0x80000012ff027c10 */ /* 0x000fe200087fe4ff */
[C---:B------:R-:W-:Y:S01]  /*2560*/  VIADD R93, R62.reuse, 0x50 ;  /* 0x000000503e5d7836 */ /* 0x040fe20000000000 */
[----:B------:R-:W-:Y:S01]  /*2570*/  P2R R69, PR, RZ, 0x4 ;  /* 0x00000004ff457803 */ /* 0x000fe20000000000 */
[C---:B------:R-:W-:Y:S01]  /*2580*/  VIADD R92, R62.reuse, 0x60 ;  /* 0x000000603e5c7836 */ /* 0x040fe20000000000 */
[----:B------:R-:W-:Y:S01]  /*2590*/  P2R R103, PR, RZ, 0x2 ;  /* 0x00000002ff677803 */ /* 0x000fe20000000000 */
        /* <DEDUP_REMOVED lines=13> */
[C-C-:B------:R-:W-:Y:S01]  /*2670*/  SHF.R.S64 R102, R3.reuse, 0x1f, R2.reuse ;  /* 0x0000001f03667819 */ /* 0x140fe20000001002 */
[----:B------:R-:W-:Y:S01]  /*2680*/  IMAD.MOV.U32 R79, RZ, RZ, R29 ;  /* 0x000000ffff4f7224 */ /* 0x000fe200078e001d */
[----:B------:R-:W-:Y:S01]  /*2690*/  SHF.R.S32.HI R101, RZ, 0x1f, R2 ;  /* 0x0000001fff657819 */ /* 0x000fe20000011402 */
[----:B------:R-:W2:Y:S01]  /*26a0*/  LDCU.64 UR6, c[0x0][0x3b8] ;  /* 0x00007700ff0677ac */ /* 0x000ea20008000a00 */
[----:B------:R-:W-:-:S02]  /*26b0*/  SHF.R.S64 R100, R3, 0x1f, R0 ;  /* 0x0000001f03647819 */ /* 0x000fc40000001000 */
[----:B------:R-:W-:Y:S01]  /*26c0*/  SHF.R.S32.HI R99, RZ, 0x1f, R0 ;  /* 0x0000001fff637819 */ /* 0x000fe20000011400 */
[----:B------:R-:W3:Y:S01]  /*26d0*/  LDCU.64 UR12, c[0x0][0x4e0] ;  /* 0x00009c00ff0c77ac */ /* 0x000ee20008000a00 */
[----:B-1----:R-:W4:Y:S05]  /*26e0*/  LDCU.128 UR8, c[0x0][0x3a0] ;  /* 0x00007400ff0877ac */ /* 0x002f2a0008000c00 */
.L_x_1070:
[----:B------:R-:W-:Y:S01]  /*26f0*/  VIADD R52, R52, 0x100 ;  /* 0x0000010034347836 */ /* 0x000fe20000000000 */
[----:B------:R-:W-:Y:S01]  /*2700*/  ISETP.NE.AND P0, PT, R69, RZ, PT ;  /* 0x000000ff4500720c */ /* 0x000fe20003f05270 */
[----:B------:R-:W-:Y:S01]  /*2710*/  VIADD R51, R51, 0x100 ;  /* 0x0000010033337836 */ /* 0x000fe20000000000 */
[----:B------:R-:W-:Y:S01]  /*2720*/  ISETP.NE.AND P6, PT, R103, RZ, PT ;  /* 0x000000ff6700720c */ /* 0x000fe20003fc5270 */
[----:B------:R-:W-:Y:S01]  /*2730*/  BSSY.RECONVERGENT B1, `(.L_x_1001) ;  /* 0x0000c14000017945 */ /* 0x000fe20003800200 */
[CC--:B------:R-:W-:Y:S01]  /*2740*/  ISETP.GE.OR P2, PT, R62.reuse, R52.reuse, P0 ;  /* 0x000000343e00720c */ /* 0x0c0fe20000746670 */
[----:B------:R-:W-:Y:S01]  /*2750*/  IMAD.MOV.U32 R78, RZ, RZ, R72 ;  /* 0x000000ffff4e7224 */ /* 0x000fe200078e0048 */
[-C--:B------:R-:W-:Y:S01]  /*2760*/  ISETP.GE.OR P0, PT, R83, R52.reuse, P6 ;  /* 0x000000345300720c */ /* 0x080fe20003706670 */
[----:B------:R-:W-:Y:S01]  /*2770*/  VIADD R79, R79, 0xffffffff ;  /* 0xffffffff4f4f7836 */ /* 0x000fe20000000000 */
[-C--:B------:R-:W-:Y:S01]  /*2780*/  ISETP.LT.OR P2, PT, R62, R51.reuse, P2 ;  /* 0x000000333e00720c */ /* 0x080fe20001741670 */
[----:B------:R-:W-:Y:S01]  /*2790*/  VIADD R72, R72, 0xffffff00 ;  /* 0xffffff0048487836 */ /* 0x000fe20000000000 */
[-C--:B------:R-:W-:Y:S02]  /*27a0*/  ISETP.LT.OR P3, PT, R83, R51.reuse, P0 ;  /* 0x000000335300720c */ /* 0x080fe40000761670 */
[CC--:B------:R-:W-:Y:S02]  /*27b0*/  ISETP.GE.OR P0, PT, R82.reuse, R52.reuse, P6 ;  /* 0x000000345200720c */ /* 0x0c0fe40003706670 */
[----:B------:R-:W-:Y:S02]  /*27c0*/  P2R R69, PR, RZ, 0x40 ;  /* 0x00000040ff457803 */ /* 0x000fe40000000000 */
[-C--:B------:R-:W-:Y:S02]  /*27d0*/  ISETP.LT.OR P4, PT, R82, R51.reuse, P0 ;  /* 0x000000335200720c */ /* 0x080fe40000781670 */
[C---:B------:R-:W-:Y:S02]  /*27e0*/  ISETP.GE.OR P0, PT, R93.reuse, R52, P6 ;  /* 0x000000345d00720c */ /* 0x040fe40003706670 */
[----:B------:R-:W-:Y:S02]  /*27f0*/  P2R R47, PR, RZ, 0x8 ;  /* 0x00000008ff2f7803 */ /* 0x000fe40000000000 */
[----:B------:R-:W-:Y:S01]  /*2800*/  ISETP.LT.OR P5, PT, R93, R51, P0 ;  /* 0x000000335d00720c */ /* 0x000fe200007a1670 */
[----:B------:R-:W1:Y:S01]  /*2810*/  @!P3 LDC.64 R4, c[0x0][0x3c0] ;  /* 0x0000f000ff04bb82 */ /* 0x000e620000000a00 */
[C---:B------:R-:W-:Y:S02]  /*2820*/  LEA R2, P0, R98.reuse, R68, 0x1 ;  /* 0x0000004462027211 */ /* 0x040fe400078008ff */
[----:B------:R-:W-:Y:S02]  /*2830*/  P2R R18, PR, RZ, 0x4 ;  /* 0x00000004ff127803 */ /* 0x000fe40000000000 */
[----:B------:R-:W-:Y:S02]  /*2840*/  LEA.HI.X R3, R98, R67, R105, 0x1, P0 ;  /* 0x0000004362037211 */ /* 0x000fe400000f0c69 */
[----:B------:R-:W-:Y:S01]  /*2850*/  P2R R57, PR, RZ, 0x10 ;  /* 0x00000010ff397803 */ /* 0x000fe20000000000 */
[----:B------:R-:W5:Y:S01]  /*2860*/  @!P4 LDC.64 R12, c[0x0][0x4b0] ;  /* 0x00012c00ff0ccb82 */ /* 0x000f620000000a00 */
[----:B------:R-:W-:Y:S07]  /*2870*/  P2R R58, PR, RZ, 0x20 ;  /* 0x00000020ff3a7803 */ /* 0x000fee0000000000 */
[----:B---34-:R-:W2:Y:S08]  /*2880*/  @!P4 LDC.64 R10, c[0x0][0x3c0] ;  /* 0x0000f000ff0acb82 */ /* 0x018eb00000000a00 */
[----:B------:R-:W3:Y:S08]  /*2890*/  @!P5 LDC.64 R8, c[0x0][0x4b0] ;  /* 0x00012c00ff08db82 */ /* 0x000ef00000000a00 */
[----:B------:R-:W4:Y:S01]  /*28a0*/  @!P5 LDC.64 R6, c[0x0][0x3c0] ;  /* 0x0000f000ff06db82 */ /* 0x000f220000000a00 */
[C---:B-1----:R-:W-:Y:S04]  /*28b0*/  @!P3 LEA R16, P0, R4.reuse, R2, 0x5 ;  /* 0x000000020410b211 */ /* 0x042fe800078028ff */
[----:B------:R-:W-:Y:S02]  /*28c0*/  @!P3 LEA.HI.X R17, R4, R3, R5, 0x5, P0 ;  /* 0x000000030411b211 */ /* 0x000fe400000f2c05 */
[----:B------:R-:W-:Y:S04]  /*28d0*/  IADD3 R4, P0, PT, R77, UR17, RZ ;  /* 0x000000114d047c10 */ /* 0x000fe8000ff1e0ff */
[----:B------:R-:W-:Y:S02]  /*28e0*/  IADD3.X R5, PT, PT, R76, UR16, RZ, P0, !PT ;  /* 0x000000104c057c10 */ /* 0x000fe400087fe4ff */
[C---:B-----5:R-:W-:Y:S04]  /*28f0*/  @!P4 LEA R32, P0, R12.reuse, R4, 0x6 ;  /* 0x000000040c20c211 */ /* 0x060fe800078030ff */
[----:B------:R-:W-:Y:S02]  /*2900*/  @!P4 LEA.HI.X R33, R12, R5, R13, 0x6, P0 ;  /* 0x000000050c21c211 */ /* 0x000fe400000f340d */
[C---:B--2---:R-:W-:Y:S04]  /*2910*/  @!P4 LEA R12, P0, R10.reuse, R2, 0x6 ;  /* 0x000000020a0cc211 */ /* 0x044fe800078030ff */
[----:B------:R-:W-:Y:S02]  /*2920*/  @!P4 LEA.HI.X R13, R10, R3, R11, 0x6, P0 ;  /* 0x000000030a0dc211 */ /* 0x000fe400000f340b */
[C---:B---3--:R-:W-:Y:S04]  /*2930*/  @!P5 LEA R24, P0, R8.reuse, R4, 0x7 ;  /* 0x000000040818d211 */ /* 0x048fe800078038ff */
[----:B------:R-:W-:Y:S01]  /*2940*/  @!P5 LEA.HI.X R25, R8, R5, R9, 0x7, P0 ;  /* 0x000000050819d211 */ /* 0x000fe200000f3c09 */
[----:B------:R-:W-:Y:S01]  /*2950*/  @!P2 IMAD.MOV.U32 R8, RZ, RZ, R77 ;  /* 0x000000ffff08a224 */ /* 0x000fe200078e004d */
[C---:B----4-:R-:W-:Y:S01]  /*2960*/  @!P5 LEA R36, P0, R6.reuse, R2, 0x7 ;  /* 0x000000020624d211 */ /* 0x050fe200078038ff */
[----:B------:R-:W-:Y:S03]  /*2970*/  @!P2 IMAD.MOV.U32 R9, RZ, RZ, R76 ;  /* 0x000000ffff09a224 */ /* 0x000fe600078e004c */
[----:B------:R-:W-:Y:S02]  /*2980*/  @!P5 LEA.HI.X R37, R6, R3, R7, 0x7, P0 ;  /* 0x000000030625d211 */ /* 0x000fe400000f3c07 */
[----:B------:R1:W2:Y:S01]  /*2990*/  @!P2 LDG.E.128 R20, desc[UR4][R8.64] ;  /* 0x000000040814a981 */ /* 0x0002a2000c1e1d00 */
[C---:B------:R-:W-:Y:S04]  /*29a0*/  ISETP.GE.OR P0, PT, R89.reuse, R52, P6 ;  /* 0x000000345900720c */ /* 0x040fe80003706670 */
[----:B------:R-:W-:Y:S04]  /*29b0*/  ISETP.LT.OR P1, PT, R89, R51, P0 ;  /* 0x000000335900720c */ /* 0x000fe80000721670 */
[----:B------:R-:W-:Y:S09]  /*29c0*/  P2R R61, PR, RZ, 0x2 ;  /* 0x00000002ff3d7803 */ /* 0x000ff20000000000 */
[----:B------:R-:W3:Y:S01]  /*29d0*/  @!P1 LDC.64 R6, c[0x0][0x4b0] ;  /* 0x00012c00ff069b82 */ /* 0x000ee20000000a00 */
[----:B-1----:R-:W-:Y:S02]  /*29e0*/  @!P2 IMAD.MOV.U32 R8, RZ, RZ, R68 ;  /* 0x000000ffff08a224 */ /* 0x002fe400078e0044 */
[----:B------:R-:W-:Y:S01]  /*29f0*/  @!P2 IMAD.MOV.U32 R9, RZ, RZ, R67 ;  /* 0x000000ffff09a224 */ /* 0x000fe200078e0043 */
[C---:B---3--:R-:W-:Y:S04]  /*2a00*/  @!P1 LEA R38, P0, R6.reuse, R4, 0x8 ;  /* 0x0000000406269211 */ /* 0x048fe800078040ff */
[----:B------:R-:W-:Y:S02]  /*2a10*/  @!P1 LEA.HI.X R39, R6, R5, R7, 0x8, P0 ;  /* 0x0000000506279211 */ /* 0x000fe400000f4407 */
[----:B------:R-:W1:Y:S02]  /*2a20*/  @!P1 LDC.64 R6, c[0x0][0x3c0] ;  /* 0x0000f000ff069b82 */ /* 0x000e640000000a00 */
[C---:B-1----:R-:W-:Y:S04]  /*2a30*/  @!P1 LEA R40, P0, R6.reuse, R2, 0x8 ;  /* 0x0000000206289211 */ /* 0x042fe800078040ff */
[----:B------:R-:W-:Y:S02]  /*2a40*/  @!P1 LEA.HI.X R41, R6, R3, R7, 0x8, P0 ;  /* 0x0000000306299211 */ /* 0x000fe400000f4407 */
[----:B------:R-:W-:Y:S04]  /*2a50*/  @!P3 IADD3 R6, P0, PT, R4, UR17, RZ ;  /* 0x000000110406bc10 */ /* 0x000fe8000ff1e0ff */
[----:B------:R-:W-:Y:S02]  /*2a60*/  @!P3 IADD3.X R7, PT, PT, R5, UR16, RZ, P0, !PT ;  /* 0x000000100507bc10 */ /* 0x000fe400087fe4ff */
[CC--:B------:R-:W-:Y:S04]  /*2a70*/  ISETP.GE.OR P0, PT, R95.reuse, R52.reuse, P6 ;  /* 0x000000345f00720c */ /* 0x0c0fe80003706670 */
[-C--:B------:R-:W-:Y:S04]  /*2a80*/  ISETP.LT.OR P6, PT, R95, R51.reuse, P0 ;  /* 0x000000335f00720c */ /* 0x080fe800007c1670 */
[----:B------:R-:W-:Y:S01]  /*2a90*/  P2R R46, PR, RZ, 0x40 ;  /* 0x00000040ff2e7803 */ /* 0x000fe20000000000 */
[----:B--2---:R1:W-:Y:S01]  /*2aa0*/  @!P2 STG.E.128 desc[UR4][R8.64], R20 ;  /* 0x000000140800a986 */ /* 0x0043e2000c101d04 */
[----:B------:R-:W-:Y:S04]  /*2ab0*/  ISETP.NE.AND P2, PT, R69, RZ, PT ;  /* 0x000000ff4500720c */ /* 0x000fe80003f45270 */
[-C--:B------:R-:W-:Y:S03]  /*2ac0*/  ISETP.GE.OR P0, PT, R94, R52.reuse, P2 ;  /* 0x000000345e00720c */ /* 0x080fe60001706670 */
[----:B-1----:R-:W2:Y:S07]  /*2ad0*/  @!P6 LDG.E.128 R8, desc[UR4][R4.64] ;  /* 0x000000040408e981 */ /* 0x002eae000c1e1d00 */
[----:B--2---:R1:W-:Y:S01]  /*2ae0*/  @!P6 STG.E.128 desc[UR4][R2.64], R8 ;  /* 0x000000080200e986 */ /* 0x0043e2000c101d04 */
[CC--:B------:R-:W-:Y:S04]  /*2af0*/  ISETP.GE.OR P6, PT, R90.reuse, R52.reuse, P2 ;  /* 0x000000345a00720c */ /* 0x0c0fe800017c6670 */
[-C--:B------:R-:W-:Y:S02]  /*2b00*/  ISETP.LT.OR P6, PT, R90, R51.reuse, P6 ;  /* 0x000000335a00720c */ /* 0x080fe400037c1670 */
[----:B-1----:R-:W2:Y:S07]  /*2b10*/  @!P3 LDG.E.128 R8, desc[UR4][R6.64] ;  /* 0x000000040608b981 */ /* 0x002eae000c1e1d00 */
[----:B--2---:R1:W-:Y:S01]  /*2b20*/  @!P3 STG.E.128 desc[UR4][R16.64], R8 ;  /* 0x000000081000b986 */ /* 0x0043e2000c101d04 */
[-C--:B------:R-:W-:Y:S02]  /*2b30*/  ISETP.LT.OR P3, PT, R94, R51.reuse, P0 ;  /* 0x000000335e00720c */ /* 0x080fe40000761670 */
[-C--:B------:R-:W-:Y:S04]  /*2b40*/  ISETP.GE.OR P0, PT, R88, R52.reuse, P2 ;  /* 0x000000345800720c */ /* 0x080fe80001706670 */
[----:B------:R-:W2:Y:S07]  /*2b50*/  @!P4 LDG.E.128 R32, desc[UR4][R32.64] ;  /* 0x000000042020c981 */ /* 0x000eae000c1e1d00 */
[----:B-1----:R-:W1:Y:S02]  /*2b60*/  @!P3 LDC.64 R8, c[0x0][0x4b0] ;  /* 0x00012c00ff08bb82 */ /* 0x002e640000000a00 */
[----:B-1----:R-:W-:Y:S04]  /*2b70*/  @!P3 IMAD.WIDE.U32 R6, R8, 0x60, R4 ;  /* 0x000000600806b825 */ /* 0x002fe800078e0004 */
[----:B------:R-:W-:Y:S04]  /*2b80*/  @!P3 IMAD R0, R9, 0x60, RZ ;  /* 0x000000600900b824 */ /* 0x000fe800078e02ff */
[----:B------:R-:W-:Y:S01]  /*2b90*/  @!P3 IMAD.IADD R7, R7, 0x1, R0 ;  /* 0x000000010707b824 */ /* 0x000fe200078e0200 */
[----:B--2---:R1:W-:Y:S01]  /*2ba0*/  @!P4 STG.E.128 desc[UR4][R12.64], R32 ;  /* 0x000000200c00c986 */ /* 0x0043e2000c101d04 */
[CC--:B------:R-:W-:Y:S06]  /*2bb0*/  ISETP.GE.OR P4, PT, R92.reuse, R52.reuse, P2 ;  /* 0x000000345c00720c */ /* 0x0c0fec0001786670 */
[----:B------:R2:W3:Y:S01]  /*2bc0*/  @!P3 LDG.E.128 R8, desc[UR4][R6.64] ;  /* 0x000000040608b981 */ /* 0x0004e2000c1e1d00 */
[-C--:B------:R-:W-:Y:S01]  /*2bd0*/  ISETP.LT.OR P4, PT, R92, R51.reuse, P4 ;  /* 0x000000335c00720c */ /* 0x080fe20002781670 */
[----:B--2---:R-:W2:Y:S01]  /*2be0*/  @!P3 LDC.64 R6, c[0x0][0x3c0] ;  /* 0x0000f000ff06bb82 */ /* 0x004ea20000000a00 */
[----:B-1----:R-:W-:Y:S01]  /*2bf0*/  P2R R12, PR, RZ, 0x8 ;  /* 0x00000008ff0c7803 */ /* 0x002fe20000000000 */
[----:B--2---:R-:W-:Y:S02]  /*2c00*/  @!P3 IMAD R0, R7, 0x60, RZ ;  /* 0x000000600700b824 */ /* 0x004fe400078e02ff */
[----:B------:R-:W-:Y:S04]  /*2c10*/  @!P3 IMAD.WIDE.U32 R6, R6, 0x60, R2 ;  /* 0x000000600606b825 */ /* 0x000fe800078e0002 */
[----:B------:R-:W-:Y:S05]  /*2c20*/  @!P3 IMAD.IADD R7, R7, 0x1, R0 ;  /* 0x000000010707b824 */ /* 0x000fea00078e0200 */
[----:B---3--:R1:W-:Y:S01]  /*2c30*/  @!P3 STG.E.128 desc[UR4][R6.64], R8 ;  /* 0x000000080600b986 */ /* 0x0083e2000c101d04 */
[-C--:B------:R-:W-:Y:S02]  /*2c40*/  ISETP.LT.OR P3, PT, R88, R51.reuse, P0 ;  /* 0x000000335800720c */ /* 0x080fe40000761670 */
[-C--:B------:R-:W-:Y:S02]  /*2c50*/  ISETP.GE.OR P0, PT, R87, R52.reuse, P2 ;  /* 0x000000345700720c */ /* 0x080fe40001706670 */
[----:B------:R-:W-:Y:S01]  /*2c60*/  P2R R64, PR, RZ, 0x8 ;  /* 0x00000008ff407803 */ /* 0x000fe20000000000 */
[----:B-1----:R-:W1:Y:S01]  /*2c70*/  @!P4 LDC.64 R6, c[0x0][0x4b0] ;  /* 0x00012c00ff06cb82 */ /* 0x002e620000000a00 */
[----:B------:R-:W2:Y:S01]  /*2c80*/  @!P5 LDG.E.128 R8, desc[UR4][R24.64] ;  /* 0x000000041808d981 */ /* 0x000ea2000c1e1d00 */
[----:B-1----:R-:W-:Y:S02]  /*2c90*/  @!P4 IMAD R0, R7, 0xa0, RZ ;  /* 0x000000a00700c824 */ /* 0x002fe400078e02ff */
[----:B------:R-:W-:Y:S04]  /*2ca0*/  @!P4 IMAD.WIDE.U32 R6, R6, 0xa0, R4 ;  /* 0x000000a00606c825 */ /* 0x000fe800078e0004 */
[----:B------:R-:W-:Y:S01]  /*2cb0*/  @!P4 IMAD.IADD R7, R7, 0x1, R0 ;  /* 0x000000010707c824 */ /* 0x000fe200078e0200 */
[----:B--2---:R1:W-:Y:S01]  /*2cc0*/  @!P5 STG.E.128 desc[UR4][R36.64], R8 ;  /* 0x000000082400d986 */ /* 0x0043e2000c101d04 */
[CC--:B------:R-:W-:Y:S06]  /*2cd0*/  ISETP.GE.OR P5, PT, R91.reuse, R52.reuse, P2 ;  /* 0x000000345b00720c */ /* 0x0c0fec00017a6670 */
[----:B------:R2:W3:Y:S01]  /*2ce0*/  @!P4 LDG.E.128 R20, desc[UR4][R6.64] ;  /* 0x000000040614c981 */ /* 0x0004e2000c1e1d00 */
[-C--:B------:R-:W-:Y:S11]  /*2cf0*/  ISETP.LT.OR P5, PT, R91, R51.reuse, P5 ;  /* 0x000000335b00720c */ /* 0x080ff60002fa1670 */
[----:B------:R-:W-:Y:S02]  /*2d00*/  @!UPT UIADD3 URZ, UPT, UPT, URZ, URZ, URZ ;  /* 0x000000fffffff290 */ /* 0x000fe4000fffe0ff */
[----:B--2---:R-:W2:Y:S08]  /*2d10*/  @!P5 LDC.64 R6, c[0x0][0x4b0] ;  /* 0x00012c00ff06db82 */ /* 0x004eb00000000a00 */
[----:B-1----:R-:W1:Y:S01]  /*2d20*/  @!P4 LDC.64 R8, c[0x0][0x3c0] ;  /* 0x0000f000ff08cb82 */ /* 0x002e620000000a00 */
[----:B--2---:R-:W-:Y:S02]  /*2d30*/  @!P5 IMAD R0, R7, 0xc0, RZ ;  /* 0x000000c00700d824 */ /* 0x004fe400078e02ff */
[----:B-1----:R-:W-:Y:S02]  /*2d40*/  @!P4 IMAD R10, R9, 0xa0, RZ ;  /* 0x000000a0090ac824 */ /* 0x002fe400078e02ff */
[----:B------:R-:W-:Y:S04]  /*2d50*/  @!P4 IMAD.WIDE.U32 R8, R8, 0xa0, R2 ;  /* 0x000000a00808c825 */ /* 0x000fe800078e0002 */
[----:B------:R-:W-:Y:S02]  /*2d60*/  @!P4 IMAD.IADD R9, R9, 0x1, R10 ;  /* 0x000000010909c824 */ /* 0x000fe400078e020a */
[----:B------:R-:W-:Y:S04]  /*2d70*/  @!P5 IMAD.WIDE.U32 R6, R6, 0xc0, R4 ;  /* 0x000000c00606d825 */ /* 0x000fe800078e0004 */
[----:B------:R-:W-:Y:S01]  /*2d80*/  @!P5 IMAD.IADD R7, R7, 0x1, R0 ;  /* 0x000000010707d824 */ /* 0x000fe200078e0200 */
[----:B---3--:R1:W-:Y:S02]  /*2d90*/  @!P4 STG.E.128 desc[UR4][R8.64], R20 ;  /* 0x000000140800c986 */ /* 0x0083e4000c101d04 */
[----:B-1----:R-:W1:Y:S05]  /*2da0*/  @!P5 LDC.64 R8, c[0x0][0x3c0] ;  /* 0x0000f000ff08db82 */ /* 0x002e6a0000000a00 */
[----:B------:R2:W3:Y:S01]  /*2db0*/  @!P5 LDG.E.128 R20, desc[UR4][R6.64] ;  /* 0x000000040614d981 */ /* 0x0004e2000c1e1d00 */
[----:B-1----:R-:W-:Y:S02]  /*2dc0*/  @!P5 IMAD R10, R9, 0xc0, RZ ;  /* 0x000000c0090ad824 */ /* 0x002fe400078e02ff */
[----:B------:R-:W-:Y:S01]  /*2dd0*/  @!P5 IMAD.WIDE.U32 R8, R8, 0xc0, R2 ;  /* 0x000000c00808d825 */ /* 0x000fe200078e0002 */
[----:B--2---:R-:W1:Y:S03]  /*2de0*/  @!P6 LDC.64 R6, c[0x0][0x4b0] ;  /* 0x00012c00ff06eb82 */ /* 0x004e660000000a00 */
[----:B------:R-:W-:Y:S02]  /*2df0*/  @!P5 IMAD.IADD R9, R9, 0x1, R10 ;  /* 0x000000010909d824 */ /* 0x000fe400078e020a */
[----:B-1----:R-:W-:Y:S02]  /*2e00*/  @!P6 IMAD R0, R7, 0xe0, RZ ;  /* 0x000000e00700e824 */ /* 0x002fe400078e02ff */
[----:B------:R-:W-:Y:S04]  /*2e10*/  @!P6 IMAD.WIDE.U32 R6, R6, 0xe0, R4 ;  /* 0x000000e00606e825 */ /* 0x000fe800078e0004 */
[----:B------:R-:W-:Y:S01]  /*2e20*/  @!P6 IMAD.IADD R7, R7, 0x1, R0 ;  /* 0x000000010707e824 */ /* 0x000fe200078e0200 */
[----:B---3--:R1:W-:Y:S07]  /*2e30*/  @!P5 STG.E.128 desc[UR4][R8.64], R20 ;  /* 0x000000140800d986 */ /* 0x0083ee000c101d04 */
[----:B-1----:R1:W2:Y:S02]  /*2e40*/  @!P6 LDG.E.128 R8, desc[UR4][R6.64] ;  /* 0x000000040608e981 */ /* 0x0022a4000c1e1d00 */
[----:B-1----:R-:W1:Y:S02]  /*2e50*/  @!P6 LDC.64 R6, c[0x0][0x3c0] ;  /* 0x0000f000ff06eb82 */ /* 0x002e640000000a00 */
[----:B-1----:R-:W-:Y:S02]  /*2e60*/  @!P6 IMAD R0, R7, 0xe0, RZ ;  /* 0x000000e00700e824 */ /* 0x002fe400078e02ff */
[----:B------:R-:W-:Y:S04]  /*2e70*/  @!P6 IMAD.WIDE.U32 R6, R6, 0xe0, R2 ;  /* 0x000000e00606e825 */ /* 0x000fe800078e0002 */
[----:B------:R-:W-:Y:S05]  /*2e80*/  @!P6 IMAD.IADD R7, R7, 0x1, R0 ;  /* 0x000000010707e824 */ /* 0x000fea00078e0200 */
[----:B--2---:R1:W-:Y:S02]  /*2e90*/  @!P6 STG.E.128 desc[UR4][R6.64], R8 ;  /* 0x000000080600e986 */ /* 0x0043e4000c101d04 */
[----:B-1----:R-:W1:Y:S05]  /*2ea0*/  @!P3 LDC.64 R6, c[0x0][0x4b0] ;  /* 0x00012c00ff06bb82 */ /* 0x002e6a0000000a00 */
[----:B------:R-:W2:Y:S01]  /*2eb0*/  @!P1 LDG.E.128 R8, desc[UR4][R38.64] ;  /* 0x0000000426089981 */ /* 0x000ea2000c1e1d00 */
[----:B-1----:R-:W-:Y:S02]  /*2ec0*/  @!P3 IMAD R0, R7, 0x120, RZ ;  /* 0x000001200700b824 */ /* 0x002fe400078e02ff */
[----:B------:R-:W-:Y:S04]  /*2ed0*/  @!P3 IMAD.WIDE.U32 R6, R6, 0x120, R4 ;  /* 0x000001200606b825 */ /* 0x000fe800078e0004 */
[----:B------:R-:W-:Y:S01]  /*2ee0*/  @!P3 IMAD.IADD R7, R7, 0x1, R0 ;  /* 0x000000010707b824 */ /* 0x000fe200078e0200 */
[----:B--2---:R1:W-:Y:S01]  /*2ef0*/  @!P1 STG.E.128 desc[UR4][R40.64], R8 ;  /* 0x0000000828009986 */ /* 0x0043e2000c101d04 */
[-C--:B------:R-:W-:Y:S02]  /*2f00*/  ISETP.LT.OR P1, PT, R87, R51.reuse, P0 ;  /* 0x000000335700720c */ /* 0x080fe40000721670 */
[-C--:B------:R-:W-:Y:S04]  /*2f10*/  ISETP.GE.OR P0, PT, R86, R52.reuse, P2 ;  /* 0x000000345600720c */ /* 0x080fe80001706670 */
[----:B------:R2:W3:Y:S01]  /*2f20*/  @!P3 LDG.E.128 R20, desc[UR4][R6.64] ;  /* 0x000000040614b981 */ /* 0x0004e2000c1e1d00 */
[----:B------:R-:W-:Y:S06]  /*2f30*/  P2R R65, PR, RZ, 0x2 ;  /* 0x00000002ff417803 */ /* 0x000fec0000000000 */
        /* <DEDUP_REMOVED lines=8> */
[----:B---3--:R1:W-:Y:S01]  /*2fc0*/  @!P3 STG.E.128 desc[UR4][R8.64], R20 ;  /* 0x000000140800b986 */ /* 0x0083e2000c101d04 */
[-C--:B------:R-:W-:Y:S02]  /*2fd0*/  ISETP.LT.OR P3, PT, R86, R51.reuse, P0 ;  /* 0x000000335600720c */ /* 0x080fe40000761670 */
[-C--:B------:R-:W-:Y:S02]  /*2fe0*/  ISETP.GE.OR P0, PT, R85, R52.reuse, P2 ;  /* 0x000000345500720c */ /* 0x080fe40001706670 */
[----:B------:R-:W-:Y:S01]  /*2ff0*/  P2R R66, PR, RZ, 0x8 ;  /* 0x00000008ff427803 */ /* 0x000fe20000000000 */
[----:B-1----:R-:W1:Y:S01]  /*3000*/  @!P1 LDC.64 R8, c[0x0][0x3c0] ;  /* 0x0000f000ff089b82 */ /* 0x002e620000000a00 */
[----:B------:R2:W3:Y:S01]  /*3010*/  @!P1 LDG.E.128 R20, desc[UR4][R6.64] ;  /* 0x0000000406149981 */ /* 0x0004e2000c1e1d00 */
[----:B-1----:R-:W-:Y:S02]  /*3020*/  @!P1 IMAD R10, R9, 0x140, RZ ;  /* 0x00000140090a9824 */ /* 0x002fe400078e02ff */
[----:B------:R-:W-:Y:S04]  /*3030*/  @!P1 IMAD.WIDE.U32 R8, R8, 0x140, R2 ;  /* 0x0000014008089825 */ /* 0x000fe800078e0002 */
[----:B--2---:R-:W1:Y:S01]  /*3040*/  @!P3 LDC.64 R6, c[0x0][0x4b0] ;  /* 0x00012c00ff06bb82 */ /* 0x004e620000000a00 */
[----:B------:R-:W-:Y:S02]  /*3050*/  @!P1 IMAD.IADD R9, R9, 0x1, R10 ;  /* 0x0000000109099824 */ /* 0x000fe400078e020a */
[----:B-1----:R-:W-:Y:S02]  /*3060*/  @!P3 IMAD R0, R7, 0x160, RZ ;  /* 0x000001600700b824 */ /* 0x002fe400078e02ff */
[----:B------:R-:W-:Y:S04]  /*3070*/  @!P3 IMAD.WIDE.U32 R6, R6, 0x160, R4 ;  /* 0x000001600606b825 */ /* 0x000fe800078e0004 */
[----:B------:R-:W-:Y:S01]  /*3080*/  @!P3 IMAD.IADD R7, R7, 0x1, R0 ;  /* 0x000000010707b824 */ /* 0x000fe200078e0200 */
[----:B---3--:R1:W-:Y:S01]  /*3090*/  @!P1 STG.E.128 desc[UR4][R8.64], R20 ;  /* 0x0000001408009986 */ /* 0x0083e2000c101d04 */
[-C--:B------:R-:W-:Y:S02]  /*30a0*/  ISETP.LT.OR P1, PT, R85, R51.reuse, P0 ;  /* 0x000000335500720c */ /* 0x080fe40000721670 */
[CC--:B------:R-:W-:Y:S02]  /*30b0*/  ISETP.GE.OR P0, PT, R96.reuse, R52.reuse, P2 ;  /* 0x000000346000720c */ /* 0x0c0fe40001706670 */
[----:B------:R-:W-:Y:S02]  /*30c0*/  P2R R71, PR, RZ, 0x2 ;  /* 0x00000002ff477803 */ /* 0x000fe40000000000 */
[-C--:B------:R-:W-:Y:S02]  /*30d0*/  ISETP.LT.OR P2, PT, R96, R51.reuse, P0 ;  /* 0x000000336000720c */ /* 0x080fe40000741670 */
[----:B------:R-:W-:Y:S02]  /*30e0*/  ISETP.GE.AND P0, PT, R74, R52, PT ;  /* 0x000000344a00720c */ /* 0x000fe40003f06270 */
        /* <DEDUP_REMOVED lines=11> */
[----:B------:R-:W-:Y:S01]  /*31a0*/  ISETP.NE.AND P3, PT, R12, RZ, PT ;  /* 0x000000ff0c00720c */ /* 0x000fe20003f65270 */
        /* <DEDUP_REMOVED lines=9> */
[----:B---3--:R1:W-:Y:S01]  /*3240*/  @!P1 STG.E.128 desc[UR4][R8.64], R20 ;  /* 0x0000001408009986 */ /* 0x0083e2000c101d04 */
[----:B------:R-:W-:Y:S02]  /*3250*/  ISETP.GE.OR P1, PT, R14, UR19, P0 ;  /* 0x000000130e007c0c */ /* 0x000fe40008726670 */
[----:B------:R-:W-:Y:S02]  /*3260*/  ISETP.NE.AND P0, PT, R19, RZ, PT ;  /* 0x000000ff1300720c */ /* 0x000fe40003f05270 */
[----:B------:R-:W-:Y:S02]  /*3270*/  P2R R16, PR, RZ, 0x2 ;  /* 0x00000002ff107803 */ /* 0x000fe40000000000 */
[-C--:B------:R-:W-:Y:S11]  /*3280*/  ISETP.LT.OR P1, PT, R74, R51.reuse, P1 ;  /* 0x000000334a00720c */ /* 0x080ff60000f21670 */
[----:B------:R-:W-:Y:S02]  /*3290*/  @!UPT UIADD3 URZ, UPT, UPT, URZ, URZ, URZ ;  /* 0x000000fffffff290 */ /* 0x000fe4000fffe0ff */
[----:B------:R-:W2:Y:S01]  /*32a0*/  @!P1 LDC.64 R12, c[0x0][0x4b0] ;  /* 0x00012c00ff0c9b82 */ /* 0x000ea20000000a00 */
[----:B-1----:R1:W3:Y:S01]  /*32b0*/  @!P2 LDG.E.128 R8, desc[UR4][R6.64] ;  /* 0x000000040608a981 */ /* 0x0022e2000c1e1d00 */
[----:B--2---:R-:W-:Y:S06]  /*32c0*/  @!P1 IMAD R13, R13, 0x1c0, RZ ;  /* 0x000001c00d0d9824 */ /* 0x004fec00078e02ff */
[----:B-1----:R-:W1:Y:S02]  /*32d0*/  @!P2 LDC.64 R6, c[0x0][0x3c0] ;  /* 0x0000f000ff06ab82 */ /* 0x002e640000000a00 */
[----:B-1----:R-:W-:Y:S02]  /*32e0*/  @!P2 IMAD R0, R7, 0x1a0, RZ ;  /* 0x000001a00700a824 */ /* 0x002fe400078e02ff */
[----:B------:R-:W-:Y:S04]  /*32f0*/  @!P2 IMAD.WIDE.U32 R6, R6, 0x1a0, R2 ;  /* 0x000001a00606a825 */ /* 0x000fe800078e0002 */
[----:B------:R-:W-:Y:S02]  /*3300*/  @!P2 IMAD.IADD R7, R7, 0x1, R0 ;  /* 0x000000010707a824 */ /* 0x000fe400078e0200 */
[----:B------:R-:W-:Y:S04]  /*3310*/  @!P1 IMAD.WIDE.U32 R4, R12, 0x1c0, R4 ;  /* 0x000001c00c049825 */ /* 0x000fe800078e0004 */
[----:B------:R-:W-:Y:S01]  /*3320*/  @!P1 IMAD.IADD R5, R5, 0x1, R13 ;  /* 0x0000000105059824 */ /* 0x000fe200078e020d */
[----:B---3--:R1:W-:Y:S01]  /*3330*/  @!P2 STG.E.128 desc[UR4][R6.64], R8 ;  /* 0x000000080600a986 */ /* 0x0083e2000c101d04 */
[----:B------:R-:W-:Y:S04]  /*3340*/  ISETP.GE.AND P2, PT, R74, R51, PT ;  /* 0x000000334a00720c */ /* 0x000fe80003f46270 */
[----:B------:R-:W-:Y:S02]  /*3350*/  P2R R0, PR, RZ, 0x4 ;  /* 0x00000004ff007803 */ /* 0x000fe40000000000 */
[----:B------:R-:W-:Y:S01]  /*3360*/  ISETP.NE.AND P2, PT, R18, RZ, PT ;  /* 0x000000ff1200720c */ /* 0x000fe20003f45270 */
[----:B-1----:R-:W1:Y:S01]  /*3370*/  @!P1 LDC.64 R8, c[0x0][0x3c0] ;  /* 0x0000f000ff089b82 */ /* 0x002e620000000a00 */
[----:B------:R-:W2:Y:S01]  /*3380*/  @!P1 LDG.E.128 R4, desc[UR4][R4.64] ;  /* 0x0000000404049981 */ /* 0x000ea2000c1e1d00 */
[----:B-1----:R-:W-:Y:S02]  /*3390*/  @!P1 IMAD R9, R9, 0x1c0, RZ ;  /* 0x000001c009099824 */ /* 0x002fe400078e02ff */
[----:B------:R-:W-:Y:S04]  /*33a0*/  @!P1 IMAD.WIDE.U32 R2, R8, 0x1c0, R2 ;  /* 0x000001c008029825 */ /* 0x000fe800078e0002 */
[----:B------:R-:W-:Y:S05]  /*33b0*/  @!P1 IMAD.IADD R3, R3, 0x1, R9 ;  /* 0x0000000103039824 */ /* 0x000fea00078e0209 */
[----:B--2---:R1:W-:Y:S01]  /*33c0*/  @!P1 STG.E.128 desc[UR4][R2.64], R4 ;  /* 0x0000000402009986 */ /* 0x0043e2000c101d04 */
[----:B------:R-:W-:Y:S05]  /*33d0*/  @P0 BRA `(.L_x_1002) ;  /* 0x0000000800880947 */ /* 0x000fea0003800000 */
[----:B------:R-:W-:Y:S01]  /*33e0*/  @!P2 MOV R29, R27 ;  /* 0x0000001b001da202 */ /* 0x000fe20000000f00 */
[----:B-1----:R-:W-:Y:S01]  /*33f0*/  @!P2 IMAD.MOV.U32 R6, RZ, RZ, R60 ;  /* 0x000000ffff06a224 */ /* 0x002fe200078e003c */
[----:B------:R-:W-:Y:S02]  /*3400*/  @!P2 MOV R7, R59 ;  /* 0x0000003b0007a202 */ /* 0x000fe40000000f00 */
[----:B------:R-:W-:Y:S01]  /*3410*/  P2R R0, PR, RZ, 0x40 ;  /* 0x00000040ff007803 */ /* 0x000fe20000000000 */
[----:B------:R-:W2:Y:S01]  /*3420*/  @!P2 LDG.E.128 R8, desc[UR4][R28.64] ;  /* 0x000000041c08a981 */ /* 0x000ea2000c1e1d00 */
[----:B------:R-:W-:Y:S02]  /*3430*/  ISETP.NE.AND P6, PT, R47, RZ, PT ;  /* 0x000000ff2f00720c */ /* 0x000fe40003fc5270 */
[C---:B------:R-:W-:Y:S02]  /*3440*/  LEA R4, P0, R70.reuse, R28, 0x1 ;  /* 0x0000001c46047211 */ /* 0x040fe400078008ff */
[----:B------:R-:W-:Y:S02]  /*3450*/  P2R R20, PR, RZ, 0x2 ;  /* 0x00000002ff147803 */ /* 0x000fe40000000000 */
[----:B------:R-:W-:Y:S02]  /*3460*/  LEA.HI.X R5, R70, R27, R80, 0x1, P0 ;  /* 0x0000001b46057211 */ /* 0x000fe400000f0c50 */
[----:B------:R-:W-:Y:S02]  /*3470*/  LEA R2, P0, R75, R60, 0x1 ;  /* 0x0000003c4b027211 */ /* 0x000fe400078008ff */
[----:B------:R-:W-:Y:S02]  /*3480*/  ISETP.NE.AND P1, PT, R57, RZ, PT ;  /* 0x000000ff3900720c */ /* 0x000fe40003f25270 */
[----:B------:R-:W-:Y:S01]  /*3490*/  LEA.HI.X R3, R75, R59, R81, 0x1, P0 ;  /* 0x0000003b4b037211 */ /* 0x000fe200000f0c51 */
[----:B--2---:R1:W-:Y:S01]  /*34a0*/  @!P2 STG.E.128 desc[UR4][R6.64], R8 ;  /* 0x000000080600a986 */ /* 0x0043e2000c101d04 */
[----:B------:R-:W-:Y:S01]  /*34b0*/  ISETP.NE.AND P2, PT, R58, RZ, PT ;  /* 0x000000ff3a00720c */ /* 0x000fe20003f45270 */
[----:B-1----:R-:W1:Y:S02]  /*34c0*/  @!P6 LDC.64 R6, c[0x0][0x4a8] ;  /* 0x00012a00ff06eb82 */ /* 0x002e640000000a00 */
[C---:B-1----:R-:W-:Y:S04]  /*34d0*/  @!P6 LEA R12, P0, R6.reuse, R4, 0x5 ;  /* 0x00000004060ce211 */ /* 0x042fe800078028ff */
[----:B------:R-:W-:Y:S02]  /*34e0*/  @!P6 LEA.HI.X R13, R6, R5, R7, 0x5, P0 ;  /* 0x00000005060de211 */ /* 0x000fe400000f2c07 */
[----:B------:R-:W1:Y:S02]  /*34f0*/  @!P6 LDC.64 R6, c[0x0][0x3b8] ;  /* 0x0000ee00ff06eb82 */ /* 0x000e640000000a00 */
[C---:B-1----:R-:W-:Y:S04]  /*3500*/  @!P6 LEA R10, P0, R6.reuse, R2, 0x5 ;  /* 0x00000002060ae211 */ /* 0x042fe800078028ff */
[----:B------:R-:W-:Y:S02]  /*3510*/  @!P6 LEA.HI.X R11, R6, R3, R7, 0x5, P0 ;  /* 0x00000003060be211 */ /* 0x000fe400000f2c07 */
[----:B------:R-:W1:Y:S01]  /*3520*/  @!P1 LDC.64 R6, c[0x0][0x4a8] ;  /* 0x00012a00ff069b82 */ /* 0x000e620000000a00 */
[----:B------:R-:W-:Y:S11]  /*3530*/  ISETP.NE.AND P0, PT, R46, RZ, PT ;  /* 0x000000ff2e00720c */ /* 0x000ff60003f05270 */
[----:B------:R-:W-:Y:S02]  /*3540*/  @!UPT UIADD3 URZ, UPT, UPT, URZ, URZ, URZ ;  /* 0x000000fffffff290 */ /* 0x000fe4000fffe0ff */
[----:B------:R-:W2:Y:S06]  /*3550*/  @!P0 LDG.E.128 R16, desc[UR4][R4.64] ;  /* 0x0000000404108981 */ /* 0x000eac000c1e1d00 */
[----:B--2---:R2:W-:Y:S01]  /*3560*/  @!P0 STG.E.128 desc[UR4][R2.64], R16 ;  /* 0x0000001002008986 */ /* 0x0045e2000c101d04 */
[C---:B-1----:R-:W-:Y:S04]  /*3570*/  @!P1 LEA R8, P0, R6.reuse, R4, 0x6 ;  /* 0x0000000406089211 */ /* 0x042fe800078030ff */
[----:B------:R-:W-:Y:S01]  /*3580*/  @!P1 LEA.HI.X R9, R6, R5, R7, 0x6, P0 ;  /* 0x0000000506099211 */ /* 0x000fe200000f3407 */
[----:B--2---:R-:W1:Y:S02]  /*3590*/  @!P1 LDC.64 R16, c[0x0][0x3b8] ;  /* 0x0000ee00ff109b82 */ /* 0x004e640000000a00 */
[C---:B-1----:R-:W-:Y:S04]  /*35a0*/  @!P1 LEA R6, P0, R16.reuse, R2, 0x6 ;  /* 0x0000000210069211 */ /* 0x042fe800078030ff */
[----:B------:R-:W-:Y:S02]  /*35b0*/  @!P1 LEA.HI.X R7, R16, R3, R17, 0x6, P0 ;  /* 0x0000000310079211 */ /* 0x000fe400000f3411 */
[----:B------:R-:W2:Y:S06]  /*35c0*/  @!P6 LDG.E.128 R16, desc[UR4][R12.64] ;  /* 0x000000040c10e981 */ /* 0x000eac000c1e1d00 */
        /* <DEDUP_REMOVED lines=8> */
[----:B------:R-:W2:Y:S06]  /*3650*/  @!P1 LDG.E.128 R8, desc[UR4][R8.64] ;  /* 0x0000000408089981 */ /* 0x000eac000c1e1d00 */
[----:B--2---:R1:W-:Y:S01]  /*3660*/  @!P1 STG.E.128 desc[UR4][R6.64], R8 ;  /* 0x0000000806009986 */ /* 0x0043e2000c101d04 */
[----:B------:R-:W-:Y:S01]  /*3670*/  ISETP.NE.AND P1, PT, R20, RZ, PT ;  /* 0x000000ff1400720c */ /* 0x000fe20003f25270 */
[----:B-1----:R-:W1:Y:S02]  /*3680*/  @!P3 LDC.64 R6, c[0x0][0x4a8] ;  /* 0x00012a00ff06bb82 */ /* 0x002e640000000a00 */
[----:B-1----:R-:W-:Y:S02]  /*3690*/  @!P3 IMAD R0, R7, 0x60, RZ ;  /* 0x000000600700b824 */ /* 0x002fe400078e02ff */
[----:B------:R-:W-:Y:S04]  /*36a0*/  @!P3 IMAD.WIDE.U32 R6, R6, 0x60, R4 ;  /* 0x000000600606b825 */ /* 0x000fe800078e0004 */
[----:B------:R-:W-:Y:S05]  /*36b0*/  @!P3 IMAD.IADD R7, R7, 0x1, R0 ;  /* 0x000000010707b824 */ /* 0x000fea00078e0200 */
[----:B------:R1:W2:Y:S02]  /*36c0*/  @!P3 LDG.E.128 R8, desc[UR4][R6.64] ;  /* 0x000000040608b981 */ /* 0x0002a4000c1e1d00 */
[----:B-1----:R-:W1:Y:S02]  /*36d0*/  @!P3 LDC.64 R6, c[0x0][0x3b8] ;  /* 0x0000ee00ff06bb82 */ /* 0x002e640000000a00 */
[----:B-1----:R-:W-:Y:S02]  /*36e0*/  @!P3 IMAD R0, R7, 0x60, RZ ;  /* 0x000000600700b824 */ /* 0x002fe400078e02ff */
[----:B------:R-:W-:Y:S05]  /*36f0*/  @!P3 IMAD.WIDE.U32 R6, R6, 0x60, R2 ;  /* 0x000000600606b825 */ /* 0x000fea00078e0002 */
[----:B------:R-:W-:Y:S05]  /*3700*/  @!P3 IADD3 R7, PT, PT, R7, R0, RZ ;  /* 0x000000000707b210 */ /* 0x000fea0007ffe0ff */
[----:B--2---:R1:W-:Y:S01]  /*3710*/  @!P3 STG.E.128 desc[UR4][R6.64], R8 ;  /* 0x000000080600b986 */ /* 0x0043e2000c101d04 */
[----:B------:R-:W-:Y:S11]  /*3720*/  ISETP.NE.AND P3, PT, R61, RZ, PT ;  /* 0x000000ff3d00720c */ /* 0x000ff60003f65270 */
[----:B------:R-:W-:Y:S02]  /*3730*/  @!UPT UIADD3 URZ, UPT, UPT, URZ, URZ, URZ ;  /* 0x000000fffffff290 */ /* 0x000fe4000fffe0ff */
[----:B-1----:R-:W1:Y:S01]  /*3740*/  @!P3 LDC.64 R6, c[0x0][0x4a8] ;  /* 0x00012a00ff06bb82 */ /* 0x002e620000000a00 */
[----:B------:R-:W2:Y:S01]  /*3750*/  @!P2 LDG.E.128 R8, desc[UR4][R16.64] ;  /* 0x000000041008a981 */ /* 0x000ea2000c1e1d00 */
[C---:B-1----:R-:W-:Y:S04]  /*3760*/  @!P3 LEA R20, P0, R6.reuse, R4, 0x8 ;  /* 0x000000040614b211 */ /* 0x042fe800078040ff */
        /* <DEDUP_REMOVED lines=8> */
[----:B------:R-:W-:Y:S01]  /*37f0*/  @!P4 IMAD.IADD R7, R7, 0x1, R0 ;  /* 0x000000010707c824 */ /* 0x000fe200078e0200 */
[----:B--2---:R1:W-:Y:S01]  /*3800*/  @!P2 STG.E.128 desc[UR4][R12.64], R8 ;  /* 0x000000080c00a986 */ /* 0x0043e2000c101d04 */
[----:B------:R-:W-:Y:S05]  /*3810*/  ISETP.NE.AND P2, PT, R64, RZ, PT ;  /* 0x000000ff4000720c */ /* 0x000fea0003f45270 */
[----:B-1----:R1:W2:Y:S02]  /*3820*/  @!P4 LDG.E.128 R8, desc[UR4][R6.64] ;  /* 0x000000040608c981 */ /* 0x0022a4000c1e1d00 */
[----:B-1----:R-:W1:Y:S02]  /*3830*/  @!P4 LDC.64 R6, c[0x0][0x3b8] ;  /* 0x0000ee00ff06cb82 */ /* 0x002e640000000a00 */
[----:B-1----:R-:W-:Y:S02]  /*3840*/  @!P4 IMAD R0, R7, 0xa0, RZ ;  /* 0x000000a00700c824 */ /* 0x002fe400078e02ff */
[----:B------:R-:W-:Y:S05]  /*3850*/  @!P4 IMAD.WIDE.U32 R6, R6, 0xa0, R2 ;  /* 0x000000a00606c825 */ /* 0x000fea00078e0002 */
[----:B------:R-:W-:Y:S05]  /*3860*/  @!P4 IADD3 R7, PT, PT, R7, R0, RZ ;  /* 0x000000000707c210 */ /* 0x000fea0007ffe0ff */
        /* <DEDUP_REMOVED lines=11> */
[----:B--2---:R1:W-:Y:S02]  /*3920*/  @!P5 STG.E.128 desc[UR4][R6.64], R8 ;  /* 0x000000080600d986 */ /* 0x0043e4000c101d04 */
        /* <DEDUP_REMOVED lines=10> */
[----:B-1----:R-:W1:Y:S04]  /*39d0*/  @!P2 LDC.64 R6, c[0x0][0x4a8] ;  /* 0x00012a00ff06ab82 */ /* 0x002e680000000a00 */
[----:B------:R-:W2:Y:S01]  /*39e0*/  @!P3 LDG.E.128 R8, desc[UR4][R20.64] ;  /* 0x000000041408b981 */ /* 0x000ea2000c1e1d00 */
        /* <DEDUP_REMOVED lines=12> */
[----:B-1----:R-:W1:Y:S08]  /*3ab0*/  @!P4 LDC.64 R6, c[0x0][0x4a8] ;  /* 0x00012a00ff06cb82 */ /* 0x002e700000000a00 */
[----:B------:R-:W2:Y:S01]  /*3ac0*/  @!P4 LDC.64 R8, c[0x0][0x3b8] ;  /* 0x0000ee00ff08cb82 */ /* 0x000ea20000000a00 */
[----:B-1----:R-:W-:Y:S02]  /*3ad0*/  @!P4 IMAD R0, R7, 0x140, RZ ;  /* 0x000001400700c824 */ /* 0x002fe400078e02ff */
[----:B------:R-:W-:Y:S04]  /*3ae0*/  @!P4 IMAD.WIDE.U32 R6, R6, 0x140, R4 ;  /* 0x000001400606c825 */ /* 0x000fe800078e0004 */
[----:B------:R-:W-:Y:S02]  /*3af0*/  @!P4 IMAD.IADD R7, R7, 0x1, R0 ;  /* 0x000000010707c824 */ /* 0x000fe400078e0200 */
[----:B--2---:R-:W-:Y:S02]  /*3b00*/  @!P4 IMAD R10, R9, 0x140, RZ ;  /* 0x00000140090ac824 */ /* 0x004fe400078e02ff */
[----:B------:R-:W-:Y:S01]  /*3b10*/  @!P4 IMAD.WIDE.U32 R8, R8, 0x140, R2 ;  /* 0x000001400808c825 */ /* 0x000fe200078e0002 */
[----:B------:R1:W2:Y:S04]  /*3b20*/  @!P4 LDG.E.128 R16, desc[UR4][R6.64] ;  /* 0x000000040610c981 */ /* 0x0002a8000c1e1d00 */
[----:B------:R-:W-:Y:S01]  /*3b30*/  @!P4 IADD3 R9, PT, PT, R9, R10, RZ ;  /* 0x0000000a0909c210 */ /* 0x000fe20007ffe0ff */
[----:B-1----:R-:W1:Y:S02]  /*3b40*/  @!P0 LDC.64 R6, c[0x0][0x4a8] ;  /* 0x00012a00ff068b82 */ /* 0x002e640000000a00 */
[----:B-1----:R-:W-:Y:S02]  /*3b50*/  @!P0 IMAD R0, R7, 0x160, RZ ;  /* 0x0000016007008824 */ /* 0x002fe400078e02ff */
[----:B------:R-:W-:Y:S04]  /*3b60*/  @!P0 IMAD.WIDE.U32 R6, R6, 0x160, R4 ;  /* 0x0000016006068825 */ /* 0x000fe800078e0004 */
[----:B------:R-:W-:Y:S01]  /*3b70*/  @!P0 IMAD.IADD R7, R7, 0x1, R0 ;  /* 0x0000000107078824 */ /* 0x000fe200078e0200 */
[----:B--2---:R1:W-:Y:S02]  /*3b80*/  @!P4 STG.E.128 desc[UR4][R8.64], R16 ;  /* 0x000000100800c986 */ /* 0x0043e4000c101d04 */
[----:B-1----:R-:W1:Y:S04]  /*3b90*/  @!P0 LDC.64 R8, c[0x0][0x3b8] ;  /* 0x0000ee00ff088b82 */ /* 0x002e680000000a00 */
[----:B------:R2:W3:Y:S01]  /*3ba0*/  @!P0 LDG.E.128 R16, desc[UR4][R6.64] ;  /* 0x0000000406108981 */ /* 0x0004e2000c1e1d00 */
[----:B-1----:R-:W-:Y:S03]  /*3bb0*/  @!P0 IMAD R10, R9, 0x160, RZ ;  /* 0x00000160090a8824 */ /* 0x002fe600078e02ff */
[----:B--2---:R-:W1:Y:S01]  /*3bc0*/  @!P3 LDC.64 R6, c[0x0][0x4a8] ;  /* 0x00012a00ff06bb82 */ /* 0x004e620000000a00 */
[----:B------:R-:W-:Y:S05]  /*3bd0*/  @!P0 IMAD.WIDE.U32 R8, R8, 0x160, R2 ;  /* 0x0000016008088825 */ /* 0x000fea00078e0002 */
[----:B------:R-:W-:Y:S01]  /*3be0*/  @!P0 IADD3 R9, PT, PT, R9, R10, RZ ;  /* 0x0000000a09098210 */ /* 0x000fe20007ffe0ff */
[----:B-1----:R-:W-:Y:S02]  /*3bf0*/  @!P3 IMAD R0, R7, 0x180, RZ ;  /* 0x000001800700b824 */ /* 0x002fe400078e02ff */
[----:B------:R-:W-:Y:S04]  /*3c00*/  @!P3 IMAD.WIDE.U32 R6, R6, 0x180, R4 ;  /* 0x000001800606b825 */ /* 0x000fe800078e0004 */
[----:B------:R-:W-:Y:S01]  /*3c10*/  @!P3 IMAD.IADD R7, R7, 0x1, R0 ;  /* 0x000000010707b824 */ /* 0x000fe200078e0200 */
[----:B---3--:R1:W-:Y:S02]  /*3c20*/  @!P0 STG.E.128 desc[UR4][R8.64], R16 ;  /* 0x0000001008008986 */ /* 0x0083e4000c101d04 */
[----:B-1----:R-:W1:Y:S04]  /*3c30*/  @!P3 LDC.64 R8, c[0x0][0x3b8] ;  /* 0x0000ee00ff08bb82 */ /* 0x002e680000000a00 */
[----:B------:R2:W3:Y:S01]  /*3c40*/  @!P3 LDG.E.128 R16, desc[UR4][R6.64] ;  /* 0x000000040610b981 */ /* 0x0004e2000c1e1d00 */
[----:B-1----:R-:W-:Y:S02]  /*3c50*/  @!P3 IMAD R10, R9, 0x180, RZ ;  /* 0x00000180090ab824 */ /* 0x002fe400078e02ff */
[----:B------:R-:W-:Y:S01]  /*3c60*/  @!P3 IMAD.WIDE.U32 R8, R8, 0x180, R2 ;  /* 0x000001800808b825 */ /* 0x000fe200078e0002 */
[----:B--2---:R-:W1:Y:S04]  /*3c70*/  @!P2 LDC.64 R6, c[0x0][0x4a8] ;  /* 0x00012a00ff06ab82 */ /* 0x004e680000000a00 */
[----:B------:R-:W-:Y:S01]  /*3c80*/  @!P3 IADD3 R9, PT, PT, R9, R10, RZ ;  /* 0x0000000a0909b210 */ /* 0x000fe20007ffe0ff */
[----:B-1----:R-:W-:Y:S02]  /*3c90*/  @!P2 IMAD R0, R7, 0x1a0, RZ ;  /* 0x000001a00700a824 */ /* 0x002fe400078e02ff */
[----:B------:R-:W-:Y:S04]  /*3ca0*/  @!P2 IMAD.WIDE.U32 R6, R6, 0x1a0, R4 ;  /* 0x000001a00606a825 */ /* 0x000fe800078e0004 */
[----:B------:R-:W-:Y:S01]  /*3cb0*/  @!P2 IMAD.IADD R7, R7, 0x1, R0 ;  /* 0x000000010707a824 */ /* 0x000fe200078e0200 */
[----:B---3--:R1:W-:Y:S06]  /*3cc0*/  @!P3 STG.E.128 desc[UR4][R8.64], R16 ;  /* 0x000000100800b986 */ /* 0x0083ec000c101d04 */
[----:B-1----:R1:W2:Y:S01]  /*3cd0*/  @!P2 LDG.E.128 R8, desc[UR4][R6.64] ;  /* 0x000000040608a981 */ /* 0x0022a2000c1e1d00 */
[----:B------:R-:W-:Y:S01]  /*3ce0*/  MOV R19, RZ ;  /* 0x000000ff00137202 */ /* 0x000fe20000000f00 */
[----:B-1----:R-:W1:Y:S02]  /*3cf0*/  @!P2 LDC.64 R6, c[0x0][0x3b8] ;  /* 0x0000ee00ff06ab82 */ /* 0x002e640000000a00 */
[----:B-1----:R-:W-:Y:S02]  /*3d00*/  @!P2 IMAD R0, R7, 0x1a0, RZ ;  /* 0x000001a00700a824 */ /* 0x002fe400078e02ff */
[----:B------:R-:W-:Y:S05]  /*3d10*/  @!P2 IMAD.WIDE.U32 R6, R6, 0x1a0, R2 ;  /* 0x000001a00606a825 */ /* 0x000fea00078e0002 */
[----:B------:R-:W-:Y:S05]  /*3d20*/  @!P2 IADD3 R7, PT, PT, R7, R0, RZ ;  /* 0x000000000707a210 */ /* 0x000fea0007ffe0ff */
[----:B--2---:R1:W-:Y:S01]  /*3d30*/  @!P2 STG.E.128 desc[UR4][R6.64], R8 ;  /* 0x000000080600a986 */ /* 0x0043e2000c101d04 */
[----:B------:R-:W-:Y:S05]  /*3d40*/  @P1 BRA `(.L_x_1003) ;  /* 0x000000a800c81947 */ /* 0x000fea0003800000 */
[----:B-1----:R-:W1:Y:S08]  /*3d50*/  LDC.64 R6, c[0x0][0x4a8] ;  /* 0x00012a00ff067b82 */ /* 0x002e700000000a00 */
[----:B------:R-:W2:Y:S01]  /*3d60*/  LDC.64 R8, c[0x0][0x3b8] ;  /* 0x0000ee00ff087b82 */ /* 0x000ea20000000a00 */
[----:B-1----:R-:W-:Y:S04]  /*3d70*/  IMAD.WIDE.U32 R4, R6, 0x1c0, R4 ;  /* 0x000001c006047825 */ /* 0x002fe800078e0004 */
[----:B------:R-:W-:Y:S02]  /*3d80*/  IMAD R0, R7, 0x1c0, RZ ;  /* 0x000001c007007824 */ /* 0x000fe400078e02ff */
[----:B--2---:R-:W-:Y:S03]  /*3d90*/  IMAD.WIDE.U32 R2, R8, 0x1c0, R2 ;  /* 0x000001c008027825 */ /* 0x004fe600078e0002 */
[----:B------:R-:W-:Y:S01]  /*3da0*/  IADD3 R5, PT, PT, R5, R0, RZ ;  /* 0x0000000005057210 */ /* 0x000fe20007ffe0ff */
[----:B------:R-:W-:Y:S05]  /*3db0*/  IMAD R0, R9, 0x1c0, RZ ;  /* 0x000001c009007824 */ /* 0x000fea00078e02ff */
[----:B------:R-:W2:Y:S01]  /*3dc0*/  LDG.E.128 R4, desc[UR4][R4.64] ;  /* 0x0000000404047981 */ /* 0x000ea2000c1e1d00 */
[----:B------:R-:W-:Y:S05]  /*3dd0*/  IADD3 R3, PT, PT, R3, R0, RZ ;  /* 0x0000000003037210 */ /* 0x000fea0007ffe0ff */
[----:B--2---:R1:W-:Y:S01]  /*3de0*/  STG.E.128 desc[UR4][R2.64], R4 ;  /* 0x0000000402007986 */ /* 0x0043e2000c101d04 */
[----:B------:R-:W-:Y:S05]  /*3df0*/  BRA `(.L_x_1003) ;  /* 0x000000a8009c7947 */ /* 0x000fea0003800000 */
.L_x_1002:
[----:B------:R-:W-:Y:S05]  /*3e00*/  BRA.U !UP0, `(.L_x_1004) ;  /* 0x0000004108b07547 */ /* 0x000fea000b800000 */
[----:B------:R-:W-:Y:S01]  /*3e10*/  ISETP.NE.AND P1, PT, R0, RZ, PT ;  /* 0x000000ff0000720c */ /* 0x000fe20003f25270 */
[----:B------:R-:W2:Y:S01]  /*3e20*/  LDC R40, c[0x0][0x450] ;  /* 0x00011400ff287b82 */ /* 0x000ea20000000800 */
[----:B------:R-:W-:Y:S01]  /*3e30*/  ISETP.NE.AND P0, PT, R16, RZ, PT ;  /* 0x000000ff1000720c */ /* 0x000fe20003f05270 */
[C---:B------:R-:W-:Y:S01]  /*3e40*/  IMAD.SHL.U32 R24, R97.reuse, 0x2, RZ ;  /* 0x0000000261187824 */ /* 0x040fe200078e00ff */
[----:B------:R-:W-:Y:S01]  /*3e50*/  SHF.L.U64.HI R0, R97, 0x1, R104 ;  /* 0x0000000161007819 */ /* 0x000fe20000010268 */
[----:B------:R-:W-:Y:S01]  /*3e60*/  BSSY.RECONVERGENT B0, `(.L_x_1005) ;  /* 0x0000043000007945 */ /* 0x000fe20003800200 */
[----:B------:R-:W-:Y:S02]  /*3e70*/  PLOP3.LUT P1, PT, P0, P1, PT, 0xf2, 0x2f ;  /* 0x00000000002f781c */ /* 0x000fe40000723e72 */
[C---:B------:R-:W-:Y:S02]  /*3e80*/  LEA R36, P0, R70.reuse, R28, 0x1 ;  /* 0x0000001c46247211 */ /* 0x040fe400078008ff */
        /* <DEDUP_REMOVED lines=16> */
[----:B-1----:R-:W4:Y:S01]  /*3f90*/  @!P0 LDG.E.64 R2, desc[UR4][R30.64] ;  /* 0x000000041e028981 */ /* 0x002f22000c1e1b00 */
[--C-:B---3--:R-:W-:Y:S01]  /*3fa0*/  @!P0 HADD2.F32 R17, -RZ, R22.reuse.H0_H0 ;  /* 0x20000016ff118230 */ /* 0x108fe20000004100 */
[----:B--2---:R-:W-:Y:S01]  /*3fb0*/  @!P0 MOV R4, R8 ;  /* 0x0000000800048202 */ /* 0x004fe20000000f00 */
[----:B------:R-:W-:Y:S01]  /*3fc0*/  @!P0 HADD2.F32 R18, -RZ, R22.H1_H1 ;  /* 0x30000016ff128230 */ /* 0x000fe20000004100 */
[----:B------:R-:W-:Y:S01]  /*3fd0*/  @!P0 MOV R7, R10 ;  /* 0x0000000a00078202 */ /* 0x000fe20000000f00 */
[----:B------:R-:W-:Y:S01]  /*3fe0*/  @!P0 HADD2.F32 R22, -RZ, R23.H0_H0 ;  /* 0x20000017ff168230 */ /* 0x000fe20000004100 */
[----:B------:R-:W-:Y:S01]  /*3ff0*/  @!P0 MOV R6, R11 ;  /* 0x0000000b00068202 */ /* 0x000fe20000000f00 */
[----:B------:R-:W-:Y:S02]  /*4000*/  @!P0 HADD2.F32 R0, -RZ, R4.H1_H1 ;  /* 0x30000004ff008230 */ /* 0x000fe40000004100 */
[--C-:B----4-:R-:W-:Y:S02]  /*4010*/  @!P0 HADD2.F32 R16, -RZ, R3.reuse.H0_H0 ;  /* 0x20000003ff108230 */ /* 0x110fe40000004100 */
[----:B------:R-:W-:Y:S02]  /*4020*/  @!P0 HADD2.F32 R13, -RZ, R3.H1_H1 ;  /* 0x30000003ff0d8230 */ /* 0x000fe40000004100 */
[--C-:B------:R-:W-:Y:S02]  /*4030*/  @!P0 HADD2.F32 R5, -RZ, R2.reuse.H0_H0 ;  /* 0x20000002ff058230 */ /* 0x100fe40000004100 */
[----:B------:R-:W-:Y:S01]  /*4040*/  @!P0 HADD2.F32 R12, -RZ, R2.H1_H1 ;  /* 0x30000002ff0c8230 */ /* 0x000fe20000004100 */
[----:B------:R-:W-:Y:S01]  /*4050*/  @!P0 MOV R2, R9 ;  /* 0x0000000900028202 */ /* 0x000fe20000000f00 */
[----:B------:R-:W-:Y:S02]  /*4060*/  @!P0 HADD2.F32 R3, -RZ, R4.H0_H0 ;  /* 0x20000004ff038230 */ /* 0x000fe40000004100 */
[C---:B------:R-:W-:Y:S01]  /*4070*/  @!P0 FMUL.FTZ R4, R0.reuse, R17 ;  /* 0x0000001100048220 */ /* 0x040fe20000410000 */
[-C--:B------:R-:W-:Y:S01]  /*4080*/  @!P0 FMUL.FTZ R0, R0, R5.reuse ;  /* 0x0000000500008220 */ /* 0x080fe20000410000 */
[----:B------:R-:W-:Y:S02]  /*4090*/  @!P0 HADD2.F32 R23, -RZ, R23.H1_H1 ;  /* 0x30000017ff178230 */ /* 0x000fe40000004100 */
[----:B------:R-:W-:Y:S01]  /*40a0*/  @!P0 FFMA.FTZ R32, R3, R5, -R4 ;  /* 0x0000000503208223 */ /* 0x000fe20000010804 */
[--C-:B------:R-:W-:Y:S02]  /*40b0*/  @!P0 HADD2.F32 R5, -RZ, R2.reuse.H1_H1 ;  /* 0x30000002ff058230 */ /* 0x100fe40000004100 */
[----:B------:R-:W-:Y:S01]  /*40c0*/  @!P0 FFMA.FTZ R0, R17, R3, R0 ;  /* 0x0000000311008223 */ /* 0x000fe20000010000 */
[----:B------:R-:W-:Y:S02]  /*40d0*/  @!P0 HADD2.F32 R17, -RZ, R2.H0_H0 ;  /* 0x20000002ff118230 */ /* 0x000fe40000004100 */
[--C-:B------:R-:W-:Y:S02]  /*40e0*/  @!P0 HADD2.F32 R3, -RZ, R7.reuse.H1_H1 ;  /* 0x30000007ff038230 */ /* 0x100fe40000004100 */
[C---:B------:R-:W-:Y:S01]  /*40f0*/  @!P0 FMUL.FTZ R29, R5.reuse, R18 ;  /* 0x00000012051d8220 */ /* 0x040fe20000410000 */
[----:B------:R-:W-:Y:S01]  /*4100*/  @!P0 F2FP.F16.F32.PACK_AB R0, R0, R32 ;  /* 0x000000200000823e */ /* 0x000fe200000000ff */
[--C-:B------:R-:W-:Y:S02]  /*4110*/  @!P0 HADD2.F32 R4, -RZ, R6.reuse.H1_H1 ;  /* 0x30000006ff048230 */ /* 0x100fe40000004100 */
[-C--:B------:R-:W-:Y:S01]  /*4120*/  @!P0 FMUL.FTZ R2, R5, R12.reuse ;  /* 0x0000000c05028220 */ /* 0x080fe20000410000 */
[----:B------:R-:W-:Y:S01]  /*4130*/  @!P0 FFMA.FTZ R29, R17, R12, -R29 ;  /* 0x0000000c111d8223 */ /* 0x000fe2000001081d */
[----:B------:R-:W-:Y:S01]  /*4140*/  @!P0 MOV R8, R0 ;  /* 0x0000000000088202 */ /* 0x000fe20000000f00 */
[----:B------:R-:W-:Y:S02]  /*4150*/  @!P0 HADD2.F32 R5, -RZ, R7.H0_H0 ;  /* 0x20000007ff058230 */ /* 0x000fe40000004100 */
[C---:B------:R-:W-:Y:S01]  /*4160*/  @!P0 FMUL.FTZ R12, R3.reuse, R22 ;  /* 0x00000016030c8220 */ /* 0x040fe20000410000 */
[----:B------:R-:W-:Y:S02]  /*4170*/  @!P0 HADD2.F32 R6, -RZ, R6.H0_H0 ;  /* 0x20000006ff068230 */ /* 0x000fe40000004100 */
[C---:B------:R-:W-:Y:S01]  /*4180*/  @!P0 FMUL.FTZ R7, R4.reuse, R23 ;  /* 0x0000001704078220 */ /* 0x040fe20000410000 */
[-C--:B------:R-:W-:Y:S01]  /*4190*/  @!P0 FMUL.FTZ R3, R3, R16.reuse ;  /* 0x0000001003038220 */ /* 0x080fe20000410000 */
[----:B------:R-:W-:Y:S01]  /*41a0*/  @!P0 FMUL.FTZ R4, R4, R13 ;  /* 0x0000000d04048220 */ /* 0x000fe20000410000 */
[----:B------:R-:W-:Y:S01]  /*41b0*/  @!P0 FFMA.FTZ R2, R18, R17, R2 ;  /* 0x0000001112028223 */ /* 0x000fe20000010002 */
[----:B------:R-:W-:Y:S01]  /*41c0*/  @!P0 FFMA.FTZ R12, R5, R16, -R12 ;  /* 0x00000010050c8223 */ /* 0x000fe2000001080c */
[----:B------:R-:W-:Y:S01]  /*41d0*/  @!P0 FFMA.FTZ R3, R22, R5, R3 ;  /* 0x0000000516038223 */ /* 0x000fe20000010003 */
[----:B------:R-:W-:Y:S01]  /*41e0*/  @!P0 FFMA.FTZ R7, R6, R13, -R7 ;  /* 0x0000000d06078223 */ /* 0x000fe20000010807 */
[----:B------:R-:W-:Y:S01]  /*41f0*/  @!P0 FFMA.FTZ R4, R23, R6, R4 ;  /* 0x0000000617048223 */ /* 0x000fe20000010004 */
[----:B------:R-:W-:Y:S02]  /*4200*/  @!P0 F2FP.F16.F32.PACK_AB R2, R2, R29 ;  /* 0x0000001d0202823e */ /* 0x000fe400000000ff */
[----:B------:R-:W-:Y:S02]  /*4210*/  @!P0 F2FP.F16.F32.PACK_AB R3, R3, R12 ;  /* 0x0000000c0303823e */ /* 0x000fe400000000ff */
[----:B------:R-:W-:Y:S02]  /*4220*/  @!P0 F2FP.F16.F32.PACK_AB R4, R4, R7 ;  /* 0x000000070404823e */ /* 0x000fe400000000ff */
[----:B------:R-:W-:Y:S02]  /*4230*/  @!P0 MOV R9, R2 ;  /* 0x0000000200098202 */ /* 0x000fe40000000f00 */
[----:B------:R-:W-:Y:S02]  /*4240*/  @!P0 MOV R10, R3 ;  /* 0x00000003000a8202 */ /* 0x000fe40000000f00 */
[----:B------:R-:W-:Y:S02]  /*4250*/  @!P0 MOV R11, R4 ;  /* 0x00000004000b8202 */ /* 0x000fe40000000f00 */
[----:B------:R-:W-:Y:S02]  /*4260*/  MOV R2, R60 ;  /* 0x0000003c00027202 */ /* 0x000fe40000000f00 */
[----:B------:R-:W-:Y:S05]  /*4270*/  MOV R3, R59 ;  /* 0x0000003b00037202 */ /* 0x000fea0000000f00 */
[----:B------:R2:W-:Y:S02]  /*4280*/  STG.E.128 desc[UR4][R2.64], R8 ;  /* 0x0000000802007986 */ /* 0x0005e4000c101d04 */
.L_x_1006:
[----:B------:R-:W-:Y:S05]  /*4290*/  BSYNC.RECONVERGENT B0 ;  /* 0x0000000000007941 */ /* 0x000fea0003800200 */
.L_x_1005:
[----:B------:R-:W-:Y:S01]  /*42a0*/  ISETP.NE.AND P0, PT, R46, RZ, PT ;  /* 0x000000ff2e00720c */ /* 0x000fe20003f05270 */
[----:B------:R-:W-:Y:S11]  /*42b0*/  BSSY.RECONVERGENT B0, `(.L_x_1007) ;  /* 0x0000035000007945 */ /* 0x000ff60003800200 */
[----:B------:R-:W-:Y:S01]  /*42c0*/  @!UPT UIADD3 URZ, UPT, UPT, URZ, URZ, URZ ;  /* 0x000000fffffff290 */ /* 0x000fe2000fffe0ff */
[----:B------:R-:W-:Y:S05]  /*42d0*/  @P0 BRA `(.L_x_1008) ;  /* 0x0000000000c80947 */ /* 0x000fea0003800000 */
[----:B------:R-:W-:Y:S01]  /*42e0*/  ISETP.GE.AND P0, PT, R14, R19, PT ;  /* 0x000000130e00720c */ /* 0x000fe20003f06270 */
[----:B--2---:R-:W2:Y:S11]  /*42f0*/  LDG.E.128 R8, desc[UR4][R36.64] ;  /* 0x0000000424087981 */ /* 0x004eb6000c1e1d00 */
[----:B------:R-:W-:Y:S01]  /*4300*/  @!UPT UIADD3 URZ, UPT, UPT, URZ, URZ, URZ ;  /* 0x000000fffffff290 */ /* 0x000fe2000fffe0ff */
        /* <DEDUP_REMOVED lines=45> */
[----:B------:R-:W-:Y:S05]  /*45e0*/  @!P0 MOV R11, R4 ;  /* 0x00000004000b8202 */ /* 0x000fea0000000f00 */
[----:B------:R3:W-:Y:S02]  /*45f0*/  STG.E.128 desc[UR4][R38.64], R8 ;  /* 0x0000000826007986 */ /* 0x0007e4000c101d04 */
.L_x_1008:
[----:B------:R-:W-:Y:S05]  /*4600*/  BSYNC.RECONVERGENT B0 ;  /* 0x0000000000007941 */ /* 0x000fea0003800200 */
.L_x_1007:
[----:B------:R-:W-:Y:S01]  /*4610*/  ISETP.NE.AND P0, PT, R47, RZ, PT ;  /* 0x000000ff2f00720c */ /* 0x000fe20003f05270 */
[----:B------:R-:W-:Y:S11]  /*4620*/  BSSY.RECONVERGENT B0, `(.L_x_1009) ;  /* 0x000003d000007945 */ /* 0x000ff60003800200 */
[----:B------:R-:W-:Y:S01]  /*4630*/  @!UPT UIADD3 URZ, UPT, UPT, URZ, URZ, URZ ;  /* 0x000000fffffff290 */ /* 0x000fe2000fffe0ff */
[----:B------:R-:W-:Y:S05]  /*4640*/  @P0 BRA `(.L_x_1010) ;  /* 0x0000000000e80947 */ /* 0x000fea0003800000 */
[----:B-12---:R-:W3:Y:S02]  /*4650*/  LDC.64 R2, c[0x0][0x4a8] ;  /* 0x00012a00ff027b82 */ /* 0x006ee40000000a00 */
[C---:B---3--:R-:W-:Y:S04]  /*4660*/  LEA R8, P0, R2.reuse, R36, 0x5 ;  /* 0x0000002402087211 */ /* 0x048fe800078028ff */
[----:B------:R-:W-:Y:S02]  /*4670*/  LEA.HI.X R9, R2, R37, R3, 0x5, P0 ;  /* 0x0000002502097211 */ /* 0x000fe400000f2c03 */
[----:B------:R-:W1:Y:S04]  /*4680*/  LDC.64 R2, c[0x0][0x3b8] ;  /* 0x0000ee00ff027b82 */ /* 0x000e680000000a00 */
[----:B------:R-:W2:Y:S01]  /*4690*/  LDG.E.128 R8, desc[UR4][R8.64] ;  /* 0x0000000408087981 */ /* 0x000ea2000c1e1d00 */
[C---:B-1----:R-:W-:Y:S04]  /*46a0*/  LEA R32, P0, R2.reuse, R38, 0x5 ;  /* 0x0000002602207211 */ /* 0x042fe800078028ff */
[----:B------:R-:W-:Y:S02]  /*46b0*/  LEA.HI.X R33, R2, R39, R3, 0x5, P0 ;  /* 0x0000002702217211 */ /* 0x000fe400000f2c03 */
[----:B------:R-:W-:Y:S11]  /*46c0*/  ISETP.GE.AND P0, PT, R14, R19, PT ;  /* 0x000000130e00720c */ /* 0x000ff60003f06270 */
[----:B------:R-:W-:Y:S02]  /*46d0*/  @!UPT UIADD3 URZ, UPT, UPT, URZ, URZ, URZ ;  /* 0x000000fffffff290 */ /* 0x000fe4000fffe0ff */
[C---:B------:R-:W-:Y:S04]  /*46e0*/  @!P0 IMAD.WIDE R4, R26.reuse, 0x20, R24 ;  /* 0x000000201a048825 */ /* 0x040fe800078e0218 */
[----:B------:R-:W-:Y:S01]  /*46f0*/  @!P0 IMAD.WIDE R2, R26, 0x20, R20 ;  /* 0x000000201a028825 */ /* 0x000fe200078e0214 */
[----:B------:R2:W3:Y:S06]  /*4700*/  @!P0 LDG.E.64 R22, desc[UR4][R4.64] ;  /* 0x0000000404168981 */ /* 0x0004ec000c1e1b00 */
[----:B------:R-:W4:Y:S01]  /*4710*/  @!P0 LDG.E.64 R2, desc[UR4][R2.64] ;  /* 0x0000000402028981 */ /* 0x000f22000c1e1b00 */
[----:B--2---:R-:W-:Y:S02]  /*4720*/  @!P0 MOV R4, R8 ;  /* 0x0000000800048202 */ /* 0x004fe40000000f00 */
[----:B------:R-:W-:Y:S02]  /*4730*/  @!P0 MOV R7, R10 ;  /* 0x0000000a00078202 */ /* 0x000fe40000000f00 */
[----:B------:R-:W-:Y:S01]  /*4740*/  @!P0 MOV R6, R11 ;  /* 0x0000000b00068202 */ /* 0x000fe20000000f00 */
[----:B------:R-:W-:Y:S02]  /*4750*/  @!P0 HADD2.F32 R0, -RZ, R4.H1_H1 ;  /* 0x30000004ff008230 */ /* 0x000fe40000004100 */
[--C-:B---3--:R-:W-:Y:S02]  /*4760*/  @!P0 HADD2.F32 R17, -RZ, R22.reuse.H0_H0 ;  /* 0x20000016ff118230 */ /* 0x108fe40000004100 */
[----:B------:R-:W-:Y:S02]  /*4770*/  @!P0 HADD2.F32 R18, -RZ, R22.H1_H1 ;  /* 0x30000016ff128230 */ /* 0x000fe40000004100 */
[----:B------:R-:W-:Y:S02]  /*4780*/  @!P0 HADD2.F32 R22, -RZ, R23.H0_H0 ;  /* 0x20000017ff168230 */ /* 0x000fe40000004100 */
        /* <DEDUP_REMOVED lines=38> */
.L_x_1010:
[----:B------:R-:W-:Y:S05]  /*49f0*/  BSYNC.RECONVERGENT B0 ;  /* 0x0000000000007941 */ /* 0x000fea0003800200 */
.L_x_1009:
[----:B------:R-:W-:Y:S01]  /*4a00*/  ISETP.NE.AND P0, PT, R57, RZ, PT ;  /* 0x000000ff3900720c */ /* 0x000fe20003f05270 */
[----:B------:R-:W-:Y:S11]  /*4a10*/  BSSY.RECONVERGENT B0, `(.L_x_1011) ;  /* 0x000003d000007945 */ /* 0x000ff60003800200 */
[----:B------:R-:W-:Y:S01]  /*4a20*/  @!UPT UIADD3 URZ, UPT, UPT, URZ, URZ, URZ ;  /* 0x000000fffffff290 */ /* 0x000fe2000fffe0ff */
[----:B------:R-:W-:Y:S05]  /*4a30*/  @P0 BRA `(.L_x_1012) ;  /* 0x0000000000e80947 */ /* 0x000fea0003800000 */
[----:B-12---:R-:W3:Y:S02]  /*4a40*/  LDC.64 R2, c[0x0][0x4a8] ;  /* 0x00012a00ff027b82 */ /* 0x006ee40000000a00 */
[C---:B---34-:R-:W-:Y:S04]  /*4a50*/  LEA R8, P0, R2.reuse, R36, 0x6 ;  /* 0x0000002402087211 */ /* 0x058fe800078030ff */
        /* <DEDUP_REMOVED lines=56> */
.L_x_1012:
[----:B------:R-:W-:Y:S05]  /*4de0*/  BSYNC.RECONVERGENT B0 ;  /* 0x0000000000007941 */ /* 0x000fea0003800200 */
.L_x_1011:
[----:B------:R-:W-:Y:S04]  /*4df0*/  BSSY.RECONVERGENT B0, `(.L_x_1013) ;  /* 0x0000042000007945 */ /* 0x000fe80003800200 */
[----:B------:R-:W-:Y:S05]  /*4e00*/  @P3 BRA `(.L_x_1014) ;  /* 0x0000000400003947 */ /* 0x000fea0003800000 */
[----:B-12---:R-:W1:Y:S01]  /*4e10*/  LDC.64 R2, c[0x0][0x4a8] ;  /* 0x00012a00ff027b82 */ /* 0x006e620000000a00 */
[----:B---34-:R-:W-:Y:S02]  /*4e20*/  MOV R8, R36 ;  /* 0x0000002400087202 */ /* 0x018fe40000000f00 */
[----:B------:R-:W-:Y:S02]  /*4e30*/  MOV R9, R37 ;  /* 0x0000002500097202 */ /* 0x000fe40000000f00 */
[----:B------:R-:W-:Y:S11]  /*4e40*/  ISETP.GE.AND P0, PT, R14, R19, PT ;  /* 0x000000130e00720c */ /* 0x000ff60003f06270 */
[----:B------:R-:W-:Y:S02]  /*4e50*/  @!UPT UIADD3 URZ, UPT, UPT, URZ, URZ, URZ ;  /* 0x000000fffffff290 */ /* 0x000fe4000fffe0ff */
[----:B------:R-:W-:Y:S05]  /*4e60*/  @!P0 IMAD.WIDE R4, R26, 0x60, R24 ;  /* 0x000000601a048825 */ /* 0x000fea00078e0218 */
[----:B------:R-:W2:Y:S01]  /*4e70*/  @!P0 LDG.E.64 R22, desc[UR4][R4.64] ;  /* 0x0000000404168981 */ /* 0x000ea2000c1e1b00 */
[----:B-1----:R-:W-:Y:S04]  /*4e80*/  IMAD.WIDE.U32 R8, R2, 0x60, R8 ;  /* 0x0000006002087825 */ /* 0x002fe800078e0008 */
[----:B------:R-:W-:Y:S02]  /*4e90*/  IMAD R0, R3, 0x60, RZ ;  /* 0x0000006003007824 */ /* 0x000fe400078e02ff */
[----:B------:R-:W-:Y:S03]  /*4ea0*/  @!P0 IMAD.WIDE R2, R26, 0x60, R20 ;  /* 0x000000601a028825 */ /* 0x000fe600078e0214 */
[----:B------:R-:W-:Y:S03]  /*4eb0*/  IADD3 R9, PT, PT, R0, R9, RZ ;  /* 0x0000000900097210 */ /* 0x000fe60007ffe0ff */
[----:B------:R-:W3:Y:S06]  /*4ec0*/  @!P0 LDG.E.64 R2, desc[UR4][R2.64] ;  /* 0x0000000402028981 */ /* 0x000eec000c1e1b00 */
[----:B------:R-:W4:Y:S01]  /*4ed0*/  LDG.E.128 R8, desc[UR4][R8.64] ;  /* 0x0000000408087981 */ /* 0x000f22000c1e1d00 */
[--C-:B--2---:R-:W-:Y:S02]  /*4ee0*/  @!P0 HADD2.F32 R17, -RZ, R22.reuse.H0_H0 ;  /* 0x20000016ff118230 */ /* 0x104fe40000004100 */
[----:B------:R-:W-:Y:S02]  /*4ef0*/  @!P0 HADD2.F32 R18, -RZ, R22.H1_H1 ;  /* 0x30000016ff128230 */ /* 0x000fe40000004100 */
[--C-:B------:R-:W-:Y:S02]  /*4f00*/  @!P0 HADD2.F32 R22, -RZ, R23.reuse.H0_H0 ;  /* 0x20000017ff168230 */ /* 0x100fe40000004100 */
[----:B------:R-:W-:Y:S02]  /*4f10*/  @!P0 HADD2.F32 R23, -RZ, R23.H1_H1 ;  /* 0x30000017ff178230 */ /* 0x000fe40000004100 */
[--C-:B---3--:R-:W-:Y:S02]  /*4f20*/  @!P0 HADD2.F32 R16, -RZ, R3.reuse.H0_H0 ;  /* 0x20000003ff108230 */ /* 0x108fe40000004100 */
[----:B------:R-:W-:Y:S02]  /*4f30*/  @!P0 HADD2.F32 R13, -RZ, R3.H1_H1 ;  /* 0x30000003ff0d8230 */ /* 0x000fe40000004100 */
[--C-:B------:R-:W-:Y:S01]  /*4f40*/  @!P0 HADD2.F32 R5, -RZ, R2.reuse.H0_H0 ;  /* 0x20000002ff058230 */ /* 0x100fe20000004100 */
[----:B----4-:R-:W-:Y:S01]  /*4f50*/  @!P0 MOV R4, R8 ;  /* 0x0000000800048202 */ /* 0x010fe20000000f00 */
[----:B------:R-:W-:Y:S01]  /*4f60*/  @!P0 HADD2.F32 R12, -RZ, R2.H1_H1 ;  /* 0x30000002ff0c8230 */ /* 0x000fe20000004100 */
[----:B------:R-:W-:Y:S02]  /*4f70*/  @!P0 MOV R2, R9 ;  /* 0x0000000900028202 */ /* 0x000fe40000000f00 */
[----:B------:R-:W-:Y:S01]  /*4f80*/  @!P0 MOV R7, R10 ;  /* 0x0000000a00078202 */ /* 0x000fe20000000f00 */
[--C-:B------:R-:W-:Y:S01]  /*4f90*/  @!P0 HADD2.F32 R0, -RZ, R4.reuse.H1_H1 ;  /* 0x30000004ff008230 */ /* 0x100fe20000004100 */
[----:B------:R-:W-:Y:S01]  /*4fa0*/  @!P0 MOV R6, R11 ;  /* 0x0000000b00068202 */ /* 0x000fe20000000f00 */
[----:B------:R-:W-:Y:S03]  /*4fb0*/  @!P0 HADD2.F32 R3, -RZ, R4.H0_H0 ;  /* 0x20000004ff038230 */ /* 0x000fe60000004100 */
[C---:B------:R-:W-:Y:S01]  /*4fc0*/  @!P0 FMUL.FTZ R4, R0.reuse, R17 ;  /* 0x0000001100048220 */ /* 0x040fe20000410000 */
[-C--:B------:R-:W-:Y:S03]  /*4fd0*/  @!P0 FMUL.FTZ R0, R0, R5.reuse ;  /* 0x0000000500008220 */ /* 0x080fe60000410000 */
        /* <DEDUP_REMOVED lines=13> */
[----:B------:R-:W-:Y:S01]  /*50b0*/  @!P0 FMUL.FTZ R3, R3, R16 ;  /* 0x0000001003038220 */ /* 0x000fe20000410000 */
[----:B------:R-:W-:Y:S02]  /*50c0*/  @!P0 HADD2.F32 R6, -RZ, R6.H0_H0 ;  /* 0x20000006ff068230 */ /* 0x000fe40000004100 */
[C---:B------:R-:W-:Y:S01]  /*50d0*/  @!P0 FMUL.FTZ R7, R4.reuse, R23 ;  /* 0x0000001704078220 */ /* 0x040fe20000410000 */
[----:B------:R-:W-:Y:S01]  /*50e0*/  @!P0 FMUL.FTZ R4, R4, R13 ;  /* 0x0000000d04048220 */ /* 0x000fe20000410000 */
[----:B------:R-:W-:Y:S01]  /*50f0*/  @!P0 FFMA.FTZ R2, R18, R17, R2 ;  /* 0x0000001112028223 */ /* 0x000fe20000010002 */
[----:B------:R-:W-:Y:S01]  /*5100*/  @!P0 FFMA.FTZ R3, R22, R5, R3 ;  /* 0x0000000516038223 */ /* 0x000fe20000010003 */
[----:B------:R-:W-:Y:S01]  /*5110*/  @!P0 FFMA.FTZ R7, R6, R13, -R7 ;  /* 0x0000000d06078223 */ /* 0x000fe20000010807 */
[----:B------:R-:W-:Y:S01]  /*5120*/  @!P0 FFMA.FTZ R4, R23, R6, R4 ;  /* 0x0000000617048223 */ /* 0x000fe20000010004 */
[----:B------:R-:W-:Y:S01]  /*5130*/  @!P0 FFMA.FTZ R12, R5, R16, -R12 ;  /* 0x00000010050c8223 */ /* 0x000fe2000001080c */
[----:B------:R-:W-:Y:S03]  /*5140*/  @!P0 F2FP.F16.F32.PACK_AB R2, R2, R29 ;  /* 0x0000001d0202823e */ /* 0x000fe600000000ff */
[----:B------:R-:W-:Y:S02]  /*5150*/  @!P0 F2FP.F16.F32.PACK_AB R4, R4, R7 ;  /* 0x000000070404823e */ /* 0x000fe400000000ff */
[----:B------:R-:W-:Y:S02]  /*5160*/  @!P0 F2FP.F16.F32.PACK_AB R3, R3, R12 ;  /* 0x0000000c0303823e */ /* 0x000fe400000000ff */
[----:B------:R-:W-:Y:S02]  /*5170*/  @!P0 MOV R11, R4 ;  /* 0x00000004000b8202 */ /* 0x000fe40000000f00 */
[----:B------:R-:W-:Y:S01]  /*5180*/  @!P0 MOV R9, R2 ;  /* 0x0000000200098202 */ /* 0x000fe20000000f00 */
[----:B------:R-:W1:Y:S01]  /*5190*/  LDC.64 R4, c[0x0][0x3b8] ;  /* 0x0000ee00ff047b82 */ /* 0x000e620000000a00 */
[----:B------:R-:W-:Y:S02]  /*51a0*/  @!P0 MOV R10, R3 ;  /* 0x00000003000a8202 */ /* 0x000fe40000000f00 */
[----:B------:R-:W-:Y:S02]  /*51b0*/  MOV R2, R38 ;  /* 0x0000002600027202 */ /* 0x000fe40000000f00 */
[----:B------:R-:W-:Y:S03]  /*51c0*/  MOV R3, R39 ;  /* 0x0000002700037202 */ /* 0x000fe60000000f00 */
[----:B-1----:R-:W-:Y:S04]  /*51d0*/  IMAD.WIDE.U32 R2, R4, 0x60, R2 ;  /* 0x0000006004027825 */ /* 0x002fe800078e0002 */
[----:B------:R-:W-:Y:S05]  /*51e0*/  IMAD R5, R5, 0x60, RZ ;  /* 0x0000006005057824 */ /* 0x000fea00078e02ff */
[----:B------:R-:W-:Y:S05]  /*51f0*/  IADD3 R3, PT, PT, R5, R3, RZ ;  /* 0x0000000305037210 */ /* 0x000fea0007ffe0ff */
[----:B------:R1:W-:Y:S02]  /*5200*/  STG.E.128 desc[UR4][R2.64], R8 ;  /* 0x0000000802007986 */ /* 0x0003e4000c101d04 */
.L_x_1014:
[----:B------:R-:W-:Y:S05]  /*5210*/  BSYNC.RECONVERGENT B0 ;  /* 0x0000000000007941 */ /* 0x000fea0003800200 */
.L_x_1013:
        /* <DEDUP_REMOVED lines=62> */
.L_x_1016:
[----:B------:R-:W-:Y:S05]  /*5600*/  BSYNC.RECONVERGENT B0 ;  /* 0x0000000000007941 */ /* 0x000fea0003800200 */
.L_x_1015:
        /* <DEDUP_REMOVED lines=66> */
.L_x_1018:
[----:B------:R-:W-:Y:S05]  /*5a30*/  BSYNC.RECONVERGENT B0 ;  /* 0x0000000000007941 */ /* 0x000fea0003800200 */
.L_x_1017:
        /* <DEDUP_REMOVED lines=66> */
.L_x_1020:
[----:B------:R-:W-:Y:S05]  /*5e60*/  BSYNC.RECONVERGENT B0 ;  /* 0x0000000000007941 */ /* 0x000fea0003800200 */
.L_x_1019:
        /* <DEDUP_REMOVED lines=66> */
.L_x_1022:
[----:B------:R-:W-:Y:S05]  /*6290*/  BSYNC.RECONVERGENT B0 ;  /* 0x0000000000007941 */ /* 0x000fea0003800200 */
.L_x_1021:
        /* <DEDUP_REMOVED lines=62> */
.L_x_1024:
[----:B------:R-:W-:Y:S05]  /*6680*/  BSYNC.RECONVERGENT B0 ;  /* 0x0000000000007941 */ /* 0x000fea0003800200 */
.L_x_1023:
[----:B------:R-:W-:Y:S01]  /*6690*/  ISETP.NE.AND P0, PT, R64, RZ, PT ;  /* 0x000000ff4000720c */ /* 0x000fe20003f05270 */
[----:B------:R-:W-:Y:S11]  /*66a0*/  BSSY.RECONVERGENT B0, `(.L_x_1025) ;  /* 0x0000043000007945 */ /* 0x000ff60003800200 */
[----:B------:R-:W-:Y:S01]  /*66b0*/  @!UPT UIADD3 URZ, UPT, UPT, URZ, URZ, URZ ;  /* 0x000000fffffff290 */ /* 0x000fe2000fffe0ff */
        /* <DEDUP_REMOVED lines=65> */
.L_x_1026:
[----:B------:R-:W-:Y:S05]  /*6ad0*/  BSYNC.RECONVERGENT B0 ;  /* 0x0000000000007941 */ /* 0x000fea0003800200 */
.L_x_1025:
[----:B------:R-:W-:Y:S01]  /*6ae0*/  ISETP.NE.AND P0, PT, R65, RZ, PT ;  /* 0x000000ff4100720c */ /* 0x000fe20003f05270 */
[----:B------:R-:W-:Y:S11]  /*6af0*/  BSSY.RECONVERGENT B0, `(.L_x_1027) ;  /* 0x0000043000007945 */ /* 0x000ff60003800200 */
[----:B------:R-:W-:Y:S01]  /*6b00*/  @!UPT UIADD3 URZ, UPT, UPT, URZ, URZ, URZ ;  /* 0x000000fffffff290 */ /* 0x000fe2000fffe0ff */
[----:B------:R-:W-:Y:S05]  /*6b10*/  @P0 BRA `(.L_x_1028) ;  /* 0x0000000400000947 */ /* 0x000fea0003800000 */
[----:B-12---:R-:W1:Y:S01]  /*6b20*/  LDC.64 R2, c[0x0][0x4a8] ;  /* 0x00012a00ff027b82 */ /* 0x006e620000000a00 */
[----:B---34-:R-:W-:Y:S02]  /*6b30*/  MOV R8, R36 ;  /* 0x0000002400087202 */ /* 0x018fe40000000f00 */
[----:B------:R-:W-:Y:S02]  /*6b40*/  MOV R9, R37 ;  /* 0x0000002500097202 */ /* 0x000fe40000000f00 */
[----:B------:R-:W-:Y:S03]  /*6b50*/  ISETP.GE.AND P0, PT, R14, R19, PT ;  /* 0x000000130e00720c */ /* 0x000fe60003f06270 */
[----:B------:R-:W2:Y:S10]  /*6b60*/  LDC.64 R34, c[0x0][0x3b8] ;  /* 0x0000ee00ff227b82 */ /* 0x000eb40000000a00 */
[----:B------:R-:W-:Y:S05]  /*6b70*/  @!P0 IMAD.WIDE R4, R26, 0x140, R24 ;  /* 0x000001401a048825 */ /* 0x000fea00078e0218 */
[----:B------:R-:W3:Y:S01]  /*6b80*/  @!P0 LDG.E.64 R22, desc[UR4][R4.64] ;  /* 0x0000000404168981 */ /* 0x000ee2000c1e1b00 */
[----:B-1----:R-:W-:Y:S04]  /*6b90*/  IMAD.WIDE.U32 R8, R2, 0x140, R8 ;  /* 0x0000014002087825 */ /* 0x002fe800078e0008 */
[----:B------:R-:W-:Y:S02]  /*6ba0*/  IMAD R0, R3, 0x140, RZ ;  /* 0x0000014003007824 */ /* 0x000fe400078e02ff */
[----:B------:R-:W-:Y:S03]  /*6bb0*/  @!P0 IMAD.WIDE R2, R26, 0x140, R20 ;  /* 0x000001401a028825 */ /* 0x000fe600078e0214 */
[----:B------:R-:W-:Y:S03]  /*6bc0*/  IADD3 R9, PT, PT, R0, R9, RZ ;  /* 0x0000000900097210 */ /* 0x000fe60007ffe0ff */
[----:B------:R-:W4:Y:S06]  /*6bd0*/  @!P0 LDG.E.64 R2, desc[UR4][R2.64] ;  /* 0x0000000402028981 */ /* 0x000f2c000c1e1b00 */
[----:B------:R-:W5:Y:S01]  /*6be0*/  LDG.E.128 R8, desc[UR4][R8.64] ;  /* 0x0000000408087981 */ /* 0x000f62000c1e1d00 */
[----:B---3--:R-:W-:Y:S02]  /*6bf0*/  @!P0 HADD2.F32 R17, -RZ, R22.H1_H1 ;  /* 0x30000016ff118230 */ /* 0x008fe40000004100 */
[--C-:B----4-:R-:W-:Y:S02]  /*6c00*/  @!P0 HADD2.F32 R16, -RZ, R3.reuse.H0_H0 ;  /* 0x20000003ff108230 */ /* 0x110fe40000004100 */
[----:B------:R-:W-:Y:S02]  /*6c10*/  @!P0 HADD2.F32 R13, -RZ, R3.H1_H1 ;  /* 0x30000003ff0d8230 */ /* 0x000fe40000004100 */
[----:B------:R-:W-:Y:S01]  /*6c20*/  @!P0 HADD2.F32 R5, -RZ, R2.H0_H0 ;  /* 0x20000002ff058230 */ /* 0x000fe20000004100 */
[----:B-----5:R-:W-:Y:S01]  /*6c30*/  @!P0 MOV R4, R8 ;  /* 0x0000000800048202 */ /* 0x020fe20000000f00 */
[----:B------:R-:W-:Y:S01]  /*6c40*/  @!P0 HADD2.F32 R3, -RZ, R22.H0_H0 ;  /* 0x20000016ff038230 */ /* 0x000fe20000004100 */
[----:B------:R-:W-:Y:S01]  /*6c50*/  @!P0 MOV R7, R10 ;  /* 0x0000000a00078202 */ /* 0x000fe20000000f00 */
[----:B------:R-:W-:Y:S01]  /*6c60*/  @!P0 HADD2.F32 R12, -RZ, R2.H1_H1 ;  /* 0x30000002ff0c8230 */ /* 0x000fe20000004100 */
[----:B------:R-:W-:Y:S01]  /*6c70*/  @!P0 MOV R2, R9 ;  /* 0x0000000900028202 */ /* 0x000fe20000000f00 */
[--C-:B------:R-:W-:Y:S02]  /*6c80*/  @!P0 HADD2.F32 R0, -RZ, R4.reuse.H1_H1 ;  /* 0x30000004ff008230 */ /* 0x100fe40000004100 */
[----:B------:R-:W-:Y:S02]  /*6c90*/  @!P0 HADD2.F32 R4, -RZ, R4.H0_H0 ;  /* 0x20000004ff048230 */ /* 0x000fe40000004100 */
[--C-:B------:R-:W-:Y:S02]  /*6ca0*/  @!P0 HADD2.F32 R18, -RZ, R2.reuse.H0_H0 ;  /* 0x20000002ff128230 */ /* 0x100fe40000004100 */
[C---:B------:R-:W-:Y:S01]  /*6cb0*/  @!P0 FMUL.FTZ R6, R0.reuse, R3 ;  /* 0x0000000300068220 */ /* 0x040fe20000410000 */
[-C--:B------:R-:W-:Y:S01]  /*6cc0*/  @!P0 FMUL.FTZ R0, R0, R5.reuse ;  /* 0x0000000500008220 */ /* 0x080fe20000410000 */
[----:B------:R-:W-:Y:S02]  /*6cd0*/  @!P0 HADD2.F32 R22, -RZ, R23.H0_H0 ;  /* 0x20000017ff168230 */ /* 0x000fe40000004100 */
[----:B------:R-:W-:Y:S01]  /*6ce0*/  @!P0 FFMA.FTZ R33, R4, R5, -R6 ;  /* 0x0000000504218223 */ /* 0x000fe20000010806 */
[----:B------:R-:W-:Y:S01]  /*6cf0*/  @!P0 MOV R6, R11 ;  /* 0x0000000b00068202 */ /* 0x000fe20000000f00 */
[----:B------:R-:W-:Y:S02]  /*6d00*/  @!P0 HADD2.F32 R5, -RZ, R2.H1_H1 ;  /* 0x30000002ff058230 */ /* 0x000fe40000004100 */
[----:B------:R-:W-:Y:S01]  /*6d10*/  @!P0 FFMA.FTZ R0, R3, R4, R0 ;  /* 0x0000000403008223 */ /* 0x000fe20000010000 */
[----:B------:R-:W-:Y:S02]  /*6d20*/  @!P0 HADD2.F32 R3, -RZ, R7.H1_H1 ;  /* 0x30000007ff038230 */ /* 0x000fe40000004100 */
[----:B------:R-:W-:Y:S02]  /*6d30*/  @!P0 HADD2.F32 R23, -RZ, R23.H1_H1 ;  /* 0x30000017ff178230 */ /* 0x000fe40000004100 */
[C---:B------:R-:W-:Y:S01]  /*6d40*/  @!P0 FMUL.FTZ R29, R5.reuse, R17 ;  /* 0x00000011051d8220 */ /* 0x040fe20000410000 */
[--C-:B------:R-:W-:Y:S02]  /*6d50*/  @!P0 HADD2.F32 R4, -RZ, R6.reuse.H1_H1 ;  /* 0x30000006ff048230 */ /* 0x100fe40000004100 */
[-C--:B------:R-:W-:Y:S01]  /*6d60*/  @!P0 FMUL.FTZ R2, R5, R12.reuse ;  /* 0x0000000c05028220 */ /* 0x080fe20000410000 */
[----:B------:R-:W-:Y:S02]  /*6d70*/  @!P0 HADD2.F32 R5, -RZ, R7.H0_H0 ;  /* 0x20000007ff058230 */ /* 0x000fe40000004100 */
[----:B------:R-:W-:Y:S01]  /*6d80*/  @!P0 FFMA.FTZ R29, R18, R12, -R29 ;  /* 0x0000000c121d8223 */ /* 0x000fe2000001081d */
[C---:B------:R-:W-:Y:S01]  /*6d90*/  @!P0 FMUL.FTZ R12, R3.reuse, R22 ;  /* 0x00000016030c8220 */ /* 0x040fe20000410000 */
[----:B------:R-:W-:Y:S02]  /*6da0*/  @!P0 HADD2.F32 R6, -RZ, R6.H0_H0 ;  /* 0x20000006ff068230 */ /* 0x000fe40000004100 */
[C---:B------:R-:W-:Y:S01]  /*6db0*/  @!P0 FMUL.FTZ R7, R4.reuse, R23 ;  /* 0x0000001704078220 */ /* 0x040fe20000410000 */
[-C--:B------:R-:W-:Y:S01]  /*6dc0*/  @!P0 FMUL.FTZ R3, R3, R16.reuse ;  /* 0x0000001003038220 */ /* 0x080fe20000410000 */
[-C--:B------:R-:W-:Y:S01]  /*6dd0*/  @!P0 FMUL.FTZ R4, R4, R13.reuse ;  /* 0x0000000d04048220 */ /* 0x080fe20000410000 */
[----:B------:R-:W-:Y:S01]  /*6de0*/  @!P0 FFMA.FTZ R32, R5, R16, -R12 ;  /* 0x0000001005208223 */ /* 0x000fe2000001080c */
[----:B------:R-:W-:Y:S01]  /*6df0*/  MOV R12, R38 ;  /* 0x00000026000c7202 */ /* 0x000fe20000000f00 */
[----:B------:R-:W-:Y:S01]  /*6e00*/  @!P0 FFMA.FTZ R16, R6, R13, -R7 ;  /* 0x0000000d06108223 */ /* 0x000fe20000010807 */
[----:B------:R-:W-:Y:S01]  /*6e10*/  MOV R13, R39 ;  /* 0x00000027000d7202 */ /* 0x000fe20000000f00 */
[----:B------:R-:W-:Y:S01]  /*6e20*/  @!P0 FFMA.FTZ R2, R17, R18, R2 ;  /* 0x0000001211028223 */ /* 0x000fe20000010002 */
[----:B------:R-:W-:Y:S01]  /*6e30*/  @!P0 FFMA.FTZ R3, R22, R5, R3 ;  /* 0x0000000516038223 */ /* 0x000fe20000010003 */
[----:B------:R-:W-:Y:S01]  /*6e40*/  @!P0 F2FP.F16.F32.PACK_AB R5, R0, R33 ;  /* 0x000000210005823e */ /* 0x000fe200000000ff */
[----:B------:R-:W-:Y:S01]  /*6e50*/  @!P0 FFMA.FTZ R4, R23, R6, R4 ;  /* 0x0000000617048223 */ /* 0x000fe20000010004 */
[----:B--2---:R-:W-:Y:S01]  /*6e60*/  IMAD R7, R35, 0x140, RZ ;  /* 0x0000014023077824 */ /* 0x004fe200078e02ff */
[----:B------:R-:W-:Y:S01]  /*6e70*/  @!P0 F2FP.F16.F32.PACK_AB R2, R2, R29 ;  /* 0x0000001d0202823e */ /* 0x000fe200000000ff */
[----:B------:R-:W-:Y:S01]  /*6e80*/  IMAD.WIDE.U32 R12, R34, 0x140, R12 ;  /* 0x00000140220c7825 */ /* 0x000fe200078e000c */
[----:B------:R-:W-:Y:S02]  /*6e90*/  @!P0 F2FP.F16.F32.PACK_AB R0, R3, R32 ;  /* 0x000000200300823e */ /* 0x000fe400000000ff */
[----:B------:R-:W-:Y:S02]  /*6ea0*/  @!P0 F2FP.F16.F32.PACK_AB R4, R4, R16 ;  /* 0x000000100404823e */ /* 0x000fe400000000ff */
[----:B------:R-:W-:Y:S02]  /*6eb0*/  @!P0 MOV R9, R2 ;  /* 0x0000000200098202 */ /* 0x000fe40000000f00 */
[----:B------:R-:W-:Y:S02]  /*6ec0*/  IADD3 R3, PT, PT, R7, R13, RZ ;  /* 0x0000000d07037210 */ /* 0x000fe40007ffe0ff */
[----:B------:R-:W-:Y:S02]  /*6ed0*/  @!P0 MOV R8, R5 ;  /* 0x0000000500088202 */ /* 0x000fe40000000f00 */
[----:B------:R-:W-:Y:S02]  /*6ee0*/  MOV R2, R12 ;  /* 0x0000000c00027202 */ /* 0x000fe40000000f00 */
[----:B------:R-:W-:Y:S02]  /*6ef0*/  @!P0 MOV R10, R0 ;  /* 0x00000000000a8202 */ /* 0x000fe40000000f00 */
[----:B------:R-:W-:Y:S05]  /*6f00*/  @!P0 MOV R11, R4 ;  /* 0x00000004000b8202 */ /* 0x000fea0000000f00 */
[----:B------:R1:W-:Y:S02]  /*6f10*/  STG.E.128 desc[UR4][R2.64], R8 ;  /* 0x0000000802007986 */ /* 0x0003e4000c101d04 */
.L_x_1028:
[----:B------:R-:W-:Y:S05]  /*6f20*/  BSYNC.RECONVERGENT B0 ;  /* 0x0000000000007941 */ /* 0x000fea0003800200 */
.L_x_1027:
        /* <DEDUP_REMOVED lines=68> */
.L_x_1030:
[----:B------:R-:W-:Y:S05]  /*7370*/  BSYNC.RECONVERGENT B0 ;  /* 0x0000000000007941 */ /* 0x000fea0003800200 */
.L_x_1029:
        /* <DEDUP_REMOVED lines=68> */
.L_x_1032:
[----:B------:R-:W-:Y:S05]  /*77c0*/  BSYNC.RECONVERGENT B0 ;  /* 0x0000000000007941 */ /* 0x000fea0003800200 */
.L_x_1031:
        /* <DEDUP_REMOVED lines=68> */
.L_x_1034:
[----:B------:R-:W-:Y:S05]  /*7c10*/  BSYNC.RECONVERGENT B0 ;  /* 0x0000000000007941 */ /* 0x000fea0003800200 */
.L_x_1033:
[----:B------:R-:W-:Y:S04]  /*7c20*/  BSSY.RECONVERGENT B0, `(.L_x_1035) ;  /* 0x0000043000007945 */ /* 0x000fe80003800200 */
[----:B------:R-:W-:Y:S05]  /*7c30*/  @P1 BRA `(.L_x_1036) ;  /* 0x0000000400041947 */ /* 0x000fea0003800000 */
[----:B-12---:R-:W1:Y:S01]  /*7c40*/  LDC.64 R2, c[0x0][0x4a8] ;  /* 0x00012a00ff027b82 */ /* 0x006e620000000a00 */
[----:B---34-:R-:W-:Y:S02]  /*7c50*/  MOV R8, R36 ;  /* 0x0000002400087202 */ /* 0x018fe40000000f00 */
[----:B------:R-:W-:Y:S02]  /*7c60*/  MOV R9, R37 ;  /* 0x0000002500097202 */ /* 0x000fe40000000f00 */
[----:B------:R-:W-:Y:S11]  /*7c70*/  ISETP.GE.AND P0, PT, R14, R19, PT ;  /* 0x000000130e00720c */ /* 0x000ff60003f06270 */
[----:B------:R-:W-:Y:S02]  /*7c80*/  @!UPT UIADD3 URZ, UPT, UPT, URZ, URZ, URZ ;  /* 0x000000fffffff290 */ /* 0x000fe4000fffe0ff */
[----:B------:R-:W-:Y:S02]  /*7c90*/  @!P0 IMAD.WIDE R4, R26, 0x1c0, R24 ;  /* 0x000001c01a048825 */ /* 0x000fe400078e0218 */
[----:B------:R-:W2:Y:S03]  /*7ca0*/  LDC.64 R24, c[0x0][0x3b8] ;  /* 0x0000ee00ff187b82 */ /* 0x000ea60000000a00 */
        /* <DEDUP_REMOVED lines=8> */
[--C-:B------:R-:W-:Y:S02]  /*7d30*/  @!P0 HADD2.F32 R19, -RZ, R7.reuse.H0_H0 ;  /* 0x20000007ff138230 */ /* 0x100fe40000004100 */
[----:B------:R-:W-:Y:S02]  /*7d40*/  @!P0 HADD2.F32 R20, -RZ, R7.H1_H1 ;  /* 0x30000007ff148230 */ /* 0x000fe40000004100 */
[--C-:B----4-:R-:W-:Y:S02]  /*7d50*/  @!P0 HADD2.F32 R5, -RZ, R2.reuse.H0_H0 ;  /* 0x20000002ff058230 */ /* 0x110fe40000004100 */
[----:B------:R-:W-:Y:S02]  /*7d60*/  @!P0 HADD2.F32 R12, -RZ, R2.H1_H1 ;  /* 0x30000002ff0c8230 */ /* 0x000fe40000004100 */
[--C-:B------:R-:W-:Y:S01]  /*7d70*/  @!P0 HADD2.F32 R16, -RZ, R3.reuse.H0_H0 ;  /* 0x20000003ff108230 */ /* 0x100fe20000004100 */
[----:B-----5:R-:W-:Y:S01]  /*7d80*/  @!P0 MOV R4, R8 ;  /* 0x0000000800048202 */ /* 0x020fe20000000f00 */
[----:B------:R-:W-:Y:S01]  /*7d90*/  @!P0 HADD2.F32 R13, -RZ, R3.H1_H1 ;  /* 0x30000003ff0d8230 */ /* 0x000fe20000004100 */
[----:B------:R-:W-:Y:S01]  /*7da0*/  @!P0 MOV R2, R9 ;  /* 0x0000000900028202 */ /* 0x000fe20000000f00 */
[----:B------:R-:W-:Y:S01]  /*7db0*/  @!P0 HADD2.F32 R3, -RZ, R6.H0_H0 ;  /* 0x20000006ff038230 */ /* 0x000fe20000004100 */
[----:B------:R-:W-:Y:S01]  /*7dc0*/  @!P0 MOV R7, R10 ;  /* 0x0000000a00078202 */ /* 0x000fe20000000f00 */
[--C-:B------:R-:W-:Y:S02]  /*7dd0*/  @!P0 HADD2.F32 R0, -RZ, R4.reuse.H1_H1 ;  /* 0x30000004ff008230 */ /* 0x100fe40000004100 */
[----:B------:R-:W-:Y:S02]  /*7de0*/  @!P0 HADD2.F32 R4, -RZ, R4.H0_H0 ;  /* 0x20000004ff048230 */ /* 0x000fe40000004100 */
[--C-:B------:R-:W-:Y:S02]  /*7df0*/  @!P0 HADD2.F32 R18, -RZ, R2.reuse.H0_H0 ;  /* 0x20000002ff128230 */ /* 0x100fe40000004100 */
[C---:B------:R-:W-:Y:S01]  /*7e00*/  @!P0 FMUL.FTZ R6, R0.reuse, R3 ;  /* 0x0000000300068220 */ /* 0x040fe20000410000 */
[-C--:B------:R-:W-:Y:S03]  /*7e10*/  @!P0 FMUL.FTZ R0, R0, R5.reuse ;  /* 0x0000000500008220 */ /* 0x080fe60000410000 */
[----:B------:R-:W-:Y:S01]  /*7e20*/  @!P0 FFMA.FTZ R23, R4, R5, -R6 ;  /* 0x0000000504178223 */ /* 0x000fe20000010806 */
[----:B------:R-:W-:Y:S01]  /*7e30*/  @!P0 MOV R6, R11 ;  /* 0x0000000b00068202 */ /* 0x000fe20000000f00 */
[----:B------:R-:W-:Y:S02]  /*7e40*/  @!P0 HADD2.F32 R5, -RZ, R2.H1_H1 ;  /* 0x30000002ff058230 */ /* 0x000fe40000004100 */
[----:B------:R-:W-:Y:S01]  /*7e50*/  @!P0 FFMA.FTZ R0, R3, R4, R0 ;  /* 0x0000000403008223 */ /* 0x000fe20000010000 */
[--C-:B------:R-:W-:Y:S02]  /*7e60*/  @!P0 HADD2.F32 R3, -RZ, R7.reuse.H1_H1 ;  /* 0x30000007ff038230 */ /* 0x100fe40000004100 */
[--C-:B------:R-:W-:Y:S02]  /*7e70*/  @!P0 HADD2.F32 R4, -RZ, R6.reuse.H1_H1 ;  /* 0x30000006ff048230 */ /* 0x100fe40000004100 */
[C---:B------:R-:W-:Y:S01]  /*7e80*/  @!P0 FMUL.FTZ R21, R5.reuse, R17 ;  /* 0x0000001105158220 */ /* 0x040fe20000410000 */
        /* <DEDUP_REMOVED lines=28> */
.L_x_1036:
[----:B------:R-:W-:Y:S05]  /*8050*/  BSYNC.RECONVERGENT B0 ;  /* 0x0000000000007941 */ /* 0x000fea0003800200 */
.L_x_1035:
[----:B------:R-:W1:Y:S01]  /*8060*/  LDC R19, c[0x0][0x450] ;  /* 0x00011400ff137b82 */ /* 0x000e620000000800 */
[----:B------:R-:W-:Y:S05]  /*8070*/  IMAD.U32 R0, R40, -0x80, RZ ;  /* 0xffffff8028007824 */ /* 0x000fea00078e00ff */
[C---:B------:R-:W-:Y:S02]  /*8080*/  LEA R30, P1, R0.reuse, R30, 0x1 ;  /* 0x0000001e001e7211 */ /* 0x040fe400078208ff */
[C---:B------:R-:W-:Y:S02]  /*8090*/  LEA R44, P0, R0.reuse, R44, 0x1 ;  /* 0x0000002c002c7211 */ /* 0x040fe400078008ff */
[C---:B------:R-:W-:Y:S02]  /*80a0*/  LEA.HI.X.SX32 R31, R0.reuse, R31, 0x1, P1 ;  /* 0x0000001f001f7211 */ /* 0x040fe400008f0eff */
[----:B------:R-:W-:Y:S01]  /*80b0*/  LEA.HI.X.SX32 R45, R0, R45, 0x1, P0 ;  /* 0x0000002d002d7211 */ /* 0x000fe200000f0eff */
[----:B------:R-:W-:Y:S05]  /*80c0*/  BRA `(.L_x_1003) ;  /* 0x0000006400e87947 */ /* 0x000fea0003800000 */
.L_x_1004:
[C---:B------:R-:W-:Y:S01]  /*80d0*/  LEA R20, P0, R70.reuse, R28, 0x1 ;  /* 0x0000001c46147211 */ /* 0x040fe200078008ff */
        /* <DEDUP_REMOVED lines=17> */
[----:B------:R-:W-:Y:S02]  /*81f0*/  MOV R8, R28 ;  /* 0x0000001c00087202 */ /* 0x000fe40000000f00 */
[----:B------:R-:W-:Y:S05]  /*8200*/  MOV R9, R27 ;  /* 0x0000001b00097202 */ /* 0x000fea0000000f00 */
[----:B------:R-:W2:Y:S02]  /*8210*/  LDG.E.128 R36, desc[UR4][R8.64] ;  /* 0x0000000408247981 */ /* 0x000ea4000c1e1d00 */
[----:B------:R-:W-:Y:S02]  /*8220*/  @!P0 SEL R0, R24, RZ, P1 ;  /* 0x000000ff18008207 */ /* 0x000fe40000800000 */
[----:B-1----:R-:W-:Y:S02]  /*8230*/  @!P0 SEL R2, R50, RZ, P1 ;  /* 0x000000ff32028207 */ /* 0x002fe40000800000 */
[C---:B------:R-:W-:Y:S02]  /*8240*/  @!P0 SHF.L.U32 R32, R0.reuse, 0x1, RZ ;  /* 0x0000000100208819 */ /* 0x040fe400000006ff */
[----:B------:R-:W-:Y:S02]  /*8250*/  @!P0 PLOP3.LUT P2, PT, P1, PT, PT, 0x80, 0x8 ;  /* 0x000000000008881c */ /* 0x000fe40000f4f070 */
[----:B------:R-:W-:Y:S02]  /*8260*/  @!P0 SHF.L.U64.HI R0, R0, 0x1, R2 ;  /* 0x0000000100008819 */ /* 0x000fe40000010202 */
[----:B------:R-:W-:Y:S04]  /*8270*/  @!P0 IADD3 R2, P1, PT, R32, R54, RZ ;  /* 0x0000003620028210 */ /* 0x000fe80007f3e0ff */
[----:B------:R-:W-:Y:S02]  /*8280*/  @!P0 IADD3.X R3, PT, PT, R0, R53, RZ, P1, !PT ;  /* 0x0000003500038210 */ /* 0x000fe40000ffe4ff */
[----:B------:R-:W-:Y:S03]  /*8290*/  @!P0 IADD3 R32, P1, PT, R32, R56, RZ ;  /* 0x0000003820208210 */ /* 0x000fe60007f3e0ff */
[----:B------:R1:W3:Y:S01]  /*82a0*/  @!P0 LDG.E.128 R4, desc[UR4][R2.64] ;  /* 0x0000000402048981 */ /* 0x0002e2000c1e1d00 */
[----:B------:R-:W-:Y:S07]  /*82b0*/  @!P0 IADD3.X R33, PT, PT, R0, R55, RZ, P1, !PT ;  /* 0x0000003700218210 */ /* 0x000fee0000ffe4ff */
[----:B------:R4:W5:Y:S01]  /*82c0*/  @!P0 LDG.E.128 R40, desc[UR4][R32.64] ;  /* 0x0000000420288981 */ /* 0x000962000c1e1d00 */
[----:B-1----:R-:W-:Y:S04]  /*82d0*/  @!P0 IMAD.WIDE R2, R25, 0x2, R8 ;  /* 0x0000000219028825 */ /* 0x002fe800078e0208 */
[--C-:B---3--:R-:W-:Y:S01]  /*82e0*/  @!P0 HADD2.F32 R0, -RZ, R4.reuse.H0_H0 ;  /* 0x20000004ff008230 */ /* 0x108fe20000004100 */
[----:B--2---:R-:W-:Y:S01]  /*82f0*/  @!P0 MOV R35, R37 ;  /* 0x0000002500238202 */ /* 0x004fe20000000f00 */
[----:B------:R-:W-:Y:S01]  /*8300*/  @!P0 HADD2.F32 R10, -RZ, R4.H1_H1 ;  /* 0x30000004ff0a8230 */ /* 0x000fe20000004100 */
[----:B------:R-:W-:Y:S01]  /*8310*/  @!P0 MOV R34, R38 ;  /* 0x0000002600228202 */ /* 0x000fe20000000f00 */
[--C-:B------:R-:W-:Y:S01]  /*8320*/  @!P0 HADD2.F32 R11, -RZ, R5.reuse.H0_H0 ;  /* 0x20000005ff0b8230 */ /* 0x100fe20000004100 */
[----:B----4-:R-:W-:Y:S01]  /*8330*/  @!P0 MOV R33, R39 ;  /* 0x0000002700218202 */ /* 0x010fe20000000f00 */
[----:B------:R-:W-:Y:S02]  /*8340*/  @!P0 HADD2.F32 R12, -RZ, R5.H1_H1 ;  /* 0x30000005ff0c8230 */ /* 0x000fe40000004100 */
[----:B------:R-:W-:Y:S01]  /*8350*/  @!P2 FADD.FTZ R10, -R10, -RZ ;  /* 0x800000ff0a0aa221 */ /* 0x000fe20000010100 */
        /* <DEDUP_REMOVED lines=8> */
[--C-:B-----5:R-:W-:Y:S01]  /*83e0*/  @!P0 HADD2.F32 R29, -RZ, R43.reuse.H0_H0 ;  /* 0x2000002bff1d8230 */ /* 0x120fe20000004100 */
[----:B------:R-:W2:Y:S01]  /*83f0*/  @!P0 LDG.E.128 R4, desc[UR4][R2.64] ;  /* 0x0000000402048981 */ /* 0x000ea2000c1e1d00 */
[----:B------:R-:W-:Y:S02]  /*8400*/  @!P0 HADD2.F32 R32, -RZ, R43.H1_H1 ;  /* 0x3000002bff208230 */ /* 0x000fe40000004100 */
[----:B------:R-:W-:Y:S01]  /*8410*/  @!P2 FADD.FTZ R18, -R18, -RZ ;  /* 0x800000ff1212a221 */ /* 0x000fe20000010100 */
[----:B------:R-:W-:Y:S01]  /*8420*/  @!P2 FADD.FTZ R16, -R16, -RZ ;  /* 0x800000ff1010a221 */ /* 0x000fe20000010100 */
[----:B------:R-:W-:Y:S01]  /*8430*/  @!P2 FADD.FTZ R17, -R17, -RZ ;  /* 0x800000ff1111a221 */ /* 0x000fe20000010100 */
[--C-:B--2---:R-:W-:Y:S02]  /*8440*/  @!P0 HADD2.F32 R2, -RZ, R4.reuse.H1_H1 ;  /* 0x30000004ff028230 */ /* 0x104fe40000004100 */
[----:B------:R-:W-:Y:S02]  /*8450*/  @!P0 HADD2.F32 R3, -RZ, R4.H0_H0 ;  /* 0x20000004ff038230 */ /* 0x000fe40000004100 */
[----:B------:R-:W-:Y:S02]  /*8460*/  @!P0 HADD2.F32 R8, -RZ, R5.H0_H0 ;  /* 0x20000005ff088230 */ /* 0x000fe40000004100 */
[----:B------:R-:W-:Y:S01]  /*8470*/  @!P0 FMUL.FTZ R2, R2, R10 ;  /* 0x0000000a02028220 */ /* 0x000fe20000410000 */
[----:B------:R-:W-:Y:S01]  /*8480*/  @!P0 HADD2.F32 R9, -RZ, R7.H1_H1 ;  /* 0x30000007ff098230 */ /* 0x000fe20000004100 */
[----:B------:R-:W-:Y:S01]  /*8490*/  @!P0 MOV R10, R36 ;  /* 0x00000024000a8202 */ /* 0x000fe20000000f00 */
[----:B------:R-:W-:Y:S02]  /*84a0*/  @!P0 HADD2.F32 R4, -RZ, R5.H1_H1 ;  /* 0x30000005ff048230 */ /* 0x000fe40000004100 */
[----:B------:R-:W-:Y:S01]  /*84b0*/  @!P0 FMUL.FTZ R0, R3, R0 ;  /* 0x0000000003008220 */ /* 0x000fe20000410000 */
[--C-:B------:R-:W-:Y:S02]  /*84c0*/  @!P0 HADD2.F32 R5, -RZ, R6.reuse.H0_H0 ;  /* 0x20000006ff058230 */ /* 0x100fe40000004100 */
[----:B------:R-:W-:Y:S01]  /*84d0*/  @!P0 FMUL.FTZ R3, R8, R11 ;  /* 0x0000000b08038220 */ /* 0x000fe20000410000 */
[----:B------:R-:W-:Y:S02]  /*84e0*/  @!P0 HADD2.F32 R6, -RZ, R6.H1_H1 ;  /* 0x30000006ff068230 */ /* 0x000fe40000004100 */
[----:B------:R-:W-:Y:S01]  /*84f0*/  @!P0 FMUL.FTZ R8, R9, R18 ;  /* 0x0000001209088220 */ /* 0x000fe20000410000 */
[--C-:B------:R-:W-:Y:S02]  /*8500*/  @!P0 HADD2.F32 R9, -RZ, R10.reuse.H0_H0 ;  /* 0x2000000aff098230 */ /* 0x100fe40000004100 */
[----:B------:R-:W-:Y:S01]  /*8510*/  @!P0 FMUL.FTZ R4, R4, R12 ;  /* 0x0000000c04048220 */ /* 0x000fe20000410000 */
[----:B------:R-:W-:Y:S02]  /*8520*/  @!P0 HADD2.F32 R11, -RZ, R10.H1_H1 ;  /* 0x3000000aff0b8230 */ /* 0x000fe40000004100 */
[----:B------:R-:W-:Y:S01]  /*8530*/  @!P0 FMUL.FTZ R5, R5, R13 ;  /* 0x0000000d05058220 */ /* 0x000fe20000410000 */
[----:B------:R-:W-:Y:S02]  /*8540*/  @!P0 HADD2.F32 R22, -RZ, R7.H0_H0 ;  /* 0x20000007ff168230 */ /* 0x000fe40000004100 */
[----:B------:R-:W-:Y:S01]  /*8550*/  @!P0 FMUL.FTZ R6, R6, R16 ;  /* 0x0000001006068220 */ /* 0x000fe20000410000 */
[--C-:B------:R-:W-:Y:S02]  /*8560*/  @!P0 HADD2.F32 R10, -RZ, R40.reuse.H0_H0 ;  /* 0x20000028ff0a8230 */ /* 0x100fe40000004100 */
[----:B------:R-:W-:Y:S02]  /*8570*/  @!P0 HADD2.F32 R12, -RZ, R40.H1_H1 ;  /* 0x30000028ff0c8230 */ /* 0x000fe40000004100 */
[----:B------:R-:W-:Y:S01]  /*8580*/  @!P0 FMUL.FTZ R7, R22, R17 ;  /* 0x0000001116078220 */ /* 0x000fe20000410000 */
[----:B------:R-:W-:Y:S02]  /*8590*/  @!P0 HADD2.F32 R16, -RZ, R41.H0_H0 ;  /* 0x20000029ff108230 */ /* 0x000fe40000004100 */
[----:B------:R-:W-:Y:S01]  /*85a0*/  @!P0 FFMA.FTZ R0, R9, R10, R0 ;  /* 0x0000000a09008223 */ /* 0x000fe20000010000 */
[----:B------:R-:W-:Y:S02]  /*85b0*/  @!P0 HADD2.F32 R13, -RZ, R35.H0_H0 ;  /* 0x20000023ff0d8230 */ /* 0x000fe40000004100 */
[----:B------:R-:W-:Y:S01]  /*85c0*/  @!P0 FFMA.FTZ R2, R11, R12, R2 ;  /* 0x0000000c0b028223 */ /* 0x000fe20000010002 */
[----:B------:R-:W-:Y:S02]  /*85d0*/  @!P0 HADD2.F32 R17, -RZ, R41.H1_H1 ;  /* 0x30000029ff118230 */ /* 0x000fe40000004100 */
[----:B------:R-:W-:Y:S02]  /*85e0*/  @!P0 HADD2.F32 R9, -RZ, R35.H1_H1 ;  /* 0x30000023ff098230 */ /* 0x000fe40000004100 */
[----:B------:R-:W-:Y:S01]  /*85f0*/  @!P0 FFMA.FTZ R3, R13, R16, R3 ;  /* 0x000000100d038223 */ /* 0x000fe20000010003 */
[----:B------:R-:W-:Y:S01]  /*8600*/  @!P0 F2FP.F16.F32.PACK_AB R0, R2, R0 ;  /* 0x000000000200823e */ /* 0x000fe200000000ff */
[----:B------:R-:W-:Y:S01]  /*8610*/  @!P0 HADD2.F32 R18, -RZ, R42.H0_H0 ;  /* 0x2000002aff128230 */ /* 0x000fe20000004100 */
[----:B------:R-:W-:Y:S01]  /*8620*/  MOV R2, R60 ;  /* 0x0000003c00027202 */ /* 0x000fe20000000f00 */
[----:B------:R-:W-:Y:S01]  /*8630*/  @!P0 HADD2.F32 R10, -RZ, R34.H0_H0 ;  /* 0x20000022ff0a8230 */ /* 0x000fe20000004100 */
[----:B------:R-:W-:Y:S01]  /*8640*/  @!P0 MOV R36, R0 ;  /* 0x0000000000248202 */ /* 0x000fe20000000f00 */
        /* <DEDUP_REMOVED lines=8> */
[----:B------:R-:W-:Y:S01]  /*86d0*/  @!P0 FFMA.FTZ R7, R12, R29, R7 ;  /* 0x0000001d0c078223 */ /* 0x000fe20000010007 */
[----:B------:R-:W-:Y:S02]  /*86e0*/  @!P0 MOV R37, R3 ;  /* 0x0000000300258202 */ /* 0x000fe40000000f00 */
[----:B------:R-:W-:Y:S01]  /*86f0*/  MOV R3, R59 ;  /* 0x0000003b00037202 */ /* 0x000fe20000000f00 */
[----:B------:R-:W-:Y:S01]  /*8700*/  @!P0 FFMA.FTZ R8, R13, R32, R8 ;  /* 0x000000200d088223 */ /* 0x000fe20000010008 */
[----:B------:R-:W-:Y:S04]  /*8710*/  @!P0 F2FP.F16.F32.PACK_AB R5, R6, R5 ;  /* 0x000000050605823e */ /* 0x000fe800000000ff */
[----:B------:R-:W-:Y:S02]  /*8720*/  @!P0 F2FP.F16.F32.PACK_AB R7, R8, R7 ;  /* 0x000000070807823e */ /* 0x000fe400000000ff */
[----:B------:R-:W-:Y:S02]  /*8730*/  @!P0 MOV R38, R5 ;  /* 0x0000000500268202 */ /* 0x000fe40000000f00 */
[----:B------:R-:W-:Y:S05]  /*8740*/  @!P0 MOV R39, R7 ;  /* 0x0000000700278202 */ /* 0x000fea0000000f00 */
[----:B------:R2:W-:Y:S02]  /*8750*/  STG.E.128 desc[UR4][R2.64], R36 ;  /* 0x0000002402007986 */ /* 0x0005e4000c101d04 */
.L_x_1038:
[----:B------:R-:W-:Y:S05]  /*8760*/  BSYNC.RECONVERGENT B0 ;  /* 0x0000000000007941 */ /* 0x000fea0003800200 */
.L_x_1037:
        /* <DEDUP_REMOVED lines=9> */
[----:B------:R-:W-:Y:S02]  /*8800*/  @!P0 SEL R0, R24, RZ, P2 ;  /* 0x000000ff18008207 */ /* 0x000fe40001000000 */
[----:B------:R-:W-:Y:S02]  /*8810*/  @!P0 PLOP3.LUT P1, PT, P2, PT, PT, 0x80, 0x8 ;  /* 0x000000000008881c */ /* 0x000fe4000172f070 */
[----:B-1----:R-:W-:Y:S02]  /*8820*/  @!P0 SEL R2, R50, RZ, P2 ;  /* 0x000000ff32028207 */ /* 0x002fe40001000000 */
[----:B------:R-:W-:Y:S04]  /*8830*/  @!P0 IADD3 R0, P2, PT, R97, R0, RZ ;  /* 0x0000000061008210 */ /* 0x000fe80007f5e0ff */
[----:B------:R-:W-:Y:S02]  /*8840*/  @!P0 IADD3.X R2, PT, PT, R104, R2, RZ, P2, !PT ;  /* 0x0000000268028210 */ /* 0x000fe400017fe4ff */
[C---:B------:R-:W-:Y:S02]  /*8850*/  @!P0 SHF.L.U32 R32, R0.reuse, 0x1, RZ ;  /* 0x0000000100208819 */ /* 0x040fe400000006ff */
[----:B------:R-:W-:Y:S02]  /*8860*/  @!P0 SHF.L.U64.HI R0, R0, 0x1, R2 ;  /* 0x0000000100008819 */ /* 0x000fe40000010202 */
[----:B------:R-:W-:Y:S04]  /*8870*/  @!P0 IADD3 R2, P2, PT, R32, R54, RZ ;  /* 0x0000003620028210 */ /* 0x000fe80007f5e0ff */
[----:B------:R-:W-:Y:S02]  /*8880*/  @!P0 IADD3.X R3, PT, PT, R0, R53, RZ, P2, !PT ;  /* 0x0000003500038210 */ /* 0x000fe400017fe4ff */
[----:B------:R-:W-:Y:S03]  /*8890*/  @!P0 IADD3 R32, P2, PT, R32, R56, RZ ;  /* 0x0000003820208210 */ /* 0x000fe60007f5e0ff */
[----:B------:R1:W4:Y:S01]  /*88a0*/  @!P0 LDG.E.128 R4, desc[UR4][R2.64] ;  /* 0x0000000402048981 */ /* 0x000322000c1e1d00 */
[----:B------:R-:W-:Y:S07]  /*88b0*/  @!P0 IADD3.X R33, PT, PT, R0, R55, RZ, P2, !PT ;  /* 0x0000003700218210 */ /* 0x000fee00017fe4ff */
[----:B------:R5:W3:Y:S01]  /*88c0*/  @!P0 LDG.E.128 R40, desc[UR4][R32.64] ;  /* 0x0000000420288981 */ /* 0x000ae2000c1e1d00 */
[----:B-1----:R-:W-:Y:S04]  /*88d0*/  @!P0 IMAD.WIDE R2, R25, 0x2, R20 ;  /* 0x0000000219028825 */ /* 0x002fe800078e0214 */
[--C-:B----4-:R-:W-:Y:S01]  /*88e0*/  @!P0 HADD2.F32 R0, -RZ, R4.reuse.H0_H0 ;  /* 0x20000004ff008230 */ /* 0x110fe20000004100 */
[----:B--2---:R-:W-:Y:S01]  /*88f0*/  @!P0 MOV R35, R37 ;  /* 0x0000002500238202 */ /* 0x004fe20000000f00 */
[----:B------:R-:W-:Y:S01]  /*8900*/  @!P0 HADD2.F32 R8, -RZ, R4.H1_H1 ;  /* 0x30000004ff088230 */ /* 0x000fe20000004100 */
[----:B------:R-:W-:Y:S01]  /*8910*/  @!P0 MOV R34, R38 ;  /* 0x0000002600228202 */ /* 0x000fe20000000f00 */
[--C-:B------:R-:W-:Y:S01]  /*8920*/  @!P0 HADD2.F32 R9, -RZ, R5.reuse.H0_H0 ;  /* 0x20000005ff098230 */ /* 0x100fe20000004100 */
[----:B-----5:R-:W-:Y:S01]  /*8930*/  @!P0 MOV R33, R39 ;  /* 0x0000002700218202 */ /* 0x020fe20000000f00 */
        /* <DEDUP_REMOVED lines=10> */
[--C-:B---3--:R-:W-:Y:S01]  /*89e0*/  @!P0 HADD2.F32 R29, -RZ, R43.reuse.H0_H0 ;  /* 0x2000002bff1d8230 */ /* 0x108fe20000004100 */
[----:B------:R-:W2:Y:S01]  /*89f0*/  @!P0 LDG.E.128 R4, desc[UR4][R2.64] ;  /* 0x0000000402048981 */ /* 0x000ea2000c1e1d00 */
[----:B------:R-:W-:Y:S02]  /*8a00*/  @!P0 HADD2.F32 R32, -RZ, R43.H1_H1 ;  /* 0x3000002bff208230 */ /* 0x000fe40000004100 */
[----:B------:R-:W-:Y:S01]  /*8a10*/  @!P1 FADD.FTZ R8, -R8, -RZ ;  /* 0x800000ff08089221 */ /* 0x000fe20000010100 */
[----:B------:R-:W-:Y:S01]  /*8a20*/  @!P1 FADD.FTZ R13, -R13, -RZ ;  /* 0x800000ff0d0d9221 */ /* 0x000fe20000010100 */
[----:B------:R-:W-:Y:S01]  /*8a30*/  @!P1 FADD.FTZ R16, -R16, -RZ ;  /* 0x800000ff10109221 */ /* 0x000fe20000010100 */
[--C-:B--2---:R-:W-:Y:S02]  /*8a40*/  @!P0 HADD2.F32 R3, -RZ, R4.reuse.H0_H0 ;  /* 0x20000004ff038230 */ /* 0x104fe40000004100 */
[----:B------:R-:W-:Y:S02]  /*8a50*/  @!P0 HADD2.F32 R2, -RZ, R4.H1_H1 ;  /* 0x30000004ff028230 */ /* 0x000fe40000004100 */
[--C-:B------:R-:W-:Y:S02]  /*8a60*/  @!P0 HADD2.F32 R4, -RZ, R5.reuse.H1_H1 ;  /* 0x30000005ff048230 */ /* 0x100fe40000004100 */
[----:B------:R-:W-:Y:S01]  /*8a70*/  @!P0 FMUL.FTZ R0, R3, R0 ;  /* 0x0000000003008220 */ /* 0x000fe20000410000 */
[----:B------:R-:W-:Y:S02]  /*8a80*/  @!P0 HADD2.F32 R17, -RZ, R5.H0_H0 ;  /* 0x20000005ff118230 */ /* 0x000fe40000004100 */
[----:B------:R-:W-:Y:S01]  /*8a90*/  @!P0 FMUL.FTZ R2, R2, R8 ;  /* 0x0000000802028220 */ /* 0x000fe20000410000 */
[--C-:B------:R-:W-:Y:S02]  /*8aa0*/  @!P0 HADD2.F32 R5, -RZ, R6.reuse.H0_H0 ;  /* 0x20000006ff058230 */ /* 0x100fe40000004100 */
[----:B------:R-:W-:Y:S01]  /*8ab0*/  @!P0 FMUL.FTZ R4, R4, R10 ;  /* 0x0000000a04048220 */ /* 0x000fe20000410000 */
[----:B------:R-:W-:Y:S01]  /*8ac0*/  @!P0 HADD2.F32 R6, -RZ, R6.H1_H1 ;  /* 0x30000006ff068230 */ /* 0x000fe20000004100 */
[----:B------:R-:W-:Y:S01]  /*8ad0*/  @!P0 MOV R10, R36 ;  /* 0x00000024000a8202 */ /* 0x000fe20000000f00 */
        /* <DEDUP_REMOVED lines=19> */
[----:B------:R-:W-:Y:S02]  /*8c10*/  @!P0 HADD2.F32 R18, -RZ, R42.H0_H0 ;  /* 0x2000002aff128230 */ /* 0x000fe40000004100 */
        /* <DEDUP_REMOVED lines=18> */
.L_x_1040:
[----:B------:R-:W-:Y:S05]  /*8d40*/  BSYNC.RECONVERGENT B0 ;  /* 0x0000000000007941 */ /* 0x000fea0003800200 */
.L_x_1039:
[----:B------:R-:W-:Y:S01]  /*8d50*/  ISETP.NE.AND P0, PT, R47, RZ, PT ;  /* 0x000000ff2f00720c */ /* 0x000fe20003f05270 */
[----:B------:R-:W-:Y:S11]  /*8d60*/  BSSY.RECONVERGENT B0, `(.L_x_1041) ;  /* 0x0000062000007945 */ /* 0x000ff60003800200 */
[----:B------:R-:W-:Y:S01]  /*8d70*/  @!UPT UIADD3 URZ, UPT, UPT, URZ, URZ, URZ ;  /* 0x000000fffffff290 */ /* 0x000fe2000fffe0ff */
[----:B------:R-:W-:Y:S05]  /*8d80*/  @P0 BRA `(.L_x_1042) ;  /* 0x00000004007c0947 */ /* 0x000fea0003800000 */
[----:B-1----:R-:W2:Y:S01]  /*8d90*/  LDC.64 R4, c[0x0][0x4a8] ;  /* 0x00012a00ff047b82 */ /* 0x002ea20000000a00 */
[----:B------:R-:W-:Y:S02]  /*8da0*/  ISETP.GE.U32.AND P2, PT, R14, R23, PT ;  /* 0x000000170e00720c */ /* 0x000fe40003f46070 */
[----:B------:R-:W-:Y:S02]  /*8db0*/  PLOP3.LUT P1, PT, PT, PT, PT, 0x80, 0x8 ;  /* 0x000000000008781c */ /* 0x000fe40003f2f070 */
[C---:B--2---:R-:W-:Y:S04]  /*8dc0*/  LEA R2, P0, R4.reuse, R20, 0x5 ;  /* 0x0000001404027211 */ /* 0x044fe800078028ff */
[----:B------:R-:W-:Y:S02]  /*8dd0*/  LEA.HI.X R3, R4, R21, R5, 0x5, P0 ;  /* 0x0000001504037211 */ /* 0x000fe400000f2c05 */
[----:B------:R-:W1:Y:S03]  /*8de0*/  LDC.64 R4, c[0x0][0x3b8] ;  /* 0x0000ee00ff047b82 */ /* 0x000e660000000a00 */
[----:B----4-:R-:W2:Y:S01]  /*8df0*/  LDG.E.128 R36, desc[UR4][R2.64] ;  /* 0x0000000402247981 */ /* 0x010ea2000c1e1d00 */
[C---:B-1----:R-:W-:Y:S04]  /*8e00*/  LEA R46, P0, R4.reuse, R48, 0x5 ;  /* 0x00000030042e7211 */ /* 0x042fe800078028ff */
[----:B------:R-:W-:Y:S02]  /*8e10*/  LEA.HI.X R47, R4, R49, R5, 0x5, P0 ;  /* 0x00000031042f7211 */ /* 0x000fe400000f2c05 */
[----:B------:R-:W-:Y:S11]  /*8e20*/  ISETP.GE.AND P0, PT, R14, R19, PT ;  /* 0x000000130e00720c */ /* 0x000ff60003f06270 */
[----:B------:R-:W-:Y:S02]  /*8e30*/  @!UPT UIADD3 URZ, UPT, UPT, URZ, URZ, URZ ;  /* 0x000000fffffff290 */ /* 0x000fe4000fffe0ff */
[----:B------:R-:W-:Y:S02]  /*8e40*/  @!P0 SEL R0, R24, RZ, P2 ;  /* 0x000000ff18008207 */ /* 0x000fe40001000000 */
[----:B------:R-:W-:Y:S02]  /*8e50*/  @!P0 PLOP3.LUT P1, PT, P2, PT, PT, 0x80, 0x8 ;  /* 0x000000000008881c */ /* 0x000fe4000172f070 */
[----:B------:R-:W-:Y:S02]  /*8e60*/  @!P0 SEL R4, R50, RZ, P2 ;  /* 0x000000ff32048207 */ /* 0x000fe40001000000 */
[----:B------:R-:W-:Y:S04]  /*8e70*/  @!P0 IADD3 R0, P2, PT, R115, R0, RZ ;  /* 0x0000000073008210 */ /* 0x000fe80007f5e0ff */
[----:B------:R-:W-:Y:S02]  /*8e80*/  @!P0 IADD3.X R4, PT, PT, R144, R4, RZ, P2, !PT ;  /* 0x0000000490048210 */ /* 0x000fe400017fe4ff */
[C---:B------:R-:W-:Y:S02]  /*8e90*/  @!P0 SHF.L.U32 R32, R0.reuse, 0x1, RZ ;  /* 0x0000000100208819 */ /* 0x040fe400000006ff */
[----:B------:R-:W-:Y:S02]  /*8ea0*/  @!P0 SHF.L.U64.HI R0, R0, 0x1, R4 ;  /* 0x0000000100008819 */ /* 0x000fe40000010204 */
[----:B------:R-:W-:Y:S04]  /*8eb0*/  @!P0 IADD3 R4, P2, PT, R32, R54, RZ ;  /* 0x0000003620048210 */ /* 0x000fe80007f5e0ff */
[----:B------:R-:W-:Y:S02]  /*8ec0*/  @!P0 IADD3.X R5, PT, PT, R0, R53, RZ, P2, !PT ;  /* 0x0000003500058210 */ /* 0x000fe400017fe4ff */
[----:B------:R-:W-:Y:S04]  /*8ed0*/  @!P0 IADD3 R32, P2, PT, R32, R56, RZ ;  /* 0x0000003820208210 */ /* 0x000fe80007f5e0ff */
[----:B------:R-:W4:Y:S01]  /*8ee0*/  @!P0 LDG.E.128 R4, desc[UR4][R4.64] ;  /* 0x0000000404048981 */ /* 0x000f22000c1e1d00 */
[----:B------:R-:W-:Y:S07]  /*8ef0*/  @!P0 IADD3.X R33, PT, PT, R0, R55, RZ, P2, !PT ;  /* 0x0000003700218210 */ /* 0x000fee00017fe4ff */
[----:B------:R1:W5:Y:S01]  /*8f00*/  @!P0 LDG.E.128 R40, desc[UR4][R32.64] ;  /* 0x0000000420288981 */ /* 0x000362000c1e1d00 */
[----:B--2---:R-:W-:Y:S02]  /*8f10*/  @!P0 MOV R35, R37 ;  /* 0x0000002500238202 */ /* 0x004fe40000000f00 */
[----:B------:R-:W-:Y:S02]  /*8f20*/  @!P0 MOV R34, R38 ;  /* 0x0000002600228202 */ /* 0x000fe40000000f00 */
[----:B-1----:R-:W-:Y:S01]  /*8f30*/  @!P0 MOV R33, R39 ;  /* 0x0000002700218202 */ /* 0x002fe20000000f00 */
[--C-:B----4-:R-:W-:Y:S02]  /*8f40*/  @!P0 HADD2.F32 R0, -RZ, R4.reuse.H0_H0 ;  /* 0x20000004ff008230 */ /* 0x110fe40000004100 */
[----:B------:R-:W-:Y:S02]  /*8f50*/  @!P0 HADD2.F32 R8, -RZ, R4.H1_H1 ;  /* 0x30000004ff088230 */ /* 0x000fe40000004100 */
[--C-:B------:R-:W-:Y:S02]  /*8f60*/  @!P0 HADD2.F32 R9, -RZ, R5.reuse.H0_H0 ;  /* 0x20000005ff098230 */ /* 0x100fe40000004100 */
[----:B------:R-:W-:Y:S01]  /*8f70*/  @!P1 FADD.FTZ R0, -R0, -RZ ;  /* 0x800000ff00009221 */ /* 0x000fe20000010100 */
[----:B------:R-:W-:Y:S02]  /*8f80*/  @!P0 HADD2.F32 R10, -RZ, R5.H1_H1 ;  /* 0x30000005ff0a8230 */ /* 0x000fe40000004100 */
[----:B------:R-:W-:Y:S01]  /*8f90*/  @!P1 FADD.FTZ R8, -R8, -RZ ;  /* 0x800000ff08089221 */ /* 0x000fe20000010100 */
[----:B------:R-:W-:Y:S04]  /*8fa0*/  @!P0 IMAD.WIDE R4, R25, 0x2, R2 ;  /* 0x0000000219048825 */ /* 0x000fe800078e0202 */
[----:B------:R-:W-:Y:S01]  /*8fb0*/  @!P1 FADD.FTZ R9, -R9, -RZ ;  /* 0x800000ff09099221 */ /* 0x000fe20000010100 */
[----:B------:R-:W-:Y:S01]  /*8fc0*/  @!P1 FADD.FTZ R10, -R10, -RZ ;  /* 0x800000ff0a0a9221 */ /* 0x000fe20000010100 */
[--C-:B------:R-:W-:Y:S02]  /*8fd0*/  @!P0 HADD2.F32 R11, -RZ, R6.reuse.H0_H0 ;  /* 0x20000006ff0b8230 */ /* 0x100fe40000004100 */
[----:B------:R-:W-:Y:S02]  /*8fe0*/  @!P0 HADD2.F32 R12, -RZ, R6.H1_H1 ;  /* 0x30000006ff0c8230 */ /* 0x000fe40000004100 */
        /* <DEDUP_REMOVED lines=57> */
.L_x_1042:
[----:B------:R-:W-:Y:S05]  /*9380*/  BSYNC.RECONVERGENT B0 ;  /* 0x0000000000007941 */ /* 0x000fea0003800200 */
.L_x_1041:
        /* <DEDUP_REMOVED lines=99> */
.L_x_1044:
[----:B------:R-:W-:Y:S05]  /*99c0*/  BSYNC.RECONVERGENT B0 ;  /* 0x0000000000007941 */ /* 0x000fea0003800200 */
.L_x_1043:
[----:B------:R-:W-:Y:S04]  /*99d0*/  BSSY.RECONVERGENT B0, `(.L_x_1045) ;  /* 0x0000066000007945 */ /* 0x000fe80003800200 */
[----:B------:R-:W-:Y:S05]  /*99e0*/  @P3 BRA `(.L_x_1046) ;  /* 0x0000000400903947 */ /* 0x000fea0003800000 */
[C---:B------:R-:W-:Y:S02]  /*99f0*/  ISETP.GE.AND P0, PT, R14.reuse, R19, PT ;  /* 0x000000130e00720c */ /* 0x040fe40003f06270 */
[----:B------:R-:W-:Y:S02]  /*9a00*/  ISETP.GE.U32.AND P2, PT, R14, R23, PT ;  /* 0x000000170e00720c */ /* 0x000fe40003f46070 */
[----:B------:R-:W-:Y:S09]  /*9a10*/  PLOP3.LUT P1, PT, PT, PT, PT, 0x80, 0x8 ;  /* 0x000000000008781c */ /* 0x000ff20003f2f070 */
[----:B------:R-:W-:Y:S02]  /*9a20*/  @!P0 SEL R0, R24, RZ, P2 ;  /* 0x000000ff18008207 */ /* 0x000fe40001000000 */
[----:B------:R-:W-:Y:S02]  /*9a30*/  @!P0 PLOP3.LUT P1, PT, P2, PT, PT, 0x80, 0x8 ;  /* 0x000000000008881c */ /* 0x000fe4000172f070 */
[----:B-12---:R-:W-:Y:S02]  /*9a40*/  @!P0 SEL R2, R50, RZ, P2 ;  /* 0x000000ff32028207 */ /* 0x006fe40001000000 */
[----:B------:R-:W-:Y:S04]  /*9a50*/  @!P0 IADD3 R0, P2, PT, R114, R0, RZ ;  /* 0x0000000072008210 */ /* 0x000fe80007f5e0ff */
[----:B------:R-:W-:Y:S02]  /*9a60*/  @!P0 IADD3.X R2, PT, PT, R142, R2, RZ, P2, !PT ;  /* 0x000000028e028210 */ /* 0x000fe400017fe4ff */
[C---:B------:R-:W-:Y:S02]  /*9a70*/  @!P0 SHF.L.U32 R32, R0.reuse, 0x1, RZ ;  /* 0x0000000100208819 */ /* 0x040fe400000006ff */
[----:B------:R-:W-:Y:S02]  /*9a80*/  @!P0 SHF.L.U64.HI R0, R0, 0x1, R2 ;  /* 0x0000000100008819 */ /* 0x000fe40000010202 */
[----:B------:R-:W-:Y:S04]  /*9a90*/  @!P0 IADD3 R2, P2, PT, R32, R54, RZ ;  /* 0x0000003620028210 */ /* 0x000fe80007f5e0ff */
[----:B------:R-:W-:Y:S02]  /*9aa0*/  @!P0 IADD3.X R3, PT, PT, R0, R53, RZ, P2, !PT ;  /* 0x0000003500038210 */ /* 0x000fe400017fe4ff */
[----:B------:R-:W-:Y:S03]  /*9ab0*/  @!P0 IADD3 R32, P2, PT, R32, R56, RZ ;  /* 0x0000003820208210 */ /* 0x000fe60007f5e0ff */
[----:B------:R1:W2:Y:S01]  /*9ac0*/  @!P0 LDG.E.128 R4, desc[UR4][R2.64] ;  /* 0x0000000402048981 */ /* 0x0002a2000c1e1d00 */
[----:B------:R-:W-:Y:S07]  /*9ad0*/  @!P0 IADD3.X R33, PT, PT, R0, R55, RZ, P2, !PT ;  /* 0x0000003700218210 */ /* 0x000fee00017fe4ff */
[----:B------:R-:W5:Y:S01]  /*9ae0*/  @!P0 LDG.E.128 R40, desc[UR4][R32.64] ;  /* 0x0000000420288981 */ /* 0x000f62000c1e1d00 */
[----:B-1----:R-:W-:Y:S02]  /*9af0*/  MOV R2, R20 ;  /* 0x0000001400027202 */ /* 0x002fe40000000f00 */
[----:B------:R-:W-:Y:S01]  /*9b00*/  MOV R3, R21 ;  /* 0x0000001500037202 */ /* 0x000fe20000000f00 */
[--C-:B--2---:R-:W-:Y:S02]  /*9b10*/  @!P0 HADD2.F32 R0, -RZ, R4.reuse.H0_H0 ;  /* 0x20000004ff008230 */ /* 0x104fe40000004100 */
[----:B------:R-:W-:Y:S02]  /*9b20*/  @!P0 HADD2.F32 R8, -RZ, R4.H1_H1 ;  /* 0x30000004ff088230 */ /* 0x000fe40000004100 */
[--C-:B------:R-:W-:Y:S02]  /*9b30*/  @!P0 HADD2.F32 R9, -RZ, R5.reuse.H0_H0 ;  /* 0x20000005ff098230 */ /* 0x100fe40000004100 */
[----:B------:R-:W-:Y:S01]  /*9b40*/  @!P1 FADD.FTZ R0, -R0, -RZ ;  /* 0x800000ff00009221 */ /* 0x000fe20000010100 */
[----:B------:R-:W-:Y:S02]  /*9b50*/  @!P0 HADD2.F32 R10, -RZ, R5.H1_H1 ;  /* 0x30000005ff0a8230 */ /* 0x000fe40000004100 */
[----:B------:R-:W-:Y:S01]  /*9b60*/  @!P1 FADD.FTZ R8, -R8, -RZ ;  /* 0x800000ff08089221 */ /* 0x000fe20000010100 */
[--C-:B------:R-:W-:Y:S01]  /*9b70*/  @!P0 HADD2.F32 R11, -RZ, R6.reuse.H0_H0 ;  /* 0x20000006ff0b8230 */ /* 0x100fe20000004100 */
[----:B------:R-:W1:Y:S01]  /*9b80*/  LDC.64 R4, c[0x0][0x4a8] ;  /* 0x00012a00ff047b82 */ /* 0x000e620000000a00 */
[----:B------:R-:W-:Y:S02]  /*9b90*/  @!P0 HADD2.F32 R12, -RZ, R6.H1_H1 ;  /* 0x30000006ff0c8230 */ /* 0x000fe40000004100 */
[----:B------:R-:W-:Y:S01]  /*9ba0*/  @!P1 FADD.FTZ R10, -R10, -RZ ;  /* 0x800000ff0a0a9221 */ /* 0x000fe20000010100 */
[--C-:B------:R-:W-:Y:S02]  /*9bb0*/  @!P0 HADD2.F32 R13, -RZ, R7.reuse.H0_H0 ;  /* 0x20000007ff0d8230 */ /* 0x100fe40000004100 */
[----:B------:R-:W-:Y:S01]  /*9bc0*/  @!P1 FADD.FTZ R9, -R9, -RZ ;  /* 0x800000ff09099221 */ /* 0x000fe20000010100 */
[----:B------:R-:W-:Y:S02]  /*9bd0*/  @!P0 HADD2.F32 R16, -RZ, R7.H1_H1 ;  /* 0x30000007ff108230 */ /* 0x000fe40000004100 */
[----:B------:R-:W-:Y:S01]  /*9be0*/  @!P1 FADD.FTZ R11, -R11, -RZ ;  /* 0x800000ff0b0b9221 */ /* 0x000fe20000010100 */
[--C-:B-----5:R-:W-:Y:S02]  /*9bf0*/  @!P0 HADD2.F32 R29, -RZ, R43.reuse.H0_H0 ;  /* 0x2000002bff1d8230 */ /* 0x120fe40000004100 */
[----:B------:R-:W-:Y:S01]  /*9c00*/  @!P1 FADD.FTZ R12, -R12, -RZ ;  /* 0x800000ff0c0c9221 */ /* 0x000fe20000010100 */
[----:B------:R-:W-:Y:S02]  /*9c10*/  @!P0 HADD2.F32 R32, -RZ, R43.H1_H1 ;  /* 0x3000002bff208230 */ /* 0x000fe40000004100 */
[----:B------:R-:W-:Y:S01]  /*9c20*/  @!P1 FADD.FTZ R13, -R13, -RZ ;  /* 0x800000ff0d0d9221 */ /* 0x000fe20000010100 */
[----:B------:R-:W-:Y:S01]  /*9c30*/  @!P1 FADD.FTZ R16, -R16, -RZ ;  /* 0x800000ff10109221 */ /* 0x000fe20000010100 */
[----:B-1----:R-:W-:Y:S04]  /*9c40*/  IMAD.WIDE.U32 R2, R4, 0x60, R2 ;  /* 0x0000006004027825 */ /* 0x002fe800078e0002 */
[----:B------:R-:W-:Y:S05]  /*9c50*/  IMAD R4, R5, 0x60, RZ ;  /* 0x0000006005047824 */ /* 0x000fea00078e02ff */
[----:B------:R-:W-:Y:S03]  /*9c60*/  IADD3 R3, PT, PT, R4, R3, RZ ;  /* 0x0000000304037210 */ /* 0x000fe60007ffe0ff */
[----:B------:R-:W-:Y:S02]  /*9c70*/  @!P0 IMAD.WIDE R4, R25, 0x2, R2 ;  /* 0x0000000219048825 */ /* 0x000fe400078e0202 */
[----:B----4-:R-:W2:Y:S08]  /*9c80*/  LDG.E.128 R36, desc[UR4][R2.64] ;  /* 0x0000000402247981 */ /* 0x010eb0000c1e1d00 */
[----:B------:R-:W4:Y:S01]  /*9c90*/  @!P0 LDG.E.128 R4, desc[UR4][R4.64] ;  /* 0x0000000404048981 */ /* 0x000f22000c1e1d00 */
[----:B--2---:R-:W-:Y:S02]  /*9ca0*/  @!P0 MOV R35, R37 ;  /* 0x0000002500238202 */ /* 0x004fe40000000f00 */
[----:B------:R-:W-:Y:S02]  /*9cb0*/  @!P0 MOV R34, R38 ;  /* 0x0000002600228202 */ /* 0x000fe40000000f00 */
[----:B------:R-:W-:Y:S01]  /*9cc0*/  @!P0 MOV R33, R39 ;  /* 0x0000002700218202 */ /* 0x000fe20000000f00 */
[--C-:B----4-:R-:W-:Y:S02]  /*9cd0*/  @!P0 HADD2.F32 R3, -RZ, R4.reuse.H0_H0 ;  /* 0x20000004ff038230 */ /* 0x110fe40000004100 */
        /* <DEDUP_REMOVED lines=38> */
[----:B------:R-:W-:Y:S01]  /*9f40*/  @!P0 FFMA.FTZ R6, R11, R22, R6 ;  /* 0x000000160b068223 */ /* 0x000fe20000010006 */
[----:B------:R-:W-:Y:S02]  /*9f50*/  @!P0 HADD2.F32 R13, -RZ, R33.H1_H1 ;  /* 0x30000021ff0d8230 */ /* 0x000fe40000004100 */
[----:B------:R-:W-:Y:S01]  /*9f60*/  @!P0 FFMA.FTZ R7, R12, R29, R7 ;  /* 0x0000001d0c078223 */ /* 0x000fe20000010007 */
[----:B------:R-:W-:Y:S02]  /*9f70*/  @!P0 MOV R37, R3 ;  /* 0x0000000300258202 */ /* 0x000fe40000000f00 */
[----:B------:R-:W-:Y:S01]  /*9f80*/  @!P0 F2FP.F16.F32.PACK_AB R5, R6, R5 ;  /* 0x000000050605823e */ /* 0x000fe200000000ff */
[----:B------:R-:W-:Y:S01]  /*9f90*/  @!P0 FFMA.FTZ R8, R13, R32, R8 ;  /* 0x000000200d088223 */ /* 0x000fe20000010008 */
[----:B------:R-:W-:Y:S02]  /*9fa0*/  MOV R3, R49 ;  /* 0x0000003100037202 */ /* 0x000fe40000000f00 */
[----:B------:R-:W-:Y:S02]  /*9fb0*/  @!P0 MOV R38, R5 ;  /* 0x0000000500268202 */ /* 0x000fe40000000f00 */
[----:B------:R-:W1:Y:S01]  /*9fc0*/  LDC.64 R4, c[0x0][0x3b8] ;  /* 0x0000ee00ff047b82 */ /* 0x000e620000000a00 */
[----:B------:R-:W-:Y:S04]  /*9fd0*/  @!P0 F2FP.F16.F32.PACK_AB R7, R8, R7 ;  /* 0x000000070807823e */ /* 0x000fe800000000ff */
[----:B------:R-:W-:Y:S01]  /*9fe0*/  @!P0 MOV R39, R7 ;  /* 0x0000000700278202 */ /* 0x000fe20000000f00 */
[----:B-1----:R-:W-:Y:S04]  /*9ff0*/  IMAD.WIDE.U32 R2, R4, 0x60, R2 ;  /* 0x0000006004027825 */ /* 0x002fe800078e0002 */
[----:B------:R-:W-:Y:S05]  /*a000*/  IMAD R5, R5, 0x60, RZ ;  /* 0x0000006005057824 */ /* 0x000fea00078e02ff */
[----:B------:R-:W-:Y:S05]  /*a010*/  IADD3 R3, PT, PT, R5, R3, RZ ;  /* 0x0000000305037210 */ /* 0x000fea0007ffe0ff */
[----:B------:R1:W-:Y:S02]  /*a020*/  STG.E.128 desc[UR4][R2.64], R36 ;  /* 0x0000002402007986 */ /* 0x0003e4000c101d04 */
.L_x_1046:
[----:B------:R-:W-:Y:S05]  /*a030*/  BSYNC.RECONVERGENT B0 ;  /* 0x0000000000007941 */ /* 0x000fea0003800200 */
.L_x_1045:
        /* <DEDUP_REMOVED lines=99> */
.L_x_1048:
[----:B------:R-:W-:Y:S05]  /*a670*/  BSYNC.RECONVERGENT B0 ;  /* 0x0000000000007941 */ /* 0x000fea0003800200 */
.L_x_1047:
        /* <DEDUP_REMOVED lines=102> */
.L_x_1050:
[----:B------:R-:W-:Y:S05]  /*ace0*/  BSYNC.RECONVERGENT B0 ;  /* 0x0000000000007941 */ /* 0x000fea0003800200 */
.L_x_1049:
        /* <DEDUP_REMOVED lines=102> */
.L_x_1052:
[----:B------:R-:W-:Y:S05]  /*b350*/  BSYNC.RECONVERGENT B0 ;  /* 0x0000000000007941 */ /* 0x000fea0003800200 */
.L_x_1051:
        /* <DEDUP_REMOVED lines=102> */
.L_x_1054:
[----:B------:R-:W-:Y:S05]  /*b9c0*/  BSYNC.RECONVERGENT B0 ;  /* 0x0000000000007941 */ /* 0x000fea0003800200 */
.L_x_1053:
        /* <DEDUP_REMOVED lines=99> */
.L_x_1056:
[----:B------:R-:W-:Y:S05]  /*c000*/  BSYNC.RECONVERGENT B0 ;  /* 0x0000000000007941 */ /* 0x000fea0003800200 */
.L_x_1055:
[----:B------:R-:W-:Y:S01]  /*c010*/  ISETP.NE.AND P0, PT, R64, RZ, PT ;  /* 0x000000ff4000720c */ /* 0x000fe20003f05270 */
[----:B------:R-:W-:Y:S11]  /*c020*/  BSSY.RECONVERGENT B0, `(.L_x_1057) ;  /* 0x0000068000007945 */ /* 0x000ff60003800200 */
[----:B------:R-:W-:Y:S01]  /*c030*/  @!UPT UIADD3 URZ, UPT, UPT, URZ, URZ, URZ ;  /* 0x000000fffffff290 */ /* 0x000fe2000fffe0ff */
[----:B------:R-:W-:Y:S05]  /*c040*/  @P0 BRA `(.L_x_1058) ;  /* 0x0000000400940947 */ /* 0x000fea0003800000 */
[C---:B------:R-:W-:Y:S01]  /*c050*/  ISETP.GE.AND P0, PT, R14.reuse, R19, PT ;  /* 0x000000130e00720c */ /* 0x040fe20003f06270 */
[----:B-1----:R-:W1:Y:S01]  /*c060*/  LDC.64 R46, c[0x0][0x3b8] ;  /* 0x0000ee00ff2e7b82 */ /* 0x002e620000000a00 */
[----:B------:R-:W-:Y:S02]  /*c070*/  ISETP.GE.U32.AND P2, PT, R14, R23, PT ;  /* 0x000000170e00720c */ /* 0x000fe40003f46070 */
[----:B------:R-:W-:Y:S09]  /*c080*/  PLOP3.LUT P1, PT, PT, PT, PT, 0x80, 0x8 ;  /* 0x000000000008781c */ /* 0x000ff20003f2f070 */
[----:B------:R-:W-:Y:S02]  /*c090*/  @!P0 SEL R0, R24, RZ, P2 ;  /* 0x000000ff18008207 */ /* 0x000fe40001000000 */
[----:B------:R-:W-:Y:S02]  /*c0a0*/  @!P0 PLOP3.LUT P1, PT, P2, PT, PT, 0x80, 0x8 ;  /* 0x000000000008881c */ /* 0x000fe4000172f070 */
[----:B--2---:R-:W-:Y:S02]  /*c0b0*/  @!P0 SEL R2, R50, RZ, P2 ;  /* 0x000000ff32028207 */ /* 0x004fe40001000000 */
[----:B------:R-:W-:Y:S04]  /*c0c0*/  @!P0 IADD3 R0, P2, PT, R121, R0, RZ ;  /* 0x0000000079008210 */ /* 0x000fe80007f5e0ff */
[----:B------:R-:W-:Y:S02]  /*c0d0*/  @!P0 IADD3.X R2, PT, PT, R136, R2, RZ, P2, !PT ;  /* 0x0000000288028210 */ /* 0x000fe400017fe4ff */
[C---:B------:R-:W-:Y:S02]  /*c0e0*/  @!P0 SHF.L.U32 R32, R0.reuse, 0x1, RZ ;  /* 0x0000000100208819 */ /* 0x040fe400000006ff */
[----:B------:R-:W-:Y:S02]  /*c0f0*/  @!P0 SHF.L.U64.HI R0, R0, 0x1, R2 ;  /* 0x0000000100008819 */ /* 0x000fe40000010202 */
[----:B------:R-:W-:Y:S04]  /*c100*/  @!P0 IADD3 R2, P2, PT, R32, R54, RZ ;  /* 0x0000003620028210 */ /* 0x000fe80007f5e0ff */
[----:B------:R-:W-:Y:S02]  /*c110*/  @!P0 IADD3.X R3, PT, PT, R0, R53, RZ, P2, !PT ;  /* 0x0000003500038210 */ /* 0x000fe400017fe4ff */
[----:B------:R-:W-:Y:S03]  /*c120*/  @!P0 IADD3 R32, P2, PT, R32, R56, RZ ;  /* 0x0000003820208210 */ /* 0x000fe60007f5e0ff */
[----:B------:R2:W5:Y:S01]  /*c130*/  @!P0 LDG.E.128 R4, desc[UR4][R2.64] ;  /* 0x0000000402048981 */ /* 0x000562000c1e1d00 */
[----:B------:R-:W-:Y:S07]  /*c140*/  @!P0 IADD3.X R33, PT, PT, R0, R55, RZ, P2, !PT ;  /* 0x0000003700218210 */ /* 0x000fee00017fe4ff */
[----:B------:R-:W3:Y:S01]  /*c150*/  @!P0 LDG.E.128 R40, desc[UR4][R32.64] ;  /* 0x0000000420288981 */ /* 0x000ee2000c1e1d00 */
[----:B--2---:R-:W-:Y:S02]  /*c160*/  MOV R2, R20 ;  /* 0x0000001400027202 */ /* 0x004fe40000000f00 */
[----:B------:R-:W-:Y:S01]  /*c170*/  MOV R3, R21 ;  /* 0x0000001500037202 */ /* 0x000fe20000000f00 */
[--C-:B-----5:R-:W-:Y:S02]  /*c180*/  @!P0 HADD2.F32 R0, -RZ, R4.reuse.H0_H0 ;  /* 0x20000004ff008230 */ /* 0x120fe40000004100 */
[----:B------:R-:W-:Y:S02]  /*c190*/  @!P0 HADD2.F32 R8, -RZ, R4.H1_H1 ;  /* 0x30000004ff088230 */ /* 0x000fe40000004100 */
[--C-:B------:R-:W-:Y:S02]  /*c1a0*/  @!P0 HADD2.F32 R9, -RZ, R5.reuse.H0_H0 ;  /* 0x20000005ff098230 */ /* 0x100fe40000004100 */
[----:B------:R-:W-:Y:S01]  /*c1b0*/  @!P1 FADD.FTZ R0, -R0, -RZ ;  /* 0x800000ff00009221 */ /* 0x000fe20000010100 */
[----:B------:R-:W-:Y:S02]  /*c1c0*/  @!P0 HADD2.F32 R10, -RZ, R5.H1_H1 ;  /* 0x30000005ff0a8230 */ /* 0x000fe40000004100 */
[----:B------:R-:W-:Y:S01]  /*c1d0*/  @!P1 FADD.FTZ R8, -R8, -RZ ;  /* 0x800000ff08089221 */ /* 0x000fe20000010100 */
[--C-:B------:R-:W-:Y:S01]  /*c1e0*/  @!P0 HADD2.F32 R11, -RZ, R6.reuse.H0_H0 ;  /* 0x20000006ff0b8230 */ /* 0x100fe20000004100 */
[----:B------:R-:W2:Y:S01]  /*c1f0*/  LDC.64 R4, c[0x0][0x4a8] ;  /* 0x00012a00ff047b82 */ /* 0x000ea20000000a00 */
[----:B------:R-:W-:Y:S02]  /*c200*/  @!P0 HADD2.F32 R12, -RZ, R6.H1_H1 ;  /* 0x30000006ff0c8230 */ /* 0x000fe40000004100 */
[----:B------:R-:W-:Y:S01]  /*c210*/  @!P1 FADD.FTZ R10, -R10, -RZ ;  /* 0x800000ff0a0a9221 */ /* 0x000fe20000010100 */
[--C-:B------:R-:W-:Y:S02]  /*c220*/  @!P0 HADD2.F32 R13, -RZ, R7.reuse.H0_H0 ;  /* 0x20000007ff0d8230 */ /* 0x100fe40000004100 */
[----:B------:R-:W-:Y:S01]  /*c230*/  @!P1 FADD.FTZ R9, -R9, -RZ ;  /* 0x800000ff09099221 */ /* 0x000fe20000010100 */
[----:B------:R-:W-:Y:S02]  /*c240*/  @!P0 HADD2.F32 R16, -RZ, R7.H1_H1 ;  /* 0x30000007ff108230 */ /* 0x000fe40000004100 */
[----:B------:R-:W-:Y:S01]  /*c250*/  @!P1 FADD.FTZ R11, -R11, -RZ ;  /* 0x800000ff0b0b9221 */ /* 0x000fe20000010100 */
[----:B---3--:R-:W-:Y:S02]  /*c260*/  @!P0 HADD2.F32 R29, -RZ, R43.H1_H1 ;  /* 0x3000002bff1d8230 */ /* 0x008fe40000004100 */
[----:B------:R-:W-:Y:S01]  /*c270*/  @!P1 FADD.FTZ R12, -R12, -RZ ;  /* 0x800000ff0c0c9221 */ /* 0x000fe20000010100 */
[----:B------:R-:W-:Y:S01]  /*c280*/  @!P1 FADD.FTZ R13, -R13, -RZ ;  /* 0x800000ff0d0d9221 */ /* 0x000fe20000010100 */
[----:B------:R-:W-:Y:S01]  /*c290*/  @!P1 FADD.FTZ R16, -R16, -RZ ;  /* 0x800000ff10109221 */ /* 0x000fe20000010100 */
[----:B--2---:R-:W-:Y:S04]  /*c2a0*/  IMAD.WIDE.U32 R2, R4, 0x120, R2 ;  /* 0x0000012004027825 */ /* 0x004fe800078e0002 */
[----:B------:R-:W-:Y:S05]  /*c2b0*/  IMAD R4, R5, 0x120, RZ ;  /* 0x0000012005047824 */ /* 0x000fea00078e02ff */
[----:B------:R-:W-:Y:S03]  /*c2c0*/  IADD3 R3, PT, PT, R4, R3, RZ ;  /* 0x0000000304037210 */ /* 0x000fe60007ffe0ff */
[----:B------:R-:W-:Y:S02]  /*c2d0*/  @!P0 IMAD.WIDE R4, R25, 0x2, R2 ;  /* 0x0000000219048825 */ /* 0x000fe400078e0202 */
[----:B----4-:R-:W2:Y:S08]  /*c2e0*/  LDG.E.128 R36, desc[UR4][R2.64] ;  /* 0x0000000402247981 */ /* 0x010eb0000c1e1d00 */
[----:B------:R-:W3:Y:S01]  /*c2f0*/  @!P0 LDG.E.128 R4, desc[UR4][R4.64] ;  /* 0x0000000404048981 */ /* 0x000ee2000c1e1d00 */
[----:B--2---:R-:W-:Y:S02]  /*c300*/  @!P0 MOV R33, R37 ;  /* 0x0000002500218202 */ /* 0x004fe40000000f00 */
[----:B------:R-:W-:Y:S02]  /*c310*/  @!P0 MOV R32, R38 ;  /* 0x0000002600208202 */ /* 0x000fe40000000f00 */
[----:B------:R-:W-:Y:S01]  /*c320*/  @!P0 MOV R34, R39 ;  /* 0x0000002700228202 */ /* 0x000fe20000000f00 */
[--C-:B---3--:R-:W-:Y:S02]  /*c330*/  @!P0 HADD2.F32 R3, -RZ, R4.reuse.H0_H0 ;  /* 0x20000004ff038230 */ /* 0x108fe40000004100 */
        /* <DEDUP_REMOVED lines=27> */
[----:B------:R-:W-:Y:S01]  /*c4f0*/  MOV R13, R49 ;  /* 0x00000031000d7202 */ /* 0x000fe20000000f00 */
[----:B------:R-:W-:Y:S01]  /*c500*/  @!P0 HADD2.F32 R17, -RZ, R42.H0_H0 ;  /* 0x2000002aff118230 */ /* 0x000fe20000004100 */
[----:B------:R-:W-:Y:S01]  /*c510*/  @!P0 F2FP.F16.F32.PACK_AB R0, R2, R0 ;  /* 0x000000000200823e */ /* 0x000fe200000000ff */
[----:B------:R-:W-:Y:S02]  /*c520*/  @!P0 HADD2.F32 R11, -RZ, R32.H0_H0 ;  /* 0x20000020ff0b8230 */ /* 0x000fe40000004100 */
[----:B------:R-:W-:Y:S01]  /*c530*/  @!P0 FFMA.FTZ R4, R10, R16, R4 ;  /* 0x000000100a048223 */ /* 0x000fe20000010004 */
[----:B------:R-:W-:Y:S01]  /*c540*/  @!P0 HADD2.F32 R18, -RZ, R42.H1_H1 ;  /* 0x3000002aff128230 */ /* 0x000fe20000004100 */
[----:B------:R-:W-:Y:S01]  /*c550*/  @!P0 MOV R36, R0 ;  /* 0x0000000000248202 */ /* 0x000fe20000000f00 */
[----:B------:R-:W-:Y:S02]  /*c560*/  @!P0 HADD2.F32 R12, -RZ, R32.H1_H1 ;  /* 0x30000020ff0c8230 */ /* 0x000fe40000004100 */
[----:B------:R-:W-:Y:S01]  /*c570*/  @!P0 FFMA.FTZ R5, R11, R17, R5 ;  /* 0x000000110b058223 */ /* 0x000fe20000010005 */
[----:B------:R-:W-:Y:S01]  /*c580*/  @!P0 F2FP.F16.F32.PACK_AB R4, R4, R3 ;  /* 0x000000030404823e */ /* 0x000fe200000000ff */
[--C-:B------:R-:W-:Y:S02]  /*c590*/  @!P0 HADD2.F32 R9, -RZ, R34.reuse.H0_H0 ;  /* 0x20000022ff098230 */ /* 0x100fe40000004100 */
[----:B------:R-:W-:Y:S01]  /*c5a0*/  @!P0 HADD2.F32 R22, -RZ, R43.H0_H0 ;  /* 0x2000002bff168230 */ /* 0x000fe20000004100 */
[----:B------:R-:W-:Y:S01]  /*c5b0*/  @!P0 MOV R37, R4 ;  /* 0x0000000400258202 */ /* 0x000fe20000000f00 */
[----:B------:R-:W-:Y:S02]  /*c5c0*/  @!P0 HADD2.F32 R10, -RZ, R34.H1_H1 ;  /* 0x30000022ff0a8230 */ /* 0x000fe40000004100 */
[----:B------:R-:W-:Y:S01]  /*c5d0*/  @!P0 FFMA.FTZ R6, R12, R18, R6 ;  /* 0x000000120c068223 */ /* 0x000fe20000010006 */
[----:B------:R-:W-:Y:S01]  /*c5e0*/  MOV R12, R48 ;  /* 0x00000030000c7202 */ /* 0x000fe20000000f00 */
[----:B------:R-:W-:Y:S01]  /*c5f0*/  @!P0 FFMA.FTZ R7, R9, R22, R7 ;  /* 0x0000001609078223 */ /* 0x000fe20000010007 */
[----:B-1----:R-:W-:Y:S02]  /*c600*/  IMAD R9, R47, 0x120, RZ ;  /* 0x000001202f097824 */ /* 0x002fe400078e02ff */
[----:B------:R-:W-:Y:S01]  /*c610*/  @!P0 FFMA.FTZ R8, R10, R29, R8 ;  /* 0x0000001d0a088223 */ /* 0x000fe20000010008 */
[----:B------:R-:W-:Y:S01]  /*c620*/  @!P0 F2FP.F16.F32.PACK_AB R5, R6, R5 ;  /* 0x000000050605823e */ /* 0x000fe200000000ff */
[----:B------:R-:W-:Y:S03]  /*c630*/  IMAD.WIDE.U32 R12, R46, 0x120, R12 ;  /* 0x000001202e0c7825 */ /* 0x000fe600078e000c */
[----:B------:R-:W-:Y:S02]  /*c640*/  @!P0 F2FP.F16.F32.PACK_AB R7, R8, R7 ;  /* 0x000000070807823e */ /* 0x000fe400000000ff */
[----:B------:R-:W-:Y:S02]  /*c650*/  IADD3 R3, PT, PT, R9, R13, RZ ;  /* 0x0000000d09037210 */ /* 0x000fe40007ffe0ff */
[----:B------:R-:W-:Y:S02]  /*c660*/  MOV R2, R12 ;  /* 0x0000000c00027202 */ /* 0x000fe40000000f00 */
[----:B------:R-:W-:Y:S02]  /*c670*/  @!P0 MOV R38, R5 ;  /* 0x0000000500268202 */ /* 0x000fe40000000f00 */
[----:B------:R-:W-:Y:S05]  /*c680*/  @!P0 MOV R39, R7 ;  /* 0x0000000700278202 */ /* 0x000fea0000000f00 */
[----:B------:R1:W-:Y:S02]  /*c690*/  STG.E.128 desc[UR4][R2.64], R36 ;  /* 0x0000002402007986 */ /* 0x0003e4000c101d04 */
.L_x_1058:
[----:B------:R-:W-:Y:S05]  /*c6a0*/  BSYNC.RECONVERGENT B0 ;  /* 0x0000000000007941 */ /* 0x000fea0003800200 */
.L_x_1057:
[----:B------:R-:W-:Y:S01]  /*c6b0*/  ISETP.NE.AND P0, PT, R65, RZ, PT ;  /* 0x000000ff4100720c */ /* 0x000fe20003f05270 */
[----:B------:R-:W-:Y:S11]  /*c6c0*/  BSSY.RECONVERGENT B0, `(.L_x_1059) ;  /* 0x0000068000007945 */ /* 0x000ff60003800200 */
[----:B------:R-:W-:Y:S01]  /*c6d0*/  @!UPT UIADD3 URZ, UPT, UPT, URZ, URZ, URZ ;  /* 0x000000fffffff290 */ /* 0x000fe2000fffe0ff */
[----:B------:R-:W-:Y:S05]  /*c6e0*/  @P0 BRA `(.L_x_1060) ;  /* 0x0000000400940947 */ /* 0x000fea0003800000 */
[C---:B------:R-:W-:Y:S01]  /*c6f0*/  ISETP.GE.AND P0, PT, R14.reuse, R19, PT ;  /* 0x000000130e00720c */ /* 0x040fe20003f06270 */
[----:B-1----:R-:W1:Y:S01]  /*c700*/  LDC.64 R4, c[0x0][0x4a8] ;  /* 0x00012a00ff047b82 */ /* 0x002e620000000a00 */
[----:B------:R-:W-:Y:S02]  /*c710*/  ISETP.GE.U32.AND P2, PT, R14, R23, PT ;  /* 0x000000170e00720c */ /* 0x000fe40003f46070 */
[----:B------:R-:W-:Y:S02]  /*c720*/  PLOP3.LUT P1, PT, PT, PT, PT, 0x80, 0x8 ;  /* 0x000000000008781c */ /* 0x000fe40003f2f070 */
[----:B--2---:R-:W-:Y:S03]  /*c730*/  MOV R3, R21 ;  /* 0x0000001500037202 */ /* 0x004fe60000000f00 */
[----:B------:R-:W2:Y:S04]  /*c740*/  LDC.64 R46, c[0x0][0x3b8] ;  /* 0x0000ee00ff2e7b82 */ /* 0x000ea80000000a00 */
[----:B------:R-:W-:Y:S02]  /*c750*/  @!P0 SEL R0, R24, RZ, P2 ;  /* 0x000000ff18008207 */ /* 0x000fe40001000000 */
[----:B------:R-:W-:Y:S02]  /*c760*/  @!P0 PLOP3.LUT P1, PT, P2, PT, PT, 0x80, 0x8 ;  /* 0x000000000008881c */ /* 0x000fe4000172f070 */
[----:B------:R-:W-:Y:S02]  /*c770*/  @!P0 SEL R2, R50, RZ, P2 ;  /* 0x000000ff32028207 */ /* 0x000fe40001000000 */
[----:B------:R-:W-:Y:S04]  /*c780*/  @!P0 IADD3 R0, P2, PT, R120, R0, RZ ;  /* 0x0000000078008210 */ /* 0x000fe80007f5e0ff */
[----:B------:R-:W-:Y:S02]  /*c790*/  @!P0 IADD3.X R2, PT, PT, R135, R2, RZ, P2, !PT ;  /* 0x0000000287028210 */ /* 0x000fe400017fe4ff */
[C---:B------:R-:W-:Y:S02]  /*c7a0*/  @!P0 SHF.L.U32 R8, R0.reuse, 0x1, RZ ;  /* 0x0000000100088819 */ /* 0x040fe400000006ff */
[----:B------:R-:W-:Y:S02]  /*c7b0*/  @!P0 SHF.L.U64.HI R0, R0, 0x1, R2 ;  /* 0x0000000100008819 */ /* 0x000fe40000010202 */
[----:B------:R-:W-:Y:S02]  /*c7c0*/  @!P0 IADD3 R10, P2, PT, R8, R54, RZ ;  /* 0x00000036080a8210 */ /* 0x000fe40007f5e0ff */
[----:B------:R-:W-:Y:S02]  /*c7d0*/  MOV R2, R20 ;  /* 0x0000001400027202 */ /* 0x000fe40000000f00 */
[----:B------:R-:W-:Y:S02]  /*c7e0*/  @!P0 IADD3.X R11, PT, PT, R0, R53, RZ, P2, !PT ;  /* 0x00000035000b8210 */ /* 0x000fe400017fe4ff */
[----:B------:R-:W-:Y:S01]  /*c7f0*/  @!P0 IADD3 R8, P2, PT, R8, R56, RZ ;  /* 0x0000003808088210 */ /* 0x000fe20007f5e0ff */
[----:B-1----:R-:W-:Y:S02]  /*c800*/  IMAD.WIDE.U32 R2, R4, 0x140, R2 ;  /* 0x0000014004027825 */ /* 0x002fe400078e0002 */
[----:B------:R-:W5:Y:S01]  /*c810*/  @!P0 LDG.E.128 R32, desc[UR4][R10.64] ;  /* 0x000000040a208981 */ /* 0x000f62000c1e1d00 */
[----:B------:R-:W-:Y:S01]  /*c820*/  @!P0 IADD3.X R9, PT, PT, R0, R55, RZ, P2, !PT ;  /* 0x0000003700098210 */ /* 0x000fe200017fe4ff */
[----:B------:R-:W-:Y:S05]  /*c830*/  IMAD R0, R5, 0x140, RZ ;  /* 0x0000014005007824 */ /* 0x000fea00078e02ff */
[----:B------:R-:W-:Y:S01]  /*c840*/  IADD3 R3, PT, PT, R0, R3, RZ ;  /* 0x0000000300037210 */ /* 0x000fe20007ffe0ff */
[----:B------:R-:W3:Y:S02]  /*c850*/  @!P0 LDG.E.128 R40, desc[UR4][R8.64] ;  /* 0x0000000408288981 */ /* 0x000ee4000c1e1d00 */
[----:B------:R-:W-:Y:S06]  /*c860*/  @!P0 IMAD.WIDE R4, R25, 0x2, R2 ;  /* 0x0000000219048825 */ /* 0x000fec00078e0202 */
[----:B----4-:R1:W4:Y:S08]  /*c870*/  LDG.E.128 R36, desc[UR4][R2.64] ;  /* 0x0000000402247981 */ /* 0x010330000c1e1d00 */
[----:B------:R-:W2:Y:S01]  /*c880*/  @!P0 LDG.E.128 R4, desc[UR4][R4.64] ;  /* 0x0000000404048981 */ /* 0x000ea2000c1e1d00 */
[--C-:B-----5:R-:W-:Y:S02]  /*c890*/  @!P0 HADD2.F32 R0, -RZ, R32.reuse.H0_H0 ;  /* 0x20000020ff008230 */ /* 0x120fe40000004100 */
[----:B-1----:R-:W-:Y:S02]  /*c8a0*/  @!P0 HADD2.F32 R2, -RZ, R32.H1_H1 ;  /* 0x30000020ff028230 */ /* 0x002fe40000004100 */
[----:B------:R-:W-:Y:S02]  /*c8b0*/  @!P0 HADD2.F32 R3, -RZ, R33.H0_H0 ;  /* 0x20000021ff038230 */ /* 0x000fe40000004100 */
[----:B------:R-:W-:Y:S01]  /*c8c0*/  @!P1 FADD.FTZ R0, -R0, -RZ ;  /* 0x800000ff00009221 */ /* 0x000fe20000010100 */
[----:B------:R-:W-:Y:S02]  /*c8d0*/  @!P0 HADD2.F32 R8, -RZ, R35.H1_H1 ;  /* 0x30000023ff088230 */ /* 0x000fe40000004100 */
[----:B------:R-:W-:Y:S01]  /*c8e0*/  @!P1 FADD.FTZ R2, -R2, -RZ ;  /* 0x800000ff02029221 */ /* 0x000fe20000010100 */
[--C-:B---3--:R-:W-:Y:S02]  /*c8f0*/  @!P0 HADD2.F32 R22, -RZ, R43.reuse.H0_H0 ;  /* 0x2000002bff168230 */ /* 0x108fe40000004100 */
[----:B------:R-:W-:Y:S01]  /*c900*/  @!P1 FADD.FTZ R3, -R3, -RZ ;  /* 0x800000ff03039221 */ /* 0x000fe20000010100 */
[----:B------:R-:W-:Y:S02]  /*c910*/  @!P0 HADD2.F32 R29, -RZ, R43.H1_H1 ;  /* 0x3000002bff1d8230 */ /* 0x000fe40000004100 */
[----:B------:R-:W-:Y:S01]  /*c920*/  @!P1 FADD.FTZ R8, -R8, -RZ ;  /* 0x800000ff08089221 */ /* 0x000fe20000010100 */
[----:B----4-:R-:W-:Y:S01]  /*c930*/  @!P0 MOV R32, R38 ;  /* 0x0000002600208202 */ /* 0x010fe20000000f00 */
[--C-:B--2---:R-:W-:Y:S02]  /*c940*/  @!P0 HADD2.F32 R10, -RZ, R4.reuse.H0_H0 ;  /* 0x20000004ff0a8230 */ /* 0x104fe40000004100 */
[----:B------:R-:W-:Y:S02]  /*c950*/  @!P0 HADD2.F32 R9, -RZ, R4.H1_H1 ;  /* 0x30000004ff098230 */ /* 0x000fe40000004100 */
[----:B------:R-:W-:Y:S01]  /*c960*/  @!P0 HADD2.F32 R4, -RZ, R33.H1_H1 ;  /* 0x30000021ff048230 */ /* 0x000fe20000004100 */
[----:B------:R-:W-:Y:S01]  /*c970*/  @!P0 MOV R33, R37 ;  /* 0x0000002500218202 */ /* 0x000fe20000000f00 */
[--C-:B------:R-:W-:Y:S02]  /*c980*/  @!P0 HADD2.F32 R11, -RZ, R5.reuse.H1_H1 ;  /* 0x30000005ff0b8230 */ /* 0x100fe40000004100 */
[----:B------:R-:W-:Y:S01]  /*c990*/  @!P0 FMUL.FTZ R0, R10, R0 ;  /* 0x000000000a008220 */ /* 0x000fe20000410000 */
[--C-:B------:R-:W-:Y:S01]  /*c9a0*/  @!P0 HADD2.F32 R16, -RZ, R6.reuse.H0_H0 ;  /* 0x20000006ff108230 */ /* 0x100fe20000004100 */
[----:B------:R-:W-:Y:S01]  /*c9b0*/  @!P0 MOV R10, R36 ;  /* 0x00000024000a8202 */ /* 0x000fe20000000f00 */
[----:B------:R-:W-:Y:S02]  /*c9c0*/  @!P0 HADD2.F32 R13, -RZ, R6.H1_H1 ;  /* 0x30000006ff0d8230 */ /* 0x000fe40000004100 */
[----:B------:R-:W-:Y:S01]  /*c9d0*/  @!P1 FADD.FTZ R4, -R4, -RZ ;  /* 0x800000ff04049221 */ /* 0x000fe20000010100 */
[----:B------:R-:W-:Y:S02]  /*c9e0*/  @!P0 HADD2.F32 R12, -RZ, R5.H0_H0 ;  /* 0x20000005ff0c8230 */ /* 0x000fe40000004100 */
[----:B------:R-:W-:Y:S01]  /*c9f0*/  @!P0 FMUL.FTZ R2, R9, R2 ;  /* 0x0000000209028220 */ /* 0x000fe20000410000 */
[--C-:B------:R-:W-:Y:S02]  /*ca00*/  @!P0 HADD2.F32 R6, -RZ, R34.reuse.H1_H1 ;  /* 0x30000022ff068230 */ /* 0x100fe40000004100 */
[----:B------:R-:W-:Y:S01]  /*ca10*/  @!P0 FMUL.FTZ R4, R11, R4 ;  /* 0x000000040b048220 */ /* 0x000fe20000410000 */
[----:B------:R-:W-:Y:S01]  /*ca20*/  @!P0 HADD2.F32 R5, -RZ, R34.H0_H0 ;  /* 0x20000022ff058230 */ /* 0x000fe20000004100 */
[----:B------:R-:W-:Y:S01]  /*ca30*/  @!P0 MOV R34, R39 ;  /* 0x0000002700228202 */ /* 0x000fe20000000f00 */
[--C-:B------:R-:W-:Y:S02]  /*ca40*/  @!P0 HADD2.F32 R9, -RZ, R10.reuse.H0_H0 ;  /* 0x2000000aff098230 */ /* 0x100fe40000004100 */
[----:B------:R-:W-:Y:S01]  /*ca50*/  @!P0 FMUL.FTZ R3, R12, R3 ;  /* 0x000000030c038220 */ /* 0x000fe20000410000 */
[----:B------:R-:W-:Y:S02]  /*ca60*/  @!P0 HADD2.F32 R11, -RZ, R10.H1_H1 ;  /* 0x3000000aff0b8230 */ /* 0x000fe40000004100 */
[----:B------:R-:W-:Y:S01]  /*ca70*/  @!P1 FADD.FTZ R6, -R6, -RZ ;  /* 0x800000ff06069221 */ /* 0x000fe20000010100 */
[--C-:B------:R-:W-:Y:S02]  /*ca80*/  @!P0 HADD2.F32 R18, -RZ, R7.reuse.H0_H0 ;  /* 0x20000007ff128230 */ /* 0x100fe40000004100 */
[----:B------:R-:W-:Y:S01]  /*ca90*/  @!P1 FADD.FTZ R5, -R5, -RZ ;  /* 0x800000ff05059221 */ /* 0x000fe20000010100 */
        /* <DEDUP_REMOVED lines=8> */
[----:B------:R-:W-:Y:S02]  /*cb20*/  @!P0 HADD2.F32 R13, -RZ, R41.H0_H0 ;  /* 0x20000029ff0d8230 */ /* 0x000fe40000004100 */
[----:B------:R-:W-:Y:S01]  /*cb30*/  @!P1 FADD.FTZ R7, -R7, -RZ ;  /* 0x800000ff07079221 */ /* 0x000fe20000010100 */
[----:B------:R-:W-:Y:S02]  /*cb40*/  @!P0 HADD2.F32 R9, -RZ, R33.H0_H0 ;  /* 0x20000021ff098230 */ /* 0x000fe40000004100 */
[----:B------:R-:W-:Y:S01]  /*cb50*/  @!P0 FFMA.FTZ R2, R11, R12, R2 ;  /* 0x0000000c0b028223 */ /* 0x000fe20000010002 */
[----:B------:R-:W-:Y:S02]  /*cb60*/  @!P0 HADD2.F32 R16, -RZ, R41.H1_H1 ;  /* 0x30000029ff108230 */ /* 0x000fe40000004100 */
[----:B------:R-:W-:Y:S01]  /*cb70*/  @!P0 FMUL.FTZ R7, R18, R7 ;  /* 0x0000000712078220 */ /* 0x000fe20000410000 */
        /* <DEDUP_REMOVED lines=13> */
[----:B------:R-:W-:Y:S01]  /*cc50*/  @!P0 HADD2.F32 R10, -RZ, R34.H1_H1 ;  /* 0x30000022ff0a8230 */ /* 0x000fe20000004100 */
[----:B------:R-:W-:Y:S01]  /*cc60*/  @!P0 MOV R37, R4 ;  /* 0x0000000400258202 */ /* 0x000fe20000000f00 */
[----:B------:R-:W-:Y:S01]  /*cc70*/  @!P0 FFMA.FTZ R6, R12, R18, R6 ;  /* 0x000000120c068223 */ /* 0x000fe20000010006 */
[----:B------:R-:W-:Y:S01]  /*cc80*/  MOV R12, R48 ;  /* 0x00000030000c7202 */ /* 0x000fe20000000f00 */
[----:B------:R-:W-:Y:S01]  /*cc90*/  @!P0 FFMA.FTZ R7, R9, R22, R7 ;  /* 0x0000001609078223 */ /* 0x000fe20000010007 */
[----:B------:R-:W-:Y:S01]  /*cca0*/  @!P0 FFMA.FTZ R8, R10, R29, R8 ;  /* 0x0000001d0a088223 */ /* 0x000fe20000010008 */
[----:B------:R-:W-:Y:S01]  /*ccb0*/  IMAD R9, R47, 0x140, RZ ;  /* 0x000001402f097824 */ /* 0x000fe200078e02ff */
        /* <DEDUP_REMOVED lines=8> */
.L_x_1060:
[----:B------:R-:W-:Y:S05]  /*cd40*/  BSYNC.RECONVERGENT B0 ;  /* 0x0000000000007941 */ /* 0x000fea0003800200 */
.L_x_1059:
[----:B------:R-:W-:Y:S01]  /*cd50*/  ISETP.NE.AND P0, PT, R66, RZ, PT ;  /* 0x000000ff4200720c */ /* 0x000fe20003f05270 */
[----:B------:R-:W-:Y:S11]  /*cd60*/  BSSY.RECONVERGENT B0, `(.L_x_1061) ;  /* 0x0000068000007945 */ /* 0x000ff60003800200 */
[----:B------:R-:W-:Y:S01]  /*cd70*/  @!UPT UIADD3 URZ, UPT, UPT, URZ, URZ, URZ ;  /* 0x000000fffffff290 */ /* 0x000fe2000fffe0ff */
[----:B------:R-:W-:Y:S05]  /*cd80*/  @P0 BRA `(.L_x_1062) ;  /* 0x0000000400940947 */ /* 0x000fea0003800000 */
[----:B-1----:R-:W1:Y:S01]  /*cd90*/  LDC.64 R4, c[0x0][0x4a8] ;  /* 0x00012a00ff047b82 */ /* 0x002e620000000a00 */
[C---:B------:R-:W-:Y:S02]  /*cda0*/  ISETP.GE.AND P0, PT, R14.reuse, R19, PT ;  /* 0x000000130e00720c */ /* 0x040fe40003f06270 */
[----:B--2---:R-:W-:Y:S02]  /*cdb0*/  MOV R2, R20 ;  /* 0x0000001400027202 */ /* 0x004fe40000000f00 */
[----:B------:R-:W-:Y:S03]  /*cdc0*/  MOV R3, R21 ;  /* 0x0000001500037202 */ /* 0x000fe60000000f00 */
[----:B------:R-:W2:Y:S01]  /*cdd0*/  LDC.64 R46, c[0x0][0x3b8] ;  /* 0x0000ee00ff2e7b82 */ /* 0x000ea20000000a00 */
[----:B------:R-:W-:Y:S01]  /*cde0*/  ISETP.GE.U32.AND P2, PT, R14, R23, PT ;  /* 0x000000170e00720c */ /* 0x000fe20003f46070 */
[----:B-1----:R-:W-:Y:S04]  /*cdf0*/  IMAD.WIDE.U32 R2, R4, 0x160, R2 ;  /* 0x0000016004027825 */ /* 0x002fe800078e0002 */
[----:B------:R-:W-:Y:S01]  /*ce00*/  @!P0 SEL R4, R50, RZ, P2 ;  /* 0x000000ff32048207 */ /* 0x000fe20001000000 */
[----:B------:R-:W-:Y:S01]  /*ce10*/  IMAD R0, R5, 0x160, RZ ;  /* 0x0000016005007824 */ /* 0x000fe200078e02ff */
[----:B------:R-:W-:Y:S04]  /*ce20*/  @!P0 SEL R5, R24, RZ, P2 ;  /* 0x000000ff18058207 */ /* 0x000fe80001000000 */
[----:B------:R-:W-:Y:S02]  /*ce30*/  IADD3 R3, PT, PT, R0, R3, RZ ;  /* 0x0000000300037210 */ /* 0x000fe40007ffe0ff */
[----:B------:R-:W-:Y:S03]  /*ce40*/  @!P0 IADD3 R0, P1, PT, R119, R5, RZ ;  /* 0x0000000577008210 */ /* 0x000fe60007f3e0ff */
[----:B----4-:R-:W4:Y:S01]  /*ce50*/  LDG.E.128 R36, desc[UR4][R2.64] ;  /* 0x0000000402247981 */ /* 0x010f22000c1e1d00 */
[----:B------:R-:W-:Y:S01]  /*ce60*/  @!P0 IADD3.X R6, PT, PT, R134, R4, RZ, P1, !PT ;  /* 0x0000000486068210 */ /* 0x000fe20000ffe4ff */
[----:B------:R-:W-:Y:S01]  /*ce70*/  @!P0 IMAD.WIDE R4, R25, 0x2, R2 ;  /* 0x0000000219048825 */ /* 0x000fe200078e0202 */
[C---:B------:R-:W-:Y:S02]  /*ce80*/  @!P0 SHF.L.U32 R10, R0.reuse, 0x1, RZ ;  /* 0x00000001000a8819 */ /* 0x040fe400000006ff */
[----:B------:R-:W-:Y:S02]  /*ce90*/  @!P0 SHF.L.U64.HI R0, R0, 0x1, R6 ;  /* 0x0000000100008819 */ /* 0x000fe40000010206 */
[----:B------:R-:W-:Y:S01]  /*cea0*/  @!P0 IADD3 R8, P1, PT, R10, R54, RZ ;  /* 0x000000360a088210 */ /* 0x000fe20007f3e0ff */
[----:B------:R-:W5:Y:S03]  /*ceb0*/  @!P0 LDG.E.128 R4, desc[UR4][R4.64] ;  /* 0x0000000404048981 */ /* 0x000f66000c1e1d00 */
[----:B------:R-:W-:Y:S05]  /*cec0*/  @!P0 IADD3.X R9, PT, PT, R0, R53, RZ, P1, !PT ;  /* 0x0000003500098210 */ /* 0x000fea0000ffe4ff */
[----:B------:R1:W3:Y:S02]  /*ced0*/  @!P0 LDG.E.128 R32, desc[UR4][R8.64] ;  /* 0x0000000408208981 */ /* 0x0002e4000c1e1d00 */
[----:B-1----:R-:W-:Y:S04]  /*cee0*/  @!P0 IADD3 R8, P1, PT, R10, R56, RZ ;  /* 0x000000380a088210 */ /* 0x002fe80007f3e0ff */
[----:B------:R-:W-:Y:S02]  /*cef0*/  @!P0 IADD3.X R9, PT, PT, R0, R55, RZ, P1, !PT ;  /* 0x0000003700098210 */ /* 0x000fe40000ffe4ff */
[----:B------:R-:W-:Y:S02]  /*cf00*/  PLOP3.LUT P1, PT, PT, PT, PT, 0x80, 0x8 ;  /* 0x000000000008781c */ /* 0x000fe40003f2f070 */
[----:B------:R-:W-:Y:S01]  /*cf10*/  @!P0 PLOP3.LUT P1, PT, P2, PT, PT, 0x80, 0x8 ;  /* 0x000000000008881c */ /* 0x000fe2000172f070 */
[----:B------:R1:W2:Y:S01]  /*cf20*/  @!P0 LDG.E.128 R40, desc[UR4][R8.64] ;  /* 0x0000000408288981 */ /* 0x0002a2000c1e1d00 */
[--C-:B-----5:R-:W-:Y:S02]  /*cf30*/  @!P0 HADD2.F32 R10, -RZ, R4.reuse.H0_H0 ;  /* 0x20000004ff0a8230 */ /* 0x120fe40000004100 */
[----:B-1----:R-:W-:Y:S02]  /*cf40*/  @!P0 HADD2.F32 R9, -RZ, R4.H1_H1 ;  /* 0x30000004ff098230 */ /* 0x002fe40000004100 */
[----:B------:R-:W-:Y:S02]  /*cf50*/  @!P0 HADD2.F32 R11, -RZ, R5.H1_H1 ;  /* 0x30000005ff0b8230 */ /* 0x000fe40000004100 */
[----:B------:R-:W-:Y:S02]  /*cf60*/  @!P0 HADD2.F32 R16, -RZ, R6.H0_H0 ;  /* 0x20000006ff108230 */ /* 0x000fe40000004100 */
[--C-:B---3--:R-:W-:Y:S02]  /*cf70*/  @!P0 HADD2.F32 R0, -RZ, R32.reuse.H0_H0 ;  /* 0x20000020ff008230 */ /* 0x108fe40000004100 */
[----:B------:R-:W-:Y:S01]  /*cf80*/  @!P0 HADD2.F32 R2, -RZ, R32.H1_H1 ;  /* 0x30000020ff028230 */ /* 0x000fe20000004100 */
[----:B----4-:R-:W-:Y:S01]  /*cf90*/  @!P0 MOV R32, R38 ;  /* 0x0000002600208202 */ /* 0x010fe20000000f00 */
[--C-:B------:R-:W-:Y:S02]  /*cfa0*/  @!P0 HADD2.F32 R4, -RZ, R33.reuse.H1_H1 ;  /* 0x30000021ff048230 */ /* 0x100fe40000004100 */
[----:B------:R-:W-:Y:S01]  /*cfb0*/  @!P1 FADD.FTZ R0, -R0, -RZ ;  /* 0x800000ff00009221 */ /* 0x000fe20000010100 */
[----:B------:R-:W-:Y:S02]  /*cfc0*/  @!P0 HADD2.F32 R3, -RZ, R33.H0_H0 ;  /* 0x20000021ff038230 */ /* 0x000fe40000004100 */
[----:B------:R-:W-:Y:S01]  /*cfd0*/  @!P1 FADD.FTZ R2, -R2, -RZ ;  /* 0x800000ff02029221 */ /* 0x000fe20000010100 */
[----:B------:R-:W-:Y:S02]  /*cfe0*/  @!P0 HADD2.F32 R13, -RZ, R6.H1_H1 ;  /* 0x30000006ff0d8230 */ /* 0x000fe40000004100 */
[----:B------:R-:W-:Y:S01]  /*cff0*/  @!P0 FMUL.FTZ R0, R10, R0 ;  /* 0x000000000a008220 */ /* 0x000fe20000410000 */
[----:B------:R-:W-:Y:S01]  /*d000*/  @!P0 HADD2.F32 R12, -RZ, R5.H0_H0 ;  /* 0x20000005ff0c8230 */ /* 0x000fe20000004100 */
[----:B------:R-:W-:Y:S01]  /*d010*/  @!P0 MOV R10, R36 ;  /* 0x00000024000a8202 */ /* 0x000fe20000000f00 */
[--C-:B------:R-:W-:Y:S02]  /*d020*/  @!P0 HADD2.F32 R6, -RZ, R34.reuse.H1_H1 ;  /* 0x30000022ff068230 */ /* 0x100fe40000004100 */
[----:B------:R-:W-:Y:S01]  /*d030*/  @!P1 FADD.FTZ R4, -R4, -RZ ;  /* 0x800000ff04049221 */ /* 0x000fe20000010100 */
[----:B------:R-:W-:Y:S02]  /*d040*/  @!P0 HADD2.F32 R5, -RZ, R34.H0_H0 ;  /* 0x20000022ff058230 */ /* 0x000fe40000004100 */
[----:B------:R-:W-:Y:S01]  /*d050*/  @!P0 FMUL.FTZ R2, R9, R2 ;  /* 0x0000000209028220 */ /* 0x000fe20000410000 */
[--C-:B------:R-:W-:Y:S02]  /*d060*/  @!P0 HADD2.F32 R9, -RZ, R10.reuse.H0_H0 ;  /* 0x2000000aff098230 */ /* 0x100fe40000004100 */
[----:B------:R-:W-:Y:S01]  /*d070*/  @!P0 FMUL.FTZ R4, R11, R4 ;  /* 0x000000040b048220 */ /* 0x000fe20000410000 */
[----:B------:R-:W-:Y:S02]  /*d080*/  @!P0 HADD2.F32 R11, -RZ, R10.H1_H1 ;  /* 0x3000000aff0b8230 */ /* 0x000fe40000004100 */
[----:B------:R-:W-:Y:S01]  /*d090*/  @!P1 FADD.FTZ R3, -R3, -RZ ;  /* 0x800000ff03039221 */ /* 0x000fe20000010100 */
[--C-:B------:R-:W-:Y:S01]  /*d0a0*/  @!P0 HADD2.F32 R18, -RZ, R7.reuse.H0_H0 ;  /* 0x20000007ff128230 */ /* 0x100fe20000004100 */
[----:B------:R-:W-:Y:S01]  /*d0b0*/  @!P0 MOV R33, R37 ;  /* 0x0000002500218202 */ /* 0x000fe20000000f00 */
[----:B------:R-:W-:Y:S01]  /*d0c0*/  @!P0 HADD2.F32 R17, -RZ, R7.H1_H1 ;  /* 0x30000007ff118230 */ /* 0x000fe20000004100 */
[----:B------:R-:W-:Y:S01]  /*d0d0*/  @!P0 MOV R34, R39 ;  /* 0x0000002700228202 */ /* 0x000fe20000000f00 */
[--C-:B------:R-:W-:Y:S02]  /*d0e0*/  @!P0 HADD2.F32 R8, -RZ, R35.reuse.H1_H1 ;  /* 0x30000023ff088230 */ /* 0x100fe40000004100 */
[----:B------:R-:W-:Y:S01]  /*d0f0*/  @!P0 FMUL.FTZ R3, R12, R3 ;  /* 0x000000030c038220 */ /* 0x000fe20000410000 */
[----:B------:R-:W-:Y:S02]  /*d100*/  @!P0 HADD2.F32 R7, -RZ, R35.H0_H0 ;  /* 0x20000023ff078230 */ /* 0x000fe40000004100 */
[----:B------:R-:W-:Y:S01]  /*d110*/  @!P1 FADD.FTZ R6, -R6, -RZ ;  /* 0x800000ff06069221 */ /* 0x000fe20000010100 */
[----:B------:R-:W-:Y:S01]  /*d120*/  @!P1 FADD.FTZ R5, -R5, -RZ ;  /* 0x800000ff05059221 */ /* 0x000fe20000010100 */
[----:B------:R-:W-:Y:S02]  /*d130*/  @!P1 FADD.FTZ R8, -R8, -RZ ;  /* 0x800000ff08089221 */ /* 0x000fe40000010100 */
[----:B------:R-:W-:Y:S01]  /*d140*/  @!P0 FMUL.FTZ R6, R13, R6 ;  /* 0x000000060d068220 */ /* 0x000fe20000410000 */
[----:B------:R-:W-:Y:S01]  /*d150*/  @!P0 FMUL.FTZ R5, R16, R5 ;  /* 0x0000000510058220 */ /* 0x000fe20000410000 */
[----:B------:R-:W-:Y:S01]  /*d160*/  @!P0 FMUL.FTZ R8, R17, R8 ;  /* 0x0000000811088220 */ /* 0x000fe20000410000 */
[--C-:B--2---:R-:W-:Y:S02]  /*d170*/  @!P0 HADD2.F32 R10, -RZ, R40.reuse.H0_H0 ;  /* 0x20000028ff0a8230 */ /* 0x104fe40000004100 */
[----:B------:R-:W-:Y:S01]  /*d180*/  @!P1 FADD.FTZ R7, -R7, -RZ ;  /* 0x800000ff07079221 */ /* 0x000fe20000010100 */
[----:B------:R-:W-:Y:S02]  /*d190*/  @!P0 HADD2.F32 R12, -RZ, R40.H1_H1 ;  /* 0x30000028ff0c8230 */ /* 0x000fe40000004100 */
[----:B------:R-:W-:Y:S02]  /*d1a0*/  @!P0 HADD2.F32 R13, -RZ, R41.H0_H0 ;  /* 0x20000029ff0d8230 */ /* 0x000fe40000004100 */
[----:B------:R-:W-:Y:S01]  /*d1b0*/  @!P0 FFMA.FTZ R0, R9, R10, R0 ;  /* 0x0000000a09008223 */ /* 0x000fe20000010000 */
        /* <DEDUP_REMOVED lines=17> */
[--C-:B------:R-:W-:Y:S01]  /*d2d0*/  @!P0 HADD2.F32 R22, -RZ, R43.reuse.H0_H0 ;  /* 0x2000002bff168230 */ /* 0x100fe20000004100 */
[----:B------:R-:W-:Y:S01]  /*d2e0*/  @!P0 MOV R37, R4 ;  /* 0x0000000400258202 */ /* 0x000fe20000000f00 */
[----:B------:R-:W-:Y:S02]  /*d2f0*/  @!P0 HADD2.F32 R29, -RZ, R43.H1_H1 ;  /* 0x3000002bff1d8230 */ /* 0x000fe40000004100 */
[----:B------:R-:W-:Y:S01]  /*d300*/  @!P0 FFMA.FTZ R6, R12, R18, R6 ;  /* 0x000000120c068223 */ /* 0x000fe20000010006 */
[----:B------:R-:W-:Y:S01]  /*d310*/  MOV R12, R48 ;  /* 0x00000030000c7202 */ /* 0x000fe20000000f00 */
[----:B------:R-:W-:Y:S02]  /*d320*/  @!P0 HADD2.F32 R10, -RZ, R34.H1_H1 ;  /* 0x30000022ff0a8230 */ /* 0x000fe40000004100 */
[----:B------:R-:W-:Y:S01]  /*d330*/  @!P0 FFMA.FTZ R7, R9, R22, R7 ;  /* 0x0000001609078223 */ /* 0x000fe20000010007 */
[----:B------:R-:W-:Y:S01]  /*d340*/  IMAD R9, R47, 0x160, RZ ;  /* 0x000001602f097824 */ /* 0x000fe200078e02ff */
[----:B------:R-:W-:Y:S01]  /*d350*/  @!P0 F2FP.F16.F32.PACK_AB R5, R6, R5 ;  /* 0x000000050605823e */ /* 0x000fe200000000ff */
[----:B------:R-:W-:Y:S04]  /*d360*/  IMAD.WIDE.U32 R12, R46, 0x160, R12 ;  /* 0x000001602e0c7825 */ /* 0x000fe800078e000c */
[----:B------:R-:W-:Y:S01]  /*d370*/  @!P0 FFMA.FTZ R8, R10, R29, R8 ;  /* 0x0000001d0a088223 */ /* 0x000fe20000010008 */
[----:B------:R-:W-:Y:S02]  /*d380*/  @!P0 MOV R38, R5 ;  /* 0x0000000500268202 */ /* 0x000fe40000000f00 */
[----:B------:R-:W-:Y:S02]  /*d390*/  IADD3 R3, PT, PT, R9, R13, RZ ;  /* 0x0000000d09037210 */ /* 0x000fe40007ffe0ff */
[----:B------:R-:W-:Y:S02]  /*d3a0*/  @!P0 F2FP.F16.F32.PACK_AB R7, R8, R7 ;  /* 0x000000070807823e */ /* 0x000fe400000000ff */
[----:B------:R-:W-:Y:S02]  /*d3b0*/  MOV R2, R12 ;  /* 0x0000000c00027202 */ /* 0x000fe40000000f00 */
[----:B------:R-:W-:Y:S05]  /*d3c0*/  @!P0 MOV R39, R7 ;  /* 0x0000000700278202 */ /* 0x000fea0000000f00 */
[----:B------:R1:W-:Y:S02]  /*d3d0*/  STG.E.128 desc[UR4][R2.64], R36 ;  /* 0x0000002402007986 */ /* 0x0003e4000c101d04 */
.L_x_1062:
[----:B------:R-:W-:Y:S05]  /*d3e0*/  BSYNC.RECONVERGENT B0 ;  /* 0x0000000000007941 */ /* 0x000fea0003800200 */
.L_x_1061:
        /* <DEDUP_REMOVED lines=105> */
.L_x_1064:
[----:B------:R-:W-:Y:S05]  /*da80*/  BSYNC.RECONVERGENT B0 ;  /* 0x0000000000007941 */ /* 0x000fea0003800200 */
.L_x_1063:
[----:B------:R-:W-:Y:S01]  /*da90*/  ISETP.NE.AND P1, PT, R73, RZ, PT ;  /* 0x000000ff4900720c */ /* 0x000fe20003f25270 */
[----:B------:R-:W-:Y:S01]  /*daa0*/  BSSY.RECONVERGENT B0, `(.L_x_1065) ;  /* 0x000006a000007945 */ /* 0x000fe20003800200 */
[----:B------:R-:W-:Y:S04]  /*dab0*/  ISETP.NE.AND P0, PT, R69, RZ, PT ;  /* 0x000000ff4500720c */ /* 0x000fe80003f05270 */
[C---:B------:R-:W-:Y:S04]  /*dac0*/  ISETP.GE.OR P0, PT, R74.reuse, R52, P0 ;  /* 0x000000344a00720c */ /* 0x040fe80000706670 */
[----:B------:R-:W-:Y:S03]  /*dad0*/  ISETP.LT.OR P3, PT, R74, R51, P0 ;  /* 0x000000334a00720c */ /* 0x000fe60000761670 */
[----:B------:R-:W-:Y:S10]  /*dae0*/  @P1 BRA `(.L_x_1066) ;  /* 0x0000000400941947 */ /* 0x000ff40003800000 */
        /* <DEDUP_REMOVED lines=101> */
.L_x_1066:
[----:B------:R-:W-:Y:S05]  /*e140*/  BSYNC.RECONVERGENT B0 ;  /* 0x0000000000007941 */ /* 0x000fea0003800200 */
.L_x_1065:
[----:B------:R-:W-:Y:S04]  /*e150*/  BSSY.RECONVERGENT B0, `(.L_x_1067) ;  /* 0x0000067000007945 */ /* 0x000fe80003800200 */
[----:B------:R-:W-:Y:S05]  /*e160*/  @P3 BRA `(.L_x_1068) ;  /* 0x0000000400943947 */ /* 0x000fea0003800000 */
[----:B-1----:R-:W1:Y:S01]  /*e170*/  LDC.64 R4, c[0x0][0x4a8] ;  /* 0x00012a00ff047b82 */ /* 0x002e620000000a00 */
[C---:B------:R-:W-:Y:S02]  /*e180*/  ISETP.GE.AND P0, PT, R14.reuse, R19, PT ;  /* 0x000000130e00720c */ /* 0x040fe40003f06270 */
[----:B--2---:R-:W-:Y:S02]  /*e190*/  MOV R2, R20 ;  /* 0x0000001400027202 */ /* 0x004fe40000000f00 */
[----:B------:R-:W-:Y:S02]  /*e1a0*/  MOV R3, R21 ;  /* 0x0000001500037202 */ /* 0x000fe40000000f00 */
[----:B------:R-:W-:Y:S07]  /*e1b0*/  ISETP.GE.U32.AND P2, PT, R14, R23, PT ;  /* 0x000000170e00720c */ /* 0x000fee0003f46070 */
[----:B------:R-:W-:Y:S01]  /*e1c0*/  @!P0 SEL R24, R24, RZ, P2 ;  /* 0x000000ff18188207 */ /* 0x000fe20001000000 */
[----:B-1----:R-:W-:Y:S01]  /*e1d0*/  IMAD.WIDE.U32 R2, R4, 0x1c0, R2 ;  /* 0x000001c004027825 */ /* 0x002fe200078e0002 */
[----:B------:R-:W-:Y:S03]  /*e1e0*/  @!P0 SEL R4, R50, RZ, P2 ;  /* 0x000000ff32048207 */ /* 0x000fe60001000000 */
[----:B------:R-:W-:Y:S05]  /*e1f0*/  IMAD R0, R5, 0x1c0, RZ ;  /* 0x000001c005007824 */ /* 0x000fea00078e02ff */
[----:B------:R-:W-:Y:S02]  /*e200*/  IADD3 R3, PT, PT, R0, R3, RZ ;  /* 0x0000000300037210 */ /* 0x000fe40007ffe0ff */
[----:B------:R-:W-:Y:S03]  /*e210*/  @!P0 IADD3 R0, P1, PT, R116, R24, RZ ;  /* 0x0000001874008210 */ /* 0x000fe60007f3e0ff */
[----:B------:R-:W2:Y:S01]  /*e220*/  LDG.E.128 R32, desc[UR4][R2.64] ;  /* 0x0000000402207981 */ /* 0x000ea2000c1e1d00 */
[----:B------:R-:W-:Y:S01]  /*e230*/  @!P0 IADD3.X R6, PT, PT, R131, R4, RZ, P1, !PT ;  /* 0x0000000483068210 */ /* 0x000fe20000ffe4ff */
[----:B------:R-:W-:Y:S01]  /*e240*/  @!P0 IMAD.WIDE R4, R25, 0x2, R2 ;  /* 0x0000000219048825 */ /* 0x000fe200078e0202 */
[C---:B------:R-:W-:Y:S01]  /*e250*/  @!P0 SHF.L.U32 R10, R0.reuse, 0x1, RZ ;  /* 0x00000001000a8819 */ /* 0x040fe200000006ff */
[----:B------:R-:W1:Y:S01]  /*e260*/  LDC.64 R24, c[0x0][0x3b8] ;  /* 0x0000ee00ff187b82 */ /* 0x000e620000000a00 */
[----:B------:R-:W-:Y:S02]  /*e270*/  @!P0 SHF.L.U64.HI R0, R0, 0x1, R6 ;  /* 0x0000000100008819 */ /* 0x000fe40000010206 */
[----:B------:R-:W-:Y:S01]  /*e280*/  @!P0 IADD3 R8, P1, PT, R10, R54, RZ ;  /* 0x000000360a088210 */ /* 0x000fe20007f3e0ff */
[----:B------:R-:W5:Y:S03]  /*e290*/  @!P0 LDG.E.128 R4, desc[UR4][R4.64] ;  /* 0x0000000404048981 */ /* 0x000f66000c1e1d00 */
[----:B------:R-:W-:Y:S05]  /*e2a0*/  @!P0 IADD3.X R9, PT, PT, R0, R53, RZ, P1, !PT ;  /* 0x0000003500098210 */ /* 0x000fea0000ffe4ff */
[----:B------:R3:W2:Y:S02]  /*e2b0*/  @!P0 LDG.E.128 R20, desc[UR4][R8.64] ;  /* 0x0000000408148981 */ /* 0x0006a4000c1e1d00 */
[----:B---3--:R-:W-:Y:S04]  /*e2c0*/  @!P0 IADD3 R8, P1, PT, R10, R56, RZ ;  /* 0x000000380a088210 */ /* 0x008fe80007f3e0ff */
[----:B------:R-:W-:Y:S02]  /*e2d0*/  @!P0 IADD3.X R9, PT, PT, R0, R55, RZ, P1, !PT ;  /* 0x0000003700098210 */ /* 0x000fe40000ffe4ff */
[----:B------:R-:W-:Y:S02]  /*e2e0*/  PLOP3.LUT P1, PT, PT, PT, PT, 0x80, 0x8 ;  /* 0x000000000008781c */ /* 0x000fe40003f2f070 */
[----:B------:R-:W-:Y:S01]  /*e2f0*/  @!P0 PLOP3.LUT P1, PT, P2, PT, PT, 0x80, 0x8 ;  /* 0x000000000008881c */ /* 0x000fe2000172f070 */
[----:B----4-:R3:W4:Y:S01]  /*e300*/  @!P0 LDG.E.128 R36, desc[UR4][R8.64] ;  /* 0x0000000408248981 */ /* 0x010722000c1e1d00 */
[--C-:B-----5:R-:W-:Y:S02]  /*e310*/  @!P0 HADD2.F32 R10, -RZ, R4.reuse.H0_H0 ;  /* 0x20000004ff0a8230 */ /* 0x120fe40000004100 */
[----:B---3--:R-:W-:Y:S02]  /*e320*/  @!P0 HADD2.F32 R9, -RZ, R4.H1_H1 ;  /* 0x30000004ff098230 */ /* 0x008fe40000004100 */
[----:B------:R-:W-:Y:S02]  /*e330*/  @!P0 HADD2.F32 R11, -RZ, R5.H1_H1 ;  /* 0x30000005ff0b8230 */ /* 0x000fe40000004100 */
[----:B------:R-:W-:Y:S02]  /*e340*/  @!P0 HADD2.F32 R16, -RZ, R6.H0_H0 ;  /* 0x20000006ff108230 */ /* 0x000fe40000004100 */
[--C-:B--2---:R-:W-:Y:S02]  /*e350*/  @!P0 HADD2.F32 R0, -RZ, R20.reuse.H0_H0 ;  /* 0x20000014ff008230 */ /* 0x104fe40000004100 */
[----:B------:R-:W-:Y:S02]  /*e360*/  @!P0 HADD2.F32 R2, -RZ, R20.H1_H1 ;  /* 0x30000014ff028230 */ /* 0x000fe40000004100 */
        /* <DEDUP_REMOVED lines=22> */
[----:B------:R-:W-:Y:S01]  /*e4d0*/  @!P0 HADD2.F32 R7, -RZ, R23.H0_H0 ;  /* 0x20000017ff078230 */ /* 0x000fe20000004100 */
[----:B------:R-:W-:Y:S01]  /*e4e0*/  @!P0 MOV R23, R35 ;  /* 0x0000002300178202 */ /* 0x000fe20000000f00 */
[----:B------:R-:W-:Y:S01]  /*e4f0*/  @!P1 FADD.FTZ R6, -R6, -RZ ;  /* 0x800000ff06069221 */ /* 0x000fe20000010100 */
[----:B------:R-:W-:Y:S01]  /*e500*/  @!P1 FADD.FTZ R5, -R5, -RZ ;  /* 0x800000ff05059221 */ /* 0x000fe20000010100 */
[----:B------:R-:W-:Y:S01]  /*e510*/  @!P1 FADD.FTZ R8, -R8, -RZ ;  /* 0x800000ff08089221 */ /* 0x000fe20000010100 */
[----:B------:R-:W-:Y:S01]  /*e520*/  @!P1 FADD.FTZ R7, -R7, -RZ ;  /* 0x800000ff07079221 */ /* 0x000fe20000010100 */
[----:B------:R-:W-:Y:S01]  /*e530*/  @!P0 FMUL.FTZ R6, R13, R6 ;  /* 0x000000060d068220 */ /* 0x000fe20000410000 */
[----:B------:R-:W-:Y:S01]  /*e540*/  @!P0 FMUL.FTZ R5, R16, R5 ;  /* 0x0000000510058220 */ /* 0x000fe20000410000 */
[--C-:B----4-:R-:W-:Y:S02]  /*e550*/  @!P0 HADD2.F32 R10, -RZ, R36.reuse.H0_H0 ;  /* 0x20000024ff0a8230 */ /* 0x110fe40000004100 */
[----:B------:R-:W-:Y:S01]  /*e560*/  @!P0 FMUL.FTZ R8, R17, R8 ;  /* 0x0000000811088220 */ /* 0x000fe20000410000 */
[----:B------:R-:W-:Y:S02]  /*e570*/  @!P0 HADD2.F32 R12, -RZ, R36.H1_H1 ;  /* 0x30000024ff0c8230 */ /* 0x000fe40000004100 */
[----:B------:R-:W-:Y:S01]  /*e580*/  @!P0 FMUL.FTZ R7, R18, R7 ;  /* 0x0000000712078220 */ /* 0x000fe20000410000 */
[--C-:B------:R-:W-:Y:S02]  /*e590*/  @!P0 HADD2.F32 R13, -RZ, R37.reuse.H0_H0 ;  /* 0x20000025ff0d8230 */ /* 0x100fe40000004100 */
[----:B------:R-:W-:Y:S01]  /*e5a0*/  @!P0 FFMA.FTZ R0, R9, R10, R0 ;  /* 0x0000000a09008223 */ /* 0x000fe20000010000 */
[--C-:B------:R-:W-:Y:S02]  /*e5b0*/  @!P0 HADD2.F32 R9, -RZ, R22.reuse.H0_H0 ;  /* 0x20000016ff098230 */ /* 0x100fe40000004100 */
[----:B------:R-:W-:Y:S01]  /*e5c0*/  @!P0 FFMA.FTZ R2, R11, R12, R2 ;  /* 0x0000000c0b028223 */ /* 0x000fe20000010002 */
[----:B------:R-:W-:Y:S02]  /*e5d0*/  @!P0 HADD2.F32 R16, -RZ, R37.H1_H1 ;  /* 0x30000025ff108230 */ /* 0x000fe40000004100 */
[----:B------:R-:W-:Y:S02]  /*e5e0*/  @!P0 HADD2.F32 R10, -RZ, R22.H1_H1 ;  /* 0x30000016ff0a8230 */ /* 0x000fe40000004100 */
[----:B------:R-:W-:Y:S01]  /*e5f0*/  @!P0 FFMA.FTZ R3, R9, R13, R3 ;  /* 0x0000000d09038223 */ /* 0x000fe20000010003 */
[----:B------:R-:W-:Y:S01]  /*e600*/  MOV R13, R49 ;  /* 0x00000031000d7202 */ /* 0x000fe20000000f00 */
[--C-:B------:R-:W-:Y:S01]  /*e610*/  @!P0 HADD2.F32 R17, -RZ, R38.reuse.H0_H0 ;  /* 0x20000026ff118230 */ /* 0x100fe20000004100 */
[----:B------:R-:W-:Y:S01]  /*e620*/  @!P0 F2FP.F16.F32.PACK_AB R0, R2, R0 ;  /* 0x000000000200823e */ /* 0x000fe200000000ff */
[--C-:B------:R-:W-:Y:S02]  /*e630*/  @!P0 HADD2.F32 R11, -RZ, R21.reuse.H0_H0 ;  /* 0x20000015ff0b8230 */ /* 0x100fe40000004100 */
[----:B------:R-:W-:Y:S01]  /*e640*/  @!P0 FFMA.FTZ R4, R10, R16, R4 ;  /* 0x000000100a048223 */ /* 0x000fe20000010004 */
[----:B------:R-:W-:Y:S01]  /*e650*/  @!P0 HADD2.F32 R18, -RZ, R38.H1_H1 ;  /* 0x30000026ff128230 */ /* 0x000fe20000004100 */
[----:B------:R-:W-:Y:S01]  /*e660*/  @!P0 MOV R32, R0 ;  /* 0x0000000000208202 */ /* 0x000fe20000000f00 */
[----:B------:R-:W-:Y:S02]  /*e670*/  @!P0 HADD2.F32 R12, -RZ, R21.H1_H1 ;  /* 0x30000015ff0c8230 */ /* 0x000fe40000004100 */
[----:B------:R-:W-:Y:S01]  /*e680*/  @!P0 FFMA.FTZ R5, R11, R17, R5 ;  /* 0x000000110b058223 */ /* 0x000fe20000010005 */
[----:B------:R-:W-:Y:S01]  /*e690*/  @!P0 F2FP.F16.F32.PACK_AB R4, R4, R3 ;  /* 0x000000030404823e */ /* 0x000fe200000000ff */
[----:B------:R-:W-:Y:S02]  /*e6a0*/  @!P0 HADD2.F32 R9, -RZ, R23.H0_H0 ;  /* 0x20000017ff098230 */ /* 0x000fe40000004100 */
[--C-:B------:R-:W-:Y:S01]  /*e6b0*/  @!P0 HADD2.F32 R19, -RZ, R39.reuse.H0_H0 ;  /* 0x20000027ff138230 */ /* 0x100fe20000004100 */
[----:B------:R-:W-:Y:S01]  /*e6c0*/  @!P0 MOV R33, R4 ;  /* 0x0000000400218202 */ /* 0x000fe20000000f00 */
[----:B------:R-:W-:Y:S02]  /*e6d0*/  @!P0 HADD2.F32 R20, -RZ, R39.H1_H1 ;  /* 0x30000027ff148230 */ /* 0x000fe40000004100 */
[----:B------:R-:W-:Y:S01]  /*e6e0*/  @!P0 FFMA.FTZ R6, R12, R18, R6 ;  /* 0x000000120c068223 */ /* 0x000fe20000010006 */
[----:B------:R-:W-:Y:S01]  /*e6f0*/  MOV R12, R48 ;  /* 0x00000030000c7202 */ /* 0x000fe20000000f00 */
[----:B------:R-:W-:Y:S02]  /*e700*/  @!P0 HADD2.F32 R10, -RZ, R23.H1_H1 ;  /* 0x30000017ff0a8230 */ /* 0x000fe40000004100 */
[----:B------:R-:W-:Y:S01]  /*e710*/  @!P0 FFMA.FTZ R7, R9, R19, R7 ;  /* 0x0000001309078223 */ /* 0x000fe20000010007 */
[----:B-1----:R-:W-:Y:S01]  /*e720*/  IMAD R9, R25, 0x1c0, RZ ;  /* 0x000001c019097824 */ /* 0x002fe200078e02ff */
        /* <DEDUP_REMOVED lines=9> */
.L_x_1068:
[----:B------:R-:W-:Y:S05]  /*e7c0*/  BSYNC.RECONVERGENT B0 ;  /* 0x0000000000007941 */ /* 0x000fea0003800200 */
.L_x_1067:
[----:B-1----:R-:W-:Y:S01]  /*e7d0*/  MOV R5, R55 ;  /* 0x0000003700057202 */ /* 0x002fe20000000f00 */
[----:B------:R-:W1:Y:S01]  /*e7e0*/  LDC R19, c[0x0][0x450] ;  /* 0x00011400ff137b82 */ /* 0x000e620000000800 */
[----:B--2---:R-:W-:Y:S01]  /*e7f0*/  MOV R3, R53 ;  /* 0x0000003500037202 */ /* 0x004fe20000000f00 */
[----:B---3--:R-:W-:Y:S02]  /*e800*/  IMAD.U32 R0, R145, -0x80, RZ ;  /* 0xffffff8091007824 */ /* 0x008fe400078e00ff */
[----:B------:R-:W-:Y:S02]  /*e810*/  IMAD.MOV.U32 R4, RZ, RZ, R56 ;  /* 0x000000ffff047224 */ /* 0x000fe400078e0038 */
[----:B------:R-:W-:Y:S03]  /*e820*/  IMAD.MOV.U32 R2, RZ, RZ, R54 ;  /* 0x000000ffff027224 */ /* 0x000fe600078e0036 */
[C---:B------:R-:W-:Y:S02]  /*e830*/  LEA R56, P1, R0.reuse, R4, 0x1 ;  /* 0x0000000400387211 */ /* 0x040fe400078208ff */
[C---:B------:R-:W-:Y:S02]  /*e840*/  LEA R54, P0, R0.reuse, R2, 0x1 ;  /* 0x0000000200367211 */ /* 0x040fe400078008ff */
[C---:B------:R-:W-:Y:S02]  /*e850*/  LEA.HI.X.SX32 R55, R0.reuse, R5, 0x1, P1 ;  /* 0x0000000500377211 */ /* 0x040fe400008f0eff */
[----:B------:R-:W-:Y:S09]  /*e860*/  LEA.HI.X.SX32 R53, R0, R3, 0x1, P0 ;  /* 0x0000000300357211 */ /* 0x000ff200000f0eff */
.L_x_1003:
[----:B------:R-:W-:Y:S05]  /*e870*/  BSYNC.RECONVERGENT B1 ;  /* 0x0000000000017941 */ /* 0x000fea0003800200 */
.L_x_1001:
[----:B------:R-:W-:Y:S04]  /*e880*/  ISETP.NE.U32.AND P0, PT, RZ, UR12, PT ;  /* 0x0000000cff007c0c */ /* 0x000fe8000bf05070 */
[----:B------:R-:W-:Y:S11]  /*e890*/  ISETP.NE.AND.EX P0, PT, RZ, UR13, PT, P0 ;  /* 0x0000000dff007c0c */ /* 0x000ff6000bf05300 */
[----:B------:R-:W-:Y:S02]  /*e8a0*/  @!UPT UIADD3 URZ, UPT, UPT, URZ, URZ, URZ ;  /* 0x000000fffffff290 */ /* 0x000fe4000fffe0ff */
[----:B-12---:R-:W1:Y:S01]  /*e8b0*/  @!P0 LDC R2, c[0x0][0x3c0] ;  /* 0x0000f000ff028b82 */ /* 0x006e620000000800 */
[----:B------:R-:W-:Y:S07]  /*e8c0*/  @!P0 IMAD.MOV.U32 R3, RZ, RZ, RZ ;  /* 0x000000ffff038224 */ /* 0x000fee00078e00ff */
[----:B------:R-:W2:Y:S01]  /*e8d0*/  @!P0 LDC R0, c[0x0][0x3b8] ;  /* 0x0000ee00ff008b82 */ /* 0x000ea20000000800 */
[----:B------:R-:W-:Y:S01]  /*e8e0*/  @!P0 IADD3 R3, P1, PT, RZ, -R3, RZ ;  /* 0x80000003ff038210 */ /* 0x000fe20007f3e0ff */
[----:B--2---:R-:W-:Y:S02]  /*e8f0*/  @!P0 IMAD.SHL.U32 R0, R0, 0x100, RZ ;  /* 0x0000010000008824 */ /* 0x004fe400078e00ff */
[----:B-1----:R-:W-:Y:S02]  /*e900*/  @!P0 IMAD.SHL.U32 R2, R2, 0x100, RZ ;  /* 0x0000010002028824 */ /* 0x002fe400078e00ff */
[----:B------:R-:W-:Y:S02]  /*e910*/  @!P0 IMAD.X R0, RZ, RZ, ~R0, P1 ;  /* 0x000000ffff008224 */ /* 0x000fe400008e0e00 */
[----:B------:R-:W-:Y:S05]  /*e920*/  @!P0 IMAD.X R2, RZ, RZ, ~R2, P1 ;  /* 0x000000ffff028224 */ /* 0x000fea00008e0e02 */
[C---:B------:R-:W-:Y:S02]  /*e930*/  @!P0 SHF.R.S64 R4, R3.reuse, 0x1f, R2 ;  /* 0x0000001f03048819 */ /* 0x040fe40000001002 */
        /* <DEDUP_REMOVED lines=9> */
[----:B---34-:R-:W2:Y:S01]  /*e9d0*/  LDL.64 R10, [R1] ;  /* 0x00000000010a7983 */ /* 0x018ea20000100a00 */
[----:B------:R-:W1:Y:S01]  /*e9e0*/  LDC R2, c[0x0][0x4f0] ;  /* 0x00013c00ff027b82 */ /* 0x000e620000000800 */
[----:B------:R-:W-:Y:S02]  /*e9f0*/  IABS R3, R78 ;  /* 0x0000004e00037213 */ /* 0x000fe40000000000 */
[----:B------:R-:W-:Y:S02]  /*ea00*/  IABS R6, R72 ;  /* 0x0000004800067213 */ /* 0x000fe40000000000 */
[----:B-1----:R-:W-:Y:S04]  /*ea10*/  IABS R8, R2 ;  /* 0x0000000200087213 */ /* 0x002fe80000000000 */
[----:B------:R-:W1:Y:S10]  /*ea20*/  I2F.RP R4, R8 ;  /* 0x0000000800047306 */ /* 0x000e740000209400 */
[----:B-1----:R-:W1:Y:S02]  /*ea30*/  MUFU.RCP R4, R4 ;  /* 0x0000000400047308 */ /* 0x002e640000001000 */
[----:B-1----:R-:W-:Y:S08]  /*ea40*/  VIADD R4, R4, 0xffffffe ;  /* 0x0ffffffe04047836 */ /* 0x002ff00000000000 */
[----:B------:R-:W1:Y:S02]  /*ea50*/  F2I.FTZ.U32.TRUNC.NTZ R5, R4 ;  /* 0x0000000400057305 */ /* 0x000e64000021f000 */
[--C-:B-1----:R-:W-:Y:S01]  /*ea60*/  IMAD.MOV R0, RZ, RZ, -R5.reuse ;  /* 0x000000ffff007224 */ /* 0x102fe200078e0a05 */
[----:B------:R-:W-:Y:S03]  /*ea70*/  MOV R4, RZ ;  /* 0x000000ff00047202 */ /* 0x000fe60000000f00 */
[----:B------:R-:W-:Y:S04]  /*ea80*/  IMAD R0, R0, R8, RZ ;  /* 0x0000000800007224 */ /* 0x000fe800078e02ff */
[----:B------:R-:W-:Y:S04]  /*ea90*/  IMAD.HI.U32 R5, R5, R0, R4 ;  /* 0x0000000005057227 */ /* 0x000fe800078e0004 */
[----:B------:R-:W-:Y:S02]  /*eaa0*/  IMAD.MOV.U32 R4, RZ, RZ, R3 ;  /* 0x000000ffff047224 */ /* 0x000fe400078e0003 */
[C---:B------:R-:W-:Y:S04]  /*eab0*/  IMAD.HI.U32 R0, R5.reuse, R6, RZ ;  /* 0x0000000605007227 */ /* 0x040fe800078e00ff */
[----:B------:R-:W-:Y:S04]  /*eac0*/  IMAD.HI.U32 R3, R5, R4, RZ ;  /* 0x0000000405037227 */ /* 0x000fe800078e00ff */
[----:B------:R-:W-:Y:S01]  /*ead0*/  IMAD.MOV R5, RZ, RZ, -R0 ;  /* 0x000000ffff057224 */ /* 0x000fe200078e0a00 */
[----:B------:R-:W-:Y:S03]  /*eae0*/  IADD3 R7, PT, PT, -R3, RZ, RZ ;  /* 0x000000ff03077210 */ /* 0x000fe60007ffe1ff */
[----:B------:R-:W-:Y:S01]  /*eaf0*/  IMAD R6, R8, R5, R6 ;  /* 0x0000000508067224 */ /* 0x000fe200078e0206 */
[----:B------:R-:W-:Y:S01]  /*eb00*/  LOP3.LUT R5, R78, R2, RZ, 0x3c, !PT ;  /* 0x000000024e057212 */ /* 0x000fe200078e3cff */
[C---:B------:R-:W-:Y:S03]  /*eb10*/  IMAD R4, R8.reuse, R7, R4 ;  /* 0x0000000708047224 */ /* 0x040fe600078e0204 */
[C---:B------:R-:W-:Y:S02]  /*eb20*/  ISETP.GT.U32.AND P0, PT, R8.reuse, R6, PT ;  /* 0x000000060800720c */ /* 0x040fe40003f04070 */
[----:B------:R-:W-:Y:S02]  /*eb30*/  ISETP.GT.U32.AND P1, PT, R8, R4, PT ;  /* 0x000000040800720c */ /* 0x000fe40003f24070 */
[----:B------:R-:W-:Y:S02]  /*eb40*/  ISETP.GE.AND P5, PT, R5, RZ, PT ;  /* 0x000000ff0500720c */ /* 0x000fe40003fa6270 */
[----:B------:R-:W-:Y:S07]  /*eb50*/  LOP3.LUT R5, RZ, R2, RZ, 0x33, !PT ;  /* 0x00000002ff057212 */ /* 0x000fee00078e33ff */
[--C-:B------:R-:W-:Y:S01]  /*eb60*/  @!P0 IMAD.IADD R6, R6, 0x1, -R8.reuse ;  /* 0x0000000106068824 */ /* 0x100fe200078e0a08 */
[----:B------:R-:W-:Y:S01]  /*eb70*/  @!P0 IADD3 R0, PT, PT, R0, 0x1, RZ ;  /* 0x0000000100008810 */ /* 0x000fe20007ffe0ff */
[----:B------:R-:W-:Y:S01]  /*eb80*/  @!P1 IMAD.IADD R4, R4, 0x1, -R8 ;  /* 0x0000000104049824 */ /* 0x000fe200078e0a08 */
[----:B------:R-:W-:Y:S01]  /*eb90*/  ISETP.NE.AND P0, PT, R2, RZ, PT ;  /* 0x000000ff0200720c */ /* 0x000fe20003f05270 */
[----:B------:R-:W-:Y:S01]  /*eba0*/  @!P1 VIADD R3, R3, 0x1 ;  /* 0x0000000103039836 */ /* 0x000fe20000000000 */
[-C--:B------:R-:W-:Y:S02]  /*ebb0*/  ISETP.GE.U32.AND P2, PT, R6, R8.reuse, PT ;  /* 0x000000080600720c */ /* 0x080fe40003f46070 */
[----:B------:R-:W-:Y:S02]  /*ebc0*/  ISETP.GE.U32.AND P3, PT, R4, R8, PT ;  /* 0x000000080400720c */ /* 0x000fe40003f66070 */
[----:B------:R-:W-:Y:S04]  /*ebd0*/  LOP3.LUT R4, R72, R2, RZ, 0x3c, !PT ;  /* 0x0000000248047212 */ /* 0x000fe800078e3cff */
[----:B------:R-:W-:Y:S05]  /*ebe0*/  ISETP.GE.AND P4, PT, R4, RZ, PT ;  /* 0x000000ff0400720c */ /* 0x000fea0003f86270 */
[----:B------:R-:W-:Y:S02]  /*ebf0*/  @P2 VIADD R0, R0, 0x1 ;  /* 0x0000000100002836 */ /* 0x000fe40000000000 */
[----:B------:R-:W-:Y:S04]  /*ec00*/  @P3 IADD3 R3, PT, PT, R3, 0x1, RZ ;  /* 0x0000000103033810 */ /* 0x000fe80007ffe0ff */
[----:B------:R-:W-:Y:S02]  /*ec10*/  @!P5 IADD3 R3, PT, PT, -R3, RZ, RZ ;  /* 0x000000ff0303d210 */ /* 0x000fe40007ffe1ff */
[----:B------:R-:W-:Y:S05]  /*ec20*/  @!P4 IMAD.MOV R0, RZ, RZ, -R0 ;  /* 0x000000ffff00c224 */ /* 0x000fea00078e0a00 */
[C---:B------:R-:W-:Y:S02]  /*ec30*/  SEL R4, R5.reuse, R0, !P0 ;  /* 0x0000000005047207 */ /* 0x040fe40004000000 */
[----:B------:R-:W-:Y:S02]  /*ec40*/  SEL R0, R5, R3, !P0 ;  /* 0x0000000305007207 */ /* 0x000fe40004000000 */
[-C--:B--2---:R-:W-:Y:S02]  /*ec50*/  LEA R8, P1, R4, R10.reuse, 0x2 ;  /* 0x0000000a04087211 */ /* 0x084fe400078210ff */
[----:B------:R-:W-:Y:S02]  /*ec60*/  LEA R6, P0, R0, R10, 0x2 ;  /* 0x0000000a00067211 */ /* 0x000fe400078010ff */
[-C--:B------:R-:W-:Y:S02]  /*ec70*/  LEA.HI.X.SX32 R9, R4, R11.reuse, 0x2, P1 ;  /* 0x0000000b04097211 */ /* 0x080fe400008f16ff */
[C---:B------:R-:W-:Y:S01]  /*ec80*/  LEA.HI.X.SX32 R7, R0.reuse, R11, 0x2, P0 ;  /* 0x0000000b00077211 */ /* 0x040fe200000f16ff */
[----:B------:R-:W-:Y:S02]  /*ec90*/  IMAD.IADD R0, R0, 0x1, -R4 ;  /* 0x0000000100007824 */ /* 0x000fe400078e0a04 */
[----:B------:R-:W2:Y:S02]  /*eca0*/  LDG.E R8, desc[UR4][R8.64] ;  /* 0x0000000408087981 */ /* 0x000ea4000c1e1900 */
[----:B------:R-:W-:Y:S02]  /*ecb0*/  IMAD R0, R0, R2, -0x100 ;  /* 0xffffff0000007424 */ /* 0x000fe400078e0202 */
[----:B------:R-:W2:Y:S02]  /*ecc0*/  LDG.E R6, desc[UR4][R6.64] ;  /* 0x0000000406067981 */ /* 0x000ea4000c1e1900 */
[----:B------:R-:W-:Y:S01]  /*ecd0*/  IMAD.WIDE.U32 R4, R0, UR14, RZ ;  /* 0x0000000e00047c25 */ /* 0x000fe2000f8e00ff */
[----:B--2---:R-:W-:Y:S02]  /*ece0*/  IADD3 R9, PT, PT, R8, -R6, RZ ;  /* 0x8000000608097210 */ /* 0x004fe40007ffe0ff */
[----:B------:R-:W-:Y:S02]  /*ecf0*/  SHF.R.S32.HI R6, RZ, 0x1f, R0 ;  /* 0x0000001fff067819 */ /* 0x000fe40000011400 */
[----:B------:R-:W-:Y:S03]  /*ed00*/  SHF.R.S32.HI R10, RZ, 0x1f, R9 ;  /* 0x0000001fff0a7819 */ /* 0x000fe60000011409 */
[----:B------:R-:W-:Y:S02]  /*ed10*/  IMAD R2, R6, UR14, RZ ;  /* 0x0000000e06027c24 */ /* 0x000fe4000f8e02ff */
[----:B------:R-:W-:Y:S02]  /*ed20*/  IMAD R8, R10, UR8, RZ ;  /* 0x000000080a087c24 */ /* 0x000fe4000f8e02ff */
[----:B------:R-:W-:Y:S02]  /*ed30*/  IMAD R7, R0, UR15, R2 ;  /* 0x0000000f00077c24 */ /* 0x000fe4000f8e0202 */
[C---:B------:R-:W-:Y:S04]  /*ed40*/  IMAD.WIDE.U32 R2, R9.reuse, UR8, RZ ;  /* 0x0000000809027c25 */ /* 0x040fe8000f8e00ff */
[----:B------:R-:W-:Y:S02]  /*ed50*/  IMAD R8, R9, UR9, R8 ;  /* 0x0000000909087c24 */ /* 0x000fe4000f8e0208 */
[----:B------:R-:W-:Y:S02]  /*ed60*/  IMAD.IADD R5, R5, 0x1, R7 ;  /* 0x0000000105057824 */ /* 0x000fe400078e0207 */
[----:B------:R-:W-:Y:S01]  /*ed70*/  IMAD R7, R6, UR6, RZ ;  /* 0x0000000606077c24 */ /* 0x000fe2000f8e02ff */
[----:B------:R-:W-:Y:S01]  /*ed80*/  IADD3 R3, PT, PT, R3, R8, RZ ;  /* 0x0000000803037210 */ /* 0x000fe20007ffe0ff */
[----:B------:R-:W-:Y:S02]  /*ed90*/  IMAD R6, R10, UR10, RZ ;  /* 0x0000000a0a067c24 */ /* 0x000fe4000f8e02ff */
        /* <DEDUP_REMOVED lines=10> */
.L_x_1069:
[----:B------:R-:W-:Y:S02]  /*ee40*/  ISETP.GT.AND P0, PT, R79, R84, PT ;  /* 0x000000544f00720c */ /* 0x000fe40003f04270 */
[----:B------:R-:W-:Y:S02]  /*ee50*/  IADD3 R77, P2, PT, R77, R102, RZ ;  /* 0x000000664d4d7210 */ /* 0x000fe40007f5e0ff */
[----:B------:R-:W-:Y:S03]  /*ee60*/  IADD3 R28, P1, PT, R28, R100, RZ ;  /* 0x000000641c1c7210 */ /* 0x000fe60007f3e0ff */
[----:B------:R-:W-:Y:S02]  /*ee70*/  IMAD.X R76, R76, 0x1, R101, P2 ;  /* 0x000000014c4c7824 */ /* 0x000fe400010e0665 */
[----:B------:R-:W-:Y:S04]  /*ee80*/  IMAD.X R27, R27, 0x1, R99, P1 ;  /* 0x000000011b1b7824 */ /* 0x000fe800008e0663 */
[----:B------:R-:W-:Y:S05]  /*ee90*/  @P0 BRA `(.L_x_1070) ;  /* 0xffffff3800140947 */ /* 0x000fea000383ffff */
.L_x_1000:
[----:B------:R1:W5:Y:S01]  /*eea0*/  LDL R189, [R1+0x3c] ;  /* 0x00003c0001bd7983 */ /* 0x0003620000100800 */
[----:B------:R-:W2:Y:S01]  /*eeb0*/  LDC R47, c[0x0][0x450] ;  /* 0x00011400ff2f7b82 */ /* 0x000ea20000000800 */
[----:B------:R-:W-:Y:S01]  /*eec0*/  LOP3.LUT R237, R147, 0x1f8, RZ, 0xc0, !PT ;  /* 0x000001f893ed7812 */ /* 0x000fe200078ec0ff */
[----:B------:R-:W-:Y:S01]  /*eed0*/  UMOV UR7, 0x400 ;  /* 0x0000040000077882 */ /* 0x000fe20000000000 */
[----:B------:R-:W-:Y:S02]  /*eee0*/  BSSY.RECONVERGENT B2, `(.L_x_1071) ;  /* 0x0000329000027945 */ /* 0x000fe40003800200 */
[----:B------:R-:W-:-:S03]  /*eef0*/  LOP3.LUT R237, R237, 0x38, R148, 0x78, !PT ;  /* 0x00000038eded7812 */ /* 0x000fc600078e7894 */
[----:B------:R-:W3:Y:S01]  /*ef00*/  S2UR UR6, SR_CgaCtaId ;  /* 0x00000000000679c3 */ /* 0x000ee20000008800 */
[----:B------:R-:W-:-:S07]  /*ef10*/  LOP3.LUT R237, R237, 0x1e00, R147, 0xf8, !PT ;  /* 0x00001e00eded7812 */ /* 0x000fce00078ef893 */
[----:B------:R-:W4:Y:S08]  /*ef20*/  LDC.64 R34, c[0x0][0x3b0] ;  /* 0x0000ec00ff227b82 */ /* 0x000f300000000a00 */
[----:B------:R-:W-:Y:S01]  /*ef30*/  BAR.SYNC.DEFER_BLOCKING 0x0 ;  /* 0x0000000000007b1d */ /* 0x000fe20000010000 */
[----:B--2---:R-:W-:Y:S01]  /*ef40*/  ISETP.NE.AND P0, PT, R47, RZ, PT ;  /* 0x000000ff2f00720c */ /* 0x004fe20003f05270 */
[----:B---3--:R-:W-:-:S06]  /*ef50*/  ULEA UR6, UR6, UR7, 0x18 ;  /* 0x0000000706067291 */ /* 0x008fcc000f8ec0ff */
[----:B------:R-:W-:Y:S02]  /*ef60*/  LEA R237, R237, UR6, 0x1 ;  /* 0x00000006eded7c11 */ /* 0x000fe4000f8e08ff */
[C---:B----4-:R-:W-:Y:S01]  /*ef70*/  SHF.L.U64.HI R45, R34.reuse, 0x4, R35 ;  /* 0x00000004222d7819 */ /* 0x050fe20000010223 */
[----:B------:R-:W-:-:S03]  /*ef80*/  IMAD.SHL.U32 R44, R34, 0x10, RZ ;  /* 0x00000010222c7824 */ /* 0x000fc600078e00ff */
[----:B-1----:R-:W-:Y:S05]  /*ef90*/  @P0 BRA `(.L_x_1072) ;  /* 0x0000000000f40947 */ /* 0x002fea0003800000 */
[----:B------:R-:W1:Y:S01]  /*efa0*/  LDCU.64 UR8, c[0x0][0x380] ;  /* 0x00007000ff0877ac */ /* 0x000e620008000a00 */
[----:B-----5:R-:W-:Y:S01]  /*efb0*/  IMAD.IADD R0, R189, 0x1, -R146 ;  /* 0x00000001bd007824 */ /* 0x020fe200078e0a92 */
        /* <DEDUP_REMOVED lines=13> */
.L_x_1075:
[----:B------:R2:W-:Y:S02]  /*f090*/  STS.128 [R237], RZ ;  /* 0x000000ffed007388 */ /* 0x0005e40000000c00 */
.L_x_1074:
[----:B------:R-:W-:Y:S05]  /*f0a0*/  BSYNC.RECONVERGENT B0 ;  /* 0x0000000000007941 */ /* 0x000fea0003800200 */
.L_x_1073:
        /* <DEDUP_REMOVED lines=18> */
.L_x_1077:
[----:B------:R-:W-:Y:S05]  /*f1d0*/  BSYNC.RECONVERGENT B0 ;  /* 0x0000000000007941 */ /* 0x000fea0003800200 */
.L_x_1076:
[----:B------:R-:W-:Y:S04]  /*f1e0*/  BSSY.RECONVERGENT B0, `(.L_x_1078) ;  /* 0x000000c000007945 */ /* 0x000fe80003800200 */
[----:B------:R-:W-:Y:S05]  /*f1f0*/  @P2 BRA `(.L_x_1079) ;  /* 0x0000000000282947 */ /* 0x000fea0003800000 */
[----:B------:R-:W4:Y:S02]  /*f200*/  LDCU UR7, c[0x0][0x440] ;  /* 0x00008800ff0777ac */ /* 0x000f240008000800 */
[----:B----4-:R-:W-:-:S13]  /*f210*/  ISETP.GE.AND P0, PT, R14, UR7, PT ;  /* 0x000000070e007c0c */ /* 0x010fda000bf06270 */
        /* <DEDUP_REMOVED lines=8> */
.L_x_1079:
[----:B------:R-:W-:Y:S05]  /*f2a0*/  BSYNC.RECONVERGENT B0 ;  /* 0x0000000000007941 */ /* 0x000fea0003800200 */
.L_x_1078:
[----:B------:R-:W-:Y:S05]  /*f2b0*/  @P3 BRA `(.L_x_1080) ;  /* 0x0000002c00ac3947 */ /* 0x000fea0003800000 */
[----:B------:R-:W5:Y:S02]  /*f2c0*/  LDCU UR7, c[0x0][0x440] ;  /* 0x00008800ff0777ac */ /* 0x000f640008000800 */
[----:B-----5:R-:W-:-:S13]  /*f2d0*/  ISETP.GE.AND P0, PT, R14, UR7, PT ;  /* 0x000000070e007c0c */ /* 0x020fda000bf06270 */
        /* <DEDUP_REMOVED lines=9> */
.L_x_1072:
        /* <DEDUP_REMOVED lines=10> */
[----:B-----5:R-:W-:Y:S02]  /*f410*/  LEA.HI.X R25, R108, UR9, R130, 0x1, P0 ;  /* 0x000000096c197c11 */ /* 0x020fe400080f0c82 */
        /* <DEDUP_REMOVED lines=23> */
[C---:B--2---:R-:W-:Y:S02]  /*f590*/  IADD3 R8, P1, PT, R2.reuse, UR10, RZ ;  /* 0x0000000a02087c10 */ /* 0x044fe4000ff3e0ff */
[----:B---3--:R-:W-:Y:S02]  /*f5a0*/  IADD3 R2, P0, PT, R2, UR8, RZ ;  /* 0x0000000802027c10 */ /* 0x008fe4000ff1e0ff */
[C---:B------:R-:W-:Y:S02]  /*f5b0*/  IADD3.X R9, PT, PT, R0.reuse, UR11, RZ, P1, !PT ;  /* 0x0000000b00097c10 */ /* 0x040fe40008ffe4ff */
[----:B------:R-:W-:-:S04]  /*f5c0*/  IADD3.X R3, PT, PT, R0, UR9, RZ, P0, !PT ;  /* 0x0000000900037c10 */ /* 0x000fc800087fe4ff */
[----:B------:R-:W2:Y:S04]  /*f5d0*/  LDG.E.64 R8, desc[UR4][R8.64] ;  /* 0x0000000408087981 */ /* 0x000ea8000c1e1b00 */
[----:B------:R3:W4:Y:S02]  /*f5e0*/  LDG.E.64 R12, desc[UR4][R2.64] ;  /* 0x00000004020c7981 */ /* 0x000724000c1e1b00 */
[----:B---3-5:R-:W-:Y:S02]  /*f5f0*/  MOV R3, R5 ;  /* 0x0000000500037202 */ /* 0x028fe40000000f00 */
[----:B------:R-:W-:Y:S02]  /*f600*/  MOV R2, R7 ;  /* 0x0000000700027202 */ /* 0x000fe40000000f00 */
[----:B------:R-:W-:Y:S01]  /*f610*/  MOV R7, R4 ;  /* 0x0000000400077202 */ /* 0x000fe20000000f00 */
[----:B------:R-:W-:-:S02]  /*f620*/  HADD2.F32 R4, -RZ, R3.H0_H0 ;  /* 0x20000003ff047230 */ /* 0x000fc40000004100 */
[----:B------:R-:W-:Y:S02]  /*f630*/  HADD2.F32 R3, -RZ, R3.H1_H1 ;  /* 0x30000003ff037230 */ /* 0x000fe40000004100 */
[--C-:B------:R-:W-:Y:S02]  /*f640*/  HADD2.F32 R0, -RZ, R2.reuse.H1_H1 ;  /* 0x30000002ff007230 */ /* 0x100fe40000004100 */
[----:B------:R-:W-:Y:S02]  /*f650*/  HADD2.F32 R2, -RZ, R2.H0_H0 ;  /* 0x20000002ff027230 */ /* 0x000fe40000004100 */
[----:B--2---:R-:W-:Y:S02]  /*f660*/  HADD2.F32 R17, -RZ, R8.H1_H1 ;  /* 0x30000008ff117230 */ /* 0x004fe40000004100 */
[----:B------:R-:W-:Y:S02]  /*f670*/  HADD2.F32 R11, -RZ, R9.H1_H1 ;  /* 0x30000009ff0b7230 */ /* 0x000fe40000004100 */
[----:B----4-:R-:W-:-:S02]  /*f680*/  HADD2.F32 R16, -RZ, R12.H1_H1 ;  /* 0x3000000cff107230 */ /* 0x010fc40000004100 */
[----:B------:R-:W-:Y:S02]  /*f690*/  HADD2.F32 R18, -RZ, R13.H1_H1 ;  /* 0x3000000dff127230 */ /* 0x000fe40000004100 */
[C---:B------:R-:W-:Y:S01]  /*f6a0*/  FMUL.FTZ R5, R3.reuse, R17 ;  /* 0x0000001103057220 */ /* 0x040fe20000410000 */
[----:B------:R-:W-:Y:S02]  /*f6b0*/  FMUL.FTZ R10, R3, R16 ;  /* 0x00000010030a7220 */ /* 0x000fe40000410000 */
[CC--:B------:R-:W-:Y:S01]  /*f6c0*/  FMUL.FTZ R3, R0.reuse, R18.reuse ;  /* 0x0000001200037220 */ /* 0x0c0fe20000410000 */
[----:B------:R-:W-:Y:S01]  /*f6d0*/  FMUL.FTZ R0, R0, R11 ;  /* 0x0000000b00007220 */ /* 0x000fe20000410000 */
[----:B------:R-:W-:Y:S01]  /*f6e0*/  FFMA.FTZ R17, R4, R17, -R10 ;  /* 0x0000001104117223 */ /* 0x000fe2000001080a */
[----:B------:R-:W-:Y:S02]  /*f6f0*/  HADD2.F32 R8, -RZ, R8.H0_H0 ;  /* 0x20000008ff087230 */ /* 0x000fe40000004100 */
[C---:B------:R-:W-:Y:S01]  /*f700*/  FFMA.FTZ R11, R2.reuse, R11, -R3 ;  /* 0x0000000b020b7223 */ /* 0x040fe20000010803 */
[----:B------:R-:W-:Y:S01]  /*f710*/  FFMA.FTZ R10, R2, R18, R0 ;  /* 0x00000012020a7223 */ /* 0x000fe20000010000 */
[----:B------:R-:W-:-:S02]  /*f720*/  HADD2.F32 R3, -RZ, R7.H1_H1 ;  /* 0x30000007ff037230 */ /* 0x000fc40000004100 */
[----:B------:R-:W-:Y:S02]  /*f730*/  HADD2.F32 R12, -RZ, R12.H0_H0 ;  /* 0x2000000cff0c7230 */ /* 0x000fe40000004100 */
[----:B------:R-:W-:Y:S02]  /*f740*/  HADD2.F32 R13, -RZ, R13.H0_H0 ;  /* 0x2000000dff0d7230 */ /* 0x000fe40000004100 */
[--C-:B------:R-:W-:Y:S02]  /*f750*/  HADD2.F32 R0, -RZ, R6.reuse.H1_H1 ;  /* 0x30000006ff007230 */ /* 0x100fe40000004100 */
[----:B------:R-:W-:Y:S02]  /*f760*/  HADD2.F32 R9, -RZ, R9.H0_H0 ;  /* 0x20000009ff097230 */ /* 0x000fe40000004100 */
[----:B------:R-:W-:Y:S01]  /*f770*/  FFMA.FTZ R16, R4, R16, R5 ;  /* 0x0000001004107223 */ /* 0x000fe20000010005 */
[----:B------:R-:W-:Y:S02]  /*f780*/  HADD2.F32 R2, -RZ, R6.H0_H0 ;  /* 0x20000006ff027230 */ /* 0x000fe40000004100 */
[----:B------:R-:W-:Y:S01]  /*f790*/  FMUL.FTZ R6, R3, R12 ;  /* 0x0000000c03067220 */ /* 0x000fe20000410000 */
[----:B------:R-:W-:-:S02]  /*f7a0*/  HADD2.F32 R4, -RZ, R7.H0_H0 ;  /* 0x20000007ff047230 */ /* 0x000fc40000004100 */
[-C--:B------:R-:W-:Y:S01]  /*f7b0*/  FMUL.FTZ R5, R3, R8.reuse ;  /* 0x0000000803057220 */ /* 0x080fe20000410000 */
[C---:B------:R-:W-:Y:S01]  /*f7c0*/  FMUL.FTZ R3, R0.reuse, R13 ;  /* 0x0000000d00037220 */ /* 0x040fe20000410000 */
[-C--:B------:R-:W-:Y:S01]  /*f7d0*/  FMUL.FTZ R0, R0, R9.reuse ;  /* 0x0000000900007220 */ /* 0x080fe20000410000 */
[C---:B------:R-:W-:Y:S01]  /*f7e0*/  FFMA.FTZ R7, R4.reuse, R8, -R6 ;  /* 0x0000000804077223 */ /* 0x040fe20000010806 */
[----:B------:R-:W-:Y:S01]  /*f7f0*/  FFMA.FTZ R5, R4, R12, R5 ;  /* 0x0000000c04057223 */ /* 0x000fe20000010005 */
[C---:B------:R-:W-:Y:S01]  /*f800*/  FFMA.FTZ R3, R2.reuse, R9, -R3 ;  /* 0x0000000902037223 */ /* 0x040fe20000010803 */
[----:B------:R-:W-:Y:S01]  /*f810*/  FFMA.FTZ R0, R2, R13, R0 ;  /* 0x0000000d02007223 */ /* 0x000fe20000010000 */
[----:B------:R-:W-:Y:S02]  /*f820*/  F2FP.F16.F32.PACK_AB R4, R16, R17 ;  /* 0x000000111004723e */ /* 0x000fe400000000ff */
[----:B------:R-:W-:Y:S02]  /*f830*/  F2FP.F16.F32.PACK_AB R5, R5, R7 ;  /* 0x000000070505723e */ /* 0x000fe400000000ff */
[----:B------:R-:W-:-:S02]  /*f840*/  F2FP.F16.F32.PACK_AB R6, R10, R11 ;  /* 0x0000000b0a06723e */ /* 0x000fc400000000ff */
[----:B------:R-:W-:Y:S02]  /*f850*/  F2FP.F16.F32.PACK_AB R7, R0, R3 ;  /* 0x000000030007723e */ /* 0x000fe400000000ff */
[----:B------:R-:W-:Y:S02]  /*f860*/  LOP3.LUT R5, R5, R4, RZ, 0x3c, !PT ;  /* 0x0000000405057212 */ /* 0x000fe400078e3cff */
[----:B------:R-:W-:Y:S02]  /*f870*/  LOP3.LUT R7, R7, R6, RZ, 0x3c, !PT ;  /* 0x0000000607077212 */ /* 0x000fe400078e3cff */
[----:B------:R-:W-:Y:S02]  /*f880*/  LOP3.LUT R4, R5, R4, RZ, 0x3c, !PT ;  /* 0x0000000405047212 */ /* 0x000fe400078e3cff */
[----:B------:R-:W-:Y:S02]  /*f890*/  LOP3.LUT R6, R7, R6, RZ, 0x3c, !PT ;  /* 0x0000000607067212 */ /* 0x000fe400078e3cff */
[----:B------:R-:W-:-:S02]  /*f8a0*/  LOP3.LUT R5, R5, R4, RZ, 0x3c, !PT ;  /* 0x0000000405057212 */ /* 0x000fc400078e3cff */
[----:B------:R-:W-:Y:S02]  /*f8b0*/  LOP3.LUT R7, R7, R6, RZ, 0x3c, !PT ;  /* 0x0000000607077212 */ /* 0x000fe400078e3cff */
.L_x_1086:
[----:B------:R-:W-:Y:S05]  /*f8c0*/  BSYNC.RECONVERGENT B0 ;  /* 0x0000000000007941 */ /* 0x000fea0003800200 */
.L_x_1085:
[----:B-----5:R2:W-:Y:S01]  /*f8d0*/  STS.128 [R237], R4 ;  /* 0x00000004ed007388 */ /* 0x0205e20000000c00 */
[----:B------:R-:W-:Y:S05]  /*f8e0*/  BRA `(.L_x_1083) ;  /* 0x0000000000047947 */ /* 0x000fea0003800000 */
.L_x_1084:
[----:B------:R3:W-:Y:S02]  /*f8f0*/  STS.128 [R237], RZ ;  /* 0x000000ffed007388 */ /* 0x0007e40000000c00 */
.L_x_1083:
[----:B------:R-:W-:Y:S05]  /*f900*/  BSYNC.RECONVERGENT B1 ;  /* 0x0000000000017941 */ /* 0x000fea0003800200 */
.L_x_1082:
[----:B------:R-:W-:Y:S01]  /*f910*/  VIADD R42, R62, 0x10 ;  /* 0x000000103e2a7836 */ /* 0x000fe20000000000 */
[----:B------:R-:W-:Y:S01]  /*f920*/  LEA R16, P0, R44, R24, 0x1 ;  /* 0x000000182c107211 */ /* 0x000fe200078008ff */
        /* <DEDUP_REMOVED lines=15> */
[----:B------:R-:W-:Y:S02]  /*fa20*/  LEA.HI.X.SX32 R2, R38, R23, 0x1, P0 ;  /* 0x0000001726027211 */ /* 0x000fe400000f0eff */
[C---:B------:R-:W-:Y:S02]  /*fa30*/  SHF.L.U32 R3, R0.reuse, 0x1, RZ ;  /* 0x0000000100037819 */ /* 0x040fe400000006ff */
[----:B------:R-:W-:Y:S02]  /*fa40*/  SHF.L.U64.HI R0, R0, 0x1, R2 ;  /* 0x0000000100007819 */ /* 0x000fe40000010202 */
[----:B-1----:R-:W-:-:S02]  /*fa50*/  IADD3 R8, P1, PT, R3, UR10, RZ ;  /* 0x0000000a03087c10 */ /* 0x002fc4000ff3e0ff */
[----:B---3--:R-:W-:Y:S02]  /*fa60*/  IADD3 R2, P0, PT, R3, UR8, RZ ;  /* 0x0000000803027c10 */ /* 0x008fe4000ff1e0ff */
[C---:B------:R-:W-:Y:S02]  /*fa70*/  IADD3.X R9, PT, PT, R0.reuse, UR11, RZ, P1, !PT ;  /* 0x0000000b00097c10 */ /* 0x040fe40008ffe4ff */
[----:B------:R-:W-:-:S04]  /*fa80*/  IADD3.X R3, PT, PT, R0, UR9, RZ, P0, !PT ;  /* 0x0000000900037c10 */ /* 0x000fc800087fe4ff */
[----:B------:R-:W3:Y:S04]  /*fa90*/  LDG.E.64 R8, desc[UR4][R8.64] ;  /* 0x0000000408087981 */ /* 0x000ee8000c1e1b00 */
[----:B------:R1:W4:Y:S02]  /*faa0*/  LDG.E.64 R12, desc[UR4][R2.64] ;  /* 0x00000004020c7981 */ /* 0x000324000c1e1b00 */
[----:B-1---5:R-:W-:Y:S02]  /*fab0*/  MOV R3, R5 ;  /* 0x0000000500037202 */ /* 0x022fe40000000f00 */
[----:B------:R-:W-:Y:S02]  /*fac0*/  MOV R2, R7 ;  /* 0x0000000700027202 */ /* 0x000fe40000000f00 */
[----:B------:R-:W-:Y:S01]  /*fad0*/  MOV R7, R4 ;  /* 0x0000000400077202 */ /* 0x000fe20000000f00 */
[----:B------:R-:W-:-:S02]  /*fae0*/  HADD2.F32 R4, -RZ, R3.H0_H0 ;  /* 0x20000003ff047230 */ /* 0x000fc40000004100 */
[----:B------:R-:W-:Y:S02]  /*faf0*/  HADD2.F32 R3, -RZ, R3.H1_H1 ;  /* 0x30000003ff037230 */ /* 0x000fe40000004100 */
[--C-:B------:R-:W-:Y:S02]  /*fb00*/  HADD2.F32 R0, -RZ, R2.reuse.H1_H1 ;  /* 0x30000002ff007230 */ /* 0x100fe40000004100 */
[----:B------:R-:W-:Y:S02]  /*fb10*/  HADD2.F32 R2, -RZ, R2.H0_H0 ;  /* 0x20000002ff027230 */ /* 0x000fe40000004100 */
[----:B---3--:R-:W-:Y:S02]  /*fb20*/  HADD2.F32 R19, -RZ, R8.H1_H1 ;  /* 0x30000008ff137230 */ /* 0x008fe40000004100 */
        /* <DEDUP_REMOVED lines=37> */
.L_x_1090:
[----:B------:R-:W-:Y:S05]  /*fd80*/  BSYNC.RECONVERGENT B0 ;  /* 0x0000000000007941 */ /* 0x000fea0003800200 */
.L_x_1089:
[----:B-----5:R1:W-:Y:S02]  /*fd90*/  STS.128 [R237+0x800], R4 ;  /* 0x00080004ed007388 */ /* 0x0203e40000000c00 */
.L_x_1088:
[----:B------:R-:W-:Y:S05]  /*fda0*/  BSYNC.RECONVERGENT B1 ;  /* 0x0000000000017941 */ /* 0x000fea0003800200 */
.L_x_1087:
[----:B------:R-:W-:Y:S01]  /*fdb0*/  IADD3 R38, PT, PT, R62, 0x20, RZ ;  /* 0x000000203e267810 */ /* 0x000fe20007ffe0ff */
[----:B------:R-:W-:Y:S03]  /*fdc0*/  BSSY.RECONVERGENT B1, `(.L_x_1091) ;  /* 0x0000049000017945 */ /* 0x000fe60003800200 */
[----:B------:R-:W-:-:S13]  /*fdd0*/  ISETP.GE.AND P0, PT, R38, R22, PT ;  /* 0x000000162600720c */ /* 0x000fda0003f06270 */
[----:B------:R-:W-:Y:S05]  /*fde0*/  @P0 BRA `(.L_x_1092) ;  /* 0x0000000400180947 */ /* 0x000fea0003800000 */
[----:B------:R-:W5:Y:S02]  /*fdf0*/  LDCU UR7, c[0x0][0x440] ;  /* 0x00008800ff0777ac */ /* 0x000f640008000800 */
[----:B-----5:R-:W-:-:S13]  /*fe00*/  ISETP.GE.AND P0, PT, R14, UR7, PT ;  /* 0x000000070e007c0c */ /* 0x020fda000bf06270 */
[----:B------:R1:W-:Y:S01]  /*fe10*/  @P0 STS.128 [R237+0x1000], RZ ;  /* 0x001000ffed000388 */ /* 0x0003e20000000c00 */
[----:B------:R-:W-:Y:S05]  /*fe20*/  @P0 BRA `(.L_x_1092) ;  /* 0x0000000400080947 */ /* 0x000fea0003800000 */
[----:B-12---:R-:W-:-:S04]  /*fe30*/  LEA R4, P0, R34, R16, 0x5 ;  /* 0x0000001022047211 */ /* 0x006fc800078028ff */
        /* <DEDUP_REMOVED lines=17> */
[----:B------:R1:W3:Y:S02]  /*ff50*/  LDG.E.64 R12, desc[UR4][R2.64] ;  /* 0x00000004020c7981 */ /* 0x0002e4000c1e1b00 */
[----:B-1---5:R-:W-:Y:S02]  /*ff60*/  MOV R3, R5 ;  /* 0x0000000500037202 */ /* 0x022fe40000000f00 */
        /* <DEDUP_REMOVED lines=8> */
[----:B---3--:R-:W-:-:S02]  /*fff0*/  HADD2.F32 R18, -RZ, R12.H1_H1 ;  /* 0x3000000cff127230 */ /* 0x008fc40000004100 */
        /* <DEDUP_REMOVED lines=35> */
.L_x_1094:
[----:B------:R-:W-:Y:S05]  /*10230*/  BSYNC.RECONVERGENT B0 ;  /* 0x0000000000007941 */ /* 0x000fea0003800200 */
.L_x_1093:
[----:B-----5:R1:W-:Y:S02]  /*10240*/  STS.128 [R237+0x1000], R4 ;  /* 0x00100004ed007388 */ /* 0x0203e40000000c00 */
.L_x_1092:
[----:B------:R-:W-:Y:S05]  /*10250*/  BSYNC.RECONVERGENT B1 ;  /* 0x0000000000017941 */ /* 0x000fea0003800200 */
.L_x_1091:
[----:B------:R-:W-:-:S04]  /*10260*/  IADD3 R31, PT, PT, R62, 0x30, RZ ;  /* 0x000000303e1f7810 */ /* 0x000fc80007ffe0ff */
        /* <DEDUP_REMOVED lines=70> */
.L_x_1096:
[----:B------:R-:W-:Y:S05]  /*106d0*/  BSYNC.RECONVERGENT B0 ;  /* 0x0000000000007941 */ /* 0x000fea0003800200 */
.L_x_1095:
[----:B-----5:R1:W-:Y:S01]  /*106e0*/  STS.128 [R237+0x1800], R4 ;  /* 0x00180004ed007388 */ /* 0x0203e20000000c00 */
[----:B------:R-:W-:Y:S05]  /*106f0*/  BRA `(.L_x_1080) ;  /* 0x00000018009c7947 */ /* 0x000fea0003800000 */
.L_x_1081:
        /* <DEDUP_REMOVED lines=16> */
[----:B------:R1:W5:Y:S01]  /*10800*/  LDG.E.128 R4, desc[UR4][R2.64] ;  /* 0x0000000402047981 */ /* 0x000362000c1e1d00 */
[----:B------:R-:W-:Y:S01]  /*10810*/  ISETP.GE.AND P0, PT, R14, R47, PT ;  /* 0x0000002f0e00720c */ /* 0x000fe20003f06270 */
[----:B------:R-:W-:-:S12]  /*10820*/  BSSY.RECONVERGENT B0, `(.L_x_1100) ;  /* 0x0000058000007945 */ /* 0x000fd80003800200 */
[----:B------:R-:W-:Y:S05]  /*10830*/  @P0 BRA `(.L_x_1101) ;  /* 0x0000000400580947 */ /* 0x000fea0003800000 */
[----:B------:R-:W1:Y:S01]  /*10840*/  LDCU.64 UR8, c[0x0][0x4d0] ;  /* 0x00009a00ff0877ac */ /* 0x000e620008000a00 */
[----:B------:R-:W-:Y:S02]  /*10850*/  SEL R0, R43, RZ, P1 ;  /* 0x000000ff2b007207 */ /* 0x000fe40000800000 */
[----:B------:R-:W-:Y:S02]  /*10860*/  SEL R8, R46, RZ, P1 ;  /* 0x000000ff2e087207 */ /* 0x000fe40000800000 */
[----:B------:R-:W-:-:S04]  /*10870*/  IADD3 R0, P0, PT, R0, R41, RZ ;  /* 0x0000002900007210 */ /* 0x000fc80007f1e0ff */
[----:B------:R-:W-:Y:S01]  /*10880*/  IADD3.X R10, PT, PT, R8, R40, RZ, P0, !PT ;  /* 0x00000028080a7210 */ /* 0x000fe200007fe4ff */
[----:B------:R-:W-:Y:S01]  /*10890*/  IMAD.WIDE R8, R39, 0x2, R2 ;  /* 0x0000000227087825 */ /* 0x000fe200078e0202 */
[C---:B------:R-:W-:Y:S02]  /*108a0*/  SHF.L.U32 R12, R0.reuse, 0x1, RZ ;  /* 0x00000001000c7819 */ /* 0x040fe400000006ff */
[----:B------:R-:W-:-:S03]  /*108b0*/  SHF.L.U64.HI R0, R0, 0x1, R10 ;  /* 0x0000000100007819 */ /* 0x000fc6000001020a */
[----:B------:R-:W2:Y:S01]  /*108c0*/  LDG.E.128 R8, desc[UR4][R8.64] ;  /* 0x0000000408087981 */ /* 0x000ea2000c1e1d00 */
[----:B-1----:R-:W-:-:S04]  /*108d0*/  IADD3 R2, P0, PT, R12, UR8, RZ ;  /* 0x000000080c027c10 */ /* 0x002fc8000ff1e0ff */
[----:B------:R-:W-:Y:S01]  /*108e0*/  IADD3.X R3, PT, PT, R0, UR9, RZ, P0, !PT ;  /* 0x0000000900037c10 */ /* 0x000fe200087fe4ff */
[----:B------:R-:W1:Y:S04]  /*108f0*/  LDCU.64 UR8, c[0x0][0x4c8] ;  /* 0x00009900ff0877ac */ /* 0x000e680008000a00 */
[----:B------:R1:W3:Y:S02]  /*10900*/  LDG.E.128 R16, desc[UR4][R2.64] ;  /* 0x0000000402107981 */ /* 0x0002e4000c1e1d00 */
[----:B-1----:R-:W-:-:S04]  /*10910*/  IADD3 R2, P0, PT, R12, UR8, RZ ;  /* 0x000000080c027c10 */ /* 0x002fc8000ff1e0ff */
[----:B------:R-:W-:-:S05]  /*10920*/  IADD3.X R3, PT, PT, R0, UR9, RZ, P0, !PT ;  /* 0x0000000900037c10 */ /* 0x000fca00087fe4ff */
[----:B------:R3:W4:Y:S01]  /*10930*/  LDG.E.128 R20, desc[UR4][R2.64] ;  /* 0x0000000402147981 */ /* 0x000722000c1e1d00 */
[----:B-----5:R-:W-:Y:S02]  /*10940*/  MOV R26, R5 ;  /* 0x00000005001a7202 */ /* 0x020fe40000000f00 */
[----:B------:R-:W-:Y:S02]  /*10950*/  MOV R12, R4 ;  /* 0x00000004000c7202 */ /* 0x000fe40000000f00 */
[----:B------:R-:W-:Y:S02]  /*10960*/  MOV R27, R7 ;  /* 0x00000007001b7202 */ /* 0x000fe40000000f00 */
[----:B------:R-:W-:Y:S01]  /*10970*/  MOV R13, R6 ;  /* 0x00000006000d7202 */ /* 0x000fe20000000f00 */
[--C-:B--2---:R-:W-:Y:S02]  /*10980*/  HADD2.F32 R29, -RZ, R8.reuse.H0_H0 ;  /* 0x20000008ff1d7230 */ /* 0x104fe40000004100 */
[----:B------:R-:W-:-:S02]  /*10990*/  HADD2.F32 R28, -RZ, R8.H1_H1 ;  /* 0x30000008ff1c7230 */ /* 0x000fc40000004100 */
[----:B------:R-:W-:Y:S02]  /*109a0*/  HADD2.F32 R31, -RZ, R10.H0_H0 ;  /* 0x2000000aff1f7230 */ /* 0x000fe40000004100 */
[----:B------:R-:W-:Y:S02]  /*109b0*/  HADD2.F32 R30, -RZ, R9.H0_H0 ;  /* 0x20000009ff1e7230 */ /* 0x000fe40000004100 */
[--C-:B---3--:R-:W-:Y:S02]  /*109c0*/  HADD2.F32 R3, -RZ, R18.reuse.H1_H1 ;  /* 0x30000012ff037230 */ /* 0x108fe40000004100 */
[----:B------:R-:W-:Y:S02]  /*109d0*/  HADD2.F32 R5, -RZ, R17.H1_H1 ;  /* 0x30000011ff057230 */ /* 0x000fe40000004100 */
[----:B------:R-:W-:Y:S02]  /*109e0*/  HADD2.F32 R4, -RZ, R18.H0_H0 ;  /* 0x20000012ff047230 */ /* 0x000fe40000004100 */
[----:B------:R-:W-:-:S02]  /*109f0*/  HADD2.F32 R2, -RZ, R19.H0_H0 ;  /* 0x20000013ff027230 */ /* 0x000fc40000004100 */
[----:B------:R-:W-:Y:S02]  /*10a00*/  HADD2.F32 R0, -RZ, R19.H1_H1 ;  /* 0x30000013ff007230 */ /* 0x000fe40000004100 */
[--C-:B------:R-:W-:Y:S02]  /*10a10*/  HADD2.F32 R8, -RZ, R16.reuse.H0_H0 ;  /* 0x20000010ff087230 */ /* 0x100fe40000004100 */
[----:B------:R-:W-:Y:S02]  /*10a20*/  HADD2.F32 R7, -RZ, R16.H1_H1 ;  /* 0x30000010ff077230 */ /* 0x000fe40000004100 */
[----:B------:R-:W-:Y:S01]  /*10a30*/  @!P1 FADD.FTZ R3, -R3, -RZ ;  /* 0x800000ff03039221 */ /* 0x000fe20000010100 */
[----:B------:R-:W-:Y:S02]  /*10a40*/  HADD2.F32 R10, -RZ, R10.H1_H1 ;  /* 0x3000000aff0a7230 */ /* 0x000fe40000004100 */
[----:B------:R-:W-:Y:S02]  /*10a50*/  HADD2.F32 R6, -RZ, R17.H0_H0 ;  /* 0x20000011ff067230 */ /* 0x000fe40000004100 */
[----:B------:R-:W-:Y:S01]  /*10a60*/  @!P1 FADD.FTZ R5, -R5, -RZ ;  /* 0x800000ff05059221 */ /* 0x000fe20000010100 */
[----:B------:R-:W-:-:S02]  /*10a70*/  HADD2.F32 R9, -RZ, R9.H1_H1 ;  /* 0x30000009ff097230 */ /* 0x000fc40000004100 */
[----:B------:R-:W-:Y:S01]  /*10a80*/  @!P1 FADD.FTZ R4, -R4, -RZ ;  /* 0x800000ff04049221 */ /* 0x000fe20000010100 */
[--C-:B------:R-:W-:Y:S02]  /*10a90*/  HADD2.F32 R33, -RZ, R11.reuse.H0_H0 ;  /* 0x2000000bff217230 */ /* 0x100fe40000004100 */
[----:B------:R-:W-:Y:S01]  /*10aa0*/  @!P1 FADD.FTZ R2, -R2, -RZ ;  /* 0x800000ff02029221 */ /* 0x000fe20000010100 */
[----:B------:R-:W-:Y:S02]  /*10ab0*/  HADD2.F32 R32, -RZ, R11.H1_H1 ;  /* 0x3000000bff207230 */ /* 0x000fe40000004100 */
        /* <DEDUP_REMOVED lines=8> */
[----:B------:R-:W-:Y:S01]  /*10b40*/  FMUL.FTZ R9, R32, R0 ;  /* 0x0000000020097220 */ /* 0x000fe20000410000 */
[----:B------:R-:W-:-:S02]  /*10b50*/  HADD2.F32 R3, -RZ, R12.H0_H0 ;  /* 0x2000000cff037230 */ /* 0x000fc40000004100 */
[----:B------:R-:W-:Y:S01]  /*10b60*/  FMUL.FTZ R8, R29, R8 ;  /* 0x000000081d087220 */ /* 0x000fe20000410000 */
[----:B------:R-:W-:Y:S02]  /*10b70*/  HADD2.F32 R2, -RZ, R12.H1_H1 ;  /* 0x3000000cff027230 */ /* 0x000fe40000004100 */
[----:B------:R-:W-:Y:S01]  /*10b80*/  FMUL.FTZ R7, R28, R7 ;  /* 0x000000071c077220 */ /* 0x000fe20000410000 */
[--C-:B----4-:R-:W-:Y:S02]  /*10b90*/  HADD2.F32 R4, -RZ, R20.reuse.H0_H0 ;  /* 0x20000014ff047230 */ /* 0x110fe40000004100 */
[----:B------:R-:W-:Y:S02]  /*10ba0*/  HADD2.F32 R5, -RZ, R20.H1_H1 ;  /* 0x30000014ff057230 */ /* 0x000fe40000004100 */
[----:B------:R-:W-:Y:S01]  /*10bb0*/  FMUL.FTZ R6, R30, R6 ;  /* 0x000000061e067220 */ /* 0x000fe20000410000 */
[----:B------:R-:W-:Y:S02]  /*10bc0*/  HADD2.F32 R0, -RZ, R26.H0_H0 ;  /* 0x2000001aff007230 */ /* 0x000fe40000004100 */
[----:B------:R-:W-:-:S02]  /*10bd0*/  HADD2.F32 R12, -RZ, R21.H0_H0 ;  /* 0x20000015ff0c7230 */ /* 0x000fc40000004100 */
[----:B------:R-:W-:Y:S01]  /*10be0*/  FFMA.FTZ R8, R3, R4, R8 ;  /* 0x0000000403087223 */ /* 0x000fe20000010008 */
[----:B------:R-:W-:Y:S01]  /*10bf0*/  FFMA.FTZ R5, R2, R5, R7 ;  /* 0x0000000502057223 */ /* 0x000fe20000010007 */
[----:B------:R-:W-:Y:S02]  /*10c00*/  HADD2.F32 R21, -RZ, R21.H1_H1 ;  /* 0x30000015ff157230 */ /* 0x000fe40000004100 */
[----:B------:R-:W-:Y:S02]  /*10c10*/  HADD2.F32 R18, -RZ, R22.H0_H0 ;  /* 0x20000016ff127230 */ /* 0x000fe40000004100 */
[----:B------:R-:W-:Y:S01]  /*10c20*/  FFMA.FTZ R7, R0, R12, R6 ;  /* 0x0000000c00077223 */ /* 0x000fe20000010006 */
[----:B------:R-:W-:Y:S02]  /*10c30*/  HADD2.F32 R19, -RZ, R23.H0_H0 ;  /* 0x20000017ff137230 */ /* 0x000fe40000004100 */
[----:B------:R-:W-:Y:S02]  /*10c40*/  HADD2.F32 R4, -RZ, R26.H1_H1 ;  /* 0x3000001aff047230 */ /* 0x000fe40000004100 */
[----:B------:R-:W-:-:S02]  /*10c50*/  HADD2.F32 R22, -RZ, R22.H1_H1 ;  /* 0x30000016ff167230 */ /* 0x000fc40000004100 */
[----:B------:R-:W-:Y:S02]  /*10c60*/  HADD2.F32 R23, -RZ, R23.H1_H1 ;  /* 0x30000017ff177230 */ /* 0x000fe40000004100 */
[--C-:B------:R-:W-:Y:S02]  /*10c70*/  HADD2.F32 R3, -RZ, R13.reuse.H0_H0 ;  /* 0x2000000dff037230 */ /* 0x100fe40000004100 */
        /* <DEDUP_REMOVED lines=12> */
[----:B------:R-:W-:Y:S02]  /*10d40*/  LOP3.LUT R5, R5, R4, RZ, 0x3c, !PT ;  /* 0x0000000405057212 */ /* 0x000fe400078e3cff */
[----:B------:R-:W-:Y:S02]  /*10d50*/  LOP3.LUT R7, R7, R6, RZ, 0x3c, !PT ;  /* 0x0000000607077212 */ /* 0x000fe400078e3cff */
[----:B------:R-:W-:-:S02]  /*10d60*/  LOP3.LUT R4, R5, R4, RZ, 0x3c, !PT ;  /* 0x0000000405047212 */ /* 0x000fc400078e3cff */
[----:B------:R-:W-:Y:S02]  /*10d70*/  LOP3.LUT R6, R7, R6, RZ, 0x3c, !PT ;  /* 0x0000000607067212 */ /* 0x000fe400078e3cff */
[----:B------:R-:W-:Y:S02]  /*10d80*/  LOP3.LUT R5, R5, R4, RZ, 0x3c, !PT ;  /* 0x0000000405057212 */ /* 0x000fe400078e3cff */
[----:B------:R-:W-:Y:S02]  /*10d90*/  LOP3.LUT R7, R7, R6, RZ, 0x3c, !PT ;  /* 0x0000000607077212 */ /* 0x000fe400078e3cff */
.L_x_1101:
[----:B------:R-:W-:Y:S05]  /*10da0*/  BSYNC.RECONVERGENT B0 ;  /* 0x0000000000007941 */ /* 0x000fea0003800200 */
.L_x_1100:
[----:B-----5:R2:W-:Y:S01]  /*10db0*/  STS.128 [R237], R4 ;  /* 0x00000004ed007388 */ /* 0x0205e20000000c00 */
[----:B------:R-:W-:Y:S05]  /*10dc0*/  BRA `(.L_x_1098) ;  /* 0x0000000000047947 */ /* 0x000fea0003800000 */
.L_x_1099:
[----:B------:R1:W-:Y:S02]  /*10dd0*/  STS.128 [R237], RZ ;  /* 0x000000ffed007388 */ /* 0x0003e40000000c00 */
.L_x_1098:
[----:B------:R-:W-:Y:S05]  /*10de0*/  BSYNC.RECONVERGENT B1 ;  /* 0x0000000000017941 */ /* 0x000fea0003800200 */
.L_x_1097:
        /* <DEDUP_REMOVED lines=10> */
[----:B--2---:R2:W5:Y:S01]  /*10e90*/  LDG.E.128 R4, desc[UR4][R26.64] ;  /* 0x000000041a047981 */ /* 0x004562000c1e1d00 */
[----:B------:R-:W-:Y:S01]  /*10ea0*/  ISETP.GE.AND P0, PT, R14, R47, PT ;  /* 0x0000002f0e00720c */ /* 0x000fe20003f06270 */
[----:B------:R-:W-:-:S12]  /*10eb0*/  BSSY.RECONVERGENT B0, `(.L_x_1104) ;  /* 0x0000059000007945 */ /* 0x000fd80003800200 */
[----:B------:R-:W-:Y:S05]  /*10ec0*/  @P0 BRA `(.L_x_1105) ;  /* 0x00000004005c0947 */ /* 0x000fea0003800000 */
[----:B------:R-:W4:Y:S01]  /*10ed0*/  LDCU.64 UR8, c[0x0][0x4d0] ;  /* 0x00009a00ff0877ac */ /* 0x000f220008000a00 */
[----:B------:R-:W-:Y:S01]  /*10ee0*/  SEL R0, R43, RZ, P1 ;  /* 0x000000ff2b007207 */ /* 0x000fe20000800000 */
[----:B------:R-:W-:Y:S01]  /*10ef0*/  IMAD.WIDE R8, R39, 0x2, R26 ;  /* 0x0000000227087825 */ /* 0x000fe200078e021a */
[--C-:B-1----:R-:W-:Y:S02]  /*10f00*/  SHF.R.S32.HI R3, RZ, 0x1f, R38.reuse ;  /* 0x0000001fff037819 */ /* 0x102fe40000011426 */
        /* <DEDUP_REMOVED lines=8> */
[----:B------:R-:W1:Y:S04]  /*10f90*/  LDCU.64 UR8, c[0x0][0x4c8] ;  /* 0x00009900ff0877ac */ /* 0x000e680008000a00 */
[----:B------:R1:W4:Y:S02]  /*10fa0*/  LDG.E.128 R16, desc[UR4][R2.64] ;  /* 0x0000000402107981 */ /* 0x000324000c1e1d00 */
[----:B-1----:R-:W-:-:S04]  /*10fb0*/  IADD3 R2, P0, PT, R12, UR8, RZ ;  /* 0x000000080c027c10 */ /* 0x002fc8000ff1e0ff */
[----:B------:R-:W-:-:S05]  /*10fc0*/  IADD3.X R3, PT, PT, R0, UR9, RZ, P0, !PT ;  /* 0x0000000900037c10 */ /* 0x000fca00087fe4ff */
[----:B------:R4:W2:Y:S01]  /*10fd0*/  LDG.E.128 R20, desc[UR4][R2.64] ;  /* 0x0000000402147981 */ /* 0x0008a2000c1e1d00 */
[----:B-----5:R-:W-:Y:S02]  /*10fe0*/  MOV R24, R5 ;  /* 0x0000000500187202 */ /* 0x020fe40000000f00 */
[----:B------:R-:W-:Y:S02]  /*10ff0*/  MOV R12, R4 ;  /* 0x00000004000c7202 */ /* 0x000fe40000000f00 */
[----:B------:R-:W-:Y:S02]  /*11000*/  MOV R25, R7 ;  /* 0x0000000700197202 */ /* 0x000fe40000000f00 */
[----:B------:R-:W-:Y:S01]  /*11010*/  MOV R13, R6 ;  /* 0x00000006000d7202 */ /* 0x000fe20000000f00 */
[--C-:B---3--:R-:W-:Y:S02]  /*11020*/  HADD2.F32 R29, -RZ, R8.reuse.H0_H0 ;  /* 0x20000008ff1d7230 */ /* 0x108fe40000004100 */
[----:B------:R-:W-:-:S02]  /*11030*/  HADD2.F32 R28, -RZ, R8.H1_H1 ;  /* 0x30000008ff1c7230 */ /* 0x000fc40000004100 */
[--C-:B------:R-:W-:Y:S02]  /*11040*/  HADD2.F32 R31, -RZ, R10.reuse.H0_H0 ;  /* 0x2000000aff1f7230 */ /* 0x100fe40000004100 */
[--C-:B------:R-:W-:Y:S02]  /*11050*/  HADD2.F32 R30, -RZ, R9.reuse.H0_H0 ;  /* 0x20000009ff1e7230 */ /* 0x100fe40000004100 */
[----:B------:R-:W-:Y:S02]  /*11060*/  HADD2.F32 R10, -RZ, R10.H1_H1 ;  /* 0x3000000aff0a7230 */ /* 0x000fe40000004100 */
[----:B------:R-:W-:Y:S02]  /*11070*/  HADD2.F32 R9, -RZ, R9.H1_H1 ;  /* 0x30000009ff097230 */ /* 0x000fe40000004100 */
[----:B------:R-:W-:Y:S02]  /*11080*/  HADD2.F32 R33, -RZ, R11.H0_H0 ;  /* 0x2000000bff217230 */ /* 0x000fe40000004100 */
[----:B----4-:R-:W-:-:S02]  /*11090*/  HADD2.F32 R3, -RZ, R18.H1_H1 ;  /* 0x30000012ff037230 */ /* 0x010fc40000004100 */
[----:B------:R-:W-:Y:S02]  /*110a0*/  HADD2.F32 R5, -RZ, R17.H1_H1 ;  /* 0x30000011ff057230 */ /* 0x000fe40000004100 */
[----:B------:R-:W-:Y:S02]  /*110b0*/  HADD2.F32 R4, -RZ, R18.H0_H0 ;  /* 0x20000012ff047230 */ /* 0x000fe40000004100 */
[--C-:B------:R-:W-:Y:S02]  /*110c0*/  HADD2.F32 R2, -RZ, R19.reuse.H0_H0 ;  /* 0x20000013ff027230 */ /* 0x100fe40000004100 */
[----:B------:R-:W-:Y:S02]  /*110d0*/  HADD2.F32 R0, -RZ, R19.H1_H1 ;  /* 0x30000013ff007230 */ /* 0x000fe40000004100 */
[--C-:B------:R-:W-:Y:S02]  /*110e0*/  HADD2.F32 R8, -RZ, R16.reuse.H0_H0 ;  /* 0x20000010ff087230 */ /* 0x100fe40000004100 */
[----:B------:R-:W-:-:S02]  /*110f0*/  HADD2.F32 R7, -RZ, R16.H1_H1 ;  /* 0x30000010ff077230 */ /* 0x000fc40000004100 */
[----:B------:R-:W-:Y:S01]  /*11100*/  @!P1 FADD.FTZ R3, -R3, -RZ ;  /* 0x800000ff03039221 */ /* 0x000fe20000010100 */
[----:B------:R-:W-:Y:S02]  /*11110*/  HADD2.F32 R6, -RZ, R17.H0_H0 ;  /* 0x20000011ff067230 */ /* 0x000fe40000004100 */
[----:B------:R-:W-:Y:S01]  /*11120*/  @!P1 FADD.FTZ R5, -R5, -RZ ;  /* 0x800000ff05059221 */ /* 0x000fe20000010100 */
        /* <DEDUP_REMOVED lines=16> */
[----:B------:R-:W-:Y:S02]  /*11230*/  HADD2.F32 R0, -RZ, R24.H0_H0 ;  /* 0x20000018ff007230 */ /* 0x000fe40000004100 */
[--C-:B--2---:R-:W-:Y:S02]  /*11240*/  HADD2.F32 R4, -RZ, R20.reuse.H0_H0 ;  /* 0x20000014ff047230 */ /* 0x104fe40000004100 */
[----:B------:R-:W-:Y:S02]  /*11250*/  HADD2.F32 R5, -RZ, R20.H1_H1 ;  /* 0x30000014ff057230 */ /* 0x000fe40000004100 */
[----:B------:R-:W-:Y:S01]  /*11260*/  FMUL.FTZ R6, R30, R6 ;  /* 0x000000061e067220 */ /* 0x000fe20000410000 */
[----:B------:R-:W-:-:S02]  /*11270*/  HADD2.F32 R12, -RZ, R21.H0_H0 ;  /* 0x20000015ff0c7230 */ /* 0x000fc40000004100 */
[----:B------:R-:W-:Y:S01]  /*11280*/  FFMA.FTZ R8, R3, R4, R8 ;  /* 0x0000000403087223 */ /* 0x000fe20000010008 */
[----:B------:R-:W-:Y:S02]  /*11290*/  HADD2.F32 R21, -RZ, R21.H1_H1 ;  /* 0x30000015ff157230 */ /* 0x000fe40000004100 */
[----:B------:R-:W-:Y:S01]  /*112a0*/  FFMA.FTZ R5, R2, R5, R7 ;  /* 0x0000000502057223 */ /* 0x000fe20000010007 */
        /* <DEDUP_REMOVED lines=25> */
.L_x_1105:
[----:B------:R-:W-:Y:S05]  /*11440*/  BSYNC.RECONVERGENT B0 ;  /* 0x0000000000007941 */ /* 0x000fea0003800200 */
.L_x_1104:
[----:B-----5:R4:W-:Y:S02]  /*11450*/  STS.128 [R237+0x800], R4 ;  /* 0x00080004ed007388 */ /* 0x0209e40000000c00 */
.L_x_1103:
[----:B------:R-:W-:Y:S05]  /*11460*/  BSYNC.RECONVERGENT B1 ;  /* 0x0000000000017941 */ /* 0x000fea0003800200 */
.L_x_1102:
        /* <DEDUP_REMOVED lines=8> */
[----:B-1----:R-:W-:-:S04]  /*114f0*/  LEA R2, P0, R34, R26, 0x5 ;  /* 0x0000001a22027211 */ /* 0x002fc800078028ff */
[----:B------:R-:W-:-:S05]  /*11500*/  LEA.HI.X R3, R34, R27, R35, 0x5, P0 ;  /* 0x0000001b22037211 */ /* 0x000fca00000f2c23 */
[----:B--2-4-:R1:W5:Y:S01]  /*11510*/  LDG.E.128 R4, desc[UR4][R2.64] ;  /* 0x0000000402047981 */ /* 0x014362000c1e1d00 */
[----:B------:R-:W-:Y:S01]  /*11520*/  ISETP.GE.AND P0, PT, R14, R47, PT ;  /* 0x0000002f0e00720c */ /* 0x000fe20003f06270 */
[----:B------:R-:W-:-:S12]  /*11530*/  BSSY.RECONVERGENT B0, `(.L_x_1108) ;  /* 0x000005a000007945 */ /* 0x000fd80003800200 */
[----:B------:R-:W-:Y:S05]  /*11540*/  @P0 BRA `(.L_x_1109) ;  /* 0x0000000400600947 */ /* 0x000fea0003800000 */
[----:B------:R-:W1:Y:S01]  /*11550*/  LDCU.64 UR8, c[0x0][0x4d0] ;  /* 0x00009a00ff0877ac */ /* 0x000e620008000a00 */
[----:B------:R-:W-:Y:S02]  /*11560*/  SHF.L.U32 R8, R36, 0x5, RZ ;  /* 0x0000000524087819 */ /* 0x000fe400000006ff */
[----:B------:R-:W-:Y:S02]  /*11570*/  SEL R0, R43, RZ, P1 ;  /* 0x000000ff2b007207 */ /* 0x000fe40000800000 */
[----:B------:R-:W-:Y:S02]  /*11580*/  SEL R9, R46, RZ, P1 ;  /* 0x000000ff2e097207 */ /* 0x000fe40000800000 */
[--C-:B------:R-:W-:Y:S02]  /*11590*/  IADD3 R0, P2, P0, R0, R41, R8.reuse ;  /* 0x0000002900007210 */ /* 0x100fe4000785e008 */
[----:B------:R-:W-:Y:S02]  /*115a0*/  SHF.R.S32.HI R8, RZ, 0x1f, R8 ;  /* 0x0000001fff087819 */ /* 0x000fe40000011408 */
[----:B------:R-:W-:-:S02]  /*115b0*/  SHF.L.U32 R12, R0, 0x1, RZ ;  /* 0x00000001000c7819 */ /* 0x000fc400000006ff */
[----:B------:R-:W-:Y:S01]  /*115c0*/  IADD3.X R10, PT, PT, R9, R40, R8, P2, P0 ;  /* 0x00000028090a7210 */ /* 0x000fe200017e0408 */
[----:B------:R-:W-:-:S03]  /*115d0*/  IMAD.WIDE R8, R39, 0x2, R2 ;  /* 0x0000000227087825 */ /* 0x000fc600078e0202 */
[----:B------:R-:W-:Y:S02]  /*115e0*/  SHF.L.U64.HI R0, R0, 0x1, R10 ;  /* 0x0000000100007819 */ /* 0x000fe4000001020a */
[----:B-1----:R-:W-:Y:S01]  /*115f0*/  IADD3 R2, P0, PT, R12, UR8, RZ ;  /* 0x000000080c027c10 */ /* 0x002fe2000ff1e0ff */
[----:B------:R-:W2:Y:S03]  /*11600*/  LDG.E.128 R8, desc[UR4][R8.64] ;  /* 0x0000000408087981 */ /* 0x000ea6000c1e1d00 */
[----:B------:R-:W-:Y:S01]  /*11610*/  IADD3.X R3, PT, PT, R0, UR9, RZ, P0, !PT ;  /* 0x0000000900037c10 */ /* 0x000fe200087fe4ff */
[----:B------:R-:W1:Y:S04]  /*11620*/  LDCU.64 UR8, c[0x0][0x4c8] ;  /* 0x00009900ff0877ac */ /* 0x000e680008000a00 */
[----:B------:R1:W4:Y:S02]  /*11630*/  LDG.E.128 R16, desc[UR4][R2.64] ;  /* 0x0000000402107981 */ /* 0x000324000c1e1d00 */
[----:B-1----:R-:W-:-:S04]  /*11640*/  IADD3 R2, P0, PT, R12, UR8, RZ ;  /* 0x000000080c027c10 */ /* 0x002fc8000ff1e0ff */
[----:B------:R-:W-:-:S05]  /*11650*/  IADD3.X R3, PT, PT, R0, UR9, RZ, P0, !PT ;  /* 0x0000000900037c10 */ /* 0x000fca00087fe4ff */
[----:B------:R4:W3:Y:S01]  /*11660*/  LDG.E.128 R20, desc[UR4][R2.64] ;  /* 0x0000000402147981 */ /* 0x0008e2000c1e1d00 */
        /* <DEDUP_REMOVED lines=8> */
[--C-:B----4-:R-:W-:Y:S02]  /*116f0*/  HADD2.F32 R3, -RZ, R18.reuse.H1_H1 ;  /* 0x30000012ff037230 */ /* 0x110fe40000004100 */
[----:B------:R-:W-:Y:S02]  /*11700*/  HADD2.F32 R5, -RZ, R17.H1_H1 ;  /* 0x30000011ff057230 */ /* 0x000fe40000004100 */
[----:B------:R-:W-:Y:S02]  /*11710*/  HADD2.F32 R4, -RZ, R18.H0_H0 ;  /* 0x20000012ff047230 */ /* 0x000fe40000004100 */
[----:B------:R-:W-:Y:S01]  /*11720*/  @!P1 FADD.FTZ R3, -R3, -RZ ;  /* 0x800000ff03039221 */ /* 0x000fe20000010100 */
[----:B------:R-:W-:-:S02]  /*11730*/  HADD2.F32 R2, -RZ, R19.H0_H0 ;  /* 0x20000013ff027230 */ /* 0x000fc40000004100 */
[----:B------:R-:W-:Y:S01]  /*11740*/  @!P1 FADD.FTZ R5, -R5, -RZ ;  /* 0x800000ff05059221 */ /* 0x000fe20000010100 */
[----:B------:R-:W-:Y:S02]  /*11750*/  HADD2.F32 R0, -RZ, R19.H1_H1 ;  /* 0x30000013ff007230 */ /* 0x000fe40000004100 */
[----:B------:R-:W-:Y:S01]  /*11760*/  @!P1 FADD.FTZ R4, -R4, -RZ ;  /* 0x800000ff04049221 */ /* 0x000fe20000010100 */
[--C-:B------:R-:W-:Y:S02]  /*11770*/  HADD2.F32 R8, -RZ, R16.reuse.H0_H0 ;  /* 0x20000010ff087230 */ /* 0x100fe40000004100 */
[----:B------:R-:W-:Y:S01]  /*11780*/  @!P1 FADD.FTZ R2, -R2, -RZ ;  /* 0x800000ff02029221 */ /* 0x000fe20000010100 */
[----:B------:R-:W-:Y:S02]  /*11790*/  HADD2.F32 R7, -RZ, R16.H1_H1 ;  /* 0x30000010ff077230 */ /* 0x000fe40000004100 */
[----:B------:R-:W-:Y:S01]  /*117a0*/  @!P1 FADD.FTZ R0, -R0, -RZ ;  /* 0x800000ff00009221 */ /* 0x000fe20000010100 */
[----:B------:R-:W-:-:S02]  /*117b0*/  HADD2.F32 R10, -RZ, R10.H1_H1 ;  /* 0x3000000aff0a7230 */ /* 0x000fc40000004100 */
[----:B------:R-:W-:Y:S01]  /*117c0*/  @!P1 FADD.FTZ R8, -R8, -RZ ;  /* 0x800000ff08089221 */ /* 0x000fe20000010100 */
[----:B------:R-:W-:Y:S02]  /*117d0*/  HADD2.F32 R6, -RZ, R17.H0_H0 ;  /* 0x20000011ff067230 */ /* 0x000fe40000004100 */
[----:B------:R-:W-:Y:S01]  /*117e0*/  @!P1 FADD.FTZ R7, -R7, -RZ ;  /* 0x800000ff07079221 */ /* 0x000fe20000010100 */
[----:B------:R-:W-:Y:S02]  /*117f0*/  HADD2.F32 R9, -RZ, R9.H1_H1 ;  /* 0x30000009ff097230 */ /* 0x000fe40000004100 */
[----:B------:R-:W-:Y:S01]  /*11800*/  FMUL.FTZ R16, R31, R4 ;  /* 0x000000041f107220 */ /* 0x000fe20000410000 */
[--C-:B------:R-:W-:Y:S02]  /*11810*/  HADD2.F32 R33, -RZ, R11.reuse.H0_H0 ;  /* 0x2000000bff217230 */ /* 0x100fe40000004100 */
[----:B------:R-:W-:Y:S01]  /*11820*/  @!P1 FADD.FTZ R6, -R6, -RZ ;  /* 0x800000ff06069221 */ /* 0x000fe20000010100 */
[----:B------:R-:W-:-:S02]  /*11830*/  HADD2.F32 R32, -RZ, R11.H1_H1 ;  /* 0x3000000bff207230 */ /* 0x000fc40000004100 */
[----:B------:R-:W-:Y:S01]  /*11840*/  FMUL.FTZ R11, R10, R3 ;  /* 0x000000030a0b7220 */ /* 0x000fe20000410000 */
[----:B------:R-:W-:Y:S01]  /*11850*/  FMUL.FTZ R17, R9, R5 ;  /* 0x0000000509117220 */ /* 0x000fe20000410000 */
[----:B------:R-:W-:Y:S01]  /*11860*/  FMUL.FTZ R10, R33, R2 ;  /* 0x00000002210a7220 */ /* 0x000fe20000410000 */
[--C-:B------:R-:W-:Y:S02]  /*11870*/  HADD2.F32 R3, -RZ, R12.reuse.H0_H0 ;  /* 0x2000000cff037230 */ /* 0x100fe40000004100 */
[----:B------:R-:W-:Y:S01]  /*11880*/  FMUL.FTZ R9, R32, R0 ;  /* 0x0000000020097220 */ /* 0x000fe20000410000 */
[----:B------:R-:W-:Y:S02]  /*11890*/  HADD2.F32 R2, -RZ, R12.H1_H1 ;  /* 0x3000000cff027230 */ /* 0x000fe40000004100 */
[----:B------:R-:W-:Y:S01]  /*118a0*/  FMUL.FTZ R8, R29, R8 ;  /* 0x000000081d087220 */ /* 0x000fe20000410000 */
[----:B------:R-:W-:Y:S01]  /*118b0*/  FMUL.FTZ R7, R28, R7 ;  /* 0x000000071c077220 */ /* 0x000fe20000410000 */
[----:B------:R-:W-:-:S02]  /*118c0*/  HADD2.F32 R0, -RZ, R24.H0_H0 ;  /* 0x20000018ff007230 */ /* 0x000fc40000004100 */
[----:B------:R-:W-:Y:S01]  /*118d0*/  FMUL.FTZ R6, R30, R6 ;  /* 0x000000061e067220 */ /* 0x000fe20000410000 */
[--C-:B---3--:R-:W-:Y:S02]  /*118e0*/  HADD2.F32 R4, -RZ, R20.reuse.H0_H0 ;  /* 0x20000014ff047230 */ /* 0x108fe40000004100 */
[----:B------:R-:W-:Y:S02]  /*118f0*/  HADD2.F32 R5, -RZ, R20.H1_H1 ;  /* 0x30000014ff057230 */ /* 0x000fe40000004100 */
[--C-:B------:R-:W-:Y:S02]  /*11900*/  HADD2.F32 R12, -RZ, R21.reuse.H0_H0 ;  /* 0x20000015ff0c7230 */ /* 0x100fe40000004100 */
[----:B------:R-:W-:Y:S01]  /*11910*/  FFMA.FTZ R8, R3, R4, R8 ;  /* 0x0000000403087223 */ /* 0x000fe20000010008 */
[----:B------:R-:W-:Y:S02]  /*11920*/  HADD2.F32 R21, -RZ, R21.H1_H1 ;  /* 0x30000015ff157230 */ /* 0x000fe40000004100 */
[----:B------:R-:W-:Y:S01]  /*11930*/  FFMA.FTZ R5, R2, R5, R7 ;  /* 0x0000000502057223 */ /* 0x000fe20000010007 */
[----:B------:R-:W-:-:S02]  /*11940*/  HADD2.F32 R18, -RZ, R22.H0_H0 ;  /* 0x20000016ff127230 */ /* 0x000fc40000004100 */
[----:B------:R-:W-:Y:S01]  /*11950*/  FFMA.FTZ R7, R0, R12, R6 ;  /* 0x0000000c00077223 */ /* 0x000fe20000010006 */
[--C-:B------:R-:W-:Y:S02]  /*11960*/  HADD2.F32 R19, -RZ, R23.reuse.H0_H0 ;  /* 0x20000017ff137230 */ /* 0x100fe40000004100 */
[----:B------:R-:W-:Y:S01]  /*11970*/  HADD2.F32 R4, -RZ, R24.H1_H1 ;  /* 0x30000018ff047230 */ /* 0x000fe20000004100 */
[----:B------:R-:W-:Y:S01]  /*11980*/  F2FP.F16.F32.PACK_AB R5, R5, R8 ;  /* 0x000000080505723e */ /* 0x000fe200000000ff */
[----:B------:R-:W-:Y:S02]  /*11990*/  HADD2.F32 R22, -RZ, R22.H1_H1 ;  /* 0x30000016ff167230 */ /* 0x000fe40000004100 */
[----:B------:R-:W-:Y:S02]  /*119a0*/  HADD2.F32 R23, -RZ, R23.H1_H1 ;  /* 0x30000017ff177230 */ /* 0x000fe40000004100 */
[----:B------:R-:W-:Y:S01]  /*119b0*/  FFMA.FTZ R4, R4, R21, R17 ;  /* 0x0000001504047223 */ /* 0x000fe20000010011 */
[----:B------:R-:W-:-:S02]  /*119c0*/  HADD2.F32 R3, -RZ, R13.H0_H0 ;  /* 0x2000000dff037230 */ /* 0x000fc40000004100 */
[----:B------:R-:W-:Y:S02]  /*119d0*/  HADD2.F32 R2, -RZ, R13.H1_H1 ;  /* 0x3000000dff027230 */ /* 0x000fe40000004100 */
[--C-:B------:R-:W-:Y:S02]  /*119e0*/  HADD2.F32 R0, -RZ, R25.reuse.H0_H0 ;  /* 0x20000019ff007230 */ /* 0x100fe40000004100 */
[----:B------:R-:W-:Y:S01]  /*119f0*/  FFMA.FTZ R3, R3, R18, R16 ;  /* 0x0000001203037223 */ /* 0x000fe20000010010 */
[----:B------:R-:W-:Y:S02]  /*11a00*/  HADD2.F32 R6, -RZ, R25.H1_H1 ;  /* 0x30000019ff067230 */ /* 0x000fe40000004100 */
[----:B------:R-:W-:Y:S01]  /*11a10*/  FFMA.FTZ R2, R2, R22, R11 ;  /* 0x0000001602027223 */ /* 0x000fe2000001000b */
[----:B------:R-:W-:Y:S01]  /*11a20*/  F2FP.F16.F32.PACK_AB R4, R4, R7 ;  /* 0x000000070404723e */ /* 0x000fe200000000ff */
[----:B------:R-:W-:Y:S01]  /*11a30*/  FFMA.FTZ R0, R0, R19, R10 ;  /* 0x0000001300007223 */ /* 0x000fe2000001000a */
[----:B------:R-:W-:-:S02]  /*11a40*/  FFMA.FTZ R6, R6, R23, R9 ;  /* 0x0000001706067223 */ /* 0x000fc40000010009 */
[----:B------:R-:W-:Y:S02]  /*11a50*/  F2FP.F16.F32.PACK_AB R7, R2, R3 ;  /* 0x000000030207723e */ /* 0x000fe400000000ff */
[----:B------:R-:W-:Y:S02]  /*11a60*/  LOP3.LUT R5, R5, R4, RZ, 0x3c, !PT ;  /* 0x0000000405057212 */ /* 0x000fe400078e3cff */
[----:B------:R-:W-:Y:S02]  /*11a70*/  F2FP.F16.F32.PACK_AB R6, R6, R0 ;  /* 0x000000000606723e */ /* 0x000fe400000000ff */
[----:B------:R-:W-:Y:S02]  /*11a80*/  LOP3.LUT R4, R5, R4, RZ, 0x3c, !PT ;  /* 0x0000000405047212 */ /* 0x000fe400078e3cff */
[----:B------:R-:W-:Y:S02]  /*11a90*/  LOP3.LUT R7, R7, R6, RZ, 0x3c, !PT ;  /* 0x0000000607077212 */ /* 0x000fe400078e3cff */
[----:B------:R-:W-:-:S02]  /*11aa0*/  LOP3.LUT R5, R5, R4, RZ, 0x3c, !PT ;  /* 0x0000000405057212 */ /* 0x000fc400078e3cff */
[----:B------:R-:W-:-:S04]  /*11ab0*/  LOP3.LUT R6, R7, R6, RZ, 0x3c, !PT ;  /* 0x0000000607067212 */ /* 0x000fc800078e3cff */
[----:B------:R-:W-:Y:S02]  /*11ac0*/  LOP3.LUT R7, R7, R6, RZ, 0x3c, !PT ;  /* 0x0000000607077212 */ /* 0x000fe400078e3cff */
.L_x_1109:
[----:B------:R-:W-:Y:S05]  /*11ad0*/  BSYNC.RECONVERGENT B0 ;  /* 0x0000000000007941 */ /* 0x000fea0003800200 */
.L_x_1108:
[----:B-----5:R2:W-:Y:S02]  /*11ae0*/  STS.128 [R237+0x1000], R4 ;  /* 0x00100004ed007388 */ /* 0x0205e40000000c00 */
.L_x_1107:
[----:B------:R-:W-:Y:S05]  /*11af0*/  BSYNC.RECONVERGENT B1 ;  /* 0x0000000000017941 */ /* 0x000fea0003800200 */
.L_x_1106:
[----:B------:R-:W-:-:S04]  /*11b00*/  IADD3 R31, PT, PT, R62, 0x30, RZ ;  /* 0x000000303e1f7810 */ /* 0x000fc80007ffe0ff */
        /* <DEDUP_REMOVED lines=13> */
[----:B------:R-:W-:Y:S01]  /*11be0*/  IMAD R8, R36, 0x30, RZ ;  /* 0x0000003024087824 */ /* 0x000fe200078e02ff */
        /* <DEDUP_REMOVED lines=86> */
.L_x_1111:
[----:B------:R-:W-:Y:S05]  /*12150*/  BSYNC.RECONVERGENT B0 ;  /* 0x0000000000007941 */ /* 0x000fea0003800200 */
.L_x_1110:
[----:B-----5:R2:W-:Y:S02]  /*12160*/  STS.128 [R237+0x1800], R4 ;  /* 0x00180004ed007388 */ /* 0x0205e40000000c00 */
.L_x_1080:
[----:B------:R-:W-:Y:S05]  /*12170*/  BSYNC.RECONVERGENT B2 ;  /* 0x0000000000027941 */ /* 0x000fea0003800200 */
.L_x_1071:
[----:B------:R1:W5:Y:S04]  /*12180*/  LDL R186, [R1+0x1c] ;  /* 0x00001c0001ba7983 */ /* 0x0003680000100800 */
[----:B------:R1:W5:Y:S01]  /*12190*/  LDL R185, [R1+0x20] ;  /* 0x0000200001b97983 */ /* 0x0003620000100800 */
[----:B------:R-:W-:Y:S01]  /*121a0*/  IADD3 R8, PT, PT, -R107, R183, RZ ;  /* 0x000000b76b087210 */ /* 0x000fe20007ffe1ff */
[----:B------:R-:W-:Y:S03]  /*121b0*/  BSSY.RECONVERGENT B0, `(.L_x_1112) ;  /* 0x000000e000007945 */ /* 0x000fe60003800200 */
[----:B------:R-:W-:-:S13]  /*121c0*/  ISETP.GE.AND P2, PT, R62, R8, PT ;  /* 0x000000083e00720c */ /* 0x000fda0003f46270 */
[----:B------:R-:W-:Y:S05]  /*121d0*/  @P2 BRA `(.L_x_1113) ;  /* 0x00000000002c2947 */ /* 0x000fea0003800000 */
[----:B------:R-:W1:Y:S02]  /*121e0*/  LDCU UR7, c[0x0][0x440] ;  /* 0x00008800ff0777ac */ /* 0x000e640008000800 */
[----:B-1----:R-:W-:-:S13]  /*121f0*/  ISETP.GE.AND P0, PT, R14, UR7, PT ;  /* 0x000000070e007c0c */ /* 0x002fda000bf06270 */
[----:B------:R-:W-:Y:S05]  /*12200*/  @P0 BRA `(.L_x_1114) ;  /* 0x00000000001c0947 */ /* 0x000fea0003800000 */
[----:B---3-5:R-:W-:Y:S02]  /*12210*/  MOV R2, R185 ;  /* 0x000000b900027202 */ /* 0x028fe40000000f00 */
[----:B------:R-:W-:-:S05]  /*12220*/  MOV R3, R186 ;  /* 0x000000ba00037202 */ /* 0x000fca0000000f00 */
[----:B------:R-:W-:Y:S01]  /*12230*/  @!PT LDS RZ, [RZ] ;  /* 0x00000000fffff984 */ /* 0x000fe20000000800 */
[----:B------:R-:W-:Y:S01]  /*12240*/  @!PT LDS RZ, [RZ] ;  /* 0x00000000fffff984 */ /* 0x000fe20000000800 */
[----:B------:R-:W-:Y:S01]  /*12250*/  @!PT LDS RZ, [RZ] ;  /* 0x00000000fffff984 */ /* 0x000fe20000000800 */
[----:B------:R1:W-:Y:S01]  /*12260*/  LDGSTS.E.BYPASS.LTC128B.128 [R237+0x2000], desc[UR4][R2.64] ;  /* 0x0200000002ed7fae */ /* 0x0003e2000b981a04 */
[----:B------:R-:W-:Y:S05]  /*12270*/  BRA `(.L_x_1113) ;  /* 0x0000000000047947 */ /* 0x000fea0003800000 */
.L_x_1114:
[----:B------:R1:W-:Y:S02]  /*12280*/  STS.128 [R237+0x2000], RZ ;  /* 0x002000ffed007388 */ /* 0x0003e40000000c00 */
.L_x_1113:
[----:B------:R-:W-:Y:S05]  /*12290*/  BSYNC.RECONVERGENT B0 ;  /* 0x0000000000007941 */ /* 0x000fea0003800200 */
.L_x_1112:
[----:B------:R-:W-:Y:S01]  /*122a0*/  ISETP.GE.AND P1, PT, R42, R8, PT ;  /* 0x000000082a00720c */ /* 0x000fe20003f26270 */
[----:B------:R-:W-:Y:S01]  /*122b0*/  BSSY.RECONVERGENT B0, `(.L_x_1115) ;  /* 0x000000d000007945 */ /* 0x000fe20003800200 */
[----:B-12-45:R-:W-:-:S04]  /*122c0*/  LEA R4, P0, R75, R185, 0x1 ;  /* 0x000000b94b047211 */ /* 0x036fc800078008ff */
[----:B------:R-:W-:-:S07]  /*122d0*/  LEA.HI.X R5, R75, R186, R81, 0x1, P0 ;  /* 0x000000ba4b057211 */ /* 0x000fce00000f0c51 */
        /* <DEDUP_REMOVED lines=9> */
.L_x_1117:
[----:B------:R1:W-:Y:S02]  /*12370*/  STS.128 [R237+0x2800], RZ ;  /* 0x002800ffed007388 */ /* 0x0003e40000000c00 */
.L_x_1116:
[----:B------:R-:W-:Y:S05]  /*12380*/  BSYNC.RECONVERGENT B0 ;  /* 0x0000000000007941 */ /* 0x000fea0003800200 */
.L_x_1115:
[----:B------:R-:W-:Y:S01]  /*12390*/  ISETP.GE.AND P0, PT, R38, R8, PT ;  /* 0x000000082600720c */ /* 0x000fe20003f06270 */
[----:B------:R-:W-:-:S12]  /*123a0*/  BSSY.RECONVERGENT B0, `(.L_x_1118) ;  /* 0x000000e000007945 */ /* 0x000fd80003800200 */
[----:B------:R-:W-:Y:S05]  /*123b0*/  @P0 BRA `(.L_x_1119) ;  /* 0x0000000000300947 */ /* 0x000fea0003800000 */
[----:B------:R-:W4:Y:S02]  /*123c0*/  LDCU UR7, c[0x0][0x440] ;  /* 0x00008800ff0777ac */ /* 0x000f240008000800 */
[----:B----4-:R-:W-:-:S13]  /*123d0*/  ISETP.GE.AND P0, PT, R14, UR7, PT ;  /* 0x000000070e007c0c */ /* 0x010fda000bf06270 */
[----:B------:R-:W-:Y:S05]  /*123e0*/  @P0 BRA `(.L_x_1120) ;  /* 0x0000000000200947 */ /* 0x000fea0003800000 */
[----:B------:R-:W3:Y:S02]  /*123f0*/  LDC.64 R6, c[0x0][0x3b8] ;  /* 0x0000ee00ff067b82 */ /* 0x000ee40000000a00 */
[----:B---3--:R-:W-:-:S04]  /*12400*/  LEA R2, P0, R6, R4, 0x5 ;  /* 0x0000000406027211 */ /* 0x008fc800078028ff */
[----:B------:R-:W-:-:S05]  /*12410*/  LEA.HI.X R3, R6, R5, R7, 0x5, P0 ;  /* 0x0000000506037211 */ /* 0x000fca00000f2c07 */
[----:B------:R-:W-:Y:S01]  /*12420*/  @!PT LDS RZ, [RZ] ;  /* 0x00000000fffff984 */ /* 0x000fe20000000800 */
[----:B------:R-:W-:Y:S01]  /*12430*/  @!PT LDS RZ, [RZ] ;  /* 0x00000000fffff984 */ /* 0x000fe20000000800 */
[----:B------:R-:W-:Y:S01]  /*12440*/  @!PT LDS RZ, [RZ] ;  /* 0x00000000fffff984 */ /* 0x000fe20000000800 */
[----:B------:R4:W-:Y:S01]  /*12450*/  LDGSTS.E.BYPASS.LTC128B.128 [R237+0x3000], desc[UR4][R2.64] ;  /* 0x0300000002ed7fae */ /* 0x0009e2000b981a04 */
[----:B------:R-:W-:Y:S05]  /*12460*/  BRA `(.L_x_1119) ;  /* 0x0000000000047947 */ /* 0x000fea0003800000 */
.L_x_1120:
[----:B------:R4:W-:Y:S02]  /*12470*/  STS.128 [R237+0x3000], RZ ;  /* 0x003000ffed007388 */ /* 0x0009e40000000c00 */
.L_x_1119:
[----:B------:R-:W-:Y:S05]  /*12480*/  BSYNC.RECONVERGENT B0 ;  /* 0x0000000000007941 */ /* 0x000fea0003800200 */
.L_x_1118:
[----:B------:R-:W-:Y:S01]  /*12490*/  ISETP.GE.AND P0, PT, R31, R8, PT ;  /* 0x000000081f00720c */ /* 0x000fe20003f06270 */
[----:B------:R-:W-:-:S12]  /*124a0*/  BSSY.RECONVERGENT B0, `(.L_x_1121) ;  /* 0x000000e000007945 */ /* 0x000fd80003800200 */
[----:B------:R-:W-:Y:S05]  /*124b0*/  @P0 BRA `(.L_x_1122) ;  /* 0x0000000000300947 */ /* 0x000fea0003800000 */
[----:B------:R-:W5:Y:S02]  /*124c0*/  LDCU UR7, c[0x0][0x440] ;  /* 0x00008800ff0777ac */ /* 0x000f640008000800 */
[----:B-----5:R-:W-:-:S13]  /*124d0*/  ISETP.GE.AND P0, PT, R14, UR7, PT ;  /* 0x000000070e007c0c */ /* 0x020fda000bf06270 */
[----:B------:R-:W-:Y:S05]  /*124e0*/  @P0 BRA `(.L_x_1123) ;  /* 0x0000000000200947 */ /* 0x000fea0003800000 */
[----:B------:R-:W3:Y:S02]  /*124f0*/  LDC.64 R6, c[0x0][0x3b8] ;  /* 0x0000ee00ff067b82 */ /* 0x000ee40000000a00 */
[----:B---34-:R-:W-:-:S04]  /*12500*/  LEA R2, P0, R6, R4, 0x6 ;  /* 0x0000000406027211 */ /* 0x018fc800078030ff */
[----:B------:R-:W-:-:S05]  /*12510*/  LEA.HI.X R3, R6, R5, R7, 0x6, P0 ;  /* 0x0000000506037211 */ /* 0x000fca00000f3407 */
[----:B------:R-:W-:Y:S01]  /*12520*/  @!PT LDS RZ, [RZ] ;  /* 0x00000000fffff984 */ /* 0x000fe20000000800 */
[----:B------:R-:W-:Y:S01]  /*12530*/  @!PT LDS RZ, [RZ] ;  /* 0x00000000fffff984 */ /* 0x000fe20000000800 */
[----:B------:R-:W-:Y:S01]  /*12540*/  @!PT LDS RZ, [RZ] ;  /* 0x00000000fffff984 */ /* 0x000fe20000000800 */
[----:B------:R3:W-:Y:S01]  /*12550*/  LDGSTS.E.BYPASS.LTC128B.128 [R237+0x3800], desc[UR4][R2.64] ;  /* 0x0380000002ed7fae */ /* 0x0007e2000b981a04 */
[----:B------:R-:W-:Y:S05]  /*12560*/  BRA `(.L_x_1122) ;  /* 0x0000000000047947 */ /* 0x000fea0003800000 */
.L_x_1123:
[----:B------:R1:W-:Y:S02]  /*12570*/  STS.128 [R237+0x3800], RZ ;  /* 0x003800ffed007388 */ /* 0x0003e40000000c00 */
.L_x_1122:
[----:B------:R-:W-:Y:S05]  /*12580*/  BSYNC.RECONVERGENT B0 ;  /* 0x0000000000007941 */ /* 0x000fea0003800200 */
.L_x_1121:
[----:B------:R-:W-:Y:S01]  /*12590*/  IADD3 R21, PT, PT, R62, 0x40, RZ ;  /* 0x000000403e157810 */ /* 0x000fe20007ffe0ff */
[----:B------:R-:W-:Y:S03]  /*125a0*/  BSSY.RECONVERGENT B0, `(.L_x_1124) ;  /* 0x0000012000007945 */ /* 0x000fe60003800200 */
[----:B------:R-:W-:-:S13]  /*125b0*/  ISETP.GE.AND P0, PT, R21, R8, PT ;  /* 0x000000081500720c */ /* 0x000fda0003f06270 */
[----:B------:R-:W-:Y:S05]  /*125c0*/  @P0 BRA `(.L_x_1125) ;  /* 0x00000000003c0947 */ /* 0x000fea0003800000 */
[----:B------:R-:W5:Y:S02]  /*125d0*/  LDCU UR7, c[0x0][0x440] ;  /* 0x00008800ff0777ac */ /* 0x000f640008000800 */
[----:B-----5:R-:W-:-:S13]  /*125e0*/  ISETP.GE.AND P0, PT, R14, UR7, PT ;  /* 0x000000070e007c0c */ /* 0x020fda000bf06270 */
[----:B------:R-:W-:Y:S05]  /*125f0*/  @P0 BRA `(.L_x_1126) ;  /* 0x00000000002c0947 */ /* 0x000fea0003800000 */
[----:B------:R-:W5:Y:S01]  /*12600*/  LDC.64 R6, c[0x0][0x3b8] ;  /* 0x0000ee00ff067b82 */ /* 0x000f620000000a00 */
[----:B---34-:R-:W-:Y:S02]  /*12610*/  MOV R2, R4 ;  /* 0x0000000400027202 */ /* 0x018fe40000000f00 */
        /* <DEDUP_REMOVED lines=9> */
.L_x_1126:
[----:B------:R1:W-:Y:S02]  /*126b0*/  STS.128 [R237+0x4000], RZ ;  /* 0x004000ffed007388 */ /* 0x0003e40000000c00 */
.L_x_1125:
[----:B------:R-:W-:Y:S05]  /*126c0*/  BSYNC.RECONVERGENT B0 ;  /* 0x0000000000007941 */ /* 0x000fea0003800200 */
.L_x_1124:
        /* <DEDUP_REMOVED lines=15> */
.L_x_1129:
[----:B------:R1:W-:Y:S02]  /*127c0*/  STS.128 [R237+0x4800], RZ ;  /* 0x004800ffed007388 */ /* 0x0003e40000000c00 */
.L_x_1128:
[----:B------:R-:W-:Y:S05]  /*127d0*/  BSYNC.RECONVERGENT B0 ;  /* 0x0000000000007941 */ /* 0x000fea0003800200 */
.L_x_1127:
        /* <DEDUP_REMOVED lines=18> */
.L_x_1132:
[----:B------:R1:W-:Y:S02]  /*12900*/  STS.128 [R237+0x5000], RZ ;  /* 0x005000ffed007388 */ /* 0x0003e40000000c00 */
.L_x_1131:
[----:B------:R-:W-:Y:S05]  /*12910*/  BSYNC.RECONVERGENT B0 ;  /* 0x0000000000007941 */ /* 0x000fea0003800200 */
.L_x_1130:
        /* <DEDUP_REMOVED lines=18> */
.L_x_1135:
[----:B------:R1:W-:Y:S02]  /*12a40*/  STS.128 [R237+0x5800], RZ ;  /* 0x005800ffed007388 */ /* 0x0003e40000000c00 */
.L_x_1134:
[----:B------:R-:W-:Y:S05]  /*12a50*/  BSYNC.RECONVERGENT B0 ;  /* 0x0000000000007941 */ /* 0x000fea0003800200 */
.L_x_1133:
[----:B------:R-:W-:Y:S01]  /*12a60*/  LOP3.LUT R17, R62, 0x80, RZ, 0xfc, !PT ;  /* 0x000000803e117812 */ /* 0x000fe200078efcff */
        /* <DEDUP_REMOVED lines=17> */
.L_x_1138:
[----:B------:R1:W-:Y:S02]  /*12b80*/  STS.128 [R237+0x6000], RZ ;  /* 0x006000ffed007388 */ /* 0x0003e40000000c00 */
.L_x_1137:
[----:B------:R-:W-:Y:S05]  /*12b90*/  BSYNC.RECONVERGENT B0 ;  /* 0x0000000000007941 */ /* 0x000fea0003800200 */
.L_x_1136:
        /* <DEDUP_REMOVED lines=15> */
.L_x_1141:
[----:B------:R1:W-:Y:S02]  /*12c90*/  STS.128 [R237+0x6800], RZ ;  /* 0x006800ffed007388 */ /* 0x0003e40000000c00 */
.L_x_1140:
[----:B------:R-:W-:Y:S05]  /*12ca0*/  BSYNC.RECONVERGENT B0 ;  /* 0x0000000000007941 */ /* 0x000fea0003800200 */
.L_x_1139:
        /* <DEDUP_REMOVED lines=18> */
.L_x_1144:
[----:B------:R1:W-:Y:S02]  /*12dd0*/  STS.128 [R237+0x7000], RZ ;  /* 0x007000ffed007388 */ /* 0x0003e40000000c00 */
.L_x_1143:
[----:B------:R-:W-:Y:S05]  /*12de0*/  BSYNC.RECONVERGENT B0 ;  /* 0x0000000000007941 */ /* 0x000fea0003800200 */
.L_x_1142:
        /* <DEDUP_REMOVED lines=18> */
.L_x_1147:
[----:B------:R1:W-:Y:S02]  /*12f10*/  STS.128 [R237+0x7800], RZ ;  /* 0x007800ffed007388 */ /* 0x0003e40000000c00 */
.L_x_1146:
[----:B------:R-:W-:Y:S05]  /*12f20*/  BSYNC.RECONVERGENT B0 ;  /* 0x0000000000007941 */ /* 0x000fea0003800200 */
.L_x_1145:
        /* <DEDUP_REMOVED lines=18> */
.L_x_1150:
[----:B------:R1:W-:Y:S02]  /*13050*/  STS.128 [R237+0x8000], RZ ;  /* 0x008000ffed007388 */ /* 0x0003e40000000c00 */
.L_x_1149:
[----:B------:R-:W-:Y:S05]  /*13060*/  BSYNC.RECONVERGENT B0 ;  /* 0x0000000000007941 */ /* 0x000fea0003800200 */
.L_x_1148:
        /* <DEDUP_REMOVED lines=18> */
.L_x_1153:
[----:B------:R1:W-:Y:S02]  /*13190*/  STS.128 [R237+0x8800], RZ ;  /* 0x008800ffed007388 */ /* 0x0003e40000000c00 */
.L_x_1152:
[----:B------:R-:W-:Y:S05]  /*131a0*/  BSYNC.RECONVERGENT B0 ;  /* 0x0000000000007941 */ /* 0x000fea0003800200 */
.L_x_1151:
        /* <DEDUP_REMOVED lines=18> */
.L_x_1156:
[----:B------:R1:W-:Y:S02]  /*132d0*/  STS.128 [R237+0x9000], RZ ;  /* 0x009000ffed007388 */ /* 0x0003e40000000c00 */
.L_x_1155:
[----:B------:R-:W-:Y:S05]  /*132e0*/  BSYNC.RECONVERGENT B0 ;  /* 0x0000000000007941 */ /* 0x000fea0003800200 */
.L_x_1154:
        /* <DEDUP_REMOVED lines=18> */
.L_x_1159:
[----:B------:R1:W-:Y:S02]  /*13410*/  STS.128 [R237+0x9800], RZ ;  /* 0x009800ffed007388 */ /* 0x0003e40000000c00 */
.L_x_1158:
[----:B------:R-:W-:Y:S05]  /*13420*/  BSYNC.RECONVERGENT B0 ;  /* 0x0000000000007941 */ /* 0x000fea0003800200 */
.L_x_1157:
[----:B--2---:R2:W5:Y:S04]  /*13430*/  LDL R4, [R1+0x28] ;  /* 0x0000280001047983 */ /* 0x0045680000100800 */
[----:B------:R2:W5:Y:S01]  /*13440*/  LDL R0, [R1+0x24] ;  /* 0x0000240001007983 */ /* 0x0005620000100800 */
[----:B------:R-:W-:Y:S03]  /*13450*/  BSSY.RECONVERGENT B0, `(.L_x_1160) ;  /* 0x0000012000007945 */ /* 0x000fe60003800200 */
[----:B------:R-:W0:Y:S01]  /*13460*/  LDGDEPBAR ;  /* 0x00000000000079af */ /* 0x000e220000000000 */
[----:B------:R-:W-:-:S04]  /*13470*/  DEPBAR.LE SB0, 0x0 ;  /* 0x000080000000791a */ /* 0x000fc80000000000 */
[----:B------:R-:W-:Y:S06]  /*13480*/  BAR.SYNC.DEFER_BLOCKING 0x0 ;  /* 0x0000000000007b1d */ /* 0x000fec0000010000 */
[----:B------:R-:W-:Y:S05]  /*13490*/  @P2 BRA `(.L_x_1161) ;  /* 0x0000000000302947 */ /* 0x000fea0003800000 */
[----:B------:R-:W1:Y:S02]  /*134a0*/  LDCU UR7, c[0x0][0x440] ;  /* 0x00008800ff0777ac */ /* 0x000e640008000800 */
[----:B-1----:R-:W-:-:S13]  /*134b0*/  ISETP.GE.AND P0, PT, R14, UR7, PT ;  /* 0x000000070e007c0c */ /* 0x002fda000bf06270 */
[----:B------:R-:W-:Y:S05]  /*134c0*/  @P0 BRA `(.L_x_1162) ;  /* 0x00000000001c0947 */ /* 0x000fea0003800000 */
[----:B---345:R-:W-:Y:S02]  /*134d0*/  MOV R2, R4 ;  /* 0x0000000400027202 */ /* 0x038fe40000000f00 */
[----:B------:R-:W-:-:S05]  /*134e0*/  MOV R3, R0 ;  /* 0x0000000000037202 */ /* 0x000fca0000000f00 */
[----:B------:R-:W-:Y:S01]  /*134f0*/  @!PT LDS RZ, [RZ] ;  /* 0x00000000fffff984 */ /* 0x000fe20000000800 */
[----:B------:R-:W-:Y:S01]  /*13500*/  @!PT LDS RZ, [RZ] ;  /* 0x00000000fffff984 */ /* 0x000fe20000000800 */
[----:B------:R-:W-:Y:S01]  /*13510*/  @!PT LDS RZ, [RZ] ;  /* 0x00000000fffff984 */ /* 0x000fe20000000800 */
[----:B------:R1:W-:Y:S01]  /*13520*/  LDGSTS.E.BYPASS.LTC128B.128 [R237+0xa000], desc[UR4][R2.64] ;  /* 0x0a00000002ed7fae */ /* 0x0003e2000b981a04 */
[----:B------:R-:W-:Y:S05]  /*13530*/  BRA `(.L_x_1163) ;  /* 0x00000000000c7947 */ /* 0x000fea0003800000 */
.L_x_1162:
[----:B------:R1:W-:Y:S01]  /*13540*/  STS.128 [R237+0xa000], RZ ;  /* 0x00a000ffed007388 */ /* 0x0003e20000000c00 */
[----:B------:R-:W-:Y:S05]  /*13550*/  BRA `(.L_x_1163) ;  /* 0x0000000000047947 */ /* 0x000fea0003800000 */
.L_x_1161:
[----:B------:R1:W-:Y:S02]  /*13560*/  STS.128 [R237+0xa000], RZ ;  /* 0x00a000ffed007388 */ /* 0x0003e40000000c00 */
.L_x_1163:
[----:B------:R-:W-:Y:S05]  /*13570*/  BSYNC.RECONVERGENT B0 ;  /* 0x0000000000007941 */ /* 0x000fea0003800200 */
.L_x_1160:
[----:B------:R-:W-:Y:S01]  /*13580*/  ISETP.GE.AND P0, PT, R42, R8, PT ;  /* 0x000000082a00720c */ /* 0x000fe20003f06270 */
[----:B------:R-:W-:Y:S01]  /*13590*/  BSSY.RECONVERGENT B0, `(.L_x_1164) ;  /* 0x000000e000007945 */ /* 0x000fe20003800200 */
[----:B-----5:R-:W-:-:S04]  /*135a0*/  LEA R4, P1, R98, R4, 0x1 ;  /* 0x0000000462047211 */ /* 0x020fc800078208ff */
        /* <DEDUP_REMOVED lines=11> */
.L_x_1166:
[----:B------:R1:W-:Y:S02]  /*13660*/  STS.128 [R237+0xa800], RZ ;  /* 0x00a800ffed007388 */ /* 0x0003e40000000c00 */
.L_x_1165:
[----:B------:R-:W-:Y:S05]  /*13670*/  BSYNC.RECONVERGENT B0 ;  /* 0x0000000000007941 */ /* 0x000fea0003800200 */
.L_x_1164:
        /* <DEDUP_REMOVED lines=8> */
[----:B-1-34-:R-:W-:-:S04]  /*13700*/  LEA R2, P0, R6, R4, 0x5 ;  /* 0x0000000406027211 */ /* 0x01afc800078028ff */
[----:B------:R-:W-:-:S05]  /*13710*/  LEA.HI.X R3, R6, R5, R7, 0x5, P0 ;  /* 0x0000000506037211 */ /* 0x000fca00000f2c07 */
[----:B------:R-:W-:Y:S01]  /*13720*/  @!PT LDS RZ, [RZ] ;  /* 0x00000000fffff984 */ /* 0x000fe20000000800 */
[----:B------:R-:W-:Y:S01]  /*13730*/  @!PT LDS RZ, [RZ] ;  /* 0x00000000fffff984 */ /* 0x000fe20000000800 */
[----:B------:R-:W-:Y:S01]  /*13740*/  @!PT LDS RZ, [RZ] ;  /* 0x00000000fffff984 */ /* 0x000fe20000000800 */
[----:B------:R1:W-:Y:S01]  /*13750*/  LDGSTS.E.BYPASS.LTC128B.128 [R237+0xb000], desc[UR4][R2.64] ;  /* 0x0b00000002ed7fae */ /* 0x0003e2000b981a04 */
[----:B------:R-:W-:Y:S05]  /*13760*/  BRA `(.L_x_1168) ;  /* 0x0000000000047947 */ /* 0x000fea0003800000 */
.L_x_1169:
[----:B------:R1:W-:Y:S02]  /*13770*/  STS.128 [R237+0xb000], RZ ;  /* 0x00b000ffed007388 */ /* 0x0003e40000000c00 */
.L_x_1168:
[----:B------:R-:W-:Y:S05]  /*13780*/  BSYNC.RECONVERGENT B0 ;  /* 0x0000000000007941 */ /* 0x000fea0003800200 */
.L_x_1167:
        /* <DEDUP_REMOVED lines=15> */
.L_x_1172:
[----:B------:R1:W-:Y:S02]  /*13880*/  STS.128 [R237+0xb800], RZ ;  /* 0x00b800ffed007388 */ /* 0x0003e40000000c00 */
.L_x_1171:
[----:B------:R-:W-:Y:S05]  /*13890*/  BSYNC.RECONVERGENT B0 ;  /* 0x0000000000007941 */ /* 0x000fea0003800200 */
.L_x_1170:
        /* <DEDUP_REMOVED lines=8> */
[----:B-1-34-:R-:W-:Y:S02]  /*13920*/  MOV R2, R4 ;  /* 0x0000000400027202 */ /* 0x01afe40000000f00 */
        /* <DEDUP_REMOVED lines=9> */
.L_x_1175:
[----:B------:R1:W-:Y:S02]  /*139c0*/  STS.128 [R237+0xc000], RZ ;  /* 0x00c000ffed007388 */ /* 0x0003e40000000c00 */
.L_x_1174:
[----:B------:R-:W-:Y:S05]  /*139d0*/  BSYNC.RECONVERGENT B0 ;  /* 0x0000000000007941 */ /* 0x000fea0003800200 */
.L_x_1173:
        /* <DEDUP_REMOVED lines=15> */
.L_x_1178:
[----:B------:R1:W-:Y:S02]  /*13ad0*/  STS.128 [R237+0xc800], RZ ;  /* 0x00c800ffed007388 */ /* 0x0003e40000000c00 */
.L_x_1177:
[----:B------:R-:W-:Y:S05]  /*13ae0*/  BSYNC.RECONVERGENT B0 ;  /* 0x0000000000007941 */ /* 0x000fea0003800200 */
.L_x_1176:
        /* <DEDUP_REMOVED lines=18> */
.L_x_1181:
[----:B------:R1:W-:Y:S02]  /*13c10*/  STS.128 [R237+0xd000], RZ ;  /* 0x00d000ffed007388 */ /* 0x0003e40000000c00 */
.L_x_1180:
[----:B------:R-:W-:Y:S05]  /*13c20*/  BSYNC.RECONVERGENT B0 ;  /* 0x0000000000007941 */ /* 0x000fea0003800200 */
.L_x_1179:
        /* <DEDUP_REMOVED lines=18> */
.L_x_1184:
[----:B------:R1:W-:Y:S02]  /*13d50*/  STS.128 [R237+0xd800], RZ ;  /* 0x00d800ffed007388 */ /* 0x0003e40000000c00 */
.L_x_1183:
[----:B------:R-:W-:Y:S05]  /*13d60*/  BSYNC.RECONVERGENT B0 ;  /* 0x0000000000007941 */ /* 0x000fea0003800200 */
.L_x_1182:
        /* <DEDUP_REMOVED lines=18> */
.L_x_1187:
[----:B------:R1:W-:Y:S02]  /*13e90*/  STS.128 [R237+0xe000], RZ ;  /* 0x00e000ffed007388 */ /* 0x0003e40000000c00 */
.L_x_1186:
[----:B------:R-:W-:Y:S05]  /*13ea0*/  BSYNC.RECONVERGENT B0 ;  /* 0x0000000000007941 */ /* 0x000fea0003800200 */
.L_x_1185:
        /* <DEDUP_REMOVED lines=15> */
.L_x_1190:
[----:B------:R1:W-:Y:S02]  /*13fa0*/  STS.128 [R237+0xe800], RZ ;  /* 0x00e800ffed007388 */ /* 0x0003e40000000c00 */
.L_x_1189:
[----:B------:R-:W-:Y:S05]  /*13fb0*/  BSYNC.RECONVERGENT B0 ;  /* 0x0000000000007941 */ /* 0x000fea0003800200 */
.L_x_1188:
        /* <DEDUP_REMOVED lines=18> */
.L_x_1193:
[----:B------:R1:W-:Y:S02]  /*140e0*/  STS.128 [R237+0xf000], RZ ;  /* 0x00f000ffed007388 */ /* 0x0003e40000000c00 */
.L_x_1192:
[----:B------:R-:W-:Y:S05]  /*140f0*/  BSYNC.RECONVERGENT B0 ;  /* 0x0000000000007941 */ /* 0x000fea0003800200 */
.L_x_1191:
        /* <DEDUP_REMOVED lines=18> */
.L_x_1196:
[----:B------:R1:W-:Y:S02]  /*14220*/  STS.128 [R237+0xf800], RZ ;  /* 0x00f800ffed007388 */ /* 0x0003e40000000c00 */
.L_x_1195:
[----:B------:R-:W-:Y:S05]  /*14230*/  BSYNC.RECONVERGENT B0 ;  /* 0x0000000000007941 */ /* 0x000fea0003800200 */
.L_x_1194:
        /* <DEDUP_REMOVED lines=18> */
.L_x_1199:
[----:B------:R1:W-:Y:S02]  /*14360*/  STS.128 [R237+0x10000], RZ ;  /* 0x010000ffed007388 */ /* 0x0003e40000000c00 */
.L_x_1198:
[----:B------:R-:W-:Y:S05]  /*14370*/  BSYNC.RECONVERGENT B0 ;  /* 0x0000000000007941 */ /* 0x000fea0003800200 */
.L_x_1197:
        /* <DEDUP_REMOVED lines=18> */
.L_x_1202:
[----:B------:R1:W-:Y:S02]  /*144a0*/  STS.128 [R237+0x10800], RZ ;  /* 0x010800ffed007388 */ /* 0x0003e40000000c00 */
.L_x_1201:
[----:B------:R-:W-:Y:S05]  /*144b0*/  BSYNC.RECONVERGENT B0 ;  /* 0x0000000000007941 */ /* 0x000fea0003800200 */
.L_x_1200:
        /* <DEDUP_REMOVED lines=18> */
.L_x_1205:
[----:B------:R1:W-:Y:S02]  /*145e0*/  STS.128 [R237+0x11000], RZ ;  /* 0x011000ffed007388 */ /* 0x0003e40000000c00 */
.L_x_1204:
[----:B------:R-:W-:Y:S05]  /*145f0*/  BSYNC.RECONVERGENT B0 ;  /* 0x0000000000007941 */ /* 0x000fea0003800200 */
.L_x_1203:
        /* <DEDUP_REMOVED lines=12> */
[----:B------:R-:W-:Y:S02]  /*146c0*/  IADD3 R3, PT, PT, R2, R5, RZ ;  /* 0x0000000502037210 */ /* 0x000fe40007ffe0ff */
[----:B------:R-:W-:-:S05]  /*146d0*/  MOV R2, R4 ;  /* 0x0000000400027202 */ /* 0x000fca0000000f00 */
[----:B------:R-:W-:Y:S01]  /*146e0*/  @!PT LDS RZ, [RZ] ;  /* 0x00000000fffff984 */ /* 0x000fe20000000800 */
[----:B------:R-:W-:Y:S01]  /*146f0*/  @!PT LDS RZ, [RZ] ;  /* 0x00000000fffff984 */ /* 0x000fe20000000800 */
[----:B------:R-:W-:Y:S01]  /*14700*/  @!PT LDS RZ, [RZ] ;  /* 0x00000000fffff984 */ /* 0x000fe20000000800 */
[----:B------:R1:W-:Y:S01]  /*14710*/  LDGSTS.E.BYPASS.LTC128B.128 [R237+0x11800], desc[UR4][R2.64] ;  /* 0x1180000002ed7fae */ /* 0x0003e2000b981a04 */
[----:B------:R-:W-:Y:S05]  /*14720*/  BRA `(.L_x_1207) ;  /* 0x0000000000047947 */ /* 0x000fea0003800000 */
.L_x_1208:
[----:B------:R1:W-:Y:S02]  /*14730*/  STS.128 [R237+0x11800], RZ ;  /* 0x011800ffed007388 */ /* 0x0003e40000000c00 */
.L_x_1207:
[----:B------:R-:W-:Y:S05]  /*14740*/  BSYNC.RECONVERGENT B0 ;  /* 0x0000000000007941 */ /* 0x000fea0003800200 */
.L_x_1206:
[----:B------:R-:W5:Y:S01]  /*14750*/  S2R R236, SR_TID.X ;  /* 0x0000000000ec7919 */ /* 0x000f620000002100 */
[----:B------:R-:W-:Y:S01]  /*14760*/  MOV R8, 0x20 ;  /* 0x0000002000087802 */ /* 0x000fe20000000f00 */
[----:B------:R-:W2:Y:S01]  /*14770*/  LDCU.64 UR8, c[0x0][0x508] ;  /* 0x0000a100ff0877ac */ /* 0x000ea20008000a00 */
[----:B------:R-:W0:Y:S01]  /*14780*/  LDGDEPBAR ;  /* 0x00000000000079af */ /* 0x000e220000000000 */
[----:B-----5:R-:W-:Y:S02]  /*14790*/  SHF.R.U32.HI R234, RZ, 0x1, R236 ;  /* 0x00000001ffea7819 */ /* 0x020fe400000116ec */
[C---:B------:R-:W-:Y:S02]  /*147a0*/  SHF.L.U32 R233, R236.reuse, 0x3, RZ ;  /* 0x00000003ece97819 */ /* 0x040fe400000006ff */
[C---:B-1----:R-:W-:Y:S02]  /*147b0*/  SHF.L.U32 R4, R236.reuse, 0x6, RZ ;  /* 0x00000006ec047819 */ /* 0x042fe400000006ff */
[----:B------:R-:W-:-:S02]  /*147c0*/  SHF.L.U32 R235, R236, 0x5, RZ ;  /* 0x00000005eceb7819 */ /* 0x000fc400000006ff */
[----:B------:R-:W-:Y:S02]  /*147d0*/  LOP3.LUT R0, R234, 0x8, RZ, 0xc0, !PT ;  /* 0x00000008ea007812 */ /* 0x000fe400078ec0ff */
[----:B---34-:R-:W-:Y:S02]  /*147e0*/  LOP3.LUT R3, R236, 0x8, RZ, 0xc0, !PT ;  /* 0x00000008ec037812 */ /* 0x018fe400078ec0ff */
[----:B------:R-:W-:Y:S02]  /*147f0*/  LOP3.LUT R233, R233, 0x38, RZ, 0xc0, !PT ;  /* 0x00000038e9e97812 */ /* 0x000fe400078ec0ff */
[----:B------:R-:W-:Y:S02]  /*14800*/  LOP3.LUT R235, R235, 0x7c00, RZ, 0xc0, !PT ;  /* 0x00007c00ebeb7812 */ /* 0x000fe400078ec0ff */
[----:B------:R-:W-:Y:S02]  /*14810*/  LOP3.LUT R188, R4, 0x200, RZ, 0xc0, !PT ;  /* 0x0000020004bc7812 */ /* 0x000fe400078ec0ff */
[----:B------:R-:W-:-:S02]  /*14820*/  LOP3.LUT R2, R0, 0x1c0, R4, 0xf8, !PT ;  /* 0x000001c000027812 */ /* 0x000fc400078ef804 */
[----:B------:R-:W-:Y:S01]  /*14830*/  LOP3.LUT R0, R3, 0x1c0, R4, 0xf8, !PT ;  /* 0x000001c003007812 */ /* 0x000fe200078ef804 */
[----:B------:R-:W-:Y:S01]  /*14840*/  STL [R1+0x10], R188 ;  /* 0x000010bc01007387 */ /* 0x000fe20000100800 */
[----:B------:R-:W-:Y:S02]  /*14850*/  LOP3.LUT R3, R188, R235, RZ, 0xfc, !PT ;  /* 0x000000ebbc037212 */ /* 0x000fe400078efcff */
[-C--:B------:R-:W-:Y:S02]  /*14860*/  LOP3.LUT R190, R2, R233.reuse, RZ, 0x3c, !PT ;  /* 0x000000e902be7212 */ /* 0x080fe400078e3cff */
[----:B------:R-:W-:Y:S02]  /*14870*/  LOP3.LUT R4, R4, 0x400, RZ, 0xc0, !PT ;  /* 0x0000040004047812 */ /* 0x000fe400078ec0ff */
[----:B------:R-:W-:Y:S01]  /*14880*/  LOP3.LUT R0, R0, R233, RZ, 0x3c, !PT ;  /* 0x000000e900007212 */ /* 0x000fe200078e3cff */
[----:B------:R-:W-:Y:S01]  /*14890*/  STL [R1+0x14], R190 ;  /* 0x000014be01007387 */ /* 0x000fe20000100800 */
[----:B------:R-:W-:-:S02]  /*148a0*/  LOP3.LUT R2, R3, R190, RZ, 0xfc, !PT ;  /* 0x000000be03027212 */ /* 0x000fc400078efcff */
[----:B------:R-:W-:Y:S01]  /*148b0*/  LEA R3, R0, R4, 0x1 ;  /* 0x0000000400037211 */ /* 0x000fe200078e08ff */
[----:B------:R-:W3:Y:S01]  /*148c0*/  LDL R184, [R1+0xc] ;  /* 0x00000c0001b87983 */ /* 0x000ee20000100800 */
[----:B------:R-:W-:Y:S02]  /*148d0*/  LEA R0, R2, UR6, 0x1 ;  /* 0x0000000602007c11 */ /* 0x000fe4000f8e08ff */
[----:B------:R-:W-:Y:S01]  /*148e0*/  LOP3.LUT P0, RZ, R236, 0x2, RZ, 0xc0, !PT ;  /* 0x00000002ecff7812 */ /* 0x000fe2000780c0ff */
[----:B------:R-:W-:Y:S01]  /*148f0*/  LDSM.16.M88.4 R4, [R3+UR6+0x2000] ;  /* 0x002000060304783b */ /* 0x000fe20008000200 */
[----:B------:R-:W-:Y:S02]  /*14900*/  IADD3 R108, PT, PT, R3, UR6, RZ ;  /* 0x00000006036c7c10 */ /* 0x000fe4000fffe0ff */
[----:B------:R-:W-:Y:S01]  /*14910*/  SEL R98, R8, 0xffffffe0, !P0 ;  /* 0xffffffe008627807 */ /* 0x000fe20004000000 */
[----:B------:R-:W1:Y:S04]  /*14920*/  LDSM.16.M88.4 R16, [R0] ;  /* 0x000000000010783b */ /* 0x000e680000000200 */
[----:B------:R-:W4:Y:S01]  /*14930*/  LDSM.16.M88.4 R36, [R3+UR6+0x2800] ;  /* 0x002800060324783b */ /* 0x000f220008000200 */
[----:B------:R-:W-:-:S02]  /*14940*/  IADD3 R80, PT, PT, R108, R98, RZ ;  /* 0x000000626c507210 */ /* 0x000fc40007ffe0ff */
[----:B------:R-:W-:Y:S01]  /*14950*/  IADD3 R2, PT, PT, R0, R98, RZ ;  /* 0x0000006200027210 */ /* 0x000fe20007ffe0ff */
[----:B------:R-:W-:Y:S04]  /*14960*/  LDSM.16.M88.4 R60, [R3+UR6+0x3000] ;  /* 0x00300006033c783b */ /* 0x000fe80008000200 */
[----:B------:R-:W-:Y:S04]  /*14970*/  LDSM.16.M88.4 R32, [R80+0x2000] ;  /* 0x002000005020783b */ /* 0x000fe80000000200 */
[----:B------:R5:W2:Y:S01]  /*14980*/  LDSM.16.M88.4 R12, [R2] ;  /* 0x00000000020c783b */ /* 0x000aa20000000200 */
[----:B------:R-:W-:-:S03]  /*14990*/  LOP3.LUT P0, RZ, R236, 0x4, RZ, 0xc0, !PT ;  /* 0x00000004ecff7812 */ /* 0x000fc6000780c0ff */
[----:B------:R-:W2:Y:S04]  /*149a0*/  LDSM.16.M88.4 R44, [R80+0x2800] ;  /* 0x00280000502c783b */ /* 0x000ea80000000200 */
[----:B------:R-:W-:Y:S04]  /*149b0*/  LDSM.16.M88.4 R52, [R80+0x3000] ;  /* 0x003000005034783b */ /* 0x000fe80000000200 */
[----:B------:R-:W-:Y:S04]  /*149c0*/  LDSM.16.M88.4 R64, [R3+UR6+0x3800] ;  /* 0x003800060340783b */ /* 0x000fe80008000200 */
[----:B------:R-:W-:Y:S01]  /*149d0*/  LDSM.16.M88.4 R72, [R3+UR6+0x4000] ;  /* 0x004000060348783b */ /* 0x000fe20008000200 */
[----:B-----5:R-:W-:-:S04]  /*149e0*/  MOV R2, 0x40 ;  /* 0x0000004000027802 */ /* 0x020fc80000000f00 */
[----:B------:R-:W-:-:S04]  /*149f0*/  SEL R187, R2, 0xffffffc0, !P0 ;  /* 0xffffffc002bb7807 */ /* 0x000fc80004000000 */
[-C--:B------:R-:W-:Y:S02]  /*14a00*/  IADD3 R84, PT, PT, R108, R187.reuse, RZ ;  /* 0x000000bb6c547210 */ /* 0x080fe40007ffe0ff */
[----:B------:R-:W-:Y:S01]  /*14a10*/  IADD3 R0, PT, PT, R0, R187, RZ ;  /* 0x000000bb00007210 */ /* 0x000fe20007ffe0ff */
[C---:B-1----:R-:W-:Y:S02]  /*14a20*/  HMMA.16816.F32 R20, R16.reuse, R4, RZ ;  /* 0x000000041014723c */ /* 0x042fe400000018ff */
[----:B------:R-:W-:Y:S04]  /*14a30*/  LDSM.16.M88.4 R40, [R84+0x2000] ;  /* 0x002000005428783b */ /* 0x000fe80000000200 */
[----:B------:R1:W5:Y:S02]  /*14a40*/  LDSM.16.M88.4 R8, [R0] ;  /* 0x000000000008783b */ /* 0x0003640000000200 */
[C---:B------:R-:W-:Y:S01]  /*14a50*/  HMMA.16816.F32 R24, R16.reuse, R6, RZ ;  /* 0x000000061018723c */ /* 0x040fe200000018ff */
[C---:B------:R-:W-:Y:S01]  /*14a60*/  IADD3 R2, PT, PT, R98.reuse, R84, RZ ;  /* 0x0000005462027210 */ /* 0x040fe20007ffe0ff */
[----:B------:R-:W-:Y:S04]  /*14a70*/  LDSM.16.M88.4 R56, [R84+0x2800] ;  /* 0x002800005438783b */ /* 0x000fe80000000200 */
[----:B------:R-:W-:Y:S02]  /*14a80*/  LDSM.16.M88.4 R48, [R2+0x2000] ;  /* 0x002000000230783b */ /* 0x000fe40000000200 */
[----:B----4-:R-:W-:Y:S02]  /*14a90*/  HMMA.16816.F32 R28, R16, R36, RZ ;  /* 0x00000024101c723c */ /* 0x010fe400000018ff */
[----:B------:R-:W-:Y:S04]  /*14aa0*/  LDSM.16.M88.4 R76, [R84+0x3000] ;  /* 0x00300000544c783b */ /* 0x000fe80000000200 */
[----:B------:R-:W-:Y:S02]  /*14ab0*/  LDSM.16.M88.4 R68, [R84+0x3800] ;  /* 0x003800005444783b */ /* 0x000fe40000000200 */
[----:B--2---:R-:W-:Y:S01]  /*14ac0*/  HMMA.16816.F32 R20, R12, R32, R20 ;  /* 0x000000200c14723c */ /* 0x004fe20000001814 */
[----:B-1----:R-:W-:-:S05]  /*14ad0*/  IADD3 R0, PT, PT, R98, R0, RZ ;  /* 0x0000000062007210 */ /* 0x002fca0007ffe0ff */
[----:B------:R-:W1:Y:S02]  /*14ae0*/  LDSM.16.M88.4 R4, [R0] ;  /* 0x000000000004783b */ /* 0x000e640000000200 */
[C---:B------:R-:W-:Y:S08]  /*14af0*/  HMMA.16816.F32 R24, R12.reuse, R34, R24 ;  /* 0x000000220c18723c */ /* 0x040ff00000001818 */
[----:B------:R-:W-:Y:S08]  /*14b00*/  HMMA.16816.F32 R32, R12, R44, R28 ;  /* 0x0000002c0c20723c */ /* 0x000ff0000000181c */
[----:B------:R-:W-:Y:S08]  /*14b10*/  HMMA.16816.F32 R28, R16, R38, RZ ;  /* 0x00000026101c723c */ /* 0x000ff000000018ff */
[C---:B-----5:R-:W-:Y:S08]  /*14b20*/  HMMA.16816.F32 R20, R8.reuse, R40, R20 ;  /* 0x000000280814723c */ /* 0x060ff00000001814 */
[----:B------:R-:W-:Y:S08]  /*14b30*/  HMMA.16816.F32 R24, R8, R42, R24 ;  /* 0x0000002a0818723c */ /* 0x000ff00000001818 */
[----:B------:R-:W-:Y:S01]  /*14b40*/  HMMA.16816.F32 R40, R12, R46, R28 ;  /* 0x0000002e0c28723c */ /* 0x000fe2000000181c */
[----:B------:R-:W2:Y:S07]  /*14b50*/  LDSM.16.M88.4 R44, [R2+0x2800] ;  /* 0x00280000022c783b */ /* 0x000eae0000000200 */
[----:B------:R-:W-:Y:S08]  /*14b60*/  HMMA.16816.F32 R28, R16, R60, RZ ;  /* 0x0000003c101c723c */ /* 0x000ff000000018ff */
[C---:B-1----:R-:W-:Y:S08]  /*14b70*/  HMMA.16816.F32 R20, R4.reuse, R48, R20 ;  /* 0x000000300414723c */ /* 0x042ff00000001814 */
[----:B------:R-:W-:Y:S08]  /*14b80*/  HMMA.16816.F32 R36, R4, R50, R24 ;  /* 0x000000320424723c */ /* 0x000ff00000001818 */
[----:B------:R-:W-:Y:S08]  /*14b90*/  HMMA.16816.F32 R48, R12, R52, R28 ;  /* 0x000000340c30723c */ /* 0x000ff0000000181c */
[----:B------:R-:W-:Y:S01]  /*14ba0*/  HMMA.16816.F32 R28, R16, R62, RZ ;  /* 0x0000003e101c723c */ /* 0x000fe200000018ff */
[----:B------:R-:W1:Y:S07]  /*14bb0*/  LDSM.16.M88.4 R60, [R80+0x3800] ;  /* 0x00380000503c783b */ /* 0x000e6e0000000200 */
[----:B------:R-:W-:Y:S01]  /*14bc0*/  HMMA.16816.F32 R24, R8, R56, R32 ;  /* 0x000000380818723c */ /* 0x000fe20000001820 */
[----:B------:R-:W-:Y:S01]  /*14bd0*/  FMUL.FTZ R0, R21, UR9 ;  /* 0x0000000915007c20 */ /* 0x000fe20008410000 */
[----:B------:R-:W-:-:S03]  /*14be0*/  FMUL.FTZ R20, R20, UR9 ;  /* 0x0000000914147c20 */ /* 0x000fc60008410000 */
[----:B------:R4:W1:Y:S08]  /*14bf0*/  MUFU.TANH R181, R0 ;  /* 0x0000000000b57308 */ /* 0x0008700000002400 */
[----:B------:R-:W1:Y:S01]  /*14c00*/  MUFU.TANH R182, R20 ;  /* 0x0000001400b67308 */ /* 0x000e620000002400 */
[----:B----4-:R-:W-:-:S07]  /*14c10*/  FMUL.FTZ R0, R22, UR9 ;  /* 0x0000000916007c20 */ /* 0x010fce0008410000 */
[----:B------:R4:W1:Y:S01]  /*14c20*/  MUFU.TANH R180, R0 ;  /* 0x0000000000b47308 */ /* 0x0008620000002400 */
[----:B--2---:R-:W-:Y:S08]  /*14c30*/  HMMA.16816.F32 R32, R4, R44, R24 ;  /* 0x0000002c0420723c */ /* 0x004ff00000001818 */
[----:B------:R-:W-:Y:S01]  /*14c40*/  HMMA.16816.F32 R24, R16, R64, RZ ;  /* 0x000000401018723c */ /* 0x000fe200000018ff */
[----:B----4-:R-:W-:-:S07]  /*14c50*/  FMUL.FTZ R0, R23, UR9 ;  /* 0x0000000917007c20 */ /* 0x010fce0008410000 */
[----:B------:R-:W-:Y:S01]  /*14c60*/  HMMA.16816.F32 R20, R8, R58, R40 ;  /* 0x0000003a0814723c */ /* 0x000fe20000001828 */
[----:B------:R-:W-:Y:S01]  /*14c70*/  LDSM.16.M88.4 R56, [R80+0x4000] ;  /* 0x004000005038783b */ /* 0x000fe20000000200 */
[----:B------:R2:W4:Y:S06]  /*14c80*/  MUFU.TANH R179, R0 ;  /* 0x0000000000b37308 */ /* 0x00052c0000002400 */
[----:B------:R-:W-:Y:S01]  /*14c90*/  HMMA.16816.F32 R40, R12, R54, R28 ;  /* 0x000000360c28723c */ /* 0x000fe2000000181c */
[----:B------:R-:W5:Y:S01]  /*14ca0*/  LDSM.16.M88.4 R52, [R2+0x3000] ;  /* 0x003000000234783b */ /* 0x000f620000000200 */
        /* <DEDUP_REMOVED lines=8> */
[----:B------:R2:W2:Y:S04]  /*14d30*/  MUFU.TANH R173, R0 ;  /* 0x0000000000ad7308 */ /* 0x0004a80000002400 */
[----:B------:R-:W-:Y:S01]  /*14d40*/  HMMA.16816.F32 R20, R8, R76, R48 ;  /* 0x0000004c0814723c */ /* 0x000fe20000001830 */
[----:B------:R-:W4:Y:S07]  /*14d50*/  LDSM.16.M88.4 R48, [R2+0x3800] ;  /* 0x003800000230783b */ /* 0x000f2e0000000200 */
[----:B-1----:R-:W-:Y:S01]  /*14d60*/  HMMA.16816.F32 R44, R12, R60, R24 ;  /* 0x0000003c0c2c723c */ /* 0x002fe20000001818 */
[----:B--2---:R-:W-:-:S07]  /*14d70*/  FMUL.FTZ R0, R32, UR9 ;  /* 0x0000000920007c20 */ /* 0x004fce0008410000 */
[----:B------:R-:W-:Y:S01]  /*14d80*/  HMMA.16816.F32 R24, R16, R66, RZ ;  /* 0x000000421018723c */ /* 0x000fe200000018ff */
[----:B------:R1:W2:Y:S01]  /*14d90*/  MUFU.TANH R170, R0 ;  /* 0x0000000000aa7308 */ /* 0x0002a20000002400 */
[----:B------:R-:W3:Y:S06]  /*14da0*/  LDSM.16.M88.4 R64, [R3+UR6+0x4800] ;  /* 0x004800060340783b */ /* 0x000eec0008000200 */
[----:B-----5:R-:W-:Y:S01]  /*14db0*/  HMMA.16816.F32 R28, R4, R52, R20 ;  /* 0x00000034041c723c */ /* 0x020fe20000001814 */
[----:B-1----:R-:W-:-:S04]  /*14dc0*/  FMUL.FTZ R0, R33, UR9 ;  /* 0x0000000921007c20 */ /* 0x002fc80008410000 */
[----:B------:R1:W1:Y:S03]  /*14dd0*/  MUFU.TANH R168, R0 ;  /* 0x0000000000a87308 */ /* 0x0002660000002400 */
[----:B------:R-:W-:Y:S08]  /*14de0*/  HMMA.16816.F32 R20, R8, R78, R40 ;  /* 0x0000004e0814723c */ /* 0x000ff00000001828 */
[----:B------:R-:W-:Y:S01]  /*14df0*/  HMMA.16816.F32 R40, R12, R62, R24 ;  /* 0x0000003e0c28723c */ /* 0x000fe20000001818 */
[----:B------:R-:W-:Y:S01]  /*14e00*/  LDSM.16.M88.4 R60, [R80+0x4800] ;  /* 0x00480000503c783b */ /* 0x000fe20000000200 */
[----:B-1----:R-:W-:-:S06]  /*14e10*/  FMUL.FTZ R0, R34, UR9 ;  /* 0x0000000922007c20 */ /* 0x002fcc0008410000 */
[----:B------:R-:W-:Y:S01]  /*14e20*/  HMMA.16816.F32 R24, R16, R72, RZ ;  /* 0x000000481018723c */ /* 0x000fe200000018ff */
[----:B------:R1:W1:Y:S02]  /*14e30*/  MUFU.TANH R167, R0 ;  /* 0x0000000000a77308 */ /* 0x0002640000002400 */
[----:B-1----:R-:W-:-:S06]  /*14e40*/  FMUL.FTZ R0, R35, UR9 ;  /* 0x0000000923007c20 */ /* 0x002fcc0008410000 */
[----:B------:R1:W1:Y:S01]  /*14e50*/  MUFU.TANH R165, R0 ;  /* 0x0000000000a57308 */ /* 0x0002620000002400 */
[----:B------:R-:W-:Y:S01]  /*14e60*/  HMMA.16816.F32 R32, R4, R54, R20 ;  /* 0x000000360420723c */ /* 0x000fe20000001814 */
[----:B------:R-:W-:Y:S01]  /*14e70*/  LDSM.16.M88.4 R52, [R2+0x4000] ;  /* 0x004000000234783b */ /* 0x000fe20000000200 */
[----:B-1----:R-:W-:-:S05]  /*14e80*/  FMUL.FTZ R0, R36, UR9 ;  /* 0x0000000924007c20 */ /* 0x002fca0008410000 */
[----:B------:R1:W1:Y:S01]  /*14e90*/  MUFU.TANH R164, R0 ;  /* 0x0000000000a47308 */ /* 0x0002620000002400 */
[----:B------:R-:W-:Y:S01]  /*14ea0*/  HMMA.16816.F32 R20, R8, R68, R44 ;  /* 0x000000440814723c */ /* 0x000fe2000000182c */
[----:B-1----:R-:W-:-:S06]  /*14eb0*/  FMUL.FTZ R0, R37, UR9 ;  /* 0x0000000925007c20 */ /* 0x002fcc0008410000 */
[----:B------:R1:W1:Y:S01]  /*14ec0*/  MUFU.TANH R163, R0 ;  /* 0x0000000000a37308 */ /* 0x0002620000002400 */
[----:B------:R-:W-:Y:S08]  /*14ed0*/  HMMA.16816.F32 R44, R12, R56, R24 ;  /* 0x000000380c2c723c */ /* 0x000ff00000001818 */
[----:B------:R-:W-:Y:S01]  /*14ee0*/  HMMA.16816.F32 R24, R16, R74, RZ ;  /* 0x0000004a1018723c */ /* 0x000fe200000018ff */
[----:B------:R-:W5:Y:S01]  /*14ef0*/  LDSM.16.M88.4 R72, [R84+0x4000] ;  /* 0x004000005448783b */ /* 0x000f620000000200 */
[----:B-1----:R-:W-:-:S04]  /*14f00*/  FMUL.FTZ R0, R38, UR9 ;  /* 0x0000000926007c20 */ /* 0x002fc80008410000 */
[----:B------:R1:W1:Y:S02]  /*14f10*/  MUFU.TANH R161, R0 ;  /* 0x0000000000a17308 */ /* 0x0002640000002400 */
[----:B-1----:R-:W-:-:S06]  /*14f20*/  FMUL.FTZ R0, R39, UR9 ;  /* 0x0000000927007c20 */ /* 0x002fcc0008410000 */
[----:B------:R1:W1:Y:S02]  /*14f30*/  MUFU.TANH R158, R0 ;  /* 0x00000000009e7308 */ /* 0x0002640000002400 */
[----:B-1----:R-:W-:-:S06]  /*14f40*/  FMUL.FTZ R0, R28, UR9 ;  /* 0x000000091c007c20 */ /* 0x002fcc0008410000 */
[----:B------:R1:W1:Y:S02]  /*14f50*/  MUFU.TANH R157, R0 ;  /* 0x00000000009d7308 */ /* 0x0002640000002400 */
[----:B-1----:R-:W-:-:S06]  /*14f60*/  FMUL.FTZ R0, R29, UR9 ;  /* 0x000000091d007c20 */ /* 0x002fcc0008410000 */
[----:B------:R1:W1:Y:S02]  /*14f70*/  MUFU.TANH R154, R0 ;  /* 0x00000000009a7308 */ /* 0x0002640000002400 */
[----:B-1----:R-:W-:-:S06]  /*14f80*/  FMUL.FTZ R0, R30, UR9 ;  /* 0x000000091e007c20 */ /* 0x002fcc0008410000 */
[----:B------:R1:W1:Y:S02]  /*14f90*/  MUFU.TANH R76, R0 ;  /* 0x00000000004c7308 */ /* 0x0002640000002400 */
[----:B-1----:R-:W-:Y:S02]  /*14fa0*/  FMUL.FTZ R0, R31, UR9 ;  /* 0x000000091f007c20 */ /* 0x002fe40008410000 */
[----:B----4-:R-:W-:Y:S04]  /*14fb0*/  HMMA.16816.F32 R28, R4, R48, R20 ;  /* 0x00000030041c723c */ /* 0x010fe80000001814 */
[----:B------:R1:W4:Y:S04]  /*14fc0*/  MUFU.TANH R78, R0 ;  /* 0x00000000004e7308 */ /* 0x0003280000002400 */
[----:B------:R-:W-:Y:S01]  /*14fd0*/  HMMA.16816.F32 R20, R8, R70, R40 ;  /* 0x000000460814723c */ /* 0x000fe20000001828 */
[----:B------:R-:W-:Y:S01]  /*14fe0*/  LDSM.16.M88.4 R68, [R3+UR6+0x6000] ;  /* 0x006000060344783b */ /* 0x000fe20008000200 */
[----:B-1----:R-:W-:-:S04]  /*14ff0*/  FMUL.FTZ R0, R32, UR9 ;  /* 0x0000000920007c20 */ /* 0x002fc80008410000 */
[----:B------:R1:W1:Y:S02]  /*15000*/  MUFU.TANH R153, R0 ;  /* 0x0000000000997308 */ /* 0x0002640000002400 */
[----:B------:R-:W-:Y:S01]  /*15010*/  HMMA.16816.F32 R36, R12, R58, R24 ;  /* 0x0000003a0c24723c */ /* 0x000fe20000001818 */
[----:B------:R-:W2:Y:S07]  /*15020*/  LDSM.16.M88.4 R56, [R3+UR6+0x5000] ;  /* 0x005000060338783b */ /* 0x000eae0008000200 */
[----:B---3--:R-:W-:Y:S01]  /*15030*/  HMMA.16816.F32 R24, R16, R64, RZ ;  /* 0x000000401018723c */ /* 0x008fe200000018ff */
[----:B-1----:R-:W-:-:S04]  /*15040*/  FMUL.FTZ R0, R33, UR9 ;  /* 0x0000000921007c20 */ /* 0x002fc80008410000 */
[----:B------:R1:W3:Y:S02]  /*15050*/  MUFU.TANH R152, R0 ;  /* 0x0000000000987308 */ /* 0x0002e40000002400 */
[----:B-1----:R-:W-:-:S06]  /*15060*/  FMUL.FTZ R0, R34, UR9 ;  /* 0x0000000922007c20 */ /* 0x002fcc0008410000 */
[----:B------:R1:W1:Y:S02]  /*15070*/  MUFU.TANH R77, R0 ;  /* 0x00000000004d7308 */ /* 0x0002640000002400 */
[----:B-1----:R-:W-:Y:S02]  /*15080*/  FMUL.FTZ R0, R35, UR9 ;  /* 0x0000000923007c20 */ /* 0x002fe40008410000 */
[----:B------:R-:W-:Y:S01]  /*15090*/  HMMA.16816.F32 R32, R4, R50, R20 ;  /* 0x000000320420723c */ /* 0x000fe20000001814 */
[----:B------:R-:W-:Y:S03]  /*150a0*/  LDSM.16.M88.4 R48, [R80+0x5000] ;  /* 0x005000005030783b */ /* 0x000fe60000000200 */
[----:B------:R1:W1:Y:S04]  /*150b0*/  MUFU.TANH R79, R0 ;  /* 0x00000000004f7308 */ /* 0x0002680000002400 */
[----:B-----5:R-:W-:Y:S01]  /*150c0*/  HMMA.16816.F32 R20, R8, R72, R44 ;  /* 0x000000480814723c */ /* 0x020fe2000000182c */
[----:B------:R-:W-:Y:S01]  /*150d0*/  LDSM.16.M88.4 R44, [R2+0x4800] ;  /* 0x00480000022c783b */ /* 0x000fe20000000200 */
[----:B-1----:R-:W-:-:S04]  /*150e0*/  FMUL.FTZ R0, R28, UR9 ;  /* 0x000000091c007c20 */ /* 0x002fc80008410000 */
[----:B------:R1:W1:Y:S02]  /*150f0*/  MUFU.TANH R151, R0 ;  /* 0x0000000000977308 */ /* 0x0002640000002400 */
[----:B------:R-:W-:Y:S08]  /*15100*/  HMMA.16816.F32 R40, R12, R60, R24 ;  /* 0x0000003c0c28723c */ /* 0x000ff00000001818 */
        /* <DEDUP_REMOVED lines=10> */
[----:B------:R-:W-:Y:S01]  /*151b0*/  LDSM.16.M88.4 R72, [R84+0x6000] ;  /* 0x006000005448783b */ /* 0x000fe20000000200 */
[----:B-1----:R-:W-:-:S04]  /*151c0*/  FMUL.FTZ R0, R32, UR9 ;  /* 0x0000000920007c20 */ /* 0x002fc80008410000 */
[----:B------:R1:W1:Y:S02]  /*151d0*/  MUFU.TANH R82, R0 ;  /* 0x0000000000527308 */ /* 0x0002640000002400 */
[----:B------:R-:W-:Y:S01]  /*151e0*/  HMMA.16816.F32 R36, R12, R62, R24 ;  /* 0x0000003e0c24723c */ /* 0x000fe20000001818 */
[----:B------:R-:W-:Y:S01]  /*151f0*/  LDSM.16.M88.4 R60, [R84+0x5000] ;  /* 0x00500000543c783b */ /* 0x000fe20000000200 */
[----:B-1----:R-:W-:-:S04]  /*15200*/  FMUL.FTZ R0, R33, UR9 ;  /* 0x0000000921007c20 */ /* 0x002fc80008410000 */
[----:B------:R1:W1:Y:S02]  /*15210*/  MUFU.TANH R83, R0 ;  /* 0x0000000000537308 */ /* 0x0002640000002400 */
[----:B--2---:R-:W-:Y:S01]  /*15220*/  HMMA.16816.F32 R24, R16, R56, RZ ;  /* 0x000000381018723c */ /* 0x004fe200000018ff */
[----:B-1----:R-:W-:-:S05]  /*15230*/  FMUL.FTZ R0, R34, UR9 ;  /* 0x0000000922007c20 */ /* 0x002fca0008410000 */
[----:B------:R1:W2:Y:S02]  /*15240*/  MUFU.TANH R86, R0 ;  /* 0x0000000000567308 */ /* 0x0002a40000002400 */
[----:B-1----:R-:W-:Y:S02]  /*15250*/  FMUL.FTZ R0, R35, UR9 ;  /* 0x0000000923007c20 */ /* 0x002fe40008410000 */
[----:B------:R-:W-:Y:S01]  /*15260*/  HMMA.16816.F32 R32, R4, R54, R20 ;  /* 0x000000360420723c */ /* 0x000fe20000001814 */
[----:B------:R-:W1:Y:S03]  /*15270*/  LDSM.16.M88.4 R52, [R3+UR6+0x5800] ;  /* 0x005800060334783b */ /* 0x000e660008000200 */
[----:B------:R4:W1:Y:S04]  /*15280*/  MUFU.TANH R88, R0 ;  /* 0x0000000000587308 */ /* 0x0008680000002400 */
[----:B-----5:R-:W-:Y:S08]  /*15290*/  HMMA.16816.F32 R20, R8, R64, R40 ;  /* 0x000000400814723c */ /* 0x020ff00000001828 */
[----:B------:R-:W-:Y:S01]  /*152a0*/  HMMA.16816.F32 R40, R12, R48, R24 ;  /* 0x000000300c28723c */ /* 0x000fe20000001818 */
[----:B----4-:R-:W-:-:S07]  /*152b0*/  FMUL.FTZ R0, R28, UR9 ;  /* 0x000000091c007c20 */ /* 0x010fce0008410000 */
[----:B------:R-:W-:Y:S01]  /*152c0*/  HMMA.16816.F32 R24, R16, R58, RZ ;  /* 0x0000003a1018723c */ /* 0x000fe200000018ff */
[----:B------:R-:W4:Y:S01]  /*152d0*/  LDSM.16.M88.4 R56, [R80+0x5800] ;  /* 0x005800005038783b */ /* 0x000f220000000200 */
[----:B------:R5:W1:Y:S02]  /*152e0*/  MUFU.TANH R89, R0 ;  /* 0x0000000000597308 */ /* 0x000a640000002400 */
[----:B-----5:R-:W-:-:S06]  /*152f0*/  FMUL.FTZ R0, R29, UR9 ;  /* 0x000000091d007c20 */ /* 0x020fcc0008410000 */
[----:B------:R5:W1:Y:S02]  /*15300*/  MUFU.TANH R90, R0 ;  /* 0x00000000005a7308 */ /* 0x000a640000002400 */
[----:B-----5:R-:W-:-:S06]  /*15310*/  FMUL.FTZ R0, R30, UR9 ;  /* 0x000000091e007c20 */ /* 0x020fcc0008410000 */
[----:B------:R5:W1:Y:S02]  /*15320*/  MUFU.TANH R93, R0 ;  /* 0x00000000005d7308 */ /* 0x000a640000002400 */
[----:B-----5:R-:W-:Y:S02]  /*15330*/  FMUL.FTZ R0, R31, UR9 ;  /* 0x000000091f007c20 */ /* 0x020fe40008410000 */
[----:B------:R-:W-:Y:S04]  /*15340*/  HMMA.16816.F32 R28, R4, R44, R20 ;  /* 0x0000002c041c723c */ /* 0x000fe80000001814 */
[----:B------:R5:W1:Y:S04]  /*15350*/  MUFU.TANH R95, R0 ;  /* 0x00000000005f7308 */ /* 0x000a680000002400 */
[----:B------:R-:W-:Y:S01]  /*15360*/  HMMA.16816.F32 R20, R8, R66, R36 ;  /* 0x000000420814723c */ /* 0x000fe20000001824 */
[----:B------:R-:W-:Y:S07]  /*15370*/  LDSM.16.M88.4 R64, [R84+0x5800] ;  /* 0x005800005440783b */ /* 0x000fee0000000200 */
[----:B------:R-:W-:Y:S01]  /*15380*/  HMMA.16816.F32 R36, R12, R50, R24 ;  /* 0x000000320c24723c */ /* 0x000fe20000001818 */
[----:B------:R-:W3:Y:S01]  /*15390*/  LDSM.16.M88.4 R48, [R2+0x5000] ;  /* 0x005000000230783b */ /* 0x000ee20000000200 */
[----:B-----5:R-:W-:-:S06]  /*153a0*/  FMUL.FTZ R0, R32, UR9 ;  /* 0x0000000920007c20 */ /* 0x020fcc0008410000 */
[----:B-1----:R-:W-:Y:S01]  /*153b0*/  HMMA.16816.F32 R24, R16, R52, RZ ;  /* 0x000000341018723c */ /* 0x002fe200000018ff */
[----:B------:R1:W1:Y:S02]  /*153c0*/  MUFU.TANH R91, R0 ;  /* 0x00000000005b7308 */ /* 0x0002640000002400 */
[----:B-1----:R-:W-:-:S06]  /*153d0*/  FMUL.FTZ R0, R33, UR9 ;  /* 0x0000000921007c20 */ /* 0x002fcc0008410000 */
        /* <DEDUP_REMOVED lines=9> */
[----:B-1----:R-:W-:-:S07]  /*15470*/  FMUL.FTZ R0, R28, UR9 ;  /* 0x000000091c007c20 */ /* 0x002fce0008410000 */
[----:B------:R-:W-:Y:S01]  /*15480*/  HMMA.16816.F32 R24, R16, R54, RZ ;  /* 0x000000361018723c */ /* 0x000fe200000018ff */
[----:B------:R-:W1:Y:S01]  /*15490*/  LDSM.16.M88.4 R52, [R80+0x6000] ;  /* 0x006000005034783b */ /* 0x000e620000000200 */
[----:B------:R4:W1:Y:S02]  /*154a0*/  MUFU.TANH R97, R0 ;  /* 0x0000000000617308 */ /* 0x0008640000002400 */
[----:B----4-:R-:W-:-:S06]  /*154b0*/  FMUL.FTZ R0, R29, UR9 ;  /* 0x000000091d007c20 */ /* 0x010fcc0008410000 */
[----:B------:R4:W1:Y:S02]  /*154c0*/  MUFU.TANH R99, R0 ;  /* 0x0000000000637308 */ /* 0x0008640000002400 */
[----:B----4-:R-:W-:-:S06]  /*154d0*/  FMUL.FTZ R0, R30, UR9 ;  /* 0x000000091e007c20 */ /* 0x010fcc0008410000 */
[----:B------:R4:W1:Y:S02]  /*154e0*/  MUFU.TANH R102, R0 ;  /* 0x0000000000667308 */ /* 0x0008640000002400 */
[----:B----4-:R-:W-:Y:S02]  /*154f0*/  FMUL.FTZ R0, R31, UR9 ;  /* 0x000000091f007c20 */ /* 0x010fe40008410000 */
[----:B---3--:R-:W-:Y:S04]  /*15500*/  HMMA.16816.F32 R28, R4, R48, R20 ;  /* 0x00000030041c723c */ /* 0x008fe80000001814 */
[----:B------:R3:W4:Y:S04]  /*15510*/  MUFU.TANH R104, R0 ;  /* 0x0000000000687308 */ /* 0x0007280000002400 */
[----:B------:R-:W-:Y:S01]  /*15520*/  HMMA.16816.F32 R20, R8, R62, R36 ;  /* 0x0000003e0814723c */ /* 0x000fe20000001824 */
[----:B------:R-:W5:Y:S07]  /*15530*/  LDSM.16.M88.4 R60, [R3+UR6+0x6800] ;  /* 0x00680006033c783b */ /* 0x000f6e0008000200 */
[----:B------:R-:W-:Y:S01]  /*15540*/  HMMA.16816.F32 R36, R12, R58, R24 ;  /* 0x0000003a0c24723c */ /* 0x000fe20000001818 */
[----:B------:R-:W2:Y:S01]  /*15550*/  LDSM.16.M88.4 R56, [R80+0x6800] ;  /* 0x006800005038783b */ /* 0x000ea20000000200 */
[----:B---3--:R-:W-:-:S06]  /*15560*/  FMUL.FTZ R0, R32, UR9 ;  /* 0x0000000920007c20 */ /* 0x008fcc0008410000 */
[----:B------:R-:W-:Y:S01]  /*15570*/  HMMA.16816.F32 R24, R16, R68, RZ ;  /* 0x000000441018723c */ /* 0x000fe200000018ff */
[----:B------:R3:W1:Y:S02]  /*15580*/  MUFU.TANH R100, R0 ;  /* 0x0000000000647308 */ /* 0x0006640000002400 */
[----:B---3--:R-:W-:-:S06]  /*15590*/  FMUL.FTZ R0, R33, UR9 ;  /* 0x0000000921007c20 */ /* 0x008fcc0008410000 */
[----:B------:R3:W1:Y:S02]  /*155a0*/  MUFU.TANH R101, R0 ;  /* 0x0000000000657308 */ /* 0x0006640000002400 */
[----:B---3--:R-:W-:-:S06]  /*155b0*/  FMUL.FTZ R0, R34, UR9 ;  /* 0x0000000922007c20 */ /* 0x008fcc0008410000 */
[----:B------:R3:W1:Y:S02]  /*155c0*/  MUFU.TANH R103, R0 ;  /* 0x0000000000677308 */ /* 0x0006640000002400 */
[----:B---3--:R-:W-:Y:S02]  /*155d0*/  FMUL.FTZ R0, R35, UR9 ;  /* 0x0000000923007c20 */ /* 0x008fe40008410000 */
[----:B------:R-:W-:Y:S01]  /*155e0*/  HMMA.16816.F32 R32, R4, R50, R20 ;  /* 0x000000320420723c */ /* 0x000fe20000001814 */
[----:B------:R-:W3:Y:S03]  /*155f0*/  LDSM.16.M88.4 R48, [R2+0x6000] ;  /* 0x006000000230783b */ /* 0x000ee60000000200 */
[----:B------:R4:W2:Y:S04]  /*15600*/  MUFU.TANH R105, R0 ;  /* 0x0000000000697308 */ /* 0x0008a80000002400 */
[----:B------:R-:W-:Y:S08]  /*15610*/  HMMA.16816.F32 R20, R8, R64, R40 ;  /* 0x000000400814723c */ /* 0x000ff00000001828 */
[----:B-1----:R-:W-:Y:S01]  /*15620*/  HMMA.16816.F32 R40, R12, R52, R24 ;  /* 0x000000340c28723c */ /* 0x002fe20000001818 */
[----:B----4-:R-:W-:-:S07]  /*15630*/  FMUL.FTZ R0, R28, UR9 ;  /* 0x000000091c007c20 */ /* 0x010fce0008410000 */
[----:B------:R-:W-:Y:S01]  /*15640*/  HMMA.16816.F32 R24, R16, R70, RZ ;  /* 0x000000461018723c */ /* 0x000fe200000018ff */
[----:B------:R1:W4:Y:S01]  /*15650*/  MUFU.TANH R106, R0 ;  /* 0x00000000006a7308 */ /* 0x0003220000002400 */
[----:B------:R-:W4:Y:S01]  /*15660*/  LDSM.16.M88.4 R68, [R3+UR6+0x7000] ;  /* 0x007000060344783b */ /* 0x000f220008000200 */
[----:B-1----:R-:W-:-:S06]  /*15670*/  FMUL.FTZ R0, R29, UR9 ;  /* 0x000000091d007c20 */ /* 0x002fcc0008410000 */
[----:B------:R1:W1:Y:S02]  /*15680*/  MUFU.TANH R107, R0 ;  /* 0x00000000006b7308 */ /* 0x0002640000002400 */
[----:B-1----:R-:W-:-:S06]  /*15690*/  FMUL.FTZ R0, R30, UR9 ;  /* 0x000000091e007c20 */ /* 0x002fcc0008410000 */
[----:B------:R1:W1:Y:S02]  /*156a0*/  MUFU.TANH R111, R0 ;  /* 0x00000000006f7308 */ /* 0x0002640000002400 */
[----:B-1----:R-:W-:Y:S02]  /*156b0*/  FMUL.FTZ R0, R31, UR9 ;  /* 0x000000091f007c20 */ /* 0x002fe40008410000 */
[----:B------:R-:W-:Y:S04]  /*156c0*/  HMMA.16816.F32 R28, R4, R44, R20 ;  /* 0x0000002c041c723c */ /* 0x000fe80000001814 */
[----:B------:R1:W1:Y:S04]  /*156d0*/  MUFU.TANH R113, R0 ;  /* 0x0000000000717308 */ /* 0x0002680000002400 */
[----:B------:R-:W-:Y:S01]  /*156e0*/  HMMA.16816.F32 R20, R8, R66, R36 ;  /* 0x000000420814723c */ /* 0x000fe20000001824 */
[----:B------:R-:W4:Y:S07]  /*156f0*/  LDSM.16.M88.4 R64, [R84+0x6800] ;  /* 0x006800005440783b */ /* 0x000f2e0000000200 */
[----:B------:R-:W-:Y:S01]  /*15700*/  HMMA.16816.F32 R36, R12, R54, R24 ;  /* 0x000000360c24723c */ /* 0x000fe20000001818 */
[----:B------:R-:W4:Y:S01]  /*15710*/  LDSM.16.M88.4 R52, [R80+0x7000] ;  /* 0x007000005034783b */ /* 0x000f220000000200 */
[----:B-1----:R-:W-:-:S06]  /*15720*/  FMUL.FTZ R0, R32, UR9 ;  /* 0x0000000920007c20 */ /* 0x002fcc0008410000 */
[----:B-----5:R-:W-:Y:S01]  /*15730*/  HMMA.16816.F32 R24, R16, R60, RZ ;  /* 0x0000003c1018723c */ /* 0x020fe200000018ff */
[----:B------:R1:W1:Y:S02]  /*15740*/  MUFU.TANH R109, R0 ;  /* 0x00000000006d7308 */ /* 0x0002640000002400 */
[----:B-1----:R-:W-:-:S06]  /*15750*/  FMUL.FTZ R0, R33, UR9 ;  /* 0x0000000921007c20 */ /* 0x002fcc0008410000 */
        /* <DEDUP_REMOVED lines=8> */
[----:B--2---:R-:W-:Y:S01]  /*157e0*/  HMMA.16816.F32 R40, R12, R56, R24 ;  /* 0x000000380c28723c */ /* 0x004fe20000001818 */
[----:B-----5:R-:W-:-:S07]  /*157f0*/  FMUL.FTZ R0, R28, UR9 ;  /* 0x000000091c007c20 */ /* 0x020fce0008410000 */
[----:B------:R-:W-:Y:S01]  /*15800*/  HMMA.16816.F32 R24, R16, R62, RZ ;  /* 0x0000003e1018723c */ /* 0x000fe200000018ff */
[----:B------:R2:W1:Y:S01]  /*15810*/  MUFU.TANH R115, R0 ;  /* 0x0000000000737308 */ /* 0x0004620000002400 */
[----:B------:R-:W5:Y:S01]  /*15820*/  LDSM.16.M88.4 R60, [R3+UR6+0x7800] ;  /* 0x00780006033c783b */ /* 0x000f620008000200 */
[----:B--2---:R-:W-:-:S06]  /*15830*/  FMUL.FTZ R0, R29, UR9 ;  /* 0x000000091d007c20 */ /* 0x004fcc0008410000 */
[----:B------:R2:W1:Y:S02]  /*15840*/  MUFU.TANH R116, R0 ;  /* 0x0000000000747308 */ /* 0x0004640000002400 */
[----:B--2---:R-:W-:-:S06]  /*15850*/  FMUL.FTZ R0, R30, UR9 ;  /* 0x000000091e007c20 */ /* 0x004fcc0008410000 */
[----:B------:R2:W1:Y:S02]  /*15860*/  MUFU.TANH R120, R0 ;  /* 0x0000000000787308 */ /* 0x0004640000002400 */
[----:B--2---:R-:W-:Y:S02]  /*15870*/  FMUL.FTZ R0, R31, UR9 ;  /* 0x000000091f007c20 */ /* 0x004fe40008410000 */
[----:B---3--:R-:W-:Y:S04]  /*15880*/  HMMA.16816.F32 R28, R4, R48, R20 ;  /* 0x00000030041c723c */ /* 0x008fe80000001814 */
[----:B------:R2:W3:Y:S04]  /*15890*/  MUFU.TANH R123, R0 ;  /* 0x00000000007b7308 */ /* 0x0004e80000002400 */
[----:B------:R-:W-:Y:S01]  /*158a0*/  HMMA.16816.F32 R20, R8, R74, R36 ;  /* 0x0000004a0814723c */ /* 0x000fe20000001824 */
[----:B------:R-:W-:Y:S07]  /*158b0*/  LDSM.16.M88.4 R72, [R84+0x8000] ;  /* 0x008000005448783b */ /* 0x000fee0000000200 */
[----:B------:R-:W-:Y:S01]  /*158c0*/  HMMA.16816.F32 R36, R12, R58, R24 ;  /* 0x0000003a0c24723c */ /* 0x000fe20000001818 */
[----:B------:R-:W-:Y:S01]  /*158d0*/  LDSM.16.M88.4 R56, [R80+0x7800] ;  /* 0x007800005038783b */ /* 0x000fe20000000200 */
[----:B--2---:R-:W-:-:S06]  /*158e0*/  FMUL.FTZ R0, R32, UR9 ;  /* 0x0000000920007c20 */ /* 0x004fcc0008410000 */
[----:B----4-:R-:W-:Y:S01]  /*158f0*/  HMMA.16816.F32 R24, R16, R68, RZ ;  /* 0x000000441018723c */ /* 0x010fe200000018ff */
[----:B------:R2:W4:Y:S02]  /*15900*/  MUFU.TANH R118, R0 ;  /* 0x0000000000767308 */ /* 0x0005240000002400 */
[----:B--2---:R-:W-:-:S06]  /*15910*/  FMUL.FTZ R0, R33, UR9 ;  /* 0x0000000921007c20 */ /* 0x004fcc0008410000 */
[----:B------:R2:W1:Y:S02]  /*15920*/  MUFU.TANH R119, R0 ;  /* 0x0000000000777308 */ /* 0x0004640000002400 */
[----:B--2---:R-:W-:-:S06]  /*15930*/  FMUL.FTZ R0, R34, UR9 ;  /* 0x0000000922007c20 */ /* 0x004fcc0008410000 */
[----:B------:R2:W1:Y:S02]  /*15940*/  MUFU.TANH R122, R0 ;  /* 0x00000000007a7308 */ /* 0x0004640000002400 */
[----:B--2---:R-:W-:Y:S02]  /*15950*/  FMUL.FTZ R0, R35, UR9 ;  /* 0x0000000923007c20 */ /* 0x004fe40008410000 */
[----:B------:R-:W-:Y:S01]  /*15960*/  HMMA.16816.F32 R32, R4, R50, R20 ;  /* 0x000000320420723c */ /* 0x000fe20000001814 */
[----:B------:R-:W-:Y:S03]  /*15970*/  LDSM.16.M88.4 R48, [R2+0x7000] ;  /* 0x007000000230783b */ /* 0x000fe60000000200 */
[----:B------:R2:W1:Y:S04]  /*15980*/  MUFU.TANH R126, R0 ;  /* 0x00000000007e7308 */ /* 0x0004680000002400 */
[----:B------:R-:W-:Y:S08]  /*15990*/  HMMA.16816.F32 R20, R8, R64, R40 ;  /* 0x000000400814723c */ /* 0x000ff00000001828 */
[----:B------:R-:W-:Y:S01]  /*159a0*/  HMMA.16816.F32 R40, R12, R52, R24 ;  /* 0x000000340c28723c */ /* 0x000fe20000001818 */
[----:B--2---:R-:W-:-:S07]  /*159b0*/  FMUL.FTZ R0, R28, UR9 ;  /* 0x000000091c007c20 */ /* 0x004fce0008410000 */
[----:B------:R-:W-:Y:S01]  /*159c0*/  HMMA.16816.F32 R24, R16, R70, RZ ;  /* 0x000000461018723c */ /* 0x000fe200000018ff */
[----:B------:R-:W2:Y:S01]  /*159d0*/  LDSM.16.M88.4 R68, [R84+0x7000] ;  /* 0x007000005444783b */ /* 0x000ea20000000200 */
[----:B------:R5:W1:Y:S02]  /*159e0*/  MUFU.TANH R128, R0 ;  /* 0x0000000000807308 */ /* 0x000a640000002400 */
[----:B-----5:R-:W-:-:S06]  /*159f0*/  FMUL.FTZ R0, R29, UR9 ;  /* 0x000000091d007c20 */ /* 0x020fcc0008410000 */
[----:B------:R5:W1:Y:S02]  /*15a00*/  MUFU.TANH R130, R0 ;  /* 0x0000000000827308 */ /* 0x000a640000002400 */
[----:B-----5:R-:W-:-:S06]  /*15a10*/  FMUL.FTZ R0, R30, UR9 ;  /* 0x000000091e007c20 */ /* 0x020fcc0008410000 */
[----:B------:R5:W1:Y:S02]  /*15a20*/  MUFU.TANH R148, R0 ;  /* 0x0000000000947308 */ /* 0x000a640000002400 */
[----:B-----5:R-:W-:Y:S02]  /*15a30*/  FMUL.FTZ R0, R31, UR9 ;  /* 0x000000091f007c20 */ /* 0x020fe40008410000 */
[----:B-1----:R-:W-:Y:S04]  /*15a40*/  HMMA.16816.F32 R28, R4, R44, R20 ;  /* 0x0000002c041c723c */ /* 0x002fe80000001814 */
[----:B------:R1:W1:Y:S04]  /*15a50*/  MUFU.TANH R149, R0 ;  /* 0x0000000000957308 */ /* 0x0002680000002400 */
[----:B------:R-:W-:Y:S01]  /*15a60*/  HMMA.16816.F32 R20, R8, R66, R36 ;  /* 0x000000420814723c */ /* 0x000fe20000001824 */
[----:B------:R-:W5:Y:S07]  /*15a70*/  LDSM.16.M88.4 R64, [R3+UR6+0x8000] ;  /* 0x008000060340783b */ /* 0x000f6e0008000200 */
[----:B------:R-:W-:Y:S01]  /*15a80*/  HMMA.16816.F32 R36, R12, R54, R24 ;  /* 0x000000360c24723c */ /* 0x000fe20000001818 */
[----:B------:R-:W-:Y:S01]  /*15a90*/  LDSM.16.M88.4 R52, [R80+0x8000] ;  /* 0x008000005034783b */ /* 0x000fe20000000200 */
[----:B-1----:R-:W-:-:S06]  /*15aa0*/  FMUL.FTZ R0, R32, UR9 ;  /* 0x0000000920007c20 */ /* 0x002fcc0008410000 */
[----:B------:R-:W-:Y:S01]  /*15ab0*/  HMMA.16816.F32 R24, R16, R60, RZ ;  /* 0x0000003c1018723c */ /* 0x000fe200000018ff */
        /* <DEDUP_REMOVED lines=9> */
[----:B--2---:R-:W-:Y:S08]  /*15b50*/  HMMA.16816.F32 R20, R8, R68, R40 ;  /* 0x000000440814723c */ /* 0x004ff00000001828 */
[----:B------:R-:W-:Y:S01]  /*15b60*/  HMMA.16816.F32 R40, R12, R56, R24 ;  /* 0x000000380c28723c */ /* 0x000fe20000001818 */
[----:B-1----:R-:W-:-:S07]  /*15b70*/  FMUL.FTZ R0, R28, UR9 ;  /* 0x000000091c007c20 */ /* 0x002fce0008410000 */
[----:B------:R-:W-:Y:S01]  /*15b80*/  HMMA.16816.F32 R24, R16, R62, RZ ;  /* 0x0000003e1018723c */ /* 0x000fe200000018ff */
[----:B------:R-:W1:Y:S01]  /*15b90*/  LDSM.16.M88.4 R60, [R84+0x7800] ;  /* 0x00780000543c783b */ /* 0x000e620000000200 */
        /* <DEDUP_REMOVED lines=11> */
[----:B------:R-:W3:Y:S01]  /*15c50*/  LDSM.16.M88.4 R56, [R3+UR6+0x8800] ;  /* 0x008800060338783b */ /* 0x000ee20008000200 */
[----:B--2---:R-:W-:-:S06]  /*15c60*/  FMUL.FTZ R0, R32, UR9 ;  /* 0x0000000920007c20 */ /* 0x004fcc0008410000 */
[----:B-----5:R-:W-:Y:S01]  /*15c70*/  HMMA.16816.F32 R24, R16, R64, RZ ;  /* 0x000000401018723c */ /* 0x020fe200000018ff */
[----:B------:R2:W1:Y:S02]  /*15c80*/  MUFU.TANH R160, R0 ;  /* 0x0000000000a07308 */ /* 0x0004640000002400 */
[----:B--2---:R-:W-:-:S06]  /*15c90*/  FMUL.FTZ R0, R33, UR9 ;  /* 0x0000000921007c20 */ /* 0x004fcc0008410000 */
[----:B------:R2:W1:Y:S02]  /*15ca0*/  MUFU.TANH R162, R0 ;  /* 0x0000000000a27308 */ /* 0x0004640000002400 */
[----:B--2---:R-:W-:-:S06]  /*15cb0*/  FMUL.FTZ R0, R34, UR9 ;  /* 0x0000000922007c20 */ /* 0x004fcc0008410000 */
[----:B------:R2:W1:Y:S02]  /*15cc0*/  MUFU.TANH R171, R0 ;  /* 0x0000000000ab7308 */ /* 0x0004640000002400 */
[----:B--2---:R-:W-:Y:S02]  /*15cd0*/  FMUL.FTZ R0, R35, UR9 ;  /* 0x0000000923007c20 */ /* 0x004fe40008410000 */
[----:B------:R-:W-:Y:S01]  /*15ce0*/  HMMA.16816.F32 R32, R4, R50, R20 ;  /* 0x000000320420723c */ /* 0x000fe20000001814 */
[----:B------:R-:W2:Y:S03]  /*15cf0*/  LDSM.16.M88.4 R48, [R3+UR6+0x9000] ;  /* 0x009000060330783b */ /* 0x000ea60008000200 */
[----:B------:R5:W2:Y:S04]  /*15d00*/  MUFU.TANH R172, R0 ;  /* 0x0000000000ac7308 */ /* 0x000aa80000002400 */
[----:B-1----:R-:W-:Y:S08]  /*15d10*/  HMMA.16816.F32 R20, R8, R60, R40 ;  /* 0x0000003c0814723c */ /* 0x002ff00000001828 */
[----:B------:R-:W-:Y:S01]  /*15d20*/  HMMA.16816.F32 R40, R12, R52, R24 ;  /* 0x000000340c28723c */ /* 0x000fe20000001818 */
[----:B-----5:R-:W-:-:S07]  /*15d30*/  FMUL.FTZ R0, R28, UR9 ;  /* 0x000000091c007c20 */ /* 0x020fce0008410000 */
[----:B------:R-:W-:Y:S01]  /*15d40*/  HMMA.16816.F32 R24, R16, R66, RZ ;  /* 0x000000421018723c */ /* 0x000fe200000018ff */
[----:B------:R1:W1:Y:S01]  /*15d50*/  MUFU.TANH R174, R0 ;  /* 0x0000000000ae7308 */ /* 0x0002620000002400 */
[----:B------:R-:W-:Y:S01]  /*15d60*/  LDSM.16.M88.4 R64, [R84+0x8800] ;  /* 0x008800005440783b */ /* 0x000fe20000000200 */
        /* <DEDUP_REMOVED lines=10> */
[----:B------:R-:W5:Y:S01]  /*15e10*/  LDSM.16.M88.4 R52, [R2+0x8000] ;  /* 0x008000000234783b */ /* 0x000f620000000200 */
[----:B-1----:R-:W-:-:S06]  /*15e20*/  FMUL.FTZ R0, R32, UR9 ;  /* 0x0000000920007c20 */ /* 0x002fcc0008410000 */
[----:B---3--:R-:W-:Y:S01]  /*15e30*/  HMMA.16816.F32 R24, R16, R56, RZ ;  /* 0x000000381018723c */ /* 0x008fe200000018ff */
[----:B------:R1:W3:Y:S02]  /*15e40*/  MUFU.TANH R144, R0 ;  /* 0x0000000000907308 */ /* 0x0002e40000002400 */
[----:B-1----:R-:W-:-:S06]  /*15e50*/  FMUL.FTZ R0, R33, UR9 ;  /* 0x0000000921007c20 */ /* 0x002fcc0008410000 */
[----:B------:R1:W1:Y:S02]  /*15e60*/  MUFU.TANH R143, R0 ;  /* 0x00000000008f7308 */ /* 0x0002640000002400 */
[----:B-1----:R-:W-:-:S06]  /*15e70*/  FMUL.FTZ R0, R34, UR9 ;  /* 0x0000000922007c20 */ /* 0x002fcc0008410000 */
[----:B------:R1:W1:Y:S02]  /*15e80*/  MUFU.TANH R142, R0 ;  /* 0x00000000008e7308 */ /* 0x0002640000002400 */
[----:B-1----:R-:W-:Y:S02]  /*15e90*/  FMUL.FTZ R0, R35, UR9 ;  /* 0x0000000923007c20 */ /* 0x002fe40008410000 */
[----:B------:R-:W-:Y:S04]  /*15ea0*/  HMMA.16816.F32 R32, R4, R46, R20 ;  /* 0x0000002e0420723c */ /* 0x000fe80000001814 */
[----:B------:R1:W1:Y:S04]  /*15eb0*/  MUFU.TANH R141, R0 ;  /* 0x00000000008d7308 */ /* 0x0002680000002400 */
[----:B------:R-:W-:Y:S08]  /*15ec0*/  HMMA.16816.F32 R20, R8, R72, R40 ;  /* 0x000000480814723c */ /* 0x000ff00000001828 */
[----:B------:R-:W-:Y:S01]  /*15ed0*/  HMMA.16816.F32 R44, R12, R68, R24 ;  /* 0x000000440c2c723c */ /* 0x000fe20000001818 */
[----:B-1----:R-:W-:-:S07]  /*15ee0*/  FMUL.FTZ R0, R28, UR9 ;  /* 0x000000091c007c20 */ /* 0x002fce0008410000 */
[----:B------:R-:W-:Y:S01]  /*15ef0*/  HMMA.16816.F32 R24, R16, R58, RZ ;  /* 0x0000003a1018723c */ /* 0x000fe200000018ff */
[----:B------:R-:W1:Y:S01]  /*15f00*/  LDSM.16.M88.4 R56, [R80+0x9000] ;  /* 0x009000005038783b */ /* 0x000e620000000200 */
[----:B------:R4:W1:Y:S02]  /*15f10*/  MUFU.TANH R140, R0 ;  /* 0x00000000008c7308 */ /* 0x0008640000002400 */
[----:B----4-:R-:W-:-:S06]  /*15f20*/  FMUL.FTZ R0, R29, UR9 ;  /* 0x000000091d007c20 */ /* 0x010fcc0008410000 */
[----:B------:R4:W1:Y:S10]  /*15f30*/  MUFU.TANH R139, R0 ;  /* 0x00000000008b7308 */ /* 0x0008740000002400 */
[----:B------:R-:W-:Y:S01]  /*15f40*/  HMMA.16816.F32 R40, R12, R70, R24 ;  /* 0x000000460c28723c */ /* 0x000fe20000001818 */
[----:B------:R-:W-:Y:S01]  /*15f50*/  LDSM.16.M88.4 R68, [R80+0x9800] ;  /* 0x009800005044783b */ /* 0x000fe20000000200 */
[----:B----4-:R-:W-:-:S04]  /*15f60*/  FMUL.FTZ R0, R30, UR9 ;  /* 0x000000091e007c20 */ /* 0x010fc80008410000 */
[----:B------:R4:W1:Y:S02]  /*15f70*/  MUFU.TANH R138, R0 ;  /* 0x00000000008a7308 */ /* 0x0008640000002400 */
[----:B--2---:R-:W-:Y:S01]  /*15f80*/  HMMA.16816.F32 R24, R16, R48, RZ ;  /* 0x000000301018723c */ /* 0x004fe200000018ff */
[----:B----4-:R-:W-:-:S07]  /*15f90*/  FMUL.FTZ R0, R31, UR9 ;  /* 0x000000091f007c20 */ /* 0x010fce0008410000 */
[----:B-----5:R-:W-:Y:S01]  /*15fa0*/  HMMA.16816.F32 R28, R4, R52, R20 ;  /* 0x00000034041c723c */ /* 0x020fe20000001814 */
[----:B------:R2:W4:Y:S07]  /*15fb0*/  MUFU.TANH R137, R0 ;  /* 0x0000000000897308 */ /* 0x00052e0000002400 */
[----:B------:R-:W-:Y:S01]  /*15fc0*/  HMMA.16816.F32 R20, R8, R74, R36 ;  /* 0x0000004a0814723c */ /* 0x000fe20000001824 */
[----:B------:R-:W5:Y:S01]  /*15fd0*/  LDSM.16.M88.4 R72, [R3+UR6+0x9800] ;  /* 0x009800060348783b */ /* 0x000f620008000200 */
[----:B--2---:R-:W-:-:S04]  /*15fe0*/  FMUL.FTZ R0, R32, UR9 ;  /* 0x0000000920007c20 */ /* 0x004fc80008410000 */
[----:B------:R2:W1:Y:S02]  /*15ff0*/  MUFU.TANH R136, R0 ;  /* 0x0000000000887308 */ /* 0x0004640000002400 */
[----:B--2---:R-:W-:-:S06]  /*16000*/  FMUL.FTZ R0, R33, UR9 ;  /* 0x0000000921007c20 */ /* 0x004fcc0008410000 */
[----:B------:R2:W1:Y:S02]  /*16010*/  MUFU.TANH R135, R0 ;  /* 0x0000000000877308 */ /* 0x0004640000002400 */
[----:B--2---:R-:W-:-:S06]  /*16020*/  FMUL.FTZ R0, R34, UR9 ;  /* 0x0000000922007c20 */ /* 0x004fcc0008410000 */
[----:B------:R2:W1:Y:S02]  /*16030*/  MUFU.TANH R134, R0 ;  /* 0x0000000000867308 */ /* 0x0004640000002400 */
[----:B--2---:R-:W-:Y:S02]  /*16040*/  FMUL.FTZ R0, R35, UR9 ;  /* 0x0000000923007c20 */ /* 0x004fe40008410000 */
[----:B------:R-:W-:Y:S01]  /*16050*/  HMMA.16816.F32 R32, R4, R54, R20 ;  /* 0x000000360420723c */ /* 0x000fe20000001814 */
[----:B------:R-:W-:Y:S03]  /*16060*/  LDSM.16.M88.4 R52, [R2+0x9000] ;  /* 0x009000000234783b */ /* 0x000fe60000000200 */
[----:B------:R2:W2:Y:S04]  /*16070*/  MUFU.TANH R133, R0 ;  /* 0x0000000000857308 */ /* 0x0004a80000002400 */
[----:B------:R-:W-:Y:S08]  /*16080*/  HMMA.16816.F32 R20, R8, R64, R44 ;  /* 0x000000400814723c */ /* 0x000ff0000000182c */
[----:B-1----:R-:W-:Y:S01]  /*16090*/  HMMA.16816.F32 R44, R12, R56, R24 ;  /* 0x000000380c2c723c */ /* 0x002fe20000001818 */
[----:B--2---:R-:W-:-:S07]  /*160a0*/  FMUL.FTZ R0, R28, UR9 ;  /* 0x000000091c007c20 */ /* 0x004fce0008410000 */
[----:B------:R-:W-:Y:S01]  /*160b0*/  HMMA.16816.F32 R24, R16, R50, RZ ;  /* 0x000000321018723c */ /* 0x000fe200000018ff */
[----:B------:R-:W1:Y:S01]  /*160c0*/  LDSM.16.M88.4 R48, [R84+0x9000] ;  /* 0x009000005430783b */ /* 0x000e620000000200 */
[----:B------:R2:W1:Y:S02]  /*160d0*/  MUFU.TANH R131, R0 ;  /* 0x0000000000837308 */ /* 0x0004640000002400 */
[----:B--2---:R-:W-:-:S06]  /*160e0*/  FMUL.FTZ R0, R29, UR9 ;  /* 0x000000091d007c20 */ /* 0x004fcc0008410000 */
[----:B------:R2:W1:Y:S01]  /*160f0*/  MUFU.TANH R129, R0 ;  /* 0x0000000000817308 */ /* 0x0004620000002400 */
[----:B------:R-:W-:Y:S01]  /*16100*/  HMMA.16816.F32 R36, R4, R60, R20 ;  /* 0x0000003c0424723c */ /* 0x000fe20000001814 */
[----:B--2---:R-:W-:-:S06]  /*16110*/  FMUL.FTZ R0, R30, UR9 ;  /* 0x000000091e007c20 */ /* 0x004fcc0008410000 */
[----:B------:R2:W1:Y:S01]  /*16120*/  MUFU.TANH R127, R0 ;  /* 0x00000000007f7308 */ /* 0x0004620000002400 */
[----:B------:R-:W-:Y:S01]  /*16130*/  HMMA.16816.F32 R20, R8, R66, R40 ;  /* 0x000000420814723c */ /* 0x000fe20000001828 */
[----:B--2---:R-:W-:-:S06]  /*16140*/  FMUL.FTZ R0, R31, UR9 ;  /* 0x000000091f007c20 */ /* 0x004fcc0008410000 */
[----:B------:R2:W1:Y:S02]  /*16150*/  MUFU.TANH R125, R0 ;  /* 0x00000000007d7308 */ /* 0x0004640000002400 */
[----:B--2---:R-:W-:-:S06]  /*16160*/  FMUL.FTZ R0, R32, UR9 ;  /* 0x0000000920007c20 */ /* 0x004fcc0008410000 */
[----:B------:R2:W1:Y:S01]  /*16170*/  MUFU.TANH R124, R0 ;  /* 0x00000000007c7308 */ /* 0x0004620000002400 */
[----:B-----5:R-:W-:Y:S01]  /*16180*/  HMMA.16816.F32 R28, R16, R72, RZ ;  /* 0x00000048101c723c */ /* 0x020fe200000018ff */
[----:B--2---:R-:W-:-:S06]  /*16190*/  FMUL.FTZ R0, R33, UR9 ;  /* 0x0000000921007c20 */ /* 0x004fcc0008410000 */
[----:B------:R2:W1:Y:S01]  /*161a0*/  MUFU.TANH R121, R0 ;  /* 0x0000000000797308 */ /* 0x0004620000002400 */
[----:B------:R-:W-:Y:S01]  /*161b0*/  HMMA.16816.F32 R24, R12, R58, R24 ;  /* 0x0000003a0c18723c */ /* 0x000fe20000001818 */
[----:B------:R-:W5:Y:S01]  /*161c0*/  LDSM.16.M88.4 R56, [R84+0x9800] ;  /* 0x009800005438783b */ /* 0x000f620000000200 */
[----:B--2---:R-:W-:-:S05]  /*161d0*/  FMUL.FTZ R0, R34, UR9 ;  /* 0x0000000922007c20 */ /* 0x004fca0008410000 */
[----:B------:R2:W2:Y:S01]  /*161e0*/  MUFU.TANH R117, R0 ;  /* 0x0000000000757308 */ /* 0x0004a20000002400 */
[----:B------:R-:W-:Y:S08]  /*161f0*/  HMMA.16816.F32 R40, R4, R62, R20 ;  /* 0x0000003e0428723c */ /* 0x000ff00000001814 */
[----:B-1----:R-:W-:Y:S01]  /*16200*/  HMMA.16816.F32 R20, R8, R48, R44 ;  /* 0x000000300814723c */ /* 0x002fe2000000182c */
[----:B--2---:R-:W-:-:S04]  /*16210*/  FMUL.FTZ R0, R35, UR9 ;  /* 0x0000000923007c20 */ /* 0x004fc80008410000 */
[----:B------:R1:W2:Y:S03]  /*16220*/  MUFU.TANH R67, R0 ;  /* 0x0000000000437308 */ /* 0x0002a60000002400 */
[----:B------:R-:W-:Y:S01]  /*16230*/  HMMA.16816.F32 R16, R16, R74, RZ ;  /* 0x0000004a1010723c */ /* 0x000fe200000018ff */
[----:B-1----:R-:W-:-:S04]  /*16240*/  FMUL.FTZ R0, R36, UR9 ;  /* 0x0000000924007c20 */ /* 0x002fc80008410000 */
[----:B------:R1:W1:Y:S03]  /*16250*/  MUFU.TANH R72, R0 ;  /* 0x0000000000487308 */ /* 0x0002660000002400 */
[----:B------:R-:W-:Y:S01]  /*16260*/  HMMA.16816.F32 R32, R12, R68, R28 ;  /* 0x000000440c20723c */ /* 0x000fe2000000181c */
[----:B-1----:R-:W-:-:S04]  /*16270*/  FMUL.FTZ R0, R37, UR9 ;  /* 0x0000000925007c20 */ /* 0x002fc80008410000 */
[----:B------:R1:W1:Y:S03]  /*16280*/  MUFU.TANH R66, R0 ;  /* 0x0000000000427308 */ /* 0x0002660000002400 */
[----:B------:R-:W-:Y:S01]  /*16290*/  HMMA.16816.F32 R28, R8, R50, R24 ;  /* 0x00000032081c723c */ /* 0x000fe20000001818 */
[----:B-1----:R-:W-:-:S04]  /*162a0*/  FMUL.FTZ R0, R38, UR9 ;  /* 0x0000000926007c20 */ /* 0x002fc80008410000 */
[----:B------:R1:W1:Y:S03]  /*162b0*/  MUFU.TANH R64, R0 ;  /* 0x0000000000407308 */ /* 0x0002660000002400 */
[----:B------:R-:W-:Y:S01]  /*162c0*/  HMMA.16816.F32 R24, R4, R52, R20 ;  /* 0x000000340418723c */ /* 0x000fe20000001814 */
[----:B-1----:R-:W-:Y:S02]  /*162d0*/  FMUL.FTZ R0, R39, UR9 ;  /* 0x0000000927007c20 */ /* 0x002fe40008410000 */
[----:B------:R-:W1:Y:S05]  /*162e0*/  LDSM.16.M88.4 R36, [R2+0x9800] ;  /* 0x009800000224783b */ /* 0x000e6a0000000200 */
[----:B------:R-:W-:Y:S01]  /*162f0*/  HMMA.16816.F32 R12, R12, R70, R16 ;  /* 0x000000460c0c723c */ /* 0x000fe20000001810 */
[----:B------:R3:W1:Y:S01]  /*16300*/  MUFU.TANH R60, R0 ;  /* 0x00000000003c7308 */ /* 0x0006620000002400 */
[----:B------:R-:W-:Y:S01]  /*16310*/  ISETP.NE.AND P1, PT, R184, 0x1, PT ;  /* 0x00000001b800780c */ /* 0x000fe20003f25270 */
[----:B------:R1:W-:Y:S01]  /*16320*/  STL [R1+0x8], R187 ;  /* 0x000008bb01007387 */ /* 0x0003e20000100800 */
[----:B------:R-:W-:-:S04]  /*16330*/  DEPBAR.LE SB0, 0x0 ;  /* 0x000080000000791a */ /* 0x000fc80000000000 */
[----:B---3--:R-:W-:-:S04]  /*16340*/  FMUL.FTZ R0, R40, UR9 ;  /* 0x0000000928007c20 */ /* 0x008fc80008410000 */
[----:B------:R3:W1:Y:S01]  /*16350*/  MUFU.TANH R65, R0 ;  /* 0x0000000000417308 */ /* 0x0006620000002400 */
[----:B-----5:R-:W-:Y:S01]  /*16360*/  HMMA.16816.F32 R20, R8, R56, R32 ;  /* 0x000000380814723c */ /* 0x020fe20000001820 */
[----:B---3--:R-:W-:-:S06]  /*16370*/  FMUL.FTZ R0, R41, UR9 ;  /* 0x0000000929007c20 */ /* 0x008fcc0008410000 */
[----:B------:R3:W1:Y:S01]  /*16380*/  MUFU.TANH R51, R0 ;  /* 0x0000000000337308 */ /* 0x0006620000002400 */
[----:B------:R-:W-:Y:S01]  /*16390*/  HMMA.16816.F32 R28, R4, R54, R28 ;  /* 0x00000036041c723c */ /* 0x000fe2000000181c */
[----:B---3--:R-:W-:-:S06]  /*163a0*/  FMUL.FTZ R0, R42, UR9 ;  /* 0x000000092a007c20 */ /* 0x008fcc0008410000 */
[----:B------:R3:W1:Y:S02]  /*163b0*/  MUFU.TANH R53, R0 ;  /* 0x0000000000357308 */ /* 0x0006640000002400 */
[----:B---3--:R-:W-:-:S06]  /*163c0*/  FMUL.FTZ R0, R43, UR9 ;  /* 0x000000092b007c20 */ /* 0x008fcc0008410000 */
[----:B------:R3:W1:Y:S01]  /*163d0*/  MUFU.TANH R52, R0 ;  /* 0x0000000000347308 */ /* 0x0006620000002400 */
[----:B------:R-:W-:Y:S01]  /*163e0*/  HMMA.16816.F32 R8, R8, R58, R12 ;  /* 0x0000003a0808723c */ /* 0x000fe2000000180c */
[----:B---3--:R-:W-:-:S06]  /*163f0*/  FMUL.FTZ R0, R24, UR9 ;  /* 0x0000000918007c20 */ /* 0x008fcc0008410000 */
[----:B------:R3:W2:Y:S01]  /*16400*/  MUFU.TANH R45, R0 ;  /* 0x00000000002d7308 */ /* 0x0006a20000002400 */
[----:B-1----:R-:W-:Y:S01]  /*16410*/  HMMA.16816.F32 R20, R4, R36, R20 ;  /* 0x000000240414723c */ /* 0x002fe20000001814 */
[----:B---3--:R-:W-:-:S06]  /*16420*/  FMUL.FTZ R0, R25, UR9 ;  /* 0x0000000919007c20 */ /* 0x008fcc0008410000 */
[----:B------:R1:W3:Y:S02]  /*16430*/  MUFU.TANH R44, R0 ;  /* 0x00000000002c7308 */ /* 0x0002e40000002400 */
[----:B-1----:R-:W-:-:S06]  /*16440*/  FMUL.FTZ R0, R26, UR9 ;  /* 0x000000091a007c20 */ /* 0x002fcc0008410000 */
[----:B------:R1:W1:Y:S02]  /*16450*/  MUFU.TANH R47, R0 ;  /* 0x00000000002f7308 */ /* 0x0002640000002400 */
[----:B-1----:R-:W-:-:S06]  /*16460*/  FMUL.FTZ R0, R27, UR9 ;  /* 0x000000091b007c20 */ /* 0x002fcc0008410000 */
[----:B------:R1:W1:Y:S01]  /*16470*/  MUFU.TANH R46, R0 ;  /* 0x00000000002e7308 */ /* 0x0002620000002400 */
[----:B------:R-:W5:Y:S01]  /*16480*/  S2R R2, SR_CTAID.X ;  /* 0x0000000000027919 */ /* 0x000f620000002500 */
[----:B-1----:R-:W-:-:S06]  /*16490*/  FMUL.FTZ R0, R28, UR9 ;  /* 0x000000091c007c20 */ /* 0x002fcc0008410000 */
[----:B------:R1:W1:Y:S01]  /*164a0*/  MUFU.TANH R41, R0 ;  /* 0x0000000000297308 */ /* 0x0002620000002400 */
[----:B------:R-:W-:Y:S01]  /*164b0*/  HMMA.16816.F32 R4, R4, R38, R8 ;  /* 0x000000260404723c */ /* 0x000fe20000001808 */
[----:B-1----:R-:W-:-:S06]  /*164c0*/  FMUL.FTZ R0, R29, UR9 ;  /* 0x000000091d007c20 */ /* 0x002fcc0008410000 */
[----:B------:R1:W1:Y:S02]  /*164d0*/  MUFU.TANH R40, R0 ;  /* 0x0000000000287308 */ /* 0x0002640000002400 */
[----:B-1----:R-:W-:-:S06]  /*164e0*/  FMUL.FTZ R0, R30, UR9 ;  /* 0x000000091e007c20 */ /* 0x002fcc0008410000 */
[----:B------:R1:W1:Y:S02]  /*164f0*/  MUFU.TANH R43, R0 ;  /* 0x00000000002b7308 */ /* 0x0002640000002400 */
[----:B-1----:R-:W-:-:S06]  /*16500*/  FMUL.FTZ R0, R31, UR9 ;  /* 0x000000091f007c20 */ /* 0x002fcc0008410000 */
[----:B------:R1:W1:Y:S01]  /*16510*/  MUFU.TANH R42, R0 ;  /* 0x00000000002a7308 */ /* 0x0002620000002400 */
[----:B------:R-:W-:Y:S01]  /*16520*/  FMUL.FTZ R4, R4, UR9 ;  /* 0x0000000904047c20 */ /* 0x000fe20008410000 */
[----:B-1----:R-:W-:-:S06]  /*16530*/  FMUL.FTZ R0, R20, UR9 ;  /* 0x0000000914007c20 */ /* 0x002fcc0008410000 */
[----:B------:R1:W1:Y:S01]  /*16540*/  MUFU.TANH R36, R0 ;  /* 0x0000000000247308 */ /* 0x0002620000002400 */
[----:B------:R-:W-:Y:S01]  /*16550*/  FMUL.FTZ R5, R5, UR9 ;  /* 0x0000000905057c20 */ /* 0x000fe20008410000 */
[----:B-1----:R-:W-:-:S06]  /*16560*/  FMUL.FTZ R0, R21, UR9 ;  /* 0x0000000915007c20 */ /* 0x002fcc0008410000 */
[----:B------:R1:W1:Y:S01]  /*16570*/  MUFU.TANH R27, R0 ;  /* 0x00000000001b7308 */ /* 0x0002620000002400 */
[----:B------:R-:W-:Y:S01]  /*16580*/  FMUL.FTZ R6, R6, UR9 ;  /* 0x0000000906067c20 */ /* 0x000fe20008410000 */
[----:B------:R-:W-:-:S06]  /*16590*/  FMUL.FTZ R7, R7, UR9 ;  /* 0x0000000907077c20 */ /* 0x000fcc0008410000 */
[----:B------:R4:W2:Y:S01]  /*165a0*/  MUFU.TANH R26, R4 ;  /* 0x00000004001a7308 */ /* 0x0008a20000002400 */
[----:B-1----:R-:W-:-:S07]  /*165b0*/  FMUL.FTZ R0, R22, UR9 ;  /* 0x0000000916007c20 */ /* 0x002fce0008410000 */
[----:B------:R1:W1:Y:S01]  /*165c0*/  MUFU.TANH R38, R0 ;  /* 0x0000000000267308 */ /* 0x0002620000002400 */
[----:B----4-:R-:W-:-:S04]  /*165d0*/  LOP3.LUT R4, R234, 0x1f0, RZ, 0xc0, !PT ;  /* 0x000001f0ea047812 */ /* 0x010fc800078ec0ff */
[----:B-----5:R-:W-:Y:S01]  /*165e0*/  LEA R4, R2, R4, 0x6 ;  /* 0x0000000402047211 */ /* 0x020fe200078e30ff */
[----:B-1----:R-:W-:-:S04]  /*165f0*/  FMUL.FTZ R0, R23, UR9 ;  /* 0x0000000917007c20 */ /* 0x002fc80008410000 */
[----:B------:R1:W4:Y:S08]  /*16600*/  MUFU.TANH R37, R0 ;  /* 0x0000000000257308 */ /* 0x0003300000002400 */
[----:B------:R2:W2:Y:S01]  /*16610*/  MUFU.TANH R25, R5 ;  /* 0x0000000500197308 */ /* 0x0004a20000002400 */
[----:B-1----:R-:W-:-:S07]  /*16620*/  SHF.R.U32.HI R0, RZ, 0x2, R236 ;  /* 0x00000002ff007819 */ /* 0x002fce00000116ec */
[----:B------:R1:W1:Y:S01]  /*16630*/  MUFU.TANH R35, R6 ;  /* 0x0000000600237308 */ /* 0x0002620000002400 */
[----:B------:R-:W-:-:S07]  /*16640*/  LOP3.LUT R0, R0, 0x7, RZ, 0xc0, !PT ;  /* 0x0000000700007812 */ /* 0x000fce00078ec0ff */
[----:B------:R1:W1:Y:S01]  /*16650*/  MUFU.TANH R34, R7 ;  /* 0x0000000700227308 */ /* 0x0002620000002400 */
[----:B------:R-:W-:-:S04]  /*16660*/  IADD3 R4, PT, PT, -R189, R0, R4 ;  /* 0x00000000bd047210 */ /* 0x000fc80007ffe104 */
[--C-:B------:R-:W-:Y:S02]  /*16670*/  IADD3 R4, PT, PT, R4, UR8, R183.reuse ;  /* 0x0000000804047c10 */ /* 0x100fe4000fffe0b7 */
[----:B------:R-:W-:Y:S02]  /*16680*/  P2R R24, PR, RZ, 0x2 ;  /* 0x00000002ff187803 */ /* 0x000fe40000000000 */
[C-C-:B------:R-:W-:Y:S02]  /*16690*/  VIADDMNMX R2, R4.reuse, 0x1, R183.reuse, PT ;  /* 0x0000000104027846 */ /* 0x140fe400038001b7 */
[----:B------:R-:W-:Y:S01]  /*166a0*/  VIADDMNMX R4, R4, 0x9, R183, PT ;  /* 0x0000000904047846 */ /* 0x000fe200038001b7 */
[----:B------:R-:W-:Y:S06]  /*166b0*/  BAR.SYNC.DEFER_BLOCKING 0x0 ;  /* 0x0000000000007b1d */ /* 0x000fec0000010000 */
[----:B--234-:R-:W-:Y:S05]  /*166c0*/  @!P1 BRA `(.L_x_1209) ;  /* 0x0000000c00349947 */ /* 0x01cfea0003800000 */
        /* <DEDUP_REMOVED lines=12> */
[----:B------:R1:W-:Y:S04]  /*16790*/  STL [R1+0x20], R185 ;  /* 0x000020b901007387 */ /* 0x0003e80000100800 */
[----:B------:R1:W-:Y:S01]  /*167a0*/  STL [R1+0x1c], R186 ;  /* 0x00001cba01007387 */ /* 0x0003e20000100800 */
[----:B------:R-:W-:Y:S05]  /*167b0*/  BRA `(.L_x_1211) ;  /* 0x0000000400187947 */ /* 0x000fea0003800000 */
.L_x_1210:
[----:B------:R-:W2:Y:S01]  /*167c0*/  LDL.64 R8, [R1] ;  /* 0x0000000001087983 */ /* 0x000ea20000100a00 */
[----:B------:R-:W3:Y:S01]  /*167d0*/  LDC R12, c[0x0][0x4f0] ;  /* 0x00013c00ff0c7b82 */ /* 0x000ee20000000800 */
[----:B------:R-:W4:Y:S02]  /*167e0*/  LDCU.64 UR8, c[0x0][0x3a0] ;  /* 0x00007400ff0877ac */ /* 0x000f240008000a00 */
[----:B------:R-:W5:Y:S01]  /*167f0*/  LDL R3, [R1+0x18] ;  /* 0x0000180001037983 */ /* 0x000f620000100800 */
[----:B------:R-:W-:Y:S01]  /*16800*/  MOV R14, R185 ;  /* 0x000000b9000e7202 */ /* 0x000fe20000000f00 */
[----:B------:R-:W-:Y:S01]  /*16810*/  IMAD.MOV.U32 R13, RZ, RZ, R186 ;  /* 0x000000ffff0d7224 */ /* 0x000fe200078e00ba */
[----:B---3--:R-:W-:-:S04]  /*16820*/  IABS R11, R12 ;  /* 0x0000000c000b7213 */ /* 0x008fc80000000000 */
[----:B-1----:R-:W1:Y:S08]  /*16830*/  I2F.RP R6, R11 ;  /* 0x0000000b00067306 */ /* 0x002e700000209400 */
[----:B-1----:R-:W1:Y:S02]  /*16840*/  MUFU.RCP R6, R6 ;  /* 0x0000000600067308 */ /* 0x002e640000001000 */
[----:B-1----:R-:W-:-:S06]  /*16850*/  IADD3 R6, PT, PT, R6, 0xffffffe, RZ ;  /* 0x0ffffffe06067810 */ /* 0x002fcc0007ffe0ff */
[----:B------:R-:W1:Y:S02]  /*16860*/  F2I.FTZ.U32.TRUNC.NTZ R7, R6 ;  /* 0x0000000600077305 */ /* 0x000e64000021f000 */
[----:B-1----:R-:W-:Y:S02]  /*16870*/  IMAD.MOV R0, RZ, RZ, -R7 ;  /* 0x000000ffff007224 */ /* 0x002fe400078e0a07 */
[----:B------:R-:W-:Y:S02]  /*16880*/  IMAD.MOV.U32 R6, RZ, RZ, RZ ;  /* 0x000000ffff067224 */ /* 0x000fe400078e00ff */
[----:B--2---:R-:W-:Y:S02]  /*16890*/  IMAD.MOV.U32 R17, RZ, RZ, R9 ;  /* 0x000000ffff117224 */ /* 0x004fe400078e0009 */
[----:B------:R-:W-:Y:S01]  /*168a0*/  IMAD.MOV.U32 R16, RZ, RZ, R8 ;  /* 0x000000ffff107224 */ /* 0x000fe200078e0008 */
[C---:B-----5:R-:W-:Y:S01]  /*168b0*/  IADD3 R9, PT, PT, R3.reuse, -0x100, RZ ;  /* 0xffffff0003097810 */ /* 0x060fe20007ffe0ff */
[----:B------:R-:W-:-:S02]  /*168c0*/  VIADD R8, R3, 0xfffffe00 ;  /* 0xfffffe0003087836 */ /* 0x000fc40000000000 */
[----:B------:R-:W-:Y:S01]  /*168d0*/  IMAD R3, R0, R11, RZ ;  /* 0x0000000b00037224 */ /* 0x000fe200078e02ff */
[----:B------:R-:W-:Y:S02]  /*168e0*/  IABS R0, R9 ;  /* 0x0000000900007213 */ /* 0x000fe40000000000 */
[----:B------:R-:W-:Y:S01]  /*168f0*/  IABS R5, R8 ;  /* 0x0000000800057213 */ /* 0x000fe20000000000 */
[----:B------:R-:W-:Y:S01]  /*16900*/  IMAD.HI.U32 R3, R7, R3, R6 ;  /* 0x0000000307037227 */ /* 0x000fe200078e0006 */
[----:B------:R-:W-:-:S05]  /*16910*/  MOV R6, R0 ;  /* 0x0000000000067202 */ /* 0x000fca0000000f00 */
        /* <DEDUP_REMOVED lines=13> */
[-C--:B------:R-:W-:Y:S02]  /*169f0*/  LOP3.LUT R5, R8, R12.reuse, RZ, 0x3c, !PT ;  /* 0x0000000c08057212 */ /* 0x080fe400078e3cff */
[----:B------:R-:W-:Y:S02]  /*16a00*/  ISETP.GE.U32.AND P4, PT, R6, R11, PT ;  /* 0x0000000b0600720c */ /* 0x000fe40003f86070 */
[----:B------:R-:W-:-:S02]  /*16a10*/  LOP3.LUT R6, R9, R12, RZ, 0x3c, !PT ;  /* 0x0000000c09067212 */ /* 0x000fc400078e3cff */
[----:B------:R-:W-:Y:S02]  /*16a20*/  ISETP.GE.AND P2, PT, R5, RZ, PT ;  /* 0x000000ff0500720c */ /* 0x000fe40003f46270 */
[----:B------:R-:W-:Y:S02]  /*16a30*/  ISETP.GE.AND P1, PT, R6, RZ, PT ;  /* 0x000000ff0600720c */ /* 0x000fe40003f26270 */
[----:B------:R-:W-:Y:S01]  /*16a40*/  LOP3.LUT R5, RZ, R12, RZ, 0x33, !PT ;  /* 0x0000000cff057212 */ /* 0x000fe200078e33ff */
[----:B------:R-:W-:Y:S01]  /*16a50*/  @P3 VIADD R0, R0, 0x1 ;  /* 0x0000000100003836 */ /* 0x000fe20000000000 */
[----:B------:R-:W-:-:S03]  /*16a60*/  ISETP.NE.AND P3, PT, R12, RZ, PT ;  /* 0x000000ff0c00720c */ /* 0x000fc60003f65270 */
[----:B------:R-:W-:-:S04]  /*16a70*/  @P4 IADD3 R3, PT, PT, R3, 0x1, RZ ;  /* 0x0000000103034810 */ /* 0x000fc80007ffe0ff */
[----:B------:R-:W-:Y:S02]  /*16a80*/  @!P2 IMAD.MOV R0, RZ, RZ, -R0 ;  /* 0x000000ffff00a224 */ /* 0x000fe400078e0a00 */
[----:B------:R-:W-:-:S03]  /*16a90*/  @!P1 IADD3 R3, PT, PT, -R3, RZ, RZ ;  /* 0x000000ff03039210 */ /* 0x000fc60007ffe1ff */
[C---:B------:R-:W-:Y:S02]  /*16aa0*/  SEL R0, R5.reuse, R0, !P3 ;  /* 0x0000000005007207 */ /* 0x040fe40005800000 */
[----:B------:R-:W-:-:S03]  /*16ab0*/  SEL R3, R5, R3, !P3 ;  /* 0x0000000305037207 */ /* 0x000fc60005800000 */
[----:B------:R-:W-:-:S04]  /*16ac0*/  IMAD.WIDE R8, R0, 0x4, R16 ;  /* 0x0000000400087825 */ /* 0x000fc800078e0210 */
[C---:B------:R-:W-:Y:S02]  /*16ad0*/  IMAD.WIDE R6, R3.reuse, 0x4, R16 ;  /* 0x0000000403067825 */ /* 0x040fe400078e0210 */
[----:B------:R-:W2:Y:S04]  /*16ae0*/  LDG.E R8, desc[UR4][R8.64] ;  /* 0x0000000408087981 */ /* 0x000ea8000c1e1900 */
[----:B------:R1:W2:Y:S01]  /*16af0*/  LDG.E R5, desc[UR4][R6.64] ;  /* 0x0000000406057981 */ /* 0x0002a2000c1e1900 */
[----:B------:R-:W-:-:S04]  /*16b00*/  IMAD.IADD R0, R3, 0x1, -R0 ;  /* 0x0000000103007824 */ /* 0x000fc800078e0a00 */
[----:B------:R-:W-:-:S05]  /*16b10*/  IMAD R0, R0, R12, -0x100 ;  /* 0xffffff0000007424 */ /* 0x000fca00078e020c */
[----:B------:R-:W-:Y:S01]  /*16b20*/  SHF.R.S32.HI R3, RZ, 0x1f, R0 ;  /* 0x0000001fff037819 */ /* 0x000fe20000011400 */
[----:B-1----:R-:W1:Y:S04]  /*16b30*/  LDC.64 R6, c[0x0][0x3b8] ;  /* 0x0000ee00ff067b82 */ /* 0x002e680000000a00 */
[----:B-1----:R-:W-:-:S04]  /*16b40*/  IMAD R3, R3, R6, RZ ;  /* 0x0000000603037224 */ /* 0x002fc800078e02ff */
[----:B------:R-:W-:Y:S01]  /*16b50*/  IMAD R3, R0, R7, R3 ;  /* 0x0000000700037224 */ /* 0x000fe200078e0203 */
[----:B--2---:R-:W-:Y:S01]  /*16b60*/  IADD3 R5, PT, PT, R8, -R5, RZ ;  /* 0x8000000508057210 */ /* 0x004fe20007ffe0ff */
[----:B------:R-:W-:-:S03]  /*16b70*/  IMAD.WIDE.U32 R8, R0, R6, RZ ;  /* 0x0000000600087225 */ /* 0x000fc600078e00ff */
[----:B------:R-:W-:Y:S01]  /*16b80*/  SHF.R.S32.HI R0, RZ, 0x1f, R5 ;  /* 0x0000001fff007819 */ /* 0x000fe20000011405 */
[----:B------:R-:W-:-:S04]  /*16b90*/  IMAD.IADD R9, R9, 0x1, R3 ;  /* 0x0000000109097824 */ /* 0x000fc800078e0203 */
        /* <DEDUP_REMOVED lines=8> */
.L_x_1211:
[----:B------:R-:W2:Y:S01]  /*16c20*/  LDL R7, [R1+0x20] ;  /* 0x0000200001077983 */ /* 0x000ea20000100800 */
[----:B------:R-:W3:Y:S01]  /*16c30*/  LDCU UR7, c[0x0][0x440] ;  /* 0x00008800ff0777ac */ /* 0x000ee20008000800 */
[----:B------:R-:W4:Y:S02]  /*16c40*/  LDC R5, c[0x0][0x3bc] ;  /* 0x0000ef00ff057b82 */ /* 0x000f240000000800 */
[----:B------:R-:W5:Y:S01]  /*16c50*/  LDL R16, [R1+0x1c] ;  /* 0x00001c0001107983 */ /* 0x000f620000100800 */
[C---:B------:R-:W-:Y:S01]  /*16c60*/  IMAD.SHL.U32 R3, R6.reuse, 0x20, RZ ;  /* 0x0000002006037824 */ /* 0x040fe200078e00ff */
[----:B---3--:R-:W-:Y:S02]  /*16c70*/  ISETP.GE.AND P1, PT, R233, UR7, PT ;  /* 0x00000007e9007c0c */ /* 0x008fe4000bf26270 */
[C---:B----4-:R-:W-:Y:S02]  /*16c80*/  SHF.L.U64.HI R0, R6.reuse, 0x5, R5 ;  /* 0x0000000506007819 */ /* 0x050fe40000010205 */
[----:B--2---:R-:W-:-:S04]  /*16c90*/  LEA R14, P2, R6, R7, 0x5 ;  /* 0x00000007060e7211 */ /* 0x004fc800078428ff */
[----:B------:R-:W-:Y:S02]  /*16ca0*/  IADD3 R12, P3, PT, R3, R14, RZ ;  /* 0x0000000e030c7210 */ /* 0x000fe40007f7e0ff */
[----:B-----5:R-:W-:-:S03]  /*16cb0*/  LEA.HI.X R15, R6, R16, R5, 0x5, P2 ;  /* 0x00000010060f7211 */ /* 0x020fc600010f2c05 */
[----:B------:R-:W-:Y:S01]  /*16cc0*/  @!P1 IMAD.MOV.U32 R6, RZ, RZ, R7 ;  /* 0x000000ffff069224 */ /* 0x000fe200078e0007 */
[-C--:B------:R-:W-:Y:S01]  /*16cd0*/  IADD3 R10, P2, PT, R12, R3.reuse, RZ ;  /* 0x000000030c0a7210 */ /* 0x080fe20007f5e0ff */
[----:B------:R-:W-:Y:S02]  /*16ce0*/  @!P1 IMAD.MOV.U32 R7, RZ, RZ, R16 ;  /* 0x000000ffff079224 */ /* 0x000fe400078e0010 */
[----:B------:R-:W-:Y:S01]  /*16cf0*/  IMAD.X R13, R0, 0x1, R15, P3 ;  /* 0x00000001000d7824 */ /* 0x000fe200018e060f */
[----:B------:R-:W-:Y:S02]  /*16d00*/  IADD3 R8, P3, PT, R10, R3, RZ ;  /* 0x000000030a087210 */ /* 0x000fe40007f7e0ff */
[----:B------:R-:W-:Y:S01]  /*16d10*/  @!PT LDS RZ, [RZ] ;  /* 0x00000000fffff984 */ /* 0x000fe20000000800 */
[----:B------:R-:W-:Y:S01]  /*16d20*/  @!PT LDS RZ, [RZ] ;  /* 0x00000000fffff984 */ /* 0x000fe20000000800 */
[----:B------:R-:W-:Y:S01]  /*16d30*/  @!PT LDS RZ, [RZ] ;  /* 0x00000000fffff984 */ /* 0x000fe20000000800 */
[----:B------:R2:W-:Y:S01]  /*16d40*/  @!P1 LDGSTS.E.BYPASS.LTC128B.128 [R237+0x2000], desc[UR4][R6.64] ;  /* 0x0200000006ed9fae */ /* 0x0005e2000b981a04 */
[----:B------:R-:W-:-:S04]  /*16d50*/  IMAD.X R11, R13, 0x1, R0, P2 ;  /* 0x000000010d0b7824 */ /* 0x000fc800010e0600 */
[----:B------:R-:W-:Y:S01]  /*16d60*/  IMAD.X R9, R11, 0x1, R0, P3 ;  /* 0x000000010b097824 */ /* 0x000fe200018e0600 */
[----:B------:R3:W-:Y:S04]  /*16d70*/  @P1 STS.128 [R237+0x2000], RZ ;  /* 0x002000ffed001388 */ /* 0x0007e80000000c00 */
[----:B------:R-:W-:Y:S01]  /*16d80*/  @!PT LDS RZ, [RZ] ;  /* 0x00000000fffff984 */ /* 0x000fe20000000800 */
[----:B------:R-:W-:Y:S01]  /*16d90*/  @!PT LDS RZ, [RZ] ;  /* 0x00000000fffff984 */ /* 0x000fe20000000800 */
[----:B------:R-:W-:Y:S01]  /*16da0*/  @!PT LDS RZ, [RZ] ;  /* 0x00000000fffff984 */ /* 0x000fe20000000800 */
[----:B------:R4:W-:Y:S01]  /*16db0*/  @!P1 LDGSTS.E.BYPASS.LTC128B.128 [R237+0x2800], desc[UR4][R14.64] ;  /* 0x028000000eed9fae */ /* 0x0009e2000b981a04 */
[----:B--2---:R-:W-:-:S04]  /*16dc0*/  IADD3 R6, P2, PT, R8, R3, RZ ;  /* 0x0000000308067210 */ /* 0x004fc80007f5e0ff */
[----:B------:R-:W-:Y:S01]  /*16dd0*/  IADD3 R22, P3, PT, R6, R3, RZ ;  /* 0x0000000306167210 */ /* 0x000fe20007f7e0ff */
[----:B------:R-:W-:-:S03]  /*16de0*/  IMAD.X R7, R9, 0x1, R0, P2 ;  /* 0x0000000109077824 */ /* 0x000fc600010e0600 */
[----:B------:R-:W-:Y:S01]  /*16df0*/  IADD3 R20, P2, PT, R22, R3, RZ ;  /* 0x0000000316147210 */ /* 0x000fe20007f5e0ff */
[----:B------:R-:W-:-:S03]  /*16e00*/  IMAD.X R23, R7, 0x1, R0, P3 ;  /* 0x0000000107177824 */ /* 0x000fc600018e0600 */
[----:B------:R-:W-:Y:S01]  /*16e10*/  IADD3 R18, P3, PT, R20, R3, RZ ;  /* 0x0000000314127210 */ /* 0x000fe20007f7e0ff */
[----:B------:R-:W-:-:S03]  /*16e20*/  IMAD.X R21, R23, 0x1, R0, P2 ;  /* 0x0000000117157824 */ /* 0x000fc600010e0600 */
[-C--:B------:R-:W-:Y:S01]  /*16e30*/  IADD3 R16, P2, PT, R18, R3.reuse, RZ ;  /* 0x0000000312107210 */ /* 0x080fe20007f5e0ff */
[--C-:B------:R-:W-:Y:S01]  /*16e40*/  IMAD.X R19, R21, 0x1, R0.reuse, P3 ;  /* 0x0000000115137824 */ /* 0x100fe200018e0600 */
[----:B------:R3:W-:Y:S02]  /*16e50*/  @P1 STS.128 [R237+0x2800], RZ ;  /* 0x002800ffed001388 */ /* 0x0007e40000000c00 */
[-C--:B----4-:R-:W-:Y:S01]  /*16e60*/  IADD3 R14, P3, PT, R16, R3.reuse, RZ ;  /* 0x00000003100e7210 */ /* 0x090fe20007f7e0ff */
[--C-:B------:R-:W-:Y:S01]  /*16e70*/  IMAD.X R17, R19, 0x1, R0.reuse, P2 ;  /* 0x0000000113117824 */ /* 0x100fe200010e0600 */
[----:B------:R-:W-:Y:S01]  /*16e80*/  @!PT LDS RZ, [RZ] ;  /* 0x00000000fffff984 */ /* 0x000fe20000000800 */
[----:B------:R-:W-:Y:S01]  /*16e90*/  @!PT LDS RZ, [RZ] ;  /* 0x00000000fffff984 */ /* 0x000fe20000000800 */
[----:B------:R-:W-:Y:S01]  /*16ea0*/  @!PT LDS RZ, [RZ] ;  /* 0x00000000fffff984 */ /* 0x000fe20000000800 */
[----:B------:R2:W-:Y:S03]  /*16eb0*/  @!P1 LDGSTS.E.BYPASS.LTC128B.128 [R237+0x3000], desc[UR4][R12.64] ;  /* 0x030000000ced9fae */ /* 0x0005e6000b981a04 */
[----:B------:R-:W-:Y:S01]  /*16ec0*/  IMAD.X R15, R17, 0x1, R0, P3 ;  /* 0x00000001110f7824 */ /* 0x000fe200018e0600 */
        /* <DEDUP_REMOVED lines=21> */
[----:B------:R-:W-:Y:S01]  /*17020*/  @!P1 LDGSTS.E.BYPASS.LTC128B.128 [R237+0x5000], desc[UR4][R22.64] ;  /* 0x0500000016ed9fae */ /* 0x000fe2000b981a04 */
[----:B----4-:R-:W-:-:S03]  /*17030*/  IADD3 R10, P3, PT, R12, R3, RZ ;  /* 0x000000030c0a7210 */ /* 0x010fc60007f7e0ff */
[----:B------:R3:W-:Y:S02]  /*17040*/  @P1 STS.128 [R237+0x5000], RZ ;  /* 0x005000ffed001388 */ /* 0x0007e40000000c00 */
[----:B------:R-:W-:Y:S02]  /*17050*/  IMAD.X R11, R13, 0x1, R0, P3 ;  /* 0x000000010d0b7824 */ /* 0x000fe400018e0600 */
[----:B------:R-:W-:Y:S01]  /*17060*/  @!PT LDS RZ, [RZ] ;  /* 0x00000000fffff984 */ /* 0x000fe20000000800 */
[----:B------:R-:W-:Y:S01]  /*17070*/  @!PT LDS RZ, [RZ] ;  /* 0x00000000fffff984 */ /* 0x000fe20000000800 */
[----:B------:R-:W-:Y:S01]  /*17080*/  @!PT LDS RZ, [RZ] ;  /* 0x00000000fffff984 */ /* 0x000fe20000000800 */
[----:B------:R-:W-:Y:S01]  /*17090*/  @!P1 LDGSTS.E.BYPASS.LTC128B.128 [R237+0x5800], desc[UR4][R20.64] ;  /* 0x0580000014ed9fae */ /* 0x000fe2000b981a04 */
[----:B-----5:R-:W-:-:S03]  /*170a0*/  IADD3 R8, P2, PT, R10, R3, RZ ;  /* 0x000000030a087210 */ /* 0x020fc60007f5e0ff */
[----:B------:R3:W-:Y:S02]  /*170b0*/  @P1 STS.128 [R237+0x5800], RZ ;  /* 0x005800ffed001388 */ /* 0x0007e40000000c00 */
[----:B------:R-:W-:Y:S02]  /*170c0*/  IMAD.X R9, R11, 0x1, R0, P2 ;  /* 0x000000010b097824 */ /* 0x000fe400010e0600 */
[----:B------:R-:W-:Y:S01]  /*170d0*/  @!PT LDS RZ, [RZ] ;  /* 0x00000000fffff984 */ /* 0x000fe20000000800 */
[----:B------:R-:W-:Y:S01]  /*170e0*/  @!PT LDS RZ, [RZ] ;  /* 0x00000000fffff984 */ /* 0x000fe20000000800 */
[----:B------:R-:W-:Y:S01]  /*170f0*/  @!PT LDS RZ, [RZ] ;  /* 0x00000000fffff984 */ /* 0x000fe20000000800 */
[----:B------:R-:W-:Y:S01]  /*17100*/  @!P1 LDGSTS.E.BYPASS.LTC128B.128 [R237+0x6000], desc[UR4][R18.64] ;  /* 0x0600000012ed9fae */ /* 0x000fe2000b981a04 */
[----:B-1----:R-:W-:-:S03]  /*17110*/  IADD3 R6, P3, PT, R8, R3, RZ ;  /* 0x0000000308067210 */ /* 0x002fc60007f7e0ff */
[----:B------:R3:W-:Y:S04]  /*17120*/  @P1 STS.128 [R237+0x6000], RZ ;  /* 0x006000ffed001388 */ /* 0x0007e80000000c00 */
[----:B------:R-:W-:Y:S01]  /*17130*/  @!PT LDS RZ, [RZ] ;  /* 0x00000000fffff984 */ /* 0x000fe20000000800 */
[----:B------:R-:W-:Y:S01]  /*17140*/  @!PT LDS RZ, [RZ] ;  /* 0x00000000fffff984 */ /* 0x000fe20000000800 */
[----:B------:R-:W-:Y:S01]  /*17150*/  @!PT LDS RZ, [RZ] ;  /* 0x00000000fffff984 */ /* 0x000fe20000000800 */
[----:B------:R1:W-:Y:S01]  /*17160*/  @!P1 LDGSTS.E.BYPASS.LTC128B.128 [R237+0x6800], desc[UR4][R16.64] ;  /* 0x0680000010ed9fae */ /* 0x0003e2000b981a04 */
[----:B------:R-:W-:-:S03]  /*17170*/  IMAD.X R7, R9, 0x1, R0, P3 ;  /* 0x0000000109077824 */ /* 0x000fc600018e0600 */
        /* <DEDUP_REMOVED lines=15> */
[----:B-1----:R-:W-:-:S03]  /*17270*/  @!P1 IADD3 R16, P2, PT, R6, R3, RZ ;  /* 0x0000000306109210 */ /* 0x002fc60007f5e0ff */
[----:B------:R3:W-:Y:S02]  /*17280*/  @P1 STS.128 [R237+0x8000], RZ ;  /* 0x008000ffed001388 */ /* 0x0007e40000000c00 */
[----:B------:R-:W-:Y:S02]  /*17290*/  @!P1 IMAD.X R17, R7, 0x1, R0, P2 ;  /* 0x0000000107119824 */ /* 0x000fe400010e0600 */
        /* <DEDUP_REMOVED lines=16> */
.L_x_1209:
[----:B------:R-:W-:Y:S01]  /*173a0*/  IMAD.SHL.U32 R0, R236, 0x2, RZ ;  /* 0x00000002ec007824 */ /* 0x000fe200078e00ff */
[----:B------:R-:W2:Y:S04]  /*173b0*/  LDCU UR7, c[0x0][0x45c] ;  /* 0x00008b80ff0777ac */ /* 0x000ea80008000800 */
[----:B------:R-:W-:-:S05]  /*173c0*/  LOP3.LUT R0, R0, 0x6, RZ, 0xc0, !PT ;  /* 0x0000000600007812 */ /* 0x000fca00078ec0ff */
[----:B------:R-:W-:-:S04]  /*173d0*/  IMAD R0, R184, 0x100, R0 ;  /* 0x00000100b8007824 */ /* 0x000fc800078e0200 */
[C---:B------:R-:W-:Y:S02]  /*173e0*/  VIADD R3, R0.reuse, 0xffffff00 ;  /* 0xffffff0000037836 */ /* 0x040fe40000000000 */
[C---:B------:R-:W-:Y:S02]  /*173f0*/  VIADD R5, R0.reuse, 0xffffff01 ;  /* 0xffffff0100057836 */ /* 0x040fe40000000000 */
[C---:B-1-3--:R-:W-:Y:S01]  /*17400*/  VIADD R6, R0.reuse, 0xffffffb1 ;  /* 0xffffffb100067836 */ /* 0x04afe20000000000 */
[C---:B------:R-:W-:Y:S01]  /*17410*/  ISETP.GE.AND P2, PT, R3.reuse, R2, PT ;  /* 0x000000020300720c */ /* 0x040fe20003f46270 */
[C---:B------:R-:W-:Y:S01]  /*17420*/  VIADD R9, R0.reuse, 0xffffffe0 ;  /* 0xffffffe000097836 */ /* 0x040fe20000000000 */
[----:B------:R-:W-:Y:S01]  /*17430*/  ISETP.GE.AND P1, PT, R3, R4, PT ;  /* 0x000000040300720c */ /* 0x000fe20003f26270 */
[C---:B------:R-:W-:Y:S01]  /*17440*/  VIADD R3, R0.reuse, 0xffffff08 ;  /* 0xffffff0800037836 */ /* 0x040fe20000000000 */
[C---:B------:R-:W-:Y:S01]  /*17450*/  ISETP.GE.AND P3, PT, R5.reuse, R2, PT ;  /* 0x000000020500720c */ /* 0x040fe20003f66270 */
[C---:B------:R-:W-:Y:S01]  /*17460*/  VIADD R8, R0.reuse, 0xffffffe1 ;  /* 0xffffffe100087836 */ /* 0x040fe20000000000 */
[----:B------:R-:W-:Y:S01]  /*17470*/  ISETP.GE.AND P4, PT, R5, R4, PT ;  /* 0x000000040500720c */ /* 0x000fe20003f86270 */
[----:B------:R-:W-:Y:S01]  /*17480*/  VIADD R5, R0, 0xffffff09 ;  /* 0xffffff0900057836 */ /* 0x000fe20000000000 */
[----:B------:R-:W-:Y:S01]  /*17490*/  FSEL R19, R180, -INF , !P1 ;  /* 0xff800000b4137808 */ /* 0x000fe20004800000 */
[C---:B------:R-:W-:Y:S01]  /*174a0*/  VIADD R13, R0.reuse, 0xffffffe8 ;  /* 0xffffffe8000d7836 */ /* 0x040fe20000000000 */
[C---:B------:R-:W-:Y:S01]  /*174b0*/  ISETP.GE.AND P5, PT, R3.reuse, R2, PT ;  /* 0x000000020300720c */ /* 0x040fe20003fa6270 */
[C---:B------:R-:W-:Y:S01]  /*174c0*/  VIADD R7, R0.reuse, 0xffffffe9 ;  /* 0xffffffe900077836 */ /* 0x040fe20000000000 */
[----:B------:R-:W-:Y:S01]  /*174d0*/  ISETP.GE.AND P1, PT, R3, R4, PT ;  /* 0x000000040300720c */ /* 0x000fe20003f26270 */
[----:B------:R-:W-:Y:S01]  /*174e0*/  VIADD R3, R0, 0xffffff10 ;  /* 0xffffff1000037836 */ /* 0x000fe20000000000 */
[----:B------:R-:W-:Y:S01]  /*174f0*/  FSEL R17, R182, -INF , !P2 ;  /* 0xff800000b6117808 */ /* 0x000fe20005000000 */
[C---:B------:R-:W-:Y:S01]  /*17500*/  VIADD R12, R0.reuse, 0xfffffff0 ;  /* 0xfffffff0000c7836 */ /* 0x040fe20000000000 */
[----:B------:R-:W-:Y:S01]  /*17510*/  FSEL R16, R181, -INF , !P3 ;  /* 0xff800000b5107808 */ /* 0x000fe20005800000 */
[C---:B------:R-:W-:Y:S01]  /*17520*/  VIADD R10, R0.reuse, 0xfffffff1 ;  /* 0xfffffff1000a7836 */ /* 0x040fe20000000000 */
[C---:B------:R-:W-:Y:S01]  /*17530*/  ISETP.GE.AND P3, PT, R5.reuse, R2, PT ;  /* 0x000000020500720c */ /* 0x040fe20003f66270 */
[C---:B------:R-:W-:Y:S01]  /*17540*/  VIADD R11, R0.reuse, 0xfffffff8 ;  /* 0xfffffff8000b7836 */ /* 0x040fe20000000000 */
[----:B------:R-:W-:Y:S01]  /*17550*/  ISETP.GE.AND P2, PT, R5, R4, PT ;  /* 0x000000040500720c */ /* 0x000fe20003f46270 */
[----:B------:R-:W-:Y:S01]  /*17560*/  VIADD R5, R0, 0xffffff11 ;  /* 0xffffff1100057836 */ /* 0x000fe20000000000 */
[----:B------:R-:W-:-:S02]  /*17570*/  FSEL R20, R179, -INF , !P4 ;  /* 0xff800000b3147808 */ /* 0x000fc40006000000 */
[----:B------:R-:W-:Y:S02]  /*17580*/  FSEL R21, R175, -INF , !P1 ;  /* 0xff800000af157808 */ /* 0x000fe40004800000 */
[C---:B------:R-:W-:Y:S02]  /*17590*/  ISETP.GE.AND P4, PT, R3.reuse, R2, PT ;  /* 0x000000020300720c */ /* 0x040fe40003f86270 */
        /* <DEDUP_REMOVED lines=209> */
[----:B------:R-:W-:Y:S02]  /*182b0*/  FSEL R220, R137, -INF , !P2 ;  /* 0xff80000089dc7808 */ /* 0x000fe40005000000 */
[C---:B------:R-:W-:Y:S02]  /*182c0*/  ISETP.GE.AND P3, PT, R3.reuse, R2, PT ;  /* 0x000000020300720c */ /* 0x040fe40003f66270 */
[----:B------:R-:W-:Y:S02]  /*182d0*/  ISETP.GE.AND P2, PT, R3, R4, PT ;  /* 0x000000040300720c */ /* 0x000fe40003f46270 */
[----:B------:R-:W-:Y:S02]  /*182e0*/  FMNMX3.FTZ R3, R17, R16, R15, !PT ;  /* 0x0000001011037276 */ /* 0x000fe4000781000f */
[----:B------:R-:W-:-:S02]  /*182f0*/  FSEL R195, R140, -INF , !P4 ;  /* 0xff8000008cc37808 */ /* 0x000fc40006000000 */
        /* <DEDUP_REMOVED lines=8> */
[----:B------:R-:W-:Y:S02]  /*18380*/  FMNMX3.FTZ R3, R3, R61, R62, !PT ;  /* 0x0000003d03037276 */ /* 0x000fe4000781003e */
[C---:B------:R-:W-:Y:S02]  /*18390*/  ISETP.GE.AND P5, PT, R5.reuse, R2, PT ;  /* 0x000000020500720c */ /* 0x040fe40003fa6270 */
[----:B------:R-:W-:Y:S01]  /*183a0*/  ISETP.GE.AND P1, PT, R5, R4, PT ;  /* 0x000000040500720c */ /* 0x000fe20003f26270 */
[----:B------:R-:W-:Y:S01]  /*183b0*/  VIADD R5, R0, 0xffffffc8 ;  /* 0xffffffc800057836 */ /* 0x000fe20000000000 */
[----:B------:R-:W-:Y:S02]  /*183c0*/  FMNMX3.FTZ R3, R3, R63, R80, !PT ;  /* 0x0000003f03037276 */ /* 0x000fe40007810050 */
[----:B------:R-:W-:-:S02]  /*183d0*/  FSEL R224, R133, -INF , !P2 ;  /* 0xff80000085e07808 */ /* 0x000fc40005000000 */
[----:B------:R-:W-:Y:S02]  /*183e0*/  FSEL R225, R131, -INF , !P5 ;  /* 0xff80000083e17808 */ /* 0x000fe40006800000 */
[C---:B------:R-:W-:Y:S02]  /*183f0*/  ISETP.GE.AND P5, PT, R5.reuse, R2, PT ;  /* 0x000000020500720c */ /* 0x040fe40003fa6270 */
[----:B------:R-:W-:Y:S02]  /*18400*/  ISETP.GE.AND P2, PT, R5, R4, PT ;  /* 0x000000040500720c */ /* 0x000fe40003f46270 */
        /* <DEDUP_REMOVED lines=13> */
[----:B------:R-:W-:Y:S02]  /*184e0*/  FSEL R199, R136, -INF , !P4 ;  /* 0xff80000088c77808 */ /* 0x000fe40006000000 */
[----:B------:R-:W-:-:S02]  /*184f0*/  FSEL R200, R135, -INF , !P3 ;  /* 0xff80000087c87808 */ /* 0x000fc40005800000 */
[C---:B------:R-:W-:Y:S02]  /*18500*/  ISETP.GE.AND P4, PT, R6.reuse, R2, PT ;  /* 0x000000020600720c */ /* 0x040fe40003f86270 */
[----:B------:R-:W-:Y:S01]  /*18510*/  ISETP.GE.AND P3, PT, R6, R4, PT ;  /* 0x000000040600720c */ /* 0x000fe20003f66270 */
[----:B------:R-:W-:Y:S01]  /*18520*/  VIADD R6, R0, 0xffffffc9 ;  /* 0xffffffc900067836 */ /* 0x000fe20000000000 */
[----:B------:R-:W-:Y:S02]  /*18530*/  FMNMX3.FTZ R3, R3, R87, R86, !PT ;  /* 0x0000005703037276 */ /* 0x000fe40007810056 */
[----:B------:R-:W-:Y:S02]  /*18540*/  FMNMX3.FTZ R5, R5, R110, R115, !PT ;  /* 0x0000006e05057276 */ /* 0x000fe40007810073 */
[----:B------:R-:W-:Y:S02]  /*18550*/  FMNMX3.FTZ R3, R3, R88, R93, !PT ;  /* 0x0000005803037276 */ /* 0x000fe4000781005d */
[----:B------:R-:W-:-:S02]  /*18560*/  FSEL R230, R127, -INF , !P1 ;  /* 0xff8000007fe67808 */ /* 0x000fc40004800000 */
[----:B------:R-:W-:Y:S02]  /*18570*/  FSEL R226, R129, -INF , !P4 ;  /* 0xff80000081e27808 */ /* 0x000fe40006000000 */
[----:B------:R-:W-:Y:S02]  /*18580*/  FMNMX3.FTZ R5, R5, R116, R118, !PT ;  /* 0x0000007405057276 */ /* 0x000fe40007810076 */
[C---:B------:R-:W-:Y:S02]  /*18590*/  ISETP.GE.AND P4, PT, R6.reuse, R2, PT ;  /* 0x000000020600720c */ /* 0x040fe40003f86270 */
[----:B------:R-:W-:Y:S01]  /*185a0*/  ISETP.GE.AND P1, PT, R6, R4, PT ;  /* 0x000000040600720c */ /* 0x000fe20003f26270 */
[----:B------:R-:W-:Y:S01]  /*185b0*/  VIADD R6, R0, 0xffffffd0 ;  /* 0xffffffd000067836 */ /* 0x000fe20000000000 */
[----:B------:R-:W-:Y:S02]  /*185c0*/  FMNMX3.FTZ R3, R3, R95, R94, !PT ;  /* 0x0000005f03037276 */ /* 0x000fe4000781005e */
[----:B------:R-:W-:-:S02]  /*185d0*/  FMNMX3.FTZ R5, R5, R119, R128, !PT ;  /* 0x0000007705057276 */ /* 0x000fc40007810080 */
        /* <DEDUP_REMOVED lines=31> */
[----:B------:R-:W-:Y:S02]  /*187d0*/  FMNMX3.FTZ R0, R0, R126, R148, !PT ;  /* 0x0000007e00007276 */ /* 0x000fe40007810094 */
[----:B------:R-:W-:Y:S02]  /*187e0*/  FMNMX3.FTZ R3, R3, R198, R199, !PT ;  /* 0x000000c603037276 */ /* 0x000fe400078100c7 */
[----:B------:R-:W-:-:S02]  /*187f0*/  FMNMX3.FTZ R0, R0, R149, R150, !PT ;  /* 0x0000009500007276 */ /* 0x000fc40007810096 */
[----:B------:R-:W-:Y:S02]  /*18800*/  FMNMX3.FTZ R3, R3, R200, R225, !PT ;  /* 0x000000c803037276 */ /* 0x000fe400078100e1 */
[----:B------:R-:W-:Y:S02]  /*18810*/  FSEL R239, R72, -INF , !P6 ;  /* 0xff80000048ef7808 */ /* 0x000fe40007000000 */
[----:B------:R-:W-:Y:S02]  /*18820*/  FSEL R245, R60, -INF , !P1 ;  /* 0xff8000003cf57808 */ /* 0x000fe40004800000 */
[----:B------:R-:W-:Y:S02]  /*18830*/  FMNMX3.FTZ R3, R3, R226, R227, !PT ;  /* 0x000000e203037276 */ /* 0x000fe400078100e3 */
[----:B------:R-:W-:Y:S02]  /*18840*/  ISETP.GE.AND P1, PT, R9, R2, PT ;  /* 0x000000020900720c */ /* 0x000fe40003f26270 */
[----:B------:R-:W-:-:S02]  /*18850*/  FMNMX3.FTZ R0, R0, R155, R166, !PT ;  /* 0x0000009b00007276 */ /* 0x000fc400078100a6 */
[----:B------:R-:W-:Y:S02]  /*18860*/  FSEL R232, R65, -INF , !P2 ;  /* 0xff80000041e87808 */ /* 0x000fe40005000000 */
[----:B------:R-:W-:Y:S02]  /*18870*/  FMNMX3.FTZ R3, R3, R228, R239, !PT ;  /* 0x000000e403037276 */ /* 0x000fe400078100ef */
[----:B------:R-:W-:Y:S02]  /*18880*/  FSEL R246, R45, -INF , !P1 ;  /* 0xff8000002df67808 */ /* 0x000fe40004800000 */
[-C--:B------:R-:W-:Y:S02]  /*18890*/  ISETP.GE.AND P2, PT, R8, R2.reuse, PT ;  /* 0x000000020800720c */ /* 0x080fe40003f46270 */
[----:B------:R-:W-:Y:S02]  /*188a0*/  ISETP.GE.AND P1, PT, R13, R2, PT ;  /* 0x000000020d00720c */ /* 0x000fe40003f26270 */
[----:B------:R-:W-:-:S02]  /*188b0*/  FMNMX3.FTZ R0, R0, R169, R171, !PT ;  /* 0x000000a900007276 */ /* 0x000fc400078100ab */
[----:B------:R-:W-:Y:S02]  /*188c0*/  FSEL R240, R51, -INF , !P3 ;  /* 0xff80000033f07808 */ /* 0x000fe40005800000 */
[----:B------:R-:W-:Y:S02]  /*188d0*/  FMNMX3.FTZ R3, R3, R242, R232, !PT ;  /* 0x000000f203037276 */ /* 0x000fe400078100e8 */
[----:B------:R-:W-:Y:S02]  /*188e0*/  FSEL R247, R44, -INF , !P2 ;  /* 0xff8000002cf77808 */ /* 0x000fe40005000000 */
[----:B------:R-:W-:Y:S02]  /*188f0*/  FSEL R249, R41, -INF , !P1 ;  /* 0xff80000029f97808 */ /* 0x000fe40004800000 */
[----:B------:R-:W-:Y:S02]  /*18900*/  FMNMX3.FTZ R0, R0, R172, R185, !PT ;  /* 0x000000ac00007276 */ /* 0x000fe400078100b9 */
[----:B------:R-:W-:-:S02]  /*18910*/  ISETP.GE.AND P2, PT, R7, R2, PT ;  /* 0x000000020700720c */ /* 0x000fc40003f46270 */
[----:B------:R-:W-:Y:S02]  /*18920*/  ISETP.GE.AND P1, PT, R12, R2, PT ;  /* 0x000000020c00720c */ /* 0x000fe40003f26270 */
[----:B------:R-:W-:Y:S02]  /*18930*/  FMNMX3.FTZ R3, R3, R240, R246, !PT ;  /* 0x000000f003037276 */ /* 0x000fe400078100f6 */
[----:B------:R-:W-:Y:S02]  /*18940*/  FMNMX3.FTZ R0, R0, R189, R186, !PT ;  /* 0x000000bd00007276 */ /* 0x000fe400078100ba */
[----:B------:R-:W-:Y:S02]  /*18950*/  FSEL R251, R40, -INF , !P2 ;  /* 0xff80000028fb7808 */ /* 0x000fe40005000000 */
[----:B------:R-:W-:Y:S02]  /*18960*/  FSEL R184, R36, -INF , !P1 ;  /* 0xff80000024b87808 */ /* 0x000fe40004800000 */
[----:B------:R-:W-:-:S02]  /*18970*/  ISETP.GE.AND P2, PT, R10, R2, PT ;  /* 0x000000020a00720c */ /* 0x000fc40003f46270 */
        /* <DEDUP_REMOVED lines=13> */
[-C--:B------:R-:W-:Y:S01]  /*18a50*/  ISETP.GE.AND P2, PT, R9, R4.reuse, PT ;  /* 0x000000040900720c */ /* 0x080fe20003f46270 */
        /* <DEDUP_REMOVED lines=25> */
[----:B------:R-:W-:Y:S02]  /*18bf0*/  FMNMX.FTZ R0, R34, R0, !PT ;  /* 0x0000000022007209 */ /* 0x000fe40007810000 */
[----:B------:R-:W-:Y:S01]  /*18c00*/  ISETP.NE.AND P5, PT, R24, RZ, PT ;  /* 0x000000ff1800720c */ /* 0x000fe20003fa5270 */
[----:B------:R-:W1:Y:S04]  /*18c10*/  SHFL.BFLY PT, R5, R36, 0x1, 0x1f ;  /* 0x0c201f0024057f89 */ /* 0x000e6800000e0000 */
[----:B------:R-:W3:Y:S01]  /*18c20*/  SHFL.BFLY PT, R3, R0, 0x2, 0x1f ;  /* 0x0c401f0000037f89 */ /* 0x000ee200000e0000 */
[----:B-1----:R-:W-:-:S02]  /*18c30*/  FMNMX.FTZ R36, R36, R5, !PT ;  /* 0x0000000524247209 */ /* 0x002fc40007810000 */
        /* <DEDUP_REMOVED lines=31> */
[----:B------:R-:W-:Y:S01]  /*18e30*/  LDSM.16.MT88.4 R12, [R38+0xa000] ;  /* 0x00a00000260c783b */ /* 0x000fe20000004200 */
[----:B------:R-:W-:-:S03]  /*18e40*/  IMAD.MOV.U32 R98, RZ, RZ, R54 ;  /* 0x000000ffff627224 */ /* 0x000fc600078e0036 */
        /* <DEDUP_REMOVED lines=44> */
[C---:B------:R-:W-:Y:S08]  /*19110*/  HMMA.16816.F32 R40, R8.reuse, R20, R32 ;  /* 0x000000140828723c */ /* 0x040ff00000001820 */
[----:B------:R-:W-:Y:S01]  /*19120*/  HMMA.16816.F32 R72, R8, R30, R44 ;  /* 0x0000001e0848723c */ /* 0x000fe2000000182c */
[----:B------:R-:W3:Y:S01]  /*19130*/  LDSM.16.MT88.4 R28, [R37+0xb000] ;  /* 0x00b00000251c783b */ /* 0x000ee20000004200 */
[----:B-1----:R-:W-:-:S06]  /*19140*/  FFMA.FTZ R6, R62, UR7, -R5 ;  /* 0x000000073e067c23 */ /* 0x002fcc0008010805 */
[C---:B------:R-:W-:Y:S01]  /*19150*/  HMMA.16816.F32 R32, R8.reuse, R22, R24 ;  /* 0x000000160820723c */ /* 0x040fe20000001818 */
[----:B------:R-:W1:Y:S01]  /*19160*/  LDSM.16.MT88.4 R24, [R39+0xb000] ;  /* 0x00b000002718783b */ /* 0x000e620000004200 */
[----:B------:R4:W-:Y:S06]  /*19170*/  MUFU.EX2 R201, R6 ;  /* 0x0000000600c97308 */ /* 0x0009ec0000000800 */
[C---:B------:R-:W-:Y:S08]  /*19180*/  HMMA.16816.F32 R44, R8.reuse, R12, R52 ;  /* 0x0000000c082c723c */ /* 0x040ff00000001834 */
[----:B------:R-:W-:Y:S01]  /*19190*/  HMMA.16816.F32 R20, R8, R14, R48 ;  /* 0x0000000e0814723c */ /* 0x000fe20000001830 */
[----:B------:R-:W1:Y:S01]  /*191a0*/  LDSM.16.MT88.4 R12, [R60+0xb000] ;  /* 0x00b000003c0c783b */ /* 0x000e620000004200 */
[----:B----4-:R-:W-:-:S04]  /*191b0*/  FFMA.FTZ R6, R63, UR7, -R5 ;  /* 0x000000073f067c23 */ /* 0x010fc80008010805 */
[----:B------:R4:W3:Y:S02]  /*191c0*/  MUFU.EX2 R211, R6 ;  /* 0x0000000600d37308 */ /* 0x0008e40000000800 */
[C---:B-----5:R-:W-:Y:S08]  /*191d0*/  HMMA.16816.F32 R56, R8.reuse, R16, R56 ;  /* 0x000000100838723c */ /* 0x060ff00000001838 */
[----:B------:R-:W-:Y:S01]  /*191e0*/  HMMA.16816.F32 R64, R8, R18, R64 ;  /* 0x000000120840723c */ /* 0x000fe20000001840 */
[----:B------:R-:W5:Y:S01]  /*191f0*/  LDSM.16.MT88.4 R16, [R38+0xb000] ;  /* 0x00b000002610783b */ /* 0x000f620000004200 */
[----:B--2---:R-:W-:Y:S01]  /*19200*/  F2FP.F16.F32.PACK_AB R8, R209, R202 ;  /* 0x000000cad108723e */ /* 0x004fe200000000ff */
[----:B----4-:R-:W-:Y:S01]  /*19210*/  FFMA.FTZ R6, R76, UR7, -R0 ;  /* 0x000000074c067c23 */ /* 0x010fe20008010800 */
[----:B---3--:R-:W-:-:S03]  /*19220*/  F2FP.F16.F32.PACK_AB R10, R211, R201 ;  /* 0x000000c9d30a723e */ /* 0x008fc600000000ff */
        /* <DEDUP_REMOVED lines=9> */
[----:B------:R-:W-:Y:S01]  /*192c0*/  IMAD.MOV.U32 R80, RZ, RZ, R184 ;  /* 0x000000ffff507224 */ /* 0x000fe200078e00b8 */
[----:B---3--:R-:W-:-:S04]  /*192d0*/  F2FP.F16.F32.PACK_AB R11, R197, R193 ;  /* 0x000000c1c50b723e */ /* 0x008fc800000000ff */
[----:B------:R2:W-:Y:S03]  /*192e0*/  MUFU.EX2 R188, R6 ;  /* 0x0000000600bc7308 */ /* 0x0005e60000000800 */
[C---:B------:R-:W-:Y:S08]  /*192f0*/  HMMA.16816.F32 R52, R8.reuse, R28, R68 ;  /* 0x0000001c0834723c */ /* 0x040ff00000001844 */
[----:B------:R-:W-:Y:S01]  /*19300*/  HMMA.16816.F32 R72, R8, R30, R72 ;  /* 0x0000001e0848723c */ /* 0x000fe20000001848 */
[----:B------:R-:W3:Y:S01]  /*19310*/  LDSM.16.MT88.4 R28, [R37+0xb800] ;  /* 0x00b80000251c783b */ /* 0x000ee20000004200 */
[----:B--2---:R-:W-:-:S04]  /*19320*/  FFMA.FTZ R6, R81, UR7, -R5 ;  /* 0x0000000751067c23 */ /* 0x004fc80008010805 */
[----:B------:R2:W4:Y:S02]  /*19330*/  MUFU.EX2 R191, R6 ;  /* 0x0000000600bf7308 */ /* 0x0005240000000800 */
[C---:B-1----:R-:W-:Y:S08]  /*19340*/  HMMA.16816.F32 R40, R8.reuse, R24, R40 ;  /* 0x000000180828723c */ /* 0x042ff00000001828 */
[----:B------:R-:W-:Y:S01]  /*19350*/  HMMA.16816.F32 R32, R8, R26, R32 ;  /* 0x0000001a0820723c */ /* 0x000fe20000001820 */
[----:B------:R-:W1:Y:S01]  /*19360*/  LDSM.16.MT88.4 R24, [R39+0xb800] ;  /* 0x00b800002718783b */ /* 0x000e620000004200 */
[----:B--2---:R-:W-:-:S06]  /*19370*/  FFMA.FTZ R6, R82, UR7, -R5 ;  /* 0x0000000752067c23 */ /* 0x004fcc0008010805 */
[C---:B------:R-:W-:Y:S01]  /*19380*/  HMMA.16816.F32 R48, R8.reuse, R12, R44 ;  /* 0x0000000c0830723c */ /* 0x040fe2000000182c */
[----:B------:R2:W-:Y:S07]  /*19390*/  MUFU.EX2 R187, R6 ;  /* 0x0000000600bb7308 */ /* 0x0005ee0000000800 */
[C---:B------:R-:W-:Y:S01]  /*193a0*/  HMMA.16816.F32 R20, R8.reuse, R14, R20 ;  /* 0x0000000e0814723c */ /* 0x040fe20000001814 */
[----:B------:R-:W1:Y:S07]  /*193b0*/  LDSM.16.MT88.4 R12, [R60+0xb800] ;  /* 0x00b800003c0c783b */ /* 0x000e6e0000004200 */
[----:B-----5:R-:W-:Y:S01]  /*193c0*/  HMMA.16816.F32 R56, R8, R16, R56 ;  /* 0x000000100838723c */ /* 0x020fe20000001838 */
[----:B--2---:R-:W-:-:S04]  /*193d0*/  FFMA.FTZ R6, R83, UR7, -R5 ;  /* 0x0000000753067c23 */ /* 0x004fc80008010805 */
[----:B------:R2:W5:Y:S03]  /*193e0*/  MUFU.EX2 R190, R6 ;  /* 0x0000000600be7308 */ /* 0x0005660000000800 */
[----:B------:R-:W-:Y:S01]  /*193f0*/  HMMA.16816.F32 R76, R8, R18, R64 ;  /* 0x00000012084c723c */ /* 0x000fe20000001840 */
[----:B------:R-:W1:Y:S01]  /*19400*/  LDSM.16.MT88.4 R16, [R38+0xb800] ;  /* 0x00b800002610783b */ /* 0x000e620000004200 */
[----:B----4-:R-:W-:Y:S01]  /*19410*/  F2FP.F16.F32.PACK_AB R8, R191, R188 ;  /* 0x000000bcbf08723e */ /* 0x010fe200000000ff */
[----:B--2---:R-:W-:Y:S01]  /*19420*/  FFMA.FTZ R6, R85, UR7, -R0 ;  /* 0x0000000755067c23 */ /* 0x004fe20008010800 */
[----:B-----5:R-:W-:-:S03]  /*19430*/  F2FP.F16.F32.PACK_AB R10, R190, R187 ;  /* 0x000000bbbe0a723e */ /* 0x020fc600000000ff */
        /* <DEDUP_REMOVED lines=11> */
[C---:B---3--:R-:W-:Y:S08]  /*194f0*/  HMMA.16816.F32 R52, R8.reuse, R28, R52 ;  /* 0x0000001c0834723c */ /* 0x048ff00000001834 */
[----:B------:R-:W-:Y:S01]  /*19500*/  HMMA.16816.F32 R72, R8, R30, R72 ;  /* 0x0000001e0848723c */ /* 0x000fe20000001848 */
[----:B------:R-:W3:Y:S01]  /*19510*/  LDSM.16.MT88.4 R28, [R37+0xc000] ;  /* 0x00c00000251c783b */ /* 0x000ee20000004200 */
[----:B--2---:R-:W-:-:S06]  /*19520*/  FFMA.FTZ R6, R90, UR7, -R5 ;  /* 0x000000075a067c23 */ /* 0x004fcc0008010805 */
[C---:B-1----:R-:W-:Y:S01]  /*19530*/  HMMA.16816.F32 R40, R8.reuse, R24, R40 ;  /* 0x000000180828723c */ /* 0x042fe20000001828 */
[----:B------:R1:W2:Y:S07]  /*19540*/  MUFU.EX2 R177, R6 ;  /* 0x0000000600b17308 */ /* 0x0002ae0000000800 */
[C---:B------:R-:W-:Y:S01]  /*19550*/  HMMA.16816.F32 R32, R8.reuse, R26, R32 ;  /* 0x0000001a0820723c */ /* 0x040fe20000001820 */
[----:B------:R-:W4:Y:S07]  /*19560*/  LDSM.16.MT88.4 R24, [R39+0xc000] ;  /* 0x00c000002718783b */ /* 0x000f2e0000004200 */
[----:B------:R-:W-:Y:S01]  /*19570*/  HMMA.16816.F32 R48, R8, R12, R48 ;  /* 0x0000000c0830723c */ /* 0x000fe20000001830 */
[----:B-1----:R-:W-:-:S04]  /*19580*/  FFMA.FTZ R6, R91, UR7, -R5 ;  /* 0x000000075b067c23 */ /* 0x002fc80008010805 */
[----:B------:R1:W-:Y:S03]  /*19590*/  MUFU.EX2 R175, R6 ;  /* 0x0000000600af7308 */ /* 0x0003e60000000800 */
[C---:B------:R-:W-:Y:S01]  /*195a0*/  HMMA.16816.F32 R20, R8.reuse, R14, R20 ;  /* 0x0000000e0814723c */ /* 0x040fe20000001814 */
[----:B------:R-:W5:Y:S07]  /*195b0*/  LDSM.16.MT88.4 R12, [R60+0xc000] ;  /* 0x00c000003c0c783b */ /* 0x000f6e0000004200 */
        /* <DEDUP_REMOVED lines=23> */
[C---:B----4-:R-:W-:Y:S01]  /*19730*/  HMMA.16816.F32 R40, R8.reuse, R24, R40 ;  /* 0x000000180828723c */ /* 0x050fe20000001828 */
[----:B------:R2:W4:Y:S07]  /*19740*/  MUFU.EX2 R165, R6 ;  /* 0x0000000600a57308 */ /* 0x00052e0000000800 */
[C---:B------:R-:W-:Y:S01]  /*19750*/  HMMA.16816.F32 R32, R8.reuse, R26, R32 ;  /* 0x0000001a0820723c */ /* 0x040fe20000001820 */
[----:B------:R-:W3:Y:S07]  /*19760*/  LDSM.16.MT88.4 R24, [R39+0xc800] ;  /* 0x00c800002718783b */ /* 0x000eee0000004200 */
[----:B-----5:R-:W-:Y:S01]  /*19770*/  HMMA.16816.F32 R48, R8, R12, R48 ;  /* 0x0000000c0830723c */ /* 0x020fe20000001830 */
[----:B--2---:R-:W-:-:S04]  /*19780*/  FFMA.FTZ R6, R100, UR7, -R5 ;  /* 0x0000000764067c23 */ /* 0x004fc80008010805 */
[----:B------:R2:W-:Y:S03]  /*19790*/  MUFU.EX2 R163, R6 ;  /* 0x0000000600a37308 */ /* 0x0005e60000000800 */
[C---:B------:R-:W-:Y:S01]  /*197a0*/  HMMA.16816.F32 R20, R8.reuse, R14, R20 ;  /* 0x0000000e0814723c */ /* 0x040fe20000001814 */
[----:B------:R-:W5:Y:S07]  /*197b0*/  LDSM.16.MT88.4 R12, [R60+0xc800] ;  /* 0x00c800003c0c783b */ /* 0x000f6e0000004200 */
[----:B-1----:R-:W-:Y:S01]  /*197c0*/  HMMA.16816.F32 R64, R8, R16, R64 ;  /* 0x000000100840723c */ /* 0x002fe20000001840 */
[----:B--2---:R-:W-:-:S07]  /*197d0*/  FFMA.FTZ R6, R101, UR7, -R5 ;  /* 0x0000000765067c23 */ /* 0x004fce0008010805 */
[----:B------:R-:W-:Y:S01]  /*197e0*/  HMMA.16816.F32 R76, R8, R18, R76 ;  /* 0x00000012084c723c */ /* 0x000fe2000000184c */
[----:B------:R-:W1:Y:S01]  /*197f0*/  LDSM.16.MT88.4 R16, [R38+0xc800] ;  /* 0x00c800002610783b */ /* 0x000e620000004200 */
[----:B----4-:R-:W-:Y:S01]  /*19800*/  F2FP.F16.F32.PACK_AB R8, R165, R164 ;  /* 0x000000a4a508723e */ /* 0x010fe200000000ff */
        /* <DEDUP_REMOVED lines=18> */
[C---:B------:R-:W-:Y:S01]  /*19930*/  HMMA.16816.F32 R40, R8.reuse, R24, R40 ;  /* 0x000000180828723c */ /* 0x040fe20000001828 */
        /* <DEDUP_REMOVED lines=77> */
[----:B------:R2:W4:Y:S01]  /*19e10*/  MUFU.EX2 R132, R6 ;  /* 0x0000000600847308 */ /* 0x0005220000000800 */
[----:B------:R-:W-:Y:S02]  /*19e20*/  IMAD.MOV.U32 R146, RZ, RZ, R7 ;  /* 0x000000ffff927224 */ /* 0x000fe400078e0007 */
[----:B------:R-:W-:-:S04]  /*19e30*/  FADD.FTZ R7, R215, R214 ;  /* 0x000000d6d7077221 */ /* 0x000fc80000010000 */
[----:B------:R-:W-:-:S04]  /*19e40*/  FADD.FTZ R7, R219, R7 ;  /* 0x00000007db077221 */ /* 0x000fc80000010000 */
[----:B------:R-:W-:-:S04]  /*19e50*/  FADD.FTZ R7, R217, R7 ;  /* 0x00000007d9077221 */ /* 0x000fc80000010000 */
[----:B------:R-:W-:Y:S01]  /*19e60*/  FADD.FTZ R7, R223, R7 ;  /* 0x00000007df077221 */ /* 0x000fe20000010000 */
[----:B--2---:R-:W-:Y:S01]  /*19e70*/  FFMA.FTZ R6, R148, UR7, -R0 ;  /* 0x0000000794067c23 */ /* 0x004fe20008010800 */
[----:B------:R-:W-:Y:S01]  /*19e80*/  IMAD.MOV.U32 R148, RZ, RZ, R117 ;  /* 0x000000ffff947224 */ /* 0x000fe200078e0075 */
[----:B----4-:R-:W-:Y:S01]  /*19e90*/  F2FP.F16.F32.PACK_AB R10, R132, R133 ;  /* 0x00000085840a723e */ /* 0x010fe200000000ff */
[----:B------:R-:W-:Y:S01]  /*19ea0*/  FADD.FTZ R7, R216, R7 ;  /* 0x00000007d8077221 */ /* 0x000fe20000010000 */
[----:B------:R2:W-:Y:S03]  /*19eb0*/  MUFU.EX2 R130, R6 ;  /* 0x0000000600827308 */ /* 0x0005e60000000800 */
[----:B------:R-:W-:-:S04]  /*19ec0*/  FADD.FTZ R7, R222, R7 ;  /* 0x00000007de077221 */ /* 0x000fc80000010000 */
[----:B------:R-:W-:-:S04]  /*19ed0*/  FADD.FTZ R7, R221, R7 ;  /* 0x00000007dd077221 */ /* 0x000fc80000010000 */
[----:B------:R-:W-:Y:S01]  /*19ee0*/  FADD.FTZ R7, R202, R7 ;  /* 0x00000007ca077221 */ /* 0x000fe20000010000 */
[----:B--2---:R-:W-:Y:S01]  /*19ef0*/  FFMA.FTZ R6, R149, UR7, -R0 ;  /* 0x0000000795067c23 */ /* 0x004fe20008010800 */
[----:B------:R-:W-:-:S03]  /*19f00*/  IMAD.MOV.U32 R149, RZ, RZ, R129 ;  /* 0x000000ffff957224 */ /* 0x000fc600078e0081 */
[----:B------:R2:W4:Y:S02]  /*19f10*/  MUFU.EX2 R129, R6 ;  /* 0x0000000600817308 */ /* 0x0005240000000800 */
[----:B--2---:R-:W-:Y:S01]  /*19f20*/  FFMA.FTZ R6, R150, UR7, -R0 ;  /* 0x0000000796067c23 */ /* 0x004fe20008010800 */
[----:B------:R-:W-:Y:S01]  /*19f30*/  IMAD.MOV.U32 R150, RZ, RZ, R127 ;  /* 0x000000ffff967224 */ /* 0x000fe200078e007f */
[----:B----4-:R-:W-:-:S04]  /*19f40*/  F2FP.F16.F32.PACK_AB R9, R129, R130 ;  /* 0x000000828109723e */ /* 0x010fc800000000ff */
[----:B------:R2:W-:Y:S02]  /*19f50*/  MUFU.EX2 R128, R6 ;  /* 0x0000000600807308 */ /* 0x0005e40000000800 */
[----:B--2---:R-:W-:Y:S01]  /*19f60*/  FFMA.FTZ R6, R155, UR7, -R0 ;  /* 0x000000079b067c23 */ /* 0x004fe20008010800 */
[----:B------:R-:W-:-:S05]  /*19f70*/  IMAD.MOV.U32 R155, RZ, RZ, R121 ;  /* 0x000000ffff9b7224 */ /* 0x000fca00078e0079 */
[----:B------:R2:W4:Y:S02]  /*19f80*/  MUFU.EX2 R127, R6 ;  /* 0x00000006007f7308 */ /* 0x0005240000000800 */
[----:B--2---:R-:W-:Y:S01]  /*19f90*/  FFMA.FTZ R6, R156, UR7, -R5 ;  /* 0x000000079c067c23 */ /* 0x004fe20008010805 */
[----:B----4-:R-:W-:Y:S01]  /*19fa0*/  F2FP.F16.F32.PACK_AB R11, R127, R128 ;  /* 0x000000807f0b723e */ /* 0x010fe200000000ff */
        /* <DEDUP_REMOVED lines=8> */
[----:B------:R2:W4:Y:S07]  /*1a030*/  MUFU.EX2 R126, R6 ;  /* 0x00000006007e7308 */ /* 0x00052e0000000800 */
[C---:B------:R-:W-:Y:S01]  /*1a040*/  HMMA.16816.F32 R44, R8.reuse, R26, R32 ;  /* 0x0000001a082c723c */ /* 0x040fe20000001820 */
[----:B------:R-:W3:Y:S07]  /*1a050*/  LDSM.16.MT88.4 R24, [R39+0xe800] ;  /* 0x00e800002718783b */ /* 0x000eee0000004200 */
[----:B-----5:R-:W-:Y:S01]  /*1a060*/  HMMA.16816.F32 R40, R8, R12, R40 ;  /* 0x0000000c0828723c */ /* 0x020fe20000001828 */
[----:B--2---:R-:W-:Y:S01]  /*1a070*/  FFMA.FTZ R6, R160, UR7, -R5 ;  /* 0x00000007a0067c23 */ /* 0x004fe20008010805 */
[----:B------:R-:W-:-:S03]  /*1a080*/  IMAD.MOV.U32 R160, RZ, RZ, R80 ;  /* 0x000000ffffa07224 */ /* 0x000fc600078e0050 */
[----:B------:R2:W-:Y:S03]  /*1a090*/  MUFU.EX2 R125, R6 ;  /* 0x00000006007d7308 */ /* 0x0005e60000000800 */
[C---:B------:R-:W-:Y:S01]  /*1a0a0*/  HMMA.16816.F32 R20, R8.reuse, R14, R20 ;  /* 0x0000000e0814723c */ /* 0x040fe20000001814 */
[----:B------:R-:W5:Y:S07]  /*1a0b0*/  LDSM.16.MT88.4 R12, [R60+0xe800] ;  /* 0x00e800003c0c783b */ /* 0x000f6e0000004200 */
[----:B-1----:R-:W-:Y:S01]  /*1a0c0*/  HMMA.16816.F32 R64, R8, R16, R64 ;  /* 0x000000100840723c */ /* 0x002fe20000001840 */
[----:B--2---:R-:W-:Y:S01]  /*1a0d0*/  FFMA.FTZ R6, R162, UR7, -R5 ;  /* 0x00000007a2067c23 */ /* 0x004fe20008010805 */
[----:B------:R-:W-:-:S06]  /*1a0e0*/  IMAD.MOV.U32 R162, RZ, RZ, R124 ;  /* 0x000000ffffa27224 */ /* 0x000fcc00078e007c */
[----:B------:R-:W-:Y:S01]  /*1a0f0*/  HMMA.16816.F32 R76, R8, R18, R76 ;  /* 0x00000012084c723c */ /* 0x000fe2000000184c */
[----:B------:R-:W1:Y:S01]  /*1a100*/  LDSM.16.MT88.4 R16, [R38+0xe800] ;  /* 0x00e800002610783b */ /* 0x000e620000004200 */
[----:B------:R2:W3:Y:S01]  /*1a110*/  MUFU.EX2 R124, R6 ;  /* 0x00000006007c7308 */ /* 0x0004e20000000800 */
[----:B----4-:R-:W-:Y:S01]  /*1a120*/  F2FP.F16.F32.PACK_AB R8, R126, R123 ;  /* 0x0000007b7e08723e */ /* 0x010fe200000000ff */
        /* <DEDUP_REMOVED lines=15> */
[----:B------:R-:W-:Y:S01]  /*1a220*/  LDSM.16.MT88.4 R48, [R39+0xf000] ;  /* 0x00f000002730783b */ /* 0x000fe20000004200 */
[----:B--2---:R-:W-:-:S06]  /*1a230*/  FFMA.FTZ R6, R178, UR7, -R5 ;  /* 0x00000007b2067c23 */ /* 0x004fcc0008010805 */
[C---:B------:R-:W-:Y:S01]  /*1a240*/  HMMA.16816.F32 R52, R8.reuse, R26, R44 ;  /* 0x0000001a0834723c */ /* 0x040fe2000000182c */
[----:B------:R2:W3:Y:S01]  /*1a250*/  MUFU.EX2 R117, R6 ;  /* 0x0000000600757308 */ /* 0x0004e20000000800 */
[----:B------:R-:W4:Y:S06]  /*1a260*/  LDSM.16.MT88.4 R24, [R37+0xf000] ;  /* 0x00f000002518783b */ /* 0x000f2c0000004200 */
[C---:B-----5:R-:W-:Y:S01]  /*1a270*/  HMMA.16816.F32 R68, R8.reuse, R12, R40 ;  /* 0x0000000c0844723c */ /* 0x060fe20000001828 */
[----:B------:R-:W-:Y:S07]  /*1a280*/  LDSM.16.MT88.4 R40, [R39+0xf800] ;  /* 0x00f800002728783b */ /* 0x000fee0000004200 */
[----:B------:R-:W-:Y:S01]  /*1a290*/  HMMA.16816.F32 R20, R8, R14, R20 ;  /* 0x0000000e0814723c */ /* 0x000fe20000001814 */
[----:B------:R-:W5:Y:S01]  /*1a2a0*/  LDSM.16.MT88.4 R12, [R60+0xf000] ;  /* 0x00f000003c0c783b */ /* 0x000f620000004200 */
        /* <DEDUP_REMOVED lines=22> */
[C---:B----4-:R-:W-:Y:S08]  /*1a410*/  HMMA.16816.F32 R28, R8.reuse, R24, R32 ;  /* 0x00000018081c723c */ /* 0x050ff00000001820 */
[----:B------:R-:W-:Y:S01]  /*1a420*/  HMMA.16816.F32 R32, R8, R26, R72 ;  /* 0x0000001a0820723c */ /* 0x000fe20000001848 */
[----:B------:R-:W3:Y:S01]  /*1a430*/  LDSM.16.MT88.4 R24, [R37+0xf800] ;  /* 0x00f800002518783b */ /* 0x000ee20000004200 */
[----:B--2---:R-:W-:-:S06]  /*1a440*/  FFMA.FTZ R6, R198, UR7, -R5 ;  /* 0x00000007c6067c23 */ /* 0x004fcc0008010805 */
[C---:B------:R-:W-:Y:S01]  /*1a450*/  HMMA.16816.F32 R44, R8.reuse, R48, R56 ;  /* 0x00000030082c723c */ /* 0x040fe20000001838 */
[----:B------:R2:W4:Y:S01]  /*1a460*/  MUFU.EX2 R110, R6 ;  /* 0x00000006006e7308 */ /* 0x0005220000000800 */
[----:B------:R-:W3:Y:S06]  /*1a470*/  LDSM.16.MT88.4 R56, [R38+0xf800] ;  /* 0x00f800002638783b */ /* 0x000eec0000004200 */
[C---:B------:R-:W-:Y:S08]  /*1a480*/  HMMA.16816.F32 R48, R8.reuse, R50, R52 ;  /* 0x000000320830723c */ /* 0x040ff00000001834 */
        /* <DEDUP_REMOVED lines=32> */
[----:B------:R-:W-:Y:S01]  /*1a690*/  HMMA.16816.F32 R44, R8, R56, R64 ;  /* 0x00000038082c723c */ /* 0x000fe20000001840 */
[----:B--2---:R-:W-:-:S04]  /*1a6a0*/  FFMA.FTZ R6, R227, UR7, -R5 ;  /* 0x00000007e3067c23 */ /* 0x004fc80008010805 */
[----:B------:R2:W-:Y:S03]  /*1a6b0*/  MUFU.EX2 R99, R6 ;  /* 0x0000000600637308 */ /* 0x0005e60000000800 */
[----:B-----5:R-:W-:Y:S01]  /*1a6c0*/  HMMA.16816.F32 R48, R8, R12, R72 ;  /* 0x0000000c0830723c */ /* 0x020fe20000001848 */
[----:B------:R-:W-:-:S04]  /*1a6d0*/  FFMA.FTZ R12, R244, UR7, -R0 ;  /* 0x00000007f40c7c23 */ /* 0x000fc80008010800 */
[----:B------:R5:W-:Y:S03]  /*1a6e0*/  MUFU.EX2 R89, R12 ;  /* 0x0000000c00597308 */ /* 0x000be60000000800 */
[----:B------:R-:W-:Y:S01]  /*1a6f0*/  HMMA.16816.F32 R56, R8, R58, R76 ;  /* 0x0000003a0838723c */ /* 0x000fe2000000184c */
[----:B--2---:R-:W-:-:S07]  /*1a700*/  FFMA.FTZ R6, R228, UR7, -R5 ;  /* 0x00000007e4067c23 */ /* 0x004fce0008010805 */
[----:B------:R-:W-:Y:S01]  /*1a710*/  HMMA.16816.F32 R52, R8, R14, R52 ;  /* 0x0000000e0834723c */ /* 0x000fe20000001834 */
[----:B----4-:R-:W-:Y:S01]  /*1a720*/  F2FP.F16.F32.PACK_AB R8, R101, R100 ;  /* 0x000000646508723e */ /* 0x010fe200000000ff */
[----:B------:R2:W4:Y:S01]  /*1a730*/  MUFU.EX2 R98, R6 ;  /* 0x0000000600627308 */ /* 0x0005220000000800 */
[----:B-----5:R-:W-:-:S07]  /*1a740*/  FFMA.FTZ R12, R245, UR7, -R0 ;  /* 0x00000007f50c7c23 */ /* 0x020fce0008010800 */
[----:B------:R5:W-:Y:S01]  /*1a750*/  MUFU.EX2 R88, R12 ;  /* 0x0000000c00587308 */ /* 0x000be20000000800 */
[----:B--2---:R-:W-:Y:S01]  /*1a760*/  FFMA.FTZ R6, R230, UR7, -R0 ;  /* 0x00000007e6067c23 */ /* 0x004fe20008010800 */
[----:B----4-:R-:W-:-:S06]  /*1a770*/  F2FP.F16.F32.PACK_AB R10, R98, R99 ;  /* 0x00000063620a723e */ /* 0x010fcc00000000ff */
[----:B------:R2:W-:Y:S01]  /*1a780*/  MUFU.EX2 R97, R6 ;  /* 0x0000000600617308 */ /* 0x0005e20000000800 */
[----:B-----5:R-:W-:-:S07]  /*1a790*/  FFMA.FTZ R12, R241, UR7, -R0 ;  /* 0x00000007f10c7c23 */ /* 0x020fce0008010800 */
[----:B------:R4:W-:Y:S01]  /*1a7a0*/  MUFU.EX2 R87, R12 ;  /* 0x0000000c00577308 */ /* 0x0009e20000000800 */
[----:B--2---:R-:W-:-:S07]  /*1a7b0*/  FFMA.FTZ R6, R238, UR7, -R0 ;  /* 0x00000007ee067c23 */ /* 0x004fce0008010800 */
[----:B------:R2:W5:Y:S01]  /*1a7c0*/  MUFU.EX2 R96, R6 ;  /* 0x0000000600607308 */ /* 0x0005620000000800 */
[----:B----4-:R-:W-:-:S07]  /*1a7d0*/  FFMA.FTZ R12, R243, UR7, -R0 ;  /* 0x00000007f30c7c23 */ /* 0x010fce0008010800 */
[----:B------:R4:W-:Y:S01]  /*1a7e0*/  MUFU.EX2 R86, R12 ;  /* 0x0000000c00567308 */ /* 0x0009e20000000800 */
[----:B--2---:R-:W-:Y:S01]  /*1a7f0*/  FFMA.FTZ R6, R231, UR7, -R0 ;  /* 0x00000007e7067c23 */ /* 0x004fe20008010800 */
[----:B-----5:R-:W-:-:S06]  /*1a800*/  F2FP.F16.F32.PACK_AB R9, R96, R97 ;  /* 0x000000616009723e */ /* 0x020fcc00000000ff */
[----:B------:R2:W-:Y:S01]  /*1a810*/  MUFU.EX2 R95, R6 ;  /* 0x00000006005f7308 */ /* 0x0005e20000000800 */
[----:B----4-:R-:W-:Y:S01]  /*1a820*/  FADD.FTZ R12, R209, R7 ;  /* 0x00000007d10c7221 */ /* 0x010fe20000010000 */
[----:B------:R-:W-:-:S03]  /*1a830*/  FFMA.FTZ R7, R246, UR7, -R5 ;  /* 0x00000007f6077c23 */ /* 0x000fc60008010805 */
[----:B------:R-:W-:-:S03]  /*1a840*/  FADD.FTZ R12, R201, R12 ;  /* 0x0000000cc90c7221 */ /* 0x000fc60000010000 */
[----:B------:R4:W-:Y:S01]  /*1a850*/  MUFU.EX2 R85, R7 ;  /* 0x0000000700557308 */ /* 0x0009e20000000800 */
[----:B--2---:R-:W-:-:S07]  /*1a860*/  FFMA.FTZ R6, R229, UR7, -R0 ;  /* 0x00000007e5067c23 */ /* 0x004fce0008010800 */
[----:B------:R2:W5:Y:S01]  /*1a870*/  MUFU.EX2 R94, R6 ;  /* 0x00000006005e7308 */ /* 0x0005620000000800 */
[----:B----4-:R-:W-:Y:S01]  /*1a880*/  FADD.FTZ R7, R211, R12 ;  /* 0x0000000cd3077221 */ /* 0x010fe20000010000 */
[----:B------:R-:W-:-:S03]  /*1a890*/  FFMA.FTZ R12, R247, UR7, -R5 ;  /* 0x00000007f70c7c23 */ /* 0x000fc60008010805 */
[----:B------:R-:W-:-:S04]  /*1a8a0*/  FADD.FTZ R7, R188, R7 ;  /* 0x00000007bc077221 */ /* 0x000fc80000010000 */
[----:B------:R-:W-:Y:S01]  /*1a8b0*/  FADD.FTZ R7, R191, R7 ;  /* 0x00000007bf077221 */ /* 0x000fe20000010000 */
[----:B--2---:R-:W-:Y:S01]  /*1a8c0*/  FFMA.FTZ R6, R239, UR7, -R5 ;  /* 0x00000007ef067c23 */ /* 0x004fe20008010805 */
[----:B-----5:R-:W-:Y:S02]  /*1a8d0*/  F2FP.F16.F32.PACK_AB R11, R94, R95 ;  /* 0x0000005f5e0b723e */ /* 0x020fe400000000ff */
        /* <DEDUP_REMOVED lines=33> */
[----:B------:R-:W-:Y:S01]  /*1aaf0*/  FADD.FTZ R7, R142, R7 ;  /* 0x000000078e077221 */ /* 0x000fe20000010000 */
[----:B------:R1:W2:Y:S01]  /*1ab00*/  MUFU.EX2 R90, R6 ;  /* 0x00000006005a7308 */ /* 0x0002a20000000800 */
[----:B------:R-:W-:Y:S01]  /*1ab10*/  F2FP.F16.F32.PACK_AB R9, R88, R89 ;  /* 0x000000595809723e */ /* 0x000fe200000000ff */
[----:B------:R-:W3:Y:S01]  /*1ab20*/  LDSM.16.MT88.4 R20, [R38+0x10800] ;  /* 0x010800002614783b */ /* 0x000ee20000004200 */
[----:B------:R-:W-:Y:S01]  /*1ab30*/  F2FP.F16.F32.PACK_AB R11, R86, R87 ;  /* 0x00000057560b723e */ /* 0x000fe200000000ff */
[----:B------:R-:W-:-:S04]  /*1ab40*/  FADD.FTZ R7, R140, R7 ;  /* 0x000000078c077221 */ /* 0x000fc80000010000 */
[----:B------:R-:W-:-:S04]  /*1ab50*/  FADD.FTZ R7, R139, R7 ;  /* 0x000000078b077221 */ /* 0x000fc80000010000 */
[----:B------:R-:W-:Y:S01]  /*1ab60*/  FADD.FTZ R7, R131, R7 ;  /* 0x0000000783077221 */ /* 0x000fe20000010000 */
[----:B-1----:R-:W-:Y:S01]  /*1ab70*/  FADD.FTZ R6, R207, R204 ;  /* 0x000000cccf067221 */ /* 0x002fe20000010000 */
[----:B--2---:R-:W-:-:S03]  /*1ab80*/  F2FP.F16.F32.PACK_AB R10, R90, R91 ;  /* 0x0000005b5a0a723e */ /* 0x004fc600000000ff */
[----:B------:R-:W-:-:S04]  /*1ab90*/  FADD.FTZ R6, R205, R6 ;  /* 0x00000006cd067221 */ /* 0x000fc80000010000 */
[----:B------:R-:W-:Y:S01]  /*1aba0*/  FADD.FTZ R6, R212, R6 ;  /* 0x00000006d4067221 */ /* 0x000fe20000010000 */
[----:B----4-:R-:W-:Y:S01]  /*1abb0*/  HMMA.16816.F32 R48, R8, R16, R68 ;  /* 0x000000100830723c */ /* 0x010fe20000001844 */
[----:B------:R1:W2:Y:S02]  /*1abc0*/  MUFU.EX2 R71, R12 ;  /* 0x0000000c00477308 */ /* 0x0002a40000000800 */
[----:B------:R-:W-:-:S04]  /*1abd0*/  FADD.FTZ R6, R203, R6 ;  /* 0x00000006cb067221 */ /* 0x000fc80000010000 */
[----:B------:R-:W-:Y:S01]  /*1abe0*/  FADD.FTZ R6, R208, R6 ;  /* 0x00000006d0067221 */ /* 0x000fe20000010000 */
[----:B------:R-:W-:Y:S01]  /*1abf0*/  HMMA.16816.F32 R40, R8, R18, R64 ;  /* 0x000000120828723c */ /* 0x000fe20000001840 */
[----:B------:R-:W4:Y:S02]  /*1ac00*/  LDSM.16.MT88.4 R16, [R60+0x10800] ;  /* 0x010800003c10783b */ /* 0x000f240000004200 */
[----:B------:R-:W-:-:S04]  /*1ac10*/  FADD.FTZ R6, R206, R6 ;  /* 0x00000006ce067221 */ /* 0x000fc80000010000 */
[----:B------:R-:W-:Y:S01]  /*1ac20*/  FADD.FTZ R6, R210, R6 ;  /* 0x00000006d2067221 */ /* 0x000fe20000010000 */
[C---:B-----5:R-:W-:Y:S01]  /*1ac30*/  HMMA.16816.F32 R52, R8.reuse, R24, R72 ;  /* 0x000000180834723c */ /* 0x060fe20000001848 */
[----:B-1----:R-:W-:Y:S02]  /*1ac40*/  FFMA.FTZ R12, R249, UR7, -R5 ;  /* 0x00000007f90c7c23 */ /* 0x002fe40008010805 */
[----:B------:R-:W-:Y:S02]  /*1ac50*/  FADD.FTZ R6, R196, R6 ;  /* 0x00000006c4067221 */ /* 0x000fe40000010000 */
[----:B------:R1:W-:Y:S02]  /*1ac60*/  MUFU.EX2 R70, R12 ;  /* 0x0000000c00467308 */ /* 0x0003e40000000800 */
[----:B------:R-:W-:Y:S01]  /*1ac70*/  FADD.FTZ R6, R194, R6 ;  /* 0x00000006c2067221 */ /* 0x000fe20000010000 */
[----:B------:R-:W-:Y:S01]  /*1ac80*/  HMMA.16816.F32 R44, R8, R26, R32 ;  /* 0x0000001a082c723c */ /* 0x000fe20000001820 */
[----:B------:R-:W5:Y:S02]  /*1ac90*/  LDSM.16.MT88.4 R24, [R37+0x11000] ;  /* 0x011000002518783b */ /* 0x000f640000004200 */
[----:B------:R-:W-:-:S04]  /*1aca0*/  FADD.FTZ R6, R193, R6 ;  /* 0x00000006c1067221 */ /* 0x000fc80000010000 */
[----:B------:R-:W-:Y:S01]  /*1acb0*/  FADD.FTZ R6, R197, R6 ;  /* 0x00000006c5067221 */ /* 0x000fe20000010000 */
[----:B---3--:R-:W-:Y:S03]  /*1acc0*/  HMMA.16816.F32 R32, R8, R20, R76 ;  /* 0x000000140820723c */ /* 0x008fe6000000184c */
[----:B------:R-:W-:-:S04]  /*1acd0*/  FADD.FTZ R6, R184, R6 ;  /* 0x00000006b8067221 */ /* 0x000fc80000010000 */
[----:B------:R-:W-:Y:S01]  /*1ace0*/  FADD.FTZ R6, R182, R6 ;  /* 0x00000006b6067221 */ /* 0x000fe20000010000 */
[----:B-1----:R-:W-:Y:S01]  /*1acf0*/  FFMA.FTZ R12, R251, UR7, -R5 ;  /* 0x00000007fb0c7c23 */ /* 0x002fe20008010805 */
[C---:B------:R-:W-:Y:S01]  /*1ad00*/  HMMA.16816.F32 R56, R8.reuse, R22, R56 ;  /* 0x000000160838723c */ /* 0x040fe20000001838 */
[----:B------:R-:W-:Y:S01]  /*1ad10*/  LDSM.16.MT88.4 R20, [R39+0x11000] ;  /* 0x011000002714783b */ /* 0x000fe20000004200 */
[----:B------:R-:W-:Y:S01]  /*1ad20*/  FADD.FTZ R6, R181, R6 ;  /* 0x00000006b5067221 */ /* 0x000fe20000010000 */
[----:B------:R1:W3:Y:S03]  /*1ad30*/  MUFU.EX2 R69, R12 ;  /* 0x0000000c00457308 */ /* 0x0002e60000000800 */
[----:B------:R-:W-:Y:S02]  /*1ad40*/  FADD.FTZ R6, R180, R6 ;  /* 0x00000006b4067221 */ /* 0x000fe40000010000 */
[----:B----4-:R-:W-:Y:S02]  /*1ad50*/  HMMA.16816.F32 R64, R8, R18, R28 ;  /* 0x000000120840723c */ /* 0x010fe4000000181c */
[----:B------:R-:W-:-:S04]  /*1ad60*/  FADD.FTZ R6, R170, R6 ;  /* 0x00000006aa067221 */ /* 0x000fc80000010000 */
[----:B------:R-:W-:Y:S02]  /*1ad70*/  FADD.FTZ R6, R168, R6 ;  /* 0x00000006a8067221 */ /* 0x000fe40000010000 */
[----:B------:R-:W-:Y:S01]  /*1ad80*/  HMMA.16816.F32 R80, R8, R16, R80 ;  /* 0x000000100850723c */ /* 0x000fe20000001850 */
[----:B--2---:R-:W-:Y:S01]  /*1ad90*/  F2FP.F16.F32.PACK_AB R8, R71, R85 ;  /* 0x000000554708723e */ /* 0x004fe200000000ff */
[----:B------:R-:W-:Y:S01]  /*1ada0*/  FADD.FTZ R6, R167, R6 ;  /* 0x00000006a7067221 */ /* 0x000fe20000010000 */
[----:B------:R-:W2:Y:S01]  /*1adb0*/  LDSM.16.MT88.4 R16, [R38+0x11000] ;  /* 0x011000002610783b */ /* 0x000ea20000004200 */
[----:B-1----:R-:W-:Y:S01]  /*1adc0*/  FFMA.FTZ R12, R248, UR7, -R0 ;  /* 0x00000007f80c7c23 */ /* 0x002fe20008010800 */
[----:B---3--:R-:W-:Y:S01]  /*1add0*/  F2FP.F16.F32.PACK_AB R10, R69, R70 ;  /* 0x00000046450a723e */ /* 0x008fe200000000ff */
        /* <DEDUP_REMOVED lines=10> */
[----:B------:R-:W-:Y:S02]  /*1ae80*/  FADD.FTZ R6, R143, R6 ;  /* 0x000000068f067221 */ /* 0x000fe40000010000 */
[----:B------:R-:W-:Y:S02]  /*1ae90*/  LDSM.16.MT88.4 R140, [R37+0x11800] ;  /* 0x01180000258c783b */ /* 0x000fe40000004200 */
[----:B------:R-:W-:-:S04]  /*1aea0*/  FADD.FTZ R6, R145, R6 ;  /* 0x0000000691067221 */ /* 0x000fc80000010000 */
[----:B------:R-:W-:Y:S01]  /*1aeb0*/  FADD.FTZ R6, R138, R6 ;  /* 0x000000068a067221 */ /* 0x000fe20000010000 */
[----:B-1----:R-:W-:-:S03]  /*1aec0*/  FFMA.FTZ R12, R252, UR7, -R0 ;  /* 0x00000007fc0c7c23 */ /* 0x002fc60008010800 */
[----:B------:R-:W-:Y:S01]  /*1aed0*/  FADD.FTZ R6, R137, R6 ;  /* 0x0000000689067221 */ /* 0x000fe20000010000 */
[----:B---3--:R-:W-:Y:S01]  /*1aee0*/  F2FP.F16.F32.PACK_AB R9, R63, R68 ;  /* 0x000000443f09723e */ /* 0x008fe200000000ff */
[----:B------:R1:W-:Y:S02]  /*1aef0*/  MUFU.EX2 R62, R12 ;  /* 0x0000000c003e7308 */ /* 0x0003e40000000800 */
[----:B------:R-:W-:-:S04]  /*1af00*/  FADD.FTZ R6, R136, R6 ;  /* 0x0000000688067221 */ /* 0x000fc80000010000 */
[----:B------:R-:W-:Y:S01]  /*1af10*/  FADD.FTZ R6, R135, R6 ;  /* 0x0000000687067221 */ /* 0x000fe20000010000 */
[----:B-1----:R-:W-:-:S04]  /*1af20*/  FFMA.FTZ R12, R162, UR7, -R0 ;  /* 0x00000007a20c7c23 */ /* 0x002fc80008010800 */
[----:B------:R1:W3:Y:S02]  /*1af30*/  MUFU.EX2 R61, R12 ;  /* 0x0000000c003d7308 */ /* 0x0002e40000000800 */
[----:B-1----:R-:W-:Y:S01]  /*1af40*/  FFMA.FTZ R12, R160, UR7, -R5 ;  /* 0x00000007a00c7c23 */ /* 0x002fe20008010805 */
[----:B---3--:R-:W-:-:S05]  /*1af50*/  F2FP.F16.F32.PACK_AB R11, R61, R62 ;  /* 0x0000003e3d0b723e */ /* 0x008fca00000000ff */
[----:B------:R1:W-:Y:S02]  /*1af60*/  MUFU.EX2 R30, R12 ;  /* 0x0000000c001e7308 */ /* 0x0003e40000000800 */
[C---:B-----5:R-:W-:Y:S08]  /*1af70*/  HMMA.16816.F32 R48, R8.reuse, R24, R48 ;  /* 0x000000180830723c */ /* 0x060ff00000001830 */
[----:B------:R-:W-:Y:S01]  /*1af80*/  HMMA.16816.F32 R40, R8, R26, R40 ;  /* 0x0000001a0828723c */ /* 0x000fe20000001828 */
[----:B------:R-:W3:Y:S01]  /*1af90*/  LDSM.16.MT88.4 R24, [R60+0x11000] ;  /* 0x011000003c18783b */ /* 0x000ee20000004200 */
[----:B-1----:R-:W-:-:S06]  /*1afa0*/  FFMA.FTZ R12, R159, UR7, -R5 ;  /* 0x000000079f0c7c23 */ /* 0x002fcc0008010805 */
[C---:B--2---:R-:W-:Y:S01]  /*1afb0*/  HMMA.16816.F32 R32, R8.reuse, R16, R32 ;  /* 0x000000100820723c */ /* 0x044fe20000001820 */
[----:B------:R1:W2:Y:S07]  /*1afc0*/  MUFU.EX2 R29, R12 ;  /* 0x0000000c001d7308 */ /* 0x0002ae0000000800 */
[C---:B------:R-:W-:Y:S08]  /*1afd0*/  HMMA.16816.F32 R52, R8.reuse, R20, R52 ;  /* 0x000000140834723c */ /* 0x040ff00000001834 */
[C---:B------:R-:W-:Y:S01]  /*1afe0*/  HMMA.16816.F32 R44, R8.reuse, R22, R44 ;  /* 0x00000016082c723c */ /* 0x040fe2000000182c */
[--C-:B-1----:R-:W-:Y:S01]  /*1aff0*/  FFMA.FTZ R12, R156, UR7, -R5.reuse ;  /* 0x000000079c0c7c23 */ /* 0x102fe20008010805 */
[----:B--2---:R-:W-:Y:S01]  /*1b000*/  F2FP.F16.F32.PACK_AB R164, R29, R30 ;  /* 0x0000001e1da4723e */ /* 0x004fe200000000ff */
[----:B------:R-:W-:Y:S02]  /*1b010*/  LDSM.16.MT88.4 R156, [R38+0x11800] ;  /* 0x01180000269c783b */ /* 0x000fe40000004200 */
[----:B------:R1:W-:Y:S03]  /*1b020*/  MUFU.EX2 R28, R12 ;  /* 0x0000000c001c7308 */ /* 0x0003e60000000800 */
[C---:B------:R-:W-:Y:S08]  /*1b030*/  HMMA.16816.F32 R16, R8.reuse, R18, R56 ;  /* 0x000000120810723c */ /* 0x040ff00000001838 */
[C---:B---3--:R-:W-:Y:S01]  /*1b040*/  HMMA.16816.F32 R160, R8.reuse, R24, R80 ;  /* 0x0000001808a0723c */ /* 0x048fe20000001850 */
        /* <DEDUP_REMOVED lines=8> */
[----:B------:R-:W-:Y:S01]  /*1b0d0*/  LDSM.16.MT88.4 R8, [R60+0x11800] ;  /* 0x011800003c08783b */ /* 0x000fe20000004200 */
        /* <DEDUP_REMOVED lines=12> */
[----:B--2---:R-:W-:Y:S02]  /*1b1a0*/  FFMA.FTZ R7, R149, UR7, -R0 ;  /* 0x0000000795077c23 */ /* 0x004fe40008010800 */
[----:B------:R-:W-:Y:S01]  /*1b1b0*/  FADD.FTZ R5, R119, R5 ;  /* 0x0000000577057221 */ /* 0x000fe20000010000 */
[----:B------:R-:W-:Y:S01]  /*1b1c0*/  FADD.FTZ R6, R115, R6 ;  /* 0x0000000673067221 */ /* 0x000fe20000010000 */
[----:B------:R1:W2:Y:S02]  /*1b1d0*/  MUFU.EX2 R13, R7 ;  /* 0x00000007000d7308 */ /* 0x0002a40000000800 */
[--C-:B-1----:R-:W-:Y:S01]  /*1b1e0*/  FFMA.FTZ R7, R148, UR7, -R0.reuse ;  /* 0x0000000794077c23 */ /* 0x102fe20008010800 */
[----:B--2---:R-:W-:Y:S01]  /*1b1f0*/  F2FP.F16.F32.PACK_AB R165, R13, R14 ;  /* 0x0000000e0da5723e */ /* 0x004fe200000000ff */
[----:B------:R-:W1:Y:S04]  /*1b200*/  LDSM.16.MT88.4 R148, [R39+0x11800] ;  /* 0x011800002794783b */ /* 0x000e680000004200 */
[----:B------:R2:W-:Y:S02]  /*1b210*/  MUFU.EX2 R12, R7 ;  /* 0x00000007000c7308 */ /* 0x0005e40000000800 */
[----:B--2---:R-:W-:Y:S01]  /*1b220*/  FFMA.FTZ R7, R146, UR7, -R0 ;  /* 0x0000000792077c23 */ /* 0x004fe20008010800 */
[----:B------:R-:W-:Y:S01]  /*1b230*/  FADD.FTZ R0, R113, R5 ;  /* 0x0000000571007221 */ /* 0x000fe20000010000 */
[----:B------:R-:W-:-:S03]  /*1b240*/  FADD.FTZ R5, R117, R6 ;  /* 0x0000000675057221 */ /* 0x000fc60000010000 */
[----:B------:R-:W-:Y:S01]  /*1b250*/  FADD.FTZ R0, R114, R0 ;  /* 0x0000000072007221 */ /* 0x000fe20000010000 */
[----:B------:R-:W-:Y:S01]  /*1b260*/  FADD.FTZ R5, R118, R5 ;  /* 0x0000000576057221 */ /* 0x000fe20000010000 */
[----:B------:R-:W2:Y:S02]  /*1b270*/  MUFU.EX2 R7, R7 ;  /* 0x0000000700077308 */ /* 0x000ea40000000800 */
        /* <DEDUP_REMOVED lines=52> */
[----:B------:R-:W-:-:S04]  /*1b5c0*/  IMAD.MOV.U32 R0, RZ, RZ, -0x1 ;  /* 0xffffffffff007424 */ /* 0x000fc800078e00ff */
[----:B------:R1:W-:Y:S04]  /*1b5d0*/  STL [R1+0x2c], R244 ;  /* 0x00002cf401007387 */ /* 0x0003e80000100800 */
[----:B------:R1:W-:Y:S01]  /*1b5e0*/  STL [R1+0x30], R245 ;  /* 0x000030f501007387 */ /* 0x0003e20000100800 */
[----:B------:R-:W-:Y:S05]  /*1b5f0*/  @!P5 BRA `(.L_x_1212) ;  /* 0x0000007c0074d947 */ /* 0x000fea0003800000 */
[----:B------:R2:W5:Y:S01]  /*1b600*/  LDL R169, [R1+0x24] ;  /* 0x0000240001a97983 */ /* 0x0005620000100800 */
[----:B------:R-:W-:-:S04]  /*1b610*/  DEPBAR.LE SB0, 0x0 ;  /* 0x000080000000791a */ /* 0x000fc80000000000 */
[----:B------:R2:W5:Y:S01]  /*1b620*/  LDL R171, [R1+0x28] ;  /* 0x0000280001ab7983 */ /* 0x0005620000100800 */
[----:B------:R-:W-:-:S04]  /*1b630*/  UISETP.NE.U32.AND UP0, UPT, UR12, URZ, UPT ;  /* 0x000000ff0c00728c */ /* 0x000fc8000bf05070 */
[----:B------:R-:W-:Y:S01]  /*1b640*/  UISETP.NE.AND.EX UP0, UPT, UR13, URZ, UPT, UP0 ;  /* 0x000000ff0d00728c */ /* 0x000fe2000bf05300 */
[----:B------:R-:W-:Y:S08]  /*1b650*/  BAR.SYNC.DEFER_BLOCKING 0x0 ;  /* 0x0000000000007b1d */ /* 0x000ff00000010000 */
[----:B------:R-:W-:Y:S05]  /*1b660*/  BRA.U !UP0, `(.L_x_1213) ;  /* 0x0000000508107547 */ /* 0x000fea000b800000 */
[----:B------:R-:W3:Y:S01]  /*1b670*/  LDL.LU R172, [R1+0x18] ;  /* 0x0000180001ac7983 */ /* 0x000ee20000300800 */
[----:B------:R-:W4:Y:S01]  /*1b680*/  LDC R13, c[0x0][0x4f0] ;  /* 0x00013c00ff0d7b82 */ /* 0x000f220000000800 */
[----:B------:R-:W1:Y:S02]  /*1b690*/  LDCU.64 UR10, c[0x0][0x3c0] ;  /* 0x00007800ff0a77ac */ /* 0x000e640008000a00 */
[----:B------:R-:W2:Y:S01]  /*1b6a0*/  LDL.64 R178, [R1] ;  /* 0x0000000001b27983 */ /* 0x000ea20000100a00 */
[----:B------:R-:W1:Y:S01]  /*1b6b0*/  LDCU.64 UR8, c[0x0][0x3a8] ;  /* 0x00007500ff0877ac */ /* 0x000e620008000a00 */
[----:B----4-:R-:W-:-:S04]  /*1b6c0*/  IABS R12, R13 ;  /* 0x0000000d000c7213 */ /* 0x010fc80000000000 */
[----:B------:R-:W4:Y:S08]  /*1b6d0*/  I2F.RP R6, R12 ;  /* 0x0000000c00067306 */ /* 0x000f300000209400 */
[----:B----4-:R-:W4:Y:S02]  /*1b6e0*/  MUFU.RCP R6, R6 ;  /* 0x0000000600067308 */ /* 0x010f240000001000 */
[----:B----4-:R-:W-:-:S06]  /*1b6f0*/  VIADD R6, R6, 0xffffffe ;  /* 0x0ffffffe06067836 */ /* 0x010fcc0000000000 */
[----:B------:R-:W4:Y:S02]  /*1b700*/  F2I.FTZ.U32.TRUNC.NTZ R7, R6 ;  /* 0x0000000600077305 */ /* 0x000f24000021f000 */
[----:B----4-:R-:W-:Y:S01]  /*1b710*/  IMAD.MOV R0, RZ, RZ, -R7 ;  /* 0x000000ffff007224 */ /* 0x010fe200078e0a07 */
[----:B------:R-:W-:-:S03]  /*1b720*/  MOV R6, RZ ;  /* 0x000000ff00067202 */ /* 0x000fc60000000f00 */
[----:B------:R-:W-:-:S04]  /*1b730*/  IMAD R0, R0, R12, RZ ;  /* 0x0000000c00007224 */ /* 0x000fc800078e02ff */
[----:B------:R-:W-:Y:S01]  /*1b740*/  IMAD.HI.U32 R0, R7, R0, R6 ;  /* 0x0000000007007227 */ /* 0x000fe200078e0006 */
[----:B---3--:R-:W-:-:S03]  /*1b750*/  IADD3 R9, PT, PT, R172, -0x200, RZ ;  /* 0xfffffe00ac097810 */ /* 0x008fc60007ffe0ff */
[----:B------:R-:W-:Y:S01]  /*1b760*/  VIADD R8, R172, 0xffffff00 ;  /* 0xffffff00ac087836 */ /* 0x000fe20000000000 */
[----:B------:R-:W-:-:S04]  /*1b770*/  IABS R5, R9 ;  /* 0x0000000900057213 */ /* 0x000fc80000000000 */
[----:B------:R-:W-:Y:S02]  /*1b780*/  IABS R10, R8 ;  /* 0x00000008000a7213 */ /* 0x000fe40000000000 */
[-C--:B------:R-:W-:Y:S01]  /*1b790*/  LOP3.LUT R9, R9, R13.reuse, RZ, 0x3c, !PT ;  /* 0x0000000d09097212 */ /* 0x080fe200078e3cff */
[----:B------:R-:W-:Y:S01]  /*1b7a0*/  IMAD.MOV.U32 R7, RZ, RZ, R5 ;  /* 0x000000ffff077224 */ /* 0x000fe200078e0005 */
[----:B------:R-:W-:Y:S02]  /*1b7b0*/  MOV R6, R10 ;  /* 0x0000000a00067202 */ /* 0x000fe40000000f00 */
[----:B------:R-:W-:Y:S01]  /*1b7c0*/  LOP3.LUT R8, R8, R13, RZ, 0x3c, !PT ;  /* 0x0000000d08087212 */ /* 0x000fe200078e3cff */
[----:B------:R-:W-:Y:S01]  /*1b7d0*/  IMAD.HI.U32 R5, R0, R7, RZ ;  /* 0x0000000700057227 */ /* 0x000fe200078e00ff */
[----:B------:R-:W-:Y:S02]  /*1b7e0*/  ISETP.GE.AND P4, PT, R9, RZ, PT ;  /* 0x000000ff0900720c */ /* 0x000fe40003f86270 */
[----:B------:R-:W-:Y:S01]  /*1b7f0*/  ISETP.GE.AND P6, PT, R8, RZ, PT ;  /* 0x000000ff0800720c */ /* 0x000fe20003fc6270 */
        /* <DEDUP_REMOVED lines=13> */
[----:B------:R-:W-:Y:S02]  /*1b8d0*/  ISETP.NE.AND P1, PT, R13, RZ, PT ;  /* 0x000000ff0d00720c */ /* 0x000fe40003f25270 */
[----:B------:R-:W-:-:S07]  /*1b8e0*/  LOP3.LUT R6, RZ, R13, RZ, 0x33, !PT ;  /* 0x0000000dff067212 */ /* 0x000fce00078e33ff */
[----:B------:R-:W-:Y:S02]  /*1b8f0*/  @P5 VIADD R5, R5, 0x1 ;  /* 0x0000000105055836 */ /* 0x000fe40000000000 */
[----:B------:R-:W-:Y:S02]  /*1b900*/  @P3 IADD3 R0, PT, PT, R0, 0x1, RZ ;  /* 0x0000000100003810 */ /* 0x000fe40007ffe0ff */
[----:B------:R-:W-:Y:S02]  /*1b910*/  @!P4 IMAD.MOV R5, RZ, RZ, -R5 ;  /* 0x000000ffff05c224 */ /* 0x000fe400078e0a05 */
[----:B------:R-:W-:-:S03]  /*1b920*/  @!P6 IADD3 R0, PT, PT, -R0, RZ, RZ ;  /* 0x000000ff0000e210 */ /* 0x000fc60007ffe1ff */
        /* <DEDUP_REMOVED lines=9> */
[----:B-1----:R-:W-:-:S04]  /*1b9c0*/  IMAD R5, R5, UR10, RZ ;  /* 0x0000000a05057c24 */ /* 0x002fc8000f8e02ff */
[----:B------:R-:W-:Y:S01]  /*1b9d0*/  IMAD R5, R0, UR11, R5 ;  /* 0x0000000b00057c24 */ /* 0x000fe2000f8e0205 */
[----:B--2---:R-:W-:Y:S01]  /*1b9e0*/  IADD3 R8, PT, PT, R8, -R6, RZ ;  /* 0x8000000608087210 */ /* 0x004fe20007ffe0ff */
[----:B------:R-:W-:-:S03]  /*1b9f0*/  IMAD.WIDE.U32 R6, R0, UR10, RZ ;  /* 0x0000000a00067c25 */ /* 0x000fc6000f8e00ff */
[----:B------:R-:W-:Y:S01]  /*1ba00*/  SHF.R.S32.HI R0, RZ, 0x1f, R8 ;  /* 0x0000001fff007819 */ /* 0x000fe20000011408 */
[----:B------:R-:W-:-:S04]  /*1ba10*/  IMAD.IADD R7, R7, 0x1, R5 ;  /* 0x0000000107077824 */ /* 0x000fc800078e0205 */
[----:B------:R-:W-:Y:S02]  /*1ba20*/  IMAD R0, R0, UR8, RZ ;  /* 0x0000000800007c24 */ /* 0x000fe4000f8e02ff */
[----:B------:R-:W-:-:S04]  /*1ba30*/  IMAD.WIDE.U32 R6, R8, UR8, R6 ;  /* 0x0000000808067c25 */ /* 0x000fc8000f8e0006 */
[----:B------:R-:W-:Y:S01]  /*1ba40*/  IMAD R0, R8, UR9, R0 ;  /* 0x0000000908007c24 */ /* 0x000fe2000f8e0200 */
[----:B-----5:R-:W-:-:S04]  /*1ba50*/  LEA R171, P1, R6, R171, 0x1 ;  /* 0x000000ab06ab7211 */ /* 0x020fc800078208ff */
[----:B------:R-:W-:-:S04]  /*1ba60*/  IADD3 R0, PT, PT, R7, R0, RZ ;  /* 0x0000000007007210 */ /* 0x000fc80007ffe0ff */
[----:B------:R-:W-:-:S05]  /*1ba70*/  LEA.HI.X R169, R6, R169, R0, 0x1, P1 ;  /* 0x000000a906a97211 */ /* 0x000fca00008f0c00 */
[----:B------:R1:W-:Y:S04]  /*1ba80*/  STL [R1+0x24], R169 ;  /* 0x000024a901007387 */ /* 0x0003e80000100800 */
[----:B------:R1:W-:Y:S01]  /*1ba90*/  STL [R1+0x28], R171 ;  /* 0x000028ab01007387 */ /* 0x0003e20000100800 */
[----:B------:R-:W-:Y:S05]  /*1baa0*/  BRA `(.L_x_1214) ;  /* 0x0000000000307947 */ /* 0x000fea0003800000 */
.L_x_1213:
[----:B------:R-:W3:Y:S01]  /*1bab0*/  LDCU UR10, c[0x0][0x3c0] ;  /* 0x00007800ff0a77ac */ /* 0x000ee20008000800 */
[----:B-----5:R-:W-:Y:S02]  /*1bac0*/  IMAD.MOV.U32 R7, RZ, RZ, R171 ;  /* 0x000000ffff077224 */ /* 0x020fe400078e00ab */
[----:B------:R-:W-:Y:S01]  /*1bad0*/  IMAD.MOV.U32 R6, RZ, RZ, R169 ;  /* 0x000000ffff067224 */ /* 0x000fe200078e00a9 */
[----:B------:R-:W-:Y:S02]  /*1bae0*/  UMOV UR8, URZ ;  /* 0x000000ff00087c82 */ /* 0x000fe40008000000 */
[----:B------:R-:W-:Y:S01]  /*1baf0*/  IADD3 R5, P1, PT, RZ, -UR8, RZ ;  /* 0x80000008ff057c10 */ /* 0x000fe2000ff3e0ff */
[----:B---3--:R-:W-:-:S06]  /*1bb00*/  USHF.L.U32 UR7, UR10, 0x8, URZ ;  /* 0x000000080a077899 */ /* 0x008fcc00080006ff */
[----:B------:R-:W-:-:S05]  /*1bb10*/  IMAD.X R0, RZ, RZ, ~UR7, P1 ;  /* 0x80000007ff007e24 */ /* 0x000fca00088e06ff */
[----:B------:R-:W-:-:S04]  /*1bb20*/  SHF.R.S64 R5, R5, 0x1f, R0 ;  /* 0x0000001f05057819 */ /* 0x000fc80000001000 */
[----:B------:R-:W-:-:S04]  /*1bb30*/  IADD3 R7, P1, PT, R5, R7, RZ ;  /* 0x0000000705077210 */ /* 0x000fc80007f3e0ff */
[----:B------:R-:W-:-:S05]  /*1bb40*/  LEA.HI.X.SX32 R6, R0, R6, 0x1, P1 ;  /* 0x0000000600067211 */ /* 0x000fca00008f0eff */
[----:B------:R3:W-:Y:S04]  /*1bb50*/  STL [R1+0x24], R6 ;  /* 0x0000240601007387 */ /* 0x0007e80000100800 */
[----:B------:R3:W-:Y:S02]  /*1bb60*/  STL [R1+0x28], R7 ;  /* 0x0000280701007387 */ /* 0x0007e40000100800 */
.L_x_1214:
[----:B------:R-:W4:Y:S01]  /*1bb70*/  LDL R10, [R1+0x28] ;  /* 0x00002800010a7983 */ /* 0x000f220000100800 */
[----:B------:R-:W5:Y:S03]  /*1bb80*/  LDCU UR7, c[0x0][0x3c4] ;  /* 0x00007880ff0777ac */ /* 0x000f660008000800 */
[----:B------:R-:W2:Y:S01]  /*1bb90*/  LDL R11, [R1+0x24] ;  /* 0x00002400010b7983 */ /* 0x000ea20000100800 */
[----:B------:R-:W1:Y:S03]  /*1bba0*/  LDCU UR8, c[0x0][0x440] ;  /* 0x00008800ff0877ac */ /* 0x000e660008000800 */
[----:B------:R-:W3:Y:S04]  /*1bbb0*/  LDL.LU R5, [R1+0x8] ;  /* 0x0000080001057983 */ /* 0x000ee80000300800 */
[----:B------:R-:W3:Y:S01]  /*1bbc0*/  LDL R0, [R1+0xc] ;  /* 0x00000c0001007983 */ /* 0x000ee20000100800 */
[----:B------:R-:W-:-:S02]  /*1bbd0*/  USHF.L.U32 UR9, UR10, 0x5, URZ ;  /* 0x000000050a097899 */ /* 0x000fc400080006ff */
[----:B-----5:R-:W-:Y:S01]  /*1bbe0*/  USHF.L.U64.HI UR7, UR10, 0x5, UR7 ;  /* 0x000000050a077899 */ /* 0x020fe20008010207 */
[----:B-1----:R-:W-:Y:S02]  /*1bbf0*/  ISETP.GE.AND P1, PT, R233, UR8, PT ;  /* 0x00000008e9007c0c */ /* 0x002fe4000bf26270 */
[----:B------:R-:W-:Y:S01]  /*1bc00*/  SHF.R.U32.HI R234, RZ, 0x1, R236 ;  /* 0x00000001ffea7819 */ /* 0x000fe200000116ec */
[C---:B------:R-:W-:Y:S02]  /*1bc10*/  IMAD.SHL.U32 R19, R236.reuse, 0x40, RZ ;  /* 0x00000040ec137824 */ /* 0x040fe400078e00ff */
[----:B------:R-:W-:-:S03]  /*1bc20*/  IMAD.SHL.U32 R235, R236, 0x20, RZ ;  /* 0x00000020eceb7824 */ /* 0x000fc600078e00ff */
[----:B------:R-:W-:Y:S02]  /*1bc30*/  LOP3.LUT R247, R19, 0x200, RZ, 0xc0, !PT ;  /* 0x0000020013f77812 */ /* 0x000fe400078ec0ff */
[----:B------:R-:W-:Y:S02]  /*1bc40*/  LOP3.LUT R235, R235, 0x7c00, RZ, 0xc0, !PT ;  /* 0x00007c00ebeb7812 */ /* 0x000fe400078ec0ff */
[----:B------:R-:W-:Y:S02]  /*1bc50*/  LOP3.LUT P3, RZ, R236, 0x2, RZ, 0xc0, !PT ;  /* 0x00000002ecff7812 */ /* 0x000fe4000786c0ff */
[----:B----4-:R-:W-:-:S04]  /*1bc60*/  IADD3 R8, P2, PT, R10, UR9, RZ ;  /* 0x000000090a087c10 */ /* 0x010fc8000ff5e0ff */
[----:B--2---:R-:W-:Y:S01]  /*1bc70*/  IADD3.X R9, PT, PT, R11, UR7, RZ, P2, !PT ;  /* 0x000000070b097c10 */ /* 0x004fe200097fe4ff */
[----:B------:R-:W-:Y:S01]  /*1bc80*/  @!PT LDS RZ, [RZ] ;  /* 0x00000000fffff984 */ /* 0x000fe20000000800 */
[----:B------:R-:W-:Y:S01]  /*1bc90*/  @!PT LDS RZ, [RZ] ;  /* 0x00000000fffff984 */ /* 0x000fe20000000800 */
[----:B------:R-:W-:Y:S01]  /*1bca0*/  @!PT LDS RZ, [RZ] ;  /* 0x00000000fffff984 */ /* 0x000fe20000000800 */
[----:B------:R1:W-:Y:S01]  /*1bcb0*/  @!P1 LDGSTS.E.BYPASS.LTC128B.128 [R237+0xa000], desc[UR4][R10.64] ;  /* 0x0a0000000aed9fae */ /* 0x0003e2000b981a04 */
[----:B---3--:R-:W-:-:S04]  /*1bcc0*/  IADD3 R6, P2, PT, R8, UR9, RZ ;  /* 0x0000000908067c10 */ /* 0x008fc8000ff5e0ff */
[----:B------:R-:W-:Y:S02]  /*1bcd0*/  IADD3.X R7, PT, PT, R9, UR7, RZ, P2, !PT ;  /* 0x0000000709077c10 */ /* 0x000fe400097fe4ff */
[----:B------:R-:W-:-:S04]  /*1bce0*/  IADD3 R14, P2, PT, R6, UR9, RZ ;  /* 0x00000009060e7c10 */ /* 0x000fc8000ff5e0ff */
[----:B------:R-:W-:Y:S02]  /*1bcf0*/  IADD3.X R15, PT, PT, R7, UR7, RZ, P2, !PT ;  /* 0x00000007070f7c10 */ /* 0x000fe400097fe4ff */
[----:B------:R-:W-:-:S04]  /*1bd00*/  IADD3 R12, P2, PT, R14, UR9, RZ ;  /* 0x000000090e0c7c10 */ /* 0x000fc8000ff5e0ff */
[----:B------:R-:W-:Y:S02]  /*1bd10*/  IADD3.X R13, PT, PT, R15, UR7, RZ, P2, !PT ;  /* 0x000000070f0d7c10 */ /* 0x000fe400097fe4ff */
[----:B------:R-:W-:Y:S01]  /*1bd20*/  IADD3 R16, P2, PT, R12, UR9, RZ ;  /* 0x000000090c107c10 */ /* 0x000fe2000ff5e0ff */
[----:B------:R-:W-:Y:S03]  /*1bd30*/  @P1 STS.128 [R237+0xa000], RZ ;  /* 0x00a000ffed001388 */ /* 0x000fe60000000c00 */
[----:B------:R-:W-:Y:S01]  /*1bd40*/  IADD3.X R17, PT, PT, R13, UR7, RZ, P2, !PT ;  /* 0x000000070d117c10 */ /* 0x000fe200097fe4ff */
[----:B------:R-:W-:Y:S01]  /*1bd50*/  @!PT LDS RZ, [RZ] ;  /* 0x00000000fffff984 */ /* 0x000fe20000000800 */
[----:B------:R-:W-:Y:S01]  /*1bd60*/  @!PT LDS RZ, [RZ] ;  /* 0x00000000fffff984 */ /* 0x000fe20000000800 */
[----:B------:R-:W-:Y:S01]  /*1bd70*/  @!PT LDS RZ, [RZ] ;  /* 0x00000000fffff984 */ /* 0x000fe20000000800 */
[----:B------:R-:W-:Y:S01]  /*1bd80*/  @!P1 LDGSTS.E.BYPASS.LTC128B.128 [R237+0xa800], desc[UR4][R8.64] ;  /* 0x0a80000008ed9fae */ /* 0x000fe2000b981a04 */
[----:B-1----:R-:W-:-:S03]  /*1bd90*/  IADD3 R10, P2, PT, R16, UR9, RZ ;  /* 0x00000009100a7c10 */ /* 0x002fc6000ff5e0ff */
        /* <DEDUP_REMOVED lines=15> */
[----:B------:R-:W-:Y:S01]  /*1be90*/  @!P1 LDGSTS.E.BYPASS.LTC128B.128 [R237+0xc000], desc[UR4][R12.64] ;  /* 0x0c0000000ced9fae */ /* 0x000fe2000b981a04 */
[----:B-1----:R-:W-:-:S04]  /*1bea0*/  IADD3 R6, P2, PT, R10, UR9, RZ ;  /* 0x000000090a067c10 */ /* 0x002fc8000ff5e0ff */
[----:B------:R-:W-:Y:S02]  /*1beb0*/  IADD3.X R7, PT, PT, R11, UR7, RZ, P2, !PT ;  /* 0x000000070b077c10 */ /* 0x000fe400097fe4ff */
[----:B------:R-:W-:-:S04]  /*1bec0*/  IADD3 R8, P2, PT, R6, UR9, RZ ;  /* 0x0000000906087c10 */ /* 0x000fc8000ff5e0ff */
[----:B------:R-:W-:Y:S02]  /*1bed0*/  IADD3.X R9, PT, PT, R7, UR7, RZ, P2, !PT ;  /* 0x0000000707097c10 */ /* 0x000fe400097fe4ff */
[----:B--2---:R-:W-:Y:S01]  /*1bee0*/  IADD3 R14, P2, PT, R8, UR9, RZ ;  /* 0x00000009080e7c10 */ /* 0x004fe2000ff5e0ff */
[----:B------:R-:W-:Y:S03]  /*1bef0*/  @P1 STS.128 [R237+0xc000], RZ ;  /* 0x00c000ffed001388 */ /* 0x000fe60000000c00 */
[----:B------:R-:W-:Y:S01]  /*1bf00*/  IADD3.X R15, PT, PT, R9, UR7, RZ, P2, !PT ;  /* 0x00000007090f7c10 */ /* 0x000fe200097fe4ff */
        /* <DEDUP_REMOVED lines=9> */
[----:B------:R-:W-:-:S03]  /*1bfa0*/  IMAD.MOV.U32 R18, RZ, RZ, R0 ;  /* 0x000000ffff127224 */ /* 0x000fc600078e0000 */
[----:B------:R-:W-:Y:S01]  /*1bfb0*/  @P1 STS.128 [R237+0xd000], RZ ;  /* 0x00d000ffed001388 */ /* 0x000fe20000000c00 */
[----:B-1----:R-:W-:-:S03]  /*1bfc0*/  IADD3 R16, P2, PT, R14, UR9, RZ ;  /* 0x000000090e107c10 */ /* 0x002fc6000ff5e0ff */
[----:B------:R-:W-:Y:S01]  /*1bfd0*/  @!PT LDS RZ, [RZ] ;  /* 0x00000000fffff984 */ /* 0x000fe20000000800 */
[----:B------:R-:W-:Y:S01]  /*1bfe0*/  @!PT LDS RZ, [RZ] ;  /* 0x00000000fffff984 */ /* 0x000fe20000000800 */
[----:B------:R-:W-:Y:S01]  /*1bff0*/  @!PT LDS RZ, [RZ] ;  /* 0x00000000fffff984 */ /* 0x000fe20000000800 */
[----:B------:R-:W-:Y:S01]  /*1c000*/  @!P1 LDGSTS.E.BYPASS.LTC128B.128 [R237+0xd800], desc[UR4][R6.64] ;  /* 0x0d80000006ed9fae */ /* 0x000fe2000b981a04 */
[----:B------:R-:W-:Y:S02]  /*1c010*/  IADD3.X R17, PT, PT, R15, UR7, RZ, P2, !PT ;  /* 0x000000070f117c10 */ /* 0x000fe400097fe4ff */
[----:B------:R-:W-:-:S04]  /*1c020*/  IADD3 R12, P2, PT, R16, UR9, RZ ;  /* 0x00000009100c7c10 */ /* 0x000fc8000ff5e0ff */
[----:B------:R-:W-:Y:S02]  /*1c030*/  IADD3.X R13, PT, PT, R17, UR7, RZ, P2, !PT ;  /* 0x00000007110d7c10 */ /* 0x000fe400097fe4ff */
[----:B--2---:R-:W-:Y:S01]  /*1c040*/  IADD3 R10, P2, PT, R12, UR9, RZ ;  /* 0x000000090c0a7c10 */ /* 0x004fe2000ff5e0ff */
[----:B------:R-:W-:Y:S01]  /*1c050*/  @P1 STS.128 [R237+0xd800], RZ ;  /* 0x00d800ffed001388 */ /* 0x000fe20000000c00 */
[----:B------:R-:W-:Y:S02]  /*1c060*/  LOP3.LUT R0, R234, 0x8, RZ, 0xc0, !PT ;  /* 0x00000008ea007812 */ /* 0x000fe400078ec0ff */
[----:B------:R-:W-:Y:S01]  /*1c070*/  IADD3.X R11, PT, PT, R13, UR7, RZ, P2, !PT ;  /* 0x000000070d0b7c10 */ /* 0x000fe200097fe4ff */
[----:B------:R-:W-:Y:S01]  /*1c080*/  @!PT LDS RZ, [RZ] ;  /* 0x00000000fffff984 */ /* 0x000fe20000000800 */
[----:B------:R-:W-:Y:S01]  /*1c090*/  @!PT LDS RZ, [RZ] ;  /* 0x00000000fffff984 */ /* 0x000fe20000000800 */
[----:B------:R-:W-:Y:S01]  /*1c0a0*/  @!PT LDS RZ, [RZ] ;  /* 0x00000000fffff984 */ /* 0x000fe20000000800 */
[----:B------:R1:W-:Y:S01]  /*1c0b0*/  @!P1 LDGSTS.E.BYPASS.LTC128B.128 [R237+0xe000], desc[UR4][R8.64] ;  /* 0x0e00000008ed9fae */ /* 0x0003e2000b981a04 */
[----:B------:R-:W-:Y:S01]  /*1c0c0*/  LOP3.LUT R0, R0, 0x1c0, R19, 0xf8, !PT ;  /* 0x000001c000007812 */ /* 0x000fe200078ef813 */
[----:B------:R-:W-:Y:S02]  /*1c0d0*/  IMAD.MOV.U32 R38, RZ, RZ, R5 ;  /* 0x000000ffff267224 */ /* 0x000fe400078e0005 */
[----:B------:R-:W-:Y:S01]  /*1c0e0*/  @P1 STS.128 [R237+0xe000], RZ ;  /* 0x00e000ffed001388 */ /* 0x000fe20000000c00 */
[----:B------:R-:W-:-:S02]  /*1c0f0*/  LOP3.LUT R5, R247, R235, RZ, 0xfc, !PT ;  /* 0x000000ebf7057212 */ /* 0x000fc400078efcff */
[----:B------:R-:W-:Y:S01]  /*1c100*/  LOP3.LUT R246, R0, R233, RZ, 0x3c, !PT ;  /* 0x000000e900f67212 */ /* 0x000fe200078e3cff */
[----:B------:R-:W-:Y:S01]  /*1c110*/  @!PT LDS RZ, [RZ] ;  /* 0x00000000fffff984 */ /* 0x000fe20000000800 */
[----:B------:R-:W-:Y:S01]  /*1c120*/  @!PT LDS RZ, [RZ] ;  /* 0x00000000fffff984 */ /* 0x000fe20000000800 */
[----:B------:R-:W-:Y:S01]  /*1c130*/  @!PT LDS RZ, [RZ] ;  /* 0x00000000fffff984 */ /* 0x000fe20000000800 */
[----:B------:R2:W-:Y:S04]  /*1c140*/  @!P1 LDGSTS.E.BYPASS.LTC128B.128 [R237+0xe800], desc[UR4][R14.64] ;  /* 0x0e8000000eed9fae */ /* 0x0005e8000b981a04 */
[----:B------:R-:W-:Y:S01]  /*1c150*/  @P1 STS.128 [R237+0xe800], RZ ;  /* 0x00e800ffed001388 */ /* 0x000fe20000000c00 */
[----:B------:R-:W-:-:S03]  /*1c160*/  LOP3.LUT R0, R5, R246, RZ, 0xfc, !PT ;  /* 0x000000f605007212 */ /* 0x000fc600078efcff */
[----:B------:R-:W-:Y:S01]  /*1c170*/  @!PT LDS RZ, [RZ] ;  /* 0x00000000fffff984 */ /* 0x000fe20000000800 */
[----:B------:R-:W-:Y:S01]  /*1c180*/  @!PT LDS RZ, [RZ] ;  /* 0x00000000fffff984 */ /* 0x000fe20000000800 */
[----:B------:R-:W-:Y:S01]  /*1c190*/  @!PT LDS RZ, [RZ] ;  /* 0x00000000fffff984 */ /* 0x000fe20000000800 */
[----:B------:R-:W-:Y:S01]  /*1c1a0*/  @!P1 LDGSTS.E.BYPASS.LTC128B.128 [R237+0xf000], desc[UR4][R16.64] ;  /* 0x0f00000010ed9fae */ /* 0x000fe2000b981a04 */
[----:B-1----:R-:W-:-:S04]  /*1c1b0*/  IADD3 R8, P2, PT, R10, UR9, RZ ;  /* 0x000000090a087c10 */ /* 0x002fc8000ff5e0ff */
        /* <DEDUP_REMOVED lines=8> */
[----:B--2---:R-:W-:-:S03]  /*1c240*/  @!P1 IADD3 R14, P2, PT, R6, UR9, RZ ;  /* 0x00000009060e9c10 */ /* 0x004fc6000ff5e0ff */
[----:B------:R-:W-:Y:S01]  /*1c250*/  @P1 STS.128 [R237+0xf800], RZ ;  /* 0x00f800ffed001388 */ /* 0x000fe20000000c00 */
[----:B------:R-:W-:-:S03]  /*1c260*/  @!P1 IADD3.X R15, PT, PT, R7, UR7, RZ, P2, !PT ;  /* 0x00000007070f9c10 */ /* 0x000fc600097fe4ff */
[----:B------:R-:W-:Y:S01]  /*1c270*/  @!PT LDS RZ, [RZ] ;  /* 0x00000000fffff984 */ /* 0x000fe20000000800 */
[----:B------:R-:W-:Y:S01]  /*1c280*/  @!PT LDS RZ, [RZ] ;  /* 0x00000000fffff984 */ /* 0x000fe20000000800 */
[----:B------:R-:W-:Y:S01]  /*1c290*/  @!PT LDS RZ, [RZ] ;  /* 0x00000000fffff984 */ /* 0x000fe20000000800 */
[----:B------:R-:W-:Y:S01]  /*1c2a0*/  @!P1 LDGSTS.E.BYPASS.LTC128B.128 [R237+0x10000], desc[UR4][R10.64] ;  /* 0x100000000aed9fae */ /* 0x000fe2000b981a04 */
[----:B------:R-:W-:-:S03]  /*1c2b0*/  LEA R0, R0, UR6, 0x1 ;  /* 0x0000000600007c11 */ /* 0x000fc6000f8e08ff */
        /* <DEDUP_REMOVED lines=15> */
[----:B------:R-:W-:Y:S01]  /*1c3b0*/  IMAD.MOV.U32 R37, RZ, RZ, R18 ;  /* 0x000000ffff257224 */ /* 0x000fe200078e0012 */
[----:B------:R-:W4:Y:S02]  /*1c3c0*/  LDCU UR4, c[0x0][0x50c] ;  /* 0x0000a180ff0477ac */ /* 0x000f240008000800 */
[----:B------:R-:W-:Y:S04]  /*1c3d0*/  @P1 STS.128 [R237+0x11800], RZ ;  /* 0x011800ffed001388 */ /* 0x000fe80000000c00 */
[----:B------:R-:W-:Y:S04]  /*1c3e0*/  LDSM.16.M88.4 R20, [R0] ;  /* 0x000000000014783b */ /* 0x000fe80000000200 */
[----:B-1----:R-:W3:Y:S01]  /*1c3f0*/  LDSM.16.M88.4 R8, [R108+0x2000] ;  /* 0x002000006c08783b */ /* 0x002ee20000000200 */
[----:B------:R-:W-:-:S03]  /*1c400*/  IMAD.MOV.U32 R18, RZ, RZ, 0x20 ;  /* 0x00000020ff127424 */ /* 0x000fc600078e00ff */
[----:B------:R-:W-:Y:S02]  /*1c410*/  LDSM.16.M88.4 R28, [R108+0x2800] ;  /* 0x002800006c1c783b */ /* 0x000fe40000000200 */
[----:B--2---:R-:W-:Y:S02]  /*1c420*/  SEL R6, R18, 0xffffffe0, !P3 ;  /* 0xffffffe012067807 */ /* 0x004fe40005800000 */
[----:B------:R-:W-:Y:S03]  /*1c430*/  LDSM.16.M88.4 R40, [R108+0x3000] ;  /* 0x003000006c28783b */ /* 0x000fe60000000200 */
[--C-:B------:R-:W-:Y:S01]  /*1c440*/  IMAD.IADD R7, R0, 0x1, R6.reuse ;  /* 0x0000000100077824 */ /* 0x100fe200078e0206 */
[----:B------:R-:W-:Y:S01]  /*1c450*/  LDSM.16.M88.4 R44, [R108+0x3800] ;  /* 0x003800006c2c783b */ /* 0x000fe20000000200 */
[----:B------:R-:W-:-:S03]  /*1c460*/  IMAD.IADD R5, R108, 0x1, R6 ;  /* 0x000000016c057824 */ /* 0x000fc600078e0206 */
[----:B------:R-:W-:Y:S04]  /*1c470*/  LDSM.16.M88.4 R16, [R7] ;  /* 0x000000000710783b */ /* 0x000fe80000000200 */
[----:B------:R-:W1:Y:S04]  /*1c480*/  LDSM.16.M88.4 R24, [R5+0x2000] ;  /* 0x002000000518783b */ /* 0x000e680000000200 */
[----:B------:R-:W2:Y:S04]  /*1c490*/  LDSM.16.M88.4 R32, [R5+0x2800] ;  /* 0x002800000520783b */ /* 0x000ea80000000200 */
[----:B------:R-:W-:Y:S04]  /*1c4a0*/  LDSM.16.M88.4 R72, [R84+0x2000] ;  /* 0x002000005448783b */ /* 0x000fe80000000200 */
[----:B------:R-:W-:Y:S01]  /*1c4b0*/  LDSM.16.M88.4 R56, [R108+0x4000] ;  /* 0x004000006c38783b */ /* 0x000fe20000000200 */
[----:B------:R-:W-:-:S03]  /*1c4c0*/  IMAD.MOV.U32 R243, RZ, RZ, R37 ;  /* 0x000000fffff37224 */ /* 0x000fc600078e0025 */
[----:B------:R-:W0:Y:S01]  /*1c4d0*/  LDGDEPBAR ;  /* 0x00000000000079af */ /* 0x000e220000000000 */
[C---:B---3--:R-:W-:Y:S01]  /*1c4e0*/  HMMA.16816.F32 R12, R20.reuse, R8, RZ ;  /* 0x00000008140c723c */ /* 0x048fe200000018ff */
[----:B------:R-:W-:Y:S02]  /*1c4f0*/  IMAD.IADD R0, R0, 0x1, R38 ;  /* 0x0000000100007824 */ /* 0x000fe400078e0226 */
[----:B------:R-:W3:Y:S04]  /*1c500*/  LDSM.16.M88.4 R52, [R5+0x3000] ;  /* 0x003000000534783b */ /* 0x000ee80000000200 */
[----:B------:R-:W-:Y:S01]  /*1c510*/  LDSM.16.M88.4 R48, [R5+0x3800] ;  /* 0x003800000530783b */ /* 0x000fe20000000200 */
[----:B------:R-:W-:Y:S03]  /*1c520*/  HMMA.16816.F32 R8, R20, R10, RZ ;  /* 0x0000000a1408723c */ /* 0x000fe600000018ff */
[----:B------:R-:W-:Y:S09]  /*1c530*/  LDSM.16.M88.4 R68, [R5+0x4000] ;  /* 0x004000000544783b */ /* 0x000ff20000000200 */
[C---:B-1----:R-:W-:Y:S01]  /*1c540*/  HMMA.16816.F32 R64, R16.reuse, R24, R12 ;  /* 0x000000181040723c */ /* 0x042fe2000000180c */
[----:B------:R1:W5:Y:S07]  /*1c550*/  LDSM.16.M88.4 R12, [R0] ;  /* 0x00000000000c783b */ /* 0x00036e0000000200 */
[----:B------:R-:W-:Y:S08]  /*1c560*/  HMMA.16816.F32 R76, R16, R26, R8 ;  /* 0x0000001a104c723c */ /* 0x000ff00000001808 */
[----:B------:R-:W-:Y:S01]  /*1c570*/  HMMA.16816.F32 R8, R20, R28, RZ ;  /* 0x0000001c1408723c */ /* 0x000fe200000018ff */
[----:B-1----:R-:W-:-:S02]  /*1c580*/  IMAD.IADD R0, R6, 0x1, R0 ;  /* 0x0000000106007824 */ /* 0x002fc400078e0200 */
[----:B------:R-:W-:-:S05]  /*1c590*/  IMAD.IADD R6, R6, 0x1, R84 ;  /* 0x0000000106067824 */ /* 0x000fca00078e0254 */
[C---:B------:R-:W-:Y:S01]  /*1c5a0*/  HMMA.16816.F32 R24, R20.reuse, R30, RZ ;  /* 0x0000001e1418723c */ /* 0x040fe200000018ff */
[----:B------:R-:W-:Y:S07]  /*1c5b0*/  LDSM.16.M88.4 R60, [R6+0x2000] ;  /* 0x00200000063c783b */ /* 0x000fee0000000200 */
[----:B------:R-:W-:Y:S08]  /*1c5c0*/  HMMA.16816.F32 R28, R20, R40, RZ ;  /* 0x00000028141c723c */ /* 0x000ff000000018ff */
[C---:B--2---:R-:W-:Y:S01]  /*1c5d0*/  HMMA.16816.F32 R80, R16.reuse, R32, R8 ;  /* 0x000000201050723c */ /* 0x044fe20000001808 */
[----:B------:R-:W1:Y:S07]  /*1c5e0*/  LDSM.16.M88.4 R8, [R0] ;  /* 0x000000000008783b */ /* 0x000e6e0000000200 */
[C---:B------:R-:W-:Y:S08]  /*1c5f0*/  HMMA.16816.F32 R88, R16.reuse, R34, R24 ;  /* 0x000000221058723c */ /* 0x040ff00000001818 */
[----:B---3--:R-:W-:Y:S08]  /*1c600*/  HMMA.16816.F32 R92, R16, R52, R28 ;  /* 0x00000034105c723c */ /* 0x008ff0000000181c */
[C---:B------:R-:W-:Y:S08]  /*1c610*/  HMMA.16816.F32 R32, R20.reuse, R44, RZ ;  /* 0x0000002c1420723c */ /* 0x040ff000000018ff */
[----:B------:R-:W-:Y:S08]  /*1c620*/  HMMA.16816.F32 R28, R20, R46, RZ ;  /* 0x0000002e141c723c */ /* 0x000ff000000018ff */
[----:B-----5:R-:W-:Y:S01]  /*1c630*/  HMMA.16816.F32 R44, R12, R72, R64 ;  /* 0x000000480c2c723c */ /* 0x020fe20000001840 */
[----:B------:R-:W2:Y:S07]  /*1c640*/  LDSM.16.M88.4 R64, [R108+0x4800] ;  /* 0x004800006c40783b */ /* 0x000eae0000000200 */
[----:B------:R-:W-:Y:S08]  /*1c650*/  HMMA.16816.F32 R24, R20, R56, RZ ;  /* 0x000000381418723c */ /* 0x000ff000000018ff */
[C---:B------:R-:W-:Y:S08]  /*1c660*/  HMMA.16816.F32 R100, R16.reuse, R48, R32 ;  /* 0x000000301064723c */ /* 0x040ff00000001820 */
[----:B------:R-:W-:Y:S01]  /*1c670*/  HMMA.16816.F32 R104, R16, R50, R28 ;  /* 0x000000321068723c */ /* 0x000fe2000000181c */
[----:B------:R-:W3:Y:S07]  /*1c680*/  LDSM.16.M88.4 R48, [R84+0x2800] ;  /* 0x002800005430783b */ /* 0x000eee0000000200 */
[C---:B------:R-:W-:Y:S08]  /*1c690*/  HMMA.16816.F32 R40, R20.reuse, R42, RZ ;  /* 0x0000002a1428723c */ /* 0x040ff000000018ff */
[----:B------:R-:W-:Y:S01]  /*1c6a0*/  HMMA.16816.F32 R28, R20, R58, RZ ;  /* 0x0000003a141c723c */ /* 0x000fe200000018ff */
[----:B------:R-:W-:Y:S07]  /*1c6b0*/  LDSM.16.M88.4 R56, [R5+0x5000] ;  /* 0x005000000538783b */ /* 0x000fee0000000200 */
[----:B-1----:R-:W-:Y:S01]  /*1c6c0*/  HMMA.16816.F32 R32, R8, R60, R44 ;  /* 0x0000003c0820723c */ /* 0x002fe2000000182c */
[----:B------:R-:W1:Y:S07]  /*1c6d0*/  LDSM.16.M88.4 R44, [R5+0x4800] ;  /* 0x00480000052c783b */ /* 0x000e6e0000000200 */
[----:B------:R-:W-:Y:S08]  /*1c6e0*/  HMMA.16816.F32 R116, R16, R68, R24 ;  /* 0x000000441074723c */ /* 0x000ff00000001818 */
[----:B------:R-:W-:Y:S01]  /*1c6f0*/  HMMA.16816.F32 R24, R12, R74, R76 ;  /* 0x0000004a0c18723c */ /* 0x000fe2000000184c */
[----:B------:R-:W-:Y:S07]  /*1c700*/  LDSM.16.M88.4 R72, [R108+0x5800] ;  /* 0x005800006c48783b */ /* 0x000fee0000000200 */
[C---:B------:R-:W-:Y:S01]  /*1c710*/  HMMA.16816.F32 R96, R16.reuse, R54, R40 ;  /* 0x000000361060723c */ /* 0x040fe20000001828 */
[----:B------:R-:W5:Y:S07]  /*1c720*/  LDSM.16.M88.4 R52, [R6+0x2800] ;  /* 0x002800000634783b */ /* 0x000f6e0000000200 */
[----:B------:R-:W-:Y:S01]  /*1c730*/  HMMA.16816.F32 R76, R16, R70, R28 ;  /* 0x00000046104c723c */ /* 0x000fe2000000181c */
[----:B----4-:R-:W-:Y:S01]  /*1c740*/  FMUL.FTZ R0, R32, UR4 ;  /* 0x0000000420007c20 */ /* 0x010fe20008410000 */
[----:B------:R-:W-:Y:S06]  /*1c750*/  LDSM.16.M88.4 R68, [R84+0x4000] ;  /* 0x004000005444783b */ /* 0x000fec0000000200 */
[----:B--2---:R-:W-:Y:S08]  /*1c760*/  HMMA.16816.F32 R28, R20, R64, RZ ;  /* 0x00000040141c723c */ /* 0x004ff000000018ff */
[----:B------:R-:W-:Y:S01]  /*1c770*/  HMMA.16816.F32 R40, R8, R62, R24 ;  /* 0x0000003e0828723c */ /* 0x000fe20000001818 */
[----:B------:R2:W-:Y:S01]  /*1c780*/  MUFU.TANH R200, R0 ;  /* 0x0000000000c87308 */ /* 0x0005e20000002400 */
[----:B------:R-:W-:Y:S06]  /*1c790*/  LDSM.16.M88.4 R60, [R108+0x5000] ;  /* 0x005000006c3c783b */ /* 0x000fec0000000200 */
[----:B---3--:R-:W-:Y:S08]  /*1c7a0*/  HMMA.16816.F32 R24, R12, R48, R80 ;  /* 0x000000300c18723c */ /* 0x008ff00000001850 */
[----:B-1----:R-:W-:Y:S08]  /*1c7b0*/  HMMA.16816.F32 R120, R16, R44, R28 ;  /* 0x0000002c1078723c */ /* 0x002ff0000000181c */
[----:B------:R-:W-:Y:S01]  /*1c7c0*/  HMMA.16816.F32 R28, R20, R66, RZ ;  /* 0x00000042141c723c */ /* 0x000fe200000018ff */
[----:B------:R-:W1:Y:S01]  /*1c7d0*/  LDSM.16.M88.4 R64, [R84+0x3000] ;  /* 0x003000005440783b */ /* 0x000e620000000200 */
[----:B--2---:R-:W-:-:S04]  /*1c7e0*/  FMUL.FTZ R0, R33, UR4 ;  /* 0x0000000421007c20 */ /* 0x004fc80008410000 */
[----:B------:R2:W-:Y:S02]  /*1c7f0*/  MUFU.TANH R205, R0 ;  /* 0x0000000000cd7308 */ /* 0x0005e40000002400 */
[----:B--2---:R-:W-:-:S06]  /*1c800*/  FMUL.FTZ R0, R34, UR4 ;  /* 0x0000000422007c20 */ /* 0x004fcc0008410000 */
[----:B------:R2:W3:Y:S06]  /*1c810*/  MUFU.TANH R204, R0 ;  /* 0x0000000000cc7308 */ /* 0x0004ec0000002400 */
[----:B------:R-:W-:Y:S01]  /*1c820*/  HMMA.16816.F32 R112, R16, R46, R28 ;  /* 0x0000002e1070723c */ /* 0x000fe2000000181c */
[----:B------:R-:W4:Y:S01]  /*1c830*/  LDSM.16.M88.4 R44, [R6+0x3000] ;  /* 0x00300000062c783b */ /* 0x000f220000000200 */
[----:B--2---:R-:W-:-:S06]  /*1c840*/  FMUL.FTZ R0, R35, UR4 ;  /* 0x0000000423007c20 */ /* 0x004fcc0008410000 */
[----:B-----5:R-:W-:Y:S01]  /*1c850*/  HMMA.16816.F32 R32, R8, R52, R24 ;  /* 0x000000340820723c */ /* 0x020fe20000001818 */
[----:B------:R2:W5:Y:S07]  /*1c860*/  MUFU.TANH R207, R0 ;  /* 0x0000000000cf7308 */ /* 0x00056e0000002400 */
[----:B------:R-:W-:Y:S01]  /*1c870*/  HMMA.16816.F32 R24, R12, R50, R88 ;  /* 0x000000320c18723c */ /* 0x000fe20000001858 */
[----:B------:R-:W3:Y:S01]  /*1c880*/  LDSM.16.M88.4 R48, [R84+0x3800] ;  /* 0x003800005430783b */ /* 0x000ee20000000200 */
[----:B--2---:R-:W-:-:S04]  /*1c890*/  FMUL.FTZ R0, R40, UR4 ;  /* 0x0000000428007c20 */ /* 0x004fc80008410000 */
[----:B------:R2:W-:Y:S02]  /*1c8a0*/  MUFU.TANH R240, R0 ;  /* 0x0000000000f07308 */ /* 0x0005e40000002400 */
[----:B--2---:R-:W-:-:S06]  /*1c8b0*/  FMUL.FTZ R0, R41, UR4 ;  /* 0x0000000429007c20 */ /* 0x004fcc0008410000 */
[----:B------:R2:W-:Y:S02]  /*1c8c0*/  MUFU.TANH R241, R0 ;  /* 0x0000000000f17308 */ /* 0x0005e40000002400 */
[----:B--2---:R-:W-:-:S06]  /*1c8d0*/  FMUL.FTZ R0, R42, UR4 ;  /* 0x000000042a007c20 */ /* 0x004fcc0008410000 */
[----:B------:R2:W5:Y:S02]  /*1c8e0*/  MUFU.TANH R199, R0 ;  /* 0x0000000000c77308 */ /* 0x0005640000002400 */
[----:B--2---:R-:W-:Y:S02]  /*1c8f0*/  FMUL.FTZ R0, R43, UR4 ;  /* 0x000000042b007c20 */ /* 0x004fe40008410000 */
[----:B------:R-:W-:Y:S01]  /*1c900*/  HMMA.16816.F32 R40, R8, R54, R24 ;  /* 0x000000360828723c */ /* 0x000fe20000001818 */
[----:B------:R-:W2:Y:S03]  /*1c910*/  LDSM.16.M88.4 R52, [R6+0x3800] ;  /* 0x003800000634783b */ /* 0x000ea60000000200 */
[----:B------:R4:W5:Y:S04]  /*1c920*/  MUFU.TANH R206, R0 ;  /* 0x0000000000ce7308 */ /* 0x0009680000002400 */
[----:B-1----:R-:W-:Y:S01]  /*1c930*/  HMMA.16816.F32 R24, R12, R64, R92 ;  /* 0x000000400c18723c */ /* 0x002fe2000000185c */
[----:B----4-:R-:W-:-:S04]  /*1c940*/  FMUL.FTZ R0, R32, UR4 ;  /* 0x0000000420007c20 */ /* 0x010fc80008410000 */
[----:B------:R1:W4:Y:S03]  /*1c950*/  MUFU.TANH R238, R0 ;  /* 0x0000000000ee7308 */ /* 0x0003260000002400 */
[----:B------:R-:W-:Y:S01]  /*1c960*/  HMMA.16816.F32 R28, R20, R60, RZ ;  /* 0x0000003c141c723c */ /* 0x000fe200000018ff */
[----:B-1----:R-:W-:-:S04]  /*1c970*/  FMUL.FTZ R0, R33, UR4 ;  /* 0x0000000421007c20 */ /* 0x002fc80008410000 */
[----:B------:R1:W-:Y:S02]  /*1c980*/  MUFU.TANH R239, R0 ;  /* 0x0000000000ef7308 */ /* 0x0003e40000002400 */
[----:B-1----:R-:W-:-:S06]  /*1c990*/  FMUL.FTZ R0, R34, UR4 ;  /* 0x0000000422007c20 */ /* 0x002fcc0008410000 */
[----:B------:R1:W4:Y:S02]  /*1c9a0*/  MUFU.TANH R185, R0 ;  /* 0x0000000000b97308 */ /* 0x0003240000002400 */
[----:B-1----:R-:W-:Y:S02]  /*1c9b0*/  FMUL.FTZ R0, R35, UR4 ;  /* 0x0000000423007c20 */ /* 0x002fe40008410000 */
[----:B------:R-:W-:Y:S04]  /*1c9c0*/  HMMA.16816.F32 R32, R8, R44, R24 ;  /* 0x0000002c0820723c */ /* 0x000fe80000001818 */
[----:B------:R1:W4:Y:S04]  /*1c9d0*/  MUFU.TANH R198, R0 ;  /* 0x0000000000c67308 */ /* 0x0003280000002400 */
[----:B------:R-:W-:Y:S01]  /*1c9e0*/  HMMA.16816.F32 R24, R12, R66, R96 ;  /* 0x000000420c18723c */ /* 0x000fe20000001860 */
[----:B------:R-:W-:Y:S01]  /*1c9f0*/  LDSM.16.M88.4 R64, [R6+0x4000] ;  /* 0x004000000640783b */ /* 0x000fe20000000200 */
[----:B-1----:R-:W-:-:S04]  /*1ca00*/  FMUL.FTZ R0, R40, UR4 ;  /* 0x0000000428007c20 */ /* 0x002fc80008410000 */
[----:B------:R1:W4:Y:S02]  /*1ca10*/  MUFU.TANH R231, R0 ;  /* 0x0000000000e77308 */ /* 0x0003240000002400 */
[----:B------:R-:W-:Y:S01]  /*1ca20*/  HMMA.16816.F32 R88, R16, R56, R28 ;  /* 0x000000381058723c */ /* 0x000fe2000000181c */
[----:B-1----:R-:W-:-:S05]  /*1ca30*/  FMUL.FTZ R0, R41, UR4 ;  /* 0x0000000429007c20 */ /* 0x002fca0008410000 */
[----:B------:R1:W-:Y:S02]  /*1ca40*/  MUFU.TANH R232, R0 ;  /* 0x0000000000e87308 */ /* 0x0003e40000002400 */
[----:B------:R-:W-:Y:S01]  /*1ca50*/  HMMA.16816.F32 R28, R20, R62, RZ ;  /* 0x0000003e141c723c */ /* 0x000fe200000018ff */
[----:B------:R-:W5:Y:S01]  /*1ca60*/  LDSM.16.M88.4 R60, [R5+0x5800] ;  /* 0x00580000053c783b */ /* 0x000f620000000200 */
[----:B-1----:R-:W-:-:S04]  /*1ca70*/  FMUL.FTZ R0, R42, UR4 ;  /* 0x000000042a007c20 */ /* 0x002fc80008410000 */
[----:B------:R1:W4:Y:S02]  /*1ca80*/  MUFU.TANH R184, R0 ;  /* 0x0000000000b87308 */ /* 0x0003240000002400 */
[----:B------:R-:W-:Y:S08]  /*1ca90*/  HMMA.16816.F32 R44, R8, R46, R24 ;  /* 0x0000002e082c723c */ /* 0x000ff00000001818 */
[----:B---3--:R-:W-:Y:S01]  /*1caa0*/  HMMA.16816.F32 R24, R12, R48, R100 ;  /* 0x000000300c18723c */ /* 0x008fe20000001864 */
[----:B-1----:R-:W-:-:S04]  /*1cab0*/  FMUL.FTZ R0, R43, UR4 ;  /* 0x000000042b007c20 */ /* 0x002fc80008410000 */
[----:B------:R1:W-:Y:S02]  /*1cac0*/  MUFU.TANH R229, R0 ;  /* 0x0000000000e57308 */ /* 0x0003e40000002400 */
[----:B-1----:R-:W-:-:S06]  /*1cad0*/  FMUL.FTZ R0, R32, UR4 ;  /* 0x0000000420007c20 */ /* 0x002fcc0008410000 */
[----:B------:R1:W3:Y:S01]  /*1cae0*/  MUFU.TANH R191, R0 ;  /* 0x0000000000bf7308 */ /* 0x0002e20000002400 */
[----:B------:R-:W-:Y:S01]  /*1caf0*/  HMMA.16816.F32 R92, R16, R58, R28 ;  /* 0x0000003a105c723c */ /* 0x000fe2000000181c */
[----:B------:R-:W-:Y:S01]  /*1cb00*/  LDSM.16.M88.4 R56, [R5+0x6000] ;  /* 0x006000000538783b */ /* 0x000fe20000000200 */
[----:B-1----:R-:W-:-:S05]  /*1cb10*/  FMUL.FTZ R0, R33, UR4 ;  /* 0x0000000421007c20 */ /* 0x002fca0008410000 */
[----:B------:R1:W-:Y:S01]  /*1cb20*/  MUFU.TANH R230, R0 ;  /* 0x0000000000e67308 */ /* 0x0003e20000002400 */
[----:B------:R-:W-:Y:S01]  /*1cb30*/  HMMA.16816.F32 R40, R12, R50, R104 ;  /* 0x000000320c28723c */ /* 0x000fe20000001868 */
[----:B------:R-:W4:Y:S01]  /*1cb40*/  LDSM.16.M88.4 R48, [R108+0x6000] ;  /* 0x006000006c30783b */ /* 0x000f220000000200 */
[----:B-1----:R-:W-:-:S05]  /*1cb50*/  FMUL.FTZ R0, R34, UR4 ;  /* 0x0000000422007c20 */ /* 0x002fca0008410000 */
[----:B------:R1:W3:Y:S01]  /*1cb60*/  MUFU.TANH R182, R0 ;  /* 0x0000000000b67308 */ /* 0x0002e20000002400 */
[----:B------:R-:W-:Y:S08]  /*1cb70*/  HMMA.16816.F32 R28, R20, R72, RZ ;  /* 0x00000048141c723c */ /* 0x000ff000000018ff */
[----:B--2---:R-:W-:Y:S01]  /*1cb80*/  HMMA.16816.F32 R24, R8, R52, R24 ;  /* 0x000000340818723c */ /* 0x004fe20000001818 */
[----:B-1----:R-:W-:-:S04]  /*1cb90*/  FMUL.FTZ R0, R35, UR4 ;  /* 0x0000000423007c20 */ /* 0x002fc80008410000 */
[----:B------:R1:W2:Y:S02]  /*1cba0*/  MUFU.TANH R227, R0 ;  /* 0x0000000000e37308 */ /* 0x0002a40000002400 */
[----:B-1----:R-:W-:-:S06]  /*1cbb0*/  FMUL.FTZ R0, R44, UR4 ;  /* 0x000000042c007c20 */ /* 0x002fcc0008410000 */
[----:B------:R1:W-:Y:S01]  /*1cbc0*/  MUFU.TANH R228, R0 ;  /* 0x0000000000e47308 */ /* 0x0003e20000002400 */
[----:B------:R-:W-:Y:S01]  /*1cbd0*/  HMMA.16816.F32 R32, R20, R74, RZ ;  /* 0x0000004a1420723c */ /* 0x000fe200000018ff */
[----:B-1----:R-:W-:-:S06]  /*1cbe0*/  FMUL.FTZ R0, R45, UR4 ;  /* 0x000000042d007c20 */ /* 0x002fcc0008410000 */
[----:B------:R1:W2:Y:S01]  /*1cbf0*/  MUFU.TANH R226, R0 ;  /* 0x0000000000e27308 */ /* 0x0002a20000002400 */
[----:B-----5:R-:W-:Y:S01]  /*1cc00*/  HMMA.16816.F32 R80, R16, R60, R28 ;  /* 0x0000003c1050723c */ /* 0x020fe2000000181c */
[----:B-1----:R-:W-:-:S06]  /*1cc10*/  FMUL.FTZ R0, R46, UR4 ;  /* 0x000000042e007c20 */ /* 0x002fcc0008410000 */
[----:B------:R1:W-:Y:S01]  /*1cc20*/  MUFU.TANH R39, R0 ;  /* 0x0000000000277308 */ /* 0x0003e20000002400 */
[----:B------:R-:W-:Y:S08]  /*1cc30*/  HMMA.16816.F32 R28, R12, R68, R116 ;  /* 0x000000440c1c723c */ /* 0x000ff00000001874 */
[----:B------:R-:W-:Y:S01]  /*1cc40*/  HMMA.16816.F32 R40, R8, R54, R40 ;  /* 0x000000360828723c */ /* 0x000fe20000001828 */
[----:B-1----:R-:W-:-:S02]  /*1cc50*/  FMUL.FTZ R0, R47, UR4 ;  /* 0x000000042f007c20 */ /* 0x002fc40008410000 */
[----:B------:R-:W1:Y:S02]  /*1cc60*/  LDSM.16.M88.4 R44, [R84+0x4800] ;  /* 0x00480000542c783b */ /* 0x000e640000000200 */
[----:B------:R5:W2:Y:S02]  /*1cc70*/  MUFU.TANH R38, R0 ;  /* 0x0000000000267308 */ /* 0x000aa40000002400 */
[----:B-----5:R-:W-:-:S06]  /*1cc80*/  FMUL.FTZ R0, R24, UR4 ;  /* 0x0000000418007c20 */ /* 0x020fcc0008410000 */
[----:B------:R5:W-:Y:S01]  /*1cc90*/  MUFU.TANH R170, R0 ;  /* 0x0000000000aa7308 */ /* 0x000be20000002400 */
[----:B------:R-:W-:Y:S01]  /*1cca0*/  HMMA.16816.F32 R72, R16, R62, R32 ;  /* 0x0000003e1048723c */ /* 0x000fe20000001820 */
[----:B------:R-:W-:Y:S01]  /*1ccb0*/  LDSM.16.M88.4 R60, [R84+0x5000] ;  /* 0x00500000543c783b */ /* 0x000fe20000000200 */
[----:B-----5:R-:W-:-:S05]  /*1ccc0*/  FMUL.FTZ R0, R25, UR4 ;  /* 0x0000000419007c20 */ /* 0x020fca0008410000 */
[----:B------:R5:W-:Y:S01]  /*1ccd0*/  MUFU.TANH R225, R0 ;  /* 0x0000000000e17308 */ /* 0x000be20000002400 */
[----:B----4-:R-:W-:Y:S01]  /*1cce0*/  HMMA.16816.F32 R32, R20, R48, RZ ;  /* 0x000000301420723c */ /* 0x010fe200000018ff */
[----:B-----5:R-:W-:-:S06]  /*1ccf0*/  FMUL.FTZ R0, R26, UR4 ;  /* 0x000000041a007c20 */ /* 0x020fcc0008410000 */
[----:B------:R4:W5:Y:S01]  /*1cd00*/  MUFU.TANH R169, R0 ;  /* 0x0000000000a97308 */ /* 0x0009620000002400 */
[----:B------:R-:W-:Y:S01]  /*1cd10*/  HMMA.16816.F32 R52, R8, R64, R28 ;  /* 0x000000400834723c */ /* 0x000fe2000000181c */
[----:B----4-:R-:W-:-:S07]  /*1cd20*/  FMUL.FTZ R0, R27, UR4 ;  /* 0x000000041b007c20 */ /* 0x010fce0008410000 */
[----:B------:R-:W-:Y:S01]  /*1cd30*/  HMMA.16816.F32 R24, R12, R70, R76 ;  /* 0x000000460c18723c */ /* 0x000fe2000000184c */
[----:B------:R-:W4:Y:S01]  /*1cd40*/  LDSM.16.M88.4 R68, [R6+0x4800] ;  /* 0x004800000644783b */ /* 0x000f220000000200 */
[----:B------:R3:W-:Y:S02]  /*1cd50*/  MUFU.TANH R168, R0 ;  /* 0x0000000000a87308 */ /* 0x0007e40000002400 */
[----:B---3--:R-:W-:-:S06]  /*1cd60*/  FMUL.FTZ R0, R40, UR4 ;  /* 0x0000000428007c20 */ /* 0x008fcc0008410000 */
[----:B------:R3:W-:Y:S01]  /*1cd70*/  MUFU.TANH R223, R0 ;  /* 0x0000000000df7308 */ /* 0x0007e20000002400 */
[----:B------:R-:W-:Y:S01]  /*1cd80*/  HMMA.16816.F32 R28, R20, R50, RZ ;  /* 0x00000032141c723c */ /* 0x000fe200000018ff */
[----:B------:R-:W-:Y:S01]  /*1cd90*/  LDSM.16.M88.4 R48, [R6+0x5000] ;  /* 0x005000000630783b */ /* 0x000fe20000000200 */
[----:B---3--:R-:W-:-:S05]  /*1cda0*/  FMUL.FTZ R0, R41, UR4 ;  /* 0x0000000429007c20 */ /* 0x008fca0008410000 */
[----:B------:R3:W-:Y:S01]  /*1cdb0*/  MUFU.TANH R224, R0 ;  /* 0x0000000000e07308 */ /* 0x0007e20000002400 */
[----:B------:R-:W-:Y:S01]  /*1cdc0*/  HMMA.16816.F32 R76, R16, R56, R32 ;  /* 0x00000038104c723c */ /* 0x000fe20000001820 */
[----:B---3--:R-:W-:-:S06]  /*1cdd0*/  FMUL.FTZ R0, R42, UR4 ;  /* 0x000000042a007c20 */ /* 0x008fcc0008410000 */
[----:B------:R3:W5:Y:S01]  /*1cde0*/  MUFU.TANH R37, R0 ;  /* 0x0000000000257308 */ /* 0x0007620000002400 */
[----:B------:R-:W-:Y:S01]  /*1cdf0*/  HMMA.16816.F32 R24, R8, R66, R24 ;  /* 0x000000420818723c */ /* 0x000fe20000001818 */
[----:B------:R-:W-:Y:S07]  /*1ce00*/  LDSM.16.M88.4 R64, [R6+0x5800] ;  /* 0x005800000640783b */ /* 0x000fee0000000200 */
[----:B-1----:R-:W-:Y:S01]  /*1ce10*/  HMMA.16816.F32 R32, R12, R44, R120 ;  /* 0x0000002c0c20723c */ /* 0x002fe20000001878 */
[----:B---3--:R-:W-:-:S07]  /*1ce20*/  FMUL.FTZ R0, R43, UR4 ;  /* 0x000000042b007c20 */ /* 0x008fce0008410000 */
[----:B------:R-:W-:Y:S01]  /*1ce30*/  HMMA.16816.F32 R116, R16, R58, R28 ;  /* 0x0000003a1074723c */ /* 0x000fe2000000181c */
[----:B------:R-:W1:Y:S01]  /*1ce40*/  LDSM.16.M88.4 R40, [R84+0x5800] ;  /* 0x005800005428783b */ /* 0x000e620000000200 */
[----:B------:R3:W5:Y:S02]  /*1ce50*/  MUFU.TANH R221, R0 ;  /* 0x0000000000dd7308 */ /* 0x0007640000002400 */
[----:B---3--:R-:W-:-:S06]  /*1ce60*/  FMUL.FTZ R0, R52, UR4 ;  /* 0x0000000434007c20 */ /* 0x008fcc0008410000 */
[----:B------:R3:W5:Y:S01]  /*1ce70*/  MUFU.TANH R220, R0 ;  /* 0x0000000000dc7308 */ /* 0x0007620000002400 */
[----:B------:R-:W-:Y:S01]  /*1ce80*/  HMMA.16816.F32 R28, R12, R46, R112 ;  /* 0x0000002e0c1c723c */ /* 0x000fe20000001870 */
[----:B---3--:R-:W-:-:S06]  /*1ce90*/  FMUL.FTZ R0, R53, UR4 ;  /* 0x0000000435007c20 */ /* 0x008fcc0008410000 */
[----:B------:R3:W-:Y:S01]  /*1cea0*/  MUFU.TANH R222, R0 ;  /* 0x0000000000de7308 */ /* 0x0007e20000002400 */
[----:B----4-:R-:W-:Y:S01]  /*1ceb0*/  HMMA.16816.F32 R32, R8, R68, R32 ;  /* 0x000000440820723c */ /* 0x010fe20000001820 */
[----:B---3--:R-:W-:-:S06]  /*1cec0*/  FMUL.FTZ R0, R54, UR4 ;  /* 0x0000000436007c20 */ /* 0x008fcc0008410000 */
[----:B------:R3:W4:Y:S02]  /*1ced0*/  MUFU.TANH R173, R0 ;  /* 0x0000000000ad7308 */ /* 0x0007240000002400 */
[----:B---3--:R-:W-:-:S06]  /*1cee0*/  FMUL.FTZ R0, R55, UR4 ;  /* 0x0000000437007c20 */ /* 0x008fcc0008410000 */
[----:B------:R3:W-:Y:S02]  /*1cef0*/  MUFU.TANH R172, R0 ;  /* 0x0000000000ac7308 */ /* 0x0007e40000002400 */
[----:B---3--:R-:W-:-:S06]  /*1cf00*/  FMUL.FTZ R0, R24, UR4 ;  /* 0x0000000418007c20 */ /* 0x008fcc0008410000 */
[----:B------:R3:W4:Y:S01]  /*1cf10*/  MUFU.TANH R218, R0 ;  /* 0x0000000000da7308 */ /* 0x0007220000002400 */
[----:B------:R-:W-:Y:S01]  /*1cf20*/  HMMA.16816.F32 R44, R12, R60, R88 ;  /* 0x0000003c0c2c723c */ /* 0x000fe20000001858 */
[----:B------:R-:W-:Y:S01]  /*1cf30*/  LDSM.16.M88.4 R88, [R84+0x6000] ;  /* 0x006000005458783b */ /* 0x000fe20000000200 */
[----:B---3--:R-:W-:-:S05]  /*1cf40*/  FMUL.FTZ R0, R25, UR4 ;  /* 0x0000000419007c20 */ /* 0x008fca0008410000 */
[----:B------:R3:W-:Y:S02]  /*1cf50*/  MUFU.TANH R219, R0 ;  /* 0x0000000000db7308 */ /* 0x0007e40000002400 */
[----:B---3--:R-:W-:-:S06]  /*1cf60*/  FMUL.FTZ R0, R26, UR4 ;  /* 0x000000041a007c20 */ /* 0x008fcc0008410000 */
[----:B------:R3:W4:Y:S02]  /*1cf70*/  MUFU.TANH R171, R0 ;  /* 0x0000000000ab7308 */ /* 0x0007240000002400 */
[----:B---3--:R-:W-:Y:S02]  /*1cf80*/  FMUL.FTZ R0, R27, UR4 ;  /* 0x000000041b007c20 */ /* 0x008fe40008410000 */
[----:B------:R-:W-:Y:S01]  /*1cf90*/  HMMA.16816.F32 R24, R8, R70, R28 ;  /* 0x000000460818723c */ /* 0x000fe2000000181c */
[----:B------:R-:W3:Y:S03]  /*1cfa0*/  LDSM.16.M88.4 R28, [R108+0x6800] ;  /* 0x006800006c1c783b */ /* 0x000ee60000000200 */
[----:B------:R2:W4:Y:S02]  /*1cfb0*/  MUFU.TANH R217, R0 ;  /* 0x0000000000d97308 */ /* 0x0005240000002400 */
[----:B--2---:R-:W-:-:S06]  /*1cfc0*/  FMUL.FTZ R0, R32, UR4 ;  /* 0x0000000420007c20 */ /* 0x004fcc0008410000 */
[----:B------:R2:W-:Y:S01]  /*1cfd0*/  MUFU.TANH R87, R0 ;  /* 0x0000000000577308 */ /* 0x0005e20000002400 */
[----:B------:R-:W-:Y:S01]  /*1cfe0*/  HMMA.16816.F32 R56, R12, R62, R92 ;  /* 0x0000003e0c38723c */ /* 0x000fe2000000185c */
[----:B--2---:R-:W-:-:S06]  /*1cff0*/  FMUL.FTZ R0, R33, UR4 ;  /* 0x0000000421007c20 */ /* 0x004fcc0008410000 */
[----:B------:R2:W4:Y:S01]  /*1d000*/  MUFU.TANH R85, R0 ;  /* 0x0000000000557308 */ /* 0x0005220000002400 */
[----:B-1----:R-:W-:Y:S01]  /*1d010*/  HMMA.16816.F32 R52, R12, R40, R80 ;  /* 0x000000280c34723c */ /* 0x002fe20000001850 */
[----:B--2---:R-:W-:-:S06]  /*1d020*/  FMUL.FTZ R0, R34, UR4 ;  /* 0x0000000422007c20 */ /* 0x004fcc0008410000 */
[----:B------:R1:W-:Y:S01]  /*1d030*/  MUFU.TANH R175, R0 ;  /* 0x0000000000af7308 */ /* 0x0003e20000002400 */
[----:B------:R-:W-:Y:S01]  /*1d040*/  HMMA.16816.F32 R72, R12, R42, R72 ;  /* 0x0000002a0c48723c */ /* 0x000fe20000001848 */
[----:B------:R-:W2:Y:S07]  /*1d050*/  LDSM.16.M88.4 R40, [R108+0x7000] ;  /* 0x007000006c28783b */ /* 0x000eae0000000200 */
[----:B------:R-:W-:Y:S01]  /*1d060*/  HMMA.16816.F32 R44, R8, R48, R44 ;  /* 0x00000030082c723c */ /* 0x000fe2000000182c */
[----:B-1----:R-:W-:-:S07]  /*1d070*/  FMUL.FTZ R0, R35, UR4 ;  /* 0x0000000423007c20 */ /* 0x002fce0008410000 */
[----:B------:R-:W-:Y:S01]  /*1d080*/  HMMA.16816.F32 R56, R8, R50, R56 ;  /* 0x000000320838723c */ /* 0x000fe20000001838 */
[----:B------:R-:W1:Y:S01]  /*1d090*/  LDSM.16.M88.4 R48, [R108+0x8000] ;  /* 0x008000006c30783b */ /* 0x000e620000000200 */
[----:B------:R5:W4:Y:S03]  /*1d0a0*/  MUFU.TANH R181, R0 ;  /* 0x0000000000b57308 */ /* 0x000b260000002400 */
[----:B------:R-:W-:Y:S01]  /*1d0b0*/  LDSM.16.M88.4 R32, [R108+0x8800] ;  /* 0x008800006c20783b */ /* 0x000fe20000000200 */
[----:B-----5:R-:W-:-:S04]  /*1d0c0*/  FMUL.FTZ R0, R24, UR4 ;  /* 0x0000000418007c20 */ /* 0x020fc80008410000 */
[----:B------:R5:W-:Y:S02]  /*1d0d0*/  MUFU.TANH R86, R0 ;  /* 0x0000000000567308 */ /* 0x000be40000002400 */
[----:B-----5:R-:W-:-:S06]  /*1d0e0*/  FMUL.FTZ R0, R25, UR4 ;  /* 0x0000000419007c20 */ /* 0x020fcc0008410000 */
[----:B------:R5:W4:Y:S02]  /*1d0f0*/  MUFU.TANH R214, R0 ;  /* 0x0000000000d67308 */ /* 0x000b240000002400 */
[----:B-----5:R-:W-:-:S06]  /*1d100*/  FMUL.FTZ R0, R26, UR4 ;  /* 0x000000041a007c20 */ /* 0x020fcc0008410000 */
[----:B------:R5:W-:Y:S02]  /*1d110*/  MUFU.TANH R174, R0 ;  /* 0x0000000000ae7308 */ /* 0x000be40000002400 */
[----:B-----5:R-:W-:Y:S01]  /*1d120*/  FMUL.FTZ R0, R27, UR4 ;  /* 0x000000041b007c20 */ /* 0x020fe20008410000 */
[----:B------:R-:W-:Y:S01]  /*1d130*/  HMMA.16816.F32 R60, R8, R64, R52 ;  /* 0x00000040083c723c */ /* 0x000fe20000001834 */
[----:B------:R-:W5:Y:S04]  /*1d140*/  LDSM.16.M88.4 R52, [R108+0x7800] ;  /* 0x007800006c34783b */ /* 0x000f680000000200 */
[----:B------:R3:W4:Y:S01]  /*1d150*/  MUFU.TANH R180, R0 ;  /* 0x0000000000b47308 */ /* 0x0007220000002400 */
[----:B------:R-:W-:Y:S01]  /*1d160*/  LDSM.16.M88.4 R24, [R108+0x9800] ;  /* 0x009800006c18783b */ /* 0x000fe20000000200 */
[----:B---3--:R-:W-:-:S06]  /*1d170*/  FMUL.FTZ R0, R44, UR4 ;  /* 0x000000042c007c20 */ /* 0x008fcc0008410000 */
[----:B------:R3:W4:Y:S01]  /*1d180*/  MUFU.TANH R183, R0 ;  /* 0x0000000000b77308 */ /* 0x0007220000002400 */
[----:B------:R-:W-:Y:S01]  /*1d190*/  HMMA.16816.F32 R72, R8, R66, R72 ;  /* 0x000000420848723c */ /* 0x000fe20000001848 */
[----:B---3--:R-:W-:-:S06]  /*1d1a0*/  FMUL.FTZ R0, R45, UR4 ;  /* 0x000000042d007c20 */ /* 0x008fcc0008410000 */
[----:B------:R3:W-:Y:S01]  /*1d1b0*/  MUFU.TANH R216, R0 ;  /* 0x0000000000d87308 */ /* 0x0007e20000002400 */
[C---:B------:R-:W-:Y:S08]  /*1d1c0*/  HMMA.16816.F32 R64, R20.reuse, R28, RZ ;  /* 0x0000001c1440723c */ /* 0x040ff000000018ff */
[----:B------:R-:W-:Y:S01]  /*1d1d0*/  HMMA.16816.F32 R68, R20, R30, RZ ;  /* 0x0000001e1444723c */ /* 0x000fe200000018ff */
[----:B------:R5:W4:Y:S01]  /*1d1e0*/  LDSM.16.M88.4 R28, [R108+0x9000] ;  /* 0x009000006c1c783b */ /* 0x000b220000000200 */
[----:B---3--:R-:W-:-:S04]  /*1d1f0*/  FMUL.FTZ R0, R46, UR4 ;  /* 0x000000042e007c20 */ /* 0x008fc80008410000 */
[----:B------:R3:W4:Y:S02]  /*1d200*/  MUFU.TANH R189, R0 ;  /* 0x0000000000bd7308 */ /* 0x0007240000002400 */
[----:B------:R-:W-:Y:S08]  /*1d210*/  HMMA.16816.F32 R92, R12, R88, R76 ;  /* 0x000000580c5c723c */ /* 0x000ff0000000184c */
[----:B--2---:R-:W-:Y:S01]  /*1d220*/  HMMA.16816.F32 R76, R20, R40, RZ ;  /* 0x00000028144c723c */ /* 0x004fe200000018ff */
[----:B---3--:R-:W-:-:S07]  /*1d230*/  FMUL.FTZ R0, R47, UR4 ;  /* 0x000000042f007c20 */ /* 0x008fce0008410000 */
[----:B------:R-:W-:Y:S01]  /*1d240*/  HMMA.16816.F32 R80, R20, R42, RZ ;  /* 0x0000002a1450723c */ /* 0x000fe200000018ff */
[----:B------:R-:W2:Y:S01]  /*1d250*/  LDSM.16.M88.4 R44, [R5+0x6800] ;  /* 0x00680000052c783b */ /* 0x000ea20000000200 */
[----:B------:R3:W2:Y:S03]  /*1d260*/  MUFU.TANH R188, R0 ;  /* 0x0000000000bc7308 */ /* 0x0006a60000002400 */
[----:B------:R-:W2:Y:S01]  /*1d270*/  LDSM.16.M88.4 R40, [R6+0x6000] ;  /* 0x006000000628783b */ /* 0x000ea20000000200 */
[----:B---3--:R-:W-:-:S04]  /*1d280*/  FMUL.FTZ R0, R56, UR4 ;  /* 0x0000000438007c20 */ /* 0x008fc80008410000 */
[----:B------:R3:W2:Y:S01]  /*1d290*/  MUFU.TANH R186, R0 ;  /* 0x0000000000ba7308 */ /* 0x0006a20000002400 */
[----:B-1----:R-:W-:Y:S01]  /*1d2a0*/  HMMA.16816.F32 R104, R20, R48, RZ ;  /* 0x000000301468723c */ /* 0x002fe200000018ff */
[----:B---3--:R-:W-:-:S06]  /*1d2b0*/  FMUL.FTZ R0, R57, UR4 ;  /* 0x0000000439007c20 */ /* 0x008fcc0008410000 */
[----:B------:R1:W-:Y:S01]  /*1d2c0*/  MUFU.TANH R213, R0 ;  /* 0x0000000000d57308 */ /* 0x0003e20000002400 */
[----:B-----5:R-:W-:Y:S01]  /*1d2d0*/  HMMA.16816.F32 R108, R20, R50, RZ ;  /* 0x00000032146c723c */ /* 0x020fe200000018ff */
[----:B------:R-:W3:Y:S01]  /*1d2e0*/  LDSM.16.M88.4 R48, [R84+0x6800] ;  /* 0x006800005430783b */ /* 0x000ee20000000200 */
[----:B-1----:R-:W-:-:S05]  /*1d2f0*/  FMUL.FTZ R0, R58, UR4 ;  /* 0x000000043a007c20 */ /* 0x002fca0008410000 */
[----:B------:R1:W5:Y:S02]  /*1d300*/  MUFU.TANH R187, R0 ;  /* 0x0000000000bb7308 */ /* 0x0003640000002400 */
[----:B-1----:R-:W-:Y:S01]  /*1d310*/  FMUL.FTZ R0, R59, UR4 ;  /* 0x000000043b007c20 */ /* 0x002fe20008410000 */
[----:B------:R-:W-:Y:S01]  /*1d320*/  HMMA.16816.F32 R96, R20, R52, RZ ;  /* 0x000000341460723c */ /* 0x000fe200000018ff */
[----:B------:R-:W-:Y:S04]  /*1d330*/  LDSM.16.M88.4 R56, [R6+0x6800] ;  /* 0x006800000638783b */ /* 0x000fe80000000200 */
[----:B------:R1:W5:Y:S02]  /*1d340*/  MUFU.TANH R212, R0 ;  /* 0x0000000000d47308 */ /* 0x0003640000002400 */
[----:B-1----:R-:W-:-:S06]  /*1d350*/  FMUL.FTZ R0, R60, UR4 ;  /* 0x000000043c007c20 */ /* 0x002fcc0008410000 */
[----:B------:R1:W5:Y:S01]  /*1d360*/  MUFU.TANH R190, R0 ;  /* 0x0000000000be7308 */ /* 0x0003620000002400 */
[----:B------:R-:W-:Y:S01]  /*1d370*/  HMMA.16816.F32 R100, R20, R54, RZ ;  /* 0x000000361464723c */ /* 0x000fe200000018ff */
[----:B------:R-:W-:Y:S01]  /*1d380*/  LDSM.16.M88.4 R52, [R5+0x7800] ;  /* 0x007800000534783b */ /* 0x000fe20000000200 */
[----:B-1----:R-:W-:-:S05]  /*1d390*/  FMUL.FTZ R0, R61, UR4 ;  /* 0x000000043d007c20 */ /* 0x002fca0008410000 */
[----:B------:R1:W-:Y:S01]  /*1d3a0*/  MUFU.TANH R215, R0 ;  /* 0x0000000000d77308 */ /* 0x0003e20000002400 */
[C---:B------:R-:W-:Y:S08]  /*1d3b0*/  HMMA.16816.F32 R112, R20.reuse, R32, RZ ;  /* 0x000000201470723c */ /* 0x040ff000000018ff */
[----:B------:R-:W-:Y:S01]  /*1d3c0*/  HMMA.16816.F32 R120, R20, R34, RZ ;  /* 0x000000221478723c */ /* 0x000fe200000018ff */
[----:B------:R-:W5:Y:S01]  /*1d3d0*/  LDSM.16.M88.4 R32, [R5+0x7000] ;  /* 0x007000000520783b */ /* 0x000f620000000200 */
[----:B-1----:R-:W-:-:S04]  /*1d3e0*/  FMUL.FTZ R0, R62, UR4 ;  /* 0x000000043e007c20 */ /* 0x002fc80008410000 */
[----:B------:R1:W5:Y:S02]  /*1d3f0*/  MUFU.TANH R195, R0 ;  /* 0x0000000000c37308 */ /* 0x0003640000002400 */
[C---:B----4-:R-:W-:Y:S08]  /*1d400*/  HMMA.16816.F32 R124, R20.reuse, R28, RZ ;  /* 0x0000001c147c723c */ /* 0x050ff000000018ff */
[----:B------:R-:W-:Y:S01]  /*1d410*/  HMMA.16816.F32 R128, R20, R30, RZ ;  /* 0x0000001e1480723c */ /* 0x000fe200000018ff */
[----:B-1----:R-:W-:-:S07]  /*1d420*/  FMUL.FTZ R0, R63, UR4 ;  /* 0x000000043f007c20 */ /* 0x002fce0008410000 */
[C---:B------:R-:W-:Y:S01]  /*1d430*/  HMMA.16816.F32 R132, R20.reuse, R24, RZ ;  /* 0x000000181484723c */ /* 0x040fe200000018ff */
[----:B------:R-:W1:Y:S01]  /*1d440*/  LDSM.16.M88.4 R60, [R84+0x7000] ;  /* 0x00700000543c783b */ /* 0x000e620000000200 */
[----:B------:R4:W1:Y:S06]  /*1d450*/  MUFU.TANH R194, R0 ;  /* 0x0000000000c27308 */ /* 0x00086c0000002400 */
[----:B------:R-:W-:Y:S08]  /*1d460*/  HMMA.16816.F32 R176, R20, R26, RZ ;  /* 0x0000001a14b0723c */ /* 0x000ff000000018ff */
[----:B------:R-:W-:Y:S01]  /*1d470*/  HMMA.16816.F32 R20, R12, R90, R116 ;  /* 0x0000005a0c14723c */ /* 0x000fe20000001874 */
[----:B----4-:R-:W-:-:S07]  /*1d480*/  FMUL.FTZ R0, R72, UR4 ;  /* 0x0000000448007c20 */ /* 0x010fce0008410000 */
[----:B--2---:R-:W-:Y:S01]  /*1d490*/  HMMA.16816.F32 R24, R16, R44, R64 ;  /* 0x0000002c1018723c */ /* 0x004fe20000001840 */
[----:B------:R2:W4:Y:S07]  /*1d4a0*/  MUFU.TANH R210, R0 ;  /* 0x0000000000d27308 */ /* 0x00052e0000002400 */
[----:B------:R-:W-:Y:S01]  /*1d4b0*/  HMMA.16816.F32 R28, R8, R40, R92 ;  /* 0x00000028081c723c */ /* 0x000fe2000000185c */
[----:B--2---:R-:W-:-:S04]  /*1d4c0*/  FMUL.FTZ R0, R73, UR4 ;  /* 0x0000000449007c20 */ /* 0x004fc80008410000 */
[----:B------:R2:W-:Y:S03]  /*1d4d0*/  MUFU.TANH R211, R0 ;  /* 0x0000000000d37308 */ /* 0x0005e60000002400 */
[----:B------:R-:W-:Y:S01]  /*1d4e0*/  HMMA.16816.F32 R40, R8, R42, R20 ;  /* 0x0000002a0828723c */ /* 0x000fe20000001814 */
[----:B--2---:R-:W-:-:S04]  /*1d4f0*/  FMUL.FTZ R0, R74, UR4 ;  /* 0x000000044a007c20 */ /* 0x004fc80008410000 */
[----:B------:R2:W4:Y:S03]  /*1d500*/  MUFU.TANH R193, R0 ;  /* 0x0000000000c17308 */ /* 0x0005260000002400 */
[----:B---3--:R-:W-:Y:S01]  /*1d510*/  HMMA.16816.F32 R20, R12, R48, R24 ;  /* 0x000000300c14723c */ /* 0x008fe20000001818 */
[----:B--2---:R-:W-:-:S04]  /*1d520*/  FMUL.FTZ R0, R75, UR4 ;  /* 0x000000044b007c20 */ /* 0x004fc80008410000 */
[----:B------:R2:W-:Y:S03]  /*1d530*/  MUFU.TANH R192, R0 ;  /* 0x0000000000c07308 */ /* 0x0005e60000002400 */
[----:B------:R-:W-:Y:S01]  /*1d540*/  HMMA.16816.F32 R44, R16, R46, R68 ;  /* 0x0000002e102c723c */ /* 0x000fe20000001844 */
[----:B--2---:R-:W-:-:S04]  /*1d550*/  FMUL.FTZ R0, R28, UR4 ;  /* 0x000000041c007c20 */ /* 0x004fc80008410000 */
[----:B------:R2:W3:Y:S01]  /*1d560*/  MUFU.TANH R196, R0 ;  /* 0x0000000000c47308 */ /* 0x0004e20000002400 */
[----:B------:R-:W-:Y:S02]  /*1d570*/  IMAD.SHL.U32 R7, R236, 0x2, RZ ;  /* 0x00000002ec077824 */ /* 0x000fe400078e00ff */
[----:B--2---:R-:W-:-:S05]  /*1d580*/  FMUL.FTZ R0, R29, UR4 ;  /* 0x000000041d007c20 */ /* 0x004fca0008410000 */
[----:B------:R2:W-:Y:S01]  /*1d590*/  MUFU.TANH R209, R0 ;  /* 0x0000000000d17308 */ /* 0x0005e20000002400 */
[----:B------:R-:W-:Y:S01]  /*1d5a0*/  LOP3.LUT R7, R7, 0x6, RZ, 0xc0, !PT ;  /* 0x0000000607077812 */ /* 0x000fe200078ec0ff */
[----:B-----5:R-:W-:Y:S01]  /*1d5b0*/  HMMA.16816.F32 R64, R16, R32, R76 ;  /* 0x000000201040723c */ /* 0x020fe2000000184c */
[----:B--2---:R-:W-:-:S05]  /*1d5c0*/  FMUL.FTZ R0, R30, UR4 ;  /* 0x000000041e007c20 */ /* 0x004fca0008410000 */
[----:B------:R2:W5:Y:S02]  /*1d5d0*/  MUFU.TANH R203, R0 ;  /* 0x0000000000cb7308 */ /* 0x0005640000002400 */
[----:B------:R-:W-:Y:S01]  /*1d5e0*/  HMMA.16816.F32 R68, R16, R34, R80 ;  /* 0x000000221044723c */ /* 0x000fe20000001850 */
[----:B------:R-:W4:Y:S01]  /*1d5f0*/  LDSM.16.M88.4 R32, [R5+0x8000] ;  /* 0x008000000520783b */ /* 0x000f220000000200 */
[----:B------:R-:W-:Y:S01]  /*1d600*/  FMUL.FTZ R24, R41, UR4 ;  /* 0x0000000429187c20 */ /* 0x000fe20008410000 */
[----:B------:R-:W-:Y:S01]  /*1d610*/  FMUL.FTZ R25, R43, UR4 ;  /* 0x000000042b197c20 */ /* 0x000fe20008410000 */
[----:B--2---:R-:W-:-:S04]  /*1d620*/  FMUL.FTZ R0, R31, UR4 ;  /* 0x000000041f007c20 */ /* 0x004fc80008410000 */
[----:B------:R-:W-:Y:S01]  /*1d630*/  HMMA.16816.F32 R28, R8, R56, R20 ;  /* 0x00000038081c723c */ /* 0x000fe20000001814 */
[----:B------:R2:W5:Y:S01]  /*1d640*/  MUFU.TANH R202, R0 ;  /* 0x0000000000ca7308 */ /* 0x0005620000002400 */
[----:B------:R-:W-:-:S07]  /*1d650*/  FMUL.FTZ R20, R42, UR4 ;  /* 0x000000042a147c20 */ /* 0x000fce0008410000 */
[----:B------:R1:W-:Y:S01]  /*1d660*/  MUFU.TANH R201, R20 ;  /* 0x0000001400c97308 */ /* 0x0003e20000002400 */
[----:B--2---:R-:W-:Y:S02]  /*1d670*/  FMUL.FTZ R0, R40, UR4 ;  /* 0x0000000428007c20 */ /* 0x004fe40008410000 */
[----:B------:R-:W2:Y:S05]  /*1d680*/  LDSM.16.M88.4 R40, [R6+0x7000] ;  /* 0x007000000628783b */ /* 0x000eaa0000000200 */
[----:B------:R3:W-:Y:S01]  /*1d690*/  MUFU.TANH R197, R0 ;  /* 0x0000000000c57308 */ /* 0x0007e20000002400 */
[----:B-1----:R-:W-:Y:S01]  /*1d6a0*/  HMMA.16816.F32 R20, R12, R50, R44 ;  /* 0x000000320c14723c */ /* 0x002fe2000000182c */
[----:B------:R-:W-:Y:S06]  /*1d6b0*/  LDSM.16.M88.4 R48, [R84+0x7800] ;  /* 0x007800005430783b */ /* 0x000fec0000000200 */
[----:B------:R1:W-:Y:S01]  /*1d6c0*/  MUFU.TANH R208, R24 ;  /* 0x0000001800d07308 */ /* 0x0003e20000002400 */
[----:B------:R-:W-:Y:S01]  /*1d6d0*/  HMMA.16816.F32 R72, R16, R52, R96 ;  /* 0x000000341048723c */ /* 0x000fe20000001860 */
[----:B------:R-:W-:Y:S01]  /*1d6e0*/  FMUL.FTZ R29, R29, UR4 ;  /* 0x000000041d1d7c20 */ /* 0x000fe20008410000 */
[----:B------:R-:W-:Y:S01]  /*1d6f0*/  FMUL.FTZ R30, R30, UR4 ;  /* 0x000000041e1e7c20 */ /* 0x000fe20008410000 */
[----:B------:R-:W-:Y:S01]  /*1d700*/  FMUL.FTZ R31, R31, UR4 ;  /* 0x000000041f1f7c20 */ /* 0x000fe20008410000 */
[----:B------:R-:W-:Y:S01]  /*1d710*/  LDSM.16.M88.4 R44, [R5+0x9000] ;  /* 0x00900000052c783b */ /* 0x000fe20000000200 */
[----:B---3--:R-:W-:-:S05]  /*1d720*/  PRMT R0, R7, 0x6540, R243 ;  /* 0x0000654007007816 */ /* 0x008fca00000000f3 */
[C---:B------:R-:W-:Y:S02]  /*1d730*/  VIADD R7, R0.reuse, 0xfffffe00 ;  /* 0xfffffe0000077836 */ /* 0x040fe40000000000 */
[----:B-1----:R-:W-:-:S03]  /*1d740*/  VIADD R24, R0, 0xfffffe01 ;  /* 0xfffffe0100187836 */ /* 0x002fc60000000000 */
[C---:B------:R-:W-:Y:S02]  /*1d750*/  ISETP.GE.AND P3, PT, R7.reuse, R2, PT ;  /* 0x000000020700720c */ /* 0x040fe40003f66270 */
[----:B------:R-:W-:Y:S01]  /*1d760*/  ISETP.GE.AND P2, PT, R7, R4, PT ;  /* 0x000000040700720c */ /* 0x000fe20003f46270 */
[----:B------:R-:W-:Y:S01]  /*1d770*/  VIADD R7, R0, 0xfffffe08 ;  /* 0xfffffe0800077836 */ /* 0x000fe20000000000 */
[C---:B------:R-:W-:Y:S02]  /*1d780*/  ISETP.GE.AND P4, PT, R24.reuse, R2, PT ;  /* 0x000000021800720c */ /* 0x040fe40003f86270 */
[----:B------:R-:W-:Y:S01]  /*1d790*/  ISETP.GE.AND P5, PT, R24, R4, PT ;  /* 0x000000041800720c */ /* 0x000fe20003fa6270 */
[----:B------:R-:W-:Y:S01]  /*1d7a0*/  FMUL.FTZ R24, R28, UR4 ;  /* 0x000000041c187c20 */ /* 0x000fe20008410000 */
[----:B------:R-:W-:Y:S02]  /*1d7b0*/  FSEL R95, R204, -INF , !P2 ;  /* 0xff800000cc5f7808 */ /* 0x000fe40005000000 */
[----:B------:R-:W-:-:S02]  /*1d7c0*/  ISETP.GE.AND P6, PT, R7, R2, PT ;  /* 0x000000020700720c */ /* 0x000fc40003fc6270 */
[----:B------:R-:W-:Y:S01]  /*1d7d0*/  ISETP.GE.AND P2, PT, R7, R4, PT ;  /* 0x000000040700720c */ /* 0x000fe20003f46270 */
[----:B------:R-:W-:Y:S01]  /*1d7e0*/  VIADD R7, R0, 0xfffffe09 ;  /* 0xfffffe0900077836 */ /* 0x000fe20000000000 */
[----:B------:R-:W-:Y:S02]  /*1d7f0*/  FSEL R93, R200, -INF , !P3 ;  /* 0xff800000c85d7808 */ /* 0x000fe40005800000 */
[----:B------:R-:W-:Y:S01]  /*1d800*/  FSEL R90, R205, -INF , !P4 ;  /* 0xff800000cd5a7808 */ /* 0x000fe20006000000 */
[----:B------:R-:W1:Y:S01]  /*1d810*/  MUFU.TANH R200, R25 ;  /* 0x0000001900c87308 */ /* 0x000e620000002400 */
[C---:B------:R-:W-:Y:S02]  /*1d820*/  ISETP.GE.AND P4, PT, R7.reuse, R2, PT ;  /* 0x000000020700720c */ /* 0x040fe40003f86270 */
[----:B------:R-:W-:Y:S01]  /*1d830*/  ISETP.GE.AND P3, PT, R7, R4, PT ;  /* 0x000000040700720c */ /* 0x000fe20003f66270 */
[----:B------:R-:W-:-:S04]  /*1d840*/  VIADD R7, R0, 0xfffffe10 ;  /* 0xfffffe1000077836 */ /* 0x000fc80000000000 */
[----:B------:R3:W-:Y:S01]  /*1d850*/  MUFU.TANH R205, R24 ;  /* 0x0000001800cd7308 */ /* 0x0007e20000002400 */
[----:B------:R-:W-:Y:S02]  /*1d860*/  FSEL R91, R207, -INF , !P5 ;  /* 0xff800000cf5b7808 */ /* 0x000fe40006800000 */
[----:B------:R-:W-:Y:S02]  /*1d870*/  FSEL R96, R199, -INF , !P2 ;  /* 0xff800000c7607808 */ /* 0x000fe40005000000 */
[C---:B------:R-:W-:Y:S02]  /*1d880*/  ISETP.GE.AND P5, PT, R7.reuse, R2, PT ;  /* 0x000000020700720c */ /* 0x040fe40003fa6270 */
[----:B------:R-:W-:Y:S01]  /*1d890*/  ISETP.GE.AND P2, PT, R7, R4, PT ;  /* 0x000000040700720c */ /* 0x000fe20003f46270 */
[----:B------:R-:W-:Y:S01]  /*1d8a0*/  VIADD R7, R0, 0xfffffe11 ;  /* 0xfffffe1100077836 */ /* 0x000fe20000000000 */
[----:B---3--:R-:W-:Y:S01]  /*1d8b0*/  HMMA.16816.F32 R24, R8, R58, R20 ;  /* 0x0000003a0818723c */ /* 0x008fe20000001814 */
[----:B------:R-:W-:-:S02]  /*1d8c0*/  FSEL R89, R241, -INF , !P4 ;  /* 0xff800000f1597808 */ /* 0x000fc40006000000 */
[----:B------:R-:W-:Y:S01]  /*1d8d0*/  FSEL R94, R206, -INF , !P3 ;  /* 0xff800000ce5e7808 */ /* 0x000fe20005800000 */
[----:B------:R-:W3:Y:S01]  /*1d8e0*/  MUFU.TANH R207, R29 ;  /* 0x0000001d00cf7308 */ /* 0x000ee20000002400 */
[----:B------:R-:W-:Y:S03]  /*1d8f0*/  LDSM.16.M88.4 R56, [R84+0x8000] ;  /* 0x008000005438783b */ /* 0x000fe60000000200 */
[----:B------:R-:W-:Y:S01]  /*1d900*/  HMMA.16816.F32 R20, R12, R60, R64 ;  /* 0x0000003c0c14723c */ /* 0x000fe20000001840 */
[C---:B------:R-:W-:Y:S02]  /*1d910*/  ISETP.GE.AND P4, PT, R7.reuse, R2, PT ;  /* 0x000000020700720c */ /* 0x040fe40003f86270 */
[----:B------:R-:W-:Y:S01]  /*1d920*/  ISETP.GE.AND P3, PT, R7, R4, PT ;  /* 0x000000040700720c */ /* 0x000fe20003f66270 */
[----:B------:R-:W-:Y:S01]  /*1d930*/  VIADD R7, R0, 0xfffffe18 ;  /* 0xfffffe1800077836 */ /* 0x000fe20000000000 */
[----:B------:R-:W-:Y:S03]  /*1d940*/  MUFU.TANH R204, R30 ;  /* 0x0000001e00cc7308 */ /* 0x000fe60000002400 */
[----:B------:R-:W-:Y:S01]  /*1d950*/  HMMA.16816.F32 R76, R16, R54, R100 ;  /* 0x00000036104c723c */ /* 0x000fe20000001864 */
[----:B------:R-:W-:Y:S01]  /*1d960*/  FSEL R101, R238, -INF , !P5 ;  /* 0xff800000ee657808 */ /* 0x000fe20006800000 */
[----:B------:R-:W-:Y:S01]  /*1d970*/  LDSM.16.M88.4 R52, [R6+0x7800] ;  /* 0x007800000634783b */ /* 0x000fe20000000200 */
[----:B------:R-:W-:-:S02]  /*1d980*/  ISETP.GE.AND P5, PT, R7, R2, PT ;  /* 0x000000020700720c */ /* 0x000fc40003fa6270 */
[----:B------:R2:W3:Y:S03]  /*1d990*/  MUFU.TANH R206, R31 ;  /* 0x0000001f00ce7308 */ /* 0x0004e60000002400 */
[----:B----4-:R-:W-:Y:S01]  /*1d9a0*/  HMMA.16816.F32 R64, R16, R32, R104 ;  /* 0x000000201040723c */ /* 0x010fe20000001868 */
[----:B------:R-:W-:Y:S02]  /*1d9b0*/  FSEL R105, R185, -INF , !P2 ;  /* 0xff800000b9697808 */ /* 0x000fe40005000000 */
[----:B------:R-:W-:Y:S01]  /*1d9c0*/  ISETP.GE.AND P2, PT, R7, R4, PT ;  /* 0x000000040700720c */ /* 0x000fe20003f46270 */
[----:B------:R-:W-:-:S04]  /*1d9d0*/  VIADD R7, R0, 0xfffffe19 ;  /* 0xfffffe1900077836 */ /* 0x000fc80000000000 */
[----:B------:R-:W-:Y:S01]  /*1d9e0*/  HMMA.16816.F32 R80, R16, R34, R108 ;  /* 0x000000221050723c */ /* 0x000fe2000000186c */
[----:B------:R-:W4:Y:S01]  /*1d9f0*/  LDSM.16.M88.4 R32, [R5+0x8800] ;  /* 0x008800000520783b */ /* 0x000f220000000200 */
[----:B------:R-:W-:Y:S02]  /*1da00*/  FSEL R100, R239, -INF , !P4 ;  /* 0xff800000ef647808 */ /* 0x000fe40006000000 */
[----:B------:R-:W-:-:S04]  /*1da10*/  FSEL R104, R198, -INF , !P3 ;  /* 0xff800000c6687808 */ /* 0x000fc80005800000 */
[----:B--2---:R-:W-:Y:S01]  /*1da20*/  HMMA.16816.F32 R28, R8, R40, R20 ;  /* 0x00000028081c723c */ /* 0x004fe20000001814 */
[C---:B------:R-:W-:Y:S02]  /*1da30*/  ISETP.GE.AND P4, PT, R7.reuse, R2, PT ;  /* 0x000000020700720c */ /* 0x040fe40003f86270 */
[----:B------:R-:W-:Y:S01]  /*1da40*/  ISETP.GE.AND P3, PT, R7, R4, PT ;  /* 0x000000040700720c */ /* 0x000fe20003f66270 */
[----:B------:R-:W-:-:S04]  /*1da50*/  VIADD R7, R0, 0xfffffe20 ;  /* 0xfffffe2000077836 */ /* 0x000fc80000000000 */
[----:B------:R-:W-:Y:S01]  /*1da60*/  HMMA.16816.F32 R20, R12, R62, R68 ;  /* 0x0000003e0c14723c */ /* 0x000fe20000001844 */
[----:B------:R-:W-:Y:S02]  /*1da70*/  FSEL R98, R231, -INF , !P5 ;  /* 0xff800000e7627808 */ /* 0x000fe40006800000 */
[----:B------:R-:W-:Y:S02]  /*1da80*/  FSEL R106, R184, -INF , !P2 ;  /* 0xff800000b86a7808 */ /* 0x000fe40005000000 */
[C---:B------:R-:W-:Y:S02]  /*1da90*/  ISETP.GE.AND P5, PT, R7.reuse, R2, PT ;  /* 0x000000020700720c */ /* 0x040fe40003fa6270 */
[----:B------:R-:W-:Y:S01]  /*1daa0*/  ISETP.GE.AND P2, PT, R7, R4, PT ;  /* 0x000000040700720c */ /* 0x000fe20003f46270 */
[----:B------:R-:W-:Y:S01]  /*1dab0*/  FMUL.FTZ R7, R26, UR4 ;  /* 0x000000041a077c20 */ /* 0x000fe20008410000 */
[----:B------:R-:W-:-:S03]  /*1dac0*/  FMUL.FTZ R24, R24, UR4 ;  /* 0x0000000418187c20 */ /* 0x000fc60008410000 */
[----:B------:R2:W-:Y:S01]  /*1dad0*/  MUFU.TANH R185, R7 ;  /* 0x0000000700b97308 */ /* 0x0005e20000002400 */
[----:B------:R-:W-:Y:S01]  /*1dae0*/  FMUL.FTZ R25, R25, UR4 ;  /* 0x0000000419197c20 */ /* 0x000fe20008410000 */
[----:B------:R-:W-:Y:S01]  /*1daf0*/  FMUL.FTZ R27, R27, UR4 ;  /* 0x000000041b1b7c20 */ /* 0x000fe20008410000 */
[----:B------:R-:W-:-:S05]  /*1db00*/  FSEL R109, R191, -INF , !P5 ;  /* 0xff800000bf6d7808 */ /* 0x000fca0006800000 */
[----:B------:R5:W-:Y:S01]  /*1db10*/  MUFU.TANH R199, R24 ;  /* 0x0000001800c77308 */ /* 0x000be20000002400 */
[----:B------:R-:W-:Y:S01]  /*1db20*/  FSEL R119, R182, -INF , !P2 ;  /* 0xff800000b6777808 */ /* 0x000fe20005000000 */
[----:B------:R-:W-:Y:S01]  /*1db30*/  HMMA.16816.F32 R20, R8, R42, R20 ;  /* 0x0000002a0814723c */ /* 0x000fe20000001814 */
[----:B------:R-:W-:Y:S01]  /*1db40*/  FSEL R97, R232, -INF , !P4 ;  /* 0xff800000e8617808 */ /* 0x000fe20006000000 */
[----:B------:R-:W-:Y:S01]  /*1db50*/  FMUL.FTZ R28, R28, UR4 ;  /* 0x000000041c1c7c20 */ /* 0x000fe20008410000 */
[----:B------:R-:W-:Y:S01]  /*1db60*/  FSEL R107, R229, -INF , !P3 ;  /* 0xff800000e56b7808 */ /* 0x000fe20005800000 */
[----:B------:R-:W-:Y:S01]  /*1db70*/  FMUL.FTZ R29, R29, UR4 ;  /* 0x000000041d1d7c20 */ /* 0x000fe20008410000 */
[----:B------:R-:W-:Y:S01]  /*1db80*/  FMUL.FTZ R30, R30, UR4 ;  /* 0x000000041e1e7c20 */ /* 0x000fe20008410000 */
[C---:B--2---:R-:W-:Y:S01]  /*1db90*/  VIADD R7, R0.reuse, 0xfffffe28 ;  /* 0xfffffe2800077836 */ /* 0x044fe20000000000 */
[----:B------:R-:W2:Y:S01]  /*1dba0*/  MUFU.TANH R198, R25 ;  /* 0x0000001900c67308 */ /* 0x000ea20000002400 */
[----:B------:R-:W-:Y:S01]  /*1dbb0*/  FMUL.FTZ R31, R31, UR4 ;  /* 0x000000041f1f7c20 */ /* 0x000fe20008410000 */
[----:B----4-:R-:W-:Y:S01]  /*1dbc0*/  HMMA.16816.F32 R60, R16, R32, R112 ;  /* 0x00000020103c723c */ /* 0x010fe20000001870 */
[----:B------:R-:W-:Y:S01]  /*1dbd0*/  LDSM.16.M88.4 R40, [R84+0x8800] ;  /* 0x008800005428783b */ /* 0x000fe20000000200 */
[----:B-----5:R-:W-:Y:S01]  /*1dbe0*/  VIADD R24, R0, 0xfffffe21 ;  /* 0xfffffe2100187836 */ /* 0x020fe20000000000 */
[----:B------:R-:W-:-:S03]  /*1dbf0*/  ISETP.GE.AND P5, PT, R7, R2, PT ;  /* 0x000000020700720c */ /* 0x000fc60003fa6270 */
[----:B------:R4:W5:Y:S01]  /*1dc00*/  MUFU.TANH R191, R27 ;  /* 0x0000001b00bf7308 */ /* 0x0009620000002400 */
[----:B------:R-:W-:Y:S01]  /*1dc10*/  ISETP.GE.AND P2, PT, R7, R4, PT ;  /* 0x000000040700720c */ /* 0x000fe20003f46270 */
[----:B------:R-:W-:Y:S01]  /*1dc20*/  VIADD R7, R0, 0xfffffe29 ;  /* 0xfffffe2900077836 */ /* 0x000fe20000000000 */
[C---:B------:R-:W-:Y:S02]  /*1dc30*/  ISETP.GE.AND P4, PT, R24.reuse, R2, PT ;  /* 0x000000021800720c */ /* 0x040fe40003f86270 */
[----:B------:R-:W-:Y:S02]  /*1dc40*/  ISETP.GE.AND P3, PT, R24, R4, PT ;  /* 0x000000041800720c */ /* 0x000fe40003f66270 */
[----:B------:R-:W-:Y:S02]  /*1dc50*/  FSEL R110, R230, -INF , !P4 ;  /* 0xff800000e66e7808 */ /* 0x000fe40006000000 */
[----:B------:R-:W-:Y:S01]  /*1dc60*/  FSEL R118, R227, -INF , !P3 ;  /* 0xff800000e3767808 */ /* 0x000fe20005800000 */
[----:B------:R1:W-:Y:S01]  /*1dc70*/  MUFU.TANH R184, R28 ;  /* 0x0000001c00b87308 */ /* 0x0003e20000002400 */
[----:B------:R-:W-:-:S02]  /*1dc80*/  ISETP.GE.AND P4, PT, R7, R2, PT ;  /* 0x000000020700720c */ /* 0x000fc40003f86270 */
[----:B------:R-:W-:Y:S01]  /*1dc90*/  ISETP.GE.AND P3, PT, R7, R4, PT ;  /* 0x000000040700720c */ /* 0x000fe20003f66270 */
[----:B----4-:R-:W-:Y:S01]  /*1dca0*/  HMMA.16816.F32 R24, R12, R48, R72 ;  /* 0x000000300c18723c */ /* 0x010fe20000001848 */
[----:B------:R-:W-:Y:S01]  /*1dcb0*/  VIADD R7, R0, 0xfffffe31 ;  /* 0xfffffe3100077836 */ /* 0x000fe20000000000 */
[----:B------:R-:W-:Y:S02]  /*1dcc0*/  FSEL R111, R226, -INF , !P4 ;  /* 0xff800000e26f7808 */ /* 0x000fe40006000000 */
[----:B------:R-:W-:Y:S02]  /*1dcd0*/  FSEL R117, R38, -INF , !P3 ;  /* 0xff80000026757808 */ /* 0x000fe40005800000 */
[----:B------:R-:W-:Y:S01]  /*1dce0*/  FSEL R116, R39, -INF , !P2 ;  /* 0xff80000027747808 */ /* 0x000fe20005000000 */
[C---:B-1----:R-:W-:Y:S01]  /*1dcf0*/  VIADD R28, R0.reuse, 0xfffffe30 ;  /* 0xfffffe30001c7836 */ /* 0x042fe20000000000 */
[C---:B------:R-:W-:Y:S02]  /*1dd00*/  ISETP.GE.AND P4, PT, R7.reuse, R2, PT ;  /* 0x000000020700720c */ /* 0x040fe40003f86270 */
[-C--:B------:R-:W-:Y:S01]  /*1dd10*/  ISETP.GE.AND P3, PT, R7, R4.reuse, PT ;  /* 0x000000040700720c */ /* 0x080fe20003f66270 */
[----:B------:R-:W-:Y:S01]  /*1dd20*/  VIADD R7, R0, 0xfffffe38 ;  /* 0xfffffe3800077836 */ /* 0x000fe20000000000 */
[----:B------:R-:W-:-:S02]  /*1dd30*/  ISETP.GE.AND P2, PT, R28, R4, PT ;  /* 0x000000041c00720c */ /* 0x000fc40003f46270 */
[----:B------:R-:W-:Y:S02]  /*1dd40*/  FSEL R108, R228, -INF , !P5 ;  /* 0xff800000e46c7808 */ /* 0x000fe40006800000 */
[----:B------:R-:W-:Y:S02]  /*1dd50*/  ISETP.GE.AND P5, PT, R28, R2, PT ;  /* 0x000000021c00720c */ /* 0x000fe40003fa6270 */
[----:B------:R-:W-:Y:S01]  /*1dd60*/  FSEL R169, R169, -INF , !P2 ;  /* 0xff800000a9a97808 */ /* 0x000fe20005000000 */
[----:B------:R-:W-:Y:S01]  /*1dd70*/  FMUL.FTZ R20, R20, UR4 ;  /* 0x0000000414147c20 */ /* 0x000fe20008410000 */
[----:B------:R-:W-:Y:S01]  /*1dd80*/  ISETP.GE.AND P2, PT, R7, R4, PT ;  /* 0x000000040700720c */ /* 0x000fe20003f46270 */
[----:B------:R-:W-:Y:S01]  /*1dd90*/  FMUL.FTZ R21, R21, UR4 ;  /* 0x0000000415157c20 */ /* 0x000fe20008410000 */
[----:B------:R-:W-:Y:S01]  /*1dda0*/  FMUL.FTZ R22, R22, UR4 ;  /* 0x0000000416167c20 */ /* 0x000fe20008410000 */
[----:B------:R-:W-:Y:S01]  /*1ddb0*/  FSEL R114, R170, -INF , !P5 ;  /* 0xff800000aa727808 */ /* 0x000fe20006800000 */
[----:B------:R-:W1:Y:S01]  /*1ddc0*/  MUFU.TANH R182, R29 ;  /* 0x0000001d00b67308 */ /* 0x000e620000002400 */
[----:B------:R-:W-:Y:S01]  /*1ddd0*/  HMMA.16816.F32 R68, R16, R34, R120 ;  /* 0x000000221044723c */ /* 0x000fe20000001878 */
[----:B------:R-:W-:-:S06]  /*1dde0*/  FSEL R122, R37, -INF , !P2 ;  /* 0xff800000257a7808 */ /* 0x000fcc0005000000 */
[----:B------:R-:W-:Y:S08]  /*1ddf0*/  MUFU.TANH R39, R30 ;  /* 0x0000001e00277308 */ /* 0x000ff00000002400 */
[----:B------:R4:W1:Y:S08]  /*1de00*/  MUFU.TANH R170, R31 ;  /* 0x0000001f00aa7308 */ /* 0x0008700000002400 */
[----:B------:R-:W-:Y:S08]  /*1de10*/  MUFU.TANH R38, R20 ;  /* 0x0000001400267308 */ /* 0x000ff00000002400 */
[----:B------:R-:W1:Y:S01]  /*1de20*/  MUFU.TANH R120, R21 ;  /* 0x0000001500787308 */ /* 0x000e620000002400 */
[----:B----4-:R-:W-:Y:S01]  /*1de30*/  HMMA.16816.F32 R28, R8, R52, R24 ;  /* 0x00000034081c723c */ /* 0x010fe20000001818 */
[----:B------:R-:W-:-:S06]  /*1de40*/  FMUL.FTZ R24, R23, UR4 ;  /* 0x0000000417187c20 */ /* 0x000fcc0008410000 */
[----:B------:R4:W-:Y:S01]  /*1de50*/  MUFU.TANH R37, R22 ;  /* 0x0000001600257308 */ /* 0x0009e20000002400 */
[-C--:B------:R-:W-:Y:S01]  /*1de60*/  ISETP.GE.AND P5, PT, R7, R2.reuse, PT ;  /* 0x000000020700720c */ /* 0x080fe20003fa6270 */
[----:B------:R-:W-:Y:S01]  /*1de70*/  VIADD R7, R0, 0xfffffe39 ;  /* 0xfffffe3900077836 */ /* 0x000fe20000000000 */
[----:B----4-:R-:W-:Y:S01]  /*1de80*/  HMMA.16816.F32 R20, R12, R50, R76 ;  /* 0x000000320c14723c */ /* 0x010fe2000000184c */
[----:B------:R-:W4:Y:S01]  /*1de90*/  LDSM.16.M88.4 R48, [R6+0x8000] ;  /* 0x008000000630783b */ /* 0x000f220000000200 */
[----:B------:R-:W-:Y:S02]  /*1dea0*/  FSEL R115, R225, -INF , !P4 ;  /* 0xff800000e1737808 */ /* 0x000fe40006000000 */
[----:B------:R-:W-:Y:S02]  /*1deb0*/  FSEL R168, R168, -INF , !P3 ;  /* 0xff800000a8a87808 */ /* 0x000fe40005800000 */
[C---:B------:R-:W-:Y:S02]  /*1dec0*/  ISETP.GE.AND P4, PT, R7.reuse, R2, PT ;  /* 0x000000020700720c */ /* 0x040fe40003f86270 */
[----:B------:R-:W-:Y:S01]  /*1ded0*/  ISETP.GE.AND P3, PT, R7, R4, PT ;  /* 0x000000040700720c */ /* 0x000fe20003f66270 */
[----:B------:R-:W-:Y:S01]  /*1dee0*/  VIADD R7, R0, 0xfffffe40 ;  /* 0xfffffe4000077836 */ /* 0x000fe20000000000 */
[----:B------:R3:W1:Y:S01]  /*1def0*/  MUFU.TANH R103, R24 ;  /* 0x0000001800677308 */ /* 0x0006620000002400 */
[----:B------:R-:W-:-:S03]  /*1df00*/  FSEL R113, R223, -INF , !P5 ;  /* 0xff800000df717808 */ /* 0x000fc60006800000 */
[C---:B------:R-:W-:Y:S02]  /*1df10*/  ISETP.GE.AND P5, PT, R7.reuse, R2, PT ;  /* 0x000000020700720c */ /* 0x040fe40003fa6270 */
[----:B------:R-:W-:Y:S01]  /*1df20*/  ISETP.GE.AND P2, PT, R7, R4, PT ;  /* 0x000000040700720c */ /* 0x000fe20003f46270 */
[----:B------:R-:W-:Y:S01]  /*1df30*/  VIADD R7, R0, 0xfffffe41 ;  /* 0xfffffe4100077836 */ /* 0x000fe20000000000 */
[----:B------:R-:W-:Y:S01]  /*1df40*/  FSEL R112, R224, -INF , !P4 ;  /* 0xff800000e0707808 */ /* 0x000fe20006000000 */
[----:B---3--:R-:W-:Y:S01]  /*1df50*/  HMMA.16816.F32 R24, R12, R56, R64 ;  /* 0x000000380c18723c */ /* 0x008fe20000001840 */
[----:B------:R-:W-:Y:S02]  /*1df60*/  FSEL R121, R221, -INF , !P3 ;  /* 0xff800000dd797808 */ /* 0x000fe40005800000 */
[C---:B------:R-:W-:Y:S02]  /*1df70*/  ISETP.GE.AND P4, PT, R7.reuse, R2, PT ;  /* 0x000000020700720c */ /* 0x040fe40003f86270 */
[----:B------:R-:W-:Y:S01]  /*1df80*/  ISETP.GE.AND P3, PT, R7, R4, PT ;  /* 0x000000040700720c */ /* 0x000fe20003f66270 */
[----:B------:R-:W-:-:S02]  /*1df90*/  VIADD R7, R0, 0xfffffe48 ;  /* 0xfffffe4800077836 */ /* 0x000fc40000000000 */
[----:B------:R-:W-:Y:S01]  /*1dfa0*/  HMMA.16816.F32 R20, R8, R54, R20 ;  /* 0x000000360814723c */ /* 0x000fe20000001814 */
[----:B------:R-:W-:Y:S01]  /*1dfb0*/  FSEL R123, R220, -INF , !P5 ;  /* 0xff800000dc7b7808 */ /* 0x000fe20006800000 */
[----:B------:R-:W-:Y:S01]  /*1dfc0*/  FMUL.FTZ R32, R28, UR4 ;  /* 0x000000041c207c20 */ /* 0x000fe20008410000 */
[----:B------:R-:W-:-:S05]  /*1dfd0*/  FSEL R173, R173, -INF , !P2 ;  /* 0xff800000adad7808 */ /* 0x000fca0005000000 */
[----:B------:R-:W-:Y:S01]  /*1dfe0*/  HMMA.16816.F32 R72, R16, R44, R124 ;  /* 0x0000002c1048723c */ /* 0x000fe2000000187c */
[----:B------:R-:W-:Y:S01]  /*1dff0*/  ISETP.GE.AND P5, PT, R7, R2, PT ;  /* 0x000000020700720c */ /* 0x000fe20003fa6270 */
[----:B------:R-:W-:Y:S01]  /*1e000*/  FMUL.FTZ R29, R29, UR4 ;  /* 0x000000041d1d7c20 */ /* 0x000fe20008410000 */
[----:B------:R-:W-:Y:S01]  /*1e010*/  ISETP.GE.AND P2, PT, R7, R4, PT ;  /* 0x000000040700720c */ /* 0x000fe20003f46270 */
[----:B------:R-:W-:-:S04]  /*1e020*/  VIADD R7, R0, 0xfffffe50 ;  /* 0xfffffe5000077836 */ /* 0x000fc80000000000 */
[----:B------:R-:W-:Y:S01]  /*1e030*/  HMMA.16816.F32 R64, R16, R46, R128 ;  /* 0x0000002e1040723c */ /* 0x000fe20000001880 */
[----:B------:R-:W-:Y:S01]  /*1e040*/  VIADD R28, R0, 0xfffffe49 ;  /* 0xfffffe49001c7836 */ /* 0x000fe20000000000 */
[----:B------:R-:W3:Y:S01]  /*1e050*/  LDSM.16.M88.4 R44, [R6+0x8800] ;  /* 0x00880000062c783b */ /* 0x000ee20000000200 */
[----:B------:R4:W1:Y:S01]  /*1e060*/  MUFU.TANH R99, R32 ;  /* 0x0000002000637308 */ /* 0x0008620000002400 */
[----:B------:R-:W-:Y:S02]  /*1e070*/  FSEL R126, R218, -INF , !P5 ;  /* 0xff800000da7e7808 */ /* 0x000fe40006800000 */
[----:B------:R-:W-:Y:S01]  /*1e080*/  FSEL R171, R171, -INF , !P2 ;  /* 0xff800000abab7808 */ /* 0x000fe20005000000 */
[----:B------:R-:W-:Y:S01]  /*1e090*/  FMUL.FTZ R30, R30, UR4 ;  /* 0x000000041e1e7c20 */ /* 0x000fe20008410000 */
[----:B------:R-:W-:Y:S01]  /*1e0a0*/  FSEL R124, R222, -INF , !P4 ;  /* 0xff800000de7c7808 */ /* 0x000fe20006000000 */
[----:B------:R-:W-:Y:S01]  /*1e0b0*/  FMUL.FTZ R31, R31, UR4 ;  /* 0x000000041f1f7c20 */ /* 0x000fe20008410000 */
[----:B------:R-:W-:Y:S01]  /*1e0c0*/  FSEL R172, R172, -INF , !P3 ;  /* 0xff800000acac7808 */ /* 0x000fe20005800000 */
[----:B------:R-:W2:Y:S01]  /*1e0d0*/  LDSM.16.M88.4 R52, [R84+0x9000] ;  /* 0x009000005434783b */ /* 0x000ea20000000200 */
[----:B------:R-:W-:-:S02]  /*1e0e0*/  ISETP.GE.AND P5, PT, R7, R2, PT ;  /* 0x000000020700720c */ /* 0x000fc40003fa6270 */
[----:B------:R-:W-:Y:S01]  /*1e0f0*/  ISETP.GE.AND P2, PT, R7, R4, PT ;  /* 0x000000040700720c */ /* 0x000fe20003f46270 */
[----:B------:R-:W-:Y:S01]  /*1e100*/  VIADD R7, R0, 0xfffffe51 ;  /* 0xfffffe5100077836 */ /* 0x000fe20000000000 */
[C---:B------:R-:W-:Y:S02]  /*1e110*/  ISETP.GE.AND P4, PT, R28.reuse, R2, PT ;  /* 0x000000021c00720c */ /* 0x040fe40003f86270 */
[----:B------:R-:W-:Y:S01]  /*1e120*/  ISETP.GE.AND P3, PT, R28, R4, PT ;  /* 0x000000041c00720c */ /* 0x000fe20003f66270 */
[----:B----4-:R-:W-:Y:S01]  /*1e130*/  HMMA.16816.F32 R32, R8, R48, R24 ;  /* 0x000000300820723c */ /* 0x010fe20000001818 */
[----:B------:R-:W-:Y:S02]  /*1e140*/  FSEL R125, R219, -INF , !P4 ;  /* 0xff800000db7d7808 */ /* 0x000fe40006000000 */
[----:B------:R-:W-:-:S05]  /*1e150*/  FSEL R127, R217, -INF , !P3 ;  /* 0xff800000d97f7808 */ /* 0x000fca0005800000 */
[----:B------:R-:W-:Y:S01]  /*1e160*/  HMMA.16816.F32 R24, R12, R58, R80 ;  /* 0x0000003a0c18723c */ /* 0x000fe20000001850 */
[C---:B------:R-:W-:Y:S01]  /*1e170*/  ISETP.GE.AND P4, PT, R7.reuse, R2, PT ;  /* 0x000000020700720c */ /* 0x040fe20003f86270 */
[C---:B------:R-:W-:Y:S01]  /*1e180*/  VIADD R28, R0.reuse, 0xfffffe58 ;  /* 0xfffffe58001c7836 */ /* 0x040fe20000000000 */
[----:B------:R-:W-:Y:S01]  /*1e190*/  ISETP.GE.AND P3, PT, R7, R4, PT ;  /* 0x000000040700720c */ /* 0x000fe20003f66270 */
[----:B------:R-:W-:Y:S02]  /*1e1a0*/  VIADD R7, R0, 0xfffffe59 ;  /* 0xfffffe5900077836 */ /* 0x000fe40000000000 */
[----:B------:R-:W-:Y:S01]  /*1e1b0*/  FMUL.FTZ R20, R20, UR4 ;  /* 0x0000000414147c20 */ /* 0x000fe20008410000 */
[----:B------:R-:W-:Y:S01]  /*1e1c0*/  FSEL R130, R85, -INF , !P4 ;  /* 0xff80000055827808 */ /* 0x000fe20006000000 */
[----:B------:R-:W-:Y:S01]  /*1e1d0*/  MUFU.TANH R102, R29 ;  /* 0x0000001d00667308 */ /* 0x000fe20000002400 */
[----:B------:R-:W-:Y:S01]  /*1e1e0*/  FSEL R181, R181, -INF , !P3 ;  /* 0xff800000b5b57808 */ /* 0x000fe20005800000 */
[----:B------:R-:W-:Y:S01]  /*1e1f0*/  FMUL.FTZ R21, R21, UR4 ;  /* 0x0000000415157c20 */ /* 0x000fe20008410000 */
[C---:B------:R-:W-:Y:S01]  /*1e200*/  ISETP.GE.AND P4, PT, R7.reuse, R2, PT ;  /* 0x000000020700720c */ /* 0x040fe20003f86270 */
[----:B------:R-:W-:Y:S01]  /*1e210*/  FMUL.FTZ R22, R22, UR4 ;  /* 0x0000000416167c20 */ /* 0x000fe20008410000 */
[----:B------:R-:W-:Y:S01]  /*1e220*/  ISETP.GE.AND P3, PT, R7, R4, PT ;  /* 0x000000040700720c */ /* 0x000fe20003f66270 */
[----:B------:R-:W-:Y:S01]  /*1e230*/  VIADD R7, R0, 0xfffffe61 ;  /* 0xfffffe6100077836 */ /* 0x000fe20000000000 */
[----:B------:R-:W-:Y:S01]  /*1e240*/  FSEL R128, R87, -INF , !P5 ;  /* 0xff80000057807808 */ /* 0x000fe20006800000 */
[----:B------:R4:W-:Y:S01]  /*1e250*/  MUFU.TANH R85, R20 ;  /* 0x0000001400557308 */ /* 0x0009e20000002400 */
[----:B------:R-:W-:Y:S01]  /*1e260*/  FSEL R175, R175, -INF , !P2 ;  /* 0xff800000afaf7808 */ /* 0x000fe20005000000 */
[----:B------:R-:W-:Y:S01]  /*1e270*/  FMUL.FTZ R23, R23, UR4 ;  /* 0x0000000417177c20 */ /* 0x000fe20008410000 */
[C---:B------:R-:W-:Y:S01]  /*1e280*/  ISETP.GE.AND P5, PT, R28.reuse, R2, PT ;  /* 0x000000021c00720c */ /* 0x040fe20003fa6270 */
[----:B------:R5:W1:Y:S01]  /*1e290*/  LDSM.16.M88.4 R56, [R5+0x9800] ;  /* 0x009800000538783b */ /* 0x000a620000000200 */
[----:B------:R-:W-:-:S03]  /*1e2a0*/  ISETP.GE.AND P2, PT, R28, R4, PT ;  /* 0x000000041c00720c */ /* 0x000fc60003f46270 */
[----:B------:R-:W1:Y:S01]  /*1e2b0*/  MUFU.TANH R88, R30 ;  /* 0x0000001e00587308 */ /* 0x000e620000002400 */
[----:B------:R-:W-:Y:S02]  /*1e2c0*/  FSEL R131, R214, -INF , !P4 ;  /* 0xff800000d6837808 */ /* 0x000fe40006000000 */
[----:B------:R-:W-:Y:S02]  /*1e2d0*/  FSEL R180, R180, -INF , !P3 ;  /* 0xff800000b4b47808 */ /* 0x000fe40005800000 */
[----:B------:R-:W-:-:S03]  /*1e2e0*/  FSEL R129, R86, -INF , !P5 ;  /* 0xff80000056817808 */ /* 0x000fc60006800000 */
[----:B------:R3:W-:Y:S01]  /*1e2f0*/  MUFU.TANH R87, R31 ;  /* 0x0000001f00577308 */ /* 0x0007e20000002400 */
[----:B----4-:R-:W-:Y:S01]  /*1e300*/  VIADD R20, R0, 0xfffffe60 ;  /* 0xfffffe6000147836 */ /* 0x010fe20000000000 */
[----:B------:R-:W-:Y:S02]  /*1e310*/  FSEL R174, R174, -INF , !P2 ;  /* 0xff800000aeae7808 */ /* 0x000fe40005000000 */
[C---:B------:R-:W-:Y:S02]  /*1e320*/  ISETP.GE.AND P4, PT, R7.reuse, R2, PT ;  /* 0x000000020700720c */ /* 0x040fe40003f86270 */
[----:B------:R-:W-:Y:S01]  /*1e330*/  ISETP.GE.AND P3, PT, R7, R4, PT ;  /* 0x000000040700720c */ /* 0x000fe20003f66270 */
[----:B------:R-:W-:Y:S01]  /*1e340*/  VIADD R7, R0, 0xfffffe68 ;  /* 0xfffffe6800077836 */ /* 0x000fe20000000000 */
[C---:B------:R-:W-:Y:S01]  /*1e350*/  ISETP.GE.AND P5, PT, R20.reuse, R2, PT ;  /* 0x000000021400720c */ /* 0x040fe20003fa6270 */
[----:B------:R-:W-:Y:S01]  /*1e360*/  HMMA.16816.F32 R24, R8, R50, R24 ;  /* 0x000000320818723c */ /* 0x000fe20000001818 */
[----:B------:R-:W-:Y:S01]  /*1e370*/  ISETP.GE.AND P2, PT, R20, R4, PT ;  /* 0x000000041400720c */ /* 0x000fe20003f46270 */
[----:B------:R-:W-:-:S06]  /*1e380*/  VIADD R20, R0, 0xfffffe69 ;  /* 0xfffffe6900147836 */ /* 0x000fcc0000000000 */
[----:B---3--:R-:W-:Y:S01]  /*1e390*/  HMMA.16816.F32 R28, R12, R40, R60 ;  /* 0x000000280c1c723c */ /* 0x008fe2000000183c */
[----:B------:R-:W-:Y:S01]  /*1e3a0*/  FSEL R81, R183, -INF , !P5 ;  /* 0xff800000b7517808 */ /* 0x000fe20006800000 */
[----:B------:R3:W-:Y:S01]  /*1e3b0*/  MUFU.TANH R86, R21 ;  /* 0x0000001500567308 */ /* 0x0007e20000002400 */
[----:B------:R-:W-:Y:S01]  /*1e3c0*/  FSEL R189, R189, -INF , !P2 ;  /* 0xff800000bdbd7808 */ /* 0x000fe20005000000 */
[----:B------:R-:W4:Y:S01]  /*1e3d0*/  LDSM.16.M88.4 R48, [R6+0x9000] ;  /* 0x009000000630783b */ /* 0x000f220000000200 */
[C---:B------:R-:W-:Y:S02]  /*1e3e0*/  ISETP.GE.AND P5, PT, R7.reuse, R2, PT ;  /* 0x000000020700720c */ /* 0x040fe40003fa6270 */
[----:B------:R-:W-:Y:S01]  /*1e3f0*/  ISETP.GE.AND P2, PT, R7, R4, PT ;  /* 0x000000040700720c */ /* 0x000fe20003f46270 */
[----:B------:R-:W-:Y:S01]  /*1e400*/  VIADD R7, R0, 0xfffffe70 ;  /* 0xfffffe7000077836 */ /* 0x000fe20000000000 */
[----:B------:R-:W-:Y:S02]  /*1e410*/  FSEL R82, R216, -INF , !P4 ;  /* 0xff800000d8527808 */ /* 0x000fe40006000000 */
[----:B------:R-:W-:-:S02]  /*1e420*/  FSEL R188, R188, -INF , !P3 ;  /* 0xff800000bcbc7808 */ /* 0x000fc40005800000 */
[C---:B------:R-:W-:Y:S02]  /*1e430*/  ISETP.GE.AND P4, PT, R20.reuse, R2, PT ;  /* 0x000000021400720c */ /* 0x040fe40003f86270 */
[----:B------:R-:W-:Y:S01]  /*1e440*/  ISETP.GE.AND P3, PT, R20, R4, PT ;  /* 0x000000041400720c */ /* 0x000fe20003f66270 */
[----:B------:R-:W-:Y:S01]  /*1e450*/  VIADD R20, R0, 0xfffffe71 ;  /* 0xfffffe7100147836 */ /* 0x000fe20000000000 */
[----:B------:R-:W-:Y:S01]  /*1e460*/  FSEL R183, R186, -INF , !P5 ;  /* 0xff800000bab77808 */ /* 0x000fe20006800000 */
[----:B---3--:R-:W-:Y:S01]  /*1e470*/  FMUL.FTZ R21, R32, UR4 ;  /* 0x0000000420157c20 */ /* 0x008fe20008410000 */
[----:B------:R-:W-:Y:S02]  /*1e480*/  FSEL R187, R187, -INF , !P2 ;  /* 0xff800000bbbb7808 */ /* 0x000fe40005000000 */
[C---:B------:R-:W-:Y:S01]  /*1e490*/  ISETP.GE.AND P5, PT, R7.reuse, R2, PT ;  /* 0x000000020700720c */ /* 0x040fe20003fa6270 */
[----:B------:R3:W-:Y:S01]  /*1e4a0*/  MUFU.TANH R78, R21 ;  /* 0x00000015004e7308 */ /* 0x0007e20000002400 */
[----:B------:R-:W-:Y:S01]  /*1e4b0*/  ISETP.GE.AND P2, PT, R7, R4, PT ;  /* 0x000000040700720c */ /* 0x000fe20003f46270 */
[----:B------:R-:W-:Y:S01]  /*1e4c0*/  VIADD R7, R0, 0xfffffe78 ;  /* 0xfffffe7800077836 */ /* 0x000fe20000000000 */
[----:B------:R-:W-:-:S02]  /*1e4d0*/  FSEL R83, R213, -INF , !P4 ;  /* 0xff800000d5537808 */ /* 0x000fc40006000000 */
[----:B------:R-:W-:Y:S02]  /*1e4e0*/  FSEL R186, R212, -INF , !P3 ;  /* 0xff800000d4ba7808 */ /* 0x000fe40005800000 */
[C---:B------:R-:W-:Y:S02]  /*1e4f0*/  ISETP.GE.AND P4, PT, R20.reuse, R2, PT ;  /* 0x000000021400720c */ /* 0x040fe40003f86270 */
[----:B------:R-:W-:Y:S01]  /*1e500*/  ISETP.GE.AND P3, PT, R20, R4, PT ;  /* 0x000000041400720c */ /* 0x000fe20003f66270 */
[----:B------:R-:W-:Y:S01]  /*1e510*/  VIADD R20, R0, 0xfffffe79 ;  /* 0xfffffe7900147836 */ /* 0x000fe20000000000 */
[----:B------:R-:W-:Y:S01]  /*1e520*/  FSEL R190, R190, -INF , !P5 ;  /* 0xff800000bebe7808 */ /* 0x000fe20006800000 */
[----:B------:R-:W-:Y:S01]  /*1e530*/  HMMA.16816.F32 R40, R12, R42, R68 ;  /* 0x0000002a0c28723c */ /* 0x000fe20000001844 */
[----:B------:R-:W-:Y:S01]  /*1e540*/  FSEL R195, R195, -INF , !P2 ;  /* 0xff800000c3c37808 */ /* 0x000fe20005000000 */
[----:B---3--:R-:W-:Y:S01]  /*1e550*/  FMUL.FTZ R21, R33, UR4 ;  /* 0x0000000421157c20 */ /* 0x008fe20008410000 */
[----:B------:R-:W-:-:S02]  /*1e560*/  ISETP.GE.AND P5, PT, R7, R2, PT ;  /* 0x000000020700720c */ /* 0x000fc40003fa6270 */
[----:B------:R-:W-:Y:S01]  /*1e570*/  ISETP.GE.AND P2, PT, R7, R4, PT ;  /* 0x000000040700720c */ /* 0x000fe20003f46270 */
[----:B------:R3:W-:Y:S02]  /*1e580*/  MUFU.TANH R77, R21 ;  /* 0x00000015004d7308 */ /* 0x0007e40000002400 */
[----:B------:R-:W-:Y:S01]  /*1e590*/  HMMA.16816.F32 R28, R8, R44, R28 ;  /* 0x0000002c081c723c */ /* 0x000fe2000000181c */
[----:B------:R-:W-:Y:S01]  /*1e5a0*/  VIADD R7, R0, 0xfffffe80 ;  /* 0xfffffe8000077836 */ /* 0x000fe20000000000 */
[----:B------:R-:W-:Y:S02]  /*1e5b0*/  FSEL R69, R215, -INF , !P4 ;  /* 0xff800000d7457808 */ /* 0x000fe40006000000 */
[----:B------:R-:W-:Y:S02]  /*1e5c0*/  FSEL R194, R194, -INF , !P3 ;  /* 0xff800000c2c27808 */ /* 0x000fe40005800000 */
[C---:B------:R-:W-:Y:S02]  /*1e5d0*/  ISETP.GE.AND P4, PT, R20.reuse, R2, PT ;  /* 0x000000021400720c */ /* 0x040fe40003f86270 */
[----:B------:R-:W-:Y:S01]  /*1e5e0*/  ISETP.GE.AND P3, PT, R20, R4, PT ;  /* 0x000000041400720c */ /* 0x000fe20003f66270 */
[----:B------:R-:W-:Y:S01]  /*1e5f0*/  FMUL.FTZ R20, R24, UR4 ;  /* 0x0000000418147c20 */ /* 0x000fe20008410000 */
[----:B------:R-:W-:-:S02]  /*1e600*/  FSEL R71, R210, -INF , !P5 ;  /* 0xff800000d2477808 */ /* 0x000fc40006800000 */
[----:B------:R-:W-:Y:S01]  /*1e610*/  FSEL R193, R193, -INF , !P2 ;  /* 0xff800000c1c17808 */ /* 0x000fe20005000000 */
[----:B---3--:R-:W-:Y:S01]  /*1e620*/  FMUL.FTZ R21, R34, UR4 ;  /* 0x0000000422157c20 */ /* 0x008fe20008410000 */
[C---:B------:R-:W-:Y:S01]  /*1e630*/  ISETP.GE.AND P5, PT, R7.reuse, R2, PT ;  /* 0x000000020700720c */ /* 0x040fe20003fa6270 */
[----:B------:R3:W-:Y:S01]  /*1e640*/  MUFU.TANH R63, R20 ;  /* 0x00000014003f7308 */ /* 0x0007e20000002400 */
[----:B------:R-:W-:Y:S01]  /*1e650*/  ISETP.GE.AND P2, PT, R7, R4, PT ;  /* 0x000000040700720c */ /* 0x000fe20003f46270 */
[----:B------:R-:W-:-:S06]  /*1e660*/  VIADD R7, R0, 0xfffffe88 ;  /* 0xfffffe8800077836 */ /* 0x000fcc0000000000 */
[----:B------:R2:W-:Y:S01]  /*1e670*/  MUFU.TANH R76, R21 ;  /* 0x00000015004c7308 */ /* 0x0005e20000002400 */
[----:B------:R-:W-:Y:S02]  /*1e680*/  FSEL R196, R196, -INF , !P5 ;  /* 0xff800000c4c47808 */ /* 0x000fe40006800000 */
[----:B------:R-:W-:Y:S02]  /*1e690*/  FSEL R203, R203, -INF , !P2 ;  /* 0xff800000cbcb7808 */ /* 0x000fe40005000000 */
[----:B------:R-:W-:Y:S01]  /*1e6a0*/  FSEL R70, R211, -INF , !P4 ;  /* 0xff800000d3467808 */ /* 0x000fe20006000000 */
[----:B---3--:R-:W-:Y:S01]  /*1e6b0*/  VIADD R20, R0, 0xfffffe81 ;  /* 0xfffffe8100147836 */ /* 0x008fe20000000000 */
[----:B------:R-:W-:Y:S01]  /*1e6c0*/  FSEL R192, R192, -INF , !P3 ;  /* 0xff800000c0c07808 */ /* 0x000fe20005800000 */
[----:B--2---:R-:W-:Y:S01]  /*1e6d0*/  FMUL.FTZ R21, R35, UR4 ;  /* 0x0000000423157c20 */ /* 0x004fe20008410000 */
[----:B------:R-:W-:-:S03]  /*1e6e0*/  ISETP.GE.AND P5, PT, R7, R2, PT ;  /* 0x000000020700720c */ /* 0x000fc60003fa6270 */
[----:B------:R2:W-:Y:S01]  /*1e6f0*/  MUFU.TANH R68, R21 ;  /* 0x0000001500447308 */ /* 0x0005e20000002400 */
[----:B------:R-:W-:Y:S01]  /*1e700*/  ISETP.GE.AND P2, PT, R7, R4, PT ;  /* 0x000000040700720c */ /* 0x000fe20003f46270 */
[----:B------:R-:W-:Y:S01]  /*1e710*/  VIADD R7, R0, 0xfffffe89 ;  /* 0xfffffe8900077836 */ /* 0x000fe20000000000 */
[C---:B------:R-:W-:Y:S02]  /*1e720*/  ISETP.GE.AND P4, PT, R20.reuse, R2, PT ;  /* 0x000000021400720c */ /* 0x040fe40003f86270 */
[----:B------:R-:W-:-:S03]  /*1e730*/  ISETP.GE.AND P3, PT, R20, R4, PT ;  /* 0x000000041400720c */ /* 0x000fc60003f66270 */
[----:B------:R-:W3:Y:S01]  /*1e740*/  MUFU.TANH R80, R22 ;  /* 0x0000001600507308 */ /* 0x000ee20000002400 */
[----:B------:R-:W-:Y:S01]  /*1e750*/  FSEL R202, R202, -INF , !P3 ;  /* 0xff800000caca7808 */ /* 0x000fe20005800000 */
[----:B--2---:R-:W-:-:S06]  /*1e760*/  FMUL.FTZ R21, R25, UR4 ;  /* 0x0000000419157c20 */ /* 0x004fcc0008410000 */
[----:B------:R-:W2:Y:S01]  /*1e770*/  MUFU.TANH R79, R23 ;  /* 0x00000017004f7308 */ /* 0x000ea20000002400 */
[----:B------:R-:W-:-:S07]  /*1e780*/  ISETP.GE.AND P3, PT, R7, R4, PT ;  /* 0x000000040700720c */ /* 0x000fce0003f66270 */
[----:B------:R1:W-:Y:S01]  /*1e790*/  MUFU.TANH R62, R21 ;  /* 0x00000015003e7308 */ /* 0x0003e20000002400 */
[----:B-----5:R-:W-:Y:S01]  /*1e7a0*/  FMUL.FTZ R5, R26, UR4 ;  /* 0x000000041a057c20 */ /* 0x020fe20008410000 */
[----:B------:R-:W-:Y:S01]  /*1e7b0*/  FSEL R200, R200, -INF , !P3 ;  /* 0xff800000c8c87808 */ /* 0x000fe20005800000 */
[----:B------:R-:W-:Y:S01]  /*1e7c0*/  HMMA.16816.F32 R32, R8, R46, R40 ;  /* 0x0000002e0820723c */ /* 0x000fe20000001828 */
[----:B------:R5:W3:Y:S07]  /*1e7d0*/  LDSM.16.M88.4 R40, [R84+0x9800] ;  /* 0x009800005428783b */ /* 0x000aee0000000200 */
[----:B-1----:R-:W-:Y:S01]  /*1e7e0*/  HMMA.16816.F32 R20, R12, R52, R72 ;  /* 0x000000340c14723c */ /* 0x002fe20000001848 */
[----:B------:R-:W-:-:S02]  /*1e7f0*/  FSEL R74, R209, -INF , !P4 ;  /* 0xff800000d14a7808 */ /* 0x000fc40006000000 */
[----:B------:R-:W-:Y:S01]  /*1e800*/  ISETP.GE.AND P4, PT, R7, R2, PT ;  /* 0x000000020700720c */ /* 0x000fe20003f86270 */
[----:B------:R-:W-:-:S04]  /*1e810*/  FMUL.FTZ R7, R28, UR4 ;  /* 0x000000041c077c20 */ /* 0x000fc80008410000 */
[----:B------:R1:W-:Y:S01]  /*1e820*/  MUFU.TANH R53, R7 ;  /* 0x0000000700357308 */ /* 0x0003e20000002400 */
[----:B------:R-:W-:Y:S02]  /*1e830*/  FSEL R75, R208, -INF , !P4 ;  /* 0xff800000d04b7808 */ /* 0x000fe40006000000 */
[----:B------:R-:W-:-:S05]  /*1e840*/  FSEL R197, R197, -INF , !P5 ;  /* 0xff800000c5c57808 */ /* 0x000fca0006800000 */
[----:B------:R4:W2:Y:S01]  /*1e850*/  MUFU.TANH R61, R5 ;  /* 0x00000005003d7308 */ /* 0x0008a20000002400 */
[----:B-1----:R-:W-:-:S05]  /*1e860*/  VIADD R7, R0, 0xfffffe91 ;  /* 0xfffffe9100077836 */ /* 0x002fca0000000000 */
[C---:B------:R-:W-:Y:S02]  /*1e870*/  ISETP.GE.AND P4, PT, R7.reuse, R2, PT ;  /* 0x000000020700720c */ /* 0x040fe40003f86270 */
[----:B------:R-:W-:Y:S01]  /*1e880*/  ISETP.GE.AND P3, PT, R7, R4, PT ;  /* 0x000000040700720c */ /* 0x000fe20003f66270 */
[----:B------:R-:W-:Y:S01]  /*1e890*/  FMUL.FTZ R7, R30, UR4 ;  /* 0x000000041e077c20 */ /* 0x000fe20008410000 */
[C---:B----4-:R-:W-:Y:S01]  /*1e8a0*/  VIADD R5, R0.reuse, 0xfffffe90 ;  /* 0xfffffe9000057836 */ /* 0x050fe20000000000 */
[----:B------:R-:W-:Y:S02]  /*1e8b0*/  FSEL R201, R201, -INF , !P2 ;  /* 0xff800000c9c97808 */ /* 0x000fe40005000000 */
[----:B------:R1:W-:Y:S02]  /*1e8c0*/  MUFU.TANH R47, R7 ;  /* 0x00000007002f7308 */ /* 0x0003e40000002400 */
[C---:B------:R-:W-:Y:S02]  /*1e8d0*/  ISETP.GE.AND P5, PT, R5.reuse, R2, PT ;  /* 0x000000020500720c */ /* 0x040fe40003fa6270 */
[----:B------:R-:W-:Y:S01]  /*1e8e0*/  ISETP.GE.AND P2, PT, R5, R4, PT ;  /* 0x000000040500720c */ /* 0x000fe20003f46270 */
[----:B------:R-:W-:Y:S01]  /*1e8f0*/  VIADD R5, R0, 0xfffffe98 ;  /* 0xfffffe9800057836 */ /* 0x000fe20000000000 */
[----:B-----5:R-:W-:-:S02]  /*1e900*/  FSEL R84, R207, -INF , !P4 ;  /* 0xff800000cf547808 */ /* 0x020fc40006000000 */
[----:B------:R-:W-:Y:S02]  /*1e910*/  FSEL R206, R206, -INF , !P3 ;  /* 0xff800000cece7808 */ /* 0x000fe40005800000 */
[----:B------:R-:W-:Y:S01]  /*1e920*/  FSEL R205, R205, -INF , !P5 ;  /* 0xff800000cdcd7808 */ /* 0x000fe20006800000 */
[----:B-1----:R-:W-:Y:S01]  /*1e930*/  VIADD R7, R0, 0xfffffe99 ;  /* 0xfffffe9900077836 */ /* 0x002fe20000000000 */
[----:B------:R-:W-:Y:S02]  /*1e940*/  FSEL R204, R204, -INF , !P2 ;  /* 0xff800000cccc7808 */ /* 0x000fe40005000000 */
[-C--:B------:R-:W-:Y:S02]  /*1e950*/  ISETP.GE.AND P5, PT, R5, R2.reuse, PT ;  /* 0x000000020500720c */ /* 0x080fe40003fa6270 */
[C---:B------:R-:W-:Y:S02]  /*1e960*/  ISETP.GE.AND P4, PT, R7.reuse, R2, PT ;  /* 0x000000020700720c */ /* 0x040fe40003f86270 */
[-C--:B------:R-:W-:Y:S01]  /*1e970*/  ISETP.GE.AND P3, PT, R7, R4.reuse, PT ;  /* 0x000000040700720c */ /* 0x080fe20003f66270 */
[C---:B------:R-:W-:Y:S01]  /*1e980*/  VIADD R7, R0.reuse, 0xfffffea1 ;  /* 0xfffffea100077836 */ /* 0x040fe20000000000 */
[----:B------:R-:W-:Y:S01]  /*1e990*/  ISETP.GE.AND P2, PT, R5, R4, PT ;  /* 0x000000040500720c */ /* 0x000fe20003f46270 */
[----:B------:R-:W-:Y:S01]  /*1e9a0*/  VIADD R5, R0, 0xfffffea0 ;  /* 0xfffffea000057836 */ /* 0x000fe20000000000 */
[----:B------:R-:W-:Y:S01]  /*1e9b0*/  FSEL R198, R198, -INF , !P4 ;  /* 0xff800000c6c67808 */ /* 0x000fe20006000000 */
[----:B------:R-:W-:Y:S01]  /*1e9c0*/  FMUL.FTZ R27, R27, UR4 ;  /* 0x000000041b1b7c20 */ /* 0x000fe20008410000 */
[----:B------:R-:W-:Y:S01]  /*1e9d0*/  FSEL R191, R191, -INF , !P3 ;  /* 0xff800000bfbf7808 */ /* 0x000fe20005800000 */
[----:B------:R-:W-:Y:S01]  /*1e9e0*/  FMUL.FTZ R24, R29, UR4 ;  /* 0x000000041d187c20 */ /* 0x000fe20008410000 */
[----:B------:R-:W-:Y:S01]  /*1e9f0*/  ISETP.GE.AND P4, PT, R7, R2, PT ;  /* 0x000000020700720c */ /* 0x000fe20003f86270 */
[----:B------:R-:W-:Y:S01]  /*1ea00*/  FMUL.FTZ R31, R31, UR4 ;  /* 0x000000041f1f7c20 */ /* 0x000fe20008410000 */
[-C--:B------:R-:W-:Y:S01]  /*1ea10*/  ISETP.GE.AND P3, PT, R7, R4.reuse, PT ;  /* 0x000000040700720c */ /* 0x080fe20003f66270 */
[----:B------:R-:W-:Y:S01]  /*1ea20*/  VIADD R7, R0, 0xfffffea9 ;  /* 0xfffffea900077836 */ /* 0x000fe20000000000 */
[----:B------:R-:W-:Y:S01]  /*1ea30*/  FSEL R185, R185, -INF , !P2 ;  /* 0xff800000b9b97808 */ /* 0x000fe20005000000 */
[----:B------:R-:W-:Y:S01]  /*1ea40*/  FMUL.FTZ R32, R32, UR4 ;  /* 0x0000000420207c20 */ /* 0x000fe20008410000 */
[----:B------:R-:W-:Y:S01]  /*1ea50*/  ISETP.GE.AND P2, PT, R5, R4, PT ;  /* 0x000000040500720c */ /* 0x000fe20003f46270 */
[----:B------:R-:W-:Y:S01]  /*1ea60*/  FMUL.FTZ R34, R34, UR4 ;  /* 0x0000000422227c20 */ /* 0x000fe20008410000 */
[----:B------:R-:W1:Y:S01]  /*1ea70*/  MUFU.TANH R60, R27 ;  /* 0x0000001b003c7308 */ /* 0x000e620000002400 */
[----:B------:R-:W-:-:S02]  /*1ea80*/  FSEL R182, R182, -INF , !P4 ;  /* 0xff800000b6b67808 */ /* 0x000fc40006000000 */
[----:B------:R-:W-:Y:S02]  /*1ea90*/  FSEL R170, R170, -INF , !P3 ;  /* 0xff800000aaaa7808 */ /* 0x000fe40005800000 */
[----:B------:R-:W-:-:S03]  /*1eaa0*/  ISETP.GE.AND P4, PT, R7, R2, PT ;  /* 0x000000020700720c */ /* 0x000fc60003f86270 */
[----:B------:R4:W5:Y:S01]  /*1eab0*/  MUFU.TANH R52, R24 ;  /* 0x0000001800347308 */ /* 0x0009620000002400 */
[----:B------:R-:W-:Y:S01]  /*1eac0*/  ISETP.GE.AND P3, PT, R7, R4, PT ;  /* 0x000000040700720c */ /* 0x000fe20003f66270 */
[----:B------:R-:W-:-:S06]  /*1ead0*/  FMUL.FTZ R7, R35, UR4 ;  /* 0x0000000423077c20 */ /* 0x000fcc0008410000 */
[----:B------:R3:W5:Y:S01]  /*1eae0*/  MUFU.TANH R46, R31 ;  /* 0x0000001f002e7308 */ /* 0x0007620000002400 */
[----:B------:R-:W-:Y:S01]  /*1eaf0*/  FSEL R199, R199, -INF , !P5 ;  /* 0xff800000c7c77808 */ /* 0x000fe20006800000 */
[----:B----4-:R-:W-:Y:S01]  /*1eb00*/  HMMA.16816.F32 R24, R16, R56, R132 ;  /* 0x000000381018723c */ /* 0x010fe20000001884 */
[----:B------:R-:W-:-:S05]  /*1eb10*/  FSEL R132, R39, -INF , !P2 ;  /* 0xff80000027847808 */ /* 0x000fca0005000000 */
[----:B------:R-:W4:Y:S02]  /*1eb20*/  MUFU.TANH R44, R32 ;  /* 0x00000020002c7308 */ /* 0x000f240000002400 */
[----:B---3--:R-:W-:Y:S01]  /*1eb30*/  HMMA.16816.F32 R28, R8, R48, R20 ;  /* 0x00000030081c723c */ /* 0x008fe20000001814 */
[----:B------:R-:W-:-:S05]  /*1eb40*/  FMUL.FTZ R20, R33, UR4 ;  /* 0x0000000421147c20 */ /* 0x000fca0008410000 */
[----:B------:R3:W4:Y:S01]  /*1eb50*/  MUFU.TANH R39, R34 ;  /* 0x0000002200277308 */ /* 0x0007220000002400 */
[----:B------:R-:W-:Y:S01]  /*1eb60*/  ISETP.GE.AND P5, PT, R5, R2, PT ;  /* 0x000000020500720c */ /* 0x000fe20003fa6270 */
[----:B------:R-:W-:-:S03]  /*1eb70*/  VIADD R5, R0, 0xfffffea8 ;  /* 0xfffffea800057836 */ /* 0x000fc60000000000 */
[----:B------:R-:W-:Y:S01]  /*1eb80*/  FSEL R184, R184, -INF , !P5 ;  /* 0xff800000b8b87808 */ /* 0x000fe20006800000 */
[----:B---3--:R3:W1:Y:S02]  /*1eb90*/  LDSM.16.M88.4 R32, [R6+0x9800] ;  /* 0x009800000620783b */ /* 0x0086640000000200 */
[----:B------:R2:W-:Y:S01]  /*1eba0*/  MUFU.TANH R45, R20 ;  /* 0x00000014002d7308 */ /* 0x0005e20000002400 */
[C---:B------:R-:W-:Y:S01]  /*1ebb0*/  ISETP.GE.AND P5, PT, R5.reuse, R2, PT ;  /* 0x000000020500720c */ /* 0x040fe20003fa6270 */
[----:B------:R-:W-:Y:S01]  /*1ebc0*/  HMMA.16816.F32 R16, R16, R58, R176 ;  /* 0x0000003a1010723c */ /* 0x000fe200000018b0 */
[----:B------:R-:W-:Y:S01]  /*1ebd0*/  ISETP.GE.AND P2, PT, R5, R4, PT ;  /* 0x000000040500720c */ /* 0x000fe20003f46270 */
[----:B------:R-:W-:Y:S01]  /*1ebe0*/  VIADD R5, R0, 0xfffffeb0 ;  /* 0xfffffeb000057836 */ /* 0x000fe20000000000 */
[----:B------:R-:W-:-:S05]  /*1ebf0*/  FSEL R120, R120, -INF , !P4 ;  /* 0xff80000078787808 */ /* 0x000fca0006000000 */
[----:B------:R-:W-:Y:S01]  /*1ec00*/  HMMA.16816.F32 R24, R12, R40, R24 ;  /* 0x000000280c18723c */ /* 0x000fe20000001818 */
[----:B------:R-:W-:Y:S01]  /*1ec10*/  FSEL R103, R103, -INF , !P3 ;  /* 0xff80000067677808 */ /* 0x000fe20005800000 */
[----:B------:R-:W-:Y:S01]  /*1ec20*/  FMUL.FTZ R28, R28, UR4 ;  /* 0x000000041c1c7c20 */ /* 0x000fe20008410000 */
[----:B------:R-:W-:Y:S01]  /*1ec30*/  FSEL R92, R240, -INF , !P6 ;  /* 0xff800000f05c7808 */ /* 0x000fe20007000000 */
[----:B------:R1:W-:Y:S01]  /*1ec40*/  STL [R1+0x10], R247 ;  /* 0x000010f701007387 */ /* 0x0003e20000100800 */
[----:B------:R-:W-:Y:S01]  /*1ec50*/  P2R R242, PR, RZ, 0x1 ;  /* 0x00000001fff27803 */ /* 0x000fe20000000000 */
[----:B------:R-:W-:-:S04]  /*1ec60*/  DEPBAR.LE SB0, 0x0 ;  /* 0x000080000000791a */ /* 0x000fc80000000000 */
[----:B--2---:R-:W-:Y:S01]  /*1ec70*/  HMMA.16816.F32 R20, R12, R54, R64 ;  /* 0x000000360c14723c */ /* 0x004fe20000001840 */
[----:B------:R-:W-:Y:S02]  /*1ec80*/  FSEL R64, R38, -INF , !P5 ;  /* 0xff80000026407808 */ /* 0x000fe40006800000 */
[----:B------:R-:W-:Y:S02]  /*1ec90*/  FSEL R65, R37, -INF , !P2 ;  /* 0xff80000025417808 */ /* 0x000fe40005000000 */
[C---:B------:R-:W-:Y:S02]  /*1eca0*/  ISETP.GE.AND P5, PT, R5.reuse, R2, PT ;  /* 0x000000020500720c */ /* 0x040fe40003fa6270 */
[----:B------:R-:W-:Y:S01]  /*1ecb0*/  ISETP.GE.AND P2, PT, R5, R4, PT ;  /* 0x000000040500720c */ /* 0x000fe20003f46270 */
[----:B------:R-:W-:Y:S01]  /*1ecc0*/  VIADD R5, R0, 0xfffffeb8 ;  /* 0xfffffeb800057836 */ /* 0x000fe20000000000 */
[----:B------:R2:W-:Y:S01]  /*1ecd0*/  MUFU.TANH R38, R7 ;  /* 0x0000000700267308 */ /* 0x0005e20000002400 */
[----:B---3--:R-:W-:Y:S01]  /*1ece0*/  FMUL.FTZ R6, R29, UR4 ;  /* 0x000000041d067c20 */ /* 0x008fe20008410000 */
[----:B------:R-:W-:-:S02]  /*1ecf0*/  FSEL R99, R99, -INF , !P5 ;  /* 0xff80000063637808 */ /* 0x000fc40006800000 */
[----:B------:R-:W-:Y:S02]  /*1ed00*/  FSEL R88, R88, -INF , !P2 ;  /* 0xff80000058587808 */ /* 0x000fe40005000000 */
[C---:B------:R-:W-:Y:S02]  /*1ed10*/  ISETP.GE.AND P5, PT, R5.reuse, R2, PT ;  /* 0x000000020500720c */ /* 0x040fe40003fa6270 */
[----:B------:R-:W-:Y:S01]  /*1ed20*/  ISETP.GE.AND P2, PT, R5, R4, PT ;  /* 0x000000040500720c */ /* 0x000fe20003f46270 */
[----:B------:R3:W-:Y:S01]  /*1ed30*/  MUFU.TANH R29, R6 ;  /* 0x00000006001d7308 */ /* 0x0007e20000002400 */
[C---:B------:R-:W-:Y:S02]  /*1ed40*/  VIADD R5, R0.reuse, 0xfffffec0 ;  /* 0xfffffec000057836 */ /* 0x040fe40000000000 */
[----:B--2---:R-:W-:Y:S01]  /*1ed50*/  VIADD R7, R0, 0xfffffeb1 ;  /* 0xfffffeb100077836 */ /* 0x004fe20000000000 */
[----:B------:R-:W-:-:S04]  /*1ed60*/  FSEL R85, R85, -INF , !P5 ;  /* 0xff80000055557808 */ /* 0x000fc80006800000 */
[C---:B------:R-:W-:Y:S02]  /*1ed70*/  ISETP.GE.AND P4, PT, R7.reuse, R2, PT ;  /* 0x000000020700720c */ /* 0x040fe40003f86270 */
[----:B------:R-:W-:Y:S01]  /*1ed80*/  ISETP.GE.AND P3, PT, R7, R4, PT ;  /* 0x000000040700720c */ /* 0x000fe20003f66270 */
[----:B---3--:R-:W-:Y:S01]  /*1ed90*/  VIADD R6, R0, 0xfffffeb9 ;  /* 0xfffffeb900067836 */ /* 0x008fe20000000000 */
[----:B------:R-:W-:Y:S01]  /*1eda0*/  FSEL R80, R80, -INF , !P2 ;  /* 0xff80000050507808 */ /* 0x000fe20005000000 */
[----:B------:R-:W-:Y:S01]  /*1edb0*/  HMMA.16816.F32 R20, R8, R50, R20 ;  /* 0x000000320814723c */ /* 0x000fe20000001814 */
[----:B------:R-:W-:Y:S02]  /*1edc0*/  FSEL R102, R102, -INF , !P4 ;  /* 0xff80000066667808 */ /* 0x000fe40006000000 */
[----:B------:R-:W-:Y:S02]  /*1edd0*/  FSEL R87, R87, -INF , !P3 ;  /* 0xff80000057577808 */ /* 0x000fe40005800000 */
[----:B------:R-:W-:-:S02]  /*1ede0*/  ISETP.GE.AND P5, PT, R5, R2, PT ;  /* 0x000000020500720c */ /* 0x000fc40003fa6270 */
[----:B------:R-:W-:Y:S01]  /*1edf0*/  ISETP.GE.AND P2, PT, R5, R4, PT ;  /* 0x000000040500720c */ /* 0x000fe20003f46270 */
[----:B------:R-:W-:Y:S01]  /*1ee00*/  VIADD R5, R0, 0xfffffec8 ;  /* 0xfffffec800057836 */ /* 0x000fe20000000000 */
[C---:B------:R-:W-:Y:S02]  /*1ee10*/  ISETP.GE.AND P4, PT, R6.reuse, R2, PT ;  /* 0x000000020600720c */ /* 0x040fe40003f86270 */
[----:B------:R-:W-:Y:S01]  /*1ee20*/  ISETP.GE.AND P3, PT, R6, R4, PT ;  /* 0x000000040600720c */ /* 0x000fe20003f66270 */
[----:B------:R-:W-:Y:S01]  /*1ee30*/  VIADD R6, R0, 0xfffffec1 ;  /* 0xfffffec100067836 */ /* 0x000fe20000000000 */
[----:B------:R-:W-:Y:S01]  /*1ee40*/  FSEL R67, R78, -INF , !P5 ;  /* 0xff8000004e437808 */ /* 0x000fe20006800000 */
[----:B------:R-:W-:Y:S01]  /*1ee50*/  HMMA.16816.F32 R12, R12, R42, R16 ;  /* 0x0000002a0c0c723c */ /* 0x000fe20000001810 */
[----:B------:R-:W-:Y:S02]  /*1ee60*/  FSEL R178, R76, -INF , !P2 ;  /* 0xff8000004cb27808 */ /* 0x000fe40005000000 */
[----:B------:R-:W-:-:S02]  /*1ee70*/  FSEL R86, R86, -INF , !P4 ;  /* 0xff80000056567808 */ /* 0x000fc40006000000 */
[----:B------:R-:W-:Y:S02]  /*1ee80*/  FSEL R79, R79, -INF , !P3 ;  /* 0xff8000004f4f7808 */ /* 0x000fe40005800000 */
[C---:B------:R-:W-:Y:S02]  /*1ee90*/  ISETP.GE.AND P5, PT, R5.reuse, R2, PT ;  /* 0x000000020500720c */ /* 0x040fe40003fa6270 */
[----:B------:R-:W-:Y:S01]  /*1eea0*/  ISETP.GE.AND P2, PT, R5, R4, PT ;  /* 0x000000040500720c */ /* 0x000fe20003f46270 */
[----:B------:R-:W-:Y:S01]  /*1eeb0*/  VIADD R5, R0, 0xfffffed0 ;  /* 0xfffffed000057836 */ /* 0x000fe20000000000 */
[C---:B------:R-:W-:Y:S02]  /*1eec0*/  ISETP.GE.AND P4, PT, R6.reuse, R2, PT ;  /* 0x000000020600720c */ /* 0x040fe40003f86270 */
[----:B------:R-:W-:Y:S01]  /*1eed0*/  ISETP.GE.AND P3, PT, R6, R4, PT ;  /* 0x000000040600720c */ /* 0x000fe20003f66270 */
[----:B------:R-:W-:Y:S01]  /*1eee0*/  VIADD R6, R0, 0xfffffec9 ;  /* 0xfffffec900067836 */ /* 0x000fe20000000000 */
[----:B-1----:R-:W-:Y:S01]  /*1eef0*/  HMMA.16816.F32 R24, R8, R32, R24 ;  /* 0x000000200818723c */ /* 0x002fe20000001818 */
[----:B------:R-:W-:-:S02]  /*1ef00*/  FSEL R133, R63, -INF , !P5 ;  /* 0xff8000003f857808 */ /* 0x000fc40006800000 */
[----:B------:R-:W-:Y:S02]  /*1ef10*/  FSEL R179, R61, -INF , !P2 ;  /* 0xff8000003db37808 */ /* 0x000fe40005000000 */
[----:B------:R-:W-:Y:S02]  /*1ef20*/  FSEL R66, R77, -INF , !P4 ;  /* 0xff8000004d427808 */ /* 0x000fe40006000000 */
[----:B------:R-:W-:Y:S02]  /*1ef30*/  FSEL R176, R68, -INF , !P3 ;  /* 0xff80000044b07808 */ /* 0x000fe40005800000 */
[C---:B------:R-:W-:Y:S02]  /*1ef40*/  ISETP.GE.AND P5, PT, R5.reuse, R2, PT ;  /* 0x000000020500720c */ /* 0x040fe40003fa6270 */
[----:B------:R-:W-:Y:S01]  /*1ef50*/  ISETP.GE.AND P2, PT, R5, R4, PT ;  /* 0x000000040500720c */ /* 0x000fe20003f46270 */
[----:B------:R-:W-:Y:S01]  /*1ef60*/  VIADD R5, R0, 0xfffffed1 ;  /* 0xfffffed100057836 */ /* 0x000fe20000000000 */
[----:B------:R-:W-:Y:S01]  /*1ef70*/  ISETP.GE.AND P4, PT, R6, R2, PT ;  /* 0x000000020600720c */ /* 0x000fe20003f86270 */
[----:B------:R-:W-:Y:S01]  /*1ef80*/  FMUL.FTZ R7, R30, UR4 ;  /* 0x000000041e077c20 */ /* 0x000fe20008410000 */
[----:B------:R-:W-:Y:S01]  /*1ef90*/  ISETP.GE.AND P3, PT, R6, R4, PT ;  /* 0x000000040600720c */ /* 0x000fe20003f66270 */
[----:B------:R-:W-:Y:S01]  /*1efa0*/  MUFU.TANH R37, R28 ;  /* 0x0000001c00257308 */ /* 0x000fe20000002400 */
[----:B------:R-:W-:-:S02]  /*1efb0*/  FSEL R78, R62, -INF , !P4 ;  /* 0xff8000003e4e7808 */ /* 0x000fc40006000000 */
[----:B------:R-:W-:Y:S02]  /*1efc0*/  FSEL R134, R60, -INF , !P3 ;  /* 0xff8000003c867808 */ /* 0x000fe40005800000 */
[C---:B------:R-:W-:Y:S02]  /*1efd0*/  ISETP.GE.AND P4, PT, R5.reuse, R2, PT ;  /* 0x000000020500720c */ /* 0x040fe40003f86270 */
[----:B------:R-:W-:Y:S01]  /*1efe0*/  ISETP.GE.AND P3, PT, R5, R4, PT ;  /* 0x000000040500720c */ /* 0x000fe20003f66270 */
[----:B------:R1:W2:Y:S01]  /*1eff0*/  MUFU.TANH R28, R7 ;  /* 0x00000007001c7308 */ /* 0x0002a20000002400 */
[----:B------:R-:W-:Y:S02]  /*1f000*/  VIADD R5, R0, 0xfffffed9 ;  /* 0xfffffed900057836 */ /* 0x000fe40000000000 */
[----:B------:R-:W-:Y:S01]  /*1f010*/  FMUL.FTZ R20, R20, UR4 ;  /* 0x0000000414147c20 */ /* 0x000fe20008410000 */
[----:B------:R-:W-:Y:S01]  /*1f020*/  VIADD R6, R0, 0xfffffed8 ;  /* 0xfffffed800067836 */ /* 0x000fe20000000000 */
[----:B-----5:R-:W-:Y:S01]  /*1f030*/  FSEL R208, R52, -INF , !P4 ;  /* 0xff80000034d07808 */ /* 0x020fe20006000000 */
[----:B------:R-:W-:Y:S01]  /*1f040*/  FMUL.FTZ R22, R22, UR4 ;  /* 0x0000000416167c20 */ /* 0x000fe20008410000 */
[----:B------:R-:W-:Y:S01]  /*1f050*/  FSEL R212, R46, -INF , !P3 ;  /* 0xff8000002ed47808 */ /* 0x000fe20005800000 */
[----:B------:R-:W-:Y:S01]  /*1f060*/  HMMA.16816.F32 R8, R8, R34, R12 ;  /* 0x000000220808723c */ /* 0x000fe2000000180c */
[----:B------:R-:W-:-:S02]  /*1f070*/  FSEL R135, R53, -INF , !P5 ;  /* 0xff80000035877808 */ /* 0x000fc40006800000 */
[----:B------:R-:W-:Y:S02]  /*1f080*/  FSEL R209, R47, -INF , !P2 ;  /* 0xff8000002fd17808 */ /* 0x000fe40005000000 */
[----:B------:R-:W-:Y:S01]  /*1f090*/  ISETP.GE.AND P4, PT, R5, R2, PT ;  /* 0x000000020500720c */ /* 0x000fe20003f86270 */
[----:B-1----:R-:W-:Y:S01]  /*1f0a0*/  FMUL.FTZ R7, R31, UR4 ;  /* 0x000000041f077c20 */ /* 0x002fe20008410000 */
[----:B------:R-:W-:Y:S01]  /*1f0b0*/  ISETP.GE.AND P3, PT, R5, R4, PT ;  /* 0x000000040500720c */ /* 0x000fe20003f66270 */
[----:B------:R-:W-:Y:S01]  /*1f0c0*/  VIADD R5, R0, 0xfffffee0 ;  /* 0xfffffee000057836 */ /* 0x000fe20000000000 */
[C---:B------:R-:W-:Y:S01]  /*1f0d0*/  ISETP.GE.AND P5, PT, R6.reuse, R2, PT ;  /* 0x000000020600720c */ /* 0x040fe20003fa6270 */
[----:B------:R-:W-:Y:S01]  /*1f0e0*/  MUFU.TANH R20, R20 ;  /* 0x0000001400147308 */ /* 0x000fe20000002400 */
[----:B------:R-:W-:Y:S01]  /*1f0f0*/  ISETP.GE.AND P2, PT, R6, R4, PT ;  /* 0x000000040600720c */ /* 0x000fe20003f46270 */
[----:B------:R-:W-:Y:S01]  /*1f100*/  FMUL.FTZ R27, R27, UR4 ;  /* 0x000000041b1b7c20 */ /* 0x000fe20008410000 */
[----:B----4-:R-:W-:-:S02]  /*1f110*/  FSEL R177, R44, -INF , !P5 ;  /* 0xff8000002cb17808 */ /* 0x010fc40006800000 */
[----:B------:R-:W-:-:S03]  /*1f120*/  FSEL R210, R39, -INF , !P2 ;  /* 0xff80000027d27808 */ /* 0x000fc60005000000 */
[----:B------:R-:W1:Y:S01]  /*1f130*/  MUFU.TANH R7, R7 ;  /* 0x0000000700077308 */ /* 0x000e620000002400 */
[C---:B------:R-:W-:Y:S02]  /*1f140*/  ISETP.GE.AND P5, PT, R5.reuse, R2, PT ;  /* 0x000000020500720c */ /* 0x040fe40003fa6270 */
[----:B------:R-:W-:Y:S01]  /*1f150*/  ISETP.GE.AND P2, PT, R5, R4, PT ;  /* 0x000000040500720c */ /* 0x000fe20003f46270 */
[C---:B------:R-:W-:Y:S02]  /*1f160*/  VIADD R5, R0.reuse, 0xfffffee8 ;  /* 0xfffffee800057836 */ /* 0x040fe40000000000 */
[----:B------:R-:W-:Y:S01]  /*1f170*/  FMUL.FTZ R21, R21, UR4 ;  /* 0x0000000415157c20 */ /* 0x000fe20008410000 */
[----:B------:R-:W-:Y:S01]  /*1f180*/  VIADD R6, R0, 0xfffffee1 ;  /* 0xfffffee100067836 */ /* 0x000fe20000000000 */
[----:B------:R-:W3:Y:S01]  /*1f190*/  MUFU.TANH R22, R22 ;  /* 0x0000001600167308 */ /* 0x000ee20000002400 */
[----:B--2---:R-:W-:Y:S02]  /*1f1a0*/  FSEL R217, R28, -INF , !P2 ;  /* 0xff8000001cd97808 */ /* 0x004fe40005000000 */
[----:B------:R-:W-:-:S02]  /*1f1b0*/  FSEL R207, R45, -INF , !P4 ;  /* 0xff8000002dcf7808 */ /* 0x000fc40006000000 */
[C---:B------:R-:W-:Y:S02]  /*1f1c0*/  ISETP.GE.AND P6, PT, R5.reuse, R2, PT ;  /* 0x000000020500720c */ /* 0x040fe40003fc6270 */
[----:B------:R-:W-:Y:S01]  /*1f1d0*/  ISETP.GE.AND P2, PT, R5, R4, PT ;  /* 0x000000040500720c */ /* 0x000fe20003f46270 */
[----:B------:R-:W2:Y:S01]  /*1f1e0*/  MUFU.TANH R27, R27 ;  /* 0x0000001b001b7308 */ /* 0x000ea20000002400 */
[----:B------:R-:W-:Y:S01]  /*1f1f0*/  ISETP.GE.AND P4, PT, R6, R2, PT ;  /* 0x000000020600720c */ /* 0x000fe20003f86270 */
[----:B------:R-:W-:Y:S01]  /*1f200*/  VIADD R5, R0, 0xfffffee9 ;  /* 0xfffffee900057836 */ /* 0x000fe20000000000 */
[----:B------:R-:W-:Y:S02]  /*1f210*/  FSEL R211, R38, -INF , !P3 ;  /* 0xff80000026d37808 */ /* 0x000fe40005800000 */
[----:B------:R-:W-:Y:S01]  /*1f220*/  ISETP.GE.AND P3, PT, R6, R4, PT ;  /* 0x000000040600720c */ /* 0x000fe20003f66270 */
[----:B------:R-:W-:Y:S02]  /*1f230*/  VIADD R6, R0, 0xfffffef0 ;  /* 0xfffffef000067836 */ /* 0x000fe40000000000 */
[----:B------:R-:W4:Y:S01]  /*1f240*/  MUFU.TANH R21, R21 ;  /* 0x0000001500157308 */ /* 0x000f220000002400 */
[----:B------:R-:W-:Y:S01]  /*1f250*/  FMUL.FTZ R23, R23, UR4 ;  /* 0x0000000417177c20 */ /* 0x000fe20008410000 */
[----:B------:R-:W-:Y:S01]  /*1f260*/  FMUL.FTZ R24, R24, UR4 ;  /* 0x0000000418187c20 */ /* 0x000fe20008410000 */
[----:B------:R-:W-:Y:S01]  /*1f270*/  FMUL.FTZ R26, R26, UR4 ;  /* 0x000000041a1a7c20 */ /* 0x000fe20008410000 */
[----:B------:R-:W-:-:S02]  /*1f280*/  FSEL R213, R37, -INF , !P5 ;  /* 0xff80000025d57808 */ /* 0x000fc40006800000 */
[----:B------:R-:W-:Y:S02]  /*1f290*/  FSEL R214, R29, -INF , !P4 ;  /* 0xff8000001dd67808 */ /* 0x000fe40006000000 */
[C---:B------:R-:W-:Y:S02]  /*1f2a0*/  ISETP.GE.AND P5, PT, R5.reuse, R2, PT ;  /* 0x000000020500720c */ /* 0x040fe40003fa6270 */
[----:B------:R-:W-:Y:S01]  /*1f2b0*/  ISETP.GE.AND P4, PT, R5, R4, PT ;  /* 0x000000040500720c */ /* 0x000fe20003f86270 */
[----:B------:R-:W-:Y:S01]  /*1f2c0*/  VIADD R5, R0, 0xfffffef1 ;  /* 0xfffffef100057836 */ /* 0x000fe20000000000 */
[----:B-1----:R-:W-:Y:S01]  /*1f2d0*/  FSEL R218, R7, -INF , !P3 ;  /* 0xff80000007da7808 */ /* 0x002fe20005800000 */
[----:B------:R-:W-:Y:S01]  /*1f2e0*/  FMUL.FTZ R8, R8, UR4 ;  /* 0x0000000408087c20 */ /* 0x000fe20008410000 */
[----:B------:R-:W-:Y:S01]  /*1f2f0*/  FSEL R215, R20, -INF , !P6 ;  /* 0xff80000014d77808 */ /* 0x000fe20007000000 */
[----:B------:R-:W-:Y:S01]  /*1f300*/  FMUL.FTZ R25, R25, UR4 ;  /* 0x0000000419197c20 */ /* 0x000fe20008410000 */
[C---:B------:R-:W-:Y:S01]  /*1f310*/  ISETP.GE.AND P6, PT, R6.reuse, R2, PT ;  /* 0x000000020600720c */ /* 0x040fe20003fc6270 */
[----:B------:R-:W-:Y:S01]  /*1f320*/  FMUL.FTZ R9, R9, UR4 ;  /* 0x0000000409097c20 */ /* 0x000fe20008410000 */
[-C--:B------:R-:W-:Y:S01]  /*1f330*/  ISETP.GE.AND P3, PT, R6, R4.reuse, PT ;  /* 0x000000040600720c */ /* 0x080fe20003f66270 */
[----:B------:R-:W-:Y:S01]  /*1f340*/  FMUL.FTZ R10, R10, UR4 ;  /* 0x000000040a0a7c20 */ /* 0x000fe20008410000 */
[----:B------:R-:W-:Y:S01]  /*1f350*/  FMUL.FTZ R6, R11, UR4 ;  /* 0x000000040b067c20 */ /* 0x000fe20008410000 */
[----:B------:R-:W1:Y:S01]  /*1f360*/  MUFU.TANH R23, R23 ;  /* 0x0000001700177308 */ /* 0x000e620000002400 */
[----:B---3--:R-:W-:Y:S01]  /*1f370*/  FSEL R219, R22, -INF , !P2 ;  /* 0xff80000016db7808 */ /* 0x008fe20005000000 */
[----:B------:R3:W-:Y:S01]  /*1f380*/  STL [R1+0x14], R246 ;  /* 0x000014f601007387 */ /* 0x0007e20000100800 */
[----:B------:R-:W-:-:S05]  /*1f390*/  ISETP.GE.AND P2, PT, R5, R4, PT ;  /* 0x000000040500720c */ /* 0x000fca0003f46270 */
[----:B------:R-:W5:Y:S01]  /*1f3a0*/  MUFU.TANH R24, R24 ;  /* 0x0000001800187308 */ /* 0x000f620000002400 */
[----:B--2---:R-:W-:-:S07]  /*1f3b0*/  FSEL R226, R27, -INF , !P2 ;  /* 0xff8000001be27808 */ /* 0x004fce0005000000 */
[----:B------:R-:W2:Y:S01]  /*1f3c0*/  MUFU.TANH R26, R26 ;  /* 0x0000001a001a7308 */ /* 0x000ea20000002400 */
[----:B------:R-:W-:Y:S02]  /*1f3d0*/  ISETP.GE.AND P2, PT, R243, 0x3, PT ;  /* 0x00000003f300780c */ /* 0x000fe40003f46270 */
[----:B----4-:R-:W-:-:S05]  /*1f3e0*/  FSEL R216, R21, -INF , !P5 ;  /* 0xff80000015d87808 */ /* 0x010fca0006800000 */
[----:B------:R-:W4:Y:S01]  /*1f3f0*/  MUFU.TANH R8, R8 ;  /* 0x0000000800087308 */ /* 0x000f220000002400 */
[----:B------:R-:W-:Y:S01]  /*1f400*/  ISETP.GE.AND P5, PT, R5, R2, PT ;  /* 0x000000020500720c */ /* 0x000fe20003fa6270 */
[----:B------:R-:W-:-:S06]  /*1f410*/  VIADD R5, R0, 0xfffffef9 ;  /* 0xfffffef900057836 */ /* 0x000fcc0000000000 */
[----:B------:R-:W3:Y:S01]  /*1f420*/  MUFU.TANH R25, R25 ;  /* 0x0000001900197308 */ /* 0x000ee20000002400 */
[----:B------:R-:W-:-:S07]  /*1f430*/  VIADD R0, R0, 0xfffffef8 ;  /* 0xfffffef800007836 */ /* 0x000fce0000000000 */
[----:B------:R-:W3:Y:S08]  /*1f440*/  MUFU.TANH R9, R9 ;  /* 0x0000000900097308 */ /* 0x000ef00000002400 */
[----:B------:R-:W3:Y:S08]  /*1f450*/  MUFU.TANH R10, R10 ;  /* 0x0000000a000a7308 */ /* 0x000ef00000002400 */
[----:B------:R-:W3:Y:S01]  /*1f460*/  MUFU.TANH R6, R6 ;  /* 0x0000000600067308 */ /* 0x000ee20000002400 */
[----:B-1----:R-:W-:-:S02]  /*1f470*/  FSEL R220, R23, -INF , !P4 ;  /* 0xff80000017dc7808 */ /* 0x002fc40006000000 */
[----:B-----5:R-:W-:Y:S02]  /*1f480*/  FSEL R221, R24, -INF , !P6 ;  /* 0xff80000018dd7808 */ /* 0x020fe40007000000 */
[----:B--2---:R-:W-:Y:S01]  /*1f490*/  FSEL R225, R26, -INF , !P3 ;  /* 0xff8000001ae17808 */ /* 0x004fe20005800000 */
[----:B------:R-:W-:Y:S01]  /*1f4a0*/  BAR.SYNC.DEFER_BLOCKING 0x0 ;  /* 0x0000000000007b1d */ /* 0x000fe20000010000 */
[CC--:B------:R-:W-:Y:S02]  /*1f4b0*/  ISETP.GE.AND P0, PT, R0.reuse, R2.reuse, PT ;  /* 0x000000020000720c */ /* 0x0c0fe40003f06270 */
[C---:B------:R-:W-:Y:S02]  /*1f4c0*/  ISETP.GE.AND P6, PT, R5.reuse, R2, PT ;  /* 0x000000020500720c */ /* 0x040fe40003fc6270 */
[-C--:B------:R-:W-:Y:S02]  /*1f4d0*/  ISETP.GE.AND P4, PT, R0, R4.reuse, PT ;  /* 0x000000040000720c */ /* 0x080fe40003f86270 */
[----:B------:R-:W-:-:S02]  /*1f4e0*/  ISETP.GE.AND P3, PT, R5, R4, PT ;  /* 0x000000040500720c */ /* 0x000fc40003f66270 */
[----:B----4-:R-:W-:Y:S02]  /*1f4f0*/  FSEL R223, R8, -INF , !P0 ;  /* 0xff80000008df7808 */ /* 0x010fe40004000000 */
[----:B---3--:R-:W-:Y:S02]  /*1f500*/  FSEL R222, R25, -INF , !P5 ;  /* 0xff80000019de7808 */ /* 0x008fe40006800000 */
[----:B------:R-:W-:Y:S02]  /*1f510*/  FSEL R224, R9, -INF , !P6 ;  /* 0xff80000009e07808 */ /* 0x000fe40007000000 */
[----:B------:R-:W-:Y:S02]  /*1f520*/  ISETP.NE.AND P0, PT, R242, RZ, PT ;  /* 0x000000fff200720c */ /* 0x000fe40003f05270 */
[----:B------:R-:W-:Y:S02]  /*1f530*/  FSEL R227, R10, -INF , !P4 ;  /* 0xff8000000ae37808 */ /* 0x000fe40006000000 */
[----:B------:R-:W-:Y:S01]  /*1f540*/  FSEL R228, R6, -INF , !P3 ;  /* 0xff80000006e47808 */ /* 0x000fe20005800000 */
[----:B------:R-:W-:Y:S08]  /*1f550*/  @!P2 BRA `(.L_x_1215) ;  /* 0x0000000c0034a947 */ /* 0x000ff00003800000 */
[----:B------:R1:W5:Y:S04]  /*1f560*/  LDL R248, [R1+0x1c] ;  /* 0x00001c0001f87983 */ /* 0x0003680000100800 */
[----:B------:R1:W5:Y:S01]  /*1f570*/  LDL R249, [R1+0x20] ;  /* 0x0000200001f97983 */ /* 0x0003620000100800 */
[----:B------:R-:W2:Y:S01]  /*1f580*/  LDCU.64 UR10, c[0x0][0x358] ;  /* 0x00006b00ff0a77ac */ /* 0x000ea20008000a00 */
[----:B------:R-:W-:Y:S05]  /*1f590*/  BRA.U !UP0, `(.L_x_1216) ;  /* 0x0000000508147547 */ /* 0x000fea000b800000 */
[----:B------:R-:W3:Y:S01]  /*1f5a0*/  LDL.64 R250, [R1] ;  /* 0x0000000001fa7983 */ /* 0x000ee20000100a00 */
[----:B------:R-:W4:Y:S01]  /*1f5b0*/  LDC R11, c[0x0][0x4f0] ;  /* 0x00013c00ff0b7b82 */ /* 0x000f220000000800 */
[----:B------:R-:W-:Y:S01]  /*1f5c0*/  SHF.L.U32 R0, R243, 0x8, RZ ;  /* 0x00000008f3007819 */ /* 0x000fe200000006ff */
[----:B------:R-:W1:Y:S03]  /*1f5d0*/  LDCU.64 UR4, c[0x0][0x3b8] ;  /* 0x00007700ff0477ac */ /* 0x000e660008000a00 */
[C---:B------:R-:W-:Y:S01]  /*1f5e0*/  IADD3 R6, PT, PT, R0.reuse, -0x200, RZ ;  /* 0xfffffe0000067810 */ /* 0x040fe20007ffe0ff */
[----:B------:R-:W-:Y:S01]  /*1f5f0*/  VIADD R7, R0, 0xfffffd00 ;  /* 0xfffffd0000077836 */ /* 0x000fe20000000000 */
[----:B------:R-:W1:Y:S02]  /*1f600*/  LDCU.64 UR8, c[0x0][0x3a0] ;  /* 0x00007400ff0877ac */ /* 0x000e640008000a00 */
[----:B------:R-:W-:-:S02]  /*1f610*/  IABS R8, R6 ;  /* 0x0000000600087213 */ /* 0x000fc40000000000 */
[-C--:B----4-:R-:W-:Y:S02]  /*1f620*/  IABS R10, R11.reuse ;  /* 0x0000000b000a7213 */ /* 0x090fe40000000000 */
[----:B------:R-:W-:Y:S02]  /*1f630*/  LOP3.LUT R6, R6, R11, RZ, 0x3c, !PT ;  /* 0x0000000b06067212 */ /* 0x000fe400078e3cff */
[----:B------:R-:W4:Y:S08]  /*1f640*/  I2F.RP R4, R10 ;  /* 0x0000000a00047306 */ /* 0x000f300000209400 */
[----:B----4-:R-:W4:Y:S02]  /*1f650*/  MUFU.RCP R4, R4 ;  /* 0x0000000400047308 */ /* 0x010f240000001000 */
[----:B----4-:R-:W-:-:S06]  /*1f660*/  VIADD R4, R4, 0xffffffe ;  /* 0x0ffffffe04047836 */ /* 0x010fcc0000000000 */
[----:B------:R-:W4:Y:S02]  /*1f670*/  F2I.FTZ.U32.TRUNC.NTZ R5, R4 ;  /* 0x0000000400057305 */ /* 0x000f24000021f000 */
[--C-:B----4-:R-:W-:Y:S02]  /*1f680*/  IMAD.MOV R2, RZ, RZ, -R5.reuse ;  /* 0x000000ffff027224 */ /* 0x110fe400078e0a05 */
[----:B------:R-:W-:Y:S02]  /*1f690*/  IMAD.MOV.U32 R4, RZ, RZ, RZ ;  /* 0x000000ffff047224 */ /* 0x000fe400078e00ff */
[----:B------:R-:W-:Y:S01]  /*1f6a0*/  IMAD R0, R2, R10, RZ ;  /* 0x0000000a02007224 */ /* 0x000fe200078e02ff */
[----:B------:R-:W-:Y:S02]  /*1f6b0*/  IABS R2, R7 ;  /* 0x0000000700027213 */ /* 0x000fe40000000000 */
[----:B------:R-:W-:Y:S01]  /*1f6c0*/  LOP3.LUT R7, R7, R11, RZ, 0x3c, !PT ;  /* 0x0000000b07077212 */ /* 0x000fe200078e3cff */
[----:B------:R-:W-:Y:S01]  /*1f6d0*/  IMAD.HI.U32 R0, R5, R0, R4 ;  /* 0x0000000005007227 */ /* 0x000fe200078e0004 */
[----:B------:R-:W-:-:S02]  /*1f6e0*/  MOV R5, R2 ;  /* 0x0000000200057202 */ /* 0x000fc40000000f00 */
[----:B------:R-:W-:Y:S01]  /*1f6f0*/  ISETP.GE.AND P5, PT, R7, RZ, PT ;  /* 0x000000ff0700720c */ /* 0x000fe20003fa6270 */
[----:B------:R-:W-:Y:S02]  /*1f700*/  IMAD.MOV.U32 R4, RZ, RZ, R8 ;  /* 0x000000ffff047224 */ /* 0x000fe400078e0008 */
        /* <DEDUP_REMOVED lines=23> */
[----:B---3--:R-:W-:-:S04]  /*1f880*/  IMAD.WIDE R6, R2, 0x4, R250 ;  /* 0x0000000402067825 */ /* 0x008fc800078e02fa */
[C---:B------:R-:W-:Y:S02]  /*1f890*/  IMAD.WIDE R4, R0.reuse, 0x4, R250 ;  /* 0x0000000400047825 */ /* 0x040fe400078e02fa */
[----:B--2---:R-:W2:Y:S04]  /*1f8a0*/  LDG.E R6, desc[UR10][R6.64] ;  /* 0x0000000a06067981 */ /* 0x004ea8000c1e1900 */
[----:B------:R3:W2:Y:S01]  /*1f8b0*/  LDG.E R5, desc[UR10][R4.64] ;  /* 0x0000000a04057981 */ /* 0x0006a2000c1e1900 */
[----:B------:R-:W-:Y:S01]  /*1f8c0*/  IADD3 R2, PT, PT, R0, -R2, RZ ;  /* 0x8000000200027210 */ /* 0x000fe20007ffe0ff */
[----:B-1----:R-:W-:-:S04]  /*1f8d0*/  IMAD.U32 R0, RZ, RZ, UR4 ;  /* 0x00000004ff007e24 */ /* 0x002fc8000f8e00ff */
[----:B------:R-:W-:-:S05]  /*1f8e0*/  IMAD R2, R2, R11, -0x100 ;  /* 0xffffff0002027424 */ /* 0x000fca00078e020b */
[----:B---3--:R-:W-:-:S05]  /*1f8f0*/  SHF.R.S32.HI R4, RZ, 0x1f, R2 ;  /* 0x0000001fff047819 */ /* 0x008fca0000011402 */
[----:B------:R-:W-:Y:S01]  /*1f900*/  IMAD R4, R4, R0, RZ ;  /* 0x0000000004047224 */ /* 0x000fe200078e02ff */
[----:B--2---:R-:W-:-:S03]  /*1f910*/  IADD3 R7, PT, PT, R6, -R5, RZ ;  /* 0x8000000506077210 */ /* 0x004fc60007ffe0ff */
[C---:B------:R-:W-:Y:S02]  /*1f920*/  IMAD R6, R2.reuse, UR5, R4 ;  /* 0x0000000502067c24 */ /* 0x040fe4000f8e0204 */
[----:B------:R-:W-:Y:S01]  /*1f930*/  IMAD.WIDE.U32 R4, R2, R0, RZ ;  /* 0x0000000002047225 */ /* 0x000fe200078e00ff */
[----:B------:R-:W-:-:S03]  /*1f940*/  SHF.R.S32.HI R2, RZ, 0x1f, R7 ;  /* 0x0000001fff027819 */ /* 0x000fc60000011407 */
[----:B------:R-:W-:Y:S02]  /*1f950*/  IMAD.IADD R5, R5, 0x1, R6 ;  /* 0x0000000105057824 */ /* 0x000fe400078e0206 */
        /* <DEDUP_REMOVED lines=9> */
.L_x_1216:
[----:B------:R-:W3:Y:S01]  /*1f9f0*/  LDC R0, c[0x0][0x3b8] ;  /* 0x0000ee00ff007b82 */ /* 0x000ee20000000800 */
[----:B------:R-:W-:Y:S01]  /*1fa00*/  UMOV UR4, URZ ;  /* 0x000000ff00047c82 */ /* 0x000fe20008000000 */
[----:B-----5:R-:W-:Y:S01]  /*1fa10*/  IMAD.MOV.U32 R6, RZ, RZ, R249 ;  /* 0x000000ffff067224 */ /* 0x020fe200078e00f9 */
[----:B------:R-:W-:Y:S01]  /*1fa20*/  IADD3 R4, P2, PT, RZ, -UR4, RZ ;  /* 0x80000004ff047c10 */ /* 0x000fe2000ff5e0ff */
[----:B------:R-:W-:Y:S02]  /*1fa30*/  IMAD.MOV.U32 R5, RZ, RZ, R248 ;  /* 0x000000ffff057224 */ /* 0x000fe400078e00f8 */
[----:B---3--:R-:W-:-:S04]  /*1fa40*/  IMAD.SHL.U32 R2, R0, 0x100, RZ ;  /* 0x0000010000027824 */ /* 0x008fc800078e00ff */
[----:B------:R-:W-:-:S05]  /*1fa50*/  IMAD.X R2, RZ, RZ, ~R2, P2 ;  /* 0x000000ffff027224 */ /* 0x000fca00010e0e02 */
[----:B------:R-:W-:-:S04]  /*1fa60*/  SHF.R.S64 R4, R4, 0x1f, R2 ;  /* 0x0000001f04047819 */ /* 0x000fc80000001002 */
[----:B------:R-:W-:-:S04]  /*1fa70*/  IADD3 R6, P2, PT, R4, R6, RZ ;  /* 0x0000000604067210 */ /* 0x000fc80007f5e0ff */
[----:B------:R-:W-:-:S05]  /*1fa80*/  LEA.HI.X.SX32 R5, R2, R5, 0x1, P2 ;  /* 0x0000000502057211 */ /* 0x000fca00010f0eff */
[----:B------:R3:W-:Y:S04]  /*1fa90*/  STL [R1+0x1c], R5 ;  /* 0x00001c0501007387 */ /* 0x0007e80000100800 */
[----:B------:R3:W-:Y:S02]  /*1faa0*/  STL [R1+0x20], R6 ;  /* 0x0000200601007387 */ /* 0x0007e40000100800 */
.L_x_1217:
[----:B------:R-:W5:Y:S01]  /*1fab0*/  LDL R12, [R1+0x20] ;  /* 0x00002000010c7983 */ /* 0x000f620000100800 */
[----:B---3--:R-:W3:Y:S03]  /*1fac0*/  LDC R5, c[0x0][0x3bc] ;  /* 0x0000ef00ff057b82 */ /* 0x008ee60000000800 */
[----:B------:R-:W2:Y:S01]  /*1fad0*/  LDL R14, [R1+0x1c] ;  /* 0x00001c00010e7983 */ /* 0x000ea20000100800 */
[C---:B------:R-:W-:Y:S02]  /*1fae0*/  IMAD.SHL.U32 R2, R0.reuse, 0x10, RZ ;  /* 0x0000001000027824 */ /* 0x040fe400078e00ff */
[C---:B------:R-:W-:Y:S01]  /*1faf0*/  IMAD.SHL.U32 R24, R0.reuse, 0x20, RZ ;  /* 0x0000002000187824 */ /* 0x040fe200078e00ff */
[C-C-:B---3--:R-:W-:Y:S02]  /*1fb00*/  SHF.L.U64.HI R4, R0.reuse, 0x4, R5.reuse ;  /* 0x0000000400047819 */ /* 0x148fe40000010205 */
[----:B------:R-:W-:-:S02]  /*1fb10*/  SHF.L.U64.HI R0, R0, 0x5, R5 ;  /* 0x0000000500007819 */ /* 0x000fc40000010205 */
[----:B-----5:R-:W-:-:S04]  /*1fb20*/  LEA R10, P2, R2, R12, 0x1 ;  /* 0x0000000c020a7211 */ /* 0x020fc800078408ff */
[----:B------:R-:W-:Y:S02]  /*1fb30*/  IADD3 R8, P3, PT, R24, R10, RZ ;  /* 0x0000000a18087210 */ /* 0x000fe40007f7e0ff */
[----:B--2---:R-:W-:Y:S01]  /*1fb40*/  LEA.HI.X R11, R2, R14, R4, 0x1, P2 ;  /* 0x0000000e020b7211 */ /* 0x004fe200010f0c04 */
[----:B------:R-:W-:Y:S02]  /*1fb50*/  @!P1 IMAD.MOV.U32 R4, RZ, RZ, R12 ;  /* 0x000000ffff049224 */ /* 0x000fe400078e000c */
[----:B------:R-:W-:Y:S01]  /*1fb60*/  @!P1 IMAD.MOV.U32 R5, RZ, RZ, R14 ;  /* 0x000000ffff059224 */ /* 0x000fe200078e000e */
[----:B------:R-:W-:Y:S01]  /*1fb70*/  IADD3 R6, P2, PT, R8, R24, RZ ;  /* 0x0000001808067210 */ /* 0x000fe20007f5e0ff */
[----:B------:R-:W-:-:S03]  /*1fb80*/  IMAD.X R9, R0, 0x1, R11, P3 ;  /* 0x0000000100097824 */ /* 0x000fc600018e060b */
[----:B------:R-:W-:Y:S01]  /*1fb90*/  @!PT LDS RZ, [RZ] ;  /* 0x00000000fffff984 */ /* 0x000fe20000000800 */
[----:B------:R-:W-:Y:S01]  /*1fba0*/  @!PT LDS RZ, [RZ] ;  /* 0x00000000fffff984 */ /* 0x000fe20000000800 */
[----:B------:R-:W-:Y:S01]  /*1fbb0*/  @!PT LDS RZ, [RZ] ;  /* 0x00000000fffff984 */ /* 0x000fe20000000800 */
[----:B------:R2:W-:Y:S01]  /*1fbc0*/  @!P1 LDGSTS.E.BYPASS.LTC128B.128 [R237+0x2000], desc[UR10][R4.64] ;  /* 0x0200000004ed9fae */ /* 0x0005e2000b981a0a */
[----:B------:R-:W-:Y:S01]  /*1fbd0*/  IMAD.X R7, R9, 0x1, R0, P2 ;  /* 0x0000000109077824 */ /* 0x000fe200010e0600 */
[----:B--2---:R-:W-:-:S04]  /*1fbe0*/  IADD3 R4, P3, PT, R6, R24, RZ ;  /* 0x0000001806047210 */ /* 0x004fc80007f7e0ff */
[----:B------:R-:W-:Y:S01]  /*1fbf0*/  IADD3 R18, P2, PT, R4, R24, RZ ;  /* 0x0000001804127210 */ /* 0x000fe20007f5e0ff */
[----:B------:R-:W-:-:S03]  /*1fc00*/  IMAD.X R5, R7, 0x1, R0, P3 ;  /* 0x0000000107057824 */ /* 0x000fc600018e0600 */
        /* <DEDUP_REMOVED lines=9> */
[----:B------:R-:W-:Y:S01]  /*1fca0*/  IADD3 R12, P3, PT, R20, R24, RZ ;  /* 0x00000018140c7210 */ /* 0x000fe20007f7e0ff */
[--C-:B------:R-:W-:Y:S01]  /*1fcb0*/  IMAD.X R21, R23, 0x1, R0.reuse, P2 ;  /* 0x0000000117157824 */ /* 0x100fe200010e0600 */
[----:B------:R-:W-:Y:S01]  /*1fcc0*/  @!PT LDS RZ, [RZ] ;  /* 0x00000000fffff984 */ /* 0x000fe20000000800 */
[----:B------:R-:W-:Y:S01]  /*1fcd0*/  @!PT LDS RZ, [RZ] ;  /* 0x00000000fffff984 */ /* 0x000fe20000000800 */
[----:B------:R-:W-:Y:S01]  /*1fce0*/  @!PT LDS RZ, [RZ] ;  /* 0x00000000fffff984 */ /* 0x000fe20000000800 */
[----:B------:R3:W-:Y:S04]  /*1fcf0*/  @!P1 LDGSTS.E.BYPASS.LTC128B.128 [R237+0x2800], desc[UR10][R10.64] ;  /* 0x028000000aed9fae */ /* 0x0007e8000b981a0a */
        /* <DEDUP_REMOVED lines=36> */
[--C-:B------:R-:W-:Y:S01]  /*1ff40*/  IMAD.X R7, R9, 0x1, R0.reuse, P2 ;  /* 0x0000000109077824 */ /* 0x100fe200010e0600 */
[----:B----4-:R-:W-:Y:S02]  /*1ff50*/  IADD3 R4, P3, PT, R6, R24, RZ ;  /* 0x0000001806047210 */ /* 0x010fe40007f7e0ff */
[----:B------:R2:W-:Y:S04]  /*1ff60*/  @P1 STS.128 [R237+0x5800], RZ ;  /* 0x005800ffed001388 */ /* 0x0005e80000000c00 */
        /* <DEDUP_REMOVED lines=16> */
[----:B------:R2:W-:Y:S04]  /*20070*/  @P1 STS.128 [R237+0x7000], RZ ;  /* 0x007000ffed001388 */ /* 0x0005e80000000c00 */
[----:B------:R-:W-:Y:S01]  /*20080*/  @!PT LDS RZ, [RZ] ;  /* 0x00000000fffff984 */ /* 0x000fe20000000800 */
[----:B------:R-:W-:Y:S01]  /*20090*/  @!PT LDS RZ, [RZ] ;  /* 0x00000000fffff984 */ /* 0x000fe20000000800 */
[----:B------:R-:W-:Y:S01]  /*200a0*/  @!PT LDS RZ, [RZ] ;  /* 0x00000000fffff984 */ /* 0x000fe20000000800 */
[----:B------:R2:W-:Y:S01]  /*200b0*/  @!P1 LDGSTS.E.BYPASS.LTC128B.128 [R237+0x7800], desc[UR10][R10.64] ;  /* 0x078000000aed9fae */ /* 0x0005e2000b981a0a */
[----:B------:R-:W-:-:S03]  /*200c0*/  @!P1 IMAD.X R15, R5, 0x1, R0, P2 ;  /* 0x00000001050f9824 */ /* 0x000fc600010e0600 */
        /* <DEDUP_REMOVED lines=22> */
.L_x_1215:
[----:B------:R-:W-:Y:S01]  /*20230*/  FMNMX3.FTZ R0, R36, R93, R90, !PT ;  /* 0x0000005d24007276 */ /* 0x000fe2000781005a */
[----:B------:R-:W1:Y:S01]  /*20240*/  LDCU UR4, c[0x0][0x45c] ;  /* 0x00008b80ff0477ac */ /* 0x000e620008000800 */
[----:B------:R-:W-:Y:S02]  /*20250*/  LOP3.LUT P3, RZ, R236, 0x2, RZ, 0xc0, !PT ;  /* 0x00000002ecff7812 */ /* 0x000fe4000786c0ff */
[----:B------:R-:W-:-:S04]  /*20260*/  FMNMX3.FTZ R0, R0, R92, R89, !PT ;  /* 0x0000005c00007276 */ /* 0x000fc80007810059 */
[----:B------:R-:W-:-:S04]  /*20270*/  FMNMX3.FTZ R0, R0, R101, R100, !PT ;  /* 0x0000006500007276 */ /* 0x000fc80007810064 */
[----:B------:R-:W-:-:S04]  /*20280*/  FMNMX3.FTZ R0, R0, R98, R97, !PT ;  /* 0x0000006200007276 */ /* 0x000fc80007810061 */
        /* <DEDUP_REMOVED lines=53> */
[----:B--2---:R-:W-:-:S02]  /*205e0*/  FMNMX3.FTZ R4, R0, R209, R212, !PT ;  /* 0x000000d100047276 */ /* 0x004fc400078100d4 */
[----:B------:R-:W-:Y:S02]  /*205f0*/  FMNMX3.FTZ R0, R2, R223, R224, !PT ;  /* 0x000000df02007276 */ /* 0x000fe400078100e0 */
[----:B------:R-:W-:-:S03]  /*20600*/  FMNMX3.FTZ R4, R4, R210, R211, !PT ;  /* 0x000000d204047276 */ /* 0x000fc600078100d3 */
[----:B------:R-:W2:Y:S01]  /*20610*/  SHFL.BFLY PT, R5, R0, 0x2, 0x1f ;  /* 0x0c401f0000057f89 */ /* 0x000ea200000e0000 */
[----:B------:R-:W-:-:S04]  /*20620*/  FMNMX3.FTZ R4, R4, R217, R218, !PT ;  /* 0x000000d904047276 */ /* 0x000fc800078100da */
[----:B------:R-:W-:-:S04]  /*20630*/  FMNMX3.FTZ R4, R4, R219, R220, !PT ;  /* 0x000000db04047276 */ /* 0x000fc800078100dc */
[----:B------:R-:W-:-:S04]  /*20640*/  FMNMX3.FTZ R4, R4, R225, R226, !PT ;  /* 0x000000e104047276 */ /* 0x000fc800078100e2 */
[----:B------:R-:W-:-:S05]  /*20650*/  FMNMX3.FTZ R4, R4, R227, R228, !PT ;  /* 0x000000e304047276 */ /* 0x000fca00078100e4 */
[----:B------:R-:W3:Y:S01]  /*20660*/  SHFL.BFLY PT, R2, R4, 0x2, 0x1f ;  /* 0x0c401f0004027f89 */ /* 0x000ee200000e0000 */
[----:B--2---:R-:W-:-:S05]  /*20670*/  FMNMX.FTZ R0, R0, R5, !PT ;  /* 0x0000000500007209 */ /* 0x004fca0007810000 */
[----:B------:R-:W2:Y:S01]  /*20680*/  SHFL.BFLY PT, R5, R0, 0x1, 0x1f ;  /* 0x0c201f0000057f89 */ /* 0x000ea200000e0000 */
[----:B---3--:R-:W-:-:S05]  /*20690*/  FMNMX.FTZ R4, R4, R2, !PT ;  /* 0x0000000204047209 */ /* 0x008fca0007810000 */
[----:B------:R-:W3:Y:S01]  /*206a0*/  SHFL.BFLY PT, R6, R4, 0x1, 0x1f ;  /* 0x0c201f0004067f89 */ /* 0x000ee200000e0000 */
[----:B--2---:R-:W-:Y:S02]  /*206b0*/  FMNMX.FTZ R77, R0, R5, !PT ;  /* 0x00000005004d7209 */ /* 0x004fe40007810000 */
[----:B------:R-:W-:Y:S02]  /*206c0*/  LOP3.LUT R5, R246, R247, RZ, 0xfc, !PT ;  /* 0x000000f7f6057212 */ /* 0x000fe400078efcff */
[C---:B------:R-:W-:Y:S01]  /*206d0*/  FSETP.NEU.FTZ.AND P2, PT, R77.reuse, -INF , PT ;  /* 0xff8000004d00780b */ /* 0x040fe20003f5d000 */
[----:B-1----:R-:W-:Y:S01]  /*206e0*/  FMUL.FTZ R2, R77, UR4 ;  /* 0x000000044d027c20 */ /* 0x002fe20008410000 */
[----:B------:R-:W-:-:S04]  /*206f0*/  LEA R40, R5, UR6, 0x1 ;  /* 0x0000000605287c11 */ /* 0x000fc8000f8e08ff */
[----:B------:R-:W-:Y:S01]  /*20700*/  FSEL R2, R2, RZ, P2 ;  /* 0x000000ff02027208 */ /* 0x000fe20001000000 */
[----:B------:R-:W1:Y:S01]  /*20710*/  LDSM.16.MT88.4 R12, [R40+0xa000] ;  /* 0x00a00000280c783b */ /* 0x000e620000004200 */
[----:B------:R-:W-:-:S03]  /*20720*/  IADD3 R41, PT, PT, R40, 0xa040, RZ ;  /* 0x0000a04028297810 */ /* 0x000fc60007ffe0ff */
[--C-:B------:R-:W-:Y:S01]  /*20730*/  FFMA.FTZ R0, R93, UR4, -R2.reuse ;  /* 0x000000045d007c23 */ /* 0x100fe20008010802 */
[----:B------:R-:W-:Y:S02]  /*20740*/  MOV R93, R245 ;  /* 0x000000f5005d7202 */ /* 0x000fe40000000f00 */
[----:B---3--:R-:W-:Y:S01]  /*20750*/  FMNMX.FTZ R76, R4, R6, !PT ;  /* 0x00000006044c7209 */ /* 0x008fe20007810000 */
[----:B------:R2:W-:Y:S01]  /*20760*/  MUFU.EX2 R68, R0 ;  /* 0x0000000000447308 */ /* 0x0005e20000000800 */
[----:B------:R-:W-:Y:S01]  /*20770*/  FFMA.FTZ R4, R92, UR4, -R2 ;  /* 0x000000045c047c23 */ /* 0x000fe20008010802 */
[----:B------:R-:W-:Y:S02]  /*20780*/  FSEL R6, R77, RZ, P2 ;  /* 0x000000ff4d067208 */ /* 0x000fe40001000000 */
[----:B------:R-:W-:Y:S02]  /*20790*/  FSETP.NEU.FTZ.AND P1, PT, R76, -INF , PT ;  /* 0xff8000004c00780b */ /* 0x000fe40003f3d000 */
[----:B------:R-:W-:Y:S01]  /*207a0*/  MOV R92, R244 ;  /* 0x000000f4005c7202 */ /* 0x000fe20000000f00 */
[----:B------:R-:W-:Y:S01]  /*207b0*/  FADD.FTZ R6, R36, -R6 ;  /* 0x8000000624067221 */ /* 0x000fe20000010000 */
[----:B------:R3:W-:Y:S01]  /*207c0*/  MUFU.EX2 R8, R4 ;  /* 0x0000000400087308 */ /* 0x0007e20000000800 */
[----:B------:R-:W-:-:S02]  /*207d0*/  FSEL R5, R76, RZ, P1 ;  /* 0x000000ff4c057208 */ /* 0x000fc40000800000 */
[----:B------:R-:W-:-:S03]  /*207e0*/  FMUL.FTZ R6, R6, UR4 ;  /* 0x0000000406067c20 */ /* 0x000fc60008410000 */
[----:B------:R-:W-:Y:S02]  /*207f0*/  FADD.FTZ R3, R3, -R5 ;  /* 0x8000000503037221 */ /* 0x000fe40000010000 */
[----:B------:R-:W4:Y:S01]  /*20800*/  MUFU.EX2 R73, R6 ;  /* 0x0000000600497308 */ /* 0x000f220000000800 */
[----:B--2---:R-:W-:Y:S01]  /*20810*/  FFMA.FTZ R0, R90, UR4, -R2 ;  /* 0x000000045a007c23 */ /* 0x004fe20008010802 */
[----:B------:R-:W-:-:S06]  /*20820*/  FMUL.FTZ R3, R3, UR4 ;  /* 0x0000000403037c20 */ /* 0x000fcc0008410000 */
[----:B------:R2:W5:Y:S01]  /*20830*/  MUFU.EX2 R7, R0 ;  /* 0x0000000000077308 */ /* 0x0005620000000800 */
[----:B---3--:R-:W-:-:S07]  /*20840*/  FFMA.FTZ R4, R89, UR4, -R2 ;  /* 0x0000000459047c23 */ /* 0x008fce0008010802 */
[----:B------:R-:W3:Y:S01]  /*20850*/  MUFU.EX2 R72, R3 ;  /* 0x0000000300487308 */ /* 0x000ee20000000800 */
[-C--:B----4-:R-:W-:Y:S01]  /*20860*/  FMUL.FTZ R136, R136, R73.reuse ;  /* 0x0000004988887220 */ /* 0x090fe20000410000 */
[-C--:B------:R-:W-:Y:S01]  /*20870*/  FMUL.FTZ R137, R137, R73.reuse ;  /* 0x0000004989897220 */ /* 0x080fe20000410000 */
[-C--:B------:R-:W-:Y:S01]  /*20880*/  FMUL.FTZ R144, R144, R73.reuse ;  /* 0x0000004990907220 */ /* 0x080fe20000410000 */
[-C--:B------:R-:W-:Y:S01]  /*20890*/  FMUL.FTZ R145, R145, R73.reuse ;  /* 0x0000004991917220 */ /* 0x080fe20000410000 */
[-C--:B------:R-:W-:Y:S01]  /*208a0*/  FMUL.FTZ R148, R148, R73.reuse ;  /* 0x0000004994947220 */ /* 0x080fe20000410000 */
[-C--:B------:R-:W-:Y:S01]  /*208b0*/  FMUL.FTZ R149, R149, R73.reuse ;  /* 0x0000004995957220 */ /* 0x080fe20000410000 */
[-C--:B------:R-:W-:Y:S01]  /*208c0*/  FMUL.FTZ R152, R152, R73.reuse ;  /* 0x0000004998987220 */ /* 0x080fe20000410000 */
[----:B------:R-:W-:Y:S01]  /*208d0*/  FMUL.FTZ R153, R153, R73 ;  /* 0x0000004999997220 */ /* 0x000fe20000410000 */
[----:B--2---:R-:W-:Y:S01]  /*208e0*/  FMUL.FTZ R0, R76, UR4 ;  /* 0x000000044c007c20 */ /* 0x004fe20008410000 */
[----:B-----5:R-:W-:Y:S01]  /*208f0*/  MOV R89, R7 ;  /* 0x0000000700597202 */ /* 0x020fe20000000f00 */
[-C--:B------:R-:W-:Y:S01]  /*20900*/  FMUL.FTZ R156, R156, R73.reuse ;  /* 0x000000499c9c7220 */ /* 0x080fe20000410000 */
[----:B------:R2:W-:Y:S01]  /*20910*/  MUFU.EX2 R7, R4 ;  /* 0x0000000400077308 */ /* 0x0005e20000000800 */
[-C--:B------:R-:W-:Y:S01]  /*20920*/  FMUL.FTZ R157, R157, R73.reuse ;  /* 0x000000499d9d7220 */ /* 0x080fe20000410000 */
[----:B------:R-:W-:Y:S01]  /*20930*/  FSEL R0, R0, RZ, P1 ;  /* 0x000000ff00007208 */ /* 0x000fe20000800000 */
[-C--:B------:R-:W-:Y:S01]  /*20940*/  FMUL.FTZ R140, R140, R73.reuse ;  /* 0x000000498c8c7220 */ /* 0x080fe20000410000 */
[-C--:B------:R-:W-:Y:S01]  /*20950*/  FMUL.FTZ R141, R141, R73.reuse ;  /* 0x000000498d8d7220 */ /* 0x080fe20000410000 */
[-C--:B---3--:R-:W-:Y:S01]  /*20960*/  FMUL.FTZ R138, R138, R72.reuse ;  /* 0x000000488a8a7220 */ /* 0x088fe20000410000 */
[-C--:B------:R-:W-:Y:S01]  /*20970*/  FMUL.FTZ R139, R139, R72.reuse ;  /* 0x000000488b8b7220 */ /* 0x080fe20000410000 */
        /* <DEDUP_REMOVED lines=10> */
[--C-:B--2---:R-:W-:Y:S01]  /*20a20*/  FFMA.FTZ R4, R95, UR4, -R0.reuse ;  /* 0x000000045f047c23 */ /* 0x104fe20008010800 */
[-C--:B------:R-:W-:Y:S01]  /*20a30*/  FMUL.FTZ R160, R160, R73.reuse ;  /* 0x00000049a0a07220 */ /* 0x080fe20000410000 */
[-C--:B------:R-:W-:Y:S01]  /*20a40*/  FMUL.FTZ R161, R161, R73.reuse ;  /* 0x00000049a1a17220 */ /* 0x080fe20000410000 */
[-C--:B------:R-:W-:Y:S01]  /*20a50*/  FMUL.FTZ R162, R162, R72.reuse ;  /* 0x00000048a2a27220 */ /* 0x080fe20000410000 */
[----:B------:R2:W-:Y:S01]  /*20a60*/  MUFU.EX2 R90, R4 ;  /* 0x00000004005a7308 */ /* 0x0005e20000000800 */
[-C--:B------:R-:W-:Y:S01]  /*20a70*/  FMUL.FTZ R163, R163, R72.reuse ;  /* 0x00000048a3a37220 */ /* 0x080fe20000410000 */
[-C--:B------:R-:W-:Y:S01]  /*20a80*/  FMUL.FTZ R164, R164, R73.reuse ;  /* 0x00000049a4a47220 */ /* 0x080fe20000410000 */
[----:B------:R-:W-:Y:S01]  /*20a90*/  FMUL.FTZ R165, R165, R73 ;  /* 0x00000049a5a57220 */ /* 0x000fe20000410000 */
[-C--:B------:R-:W-:Y:S01]  /*20aa0*/  FMUL.FTZ R166, R166, R72.reuse ;  /* 0x00000048a6a67220 */ /* 0x080fe20000410000 */
[----:B------:R-:W-:Y:S01]  /*20ab0*/  FMUL.FTZ R167, R167, R72 ;  /* 0x00000048a7a77220 */ /* 0x000fe20000410000 */
[----:B--2---:R-:W-:Y:S01]  /*20ac0*/  FFMA.FTZ R4, R91, UR4, -R0 ;  /* 0x000000045b047c23 */ /* 0x004fe20008010800 */
[----:B------:R-:W-:-:S02]  /*20ad0*/  MOV R91, R8 ;  /* 0x00000008005b7202 */ /* 0x000fc40000000f00 */
[----:B------:R-:W-:Y:S01]  /*20ae0*/  IADD3 R8, PT, PT, R40, 0xa000, RZ ;  /* 0x0000a00028087810 */ /* 0x000fe20007ffe0ff */
[----:B------:R2:W3:Y:S03]  /*20af0*/  MUFU.EX2 R95, R4 ;  /* 0x00000004005f7308 */ /* 0x0004e60000000800 */
[----:B------:R-:W-:Y:S01]  /*20b00*/  @P0 IADD3 R41, PT, PT, R8, -0x40, RZ ;  /* 0xffffffc008290810 */ /* 0x000fe20007ffe0ff */
[----:B------:R-:W-:-:S04]  /*20b10*/  FFMA.FTZ R8, R101, UR4, -R2 ;  /* 0x0000000465087c23 */ /* 0x000fc80008010802 */
[----:B------:R-:W4:Y:S01]  /*20b20*/  LDSM.16.MT88.4 R20, [R41] ;  /* 0x000000002914783b */ /* 0x000f220000004200 */
[----:B--2---:R-:W-:Y:S01]  /*20b30*/  FFMA.FTZ R4, R96, UR4, -R0 ;  /* 0x0000000460047c23 */ /* 0x004fe20008010800 */
[----:B---3--:R-:W-:-:S03]  /*20b40*/  F2FP.F16.F32.PACK_AB R5, R95, R90 ;  /* 0x0000005a5f05723e */ /* 0x008fc600000000ff */
[----:B------:R2:W-:Y:S02]  /*20b50*/  MUFU.EX2 R96, R4 ;  /* 0x0000000400607308 */ /* 0x0005e40000000800 */
[----:B--2---:R-:W-:Y:S01]  /*20b60*/  FFMA.FTZ R4, R94, UR4, -R0 ;  /* 0x000000045e047c23 */ /* 0x004fe20008010800 */
[----:B------:R-:W-:-:S05]  /*20b70*/  MOV R94, R7 ;  /* 0x00000007005e7202 */ /* 0x000fca0000000f00 */
[----:B------:R2:W3:Y:S01]  /*20b80*/  MUFU.EX2 R9, R4 ;  /* 0x0000000400097308 */ /* 0x0004e20000000800 */
[----:B------:R-:W-:Y:S02]  /*20b90*/  F2FP.F16.F32.PACK_AB R6, R94, R91 ;  /* 0x0000005b5e06723e */ /* 0x000fe400000000ff */
[----:B--2---:R-:W-:Y:S02]  /*20ba0*/  MOV R4, 0x20 ;  /* 0x0000002000047802 */ /* 0x004fe40000000f00 */
[----:B---3--:R-:W-:Y:S02]  /*20bb0*/  F2FP.F16.F32.PACK_AB R7, R9, R96 ;  /* 0x000000600907723e */ /* 0x008fe400000000ff */
[----:B------:R-:W-:Y:S02]  /*20bc0*/  SEL R3, R4, 0xffffffe0, !P3 ;  /* 0xffffffe004037807 */ /* 0x000fe40005800000 */
[----:B------:R-:W-:Y:S02]  /*20bd0*/  F2FP.F16.F32.PACK_AB R4, R89, R68 ;  /* 0x000000445904723e */ /* 0x000fe400000000ff */
[----:B------:R-:W-:-:S02]  /*20be0*/  IADD3 R42, PT, PT, R3, R40, RZ ;  /* 0x00000028032a7210 */ /* 0x000fc40007ffe0ff */
[----:B------:R-:W-:Y:S01]  /*20bf0*/  IADD3 R43, PT, PT, R3, R41, RZ ;  /* 0x00000029032b7210 */ /* 0x000fe20007ffe0ff */
[----:B------:R-:W-:Y:S02]  /*20c00*/  FFMA.FTZ R3, R105, UR4, -R0 ;  /* 0x0000000469037c23 */ /* 0x000fe40008010800 */
[----:B------:R-:W2:Y:S01]  /*20c10*/  LDSM.16.MT88.4 R24, [R42+0xa000] ;  /* 0x00a000002a18783b */ /* 0x000ea20000004200 */
[----:B-1----:R-:W-:Y:S01]  /*20c20*/  HMMA.16816.F32 R32, R4, R12, R136 ;  /* 0x0000000c0420723c */ /* 0x002fe20000001888 */
[----:B------:R1:W-:Y:S01]  /*20c30*/  MUFU.EX2 R249, R3 ;  /* 0x0000000300f97308 */ /* 0x0003e20000000800 */
[----:B------:R-:W-:Y:S01]  /*20c40*/  MOV R139, R9 ;  /* 0x00000009008b7202 */ /* 0x000fe20000000f00 */
[----:B------:R-:W3:Y:S01]  /*20c50*/  LDSM.16.MT88.4 R16, [R43] ;  /* 0x000000002b10783b */ /* 0x000ee20000004200 */
[----:B------:R-:W-:Y:S01]  /*20c60*/  FFMA.FTZ R9, R98, UR4, -R2 ;  /* 0x0000000462097c23 */ /* 0x000fe20008010802 */
[----:B------:R-:W-:-:S03]  /*20c70*/  MOV R138, R243 ;  /* 0x000000f3008a7202 */ /* 0x000fc60000000f00 */
[C---:B----4-:R-:W-:Y:S01]  /*20c80*/  HMMA.16816.F32 R56, R4.reuse, R20, R152 ;  /* 0x000000140438723c */ /* 0x050fe20000001898 */
[----:B------:R4:W-:Y:S07]  /*20c90*/  MUFU.EX2 R136, R8 ;  /* 0x0000000800887308 */ /* 0x0009ee0000000800 */
[C---:B------:R-:W-:Y:S01]  /*20ca0*/  HMMA.16816.F32 R156, R4.reuse, R22, R156 ;  /* 0x00000016049c723c */ /* 0x040fe2000000189c */
[----:B------:R-:W-:Y:S01]  /*20cb0*/  LDSM.16.MT88.4 R20, [R42+0xa800] ;  /* 0x00a800002a14783b */ /* 0x000fe20000004200 */
[----:B-1----:R-:W-:Y:S01]  /*20cc0*/  FFMA.FTZ R3, R104, UR4, -R0 ;  /* 0x0000000468037c23 */ /* 0x002fe20008010800 */
[----:B------:R-:W-:Y:S05]  /*20cd0*/  MUFU.EX2 R252, R9 ;  /* 0x0000000900fc7308 */ /* 0x000fea0000000800 */
[C---:B------:R-:W-:Y:S01]  /*20ce0*/  HMMA.16816.F32 R44, R4.reuse, R14, R140 ;  /* 0x0000000e042c723c */ /* 0x040fe2000000188c */
[----:B------:R-:W-:Y:S01]  /*20cf0*/  LDSM.16.MT88.4 R12, [R41+0x800] ;  /* 0x00080000290c783b */ /* 0x000fe20000004200 */
[----:B----4-:R-:W-:Y:S01]  /*20d00*/  FFMA.FTZ R8, R100, UR4, -R2 ;  /* 0x0000000464087c23 */ /* 0x010fe20008010802 */
[----:B------:R1:W-:Y:S08]  /*20d10*/  MUFU.EX2 R248, R3 ;  /* 0x0000000300f87308 */ /* 0x0003f00000000800 */
[----:B------:R4:W5:Y:S01]  /*20d20*/  MUFU.EX2 R251, R8 ;  /* 0x0000000800fb7308 */ /* 0x0009620000000800 */
[----:B--2---:R-:W-:Y:S01]  /*20d30*/  HMMA.16816.F32 R28, R4, R24, R144 ;  /* 0x00000018041c723c */ /* 0x004fe20000001890 */
[----:B-1----:R-:W-:-:S07]  /*20d40*/  FFMA.FTZ R3, R106, UR4, -R0 ;  /* 0x000000046a037c23 */ /* 0x002fce0008010800 */
[----:B------:R-:W-:Y:S01]  /*20d50*/  HMMA.16816.F32 R36, R4, R26, R148 ;  /* 0x0000001a0424723c */ /* 0x000fe20000001894 */
[----:B------:R-:W1:Y:S01]  /*20d60*/  LDSM.16.MT88.4 R24, [R40+0xa800] ;  /* 0x00a800002818783b */ /* 0x000e620000004200 */
[----:B------:R2:W-:Y:S01]  /*20d70*/  MUFU.EX2 R247, R3 ;  /* 0x0000000300f77308 */ /* 0x0005e20000000800 */
[----:B----4-:R-:W-:-:S05]  /*20d80*/  FFMA.FTZ R8, R97, UR4, -R2 ;  /* 0x0000000461087c23 */ /* 0x010fca0008010802 */
[C---:B---3--:R-:W-:Y:S02]  /*20d90*/  HMMA.16816.F32 R160, R4.reuse, R16, R160 ;  /* 0x0000001004a0723c */ /* 0x048fe400000018a0 */
[----:B------:R3:W4:Y:S06]  /*20da0*/  MUFU.EX2 R250, R8 ;  /* 0x0000000800fa7308 */ /* 0x00072c0000000800 */
[----:B------:R-:W-:Y:S01]  /*20db0*/  HMMA.16816.F32 R16, R4, R18, R164 ;  /* 0x000000120410723c */ /* 0x000fe200000018a4 */
[----:B-----5:R-:W-:Y:S01]  /*20dc0*/  F2FP.F16.F32.PACK_AB R4, R251, R136 ;  /* 0x00000088fb04723e */ /* 0x020fe200000000ff */
[----:B--2---:R-:W-:Y:S01]  /*20dd0*/  FFMA.FTZ R3, R107, UR4, -R0 ;  /* 0x000000046b037c23 */ /* 0x004fe20008010800 */
[----:B------:R-:W-:-:S03]  /*20de0*/  F2FP.F16.F32.PACK_AB R5, R248, R249 ;  /* 0x000000f9f805723e */ /* 0x000fc600000000ff */
[----:B------:R2:W5:Y:S01]  /*20df0*/  MUFU.EX2 R246, R3 ;  /* 0x0000000300f67308 */ /* 0x0005620000000800 */
[----:B---3--:R-:W3:Y:S01]  /*20e00*/  LDSM.16.MT88.4 R8, [R43+0x800] ;  /* 0x000800002b08783b */ /* 0x008ee20000004200 */
[----:B----4-:R-:W-:Y:S01]  /*20e10*/  F2FP.F16.F32.PACK_AB R6, R250, R252 ;  /* 0x000000fcfa06723e */ /* 0x010fe200000000ff */
[----:B--2---:R-:W-:Y:S01]  /*20e20*/  FFMA.FTZ R3, R109, UR4, -R2 ;  /* 0x000000046d037c23 */ /* 0x004fe20008010802 */
[----:B-----5:R-:W-:-:S04]  /*20e30*/  F2FP.F16.F32.PACK_AB R7, R246, R247 ;  /* 0x000000f7f607723e */ /* 0x020fc800000000ff */
[----:B------:R2:W-:Y:S03]  /*20e40*/  MUFU.EX2 R243, R3 ;  /* 0x0000000300f37308 */ /* 0x0005e60000000800 */
[C---:B-1----:R-:W-:Y:S08]  /*20e50*/  HMMA.16816.F32 R32, R4.reuse, R24, R32 ;  /* 0x000000180420723c */ /* 0x042ff00000001820 */
[----:B------:R-:W-:Y:S01]  /*20e60*/  HMMA.16816.F32 R44, R4, R26, R44 ;  /* 0x0000001a042c723c */ /* 0x000fe2000000182c */
[----:B------:R-:W1:Y:S01]  /*20e70*/  LDSM.16.MT88.4 R24, [R40+0xb000] ;  /* 0x00b000002818783b */ /* 0x000e620000004200 */
[----:B--2---:R-:W-:-:S06]  /*20e80*/  FFMA.FTZ R3, R110, UR4, -R2 ;  /* 0x000000046e037c23 */ /* 0x004fcc0008010802 */
[C---:B------:R-:W-:Y:S01]  /*20e90*/  HMMA.16816.F32 R28, R4.reuse, R20, R28 ;  /* 0x00000014041c723c */ /* 0x040fe2000000181c */
[----:B------:R2:W4:Y:S07]  /*20ea0*/  MUFU.EX2 R245, R3 ;  /* 0x0000000300f57308 */ /* 0x00052e0000000800 */
[C---:B------:R-:W-:Y:S01]  /*20eb0*/  HMMA.16816.F32 R36, R4.reuse, R22, R36 ;  /* 0x000000160424723c */ /* 0x040fe20000001824 */
[----:B------:R-:W5:Y:S07]  /*20ec0*/  LDSM.16.MT88.4 R20, [R42+0xb000] ;  /* 0x00b000002a14783b */ /* 0x000f6e0000004200 */
[----:B---3--:R-:W-:Y:S01]  /*20ed0*/  HMMA.16816.F32 R160, R4, R8, R160 ;  /* 0x0000000804a0723c */ /* 0x008fe200000018a0 */
[----:B--2---:R-:W-:-:S04]  /*20ee0*/  FFMA.FTZ R3, R108, UR4, -R2 ;  /* 0x000000046c037c23 */ /* 0x004fc80008010802 */
[----:B------:R2:W-:Y:S03]  /*20ef0*/  MUFU.EX2 R244, R3 ;  /* 0x0000000300f47308 */ /* 0x0005e60000000800 */
[C---:B------:R-:W-:Y:S01]  /*20f00*/  HMMA.16816.F32 R16, R4.reuse, R10, R16 ;  /* 0x0000000a0410723c */ /* 0x040fe20000001810 */
[----:B------:R-:W3:Y:S07]  /*20f10*/  LDSM.16.MT88.4 R8, [R43+0x1000] ;  /* 0x001000002b08783b */ /* 0x000eee0000004200 */
[----:B------:R-:W-:Y:S01]  /*20f20*/  HMMA.16816.F32 R56, R4, R12, R56 ;  /* 0x0000000c0438723c */ /* 0x000fe20000001838 */
[----:B--2---:R-:W-:-:S07]  /*20f30*/  FFMA.FTZ R3, R111, UR4, -R2 ;  /* 0x000000046f037c23 */ /* 0x004fce0008010802 */
[----:B------:R-:W-:Y:S01]  /*20f40*/  HMMA.16816.F32 R60, R4, R14, R156 ;  /* 0x0000000e043c723c */ /* 0x000fe2000000189c */
[----:B----4-:R-:W-:Y:S01]  /*20f50*/  F2FP.F16.F32.PACK_AB R4, R245, R243 ;  /* 0x000000f3f504723e */ /* 0x010fe200000000ff */
[----:B------:R-:W2:Y:S01]  /*20f60*/  LDSM.16.MT88.4 R12, [R41+0x1000] ;  /* 0x00100000290c783b */ /* 0x000ea20000004200 */
[----:B------:R4:W1:Y:S02]  /*20f70*/  MUFU.EX2 R242, R3 ;  /* 0x0000000300f27308 */ /* 0x0008640000000800 */
[----:B----4-:R-:W-:Y:S01]  /*20f80*/  FFMA.FTZ R3, R119, UR4, -R0 ;  /* 0x0000000477037c23 */ /* 0x010fe20008010800 */
[----:B-1----:R-:W-:-:S05]  /*20f90*/  F2FP.F16.F32.PACK_AB R6, R242, R244 ;  /* 0x000000f4f206723e */ /* 0x002fca00000000ff */
[----:B------:R1:W-:Y:S02]  /*20fa0*/  MUFU.EX2 R241, R3 ;  /* 0x0000000300f17308 */ /* 0x0003e40000000800 */
[----:B-1----:R-:W-:-:S06]  /*20fb0*/  FFMA.FTZ R3, R118, UR4, -R0 ;  /* 0x0000000476037c23 */ /* 0x002fcc0008010800 */
[----:B------:R1:W4:Y:S02]  /*20fc0*/  MUFU.EX2 R240, R3 ;  /* 0x0000000300f07308 */ /* 0x0003240000000800 */
[----:B-1----:R-:W-:Y:S01]  /*20fd0*/  FFMA.FTZ R3, R116, UR4, -R0 ;  /* 0x0000000474037c23 */ /* 0x002fe20008010800 */
[----:B----4-:R-:W-:-:S05]  /*20fe0*/  F2FP.F16.F32.PACK_AB R5, R240, R241 ;  /* 0x000000f1f005723e */ /* 0x010fca00000000ff */
[----:B------:R1:W-:Y:S02]  /*20ff0*/  MUFU.EX2 R239, R3 ;  /* 0x0000000300ef7308 */ /* 0x0003e40000000800 */
[----:B-1----:R-:W-:-:S06]  /*21000*/  FFMA.FTZ R3, R117, UR4, -R0 ;  /* 0x0000000475037c23 */ /* 0x002fcc0008010800 */
[----:B------:R1:W4:Y:S02]  /*21010*/  MUFU.EX2 R232, R3 ;  /* 0x0000000300e87308 */ /* 0x0003240000000800 */
[----:B-1----:R-:W-:Y:S01]  /*21020*/  FFMA.FTZ R3, R114, UR4, -R2 ;  /* 0x0000000472037c23 */ /* 0x002fe20008010802 */
[----:B----4-:R-:W-:-:S05]  /*21030*/  F2FP.F16.F32.PACK_AB R7, R232, R239 ;  /* 0x000000efe807723e */ /* 0x010fca00000000ff */
[----:B------:R1:W-:Y:S02]  /*21040*/  MUFU.EX2 R231, R3 ;  /* 0x0000000300e77308 */ /* 0x0003e40000000800 */
[C---:B------:R-:W-:Y:S08]  /*21050*/  HMMA.16816.F32 R48, R4.reuse, R24, R32 ;  /* 0x000000180430723c */ /* 0x040ff00000001820 */
[----:B-----5:R-:W-:Y:S01]  /*21060*/  HMMA.16816.F32 R32, R4, R20, R28 ;  /* 0x000000140420723c */ /* 0x020fe2000000181c */
[----:B-1----:R-:W-:-:S07]  /*21070*/  FFMA.FTZ R3, R115, UR4, -R2 ;  /* 0x0000000473037c23 */ /* 0x002fce0008010802 */
[C---:B------:R-:W-:Y:S01]  /*21080*/  HMMA.16816.F32 R52, R4.reuse, R26, R44 ;  /* 0x0000001a0434723c */ /* 0x040fe2000000182c */
[----:B------:R1:W4:Y:S01]  /*21090*/  MUFU.EX2 R238, R3 ;  /* 0x0000000300ee7308 */ /* 0x0003220000000800 */
[----:B------:R-:W5:Y:S06]  /*210a0*/  LDSM.16.MT88.4 R24, [R40+0xb800] ;  /* 0x00b800002818783b */ /* 0x000f6c0000004200 */
[C---:B------:R-:W-:Y:S01]  /*210b0*/  HMMA.16816.F32 R28, R4.reuse, R22, R36 ;  /* 0x00000016041c723c */ /* 0x040fe20000001824 */
[----:B------:R-:W5:Y:S07]  /*210c0*/  LDSM.16.MT88.4 R20, [R42+0xb800] ;  /* 0x00b800002a14783b */ /* 0x000f6e0000004200 */
[----:B---3--:R-:W-:Y:S01]  /*210d0*/  HMMA.16816.F32 R44, R4, R8, R160 ;  /* 0x00000008042c723c */ /* 0x008fe200000018a0 */
[----:B-1----:R-:W-:-:S04]  /*210e0*/  FFMA.FTZ R3, R113, UR4, -R2 ;  /* 0x0000000471037c23 */ /* 0x002fc80008010802 */
[----:B------:R1:W-:Y:S03]  /*210f0*/  MUFU.EX2 R230, R3 ;  /* 0x0000000300e67308 */ /* 0x0003e60000000800 */
[C---:B------:R-:W-:Y:S01]  /*21100*/  HMMA.16816.F32 R16, R4.reuse, R10, R16 ;  /* 0x0000000a0410723c */ /* 0x040fe20000001810 */
[----:B------:R-:W3:Y:S07]  /*21110*/  LDSM.16.MT88.4 R8, [R43+0x1800] ;  /* 0x001800002b08783b */ /* 0x000eee0000004200 */
[----:B--2---:R-:W-:Y:S01]  /*21120*/  HMMA.16816.F32 R56, R4, R12, R56 ;  /* 0x0000000c0438723c */ /* 0x004fe20000001838 */
[----:B-1----:R-:W-:-:S07]  /*21130*/  FFMA.FTZ R3, R112, UR4, -R2 ;  /* 0x0000000470037c23 */ /* 0x002fce0008010802 */
        /* <DEDUP_REMOVED lines=91> */
[C---:B----4-:R-:W-:Y:S08]  /*216f0*/  HMMA.16816.F32 R48, R4.reuse, R24, R48 ;  /* 0x000000180430723c */ /* 0x050ff00000001830 */
[----:B------:R-:W-:Y:S01]  /*21700*/  HMMA.16816.F32 R52, R4, R26, R52 ;  /* 0x0000001a0434723c */ /* 0x000fe20000001834 */
[----:B------:R-:W4:Y:S01]  /*21710*/  LDSM.16.MT88.4 R24, [R40+0xd000] ;  /* 0x00d000002818783b */ /* 0x000f220000004200 */
[----:B--2---:R-:W-:Y:S01]  /*21720*/  FFMA.FTZ R3, R82, UR4, -R2 ;  /* 0x0000000452037c23 */ /* 0x004fe20008010802 */
[----:B------:R-:W-:-:S05]  /*21730*/  MOV R82, R93 ;  /* 0x0000005d00527202 */ /* 0x000fca0000000f00 */
        /* <DEDUP_REMOVED lines=165> */
[----:B------:R-:W-:Y:S07]  /*22190*/  LDSM.16.MT88.4 R36, [R42+0xf800] ;  /* 0x00f800002a24783b */ /* 0x000fee0000004200 */
        /* <DEDUP_REMOVED lines=24> */
[C---:B----4-:R-:W-:Y:S01]  /*22320*/  HMMA.16816.F32 R16, R4.reuse, R22, R28 ;  /* 0x000000160410723c */ /* 0x050fe2000000181c */
[----:B------:R-:W-:Y:S07]  /*22330*/  LDSM.16.MT88.4 R28, [R41+0x6000] ;  /* 0x00600000291c783b */ /* 0x000fee0000004200 */
[----:B---3--:R-:W-:Y:S01]  /*22340*/  HMMA.16816.F32 R32, R4, R10, R32 ;  /* 0x0000000a0420723c */ /* 0x008fe20000001820 */
[----:B--2---:R-:W-:-:S07]  /*22350*/  FFMA.FTZ R3, R66, UR4, -R2 ;  /* 0x0000000442037c23 */ /* 0x004fce0008010802 */
[C---:B------:R-:W-:Y:S01]  /*22360*/  HMMA.16816.F32 R64, R4.reuse, R20, R24 ;  /* 0x000000140440723c */ /* 0x040fe20000001818 */
[----:B------:R2:W3:Y:S01]  /*22370*/  MUFU.EX2 R94, R3 ;  /* 0x00000003005e7308 */ /* 0x0004e20000000800 */
[----:B------:R-:W4:Y:S06]  /*22380*/  LDSM.16.MT88.4 R20, [R42+0x10000] ;  /* 0x010000002a14783b */ /* 0x000f2c0000004200 */
[C---:B------:R-:W-:Y:S08]  /*22390*/  HMMA.16816.F32 R24, R4.reuse, R36, R44 ;  /* 0x000000240418723c */ /* 0x040ff0000000182c */
[----:B------:R-:W-:Y:S01]  /*223a0*/  HMMA.16816.F32 R36, R4, R38, R48 ;  /* 0x000000260424723c */ /* 0x000fe20000001830 */
[----:B--2---:R-:W-:-:S04]  /*223b0*/  FFMA.FTZ R3, R133, UR4, -R2 ;  /* 0x0000000485037c23 */ /* 0x004fc80008010802 */
[----:B------:R2:W-:Y:S03]  /*223c0*/  MUFU.EX2 R93, R3 ;  /* 0x00000003005d7308 */ /* 0x0005e60000000800 */
[----:B------:R-:W-:Y:S01]  /*223d0*/  HMMA.16816.F32 R48, R4, R8, R68 ;  /* 0x000000080430723c */ /* 0x000fe20000001844 */
[----:B------:R-:W-:Y:S01]  /*223e0*/  FFMA.FTZ R9, R207, UR4, -R2 ;  /* 0x00000004cf097c23 */ /* 0x000fe20008010802 */
[----:B------:R-:W-:-:S03]  /*223f0*/  FFMA.FTZ R8, R82, R73, R183 ;  /* 0x0000004952087223 */ /* 0x000fc600000100b7 */
[----:B------:R-:W-:Y:S01]  /*22400*/  MUFU.EX2 R83, R9 ;  /* 0x0000000900537308 */ /* 0x000fe20000000800 */
[----:B------:R-:W-:Y:S02]  /*22410*/  FADD.FTZ R8, R174, R8 ;  /* 0x00000008ae087221 */ /* 0x000fe40000010000 */
[----:B------:R-:W-:Y:S02]  /*22420*/  HMMA.16816.F32 R44, R4, R52, R56 ;  /* 0x00000034042c723c */ /* 0x000fe40000001838 */
[----:B------:R-:W-:Y:S01]  /*22430*/  FADD.FTZ R8, R175, R8 ;  /* 0x00000008af087221 */ /* 0x000fe20000010000 */
[----:B--2---:R-:W-:-:S03]  /*22440*/  FFMA.FTZ R3, R78, UR4, -R2 ;  /* 0x000000044e037c23 */ /* 0x004fc60008010802 */
[----:B------:R-:W-:Y:S02]  /*22450*/  FADD.FTZ R8, R172, R8 ;  /* 0x00000008ac087221 */ /* 0x000fe40000010000 */
[----:B------:R-:W-:Y:S01]  /*22460*/  HMMA.16816.F32 R52, R4, R54, R60 ;  /* 0x000000360434723c */ /* 0x000fe2000000183c */
[----:B---3--:R-:W-:Y:S01]  /*22470*/  F2FP.F16.F32.PACK_AB R4, R94, R91 ;  /* 0x0000005b5e04723e */ /* 0x008fe200000000ff */
[----:B------:R2:W3:Y:S01]  /*22480*/  MUFU.EX2 R92, R3 ;  /* 0x00000003005c7308 */ /* 0x0004e20000000800 */
[----:B------:R-:W-:-:S04]  /*22490*/  FADD.FTZ R8, R168, R8 ;  /* 0x00000008a8087221 */ /* 0x000fc80000010000 */
[----:B------:R-:W-:-:S04]  /*224a0*/  FADD.FTZ R8, R251, R8 ;  /* 0x00000008fb087221 */ /* 0x000fc80000010000 */
[----:B------:R-:W-:-:S04]  /*224b0*/  FADD.FTZ R8, R252, R8 ;  /* 0x00000008fc087221 */ /* 0x000fc80000010000 */
[----:B------:R-:W-:Y:S01]  /*224c0*/  FADD.FTZ R8, R250, R8 ;  /* 0x00000008fa087221 */ /* 0x000fe20000010000 */
[----:B--2---:R-:W-:Y:S01]  /*224d0*/  FFMA.FTZ R3, R178, UR4, -R0 ;  /* 0x00000004b2037c23 */ /* 0x004fe20008010800 */
[----:B---3--:R-:W-:Y:S02]  /*224e0*/  F2FP.F16.F32.PACK_AB R6, R92, R93 ;  /* 0x0000005d5c06723e */ /* 0x008fe400000000ff */
[----:B------:R-:W-:Y:S01]  /*224f0*/  FADD.FTZ R8, R243, R8 ;  /* 0x00000008f3087221 */ /* 0x000fe20000010000 */
[----:B------:R2:W-:Y:S03]  /*22500*/  MUFU.EX2 R89, R3 ;  /* 0x0000000300597308 */ /* 0x0005e60000000800 */
[----:B------:R-:W-:-:S04]  /*22510*/  FADD.FTZ R8, R245, R8 ;  /* 0x00000008f5087221 */ /* 0x000fc80000010000 */
[----:B------:R-:W-:-:S04]  /*22520*/  FADD.FTZ R8, R244, R8 ;  /* 0x00000008f4087221 */ /* 0x000fc80000010000 */
[----:B------:R-:W-:-:S04]  /*22530*/  FADD.FTZ R8, R242, R8 ;  /* 0x00000008f2087221 */ /* 0x000fc80000010000 */
[----:B------:R-:W-:Y:S01]  /*22540*/  FADD.FTZ R8, R231, R8 ;  /* 0x00000008e7087221 */ /* 0x000fe20000010000 */
[----:B--2---:R-:W-:-:S03]  /*22550*/  FFMA.FTZ R3, R176, UR4, -R0 ;  /* 0x00000004b0037c23 */ /* 0x004fc60008010800 */
[----:B------:R-:W-:Y:S01]  /*22560*/  FADD.FTZ R8, R238, R8 ;  /* 0x00000008ee087221 */ /* 0x000fe20000010000 */
[----:B------:R2:W3:Y:S03]  /*22570*/  MUFU.EX2 R90, R3 ;  /* 0x00000003005a7308 */ /* 0x0004e60000000800 */
        /* <DEDUP_REMOVED lines=23> */
[----:B------:R-:W-:Y:S01]  /*226f0*/  FADD.FTZ R8, R139, R8 ;  /* 0x000000088b087221 */ /* 0x000fe20000010000 */
[----:B-1----:R-:W-:Y:S03]  /*22700*/  HMMA.16816.F32 R64, R4, R12, R64 ;  /* 0x0000000c0440723c */ /* 0x002fe60000001840 */
[----:B------:R-:W-:-:S04]  /*22710*/  FADD.FTZ R8, R137, R8 ;  /* 0x0000000889087221 */ /* 0x000fc80000010000 */
[----:B------:R-:W-:Y:S01]  /*22720*/  FADD.FTZ R8, R136, R8 ;  /* 0x0000000888087221 */ /* 0x000fe20000010000 */
[C---:B------:R-:W-:Y:S01]  /*22730*/  HMMA.16816.F32 R60, R4.reuse, R14, R16 ;  /* 0x0000000e043c723c */ /* 0x040fe20000001810 */
[----:B------:R-:W1:Y:S02]  /*22740*/  LDSM.16.MT88.4 R12, [R43+0x6000] ;  /* 0x006000002b0c783b */ /* 0x000e640000004200 */
[----:B------:R-:W-:Y:S01]  /*22750*/  FADD.FTZ R8, R125, R8 ;  /* 0x000000087d087221 */ /* 0x000fe20000010000 */
[----:B--2---:R-:W-:Y:S01]  /*22760*/  FFMA.FTZ R3, R208, UR4, -R2 ;  /* 0x00000004d0037c23 */ /* 0x004fe20008010802 */
[----:B------:R-:W-:Y:S02]  /*22770*/  LDSM.16.MT88.4 R16, [R42+0x10800] ;  /* 0x010800002a10783b */ /* 0x000fe40000004200 */
[----:B------:R-:W-:Y:S01]  /*22780*/  FADD.FTZ R8, R126, R8 ;  /* 0x000000087e087221 */ /* 0x000fe20000010000 */
[C---:B----4-:R-:W-:Y:S01]  /*22790*/  HMMA.16816.F32 R24, R4.reuse, R20, R24 ;  /* 0x000000140418723c */ /* 0x050fe20000001818 */
[----:B------:R2:W3:Y:S07]  /*227a0*/  MUFU.EX2 R86, R3 ;  /* 0x0000000300567308 */ /* 0x0004ee0000000800 */
[C---:B------:R-:W-:Y:S01]  /*227b0*/  HMMA.16816.F32 R36, R4.reuse, R22, R36 ;  /* 0x000000160424723c */ /* 0x040fe20000001824 */
[----:B------:R-:W4:Y:S07]  /*227c0*/  LDSM.16.MT88.4 R20, [R40+0x10800] ;  /* 0x010800002814783b */ /* 0x000f2e0000004200 */
[----:B------:R-:W-:Y:S01]  /*227d0*/  HMMA.16816.F32 R68, R4, R30, R52 ;  /* 0x0000001e0444723c */ /* 0x000fe20000001834 */
[----:B--2---:R-:W-:-:S04]  /*227e0*/  FFMA.FTZ R3, R177, UR4, -R2 ;  /* 0x00000004b1037c23 */ /* 0x004fc80008010802 */
[----:B------:R2:W5:Y:S03]  /*227f0*/  MUFU.EX2 R84, R3 ;  /* 0x0000000300547308 */ /* 0x0005660000000800 */
[----:B-1----:R-:W-:Y:S01]  /*22800*/  HMMA.16816.F32 R56, R4, R12, R48 ;  /* 0x0000000c0438723c */ /* 0x002fe20000001830 */
[----:B--2---:R-:W-:-:S07]  /*22810*/  FFMA.FTZ R3, R180, R72, R81 ;  /* 0x00000048b4037223 */ /* 0x004fce0000010051 */
[----:B------:R-:W-:Y:S01]  /*22820*/  HMMA.16816.F32 R72, R4, R28, R44 ;  /* 0x0000001c0448723c */ /* 0x000fe2000000182c */
[----:B------:R-:W-:Y:S01]  /*22830*/  FADD.FTZ R9, R181, R3 ;  /* 0x00000003b5097221 */ /* 0x000fe20000010000 */
[----:B------:R-:W-:-:S03]  /*22840*/  FFMA.FTZ R3, R209, UR4, -R0 ;  /* 0x00000004d1037c23 */ /* 0x000fc60008010800 */
[----:B------:R-:W-:Y:S01]  /*22850*/  FADD.FTZ R9, R171, R9 ;  /* 0x00000009ab097221 */ /* 0x000fe20000010000 */
[----:B------:R1:W-:Y:S02]  /*22860*/  MUFU.EX2 R82, R3 ;  /* 0x0000000300527308 */ /* 0x0003e40000000800 */
[----:B------:R-:W-:Y:S01]  /*22870*/  HMMA.16816.F32 R28, R4, R14, R32 ;  /* 0x0000000e041c723c */ /* 0x000fe20000001820 */
[----:B---3--:R-:W-:Y:S01]  /*22880*/  F2FP.F16.F32.PACK_AB R4, R86, R85 ;  /* 0x000000555604723e */ /* 0x008fe200000000ff */
[----:B------:R-:W-:Y:S01]  /*22890*/  FADD.FTZ R9, R173, R9 ;  /* 0x00000009ad097221 */ /* 0x000fe20000010000 */
[----:B-----5:R-:W-:Y:S01]  /*228a0*/  F2FP.F16.F32.PACK_AB R6, R83, R84 ;  /* 0x000000545306723e */ /* 0x020fe200000000ff */
        /* <DEDUP_REMOVED lines=20> */
[----:B----4-:R-:W-:Y:S01]  /*229f0*/  HMMA.16816.F32 R52, R4, R20, R64 ;  /* 0x000000140434723c */ /* 0x010fe20000001840 */
        /* <DEDUP_REMOVED lines=157> */
.L_x_1212:
[----:B------:R-:W-:-:S13]  /*233d0*/  ISETP.GE.AND P1, PT, R0, RZ, PT ;  /* 0x000000ff0000720c */ /* 0x000fda0003f26270 */
[----:B------:R-:W-:Y:S05]  /*233e0*/  @!P1 BRA `(.L_x_1218) ;  /* 0x0000006800989947 */ /* 0x000fea0003800000 */
[----:B------:R-:W3:Y:S01]  /*233f0*/  LDL.LU R4, [R1+0x10] ;  /* 0x0000100001047983 */ /* 0x000ee20000300800 */
[----:B------:R-:W4:Y:S01]  /*23400*/  S2UR UR5, SR_CgaCtaId ;  /* 0x00000000000579c3 */ /* 0x000f220000008800 */
[----:B------:R-:W-:Y:S02]  /*23410*/  UISETP.NE.U32.AND UP0, UPT, UR12, URZ, UPT ;  /* 0x000000ff0c00728c */ /* 0x000fe4000bf05070 */
[----:B--2---:R-:W3:Y:S01]  /*23420*/  LDL.LU R2, [R1+0x14] ;  /* 0x0000140001027983 */ /* 0x004ee20000300800 */
[C---:B------:R-:W-:Y:S01]  /*23430*/  LEA R239, R0.reuse, 0x100, 0x8 ;  /* 0x0000010000ef7811 */ /* 0x040fe200078e40ff */
[----:B------:R-:W-:Y:S01]  /*23440*/  VIADD R250, R0, 0x1 ;  /* 0x0000000100fa7836 */ /* 0x000fe20000000000 */
[----:B------:R-:W-:Y:S01]  /*23450*/  LOP3.LUT P2, RZ, R236, 0x2, RZ, 0xc0, !PT ;  /* 0x00000002ecff7812 */ /* 0x000fe2000784c0ff */
[----:B------:R-:W-:Y:S01]  /*23460*/  IMAD.MOV.U32 R135, RZ, RZ, 0x20 ;  /* 0x00000020ff877424 */ /* 0x000fe200078e00ff */
[----:B------:R-:W-:Y:S01]  /*23470*/  UISETP.NE.AND.EX UP0, UPT, UR13, URZ, UPT, UP0 ;  /* 0x000000ff0d00728c */ /* 0x000fe2000bf05300 */
[----:B------:R-:W-:Y:S01]  /*23480*/  IMAD.MOV.U32 R133, RZ, RZ, R3 ;  /* 0x000000ffff857224 */ /* 0x000fe200078e0003 */
[----:B------:R-:W2:Y:S01]  /*23490*/  LDCU UR7, c[0x0][0x440] ;  /* 0x00008800ff0777ac */ /* 0x000ea20008000800 */
[----:B------:R-:W-:Y:S01]  /*234a0*/  IMAD.MOV.U32 R132, RZ, RZ, R36 ;  /* 0x000000ffff847224 */ /* 0x000fe200078e0024 */
[----:B------:R-:W-:-:S02]  /*234b0*/  SEL R135, R135, 0xffffffe0, !P2 ;  /* 0xffffffe087877807 */ /* 0x000fc40005000000 */
[----:B------:R-:W-:Y:S01]  /*234c0*/  PLOP3.LUT P5, PT, PT, PT, UP0, 0x80, 0x8 ;  /* 0x000000000008781c */ /* 0x000fe20003faf008 */
[----:B------:R-:W-:Y:S01]  /*234d0*/  UMOV UR13, 0x400 ;  /* 0x00000400000d7882 */ /* 0x000fe20000000000 */
[----:B------:R-:W1:Y:S01]  /*234e0*/  LDCU UR4, c[0x0][0x45c] ;  /* 0x00008b80ff0477ac */ /* 0x000e620008000800 */
[----:B------:R-:W1:Y:S01]  /*234f0*/  LDCU UR12, c[0x0][0x50c] ;  /* 0x0000a180ff0c77ac */ /* 0x000e620008000800 */
[----:B------:R-:W1:Y:S01]  /*23500*/  LDCU.64 UR14, c[0x0][0x358] ;  /* 0x00006b00ff0e77ac */ /* 0x000e620008000a00 */
[----:B------:R-:W1:Y:S01]  /*23510*/  LDCU.64 UR8, c[0x0][0x3a0] ;  /* 0x00007400ff0877ac */ /* 0x000e620008000a00 */
[----:B------:R-:W1:Y:S01]  /*23520*/  LDCU.64 UR10, c[0x0][0x3a8] ;  /* 0x00007500ff0a77ac */ /* 0x000e620008000a00 */
[----:B---3--:R-:W-:-:S04]  /*23530*/  LOP3.LUT R134, R2, R4, RZ, 0xfc, !PT ;  /* 0x0000000402867212 */ /* 0x008fc800078efcff */
[----:B------:R-:W-:Y:S01]  /*23540*/  LEA R134, R134, UR6, 0x1 ;  /* 0x0000000686867c11 */ /* 0x000fe2000f8e08ff */
[----:B----4-:R-:W-:-:S04]  /*23550*/  ULEA UR6, UR5, UR13, 0x18 ;  /* 0x0000000d05067291 */ /* 0x010fc8000f8ec0ff */
[----:B------:R-:W-:Y:S02]  /*23560*/  VIADD R0, R134, 0xa000 ;  /* 0x0000a00086007836 */ /* 0x000fe40000000000 */
[----:B------:R-:W-:-:S03]  /*23570*/  IMAD.IADD R135, R135, 0x1, R134 ;  /* 0x0000000187877824 */ /* 0x000fc600078e0286 */
[----:B-12---:R3:W-:Y:S04]  /*23580*/  STL [R1+0x34], R0 ;  /* 0x0000340001007387 */ /* 0x0067e80000100800 */
.L_x_1222:
[----:B------:R-:W2:Y:S01]  /*23590*/  LDL R9, [R1+0x28] ;  /* 0x0000280001097983 */ /* 0x000ea20000100800 */
[----:B------:R-:W1:Y:S01]  /*235a0*/  @!P5 LDC R4, c[0x0][0x3c0] ;  /* 0x0000f000ff04db82 */ /* 0x000e620000000800 */
[----:B------:R-:W-:Y:S01]  /*235b0*/  IMAD.SHL.U32 R237, R236, 0x8, RZ ;  /* 0x00000008eced7824 */ /* 0x000fe200078e00ff */
[----:B------:R-:W-:Y:S04]  /*235c0*/  DEPBAR.LE SB0, 0x0 ;  /* 0x000080000000791a */ /* 0x000fe80000000000 */
[C---:B------:R-:W-:Y:S01]  /*235d0*/  LOP3.LUT R7, R237.reuse, 0x1f8, RZ, 0xc0, !PT ;  /* 0x000001f8ed077812 */ /* 0x040fe200078ec0ff */
[----:B----4-:R-:W4:Y:S01]  /*235e0*/  LDL R8, [R1+0x24] ;  /* 0x0000240001087983 */ /* 0x010f220000100800 */
[----:B------:R-:W-:Y:S01]  /*235f0*/  LOP3.LUT R233, R237, 0x38, RZ, 0xc0, !PT ;  /* 0x00000038ede97812 */ /* 0x000fe200078ec0ff */
[----:B---3--:R-:W-:Y:S01]  /*23600*/  IMAD.MOV.U32 R0, RZ, RZ, RZ ;  /* 0x000000ffff007224 */ /* 0x008fe200078e00ff */
[----:B------:R-:W-:Y:S01]  /*23610*/  LOP3.LUT R7, R7, 0x38, R236, 0x78, !PT ;  /* 0x0000003807077812 */ /* 0x000fe200078e78ec */
[----:B------:R-:W3:Y:S08]  /*23620*/  LDC R14, c[0x0][0x3c4] ;  /* 0x0000f100ff0e7b82 */ /* 0x000ef00000000800 */
[----:B------:R-:W-:Y:S01]  /*23630*/  BAR.SYNC.DEFER_BLOCKING 0x0 ;  /* 0x0000000000007b1d */ /* 0x000fe20000010000 */
[----:B------:R-:W-:Y:S02]  /*23640*/  ISETP.GE.AND P1, PT, R233, UR7, PT ;  /* 0x00000007e9007c0c */ /* 0x000fe4000bf26270 */
[----:B------:R-:W-:Y:S02]  /*23650*/  @!P5 IADD3 R2, P0, PT, RZ, -R0, RZ ;  /* 0x80000000ff02d210 */ /* 0x000fe40007f1e0ff */
[----:B------:R-:W-:Y:S01]  /*23660*/  LOP3.LUT R237, R7, 0x1e00, R237, 0xf8, !PT ;  /* 0x00001e0007ed7812 */ /* 0x000fe200078ef8ed */
[----:B----4-:R-:W-:Y:S01]  /*23670*/  IMAD.MOV.U32 R11, RZ, RZ, R8 ;  /* 0x000000ffff0b7224 */ /* 0x010fe200078e0008 */
[----:B------:R-:W4:Y:S01]  /*23680*/  S2R R236, SR_TID.X ;  /* 0x0000000000ec7919 */ /* 0x000f220000002100 */
[----:B-1----:R-:W-:Y:S02]  /*23690*/  @!P5 IMAD.SHL.U32 R5, R4, 0x100, RZ ;  /* 0x000001000405d824 */ /* 0x002fe400078e00ff */
[----:B--2---:R-:W-:Y:S02]  /*236a0*/  IMAD.MOV.U32 R12, RZ, RZ, R9 ;  /* 0x000000ffff0c7224 */ /* 0x004fe400078e0009 */
[----:B------:R-:W-:Y:S05]  /*236b0*/  @!P5 IMAD.X R5, RZ, RZ, ~R5, P0 ;  /* 0x000000ffff05d224 */ /* 0x000fea00000e0e05 */
[----:B------:R-:W-:Y:S04]  /*236c0*/  @!P5 SHF.R.S64 R6, R2, 0x1f, R5 ;  /* 0x0000001f0206d819 */ /* 0x000fe80000001005 */
[----:B------:R-:W-:Y:S04]  /*236d0*/  @!P5 IADD3 R9, P0, PT, R9, R6, RZ ;  /* 0x000000060909d210 */ /* 0x000fe80007f1e0ff */
[----:B------:R-:W-:Y:S01]  /*236e0*/  @!P5 LEA.HI.X.SX32 R8, R5, R8, 0x1, P0 ;  /* 0x000000080508d211 */ /* 0x000fe200000f0eff */
[----:B------:R1:W-:Y:S01]  /*236f0*/  @!P5 STL [R1+0x28], R9 ;  /* 0x000028090100d387 */ /* 0x0003e20000100800 */
[----:B------:R-:W-:Y:S03]  /*23700*/  IMAD.MOV.U32 R15, RZ, RZ, R9 ;  /* 0x000000ffff0f7224 */ /* 0x000fe600078e0009 */
[----:B------:R1:W-:Y:S01]  /*23710*/  @!P5 STL [R1+0x24], R8 ;  /* 0x000024080100d387 */ /* 0x0003e20000100800 */
[----:B------:R-:W-:Y:S01]  /*23720*/  IMAD.MOV.U32 R16, RZ, RZ, R8 ;  /* 0x000000ffff107224 */ /* 0x000fe200078e0008 */
[----:B----4-:R-:W-:Y:S01]  /*23730*/  SHF.R.U32.HI R234, RZ, 0x1, R236 ;  /* 0x00000001ffea7819 */ /* 0x010fe200000116ec */
        /* <DEDUP_REMOVED lines=9> */
[----:B-1----:R-:W-:Y:S01]  /*237d0*/  VIADD R8, R239, 0xffffff00 ;  /* 0xffffff00ef087836 */ /* 0x002fe20000000000 */
[----:B------:R-:W2:Y:S01]  /*237e0*/  LDL.64 R18, [R1] ;  /* 0x0000000001127983 */ /* 0x000ea20000100a00 */
[----:B------:R-:W1:Y:S01]  /*237f0*/  LDC R13, c[0x0][0x4f0] ;  /* 0x00013c00ff0d7b82 */ /* 0x000e620000000800 */
[----:B------:R-:W-:Y:S02]  /*23800*/  IABS R6, R239 ;  /* 0x000000ef00067213 */ /* 0x000fe40000000000 */
        /* <DEDUP_REMOVED lines=25> */
[-C--:B------:R-:W-:Y:S02]  /*239a0*/  LOP3.LUT R5, R239, R13.reuse, RZ, 0x3c, !PT ;  /* 0x0000000def057212 */ /* 0x080fe400078e3cff */
[----:B------:R-:W-:Y:S02]  /*239b0*/  ISETP.NE.AND P0, PT, R13, RZ, PT ;  /* 0x000000ff0d00720c */ /* 0x000fe40003f05270 */
[----:B------:R-:W-:Y:S02]  /*239c0*/  ISETP.GE.AND P3, PT, R5, RZ, PT ;  /* 0x000000ff0500720c */ /* 0x000fe40003f66270 */
[----:B------:R-:W-:Y:S02]  /*239d0*/  LOP3.LUT R5, RZ, R13, RZ, 0x33, !PT ;  /* 0x0000000dff057212 */ /* 0x000fe400078e33ff */
[----:B------:R-:W-:Y:S03]  /*239e0*/  ISETP.GE.U32.AND P6, PT, R6, R10, PT ;  /* 0x0000000a0600720c */ /* 0x000fe60003fc6070 */
[----:B------:R-:W-:Y:S05]  /*239f0*/  @P4 IADD3 R2, PT, PT, R2, 0x1, RZ ;  /* 0x0000000102024810 */ /* 0x000fea0007ffe0ff */
[----:B------:R-:W-:Y:S05]  /*23a00*/  @!P2 IMAD.MOV R2, RZ, RZ, -R2 ;  /* 0x000000ffff02a224 */ /* 0x000fea00078e0a02 */
[----:B------:R-:W-:Y:S01]  /*23a10*/  @P6 VIADD R4, R4, 0x1 ;  /* 0x0000000104046836 */ /* 0x000fe20000000000 */
[C---:B------:R-:W-:Y:S04]  /*23a20*/  SEL R6, R5.reuse, R2, !P0 ;  /* 0x0000000205067207 */ /* 0x040fe80004000000 */
[----:B------:R-:W-:Y:S04]  /*23a30*/  @!P3 IADD3 R4, PT, PT, -R4, RZ, RZ ;  /* 0x000000ff0404b210 */ /* 0x000fe80007ffe1ff */
[----:B------:R-:W-:Y:S02]  /*23a40*/  SEL R2, R5, R4, !P0 ;  /* 0x0000000405027207 */ /* 0x000fe40004000000 */
[-C--:B--2---:R-:W-:Y:S02]  /*23a50*/  LEA R8, P2, R6, R18.reuse, 0x2 ;  /* 0x0000001206087211 */ /* 0x084fe400078410ff */
[----:B------:R-:W-:Y:S02]  /*23a60*/  LEA R4, P0, R2, R18, 0x2 ;  /* 0x0000001202047211 */ /* 0x000fe400078010ff */
[-C--:B------:R-:W-:Y:S02]  /*23a70*/  LEA.HI.X.SX32 R9, R6, R19.reuse, 0x2, P2 ;  /* 0x0000001306097211 */ /* 0x080fe400010f16ff */
[C---:B------:R-:W-:Y:S01]  /*23a80*/  LEA.HI.X.SX32 R5, R2.reuse, R19, 0x2, P0 ;  /* 0x0000001302057211 */ /* 0x040fe200000f16ff */
[----:B------:R-:W-:Y:S02]  /*23a90*/  IMAD.IADD R2, R2, 0x1, -R6 ;  /* 0x0000000102027824 */ /* 0x000fe400078e0a06 */
[----:B------:R-:W2:Y:S02]  /*23aa0*/  LDG.E R10, desc[UR14][R8.64] ;  /* 0x0000000e080a7981 */ /* 0x000ea4000c1e1900 */
[----:B------:R-:W-:Y:S05]  /*23ab0*/  IMAD R2, R2, R13, -0x100 ;  /* 0xffffff0002027424 */ /* 0x000fea00078e020d */
[----:B------:R-:W-:Y:S01]  /*23ac0*/  SHF.R.S32.HI R6, RZ, 0x1f, R2 ;  /* 0x0000001fff067819 */ /* 0x000fe20000011402 */
[----:B------:R1:W2:Y:S02]  /*23ad0*/  LDG.E R9, desc[UR14][R4.64] ;  /* 0x0000000e04097981 */ /* 0x0002a4000c1e1900 */
[----:B-1----:R-:W1:Y:S02]  /*23ae0*/  LDC.64 R4, c[0x0][0x3c0] ;  /* 0x0000f000ff047b82 */ /* 0x002e640000000a00 */
        /* <DEDUP_REMOVED lines=14> */
.L_x_1219:
[C---:B------:R-:W-:Y:S02]  /*23bd0*/  SHF.L.U32 R13, R4.reuse, 0x5, RZ ;  /* 0x00000005040d7819 */ /* 0x040fe400000006ff */
[----:B------:R-:W-:Y:S02]  /*23be0*/  SHF.L.U64.HI R12, R4, 0x5, R14 ;  /* 0x00000005040c7819 */ /* 0x000fe4000001020e */
[-C--:B------:R-:W-:Y:S02]  /*23bf0*/  @!P1 MOV R4, R15.reuse ;  /* 0x0000000f00049202 */ /* 0x080fe40000000f00 */
[-C--:B------:R-:W-:Y:S02]  /*23c00*/  @!P1 MOV R5, R16.reuse ;  /* 0x0000001000059202 */ /* 0x080fe40000000f00 */
[----:B------:R-:W-:Y:S02]  /*23c10*/  LEA R237, R237, UR6, 0x1 ;  /* 0x00000006eded7c11 */ /* 0x000fe4000f8e08ff */
[----:B------:R-:W-:Y:S02]  /*23c20*/  IADD3 R6, P0, PT, R13, R15, RZ ;  /* 0x0000000f0d067210 */ /* 0x000fe40007f1e0ff */
[----:B------:R-:W-:Y:S01]  /*23c30*/  LOP3.LUT R168, R168, 0x1c0, R3, 0xf8, !PT ;  /* 0x000001c0a8a87812 */ /* 0x000fe200078ef803 */
[----:B------:R-:W-:Y:S01]  /*23c40*/  @!PT LDS RZ, [RZ] ;  /* 0x00000000fffff984 */ /* 0x000fe20000000800 */
[----:B------:R-:W-:Y:S01]  /*23c50*/  @!PT LDS RZ, [RZ] ;  /* 0x00000000fffff984 */ /* 0x000fe20000000800 */
[----:B------:R-:W-:Y:S01]  /*23c60*/  @!PT LDS RZ, [RZ] ;  /* 0x00000000fffff984 */ /* 0x000fe20000000800 */
[----:B------:R3:W-:Y:S01]  /*23c70*/  @!P1 LDGSTS.E.BYPASS.LTC128B.128 [R237+0xa000], desc[UR14][R4.64] ;  /* 0x0a00000004ed9fae */ /* 0x0007e2000b981a0e */
[----:B------:R-:W-:Y:S02]  /*23c80*/  IADD3.X R7, PT, PT, R12, R16, RZ, P0, !PT ;  /* 0x000000100c077210 */ /* 0x000fe400007fe4ff */
[----:B------:R-:W-:Y:S02]  /*23c90*/  LOP3.LUT R168, R168, R233, RZ, 0x3c, !PT ;  /* 0x000000e9a8a87212 */ /* 0x000fe400078e3cff */
[----:B------:R-:W-:Y:S02]  /*23ca0*/  LOP3.LUT R3, R3, 0x400, RZ, 0xc0, !PT ;  /* 0x0000040003037812 */ /* 0x000fe400078ec0ff */
[----:B------:R-:W-:Y:S01]  /*23cb0*/  IADD3 R2, P2, PT, R6, R13, RZ ;  /* 0x0000000d06027210 */ /* 0x000fe20007f5e0ff */
[----:B------:R-:W-:Y:S01]  /*23cc0*/  @P1 STS.128 [R237+0xa000], RZ ;  /* 0x00a000ffed001388 */ /* 0x000fe20000000c00 */
[----:B------:R-:W-:Y:S02]  /*23cd0*/  LEA R168, R168, R3, 0x1 ;  /* 0x00000003a8a87211 */ /* 0x000fe400078e08ff */
[-C--:B------:R-:W-:Y:S02]  /*23ce0*/  IADD3.X R3, PT, PT, R7, R12.reuse, RZ, P2, !PT ;  /* 0x0000000c07037210 */ /* 0x080fe400017fe4ff */
[----:B------:R-:W-:Y:S03]  /*23cf0*/  MOV R232, 0x20 ;  /* 0x0000002000e87802 */ /* 0x000fe60000000f00 */
[----:B------:R-:W-:Y:S01]  /*23d00*/  @!PT LDS RZ, [RZ] ;  /* 0x00000000fffff984 */ /* 0x000fe20000000800 */
[----:B------:R-:W-:Y:S01]  /*23d10*/  @!PT LDS RZ, [RZ] ;  /* 0x00000000fffff984 */ /* 0x000fe20000000800 */
[----:B------:R-:W-:Y:S01]  /*23d20*/  @!PT LDS RZ, [RZ] ;  /* 0x00000000fffff984 */ /* 0x000fe20000000800 */
[----:B------:R-:W-:Y:S08]  /*23d30*/  @!P1 LDGSTS.E.BYPASS.LTC128B.128 [R237+0xa800], desc[UR14][R6.64] ;  /* 0x0a80000006ed9fae */ /* 0x000ff0000b981a0e */
[----:B------:R-:W-:Y:S01]  /*23d40*/  @P1 STS.128 [R237+0xa800], RZ ;  /* 0x00a800ffed001388 */ /* 0x000fe20000000c00 */
[-C--:B---3--:R-:W-:Y:S04]  /*23d50*/  IADD3 R4, P0, PT, R2, R13.reuse, RZ ;  /* 0x0000000d02047210 */ /* 0x088fe80007f1e0ff */
[-C--:B------:R-:W-:Y:S03]  /*23d60*/  IADD3.X R5, PT, PT, R3, R12.reuse, RZ, P0, !PT ;  /* 0x0000000c03057210 */ /* 0x080fe600007fe4ff */
[----:B------:R-:W-:Y:S01]  /*23d70*/  @!PT LDS RZ, [RZ] ;  /* 0x00000000fffff984 */ /* 0x000fe20000000800 */
[----:B------:R-:W-:Y:S01]  /*23d80*/  @!PT LDS RZ, [RZ] ;  /* 0x00000000fffff984 */ /* 0x000fe20000000800 */
[----:B------:R-:W-:Y:S01]  /*23d90*/  @!PT LDS RZ, [RZ] ;  /* 0x00000000fffff984 */ /* 0x000fe20000000800 */
[----:B------:R3:W-:Y:S01]  /*23da0*/  @!P1 LDGSTS.E.BYPASS.LTC128B.128 [R237+0xb000], desc[UR14][R2.64] ;  /* 0x0b00000002ed9fae */ /* 0x0007e2000b981a0e */
[-C--:B-1----:R-:W-:Y:S04]  /*23db0*/  IADD3 R8, P2, PT, R4, R13.reuse, RZ ;  /* 0x0000000d04087210 */ /* 0x082fe80007f5e0ff */
[-C--:B------:R-:W-:Y:S03]  /*23dc0*/  IADD3.X R9, PT, PT, R5, R12.reuse, RZ, P2, !PT ;  /* 0x0000000c05097210 */ /* 0x080fe600017fe4ff */
[----:B------:R-:W-:Y:S08]  /*23dd0*/  @P1 STS.128 [R237+0xb000], RZ ;  /* 0x00b000ffed001388 */ /* 0x000ff00000000c00 */
        /* <DEDUP_REMOVED lines=11> */
[-C--:B------:R-:W-:Y:S04]  /*23e90*/  IADD3 R6, P2, PT, R2, R13.reuse, RZ ;  /* 0x0000000d02067210 */ /* 0x080fe80007f5e0ff */
[-C--:B------:R-:W-:Y:S03]  /*23ea0*/  IADD3.X R7, PT, PT, R3, R12.reuse, RZ, P2, !PT ;  /* 0x0000000c03077210 */ /* 0x080fe600017fe4ff */
[----:B------:R-:W-:Y:S08]  /*23eb0*/  @P1 STS.128 [R237+0xc000], RZ ;  /* 0x00c000ffed001388 */ /* 0x000ff00000000c00 */
[----:B------:R-:W-:Y:S01]  /*23ec0*/  @!PT LDS RZ, [RZ] ;  /* 0x00000000fffff984 */ /* 0x000fe20000000800 */
[----:B------:R-:W-:Y:S01]  /*23ed0*/  @!PT LDS RZ, [RZ] ;  /* 0x00000000fffff984 */ /* 0x000fe20000000800 */
[----:B------:R-:W-:Y:S01]  /*23ee0*/  @!PT LDS RZ, [RZ] ;  /* 0x00000000fffff984 */ /* 0x000fe20000000800 */
[----:B------:R3:W-:Y:S08]  /*23ef0*/  @!P1 LDGSTS.E.BYPASS.LTC128B.128 [R237+0xc800], desc[UR14][R2.64] ;  /* 0x0c80000002ed9fae */ /* 0x0007f0000b981a0e */
[----:B------:R-:W-:Y:S01]  /*23f00*/  @P1 STS.128 [R237+0xc800], RZ ;  /* 0x00c800ffed001388 */ /* 0x000fe20000000c00 */
[-C--:B-1----:R-:W-:Y:S04]  /*23f10*/  IADD3 R8, P0, PT, R6, R13.reuse, RZ ;  /* 0x0000000d06087210 */ /* 0x082fe80007f1e0ff */
[-C--:B------:R-:W-:Y:S03]  /*23f20*/  IADD3.X R9, PT, PT, R7, R12.reuse, RZ, P0, !PT ;  /* 0x0000000c07097210 */ /* 0x080fe600007fe4ff */
[----:B------:R-:W-:Y:S01]  /*23f30*/  @!PT LDS RZ, [RZ] ;  /* 0x00000000fffff984 */ /* 0x000fe20000000800 */
[----:B------:R-:W-:Y:S01]  /*23f40*/  @!PT LDS RZ, [RZ] ;  /* 0x00000000fffff984 */ /* 0x000fe20000000800 */
[----:B------:R-:W-:Y:S01]  /*23f50*/  @!PT LDS RZ, [RZ] ;  /* 0x00000000fffff984 */ /* 0x000fe20000000800 */
[----:B------:R-:W-:Y:S01]  /*23f60*/  @!P1 LDGSTS.E.BYPASS.LTC128B.128 [R237+0xd000], desc[UR14][R6.64] ;  /* 0x0d00000006ed9fae */ /* 0x000fe2000b981a0e */
[-C--:B------:R-:W-:Y:S04]  /*23f70*/  IADD3 R4, P2, PT, R8, R13.reuse, RZ ;  /* 0x0000000d08047210 */ /* 0x080fe80007f5e0ff */
[-C--:B------:R-:W-:Y:S03]  /*23f80*/  IADD3.X R5, PT, PT, R9, R12.reuse, RZ, P2, !PT ;  /* 0x0000000c09057210 */ /* 0x080fe600017fe4ff */
        /* <DEDUP_REMOVED lines=20> */
[----:B------:R1:W-:Y:S01]  /*240d0*/  @!P1 LDGSTS.E.BYPASS.LTC128B.128 [R237+0xe800], desc[UR14][R2.64] ;  /* 0x0e80000002ed9fae */ /* 0x0003e2000b981a0e */
        /* <DEDUP_REMOVED lines=8> */
[----:B------:R-:W-:Y:S08]  /*24160*/  @!P1 LDGSTS.E.BYPASS.LTC128B.128 [R237+0xf000], desc[UR14][R10.64] ;  /* 0x0f0000000aed9fae */ /* 0x000ff0000b981a0e */
[----:B------:R-:W-:Y:S01]  /*24170*/  @P1 STS.128 [R237+0xf000], RZ ;  /* 0x00f000ffed001388 */ /* 0x000fe20000000c00 */
[-C--:B-1----:R-:W-:Y:S04]  /*24180*/  IADD3 R2, P2, PT, R4, R13.reuse, RZ ;  /* 0x0000000d04027210 */ /* 0x082fe80007f5e0ff */
[-C--:B------:R-:W-:Y:S03]  /*24190*/  IADD3.X R3, PT, PT, R5, R12.reuse, RZ, P2, !PT ;  /* 0x0000000c05037210 */ /* 0x080fe600017fe4ff */
[----:B------:R-:W-:Y:S01]  /*241a0*/  @!PT LDS RZ, [RZ] ;  /* 0x00000000fffff984 */ /* 0x000fe20000000800 */
[----:B------:R-:W-:Y:S01]  /*241b0*/  @!PT LDS RZ, [RZ] ;  /* 0x00000000fffff984 */ /* 0x000fe20000000800 */
[----:B------:R-:W-:Y:S01]  /*241c0*/  @!PT LDS RZ, [RZ] ;  /* 0x00000000fffff984 */ /* 0x000fe20000000800 */
[----:B------:R-:W-:Y:S01]  /*241d0*/  @!P1 LDGSTS.E.BYPASS.LTC128B.128 [R237+0xf800], desc[UR14][R8.64] ;  /* 0x0f80000008ed9fae */ /* 0x000fe2000b981a0e */
[----:B------:R-:W-:Y:S07]  /*241e0*/  ISETP.NE.AND P2, PT, R250, 0x1, PT ;  /* 0x00000001fa00780c */ /* 0x000fee0003f45270 */
        /* <DEDUP_REMOVED lines=11> */
[----:B-1----:R-:W-:Y:S04]  /*242a0*/  @!P1 IADD3 R6, P0, PT, R2, R13, RZ ;  /* 0x0000000d02069210 */ /* 0x002fe80007f1e0ff */
[----:B------:R-:W-:Y:S03]  /*242b0*/  @!P1 IADD3.X R7, PT, PT, R3, R12, RZ, P0, !PT ;  /* 0x0000000c03079210 */ /* 0x000fe600007fe4ff */
[----:B------:R-:W-:Y:S01]  /*242c0*/  @!PT LDS RZ, [RZ] ;  /* 0x00000000fffff984 */ /* 0x000fe20000000800 */
[----:B------:R-:W-:Y:S01]  /*242d0*/  @!PT LDS RZ, [RZ] ;  /* 0x00000000fffff984 */ /* 0x000fe20000000800 */
[----:B------:R-:W-:Y:S01]  /*242e0*/  @!PT LDS RZ, [RZ] ;  /* 0x00000000fffff984 */ /* 0x000fe20000000800 */
[----:B------:R1:W-:Y:S01]  /*242f0*/  @!P1 LDGSTS.E.BYPASS.LTC128B.128 [R237+0x11000], desc[UR14][R2.64] ;  /* 0x1100000002ed9fae */ /* 0x0003e2000b981a0e */
[----:B------:R-:W-:Y:S04]  /*24300*/  LOP3.LUT P0, RZ, R236, 0x2, RZ, 0xc0, !PT ;  /* 0x00000002ecff7812 */ /* 0x000fe8000780c0ff */
[----:B------:R-:W-:Y:S02]  /*24310*/  SEL R232, R232, 0xffffffe0, !P0 ;  /* 0xffffffe0e8e87807 */ /* 0x000fe40004000000 */
[----:B------:R-:W-:Y:S01]  /*24320*/  LOP3.LUT P0, RZ, R236, 0x4, RZ, 0xc0, !PT ;  /* 0x00000004ecff7812 */ /* 0x000fe2000780c0ff */
[----:B------:R-:W-:Y:S08]  /*24330*/  @P1 STS.128 [R237+0x11000], RZ ;  /* 0x011000ffed001388 */ /* 0x000ff00000000c00 */
[----:B------:R-:W-:Y:S01]  /*24340*/  @!PT LDS RZ, [RZ] ;  /* 0x00000000fffff984 */ /* 0x000fe20000000800 */
[----:B------:R-:W-:Y:S01]  /*24350*/  @!PT LDS RZ, [RZ] ;  /* 0x00000000fffff984 */ /* 0x000fe20000000800 */
[----:B------:R-:W-:Y:S01]  /*24360*/  @!PT LDS RZ, [RZ] ;  /* 0x00000000fffff984 */ /* 0x000fe20000000800 */
[----:B------:R3:W-:Y:S08]  /*24370*/  @!P1 LDGSTS.E.BYPASS.LTC128B.128 [R237+0x11800], desc[UR14][R6.64] ;  /* 0x1180000006ed9fae */ /* 0x0007f0000b981a0e */
[----:B------:R-:W-:Y:S01]  /*24380*/  @P1 STS.128 [R237+0x11800], RZ ;  /* 0x011800ffed001388 */ /* 0x000fe20000000c00 */
[----:B-1----:R-:W-:Y:S02]  /*24390*/  LEA R2, R0, UR6, 0x1 ;  /* 0x0000000600027c11 */ /* 0x002fe4000f8e08ff */
[----:B------:R-:W-:Y:S02]  /*243a0*/  IADD3 R3, PT, PT, R168, UR6, RZ ;  /* 0x00000006a8037c10 */ /* 0x000fe4000fffe0ff */
[-C--:B------:R-:W-:Y:S03]  /*243b0*/  IADD3 R172, PT, PT, R2, R232.reuse, RZ ;  /* 0x000000e802ac7210 */ /* 0x080fe60007ffe0ff */
[----:B------:R1:W-:Y:S01]  /*243c0*/  LDSM.16.M88.4 R128, [R2] ;  /* 0x000000000280783b */ /* 0x0003e20000000200 */
[C---:B------:R-:W-:Y:S02]  /*243d0*/  IADD3 R216, PT, PT, R3.reuse, R232, RZ ;  /* 0x000000e803d87210 */ /* 0x040fe40007ffe0ff */
[----:B------:R-:W-:Y:S04]  /*243e0*/  MOV R0, 0x40 ;  /* 0x0000004000007802 */ /* 0x000fe80000000f00 */
[----:B------:R-:W-:Y:S01]  /*243f0*/  SEL R0, R0, 0xffffffc0, !P0 ;  /* 0xffffffc000007807 */ /* 0x000fe20004000000 */
[----:B------:R-:W3:Y:S08]  /*24400*/  LDSM.16.M88.4 R8, [R168+UR6+0x2000] ;  /* 0x00200006a808783b */ /* 0x000ef00008000200 */
[----:B--2---:R-:W2:Y:S01]  /*24410*/  LDSM.16.M88.4 R16, [R168+UR6+0x2800] ;  /* 0x00280006a810783b */ /* 0x004ea20008000200 */
[-C--:B-1----:R-:W-:Y:S07]  /*24420*/  IADD3 R2, PT, PT, R2, R0.reuse, RZ ;  /* 0x0000000002027210 */ /* 0x082fee0007ffe0ff */
[----:B------:R-:W1:Y:S01]  /*24430*/  LDSM.16.M88.4 R24, [R168+UR6+0x3000] ;  /* 0x00300006a818783b */ /* 0x000e620008000200 */
[----:B------:R-:W-:Y:S07]  /*24440*/  IADD3 R0, PT, PT, R3, R0, RZ ;  /* 0x0000000003007210 */ /* 0x000fee0007ffe0ff */
        /* <DEDUP_REMOVED lines=13> */
[----:B------:R-:W0:Y:S08]  /*24520*/  LDGDEPBAR ;  /* 0x00000000000079af */ /* 0x000e300000000000 */
[----:B------:R-:W-:Y:S08]  /*24530*/  LDSM.16.M88.4 R172, [R172] ;  /* 0x00000000acac783b */ /* 0x000ff00000000200 */
[----:B------:R-:W5:Y:S08]  /*24540*/  LDSM.16.M88.4 R176, [R216+0x2000] ;  /* 0x00200000d8b0783b */ /* 0x000f700000000200 */
[----:B------:R-:W5:Y:S08]  /*24550*/  LDSM.16.M88.4 R180, [R216+0x2800] ;  /* 0x00280000d8b4783b */ /* 0x000f700000000200 */
[----:B------:R-:W5:Y:S08]  /*24560*/  LDSM.16.M88.4 R184, [R216+0x3000] ;  /* 0x00300000d8b8783b */ /* 0x000f700000000200 */
[----:B------:R-:W5:Y:S08]  /*24570*/  LDSM.16.M88.4 R188, [R216+0x3800] ;  /* 0x00380000d8bc783b */ /* 0x000f700000000200 */
[----:B------:R-:W5:Y:S08]  /*24580*/  LDSM.16.M88.4 R192, [R216+0x4000] ;  /* 0x00400000d8c0783b */ /* 0x000f700000000200 */
[----:B------:R-:W-:Y:S08]  /*24590*/  LDSM.16.M88.4 R196, [R216+0x7000] ;  /* 0x00700000d8c4783b */ /* 0x000ff00000000200 */
[----:B------:R-:W-:Y:S08]  /*245a0*/  LDSM.16.M88.4 R200, [R216+0x7800] ;  /* 0x00780000d8c8783b */ /* 0x000ff00000000200 */
[----:B------:R-:W-:Y:S08]  /*245b0*/  LDSM.16.M88.4 R204, [R216+0x8000] ;  /* 0x00800000d8cc783b */ /* 0x000ff00000000200 */
[----:B------:R-:W-:Y:S08]  /*245c0*/  LDSM.16.M88.4 R208, [R216+0x8800] ;  /* 0x00880000d8d0783b */ /* 0x000ff00000000200 */
[----:B------:R-:W-:Y:S08]  /*245d0*/  LDSM.16.M88.4 R212, [R216+0x9000] ;  /* 0x00900000d8d4783b */ /* 0x000ff00000000200 */
[----:B------:R-:W-:Y:S08]  /*245e0*/  LDSM.16.M88.4 R220, [R2] ;  /* 0x0000000002dc783b */ /* 0x000ff00000000200 */
[----:B------:R-:W-:Y:S01]  /*245f0*/  LDSM.16.M88.4 R224, [R0+0x2000] ;  /* 0x0020000000e0783b */ /* 0x000fe20000000200 */
[C---:B---3--:R-:W-:Y:S08]  /*24600*/  HMMA.16816.F32 R4, R128.reuse, R8, RZ ;  /* 0x000000088004723c */ /* 0x048ff000000018ff */
[C---:B------:R-:W-:Y:S08]  /*24610*/  HMMA.16816.F32 R8, R128.reuse, R10, RZ ;  /* 0x0000000a8008723c */ /* 0x040ff000000018ff */
[C---:B--2---:R-:W-:Y:S08]  /*24620*/  HMMA.16816.F32 R12, R128.reuse, R16, RZ ;  /* 0x00000010800c723c */ /* 0x044ff000000018ff */
[C---:B------:R-:W-:Y:S08]  /*24630*/  HMMA.16816.F32 R16, R128.reuse, R18, RZ ;  /* 0x000000128010723c */ /* 0x040ff000000018ff */
[C---:B-1----:R-:W-:Y:S08]  /*24640*/  HMMA.16816.F32 R20, R128.reuse, R24, RZ ;  /* 0x000000188014723c */ /* 0x042ff000000018ff */
        /* <DEDUP_REMOVED lines=40> */
[C---:B------:R-:W-:Y:S01]  /*248d0*/  HMMA.16816.F32 R36, R172.reuse, R192, R36 ;  /* 0x000000c0ac24723c */ /* 0x040fe20000001824 */
[----:B------:R-:W5:Y:S07]  /*248e0*/  LDSM.16.M88.4 R216, [R216+0x9800] ;  /* 0x00980000d8d8783b */ /* 0x000f6e0000000200 */
[C---:B------:R-:W-:Y:S01]  /*248f0*/  HMMA.16816.F32 R40, R172.reuse, R194, R40 ;  /* 0x000000c2ac28723c */ /* 0x040fe20000001828 */
[----:B------:R-:W5:Y:S07]  /*24900*/  LDSM.16.M88.4 R192, [R0+0x2800] ;  /* 0x0028000000c0783b */ /* 0x000f6e0000000200 */
[C---:B-1----:R-:W-:Y:S08]  /*24910*/  HMMA.16816.F32 R44, R172.reuse, R168, R44 ;  /* 0x000000a8ac2c723c */ /* 0x042ff0000000182c */
[C---:B------:R-:W-:Y:S01]  /*24920*/  HMMA.16816.F32 R48, R172.reuse, R170, R48 ;  /* 0x000000aaac30723c */ /* 0x040fe20000001830 */
[----:B------:R-:W1:Y:S07]  /*24930*/  LDSM.16.M88.4 R168, [R0+0x3000] ;  /* 0x0030000000a8783b */ /* 0x000e6e0000000200 */
[C---:B--2---:R-:W-:Y:S08]  /*24940*/  HMMA.16816.F32 R52, R172.reuse, R176, R52 ;  /* 0x000000b0ac34723c */ /* 0x044ff00000001834 */
        /* <DEDUP_REMOVED lines=30> */
[----:B------:R-:W-:Y:S04]  /*24b30*/  LDSM.16.M88.4 R216, [R0+0x9000] ;  /* 0x0090000000d8783b */ /* 0x000fe80000000200 */
[C---:B------:R-:W-:Y:S02]  /*24b40*/  IADD3 R224, PT, PT, R232.reuse, R2, RZ ;  /* 0x00000002e8e07210 */ /* 0x040fe40007ffe0ff */
[----:B------:R-:W-:Y:S01]  /*24b50*/  IADD3 R2, PT, PT, R232, R0, RZ ;  /* 0x00000000e8027210 */ /* 0x000fe20007ffe0ff */
[C---:B------:R-:W-:Y:S03]  /*24b60*/  HMMA.16816.F32 R8, R220.reuse, R226, R8 ;  /* 0x000000e2dc08723c */ /* 0x040fe60000001808 */
[----:B------:R-:W-:Y:S05]  /*24b70*/  LDSM.16.M88.4 R224, [R224] ;  /* 0x00000000e0e0783b */ /* 0x000fea0000000200 */
[C---:B------:R-:W-:Y:S03]  /*24b80*/  HMMA.16816.F32 R12, R220.reuse, R192, R12 ;  /* 0x000000c0dc0c723c */ /* 0x040fe6000000180c */
[----:B------:R-:W-:Y:S05]  /*24b90*/  LDSM.16.M88.4 R228, [R2+0x2000] ;  /* 0x0020000002e4783b */ /* 0x000fea0000000200 */
[C---:B------:R-:W-:Y:S03]  /*24ba0*/  HMMA.16816.F32 R16, R220.reuse, R194, R16 ;  /* 0x000000c2dc10723c */ /* 0x040fe60000001810 */
[----:B------:R-:W3:Y:S05]  /*24bb0*/  LDSM.16.M88.4 R192, [R0+0x6000] ;  /* 0x0060000000c0783b */ /* 0x000eea0000000200 */
[C---:B-1----:R-:W-:Y:S08]  /*24bc0*/  HMMA.16816.F32 R20, R220.reuse, R168, R20 ;  /* 0x000000a8dc14723c */ /* 0x042ff00000001814 */
        /* <DEDUP_REMOVED lines=26> */
[C---:B-1----:R-:W-:Y:S08]  /*24d70*/  HMMA.16816.F32 R124, R220.reuse, R168, R124 ;  /* 0x000000a8dc7c723c */ /* 0x042ff0000000187c */
[----:B------:R-:W-:Y:S01]  /*24d80*/  HMMA.16816.F32 R128, R220, R170, R128 ;  /* 0x000000aadc80723c */ /* 0x000fe20000001880 */
[----:B------:R-:W1:Y:S07]  /*24d90*/  LDSM.16.M88.4 R168, [R2+0x2800] ;  /* 0x0028000002a8783b */ /* 0x000e6e0000000200 */
[C---:B------:R-:W-:Y:S08]  /*24da0*/  HMMA.16816.F32 R4, R224.reuse, R228, R4 ;  /* 0x000000e4e004723c */ /* 0x040ff00000001804 */
[C---:B------:R-:W-:Y:S11]  /*24db0*/  HMMA.16816.F32 R8, R224.reuse, R230, R8 ;  /* 0x000000e6e008723c */ /* 0x040ff60000001808 */
[----:B------:R-:W-:Y:S01]  /*24dc0*/  FMUL.FTZ R4, R4, UR12 ;  /* 0x0000000c04047c20 */ /* 0x000fe20008410000 */
[----:B------:R-:W-:Y:S01]  /*24dd0*/  FMUL.FTZ R5, R5, UR12 ;  /* 0x0000000c05057c20 */ /* 0x000fe20008410000 */
[----:B------:R-:W-:Y:S01]  /*24de0*/  FMUL.FTZ R6, R6, UR12 ;  /* 0x0000000c06067c20 */ /* 0x000fe20008410000 */
[----:B------:R-:W-:Y:S01]  /*24df0*/  FMUL.FTZ R7, R7, UR12 ;  /* 0x0000000c07077c20 */ /* 0x000fe20008410000 */
[----:B------:R-:W2:Y:S04]  /*24e00*/  MUFU.TANH R175, R4 ;  /* 0x0000000400af7308 */ /* 0x000ea80000002400 */
[----:B------:R-:W-:Y:S01]  /*24e10*/  FMUL.FTZ R8, R8, UR12 ;  /* 0x0000000c08087c20 */ /* 0x000fe20008410000 */
[----:B------:R-:W-:Y:S01]  /*24e20*/  FMUL.FTZ R9, R9, UR12 ;  /* 0x0000000c09097c20 */ /* 0x000fe20008410000 */
[----:B------:R-:W-:Y:S01]  /*24e30*/  FMUL.FTZ R10, R10, UR12 ;  /* 0x0000000c0a0a7c20 */ /* 0x000fe20008410000 */
[----:B------:R-:W-:Y:S03]  /*24e40*/  FMUL.FTZ R11, R11, UR12 ;  /* 0x0000000c0b0b7c20 */ /* 0x000fe60008410000 */
[----:B------:R-:W3:Y:S01]  /*24e50*/  MUFU.TANH R174, R5 ;  /* 0x0000000500ae7308 */ /* 0x000ee20000002400 */
[C---:B-1----:R-:W-:Y:S09]  /*24e60*/  HMMA.16816.F32 R12, R224.reuse, R168, R12 ;  /* 0x000000a8e00c723c */ /* 0x042ff2000000180c */
[----:B------:R-:W1:Y:S01]  /*24e70*/  MUFU.TANH R173, R6 ;  /* 0x0000000600ad7308 */ /* 0x000e620000002400 */
[C---:B------:R-:W-:Y:S09]  /*24e80*/  HMMA.16816.F32 R16, R224.reuse, R170, R16 ;  /* 0x000000aae010723c */ /* 0x040ff20000001810 */
[----:B------:R4:W1:Y:S01]  /*24e90*/  MUFU.TANH R172, R7 ;  /* 0x0000000700ac7308 */ /* 0x0008620000002400 */
[----:B------:R-:W-:Y:S01]  /*24ea0*/  FMUL.FTZ R12, R12, UR12 ;  /* 0x0000000c0c0c7c20 */ /* 0x000fe20008410000 */
[----:B------:R-:W-:Y:S01]  /*24eb0*/  FMUL.FTZ R13, R13, UR12 ;  /* 0x0000000c0d0d7c20 */ /* 0x000fe20008410000 */
[----:B------:R-:W-:Y:S07]  /*24ec0*/  FMUL.FTZ R14, R14, UR12 ;  /* 0x0000000c0e0e7c20 */ /* 0x000fee0008410000 */
[----:B------:R-:W1:Y:S01]  /*24ed0*/  MUFU.TANH R168, R8 ;  /* 0x0000000800a87308 */ /* 0x000e620000002400 */
[----:B------:R-:W-:Y:S01]  /*24ee0*/  FMUL.FTZ R15, R15, UR12 ;  /* 0x0000000c0f0f7c20 */ /* 0x000fe20008410000 */
[----:B------:R-:W-:Y:S01]  /*24ef0*/  FMUL.FTZ R16, R16, UR12 ;  /* 0x0000000c10107c20 */ /* 0x000fe20008410000 */
[----:B------:R-:W-:Y:S01]  /*24f00*/  FMUL.FTZ R17, R17, UR12 ;  /* 0x0000000c11117c20 */ /* 0x000fe20008410000 */
[----:B------:R-:W-:Y:S06]  /*24f10*/  FMUL.FTZ R18, R18, UR12 ;  /* 0x0000000c12127c20 */ /* 0x000fec0008410000 */
[----:B------:R-:W1:Y:S01]  /*24f20*/  MUFU.TANH R177, R9 ;  /* 0x0000000900b17308 */ /* 0x000e620000002400 */
[----:B----4-:R-:W4:Y:S01]  /*24f30*/  LDSM.16.M88.4 R4, [R2+0x3000] ;  /* 0x003000000204783b */ /* 0x010f220000000200 */
[----:B------:R-:W-:Y:S08]  /*24f40*/  FMUL.FTZ R19, R19, UR12 ;  /* 0x0000000c13137c20 */ /* 0x000ff00008410000 */
        /* <DEDUP_REMOVED lines=47> */
[----:B------:R4:W1:Y:S01]  /*25240*/  MUFU.TANH R201, R37 ;  /* 0x0000002500c97308 */ /* 0x0008620000002400 */
[----:B------:R-:W-:Y:S01]  /*25250*/  FMUL.FTZ R43, R43, UR12 ;  /* 0x0000000c2b2b7c20 */ /* 0x000fe20008410000 */
[C---:B-----5:R-:W-:Y:S08]  /*25260*/  HMMA.16816.F32 R44, R224.reuse, R8, R44 ;  /* 0x00000008e02c723c */ /* 0x060ff0000000182c */
[----:B------:R5:W1:Y:S01]  /*25270*/  MUFU.TANH R202, R38 ;  /* 0x0000002600ca7308 */ /* 0x000a620000002400 */
[C---:B------:R-:W-:Y:S01]  /*25280*/  HMMA.16816.F32 R48, R224.reuse, R10, R48 ;  /* 0x0000000ae030723c */ /* 0x040fe20000001830 */
[----:B------:R-:W2:Y:S08]  /*25290*/  LDSM.16.M88.4 R8, [R2+0x5800] ;  /* 0x005800000208783b */ /* 0x000eb00000000200 */
        /* <DEDUP_REMOVED lines=24> */
[C---:B--2---:R-:W-:Y:S07]  /*25420*/  HMMA.16816.F32 R60, R224.reuse, R8, R60 ;  /* 0x00000008e03c723c */ /* 0x044fee000000183c */
[----:B------:R-:W2:Y:S01]  /*25430*/  MUFU.TANH R191, R27 ;  /* 0x0000001b00bf7308 */ /* 0x000ea20000002400 */
        /* <DEDUP_REMOVED lines=10> */
[----:B------:R-:W3:Y:S02]  /*254e0*/  LDSM.16.M88.4 R4, [R2+0x7000] ;  /* 0x007000000204783b */ /* 0x000ee40000000200 */
        /* <DEDUP_REMOVED lines=27> */
[----:B------:R-:W2:Y:S04]  /*256a0*/  LDSM.16.M88.4 R4, [R2+0x8000] ;  /* 0x008000000204783b */ /* 0x000ea80000000200 */
        /* <DEDUP_REMOVED lines=51> */
[C---:B----4-:R-:W-:Y:S05]  /*259e0*/  HMMA.16816.F32 R116, R224.reuse, R4, R116 ;  /* 0x00000004e074723c */ /* 0x050fea0000001874 */
[----:B------:R-:W-:Y:S03]  /*259f0*/  FMUL.FTZ R110, R110, UR12 ;  /* 0x0000000c6e6e7c20 */ /* 0x000fe60008410000 */
[----:B------:R-:W4:Y:S01]  /*25a00*/  MUFU.TANH R216, R52 ;  /* 0x0000003400d87308 */ /* 0x000f220000002400 */
[----:B------:R-:W-:Y:S01]  /*25a10*/  FMUL.FTZ R111, R111, UR12 ;  /* 0x0000000c6f6f7c20 */ /* 0x000fe20008410000 */
[C---:B------:R-:W-:Y:S03]  /*25a20*/  HMMA.16816.F32 R120, R224.reuse, R6, R120 ;  /* 0x00000006e078723c */ /* 0x040fe60000001878 */
[----:B------:R-:W-:Y:S01]  /*25a30*/  FMUL.FTZ R112, R112, UR12 ;  /* 0x0000000c70707c20 */ /* 0x000fe20008410000 */
[----:B------:R-:W-:Y:S01]  /*25a40*/  FMUL.FTZ R115, R115, UR12 ;  /* 0x0000000c73737c20 */ /* 0x000fe20008410000 */
[----:B------:R-:W-:Y:S03]  /*25a50*/  FMUL.FTZ R108, R108, UR12 ;  /* 0x0000000c6c6c7c20 */ /* 0x000fe60008410000 */
[----:B------:R-:W1:Y:S01]  /*25a60*/  MUFU.TANH R217, R53 ;  /* 0x0000003500d97308 */ /* 0x000e620000002400 */
[----:B------:R-:W-:Y:S01]  /*25a70*/  FMUL.FTZ R109, R109, UR12 ;  /* 0x0000000c6d6d7c20 */ /* 0x000fe20008410000 */
[----:B------:R-:W-:Y:S01]  /*25a80*/  FMUL.FTZ R113, R113, UR12 ;  /* 0x0000000c71717c20 */ /* 0x000fe20008410000 */
[----:B------:R-:W-:Y:S01]  /*25a90*/  FMUL.FTZ R114, R114, UR12 ;  /* 0x0000000c72727c20 */ /* 0x000fe20008410000 */
[----:B------:R-:W-:Y:S01]  /*25aa0*/  FMUL.FTZ R116, R116, UR12 ;  /* 0x0000000c74747c20 */ /* 0x000fe20008410000 */
[----:B------:R-:W-:Y:S01]  /*25ab0*/  FMUL.FTZ R117, R117, UR12 ;  /* 0x0000000c75757c20 */ /* 0x000fe20008410000 */
[----:B------:R-:W-:Y:S04]  /*25ac0*/  FMUL.FTZ R118, R118, UR12 ;  /* 0x0000000c76767c20 */ /* 0x000fe80008410000 */
[----:B------:R-:W1:Y:S01]  /*25ad0*/  MUFU.TANH R218, R54 ;  /* 0x0000003600da7308 */ /* 0x000e620000002400 */
[----:B------:R-:W-:Y:S01]  /*25ae0*/  FMUL.FTZ R119, R119, UR12 ;  /* 0x0000000c77777c20 */ /* 0x000fe20008410000 */
[----:B------:R-:W-:Y:S01]  /*25af0*/  FMUL.FTZ R120, R120, UR12 ;  /* 0x0000000c78787c20 */ /* 0x000fe20008410000 */
[----:B------:R-:W-:Y:S01]  /*25b00*/  FMUL.FTZ R123, R123, UR12 ;  /* 0x0000000c7b7b7c20 */ /* 0x000fe20008410000 */
[C---:B-----5:R-:W-:Y:S06]  /*25b10*/  HMMA.16816.F32 R124, R224.reuse, R8, R124 ;  /* 0x00000008e07c723c */ /* 0x060fec000000187c */
[----:B------:R-:W1:Y:S01]  /*25b20*/  MUFU.TANH R220, R55 ;  /* 0x0000003700dc7308 */ /* 0x000e620000002400 */
[----:B------:R-:W-:Y:S01]  /*25b30*/  FMUL.FTZ R121, R121, UR12 ;  /* 0x0000000c79797c20 */ /* 0x000fe20008410000 */
[----:B------:R-:W-:Y:S01]  /*25b40*/  FMUL.FTZ R122, R122, UR12 ;  /* 0x0000000c7a7a7c20 */ /* 0x000fe20008410000 */
[----:B------:R-:W-:Y:S07]  /*25b50*/  HMMA.16816.F32 R128, R224, R10, R128 ;  /* 0x0000000ae080723c */ /* 0x000fee0000001880 */
        /* <DEDUP_REMOVED lines=66> */
[----:B------:R1:W1:Y:S10]  /*25f80*/  MUFU.TANH R242, R113 ;  /* 0x0000007100f27308 */ /* 0x0002740000002400 */
[----:B------:R1:W1:Y:S10]  /*25f90*/  MUFU.TANH R243, R114 ;  /* 0x0000007200f37308 */ /* 0x0002740000002400 */
[----:B------:R-:W1:Y:S10]  /*25fa0*/  MUFU.TANH R115, R115 ;  /* 0x0000007300737308 */ /* 0x000e740000002400 */
[----:B------:R-:W1:Y:S10]  /*25fb0*/  MUFU.TANH R116, R116 ;  /* 0x0000007400747308 */ /* 0x000e740000002400 */
[----:B------:R1:W1:Y:S10]  /*25fc0*/  MUFU.TANH R244, R117 ;  /* 0x0000007500f47308 */ /* 0x0002740000002400 */
[----:B------:R1:W1:Y:S10]  /*25fd0*/  MUFU.TANH R245, R118 ;  /* 0x0000007600f57308 */ /* 0x0002740000002400 */
[----:B------:R1:W1:Y:S10]  /*25fe0*/  MUFU.TANH R246, R119 ;  /* 0x0000007700f67308 */ /* 0x0002740000002400 */
[----:B------:R-:W1:Y:S10]  /*25ff0*/  MUFU.TANH R120, R120 ;  /* 0x0000007800787308 */ /* 0x000e740000002400 */
[----:B------:R1:W1:Y:S10]  /*26000*/  MUFU.TANH R247, R121 ;  /* 0x0000007900f77308 */ /* 0x0002740000002400 */
[----:B------:R1:W1:Y:S10]  /*26010*/  MUFU.TANH R248, R122 ;  /* 0x0000007a00f87308 */ /* 0x0002740000002400 */
[----:B------:R-:W1:Y:S10]  /*26020*/  MUFU.TANH R123, R123 ;  /* 0x0000007b007b7308 */ /* 0x000e740000002400 */
        /* <DEDUP_REMOVED lines=28> */
[----:B------:R-:W2:Y:S01]  /*261f0*/  LDL.64 R14, [R1] ;  /* 0x00000000010e7983 */ /* 0x000ea20000100a00 */
[----:B------:R-:W-:Y:S01]  /*26200*/  IMAD.MOV.U32 R13, RZ, RZ, R251 ;  /* 0x000000ffff0d7224 */ /* 0x000fe200078e00fb */
        /* <DEDUP_REMOVED lines=18> */
[C---:B------:R-:W-:Y:S02]  /*26330*/  IMAD R4, R9.reuse, R8, R4 ;  /* 0x0000000809047224 */ /* 0x040fe400078e0204 */
[----:B------:R-:W-:Y:S03]  /*26340*/  IMAD.MOV R3, RZ, RZ, -R0 ;  /* 0x000000ffff037224 */ /* 0x000fe600078e0a00 */
[C---:B------:R-:W-:Y:S01]  /*26350*/  ISETP.GT.U32.AND P3, PT, R9.reuse, R4, PT ;  /* 0x000000040900720c */ /* 0x040fe20003f64070 */
[C---:B------:R-:W-:Y:S05]  /*26360*/  IMAD R3, R9.reuse, R3, R5 ;  /* 0x0000000309037224 */ /* 0x040fea00078e0205 */
[----:B------:R-:W-:Y:S07]  /*26370*/  ISETP.GT.U32.AND P2, PT, R9, R3, PT ;  /* 0x000000030900720c */ /* 0x000fee0003f44070 */
[----:B------:R-:W-:Y:S02]  /*26380*/  @!P3 IMAD.IADD R4, R4, 0x1, -R9 ;  /* 0x000000010404b824 */ /* 0x000fe400078e0a09 */
[----:B------:R-:W-:Y:S03]  /*26390*/  @!P3 VIADD R2, R2, 0x1 ;  /* 0x000000010202b836 */ /* 0x000fe60000000000 */
[-C--:B------:R-:W-:Y:S01]  /*263a0*/  ISETP.GE.U32.AND P4, PT, R4, R9.reuse, PT ;  /* 0x000000090400720c */ /* 0x080fe20003f86070 */
[----:B------:R-:W-:Y:S01]  /*263b0*/  @!P2 VIADD R0, R0, 0x1 ;  /* 0x000000010000a836 */ /* 0x000fe20000000000 */
[-C--:B------:R-:W-:Y:S02]  /*263c0*/  @!P2 IADD3 R3, PT, PT, R3, -R9.reuse, RZ ;  /* 0x800000090303a210 */ /* 0x080fe40007ffe0ff */
[----:B------:R-:W-:Y:S02]  /*263d0*/  ISETP.GE.AND P2, PT, R6, RZ, PT ;  /* 0x000000ff0600720c */ /* 0x000fe40003f46270 */
[----:B------:R-:W-:Y:S02]  /*263e0*/  ISETP.GE.U32.AND P6, PT, R3, R9, PT ;  /* 0x000000090300720c */ /* 0x000fe40003fc6070 */
[----:B------:R-:W-:Y:S02]  /*263f0*/  P2R R3, PR, RZ, 0x10 ;  /* 0x00000010ff037803 */ /* 0x000fe40000000000 */
[----:B------:R-:W-:Y:S02]  /*26400*/  ISETP.GE.AND P4, PT, R7, RZ, PT ;  /* 0x000000ff0700720c */ /* 0x000fe40003f86270 */
[----:B------:R-:W-:Y:S02]  /*26410*/  ISETP.NE.AND P3, PT, R3, RZ, PT ;  /* 0x000000ff0300720c */ /* 0x000fe40003f65270 */
[----:B------:R-:W-:Y:S05]  /*26420*/  LOP3.LUT R3, RZ, R10, RZ, 0x33, !PT ;  /* 0x0000000aff037212 */ /* 0x000fea00078e33ff */
[----:B------:R-:W-:Y:S05]  /*26430*/  @P6 IADD3 R0, PT, PT, R0, 0x1, RZ ;  /* 0x0000000100006810 */ /* 0x000fea0007ffe0ff */
[----:B------:R-:W-:Y:S02]  /*26440*/  @!P4 IMAD.MOV R0, RZ, RZ, -R0 ;  /* 0x000000ffff00c224 */ /* 0x000fe400078e0a00 */
[----:B------:R-:W-:Y:S01]  /*26450*/  @P3 VIADD R2, R2, 0x1 ;  /* 0x0000000102023836 */ /* 0x000fe20000000000 */
[----:B------:R-:W-:Y:S04]  /*26460*/  ISETP.NE.AND P3, PT, R10, RZ, PT ;  /* 0x000000ff0a00720c */ /* 0x000fe80003f65270 */
[----:B------:R-:W-:Y:S02]  /*26470*/  @!P2 IADD3 R2, PT, PT, -R2, RZ, RZ ;  /* 0x000000ff0202a210 */ /* 0x000fe40007ffe1ff */
        /* <DEDUP_REMOVED lines=11> */
[----:B---3--:R-:W3:Y:S02]  /*26530*/  LDC.64 R2, c[0x0][0x3b8] ;  /* 0x0000ee00ff027b82 */ /* 0x008ee40000000a00 */
[-C--:B---3--:R-:W-:Y:S02]  /*26540*/  IMAD R6, R4, R2.reuse, RZ ;  /* 0x0000000204067224 */ /* 0x088fe400078e02ff */
        /* <DEDUP_REMOVED lines=13> */
.L_x_1221:
[----:B------:R-:W3:Y:S01]  /*26620*/  LDL R3, [R1+0x1c] ;  /* 0x00001c0001037983 */ /* 0x000ee20000100800 */
[C---:B------:R-:W-:Y:S01]  /*26630*/  LEA R8, P2, R2.reuse, R12, 0x5 ;  /* 0x0000000c02087211 */ /* 0x040fe200078428ff */
[C---:B------:R-:W-:Y:S01]  /*26640*/  IMAD.SHL.U32 R22, R2.reuse, 0x20, RZ ;  /* 0x0000002002167824 */ /* 0x040fe200078e00ff */
[--C-:B------:R-:W-:Y:S04]  /*26650*/  SHF.L.U64.HI R0, R2, 0x5, R11.reuse ;  /* 0x0000000502007819 */ /* 0x100fe8000001020b */
[-C--:B------:R-:W-:Y:S02]  /*26660*/  IADD3 R6, P3, PT, R8, R22.reuse, RZ ;  /* 0x0000001608067210 */ /* 0x080fe40007f7e0ff */
[----:B---3--:R-:W-:Y:S01]  /*26670*/  LEA.HI.X R9, R2, R3, R11, 0x5, P2 ;  /* 0x0000000302097211 */ /* 0x008fe200010f2c0b */
[----:B------:R-:W-:Y:S01]  /*26680*/  @!P1 IMAD.MOV.U32 R2, RZ, RZ, R12 ;  /* 0x000000ffff029224 */ /* 0x000fe200078e000c */
[-C--:B------:R-:W-:Y:S03]  /*26690*/  IADD3 R4, P2, PT, R6, R22.reuse, RZ ;  /* 0x0000001606047210 */ /* 0x080fe60007f5e0ff */
[--C-:B------:R-:W-:Y:S01]  /*266a0*/  IMAD.X R7, R9, 0x1, R0.reuse, P3 ;  /* 0x0000000109077824 */ /* 0x100fe200018e0600 */
[----:B------:R-:W-:Y:S01]  /*266b0*/  @!PT LDS RZ, [RZ] ;  /* 0x00000000fffff984 */ /* 0x000fe20000000800 */
[----:B------:R-:W-:Y:S01]  /*266c0*/  @!PT LDS RZ, [RZ] ;  /* 0x00000000fffff984 */ /* 0x000fe20000000800 */
[----:B------:R-:W-:Y:S01]  /*266d0*/  @!PT LDS RZ, [RZ] ;  /* 0x00000000fffff984 */ /* 0x000fe20000000800 */
[----:B------:R3:W-:Y:S03]  /*266e0*/  @!P1 LDGSTS.E.BYPASS.LTC128B.128 [R237+0x2000], desc[UR14][R2.64] ;  /* 0x0200000002ed9fae */ /* 0x0007e6000b981a0e */
[--C-:B------:R-:W-:Y:S01]  /*266f0*/  IMAD.X R5, R7, 0x1, R0.reuse, P2 ;  /* 0x0000000107057824 */ /* 0x100fe200010e0600 */
        /* <DEDUP_REMOVED lines=15> */
[-C--:B---3--:R-:W-:Y:S03]  /*267f0*/  IADD3 R2, P3, PT, R4, R22.reuse, RZ ;  /* 0x0000001604027210 */ /* 0x088fe60007f7e0ff */
[----:B------:R3:W-:Y:S01]  /*26800*/  @P1 STS.128 [R237+0x3800], RZ ;  /* 0x003800ffed001388 */ /* 0x0007e20000000c00 */
[-C--:B------:R-:W-:Y:S01]  /*26810*/  IADD3 R16, P2, PT, R2, R22.reuse, RZ ;  /* 0x0000001602107210 */ /* 0x080fe20007f5e0ff */
[--C-:B------:R-:W-:Y:S03]  /*26820*/  IMAD.X R3, R5, 0x1, R0.reuse, P3 ;  /* 0x0000000105037824 */ /* 0x100fe600018e0600 */
[-C--:B------:R-:W-:Y:S01]  /*26830*/  IADD3 R14, P3, PT, R16, R22.reuse, RZ ;  /* 0x00000016100e7210 */ /* 0x080fe20007f7e0ff */
[--C-:B------:R-:W-:Y:S01]  /*26840*/  IMAD.X R17, R3, 0x1, R0.reuse, P2 ;  /* 0x0000000103117824 */ /* 0x100fe200010e0600 */
[----:B------:R-:W-:Y:S01]  /*26850*/  @!PT LDS RZ, [RZ] ;  /* 0x00000000fffff984 */ /* 0x000fe20000000800 */
[----:B------:R-:W-:Y:S01]  /*26860*/  @!PT LDS RZ, [RZ] ;  /* 0x00000000fffff984 */ /* 0x000fe20000000800 */
[----:B------:R-:W-:Y:S01]  /*26870*/  @!PT LDS RZ, [RZ] ;  /* 0x00000000fffff984 */ /* 0x000fe20000000800 */
[----:B------:R3:W-:Y:S02]  /*26880*/  @!P1 LDGSTS.E.BYPASS.LTC128B.128 [R237+0x4000], desc[UR14][R2.64] ;  /* 0x0400000002ed9fae */ /* 0x0007e4000b981a0e */
[-C--:B--2---:R-:W-:Y:S01]  /*26890*/  IADD3 R12, P2, PT, R14, R22.reuse, RZ ;  /* 0x000000160e0c7210 */ /* 0x084fe20007f5e0ff */
[--C-:B------:R-:W-:Y:S01]  /*268a0*/  IMAD.X R15, R17, 0x1, R0.reuse, P3 ;  /* 0x00000001110f7824 */ /* 0x100fe200018e0600 */
[----:B------:R2:W-:Y:S02]  /*268b0*/  @P1 STS.128 [R237+0x4000], RZ ;  /* 0x004000ffed001388 */ /* 0x0005e40000000c00 */
[-C--:B------:R-:W-:Y:S01]  /*268c0*/  IADD3 R20, P3, PT, R12, R22.reuse, RZ ;  /* 0x000000160c147210 */ /* 0x080fe20007f7e0ff */
[--C-:B------:R-:W-:Y:S01]  /*268d0*/  IMAD.X R13, R15, 0x1, R0.reuse, P2 ;  /* 0x000000010f0d7824 */ /* 0x100fe200010e0600 */
[----:B------:R-:W-:Y:S01]  /*268e0*/  @!PT LDS RZ, [RZ] ;  /* 0x00000000fffff984 */ /* 0x000fe20000000800 */
[----:B------:R-:W-:Y:S01]  /*268f0*/  @!PT LDS RZ, [RZ] ;  /* 0x00000000fffff984 */ /* 0x000fe20000000800 */
[----:B------:R-:W-:Y:S01]  /*26900*/  @!PT LDS RZ, [RZ] ;  /* 0x00000000fffff984 */ /* 0x000fe20000000800 */
[----:B------:R-:W-:Y:S02]  /*26910*/  @!P1 LDGSTS.E.BYPASS.LTC128B.128 [R237+0x4800], desc[UR14][R16.64] ;  /* 0x0480000010ed9fae */ /* 0x000fe4000b981a0e */
[-C--:B------:R-:W-:Y:S01]  /*26920*/  IADD3 R18, P2, PT, R20, R22.reuse, RZ ;  /* 0x0000001614127210 */ /* 0x080fe20007f5e0ff */
        /* <DEDUP_REMOVED lines=8> */
[-C--:B-----5:R-:W-:Y:S01]  /*269b0*/  IADD3 R8, P2, PT, R10, R22.reuse, RZ ;  /* 0x000000160a087210 */ /* 0x0a0fe20007f5e0ff */
[--C-:B------:R-:W-:Y:S01]  /*269c0*/  IMAD.X R11, R19, 0x1, R0.reuse, P3 ;  /* 0x00000001130b7824 */ /* 0x100fe200018e0600 */
[----:B------:R2:W-:Y:S02]  /*269d0*/  @P1 STS.128 [R237+0x5000], RZ ;  /* 0x005000ffed001388 */ /* 0x0005e40000000c00 */
[-C--:B-1----:R-:W-:Y:S01]  /*269e0*/  IADD3 R6, P3, PT, R8, R22.reuse, RZ ;  /* 0x0000001608067210 */ /* 0x082fe20007f7e0ff */
[--C-:B------:R-:W-:Y:S01]  /*269f0*/  IMAD.X R9, R11, 0x1, R0.reuse, P2 ;  /* 0x000000010b097824 */ /* 0x100fe200010e0600 */
[----:B------:R-:W-:Y:S01]  /*26a00*/  @!PT LDS RZ, [RZ] ;  /* 0x00000000fffff984 */ /* 0x000fe20000000800 */
[----:B------:R-:W-:Y:S01]  /*26a10*/  @!PT LDS RZ, [RZ] ;  /* 0x00000000fffff984 */ /* 0x000fe20000000800 */
[----:B------:R-:W-:Y:S01]  /*26a20*/  @!PT LDS RZ, [RZ] ;  /* 0x00000000fffff984 */ /* 0x000fe20000000800 */
[----:B------:R1:W-:Y:S02]  /*26a30*/  @!P1 LDGSTS.E.BYPASS.LTC128B.128 [R237+0x5800], desc[UR14][R12.64] ;  /* 0x058000000ced9fae */ /* 0x0003e4000b981a0e */
[-C--:B----4-:R-:W-:Y:S01]  /*26a40*/  IADD3 R4, P2, PT, R6, R22.reuse, RZ ;  /* 0x0000001606047210 */ /* 0x090fe20007f5e0ff */
[--C-:B------:R-:W-:Y:S01]  /*26a50*/  IMAD.X R7, R9, 0x1, R0.reuse, P3 ;  /* 0x0000000109077824 */ /* 0x100fe200018e0600 */
[----:B------:R2:W-:Y:S02]  /*26a60*/  @P1 STS.128 [R237+0x5800], RZ ;  /* 0x005800ffed001388 */ /* 0x0005e40000000c00 */
[-C--:B---3--:R-:W-:Y:S01]  /*26a70*/  IADD3 R2, P3, PT, R4, R22.reuse, RZ ;  /* 0x0000001604027210 */ /* 0x088fe20007f7e0ff */
        /* <DEDUP_REMOVED lines=16> */
[----:B-1----:R-:W-:Y:S03]  /*26b80*/  @!P1 IADD3 R12, P2, PT, R2, R22, RZ ;  /* 0x00000016020c9210 */ /* 0x002fe60007f5e0ff */
        /* <DEDUP_REMOVED lines=28> */
.L_x_1220:
[----:B-1----:R-:W-:Y:S01]  /*26d50*/  FMNMX3.FTZ R0, R132, R175, R174, !PT ;  /* 0x000000af84007276 */ /* 0x002fe200078100ae */
[----:B--2---:R-:W2:Y:S01]  /*26d60*/  LDL R10, [R1+0x34] ;  /* 0x00003400010a7983 */ /* 0x004ea20000100800 */
[----:B------:R-:W-:Y:S02]  /*26d70*/  IADD3 R41, PT, PT, R134, 0xa040, RZ ;  /* 0x0000a04086297810 */ /* 0x000fe40007ffe0ff */
        /* <DEDUP_REMOVED lines=67> */
[----:B------:R-:W1:Y:S01]  /*271b0*/  SHFL.BFLY PT, R3, R36, 0x2, 0x1f ;  /* 0x0c401f0024037f89 */ /* 0x000e6200000e0000 */
[----:B------:R-:W-:Y:S02]  /*271c0*/  FMNMX3.FTZ R0, R0, R40, R39, !PT ;  /* 0x0000002800007276 */ /* 0x000fe40007810027 */
[----:B------:R-:W-:Y:S05]  /*271d0*/  IADD3 R239, PT, PT, R239, -0x100, RZ ;  /* 0xffffff00efef7810 */ /* 0x000fea0007ffe0ff */
[----:B------:R-:W3:Y:S01]  /*271e0*/  SHFL.BFLY PT, R2, R0, 0x2, 0x1f ;  /* 0x0c401f0000027f89 */ /* 0x000ee200000e0000 */
[----:B--2---:R-:W-:Y:S02]  /*271f0*/  @P0 IADD3 R41, PT, PT, R10, -0x40, RZ ;  /* 0xffffffc00a290810 */ /* 0x004fe40007ffe0ff */
[----:B-1----:R-:W-:Y:S02]  /*27200*/  FMNMX.FTZ R36, R36, R3, !PT ;  /* 0x0000000324247209 */ /* 0x002fe40007810000 */
[----:B---3--:R-:W-:Y:S03]  /*27210*/  FMNMX.FTZ R0, R0, R2, !PT ;  /* 0x0000000200007209 */ /* 0x008fe60007810000 */
[----:B------:R-:W-:Y:S01]  /*27220*/  LDSM.16.MT88.4 R28, [R41] ;  /* 0x00000000291c783b */ /* 0x000fe20000004200 */
[----:B------:R-:W-:Y:S07]  /*27230*/  IADD3 R42, PT, PT, R232, R41, RZ ;  /* 0x00000029e82a7210 */ /* 0x000fee0007ffe0ff */
[----:B------:R-:W1:Y:S08]  /*27240*/  SHFL.BFLY PT, R4, R36, 0x1, 0x1f ;  /* 0x0c201f0024047f89 */ /* 0x000e7000000e0000 */
[----:B------:R-:W2:Y:S08]  /*27250*/  SHFL.BFLY PT, R3, R0, 0x1, 0x1f ;  /* 0x0c201f0000037f89 */ /* 0x000eb000000e0000 */
[----:B------:R-:W3:Y:S01]  /*27260*/  LDSM.16.MT88.4 R48, [R42] ;  /* 0x000000002a30783b */ /* 0x000ee20000004200 */
        /* <DEDUP_REMOVED lines=24> */
[--C-:B------:R-:W-:Y:S01]  /*273f0*/  FFMA.FTZ R40, R40, UR4, -R64.reuse ;  /* 0x0000000428287c23 */ /* 0x100fe20008010840 */
[----:B------:R-:W-:Y:S07]  /*27400*/  ISETP.NE.AND P1, PT, R250, RZ, PT ;  /* 0x000000fffa00720c */ /* 0x000fee0003f25270 */
[----:B------:R-:W4:Y:S01]  /*27410*/  MUFU.EX2 R0, R0 ;  /* 0x0000000000007308 */ /* 0x000f220000000800 */
[--C-:B-1----:R-:W-:Y:S09]  /*27420*/  FFMA.FTZ R4, R174, UR4, -R43.reuse ;  /* 0x00000004ae047c23 */ /* 0x102ff2000801082b */
[----:B------:R1:W5:Y:S01]  /*27430*/  MUFU.EX2 R114, R4 ;  /* 0x0000000400727308 */ /* 0x0003620000000800 */
[C---:B--2---:R-:W-:Y:S01]  /*27440*/  FMUL.FTZ R5, R2.reuse, R137 ;  /* 0x0000008902057220 */ /* 0x044fe20000410000 */
[C---:B------:R-:W-:Y:S01]  /*27450*/  FMUL.FTZ R17, R2.reuse, R149 ;  /* 0x0000009502117220 */ /* 0x040fe20000410000 */
[C---:B------:R-:W-:Y:S01]  /*27460*/  FMUL.FTZ R25, R2.reuse, R157 ;  /* 0x0000009d02197220 */ /* 0x040fe20000410000 */
[----:B------:R-:W-:Y:S06]  /*27470*/  FMUL.FTZ R33, R2, R165 ;  /* 0x000000a502217220 */ /* 0x000fec0000410000 */
[----:B------:R2:W-:Y:S01]  /*27480*/  MUFU.EX2 R121, R9 ;  /* 0x0000000900797308 */ /* 0x0005e20000000800 */
[C---:B----4-:R-:W-:Y:S01]  /*27490*/  FMUL.FTZ R6, R0.reuse, R138 ;  /* 0x0000008a00067220 */ /* 0x050fe20000410000 */
[C---:B------:R-:W-:Y:S01]  /*274a0*/  FMUL.FTZ R7, R0.reuse, R139 ;  /* 0x0000008b00077220 */ /* 0x040fe20000410000 */
[C---:B------:R-:W-:Y:S01]  /*274b0*/  FMUL.FTZ R10, R0.reuse, R142 ;  /* 0x0000008e000a7220 */ /* 0x040fe20000410000 */
[C---:B------:R-:W-:Y:S01]  /*274c0*/  FMUL.FTZ R11, R0.reuse, R143 ;  /* 0x0000008f000b7220 */ /* 0x040fe20000410000 */
[C---:B------:R-:W-:Y:S01]  /*274d0*/  FMUL.FTZ R18, R0.reuse, R150 ;  /* 0x0000009600127220 */ /* 0x040fe20000410000 */
[C---:B------:R-:W-:Y:S01]  /*274e0*/  FMUL.FTZ R19, R0.reuse, R151 ;  /* 0x0000009700137220 */ /* 0x040fe20000410000 */
[----:B------:R-:W-:Y:S03]  /*274f0*/  FMUL.FTZ R27, R0, R159 ;  /* 0x0000009f001b7220 */ /* 0x000fe60000410000 */
[----:B------:R4:W-:Y:S01]  /*27500*/  MUFU.EX2 R119, R8 ;  /* 0x0000000800777308 */ /* 0x0009e20000000800 */
[--C-:B-1----:R-:W-:Y:S01]  /*27510*/  FFMA.FTZ R4, R173, UR4, -R64.reuse ;  /* 0x00000004ad047c23 */ /* 0x102fe20008010840 */
[----:B-----5:R-:W-:Y:S01]  /*27520*/  F2FP.F16.F32.PACK_AB R44, R114, R108 ;  /* 0x0000006c722c723e */ /* 0x020fe200000000ff */
[C---:B------:R-:W-:Y:S01]  /*27530*/  FMUL.FTZ R34, R0.reuse, R166 ;  /* 0x000000a600227220 */ /* 0x040fe20000410000 */
[----:B------:R-:W-:Y:S06]  /*27540*/  FMUL.FTZ R35, R0, R167 ;  /* 0x000000a700237220 */ /* 0x000fec0000410000 */
[----:B------:R1:W-:Y:S01]  /*27550*/  MUFU.EX2 R109, R4 ;  /* 0x00000004006d7308 */ /* 0x0003e20000000800 */
[C---:B--2---:R-:W-:Y:S09]  /*27560*/  FMUL.FTZ R9, R2.reuse, R141 ;  /* 0x0000008d02097220 */ /* 0x044ff20000410000 */
[----:B------:R2:W-:Y:S01]  /*27570*/  MUFU.EX2 R124, R16 ;  /* 0x00000010007c7308 */ /* 0x0005e20000000800 */
[----:B----4-:R-:W-:Y:S09]  /*27580*/  FMUL.FTZ R8, R2, R140 ;  /* 0x0000008c02087220 */ /* 0x010ff20000410000 */
[----:B------:R4:W-:Y:S01]  /*27590*/  MUFU.EX2 R252, R32 ;  /* 0x0000002000fc7308 */ /* 0x0009e20000000800 */
[--C-:B-1----:R-:W-:Y:S09]  /*275a0*/  FFMA.FTZ R4, R172, UR4, -R64.reuse ;  /* 0x00000004ac047c23 */ /* 0x102ff20008010840 */
[----:B------:R1:W5:Y:S01]  /*275b0*/  MUFU.EX2 R117, R4 ;  /* 0x0000000400757308 */ /* 0x0003620000000800 */
[----:B--2---:R-:W-:Y:S09]  /*275c0*/  FMUL.FTZ R16, R2, R148 ;  /* 0x0000009402107220 */ /* 0x004ff20000410000 */
[----:B------:R2:W-:Y:S01]  /*275d0*/  MUFU.EX2 R131, R26 ;  /* 0x0000001a00837308 */ /* 0x0005e20000000800 */
[--C-:B----4-:R-:W-:Y:S09]  /*275e0*/  FFMA.FTZ R32, R183, UR4, -R64.reuse ;  /* 0x00000004b7207c23 */ /* 0x110ff20008010840 */
[----:B------:R4:W-:Y:S01]  /*275f0*/  MUFU.EX2 R130, R24 ;  /* 0x0000001800827308 */ /* 0x0009e20000000800 */
[--C-:B-1----:R-:W-:Y:S01]  /*27600*/  FFMA.FTZ R4, R168, UR4, -R43.reuse ;  /* 0x00000004a8047c23 */ /* 0x102fe2000801082b */
[----:B-----5:R-:W-:Y:S08]  /*27610*/  F2FP.F16.F32.PACK_AB R45, R117, R109 ;  /* 0x0000006d752d723e */ /* 0x020ff000000000ff */
[----:B------:R1:W5:Y:S01]  /*27620*/  MUFU.EX2 R118, R4 ;  /* 0x0000000400767308 */ /* 0x0003620000000800 */
[----:B--2---:R-:W-:Y:S09]  /*27630*/  FMUL.FTZ R26, R0, R158 ;  /* 0x0000009e001a7220 */ /* 0x004ff20000410000 */
[----:B------:R2:W-:Y:S01]  /*27640*/  MUFU.EX2 R251, R32 ;  /* 0x0000002000fb7308 */ /* 0x0005e20000000800 */
[C---:B----4-:R-:W-:Y:S09]  /*27650*/  FMUL.FTZ R24, R2.reuse, R156 ;  /* 0x0000009c02187220 */ /* 0x050ff20000410000 */
[----:B------:R4:W-:Y:S01]  /*27660*/  MUFU.EX2 R227, R60 ;  /* 0x0000003c00e37308 */ /* 0x0009e20000000800 */
[--C-:B-1----:R-:W-:Y:S01]  /*27670*/  FFMA.FTZ R4, R169, UR4, -R64.reuse ;  /* 0x00000004a9047c23 */ /* 0x102fe20008010840 */
[----:B-----5:R-:W-:Y:S08]  /*27680*/  F2FP.F16.F32.PACK_AB R46, R121, R118 ;  /* 0x00000076792e723e */ /* 0x020ff000000000ff */
[----:B------:R-:W1:Y:S01]  /*27690*/  MUFU.EX2 R122, R4 ;  /* 0x00000004007a7308 */ /* 0x000e620000000800 */
[----:B--2---:R-:W-:Y:S09]  /*276a0*/  FMUL.FTZ R32, R2, R164 ;  /* 0x000000a402207220 */ /* 0x004ff20000410000 */
[----:B------:R-:W-:Y:S01]  /*276b0*/  MUFU.EX2 R40, R40 ;  /* 0x0000002800287308 */ /* 0x000fe20000000800 */
[--C-:B----4-:R-:W-:Y:S09]  /*276c0*/  FFMA.FTZ R60, R185, UR4, -R43.reuse ;  /* 0x00000004b93c7c23 */ /* 0x110ff2000801082b */
[----:B------:R2:W-:Y:S01]  /*276d0*/  MUFU.EX2 R232, R60 ;  /* 0x0000003c00e87308 */ /* 0x0005e20000000800 */
[----:B-1----:R-:W-:Y:S01]  /*276e0*/  F2FP.F16.F32.PACK_AB R47, R122, R119 ;  /* 0x000000777a2f723e */ /* 0x002fe200000000ff */
[C---:B------:R-:W-:Y:S07]  /*276f0*/  FMUL.FTZ R4, R2.reuse, R136 ;  /* 0x0000008802047220 */ /* 0x040fee0000410000 */
        /* <DEDUP_REMOVED lines=16> */
[----:B----4-:R-:W-:Y:S07]  /*27800*/  FMUL.FTZ R21, R2, R153 ;  /* 0x0000009902157220 */ /* 0x010fee0000410000 */
[C---:B------:R-:W-:Y:S03]  /*27810*/  HMMA.16816.F32 R20, R44.reuse, R28, R20 ;  /* 0x0000001c2c14723c */ /* 0x040fe60000001814 */
[--C-:B------:R-:W-:Y:S01]  /*27820*/  FFMA.FTZ R28, R180, UR4, -R43.reuse ;  /* 0x00000004b41c7c23 */ /* 0x100fe2000801082b */
[----:B------:R-:W-:Y:S03]  /*27830*/  FMUL.FTZ R29, R2, R161 ;  /* 0x000000a1021d7220 */ /* 0x000fe60000410000 */
[----:B------:R1:W4:Y:S01]  /*27840*/  MUFU.EX2 R113, R28 ;  /* 0x0000001c00717308 */ /* 0x0003220000000800 */
[C---:B------:R-:W-:Y:S03]  /*27850*/  HMMA.16816.F32 R24, R44.reuse, R30, R24 ;  /* 0x0000001e2c18723c */ /* 0x040fe60000001818 */
[C---:B------:R-:W-:Y:S01]  /*27860*/  FMUL.FTZ R30, R0.reuse, R162 ;  /* 0x000000a2001e7220 */ /* 0x040fe20000410000 */
[----:B------:R-:W-:Y:S01]  /*27870*/  FMUL.FTZ R31, R0, R163 ;  /* 0x000000a3001f7220 */ /* 0x000fe20000410000 */
[----:B-1----:R-:W-:Y:S07]  /*27880*/  FMUL.FTZ R28, R2, R160 ;  /* 0x000000a0021c7220 */ /* 0x002fee0000410000 */
[C---:B---3--:R-:W-:Y:S08]  /*27890*/  HMMA.16816.F32 R28, R44.reuse, R48, R28 ;  /* 0x000000302c1c723c */ /* 0x048ff0000000181c */
[----:B------:R-:W-:Y:S01]  /*278a0*/  HMMA.16816.F32 R32, R44, R50, R32 ;  /* 0x000000322c20723c */ /* 0x000fe20000001820 */
[----:B------:R-:W1:Y:S02]  /*278b0*/  LDSM.16.MT88.4 R48, [R41+0x800] ;  /* 0x000800002930783b */ /* 0x000e640000004200 */
[----:B--2---:R-:W-:Y:S02]  /*278c0*/  F2FP.F16.F32.PACK_AB R44, R127, R124 ;  /* 0x0000007c7f2c723e */ /* 0x004fe400000000ff */
[----:B-----5:R-:W-:Y:S02]  /*278d0*/  F2FP.F16.F32.PACK_AB R45, R130, R126 ;  /* 0x0000007e822d723e */ /* 0x020fe400000000ff */
[----:B----4-:R-:W-:Y:S02]  /*278e0*/  F2FP.F16.F32.PACK_AB R46, R113, R131 ;  /* 0x00000083712e723e */ /* 0x010fe400000000ff */
[----:B------:R-:W-:Y:S07]  /*278f0*/  F2FP.F16.F32.PACK_AB R47, R251, R252 ;  /* 0x000000fcfb2f723e */ /* 0x000fee00000000ff */
[C---:B------:R-:W-:Y:S03]  /*27900*/  HMMA.16816.F32 R4, R44.reuse, R52, R4 ;  /* 0x000000342c04723c */ /* 0x040fe60000001804 */
[--C-:B------:R-:W-:Y:S04]  /*27910*/  FFMA.FTZ R52, R186, UR4, -R64.reuse ;  /* 0x00000004ba347c23 */ /* 0x100fe80008010840 */
[----:B------:R2:W-:Y:S01]  /*27920*/  MUFU.EX2 R226, R52 ;  /* 0x0000003400e27308 */ /* 0x0005e20000000800 */
[C---:B------:R-:W-:Y:S08]  /*27930*/  HMMA.16816.F32 R8, R44.reuse, R54, R8 ;  /* 0x000000362c08723c */ /* 0x040ff00000001808 */
[C---:B------:R-:W-:Y:S03]  /*27940*/  HMMA.16816.F32 R12, R44.reuse, R56, R12 ;  /* 0x000000382c0c723c */ /* 0x040fe6000000180c */
[--C-:B------:R-:W-:Y:S01]  /*27950*/  FFMA.FTZ R56, R190, UR4, -R43.reuse ;  /* 0x00000004be387c23 */ /* 0x100fe2000801082b */
[----:B------:R-:W-:Y:S04]  /*27960*/  MOV R190, R113 ;  /* 0x0000007100be7202 */ /* 0x000fe80000000f00 */
[C---:B------:R-:W-:Y:S03]  /*27970*/  HMMA.16816.F32 R16, R44.reuse, R58, R16 ;  /* 0x0000003a2c10723c */ /* 0x040fe60000001810 */
[--C-:B--2---:R-:W-:Y:S02]  /*27980*/  FFMA.FTZ R52, R188, UR4, -R64.reuse ;  /* 0x00000004bc347c23 */ /* 0x104fe40008010840 */
[----:B------:R2:W-:Y:S03]  /*27990*/  MUFU.EX2 R188, R56 ;  /* 0x0000003800bc7308 */ /* 0x0005e60000000800 */
[C---:B-1----:R-:W-:Y:S03]  /*279a0*/  HMMA.16816.F32 R20, R44.reuse, R48, R20 ;  /* 0x000000302c14723c */ /* 0x042fe60000001814 */
[--C-:B------:R-:W-:Y:S01]  /*279b0*/  FFMA.FTZ R48, R191, UR4, -R64.reuse ;  /* 0x00000004bf307c23 */ /* 0x100fe20008010840 */
[----:B------:R-:W-:Y:S03]  /*279c0*/  MOV R191, R130 ;  /* 0x0000008200bf7202 */ /* 0x000fe60000000f00 */
[----:B------:R1:W3:Y:S01]  /*279d0*/  MUFU.EX2 R225, R52 ;  /* 0x0000003400e17308 */ /* 0x0002e20000000800 */
[C---:B------:R-:W-:Y:S09]  /*279e0*/  HMMA.16816.F32 R24, R44.reuse, R50, R24 ;  /* 0x000000322c18723c */ /* 0x040ff20000001818 */
[----:B------:R4:W-:Y:S01]  /*279f0*/  MUFU.EX2 R186, R48 ;  /* 0x0000003000ba7308 */ /* 0x0009e20000000800 */
[--C-:B--2---:R-:W-:Y:S01]  /*27a00*/  FFMA.FTZ R56, R189, UR4, -R64.reuse ;  /* 0x00000004bd387c23 */ /* 0x104fe20008010840 */
[----:B------:R-:W-:Y:S01]  /*27a10*/  MOV R189, R131 ;  /* 0x0000008300bd7202 */ /* 0x000fe20000000f00 */
[C---:B------:R-:W-:Y:S03]  /*27a20*/  HMMA.16816.F32 R28, R44.reuse, R60, R28 ;  /* 0x0000003c2c1c723c */ /* 0x040fe6000000181c */
[--C-:B------:R-:W-:Y:S01]  /*27a30*/  FFMA.FTZ R60, R192, UR4, -R43.reuse ;  /* 0x00000004c03c7c23 */ /* 0x100fe2000801082b */
[----:B------:R-:W-:Y:S01]  /*27a40*/  MOV R192, R127 ;  /* 0x0000007f00c07202 */ /* 0x000fe20000000f00 */
[--C-:B-1----:R-:W-:Y:S02]  /*27a50*/  FFMA.FTZ R52, R187, UR4, -R43.reuse ;  /* 0x00000004bb347c23 */ /* 0x102fe4000801082b */
[----:B------:R1:W-:Y:S01]  /*27a60*/  MUFU.EX2 R184, R60 ;  /* 0x0000003c00b87308 */ /* 0x0003e20000000800 */
[----:B------:R-:W-:Y:S03]  /*27a70*/  HMMA.16816.F32 R32, R44, R62, R32 ;  /* 0x0000003e2c20723c */ /* 0x000fe60000001820 */
[----:B------:R-:W-:Y:S02]  /*27a80*/  F2FP.F16.F32.PACK_AB R44, R232, R227 ;  /* 0x000000e3e82c723e */ /* 0x000fe400000000ff */
[----:B---3--:R-:W-:Y:S01]  /*27a90*/  F2FP.F16.F32.PACK_AB R45, R225, R226 ;  /* 0x000000e2e12d723e */ /* 0x008fe200000000ff */
[----:B----4-:R-:W-:Y:S03]  /*27aa0*/  LDSM.16.MT88.4 R48, [R41+0x1000] ;  /* 0x001000002930783b */ /* 0x010fe60000004200 */
[----:B------:R2:W3:Y:S10]  /*27ab0*/  MUFU.EX2 R224, R52 ;  /* 0x0000003400e07308 */ /* 0x0004f40000000800 */
[----:B------:R-:W4:Y:S01]  /*27ac0*/  MUFU.EX2 R187, R56 ;  /* 0x0000003800bb7308 */ /* 0x000f220000000800 */
[--C-:B-1----:R-:W-:Y:S01]  /*27ad0*/  FFMA.FTZ R60, R193, UR4, -R43.reuse ;  /* 0x00000004c13c7c23 */ /* 0x102fe2000801082b */
[----:B------:R-:W-:Y:S08]  /*27ae0*/  MOV R193, R126 ;  /* 0x0000007e00c17202 */ /* 0x000ff00000000f00 */
[----:B------:R1:W5:Y:S01]  /*27af0*/  MUFU.EX2 R185, R60 ;  /* 0x0000003c00b97308 */ /* 0x0003620000000800 */
[----:B--2---:R-:W2:Y:S01]  /*27b00*/  LDSM.16.MT88.4 R52, [R134+0xb000] ;  /* 0x00b000008634783b */ /* 0x004ea20000004200 */
[----:B---3--:R-:W-:Y:S02]  /*27b10*/  F2FP.F16.F32.PACK_AB R46, R188, R224 ;  /* 0x000000e0bc2e723e */ /* 0x008fe400000000ff */
[----:B----4-:R-:W-:Y:S05]  /*27b20*/  F2FP.F16.F32.PACK_AB R47, R186, R187 ;  /* 0x000000bbba2f723e */ /* 0x010fea00000000ff */
[----:B------:R-:W3:Y:S08]  /*27b30*/  LDSM.16.MT88.4 R56, [R135+0xb000] ;  /* 0x00b000008738783b */ /* 0x000ef00000004200 */
[----:B-1----:R-:W1:Y:S01]  /*27b40*/  LDSM.16.MT88.4 R60, [R42+0x1000] ;  /* 0x001000002a3c783b */ /* 0x002e620000004200 */
[C---:B--2---:R-:W-:Y:S03]  /*27b50*/  HMMA.16816.F32 R4, R44.reuse, R52, R4 ;  /* 0x000000342c04723c */ /* 0x044fe60000001804 */
[--C-:B------:R-:W-:Y:S01]  /*27b60*/  FFMA.FTZ R52, R194, UR4, -R64.reuse ;  /* 0x00000004c2347c23 */ /* 0x100fe20008010840 */
[----:B------:R-:W-:Y:S03]  /*27b70*/  MOV R194, R124 ;  /* 0x0000007c00c27202 */ /* 0x000fe60000000f00 */
[----:B------:R2:W-:Y:S01]  /*27b80*/  MUFU.EX2 R183, R52 ;  /* 0x0000003400b77308 */ /* 0x0005e20000000800 */
[C---:B------:R-:W-:Y:S08]  /*27b90*/  HMMA.16816.F32 R8, R44.reuse, R54, R8 ;  /* 0x000000362c08723c */ /* 0x040ff00000001808 */
[C---:B---3--:R-:W-:Y:S03]  /*27ba0*/  HMMA.16816.F32 R12, R44.reuse, R56, R12 ;  /* 0x000000382c0c723c */ /* 0x048fe6000000180c */
[--C-:B------:R-:W-:Y:S01]  /*27bb0*/  FFMA.FTZ R56, R198, UR4, -R43.reuse ;  /* 0x00000004c6387c23 */ /* 0x100fe2000801082b */
[----:B------:R-:W-:Y:S03]  /*27bc0*/  MOV R198, R119 ;  /* 0x0000007700c67202 */ /* 0x000fe60000000f00 */
[----:B------:R3:W-:Y:S01]  /*27bd0*/  MUFU.EX2 R180, R56 ;  /* 0x0000003800b47308 */ /* 0x0007e20000000800 */
[C---:B------:R-:W-:Y:S03]  /*27be0*/  HMMA.16816.F32 R16, R44.reuse, R58, R16 ;  /* 0x0000003a2c10723c */ /* 0x040fe60000001810 */
[--C-:B--2---:R-:W-:Y:S01]  /*27bf0*/  FFMA.FTZ R52, R196, UR4, -R64.reuse ;  /* 0x00000004c4347c23 */ /* 0x104fe20008010840 */
[----:B------:R-:W-:Y:S05]  /*27c00*/  MOV R196, R122 ;  /* 0x0000007a00c47202 */ /* 0x000fea0000000f00 */
[----:B------:R2:W4:Y:S01]  /*27c10*/  MUFU.EX2 R182, R52 ;  /* 0x0000003400b67308 */ /* 0x0005220000000800 */
[C---:B------:R-:W-:Y:S03]  /*27c20*/  HMMA.16816.F32 R20, R44.reuse, R48, R20 ;  /* 0x000000302c14723c */ /* 0x040fe60000001814 */
[--C-:B------:R-:W-:Y:S01]  /*27c30*/  FFMA.FTZ R48, R199, UR4, -R64.reuse ;  /* 0x00000004c7307c23 */ /* 0x100fe20008010840 */
[----:B------:R-:W-:Y:S05]  /*27c40*/  MOV R199, R117 ;  /* 0x0000007500c77202 */ /* 0x000fea0000000f00 */
[----:B------:R5:W-:Y:S01]  /*27c50*/  MUFU.EX2 R178, R48 ;  /* 0x0000003000b27308 */ /* 0x000be20000000800 */
[C---:B------:R-:W-:Y:S03]  /*27c60*/  HMMA.16816.F32 R24, R44.reuse, R50, R24 ;  /* 0x000000322c18723c */ /* 0x040fe60000001818 */
[--C-:B---3--:R-:W-:Y:S01]  /*27c70*/  FFMA.FTZ R56, R197, UR4, -R64.reuse ;  /* 0x00000004c5387c23 */ /* 0x108fe20008010840 */
[----:B------:R-:W-:Y:S05]  /*27c80*/  MOV R197, R118 ;  /* 0x0000007600c57202 */ /* 0x000fea0000000f00 */
[----:B------:R-:W3:Y:S01]  /*27c90*/  MUFU.EX2 R179, R56 ;  /* 0x0000003800b37308 */ /* 0x000ee20000000800 */
[C---:B-1----:R-:W-:Y:S03]  /*27ca0*/  HMMA.16816.F32 R28, R44.reuse, R60, R28 ;  /* 0x0000003c2c1c723c */ /* 0x042fe6000000181c */
[--C-:B--2---:R-:W-:Y:S01]  /*27cb0*/  FFMA.FTZ R52, R195, UR4, -R43.reuse ;  /* 0x00000004c3347c23 */ /* 0x104fe2000801082b */
[--C-:B------:R-:W-:Y:S01]  /*27cc0*/  FFMA.FTZ R60, R200, UR4, -R43.reuse ;  /* 0x00000004c83c7c23 */ /* 0x100fe2000801082b */
[----:B------:R-:W-:Y:S04]  /*27cd0*/  MOV R195, R121 ;  /* 0x0000007900c37202 */ /* 0x000fe80000000f00 */
[----:B------:R-:W1:Y:S01]  /*27ce0*/  MUFU.EX2 R181, R52 ;  /* 0x0000003400b57308 */ /* 0x000e620000000800 */
[----:B------:R-:W-:Y:S01]  /*27cf0*/  HMMA.16816.F32 R32, R44, R62, R32 ;  /* 0x0000003e2c20723c */ /* 0x000fe20000001820 */
[----:B-----5:R-:W-:Y:S02]  /*27d00*/  LDSM.16.MT88.4 R48, [R41+0x1800] ;  /* 0x001800002930783b */ /* 0x020fe40000004200 */
[----:B------:R-:W-:Y:S02]  /*27d10*/  F2FP.F16.F32.PACK_AB R44, R185, R184 ;  /* 0x000000b8b92c723e */ /* 0x000fe400000000ff */
[----:B----4-:R-:W-:Y:S04]  /*27d20*/  F2FP.F16.F32.PACK_AB R45, R182, R183 ;  /* 0x000000b7b62d723e */ /* 0x010fe800000000ff */
[----:B------:R2:W-:Y:S01]  /*27d30*/  MUFU.EX2 R176, R60 ;  /* 0x0000003c00b07308 */ /* 0x0005e20000000800 */
[----:B---3--:R-:W-:Y:S01]  /*27d40*/  F2FP.F16.F32.PACK_AB R47, R178, R179 ;  /* 0x000000b3b22f723e */ /* 0x008fe200000000ff */
        /* <DEDUP_REMOVED lines=73> */
[----:B------:R3:W-:Y:S03]  /*281e0*/  MUFU.EX2 R161, R60 ;  /* 0x0000003c00a17308 */ /* 0x0007e60000000800 */
        /* <DEDUP_REMOVED lines=17> */
[C---:B---3--:R-:W-:Y:S03]  /*28300*/  HMMA.16816.F32 R28, R44.reuse, R60, R28 ;  /* 0x0000003c2c1c723c */ /* 0x048fe6000000181c */
[--C-:B-1----:R-:W-:Y:S01]  /*28310*/  FFMA.FTZ R52, R219, UR4, -R43.reuse ;  /* 0x00000004db347c23 */ /* 0x102fe2000801082b */
[--C-:B------:R-:W-:Y:S05]  /*28320*/  FFMA.FTZ R60, R228, UR4, -R43.reuse ;  /* 0x00000004e43c7c23 */ /* 0x100fea000801082b */
[----:B------:R-:W1:Y:S01]  /*28330*/  MUFU.EX2 R157, R52 ;  /* 0x00000034009d7308 */ /* 0x000e620000000800 */
[----:B------:R-:W-:Y:S01]  /*28340*/  HMMA.16816.F32 R32, R44, R62, R32 ;  /* 0x0000003e2c20723c */ /* 0x000fe20000001820 */
[----:B-----5:R-:W-:Y:S02]  /*28350*/  LDSM.16.MT88.4 R48, [R41+0x3000] ;  /* 0x003000002930783b */ /* 0x020fe40000004200 */
[----:B------:R-:W-:Y:S02]  /*28360*/  F2FP.F16.F32.PACK_AB R45, R158, R159 ;  /* 0x0000009f9e2d723e */ /* 0x000fe400000000ff */
[----:B------:R-:W-:Y:S04]  /*28370*/  F2FP.F16.F32.PACK_AB R44, R161, R160 ;  /* 0x000000a0a12c723e */ /* 0x000fe800000000ff */
[----:B------:R3:W-:Y:S01]  /*28380*/  MUFU.EX2 R152, R60 ;  /* 0x0000003c00987308 */ /* 0x0007e20000000800 */
[----:B----4-:R-:W-:Y:S01]  /*28390*/  F2FP.F16.F32.PACK_AB R47, R154, R155 ;  /* 0x0000009b9a2f723e */ /* 0x010fe200000000ff */
        /* <DEDUP_REMOVED lines=27> */
[----:B--2---:R-:W-:Y:S02]  /*28550*/  LDSM.16.MT88.4 R48, [R41+0x3800] ;  /* 0x003800002930783b */ /* 0x004fe40000004200 */
[----:B-----5:R-:W-:Y:S02]  /*28560*/  F2FP.F16.F32.PACK_AB R45, R149, R150 ;  /* 0x00000096952d723e */ /* 0x020fe400000000ff */
[----:B------:R-:W-:Y:S04]  /*28570*/  F2FP.F16.F32.PACK_AB R44, R153, R152 ;  /* 0x00000098992c723e */ /* 0x000fe800000000ff */
[----:B------:R2:W-:Y:S01]  /*28580*/  MUFU.EX2 R144, R60 ;  /* 0x0000003c00907308 */ /* 0x0005e20000000800 */
[----:B----4-:R-:W-:Y:S01]  /*28590*/  F2FP.F16.F32.PACK_AB R47, R147, R146 ;  /* 0x00000092932f723e */ /* 0x010fe200000000ff */
[----:B------:R-:W-:Y:S01]  /*285a0*/  LDSM.16.MT88.4 R56, [R135+0xd800] ;  /* 0x00d800008738783b */ /* 0x000fe20000004200 */
[----:B-1----:R-:W-:Y:S07]  /*285b0*/  F2FP.F16.F32.PACK_AB R46, R151, R148 ;  /* 0x00000094972e723e */ /* 0x002fee00000000ff */
[----:B------:R-:W1:Y:S01]  /*285c0*/  LDSM.16.MT88.4 R52, [R134+0xd800] ;  /* 0x00d800008634783b */ /* 0x000e620000004200 */
[--C-:B--2---:R-:W-:Y:S04]  /*285d0*/  FFMA.FTZ R60, R69, UR4, -R43.reuse ;  /* 0x00000004453c7c23 */ /* 0x104fe8000801082b */
[----:B------:R2:W-:Y:S03]  /*285e0*/  MUFU.EX2 R145, R60 ;  /* 0x0000003c00917308 */ /* 0x0005e60000000800 */
        /* <DEDUP_REMOVED lines=15> */
[--C-:B---3--:R-:W-:Y:S06]  /*286e0*/  FFMA.FTZ R56, R74, UR4, -R64.reuse ;  /* 0x000000044a387c23 */ /* 0x108fec0008010840 */
[----:B------:R-:W3:Y:S01]  /*286f0*/  MUFU.EX2 R139, R56 ;  /* 0x00000038008b7308 */ /* 0x000ee20000000800 */
[C---:B--2---:R-:W-:Y:S03]  /*28700*/  HMMA.16816.F32 R28, R44.reuse, R60, R28 ;  /* 0x0000003c2c1c723c */ /* 0x044fe6000000181c */
[--C-:B-1----:R-:W-:Y:S01]  /*28710*/  FFMA.FTZ R52, R72, UR4, -R43.reuse ;  /* 0x0000000448347c23 */ /* 0x102fe2000801082b */
[--C-:B------:R-:W-:Y:S05]  /*28720*/  FFMA.FTZ R60, R76, UR4, -R43.reuse ;  /* 0x000000044c3c7c23 */ /* 0x100fea000801082b */
[----:B------:R-:W1:Y:S01]  /*28730*/  MUFU.EX2 R140, R52 ;  /* 0x00000034008c7308 */ /* 0x000e620000000800 */
[----:B------:R-:W-:Y:S01]  /*28740*/  HMMA.16816.F32 R32, R44, R62, R32 ;  /* 0x0000003e2c20723c */ /* 0x000fe20000001820 */
[----:B-----5:R-:W-:Y:S02]  /*28750*/  LDSM.16.MT88.4 R48, [R41+0x4000] ;  /* 0x004000002930783b */ /* 0x020fe40000004200 */
[----:B----4-:R-:W-:Y:S02]  /*28760*/  F2FP.F16.F32.PACK_AB R45, R142, R143 ;  /* 0x0000008f8e2d723e */ /* 0x010fe400000000ff */
[----:B------:R-:W-:Y:S04]  /*28770*/  F2FP.F16.F32.PACK_AB R44, R145, R144 ;  /* 0x00000090912c723e */ /* 0x000fe800000000ff */
[----:B------:R2:W-:Y:S01]  /*28780*/  MUFU.EX2 R136, R60 ;  /* 0x0000003c00887308 */ /* 0x0005e20000000800 */
[----:B---3--:R-:W-:Y:S01]  /*28790*/  F2FP.F16.F32.PACK_AB R47, R138, R139 ;  /* 0x0000008b8a2f723e */ /* 0x008fe200000000ff */
        /* <DEDUP_REMOVED lines=242> */
[----:B------:R-:W-:Y:S01]  /*296c0*/  FFMA.FTZ R64, R39, UR4, -R64 ;  /* 0x0000000427407c23 */ /* 0x000fe20008010840 */
[----:B------:R2:W3:Y:S01]  /*296d0*/  MUFU.EX2 R65, R0 ;  /* 0x0000000000417308 */ /* 0x0004e20000000800 */
[----:B------:R-:W-:Y:S04]  /*296e0*/  FADD.FTZ R2, R157, R2 ;  /* 0x000000029d027221 */ /* 0x000fe80000010000 */
[----:B------:R-:W-:Y:S01]  /*296f0*/  FADD.FTZ R53, R156, R2 ;  /* 0x000000029c357221 */ /* 0x000fe20000010000 */
[----:B------:R-:W-:Y:S01]  /*29700*/  FADD.FTZ R2, R154, R52 ;  /* 0x000000349a027221 */ /* 0x000fe20000010000 */
[----:B-1----:R-:W-:Y:S01]  /*29710*/  F2FP.F16.F32.PACK_AB R46, R67, R68 ;  /* 0x00000044432e723e */ /* 0x002fe200000000ff */
[----:B------:R-:W-:Y:S01]  /*29720*/  LDSM.16.MT88.4 R156, [R41+0x7800] ;  /* 0x00780000299c783b */ /* 0x000fe20000004200 */
[----:B------:R-:W-:Y:S01]  /*29730*/  FADD.FTZ R60, R152, R53 ;  /* 0x00000035983c7221 */ /* 0x000fe20000010000 */
[----:B------:R-:W1:Y:S06]  /*29740*/  MUFU.EX2 R64, R64 ;  /* 0x0000004000407308 */ /* 0x000e6c0000000800 */
        /* <DEDUP_REMOVED lines=21> */
[--C-:B-1----:R-:W-:Y:S01]  /*298a0*/  FFMA.FTZ R37, R128, UR4, -R43.reuse ;  /* 0x0000000480257c23 */ /* 0x102fe2000801082b */
[----:B------:R-:W-:Y:S01]  /*298b0*/  FFMA.FTZ R43, R129, UR4, -R43 ;  /* 0x00000004812b7c23 */ /* 0x000fe2000801082b */
[C---:B-----5:R-:W-:Y:S07]  /*298c0*/  HMMA.16816.F32 R12, R44.reuse, R52, R12 ;  /* 0x000000342c0c723c */ /* 0x060fee000000180c */
[----:B------:R-:W-:Y:S01]  /*298d0*/  MUFU.EX2 R43, R43 ;  /* 0x0000002b002b7308 */ /* 0x000fe20000000800 */
[C---:B------:R-:W-:Y:S03]  /*298e0*/  HMMA.16816.F32 R16, R44.reuse, R54, R16 ;  /* 0x000000362c10723c */ /* 0x040fe60000001810 */
[----:B--2---:R-:W-:Y:S01]  /*298f0*/  FADD.FTZ R2, R143, R60 ;  /* 0x0000003c8f027221 */ /* 0x004fe20000010000 */
[----:B----4-:R-:W-:Y:S03]  /*29900*/  F2FP.F16.F32.PACK_AB R164, R62, R63 ;  /* 0x0000003f3ea4723e */ /* 0x010fe600000000ff */
[----:B------:R-:W-:Y:S01]  /*29910*/  FADD.FTZ R60, R142, R2 ;  /* 0x000000028e3c7221 */ /* 0x000fe20000010000 */
[C---:B------:R-:W-:Y:S03]  /*29920*/  HMMA.16816.F32 R20, R44.reuse, R48, R20 ;  /* 0x000000302c14723c */ /* 0x040fe60000001814 */
[----:B------:R-:W-:Y:S01]  /*29930*/  FADD.FTZ R2, R140, R0 ;  /* 0x000000008c027221 */ /* 0x000fe20000010000 */
[----:B------:R-:W-:Y:S02]  /*29940*/  FADD.FTZ R0, R139, R60 ;  /* 0x0000003c8b007221 */ /* 0x000fe40000010000 */
[----:B------:R-:W1:Y:S01]  /*29950*/  MUFU.EX2 R60, R38 ;  /* 0x00000026003c7308 */ /* 0x000e620000000800 */
[----:B------:R-:W-:Y:S01]  /*29960*/  FADD.FTZ R2, R141, R2 ;  /* 0x000000028d027221 */ /* 0x000fe20000010000 */
[C---:B------:R-:W-:Y:S01]  /*29970*/  HMMA.16816.F32 R24, R44.reuse, R50, R24 ;  /* 0x000000322c18723c */ /* 0x040fe20000001818 */
[----:B------:R-:W2:Y:S02]  /*29980*/  LDSM.16.MT88.4 R140, [R134+0x11800] ;  /* 0x01180000868c783b */ /* 0x000ea40000004200 */
[----:B------:R-:W-:Y:S01]  /*29990*/  FADD.FTZ R0, R138, R0 ;  /* 0x000000008a007221 */ /* 0x000fe20000010000 */
[----:B------:R-:W-:Y:S04]  /*299a0*/  FADD.FTZ R2, R136, R2 ;  /* 0x0000000288027221 */ /* 0x000fe80000010000 */
[----:B------:R-:W4:Y:S01]  /*299b0*/  MUFU.EX2 R38, R37 ;  /* 0x0000002500267308 */ /* 0x000f220000000800 */
[----:B------:R-:W-:Y:S01]  /*299c0*/  FADD.FTZ R0, R133, R0 ;  /* 0x0000000085007221 */ /* 0x000fe20000010000 */
[C---:B---3--:R-:W-:Y:S03]  /*299d0*/  HMMA.16816.F32 R28, R44.reuse, R56, R28 ;  /* 0x000000382c1c723c */ /* 0x048fe6000000181c */
[----:B------:R-:W-:Y:S01]  /*299e0*/  FADD.FTZ R2, R137, R2 ;  /* 0x0000000289027221 */ /* 0x000fe20000010000 */
[----:B------:R-:W-:Y:S01]  /*299f0*/  FADD.FTZ R0, R132, R0 ;  /* 0x0000000084007221 */ /* 0x000fe20000010000 */
[----:B------:R-:W-:Y:S02]  /*29a00*/  MOV R133, R3 ;  /* 0x0000000300857202 */ /* 0x000fe40000000f00 */
[----:B------:R-:W-:Y:S01]  /*29a10*/  FADD.FTZ R2, R131, R2 ;  /* 0x0000000283027221 */ /* 0x000fe20000010000 */
[----:B------:R-:W-:Y:S03]  /*29a20*/  HMMA.16816.F32 R32, R44, R58, R32 ;  /* 0x0000003a2c20723c */ /* 0x000fe60000001820 */
[----:B------:R-:W-:Y:S01]  /*29a30*/  FADD.FTZ R0, R127, R0 ;  /* 0x000000007f007221 */ /* 0x000fe20000010000 */
[----:B------:R-:W-:Y:S01]  /*29a40*/  FADD.FTZ R2, R130, R2 ;  /* 0x0000000282027221 */ /* 0x000fe20000010000 */
[----:B-1----:R-:W-:Y:S02]  /*29a50*/  F2FP.F16.F32.PACK_AB R165, R60, R61 ;  /* 0x0000003d3ca5723e */ /* 0x002fe400000000ff */
[----:B------:R-:W-:Y:S01]  /*29a60*/  FADD.FTZ R0, R126, R0 ;  /* 0x000000007e007221 */ /* 0x000fe20000010000 */
[----:B------:R-:W-:Y:S01]  /*29a70*/  FADD.FTZ R2, R122, R2 ;  /* 0x000000027a027221 */ /* 0x000fe20000010000 */
[----:B----4-:R-:W-:Y:S02]  /*29a80*/  F2FP.F16.F32.PACK_AB R166, R43, R38 ;  /* 0x000000262ba6723e */ /* 0x010fe400000000ff */
        /* <DEDUP_REMOVED lines=55> */
[----:B------:R4:W-:Y:S01]  /*29e00*/  STL [R1+0x30], R2 ;  /* 0x0000300201007387 */ /* 0x0009e20000100800 */
[----:B------:R-:W-:Y:S04]  /*29e10*/  FADD.FTZ R0, R40, R0 ;  /* 0x0000000028007221 */ /* 0x000fe80000010000 */
[----:B------:R-:W-:Y:S05]  /*29e20*/  FADD.FTZ R0, R64, R0 ;  /* 0x0000000040007221 */ /* 0x000fea0000010000 */
[----:B------:R4:W-:Y:S01]  /*29e30*/  STL [R1+0x2c], R0 ;  /* 0x00002c0001007387 */ /* 0x0009e20000100800 */
[----:B------:R-:W-:Y:S05]  /*29e40*/  @P1 BRA `(.L_x_1222) ;  /* 0xffffff9400d01947 */ /* 0x000fea000383ffff */
.L_x_1218:
[----:B------:R-:W2:Y:S04]  /*29e50*/  LDL.LU R5, [R1+0x30] ;  /* 0x0000300001057983 */ /* 0x000ea80000300800 */
[----:B------:R-:W3:Y:S04]  /*29e60*/  LDL.LU R4, [R1+0x2c] ;  /* 0x00002c0001047983 */ /* 0x000ee80000300800 */
[----:B------:R-:W3:Y:S04]  /*29e70*/  LDL.LU R30, [R1+0x38] ;  /* 0x00003800011e7983 */ /* 0x000ee80000300800 */
[----:B------:R1:W5:Y:S01]  /*29e80*/  LDL R29, [R1+0x3c] ;  /* 0x00003c00011d7983 */ /* 0x0003620000100800 */
[----:B------:R-:W-:-:S02]  /*29e90*/  MOV R9, 0x20 ;  /* 0x0000002000097802 */ /* 0x000fc40000000f00 */
[----:B------:R-:W-:Y:S01]  /*29ea0*/  MOV R17, 0x10 ;  /* 0x0000001000117802 */ /* 0x000fe20000000f00 */
[----:B------:R-:W1:Y:S01]  /*29eb0*/  S2R R27, SR_CTAID.Y ;  /* 0x00000000001b7919 */ /* 0x000e620000002600 */
[----:B------:R-:W-:Y:S02]  /*29ec0*/  LOP3.LUT R234, R234, 0x30, RZ, 0xc0, !PT ;  /* 0x00000030eaea7812 */ /* 0x000fe400078ec0ff */
[----:B------:R-:W-:Y:S01]  /*29ed0*/  SEL R17, R17, 0xfffffff0, !P0 ;  /* 0xfffffff011117807 */ /* 0x000fe20004000000 */
[----:B------:R-:W1:Y:S01]  /*29ee0*/  S2R R28, SR_CTAID.Z ;  /* 0x00000000001c7919 */ /* 0x000e620000002700 */
[----:B------:R-:W4:Y:S01]  /*29ef0*/  S2UR UR8, SR_CTAID.X ;  /* 0x00000000000879c3 */ /* 0x000f220000002500 */
[----:B------:R-:W-:Y:S01]  /*29f00*/  BSSY.RECONVERGENT B0, `(.L_x_1223) ;  /* 0x000008e000007945 */ /* 0x000fe20003800200 */
[----:B----4-:R-:W-:Y:S01]  /*29f10*/  USHF.L.U32 UR8, UR8, 0x6, URZ ;  /* 0x0000000608087899 */ /* 0x010fe200080006ff */
[----:B--2---:R-:W2:Y:S04]  /*29f20*/  SHFL.BFLY PT, R2, R5, 0x2, 0x1f ;  /* 0x0c401f0005027f89 */ /* 0x004ea800000e0000 */
[----:B---3--:R-:W3:Y:S01]  /*29f30*/  SHFL.BFLY PT, R0, R4, 0x2, 0x1f ;  /* 0x0c401f0004007f89 */ /* 0x008ee200000e0000 */
        /* <DEDUP_REMOVED lines=10> */
[--C-:B------:R-:W-:Y:S01]  /*29fe0*/  LOP3.LUT R235, R235, 0x6, R0.reuse, 0xf8, !PT ;  /* 0x00000006ebeb7812 */ /* 0x100fe200078ef800 */
[----:B------:R-:W3:Y:S01]  /*29ff0*/  MUFU.RCP R2, R21 ;  /* 0x0000001500027308 */ /* 0x000ee20000001000 */
[----:B------:R-:W-:-:S02]  /*2a000*/  LOP3.LUT R0, R5, 0x38, R0, 0xf8, !PT ;  /* 0x0000003805007812 */ /* 0x000fc400078ef800 */
[----:B------:R-:W-:Y:S02]  /*2a010*/  FSETP.NE.FTZ.AND P1, PT, R26, RZ, PT ;  /* 0x000000ff1a00720b */ /* 0x000fe40003f35000 */
[----:B------:R-:W-:Y:S02]  /*2a020*/  LOP3.LUT R235, R235, R0, RZ, 0xfc, !PT ;  /* 0x00000000ebeb7212 */ /* 0x000fe400078efcff */
[----:B--2---:R-:W-:Y:S02]  /*2a030*/  FSEL R0, R4, 1, P1 ;  /* 0x3f80000004007808 */ /* 0x004fe40000800000 */
[----:B------:R-:W2:Y:S01]  /*2a040*/  LDC.U8 R4, c[0x0][0x548] ;  /* 0x00015200ff047b82 */ /* 0x000ea20000000000 */
[----:B------:R-:W-:Y:S02]  /*2a050*/  FSETP.NE.FTZ.AND P2, PT, R21, RZ, PT ;  /* 0x000000ff1500720b */ /* 0x000fe40003f55000 */
[----:B------:R-:W-:Y:S02]  /*2a060*/  ISETP.NE.AND P5, PT, R30, -0x1, PT ;  /* 0xffffffff1e00780c */ /* 0x000fe40003fa5270 */
[----:B---3--:R-:W-:-:S02]  /*2a070*/  FSEL R2, R2, 1, P2 ;  /* 0x3f80000002027808 */ /* 0x008fc40001000000 */
[----:B------:R-:W-:Y:S01]  /*2a080*/  R2P PR, R236, 0x18 ;  /* 0x00000018ec007804 */ /* 0x000fe20000000000 */
[----:B------:R-:W-:Y:S02]  /*2a090*/  FMUL.FTZ R138, R0, R138 ;  /* 0x0000008a008a7220 */ /* 0x000fe40000410000 */
[C---:B------:R-:W-:Y:S01]  /*2a0a0*/  FMUL.FTZ R136, R2.reuse, R136 ;  /* 0x0000008802887220 */ /* 0x040fe20000410000 */
[----:B------:R-:W-:Y:S01]  /*2a0b0*/  FMUL.FTZ R137, R2, R137 ;  /* 0x0000008902897220 */ /* 0x000fe20000410000 */
        /* <DEDUP_REMOVED lines=29> */
[----:B------:R-:W-:Y:S01]  /*2a290*/  F2FP.F16.F32.PACK_AB R0, R137, R136 ;  /* 0x000000888900723e */ /* 0x000fe200000000ff */
[----:B------:R-:W1:Y:S01]  /*2a2a0*/  @!P5 LDC.64 R24, c[0x0][0x400] ;  /* 0x00010000ff18db82 */ /* 0x000e620000000a00 */
[----:B------:R-:W-:-:S02]  /*2a2b0*/  LEA R2, R235, UR6, 0x1 ;  /* 0x00000006eb027c11 */ /* 0x000fc4000f8e08ff */
[----:B------:R-:W-:Y:S02]  /*2a2c0*/  SEL R9, R9, 0xffffffe0, !P3 ;  /* 0xffffffe009097807 */ /* 0x000fe40005800000 */
[----:B------:R-:W-:Y:S02]  /*2a2d0*/  SHF.R.U32.HI R5, RZ, 0x2, R236 ;  /* 0x00000002ff057819 */ /* 0x000fe400000116ec */
[----:B------:R-:W-:Y:S01]  /*2a2e0*/  F2FP.F16.F32.PACK_AB R8, R8, R138 ;  /* 0x0000008a0808723e */ /* 0x000fe200000000ff */
[----:B------:R-:W3:Y:S01]  /*2a2f0*/  @P5 LDC.64 R22, c[0x0][0x408] ;  /* 0x00010200ff165b82 */ /* 0x000ee20000000a00 */
[----:B--2---:R-:W-:Y:S01]  /*2a300*/  ISETP.NE.AND P6, PT, R4, RZ, PT ;  /* 0x000000ff0400720c */ /* 0x004fe20003fc5270 */
[----:B------:R2:W-:Y:S01]  /*2a310*/  STS [R2], R0 ;  /* 0x0000000002007388 */ /* 0x0005e20000000800 */
[----:B------:R-:W-:Y:S02]  /*2a320*/  IADD3 R4, PT, PT, R9, R2, RZ ;  /* 0x0000000209047210 */ /* 0x000fe40007ffe0ff */
[----:B------:R-:W-:Y:S01]  /*2a330*/  LOP3.LUT R234, R234, 0x7, R5, 0xf8, !PT ;  /* 0x00000007eaea7812 */ /* 0x000fe200078ef805 */
[----:B------:R4:W-:Y:S01]  /*2a340*/  STS [R2+0x400], R8 ;  /* 0x0004000802007388 */ /* 0x0009e20000000800 */
[----:B------:R-:W-:-:S02]  /*2a350*/  F2FP.F16.F32.PACK_AB R7, R7, R140 ;  /* 0x0000008c0707723e */ /* 0x000fc400000000ff */
[----:B------:R-:W-:Y:S02]  /*2a360*/  F2FP.F16.F32.PACK_AB R6, R6, R142 ;  /* 0x0000008e0606723e */ /* 0x000fe400000000ff */
[----:B------:R-:W-:Y:S02]  /*2a370*/  IADD3 R5, PT, PT, R17, R2, RZ ;  /* 0x0000000211057210 */ /* 0x000fe40007ffe0ff */
[----:B------:R-:W-:Y:S02]  /*2a380*/  F2FP.F16.F32.PACK_AB R14, R14, R144 ;  /* 0x000000900e0e723e */ /* 0x000fe400000000ff */
[----:B------:R-:W-:Y:S02]  /*2a390*/  F2FP.F16.F32.PACK_AB R13, R13, R146 ;  /* 0x000000920d0d723e */ /* 0x000fe400000000ff */
[----:B------:R-:W-:Y:S02]  /*2a3a0*/  F2FP.F16.F32.PACK_AB R12, R12, R148 ;  /* 0x000000940c0c723e */ /* 0x000fe400000000ff */
[----:B------:R-:W-:Y:S01]  /*2a3b0*/  F2FP.F16.F32.PACK_AB R11, R11, R150 ;  /* 0x000000960b0b723e */ /* 0x000fe200000000ff */
[----:B------:R-:W-:Y:S01]  /*2a3c0*/  STS [R5], R7 ;  /* 0x0000000705007388 */ /* 0x000fe20000000800 */
[----:B------:R-:W-:-:S02]  /*2a3d0*/  F2FP.F16.F32.PACK_AB R16, R16, R154 ;  /* 0x0000009a1010723e */ /* 0x000fc400000000ff */
[C---:B--2---:R-:W-:Y:S02]  /*2a3e0*/  IADD3 R0, PT, PT, R2.reuse, 0x40, RZ ;  /* 0x0000004002007810 */ /* 0x044fe40007ffe0ff */
[----:B------:R-:W-:Y:S02]  /*2a3f0*/  @P4 IADD3 R0, PT, PT, R2, -0x40, RZ ;  /* 0xffffffc002004810 */ /* 0x000fe40007ffe0ff */
[----:B----4-:R-:W-:Y:S01]  /*2a400*/  IADD3 R2, PT, PT, R17, R4, RZ ;  /* 0x0000000411027210 */ /* 0x010fe20007ffe0ff */
[----:B------:R-:W-:Y:S01]  /*2a410*/  STS [R5+0x400], R6 ;  /* 0x0004000605007388 */ /* 0x000fe20000000800 */
[----:B------:R-:W-:-:S03]  /*2a420*/  F2FP.F16.F32.PACK_AB R10, R10, R152 ;  /* 0x000000980a0a723e */ /* 0x000fc600000000ff */
[----:B------:R2:W-:Y:S01]  /*2a430*/  STS [R4], R14 ;  /* 0x0000000e04007388 */ /* 0x0005e20000000800 */
[----:B------:R-:W-:-:S03]  /*2a440*/  F2FP.F16.F32.PACK_AB R15, R15, R156 ;  /* 0x0000009c0f0f723e */ /* 0x000fc600000000ff */
[----:B------:R4:W-:Y:S04]  /*2a450*/  STS [R4+0x400], R13 ;  /* 0x0004000d04007388 */ /* 0x0009e80000000800 */
[----:B------:R-:W-:Y:S04]  /*2a460*/  STS [R2], R12 ;  /* 0x0000000c02007388 */ /* 0x000fe80000000800 */
[----:B------:R1:W-:Y:S04]  /*2a470*/  STS [R2+0x400], R11 ;  /* 0x0004000b02007388 */ /* 0x0003e80000000800 */
[----:B------:R3:W-:Y:S04]  /*2a480*/  STS [R0+0x400], R16 ;  /* 0x0004001000007388 */ /* 0x0007e80000000800 */
[----:B------:R-:W-:Y:S01]  /*2a490*/  STS [R0], R10 ;  /* 0x0000000a00007388 */ /* 0x000fe20000000800 */
[----:B--2---:R-:W2:Y:S01]  /*2a4a0*/  @!P6 LDC R14, c[0x0][0x3e0] ;  /* 0x0000f800ff0eeb82 */ /* 0x004ea20000000800 */
[----:B------:R-:W2:Y:S01]  /*2a4b0*/  @P2 MUFU.LG2 R8, R21 ;  /* 0x0000001500082308 */ /* 0x000ea20000000c00 */
[----:B----4-:R-:W-:-:S06]  /*2a4c0*/  IADD3 R4, PT, PT, R9, R0, RZ ;  /* 0x0000000009047210 */ /* 0x010fcc0007ffe0ff */
[----:B------:R-:W4:Y:S01]  /*2a4d0*/  @P2 LDC R13, c[0x0][0x458] ;  /* 0x00011600ff0d2b82 */ /* 0x000f220000000800 */
[----:B-1----:R-:W-:-:S07]  /*2a4e0*/  IADD3 R2, PT, PT, R17, R0, RZ ;  /* 0x0000000011027210 */ /* 0x002fce0007ffe0ff */
[----:B---3--:R-:W1:Y:S01]  /*2a4f0*/  LDC R16, c[0x0][0x434] ;  /* 0x00010d00ff107b82 */ /* 0x008e620000000800 */
[----:B------:R3:W-:Y:S01]  /*2a500*/  STS [R2], R15 ;  /* 0x0000000f02007388 */ /* 0x0007e20000000800 */
[----:B------:R-:W1:Y:S06]  /*2a510*/  @P1 MUFU.LG2 R9, R26 ;  /* 0x0000001a00091308 */ /* 0x000e6c0000000c00 */
[----:B------:R-:W1:Y:S01]  /*2a520*/  @P1 LDC R12, c[0x0][0x458] ;  /* 0x00011600ff0c1b82 */ /* 0x000e620000000800 */
[----:B------:R-:W-:Y:S02]  /*2a530*/  ISETP.NE.OR P0, PT, R30, -0x1, !P6 ;  /* 0xffffffff1e00780c */ /* 0x000fe40007705670 */
[----:B------:R-:W-:-:S02]  /*2a540*/  LOP3.LUT P3, RZ, R236, 0x3, RZ, 0xc0, !PT ;  /* 0x00000003ecff7812 */ /* 0x000fc4000786c0ff */
[----:B------:R-:W-:-:S03]  /*2a550*/  F2FP.F16.F32.PACK_AB R19, R19, R158 ;  /* 0x0000009e1313723e */ /* 0x000fc600000000ff */
[----:B---3--:R-:W3:Y:S01]  /*2a560*/  @P6 LDC R15, c[0x0][0x454] ;  /* 0x00011500ff0f6b82 */ /* 0x008ee20000000800 */
[----:B------:R-:W-:Y:S01]  /*2a570*/  F2FP.F16.F32.PACK_AB R18, R18, R160 ;  /* 0x000000a01212723e */ /* 0x000fe200000000ff */
[----:B------:R-:W-:Y:S01]  /*2a580*/  @!P5 IMAD.WIDE.U32 R6, R27, R24, RZ ;  /* 0x000000181b06d225 */ /* 0x000fe200078e00ff */
[----:B------:R-:W-:Y:S02]  /*2a590*/  F2FP.F16.F32.PACK_AB R163, R163, R162 ;  /* 0x000000a2a3a3723e */ /* 0x000fe400000000ff */
[----:B------:R-:W-:Y:S01]  /*2a5a0*/  F2FP.F16.F32.PACK_AB R20, R20, R164 ;  /* 0x000000a41414723e */ /* 0x000fe200000000ff */
[----:B------:R-:W-:Y:S01]  /*2a5b0*/  @P5 IMAD.WIDE.U32 R10, R30, R22, RZ ;  /* 0x000000161e0a5225 */ /* 0x000fe200078e00ff */
[----:B------:R-:W-:Y:S02]  /*2a5c0*/  F2FP.F16.F32.PACK_AB R167, R167, R166 ;  /* 0x000000a6a7a7723e */ /* 0x000fe400000000ff */
[----:B------:R-:W-:Y:S01]  /*2a5d0*/  IADD3 R0, PT, PT, R17, R4, RZ ;  /* 0x0000000411007210 */ /* 0x000fe20007ffe0ff */
[----:B------:R1:W-:Y:S01]  /*2a5e0*/  STS [R2+0x400], R19 ;  /* 0x0004001302007388 */ /* 0x0003e20000000800 */
[----:B--2---:R-:W-:-:S03]  /*2a5f0*/  @P2 FMUL.FTZ R8, R8, 0.69314718246459960938 ;  /* 0x3f31721808082820 */ /* 0x004fc60000410000 */
[----:B------:R2:W-:Y:S01]  /*2a600*/  STS [R4], R18 ;  /* 0x0000001204007388 */ /* 0x0005e20000000800 */
[----:B------:R-:W1:Y:S03]  /*2a610*/  LDCU.64 UR6, c[0x0][0x358] ;  /* 0x00006b00ff0677ac */ /* 0x000e660008000a00 */
[----:B------:R2:W-:Y:S04]  /*2a620*/  STS [R4+0x400], R163 ;  /* 0x000400a304007388 */ /* 0x0005e80000000800 */
[----:B------:R-:W-:Y:S04]  /*2a630*/  STS [R0], R20 ;  /* 0x0000001400007388 */ /* 0x000fe80000000800 */
[----:B------:R3:W-:Y:S01]  /*2a640*/  STS [R0+0x400], R167 ;  /* 0x000400a700007388 */ /* 0x0007e20000000800 */
[----:B------:R-:W-:Y:S01]  /*2a650*/  MOV R5, 0x7f800000 ;  /* 0x7f80000000057802 */ /* 0x000fe20000000f00 */
[----:B----4-:R-:W-:Y:S01]  /*2a660*/  @P2 FFMA.FTZ R5, R36, R13, R8 ;  /* 0x0000000d24052223 */ /* 0x010fe20000010008 */
[----:B-1----:R-:W-:-:S02]  /*2a670*/  @!P6 IMAD R2, R27, R14, R28 ;  /* 0x0000000e1b02e224 */ /* 0x002fc400078e021c */
[C---:B--2---:R-:W-:Y:S02]  /*2a680*/  @!P5 IMAD R18, R27.reuse, R25, R7 ;  /* 0x000000191b12d224 */ /* 0x044fe400078e0207 */
[----:B------:R-:W-:Y:S02]  /*2a690*/  @P5 IMAD R18, R30, R23, R11 ;  /* 0x000000171e125224 */ /* 0x000fe400078e020b */
[-C--:B------:R-:W-:Y:S01]  /*2a6a0*/  @!P0 IMAD R30, R27, R16.reuse, RZ ;  /* 0x000000101b1e8224 */ /* 0x080fe200078e02ff */
[----:B------:R-:W-:Y:S01]  /*2a6b0*/  MOV R4, 0x7f800000 ;  /* 0x7f80000000047802 */ /* 0x000fe20000000f00 */
[----:B------:R-:W-:Y:S02]  /*2a6c0*/  @!P6 IMAD R2, R2, R16, RZ ;  /* 0x000000100202e224 */ /* 0x000fe400078e02ff */
[----:B---3--:R-:W-:Y:S02]  /*2a6d0*/  @P6 IMAD R2, R28, R15, R30 ;  /* 0x0000000f1c026224 */ /* 0x008fe400078e021e */
[----:B------:R-:W-:-:S04]  /*2a6e0*/  @P1 FMUL.FTZ R0, R9, 0.69314718246459960938 ;  /* 0x3f31721809001820 */ /* 0x000fc80000410000 */
[----:B------:R-:W-:Y:S01]  /*2a6f0*/  @P1 FFMA.FTZ R4, R3, R12, R0 ;  /* 0x0000000c03041223 */ /* 0x000fe20000010000 */
[----:B------:R-:W-:Y:S06]  /*2a700*/  BAR.SYNC.DEFER_BLOCKING 0x0 ;  /* 0x0000000000007b1d */ /* 0x000fec0000010000 */
[----:B------:R-:W-:Y:S05]  /*2a710*/  @P3 BRA `(.L_x_1224) ;  /* 0x0000000000303947 */ /* 0x000fea0003800000 */
[----:B------:R-:W1:Y:S01]  /*2a720*/  LDCU.64 UR4, c[0x0][0x420] ;  /* 0x00008400ff0477ac */ /* 0x000e620008000a00 */
[----:B------:R-:W-:Y:S02]  /*2a730*/  VIADD R2, R2, UR8 ;  /* 0x0000000802027c36 */ /* 0x000fe40008000000 */
[----:B-----5:R-:W-:Y:S02]  /*2a740*/  VIADD R0, R29, -UR8 ;  /* 0x800000081d007c36 */ /* 0x020fe40008000000 */
        /* <DEDUP_REMOVED lines=9> */
.L_x_1224:
[----:B------:R-:W-:Y:S05]  /*2a7e0*/  BSYNC.RECONVERGENT B0 ;  /* 0x0000000000007941 */ /* 0x000fea0003800200 */
.L_x_1223:
[----:B------:R-:W2:Y:S01]  /*2a7f0*/  LDCU UR4, c[0x0][0x440] ;  /* 0x00008800ff0477ac */ /* 0x000ea20008000800 */
[----:B------:R-:W3:Y:S01]  /*2a800*/  LDC.64 R16, c[0x0][0x408] ;  /* 0x00010200ff107b82 */ /* 0x000ee20000000a00 */
[----:B-----5:R-:W-:Y:S01]  /*2a810*/  VIADD R9, R29, -UR8 ;  /* 0x800000081d097c36 */ /* 0x020fe20008000000 */
[----:B------:R-:W-:Y:S01]  /*2a820*/  SHF.R.U32.HI R236, RZ, 0x3, R236 ;  /* 0x00000003ffec7819 */ /* 0x000fe200000116ec */
[----:B-1----:R-:W-:Y:S01]  /*2a830*/  IMAD.MOV.U32 R3, RZ, RZ, RZ ;  /* 0x000000ffff037224 */ /* 0x002fe200078e00ff */
[----:B------:R-:W-:Y:S01]  /*2a840*/  MOV R2, R233 ;  /* 0x000000e900027202 */ /* 0x000fe20000000f00 */
[----:B------:R-:W1:Y:S01]  /*2a850*/  LDS.128 R12, [R237] ;  /* 0x00000000ed0c7984 */ /* 0x000e620000000c00 */
[----:B------:R-:W-:Y:S01]  /*2a860*/  @!P5 IMAD.MOV.U32 R0, RZ, RZ, R6 ;  /* 0x000000ffff00d224 */ /* 0x000fe200078e0006 */
[----:B------:R-:W-:Y:S01]  /*2a870*/  @P5 MOV R0, R10 ;  /* 0x0000000a00005202 */ /* 0x000fe20000000f00 */
[C---:B------:R-:W-:Y:S01]  /*2a880*/  VIADD R24, R236.reuse, 0x10 ;  /* 0x00000010ec187836 */ /* 0x040fe20000000000 */
[C---:B------:R-:W-:Y:S01]  /*2a890*/  IADD3 R19, PT, PT, R236.reuse, 0x20, RZ ;  /* 0x00000020ec137810 */ /* 0x040fe20007ffe0ff */
[----:B------:R4:W1:Y:S01]  /*2a8a0*/  LDS.128 R20, [R237+0x1800] ;  /* 0x00180000ed147984 */ /* 0x0008620000000c00 */
[----:B------:R-:W-:Y:S01]  /*2a8b0*/  BSSY.RECONVERGENT B0, `(.L_x_1225) ;  /* 0x0000023000007945 */ /* 0x000fe20003800200 */
        /* <DEDUP_REMOVED lines=34> */
.L_x_1226:
[----:B------:R-:W-:Y:S05]  /*2aae0*/  BSYNC.RECONVERGENT B0 ;  /* 0x0000000000007941 */ /* 0x000fea0003800200 */
.L_x_1225:
        /* <DEDUP_REMOVED lines=15> */
.L_x_1228:
[----:B------:R-:W-:Y:S05]  /*2abe0*/  BSYNC.RECONVERGENT B0 ;  /* 0x0000000000007941 */ /* 0x000fea0003800200 */
.L_x_1227:
        /* <DEDUP_REMOVED lines=14> */
.L_x_1229:
        /* <DEDUP_REMOVED lines=11> */
.L_x_7133:


//--------------------- .text._ZN5flash24flash_fwd_splitkv_kernelI23Flash_fwd_kernel_traitsILi64ELi64ELi256ELi4ELb0ELb0EN7cutlass6half_tE19Flash_kernel_traitsILi64ELi64ELi256ELi4ES3_EELb1ELb0ELb0ELb0ELb0ELb0ELb1ELb0EEEvNS_16Flash_fwd_paramsE --------------------------
	.section	.text._ZN5flash24flash_fwd_splitkv_kernelI23Flash_fwd_kernel_traitsILi64ELi64ELi256ELi4ELb0ELb0EN7cutlass6half_tE19Flash_kernel_traitsILi64ELi64ELi256ELi4ES3_EELb1ELb0ELb0ELb0ELb0ELb0ELb1ELb0EEEvNS_16Flash_fwd_paramsE,"ax",@progbits
	.align	128
        .global         _ZN5flash24flash_fwd_splitkv_kernelI23Flash_fwd_kernel_traitsILi64ELi64ELi256ELi4ELb0ELb0EN7cutlass6half_tE19Flash_kernel_traitsILi64ELi64ELi256ELi4ES3_EELb1ELb0ELb0ELb0ELb0ELb0ELb1ELb0EEEvNS_16Flash_fwd_paramsE
        .type           _ZN5flash24flash_fwd_splitkv_kernelI23Flash_fwd_kernel_traitsILi64ELi64ELi256ELi4ELb0ELb0EN7cutlass6half_tE19Flash_kernel_traitsILi64ELi64ELi256ELi4ES3_EELb1ELb0ELb0ELb0ELb0ELb0ELb1ELb0EEEvNS_16Flash_fwd_paramsE,@function
        .size           _ZN5flash24flash_fwd_splitkv_kernelI23Flash_fwd_kernel_traitsILi64ELi64ELi256ELi4ELb0ELb0EN7cutlass6half_tE19Flash_kernel_traitsILi64ELi64ELi256ELi4ES3_EELb1ELb0ELb0ELb0ELb0ELb0ELb1ELb0EEEvNS_16Flash_fwd_paramsE,(.L_x_7134 - _ZN5flash24flash_fwd_splitkv_kernelI23Flash_fwd_kernel_traitsILi64ELi64ELi256ELi4ELb0ELb0EN7cutlass6half_tE19Flash_kernel_traitsILi64ELi64ELi256ELi4ES3_EELb1ELb0ELb0ELb0ELb0ELb0ELb1ELb0EEEvNS_16Flash_fwd_paramsE)
        .other          _ZN5flash24flash_fwd_splitkv_kernelI23Flash_fwd_kernel_traitsILi64ELi64ELi256ELi4ELb0ELb0EN7cutlass6half_tE19Flash_kernel_traitsILi64ELi64ELi256ELi4ES3_EELb1ELb0ELb0ELb0ELb0ELb0ELb1ELb0EEEvNS_16Flash_fwd_paramsE,@"STO_CUDA_ENTRY STV_DEFAULT"
_ZN5flash24flash_fwd_splitkv_kernelI23Flash_fwd_kernel_traitsILi64ELi64ELi256ELi4ELb0ELb0EN7cutlass6half_tE19Flash_kernel_traitsILi64ELi64ELi256ELi4ES3_EELb1ELb0ELb0ELb0ELb0ELb0ELb1ELb0EEEvNS_16Flash_fwd_paramsE:
.text._ZN5flash24flash_fwd_splitkv_kernelI23Flash_fwd_kernel_traitsILi64ELi64ELi256ELi4ELb0ELb0EN7cutlass6half_tE19Flash_kernel_traitsILi64ELi64ELi256ELi4ES3_EELb1ELb0ELb0ELb0ELb0ELb0ELb1ELb0EEEvNS_16Flash_fwd_paramsE:
[----:B------:R-:W-:Y:S01]  /*0000*/  LDC R1, c[0x0][0x37c] ;  /* 0x0000df00ff017b82 */ /* 0x000fe20000000800 */
[----:B------:R-:W1:Y:S07]  /*0010*/  LDCU UR6, c[0x0][0x3e0] ;  /* 0x00007c00ff0677ac */ /* 0x000e6e0008000800 */
[----:B------:R-:W2:Y:S01]  /*0020*/  S2UR UR26, SR_CTAID.Z ;  /* 0x00000000001a79c3 */ /* 0x000ea20000002700 */
[----:B------:R-:W3:Y:S01]  /*0030*/  LDCU.64 UR10, c[0x0][0x470] ;  /* 0x00008e00ff0a77ac */ /* 0x000ee20008000a00 */
[----:B------:R-:W4:Y:S01]  /*0040*/  LDCU.64 UR8, c[0x0][0x460] ;  /* 0x00008c00ff0877ac */ /* 0x000f220008000a00 */
[----:B------:R-:W5:Y:S01]  /*0050*/  LDCU.64 UR14, c[0x0][0x460] ;  /* 0x00008c00ff0e77ac */ /* 0x000f620008000a00 */
[----:B------:R-:W5:Y:S01]  /*0060*/  LDCU.64 UR20, c[0x0][0x358] ;  /* 0x00006b00ff1477ac */ /* 0x000f620008000a00 */
[----:B-1----:R-:W1:Y:S01]  /*0070*/  I2F.U32.RP R2, UR6 ;  /* 0x0000000600027d06 */ /* 0x002e620008209000 */
[----:B------:R-:W-:-:S02]  /*0080*/  UISETP.NE.U32.AND UP0, UPT, UR6, URZ, UPT ;  /* 0x000000ff0600728c */ /* 0x000fc4000bf05070 */
[----:B---3--:R-:W-:-:S04]  /*0090*/  UISETP.NE.U32.AND UP2, UPT, UR10, URZ, UPT ;  /* 0x000000ff0a00728c */ /* 0x008fc8000bf45070 */
[----:B------:R-:W-:Y:S01]  /*00a0*/  UISETP.NE.AND.EX UP2, UPT, UR11, URZ, UPT, UP2 ;  /* 0x000000ff0b00728c */ /* 0x000fe2000bf45320 */
[----:B----4-:R-:W-:Y:S01]  /*00b0*/  ISETP.NE.U32.AND P3, PT, RZ, UR8, PT ;  /* 0x00000008ff007c0c */ /* 0x010fe2000bf65070 */
[----:B------:R-:W-:-:S03]  /*00c0*/  UISETP.NE.U32.AND UP3, UPT, UR8, URZ, UPT ;  /* 0x000000ff0800728c */ /* 0x000fc6000bf65070 */
[----:B------:R-:W-:Y:S01]  /*00d0*/  ISETP.NE.AND.EX P3, PT, RZ, UR9, PT, P3 ;  /* 0x00000009ff007c0c */ /* 0x000fe2000bf65330 */
[----:B------:R-:W-:Y:S01]  /*00e0*/  UISETP.NE.AND.EX UP3, UPT, UR9, URZ, UPT, UP3 ;  /* 0x000000ff0900728c */ /* 0x000fe2000bf65330 */
[----:B-1----:R-:W1:Y:S01]  /*00f0*/  MUFU.RCP R0, R2 ;  /* 0x0000000200007308 */ /* 0x002e620000001000 */
[----:B------:R-:W-:-:S04]  /*0100*/  PLOP3.LUT P0, PT, PT, PT, UP2, 0x80, 0x8 ;  /* 0x000000000008781c */ /* 0x000fc80003f0f028 */
[----:B------:R-:W-:Y:S01]  /*0110*/  PLOP3.LUT P1, PT, PT, PT, UP3, 0x80, 0x8 ;  /* 0x000000000008781c */ /* 0x000fe20003f2f038 */
[----:B-1----:R-:W-:-:S06]  /*0120*/  VIADD R0, R0, 0xffffffe ;  /* 0x0ffffffe00007836 */ /* 0x002fcc0000000000 */
[----:B------:R-:W1:Y:S02]  /*0130*/  F2I.FTZ.U32.TRUNC.NTZ R0, R0 ;  /* 0x0000000000007305 */ /* 0x000e64000021f000 */
[----:B-1----:R-:W-:-:S13]  /*0140*/  R2UR UR5, R0 ;  /* 0x00000000000572ca */ /* 0x002fda00000e0000 */
[----:B------:R-:W-:-:S04]  /*0150*/  UIADD3 UR4, UPT, UPT, URZ, -UR5, URZ ;  /* 0x80000005ff047290 */ /* 0x000fc8000fffe0ff */
[----:B------:R-:W-:-:S03]  /*0160*/  UIMAD UR7, UR4, UR6, URZ ;  /* 0x00000006040772a4 */ /* 0x000fc6000f8e02ff */
[----:B------:R-:W-:Y:S02]  /*0170*/  UMOV UR4, URZ ;  /* 0x000000ff00047c82 */ /* 0x000fe40008000000 */
[----:B------:R-:W-:-:S04]  /*0180*/  UIMAD.WIDE.U32 UR4, UR5, UR7, UR4 ;  /* 0x00000007050472a5 */ /* 0x000fc8000f8e0004 */
[----:B--2---:R-:W-:Y:S02]  /*0190*/  UIMAD.WIDE.U32 UR16, UR5, UR26, URZ ;  /* 0x0000001a051072a5 */ /* 0x004fe4000f8e00ff */
[----:B------:R-:W1:Y:S02]  /*01a0*/  LDCU.U8 UR7, c[0x0][0x532] ;  /* 0x0000a640ff0777ac */ /* 0x000e640008000000 */
[----:B------:R-:W-:-:S03]  /*01b0*/  UIADD3 UR12, UPT, UPT, -UR17, URZ, URZ ;  /* 0x000000ff110c7290 */ /* 0x000fc6000fffe1ff */
[----:B------:R-:W2:Y:S01]  /*01c0*/  LDCU.64 UR4, c[0x0][0x468] ;  /* 0x00008d00ff0477ac */ /* 0x000ea20008000a00 */
[----:B------:R-:W-:-:S04]  /*01d0*/  UIMAD UR12, UR6, UR12, UR26 ;  /* 0x0000000c060c72a4 */ /* 0x000fc8000f8e021a */
[----:B------:R-:W-:Y:S02]  /*01e0*/  UISETP.GE.U32.AND UP4, UPT, UR12, UR6, UPT ;  /* 0x000000060c00728c */ /* 0x000fe4000bf86070 */
[----:B--2---:R-:W-:-:S09]  /*01f0*/  UISETP.EQ.U32.AND UP5, UPT, UR4, URZ, UPT ;  /* 0x000000ff0400728c */ /* 0x004fd2000bfa2070 */
[----:B------:R-:W-:Y:S02]  /*0200*/  @UP4 UIADD3 UR12, UPT, UPT, UR12, -UR6, URZ ;  /* 0x800000060c0c4290 */ /* 0x000fe4000fffe0ff */
[----:B------:R-:W-:Y:S02]  /*0210*/  @UP4 UIADD3 UR17, UPT, UPT, UR17, 0x1, URZ ;  /* 0x0000000111114890 */ /* 0x000fe4000fffe0ff */
[----:B------:R-:W-:Y:S02]  /*0220*/  UISETP.GE.U32.AND UP1, UPT, UR12, UR6, UPT ;  /* 0x000000060c00728c */ /* 0x000fe4000bf26070 */
[----:B-1----:R-:W-:-:S04]  /*0230*/  UISETP.NE.AND UP4, UPT, UR7, URZ, UPT ;  /* 0x000000ff0700728c */ /* 0x002fc8000bf85270 */
[----:B------:R-:W-:-:S05]  /*0240*/  UISETP.EQ.OR.EX UP5, UPT, UR5, URZ, !UP4, UP5 ;  /* 0x000000ff0500728c */ /* 0x000fca000e7a2750 */
[----:B------:R-:W-:Y:S01]  /*0250*/  @UP1 UIADD3 UR17, UPT, UPT, UR17, 0x1, URZ ;  /* 0x0000000111111890 */ /* 0x000fe2000fffe0ff */
[----:B------:R-:W-:Y:S01]  /*0260*/  PLOP3.LUT P2, PT, PT, PT, UP5, 0x80, 0x8 ;  /* 0x000000000008781c */ /* 0x000fe20003f4f058 */
[----:B------:R-:W-:-:S04]  /*0270*/  @!UP0 ULOP3.LUT UR17, URZ, UR6, URZ, 0x33, !UPT ;  /* 0x00000006ff118292 */ /* 0x000fc8000f8e33ff */
[----:B------:R-:W-:Y:S02]  /*0280*/  USHF.L.U32 UR9, UR17, 0x2, URZ ;  /* 0x0000000211097899 */ /* 0x000fe400080006ff */
[----:B------:R-:W-:Y:S02]  /*0290*/  USHF.R.U32.HI UR8, URZ, 0x1e, UR17 ;  /* 0x0000001eff087899 */ /* 0x000fe40008011611 */
[----:B------:R-:W-:Y:S02]  /*02a0*/  @UP2 UIADD3 UR12, UP0, UPT, UR9, UR10, URZ ;  /* 0x0000000a090c2290 */ /* 0x000fe4000ff1e0ff */
[----:B------:R-:W-:Y:S02]  /*02b0*/  UIADD3 UR7, UP1, UPT, UR9, UR4, URZ ;  /* 0x0000000409077290 */ /* 0x000fe4000ff3e0ff */
[----:B-----5:R-:W-:Y:S02]  /*02c0*/  UIMAD.WIDE.U32 UR14, UR17, 0x4, UR14 ;  /* 0x00000004110e78a5 */ /* 0x020fe4000f8e000e */
[----:B------:R-:W-:-:S02]  /*02d0*/  @UP2 UIADD3.X UR13, UPT, UPT, UR8, UR11, URZ, UP0, !UPT ;  /* 0x0000000b080d2290 */ /* 0x000fc400087fe4ff */
[----:B------:R-:W-:Y:S01]  /*02e0*/  UIADD3.X UR10, UPT, UPT, UR8, UR5, URZ, UP1, !UPT ;  /* 0x00000005080a7290 */ /* 0x000fe20008ffe4ff */
[----:B------:R-:W-:Y:S02]  /*02f0*/  IMAD.U32 R6, RZ, RZ, UR7 ;  /* 0x00000007ff067e24 */ /* 0x000fe4000f8e00ff */
[----:B------:R-:W-:Y:S02]  /*0300*/  IMAD.U32 R10, RZ, RZ, UR14 ;  /* 0x0000000eff0a7e24 */ /* 0x000fe4000f8e00ff */
[----:B------:R-:W-:Y:S02]  /*0310*/  IMAD.U32 R11, RZ, RZ, UR15 ;  /* 0x0000000fff0b7e24 */ /* 0x000fe4000f8e00ff */
[----:B------:R-:W-:Y:S02]  /*0320*/  IMAD.U32 R8, RZ, RZ, UR12 ;  /* 0x0000000cff087e24 */ /* 0x000fe4000f8e00ff */
[----:B------:R-:W-:Y:S01]  /*0330*/  IMAD.U32 R9, RZ, RZ, UR13 ;  /* 0x0000000dff097e24 */ /* 0x000fe2000f8e00ff */
[----:B------:R-:W2:Y:S01]  /*0340*/  @P3 LDG.E R4, desc[UR20][R10.64] ;  /* 0x000000140a043981 */ /* 0x000ea2000c1e1900 */
[----:B------:R-:W-:-:S03]  /*0350*/  IMAD.U32 R7, RZ, RZ, UR10 ;  /* 0x0000000aff077e24 */ /* 0x000fc6000f8e00ff */
[----:B------:R-:W3:Y:S04]  /*0360*/  @P1 LDG.E R0, desc[UR20][R10.64+0x4] ;  /* 0x000004140a001981 */ /* 0x000ee8000c1e1900 */
[----:B------:R-:W4:Y:S04]  /*0370*/  @P0 LDG.E R2, desc[UR20][R8.64] ;  /* 0x0000001408020981 */ /* 0x000f28000c1e1900 */
[----:B------:R-:W5:Y:S01]  /*0380*/  @!P2 LDG.E R3, desc[UR20][R6.64] ;  /* 0x000000140603a981 */ /* 0x000f62000c1e1900 */
[----:B------:R-:W1:Y:S01]  /*0390*/  S2UR UR11, SR_CTAID.X ;  /* 0x00000000000b79c3 */ /* 0x000e620000002500 */
[----:B------:R-:W-:Y:S01]  /*03a0*/  UISETP.NE.U32.AND UP0, UPT, UR4, URZ, UPT ;  /* 0x000000ff0400728c */ /* 0x000fe2000bf05070 */
[----:B------:R-:W-:Y:S01]  /*03b0*/  UMOV UR25, 0xffffffff ;  /* 0xffffffff00197882 */ /* 0x000fe20000000000 */
[----:B------:R-:W-:-:S02]  /*03c0*/  UMOV UR27, 0xffffffff ;  /* 0xffffffff001b7882 */ /* 0x000fc40000000000 */
[----:B------:R-:W-:Y:S01]  /*03d0*/  UISETP.NE.AND.EX UP0, UPT, UR5, URZ, UPT, UP0 ;  /* 0x000000ff0500728c */ /* 0x000fe2000bf05300 */
[----:B------:R-:W-:Y:S02]  /*03e0*/  UMOV UR7, URZ ;  /* 0x000000ff00077c82 */ /* 0x000fe40008000000 */
[----:B------:R-:W1:Y:S01]  /*03f0*/  S2UR UR10, SR_CTAID.Y ;  /* 0x00000000000a79c3 */ /* 0x000e620000002600 */
[----:B------:R-:W-:Y:S01]  /*0400*/  UIADD3 UR5, UPT, UPT, -UR17, URZ, URZ ;  /* 0x000000ff11057290 */ /* 0x000fe2000fffe1ff */
[----:B------:R-:W1:Y:S03]  /*0410*/  @!UP3 LDCU UR24, c[0x0][0x434] ;  /* 0x00008680ff18b7ac */ /* 0x000e660008000800 */
[----:B------:R-:W-:-:S03]  /*0420*/  UIMAD UR26, UR6, UR5, UR26 ;  /* 0x00000005061a72a4 */ /* 0x000fc6000f8e021a */
[----:B------:R-:W1:Y:S01]  /*0430*/  @!UP0 LDCU UR12, c[0x0][0x438] ;  /* 0x00008700ff0c87ac */ /* 0x000e620008000800 */
[----:B--2---:R-:W-:Y:S02]  /*0440*/  @P3 R2UR UR25, R4 ;  /* 0x00000000041932ca */ /* 0x004fe400000e0000 */
[----:B---3--:R-:W-:Y:S02]  /*0450*/  @P1 R2UR UR4, R0 ;  /* 0x00000000000412ca */ /* 0x008fe400000e0000 */
[----:B----4-:R-:W-:Y:S02]  /*0460*/  @P0 R2UR UR7, R2 ;  /* 0x00000000020702ca */ /* 0x010fe400000e0000 */
[----:B-----5:R-:W-:-:S09]  /*0470*/  @!P2 R2UR UR27, R3 ;  /* 0x00000000031ba2ca */ /* 0x020fd200000e0000 */
[----:B-1----:R-:W-:Y:S01]  /*0480*/  @UP3 UIADD3 UR24, UPT, UPT, UR4, -UR25, URZ ;  /* 0x8000001904183290 */ /* 0x002fe2000fffe0ff */
[----:B------:R-:W-:Y:S11]  /*0490*/  BRA.U !UP0, `(.L_x_1230) ;  /* 0x0000000108187547 */ /* 0x000ff6000b800000 */
[----:B------:R-:W-:-:S13]  /*04a0*/  PLOP3.LUT P0, PT, PT, PT, UP4, 0x80, 0x8 ;  /* 0x000000000008781c */ /* 0x000fda0003f0f048 */
[----:B------:R-:W2:Y:S04]  /*04b0*/  @P0 LDG.E R0, desc[UR20][R6.64+0x4] ;  /* 0x0000041406000981 */ /* 0x000ea8000c1e1900 */
[----:B------:R-:W3:Y:S01]  /*04c0*/  @!P0 LDG.E R2, desc[UR20][R6.64] ;  /* 0x0000001406028981 */ /* 0x000ee2000c1e1900 */
[----:B--2---:R-:W-:-:S13]  /*04d0*/  @P0 R2UR UR12, R0 ;  /* 0x00000000000c02ca */ /* 0x004fda00000e0000 */
[----:B------:R-:W-:-:S07]  /*04e0*/  @UP4 UIADD3 UR12, UPT, UPT, UR12, -UR27, URZ ;  /* 0x8000001b0c0c4290 */ /* 0x000fce000fffe0ff */
[----:B---3--:R-:W-:-:S15]  /*04f0*/  @!P0 R2UR UR12, R2 ;  /* 0x00000000020c82ca */ /* 0x008fde00000e0000 */
.L_x_1230:
[----:B------:R-:W1:Y:S02]  /*0500*/  LDCU.64 UR4, c[0x0][0x478] ;  /* 0x00008f00ff0477ac */ /* 0x000e640008000a00 */
[----:B-1----:R-:W-:-:S04]  /*0510*/  UISETP.NE.U32.AND UP2, UPT, UR4, URZ, UPT ;  /* 0x000000ff0400728c */ /* 0x002fc8000bf45070 */
[----:B------:R-:W-:-:S06]  /*0520*/  UISETP.NE.AND.EX UP2, UPT, UR5, URZ, UPT, UP2 ;  /* 0x000000ff0500728c */ /* 0x000fcc000bf45320 */
[----:B------:R-:W-:-:S05]  /*0530*/  PLOP3.LUT P0, PT, PT, PT, UP2, 0x80, 0x8 ;  /* 0x000000000008781c */ /* 0x000fca0003f0f028 */
[----:B------:R-:W-:Y:S01]  /*0540*/  @UP2 UIADD3 UR4, UP0, UPT, UR9, UR4, URZ ;  /* 0x0000000409042290 */ /* 0x000fe2000ff1e0ff */
[----:B------:R-:W1:Y:S03]  /*0550*/  @!UP2 LDCU UR13, c[0x0][0x43c] ;  /* 0x00008780ff0da7ac */ /* 0x000e660008000800 */
[----:B------:R-:W-:Y:S02]  /*0560*/  @UP2 UIADD3.X UR5, UPT, UPT, UR8, UR5, URZ, UP0, !UPT ;  /* 0x0000000508052290 */ /* 0x000fe400087fe4ff */
[----:B------:R-:W-:-:S04]  /*0570*/  IMAD.U32 R2, RZ, RZ, UR4 ;  /* 0x00000004ff027e24 */ /* 0x000fc8000f8e00ff */
[----:B------:R-:W-:-:S05]  /*0580*/  IMAD.U32 R3, RZ, RZ, UR5 ;  /* 0x00000005ff037e24 */ /* 0x000fca000f8e00ff */
[----:B------:R-:W2:Y:S01]  /*0590*/  @P0 LDG.E R0, desc[UR20][R2.64] ;  /* 0x0000001402000981 */ /* 0x000ea2000c1e1900 */
[----:B------:R-:W3:Y:S01]  /*05a0*/  @!UP2 LDCU.64 UR4, c[0x0][0x488] ;  /* 0x00009100ff04a7ac */ /* 0x000ee20008000a00 */
[----:B------:R-:W-:-:S04]  /*05b0*/  USHF.L.U32 UR22, UR11, 0x6, URZ ;  /* 0x000000060b167899 */ /* 0x000fc800080006ff */
[----:B------:R-:W-:Y:S02]  /*05c0*/  UISETP.GT.AND UP1, UPT, UR24, UR22, UPT ;  /* 0x000000161800728c */ /* 0x000fe4000bf24270 */
[----:B---3--:R-:W-:-:S04]  /*05d0*/  @!UP2 UISETP.NE.U32.AND UP0, UPT, UR4, URZ, UPT ;  /* 0x000000ff0400a28c */ /* 0x008fc8000bf05070 */
[----:B------:R-:W-:-:S04]  /*05e0*/  @!UP2 UISETP.NE.AND.EX UP0, UPT, UR5, URZ, UPT, UP0 ;  /* 0x000000ff0500a28c */ /* 0x000fc8000bf05300 */
[----:B-1----:R-:W-:Y:S01]  /*05f0*/  @!UP2 USEL UR13, UR13, URZ, UP0 ;  /* 0x000000ff0d0da287 */ /* 0x002fe20008000000 */
[----:B--2---:R-:W-:Y:S02]  /*0600*/  @P0 R2UR UR23, R0 ;  /* 0x00000000001702ca */ /* 0x004fe400000e0000 */
[----:B------:R-:W-:-:S11]  /*0610*/  PLOP3.LUT P0, PT, PT, PT, UP1, 0x80, 0x8 ;  /* 0x000000000008781c */ /* 0x000fd60003f0f018 */
[----:B------:R-:W-:Y:S02]  /*0620*/  @UP2 UIADD3 UR23, UPT, UPT, UR23, -UR7, URZ ;  /* 0x8000000717172290 */ /* 0x000fe4000fffe0ff */
[----:B------:R-:W-:Y:S01]  /*0630*/  @!UP2 UIADD3 UR23, UPT, UPT, UR13, UR12, -UR7 ;  /* 0x0000000c0d17a290 */ /* 0x000fe2000fffe807 */
[----:B------:R-:W-:Y:S11]  /*0640*/  @!P0 EXIT ;  /* 0x000000000000894d */ /* 0x000ff60003800000 */
[----:B------:R-:W1:Y:S01]  /*0650*/  LDCU UR4, c[0x0][0x374] ;  /* 0x00006e80ff0477ac */ /* 0x000e620008000800 */
[----:B------:R-:W2:Y:S01]  /*0660*/  LDC R0, c[0x0][0x374] ;  /* 0x0000dd00ff007b82 */ /* 0x000ea20000000800 */
[----:B------:R-:W3:Y:S01]  /*0670*/  S2R R227, SR_TID.X ;  /* 0x0000000000e37919 */ /* 0x000ee20000002100 */
[----:B------:R-:W4:Y:S01]  /*0680*/  LDCU UR12, c[0x0][0x438] ;  /* 0x00008700ff0c77ac */ /* 0x000f220008000800 */
[----:B------:R-:W-:Y:S01]  /*0690*/  UMOV UR18, URZ ;  /* 0x000000ff00127c82 */ /* 0x000fe20008000000 */
[----:B------:R-:W-:-:S04]  /*06a0*/  UIADD3 UR11, UPT, UPT, UR11, 0x1, URZ ;  /* 0x000000010b0b7890 */ /* 0x000fc8000fffe0ff */
[----:B------:R-:W-:Y:S02]  /*06b0*/  ULEA UR11, UR11, -UR24, 0x6 ;  /* 0x800000180b0b7291 */ /* 0x000fe4000f8e30ff */
[----:B-1----:R-:W-:Y:S02]  /*06c0*/  UISETP.NE.AND UP1, UPT, UR4, URZ, UPT ;  /* 0x000000ff0400728c */ /* 0x002fe4000bf25270 */
[----:B----4-:R-:W-:Y:S01]  /*06d0*/  UIADD3 UR12, UPT, UPT, UR12, 0xff, URZ ;  /* 0x000000ff0c0c7890 */ /* 0x010fe2000fffe0ff */
[----:B--2---:R-:W-:-:S03]  /*06e0*/  IABS R2, R0 ;  /* 0x0000000000027213 */ /* 0x004fc60000000000 */
[----:B------:R-:W-:Y:S01]  /*06f0*/  USHF.R.S32.HI UR5, URZ, 0x1f, UR12 ;  /* 0x0000001fff057899 */ /* 0x000fe2000801140c */
[----:B------:R-:W-:Y:S02]  /*0700*/  IABS R0, R0 ;  /* 0x0000000000007213 */ /* 0x000fe40000000000 */
[----:B------:R-:W-:Y:S01]  /*0710*/  R2UR UR13, R2 ;  /* 0x00000000020d72ca */ /* 0x000fe200000e0000 */
[----:B------:R-:W-:Y:S02]  /*0720*/  ULEA.HI UR5, UR5, UR12, URZ, 0x8 ;  /* 0x0000000c05057291 */ /* 0x000fe4000f8f40ff */
[----:B------:R-:W-:Y:S02]  /*0730*/  IMAD.MOV R0, RZ, RZ, -R0 ;  /* 0x000000ffff007224 */ /* 0x000fe400078e0a00 */
[----:B------:R-:W-:-:S03]  /*0740*/  ULEA.HI.SX32 UR14, UR5, UR4, 0x18 ;  /* 0x00000004050e7291 */ /* 0x000fc6000f8fc2ff */
[----:B------:R-:W-:Y:S01]  /*0750*/  R2UR UR15, R0 ;  /* 0x00000000000f72ca */ /* 0x000fe200000e0000 */
[----:B------:R-:W-:-:S04]  /*0760*/  UIADD3 UR14, UPT, UPT, UR14, -0x1, URZ ;  /* 0xffffffff0e0e7890 */ /* 0x000fc8000fffe0ff */
[----:B------:R-:W1:Y:S08]  /*0770*/  I2F.RP R4, UR13 ;  /* 0x0000000d00047d06 */ /* 0x000e700008209400 */
[----:B-1----:R-:W1:Y:S02]  /*0780*/  MUFU.RCP R3, R4 ;  /* 0x0000000400037308 */ /* 0x002e640000001000 */
[----:B-1----:R-:W-:-:S06]  /*0790*/  VIADD R3, R3, 0xffffffe ;  /* 0x0ffffffe03037836 */ /* 0x002fcc0000000000 */
[----:B------:R-:W1:Y:S02]  /*07a0*/  F2I.FTZ.U32.TRUNC.NTZ R2, R3 ;  /* 0x0000000300027305 */ /* 0x000e64000021f000 */
[----:B-1----:R-:W-:Y:S01]  /*07b0*/  R2UR UR19, R2 ;  /* 0x00000000021372ca */ /* 0x002fe200000e0000 */
[----:B------:R-:W-:Y:S01]  /*07c0*/  IMAD.U32 R2, RZ, RZ, UR14 ;  /* 0x0000000eff027e24 */ /* 0x000fe2000f8e00ff */
[----:B------:R-:W-:-:S04]  /*07d0*/  ULOP3.LUT UR14, UR14, UR4, URZ, 0x3c, !UPT ;  /* 0x000000040e0e7292 */ /* 0x000fc8000f8e3cff */
[----:B------:R-:W-:-:S04]  /*07e0*/  IABS R2, R2 ;  /* 0x0000000200027213 */ /* 0x000fc80000000000 */
[----:B------:R-:W-:-:S03]  /*07f0*/  R2UR UR12, R2 ;  /* 0x00000000020c72ca */ /* 0x000fc600000e0000 */
[----:B------:R-:W-:-:S04]  /*0800*/  UIADD3 UR5, UPT, UPT, URZ, -UR19, URZ ;  /* 0x80000013ff057290 */ /* 0x000fc8000fffe0ff */
[----:B------:R-:W-:-:S04]  /*0810*/  UIMAD UR5, UR5, UR13, URZ ;  /* 0x0000000d050572a4 */ /* 0x000fc8000f8e02ff */
[----:B------:R-:W-:-:S07]  /*0820*/  UIMAD.WIDE.U32 UR18, UR19, UR5, UR18 ;  /* 0x00000005131272a5 */ /* 0x000fce000f8e0012 */
[----:B------:R-:W-:Y:S02]  /*0830*/  UMOV UR5, UR19 ;  /* 0x0000001300057c82 */ /* 0x000fe40008000000 */
[----:B------:R-:W-:-:S07]  /*0840*/  UIMAD.WIDE.U32 UR18, UR5, UR12, URZ ;  /* 0x0000000c051272a5 */ /* 0x000fce000f8e00ff */
[----:B------:R-:W-:Y:S02]  /*0850*/  UMOV UR5, UR19 ;  /* 0x0000001300057c82 */ /* 0x000fe40008000000 */
[----:B------:R-:W-:Y:S02]  /*0860*/  UIMAD UR12, UR5, UR15, UR12 ;  /* 0x0000000f050c72a4 */ /* 0x000fe4000f8e020c */
[----:B------:R-:W1:Y:S02]  /*0870*/  LDCU UR19, c[0x0][0x508] ;  /* 0x0000a100ff1377ac */ /* 0x000e640008000800 */
[----:B------:R-:W-:-:S11]  /*0880*/  UISETP.GT.U32.AND UP0, UPT, UR13, UR12, UPT ;  /* 0x0000000c0d00728c */ /* 0x000fd6000bf04070 */
[----:B------:R-:W-:Y:S02]  /*0890*/  @!UP0 UIADD3 UR12, UPT, UPT, UR12, -UR13, URZ ;  /* 0x8000000d0c0c8290 */ /* 0x000fe4000fffe0ff */
[----:B------:R-:W-:Y:S02]  /*08a0*/  @!UP0 UIADD3 UR5, UPT, UPT, UR5, 0x1, URZ ;  /* 0x0000000105058890 */ /* 0x000fe4000fffe0ff */
[----:B------:R-:W-:Y:S02]  /*08b0*/  UISETP.GE.U32.AND UP2, UPT, UR12, UR13, UPT ;  /* 0x0000000d0c00728c */ /* 0x000fe4000bf46070 */
[----:B------:R-:W-:Y:S02]  /*08c0*/  UIADD3 UR12, UPT, UPT, UR23, 0xff, URZ ;  /* 0x000000ff170c7890 */ /* 0x000fe4000fffe0ff */
[----:B------:R-:W-:Y:S02]  /*08d0*/  UISETP.GE.AND UP0, UPT, UR14, URZ, UPT ;  /* 0x000000ff0e00728c */ /* 0x000fe4000bf06270 */
[----:B------:R-:W-:-:S04]  /*08e0*/  USHF.R.S32.HI UR14, URZ, 0x1f, UR12 ;  /* 0x0000001fff0e7899 */ /* 0x000fc8000801140c */
[----:B------:R-:W-:Y:S02]  /*08f0*/  ULEA.HI UR14, UR14, UR12, URZ, 0x8 ;  /* 0x0000000c0e0e7291 */ /* 0x000fe4000f8f40ff */
[----:B------:R-:W-:Y:S02]  /*0900*/  @UP2 UIADD3 UR5, UPT, UPT, UR5, 0x1, URZ ;  /* 0x0000000105052890 */ /* 0x000fe4000fffe0ff */
[----:B-1----:R-:W-:-:S05]  /*0910*/  UIADD3 UR12, UPT, UPT, UR12, UR19, UR11 ;  /* 0x000000130c0c7290 */ /* 0x002fca000fffe00b */
[----:B------:R-:W-:Y:S01]  /*0920*/  UMOV UR13, UR5 ;  /* 0x00000005000d7c82 */ /* 0x000fe20008000000 */
[----:B------:R-:W-:Y:S02]  /*0930*/  USHF.R.S32.HI UR5, URZ, 0x8, UR14 ;  /* 0x00000008ff057899 */ /* 0x000fe4000801140e */
[----:B------:R-:W-:Y:S02]  /*0940*/  @!UP0 UIADD3 UR13, UPT, UPT, -UR13, URZ, URZ ;  /* 0x000000ff0d0d8290 */ /* 0x000fe4000fffe1ff */
[----:B------:R-:W-:Y:S02]  /*0950*/  @!UP1 ULOP3.LUT UR13, URZ, UR4, URZ, 0x33, !UPT ;  /* 0x00000004ff0d9292 */ /* 0x000fe4000f8e33ff */
[----:B------:R-:W-:Y:S01]  /*0960*/  IMAD.U32 R3, RZ, RZ, UR5 ;  /* 0x00000005ff037e24 */ /* 0x000fe2000f8e00ff */
[----:B------:R-:W-:Y:S02]  /*0970*/  USHF.R.S32.HI UR4, URZ, 0x1f, UR12 ;  /* 0x0000001fff047899 */ /* 0x000fe4000801140c */
[----:B------:R-:W-:Y:S01]  /*0980*/  UIMAD UR16, UR13, UR10, URZ ;  /* 0x0000000a0d1072a4 */ /* 0x000fe2000f8e02ff */
[----:B------:R-:W-:Y:S01]  /*0990*/  IMAD.U32 R0, RZ, RZ, UR13 ;  /* 0x0000000dff007e24 */ /* 0x000fe2000f8e00ff */
[----:B------:R-:W-:-:S04]  /*09a0*/  ULEA.HI UR4, UR4, UR12, URZ, 0x8 ;  /* 0x0000000c04047291 */ /* 0x000fc8000f8f40ff */
[----:B------:R-:W-:Y:S01]  /*09b0*/  VIADDMNMX R0, R0, UR16, R3, PT ;  /* 0x0000001000007c46 */ /* 0x000fe2000b800103 */
[----:B------:R-:W-:-:S03]  /*09c0*/  USHF.R.S32.HI UR4, URZ, 0x8, UR4 ;  /* 0x00000008ff047899 */ /* 0x000fc60008011404 */
[----:B------:R-:W-:-:S13]  /*09d0*/  R2UR UR18, R0 ;  /* 0x00000000001272ca */ /* 0x000fda00000e0000 */
[----:B------:R-:W-:-:S04]  /*09e0*/  UISETP.LT.AND UP0, UPT, UR18, UR4, UPT ;  /* 0x000000041200728c */ /* 0x000fc8000bf01270 */
[----:B------:R-:W-:-:S04]  /*09f0*/  USEL UR18, UR18, UR4, UP0 ;  /* 0x0000000412127287 */ /* 0x000fc80008000000 */
[----:B------:R-:W-:-:S09]  /*0a00*/  UISETP.GE.AND UP0, UPT, UR16, UR18, UPT ;  /* 0x000000121000728c */ /* 0x000fd2000bf06270 */
[----:B---3--:R-:W-:Y:S05]  /*0a10*/  BRA.U !UP0, `(.L_x_1231) ;  /* 0x00000005082c7547 */ /* 0x008fea000b800000 */
[----:B------:R-:W1:Y:S01]  /*0a20*/  LDCU.64 UR4, c[0x0][0x430] ;  /* 0x00008600ff0477ac */ /* 0x000e620008000a00 */
[----:B------:R-:W-:Y:S01]  /*0a30*/  IMAD.SHL.U32 R4, R227, 0x4, RZ ;  /* 0x00000004e3047824 */ /* 0x000fe200078e00ff */
[----:B------:R-:W-:Y:S01]  /*0a40*/  SHF.R.U32.HI R2, RZ, 0x4, R227 ;  /* 0x00000004ff027819 */ /* 0x000fe200000116e3 */
[----:B------:R-:W2:Y:S03]  /*0a50*/  LDCU UR8, c[0x0][0x44c] ;  /* 0x00008980ff0877ac */ /* 0x000ea60008000800 */
[----:B------:R-:W-:Y:S01]  /*0a60*/  LOP3.LUT R0, R4, 0xffc, RZ, 0xc0, !PT ;  /* 0x00000ffc04007812 */ /* 0x000fe200078ec0ff */
[----:B------:R-:W-:Y:S01]  /*0a70*/  VIADD R9, R2, 0x8 ;  /* 0x0000000802097836 */ /* 0x000fe20000000000 */
[----:B------:R-:W-:Y:S01]  /*0a80*/  LOP3.LUT R4, R4, 0x3c, RZ, 0xc0, !PT ;  /* 0x0000003c04047812 */ /* 0x000fe200078ec0ff */
[C---:B------:R-:W-:Y:S02]  /*0a90*/  VIADD R8, R2.reuse, 0x10 ;  /* 0x0000001002087836 */ /* 0x040fe40000000000 */
[----:B------:R-:W-:Y:S01]  /*0aa0*/  VIADD R7, R2, 0x18 ;  /* 0x0000001802077836 */ /* 0x000fe20000000000 */
[----:B------:R-:W-:Y:S01]  /*0ab0*/  ISETP.NE.AND P6, PT, R4, RZ, PT ;  /* 0x000000ff0400720c */ /* 0x000fe20003fc5270 */
[----:B------:R-:W-:-:S02]  /*0ac0*/  VIADD R6, R2, 0x20 ;  /* 0x0000002002067836 */ /* 0x000fc40000000000 */
[----:B------:R-:W-:Y:S01]  /*0ad0*/  VIADD R5, R2, 0x28 ;  /* 0x0000002802057836 */ /* 0x000fe20000000000 */
[----:B-1----:R-:W-:Y:S01]  /*0ae0*/  UIMAD UR9, UR10, UR4, UR17 ;  /* 0x000000040a0972a4 */ /* 0x002fe2000f8e0211 */
[----:B------:R-:W1:Y:S03]  /*0af0*/  LDCU UR4, c[0x0][0x440] ;  /* 0x00008800ff0477ac */ /* 0x000e660008000800 */
[----:B------:R-:W-:Y:S01]  /*0b00*/  UIMAD UR9, UR9, UR6, UR26 ;  /* 0x00000006090972a4 */ /* 0x000fe2000f8e021a */
[----:B------:R-:W3:Y:S03]  /*0b10*/  LDCU.64 UR6, c[0x0][0x3f8] ;  /* 0x00007f00ff0677ac */ /* 0x000ee60008000a00 */
[----:B------:R-:W-:-:S04]  /*0b20*/  UIMAD UR9, UR9, UR5, UR22 ;  /* 0x00000005090972a4 */ /* 0x000fc8000f8e0216 */
[----:B--2---:R-:W-:Y:S01]  /*0b30*/  UIMAD UR8, UR9, UR8, URZ ;  /* 0x00000008090872a4 */ /* 0x004fe2000f8e02ff */
[----:B-1----:R-:W-:Y:S01]  /*0b40*/  ISETP.GE.AND P2, PT, R4, UR4, PT ;  /* 0x0000000404007c0c */ /* 0x002fe2000bf46270 */
[----:B------:R-:W1:Y:S04]  /*0b50*/  LDCU.64 UR4, c[0x0][0x428] ;  /* 0x00008500ff0477ac */ /* 0x000e680008000a00 */
[----:B------:R-:W-:Y:S01]  /*0b60*/  IMAD.U32 R3, RZ, RZ, UR8 ;  /* 0x00000008ff037e24 */ /* 0x000fe2000f8e00ff */
[----:B------:R-:W-:Y:S01]  /*0b70*/  IADD3 R0, P0, PT, R0, UR8, RZ ;  /* 0x0000000800007c10 */ /* 0x000fe2000ff1e0ff */
[----:B------:R-:W-:Y:S01]  /*0b80*/  VIADD R4, R2, 0x30 ;  /* 0x0000003002047836 */ /* 0x000fe20000000000 */
[----:B------:R-:W-:Y:S02]  /*0b90*/  UIADD3 UR8, UPT, UPT, -UR22, UR24, URZ ;  /* 0x0000001816087290 */ /* 0x000fe4000fffe1ff */
[----:B------:R-:W-:-:S02]  /*0ba0*/  LEA.HI.X.SX32 R3, R3, RZ, 0x1, P0 ;  /* 0x000000ff03037211 */ /* 0x000fc400000f0eff */
[C---:B---3--:R-:W-:Y:S02]  /*0bb0*/  LEA R10, P0, R0.reuse, UR6, 0x2 ;  /* 0x00000006000a7c11 */ /* 0x048fe4000f8010ff */
[----:B------:R-:W-:Y:S02]  /*0bc0*/  ISETP.GE.OR P3, PT, R9, UR8, P2 ;  /* 0x0000000809007c0c */ /* 0x000fe40009766670 */
[----:B------:R-:W-:Y:S01]  /*0bd0*/  LEA.HI.X R11, R0, UR7, R3, 0x2, P0 ;  /* 0x00000007000b7c11 */ /* 0x000fe200080f1403 */
[----:B------:R-:W-:Y:S01]  /*0be0*/  VIADD R3, R2, 0x38 ;  /* 0x0000003802037836 */ /* 0x000fe20000000000 */
[----:B------:R-:W-:Y:S01]  /*0bf0*/  ISETP.GE.OR P0, PT, R8, UR8, P2 ;  /* 0x0000000808007c0c */ /* 0x000fe20009706670 */
[----:B------:R-:W-:Y:S01]  /*0c00*/  IMAD.U32 R0, RZ, RZ, UR9 ;  /* 0x00000009ff007e24 */ /* 0x000fe2000f8e00ff */
[----:B------:R-:W-:Y:S02]  /*0c10*/  ISETP.GE.OR P4, PT, R2, UR8, P2 ;  /* 0x0000000802007c0c */ /* 0x000fe40009786670 */
[----:B------:R-:W-:-:S02]  /*0c20*/  ISETP.GE.OR P1, PT, R7, UR8, P2 ;  /* 0x0000000807007c0c */ /* 0x000fc40009726670 */
[----:B------:R-:W-:-:S03]  /*0c30*/  ISETP.GE.OR P5, PT, R6, UR8, P2 ;  /* 0x0000000806007c0c */ /* 0x000fc600097a6670 */
[----:B------:R2:W-:Y:S01]  /*0c40*/  @!P3 STG.E.128 desc[UR20][R10.64+0x800], RZ ;  /* 0x000800ff0a00b986 */ /* 0x0005e2000c101d14 */
[----:B------:R-:W-:-:S03]  /*0c50*/  ISETP.GE.OR P3, PT, R4, UR8, P2 ;  /* 0x0000000804007c0c */ /* 0x000fc60009766670 */
[----:B------:R2:W-:Y:S01]  /*0c60*/  @!P0 STG.E.128 desc[UR20][R10.64+0x1000], RZ ;  /* 0x001000ff0a008986 */ /* 0x0005e2000c101d14 */
[----:B------:R-:W-:-:S03]  /*0c70*/  ISETP.GE.OR P0, PT, R2, UR8, P6 ;  /* 0x0000000802007c0c */ /* 0x000fc6000b706670 */
[----:B------:R2:W-:Y:S01]  /*0c80*/  @!P4 STG.E.128 desc[UR20][R10.64], RZ ;  /* 0x000000ff0a00c986 */ /* 0x0005e2000c101d14 */
[----:B------:R-:W-:Y:S02]  /*0c90*/  ISETP.GE.OR P4, PT, R5, UR8, P2 ;  /* 0x0000000805007c0c */ /* 0x000fe40009786670 */
[----:B------:R-:W-:Y:S01]  /*0ca0*/  ISETP.GE.OR P2, PT, R3, UR8, P2 ;  /* 0x0000000803007c0c */ /* 0x000fe20009746670 */
[----:B------:R2:W-:Y:S01]  /*0cb0*/  @!P1 STG.E.128 desc[UR20][R10.64+0x1800], RZ ;  /* 0x001800ff0a009986 */ /* 0x0005e2000c101d14 */
[----:B------:R-:W-:-:S03]  /*0cc0*/  IADD3 R2, P1, PT, R2, UR9, RZ ;  /* 0x0000000902027c10 */ /* 0x000fc6000ff3e0ff */
[----:B------:R2:W-:Y:S01]  /*0cd0*/  @!P5 STG.E.128 desc[UR20][R10.64+0x2000], RZ ;  /* 0x002000ff0a00d986 */ /* 0x0005e2000c101d14 */
[----:B------:R-:W-:Y:S02]  /*0ce0*/  ISETP.GE.OR P5, PT, R9, UR8, P6 ;  /* 0x0000000809007c0c */ /* 0x000fe4000b7a6670 */
[----:B------:R-:W-:Y:S01]  /*0cf0*/  LEA.HI.X.SX32 R9, R0, RZ, 0x1, P1 ;  /* 0x000000ff00097211 */ /* 0x000fe200008f0eff */
[----:B------:R2:W-:Y:S01]  /*0d00*/  @!P3 STG.E.128 desc[UR20][R10.64+0x3000], RZ ;  /* 0x003000ff0a00b986 */ /* 0x0005e2000c101d14 */
[C---:B-1----:R-:W-:Y:S02]  /*0d10*/  LEA R12, P1, R2.reuse, UR4, 0x2 ;  /* 0x00000004020c7c11 */ /* 0x042fe4000f8210ff */
[----:B------:R-:W-:Y:S01]  /*0d20*/  ISETP.GE.OR P3, PT, R7, UR8, P6 ;  /* 0x0000000807007c0c */ /* 0x000fe2000b766670 */
[----:B------:R-:W-:Y:S01]  /*0d30*/  @!P0 IMAD.MOV.U32 R7, RZ, RZ, -0x800000 ;  /* 0xff800000ff078424 */ /* 0x000fe200078e00ff */
[----:B------:R-:W-:Y:S01]  /*0d40*/  LEA.HI.X R13, R2, UR5, R9, 0x2, P1 ;  /* 0x00000005020d7c11 */ /* 0x000fe200088f1409 */
[----:B------:R2:W-:Y:S01]  /*0d50*/  @!P4 STG.E.128 desc[UR20][R10.64+0x2800], RZ ;  /* 0x002800ff0a00c986 */ /* 0x0005e2000c101d14 */
[----:B------:R-:W-:-:S02]  /*0d60*/  ISETP.GE.OR P4, PT, R8, UR8, P6 ;  /* 0x0000000808007c0c */ /* 0x000fc4000b786670 */
[----:B------:R-:W-:Y:S01]  /*0d70*/  ISETP.GE.OR P1, PT, R5, UR8, P6 ;  /* 0x0000000805007c0c */ /* 0x000fe2000b726670 */
[----:B------:R2:W-:Y:S01]  /*0d80*/  @!P2 STG.E.128 desc[UR20][R10.64+0x3800], RZ ;  /* 0x003800ff0a00a986 */ /* 0x0005e2000c101d14 */
[----:B------:R-:W-:Y:S01]  /*0d90*/  ISETP.GE.OR P2, PT, R6, UR8, P6 ;  /* 0x0000000806007c0c */ /* 0x000fe2000b746670 */
[----:B------:R-:W-:Y:S02]  /*0da0*/  @!P5 IMAD.MOV.U32 R21, RZ, RZ, -0x800000 ;  /* 0xff800000ff15d424 */ /* 0x000fe400078e00ff */
[----:B------:R2:W-:Y:S01]  /*0db0*/  @!P0 STG.E desc[UR20][R12.64], R7 ;  /* 0x000000070c008986 */ /* 0x0005e2000c101914 */
[----:B------:R-:W-:Y:S01]  /*0dc0*/  ISETP.GE.OR P0, PT, R4, UR8, P6 ;  /* 0x0000000804007c0c */ /* 0x000fe2000b706670 */
[----:B------:R-:W-:Y:S01]  /*0dd0*/  @!P3 IMAD.MOV.U32 R17, RZ, RZ, -0x800000 ;  /* 0xff800000ff11b424 */ /* 0x000fe200078e00ff */
[----:B------:R-:W-:Y:S01]  /*0de0*/  ISETP.GE.OR P6, PT, R3, UR8, P6 ;  /* 0x0000000803007c0c */ /* 0x000fe2000b7c6670 */
[----:B------:R2:W-:Y:S02]  /*0df0*/  @!P5 STG.E desc[UR20][R12.64+0x20], R21 ;  /* 0x000020150c00d986 */ /* 0x0005e4000c101914 */
[----:B------:R-:W-:-:S02]  /*0e00*/  @!P4 IMAD.MOV.U32 R19, RZ, RZ, -0x800000 ;  /* 0xff800000ff13c424 */ /* 0x000fc400078e00ff */
[----:B------:R-:W-:Y:S01]  /*0e10*/  @!P1 IMAD.MOV.U32 R9, RZ, RZ, -0x800000 ;  /* 0xff800000ff099424 */ /* 0x000fe200078e00ff */
[----:B------:R2:W-:Y:S01]  /*0e20*/  @!P3 STG.E desc[UR20][R12.64+0x60], R17 ;  /* 0x000060110c00b986 */ /* 0x0005e2000c101914 */
[----:B------:R-:W-:-:S03]  /*0e30*/  @!P2 IMAD.MOV.U32 R15, RZ, RZ, -0x800000 ;  /* 0xff800000ff0fa424 */ /* 0x000fc600078e00ff */
[----:B------:R2:W-:Y:S01]  /*0e40*/  @!P4 STG.E desc[UR20][R12.64+0x40], R19 ;  /* 0x000040130c00c986 */ /* 0x0005e2000c101914 */
[----:B------:R-:W-:-:S03]  /*0e50*/  @!P0 IMAD.MOV.U32 R5, RZ, RZ, -0x800000 ;  /* 0xff800000ff058424 */ /* 0x000fc600078e00ff */
[----:B------:R2:W-:Y:S04]  /*0e60*/  @!P2 STG.E desc[UR20][R12.64+0x80], R15 ;  /* 0x0000800f0c00a986 */ /* 0x0005e8000c101914 */
[----:B------:R2:W-:Y:S04]  /*0e70*/  @!P1 STG.E desc[UR20][R12.64+0xa0], R9 ;  /* 0x0000a0090c009986 */ /* 0x0005e8000c101914 */
[----:B------:R2:W-:Y:S01]  /*0e80*/  @!P0 STG.E desc[UR20][R12.64+0xc0], R5 ;  /* 0x0000c0050c008986 */ /* 0x0005e2000c101914 */
[----:B------:R-:W-:Y:S05]  /*0e90*/  @P6 EXIT ;  /* 0x000000000000694d */ /* 0x000fea0003800000 */
[----:B------:R-:W-:-:S05]  /*0ea0*/  MOV R3, 0xff800000 ;  /* 0xff80000000037802 */ /* 0x000fca0000000f00 */
[----:B------:R-:W-:Y:S01]  /*0eb0*/  STG.E desc[UR20][R12.64+0xe0], R3 ;  /* 0x0000e0030c007986 */ /* 0x000fe2000c101914 */
[----:B------:R-:W-:Y:S05]  /*0ec0*/  EXIT ;  /* 0x000000000000794d */ /* 0x000fea0003800000 */
.L_x_1231:
[----:B------:R-:W1:Y:S01]  /*0ed0*/  LDCU.64 UR4, c[0x0][0x4d8] ;  /* 0x00009b00ff0477ac */ /* 0x000e620008000a00 */
[----:B------:R-:W2:Y:S01]  /*0ee0*/  LDCU.64 UR12, c[0x0][0x4e0] ;  /* 0x00009c00ff0c77ac */ /* 0x000ea20008000a00 */
[----:B------:R-:W-:Y:S01]  /*0ef0*/  UMOV UR6, UR17 ;  /* 0x0000001100067c82 */ /* 0x000fe20008000000 */
[----:B-1----:R-:W-:-:S04]  /*0f00*/  UISETP.NE.U32.AND UP0, UPT, UR4, URZ, UPT ;  /* 0x000000ff0400728c */ /* 0x002fc8000bf05070 */
[----:B------:R-:W-:-:S09]  /*0f10*/  UISETP.NE.AND.EX UP0, UPT, UR5, URZ, UPT, UP0 ;  /* 0x000000ff0500728c */ /* 0x000fd2000bf05300 */
[----:B--2---:R-:W-:Y:S05]  /*0f20*/  BRA.U !UP0, `(.L_x_1232) ;  /* 0x0000000108187547 */ /* 0x004fea000b800000 */
[----:B------:R-:W-:-:S04]  /*0f30*/  UIADD3 UR4, UP0, UPT, UR9, UR4, URZ ;  /* 0x0000000409047290 */ /* 0x000fc8000ff1e0ff */
[----:B------:R-:W-:Y:S02]  /*0f40*/  UIADD3.X UR5, UPT, UPT, UR8, UR5, URZ, UP0, !UPT ;  /* 0x0000000508057290 */ /* 0x000fe400087fe4ff */
[----:B------:R-:W-:-:S04]  /*0f50*/  IMAD.U32 R2, RZ, RZ, UR4 ;  /* 0x00000004ff027e24 */ /* 0x000fc8000f8e00ff */
[----:B------:R-:W-:-:S05]  /*0f60*/  MOV R3, UR5 ;  /* 0x0000000500037c02 */ /* 0x000fca0008000f00 */
[----:B------:R-:W2:Y:S02]  /*0f70*/  LDG.E R2, desc[UR20][R2.64] ;  /* 0x0000001402027981 */ /* 0x000ea4000c1e1900 */
[----:B--2---:R-:W-:Y:S02]  /*0f80*/  R2UR UR6, R2 ;  /* 0x00000000020672ca */ /* 0x004fe400000e0000 */
.L_x_1232:
[----:B------:R-:W-:-:S04]  /*0f90*/  UISETP.NE.U32.AND UP2, UPT, UR12, URZ, UPT ;  /* 0x000000ff0c00728c */ /* 0x000fc8000bf45070 */
[----:B------:R-:W-:-:S09]  /*0fa0*/  UISETP.NE.AND.EX UP2, UPT, UR13, URZ, UPT, UP2 ;  /* 0x000000ff0d00728c */ /* 0x000fd2000bf45320 */
[----:B------:R-:W-:Y:S05]  /*0fb0*/  BRA.U !UP2, `(.L_x_1233) ;  /* 0x000000050a8c7547 */ /* 0x000fea000b800000 */
[----:B------:R-:W1:Y:S01]  /*0fc0*/  LDC R6, c[0x0][0x4f0] ;  /* 0x00013c00ff067b82 */ /* 0x000e620000000800 */
[----:B------:R-:W-:Y:S01]  /*0fd0*/  ULEA UR8, UR18, 0xffffff00, 0x8 ;  /* 0xffffff0012087891 */ /* 0x000fe2000f8e40ff */
[----:B------:R-:W2:Y:S05]  /*0fe0*/  LDCU.64 UR4, c[0x0][0x4e8] ;  /* 0x00009d00ff0477ac */ /* 0x000eaa0008000a00 */
[----:B------:R-:W-:Y:S01]  /*0ff0*/  MOV R0, UR8 ;  /* 0x0000000800007c02 */ /* 0x000fe20008000f00 */
[----:B------:R-:W3:Y:S03]  /*1000*/  LDCU.64 UR10, c[0x0][0x3b8] ;  /* 0x00007700ff0a77ac */ /* 0x000ee60008000a00 */
[----:B------:R-:W-:Y:S01]  /*1010*/  IABS R0, R0 ;  /* 0x0000000000007213 */ /* 0x000fe20000000000 */
[----:B--2---:R-:W-:Y:S01]  /*1020*/  UIMAD.WIDE.U32 UR6, UR17, UR4, URZ ;  /* 0x00000004110672a5 */ /* 0x004fe2000f8e00ff */
[----:B-1----:R-:W-:-:S03]  /*1030*/  IABS R3, R6 ;  /* 0x0000000600037213 */ /* 0x002fc60000000000 */
[----:B------:R-:W-:Y:S02]  /*1040*/  UIMAD UR5, UR17, UR5, UR7 ;  /* 0x00000005110572a4 */ /* 0x000fe4000f8e0207 */
[----:B------:R-:W-:Y:S01]  /*1050*/  ULEA UR4, UP0, UR6, UR12, 0x2 ;  /* 0x0000000c06047291 */ /* 0x000fe2000f8010ff */
[----:B------:R-:W1:Y:S03]  /*1060*/  I2F.RP R7, R3 ;  /* 0x0000000300077306 */ /* 0x000e660000209400 */
[----:B------:R-:W-:Y:S02]  /*1070*/  ULEA.HI.X UR5, UR6, UR13, UR5, 0x2, UP0 ;  /* 0x0000000d06057291 */ /* 0x000fe400080f1405 */
[----:B------:R-:W-:Y:S01]  /*1080*/  IMAD.U32 R234, RZ, RZ, UR4 ;  /* 0x00000004ffea7e24 */ /* 0x000fe2000f8e00ff */
[----:B------:R-:W2:Y:S03]  /*1090*/  LDCU.64 UR6, c[0x0][0x3a0] ;  /* 0x00007400ff0677ac */ /* 0x000ea60008000a00 */
[----:B------:R-:W-:-:S05]  /*10a0*/  MOV R235, UR5 ;  /* 0x0000000500eb7c02 */ /* 0x000fca0008000f00 */
[----:B------:R-:W4:Y:S01]  /*10b0*/  LDCU.64 UR4, c[0x0][0x3a8] ;  /* 0x00007500ff0477ac */ /* 0x000f220008000a00 */
[----:B-1----:R-:W1:Y:S02]  /*10c0*/  MUFU.RCP R4, R7 ;  /* 0x0000000700047308 */ /* 0x002e640000001000 */
[----:B-1----:R-:W-:-:S06]  /*10d0*/  IADD3 R4, PT, PT, R4, 0xffffffe, RZ ;  /* 0x0ffffffe04047810 */ /* 0x002fcc0007ffe0ff */
[----:B------:R-:W1:Y:S02]  /*10e0*/  F2I.FTZ.U32.TRUNC.NTZ R5, R4 ;  /* 0x0000000400057305 */ /* 0x000e64000021f000 */
[----:B-1----:R-:W-:Y:S02]  /*10f0*/  IMAD.MOV R2, RZ, RZ, -R5 ;  /* 0x000000ffff027224 */ /* 0x002fe400078e0a05 */
[----:B------:R-:W-:Y:S02]  /*1100*/  IMAD.MOV.U32 R4, RZ, RZ, RZ ;  /* 0x000000ffff047224 */ /* 0x000fe400078e00ff */
[----:B------:R-:W-:-:S04]  /*1110*/  IMAD R2, R2, R3, RZ ;  /* 0x0000000302027224 */ /* 0x000fc800078e02ff */
[----:B------:R-:W-:Y:S01]  /*1120*/  IMAD.HI.U32 R5, R5, R2, R4 ;  /* 0x0000000205057227 */ /* 0x000fe200078e0004 */
[----:B------:R-:W-:Y:S01]  /*1130*/  MOV R2, R0 ;  /* 0x0000000000027202 */ /* 0x000fe20000000f00 */
[----:B------:R-:W1:Y:S04]  /*1140*/  LDC R4, c[0x0][0x3e8] ;  /* 0x0000fa00ff047b82 */ /* 0x000e680000000800 */
[----:B------:R-:W-:-:S04]  /*1150*/  IMAD.HI.U32 R7, R5, R2, RZ ;  /* 0x0000000205077227 */ /* 0x000fc800078e00ff */
[----:B------:R-:W-:-:S04]  /*1160*/  IMAD.MOV R0, RZ, RZ, -R7 ;  /* 0x000000ffff007224 */ /* 0x000fc800078e0a07 */
[----:B------:R-:W-:-:S05]  /*1170*/  IMAD R0, R3, R0, R2 ;  /* 0x0000000003007224 */ /* 0x000fca00078e0202 */
[----:B------:R-:W-:-:S13]  /*1180*/  ISETP.GT.U32.AND P1, PT, R3, R0, PT ;  /* 0x000000000300720c */ /* 0x000fda0003f24070 */
[-C--:B------:R-:W-:Y:S01]  /*1190*/  @!P1 IADD3 R0, PT, PT, R0, -R3.reuse, RZ ;  /* 0x8000000300009210 */ /* 0x080fe20007ffe0ff */
[----:B------:R-:W-:Y:S01]  /*11a0*/  @!P1 VIADD R7, R7, 0x1 ;  /* 0x0000000107079836 */ /* 0x000fe20000000000 */
[----:B------:R-:W-:Y:S02]  /*11b0*/  ISETP.NE.AND P1, PT, R6, RZ, PT ;  /* 0x000000ff0600720c */ /* 0x000fe40003f25270 */
[----:B------:R-:W-:Y:S02]  /*11c0*/  ISETP.GE.U32.AND P2, PT, R0, R3, PT ;  /* 0x000000030000720c */ /* 0x000fe40003f46070 */
[----:B------:R-:W-:-:S04]  /*11d0*/  LOP3.LUT R0, R6, UR8, RZ, 0x3c, !PT ;  /* 0x0000000806007c12 */ /* 0x000fc8000f8e3cff */
[----:B------:R-:W-:-:S07]  /*11e0*/  ISETP.GE.AND P0, PT, R0, RZ, PT ;  /* 0x000000ff0000720c */ /* 0x000fce0003f06270 */
[----:B------:R-:W-:-:S06]  /*11f0*/  @P2 IADD3 R7, PT, PT, R7, 0x1, RZ ;  /* 0x0000000107072810 */ /* 0x000fcc0007ffe0ff */
[----:B------:R-:W-:Y:S02]  /*1200*/  @!P0 IADD3 R7, PT, PT, -R7, RZ, RZ ;  /* 0x000000ff07078210 */ /* 0x000fe40007ffe1ff */
[----:B------:R-:W-:-:S05]  /*1210*/  @!P1 LOP3.LUT R7, RZ, R6, RZ, 0x33, !PT ;  /* 0x00000006ff079212 */ /* 0x000fca00078e33ff */
[----:B------:R-:W-:-:S06]  /*1220*/  IMAD.WIDE R2, R7, 0x4, R234 ;  /* 0x0000000407027825 */ /* 0x000fcc00078e02ea */
[----:B------:R5:W3:Y:S01]  /*1230*/  LDG.E R2, desc[UR20][R2.64] ;  /* 0x0000001402027981 */ /* 0x000ae2000c1e1900 */
[----:B-1----:R-:W-:Y:S01]  /*1240*/  IABS R5, R4 ;  /* 0x0000000400057213 */ /* 0x002fe20000000000 */
[----:B------:R-:W-:Y:S01]  /*1250*/  IMAD.MOV R7, RZ, RZ, -R7 ;  /* 0x000000ffff077224 */ /* 0x000fe200078e0a07 */
[----:B------:R-:W-:Y:S02]  /*1260*/  MOV R0, UR26 ;  /* 0x0000001a00007c02 */ /* 0x000fe40008000f00 */
[----:B------:R-:W1:Y:S01]  /*1270*/  I2F.RP R10, R5 ;  /* 0x00000005000a7306 */ /* 0x000e620000209400 */
[----:B------:R-:W-:Y:S01]  /*1280*/  IMAD R6, R6, R7, UR8 ;  /* 0x0000000806067e24 */ /* 0x000fe2000f8e0207 */
[----:B------:R-:W-:Y:S01]  /*1290*/  IABS R0, R0 ;  /* 0x0000000000007213 */ /* 0x000fe20000000000 */
[----:B------:R-:W4:Y:S05]  /*12a0*/  LDCU.64 UR8, c[0x0][0x3c0] ;  /* 0x00007800ff0877ac */ /* 0x000f2a0008000a00 */
[----:B-1----:R-:W1:Y:S02]  /*12b0*/  MUFU.RCP R9, R10 ;  /* 0x0000000a00097308 */ /* 0x002e640000001000 */
[----:B-1----:R-:W-:-:S06]  /*12c0*/  IADD3 R9, PT, PT, R9, 0xffffffe, RZ ;  /* 0x0ffffffe09097810 */ /* 0x002fcc0007ffe0ff */
[----:B------:R-:W1:Y:S02]  /*12d0*/  F2I.FTZ.U32.TRUNC.NTZ R9, R9 ;  /* 0x0000000900097305 */ /* 0x000e64000021f000 */
[----:B-1----:R-:W-:-:S04]  /*12e0*/  IMAD.MOV R8, RZ, RZ, -R9 ;  /* 0x000000ffff087224 */ /* 0x002fc800078e0a09 */
[----:B-----5:R-:W-:Y:S01]  /*12f0*/  IMAD R3, R8, R5, RZ ;  /* 0x0000000508037224 */ /* 0x020fe200078e02ff */
[----:B------:R-:W-:-:S05]  /*1300*/  MOV R8, RZ ;  /* 0x000000ff00087202 */ /* 0x000fca0000000f00 */
[----:B------:R-:W-:-:S04]  /*1310*/  IMAD.HI.U32 R8, R9, R3, R8 ;  /* 0x0000000309087227 */ /* 0x000fc800078e0008 */
[----:B------:R-:W-:-:S04]  /*1320*/  IMAD.MOV.U32 R3, RZ, RZ, R0 ;  /* 0x000000ffff037224 */ /* 0x000fc800078e0000 */
[----:B------:R-:W-:-:S05]  /*1330*/  IMAD.HI.U32 R0, R8, R3, RZ ;  /* 0x0000000308007227 */ /* 0x000fca00078e00ff */
[----:B------:R-:W-:-:S05]  /*1340*/  IADD3 R8, PT, PT, -R0, RZ, RZ ;  /* 0x000000ff00087210 */ /* 0x000fca0007ffe1ff */
[----:B------:R-:W-:Y:S01]  /*1350*/  IMAD R8, R5, R8, R3 ;  /* 0x0000000805087224 */ /* 0x000fe200078e0203 */
[----:B------:R-:W-:-:S04]  /*1360*/  LOP3.LUT R3, R4, UR26, RZ, 0x3c, !PT ;  /* 0x0000001a04037c12 */ /* 0x000fc8000f8e3cff */
[----:B------:R-:W-:Y:S02]  /*1370*/  ISETP.GT.U32.AND P1, PT, R5, R8, PT ;  /* 0x000000080500720c */ /* 0x000fe40003f24070 */
[----:B------:R-:W-:-:S11]  /*1380*/  ISETP.GE.AND P0, PT, R3, RZ, PT ;  /* 0x000000ff0300720c */ /* 0x000fd60003f06270 */
[-C--:B------:R-:W-:Y:S02]  /*1390*/  @!P1 IADD3 R8, PT, PT, R8, -R5.reuse, RZ ;  /* 0x8000000508089210 */ /* 0x080fe40007ffe0ff */
[----:B------:R-:W-:Y:S02]  /*13a0*/  @!P1 IADD3 R0, PT, PT, R0, 0x1, RZ ;  /* 0x0000000100009810 */ /* 0x000fe40007ffe0ff */
[----:B------:R-:W-:Y:S02]  /*13b0*/  ISETP.GE.U32.AND P2, PT, R8, R5, PT ;  /* 0x000000050800720c */ /* 0x000fe40003f46070 */
[----:B------:R-:W-:-:S11]  /*13c0*/  ISETP.NE.AND P1, PT, R4, RZ, PT ;  /* 0x000000ff0400720c */ /* 0x000fd60003f25270 */
[----:B------:R-:W-:-:S05]  /*13d0*/  @P2 IADD3 R0, PT, PT, R0, 0x1, RZ ;  /* 0x0000000100002810 */ /* 0x000fca0007ffe0ff */
[----:B------:R-:W-:Y:S01]  /*13e0*/  @!P0 IMAD.MOV R0, RZ, RZ, -R0 ;  /* 0x000000ffff008224 */ /* 0x000fe200078e0a00 */
[----:B------:R-:W-:Y:S02]  /*13f0*/  @!P1 LOP3.LUT R0, RZ, R4, RZ, 0x33, !PT ;  /* 0x00000004ff009212 */ /* 0x000fe400078e33ff */
[----:B---3--:R-:W-:Y:S01]  /*1400*/  SHF.R.S32.HI R3, RZ, 0x1f, R2 ;  /* 0x0000001fff037819 */ /* 0x008fe20000011402 */
[----:B--2---:R-:W-:-:S04]  /*1410*/  IMAD.WIDE.U32 R8, R2, UR6, RZ ;  /* 0x0000000602087c25 */ /* 0x004fc8000f8e00ff */
[C---:B------:R-:W-:Y:S02]  /*1420*/  IMAD R5, R3.reuse, UR6, RZ ;  /* 0x0000000603057c24 */ /* 0x040fe4000f8e02ff */
[----:B----4-:R-:W-:Y:S02]  /*1430*/  IMAD R3, R3, UR4, RZ ;  /* 0x0000000403037c24 */ /* 0x010fe4000f8e02ff */
[C---:B------:R-:W-:Y:S02]  /*1440*/  IMAD R5, R2.reuse, UR7, R5 ;  /* 0x0000000702057c24 */ /* 0x040fe4000f8e0205 */
[C---:B------:R-:W-:Y:S02]  /*1450*/  IMAD R3, R2.reuse, UR5, R3 ;  /* 0x0000000502037c24 */ /* 0x040fe4000f8e0203 */
[----:B------:R-:W-:Y:S01]  /*1460*/  IMAD.WIDE.U32 R10, R2, UR4, RZ ;  /* 0x00000004020a7c25 */ /* 0x000fe2000f8e00ff */
[----:B------:R-:W1:Y:S01]  /*1470*/  LDCU.128 UR4, c[0x0][0x3d0] ;  /* 0x00007a00ff0477ac */ /* 0x000e620008000c00 */
[----:B------:R-:W-:-:S02]  /*1480*/  SHF.R.S32.HI R2, RZ, 0x1f, R6 ;  /* 0x0000001fff027819 */ /* 0x000fc40000011406 */
[----:B------:R-:W-:Y:S02]  /*1490*/  IADD3 R9, PT, PT, R9, R5, RZ ;  /* 0x0000000509097210 */ /* 0x000fe40007ffe0ff */
[----:B------:R-:W-:Y:S01]  /*14a0*/  IADD3 R11, PT, PT, R11, R3, RZ ;  /* 0x000000030b0b7210 */ /* 0x000fe20007ffe0ff */
[C---:B------:R-:W-:Y:S02]  /*14b0*/  IMAD R3, R2.reuse, UR10, RZ ;  /* 0x0000000a02037c24 */ /* 0x040fe4000f8e02ff */
[----:B------:R-:W-:Y:S01]  /*14c0*/  IMAD R5, R2, UR8, RZ ;  /* 0x0000000802057c24 */ /* 0x000fe2000f8e02ff */
[----:B------:R-:W-:Y:S01]  /*14d0*/  SHF.R.S32.HI R2, RZ, 0x1f, R0 ;  /* 0x0000001fff027819 */ /* 0x000fe20000011400 */
[C---:B------:R-:W-:Y:S02]  /*14e0*/  IMAD R3, R6.reuse, UR11, R3 ;  /* 0x0000000b06037c24 */ /* 0x040fe4000f8e0203 */
[----:B------:R-:W-:-:S04]  /*14f0*/  IMAD.WIDE.U32 R8, R6, UR10, R8 ;  /* 0x0000000a06087c25 */ /* 0x000fc8000f8e0008 */
[C---:B------:R-:W-:Y:S02]  /*1500*/  IMAD R5, R6.reuse, UR9, R5 ;  /* 0x0000000906057c24 */ /* 0x040fe4000f8e0205 */
[----:B------:R-:W-:-:S04]  /*1510*/  IMAD.WIDE.U32 R6, R6, UR8, R10 ;  /* 0x0000000806067c25 */ /* 0x000fc8000f8e000a */
[----:B------:R-:W-:Y:S01]  /*1520*/  IMAD.IADD R9, R9, 0x1, R3 ;  /* 0x0000000109097824 */ /* 0x000fe200078e0203 */
[----:B------:R-:W-:Y:S01]  /*1530*/  IADD3 R7, PT, PT, R7, R5, RZ ;  /* 0x0000000507077210 */ /* 0x000fe20007ffe0ff */
[C---:B-1----:R-:W-:Y:S02]  /*1540*/  IMAD R3, R2.reuse, UR4, RZ ;  /* 0x0000000402037c24 */ /* 0x042fe4000f8e02ff */
[----:B------:R-:W-:Y:S02]  /*1550*/  IMAD R5, R2, UR6, RZ ;  /* 0x0000000602057c24 */ /* 0x000fe4000f8e02ff */
[C---:B------:R-:W-:Y:S02]  /*1560*/  IMAD R3, R0.reuse, UR5, R3 ;  /* 0x0000000500037c24 */ /* 0x040fe4000f8e0203 */
[----:B------:R-:W-:-:S04]  /*1570*/  IMAD.WIDE.U32 R8, R0, UR4, R8 ;  /* 0x0000000400087c25 */ /* 0x000fc8000f8e0008 */
[C---:B------:R-:W-:Y:S02]  /*1580*/  IMAD R5, R0.reuse, UR7, R5 ;  /* 0x0000000700057c24 */ /* 0x040fe4000f8e0205 */
[----:B------:R-:W-:Y:S01]  /*1590*/  IMAD.WIDE.U32 R6, R0, UR6, R6 ;  /* 0x0000000600067c25 */ /* 0x000fe2000f8e0006 */
[----:B------:R-:W-:-:S03]  /*15a0*/  IADD3 R0, PT, PT, R9, R3, RZ ;  /* 0x0000000309007210 */ /* 0x000fc60007ffe0ff */
[----:B------:R-:W-:Y:S01]  /*15b0*/  IMAD.MOV.U32 R4, RZ, RZ, R8 ;  /* 0x000000ffff047224 */ /* 0x000fe200078e0008 */
[----:B------:R-:W-:Y:S02]  /*15c0*/  IADD3 R2, PT, PT, R7, R5, RZ ;  /* 0x0000000507027210 */ /* 0x000fe40007ffe0ff */
[----:B------:R-:W-:Y:S01]  /*15d0*/  MOV R8, R6 ;  /* 0x0000000600087202 */ /* 0x000fe20000000f00 */
[----:B------:R-:W-:Y:S06]  /*15e0*/  BRA `(.L_x_1234) ;  /* 0x0000000400807947 */ /* 0x000fec0003800000 */
.L_x_1233:
[----:B------:R-:W-:-:S09]  /*15f0*/  UISETP.NE.AND UP0, UPT, UR27, -0x1, UPT ;  /* 0xffffffff1b00788c */ /* 0x000fd2000bf05270 */
[----:B------:R-:W-:Y:S05]  /*1600*/  BRA.U UP0, `(.L_x_1235) ;  /* 0x0000000100347547 */ /* 0x000fea000b800000 */
[----:B------:R-:W1:Y:S01]  /*1610*/  LDCU.64 UR10, c[0x0][0x3b8] ;  /* 0x00007700ff0a77ac */ /* 0x000e620008000a00 */
[----:B------:R-:W2:Y:S01]  /*1620*/  LDCU.64 UR4, c[0x0][0x3a0] ;  /* 0x00007400ff0477ac */ /* 0x000ea20008000a00 */
[----:B------:R-:W-:Y:S02]  /*1630*/  USHF.R.S32.HI UR8, URZ, 0x1f, UR7 ;  /* 0x0000001fff087899 */ /* 0x000fe40008011407 */
[----:B------:R-:W-:Y:S02]  /*1640*/  USHF.R.S32.HI UR9, URZ, 0x1f, UR6 ;  /* 0x0000001fff097899 */ /* 0x000fe40008011406 */
[----:B-1----:R-:W-:Y:S02]  /*1650*/  UIMAD UR8, UR8, UR10, URZ ;  /* 0x0000000a080872a4 */ /* 0x002fe4000f8e02ff */
[----:B------:R-:W-:Y:S02]  /*1660*/  UIMAD.WIDE.U32 UR14, UR7, UR10, URZ ;  /* 0x0000000a070e72a5 */ /* 0x000fe4000f8e00ff */
[----:B------:R-:W-:-:S02]  /*1670*/  UIMAD UR8, UR7, UR11, UR8 ;  /* 0x0000000b070872a4 */ /* 0x000fc4000f8e0208 */
[----:B--2---:R-:W-:Y:S02]  /*1680*/  UIMAD UR9, UR9, UR4, URZ ;  /* 0x00000004090972a4 */ /* 0x004fe4000f8e02ff */
[----:B------:R-:W-:Y:S02]  /*1690*/  UIADD3 UR15, UPT, UPT, UR15, UR8, URZ ;  /* 0x000000080f0f7290 */ /* 0x000fe4000fffe0ff */
[----:B------:R-:W-:Y:S02]  /*16a0*/  UIMAD UR5, UR6, UR5, UR9 ;  /* 0x00000005060572a4 */ /* 0x000fe4000f8e0209 */
[----:B------:R-:W-:-:S04]  /*16b0*/  UIMAD.WIDE.U32 UR14, UR6, UR4, UR14 ;  /* 0x00000004060e72a5 */ /* 0x000fc8000f8e000e */
[----:B------:R-:W-:Y:S01]  /*16c0*/  UIADD3 UR15, UPT, UPT, UR15, UR5, URZ ;  /* 0x000000050f0f7290 */ /* 0x000fe2000fffe0ff */
[----:B------:R-:W-:Y:S11]  /*16d0*/  BRA `(.L_x_1236) ;  /* 0x0000000000187947 */ /* 0x000ff60003800000 */
.L_x_1235:
[----:B------:R-:W1:Y:S01]  /*16e0*/  LDCU.64 UR10, c[0x0][0x3b8] ;  /* 0x00007700ff0a77ac */ /* 0x000e620008000a00 */
[----:B------:R-:W-:-:S04]  /*16f0*/  UIADD3 UR15, UPT, UPT, UR7, UR27, URZ ;  /* 0x0000001b070f7290 */ /* 0x000fc8000fffe0ff */
[----:B-1----:R-:W-:Y:S02]  /*1700*/  UIMAD.WIDE.U32 UR4, UR15, UR10, URZ ;  /* 0x0000000a0f0472a5 */ /* 0x002fe4000f8e00ff */
[----:B------:R-:W-:-:S04]  /*1710*/  UIMAD UR15, UR15, UR11, URZ ;  /* 0x0000000b0f0f72a4 */ /* 0x000fc8000f8e02ff */
[----:B------:R-:W-:Y:S01]  /*1720*/  UIADD3 UR15, UPT, UPT, UR5, UR15, URZ ;  /* 0x0000000f050f7290 */ /* 0x000fe2000fffe0ff */
[----:B------:R-:W-:-:S11]  /*1730*/  UMOV UR14, UR4 ;  /* 0x00000004000e7c82 */ /* 0x000fd60008000000 */
.L_x_1236:
[----:B------:R-:W-:Y:S05]  /*1740*/  BRA.U UP0, `(.L_x_1237) ;  /* 0x0000000100347547 */ /* 0x000fea000b800000 */
[----:B------:R-:W1:Y:S01]  /*1750*/  LDCU.64 UR8, c[0x0][0x3c0] ;  /* 0x00007800ff0877ac */ /* 0x000e620008000a00 */
[----:B------:R-:W2:Y:S01]  /*1760*/  LDCU.64 UR4, c[0x0][0x3a8] ;  /* 0x00007500ff0477ac */ /* 0x000ea20008000a00 */
[----:B------:R-:W-:-:S04]  /*1770*/  USHF.R.S32.HI UR27, URZ, 0x1f, UR7 ;  /* 0x0000001fff1b7899 */ /* 0x000fc80008011407 */
[----:B-1----:R-:W-:Y:S02]  /*1780*/  UIMAD UR27, UR27, UR8, URZ ;  /* 0x000000081b1b72a4 */ /* 0x002fe4000f8e02ff */
[----:B------:R-:W-:Y:S02]  /*1790*/  UIMAD.WIDE.U32 UR28, UR7, UR8, URZ ;  /* 0x00000008071c72a5 */ /* 0x000fe4000f8e00ff */
[----:B------:R-:W-:Y:S02]  /*17a0*/  UIMAD UR27, UR7, UR9, UR27 ;  /* 0x00000009071b72a4 */ /* 0x000fe4000f8e021b */
[----:B------:R-:W-:Y:S02]  /*17b0*/  USHF.R.S32.HI UR7, URZ, 0x1f, UR6 ;  /* 0x0000001fff077899 */ /* 0x000fe40008011406 */
[----:B------:R-:W-:Y:S02]  /*17c0*/  UIADD3 UR29, UPT, UPT, UR29, UR27, URZ ;  /* 0x0000001b1d1d7290 */ /* 0x000fe4000fffe0ff */
[----:B--2---:R-:W-:-:S02]  /*17d0*/  UIMAD UR7, UR7, UR4, URZ ;  /* 0x00000004070772a4 */ /* 0x004fc4000f8e02ff */
[----:B------:R-:W-:Y:S02]  /*17e0*/  UIMAD.WIDE.U32 UR28, UR6, UR4, UR28 ;  /* 0x00000004061c72a5 */ /* 0x000fe4000f8e001c */
[----:B------:R-:W-:-:S04]  /*17f0*/  UIMAD UR5, UR6, UR5, UR7 ;  /* 0x00000005060572a4 */ /* 0x000fc8000f8e0207 */
[----:B------:R-:W-:Y:S01]  /*1800*/  UIADD3 UR5, UPT, UPT, UR29, UR5, URZ ;  /* 0x000000051d057290 */ /* 0x000fe2000fffe0ff */
[----:B------:R-:W-:Y:S11]  /*1810*/  BRA `(.L_x_1238) ;  /* 0x0000000000147947 */ /* 0x000ff60003800000 */
.L_x_1237:
[----:B------:R-:W1:Y:S01]  /*1820*/  LDCU.64 UR8, c[0x0][0x3c0] ;  /* 0x00007800ff0877ac */ /* 0x000e620008000a00 */
[----:B------:R-:W-:-:S04]  /*1830*/  UIADD3 UR7, UPT, UPT, UR7, UR27, URZ ;  /* 0x0000001b07077290 */ /* 0x000fc8000fffe0ff */
[----:B-1----:R-:W-:Y:S02]  /*1840*/  UIMAD.WIDE.U32 UR28, UR7, UR8, URZ ;  /* 0x00000008071c72a5 */ /* 0x002fe4000f8e00ff */
[----:B------:R-:W-:-:S04]  /*1850*/  UIMAD UR5, UR7, UR9, URZ ;  /* 0x00000009070572a4 */ /* 0x000fc8000f8e02ff */
[----:B------:R-:W-:-:S12]  /*1860*/  UIADD3 UR5, UPT, UPT, UR29, UR5, URZ ;  /* 0x000000051d057290 */ /* 0x000fd8000fffe0ff */
.L_x_1238:
[----:B------:R-:W1:Y:S01]  /*1870*/  LDC R0, c[0x0][0x3e8] ;  /* 0x0000fa00ff007b82 */ /* 0x000e620000000800 */
[----:B------:R-:W-:Y:S01]  /*1880*/  IMAD.U32 R3, RZ, RZ, UR26 ;  /* 0x0000001aff037e24 */ /* 0x000fe2000f8e00ff */
[----:B------:R-:W-:Y:S01]  /*1890*/  ULEA UR4, UR18, 0xffffff00, 0x8 ;  /* 0xffffff0012047891 */ /* 0x000fe2000f8e40ff */
[----:B------:R-:W-:Y:S01]  /*18a0*/  CS2R R234, SRZ ;  /* 0x0000000000ea7805 */ /* 0x000fe2000001ff00 */
[----:B------:R-:W-:Y:S02]  /*18b0*/  UMOV UR29, UR5 ;  /* 0x00000005001d7c82 */ /* 0x000fe40008000000 */
[----:B------:R-:W-:Y:S01]  /*18c0*/  IABS R3, R3 ;  /* 0x0000000300037213 */ /* 0x000fe20000000000 */
[----:B------:R-:W-:Y:S02]  /*18d0*/  USHF.R.S32.HI UR5, URZ, 0x1f, UR4 ;  /* 0x0000001fff057899 */ /* 0x000fe40008011404 */
[----:B------:R-:W-:Y:S02]  /*18e0*/  UIMAD.WIDE.U32 UR28, UR4, UR8, UR28 ;  /* 0x00000008041c72a5 */ /* 0x000fe4000f8e001c */
[----:B------:R-:W-:-:S02]  /*18f0*/  UIMAD UR6, UR5, UR8, URZ ;  /* 0x00000008050672a4 */ /* 0x000fc4000f8e02ff */
[----:B------:R-:W-:Y:S02]  /*1900*/  UIMAD UR5, UR5, UR10, URZ ;  /* 0x0000000a050572a4 */ /* 0x000fe4000f8e02ff */
[----:B------:R-:W-:Y:S01]  /*1910*/  UIMAD UR6, UR4, UR9, UR6 ;  /* 0x00000009040672a4 */ /* 0x000fe2000f8e0206 */
[----:B------:R-:W-:Y:S01]  /*1920*/  IMAD.U32 R13, RZ, RZ, UR29 ;  /* 0x0000001dff0d7e24 */ /* 0x000fe2000f8e00ff */
[----:B------:R-:W-:Y:S01]  /*1930*/  UIMAD.WIDE.U32 UR14, UR4, UR10, UR14 ;  /* 0x0000000a040e72a5 */ /* 0x000fe2000f8e000e */
[----:B------:R-:W-:Y:S01]  /*1940*/  MOV R12, UR28 ;  /* 0x0000001c000c7c02 */ /* 0x000fe20008000f00 */
[----:B------:R-:W-:Y:S02]  /*1950*/  UIMAD UR5, UR4, UR11, UR5 ;  /* 0x0000000b040572a4 */ /* 0x000fe4000f8e0205 */
[----:B------:R-:W-:Y:S02]  /*1960*/  UIADD3 UR6, UPT, UPT, UR29, UR6, URZ ;  /* 0x000000061d067290 */ /* 0x000fe4000fffe0ff */
[----:B------:R-:W-:Y:S01]  /*1970*/  UIADD3 UR5, UPT, UPT, UR15, UR5, URZ ;  /* 0x000000050f057290 */ /* 0x000fe2000fffe0ff */
[----:B-1----:R-:W-:Y:S01]  /*1980*/  IABS R2, R0 ;  /* 0x0000000000027213 */ /* 0x002fe20000000000 */
[----:B------:R-:W-:-:S02]  /*1990*/  IMAD.U32 R9, RZ, RZ, UR15 ;  /* 0x0000000fff097e24 */ /* 0x000fc4000f8e00ff */
[----:B------:R-:W-:Y:S01]  /*19a0*/  MOV R13, UR6 ;  /* 0x00000006000d7c02 */ /* 0x000fe20008000f00 */
[----:B------:R-:W1:Y:S01]  /*19b0*/  I2F.RP R8, R2 ;  /* 0x0000000200087306 */ /* 0x000e620000209400 */
[----:B------:R-:W-:-:S07]  /*19c0*/  IMAD.U32 R9, RZ, RZ, UR5 ;  /* 0x00000005ff097e24 */ /* 0x000fce000f8e00ff */
[----:B-1----:R-:W1:Y:S02]  /*19d0*/  MUFU.RCP R6, R8 ;  /* 0x0000000800067308 */ /* 0x002e640000001000 */
[----:B-1----:R-:W-:Y:S02]  /*19e0*/  IADD3 R6, PT, PT, R6, 0xffffffe, RZ ;  /* 0x0ffffffe06067810 */ /* 0x002fe40007ffe0ff */
[----:B------:R-:W-:-:S04]  /*19f0*/  MOV R8, UR14 ;  /* 0x0000000e00087c02 */ /* 0x000fc80008000f00 */
[----:B------:R-:W1:Y:S02]  /*1a00*/  F2I.FTZ.U32.TRUNC.NTZ R7, R6 ;  /* 0x0000000600077305 */ /* 0x000e64000021f000 */
[----:B-1----:R-:W-:Y:S02]  /*1a10*/  IADD3 R5, PT, PT, RZ, -R7, RZ ;  /* 0x80000007ff057210 */ /* 0x002fe40007ffe0ff */
[----:B------:R-:W-:-:S03]  /*1a20*/  MOV R6, RZ ;  /* 0x000000ff00067202 */ /* 0x000fc60000000f00 */
[----:B------:R-:W-:-:S04]  /*1a30*/  IMAD R4, R5, R2, RZ ;  /* 0x0000000205047224 */ /* 0x000fc800078e02ff */
[----:B------:R-:W-:-:S06]  /*1a40*/  IMAD.HI.U32 R4, R7, R4, R6 ;  /* 0x0000000407047227 */ /* 0x000fcc00078e0006 */
[----:B------:R-:W-:-:S04]  /*1a50*/  IMAD.HI.U32 R7, R4, R3, RZ ;  /* 0x0000000304077227 */ /* 0x000fc800078e00ff */
[----:B------:R-:W-:-:S04]  /*1a60*/  IMAD.MOV R5, RZ, RZ, -R7 ;  /* 0x000000ffff057224 */ /* 0x000fc800078e0a07 */
[----:B------:R-:W-:Y:S01]  /*1a70*/  IMAD R5, R2, R5, R3 ;  /* 0x0000000502057224 */ /* 0x000fe200078e0203 */
[----:B------:R-:W-:-:S04]  /*1a80*/  LOP3.LUT R3, R0, UR26, RZ, 0x3c, !PT ;  /* 0x0000001a00037c12 */ /* 0x000fc8000f8e3cff */
[----:B------:R-:W-:Y:S02]  /*1a90*/  ISETP.GT.U32.AND P0, PT, R2, R5, PT ;  /* 0x000000050200720c */ /* 0x000fe40003f04070 */
[----:B------:R-:W-:-:S11]  /*1aa0*/  ISETP.GE.AND P1, PT, R3, RZ, PT ;  /* 0x000000ff0300720c */ /* 0x000fd60003f26270 */
[-C--:B------:R-:W-:Y:S01]  /*1ab0*/  @!P0 IADD3 R5, PT, PT, R5, -R2.reuse, RZ ;  /* 0x8000000205058210 */ /* 0x080fe20007ffe0ff */
[----:B------:R-:W-:Y:S01]  /*1ac0*/  @!P0 VIADD R7, R7, 0x1 ;  /* 0x0000000107078836 */ /* 0x000fe20000000000 */
[----:B------:R-:W-:Y:S02]  /*1ad0*/  ISETP.NE.AND P0, PT, R0, RZ, PT ;  /* 0x000000ff0000720c */ /* 0x000fe40003f05270 */
[----:B------:R-:W-:Y:S02]  /*1ae0*/  ISETP.GE.U32.AND P2, PT, R5, R2, PT ;  /* 0x000000020500720c */ /* 0x000fe40003f46070 */
[----:B------:R-:W1:Y:S08]  /*1af0*/  LDC.64 R4, c[0x0][0x3d8] ;  /* 0x0000f600ff047b82 */ /* 0x000e700000000a00 */
[----:B------:R-:W2:Y:S03]  /*1b00*/  LDC.64 R2, c[0x0][0x3d0] ;  /* 0x0000f400ff027b82 */ /* 0x000ea60000000a00 */
[----:B------:R-:W-:-:S05]  /*1b10*/  @P2 IADD3 R7, PT, PT, R7, 0x1, RZ ;  /* 0x0000000107072810 */ /* 0x000fca0007ffe0ff */
[----:B------:R-:W-:Y:S01]  /*1b20*/  @!P1 IMAD.MOV R7, RZ, RZ, -R7 ;  /* 0x000000ffff079224 */ /* 0x000fe200078e0a07 */
[----:B------:R-:W-:-:S04]  /*1b30*/  @!P0 LOP3.LUT R7, RZ, R0, RZ, 0x33, !PT ;  /* 0x00000000ff078212 */ /* 0x000fc800078e33ff */
[----:B------:R-:W-:Y:S01]  /*1b40*/  SHF.R.S32.HI R11, RZ, 0x1f, R7 ;  /* 0x0000001fff0b7819 */ /* 0x000fe20000011407 */
[----:B-1----:R-:W-:-:S04]  /*1b50*/  IMAD.WIDE.U32 R12, R7, R4, R12 ;  /* 0x00000004070c7225 */ /* 0x002fc800078e000c */
[C---:B------:R-:W-:Y:S02]  /*1b60*/  IMAD R6, R11.reuse, R4, RZ ;  /* 0x000000040b067224 */ /* 0x040fe400078e02ff */
[-C--:B--2---:R-:W-:Y:S02]  /*1b70*/  IMAD R0, R11, R2.reuse, RZ ;  /* 0x000000020b007224 */ /* 0x084fe400078e02ff */
[----:B------:R-:W-:Y:S01]  /*1b80*/  IMAD.WIDE.U32 R10, R7, R2, R8 ;  /* 0x00000002070a7225 */ /* 0x000fe200078e0008 */
[----:B------:R-:W-:-:S03]  /*1b90*/  MOV R8, R12 ;  /* 0x0000000c00087202 */ /* 0x000fc60000000f00 */
[C---:B------:R-:W-:Y:S01]  /*1ba0*/  IMAD R5, R7.reuse, R5, R6 ;  /* 0x0000000507057224 */ /* 0x040fe200078e0206 */
[----:B------:R-:W-:Y:S01]  /*1bb0*/  MOV R4, R10 ;  /* 0x0000000a00047202 */ /* 0x000fe20000000f00 */
[----:B------:R-:W-:Y:S02]  /*1bc0*/  IMAD R3, R7, R3, R0 ;  /* 0x0000000307037224 */ /* 0x000fe400078e0200 */
[----:B------:R-:W-:Y:S02]  /*1bd0*/  IMAD.IADD R2, R13, 0x1, R5 ;  /* 0x000000010d027824 */ /* 0x000fe400078e0205 */
[----:B------:R-:W-:-:S07]  /*1be0*/  IMAD.IADD R0, R11, 0x1, R3 ;  /* 0x000000010b007824 */ /* 0x000fce00078e0203 */
.L_x_1234:
[----:B------:R-:W-:Y:S01]  /*1bf0*/  UISETP.NE.AND UP0, UPT, UR25, -0x1, UPT ;  /* 0xffffffff1900788c */ /* 0x000fe2000bf05270 */
[----:B------:R-:W-:Y:S01]  /*1c00*/  IMAD.SHL.U32 R190, R227, 0x8, RZ ;  /* 0x00000008e3be7824 */ /* 0x000fe200078e00ff */
[----:B------:R-:W1:Y:S01]  /*1c10*/  LDCU.64 UR4, c[0x0][0x3c8] ;  /* 0x00007900ff0477ac */ /* 0x000e620008000a00 */
[----:B------:R-:W2:Y:S01]  /*1c20*/  S2R R11, SR_CTAID.X ;  /* 0x00000000000b7919 */ /* 0x000ea20000002500 */
[----:B------:R-:W3:Y:S01]  /*1c30*/  S2UR UR27, SR_CgaCtaId ;  /* 0x00000000001b79c3 */ /* 0x000ee20000008800 */
[----:B------:R-:W-:Y:S01]  /*1c40*/  SHF.R.U32.HI R18, RZ, 0x3, R227 ;  /* 0x00000003ff127819 */ /* 0x000fe200000116e3 */
[----:B------:R-:W-:Y:S01]  /*1c50*/  IMAD.MOV.U32 R19, RZ, RZ, RZ ;  /* 0x000000ffff137224 */ /* 0x000fe200078e00ff */
[----:B------:R-:W-:Y:S01]  /*1c60*/  LOP3.LUT R192, R190, 0x38, RZ, 0xc0, !PT ;  /* 0x00000038bec07812 */ /* 0x000fe200078ec0ff */
[----:B------:R-:W-:Y:S03]  /*1c70*/  BSSY.RECONVERGENT B0, `(.L_x_1239) ;  /* 0x000003a000007945 */ /* 0x000fe60003800200 */
[----:B------:R-:W4:Y:S01]  /*1c80*/  @!UP0 LDCU.64 UR14, c[0x0][0x398] ;  /* 0x00007300ff0e87ac */ /* 0x000f220008000a00 */
[----:B------:R-:W-:Y:S01]  /*1c90*/  IADD3 R4, P1, PT, R192, R4, RZ ;  /* 0x00000004c0047210 */ /* 0x000fe20007f3e0ff */
[----:B------:R-:W5:Y:S04]  /*1ca0*/  @UP0 LDCU.64 UR6, c[0x0][0x3b0] ;  /* 0x00007600ff0607ac */ /* 0x000f680008000a00 */
[----:B------:R-:W-:Y:S01]  /*1cb0*/  IMAD.X R5, RZ, RZ, R0, P1 ;  /* 0x000000ffff057224 */ /* 0x000fe200008e0600 */
[----:B------:R-:W-:Y:S01]  /*1cc0*/  LOP3.LUT R0, R190, 0x1f8, RZ, 0xc0, !PT ;  /* 0x000001f8be007812 */ /* 0x000fe200078ec0ff */
[----:B-1----:R-:W-:-:S02]  /*1cd0*/  IMAD.U32 R6, RZ, RZ, UR4 ;  /* 0x00000004ff067e24 */ /* 0x002fc4000f8e00ff */
[----:B------:R-:W-:Y:S01]  /*1ce0*/  IMAD.WIDE.U32 R4, R18, UR10, R4 ;  /* 0x0000000a12047c25 */ /* 0x000fe2000f8e0004 */
[----:B------:R-:W-:-:S03]  /*1cf0*/  LOP3.LUT R221, R0, 0x38, R227, 0x78, !PT ;  /* 0x0000003800dd7812 */ /* 0x000fc600078e78e3 */
[----:B------:R-:W-:Y:S01]  /*1d00*/  IMAD R231, R18, UR11, R5 ;  /* 0x0000000b12e77c24 */ /* 0x000fe2000f8e0205 */
[----:B------:R-:W-:Y:S01]  /*1d10*/  LOP3.LUT R221, R221, 0x1e00, R190, 0xf8, !PT ;  /* 0x00001e00dddd7812 */ /* 0x000fe200078ef8be */
[----:B----4-:R-:W-:Y:S02]  /*1d20*/  @!UP0 UIMAD.WIDE.U32 UR28, UR17, UR14, URZ ;  /* 0x0000000e111c82a5 */ /* 0x010fe4000f8e00ff */
[----:B-----5:R-:W-:Y:S02]  /*1d30*/  @UP0 UIMAD.WIDE.U32 UR30, UR25, UR6, URZ ;  /* 0x00000006191e02a5 */ /* 0x020fe4000f8e00ff */
[----:B------:R-:W-:Y:S01]  /*1d40*/  USHF.R.S32.HI UR6, URZ, 0x1f, UR26 ;  /* 0x0000001fff067899 */ /* 0x000fe2000801141a */
[----:B--2---:R-:W-:Y:S01]  /*1d50*/  IMAD.WIDE.U32 R10, R11, 0x40, R18 ;  /* 0x000000400b0a7825 */ /* 0x004fe200078e0012 */
[----:B------:R-:W-:Y:S02]  /*1d60*/  @!UP0 UIMAD UR15, UR17, UR15, UR29 ;  /* 0x0000000f110f82a4 */ /* 0x000fe4000f8e021d */
[----:B------:R-:W-:-:S02]  /*1d70*/  @UP0 UIMAD UR15, UR25, UR7, UR31 ;  /* 0x00000007190f02a4 */ /* 0x000fc4000f8e021f */
[----:B------:R-:W-:Y:S01]  /*1d80*/  UIMAD UR6, UR6, UR4, URZ ;  /* 0x00000004060672a4 */ /* 0x000fe2000f8e02ff */
[----:B------:R-:W-:Y:S01]  /*1d90*/  @UP0 UMOV UR28, UR30 ;  /* 0x0000001e001c0c82 */ /* 0x000fe20008000000 */
[----:B------:R-:W-:Y:S01]  /*1da0*/  UIADD3 UR25, UPT, UPT, -UR22, UR24, URZ ;  /* 0x0000001816197290 */ /* 0x000fe2000fffe1ff */
[----:B------:R-:W-:Y:S01]  /*1db0*/  IADD3 R12, P0, PT, R192, UR28, RZ ;  /* 0x0000001cc00c7c10 */ /* 0x000fe2000ff1e0ff */
[----:B------:R-:W-:Y:S01]  /*1dc0*/  UIMAD UR28, UR26, UR5, UR6 ;  /* 0x000000051a1c72a4 */ /* 0x000fe2000f8e0206 */
[----:B------:R-:W-:-:S03]  /*1dd0*/  UMOV UR29, 0x400 ;  /* 0x00000400001d7882 */ /* 0x000fc60000000000 */
[----:B------:R-:W-:Y:S01]  /*1de0*/  IMAD.X R13, RZ, RZ, UR15, P0 ;  /* 0x0000000fff0d7e24 */ /* 0x000fe200080e06ff */
[----:B------:R-:W1:Y:S01]  /*1df0*/  LDCU.64 UR14, c[0x0][0x388] ;  /* 0x00007100ff0e77ac */ /* 0x000e620008000a00 */
[----:B------:R-:W-:Y:S02]  /*1e00*/  IADD3 R8, P0, PT, R192, R8, RZ ;  /* 0x00000008c0087210 */ /* 0x000fe40007f1e0ff */
[----:B------:R-:W-:Y:S01]  /*1e10*/  ISETP.GE.AND P2, PT, R18, UR25, PT ;  /* 0x0000001912007c0c */ /* 0x000fe2000bf46270 */
[----:B------:R-:W2:Y:S01]  /*1e20*/  LDCU.64 UR6, c[0x0][0x390] ;  /* 0x00007200ff0677ac */ /* 0x000ea20008000a00 */
[----:B------:R-:W-:Y:S01]  /*1e30*/  IMAD.WIDE.U32 R6, R6, UR26, R12 ;  /* 0x0000001a06067c25 */ /* 0x000fe2000f8e000c */
[----:B---3--:R-:W-:-:S03]  /*1e40*/  ULEA UR5, UR27, UR29, 0x18 ;  /* 0x0000001d1b057291 */ /* 0x008fc6000f8ec0ff */
[----:B------:R-:W-:Y:S02]  /*1e50*/  IMAD.X R9, RZ, RZ, R2, P0 ;  /* 0x000000ffff097224 */ /* 0x000fe400000e0602 */
[----:B------:R-:W-:Y:S01]  /*1e60*/  IMAD.WIDE.U32 R2, R18, UR8, R8 ;  /* 0x0000000812027c25 */ /* 0x000fe2000f8e0008 */
[----:B------:R-:W-:-:S03]  /*1e70*/  LEA R221, R221, UR5, 0x1 ;  /* 0x00000005dddd7c11 */ /* 0x000fc6000f8e08ff */
[----:B------:R-:W-:Y:S01]  /*1e80*/  IMAD R233, R18, UR9, R3 ;  /* 0x0000000912e97c24 */ /* 0x000fe2000f8e0203 */
[----:B-1----:R-:W-:Y:S01]  /*1e90*/  LEA R230, P1, R4, UR14, 0x1 ;  /* 0x0000000e04e67c11 */ /* 0x002fe2000f8208ff */
[----:B------:R-:W-:Y:S01]  /*1ea0*/  VIADD R9, R7, UR28 ;  /* 0x0000001c07097c36 */ /* 0x000fe20008000000 */
[----:B--2---:R-:W-:Y:S02]  /*1eb0*/  LEA R232, P0, R2, UR6, 0x1 ;  /* 0x0000000602e87c11 */ /* 0x004fe4000f8008ff */
[----:B------:R-:W-:Y:S02]  /*1ec0*/  LEA.HI.X R231, R4, UR15, R231, 0x1, P1 ;  /* 0x0000000f04e77c11 */ /* 0x000fe400088f0ce7 */
[----:B------:R-:W-:Y:S01]  /*1ed0*/  LEA.HI.X R233, R2, UR7, R233, 0x1, P0 ;  /* 0x0000000702e97c11 */ /* 0x000fe200080f0ce9 */
[----:B------:R-:W-:Y:S08]  /*1ee0*/  @P2 BRA `(.L_x_1240) ;  /* 0x0000000000482947 */ /* 0x000ff00003800000 */
        /* <DEDUP_REMOVED lines=17> */
.L_x_1241:
[----:B------:R2:W-:Y:S02]  /*2000*/  STS.128 [R221], RZ ;  /* 0x000000ffdd007388 */ /* 0x0005e40000000c00 */
.L_x_1240:
[----:B------:R-:W-:Y:S05]  /*2010*/  BSYNC.RECONVERGENT B0 ;  /* 0x0000000000007941 */ /* 0x000fea0003800200 */
.L_x_1239:
[C---:B------:R-:W-:Y:S01]  /*2020*/  VIADD R5, R18.reuse, 0x10 ;  /* 0x0000001012057836 */ /* 0x040fe20000000000 */
[----:B------:R-:W-:Y:S01]  /*2030*/  BSSY.RECONVERGENT B0, `(.L_x_1242) ;  /* 0x000001b000007945 */ /* 0x000fe20003800200 */
[C---:B------:R-:W-:Y:S02]  /*2040*/  VIADD R16, R18.reuse, 0x20 ;  /* 0x0000002012107836 */ /* 0x040fe40000000000 */
[----:B------:R-:W-:Y:S01]  /*2050*/  VIADD R4, R18, 0x30 ;  /* 0x0000003012047836 */ /* 0x000fe20000000000 */
[----:B------:R-:W-:Y:S02]  /*2060*/  ISETP.GE.AND P0, PT, R5, UR25, PT ;  /* 0x0000001905007c0c */ /* 0x000fe4000bf06270 */
[----:B------:R-:W-:Y:S02]  /*2070*/  ISETP.GE.AND P2, PT, R16, UR25, PT ;  /* 0x0000001910007c0c */ /* 0x000fe4000bf46270 */
[----:B------:R-:W-:-:S09]  /*2080*/  ISETP.GE.AND P1, PT, R4, UR25, PT ;  /* 0x0000001904007c0c */ /* 0x000fd2000bf26270 */
[----:B------:R-:W-:Y:S05]  /*2090*/  @P0 BRA `(.L_x_1243) ;  /* 0x0000000000500947 */ /* 0x000fea0003800000 */
[----:B------:R-:W3:Y:S02]  /*20a0*/  LDCU UR4, c[0x0][0x440] ;  /* 0x00008800ff0477ac */ /* 0x000ee40008000800 */
[----:B---3--:R-:W-:-:S13]  /*20b0*/  ISETP.GE.AND P0, PT, R192, UR4, PT ;  /* 0x00000004c0007c0c */ /* 0x008fda000bf06270 */
[----:B------:R3:W-:Y:S01]  /*20c0*/  @P0 STS.128 [R221+0x800], RZ ;  /* 0x000800ffdd000388 */ /* 0x0007e20000000c00 */
[----:B------:R-:W-:Y:S05]  /*20d0*/  @P0 BRA `(.L_x_1243) ;  /* 0x0000000000400947 */ /* 0x000fea0003800000 */
[----:B------:R-:W4:Y:S01]  /*20e0*/  LDCU.64 UR14, c[0x0][0x3b0] ;  /* 0x00007600ff0e77ac */ /* 0x000f220008000a00 */
[----:B-1----:R-:W-:Y:S01]  /*20f0*/  IADD3 R3, P0, PT, R10, 0x10, RZ ;  /* 0x000000100a037810 */ /* 0x002fe20007f1e0ff */
        /* <DEDUP_REMOVED lines=14> */
.L_x_1243:
[----:B------:R-:W-:Y:S05]  /*21e0*/  BSYNC.RECONVERGENT B0 ;  /* 0x0000000000007941 */ /* 0x000fea0003800200 */
.L_x_1242:
[----:B------:R-:W-:Y:S04]  /*21f0*/  BSSY.RECONVERGENT B0, `(.L_x_1244) ;  /* 0x0000016000007945 */ /* 0x000fe80003800200 */
[----:B------:R-:W-:Y:S05]  /*2200*/  @P2 BRA `(.L_x_1245) ;  /* 0x0000000000502947 */ /* 0x000fea0003800000 */
[----:B------:R-:W5:Y:S02]  /*2210*/  LDCU UR4, c[0x0][0x440] ;  /* 0x00008800ff0477ac */ /* 0x000f640008000800 */
[----:B-----5:R-:W-:-:S13]  /*2220*/  ISETP.GE.AND P0, PT, R192, UR4, PT ;  /* 0x00000004c0007c0c */ /* 0x020fda000bf06270 */
[----:B------:R1:W-:Y:S01]  /*2230*/  @P0 STS.128 [R221+0x1000], RZ ;  /* 0x001000ffdd000388 */ /* 0x0003e20000000c00 */
[----:B------:R-:W-:Y:S05]  /*2240*/  @P0 BRA `(.L_x_1245) ;  /* 0x0000000000400947 */ /* 0x000fea0003800000 */
[----:B------:R-:W5:Y:S01]  /*2250*/  LDCU.64 UR14, c[0x0][0x3b0] ;  /* 0x00007600ff0e77ac */ /* 0x000f620008000a00 */
[----:B-1--4-:R-:W-:Y:S01]  /*2260*/  IADD3 R3, P0, PT, R10, 0x20, RZ ;  /* 0x000000200a037810 */ /* 0x012fe20007f1e0ff */
[----:B------:R-:W-:Y:S01]  /*2270*/  IMAD.MOV.U32 R12, RZ, RZ, R6 ;  /* 0x000000ffff0c7224 */ /* 0x000fe200078e0006 */
[----:B------:R-:W-:Y:S01]  /*2280*/  MOV R13, R9 ;  /* 0x00000009000d7202 */ /* 0x000fe20000000f00 */
[----:B------:R-:W1:Y:S02]  /*2290*/  LDCU.64 UR6, c[0x0][0x380] ;  /* 0x00007000ff0677ac */ /* 0x000e640008000a00 */
[----:B------:R-:W-:-:S04]  /*22a0*/  IMAD.X R0, RZ, RZ, R11, P0 ;  /* 0x000000ffff007224 */ /* 0x000fc800000e060b */
[----:B-----5:R-:W-:Y:S02]  /*22b0*/  IMAD R0, R0, UR14, RZ ;  /* 0x0000000e00007c24 */ /* 0x020fe4000f8e02ff */
        /* <DEDUP_REMOVED lines=9> */
.L_x_1245:
[----:B------:R-:W-:Y:S05]  /*2350*/  BSYNC.RECONVERGENT B0 ;  /* 0x0000000000007941 */ /* 0x000fea0003800200 */
.L_x_1244:
        /* <DEDUP_REMOVED lines=10> */
[----:B-1--4-:R-:W-:-:S05]  /*2400*/  IADD3.X R3, PT, PT, RZ, R11, RZ, P0, !PT ;  /* 0x0000000bff037210 */ /* 0x012fca00007fe4ff */
        /* <DEDUP_REMOVED lines=10> */
.L_x_1247:
[----:B------:R-:W-:Y:S05]  /*24b0*/  BSYNC.RECONVERGENT B0 ;  /* 0x0000000000007941 */ /* 0x000fea0003800200 */
.L_x_1246:
[----:B------:R-:W-:Y:S01]  /*24c0*/  UIMAD UR6, UR18, -0x100, UR23 ;  /* 0xffffff00120678a4 */ /* 0x000fe2000f8e0217 */
[----:B------:R-:W-:Y:S01]  /*24d0*/  BSSY.RECONVERGENT B0, `(.L_x_1248) ;  /* 0x000000f000007945 */ /* 0x000fe20003800200 */
[----:B------:R-:W-:Y:S02]  /*24e0*/  USHF.L.U64.HI UR7, UR10, 0x4, UR11 ;  /* 0x000000040a077899 */ /* 0x000fe4000801020b */
[----:B------:R-:W-:Y:S02]  /*24f0*/  UIADD3 UR6, UPT, UPT, UR6, 0x100, URZ ;  /* 0x0000010006067890 */ /* 0x000fe4000fffe0ff */
[----:B------:R-:W-:-:S04]  /*2500*/  USHF.L.U32 UR14, UR10, 0x4, URZ ;  /* 0x000000040a0e7899 */ /* 0x000fc800080006ff */
[----:B------:R-:W-:-:S13]  /*2510*/  ISETP.GE.AND P6, PT, R18, UR6, PT ;  /* 0x0000000612007c0c */ /* 0x000fda000bfc6270 */
        /* <DEDUP_REMOVED lines=9> */
.L_x_1250:
[----:B------:R1:W-:Y:S02]  /*25b0*/  STS.128 [R221+0x2000], RZ ;  /* 0x002000ffdd007388 */ /* 0x0003e40000000c00 */
.L_x_1249:
[----:B------:R-:W-:Y:S05]  /*25c0*/  BSYNC.RECONVERGENT B0 ;  /* 0x0000000000007941 */ /* 0x000fea0003800200 */
.L_x_1248:
[----:B------:R-:W-:Y:S01]  /*25d0*/  ISETP.GE.AND P3, PT, R5, UR6, PT ;  /* 0x0000000605007c0c */ /* 0x000fe2000bf66270 */
[----:B-1--4-:R-:W-:Y:S01]  /*25e0*/  IMAD.U32 R3, RZ, RZ, UR14 ;  /* 0x0000000eff037e24 */ /* 0x012fe2000f8e00ff */
[----:B------:R-:W-:Y:S01]  /*25f0*/  BSSY.RECONVERGENT B0, `(.L_x_1251) ;  /* 0x0000016000007945 */ /* 0x000fe20003800200 */
[----:B------:R-:W-:Y:S01]  /*2600*/  IMAD.U32 R0, RZ, RZ, UR7 ;  /* 0x00000007ff007e24 */ /* 0x000fe2000f8e00ff */
[----:B------:R-:W-:Y:S01]  /*2610*/  ISETP.GE.AND P2, PT, R16, UR6, PT ;  /* 0x0000000610007c0c */ /* 0x000fe2000bf46270 */
[C---:B------:R-:W-:Y:S01]  /*2620*/  VIADD R15, R18.reuse, 0x40 ;  /* 0x00000040120f7836 */ /* 0x040fe20000000000 */
[C---:B------:R-:W-:Y:S01]  /*2630*/  LEA R20, P0, R3.reuse, R230, 0x1 ;  /* 0x000000e603147211 */ /* 0x040fe200078008ff */
[----:B------:R-:W-:Y:S01]  /*2640*/  VIADD R14, R18, 0x50 ;  /* 0x00000050120e7836 */ /* 0x000fe20000000000 */
[----:B------:R-:W-:Y:S01]  /*2650*/  ISETP.GE.AND P1, PT, R4, UR6, PT ;  /* 0x0000000604007c0c */ /* 0x000fe2000bf26270 */
[C---:B------:R-:W-:Y:S01]  /*2660*/  VIADD R13, R18.reuse, 0x60 ;  /* 0x00000060120d7836 */ /* 0x040fe20000000000 */
[----:B------:R-:W-:Y:S01]  /*2670*/  LEA.HI.X R21, R3, R231, R0, 0x1, P0 ;  /* 0x000000e703157211 */ /* 0x000fe200000f0c00 */
[----:B------:R-:W-:Y:S01]  /*2680*/  VIADD R12, R18, 0x70 ;  /* 0x00000070120c7836 */ /* 0x000fe20000000000 */
[----:B------:R-:W-:-:S02]  /*2690*/  ISETP.GE.AND P0, PT, R15, UR6, PT ;  /* 0x000000060f007c0c */ /* 0x000fc4000bf06270 */
[----:B------:R-:W-:Y:S02]  /*26a0*/  ISETP.GE.AND P5, PT, R14, UR6, PT ;  /* 0x000000060e007c0c */ /* 0x000fe4000bfa6270 */
[----:B------:R-:W-:Y:S01]  /*26b0*/  ISETP.GE.AND P4, PT, R13, UR6, PT ;  /* 0x000000060d007c0c */ /* 0x000fe2000bf86270 */
[----:B------:R-:W-:-:S12]  /*26c0*/  @P3 BRA `(.L_x_1252) ;  /* 0x0000000000203947 */ /* 0x000fd80003800000 */
        /* <DEDUP_REMOVED lines=8> */
.L_x_1252:
[----:B------:R-:W-:Y:S05]  /*2750*/  BSYNC.RECONVERGENT B0 ;  /* 0x0000000000007941 */ /* 0x000fea0003800200 */
.L_x_1251:
[----:B------:R-:W-:Y:S01]  /*2760*/  BSSY.RECONVERGENT B0, `(.L_x_1253) ;  /* 0x0000011000007945 */ /* 0x000fe20003800200 */
[----:B------:R-:W-:Y:S02]  /*2770*/  ISETP.GE.AND P3, PT, R12, UR6, PT ;  /* 0x000000060c007c0c */ /* 0x000fe4000bf66270 */
[----:B------:R-:W-:Y:S01]  /*2780*/  LOP3.LUT R11, R18, 0x80, RZ, 0xfc, !PT ;  /* 0x00000080120b7812 */ /* 0x000fe200078efcff */
[----:B------:R-:W-:Y:S05]  /*2790*/  @P2 BRA `(.L_x_1254) ;  /* 0x0000000000342947 */ /* 0x000fea0003800000 */
[----:B------:R-:W5:Y:S02]  /*27a0*/  LDCU UR4, c[0x0][0x440] ;  /* 0x00008800ff0477ac */ /* 0x000f640008000800 */
[----:B-----5:R-:W-:-:S13]  /*27b0*/  ISETP.GE.AND P2, PT, R192, UR4, PT ;  /* 0x00000004c0007c0c */ /* 0x020fda000bf46270 */
[----:B------:R1:W-:Y:S01]  /*27c0*/  @P2 STS.128 [R221+0x3000], RZ ;  /* 0x003000ffdd002388 */ /* 0x0003e20000000c00 */
[----:B------:R-:W-:Y:S05]  /*27d0*/  @P2 BRA `(.L_x_1254) ;  /* 0x0000000000242947 */ /* 0x000fea0003800000 */
[----:B------:R-:W-:Y:S01]  /*27e0*/  IMAD.U32 R7, RZ, RZ, UR10 ;  /* 0x0000000aff077e24 */ /* 0x000fe2000f8e00ff */
[----:B------:R-:W-:Y:S01]  /*27f0*/  MOV R0, UR10 ;  /* 0x0000000a00007c02 */ /* 0x000fe20008000f00 */
[----:B------:R-:W-:-:S03]  /*2800*/  IMAD.U32 R3, RZ, RZ, UR11 ;  /* 0x0000000bff037e24 */ /* 0x000fc6000f8e00ff */
[----:B------:R-:W-:-:S04]  /*2810*/  LEA R2, P2, R7, R20, 0x5 ;  /* 0x0000001407027211 */ /* 0x000fc800078428ff */
[----:B------:R-:W-:-:S05]  /*2820*/  LEA.HI.X R3, R0, R21, R3, 0x5, P2 ;  /* 0x0000001500037211 */ /* 0x000fca00010f2c03 */
[----:B------:R-:W-:Y:S01]  /*2830*/  @!PT LDS RZ, [RZ] ;  /* 0x00000000fffff984 */ /* 0x000fe20000000800 */
[----:B------:R-:W-:Y:S01]  /*2840*/  @!PT LDS RZ, [RZ] ;  /* 0x00000000fffff984 */ /* 0x000fe20000000800 */
[----:B------:R-:W-:Y:S01]  /*2850*/  @!PT LDS RZ, [RZ] ;  /* 0x00000000fffff984 */ /* 0x000fe20000000800 */
[----:B------:R1:W-:Y:S04]  /*2860*/  LDGSTS.E.BYPASS.LTC128B.128 [R221+0x3000], desc[UR20][R2.64] ;  /* 0x0300000002dd7fae */ /* 0x0003e8000b981a14 */
.L_x_1254:
[----:B------:R-:W-:Y:S05]  /*2870*/  BSYNC.RECONVERGENT B0 ;  /* 0x0000000000007941 */ /* 0x000fea0003800200 */
.L_x_1253:
[----:B------:R-:W-:Y:S01]  /*2880*/  BSSY.RECONVERGENT B0, `(.L_x_1255) ;  /* 0x0000011000007945 */ /* 0x000fe20003800200 */
[----:B------:R-:W-:Y:S02]  /*2890*/  ISETP.GE.AND P2, PT, R11, UR6, PT ;  /* 0x000000060b007c0c */ /* 0x000fe4000bf46270 */
[----:B------:R-:W-:Y:S01]  /*28a0*/  IADD3 R10, PT, PT, R18, 0x90, RZ ;  /* 0x00000090120a7810 */ /* 0x000fe20007ffe0ff */
[----:B------:R-:W-:Y:S05]  /*28b0*/  @P1 BRA `(.L_x_1256) ;  /* 0x0000000000341947 */ /* 0x000fea0003800000 */
[----:B------:R-:W5:Y:S02]  /*28c0*/  LDCU UR4, c[0x0][0x440] ;  /* 0x00008800ff0477ac */ /* 0x000f640008000800 */
[----:B-----5:R-:W-:-:S13]  /*28d0*/  ISETP.GE.AND P1, PT, R192, UR4, PT ;  /* 0x00000004c0007c0c */ /* 0x020fda000bf26270 */
[----:B------:R1:W-:Y:S01]  /*28e0*/  @P1 STS.128 [R221+0x3800], RZ ;  /* 0x003800ffdd001388 */ /* 0x0003e20000000c00 */
[----:B------:R-:W-:Y:S05]  /*28f0*/  @P1 BRA `(.L_x_1256) ;  /* 0x0000000000241947 */ /* 0x000fea0003800000 */
[----:B------:R-:W-:Y:S01]  /*2900*/  IMAD.U32 R7, RZ, RZ, UR10 ;  /* 0x0000000aff077e24 */ /* 0x000fe2000f8e00ff */
[----:B------:R-:W-:Y:S01]  /*2910*/  MOV R0, UR10 ;  /* 0x0000000a00007c02 */ /* 0x000fe20008000f00 */
[----:B-1----:R-:W-:-:S03]  /*2920*/  IMAD.U32 R3, RZ, RZ, UR11 ;  /* 0x0000000bff037e24 */ /* 0x002fc6000f8e00ff */
[----:B------:R-:W-:-:S04]  /*2930*/  LEA R2, P1, R7, R20, 0x6 ;  /* 0x0000001407027211 */ /* 0x000fc800078230ff */
[----:B------:R-:W-:-:S05]  /*2940*/  LEA.HI.X R3, R0, R21, R3, 0x6, P1 ;  /* 0x0000001500037211 */ /* 0x000fca00008f3403 */
[----:B------:R-:W-:Y:S01]  /*2950*/  @!PT LDS RZ, [RZ] ;  /* 0x00000000fffff984 */ /* 0x000fe20000000800 */
[----:B------:R-:W-:Y:S01]  /*2960*/  @!PT LDS RZ, [RZ] ;  /* 0x00000000fffff984 */ /* 0x000fe20000000800 */
[----:B------:R-:W-:Y:S01]  /*2970*/  @!PT LDS RZ, [RZ] ;  /* 0x00000000fffff984 */ /* 0x000fe20000000800 */
[----:B------:R1:W-:Y:S04]  /*2980*/  LDGSTS.E.BYPASS.LTC128B.128 [R221+0x3800], desc[UR20][R2.64] ;  /* 0x0380000002dd7fae */ /* 0x0003e8000b981a14 */
.L_x_1256:
[----:B------:R-:W-:Y:S05]  /*2990*/  BSYNC.RECONVERGENT B0 ;  /* 0x0000000000007941 */ /* 0x000fea0003800200 */
.L_x_1255:
        /* <DEDUP_REMOVED lines=8> */
[----:B------:R-:W-:Y:S01]  /*2a20*/  MOV R0, UR10 ;  /* 0x0000000a00007c02 */ /* 0x000fe20008000f00 */
[----:B------:R-:W-:Y:S01]  /*2a30*/  UIMAD UR4, UR11, 0x60, URZ ;  /* 0x000000600b0478a4 */ /* 0x000fe2000f8e02ff */
[----:B-1----:R-:W-:Y:S02]  /*2a40*/  MOV R2, R20 ;  /* 0x0000001400027202 */ /* 0x002fe40000000f00 */
[----:B------:R-:W-:-:S03]  /*2a50*/  MOV R3, R21 ;  /* 0x0000001500037202 */ /* 0x000fc60000000f00 */
[----:B------:R-:W-:-:S05]  /*2a60*/  IMAD.WIDE.U32 R2, R0, 0x60, R2 ;  /* 0x0000006000027825 */ /* 0x000fca00078e0002 */
[----:B------:R-:W-:-:S05]  /*2a70*/  IADD3 R3, PT, PT, R3, UR4, RZ ;  /* 0x0000000403037c10 */ /* 0x000fca000fffe0ff */
[----:B------:R-:W-:Y:S01]  /*2a80*/  @!PT LDS RZ, [RZ] ;  /* 0x00000000fffff984 */ /* 0x000fe20000000800 */
[----:B------:R-:W-:Y:S01]  /*2a90*/  @!PT LDS RZ, [RZ] ;  /* 0x00000000fffff984 */ /* 0x000fe20000000800 */
[----:B------:R-:W-:Y:S01]  /*2aa0*/  @!PT LDS RZ, [RZ] ;  /* 0x00000000fffff984 */ /* 0x000fe20000000800 */
[----:B------:R1:W-:Y:S02]  /*2ab0*/  LDGSTS.E.BYPASS.LTC128B.128 [R221+0x4000], desc[UR20][R2.64] ;  /* 0x0400000002dd7fae */ /* 0x0003e4000b981a14 */
.L_x_1258:
[----:B------:R-:W-:Y:S05]  /*2ac0*/  BSYNC.RECONVERGENT B0 ;  /* 0x0000000000007941 */ /* 0x000fea0003800200 */
.L_x_1257:
        /* <DEDUP_REMOVED lines=17> */
.L_x_1260:
[----:B------:R-:W-:Y:S05]  /*2be0*/  BSYNC.RECONVERGENT B0 ;  /* 0x0000000000007941 */ /* 0x000fea0003800200 */
.L_x_1259:
        /* <DEDUP_REMOVED lines=18> */
.L_x_1262:
[----:B------:R-:W-:Y:S05]  /*2d10*/  BSYNC.RECONVERGENT B0 ;  /* 0x0000000000007941 */ /* 0x000fea0003800200 */
.L_x_1261:
        /* <DEDUP_REMOVED lines=18> */
.L_x_1264:
[----:B------:R-:W-:Y:S05]  /*2e40*/  BSYNC.RECONVERGENT B0 ;  /* 0x0000000000007941 */ /* 0x000fea0003800200 */
.L_x_1263:
[----:B------:R-:W-:Y:S01]  /*2e50*/  BSSY.RECONVERGENT B0, `(.L_x_1265) ;  /* 0x0000010000007945 */ /* 0x000fe20003800200 */
[----:B------:R-:W-:Y:S02]  /*2e60*/  ISETP.GE.AND P3, PT, R6, UR6, PT ;  /* 0x0000000606007c0c */ /* 0x000fe4000bf66270 */
[----:B-1----:R-:W-:Y:S01]  /*2e70*/  IADD3 R3, PT, PT, R18, 0xe0, RZ ;  /* 0x000000e012037810 */ /* 0x002fe20007ffe0ff */
[----:B------:R-:W-:Y:S05]  /*2e80*/  @P2 BRA `(.L_x_1266) ;  /* 0x0000000000302947 */ /* 0x000fea0003800000 */
[----:B------:R-:W1:Y:S02]  /*2e90*/  LDCU UR4, c[0x0][0x440] ;  /* 0x00008800ff0477ac */ /* 0x000e640008000800 */
[----:B-1----:R-:W-:-:S13]  /*2ea0*/  ISETP.GE.AND P2, PT, R192, UR4, PT ;  /* 0x00000004c0007c0c */ /* 0x002fda000bf46270 */
[----:B------:R1:W-:Y:S01]  /*2eb0*/  @P2 STS.128 [R221+0x6000], RZ ;  /* 0x006000ffdd002388 */ /* 0x0003e20000000c00 */
[----:B------:R-:W-:Y:S05]  /*2ec0*/  @P2 BRA `(.L_x_1266) ;  /* 0x0000000000202947 */ /* 0x000fea0003800000 */
[----:B------:R-:W-:Y:S01]  /*2ed0*/  MOV R0, UR10 ;  /* 0x0000000a00007c02 */ /* 0x000fe20008000f00 */
[----:B------:R-:W-:-:S04]  /*2ee0*/  UIMAD UR4, UR11, 0xe0, URZ ;  /* 0x000000e00b0478a4 */ /* 0x000fc8000f8e02ff */
[----:B------:R-:W-:-:S05]  /*2ef0*/  IMAD.WIDE.U32 R22, R0, 0xe0, R20 ;  /* 0x000000e000167825 */ /* 0x000fca00078e0014 */
[----:B------:R-:W-:-:S05]  /*2f00*/  IADD3 R23, PT, PT, R23, UR4, RZ ;  /* 0x0000000417177c10 */ /* 0x000fca000fffe0ff */
[----:B------:R-:W-:Y:S01]  /*2f10*/  @!PT LDS RZ, [RZ] ;  /* 0x00000000fffff984 */ /* 0x000fe20000000800 */
[----:B------:R-:W-:Y:S01]  /*2f20*/  @!PT LDS RZ, [RZ] ;  /* 0x00000000fffff984 */ /* 0x000fe20000000800 */
[----:B------:R-:W-:Y:S01]  /*2f30*/  @!PT LDS RZ, [RZ] ;  /* 0x00000000fffff984 */ /* 0x000fe20000000800 */
[----:B------:R1:W-:Y:S02]  /*2f40*/  LDGSTS.E.BYPASS.LTC128B.128 [R221+0x6000], desc[UR20][R22.64] ;  /* 0x0600000016dd7fae */ /* 0x0003e4000b981a14 */
.L_x_1266:
[----:B------:R-:W-:Y:S05]  /*2f50*/  BSYNC.RECONVERGENT B0 ;  /* 0x0000000000007941 */ /* 0x000fea0003800200 */
.L_x_1265:
        /* <DEDUP_REMOVED lines=17> */
.L_x_1268:
[----:B------:R-:W-:Y:S05]  /*3070*/  BSYNC.RECONVERGENT B0 ;  /* 0x0000000000007941 */ /* 0x000fea0003800200 */
.L_x_1267:
[----:B------:R-:W-:Y:S01]  /*3080*/  BSSY.RECONVERGENT B0, `(.L_x_1269) ;  /* 0x0000011000007945 */ /* 0x000fe20003800200 */
[----:B------:R-:W-:-:S03]  /*3090*/  ISETP.GE.AND P1, PT, R2, UR6, PT ;  /* 0x0000000602007c0c */ /* 0x000fc6000bf26270 */
[----:B------:R-:W-:Y:S10]  /*30a0*/  @P0 BRA `(.L_x_1270) ;  /* 0x0000000000380947 */ /* 0x000ff40003800000 */
        /* <DEDUP_REMOVED lines=14> */
.L_x_1270:
[----:B------:R-:W-:Y:S05]  /*3190*/  BSYNC.RECONVERGENT B0 ;  /* 0x0000000000007941 */ /* 0x000fea0003800200 */
.L_x_1269:
[----:B------:R-:W-:Y:S04]  /*31a0*/  BSSY.RECONVERGENT B0, `(.L_x_1271) ;  /* 0x0000010000007945 */ /* 0x000fe80003800200 */
        /* <DEDUP_REMOVED lines=15> */
.L_x_1272:
[----:B------:R-:W-:Y:S05]  /*32a0*/  BSYNC.RECONVERGENT B0 ;  /* 0x0000000000007941 */ /* 0x000fea0003800200 */
.L_x_1271:
        /* <DEDUP_REMOVED lines=16> */
.L_x_1274:
[----:B------:R-:W-:Y:S05]  /*33b0*/  BSYNC.RECONVERGENT B0 ;  /* 0x0000000000007941 */ /* 0x000fea0003800200 */
.L_x_1273:
        /* <DEDUP_REMOVED lines=16> */
.L_x_1276:
[----:B------:R-:W-:Y:S05]  /*34c0*/  BSYNC.RECONVERGENT B0 ;  /* 0x0000000000007941 */ /* 0x000fea0003800200 */
.L_x_1275:
        /* <DEDUP_REMOVED lines=16> */
.L_x_1278:
[----:B------:R-:W-:Y:S05]  /*35d0*/  BSYNC.RECONVERGENT B0 ;  /* 0x0000000000007941 */ /* 0x000fea0003800200 */
.L_x_1277:
[----:B------:R-:W-:Y:S04]  /*35e0*/  BSSY.RECONVERGENT B0, `(.L_x_1279) ;  /* 0x000000e000007945 */ /* 0x000fe80003800200 */
[----:B------:R-:W-:Y:S05]  /*35f0*/  @P1 BRA `(.L_x_1280) ;  /* 0x0000000000301947 */ /* 0x000fea0003800000 */
[----:B------:R-:W5:Y:S02]  /*3600*/  LDCU UR4, c[0x0][0x440] ;  /* 0x00008800ff0477ac */ /* 0x000f640008000800 */
[----:B-----5:R-:W-:-:S13]  /*3610*/  ISETP.GE.AND P0, PT, R192, UR4, PT ;  /* 0x00000004c0007c0c */ /* 0x020fda000bf06270 */
[----:B------:R1:W-:Y:S01]  /*3620*/  @P0 STS.128 [R221+0x9800], RZ ;  /* 0x009800ffdd000388 */ /* 0x0003e20000000c00 */
[----:B------:R-:W-:Y:S05]  /*3630*/  @P0 BRA `(.L_x_1280) ;  /* 0x0000000000200947 */ /* 0x000fea0003800000 */
[----:B------:R-:W-:Y:S01]  /*3640*/  MOV R0, UR10 ;  /* 0x0000000a00007c02 */ /* 0x000fe20008000f00 */
[----:B------:R-:W-:-:S04]  /*3650*/  UIMAD UR4, UR11, 0x1c0, URZ ;  /* 0x000001c00b0478a4 */ /* 0x000fc8000f8e02ff */
[----:B-1----:R-:W-:-:S05]  /*3660*/  IMAD.WIDE.U32 R18, R0, 0x1c0, R20 ;  /* 0x000001c000127825 */ /* 0x002fca00078e0014 */
[----:B------:R-:W-:-:S05]  /*3670*/  IADD3 R19, PT, PT, R19, UR4, RZ ;  /* 0x0000000413137c10 */ /* 0x000fca000fffe0ff */
[----:B------:R-:W-:Y:S01]  /*3680*/  @!PT LDS RZ, [RZ] ;  /* 0x00000000fffff984 */ /* 0x000fe20000000800 */
[----:B------:R-:W-:Y:S01]  /*3690*/  @!PT LDS RZ, [RZ] ;  /* 0x00000000fffff984 */ /* 0x000fe20000000800 */
[----:B------:R-:W-:Y:S01]  /*36a0*/  @!PT LDS RZ, [RZ] ;  /* 0x00000000fffff984 */ /* 0x000fe20000000800 */
[----:B------:R1:W-:Y:S02]  /*36b0*/  LDGSTS.E.BYPASS.LTC128B.128 [R221+0x9800], desc[UR20][R18.64] ;  /* 0x0980000012dd7fae */ /* 0x0003e4000b981a14 */
.L_x_1280:
[----:B------:R-:W-:Y:S05]  /*36c0*/  BSYNC.RECONVERGENT B0 ;  /* 0x0000000000007941 */ /* 0x000fea0003800200 */
.L_x_1279:
[----:B------:R-:W0:Y:S01]  /*36d0*/  LDGDEPBAR ;  /* 0x00000000000079af */ /* 0x000e220000000000 */
[--C-:B------:R-:W-:Y:S01]  /*36e0*/  SHF.R.U32.HI R226, RZ, 0x1, R227.reuse ;  /* 0x00000001ffe27819 */ /* 0x100fe200000116e3 */
[----:B------:R-:W-:Y:S01]  /*36f0*/  IMAD.U32 R0, RZ, RZ, UR22 ;  /* 0x00000016ff007e24 */ /* 0x000fe2000f8e00ff */
[----:B------:R-:W-:Y:S01]  /*3700*/  SHF.R.U32.HI R17, RZ, 0x2, R227 ;  /* 0x00000002ff117819 */ /* 0x000fe200000116e3 */
[----:B------:R-:W-:Y:S01]  /*3710*/  USHF.L.U64.HI UR4, UR8, 0x4, UR9 ;  /* 0x0000000408047899 */ /* 0x000fe20008010209 */
[----:B-1----:R-:W-:Y:S01]  /*3720*/  LOP3.LUT R19, R226, 0x1f0, RZ, 0xc0, !PT ;  /* 0x000001f0e2137812 */ /* 0x002fe200078ec0ff */
[----:B------:R-:W-:Y:S01]  /*3730*/  USHF.L.U32 UR7, UR8, 0x4, URZ ;  /* 0x0000000408077899 */ /* 0x000fe200080006ff */
[----:B------:R-:W-:Y:S01]  /*3740*/  LOP3.LUT R17, R17, 0x7, RZ, 0xc0, !PT ;  /* 0x0000000711117812 */ /* 0x000fe200078ec0ff */
[----:B------:R-:W-:Y:S01]  /*3750*/  BSSY.RECONVERGENT B0, `(.L_x_1281) ;  /* 0x0000013000007945 */ /* 0x000fe20003800200 */
[----:B------:R-:W-:-:S04]  /*3760*/  IADD3 R0, PT, PT, R19, 0x1, R0 ;  /* 0x0000000113007810 */ /* 0x000fc80007ffe000 */
[----:B------:R-:W-:Y:S01]  /*3770*/  IADD3 R17, PT, PT, R0, -UR24, R17 ;  /* 0x8000001800117c10 */ /* 0x000fe2000fffe011 */
[----:B------:R-:W-:-:S05]  /*3780*/  IMAD.U32 R0, RZ, RZ, UR19 ;  /* 0x00000013ff007e24 */ /* 0x000fca000f8e00ff */
        /* <DEDUP_REMOVED lines=12> */
.L_x_1283:
[----:B------:R1:W-:Y:S01]  /*3850*/  STS.128 [R221+0xa000], RZ ;  /* 0x00a000ffdd007388 */ /* 0x0003e20000000c00 */
[----:B------:R-:W-:Y:S05]  /*3860*/  BRA `(.L_x_1284) ;  /* 0x0000000000047947 */ /* 0x000fea0003800000 */
.L_x_1282:
[----:B------:R1:W-:Y:S02]  /*3870*/  STS.128 [R221+0xa000], RZ ;  /* 0x00a000ffdd007388 */ /* 0x0003e40000000c00 */
.L_x_1284:
[----:B------:R-:W-:Y:S05]  /*3880*/  BSYNC.RECONVERGENT B0 ;  /* 0x0000000000007941 */ /* 0x000fea0003800200 */
.L_x_1281:
[----:B------:R-:W-:Y:S01]  /*3890*/  ISETP.GE.AND P1, PT, R5, UR6, PT ;  /* 0x0000000605007c0c */ /* 0x000fe2000bf26270 */
[----:B------:R-:W-:Y:S01]  /*38a0*/  IMAD.U32 R5, RZ, RZ, UR7 ;  /* 0x00000007ff057e24 */ /* 0x000fe2000f8e00ff */
[----:B------:R-:W-:Y:S01]  /*38b0*/  ISETP.GE.AND P0, PT, R16, UR6, PT ;  /* 0x0000000610007c0c */ /* 0x000fe2000bf06270 */
[----:B------:R-:W-:Y:S01]  /*38c0*/  IMAD.U32 R16, RZ, RZ, UR4 ;  /* 0x00000004ff107e24 */ /* 0x000fe2000f8e00ff */
[----:B------:R-:W-:Y:S01]  /*38d0*/  ISETP.GE.AND P6, PT, R4, UR6, PT ;  /* 0x0000000604007c0c */ /* 0x000fe2000bfc6270 */
[----:B------:R-:W-:Y:S01]  /*38e0*/  BSSY.RECONVERGENT B0, `(.L_x_1285) ;  /* 0x0000011000007945 */ /* 0x000fe20003800200 */
[----:B------:R-:W-:Y:S02]  /*38f0*/  LEA R4, P2, R5, R232, 0x1 ;  /* 0x000000e805047211 */ /* 0x000fe400078408ff */
[----:B------:R-:W-:Y:S02]  /*3900*/  ISETP.GE.AND P5, PT, R15, UR6, PT ;  /* 0x000000060f007c0c */ /* 0x000fe4000bfa6270 */
[----:B------:R-:W-:-:S02]  /*3910*/  LEA.HI.X R5, R5, R233, R16, 0x1, P2 ;  /* 0x000000e905057211 */ /* 0x000fc400010f0c10 */
[----:B------:R-:W-:Y:S01]  /*3920*/  ISETP.GE.AND P4, PT, R14, UR6, PT ;  /* 0x000000060e007c0c */ /* 0x000fe2000bf86270 */
[----:B------:R1:W-:Y:S01]  /*3930*/  @P1 STS.128 [R221+0xa800], RZ ;  /* 0x00a800ffdd001388 */ /* 0x0003e20000000c00 */
[----:B------:R-:W-:Y:S02]  /*3940*/  ISETP.GE.AND P3, PT, R13, UR6, PT ;  /* 0x000000060d007c0c */ /* 0x000fe4000bf66270 */
[----:B------:R-:W-:Y:S01]  /*3950*/  ISETP.GE.AND P2, PT, R12, UR6, PT ;  /* 0x000000060c007c0c */ /* 0x000fe2000bf46270 */
        /* <DEDUP_REMOVED lines=9> */
.L_x_1286:
[----:B------:R-:W-:Y:S05]  /*39f0*/  BSYNC.RECONVERGENT B0 ;  /* 0x0000000000007941 */ /* 0x000fea0003800200 */
.L_x_1285:
[----:B------:R1:W-:Y:S01]  /*3a00*/  @P0 STS.128 [R221+0xb000], RZ ;  /* 0x00b000ffdd000388 */ /* 0x0003e20000000c00 */
[----:B------:R-:W-:Y:S01]  /*3a10*/  BSSY.RECONVERGENT B0, `(.L_x_1287) ;  /* 0x0000010000007945 */ /* 0x000fe20003800200 */
[----:B------:R-:W-:-:S03]  /*3a20*/  ISETP.GE.AND P1, PT, R11, UR6, PT ;  /* 0x000000060b007c0c */ /* 0x000fc6000bf26270 */
[----:B------:R-:W-:Y:S10]  /*3a30*/  @P0 BRA `(.L_x_1288) ;  /* 0x0000000000340947 */ /* 0x000ff40003800000 */
        /* <DEDUP_REMOVED lines=13> */
.L_x_1288:
[----:B------:R-:W-:Y:S05]  /*3b10*/  BSYNC.RECONVERGENT B0 ;  /* 0x0000000000007941 */ /* 0x000fea0003800200 */
.L_x_1287:
        /* <DEDUP_REMOVED lines=17> */
.L_x_1290:
[----:B------:R-:W-:Y:S05]  /*3c30*/  BSYNC.RECONVERGENT B0 ;  /* 0x0000000000007941 */ /* 0x000fea0003800200 */
.L_x_1289:
        /* <DEDUP_REMOVED lines=16> */
.L_x_1292:
[----:B------:R-:W-:Y:S05]  /*3d40*/  BSYNC.RECONVERGENT B0 ;  /* 0x0000000000007941 */ /* 0x000fea0003800200 */
.L_x_1291:
        /* <DEDUP_REMOVED lines=8> */
[----:B-1----:R-:W-:Y:S01]  /*3dd0*/  IMAD.U32 R11, RZ, RZ, UR8 ;  /* 0x00000008ff0b7e24 */ /* 0x002fe2000f8e00ff */
        /* <DEDUP_REMOVED lines=8> */
.L_x_1294:
[----:B------:R-:W-:Y:S05]  /*3e60*/  BSYNC.RECONVERGENT B0 ;  /* 0x0000000000007941 */ /* 0x000fea0003800200 */
.L_x_1293:
        /* <DEDUP_REMOVED lines=16> */
.L_x_1296:
[----:B------:R-:W-:Y:S05]  /*3f70*/  BSYNC.RECONVERGENT B0 ;  /* 0x0000000000007941 */ /* 0x000fea0003800200 */
.L_x_1295:
[----:B------:R1:W-:Y:S01]  /*3f80*/  @P2 STS.128 [R221+0xd800], RZ ;  /* 0x00d800ffdd002388 */ /* 0x0003e20000000c00 */
[C---:B------:R-:W-:Y:S01]  /*3f90*/  IMAD.SHL.U32 R191, R227.reuse, 0x40, RZ ;  /* 0x00000040e3bf7824 */ /* 0x040fe200078e00ff */
[----:B------:R-:W-:Y:S01]  /*3fa0*/  BSSY.RECONVERGENT B0, `(.L_x_1297) ;  /* 0x0000011000007945 */ /* 0x000fe20003800200 */
[----:B------:R-:W-:Y:S01]  /*3fb0*/  ISETP.GE.AND P3, PT, R6, UR6, PT ;  /* 0x0000000606007c0c */ /* 0x000fe2000bf66270 */
[----:B------:R-:W-:Y:S02]  /*3fc0*/  IMAD.SHL.U32 R228, R227, 0x20, RZ ;  /* 0x00000020e3e47824 */ /* 0x000fe400078e00ff */
[----:B------:R-:W-:Y:S01]  /*3fd0*/  LOP3.LUT R7, R191, 0x1c0, RZ, 0xc0, !PT ;  /* 0x000001c0bf077812 */ /* 0x000fe200078ec0ff */
        /* <DEDUP_REMOVED lines=13> */
.L_x_1298:
[----:B------:R-:W-:Y:S05]  /*40b0*/  BSYNC.RECONVERGENT B0 ;  /* 0x0000000000007941 */ /* 0x000fea0003800200 */
.L_x_1297:
[----:B------:R1:W-:Y:S01]  /*40c0*/  @P1 STS.128 [R221+0xe000], RZ ;  /* 0x00e000ffdd001388 */ /* 0x0003e20000000c00 */
[----:B------:R-:W-:Y:S01]  /*40d0*/  LOP3.LUT R228, R228, 0x7c00, RZ, 0xc0, !PT ;  /* 0x00007c00e4e47812 */ /* 0x000fe200078ec0ff */
[----:B------:R-:W-:Y:S01]  /*40e0*/  BSSY.RECONVERGENT B0, `(.L_x_1299) ;  /* 0x0000013000007945 */ /* 0x000fe20003800200 */
[----:B------:R-:W-:Y:S02]  /*40f0*/  LOP3.LUT R220, R191, 0x200, RZ, 0xc0, !PT ;  /* 0x00000200bfdc7812 */ /* 0x000fe400078ec0ff */
[----:B------:R-:W-:Y:S02]  /*4100*/  LOP3.LUT R190, R7, 0x38, R190, 0xf8, !PT ;  /* 0x0000003807be7812 */ /* 0x000fe400078ef8be */
[----:B------:R-:W-:Y:S02]  /*4110*/  ISETP.GE.AND P2, PT, R3, UR6, PT ;  /* 0x0000000603007c0c */ /* 0x000fe4000bf46270 */
[----:B------:R-:W-:Y:S02]  /*4120*/  LOP3.LUT R6, R220, R228, RZ, 0xfc, !PT ;  /* 0x000000e4dc067212 */ /* 0x000fe400078efcff */
[----:B------:R-:W-:Y:S01]  /*4130*/  LOP3.LUT R3, R190, 0x8, R226, 0x78, !PT ;  /* 0x00000008be037812 */ /* 0x000fe200078e78e2 */
        /* <DEDUP_REMOVED lines=13> */
.L_x_1300:
[----:B------:R-:W-:Y:S05]  /*4210*/  BSYNC.RECONVERGENT B0 ;  /* 0x0000000000007941 */ /* 0x000fea0003800200 */
.L_x_1299:
[----:B------:R1:W-:Y:S01]  /*4220*/  @P0 STS.128 [R221+0xe800], RZ ;  /* 0x00e800ffdd000388 */ /* 0x0003e20000000c00 */
[----:B------:R-:W-:Y:S01]  /*4230*/  ISETP.GE.AND P1, PT, R2, UR6, PT ;  /* 0x0000000602007c0c */ /* 0x000fe2000bf26270 */
        /* <DEDUP_REMOVED lines=20> */
.L_x_1302:
[----:B------:R-:W-:Y:S05]  /*4380*/  BSYNC.RECONVERGENT B0 ;  /* 0x0000000000007941 */ /* 0x000fea0003800200 */
.L_x_1301:
[----:B------:R1:W-:Y:S01]  /*4390*/  @P6 STS.128 [R221+0xf000], RZ ;  /* 0x00f000ffdd006388 */ /* 0x0003e20000000c00 */
        /* <DEDUP_REMOVED lines=14> */
.L_x_1304:
[----:B------:R-:W-:Y:S05]  /*4480*/  BSYNC.RECONVERGENT B0 ;  /* 0x0000000000007941 */ /* 0x000fea0003800200 */
.L_x_1303:
[----:B------:R1:W-:Y:S01]  /*4490*/  @P5 STS.128 [R221+0xf800], RZ ;  /* 0x00f800ffdd005388 */ /* 0x0003e20000000c00 */
[----:B------:R-:W-:Y:S04]  /*44a0*/  BSSY.RECONVERGENT B0, `(.L_x_1305) ;  /* 0x000000e000007945 */ /* 0x000fe80003800200 */
[----:B------:R-:W-:Y:S05]  /*44b0*/  @P5 BRA `(.L_x_1306) ;  /* 0x0000000000305947 */ /* 0x000fea0003800000 */
[----:B------:R-:W5:Y:S02]  /*44c0*/  LDCU UR4, c[0x0][0x440] ;  /* 0x00008800ff0477ac */ /* 0x000f640008000800 */
[----:B-----5:R-:W-:-:S13]  /*44d0*/  ISETP.GE.AND P0, PT, R192, UR4, PT ;  /* 0x00000004c0007c0c */ /* 0x020fda000bf06270 */
[----:B------:R1:W-:Y:S01]  /*44e0*/  @P0 STS.128 [R221+0xf800], RZ ;  /* 0x00f800ffdd000388 */ /* 0x0003e20000000c00 */
[----:B------:R-:W-:Y:S05]  /*44f0*/  @P0 BRA `(.L_x_1306) ;  /* 0x0000000000200947 */ /* 0x000fea0003800000 */
[----:B-1----:R-:W-:Y:S01]  /*4500*/  MOV R6, UR8 ;  /* 0x0000000800067c02 */ /* 0x002fe20008000f00 */
[----:B------:R-:W-:-:S04]  /*4510*/  UIMAD UR4, UR9, 0x140, URZ ;  /* 0x00000140090478a4 */ /* 0x000fc8000f8e02ff */
[----:B------:R-:W-:-:S05]  /*4520*/  IMAD.WIDE.U32 R6, R6, 0x140, R4 ;  /* 0x0000014006067825 */ /* 0x000fca00078e0004 */
[----:B------:R-:W-:-:S05]  /*4530*/  IADD3 R7, PT, PT, R7, UR4, RZ ;  /* 0x0000000407077c10 */ /* 0x000fca000fffe0ff */
[----:B------:R-:W-:Y:S01]  /*4540*/  @!PT LDS RZ, [RZ] ;  /* 0x00000000fffff984 */ /* 0x000fe20000000800 */
[----:B------:R-:W-:Y:S01]  /*4550*/  @!PT LDS RZ, [RZ] ;  /* 0x00000000fffff984 */ /* 0x000fe20000000800 */
[----:B------:R-:W-:Y:S01]  /*4560*/  @!PT LDS RZ, [RZ] ;  /* 0x00000000fffff984 */ /* 0x000fe20000000800 */
[----:B------:R1:W-:Y:S02]  /*4570*/  LDGSTS.E.BYPASS.LTC128B.128 [R221+0xf800], desc[UR20][R6.64] ;  /* 0x0f80000006dd7fae */ /* 0x0003e4000b981a14 */
.L_x_1306:
[----:B------:R-:W-:Y:S05]  /*4580*/  BSYNC.RECONVERGENT B0 ;  /* 0x0000000000007941 */ /* 0x000fea0003800200 */
.L_x_1305:
        /* <DEDUP_REMOVED lines=15> */
.L_x_1308:
[----:B------:R-:W-:Y:S05]  /*4680*/  BSYNC.RECONVERGENT B0 ;  /* 0x0000000000007941 */ /* 0x000fea0003800200 */
.L_x_1307:
        /* <DEDUP_REMOVED lines=15> */
.L_x_1310:
[----:B------:R-:W-:Y:S05]  /*4780*/  BSYNC.RECONVERGENT B0 ;  /* 0x0000000000007941 */ /* 0x000fea0003800200 */
.L_x_1309:
        /* <DEDUP_REMOVED lines=15> */
.L_x_1312:
[----:B------:R-:W-:Y:S05]  /*4880*/  BSYNC.RECONVERGENT B0 ;  /* 0x0000000000007941 */ /* 0x000fea0003800200 */
.L_x_1311:
        /* <DEDUP_REMOVED lines=15> */
.L_x_1314:
[----:B------:R-:W-:Y:S05]  /*4980*/  BSYNC.RECONVERGENT B0 ;  /* 0x0000000000007941 */ /* 0x000fea0003800200 */
.L_x_1313:
[----:B------:R5:W-:Y:S01]  /*4990*/  LDSM.16.M88.4 R28, [R2] ;  /* 0x00000000021c783b */ /* 0x000be20000000200 */
[----:B------:R-:W-:Y:S01]  /*49a0*/  IMAD.MOV.U32 R188, RZ, RZ, 0x20 ;  /* 0x00000020ffbc7424 */ /* 0x000fe200078e00ff */
[C---:B------:R-:W-:Y:S01]  /*49b0*/  LOP3.LUT P6, RZ, R227.reuse, 0x2, RZ, 0xc0, !PT ;  /* 0x00000002e3ff7812 */ /* 0x040fe200078cc0ff */
[----:B------:R-:W-:Y:S01]  /*49c0*/  VIADD R189, R32, UR5 ;  /* 0x0000000520bd7c36 */ /* 0x000fe20008000000 */
[----:B----4-:R-:W4:Y:S01]  /*49d0*/  LDSM.16.M88.4 R20, [R32+UR5+0x2000] ;  /* 0x002000052014783b */ /* 0x010f220008000200 */
[----:B------:R-:W-:Y:S01]  /*49e0*/  IMAD.MOV.U32 R208, RZ, RZ, 0x40 ;  /* 0x00000040ffd07424 */ /* 0x000fe200078e00ff */
[----:B------:R-:W-:Y:S01]  /*49f0*/  SEL R193, R188, 0xffffffe0, !P6 ;  /* 0xffffffe0bcc17807 */ /* 0x000fe20007000000 */
[----:B------:R-:W-:Y:S01]  /*4a00*/  UIADD3 UR4, UPT, UPT, UR18, -0x1, URZ ;  /* 0xffffffff12047890 */ /* 0x000fe2000fffe0ff */
[----:B-1----:R-:W1:Y:S01]  /*4a10*/  LDSM.16.M88.4 R12, [R32+UR5+0x2800] ;  /* 0x00280005200c783b */ /* 0x002e620008000200 */
[----:B------:R-:W-:Y:S02]  /*4a20*/  LOP3.LUT P0, RZ, R227, 0x4, RZ, 0xc0, !PT ;  /* 0x00000004e3ff7812 */ /* 0x000fe4000780c0ff */
[----:B------:R-:W-:Y:S01]  /*4a30*/  IMAD.IADD R156, R2, 0x1, R193 ;  /* 0x00000001029c7824 */ /* 0x000fe200078e02c1 */
[----:B------:R-:W2:Y:S01]  /*4a40*/  LDSM.16.M88.4 R4, [R32+UR5+0x3000] ;  /* 0x003000052004783b */ /* 0x000ea20008000200 */
[----:B------:R-:W-:Y:S01]  /*4a50*/  IADD3 R172, PT, PT, R193, R189, RZ ;  /* 0x000000bdc1ac7210 */ /* 0x000fe20007ffe0ff */
[----:B------:R-:W-:Y:S01]  /*4a60*/  UISETP.GT.AND UP0, UPT, UR4, UR16, UPT ;  /* 0x000000100400728c */ /* 0x000fe2000bf04270 */
[----:B------:R-:W-:Y:S01]  /*4a70*/  SEL R208, R208, 0xffffffc0, !P0 ;  /* 0xffffffc0d0d07807 */ /* 0x000fe20004000000 */
[----:B------:R-:W3:Y:S01]  /*4a80*/  LDSM.16.M88.4 R124, [R32+UR5+0x3800] ;  /* 0x00380005207c783b */ /* 0x000ee20008000200 */
[----:B------:R-:W-:-:S02]  /*4a90*/  MOV R223, 0x8 ;  /* 0x0000000800df7802 */ /* 0x000fc40000000f00 */
[----:B------:R-:W-:Y:S01]  /*4aa0*/  IADD3 R222, PT, PT, R208, R189, RZ ;  /* 0x000000bdd0de7210 */ /* 0x000fe20007ffe0ff */
[----:B------:R-:W3:Y:S01]  /*4ab0*/  LDSM.16.M88.4 R116, [R32+UR5+0x4000] ;  /* 0x004000052074783b */ /* 0x000ee20008000200 */
[----:B------:R-:W-:Y:S01]  /*4ac0*/  VIADDMNMX R223, R0, R223, UR23, PT ;  /* 0x0000001700df7e46 */ /* 0x000fe2000b8001df */
[----:B-----5:R-:W-:Y:S02]  /*4ad0*/  IMAD.IADD R2, R2, 0x1, R208 ;  /* 0x0000000102027824 */ /* 0x020fe400078e02d0 */
[----:B------:R-:W5:Y:S01]  /*4ae0*/  LDSM.16.M88.4 R108, [R32+UR5+0x4800] ;  /* 0x00480005206c783b */ /* 0x000f620008000200 */
[----:B------:R-:W-:Y:S01]  /*4af0*/  VIMNMX R224, PT, PT, R0, UR23, PT ;  /* 0x0000001700e07c48 */ /* 0x000fe2000bfe0100 */
[C---:B------:R-:W-:Y:S02]  /*4b00*/  IMAD.IADD R184, R193.reuse, 0x1, R2 ;  /* 0x00000001c1b87824 */ /* 0x040fe400078e0202 */
[----:B------:R-:W5:Y:S04]  /*4b10*/  LDSM.16.M88.4 R100, [R32+UR5+0x5000] ;  /* 0x005000052064783b */ /* 0x000f680008000200 */
[----:B------:R-:W5:Y:S04]  /*4b20*/  LDSM.16.M88.4 R92, [R32+UR5+0x5800] ;  /* 0x00580005205c783b */ /* 0x000f680008000200 */
[----:B------:R-:W5:Y:S04]  /*4b30*/  LDSM.16.M88.4 R84, [R32+UR5+0x6000] ;  /* 0x006000052054783b */ /* 0x000f680008000200 */
[----:B------:R-:W5:Y:S04]  /*4b40*/  LDSM.16.M88.4 R76, [R32+UR5+0x6800] ;  /* 0x00680005204c783b */ /* 0x000f680008000200 */
[----:B------:R-:W5:Y:S01]  /*4b50*/  LDSM.16.M88.4 R68, [R32+UR5+0x7000] ;  /* 0x007000052044783b */ /* 0x000f620008000200 */
[C---:B----4-:R-:W-:Y:S03]  /*4b60*/  HMMA.16816.F32 R24, R28.reuse, R20, RZ ;  /* 0x000000141c18723c */ /* 0x050fe600000018ff */
[----:B------:R-:W4:Y:S04]  /*4b70*/  LDSM.16.M88.4 R60, [R32+UR5+0x7800] ;  /* 0x00780005203c783b */ /* 0x000f280008000200 */
[----:B------:R-:W4:Y:S01]  /*4b80*/  LDSM.16.M88.4 R52, [R32+UR5+0x8000] ;  /* 0x008000052034783b */ /* 0x000f220008000200 */
[C---:B-1----:R-:W-:Y:S03]  /*4b90*/  HMMA.16816.F32 R16, R28.reuse, R12, RZ ;  /* 0x0000000c1c10723c */ /* 0x042fe600000018ff */
[----:B------:R-:W1:Y:S04]  /*4ba0*/  LDSM.16.M88.4 R44, [R32+UR5+0x8800] ;  /* 0x00880005202c783b */ /* 0x000e680008000200 */
[----:B------:R-:W1:Y:S01]  /*4bb0*/  LDSM.16.M88.4 R36, [R32+UR5+0x9000] ;  /* 0x009000052024783b */ /* 0x000e620008000200 */
[C---:B--2---:R-:W-:Y:S03]  /*4bc0*/  HMMA.16816.F32 R8, R28.reuse, R4, RZ ;  /* 0x000000041c08723c */ /* 0x044fe600000018ff */
[----:B------:R-:W2:Y:S04]  /*4bd0*/  LDSM.16.M88.4 R132, [R32+UR5+0x9800] ;  /* 0x009800052084783b */ /* 0x000ea80008000200 */
[----:B------:R-:W-:Y:S01]  /*4be0*/  LDSM.16.M88.4 R156, [R156] ;  /* 0x000000009c9c783b */ /* 0x000fe20000000200 */
[C---:B---3--:R-:W-:Y:S03]  /*4bf0*/  HMMA.16816.F32 R128, R28.reuse, R124, RZ ;  /* 0x0000007c1c80723c */ /* 0x048fe600000018ff */
[----:B------:R-:W3:Y:S04]  /*4c00*/  LDSM.16.M88.4 R144, [R172+0x2000] ;  /* 0x00200000ac90783b */ /* 0x000ee80000000200 */
[----:B------:R-:W3:Y:S01]  /*4c10*/  LDSM.16.M88.4 R140, [R172+0x3800] ;  /* 0x00380000ac8c783b */ /* 0x000ee20000000200 */
[C---:B------:R-:W-:Y:S03]  /*4c20*/  HMMA.16816.F32 R120, R28.reuse, R116, RZ ;  /* 0x000000741c78723c */ /* 0x040fe600000018ff */
[----:B------:R-:W3:Y:S04]  /*4c30*/  LDSM.16.M88.4 R136, [R172+0x5800] ;  /* 0x00580000ac88783b */ /* 0x000ee80000000200 */
[----:B------:R-:W-:Y:S01]  /*4c40*/  LDSM.16.M88.4 R168, [R172+0x2800] ;  /* 0x00280000aca8783b */ /* 0x000fe20000000200 */
[C---:B-----5:R-:W-:Y:S03]  /*4c50*/  HMMA.16816.F32 R112, R28.reuse, R108, RZ ;  /* 0x0000006c1c70723c */ /* 0x060fe600000018ff */
        /* <DEDUP_REMOVED lines=12> */
[C---:B----4-:R-:W-:Y:S08]  /*4d20*/  HMMA.16816.F32 R64, R28.reuse, R60, RZ ;  /* 0x0000003c1c40723c */ /* 0x050ff000000018ff */
[C---:B------:R-:W-:Y:S08]  /*4d30*/  HMMA.16816.F32 R56, R28.reuse, R52, RZ ;  /* 0x000000341c38723c */ /* 0x040ff000000018ff */
[C---:B-1----:R-:W-:Y:S08]  /*4d40*/  HMMA.16816.F32 R48, R28.reuse, R44, RZ ;  /* 0x0000002c1c30723c */ /* 0x042ff000000018ff */
        /* <DEDUP_REMOVED lines=28> */
[C---:B-1----:R-:W-:Y:S08]  /*4f10*/  HMMA.16816.F32 R88, R156.reuse, R132, R88 ;  /* 0x000000849c58723c */ /* 0x042ff00000001858 */
[C---:B------:R-:W-:Y:S01]  /*4f20*/  HMMA.16816.F32 R84, R156.reuse, R134, R84 ;  /* 0x000000869c54723c */ /* 0x040fe20000001854 */
[----:B------:R-:W1:Y:S07]  /*4f30*/  LDSM.16.M88.4 R132, [R172+0x8000] ;  /* 0x00800000ac84783b */ /* 0x000e6e0000000200 */
[C---:B--2---:R-:W-:Y:S08]  /*4f40*/  HMMA.16816.F32 R80, R156.reuse, R144, R80 ;  /* 0x000000909c50723c */ /* 0x044ff00000001850 */
[C---:B------:R-:W-:Y:S01]  /*4f50*/  HMMA.16816.F32 R76, R156.reuse, R146, R76 ;  /* 0x000000929c4c723c */ /* 0x040fe2000000184c */
[----:B------:R2:W-:Y:S07]  /*4f60*/  LDSM.16.M88.4 R144, [R2] ;  /* 0x000000000290783b */ /* 0x0005ee0000000200 */
[C---:B---3--:R-:W-:Y:S08]  /*4f70*/  HMMA.16816.F32 R72, R156.reuse, R140, R72 ;  /* 0x0000008c9c48723c */ /* 0x048ff00000001848 */
[C---:B------:R-:W-:Y:S01]  /*4f80*/  HMMA.16816.F32 R68, R156.reuse, R142, R68 ;  /* 0x0000008e9c44723c */ /* 0x040fe20000001844 */
[----:B------:R-:W3:Y:S07]  /*4f90*/  LDSM.16.M88.4 R140, [R222+0x2800] ;  /* 0x00280000de8c783b */ /* 0x000eee0000000200 */
[----:B----4-:R-:W-:Y:S01]  /*4fa0*/  HMMA.16816.F32 R64, R156, R136, R64 ;  /* 0x000000889c40723c */ /* 0x010fe20000001840 */
[----:B--2---:R-:W-:-:S05]  /*4fb0*/  IMAD.IADD R2, R193, 0x1, R222 ;  /* 0x00000001c1027824 */ /* 0x004fca00078e02de */
[----:B------:R-:W-:Y:S02]  /*4fc0*/  LDSM.16.M88.4 R180, [R2+0x3800] ;  /* 0x0038000002b4783b */ /* 0x000fe40000000200 */
[C---:B------:R-:W-:Y:S02]  /*4fd0*/  HMMA.16816.F32 R60, R156.reuse, R138, R60 ;  /* 0x0000008a9c3c723c */ /* 0x040fe4000000183c */
[----:B------:R-:W2:Y:S06]  /*4fe0*/  LDSM.16.M88.4 R136, [R222+0x3000] ;  /* 0x00300000de88783b */ /* 0x000eac0000000200 */
        /* <DEDUP_REMOVED lines=19> */
[C---:B---3--:R-:W-:Y:S08]  /*5120*/  HMMA.16816.F32 R16, R144.reuse, R140, R16 ;  /* 0x0000008c9010723c */ /* 0x048ff00000001810 */
[C---:B------:R-:W-:Y:S01]  /*5130*/  HMMA.16816.F32 R12, R144.reuse, R142, R12 ;  /* 0x0000008e900c723c */ /* 0x040fe2000000180c */
[----:B------:R-:W3:Y:S07]  /*5140*/  LDSM.16.M88.4 R140, [R222+0x4800] ;  /* 0x00480000de8c783b */ /* 0x000eee0000000200 */
[C---:B--2---:R-:W-:Y:S08]  /*5150*/  HMMA.16816.F32 R8, R144.reuse, R136, R8 ;  /* 0x000000889008723c */ /* 0x044ff00000001808 */
[C---:B------:R-:W-:Y:S01]  /*5160*/  HMMA.16816.F32 R4, R144.reuse, R138, R4 ;  /* 0x0000008a9004723c */ /* 0x040fe20000001804 */
[----:B------:R-:W2:Y:S07]  /*5170*/  LDSM.16.M88.4 R136, [R222+0x6800] ;  /* 0x00680000de88783b */ /* 0x000eae0000000200 */
        /* <DEDUP_REMOVED lines=87> */
[C---:B-1----:R-:W-:Y:S08]  /*56f0*/  HMMA.16816.F32 R32, R184.reuse, R132, R32 ;  /* 0x00000084b820723c */ /* 0x042ff00000001820 */
[----:B------:R-:W-:Y:S01]  /*5700*/  HMMA.16816.F32 R28, R184, R134, R28 ;  /* 0x00000086b81c723c */ /* 0x000fe2000000181c */
[----:B------:R-:W-:Y:S06]  /*5710*/  BAR.SYNC.DEFER_BLOCKING 0x0 ;  /* 0x0000000000007b1d */ /* 0x000fec0000010000 */
[----:B------:R-:W-:-:S13]  /*5720*/  BRA.U !UP0, `(.L_x_1315) ;  /* 0x0000000d08a47547 */ /* 0x000fda000b800000 */
[----:B------:R-:W-:-:S04]  /*5730*/  UISETP.NE.U32.AND UP0, UPT, UR12, URZ, UPT ;  /* 0x000000ff0c00728c */ /* 0x000fc8000bf05070 */
[----:B------:R-:W-:-:S09]  /*5740*/  UISETP.NE.AND.EX UP0, UPT, UR13, URZ, UPT, UP0 ;  /* 0x000000ff0d00728c */ /* 0x000fd2000bf05300 */
[----:B------:R-:W-:Y:S05]  /*5750*/  BRA.U UP0, `(.L_x_1316) ;  /* 0x0000000100207547 */ /* 0x000fea000b800000 */
[----:B------:R-:W-:Y:S01]  /*5760*/  UMOV UR7, URZ ;  /* 0x000000ff00077c82 */ /* 0x000fe20008000000 */
[----:B------:R-:W-:Y:S01]  /*5770*/  USHF.L.U32 UR6, UR10, 0x8, URZ ;  /* 0x000000080a067899 */ /* 0x000fe200080006ff */
[----:B------:R-:W-:-:S05]  /*5780*/  IADD3 R133, P1, PT, RZ, -UR7, RZ ;  /* 0x80000007ff857c10 */ /* 0x000fca000ff3e0ff */
[----:B------:R-:W-:-:S05]  /*5790*/  IMAD.X R0, RZ, RZ, ~UR6, P1 ;  /* 0x80000006ff007e24 */ /* 0x000fca00088e06ff */
[----:B------:R-:W-:-:S04]  /*57a0*/  SHF.R.S64 R133, R133, 0x1f, R0 ;  /* 0x0000001f85857819 */ /* 0x000fc80000001000 */
[----:B------:R-:W-:-:S04]  /*57b0*/  IADD3 R230, P1, PT, R133, R230, RZ ;  /* 0x000000e685e67210 */ /* 0x000fc80007f3e0ff */
[----:B------:R-:W-:Y:S01]  /*57c0*/  LEA.HI.X.SX32 R231, R0, R231, 0x1, P1 ;  /* 0x000000e700e77211 */ /* 0x000fe200008f0eff */
[----:B------:R-:W-:Y:S08]  /*57d0*/  BRA `(.L_x_1317) ;  /* 0x0000000000f87947 */ /* 0x000ff00003800000 */
.L_x_1316:
[----:B------:R-:W1:Y:S01]  /*57e0*/  LDC R2, c[0x0][0x4f0] ;  /* 0x00013c00ff027b82 */ /* 0x000e620000000800 */
[----:B------:R-:W-:Y:S02]  /*57f0*/  ULEA UR6, UR18, 0xfffffe00, 0x8 ;  /* 0xfffffe0012067891 */ /* 0x000fe4000f8e40ff */
[----:B------:R-:W-:-:S04]  /*5800*/  ULEA UR7, UR18, 0xffffff00, 0x8 ;  /* 0xffffff0012077891 */ /* 0x000fc8000f8e40ff */
[----:B------:R-:W-:Y:S02]  /*5810*/  MOV R132, UR6 ;  /* 0x0000000600847c02 */ /* 0x000fe40008000f00 */
[----:B------:R-:W-:Y:S02]  /*5820*/  IMAD.U32 R134, RZ, RZ, UR7 ;  /* 0x00000007ff867e24 */ /* 0x000fe4000f8e00ff */
[----:B------:R-:W-:-:S03]  /*5830*/  IABS R132, R132 ;  /* 0x0000008400847213 */ /* 0x000fc60000000000 */
[----:B------:R-:W-:Y:S02]  /*5840*/  IABS R134, R134 ;  /* 0x0000008600867213 */ /* 0x000fe40000000000 */
[----:B-1----:R-:W-:-:S04]  /*5850*/  IABS R0, R2 ;  /* 0x0000000200007213 */ /* 0x002fc80000000000 */
[----:B------:R-:W1:Y:S08]  /*5860*/  I2F.RP R133, R0 ;  /* 0x0000000000857306 */ /* 0x000e700000209400 */
        /* <DEDUP_REMOVED lines=11> */
[----:B------:R-:W-:Y:S01]  /*5920*/  IMAD R133, R0, R133, R132 ;  /* 0x0000008500857224 */ /* 0x000fe200078e0284 */
[----:B------:R-:W-:Y:S01]  /*5930*/  LOP3.LUT R132, R2, UR7, RZ, 0x3c, !PT ;  /* 0x0000000702847c12 */ /* 0x000fe2000f8e3cff */
[----:B------:R-:W-:-:S03]  /*5940*/  IMAD R135, R0, R135, R134 ;  /* 0x0000008700877224 */ /* 0x000fc600078e0286 */
[C---:B------:R-:W-:Y:S02]  /*5950*/  ISETP.GT.U32.AND P2, PT, R0.reuse, R133, PT ;  /* 0x000000850000720c */ /* 0x040fe40003f44070 */
[----:B------:R-:W-:Y:S02]  /*5960*/  ISETP.GT.U32.AND P1, PT, R0, R135, PT ;  /* 0x000000870000720c */ /* 0x000fe40003f24070 */
[----:B------:R-:W-:-:S09]  /*5970*/  ISETP.GE.AND P3, PT, R132, RZ, PT ;  /* 0x000000ff8400720c */ /* 0x000fd20003f66270 */
[----:B------:R-:W-:Y:S01]  /*5980*/  @!P2 IMAD.IADD R133, R133, 0x1, -R0 ;  /* 0x000000018585a824 */ /* 0x000fe200078e0a00 */
[----:B------:R-:W-:Y:S01]  /*5990*/  @!P2 IADD3 R136, PT, PT, R136, 0x1, RZ ;  /* 0x000000018888a810 */ /* 0x000fe20007ffe0ff */
[----:B------:R-:W-:Y:S01]  /*59a0*/  @!P1 VIADD R137, R137, 0x1 ;  /* 0x0000000189899836 */ /* 0x000fe20000000000 */
[-C--:B------:R-:W-:Y:S02]  /*59b0*/  @!P1 IADD3 R135, PT, PT, R135, -R0.reuse, RZ ;  /* 0x8000000087879210 */ /* 0x080fe40007ffe0ff */
[-C--:B------:R-:W-:Y:S02]  /*59c0*/  ISETP.GE.U32.AND P4, PT, R133, R0.reuse, PT ;  /* 0x000000008500720c */ /* 0x080fe40003f86070 */
[----:B------:R-:W-:Y:S02]  /*59d0*/  ISETP.GE.U32.AND P5, PT, R135, R0, PT ;  /* 0x000000008700720c */ /* 0x000fe40003fa6070 */
[C---:B------:R-:W-:Y:S01]  /*59e0*/  LOP3.LUT R0, R2.reuse, UR6, RZ, 0x3c, !PT ;  /* 0x0000000602007c12 */ /* 0x040fe2000f8e3cff */
[----:B------:R-:W1:Y:S01]  /*59f0*/  LDCU.64 UR6, c[0x0][0x3a0] ;  /* 0x00007400ff0677ac */ /* 0x000e620008000a00 */
[----:B------:R-:W-:-:S02]  /*5a00*/  ISETP.NE.AND P2, PT, R2, RZ, PT ;  /* 0x000000ff0200720c */ /* 0x000fc40003f45270 */
[----:B------:R-:W-:Y:S02]  /*5a10*/  ISETP.GE.AND P1, PT, R0, RZ, PT ;  /* 0x000000ff0000720c */ /* 0x000fe40003f26270 */
[----:B------:R-:W-:-:S03]  /*5a20*/  LOP3.LUT R133, RZ, R2, RZ, 0x33, !PT ;  /* 0x00000002ff857212 */ /* 0x000fc600078e33ff */
[----:B------:R-:W-:Y:S02]  /*5a30*/  @P4 VIADD R136, R136, 0x1 ;  /* 0x0000000188884836 */ /* 0x000fe40000000000 */
[----:B------:R-:W-:-:S04]  /*5a40*/  @P5 IADD3 R137, PT, PT, R137, 0x1, RZ ;  /* 0x0000000189895810 */ /* 0x000fc80007ffe0ff */
[----:B------:R-:W-:Y:S02]  /*5a50*/  @!P3 IADD3 R137, PT, PT, -R137, RZ, RZ ;  /* 0x000000ff8989b210 */ /* 0x000fe40007ffe1ff */
[----:B------:R-:W-:-:S05]  /*5a60*/  @!P1 IMAD.MOV R136, RZ, RZ, -R136 ;  /* 0x000000ffff889224 */ /* 0x000fca00078e0a88 */
[C---:B------:R-:W-:Y:S02]  /*5a70*/  SEL R132, R133.reuse, R136, !P2 ;  /* 0x0000008885847207 */ /* 0x040fe40005000000 */
[----:B------:R-:W-:-:S03]  /*5a80*/  SEL R133, R133, R137, !P2 ;  /* 0x0000008985857207 */ /* 0x000fc60005000000 */
[----:B------:R-:W-:-:S04]  /*5a90*/  IMAD.WIDE R138, R132, 0x4, R234 ;  /* 0x00000004848a7825 */ /* 0x000fc800078e02ea */
[C---:B------:R-:W-:Y:S01]  /*5aa0*/  IMAD.WIDE R136, R133.reuse, 0x4, R234 ;  /* 0x0000000485887825 */ /* 0x040fe200078e02ea */
[----:B------:R-:W2:Y:S04]  /*5ab0*/  LDG.E R135, desc[UR20][R138.64] ;  /* 0x000000148a877981 */ /* 0x000ea8000c1e1900 */
[----:B------:R-:W2:Y:S01]  /*5ac0*/  LDG.E R0, desc[UR20][R136.64] ;  /* 0x0000001488007981 */ /* 0x000ea2000c1e1900 */
[----:B------:R-:W-:-:S04]  /*5ad0*/  IMAD.IADD R133, R133, 0x1, -R132 ;  /* 0x0000000185857824 */ /* 0x000fc800078e0a84 */
[----:B------:R-:W-:-:S05]  /*5ae0*/  IMAD R133, R133, R2, -0x100 ;  /* 0xffffff0085857424 */ /* 0x000fca00078e0202 */
[----:B------:R-:W-:-:S05]  /*5af0*/  SHF.R.S32.HI R2, RZ, 0x1f, R133 ;  /* 0x0000001fff027819 */ /* 0x000fca0000011485 */
[----:B------:R-:W-:-:S04]  /*5b00*/  IMAD R2, R2, UR10, RZ ;  /* 0x0000000a02027c24 */ /* 0x000fc8000f8e02ff */
[----:B------:R-:W-:Y:S01]  /*5b10*/  IMAD R2, R133, UR11, R2 ;  /* 0x0000000b85027c24 */ /* 0x000fe2000f8e0202 */
[----:B--2---:R-:W-:Y:S01]  /*5b20*/  IADD3 R0, PT, PT, R135, -R0, RZ ;  /* 0x8000000087007210 */ /* 0x004fe20007ffe0ff */
[----:B------:R-:W-:-:S03]  /*5b30*/  IMAD.WIDE.U32 R134, R133, UR10, RZ ;  /* 0x0000000a85867c25 */ /* 0x000fc6000f8e00ff */
[----:B------:R-:W-:Y:S01]  /*5b40*/  SHF.R.S32.HI R132, RZ, 0x1f, R0 ;  /* 0x0000001fff847819 */ /* 0x000fe20000011400 */
[----:B------:R-:W-:-:S04]  /*5b50*/  IMAD.IADD R135, R135, 0x1, R2 ;  /* 0x0000000187877824 */ /* 0x000fc800078e0202 */
[----:B-1----:R-:W-:Y:S02]  /*5b60*/  IMAD R133, R132, UR6, RZ ;  /* 0x0000000684857c24 */ /* 0x002fe4000f8e02ff */
[----:B------:R-:W-:-:S04]  /*5b70*/  IMAD.WIDE.U32 R134, R0, UR6, R134 ;  /* 0x0000000600867c25 */ /* 0x000fc8000f8e0086 */
[----:B------:R-:W-:Y:S01]  /*5b80*/  IMAD R133, R0, UR7, R133 ;  /* 0x0000000700857c24 */ /* 0x000fe2000f8e0285 */
[----:B------:R-:W-:-:S04]  /*5b90*/  LEA R230, P1, R134, R230, 0x1 ;  /* 0x000000e686e67211 */ /* 0x000fc800078208ff */
[----:B------:R-:W-:-:S04]  /*5ba0*/  IADD3 R133, PT, PT, R135, R133, RZ ;  /* 0x0000008587857210 */ /* 0x000fc80007ffe0ff */
[----:B------:R-:W-:-:S07]  /*5bb0*/  LEA.HI.X R231, R134, R231, R133, 0x1, P1 ;  /* 0x000000e786e77211 */ /* 0x000fce00008f0c85 */
.L_x_1317:
[----:B------:R-:W1:Y:S01]  /*5bc0*/  LDCU UR6, c[0x0][0x440] ;  /* 0x00008800ff0677ac */ /* 0x000e620008000800 */
[----:B------:R-:W-:Y:S01]  /*5bd0*/  IMAD.U32 R139, RZ, RZ, UR10 ;  /* 0x0000000aff8b7e24 */ /* 0x000fe2000f8e00ff */
[----:B------:R-:W-:Y:S01]  /*5be0*/  MOV R0, UR11 ;  /* 0x0000000b00007c02 */ /* 0x000fe20008000f00 */
[----:B------:R-:W-:Y:S01]  /*5bf0*/  IMAD.U32 R2, RZ, RZ, UR10 ;  /* 0x0000000aff027e24 */ /* 0x000fe2000f8e00ff */
[----:B------:R-:W-:Y:S01]  /*5c00*/  MOV R141, UR10 ;  /* 0x0000000a008d7c02 */ /* 0x000fe20008000f00 */
[----:B------:R-:W-:Y:S01]  /*5c10*/  IMAD.U32 R143, RZ, RZ, UR10 ;  /* 0x0000000aff8f7e24 */ /* 0x000fe2000f8e00ff */
[----:B------:R-:W-:Y:S01]  /*5c20*/  LEA R138, P3, R139, R230, 0x5 ;  /* 0x000000e68b8a7211 */ /* 0x000fe200078628ff */
[----:B------:R-:W-:Y:S01]  /*5c30*/  IMAD.U32 R133, RZ, RZ, UR11 ;  /* 0x0000000bff857e24 */ /* 0x000fe2000f8e00ff */
[----:B------:R-:W-:Y:S01]  /*5c40*/  MOV R135, UR10 ;  /* 0x0000000a00877c02 */ /* 0x000fe20008000f00 */
[----:B------:R-:W-:Y:S01]  /*5c50*/  IMAD.U32 R134, RZ, RZ, UR10 ;  /* 0x0000000aff867e24 */ /* 0x000fe2000f8e00ff */
[----:B------:R-:W-:Y:S01]  /*5c60*/  LEA.HI.X R139, R2, R231, R0, 0x5, P3 ;  /* 0x000000e7028b7211 */ /* 0x000fe200018f2c00 */
[----:B------:R-:W-:Y:S01]  /*5c70*/  IMAD.U32 R132, RZ, RZ, UR11 ;  /* 0x0000000bff847e24 */ /* 0x000fe2000f8e00ff */
[----:B------:R-:W-:Y:S01]  /*5c80*/  MOV R0, UR10 ;  /* 0x0000000a00007c02 */ /* 0x000fe20008000f00 */
[----:B------:R-:W-:Y:S01]  /*5c90*/  IMAD.U32 R137, RZ, RZ, UR10 ;  /* 0x0000000aff897e24 */ /* 0x000fe2000f8e00ff */
[----:B------:R-:W-:Y:S01]  /*5ca0*/  MOV R136, UR11 ;  /* 0x0000000b00887c02 */ /* 0x000fe20008000f00 */
[----:B------:R-:W-:Y:S01]  /*5cb0*/  BSSY.RECONVERGENT B0, `(.L_x_1318) ;  /* 0x000008f000007945 */ /* 0x000fe20003800200 */
[----:B-1----:R-:W-:-:S02]  /*5cc0*/  ISETP.GE.AND P1, PT, R192, UR6, PT ;  /* 0x00000006c0007c0c */ /* 0x002fc4000bf26270 */
[----:B------:R-:W-:-:S11]  /*5cd0*/  ISETP.GE.AND P2, PT, R192, UR6, PT ;  /* 0x00000006c0007c0c */ /* 0x000fd6000bf46270 */
[-C--:B------:R-:W-:Y:S01]  /*5ce0*/  @!P1 LEA R142, P3, R143, R138.reuse, 0x5 ;  /* 0x0000008a8f8e9211 */ /* 0x080fe200078628ff */
[----:B------:R-:W-:Y:S01]  /*5cf0*/  VOTEU.ALL UP0, P1 ;  /* 0x0000000000ff7886 */ /* 0x000fe20000800000 */
[-C--:B------:R-:W-:Y:S01]  /*5d00*/  @!P1 LEA R134, P4, R134, R138.reuse, 0x7 ;  /* 0x0000008a86869211 */ /* 0x080fe200078838ff */
[----:B------:R-:W-:Y:S01]  /*5d10*/  @!PT LDS RZ, [RZ] ;  /* 0x00000000fffff984 */ /* 0x000fe20000000800 */
[----:B------:R-:W-:Y:S01]  /*5d20*/  @!PT LDS RZ, [RZ] ;  /* 0x00000000fffff984 */ /* 0x000fe20000000800 */
[----:B------:R-:W-:Y:S01]  /*5d30*/  @!PT LDS RZ, [RZ] ;  /* 0x00000000fffff984 */ /* 0x000fe20000000800 */
[----:B------:R1:W-:Y:S01]  /*5d40*/  @!P2 LDGSTS.E.BYPASS.LTC128B.128 [R221+0x2000], desc[UR20][R230.64] ;  /* 0x02000000e6ddafae */ /* 0x0003e2000b981a14 */
[-C--:B------:R-:W-:Y:S01]  /*5d50*/  @!P1 LEA.HI.X R143, R0, R139.reuse, R133, 0x5, P3 ;  /* 0x0000008b008f9211 */ /* 0x080fe200018f2c85 */
[----:B------:R-:W-:Y:S01]  /*5d60*/  IMAD.U32 R0, RZ, RZ, UR11 ;  /* 0x0000000bff007e24 */ /* 0x000fe2000f8e00ff */
[----:B------:R-:W-:Y:S01]  /*5d70*/  MOV R133, UR10 ;  /* 0x0000000a00857c02 */ /* 0x000fe20008000f00 */
[----:B------:R-:W-:Y:S01]  /*5d80*/  @!UP0 UIMAD UR6, UR11, 0x60, URZ ;  /* 0x000000600b0688a4 */ /* 0x000fe2000f8e02ff */
[-C--:B------:R-:W-:Y:S01]  /*5d90*/  @!P1 LEA R144, P3, R2, R138.reuse, 0x8 ;  /* 0x0000008a02909211 */ /* 0x080fe200078640ff */
[----:B------:R-:W-:Y:S01]  /*5da0*/  @!P1 IMAD.MOV.U32 R146, RZ, RZ, R138 ;  /* 0x000000ffff929224 */ /* 0x000fe200078e008a */
[----:B------:R-:W-:Y:S01]  /*5db0*/  @!P1 LEA R140, P5, R141, R138, 0x6 ;  /* 0x0000008a8d8c9211 */ /* 0x000fe200078a30ff */
[----:B------:R-:W-:Y:S01]  /*5dc0*/  @!UP0 UIMAD UR14, UR11, 0xa0, URZ ;  /* 0x000000a00b0e88a4 */ /* 0x000fe2000f8e02ff */
[-C--:B------:R-:W-:Y:S01]  /*5dd0*/  @!P1 LEA.HI.X R135, R135, R139.reuse, R132, 0x7, P4 ;  /* 0x0000008b87879211 */ /* 0x080fe200020f3c84 */
[----:B------:R1:W-:Y:S01]  /*5de0*/  @P2 STS.128 [R221+0x2000], RZ ;  /* 0x002000ffdd002388 */ /* 0x0003e20000000c00 */
[-C--:B------:R-:W-:Y:S01]  /*5df0*/  @!P1 LEA.HI.X R145, R133, R139.reuse, R0, 0x8, P3 ;  /* 0x0000008b85919211 */ /* 0x080fe200018f4400 */
[C---:B------:R-:W-:Y:S01]  /*5e00*/  @!P1 IMAD.WIDE.U32 R132, R137.reuse, 0x60, R138 ;  /* 0x0000006089849825 */ /* 0x040fe200078e008a */
[-C--:B------:R-:W-:Y:S01]  /*5e10*/  @!P1 LEA.HI.X R141, R137, R139.reuse, R136, 0x6, P5 ;  /* 0x0000008b898d9211 */ /* 0x080fe200028f3488 */
[----:B------:R1:W-:Y:S01]  /*5e20*/  @P1 STS.128 [R221+0x2800], RZ ;  /* 0x002800ffdd001388 */ /* 0x0003e20000000c00 */
[----:B------:R-:W-:Y:S01]  /*5e30*/  MOV R0, UR10 ;  /* 0x0000000a00007c02 */ /* 0x000fe20008000f00 */
[--C-:B------:R-:W-:Y:S01]  /*5e40*/  @!P1 IMAD.MOV.U32 R136, RZ, RZ, R138.reuse ;  /* 0x000000ffff889224 */ /* 0x100fe200078e008a */
[-C--:B------:R-:W-:Y:S01]  /*5e50*/  @!P1 MOV R137, R139.reuse ;  /* 0x0000008b00899202 */ /* 0x080fe20000000f00 */
[----:B------:R-:W-:Y:S01]  /*5e60*/  @!P1 IMAD.MOV.U32 R148, RZ, RZ, R138 ;  /* 0x000000ffff949224 */ /* 0x000fe200078e008a */
[-C--:B------:R-:W-:Y:S01]  /*5e70*/  @!P1 MOV R147, R139.reuse ;  /* 0x0000008b00939202 */ /* 0x080fe20000000f00 */
[----:B------:R-:W-:Y:S01]  /*5e80*/  @!PT LDS RZ, [RZ] ;  /* 0x00000000fffff984 */ /* 0x000fe20000000800 */
[----:B------:R-:W-:Y:S01]  /*5e90*/  @!PT LDS RZ, [RZ] ;  /* 0x00000000fffff984 */ /* 0x000fe20000000800 */
[----:B------:R-:W-:Y:S01]  /*5ea0*/  @!PT LDS RZ, [RZ] ;  /* 0x00000000fffff984 */ /* 0x000fe20000000800 */
[----:B------:R1:W-:Y:S01]  /*5eb0*/  @!P1 LDGSTS.E.BYPASS.LTC128B.128 [R221+0x2800], desc[UR20][R138.64] ;  /* 0x028000008add9fae */ /* 0x0003e2000b981a14 */
[-C--:B------:R-:W-:Y:S01]  /*5ec0*/  @!P1 MOV R149, R139.reuse ;  /* 0x0000008b00959202 */ /* 0x080fe20000000f00 */
[----:B------:R-:W-:Y:S01]  /*5ed0*/  @!P1 IMAD.WIDE.U32 R136, R0, 0xa0, R136 ;  /* 0x000000a000889825 */ /* 0x000fe200078e0088 */
[----:B------:R-:W-:Y:S01]  /*5ee0*/  @!UP0 UIMAD UR7, UR11, 0xc0, URZ ;  /* 0x000000c00b0788a4 */ /* 0x000fe2000f8e02ff */
[----:B------:R1:W-:Y:S01]  /*5ef0*/  @P1 STS.128 [R221+0x3000], RZ ;  /* 0x003000ffdd001388 */ /* 0x0003e20000000c00 */
[-C--:B------:R-:W-:Y:S01]  /*5f00*/  @!P1 MOV R151, R139.reuse ;  /* 0x0000008b00979202 */ /* 0x080fe20000000f00 */
[----:B------:R-:W-:Y:S01]  /*5f10*/  @!P1 VIADD R133, R133, UR6 ;  /* 0x0000000685859c36 */ /* 0x000fe20008000000 */
[----:B------:R-:W-:Y:S01]  /*5f20*/  @!UP0 UIMAD UR6, UR11, 0xe0, URZ ;  /* 0x000000e00b0688a4 */ /* 0x000fe2000f8e02ff */
[----:B------:R-:W-:Y:S01]  /*5f30*/  @!PT LDS RZ, [RZ] ;  /* 0x00000000fffff984 */ /* 0x000fe20000000800 */
[----:B------:R-:W-:Y:S01]  /*5f40*/  @!PT LDS RZ, [RZ] ;  /* 0x00000000fffff984 */ /* 0x000fe20000000800 */
[----:B------:R-:W-:Y:S01]  /*5f50*/  @!PT LDS RZ, [RZ] ;  /* 0x00000000fffff984 */ /* 0x000fe20000000800 */
[----:B------:R1:W-:Y:S01]  /*5f60*/  @!P1 LDGSTS.E.BYPASS.LTC128B.128 [R221+0x3000], desc[UR20][R142.64] ;  /* 0x030000008edd9fae */ /* 0x0003e2000b981a14 */
[----:B------:R-:W-:Y:S01]  /*5f70*/  @!P1 IMAD.WIDE.U32 R146, R2, 0xc0, R146 ;  /* 0x000000c002929825 */ /* 0x000fe200078e0092 */
[-C--:B------:R-:W-:Y:S01]  /*5f80*/  @!P1 MOV R153, R139.reuse ;  /* 0x0000008b00999202 */ /* 0x080fe20000000f00 */
[----:B------:R-:W-:Y:S01]  /*5f90*/  @!UP0 UIMAD UR19, UR11, 0x120, URZ ;  /* 0x000001200b1388a4 */ /* 0x000fe2000f8e02ff */
[----:B------:R1:W-:Y:S01]  /*5fa0*/  @P1 STS.128 [R221+0x3800], RZ ;  /* 0x003800ffdd001388 */ /* 0x0003e20000000c00 */
[----:B------:R-:W-:Y:S01]  /*5fb0*/  @!P1 IMAD.WIDE.U32 R148, R0, 0xe0, R148 ;  /* 0x000000e000949825 */ /* 0x000fe200078e0094 */
[----:B------:R-:W-:Y:S01]  /*5fc0*/  @!P1 IADD3 R137, PT, PT, R137, UR14, RZ ;  /* 0x0000000e89899c10 */ /* 0x000fe2000fffe0ff */
[----:B------:R-:W-:Y:S01]  /*5fd0*/  @!UP0 UIMAD UR15, UR11, 0x140, URZ ;  /* 0x000001400b0f88a4 */ /* 0x000fe2000f8e02ff */
[----:B------:R-:W-:Y:S01]  /*5fe0*/  @!PT LDS RZ, [RZ] ;  /* 0x00000000fffff984 */ /* 0x000fe20000000800 */
[----:B------:R-:W-:Y:S01]  /*5ff0*/  @!PT LDS RZ, [RZ] ;  /* 0x00000000fffff984 */ /* 0x000fe20000000800 */
[----:B------:R-:W-:Y:S01]  /*6000*/  @!PT LDS RZ, [RZ] ;  /* 0x00000000fffff984 */ /* 0x000fe20000000800 */
[----:B------:R1:W-:Y:S01]  /*6010*/  @!P1 LDGSTS.E.BYPASS.LTC128B.128 [R221+0x3800], desc[UR20][R140.64] ;  /* 0x038000008cdd9fae */ /* 0x0003e2000b981a14 */
[--C-:B------:R-:W-:Y:S01]  /*6020*/  @!P1 IMAD.MOV.U32 R150, RZ, RZ, R138.reuse ;  /* 0x000000ffff969224 */ /* 0x100fe200078e008a */
[-C--:B------:R-:W-:Y:S01]  /*6030*/  @!P1 MOV R155, R139.reuse ;  /* 0x0000008b009b9202 */ /* 0x080fe20000000f00 */
[----:B------:R-:W-:Y:S01]  /*6040*/  @!P1 IMAD.MOV.U32 R152, RZ, RZ, R138 ;  /* 0x000000ffff989224 */ /* 0x000fe200078e008a */
[----:B------:R1:W-:Y:S01]  /*6050*/  @P1 STS.128 [R221+0x4000], RZ ;  /* 0x004000ffdd001388 */ /* 0x0003e20000000c00 */
[----:B------:R-:W-:Y:S01]  /*6060*/  @!P1 VIADD R147, R147, UR7 ;  /* 0x0000000793939c36 */ /* 0x000fe20008000000 */
[-C--:B------:R-:W-:Y:S01]  /*6070*/  @!P1 MOV R157, R139.reuse ;  /* 0x0000008b009d9202 */ /* 0x080fe20000000f00 */
[----:B------:R-:W-:Y:S01]  /*6080*/  @!P1 IMAD.WIDE.U32 R150, R2, 0x120, R150 ;  /* 0x0000012002969825 */ /* 0x000fe200078e0096 */
[----:B------:R-:W-:Y:S01]  /*6090*/  @!PT LDS RZ, [RZ] ;  /* 0x00000000fffff984 */ /* 0x000fe20000000800 */
[----:B------:R-:W-:Y:S01]  /*60a0*/  @!PT LDS RZ, [RZ] ;  /* 0x00000000fffff984 */ /* 0x000fe20000000800 */
[----:B------:R-:W-:Y:S01]  /*60b0*/  @!PT LDS RZ, [RZ] ;  /* 0x00000000fffff984 */ /* 0x000fe20000000800 */
[----:B------:R1:W-:Y:S01]  /*60c0*/  @!P1 LDGSTS.E.BYPASS.LTC128B.128 [R221+0x4000], desc[UR20][R132.64] ;  /* 0x0400000084dd9fae */ /* 0x0003e2000b981a14 */
[----:B------:R-:W-:Y:S01]  /*60d0*/  @!P1 IADD3 R149, PT, PT, R149, UR6, RZ ;  /* 0x0000000695959c10 */ /* 0x000fe2000fffe0ff */
[----:B------:R-:W-:Y:S01]  /*60e0*/  @!UP0 UIMAD UR14, UR11, 0x160, URZ ;  /* 0x000001600b0e88a4 */ /* 0x000fe2000f8e02ff */
[----:B------:R-:W-:Y:S01]  /*60f0*/  @!P1 IMAD.MOV.U32 R154, RZ, RZ, R138 ;  /* 0x000000ffff9a9224 */ /* 0x000fe200078e008a */
[----:B------:R1:W-:Y:S01]  /*6100*/  @P1 STS.128 [R221+0x4800], RZ ;  /* 0x004800ffdd001388 */ /* 0x0003e20000000c00 */
[----:B------:R-:W-:Y:S01]  /*6110*/  @!P1 IMAD.WIDE.U32 R152, R0, 0x140, R152 ;  /* 0x0000014000989825 */ /* 0x000fe200078e0098 */
[----:B------:R-:W-:Y:S01]  /*6120*/  @!P1 MOV R159, R139 ;  /* 0x0000008b009f9202 */ /* 0x000fe20000000f00 */
[----:B------:R-:W-:Y:S01]  /*6130*/  @!UP0 UIMAD UR7, UR11, 0x180, URZ ;  /* 0x000001800b0788a4 */ /* 0x000fe2000f8e02ff */
[----:B------:R-:W-:Y:S01]  /*6140*/  @!PT LDS RZ, [RZ] ;  /* 0x00000000fffff984 */ /* 0x000fe20000000800 */
[----:B------:R-:W-:Y:S01]  /*6150*/  @!PT LDS RZ, [RZ] ;  /* 0x00000000fffff984 */ /* 0x000fe20000000800 */
[----:B------:R-:W-:Y:S01]  /*6160*/  @!PT LDS RZ, [RZ] ;  /* 0x00000000fffff984 */ /* 0x000fe20000000800 */
[----:B------:R1:W-:Y:S01]  /*6170*/  @!P1 LDGSTS.E.BYPASS.LTC128B.128 [R221+0x4800], desc[UR20][R134.64] ;  /* 0x0480000086dd9fae */ /* 0x0003e2000b981a14 */
[----:B------:R-:W-:Y:S01]  /*6180*/  @!P1 IMAD.MOV.U32 R156, RZ, RZ, R138 ;  /* 0x000000ffff9c9224 */ /* 0x000fe200078e008a */
[----:B------:R-:W-:Y:S01]  /*6190*/  @!UP0 UIMAD UR6, UR11, 0x1a0, URZ ;  /* 0x000001a00b0688a4 */ /* 0x000fe2000f8e02ff */
[----:B------:R-:W-:Y:S01]  /*61a0*/  @!P1 IMAD.WIDE.U32 R154, R2, 0x160, R154 ;  /* 0x00000160029a9825 */ /* 0x000fe200078e009a */
[----:B------:R1:W-:Y:S01]  /*61b0*/  @P1 STS.128 [R221+0x5000], RZ ;  /* 0x005000ffdd001388 */ /* 0x0003e20000000c00 */
[----:B------:R-:W-:-:S02]  /*61c0*/  @!P1 IADD3 R153, PT, PT, R153, UR15, RZ ;  /* 0x0000000f99999c10 */ /* 0x000fc4000fffe0ff */
[----:B------:R-:W-:Y:S01]  /*61d0*/  @!P1 IMAD.MOV.U32 R158, RZ, RZ, R138 ;  /* 0x000000ffff9e9224 */ /* 0x000fe200078e008a */
[----:B------:R-:W-:Y:S01]  /*61e0*/  @!PT LDS RZ, [RZ] ;  /* 0x00000000fffff984 */ /* 0x000fe20000000800 */
[----:B------:R-:W-:Y:S01]  /*61f0*/  @!PT LDS RZ, [RZ] ;  /* 0x00000000fffff984 */ /* 0x000fe20000000800 */
[----:B------:R-:W-:Y:S01]  /*6200*/  @!PT LDS RZ, [RZ] ;  /* 0x00000000fffff984 */ /* 0x000fe20000000800 */
[----:B------:R1:W-:Y:S01]  /*6210*/  @!P1 LDGSTS.E.BYPASS.LTC128B.128 [R221+0x5000], desc[UR20][R136.64] ;  /* 0x0500000088dd9fae */ /* 0x0003e2000b981a14 */
[----:B------:R-:W-:Y:S02]  /*6220*/  @!P1 VIADD R151, R151, UR19 ;  /* 0x0000001397979c36 */ /* 0x000fe40008000000 */
[----:B------:R-:W-:Y:S01]  /*6230*/  @!P1 IMAD.WIDE.U32 R156, R0, 0x180, R156 ;  /* 0x00000180009c9825 */ /* 0x000fe200078e009c */
[----:B------:R1:W-:Y:S03]  /*6240*/  @P1 STS.128 [R221+0x5800], RZ ;  /* 0x005800ffdd001388 */ /* 0x0003e60000000c00 */
[----:B------:R-:W-:Y:S01]  /*6250*/  @!P1 IMAD.WIDE.U32 R158, R2, 0x1a0, R158 ;  /* 0x000001a0029e9825 */ /* 0x000fe200078e009e */
[----:B------:R-:W-:Y:S01]  /*6260*/  @!PT LDS RZ, [RZ] ;  /* 0x00000000fffff984 */ /* 0x000fe20000000800 */
[----:B------:R-:W-:Y:S01]  /*6270*/  @!PT LDS RZ, [RZ] ;  /* 0x00000000fffff984 */ /* 0x000fe20000000800 */
[----:B------:R-:W-:Y:S01]  /*6280*/  @!PT LDS RZ, [RZ] ;  /* 0x00000000fffff984 */ /* 0x000fe20000000800 */
[----:B------:R1:W-:Y:S01]  /*6290*/  @!P1 LDGSTS.E.BYPASS.LTC128B.128 [R221+0x5800], desc[UR20][R146.64] ;  /* 0x0580000092dd9fae */ /* 0x0003e2000b981a14 */
[----:B------:R-:W-:-:S02]  /*62a0*/  @!P1 IADD3 R157, PT, PT, R157, UR7, RZ ;  /* 0x000000079d9d9c10 */ /* 0x000fc4000fffe0ff */
[----:B------:R-:W-:Y:S01]  /*62b0*/  @!P1 VIADD R155, R155, UR14 ;  /* 0x0000000e9b9b9c36 */ /* 0x000fe20008000000 */
[----:B------:R1:W-:Y:S01]  /*62c0*/  @P1 STS.128 [R221+0x6000], RZ ;  /* 0x006000ffdd001388 */ /* 0x0003e20000000c00 */
[----:B------:R-:W-:-:S03]  /*62d0*/  @!P1 VIADD R159, R159, UR6 ;  /* 0x000000069f9f9c36 */ /* 0x000fc60008000000 */
        /* <DEDUP_REMOVED lines=44> */
.L_x_1319:
[----:B------:R-:W-:Y:S05]  /*65a0*/  BSYNC.RECONVERGENT B0 ;  /* 0x0000000000007941 */ /* 0x000fea0003800200 */
.L_x_1318:
[----:B------:R-:W0:Y:S02]  /*65b0*/  LDGDEPBAR ;  /* 0x00000000000079af */ /* 0x000e240000000000 */
.L_x_1315:
[----:B-12---:R-:W-:Y:S01]  /*65c0*/  IMAD.SHL.U32 R133, R227, 0x2, RZ ;  /* 0x00000002e3857824 */ /* 0x006fe200078e00ff */
[----:B------:R-:W1:Y:S01]  /*65d0*/  LDCU UR6, c[0x0][0x45c] ;  /* 0x00008b80ff0677ac */ /* 0x000e620008000800 */
[----:B------:R-:W-:-:S03]  /*65e0*/  IMAD.U32 R0, RZ, RZ, UR4 ;  /* 0x00000004ff007e24 */ /* 0x000fc6000f8e00ff */
[----:B------:R-:W-:Y:S01]  /*65f0*/  LOP3.LUT R133, R133, 0x6, RZ, 0xc0, !PT ;  /* 0x0000000685857812 */ /* 0x000fe200078ec0ff */
[----:B------:R-:W-:-:S04]  /*6600*/  UISETP.GT.AND UP0, UPT, UR4, UR16, UPT ;  /* 0x000000100400728c */ /* 0x000fc8000bf04270 */
[----:B------:R-:W-:-:S04]  /*6610*/  IMAD R0, R0, 0x100, R133 ;  /* 0x0000010000007824 */ /* 0x000fc800078e0285 */
[C---:B------:R-:W-:Y:S01]  /*6620*/  VIADD R132, R0.reuse, 0x1 ;  /* 0x0000000100847836 */ /* 0x040fe20000000000 */
[CC--:B------:R-:W-:Y:S01]  /*6630*/  ISETP.GE.AND P4, PT, R0.reuse, R223.reuse, PT ;  /* 0x000000df0000720c */ /* 0x0c0fe20003f86270 */
[C---:B------:R-:W-:Y:S02]  /*6640*/  VIADD R2, R0.reuse, 0x8 ;  /* 0x0000000800027836 */ /* 0x040fe40000000000 */
[----:B------:R-:W-:Y:S01]  /*6650*/  VIADD R133, R0, 0x10 ;  /* 0x0000001000857836 */ /* 0x000fe20000000000 */
[-C--:B------:R-:W-:Y:S01]  /*6660*/  ISETP.GE.AND P3, PT, R132, R224.reuse, PT ;  /* 0x000000e08400720c */ /* 0x080fe20003f66270 */
[----:B------:R-:W-:Y:S01]  /*6670*/  VIADD R134, R0, 0x18 ;  /* 0x0000001800867836 */ /* 0x000fe20000000000 */
[-C--:B------:R-:W-:Y:S01]  /*6680*/  ISETP.GE.AND P2, PT, R132, R223.reuse, PT ;  /* 0x000000df8400720c */ /* 0x080fe20003f46270 */
[----:B------:R-:W-:Y:S01]  /*6690*/  VIADD R132, R0, 0x9 ;  /* 0x0000000900847836 */ /* 0x000fe20000000000 */
[C---:B------:R-:W-:Y:S02]  /*66a0*/  ISETP.GE.AND P1, PT, R2.reuse, R224, PT ;  /* 0x000000e00200720c */ /* 0x040fe40003f26270 */
[----:B------:R-:W-:-:S02]  /*66b0*/  ISETP.GE.AND P5, PT, R2, R223, PT ;  /* 0x000000df0200720c */ /* 0x000fc40003fa6270 */
[----:B------:R-:W-:Y:S02]  /*66c0*/  FSEL R2, R26, -INF , !P4 ;  /* 0xff8000001a027808 */ /* 0x000fe40006000000 */
[----:B------:R-:W-:Y:S02]  /*66d0*/  FSEL R25, R25, -INF , !P3 ;  /* 0xff80000019197808 */ /* 0x000fe40005800000 */
[CC--:B------:R-:W-:Y:S02]  /*66e0*/  ISETP.GE.AND P4, PT, R132.reuse, R224.reuse, PT ;  /* 0x000000e08400720c */ /* 0x0c0fe40003f86270 */
[----:B------:R-:W-:Y:S01]  /*66f0*/  ISETP.GE.AND P3, PT, R132, R223, PT ;  /* 0x000000df8400720c */ /* 0x000fe20003f66270 */
[----:B------:R-:W-:Y:S01]  /*6700*/  VIADD R132, R0, 0x11 ;  /* 0x0000001100847836 */ /* 0x000fe20000000000 */
[----:B------:R-:W-:Y:S02]  /*6710*/  FSEL R27, R27, -INF , !P2 ;  /* 0xff8000001b1b7808 */ /* 0x000fe40005000000 */
[----:B------:R-:W-:Y:S01]  /*6720*/  FSEL R26, R20, -INF , !P1 ;  /* 0xff800000141a7808 */ /* 0x000fe20004800000 */
[----:B------:R-:W-:Y:S01]  /*6730*/  VIADD R20, R0, 0x19 ;  /* 0x0000001900147836 */ /* 0x000fe20000000000 */
[----:B------:R-:W-:-:S02]  /*6740*/  ISETP.GE.AND P2, PT, R133, R224, PT ;  /* 0x000000e08500720c */ /* 0x000fc40003f46270 */
[-C--:B------:R-:W-:Y:S02]  /*6750*/  ISETP.GE.AND P1, PT, R133, R223.reuse, PT ;  /* 0x000000df8500720c */ /* 0x080fe40003f26270 */
[----:B------:R-:W-:Y:S02]  /*6760*/  FSEL R155, R22, -INF , !P5 ;  /* 0xff800000169b7808 */ /* 0x000fe40006800000 */
[----:B------:R-:W-:Y:S01]  /*6770*/  FSEL R133, R21, -INF , !P4 ;  /* 0xff80000015857808 */ /* 0x000fe20006000000 */
[----:B------:R-:W-:Y:S01]  /*6780*/  VIADD R21, R0, 0x20 ;  /* 0x0000002000157836 */ /* 0x000fe20000000000 */
[C---:B------:R-:W-:Y:S02]  /*6790*/  ISETP.GE.AND P5, PT, R132.reuse, R224, PT ;  /* 0x000000e08400720c */ /* 0x040fe40003fa6270 */
[----:B------:R-:W-:Y:S02]  /*67a0*/  ISETP.GE.AND P4, PT, R132, R223, PT ;  /* 0x000000df8400720c */ /* 0x000fe40003f86270 */
[----:B------:R-:W-:-:S02]  /*67b0*/  FSEL R23, R23, -INF , !P3 ;  /* 0xff80000017177808 */ /* 0x000fc40005800000 */
[-C--:B------:R-:W-:Y:S02]  /*67c0*/  ISETP.GE.AND P3, PT, R134, R224.reuse, PT ;  /* 0x000000e08600720c */ /* 0x080fe40003f66270 */
[----:B------:R-:W-:Y:S02]  /*67d0*/  FSEL R132, R16, -INF , !P2 ;  /* 0xff80000010847808 */ /* 0x000fe40005000000 */
[----:B------:R-:W-:Y:S02]  /*67e0*/  ISETP.GE.AND P2, PT, R134, R223, PT ;  /* 0x000000df8600720c */ /* 0x000fe40003f46270 */
[----:B------:R-:W-:Y:S02]  /*67f0*/  FSEL R18, R18, -INF , !P1 ;  /* 0xff80000012127808 */ /* 0x000fe40004800000 */
[----:B------:R-:W-:Y:S01]  /*6800*/  FSEL R22, R17, -INF , !P5 ;  /* 0xff80000011167808 */ /* 0x000fe20006800000 */
[C---:B------:R-:W-:Y:S01]  /*6810*/  VIADD R17, R0.reuse, 0x28 ;  /* 0x0000002800117836 */ /* 0x040fe20000000000 */
[----:B------:R-:W-:Y:S01]  /*6820*/  FSEL R16, R19, -INF , !P4 ;  /* 0xff80000013107808 */ /* 0x000fe20006000000 */
[----:B------:R-:W-:Y:S01]  /*6830*/  VIADD R19, R0, 0x21 ;  /* 0x0000002100137836 */ /* 0x000fe20000000000 */
[----:B------:R-:W-:-:S02]  /*6840*/  ISETP.GE.AND P1, PT, R20, R224, PT ;  /* 0x000000e01400720c */ /* 0x000fc40003f26270 */
[-C--:B------:R-:W-:Y:S02]  /*6850*/  ISETP.GE.AND P5, PT, R20, R223.reuse, PT ;  /* 0x000000df1400720c */ /* 0x080fe40003fa6270 */
[----:B------:R-:W-:Y:S02]  /*6860*/  FSEL R20, R12, -INF , !P3 ;  /* 0xff8000000c147808 */ /* 0x000fe40005800000 */
        /* <DEDUP_REMOVED lines=15> */
[----:B------:R-:W-:Y:S01]  /*6960*/  FSEL R137, R8, -INF , !P4 ;  /* 0xff80000008897808 */ /* 0x000fe20006000000 */
[----:B------:R-:W-:Y:S01]  /*6970*/  VIADD R8, R0, 0x31 ;  /* 0x0000003100087836 */ /* 0x000fe20000000000 */
[----:B------:R-:W-:Y:S01]  /*6980*/  FSEL R153, R10, -INF , !P3 ;  /* 0xff8000000a997808 */ /* 0x000fe20005800000 */
[----:B------:R-:W-:Y:S01]  /*6990*/  VIADD R10, R0, 0xe0 ;  /* 0x000000e0000a7836 */ /* 0x000fe20000000000 */
[----:B------:R-:W-:-:S02]  /*69a0*/  ISETP.GE.AND P2, PT, R15, R223, PT ;  /* 0x000000df0f00720c */ /* 0x000fc40003f46270 */
[-C--:B------:R-:W-:Y:S02]  /*69b0*/  ISETP.GE.AND P1, PT, R13, R224.reuse, PT ;  /* 0x000000e00d00720c */ /* 0x080fe40003f26270 */
[----:B------:R-:W-:Y:S02]  /*69c0*/  ISETP.GE.AND P4, PT, R17, R223, PT ;  /* 0x000000df1100720c */ /* 0x000fe40003f86270 */
[----:B------:R-:W-:Y:S02]  /*69d0*/  ISETP.GE.AND P3, PT, R15, R224, PT ;  /* 0x000000e00f00720c */ /* 0x000fe40003f66270 */
[----:B------:R-:W-:Y:S01]  /*69e0*/  FSEL R135, R7, -INF , !P2 ;  /* 0xff80000007877808 */ /* 0x000fe20005000000 */
[----:B------:R-:W-:Y:S01]  /*69f0*/  VIADD R7, R0, 0xe9 ;  /* 0x000000e900077836 */ /* 0x000fe20000000000 */
[----:B------:R-:W-:Y:S02]  /*6a00*/  FSEL R145, R128, -INF , !P1 ;  /* 0xff80000080917808 */ /* 0x000fe40004800000 */
[----:B------:R-:W-:-:S02]  /*6a10*/  FSEL R134, R6, -INF , !P4 ;  /* 0xff80000006867808 */ /* 0x000fc40006000000 */
[----:B------:R-:W-:Y:S01]  /*6a20*/  FSEL R140, R5, -INF , !P3 ;  /* 0xff800000058c7808 */ /* 0x000fe20005800000 */
[----:B------:R-:W-:Y:S01]  /*6a30*/  VIADD R5, R0, 0x39 ;  /* 0x0000003900057836 */ /* 0x000fe20000000000 */
[CC--:B------:R-:W-:Y:S02]  /*6a40*/  ISETP.GE.AND P2, PT, R4.reuse, R224.reuse, PT ;  /* 0x000000e00400720c */ /* 0x0c0fe40003f46270 */
[-C--:B------:R-:W-:Y:S01]  /*6a50*/  ISETP.GE.AND P1, PT, R4, R223.reuse, PT ;  /* 0x000000df0400720c */ /* 0x080fe20003f26270 */
[----:B------:R-:W-:Y:S01]  /*6a60*/  VIADD R4, R0, 0x40 ;  /* 0x0000004000047836 */ /* 0x000fe20000000000 */
[-C--:B------:R-:W-:Y:S02]  /*6a70*/  ISETP.GE.AND P5, PT, R13, R223.reuse, PT ;  /* 0x000000df0d00720c */ /* 0x080fe40003fa6270 */
        /* <DEDUP_REMOVED lines=55> */
[----:B------:R-:W-:Y:S01]  /*6df0*/  FSEL R170, R111, -INF , !P3 ;  /* 0xff8000006faa7808 */ /* 0x000fe20005800000 */
[----:B------:R-:W-:Y:S01]  /*6e00*/  IMAD.IADD R111, R220, 0x1, R3 ;  /* 0x00000001dc6f7824 */ /* 0x000fe200078e0203 */
[----:B------:R-:W-:-:S02]  /*6e10*/  FSEL R218, R104, -INF , !P2 ;  /* 0xff80000068da7808 */ /* 0x000fc40005000000 */
[CC--:B------:R-:W-:Y:S02]  /*6e20*/  ISETP.GE.AND P5, PT, R5.reuse, R224.reuse, PT ;  /* 0x000000e00500720c */ /* 0x0c0fe40003fa6270 */
[-C--:B------:R-:W-:Y:S01]  /*6e30*/  ISETP.GE.AND P4, PT, R5, R223.reuse, PT ;  /* 0x000000df0500720c */ /* 0x080fe20003f86270 */
[----:B------:R-:W-:Y:S01]  /*6e40*/  VIADD R5, R0, 0x69 ;  /* 0x0000006900057836 */ /* 0x000fe20000000000 */
[C---:B------:R-:W-:Y:S02]  /*6e50*/  ISETP.GE.AND P3, PT, R4.reuse, R224, PT ;  /* 0x000000e00400720c */ /* 0x040fe40003f66270 */
[----:B------:R-:W-:Y:S01]  /*6e60*/  ISETP.GE.AND P2, PT, R4, R223, PT ;  /* 0x000000df0400720c */ /* 0x000fe20003f46270 */
[----:B------:R-:W-:Y:S01]  /*6e70*/  VIADD R4, R0, 0x70 ;  /* 0x0000007000047836 */ /* 0x000fe20000000000 */
[----:B------:R-:W-:Y:S02]  /*6e80*/  FSEL R182, R106, -INF , !P1 ;  /* 0xff8000006ab67808 */ /* 0x000fe40004800000 */
        /* <DEDUP_REMOVED lines=100> */
[----:B------:R-:W-:Y:S02]  /*74d0*/  FSEL R65, R65, -INF , !P5 ;  /* 0xff80000041417808 */ /* 0x000fe40006800000 */
[----:B------:R-:W-:Y:S02]  /*74e0*/  FSEL R67, R67, -INF , !P4 ;  /* 0xff80000043437808 */ /* 0x000fe40006000000 */
[----:B------:R-:W-:Y:S02]  /*74f0*/  FSEL R60, R60, -INF , !P3 ;  /* 0xff8000003c3c7808 */ /* 0x000fe40005800000 */
[-C--:B------:R-:W-:Y:S02]  /*7500*/  ISETP.GE.AND P5, PT, R5, R223.reuse, PT ;  /* 0x000000df0500720c */ /* 0x080fe40003fa6270 */
[C---:B------:R-:W-:Y:S02]  /*7510*/  ISETP.GE.AND P4, PT, R4.reuse, R224, PT ;  /* 0x000000e00400720c */ /* 0x040fe40003f86270 */
[----:B------:R-:W-:-:S02]  /*7520*/  ISETP.GE.AND P3, PT, R4, R223, PT ;  /* 0x000000df0400720c */ /* 0x000fc40003f66270 */
[----:B------:R-:W-:Y:S01]  /*7530*/  FMNMX3.FTZ R4, R6, R23, R18, !PT ;  /* 0x0000001706047276 */ /* 0x000fe20007810012 */
[----:B------:R-:W-:Y:S01]  /*7540*/  VIADD R6, R0, 0xd0 ;  /* 0x000000d000067836 */ /* 0x000fe20000000000 */
[----:B------:R-:W-:Y:S02]  /*7550*/  FSEL R63, R63, -INF , !P5 ;  /* 0xff8000003f3f7808 */ /* 0x000fe40006800000 */
[----:B------:R-:W-:Y:S02]  /*7560*/  FMNMX3.FTZ R4, R4, R16, R21, !PT ;  /* 0x0000001004047276 */ /* 0x000fe40007810015 */
[----:B------:R-:W-:Y:S02]  /*7570*/  ISETP.GE.AND P5, PT, R0, R224, PT ;  /* 0x000000e00000720c */ /* 0x000fe40003fa6270 */
[----:B------:R-:W-:Y:S02]  /*7580*/  FMNMX3.FTZ R4, R4, R14, R153, !PT ;  /* 0x0000000e04047276 */ /* 0x000fe40007810099 */
[----:B------:R-:W-:-:S02]  /*7590*/  FSEL R24, R24, -INF , !P5 ;  /* 0xff80000018187808 */ /* 0x000fc40006800000 */
[----:B------:R-:W-:Y:S02]  /*75a0*/  FMNMX3.FTZ R4, R4, R151, R134, !PT ;  /* 0x0000009704047276 */ /* 0x000fe40007810086 */
[----:B------:R-:W-:Y:S02]  /*75b0*/  FMNMX3.FTZ R13, R24, R25, R26, !PT ;  /* 0x00000019180d7276 */ /* 0x000fe4000781001a */
[----:B------:R-:W-:Y:S02]  /*75c0*/  FMNMX3.FTZ R4, R4, R135, R142, !PT ;  /* 0x0000008704047276 */ /* 0x000fe4000781008e */
[----:B------:R-:W-:Y:S02]  /*75d0*/  FMNMX3.FTZ R13, R13, R133, R132, !PT ;  /* 0x000000850d0d7276 */ /* 0x000fe40007810084 */
[----:B------:R-:W-:Y:S01]  /*75e0*/  FMNMX3.FTZ R11, R4, R141, R143, !PT ;  /* 0x0000008d040b7276 */ /* 0x000fe2000781008f */
[----:B------:R-:W-:Y:S01]  /*75f0*/  VIADD R4, R0, 0xd1 ;  /* 0x000000d100047836 */ /* 0x000fe20000000000 */
        /* <DEDUP_REMOVED lines=18> */
[----:B------:R-:W-:-:S02]  /*7720*/  FMNMX3.FTZ R11, R11, R204, R184, !PT ;  /* 0x000000cc0b0b7276 */ /* 0x000fc400078100b8 */
[----:B------:R-:W-:Y:S02]  /*7730*/  FMNMX3.FTZ R13, R13, R176, R218, !PT ;  /* 0x000000b00d0d7276 */ /* 0x000fe400078100da */
[----:B------:R-:W-:Y:S01]  /*7740*/  ISETP.GE.AND P1, PT, R5, R224, PT ;  /* 0x000000e00500720c */ /* 0x000fe20003f26270 */
[----:B------:R-:W-:Y:S01]  /*7750*/  VIADD R5, R0, 0xc1 ;  /* 0x000000c100057836 */ /* 0x000fe20000000000 */
        /* <DEDUP_REMOVED lines=19> */
[----:B------:R-:W-:Y:S02]  /*7890*/  ISETP.GE.AND P2, PT, R5, R224, PT ;  /* 0x000000e00500720c */ /* 0x000fe40003f46270 */
[----:B------:R-:W-:Y:S02]  /*78a0*/  FMNMX3.FTZ R11, R11, R75, R70, !PT ;  /* 0x0000004b0b0b7276 */ /* 0x000fe40007810046 */
[----:B------:R-:W-:Y:S02]  /*78b0*/  FMNMX3.FTZ R13, R13, R156, R160, !PT ;  /* 0x0000009c0d0d7276 */ /* 0x000fe400078100a0 */
[----:B------:R-:W-:Y:S02]  /*78c0*/  FSEL R84, R54, -INF , !P3 ;  /* 0xff80000036547808 */ /* 0x000fe40005800000 */
[----:B------:R-:W-:-:S02]  /*78d0*/  FSEL R83, R53, -INF , !P2 ;  /* 0xff80000035537808 */ /* 0x000fc40005000000 */
[----:B------:R-:W-:Y:S02]  /*78e0*/  FSEL R59, R59, -INF , !P1 ;  /* 0xff8000003b3b7808 */ /* 0x000fe40004800000 */
[C---:B------:R-:W-:Y:S02]  /*78f0*/  ISETP.GE.AND P3, PT, R4.reuse, R224, PT ;  /* 0x000000e00400720c */ /* 0x040fe40003f66270 */
[----:B------:R-:W-:Y:S01]  /*7900*/  ISETP.GE.AND P2, PT, R4, R223, PT ;  /* 0x000000df0400720c */ /* 0x000fe20003f46270 */
[C---:B------:R-:W-:Y:S01]  /*7910*/  VIADD R4, R0.reuse, 0xd8 ;  /* 0x000000d800047836 */ /* 0x040fe20000000000 */
[----:B------:R-:W-:Y:S02]  /*7920*/  FMNMX3.FTZ R11, R11, R71, R66, !PT ;  /* 0x000000470b0b7276 */ /* 0x000fe40007810042 */
[----:B------:R-:W-:Y:S02]  /*7930*/  FMNMX3.FTZ R13, R13, R152, R80, !PT ;  /* 0x000000980d0d7276 */ /* 0x000fe40007810050 */
[----:B------:R-:W-:Y:S01]  /*7940*/  ISETP.GE.AND P5, PT, R5, R223, PT ;  /* 0x000000df0500720c */ /* 0x000fe20003fa6270 */
[----:B------:R-:W-:Y:S01]  /*7950*/  VIADD R5, R0, 0xf1 ;  /* 0x000000f100057836 */ /* 0x000fe20000000000 */
[----:B------:R-:W-:-:S02]  /*7960*/  ISETP.GE.AND P1, PT, R6, R224, PT ;  /* 0x000000e00600720c */ /* 0x000fc40003f26270 */
[----:B------:R-:W-:Y:S02]  /*7970*/  FMNMX3.FTZ R11, R11, R67, R62, !PT ;  /* 0x000000430b0b7276 */ /* 0x000fe4000781003e */
[----:B------:R-:W-:Y:S02]  /*7980*/  FMNMX3.FTZ R13, R13, R81, R76, !PT ;  /* 0x000000510d0d7276 */ /* 0x000fe4000781004c */
[----:B------:R-:W-:Y:S02]  /*7990*/  FSEL R85, R55, -INF , !P5 ;  /* 0xff80000037557808 */ /* 0x000fe40006800000 */
[----:B------:R-:W-:Y:S02]  /*79a0*/  FSEL R86, R48, -INF , !P1 ;  /* 0xff80000030567808 */ /* 0x000fe40004800000 */
[C---:B------:R-:W-:Y:S02]  /*79b0*/  ISETP.GE.AND P5, PT, R4.reuse, R224, PT ;  /* 0x000000e00400720c */ /* 0x040fe40003fa6270 */
[----:B------:R-:W-:Y:S01]  /*79c0*/  ISETP.GE.AND P1, PT, R4, R223, PT ;  /* 0x000000df0400720c */ /* 0x000fe20003f26270 */
[----:B------:R-:W-:Y:S01]  /*79d0*/  VIADD R4, R0, 0xd9 ;  /* 0x000000d900047836 */ /* 0x000fe20000000000 */
[----:B------:R-:W-:-:S02]  /*79e0*/  FSEL R82, R52, -INF , !P4 ;  /* 0xff80000034527808 */ /* 0x000fc40006000000 */
[----:B------:R-:W-:Y:S01]  /*79f0*/  ISETP.GE.AND P4, PT, R6, R223, PT ;  /* 0x000000df0600720c */ /* 0x000fe20003f86270 */
[----:B------:R-:W-:Y:S01]  /*7a00*/  VIADD R6, R0, 0xf0 ;  /* 0x000000f000067836 */ /* 0x000fe20000000000 */
[----:B------:R-:W-:Y:S02]  /*7a10*/  FMNMX3.FTZ R11, R11, R63, R58, !PT ;  /* 0x0000003f0b0b7276 */ /* 0x000fe4000781003a */
[----:B------:R-:W-:Y:S02]  /*7a20*/  FMNMX3.FTZ R13, R13, R77, R72, !PT ;  /* 0x0000004d0d0d7276 */ /* 0x000fe40007810048 */
[----:B------:R-:W-:Y:S02]  /*7a30*/  FSEL R87, R49, -INF , !P3 ;  /* 0xff80000031577808 */ /* 0x000fe40005800000 */
[----:B------:R-:W-:Y:S02]  /*7a40*/  FSEL R88, R50, -INF , !P4 ;  /* 0xff80000032587808 */ /* 0x000fe40006000000 */
[----:B------:R-:W-:-:S02]  /*7a50*/  ISETP.GE.AND P3, PT, R4, R223, PT ;  /* 0x000000df0400720c */ /* 0x000fc40003f66270 */
[----:B------:R-:W-:Y:S02]  /*7a60*/  FMNMX3.FTZ R11, R11, R59, R84, !PT ;  /* 0x0000003b0b0b7276 */ /* 0x000fe40007810054 */
[----:B------:R-:W-:Y:S02]  /*7a70*/  FMNMX3.FTZ R13, R13, R73, R68, !PT ;  /* 0x000000490d0d7276 */ /* 0x000fe40007810044 */
[----:B------:R-:W-:Y:S02]  /*7a80*/  FSEL R89, R51, -INF , !P2 ;  /* 0xff80000033597808 */ /* 0x000fe40005000000 */
        /* <DEDUP_REMOVED lines=8> */
[----:B------:R-:W-:-:S02]  /*7b10*/  FMNMX3.FTZ R11, R11, R89, R90, !PT ;  /* 0x000000590b0b7276 */ /* 0x000fc4000781005a */
[----:B------:R-:W-:Y:S02]  /*7b20*/  FMNMX3.FTZ R13, R13, R65, R60, !PT ;  /* 0x000000410d0d7276 */ /* 0x000fe4000781003c */
[----:B------:R-:W-:Y:S01]  /*7b30*/  ISETP.GE.AND P4, PT, R4, R224, PT ;  /* 0x000000e00400720c */ /* 0x000fe20003f86270 */
[----:B------:R-:W-:Y:S01]  /*7b40*/  VIADD R4, R0, 0xf8 ;  /* 0x000000f800047836 */ /* 0x000fe20000000000 */
[----:B------:R-:W-:Y:S01]  /*7b50*/  FSEL R94, R38, -INF , !P3 ;  /* 0xff800000265e7808 */ /* 0x000fe20005800000 */
[----:B------:R-:W-:Y:S01]  /*7b60*/  VIADD R0, R0, 0xf9 ;  /* 0x000000f900007836 */ /* 0x000fe20000000000 */
[-C--:B------:R-:W-:Y:S02]  /*7b70*/  ISETP.GE.AND P2, PT, R7, R223.reuse, PT ;  /* 0x000000df0700720c */ /* 0x080fe40003f46270 */
[----:B------:R-:W-:Y:S02]  /*7b80*/  ISETP.GE.AND P3, PT, R5, R223, PT ;  /* 0x000000df0500720c */ /* 0x000fe40003f66270 */
[----:B------:R-:W-:-:S02]  /*7b90*/  FSEL R93, R43, -INF , !P1 ;  /* 0xff8000002b5d7808 */ /* 0x000fc40004800000 */
[----:B------:R-:W-:Y:S02]  /*7ba0*/  ISETP.GE.AND P1, PT, R6, R223, PT ;  /* 0x000000df0600720c */ /* 0x000fe40003f26270 */
[----:B------:R-:W-:Y:S02]  /*7bb0*/  FMNMX3.FTZ R11, R11, R91, R92, !PT ;  /* 0x0000005b0b0b7276 */ /* 0x000fe4000781005c */
[----:B------:R-:W-:Y:S02]  /*7bc0*/  FMNMX3.FTZ R13, R13, R61, R56, !PT ;  /* 0x0000003d0d0d7276 */ /* 0x000fe40007810038 */
[----:B------:R-:W-:Y:S02]  /*7bd0*/  FSEL R95, R39, -INF , !P2 ;  /* 0xff800000275f7808 */ /* 0x000fe40005000000 */
[----:B------:R-:W-:Y:S02]  /*7be0*/  FSEL R97, R35, -INF , !P3 ;  /* 0xff80000023617808 */ /* 0x000fe40005800000 */
[----:B------:R-:W-:-:S02]  /*7bf0*/  ISETP.GE.AND P2, PT, R4, R223, PT ;  /* 0x000000df0400720c */ /* 0x000fc40003f46270 */
[----:B------:R-:W-:Y:S02]  /*7c00*/  ISETP.GE.AND P3, PT, R9, R224, PT ;  /* 0x000000e00900720c */ /* 0x000fe40003f66270 */
[----:B------:R-:W-:Y:S02]  /*7c10*/  FSEL R96, R34, -INF , !P1 ;  /* 0xff80000022607808 */ /* 0x000fe40004800000 */
[----:B------:R-:W-:Y:S02]  /*7c20*/  FMNMX3.FTZ R11, R11, R93, R94, !PT ;  /* 0x0000005d0b0b7276 */ /* 0x000fe4000781005e */
[----:B------:R-:W-:Y:S02]  /*7c30*/  FMNMX3.FTZ R9, R13, R57, R82, !PT ;  /* 0x000000390d097276 */ /* 0x000fe40007810052 */
[----:B------:R-:W-:Y:S02]  /*7c40*/  ISETP.GE.AND P1, PT, R0, R223, PT ;  /* 0x000000df0000720c */ /* 0x000fe40003f26270 */
[----:B------:R-:W-:-:S02]  /*7c50*/  FSEL R98, R30, -INF , !P2 ;  /* 0xff8000001e627808 */ /* 0x000fc40005000000 */
[----:B------:R-:W-:Y:S02]  /*7c60*/  FMNMX3.FTZ R11, R11, R95, R96, !PT ;  /* 0x0000005f0b0b7276 */ /* 0x000fe40007810060 */
[----:B------:R-:W-:Y:S02]  /*7c70*/  ISETP.GE.AND P2, PT, R10, R224, PT ;  /* 0x000000e00a00720c */ /* 0x000fe40003f46270 */
[----:B------:R-:W-:Y:S02]  /*7c80*/  FSEL R100, R44, -INF , !P5 ;  /* 0xff8000002c647808 */ /* 0x000fe40006800000 */
[----:B------:R-:W-:Y:S02]  /*7c90*/  FMNMX3.FTZ R9, R9, R83, R86, !PT ;  /* 0x0000005309097276 */ /* 0x000fe40007810056 */
[----:B------:R-:W-:Y:S02]  /*7ca0*/  FSEL R101, R45, -INF , !P4 ;  /* 0xff8000002d657808 */ /* 0x000fe40006000000 */
[----:B------:R-:W-:-:S02]  /*7cb0*/  FSEL R99, R31, -INF , !P1 ;  /* 0xff8000001f637808 */ /* 0x000fc40004800000 */
[-C--:B------:R-:W-:Y:S02]  /*7cc0*/  ISETP.GE.AND P4, PT, R6, R224.reuse, PT ;  /* 0x000000e00600720c */ /* 0x080fe40003f86270 */
[----:B------:R-:W-:Y:S02]  /*7cd0*/  FMNMX3.FTZ R10, R11, R97, R98, !PT ;  /* 0x000000610b0a7276 */ /* 0x000fe40007810062 */
[----:B------:R-:W-:Y:S02]  /*7ce0*/  ISETP.GE.AND P1, PT, R8, R224, PT ;  /* 0x000000e00800720c */ /* 0x000fe40003f26270 */
[----:B------:R-:W-:Y:S02]  /*7cf0*/  FSEL R104, R40, -INF , !P2 ;  /* 0xff80000028687808 */ /* 0x000fe40005000000 */
[----:B------:R-:W-:Y:S02]  /*7d00*/  FMNMX3.FTZ R6, R9, R87, R100, !PT ;  /* 0x0000005709067276 */ /* 0x000fe40007810064 */
[----:B------:R-:W-:-:S02]  /*7d10*/  FMNMX.FTZ R8, R99, R10, !PT ;  /* 0x0000000a63087209 */ /* 0x000fc40007810000 */
[-C--:B------:R-:W-:Y:S02]  /*7d20*/  ISETP.GE.AND P5, PT, R7, R224.reuse, PT ;  /* 0x000000e00700720c */ /* 0x080fe40003fa6270 */
[----:B------:R-:W-:Y:S01]  /*7d30*/  FSEL R103, R41, -INF , !P3 ;  /* 0xff80000029677808 */ /* 0x000fe20005800000 */
[----:B------:R-:W2:Y:S01]  /*7d40*/  SHFL.BFLY PT, R7, R8, 0x2, 0x1f ;  /* 0x0c401f0008077f89 */ /* 0x000ea200000e0000 */
[----:B------:R-:W-:Y:S02]  /*7d50*/  FSEL R106, R36, -INF , !P1 ;  /* 0xff800000246a7808 */ /* 0x000fe40004800000 */
[----:B------:R-:W-:Y:S02]  /*7d60*/  FMNMX3.FTZ R6, R6, R101, R104, !PT ;  /* 0x0000006506067276 */ /* 0x000fe40007810068 */
[-C--:B------:R-:W-:Y:S02]  /*7d70*/  ISETP.GE.AND P2, PT, R5, R224.reuse, PT ;  /* 0x000000e00500720c */ /* 0x080fe40003f46270 */
[----:B------:R-:W-:-:S02]  /*7d80*/  ISETP.GE.AND P1, PT, R4, R224, PT ;  /* 0x000000e00400720c */ /* 0x000fc40003f26270 */
[----:B------:R-:W-:Y:S02]  /*7d90*/  FSEL R105, R37, -INF , !P5 ;  /* 0xff80000025697808 */ /* 0x000fe40006800000 */
[----:B------:R-:W-:Y:S02]  /*7da0*/  FSEL R108, R32, -INF , !P4 ;  /* 0xff800000206c7808 */ /* 0x000fe40006000000 */
[----:B------:R-:W-:Y:S02]  /*7db0*/  FMNMX3.FTZ R6, R6, R103, R106, !PT ;  /* 0x0000006706067276 */ /* 0x000fe4000781006a */
[----:B------:R-:W-:Y:S02]  /*7dc0*/  ISETP.GE.AND P3, PT, R0, R224, PT ;  /* 0x000000e00000720c */ /* 0x000fe40003f66270 */
[----:B------:R-:W-:Y:S02]  /*7dd0*/  FSEL R107, R33, -INF , !P2 ;  /* 0xff800000216b7808 */ /* 0x000fe40005000000 */
[----:B------:R-:W-:-:S02]  /*7de0*/  FSEL R110, R28, -INF , !P1 ;  /* 0xff8000001c6e7808 */ /* 0x000fc40004800000 */
[----:B------:R-:W-:Y:S02]  /*7df0*/  FMNMX3.FTZ R6, R6, R105, R108, !PT ;  /* 0x0000006906067276 */ /* 0x000fe4000781006c */
[----:B------:R-:W-:Y:S02]  /*7e00*/  FSEL R124, R29, -INF , !P3 ;  /* 0xff8000001d7c7808 */ /* 0x000fe40005800000 */
[----:B------:R-:W-:Y:S02]  /*7e10*/  FMNMX3.FTZ R5, R6, R107, R110, !PT ;  /* 0x0000006b06057276 */ /* 0x000fe4000781006e */
[----:B--2---:R-:W-:Y:S02]  /*7e20*/  FMNMX.FTZ R7, R8, R7, !PT ;  /* 0x0000000708077209 */ /* 0x004fe40007810000 */
[----:B------:R-:W-:Y:S02]  /*7e30*/  FMNMX.FTZ R6, R124, R5, !PT ;  /* 0x000000057c067209 */ /* 0x000fe40007810000 */
[----:B------:R-:W-:Y:S01]  /*7e40*/  LEA R111, R111, UR5, 0x1 ;  /* 0x000000056f6f7c11 */ /* 0x000fe2000f8e08ff */
[----:B------:R-:W2:Y:S04]  /*7e50*/  SHFL.BFLY PT, R0, R7, 0x1, 0x1f ;  /* 0x0c201f0007007f89 */ /* 0x000ea800000e0000 */
[----:B------:R-:W3:Y:S01]  /*7e60*/  SHFL.BFLY PT, R5, R6, 0x2, 0x1f ;  /* 0x0c401f0006057f89 */ /* 0x000ee200000e0000 */
[----:B------:R-:W-:-:S02]  /*7e70*/  IMAD.IADD R109, R193, 0x1, R111 ;  /* 0x00000001c16d7824 */ /* 0x000fc400078e026f */
[----:B------:R-:W-:Y:S01]  /*7e80*/  IMAD.IADD R112, R208, 0x1, R111 ;  /* 0x00000001d0707824 */ /* 0x000fe200078e026f */
[----:B------:R-:W-:Y:S03]  /*7e90*/  LDSM.16.MT88.4 R32, [R111+0xa000] ;  /* 0x00a000006f20783b */ /* 0x000fe60000004200 */
[----:B------:R-:W-:Y:S01]  /*7ea0*/  IMAD.IADD R102, R193, 0x1, R112 ;  /* 0x00000001c1667824 */ /* 0x000fe200078e0270 */
[----:B------:R-:W-:Y:S04]  /*7eb0*/  LDSM.16.MT88.4 R44, [R109+0xa800] ;  /* 0x00a800006d2c783b */ /* 0x000fe80000004200 */
[----:B------:R-:W-:Y:S04]  /*7ec0*/  LDSM.16.MT88.4 R36, [R102+0xa000] ;  /* 0x00a000006624783b */ /* 0x000fe80000004200 */
[----:B------:R-:W-:Y:S01]  /*7ed0*/  LDSM.16.MT88.4 R52, [R111+0xa800] ;  /* 0x00a800006f34783b */ /* 0x000fe20000004200 */
[----:B--2---:R-:W-:-:S03]  /*7ee0*/  FMNMX.FTZ R0, R7, R0, !PT ;  /* 0x0000000007007209 */ /* 0x004fc60007810000 */
[----:B------:R-:W-:Y:S01]  /*7ef0*/  LDSM.16.MT88.4 R48, [R112+0xa800] ;  /* 0x00a800007030783b */ /* 0x000fe20000004200 */
[----:B---3--:R-:W-:Y:S01]  /*7f00*/  FMNMX.FTZ R5, R6, R5, !PT ;  /* 0x0000000506057209 */ /* 0x008fe20007810000 */
[C---:B-1----:R-:W-:Y:S01]  /*7f10*/  FMUL.FTZ R119, R0.reuse, UR6 ;  /* 0x0000000600777c20 */ /* 0x042fe20008410000 */
[----:B------:R-:W-:Y:S01]  /*7f20*/  FSETP.NEU.FTZ.AND P1, PT, R0, -INF , PT ;  /* 0xff8000000000780b */ /* 0x000fe20003f3d000 */
[----:B------:R-:W-:Y:S03]  /*7f30*/  LDSM.16.MT88.4 R40, [R102+0xa800] ;  /* 0x00a800006628783b */ /* 0x000fe60000004200 */
[----:B------:R-:W-:Y:S01]  /*7f40*/  FSEL R119, R119, RZ, P1 ;  /* 0x000000ff77777208 */ /* 0x000fe20000800000 */
[----:B------:R-:W1:Y:S04]  /*7f50*/  SHFL.BFLY PT, R4, R5, 0x1, 0x1f ;  /* 0x0c201f0005047f89 */ /* 0x000e6800000e0000 */
[--C-:B------:R-:W-:Y:S01]  /*7f60*/  FFMA.FTZ R118, R2, UR6, -R119.reuse ;  /* 0x0000000602767c23 */ /* 0x100fe20008010877 */
[--C-:B------:R-:W-:Y:S01]  /*7f70*/  FFMA.FTZ R117, R27, UR6, -R119.reuse ;  /* 0x000000061b757c23 */ /* 0x100fe20008010877 */
[--C-:B------:R-:W-:Y:S01]  /*7f80*/  FFMA.FTZ R116, R155, UR6, -R119.reuse ;  /* 0x000000069b747c23 */ /* 0x100fe20008010877 */
[--C-:B------:R-:W-:Y:S01]  /*7f90*/  FFMA.FTZ R115, R23, UR6, -R119.reuse ;  /* 0x0000000617737c23 */ /* 0x100fe20008010877 */
[--C-:B------:R-:W-:Y:S01]  /*7fa0*/  FFMA.FTZ R114, R18, UR6, -R119.reuse ;  /* 0x0000000612727c23 */ /* 0x100fe20008010877 */
[--C-:B------:R-:W-:Y:S01]  /*7fb0*/  FFMA.FTZ R113, R16, UR6, -R119.reuse ;  /* 0x0000000610717c23 */ /* 0x100fe20008010877 */
[----:B------:R-:W-:Y:S01]  /*7fc0*/  MUFU.EX2 R118, R118 ;  /* 0x0000007600767308 */ /* 0x000fe20000000800 */
[----:B------:R-:W-:Y:S01]  /*7fd0*/  LDSM.16.MT88.4 R16, [R112+0xa000] ;  /* 0x00a000007010783b */ /* 0x000fe20000004200 */
        /* <DEDUP_REMOVED lines=9> */
[--C-:B------:R-:W-:Y:S01]  /*8070*/  FFMA.FTZ R143, R143, UR6, -R119.reuse ;  /* 0x000000068f8f7c23 */ /* 0x100fe20008010877 */
[--C-:B------:R-:W-:Y:S01]  /*8080*/  FFMA.FTZ R144, R144, UR6, -R119.reuse ;  /* 0x0000000690907c23 */ /* 0x100fe20008010877 */
[--C-:B------:R-:W-:Y:S01]  /*8090*/  FFMA.FTZ R154, R154, UR6, -R119.reuse ;  /* 0x000000069a9a7c23 */ /* 0x100fe20008010877 */
[----:B-1----:R-:W-:Y:S01]  /*80a0*/  FMNMX.FTZ R2, R5, R4, !PT ;  /* 0x0000000405027209 */ /* 0x002fe20007810000 */
[--C-:B------:R-:W-:Y:S01]  /*80b0*/  FFMA.FTZ R149, R149, UR6, -R119.reuse ;  /* 0x0000000695957c23 */ /* 0x100fe20008010877 */
[----:B------:R-:W-:Y:S01]  /*80c0*/  MUFU.EX2 R116, R116 ;  /* 0x0000007400747308 */ /* 0x000fe20000000800 */
[--C-:B------:R-:W-:Y:S01]  /*80d0*/  FFMA.FTZ R151, R252, UR6, -R119.reuse ;  /* 0x00000006fc977c23 */ /* 0x100fe20008010877 */
[C---:B------:R-:W-:Y:S01]  /*80e0*/  FSETP.NEU.FTZ.AND P1, PT, R2.reuse, -INF , PT ;  /* 0xff8000000200780b */ /* 0x040fe20003f3d000 */
[----:B------:R-:W-:Y:S01]  /*80f0*/  FMUL.FTZ R125, R2, UR6 ;  /* 0x00000006027d7c20 */ /* 0x000fe20008410000 */
[--C-:B------:R-:W-:Y:S01]  /*8100*/  FFMA.FTZ R158, R158, UR6, -R119.reuse ;  /* 0x000000069e9e7c23 */ /* 0x100fe20008010877 */
[--C-:B------:R-:W-:Y:S01]  /*8110*/  FFMA.FTZ R168, R168, UR6, -R119.reuse ;  /* 0x00000006a8a87c23 */ /* 0x100fe20008010877 */
[--C-:B------:R-:W-:Y:S01]  /*8120*/  FFMA.FTZ R157, R246, UR6, -R119.reuse ;  /* 0x00000006f69d7c23 */ /* 0x100fe20008010877 */
[--C-:B------:R-:W-:Y:S01]  /*8130*/  FFMA.FTZ R159, R244, UR6, -R119.reuse ;  /* 0x00000006f49f7c23 */ /* 0x100fe20008010877 */
[----:B------:R-:W-:Y:S01]  /*8140*/  FSEL R125, R125, RZ, P1 ;  /* 0x000000ff7d7d7208 */ /* 0x000fe20000800000 */
[----:B------:R-:W1:Y:S01]  /*8150*/  MUFU.EX2 R115, R115 ;  /* 0x0000007300737308 */ /* 0x000e620000000800 */
[----:B--2---:R-:W-:Y:S01]  /*8160*/  F2FP.F16.F32.PACK_AB R9, R117, R118 ;  /* 0x000000767509723e */ /* 0x004fe200000000ff */
[--C-:B------:R-:W-:Y:S01]  /*8170*/  FFMA.FTZ R170, R170, UR6, -R119.reuse ;  /* 0x00000006aaaa7c23 */ /* 0x100fe20008010877 */
[----:B------:R-:W-:Y:S01]  /*8180*/  FFMA.FTZ R182, R182, UR6, -R119 ;  /* 0x00000006b6b67c23 */ /* 0x000fe20008010877 */
[--C-:B------:R-:W-:Y:S01]  /*8190*/  FFMA.FTZ R123, R24, UR6, -R125.reuse ;  /* 0x00000006187b7c23 */ /* 0x100fe2000801087d */
[--C-:B------:R-:W-:Y:S01]  /*81a0*/  FFMA.FTZ R122, R25, UR6, -R125.reuse ;  /* 0x00000006197a7c23 */ /* 0x100fe2000801087d */
[--C-:B------:R-:W-:Y:S01]  /*81b0*/  FFMA.FTZ R121, R26, UR6, -R125.reuse ;  /* 0x000000061a797c23 */ /* 0x100fe2000801087d */
[--C-:B------:R-:W-:Y:S01]  /*81c0*/  FFMA.FTZ R120, R133, UR6, -R125.reuse ;  /* 0x0000000685787c23 */ /* 0x100fe2000801087d */
[----:B------:R-:W2:Y:S01]  /*81d0*/  LDSM.16.MT88.4 R24, [R109+0xa000] ;  /* 0x00a000006d18783b */ /* 0x000ea20000004200 */
        /* <DEDUP_REMOVED lines=8> */
[----:B-1----:R-:W-:Y:S01]  /*8260*/  F2FP.F16.F32.PACK_AB R11, R115, R116 ;  /* 0x00000074730b723e */ /* 0x002fe200000000ff */
[----:B------:R-:W1:Y:S01]  /*8270*/  MUFU.EX2 R122, R122 ;  /* 0x0000007a007a7308 */ /* 0x000e620000000800 */
        /* <DEDUP_REMOVED lines=13> */
[----:B------:R-:W-:Y:S01]  /*8350*/  FFMA.FTZ R176, R176, UR6, -R125 ;  /* 0x00000006b0b07c23 */ /* 0x000fe2000801087d */
[--C-:B------:R-:W-:Y:S01]  /*8360*/  FFMA.FTZ R165, R238, UR6, -R119.reuse ;  /* 0x00000006eea57c23 */ /* 0x100fe20008010877 */
[----:B------:R-:W3:Y:S01]  /*8370*/  MUFU.EX2 R120, R120 ;  /* 0x0000007800787308 */ /* 0x000ee20000000800 */
[----:B-1----:R-:W-:Y:S01]  /*8380*/  F2FP.F16.F32.PACK_AB R8, R122, R123 ;  /* 0x0000007b7a08723e */ /* 0x002fe200000000ff */
[--C-:B------:R-:W-:Y:S01]  /*8390*/  FFMA.FTZ R167, R236, UR6, -R119.reuse ;  /* 0x00000006eca77c23 */ /* 0x100fe20008010877 */
[----:B------:R-:W-:Y:S01]  /*83a0*/  FFMA.FTZ R194, R194, UR6, -R119 ;  /* 0x00000006c2c27c23 */ /* 0x000fe20008010877 */
[--C-:B------:R-:W-:Y:S01]  /*83b0*/  FFMA.FTZ R169, R218, UR6, -R125.reuse ;  /* 0x00000006daa97c23 */ /* 0x100fe2000801087d */
[--C-:B------:R-:W-:Y:S01]  /*83c0*/  FFMA.FTZ R202, R202, UR6, -R125.reuse ;  /* 0x00000006caca7c23 */ /* 0x100fe2000801087d */
[--C-:B------:R-:W-:Y:S01]  /*83d0*/  FFMA.FTZ R171, R216, UR6, -R125.reuse ;  /* 0x00000006d8ab7c23 */ /* 0x100fe2000801087d */
[----:B------:R-:W-:Y:S01]  /*83e0*/  FFMA.FTZ R206, R206, UR6, -R125 ;  /* 0x00000006cece7c23 */ /* 0x000fe2000801087d */
[----:B------:R-:W-:Y:S01]  /*83f0*/  MUFU.EX2 R114, R114 ;  /* 0x0000007200727308 */ /* 0x000fe20000000800 */
[--C-:B------:R-:W-:Y:S01]  /*8400*/  FFMA.FTZ R173, R214, UR6, -R119.reuse ;  /* 0x00000006d6ad7c23 */ /* 0x100fe20008010877 */
[--C-:B------:R-:W-:Y:S01]  /*8410*/  FFMA.FTZ R212, R212, UR6, -R119.reuse ;  /* 0x00000006d4d47c23 */ /* 0x100fe20008010877 */
[--C-:B------:R-:W-:Y:S01]  /*8420*/  FFMA.FTZ R175, R210, UR6, -R119.reuse ;  /* 0x00000006d2af7c23 */ /* 0x100fe20008010877 */
[----:B------:R-:W-:Y:S01]  /*8430*/  FFMA.FTZ R204, R204, UR6, -R119 ;  /* 0x00000006cccc7c23 */ /* 0x000fe20008010877 */
[--C-:B------:R-:W-:Y:S01]  /*8440*/  FFMA.FTZ R177, R200, UR6, -R125.reuse ;  /* 0x00000006c8b17c23 */ /* 0x100fe2000801087d */
[--C-:B------:R-:W-:Y:S01]  /*8450*/  FFMA.FTZ R196, R196, UR6, -R125.reuse ;  /* 0x00000006c4c47c23 */ /* 0x100fe2000801087d */
[--C-:B------:R-:W-:Y:S01]  /*8460*/  FFMA.FTZ R179, R198, UR6, -R125.reuse ;  /* 0x00000006c6b37c23 */ /* 0x100fe2000801087d */
[----:B------:R-:W1:Y:S01]  /*8470*/  MUFU.EX2 R113, R113 ;  /* 0x0000007100717308 */ /* 0x000e620000000800 */
[----:B---3--:R-:W-:Y:S01]  /*8480*/  F2FP.F16.F32.PACK_AB R10, R120, R121 ;  /* 0x00000079780a723e */ /* 0x008fe200000000ff */
[--C-:B------:R-:W-:Y:S01]  /*8490*/  FFMA.FTZ R186, R186, UR6, -R125.reuse ;  /* 0x00000006baba7c23 */ /* 0x100fe2000801087d */
[----:B------:R-:W-:Y:S01]  /*84a0*/  FFMA.FTZ R185, R156, UR6, -R125 ;  /* 0x000000069cb97c23 */ /* 0x000fe2000801087d */
[--C-:B------:R-:W-:Y:S01]  /*84b0*/  FFMA.FTZ R181, R184, UR6, -R119.reuse ;  /* 0x00000006b8b57c23 */ /* 0x100fe20008010877 */
[--C-:B------:R-:W-:Y:S01]  /*84c0*/  FFMA.FTZ R180, R180, UR6, -R119.reuse ;  /* 0x00000006b4b47c23 */ /* 0x100fe20008010877 */
[--C-:B------:R-:W-:Y:S01]  /*84d0*/  FFMA.FTZ R178, R178, UR6, -R119.reuse ;  /* 0x00000006b2b27c23 */ /* 0x100fe20008010877 */
[----:B------:R-:W-:Y:S01]  /*84e0*/  FFMA.FTZ R183, R174, UR6, -R119 ;  /* 0x00000006aeb77c23 */ /* 0x000fe20008010877 */
[----:B------:R-:W-:Y:S01]  /*84f0*/  MUFU.EX2 R129, R129 ;  /* 0x0000008100817308 */ /* 0x000fe20000000800 */
[C---:B--2---:R-:W-:Y:S01]  /*8500*/  HMMA.16816.F32 R28, R8.reuse, R24, RZ ;  /* 0x00000018081c723c */ /* 0x044fe200000018ff */
        /* <DEDUP_REMOVED lines=22> */
[----:B------:R-:W2:Y:S01]  /*8670*/  MUFU.EX2 R132, R132 ;  /* 0x0000008400847308 */ /* 0x000ea20000000800 */
        /* <DEDUP_REMOVED lines=15> */
[----:B------:R-:W3:Y:S01]  /*8770*/  MUFU.EX2 R130, R130 ;  /* 0x0000008200827308 */ /* 0x000ee20000000800 */
[C---:B------:R-:W-:Y:S01]  /*8780*/  HMMA.16816.F32 R16, R8.reuse, R18, RZ ;  /* 0x000000120810723c */ /* 0x040fe200000018ff */
[----:B------:R-:W-:Y:S01]  /*8790*/  FFMA.FTZ R85, R85, UR6, -R119 ;  /* 0x0000000655557c23 */ /* 0x000fe20008010877 */
[--C-:B------:R-:W-:Y:S01]  /*87a0*/  FFMA.FTZ R56, R56, UR6, -R125.reuse ;  /* 0x0000000638387c23 */ /* 0x100fe2000801087d */
[--C-:B------:R-:W-:Y:S01]  /*87b0*/  FFMA.FTZ R57, R57, UR6, -R125.reuse ;  /* 0x0000000639397c23 */ /* 0x100fe2000801087d */
[--C-:B------:R-:W-:Y:S01]  /*87c0*/  FFMA.FTZ R82, R82, UR6, -R125.reuse ;  /* 0x0000000652527c23 */ /* 0x100fe2000801087d */
[----:B------:R-:W-:Y:S01]  /*87d0*/  FFMA.FTZ R83, R83, UR6, -R125 ;  /* 0x0000000653537c23 */ /* 0x000fe2000801087d */
[----:B------:R-:W-:Y:S01]  /*87e0*/  FADD.FTZ R117, R118, R117 ;  /* 0x0000007576757221 */ /* 0x000fe20000010000 */
[----:B------:R-:W-:Y:S01]  /*87f0*/  MUFU.EX2 R127, R127 ;  /* 0x0000007f007f7308 */ /* 0x000fe20000000800 */
[C---:B------:R-:W-:Y:S01]  /*8800*/  HMMA.16816.F32 R12, R8.reuse, R36, RZ ;  /* 0x00000024080c723c */ /* 0x040fe200000018ff */
[----:B-1----:R-:W-:Y:S01]  /*8810*/  F2FP.F16.F32.PACK_AB R37, R113, R114 ;  /* 0x000000727125723e */ /* 0x002fe200000000ff */
[----:B------:R-:W-:Y:S01]  /*8820*/  FADD.FTZ R122, R123, R122 ;  /* 0x0000007a7b7a7221 */ /* 0x000fe20000010000 */
[----:B--2---:R-:W-:Y:S01]  /*8830*/  F2FP.F16.F32.PACK_AB R36, R132, R133 ;  /* 0x000000858424723e */ /* 0x004fe200000000ff */
[----:B------:R-:W-:Y:S01]  /*8840*/  FADD.FTZ R116, R116, R117 ;  /* 0x0000007574747221 */ /* 0x000fe20000010000 */
[----:B------:R-:W-:Y:S01]  /*8850*/  FFMA.FTZ R88, R88, UR6, -R119 ;  /* 0x0000000658587c23 */ /* 0x000fe20008010877 */
[----:B------:R-:W-:Y:S01]  /*8860*/  FADD.FTZ R121, R121, R122 ;  /* 0x0000007a79797221 */ /* 0x000fe20000010000 */
[----:B------:R-:W1:Y:S01]  /*8870*/  MUFU.EX2 R126, R126 ;  /* 0x0000007e007e7308 */ /* 0x000e620000000800 */
[----:B------:R-:W-:Y:S01]  /*8880*/  HMMA.16816.F32 R8, R8, R38, RZ ;  /* 0x000000260808723c */ /* 0x000fe200000018ff */
[----:B------:R-:W-:Y:S01]  /*8890*/  F2FP.F16.F32.PACK_AB R39, R128, R129 ;  /* 0x000000818027723e */ /* 0x000fe200000000ff */
[----:B------:R-:W-:Y:S01]  /*88a0*/  FADD.FTZ R115, R115, R116 ;  /* 0x0000007473737221 */ /* 0x000fe20000010000 */
[----:B---3--:R-:W-:Y:S01]  /*88b0*/  F2FP.F16.F32.PACK_AB R38, R130, R131 ;  /* 0x000000838226723e */ /* 0x008fe200000000ff */
[----:B------:R-:W-:Y:S01]  /*88c0*/  FADD.FTZ R120, R120, R121 ;  /* 0x0000007978787221 */ /* 0x000fe20000010000 */
[--C-:B------:R-:W-:Y:S01]  /*88d0*/  FFMA.FTZ R89, R89, UR6, -R119.reuse ;  /* 0x0000000659597c23 */ /* 0x100fe20008010877 */
[--C-:B------:R-:W-:Y:S01]  /*88e0*/  FFMA.FTZ R90, R90, UR6, -R119.reuse ;  /* 0x000000065a5a7c23 */ /* 0x100fe20008010877 */
[----:B------:R-:W-:Y:S01]  /*88f0*/  MUFU.EX2 R134, R134 ;  /* 0x0000008600867308 */ /* 0x000fe20000000800 */
[----:B------:R-:W-:Y:S01]  /*8900*/  FADD.FTZ R133, R133, R120 ;  /* 0x0000007885857221 */ /* 0x000fe20000010000 */
[----:B------:R-:W-:Y:S01]  /*8910*/  FFMA.FTZ R91, R91, UR6, -R119 ;  /* 0x000000065b5b7c23 */ /* 0x000fe20008010877 */
[C---:B------:R-:W-:Y:S01]  /*8920*/  HMMA.16816.F32 R28, R36.reuse, R44, R28 ;  /* 0x0000002c241c723c */ /* 0x040fe2000000181c */
[----:B------:R-:W-:Y:S01]  /*8930*/  FFMA.FTZ R100, R100, UR6, -R125 ;  /* 0x0000000664647c23 */ /* 0x000fe2000801087d */
[----:B------:R-:W-:Y:S01]  /*8940*/  FADD.FTZ R132, R132, R133 ;  /* 0x0000008584847221 */ /* 0x000fe20000010000 */
[----:B------:R-:W-:Y:S01]  /*8950*/  FFMA.FTZ R105, R105, UR6, -R125 ;  /* 0x0000000669697c23 */ /* 0x000fe2000801087d */
[--C-:B------:R-:W-:Y:S01]  /*8960*/  FFMA.FTZ R96, R96, UR6, -R119.reuse ;  /* 0x0000000660607c23 */ /* 0x100fe20008010877 */
[----:B------:R-:W2:Y:S01]  /*8970*/  MUFU.EX2 R135, R135 ;  /* 0x0000008700877308 */ /* 0x000ea20000000800 */
[----:B------:R-:W-:Y:S01]  /*8980*/  FADD.FTZ R131, R131, R132 ;  /* 0x0000008483837221 */ /* 0x000fe20000010000 */
[----:B------:R-:W-:Y:S01]  /*8990*/  FFMA.FTZ R97, R97, UR6, -R119 ;  /* 0x0000000661617c23 */ /* 0x000fe20008010877 */
[C---:B------:R-:W-:Y:S01]  /*89a0*/  HMMA.16816.F32 R24, R36.reuse, R46, R24 ;  /* 0x0000002e2418723c */ /* 0x040fe20000001818 */
[----:B------:R-:W3:Y:S01]  /*89b0*/  LDSM.16.MT88.4 R44, [R109+0xb000] ;  /* 0x00b000006d2c783b */ /* 0x000ee20000004200 */
[----:B------:R-:W-:Y:S01]  /*89c0*/  FADD.FTZ R130, R130, R131 ;  /* 0x0000008382827221 */ /* 0x000fe20000010000 */
[----:B------:R-:W-:Y:S01]  /*89d0*/  FFMA.FTZ R98, R98, UR6, -R119 ;  /* 0x0000000662627c23 */ /* 0x000fe20008010877 */
        /* <DEDUP_REMOVED lines=16> */
[----:B-1----:R-:W-:-:S02]  /*8ae0*/  F2FP.F16.F32.PACK_AB R37, R126, R127 ;  /* 0x0000007f7e25723e */ /* 0x002fc400000000ff */
[----:B--2---:R-:W-:Y:S01]  /*8af0*/  F2FP.F16.F32.PACK_AB R39, R135, R134 ;  /* 0x000000868727723e */ /* 0x004fe200000000ff */
[----:B------:R-:W-:Y:S01]  /*8b00*/  MUFU.EX2 R143, R143 ;  /* 0x0000008f008f7308 */ /* 0x000fe20000000800 */
[----:B----4-:R-:W-:Y:S01]  /*8b10*/  F2FP.F16.F32.PACK_AB R36, R138, R137 ;  /* 0x000000898a24723e */ /* 0x010fe200000000ff */
[----:B------:R-:W-:Y:S01]  /*8b20*/  FADD.FTZ R137, R137, R130 ;  /* 0x0000008289897221 */ /* 0x000fe20000010000 */
[----:B---3--:R-:W-:-:S03]  /*8b30*/  F2FP.F16.F32.PACK_AB R38, R140, R139 ;  /* 0x0000008b8c26723e */ /* 0x008fc600000000ff */
        /* <DEDUP_REMOVED lines=23> */
[----:B------:R-:W-:-:S02]  /*8cb0*/  F2FP.F16.F32.PACK_AB R37, R141, R142 ;  /* 0x0000008e8d25723e */ /* 0x000fc400000000ff */
[----:B-1----:R-:W-:Y:S02]  /*8cc0*/  F2FP.F16.F32.PACK_AB R39, R144, R143 ;  /* 0x0000008f9027723e */ /* 0x002fe400000000ff */
[----:B---3--:R-:W-:Y:S01]  /*8cd0*/  F2FP.F16.F32.PACK_AB R36, R146, R145 ;  /* 0x000000919224723e */ /* 0x008fe200000000ff */
[----:B------:R-:W1:Y:S01]  /*8ce0*/  MUFU.EX2 R158, R158 ;  /* 0x0000009e009e7308 */ /* 0x000e620000000800 */
[----:B-----5:R-:W-:Y:S01]  /*8cf0*/  F2FP.F16.F32.PACK_AB R38, R148, R147 ;  /* 0x000000939426723e */ /* 0x020fe200000000ff */
        /* <DEDUP_REMOVED lines=117> */
[C---:B--2---:R-:W-:Y:S04]  /*9450*/  HMMA.16816.F32 R28, R36.reuse, R44, R28 ;  /* 0x0000002c241c723c */ /* 0x044fe8000000181c */
[----:B------:R-:W1:Y:S04]  /*9460*/  MUFU.EX2 R187, R187 ;  /* 0x000000bb00bb7308 */ /* 0x000e680000000800 */
        /* <DEDUP_REMOVED lines=11> */
[----:B------:R-:W-:Y:S04]  /*9520*/  MUFU.EX2 R79, R79 ;  /* 0x0000004f004f7308 */ /* 0x000fe80000000800 */
[C---:B------:R-:W-:Y:S01]  /*9530*/  HMMA.16816.F32 R16, R36.reuse, R50, R16 ;  /* 0x000000322410723c */ /* 0x040fe20000001810 */
[----:B------:R-:W-:Y:S02]  /*9540*/  F2FP.F16.F32.PACK_AB R51, R183, R178 ;  /* 0x000000b2b733723e */ /* 0x000fe400000000ff */
[----:B-1----:R-:W-:Y:S01]  /*9550*/  F2FP.F16.F32.PACK_AB R50, R187, R156 ;  /* 0x0000009cbb32723e */ /* 0x002fe200000000ff */
[----:B------:R-:W-:Y:S04]  /*9560*/  MUFU.EX2 R80, R80 ;  /* 0x0000005000507308 */ /* 0x000fe80000000800 */
[C---:B------:R-:W-:Y:S04]  /*9570*/  HMMA.16816.F32 R12, R36.reuse, R40, R12 ;  /* 0x00000028240c723c */ /* 0x040fe8000000180c */
        /* <DEDUP_REMOVED lines=13> */
[----:B------:R-:W4:Y:S03]  /*9650*/  LDSM.16.MT88.4 R52, [R109+0xe800] ;  /* 0x00e800006d34783b */ /* 0x000f260000004200 */
[----:B------:R-:W-:Y:S04]  /*9660*/  MUFU.EX2 R70, R70 ;  /* 0x0000004600467308 */ /* 0x000fe80000000800 */
[C---:B-----5:R-:W-:Y:S04]  /*9670*/  HMMA.16816.F32 R12, R48.reuse, R36, R12 ;  /* 0x00000024300c723c */ /* 0x060fe8000000180c */
[----:B------:R-:W5:Y:S04]  /*9680*/  MUFU.EX2 R71, R71 ;  /* 0x0000004700477308 */ /* 0x000f680000000800 */
[C---:B------:R-:W-:Y:S01]  /*9690*/  HMMA.16816.F32 R8, R48.reuse, R38, R8 ;  /* 0x000000263008723c */ /* 0x040fe20000001808 */
[----:B------:R-:W5:Y:S03]  /*96a0*/  LDSM.16.MT88.4 R36, [R112+0xe800] ;  /* 0x00e800007024783b */ /* 0x000f660000004200 */
[----:B------:R-:W-:Y:S04]  /*96b0*/  MUFU.EX2 R72, R72 ;  /* 0x0000004800487308 */ /* 0x000fe80000000800 */
[----:B---3--:R-:W-:Y:S01]  /*96c0*/  HMMA.16816.F32 R20, R48, R40, R20 ;  /* 0x000000283014723c */ /* 0x008fe20000001814 */
[----:B------:R-:W-:-:S02]  /*96d0*/  F2FP.F16.F32.PACK_AB R41, R193, R150 ;  /* 0x00000096c129723e */ /* 0x000fc400000000ff */
[----:B-1----:R-:W-:Y:S01]  /*96e0*/  F2FP.F16.F32.PACK_AB R40, R81, R80 ;  /* 0x000000505128723e */ /* 0x002fe200000000ff */
[----:B------:R-:W1:Y:S04]  /*96f0*/  MUFU.EX2 R73, R73 ;  /* 0x0000004900497308 */ /* 0x000e680000000800 */
[----:B------:R-:W-:Y:S01]  /*9700*/  HMMA.16816.F32 R16, R48, R42, R16 ;  /* 0x0000002a3010723c */ /* 0x000fe20000001810 */
[----:B------:R-:W-:Y:S01]  /*9710*/  F2FP.F16.F32.PACK_AB R43, R79, R78 ;  /* 0x0000004e4f2b723e */ /* 0x000fe200000000ff */
[----:B------:R-:W3:Y:S01]  /*9720*/  LDSM.16.MT88.4 R48, [R102+0xe800] ;  /* 0x00e800006630783b */ /* 0x000ee20000004200 */
[----:B--2---:R-:W-:Y:S01]  /*9730*/  F2FP.F16.F32.PACK_AB R42, R77, R76 ;  /* 0x0000004c4d2a723e */ /* 0x004fe200000000ff */
[----:B------:R-:W-:Y:S06]  /*9740*/  MUFU.EX2 R68, R68 ;  /* 0x0000004400447308 */ /* 0x000fec0000000800 */
[C---:B------:R-:W-:Y:S02]  /*9750*/  HMMA.16816.F32 R4, R40.reuse, R44, R4 ;  /* 0x0000002c2804723c */ /* 0x040fe40000001804 */
[----:B------:R-:W2:Y:S06]  /*9760*/  MUFU.EX2 R69, R69 ;  /* 0x0000004500457308 */ /* 0x000eac0000000800 */
        /* <DEDUP_REMOVED lines=8> */
[C---:B-----5:R-:W-:Y:S02]  /*97f0*/  HMMA.16816.F32 R20, R40.reuse, R36, R20 ;  /* 0x000000242814723c */ /* 0x060fe40000001814 */
[----:B------:R-:W5:Y:S06]  /*9800*/  MUFU.EX2 R63, R63 ;  /* 0x0000003f003f7308 */ /* 0x000f6c0000000800 */
[C---:B------:R-:W-:Y:S01]  /*9810*/  HMMA.16816.F32 R16, R40.reuse, R38, R16 ;  /* 0x000000262810723c */ /* 0x040fe20000001810 */
[----:B------:R-:W5:Y:S01]  /*9820*/  LDSM.16.MT88.4 R36, [R112+0xf000] ;  /* 0x00f000007024783b */ /* 0x000f620000004200 */
[----:B------:R-:W-:Y:S06]  /*9830*/  MUFU.EX2 R64, R64 ;  /* 0x0000004000407308 */ /* 0x000fec0000000800 */
[C---:B---3--:R-:W-:Y:S02]  /*9840*/  HMMA.16816.F32 R12, R40.reuse, R48, R12 ;  /* 0x00000030280c723c */ /* 0x048fe4000000180c */
[----:B------:R-:W3:Y:S06]  /*9850*/  MUFU.EX2 R65, R65 ;  /* 0x0000004100417308 */ /* 0x000eec0000000800 */
[----:B------:R-:W-:Y:S01]  /*9860*/  HMMA.16816.F32 R8, R40, R50, R8 ;  /* 0x000000322808723c */ /* 0x000fe20000001808 */
[----:B------:R-:W-:Y:S01]  /*9870*/  F2FP.F16.F32.PACK_AB R41, R75, R74 ;  /* 0x0000004a4b29723e */ /* 0x000fe200000000ff */
[----:B------:R-:W3:Y:S01]  /*9880*/  LDSM.16.MT88.4 R48, [R102+0xf000] ;  /* 0x00f000006630783b */ /* 0x000ee20000004200 */
[----:B------:R-:W-:Y:S01]  /*9890*/  F2FP.F16.F32.PACK_AB R43, R71, R70 ;  /* 0x00000046472b723e */ /* 0x000fe200000000ff */
[----:B------:R-:W-:Y:S01]  /*98a0*/  MUFU.EX2 R60, R60 ;  /* 0x0000003c003c7308 */ /* 0x000fe20000000800 */
[----:B-1----:R-:W-:-:S02]  /*98b0*/  F2FP.F16.F32.PACK_AB R40, R73, R72 ;  /* 0x000000484928723e */ /* 0x002fc400000000ff */
[----:B--2---:R-:W-:-:S05]  /*98c0*/  F2FP.F16.F32.PACK_AB R42, R69, R68 ;  /* 0x00000044452a723e */ /* 0x004fca00000000ff */
[----:B------:R-:W1:Y:S02]  /*98d0*/  MUFU.EX2 R61, R61 ;  /* 0x0000003d003d7308 */ /* 0x000e640000000800 */
[C---:B------:R-:W-:Y:S06]  /*98e0*/  HMMA.16816.F32 R4, R40.reuse, R44, R4 ;  /* 0x0000002c2804723c */ /* 0x040fec0000001804 */
[----:B------:R-:W-:Y:S02]  /*98f0*/  MUFU.EX2 R58, R58 ;  /* 0x0000003a003a7308 */ /* 0x000fe40000000800 */
[C---:B------:R-:W-:Y:S01]  /*9900*/  HMMA.16816.F32 R32, R40.reuse, R46, R32 ;  /* 0x0000002e2820723c */ /* 0x040fe20000001820 */
[----:B------:R-:W2:Y:S05]  /*9910*/  LDSM.16.MT88.4 R44, [R111+0xf800] ;  /* 0x00f800006f2c783b */ /* 0x000eaa0000004200 */
[----:B------:R-:W2:Y:S02]  /*9920*/  MUFU.EX2 R59, R59 ;  /* 0x0000003b003b7308 */ /* 0x000ea40000000800 */
        /* <DEDUP_REMOVED lines=18> */
[----:B-1----:R-:W-:-:S07]  /*9a50*/  F2FP.F16.F32.PACK_AB R42, R61, R60 ;  /* 0x0000003c3d2a723e */ /* 0x002fce00000000ff */
[C---:B--2---:R-:W-:Y:S01]  /*9a60*/  HMMA.16816.F32 R4, R40.reuse, R44, R4 ;  /* 0x0000002c2804723c */ /* 0x044fe20000001804 */
[----:B------:R-:W-:Y:S07]  /*9a70*/  MUFU.EX2 R88, R88 ;  /* 0x0000005800587308 */ /* 0x000fee0000000800 */
        /* <DEDUP_REMOVED lines=12> */
[----:B------:R-:W-:Y:S06]  /*9b40*/  MUFU.EX2 R96, R96 ;  /* 0x0000006000607308 */ /* 0x000fec0000000800 */
[C---:B---3--:R-:W-:Y:S02]  /*9b50*/  HMMA.16816.F32 R12, R40.reuse, R48, R12 ;  /* 0x00000030280c723c */ /* 0x048fe4000000180c */
[----:B------:R-:W3:Y:S06]  /*9b60*/  MUFU.EX2 R97, R97 ;  /* 0x0000006100617308 */ /* 0x000eec0000000800 */
[----:B------:R-:W-:Y:S01]  /*9b70*/  HMMA.16816.F32 R8, R40, R50, R8 ;  /* 0x000000322808723c */ /* 0x000fe20000001808 */
[----:B------:R-:W-:Y:S01]  /*9b80*/  F2FP.F16.F32.PACK_AB R41, R59, R58 ;  /* 0x0000003a3b29723e */ /* 0x000fe200000000ff */
[----:B------:R-:W-:Y:S01]  /*9b90*/  LDSM.16.MT88.4 R48, [R111+0x10800] ;  /* 0x010800006f30783b */ /* 0x000fe20000004200 */
[----:B------:R-:W-:Y:S01]  /*9ba0*/  F2FP.F16.F32.PACK_AB R43, R85, R84 ;  /* 0x00000054552b723e */ /* 0x000fe200000000ff */
[----:B------:R-:W-:Y:S01]  /*9bb0*/  MUFU.EX2 R98, R98 ;  /* 0x0000006200627308 */ /* 0x000fe20000000800 */
[----:B------:R-:W-:-:S02]  /*9bc0*/  F2FP.F16.F32.PACK_AB R40, R57, R56 ;  /* 0x000000383928723e */ /* 0x000fc400000000ff */
[----:B------:R-:W-:Y:S02]  /*9bd0*/  F2FP.F16.F32.PACK_AB R42, R83, R82 ;  /* 0x00000052532a723e */ /* 0x000fe400000000ff */
[----:B---3--:R-:W-:-:S03]  /*9be0*/  F2FP.F16.F32.PACK_AB R153, R97, R96 ;  /* 0x000000606199723e */ /* 0x008fc600000000ff */
[----:B------:R-:W-:Y:S02]  /*9bf0*/  MUFU.EX2 R239, R239 ;  /* 0x000000ef00ef7308 */ /* 0x000fe40000000800 */
[C---:B-1----:R-:W-:Y:S08]  /*9c00*/  HMMA.16816.F32 R4, R40.reuse, R44, R4 ;  /* 0x0000002c2804723c */ /* 0x042ff00000001804 */
[C---:B------:R-:W-:Y:S01]  /*9c10*/  HMMA.16816.F32 R32, R40.reuse, R46, R32 ;  /* 0x0000002e2820723c */ /* 0x040fe20000001820 */
[----:B------:R-:W1:Y:S07]  /*9c20*/  LDSM.16.MT88.4 R44, [R102+0x10000] ;  /* 0x01000000662c783b */ /* 0x000e6e0000004200 */
[----:B--2---:R-:W-:Y:S01]  /*9c30*/  HMMA.16816.F32 R24, R40, R54, R24 ;  /* 0x000000362818723c */ /* 0x004fe20000001818 */
[----:B------:R-:W-:Y:S01]  /*9c40*/  FADD.FTZ R54, R114, R115 ;  /* 0x0000007372367221 */ /* 0x000fe20000010000 */
[----:B------:R-:W-:-:S03]  /*9c50*/  FFMA.FTZ R55, R101, UR6, -R125 ;  /* 0x0000000665377c23 */ /* 0x000fc6000801087d */
[----:B------:R-:W-:-:S03]  /*9c60*/  FADD.FTZ R54, R113, R54 ;  /* 0x0000003671367221 */ /* 0x000fc60000010000 */
[----:B----4-:R-:W-:Y:S01]  /*9c70*/  HMMA.16816.F32 R20, R40, R36, R20 ;  /* 0x000000242814723c */ /* 0x010fe20000001814 */
[----:B------:R-:W-:Y:S01]  /*9c80*/  FADD.FTZ R129, R129, R54 ;  /* 0x0000003681817221 */ /* 0x000fe20000010000 */
[----:B------:R-:W-:Y:S03]  /*9c90*/  MUFU.EX2 R55, R55 ;  /* 0x0000003700377308 */ /* 0x000fe60000000800 */
[----:B------:R-:W-:-:S03]  /*9ca0*/  FADD.FTZ R128, R128, R129 ;  /* 0x0000008180807221 */ /* 0x000fc60000010000 */
[----:B------:R-:W-:Y:S01]  /*9cb0*/  HMMA.16816.F32 R16, R40, R38, R16 ;  /* 0x000000262810723c */ /* 0x000fe20000001810 */
[----:B------:R-:W2:Y:S01]  /*9cc0*/  LDSM.16.MT88.4 R36, [R109+0x10800] ;  /* 0x010800006d24783b */ /* 0x000ea20000004200 */
[----:B------:R-:W3:Y:S01]  /*9cd0*/  MUFU.EX2 R54, R100 ;  /* 0x0000006400367308 */ /* 0x000ee20000000800 */
[----:B------:R-:W-:-:S04]  /*9ce0*/  FADD.FTZ R127, R127, R128 ;  /* 0x000000807f7f7221 */ /* 0x000fc80000010000 */
[----:B------:R-:W-:Y:S01]  /*9cf0*/  FADD.FTZ R127, R126, R127 ;  /* 0x0000007f7e7f7221 */ /* 0x000fe20000010000 */
[C---:B------:R-:W-:Y:S01]  /*9d00*/  HMMA.16816.F32 R28, R40.reuse, R52, R28 ;  /* 0x00000034281c723c */ /* 0x040fe2000000181c */
[--C-:B------:R-:W-:Y:S01]  /*9d10*/  FFMA.FTZ R52, R86, UR6, -R125.reuse ;  /* 0x0000000656347c23 */ /* 0x100fe2000801087d */
[----:B------:R-:W-:Y:S01]  /*9d20*/  FFMA.FTZ R53, R87, UR6, -R125 ;  /* 0x0000000657357c23 */ /* 0x000fe2000801087d */
[----:B------:R-:W-:Y:S01]  /*9d30*/  FADD.FTZ R134, R134, R127 ;  /* 0x0000007f86867221 */ /* 0x000fe20000010000 */
[--C-:B------:R-:W-:Y:S01]  /*9d40*/  FFMA.FTZ R86, R92, UR6, -R119.reuse ;  /* 0x000000065c567c23 */ /* 0x100fe20008010877 */
[--C-:B------:R-:W-:Y:S01]  /*9d50*/  FFMA.FTZ R87, R93, UR6, -R119.reuse ;  /* 0x000000065d577c23 */ /* 0x100fe20008010877 */
[--C-:B------:R-:W-:Y:S01]  /*9d60*/  FFMA.FTZ R92, R94, UR6, -R119.reuse ;  /* 0x000000065e5c7c23 */ /* 0x100fe20008010877 */
[----:B------:R-:W-:Y:S01]  /*9d70*/  MUFU.EX2 R52, R52 ;  /* 0x0000003400347308 */ /* 0x000fe20000000800 */
[----:B------:R-:W-:Y:S01]  /*9d80*/  FADD.FTZ R135, R135, R134 ;  /* 0x0000008687877221 */ /* 0x000fe20000010000 */
[C---:B-1----:R-:W-:Y:S01]  /*9d90*/  HMMA.16816.F32 R12, R40.reuse, R44, R12 ;  /* 0x0000002c280c723c */ /* 0x042fe2000000180c */
[----:B------:R-:W-:Y:S01]  /*9da0*/  F2FP.F16.F32.PACK_AB R45, R89, R88 ;  /* 0x00000058592d723e */ /* 0x000fe200000000ff */
[----:B------:R-:W-:Y:S01]  /*9db0*/  FFMA.FTZ R93, R95, UR6, -R119 ;  /* 0x000000065f5d7c23 */ /* 0x000fe20008010877 */
[----:B------:R-:W-:Y:S01]  /*9dc0*/  FADD.FTZ R142, R142, R135 ;  /* 0x000000878e8e7221 */ /* 0x000fe20000010000 */
[--C-:B------:R-:W-:Y:S01]  /*9dd0*/  FFMA.FTZ R94, R104, UR6, -R125.reuse ;  /* 0x00000006685e7c23 */ /* 0x100fe2000801087d */
[--C-:B------:R-:W-:Y:S01]  /*9de0*/  FFMA.FTZ R95, R103, UR6, -R125.reuse ;  /* 0x00000006675f7c23 */ /* 0x100fe2000801087d */
[----:B------:R-:W1:Y:S01]  /*9df0*/  MUFU.EX2 R53, R53 ;  /* 0x0000003500357308 */ /* 0x000e620000000800 */
[----:B------:R-:W-:Y:S01]  /*9e00*/  FADD.FTZ R142, R141, R142 ;  /* 0x0000008e8d8e7221 */ /* 0x000fe20000010000 */
[----:B------:R-:W-:Y:S01]  /*9e10*/  HMMA.16816.F32 R8, R40, R46, R8 ;  /* 0x0000002e2808723c */ /* 0x000fe20000001808 */
[----:B------:R-:W4:Y:S01]  /*9e20*/  LDSM.16.MT88.4 R40, [R112+0x10800] ;  /* 0x010800007028783b */ /* 0x000f220000004200 */
[----:B------:R-:W-:Y:S01]  /*9e30*/  F2FP.F16.F32.PACK_AB R47, R91, R90 ;  /* 0x0000005a5b2f723e */ /* 0x000fe200000000ff */
[----:B------:R-:W-:Y:S01]  /*9e40*/  FADD.FTZ R143, R143, R142 ;  /* 0x0000008e8f8f7221 */ /* 0x000fe20000010000 */
[----:B---3--:R-:W-:Y:S01]  /*9e50*/  F2FP.F16.F32.PACK_AB R46, R55, R54 ;  /* 0x00000036372e723e */ /* 0x008fe200000000ff */
[----:B------:R-:W-:Y:S01]  /*9e60*/  FFMA.FTZ R104, R106, UR6, -R125 ;  /* 0x000000066a687c23 */ /* 0x000fe2000801087d */
[----:B------:R-:W-:Y:S01]  /*9e70*/  MUFU.EX2 R86, R86 ;  /* 0x0000005600567308 */ /* 0x000fe20000000800 */
[----:B------:R-:W-:Y:S01]  /*9e80*/  FADD.FTZ R143, R144, R143 ;  /* 0x0000008f908f7221 */ /* 0x000fe20000010000 */
[----:B------:R-:W-:Y:S06]  /*9e90*/  LDSM.16.MT88.4 R132, [R111+0x11800] ;  /* 0x011800006f84783b */ /* 0x000fec0000004200 */
[----:B------:R-:W3:Y:S01]  /*9ea0*/  MUFU.EX2 R87, R87 ;  /* 0x0000005700577308 */ /* 0x000ee20000000800 */
[----:B-1----:R-:W-:-:S07]  /*9eb0*/  F2FP.F16.F32.PACK_AB R44, R53, R52 ;  /* 0x00000034352c723e */ /* 0x002fce00000000ff */
[C---:B------:R-:W-:Y:S01]  /*9ec0*/  HMMA.16816.F32 R4, R44.reuse, R48, R4 ;  /* 0x000000302c04723c */ /* 0x040fe20000001804 */
[----:B------:R-:W-:Y:S07]  /*9ed0*/  MUFU.EX2 R92, R92 ;  /* 0x0000005c005c7308 */ /* 0x000fee0000000800 */
[C---:B------:R-:W-:Y:S01]  /*9ee0*/  HMMA.16816.F32 R32, R44.reuse, R50, R32 ;  /* 0x000000322c20723c */ /* 0x040fe20000001820 */
[----:B------:R-:W1:Y:S01]  /*9ef0*/  LDSM.16.MT88.4 R48, [R102+0x10800] ;  /* 0x010800006630783b */ /* 0x000e620000004200 */
[----:B------:R-:W5:Y:S06]  /*9f00*/  MUFU.EX2 R93, R93 ;  /* 0x0000005d005d7308 */ /* 0x000f6c0000000800 */
[----:B--2---:R-:W-:Y:S01]  /*9f10*/  HMMA.16816.F32 R28, R44, R36, R28 ;  /* 0x000000242c1c723c */ /* 0x004fe2000000181c */
[----:B------:R-:W-:Y:S01]  /*9f20*/  FADD.FTZ R36, R154, R143 ;  /* 0x0000008f9a247221 */ /* 0x000fe20000010000 */
[----:B------:R-:W-:Y:S01]  /*9f30*/  MUFU.EX2 R94, R94 ;  /* 0x0000005e005e7308 */ /* 0x000fe20000000800 */
[----:B------:R-:W-:Y:S02]  /*9f40*/  LDSM.16.MT88.4 R140, [R109+0x11800] ;  /* 0x011800006d8c783b */ /* 0x000fe40000004200 */
[----:B------:R-:W-:-:S03]  /*9f50*/  FADD.FTZ R36, R149, R36 ;  /* 0x0000002495247221 */ /* 0x000fc60000010000 */
[----:B----4-:R-:W-:Y:S01]  /*9f60*/  HMMA.16816.F32 R20, R44, R40, R20 ;  /* 0x000000282c14723c */ /* 0x010fe20000001814 */
[----:B------:R-:W-:Y:S01]  /*9f70*/  FADD.FTZ R101, R151, R36 ;  /* 0x0000002497657221 */ /* 0x000fe20000010000 */
[----:B------:R-:W2:Y:S03]  /*9f80*/  MUFU.EX2 R95, R95 ;  /* 0x0000005f005f7308 */ /* 0x000ea60000000800 */
[----:B------:R-:W-:-:S03]  /*9f90*/  FADD.FTZ R101, R158, R101 ;  /* 0x000000659e657221 */ /* 0x000fc60000010000 */
[----:B------:R-:W-:Y:S01]  /*9fa0*/  HMMA.16816.F32 R24, R44, R38, R24 ;  /* 0x000000262c18723c */ /* 0x000fe20000001818 */
[----:B------:R-:W-:Y:S01]  /*9fb0*/  FADD.FTZ R40, R168, R101 ;  /* 0x00000065a8287221 */ /* 0x000fe20000010000 */
[----:B------:R-:W4:Y:S01]  /*9fc0*/  LDSM.16.MT88.4 R36, [R111+0x11000] ;  /* 0x011000006f24783b */ /* 0x000f220000004200 */
[----:B------:R-:W2:Y:S02]  /*9fd0*/  MUFU.EX2 R104, R104 ;  /* 0x0000006800687308 */ /* 0x000ea40000000800 */
[----:B------:R-:W-:-:S03]  /*9fe0*/  FADD.FTZ R40, R157, R40 ;  /* 0x000000289d287221 */ /* 0x000fc60000010000 */
[----:B------:R-:W-:Y:S01]  /*9ff0*/  HMMA.16816.F32 R16, R44, R42, R16 ;  /* 0x0000002a2c10723c */ /* 0x000fe20000001810 */
[----:B------:R-:W-:Y:S02]  /*a000*/  FADD.FTZ R101, R159, R40 ;  /* 0x000000289f657221 */ /* 0x000fe40000010000 */
[----:B------:R-:W4:Y:S02]  /*a010*/  LDSM.16.MT88.4 R40, [R109+0x11000] ;  /* 0x011000006d28783b */ /* 0x000f240000004200 */
[----:B------:R-:W-:-:S03]  /*a020*/  FADD.FTZ R101, R170, R101 ;  /* 0x00000065aa657221 */ /* 0x000fc60000010000 */
[C---:B-1----:R-:W-:Y:S01]  /*a030*/  HMMA.16816.F32 R12, R44.reuse, R48, R12 ;  /* 0x000000302c0c723c */ /* 0x042fe2000000180c */
[----:B------:R-:W-:Y:S01]  /*a040*/  FADD.FTZ R48, R182, R101 ;  /* 0x00000065b6307221 */ /* 0x000fe20000010000 */
[----:B------:R-:W-:Y:S01]  /*a050*/  FADD.FTZ R101, R179, R196 ;  /* 0x000000c4b3657221 */ /* 0x000fe20000010000 */
[----:B---3--:R-:W-:Y:S02]  /*a060*/  F2FP.F16.F32.PACK_AB R49, R87, R86 ;  /* 0x000000565731723e */ /* 0x008fe400000000ff */
[----:B------:R-:W-:Y:S01]  /*a070*/  FADD.FTZ R48, R165, R48 ;  /* 0x00000030a5307221 */ /* 0x000fe20000010000 */
[----:B------:R-:W-:Y:S02]  /*a080*/  FADD.FTZ R101, R186, R101 ;  /* 0x00000065ba657221 */ /* 0x000fe40000010000 */
[----:B------:R-:W-:Y:S01]  /*a090*/  HMMA.16816.F32 R8, R44, R50, R8 ;  /* 0x000000322c08723c */ /* 0x000fe20000001808 */
[----:B------:R-:W-:Y:S01]  /*a0a0*/  FADD.FTZ R167, R167, R48 ;  /* 0x00000030a7a77221 */ /* 0x000fe20000010000 */
[----:B------:R-:W-:Y:S01]  /*a0b0*/  FADD.FTZ R164, R164, R101 ;  /* 0x00000065a4a47221 */ /* 0x000fe20000010000 */
[----:B-----5:R-:W-:Y:S01]  /*a0c0*/  F2FP.F16.F32.PACK_AB R51, R93, R92 ;  /* 0x0000005c5d33723e */ /* 0x020fe200000000ff */
[----:B------:R-:W1:Y:S01]  /*a0d0*/  LDSM.16.MT88.4 R44, [R112+0x11000] ;  /* 0x01100000702c783b */ /* 0x000e620000004200 */
[----:B------:R-:W-:Y:S01]  /*a0e0*/  FADD.FTZ R194, R194, R167 ;  /* 0x000000a7c2c27221 */ /* 0x000fe20000010000 */
[----:B------:R-:W-:Y:S01]  /*a0f0*/  FADD.FTZ R185, R185, R164 ;  /* 0x000000a4b9b97221 */ /* 0x000fe20000010000 */
[----:B--2---:R-:W-:-:S02]  /*a100*/  F2FP.F16.F32.PACK_AB R48, R95, R94 ;  /* 0x0000005e5f30723e */ /* 0x004fc400000000ff */
[----:B------:R-:W-:Y:S01]  /*a110*/  FADD.FTZ R173, R173, R194 ;  /* 0x000000c2adad7221 */ /* 0x000fe20000010000 */
[----:B------:R-:W-:Y:S01]  /*a120*/  FADD.FTZ R156, R156, R185 ;  /* 0x000000b99c9c7221 */ /* 0x000fe20000010000 */
[----:B------:R-:W-:Y:S02]  /*a130*/  F2FP.F16.F32.PACK_AB R50, R105, R104 ;  /* 0x000000686932723e */ /* 0x000fe400000000ff */
[----:B------:R-:W-:Y:S01]  /*a140*/  FADD.FTZ R212, R212, R173 ;  /* 0x000000add4d47221 */ /* 0x000fe20000010000 */
[----:B------:R-:W-:Y:S02]  /*a150*/  FADD.FTZ R187, R187, R156 ;  /* 0x0000009cbbbb7221 */ /* 0x000fe40000010000 */
[----:B------:R-:W-:Y:S01]  /*a160*/  LDSM.16.MT88.4 R156, [R112+0x11800] ;  /* 0x01180000709c783b */ /* 0x000fe20000004200 */
        /* <DEDUP_REMOVED lines=8> */
[----:B------:R-:W2:Y:S01]  /*a1f0*/  LDSM.16.MT88.4 R36, [R102+0x11000] ;  /* 0x011000006624783b */ /* 0x000ea20000004200 */
[----:B------:R-:W-:Y:S01]  /*a200*/  FADD.FTZ R181, R180, R181 ;  /* 0x000000b5b4b57221 */ /* 0x000fe20000010000 */
[----:B------:R-:W-:Y:S02]  /*a210*/  FADD.FTZ R77, R77, R76 ;  /* 0x0000004c4d4d7221 */ /* 0x000fe40000010000 */
[----:B------:R-:W3:Y:S01]  /*a220*/  LDSM.16.MT88.4 R100, [R102+0x11800] ;  /* 0x011800006664783b */ /* 0x000ee20000004200 */
[----:B------:R-:W-:Y:S01]  /*a230*/  FADD.FTZ R178, R178, R181 ;  /* 0x000000b5b2b27221 */ /* 0x000fe20000010000 */
[----:B------:R-:W-:Y:S01]  /*a240*/  FADD.FTZ R72, R72, R77 ;  /* 0x0000004d48487221 */ /* 0x000fe20000010000 */
[----:B------:R-:W-:Y:S01]  /*a250*/  HMMA.16816.F32 R28, R48, R40, R28 ;  /* 0x00000028301c723c */ /* 0x000fe2000000181c */
        /* <DEDUP_REMOVED lines=11> */
[----:B------:R-:W4:Y:S01]  /*a310*/  MUFU.EX2 R41, R41 ;  /* 0x0000002900297308 */ /* 0x000f220000000800 */
[----:B------:R-:W-:Y:S01]  /*a320*/  FADD.FTZ R78, R78, R193 ;  /* 0x000000c14e4e7221 */ /* 0x000fe20000010000 */
[----:B------:R-:W-:Y:S01]  /*a330*/  FADD.FTZ R64, R64, R69 ;  /* 0x0000004540407221 */ /* 0x000fe20000010000 */
[----:B-1----:R-:W-:Y:S02]  /*a340*/  HMMA.16816.F32 R20, R48, R44, R20 ;  /* 0x0000002c3014723c */ /* 0x002fe40000001814 */
[----:B------:R-:W-:Y:S01]  /*a350*/  FADD.FTZ R79, R79, R78 ;  /* 0x0000004e4f4f7221 */ /* 0x000fe20000010000 */
[----:B------:R-:W-:-:S02]  /*a360*/  FADD.FTZ R65, R65, R64 ;  /* 0x0000004041417221 */ /* 0x000fc40000010000 */
[----:B------:R-:W-:Y:S01]  /*a370*/  MUFU.EX2 R40, R40 ;  /* 0x0000002800287308 */ /* 0x000fe20000000800 */
[----:B------:R-:W-:Y:S01]  /*a380*/  FADD.FTZ R74, R74, R79 ;  /* 0x0000004f4a4a7221 */ /* 0x000fe20000010000 */
[----:B------:R-:W-:Y:S01]  /*a390*/  FADD.FTZ R60, R60, R65 ;  /* 0x000000413c3c7221 */ /* 0x000fe20000010000 */
[C---:B------:R-:W-:Y:S02]  /*a3a0*/  HMMA.16816.F32 R16, R48.reuse, R46, R16 ;  /* 0x0000002e3010723c */ /* 0x040fe40000001810 */
[----:B------:R-:W-:Y:S01]  /*a3b0*/  FADD.FTZ R75, R75, R74 ;  /* 0x0000004a4b4b7221 */ /* 0x000fe20000010000 */
[----:B------:R-:W-:Y:S02]  /*a3c0*/  FADD.FTZ R61, R61, R60 ;  /* 0x0000003c3d3d7221 */ /* 0x000fe40000010000 */
[----:B------:R-:W1:Y:S01]  /*a3d0*/  MUFU.EX2 R43, R43 ;  /* 0x0000002b002b7308 */ /* 0x000e620000000800 */
[----:B------:R-:W-:Y:S01]  /*a3e0*/  FADD.FTZ R70, R70, R75 ;  /* 0x0000004b46467221 */ /* 0x000fe20000010000 */
[----:B------:R-:W-:Y:S01]  /*a3f0*/  FADD.FTZ R56, R56, R61 ;  /* 0x0000003d38387221 */ /* 0x000fe20000010000 */
[----:B----4-:R-:W-:Y:S01]  /*a400*/  F2FP.F16.F32.PACK_AB R155, R41, R98 ;  /* 0x00000062299b723e */ /* 0x010fe200000000ff */
[----:B--2---:R-:W-:Y:S01]  /*a410*/  HMMA.16816.F32 R12, R48, R36, R12 ;  /* 0x00000024300c723c */ /* 0x004fe2000000180c */
[----:B------:R-:W-:Y:S01]  /*a420*/  FADD.FTZ R71, R71, R70 ;  /* 0x0000004647477221 */ /* 0x000fe20000010000 */
[----:B------:R-:W-:-:S02]  /*a430*/  FADD.FTZ R57, R57, R56 ;  /* 0x0000003839397221 */ /* 0x000fc40000010000 */
[----:B------:R-:W2:Y:S01]  /*a440*/  MUFU.EX2 R42, R42 ;  /* 0x0000002a002a7308 */ /* 0x000ea20000000800 */
[----:B------:R-:W-:Y:S01]  /*a450*/  FADD.FTZ R66, R66, R71 ;  /* 0x0000004742427221 */ /* 0x000fe20000010000 */
[----:B------:R-:W-:Y:S02]  /*a460*/  FADD.FTZ R82, R82, R57 ;  /* 0x0000003952527221 */ /* 0x000fe40000010000 */
[----:B------:R-:W-:Y:S01]  /*a470*/  HMMA.16816.F32 R8, R48, R38, R8 ;  /* 0x000000263008723c */ /* 0x000fe20000001808 */
        /* <DEDUP_REMOVED lines=33> */
[----:B------:R-:W-:Y:S02]  /*a690*/  HMMA.16816.F32 R140, R152, R142, R24 ;  /* 0x0000008e988c723c */ /* 0x000fe40000001818 */
[----:B------:R-:W-:-:S04]  /*a6a0*/  FADD.FTZ R93, R93, R92 ;  /* 0x0000005c5d5d7221 */ /* 0x000fc80000010000 */
[----:B------:R-:W-:Y:S02]  /*a6b0*/  FADD.FTZ R96, R96, R93 ;  /* 0x0000005d60607221 */ /* 0x000fe40000010000 */
[----:B------:R-:W-:Y:S02]  /*a6c0*/  HMMA.16816.F32 R156, R152, R158, R16 ;  /* 0x0000009e989c723c */ /* 0x000fe40000001810 */
[----:B------:R-:W-:-:S04]  /*a6d0*/  FADD.FTZ R97, R97, R96 ;  /* 0x0000006061617221 */ /* 0x000fc80000010000 */
[----:B------:R-:W-:Y:S02]  /*a6e0*/  FADD.FTZ R98, R98, R97 ;  /* 0x0000006162627221 */ /* 0x000fe40000010000 */
[----:B---3--:R-:W-:Y:S02]  /*a6f0*/  HMMA.16816.F32 R148, R152, R100, R12 ;  /* 0x000000649894723c */ /* 0x008fe4000000180c */
[----:B------:R-:W-:-:S06]  /*a700*/  FADD.FTZ R240, R41, R98 ;  /* 0x0000006229f07221 */ /* 0x000fcc0000010000 */
[----:B------:R-:W-:Y:S01]  /*a710*/  HMMA.16816.F32 R152, R152, R102, R8 ;  /* 0x000000669898723c */ /* 0x000fe20000001808 */
[----:B------:R-:W-:-:S04]  /*a720*/  NOP ;  /* 0x0000000000007918 */ /* 0x000fc80000000000 */
[----:B------:R-:W-:-:S15]  /*a730*/  BRA.U !UP0, `(.L_x_1320) ;  /* 0x0000006d08a47547 */ /* 0x000fde000b800000 */
[----:B------:R-:W-:-:S04]  /*a740*/  DEPBAR.LE SB0, 0x0 ;  /* 0x000080000000791a */ /* 0x000fc80000000000 */
[----:B------:R-:W-:Y:S01]  /*a750*/  UIADD3 UR4, UPT, UPT, UR18, -0x2, URZ ;  /* 0xfffffffe12047890 */ /* 0x000fe2000fffe0ff */
[----:B------:R-:W-:Y:S06]  /*a760*/  BAR.SYNC.DEFER_BLOCKING 0x0 ;  /* 0x0000000000007b1d */ /* 0x000fec0000010000 */
[----:B------:R-:W-:Y:S05]  /*a770*/  BRA.U !UP2, `(.L_x_1321) ;  /* 0x000000010afc7547 */ /* 0x000fea000b800000 */
[----:B------:R-:W1:Y:S01]  /*a780*/  LDC R4, c[0x0][0x4f0] ;  /* 0x00013c00ff047b82 */ /* 0x000e620000000800 */
[----:B------:R-:W-:-:S04]  /*a790*/  USHF.L.U32 UR4, UR4, 0x8, URZ ;  /* 0x0000000804047899 */ /* 0x000fc800080006ff */
[----:B------:R-:W-:Y:S02]  /*a7a0*/  UIADD3 UR6, UPT, UPT, UR4, 0x100, URZ ;  /* 0x0000010004067890 */ /* 0x000fe4000fffe0ff */
[----:B------:R-:W-:-:S04]  /*a7b0*/  MOV R5, UR4 ;  /* 0x0000000400057c02 */ /* 0x000fc80008000f00 */
[----:B------:R-:W-:Y:S01]  /*a7c0*/  IMAD.U32 R7, RZ, RZ, UR6 ;  /* 0x00000006ff077e24 */ /* 0x000fe2000f8e00ff */
[----:B------:R-:W-:-:S04]  /*a7d0*/  IABS R5, R5 ;  /* 0x0000000500057213 */ /* 0x000fc80000000000 */
        /* <DEDUP_REMOVED lines=14> */
[C---:B------:R-:W-:Y:S01]  /*a8c0*/  IMAD R6, R3.reuse, R6, R5 ;  /* 0x0000000603067224 */ /* 0x040fe200078e0205 */
[----:B------:R-:W-:Y:S01]  /*a8d0*/  LOP3.LUT R5, R4, UR6, RZ, 0x3c, !PT ;  /* 0x0000000604057c12 */ /* 0x000fe2000f8e3cff */
[C---:B------:R-:W-:Y:S01]  /*a8e0*/  IMAD R8, R3.reuse, R8, R7 ;  /* 0x0000000803087224 */ /* 0x040fe200078e0207 */
[----:B------:R-:W1:Y:S02]  /*a8f0*/  LDCU.64 UR6, c[0x0][0x3a8] ;  /* 0x00007500ff0677ac */ /* 0x000e640008000a00 */
        /* <DEDUP_REMOVED lines=8> */
[----:B------:R-:W-:Y:S02]  /*a980*/  LOP3.LUT R3, R4, UR4, RZ, 0x3c, !PT ;  /* 0x0000000404037c12 */ /* 0x000fe4000f8e3cff */
[----:B------:R-:W-:-:S02]  /*a990*/  ISETP.GE.AND P3, PT, R5, RZ, PT ;  /* 0x000000ff0500720c */ /* 0x000fc40003f66270 */
[----:B------:R-:W-:Y:S02]  /*a9a0*/  ISETP.GE.AND P1, PT, R3, RZ, PT ;  /* 0x000000ff0300720c */ /* 0x000fe40003f26270 */
[----:B------:R-:W-:Y:S02]  /*a9b0*/  ISETP.NE.AND P2, PT, R4, RZ, PT ;  /* 0x000000ff0400720c */ /* 0x000fe40003f45270 */
[----:B------:R-:W-:Y:S01]  /*a9c0*/  LOP3.LUT R3, RZ, R4, RZ, 0x33, !PT ;  /* 0x00000004ff037212 */ /* 0x000fe200078e33ff */
        /* <DEDUP_REMOVED lines=24> */
[----:B------:R-:W-:Y:S01]  /*ab50*/  LEA.HI.X R233, R6, R233, R4, 0x1, P1 ;  /* 0x000000e906e97211 */ /* 0x000fe200008f0c04 */
[----:B------:R-:W-:Y:S06]  /*ab60*/  BRA `(.L_x_1322) ;  /* 0x00000000001c7947 */ /* 0x000fec0003800000 */
.L_x_1321:
[----:B------:R-:W-:Y:S01]  /*ab70*/  UMOV UR6, URZ ;  /* 0x000000ff00067c82 */ /* 0x000fe20008000000 */
[----:B------:R-:W-:Y:S01]  /*ab80*/  USHF.L.U32 UR4, UR8, 0x8, URZ ;  /* 0x0000000808047899 */ /* 0x000fe200080006ff */
[----:B------:R-:W-:-:S05]  /*ab90*/  IADD3 R3, P1, PT, RZ, -UR6, RZ ;  /* 0x80000006ff037c10 */ /* 0x000fca000ff3e0ff */
[----:B------:R-:W-:-:S05]  /*aba0*/  IMAD.X R4, RZ, RZ, ~UR4, P1 ;  /* 0x80000004ff047e24 */ /* 0x000fca00088e06ff */
[----:B------:R-:W-:-:S04]  /*abb0*/  SHF.R.S64 R3, R3, 0x1f, R4 ;  /* 0x0000001f03037819 */ /* 0x000fc80000001004 */
[----:B------:R-:W-:-:S04]  /*abc0*/  IADD3 R232, P1, PT, R3, R232, RZ ;  /* 0x000000e803e87210 */ /* 0x000fc80007f3e0ff */
[----:B------:R-:W-:-:S09]  /*abd0*/  LEA.HI.X.SX32 R233, R4, R233, 0x1, P1 ;  /* 0x000000e904e97211 */ /* 0x000fd200008f0eff */
.L_x_1322:
[----:B------:R-:W1:Y:S01]  /*abe0*/  LDCU UR4, c[0x0][0x440] ;  /* 0x00008800ff0477ac */ /* 0x000e620008000800 */
[----:B------:R-:W-:Y:S01]  /*abf0*/  IMAD.U32 R17, RZ, RZ, UR8 ;  /* 0x00000008ff117e24 */ /* 0x000fe2000f8e00ff */
[----:B------:R-:W-:Y:S01]  /*ac00*/  SHF.R.U32.HI R226, RZ, 0x1, R227 ;  /* 0x00000001ffe27819 */ /* 0x000fe200000116e3 */
[----:B------:R-:W-:Y:S01]  /*ac10*/  IMAD.U32 R13, RZ, RZ, UR8 ;  /* 0x00000008ff0d7e24 */ /* 0x000fe2000f8e00ff */
[----:B------:R-:W-:Y:S01]  /*ac20*/  USHF.L.U32 UR6, UR8, 0x5, URZ ;  /* 0x0000000508067899 */ /* 0x000fe200080006ff */
[----:B------:R-:W-:Y:S01]  /*ac30*/  IMAD.U32 R10, RZ, RZ, UR8 ;  /* 0x00000008ff0a7e24 */ /* 0x000fe2000f8e00ff */
[----:B------:R-:W-:Y:S01]  /*ac40*/  LOP3.LUT R3, R226, 0x8, RZ, 0xc0, !PT ;  /* 0x00000008e2037812 */ /* 0x000fe200078ec0ff */
[----:B------:R-:W-:Y:S01]  /*ac50*/  IMAD.U32 R7, RZ, RZ, UR9 ;  /* 0x00000009ff077e24 */ /* 0x000fe2000f8e00ff */
[----:B------:R-:W-:Y:S01]  /*ac60*/  LOP3.LUT R220, R191, 0x200, RZ, 0xc0, !PT ;  /* 0x00000200bfdc7812 */ /* 0x000fe200078ec0ff */
[----:B------:R-:W-:Y:S01]  /*ac70*/  IMAD.U32 R21, RZ, RZ, UR8 ;  /* 0x00000008ff157e24 */ /* 0x000fe2000f8e00ff */
[----:B------:R-:W-:Y:S01]  /*ac80*/  IADD3 R8, P2, PT, R232, UR6, RZ ;  /* 0x00000006e8087c10 */ /* 0x000fe2000ff5e0ff */
[----:B------:R-:W-:Y:S01]  /*ac90*/  IMAD.U32 R4, RZ, RZ, UR8 ;  /* 0x00000008ff047e24 */ /* 0x000fe2000f8e00ff */
[----:B------:R-:W-:Y:S01]  /*aca0*/  LOP3.LUT R3, R190, R3, RZ, 0x3c, !PT ;  /* 0x00000003be037212 */ /* 0x000fe200078e3cff */
[----:B------:R-:W-:Y:S01]  /*acb0*/  IMAD.U32 R5, RZ, RZ, UR9 ;  /* 0x00000009ff057e24 */ /* 0x000fe2000f8e00ff */
[----:B------:R-:W-:Y:S01]  /*acc0*/  SEL R225, R188, 0xffffffe0, !P6 ;  /* 0xffffffe0bce17807 */ /* 0x000fe20007000000 */
[----:B------:R-:W-:-:S02]  /*acd0*/  IMAD.U32 R12, RZ, RZ, UR8 ;  /* 0x00000008ff0c7e24 */ /* 0x000fc4000f8e00ff */
[----:B------:R-:W-:Y:S01]  /*ace0*/  IMAD.U32 R11, RZ, RZ, UR9 ;  /* 0x00000009ff0b7e24 */ /* 0x000fe2000f8e00ff */
[----:B-1----:R-:W-:Y:S01]  /*acf0*/  ISETP.GE.AND P1, PT, R192, UR4, PT ;  /* 0x00000004c0007c0c */ /* 0x002fe2000bf26270 */
[----:B------:R-:W-:Y:S01]  /*ad00*/  USHF.L.U64.HI UR4, UR8, 0x5, UR9 ;  /* 0x0000000508047899 */ /* 0x000fe20008010209 */
[----:B------:R-:W-:Y:S02]  /*ad10*/  IMAD.U32 R14, RZ, RZ, UR8 ;  /* 0x00000008ff0e7e24 */ /* 0x000fe4000f8e00ff */
[----:B------:R-:W-:Y:S02]  /*ad20*/  IMAD.U32 R19, RZ, RZ, UR8 ;  /* 0x00000008ff137e24 */ /* 0x000fe4000f8e00ff */
[----:B------:R-:W-:Y:S01]  /*ad30*/  IMAD.SHL.U32 R228, R227, 0x20, RZ ;  /* 0x00000020e3e47824 */ /* 0x000fe200078e00ff */
[----:B------:R-:W-:Y:S01]  /*ad40*/  IADD3.X R9, PT, PT, R233, UR4, RZ, P2, !PT ;  /* 0x00000004e9097c10 */ /* 0x000fe200097fe4ff */
[----:B------:R-:W-:-:S03]  /*ad50*/  IMAD.IADD R210, R225, 0x1, R189 ;  /* 0x00000001e1d27824 */ /* 0x000fc600078e02bd */
[----:B------:R-:W-:Y:S02]  /*ad60*/  LOP3.LUT R228, R228, 0x7c00, RZ, 0xc0, !PT ;  /* 0x00007c00e4e47812 */ /* 0x000fe400078ec0ff */
[-C--:B------:R-:W-:Y:S01]  /*ad70*/  @!P1 LEA R16, P3, R17, R8.reuse, 0x7 ;  /* 0x0000000811109211 */ /* 0x080fe200078638ff */
[--C-:B------:R-:W-:Y:S01]  /*ad80*/  @!P1 IMAD.MOV.U32 R22, RZ, RZ, R8.reuse ;  /* 0x000000ffff169224 */ /* 0x100fe200078e0008 */
[-C--:B------:R-:W-:Y:S01]  /*ad90*/  @!P1 LEA R6, P2, R13, R8.reuse, 0x8 ;  /* 0x000000080d069211 */ /* 0x080fe200078440ff */
[----:B------:R-:W-:Y:S01]  /*ada0*/  @!P1 IMAD.MOV.U32 R23, RZ, RZ, R9 ;  /* 0x000000ffff179224 */ /* 0x000fe200078e0009 */
[-C--:B------:R-:W-:Y:S01]  /*adb0*/  @!P1 LEA.HI.X R17, R10, R9.reuse, R7, 0x7, P3 ;  /* 0x000000090a119211 */ /* 0x080fe200018f3c07 */
[--C-:B------:R-:W-:Y:S01]  /*adc0*/  @!P1 IMAD.MOV.U32 R24, RZ, RZ, R8.reuse ;  /* 0x000000ffff189224 */ /* 0x100fe200078e0008 */
[----:B------:R-:W-:Y:S01]  /*add0*/  @!P1 LEA R20, P4, R21, R8, 0x6 ;  /* 0x0000000815149211 */ /* 0x000fe200078830ff */
[----:B------:R-:W-:Y:S01]  /*ade0*/  @!P1 IMAD.MOV.U32 R25, RZ, RZ, R9 ;  /* 0x000000ffff199224 */ /* 0x000fe200078e0009 */
[-C--:B------:R-:W-:Y:S01]  /*adf0*/  @!P1 LEA.HI.X R7, R4, R9.reuse, R5, 0x8, P2 ;  /* 0x0000000904079211 */ /* 0x080fe200010f4405 */
[--C-:B------:R-:W-:Y:S01]  /*ae00*/  @!P1 IMAD.MOV.U32 R4, RZ, RZ, R8.reuse ;  /* 0x000000ffff049224 */ /* 0x100fe200078e0008 */
[----:B------:R-:W-:Y:S01]  /*ae10*/  @!P1 LEA.HI.X R21, R12, R9, R11, 0x6, P4 ;  /* 0x000000090c159211 */ /* 0x000fe200020f340b */
[----:B------:R-:W-:Y:S01]  /*ae20*/  @!P1 IMAD.MOV.U32 R5, RZ, RZ, R9 ;  /* 0x000000ffff059224 */ /* 0x000fe200078e0009 */
[----:B------:R-:W-:Y:S01]  /*ae30*/  @P1 STS.128 [R221+0xa000], RZ ;  /* 0x00a000ffdd001388 */ /* 0x000fe20000000c00 */
[----:B------:R-:W-:Y:S01]  /*ae40*/  @!P1 IMAD.MOV.U32 R26, RZ, RZ, R8 ;  /* 0x000000ffff1a9224 */ /* 0x000fe200078e0008 */
[----:B------:R-:W-:Y:S01]  /*ae50*/  VOTEU.ALL UP0, P1 ;  /* 0x0000000000ff7886 */ /* 0x000fe20000800000 */
[--C-:B------:R-:W-:Y:S01]  /*ae60*/  @!P1 IMAD.WIDE.U32 R14, R14, 0xa0, R4.reuse ;  /* 0x000000a00e0e9825 */ /* 0x100fe200078e0004 */
[----:B------:R-:W-:Y:S01]  /*ae70*/  @!PT LDS RZ, [RZ] ;  /* 0x00000000fffff984 */ /* 0x000fe20000000800 */
[----:B------:R-:W-:Y:S01]  /*ae80*/  @!PT LDS RZ, [RZ] ;  /* 0x00000000fffff984 */ /* 0x000fe20000000800 */
[----:B------:R-:W-:Y:S01]  /*ae90*/  @!PT LDS RZ, [RZ] ;  /* 0x00000000fffff984 */ /* 0x000fe20000000800 */
[----:B------:R-:W-:Y:S03]  /*aea0*/  @!P1 LDGSTS.E.BYPASS.LTC128B.128 [R221+0xa000], desc[UR20][R232.64] ;  /* 0x0a000000e8dd9fae */ /* 0x000fe6000b981a14 */
[----:B------:R-:W-:Y:S01]  /*aeb0*/  @!P1 IMAD.WIDE.U32 R12, R12, 0xc0, R4 ;  /* 0x000000c00c0c9825 */ /* 0x000fe200078e0004 */
[----:B------:R-:W-:Y:S01]  /*aec0*/  @P1 STS.128 [R221+0xa800], RZ ;  /* 0x00a800ffdd001388 */ /* 0x000fe20000000c00 */
[----:B------:R-:W-:-:S02]  /*aed0*/  @!UP0 UIMAD UR14, UR9, 0x60, URZ ;  /* 0x00000060090e88a4 */ /* 0x000fc4000f8e02ff */
[----:B------:R-:W-:Y:S01]  /*aee0*/  IMAD.U32 R5, RZ, RZ, UR8 ;  /* 0x00000008ff057e24 */ /* 0x000fe2000f8e00ff */
[----:B------:R-:W-:Y:S01]  /*aef0*/  @!PT LDS RZ, [RZ] ;  /* 0x00000000fffff984 */ /* 0x000fe20000000800 */
[----:B------:R-:W-:Y:S01]  /*af00*/  @!PT LDS RZ, [RZ] ;  /* 0x00000000fffff984 */ /* 0x000fe20000000800 */
[----:B------:R-:W-:Y:S01]  /*af10*/  @!PT LDS RZ, [RZ] ;  /* 0x00000000fffff984 */ /* 0x000fe20000000800 */
[----:B------:R1:W-:Y:S01]  /*af20*/  @!P1 LDGSTS.E.BYPASS.LTC128B.128 [R221+0xa800], desc[UR20][R8.64] ;  /* 0x0a80000008dd9fae */ /* 0x0003e2000b981a14 */
[----:B------:R-:W-:Y:S01]  /*af30*/  IMAD.U32 R4, RZ, RZ, UR8 ;  /* 0x00000008ff047e24 */ /* 0x000fe2000f8e00ff */
[----:B------:R-:W-:Y:S01]  /*af40*/  @!UP0 UIMAD UR8, UR9, 0xa0, URZ ;  /* 0x000000a0090888a4 */ /* 0x000fe2000f8e02ff */
[--C-:B------:R-:W-:Y:S01]  /*af50*/  @!P1 IMAD.MOV.U32 R27, RZ, RZ, R9.reuse ;  /* 0x000000ffff1b9224 */ /* 0x100fe200078e0009 */
[----:B------:R-:W-:Y:S01]  /*af60*/  @!UP0 UIMAD UR7, UR9, 0xc0, URZ ;  /* 0x000000c0090788a4 */ /* 0x000fe2000f8e02ff */
[--C-:B------:R-:W-:Y:S01]  /*af70*/  @!P1 IMAD.MOV.U32 R28, RZ, RZ, R8.reuse ;  /* 0x000000ffff1c9224 */ /* 0x100fe200078e0008 */
[----:B------:R-:W-:Y:S01]  /*af80*/  @P1 STS.128 [R221+0xb000], RZ ;  /* 0x00b000ffdd001388 */ /* 0x000fe20000000c00 */
[----:B------:R-:W-:Y:S02]  /*af90*/  @!P1 IMAD.MOV.U32 R29, RZ, RZ, R9 ;  /* 0x000000ffff1d9224 */ /* 0x000fe400078e0009 */
[----:B------:R-:W-:-:S02]  /*afa0*/  @!P1 IMAD.MOV.U32 R30, RZ, RZ, R8 ;  /* 0x000000ffff1e9224 */ /* 0x000fc400078e0008 */
[----:B------:R-:W-:Y:S02]  /*afb0*/  @!P1 IMAD.MOV.U32 R31, RZ, RZ, R9 ;  /* 0x000000ffff1f9224 */ /* 0x000fe400078e0009 */
[----:B------:R-:W-:-:S04]  /*afc0*/  @!P1 IMAD.WIDE.U32 R22, R5, 0x120, R22 ;  /* 0x0000012005169825 */ /* 0x000fc800078e0016 */
[----:B------:R-:W-:-:S04]  /*afd0*/  @!P1 IMAD.WIDE.U32 R24, R4, 0x140, R24 ;  /* 0x0000014004189825 */ /* 0x000fc800078e0018 */
[----:B------:R-:W-:-:S04]  /*afe0*/  @!P1 IMAD.WIDE.U32 R26, R5, 0x160, R26 ;  /* 0x00000160051a9825 */ /* 0x000fc800078e001a */
[----:B------:R-:W-:-:S04]  /*aff0*/  @!P1 IMAD.WIDE.U32 R28, R4, 0x180, R28 ;  /* 0x00000180041c9825 */ /* 0x000fc800078e001c */
[----:B------:R-:W-:-:S04]  /*b000*/  @!P1 IMAD.WIDE.U32 R30, R5, 0x1a0, R30 ;  /* 0x000001a0051e9825 */ /* 0x000fc800078e001e */
[----:B------:R-:W-:-:S04]  /*b010*/  @!P1 IMAD.WIDE.U32 R18, R19, 0x60, R8 ;  /* 0x0000006013129825 */ /* 0x000fc800078e0008 */
[----:B------:R-:W-:-:S04]  /*b020*/  @!P1 IMAD.WIDE.U32 R10, R10, 0xe0, R8 ;  /* 0x000000e00a0a9825 */ /* 0x000fc800078e0008 */
[----:B------:R-:W-:Y:S01]  /*b030*/  @!P1 IMAD.WIDE.U32 R4, R4, 0x1c0, R8 ;  /* 0x000001c004049825 */ /* 0x000fe200078e0008 */
[----:B-1----:R-:W-:-:S03]  /*b040*/  @!P1 IADD3 R8, P2, PT, R8, UR6, RZ ;  /* 0x0000000608089c10 */ /* 0x002fc6000ff5e0ff */
[----:B------:R-:W-:Y:S01]  /*b050*/  @!P1 VIADD R19, R19, UR14 ;  /* 0x0000000e13139c36 */ /* 0x000fe20008000000 */
[----:B------:R-:W-:Y:S01]  /*b060*/  @!P1 IADD3.X R9, PT, PT, R9, UR4, RZ, P2, !PT ;  /* 0x0000000409099c10 */ /* 0x000fe200097fe4ff */
[----:B------:R-:W-:Y:S01]  /*b070*/  @!UP0 UIMAD UR14, UR9, 0xe0, URZ ;  /* 0x000000e0090e88a4 */ /* 0x000fe2000f8e02ff */
[----:B------:R-:W-:Y:S01]  /*b080*/  @!P1 VIADD R15, R15, UR8 ;  /* 0x000000080f0f9c36 */ /* 0x000fe20008000000 */
[----:B------:R-:W-:Y:S01]  /*b090*/  @!UP0 UIMAD UR8, UR9, 0x120, URZ ;  /* 0x00000120090888a4 */ /* 0x000fe2000f8e02ff */
[----:B------:R-:W-:Y:S01]  /*b0a0*/  @!P1 VIADD R13, R13, UR7 ;  /* 0x000000070d0d9c36 */ /* 0x000fe20008000000 */
[----:B------:R-:W-:Y:S01]  /*b0b0*/  @!PT LDS RZ, [RZ] ;  /* 0x00000000fffff984 */ /* 0x000fe20000000800 */
[----:B------:R-:W-:Y:S01]  /*b0c0*/  @!PT LDS RZ, [RZ] ;  /* 0x00000000fffff984 */ /* 0x000fe20000000800 */
[----:B------:R-:W-:Y:S01]  /*b0d0*/  @!PT LDS RZ, [RZ] ;  /* 0x00000000fffff984 */ /* 0x000fe20000000800 */
[----:B------:R-:W-:Y:S01]  /*b0e0*/  @!P1 LDGSTS.E.BYPASS.LTC128B.128 [R221+0xb000], desc[UR20][R8.64] ;  /* 0x0b00000008dd9fae */ /* 0x000fe2000b981a14 */
[----:B------:R-:W-:Y:S01]  /*b0f0*/  @!UP0 UIMAD UR7, UR9, 0x140, URZ ;  /* 0x00000140090788a4 */ /* 0x000fe2000f8e02ff */
[----:B------:R-:W-:Y:S01]  /*b100*/  @!P1 VIADD R11, R11, UR14 ;  /* 0x0000000e0b0b9c36 */ /* 0x000fe20008000000 */
[----:B------:R-:W-:Y:S01]  /*b110*/  @!UP0 UIMAD UR14, UR9, 0x160, URZ ;  /* 0x00000160090e88a4 */ /* 0x000fe2000f8e02ff */
[----:B------:R-:W-:Y:S01]  /*b120*/  @P1 STS.128 [R221+0xb800], RZ ;  /* 0x00b800ffdd001388 */ /* 0x000fe20000000c00 */
        /* <DEDUP_REMOVED lines=8> */
[----:B------:R-:W-:Y:S01]  /*b1b0*/  @!P1 IMAD.MOV.U32 R40, RZ, RZ, R4 ;  /* 0x000000ffff289224 */ /* 0x000fe200078e0004 */
[----:B------:R-:W-:Y:S01]  /*b1c0*/  LOP3.LUT R4, R220, R228, RZ, 0xfc, !PT ;  /* 0x000000e4dc047212 */ /* 0x000fe200078efcff */
[----:B------:R-:W-:Y:S01]  /*b1d0*/  @P1 STS.128 [R221+0xc000], RZ ;  /* 0x00c000ffdd001388 */ /* 0x000fe20000000c00 */
[----:B------:R-:W-:Y:S01]  /*b1e0*/  @!UP0 UIMAD UR9, UR9, 0x1c0, URZ ;  /* 0x000001c0090988a4 */ /* 0x000fe2000f8e02ff */
[----:B------:R-:W-:Y:S01]  /*b1f0*/  @!P1 VIADD R27, R27, UR14 ;  /* 0x0000000e1b1b9c36 */ /* 0x000fe20008000000 */
[----:B------:R-:W-:Y:S01]  /*b200*/  LOP3.LUT R4, R4, R3, RZ, 0xfc, !PT ;  /* 0x0000000304047212 */ /* 0x000fe200078efcff */
[----:B------:R-:W-:Y:S01]  /*b210*/  @!PT LDS RZ, [RZ] ;  /* 0x00000000fffff984 */ /* 0x000fe20000000800 */
[----:B------:R-:W-:Y:S01]  /*b220*/  @!PT LDS RZ, [RZ] ;  /* 0x00000000fffff984 */ /* 0x000fe20000000800 */
[----:B------:R-:W-:Y:S01]  /*b230*/  @!PT LDS RZ, [RZ] ;  /* 0x00000000fffff984 */ /* 0x000fe20000000800 */
[----:B------:R-:W-:Y:S01]  /*b240*/  @!P1 LDGSTS.E.BYPASS.LTC128B.128 [R221+0xc000], desc[UR20][R18.64] ;  /* 0x0c00000012dd9fae */ /* 0x000fe2000b981a14 */
[----:B------:R-:W-:Y:S01]  /*b250*/  @!P1 VIADD R35, R29, UR8 ;  /* 0x000000081d239c36 */ /* 0x000fe20008000000 */
[----:B------:R-:W-:Y:S01]  /*b260*/  UIADD3 UR4, UPT, UPT, UR18, -0x2, URZ ;  /* 0xfffffffe12047890 */ /* 0x000fe2000fffe0ff */
[----:B------:R-:W-:Y:S01]  /*b270*/  @!P1 IMAD.MOV.U32 R34, RZ, RZ, R28 ;  /* 0x000000ffff229224 */ /* 0x000fe200078e001c */
[----:B------:R-:W-:Y:S01]  /*b280*/  @P1 STS.128 [R221+0xc800], RZ ;  /* 0x00c800ffdd001388 */ /* 0x000fe20000000c00 */
[----:B------:R-:W-:Y:S01]  /*b290*/  @!P1 VIADD R33, R31, UR7 ;  /* 0x000000071f219c36 */ /* 0x000fe20008000000 */
[----:B------:R-:W-:Y:S01]  /*b2a0*/  LEA R209, R4, UR5, 0x1 ;  /* 0x0000000504d17c11 */ /* 0x000fe2000f8e08ff */
[----:B------:R-:W-:Y:S01]  /*b2b0*/  @!P1 IMAD.MOV.U32 R32, RZ, RZ, R30 ;  /* 0x000000ffff209224 */ /* 0x000fe200078e001e */
[----:B------:R-:W-:Y:S01]  /*b2c0*/  @!PT LDS RZ, [RZ] ;  /* 0x00000000fffff984 */ /* 0x000fe20000000800 */
[----:B------:R-:W-:Y:S01]  /*b2d0*/  @!PT LDS RZ, [RZ] ;  /* 0x00000000fffff984 */ /* 0x000fe20000000800 */
[----:B------:R-:W-:Y:S01]  /*b2e0*/  @!PT LDS RZ, [RZ] ;  /* 0x00000000fffff984 */ /* 0x000fe20000000800 */
[----:B------:R-:W-:Y:S01]  /*b2f0*/  @!P1 LDGSTS.E.BYPASS.LTC128B.128 [R221+0xc800], desc[UR20][R16.64] ;  /* 0x0c80000010dd9fae */ /* 0x000fe2000b981a14 */
[----:B------:R-:W-:Y:S01]  /*b300*/  @!P1 VIADD R41, R5, UR9 ;  /* 0x0000000905299c36 */ /* 0x000fe20008000000 */
[----:B------:R-:W-:Y:S01]  /*b310*/  UISETP.GT.AND UP1, UPT, UR4, UR16, UPT ;  /* 0x000000100400728c */ /* 0x000fe2000bf24270 */
[C---:B------:R-:W-:Y:S01]  /*b320*/  IMAD.IADD R184, R209.reuse, 0x1, R225 ;  /* 0x00000001d1b87824 */ /* 0x040fe200078e02e1 */
[----:B------:R-:W-:Y:S01]  /*b330*/  @P1 STS.128 [R221+0xd000], RZ ;  /* 0x00d000ffdd001388 */ /* 0x000fe20000000c00 */
[----:B------:R-:W-:-:S03]  /*b340*/  IMAD.IADD R236, R209, 0x1, R208 ;  /* 0x00000001d1ec7824 */ /* 0x000fc600078e02d0 */
        /* <DEDUP_REMOVED lines=50> */
[----:B------:R-:W3:Y:S04]  /*b670*/  LDSM.16.M88.4 R44, [R189+0x2000] ;  /* 0x00200000bd2c783b */ /* 0x000ee80000000200 */
[----:B------:R-:W2:Y:S04]  /*b680*/  LDSM.16.M88.4 R36, [R189+0x2800] ;  /* 0x00280000bd24783b */ /* 0x000ea80000000200 */
[----:B------:R-:W4:Y:S04]  /*b690*/  LDSM.16.M88.4 R28, [R189+0x3000] ;  /* 0x00300000bd1c783b */ /* 0x000f280000000200 */
[----:B-1----:R-:W1:Y:S04]  /*b6a0*/  LDSM.16.M88.4 R20, [R189+0x3800] ;  /* 0x00380000bd14783b */ /* 0x002e680000000200 */
[----:B------:R-:W5:Y:S04]  /*b6b0*/  LDSM.16.M88.4 R12, [R189+0x4000] ;  /* 0x00400000bd0c783b */ /* 0x000f680000000200 */
[----:B------:R-:W5:Y:S04]  /*b6c0*/  LDSM.16.M88.4 R4, [R189+0x4800] ;  /* 0x00480000bd04783b */ /* 0x000f680000000200 */
[----:B------:R-:W5:Y:S04]  /*b6d0*/  LDSM.16.M88.4 R164, [R189+0x5000] ;  /* 0x00500000bda4783b */ /* 0x000f680000000200 */
[----:B------:R-:W5:Y:S04]  /*b6e0*/  LDSM.16.M88.4 R124, [R189+0x5800] ;  /* 0x00580000bd7c783b */ /* 0x000f680000000200 */
[----:B------:R-:W5:Y:S04]  /*b6f0*/  LDSM.16.M88.4 R116, [R189+0x6000] ;  /* 0x00600000bd74783b */ /* 0x000f680000000200 */
[----:B------:R-:W5:Y:S04]  /*b700*/  LDSM.16.M88.4 R108, [R189+0x6800] ;  /* 0x00680000bd6c783b */ /* 0x000f680000000200 */
[----:B------:R-:W5:Y:S01]  /*b710*/  LDSM.16.M88.4 R100, [R189+0x7000] ;  /* 0x00700000bd64783b */ /* 0x000f620000000200 */
[C---:B---3--:R-:W-:Y:S03]  /*b720*/  HMMA.16816.F32 R48, R60.reuse, R44, RZ ;  /* 0x0000002c3c30723c */ /* 0x048fe600000018ff */
[----:B------:R-:W3:Y:S04]  /*b730*/  LDSM.16.M88.4 R92, [R189+0x7800] ;  /* 0x00780000bd5c783b */ /* 0x000ee80000000200 */
[----:B------:R-:W3:Y:S01]  /*b740*/  LDSM.16.M88.4 R84, [R189+0x8000] ;  /* 0x00800000bd54783b */ /* 0x000ee20000000200 */
[C---:B--2---:R-:W-:Y:S03]  /*b750*/  HMMA.16816.F32 R40, R60.reuse, R36, RZ ;  /* 0x000000243c28723c */ /* 0x044fe600000018ff */
[----:B------:R-:W2:Y:S04]  /*b760*/  LDSM.16.M88.4 R76, [R189+0x8800] ;  /* 0x00880000bd4c783b */ /* 0x000ea80000000200 */
[----:B------:R-:W2:Y:S01]  /*b770*/  LDSM.16.M88.4 R68, [R189+0x9000] ;  /* 0x00900000bd44783b */ /* 0x000ea20000000200 */
[C---:B----4-:R-:W-:Y:S03]  /*b780*/  HMMA.16816.F32 R32, R60.reuse, R28, RZ ;  /* 0x0000001c3c20723c */ /* 0x050fe600000018ff */
[----:B------:R-:W4:Y:S04]  /*b790*/  LDSM.16.M88.4 R52, [R189+0x9800] ;  /* 0x00980000bd34783b */ /* 0x000f280000000200 */
[----:B------:R-:W-:Y:S01]  /*b7a0*/  LDSM.16.M88.4 R184, [R184] ;  /* 0x00000000b8b8783b */ /* 0x000fe20000000200 */
[C---:B-1----:R-:W-:Y:S03]  /*b7b0*/  HMMA.16816.F32 R24, R60.reuse, R20, RZ ;  /* 0x000000143c18723c */ /* 0x042fe600000018ff */
[----:B------:R-:W1:Y:S04]  /*b7c0*/  LDSM.16.M88.4 R176, [R210+0x3800] ;  /* 0x00380000d2b0783b */ /* 0x000e680000000200 */
[----:B------:R-:W1:Y:S01]  /*b7d0*/  LDSM.16.M88.4 R56, [R210+0x6000] ;  /* 0x00600000d238783b */ /* 0x000e620000000200 */
[C---:B-----5:R-:W-:Y:S03]  /*b7e0*/  HMMA.16816.F32 R16, R60.reuse, R12, RZ ;  /* 0x0000000c3c10723c */ /* 0x060fe600000018ff */
[----:B------:R-:W5:Y:S04]  /*b7f0*/  LDSM.16.M88.4 R172, [R210+0x4000] ;  /* 0x00400000d2ac783b */ /* 0x000f680000000200 */
        /* <DEDUP_REMOVED lines=12> */
[----:B------:R-:W0:Y:S01]  /*b8c0*/  LDGDEPBAR ;  /* 0x00000000000079af */ /* 0x000e220000000000 */
[C---:B------:R-:W-:Y:S08]  /*b8d0*/  HMMA.16816.F32 R112, R60.reuse, R108, RZ ;  /* 0x0000006c3c70723c */ /* 0x040ff000000018ff */
[C---:B------:R-:W-:Y:S08]  /*b8e0*/  HMMA.16816.F32 R104, R60.reuse, R100, RZ ;  /* 0x000000643c68723c */ /* 0x040ff000000018ff */
[C---:B---3--:R-:W-:Y:S08]  /*b8f0*/  HMMA.16816.F32 R96, R60.reuse, R92, RZ ;  /* 0x0000005c3c60723c */ /* 0x048ff000000018ff */
[C---:B------:R-:W-:Y:S08]  /*b900*/  HMMA.16816.F32 R88, R60.reuse, R84, RZ ;  /* 0x000000543c58723c */ /* 0x040ff000000018ff */
        /* <DEDUP_REMOVED lines=17> */
[C---:B----4-:R-:W-:Y:S08]  /*ba20*/  HMMA.16816.F32 R64, R60.reuse, R52, RZ ;  /* 0x000000343c40723c */ /* 0x050ff000000018ff */
        /* <DEDUP_REMOVED lines=8> */
[C---:B-----5:R-:W-:Y:S08]  /*bab0*/  HMMA.16816.F32 R16, R184.reuse, R172, R16 ;  /* 0x000000acb810723c */ /* 0x060ff00000001810 */
[C---:B------:R-:W-:Y:S01]  /*bac0*/  HMMA.16816.F32 R12, R184.reuse, R174, R12 ;  /* 0x000000aeb80c723c */ /* 0x040fe2000000180c */
[----:B------:R-:W4:Y:S07]  /*bad0*/  LDSM.16.M88.4 R172, [R210+0x7800] ;  /* 0x00780000d2ac783b */ /* 0x000f2e0000000200 */
[C---:B--2---:R-:W-:Y:S08]  /*bae0*/  HMMA.16816.F32 R112, R184.reuse, R52, R112 ;  /* 0x00000034b870723c */ /* 0x044ff00000001870 */
        /* <DEDUP_REMOVED lines=17> */
[C---:B------:R-:W-:Y:S08]  /*bc00*/  HMMA.16816.F32 R40, R184.reuse, R200, R40 ;  /* 0x000000c8b828723c */ /* 0x040ff00000001828 */
[C---:B------:R-:W-:Y:S01]  /*bc10*/  HMMA.16816.F32 R36, R184.reuse, R202, R36 ;  /* 0x000000cab824723c */ /* 0x040fe20000001824 */
[----:B------:R-:W-:Y:S07]  /*bc20*/  LDSM.16.M88.4 R200, [R222+0x6000] ;  /* 0x00600000dec8783b */ /* 0x000fee0000000200 */
        /* <DEDUP_REMOVED lines=8> */
[----:B------:R-:W5:Y:S04]  /*bcb0*/  LDSM.16.M88.4 R188, [R210+0x9800] ;  /* 0x00980000d2bc783b */ /* 0x000f680000000200 */
[----:B------:R-:W-:Y:S03]  /*bcc0*/  LDSM.16.M88.4 R208, [R222+0x5000] ;  /* 0x00500000ded0783b */ /* 0x000fe60000000200 */
[C---:B------:R-:W-:Y:S08]  /*bcd0*/  HMMA.16816.F32 R48, R184.reuse, R204, R48 ;  /* 0x000000ccb830723c */ /* 0x040ff00000001830 */
[----:B------:R-:W-:Y:S01]  /*bce0*/  HMMA.16816.F32 R44, R184, R206, R44 ;  /* 0x000000ceb82c723c */ /* 0x000fe2000000182c */
[----:B------:R-:W-:Y:S07]  /*bcf0*/  LDSM.16.M88.4 R204, [R222+0x5800] ;  /* 0x00580000decc783b */ /* 0x000fee0000000200 */
[C---:B-1----:R-:W-:Y:S08]  /*bd00*/  HMMA.16816.F32 R40, R212.reuse, R176, R40 ;  /* 0x000000b0d428723c */ /* 0x042ff00000001828 */
[C---:B------:R-:W-:Y:S01]  /*bd10*/  HMMA.16816.F32 R36, R212.reuse, R178, R36 ;  /* 0x000000b2d424723c */ /* 0x040fe20000001824 */
[----:B------:R-:W1:Y:S07]  /*bd20*/  LDSM.16.M88.4 R176, [R222+0x9000] ;  /* 0x00900000deb0783b */ /* 0x000e6e0000000200 */
[----:B---3--:R-:W-:Y:S01]  /*bd30*/  HMMA.16816.F32 R24, R212, R56, R24 ;  /* 0x00000038d418723c */ /* 0x008fe20000001818 */
[----:B------:R-:W-:-:S02]  /*bd40*/  IMAD.IADD R56, R225, 0x1, R236 ;  /* 0x00000001e1387824 */ /* 0x000fc400078e02ec */
[----:B------:R-:W-:-:S05]  /*bd50*/  IMAD.IADD R225, R225, 0x1, R222 ;  /* 0x00000001e1e17824 */ /* 0x000fca00078e02de */
[C---:B----4-:R-:W-:Y:S08]  /*bd60*/  HMMA.16816.F32 R32, R212.reuse, R172, R32 ;  /* 0x000000acd420723c */ /* 0x050ff00000001820 */
[C---:B------:R-:W-:Y:S01]  /*bd70*/  HMMA.16816.F32 R28, R212.reuse, R174, R28 ;  /* 0x000000aed41c723c */ /* 0x040fe2000000181c */
[----:B------:R-:W3:Y:S07]  /*bd80*/  LDSM.16.M88.4 R172, [R222+0x9800] ;  /* 0x00980000deac783b */ /* 0x000eee0000000200 */
[C---:B------:R-:W-:Y:S01]  /*bd90*/  HMMA.16816.F32 R20, R212.reuse, R58, R20 ;  /* 0x0000003ad414723c */ /* 0x040fe20000001814 */
[----:B------:R-:W-:Y:S07]  /*bda0*/  LDSM.16.M88.4 R56, [R56] ;  /* 0x000000003838783b */ /* 0x000fee0000000200 */
[C---:B--2---:R-:W-:Y:S08]  /*bdb0*/  HMMA.16816.F32 R16, R212.reuse, R52, R16 ;  /* 0x00000034d410723c */ /* 0x044ff00000001810 */
[C---:B------:R-:W-:Y:S01]  /*bdc0*/  HMMA.16816.F32 R12, R212.reuse, R54, R12 ;  /* 0x00000036d40c723c */ /* 0x040fe2000000180c */
[----:B------:R-:W2:Y:S07]  /*bdd0*/  LDSM.16.M88.4 R52, [R225+0x2000] ;  /* 0x00200000e134783b */ /* 0x000eae0000000200 */
[C---:B-----5:R-:W-:Y:S08]  /*bde0*/  HMMA.16816.F32 R48, R212.reuse, R180, R48 ;  /* 0x000000b4d430723c */ /* 0x060ff00000001830 */
[----:B------:R-:W-:Y:S01]  /*bdf0*/  HMMA.16816.F32 R44, R212, R182, R44 ;  /* 0x000000b6d42c723c */ /* 0x000fe2000000182c */
[----:B------:R-:W4:Y:S07]  /*be00*/  LDSM.16.M88.4 R180, [R222+0x8800] ;  /* 0x00880000deb4783b */ /* 0x000f2e0000000200 */
[C---:B------:R-:W-:Y:S08]  /*be10*/  HMMA.16816.F32 R72, R184.reuse, R192, R72 ;  /* 0x000000c0b848723c */ /* 0x040ff00000001848 */
[----:B------:R-:W-:Y:S01]  /*be20*/  HMMA.16816.F32 R68, R184, R194, R68 ;  /* 0x000000c2b844723c */ /* 0x000fe20000001844 */
[----:B------:R-:W-:Y:S07]  /*be30*/  LDSM.16.M88.4 R192, [R222+0x7000] ;  /* 0x00700000dec0783b */ /* 0x000fee0000000200 */
[C---:B------:R-:W-:Y:S08]  /*be40*/  HMMA.16816.F32 R120, R212.reuse, R200, R120 ;  /* 0x000000c8d478723c */ /* 0x040ff00000001878 */
[----:B------:R-:W-:Y:S01]  /*be50*/  HMMA.16816.F32 R116, R212, R202, R116 ;  /* 0x000000cad474723c */ /* 0x000fe20000001874 */
[----:B------:R-:W5:Y:S07]  /*be60*/  LDSM.16.M88.4 R200, [R225+0x2800] ;  /* 0x00280000e1c8783b */ /* 0x000f6e0000000200 */
[----:B------:R-:W-:Y:S08]  /*be70*/  HMMA.16816.F32 R64, R184, R188, R64 ;  /* 0x000000bcb840723c */ /* 0x000ff00000001840 */
[C---:B-1----:R-:W-:Y:S08]  /*be80*/  HMMA.16816.F32 R72, R212.reuse, R176, R72 ;  /* 0x000000b0d448723c */ /* 0x042ff00000001848 */
[C---:B------:R-:W-:Y:S01]  /*be90*/  HMMA.16816.F32 R68, R212.reuse, R178, R68 ;  /* 0x000000b2d444723c */ /* 0x040fe20000001844 */
[----:B------:R-:W1:Y:S07]  /*bea0*/  LDSM.16.M88.4 R176, [R225+0x3000] ;  /* 0x00300000e1b0783b */ /* 0x000e6e0000000200 */
[----:B---3--:R-:W-:Y:S01]  /*beb0*/  HMMA.16816.F32 R64, R212, R172, R64 ;  /* 0x000000acd440723c */ /* 0x008fe20000001840 */
[----:B------:R-:W-:-:S07]  /*bec0*/  IMAD.SHL.U32 R172, R227, 0x2, RZ ;  /* 0x00000002e3ac7824 */ /* 0x000fce00078e00ff */
[----:B--2---:R-:W-:Y:S01]  /*bed0*/  HMMA.16816.F32 R48, R56, R52, R48 ;  /* 0x000000343830723c */ /* 0x004fe20000001830 */
[----:B------:R-:W-:-:S07]  /*bee0*/  LOP3.LUT R53, R172, 0x6, RZ, 0xc0, !PT ;  /* 0x00000006ac357812 */ /* 0x000fce00078ec0ff */
[----:B----4-:R-:W-:Y:S01]  /*bef0*/  HMMA.16816.F32 R76, R212, R182, R76 ;  /* 0x000000b6d44c723c */ /* 0x010fe2000000184c */
[----:B------:R-:W-:-:S04]  /*bf00*/  IMAD.U32 R182, RZ, RZ, UR18 ;  /* 0x00000012ffb67e24 */ /* 0x000fc8000f8e00ff */
[----:B------:R-:W-:-:S03]  /*bf10*/  IMAD R182, R182, 0x100, R53 ;  /* 0x00000100b6b67824 */ /* 0x000fc600078e0235 */
[C---:B------:R-:W-:Y:S01]  /*bf20*/  HMMA.16816.F32 R44, R56.reuse, R54, R44 ;  /* 0x00000036382c723c */ /* 0x040fe2000000182c */
[C---:B------:R-:W-:Y:S02]  /*bf30*/  VIADD R52, R182.reuse, 0xfffffe00 ;  /* 0xfffffe00b6347836 */ /* 0x040fe40000000000 */
[C---:B------:R-:W-:Y:S02]  /*bf40*/  VIADD R172, R182.reuse, 0xfffffe01 ;  /* 0xfffffe01b6ac7836 */ /* 0x040fe40000000000 */
[----:B------:R-:W-:Y:S01]  /*bf50*/  VIADD R173, R182, 0xfffffe08 ;  /* 0xfffffe08b6ad7836 */ /* 0x000fe20000000000 */
[C---:B------:R-:W-:Y:S02]  /*bf60*/  ISETP.GE.AND P5, PT, R52.reuse, R223, PT ;  /* 0x000000df3400720c */ /* 0x040fe40003fa6270 */
[----:B-----5:R-:W-:Y:S01]  /*bf70*/  HMMA.16816.F32 R40, R56, R200, R40 ;  /* 0x000000c83828723c */ /* 0x020fe20000001828 */
[-C--:B------:R-:W-:Y:S02]  /*bf80*/  ISETP.GE.AND P4, PT, R52, R224.reuse, PT ;  /* 0x000000e03400720c */ /* 0x080fe40003f86270 */
[----:B------:R-:W2:Y:S01]  /*bf90*/  LDSM.16.M88.4 R52, [R225+0x3800] ;  /* 0x00380000e134783b */ /* 0x000ea20000000200 */
[----:B------:R-:W-:-:S02]  /*bfa0*/  ISETP.GE.AND P3, PT, R172, R224, PT ;  /* 0x000000e0ac00720c */ /* 0x000fc40003f66270 */
[-C--:B------:R-:W-:Y:S02]  /*bfb0*/  ISETP.GE.AND P2, PT, R172, R223.reuse, PT ;  /* 0x000000dfac00720c */ /* 0x080fe40003f46270 */
[C---:B------:R-:W-:Y:S01]  /*bfc0*/  HMMA.16816.F32 R104, R212.reuse, R192, R104 ;  /* 0x000000c0d468723c */ /* 0x040fe20000001868 */
[----:B------:R-:W-:Y:S01]  /*bfd0*/  FSEL R193, R50, -INF , !P5 ;  /* 0xff80000032c17808 */ /* 0x000fe20006800000 */
[----:B------:R-:W-:Y:S01]  /*bfe0*/  VIADD R50, R182, 0xfffffe09 ;  /* 0xfffffe09b6327836 */ /* 0x000fe20000000000 */
[----:B------:R-:W-:Y:S02]  /*bff0*/  FSEL R201, R51, -INF , !P2 ;  /* 0xff80000033c97808 */ /* 0x000fe40005000000 */
[-C--:B------:R-:W-:Y:S02]  /*c000*/  ISETP.GE.AND P5, PT, R173, R223.reuse, PT ;  /* 0x000000dfad00720c */ /* 0x080fe40003fa6270 */
[----:B------:R-:W-:Y:S01]  /*c010*/  ISETP.GE.AND P2, PT, R50, R223, PT ;  /* 0x000000df3200720c */ /* 0x000fe20003f46270 */
[----:B------:R-:W-:Y:S01]  /*c020*/  HMMA.16816.F32 R112, R212, R196, R112 ;  /* 0x000000c4d470723c */ /* 0x000fe20000001870 */
[----:B------:R-:W-:Y:S01]  /*c030*/  FSEL R197, R49, -INF , !P3 ;  /* 0xff80000031c57808 */ /* 0x000fe20005800000 */
[----:B------:R-:W-:Y:S01]  /*c040*/  VIADD R49, R182, 0xfffffe11 ;  /* 0xfffffe11b6317836 */ /* 0x000fe20000000000 */
[----:B------:R-:W-:-:S05]  /*c050*/  ISETP.GE.AND P3, PT, R50, R224, PT ;  /* 0x000000e03200720c */ /* 0x000fca0003f66270 */
[----:B------:R-:W-:Y:S01]  /*c060*/  HMMA.16816.F32 R100, R212, R194, R100 ;  /* 0x000000c2d464723c */ /* 0x000fe20000001864 */
[----:B------:R-:W-:Y:S01]  /*c070*/  FSEL R195, R48, -INF , !P4 ;  /* 0xff80000030c37808 */ /* 0x000fe20006000000 */
[----:B------:R-:W-:Y:S01]  /*c080*/  VIADD R48, R182, 0xfffffe10 ;  /* 0xfffffe10b6307836 */ /* 0x000fe20000000000 */
[----:B------:R-:W-:Y:S02]  /*c090*/  ISETP.GE.AND P4, PT, R173, R224, PT ;  /* 0x000000e0ad00720c */ /* 0x000fe40003f86270 */
[----:B------:R-:W-:Y:S02]  /*c0a0*/  FSEL R194, R45, -INF , !P3 ;  /* 0xff8000002dc27808 */ /* 0x000fe40005800000 */
[----:B------:R-:W-:Y:S01]  /*c0b0*/  FSEL R50, R44, -INF , !P4 ;  /* 0xff8000002c327808 */ /* 0x000fe20006000000 */
[----:B------:R-:W-:Y:S01]  /*c0c0*/  HMMA.16816.F32 R36, R56, R202, R36 ;  /* 0x000000ca3824723c */ /* 0x000fe20000001824 */
[----:B------:R-:W-:Y:S02]  /*c0d0*/  FSEL R203, R46, -INF , !P5 ;  /* 0xff8000002ecb7808 */ /* 0x000fe40006800000 */
[----:B------:R-:W-:-:S02]  /*c0e0*/  ISETP.GE.AND P5, PT, R48, R223, PT ;  /* 0x000000df3000720c */ /* 0x000fc40003fa6270 */
[-C--:B------:R-:W-:Y:S01]  /*c0f0*/  ISETP.GE.AND P4, PT, R48, R224.reuse, PT ;  /* 0x000000e03000720c */ /* 0x080fe20003f86270 */
[----:B------:R-:W-:Y:S01]  /*c100*/  VIADD R48, R182, 0xfffffe18 ;  /* 0xfffffe18b6307836 */ /* 0x000fe20000000000 */
[----:B------:R-:W-:Y:S01]  /*c110*/  ISETP.GE.AND P3, PT, R49, R224, PT ;  /* 0x000000e03100720c */ /* 0x000fe20003f66270 */
[----:B------:R-:W-:Y:S01]  /*c120*/  HMMA.16816.F32 R128, R212, R204, R128 ;  /* 0x000000ccd480723c */ /* 0x000fe20000001880 */
[----:B------:R-:W-:Y:S02]  /*c130*/  FSEL R205, R47, -INF , !P2 ;  /* 0xff8000002fcd7808 */ /* 0x000fe40005000000 */
[----:B------:R-:W3:Y:S01]  /*c140*/  LDSM.16.M88.4 R44, [R225+0x4000] ;  /* 0x00400000e12c783b */ /* 0x000ee20000000200 */
[----:B------:R-:W-:Y:S01]  /*c150*/  FSEL R251, R42, -INF , !P5 ;  /* 0xff8000002afb7808 */ /* 0x000fe20006800000 */
[----:B------:R-:W-:Y:S01]  /*c160*/  VIADD R42, R182, 0xfffffe19 ;  /* 0xfffffe19b62a7836 */ /* 0x000fe20000000000 */
[----:B------:R-:W-:Y:S02]  /*c170*/  ISETP.GE.AND P2, PT, R49, R223, PT ;  /* 0x000000df3100720c */ /* 0x000fe40003f46270 */
[----:B-1----:R-:W-:Y:S01]  /*c180*/  HMMA.16816.F32 R32, R56, R176, R32 ;  /* 0x000000b03820723c */ /* 0x002fe20000001820 */
[----:B------:R-:W-:-:S02]  /*c190*/  FSEL R40, R40, -INF , !P4 ;  /* 0xff80000028287808 */ /* 0x000fc40006000000 */
[CC--:B------:R-:W-:Y:S02]  /*c1a0*/  ISETP.GE.AND P4, PT, R48.reuse, R224.reuse, PT ;  /* 0x000000e03000720c */ /* 0x0c0fe40003f86270 */
[-C--:B------:R-:W-:Y:S02]  /*c1b0*/  ISETP.GE.AND P5, PT, R48, R223.reuse, PT ;  /* 0x000000df3000720c */ /* 0x080fe40003fa6270 */
[----:B------:R-:W-:Y:S01]  /*c1c0*/  FSEL R48, R41, -INF , !P3 ;  /* 0xff80000029307808 */ /* 0x000fe20005800000 */
[----:B------:R-:W-:Y:S01]  /*c1d0*/  HMMA.16816.F32 R28, R56, R178, R28 ;  /* 0x000000b2381c723c */ /* 0x000fe2000000181c */
[----:B------:R-:W-:Y:S01]  /*c1e0*/  FSEL R249, R43, -INF , !P2 ;  /* 0xff8000002bf97808 */ /* 0x000fe20005000000 */
[----:B------:R-:W-:Y:S01]  /*c1f0*/  VIADD R41, R182, 0xfffffe20 ;  /* 0xfffffe20b6297836 */ /* 0x000fe20000000000 */
[C---:B------:R-:W-:Y:S02]  /*c200*/  ISETP.GE.AND P3, PT, R42.reuse, R224, PT ;  /* 0x000000e02a00720c */ /* 0x040fe40003f66270 */
[----:B------:R-:W-:Y:S01]  /*c210*/  ISETP.GE.AND P2, PT, R42, R223, PT ;  /* 0x000000df2a00720c */ /* 0x000fe20003f46270 */
[----:B------:R-:W-:Y:S01]  /*c220*/  VIADD R42, R182, 0xfffffe21 ;  /* 0xfffffe21b62a7836 */ /* 0x000fe20000000000 */
[----:B------:R-:W-:Y:S01]  /*c230*/  FSEL R247, R38, -INF , !P5 ;  /* 0xff80000026f77808 */ /* 0x000fe20006800000 */
[----:B------:R-:W-:Y:S01]  /*c240*/  HMMA.16816.F32 R164, R212, R210, R164 ;  /* 0x000000d2d4a4723c */ /* 0x000fe200000018a4 */
[----:B------:R-:W-:-:S02]  /*c250*/  FSEL R49, R36, -INF , !P4 ;  /* 0xff80000024317808 */ /* 0x000fc40006000000 */
[----:B------:R-:W-:Y:S02]  /*c260*/  ISETP.GE.AND P5, PT, R41, R223, PT ;  /* 0x000000df2900720c */ /* 0x000fe40003fa6270 */
[----:B------:R-:W-:Y:S02]  /*c270*/  FSEL R51, R37, -INF , !P3 ;  /* 0xff80000025337808 */ /* 0x000fe40005800000 */
[----:B------:R-:W-:Y:S01]  /*c280*/  FSEL R245, R39, -INF , !P2 ;  /* 0xff80000027f57808 */ /* 0x000fe20005000000 */
[----:B------:R-:W-:Y:S01]  /*c290*/  HMMA.16816.F32 R168, R212, R208, R168 ;  /* 0x000000d0d4a8723c */ /* 0x000fe200000018a8 */
[----:B------:R-:W1:Y:S01]  /*c2a0*/  LDSM.16.M88.4 R36, [R225+0x4800] ;  /* 0x00480000e124783b */ /* 0x000e620000000200 */
        /* <DEDUP_REMOVED lines=19> */
[----:B--2---:R-:W-:Y:S01]  /*c3e0*/  HMMA.16816.F32 R24, R56, R52, R24 ;  /* 0x000000343818723c */ /* 0x004fe20000001818 */
[----:B------:R-:W-:Y:S02]  /*c3f0*/  FSEL R219, R30, -INF , !P5 ;  /* 0xff8000001edb7808 */ /* 0x000fe40006800000 */
[----:B------:R-:W-:Y:S02]  /*c400*/  FSEL R229, R29, -INF , !P3 ;  /* 0xff8000001de57808 */ /* 0x000fe40005800000 */
[----:B------:R-:W-:-:S02]  /*c410*/  FSEL R217, R31, -INF , !P2 ;  /* 0xff8000001fd97808 */ /* 0x000fc40005000000 */
[----:B------:R-:W2:Y:S01]  /*c420*/  LDSM.16.M88.4 R28, [R225+0x5000] ;  /* 0x00500000e11c783b */ /* 0x000ea20000000200 */
        /* <DEDUP_REMOVED lines=8> */
[----:B------:R-:W-:Y:S02]  /*c4b0*/  FSEL R26, R26, -INF , !P5 ;  /* 0xff8000001a1a7808 */ /* 0x000fe40006800000 */
[----:B------:R-:W-:Y:S02]  /*c4c0*/  ISETP.GE.AND P5, PT, R32, R223, PT ;  /* 0x000000df2000720c */ /* 0x000fe40003fa6270 */
[----:B------:R-:W-:Y:S01]  /*c4d0*/  FSEL R25, R25, -INF , !P3 ;  /* 0xff80000019197808 */ /* 0x000fe20005800000 */
[----:B------:R-:W-:Y:S01]  /*c4e0*/  HMMA.16816.F32 R124, R212, R206, R124 ;  /* 0x000000ced47c723c */ /* 0x000fe2000000187c */
[----:B------:R-:W-:Y:S01]  /*c4f0*/  FSEL R207, R24, -INF , !P4 ;  /* 0xff80000018cf7808 */ /* 0x000fe20006000000 */
[----:B------:R-:W-:Y:S01]  /*c500*/  VIADD R24, R182, 0xfffffe39 ;  /* 0xfffffe39b6187836 */ /* 0x000fe20000000000 */
[----:B------:R-:W-:Y:S02]  /*c510*/  ISETP.GE.AND P4, PT, R32, R224, PT ;  /* 0x000000e02000720c */ /* 0x000fe40003f86270 */
[----:B------:R-:W-:-:S02]  /*c520*/  FSEL R27, R27, -INF , !P2 ;  /* 0xff8000001b1b7808 */ /* 0x000fc40005000000 */
[CC--:B------:R-:W-:Y:S01]  /*c530*/  ISETP.GE.AND P3, PT, R24.reuse, R224.reuse, PT ;  /* 0x000000e01800720c */ /* 0x0c0fe20003f66270 */
[C---:B------:R-:W-:Y:S01]  /*c540*/  HMMA.16816.F32 R12, R56.reuse, R46, R12 ;  /* 0x0000002e380c723c */ /* 0x040fe2000000180c */
[-C--:B------:R-:W-:Y:S02]  /*c550*/  ISETP.GE.AND P2, PT, R24, R223.reuse, PT ;  /* 0x000000df1800720c */ /* 0x080fe40003f46270 */
[----:B------:R-:W-:Y:S02]  /*c560*/  FSEL R24, R20, -INF , !P4 ;  /* 0xff80000014187808 */ /* 0x000fe40006000000 */
[----:B------:R-:W-:Y:S02]  /*c570*/  FSEL R32, R22, -INF , !P5 ;  /* 0xff80000016207808 */ /* 0x000fe40006800000 */
[C---:B------:R-:W-:Y:S01]  /*c580*/  ISETP.GE.AND P4, PT, R33.reuse, R224, PT ;  /* 0x000000e02100720c */ /* 0x040fe20003f86270 */
[----:B-1----:R-:W-:Y:S01]  /*c590*/  HMMA.16816.F32 R8, R56, R36, R8 ;  /* 0x000000243808723c */ /* 0x002fe20000001808 */
[----:B------:R-:W-:Y:S01]  /*c5a0*/  ISETP.GE.AND P5, PT, R33, R223, PT ;  /* 0x000000df2100720c */ /* 0x000fe20003fa6270 */
[C---:B------:R-:W-:Y:S01]  /*c5b0*/  VIADD R36, R182.reuse, 0xfffffe41 ;  /* 0xfffffe41b6247836 */ /* 0x040fe20000000000 */
[----:B------:R-:W-:Y:S01]  /*c5c0*/  FSEL R33, R21, -INF , !P3 ;  /* 0xff80000015217808 */ /* 0x000fe20005800000 */
[----:B------:R-:W-:Y:S01]  /*c5d0*/  VIADD R37, R182, 0xfffffe50 ;  /* 0xfffffe50b6257836 */ /* 0x000fe20000000000 */
[----:B------:R-:W-:-:S02]  /*c5e0*/  FSEL R35, R23, -INF , !P2 ;  /* 0xff80000017237808 */ /* 0x000fc40005000000 */
[----:B------:R-:W1:Y:S01]  /*c5f0*/  LDSM.16.M88.4 R20, [R225+0x5800] ;  /* 0x00580000e114783b */ /* 0x000e620000000200 */
[----:B------:R-:W-:Y:S01]  /*c600*/  FSEL R16, R16, -INF , !P4 ;  /* 0xff80000010107808 */ /* 0x000fe20006000000 */
[C---:B------:R-:W-:Y:S01]  /*c610*/  HMMA.16816.F32 R4, R56.reuse, R38, R4 ;  /* 0x000000263804723c */ /* 0x040fe20000001804 */
[----:B------:R-:W-:Y:S01]  /*c620*/  FSEL R18, R18, -INF , !P5 ;  /* 0xff80000012127808 */ /* 0x000fe20006800000 */
[----:B------:R-:W-:Y:S01]  /*c630*/  VIADD R39, R182, 0xfffffe58 ;  /* 0xfffffe58b6277836 */ /* 0x000fe20000000000 */
[CC--:B------:R-:W-:Y:S02]  /*c640*/  ISETP.GE.AND P4, PT, R34.reuse, R224.reuse, PT ;  /* 0x000000e02200720c */ /* 0x0c0fe40003f86270 */
[-C--:B------:R-:W-:Y:S01]  /*c650*/  ISETP.GE.AND P5, PT, R34, R223.reuse, PT ;  /* 0x000000df2200720c */ /* 0x080fe20003fa6270 */
[----:B------:R-:W-:Y:S01]  /*c660*/  VIADD R34, R182, 0xfffffe49 ;  /* 0xfffffe49b6227836 */ /* 0x000fe20000000000 */
[C---:B------:R-:W-:Y:S01]  /*c670*/  ISETP.GE.AND P3, PT, R36.reuse, R224, PT ;  /* 0x000000e02400720c */ /* 0x040fe20003f66270 */
[----:B--2---:R-:W-:Y:S01]  /*c680*/  HMMA.16816.F32 R168, R56, R28, R168 ;  /* 0x0000001c38a8723c */ /* 0x004fe200000018a8 */
[----:B------:R-:W-:Y:S01]  /*c690*/  ISETP.GE.AND P2, PT, R36, R223, PT ;  /* 0x000000df2400720c */ /* 0x000fe20003f46270 */
[----:B------:R-:W-:Y:S01]  /*c6a0*/  VIADD R28, R182, 0xfffffe51 ;  /* 0xfffffe51b61c7836 */ /* 0x000fe20000000000 */
[----:B------:R-:W-:-:S02]  /*c6b0*/  FSEL R17, R17, -INF , !P3 ;  /* 0xff80000011117808 */ /* 0x000fc40005800000 */
[----:B------:R-:W-:Y:S02]  /*c6c0*/  FSEL R19, R19, -INF , !P2 ;  /* 0xff80000013137808 */ /* 0x000fe40005000000 */
[CC--:B------:R-:W-:Y:S01]  /*c6d0*/  ISETP.GE.AND P3, PT, R34.reuse, R224.reuse, PT ;  /* 0x000000e02200720c */ /* 0x0c0fe20003f66270 */
[----:B------:R-:W-:Y:S01]  /*c6e0*/  HMMA.16816.F32 R164, R56, R30, R164 ;  /* 0x0000001e38a4723c */ /* 0x000fe200000018a4 */
[-C--:B------:R-:W-:Y:S02]  /*c6f0*/  ISETP.GE.AND P2, PT, R34, R223.reuse, PT ;  /* 0x000000df2200720c */ /* 0x080fe40003f46270 */
[----:B------:R-:W-:Y:S02]  /*c700*/  FSEL R34, R12, -INF , !P4 ;  /* 0xff8000000c227808 */ /* 0x000fe40006000000 */
[----:B------:R-:W-:Y:S02]  /*c710*/  FSEL R36, R14, -INF , !P5 ;  /* 0xff8000000e247808 */ /* 0x000fe40006800000 */
[C---:B------:R-:W-:Y:S01]  /*c720*/  ISETP.GE.AND P4, PT, R37.reuse, R224, PT ;  /* 0x000000e02500720c */ /* 0x040fe20003f86270 */
[----:B------:R-:W-:Y:S01]  /*c730*/  HMMA.16816.F32 R60, R184, R190, R60 ;  /* 0x000000beb83c723c */ /* 0x000fe2000000183c */
[----:B------:R-:W-:Y:S01]  /*c740*/  ISETP.GE.AND P5, PT, R37, R223, PT ;  /* 0x000000df2500720c */ /* 0x000fe20003fa6270 */
[----:B------:R-:W2:Y:S01]  /*c750*/  LDSM.16.M88.4 R188, [R222+0x7800] ;  /* 0x00780000debc783b */ /* 0x000ea20000000200 */
[----:B------:R-:W-:-:S02]  /*c760*/  FSEL R29, R13, -INF , !P3 ;  /* 0xff8000000d1d7808 */ /* 0x000fc40005800000 */
[----:B------:R-:W-:Y:S01]  /*c770*/  FSEL R37, R15, -INF , !P2 ;  /* 0xff8000000f257808 */ /* 0x000fe20005000000 */
[----:B------:R-:W-:Y:S01]  /*c780*/  LDSM.16.M88.4 R184, [R222+0x8000] ;  /* 0x00800000deb8783b */ /* 0x000fe20000000200 */
[----:B------:R-:W-:Y:S01]  /*c790*/  FSEL R38, R10, -INF , !P5 ;  /* 0xff8000000a267808 */ /* 0x000fe20006800000 */
[----:B------:R-:W-:Y:S01]  /*c7a0*/  VIADD R10, R182, 0xfffffe59 ;  /* 0xfffffe59b60a7836 */ /* 0x000fe20000000000 */
[CC--:B------:R-:W-:Y:S01]  /*c7b0*/  ISETP.GE.AND P3, PT, R28.reuse, R224.reuse, PT ;  /* 0x000000e01c00720c */ /* 0x0c0fe20003f66270 */
[----:B------:R-:W3:Y:S01]  /*c7c0*/  LDSM.16.M88.4 R12, [R225+0x6000] ;  /* 0x00600000e10c783b */ /* 0x000ee20000000200 */
[----:B------:R-:W-:Y:S01]  /*c7d0*/  ISETP.GE.AND P2, PT, R28, R223, PT ;  /* 0x000000df1c00720c */ /* 0x000fe20003f46270 */
[----:B------:R-:W-:Y:S01]  /*c7e0*/  HMMA.16816.F32 R108, R212, R198, R108 ;  /* 0x000000c6d46c723c */ /* 0x000fe2000000186c */
[----:B------:R-:W-:Y:S01]  /*c7f0*/  FSEL R28, R8, -INF , !P4 ;  /* 0xff800000081c7808 */ /* 0x000fe20006000000 */
[----:B------:R-:W-:Y:S01]  /*c800*/  VIADD R8, R182, 0xfffffe60 ;  /* 0xfffffe60b6087836 */ /* 0x000fe20000000000 */
[----:B------:R-:W-:-:S02]  /*c810*/  ISETP.GE.AND P4, PT, R39, R224, PT ;  /* 0x000000e02700720c */ /* 0x000fc40003f86270 */
[-C--:B------:R-:W-:Y:S02]  /*c820*/  ISETP.GE.AND P5, PT, R39, R223.reuse, PT ;  /* 0x000000df2700720c */ /* 0x080fe40003fa6270 */
[----:B------:R-:W-:Y:S01]  /*c830*/  FSEL R31, R9, -INF , !P3 ;  /* 0xff800000091f7808 */ /* 0x000fe20005800000 */
[----:B------:R-:W-:Y:S01]  /*c840*/  VIADD R9, R182, 0xfffffe61 ;  /* 0xfffffe61b6097836 */ /* 0x000fe20000000000 */
[----:B------:R-:W-:Y:S01]  /*c850*/  FSEL R39, R11, -INF , !P2 ;  /* 0xff8000000b277808 */ /* 0x000fe20005000000 */
[----:B-1----:R-:W-:Y:S01]  /*c860*/  HMMA.16816.F32 R128, R56, R20, R128 ;  /* 0x000000143880723c */ /* 0x002fe20000001880 */
[C---:B------:R-:W-:Y:S02]  /*c870*/  ISETP.GE.AND P3, PT, R10.reuse, R224, PT ;  /* 0x000000e00a00720c */ /* 0x040fe40003f66270 */
[----:B------:R-:W-:Y:S02]  /*c880*/  ISETP.GE.AND P2, PT, R10, R223, PT ;  /* 0x000000df0a00720c */ /* 0x000fe40003f46270 */
[----:B------:R-:W-:-:S02]  /*c890*/  FSEL R30, R4, -INF , !P4 ;  /* 0xff800000041e7808 */ /* 0x000fc40006000000 */
[----:B------:R-:W-:Y:S01]  /*c8a0*/  FSEL R52, R6, -INF , !P5 ;  /* 0xff80000006347808 */ /* 0x000fe20006800000 */
[----:B------:R-:W-:Y:S01]  /*c8b0*/  HMMA.16816.F32 R124, R56, R22, R124 ;  /* 0x00000016387c723c */ /* 0x000fe2000000187c */
[----:B------:R-:W-:Y:S02]  /*c8c0*/  FSEL R53, R5, -INF , !P3 ;  /* 0xff80000005357808 */ /* 0x000fe40005800000 */
[----:B------:R-:W-:Y:S02]  /*c8d0*/  FSEL R55, R7, -INF , !P2 ;  /* 0xff80000007377808 */ /* 0x000fe40005000000 */
[----:B------:R-:W1:Y:S01]  /*c8e0*/  LDSM.16.M88.4 R4, [R225+0x6800] ;  /* 0x00680000e104783b */ /* 0x000e620000000200 */
[C---:B------:R-:W-:Y:S02]  /*c8f0*/  ISETP.GE.AND P4, PT, R8.reuse, R224, PT ;  /* 0x000000e00800720c */ /* 0x040fe40003f86270 */
[----:B------:R-:W-:Y:S01]  /*c900*/  ISETP.GE.AND P5, PT, R8, R223, PT ;  /* 0x000000df0800720c */ /* 0x000fe20003fa6270 */
[----:B------:R-:W-:Y:S01]  /*c910*/  VIADD R8, R182, 0xfffffe68 ;  /* 0xfffffe68b6087836 */ /* 0x000fe20000000000 */
[----:B------:R-:W-:Y:S01]  /*c920*/  FSEL R54, R168, -INF , !P4 ;  /* 0xff800000a8367808 */ /* 0x000fe20006000000 */
[----:B------:R-:W-:Y:S01]  /*c930*/  HMMA.16816.F32 R80, R212, R180, R80 ;  /* 0x000000b4d450723c */ /* 0x000fe20000001850 */
[----:B------:R-:W-:-:S02]  /*c940*/  FSEL R170, R170, -INF , !P5 ;  /* 0xff800000aaaa7808 */ /* 0x000fc40006800000 */
[CC--:B------:R-:W-:Y:S02]  /*c950*/  ISETP.GE.AND P3, PT, R9.reuse, R224.reuse, PT ;  /* 0x000000e00900720c */ /* 0x0c0fe40003f66270 */
[-C--:B------:R-:W-:Y:S01]  /*c960*/  ISETP.GE.AND P2, PT, R9, R223.reuse, PT ;  /* 0x000000df0900720c */ /* 0x080fe20003f46270 */
[----:B------:R-:W-:Y:S01]  /*c970*/  VIADD R9, R182, 0xfffffe69 ;  /* 0xfffffe69b6097836 */ /* 0x000fe20000000000 */
[C---:B------:R-:W-:Y:S01]  /*c980*/  ISETP.GE.AND P4, PT, R8.reuse, R224, PT ;  /* 0x000000e00800720c */ /* 0x040fe20003f86270 */
[----:B--2---:R-:W-:Y:S01]  /*c990*/  HMMA.16816.F32 R96, R212, R188, R96 ;  /* 0x000000bcd460723c */ /* 0x004fe20000001860 */
[----:B------:R-:W-:Y:S01]  /*c9a0*/  ISETP.GE.AND P5, PT, R8, R223, PT ;  /* 0x000000df0800720c */ /* 0x000fe20003fa6270 */
[----:B------:R-:W-:Y:S01]  /*c9b0*/  VIADD R8, R182, 0xfffffe70 ;  /* 0xfffffe70b6087836 */ /* 0x000fe20000000000 */
[----:B------:R-:W-:Y:S02]  /*c9c0*/  FSEL R169, R169, -INF , !P3 ;  /* 0xff800000a9a97808 */ /* 0x000fe40005800000 */
[----:B------:R-:W-:-:S02]  /*c9d0*/  FSEL R171, R171, -INF , !P2 ;  /* 0xff800000abab7808 */ /* 0x000fc40005000000 */
[----:B------:R-:W-:Y:S01]  /*c9e0*/  FSEL R164, R164, -INF , !P4 ;  /* 0xff800000a4a47808 */ /* 0x000fe20006000000 */
[C---:B---3--:R-:W-:Y:S01]  /*c9f0*/  HMMA.16816.F32 R120, R56.reuse, R12, R120 ;  /* 0x0000000c3878723c */ /* 0x048fe20000001878 */
[----:B------:R-:W-:Y:S01]  /*ca00*/  FSEL R166, R166, -INF , !P5 ;  /* 0xff800000a6a67808 */ /* 0x000fe20006800000 */
[C---:B------:R-:W-:Y:S01]  /*ca10*/  VIADD R13, R182.reuse, 0xfffffe71 ;  /* 0xfffffe71b60d7836 */ /* 0x040fe20000000000 */
[CC--:B------:R-:W-:Y:S01]  /*ca20*/  ISETP.GE.AND P3, PT, R9.reuse, R224.reuse, PT ;  /* 0x000000e00900720c */ /* 0x0c0fe20003f66270 */
[----:B------:R-:W-:Y:S01]  /*ca30*/  VIADD R12, R182, 0xfffffe78 ;  /* 0xfffffe78b60c7836 */ /* 0x000fe20000000000 */
[-C--:B------:R-:W-:Y:S02]  /*ca40*/  ISETP.GE.AND P2, PT, R9, R223.reuse, PT ;  /* 0x000000df0900720c */ /* 0x080fe40003f46270 */
[C---:B------:R-:W-:Y:S01]  /*ca50*/  ISETP.GE.AND P4, PT, R8.reuse, R224, PT ;  /* 0x000000e00800720c */ /* 0x040fe20003f86270 */
[----:B------:R-:W-:Y:S01]  /*ca60*/  HMMA.16816.F32 R116, R56, R14, R116 ;  /* 0x0000000e3874723c */ /* 0x000fe20000001874 */
[----:B------:R-:W-:-:S02]  /*ca70*/  ISETP.GE.AND P5, PT, R8, R223, PT ;  /* 0x000000df0800720c */ /* 0x000fc40003fa6270 */
[----:B------:R-:W2:Y:S01]  /*ca80*/  LDSM.16.M88.4 R8, [R225+0x7000] ;  /* 0x00700000e108783b */ /* 0x000ea20000000200 */
[----:B------:R-:W-:Y:S02]  /*ca90*/  FSEL R165, R165, -INF , !P3 ;  /* 0xff800000a5a57808 */ /* 0x000fe40005800000 */
[----:B------:R-:W-:Y:S02]  /*caa0*/  FSEL R167, R167, -INF , !P2 ;  /* 0xff800000a7a77808 */ /* 0x000fe40005000000 */
[----:B------:R-:W-:Y:S01]  /*cab0*/  FSEL R128, R128, -INF , !P4 ;  /* 0xff80000080807808 */ /* 0x000fe20006000000 */
[----:B------:R-:W-:Y:S01]  /*cac0*/  HMMA.16816.F32 R92, R212, R190, R92 ;  /* 0x000000bed45c723c */ /* 0x000fe2000000185c */
[----:B------:R-:W-:Y:S02]  /*cad0*/  FSEL R130, R130, -INF , !P5 ;  /* 0xff80000082827808 */ /* 0x000fe40006800000 */
[CC--:B------:R-:W-:Y:S02]  /*cae0*/  ISETP.GE.AND P3, PT, R13.reuse, R224.reuse, PT ;  /* 0x000000e00d00720c */ /* 0x0c0fe40003f66270 */
        /* <DEDUP_REMOVED lines=15> */
[C---:B------:R-:W-:Y:S01]  /*cbe0*/  ISETP.GE.AND P4, PT, R12.reuse, R224, PT ;  /* 0x000000e00c00720c */ /* 0x040fe20003f86270 */
[----:B------:R-:W-:Y:S01]  /*cbf0*/  HMMA.16816.F32 R88, R212, R184, R88 ;  /* 0x000000b8d458723c */ /* 0x000fe20000001858 */
[----:B------:R-:W-:Y:S02]  /*cc00*/  ISETP.GE.AND P5, PT, R12, R223, PT ;  /* 0x000000df0c00720c */ /* 0x000fe40003fa6270 */
[----:B------:R-:W1:Y:S01]  /*cc10*/  LDSM.16.M88.4 R12, [R225+0x7800] ;  /* 0x00780000e10c783b */ /* 0x000e620000000200 */
[----:B------:R-:W-:Y:S02]  /*cc20*/  FSEL R125, R125, -INF , !P3 ;  /* 0xff8000007d7d7808 */ /* 0x000fe40005800000 */
[----:B------:R-:W-:-:S02]  /*cc30*/  FSEL R127, R127, -INF , !P2 ;  /* 0xff8000007f7f7808 */ /* 0x000fc40005000000 */
[----:B------:R-:W-:Y:S01]  /*cc40*/  FSEL R120, R120, -INF , !P4 ;  /* 0xff80000078787808 */ /* 0x000fe20006000000 */
[----:B------:R-:W-:Y:S01]  /*cc50*/  HMMA.16816.F32 R84, R212, R186, R84 ;  /* 0x000000bad454723c */ /* 0x000fe20000001854 */
[----:B------:R-:W-:Y:S02]  /*cc60*/  FSEL R122, R122, -INF , !P5 ;  /* 0xff8000007a7a7808 */ /* 0x000fe40006800000 */
[CC--:B------:R-:W-:Y:S02]  /*cc70*/  ISETP.GE.AND P3, PT, R5.reuse, R224.reuse, PT ;  /* 0x000000e00500720c */ /* 0x0c0fe40003f66270 */
[-C--:B------:R-:W-:Y:S01]  /*cc80*/  ISETP.GE.AND P2, PT, R5, R223.reuse, PT ;  /* 0x000000df0500720c */ /* 0x080fe20003f46270 */
[----:B------:R-:W-:Y:S01]  /*cc90*/  VIADD R5, R182, 0xfffffe89 ;  /* 0xfffffe89b6057836 */ /* 0x000fe20000000000 */
[C---:B------:R-:W-:Y:S01]  /*cca0*/  ISETP.GE.AND P4, PT, R4.reuse, R224, PT ;  /* 0x000000e00400720c */ /* 0x040fe20003f86270 */
[C---:B--2---:R-:W-:Y:S01]  /*ccb0*/  HMMA.16816.F32 R104, R56.reuse, R8, R104 ;  /* 0x000000083868723c */ /* 0x044fe20000001868 */
        /* <DEDUP_REMOVED lines=14> */
[----:B------:R-:W2:Y:S01]  /*cda0*/  LDSM.16.M88.4 R4, [R225+0x8000] ;  /* 0x00800000e104783b */ /* 0x000ea20000000200 */
[----:B------:R-:W-:Y:S02]  /*cdb0*/  FSEL R117, R117, -INF , !P3 ;  /* 0xff80000075757808 */ /* 0x000fe40005800000 */
[----:B------:R-:W-:-:S02]  /*cdc0*/  FSEL R119, R119, -INF , !P2 ;  /* 0xff80000077777808 */ /* 0x000fc40005000000 */
        /* <DEDUP_REMOVED lines=73> */
[-C--:B------:R-:W-:Y:S02]  /*d260*/  ISETP.GE.AND P2, PT, R9, R223.reuse, PT ;  /* 0x000000df0900720c */ /* 0x080fe40003f46270 */
[C---:B------:R-:W-:Y:S02]  /*d270*/  ISETP.GE.AND P4, PT, R8.reuse, R224, PT ;  /* 0x000000e00800720c */ /* 0x040fe40003f86270 */
[----:B------:R-:W-:Y:S02]  /*d280*/  ISETP.GE.AND P5, PT, R8, R223, PT ;  /* 0x000000df0800720c */ /* 0x000fe40003fa6270 */
[----:B------:R-:W2:Y:S01]  /*d290*/  LDSM.16.M88.4 R8, [R225+0x9800] ;  /* 0x00980000e108783b */ /* 0x000ea20000000200 */
[----:B------:R-:W-:Y:S01]  /*d2a0*/  FSEL R89, R89, -INF , !P3 ;  /* 0xff80000059597808 */ /* 0x000fe20005800000 */
[----:B------:R-:W-:-:S04]  /*d2b0*/  DEPBAR.LE SB0, 0x0 ;  /* 0x000080000000791a */ /* 0x000fc80000000000 */
[----:B------:R-:W-:Y:S01]  /*d2c0*/  FSEL R91, R91, -INF , !P2 ;  /* 0xff8000005b5b7808 */ /* 0x000fe20005000000 */
[C---:B-1----:R-:W-:Y:S01]  /*d2d0*/  HMMA.16816.F32 R72, R56.reuse, R4, R72 ;  /* 0x000000043848723c */ /* 0x042fe20000001848 */
[C---:B------:R-:W-:Y:S01]  /*d2e0*/  ISETP.GE.AND P3, PT, R13.reuse, R224, PT ;  /* 0x000000e00d00720c */ /* 0x040fe20003f66270 */
[C---:B------:R-:W-:Y:S01]  /*d2f0*/  VIADD R5, R182.reuse, 0xfffffed9 ;  /* 0xfffffed9b6057836 */ /* 0x040fe20000000000 */
[----:B------:R-:W-:Y:S01]  /*d300*/  ISETP.GE.AND P2, PT, R13, R223, PT ;  /* 0x000000df0d00720c */ /* 0x000fe20003f46270 */
[----:B------:R-:W-:Y:S01]  /*d310*/  VIADD R13, R182, 0xfffffed1 ;  /* 0xfffffed1b60d7836 */ /* 0x000fe20000000000 */
[----:B------:R-:W-:Y:S01]  /*d320*/  FSEL R84, R84, -INF , !P4 ;  /* 0xff80000054547808 */ /* 0x000fe20006000000 */
[----:B------:R-:W-:Y:S01]  /*d330*/  VIADD R4, R182, 0xfffffee0 ;  /* 0xfffffee0b6047836 */ /* 0x000fe20000000000 */
[----:B------:R-:W-:Y:S01]  /*d340*/  FSEL R86, R86, -INF , !P5 ;  /* 0xff80000056567808 */ /* 0x000fe20006800000 */
[----:B------:R-:W-:Y:S01]  /*d350*/  HMMA.16816.F32 R68, R56, R6, R68 ;  /* 0x000000063844723c */ /* 0x000fe20000001844 */
[----:B------:R-:W-:-:S02]  /*d360*/  FSEL R85, R85, -INF , !P3 ;  /* 0xff80000055557808 */ /* 0x000fc40005800000 */
[----:B------:R-:W-:Y:S01]  /*d370*/  FSEL R87, R87, -INF , !P2 ;  /* 0xff80000057577808 */ /* 0x000fe20005000000 */
[----:B------:R-:W-:Y:S01]  /*d380*/  BAR.SYNC.DEFER_BLOCKING 0x0 ;  /* 0x0000000000007b1d */ /* 0x000fe20000010000 */
[CC--:B------:R-:W-:Y:S02]  /*d390*/  ISETP.GE.AND P4, PT, R12.reuse, R224.reuse, PT ;  /* 0x000000e00c00720c */ /* 0x0c0fe40003f86270 */
[-C--:B------:R-:W-:Y:S01]  /*d3a0*/  ISETP.GE.AND P5, PT, R12, R223.reuse, PT ;  /* 0x000000df0c00720c */ /* 0x080fe20003fa6270 */
[----:B------:R-:W-:Y:S01]  /*d3b0*/  VIADD R12, R182, 0xfffffed8 ;  /* 0xfffffed8b60c7836 */ /* 0x000fe20000000000 */
[C---:B------:R-:W-:Y:S02]  /*d3c0*/  ISETP.GE.AND P3, PT, R13.reuse, R224, PT ;  /* 0x000000e00d00720c */ /* 0x040fe40003f66270 */
[----:B------:R-:W-:Y:S02]  /*d3d0*/  ISETP.GE.AND P2, PT, R13, R223, PT ;  /* 0x000000df0d00720c */ /* 0x000fe40003f46270 */
[----:B------:R-:W-:-:S02]  /*d3e0*/  FSEL R81, R81, -INF , !P3 ;  /* 0xff80000051517808 */ /* 0x000fc40005800000 */
[----:B------:R-:W-:Y:S02]  /*d3f0*/  FSEL R83, R83, -INF , !P2 ;  /* 0xff80000053537808 */ /* 0x000fe40005000000 */
        /* <DEDUP_REMOVED lines=10> */
[----:B------:R-:W-:Y:S01]  /*d4a0*/  FSEL R173, R77, -INF , !P3 ;  /* 0xff8000004dad7808 */ /* 0x000fe20005800000 */
[----:B------:R-:W-:Y:S01]  /*d4b0*/  HMMA.16816.F32 R60, R56, R10, R60 ;  /* 0x0000000a383c723c */ /* 0x000fe2000000183c */
        /* <DEDUP_REMOVED lines=13> */
[C---:B------:R-:W-:Y:S01]  /*d590*/  VIADD R4, R182.reuse, 0xfffffef0 ;  /* 0xfffffef0b6047836 */ /* 0x040fe20000000000 */
        /* <DEDUP_REMOVED lines=9> */
[C---:B------:R-:W-:Y:S01]  /*d630*/  VIADD R4, R182.reuse, 0xfffffef9 ;  /* 0xfffffef9b6047836 */ /* 0x040fe20000000000 */
[C---:B------:R-:W-:Y:S02]  /*d640*/  ISETP.GE.AND P3, PT, R5.reuse, R224, PT ;  /* 0x000000e00500720c */ /* 0x040fe40003f66270 */
[----:B------:R-:W-:Y:S01]  /*d650*/  ISETP.GE.AND P2, PT, R5, R223, PT ;  /* 0x000000df0500720c */ /* 0x000fe20003f46270 */
[----:B------:R-:W-:Y:S01]  /*d660*/  VIADD R5, R182, 0xfffffef8 ;  /* 0xfffffef8b6057836 */ /* 0x000fe20000000000 */
[----:B------:R-:W-:-:S02]  /*d670*/  FSEL R182, R64, -INF , !P4 ;  /* 0xff80000040b67808 */ /* 0x000fc40006000000 */
[----:B------:R-:W-:Y:S02]  /*d680*/  FSEL R184, R66, -INF , !P5 ;  /* 0xff80000042b87808 */ /* 0x000fe40006800000 */
[----:B------:R-:W-:Y:S02]  /*d690*/  FSEL R185, R65, -INF , !P3 ;  /* 0xff80000041b97808 */ /* 0x000fe40005800000 */
[----:B------:R-:W-:Y:S02]  /*d6a0*/  FSEL R187, R67, -INF , !P2 ;  /* 0xff80000043bb7808 */ /* 0x000fe40005000000 */
[-C--:B------:R-:W-:Y:S02]  /*d6b0*/  ISETP.GE.AND P4, PT, R4, R224.reuse, PT ;  /* 0x000000e00400720c */ /* 0x080fe40003f86270 */
[C---:B------:R-:W-:Y:S02]  /*d6c0*/  ISETP.GE.AND P5, PT, R5.reuse, R224, PT ;  /* 0x000000e00500720c */ /* 0x040fe40003fa6270 */
[----:B------:R-:W-:-:S02]  /*d6d0*/  ISETP.GE.AND P3, PT, R5, R223, PT ;  /* 0x000000df0500720c */ /* 0x000fc40003f66270 */
[----:B------:R-:W-:Y:S02]  /*d6e0*/  ISETP.GE.AND P2, PT, R4, R223, PT ;  /* 0x000000df0400720c */ /* 0x000fe40003f46270 */
[----:B------:R-:W-:Y:S02]  /*d6f0*/  FSEL R186, R61, -INF , !P4 ;  /* 0xff8000003dba7808 */ /* 0x000fe40006000000 */
[----:B------:R-:W-:Y:S02]  /*d700*/  FSEL R189, R60, -INF , !P5 ;  /* 0xff8000003cbd7808 */ /* 0x000fe40006800000 */
[----:B------:R-:W-:Y:S02]  /*d710*/  FSEL R188, R62, -INF , !P3 ;  /* 0xff8000003ebc7808 */ /* 0x000fe40005800000 */
[----:B------:R-:W-:Y:S01]  /*d720*/  FSEL R191, R63, -INF , !P2 ;  /* 0xff8000003fbf7808 */ /* 0x000fe20005000000 */
[----:B------:R-:W-:Y:S06]  /*d730*/  BRA.U !UP1, `(.L_x_1323) ;  /* 0x0000000d09807547 */ /* 0x000fec000b800000 */
[----:B------:R-:W-:Y:S05]  /*d740*/  BRA.U !UP2, `(.L_x_1324) ;  /* 0x000000010afc7547 */ /* 0x000fea000b800000 */
        /* <DEDUP_REMOVED lines=31> */
[----:B------:R-:W-:Y:S01]  /*d940*/  LOP3.LUT R4, R5, UR6, RZ, 0x3c, !PT ;  /* 0x0000000605047c12 */ /* 0x000fe2000f8e3cff */
[----:B------:R-:W1:Y:S01]  /*d950*/  LDCU.64 UR6, c[0x0][0x3a0] ;  /* 0x00007400ff0677ac */ /* 0x000e620008000a00 */
[----:B------:R-:W-:-:S02]  /*d960*/  ISETP.GE.AND P3, PT, R6, RZ, PT ;  /* 0x000000ff0600720c */ /* 0x000fc40003f66270 */
[----:B------:R-:W-:Y:S02]  /*d970*/  ISETP.GE.AND P2, PT, R4, RZ, PT ;  /* 0x000000ff0400720c */ /* 0x000fe40003f46270 */
[----:B------:R-:W-:-:S03]  /*d980*/  LOP3.LUT R7, RZ, R5, RZ, 0x33, !PT ;  /* 0x00000005ff077212 */ /* 0x000fc600078e33ff */
[----:B------:R-:W-:Y:S01]  /*d990*/  @P4 VIADD R10, R10, 0x1 ;  /* 0x000000010a0a4836 */ /* 0x000fe20000000000 */
[----:B------:R-:W-:Y:S02]  /*d9a0*/  ISETP.NE.AND P4, PT, R5, RZ, PT ;  /* 0x000000ff0500720c */ /* 0x000fe40003f85270 */
[----:B------:R-:W-:-:S04]  /*d9b0*/  @P5 IADD3 R11, PT, PT, R11, 0x1, RZ ;  /* 0x000000010b0b5810 */ /* 0x000fc80007ffe0ff */
[----:B------:R-:W-:Y:S01]  /*d9c0*/  @!P3 IADD3 R11, PT, PT, -R11, RZ, RZ ;  /* 0x000000ff0b0bb210 */ /* 0x000fe20007ffe1ff */
        /* <DEDUP_REMOVED lines=11> */
[C---:B------:R-:W-:Y:S01]  /*da80*/  IMAD R5, R6.reuse, UR11, R5 ;  /* 0x0000000b06057c24 */ /* 0x040fe2000f8e0205 */
        /* <DEDUP_REMOVED lines=11> */
.L_x_1324:
[----:B------:R-:W-:Y:S01]  /*db40*/  UMOV UR7, URZ ;  /* 0x000000ff00077c82 */ /* 0x000fe20008000000 */
[----:B------:R-:W-:Y:S01]  /*db50*/  USHF.L.U32 UR6, UR10, 0x8, URZ ;  /* 0x000000080a067899 */ /* 0x000fe200080006ff */
[----:B------:R-:W-:-:S05]  /*db60*/  IADD3 R5, P2, PT, RZ, -UR7, RZ ;  /* 0x80000007ff057c10 */ /* 0x000fca000ff5e0ff */
[----:B------:R-:W-:-:S05]  /*db70*/  IMAD.X R4, RZ, RZ, ~UR6, P2 ;  /* 0x80000006ff047e24 */ /* 0x000fca00090e06ff */
[----:B------:R-:W-:-:S04]  /*db80*/  SHF.R.S64 R5, R5, 0x1f, R4 ;  /* 0x0000001f05057819 */ /* 0x000fc80000001004 */
[----:B------:R-:W-:-:S04]  /*db90*/  IADD3 R230, P2, PT, R5, R230, RZ ;  /* 0x000000e605e67210 */ /* 0x000fc80007f5e0ff */
[----:B------:R-:W-:-:S09]  /*dba0*/  LEA.HI.X.SX32 R231, R4, R231, 0x1, P2 ;  /* 0x000000e704e77211 */ /* 0x000fd200010f0eff */
.L_x_1325:
        /* <DEDUP_REMOVED lines=11> */
[-C--:B------:R-:W-:Y:S01]  /*dc60*/  @!P1 LEA R22, P5, R15, R20.reuse, 0x5 ;  /* 0x000000140f169211 */ /* 0x080fe200078a28ff */
[----:B------:R-:W-:Y:S01]  /*dc70*/  IMAD.U32 R8, RZ, RZ, UR10 ;  /* 0x0000000aff087e24 */ /* 0x000fe2000f8e00ff */
[----:B------:R-:W-:Y:S01]  /*dc80*/  MOV R11, UR10 ;  /* 0x0000000a000b7c02 */ /* 0x000fe20008000f00 */
[----:B------:R-:W-:Y:S01]  /*dc90*/  @!UP0 UIMAD UR6, UR11, 0x60, URZ ;  /* 0x000000600b0688a4 */ /* 0x000fe2000f8e02ff */
[-C--:B------:R-:W-:Y:S01]  /*dca0*/  @!P1 LEA R12, P4, R12, R20.reuse, 0x6 ;  /* 0x000000140c0c9211 */ /* 0x080fe200078830ff */
[----:B------:R1:W-:Y:S01]  /*dcb0*/  @P1 STS.128 [R221+0x2000], RZ ;  /* 0x002000ffdd001388 */ /* 0x0003e20000000c00 */
[----:B------:R-:W-:Y:S01]  /*dcc0*/  MOV R9, UR10 ;  /* 0x0000000a00097c02 */ /* 0x000fe20008000f00 */
[----:B------:R-:W-:Y:S01]  /*dcd0*/  @!UP0 UIMAD UR8, UR11, 0xa0, URZ ;  /* 0x000000a00b0888a4 */ /* 0x000fe2000f8e02ff */
[-C--:B------:R-:W-:Y:S01]  /*dce0*/  @!P1 LEA.HI.X R23, R14, R21.reuse, R13, 0x5, P5 ;  /* 0x000000150e179211 */ /* 0x080fe200028f2c0d */
[----:B------:R-:W-:Y:S01]  /*dcf0*/  @!PT LDS RZ, [RZ] ;  /* 0x00000000fffff984 */ /* 0x000fe20000000800 */
[----:B------:R-:W-:Y:S01]  /*dd00*/  @!PT LDS RZ, [RZ] ;  /* 0x00000000fffff984 */ /* 0x000fe20000000800 */
[----:B------:R-:W-:Y:S01]  /*dd10*/  @!PT LDS RZ, [RZ] ;  /* 0x00000000fffff984 */ /* 0x000fe20000000800 */
[----:B------:R1:W-:Y:S01]  /*dd20*/  @!P1 LDGSTS.E.BYPASS.LTC128B.128 [R221+0x2000], desc[UR20][R230.64] ;  /* 0x02000000e6dd9fae */ /* 0x0003e2000b981a14 */
[-C--:B------:R-:W-:Y:S01]  /*dd30*/  @!P1 LEA.HI.X R13, R11, R21.reuse, R10, 0x6, P4 ;  /* 0x000000150b0d9211 */ /* 0x080fe200020f340a */
[----:B------:R-:W-:Y:S01]  /*dd40*/  @!P1 IMAD.MOV.U32 R11, RZ, RZ, R21 ;  /* 0x000000ffff0b9224 */ /* 0x000fe200078e0015 */
[----:B------:R-:W-:Y:S01]  /*dd50*/  MOV R7, UR11 ;  /* 0x0000000b00077c02 */ /* 0x000fe20008000f00 */
[----:B------:R1:W-:Y:S01]  /*dd60*/  @P1 STS.128 [R221+0x2800], RZ ;  /* 0x002800ffdd001388 */ /* 0x0003e20000000c00 */
[-C--:B------:R-:W-:Y:S01]  /*dd70*/  @!P1 LEA R42, P3, R9, R20.reuse, 0x7 ;  /* 0x00000014092a9211 */ /* 0x080fe200078638ff */
[--C-:B------:R-:W-:Y:S01]  /*dd80*/  @!P1 IMAD.MOV.U32 R14, RZ, RZ, R20.reuse ;  /* 0x000000ffff0e9224 */ /* 0x100fe200078e0014 */
[-C--:B------:R-:W-:Y:S01]  /*dd90*/  @!P1 MOV R10, R20.reuse ;  /* 0x00000014000a9202 */ /* 0x080fe20000000f00 */
[----:B------:R-:W-:Y:S01]  /*dda0*/  @!PT LDS RZ, [RZ] ;  /* 0x00000000fffff984 */ /* 0x000fe20000000800 */
[----:B------:R-:W-:Y:S01]  /*ddb0*/  @!PT LDS RZ, [RZ] ;  /* 0x00000000fffff984 */ /* 0x000fe20000000800 */
[----:B------:R-:W-:Y:S01]  /*ddc0*/  @!PT LDS RZ, [RZ] ;  /* 0x00000000fffff984 */ /* 0x000fe20000000800 */
[----:B------:R1:W-:Y:S01]  /*ddd0*/  @!P1 LDGSTS.E.BYPASS.LTC128B.128 [R221+0x2800], desc[UR20][R20.64] ;  /* 0x0280000014dd9fae */ /* 0x0003e2000b981a14 */
[----:B------:R-:W-:Y:S01]  /*dde0*/  @!P1 LEA R6, P2, R6, R20, 0x8 ;  /* 0x0000001406069211 */ /* 0x000fe200078440ff */
[----:B------:R-:W-:Y:S01]  /*ddf0*/  @!P1 IMAD.MOV.U32 R44, RZ, RZ, R20 ;  /* 0x000000ffff2c9224 */ /* 0x000fe200078e0014 */
[CC--:B------:R-:W-:Y:S01]  /*de00*/  @!P1 LEA.HI.X R43, R8.reuse, R21.reuse, R7, 0x7, P3 ;  /* 0x00000015082b9211 */ /* 0x0c0fe200018f3c07 */
[----:B------:R-:W-:Y:S01]  /*de10*/  @!P1 IMAD.WIDE.U32 R8, R8, 0x60, R10 ;  /* 0x0000006008089825 */ /* 0x000fe200078e000a */
[CC--:B------:R-:W-:Y:S01]  /*de20*/  @!P1 LEA.HI.X R7, R5.reuse, R21.reuse, R4, 0x8, P2 ;  /* 0x0000001505079211 */ /* 0x0c0fe200010f4404 */
[----:B------:R-:W-:Y:S01]  /*de30*/  @!UP0 UIMAD UR7, UR11, 0xc0, URZ ;  /* 0x000000c00b0788a4 */ /* 0x000fe2000f8e02ff */
[----:B------:R-:W-:Y:S01]  /*de40*/  MOV R4, UR10 ;  /* 0x0000000a00047c02 */ /* 0x000fe20008000f00 */
[----:B------:R-:W-:Y:S01]  /*de50*/  @!P1 IMAD.WIDE.U32 R10, R5, 0xa0, R10 ;  /* 0x000000a0050a9825 */ /* 0x000fe200078e000a */
[-C--:B------:R-:W-:Y:S01]  /*de60*/  @!P1 MOV R15, R21.reuse ;  /* 0x00000015000f9202 */ /* 0x080fe20000000f00 */
        /* <DEDUP_REMOVED lines=8> */
[C---:B------:R-:W-:Y:S01]  /*def0*/  @!P1 IMAD.WIDE.U32 R14, R4.reuse, 0xc0, R14 ;  /* 0x000000c0040e9825 */ /* 0x040fe200078e000e */
[-C--:B------:R-:W-:Y:S01]  /*df00*/  @!P1 MOV R47, R21.reuse ;  /* 0x00000015002f9202 */ /* 0x080fe20000000f00 */
[----:B------:R-:W-:Y:S01]  /*df10*/  @!UP0 UIMAD UR14, UR11, 0x120, URZ ;  /* 0x000001200b0e88a4 */ /* 0x000fe2000f8e02ff */
[----:B------:R1:W-:Y:S01]  /*df20*/  @P1 STS.128 [R221+0x3800], RZ ;  /* 0x003800ffdd001388 */ /* 0x0003e20000000c00 */
[----:B------:R-:W-:Y:S01]  /*df30*/  @!P1 IMAD.WIDE.U32 R44, R5, 0xe0, R44 ;  /* 0x000000e0052c9825 */ /* 0x000fe200078e002c */
[-C--:B------:R-:W-:Y:S01]  /*df40*/  @!P1 MOV R57, R21.reuse ;  /* 0x0000001500399202 */ /* 0x080fe20000000f00 */
[----:B------:R-:W-:Y:S01]  /*df50*/  @!UP0 UIMAD UR9, UR11, 0x140, URZ ;  /* 0x000001400b0988a4 */ /* 0x000fe2000f8e02ff */
[----:B------:R-:W-:Y:S01]  /*df60*/  @!PT LDS RZ, [RZ] ;  /* 0x00000000fffff984 */ /* 0x000fe20000000800 */
[----:B------:R-:W-:Y:S01]  /*df70*/  @!PT LDS RZ, [RZ] ;  /* 0x00000000fffff984 */ /* 0x000fe20000000800 */
[----:B------:R-:W-:Y:S01]  /*df80*/  @!PT LDS RZ, [RZ] ;  /* 0x00000000fffff984 */ /* 0x000fe20000000800 */
[----:B------:R1:W-:Y:S01]  /*df90*/  @!P1 LDGSTS.E.BYPASS.LTC128B.128 [R221+0x3800], desc[UR20][R12.64] ;  /* 0x038000000cdd9fae */ /* 0x0003e2000b981a14 */
[--C-:B------:R-:W-:Y:S01]  /*dfa0*/  @!P1 IMAD.MOV.U32 R46, RZ, RZ, R20.reuse ;  /* 0x000000ffff2e9224 */ /* 0x100fe200078e0014 */
[----:B------:R-:W-:Y:S01]  /*dfb0*/  @!P1 IADD3 R11, PT, PT, R11, UR8, RZ ;  /* 0x000000080b0b9c10 */ /* 0x000fe2000fffe0ff */
[----:B------:R-:W-:Y:S01]  /*dfc0*/  @!P1 IMAD.MOV.U32 R56, RZ, RZ, R20 ;  /* 0x000000ffff389224 */ /* 0x000fe200078e0014 */
[----:B------:R1:W-:Y:S01]  /*dfd0*/  @P1 STS.128 [R221+0x4000], RZ ;  /* 0x004000ffdd001388 */ /* 0x0003e20000000c00 */
[----:B------:R-:W-:Y:S01]  /*dfe0*/  @!P1 VIADD R15, R15, UR7 ;  /* 0x000000070f0f9c36 */ /* 0x000fe20008000000 */
[-C--:B------:R-:W-:Y:S01]  /*dff0*/  @!P1 MOV R59, R21.reuse ;  /* 0x00000015003b9202 */ /* 0x080fe20000000f00 */
[C---:B------:R-:W-:Y:S01]  /*e000*/  @!P1 IMAD.WIDE.U32 R46, R4.reuse, 0x120, R46 ;  /* 0x00000120042e9825 */ /* 0x040fe200078e002e */
[----:B------:R-:W-:Y:S01]  /*e010*/  @!PT LDS RZ, [RZ] ;  /* 0x00000000fffff984 */ /* 0x000fe20000000800 */
[----:B------:R-:W-:Y:S01]  /*e020*/  @!PT LDS RZ, [RZ] ;  /* 0x00000000fffff984 */ /* 0x000fe20000000800 */
[----:B------:R-:W-:Y:S01]  /*e030*/  @!PT LDS RZ, [RZ] ;  /* 0x00000000fffff984 */ /* 0x000fe20000000800 */
[----:B------:R1:W-:Y:S01]  /*e040*/  @!P1 LDGSTS.E.BYPASS.LTC128B.128 [R221+0x4000], desc[UR20][R8.64] ;  /* 0x0400000008dd9fae */ /* 0x0003e2000b981a14 */
[----:B------:R-:W-:Y:S01]  /*e050*/  @!P1 MOV R61, R21 ;  /* 0x00000015003d9202 */ /* 0x000fe20000000f00 */
[----:B------:R-:W-:Y:S01]  /*e060*/  @!UP0 UIMAD UR8, UR11, 0x160, URZ ;  /* 0x000001600b0888a4 */ /* 0x000fe2000f8e02ff */
[----:B------:R-:W-:Y:S01]  /*e070*/  @!P1 IMAD.MOV.U32 R58, RZ, RZ, R20 ;  /* 0x000000ffff3a9224 */ /* 0x000fe200078e0014 */
[----:B------:R1:W-:Y:S01]  /*e080*/  @P1 STS.128 [R221+0x4800], RZ ;  /* 0x004800ffdd001388 */ /* 0x0003e20000000c00 */
[----:B------:R-:W-:Y:S01]  /*e090*/  @!P1 IADD3 R45, PT, PT, R45, UR6, RZ ;  /* 0x000000062d2d9c10 */ /* 0x000fe2000fffe0ff */
[----:B------:R-:W-:Y:S01]  /*e0a0*/  @!P1 IMAD.WIDE.U32 R56, R5, 0x140, R56 ;  /* 0x0000014005389825 */ /* 0x000fe200078e0038 */
[----:B------:R-:W-:Y:S01]  /*e0b0*/  @!UP0 UIMAD UR7, UR11, 0x180, URZ ;  /* 0x000001800b0788a4 */ /* 0x000fe2000f8e02ff */
[----:B------:R-:W-:Y:S01]  /*e0c0*/  @!PT LDS RZ, [RZ] ;  /* 0x00000000fffff984 */ /* 0x000fe20000000800 */
[----:B------:R-:W-:Y:S01]  /*e0d0*/  @!PT LDS RZ, [RZ] ;  /* 0x00000000fffff984 */ /* 0x000fe20000000800 */
[----:B------:R-:W-:Y:S01]  /*e0e0*/  @!PT LDS RZ, [RZ] ;  /* 0x00000000fffff984 */ /* 0x000fe20000000800 */
[----:B------:R1:W-:Y:S01]  /*e0f0*/  @!P1 LDGSTS.E.BYPASS.LTC128B.128 [R221+0x4800], desc[UR20][R42.64] ;  /* 0x048000002add9fae */ /* 0x0003e2000b981a14 */
[----:B------:R-:W-:Y:S01]  /*e100*/  @!UP0 UIMAD UR6, UR11, 0x1a0, URZ ;  /* 0x000001a00b0688a4 */ /* 0x000fe2000f8e02ff */
[----:B------:R-:W-:Y:S01]  /*e110*/  @!P1 IMAD.MOV.U32 R60, RZ, RZ, R20 ;  /* 0x000000ffff3c9224 */ /* 0x000fe200078e0014 */
[----:B------:R-:W-:Y:S01]  /*e120*/  @!P1 IADD3 R57, PT, PT, R57, UR9, RZ ;  /* 0x0000000939399c10 */ /* 0x000fe2000fffe0ff */
[----:B------:R1:W-:Y:S01]  /*e130*/  @P1 STS.128 [R221+0x5000], RZ ;  /* 0x005000ffdd001388 */ /* 0x0003e20000000c00 */
[----:B------:R-:W-:Y:S01]  /*e140*/  @!P1 IMAD.WIDE.U32 R58, R4, 0x160, R58 ;  /* 0x00000160043a9825 */ /* 0x000fe200078e003a */
[----:B------:R-:W-:Y:S02]  /*e150*/  BSSY.RECONVERGENT B0, `(.L_x_1326) ;  /* 0x000003d000007945 */ /* 0x000fe40003800200 */
[----:B------:R-:W-:Y:S01]  /*e160*/  @!PT LDS RZ, [RZ] ;  /* 0x00000000fffff984 */ /* 0x000fe20000000800 */
[----:B------:R-:W-:Y:S01]  /*e170*/  @!PT LDS RZ, [RZ] ;  /* 0x00000000fffff984 */ /* 0x000fe20000000800 */
[----:B------:R-:W-:Y:S01]  /*e180*/  @!PT LDS RZ, [RZ] ;  /* 0x00000000fffff984 */ /* 0x000fe20000000800 */
[----:B------:R1:W-:Y:S01]  /*e190*/  @!P1 LDGSTS.E.BYPASS.LTC128B.128 [R221+0x5000], desc[UR20][R10.64] ;  /* 0x050000000add9fae */ /* 0x0003e2000b981a14 */
[----:B------:R-:W-:-:S02]  /*e1a0*/  @!P1 VIADD R47, R47, UR14 ;  /* 0x0000000e2f2f9c36 */ /* 0x000fc40008000000 */
[----:B------:R-:W-:Y:S01]  /*e1b0*/  @!P1 IMAD.WIDE.U32 R60, R5, 0x180, R60 ;  /* 0x00000180053c9825 */ /* 0x000fe200078e003c */
[----:B------:R1:W-:Y:S03]  /*e1c0*/  @P1 STS.128 [R221+0x5800], RZ ;  /* 0x005800ffdd001388 */ /* 0x0003e60000000c00 */
[----:B------:R-:W-:Y:S01]  /*e1d0*/  @!P1 IMAD.WIDE.U32 R4, R4, 0x1a0, R20 ;  /* 0x000001a004049825 */ /* 0x000fe200078e0014 */
[----:B------:R-:W-:Y:S01]  /*e1e0*/  @!PT LDS RZ, [RZ] ;  /* 0x00000000fffff984 */ /* 0x000fe20000000800 */
[----:B------:R-:W-:Y:S01]  /*e1f0*/  @!PT LDS RZ, [RZ] ;  /* 0x00000000fffff984 */ /* 0x000fe20000000800 */
[----:B------:R-:W-:Y:S01]  /*e200*/  @!PT LDS RZ, [RZ] ;  /* 0x00000000fffff984 */ /* 0x000fe20000000800 */
[----:B------:R1:W-:Y:S01]  /*e210*/  @!P1 LDGSTS.E.BYPASS.LTC128B.128 [R221+0x5800], desc[UR20][R14.64] ;  /* 0x058000000edd9fae */ /* 0x0003e2000b981a14 */
[----:B------:R-:W-:Y:S02]  /*e220*/  @!P1 IADD3 R61, PT, PT, R61, UR7, RZ ;  /* 0x000000073d3d9c10 */ /* 0x000fe4000fffe0ff */
        /* <DEDUP_REMOVED lines=47> */
.L_x_1327:
[----:B------:R-:W-:Y:S05]  /*e520*/  BSYNC.RECONVERGENT B0 ;  /* 0x0000000000007941 */ /* 0x000fea0003800200 */
.L_x_1326:
[----:B------:R-:W0:Y:S02]  /*e530*/  LDGDEPBAR ;  /* 0x00000000000079af */ /* 0x000e240000000000 */
.L_x_1323:
[----:B-12---:R-:W-:Y:S01]  /*e540*/  FMNMX3.FTZ R5, R2, R195, R197, !PT ;  /* 0x000000c302057276 */ /* 0x006fe200078100c5 */
[----:B------:R-:W1:Y:S01]  /*e550*/  LDCU UR6, c[0x0][0x45c] ;  /* 0x00008b80ff0677ac */ /* 0x000e620008000800 */
[----:B------:R-:W-:Y:S02]  /*e560*/  FMNMX3.FTZ R4, R0, R193, R201, !PT ;  /* 0x000000c100047276 */ /* 0x000fe400078100c9 */
[----:B------:R-:W-:Y:S01]  /*e570*/  FMNMX3.FTZ R5, R5, R50, R194, !PT ;  /* 0x0000003205057276 */ /* 0x000fe200078100c2 */
[----:B------:R-:W-:Y:S01]  /*e580*/  UISETP.GT.AND UP0, UPT, UR4, UR16, UPT ;  /* 0x000000100400728c */ /* 0x000fe2000bf04270 */
[----:B------:R-:W-:Y:S02]  /*e590*/  FMNMX3.FTZ R4, R4, R203, R205, !PT ;  /* 0x000000cb04047276 */ /* 0x000fe400078100cd */
[----:B------:R-:W-:Y:S02]  /*e5a0*/  FMNMX3.FTZ R6, R5, R40, R48, !PT ;  /* 0x0000002805067276 */ /* 0x000fe40007810030 */
[----:B------:R-:W-:-:S02]  /*e5b0*/  FMNMX3.FTZ R4, R4, R251, R249, !PT ;  /* 0x000000fb04047276 */ /* 0x000fc400078100f9 */
[----:B------:R-:W-:Y:S02]  /*e5c0*/  FMNMX3.FTZ R6, R6, R49, R51, !PT ;  /* 0x0000003106067276 */ /* 0x000fe40007810033 */
[----:B------:R-:W-:Y:S02]  /*e5d0*/  FMNMX3.FTZ R4, R4, R247, R245, !PT ;  /* 0x000000f704047276 */ /* 0x000fe400078100f5 */
[----:B------:R-:W-:Y:S01]  /*e5e0*/  FMNMX3.FTZ R6, R6, R243, R241, !PT ;  /* 0x000000f306067276 */ /* 0x000fe200078100f1 */
[----:B------:R-:W-:Y:S01]  /*e5f0*/  @UP0 UIADD3 UR18, UPT, UPT, UR18, -0x3, URZ ;  /* 0xfffffffd12120890 */ /* 0x000fe2000fffe0ff */
        /* <DEDUP_REMOVED lines=55> */
[----:B------:R-:W-:Y:S01]  /*e970*/  MOV R206, 0x20 ;  /* 0x0000002000ce7802 */ /* 0x000fe20000000f00 */
[----:B------:R-:W2:Y:S03]  /*e980*/  SHFL.BFLY PT, R7, R6, 0x2, 0x1f ;  /* 0x0c401f0006077f89 */ /* 0x000ea600000e0000 */
[----:B------:R-:W-:Y:S01]  /*e990*/  SEL R206, R206, 0xffffffe0, !P6 ;  /* 0xffffffe0cece7807 */ /* 0x000fe20007000000 */
[----:B------:R-:W3:Y:S01]  /*e9a0*/  SHFL.BFLY PT, R5, R4, 0x2, 0x1f ;  /* 0x0c401f0004057f89 */ /* 0x000ee200000e0000 */
[----:B--2---:R-:W-:-:S02]  /*e9b0*/  FMNMX.FTZ R7, R6, R7, !PT ;  /* 0x0000000706077209 */ /* 0x004fc40007810000 */
[----:B---3--:R-:W-:-:S03]  /*e9c0*/  FMNMX.FTZ R5, R4, R5, !PT ;  /* 0x0000000504057209 */ /* 0x008fc60007810000 */
[----:B------:R-:W2:Y:S04]  /*e9d0*/  SHFL.BFLY PT, R192, R7, 0x1, 0x1f ;  /* 0x0c201f0007c07f89 */ /* 0x000ea800000e0000 */
[----:B------:R-:W3:Y:S01]  /*e9e0*/  SHFL.BFLY PT, R190, R5, 0x1, 0x1f ;  /* 0x0c201f0005be7f89 */ /* 0x000ee200000e0000 */
[----:B--2---:R-:W-:Y:S02]  /*e9f0*/  FMNMX.FTZ R192, R7, R192, !PT ;  /* 0x000000c007c07209 */ /* 0x004fe40007810000 */
[----:B---3--:R-:W-:-:S03]  /*ea00*/  FMNMX.FTZ R190, R5, R190, !PT ;  /* 0x000000be05be7209 */ /* 0x008fc60007810000 */
[C---:B-1----:R-:W-:Y:S01]  /*ea10*/  FMUL.FTZ R202, R192.reuse, UR6 ;  /* 0x00000006c0ca7c20 */ /* 0x042fe20008410000 */
[----:B------:R-:W-:Y:S02]  /*ea20*/  FSETP.NEU.FTZ.AND P2, PT, R192, -INF , PT ;  /* 0xff800000c000780b */ /* 0x000fe40003f5d000 */
[C---:B------:R-:W-:Y:S01]  /*ea30*/  FSETP.NEU.FTZ.AND P1, PT, R190.reuse, -INF , PT ;  /* 0xff800000be00780b */ /* 0x040fe20003f3d000 */
[----:B------:R-:W-:Y:S01]  /*ea40*/  FMUL.FTZ R196, R190, UR6 ;  /* 0x00000006bec47c20 */ /* 0x000fe20008410000 */
[----:B------:R-:W-:Y:S02]  /*ea50*/  FSEL R202, R202, RZ, P2 ;  /* 0x000000ffcaca7208 */ /* 0x000fe40001000000 */
[----:B------:R-:W-:Y:S02]  /*ea60*/  FSEL R5, R192, RZ, P2 ;  /* 0x000000ffc0057208 */ /* 0x000fe40001000000 */
[----:B------:R-:W-:Y:S01]  /*ea70*/  FSEL R196, R196, RZ, P1 ;  /* 0x000000ffc4c47208 */ /* 0x000fe20000800000 */
[--C-:B------:R-:W-:Y:S01]  /*ea80*/  FFMA.FTZ R199, R197, UR6, -R202.reuse ;  /* 0x00000006c5c77c23 */ /* 0x100fe200080108ca */
[----:B------:R-:W-:Y:S01]  /*ea90*/  FFMA.FTZ R197, R194, UR6, -R202 ;  /* 0x00000006c2c57c23 */ /* 0x000fe200080108ca */
[----:B------:R-:W-:Y:S01]  /*eaa0*/  FADD.FTZ R4, R2, -R5 ;  /* 0x8000000502047221 */ /* 0x000fe20000010000 */
[----:B------:R-:W-:Y:S01]  /*eab0*/  FSEL R5, R190, RZ, P1 ;  /* 0x000000ffbe057208 */ /* 0x000fe20000800000 */
[----:B------:R-:W-:Y:S01]  /*eac0*/  FFMA.FTZ R194, R201, UR6, -R196 ;  /* 0x00000006c9c27c23 */ /* 0x000fe200080108c4 */
[----:B------:R-:W-:Y:S01]  /*ead0*/  LOP3.LUT R201, R3, R220, RZ, 0xfc, !PT ;  /* 0x000000dc03c97212 */ /* 0x000fe200078efcff */
[----:B------:R-:W-:Y:S01]  /*eae0*/  FFMA.FTZ R200, R195, UR6, -R202 ;  /* 0x00000006c3c87c23 */ /* 0x000fe200080108ca */
[--C-:B------:R-:W-:Y:S01]  /*eaf0*/  FFMA.FTZ R195, R193, UR6, -R196.reuse ;  /* 0x00000006c1c37c23 */ /* 0x100fe200080108c4 */
[----:B------:R-:W-:Y:S01]  /*eb00*/  FADD.FTZ R5, R0, -R5 ;  /* 0x8000000500057221 */ /* 0x000fe20000010000 */
[----:B------:R-:W-:Y:S01]  /*eb10*/  LEA R201, R201, UR5, 0x1 ;  /* 0x00000005c9c97c11 */ /* 0x000fe2000f8e08ff */
[----:B------:R-:W-:Y:S01]  /*eb20*/  FFMA.FTZ R193, R203, UR6, -R196 ;  /* 0x00000006cbc17c23 */ /* 0x000fe200080108c4 */
[----:B------:R-:W-:Y:S01]  /*eb30*/  FFMA.FTZ R198, R50, UR6, -R202 ;  /* 0x0000000632c67c23 */ /* 0x000fe200080108ca */
[----:B------:R-:W-:Y:S01]  /*eb40*/  FFMA.FTZ R2, R205, UR6, -R196 ;  /* 0x00000006cd027c23 */ /* 0x000fe200080108c4 */
[----:B------:R-:W-:Y:S01]  /*eb50*/  FMUL.FTZ R204, R4, UR6 ;  /* 0x0000000604cc7c20 */ /* 0x000fe20008410000 */
[----:B------:R-:W1:Y:S01]  /*eb60*/  LDSM.16.MT88.4 R20, [R201+0xa000] ;  /* 0x00a00000c914783b */ /* 0x000e620000004200 */
[----:B------:R-:W-:Y:S01]  /*eb70*/  FMUL.FTZ R203, R5, UR6 ;  /* 0x0000000605cb7c20 */ /* 0x000fe20008410000 */
[----:B------:R-:W-:Y:S01]  /*eb80*/  MUFU.EX2 R200, R200 ;  /* 0x000000c800c87308 */ /* 0x000fe20000000800 */
[C---:B------:R-:W-:Y:S01]  /*eb90*/  IADD3 R41, PT, PT, R201.reuse, 0xa000, RZ ;  /* 0x0000a000c9297810 */ /* 0x040fe20007ffe0ff */
[--C-:B------:R-:W-:Y:S01]  /*eba0*/  FFMA.FTZ R48, R48, UR6, -R202.reuse ;  /* 0x0000000630307c23 */ /* 0x100fe200080108ca */
[----:B------:R-:W-:Y:S01]  /*ebb0*/  IADD3 R205, PT, PT, R201, 0xa040, RZ ;  /* 0x0000a040c9cd7810 */ /* 0x000fe20007ffe0ff */
[----:B------:R-:W-:Y:S01]  /*ebc0*/  LDSM.16.MT88.4 R60, [R201+0xa800] ;  /* 0x00a80000c93c783b */ /* 0x000fe20000004200 */
[----:B------:R-:W-:Y:S01]  /*ebd0*/  @P0 IADD3 R205, PT, PT, R41, -0x40, RZ ;  /* 0xffffffc029cd0810 */ /* 0x000fe20007ffe0ff */
[--C-:B------:R-:W-:Y:S01]  /*ebe0*/  FFMA.FTZ R16, R16, UR6, -R202.reuse ;  /* 0x0000000610107c23 */ /* 0x100fe200080108ca */
[C---:B------:R-:W-:Y:S01]  /*ebf0*/  IADD3 R0, PT, PT, R206.reuse, R201, RZ ;  /* 0x000000c9ce007210 */ /* 0x040fe20007ffe0ff */
[----:B------:R-:W2:Y:S01]  /*ec00*/  MUFU.EX2 R199, R199 ;  /* 0x000000c700c77308 */ /* 0x000ea20000000800 */
[----:B------:R-:W-:Y:S01]  /*ec10*/  IADD3 R206, PT, PT, R206, R205, RZ ;  /* 0x000000cdcece7210 */ /* 0x000fe20007ffe0ff */
[----:B------:R-:W-:Y:S01]  /*ec20*/  FFMA.FTZ R53, R53, UR6, -R202 ;  /* 0x0000000635357c23 */ /* 0x000fe200080108ca */
[--C-:B------:R-:W-:Y:S01]  /*ec30*/  FFMA.FTZ R52, R52, UR6, -R196.reuse ;  /* 0x0000000634347c23 */ /* 0x100fe200080108c4 */
[----:B------:R-:W3:Y:S01]  /*ec40*/  LDSM.16.MT88.4 R4, [R0+0xa000] ;  /* 0x00a000000004783b */ /* 0x000ee20000004200 */
[----:B------:R-:W-:Y:S01]  /*ec50*/  FFMA.FTZ R55, R55, UR6, -R196 ;  /* 0x0000000637377c23 */ /* 0x000fe200080108c4 */
[--C-:B------:R-:W-:Y:S01]  /*ec60*/  FFMA.FTZ R54, R54, UR6, -R202.reuse ;  /* 0x0000000636367c23 */ /* 0x100fe200080108ca */
[--C-:B------:R-:W-:Y:S01]  /*ec70*/  FFMA.FTZ R128, R128, UR6, -R202.reuse ;  /* 0x0000000680807c23 */ /* 0x100fe200080108ca */
[----:B------:R-:W-:Y:S01]  /*ec80*/  MUFU.EX2 R198, R198 ;  /* 0x000000c600c67308 */ /* 0x000fe20000000800 */
[----:B------:R-:W-:Y:S01]  /*ec90*/  LDSM.16.MT88.4 R64, [R0+0xa800] ;  /* 0x00a800000040783b */ /* 0x000fe20000004200 */
[--C-:B------:R-:W-:Y:S01]  /*eca0*/  FFMA.FTZ R129, R129, UR6, -R202.reuse ;  /* 0x0000000681817c23 */ /* 0x100fe200080108ca */
[--C-:B------:R-:W-:Y:S01]  /*ecb0*/  FFMA.FTZ R124, R124, UR6, -R202.reuse ;  /* 0x000000067c7c7c23 */ /* 0x100fe200080108ca */
[----:B------:R-:W-:Y:S01]  /*ecc0*/  FFMA.FTZ R125, R125, UR6, -R202 ;  /* 0x000000067d7d7c23 */ /* 0x000fe200080108ca */
[----:B------:R-:W-:Y:S01]  /*ecd0*/  LDSM.16.MT88.4 R76, [R206+0x800] ;  /* 0x00080000ce4c783b */ /* 0x000fe20000004200 */
[--C-:B------:R-:W-:Y:S01]  /*ece0*/  FFMA.FTZ R130, R130, UR6, -R196.reuse ;  /* 0x0000000682827c23 */ /* 0x100fe200080108c4 */
[--C-:B------:R-:W-:Y:S01]  /*ecf0*/  FFMA.FTZ R131, R131, UR6, -R196.reuse ;  /* 0x0000000683837c23 */ /* 0x100fe200080108c4 */
[----:B------:R-:W4:Y:S01]  /*ed00*/  MUFU.EX2 R197, R197 ;  /* 0x000000c500c57308 */ /* 0x000f220000000800 */
[----:B--2---:R-:W-:Y:S01]  /*ed10*/  F2FP.F16.F32.PACK_AB R8, R199, R200 ;  /* 0x000000c8c708723e */ /* 0x004fe200000000ff */
        /* <DEDUP_REMOVED lines=14> */
[----:B------:R-:W2:Y:S01]  /*ee00*/  MUFU.EX2 R194, R194 ;  /* 0x000000c200c27308 */ /* 0x000ea20000000800 */
[----:B----4-:R-:W-:Y:S01]  /*ee10*/  F2FP.F16.F32.PACK_AB R10, R197, R198 ;  /* 0x000000c6c50a723e */ /* 0x010fe200000000ff */
[----:B------:R-:W-:Y:S01]  /*ee20*/  FFMA.FTZ R109, R109, UR6, -R202 ;  /* 0x000000066d6d7c23 */ /* 0x000fe200080108ca */
[--C-:B------:R-:W-:Y:S01]  /*ee30*/  FFMA.FTZ R114, R114, UR6, -R196.reuse ;  /* 0x0000000672727c23 */ /* 0x100fe200080108c4 */
[--C-:B------:R-:W-:Y:S01]  /*ee40*/  FFMA.FTZ R115, R115, UR6, -R196.reuse ;  /* 0x0000000673737c23 */ /* 0x100fe200080108c4 */
[--C-:B------:R-:W-:Y:S01]  /*ee50*/  FFMA.FTZ R110, R110, UR6, -R196.reuse ;  /* 0x000000066e6e7c23 */ /* 0x100fe200080108c4 */
[----:B------:R-:W-:Y:S01]  /*ee60*/  FFMA.FTZ R111, R111, UR6, -R196 ;  /* 0x000000066f6f7c23 */ /* 0x000fe200080108c4 */
[--C-:B------:R-:W-:Y:S01]  /*ee70*/  FFMA.FTZ R104, R104, UR6, -R202.reuse ;  /* 0x0000000668687c23 */ /* 0x100fe200080108ca */
[----:B------:R-:W-:Y:S01]  /*ee80*/  MUFU.EX2 R193, R193 ;  /* 0x000000c100c17308 */ /* 0x000fe20000000800 */
[--C-:B------:R-:W-:Y:S01]  /*ee90*/  FFMA.FTZ R105, R105, UR6, -R202.reuse ;  /* 0x0000000669697c23 */ /* 0x100fe200080108ca */
[--C-:B------:R-:W-:Y:S01]  /*eea0*/  FFMA.FTZ R100, R100, UR6, -R202.reuse ;  /* 0x0000000664647c23 */ /* 0x100fe200080108ca */
[----:B------:R-:W-:Y:S01]  /*eeb0*/  FFMA.FTZ R101, R101, UR6, -R202 ;  /* 0x0000000665657c23 */ /* 0x000fe200080108ca */
[--C-:B------:R-:W-:Y:S01]  /*eec0*/  FFMA.FTZ R106, R106, UR6, -R196.reuse ;  /* 0x000000066a6a7c23 */ /* 0x100fe200080108c4 */
[--C-:B------:R-:W-:Y:S01]  /*eed0*/  FFMA.FTZ R107, R107, UR6, -R196.reuse ;  /* 0x000000066b6b7c23 */ /* 0x100fe200080108c4 */
[--C-:B------:R-:W-:Y:S01]  /*eee0*/  FFMA.FTZ R102, R102, UR6, -R196.reuse ;  /* 0x0000000666667c23 */ /* 0x100fe200080108c4 */
[----:B------:R-:W-:Y:S01]  /*eef0*/  FFMA.FTZ R103, R103, UR6, -R196 ;  /* 0x0000000667677c23 */ /* 0x000fe200080108c4 */
[----:B------:R-:W4:Y:S01]  /*ef00*/  MUFU.EX2 R2, R2 ;  /* 0x0000000200027308 */ /* 0x000f220000000800 */
[----:B--2---:R-:W-:Y:S01]  /*ef10*/  F2FP.F16.F32.PACK_AB R9, R194, R195 ;  /* 0x000000c3c209723e */ /* 0x004fe200000000ff */
[--C-:B------:R-:W-:Y:S01]  /*ef20*/  FFMA.FTZ R96, R96, UR6, -R202.reuse ;  /* 0x0000000660607c23 */ /* 0x100fe200080108ca */
[--C-:B------:R-:W-:Y:S01]  /*ef30*/  FFMA.FTZ R97, R97, UR6, -R202.reuse ;  /* 0x0000000661617c23 */ /* 0x100fe200080108ca */
[--C-:B------:R-:W-:Y:S01]  /*ef40*/  FFMA.FTZ R92, R92, UR6, -R202.reuse ;  /* 0x000000065c5c7c23 */ /* 0x100fe200080108ca */
[----:B------:R-:W-:Y:S01]  /*ef50*/  FFMA.FTZ R93, R93, UR6, -R202 ;  /* 0x000000065d5d7c23 */ /* 0x000fe200080108ca */
[--C-:B------:R-:W-:Y:S01]  /*ef60*/  FFMA.FTZ R98, R98, UR6, -R196.reuse ;  /* 0x0000000662627c23 */ /* 0x100fe200080108c4 */
[--C-:B------:R-:W-:Y:S01]  /*ef70*/  FFMA.FTZ R99, R99, UR6, -R196.reuse ;  /* 0x0000000663637c23 */ /* 0x100fe200080108c4 */
[----:B------:R-:W2:Y:S01]  /*ef80*/  MUFU.EX2 R204, R204 ;  /* 0x000000cc00cc7308 */ /* 0x000ea20000000800 */
        /* <DEDUP_REMOVED lines=8> */
[----:B----4-:R-:W-:Y:S01]  /*f010*/  F2FP.F16.F32.PACK_AB R11, R2, R193 ;  /* 0x000000c1020b723e */ /* 0x010fe200000000ff */
[--C-:B------:R-:W-:Y:S01]  /*f020*/  FFMA.FTZ R91, R91, UR6, -R196.reuse ;  /* 0x000000065b5b7c23 */ /* 0x100fe200080108c4 */
[--C-:B------:R-:W-:Y:S01]  /*f030*/  FFMA.FTZ R86, R86, UR6, -R196.reuse ;  /* 0x0000000656567c23 */ /* 0x100fe200080108c4 */
[----:B------:R-:W-:Y:S01]  /*f040*/  FFMA.FTZ R87, R87, UR6, -R196 ;  /* 0x0000000657577c23 */ /* 0x000fe200080108c4 */
[----:B------:R-:W-:Y:S01]  /*f050*/  FFMA.FTZ R178, R178, UR6, -R202 ;  /* 0x00000006b2b27c23 */ /* 0x000fe200080108ca */
[--C-:B------:R-:W-:Y:S01]  /*f060*/  FFMA.FTZ R176, R176, UR6, -R196.reuse ;  /* 0x00000006b0b07c23 */ /* 0x100fe200080108c4 */
[----:B------:R-:W-:Y:S01]  /*f070*/  FFMA.FTZ R179, R179, UR6, -R196 ;  /* 0x00000006b3b37c23 */ /* 0x000fe200080108c4 */
[----:B------:R-:W-:Y:S01]  /*f080*/  MUFU.EX2 R53, R53 ;  /* 0x0000003500357308 */ /* 0x000fe20000000800 */
[-C--:B--2---:R-:W-:Y:S01]  /*f090*/  FMUL.FTZ R12, R160, R204.reuse ;  /* 0x000000cca00c7220 */ /* 0x084fe20000410000 */
[-C--:B------:R-:W-:Y:S01]  /*f0a0*/  FMUL.FTZ R13, R161, R204.reuse ;  /* 0x000000cca10d7220 */ /* 0x080fe20000410000 */
[-C--:B------:R-:W-:Y:S01]  /*f0b0*/  FMUL.FTZ R132, R132, R204.reuse ;  /* 0x000000cc84847220 */ /* 0x080fe20000410000 */
[-C--:B------:R-:W-:Y:S01]  /*f0c0*/  FMUL.FTZ R133, R133, R204.reuse ;  /* 0x000000cc85857220 */ /* 0x080fe20000410000 */
[----:B------:R-:W-:Y:S01]  /*f0d0*/  FFMA.FTZ R160, R40, UR6, -R202 ;  /* 0x0000000628a07c23 */ /* 0x000fe200080108ca */
[-C--:B------:R-:W-:Y:S01]  /*f0e0*/  FMUL.FTZ R44, R136, R204.reuse ;  /* 0x000000cc882c7220 */ /* 0x080fe20000410000 */
[----:B------:R-:W2:Y:S01]  /*f0f0*/  LDSM.16.MT88.4 R40, [R205] ;  /* 0x00000000cd28783b */ /* 0x000ea20000004200 */
[-C--:B------:R-:W-:Y:S01]  /*f100*/  FMUL.FTZ R45, R137, R204.reuse ;  /* 0x000000cc892d7220 */ /* 0x080fe20000410000 */
[-C--:B-----5:R-:W-:Y:S01]  /*f110*/  FMUL.FTZ R14, R162, R203.reuse ;  /* 0x000000cba20e7220 */ /* 0x0a0fe20000410000 */
[-C--:B------:R-:W-:Y:S01]  /*f120*/  FMUL.FTZ R15, R163, R203.reuse ;  /* 0x000000cba30f7220 */ /* 0x080fe20000410000 */
[-C--:B------:R-:W-:Y:S01]  /*f130*/  FMUL.FTZ R134, R134, R203.reuse ;  /* 0x000000cb86867220 */ /* 0x080fe20000410000 */
[-C--:B------:R-:W-:Y:S01]  /*f140*/  FMUL.FTZ R135, R135, R203.reuse ;  /* 0x000000cb87877220 */ /* 0x080fe20000410000 */
[-C--:B------:R-:W-:Y:S01]  /*f150*/  FMUL.FTZ R47, R139, R203.reuse ;  /* 0x000000cb8b2f7220 */ /* 0x080fe20000410000 */
[--C-:B------:R-:W-:Y:S01]  /*f160*/  FFMA.FTZ R137, R249, UR6, -R196.reuse ;  /* 0x00000006f9897c23 */ /* 0x100fe200080108c4 */
[--C-:B------:R-:W-:Y:S01]  /*f170*/  FFMA.FTZ R136, R247, UR6, -R196.reuse ;  /* 0x00000006f7887c23 */ /* 0x100fe200080108c4 */
[----:B------:R-:W-:Y:S01]  /*f180*/  FFMA.FTZ R139, R245, UR6, -R196 ;  /* 0x00000006f58b7c23 */ /* 0x000fe200080108c4 */
[C---:B-1----:R-:W-:Y:S01]  /*f190*/  HMMA.16816.F32 R12, R8.reuse, R20, R12 ;  /* 0x00000014080c723c */ /* 0x042fe2000000180c */
[----:B------:R-:W-:Y:S01]  /*f1a0*/  MUFU.EX2 R160, R160 ;  /* 0x000000a000a07308 */ /* 0x000fe20000000800 */
[-C--:B------:R-:W-:Y:S01]  /*f1b0*/  FMUL.FTZ R46, R138, R203.reuse ;  /* 0x000000cb8a2e7220 */ /* 0x080fe20000410000 */
[-C--:B------:R-:W-:Y:S01]  /*f1c0*/  FMUL.FTZ R56, R144, R204.reuse ;  /* 0x000000cc90387220 */ /* 0x080fe20000410000 */
[-C--:B------:R-:W-:Y:S01]  /*f1d0*/  FMUL.FTZ R57, R145, R204.reuse ;  /* 0x000000cc91397220 */ /* 0x080fe20000410000 */
[-C--:B------:R-:W-:Y:S01]  /*f1e0*/  FMUL.FTZ R58, R146, R203.reuse ;  /* 0x000000cb923a7220 */ /* 0x080fe20000410000 */
[-C--:B------:R-:W-:Y:S01]  /*f1f0*/  FMUL.FTZ R59, R147, R203.reuse ;  /* 0x000000cb933b7220 */ /* 0x080fe20000410000 */
[-C--:B------:R-:W-:Y:S01]  /*f200*/  FMUL.FTZ R140, R140, R204.reuse ;  /* 0x000000cc8c8c7220 */ /* 0x080fe20000410000 */
[C---:B------:R-:W-:Y:S01]  /*f210*/  HMMA.16816.F32 R20, R8.reuse, R22, R132 ;  /* 0x000000160814723c */ /* 0x040fe20000001884 */
[--C-:B------:R-:W-:Y:S01]  /*f220*/  FFMA.FTZ R132, R49, UR6, -R202.reuse ;  /* 0x0000000631847c23 */ /* 0x100fe200080108ca */
[----:B------:R1:W4:Y:S01]  /*f230*/  MUFU.EX2 R133, R48 ;  /* 0x0000003000857308 */ /* 0x0003220000000800 */
[----:B------:R-:W-:Y:S01]  /*f240*/  FFMA.FTZ R135, R51, UR6, -R202 ;  /* 0x0000000633877c23 */ /* 0x000fe200080108ca */
[----:B------:R-:W-:Y:S01]  /*f250*/  FFMA.FTZ R134, R251, UR6, -R196 ;  /* 0x00000006fb867c23 */ /* 0x000fe200080108c4 */
[-C--:B------:R-:W-:Y:S01]  /*f260*/  FMUL.FTZ R141, R141, R204.reuse ;  /* 0x000000cc8d8d7220 */ /* 0x080fe20000410000 */
[-C--:B------:R-:W-:Y:S01]  /*f270*/  FMUL.FTZ R142, R142, R203.reuse ;  /* 0x000000cb8e8e7220 */ /* 0x080fe20000410000 */
[-C--:B------:R-:W-:Y:S01]  /*f280*/  FMUL.FTZ R143, R143, R203.reuse ;  /* 0x000000cb8f8f7220 */ /* 0x080fe20000410000 */
[-C--:B------:R-:W-:Y:S01]  /*f290*/  FMUL.FTZ R156, R156, R204.reuse ;  /* 0x000000cc9c9c7220 */ /* 0x080fe20000410000 */
[-C--:B------:R-:W-:Y:S01]  /*f2a0*/  FMUL.FTZ R157, R157, R204.reuse ;  /* 0x000000cc9d9d7220 */ /* 0x080fe20000410000 */
[----:B------:R-:W-:Y:S01]  /*f2b0*/  MUFU.EX2 R132, R132 ;  /* 0x0000008400847308 */ /* 0x000fe20000000800 */
[-C--:B------:R-:W-:Y:S01]  /*f2c0*/  FMUL.FTZ R158, R158, R203.reuse ;  /* 0x000000cb9e9e7220 */ /* 0x080fe20000410000 */
[-C--:B------:R-:W-:Y:S01]  /*f2d0*/  FMUL.FTZ R159, R159, R203.reuse ;  /* 0x000000cb9f9f7220 */ /* 0x080fe20000410000 */
[-C--:B------:R-:W-:Y:S01]  /*f2e0*/  FMUL.FTZ R68, R148, R204.reuse ;  /* 0x000000cc94447220 */ /* 0x080fe20000410000 */
[-C--:B------:R-:W-:Y:S01]  /*f2f0*/  FMUL.FTZ R69, R149, R204.reuse ;  /* 0x000000cc95457220 */ /* 0x080fe20000410000 */
[-C--:B------:R-:W-:Y:S01]  /*f300*/  FMUL.FTZ R70, R150, R203.reuse ;  /* 0x000000cb96467220 */ /* 0x080fe20000410000 */
[-C--:B------:R-:W-:Y:S01]  /*f310*/  FMUL.FTZ R71, R151, R203.reuse ;  /* 0x000000cb97477220 */ /* 0x080fe20000410000 */
[-C--:B------:R-:W-:Y:S01]  /*f320*/  FMUL.FTZ R152, R152, R204.reuse ;  /* 0x000000cc98987220 */ /* 0x080fe20000410000 */
[----:B------:R-:W5:Y:S01]  /*f330*/  MUFU.EX2 R135, R135 ;  /* 0x0000008700877308 */ /* 0x000f620000000800 */
[----:B-1----:R-:W1:Y:S01]  /*f340*/  LDSM.16.MT88.4 R48, [R206] ;  /* 0x00000000ce30783b */ /* 0x002e620000004200 */
[----:B------:R-:W-:Y:S01]  /*f350*/  FMUL.FTZ R153, R153, R204 ;  /* 0x000000cc99997220 */ /* 0x000fe20000410000 */
[-C--:B------:R-:W-:Y:S01]  /*f360*/  FMUL.FTZ R154, R154, R203.reuse ;  /* 0x000000cb9a9a7220 */ /* 0x080fe20000410000 */
[-C--:B------:R-:W-:Y:S01]  /*f370*/  FMUL.FTZ R155, R155, R203.reuse ;  /* 0x000000cb9b9b7220 */ /* 0x080fe20000410000 */
[C---:B---3--:R-:W-:Y:S01]  /*f380*/  HMMA.16816.F32 R44, R8.reuse, R4, R44 ;  /* 0x00000004082c723c */ /* 0x048fe2000000182c */
[----:B----4-:R-:W-:Y:S01]  /*f390*/  F2FP.F16.F32.PACK_AB R72, R133, R160 ;  /* 0x000000a08548723e */ /* 0x010fe200000000ff */
[----:B------:R-:W-:Y:S01]  /*f3a0*/  FFMA.FTZ R138, R241, UR6, -R202 ;  /* 0x00000006f18a7c23 */ /* 0x000fe200080108ca */
[----:B------:R-:W-:Y:S01]  /*f3b0*/  MUFU.EX2 R134, R134 ;  /* 0x0000008600867308 */ /* 0x000fe20000000800 */
[--C-:B------:R-:W-:Y:S01]  /*f3c0*/  FFMA.FTZ R145, R209, UR6, -R196.reuse ;  /* 0x00000006d1917c23 */ /* 0x100fe200080108c4 */
[--C-:B------:R-:W-:Y:S01]  /*f3d0*/  FFMA.FTZ R144, R219, UR6, -R196.reuse ;  /* 0x00000006db907c23 */ /* 0x100fe200080108c4 */
[----:B------:R-:W-:Y:S01]  /*f3e0*/  FFMA.FTZ R147, R217, UR6, -R196 ;  /* 0x00000006d9937c23 */ /* 0x000fe200080108c4 */
[--C-:B------:R-:W-:Y:S01]  /*f3f0*/  FFMA.FTZ R146, R207, UR6, -R202.reuse ;  /* 0x00000006cf927c23 */ /* 0x100fe200080108ca */
[C---:B--2---:R-:W-:Y:S01]  /*f400*/  HMMA.16816.F32 R56, R8.reuse, R40, R56 ;  /* 0x000000280838723c */ /* 0x044fe20000001838 */
[--C-:B------:R-:W-:Y:S01]  /*f410*/  FFMA.FTZ R149, R25, UR6, -R202.reuse ;  /* 0x0000000619957c23 */ /* 0x100fe200080108ca */
[--C-:B------:R-:W-:Y:S01]  /*f420*/  FFMA.FTZ R148, R24, UR6, -R202.reuse ;  /* 0x0000000618947c23 */ /* 0x100fe200080108ca */
[----:B------:R-:W2:Y:S01]  /*f430*/  MUFU.EX2 R137, R137 ;  /* 0x0000008900897308 */ /* 0x000ea20000000800 */
[----:B-----5:R-:W-:Y:S01]  /*f440*/  F2FP.F16.F32.PACK_AB R74, R135, R132 ;  /* 0x00000084874a723e */ /* 0x020fe200000000ff */
[----:B------:R-:W-:Y:S01]  /*f450*/  FFMA.FTZ R151, R33, UR6, -R202 ;  /* 0x0000000621977c23 */ /* 0x000fe200080108ca */
[----:B------:R-:W-:Y:S01]  /*f460*/  FFMA.FTZ R150, R26, UR6, -R196 ;  /* 0x000000061a967c23 */ /* 0x000fe200080108c4 */
[----:B------:R-:W-:Y:S01]  /*f470*/  FFMA.FTZ R200, R239, R204, R200 ;  /* 0x000000ccefc87223 */ /* 0x000fe200000100c8 */
[C---:B------:R-:W-:Y:S01]  /*f480*/  HMMA.16816.F32 R4, R8.reuse, R6, R140 ;  /* 0x000000060804723c */ /* 0x040fe2000000188c */
[--C-:B------:R-:W-:Y:S01]  /*f490*/  FFMA.FTZ R141, R243, UR6, -R202.reuse ;  /* 0x00000006f38d7c23 */ /* 0x100fe200080108ca */
[--C-:B------:R-:W-:Y:S01]  /*f4a0*/  FFMA.FTZ R140, R237, UR6, -R202.reuse ;  /* 0x00000006ed8c7c23 */ /* 0x100fe200080108ca */
[----:B------:R-:W-:Y:S01]  /*f4b0*/  MUFU.EX2 R136, R136 ;  /* 0x0000008800887308 */ /* 0x000fe20000000800 */
[----:B------:R-:W-:Y:S01]  /*f4c0*/  FFMA.FTZ R143, R229, UR6, -R202 ;  /* 0x00000006e58f7c23 */ /* 0x000fe200080108ca */
[----:B------:R-:W-:Y:S01]  /*f4d0*/  FFMA.FTZ R142, R211, UR6, -R196 ;  /* 0x00000006d38e7c23 */ /* 0x000fe200080108c4 */
[----:B------:R-:W-:Y:S01]  /*f4e0*/  FFMA.FTZ R195, R240, R203, R195 ;  /* 0x000000cbf0c37223 */ /* 0x000fe200000100c3 */
[----:B------:R-:W-:Y:S01]  /*f4f0*/  FADD.FTZ R199, R199, R200 ;  /* 0x000000c8c7c77221 */ /* 0x000fe20000010000 */
[----:B------:R-:W-:Y:S01]  /*f500*/  HMMA.16816.F32 R40, R8, R42, R156 ;  /* 0x0000002a0828723c */ /* 0x000fe2000000189c */
[----:B------:R-:W-:Y:S01]  /*f510*/  LDSM.16.MT88.4 R156, [R205+0x7800] ;  /* 0x00780000cd9c783b */ /* 0x000fe20000004200 */
[----:B------:R-:W-:Y:S01]  /*f520*/  FADD.FTZ R194, R194, R195 ;  /* 0x000000c3c2c27221 */ /* 0x000fe20000010000 */
[----:B------:R-:W3:Y:S01]  /*f530*/  MUFU.EX2 R139, R139 ;  /* 0x0000008b008b7308 */ /* 0x000ee20000000800 */
[----:B--2---:R-:W-:Y:S01]  /*f540*/  F2FP.F16.F32.PACK_AB R73, R137, R134 ;  /* 0x000000868949723e */ /* 0x004fe200000000ff */
[----:B------:R-:W-:Y:S01]  /*f550*/  FADD.FTZ R198, R198, R199 ;  /* 0x000000c7c6c67221 */ /* 0x000fe20000010000 */
[----:B------:R-:W-:Y:S01]  /*f560*/  FFMA.FTZ R239, R186, UR6, -R202 ;  /* 0x00000006baef7c23 */ /* 0x000fe200080108ca */
[----:B------:R-:W-:-:S02]  /*f570*/  PLOP3.LUT P1, PT, PT, PT, UP0, 0x80, 0x8 ;  /* 0x000000000008781c */ /* 0x000fc40003f2f008 */
[----:B------:R-:W-:Y:S02]  /*f580*/  FADD.FTZ R197, R197, R198 ;  /* 0x000000c6c5c57221 */ /* 0x000fe40000010000 */
[----:B------:R-:W-:Y:S01]  /*f590*/  MUFU.EX2 R141, R141 ;  /* 0x0000008d008d7308 */ /* 0x000fe20000000800 */
[----:B-1----:R-:W-:Y:S01]  /*f5a0*/  HMMA.16816.F32 R68, R8, R48, R68 ;  /* 0x000000300844723c */ /* 0x002fe20000001844 */
[----:B------:R-:W-:-:S04]  /*f5b0*/  FADD.FTZ R160, R160, R197 ;  /* 0x000000c5a0a07221 */ /* 0x000fc80000010000 */
[----:B------:R-:W-:Y:S02]  /*f5c0*/  FADD.FTZ R133, R133, R160 ;  /* 0x000000a085857221 */ /* 0x000fe40000010000 */
[----:B------:R-:W1:Y:S01]  /*f5d0*/  MUFU.EX2 R138, R138 ;  /* 0x0000008a008a7308 */ /* 0x000e620000000800 */
[----:B------:R-:W-:Y:S01]  /*f5e0*/  HMMA.16816.F32 R8, R8, R50, R152 ;  /* 0x000000320808723c */ /* 0x000fe20000001898 */
[----:B------:R-:W2:Y:S01]  /*f5f0*/  LDSM.16.MT88.4 R48, [R205+0x800] ;  /* 0x00080000cd30783b */ /* 0x000ea20000004200 */
[----:B---3--:R-:W-:Y:S01]  /*f600*/  F2FP.F16.F32.PACK_AB R75, R139, R136 ;  /* 0x000000888b4b723e */ /* 0x008fe200000000ff */
[--C-:B------:R-:W-:Y:S01]  /*f610*/  FFMA.FTZ R153, R27, UR6, -R196.reuse ;  /* 0x000000061b997c23 */ /* 0x100fe200080108c4 */
[--C-:B------:R-:W-:Y:S01]  /*f620*/  FFMA.FTZ R152, R32, UR6, -R196.reuse ;  /* 0x0000000620987c23 */ /* 0x100fe200080108c4 */
[----:B------:R-:W-:Y:S01]  /*f630*/  FFMA.FTZ R155, R35, UR6, -R196 ;  /* 0x00000006239b7c23 */ /* 0x000fe200080108c4 */
[----:B------:R-:W-:Y:S01]  /*f640*/  LDSM.16.MT88.4 R24, [R0+0xb800] ;  /* 0x00b800000018783b */ /* 0x000fe20000004200 */
[----:B------:R-:W-:Y:S02]  /*f650*/  MUFU.EX2 R140, R140 ;  /* 0x0000008c008c7308 */ /* 0x000fe40000000800 */
[C---:B------:R-:W-:Y:S06]  /*f660*/  HMMA.16816.F32 R12, R72.reuse, R60, R12 ;  /* 0x0000003c480c723c */ /* 0x040fec000000180c */
[----:B------:R-:W-:Y:S02]  /*f670*/  MUFU.EX2 R143, R143 ;  /* 0x0000008f008f7308 */ /* 0x000fe40000000800 */
        /* <DEDUP_REMOVED lines=8> */
[C---:B--2---:R-:W-:Y:S06]  /*f700*/  HMMA.16816.F32 R56, R72.reuse, R48, R56 ;  /* 0x000000304838723c */ /* 0x044fec0000001838 */
[----:B------:R-:W2:Y:S02]  /*f710*/  MUFU.EX2 R147, R147 ;  /* 0x0000009300937308 */ /* 0x000ea40000000800 */
[C---:B------:R-:W-:Y:S01]  /*f720*/  HMMA.16816.F32 R40, R72.reuse, R50, R40 ;  /* 0x000000324828723c */ /* 0x040fe20000001828 */
[----:B------:R-:W5:Y:S05]  /*f730*/  LDSM.16.MT88.4 R48, [R205+0x1000] ;  /* 0x00100000cd30783b */ /* 0x000f6a0000004200 */
[----:B------:R-:W-:Y:S02]  /*f740*/  MUFU.EX2 R146, R146 ;  /* 0x0000009200927308 */ /* 0x000fe40000000800 */
[C---:B------:R-:W-:Y:S06]  /*f750*/  HMMA.16816.F32 R68, R72.reuse, R76, R68 ;  /* 0x0000004c4844723c */ /* 0x040fec0000001844 */
[----:B------:R-:W5:Y:S02]  /*f760*/  MUFU.EX2 R149, R149 ;  /* 0x0000009500957308 */ /* 0x000f640000000800 */
[----:B------:R-:W-:Y:S01]  /*f770*/  HMMA.16816.F32 R8, R72, R78, R8 ;  /* 0x0000004e4808723c */ /* 0x000fe20000001808 */
[----:B-1----:R-:W-:Y:S01]  /*f780*/  F2FP.F16.F32.PACK_AB R72, R138, R141 ;  /* 0x0000008d8a48723e */ /* 0x002fe200000000ff */
[----:B------:R-:W1:Y:S01]  /*f790*/  LDSM.16.MT88.4 R76, [R206+0x1000] ;  /* 0x00100000ce4c783b */ /* 0x000e620000004200 */
[----:B----4-:R-:W-:-:S02]  /*f7a0*/  F2FP.F16.F32.PACK_AB R73, R145, R142 ;  /* 0x0000008e9149723e */ /* 0x010fc400000000ff */
[----:B------:R-:W-:Y:S01]  /*f7b0*/  F2FP.F16.F32.PACK_AB R74, R143, R140 ;  /* 0x0000008c8f4a723e */ /* 0x000fe200000000ff */
[----:B------:R-:W-:Y:S01]  /*f7c0*/  MUFU.EX2 R148, R148 ;  /* 0x0000009400947308 */ /* 0x000fe20000000800 */
[----:B--2---:R-:W-:-:S07]  /*f7d0*/  F2FP.F16.F32.PACK_AB R75, R147, R144 ;  /* 0x00000090934b723e */ /* 0x004fce00000000ff */
[C---:B---3--:R-:W-:Y:S01]  /*f7e0*/  HMMA.16816.F32 R12, R72.reuse, R60, R12 ;  /* 0x0000003c480c723c */ /* 0x048fe2000000180c */
[----:B------:R-:W2:Y:S07]  /*f7f0*/  MUFU.EX2 R151, R151 ;  /* 0x0000009700977308 */ /* 0x000eae0000000800 */
[C---:B------:R-:W-:Y:S01]  /*f800*/  HMMA.16816.F32 R20, R72.reuse, R62, R20 ;  /* 0x0000003e4814723c */ /* 0x040fe20000001814 */
[----:B------:R-:W3:Y:S01]  /*f810*/  LDSM.16.MT88.4 R60, [R201+0xb800] ;  /* 0x00b80000c93c783b */ /* 0x000ee20000004200 */
[----:B------:R-:W-:Y:S06]  /*f820*/  MUFU.EX2 R150, R150 ;  /* 0x0000009600967308 */ /* 0x000fec0000000800 */
[C---:B-----5:R-:W-:Y:S01]  /*f830*/  HMMA.16816.F32 R44, R72.reuse, R64, R44 ;  /* 0x00000040482c723c */ /* 0x060fe2000000182c */
[----:B------:R-:W-:Y:S01]  /*f840*/  F2FP.F16.F32.PACK_AB R64, R149, R146 ;  /* 0x000000929540723e */ /* 0x000fe200000000ff */
[----:B------:R-:W4:Y:S06]  /*f850*/  MUFU.EX2 R153, R153 ;  /* 0x0000009900997308 */ /* 0x000f2c0000000800 */
[C---:B------:R-:W-:Y:S01]  /*f860*/  HMMA.16816.F32 R4, R72.reuse, R66, R4 ;  /* 0x000000424804723c */ /* 0x040fe20000001804 */
[----:B--2---:R-:W-:Y:S01]  /*f870*/  F2FP.F16.F32.PACK_AB R66, R151, R148 ;  /* 0x000000949742723e */ /* 0x004fe200000000ff */
[----:B------:R-:W-:Y:S06]  /*f880*/  MUFU.EX2 R152, R152 ;  /* 0x0000009800987308 */ /* 0x000fec0000000800 */
[----:B------:R-:W-:Y:S02]  /*f890*/  HMMA.16816.F32 R56, R72, R48, R56 ;  /* 0x000000304838723c */ /* 0x000fe40000001838 */
[----:B------:R-:W2:Y:S01]  /*f8a0*/  MUFU.EX2 R155, R155 ;  /* 0x0000009b009b7308 */ /* 0x000ea20000000800 */
[----:B----4-:R-:W-:-:S05]  /*f8b0*/  F2FP.F16.F32.PACK_AB R65, R153, R150 ;  /* 0x000000969941723e */ /* 0x010fca00000000ff */
[C---:B------:R-:W-:Y:S01]  /*f8c0*/  HMMA.16816.F32 R40, R72.reuse, R50, R40 ;  /* 0x000000324828723c */ /* 0x040fe20000001828 */
[----:B------:R-:W4:Y:S01]  /*f8d0*/  LDSM.16.MT88.4 R48, [R205+0x1800] ;  /* 0x00180000cd30783b */ /* 0x000f220000004200 */
[----:B------:R-:W-:Y:S06]  /*f8e0*/  MUFU.EX2 R52, R52 ;  /* 0x0000003400347308 */ /* 0x000fec0000000800 */
[----:B-1----:R-:W-:Y:S01]  /*f8f0*/  HMMA.16816.F32 R68, R72, R76, R68 ;  /* 0x0000004c4844723c */ /* 0x002fe20000001844 */
[--C-:B------:R-:W-:Y:S01]  /*f900*/  FFMA.FTZ R76, R39, UR6, -R196.reuse ;  /* 0x00000006274c7c23 */ /* 0x100fe200080108c4 */
[----:B------:R-:W-:Y:S01]  /*f910*/  MUFU.EX2 R55, R55 ;  /* 0x0000003700377308 */ /* 0x000fe20000000800 */
[----:B--2---:R-:W-:Y:S01]  /*f920*/  F2FP.F16.F32.PACK_AB R67, R155, R152 ;  /* 0x000000989b43723e */ /* 0x004fe200000000ff */
[----:B------:R-:W-:-:S04]  /*f930*/  FFMA.FTZ R77, R171, UR6, -R196 ;  /* 0x00000006ab4d7c23 */ /* 0x000fc800080108c4 */
[----:B------:R-:W-:Y:S01]  /*f940*/  HMMA.16816.F32 R8, R72, R78, R8 ;  /* 0x0000004e4808723c */ /* 0x000fe20000001808 */
[----:B------:R-:W-:Y:S01]  /*f950*/  FFMA.FTZ R73, R17, UR6, -R202 ;  /* 0x0000000611497c23 */ /* 0x000fe200080108ca */
[----:B------:R1:W-:Y:S01]  /*f960*/  MUFU.EX2 R72, R16 ;  /* 0x0000001000487308 */ /* 0x0003e20000000800 */
[--C-:B------:R-:W-:Y:S01]  /*f970*/  FFMA.FTZ R74, R36, UR6, -R196.reuse ;  /* 0x00000006244a7c23 */ /* 0x100fe200080108c4 */
[----:B------:R-:W-:Y:S01]  /*f980*/  FFMA.FTZ R75, R37, UR6, -R196 ;  /* 0x00000006254b7c23 */ /* 0x000fe200080108c4 */
[----:B------:R-:W-:Y:S01]  /*f990*/  FFMA.FTZ R36, R28, UR6, -R202 ;  /* 0x000000061c247c23 */ /* 0x000fe200080108ca */
[--C-:B------:R-:W-:Y:S01]  /*f9a0*/  FFMA.FTZ R78, R166, UR6, -R196.reuse ;  /* 0x00000006a64e7c23 */ /* 0x100fe200080108c4 */
[----:B------:R-:W-:Y:S01]  /*f9b0*/  FFMA.FTZ R79, R167, UR6, -R196 ;  /* 0x00000006a74f7c23 */ /* 0x000fe200080108c4 */
[----:B---3--:R-:W-:Y:S01]  /*f9c0*/  HMMA.16816.F32 R12, R64, R60, R12 ;  /* 0x0000003c400c723c */ /* 0x008fe2000000180c */
[--C-:B------:R-:W-:Y:S01]  /*f9d0*/  FFMA.FTZ R60, R34, UR6, -R202.reuse ;  /* 0x00000006223c7c23 */ /* 0x100fe200080108ca */
[--C-:B------:R-:W-:Y:S01]  /*f9e0*/  FFMA.FTZ R61, R29, UR6, -R202.reuse ;  /* 0x000000061d3d7c23 */ /* 0x100fe200080108ca */
[----:B------:R-:W2:Y:S01]  /*f9f0*/  LDSM.16.MT88.4 R32, [R206+0x1800] ;  /* 0x00180000ce20783b */ /* 0x000ea20000004200 */
[----:B------:R-:W3:Y:S01]  /*fa00*/  MUFU.EX2 R73, R73 ;  /* 0x0000004900497308 */ /* 0x000ee20000000800 */
[----:B------:R-:W-:-:S03]  /*fa10*/  FFMA.FTZ R167, R181, UR6, -R202 ;  /* 0x00000006b5a77c23 */ /* 0x000fc600080108ca */
[C---:B------:R-:W-:Y:S01]  /*fa20*/  HMMA.16816.F32 R20, R64.reuse, R62, R20 ;  /* 0x0000003e4014723c */ /* 0x040fe20000001814 */
[--C-:B------:R-:W-:Y:S01]  /*fa30*/  FFMA.FTZ R62, R18, UR6, -R196.reuse ;  /* 0x00000006123e7c23 */ /* 0x100fe200080108c4 */
[----:B------:R-:W-:Y:S02]  /*fa40*/  FFMA.FTZ R63, R19, UR6, -R196 ;  /* 0x00000006133f7c23 */ /* 0x000fe400080108c4 */
[----:B-1----:R-:W1:Y:S01]  /*fa50*/  LDSM.16.MT88.4 R16, [R0+0xc000] ;  /* 0x00c000000010783b */ /* 0x002e620000004200 */
[----:B------:R-:W-:Y:S03]  /*fa60*/  MUFU.EX2 R60, R60 ;  /* 0x0000003c003c7308 */ /* 0x000fe60000000800 */
[C---:B------:R-:W-:Y:S05]  /*fa70*/  HMMA.16816.F32 R44, R64.reuse, R24, R44 ;  /* 0x00000018402c723c */ /* 0x040fea000000182c */
[----:B------:R-:W5:Y:S03]  /*fa80*/  MUFU.EX2 R61, R61 ;  /* 0x0000003d003d7308 */ /* 0x000f660000000800 */
[C---:B------:R-:W-:Y:S01]  /*fa90*/  HMMA.16816.F32 R4, R64.reuse, R26, R4 ;  /* 0x0000001a4004723c */ /* 0x040fe20000001804 */
[----:B------:R-:W1:Y:S04]  /*faa0*/  LDSM.16.MT88.4 R24, [R201+0xc000] ;  /* 0x00c00000c918783b */ /* 0x000e680000004200 */
[----:B------:R-:W-:Y:S03]  /*fab0*/  MUFU.EX2 R62, R62 ;  /* 0x0000003e003e7308 */ /* 0x000fe60000000800 */
[----:B----4-:R-:W-:Y:S01]  /*fac0*/  HMMA.16816.F32 R56, R64, R48, R56 ;  /* 0x000000304038723c */ /* 0x010fe20000001838 */
[----:B---3--:R-:W-:-:S04]  /*fad0*/  F2FP.F16.F32.PACK_AB R48, R73, R72 ;  /* 0x000000484930723e */ /* 0x008fc800000000ff */
[----:B------:R-:W3:Y:S03]  /*fae0*/  MUFU.EX2 R63, R63 ;  /* 0x0000003f003f7308 */ /* 0x000ee60000000800 */
[----:B------:R-:W-:Y:S01]  /*faf0*/  HMMA.16816.F32 R40, R64, R50, R40 ;  /* 0x000000324028723c */ /* 0x000fe20000001828 */
[----:B-----5:R-:W-:-:S04]  /*fb00*/  F2FP.F16.F32.PACK_AB R50, R61, R60 ;  /* 0x0000003c3d32723e */ /* 0x020fc800000000ff */
[----:B------:R-:W-:Y:S03]  /*fb10*/  MUFU.EX2 R74, R74 ;  /* 0x0000004a004a7308 */ /* 0x000fe60000000800 */
[C---:B--2---:R-:W-:Y:S05]  /*fb20*/  HMMA.16816.F32 R68, R64.reuse, R32, R68 ;  /* 0x000000204044723c */ /* 0x044fea0000001844 */
[----:B------:R-:W2:Y:S01]  /*fb30*/  MUFU.EX2 R75, R75 ;  /* 0x0000004b004b7308 */ /* 0x000ea20000000800 */
[----:B---3--:R-:W-:Y:S02]  /*fb40*/  F2FP.F16.F32.PACK_AB R49, R63, R62 ;  /* 0x0000003e3f31723e */ /* 0x008fe400000000ff */
[----:B------:R-:W-:Y:S01]  /*fb50*/  HMMA.16816.F32 R8, R64, R34, R8 ;  /* 0x000000224008723c */ /* 0x000fe20000001808 */
[--C-:B------:R-:W-:Y:S01]  /*fb60*/  FFMA.FTZ R65, R31, UR6, -R202.reuse ;  /* 0x000000061f417c23 */ /* 0x100fe200080108ca */
[----:B------:R-:W-:Y:S01]  /*fb70*/  FFMA.FTZ R66, R30, UR6, -R202 ;  /* 0x000000061e427c23 */ /* 0x000fe200080108ca */
[----:B------:R-:W3:Y:S01]  /*fb80*/  LDSM.16.MT88.4 R32, [R205+0x2000] ;  /* 0x00200000cd20783b */ /* 0x000ee20000004200 */
[----:B------:R-:W-:Y:S01]  /*fb90*/  FFMA.FTZ R67, R38, UR6, -R196 ;  /* 0x0000000626437c23 */ /* 0x000fe200080108c4 */
[----:B------:R4:W-:Y:S02]  /*fba0*/  MUFU.EX2 R64, R36 ;  /* 0x0000002400407308 */ /* 0x0009e40000000800 */
[----:B------:R-:W5:Y:S06]  /*fbb0*/  LDSM.16.MT88.4 R28, [R206+0x2000] ;  /* 0x00200000ce1c783b */ /* 0x000f6c0000004200 */
[----:B------:R-:W3:Y:S01]  /*fbc0*/  MUFU.EX2 R65, R65 ;  /* 0x0000004100417308 */ /* 0x000ee20000000800 */
[----:B--2---:R-:W-:-:S07]  /*fbd0*/  F2FP.F16.F32.PACK_AB R51, R75, R74 ;  /* 0x0000004a4b33723e */ /* 0x004fce00000000ff */
[C---:B-1----:R-:W-:Y:S01]  /*fbe0*/  HMMA.16816.F32 R44, R48.reuse, R16, R44 ;  /* 0x00000010302c723c */ /* 0x042fe2000000182c */
[----:B------:R-:W-:Y:S01]  /*fbf0*/  MUFU.EX2 R66, R66 ;  /* 0x0000004200427308 */ /* 0x000fe20000000800 */
[----:B----4-:R-:W-:Y:S06]  /*fc00*/  LDSM.16.MT88.4 R36, [R206+0x2800] ;  /* 0x00280000ce24783b */ /* 0x010fec0000004200 */
[C---:B------:R-:W-:Y:S01]  /*fc10*/  HMMA.16816.F32 R4, R48.reuse, R18, R4 ;  /* 0x000000123004723c */ /* 0x040fe20000001804 */
[----:B------:R-:W1:Y:S01]  /*fc20*/  LDSM.16.MT88.4 R16, [R201+0xc800] ;  /* 0x00c80000c910783b */ /* 0x000e620000004200 */
[----:B------:R-:W-:Y:S06]  /*fc30*/  MUFU.EX2 R67, R67 ;  /* 0x0000004300437308 */ /* 0x000fec0000000800 */
[C---:B------:R-:W-:Y:S02]  /*fc40*/  HMMA.16816.F32 R12, R48.reuse, R24, R12 ;  /* 0x00000018300c723c */ /* 0x040fe4000000180c */
[----:B------:R-:W2:Y:S06]  /*fc50*/  MUFU.EX2 R76, R76 ;  /* 0x0000004c004c7308 */ /* 0x000eac0000000800 */
[C---:B------:R-:W-:Y:S01]  /*fc60*/  HMMA.16816.F32 R20, R48.reuse, R26, R20 ;  /* 0x0000001a3014723c */ /* 0x040fe20000001814 */
[----:B------:R-:W4:Y:S01]  /*fc70*/  LDSM.16.MT88.4 R24, [R0+0xc800] ;  /* 0x00c800000018783b */ /* 0x000f220000004200 */
[----:B------:R-:W-:Y:S06]  /*fc80*/  MUFU.EX2 R77, R77 ;  /* 0x0000004d004d7308 */ /* 0x000fec0000000800 */
[----:B---3--:R-:W-:Y:S01]  /*fc90*/  HMMA.16816.F32 R56, R48, R32, R56 ;  /* 0x000000203038723c */ /* 0x008fe20000001838 */
[----:B------:R-:W-:Y:S01]  /*fca0*/  F2FP.F16.F32.PACK_AB R32, R65, R64 ;  /* 0x000000404120723e */ /* 0x000fe200000000ff */
[----:B------:R-:W-:Y:S01]  /*fcb0*/  MUFU.EX2 R78, R78 ;  /* 0x0000004e004e7308 */ /* 0x000fe20000000800 */
[----:B--2---:R-:W-:-:S05]  /*fcc0*/  F2FP.F16.F32.PACK_AB R33, R76, R67 ;  /* 0x000000434c21723e */ /* 0x004fca00000000ff */
[----:B------:R-:W-:Y:S01]  /*fcd0*/  HMMA.16816.F32 R40, R48, R34, R40 ;  /* 0x000000223028723c */ /* 0x000fe20000001828 */
[----:B------:R-:W-:Y:S01]  /*fce0*/  F2FP.F16.F32.PACK_AB R34, R53, R66 ;  /* 0x000000423522723e */ /* 0x000fe200000000ff */
[----:B------:R-:W-:Y:S01]  /*fcf0*/  MUFU.EX2 R79, R79 ;  /* 0x0000004f004f7308 */ /* 0x000fe20000000800 */
[----:B------:R-:W-:-:S05]  /*fd00*/  F2FP.F16.F32.PACK_AB R35, R55, R52 ;  /* 0x000000343723723e */ /* 0x000fca00000000ff */
[C---:B-----5:R-:W-:Y:S02]  /*fd10*/  HMMA.16816.F32 R68, R48.reuse, R28, R68 ;  /* 0x0000001c3044723c */ /* 0x060fe40000001844 */
[----:B------:R-:W-:Y:S06]  /*fd20*/  MUFU.EX2 R128, R128 ;  /* 0x0000008000807308 */ /* 0x000fec0000000800 */
[----:B------:R-:W-:Y:S01]  /*fd30*/  HMMA.16816.F32 R8, R48, R30, R8 ;  /* 0x0000001e3008723c */ /* 0x000fe20000001808 */
[----:B------:R-:W2:Y:S01]  /*fd40*/  LDSM.16.MT88.4 R28, [R205+0x2800] ;  /* 0x00280000cd1c783b */ /* 0x000ea20000004200 */
[----:B------:R3:W-:Y:S01]  /*fd50*/  MUFU.EX2 R48, R54 ;  /* 0x0000003600307308 */ /* 0x0007e20000000800 */
[--C-:B------:R-:W-:Y:S01]  /*fd60*/  FFMA.FTZ R49, R169, UR6, -R202.reuse ;  /* 0x00000006a9317c23 */ /* 0x100fe200080108ca */
[--C-:B------:R-:W-:Y:S01]  /*fd70*/  FFMA.FTZ R50, R164, UR6, -R202.reuse ;  /* 0x00000006a4327c23 */ /* 0x100fe200080108ca */
[--C-:B------:R-:W-:Y:S01]  /*fd80*/  FFMA.FTZ R51, R165, UR6, -R202.reuse ;  /* 0x00000006a5337c23 */ /* 0x100fe200080108ca */
[----:B------:R-:W-:-:S02]  /*fd90*/  FFMA.FTZ R165, R177, UR6, -R202 ;  /* 0x00000006b1a57c23 */ /* 0x000fc400080108ca */
[C---:B-1----:R-:W-:Y:S02]  /*fda0*/  HMMA.16816.F32 R12, R32.reuse, R16, R12 ;  /* 0x00000010200c723c */ /* 0x042fe4000000180c */
[----:B------:R-:W1:Y:S06]  /*fdb0*/  MUFU.EX2 R49, R49 ;  /* 0x0000003100317308 */ /* 0x000e6c0000000800 */
[----:B------:R-:W-:Y:S01]  /*fdc0*/  HMMA.16816.F32 R20, R32, R18, R20 ;  /* 0x000000122014723c */ /* 0x000fe20000001814 */
[----:B------:R-:W5:Y:S01]  /*fdd0*/  LDSM.16.MT88.4 R16, [R201+0xd000] ;  /* 0x00d00000c910783b */ /* 0x000f620000004200 */
[----:B------:R-:W-:Y:S01]  /*fde0*/  MUFU.EX2 R50, R50 ;  /* 0x0000003200327308 */ /* 0x000fe20000000800 */
[----:B---3--:R-:W-:-:S05]  /*fdf0*/  FFMA.FTZ R54, R170, UR6, -R196 ;  /* 0x00000006aa367c23 */ /* 0x008fca00080108c4 */
[C---:B----4-:R-:W-:Y:S02]  /*fe00*/  HMMA.16816.F32 R44, R32.reuse, R24, R44 ;  /* 0x00000018202c723c */ /* 0x050fe4000000182c */
[----:B------:R-:W-:Y:S06]  /*fe10*/  MUFU.EX2 R51, R51 ;  /* 0x0000003300337308 */ /* 0x000fec0000000800 */
[C---:B------:R-:W-:Y:S01]  /*fe20*/  HMMA.16816.F32 R4, R32.reuse, R26, R4 ;  /* 0x0000001a2004723c */ /* 0x040fe20000001804 */
[----:B------:R-:W3:Y:S01]  /*fe30*/  LDSM.16.MT88.4 R24, [R0+0xd000] ;  /* 0x00d000000018783b */ /* 0x000ee20000004200 */
[----:B------:R-:W4:Y:S06]  /*fe40*/  MUFU.EX2 R54, R54 ;  /* 0x0000003600367308 */ /* 0x000f2c0000000800 */
[C---:B------:R-:W-:Y:S02]  /*fe50*/  HMMA.16816.F32 R68, R32.reuse, R36, R68 ;  /* 0x000000242044723c */ /* 0x040fe40000001844 */
[----:B------:R-:W3:Y:S06]  /*fe60*/  MUFU.EX2 R129, R129 ;  /* 0x0000008100817308 */ /* 0x000eec0000000800 */
[C---:B--2---:R-:W-:Y:S02]  /*fe70*/  HMMA.16816.F32 R56, R32.reuse, R28, R56 ;  /* 0x0000001c2038723c */ /* 0x044fe40000001838 */
[----:B------:R-:W-:Y:S06]  /*fe80*/  MUFU.EX2 R124, R124 ;  /* 0x0000007c007c7308 */ /* 0x000fec0000000800 */
[C---:B------:R-:W-:Y:S01]  /*fe90*/  HMMA.16816.F32 R40, R32.reuse, R30, R40 ;  /* 0x0000001e2028723c */ /* 0x040fe20000001828 */
[----:B------:R-:W2:Y:S01]  /*fea0*/  LDSM.16.MT88.4 R28, [R205+0x3000] ;  /* 0x00300000cd1c783b */ /* 0x000ea20000004200 */
[----:B------:R-:W-:Y:S06]  /*feb0*/  MUFU.EX2 R125, R125 ;  /* 0x0000007d007d7308 */ /* 0x000fec0000000800 */
[----:B------:R-:W-:Y:S01]  /*fec0*/  HMMA.16816.F32 R8, R32, R38, R8 ;  /* 0x000000262008723c */ /* 0x000fe20000001808 */
[----:B-1----:R-:W-:Y:S01]  /*fed0*/  F2FP.F16.F32.PACK_AB R32, R49, R48 ;  /* 0x000000303120723e */ /* 0x002fe200000000ff */
[----:B------:R-:W1:Y:S01]  /*fee0*/  LDSM.16.MT88.4 R36, [R206+0x3000] ;  /* 0x00300000ce24783b */ /* 0x000e620000004200 */
[----:B----4-:R-:W-:Y:S01]  /*fef0*/  F2FP.F16.F32.PACK_AB R33, R77, R54 ;  /* 0x000000364d21723e */ /* 0x010fe200000000ff */
[----:B------:R-:W-:Y:S01]  /*ff00*/  MUFU.EX2 R130, R130 ;  /* 0x0000008200827308 */ /* 0x000fe20000000800 */
[----:B------:R-:W-:-:S02]  /*ff10*/  F2FP.F16.F32.PACK_AB R34, R51, R50 ;  /* 0x000000323322723e */ /* 0x000fc400000000ff */
[----:B------:R-:W-:-:S05]  /*ff20*/  F2FP.F16.F32.PACK_AB R35, R79, R78 ;  /* 0x0000004e4f23723e */ /* 0x000fca00000000ff */
[----:B------:R-:W4:Y:S02]  /*ff30*/  MUFU.EX2 R131, R131 ;  /* 0x0000008300837308 */ /* 0x000f240000000800 */
[C---:B-----5:R-:W-:Y:S06]  /*ff40*/  HMMA.16816.F32 R12, R32.reuse, R16, R12 ;  /* 0x00000010200c723c */ /* 0x060fec000000180c */
[----:B------:R-:W-:Y:S02]  /*ff50*/  MUFU.EX2 R126, R126 ;  /* 0x0000007e007e7308 */ /* 0x000fe40000000800 */
[C---:B------:R-:W-:Y:S01]  /*ff60*/  HMMA.16816.F32 R20, R32.reuse, R18, R20 ;  /* 0x000000122014723c */ /* 0x040fe20000001814 */
[----:B------:R-:W5:Y:S05]  /*ff70*/  LDSM.16.MT88.4 R16, [R201+0xd800] ;  /* 0x00d80000c910783b */ /* 0x000f6a0000004200 */
[----:B------:R-:W4:Y:S02]  /*ff80*/  MUFU.EX2 R127, R127 ;  /* 0x0000007f007f7308 */ /* 0x000f240000000800 */
[C---:B---3--:R-:W-:Y:S06]  /*ff90*/  HMMA.16816.F32 R44, R32.reuse, R24, R44 ;  /* 0x00000018202c723c */ /* 0x048fec000000182c */
[----:B------:R-:W-:Y:S02]  /*ffa0*/  MUFU.EX2 R120, R120 ;  /* 0x0000007800787308 */ /* 0x000fe40000000800 */
[C---:B------:R-:W-:Y:S01]  /*ffb0*/  HMMA.16816.F32 R4, R32.reuse, R26, R4 ;  /* 0x0000001a2004723c */ /* 0x040fe20000001804 */
[----:B------:R-:W3:Y:S05]  /*ffc0*/  LDSM.16.MT88.4 R24, [R0+0xd800] ;  /* 0x00d800000018783b */ /* 0x000eea0000004200 */
[----:B------:R-:W3:Y:S02]  /*ffd0*/  MUFU.EX2 R121, R121 ;  /* 0x0000007900797308 */ /* 0x000ee40000000800 */
[C---:B--2---:R-:W-:Y:S06]  /*ffe0*/  HMMA.16816.F32 R56, R32.reuse, R28, R56 ;  /* 0x0000001c2038723c */ /* 0x044fec0000001838 */
[----:B------:R-:W-:Y:S02]  /*fff0*/  MUFU.EX2 R116, R116 ;  /* 0x0000007400747308 */ /* 0x000fe40000000800 */
[C---:B------:R-:W-:Y:S01]  /*10000*/  HMMA.16816.F32 R40, R32.reuse, R30, R40 ;  /* 0x0000001e2028723c */ /* 0x040fe20000001828 */
[----:B------:R-:W2:Y:S05]  /*10010*/  LDSM.16.MT88.4 R28, [R205+0x3800] ;  /* 0x00380000cd1c783b */ /* 0x000eaa0000004200 */
[----:B------:R-:W-:Y:S02]  /*10020*/  MUFU.EX2 R117, R117 ;  /* 0x0000007500757308 */ /* 0x000fe40000000800 */
[C---:B-1----:R-:W-:Y:S06]  /*10030*/  HMMA.16816.F32 R68, R32.reuse, R36, R68 ;  /* 0x000000242044723c */ /* 0x042fec0000001844 */
[----:B------:R-:W-:Y:S02]  /*10040*/  MUFU.EX2 R122, R122 ;  /* 0x0000007a007a7308 */ /* 0x000fe40000000800 */
[----:B------:R-:W-:Y:S01]  /*10050*/  HMMA.16816.F32 R8, R32, R38, R8 ;  /* 0x000000262008723c */ /* 0x000fe20000001808 */
[----:B------:R-:W-:Y:S01]  /*10060*/  F2FP.F16.F32.PACK_AB R32, R129, R128 ;  /* 0x000000808120723e */ /* 0x000fe200000000ff */
[----:B------:R-:W1:Y:S01]  /*10070*/  LDSM.16.MT88.4 R36, [R206+0x3800] ;  /* 0x00380000ce24783b */ /* 0x000e620000004200 */
[----:B----4-:R-:W-:-:S02]  /*10080*/  F2FP.F16.F32.PACK_AB R33, R131, R130 ;  /* 0x000000828321723e */ /* 0x010fc400000000ff */
[----:B------:R-:W-:Y:S01]  /*10090*/  F2FP.F16.F32.PACK_AB R34, R125, R124 ;  /* 0x0000007c7d22723e */ /* 0x000fe200000000ff */
[----:B------:R-:W4:Y:S01]  /*100a0*/  MUFU.EX2 R123, R123 ;  /* 0x0000007b007b7308 */ /* 0x000f220000000800 */
[----:B------:R-:W-:-:S07]  /*100b0*/  F2FP.F16.F32.PACK_AB R35, R127, R126 ;  /* 0x0000007e7f23723e */ /* 0x000fce00000000ff */
[C---:B-----5:R-:W-:Y:S01]  /*100c0*/  HMMA.16816.F32 R12, R32.reuse, R16, R12 ;  /* 0x00000010200c723c */ /* 0x060fe2000000180c */
[----:B------:R-:W-:Y:S07]  /*100d0*/  MUFU.EX2 R118, R118 ;  /* 0x0000007600767308 */ /* 0x000fee0000000800 */
[C---:B------:R-:W-:Y:S01]  /*100e0*/  HMMA.16816.F32 R20, R32.reuse, R18, R20 ;  /* 0x000000122014723c */ /* 0x040fe20000001814 */
[----:B------:R-:W5:Y:S01]  /*100f0*/  LDSM.16.MT88.4 R16, [R201+0xe000] ;  /* 0x00e00000c910783b */ /* 0x000f620000004200 */
[----:B------:R-:W4:Y:S06]  /*10100*/  MUFU.EX2 R119, R119 ;  /* 0x0000007700777308 */ /* 0x000f2c0000000800 */
[C---:B---3--:R-:W-:Y:S02]  /*10110*/  HMMA.16816.F32 R44, R32.reuse, R24, R44 ;  /* 0x00000018202c723c */ /* 0x048fe4000000182c */
[----:B------:R-:W-:Y:S06]  /*10120*/  MUFU.EX2 R112, R112 ;  /* 0x0000007000707308 */ /* 0x000fec0000000800 */
[C---:B------:R-:W-:Y:S01]  /*10130*/  HMMA.16816.F32 R4, R32.reuse, R26, R4 ;  /* 0x0000001a2004723c */ /* 0x040fe20000001804 */
[----:B------:R-:W3:Y:S01]  /*10140*/  LDSM.16.MT88.4 R24, [R0+0xe000] ;  /* 0x00e000000018783b */ /* 0x000ee20000004200 */
[----:B------:R-:W3:Y:S06]  /*10150*/  MUFU.EX2 R113, R113 ;  /* 0x0000007100717308 */ /* 0x000eec0000000800 */
[C---:B--2---:R-:W-:Y:S02]  /*10160*/  HMMA.16816.F32 R56, R32.reuse, R28, R56 ;  /* 0x0000001c2038723c */ /* 0x044fe40000001838 */
[----:B------:R-:W-:Y:S06]  /*10170*/  MUFU.EX2 R108, R108 ;  /* 0x0000006c006c7308 */ /* 0x000fec0000000800 */
[C---:B------:R-:W-:Y:S01]  /*10180*/  HMMA.16816.F32 R40, R32.reuse, R30, R40 ;  /* 0x0000001e2028723c */ /* 0x040fe20000001828 */
[----:B------:R-:W2:Y:S01]  /*10190*/  LDSM.16.MT88.4 R28, [R205+0x4000] ;  /* 0x00400000cd1c783b */ /* 0x000ea20000004200 */
[----:B------:R-:W-:Y:S06]  /*101a0*/  MUFU.EX2 R109, R109 ;  /* 0x0000006d006d7308 */ /* 0x000fec0000000800 */
[C---:B-1----:R-:W-:Y:S02]  /*101b0*/  HMMA.16816.F32 R68, R32.reuse, R36, R68 ;  /* 0x000000242044723c */ /* 0x042fe40000001844 */
[----:B------:R-:W-:Y:S06]  /*101c0*/  MUFU.EX2 R114, R114 ;  /* 0x0000007200727308 */ /* 0x000fec0000000800 */
[----:B------:R-:W-:Y:S01]  /*101d0*/  HMMA.16816.F32 R8, R32, R38, R8 ;  /* 0x000000262008723c */ /* 0x000fe20000001808 */
[----:B------:R-:W-:Y:S01]  /*101e0*/  F2FP.F16.F32.PACK_AB R32, R121, R120 ;  /* 0x000000787920723e */ /* 0x000fe200000000ff */
[----:B------:R-:W1:Y:S01]  /*101f0*/  LDSM.16.MT88.4 R36, [R206+0x4000] ;  /* 0x00400000ce24783b */ /* 0x000e620000004200 */
[----:B----4-:R-:W-:Y:S01]  /*10200*/  F2FP.F16.F32.PACK_AB R33, R123, R122 ;  /* 0x0000007a7b21723e */ /* 0x010fe200000000ff */
[----:B------:R-:W4:Y:S01]  /*10210*/  MUFU.EX2 R115, R115 ;  /* 0x0000007300737308 */ /* 0x000f220000000800 */
[----:B------:R-:W-:-:S02]  /*10220*/  F2FP.F16.F32.PACK_AB R34, R117, R116 ;  /* 0x000000747522723e */ /* 0x000fc400000000ff */
[----:B------:R-:W-:-:S05]  /*10230*/  F2FP.F16.F32.PACK_AB R35, R119, R118 ;  /* 0x000000767723723e */ /* 0x000fca00000000ff */
[----:B------:R-:W-:Y:S02]  /*10240*/  MUFU.EX2 R110, R110 ;  /* 0x0000006e006e7308 */ /* 0x000fe40000000800 */
[C---:B-----5:R-:W-:Y:S06]  /*10250*/  HMMA.16816.F32 R12, R32.reuse, R16, R12 ;  /* 0x00000010200c723c */ /* 0x060fec000000180c */
        /* <DEDUP_REMOVED lines=9> */
[C---:B--2---:R-:W-:Y:S06]  /*102f0*/  HMMA.16816.F32 R56, R32.reuse, R28, R56 ;  /* 0x0000001c2038723c */ /* 0x044fec0000001838 */
[----:B------:R-:W-:Y:S02]  /*10300*/  MUFU.EX2 R101, R101 ;  /* 0x0000006500657308 */ /* 0x000fe40000000800 */
[C---:B------:R-:W-:Y:S01]  /*10310*/  HMMA.16816.F32 R40, R32.reuse, R30, R40 ;  /* 0x0000001e2028723c */ /* 0x040fe20000001828 */
[----:B------:R-:W2:Y:S05]  /*10320*/  LDSM.16.MT88.4 R28, [R205+0x4800] ;  /* 0x00480000cd1c783b */ /* 0x000eaa0000004200 */
[----:B------:R-:W-:Y:S02]  /*10330*/  MUFU.EX2 R106, R106 ;  /* 0x0000006a006a7308 */ /* 0x000fe40000000800 */
[C---:B-1----:R-:W-:Y:S06]  /*10340*/  HMMA.16816.F32 R68, R32.reuse, R36, R68 ;  /* 0x000000242044723c */ /* 0x042fec0000001844 */
[----:B------:R-:W1:Y:S02]  /*10350*/  MUFU.EX2 R107, R107 ;  /* 0x0000006b006b7308 */ /* 0x000e640000000800 */
[----:B------:R-:W-:Y:S01]  /*10360*/  HMMA.16816.F32 R8, R32, R38, R8 ;  /* 0x000000262008723c */ /* 0x000fe20000001808 */
[----:B------:R-:W-:Y:S01]  /*10370*/  F2FP.F16.F32.PACK_AB R32, R113, R112 ;  /* 0x000000707120723e */ /* 0x000fe200000000ff */
[----:B------:R-:W1:Y:S01]  /*10380*/  LDSM.16.MT88.4 R36, [R206+0x4800] ;  /* 0x00480000ce24783b */ /* 0x000e620000004200 */
[----:B----4-:R-:W-:-:S02]  /*10390*/  F2FP.F16.F32.PACK_AB R33, R115, R114 ;  /* 0x000000727321723e */ /* 0x010fc400000000ff */
[----:B------:R-:W-:Y:S01]  /*103a0*/  F2FP.F16.F32.PACK_AB R34, R109, R108 ;  /* 0x0000006c6d22723e */ /* 0x000fe200000000ff */
[----:B------:R-:W-:Y:S01]  /*103b0*/  MUFU.EX2 R102, R102 ;  /* 0x0000006600667308 */ /* 0x000fe20000000800 */
[----:B-----5:R-:W-:-:S07]  /*103c0*/  F2FP.F16.F32.PACK_AB R35, R111, R110 ;  /* 0x0000006e6f23723e */ /* 0x020fce00000000ff */
[C---:B------:R-:W-:Y:S01]  /*103d0*/  HMMA.16816.F32 R12, R32.reuse, R16, R12 ;  /* 0x00000010200c723c */ /* 0x040fe2000000180c */
[----:B------:R-:W4:Y:S07]  /*103e0*/  MUFU.EX2 R103, R103 ;  /* 0x0000006700677308 */ /* 0x000f2e0000000800 */
        /* <DEDUP_REMOVED lines=8> */
[C---:B--2---:R-:W-:Y:S02]  /*10470*/  HMMA.16816.F32 R56, R32.reuse, R28, R56 ;  /* 0x0000001c2038723c */ /* 0x044fe40000001838 */
[----:B------:R-:W-:Y:S06]  /*10480*/  MUFU.EX2 R93, R93 ;  /* 0x0000005d005d7308 */ /* 0x000fec0000000800 */
[C---:B------:R-:W-:Y:S01]  /*10490*/  HMMA.16816.F32 R40, R32.reuse, R30, R40 ;  /* 0x0000001e2028723c */ /* 0x040fe20000001828 */
[----:B------:R-:W2:Y:S01]  /*104a0*/  LDSM.16.MT88.4 R28, [R205+0x5000] ;  /* 0x00500000cd1c783b */ /* 0x000ea20000004200 */
[----:B------:R-:W-:Y:S06]  /*104b0*/  MUFU.EX2 R98, R98 ;  /* 0x0000006200627308 */ /* 0x000fec0000000800 */
[C---:B-1----:R-:W-:Y:S02]  /*104c0*/  HMMA.16816.F32 R68, R32.reuse, R36, R68 ;  /* 0x000000242044723c */ /* 0x042fe40000001844 */
[----:B------:R-:W1:Y:S06]  /*104d0*/  MUFU.EX2 R99, R99 ;  /* 0x0000006300637308 */ /* 0x000e6c0000000800 */
[----:B------:R-:W-:Y:S01]  /*104e0*/  HMMA.16816.F32 R8, R32, R38, R8 ;  /* 0x000000262008723c */ /* 0x000fe20000001808 */
[----:B------:R-:W-:Y:S01]  /*104f0*/  F2FP.F16.F32.PACK_AB R32, R105, R104 ;  /* 0x000000686920723e */ /* 0x000fe200000000ff */
[----:B------:R-:W1:Y:S01]  /*10500*/  LDSM.16.MT88.4 R36, [R206+0x5000] ;  /* 0x00500000ce24783b */ /* 0x000e620000004200 */
[----:B------:R-:W-:Y:S01]  /*10510*/  F2FP.F16.F32.PACK_AB R33, R107, R106 ;  /* 0x0000006a6b21723e */ /* 0x000fe200000000ff */
[----:B------:R-:W-:Y:S01]  /*10520*/  MUFU.EX2 R94, R94 ;  /* 0x0000005e005e7308 */ /* 0x000fe20000000800 */
[----:B------:R-:W-:-:S02]  /*10530*/  F2FP.F16.F32.PACK_AB R34, R101, R100 ;  /* 0x000000646522723e */ /* 0x000fc400000000ff */
[----:B----4-:R-:W-:-:S05]  /*10540*/  F2FP.F16.F32.PACK_AB R35, R103, R102 ;  /* 0x000000666723723e */ /* 0x010fca00000000ff */
        /* <DEDUP_REMOVED lines=11> */
[C---:B--2---:R-:W-:Y:S06]  /*10600*/  HMMA.16816.F32 R56, R32.reuse, R28, R56 ;  /* 0x0000001c2038723c */ /* 0x044fec0000001838 */
[----:B------:R-:W-:Y:S02]  /*10610*/  MUFU.EX2 R90, R90 ;  /* 0x0000005a005a7308 */ /* 0x000fe40000000800 */
[C---:B------:R-:W-:Y:S01]  /*10620*/  HMMA.16816.F32 R40, R32.reuse, R30, R40 ;  /* 0x0000001e2028723c */ /* 0x040fe20000001828 */
[----:B------:R-:W2:Y:S05]  /*10630*/  LDSM.16.MT88.4 R28, [R205+0x5800] ;  /* 0x00580000cd1c783b */ /* 0x000eaa0000004200 */
[----:B------:R-:W2:Y:S02]  /*10640*/  MUFU.EX2 R91, R91 ;  /* 0x0000005b005b7308 */ /* 0x000ea40000000800 */
[C---:B-1----:R-:W-:Y:S06]  /*10650*/  HMMA.16816.F32 R68, R32.reuse, R36, R68 ;  /* 0x000000242044723c */ /* 0x042fec0000001844 */
[----:B------:R-:W-:Y:S02]  /*10660*/  MUFU.EX2 R86, R86 ;  /* 0x0000005600567308 */ /* 0x000fe40000000800 */
[----:B------:R-:W-:Y:S01]  /*10670*/  HMMA.16816.F32 R8, R32, R38, R8 ;  /* 0x000000262008723c */ /* 0x000fe20000001808 */
[----:B------:R-:W-:Y:S01]  /*10680*/  F2FP.F16.F32.PACK_AB R32, R97, R96 ;  /* 0x000000606120723e */ /* 0x000fe200000000ff */
[----:B------:R-:W1:Y:S01]  /*10690*/  LDSM.16.MT88.4 R36, [R206+0x5800] ;  /* 0x00580000ce24783b */ /* 0x000e620000004200 */
[----:B------:R-:W-:-:S02]  /*106a0*/  F2FP.F16.F32.PACK_AB R33, R99, R98 ;  /* 0x000000626321723e */ /* 0x000fc400000000ff */
[----:B------:R-:W-:Y:S01]  /*106b0*/  F2FP.F16.F32.PACK_AB R34, R93, R92 ;  /* 0x0000005c5d22723e */ /* 0x000fe200000000ff */
[----:B------:R-:W1:Y:S01]  /*106c0*/  MUFU.EX2 R87, R87 ;  /* 0x0000005700577308 */ /* 0x000e620000000800 */
[----:B----4-:R-:W-:-:S07]  /*106d0*/  F2FP.F16.F32.PACK_AB R35, R95, R94 ;  /* 0x0000005e5f23723e */ /* 0x010fce00000000ff */
[C---:B-----5:R-:W-:Y:S01]  /*106e0*/  HMMA.16816.F32 R12, R32.reuse, R16, R12 ;  /* 0x00000010200c723c */ /* 0x060fe2000000180c */
[----:B------:R-:W-:Y:S07]  /*106f0*/  MUFU.EX2 R165, R165 ;  /* 0x000000a500a57308 */ /* 0x000fee0000000800 */
[C---:B------:R-:W-:Y:S01]  /*10700*/  HMMA.16816.F32 R20, R32.reuse, R18, R20 ;  /* 0x000000122014723c */ /* 0x040fe20000001814 */
[----:B------:R-:W4:Y:S01]  /*10710*/  LDSM.16.MT88.4 R16, [R201+0x10000] ;  /* 0x01000000c910783b */ /* 0x000f220000004200 */
[----:B------:R-:W-:Y:S06]  /*10720*/  MUFU.EX2 R167, R167 ;  /* 0x000000a700a77308 */ /* 0x000fec0000000800 */
[C---:B---3--:R-:W-:Y:S02]  /*10730*/  HMMA.16816.F32 R44, R32.reuse, R24, R44 ;  /* 0x00000018202c723c */ /* 0x048fe4000000182c */
[----:B------:R-:W-:Y:S06]  /*10740*/  MUFU.EX2 R239, R239 ;  /* 0x000000ef00ef7308 */ /* 0x000fec0000000800 */
[C---:B------:R-:W-:Y:S01]  /*10750*/  HMMA.16816.F32 R4, R32.reuse, R26, R4 ;  /* 0x0000001a2004723c */ /* 0x040fe20000001804 */
[----:B------:R-:W3:Y:S07]  /*10760*/  LDSM.16.MT88.4 R24, [R0+0x10000] ;  /* 0x010000000018783b */ /* 0x000eee0000004200 */
[C---:B--2---:R-:W-:Y:S08]  /*10770*/  HMMA.16816.F32 R56, R32.reuse, R28, R56 ;  /* 0x0000001c2038723c */ /* 0x044ff00000001838 */
[C---:B------:R-:W-:Y:S01]  /*10780*/  HMMA.16816.F32 R40, R32.reuse, R30, R40 ;  /* 0x0000001e2028723c */ /* 0x040fe20000001828 */
[----:B------:R-:W2:Y:S07]  /*10790*/  LDSM.16.MT88.4 R28, [R205+0x6000] ;  /* 0x00600000cd1c783b */ /* 0x000eae0000004200 */
[C---:B-1----:R-:W-:Y:S01]  /*107a0*/  HMMA.16816.F32 R68, R32.reuse, R36, R68 ;  /* 0x000000242044723c */ /* 0x042fe20000001844 */
[----:B------:R-:W-:Y:S01]  /*107b0*/  FFMA.FTZ R36, R81, UR6, -R202 ;  /* 0x0000000651247c23 */ /* 0x000fe200080108ca */
[----:B------:R-:W-:Y:S01]  /*107c0*/  FFMA.FTZ R81, R83, UR6, -R196 ;  /* 0x0000000653517c23 */ /* 0x000fe200080108c4 */
[----:B------:R-:W-:Y:S01]  /*107d0*/  FADD.FTZ R83, R193, R194 ;  /* 0x000000c2c1537221 */ /* 0x000fe20000010000 */
[----:B------:R-:W-:Y:S01]  /*107e0*/  FFMA.FTZ R37, R80, UR6, -R202 ;  /* 0x0000000650257c23 */ /* 0x000fe200080108ca */
[----:B------:R-:W-:Y:S01]  /*107f0*/  FFMA.FTZ R80, R82, UR6, -R196 ;  /* 0x0000000652507c23 */ /* 0x000fe200080108c4 */
[----:B------:R-:W-:Y:S01]  /*10800*/  FADD.FTZ R82, R132, R133 ;  /* 0x0000008584527221 */ /* 0x000fe20000010000 */
[----:B------:R-:W-:Y:S01]  /*10810*/  FADD.FTZ R83, R2, R83 ;  /* 0x0000005302537221 */ /* 0x000fe20000010000 */
[----:B------:R-:W-:Y:S01]  /*10820*/  HMMA.16816.F32 R8, R32, R38, R8 ;  /* 0x000000262008723c */ /* 0x000fe20000001808 */
[----:B------:R-:W-:Y:S01]  /*10830*/  F2FP.F16.F32.PACK_AB R32, R89, R88 ;  /* 0x000000585920723e */ /* 0x000fe200000000ff */
[--C-:B------:R-:W-:Y:S01]  /*10840*/  FFMA.FTZ R38, R168, UR6, -R202.reuse ;  /* 0x00000006a8267c23 */ /* 0x100fe200080108ca */
[----:B------:R-:W-:Y:S01]  /*10850*/  F2FP.F16.F32.PACK_AB R33, R91, R90 ;  /* 0x0000005a5b21723e */ /* 0x000fe200000000ff */
[----:B------:R-:W-:Y:S01]  /*10860*/  FADD.FTZ R134, R134, R83 ;  /* 0x0000005386867221 */ /* 0x000fe20000010000 */
[----:B------:R-:W-:Y:S01]  /*10870*/  F2FP.F16.F32.PACK_AB R34, R85, R84 ;  /* 0x000000545522723e */ /* 0x000fe200000000ff */
[----:B------:R-:W-:Y:S01]  /*10880*/  FFMA.FTZ R39, R173, UR6, -R202 ;  /* 0x00000006ad277c23 */ /* 0x000fe200080108ca */
[----:B------:R-:W-:Y:S01]  /*10890*/  F2FP.F16.F32.PACK_AB R35, R87, R86 ;  /* 0x000000565723723e */ /* 0x000fe200000000ff */
[----:B------:R-:W-:Y:S01]  /*108a0*/  FADD.FTZ R137, R137, R134 ;  /* 0x0000008689897221 */ /* 0x000fe20000010000 */
[--C-:B------:R-:W-:Y:S01]  /*108b0*/  FFMA.FTZ R2, R172, UR6, -R196.reuse ;  /* 0x00000006ac027c23 */ /* 0x100fe200080108c4 */
[----:B------:R-:W-:Y:S01]  /*108c0*/  FFMA.FTZ R83, R175, UR6, -R196 ;  /* 0x00000006af537c23 */ /* 0x000fe200080108c4 */
[----:B------:R-:W-:Y:S01]  /*108d0*/  FADD.FTZ R82, R135, R82 ;  /* 0x0000005287527221 */ /* 0x000fe20000010000 */
[----:B------:R-:W-:Y:S01]  /*108e0*/  FADD.FTZ R136, R136, R137 ;  /* 0x0000008988887221 */ /* 0x000fe20000010000 */
[----:B------:R-:W-:Y:S01]  /*108f0*/  MUFU.EX2 R37, R37 ;  /* 0x0000002500257308 */ /* 0x000fe20000000800 */
[----:B----4-:R-:W-:Y:S01]  /*10900*/  HMMA.16816.F32 R12, R32, R16, R12 ;  /* 0x00000010200c723c */ /* 0x010fe2000000180c */
[----:B------:R-:W-:Y:S01]  /*10910*/  FADD.FTZ R133, R141, R82 ;  /* 0x000000528d857221 */ /* 0x000fe20000010000 */
[----:B------:R-:W-:Y:S01]  /*10920*/  FADD.FTZ R139, R139, R136 ;  /* 0x000000888b8b7221 */ /* 0x000fe20000010000 */
[----:B------:R-:W-:-:S02]  /*10930*/  FFMA.FTZ R82, R174, UR6, -R202 ;  /* 0x00000006ae527c23 */ /* 0x000fc400080108ca */
[----:B------:R-:W-:Y:S01]  /*10940*/  FADD.FTZ R133, R138, R133 ;  /* 0x000000858a857221 */ /* 0x000fe20000010000 */
[----:B------:R-:W-:Y:S01]  /*10950*/  FADD.FTZ R142, R142, R139 ;  /* 0x0000008b8e8e7221 */ /* 0x000fe20000010000 */
[----:B------:R-:W1:Y:S01]  /*10960*/  MUFU.EX2 R36, R36 ;  /* 0x0000002400247308 */ /* 0x000e620000000800 */
[C---:B------:R-:W-:Y:S01]  /*10970*/  HMMA.16816.F32 R20, R32.reuse, R18, R20 ;  /* 0x000000122014723c */ /* 0x040fe20000001814 */
[----:B------:R-:W4:Y:S01]  /*10980*/  LDSM.16.MT88.4 R16, [R206+0x6000] ;  /* 0x00600000ce10783b */ /* 0x000f220000004200 */
[----:B------:R-:W-:Y:S01]  /*10990*/  FADD.FTZ R145, R145, R142 ;  /* 0x0000008e91917221 */ /* 0x000fe20000010000 */
[----:B------:R-:W-:Y:S02]  /*109a0*/  FADD.FTZ R140, R140, R133 ;  /* 0x000000858c8c7221 */ /* 0x000fe40000010000 */
[----:B------:R-:W-:Y:S01]  /*109b0*/  LDSM.16.MT88.4 R132, [R201+0x11800] ;  /* 0x01180000c984783b */ /* 0x000fe20000004200 */
[----:B------:R-:W-:Y:S01]  /*109c0*/  FADD.FTZ R144, R144, R145 ;  /* 0x0000009190907221 */ /* 0x000fe20000010000 */
[----:B------:R-:W-:Y:S01]  /*109d0*/  MUFU.EX2 R38, R38 ;  /* 0x0000002600267308 */ /* 0x000fe20000000800 */
[----:B---3--:R-:W-:Y:S01]  /*109e0*/  HMMA.16816.F32 R44, R32, R24, R44 ;  /* 0x00000018202c723c */ /* 0x008fe2000000182c */
[----:B------:R-:W-:Y:S01]  /*109f0*/  FADD.FTZ R143, R143, R140 ;  /* 0x0000008c8f8f7221 */ /* 0x000fe20000010000 */
[----:B------:R-:W-:-:S03]  /*10a00*/  FADD.FTZ R147, R147, R144 ;  /* 0x0000009093937221 */ /* 0x000fc60000010000 */
[----:B------:R-:W-:Y:S01]  /*10a10*/  FADD.FTZ R146, R146, R143 ;  /* 0x0000008f92927221 */ /* 0x000fe20000010000 */
[----:B------:R-:W-:Y:S01]  /*10a20*/  FADD.FTZ R150, R150, R147 ;  /* 0x0000009396967221 */ /* 0x000fe20000010000 */
[----:B------:R-:W-:Y:S01]  /*10a30*/  MUFU.EX2 R39, R39 ;  /* 0x0000002700277308 */ /* 0x000fe20000000800 */
[C---:B------:R-:W-:Y:S01]  /*10a40*/  HMMA.16816.F32 R4, R32.reuse, R26, R4 ;  /* 0x0000001a2004723c */ /* 0x040fe20000001804 */
[----:B------:R-:W3:Y:S01]  /*10a50*/  LDSM.16.MT88.4 R24, [R201+0x10800] ;  /* 0x01080000c918783b */ /* 0x000ee20000004200 */
[----:B------:R-:W-:Y:S01]  /*10a60*/  FADD.FTZ R149, R149, R146 ;  /* 0x0000009295957221 */ /* 0x000fe20000010000 */
[----:B------:R-:W-:Y:S02]  /*10a70*/  FADD.FTZ R153, R153, R150 ;  /* 0x0000009699997221 */ /* 0x000fe40000010000 */
[----:B------:R-:W-:Y:S02]  /*10a80*/  LDSM.16.MT88.4 R140, [R0+0x11800] ;  /* 0x01180000008c783b */ /* 0x000fe40000004200 */
[----:B------:R-:W-:Y:S01]  /*10a90*/  MUFU.EX2 R80, R80 ;  /* 0x0000005000507308 */ /* 0x000fe20000000800 */
[----:B--2---:R-:W-:Y:S01]  /*10aa0*/  HMMA.16816.F32 R56, R32, R28, R56 ;  /* 0x0000001c2038723c */ /* 0x004fe20000001838 */
[----:B------:R-:W-:-:S04]  /*10ab0*/  FADD.FTZ R152, R152, R153 ;  /* 0x0000009998987221 */ /* 0x000fc80000010000 */
[----:B------:R-:W-:Y:S02]  /*10ac0*/  FADD.FTZ R155, R155, R152 ;  /* 0x000000989b9b7221 */ /* 0x000fe40000010000 */
[----:B------:R-:W2:Y:S01]  /*10ad0*/  MUFU.EX2 R81, R81 ;  /* 0x0000005100517308 */ /* 0x000ea20000000800 */
[----:B------:R-:W-:Y:S01]  /*10ae0*/  HMMA.16816.F32 R40, R32, R30, R40 ;  /* 0x0000001e2028723c */ /* 0x000fe20000001828 */
[----:B------:R-:W5:Y:S01]  /*10af0*/  LDSM.16.MT88.4 R28, [R0+0x10800] ;  /* 0x01080000001c783b */ /* 0x000f620000004200 */
[----:B------:R-:W-:-:S04]  /*10b00*/  FADD.FTZ R62, R62, R155 ;  /* 0x0000009b3e3e7221 */ /* 0x000fc80000010000 */
[----:B------:R-:W-:Y:S01]  /*10b10*/  FADD.FTZ R63, R63, R62 ;  /* 0x0000003e3f3f7221 */ /* 0x000fe20000010000 */
[----:B------:R-:W-:Y:S01]  /*10b20*/  MUFU.EX2 R2, R2 ;  /* 0x0000000200027308 */ /* 0x000fe20000000800 */
[----:B------:R-:W-:Y:S01]  /*10b30*/  FFMA.FTZ R62, R180, UR6, -R196 ;  /* 0x00000006b43e7c23 */ /* 0x000fe200080108c4 */
[----:B----4-:R-:W-:Y:S01]  /*10b40*/  HMMA.16816.F32 R68, R32, R16, R68 ;  /* 0x000000102044723c */ /* 0x010fe20000001844 */
[----:B------:R-:W-:-:S04]  /*10b50*/  FADD.FTZ R74, R74, R63 ;  /* 0x0000003f4a4a7221 */ /* 0x000fc80000010000 */
[----:B------:R-:W-:Y:S01]  /*10b60*/  FADD.FTZ R74, R75, R74 ;  /* 0x0000004a4b4a7221 */ /* 0x000fe20000010000 */
[----:B------:R-:W4:Y:S02]  /*10b70*/  MUFU.EX2 R83, R83 ;  /* 0x0000005300537308 */ /* 0x000f240000000800 */
[----:B------:R-:W-:Y:S01]  /*10b80*/  HMMA.16816.F32 R8, R32, R18, R8 ;  /* 0x000000122008723c */ /* 0x000fe20000001808 */
[----:B------:R-:W5:Y:S01]  /*10b90*/  LDSM.16.MT88.4 R16, [R205+0x6800] ;  /* 0x00680000cd10783b */ /* 0x000f620000004200 */
[----:B-1----:R-:W-:Y:S02]  /*10ba0*/  F2FP.F16.F32.PACK_AB R32, R36, R37 ;  /* 0x000000252420723e */ /* 0x002fe400000000ff */
[----:B--2---:R-:W-:Y:S02]  /*10bb0*/  F2FP.F16.F32.PACK_AB R33, R81, R80 ;  /* 0x000000505121723e */ /* 0x004fe400000000ff */
[----:B------:R-:W-:Y:S01]  /*10bc0*/  F2FP.F16.F32.PACK_AB R34, R39, R38 ;  /* 0x000000262722723e */ /* 0x000fe200000000ff */
[----:B------:R-:W1:Y:S01]  /*10bd0*/  MUFU.EX2 R82, R82 ;  /* 0x0000005200527308 */ /* 0x000e620000000800 */
[----:B----4-:R-:W-:-:S07]  /*10be0*/  F2FP.F16.F32.PACK_AB R35, R83, R2 ;  /* 0x000000025323723e */ /* 0x010fce00000000ff */
[----:B------:R-:W-:Y:S01]  /*10bf0*/  MUFU.EX2 R62, R62 ;  /* 0x0000003e003e7308 */ /* 0x000fe20000000800 */
[----:B---3--:R-:W-:Y:S01]  /*10c00*/  HMMA.16816.F32 R12, R32, R24, R12 ;  /* 0x00000018200c723c */ /* 0x008fe2000000180c */
[----:B------:R-:W-:-:S06]  /*10c10*/  FADD.FTZ R24, R148, R149 ;  /* 0x0000009594187221 */ /* 0x000fcc0000010000 */
[----:B------:R-:W-:Y:S01]  /*10c20*/  MUFU.EX2 R148, R178 ;  /* 0x000000b200947308 */ /* 0x000fe20000000800 */
[----:B------:R-:W-:Y:S01]  /*10c30*/  FADD.FTZ R151, R151, R24 ;  /* 0x0000001897977221 */ /* 0x000fe20000010000 */
[----:B-----5:R-:W-:Y:S03]  /*10c40*/  HMMA.16816.F32 R44, R32, R28, R44 ;  /* 0x0000001c202c723c */ /* 0x020fe6000000182c */
[----:B------:R-:W-:-:S04]  /*10c50*/  FADD.FTZ R72, R72, R151 ;  /* 0x0000009748487221 */ /* 0x000fc80000010000 */
[----:B------:R-:W-:Y:S01]  /*10c60*/  FADD.FTZ R73, R73, R72 ;  /* 0x0000004849497221 */ /* 0x000fe20000010000 */
[C---:B------:R-:W-:Y:S03]  /*10c70*/  HMMA.16816.F32 R20, R32.reuse, R26, R20 ;  /* 0x0000001a2014723c */ /* 0x040fe60000001814 */
[----:B------:R-:W-:Y:S01]  /*10c80*/  FADD.FTZ R28, R60, R73 ;  /* 0x000000493c1c7221 */ /* 0x000fe20000010000 */
[----:B------:R-:W2:Y:S01]  /*10c90*/  LDSM.16.MT88.4 R24, [R206+0x6800] ;  /* 0x00680000ce18783b */ /* 0x000ea20000004200 */
[----:B------:R-:W-:Y:S02]  /*10ca0*/  MUFU.EX2 R60, R176 ;  /* 0x000000b0003c7308 */ /* 0x000fe40000000800 */
[----:B------:R-:W-:Y:S01]  /*10cb0*/  FADD.FTZ R61, R61, R28 ;  /* 0x0000001c3d3d7221 */ /* 0x000fe20000010000 */
[C---:B------:R-:W-:Y:S03]  /*10cc0*/  HMMA.16816.F32 R56, R32.reuse, R16, R56 ;  /* 0x000000102038723c */ /* 0x040fe60000001838 */
[----:B------:R-:W-:Y:S01]  /*10cd0*/  FADD.FTZ R64, R64, R61 ;  /* 0x0000003d40407221 */ /* 0x000fe20000010000 */
[----:B------:R-:W-:Y:S01]  /*10ce0*/  FADD.FTZ R17, R67, R74 ;  /* 0x0000004a43117221 */ /* 0x000fe20000010000 */
[----:B------:R-:W3:Y:S02]  /*10cf0*/  MUFU.EX2 R61, R179 ;  /* 0x000000b3003d7308 */ /* 0x000ee40000000800 */
[----:B------:R-:W-:Y:S01]  /*10d00*/  FADD.FTZ R65, R65, R64 ;  /* 0x0000004041417221 */ /* 0x000fe20000010000 */
[----:B------:R-:W-:Y:S01]  /*10d10*/  FADD.FTZ R17, R76, R17 ;  /* 0x000000114c117221 */ /* 0x000fe20000010000 */
[C---:B------:R-:W-:Y:S02]  /*10d20*/  HMMA.16816.F32 R4, R32.reuse, R30, R4 ;  /* 0x0000001e2004723c */ /* 0x040fe40000001804 */
[----:B------:R-:W-:Y:S01]  /*10d30*/  FADD.FTZ R66, R66, R65 ;  /* 0x0000004142427221 */ /* 0x000fe20000010000 */
[----:B------:R-:W-:Y:S01]  /*10d40*/  FADD.FTZ R52, R52, R17 ;  /* 0x0000001134347221 */ /* 0x000fe20000010000 */
[----:B------:R-:W4:Y:S02]  /*10d50*/  LDSM.16.MT88.4 R28, [R201+0x11000] ;  /* 0x01100000c91c783b */ /* 0x000f240000004200 */
[----:B------:R-:W-:Y:S01]  /*10d60*/  FADD.FTZ R17, R53, R66 ;  /* 0x0000004235117221 */ /* 0x000fe20000010000 */
[----:B------:R-:W-:Y:S01]  /*10d70*/  FADD.FTZ R55, R55, R52 ;  /* 0x0000003437377221 */ /* 0x000fe20000010000 */
[----:B------:R-:W-:Y:S01]  /*10d80*/  FFMA.FTZ R53, R183, UR6, -R196 ;  /* 0x00000006b7357c23 */ /* 0x000fe200080108c4 */
[----:B------:R-:W-:Y:S01]  /*10d90*/  HMMA.16816.F32 R40, R32, R18, R40 ;  /* 0x000000122028723c */ /* 0x000fe20000001828 */
[----:B------:R-:W-:Y:S01]  /*10da0*/  FADD.FTZ R48, R48, R17 ;  /* 0x0000001130307221 */ /* 0x000fe20000010000 */
[----:B------:R-:W-:Y:S01]  /*10db0*/  FADD.FTZ R54, R54, R55 ;  /* 0x0000003736367221 */ /* 0x000fe20000010000 */
[----:B------:R-:W5:Y:S02]  /*10dc0*/  LDSM.16.MT88.4 R16, [R0+0x11000] ;  /* 0x011000000010783b */ /* 0x000f640000004200 */
[----:B------:R-:W-:Y:S01]  /*10dd0*/  FADD.FTZ R49, R49, R48 ;  /* 0x0000003031317221 */ /* 0x000fe20000010000 */
[----:B------:R-:W-:Y:S01]  /*10de0*/  FADD.FTZ R77, R77, R54 ;  /* 0x000000364d4d7221 */ /* 0x000fe20000010000 */
[----:B------:R-:W3:Y:S01]  /*10df0*/  MUFU.EX2 R53, R53 ;  /* 0x0000003500357308 */ /* 0x000ee20000000800 */
[--C-:B------:R-:W-:Y:S01]  /*10e00*/  FFMA.FTZ R48, R182, UR6, -R202.reuse ;  /* 0x00000006b6307c23 */ /* 0x100fe200080108ca */
[----:B------:R-:W-:Y:S01]  /*10e10*/  FADD.FTZ R50, R50, R49 ;  /* 0x0000003132327221 */ /* 0x000fe20000010000 */
[----:B------:R-:W-:Y:S01]  /*10e20*/  FADD.FTZ R78, R78, R77 ;  /* 0x0000004d4e4e7221 */ /* 0x000fe20000010000 */
[----:B------:R-:W-:-:S02]  /*10e30*/  FFMA.FTZ R49, R185, UR6, -R202 ;  /* 0x00000006b9317c23 */ /* 0x000fc400080108ca */
[----:B------:R-:W-:Y:S01]  /*10e40*/  FADD.FTZ R51, R51, R50 ;  /* 0x0000003233337221 */ /* 0x000fe20000010000 */
[----:B------:R-:W-:Y:S01]  /*10e50*/  FADD.FTZ R79, R79, R78 ;  /* 0x0000004e4f4f7221 */ /* 0x000fe20000010000 */
[----:B------:R-:W-:Y:S01]  /*10e60*/  FFMA.FTZ R50, R189, UR6, -R202 ;  /* 0x00000006bd327c23 */ /* 0x000fe200080108ca */
[----:B------:R-:W-:Y:S01]  /*10e70*/  MUFU.EX2 R48, R48 ;  /* 0x0000003000307308 */ /* 0x000fe20000000800 */
[----:B------:R-:W-:Y:S01]  /*10e80*/  FADD.FTZ R128, R128, R51 ;  /* 0x0000003380807221 */ /* 0x000fe20000010000 */
[----:B------:R-:W-:Y:S01]  /*10e90*/  FADD.FTZ R130, R130, R79 ;  /* 0x0000004f82827221 */ /* 0x000fe20000010000 */
[C---:B--2---:R-:W-:Y:S01]  /*10ea0*/  HMMA.16816.F32 R68, R32.reuse, R24, R68 ;  /* 0x000000182044723c */ /* 0x044fe20000001844 */
[----:B-1----:R-:W-:Y:S01]  /*10eb0*/  F2FP.F16.F32.PACK_AB R24, R165, R82 ;  /* 0x00000052a518723e */ /* 0x002fe200000000ff */
[----:B------:R-:W-:Y:S01]  /*10ec0*/  FADD.FTZ R129, R129, R128 ;  /* 0x0000008081817221 */ /* 0x000fe20000010000 */
[----:B------:R-:W-:Y:S01]  /*10ed0*/  FADD.FTZ R131, R131, R130 ;  /* 0x0000008283837221 */ /* 0x000fe20000010000 */
[----:B---3--:R-:W-:Y:S01]  /*10ee0*/  F2FP.F16.F32.PACK_AB R25, R61, R60 ;  /* 0x0000003c3d19723e */ /* 0x008fe200000000ff */
[----:B------:R-:W1:Y:S01]  /*10ef0*/  MUFU.EX2 R49, R49 ;  /* 0x0000003100317308 */ /* 0x000e620000000800 */
[----:B------:R-:W-:Y:S01]  /*10f00*/  FADD.FTZ R124, R124, R129 ;  /* 0x000000817c7c7221 */ /* 0x000fe20000010000 */
[----:B------:R-:W-:Y:S01]  /*10f10*/  FADD.FTZ R126, R126, R131 ;  /* 0x000000837e7e7221 */ /* 0x000fe20000010000 */
[----:B------:R-:W-:Y:S01]  /*10f20*/  HMMA.16816.F32 R8, R32, R26, R8 ;  /* 0x0000001a2008723c */ /* 0x000fe20000001808 */
[----:B------:R-:W-:Y:S01]  /*10f30*/  F2FP.F16.F32.PACK_AB R26, R167, R148 ;  /* 0x00000094a71a723e */ /* 0x000fe200000000ff */
[----:B------:R-:W-:Y:S01]  /*10f40*/  FADD.FTZ R125, R125, R124 ;  /* 0x0000007c7d7d7221 */ /* 0x000fe20000010000 */
[----:B------:R-:W-:Y:S01]  /*10f50*/  FADD.FTZ R127, R127, R126 ;  /* 0x0000007e7f7f7221 */ /* 0x000fe20000010000 */
[----:B------:R-:W-:Y:S01]  /*10f60*/  F2FP.F16.F32.PACK_AB R27, R53, R62 ;  /* 0x0000003e351b723e */ /* 0x000fe200000000ff */
[----:B------:R-:W2:Y:S01]  /*10f70*/  LDSM.16.MT88.4 R32, [R205+0x7000] ;  /* 0x00700000cd20783b */ /* 0x000ea20000004200 */
[----:B------:R-:W-:Y:S01]  /*10f80*/  FADD.FTZ R120, R120, R125 ;  /* 0x0000007d78787221 */ /* 0x000fe20000010000 */
[----:B------:R-:W-:Y:S01]  /*10f90*/  FADD.FTZ R122, R122, R127 ;  /* 0x0000007f7a7a7221 */ /* 0x000fe20000010000 */
[----:B------:R-:W3:Y:S02]  /*10fa0*/  MUFU.EX2 R50, R50 ;  /* 0x0000003200327308 */ /* 0x000ee40000000800 */
[----:B------:R-:W-:Y:S01]  /*10fb0*/  FADD.FTZ R121, R121, R120 ;  /* 0x0000007879797221 */ /* 0x000fe20000010000 */
[----:B------:R-:W-:Y:S01]  /*10fc0*/  FADD.FTZ R123, R123, R122 ;  /* 0x0000007a7b7b7221 */ /* 0x000fe20000010000 */
[----:B----4-:R-:W-:Y:S02]  /*10fd0*/  HMMA.16816.F32 R12, R24, R28, R12 ;  /* 0x0000001c180c723c */ /* 0x010fe4000000180c */
[----:B------:R-:W-:Y:S01]  /*10fe0*/  FADD.FTZ R116, R116, R121 ;  /* 0x0000007974747221 */ /* 0x000fe20000010000 */
[----:B------:R-:W-:Y:S01]  /*10ff0*/  FADD.FTZ R118, R118, R123 ;  /* 0x0000007b76767221 */ /* 0x000fe20000010000 */
[----:B-1----:R-:W-:-:S02]  /*11000*/  F2FP.F16.F32.PACK_AB R152, R49, R48 ;  /* 0x000000303198723e */ /* 0x002fc400000000ff */
[----:B------:R-:W-:Y:S01]  /*11010*/  FADD.FTZ R117, R117, R116 ;  /* 0x0000007475757221 */ /* 0x000fe20000010000 */
[----:B------:R-:W-:Y:S01]  /*11020*/  FADD.FTZ R119, R119, R118 ;  /* 0x0000007677777221 */ /* 0x000fe20000010000 */
[C---:B------:R-:W-:Y:S01]  /*11030*/  HMMA.16816.F32 R20, R24.reuse, R30, R20 ;  /* 0x0000001e1814723c */ /* 0x040fe20000001814 */
[----:B------:R-:W1:Y:S01]  /*11040*/  LDSM.16.MT88.4 R28, [R206+0x7000] ;  /* 0x00700000ce1c783b */ /* 0x000e620000004200 */
[----:B------:R-:W-:Y:S01]  /*11050*/  FADD.FTZ R112, R112, R117 ;  /* 0x0000007570707221 */ /* 0x000fe20000010000 */
[----:B------:R-:W-:Y:S02]  /*11060*/  FADD.FTZ R114, R114, R119 ;  /* 0x0000007772727221 */ /* 0x000fe40000010000 */
[----:B------:R-:W4:Y:S01]  /*11070*/  LDSM.16.MT88.4 R204, [R206+0x7800] ;  /* 0x00780000cecc783b */ /* 0x000f220000004200 */
[----:B------:R-:W-:Y:S01]  /*11080*/  FADD.FTZ R113, R113, R112 ;  /* 0x0000007071717221 */ /* 0x000fe20000010000 */
[----:B------:R-:W-:Y:S01]  /*11090*/  FADD.FTZ R115, R115, R114 ;  /* 0x0000007273737221 */ /* 0x000fe20000010000 */
[C---:B-----5:R-:W-:Y:S01]  /*110a0*/  HMMA.16816.F32 R44, R24.reuse, R16, R44 ;  /* 0x00000010182c723c */ /* 0x060fe2000000182c */
[--C-:B------:R-:W-:Y:S01]  /*110b0*/  FFMA.FTZ R16, R184, UR6, -R196.reuse ;  /* 0x00000006b8107c23 */ /* 0x100fe200080108c4 */
[----:B------:R-:W-:Y:S01]  /*110c0*/  FADD.FTZ R108, R108, R113 ;  /* 0x000000716c6c7221 */ /* 0x000fe20000010000 */
[----:B------:R-:W-:Y:S01]  /*110d0*/  FADD.FTZ R110, R110, R115 ;  /* 0x000000736e6e7221 */ /* 0x000fe20000010000 */
[----:B------:R-:W-:Y:S01]  /*110e0*/  FFMA.FTZ R17, R187, UR6, -R196 ;  /* 0x00000006bb117c23 */ /* 0x000fe200080108c4 */
[----:B---3--:R-:W-:Y:S01]  /*110f0*/  F2FP.F16.F32.PACK_AB R154, R239, R50 ;  /* 0x00000032ef9a723e */ /* 0x008fe200000000ff */
[----:B------:R-:W-:Y:S01]  /*11100*/  FADD.FTZ R109, R109, R108 ;  /* 0x0000006c6d6d7221 */ /* 0x000fe20000010000 */
[----:B------:R-:W-:Y:S01]  /*11110*/  FADD.FTZ R111, R111, R110 ;  /* 0x0000006e6f6f7221 */ /* 0x000fe20000010000 */
[C---:B------:R-:W-:Y:S01]  /*11120*/  HMMA.16816.F32 R4, R24.reuse, R18, R4 ;  /* 0x000000121804723c */ /* 0x040fe20000001804 */
[--C-:B------:R-:W-:Y:S01]  /*11130*/  FFMA.FTZ R18, R188, UR6, -R196.reuse ;  /* 0x00000006bc127c23 */ /* 0x100fe200080108c4 */
[----:B------:R-:W-:Y:S01]  /*11140*/  FADD.FTZ R104, R104, R109 ;  /* 0x0000006d68687221 */ /* 0x000fe20000010000 */
[----:B------:R-:W-:Y:S01]  /*11150*/  FADD.FTZ R106, R106, R111 ;  /* 0x0000006f6a6a7221 */ /* 0x000fe20000010000 */
[----:B------:R-:W-:Y:S01]  /*11160*/  FFMA.FTZ R19, R191, UR6, -R196 ;  /* 0x00000006bf137c23 */ /* 0x000fe200080108c4 */
[----:B------:R-:W-:Y:S01]  /*11170*/  MUFU.EX2 R16, R16 ;  /* 0x0000001000107308 */ /* 0x000fe20000000800 */
[----:B------:R-:W-:Y:S01]  /*11180*/  FADD.FTZ R105, R105, R104 ;  /* 0x0000006869697221 */ /* 0x000fe20000010000 */
[----:B------:R-:W-:Y:S01]  /*11190*/  FADD.FTZ R107, R107, R106 ;  /* 0x0000006a6b6b7221 */ /* 0x000fe20000010000 */
[----:B--2---:R-:W-:Y:S02]  /*111a0*/  HMMA.16816.F32 R56, R24, R32, R56 ;  /* 0x000000201838723c */ /* 0x004fe40000001838 */
[----:B------:R-:W-:Y:S01]  /*111b0*/  FADD.FTZ R100, R100, R105 ;  /* 0x0000006964647221 */ /* 0x000fe20000010000 */
[----:B------:R-:W-:-:S02]  /*111c0*/  FADD.FTZ R102, R102, R107 ;  /* 0x0000006b66667221 */ /* 0x000fc40000010000 */
[----:B------:R-:W2:Y:S01]  /*111d0*/  MUFU.EX2 R17, R17 ;  /* 0x0000001100117308 */ /* 0x000ea20000000800 */
[----:B------:R-:W-:Y:S01]  /*111e0*/  FADD.FTZ R101, R101, R100 ;  /* 0x0000006465657221 */ /* 0x000fe20000010000 */
[----:B------:R-:W-:Y:S01]  /*111f0*/  FADD.FTZ R103, R103, R102 ;  /* 0x0000006667677221 */ /* 0x000fe20000010000 */
[C---:B------:R-:W-:Y:S02]  /*11200*/  HMMA.16816.F32 R40, R24.reuse, R34, R40 ;  /* 0x000000221828723c */ /* 0x040fe40000001828 */
[----:B------:R-:W-:Y:S01]  /*11210*/  FADD.FTZ R96, R96, R101 ;  /* 0x0000006560607221 */ /* 0x000fe20000010000 */
[----:B------:R-:W-:Y:S02]  /*11220*/  FADD.FTZ R98, R98, R103 ;  /* 0x0000006762627221 */ /* 0x000fe40000010000 */
[----:B------:R-:W-:Y:S01]  /*11230*/  MUFU.EX2 R18, R18 ;  /* 0x0000001200127308 */ /* 0x000fe20000000800 */
[----:B------:R-:W-:Y:S01]  /*11240*/  FADD.FTZ R97, R97, R96 ;  /* 0x0000006061617221 */ /* 0x000fe20000010000 */
[----:B------:R-:W-:Y:S01]  /*11250*/  FADD.FTZ R99, R99, R98 ;  /* 0x0000006263637221 */ /* 0x000fe20000010000 */
[----:B-1----:R-:W-:Y:S02]  /*11260*/  HMMA.16816.F32 R68, R24, R28, R68 ;  /* 0x0000001c1844723c */ /* 0x002fe40000001844 */
[----:B------:R-:W-:Y:S01]  /*11270*/  FADD.FTZ R92, R92, R97 ;  /* 0x000000615c5c7221 */ /* 0x000fe20000010000 */
[----:B------:R-:W-:-:S02]  /*11280*/  FADD.FTZ R94, R94, R99 ;  /* 0x000000635e5e7221 */ /* 0x000fc40000010000 */
[----:B------:R-:W1:Y:S01]  /*11290*/  MUFU.EX2 R19, R19 ;  /* 0x0000001300137308 */ /* 0x000e620000000800 */
[----:B------:R-:W-:Y:S01]  /*112a0*/  FADD.FTZ R93, R93, R92 ;  /* 0x0000005c5d5d7221 */ /* 0x000fe20000010000 */
[----:B------:R-:W-:Y:S01]  /*112b0*/  FADD.FTZ R95, R95, R94 ;  /* 0x0000005e5f5f7221 */ /* 0x000fe20000010000 */
[----:B--2---:R-:W-:Y:S01]  /*112c0*/  F2FP.F16.F32.PACK_AB R153, R17, R16 ;  /* 0x000000101199723e */ /* 0x004fe200000000ff */
[----:B------:R-:W-:Y:S01]  /*112d0*/  HMMA.16816.F32 R8, R24, R30, R8 ;  /* 0x0000001e1808723c */ /* 0x000fe20000001808 */
        /* <DEDUP_REMOVED lines=18> */
[C---:B------:R-:W-:Y:S01]  /*11400*/  HMMA.16816.F32 R136, R152.reuse, R140, R44 ;  /* 0x0000008c9888723c */ /* 0x040fe2000000182c */
[-C--:B------:R-:W-:Y:S01]  /*11410*/  MOV R2, R192.reuse ;  /* 0x000000c000027202 */ /* 0x080fe20000000f00 */
[----:B------:R-:W-:Y:S01]  /*11420*/  FADD.FTZ R82, R82, R39 ;  /* 0x0000002752527221 */ /* 0x000fe20000010000 */
[----:B------:R-:W-:Y:S01]  /*11430*/  FADD.FTZ R60, R60, R83 ;  /* 0x000000533c3c7221 */ /* 0x000fe20000010000 */
[----:B------:R-:W-:Y:S02]  /*11440*/  @P1 MOV R2, R192 ;  /* 0x000000c000021202 */ /* 0x000fe40000000f00 */
        /* <DEDUP_REMOVED lines=19> */
[C---:B------:R-:W-:Y:S08]  /*11580*/  HMMA.16816.F32 R156, R152.reuse, R158, R40 ;  /* 0x0000009e989c723c */ /* 0x040ff00000001828 */
[C---:B----4-:R-:W-:Y:S08]  /*11590*/  HMMA.16816.F32 R148, R152.reuse, R204, R68 ;  /* 0x000000cc9894723c */ /* 0x050ff00000001844 */
[----:B------:R-:W-:Y:S01]  /*115a0*/  HMMA.16816.F32 R152, R152, R206, R8 ;  /* 0x000000ce9898723c */ /* 0x000fe20000001808 */
[----:B------:R-:W-:-:S04]  /*115b0*/  NOP ;  /* 0x0000000000007918 */ /* 0x000fc80000000000 */
[----:B------:R-:W-:-:S15]  /*115c0*/  BRA.U UP0, `(.L_x_1328) ;  /* 0x0000000100047547 */ /* 0x000fde000b800000 */
.L_x_1320:
[----:B------:R-:W-:-:S12]  /*115d0*/  UIADD3 UR18, UPT, UPT, UR4, -0x1, URZ ;  /* 0xffffffff04127890 */ /* 0x000fd8000fffe0ff */
.L_x_1328:
[----:B------:R-:W-:-:S09]  /*115e0*/  UISETP.GE.AND UP0, UPT, UR18, UR16, UPT ;  /* 0x000000101200728c */ /* 0x000fd2000bf06270 */
[----:B------:R-:W-:Y:S05]  /*115f0*/  BRA.U !UP0, `(.L_x_1329) ;  /* 0x0000005908c87547 */ /* 0x000fea000b800000 */
[----:B------:R-:W1:Y:S01]  /*11600*/  S2UR UR10, SR_CgaCtaId ;  /* 0x00000000000a79c3 */ /* 0x000e620000008800 */
[----:B------:R-:W-:Y:S01]  /*11610*/  UISETP.NE.U32.AND UP0, UPT, UR12, URZ, UPT ;  /* 0x000000ff0c00728c */ /* 0x000fe2000bf05070 */
[----:B------:R-:W-:Y:S01]  /*11620*/  LOP3.LUT R225, R3, R220, RZ, 0xfc, !PT ;  /* 0x000000dc03e17212 */ /* 0x000fe200078efcff */
[----:B------:R-:W-:Y:S01]  /*11630*/  IMAD.MOV.U32 R224, RZ, RZ, 0x20 ;  /* 0x00000020ffe07424 */ /* 0x000fe200078e00ff */
[----:B------:R-:W-:Y:S01]  /*11640*/  MOV R165, R2 ;  /* 0x0000000200a57202 */ /* 0x000fe20000000f00 */
[----:B------:R-:W-:Y:S01]  /*11650*/  UISETP.NE.AND.EX UP0, UPT, UR13, URZ, UPT, UP0 ;  /* 0x000000ff0d00728c */ /* 0x000fe2000bf05300 */
[----:B------:R-:W-:Y:S01]  /*11660*/  LEA R225, R225, UR5, 0x1 ;  /* 0x00000005e1e17c11 */ /* 0x000fe2000f8e08ff */
[----:B------:R-:W-:Y:S01]  /*11670*/  IMAD.MOV.U32 R3, RZ, RZ, R0 ;  /* 0x000000ffff037224 */ /* 0x000fe200078e0000 */
[----:B------:R-:W-:Y:S01]  /*11680*/  SEL R224, R224, 0xffffffe0, !P6 ;  /* 0xffffffe0e0e07807 */ /* 0x000fe20007000000 */
[----:B------:R-:W-:Y:S01]  /*11690*/  IMAD.MOV.U32 R236, RZ, RZ, RZ ;  /* 0x000000ffffec7224 */ /* 0x000fe200078e00ff */
[C---:B------:R-:W-:Y:S01]  /*116a0*/  IADD3 R237, PT, PT, R225.reuse, 0xa040, RZ ;  /* 0x0000a040e1ed7810 */ /* 0x040fe20007ffe0ff */
[----:B------:R-:W-:Y:S01]  /*116b0*/  VIADD R238, R225, 0xa000 ;  /* 0x0000a000e1ee7836 */ /* 0x000fe20000000000 */
[----:B------:R-:W-:Y:S01]  /*116c0*/  PLOP3.LUT P3, PT, PT, PT, UP0, 0x80, 0x8 ;  /* 0x000000000008781c */ /* 0x000fe20003f6f008 */
[----:B------:R-:W-:Y:S01]  /*116d0*/  UMOV UR14, 0x400 ;  /* 0x00000400000e7882 */ /* 0x000fe20000000000 */
[----:B------:R-:W-:Y:S01]  /*116e0*/  IADD3 R224, PT, PT, R224, R225, RZ ;  /* 0x000000e1e0e07210 */ /* 0x000fe20007ffe0ff */
[----:B------:R-:W-:-:S02]  /*116f0*/  ULEA UR11, UR18, 0x100, 0x8 ;  /* 0x00000100120b7891 */ /* 0x000fc4000f8e40ff */
[----:B------:R-:W-:Y:S01]  /*11700*/  UIADD3 UR13, UPT, UPT, UR18, 0x1, URZ ;  /* 0x00000001120d7890 */ /* 0x000fe2000fffe0ff */
[----:B------:R-:W2:Y:S01]  /*11710*/  LDCU UR12, c[0x0][0x440] ;  /* 0x00008800ff0c77ac */ /* 0x000ea20008000800 */
[----:B------:R-:W3:Y:S01]  /*11720*/  LDCU UR4, c[0x0][0x45c] ;  /* 0x00008b80ff0477ac */ /* 0x000ee20008000800 */
[----:B------:R-:W4:Y:S01]  /*11730*/  LDCU.64 UR6, c[0x0][0x3a0] ;  /* 0x00007400ff0677ac */ /* 0x000f220008000a00 */
[----:B------:R-:W2:Y:S01]  /*11740*/  LDCU.64 UR8, c[0x0][0x3a8] ;  /* 0x00007500ff0877ac */ /* 0x000ea20008000a00 */
[----:B-1----:R-:W-:-:S12]  /*11750*/  ULEA UR5, UR10, UR14, 0x18 ;  /* 0x0000000e0a057291 */ /* 0x002fd8000f8ec0ff */
.L_x_1333:
[----:B------:R-:W-:Y:S01]  /*11760*/  @!P3 IADD3 R7, P0, PT, RZ, -R236, RZ ;  /* 0x800000ecff07b210 */ /* 0x000fe20007f1e0ff */
[----:B------:R-:W1:Y:S01]  /*11770*/  S2R R227, SR_TID.X ;  /* 0x0000000000e37919 */ /* 0x000e620000002100 */
[----:B------:R-:W5:Y:S01]  /*11780*/  @!P3 LDC R40, c[0x0][0x3c0] ;  /* 0x0000f000ff28bb82 */ /* 0x000f620000000800 */
[----:B------:R-:W-:Y:S07]  /*11790*/  DEPBAR.LE SB0, 0x0 ;  /* 0x000080000000791a */ /* 0x000fee0000000000 */
[----:B------:R-:W2:Y:S08]  /*117a0*/  LDC R43, c[0x0][0x3c4] ;  /* 0x0000f100ff2b7b82 */ /* 0x000eb00000000800 */
[----:B------:R-:W-:Y:S01]  /*117b0*/  BAR.SYNC.DEFER_BLOCKING 0x0 ;  /* 0x0000000000007b1d */ /* 0x000fe20000010000 */
[----:B------:R-:W-:Y:S01]  /*117c0*/  IMAD.MOV.U32 R6, RZ, RZ, R232 ;  /* 0x000000ffff067224 */ /* 0x000fe200078e00e8 */
[C---:B-1----:R-:W-:Y:S01]  /*117d0*/  LOP3.LUT R241, R227.reuse, 0x38, RZ, 0xc0, !PT ;  /* 0x00000038e3f17812 */ /* 0x042fe200078ec0ff */
[----:B-----5:R-:W-:Y:S01]  /*117e0*/  @!P3 IMAD.SHL.U32 R8, R40, 0x100, RZ ;  /* 0x000001002808b824 */ /* 0x020fe200078e00ff */
[----:B------:R-:W-:Y:S01]  /*117f0*/  SHF.R.U32.HI R226, RZ, 0x1, R227 ;  /* 0x00000001ffe27819 */ /* 0x000fe200000116e3 */
[C---:B------:R-:W-:Y:S02]  /*11800*/  IMAD.SHL.U32 R0, R227.reuse, 0x8, RZ ;  /* 0x00000008e3007824 */ /* 0x040fe400078e00ff */
[----:B------:R-:W-:Y:S02]  /*11810*/  @!P3 IMAD.X R8, RZ, RZ, ~R8, P0 ;  /* 0x000000ffff08b224 */ /* 0x000fe400000e0e08 */
[C---:B------:R-:W-:Y:S01]  /*11820*/  IMAD.SHL.U32 R167, R227.reuse, 0x40, RZ ;  /* 0x00000040e3a77824 */ /* 0x040fe200078e00ff */
[----:B------:R-:W-:Y:S01]  /*11830*/  LOP3.LUT R4, R0, 0x38, RZ, 0xc0, !PT ;  /* 0x0000003800047812 */ /* 0x000fe200078ec0ff */
[----:B------:R-:W-:Y:S01]  /*11840*/  IMAD.SHL.U32 R42, R227, 0x20, RZ ;  /* 0x00000020e32a7824 */ /* 0x000fe200078e00ff */
[----:B------:R-:W-:Y:S02]  /*11850*/  @!P3 SHF.R.S64 R7, R7, 0x1f, R8 ;  /* 0x0000001f0707b819 */ /* 0x000fe40000001008 */
[----:B------:R-:W-:Y:S02]  /*11860*/  LOP3.LUT R5, R167, 0x1c0, RZ, 0xc0, !PT ;  /* 0x000001c0a7057812 */ /* 0x000fe400078ec0ff */
[--C-:B------:R-:W-:Y:S02]  /*11870*/  LOP3.LUT R241, R241, 0x1f8, R0.reuse, 0x78, !PT ;  /* 0x000001f8f1f17812 */ /* 0x100fe400078e7800 */
[----:B------:R-:W-:Y:S02]  /*11880*/  @!P3 IADD3 R232, P0, PT, R232, R7, RZ ;  /* 0x00000007e8e8b210 */ /* 0x000fe40007f1e0ff */
[C---:B--2---:R-:W-:Y:S02]  /*11890*/  ISETP.GE.AND P2, PT, R4.reuse, UR12, PT ;  /* 0x0000000c04007c0c */ /* 0x044fe4000bf46270 */
[----:B------:R-:W-:Y:S01]  /*118a0*/  ISETP.GE.AND P1, PT, R4, UR12, PT ;  /* 0x0000000c04007c0c */ /* 0x000fe2000bf26270 */
[----:B------:R-:W-:Y:S01]  /*118b0*/  IMAD.MOV.U32 R4, RZ, RZ, R233 ;  /* 0x000000ffff047224 */ /* 0x000fe200078e00e9 */
[--C-:B------:R-:W-:Y:S02]  /*118c0*/  LOP3.LUT R2, R5, 0x38, R0.reuse, 0xf8, !PT ;  /* 0x0000003805027812 */ /* 0x100fe400078ef800 */
[----:B------:R-:W-:Y:S02]  /*118d0*/  LOP3.LUT R241, R241, 0x1e00, R0, 0xf8, !PT ;  /* 0x00001e00f1f17812 */ /* 0x000fe400078ef800 */
[----:B------:R-:W-:Y:S01]  /*118e0*/  @!P3 LEA.HI.X.SX32 R233, R8, R233, 0x1, P0 ;  /* 0x000000e908e9b211 */ /* 0x000fe200000f0eff */
[----:B------:R-:W-:Y:S06]  /*118f0*/  @!P3 BRA `(.L_x_1330) ;  /* 0x0000000000f8b947 */ /* 0x000fec0003800000 */
[----:B------:R-:W1:Y:S01]  /*11900*/  LDC R0, c[0x0][0x4f0] ;  /* 0x00013c00ff007b82 */ /* 0x000e620000000800 */
[----:B------:R-:W-:Y:S01]  /*11910*/  UIADD3 UR10, UPT, UPT, UR11, -0x100, URZ ;  /* 0xffffff000b0a7890 */ /* 0x000fe2000fffe0ff */
[----:B------:R-:W-:Y:S06]  /*11920*/  IABS R9, UR11 ;  /* 0x0000000b00097c13 */ /* 0x000fec0008000000 */
[----:B------:R-:W2:Y:S01]  /*11930*/  LDC.64 R40, c[0x0][0x3c0] ;  /* 0x0000f000ff287b82 */ /* 0x000ea20000000a00 */
[----:B-1----:R-:W-:Y:S04]  /*11940*/  IABS R5, R0 ;  /* 0x0000000000057213 */ /* 0x002fe80000000000 */
[----:B------:R-:W1:Y:S10]  /*11950*/  I2F.RP R8, R5 ;  /* 0x0000000500087306 */ /* 0x000e740000209400 */
[----:B-1----:R-:W1:Y:S02]  /*11960*/  MUFU.RCP R7, R8 ;  /* 0x0000000800077308 */ /* 0x002e640000001000 */
[----:B-1----:R-:W-:Y:S02]  /*11970*/  VIADD R10, R7, 0xffffffe ;  /* 0x0ffffffe070a7836 */ /* 0x002fe40000000000 */
[----:B------:R-:W-:Y:S06]  /*11980*/  IMAD.U32 R7, RZ, RZ, UR10 ;  /* 0x0000000aff077e24 */ /* 0x000fec000f8e00ff */
[----:B------:R-:W1:Y:S01]  /*11990*/  F2I.FTZ.U32.TRUNC.NTZ R11, R10 ;  /* 0x0000000a000b7305 */ /* 0x000e62000021f000 */
[----:B------:R-:W-:Y:S01]  /*119a0*/  IABS R7, R7 ;  /* 0x0000000700077213 */ /* 0x000fe20000000000 */
        /* <DEDUP_REMOVED lines=18> */
[C---:B------:R-:W-:Y:S02]  /*11ad0*/  LOP3.LUT R5, R0.reuse, UR10, RZ, 0x3c, !PT ;  /* 0x0000000a00057c12 */ /* 0x040fe4000f8e3cff */
[----:B------:R-:W-:Y:S02]  /*11ae0*/  LOP3.LUT R7, R0, UR11, RZ, 0x3c, !PT ;  /* 0x0000000b00077c12 */ /* 0x000fe4000f8e3cff */
[----:B------:R-:W-:Y:S02]  /*11af0*/  ISETP.GE.AND P0, PT, R5, RZ, PT ;  /* 0x000000ff0500720c */ /* 0x000fe40003f06270 */
[----:B------:R-:W-:Y:S02]  /*11b00*/  ISETP.GE.AND P4, PT, R7, RZ, PT ;  /* 0x000000ff0700720c */ /* 0x000fe40003f86270 */
[----:B------:R-:W-:Y:S02]  /*11b10*/  LOP3.LUT R7, RZ, R0, RZ, 0x33, !PT ;  /* 0x00000000ff077212 */ /* 0x000fe400078e33ff */
[----:B------:R-:W-:Y:S01]  /*11b20*/  @P5 IADD3 R11, PT, PT, R11, 0x1, RZ ;  /* 0x000000010b0b5810 */ /* 0x000fe20007ffe0ff */
[----:B------:R-:W-:Y:S01]  /*11b30*/  @P6 VIADD R12, R12, 0x1 ;  /* 0x000000010c0c6836 */ /* 0x000fe20000000000 */
[----:B------:R-:W-:Y:S05]  /*11b40*/  ISETP.NE.AND P5, PT, R0, RZ, PT ;  /* 0x000000ff0000720c */ /* 0x000fea0003fa5270 */
[----:B------:R-:W-:Y:S02]  /*11b50*/  @!P0 IMAD.MOV R11, RZ, RZ, -R11 ;  /* 0x000000ffff0b8224 */ /* 0x000fe400078e0a0b */
[----:B------:R-:W-:Y:S03]  /*11b60*/  @!P4 IADD3 R12, PT, PT, -R12, RZ, RZ ;  /* 0x000000ff0c0cc210 */ /* 0x000fe60007ffe1ff */
[C---:B------:R-:W-:Y:S02]  /*11b70*/  SEL R11, R7.reuse, R11, !P5 ;  /* 0x0000000b070b7207 */ /* 0x040fe40006800000 */
[----:B------:R-:W-:Y:S02]  /*11b80*/  SEL R7, R7, R12, !P5 ;  /* 0x0000000c07077207 */ /* 0x000fe40006800000 */
[-C--:B------:R-:W-:Y:S02]  /*11b90*/  LEA R16, P4, R11, R234.reuse, 0x2 ;  /* 0x000000ea0b107211 */ /* 0x080fe400078810ff */
[----:B------:R-:W-:Y:S02]  /*11ba0*/  LEA R14, P0, R7, R234, 0x2 ;  /* 0x000000ea070e7211 */ /* 0x000fe400078010ff */
[-C--:B------:R-:W-:Y:S02]  /*11bb0*/  LEA.HI.X.SX32 R17, R11, R235.reuse, 0x2, P4 ;  /* 0x000000eb0b117211 */ /* 0x080fe400020f16ff */
[C---:B------:R-:W-:Y:S01]  /*11bc0*/  LEA.HI.X.SX32 R15, R7.reuse, R235, 0x2, P0 ;  /* 0x000000eb070f7211 */ /* 0x040fe200000f16ff */
[----:B------:R-:W-:Y:S02]  /*11bd0*/  IMAD.IADD R7, R7, 0x1, -R11 ;  /* 0x0000000107077824 */ /* 0x000fe400078e0a0b */
[----:B------:R-:W5:Y:S02]  /*11be0*/  LDG.E R8, desc[UR20][R16.64] ;  /* 0x0000001410087981 */ /* 0x000f64000c1e1900 */
[----:B------:R-:W-:Y:S02]  /*11bf0*/  IMAD R7, R7, R0, -0x100 ;  /* 0xffffff0007077424 */ /* 0x000fe400078e0200 */
[----:B------:R-:W5:Y:S02]  /*11c00*/  LDG.E R5, desc[UR20][R14.64] ;  /* 0x000000140e057981 */ /* 0x000f64000c1e1900 */
[-C--:B--2---:R-:W-:Y:S01]  /*11c10*/  IMAD.WIDE.U32 R10, R7, R40.reuse, RZ ;  /* 0x00000028070a7225 */ /* 0x084fe200078e00ff */
[----:B------:R-:W-:Y:S05]  /*11c20*/  SHF.R.S32.HI R9, RZ, 0x1f, R7 ;  /* 0x0000001fff097819 */ /* 0x000fea0000011407 */
[----:B------:R-:W-:Y:S04]  /*11c30*/  IMAD R0, R9, R40, RZ ;  /* 0x0000002809007224 */ /* 0x000fe800078e02ff */
[----:B------:R-:W-:Y:S05]  /*11c40*/  IMAD R0, R7, R41, R0 ;  /* 0x0000002907007224 */ /* 0x000fea00078e0200 */
[----:B------:R-:W-:Y:S01]  /*11c50*/  IADD3 R11, PT, PT, R11, R0, RZ ;  /* 0x000000000b0b7210 */ /* 0x000fe20007ffe0ff */
[----:B-----5:R-:W-:Y:S04]  /*11c60*/  IMAD.IADD R5, R8, 0x1, -R5 ;  /* 0x0000000108057824 */ /* 0x020fe800078e0a05 */
[----:B------:R-:W-:Y:S01]  /*11c70*/  IMAD.WIDE.U32 R10, R5, UR8, R10 ;  /* 0x00000008050a7c25 */ /* 0x000fe2000f8e000a */
[----:B------:R-:W-:Y:S02]  /*11c80*/  SHF.R.S32.HI R7, RZ, 0x1f, R5 ;  /* 0x0000001fff077819 */ /* 0x000fe40000011405 */
[C---:B------:R-:W-:Y:S03]  /*11c90*/  LEA R232, P0, R10.reuse, R6, 0x1 ;  /* 0x000000060ae87211 */ /* 0x040fe600078008ff */
[----:B------:R-:W-:Y:S04]  /*11ca0*/  IMAD R0, R7, UR8, RZ ;  /* 0x0000000807007c24 */ /* 0x000fe8000f8e02ff */
[----:B------:R-:W-:Y:S04]  /*11cb0*/  IMAD R0, R5, UR9, R0 ;  /* 0x0000000905007c24 */ /* 0x000fe8000f8e0200 */
[----:B------:R-:W-:Y:S05]  /*11cc0*/  IMAD.IADD R233, R11, 0x1, R0 ;  /* 0x000000010be97824 */ /* 0x000fea00078e0200 */
[----:B------:R-:W-:Y:S07]  /*11cd0*/  LEA.HI.X R233, R10, R4, R233, 0x1, P0 ;  /* 0x000000040ae97211 */ /* 0x000fee00000f0ce9 */
.L_x_1330:
[C---:B------:R-:W-:Y:S01]  /*11ce0*/  IMAD.SHL.U32 R57, R40.reuse, 0x20, RZ ;  /* 0x0000002028397824 */ /* 0x040fe200078e00ff */
[----:B------:R-:W-:Y:S01]  /*11cf0*/  LEA R241, R241, UR5, 0x1 ;  /* 0x00000005f1f17c11 */ /* 0x000fe2000f8e08ff */
[C---:B------:R-:W-:Y:S01]  /*11d00*/  @!P1 IMAD R45, R43.reuse, 0x60, RZ ;  /* 0x000000602b2d9824 */ /* 0x040fe200078e02ff */
[----:B------:R-:W-:Y:S01]  /*11d10*/  SHF.L.U64.HI R41, R40, 0x5, R43 ;  /* 0x0000000528297819 */ /* 0x000fe2000001022b */
[----:B------:R-:W-:Y:S01]  /*11d20*/  @!P1 IMAD R44, R43, 0xa0, RZ ;  /* 0x000000a02b2c9824 */ /* 0x000fe200078e02ff */
[----:B------:R-:W-:Y:S01]  /*11d30*/  IADD3 R46, P0, PT, R57, R232, RZ ;  /* 0x000000e8392e7210 */ /* 0x000fe20007f1e0ff */
[----:B------:R-:W-:Y:S01]  /*11d40*/  @!PT LDS RZ, [RZ] ;  /* 0x00000000fffff984 */ /* 0x000fe20000000800 */
[----:B------:R-:W-:Y:S01]  /*11d50*/  @!PT LDS RZ, [RZ] ;  /* 0x00000000fffff984 */ /* 0x000fe20000000800 */
[----:B------:R-:W-:Y:S01]  /*11d60*/  @!PT LDS RZ, [RZ] ;  /* 0x00000000fffff984 */ /* 0x000fe20000000800 */
[----:B------:R-:W-:Y:S01]  /*11d70*/  @!P2 LDGSTS.E.BYPASS.LTC128B.128 [R241+0xa000], desc[UR20][R232.64] ;  /* 0x0a000000e8f1afae */ /* 0x000fe2000b981a14 */
[----:B------:R-:W-:Y:S01]  /*11d80*/  LOP3.LUT R228, R42, 0x7c00, RZ, 0xc0, !PT ;  /* 0x00007c002ae47812 */ /* 0x000fe200078ec0ff */
[----:B------:R-:W-:Y:S01]  /*11d90*/  @!P1 IMAD R42, R43, 0xc0, RZ ;  /* 0x000000c02b2a9824 */ /* 0x000fe200078e02ff */
[----:B------:R-:W-:Y:S02]  /*11da0*/  IADD3.X R47, PT, PT, R41, R233, RZ, P0, !PT ;  /* 0x000000e9292f7210 */ /* 0x000fe400007fe4ff */
[----:B------:R-:W-:Y:S01]  /*11db0*/  @P2 STS.128 [R241+0xa000], RZ ;  /* 0x00a000fff1002388 */ /* 0x000fe20000000c00 */
[----:B------:R-:W-:Y:S01]  /*11dc0*/  @!P1 IADD3 R56, P6, PT, R46, R57, RZ ;  /* 0x000000392e389210 */ /* 0x000fe20007fde0ff */
[----:B------:R-:W-:Y:S01]  /*11dd0*/  IMAD.MOV.U32 R229, RZ, RZ, 0x20 ;  /* 0x00000020ffe57424 */ /* 0x000fe200078e00ff */
[CC--:B------:R-:W-:Y:S02]  /*11de0*/  @!P1 LEA R62, P5, R40.reuse, R46.reuse, 0x6 ;  /* 0x0000002e283e9211 */ /* 0x0c0fe400078a30ff */
[----:B------:R-:W-:Y:S01]  /*11df0*/  @P1 STS.128 [R241+0xa800], RZ ;  /* 0x00a800fff1001388 */ /* 0x000fe20000000c00 */
[-C--:B------:R-:W-:Y:S01]  /*11e00*/  @!P1 MOV R66, R46.reuse ;  /* 0x0000002e00429202 */ /* 0x080fe20000000f00 */
[----:B------:R-:W-:Y:S01]  /*11e10*/  @!P1 IMAD.X R57, R47, 0x1, R41, P6 ;  /* 0x000000012f399824 */ /* 0x000fe200030e0629 */
[CC--:B------:R-:W-:Y:S02]  /*11e20*/  @!P1 LEA.HI.X R63, R40.reuse, R47.reuse, R43, 0x6, P5 ;  /* 0x0000002f283f9211 */ /* 0x0c0fe400028f342b */
[----:B------:R-:W-:Y:S01]  /*11e30*/  @!PT LDS RZ, [RZ] ;  /* 0x00000000fffff984 */ /* 0x000fe20000000800 */
[----:B------:R-:W-:Y:S01]  /*11e40*/  @!PT LDS RZ, [RZ] ;  /* 0x00000000fffff984 */ /* 0x000fe20000000800 */
[----:B------:R-:W-:Y:S01]  /*11e50*/  @!PT LDS RZ, [RZ] ;  /* 0x00000000fffff984 */ /* 0x000fe20000000800 */
[----:B------:R1:W-:Y:S01]  /*11e60*/  @!P1 LDGSTS.E.BYPASS.LTC128B.128 [R241+0xa800], desc[UR20][R46.64] ;  /* 0x0a8000002ef19fae */ /* 0x0003e2000b981a14 */
[--C-:B------:R-:W-:Y:S01]  /*11e70*/  @!P1 IMAD.MOV.U32 R67, RZ, RZ, R47.reuse ;  /* 0x000000ffff439224 */ /* 0x100fe200078e002f */
[CC--:B------:R-:W-:Y:S01]  /*11e80*/  @!P1 LEA R60, P4, R40.reuse, R46.reuse, 0x7 ;  /* 0x0000002e283c9211 */ /* 0x0c0fe200078838ff */
[----:B------:R-:W-:Y:S02]  /*11e90*/  @!P1 IMAD.MOV.U32 R69, RZ, RZ, R47 ;  /* 0x000000ffff459224 */ /* 0x000fe400078e002f */
[----:B------:R-:W-:Y:S01]  /*11ea0*/  @P1 STS.128 [R241+0xb000], RZ ;  /* 0x00b000fff1001388 */ /* 0x000fe20000000c00 */
[C---:B------:R-:W-:Y:S01]  /*11eb0*/  @!P1 IMAD.WIDE.U32 R66, R40.reuse, 0x60, R66 ;  /* 0x0000006028429825 */ /* 0x040fe200078e0042 */
[-C--:B------:R-:W-:Y:S01]  /*11ec0*/  @!P1 MOV R68, R46.reuse ;  /* 0x0000002e00449202 */ /* 0x080fe20000000f00 */
[----:B------:R-:W-:Y:S02]  /*11ed0*/  UIADD3 UR13, UPT, UPT, UR13, -0x1, URZ ;  /* 0xffffffff0d0d7890 */ /* 0x000fe4000fffe0ff */
[----:B------:R-:W-:Y:S01]  /*11ee0*/  @!PT LDS RZ, [RZ] ;  /* 0x00000000fffff984 */ /* 0x000fe20000000800 */
[----:B------:R-:W-:Y:S01]  /*11ef0*/  @!PT LDS RZ, [RZ] ;  /* 0x00000000fffff984 */ /* 0x000fe20000000800 */
[----:B------:R-:W-:Y:S01]  /*11f00*/  @!PT LDS RZ, [RZ] ;  /* 0x00000000fffff984 */ /* 0x000fe20000000800 */
[----:B------:R2:W-:Y:S01]  /*11f10*/  @!P1 LDGSTS.E.BYPASS.LTC128B.128 [R241+0xb000], desc[UR20][R56.64] ;  /* 0x0b00000038f19fae */ /* 0x0005e2000b981a14 */
[C---:B------:R-:W-:Y:S01]  /*11f20*/  @!P1 LEA.HI.X R61, R40.reuse, R47, R43, 0x7, P4 ;  /* 0x0000002f283d9211 */ /* 0x040fe200020f3c2b */
[----:B------:R-:W-:Y:S01]  /*11f30*/  @!P1 IMAD.MOV.U32 R71, RZ, RZ, R47 ;  /* 0x000000ffff479224 */ /* 0x000fe200078e002f */
[----:B------:R-:W-:Y:S02]  /*11f40*/  @!P1 IADD3 R67, PT, PT, R45, R67, RZ ;  /* 0x000000432d439210 */ /* 0x000fe40007ffe0ff */
[----:B------:R-:W-:Y:S01]  /*11f50*/  @P1 STS.128 [R241+0xb800], RZ ;  /* 0x00b800fff1001388 */ /* 0x000fe20000000c00 */
[----:B------:R-:W-:Y:S01]  /*11f60*/  @!P1 IMAD.WIDE.U32 R68, R40, 0xa0, R68 ;  /* 0x000000a028449825 */ /* 0x000fe200078e0044 */
[-C--:B------:R-:W-:Y:S01]  /*11f70*/  @!P1 MOV R70, R46.reuse ;  /* 0x0000002e00469202 */ /* 0x080fe20000000f00 */
[----:B------:R-:W-:Y:S02]  /*11f80*/  UISETP.GT.AND UP0, UPT, UR13, UR16, UPT ;  /* 0x000000100d00728c */ /* 0x000fe4000bf04270 */
[----:B------:R-:W-:Y:S01]  /*11f90*/  @!PT LDS RZ, [RZ] ;  /* 0x00000000fffff984 */ /* 0x000fe20000000800 */
[----:B------:R-:W-:Y:S01]  /*11fa0*/  @!PT LDS RZ, [RZ] ;  /* 0x00000000fffff984 */ /* 0x000fe20000000800 */
[----:B------:R-:W-:Y:S01]  /*11fb0*/  @!PT LDS RZ, [RZ] ;  /* 0x00000000fffff984 */ /* 0x000fe20000000800 */
[----:B------:R-:W-:Y:S01]  /*11fc0*/  @!P1 LDGSTS.E.BYPASS.LTC128B.128 [R241+0xb800], desc[UR20][R62.64] ;  /* 0x0b8000003ef19fae */ /* 0x000fe2000b981a14 */
[----:B------:R-:W-:Y:S01]  /*11fd0*/  @!P1 IMAD.IADD R69, R44, 0x1, R69 ;  /* 0x000000012c459824 */ /* 0x000fe200078e0245 */
[-C--:B------:R-:W-:Y:S01]  /*11fe0*/  @!P1 MOV R72, R46.reuse ;  /* 0x0000002e00489202 */ /* 0x080fe20000000f00 */
[C---:B------:R-:W-:Y:S02]  /*11ff0*/  @!P1 IMAD.WIDE.U32 R70, R40.reuse, 0xc0, R70 ;  /* 0x000000c028469825 */ /* 0x040fe400078e0046 */
[----:B------:R-:W-:Y:S01]  /*12000*/  @P1 STS.128 [R241+0xc000], RZ ;  /* 0x00c000fff1001388 */ /* 0x000fe20000000c00 */
[-C--:B------:R-:W-:Y:S01]  /*12010*/  @!P1 LEA R58, P0, R40, R46.reuse, 0x8 ;  /* 0x0000002e283a9211 */ /* 0x080fe200078040ff */
[----:B------:R-:W-:Y:S03]  /*12020*/  @!P1 IMAD.MOV.U32 R73, RZ, RZ, R47 ;  /* 0x000000ffff499224 */ /* 0x000fe600078e002f */
[----:B------:R-:W-:Y:S01]  /*12030*/  @!PT LDS RZ, [RZ] ;  /* 0x00000000fffff984 */ /* 0x000fe20000000800 */
[----:B------:R-:W-:Y:S01]  /*12040*/  @!PT LDS RZ, [RZ] ;  /* 0x00000000fffff984 */ /* 0x000fe20000000800 */
[----:B------:R-:W-:Y:S01]  /*12050*/  @!PT LDS RZ, [RZ] ;  /* 0x00000000fffff984 */ /* 0x000fe20000000800 */
[----:B------:R-:W-:Y:S01]  /*12060*/  @!P1 LDGSTS.E.BYPASS.LTC128B.128 [R241+0xc000], desc[UR20][R66.64] ;  /* 0x0c00000042f19fae */ /* 0x000fe2000b981a14 */
[----:B------:R-:W-:Y:S01]  /*12070*/  @!P1 IADD3 R71, PT, PT, R42, R71, RZ ;  /* 0x000000472a479210 */ /* 0x000fe20007ffe0ff */
[----:B------:R-:W-:Y:S01]  /*12080*/  @!P1 IMAD R41, R43, 0xe0, RZ ;  /* 0x000000e02b299824 */ /* 0x000fe200078e02ff */
[-C--:B------:R-:W-:Y:S02]  /*12090*/  @!P1 MOV R54, R46.reuse ;  /* 0x0000002e00369202 */ /* 0x080fe40000000f00 */
[----:B------:R-:W-:Y:S01]  /*120a0*/  @P1 STS.128 [R241+0xc800], RZ ;  /* 0x00c800fff1001388 */ /* 0x000fe20000000c00 */
[C---:B------:R-:W-:Y:S01]  /*120b0*/  @!P1 IMAD.WIDE.U32 R72, R40.reuse, 0xe0, R72 ;  /* 0x000000e028489825 */ /* 0x040fe200078e0048 */
[-C--:B------:R-:W-:Y:S03]  /*120c0*/  @!P1 MOV R52, R46.reuse ;  /* 0x0000002e00349202 */ /* 0x080fe60000000f00 */
[----:B------:R-:W-:Y:S01]  /*120d0*/  @!PT LDS RZ, [RZ] ;  /* 0x00000000fffff984 */ /* 0x000fe20000000800 */
[----:B------:R-:W-:Y:S01]  /*120e0*/  @!PT LDS RZ, [RZ] ;  /* 0x00000000fffff984 */ /* 0x000fe20000000800 */
[----:B------:R-:W-:Y:S01]  /*120f0*/  @!PT LDS RZ, [RZ] ;  /* 0x00000000fffff984 */ /* 0x000fe20000000800 */
[----:B------:R-:W-:Y:S01]  /*12100*/  @!P1 LDGSTS.E.BYPASS.LTC128B.128 [R241+0xc800], desc[UR20][R60.64] ;  /* 0x0c8000003cf19fae */ /* 0x000fe2000b981a14 */
[----:B------:R-:W-:Y:S01]  /*12110*/  @!P1 IMAD.IADD R73, R41, 0x1, R73 ;  /* 0x0000000129499824 */ /* 0x000fe200078e0249 */
[-C--:B------:R-:W-:Y:S01]  /*12120*/  @!P1 MOV R50, R46.reuse ;  /* 0x0000002e00329202 */ /* 0x080fe20000000f00 */
[--C-:B------:R-:W-:Y:S02]  /*12130*/  @!P1 IMAD.MOV.U32 R55, RZ, RZ, R47.reuse ;  /* 0x000000ffff379224 */ /* 0x100fe400078e002f */
[----:B------:R-:W-:Y:S01]  /*12140*/  @P1 STS.128 [R241+0xd000], RZ ;  /* 0x00d000fff1001388 */ /* 0x000fe20000000c00 */
[-C--:B------:R-:W-:Y:S01]  /*12150*/  @!P1 MOV R48, R46.reuse ;  /* 0x0000002e00309202 */ /* 0x080fe20000000f00 */
[--C-:B------:R-:W-:Y:S01]  /*12160*/  @!P1 IMAD.MOV.U32 R53, RZ, RZ, R47.reuse ;  /* 0x000000ffff359224 */ /* 0x100fe200078e002f */
[----:B------:R-:W-:Y:S02]  /*12170*/  @!P1 MOV R64, R46 ;  /* 0x0000002e00409202 */ /* 0x000fe40000000f00 */
[----:B------:R-:W-:Y:S01]  /*12180*/  @!PT LDS RZ, [RZ] ;  /* 0x00000000fffff984 */ /* 0x000fe20000000800 */
[----:B------:R-:W-:Y:S01]  /*12190*/  @!PT LDS RZ, [RZ] ;  /* 0x00000000fffff984 */ /* 0x000fe20000000800 */
[----:B------:R-:W-:Y:S01]  /*121a0*/  @!PT LDS RZ, [RZ] ;  /* 0x00000000fffff984 */ /* 0x000fe20000000800 */
[----:B------:R-:W-:Y:S01]  /*121b0*/  @!P1 LDGSTS.E.BYPASS.LTC128B.128 [R241+0xd000], desc[UR20][R68.64] ;  /* 0x0d00000044f19fae */ /* 0x000fe2000b981a14 */
[----:B------:R-:W-:Y:S01]  /*121c0*/  @!P1 IMAD.MOV.U32 R51, RZ, RZ, R47 ;  /* 0x000000ffff339224 */ /* 0x000fe200078e002f */
[C---:B------:R-:W-:Y:S01]  /*121d0*/  @!P1 LEA.HI.X R59, R40.reuse, R47, R43, 0x8, P0 ;  /* 0x0000002f283b9211 */ /* 0x040fe200000f442b */
[--C-:B------:R-:W-:Y:S02]  /*121e0*/  @!P1 IMAD.MOV.U32 R49, RZ, RZ, R47.reuse ;  /* 0x000000ffff319224 */ /* 0x100fe400078e002f */
[----:B------:R-:W-:Y:S01]  /*121f0*/  @P1 STS.128 [R241+0xd800], RZ ;  /* 0x00d800fff1001388 */ /* 0x000fe20000000c00 */
[----:B------:R-:W-:Y:S01]  /*12200*/  @!P1 IMAD.MOV.U32 R65, RZ, RZ, R47 ;  /* 0x000000ffff419224 */ /* 0x000fe200078e002f */
[----:B------:R-:W-:Y:S01]  /*12210*/  LOP3.LUT R166, R167, 0x400, RZ, 0xc0, !PT ;  /* 0x00000400a7a67812 */ /* 0x000fe200078ec0ff */
[C---:B------:R-:W-:Y:S02]  /*12220*/  @!P1 IMAD.WIDE.U32 R52, R40.reuse, 0x140, R52 ;  /* 0x0000014028349825 */ /* 0x040fe400078e0034 */
[----:B------:R-:W-:Y:S01]  /*12230*/  @!PT LDS RZ, [RZ] ;  /* 0x00000000fffff984 */ /* 0x000fe20000000800 */
[----:B------:R-:W-:Y:S01]  /*12240*/  @!PT LDS RZ, [RZ] ;  /* 0x00000000fffff984 */ /* 0x000fe20000000800 */
[----:B------:R-:W-:Y:S01]  /*12250*/  @!PT LDS RZ, [RZ] ;  /* 0x00000000fffff984 */ /* 0x000fe20000000800 */
[----:B------:R-:W-:Y:S01]  /*12260*/  @!P1 LDGSTS.E.BYPASS.LTC128B.128 [R241+0xd800], desc[UR20][R70.64] ;  /* 0x0d80000046f19fae */ /* 0x000fe2000b981a14 */
[----:B------:R-:W-:Y:S01]  /*12270*/  LOP3.LUT P0, RZ, R227, 0x2, RZ, 0xc0, !PT ;  /* 0x00000002e3ff7812 */ /* 0x000fe2000780c0ff */
[----:B------:R-:W-:Y:S03]  /*12280*/  @!P1 IMAD.WIDE.U32 R50, R40, 0x160, R50 ;  /* 0x0000016028329825 */ /* 0x000fe600078e0032 */
[----:B------:R-:W-:Y:S01]  /*12290*/  @P1 STS.128 [R241+0xe000], RZ ;  /* 0x00e000fff1001388 */ /* 0x000fe20000000c00 */
[----:B------:R-:W-:Y:S01]  /*122a0*/  LOP3.LUT R0, R226, 0x8, RZ, 0xc0, !PT ;  /* 0x00000008e2007812 */ /* 0x000fe200078ec0ff */
[----:B------:R-:W-:Y:S03]  /*122b0*/  @!P1 IMAD.WIDE.U32 R48, R40, 0x180, R48 ;  /* 0x0000018028309825 */ /* 0x000fe600078e0030 */
[----:B------:R-:W-:Y:S01]  /*122c0*/  @!PT LDS RZ, [RZ] ;  /* 0x00000000fffff984 */ /* 0x000fe20000000800 */
[----:B------:R-:W-:Y:S01]  /*122d0*/  @!PT LDS RZ, [RZ] ;  /* 0x00000000fffff984 */ /* 0x000fe20000000800 */
[----:B------:R-:W-:Y:S01]  /*122e0*/  @!PT LDS RZ, [RZ] ;  /* 0x00000000fffff984 */ /* 0x000fe20000000800 */
[----:B------:R-:W-:Y:S01]  /*122f0*/  @!P1 LDGSTS.E.BYPASS.LTC128B.128 [R241+0xe000], desc[UR20][R72.64] ;  /* 0x0e00000048f19fae */ /* 0x000fe2000b981a14 */
[----:B------:R-:W-:Y:S01]  /*12300*/  LOP3.LUT R167, R228, 0x200, R167, 0xf8, !PT ;  /* 0x00000200e4a77812 */ /* 0x000fe200078ef8a7 */
[----:B-1----:R-:W-:Y:S03]  /*12310*/  @!P1 IMAD.WIDE.U32 R46, R40, 0x1a0, R46 ;  /* 0x000001a0282e9825 */ /* 0x002fe600078e002e */
[----:B------:R-:W-:Y:S01]  /*12320*/  @P1 STS.128 [R241+0xe800], RZ ;  /* 0x00e800fff1001388 */ /* 0x000fe20000000c00 */
[----:B------:R-:W-:Y:S01]  /*12330*/  LOP3.LUT R169, R2, 0x8, R227, 0x78, !PT ;  /* 0x0000000802a97812 */ /* 0x000fe200078e78e3 */
[C---:B------:R-:W-:Y:S03]  /*12340*/  @!P1 IMAD.WIDE.U32 R64, R40.reuse, 0x1c0, R64 ;  /* 0x000001c028409825 */ /* 0x040fe600078e0040 */
[----:B------:R-:W-:Y:S01]  /*12350*/  @!PT LDS RZ, [RZ] ;  /* 0x00000000fffff984 */ /* 0x000fe20000000800 */
[----:B------:R-:W-:Y:S01]  /*12360*/  @!PT LDS RZ, [RZ] ;  /* 0x00000000fffff984 */ /* 0x000fe20000000800 */
[----:B------:R-:W-:Y:S01]  /*12370*/  @!PT LDS RZ, [RZ] ;  /* 0x00000000fffff984 */ /* 0x000fe20000000800 */
[----:B------:R-:W-:Y:S01]  /*12380*/  @!P1 LDGSTS.E.BYPASS.LTC128B.128 [R241+0xe800], desc[UR20][R58.64] ;  /* 0x0e8000003af19fae */ /* 0x000fe2000b981a14 */
[----:B------:R-:W-:Y:S01]  /*12390*/  LOP3.LUT R0, R167, R2, R0, 0xf6, !PT ;  /* 0x00000002a7007212 */ /* 0x000fe200078ef600 */
[----:B------:R-:W-:Y:S03]  /*123a0*/  @!P1 IMAD.WIDE.U32 R54, R40, 0x120, R54 ;  /* 0x0000012028369825 */ /* 0x000fe600078e0036 */
[----:B------:R-:W-:Y:S01]  /*123b0*/  @P1 STS.128 [R241+0xf000], RZ ;  /* 0x00f000fff1001388 */ /* 0x000fe20000000c00 */
[----:B------:R-:W-:Y:S01]  /*123c0*/  LEA R0, R0, UR5, 0x1 ;  /* 0x0000000500007c11 */ /* 0x000fe2000f8e08ff */
[----:B------:R-:W-:Y:S01]  /*123d0*/  @!P1 IMAD R40, R43, 0x120, RZ ;  /* 0x000001202b289824 */ /* 0x000fe200078e02ff */
[----:B------:R-:W-:Y:S01]  /*123e0*/  SEL R229, R229, 0xffffffe0, !P0 ;  /* 0xffffffe0e5e57807 */ /* 0x000fe20004000000 */
[----:B------:R-:W-:Y:S01]  /*123f0*/  @!P1 IMAD.MOV.U32 R74, RZ, RZ, R54 ;  /* 0x000000ffff4a9224 */ /* 0x000fe200078e0036 */
[----:B------:R-:W-:Y:S01]  /*12400*/  LOP3.LUT P0, RZ, R227, 0x4, RZ, 0xc0, !PT ;  /* 0x00000004e3ff7812 */ /* 0x000fe2000780c0ff */
[C---:B--2---:R-:W-:Y:S01]  /*12410*/  @!P1 IMAD R57, R43.reuse, 0x140, RZ ;  /* 0x000001402b399824 */ /* 0x044fe200078e02ff */
[----:B------:R-:W-:Y:S01]  /*12420*/  @!P1 IADD3 R75, PT, PT, R40, R55, RZ ;  /* 0x00000037284b9210 */ /* 0x000fe20007ffe0ff */
[C---:B------:R-:W-:Y:S02]  /*12430*/  @!P1 IMAD R55, R43.reuse, 0x160, RZ ;  /* 0x000001602b379824 */ /* 0x040fe400078e02ff */
[----:B------:R-:W-:Y:S01]  /*12440*/  @!P1 IMAD R45, R43, 0x180, RZ ;  /* 0x000001802b2d9824 */ /* 0x000fe200078e02ff */
[----:B------:R-:W-:Y:S01]  /*12450*/  @!P1 IADD3 R53, PT, PT, R57, R53, RZ ;  /* 0x0000003539359210 */ /* 0x000fe20007ffe0ff */
[----:B------:R-:W-:Y:S01]  /*12460*/  @!PT LDS RZ, [RZ] ;  /* 0x00000000fffff984 */ /* 0x000fe20000000800 */
[----:B------:R-:W-:Y:S01]  /*12470*/  @!PT LDS RZ, [RZ] ;  /* 0x00000000fffff984 */ /* 0x000fe20000000800 */
[----:B------:R-:W-:Y:S01]  /*12480*/  @!PT LDS RZ, [RZ] ;  /* 0x00000000fffff984 */ /* 0x000fe20000000800 */
[----:B------:R-:W-:Y:S01]  /*12490*/  @!P1 LDGSTS.E.BYPASS.LTC128B.128 [R241+0xf000], desc[UR20][R74.64] ;  /* 0x0f0000004af19fae */ /* 0x000fe2000b981a14 */
[----:B------:R-:W-:Y:S02]  /*124a0*/  @!P1 IMAD.IADD R51, R55, 0x1, R51 ;  /* 0x0000000137339824 */ /* 0x000fe400078e0233 */
[----:B------:R-:W-:Y:S02]  /*124b0*/  @!P1 IADD3 R49, PT, PT, R45, R49, RZ ;  /* 0x000000312d319210 */ /* 0x000fe40007ffe0ff */
[----:B------:R-:W-:Y:S01]  /*124c0*/  @P1 STS.128 [R241+0xf800], RZ ;  /* 0x00f800fff1001388 */ /* 0x000fe20000000c00 */
[C---:B------:R-:W-:Y:S02]  /*124d0*/  @!P1 IMAD R41, R43.reuse, 0x1a0, RZ ;  /* 0x000001a02b299824 */ /* 0x040fe400078e02ff */
[----:B------:R-:W-:Y:S02]  /*124e0*/  @!P1 IMAD R43, R43, 0x1c0, RZ ;  /* 0x000001c02b2b9824 */ /* 0x000fe400078e02ff */
[----:B------:R-:W-:Y:S01]  /*124f0*/  @!PT LDS RZ, [RZ] ;  /* 0x00000000fffff984 */ /* 0x000fe20000000800 */
[----:B------:R-:W-:Y:S01]  /*12500*/  @!PT LDS RZ, [RZ] ;  /* 0x00000000fffff984 */ /* 0x000fe20000000800 */
[----:B------:R-:W-:Y:S01]  /*12510*/  @!PT LDS RZ, [RZ] ;  /* 0x00000000fffff984 */ /* 0x000fe20000000800 */
[----:B------:R-:W-:Y:S01]  /*12520*/  @!P1 LDGSTS.E.BYPASS.LTC128B.128 [R241+0xf800], desc[UR20][R52.64] ;  /* 0x0f80000034f19fae */ /* 0x000fe2000b981a14 */
[----:B------:R-:W-:Y:S02]  /*12530*/  @!P1 IMAD.IADD R47, R41, 0x1, R47 ;  /* 0x00000001292f9824 */ /* 0x000fe400078e022f */
[----:B------:R-:W-:Y:S02]  /*12540*/  IMAD R166, R169, 0x2, R166 ;  /* 0x00000002a9a67824 */ /* 0x000fe400078e02a6 */
[----:B------:R-:W-:Y:S01]  /*12550*/  @P1 STS.128 [R241+0x10000], RZ ;  /* 0x010000fff1001388 */ /* 0x000fe20000000c00 */
[----:B------:R-:W-:Y:S01]  /*12560*/  @!P1 IADD3 R65, PT, PT, R43, R65, RZ ;  /* 0x000000412b419210 */ /* 0x000fe20007ffe0ff */
[----:B------:R-:W-:Y:S03]  /*12570*/  IMAD.MOV.U32 R167, RZ, RZ, 0x40 ;  /* 0x00000040ffa77424 */ /* 0x000fe600078e00ff */
[----:B------:R-:W-:Y:S01]  /*12580*/  @!PT LDS RZ, [RZ] ;  /* 0x00000000fffff984 */ /* 0x000fe20000000800 */
[----:B------:R-:W-:Y:S01]  /*12590*/  @!PT LDS RZ, [RZ] ;  /* 0x00000000fffff984 */ /* 0x000fe20000000800 */
[----:B------:R-:W-:Y:S01]  /*125a0*/  @!PT LDS RZ, [RZ] ;  /* 0x00000000fffff984 */ /* 0x000fe20000000800 */
[----:B------:R-:W-:Y:S01]  /*125b0*/  @!P1 LDGSTS.E.BYPASS.LTC128B.128 [R241+0x10000], desc[UR20][R50.64] ;  /* 0x1000000032f19fae */ /* 0x000fe2000b981a14 */
[----:B------:R-:W-:Y:S02]  /*125c0*/  IADD3 R2, PT, PT, R166, UR5, RZ ;  /* 0x00000005a6027c10 */ /* 0x000fe4000fffe0ff */
[----:B------:R-:W-:Y:S02]  /*125d0*/  SEL R167, R167, 0xffffffc0, !P0 ;  /* 0xffffffc0a7a77807 */ /* 0x000fe40004000000 */
[----:B------:R-:W-:Y:S01]  /*125e0*/  @P1 STS.128 [R241+0x10800], RZ ;  /* 0x010800fff1001388 */ /* 0x000fe20000000c00 */
[----:B------:R-:W-:Y:S04]  /*125f0*/  IADD3 R164, PT, PT, R229, R2, RZ ;  /* 0x00000002e5a47210 */ /* 0x000fe80007ffe0ff */
[----:B------:R-:W-:Y:S01]  /*12600*/  @!PT LDS RZ, [RZ] ;  /* 0x00000000fffff984 */ /* 0x000fe20000000800 */
[----:B------:R-:W-:Y:S01]  /*12610*/  @!PT LDS RZ, [RZ] ;  /* 0x00000000fffff984 */ /* 0x000fe20000000800 */
[----:B------:R-:W-:Y:S01]  /*12620*/  @!PT LDS RZ, [RZ] ;  /* 0x00000000fffff984 */ /* 0x000fe20000000800 */
[----:B------:R-:W-:Y:S01]  /*12630*/  @!P1 LDGSTS.E.BYPASS.LTC128B.128 [R241+0x10800], desc[UR20][R48.64] ;  /* 0x1080000030f19fae */ /* 0x000fe2000b981a14 */
[----:B------:R-:W-:Y:S04]  /*12640*/  IMAD.IADD R2, R167, 0x1, R2 ;  /* 0x00000001a7027824 */ /* 0x000fe800078e0202 */
        /* <DEDUP_REMOVED lines=57> */
[C---:B------:R-:W-:Y:S01]  /*129e0*/  IMAD.IADD R172, R0.reuse, 0x1, R229 ;  /* 0x0000000100ac7824 */ /* 0x040fe200078e02e5 */
[----:B------:R-:W-:Y:S04]  /*129f0*/  IADD3 R0, PT, PT, R0, R167, RZ ;  /* 0x000000a700007210 */ /* 0x000fe80007ffe0ff */
[C---:B------:R-:W-:Y:S02]  /*12a00*/  IADD3 R212, PT, PT, R229.reuse, R0, RZ ;  /* 0x00000000e5d47210 */ /* 0x040fe40007ffe0ff */
        /* <DEDUP_REMOVED lines=154> */
[----:B------:R-:W-:Y:S11]  /*133b0*/  BRA.U !UP0, `(.L_x_1331) ;  /* 0x0000000d08687547 */ /* 0x000ff6000b800000 */
        /* <DEDUP_REMOVED lines=14> */
[----:B------:R-:W1:Y:S01]  /*134a0*/  LDC R171, c[0x0][0x4f0] ;  /* 0x00013c00ffab7b82 */ /* 0x000e620000000800 */
[----:B------:R-:W-:Y:S02]  /*134b0*/  UIADD3 UR14, UPT, UPT, UR11, -0x200, URZ ;  /* 0xfffffe000b0e7890 */ /* 0x000fe4000fffe0ff */
[----:B------:R-:W-:Y:S04]  /*134c0*/  UIADD3 UR10, UPT, UPT, UR11, -0x100, URZ ;  /* 0xffffff000b0a7890 */ /* 0x000fe8000fffe0ff */
[----:B------:R-:W-:Y:S05]  /*134d0*/  IMAD.U32 R173, RZ, RZ, UR14 ;  /* 0x0000000effad7e24 */ /* 0x000fea000f8e00ff */
[----:B------:R-:W-:Y:S02]  /*134e0*/  IABS R173, R173 ;  /* 0x000000ad00ad7213 */ /* 0x000fe40000000000 */
[----:B-1----:R-:W-:Y:S04]  /*134f0*/  IABS R2, R171 ;  /* 0x000000ab00027213 */ /* 0x002fe80000000000 */
[----:B------:R-:W1:Y:S10]  /*13500*/  I2F.RP R164, R2 ;  /* 0x0000000200a47306 */ /* 0x000e740000209400 */
[----:B-1----:R-:W1:Y:S02]  /*13510*/  MUFU.RCP R0, R164 ;  /* 0x000000a400007308 */ /* 0x002e640000001000 */
[----:B-1----:R-:W-:Y:S08]  /*13520*/  VIADD R166, R0, 0xffffffe ;  /* 0x0ffffffe00a67836 */ /* 0x002ff00000000000 */
[----:B------:R-:W1:Y:S02]  /*13530*/  F2I.FTZ.U32.TRUNC.NTZ R167, R166 ;  /* 0x000000a600a77305 */ /* 0x000e64000021f000 */
[--C-:B-1----:R-:W-:Y:S02]  /*13540*/  IMAD.MOV R175, RZ, RZ, -R167.reuse ;  /* 0x000000ffffaf7224 */ /* 0x102fe400078e0aa7 */
[----:B------:R-:W-:Y:S02]  /*13550*/  IMAD.MOV.U32 R166, RZ, RZ, RZ ;  /* 0x000000ffffa67224 */ /* 0x000fe400078e00ff */
[----:B------:R-:W-:Y:S01]  /*13560*/  IMAD R0, R175, R2, RZ ;  /* 0x00000002af007224 */ /* 0x000fe200078e02ff */
[----:B------:R-:W-:Y:S03]  /*13570*/  MOV R175, UR10 ;  /* 0x0000000a00af7c02 */ /* 0x000fe60008000f00 */
[----:B------:R-:W-:Y:S01]  /*13580*/  IMAD.HI.U32 R0, R167, R0, R166 ;  /* 0x00000000a7007227 */ /* 0x000fe200078e00a6 */
[----:B------:R-:W-:Y:S05]  /*13590*/  IABS R175, R175 ;  /* 0x000000af00af7213 */ /* 0x000fea0000000000 */
[C---:B------:R-:W-:Y:S04]  /*135a0*/  IMAD.HI.U32 R164, R0.reuse, R173, RZ ;  /* 0x000000ad00a47227 */ /* 0x040fe800078e00ff */
[----:B------:R-:W-:Y:S02]  /*135b0*/  IMAD.MOV R167, RZ, RZ, -R164 ;  /* 0x000000ffffa77224 */ /* 0x000fe400078e0aa4 */
[----:B------:R-:W-:Y:S04]  /*135c0*/  IMAD.HI.U32 R0, R0, R175, RZ ;  /* 0x000000af00007227 */ /* 0x000fe800078e00ff */
[----:B------:R-:W-:Y:S01]  /*135d0*/  IMAD R173, R2, R167, R173 ;  /* 0x000000a702ad7224 */ /* 0x000fe200078e02ad */
[----:B------:R-:W-:Y:S04]  /*135e0*/  IADD3 R166, PT, PT, -R0, RZ, RZ ;  /* 0x000000ff00a67210 */ /* 0x000fe80007ffe1ff */
[C---:B------:R-:W-:Y:S01]  /*135f0*/  ISETP.GT.U32.AND P4, PT, R2.reuse, R173, PT ;  /* 0x000000ad0200720c */ /* 0x040fe20003f84070 */
[C---:B------:R-:W-:Y:S01]  /*13600*/  IMAD R175, R2.reuse, R166, R175 ;  /* 0x000000a602af7224 */ /* 0x040fe200078e02af */
[----:B------:R-:W-:Y:S04]  /*13610*/  LOP3.LUT R166, R171, UR10, RZ, 0x3c, !PT ;  /* 0x0000000aaba67c12 */ /* 0x000fe8000f8e3cff */
[----:B------:R-:W-:Y:S07]  /*13620*/  ISETP.GT.U32.AND P5, PT, R2, R175, PT ;  /* 0x000000af0200720c */ /* 0x000fee0003fa4070 */
[----:B------:R-:W-:Y:S01]  /*13630*/  @!P4 IADD3 R164, PT, PT, R164, 0x1, RZ ;  /* 0x00000001a4a4c810 */ /* 0x000fe20007ffe0ff */
[--C-:B------:R-:W-:Y:S05]  /*13640*/  @!P4 IMAD.IADD R173, R173, 0x1, -R2.reuse ;  /* 0x00000001adadc824 */ /* 0x100fea00078e0a02 */
[-C--:B------:R-:W-:Y:S01]  /*13650*/  ISETP.GE.U32.AND P6, PT, R173, R2.reuse, PT ;  /* 0x00000002ad00720c */ /* 0x080fe20003fc6070 */
[----:B------:R-:W-:Y:S02]  /*13660*/  @!P5 IMAD.IADD R175, R175, 0x1, -R2 ;  /* 0x00000001afafd824 */ /* 0x000fe400078e0a02 */
[----:B------:R-:W-:Y:S03]  /*13670*/  @!P5 VIADD R0, R0, 0x1 ;  /* 0x000000010000d836 */ /* 0x000fe60000000000 */
[----:B------:R-:W-:Y:S02]  /*13680*/  ISETP.GE.U32.AND P4, PT, R175, R2, PT ;  /* 0x00000002af00720c */ /* 0x000fe40003f86070 */
[C---:B------:R-:W-:Y:S02]  /*13690*/  LOP3.LUT R2, R171.reuse, UR14, RZ, 0x3c, !PT ;  /* 0x0000000eab027c12 */ /* 0x040fe4000f8e3cff */
[----:B------:R-:W-:Y:S02]  /*136a0*/  LOP3.LUT R175, RZ, R171, RZ, 0x33, !PT ;  /* 0x000000abffaf7212 */ /* 0x000fe400078e33ff */
[----:B------:R-:W-:Y:S01]  /*136b0*/  ISETP.GE.AND P5, PT, R2, RZ, PT ;  /* 0x000000ff0200720c */ /* 0x000fe20003fa6270 */
[----:B------:R-:W-:Y:S01]  /*136c0*/  @P6 VIADD R164, R164, 0x1 ;  /* 0x00000001a4a46836 */ /* 0x000fe20000000000 */
[----:B------:R-:W-:Y:S02]  /*136d0*/  ISETP.GE.AND P6, PT, R166, RZ, PT ;  /* 0x000000ffa600720c */ /* 0x000fe40003fc6270 */
[----:B------:R-:W1:Y:S03]  /*136e0*/  LDC.64 R166, c[0x0][0x3b8] ;  /* 0x0000ee00ffa67b82 */ /* 0x000e660000000a00 */
[----:B------:R-:W-:Y:S02]  /*136f0*/  @P4 IADD3 R0, PT, PT, R0, 0x1, RZ ;  /* 0x0000000100004810 */ /* 0x000fe40007ffe0ff */
[----:B------:R-:W-:Y:S04]  /*13700*/  ISETP.NE.AND P4, PT, R171, RZ, PT ;  /* 0x000000ffab00720c */ /* 0x000fe80003f85270 */
[----:B------:R-:W-:Y:S02]  /*13710*/  @!P5 IMAD.MOV R164, RZ, RZ, -R164 ;  /* 0x000000ffffa4d224 */ /* 0x000fe400078e0aa4 */
[----:B------:R-:W-:Y:S03]  /*13720*/  @!P6 IMAD.MOV R0, RZ, RZ, -R0 ;  /* 0x000000ffff00e224 */ /* 0x000fe600078e0a00 */
[C---:B------:R-:W-:Y:S02]  /*13730*/  SEL R177, R175.reuse, R164, !P4 ;  /* 0x000000a4afb17207 */ /* 0x040fe40006000000 */
[----:B------:R-:W-:Y:S02]  /*13740*/  SEL R175, R175, R0, !P4 ;  /* 0x00000000afaf7207 */ /* 0x000fe40006000000 */
[-C--:B------:R-:W-:Y:S02]  /*13750*/  LEA R180, P5, R177, R234.reuse, 0x2 ;  /* 0x000000eab1b47211 */ /* 0x080fe400078a10ff */
[----:B------:R-:W-:Y:S02]  /*13760*/  LEA R178, P4, R175, R234, 0x2 ;  /* 0x000000eaafb27211 */ /* 0x000fe400078810ff */
[-C--:B------:R-:W-:Y:S02]  /*13770*/  LEA.HI.X.SX32 R181, R177, R235.reuse, 0x2, P5 ;  /* 0x000000ebb1b57211 */ /* 0x080fe400028f16ff */
[C---:B------:R-:W-:Y:S02]  /*13780*/  LEA.HI.X.SX32 R179, R175.reuse, R235, 0x2, P4 ;  /* 0x000000ebafb37211 */ /* 0x040fe400020f16ff */
[----:B------:R-:W-:Y:S01]  /*13790*/  IADD3 R0, PT, PT, R175, -R177, RZ ;  /* 0x800000b1af007210 */ /* 0x000fe20007ffe0ff */
[----:B------:R-:W2:Y:S04]  /*137a0*/  LDG.E R173, desc[UR20][R180.64] ;  /* 0x00000014b4ad7981 */ /* 0x000ea8000c1e1900 */
[----:B------:R-:W-:Y:S01]  /*137b0*/  IMAD R171, R0, R171, -0x100 ;  /* 0xffffff0000ab7424 */ /* 0x000fe200078e02ab */
[----:B------:R-:W2:Y:S04]  /*137c0*/  LDG.E R2, desc[UR20][R178.64] ;  /* 0x00000014b2027981 */ /* 0x000ea8000c1e1900 */
        /* <DEDUP_REMOVED lines=13> */
.L_x_1332:
        /* <DEDUP_REMOVED lines=140> */
.L_x_1331:
[----:B------:R-:W-:Y:S01]  /*14160*/  FMNMX3.FTZ R0, R3, R6, R7, !PT ;  /* 0x0000000603007276 */ /* 0x000fe20007810007 */
[----:B------:R-:W-:Y:S01]  /*14170*/  UISETP.GT.AND UP0, UPT, UR13, UR16, UPT ;  /* 0x000000100d00728c */ /* 0x000fe2000bf04270 */
[----:B------:R-:W-:Y:S01]  /*14180*/  FMNMX3.FTZ R2, R165, R4, R5, !PT ;  /* 0x00000004a5027276 */ /* 0x000fe20007810005 */
[----:B------:R-:W-:Y:S01]  /*14190*/  UIADD3 UR11, UPT, UPT, UR11, -0x100, URZ ;  /* 0xffffff000b0b7890 */ /* 0x000fe2000fffe0ff */
        /* <DEDUP_REMOVED lines=62> */
[----:B------:R-:W-:Y:S08]  /*14580*/  SHFL.BFLY PT, R0, R169, 0x2, 0x1f ;  /* 0x0c401f00a9007f89 */ /* 0x000ff000000e0000 */
        /* <DEDUP_REMOVED lines=173> */
[----:B------:R-:W-:Y:S03]  /*15060*/  MOV R165, R2 ;  /* 0x0000000200a57202 */ /* 0x000fe60000000f00 */
[----:B------:R-:W-:Y:S01]  /*15070*/  MUFU.EX2 R48, R48 ;  /* 0x0000003000307308 */ /* 0x000fe20000000800 */
[----:B-1----:R-:W-:Y:S01]  /*15080*/  F2FP.F16.F32.PACK_AB R155, R179, R178 ;  /* 0x000000b2b39b723e */ /* 0x002fe200000000ff */
[----:B------:R-:W-:Y:S01]  /*15090*/  FADD.FTZ R185, R185, R186 ;  /* 0x000000bab9b97221 */ /* 0x000fe20000010000 */
[----:B------:R-:W-:Y:S03]  /*150a0*/  FADD.FTZ R182, R182, R187 ;  /* 0x000000bbb6b67221 */ /* 0x000fe60000010000 */
        /* <DEDUP_REMOVED lines=518> */
[----:B------:R-:W-:Y:S06]  /*17110*/  BRA.U UP0, `(.L_x_1333) ;  /* 0xffffffa500907547 */ /* 0x000fec000b83ffff */
.L_x_1329:
[----:B------:R-:W1:Y:S01]  /*17120*/  SHFL.BFLY PT, R13, R240, 0x2, 0x1f ;  /* 0x0c401f00f00d7f89 */ /* 0x000e6200000e0000 */
[C---:B------:R-:W-:Y:S01]  /*17130*/  SHF.L.U32 R10, R227.reuse, 0x4, RZ ;  /* 0x00000004e30a7819 */ /* 0x040fe200000006ff */
[----:B------:R-:W2:Y:S01]  /*17140*/  S2UR UR12, SR_CTAID.Y ;  /* 0x00000000000c79c3 */ /* 0x000ea20000002600 */
[C---:B------:R-:W-:Y:S01]  /*17150*/  SHF.L.U32 R11, R227.reuse, 0x1, RZ ;  /* 0x00000001e30b7819 */ /* 0x040fe200000006ff */
[----:B------:R-:W3:Y:S01]  /*17160*/  SHFL.BFLY PT, R4, R239, 0x2, 0x1f ;  /* 0x0c401f00ef047f89 */ /* 0x000ee200000e0000 */
[----:B------:R-:W-:Y:S01]  /*17170*/  SHF.L.U32 R3, R227, 0x2, RZ ;  /* 0x00000002e3037819 */ /* 0x000fe200000006ff */
[----:B------:R-:W2:Y:S01]  /*17180*/  LDCU.64 UR6, c[0x0][0x430] ;  /* 0x00008600ff0677ac */ /* 0x000ea20008000a00 */
[----:B------:R-:W-:Y:S01]  /*17190*/  SHF.R.U32.HI R36, RZ, 0x2, R227 ;  /* 0x00000002ff247819 */ /* 0x000fe200000116e3 */
[----:B------:R-:W-:Y:S01]  /*171a0*/  BSSY.RECONVERGENT B0, `(.L_x_1334) ;  /* 0x0000081000007945 */ /* 0x000fe20003800200 */
[----:B------:R-:W-:Y:S01]  /*171b0*/  LOP3.LUT R37, R3, 0x1f8, RZ, 0xc0, !PT ;  /* 0x000001f803257812 */ /* 0x000fe200078ec0ff */
[----:B------:R-:W4:Y:S01]  /*171c0*/  S2UR UR11, SR_CTAID.Z ;  /* 0x00000000000b79c3 */ /* 0x000f220000002700 */
[----:B------:R-:W-:Y:S01]  /*171d0*/  MOV R39, 0xff800000 ;  /* 0xff80000000277802 */ /* 0x000fe20000000f00 */
[----:B------:R-:W4:Y:S01]  /*171e0*/  LDCU UR9, c[0x0][0x3e0] ;  /* 0x00007c00ff0977ac */ /* 0x000f220008000800 */
[----:B------:R-:W-:-:S02]  /*171f0*/  LOP3.LUT R37, R37, 0x38, R226, 0x78, !PT ;  /* 0x0000003825257812 */ /* 0x000fc400078e78e2 */
[----:B------:R-:W-:Y:S01]  /*17200*/  MOV R38, 0xff800000 ;  /* 0xff80000000267802 */ /* 0x000fe20000000f00 */
[----:B------:R-:W5:Y:S02]  /*17210*/  LDCU UR4, c[0x0][0x44c] ;  /* 0x00008980ff0477ac */ /* 0x000f640008000800 */
[----:B------:R-:W5:Y:S01]  /*17220*/  S2UR UR8, SR_CTAID.X ;  /* 0x00000000000879c3 */ /* 0x000f620000002500 */
[----:B------:R-:W-:Y:S01]  /*17230*/  UIADD3 UR10, UPT, UPT, -UR17, URZ, URZ ;  /* 0x000000ff110a7290 */ /* 0x000fe2000fffe1ff */
[----:B-1----:R-:W-:Y:S01]  /*17240*/  FADD.FTZ R13, R13, R240 ;  /* 0x000000f00d0d7221 */ /* 0x002fe20000010000 */
[----:B--2---:R-:W-:Y:S01]  /*17250*/  UIMAD UR6, UR12, UR6, UR17 ;  /* 0x000000060c0672a4 */ /* 0x004fe2000f8e0211 */
[----:B---3--:R-:W-:-:S03]  /*17260*/  FADD.FTZ R9, R4, R239 ;  /* 0x000000ef04097221 */ /* 0x008fc60000010000 */
[----:B------:R-:W1:Y:S04]  /*17270*/  SHFL.BFLY PT, R4, R13, 0x1, 0x1f ;  /* 0x0c201f000d047f89 */ /* 0x000e6800000e0000 */
[----:B------:R-:W2:Y:S01]  /*17280*/  SHFL.BFLY PT, R6, R9, 0x1, 0x1f ;  /* 0x0c201f0009067f89 */ /* 0x000ea200000e0000 */
[----:B----4-:R-:W-:-:S04]  /*17290*/  UIMAD UR10, UR9, UR10, UR11 ;  /* 0x0000000a090a72a4 */ /* 0x010fc8000f8e020b */
[----:B------:R-:W-:Y:S02]  /*172a0*/  UIMAD UR6, UR6, UR9, UR10 ;  /* 0x00000009060672a4 */ /* 0x000fe4000f8e020a */
[----:B-----5:R-:W-:-:S04]  /*172b0*/  USHF.L.U32 UR8, UR8, 0x6, URZ ;  /* 0x0000000608087899 */ /* 0x020fc800080006ff */
[----:B------:R-:W-:-:S04]  /*172c0*/  UIMAD UR7, UR6, UR7, UR8 ;  /* 0x00000007060772a4 */ /* 0x000fc8000f8e0208 */
[----:B------:R-:W-:Y:S01]  /*172d0*/  UIMAD UR6, UR7, UR4, URZ ;  /* 0x00000004070672a4 */ /* 0x000fe2000f8e02ff */
[----:B-1----:R-:W-:Y:S01]  /*172e0*/  FADD.FTZ R4, R13, R4 ;  /* 0x000000040d047221 */ /* 0x002fe20000010000 */
[----:B--2---:R-:W-:-:S03]  /*172f0*/  FADD.FTZ R5, R9, R6 ;  /* 0x0000000609057221 */ /* 0x004fc60000010000 */
[----:B------:R-:W1:Y:S01]  /*17300*/  MUFU.RCP R7, R4 ;  /* 0x0000000400077308 */ /* 0x000e620000001000 */
[----:B------:R-:W-:Y:S01]  /*17310*/  BAR.SYNC.DEFER_BLOCKING 0x0 ;  /* 0x0000000000007b1d */ /* 0x000fe20000010000 */
[----:B------:R-:W-:Y:S02]  /*17320*/  FSETP.NE.FTZ.AND P1, PT, R4, RZ, PT ;  /* 0x000000ff0400720b */ /* 0x000fe40003f35000 */
[----:B------:R-:W-:Y:S02]  /*17330*/  LOP3.LUT R6, R10, 0x1c0, RZ, 0xc0, !PT ;  /* 0x000001c00a067812 */ /* 0x000fe400078ec0ff */
[----:B------:R-:W-:Y:S02]  /*17340*/  FSETP.NE.FTZ.AND P2, PT, R5, RZ, PT ;  /* 0x000000ff0500720b */ /* 0x000fe40003f55000 */
[----:B------:R-:W2:Y:S01]  /*17350*/  MUFU.RCP R8, R5 ;  /* 0x0000000500087308 */ /* 0x000ea20000001000 */
[--C-:B------:R-:W-:Y:S02]  /*17360*/  LOP3.LUT R9, R228, 0x6, R11.reuse, 0xf8, !PT ;  /* 0x00000006e4097812 */ /* 0x100fe400078ef80b */
[----:B------:R-:W-:-:S02]  /*17370*/  LOP3.LUT R6, R6, 0x38, R11, 0xf8, !PT ;  /* 0x0000003806067812 */ /* 0x000fc400078ef80b */
[----:B------:R-:W-:Y:S02]  /*17380*/  R2P PR, R227, 0x18 ;  /* 0x00000018e3007804 */ /* 0x000fe40000000000 */
[----:B------:R-:W-:Y:S01]  /*17390*/  LOP3.LUT R11, R226, 0x30, RZ, 0xc0, !PT ;  /* 0x00000030e20b7812 */ /* 0x000fe200078ec0ff */
[----:B------:R-:W-:Y:S01]  /*173a0*/  @P1 MUFU.LG2 R4, R4 ;  /* 0x0000000400041308 */ /* 0x000fe20000000c00 */
[----:B-1----:R-:W-:Y:S02]  /*173b0*/  FSEL R7, R7, 1, P1 ;  /* 0x3f80000007077808 */ /* 0x002fe40000800000 */
[----:B------:R-:W-:Y:S01]  /*173c0*/  LOP3.LUT R6, R9, R6, RZ, 0xfc, !PT ;  /* 0x0000000609067212 */ /* 0x000fe200078efcff */
[----:B------:R-:W1:Y:S01]  /*173d0*/  @P2 LDC R13, c[0x0][0x458] ;  /* 0x00011600ff0d2b82 */ /* 0x000e620000000800 */
[----:B------:R-:W-:Y:S01]  /*173e0*/  LOP3.LUT R10, R10, 0x10, RZ, 0xc0, !PT ;  /* 0x000000100a0a7812 */ /* 0x000fe200078ec0ff */
[C---:B------:R-:W-:Y:S01]  /*173f0*/  FMUL.FTZ R162, R7.reuse, R162 ;  /* 0x000000a207a27220 */ /* 0x040fe20000410000 */
[C---:B------:R-:W-:Y:S01]  /*17400*/  FMUL.FTZ R163, R7.reuse, R163 ;  /* 0x000000a307a37220 */ /* 0x040fe20000410000 */
[C---:B------:R-:W-:Y:S01]  /*17410*/  FMUL.FTZ R134, R7.reuse, R134 ;  /* 0x0000008607867220 */ /* 0x040fe20000410000 */
[----:B--2---:R-:W-:Y:S01]  /*17420*/  FSEL R8, R8, 1, P2 ;  /* 0x3f80000008087808 */ /* 0x004fe20001000000 */
        /* <DEDUP_REMOVED lines=31> */
[----:B------:R-:W2:Y:S01]  /*17620*/  @P2 MUFU.LG2 R5, R5 ;  /* 0x0000000500052308 */ /* 0x000ea20000000c00 */
[----:B------:R-:W-:-:S02]  /*17630*/  LOP3.LUT R36, R11, 0x7, R36, 0xf8, !PT ;  /* 0x000000070b247812 */ /* 0x000fc400078ef824 */
[----:B------:R-:W-:Y:S02]  /*17640*/  LEA R6, R6, UR5, 0x2 ;  /* 0x0000000506067c11 */ /* 0x000fe4000f8e10ff */
[----:B------:R-:W-:Y:S02]  /*17650*/  SEL R11, R7, 0xffffffc0, !P3 ;  /* 0xffffffc0070b7807 */ /* 0x000fe40005800000 */
[----:B------:R-:W-:Y:S01]  /*17660*/  SEL R9, R8, 0xffffffe0, !P0 ;  /* 0xffffffe008097807 */ /* 0x000fe20004000000 */
[----:B------:R-:W-:Y:S01]  /*17670*/  STS.64 [R6], R160 ;  /* 0x000000a006007388 */ /* 0x000fe20000000a00 */
[----:B------:R-:W-:Y:S02]  /*17680*/  LEA R37, R37, R10, 0x2 ;  /* 0x0000000a25257211 */ /* 0x000fe400078e10ff */
[----:B------:R-:W-:Y:S01]  /*17690*/  IADD3 R8, PT, PT, R6, 0x80, RZ ;  /* 0x0000008006087810 */ /* 0x000fe20007ffe0ff */
[----:B------:R3:W-:Y:S01]  /*176a0*/  STS.64 [R6+0x800], R162 ;  /* 0x000800a206007388 */ /* 0x0007e20000000a00 */
[----:B------:R-:W-:-:S02]  /*176b0*/  IADD3 R10, PT, PT, R11, R6, RZ ;  /* 0x000000060b0a7210 */ /* 0x000fc40007ffe0ff */
[----:B------:R-:W-:Y:S02]  /*176c0*/  @P4 IADD3 R8, PT, PT, R6, -0x80, RZ ;  /* 0xffffff8006084810 */ /* 0x000fe40007ffe0ff */
[----:B------:R-:W-:Y:S01]  /*176d0*/  IADD3 R7, PT, PT, R9, R6, RZ ;  /* 0x0000000609077210 */ /* 0x000fe20007ffe0ff */
[----:B--2---:R-:W-:Y:S01]  /*176e0*/  @P2 FMUL.FTZ R5, R5, 0.69314718246459960938 ;  /* 0x3f31721805052820 */ /* 0x004fe20000410000 */
[----:B------:R-:W-:Y:S02]  /*176f0*/  IADD3 R12, PT, PT, R9, R10, RZ ;  /* 0x0000000a090c7210 */ /* 0x000fe40007ffe0ff */
[-C--:B------:R-:W-:Y:S01]  /*17700*/  IADD3 R14, PT, PT, R11, R8.reuse, RZ ;  /* 0x000000080b0e7210 */ /* 0x080fe20007ffe0ff */
[----:B------:R-:W-:Y:S01]  /*17710*/  STS.64 [R7], R132 ;  /* 0x0000008407007388 */ /* 0x000fe20000000a00 */
[----:B------:R-:W-:Y:S01]  /*17720*/  @P1 FMUL.FTZ R11, R4, 0.69314718246459960938 ;  /* 0x3f317218040b1820 */ /* 0x000fe20000410000 */
[----:B-1----:R-:W-:Y:S01]  /*17730*/  @P2 FFMA.FTZ R39, R2, R13, R5 ;  /* 0x0000000d02272223 */ /* 0x002fe20000010005 */
[----:B------:R-:W-:Y:S01]  /*17740*/  LOP3.LUT P0, RZ, R227, 0x3, RZ, 0xc0, !PT ;  /* 0x00000003e3ff7812 */ /* 0x000fe2000780c0ff */
[----:B------:R1:W-:Y:S04]  /*17750*/  STS.64 [R7+0x800], R134 ;  /* 0x0008008607007388 */ /* 0x0003e80000000a00 */
[----:B------:R2:W-:Y:S04]  /*17760*/  STS.64 [R10], R136 ;  /* 0x000000880a007388 */ /* 0x0005e80000000a00 */
[----:B------:R2:W-:Y:S04]  /*17770*/  STS.64 [R10+0x800], R138 ;  /* 0x0008008a0a007388 */ /* 0x0005e80000000a00 */
[----:B------:R2:W-:Y:S01]  /*17780*/  STS.64 [R12], R140 ;  /* 0x0000008c0c007388 */ /* 0x0005e20000000a00 */
[----:B---3--:R-:W-:-:S02]  /*17790*/  IADD3 R6, PT, PT, R9, R8, RZ ;  /* 0x0000000809067210 */ /* 0x008fc40007ffe0ff */
[----:B------:R-:W-:Y:S01]  /*177a0*/  IADD3 R9, PT, PT, R9, R14, RZ ;  /* 0x0000000e09097210 */ /* 0x000fe20007ffe0ff */
[----:B------:R2:W-:Y:S04]  /*177b0*/  STS.64 [R12+0x800], R142 ;  /* 0x0008008e0c007388 */ /* 0x0005e80000000a00 */
[----:B------:R2:W-:Y:S04]  /*177c0*/  STS.64 [R8], R144 ;  /* 0x0000009008007388 */ /* 0x0005e80000000a00 */
[----:B------:R2:W-:Y:S01]  /*177d0*/  STS.64 [R8+0x800], R146 ;  /* 0x0008009208007388 */ /* 0x0005e20000000a00 */
[----:B-1----:R-:W1:Y:S03]  /*177e0*/  @P1 LDC R7, c[0x0][0x458] ;  /* 0x00011600ff071b82 */ /* 0x002e660000000800 */
[----:B------:R2:W-:Y:S04]  /*177f0*/  STS.64 [R6], R156 ;  /* 0x0000009c06007388 */ /* 0x0005e80000000a00 */
[----:B------:R2:W-:Y:S04]  /*17800*/  STS.64 [R6+0x800], R158 ;  /* 0x0008009e06007388 */ /* 0x0005e80000000a00 */
[----:B------:R2:W-:Y:S04]  /*17810*/  STS.64 [R14], R148 ;  /* 0x000000940e007388 */ /* 0x0005e80000000a00 */
[----:B------:R2:W-:Y:S04]  /*17820*/  STS.64 [R14+0x800], R150 ;  /* 0x000800960e007388 */ /* 0x0005e80000000a00 */
[----:B------:R2:W-:Y:S04]  /*17830*/  STS.64 [R9], R152 ;  /* 0x0000009809007388 */ /* 0x0005e80000000a00 */
[----:B------:R2:W-:Y:S01]  /*17840*/  STS.64 [R9+0x800], R154 ;  /* 0x0008009a09007388 */ /* 0x0005e20000000a00 */
[----:B-1----:R-:W-:Y:S01]  /*17850*/  @P1 FFMA.FTZ R38, R0, R7, R11 ;  /* 0x0000000700261223 */ /* 0x002fe2000001000b */
[----:B------:R-:W-:Y:S06]  /*17860*/  BAR.SYNC.DEFER_BLOCKING 0x0 ;  /* 0x0000000000007b1d */ /* 0x000fec0000010000 */
[----:B------:R2:W1:Y:S04]  /*17870*/  LDS.128 R32, [R37+UR5] ;  /* 0x0000000525207984 */ /* 0x0004680008000c00 */
[----:B------:R2:W3:Y:S04]  /*17880*/  LDS.128 R28, [R37+UR5+0x800] ;  /* 0x00080005251c7984 */ /* 0x0004e80008000c00 */
[----:B------:R2:W4:Y:S04]  /*17890*/  LDS.128 R24, [R37+UR5+0x1000] ;  /* 0x0010000525187984 */ /* 0x0005280008000c00 */
[----:B------:R2:W1:Y:S04]  /*178a0*/  LDS.128 R20, [R37+UR5+0x1800] ;  /* 0x0018000525147984 */ /* 0x0004680008000c00 */
[----:B------:R2:W1:Y:S04]  /*178b0*/  LDS.128 R16, [R37+UR5+0x2000] ;  /* 0x0020000525107984 */ /* 0x0004680008000c00 */
[----:B------:R2:W1:Y:S04]  /*178c0*/  LDS.128 R12, [R37+UR5+0x2800] ;  /* 0x00280005250c7984 */ /* 0x0004680008000c00 */
[----:B------:R2:W1:Y:S04]  /*178d0*/  LDS.128 R8, [R37+UR5+0x3000] ;  /* 0x0030000525087984 */ /* 0x0004680008000c00 */
[----:B------:R2:W1:Y:S01]  /*178e0*/  LDS.128 R4, [R37+UR5+0x3800] ;  /* 0x0038000525047984 */ /* 0x0004620008000c00 */
[----:B------:R-:W-:Y:S05]  /*178f0*/  @P0 BRA `(.L_x_1335) ;  /* 0x00000000002c0947 */ /* 0x000fea0003800000 */
[----:B------:R-:W5:Y:S01]  /*17900*/  LDCU.64 UR4, c[0x0][0x428] ;  /* 0x00008500ff0477ac */ /* 0x000f620008000a00 */
[C---:B--2---:R-:W-:Y:S01]  /*17910*/  VIADD R37, R36.reuse, 0x8 ;  /* 0x0000000824257836 */ /* 0x044fe20000000000 */
[C---:B------:R-:W-:Y:S01]  /*17920*/  IADD3 R2, P0, PT, R36.reuse, UR7, RZ ;  /* 0x0000000724027c10 */ /* 0x040fe2000ff1e0ff */
[----:B------:R-:W-:Y:S01]  /*17930*/  IMAD.U32 R0, RZ, RZ, UR7 ;  /* 0x00000007ff007e24 */ /* 0x000fe2000f8e00ff */
[----:B------:R-:W-:Y:S02]  /*17940*/  ISETP.GE.AND P2, PT, R36, UR25, PT ;  /* 0x0000001924007c0c */ /* 0x000fe4000bf46270 */
[----:B------:R-:W-:Y:S02]  /*17950*/  ISETP.GE.AND P1, PT, R37, UR25, PT ;  /* 0x0000001925007c0c */ /* 0x000fe4000bf26270 */
[----:B------:R-:W-:Y:S02]  /*17960*/  LEA.HI.X.SX32 R37, R0, RZ, 0x1, P0 ;  /* 0x000000ff00257211 */ /* 0x000fe400000f0eff */
[----:B-----5:R-:W-:-:S04]  /*17970*/  LEA R36, P0, R2, UR4, 0x2 ;  /* 0x0000000402247c11 */ /* 0x020fc8000f8010ff */
[----:B------:R-:W-:-:S05]  /*17980*/  LEA.HI.X R37, R2, UR5, R37, 0x2, P0 ;  /* 0x0000000502257c11 */ /* 0x000fca00080f1425 */
[----:B------:R2:W-:Y:S04]  /*17990*/  @!P2 STG.E desc[UR20][R36.64], R39 ;  /* 0x000000272400a986 */ /* 0x0005e8000c101914 */
[----:B------:R2:W-:Y:S02]  /*179a0*/  @!P1 STG.E desc[UR20][R36.64+0x20], R38 ;  /* 0x0000202624009986 */ /* 0x0005e4000c101914 */
.L_x_1335:
[----:B------:R-:W-:Y:S05]  /*179b0*/  BSYNC.RECONVERGENT B0 ;  /* 0x0000000000007941 */ /* 0x000fea0003800200 */
.L_x_1334:
[----:B------:R-:W5:Y:S01]  /*179c0*/  LDCU UR8, c[0x0][0x440] ;  /* 0x00008800ff0877ac */ /* 0x000f620008000800 */
[C---:B------:R-:W-:Y:S02]  /*179d0*/  LOP3.LUT R0, R3.reuse, 0xfc0, RZ, 0xc0, !PT ;  /* 0x00000fc003007812 */ /* 0x040fe400078ec0ff */
[----:B------:R-:W-:Y:S01]  /*179e0*/  LOP3.LUT R2, R3, 0x3c, RZ, 0xc0, !PT ;  /* 0x0000003c03027812 */ /* 0x000fe200078ec0ff */
[----:B------:R-:W2:Y:S01]  /*179f0*/  LDCU.64 UR4, c[0x0][0x3f8] ;  /* 0x00007f00ff0477ac */ /* 0x000ea20008000a00 */
[----:B------:R-:W-:Y:S01]  /*17a00*/  LOP3.LUT R0, R0, 0x3c, R3, 0xf8, !PT ;  /* 0x0000003c00007812 */ /* 0x000fe200078ef803 */
[----:B------:R-:W-:Y:S01]  /*17a10*/  IMAD.U32 R3, RZ, RZ, UR6 ;  /* 0x00000006ff037e24 */ /* 0x000fe2000f8e00ff */
[----:B------:R-:W-:Y:S02]  /*17a20*/  SHF.R.U32.HI R227, RZ, 0x4, R227 ;  /* 0x00000004ffe37819 */ /* 0x000fe400000116e3 */
[----:B------:R-:W-:-:S04]  /*17a30*/  IADD3 R0, P1, PT, R0, UR6, RZ ;  /* 0x0000000600007c10 */ /* 0x000fc8000ff3e0ff */
[----:B------:R-:W-:Y:S02]  /*17a40*/  LEA.HI.X.SX32 R3, R3, RZ, 0x1, P1 ;  /* 0x000000ff03037211 */ /* 0x000fe400008f0eff */
[----:B-----5:R-:W-:Y:S01]  /*17a50*/  ISETP.GE.AND P0, PT, R2, UR8, PT ;  /* 0x0000000802007c0c */ /* 0x020fe2000bf06270 */
[C---:B------:R-:W-:Y:S01]  /*17a60*/  VIADD R2, R227.reuse, 0x8 ;  /* 0x00000008e3027836 */ /* 0x040fe20000000000 */
[C---:B--2---:R-:W-:Y:S02]  /*17a70*/  LEA R36, P2, R0.reuse, UR4, 0x2 ;  /* 0x0000000400247c11 */ /* 0x044fe4000f8410ff */
[C---:B------:R-:W-:Y:S02]  /*17a80*/  ISETP.GE.OR P1, PT, R227.reuse, UR25, P0 ;  /* 0x00000019e3007c0c */ /* 0x040fe40008726670 */
[----:B------:R-:W-:Y:S01]  /*17a90*/  LEA.HI.X R37, R0, UR5, R3, 0x2, P2 ;  /* 0x0000000500257c11 */ /* 0x000fe200090f1403 */
[C---:B------:R-:W-:Y:S01]  /*17aa0*/  VIADD R0, R227.reuse, 0x10 ;  /* 0x00000010e3007836 */ /* 0x040fe20000000000 */
[----:B------:R-:W-:Y:S01]  /*17ab0*/  ISETP.GE.OR P6, PT, R2, UR25, P0 ;  /* 0x0000001902007c0c */ /* 0x000fe200087c6670 */
[----:B------:R-:W-:-:S02]  /*17ac0*/  VIADD R2, R227, 0x20 ;  /* 0x00000020e3027836 */ /* 0x000fc40000000000 */
[C---:B------:R-:W-:Y:S01]  /*17ad0*/  VIADD R3, R227.reuse, 0x18 ;  /* 0x00000018e3037836 */ /* 0x040fe20000000000 */
[----:B------:R-:W-:Y:S01]  /*17ae0*/  ISETP.GE.OR P5, PT, R0, UR25, P0 ;  /* 0x0000001900007c0c */ /* 0x000fe200087a6670 */
[C---:B------:R-:W-:Y:S01]  /*17af0*/  VIADD R0, R227.reuse, 0x28 ;  /* 0x00000028e3007836 */ /* 0x040fe20000000000 */
[----:B------:R-:W-:Y:S01]  /*17b00*/  ISETP.GE.OR P3, PT, R2, UR25, P0 ;  /* 0x0000001902007c0c */ /* 0x000fe20008766670 */
[----:B------:R-:W-:Y:S01]  /*17b10*/  VIADD R2, R227, 0x30 ;  /* 0x00000030e3027836 */ /* 0x000fe20000000000 */
[----:B------:R-:W-:Y:S01]  /*17b20*/  ISETP.GE.OR P4, PT, R3, UR25, P0 ;  /* 0x0000001903007c0c */ /* 0x000fe20008786670 */
[----:B------:R-:W-:Y:S01]  /*17b30*/  VIADD R227, R227, 0x38 ;  /* 0x00000038e3e37836 */ /* 0x000fe20000000000 */
[----:B-1----:R1:W-:Y:S01]  /*17b40*/  @!P1 STG.E.128 desc[UR20][R36.64], R32 ;  /* 0x0000002024009986 */ /* 0x0023e2000c101d14 */
[----:B------:R-:W-:Y:S02]  /*17b50*/  ISETP.GE.OR P2, PT, R0, UR25, P0 ;  /* 0x0000001900007c0c */ /* 0x000fe40008746670 */
[----:B------:R-:W-:Y:S01]  /*17b60*/  ISETP.GE.OR P1, PT, R2, UR25, P0 ;  /* 0x0000001902007c0c */ /* 0x000fe20008726670 */
[----:B---3--:R1:W-:Y:S01]  /*17b70*/  @!P6 STG.E.128 desc[UR20][R36.64+0x800], R28 ;  /* 0x0008001c2400e986 */ /* 0x0083e2000c101d14 */
[----:B------:R-:W-:-:S03]  /*17b80*/  ISETP.GE.OR P0, PT, R227, UR25, P0 ;  /* 0x00000019e3007c0c */ /* 0x000fc60008706670 */
[----:B----4-:R1:W-:Y:S04]  /*17b90*/  @!P5 STG.E.128 desc[UR20][R36.64+0x1000], R24 ;  /* 0x001000182400d986 */ /* 0x0103e8000c101d14 */
[----:B------:R1:W-:Y:S04]  /*17ba0*/  @!P4 STG.E.128 desc[UR20][R36.64+0x1800], R20 ;  /* 0x001800142400c986 */ /* 0x0003e8000c101d14 */
[----:B------:R1:W-:Y:S04]  /*17bb0*/  @!P3 STG.E.128 desc[UR20][R36.64+0x2000], R16 ;  /* 0x002000102400b986 */ /* 0x0003e8000c101d14 */
[----:B------:R1:W-:Y:S04]  /*17bc0*/  @!P2 STG.E.128 desc[UR20][R36.64+0x2800], R12 ;  /* 0x0028000c2400a986 */ /* 0x0003e8000c101d14 */
[----:B------:R1:W-:Y:S01]  /*17bd0*/  @!P1 STG.E.128 desc[UR20][R36.64+0x3000], R8 ;  /* 0x0030000824009986 */ /* 0x0003e2000c101d14 */
[----:B------:R-:W-:Y:S05]  /*17be0*/  @P0 EXIT ;  /* 0x000000000000094d */ /* 0x000fea0003800000 */
[----:B------:R-:W-:Y:S01]  /*17bf0*/  STG.E.128 desc[UR20][R36.64+0x3800], R4 ;  /* 0x0038000424007986 */ /* 0x000fe2000c101d14 */
[----:B------:R-:W-:Y:S05]  /*17c00*/  EXIT ;  /* 0x000000000000794d */ /* 0x000fea0003800000 */
.L_x_1336:
        /* <DEDUP_REMOVED lines=15> */
.L_x_7134:


//--------------------- .text._ZN5flash24flash_fwd_splitkv_kernelI23Flash_fwd_kernel_traitsILi64ELi64ELi256ELi4ELb0ELb0EN7cutlass6half_tE19Flash_kernel_traitsILi64ELi64ELi256ELi4ES3_EELb1ELb0ELb0ELb0ELb0ELb1ELb1ELb0EEEvNS_16Flash_fwd_paramsE --------------------------
	.section	.text._ZN5flash24flash_fwd_splitkv_kernelI23Flash_fwd_kernel_traitsILi64ELi64ELi256ELi4ELb0ELb0EN7cutlass6half_tE19Flash_kernel_traitsILi64ELi64ELi256ELi4ES3_EELb1ELb0ELb0ELb0ELb0ELb1ELb1ELb0EEEvNS_16Flash_fwd_paramsE,"ax",@progbits
	.align	128
        .global         _ZN5flash24flash_fwd_splitkv_kernelI23Flash_fwd_kernel_traitsILi64ELi64ELi256ELi4ELb0ELb0EN7cutlass6half_tE19Flash_kernel_traitsILi64ELi64ELi256ELi4ES3_EELb1ELb0ELb0ELb0ELb0ELb1ELb1ELb0EEEvNS_16Flash_fwd_paramsE
        .type           _ZN5flash24flash_fwd_splitkv_kernelI23Flash_fwd_kernel_traitsILi64ELi64ELi256ELi4ELb0ELb0EN7cutlass6half_tE19Flash_kernel_traitsILi64ELi64ELi256ELi4ES3_EELb1ELb0ELb0ELb0ELb0ELb1ELb1ELb0EEEvNS_16Flash_fwd_paramsE,@function
        .size           _ZN5flash24flash_fwd_splitkv_kernelI23Flash_fwd_kernel_traitsILi64ELi64ELi256ELi4ELb0ELb0EN7cutlass6half_tE19Flash_kernel_traitsILi64ELi64ELi256ELi4ES3_EELb1ELb0ELb0ELb0ELb0ELb1ELb1ELb0EEEvNS_16Flash_fwd_paramsE,(.L_x_7135 - _ZN5flash24flash_fwd_splitkv_kernelI23Flash_fwd_kernel_traitsILi64ELi64ELi256ELi4ELb0ELb0EN7cutlass6half_tE19Flash_kernel_traitsILi64ELi64ELi256ELi4ES3_EELb1ELb0ELb0ELb0ELb0ELb1ELb1ELb0EEEvNS_16Flash_fwd_paramsE)
        .other          _ZN5flash24flash_fwd_splitkv_kernelI23Flash_fwd_kernel_traitsILi64ELi64ELi256ELi4ELb0ELb0EN7cutlass6half_tE19Flash_kernel_traitsILi64ELi64ELi256ELi4ES3_EELb1ELb0ELb0ELb0ELb0ELb1ELb1ELb0EEEvNS_16Flash_fwd_paramsE,@"STO_CUDA_ENTRY STV_DEFAULT"
_ZN5flash24flash_fwd_splitkv_kernelI23Flash_fwd_kernel_traitsILi64ELi64ELi256ELi4ELb0ELb0EN7cutlass6half_tE19Flash_kernel_traitsILi64ELi64ELi256ELi4ES3_EELb1ELb0ELb0ELb0ELb0ELb1ELb1ELb0EEEvNS_16Flash_fwd_paramsE:
.text._ZN5flash24flash_fwd_splitkv_kernelI23Flash_fwd_kernel_traitsILi64ELi64ELi256ELi4ELb0ELb0EN7cutlass6half_tE19Flash_kernel_traitsILi64ELi64ELi256ELi4ES3_EELb1ELb0ELb0ELb0ELb0ELb1ELb1ELb0EEEvNS_16Flash_fwd_paramsE:
[----:B------:R-:W1:Y:S01]  /*0000*/  LDC R1, c[0x0][0x37c] ;  /* 0x0000df00ff017b82 */ /* 0x000e620000000800 */
[----:B------:R-:W2:Y:S07]  /*0010*/  LDCU UR6, c[0x0][0x3e0] ;  /* 0x00007c00ff0677ac */ /* 0x000eae0008000800 */
[----:B------:R-:W3:Y:S01]  /*0020*/  S2UR UR26, SR_CTAID.Z ;  /* 0x00000000001a79c3 */ /* 0x000ee20000002700 */
[----:B-1----:R-:W-:Y:S01]  /*0030*/  VIADD R1, R1, 0xffffffc8 ;  /* 0xffffffc801017836 */ /* 0x002fe20000000000 */
[----:B------:R-:W1:Y:S01]  /*0040*/  LDCU.64 UR10, c[0x0][0x470] ;  /* 0x00008e00ff0a77ac */ /* 0x000e620008000a00 */
[----:B------:R-:W4:Y:S01]  /*0050*/  LDCU.64 UR8, c[0x0][0x460] ;  /* 0x00008c00ff0877ac */ /* 0x000f220008000a00 */
[----:B------:R-:W5:Y:S01]  /*0060*/  LDCU.64 UR14, c[0x0][0x460] ;  /* 0x00008c00ff0e77ac */ /* 0x000f620008000a00 */
[----:B------:R-:W5:Y:S01]  /*0070*/  LDCU.64 UR20, c[0x0][0x358] ;  /* 0x00006b00ff1477ac */ /* 0x000f620008000a00 */
[----:B--2---:R-:W2:Y:S01]  /*0080*/  I2F.U32.RP R0, UR6 ;  /* 0x0000000600007d06 */ /* 0x004ea20008209000 */
[----:B------:R-:W-:-:S02]  /*0090*/  UISETP.NE.U32.AND UP0, UPT, UR6, URZ, UPT ;  /* 0x000000ff0600728c */ /* 0x000fc4000bf05070 */
[----:B-1----:R-:W-:Y:S02]  /*00a0*/  UISETP.NE.U32.AND UP2, UPT, UR10, URZ, UPT ;  /* 0x000000ff0a00728c */ /* 0x002fe4000bf45070 */
[----:B----4-:R-:W-:Y:S01]  /*00b0*/  UISETP.NE.U32.AND UP3, UPT, UR8, URZ, UPT ;  /* 0x000000ff0800728c */ /* 0x010fe2000bf65070 */
[----:B------:R-:W-:Y:S01]  /*00c0*/  ISETP.NE.U32.AND P3, PT, RZ, UR8, PT ;  /* 0x00000008ff007c0c */ /* 0x000fe2000bf65070 */
[----:B------:R-:W-:Y:S02]  /*00d0*/  UISETP.NE.AND.EX UP2, UPT, UR11, URZ, UPT, UP2 ;  /* 0x000000ff0b00728c */ /* 0x000fe4000bf45320 */
[----:B------:R-:W-:Y:S01]  /*00e0*/  UISETP.NE.AND.EX UP3, UPT, UR9, URZ, UPT, UP3 ;  /* 0x000000ff0900728c */ /* 0x000fe2000bf65330 */
[----:B------:R-:W-:Y:S01]  /*00f0*/  ISETP.NE.AND.EX P3, PT, RZ, UR9, PT, P3 ;  /* 0x00000009ff007c0c */ /* 0x000fe2000bf65330 */
[----:B--2---:R-:W1:Y:S02]  /*0100*/  MUFU.RCP R0, R0 ;  /* 0x0000000000007308 */ /* 0x004e640000001000 */
[----:B------:R-:W-:-:S02]  /*0110*/  PLOP3.LUT P0, PT, PT, PT, UP2, 0x80, 0x8 ;  /* 0x000000000008781c */ /* 0x000fc40003f0f028 */
        /* <DEDUP_REMOVED lines=8> */
[----:B---3--:R-:W-:Y:S02]  /*01a0*/  UIMAD.WIDE.U32 UR16, UR5, UR26, URZ ;  /* 0x0000001a051072a5 */ /* 0x008fe4000f8e00ff */
        /* <DEDUP_REMOVED lines=15> */
[----:B-----5:R-:W-:Y:S02]  /*02a0*/  UIMAD.WIDE.U32 UR14, UR17, 0x4, UR14 ;  /* 0x00000004110e78a5 */ /* 0x020fe4000f8e000e */
[----:B------:R-:W-:Y:S02]  /*02b0*/  USHF.R.U32.HI UR8, URZ, 0x1e, UR17 ;  /* 0x0000001eff087899 */ /* 0x000fe40008011611 */
[----:B------:R-:W-:Y:S02]  /*02c0*/  @UP2 UIADD3 UR12, UP0, UPT, UR9, UR10, URZ ;  /* 0x0000000a090c2290 */ /* 0x000fe4000ff1e0ff */
[----:B------:R-:W-:Y:S01]  /*02d0*/  UIADD3 UR7, UP1, UPT, UR9, UR4, URZ ;  /* 0x0000000409077290 */ /* 0x000fe2000ff3e0ff */
[----:B------:R-:W-:Y:S01]  /*02e0*/  IMAD.U32 R2, RZ, RZ, UR14 ;  /* 0x0000000eff027e24 */ /* 0x000fe2000f8e00ff */
[----:B------:R-:W-:Y:S01]  /*02f0*/  @UP2 UIADD3.X UR13, UPT, UPT, UR8, UR11, URZ, UP0, !UPT ;  /* 0x0000000b080d2290 */ /* 0x000fe200087fe4ff */
[----:B------:R-:W-:Y:S01]  /*0300*/  IMAD.U32 R3, RZ, RZ, UR15 ;  /* 0x0000000fff037e24 */ /* 0x000fe2000f8e00ff */
[----:B------:R-:W-:Y:S01]  /*0310*/  UIADD3.X UR10, UPT, UPT, UR8, UR5, URZ, UP1, !UPT ;  /* 0x00000005080a7290 */ /* 0x000fe20008ffe4ff */
[----:B------:R-:W-:-:S03]  /*0320*/  IMAD.U32 R4, RZ, RZ, UR12 ;  /* 0x0000000cff047e24 */ /* 0x000fc6000f8e00ff */
[----:B------:R-:W2:Y:S01]  /*0330*/  @P3 LDG.E R7, desc[UR20][R2.64] ;  /* 0x0000001402073981 */ /* 0x000ea2000c1e1900 */
[----:B------:R-:W-:-:S03]  /*0340*/  IMAD.U32 R5, RZ, RZ, UR13 ;  /* 0x0000000dff057e24 */ /* 0x000fc6000f8e00ff */
[----:B------:R1:W3:Y:S04]  /*0350*/  @P1 LDG.E R6, desc[UR20][R2.64+0x4] ;  /* 0x0000041402061981 */ /* 0x0002e8000c1e1900 */
[----:B------:R-:W4:Y:S01]  /*0360*/  @P0 LDG.E R4, desc[UR20][R4.64] ;  /* 0x0000001404040981 */ /* 0x000f22000c1e1900 */
[----:B-1----:R-:W-:Y:S02]  /*0370*/  IMAD.U32 R2, RZ, RZ, UR7 ;  /* 0x00000007ff027e24 */ /* 0x002fe4000f8e00ff */
[----:B------:R-:W-:-:S05]  /*0380*/  IMAD.U32 R3, RZ, RZ, UR10 ;  /* 0x0000000aff037e24 */ /* 0x000fca000f8e00ff */
[----:B------:R-:W5:Y:S01]  /*0390*/  @!P2 LDG.E R0, desc[UR20][R2.64] ;  /* 0x000000140200a981 */ /* 0x000f62000c1e1900 */
[----:B------:R-:W1:Y:S01]  /*03a0*/  S2UR UR11, SR_CTAID.X ;  /* 0x00000000000b79c3 */ /* 0x000e620000002500 */
[----:B------:R-:W-:-:S07]  /*03b0*/  UISETP.NE.U32.AND UP0, UPT, UR4, URZ, UPT ;  /* 0x000000ff0400728c */ /* 0x000fce000bf05070 */
[----:B------:R-:W1:Y:S01]  /*03c0*/  S2UR UR10, SR_CTAID.Y ;  /* 0x00000000000a79c3 */ /* 0x000e620000002600 */
[----:B------:R-:W-:Y:S01]  /*03d0*/  UISETP.NE.AND.EX UP0, UPT, UR5, URZ, UPT, UP0 ;  /* 0x000000ff0500728c */ /* 0x000fe2000bf05300 */
[----:B------:R-:W-:Y:S01]  /*03e0*/  UMOV UR25, 0xffffffff ;  /* 0xffffffff00197882 */ /* 0x000fe20000000000 */
[----:B------:R-:W-:Y:S01]  /*03f0*/  UMOV UR27, 0xffffffff ;  /* 0xffffffff001b7882 */ /* 0x000fe20000000000 */
[----:B------:R-:W-:Y:S01]  /*0400*/  UMOV UR7, URZ ;  /* 0x000000ff00077c82 */ /* 0x000fe20008000000 */
[----:B------:R-:W-:Y:S01]  /*0410*/  UIADD3 UR5, UPT, UPT, -UR17, URZ, URZ ;  /* 0x000000ff11057290 */ /* 0x000fe2000fffe1ff */
[----:B------:R-:W1:Y:S06]  /*0420*/  @!UP3 LDCU UR24, c[0x0][0x434] ;  /* 0x00008680ff18b7ac */ /* 0x000e6c0008000800 */
[----:B------:R-:W1:Y:S01]  /*0430*/  @!UP0 LDCU UR12, c[0x0][0x438] ;  /* 0x00008700ff0c87ac */ /* 0x000e620008000800 */
[----:B------:R-:W-:Y:S01]  /*0440*/  UIMAD UR26, UR6, UR5, UR26 ;  /* 0x00000005061a72a4 */ /* 0x000fe2000f8e021a */
[----:B--2---:R-:W-:-:S02]  /*0450*/  @P3 R2UR UR25, R7 ;  /* 0x00000000071932ca */ /* 0x004fc400000e0000 */
[----:B---3--:R-:W-:Y:S02]  /*0460*/  @P1 R2UR UR4, R6 ;  /* 0x00000000060412ca */ /* 0x008fe400000e0000 */
[----:B----4-:R-:W-:-:S11]  /*0470*/  @P0 R2UR UR7, R4 ;  /* 0x00000000040702ca */ /* 0x010fd600000e0000 */
[----:B-1----:R-:W-:Y:S01]  /*0480*/  @UP3 UIADD3 UR24, UPT, UPT, UR4, -UR25, URZ ;  /* 0x8000001904183290 */ /* 0x002fe2000fffe0ff */
[----:B-----5:R-:W-:Y:S01]  /*0490*/  @!P2 R2UR UR27, R0 ;  /* 0x00000000001ba2ca */ /* 0x020fe200000e0000 */
[----:B------:R-:W-:-:S14]  /*04a0*/  BRA.U !UP0, `(.L_x_1337) ;  /* 0x0000000108187547 */ /* 0x000fdc000b800000 */
[----:B------:R-:W-:-:S13]  /*04b0*/  PLOP3.LUT P0, PT, PT, PT, UP4, 0x80, 0x8 ;  /* 0x000000000008781c */ /* 0x000fda0003f0f048 */
[----:B------:R-:W2:Y:S04]  /*04c0*/  @P0 LDG.E R0, desc[UR20][R2.64+0x4] ;  /* 0x0000041402000981 */ /* 0x000ea8000c1e1900 */
[----:B------:R-:W3:Y:S01]  /*04d0*/  @!P0 LDG.E R2, desc[UR20][R2.64] ;  /* 0x0000001402028981 */ /* 0x000ee2000c1e1900 */
[----:B--2---:R-:W-:-:S13]  /*04e0*/  @P0 R2UR UR12, R0 ;  /* 0x00000000000c02ca */ /* 0x004fda00000e0000 */
[----:B------:R-:W-:-:S07]  /*04f0*/  @UP4 UIADD3 UR12, UPT, UPT, UR12, -UR27, URZ ;  /* 0x8000001b0c0c4290 */ /* 0x000fce000fffe0ff */
[----:B---3--:R-:W-:-:S15]  /*0500*/  @!P0 R2UR UR12, R2 ;  /* 0x00000000020c82ca */ /* 0x008fde00000e0000 */
.L_x_1337:
        /* <DEDUP_REMOVED lines=32> */
[----:B------:R-:W-:-:S03]  /*0710*/  R2UR UR13, R0 ;  /* 0x00000000000d72ca */ /* 0x000fc600000e0000 */
[----:B------:R-:W-:-:S04]  /*0720*/  ULEA.HI UR5, UR5, UR12, URZ, 0x8 ;  /* 0x0000000c05057291 */ /* 0x000fc8000f8f40ff */
[----:B------:R-:W-:-:S04]  /*0730*/  ULEA.HI.SX32 UR14, UR5, UR4, 0x18 ;  /* 0x00000004050e7291 */ /* 0x000fc8000f8fc2ff */
[----:B------:R-:W-:Y:S02]  /*0740*/  UIADD3 UR14, UPT, UPT, UR14, -0x1, URZ ;  /* 0xffffffff0e0e7890 */ /* 0x000fe4000fffe0ff */
[----:B------:R-:W1:Y:S08]  /*0750*/  I2F.RP R0, UR13 ;  /* 0x0000000d00007d06 */ /* 0x000e700008209400 */
[----:B-1----:R-:W1:Y:S02]  /*0760*/  MUFU.RCP R0, R0 ;  /* 0x0000000000007308 */ /* 0x002e640000001000 */
[----:B-1----:R-:W-:-:S06]  /*0770*/  VIADD R0, R0, 0xffffffe ;  /* 0x0ffffffe00007836 */ /* 0x002fcc0000000000 */
[----:B------:R-:W1:Y:S02]  /*0780*/  F2I.FTZ.U32.TRUNC.NTZ R0, R0 ;  /* 0x0000000000007305 */ /* 0x000e64000021f000 */
[----:B-1----:R-:W-:Y:S01]  /*0790*/  R2UR UR19, R0 ;  /* 0x00000000001372ca */ /* 0x002fe200000e0000 */
[----:B------:R-:W-:Y:S01]  /*07a0*/  IMAD.U32 R0, RZ, RZ, UR14 ;  /* 0x0000000eff007e24 */ /* 0x000fe2000f8e00ff */
[----:B------:R-:W-:-:S04]  /*07b0*/  ULOP3.LUT UR14, UR14, UR4, URZ, 0x3c, !UPT ;  /* 0x000000040e0e7292 */ /* 0x000fc8000f8e3cff */
[----:B------:R-:W-:Y:S02]  /*07c0*/  IABS R2, R0 ;  /* 0x0000000000027213 */ /* 0x000fe40000000000 */
[----:B------:R-:W-:Y:S02]  /*07d0*/  IABS R0, R3 ;  /* 0x0000000300007213 */ /* 0x000fe40000000000 */
[----:B------:R-:W-:-:S03]  /*07e0*/  R2UR UR12, R2 ;  /* 0x00000000020c72ca */ /* 0x000fc600000e0000 */
[----:B------:R-:W-:Y:S01]  /*07f0*/  UIADD3 UR5, UPT, UPT, URZ, -UR19, URZ ;  /* 0x80000013ff057290 */ /* 0x000fe2000fffe0ff */
[----:B------:R-:W-:-:S03]  /*0800*/  IMAD.MOV R0, RZ, RZ, -R0 ;  /* 0x000000ffff007224 */ /* 0x000fc600078e0a00 */
[----:B------:R-:W-:Y:S02]  /*0810*/  UIMAD UR5, UR5, UR13, URZ ;  /* 0x0000000d050572a4 */ /* 0x000fe4000f8e02ff */
[----:B------:R-:W-:Y:S02]  /*0820*/  R2UR UR15, R0 ;  /* 0x00000000000f72ca */ /* 0x000fe400000e0000 */
        /* <DEDUP_REMOVED lines=43> */
[C---:B------:R-:W-:Y:S02]  /*0ae0*/  VIADD R8, R239.reuse, 0x30 ;  /* 0x00000030ef087836 */ /* 0x040fe40000000000 */
        /* <DEDUP_REMOVED lines=8> */
[----:B------:R-:W-:-:S04]  /*0b70*/  VIADD R3, R239, 0x8 ;  /* 0x00000008ef037836 */ /* 0x000fc80000000000 */
[----:B------:R-:W-:Y:S01]  /*0b80*/  IADD3 R2, P0, PT, R2, UR8, RZ ;  /* 0x0000000802027c10 */ /* 0x000fe2000ff1e0ff */
[----:B------:R-:W-:Y:S01]  /*0b90*/  IMAD.U32 R0, RZ, RZ, UR8 ;  /* 0x00000008ff007e24 */ /* 0x000fe2000f8e00ff */
[----:B------:R-:W-:Y:S01]  /*0ba0*/  UIADD3 UR8, UPT, UPT, -UR22, UR24, URZ ;  /* 0x0000001816087290 */ /* 0x000fe2000fffe1ff */
[----:B------:R-:W1:Y:S03]  /*0bb0*/  LDCU.64 UR4, c[0x0][0x428] ;  /* 0x00008500ff0477ac */ /* 0x000e660008000a00 */
[----:B------:R-:W-:Y:S02]  /*0bc0*/  LEA.HI.X.SX32 R0, R0, RZ, 0x1, P0 ;  /* 0x000000ff00007211 */ /* 0x000fe400000f0eff */
[----:B---3--:R-:W-:Y:S02]  /*0bd0*/  LEA R4, P0, R2, UR6, 0x2 ;  /* 0x0000000602047c11 */ /* 0x008fe4000f8010ff */
[----:B------:R-:W-:-:S02]  /*0be0*/  ISETP.GE.OR P4, PT, R239, UR8, P2 ;  /* 0x00000008ef007c0c */ /* 0x000fc40009786670 */
[----:B------:R-:W-:Y:S01]  /*0bf0*/  LEA.HI.X R5, R2, UR7, R0, 0x2, P0 ;  /* 0x0000000702057c11 */ /* 0x000fe200080f1400 */
[----:B------:R-:W-:Y:S01]  /*0c00*/  IMAD.U32 R2, RZ, RZ, UR9 ;  /* 0x00000009ff027e24 */ /* 0x000fe2000f8e00ff */
[----:B------:R-:W-:Y:S02]  /*0c10*/  ISETP.GE.OR P0, PT, R7, UR8, P2 ;  /* 0x0000000807007c0c */ /* 0x000fe40009706670 */
[----:B------:R-:W-:Y:S02]  /*0c20*/  ISETP.GE.OR P3, PT, R3, UR8, P2 ;  /* 0x0000000803007c0c */ /* 0x000fe40009766670 */
[----:B------:R-:W-:Y:S02]  /*0c30*/  ISETP.GE.OR P1, PT, R6, UR8, P2 ;  /* 0x0000000806007c0c */ /* 0x000fe40009726670 */
[----:B------:R-:W-:-:S03]  /*0c40*/  ISETP.GE.OR P5, PT, R10, UR8, P2 ;  /* 0x000000080a007c0c */ /* 0x000fc600097a6670 */
[----:B------:R-:W-:Y:S01]  /*0c50*/  @!P4 STG.E.128 desc[UR20][R4.64], RZ ;  /* 0x000000ff0400c986 */ /* 0x000fe2000c101d14 */
[----:B------:R-:W-:-:S03]  /*0c60*/  ISETP.GE.OR P4, PT, R9, UR8, P2 ;  /* 0x0000000809007c0c */ /* 0x000fc60009786670 */
[----:B------:R-:W-:Y:S01]  /*0c70*/  @!P0 STG.E.128 desc[UR20][R4.64+0x1000], RZ ;  /* 0x001000ff04008986 */ /* 0x000fe2000c101d14 */
[----:B------:R-:W-:-:S03]  /*0c80*/  ISETP.GE.OR P0, PT, R239, UR8, P6 ;  /* 0x00000008ef007c0c */ /* 0x000fc6000b706670 */
[----:B------:R-:W-:Y:S01]  /*0c90*/  @!P3 STG.E.128 desc[UR20][R4.64+0x800], RZ ;  /* 0x000800ff0400b986 */ /* 0x000fe2000c101d14 */
[----:B------:R-:W-:Y:S02]  /*0ca0*/  ISETP.GE.OR P3, PT, R8, UR8, P2 ;  /* 0x0000000808007c0c */ /* 0x000fe40009766670 */
[----:B------:R-:W-:Y:S01]  /*0cb0*/  ISETP.GE.OR P2, PT, R11, UR8, P2 ;  /* 0x000000080b007c0c */ /* 0x000fe20009746670 */
[----:B------:R-:W-:Y:S01]  /*0cc0*/  @!P1 STG.E.128 desc[UR20][R4.64+0x1800], RZ ;  /* 0x001800ff04009986 */ /* 0x000fe2000c101d14 */
[----:B------:R-:W-:-:S03]  /*0cd0*/  IADD3 R0, P1, PT, R239, UR9, RZ ;  /* 0x00000009ef007c10 */ /* 0x000fc6000ff3e0ff */
[----:B------:R-:W-:Y:S01]  /*0ce0*/  @!P5 STG.E.128 desc[UR20][R4.64+0x2000], RZ ;  /* 0x002000ff0400d986 */ /* 0x000fe2000c101d14 */
[----:B------:R-:W-:Y:S02]  /*0cf0*/  ISETP.GE.OR P5, PT, R3, UR8, P6 ;  /* 0x0000000803007c0c */ /* 0x000fe4000b7a6670 */
[----:B------:R-:W-:Y:S01]  /*0d00*/  LEA.HI.X.SX32 R3, R2, RZ, 0x1, P1 ;  /* 0x000000ff02037211 */ /* 0x000fe200008f0eff */
[----:B------:R-:W-:Y:S01]  /*0d10*/  @!P4 STG.E.128 desc[UR20][R4.64+0x2800], RZ ;  /* 0x002800ff0400c986 */ /* 0x000fe2000c101d14 */
[C---:B-1----:R-:W-:Y:S02]  /*0d20*/  LEA R2, P1, R0.reuse, UR4, 0x2 ;  /* 0x0000000400027c11 */ /* 0x042fe4000f8210ff */
[----:B------:R-:W-:Y:S01]  /*0d30*/  ISETP.GE.OR P4, PT, R7, UR8, P6 ;  /* 0x0000000807007c0c */ /* 0x000fe2000b786670 */
[----:B------:R-:W-:Y:S01]  /*0d40*/  @!P3 STG.E.128 desc[UR20][R4.64+0x3000], RZ ;  /* 0x003000ff0400b986 */ /* 0x000fe2000c101d14 */
[----:B------:R-:W-:Y:S01]  /*0d50*/  LEA.HI.X R3, R0, UR5, R3, 0x2, P1 ;  /* 0x0000000500037c11 */ /* 0x000fe200088f1403 */
[----:B------:R-:W-:Y:S01]  /*0d60*/  @!P0 IMAD.MOV.U32 R0, RZ, RZ, -0x800000 ;  /* 0xff800000ff008424 */ /* 0x000fe200078e00ff */
[----:B------:R-:W-:Y:S01]  /*0d70*/  ISETP.GE.OR P3, PT, R6, UR8, P6 ;  /* 0x0000000806007c0c */ /* 0x000fe2000b766670 */
[----:B------:R1:W-:Y:S01]  /*0d80*/  @!P2 STG.E.128 desc[UR20][R4.64+0x3800], RZ ;  /* 0x003800ff0400a986 */ /* 0x0003e2000c101d14 */
[----:B------:R-:W-:-:S02]  /*0d90*/  ISETP.GE.OR P2, PT, R10, UR8, P6 ;  /* 0x000000080a007c0c */ /* 0x000fc4000b746670 */
[----:B------:R-:W-:Y:S01]  /*0da0*/  ISETP.GE.OR P1, PT, R9, UR8, P6 ;  /* 0x0000000809007c0c */ /* 0x000fe2000b726670 */
[----:B------:R2:W-:Y:S01]  /*0db0*/  @!P0 STG.E desc[UR20][R2.64], R0 ;  /* 0x0000000002008986 */ /* 0x0005e2000c101914 */
[----:B------:R-:W-:Y:S02]  /*0dc0*/  ISETP.GE.OR P0, PT, R8, UR8, P6 ;  /* 0x0000000808007c0c */ /* 0x000fe4000b706670 */
[----:B------:R-:W-:Y:S01]  /*0dd0*/  ISETP.GE.OR P6, PT, R11, UR8, P6 ;  /* 0x000000080b007c0c */ /* 0x000fe2000b7c6670 */
[----:B------:R-:W-:-:S04]  /*0de0*/  @!P4 IMAD.MOV.U32 R7, RZ, RZ, -0x800000 ;  /* 0xff800000ff07c424 */ /* 0x000fc800078e00ff */
[----:B------:R-:W-:Y:S01]  /*0df0*/  @!P3 IMAD.MOV.U32 R6, RZ, RZ, -0x800000 ;  /* 0xff800000ff06b424 */ /* 0x000fe200078e00ff */
[----:B------:R-:W-:Y:S04]  /*0e00*/  @!P4 STG.E desc[UR20][R2.64+0x40], R7 ;  /* 0x000040070200c986 */ /* 0x000fe8000c101914 */
[----:B------:R-:W-:Y:S01]  /*0e10*/  @!P3 STG.E desc[UR20][R2.64+0x60], R6 ;  /* 0x000060060200b986 */ /* 0x000fe2000c101914 */
[----:B-1----:R-:W-:Y:S02]  /*0e20*/  @!P2 IMAD.MOV.U32 R5, RZ, RZ, -0x800000 ;  /* 0xff800000ff05a424 */ /* 0x002fe400078e00ff */
[----:B------:R-:W-:-:S03]  /*0e30*/  @!P1 IMAD.MOV.U32 R4, RZ, RZ, -0x800000 ;  /* 0xff800000ff049424 */ /* 0x000fc600078e00ff */
[----:B------:R-:W-:Y:S01]  /*0e40*/  @!P2 STG.E desc[UR20][R2.64+0x80], R5 ;  /* 0x000080050200a986 */ /* 0x000fe2000c101914 */
[----:B--2---:R-:W-:-:S03]  /*0e50*/  @!P5 IMAD.MOV.U32 R0, RZ, RZ, -0x800000 ;  /* 0xff800000ff00d424 */ /* 0x004fc600078e00ff */
[----:B------:R-:W-:Y:S04]  /*0e60*/  @!P1 STG.E desc[UR20][R2.64+0xa0], R4 ;  /* 0x0000a00402009986 */ /* 0x000fe8000c101914 */
[----:B------:R1:W-:Y:S02]  /*0e70*/  @!P5 STG.E desc[UR20][R2.64+0x20], R0 ;  /* 0x000020000200d986 */ /* 0x0003e4000c101914 */
[----:B-1----:R-:W-:-:S05]  /*0e80*/  @!P0 IMAD.MOV.U32 R0, RZ, RZ, -0x800000 ;  /* 0xff800000ff008424 */ /* 0x002fca00078e00ff */
[----:B------:R1:W-:Y:S01]  /*0e90*/  @!P0 STG.E desc[UR20][R2.64+0xc0], R0 ;  /* 0x0000c00002008986 */ /* 0x0003e2000c101914 */
[----:B------:R-:W-:Y:S05]  /*0ea0*/  @P6 EXIT ;  /* 0x000000000000694d */ /* 0x000fea0003800000 */
[----:B-1----:R-:W-:-:S05]  /*0eb0*/  MOV R0, 0xff800000 ;  /* 0xff80000000007802 */ /* 0x002fca0000000f00 */
[----:B------:R-:W-:Y:S01]  /*0ec0*/  STG.E desc[UR20][R2.64+0xe0], R0 ;  /* 0x0000e00002007986 */ /* 0x000fe2000c101914 */
[----:B------:R-:W-:Y:S05]  /*0ed0*/  EXIT ;  /* 0x000000000000794d */ /* 0x000fea0003800000 */
.L_x_1338:
        /* <DEDUP_REMOVED lines=12> */
.L_x_1339:
[----:B------:R-:W-:-:S04]  /*0fa0*/  UISETP.NE.U32.AND UP2, UPT, UR12, URZ, UPT ;  /* 0x000000ff0c00728c */ /* 0x000fc8000bf45070 */
[----:B------:R-:W-:-:S09]  /*0fb0*/  UISETP.NE.AND.EX UP2, UPT, UR13, URZ, UPT, UP2 ;  /* 0x000000ff0d00728c */ /* 0x000fd2000bf45320 */
[----:B------:R-:W-:Y:S05]  /*0fc0*/  BRA.U !UP2, `(.L_x_1340) ;  /* 0x000000050aa87547 */ /* 0x000fea000b800000 */
[----:B------:R-:W1:Y:S01]  /*0fd0*/  LDC R9, c[0x0][0x4f0] ;  /* 0x00013c00ff097b82 */ /* 0x000e620000000800 */
[----:B------:R-:W-:Y:S01]  /*0fe0*/  ULEA UR8, UR18, 0xffffff00, 0x8 ;  /* 0xffffff0012087891 */ /* 0x000fe2000f8e40ff */
[----:B------:R-:W2:Y:S01]  /*0ff0*/  LDCU.64 UR4, c[0x0][0x4e8] ;  /* 0x00009d00ff0477ac */ /* 0x000ea20008000a00 */
[----:B------:R-:W3:Y:S05]  /*1000*/  LDCU.64 UR10, c[0x0][0x3b8] ;  /* 0x00007700ff0a77ac */ /* 0x000eea0008000a00 */
[----:B------:R-:W4:Y:S01]  /*1010*/  LDC R12, c[0x0][0x3e8] ;  /* 0x0000fa00ff0c7b82 */ /* 0x000f220000000800 */
[----:B--2---:R-:W-:Y:S01]  /*1020*/  UIMAD.WIDE.U32 UR6, UR17, UR4, URZ ;  /* 0x00000004110672a5 */ /* 0x004fe2000f8e00ff */
[----:B-1----:R-:W-:-:S03]  /*1030*/  IABS R5, R9 ;  /* 0x0000000900057213 */ /* 0x002fc60000000000 */
[----:B------:R-:W-:Y:S02]  /*1040*/  UIMAD UR5, UR17, UR5, UR7 ;  /* 0x00000005110572a4 */ /* 0x000fe4000f8e0207 */
[----:B------:R-:W-:Y:S01]  /*1050*/  ULEA UR4, UP0, UR6, UR12, 0x2 ;  /* 0x0000000c06047291 */ /* 0x000fe2000f8010ff */
[----:B------:R-:W1:Y:S03]  /*1060*/  I2F.RP R2, R5 ;  /* 0x0000000500027306 */ /* 0x000e660000209400 */
[----:B------:R-:W-:Y:S02]  /*1070*/  ULEA.HI.X UR5, UR6, UR13, UR5, 0x2, UP0 ;  /* 0x0000000d06057291 */ /* 0x000fe400080f1405 */
[----:B------:R-:W-:Y:S01]  /*1080*/  IMAD.U32 R15, RZ, RZ, UR4 ;  /* 0x00000004ff0f7e24 */ /* 0x000fe2000f8e00ff */
[----:B----4-:R-:W-:Y:S01]  /*1090*/  IABS R8, R12 ;  /* 0x0000000c00087213 */ /* 0x010fe20000000000 */
[----:B------:R-:W2:Y:S02]  /*10a0*/  LDCU.64 UR6, c[0x0][0x3a0] ;  /* 0x00007400ff0677ac */ /* 0x000ea40008000a00 */
[----:B------:R-:W-:-:S05]  /*10b0*/  MOV R14, UR5 ;  /* 0x00000005000e7c02 */ /* 0x000fca0008000f00 */
[----:B------:R-:W4:Y:S01]  /*10c0*/  LDCU.64 UR4, c[0x0][0x3a8] ;  /* 0x00007500ff0477ac */ /* 0x000f220008000a00 */
[----:B-1----:R-:W1:Y:S02]  /*10d0*/  MUFU.RCP R2, R2 ;  /* 0x0000000200027308 */ /* 0x002e640000001000 */
[----:B-1----:R-:W-:-:S06]  /*10e0*/  IADD3 R2, PT, PT, R2, 0xffffffe, RZ ;  /* 0x0ffffffe02027810 */ /* 0x002fcc0007ffe0ff */
[----:B------:R1:W5:Y:S02]  /*10f0*/  F2I.FTZ.U32.TRUNC.NTZ R3, R2 ;  /* 0x0000000200037305 */ /* 0x000364000021f000 */
[----:B-1----:R-:W-:Y:S01]  /*1100*/  MOV R2, UR8 ;  /* 0x0000000800027c02 */ /* 0x002fe20008000f00 */
[----:B-----5:R-:W-:-:S03]  /*1110*/  IMAD.MOV R0, RZ, RZ, -R3 ;  /* 0x000000ffff007224 */ /* 0x020fc600078e0a03 */
[----:B------:R-:W-:Y:S01]  /*1120*/  IABS R4, R2 ;  /* 0x0000000200047213 */ /* 0x000fe20000000000 */
[----:B------:R-:W-:Y:S02]  /*1130*/  IMAD R0, R0, R5, RZ ;  /* 0x0000000500007224 */ /* 0x000fe400078e02ff */
[----:B------:R-:W-:-:S04]  /*1140*/  IMAD.MOV.U32 R2, RZ, RZ, RZ ;  /* 0x000000ffff027224 */ /* 0x000fc800078e00ff */
[----:B------:R-:W-:Y:S01]  /*1150*/  IMAD.HI.U32 R0, R3, R0, R2 ;  /* 0x0000000003007227 */ /* 0x000fe200078e0002 */
[----:B------:R-:W-:-:S05]  /*1160*/  MOV R3, R4 ;  /* 0x0000000400037202 */ /* 0x000fca0000000f00 */
[----:B------:R-:W-:-:S04]  /*1170*/  IMAD.HI.U32 R0, R0, R3, RZ ;  /* 0x0000000300007227 */ /* 0x000fc800078e00ff */
[----:B------:R-:W-:-:S04]  /*1180*/  IMAD.MOV R2, RZ, RZ, -R0 ;  /* 0x000000ffff027224 */ /* 0x000fc800078e0a00 */
[----:B------:R-:W-:Y:S02]  /*1190*/  IMAD R2, R5, R2, R3 ;  /* 0x0000000205027224 */ /* 0x000fe400078e0203 */
[----:B------:R-:W-:-:S03]  /*11a0*/  IMAD.MOV.U32 R3, RZ, RZ, R14 ;  /* 0x000000ffff037224 */ /* 0x000fc600078e000e */
[----:B------:R-:W-:-:S13]  /*11b0*/  ISETP.GT.U32.AND P1, PT, R5, R2, PT ;  /* 0x000000020500720c */ /* 0x000fda0003f24070 */
[-C--:B------:R-:W-:Y:S01]  /*11c0*/  @!P1 IADD3 R2, PT, PT, R2, -R5.reuse, RZ ;  /* 0x8000000502029210 */ /* 0x080fe20007ffe0ff */
[----:B------:R-:W-:Y:S01]  /*11d0*/  @!P1 VIADD R0, R0, 0x1 ;  /* 0x0000000100009836 */ /* 0x000fe20000000000 */
[C---:B------:R-:W-:Y:S02]  /*11e0*/  ISETP.NE.AND P1, PT, R9.reuse, RZ, PT ;  /* 0x000000ff0900720c */ /* 0x040fe40003f25270 */
[----:B------:R-:W-:Y:S02]  /*11f0*/  ISETP.GE.U32.AND P2, PT, R2, R5, PT ;  /* 0x000000050200720c */ /* 0x000fe40003f46070 */
[----:B------:R-:W-:-:S04]  /*1200*/  LOP3.LUT R2, R9, UR8, RZ, 0x3c, !PT ;  /* 0x0000000809027c12 */ /* 0x000fc8000f8e3cff */
[----:B------:R-:W-:Y:S02]  /*1210*/  ISETP.GE.AND P0, PT, R2, RZ, PT ;  /* 0x000000ff0200720c */ /* 0x000fe40003f06270 */
[----:B------:R-:W-:-:S05]  /*1220*/  MOV R2, R15 ;  /* 0x0000000f00027202 */ /* 0x000fca0000000f00 */
[----:B------:R-:W-:-:S05]  /*1230*/  @P2 IADD3 R0, PT, PT, R0, 0x1, RZ ;  /* 0x0000000100002810 */ /* 0x000fca0007ffe0ff */
[----:B------:R-:W-:-:S05]  /*1240*/  IMAD.MOV.U32 R5, RZ, RZ, R0 ;  /* 0x000000ffff057224 */ /* 0x000fca00078e0000 */
[----:B------:R-:W-:Y:S02]  /*1250*/  @!P0 IADD3 R5, PT, PT, -R5, RZ, RZ ;  /* 0x000000ff05058210 */ /* 0x000fe40007ffe1ff */
[----:B------:R-:W-:-:S05]  /*1260*/  @!P1 LOP3.LUT R5, RZ, R9, RZ, 0x33, !PT ;  /* 0x00000009ff059212 */ /* 0x000fca00078e33ff */
[----:B------:R-:W-:-:S05]  /*1270*/  IMAD.WIDE R2, R5, 0x4, R2 ;  /* 0x0000000405027825 */ /* 0x000fca00078e0202 */
[----:B------:R1:W5:Y:S02]  /*1280*/  LDG.E R4, desc[UR20][R2.64] ;  /* 0x0000001402047981 */ /* 0x000364000c1e1900 */
[----:B-1----:R-:W1:Y:S08]  /*1290*/  I2F.RP R2, R8 ;  /* 0x0000000800027306 */ /* 0x002e700000209400 */
[----:B-1----:R-:W1:Y:S02]  /*12a0*/  MUFU.RCP R2, R2 ;  /* 0x0000000200027308 */ /* 0x002e640000001000 */
[----:B-1----:R-:W-:-:S06]  /*12b0*/  IADD3 R2, PT, PT, R2, 0xffffffe, RZ ;  /* 0x0ffffffe02027810 */ /* 0x002fcc0007ffe0ff */
[----:B------:R-:W1:Y:S02]  /*12c0*/  F2I.FTZ.U32.TRUNC.NTZ R3, R2 ;  /* 0x0000000200037305 */ /* 0x000e64000021f000 */
[----:B-1----:R-:W-:Y:S02]  /*12d0*/  IADD3 R0, PT, PT, RZ, -R3, RZ ;  /* 0x80000003ff007210 */ /* 0x002fe40007ffe0ff */
[----:B------:R-:W-:-:S03]  /*12e0*/  MOV R2, RZ ;  /* 0x000000ff00027202 */ /* 0x000fc60000000f00 */
[----:B------:R-:W-:Y:S01]  /*12f0*/  IMAD.MOV.U32 R7, RZ, RZ, R0 ;  /* 0x000000ffff077224 */ /* 0x000fe200078e0000 */
[----:B------:R-:W-:-:S03]  /*1300*/  MOV R0, UR26 ;  /* 0x0000001a00007c02 */ /* 0x000fc60008000f00 */
[----:B------:R-:W-:Y:S01]  /*1310*/  IMAD R7, R7, R8, RZ ;  /* 0x0000000807077224 */ /* 0x000fe200078e02ff */
[----:B------:R-:W-:-:S03]  /*1320*/  IABS R6, R0 ;  /* 0x0000000000067213 */ /* 0x000fc60000000000 */
        /* <DEDUP_REMOVED lines=10> */
[----:B------:R-:W-:Y:S01]  /*13d0*/  ISETP.GE.U32.AND P2, PT, R2, R8, PT ;  /* 0x000000080200720c */ /* 0x000fe20003f46070 */
[----:B------:R-:W-:Y:S01]  /*13e0*/  IMAD.MOV R2, RZ, RZ, -R5 ;  /* 0x000000ffff027224 */ /* 0x000fe200078e0a05 */
[----:B------:R-:W-:-:S03]  /*13f0*/  ISETP.NE.AND P1, PT, R12, RZ, PT ;  /* 0x000000ff0c00720c */ /* 0x000fc60003f25270 */
[----:B------:R-:W-:Y:S01]  /*1400*/  IMAD R6, R9, R2, UR8 ;  /* 0x0000000809067e24 */ /* 0x000fe2000f8e0202 */
[----:B------:R-:W1:Y:S07]  /*1410*/  LDCU.64 UR8, c[0x0][0x3c0] ;  /* 0x00007800ff0877ac */ /* 0x000e6e0008000a00 */
[----:B------:R-:W-:-:S05]  /*1420*/  @P2 IADD3 R0, PT, PT, R0, 0x1, RZ ;  /* 0x0000000100002810 */ /* 0x000fca0007ffe0ff */
[----:B------:R-:W-:Y:S01]  /*1430*/  @!P0 IMAD.MOV R0, RZ, RZ, -R0 ;  /* 0x000000ffff008224 */ /* 0x000fe200078e0a00 */
[----:B------:R-:W-:Y:S02]  /*1440*/  @!P1 LOP3.LUT R0, RZ, R12, RZ, 0x33, !PT ;  /* 0x0000000cff009212 */ /* 0x000fe400078e33ff */
[----:B-----5:R-:W-:Y:S01]  /*1450*/  SHF.R.S32.HI R3, RZ, 0x1f, R4 ;  /* 0x0000001fff037819 */ /* 0x020fe20000011404 */
[----:B--2---:R-:W-:-:S04]  /*1460*/  IMAD.WIDE.U32 R10, R4, UR6, RZ ;  /* 0x00000006040a7c25 */ /* 0x004fc8000f8e00ff */
[C---:B------:R-:W-:Y:S02]  /*1470*/  IMAD R2, R3.reuse, UR6, RZ ;  /* 0x0000000603027c24 */ /* 0x040fe4000f8e02ff */
[----:B----4-:R-:W-:Y:S02]  /*1480*/  IMAD R3, R3, UR4, RZ ;  /* 0x0000000403037c24 */ /* 0x010fe4000f8e02ff */
[C---:B------:R-:W-:Y:S02]  /*1490*/  IMAD R2, R4.reuse, UR7, R2 ;  /* 0x0000000704027c24 */ /* 0x040fe4000f8e0202 */
[C---:B------:R-:W-:Y:S02]  /*14a0*/  IMAD R5, R4.reuse, UR5, R3 ;  /* 0x0000000504057c24 */ /* 0x040fe4000f8e0203 */
[----:B------:R-:W-:Y:S01]  /*14b0*/  IMAD.WIDE.U32 R8, R4, UR4, RZ ;  /* 0x0000000404087c25 */ /* 0x000fe2000f8e00ff */
[----:B------:R-:W2:Y:S01]  /*14c0*/  LDCU.128 UR4, c[0x0][0x3d0] ;  /* 0x00007a00ff0477ac */ /* 0x000ea20008000c00 */
[----:B------:R-:W-:-:S02]  /*14d0*/  SHF.R.S32.HI R4, RZ, 0x1f, R6 ;  /* 0x0000001fff047819 */ /* 0x000fc40000011406 */
[----:B------:R-:W-:Y:S01]  /*14e0*/  IADD3 R3, PT, PT, R11, R2, RZ ;  /* 0x000000020b037210 */ /* 0x000fe20007ffe0ff */
[----:B------:R-:W-:Y:S01]  /*14f0*/  IMAD.MOV.U32 R2, RZ, RZ, R10 ;  /* 0x000000ffff027224 */ /* 0x000fe200078e000a */
[----:B------:R-:W-:Y:S01]  /*1500*/  IADD3 R5, PT, PT, R9, R5, RZ ;  /* 0x0000000509057210 */ /* 0x000fe20007ffe0ff */
[C---:B---3--:R-:W-:Y:S02]  /*1510*/  IMAD R7, R4.reuse, UR10, RZ ;  /* 0x0000000a04077c24 */ /* 0x048fe4000f8e02ff */
[----:B-1----:R-:W-:Y:S01]  /*1520*/  IMAD R9, R4, UR8, RZ ;  /* 0x0000000804097c24 */ /* 0x002fe2000f8e02ff */
[----:B------:R-:W-:Y:S01]  /*1530*/  MOV R4, R8 ;  /* 0x0000000800047202 */ /* 0x000fe20000000f00 */
[C---:B------:R-:W-:Y:S01]  /*1540*/  IMAD R10, R6.reuse, UR11, R7 ;  /* 0x0000000b060a7c24 */ /* 0x040fe2000f8e0207 */
[----:B------:R-:W-:Y:S01]  /*1550*/  SHF.R.S32.HI R8, RZ, 0x1f, R0 ;  /* 0x0000001fff087819 */ /* 0x000fe20000011400 */
[----:B------:R-:W-:-:S04]  /*1560*/  IMAD.WIDE.U32 R2, R6, UR10, R2 ;  /* 0x0000000a06027c25 */ /* 0x000fc8000f8e0002 */
[C---:B------:R-:W-:Y:S02]  /*1570*/  IMAD R9, R6.reuse, UR9, R9 ;  /* 0x0000000906097c24 */ /* 0x040fe4000f8e0209 */
[----:B------:R-:W-:Y:S01]  /*1580*/  IMAD.WIDE.U32 R6, R6, UR8, R4 ;  /* 0x0000000806067c25 */ /* 0x000fe2000f8e0004 */
[----:B------:R-:W-:Y:S02]  /*1590*/  IADD3 R5, PT, PT, R3, R10, RZ ;  /* 0x0000000a03057210 */ /* 0x000fe40007ffe0ff */
[----:B------:R-:W-:Y:S01]  /*15a0*/  MOV R4, R2 ;  /* 0x0000000200047202 */ /* 0x000fe20000000f00 */
[----:B------:R-:W-:Y:S01]  /*15b0*/  IMAD.IADD R3, R7, 0x1, R9 ;  /* 0x0000000107037824 */ /* 0x000fe200078e0209 */
[----:B------:R-:W-:Y:S01]  /*15c0*/  MOV R2, R6 ;  /* 0x0000000600027202 */ /* 0x000fe20000000f00 */
[C---:B--2---:R-:W-:Y:S02]  /*15d0*/  IMAD R7, R8.reuse, UR4, RZ ;  /* 0x0000000408077c24 */ /* 0x044fe4000f8e02ff */
[----:B------:R-:W-:-:S02]  /*15e0*/  IMAD R8, R8, UR6, RZ ;  /* 0x0000000608087c24 */ /* 0x000fc4000f8e02ff */
[C---:B------:R-:W-:Y:S02]  /*15f0*/  IMAD R7, R0.reuse, UR5, R7 ;  /* 0x0000000500077c24 */ /* 0x040fe4000f8e0207 */
[----:B------:R-:W-:-:S04]  /*1600*/  IMAD.WIDE.U32 R4, R0, UR4, R4 ;  /* 0x0000000400047c25 */ /* 0x000fc8000f8e0004 */
[C---:B------:R-:W-:Y:S02]  /*1610*/  IMAD R6, R0.reuse, UR7, R8 ;  /* 0x0000000700067c24 */ /* 0x040fe4000f8e0208 */
[----:B------:R-:W-:-:S04]  /*1620*/  IMAD.WIDE.U32 R2, R0, UR6, R2 ;  /* 0x0000000600027c25 */ /* 0x000fc8000f8e0002 */
[----:B------:R-:W-:Y:S01]  /*1630*/  IMAD.IADD R5, R5, 0x1, R7 ;  /* 0x0000000105057824 */ /* 0x000fe200078e0207 */
[----:B------:R-:W-:Y:S02]  /*1640*/  IADD3 R8, PT, PT, R3, R6, RZ ;  /* 0x0000000603087210 */ /* 0x000fe40007ffe0ff */
[----:B------:R-:W-:Y:S01]  /*1650*/  MOV R7, R2 ;  /* 0x0000000200077202 */ /* 0x000fe20000000f00 */
[----:B------:R-:W-:Y:S06]  /*1660*/  BRA `(.L_x_1341) ;  /* 0x0000000400887947 */ /* 0x000fec0003800000 */
.L_x_1340:
        /* <DEDUP_REMOVED lines=15> */
.L_x_1342:
[----:B------:R-:W1:Y:S01]  /*1760*/  LDCU.64 UR10, c[0x0][0x3b8] ;  /* 0x00007700ff0a77ac */ /* 0x000e620008000a00 */
[----:B------:R-:W-:-:S04]  /*1770*/  UIADD3 UR15, UPT, UPT, UR7, UR27, URZ ;  /* 0x0000001b070f7290 */ /* 0x000fc8000fffe0ff */
[----:B-1----:R-:W-:Y:S02]  /*1780*/  UIMAD.WIDE.U32 UR4, UR15, UR10, URZ ;  /* 0x0000000a0f0472a5 */ /* 0x002fe4000f8e00ff */
[----:B------:R-:W-:-:S04]  /*1790*/  UIMAD UR15, UR15, UR11, URZ ;  /* 0x0000000b0f0f72a4 */ /* 0x000fc8000f8e02ff */
[----:B------:R-:W-:Y:S01]  /*17a0*/  UIADD3 UR15, UPT, UPT, UR5, UR15, URZ ;  /* 0x0000000f050f7290 */ /* 0x000fe2000fffe0ff */
[----:B------:R-:W-:-:S11]  /*17b0*/  UMOV UR14, UR4 ;  /* 0x00000004000e7c82 */ /* 0x000fd60008000000 */
.L_x_1343:
        /* <DEDUP_REMOVED lines=14> */
.L_x_1344:
[----:B------:R-:W1:Y:S01]  /*18a0*/  LDCU.64 UR8, c[0x0][0x3c0] ;  /* 0x00007800ff0877ac */ /* 0x000e620008000a00 */
[----:B------:R-:W-:-:S04]  /*18b0*/  UIADD3 UR7, UPT, UPT, UR7, UR27, URZ ;  /* 0x0000001b07077290 */ /* 0x000fc8000fffe0ff */
[----:B-1----:R-:W-:Y:S02]  /*18c0*/  UIMAD.WIDE.U32 UR28, UR7, UR8, URZ ;  /* 0x00000008071c72a5 */ /* 0x002fe4000f8e00ff */
[----:B------:R-:W-:-:S04]  /*18d0*/  UIMAD UR5, UR7, UR9, URZ ;  /* 0x00000009070572a4 */ /* 0x000fc8000f8e02ff */
[----:B------:R-:W-:-:S12]  /*18e0*/  UIADD3 UR5, UPT, UPT, UR29, UR5, URZ ;  /* 0x000000051d057290 */ /* 0x000fd8000fffe0ff */
.L_x_1345:
[----:B------:R-:W1:Y:S01]  /*18f0*/  LDC R7, c[0x0][0x3e8] ;  /* 0x0000fa00ff077b82 */ /* 0x000e620000000800 */
[----:B------:R-:W-:Y:S01]  /*1900*/  ULEA UR4, UR18, 0xffffff00, 0x8 ;  /* 0xffffff0012047891 */ /* 0x000fe2000f8e40ff */
[----:B------:R-:W-:Y:S01]  /*1910*/  CS2R R14, SRZ ;  /* 0x00000000000e7805 */ /* 0x000fe2000001ff00 */
[----:B------:R-:W-:Y:S02]  /*1920*/  UMOV UR29, UR5 ;  /* 0x00000005001d7c82 */ /* 0x000fe40008000000 */
[----:B------:R-:W-:Y:S02]  /*1930*/  USHF.R.S32.HI UR5, URZ, 0x1f, UR4 ;  /* 0x0000001fff057899 */ /* 0x000fe40008011404 */
[----:B------:R-:W-:Y:S01]  /*1940*/  UIMAD.WIDE.U32 UR28, UR4, UR8, UR28 ;  /* 0x00000008041c72a5 */ /* 0x000fe2000f8e001c */
[----:B------:R-:W2:Y:S01]  /*1950*/  LDC.64 R8, c[0x0][0x3d8] ;  /* 0x0000f600ff087b82 */ /* 0x000ea20000000a00 */
[----:B------:R-:W-:Y:S02]  /*1960*/  UIMAD UR6, UR5, UR8, URZ ;  /* 0x00000008050672a4 */ /* 0x000fe4000f8e02ff */
[----:B------:R-:W-:-:S02]  /*1970*/  UIMAD UR5, UR5, UR10, URZ ;  /* 0x0000000a050572a4 */ /* 0x000fc4000f8e02ff */
[----:B------:R-:W-:Y:S02]  /*1980*/  UIMAD UR6, UR4, UR9, UR6 ;  /* 0x00000009040672a4 */ /* 0x000fe4000f8e0206 */
[----:B------:R-:W-:Y:S01]  /*1990*/  UIMAD.WIDE.U32 UR14, UR4, UR10, UR14 ;  /* 0x0000000a040e72a5 */ /* 0x000fe2000f8e000e */
[----:B------:R-:W3:Y:S01]  /*19a0*/  LDC.64 R12, c[0x0][0x3d0] ;  /* 0x0000f400ff0c7b82 */ /* 0x000ee20000000a00 */
[----:B------:R-:W-:Y:S02]  /*19b0*/  UIMAD UR5, UR4, UR11, UR5 ;  /* 0x0000000b040572a4 */ /* 0x000fe4000f8e0205 */
[----:B------:R-:W-:Y:S02]  /*19c0*/  UIADD3 UR6, UPT, UPT, UR29, UR6, URZ ;  /* 0x000000061d067290 */ /* 0x000fe4000fffe0ff */
[----:B------:R-:W-:Y:S01]  /*19d0*/  UIADD3 UR5, UPT, UPT, UR15, UR5, URZ ;  /* 0x000000050f057290 */ /* 0x000fe2000fffe0ff */
[----:B-1----:R-:W-:-:S04]  /*19e0*/  IABS R6, R7 ;  /* 0x0000000700067213 */ /* 0x002fc80000000000 */
[----:B------:R-:W1:Y:S08]  /*19f0*/  I2F.RP R2, R6 ;  /* 0x0000000600027306 */ /* 0x000e700000209400 */
[----:B-1----:R-:W1:Y:S02]  /*1a00*/  MUFU.RCP R2, R2 ;  /* 0x0000000200027308 */ /* 0x002e640000001000 */
[----:B-1----:R-:W-:-:S06]  /*1a10*/  IADD3 R2, PT, PT, R2, 0xffffffe, RZ ;  /* 0x0ffffffe02027810 */ /* 0x002fcc0007ffe0ff */
[----:B------:R-:W1:Y:S02]  /*1a20*/  F2I.FTZ.U32.TRUNC.NTZ R3, R2 ;  /* 0x0000000200037305 */ /* 0x000e64000021f000 */
[----:B-1----:R-:W-:Y:S01]  /*1a30*/  IADD3 R0, PT, PT, RZ, -R3, RZ ;  /* 0x80000003ff007210 */ /* 0x002fe20007ffe0ff */
[----:B------:R-:W-:-:S04]  /*1a40*/  IMAD.MOV.U32 R2, RZ, RZ, RZ ;  /* 0x000000ffff027224 */ /* 0x000fc800078e00ff */
[----:B------:R-:W-:Y:S01]  /*1a50*/  IMAD.MOV.U32 R5, RZ, RZ, R0 ;  /* 0x000000ffff057224 */ /* 0x000fe200078e0000 */
[----:B------:R-:W-:-:S03]  /*1a60*/  MOV R0, UR26 ;  /* 0x0000001a00007c02 */ /* 0x000fc60008000f00 */
[----:B------:R-:W-:Y:S01]  /*1a70*/  IMAD R5, R5, R6, RZ ;  /* 0x0000000605057224 */ /* 0x000fe200078e02ff */
[----:B------:R-:W-:-:S03]  /*1a80*/  IABS R4, R0 ;  /* 0x0000000000047213 */ /* 0x000fc60000000000 */
[----:B------:R-:W-:Y:S01]  /*1a90*/  IMAD.HI.U32 R0, R3, R5, R2 ;  /* 0x0000000503007227 */ /* 0x000fe200078e0002 */
[----:B------:R-:W-:Y:S02]  /*1aa0*/  MOV R2, R4 ;  /* 0x0000000400027202 */ /* 0x000fe40000000f00 */
[----:B------:R-:W-:Y:S01]  /*1ab0*/  MOV R4, UR28 ;  /* 0x0000001c00047c02 */ /* 0x000fe20008000f00 */
[----:B------:R-:W-:Y:S01]  /*1ac0*/  IMAD.U32 R5, RZ, RZ, UR29 ;  /* 0x0000001dff057e24 */ /* 0x000fe2000f8e00ff */
[----:B------:R-:W-:Y:S01]  /*1ad0*/  MOV R5, UR6 ;  /* 0x0000000600057c02 */ /* 0x000fe20008000f00 */
[----:B------:R-:W-:-:S04]  /*1ae0*/  IMAD.HI.U32 R0, R0, R2, RZ ;  /* 0x0000000200007227 */ /* 0x000fc800078e00ff */
[----:B------:R-:W-:-:S04]  /*1af0*/  IMAD.MOV R3, RZ, RZ, -R0 ;  /* 0x000000ffff037224 */ /* 0x000fc800078e0a00 */
[----:B------:R-:W-:Y:S01]  /*1b00*/  IMAD R2, R6, R3, R2 ;  /* 0x0000000306027224 */ /* 0x000fe200078e0202 */
[----:B------:R-:W-:-:S04]  /*1b10*/  LOP3.LUT R3, R7, UR26, RZ, 0x3c, !PT ;  /* 0x0000001a07037c12 */ /* 0x000fc8000f8e3cff */
[----:B------:R-:W-:Y:S02]  /*1b20*/  ISETP.GT.U32.AND P0, PT, R6, R2, PT ;  /* 0x000000020600720c */ /* 0x000fe40003f04070 */
[----:B------:R-:W-:Y:S01]  /*1b30*/  ISETP.GE.AND P1, PT, R3, RZ, PT ;  /* 0x000000ff0300720c */ /* 0x000fe20003f26270 */
[----:B------:R-:W-:Y:S02]  /*1b40*/  IMAD.U32 R3, RZ, RZ, UR15 ;  /* 0x0000000fff037e24 */ /* 0x000fe4000f8e00ff */
[----:B------:R-:W-:-:S08]  /*1b50*/  IMAD.U32 R3, RZ, RZ, UR5 ;  /* 0x00000005ff037e24 */ /* 0x000fd0000f8e00ff */
[-C--:B------:R-:W-:Y:S01]  /*1b60*/  @!P0 IADD3 R2, PT, PT, R2, -R6.reuse, RZ ;  /* 0x8000000602028210 */ /* 0x080fe20007ffe0ff */
[----:B------:R-:W-:Y:S01]  /*1b70*/  @!P0 VIADD R0, R0, 0x1 ;  /* 0x0000000100008836 */ /* 0x000fe20000000000 */
[----:B------:R-:W-:Y:S02]  /*1b80*/  ISETP.NE.AND P0, PT, R7, RZ, PT ;  /* 0x000000ff0700720c */ /* 0x000fe40003f05270 */
[----:B------:R-:W-:Y:S02]  /*1b90*/  ISETP.GE.U32.AND P2, PT, R2, R6, PT ;  /* 0x000000060200720c */ /* 0x000fe40003f46070 */
[----:B------:R-:W-:-:S11]  /*1ba0*/  MOV R2, UR14 ;  /* 0x0000000e00027c02 */ /* 0x000fd60008000f00 */
[----:B------:R-:W-:-:S05]  /*1bb0*/  @P2 IADD3 R0, PT, PT, R0, 0x1, RZ ;  /* 0x0000000100002810 */ /* 0x000fca0007ffe0ff */
[----:B------:R-:W-:Y:S01]  /*1bc0*/  @!P1 IMAD.MOV R0, RZ, RZ, -R0 ;  /* 0x000000ffff009224 */ /* 0x000fe200078e0a00 */
[----:B------:R-:W-:-:S04]  /*1bd0*/  @!P0 LOP3.LUT R0, RZ, R7, RZ, 0x33, !PT ;  /* 0x00000007ff008212 */ /* 0x000fc800078e33ff */
[----:B------:R-:W-:Y:S01]  /*1be0*/  SHF.R.S32.HI R6, RZ, 0x1f, R0 ;  /* 0x0000001fff067819 */ /* 0x000fe20000011400 */
[----:B--2---:R-:W-:-:S04]  /*1bf0*/  IMAD.WIDE.U32 R4, R0, R8, R4 ;  /* 0x0000000800047225 */ /* 0x004fc800078e0004 */
[C---:B------:R-:W-:Y:S02]  /*1c00*/  IMAD R10, R6.reuse, R8, RZ ;  /* 0x00000008060a7224 */ /* 0x040fe400078e02ff */
[-C--:B---3--:R-:W-:Y:S02]  /*1c10*/  IMAD R7, R6, R12.reuse, RZ ;  /* 0x0000000c06077224 */ /* 0x088fe400078e02ff */
[C---:B------:R-:W-:Y:S02]  /*1c20*/  IMAD R6, R0.reuse, R9, R10 ;  /* 0x0000000900067224 */ /* 0x040fe400078e020a */
[----:B------:R-:W-:-:S04]  /*1c30*/  IMAD.WIDE.U32 R2, R0, R12, R2 ;  /* 0x0000000c00027225 */ /* 0x000fc800078e0002 */
[----:B------:R-:W-:Y:S01]  /*1c40*/  IMAD R0, R0, R13, R7 ;  /* 0x0000000d00007224 */ /* 0x000fe200078e0207 */
[----:B------:R-:W-:Y:S01]  /*1c50*/  MOV R7, R4 ;  /* 0x0000000400077202 */ /* 0x000fe20000000f00 */
[----:B------:R-:W-:Y:S01]  /*1c60*/  IMAD.IADD R8, R5, 0x1, R6 ;  /* 0x0000000105087824 */ /* 0x000fe200078e0206 */
[----:B------:R-:W-:Y:S01]  /*1c70*/  MOV R4, R2 ;  /* 0x0000000200047202 */ /* 0x000fe20000000f00 */
[----:B------:R-:W-:-:S07]  /*1c80*/  IMAD.IADD R5, R3, 0x1, R0 ;  /* 0x0000000103057824 */ /* 0x000fce00078e0200 */
.L_x_1341:
[----:B------:R-:W-:Y:S01]  /*1c90*/  UISETP.NE.AND UP0, UPT, UR25, -0x1, UPT ;  /* 0xffffffff1900788c */ /* 0x000fe2000bf05270 */
[----:B------:R-:W-:Y:S01]  /*1ca0*/  IMAD.SHL.U32 R23, R239, 0x8, RZ ;  /* 0x00000008ef177824 */ /* 0x000fe200078e00ff */
[----:B------:R-:W1:Y:S01]  /*1cb0*/  LDCU.64 UR4, c[0x0][0x3c8] ;  /* 0x00007900ff0477ac */ /* 0x000e620008000a00 */
[----:B------:R-:W2:Y:S01]  /*1cc0*/  S2R R10, SR_CTAID.X ;  /* 0x00000000000a7919 */ /* 0x000ea20000002500 */
[----:B------:R-:W3:Y:S01]  /*1cd0*/  S2UR UR27, SR_CgaCtaId ;  /* 0x00000000001b79c3 */ /* 0x000ee20000008800 */
[----:B------:R-:W-:Y:S01]  /*1ce0*/  MOV R190, R15 ;  /* 0x0000000f00be7202 */ /* 0x000fe20000000f00 */
[----:B------:R-:W-:Y:S01]  /*1cf0*/  IMAD.MOV.U32 R191, RZ, RZ, R14 ;  /* 0x000000ffffbf7224 */ /* 0x000fe200078e000e */
[----:B------:R-:W-:Y:S01]  /*1d00*/  LOP3.LUT R80, R23, 0x38, RZ, 0xc0, !PT ;  /* 0x0000003817507812 */ /* 0x000fe200078ec0ff */
[----:B------:R-:W-:Y:S03]  /*1d10*/  BSSY.RECONVERGENT B0, `(.L_x_1346) ;  /* 0x0000041000007945 */ /* 0x000fe60003800200 */
[----:B------:R-:W4:Y:S01]  /*1d20*/  @!UP0 LDCU.64 UR14, c[0x0][0x398] ;  /* 0x00007300ff0e87ac */ /* 0x000f220008000a00 */
[----:B------:R-:W-:Y:S01]  /*1d30*/  IADD3 R4, P1, PT, R80, R4, RZ ;  /* 0x0000000450047210 */ /* 0x000fe20007f3e0ff */
[----:B------:R-:W5:Y:S04]  /*1d40*/  @UP0 LDCU.64 UR6, c[0x0][0x3b0] ;  /* 0x00007600ff0607ac */ /* 0x000f680008000a00 */
[----:B------:R-:W-:-:S02]  /*1d50*/  IMAD.X R5, RZ, RZ, R5, P1 ;  /* 0x000000ffff057224 */ /* 0x000fc400008e0605 */
[----:B-1----:R-:W-:Y:S01]  /*1d60*/  IMAD.U32 R0, RZ, RZ, UR4 ;  /* 0x00000004ff007e24 */ /* 0x002fe2000f8e00ff */
[----:B----4-:R-:W-:Y:S02]  /*1d70*/  @!UP0 UIMAD.WIDE.U32 UR28, UR17, UR14, URZ ;  /* 0x0000000e111c82a5 */ /* 0x010fe4000f8e00ff */
[----:B-----5:R-:W-:Y:S02]  /*1d80*/  @UP0 UIMAD.WIDE.U32 UR30, UR25, UR6, URZ ;  /* 0x00000006191e02a5 */ /* 0x020fe4000f8e00ff */
[----:B------:R-:W-:Y:S02]  /*1d90*/  USHF.R.S32.HI UR6, URZ, 0x1f, UR26 ;  /* 0x0000001fff067899 */ /* 0x000fe4000801141a */
[----:B------:R-:W-:Y:S02]  /*1da0*/  @!UP0 UIMAD UR15, UR17, UR15, UR29 ;  /* 0x0000000f110f82a4 */ /* 0x000fe4000f8e021d */
[----:B------:R-:W-:Y:S02]  /*1db0*/  @UP0 UIMAD UR15, UR25, UR7, UR31 ;  /* 0x00000007190f02a4 */ /* 0x000fe4000f8e021f */
        /* <DEDUP_REMOVED lines=8> */
[----:B------:R-:W-:Y:S01]  /*1e40*/  IADD3 R6, P0, PT, R80, R7, RZ ;  /* 0x0000000750067210 */ /* 0x000fe20007f1e0ff */
[----:B------:R-:W-:Y:S01]  /*1e50*/  IMAD.WIDE.U32 R12, R0, UR26, R2 ;  /* 0x0000001a000c7c25 */ /* 0x000fe2000f8e0002 */
[----:B------:R-:W4:Y:S01]  /*1e60*/  LDCU.64 UR6, c[0x0][0x390] ;  /* 0x00007200ff0677ac */ /* 0x000f220008000a00 */
[----:B------:R-:W-:Y:S02]  /*1e70*/  SHF.R.U32.HI R2, RZ, 0x3, R239 ;  /* 0x00000003ff027819 */ /* 0x000fe400000116ef */
[----:B------:R-:W-:Y:S01]  /*1e80*/  IADD3.X R7, PT, PT, RZ, R8, RZ, P0, !PT ;  /* 0x00000008ff077210 */ /* 0x000fe200007fe4ff */
[----:B---3--:R-:W-:Y:S01]  /*1e90*/  ULEA UR5, UR27, UR29, 0x18 ;  /* 0x0000001d1b057291 */ /* 0x008fe2000f8ec0ff */
[C---:B------:R-:W-:Y:S01]  /*1ea0*/  ISETP.GE.AND P2, PT, R2.reuse, UR25, PT ;  /* 0x0000001902007c0c */ /* 0x040fe2000bf46270 */
[----:B------:R-:W-:Y:S01]  /*1eb0*/  IMAD.WIDE.U32 R8, R2, UR10, R4 ;  /* 0x0000000a02087c25 */ /* 0x000fe2000f8e0004 */
[----:B------:R-:W-:-:S03]  /*1ec0*/  LOP3.LUT R0, R23, 0x1f8, RZ, 0xc0, !PT ;  /* 0x000001f817007812 */ /* 0x000fc600078ec0ff */
[----:B------:R-:W-:Y:S01]  /*1ed0*/  IMAD.WIDE.U32 R6, R2, UR8, R6 ;  /* 0x0000000802067c25 */ /* 0x000fe2000f8e0006 */
[----:B------:R-:W-:-:S03]  /*1ee0*/  LOP3.LUT R0, R0, 0x38, R239, 0x78, !PT ;  /* 0x0000003800007812 */ /* 0x000fc600078e78ef */
[----:B------:R-:W-:Y:S01]  /*1ef0*/  IMAD R9, R2, UR11, R9 ;  /* 0x0000000b02097c24 */ /* 0x000fe2000f8e0209 */
[----:B-1----:R-:W-:Y:S01]  /*1f00*/  LEA R17, P1, R8, UR14, 0x1 ;  /* 0x0000000e08117c11 */ /* 0x002fe2000f8208ff */
[----:B------:R-:W-:Y:S01]  /*1f10*/  IMAD R7, R2, UR9, R7 ;  /* 0x0000000902077c24 */ /* 0x000fe2000f8e0207 */
[----:B------:R-:W-:Y:S01]  /*1f20*/  LOP3.LUT R0, R0, 0x1e00, R23, 0xf8, !PT ;  /* 0x00001e0000007812 */ /* 0x000fe200078ef817 */
[----:B------:R-:W-:Y:S01]  /*1f30*/  IMAD.MOV.U32 R3, RZ, RZ, RZ ;  /* 0x000000ffff037224 */ /* 0x000fe200078e00ff */
[----:B----4-:R-:W-:Y:S01]  /*1f40*/  LEA R25, P0, R6, UR6, 0x1 ;  /* 0x0000000606197c11 */ /* 0x010fe2000f8008ff */
[----:B------:R1:W-:Y:S01]  /*1f50*/  STL [R1+0x18], R17 ;  /* 0x0000181101007387 */ /* 0x0003e20000100800 */
[----:B------:R-:W-:Y:S01]  /*1f60*/  LEA.HI.X R20, R8, UR15, R9, 0x1, P1 ;  /* 0x0000000f08147c11 */ /* 0x000fe200088f0c09 */
[----:B--2---:R-:W-:Y:S01]  /*1f70*/  IMAD.WIDE.U32 R4, R10, 0x40, R2 ;  /* 0x000000400a047825 */ /* 0x004fe200078e0002 */
[----:B------:R-:W-:Y:S01]  /*1f80*/  LEA.HI.X R24, R6, UR7, R7, 0x1, P0 ;  /* 0x0000000706187c11 */ /* 0x000fe200080f0c07 */
[----:B------:R1:W-:Y:S01]  /*1f90*/  STL [R1+0x20], R25 ;  /* 0x0000201901007387 */ /* 0x0003e20000100800 */
[----:B------:R-:W-:Y:S01]  /*1fa0*/  LEA R8, R0, UR5, 0x1 ;  /* 0x0000000500087c11 */ /* 0x000fe2000f8e08ff */
[----:B------:R-:W-:-:S02]  /*1fb0*/  VIADD R7, R13, UR28 ;  /* 0x0000001c0d077c36 */ /* 0x000fc40008000000 */
[----:B------:R1:W-:Y:S04]  /*1fc0*/  STL [R1+0x14], R20 ;  /* 0x0000141401007387 */ /* 0x0003e80000100800 */
[----:B------:R1:W-:Y:S04]  /*1fd0*/  STL [R1+0x1c], R24 ;  /* 0x00001c1801007387 */ /* 0x0003e80000100800 */
[----:B------:R1:W-:Y:S01]  /*1fe0*/  STL.64 [R1], R190 ;  /* 0x000000be01007387 */ /* 0x0003e20000100a00 */
        /* <DEDUP_REMOVED lines=18> */
.L_x_1348:
[----:B------:R3:W-:Y:S02]  /*2110*/  STS.128 [R8], RZ ;  /* 0x000000ff08007388 */ /* 0x0007e40000000c00 */
.L_x_1347:
[----:B------:R-:W-:Y:S05]  /*2120*/  BSYNC.RECONVERGENT B0 ;  /* 0x0000000000007941 */ /* 0x000fea0003800200 */
.L_x_1346:
        /* <DEDUP_REMOVED lines=8> */
[----:B------:R-:W4:Y:S02]  /*21b0*/  LDCU UR4, c[0x0][0x440] ;  /* 0x00008800ff0477ac */ /* 0x000f240008000800 */
[----:B----4-:R-:W-:-:S13]  /*21c0*/  ISETP.GE.AND P0, PT, R80, UR4, PT ;  /* 0x0000000450007c0c */ /* 0x010fda000bf06270 */
[----:B------:R4:W-:Y:S01]  /*21d0*/  @P0 STS.128 [R8+0x800], RZ ;  /* 0x000800ff08000388 */ /* 0x0009e20000000c00 */
[----:B------:R-:W-:Y:S05]  /*21e0*/  @P0 BRA `(.L_x_1350) ;  /* 0x0000000000400947 */ /* 0x000fea0003800000 */
[----:B------:R-:W5:Y:S01]  /*21f0*/  LDCU.64 UR14, c[0x0][0x3b0] ;  /* 0x00007600ff0e77ac */ /* 0x000f620008000a00 */
[----:B------:R-:W-:Y:S01]  /*2200*/  IADD3 R0, P0, PT, R4, 0x10, RZ ;  /* 0x0000001004007810 */ /* 0x000fe20007f1e0ff */
[----:B------:R-:W-:Y:S01]  /*2210*/  IMAD.MOV.U32 R10, RZ, RZ, R12 ;  /* 0x000000ffff0a7224 */ /* 0x000fe200078e000c */
[----:B------:R-:W-:Y:S01]  /*2220*/  MOV R11, R7 ;  /* 0x00000007000b7202 */ /* 0x000fe20000000f00 */
[----:B------:R-:W2:Y:S02]  /*2230*/  LDCU.64 UR6, c[0x0][0x380] ;  /* 0x00007000ff0677ac */ /* 0x000ea40008000a00 */
[----:B------:R-:W-:-:S04]  /*2240*/  IMAD.X R9, RZ, RZ, R5, P0 ;  /* 0x000000ffff097224 */ /* 0x000fc800000e0605 */
        /* <DEDUP_REMOVED lines=10> */
.L_x_1350:
[----:B------:R-:W-:Y:S05]  /*22f0*/  BSYNC.RECONVERGENT B0 ;  /* 0x0000000000007941 */ /* 0x000fea0003800200 */
.L_x_1349:
        /* <DEDUP_REMOVED lines=22> */
.L_x_1352:
[----:B------:R-:W-:Y:S05]  /*2460*/  BSYNC.RECONVERGENT B0 ;  /* 0x0000000000007941 */ /* 0x000fea0003800200 */
.L_x_1351:
        /* <DEDUP_REMOVED lines=21> */
.L_x_1354:
[----:B------:R-:W-:Y:S05]  /*25c0*/  BSYNC.RECONVERGENT B0 ;  /* 0x0000000000007941 */ /* 0x000fea0003800200 */
.L_x_1353:
[----:B------:R-:W-:Y:S01]  /*25d0*/  UIMAD UR6, UR18, -0x100, UR23 ;  /* 0xffffff00120678a4 */ /* 0x000fe2000f8e0217 */
[----:B------:R-:W-:Y:S01]  /*25e0*/  BSSY.RECONVERGENT B0, `(.L_x_1355) ;  /* 0x0000013000007945 */ /* 0x000fe20003800200 */
[----:B------:R-:W-:Y:S01]  /*25f0*/  USHF.L.U64.HI UR7, UR10, 0x4, UR11 ;  /* 0x000000040a077899 */ /* 0x000fe2000801020b */
[----:B------:R-:W-:Y:S01]  /*2600*/  IMAD.MOV.U32 R185, RZ, RZ, R20 ;  /* 0x000000ffffb97224 */ /* 0x000fe200078e0014 */
[----:B------:R-:W-:Y:S01]  /*2610*/  UIADD3 UR6, UPT, UPT, UR6, 0x100, URZ ;  /* 0x0000010006067890 */ /* 0x000fe2000fffe0ff */
[----:B------:R-:W-:Y:S01]  /*2620*/  MOV R183, R17 ;  /* 0x0000001100b77202 */ /* 0x000fe20000000f00 */
[----:B------:R-:W-:-:S04]  /*2630*/  USHF.L.U32 UR14, UR10, 0x4, URZ ;  /* 0x000000040a0e7899 */ /* 0x000fc800080006ff */
[----:B------:R-:W-:-:S13]  /*2640*/  ISETP.GE.AND P6, PT, R2, UR6, PT ;  /* 0x0000000602007c0c */ /* 0x000fda000bfc6270 */
        /* <DEDUP_REMOVED lines=11> */
.L_x_1357:
[----:B------:R1:W-:Y:S02]  /*2700*/  STS.128 [R8+0x2000], RZ ;  /* 0x002000ff08007388 */ /* 0x0003e40000000c00 */
.L_x_1356:
[----:B------:R-:W-:Y:S05]  /*2710*/  BSYNC.RECONVERGENT B0 ;  /* 0x0000000000007941 */ /* 0x000fea0003800200 */
.L_x_1355:
[----:B------:R-:W-:Y:S01]  /*2720*/  ISETP.GE.AND P3, PT, R16, UR6, PT ;  /* 0x0000000610007c0c */ /* 0x000fe2000bf66270 */
[----:B------:R-:W-:Y:S01]  /*2730*/  IMAD.U32 R0, RZ, RZ, UR14 ;  /* 0x0000000eff007e24 */ /* 0x000fe2000f8e00ff */
[----:B------:R-:W-:Y:S01]  /*2740*/  BSSY.RECONVERGENT B0, `(.L_x_1358) ;  /* 0x0000016000007945 */ /* 0x000fe20003800200 */
[----:B--2---:R-:W-:Y:S01]  /*2750*/  IMAD.U32 R5, RZ, RZ, UR7 ;  /* 0x00000007ff057e24 */ /* 0x004fe2000f8e00ff */
[----:B------:R-:W-:Y:S01]  /*2760*/  ISETP.GE.AND P2, PT, R19, UR6, PT ;  /* 0x0000000613007c0c */ /* 0x000fe2000bf46270 */
[----:B------:R-:W-:Y:S01]  /*2770*/  VIADD R22, R2, 0x40 ;  /* 0x0000004002167836 */ /* 0x000fe20000000000 */
[----:B------:R-:W-:Y:S01]  /*2780*/  LEA R4, P0, R0, R183, 0x1 ;  /* 0x000000b700047211 */ /* 0x000fe200078008ff */
[----:B------:R-:W-:Y:S01]  /*2790*/  VIADD R21, R2, 0x50 ;  /* 0x0000005002157836 */ /* 0x000fe20000000000 */
[----:B------:R-:W-:Y:S01]  /*27a0*/  ISETP.GE.AND P1, PT, R18, UR6, PT ;  /* 0x0000000612007c0c */ /* 0x000fe2000bf26270 */
[----:B-1----:R-:W-:Y:S01]  /*27b0*/  VIADD R20, R2, 0x60 ;  /* 0x0000006002147836 */ /* 0x002fe20000000000 */
        /* <DEDUP_REMOVED lines=14> */
.L_x_1359:
[----:B------:R-:W-:Y:S05]  /*28a0*/  BSYNC.RECONVERGENT B0 ;  /* 0x0000000000007941 */ /* 0x000fea0003800200 */
.L_x_1358:
        /* <DEDUP_REMOVED lines=17> */
.L_x_1361:
[----:B------:R-:W-:Y:S05]  /*29c0*/  BSYNC.RECONVERGENT B0 ;  /* 0x0000000000007941 */ /* 0x000fea0003800200 */
.L_x_1360:
        /* <DEDUP_REMOVED lines=17> */
.L_x_1363:
[----:B------:R-:W-:Y:S05]  /*2ae0*/  BSYNC.RECONVERGENT B0 ;  /* 0x0000000000007941 */ /* 0x000fea0003800200 */
.L_x_1362:
        /* <DEDUP_REMOVED lines=18> */
.L_x_1365:
[----:B------:R-:W-:Y:S05]  /*2c10*/  BSYNC.RECONVERGENT B0 ;  /* 0x0000000000007941 */ /* 0x000fea0003800200 */
.L_x_1364:
        /* <DEDUP_REMOVED lines=17> */
.L_x_1367:
[----:B------:R-:W-:Y:S05]  /*2d30*/  BSYNC.RECONVERGENT B0 ;  /* 0x0000000000007941 */ /* 0x000fea0003800200 */
.L_x_1366:
        /* <DEDUP_REMOVED lines=18> */
.L_x_1369:
[----:B------:R-:W-:Y:S05]  /*2e60*/  BSYNC.RECONVERGENT B0 ;  /* 0x0000000000007941 */ /* 0x000fea0003800200 */
.L_x_1368:
        /* <DEDUP_REMOVED lines=18> */
.L_x_1371:
[----:B------:R-:W-:Y:S05]  /*2f90*/  BSYNC.RECONVERGENT B0 ;  /* 0x0000000000007941 */ /* 0x000fea0003800200 */
.L_x_1370:
        /* <DEDUP_REMOVED lines=18> */
.L_x_1373:
[----:B------:R-:W-:Y:S05]  /*30c0*/  BSYNC.RECONVERGENT B0 ;  /* 0x0000000000007941 */ /* 0x000fea0003800200 */
.L_x_1372:
        /* <DEDUP_REMOVED lines=17> */
.L_x_1375:
[----:B------:R-:W-:Y:S05]  /*31e0*/  BSYNC.RECONVERGENT B0 ;  /* 0x0000000000007941 */ /* 0x000fea0003800200 */
.L_x_1374:
        /* <DEDUP_REMOVED lines=17> */
.L_x_1377:
[----:B------:R-:W-:Y:S05]  /*3300*/  BSYNC.RECONVERGENT B0 ;  /* 0x0000000000007941 */ /* 0x000fea0003800200 */
.L_x_1376:
        /* <DEDUP_REMOVED lines=16> */
.L_x_1379:
[----:B------:R-:W-:Y:S05]  /*3410*/  BSYNC.RECONVERGENT B0 ;  /* 0x0000000000007941 */ /* 0x000fea0003800200 */
.L_x_1378:
        /* <DEDUP_REMOVED lines=16> */
.L_x_1381:
[----:B------:R-:W-:Y:S05]  /*3520*/  BSYNC.RECONVERGENT B0 ;  /* 0x0000000000007941 */ /* 0x000fea0003800200 */
.L_x_1380:
        /* <DEDUP_REMOVED lines=16> */
.L_x_1383:
[----:B------:R-:W-:Y:S05]  /*3630*/  BSYNC.RECONVERGENT B0 ;  /* 0x0000000000007941 */ /* 0x000fea0003800200 */
.L_x_1382:
        /* <DEDUP_REMOVED lines=16> */
.L_x_1385:
[----:B------:R-:W-:Y:S05]  /*3740*/  BSYNC.RECONVERGENT B0 ;  /* 0x0000000000007941 */ /* 0x000fea0003800200 */
.L_x_1384:
        /* <DEDUP_REMOVED lines=16> */
.L_x_1387:
[----:B------:R-:W-:Y:S05]  /*3850*/  BSYNC.RECONVERGENT B0 ;  /* 0x0000000000007941 */ /* 0x000fea0003800200 */
.L_x_1386:
[----:B------:R-:W0:Y:S01]  /*3860*/  LDGDEPBAR ;  /* 0x00000000000079af */ /* 0x000e220000000000 */
[--C-:B------:R-:W-:Y:S01]  /*3870*/  SHF.R.U32.HI R237, RZ, 0x1, R239.reuse ;  /* 0x00000001ffed7819 */ /* 0x100fe200000116ef */
[----:B-1----:R-:W-:Y:S01]  /*3880*/  IMAD.U32 R2, RZ, RZ, UR22 ;  /* 0x00000016ff027e24 */ /* 0x002fe2000f8e00ff */
[----:B------:R-:W-:Y:S01]  /*3890*/  SHF.R.U32.HI R3, RZ, 0x2, R239 ;  /* 0x00000002ff037819 */ /* 0x000fe200000116ef */
[----:B------:R-:W-:Y:S01]  /*38a0*/  USHF.L.U64.HI UR4, UR8, 0x4, UR9 ;  /* 0x0000000408047899 */ /* 0x000fe20008010209 */
[----:B------:R-:W-:Y:S01]  /*38b0*/  LOP3.LUT R0, R237, 0x1f0, RZ, 0xc0, !PT ;  /* 0x000001f0ed007812 */ /* 0x000fe200078ec0ff */
[----:B------:R-:W-:Y:S01]  /*38c0*/  USHF.L.U32 UR7, UR8, 0x4, URZ ;  /* 0x0000000408077899 */ /* 0x000fe200080006ff */
[----:B------:R-:W-:Y:S01]  /*38d0*/  LOP3.LUT R3, R3, 0x7, RZ, 0xc0, !PT ;  /* 0x0000000703037812 */ /* 0x000fe200078ec0ff */
[----:B------:R-:W-:Y:S01]  /*38e0*/  BSSY.RECONVERGENT B0, `(.L_x_1388) ;  /* 0x0000015000007945 */ /* 0x000fe20003800200 */
[----:B------:R-:W-:Y:S01]  /*38f0*/  IADD3 R0, PT, PT, R0, 0x1, R2 ;  /* 0x0000000100007810 */ /* 0x000fe20007ffe002 */
[----:B------:R-:W-:-:S03]  /*3900*/  IMAD.U32 R2, RZ, RZ, UR19 ;  /* 0x00000013ff027e24 */ /* 0x000fc6000f8e00ff */
[----:B------:R-:W-:-:S04]  /*3910*/  IADD3 R0, PT, PT, R0, -UR24, R3 ;  /* 0x8000001800007c10 */ /* 0x000fc8000fffe003 */
        /* <DEDUP_REMOVED lines=14> */
.L_x_1390:
[----:B------:R1:W-:Y:S01]  /*3a00*/  STS.128 [R8+0xa000], RZ ;  /* 0x00a000ff08007388 */ /* 0x0003e20000000c00 */
[----:B------:R-:W-:Y:S05]  /*3a10*/  BRA `(.L_x_1391) ;  /* 0x0000000000047947 */ /* 0x000fea0003800000 */
.L_x_1389:
[----:B------:R1:W-:Y:S02]  /*3a20*/  STS.128 [R8+0xa000], RZ ;  /* 0x00a000ff08007388 */ /* 0x0003e40000000c00 */
.L_x_1391:
[----:B------:R-:W-:Y:S05]  /*3a30*/  BSYNC.RECONVERGENT B0 ;  /* 0x0000000000007941 */ /* 0x000fea0003800200 */
.L_x_1388:
[----:B------:R-:W-:Y:S01]  /*3a40*/  ISETP.GE.AND P1, PT, R16, UR6, PT ;  /* 0x0000000610007c0c */ /* 0x000fe2000bf26270 */
[----:B------:R-:W-:Y:S01]  /*3a50*/  IMAD.U32 R0, RZ, RZ, UR7 ;  /* 0x00000007ff007e24 */ /* 0x000fe2000f8e00ff */
[----:B------:R-:W-:Y:S01]  /*3a60*/  BSSY.RECONVERGENT B0, `(.L_x_1392) ;  /* 0x0000014000007945 */ /* 0x000fe20003800200 */
[----:B-1----:R-:W-:Y:S01]  /*3a70*/  IMAD.U32 R3, RZ, RZ, UR4 ;  /* 0x00000004ff037e24 */ /* 0x002fe2000f8e00ff */
[----:B------:R-:W-:Y:S02]  /*3a80*/  ISETP.GE.AND P0, PT, R19, UR6, PT ;  /* 0x0000000613007c0c */ /* 0x000fe4000bf06270 */
[----:B------:R-:W-:Y:S02]  /*3a90*/  LEA R2, P2, R0, R25, 0x1 ;  /* 0x0000001900027211 */ /* 0x000fe400078408ff */
[----:B------:R-:W-:Y:S02]  /*3aa0*/  ISETP.GE.AND P6, PT, R18, UR6, PT ;  /* 0x0000000612007c0c */ /* 0x000fe4000bfc6270 */
[----:B------:R-:W-:-:S02]  /*3ab0*/  LEA.HI.X R3, R0, R24, R3, 0x1, P2 ;  /* 0x0000001800037211 */ /* 0x000fc400010f0c03 */
[----:B------:R-:W-:Y:S01]  /*3ac0*/  ISETP.GE.AND P5, PT, R22, UR6, PT ;  /* 0x0000000616007c0c */ /* 0x000fe2000bfa6270 */
[----:B------:R1:W-:Y:S01]  /*3ad0*/  @P1 STS.128 [R8+0xa800], RZ ;  /* 0x00a800ff08001388 */ /* 0x0003e20000000c00 */
[----:B------:R-:W-:Y:S02]  /*3ae0*/  ISETP.GE.AND P4, PT, R21, UR6, PT ;  /* 0x0000000615007c0c */ /* 0x000fe4000bf86270 */
        /* <DEDUP_REMOVED lines=11> */
.L_x_1393:
[----:B------:R-:W-:Y:S05]  /*3ba0*/  BSYNC.RECONVERGENT B0 ;  /* 0x0000000000007941 */ /* 0x000fea0003800200 */
.L_x_1392:
        /* <DEDUP_REMOVED lines=8> */
[----:B--2---:R-:W-:Y:S01]  /*3c30*/  IMAD.U32 R4, RZ, RZ, UR8 ;  /* 0x00000008ff047e24 */ /* 0x004fe2000f8e00ff */
        /* <DEDUP_REMOVED lines=8> */
.L_x_1395:
[----:B------:R-:W-:Y:S05]  /*3cc0*/  BSYNC.RECONVERGENT B0 ;  /* 0x0000000000007941 */ /* 0x000fea0003800200 */
.L_x_1394:
        /* <DEDUP_REMOVED lines=17> */
.L_x_1397:
[----:B------:R-:W-:Y:S05]  /*3de0*/  BSYNC.RECONVERGENT B0 ;  /* 0x0000000000007941 */ /* 0x000fea0003800200 */
.L_x_1396:
        /* <DEDUP_REMOVED lines=10> */
[----:B--2---:R-:W-:Y:S02]  /*3e90*/  MOV R4, R2 ;  /* 0x0000000200047202 */ /* 0x004fe40000000f00 */
[----:B------:R-:W-:-:S03]  /*3ea0*/  MOV R5, R3 ;  /* 0x0000000300057202 */ /* 0x000fc60000000f00 */
[----:B------:R-:W-:-:S05]  /*3eb0*/  IMAD.WIDE.U32 R4, R0, 0x60, R4 ;  /* 0x0000006000047825 */ /* 0x000fca00078e0004 */
[----:B------:R-:W-:-:S05]  /*3ec0*/  IADD3 R5, PT, PT, R5, UR4, RZ ;  /* 0x0000000405057c10 */ /* 0x000fca000fffe0ff */
[----:B------:R-:W-:Y:S01]  /*3ed0*/  @!PT LDS RZ, [RZ] ;  /* 0x00000000fffff984 */ /* 0x000fe20000000800 */
[----:B------:R-:W-:Y:S01]  /*3ee0*/  @!PT LDS RZ, [RZ] ;  /* 0x00000000fffff984 */ /* 0x000fe20000000800 */
[----:B------:R-:W-:Y:S01]  /*3ef0*/  @!PT LDS RZ, [RZ] ;  /* 0x00000000fffff984 */ /* 0x000fe20000000800 */
[----:B------:R2:W-:Y:S02]  /*3f00*/  LDGSTS.E.BYPASS.LTC128B.128 [R8+0xc000], desc[UR20][R4.64] ;  /* 0x0c00000004087fae */ /* 0x0005e4000b981a14 */
.L_x_1399:
[----:B------:R-:W-:Y:S05]  /*3f10*/  BSYNC.RECONVERGENT B0 ;  /* 0x0000000000007941 */ /* 0x000fea0003800200 */
.L_x_1398:
        /* <DEDUP_REMOVED lines=17> */
.L_x_1401:
[----:B------:R-:W-:Y:S05]  /*4030*/  BSYNC.RECONVERGENT B0 ;  /* 0x0000000000007941 */ /* 0x000fea0003800200 */
.L_x_1400:
        /* <DEDUP_REMOVED lines=18> */
.L_x_1403:
[----:B------:R-:W-:Y:S05]  /*4160*/  BSYNC.RECONVERGENT B0 ;  /* 0x0000000000007941 */ /* 0x000fea0003800200 */
.L_x_1402:
        /* <DEDUP_REMOVED lines=21> */
.L_x_1405:
[----:B------:R-:W-:Y:S05]  /*42c0*/  BSYNC.RECONVERGENT B0 ;  /* 0x0000000000007941 */ /* 0x000fea0003800200 */
.L_x_1404:
[----:B------:R-:W-:Y:S01]  /*42d0*/  LOP3.LUT R11, R6, 0x38, R23, 0xf8, !PT ;  /* 0x00000038060b7812 */ /* 0x000fe200078ef817 */
[----:B------:R1:W-:Y:S01]  /*42e0*/  @P1 STS.128 [R8+0xe000], RZ ;  /* 0x00e000ff08001388 */ /* 0x0003e20000000c00 */
[----:B------:R-:W-:Y:S01]  /*42f0*/  LOP3.LUT R195, R12, 0x200, RZ, 0xc0, !PT ;  /* 0x000002000cc37812 */ /* 0x000fe200078ec0ff */
[----:B------:R-:W-:Y:S01]  /*4300*/  BSSY.RECONVERGENT B0, `(.L_x_1406) ;  /* 0x0000016000007945 */ /* 0x000fe20003800200 */
[----:B------:R-:W-:Y:S02]  /*4310*/  LOP3.LUT R196, R11, 0x8, R237, 0x78, !PT ;  /* 0x000000080bc47812 */ /* 0x000fe400078e78ed */
[----:B------:R-:W-:Y:S01]  /*4320*/  LOP3.LUT R238, R238, 0x7c00, RZ, 0xc0, !PT ;  /* 0x00007c00eeee7812 */ /* 0x000fe200078ec0ff */
[----:B------:R1:W-:Y:S01]  /*4330*/  STL [R1+0xc], R195 ;  /* 0x00000cc301007387 */ /* 0x0003e20000100800 */
[----:B------:R-:W-:Y:S02]  /*4340*/  ISETP.GE.AND P2, PT, R9, UR6, PT ;  /* 0x0000000609007c0c */ /* 0x000fe4000bf46270 */
[----:B------:R-:W-:Y:S01]  /*4350*/  LOP3.LUT R6, R195, R238, RZ, 0xfc, !PT ;  /* 0x000000eec3067212 */ /* 0x000fe200078efcff */
[----:B------:R1:W-:Y:S01]  /*4360*/  STL [R1+0x10], R196 ;  /* 0x000010c401007387 */ /* 0x0003e20000100800 */
        /* <DEDUP_REMOVED lines=15> */
.L_x_1407:
[----:B------:R-:W-:Y:S05]  /*4460*/  BSYNC.RECONVERGENT B0 ;  /* 0x0000000000007941 */ /* 0x000fea0003800200 */
.L_x_1406:
[----:B------:R1:W-:Y:S01]  /*4470*/  @P0 STS.128 [R8+0xe800], RZ ;  /* 0x00e800ff08000388 */ /* 0x0003e20000000c00 */
[----:B------:R-:W-:Y:S01]  /*4480*/  LOP3.LUT R10, R12, 0x400, RZ, 0xc0, !PT ;  /* 0x000004000c0a7812 */ /* 0x000fe200078ec0ff */
[----:B------:R-:W-:Y:S01]  /*4490*/  BSSY.RECONVERGENT B0, `(.L_x_1408) ;  /* 0x0000014000007945 */ /* 0x000fe20003800200 */
[----:B--2---:R-:W-:Y:S02]  /*44a0*/  LOP3.LUT R4, R11, 0x8, R239, 0x78, !PT ;  /* 0x000000080b047812 */ /* 0x004fe400078e78ef */
[----:B------:R-:W-:Y:S02]  /*44b0*/  LOP3.LUT R0, R6, R196, RZ, 0xfc, !PT ;  /* 0x000000c406007212 */ /* 0x000fe400078efcff */
[----:B------:R-:W-:Y:S01]  /*44c0*/  ISETP.GE.AND P1, PT, R7, UR6, PT ;  /* 0x0000000607007c0c */ /* 0x000fe2000bf26270 */
[----:B------:R-:W-:Y:S01]  /*44d0*/  IMAD R10, R4, 0x2, R10 ;  /* 0x00000002040a7824 */ /* 0x000fe200078e020a */
[----:B------:R-:W-:Y:S01]  /*44e0*/  LEA R9, R0, UR5, 0x1 ;  /* 0x0000000500097c11 */ /* 0x000fe2000f8e08ff */
[----:B------:R-:W-:Y:S05]  /*44f0*/  @P0 BRA `(.L_x_1409) ;  /* 0x0000000000340947 */ /* 0x000fea0003800000 */
[----:B------:R-:W2:Y:S02]  /*4500*/  LDCU UR4, c[0x0][0x440] ;  /* 0x00008800ff0477ac */ /* 0x000ea40008000800 */
[----:B--2---:R-:W-:-:S13]  /*4510*/  ISETP.GE.AND P0, PT, R80, UR4, PT ;  /* 0x0000000450007c0c */ /* 0x004fda000bf06270 */
        /* <DEDUP_REMOVED lines=11> */
.L_x_1409:
[----:B------:R-:W-:Y:S05]  /*45d0*/  BSYNC.RECONVERGENT B0 ;  /* 0x0000000000007941 */ /* 0x000fea0003800200 */
.L_x_1408:
        /* <DEDUP_REMOVED lines=17> */
.L_x_1411:
[----:B------:R-:W-:Y:S05]  /*46f0*/  BSYNC.RECONVERGENT B0 ;  /* 0x0000000000007941 */ /* 0x000fea0003800200 */
.L_x_1410:
        /* <DEDUP_REMOVED lines=17> */
.L_x_1413:
[----:B------:R-:W-:Y:S05]  /*4810*/  BSYNC.RECONVERGENT B0 ;  /* 0x0000000000007941 */ /* 0x000fea0003800200 */
.L_x_1412:
        /* <DEDUP_REMOVED lines=17> */
.L_x_1415:
[----:B------:R-:W-:Y:S05]  /*4930*/  BSYNC.RECONVERGENT B0 ;  /* 0x0000000000007941 */ /* 0x000fea0003800200 */
.L_x_1414:
        /* <DEDUP_REMOVED lines=17> */
.L_x_1417:
[----:B------:R-:W-:Y:S05]  /*4a50*/  BSYNC.RECONVERGENT B0 ;  /* 0x0000000000007941 */ /* 0x000fea0003800200 */
.L_x_1416:
        /* <DEDUP_REMOVED lines=17> */
.L_x_1419:
[----:B------:R-:W-:Y:S05]  /*4b70*/  BSYNC.RECONVERGENT B0 ;  /* 0x0000000000007941 */ /* 0x000fea0003800200 */
.L_x_1418:
        /* <DEDUP_REMOVED lines=15> */
.L_x_1421:
[----:B------:R-:W-:Y:S05]  /*4c70*/  BSYNC.RECONVERGENT B0 ;  /* 0x0000000000007941 */ /* 0x000fea0003800200 */
.L_x_1420:
[----:B------:R-:W-:Y:S01]  /*4c80*/  LDSM.16.M88.4 R20, [R9] ;  /* 0x000000000914783b */ /* 0x000fe20000000200 */
[C---:B------:R-:W-:Y:S01]  /*4c90*/  LOP3.LUT P6, RZ, R239.reuse, 0x2, RZ, 0xc0, !PT ;  /* 0x00000002efff7812 */ /* 0x040fe200078cc0ff */
[----:B------:R-:W5:Y:S01]  /*4ca0*/  LDCU UR4, c[0x0][0x50c] ;  /* 0x0000a180ff0477ac */ /* 0x000f620008000800 */
[----:B------:R-:W-:Y:S01]  /*4cb0*/  MOV R0, 0x20 ;  /* 0x0000002000007802 */ /* 0x000fe20000000f00 */
[----:B-1----:R-:W1:Y:S01]  /*4cc0*/  LDSM.16.M88.4 R4, [R10+UR5+0x2000] ;  /* 0x002000050a04783b */ /* 0x002e620008000200 */
[----:B------:R-:W-:Y:S02]  /*4cd0*/  IADD3 R108, PT, PT, R10, UR5, RZ ;  /* 0x000000050a6c7c10 */ /* 0x000fe4000fffe0ff */
[----:B------:R-:W-:Y:S01]  /*4ce0*/  SEL R138, R0, 0xffffffe0, !P6 ;  /* 0xffffffe0008a7807 */ /* 0x000fe20007000000 */
[----:B------:R-:W2:Y:S01]  /*4cf0*/  LDSM.16.M88.4 R40, [R10+UR5+0x2800] ;  /* 0x002800050a28783b */ /* 0x000ea20008000200 */
[----:B------:R-:W-:Y:S02]  /*4d00*/  LOP3.LUT P0, RZ, R239, 0x4, RZ, 0xc0, !PT ;  /* 0x00000004efff7812 */ /* 0x000fe4000780c0ff */
[----:B------:R-:W-:Y:S01]  /*4d10*/  IADD3 R0, PT, PT, R9, R138, RZ ;  /* 0x0000008a09007210 */ /* 0x000fe20007ffe0ff */
[----:B------:R-:W-:Y:S01]  /*4d20*/  LDSM.16.M88.4 R68, [R10+UR5+0x3000] ;  /* 0x003000050a44783b */ /* 0x000fe20008000200 */
[----:B------:R-:W-:-:S03]  /*4d30*/  IADD3 R2, PT, PT, R138, R108, RZ ;  /* 0x0000006c8a027210 */ /* 0x000fc60007ffe0ff */
[----:B------:R3:W-:Y:S04]  /*4d40*/  LDSM.16.M88.4 R16, [R0] ;  /* 0x000000000010783b */ /* 0x0007e80000000200 */
[----:B------:R-:W4:Y:S04]  /*4d50*/  LDSM.16.M88.4 R28, [R2+0x2000] ;  /* 0x00200000021c783b */ /* 0x000f280000000200 */
[----:B------:R-:W5:Y:S04]  /*4d60*/  LDSM.16.M88.4 R48, [R2+0x2800] ;  /* 0x002800000230783b */ /* 0x000f680000000200 */
[----:B------:R-:W-:Y:S04]  /*4d70*/  LDSM.16.M88.4 R60, [R2+0x3000] ;  /* 0x00300000023c783b */ /* 0x000fe80000000200 */
[----:B------:R-:W-:Y:S04]  /*4d80*/  LDSM.16.M88.4 R72, [R10+UR5+0x3800] ;  /* 0x003800050a48783b */ /* 0x000fe80008000200 */
[----:B------:R-:W0:Y:S01]  /*4d90*/  LDGDEPBAR ;  /* 0x00000000000079af */ /* 0x000e220000000000 */
[----:B---3--:R-:W-:-:S04]  /*4da0*/  MOV R0, 0x40 ;  /* 0x0000004000007802 */ /* 0x008fc80000000f00 */
[----:B------:R-:W-:Y:S01]  /*4db0*/  SEL R192, R0, 0xffffffc0, !P0 ;  /* 0xffffffc000c07807 */ /* 0x000fe20004000000 */
[----:B-1----:R-:W-:Y:S03]  /*4dc0*/  HMMA.16816.F32 R24, R20, R4, RZ ;  /* 0x000000041418723c */ /* 0x002fe600000018ff */
[----:B------:R-:W-:Y:S01]  /*4dd0*/  IADD3 R0, PT, PT, R9, R192, RZ ;  /* 0x000000c009007210 */ /* 0x000fe20007ffe0ff */
        /* <DEDUP_REMOVED lines=12> */
[----:B-1----:R-:W-:-:S04]  /*4ea0*/  IADD3 R0, PT, PT, R138, R0, RZ ;  /* 0x000000008a007210 */ /* 0x002fc80007ffe0ff */
[C---:B------:R-:W-:Y:S01]  /*4eb0*/  HMMA.16816.F32 R28, R16.reuse, R30, R36 ;  /* 0x0000001e101c723c */ /* 0x040fe20000001824 */
[----:B------:R-:W1:Y:S07]  /*4ec0*/  LDSM.16.M88.4 R4, [R0] ;  /* 0x000000000004783b */ /* 0x000e6e0000000200 */
        /* <DEDUP_REMOVED lines=8> */
[----:B------:R-:W-:Y:S07]  /*4f50*/  LDSM.16.M88.4 R56, [R3+0x3000] ;  /* 0x003000000338783b */ /* 0x000fee0000000200 */
[----:B------:R-:W-:Y:S03]  /*4f60*/  HMMA.16816.F32 R48, R16, R60, R32 ;  /* 0x0000003c1030723c */ /* 0x000fe60000001820 */
[----:B------:R-:W-:Y:S01]  /*4f70*/  FMUL.FTZ R0, R25, UR4 ;  /* 0x0000000419007c20 */ /* 0x000fe20008410000 */
[----:B------:R-:W-:-:S03]  /*4f80*/  FMUL.FTZ R24, R24, UR4 ;  /* 0x0000000418187c20 */ /* 0x000fc60008410000 */
[----:B------:R1:W2:Y:S01]  /*4f90*/  MUFU.TANH R181, R0 ;  /* 0x0000000000b57308 */ /* 0x0002a20000002400 */
[----:B------:R-:W-:Y:S07]  /*4fa0*/  HMMA.16816.F32 R28, R12, R64, R36 ;  /* 0x000000400c1c723c */ /* 0x000fee0000001824 */
[----:B------:R-:W3:Y:S01]  /*4fb0*/  MUFU.TANH R182, R24 ;  /* 0x0000001800b67308 */ /* 0x000ee20000002400 */
[----:B------:R-:W-:Y:S01]  /*4fc0*/  HMMA.16816.F32 R32, R20, R70, RZ ;  /* 0x000000461420723c */ /* 0x000fe200000018ff */
[----:B------:R-:W4:Y:S01]  /*4fd0*/  LDSM.16.M88.4 R68, [R2+0x3800] ;  /* 0x003800000244783b */ /* 0x000f220000000200 */
[----:B-1----:R-:W-:-:S05]  /*4fe0*/  FMUL.FTZ R0, R26, UR4 ;  /* 0x000000041a007c20 */ /* 0x002fca0008410000 */
[----:B------:R1:W1:Y:S05]  /*4ff0*/  MUFU.TANH R179, R0 ;  /* 0x0000000000b37308 */ /* 0x00026a0000002400 */
[----:B------:R-:W-:Y:S08]  /*5000*/  HMMA.16816.F32 R36, R4, R52, R28 ;  /* 0x000000340424723c */ /* 0x000ff0000000181c */
[----:B------:R-:W-:Y:S01]  /*5010*/  HMMA.16816.F32 R28, R20, R72, RZ ;  /* 0x00000048141c723c */ /* 0x000fe200000018ff */
[----:B-1----:R-:W-:-:S07]  /*5020*/  FMUL.FTZ R0, R27, UR4 ;  /* 0x000000041b007c20 */ /* 0x002fce0008410000 */
[----:B------:R-:W-:Y:S01]  /*5030*/  HMMA.16816.F32 R24, R12, R66, R44 ;  /* 0x000000420c18723c */ /* 0x000fe2000000182c */
[----:B------:R-:W1:Y:S01]  /*5040*/  LDSM.16.M88.4 R64, [R10+UR5+0x4000] ;  /* 0x004000050a40783b */ /* 0x000e620008000200 */
[----:B------:R5:W1:Y:S06]  /*5050*/  MUFU.TANH R178, R0 ;  /* 0x0000000000b27308 */ /* 0x000a6c0000002400 */
[----:B------:R-:W-:Y:S01]  /*5060*/  HMMA.16816.F32 R44, R16, R62, R32 ;  /* 0x0000003e102c723c */ /* 0x000fe20000001820 */
[----:B------:R-:W-:Y:S01]  /*5070*/  LDSM.16.M88.4 R60, [R2+0x4000] ;  /* 0x00400000023c783b */ /* 0x000fe20000000200 */
[----:B-----5:R-:W-:-:S04]  /*5080*/  FMUL.FTZ R0, R40, UR4 ;  /* 0x0000000428007c20 */ /* 0x020fc80008410000 */
[----:B------:R5:W1:Y:S02]  /*5090*/  MUFU.TANH R177, R0 ;  /* 0x0000000000b17308 */ /* 0x000a640000002400 */
[----:B-----5:R-:W-:-:S06]  /*50a0*/  FMUL.FTZ R0, R41, UR4 ;  /* 0x0000000429007c20 */ /* 0x020fcc0008410000 */
[----:B------:R5:W1:Y:S02]  /*50b0*/  MUFU.TANH R175, R0 ;  /* 0x0000000000af7308 */ /* 0x000a640000002400 */
[----:B-----5:R-:W-:-:S06]  /*50c0*/  FMUL.FTZ R0, R42, UR4 ;  /* 0x000000042a007c20 */ /* 0x020fcc0008410000 */
[----:B------:R5:W1:Y:S02]  /*50d0*/  MUFU.TANH R172, R0 ;  /* 0x0000000000ac7308 */ /* 0x000a640000002400 */
[----:B-----5:R-:W-:Y:S02]  /*50e0*/  FMUL.FTZ R0, R43, UR4 ;  /* 0x000000042b007c20 */ /* 0x020fe40008410000 */
[----:B------:R-:W-:Y:S01]  /*50f0*/  HMMA.16816.F32 R40, R4, R54, R24 ;  /* 0x000000360428723c */ /* 0x000fe20000001818 */
[----:B------:R-:W-:Y:S03]  /*5100*/  LDSM.16.M88.4 R52, [R3+0x3800] ;  /* 0x003800000334783b */ /* 0x000fe60000000200 */
[----:B------:R5:W1:Y:S04]  /*5110*/  MUFU.TANH R171, R0 ;  /* 0x0000000000ab7308 */ /* 0x000a680000002400 */
[----:B------:R-:W-:Y:S08]  /*5120*/  HMMA.16816.F32 R24, R12, R76, R48 ;  /* 0x0000004c0c18723c */ /* 0x000ff00000001830 */
[----:B----4-:R-:W-:Y:S01]  /*5130*/  HMMA.16816.F32 R48, R16, R68, R28 ;  /* 0x000000441030723c */ /* 0x010fe2000000181c */
[----:B-----5:R-:W-:-:S04]  /*5140*/  FMUL.FTZ R0, R36, UR4 ;  /* 0x0000000424007c20 */ /* 0x020fc80008410000 */
[----:B------:R4:W1:Y:S03]  /*5150*/  MUFU.TANH R170, R0 ;  /* 0x0000000000aa7308 */ /* 0x0008660000002400 */
[----:B------:R-:W-:Y:S01]  /*5160*/  HMMA.16816.F32 R28, R20, R74, RZ ;  /* 0x0000004a141c723c */ /* 0x000fe200000018ff */
[----:B------:R-:W5:Y:S07]  /*5170*/  LDSM.16.M88.4 R72, [R88+0x3800] ;  /* 0x003800005848783b */ /* 0x000f6e0000000200 */
[----:B------:R-:W-:Y:S01]  /*5180*/  HMMA.16816.F32 R32, R4, R56, R24 ;  /* 0x000000380420723c */ /* 0x000fe20000001818 */
[----:B----4-:R-:W-:-:S07]  /*5190*/  FMUL.FTZ R0, R37, UR4 ;  /* 0x0000000425007c20 */ /* 0x010fce0008410000 */
[----:B------:R-:W-:Y:S01]  /*51a0*/  HMMA.16816.F32 R24, R12, R78, R44 ;  /* 0x0000004e0c18723c */ /* 0x000fe2000000182c */
[----:B------:R-:W-:Y:S01]  /*51b0*/  LDSM.16.M88.4 R76, [R88+0x4000] ;  /* 0x00400000584c783b */ /* 0x000fe20000000200 */
[----:B------:R4:W2:Y:S06]  /*51c0*/  MUFU.TANH R168, R0 ;  /* 0x0000000000a87308 */ /* 0x0008ac0000002400 */
[----:B------:R-:W-:Y:S01]  /*51d0*/  HMMA.16816.F32 R44, R16, R70, R28 ;  /* 0x00000046102c723c */ /* 0x000fe2000000181c */
[----:B------:R-:W3:Y:S07]  /*51e0*/  LDSM.16.M88.4 R68, [R10+UR5+0x4800] ;  /* 0x004800050a44783b */ /* 0x000eee0008000200 */
[----:B-1----:R-:W-:Y:S01]  /*51f0*/  HMMA.16816.F32 R28, R20, R64, RZ ;  /* 0x00000040141c723c */ /* 0x002fe200000018ff */
[----:B----4-:R-:W-:-:S04]  /*5200*/  FMUL.FTZ R0, R38, UR4 ;  /* 0x0000000426007c20 */ /* 0x010fc80008410000 */
[----:B------:R1:W4:Y:S02]  /*5210*/  MUFU.TANH R166, R0 ;  /* 0x0000000000a67308 */ /* 0x0003240000002400 */
[----:B-1----:R-:W-:Y:S02]  /*5220*/  FMUL.FTZ R0, R39, UR4 ;  /* 0x0000000427007c20 */ /* 0x002fe40008410000 */
[----:B------:R-:W-:Y:S01]  /*5230*/  HMMA.16816.F32 R36, R4, R58, R24 ;  /* 0x0000003a0424723c */ /* 0x000fe20000001818 */
[----:B------:R-:W-:Y:S03]  /*5240*/  LDSM.16.M88.4 R56, [R3+0x4000] ;  /* 0x004000000338783b */ /* 0x000fe60000000200 */
[----:B------:R1:W1:Y:S04]  /*5250*/  MUFU.TANH R165, R0 ;  /* 0x0000000000a57308 */ /* 0x0002680000002400 */
[----:B-----5:R-:W-:Y:S08]  /*5260*/  HMMA.16816.F32 R24, R12, R72, R48 ;  /* 0x000000480c18723c */ /* 0x020ff00000001830 */
[----:B------:R-:W-:Y:S01]  /*5270*/  HMMA.16816.F32 R48, R16, R60, R28 ;  /* 0x0000003c1030723c */ /* 0x000fe2000000181c */
        /* <DEDUP_REMOVED lines=13> */
[----:B--2---:R-:W-:-:S04]  /*5350*/  FMUL.FTZ R0, R32, UR4 ;  /* 0x0000000420007c20 */ /* 0x004fc80008410000 */
[----:B------:R2:W3:Y:S02]  /*5360*/  MUFU.TANH R156, R0 ;  /* 0x00000000009c7308 */ /* 0x0004e40000002400 */
        /* <DEDUP_REMOVED lines=8> */
[----:B------:R-:W-:Y:S07]  /*53f0*/  LDSM.16.M88.4 R72, [R10+UR5+0x6000] ;  /* 0x006000050a48783b */ /* 0x000fee0008000200 */
[----:B-----5:R-:W-:Y:S01]  /*5400*/  HMMA.16816.F32 R44, R16, R64, R28 ;  /* 0x00000040102c723c */ /* 0x020fe2000000181c */
[----:B--2---:R-:W-:-:S04]  /*5410*/  FMUL.FTZ R0, R36, UR4 ;  /* 0x0000000424007c20 */ /* 0x004fc80008410000 */
[----:B------:R2:W1:Y:S03]  /*5420*/  MUFU.TANH R151, R0 ;  /* 0x0000000000977308 */ /* 0x0004660000002400 */
[----:B------:R-:W-:Y:S01]  /*5430*/  HMMA.16816.F32 R28, R20, R70, RZ ;  /* 0x00000046141c723c */ /* 0x000fe200000018ff */
[----:B------:R-:W5:Y:S01]  /*5440*/  LDSM.16.M88.4 R68, [R88+0x4800] ;  /* 0x004800005844783b */ /* 0x000f620000000200 */
[----:B--2---:R-:W-:-:S04]  /*5450*/  FMUL.FTZ R0, R37, UR4 ;  /* 0x0000000425007c20 */ /* 0x004fc80008410000 */
[----:B------:R2:W1:Y:S02]  /*5460*/  MUFU.TANH R150, R0 ;  /* 0x0000000000967308 */ /* 0x0004640000002400 */
[----:B--2---:R-:W-:-:S06]  /*5470*/  FMUL.FTZ R0, R38, UR4 ;  /* 0x0000000426007c20 */ /* 0x004fcc0008410000 */
[----:B------:R2:W1:Y:S02]  /*5480*/  MUFU.TANH R147, R0 ;  /* 0x0000000000937308 */ /* 0x0004640000002400 */
[----:B--2---:R-:W-:Y:S02]  /*5490*/  FMUL.FTZ R0, R39, UR4 ;  /* 0x0000000427007c20 */ /* 0x004fe40008410000 */
[----:B------:R-:W-:Y:S01]  /*54a0*/  HMMA.16816.F32 R36, R4, R54, R24 ;  /* 0x000000360424723c */ /* 0x000fe20000001818 */
[----:B------:R-:W2:Y:S03]  /*54b0*/  LDSM.16.M88.4 R52, [R2+0x5000] ;  /* 0x005000000234783b */ /* 0x000ea60000000200 */
[----:B------:R4:W1:Y:S04]  /*54c0*/  MUFU.TANH R146, R0 ;  /* 0x0000000000927308 */ /* 0x0008680000002400 */
[----:B------:R-:W-:Y:S01]  /*54d0*/  HMMA.16816.F32 R24, R12, R76, R48 ;  /* 0x0000004c0c18723c */ /* 0x000fe20000001830 */
[----:B------:R-:W3:Y:S01]  /*54e0*/  LDSM.16.M88.4 R48, [R3+0x4800] ;  /* 0x004800000330783b */ /* 0x000ee20000000200 */
[----:B----4-:R-:W-:-:S04]  /*54f0*/  FMUL.FTZ R0, R32, UR4 ;  /* 0x0000000420007c20 */ /* 0x010fc80008410000 */
[----:B------:R4:W1:Y:S02]  /*5500*/  MUFU.TANH R86, R0 ;  /* 0x0000000000567308 */ /* 0x0008640000002400 */
[----:B----4-:R-:W-:-:S06]  /*5510*/  FMUL.FTZ R0, R33, UR4 ;  /* 0x0000000421007c20 */ /* 0x010fcc0008410000 */
        /* <DEDUP_REMOVED lines=9> */
[----:B------:R-:W-:Y:S01]  /*55b0*/  LDSM.16.M88.4 R64, [R88+0x5000] ;  /* 0x005000005840783b */ /* 0x000fe20000000200 */
[----:B----4-:R-:W-:-:S04]  /*55c0*/  FMUL.FTZ R0, R36, UR4 ;  /* 0x0000000424007c20 */ /* 0x010fc80008410000 */
[----:B------:R4:W2:Y:S02]  /*55d0*/  MUFU.TANH R87, R0 ;  /* 0x0000000000577308 */ /* 0x0008a40000002400 */
[----:B-1----:R-:W-:Y:S01]  /*55e0*/  HMMA.16816.F32 R28, R20, R60, RZ ;  /* 0x0000003c141c723c */ /* 0x002fe200000018ff */
[----:B----4-:R-:W-:-:S05]  /*55f0*/  FMUL.FTZ R0, R37, UR4 ;  /* 0x0000000425007c20 */ /* 0x010fca0008410000 */
[----:B------:R1:W4:Y:S02]  /*5600*/  MUFU.TANH R90, R0 ;  /* 0x00000000005a7308 */ /* 0x0003240000002400 */
[----:B-1----:R-:W-:-:S06]  /*5610*/  FMUL.FTZ R0, R38, UR4 ;  /* 0x0000000426007c20 */ /* 0x002fcc0008410000 */
[----:B------:R1:W1:Y:S02]  /*5620*/  MUFU.TANH R84, R0 ;  /* 0x0000000000547308 */ /* 0x0002640000002400 */
[----:B-1----:R-:W-:Y:S02]  /*5630*/  FMUL.FTZ R0, R39, UR4 ;  /* 0x0000000427007c20 */ /* 0x002fe40008410000 */
[----:B------:R-:W-:Y:S01]  /*5640*/  HMMA.16816.F32 R36, R4, R58, R24 ;  /* 0x0000003a0424723c */ /* 0x000fe20000001818 */
[----:B------:R-:W1:Y:S03]  /*5650*/  LDSM.16.M88.4 R56, [R10+UR5+0x5800] ;  /* 0x005800050a38783b */ /* 0x000e660008000200 */
[----:B------:R3:W1:Y:S04]  /*5660*/  MUFU.TANH R85, R0 ;  /* 0x0000000000557308 */ /* 0x0006680000002400 */
[----:B-----5:R-:W-:Y:S08]  /*5670*/  HMMA.16816.F32 R24, R12, R68, R44 ;  /* 0x000000440c18723c */ /* 0x020ff0000000182c */
[----:B--2---:R-:W-:Y:S01]  /*5680*/  HMMA.16816.F32 R44, R16, R52, R28 ;  /* 0x00000034102c723c */ /* 0x004fe2000000181c */
[----:B---3--:R-:W-:-:S04]  /*5690*/  FMUL.FTZ R0, R32, UR4 ;  /* 0x0000000420007c20 */ /* 0x008fc80008410000 */
[----:B------:R2:W3:Y:S03]  /*56a0*/  MUFU.TANH R95, R0 ;  /* 0x00000000005f7308 */ /* 0x0004e60000002400 */
[----:B------:R-:W-:Y:S01]  /*56b0*/  HMMA.16816.F32 R28, R20, R62, RZ ;  /* 0x0000003e141c723c */ /* 0x000fe200000018ff */
[----:B------:R-:W5:Y:S01]  /*56c0*/  LDSM.16.M88.4 R60, [R2+0x5800] ;  /* 0x00580000023c783b */ /* 0x000f620000000200 */
        /* <DEDUP_REMOVED lines=10> */
[----:B------:R-:W4:Y:S01]  /*5770*/  LDSM.16.M88.4 R52, [R3+0x5000] ;  /* 0x005000000334783b */ /* 0x000f220000000200 */
        /* <DEDUP_REMOVED lines=22> */
[----:B----4-:R-:W-:Y:S04]  /*58e0*/  HMMA.16816.F32 R32, R4, R52, R24 ;  /* 0x000000340420723c */ /* 0x010fe80000001818 */
[----:B------:R1:W4:Y:S04]  /*58f0*/  MUFU.TANH R100, R0 ;  /* 0x0000000000647308 */ /* 0x0003280000002400 */
[----:B------:R-:W-:Y:S01]  /*5900*/  HMMA.16816.F32 R24, R12, R66, R40 ;  /* 0x000000420c18723c */ /* 0x000fe20000001828 */
[----:B------:R-:W3:Y:S07]  /*5910*/  LDSM.16.M88.4 R64, [R10+UR5+0x6800] ;  /* 0x006800050a40783b */ /* 0x000eee0008000200 */
[----:B------:R-:W-:Y:S01]  /*5920*/  HMMA.16816.F32 R40, R16, R62, R28 ;  /* 0x0000003e1028723c */ /* 0x000fe2000000181c */
[----:B------:R-:W2:Y:S01]  /*5930*/  LDSM.16.M88.4 R60, [R2+0x6800] ;  /* 0x00680000023c783b */ /* 0x000ea20000000200 */
        /* <DEDUP_REMOVED lines=13> */
[----:B----4-:R-:W-:-:S04]  /*5a10*/  FMUL.FTZ R0, R32, UR4 ;  /* 0x0000000420007c20 */ /* 0x010fc80008410000 */
[----:B------:R4:W1:Y:S03]  /*5a20*/  MUFU.TANH R112, R0 ;  /* 0x0000000000707308 */ /* 0x0008660000002400 */
[----:B------:R-:W-:Y:S01]  /*5a30*/  HMMA.16816.F32 R28, R20, R74, RZ ;  /* 0x0000004a141c723c */ /* 0x000fe200000018ff */
[----:B------:R-:W5:Y:S01]  /*5a40*/  LDSM.16.M88.4 R72, [R10+UR5+0x7000] ;  /* 0x007000050a48783b */ /* 0x000f620008000200 */
        /* <DEDUP_REMOVED lines=8> */
[----:B------:R-:W5:Y:S07]  /*5ad0*/  LDSM.16.M88.4 R68, [R88+0x6800] ;  /* 0x006800005844783b */ /* 0x000f6e0000000200 */
[----:B------:R-:W-:Y:S01]  /*5ae0*/  HMMA.16816.F32 R40, R16, R58, R28 ;  /* 0x0000003a1028723c */ /* 0x000fe2000000181c */
[----:B------:R-:W5:Y:S01]  /*5af0*/  LDSM.16.M88.4 R56, [R2+0x7000] ;  /* 0x007000000238783b */ /* 0x000f620000000200 */
[----:B----4-:R-:W-:-:S04]  /*5b00*/  FMUL.FTZ R0, R36, UR4 ;  /* 0x0000000424007c20 */ /* 0x010fc80008410000 */
[----:B------:R4:W1:Y:S02]  /*5b10*/  MUFU.TANH R113, R0 ;  /* 0x0000000000717308 */ /* 0x0008640000002400 */
[----:B---3--:R-:W-:Y:S01]  /*5b20*/  HMMA.16816.F32 R28, R20, R64, RZ ;  /* 0x00000040141c723c */ /* 0x008fe200000018ff */
[----:B----4-:R-:W-:-:S05]  /*5b30*/  FMUL.FTZ R0, R37, UR4 ;  /* 0x0000000425007c20 */ /* 0x010fca0008410000 */
[----:B------:R3:W4:Y:S02]  /*5b40*/  MUFU.TANH R115, R0 ;  /* 0x0000000000737308 */ /* 0x0007240000002400 */
[----:B---3--:R-:W-:-:S06]  /*5b50*/  FMUL.FTZ R0, R38, UR4 ;  /* 0x0000000426007c20 */ /* 0x008fcc0008410000 */
[----:B------:R3:W1:Y:S02]  /*5b60*/  MUFU.TANH R110, R0 ;  /* 0x00000000006e7308 */ /* 0x0006640000002400 */
[----:B---3--:R-:W-:Y:S02]  /*5b70*/  FMUL.FTZ R0, R39, UR4 ;  /* 0x0000000427007c20 */ /* 0x008fe40008410000 */
[----:B------:R-:W-:Y:S01]  /*5b80*/  HMMA.16816.F32 R36, R4, R50, R24 ;  /* 0x000000320424723c */ /* 0x000fe20000001818 */
[----:B------:R-:W3:Y:S03]  /*5b90*/  LDSM.16.M88.4 R48, [R3+0x6800] ;  /* 0x006800000330783b */ /* 0x000ee60000000200 */
[----:B------:R5:W1:Y:S04]  /*5ba0*/  MUFU.TANH R111, R0 ;  /* 0x00000000006f7308 */ /* 0x000a680000002400 */
[----:B------:R-:W-:Y:S08]  /*5bb0*/  HMMA.16816.F32 R24, R12, R76, R44 ;  /* 0x0000004c0c18723c */ /* 0x000ff0000000182c */
[----:B--2---:R-:W-:Y:S01]  /*5bc0*/  HMMA.16816.F32 R44, R16, R60, R28 ;  /* 0x0000003c102c723c */ /* 0x004fe2000000181c */
[----:B-----5:R-:W-:-:S04]  /*5bd0*/  FMUL.FTZ R0, R32, UR4 ;  /* 0x0000000420007c20 */ /* 0x020fc80008410000 */
        /* <DEDUP_REMOVED lines=8> */
[----:B-1----:R-:W-:Y:S04]  /*5c60*/  HMMA.16816.F32 R32, R4, R52, R24 ;  /* 0x000000340420723c */ /* 0x002fe80000001818 */
[----:B------:R1:W2:Y:S04]  /*5c70*/  MUFU.TANH R117, R0 ;  /* 0x0000000000757308 */ /* 0x0002a80000002400 */
        /* <DEDUP_REMOVED lines=26> */
[----:B---3--:R-:W-:Y:S04]  /*5e20*/  HMMA.16816.F32 R32, R4, R48, R24 ;  /* 0x000000300420723c */ /* 0x008fe80000001818 */
[----:B------:R1:W3:Y:S04]  /*5e30*/  MUFU.TANH R125, R0 ;  /* 0x00000000007d7308 */ /* 0x0002e80000002400 */
[----:B------:R-:W-:Y:S01]  /*5e40*/  HMMA.16816.F32 R24, R12, R70, R40 ;  /* 0x000000460c18723c */ /* 0x000fe20000001828 */
[----:B------:R-:W2:Y:S07]  /*5e50*/  LDSM.16.M88.4 R68, [R10+UR5+0x8000] ;  /* 0x008000050a44783b */ /* 0x000eae0008000200 */
        /* <DEDUP_REMOVED lines=29> */
[----:B------:R-:W3:Y:S01]  /*6030*/  LDSM.16.M88.4 R60, [R10+UR5+0x8800] ;  /* 0x008800050a3c783b */ /* 0x000ee20008000200 */
[----:B-1----:R-:W-:-:S04]  /*6040*/  FMUL.FTZ R0, R36, UR4 ;  /* 0x0000000424007c20 */ /* 0x002fc80008410000 */
[----:B------:R1:W1:Y:S02]  /*6050*/  MUFU.TANH R169, R0 ;  /* 0x0000000000a97308 */ /* 0x0002640000002400 */
[----:B--2---:R-:W-:Y:S01]  /*6060*/  HMMA.16816.F32 R28, R20, R68, RZ ;  /* 0x00000044141c723c */ /* 0x004fe200000018ff */
[----:B-1----:R-:W-:-:S05]  /*6070*/  FMUL.FTZ R0, R37, UR4 ;  /* 0x0000000425007c20 */ /* 0x002fca0008410000 */
        /* <DEDUP_REMOVED lines=32> */
[----:B------:R-:W-:Y:S04]  /*6280*/  HMMA.16816.F32 R36, R4, R50, R24 ;  /* 0x000000320424723c */ /* 0x000fe80000001818 */
[----:B------:R3:W1:Y:S04]  /*6290*/  MUFU.TANH R184, R0 ;  /* 0x0000000000b87308 */ /* 0x0006680000002400 */
[----:B------:R-:W-:Y:S08]  /*62a0*/  HMMA.16816.F32 R24, R12, R76, R44 ;  /* 0x0000004c0c18723c */ /* 0x000ff0000000182c */
[----:B------:R-:W-:Y:S01]  /*62b0*/  HMMA.16816.F32 R48, R16, R72, R28 ;  /* 0x000000481030723c */ /* 0x000fe2000000181c */
[----:B---3--:R-:W-:-:S04]  /*62c0*/  FMUL.FTZ R0, R32, UR4 ;  /* 0x0000000420007c20 */ /* 0x008fc80008410000 */
[----:B------:R3:W1:Y:S03]  /*62d0*/  MUFU.TANH R144, R0 ;  /* 0x0000000000907308 */ /* 0x0006660000002400 */
[----:B------:R-:W-:Y:S01]  /*62e0*/  HMMA.16816.F32 R28, R20, R62, RZ ;  /* 0x0000003e141c723c */ /* 0x000fe200000018ff */
[----:B------:R-:W2:Y:S01]  /*62f0*/  LDSM.16.M88.4 R60, [R2+0x9000] ;  /* 0x00900000023c783b */ /* 0x000ea20000000200 */
[----:B---3--:R-:W-:-:S04]  /*6300*/  FMUL.FTZ R0, R33, UR4 ;  /* 0x0000000421007c20 */ /* 0x008fc80008410000 */
[----:B------:R3:W2:-:S14]  /*6310*/  MUFU.TANH R143, R0 ;  /* 0x00000000008f7308 */ /* 0x00069c0000002400 */
[----:B------:R-:W-:Y:S01]  /*6320*/  HMMA.16816.F32 R44, R16, R74, R28 ;  /* 0x0000004a102c723c */ /* 0x000fe2000000181c */
[----:B------:R-:W-:Y:S07]  /*6330*/  LDSM.16.M88.4 R72, [R2+0x9800] ;  /* 0x009800000248783b */ /* 0x000fee0000000200 */
[----:B-1----:R-:W-:Y:S01]  /*6340*/  HMMA.16816.F32 R28, R20, R52, RZ ;  /* 0x00000034141c723c */ /* 0x002fe200000018ff */
[----:B---3--:R-:W-:-:S04]  /*6350*/  FMUL.FTZ R0, R34, UR4 ;  /* 0x0000000422007c20 */ /* 0x008fc80008410000 */
[----:B------:R1:W3:Y:S02]  /*6360*/  MUFU.TANH R142, R0 ;  /* 0x00000000008e7308 */ /* 0x0002e40000002400 */
[----:B-1----:R-:W-:Y:S02]  /*6370*/  FMUL.FTZ R0, R35, UR4 ;  /* 0x0000000423007c20 */ /* 0x002fe40008410000 */
[----:B-----5:R-:W-:Y:S04]  /*6380*/  HMMA.16816.F32 R32, R4, R56, R24 ;  /* 0x000000380420723c */ /* 0x020fe80000001818 */
[----:B------:R1:W1:Y:S04]  /*6390*/  MUFU.TANH R141, R0 ;  /* 0x00000000008d7308 */ /* 0x0002680000002400 */
[----:B------:R-:W-:Y:S01]  /*63a0*/  HMMA.16816.F32 R24, R12, R78, R40 ;  /* 0x0000004e0c18723c */ /* 0x000fe20000001828 */
[----:B------:R-:W-:Y:S01]  /*63b0*/  LDSM.16.M88.4 R76, [R10+UR5+0x9800] ;  /* 0x009800050a4c783b */ /* 0x000fe20008000200 */
[----:B-1----:R-:W-:-:S04]  /*63c0*/  FMUL.FTZ R0, R36, UR4 ;  /* 0x0000000424007c20 */ /* 0x002fc80008410000 */
        /* <DEDUP_REMOVED lines=10> */
[----:B--2---:R-:W-:Y:S01]  /*6470*/  HMMA.16816.F32 R48, R16, R60, R28 ;  /* 0x0000003c1030723c */ /* 0x004fe2000000181c */
[----:B-1----:R-:W-:-:S04]  /*6480*/  FMUL.FTZ R0, R32, UR4 ;  /* 0x0000000420007c20 */ /* 0x002fc80008410000 */
[----:B------:R1:W2:Y:S03]  /*6490*/  MUFU.TANH R135, R0 ;  /* 0x0000000000877308 */ /* 0x0002a60000002400 */
[----:B------:R-:W-:Y:S01]  /*64a0*/  HMMA.16816.F32 R28, R20, R54, RZ ;  /* 0x00000036141c723c */ /* 0x000fe200000018ff */
[----:B------:R-:W5:Y:S07]  /*64b0*/  LDSM.16.M88.4 R52, [R88+0x9000] ;  /* 0x009000005834783b */ /* 0x000f6e0000000200 */
[----:B------:R-:W-:Y:S01]  /*64c0*/  HMMA.16816.F32 R40, R4, R64, R24 ;  /* 0x000000400428723c */ /* 0x000fe20000001818 */
[----:B-1----:R-:W-:-:S07]  /*64d0*/  FMUL.FTZ R0, R33, UR4 ;  /* 0x0000000421007c20 */ /* 0x002fce0008410000 */
[----:B------:R-:W-:Y:S01]  /*64e0*/  HMMA.16816.F32 R24, R12, R70, R44 ;  /* 0x000000460c18723c */ /* 0x000fe2000000182c */
[----:B------:R1:W1:Y:S07]  /*64f0*/  MUFU.TANH R134, R0 ;  /* 0x0000000000867308 */ /* 0x00026e0000002400 */
[----:B------:R-:W-:Y:S01]  /*6500*/  HMMA.16816.F32 R28, R16, R62, R28 ;  /* 0x0000003e101c723c */ /* 0x000fe2000000181c */
[----:B------:R-:W4:Y:S01]  /*6510*/  LDSM.16.M88.4 R60, [R88+0x9800] ;  /* 0x00980000583c783b */ /* 0x000f220000000200 */
[----:B-1----:R-:W-:-:S10]  /*6520*/  FMUL.FTZ R0, R34, UR4 ;  /* 0x0000000422007c20 */ /* 0x002fd40008410000 */
[----:B------:R-:W-:Y:S01]  /*6530*/  HMMA.16816.F32 R44, R4, R66, R24 ;  /* 0x00000042042c723c */ /* 0x000fe20000001818 */
[----:B------:R1:W1:Y:S07]  /*6540*/  MUFU.TANH R133, R0 ;  /* 0x0000000000857308 */ /* 0x00026e0000002400 */
[----:B-----5:R-:W-:Y:S01]  /*6550*/  HMMA.16816.F32 R24, R12, R52, R48 ;  /* 0x000000340c18723c */ /* 0x020fe20000001830 */
[----:B-1----:R-:W-:-:S07]  /*6560*/  FMUL.FTZ R0, R35, UR4 ;  /* 0x0000000423007c20 */ /* 0x002fce0008410000 */
[C---:B------:R-:W-:Y:S01]  /*6570*/  HMMA.16816.F32 R32, R20.reuse, R76, RZ ;  /* 0x0000004c1420723c */ /* 0x040fe200000018ff */
[----:B------:R1:W1:Y:S07]  /*6580*/  MUFU.TANH R132, R0 ;  /* 0x0000000000847308 */ /* 0x00026e0000002400 */
[----:B------:R-:W-:Y:S01]  /*6590*/  HMMA.16816.F32 R20, R20, R78, RZ ;  /* 0x0000004e1414723c */ /* 0x000fe200000018ff */
[----:B-1----:R-:W-:-:S04]  /*65a0*/  FMUL.FTZ R0, R36, UR4 ;  /* 0x0000000424007c20 */ /* 0x002fc80008410000 */
[----:B------:R1:W1:Y:S02]  /*65b0*/  MUFU.TANH R131, R0 ;  /* 0x0000000000837308 */ /* 0x0002640000002400 */
        /* <DEDUP_REMOVED lines=9> */
[----:B-1----:R-:W-:-:S04]  /*6650*/  FMUL.FTZ R0, R40, UR4 ;  /* 0x0000000428007c20 */ /* 0x002fc80008410000 */
[----:B------:R1:W1:Y:S03]  /*6660*/  MUFU.TANH R69, R0 ;  /* 0x0000000000457308 */ /* 0x0002660000002400 */
[----:B------:R-:W-:Y:S08]  /*6670*/  HMMA.16816.F32 R16, R16, R74, R20 ;  /* 0x0000004a1010723c */ /* 0x000ff00000001814 */
[----:B----4-:R-:W-:Y:S01]  /*6680*/  HMMA.16816.F32 R24, R12, R60, R36 ;  /* 0x0000003c0c18723c */ /* 0x010fe20000001824 */
[----:B-1----:R-:W-:-:S07]  /*6690*/  FMUL.FTZ R0, R41, UR4 ;  /* 0x0000000429007c20 */ /* 0x002fce0008410000 */
[----:B------:R-:W-:Y:S01]  /*66a0*/  HMMA.16816.F32 R32, R4, R58, R32 ;  /* 0x0000003a0420723c */ /* 0x000fe20000001820 */
[----:B------:R1:W4:Y:S07]  /*66b0*/  MUFU.TANH R65, R0 ;  /* 0x0000000000417308 */ /* 0x00032e0000002400 */
[----:B------:R-:W-:Y:S01]  /*66c0*/  HMMA.16816.F32 R12, R12, R62, R16 ;  /* 0x0000003e0c0c723c */ /* 0x000fe20000001810 */
[----:B-1----:R-:W-:-:S04]  /*66d0*/  FMUL.FTZ R0, R42, UR4 ;  /* 0x000000042a007c20 */ /* 0x002fc80008410000 */
[----:B------:R1:W1:Y:S02]  /*66e0*/  MUFU.TANH R64, R0 ;  /* 0x0000000000407308 */ /* 0x0002640000002400 */
[----:B-1----:R-:W-:Y:S02]  /*66f0*/  FMUL.FTZ R0, R43, UR4 ;  /* 0x000000042b007c20 */ /* 0x002fe40008410000 */
[----:B------:R-:W1:Y:S01]  /*6700*/  LDSM.16.M88.4 R40, [R3+0x9800] ;  /* 0x009800000328783b */ /* 0x000e620000000200 */
[----:B------:R-:W-:-:S04]  /*6710*/  DEPBAR.LE SB0, 0x0 ;  /* 0x000080000000791a */ /* 0x000fc80000000000 */
[----:B------:R5:W1:Y:S02]  /*6720*/  MUFU.TANH R66, R0 ;  /* 0x0000000000427308 */ /* 0x000a640000002400 */
[----:B-----5:R-:W-:-:S06]  /*6730*/  FMUL.FTZ R0, R44, UR4 ;  /* 0x000000042c007c20 */ /* 0x020fcc0008410000 */
[----:B------:R5:W2:Y:S01]  /*6740*/  MUFU.TANH R73, R0 ;  /* 0x0000000000497308 */ /* 0x000aa20000002400 */
[----:B-1----:R-:W-:Y:S01]  /*6750*/  HMMA.16816.F32 R24, R4, R40, R24 ;  /* 0x000000280418723c */ /* 0x002fe20000001818 */
[----:B-----5:R-:W-:-:S06]  /*6760*/  FMUL.FTZ R0, R45, UR4 ;  /* 0x000000042d007c20 */ /* 0x020fcc0008410000 */
[----:B------:R1:W1:Y:S01]  /*6770*/  MUFU.TANH R67, R0 ;  /* 0x0000000000437308 */ /* 0x0002620000002400 */
[----:B------:R-:W-:Y:S01]  /*6780*/  HMMA.16816.F32 R4, R4, R42, R12 ;  /* 0x0000002a0404723c */ /* 0x000fe2000000180c */
[----:B-1----:R-:W-:-:S15]  /*6790*/  FMUL.FTZ R0, R46, UR4 ;  /* 0x000000042e007c20 */ /* 0x002fde0008410000 */
[----:B------:R-:W-:-:S03]  /*67a0*/  NOP ;  /* 0x0000000000007918 */ /* 0x000fc60000000000 */
[----:B------:R-:W-:Y:S01]  /*67b0*/  FMUL.FTZ R4, R4, UR4 ;  /* 0x0000000404047c20 */ /* 0x000fe20008410000 */
[----:B------:R1:W1:Y:S01]  /*67c0*/  MUFU.TANH R56, R0 ;  /* 0x0000000000387308 */ /* 0x0002620000002400 */
[----:B------:R-:W-:Y:S01]  /*67d0*/  FMUL.FTZ R5, R5, UR4 ;  /* 0x0000000405057c20 */ /* 0x000fe20008410000 */
[----:B------:R-:W-:Y:S01]  /*67e0*/  FMUL.FTZ R6, R6, UR4 ;  /* 0x0000000406067c20 */ /* 0x000fe20008410000 */
[----:B------:R-:W-:-:S05]  /*67f0*/  FMUL.FTZ R7, R7, UR4 ;  /* 0x0000000407077c20 */ /* 0x000fca0008410000 */
[----:B------:R-:W2:Y:S08]  /*6800*/  MUFU.TANH R37, R6 ;  /* 0x0000000600257308 */ /* 0x000eb00000002400 */
[----:B------:R-:W2:Y:S01]  /*6810*/  MUFU.TANH R36, R7 ;  /* 0x0000000700247308 */ /* 0x000ea20000002400 */
[----:B-1----:R-:W-:-:S07]  /*6820*/  FMUL.FTZ R0, R47, UR4 ;  /* 0x000000042f007c20 */ /* 0x002fce0008410000 */
[----:B------:R1:W1:Y:S08]  /*6830*/  MUFU.TANH R51, R0 ;  /* 0x0000000000337308 */ /* 0x0002700000002400 */
[----:B------:R5:W2:Y:S08]  /*6840*/  MUFU.TANH R42, R4 ;  /* 0x00000004002a7308 */ /* 0x000ab00000002400 */
[----:B------:R3:W2:Y:S01]  /*6850*/  MUFU.TANH R41, R5 ;  /* 0x0000000500297308 */ /* 0x0006a20000002400 */
[----:B-1----:R-:W-:-:S07]  /*6860*/  FMUL.FTZ R0, R28, UR4 ;  /* 0x000000041c007c20 */ /* 0x002fce0008410000 */
[----:B------:R1:W1:Y:S01]  /*6870*/  MUFU.TANH R57, R0 ;  /* 0x0000000000397308 */ /* 0x0002620000002400 */
[----:B-----5:R-:W-:-:S04]  /*6880*/  MOV R4, 0x8 ;  /* 0x0000000800047802 */ /* 0x020fc80000000f00 */
[C---:B------:R-:W-:Y:S02]  /*6890*/  VIADDMNMX R4, R81.reuse, R4, UR23, PT ;  /* 0x0000001751047e46 */ /* 0x040fe4000b800104 */
[----:B---3--:R-:W-:Y:S01]  /*68a0*/  VIMNMX R5, PT, PT, R81, UR23, PT ;  /* 0x0000001751057c48 */ /* 0x008fe2000bfe0100 */
[----:B-1----:R-:W-:-:S04]  /*68b0*/  FMUL.FTZ R0, R29, UR4 ;  /* 0x000000041d007c20 */ /* 0x002fc80008410000 */
[----:B------:R1:W3:Y:S02]  /*68c0*/  MUFU.TANH R55, R0 ;  /* 0x0000000000377308 */ /* 0x0002e40000002400 */
        /* <DEDUP_REMOVED lines=18> */
[----:B-1----:R-:W-:Y:S01]  /*69f0*/  FMUL.FTZ R0, R27, UR4 ;  /* 0x000000041b007c20 */ /* 0x002fe20008410000 */
[----:B------:R-:W-:-:S05]  /*6a00*/  UIADD3 UR4, UPT, UPT, UR18, -0x1, URZ ;  /* 0xffffffff12047890 */ /* 0x000fca000fffe0ff */
[----:B------:R1:W1:Y:S01]  /*6a10*/  MUFU.TANH R38, R0 ;  /* 0x0000000000267308 */ /* 0x0002620000002400 */
[----:B------:R-:W-:Y:S01]  /*6a20*/  UISETP.GT.AND UP0, UPT, UR4, UR16, UPT ;  /* 0x000000100400728c */ /* 0x000fe2000bf04270 */
[----:B------:R-:W-:Y:S08]  /*6a30*/  BAR.SYNC.DEFER_BLOCKING 0x0 ;  /* 0x0000000000007b1d */ /* 0x000ff00000010000 */
[----:B--234-:R-:W-:Y:S05]  /*6a40*/  BRA.U !UP0, `(.L_x_1422) ;  /* 0x0000000d08a07547 */ /* 0x01cfea000b800000 */
[----:B------:R-:W-:-:S04]  /*6a50*/  UISETP.NE.U32.AND UP0, UPT, UR12, URZ, UPT ;  /* 0x000000ff0c00728c */ /* 0x000fc8000bf05070 */
[----:B------:R-:W-:-:S09]  /*6a60*/  UISETP.NE.AND.EX UP0, UPT, UR13, URZ, UPT, UP0 ;  /* 0x000000ff0d00728c */ /* 0x000fd2000bf05300 */
[----:B------:R-:W-:Y:S05]  /*6a70*/  BRA.U UP0, `(.L_x_1423) ;  /* 0x0000000100287547 */ /* 0x000fea000b800000 */
[----:B------:R-:W-:Y:S01]  /*6a80*/  UMOV UR7, URZ ;  /* 0x000000ff00077c82 */ /* 0x000fe20008000000 */
[----:B------:R-:W-:Y:S01]  /*6a90*/  USHF.L.U32 UR6, UR10, 0x8, URZ ;  /* 0x000000080a067899 */ /* 0x000fe200080006ff */
[----:B------:R-:W-:-:S05]  /*6aa0*/  IADD3 R2, P1, PT, RZ, -UR7, RZ ;  /* 0x80000007ff027c10 */ /* 0x000fca000ff3e0ff */
[----:B-1----:R-:W-:-:S05]  /*6ab0*/  IMAD.X R0, RZ, RZ, ~UR6, P1 ;  /* 0x80000006ff007e24 */ /* 0x002fca00088e06ff */
[----:B------:R-:W-:-:S04]  /*6ac0*/  SHF.R.S64 R2, R2, 0x1f, R0 ;  /* 0x0000001f02027819 */ /* 0x000fc80000001000 */
[----:B------:R-:W-:-:S04]  /*6ad0*/  IADD3 R183, P1, PT, R2, R183, RZ ;  /* 0x000000b702b77210 */ /* 0x000fc80007f3e0ff */
[----:B------:R-:W-:Y:S01]  /*6ae0*/  LEA.HI.X.SX32 R185, R0, R185, 0x1, P1 ;  /* 0x000000b900b97211 */ /* 0x000fe200008f0eff */
[----:B------:R2:W-:Y:S04]  /*6af0*/  STL [R1+0x18], R183 ;  /* 0x000018b701007387 */ /* 0x0005e80000100800 */
[----:B------:R2:W-:Y:S01]  /*6b00*/  STL [R1+0x14], R185 ;  /* 0x000014b901007387 */ /* 0x0005e20000100800 */
[----:B------:R-:W-:Y:S05]  /*6b10*/  BRA `(.L_x_1424) ;  /* 0x0000000400107947 */ /* 0x000fea0003800000 */
.L_x_1423:
[----:B------:R-:W2:Y:S01]  /*6b20*/  LDC R12, c[0x0][0x4f0] ;  /* 0x00013c00ff0c7b82 */ /* 0x000ea20000000800 */
[----:B------:R-:W-:Y:S01]  /*6b30*/  ULEA UR7, UR18, 0xffffff00, 0x8 ;  /* 0xffffff0012077891 */ /* 0x000fe2000f8e40ff */
[----:B------:R-:W-:Y:S01]  /*6b40*/  IMAD.MOV.U32 R14, RZ, RZ, R183 ;  /* 0x000000ffff0e7224 */ /* 0x000fe200078e00b7 */
[----:B------:R-:W-:Y:S01]  /*6b50*/  ULEA UR6, UR18, 0xfffffe00, 0x8 ;  /* 0xfffffe0012067891 */ /* 0x000fe2000f8e40ff */
[----:B------:R-:W-:Y:S01]  /*6b60*/  IMAD.MOV.U32 R13, RZ, RZ, R185 ;  /* 0x000000ffff0d7224 */ /* 0x000fe200078e00b9 */
[----:B--2---:R-:W-:-:S04]  /*6b70*/  IABS R10, R12 ;  /* 0x0000000c000a7213 */ /* 0x004fc80000000000 */
[----:B------:R-:W2:Y:S08]  /*6b80*/  I2F.RP R2, R10 ;  /* 0x0000000a00027306 */ /* 0x000eb00000209400 */
[----:B--2---:R-:W2:Y:S02]  /*6b90*/  MUFU.RCP R2, R2 ;  /* 0x0000000200027308 */ /* 0x004ea40000001000 */
[----:B--2---:R-:W-:-:S06]  /*6ba0*/  IADD3 R2, PT, PT, R2, 0xffffffe, RZ ;  /* 0x0ffffffe02027810 */ /* 0x004fcc0007ffe0ff */
[----:B------:R-:W1:Y:S02]  /*6bb0*/  F2I.FTZ.U32.TRUNC.NTZ R3, R2 ;  /* 0x0000000200037305 */ /* 0x000e64000021f000 */
[----:B-1----:R-:W-:Y:S01]  /*6bc0*/  IMAD.MOV R0, RZ, RZ, -R3 ;  /* 0x000000ffff007224 */ /* 0x002fe200078e0a03 */
[----:B------:R-:W-:-:S04]  /*6bd0*/  MOV R2, UR7 ;  /* 0x0000000700027c02 */ /* 0x000fc80008000f00 */
[----:B------:R-:W-:Y:S01]  /*6be0*/  MOV R7, R0 ;  /* 0x0000000000077202 */ /* 0x000fe20000000f00 */
[----:B------:R-:W-:Y:S01]  /*6bf0*/  IMAD.U32 R0, RZ, RZ, UR6 ;  /* 0x00000006ff007e24 */ /* 0x000fe2000f8e00ff */
[----:B------:R-:W-:Y:S01]  /*6c00*/  IABS R6, R2 ;  /* 0x0000000200067213 */ /* 0x000fe20000000000 */
[----:B------:R-:W-:Y:S02]  /*6c10*/  IMAD.MOV.U32 R2, RZ, RZ, RZ ;  /* 0x000000ffff027224 */ /* 0x000fe400078e00ff */
[----:B------:R-:W-:Y:S01]  /*6c20*/  IMAD R7, R7, R10, RZ ;  /* 0x0000000a07077224 */ /* 0x000fe200078e02ff */
[----:B------:R-:W-:-:S03]  /*6c30*/  IABS R0, R0 ;  /* 0x0000000000007213 */ /* 0x000fc60000000000 */
        /* <DEDUP_REMOVED lines=16> */
[C---:B------:R-:W-:Y:S02]  /*6d40*/  LOP3.LUT R3, R12.reuse, UR6, RZ, 0x3c, !PT ;  /* 0x000000060c037c12 */ /* 0x040fe4000f8e3cff */
[----:B------:R-:W-:Y:S01]  /*6d50*/  LOP3.LUT R6, R12, UR7, RZ, 0x3c, !PT ;  /* 0x000000070c067c12 */ /* 0x000fe2000f8e3cff */
[----:B------:R-:W1:Y:S01]  /*6d60*/  LDCU.64 UR6, c[0x0][0x3a0] ;  /* 0x00007400ff0677ac */ /* 0x000e620008000a00 */
[----:B------:R-:W-:-:S02]  /*6d70*/  ISETP.GE.AND P1, PT, R3, RZ, PT ;  /* 0x000000ff0300720c */ /* 0x000fc40003f26270 */
[----:B------:R-:W-:Y:S02]  /*6d80*/  ISETP.GE.AND P3, PT, R6, RZ, PT ;  /* 0x000000ff0600720c */ /* 0x000fe40003f66270 */
[----:B------:R-:W-:Y:S01]  /*6d90*/  ISETP.NE.AND P2, PT, R12, RZ, PT ;  /* 0x000000ff0c00720c */ /* 0x000fe20003f45270 */
[----:B------:R-:W-:Y:S01]  /*6da0*/  @P4 VIADD R0, R0, 0x1 ;  /* 0x0000000100004836 */ /* 0x000fe20000000000 */
[----:B------:R-:W-:Y:S02]  /*6db0*/  LOP3.LUT R3, RZ, R12, RZ, 0x33, !PT ;  /* 0x0000000cff037212 */ /* 0x000fe400078e33ff */
        /* <DEDUP_REMOVED lines=12> */
[----:B------:R-:W-:Y:S01]  /*6e80*/  IMAD R2, R2, UR10, RZ ;  /* 0x0000000a02027c24 */ /* 0x000fe2000f8e02ff */
[----:B--2---:R-:W-:-:S03]  /*6e90*/  IADD3 R10, PT, PT, R10, -R6, RZ ;  /* 0x800000060a0a7210 */ /* 0x004fc60007ffe0ff */
[C---:B------:R-:W-:Y:S02]  /*6ea0*/  IMAD R6, R0.reuse, UR11, R2 ;  /* 0x0000000b00067c24 */ /* 0x040fe4000f8e0202 */
[----:B------:R-:W-:Y:S01]  /*6eb0*/  IMAD.WIDE.U32 R2, R0, UR10, RZ ;  /* 0x0000000a00027c25 */ /* 0x000fe2000f8e00ff */
[----:B------:R-:W-:-:S03]  /*6ec0*/  SHF.R.S32.HI R0, RZ, 0x1f, R10 ;  /* 0x0000001fff007819 */ /* 0x000fc6000001140a */
[----:B------:R-:W-:Y:S02]  /*6ed0*/  IMAD.IADD R3, R3, 0x1, R6 ;  /* 0x0000000103037824 */ /* 0x000fe400078e0206 */
[----:B-1----:R-:W-:Y:S02]  /*6ee0*/  IMAD R0, R0, UR6, RZ ;  /* 0x0000000600007c24 */ /* 0x002fe4000f8e02ff */
[----:B------:R-:W-:-:S04]  /*6ef0*/  IMAD.WIDE.U32 R2, R10, UR6, R2 ;  /* 0x000000060a027c25 */ /* 0x000fc8000f8e0002 */
[----:B------:R-:W-:Y:S01]  /*6f00*/  IMAD R0, R10, UR7, R0 ;  /* 0x000000070a007c24 */ /* 0x000fe2000f8e0200 */
[----:B------:R-:W-:-:S04]  /*6f10*/  LEA R14, P1, R2, R14, 0x1 ;  /* 0x0000000e020e7211 */ /* 0x000fc800078208ff */
[----:B------:R-:W-:-:S04]  /*6f20*/  IADD3 R0, PT, PT, R3, R0, RZ ;  /* 0x0000000003007210 */ /* 0x000fc80007ffe0ff */
[----:B------:R-:W-:-:S05]  /*6f30*/  LEA.HI.X R13, R2, R13, R0, 0x1, P1 ;  /* 0x0000000d020d7211 */ /* 0x000fca00008f0c00 */
[----:B------:R1:W-:Y:S04]  /*6f40*/  STL [R1+0x14], R13 ;  /* 0x0000140d01007387 */ /* 0x0003e80000100800 */
[----:B------:R1:W-:Y:S02]  /*6f50*/  STL [R1+0x18], R14 ;  /* 0x0000180e01007387 */ /* 0x0003e40000100800 */
.L_x_1424:
[----:B------:R-:W3:Y:S01]  /*6f60*/  LDL R7, [R1+0x18] ;  /* 0x0000180001077983 */ /* 0x000ee20000100800 */
[----:B------:R-:W4:Y:S03]  /*6f70*/  LDCU UR6, c[0x0][0x440] ;  /* 0x00008800ff0677ac */ /* 0x000f260008000800 */
[----:B------:R-:W5:Y:S01]  /*6f80*/  LDL R10, [R1+0x14] ;  /* 0x00001400010a7983 */ /* 0x000f620000100800 */
[----:B------:R-:W-:Y:S01]  /*6f90*/  IMAD.U32 R2, RZ, RZ, UR10 ;  /* 0x0000000aff027e24 */ /* 0x000fe2000f8e00ff */
[----:B------:R-:W-:Y:S01]  /*6fa0*/  MOV R0, UR11 ;  /* 0x0000000b00007c02 */ /* 0x000fe20008000f00 */
[----:B------:R-:W-:Y:S02]  /*6fb0*/  IMAD.U32 R3, RZ, RZ, UR10 ;  /* 0x0000000aff037e24 */ /* 0x000fe4000f8e00ff */
[----:B------:R-:W-:Y:S01]  /*6fc0*/  IMAD.U32 R6, RZ, RZ, UR10 ;  /* 0x0000000aff067e24 */ /* 0x000fe2000f8e00ff */
[----:B----4-:R-:W-:-:S02]  /*6fd0*/  ISETP.GE.AND P1, PT, R80, UR6, PT ;  /* 0x0000000650007c0c */ /* 0x010fc4000bf26270 */
[----:B------:R-:W-:Y:S02]  /*6fe0*/  ISETP.GE.AND P2, PT, R80, UR6, PT ;  /* 0x0000000650007c0c */ /* 0x000fe4000bf46270 */
[----:B------:R-:W-:Y:S01]  /*6ff0*/  MOV R9, UR10 ;  /* 0x0000000a00097c02 */ /* 0x000fe20008000f00 */
[----:B------:R-:W-:-:S08]  /*7000*/  IMAD.U32 R12, RZ, RZ, UR11 ;  /* 0x0000000bff0c7e24 */ /* 0x000fd0000f8e00ff */
[----:B------:R-:W-:Y:S01]  /*7010*/  VOTEU.ALL UP0, P1 ;  /* 0x0000000000ff7886 */ /* 0x000fe20000800000 */
[----:B-1----:R-:W-:-:S04]  /*7020*/  MOV R13, UR10 ;  /* 0x0000000a000d7c02 */ /* 0x002fc80008000f00 */
[----:B------:R-:W-:Y:S02]  /*7030*/  @!UP0 UIMAD UR6, UR11, 0x60, URZ ;  /* 0x000000600b0688a4 */ /* 0x000fe4000f8e02ff */
[----:B------:R-:W-:Y:S01]  /*7040*/  @!UP0 UIMAD UR14, UR11, 0xa0, URZ ;  /* 0x000000a00b0e88a4 */ /* 0x000fe2000f8e02ff */
[----:B------:R-:W-:Y:S01]  /*7050*/  IMAD.U32 R18, RZ, RZ, UR10 ;  /* 0x0000000aff127e24 */ /* 0x000fe2000f8e00ff */
[----:B------:R-:W-:Y:S01]  /*7060*/  @!UP0 UIMAD UR7, UR11, 0xc0, URZ ;  /* 0x000000c00b0788a4 */ /* 0x000fe2000f8e02ff */
[----:B------:R-:W-:Y:S01]  /*7070*/  MOV R16, UR10 ;  /* 0x0000000a00107c02 */ /* 0x000fe20008000f00 */
[----:B------:R-:W-:Y:S01]  /*7080*/  IMAD.U32 R11, RZ, RZ, UR10 ;  /* 0x0000000aff0b7e24 */ /* 0x000fe2000f8e00ff */
[----:B------:R-:W-:Y:S01]  /*7090*/  @!UP0 UIMAD UR19, UR11, 0x120, URZ ;  /* 0x000001200b1388a4 */ /* 0x000fe2000f8e02ff */
[----:B------:R-:W-:Y:S01]  /*70a0*/  IMAD.U32 R14, RZ, RZ, UR10 ;  /* 0x0000000aff0e7e24 */ /* 0x000fe2000f8e00ff */
[----:B------:R-:W-:Y:S01]  /*70b0*/  @!UP0 UIMAD UR15, UR11, 0x140, URZ ;  /* 0x000001400b0f88a4 */ /* 0x000fe2000f8e02ff */
[----:B------:R-:W-:Y:S01]  /*70c0*/  BSSY.RECONVERGENT B0, `(.L_x_1425) ;  /* 0x000007f000007945 */ /* 0x000fe20003800200 */
[----:B---3--:R-:W-:-:S04]  /*70d0*/  LEA R2, P3, R2, R7, 0x5 ;  /* 0x0000000702027211 */ /* 0x008fc800078628ff */
[--C-:B-----5:R-:W-:Y:S02]  /*70e0*/  LEA.HI.X R3, R3, R10, R0.reuse, 0x5, P3 ;  /* 0x0000000a03037211 */ /* 0x120fe400018f2c00 */
[----:B------:R-:W-:Y:S01]  /*70f0*/  @!P1 LEA R32, P3, R6, R2, 0x5 ;  /* 0x0000000206209211 */ /* 0x000fe200078628ff */
[----:B------:R-:W-:Y:S01]  /*7100*/  @!P2 IMAD.MOV.U32 R6, RZ, RZ, R7 ;  /* 0x000000ffff06a224 */ /* 0x000fe200078e0007 */
[----:B------:R-:W-:Y:S01]  /*7110*/  @!P2 MOV R7, R10 ;  /* 0x0000000a0007a202 */ /* 0x000fe20000000f00 */
[----:B------:R-:W-:Y:S01]  /*7120*/  IMAD.U32 R10, RZ, RZ, UR10 ;  /* 0x0000000aff0a7e24 */ /* 0x000fe2000f8e00ff */
[----:B------:R-:W-:Y:S02]  /*7130*/  @!P1 LEA.HI.X R33, R9, R3, R0, 0x5, P3 ;  /* 0x0000000309219211 */ /* 0x000fe400018f2c00 */
[----:B------:R-:W-:Y:S01]  /*7140*/  MOV R0, UR10 ;  /* 0x0000000a00007c02 */ /* 0x000fe20008000f00 */
[----:B------:R-:W-:Y:S01]  /*7150*/  @!PT LDS RZ, [RZ] ;  /* 0x00000000fffff984 */ /* 0x000fe20000000800 */
[----:B------:R-:W-:Y:S01]  /*7160*/  @!PT LDS RZ, [RZ] ;  /* 0x00000000fffff984 */ /* 0x000fe20000000800 */
[----:B------:R-:W-:Y:S01]  /*7170*/  @!PT LDS RZ, [RZ] ;  /* 0x00000000fffff984 */ /* 0x000fe20000000800 */
[----:B------:R1:W-:Y:S01]  /*7180*/  @!P2 LDGSTS.E.BYPASS.LTC128B.128 [R8+0x2000], desc[UR20][R6.64] ;  /* 0x020000000608afae */ /* 0x0003e2000b981a14 */
[----:B------:R-:W-:-:S03]  /*7190*/  @!P1 LEA R30, P5, R10, R2, 0x6 ;  /* 0x000000020a1e9211 */ /* 0x000fc600078a30ff */
[C-C-:B------:R-:W-:Y:S01]  /*71a0*/  @!P1 IMAD.WIDE.U32 R24, R0.reuse, 0x60, R2.reuse ;  /* 0x0000006000189825 */ /* 0x140fe200078e0002 */
[----:B------:R3:W-:Y:S04]  /*71b0*/  @P2 STS.128 [R8+0x2000], RZ ;  /* 0x002000ff08002388 */ /* 0x0007e80000000c00 */
[----:B------:R3:W-:Y:S01]  /*71c0*/  @P1 STS.128 [R8+0x2800], RZ ;  /* 0x002800ff08001388 */ /* 0x0007e20000000c00 */
[----:B------:R-:W-:Y:S01]  /*71d0*/  @!P1 IADD3 R25, PT, PT, R25, UR6, RZ ;  /* 0x0000000619199c10 */ /* 0x000fe2000fffe0ff */
[----:B------:R-:W-:Y:S02]  /*71e0*/  @!P1 IMAD.WIDE.U32 R20, R0, 0xc0, R2 ;  /* 0x000000c000149825 */ /* 0x000fe400078e0002 */
[----:B------:R-:W-:Y:S01]  /*71f0*/  @!PT LDS RZ, [RZ] ;  /* 0x00000000fffff984 */ /* 0x000fe20000000800 */
[----:B------:R-:W-:Y:S01]  /*7200*/  @!PT LDS RZ, [RZ] ;  /* 0x00000000fffff984 */ /* 0x000fe20000000800 */
[----:B------:R-:W-:Y:S01]  /*7210*/  @!PT LDS RZ, [RZ] ;  /* 0x00000000fffff984 */ /* 0x000fe20000000800 */
[----:B------:R3:W-:Y:S01]  /*7220*/  @!P1 LDGSTS.E.BYPASS.LTC128B.128 [R8+0x2800], desc[UR20][R2.64] ;  /* 0x0280000002089fae */ /* 0x0007e2000b981a14 */
[----:B------:R-:W-:-:S03]  /*7230*/  @!UP0 UIMAD UR6, UR11, 0xe0, URZ ;  /* 0x000000e00b0688a4 */ /* 0x000fc6000f8e02ff */
[----:B------:R3:W-:Y:S01]  /*7240*/  @P1 STS.128 [R8+0x3000], RZ ;  /* 0x003000ff08001388 */ /* 0x0007e20000000c00 */
[----:B------:R-:W-:-:S03]  /*7250*/  @!P1 IMAD.WIDE.U32 R18, R18, 0xe0, R2 ;  /* 0x000000e012129825 */ /* 0x000fc600078e0002 */
[----:B------:R-:W-:Y:S01]  /*7260*/  @!PT LDS RZ, [RZ] ;  /* 0x00000000fffff984 */ /* 0x000fe20000000800 */
[----:B------:R-:W-:Y:S01]  /*7270*/  @!PT LDS RZ, [RZ] ;  /* 0x00000000fffff984 */ /* 0x000fe20000000800 */
[----:B------:R-:W-:Y:S01]  /*7280*/  @!PT LDS RZ, [RZ] ;  /* 0x00000000fffff984 */ /* 0x000fe20000000800 */
[----:B------:R3:W-:Y:S01]  /*7290*/  @!P1 LDGSTS.E.BYPASS.LTC128B.128 [R8+0x3000], desc[UR20][R32.64] ;  /* 0x0300000020089fae */ /* 0x0007e2000b981a14 */
[----:B-1----:R-:W-:Y:S01]  /*72a0*/  IMAD.U32 R6, RZ, RZ, UR10 ;  /* 0x0000000aff067e24 */ /* 0x002fe2000f8e00ff */
[----:B------:R-:W-:-:S04]  /*72b0*/  MOV R7, UR11 ;  /* 0x0000000b00077c02 */ /* 0x000fc80008000f00 */
[CC--:B------:R-:W-:Y:S02]  /*72c0*/  @!P1 LEA R28, P4, R6.reuse, R2.reuse, 0x7 ;  /* 0x00000002061c9211 */ /* 0x0c0fe400078838ff */
[-C--:B------:R-:W-:Y:S01]  /*72d0*/  @!P1 LEA.HI.X R31, R9, R3.reuse, R7, 0x6, P5 ;  /* 0x00000003091f9211 */ /* 0x080fe200028f3407 */
[----:B------:R-:W-:Y:S01]  /*72e0*/  @!P1 IMAD.WIDE.U32 R22, R6, 0xa0, R2 ;  /* 0x000000a006169825 */ /* 0x000fe200078e0002 */
[----:B------:R-:W-:Y:S01]  /*72f0*/  @!P1 LEA.HI.X R29, R13, R3, R12, 0x7, P4 ;  /* 0x000000030d1d9211 */ /* 0x000fe200020f3c0c */
[----:B------:R3:W-:Y:S01]  /*7300*/  @P1 STS.128 [R8+0x3800], RZ ;  /* 0x003800ff08001388 */ /* 0x0007e20000000c00 */
[----:B------:R-:W-:Y:S01]  /*7310*/  MOV R10, UR11 ;  /* 0x0000000b000a7c02 */ /* 0x000fe20008000f00 */
[----:B------:R-:W-:Y:S02]  /*7320*/  @!P1 VIADD R23, R23, UR14 ;  /* 0x0000000e17179c36 */ /* 0x000fe40008000000 */
[----:B------:R-:W-:Y:S01]  /*7330*/  @!PT LDS RZ, [RZ] ;  /* 0x00000000fffff984 */ /* 0x000fe20000000800 */
[----:B------:R-:W-:Y:S01]  /*7340*/  @!PT LDS RZ, [RZ] ;  /* 0x00000000fffff984 */ /* 0x000fe20000000800 */
[----:B------:R-:W-:Y:S01]  /*7350*/  @!PT LDS RZ, [RZ] ;  /* 0x00000000fffff984 */ /* 0x000fe20000000800 */
[----:B------:R3:W-:Y:S01]  /*7360*/  @!P1 LDGSTS.E.BYPASS.LTC128B.128 [R8+0x3800], desc[UR20][R30.64] ;  /* 0x038000001e089fae */ /* 0x0007e2000b981a14 */
[----:B------:R-:W-:-:S03]  /*7370*/  @!P1 LEA R26, P3, R0, R2, 0x8 ;  /* 0x00000002001a9211 */ /* 0x000fc600078640ff */
[----:B------:R3:W-:Y:S01]  /*7380*/  @P1 STS.128 [R8+0x4000], RZ ;  /* 0x004000ff08001388 */ /* 0x0007e20000000c00 */
[----:B------:R-:W-:Y:S01]  /*7390*/  MOV R12, UR10 ;  /* 0x0000000a000c7c02 */ /* 0x000fe20008000f00 */
[----:B------:R-:W-:Y:S01]  /*73a0*/  @!P1 IMAD.WIDE.U32 R16, R16, 0x120, R2 ;  /* 0x0000012010109825 */ /* 0x000fe200078e0002 */
[----:B------:R-:W-:Y:S01]  /*73b0*/  @!P1 IADD3 R21, PT, PT, R21, UR7, RZ ;  /* 0x0000000715159c10 */ /* 0x000fe2000fffe0ff */
[----:B------:R-:W-:Y:S01]  /*73c0*/  @!PT LDS RZ, [RZ] ;  /* 0x00000000fffff984 */ /* 0x000fe20000000800 */
[----:B------:R-:W-:Y:S01]  /*73d0*/  @!PT LDS RZ, [RZ] ;  /* 0x00000000fffff984 */ /* 0x000fe20000000800 */
[----:B------:R-:W-:Y:S01]  /*73e0*/  @!PT LDS RZ, [RZ] ;  /* 0x00000000fffff984 */ /* 0x000fe20000000800 */
[----:B------:R3:W-:Y:S01]  /*73f0*/  @!P1 LDGSTS.E.BYPASS.LTC128B.128 [R8+0x4000], desc[UR20][R24.64] ;  /* 0x0400000018089fae */ /* 0x0007e2000b981a14 */
[----:B------:R-:W-:Y:S01]  /*7400*/  @!P1 LEA.HI.X R27, R11, R3, R10, 0x8, P3 ;  /* 0x000000030b1b9211 */ /* 0x000fe200018f440a */
[----:B------:R-:W-:Y:S02]  /*7410*/  @!P1 VIADD R19, R19, UR6 ;  /* 0x0000000613139c36 */ /* 0x000fe40008000000 */
[----:B------:R3:W-:Y:S01]  /*7420*/  @P1 STS.128 [R8+0x4800], RZ ;  /* 0x004800ff08001388 */ /* 0x0007e20000000c00 */
[----:B------:R-:W-:-:S03]  /*7430*/  @!P1 IMAD.WIDE.U32 R14, R14, 0x140, R2 ;  /* 0x000001400e0e9825 */ /* 0x000fc600078e0002 */
[----:B------:R-:W-:Y:S01]  /*7440*/  @!PT LDS RZ, [RZ] ;  /* 0x00000000fffff984 */ /* 0x000fe20000000800 */
[----:B------:R-:W-:Y:S01]  /*7450*/  @!PT LDS RZ, [RZ] ;  /* 0x00000000fffff984 */ /* 0x000fe20000000800 */
[----:B------:R-:W-:Y:S01]  /*7460*/  @!PT LDS RZ, [RZ] ;  /* 0x00000000fffff984 */ /* 0x000fe20000000800 */
[----:B------:R3:W-:Y:S01]  /*7470*/  @!P1 LDGSTS.E.BYPASS.LTC128B.128 [R8+0x4800], desc[UR20][R28.64] ;  /* 0x048000001c089fae */ /* 0x0007e2000b981a14 */
[----:B------:R-:W-:Y:S01]  /*7480*/  IMAD.U32 R10, RZ, RZ, UR10 ;  /* 0x0000000aff0a7e24 */ /* 0x000fe2000f8e00ff */
[----:B------:R-:W-:Y:S02]  /*7490*/  @!UP0 UIMAD UR14, UR11, 0x160, URZ ;  /* 0x000001600b0e88a4 */ /* 0x000fe4000f8e02ff */
[----:B------:R3:W-:Y:S01]  /*74a0*/  @P1 STS.128 [R8+0x5000], RZ ;  /* 0x005000ff08001388 */ /* 0x0007e20000000c00 */
[----:B------:R-:W-:-:S03]  /*74b0*/  @!P1 IMAD.WIDE.U32 R12, R12, 0x160, R2 ;  /* 0x000001600c0c9825 */ /* 0x000fc600078e0002 */
[----:B------:R-:W-:Y:S01]  /*74c0*/  @!PT LDS RZ, [RZ] ;  /* 0x00000000fffff984 */ /* 0x000fe20000000800 */
[----:B------:R-:W-:Y:S01]  /*74d0*/  @!PT LDS RZ, [RZ] ;  /* 0x00000000fffff984 */ /* 0x000fe20000000800 */
[----:B------:R-:W-:Y:S01]  /*74e0*/  @!PT LDS RZ, [RZ] ;  /* 0x00000000fffff984 */ /* 0x000fe20000000800 */
[----:B------:R3:W-:Y:S01]  /*74f0*/  @!P1 LDGSTS.E.BYPASS.LTC128B.128 [R8+0x5000], desc[UR20][R22.64] ;  /* 0x0500000016089fae */ /* 0x0007e2000b981a14 */
[----:B------:R-:W-:Y:S01]  /*7500*/  @!UP0 UIMAD UR7, UR11, 0x180, URZ ;  /* 0x000001800b0788a4 */ /* 0x000fe2000f8e02ff */
[----:B------:R-:W-:Y:S02]  /*7510*/  @!P1 IADD3 R17, PT, PT, R17, UR19, RZ ;  /* 0x0000001311119c10 */ /* 0x000fe4000fffe0ff */
[----:B------:R3:W-:Y:S01]  /*7520*/  @P1 STS.128 [R8+0x5800], RZ ;  /* 0x005800ff08001388 */ /* 0x0007e20000000c00 */
[----:B------:R-:W-:-:S03]  /*7530*/  @!P1 IMAD.WIDE.U32 R10, R10, 0x180, R2 ;  /* 0x000001800a0a9825 */ /* 0x000fc600078e0002 */
[----:B------:R-:W-:Y:S01]  /*7540*/  @!PT LDS RZ, [RZ] ;  /* 0x00000000fffff984 */ /* 0x000fe20000000800 */
[----:B------:R-:W-:Y:S01]  /*7550*/  @!PT LDS RZ, [RZ] ;  /* 0x00000000fffff984 */ /* 0x000fe20000000800 */
[----:B------:R-:W-:Y:S01]  /*7560*/  @!PT LDS RZ, [RZ] ;  /* 0x00000000fffff984 */ /* 0x000fe20000000800 */
[----:B------:R3:W-:Y:S01]  /*7570*/  @!P1 LDGSTS.E.BYPASS.LTC128B.128 [R8+0x5800], desc[UR20][R20.64] ;  /* 0x0580000014089fae */ /* 0x0007e2000b981a14 */
[----:B------:R-:W-:Y:S01]  /*7580*/  @!UP0 UIMAD UR6, UR11, 0x1a0, URZ ;  /* 0x000001a00b0688a4 */ /* 0x000fe2000f8e02ff */
[----:B------:R-:W-:Y:S02]  /*7590*/  @!P1 VIADD R15, R15, UR15 ;  /* 0x0000000f0f0f9c36 */ /* 0x000fe40008000000 */
[----:B------:R3:W-:Y:S01]  /*75a0*/  @P1 STS.128 [R8+0x6000], RZ ;  /* 0x006000ff08001388 */ /* 0x0007e20000000c00 */
[----:B------:R-:W-:-:S03]  /*75b0*/  @!P1 IMAD.WIDE.U32 R6, R6, 0x1a0, R2 ;  /* 0x000001a006069825 */ /* 0x000fc600078e0002 */
[----:B------:R-:W-:Y:S01]  /*75c0*/  @!PT LDS RZ, [RZ] ;  /* 0x00000000fffff984 */ /* 0x000fe20000000800 */
[----:B------:R-:W-:Y:S01]  /*75d0*/  @!PT LDS RZ, [RZ] ;  /* 0x00000000fffff984 */ /* 0x000fe20000000800 */
[----:B------:R-:W-:Y:S01]  /*75e0*/  @!PT LDS RZ, [RZ] ;  /* 0x00000000fffff984 */ /* 0x000fe20000000800 */
[----:B------:R3:W-:Y:S01]  /*75f0*/  @!P1 LDGSTS.E.BYPASS.LTC128B.128 [R8+0x6000], desc[UR20][R18.64] ;  /* 0x0600000012089fae */ /* 0x0007e2000b981a14 */
[----:B------:R-:W-:-:S03]  /*7600*/  @!P1 IADD3 R13, PT, PT, R13, UR14, RZ ;  /* 0x0000000e0d0d9c10 */ /* 0x000fc6000fffe0ff */
[----:B------:R3:W-:Y:S01]  /*7610*/  @P1 STS.128 [R8+0x6800], RZ ;  /* 0x006800ff08001388 */ /* 0x0007e20000000c00 */
[----:B------:R-:W-:-:S03]  /*7620*/  @!P1 VIADD R11, R11, UR7 ;  /* 0x000000070b0b9c36 */ /* 0x000fc60008000000 */
[----:B------:R-:W-:Y:S01]  /*7630*/  @!PT LDS RZ, [RZ] ;  /* 0x00000000fffff984 */ /* 0x000fe20000000800 */
[----:B------:R-:W-:Y:S01]  /*7640*/  @!PT LDS RZ, [RZ] ;  /* 0x00000000fffff984 */ /* 0x000fe20000000800 */
[----:B------:R-:W-:Y:S01]  /*7650*/  @!PT LDS RZ, [RZ] ;  /* 0x00000000fffff984 */ /* 0x000fe20000000800 */
[----:B------:R3:W-:Y:S04]  /*7660*/  @!P1 LDGSTS.E.BYPASS.LTC128B.128 [R8+0x6800], desc[UR20][R26.64] ;  /* 0x068000001a089fae */ /* 0x0007e8000b981a14 */
[----:B------:R3:W-:Y:S01]  /*7670*/  @P1 STS.128 [R8+0x7000], RZ ;  /* 0x007000ff08001388 */ /* 0x0007e20000000c00 */
[----:B------:R-:W-:-:S03]  /*7680*/  @!P1 IADD3 R7, PT, PT, R7, UR6, RZ ;  /* 0x0000000607079c10 */ /* 0x000fc6000fffe0ff */
        /* <DEDUP_REMOVED lines=28> */
[----:B---3--:R-:W-:-:S05]  /*7850*/  IMAD.WIDE.U32 R2, R0, 0x1c0, R2 ;  /* 0x000001c000027825 */ /* 0x008fca00078e0002 */
[----:B------:R-:W-:-:S05]  /*7860*/  IADD3 R3, PT, PT, R3, UR6, RZ ;  /* 0x0000000603037c10 */ /* 0x000fca000fffe0ff */
[----:B------:R-:W-:Y:S01]  /*7870*/  @!PT LDS RZ, [RZ] ;  /* 0x00000000fffff984 */ /* 0x000fe20000000800 */
[----:B------:R-:W-:Y:S01]  /*7880*/  @!PT LDS RZ, [RZ] ;  /* 0x00000000fffff984 */ /* 0x000fe20000000800 */
[----:B------:R-:W-:Y:S01]  /*7890*/  @!PT LDS RZ, [RZ] ;  /* 0x00000000fffff984 */ /* 0x000fe20000000800 */
[----:B------:R1:W-:Y:S02]  /*78a0*/  LDGSTS.E.BYPASS.LTC128B.128 [R8+0x9800], desc[UR20][R2.64] ;  /* 0x0980000002087fae */ /* 0x0003e4000b981a14 */
.L_x_1426:
[----:B------:R-:W-:Y:S05]  /*78b0*/  BSYNC.RECONVERGENT B0 ;  /* 0x0000000000007941 */ /* 0x000fea0003800200 */
.L_x_1425:
[----:B------:R-:W0:Y:S02]  /*78c0*/  LDGDEPBAR ;  /* 0x00000000000079af */ /* 0x000e240000000000 */
.L_x_1422:
[----:B-1-3--:R-:W-:Y:S01]  /*78d0*/  IMAD.SHL.U32 R2, R239, 0x2, RZ ;  /* 0x00000002ef027824 */ /* 0x00afe200078e00ff */
        /* <DEDUP_REMOVED lines=15> */
[----:B------:R-:W-:Y:S01]  /*79d0*/  ISETP.GE.AND P4, PT, R3, R4, PT ;  /* 0x000000040300720c */ /* 0x000fe20003f86270 */
[C---:B------:R-:W-:Y:S01]  /*79e0*/  VIADD R3, R0.reuse, 0x10 ;  /* 0x0000001000037836 */ /* 0x040fe20000000000 */
[----:B------:R-:W-:Y:S01]  /*79f0*/  FSEL R18, R179, -INF , !P3 ;  /* 0xff800000b3127808 */ /* 0x000fe20005800000 */
[C---:B------:R-:W-:Y:S01]  /*7a00*/  VIADD R11, R0.reuse, 0xf0 ;  /* 0x000000f0000b7836 */ /* 0x040fe20000000000 */
[----:B------:R-:W-:Y:S01]  /*7a10*/  FSEL R21, R181, -INF , !P5 ;  /* 0xff800000b5157808 */ /* 0x000fe20006800000 */
[----:B------:R-:W-:Y:S01]  /*7a20*/  VIADD R14, R0, 0xf1 ;  /* 0x000000f1000e7836 */ /* 0x000fe20000000000 */
[----:B------:R-:W-:Y:S01]  /*7a30*/  FSEL R17, R178, -INF , !P2 ;  /* 0xff800000b2117808 */ /* 0x000fe20005000000 */
[C---:B------:R-:W-:Y:S01]  /*7a40*/  VIADD R10, R0.reuse, 0xf8 ;  /* 0x000000f8000a7836 */ /* 0x040fe20000000000 */
[----:B------:R-:W-:Y:S01]  /*7a50*/  FSEL R22, R177, -INF , !P1 ;  /* 0xff800000b1167808 */ /* 0x000fe20004800000 */
[----:B------:R-:W-:Y:S01]  /*7a60*/  VIADD R9, R0, 0xf9 ;  /* 0x000000f900097836 */ /* 0x000fe20000000000 */
        /* <DEDUP_REMOVED lines=199> */
[CC--:B------:R-:W-:Y:S02]  /*86e0*/  ISETP.GE.AND P3, PT, R2.reuse, R5.reuse, PT ;  /* 0x000000050200720c */ /* 0x0c0fe40003f66270 */
[----:B------:R-:W-:Y:S01]  /*86f0*/  ISETP.GE.AND P5, PT, R2, R4, PT ;  /* 0x000000040200720c */ /* 0x000fe20003fa6270 */
[----:B------:R-:W-:Y:S01]  /*8700*/  VIADD R2, R0, 0xb1 ;  /* 0x000000b100027836 */ /* 0x000fe20000000000 */
[----:B------:R-:W-:Y:S02]  /*8710*/  ISETP.GE.AND P2, PT, R3, R5, PT ;  /* 0x000000050300720c */ /* 0x000fe40003f46270 */
[----:B------:R-:W-:-:S02]  /*8720*/  FSEL R188, R188, -INF , !P1 ;  /* 0xff800000bcbc7808 */ /* 0x000fc40004800000 */
[----:B------:R-:W-:Y:S02]  /*8730*/  FSEL R184, R184, -INF , !P5 ;  /* 0xff800000b8b87808 */ /* 0x000fe40006800000 */
[----:B------:R-:W-:Y:S02]  /*8740*/  FSEL R212, R144, -INF , !P2 ;  /* 0xff80000090d47808 */ /* 0x000fe40005000000 */
[-C--:B------:R-:W-:Y:S01]  /*8750*/  ISETP.GE.AND P1, PT, R3, R4.reuse, PT ;  /* 0x000000040300720c */ /* 0x080fe20003f26270 */
[----:B------:R-:W-:Y:S01]  /*8760*/  VIADD R3, R0, 0xb9 ;  /* 0x000000b900037836 */ /* 0x000fe20000000000 */
[----:B------:R-:W-:Y:S02]  /*8770*/  FSEL R180, R180, -INF , !P4 ;  /* 0xff800000b4b47808 */ /* 0x000fe40006000000 */
[C---:B------:R-:W-:Y:S02]  /*8780*/  ISETP.GE.AND P5, PT, R6.reuse, R5, PT ;  /* 0x000000050600720c */ /* 0x040fe40003fa6270 */
[----:B------:R-:W-:-:S02]  /*8790*/  ISETP.GE.AND P2, PT, R6, R4, PT ;  /* 0x000000040600720c */ /* 0x000fc40003f46270 */
[----:B------:R-:W-:Y:S02]  /*87a0*/  ISETP.GE.AND P4, PT, R2, R5, PT ;  /* 0x000000050200720c */ /* 0x000fe40003f86270 */
[----:B------:R-:W-:Y:S02]  /*87b0*/  FMNMX3.FTZ R6, R18, R17, R16, !PT ;  /* 0x0000001112067276 */ /* 0x000fe40007810010 */
[----:B------:R-:W-:Y:S02]  /*87c0*/  FSEL R194, R142, -INF , !P1 ;  /* 0xff8000008ec27808 */ /* 0x000fe40004800000 */
[----:B------:R-:W-:Y:S02]  /*87d0*/  FSEL R218, R143, -INF , !P4 ;  /* 0xff8000008fda7808 */ /* 0x000fe40006000000 */
[----:B------:R-:W-:Y:S02]  /*87e0*/  FMNMX3.FTZ R6, R6, R19, R20, !PT ;  /* 0x0000001306067276 */ /* 0x000fe40007810014 */
[----:B------:R-:W-:-:S02]  /*87f0*/  ISETP.GE.AND P1, PT, R3, R5, PT ;  /* 0x000000050300720c */ /* 0x000fc40003f26270 */
[-C--:B------:R-:W-:Y:S01]  /*8800*/  ISETP.GE.AND P4, PT, R3, R4.reuse, PT ;  /* 0x000000040300720c */ /* 0x080fe20003f86270 */
[----:B------:R-:W-:Y:S01]  /*8810*/  VIADD R3, R0, 0xc1 ;  /* 0x000000c100037836 */ /* 0x000fe20000000000 */
[----:B------:R-:W-:Y:S02]  /*8820*/  FSEL R193, R145, -INF , !P3 ;  /* 0xff80000091c17808 */ /* 0x000fe40005800000 */
[----:B------:R-:W-:Y:S01]  /*8830*/  ISETP.GE.AND P3, PT, R2, R4, PT ;  /* 0x000000040200720c */ /* 0x000fe20003f66270 */
[----:B------:R-:W-:Y:S01]  /*8840*/  VIADD R2, R0, 0xc0 ;  /* 0x000000c000027836 */ /* 0x000fe20000000000 */
[----:B------:R-:W-:Y:S02]  /*8850*/  FMNMX3.FTZ R6, R6, R23, R33, !PT ;  /* 0x0000001706067276 */ /* 0x000fe40007810021 */
[----:B------:R-:W-:Y:S02]  /*8860*/  FSEL R199, R137, -INF , !P2 ;  /* 0xff80000089c77808 */ /* 0x000fe40005000000 */
[----:B------:R-:W-:-:S02]  /*8870*/  FSEL R222, R139, -INF , !P1 ;  /* 0xff8000008bde7808 */ /* 0x000fc40004800000 */
[C---:B------:R-:W-:Y:S02]  /*8880*/  ISETP.GE.AND P2, PT, R3.reuse, R5, PT ;  /* 0x000000050300720c */ /* 0x040fe40003f46270 */
[----:B------:R-:W-:Y:S02]  /*8890*/  ISETP.GE.AND P1, PT, R3, R4, PT ;  /* 0x000000040300720c */ /* 0x000fe40003f26270 */
[----:B------:R-:W-:Y:S02]  /*88a0*/  FMNMX3.FTZ R3, R6, R34, R54, !PT ;  /* 0x0000002206037276 */ /* 0x000fe40007810036 */
[----:B------:R-:W-:Y:S02]  /*88b0*/  FSEL R217, R140, -INF , !P5 ;  /* 0xff8000008cd97808 */ /* 0x000fe40006800000 */
[----:B------:R-:W-:Y:S02]  /*88c0*/  ISETP.GE.AND P5, PT, R2, R4, PT ;  /* 0x000000040200720c */ /* 0x000fe40003fa6270 */
[----:B------:R-:W-:Y:S01]  /*88d0*/  FMNMX3.FTZ R6, R3, R68, R72, !PT ;  /* 0x0000004403067276 */ /* 0x000fe20007810048 */
[----:B------:R-:W-:Y:S01]  /*88e0*/  VIADD R3, R0, 0xc9 ;  /* 0x000000c900037836 */ /* 0x000fe20000000000 */
[----:B------:R-:W-:-:S02]  /*88f0*/  FSEL R223, R133, -INF , !P5 ;  /* 0xff80000085df7808 */ /* 0x000fc40006800000 */
[----:B------:R-:W-:Y:S02]  /*8900*/  ISETP.GE.AND P5, PT, R0, R5, PT ;  /* 0x000000050000720c */ /* 0x000fe40003fa6270 */
[----:B------:R-:W-:Y:S02]  /*8910*/  FMNMX3.FTZ R6, R6, R76, R82, !PT ;  /* 0x0000004c06067276 */ /* 0x000fe40007810052 */
[----:B------:R-:W-:Y:S02]  /*8920*/  FSEL R15, R182, -INF , !P5 ;  /* 0xff800000b60f7808 */ /* 0x000fe40006800000 */
[----:B------:R-:W-:Y:S02]  /*8930*/  FMNMX3.FTZ R6, R6, R83, R84, !PT ;  /* 0x0000005306067276 */ /* 0x000fe40007810054 */
[----:B------:R-:W-:Y:S02]  /*8940*/  FSEL R232, R134, -INF , !P2 ;  /* 0xff80000086e87808 */ /* 0x000fe40005000000 */
[----:B------:R-:W-:-:S02]  /*8950*/  ISETP.GE.AND P2, PT, R3, R5, PT ;  /* 0x000000050300720c */ /* 0x000fc40003f46270 */
[----:B------:R-:W-:Y:S02]  /*8960*/  ISETP.GE.AND P5, PT, R3, R4, PT ;  /* 0x000000040300720c */ /* 0x000fe40003fa6270 */
[----:B------:R-:W-:Y:S02]  /*8970*/  FMNMX3.FTZ R7, R15, R21, R22, !PT ;  /* 0x000000150f077276 */ /* 0x000fe40007810016 */
[----:B------:R-:W-:Y:S02]  /*8980*/  FMNMX3.FTZ R3, R6, R85, R91, !PT ;  /* 0x0000005506037276 */ /* 0x000fe4000781005b */
[----:B------:R-:W-:Y:S01]  /*8990*/  FMNMX3.FTZ R6, R7, R32, R35, !PT ;  /* 0x0000002007067276 */ /* 0x000fe20007810023 */
[----:B------:R-:W-:Y:S01]  /*89a0*/  VIADD R7, R0, 0xe0 ;  /* 0x000000e000077836 */ /* 0x000fe20000000000 */
[----:B------:R-:W-:Y:S02]  /*89b0*/  FSEL R198, R141, -INF , !P3 ;  /* 0xff8000008dc67808 */ /* 0x000fe40005800000 */
[----:B------:R-:W-:-:S02]  /*89c0*/  FMNMX3.FTZ R3, R3, R92, R93, !PT ;  /* 0x0000005c03037276 */ /* 0x000fc4000781005d */
[-C--:B------:R-:W-:Y:S01]  /*89d0*/  ISETP.GE.AND P3, PT, R2, R5.reuse, PT ;  /* 0x000000050200720c */ /* 0x080fe20003f66270 */
        /* <DEDUP_REMOVED lines=38> */
[----:B------:R-:W-:Y:S02]  /*8c40*/  ISETP.GE.AND P3, PT, R2, R4, PT ;  /* 0x000000040200720c */ /* 0x000fe40003f66270 */
[----:B------:R-:W-:-:S02]  /*8c50*/  FMNMX3.FTZ R6, R6, R98, R103, !PT ;  /* 0x0000006206067276 */ /* 0x000fc40007810067 */
[----:B------:R-:W-:Y:S02]  /*8c60*/  FMNMX3.FTZ R2, R3, R125, R126, !PT ;  /* 0x0000007d03027276 */ /* 0x000fe4000781007e */
[----:B------:R-:W-:Y:S01]  /*8c70*/  FMNMX3.FTZ R3, R6, R105, R104, !PT ;  /* 0x0000006906037276 */ /* 0x000fe20007810068 */
[----:B------:R-:W-:Y:S01]  /*8c80*/  VIADD R6, R0, 0xe8 ;  /* 0x000000e800067836 */ /* 0x000fe20000000000 */
        /* <DEDUP_REMOVED lines=16> */
[----:B------:R-:W-:Y:S02]  /*8d90*/  FMNMX3.FTZ R2, R2, R167, R169, !PT ;  /* 0x000000a702027276 */ /* 0x000fe400078100a9 */
[-C--:B------:R-:W-:Y:S02]  /*8da0*/  ISETP.GE.AND P2, PT, R7, R4.reuse, PT ;  /* 0x000000040700720c */ /* 0x080fe40003f46270 */
[----:B------:R-:W-:Y:S02]  /*8db0*/  FSEL R231, R56, -INF , !P1 ;  /* 0xff80000038e77808 */ /* 0x000fe40004800000 */
[----:B------:R-:W-:Y:S02]  /*8dc0*/  FMNMX3.FTZ R0, R0, R225, R229, !PT ;  /* 0x000000e100007276 */ /* 0x000fe400078100e5 */
[----:B------:R-:W-:Y:S02]  /*8dd0*/  ISETP.GE.AND P1, PT, R13, R4, PT ;  /* 0x000000040d00720c */ /* 0x000fe40003f26270 */
        /* <DEDUP_REMOVED lines=12> */
[----:B------:R-:W-:-:S02]  /*8ea0*/  FMNMX3.FTZ R2, R2, R193, R212, !PT ;  /* 0x000000c102027276 */ /* 0x000fc400078100d4 */
[-C--:B------:R-:W-:Y:S02]  /*8eb0*/  ISETP.GE.AND P3, PT, R14, R4.reuse, PT ;  /* 0x000000040e00720c */ /* 0x080fe40003f66270 */
[----:B------:R-:W-:Y:S02]  /*8ec0*/  ISETP.GE.AND P2, PT, R10, R4, PT ;  /* 0x000000040a00720c */ /* 0x000fe40003f46270 */
[----:B------:R-:W-:Y:S02]  /*8ed0*/  FSEL R250, R39, -INF , !P1 ;  /* 0xff80000027fa7808 */ /* 0x000fe40004800000 */
[----:B------:R-:W-:Y:S02]  /*8ee0*/  FMNMX3.FTZ R0, R0, R243, R245, !PT ;  /* 0x000000f300007276 */ /* 0x000fe400078100f5 */
[----:B------:R-:W-:Y:S02]  /*8ef0*/  FMNMX3.FTZ R2, R2, R218, R217, !PT ;  /* 0x000000da02027276 */ /* 0x000fe400078100d9 */
[----:B------:R-:W-:-:S02]  /*8f00*/  ISETP.GE.AND P1, PT, R9, R4, PT ;  /* 0x000000040900720c */ /* 0x000fc40003f26270 */
[----:B------:R-:W-:Y:S02]  /*8f10*/  FSEL R251, R38, -INF , !P3 ;  /* 0xff80000026fb7808 */ /* 0x000fe40005800000 */
[----:B------:R-:W-:Y:S02]  /*8f20*/  FSEL R191, R37, -INF , !P2 ;  /* 0xff80000025bf7808 */ /* 0x000fe40005000000 */
[----:B------:R-:W-:Y:S02]  /*8f30*/  FMNMX3.FTZ R0, R0, R247, R250, !PT ;  /* 0x000000f700007276 */ /* 0x000fe400078100fa */
[----:B------:R-:W-:Y:S02]  /*8f40*/  FMNMX3.FTZ R2, R2, R222, R230, !PT ;  /* 0x000000de02027276 */ /* 0x000fe400078100e6 */
[----:B------:R-:W-:Y:S02]  /*8f50*/  FSEL R189, R36, -INF , !P1 ;  /* 0xff80000024bd7808 */ /* 0x000fe40004800000 */
[----:B------:R-:W-:-:S02]  /*8f60*/  FMNMX3.FTZ R0, R0, R251, R191, !PT ;  /* 0x000000fb00007276 */ /* 0x000fc400078100bf */
[----:B------:R-:W-:Y:S02]  /*8f70*/  FMNMX3.FTZ R2, R2, R232, R233, !PT ;  /* 0x000000e802027276 */ /* 0x000fe400078100e9 */
[----:B------:R-:W-:Y:S02]  /*8f80*/  FMNMX.FTZ R3, R189, R0, !PT ;  /* 0x00000000bd037209 */ /* 0x000fe40007810000 */
[----:B------:R-:W-:Y:S02]  /*8f90*/  FMNMX3.FTZ R0, R2, R228, R240, !PT ;  /* 0x000000e402007276 */ /* 0x000fe400078100f0 */
[-C--:B------:R-:W-:Y:S01]  /*8fa0*/  ISETP.GE.AND P2, PT, R7, R5.reuse, PT ;  /* 0x000000050700720c */ /* 0x080fe20003f46270 */
[----:B------:R-:W3:Y:S01]  /*8fb0*/  SHFL.BFLY PT, R2, R3, 0x2, 0x1f ;  /* 0x0c401f0003027f89 */ /* 0x000ee200000e0000 */
[----:B------:R-:W-:Y:S02]  /*8fc0*/  FSEL R235, R73, -INF , !P5 ;  /* 0xff80000049eb7808 */ /* 0x000fe40006800000 */
[----:B------:R-:W-:-:S02]  /*8fd0*/  ISETP.GE.AND P3, PT, R13, R5, PT ;  /* 0x000000050d00720c */ /* 0x000fc40003f66270 */
[----:B------:R-:W-:Y:S02]  /*8fe0*/  ISETP.GE.AND P1, PT, R6, R5, PT ;  /* 0x000000050600720c */ /* 0x000fe40003f26270 */
[----:B------:R-:W-:Y:S02]  /*8ff0*/  FSEL R236, R67, -INF , !P4 ;  /* 0xff80000043ec7808 */ /* 0x000fe40006000000 */
        /* <DEDUP_REMOVED lines=12> */
[----:B------:R-:W-:Y:S02]  /*90c0*/  ISETP.GE.AND P3, PT, R9, R5, PT ;  /* 0x000000050900720c */ /* 0x000fe40003f66270 */
[----:B--2---:R-:W-:Y:S02]  /*90d0*/  FSEL R185, R43, -INF , !P2 ;  /* 0xff8000002bb97808 */ /* 0x004fe40005000000 */
[----:B------:R-:W-:Y:S02]  /*90e0*/  FSEL R183, R42, -INF , !P1 ;  /* 0xff8000002ab77808 */ /* 0x000fe40004800000 */
[----:B------:R-:W-:-:S02]  /*90f0*/  FMNMX3.FTZ R0, R0, R249, R252, !PT ;  /* 0x000000f900007276 */ /* 0x000fc400078100fc */
[----:B------:R-:W-:Y:S02]  /*9100*/  FSEL R190, R41, -INF , !P3 ;  /* 0xff80000029be7808 */ /* 0x000fe40005800000 */
[----:B------:R-:W-:Y:S02]  /*9110*/  FMNMX3.FTZ R0, R0, R185, R183, !PT ;  /* 0x000000b900007276 */ /* 0x000fe400078100b7 */
[----:B---3--:R-:W-:Y:S02]  /*9120*/  FMNMX.FTZ R3, R3, R2, !PT ;  /* 0x0000000203037209 */ /* 0x008fe40007810000 */
[----:B------:R-:W-:-:S03]  /*9130*/  FMNMX.FTZ R0, R190, R0, !PT ;  /* 0x00000000be007209 */ /* 0x000fc60007810000 */
[----:B------:R-:W2:Y:S04]  /*9140*/  SHFL.BFLY PT, R2, R3, 0x1, 0x1f ;  /* 0x0c201f0003027f89 */ /* 0x000ea800000e0000 */
[----:B------:R-:W3:Y:S01]  /*9150*/  SHFL.BFLY PT, R36, R0, 0x2, 0x1f ;  /* 0x0c401f0000247f89 */ /* 0x000ee200000e0000 */
[----:B--2---:R-:W-:Y:S02]  /*9160*/  FMNMX.FTZ R3, R3, R2, !PT ;  /* 0x0000000203037209 */ /* 0x004fe40007810000 */
[----:B---3--:R-:W-:-:S03]  /*9170*/  FMNMX.FTZ R36, R0, R36, !PT ;  /* 0x0000002400247209 */ /* 0x008fc60007810000 */
[C---:B-1----:R-:W-:Y:S01]  /*9180*/  FMUL.FTZ R0, R3.reuse, UR6 ;  /* 0x0000000603007c20 */ /* 0x042fe20008410000 */
[----:B------:R-:W-:Y:S01]  /*9190*/  FSETP.NEU.FTZ.AND P1, PT, R3, -INF , PT ;  /* 0xff8000000300780b */ /* 0x000fe20003f3d000 */
[----:B------:R-:W1:Y:S03]  /*91a0*/  SHFL.BFLY PT, R6, R36, 0x1, 0x1f ;  /* 0x0c201f0024067f89 */ /* 0x000e6600000e0000 */
[----:B------:R-:W-:-:S05]  /*91b0*/  FSEL R0, R0, RZ, P1 ;  /* 0x000000ff00007208 */ /* 0x000fca0000800000 */
[----:B------:R-:W-:-:S04]  /*91c0*/  FFMA.FTZ R2, R18, UR6, -R0 ;  /* 0x0000000612027c23 */ /* 0x000fc80008010800 */
[----:B------:R2:W-:Y:S01]  /*91d0*/  MUFU.EX2 R213, R2 ;  /* 0x0000000200d57308 */ /* 0x0005e20000000800 */
[----:B-1----:R-:W-:Y:S01]  /*91e0*/  FMNMX.FTZ R36, R36, R6, !PT ;  /* 0x0000000624247209 */ /* 0x002fe20007810000 */
[--C-:B------:R-:W-:Y:S01]  /*91f0*/  FFMA.FTZ R6, R20, UR6, -R0.reuse ;  /* 0x0000000614067c23 */ /* 0x100fe20008010800 */
[----:B--2---:R-:W-:Y:S02]  /*9200*/  FFMA.FTZ R2, R17, UR6, -R0 ;  /* 0x0000000611027c23 */ /* 0x004fe40008010800 */
[----:B------:R-:W-:-:S03]  /*9210*/  FSETP.NEU.FTZ.AND P1, PT, R36, -INF , PT ;  /* 0xff8000002400780b */ /* 0x000fc60003f3d000 */
[----:B------:R1:W-:Y:S08]  /*9220*/  MUFU.EX2 R221, R6 ;  /* 0x0000000600dd7308 */ /* 0x0003f00000000800 */
[----:B------:R2:W3:Y:S01]  /*9230*/  MUFU.EX2 R9, R2 ;  /* 0x0000000200097308 */ /* 0x0004e20000000800 */
[----:B-1----:R-:W-:-:S05]  /*9240*/  IMAD.IADD R6, R195, 0x1, R196 ;  /* 0x00000001c3067824 */ /* 0x002fca00078e02c4 */
[----:B------:R-:W-:Y:S01]  /*9250*/  LEA R11, R6, UR5, 0x1 ;  /* 0x00000005060b7c11 */ /* 0x000fe2000f8e08ff */
[----:B--2---:R-:W-:Y:S01]  /*9260*/  FFMA.FTZ R2, R16, UR6, -R0 ;  /* 0x0000000610027c23 */ /* 0x004fe20008010800 */
[----:B---3--:R-:W-:-:S03]  /*9270*/  F2FP.F16.F32.PACK_AB R13, R9, R213 ;  /* 0x000000d5090d723e */ /* 0x008fc600000000ff */
[----:B------:R-:W1:Y:S01]  /*9280*/  LDSM.16.MT88.4 R28, [R11+0xa000] ;  /* 0x00a000000b1c783b */ /* 0x000e620000004200 */
[--C-:B------:R-:W-:Y:S01]  /*9290*/  IMAD.IADD R38, R138, 0x1, R11.reuse ;  /* 0x000000018a267824 */ /* 0x100fe200078e020b */
[----:B------:R2:W-:Y:S01]  /*92a0*/  MUFU.EX2 R216, R2 ;  /* 0x0000000200d87308 */ /* 0x0005e20000000800 */
[----:B------:R-:W-:-:S03]  /*92b0*/  IMAD.IADD R37, R192, 0x1, R11 ;  /* 0x00000001c0257824 */ /* 0x000fc600078e020b */
[----:B------:R-:W3:Y:S01]  /*92c0*/  LDSM.16.MT88.4 R24, [R38+0xa000] ;  /* 0x00a000002618783b */ /* 0x000ee20000004200 */
[----:B------:R-:W-:Y:S02]  /*92d0*/  IMAD.IADD R39, R138, 0x1, R37 ;  /* 0x000000018a277824 */ /* 0x000fe400078e0225 */
[----:B--2---:R-:W-:Y:S02]  /*92e0*/  FFMA.FTZ R2, R19, UR6, -R0 ;  /* 0x0000000613027c23 */ /* 0x004fe40008010800 */
[----:B------:R-:W2:Y:S02]  /*92f0*/  LDSM.16.MT88.4 R16, [R37+0xa000] ;  /* 0x00a000002510783b */ /* 0x000ea40000004200 */
[----:B------:R4:W5:Y:S02]  /*9300*/  MUFU.EX2 R215, R2 ;  /* 0x0000000200d77308 */ /* 0x0009640000000800 */
[----:B----4-:R-:W-:-:S05]  /*9310*/  FMUL.FTZ R2, R36, UR6 ;  /* 0x0000000624027c20 */ /* 0x010fca0008410000 */
[----:B------:R-:W-:-:S05]  /*9320*/  FSEL R2, R2, RZ, P1 ;  /* 0x000000ff02027208 */ /* 0x000fca0000800000 */
[--C-:B------:R-:W-:Y:S01]  /*9330*/  FFMA.FTZ R7, R15, UR6, -R2.reuse ;  /* 0x000000060f077c23 */ /* 0x100fe20008010802 */
[--C-:B------:R-:W-:Y:S01]  /*9340*/  FFMA.FTZ R6, R21, UR6, -R2.reuse ;  /* 0x0000000615067c23 */ /* 0x100fe20008010802 */
[----:B-----5:R-:W-:Y:S02]  /*9350*/  F2FP.F16.F32.PACK_AB R15, R215, R216 ;  /* 0x000000d8d70f723e */ /* 0x020fe400000000ff */
[----:B------:R-:W-:Y:S08]  /*9360*/  MUFU.EX2 R206, R7 ;  /* 0x0000000700ce7308 */ /* 0x000ff00000000800 */
[----:B------:R4:W5:Y:S02]  /*9370*/  MUFU.EX2 R7, R6 ;  /* 0x0000000600077308 */ /* 0x0009640000000800 */
[----:B----4-:R-:W-:Y:S01]  /*9380*/  FFMA.FTZ R6, R22, UR6, -R2 ;  /* 0x0000000616067c23 */ /* 0x010fe20008010802 */
[----:B-----5:R-:W-:Y:S01]  /*9390*/  F2FP.F16.F32.PACK_AB R12, R7, R206 ;  /* 0x000000ce070c723e */ /* 0x020fe200000000ff */
[----:B------:R-:W-:-:S04]  /*93a0*/  FADD.FTZ R7, R206, R7 ;  /* 0x00000007ce077221 */ /* 0x000fc80000010000 */
[----:B------:R4:W5:Y:S02]  /*93b0*/  MUFU.EX2 R204, R6 ;  /* 0x0000000600cc7308 */ /* 0x0009640000000800 */
[----:B----4-:R-:W-:Y:S01]  /*93c0*/  FFMA.FTZ R6, R32, UR6, -R2 ;  /* 0x0000000620067c23 */ /* 0x010fe20008010802 */
[----:B-----5:R-:W-:-:S05]  /*93d0*/  FADD.FTZ R7, R204, R7 ;  /* 0x00000007cc077221 */ /* 0x020fca0000010000 */
[----:B------:R4:W5:Y:S02]  /*93e0*/  MUFU.EX2 R211, R6 ;  /* 0x0000000600d37308 */ /* 0x0009640000000800 */
[----:B----4-:R-:W-:Y:S01]  /*93f0*/  FFMA.FTZ R6, R23, UR6, -R0 ;  /* 0x0000000617067c23 */ /* 0x010fe20008010800 */
[C---:B-----5:R-:W-:Y:S01]  /*9400*/  F2FP.F16.F32.PACK_AB R14, R211.reuse, R204 ;  /* 0x000000ccd30e723e */ /* 0x060fe200000000ff */
[----:B------:R-:W4:Y:S01]  /*9410*/  LDSM.16.MT88.4 R20, [R39+0xa000] ;  /* 0x00a000002714783b */ /* 0x000f220000004200 */
[----:B------:R-:W-:-:S03]  /*9420*/  FADD.FTZ R7, R211, R7 ;  /* 0x00000007d3077221 */ /* 0x000fc60000010000 */
[----:B------:R5:W-:Y:S02]  /*9430*/  MUFU.EX2 R214, R6 ;  /* 0x0000000600d67308 */ /* 0x000be40000000800 */
[C---:B-1----:R-:W-:Y:S08]  /*9440*/  HMMA.16816.F32 R44, R12.reuse, R28, RZ ;  /* 0x0000001c0c2c723c */ /* 0x042ff000000018ff */
[----:B------:R-:W-:Y:S01]  /*9450*/  HMMA.16816.F32 R48, R12, R30, RZ ;  /* 0x0000001e0c30723c */ /* 0x000fe200000018ff */
[----:B-----5:R-:W-:-:S07]  /*9460*/  FFMA.FTZ R6, R33, UR6, -R0 ;  /* 0x0000000621067c23 */ /* 0x020fce0008010800 */
[C---:B---3--:R-:W-:Y:S01]  /*9470*/  HMMA.16816.F32 R28, R12.reuse, R26, RZ ;  /* 0x0000001a0c1c723c */ /* 0x048fe200000018ff */
[----:B------:R1:W-:Y:S07]  /*9480*/  MUFU.EX2 R220, R6 ;  /* 0x0000000600dc7308 */ /* 0x0003ee0000000800 */
[C---:B--2---:R-:W-:Y:S08]  /*9490*/  HMMA.16816.F32 R60, R12.reuse, R16, RZ ;  /* 0x000000100c3c723c */ /* 0x044ff000000018ff */
[----:B------:R-:W-:Y:S01]  /*94a0*/  HMMA.16816.F32 R64, R12, R18, RZ ;  /* 0x000000120c40723c */ /* 0x000fe200000018ff */
[----:B------:R-:W-:Y:S01]  /*94b0*/  LDSM.16.MT88.4 R16, [R39+0xa800] ;  /* 0x00a800002710783b */ /* 0x000fe20000004200 */
[----:B-1----:R-:W-:-:S04]  /*94c0*/  FFMA.FTZ R6, R34, UR6, -R0 ;  /* 0x0000000622067c23 */ /* 0x002fc80008010800 */
[----:B------:R1:W-:Y:S02]  /*94d0*/  MUFU.EX2 R219, R6 ;  /* 0x0000000600db7308 */ /* 0x0003e40000000800 */
[C---:B----4-:R-:W-:Y:S01]  /*94e0*/  HMMA.16816.F32 R56, R12.reuse, R20, RZ ;  /* 0x000000140c38723c */ /* 0x050fe200000018ff */
[--C-:B-1----:R-:W-:Y:S02]  /*94f0*/  FFMA.FTZ R6, R35, UR6, -R2.reuse ;  /* 0x0000000623067c23 */ /* 0x102fe40008010802 */
[----:B------:R-:W1:Y:S03]  /*9500*/  LDSM.16.MT88.4 R32, [R11+0xa800] ;  /* 0x00a800000b20783b */ /* 0x000e660000004200 */
[----:B------:R2:W3:Y:S02]  /*9510*/  MUFU.EX2 R203, R6 ;  /* 0x0000000600cb7308 */ /* 0x0004e40000000800 */
[--C-:B--2---:R-:W-:Y:S01]  /*9520*/  FFMA.FTZ R6, R40, UR6, -R2.reuse ;  /* 0x0000000628067c23 */ /* 0x104fe20008010802 */
[----:B---3--:R-:W-:Y:S01]  /*9530*/  FADD.FTZ R7, R203, R7 ;  /* 0x00000007cb077221 */ /* 0x008fe20000010000 */
[----:B------:R-:W-:Y:S01]  /*9540*/  HMMA.16816.F32 R40, R12, R24, RZ ;  /* 0x000000180c28723c */ /* 0x000fe200000018ff */
[----:B------:R-:W2:Y:S03]  /*9550*/  LDSM.16.MT88.4 R24, [R38+0xa800] ;  /* 0x00a800002618783b */ /* 0x000ea60000004200 */
[----:B------:R3:W4:Y:S02]  /*9560*/  MUFU.EX2 R208, R6 ;  /* 0x0000000600d07308 */ /* 0x0007240000000800 */
[----:B---3--:R-:W-:Y:S01]  /*9570*/  FFMA.FTZ R6, R52, UR6, -R2 ;  /* 0x0000000634067c23 */ /* 0x008fe20008010802 */
[----:B----4-:R-:W-:-:S05]  /*9580*/  FADD.FTZ R7, R208, R7 ;  /* 0x00000007d0077221 */ /* 0x010fca0000010000 */
[----:B------:R3:W4:Y:S02]  /*9590*/  MUFU.EX2 R205, R6 ;  /* 0x0000000600cd7308 */ /* 0x0007240000000800 */
[----:B---3--:R-:W-:Y:S01]  /*95a0*/  FFMA.FTZ R6, R53, UR6, -R2 ;  /* 0x0000000635067c23 */ /* 0x008fe20008010802 */
[----:B----4-:R-:W-:-:S05]  /*95b0*/  FADD.FTZ R7, R205, R7 ;  /* 0x00000007cd077221 */ /* 0x010fca0000010000 */
[----:B------:R3:W4:Y:S02]  /*95c0*/  MUFU.EX2 R210, R6 ;  /* 0x0000000600d27308 */ /* 0x0007240000000800 */
[----:B---3--:R-:W-:Y:S01]  /*95d0*/  FFMA.FTZ R6, R54, UR6, -R0 ;  /* 0x0000000636067c23 */ /* 0x008fe20008010800 */
[----:B----4-:R-:W-:Y:S01]  /*95e0*/  FADD.FTZ R7, R210, R7 ;  /* 0x00000007d2077221 */ /* 0x010fe20000010000 */
[----:B------:R-:W-:Y:S01]  /*95f0*/  HMMA.16816.F32 R52, R12, R22, RZ ;  /* 0x000000160c34723c */ /* 0x000fe200000018ff */
[----:B------:R-:W3:Y:S03]  /*9600*/  LDSM.16.MT88.4 R20, [R37+0xa800] ;  /* 0x00a800002514783b */ /* 0x000ee60000004200 */
[----:B------:R4:W-:Y:S01]  /*9610*/  MUFU.EX2 R202, R6 ;  /* 0x0000000600ca7308 */ /* 0x0009e20000000800 */
[----:B------:R-:W-:Y:S02]  /*9620*/  F2FP.F16.F32.PACK_AB R13, R214, R221 ;  /* 0x000000ddd60d723e */ /* 0x000fe400000000ff */
[----:B------:R-:W-:-:S02]  /*9630*/  F2FP.F16.F32.PACK_AB R15, R219, R220 ;  /* 0x000000dcdb0f723e */ /* 0x000fc400000000ff */
[----:B------:R-:W-:Y:S02]  /*9640*/  F2FP.F16.F32.PACK_AB R12, R208, R203 ;  /* 0x000000cbd00c723e */ /* 0x000fe400000000ff */
[----:B------:R-:W-:Y:S01]  /*9650*/  F2FP.F16.F32.PACK_AB R14, R210, R205 ;  /* 0x000000cdd20e723e */ /* 0x000fe200000000ff */
[----:B----4-:R-:W-:-:S06]  /*9660*/  FFMA.FTZ R6, R68, UR6, -R0 ;  /* 0x0000000644067c23 */ /* 0x010fcc0008010800 */
[C---:B-1----:R-:W-:Y:S01]  /*9670*/  HMMA.16816.F32 R68, R12.reuse, R32, R44 ;  /* 0x000000200c44723c */ /* 0x042fe2000000182c */
[----:B------:R1:W4:Y:S07]  /*9680*/  MUFU.EX2 R207, R6 ;  /* 0x0000000600cf7308 */ /* 0x00032e0000000800 */
[C---:B--2---:R-:W-:Y:S08]  /*9690*/  HMMA.16816.F32 R44, R12.reuse, R24, R40 ;  /* 0x000000180c2c723c */ /* 0x044ff00000001828 */
[----:B------:R-:W-:Y:S01]  /*96a0*/  HMMA.16816.F32 R40, R12, R26, R28 ;  /* 0x0000001a0c28723c */ /* 0x000fe2000000181c */
[----:B------:R-:W-:Y:S01]  /*96b0*/  LDSM.16.MT88.4 R28, [R38+0xb000] ;  /* 0x00b00000261c783b */ /* 0x000fe20000004200 */
[----:B-1----:R-:W-:-:S04]  /*96c0*/  FFMA.FTZ R6, R72, UR6, -R0 ;  /* 0x0000000648067c23 */ /* 0x002fc80008010800 */
[----:B------:R1:W-:Y:S02]  /*96d0*/  MUFU.EX2 R201, R6 ;  /* 0x0000000600c97308 */ /* 0x0003e40000000800 */
[C---:B------:R-:W-:Y:S01]  /*96e0*/  HMMA.16816.F32 R72, R12.reuse, R34, R48 ;  /* 0x000000220c48723c */ /* 0x040fe20000001830 */
[----:B------:R-:W2:Y:S07]  /*96f0*/  LDSM.16.MT88.4 R32, [R11+0xb000] ;  /* 0x00b000000b20783b */ /* 0x000eae0000004200 */
[----:B---3--:R-:W-:Y:S01]  /*9700*/  HMMA.16816.F32 R60, R12, R20, R60 ;  /* 0x000000140c3c723c */ /* 0x008fe2000000183c */
[----:B-1----:R-:W-:-:S07]  /*9710*/  FFMA.FTZ R6, R76, UR6, -R0 ;  /* 0x000000064c067c23 */ /* 0x002fce0008010800 */
[C---:B------:R-:W-:Y:S01]  /*9720*/  HMMA.16816.F32 R64, R12.reuse, R22, R64 ;  /* 0x000000160c40723c */ /* 0x040fe20000001840 */
[----:B------:R-:W-:Y:S01]  /*9730*/  LDSM.16.MT88.4 R20, [R37+0xb000] ;  /* 0x00b000002514783b */ /* 0x000fe20000004200 */
[----:B------:R1:W3:Y:S06]  /*9740*/  MUFU.EX2 R209, R6 ;  /* 0x0000000600d17308 */ /* 0x0002ec0000000800 */
[C---:B------:R-:W-:Y:S08]  /*9750*/  HMMA.16816.F32 R48, R12.reuse, R16, R56 ;  /* 0x000000100c30723c */ /* 0x040ff00000001838 */
[----:B------:R-:W-:Y:S01]  /*9760*/  HMMA.16816.F32 R24, R12, R18, R52 ;  /* 0x000000120c18723c */ /* 0x000fe20000001834 */
[----:B----4-:R-:W-:Y:S01]  /*9770*/  F2FP.F16.F32.PACK_AB R13, R207, R202 ;  /* 0x000000cacf0d723e */ /* 0x010fe200000000ff */
[----:B------:R-:W4:Y:S01]  /*9780*/  LDSM.16.MT88.4 R16, [R39+0xb000] ;  /* 0x00b000002710783b */ /* 0x000f220000004200 */
[----:B-1----:R-:W-:Y:S01]  /*9790*/  FFMA.FTZ R6, R77, UR6, -R2 ;  /* 0x000000064d067c23 */ /* 0x002fe20008010802 */
[----:B---3--:R-:W-:-:S03]  /*97a0*/  F2FP.F16.F32.PACK_AB R15, R209, R201 ;  /* 0x000000c9d10f723e */ /* 0x008fc600000000ff */
[----:B------:R1:W3:Y:S02]  /*97b0*/  MUFU.EX2 R196, R6 ;  /* 0x0000000600c47308 */ /* 0x0002e40000000800 */
[----:B-1----:R-:W-:Y:S01]  /*97c0*/  FFMA.FTZ R6, R79, UR6, -R2 ;  /* 0x000000064f067c23 */ /* 0x002fe20008010802 */
[----:B---3--:R-:W-:-:S05]  /*97d0*/  FADD.FTZ R7, R196, R7 ;  /* 0x00000007c4077221 */ /* 0x008fca0000010000 */
[----:B------:R1:W3:Y:S02]  /*97e0*/  MUFU.EX2 R195, R6 ;  /* 0x0000000600c37308 */ /* 0x0002e40000000800 */
[----:B-1----:R-:W-:Y:S01]  /*97f0*/  FFMA.FTZ R6, R78, UR6, -R2 ;  /* 0x000000064e067c23 */ /* 0x002fe20008010802 */
[----:B---3--:R-:W-:-:S05]  /*9800*/  F2FP.F16.F32.PACK_AB R12, R195, R196 ;  /* 0x000000c4c30c723e */ /* 0x008fca00000000ff */
[----:B------:R1:W-:Y:S02]  /*9810*/  MUFU.EX2 R10, R6 ;  /* 0x00000006000a7308 */ /* 0x0003e40000000800 */
[----:B-1----:R-:W-:Y:S01]  /*9820*/  FFMA.FTZ R6, R81, UR6, -R2 ;  /* 0x0000000651067c23 */ /* 0x002fe20008010802 */
[----:B------:R-:W-:-:S05]  /*9830*/  IMAD.MOV.U32 R81, RZ, RZ, R191 ;  /* 0x000000ffff517224 */ /* 0x000fca00078e00bf */
[----:B------:R1:W3:Y:S02]  /*9840*/  MUFU.EX2 R197, R6 ;  /* 0x0000000600c57308 */ /* 0x0002e40000000800 */
[----:B-1----:R-:W-:Y:S01]  /*9850*/  FFMA.FTZ R6, R82, UR6, -R0 ;  /* 0x0000000652067c23 */ /* 0x002fe20008010800 */
[----:B------:R-:W-:Y:S01]  /*9860*/  IMAD.MOV.U32 R82, RZ, RZ, R190 ;  /* 0x000000ffff527224 */ /* 0x000fe200078e00be */
[----:B---3--:R-:W-:-:S04]  /*9870*/  F2FP.F16.F32.PACK_AB R14, R197, R10 ;  /* 0x0000000ac50e723e */ /* 0x008fc800000000ff */
[----:B------:R1:W-:Y:S03]  /*9880*/  MUFU.EX2 R190, R6 ;  /* 0x0000000600be7308 */ /* 0x0003e60000000800 */
[----:B--2---:R-:W-:Y:S01]  /*9890*/  HMMA.16816.F32 R56, R12, R32, R68 ;  /* 0x000000200c38723c */ /* 0x004fe20000001844 */
[----:B------:R-:W-:Y:S02]  /*98a0*/  IMAD.MOV.U32 R71, RZ, RZ, R185 ;  /* 0x000000ffff477224 */ /* 0x000fe400078e00b9 */
[----:B------:R-:W-:-:S05]  /*98b0*/  IMAD.MOV.U32 R70, RZ, RZ, R183 ;  /* 0x000000ffff467224 */ /* 0x000fca00078e00b7 */
[----:B------:R-:W-:Y:S01]  /*98c0*/  HMMA.16816.F32 R72, R12, R34, R72 ;  /* 0x000000220c48723c */ /* 0x000fe20000001848 */
[----:B------:R-:W2:Y:S01]  /*98d0*/  LDSM.16.MT88.4 R32, [R11+0xb800] ;  /* 0x00b800000b20783b */ /* 0x000ea20000004200 */
[----:B-1----:R-:W-:Y:S01]  /*98e0*/  FFMA.FTZ R6, R83, UR6, -R0 ;  /* 0x0000000653067c23 */ /* 0x002fe20008010800 */
[----:B------:R-:W-:-:S03]  /*98f0*/  IMAD.MOV.U32 R83, RZ, RZ, R189 ;  /* 0x000000ffff537224 */ /* 0x000fc600078e00bd */
[----:B------:R1:W3:Y:S02]  /*9900*/  MUFU.EX2 R192, R6 ;  /* 0x0000000600c07308 */ /* 0x0002e40000000800 */
[C---:B------:R-:W-:Y:S08]  /*9910*/  HMMA.16816.F32 R44, R12.reuse, R28, R44 ;  /* 0x0000001c0c2c723c */ /* 0x040ff0000000182c */
[----:B------:R-:W-:Y:S01]  /*9920*/  HMMA.16816.F32 R40, R12, R30, R40 ;  /* 0x0000001e0c28723c */ /* 0x000fe20000001828 */
[----:B------:R-:W5:Y:S01]  /*9930*/  LDSM.16.MT88.4 R28, [R38+0xb800] ;  /* 0x00b80000261c783b */ /* 0x000f620000004200 */
[----:B-1----:R-:W-:-:S06]  /*9940*/  FFMA.FTZ R6, R84, UR6, -R0 ;  /* 0x0000000654067c23 */ /* 0x002fcc0008010800 */
[C---:B----4-:R-:W-:Y:S01]  /*9950*/  HMMA.16816.F32 R52, R12.reuse, R16, R48 ;  /* 0x000000100c34723c */ /* 0x050fe20000001830 */
[----:B------:R1:W-:Y:S07]  /*9960*/  MUFU.EX2 R189, R6 ;  /* 0x0000000600bd7308 */ /* 0x0003ee0000000800 */
[C---:B------:R-:W-:Y:S01]  /*9970*/  HMMA.16816.F32 R24, R12.reuse, R18, R24 ;  /* 0x000000120c18723c */ /* 0x040fe20000001818 */
[----:B------:R-:W4:Y:S07]  /*9980*/  LDSM.16.MT88.4 R16, [R39+0xb800] ;  /* 0x00b800002710783b */ /* 0x000f2e0000004200 */
[----:B------:R-:W-:Y:S01]  /*9990*/  HMMA.16816.F32 R60, R12, R20, R60 ;  /* 0x000000140c3c723c */ /* 0x000fe2000000183c */
[----:B-1----:R-:W-:-:S04]  /*99a0*/  FFMA.FTZ R6, R85, UR6, -R0 ;  /* 0x0000000655067c23 */ /* 0x002fc80008010800 */
[----:B------:R1:W2:Y:S03]  /*99b0*/  MUFU.EX2 R191, R6 ;  /* 0x0000000600bf7308 */ /* 0x0002a60000000800 */
[----:B------:R-:W-:Y:S01]  /*99c0*/  HMMA.16816.F32 R76, R12, R22, R64 ;  /* 0x000000160c4c723c */ /* 0x000fe20000001840 */
[----:B------:R-:W4:Y:S01]  /*99d0*/  LDSM.16.MT88.4 R20, [R37+0xb800] ;  /* 0x00b800002514783b */ /* 0x000f220000004200 */
[----:B---3--:R-:W-:Y:S01]  /*99e0*/  F2FP.F16.F32.PACK_AB R13, R192, R190 ;  /* 0x000000bec00d723e */ /* 0x008fe200000000ff */
[----:B-1----:R-:W-:Y:S01]  /*99f0*/  FFMA.FTZ R6, R86, UR6, -R2 ;  /* 0x0000000656067c23 */ /* 0x002fe20008010802 */
[----:B--2---:R-:W-:-:S03]  /*9a00*/  F2FP.F16.F32.PACK_AB R15, R191, R189 ;  /* 0x000000bdbf0f723e */ /* 0x004fc600000000ff */
[----:B------:R1:W-:Y:S02]  /*9a10*/  MUFU.EX2 R185, R6 ;  /* 0x0000000600b97308 */ /* 0x0003e40000000800 */
[----:B-1----:R-:W-:-:S06]  /*9a20*/  FFMA.FTZ R6, R89, UR6, -R2 ;  /* 0x0000000659067c23 */ /* 0x002fcc0008010802 */
[----:B------:R1:W2:Y:S02]  /*9a30*/  MUFU.EX2 R183, R6 ;  /* 0x0000000600b77308 */ /* 0x0002a40000000800 */
[----:B-1----:R-:W-:Y:S01]  /*9a40*/  FFMA.FTZ R6, R87, UR6, -R2 ;  /* 0x0000000657067c23 */ /* 0x002fe20008010802 */
[----:B--2---:R-:W-:-:S05]  /*9a50*/  F2FP.F16.F32.PACK_AB R12, R183, R185 ;  /* 0x000000b9b70c723e */ /* 0x004fca00000000ff */
[----:B------:R1:W-:Y:S02]  /*9a60*/  MUFU.EX2 R182, R6 ;  /* 0x0000000600b67308 */ /* 0x0003e40000000800 */
[----:B-1----:R-:W-:-:S06]  /*9a70*/  FFMA.FTZ R6, R90, UR6, -R2 ;  /* 0x000000065a067c23 */ /* 0x002fcc0008010802 */
[----:B------:R1:W2:Y:S02]  /*9a80*/  MUFU.EX2 R181, R6 ;  /* 0x0000000600b57308 */ /* 0x0002a40000000800 */
[----:B-1----:R-:W-:Y:S01]  /*9a90*/  FFMA.FTZ R6, R91, UR6, -R0 ;  /* 0x000000065b067c23 */ /* 0x002fe20008010800 */
[----:B--2---:R-:W-:-:S05]  /*9aa0*/  F2FP.F16.F32.PACK_AB R14, R181, R182 ;  /* 0x000000b6b50e723e */ /* 0x004fca00000000ff */
[----:B------:R1:W-:Y:S02]  /*9ab0*/  MUFU.EX2 R178, R6 ;  /* 0x0000000600b27308 */ /* 0x0003e40000000800 */
[C---:B------:R-:W-:Y:S08]  /*9ac0*/  HMMA.16816.F32 R56, R12.reuse, R32, R56 ;  /* 0x000000200c38723c */ /* 0x040ff00000001838 */
[----:B------:R-:W-:Y:S01]  /*9ad0*/  HMMA.16816.F32 R72, R12, R34, R72 ;  /* 0x000000220c48723c */ /* 0x000fe20000001848 */
[----:B------:R-:W2:Y:S01]  /*9ae0*/  LDSM.16.MT88.4 R32, [R11+0xc000] ;  /* 0x00c000000b20783b */ /* 0x000ea20000004200 */
[----:B-1----:R-:W-:-:S06]  /*9af0*/  FFMA.FTZ R6, R92, UR6, -R0 ;  /* 0x000000065c067c23 */ /* 0x002fcc0008010800 */
[C---:B-----5:R-:W-:Y:S01]  /*9b00*/  HMMA.16816.F32 R44, R12.reuse, R28, R44 ;  /* 0x0000001c0c2c723c */ /* 0x060fe2000000182c */
[----:B------:R1:W3:Y:S07]  /*9b10*/  MUFU.EX2 R179, R6 ;  /* 0x0000000600b37308 */ /* 0x0002ee0000000800 */
        /* <DEDUP_REMOVED lines=11> */
[----:B---3--:R-:W-:Y:S01]  /*9bd0*/  F2FP.F16.F32.PACK_AB R13, R179, R178 ;  /* 0x000000b2b30d723e */ /* 0x008fe200000000ff */
[----:B------:R3:W2:Y:S02]  /*9be0*/  MUFU.EX2 R175, R6 ;  /* 0x0000000600af7308 */ /* 0x0006a40000000800 */
[----:B---3--:R-:W-:Y:S01]  /*9bf0*/  FFMA.FTZ R6, R95, UR6, -R2 ;  /* 0x000000065f067c23 */ /* 0x008fe20008010802 */
[----:B--2---:R-:W-:-:S05]  /*9c00*/  F2FP.F16.F32.PACK_AB R15, R175, R177 ;  /* 0x000000b1af0f723e */ /* 0x004fca00000000ff */
        /* <DEDUP_REMOVED lines=215> */
[----:B------:R-:W3:Y:S06]  /*a980*/  LDSM.16.MT88.4 R60, [R37+0xf800] ;  /* 0x00f80000253c783b */ /* 0x000eec0000004200 */
        /* <DEDUP_REMOVED lines=33> */
[----:B------:R-:W-:Y:S01]  /*aba0*/  HMMA.16816.F32 R48, R12, R60, R64 ;  /* 0x0000003c0c30723c */ /* 0x000fe20000001840 */
[----:B--2---:R-:W-:-:S04]  /*abb0*/  FFMA.FTZ R6, R224, UR6, -R0 ;  /* 0x00000006e0067c23 */ /* 0x004fc80008010800 */
[----:B------:R2:W-:Y:S03]  /*abc0*/  MUFU.EX2 R100, R6 ;  /* 0x0000000600647308 */ /* 0x0005e60000000800 */
[C---:B------:R-:W-:Y:S08]  /*abd0*/  HMMA.16816.F32 R60, R12.reuse, R62, R76 ;  /* 0x0000003e0c3c723c */ /* 0x040ff0000000184c */
[----:B----4-:R-:W-:Y:S01]  /*abe0*/  HMMA.16816.F32 R52, R12, R16, R72 ;  /* 0x000000100c34723c */ /* 0x010fe20000001848 */
[----:B--2---:R-:W-:-:S07]  /*abf0*/  FFMA.FTZ R6, R225, UR6, -R0 ;  /* 0x00000006e1067c23 */ /* 0x004fce0008010800 */
[----:B------:R-:W-:Y:S01]  /*ac00*/  HMMA.16816.F32 R56, R12, R18, R56 ;  /* 0x000000120c38723c */ /* 0x000fe20000001838 */
[----:B-----5:R-:W-:Y:S01]  /*ac10*/  F2FP.F16.F32.PACK_AB R13, R102, R101 ;  /* 0x00000065660d723e */ /* 0x020fe200000000ff */
[----:B------:R-:W-:Y:S01]  /*ac20*/  LDSM.16.MT88.4 R16, [R11+0x10800] ;  /* 0x010800000b10783b */ /* 0x000fe20000004200 */
        /* <DEDUP_REMOVED lines=14> */
[C---:B-1----:R-:W-:Y:S08]  /*ad10*/  HMMA.16816.F32 R68, R12.reuse, R20, R68 ;  /* 0x000000140c44723c */ /* 0x042ff00000001844 */
[----:B------:R-:W-:Y:S01]  /*ad20*/  HMMA.16816.F32 R64, R12, R22, R24 ;  /* 0x000000160c40723c */ /* 0x000fe20000001818 */
[----:B------:R-:W1:Y:S01]  /*ad30*/  LDSM.16.MT88.4 R20, [R39+0x10000] ;  /* 0x010000002714783b */ /* 0x000e620000004200 */
[----:B--2---:R-:W-:-:S03]  /*ad40*/  FFMA.FTZ R6, R227, UR6, -R0 ;  /* 0x00000006e3067c23 */ /* 0x004fc60008010800 */
[----:B------:R-:W2:Y:S03]  /*ad50*/  LDSM.16.MT88.4 R24, [R38+0x10800] ;  /* 0x010800002618783b */ /* 0x000ea60000004200 */
[C---:B---3--:R-:W-:Y:S01]  /*ad60*/  HMMA.16816.F32 R72, R12.reuse, R28, R32 ;  /* 0x0000001c0c48723c */ /* 0x048fe20000001820 */
[----:B------:R3:W4:Y:S07]  /*ad70*/  MUFU.EX2 R94, R6 ;  /* 0x00000006005e7308 */ /* 0x00072e0000000800 */
[C---:B------:R-:W-:Y:S08]  /*ad80*/  HMMA.16816.F32 R32, R12.reuse, R30, R40 ;  /* 0x0000001e0c20723c */ /* 0x040ff00000001828 */
[----:B------:R-:W-:Y:S01]  /*ad90*/  HMMA.16816.F32 R76, R12, R44, R48 ;  /* 0x0000002c0c4c723c */ /* 0x000fe20000001830 */
[----:B---3--:R-:W-:-:S04]  /*ada0*/  FFMA.FTZ R6, R231, UR6, -R0 ;  /* 0x00000006e7067c23 */ /* 0x008fc80008010800 */
[----:B------:R3:W-:Y:S03]  /*adb0*/  MUFU.EX2 R92, R6 ;  /* 0x00000006005c7308 */ /* 0x0007e60000000800 */
[C---:B------:R-:W-:Y:S08]  /*adc0*/  HMMA.16816.F32 R60, R12.reuse, R46, R60 ;  /* 0x0000002e0c3c723c */ /* 0x040ff0000000183c */
[----:B-1----:R-:W-:Y:S01]  /*add0*/  HMMA.16816.F32 R84, R12, R20, R52 ;  /* 0x000000140c54723c */ /* 0x002fe20000001834 */
[----:B---3--:R-:W-:-:S07]  /*ade0*/  FFMA.FTZ R6, R234, UR6, -R0 ;  /* 0x00000006ea067c23 */ /* 0x008fce0008010800 */
[----:B------:R-:W-:Y:S01]  /*adf0*/  HMMA.16816.F32 R28, R12, R22, R56 ;  /* 0x000000160c1c723c */ /* 0x000fe20000001838 */
[----:B------:R-:W1:Y:S01]  /*ae00*/  LDSM.16.MT88.4 R20, [R37+0x10800] ;  /* 0x010800002514783b */ /* 0x000e620000004200 */
[----:B------:R3:W5:Y:S01]  /*ae10*/  MUFU.EX2 R91, R6 ;  /* 0x00000006005b7308 */ /* 0x0007620000000800 */
[----:B----4-:R-:W-:Y:S01]  /*ae20*/  F2FP.F16.F32.PACK_AB R13, R94, R93 ;  /* 0x0000005d5e0d723e */ /* 0x010fe200000000ff */
[----:B---3--:R-:W-:Y:S01]  /*ae30*/  FADD.FTZ R6, R213, R9 ;  /* 0x00000009d5067221 */ /* 0x008fe20000010000 */
[----:B------:R-:W-:Y:S01]  /*ae40*/  FFMA.FTZ R9, R240, UR6, -R2 ;  /* 0x00000006f0097c23 */ /* 0x000fe20008010802 */
[----:B-----5:R-:W-:Y:S02]  /*ae50*/  F2FP.F16.F32.PACK_AB R15, R91, R92 ;  /* 0x0000005c5b0f723e */ /* 0x020fe400000000ff */
[----:B------:R-:W-:Y:S02]  /*ae60*/  FADD.FTZ R6, R216, R6 ;  /* 0x00000006d8067221 */ /* 0x000fe40000010000 */
[----:B------:R3:W-:Y:S02]  /*ae70*/  MUFU.EX2 R90, R9 ;  /* 0x00000009005a7308 */ /* 0x0007e40000000800 */
[----:B------:R-:W-:-:S04]  /*ae80*/  FADD.FTZ R6, R215, R6 ;  /* 0x00000006d7067221 */ /* 0x000fc80000010000 */
[----:B------:R-:W-:-:S04]  /*ae90*/  FADD.FTZ R6, R221, R6 ;  /* 0x00000006dd067221 */ /* 0x000fc80000010000 */
[----:B------:R-:W-:-:S04]  /*aea0*/  FADD.FTZ R6, R214, R6 ;  /* 0x00000006d6067221 */ /* 0x000fc80000010000 */
[----:B------:R-:W-:Y:S01]  /*aeb0*/  FADD.FTZ R6, R220, R6 ;  /* 0x00000006dc067221 */ /* 0x000fe20000010000 */
[----:B---3--:R-:W-:-:S03]  /*aec0*/  FFMA.FTZ R9, R241, UR6, -R2 ;  /* 0x00000006f1097c23 */ /* 0x008fc60008010802 */
[----:B------:R-:W-:Y:S01]  /*aed0*/  FADD.FTZ R6, R219, R6 ;  /* 0x00000006db067221 */ /* 0x000fe20000010000 */
[----:B------:R3:W4:Y:S03]  /*aee0*/  MUFU.EX2 R89, R9 ;  /* 0x0000000900597308 */ /* 0x0007260000000800 */
[----:B------:R-:W-:Y:S01]  /*aef0*/  FADD.FTZ R6, R202, R6 ;  /* 0x00000006ca067221 */ /* 0x000fe20000010000 */
[----:B---3--:R-:W-:Y:S01]  /*af00*/  FFMA.FTZ R9, R235, UR6, -R2 ;  /* 0x00000006eb097c23 */ /* 0x008fe20008010802 */
[----:B----4-:R-:W-:-:S03]  /*af10*/  F2FP.F16.F32.PACK_AB R12, R89, R90 ;  /* 0x0000005a590c723e */ /* 0x010fc600000000ff */
[----:B------:R3:W-:Y:S02]  /*af20*/  MUFU.EX2 R83, R9 ;  /* 0x0000000900537308 */ /* 0x0007e40000000800 */
[----:B---3--:R-:W-:-:S06]  /*af30*/  FFMA.FTZ R9, R236, UR6, -R2 ;  /* 0x00000006ec097c23 */ /* 0x008fcc0008010802 */
[----:B------:R3:W4:Y:S02]  /*af40*/  MUFU.EX2 R82, R9 ;  /* 0x0000000900527308 */ /* 0x0007240000000800 */
[----:B---3--:R-:W-:Y:S01]  /*af50*/  FADD.FTZ R9, R207, R6 ;  /* 0x00000006cf097221 */ /* 0x008fe20000010000 */
[----:B------:R-:W-:Y:S01]  /*af60*/  FADD.FTZ R6, R195, R7 ;  /* 0x00000007c3067221 */ /* 0x000fe20000010000 */
[----:B------:R-:W-:Y:S01]  /*af70*/  FFMA.FTZ R7, R242, UR6, -R0 ;  /* 0x00000006f2077c23 */ /* 0x000fe20008010800 */
[----:B----4-:R-:W-:Y:S01]  /*af80*/  F2FP.F16.F32.PACK_AB R14, R82, R83 ;  /* 0x00000053520e723e */ /* 0x010fe200000000ff */
[----:B------:R-:W-:Y:S01]  /*af90*/  FADD.FTZ R9, R201, R9 ;  /* 0x00000009c9097221 */ /* 0x000fe20000010000 */
[----:B------:R-:W-:Y:S01]  /*afa0*/  FADD.FTZ R10, R10, R6 ;  /* 0x000000060a0a7221 */ /* 0x000fe20000010000 */
[----:B------:R3:W-:Y:S02]  /*afb0*/  MUFU.EX2 R81, R7 ;  /* 0x0000000700517308 */ /* 0x0007e40000000800 */
[----:B------:R-:W-:Y:S01]  /*afc0*/  FADD.FTZ R6, R209, R9 ;  /* 0x00000009d1067221 */ /* 0x000fe20000010000 */
[----:B------:R-:W-:Y:S01]  /*afd0*/  FFMA.FTZ R9, R243, UR6, -R0 ;  /* 0x00000006f3097c23 */ /* 0x000fe20008010800 */
[----:B------:R-:W-:Y:S02]  /*afe0*/  HMMA.16816.F32 R48, R12, R16, R68 ;  /* 0x000000100c30723c */ /* 0x000fe40000001844 */
[----:B------:R-:W-:-:S02]  /*aff0*/  FADD.FTZ R6, R190, R6 ;  /* 0x00000006be067221 */ /* 0x000fc40000010000 */
[----:B------:R4:W5:Y:S02]  /*b000*/  MUFU.EX2 R70, R9 ;  /* 0x0000000900467308 */ /* 0x0009640000000800 */
[----:B------:R-:W-:Y:S02]  /*b010*/  FADD.FTZ R6, R192, R6 ;  /* 0x00000006c0067221 */ /* 0x000fe40000010000 */
[----:B------:R-:W-:Y:S01]  /*b020*/  HMMA.16816.F32 R40, R12, R18, R64 ;  /* 0x000000120c28723c */ /* 0x000fe20000001840 */
[----:B------:R-:W5:Y:S01]  /*b030*/  LDSM.16.MT88.4 R16, [R39+0x10800] ;  /* 0x010800002710783b */ /* 0x000f620000004200 */
[----:B------:R-:W-:Y:S01]  /*b040*/  FADD.FTZ R6, R189, R6 ;  /* 0x00000006bd067221 */ /* 0x000fe20000010000 */
[----:B---3--:R-:W-:-:S03]  /*b050*/  FADD.FTZ R7, R197, R10 ;  /* 0x0000000ac5077221 */ /* 0x008fc60000010000 */
[----:B------:R-:W-:Y:S02]  /*b060*/  FADD.FTZ R6, R191, R6 ;  /* 0x00000006bf067221 */ /* 0x000fe40000010000 */
[----:B--2---:R-:W-:Y:S01]  /*b070*/  HMMA.16816.F32 R44, R12, R26, R32 ;  /* 0x0000001a0c2c723c */ /* 0x004fe20000001820 */
[----:B------:R-:W-:Y:S01]  /*b080*/  FADD.FTZ R7, R185, R7 ;  /* 0x00000007b9077221 */ /* 0x000fe20000010000 */
[----:B------:R-:W-:-:S03]  /*b090*/  FADD.FTZ R6, R178, R6 ;  /* 0x00000006b2067221 */ /* 0x000fc60000010000 */
[----:B------:R-:W-:Y:S01]  /*b0a0*/  FADD.FTZ R7, R183, R7 ;  /* 0x00000007b7077221 */ /* 0x000fe20000010000 */
[----:B------:R-:W-:Y:S01]  /*b0b0*/  FADD.FTZ R6, R179, R6 ;  /* 0x00000006b3067221 */ /* 0x000fe20000010000 */
[----:B----4-:R-:W-:Y:S01]  /*b0c0*/  FFMA.FTZ R9, R245, UR6, -R0 ;  /* 0x00000006f5097c23 */ /* 0x010fe20008010800 */
[C---:B-1----:R-:W-:Y:S01]  /*b0d0*/  HMMA.16816.F32 R32, R12.reuse, R20, R76 ;  /* 0x000000140c20723c */ /* 0x042fe2000000184c */
[----:B------:R-:W-:Y:S01]  /*b0e0*/  FADD.FTZ R7, R182, R7 ;  /* 0x00000007b6077221 */ /* 0x000fe20000010000 */
[----:B------:R-:W-:Y:S01]  /*b0f0*/  FADD.FTZ R6, R177, R6 ;  /* 0x00000006b1067221 */ /* 0x000fe20000010000 */
[----:B------:R1:W-:Y:S02]  /*b100*/  MUFU.EX2 R69, R9 ;  /* 0x0000000900457308 */ /* 0x0003e40000000800 */
[----:B------:R-:W-:Y:S01]  /*b110*/  FADD.FTZ R7, R181, R7 ;  /* 0x00000007b5077221 */ /* 0x000fe20000010000 */
[----:B------:R-:W-:Y:S02]  /*b120*/  FADD.FTZ R6, R175, R6 ;  /* 0x00000006af067221 */ /* 0x000fe40000010000 */
[----:B------:R-:W-:Y:S01]  /*b130*/  HMMA.16816.F32 R56, R12, R22, R60 ;  /* 0x000000160c38723c */ /* 0x000fe2000000183c */
[----:B------:R-:W-:Y:S01]  /*b140*/  FADD.FTZ R7, R172, R7 ;  /* 0x00000007ac077221 */ /* 0x000fe20000010000 */
[----:B------:R-:W-:Y:S01]  /*b150*/  FADD.FTZ R6, R165, R6 ;  /* 0x00000006a5067221 */ /* 0x000fe20000010000 */
[----:B------:R-:W2:Y:S02]  /*b160*/  LDSM.16.MT88.4 R20, [R38+0x11000] ;  /* 0x011000002614783b */ /* 0x000ea40000004200 */
[----:B------:R-:W-:Y:S01]  /*b170*/  FADD.FTZ R7, R171, R7 ;  /* 0x00000007ab077221 */ /* 0x000fe20000010000 */
[----:B------:R-:W-:-:S02]  /*b180*/  FADD.FTZ R6, R166, R6 ;  /* 0x00000006a6067221 */ /* 0x000fc40000010000 */
[C---:B------:R-:W-:Y:S01]  /*b190*/  HMMA.16816.F32 R52, R12.reuse, R24, R72 ;  /* 0x000000180c34723c */ /* 0x040fe20000001848 */
[----:B------:R-:W-:Y:S01]  /*b1a0*/  FADD.FTZ R7, R170, R7 ;  /* 0x00000007aa077221 */ /* 0x000fe20000010000 */
[----:B------:R-:W-:Y:S01]  /*b1b0*/  FADD.FTZ R6, R164, R6 ;  /* 0x00000006a4067221 */ /* 0x000fe20000010000 */
[----:B------:R-:W3:Y:S01]  /*b1c0*/  LDSM.16.MT88.4 R24, [R11+0x11000] ;  /* 0x011000000b18783b */ /* 0x000ee20000004200 */
[----:B-1----:R-:W-:Y:S01]  /*b1d0*/  FFMA.FTZ R9, R247, UR6, -R0 ;  /* 0x00000006f7097c23 */ /* 0x002fe20008010800 */
[----:B------:R-:W-:Y:S01]  /*b1e0*/  FADD.FTZ R7, R168, R7 ;  /* 0x00000007a8077221 */ /* 0x000fe20000010000 */
[----:B------:R-:W-:Y:S02]  /*b1f0*/  FADD.FTZ R6, R162, R6 ;  /* 0x00000006a2067221 */ /* 0x000fe40000010000 */
[----:B------:R1:W4:Y:S01]  /*b200*/  MUFU.EX2 R68, R9 ;  /* 0x0000000900447308 */ /* 0x0003220000000800 */
[----:B------:R-:W-:Y:S01]  /*b210*/  FADD.FTZ R7, R159, R7 ;  /* 0x000000079f077221 */ /* 0x000fe20000010000 */
[----:B------:R-:W-:Y:S01]  /*b220*/  FADD.FTZ R6, R152, R6 ;  /* 0x0000000698067221 */ /* 0x000fe20000010000 */
[----:B-----5:R-:W-:Y:S02]  /*b230*/  HMMA.16816.F32 R60, R12, R18, R28 ;  /* 0x000000120c3c723c */ /* 0x020fe4000000181c */
[----:B------:R-:W-:Y:S01]  /*b240*/  FADD.FTZ R7, R157, R7 ;  /* 0x000000079d077221 */ /* 0x000fe20000010000 */
[----:B------:R-:W-:-:S03]  /*b250*/  FADD.FTZ R6, R151, R6 ;  /* 0x0000000697067221 */ /* 0x000fc60000010000 */
[----:B------:R-:W-:Y:S01]  /*b260*/  FADD.FTZ R7, R156, R7 ;  /* 0x000000079c077221 */ /* 0x000fe20000010000 */
[----:B------:R-:W-:Y:S01]  /*b270*/  FADD.FTZ R6, R150, R6 ;  /* 0x0000000696067221 */ /* 0x000fe20000010000 */
[----:B------:R-:W-:Y:S01]  /*b280*/  HMMA.16816.F32 R84, R12, R16, R84 ;  /* 0x000000100c54723c */ /* 0x000fe20000001854 */
[----:B------:R-:W-:Y:S01]  /*b290*/  F2FP.F16.F32.PACK_AB R13, R70, R81 ;  /* 0x00000051460d723e */ /* 0x000fe200000000ff */
[----:B------:R-:W-:Y:S01]  /*b2a0*/  FADD.FTZ R7, R155, R7 ;  /* 0x000000079b077221 */ /* 0x000fe20000010000 */
[----:B------:R-:W-:Y:S01]  /*b2b0*/  FADD.FTZ R6, R154, R6 ;  /* 0x000000069a067221 */ /* 0x000fe20000010000 */
[----:B------:R-:W5:Y:S01]  /*b2c0*/  LDSM.16.MT88.4 R16, [R37+0x11000] ;  /* 0x011000002510783b */ /* 0x000f620000004200 */
[----:B-1----:R-:W-:Y:S01]  /*b2d0*/  FFMA.FTZ R9, R244, UR6, -R2 ;  /* 0x00000006f4097c23 */ /* 0x002fe20008010802 */
[----:B------:R-:W-:Y:S01]  /*b2e0*/  FADD.FTZ R7, R147, R7 ;  /* 0x0000000793077221 */ /* 0x000fe20000010000 */
[----:B------:R-:W-:Y:S01]  /*b2f0*/  FADD.FTZ R6, R142, R6 ;  /* 0x000000068e067221 */ /* 0x000fe20000010000 */
[----:B----4-:R-:W-:Y:S01]  /*b300*/  F2FP.F16.F32.PACK_AB R15, R68, R69 ;  /* 0x00000045440f723e */ /* 0x010fe200000000ff */
[----:B------:R1:W-:Y:S01]  /*b310*/  MUFU.EX2 R67, R9 ;  /* 0x0000000900437308 */ /* 0x0003e20000000800 */
[----:B------:R-:W-:Y:S01]  /*b320*/  FADD.FTZ R7, R145, R7 ;  /* 0x0000000791077221 */ /* 0x000fe20000010000 */
[----:B------:R-:W-:-:S03]  /*b330*/  FADD.FTZ R6, R143, R6 ;  /* 0x000000068f067221 */ /* 0x000fc60000010000 */
[----:B------:R-:W-:Y:S01]  /*b340*/  FADD.FTZ R7, R144, R7 ;  /* 0x0000000790077221 */ /* 0x000fe20000010000 */
[----:B------:R-:W-:-:S03]  /*b350*/  FADD.FTZ R6, R141, R6 ;  /* 0x000000068d067221 */ /* 0x000fc60000010000 */
[----:B------:R-:W-:Y:S01]  /*b360*/  FADD.FTZ R7, R146, R7 ;  /* 0x0000000792077221 */ /* 0x000fe20000010000 */
[----:B------:R-:W-:Y:S02]  /*b370*/  FADD.FTZ R6, R140, R6 ;  /* 0x000000068c067221 */ /* 0x000fe40000010000 */
[----:B------:R-:W-:Y:S01]  /*b380*/  LDSM.16.MT88.4 R140, [R11+0x11800] ;  /* 0x011800000b8c783b */ /* 0x000fe20000004200 */
[----:B------:R-:W-:Y:S01]  /*b390*/  FADD.FTZ R7, R139, R7 ;  /* 0x000000078b077221 */ /* 0x000fe20000010000 */
[----:B------:R-:W-:Y:S01]  /*b3a0*/  FADD.FTZ R6, R132, R6 ;  /* 0x0000000684067221 */ /* 0x000fe20000010000 */
[----:B-1----:R-:W-:Y:S02]  /*b3b0*/  FFMA.FTZ R9, R246, UR6, -R2 ;  /* 0x00000006f6097c23 */ /* 0x002fe40008010802 */
[----:B------:R-:W-:Y:S02]  /*b3c0*/  FADD.FTZ R7, R138, R7 ;  /* 0x000000078a077221 */ /* 0x000fe40000010000 */
[----:B------:R1:W4:Y:S02]  /*b3d0*/  MUFU.EX2 R66, R9 ;  /* 0x0000000900427308 */ /* 0x0003240000000800 */
[----:B------:R-:W-:-:S04]  /*b3e0*/  FADD.FTZ R7, R137, R7 ;  /* 0x0000000789077221 */ /* 0x000fc80000010000 */
[----:B------:R-:W-:-:S04]  /*b3f0*/  FADD.FTZ R7, R136, R7 ;  /* 0x0000000788077221 */ /* 0x000fc80000010000 */
[----:B------:R-:W-:Y:S01]  /*b400*/  FADD.FTZ R7, R131, R7 ;  /* 0x0000000783077221 */ /* 0x000fe20000010000 */
[----:B-1----:R-:W-:Y:S01]  /*b410*/  FFMA.FTZ R9, R248, UR6, -R2 ;  /* 0x00000006f8097c23 */ /* 0x002fe20008010802 */
[----:B----4-:R-:W-:-:S03]  /*b420*/  F2FP.F16.F32.PACK_AB R12, R66, R67 ;  /* 0x00000043420c723e */ /* 0x010fc600000000ff */
[----:B------:R1:W-:Y:S02]  /*b430*/  MUFU.EX2 R65, R9 ;  /* 0x0000000900417308 */ /* 0x0003e40000000800 */
[----:B-1----:R-:W-:-:S06]  /*b440*/  FFMA.FTZ R9, R249, UR6, -R2 ;  /* 0x00000006f9097c23 */ /* 0x002fcc0008010802 */
[----:B------:R1:W4:Y:S02]  /*b450*/  MUFU.EX2 R64, R9 ;  /* 0x0000000900407308 */ /* 0x0003240000000800 */
[----:B-1----:R-:W-:Y:S01]  /*b460*/  FFMA.FTZ R9, R250, UR6, -R0 ;  /* 0x00000006fa097c23 */ /* 0x002fe20008010800 */
[----:B----4-:R-:W-:-:S05]  /*b470*/  F2FP.F16.F32.PACK_AB R14, R64, R65 ;  /* 0x00000041400e723e */ /* 0x010fca00000000ff */
[----:B------:R1:W-:Y:S02]  /*b480*/  MUFU.EX2 R30, R9 ;  /* 0x00000009001e7308 */ /* 0x0003e40000000800 */
[C---:B--2---:R-:W-:Y:S08]  /*b490*/  HMMA.16816.F32 R52, R12.reuse, R20, R52 ;  /* 0x000000140c34723c */ /* 0x044ff00000001834 */
[----:B---3--:R-:W-:Y:S01]  /*b4a0*/  HMMA.16816.F32 R48, R12, R24, R48 ;  /* 0x000000180c30723c */ /* 0x008fe20000001830 */
[----:B-1----:R-:W-:-:S07]  /*b4b0*/  FFMA.FTZ R9, R251, UR6, -R0 ;  /* 0x00000006fb097c23 */ /* 0x002fce0008010800 */
[C---:B------:R-:W-:Y:S01]  /*b4c0*/  HMMA.16816.F32 R40, R12.reuse, R26, R40 ;  /* 0x0000001a0c28723c */ /* 0x040fe20000001828 */
[----:B------:R1:W2:Y:S01]  /*b4d0*/  MUFU.EX2 R29, R9 ;  /* 0x00000009001d7308 */ /* 0x0002a20000000800 */
[----:B------:R-:W3:Y:S06]  /*b4e0*/  LDSM.16.MT88.4 R24, [R39+0x11000] ;  /* 0x011000002718783b */ /* 0x000eec0000004200 */
[C---:B-----5:R-:W-:Y:S08]  /*b4f0*/  HMMA.16816.F32 R32, R12.reuse, R16, R32 ;  /* 0x000000100c20723c */ /* 0x060ff00000001820 */
[----:B------:R-:W-:Y:S01]  /*b500*/  HMMA.16816.F32 R44, R12, R22, R44 ;  /* 0x000000160c2c723c */ /* 0x000fe2000000182c */
[----:B-1----:R-:W-:Y:S01]  /*b510*/  FFMA.FTZ R9, R160, UR6, -R0 ;  /* 0x00000006a0097c23 */ /* 0x002fe20008010800 */
[----:B--2---:R-:W-:-:S03]  /*b520*/  F2FP.F16.F32.PACK_AB R165, R29, R30 ;  /* 0x0000001e1da5723e */ /* 0x004fc600000000ff */
        /* <DEDUP_REMOVED lines=9> */
[----:B---3--:R-:W-:Y:S01]  /*b5c0*/  HMMA.16816.F32 R160, R12, R24, R84 ;  /* 0x000000180ca0723c */ /* 0x008fe20000001854 */
        /* <DEDUP_REMOVED lines=16> */
[----:B------:R-:W-:Y:S02]  /*b6d0*/  FADD.FTZ R0, R116, R0 ;  /* 0x0000000074007221 */ /* 0x000fe40000010000 */
[----:B------:R1:W3:Y:S02]  /*b6e0*/  MUFU.EX2 R10, R7 ;  /* 0x00000007000a7308 */ /* 0x0002e40000000800 */
[----:B------:R-:W-:-:S04]  /*b6f0*/  FADD.FTZ R0, R118, R0 ;  /* 0x0000000076007221 */ /* 0x000fc80000010000 */
[----:B------:R-:W-:-:S04]  /*b700*/  FADD.FTZ R0, R119, R0 ;  /* 0x0000000077007221 */ /* 0x000fc80000010000 */
[----:B------:R-:W-:-:S04]  /*b710*/  FADD.FTZ R0, R117, R0 ;  /* 0x0000000075007221 */ /* 0x000fc80000010000 */
[----:B------:R-:W-:Y:S01]  /*b720*/  FADD.FTZ R0, R107, R0 ;  /* 0x000000006b007221 */ /* 0x000fe20000010000 */
[----:B-1----:R-:W-:-:S03]  /*b730*/  FFMA.FTZ R7, R149, UR6, -R2 ;  /* 0x0000000695077c23 */ /* 0x002fc60008010802 */
[----:B------:R-:W-:Y:S01]  /*b740*/  FADD.FTZ R0, R111, R0 ;  /* 0x000000006f007221 */ /* 0x000fe20000010000 */
[----:B---3--:R-:W-:Y:S01]  /*b750*/  F2FP.F16.F32.PACK_AB R164, R10, R20 ;  /* 0x000000140aa4723e */ /* 0x008fe200000000ff */
[----:B------:R1:W-:Y:S02]  /*b760*/  MUFU.EX2 R9, R7 ;  /* 0x0000000700097308 */ /* 0x0003e40000000800 */
[----:B------:R-:W-:-:S04]  /*b770*/  FADD.FTZ R0, R110, R0 ;  /* 0x000000006e007221 */ /* 0x000fc80000010000 */
[----:B------:R-:W-:-:S04]  /*b780*/  FADD.FTZ R0, R109, R0 ;  /* 0x000000006d007221 */ /* 0x000fc80000010000 */
[----:B------:R-:W-:-:S04]  /*b790*/  FADD.FTZ R0, R101, R0 ;  /* 0x0000000065007221 */ /* 0x000fc80000010000 */
[----:B------:R-:W-:Y:S01]  /*b7a0*/  FADD.FTZ R0, R102, R0 ;  /* 0x0000000066007221 */ /* 0x000fe20000010000 */
[----:B-1----:R-:W-:Y:S01]  /*b7b0*/  FFMA.FTZ R7, R148, UR6, -R2 ;  /* 0x0000000694077c23 */ /* 0x002fe20008010802 */
[----:B------:R-:W-:Y:S02]  /*b7c0*/  FADD.FTZ R2, R114, R6 ;  /* 0x0000000672027221 */ /* 0x000fe40000010000 */
[----:B------:R-:W-:Y:S01]  /*b7d0*/  FADD.FTZ R0, R100, R0 ;  /* 0x0000000064007221 */ /* 0x000fe20000010000 */
[----:B------:R-:W1:Y:S01]  /*b7e0*/  LDSM.16.MT88.4 R148, [R38+0x11800] ;  /* 0x011800002694783b */ /* 0x000e620000004200 */
[----:B------:R-:W-:Y:S02]  /*b7f0*/  FADD.FTZ R2, R115, R2 ;  /* 0x0000000273027221 */ /* 0x000fe40000010000 */
[----:B------:R-:W-:Y:S01]  /*b800*/  FADD.FTZ R0, R99, R0 ;  /* 0x0000000063007221 */ /* 0x000fe20000010000 */
[----:B------:R-:W3:Y:S01]  /*b810*/  MUFU.EX2 R7, R7 ;  /* 0x0000000700077308 */ /* 0x000ee20000000800 */
[----:B------:R-:W-:-:S02]  /*b820*/  FADD.FTZ R2, R113, R2 ;  /* 0x0000000271027221 */ /* 0x000fc40000010000 */
[----:B------:R-:W-:Y:S02]  /*b830*/  FADD.FTZ R0, R93, R0 ;  /* 0x000000005d007221 */ /* 0x000fe40000010000 */
[----:B------:R-:W-:Y:S02]  /*b840*/  FADD.FTZ R2, R112, R2 ;  /* 0x0000000270027221 */ /* 0x000fe40000010000 */
[----:B------:R-:W-:Y:S02]  /*b850*/  FADD.FTZ R0, R94, R0 ;  /* 0x000000005e007221 */ /* 0x000fe40000010000 */
[----:B------:R-:W-:Y:S02]  /*b860*/  FADD.FTZ R2, R106, R2 ;  /* 0x000000026a027221 */ /* 0x000fe40000010000 */
[----:B------:R-:W-:Y:S02]  /*b870*/  FADD.FTZ R0, R92, R0 ;  /* 0x000000005c007221 */ /* 0x000fe40000010000 */
[----:B------:R-:W-:-:S02]  /*b880*/  FADD.FTZ R2, R105, R2 ;  /* 0x0000000269027221 */ /* 0x000fc40000010000 */
[----:B------:R-:W-:Y:S01]  /*b890*/  FADD.FTZ R0, R91, R0 ;  /* 0x000000005b007221 */ /* 0x000fe20000010000 */
[----:B---3--:R-:W-:Y:S01]  /*b8a0*/  F2FP.F16.F32.PACK_AB R166, R7, R9 ;  /* 0x0000000907a6723e */ /* 0x008fe200000000ff */
[----:B------:R-:W-:Y:S02]  /*b8b0*/  FADD.FTZ R2, R104, R2 ;  /* 0x0000000268027221 */ /* 0x000fe40000010000 */
[----:B------:R-:W-:Y:S02]  /*b8c0*/  FADD.FTZ R0, R81, R0 ;  /* 0x0000000051007221 */ /* 0x000fe40000010000 */
[----:B------:R-:W-:Y:S02]  /*b8d0*/  FADD.FTZ R2, R103, R2 ;  /* 0x0000000267027221 */ /* 0x000fe40000010000 */
[----:B------:R-:W-:Y:S01]  /*b8e0*/  FADD.FTZ R0, R70, R0 ;  /* 0x0000000046007221 */ /* 0x000fe20000010000 */
[----:B------:R-:W-:Y:S01]  /*b8f0*/  HMMA.16816.F32 R136, R164, R140, R48 ;  /* 0x0000008ca488723c */ /* 0x000fe20000001830 */
[----:B------:R-:W-:-:S02]  /*b900*/  FADD.FTZ R2, R98, R2 ;  /* 0x0000000262027221 */ /* 0x000fc40000010000 */
[----:B------:R-:W-:Y:S02]  /*b910*/  FADD.FTZ R0, R69, R0 ;  /* 0x0000000045007221 */ /* 0x000fe40000010000 */
[----:B------:R-:W-:Y:S02]  /*b920*/  FADD.FTZ R2, R97, R2 ;  /* 0x0000000261027221 */ /* 0x000fe40000010000 */
[----:B------:R-:W-:Y:S01]  /*b930*/  FADD.FTZ R0, R68, R0 ;  /* 0x0000000044007221 */ /* 0x000fe20000010000 */
[----:B--2---:R-:W-:Y:S01]  /*b940*/  HMMA.16816.F32 R152, R164, R156, R32 ;  /* 0x0000009ca498723c */ /* 0x004fe20000001820 */
[----:B------:R-:W-:Y:S02]  /*b950*/  FADD.FTZ R2, R96, R2 ;  /* 0x0000000260027221 */ /* 0x000fe40000010000 */
[----:B------:R-:W-:Y:S02]  /*b960*/  FADD.FTZ R0, R30, R0 ;  /* 0x000000001e007221 */ /* 0x000fe40000010000 */
[----:B------:R-:W-:-:S02]  /*b970*/  FADD.FTZ R2, R95, R2 ;  /* 0x000000025f027221 */ /* 0x000fc40000010000 */
[----:B------:R-:W-:Y:S01]  /*b980*/  FADD.FTZ R0, R29, R0 ;  /* 0x000000001d007221 */ /* 0x000fe20000010000 */
[C---:B-1----:R-:W-:Y:S01]  /*b990*/  HMMA.16816.F32 R144, R164.reuse, R148, R52 ;  /* 0x00000094a490723c */ /* 0x042fe20000001834 */
[----:B------:R-:W-:Y:S02]  /*b9a0*/  FADD.FTZ R2, R90, R2 ;  /* 0x000000025a027221 */ /* 0x000fe40000010000 */
[----:B------:R-:W-:Y:S02]  /*b9b0*/  FADD.FTZ R0, R28, R0 ;  /* 0x000000001c007221 */ /* 0x000fe40000010000 */
[----:B------:R-:W-:Y:S02]  /*b9c0*/  FADD.FTZ R2, R89, R2 ;  /* 0x0000000259027221 */ /* 0x000fe40000010000 */
[----:B------:R-:W-:Y:S01]  /*b9d0*/  FADD.FTZ R246, R21, R0 ;  /* 0x0000000015f67221 */ /* 0x000fe20000010000 */
[----:B------:R-:W-:Y:S01]  /*b9e0*/  HMMA.16816.F32 R140, R164, R142, R40 ;  /* 0x0000008ea48c723c */ /* 0x000fe20000001828 */
[----:B------:R-:W-:-:S04]  /*b9f0*/  FADD.FTZ R2, R83, R2 ;  /* 0x0000000253027221 */ /* 0x000fc80000010000 */
[----:B------:R-:W-:-:S03]  /*ba00*/  FADD.FTZ R2, R82, R2 ;  /* 0x0000000252027221 */ /* 0x000fc60000010000 */
        /* <DEDUP_REMOVED lines=11> */
[----:B------:R-:W-:-:S05]  /*bac0*/  FADD.FTZ R245, R7, R2 ;  /* 0x0000000207f57221 */ /* 0x000fca0000010000 */
[----:B------:R1:W-:Y:S04]  /*bad0*/  STL [R1+0x24], R245 ;  /* 0x000024f501007387 */ /* 0x0003e80000100800 */
[----:B------:R1:W-:Y:S01]  /*bae0*/  STL [R1+0x28], R246 ;  /* 0x000028f601007387 */ /* 0x0003e20000100800 */
[----:B------:R-:W-:Y:S05]  /*baf0*/  BRA.U !UP0, `(.L_x_1427) ;  /* 0x0000008108a47547 */ /* 0x000fea000b800000 */
[----:B------:R2:W5:Y:S01]  /*bb00*/  LDL R169, [R1+0x1c] ;  /* 0x00001c0001a97983 */ /* 0x0005620000100800 */
[----:B------:R-:W-:-:S04]  /*bb10*/  DEPBAR.LE SB0, 0x0 ;  /* 0x000080000000791a */ /* 0x000fc80000000000 */
[----:B------:R2:W5:Y:S01]  /*bb20*/  LDL R173, [R1+0x20] ;  /* 0x0000200001ad7983 */ /* 0x0005620000100800 */
[----:B------:R-:W-:Y:S01]  /*bb30*/  UIADD3 UR4, UPT, UPT, UR18, -0x2, URZ ;  /* 0xfffffffe12047890 */ /* 0x000fe2000fffe0ff */
[----:B------:R-:W-:Y:S06]  /*bb40*/  BAR.SYNC.DEFER_BLOCKING 0x0 ;  /* 0x0000000000007b1d */ /* 0x000fec0000010000 */
[----:B------:R-:W-:Y:S05]  /*bb50*/  BRA.U !UP2, `(.L_x_1428) ;  /* 0x000000050a147547 */ /* 0x000fea000b800000 */
[----:B------:R-:W3:Y:S01]  /*bb60*/  LDL.64 R186, [R1] ;  /* 0x0000000001ba7983 */ /* 0x000ee20000100a00 */
[----:B------:R-:W4:Y:S01]  /*bb70*/  LDC R12, c[0x0][0x4f0] ;  /* 0x00013c00ff0c7b82 */ /* 0x000f220000000800 */
[----:B------:R-:W-:-:S04]  /*bb80*/  USHF.L.U32 UR4, UR4, 0x8, URZ ;  /* 0x0000000804047899 */ /* 0x000fc800080006ff */
[----:B------:R-:W-:-:S06]  /*bb90*/  UIADD3 UR6, UPT, UPT, UR4, 0x100, URZ ;  /* 0x0000010004067890 */ /* 0x000fcc000fffe0ff */
[----:B------:R-:W-:-:S05]  /*bba0*/  IMAD.U32 R2, RZ, RZ, UR6 ;  /* 0x00000006ff027e24 */ /* 0x000fca000f8e00ff */
[----:B------:R-:W-:Y:S02]  /*bbb0*/  IABS R9, R2 ;  /* 0x0000000200097213 */ /* 0x000fe40000000000 */
[----:B----4-:R-:W-:-:S04]  /*bbc0*/  IABS R11, R12 ;  /* 0x0000000c000b7213 */ /* 0x010fc80000000000 */
[----:B------:R-:W4:Y:S08]  /*bbd0*/  I2F.RP R6, R11 ;  /* 0x0000000b00067306 */ /* 0x000f300000209400 */
[----:B----4-:R-:W4:Y:S02]  /*bbe0*/  MUFU.RCP R6, R6 ;  /* 0x0000000600067308 */ /* 0x010f240000001000 */
[----:B----4-:R-:W-:-:S06]  /*bbf0*/  VIADD R6, R6, 0xffffffe ;  /* 0x0ffffffe06067836 */ /* 0x010fcc0000000000 */
[----:B------:R-:W4:Y:S02]  /*bc00*/  F2I.FTZ.U32.TRUNC.NTZ R7, R6 ;  /* 0x0000000600077305 */ /* 0x000f24000021f000 */
[----:B----4-:R-:W-:Y:S01]  /*bc10*/  IMAD.MOV R0, RZ, RZ, -R7 ;  /* 0x000000ffff007224 */ /* 0x010fe200078e0a07 */
[----:B------:R-:W-:-:S04]  /*bc20*/  MOV R6, RZ ;  /* 0x000000ff00067202 */ /* 0x000fc80000000f00 */
[----:B------:R-:W-:Y:S01]  /*bc30*/  MOV R10, R0 ;  /* 0x00000000000a7202 */ /* 0x000fe20000000f00 */
[----:B------:R-:W-:-:S04]  /*bc40*/  IMAD.U32 R0, RZ, RZ, UR4 ;  /* 0x00000004ff007e24 */ /* 0x000fc8000f8e00ff */
[----:B------:R-:W-:Y:S01]  /*bc50*/  IMAD R10, R10, R11, RZ ;  /* 0x0000000b0a0a7224 */ /* 0x000fe200078e02ff */
[----:B------:R-:W-:-:S03]  /*bc60*/  IABS R0, R0 ;  /* 0x0000000000007213 */ /* 0x000fc60000000000 */
        /* <DEDUP_REMOVED lines=19> */
[----:B------:R-:W4:Y:S01]  /*bda0*/  LDCU.64 UR6, c[0x0][0x3a8] ;  /* 0x00007500ff0677ac */ /* 0x000f220008000a00 */
        /* <DEDUP_REMOVED lines=17> */
[----:B------:R-:W-:-:S04]  /*bec0*/  IMAD R2, R2, UR8, RZ ;  /* 0x0000000802027c24 */ /* 0x000fc8000f8e02ff */
[----:B------:R-:W-:Y:S01]  /*bed0*/  IMAD R2, R0, UR9, R2 ;  /* 0x0000000900027c24 */ /* 0x000fe2000f8e0202 */
[----:B---3--:R-:W-:Y:S01]  /*bee0*/  IADD3 R10, PT, PT, R10, -R6, RZ ;  /* 0x800000060a0a7210 */ /* 0x008fe20007ffe0ff */
[----:B------:R-:W-:-:S03]  /*bef0*/  IMAD.WIDE.U32 R6, R0, UR8, RZ ;  /* 0x0000000800067c25 */ /* 0x000fc6000f8e00ff */
[----:B------:R-:W-:Y:S01]  /*bf00*/  SHF.R.S32.HI R0, RZ, 0x1f, R10 ;  /* 0x0000001fff007819 */ /* 0x000fe2000001140a */
[----:B------:R-:W-:-:S04]  /*bf10*/  IMAD.IADD R7, R7, 0x1, R2 ;  /* 0x0000000107077824 */ /* 0x000fc800078e0202 */
[----:B----4-:R-:W-:Y:S02]  /*bf20*/  IMAD R0, R0, UR6, RZ ;  /* 0x0000000600007c24 */ /* 0x010fe4000f8e02ff */
        /* <DEDUP_REMOVED lines=8> */
.L_x_1428:
[----:B------:R-:W-:Y:S01]  /*bfb0*/  UMOV UR6, URZ ;  /* 0x000000ff00067c82 */ /* 0x000fe20008000000 */
[----:B------:R-:W-:Y:S01]  /*bfc0*/  USHF.L.U32 UR4, UR8, 0x8, URZ ;  /* 0x0000000808047899 */ /* 0x000fe200080006ff */
[----:B------:R-:W-:Y:S01]  /*bfd0*/  IADD3 R2, P1, PT, RZ, -UR6, RZ ;  /* 0x80000006ff027c10 */ /* 0x000fe2000ff3e0ff */
[----:B-----5:R-:W-:Y:S02]  /*bfe0*/  IMAD.MOV.U32 R7, RZ, RZ, R173 ;  /* 0x000000ffff077224 */ /* 0x020fe400078e00ad */
[----:B------:R-:W-:Y:S02]  /*bff0*/  IMAD.MOV.U32 R6, RZ, RZ, R169 ;  /* 0x000000ffff067224 */ /* 0x000fe400078e00a9 */
[----:B------:R-:W-:-:S05]  /*c000*/  IMAD.X R0, RZ, RZ, ~UR4, P1 ;  /* 0x80000004ff007e24 */ /* 0x000fca00088e06ff */
[----:B------:R-:W-:-:S04]  /*c010*/  SHF.R.S64 R2, R2, 0x1f, R0 ;  /* 0x0000001f02027819 */ /* 0x000fc80000001000 */
[----:B------:R-:W-:-:S04]  /*c020*/  IADD3 R7, P1, PT, R2, R7, RZ ;  /* 0x0000000702077210 */ /* 0x000fc80007f3e0ff */
[----:B------:R-:W-:-:S05]  /*c030*/  LEA.HI.X.SX32 R6, R0, R6, 0x1, P1 ;  /* 0x0000000600067211 */ /* 0x000fca00008f0eff */
[----:B------:R3:W-:Y:S04]  /*c040*/  STL [R1+0x1c], R6 ;  /* 0x00001c0601007387 */ /* 0x0007e80000100800 */
[----:B------:R3:W-:Y:S02]  /*c050*/  STL [R1+0x20], R7 ;  /* 0x0000200701007387 */ /* 0x0007e40000100800 */
.L_x_1429:
[----:B------:R-:W5:Y:S01]  /*c060*/  LDL R2, [R1+0x20] ;  /* 0x0000200001027983 */ /* 0x000f620000100800 */
[----:B------:R-:W1:Y:S03]  /*c070*/  LDCU UR4, c[0x0][0x440] ;  /* 0x00008800ff0477ac */ /* 0x000e660008000800 */
[----:B------:R-:W2:Y:S04]  /*c080*/  LDL R18, [R1+0x1c] ;  /* 0x00001c0001127983 */ /* 0x000ea80000100800 */
[----:B------:R-:W4:Y:S04]  /*c090*/  LDL.LU R17, [R1+0x8] ;  /* 0x0000080001117983 */ /* 0x000f280000300800 */
[----:B------:R-:W4:Y:S04]  /*c0a0*/  LDL R16, [R1+0x14] ;  /* 0x0000140001107983 */ /* 0x000f280000100800 */
[----:B------:R-:W4:Y:S01]  /*c0b0*/  LDL R15, [R1+0x18] ;  /* 0x00001800010f7983 */ /* 0x000f220000100800 */
[C---:B------:R-:W-:Y:S01]  /*c0c0*/  IMAD.SHL.U32 R0, R239.reuse, 0x40, RZ ;  /* 0x00000040ef007824 */ /* 0x040fe200078e00ff */
[----:B------:R-:W-:Y:S01]  /*c0d0*/  SHF.R.U32.HI R237, RZ, 0x1, R239 ;  /* 0x00000001ffed7819 */ /* 0x000fe200000116ef */
[----:B---3--:R-:W-:Y:S01]  /*c0e0*/  IMAD.SHL.U32 R7, R239, 0x8, RZ ;  /* 0x00000008ef077824 */ /* 0x008fe200078e00ff */
[----:B-1----:R-:W-:Y:S01]  /*c0f0*/  ISETP.GE.AND P1, PT, R80, UR4, PT ;  /* 0x0000000450007c0c */ /* 0x002fe2000bf26270 */
[----:B------:R-:W-:Y:S01]  /*c100*/  USHF.L.U32 UR6, UR8, 0x5, URZ ;  /* 0x0000000508067899 */ /* 0x000fe200080006ff */
[----:B------:R-:W-:Y:S01]  /*c110*/  LOP3.LUT R6, R0, 0x1c0, RZ, 0xc0, !PT ;  /* 0x000001c000067812 */ /* 0x000fe200078ec0ff */
[----:B------:R-:W-:Y:S01]  /*c120*/  USHF.L.U64.HI UR4, UR8, 0x5, UR9 ;  /* 0x0000000508047899 */ /* 0x000fe20008010209 */
[----:B------:R-:W-:Y:S01]  /*c130*/  LOP3.LUT R0, R237, 0x8, RZ, 0xc0, !PT ;  /* 0x00000008ed007812 */ /* 0x000fe200078ec0ff */
[----:B------:R-:W-:Y:S01]  /*c140*/  IMAD.U32 R9, RZ, RZ, UR8 ;  /* 0x00000008ff097e24 */ /* 0x000fe2000f8e00ff */
[----:B------:R-:W-:Y:S01]  /*c150*/  LOP3.LUT R6, R6, 0x38, R7, 0xf8, !PT ;  /* 0x0000003806067812 */ /* 0x000fe200078ef807 */
[----:B------:R-:W-:-:S02]  /*c160*/  IMAD.U32 R11, RZ, RZ, UR8 ;  /* 0x00000008ff0b7e24 */ /* 0x000fc4000f8e00ff */
[----:B------:R-:W-:Y:S01]  /*c170*/  IMAD.U32 R10, RZ, RZ, UR9 ;  /* 0x00000009ff0a7e24 */ /* 0x000fe2000f8e00ff */
[----:B------:R-:W-:Y:S01]  /*c180*/  LOP3.LUT R247, R6, R0, RZ, 0x3c, !PT ;  /* 0x0000000006f77212 */ /* 0x000fe200078e3cff */
[----:B------:R-:W-:Y:S02]  /*c190*/  IMAD.U32 R0, RZ, RZ, UR8 ;  /* 0x00000008ff007e24 */ /* 0x000fe4000f8e00ff */
[----:B------:R-:W-:Y:S01]  /*c1a0*/  @P1 STS.128 [R8+0xa000], RZ ;  /* 0x00a000ff08001388 */ /* 0x000fe20000000c00 */
[----:B------:R-:W-:Y:S01]  /*c1b0*/  IMAD.U32 R14, RZ, RZ, UR8 ;  /* 0x00000008ff0e7e24 */ /* 0x000fe2000f8e00ff */
[----:B------:R-:W-:Y:S01]  /*c1c0*/  VOTEU.ALL UP0, P1 ;  /* 0x0000000000ff7886 */ /* 0x000fe20000800000 */
[----:B------:R-:W-:Y:S01]  /*c1d0*/  IMAD.U32 R13, RZ, RZ, UR9 ;  /* 0x00000009ff0d7e24 */ /* 0x000fe2000f8e00ff */
[----:B------:R-:W-:Y:S01]  /*c1e0*/  STL [R1+0x10], R247 ;  /* 0x000010f701007387 */ /* 0x000fe20000100800 */
[----:B------:R-:W-:Y:S02]  /*c1f0*/  IMAD.U32 R12, RZ, RZ, UR8 ;  /* 0x00000008ff0c7e24 */ /* 0x000fe4000f8e00ff */
[----:B------:R-:W-:Y:S01]  /*c200*/  @!UP0 UIMAD UR14, UR9, 0x60, URZ ;  /* 0x00000060090e88a4 */ /* 0x000fe2000f8e02ff */
[C---:B------:R-:W-:Y:S01]  /*c210*/  IMAD.SHL.U32 R40, R239.reuse, 0x40, RZ ;  /* 0x00000040ef287824 */ /* 0x040fe200078e00ff */
[----:B------:R-:W-:Y:S01]  /*c220*/  @!UP0 UIMAD UR7, UR9, 0xc0, URZ ;  /* 0x000000c0090788a4 */ /* 0x000fe2000f8e02ff */
[----:B------:R-:W-:-:S03]  /*c230*/  IMAD.SHL.U32 R238, R239, 0x20, RZ ;  /* 0x00000020efee7824 */ /* 0x000fc600078e00ff */
[----:B------:R-:W-:Y:S01]  /*c240*/  LOP3.LUT R248, R40, 0x200, RZ, 0xc0, !PT ;  /* 0x0000020028f87812 */ /* 0x000fe200078ec0ff */
[----:B------:R-:W-:Y:S01]  /*c250*/  IMAD.MOV.U32 R40, RZ, RZ, 0x20 ;  /* 0x00000020ff287424 */ /* 0x000fe200078e00ff */
[----:B------:R-:W-:-:S03]  /*c260*/  LOP3.LUT R238, R238, 0x7c00, RZ, 0xc0, !PT ;  /* 0x00007c00eeee7812 */ /* 0x000fc600078ec0ff */
[----:B------:R-:W-:Y:S01]  /*c270*/  STL [R1+0xc], R248 ;  /* 0x00000cf801007387 */ /* 0x000fe20000100800 */
[----:B-----5:R-:W-:Y:S02]  /*c280*/  @!P1 IMAD.MOV.U32 R6, RZ, RZ, R2 ;  /* 0x000000ffff069224 */ /* 0x020fe400078e0002 */
[----:B--2---:R-:W-:Y:S02]  /*c290*/  @!P1 IMAD.MOV.U32 R7, RZ, RZ, R18 ;  /* 0x000000ffff079224 */ /* 0x004fe400078e0012 */
[----:B----4-:R-:W-:-:S03]  /*c2a0*/  IMAD.MOV.U32 R39, RZ, RZ, R17 ;  /* 0x000000ffff277224 */ /* 0x010fc600078e0011 */
[----:B------:R-:W-:Y:S01]  /*c2b0*/  @!PT LDS RZ, [RZ] ;  /* 0x00000000fffff984 */ /* 0x000fe20000000800 */
[----:B------:R-:W-:Y:S01]  /*c2c0*/  @!PT LDS RZ, [RZ] ;  /* 0x00000000fffff984 */ /* 0x000fe20000000800 */
[----:B------:R-:W-:Y:S01]  /*c2d0*/  @!PT LDS RZ, [RZ] ;  /* 0x00000000fffff984 */ /* 0x000fe20000000800 */
[----:B------:R1:W-:Y:S01]  /*c2e0*/  @!P1 LDGSTS.E.BYPASS.LTC128B.128 [R8+0xa000], desc[UR20][R6.64] ;  /* 0x0a00000006089fae */ /* 0x0003e2000b981a14 */
[----:B------:R-:W-:-:S03]  /*c2f0*/  IMAD.MOV.U32 R38, RZ, RZ, R16 ;  /* 0x000000ffff267224 */ /* 0x000fc600078e0010 */
[----:B------:R-:W-:Y:S01]  /*c300*/  @P1 STS.128 [R8+0xa800], RZ ;  /* 0x00a800ff08001388 */ /* 0x000fe20000000c00 */
[----:B------:R-:W-:Y:S02]  /*c310*/  IMAD.U32 R16, RZ, RZ, UR8 ;  /* 0x00000008ff107e24 */ /* 0x000fe4000f8e00ff */
[----:B------:R-:W-:Y:S02]  /*c320*/  IMAD.MOV.U32 R37, RZ, RZ, R15 ;  /* 0x000000ffff257224 */ /* 0x000fe400078e000f */
[----:B------:R-:W-:Y:S02]  /*c330*/  IMAD.MOV.U32 R249, RZ, RZ, R38 ;  /* 0x000000fffff97224 */ /* 0x000fe400078e0026 */
[----:B------:R-:W-:Y:S01]  /*c340*/  IMAD.MOV.U32 R250, RZ, RZ, R37 ;  /* 0x000000fffffa7224 */ /* 0x000fe200078e0025 */
[----:B-1----:R-:W-:Y:S01]  /*c350*/  IADD3 R6, P2, PT, R2, UR6, RZ ;  /* 0x0000000602067c10 */ /* 0x002fe2000ff5e0ff */
[----:B------:R-:W-:-:S03]  /*c360*/  IMAD.U32 R2, RZ, RZ, UR8 ;  /* 0x00000008ff027e24 */ /* 0x000fc6000f8e00ff */
[-C--:B------:R-:W-:Y:S01]  /*c370*/  @!P1 LEA R34, P4, R0, R6.reuse, 0x6 ;  /* 0x0000000600229211 */ /* 0x080fe200078830ff */
[----:B------:R-:W-:Y:S01]  /*c380*/  IMAD.U32 R0, RZ, RZ, UR9 ;  /* 0x00000009ff007e24 */ /* 0x000fe2000f8e00ff */
[----:B------:R-:W-:Y:S01]  /*c390*/  IADD3.X R7, PT, PT, R18, UR4, RZ, P2, !PT ;  /* 0x0000000412077c10 */ /* 0x000fe200097fe4ff */
[--C-:B------:R-:W-:Y:S01]  /*c3a0*/  @!P1 IMAD.MOV.U32 R28, RZ, RZ, R6.reuse ;  /* 0x000000ffff1c9224 */ /* 0x100fe200078e0006 */
[-C--:B------:R-:W-:Y:S01]  /*c3b0*/  @!P1 LEA R32, P3, R9, R6.reuse, 0x7 ;  /* 0x0000000609209211 */ /* 0x080fe200078638ff */
[--C-:B------:R-:W-:Y:S01]  /*c3c0*/  @!P1 IMAD.MOV.U32 R26, RZ, RZ, R6.reuse ;  /* 0x000000ffff1a9224 */ /* 0x100fe200078e0006 */
[----:B------:R-:W-:Y:S01]  /*c3d0*/  @!P1 LEA R30, P2, R2, R6, 0x8 ;  /* 0x00000006021e9211 */ /* 0x000fe200078440ff */
[----:B------:R-:W-:Y:S01]  /*c3e0*/  @!P1 IMAD.WIDE.U32 R16, R16, 0x60, R6 ;  /* 0x0000006010109825 */ /* 0x000fe200078e0006 */
[-C--:B------:R-:W-:Y:S01]  /*c3f0*/  @!P1 LEA.HI.X R35, R11, R7.reuse, R10, 0x6, P4 ;  /* 0x000000070b239211 */ /* 0x080fe200020f340a */
[----:B------:R-:W-:Y:S01]  /*c400*/  @!PT LDS RZ, [RZ] ;  /* 0x00000000fffff984 */ /* 0x000fe20000000800 */
[----:B------:R-:W-:Y:S01]  /*c410*/  @!PT LDS RZ, [RZ] ;  /* 0x00000000fffff984 */ /* 0x000fe20000000800 */
[----:B------:R-:W-:Y:S01]  /*c420*/  @!PT LDS RZ, [RZ] ;  /* 0x00000000fffff984 */ /* 0x000fe20000000800 */
[----:B------:R1:W-:Y:S01]  /*c430*/  @!P1 LDGSTS.E.BYPASS.LTC128B.128 [R8+0xa800], desc[UR20][R6.64] ;  /* 0x0a80000006089fae */ /* 0x0003e2000b981a14 */
[-C--:B------:R-:W-:Y:S01]  /*c440*/  @!P1 LEA.HI.X R33, R14, R7.reuse, R13, 0x7, P3 ;  /* 0x000000070e219211 */ /* 0x080fe200018f3c0d */
[----:B------:R-:W-:Y:S01]  /*c450*/  @!P1 IMAD.MOV.U32 R14, RZ, RZ, R6 ;  /* 0x000000ffff0e9224 */ /* 0x000fe200078e0006 */
[----:B------:R-:W-:Y:S01]  /*c460*/  @!P1 LEA.HI.X R31, R12, R7, R0, 0x8, P2 ;  /* 0x000000070c1f9211 */ /* 0x000fe200010f4400 */
[--C-:B------:R-:W-:Y:S01]  /*c470*/  @!P1 IMAD.MOV.U32 R12, RZ, RZ, R6.reuse ;  /* 0x000000ffff0c9224 */ /* 0x100fe200078e0006 */
[----:B------:R-:W-:Y:S01]  /*c480*/  @P1 STS.128 [R8+0xb000], RZ ;  /* 0x00b000ff08001388 */ /* 0x000fe20000000c00 */
[----:B------:R-:W-:-:S02]  /*c490*/  @!P1 IMAD.MOV.U32 R10, RZ, RZ, R6 ;  /* 0x000000ffff0a9224 */ /* 0x000fc400078e0006 */
[--C-:B------:R-:W-:Y:S02]  /*c4a0*/  @!P1 IMAD.MOV.U32 R24, RZ, RZ, R6.reuse ;  /* 0x000000ffff189224 */ /* 0x100fe400078e0006 */
[--C-:B------:R-:W-:Y:S02]  /*c4b0*/  @!P1 IMAD.MOV.U32 R22, RZ, RZ, R6.reuse ;  /* 0x000000ffff169224 */ /* 0x100fe400078e0006 */
[--C-:B------:R-:W-:Y:S02]  /*c4c0*/  @!P1 IMAD.MOV.U32 R20, RZ, RZ, R6.reuse ;  /* 0x000000ffff149224 */ /* 0x100fe400078e0006 */
[----:B------:R-:W-:Y:S02]  /*c4d0*/  @!P1 IMAD.MOV.U32 R18, RZ, RZ, R6 ;  /* 0x000000ffff129224 */ /* 0x000fe400078e0006 */
[--C-:B------:R-:W-:Y:S02]  /*c4e0*/  @!P1 IMAD.MOV.U32 R15, RZ, RZ, R7.reuse ;  /* 0x000000ffff0f9224 */ /* 0x100fe400078e0007 */
[----:B------:R-:W-:-:S02]  /*c4f0*/  @!P1 IMAD.MOV.U32 R13, RZ, RZ, R7 ;  /* 0x000000ffff0d9224 */ /* 0x000fc400078e0007 */
[--C-:B------:R-:W-:Y:S02]  /*c500*/  @!P1 IMAD.MOV.U32 R11, RZ, RZ, R7.reuse ;  /* 0x000000ffff0b9224 */ /* 0x100fe400078e0007 */
[--C-:B------:R-:W-:Y:S02]  /*c510*/  @!P1 IMAD.MOV.U32 R29, RZ, RZ, R7.reuse ;  /* 0x000000ffff1d9224 */ /* 0x100fe400078e0007 */
[--C-:B------:R-:W-:Y:S02]  /*c520*/  @!P1 IMAD.MOV.U32 R27, RZ, RZ, R7.reuse ;  /* 0x000000ffff1b9224 */ /* 0x100fe400078e0007 */
[--C-:B------:R-:W-:Y:S01]  /*c530*/  @!P1 IMAD.MOV.U32 R25, RZ, RZ, R7.reuse ;  /* 0x000000ffff199224 */ /* 0x100fe200078e0007 */
[----:B-1----:R-:W-:Y:S01]  /*c540*/  @!P1 IADD3 R6, P2, PT, R6, UR6, RZ ;  /* 0x0000000606069c10 */ /* 0x002fe2000ff5e0ff */
[--C-:B------:R-:W-:Y:S02]  /*c550*/  @!P1 IMAD.MOV.U32 R23, RZ, RZ, R7.reuse ;  /* 0x000000ffff179224 */ /* 0x100fe400078e0007 */
[----:B------:R-:W-:-:S02]  /*c560*/  @!P1 IMAD.MOV.U32 R21, RZ, RZ, R7 ;  /* 0x000000ffff159224 */ /* 0x000fc400078e0007 */
[----:B------:R-:W-:Y:S01]  /*c570*/  @!P1 IMAD.MOV.U32 R19, RZ, RZ, R7 ;  /* 0x000000ffff139224 */ /* 0x000fe200078e0007 */
[----:B------:R-:W-:Y:S01]  /*c580*/  @!P1 IADD3.X R7, PT, PT, R7, UR4, RZ, P2, !PT ;  /* 0x0000000407079c10 */ /* 0x000fe200097fe4ff */
[----:B------:R-:W-:Y:S01]  /*c590*/  IMAD.U32 R0, RZ, RZ, UR8 ;  /* 0x00000008ff007e24 */ /* 0x000fe2000f8e00ff */
[----:B------:R-:W-:Y:S01]  /*c5a0*/  @!UP0 UIMAD UR8, UR9, 0xa0, URZ ;  /* 0x000000a0090888a4 */ /* 0x000fe2000f8e02ff */
[----:B------:R-:W-:Y:S01]  /*c5b0*/  @!P1 VIADD R17, R17, UR14 ;  /* 0x0000000e11119c36 */ /* 0x000fe20008000000 */
[----:B------:R-:W-:Y:S01]  /*c5c0*/  @!UP0 UIMAD UR14, UR9, 0xe0, URZ ;  /* 0x000000e0090e88a4 */ /* 0x000fe2000f8e02ff */
[----:B------:R-:W-:Y:S01]  /*c5d0*/  @!P1 IMAD.WIDE.U32 R14, R0, 0xa0, R14 ;  /* 0x000000a0000e9825 */ /* 0x000fe200078e000e */
[----:B------:R-:W-:Y:S01]  /*c5e0*/  @!PT LDS RZ, [RZ] ;  /* 0x00000000fffff984 */ /* 0x000fe20000000800 */
[----:B------:R-:W-:Y:S01]  /*c5f0*/  @!PT LDS RZ, [RZ] ;  /* 0x00000000fffff984 */ /* 0x000fe20000000800 */
[----:B------:R-:W-:Y:S01]  /*c600*/  @!PT LDS RZ, [RZ] ;  /* 0x00000000fffff984 */ /* 0x000fe20000000800 */
[----:B------:R1:W-:Y:S01]  /*c610*/  @!P1 LDGSTS.E.BYPASS.LTC128B.128 [R8+0xb000], desc[UR20][R6.64] ;  /* 0x0b00000006089fae */ /* 0x0003e2000b981a14 */
[----:B------:R-:W2:Y:S02]  /*c620*/  LDCU UR4, c[0x0][0x50c] ;  /* 0x0000a180ff0477ac */ /* 0x000ea40008000800 */
[----:B------:R-:W-:Y:S01]  /*c630*/  @!P1 IMAD.WIDE.U32 R12, R2, 0xc0, R12 ;  /* 0x000000c0020c9825 */ /* 0x000fe200078e000c */
[----:B------:R-:W-:Y:S03]  /*c640*/  @P1 STS.128 [R8+0xb800], RZ ;  /* 0x00b800ff08001388 */ /* 0x000fe60000000c00 */
[----:B------:R-:W-:Y:S01]  /*c650*/  @!P1 IMAD.WIDE.U32 R10, R0, 0xe0, R10 ;  /* 0x000000e0000a9825 */ /* 0x000fe200078e000a */
[----:B------:R-:W-:Y:S01]  /*c660*/  @!PT LDS RZ, [RZ] ;  /* 0x00000000fffff984 */ /* 0x000fe20000000800 */
[----:B------:R-:W-:Y:S01]  /*c670*/  @!PT LDS RZ, [RZ] ;  /* 0x00000000fffff984 */ /* 0x000fe20000000800 */
[----:B------:R-:W-:Y:S01]  /*c680*/  @!PT LDS RZ, [RZ] ;  /* 0x00000000fffff984 */ /* 0x000fe20000000800 */
[----:B------:R-:W-:Y:S03]  /*c690*/  @!P1 LDGSTS.E.BYPASS.LTC128B.128 [R8+0xb800], desc[UR20][R34.64] ;  /* 0x0b80000022089fae */ /* 0x000fe6000b981a14 */
[----:B------:R-:W-:Y:S01]  /*c6a0*/  @!P1 VIADD R15, R15, UR8 ;  /* 0x000000080f0f9c36 */ /* 0x000fe20008000000 */
[----:B------:R-:W-:Y:S01]  /*c6b0*/  @P1 STS.128 [R8+0xc000], RZ ;  /* 0x00c000ff08001388 */ /* 0x000fe20000000c00 */
[----:B------:R-:W-:Y:S01]  /*c6c0*/  @!UP0 UIMAD UR8, UR9, 0x120, URZ ;  /* 0x00000120090888a4 */ /* 0x000fe2000f8e02ff */
[----:B------:R-:W-:Y:S01]  /*c6d0*/  @!P1 VIADD R13, R13, UR7 ;  /* 0x000000070d0d9c36 */ /* 0x000fe20008000000 */
[----:B------:R-:W-:Y:S01]  /*c6e0*/  @!UP0 UIMAD UR7, UR9, 0x140, URZ ;  /* 0x00000140090788a4 */ /* 0x000fe2000f8e02ff */
[----:B------:R-:W-:Y:S01]  /*c6f0*/  @!PT LDS RZ, [RZ] ;  /* 0x00000000fffff984 */ /* 0x000fe20000000800 */
[----:B------:R-:W-:Y:S01]  /*c700*/  @!PT LDS RZ, [RZ] ;  /* 0x00000000fffff984 */ /* 0x000fe20000000800 */
[----:B------:R-:W-:Y:S01]  /*c710*/  @!PT LDS RZ, [RZ] ;  /* 0x00000000fffff984 */ /* 0x000fe20000000800 */
[----:B------:R-:W-:Y:S01]  /*c720*/  @!P1 LDGSTS.E.BYPASS.LTC128B.128 [R8+0xc000], desc[UR20][R16.64] ;  /* 0x0c00000010089fae */ /* 0x000fe2000b981a14 */
[----:B------:R-:W-:-:S03]  /*c730*/  @!P1 IMAD.WIDE.U32 R28, R2, 0x120, R28 ;  /* 0x00000120021c9825 */ /* 0x000fc600078e001c */
[----:B------:R-:W-:Y:S01]  /*c740*/  @P1 STS.128 [R8+0xc800], RZ ;  /* 0x00c800ff08001388 */ /* 0x000fe20000000c00 */
[----:B------:R-:W-:Y:S01]  /*c750*/  @!P1 VIADD R11, R11, UR14 ;  /* 0x0000000e0b0b9c36 */ /* 0x000fe20008000000 */
[----:B------:R-:W-:Y:S01]  /*c760*/  @!UP0 UIMAD UR14, UR9, 0x160, URZ ;  /* 0x00000160090e88a4 */ /* 0x000fe2000f8e02ff */
[----:B------:R-:W-:Y:S01]  /*c770*/  @!P1 IMAD.WIDE.U32 R26, R0, 0x140, R26 ;  /* 0x00000140001a9825 */ /* 0x000fe200078e001a */
[----:B------:R-:W-:Y:S01]  /*c780*/  @!PT LDS RZ, [RZ] ;  /* 0x00000000fffff984 */ /* 0x000fe20000000800 */
[----:B------:R-:W-:Y:S01]  /*c790*/  @!PT LDS RZ, [RZ] ;  /* 0x00000000fffff984 */ /* 0x000fe20000000800 */
[----:B------:R-:W-:Y:S01]  /*c7a0*/  @!PT LDS RZ, [RZ] ;  /* 0x00000000fffff984 */ /* 0x000fe20000000800 */
[----:B------:R-:W-:Y:S03]  /*c7b0*/  @!P1 LDGSTS.E.BYPASS.LTC128B.128 [R8+0xc800], desc[UR20][R32.64] ;  /* 0x0c80000020089fae */ /* 0x000fe6000b981a14 */
[----:B------:R-:W-:Y:S01]  /*c7c0*/  @!P1 VIADD R29, R29, UR8 ;  /* 0x000000081d1d9c36 */ /* 0x000fe20008000000 */
[----:B------:R-:W-:Y:S01]  /*c7d0*/  @P1 STS.128 [R8+0xd000], RZ ;  /* 0x00d000ff08001388 */ /* 0x000fe20000000c00 */
[----:B------:R-:W-:Y:S01]  /*c7e0*/  @!P1 IMAD.WIDE.U32 R24, R2, 0x160, R24 ;  /* 0x0000016002189825 */ /* 0x000fe200078e0018 */
[----:B------:R-:W-:-:S02]  /*c7f0*/  @!UP0 UIMAD UR8, UR9, 0x180, URZ ;  /* 0x00000180090888a4 */ /* 0x000fc4000f8e02ff */
[----:B------:R-:W-:Y:S01]  /*c800*/  @!PT LDS RZ, [RZ] ;  /* 0x00000000fffff984 */ /* 0x000fe20000000800 */
[----:B------:R-:W-:Y:S01]  /*c810*/  @!PT LDS RZ, [RZ] ;  /* 0x00000000fffff984 */ /* 0x000fe20000000800 */
[----:B------:R-:W-:Y:S01]  /*c820*/  @!PT LDS RZ, [RZ] ;  /* 0x00000000fffff984 */ /* 0x000fe20000000800 */
[----:B------:R-:W-:Y:S01]  /*c830*/  @!P1 LDGSTS.E.BYPASS.LTC128B.128 [R8+0xd000], desc[UR20][R14.64] ;  /* 0x0d0000000e089fae */ /* 0x000fe2000b981a14 */
[----:B------:R-:W-:Y:S01]  /*c840*/  @!P1 VIADD R27, R27, UR7 ;  /* 0x000000071b1b9c36 */ /* 0x000fe20008000000 */
[----:B------:R-:W-:Y:S01]  /*c850*/  @!UP0 UIMAD UR7, UR9, 0x1a0, URZ ;  /* 0x000001a0090788a4 */ /* 0x000fe2000f8e02ff */
[C---:B------:R-:W-:Y:S01]  /*c860*/  @!P1 IMAD.WIDE.U32 R22, R0.reuse, 0x180, R22 ;  /* 0x0000018000169825 */ /* 0x040fe200078e0016 */
[----:B------:R-:W-:Y:S01]  /*c870*/  @P1 STS.128 [R8+0xd800], RZ ;  /* 0x00d800ff08001388 */ /* 0x000fe20000000c00 */
[----:B------:R-:W-:Y:S02]  /*c880*/  @!UP0 UIMAD UR9, UR9, 0x1c0, URZ ;  /* 0x000001c0090988a4 */ /* 0x000fe4000f8e02ff */
[----:B------:R-:W-:Y:S01]  /*c890*/  @!P1 IMAD.WIDE.U32 R18, R0, 0x1c0, R18 ;  /* 0x000001c000129825 */ /* 0x000fe200078e0012 */
[----:B------:R-:W-:Y:S01]  /*c8a0*/  @!PT LDS RZ, [RZ] ;  /* 0x00000000fffff984 */ /* 0x000fe20000000800 */
[----:B------:R-:W-:Y:S01]  /*c8b0*/  @!PT LDS RZ, [RZ] ;  /* 0x00000000fffff984 */ /* 0x000fe20000000800 */
[----:B------:R-:W-:Y:S01]  /*c8c0*/  @!PT LDS RZ, [RZ] ;  /* 0x00000000fffff984 */ /* 0x000fe20000000800 */
[----:B------:R-:W-:Y:S01]  /*c8d0*/  @!P1 LDGSTS.E.BYPASS.LTC128B.128 [R8+0xd800], desc[UR20][R12.64] ;  /* 0x0d8000000c089fae */ /* 0x000fe2000b981a14 */
[----:B------:R-:W-:Y:S02]  /*c8e0*/  LOP3.LUT R0, R248, R238, RZ, 0xfc, !PT ;  /* 0x000000eef8007212 */ /* 0x000fe400078efcff */
[----:B------:R-:W-:Y:S01]  /*c8f0*/  @!P1 IMAD.WIDE.U32 R20, R2, 0x1a0, R20 ;  /* 0x000001a002149825 */ /* 0x000fe200078e0014 */
[----:B------:R-:W-:Y:S01]  /*c900*/  @P1 STS.128 [R8+0xe000], RZ ;  /* 0x00e000ff08001388 */ /* 0x000fe20000000c00 */
[----:B------:R-:W-:-:S02]  /*c910*/  LOP3.LUT R0, R0, R247, RZ, 0xfc, !PT ;  /* 0x000000f700007212 */ /* 0x000fc400078efcff */
[----:B------:R-:W-:Y:S01]  /*c920*/  @!P1 VIADD R25, R25, UR14 ;  /* 0x0000000e19199c36 */ /* 0x000fe20008000000 */
[----:B------:R-:W-:Y:S01]  /*c930*/  @!PT LDS RZ, [RZ] ;  /* 0x00000000fffff984 */ /* 0x000fe20000000800 */
[----:B------:R-:W-:Y:S01]  /*c940*/  @!PT LDS RZ, [RZ] ;  /* 0x00000000fffff984 */ /* 0x000fe20000000800 */
[----:B------:R-:W-:Y:S01]  /*c950*/  @!PT LDS RZ, [RZ] ;  /* 0x00000000fffff984 */ /* 0x000fe20000000800 */
[----:B------:R3:W-:Y:S01]  /*c960*/  @!P1 LDGSTS.E.BYPASS.LTC128B.128 [R8+0xe000], desc[UR20][R10.64] ;  /* 0x0e0000000a089fae */ /* 0x0007e2000b981a14 */
[----:B------:R-:W-:Y:S01]  /*c970*/  @!P1 VIADD R23, R23, UR8 ;  /* 0x0000000817179c36 */ /* 0x000fe20008000000 */
[----:B------:R-:W-:Y:S01]  /*c980*/  LEA R0, R0, UR5, 0x1 ;  /* 0x0000000500007c11 */ /* 0x000fe2000f8e08ff */
[----:B------:R-:W-:Y:S01]  /*c990*/  @!P1 VIADD R21, R21, UR7 ;  /* 0x0000000715159c36 */ /* 0x000fe20008000000 */
[----:B------:R-:W-:Y:S01]  /*c9a0*/  @P1 STS.128 [R8+0xe800], RZ ;  /* 0x00e800ff08001388 */ /* 0x000fe20000000c00 */
[----:B------:R-:W-:Y:S02]  /*c9b0*/  @!P1 VIADD R19, R19, UR9 ;  /* 0x0000000913139c36 */ /* 0x000fe40008000000 */
[----:B-1----:R-:W-:Y:S01]  /*c9c0*/  IMAD.SHL.U32 R6, R239, 0x2, RZ ;  /* 0x00000002ef067824 */ /* 0x002fe200078e00ff */
[----:B------:R-:W-:Y:S01]  /*c9d0*/  @!PT LDS RZ, [RZ] ;  /* 0x00000000fffff984 */ /* 0x000fe20000000800 */
[----:B------:R-:W-:Y:S01]  /*c9e0*/  @!PT LDS RZ, [RZ] ;  /* 0x00000000fffff984 */ /* 0x000fe20000000800 */
[----:B------:R-:W-:Y:S01]  /*c9f0*/  @!PT LDS RZ, [RZ] ;  /* 0x00000000fffff984 */ /* 0x000fe20000000800 */
[----:B------:R-:W-:Y:S04]  /*ca00*/  @!P1 LDGSTS.E.BYPASS.LTC128B.128 [R8+0xe800], desc[UR20][R30.64] ;  /* 0x0e8000001e089fae */ /* 0x000fe8000b981a14 */
[----:B------:R-:W-:Y:S01]  /*ca10*/  @P1 STS.128 [R8+0xf000], RZ ;  /* 0x00f000ff08001388 */ /* 0x000fe20000000c00 */
[----:B------:R-:W-:-:S03]  /*ca20*/  LOP3.LUT R6, R6, 0x6, RZ, 0xc0, !PT ;  /* 0x0000000606067812 */ /* 0x000fc600078ec0ff */
        /* <DEDUP_REMOVED lines=8> */
[----:B------:R-:W-:Y:S01]  /*cab0*/  @!P1 LDGSTS.E.BYPASS.LTC128B.128 [R8+0xf800], desc[UR20][R26.64] ;  /* 0x0f8000001a089fae */ /* 0x000fe2000b981a14 */
[----:B---3--:R-:W-:-:S03]  /*cac0*/  SEL R10, R40, 0xffffffe0, !P6 ;  /* 0xffffffe0280a7807 */ /* 0x008fc60007000000 */
[----:B------:R-:W-:Y:S04]  /*cad0*/  @P1 STS.128 [R8+0x10000], RZ ;  /* 0x010000ff08001388 */ /* 0x000fe80000000c00 */
[----:B------:R-:W-:Y:S01]  /*cae0*/  @!PT LDS RZ, [RZ] ;  /* 0x00000000fffff984 */ /* 0x000fe20000000800 */
[----:B------:R-:W-:Y:S01]  /*caf0*/  @!PT LDS RZ, [RZ] ;  /* 0x00000000fffff984 */ /* 0x000fe20000000800 */
[----:B------:R-:W-:Y:S01]  /*cb00*/  @!PT LDS RZ, [RZ] ;  /* 0x00000000fffff984 */ /* 0x000fe20000000800 */
[----:B------:R1:W-:Y:S01]  /*cb10*/  @!P1 LDGSTS.E.BYPASS.LTC128B.128 [R8+0x10000], desc[UR20][R24.64] ;  /* 0x1000000018089fae */ /* 0x0003e2000b981a14 */
[----:B------:R-:W-:Y:S02]  /*cb20*/  IMAD.IADD R2, R0, 0x1, R10 ;  /* 0x0000000100027824 */ /* 0x000fe400078e020a */
[----:B------:R-:W-:Y:S01]  /*cb30*/  IMAD.IADD R9, R10, 0x1, R108 ;  /* 0x000000010a097824 */ /* 0x000fe200078e026c */
        /* <DEDUP_REMOVED lines=15> */
[----:B------:R4:W-:Y:S04]  /*cc30*/  LDSM.16.M88.4 R12, [R0] ;  /* 0x00000000000c783b */ /* 0x0009e80000000200 */
[----:B-1----:R-:W-:Y:S04]  /*cc40*/  LDSM.16.M88.4 R24, [R2] ;  /* 0x000000000218783b */ /* 0x002fe80000000200 */
[----:B------:R-:W-:Y:S04]  /*cc50*/  LDSM.16.M88.4 R28, [R9+0x2000] ;  /* 0x00200000091c783b */ /* 0x000fe80000000200 */
[----:B------:R-:W-:Y:S04]  /*cc60*/  LDSM.16.M88.4 R32, [R108+0x2800] ;  /* 0x002800006c20783b */ /* 0x000fe80000000200 */
[----:B------:R-:W-:Y:S04]  /*cc70*/  LDSM.16.M88.4 R52, [R9+0x2800] ;  /* 0x002800000934783b */ /* 0x000fe80000000200 */
[----:B------:R-:W-:Y:S01]  /*cc80*/  LDSM.16.M88.4 R48, [R108+0x3000] ;  /* 0x003000006c30783b */ /* 0x000fe20000000200 */
[----:B----4-:R-:W-:-:S03]  /*cc90*/  IMAD.IADD R0, R0, 0x1, R39 ;  /* 0x0000000100007824 */ /* 0x010fc600078e0227 */
[----:B---3--:R-:W1:Y:S04]  /*cca0*/  LDSM.16.M88.4 R16, [R108+0x2000] ;  /* 0x002000006c10783b */ /* 0x008e680000000200 */
[----:B------:R-:W3:Y:S04]  /*ccb0*/  LDSM.16.M88.4 R44, [R9+0x3000] ;  /* 0x00300000092c783b */ /* 0x000ee80000000200 */
[----:B------:R-:W4:Y:S04]  /*ccc0*/  LDSM.16.M88.4 R40, [R108+0x3800] ;  /* 0x003800006c28783b */ /* 0x000f280000000200 */
[----:B------:R-:W5:Y:S04]  /*ccd0*/  LDSM.16.M88.4 R56, [R108+0x4000] ;  /* 0x004000006c38783b */ /* 0x000f680000000200 */
[----:B------:R-:W2:Y:S04]  /*cce0*/  LDSM.16.M88.4 R60, [R9+0x3800] ;  /* 0x00380000093c783b */ /* 0x000ea80000000200 */
[----:B------:R-:W-:Y:S04]  /*ccf0*/  LDSM.16.M88.4 R72, [R9+0x4800] ;  /* 0x004800000948783b */ /* 0x000fe80000000200 */
[----:B------:R-:W0:Y:S01]  /*cd00*/  LDGDEPBAR ;  /* 0x00000000000079af */ /* 0x000e220000000000 */
[C---:B-1----:R-:W-:Y:S08]  /*cd10*/  HMMA.16816.F32 R20, R12.reuse, R16, RZ ;  /* 0x000000100c14723c */ /* 0x042ff000000018ff */
        /* <DEDUP_REMOVED lines=10> */
[----:B------:R-:W1:Y:S04]  /*cdc0*/  LDSM.16.M88.4 R52, [R9+0x4000] ;  /* 0x004000000934783b */ /* 0x000e680000000200 */
[----:B------:R5:W1:Y:S03]  /*cdd0*/  LDSM.16.M88.4 R20, [R0] ;  /* 0x000000000014783b */ /* 0x000a660000000200 */
[C---:B---3--:R-:W-:Y:S08]  /*cde0*/  HMMA.16816.F32 R84, R24.reuse, R44, R16 ;  /* 0x0000002c1854723c */ /* 0x048ff00000001810 */
[----:B------:R-:W-:Y:S08]  /*cdf0*/  HMMA.16816.F32 R92, R24, R46, R28 ;  /* 0x0000002e185c723c */ /* 0x000ff0000000181c */
[----:B----4-:R-:W-:Y:S01]  /*ce00*/  HMMA.16816.F32 R16, R12, R40, RZ ;  /* 0x000000280c10723c */ /* 0x010fe200000018ff */
[----:B-----5:R-:W-:-:S02]  /*ce10*/  IMAD.IADD R0, R10, 0x1, R0 ;  /* 0x000000010a007824 */ /* 0x020fc400078e0200 */
[----:B------:R-:W-:-:S05]  /*ce20*/  IMAD.IADD R10, R10, 0x1, R88 ;  /* 0x000000010a0a7824 */ /* 0x000fca00078e0258 */
[C---:B------:R-:W-:Y:S01]  /*ce30*/  HMMA.16816.F32 R28, R12.reuse, R42, RZ ;  /* 0x0000002a0c1c723c */ /* 0x040fe200000018ff */
[----:B------:R-:W-:Y:S07]  /*ce40*/  LDSM.16.M88.4 R44, [R10+0x2000] ;  /* 0x002000000a2c783b */ /* 0x000fee0000000200 */
[----:B------:R-:W-:Y:S08]  /*ce50*/  HMMA.16816.F32 R32, R12, R56, RZ ;  /* 0x000000380c20723c */ /* 0x000ff000000018ff */
[C---:B--2---:R-:W-:Y:S01]  /*ce60*/  HMMA.16816.F32 R104, R24.reuse, R60, R16 ;  /* 0x0000003c1868723c */ /* 0x044fe20000001810 */
[----:B------:R-:W-:Y:S07]  /*ce70*/  LDSM.16.M88.4 R16, [R0] ;  /* 0x000000000010783b */ /* 0x000fee0000000200 */
[C---:B------:R-:W-:Y:S01]  /*ce80*/  HMMA.16816.F32 R112, R24.reuse, R62, R28 ;  /* 0x0000003e1870723c */ /* 0x040fe2000000181c */
[----:B------:R-:W2:Y:S07]  /*ce90*/  LDSM.16.M88.4 R60, [R108+0x4800] ;  /* 0x004800006c3c783b */ /* 0x000eae0000000200 */
[----:B-1----:R-:W-:Y:S08]  /*cea0*/  HMMA.16816.F32 R116, R24, R52, R32 ;  /* 0x000000341874723c */ /* 0x002ff00000001820 */
[----:B------:R-:W-:Y:S01]  /*ceb0*/  HMMA.16816.F32 R32, R12, R58, RZ ;  /* 0x0000003a0c20723c */ /* 0x000fe200000018ff */
[----:B------:R-:W1:Y:S07]  /*cec0*/  LDSM.16.M88.4 R56, [R88+0x2800] ;  /* 0x002800005838783b */ /* 0x000e6e0000000200 */
[C---:B------:R-:W-:Y:S01]  /*ced0*/  HMMA.16816.F32 R28, R20.reuse, R48, R64 ;  /* 0x00000030141c723c */ /* 0x040fe20000001840 */
[----:B------:R-:W-:Y:S07]  /*cee0*/  LDSM.16.M88.4 R64, [R9+0x5000] ;  /* 0x005000000940783b */ /* 0x000fee0000000200 */
[----:B------:R-:W-:Y:S01]  /*cef0*/  HMMA.16816.F32 R40, R20, R50, R68 ;  /* 0x000000321428723c */ /* 0x000fe20000001844 */
[----:B------:R-:W3:Y:S04]  /*cf00*/  LDSM.16.M88.4 R48, [R10+0x2800] ;  /* 0x002800000a30783b */ /* 0x000ee80000000200 */
[----:B------:R-:W-:Y:S03]  /*cf10*/  LDSM.16.M88.4 R68, [R88+0x3000] ;  /* 0x003000005844783b */ /* 0x000fe60000000200 */
[----:B------:R-:W-:Y:S01]  /*cf20*/  HMMA.16816.F32 R124, R24, R54, R32 ;  /* 0x00000036187c723c */ /* 0x000fe20000001820 */
[----:B------:R-:W4:Y:S07]  /*cf30*/  LDSM.16.M88.4 R52, [R108+0x5000] ;  /* 0x005000006c34783b */ /* 0x000f2e0000000200 */
[----:B--2---:R-:W-:Y:S08]  /*cf40*/  HMMA.16816.F32 R32, R12, R60, RZ ;  /* 0x0000003c0c20723c */ /* 0x004ff000000018ff */
[C---:B------:R-:W-:Y:S08]  /*cf50*/  HMMA.16816.F32 R28, R16.reuse, R44, R28 ;  /* 0x0000002c101c723c */ /* 0x040ff0000000181c */
[----:B------:R-:W-:Y:S08]  /*cf60*/  HMMA.16816.F32 R44, R16, R46, R40 ;  /* 0x0000002e102c723c */ /* 0x000ff00000001828 */
[----:B------:R-:W-:Y:S03]  /*cf70*/  HMMA.16816.F32 R120, R24, R72, R32 ;  /* 0x000000481878723c */ /* 0x000fe60000001820 */
[----:B------:R-:W-:-:S04]  /*cf80*/  FMUL.FTZ R0, R28, UR4 ;  /* 0x000000041c007c20 */ /* 0x000fc80008410000 */
[----:B------:R2:W5:Y:S01]  /*cf90*/  MUFU.TANH R208, R0 ;  /* 0x0000000000d07308 */ /* 0x0005620000002400 */
[----:B------:R-:W-:Y:S01]  /*cfa0*/  HMMA.16816.F32 R32, R12, R62, RZ ;  /* 0x0000003e0c20723c */ /* 0x000fe200000018ff */
[----:B------:R-:W5:Y:S07]  /*cfb0*/  LDSM.16.M88.4 R60, [R108+0x5800] ;  /* 0x005800006c3c783b */ /* 0x000f6e0000000200 */
[----:B-1----:R-:W-:Y:S01]  /*cfc0*/  HMMA.16816.F32 R40, R20, R56, R76 ;  /* 0x000000381428723c */ /* 0x002fe2000000184c */
[----:B--2---:R-:W-:-:S04]  /*cfd0*/  FMUL.FTZ R0, R29, UR4 ;  /* 0x000000041d007c20 */ /* 0x004fc80008410000 */
[----:B------:R1:W-:-:S15]  /*cfe0*/  MUFU.TANH R244, R0 ;  /* 0x0000000000f47308 */ /* 0x0003de0000002400 */
[----:B---3--:R-:W-:Y:S01]  /*cff0*/  HMMA.16816.F32 R40, R16, R48, R40 ;  /* 0x000000301028723c */ /* 0x008fe20000001828 */
[----:B-1----:R-:W-:-:S04]  /*d000*/  FMUL.FTZ R0, R30, UR4 ;  /* 0x000000041e007c20 */ /* 0x002fc80008410000 */
[----:B------:R1:W2:Y:S02]  /*d010*/  MUFU.TANH R203, R0 ;  /* 0x0000000000cb7308 */ /* 0x0002a40000002400 */
[----:B-1----:R-:W-:Y:S02]  /*d020*/  FMUL.FTZ R0, R31, UR4 ;  /* 0x000000041f007c20 */ /* 0x002fe40008410000 */
[----:B------:R-:W-:Y:S01]  /*d030*/  HMMA.16816.F32 R28, R20, R58, R80 ;  /* 0x0000003a141c723c */ /* 0x000fe20000001850 */
[----:B------:R-:W1:Y:S03]  /*d040*/  LDSM.16.M88.4 R56, [R10+0x3000] ;  /* 0x003000000a38783b */ /* 0x000e660000000200 */
[----:B------:R3:W2:Y:S04]  /*d050*/  MUFU.TANH R241, R0 ;  /* 0x0000000000f17308 */ /* 0x0006a80000002400 */
[----:B------:R-:W-:Y:S01]  /*d060*/  HMMA.16816.F32 R80, R24, R74, R32 ;  /* 0x0000004a1850723c */ /* 0x000fe20000001820 */
[----:B------:R-:W-:Y:S07]  /*d070*/  LDSM.16.M88.4 R72, [R88+0x3800] ;  /* 0x003800005848783b */ /* 0x000fee0000000200 */
[----:B----4-:R-:W-:Y:S01]  /*d080*/  HMMA.16816.F32 R32, R12, R52, RZ ;  /* 0x000000340c20723c */ /* 0x010fe200000018ff */
[----:B---3--:R-:W-:-:S04]  /*d090*/  FMUL.FTZ R0, R44, UR4 ;  /* 0x000000042c007c20 */ /* 0x008fc80008410000 */
[----:B------:R3:W4:-:S15]  /*d0a0*/  MUFU.TANH R242, R0 ;  /* 0x0000000000f27308 */ /* 0x00071e0000002400 */
[----:B------:R-:W-:Y:S01]  /*d0b0*/  HMMA.16816.F32 R100, R24, R64, R32 ;  /* 0x000000401864723c */ /* 0x000fe20000001820 */
[----:B---3--:R-:W-:-:S04]  /*d0c0*/  FMUL.FTZ R0, R45, UR4 ;  /* 0x000000042d007c20 */ /* 0x008fc80008410000 */
[----:B------:R3:W-:Y:S03]  /*d0d0*/  MUFU.TANH R243, R0 ;  /* 0x0000000000f37308 */ /* 0x0007e60000002400 */
[----:B------:R-:W-:Y:S01]  /*d0e0*/  HMMA.16816.F32 R32, R12, R54, RZ ;  /* 0x000000360c20723c */ /* 0x000fe200000018ff */
[----:B------:R-:W2:Y:S01]  /*d0f0*/  LDSM.16.M88.4 R52, [R9+0x5800] ;  /* 0x005800000934783b */ /* 0x000ea20000000200 */
[----:B---3--:R-:W-:-:S04]  /*d100*/  FMUL.FTZ R0, R46, UR4 ;  /* 0x000000042e007c20 */ /* 0x008fc80008410000 */
[----:B------:R3:W4:-:S14]  /*d110*/  MUFU.TANH R39, R0 ;  /* 0x0000000000277308 */ /* 0x00071c0000002400 */
[----:B------:R-:W-:Y:S01]  /*d120*/  HMMA.16816.F32 R96, R24, R66, R32 ;  /* 0x000000421860723c */ /* 0x000fe20000001820 */
[----:B------:R-:W-:Y:S07]  /*d130*/  LDSM.16.M88.4 R64, [R88+0x4000] ;  /* 0x004000005840783b */ /* 0x000fee0000000200 */
[----:B-----5:R-:W-:Y:S01]  /*d140*/  HMMA.16816.F32 R32, R12, R60, RZ ;  /* 0x0000003c0c20723c */ /* 0x020fe200000018ff */
[----:B---3--:R-:W-:-:S07]  /*d150*/  FMUL.FTZ R0, R47, UR4 ;  /* 0x000000042f007c20 */ /* 0x008fce0008410000 */
[----:B------:R-:W-:Y:S01]  /*d160*/  HMMA.16816.F32 R44, R16, R50, R28 ;  /* 0x00000032102c723c */ /* 0x000fe2000000181c */
[----:B------:R-:W-:Y:S01]  /*d170*/  LDSM.16.M88.4 R48, [R10+0x3800] ;  /* 0x003800000a30783b */ /* 0x000fe20000000200 */
[----:B------:R3:W5:Y:S06]  /*d180*/  MUFU.TANH R189, R0 ;  /* 0x0000000000bd7308 */ /* 0x00076c0000002400 */
[----:B------:R-:W-:Y:S01]  /*d190*/  HMMA.16816.F32 R28, R20, R68, R84 ;  /* 0x00000044141c723c */ /* 0x000fe20000001854 */
[----:B---3--:R-:W-:-:S04]  /*d1a0*/  FMUL.FTZ R0, R40, UR4 ;  /* 0x0000000428007c20 */ /* 0x008fc80008410000 */
[----:B------:R3:W5:Y:S02]  /*d1b0*/  MUFU.TANH R196, R0 ;  /* 0x0000000000c47308 */ /* 0x0007640000002400 */
[----:B---3--:R-:W-:-:S06]  /*d1c0*/  FMUL.FTZ R0, R41, UR4 ;  /* 0x0000000429007c20 */ /* 0x008fcc0008410000 */
[----:B------:R3:W-:Y:S02]  /*d1d0*/  MUFU.TANH R240, R0 ;  /* 0x0000000000f07308 */ /* 0x0007e40000002400 */
[----:B---3--:R-:W-:-:S06]  /*d1e0*/  FMUL.FTZ R0, R42, UR4 ;  /* 0x000000042a007c20 */ /* 0x008fcc0008410000 */
[----:B------:R3:W5:Y:S02]  /*d1f0*/  MUFU.TANH R183, R0 ;  /* 0x0000000000b77308 */ /* 0x0007640000002400 */
[----:B---3--:R-:W-:Y:S02]  /*d200*/  FMUL.FTZ R0, R43, UR4 ;  /* 0x000000042b007c20 */ /* 0x008fe40008410000 */
[----:B-1----:R-:W-:Y:S04]  /*d210*/  HMMA.16816.F32 R40, R16, R56, R28 ;  /* 0x000000381028723c */ /* 0x002fe8000000181c */
[----:B------:R1:W3:Y:S04]  /*d220*/  MUFU.TANH R185, R0 ;  /* 0x0000000000b97308 */ /* 0x0002e80000002400 */
[----:B------:R-:W-:Y:S01]  /*d230*/  HMMA.16816.F32 R28, R20, R70, R92 ;  /* 0x00000046141c723c */ /* 0x000fe2000000185c */
[----:B------:R-:W-:Y:S07]  /*d240*/  LDSM.16.M88.4 R68, [R88+0x5800] ;  /* 0x005800005844783b */ /* 0x000fee0000000200 */
[----:B--2---:R-:W-:Y:S01]  /*d250*/  HMMA.16816.F32 R92, R24, R52, R32 ;  /* 0x00000034185c723c */ /* 0x004fe20000001820 */
[----:B-1----:R-:W-:-:S04]  /*d260*/  FMUL.FTZ R0, R44, UR4 ;  /* 0x000000042c007c20 */ /* 0x002fc80008410000 */
[----:B------:R1:W2:Y:S03]  /*d270*/  MUFU.TANH R236, R0 ;  /* 0x0000000000ec7308 */ /* 0x0002a60000002400 */
[----:B------:R-:W-:Y:S01]  /*d280*/  HMMA.16816.F32 R32, R12, R62, RZ ;  /* 0x0000003e0c20723c */ /* 0x000fe200000018ff */
[----:B------:R-:W-:Y:S01]  /*d290*/  LDSM.16.M88.4 R60, [R9+0x6000] ;  /* 0x00600000093c783b */ /* 0x000fe20000000200 */
[----:B-1----:R-:W-:-:S04]  /*d2a0*/  FMUL.FTZ R0, R45, UR4 ;  /* 0x000000042d007c20 */ /* 0x002fc80008410000 */
[----:B------:R1:W-:-:S14]  /*d2b0*/  MUFU.TANH R235, R0 ;  /* 0x0000000000eb7308 */ /* 0x0003dc0000002400 */
[----:B------:R-:W-:Y:S01]  /*d2c0*/  HMMA.16816.F32 R84, R24, R54, R32 ;  /* 0x000000361854723c */ /* 0x000fe20000001820 */
[----:B------:R-:W-:Y:S01]  /*d2d0*/  LDSM.16.M88.4 R52, [R10+0x4000] ;  /* 0x004000000a34783b */ /* 0x000fe20000000200 */
[----:B-1----:R-:W-:-:S04]  /*d2e0*/  FMUL.FTZ R0, R46, UR4 ;  /* 0x000000042e007c20 */ /* 0x002fc80008410000 */
[----:B------:R1:W2:Y:S02]  /*d2f0*/  MUFU.TANH R38, R0 ;  /* 0x0000000000267308 */ /* 0x0002a40000002400 */
[----:B-1----:R-:W-:Y:S02]  /*d300*/  FMUL.FTZ R0, R47, UR4 ;  /* 0x000000042f007c20 */ /* 0x002fe40008410000 */
[----:B------:R-:W-:Y:S01]  /*d310*/  HMMA.16816.F32 R44, R16, R58, R28 ;  /* 0x0000003a102c723c */ /* 0x000fe2000000181c */
[----:B------:R-:W1:Y:S03]  /*d320*/  LDSM.16.M88.4 R56, [R108+0x6000] ;  /* 0x006000006c38783b */ /* 0x000e660000000200 */
[----:B------:R4:W2:Y:S04]  /*d330*/  MUFU.TANH R37, R0 ;  /* 0x0000000000257308 */ /* 0x0008a80000002400 */
[----:B------:R-:W-:Y:S01]  /*d340*/  HMMA.16816.F32 R28, R20, R72, R104 ;  /* 0x00000048141c723c */ /* 0x000fe20000001868 */
[----:B----4-:R-:W-:-:S04]  /*d350*/  FMUL.FTZ R0, R40, UR4 ;  /* 0x0000000428007c20 */ /* 0x010fc80008410000 */
[----:B------:R4:W-:Y:S02]  /*d360*/  MUFU.TANH R175, R0 ;  /* 0x0000000000af7308 */ /* 0x0009e40000002400 */
[----:B----4-:R-:W-:Y:S01]  /*d370*/  FMUL.FTZ R0, R41, UR4 ;  /* 0x0000000429007c20 */ /* 0x010fe20008410000 */
[----:B-1----:R-:W-:Y:S05]  /*d380*/  HMMA.16816.F32 R32, R12, R56, RZ ;  /* 0x000000380c20723c */ /* 0x002fea00000018ff */
[----:B------:R1:W4:Y:S02]  /*d390*/  MUFU.TANH R234, R0 ;  /* 0x0000000000ea7308 */ /* 0x0003240000002400 */
[----:B-1----:R-:W-:-:S13]  /*d3a0*/  FMUL.FTZ R0, R42, UR4 ;  /* 0x000000042a007c20 */ /* 0x002fda0008410000 */
[----:B------:R-:W-:Y:S01]  /*d3b0*/  HMMA.16816.F32 R76, R24, R60, R32 ;  /* 0x0000003c184c723c */ /* 0x000fe20000001820 */
[----:B------:R1:W-:Y:S07]  /*d3c0*/  MUFU.TANH R174, R0 ;  /* 0x0000000000ae7308 */ /* 0x0003ee0000002400 */
[----:B------:R-:W-:Y:S01]  /*d3d0*/  HMMA.16816.F32 R32, R20, R66, R124 ;  /* 0x000000421420723c */ /* 0x000fe2000000187c */
[----:B-1----:R-:W-:-:S07]  /*d3e0*/  FMUL.FTZ R0, R43, UR4 ;  /* 0x000000042b007c20 */ /* 0x002fce0008410000 */
[----:B------:R-:W-:Y:S01]  /*d3f0*/  HMMA.16816.F32 R40, R16, R48, R28 ;  /* 0x000000301028723c */ /* 0x000fe2000000181c */
[----:B------:R1:W4:Y:S07]  /*d400*/  MUFU.TANH R173, R0 ;  /* 0x0000000000ad7308 */ /* 0x00032e0000002400 */
[----:B------:R-:W-:Y:S01]  /*d410*/  HMMA.16816.F32 R28, R20, R74, R112 ;  /* 0x0000004a141c723c */ /* 0x000fe20000001870 */
[----:B------:R-:W5:Y:S01]  /*d420*/  LDSM.16.M88.4 R72, [R88+0x4800] ;  /* 0x004800005848783b */ /* 0x000f620000000200 */
[----:B-1----:R-:W-:-:S04]  /*d430*/  FMUL.FTZ R0, R44, UR4 ;  /* 0x000000042c007c20 */ /* 0x002fc80008410000 */
[----:B------:R1:W4:-:S14]  /*d440*/  MUFU.TANH R11, R0 ;  /* 0x00000000000b7308 */ /* 0x00031c0000002400 */
[----:B------:R-:W-:Y:S08]  /*d450*/  HMMA.16816.F32 R48, R16, R50, R28 ;  /* 0x000000321030723c */ /* 0x000ff0000000181c */
[----:B------:R-:W-:Y:S01]  /*d460*/  HMMA.16816.F32 R28, R20, R64, R116 ;  /* 0x00000040141c723c */ /* 0x000fe20000001874 */
[----:B------:R-:W3:Y:S01]  /*d470*/  LDSM.16.M88.4 R64, [R10+0x4800] ;  /* 0x004800000a40783b */ /* 0x000ee20000000200 */
[----:B-1----:R-:W-:-:S04]  /*d480*/  FMUL.FTZ R0, R45, UR4 ;  /* 0x000000042d007c20 */ /* 0x002fc80008410000 */
[----:B------:R1:W-:Y:S02]  /*d490*/  MUFU.TANH R233, R0 ;  /* 0x0000000000e97308 */ /* 0x0003e40000002400 */
[----:B-1----:R-:W-:-:S06]  /*d4a0*/  FMUL.FTZ R0, R46, UR4 ;  /* 0x000000042e007c20 */ /* 0x002fcc0008410000 */
[----:B------:R1:W4:Y:S02]  /*d4b0*/  MUFU.TANH R172, R0 ;  /* 0x0000000000ac7308 */ /* 0x0003240000002400 */
[----:B-1----:R-:W-:-:S04]  /*d4c0*/  FMUL.FTZ R0, R47, UR4 ;  /* 0x000000042f007c20 */ /* 0x002fc80008410000 */
[----:B------:R-:W-:Y:S02]  /*d4d0*/  HMMA.16816.F32 R44, R16, R52, R28 ;  /* 0x00000034102c723c */ /* 0x000fe4000000181c */
[----:B------:R1:W-:Y:S06]  /*d4e0*/  MUFU.TANH R230, R0 ;  /* 0x0000000000e67308 */ /* 0x0003ec0000002400 */
[----:B-----5:R-:W-:Y:S01]  /*d4f0*/  HMMA.16816.F32 R28, R20, R72, R120 ;  /* 0x00000048141c723c */ /* 0x020fe20000001878 */
[----:B-1----:R-:W-:-:S04]  /*d500*/  FMUL.FTZ R0, R40, UR4 ;  /* 0x0000000428007c20 */ /* 0x002fc80008410000 */
[----:B------:R1:W5:-:S15]  /*d510*/  MUFU.TANH R231, R0 ;  /* 0x0000000000e77308 */ /* 0x00035e0000002400 */
[----:B---3--:R-:W-:Y:S01]  /*d520*/  HMMA.16816.F32 R28, R16, R64, R28 ;  /* 0x00000040101c723c */ /* 0x008fe2000000181c */
[----:B-1----:R-:W-:-:S04]  /*d530*/  FMUL.FTZ R0, R41, UR4 ;  /* 0x0000000429007c20 */ /* 0x002fc80008410000 */
[----:B------:R1:W-:Y:S02]  /*d540*/  MUFU.TANH R232, R0 ;  /* 0x0000000000e87308 */ /* 0x0003e40000002400 */
[----:B-1----:R-:W-:-:S06]  /*d550*/  FMUL.FTZ R0, R42, UR4 ;  /* 0x000000042a007c20 */ /* 0x002fcc0008410000 */
[----:B------:R1:W3:Y:S02]  /*d560*/  MUFU.TANH R181, R0 ;  /* 0x0000000000b57308 */ /* 0x0002e40000002400 */
[----:B-1----:R-:W-:Y:S02]  /*d570*/  FMUL.FTZ R0, R43, UR4 ;  /* 0x000000042b007c20 */ /* 0x002fe40008410000 */
[----:B------:R-:W-:Y:S01]  /*d580*/  HMMA.16816.F32 R40, R12, R58, RZ ;  /* 0x0000003a0c28723c */ /* 0x000fe200000018ff */
[----:B------:R-:W1:Y:S03]  /*d590*/  LDSM.16.M88.4 R56, [R88+0x5000] ;  /* 0x005000005838783b */ /* 0x000e660000000200 */
[----:B------:R2:W3:Y:S02]  /*d5a0*/  MUFU.TANH R180, R0 ;  /* 0x0000000000b47308 */ /* 0x0004e40000002400 */
[----:B--2---:R-:W-:-:S14]  /*d5b0*/  FMUL.FTZ R0, R48, UR4 ;  /* 0x0000000430007c20 */ /* 0x004fdc0008410000 */
[----:B------:R-:W-:Y:S01]  /*d5c0*/  HMMA.16816.F32 R116, R24, R62, R40 ;  /* 0x0000003e1874723c */ /* 0x000fe20000001828 */
[----:B------:R-:W2:Y:S01]  /*d5d0*/  LDSM.16.M88.4 R60, [R10+0x5000] ;  /* 0x005000000a3c783b */ /* 0x000ea20000000200 */
[----:B------:R4:W3:Y:S06]  /*d5e0*/  MUFU.TANH R228, R0 ;  /* 0x0000000000e47308 */ /* 0x0008ec0000002400 */
[----:B------:R-:W-:Y:S08]  /*d5f0*/  HMMA.16816.F32 R40, R16, R54, R32 ;  /* 0x000000361028723c */ /* 0x000ff00000001820 */
[----:B------:R-:W-:Y:S01]  /*d600*/  HMMA.16816.F32 R32, R20, R68, R92 ;  /* 0x000000441420723c */ /* 0x000fe2000000185c */
[----:B----4-:R-:W-:-:S04]  /*d610*/  FMUL.FTZ R0, R49, UR4 ;  /* 0x0000000431007c20 */ /* 0x010fc80008410000 */
[----:B------:R4:W-:Y:S03]  /*d620*/  MUFU.TANH R229, R0 ;  /* 0x0000000000e57308 */ /* 0x0009e60000002400 */
[C---:B-1----:R-:W-:Y:S08]  /*d630*/  HMMA.16816.F32 R52, R20.reuse, R56, R100 ;  /* 0x000000381434723c */ /* 0x042ff00000001864 */
[----:B------:R-:W-:Y:S01]  /*d640*/  HMMA.16816.F32 R68, R20, R70, R84 ;  /* 0x000000461444723c */ /* 0x000fe20000001854 */
[----:B----4-:R-:W-:-:S04]  /*d650*/  FMUL.FTZ R0, R50, UR4 ;  /* 0x0000000432007c20 */ /* 0x010fc80008410000 */
[----:B------:R1:W4:Y:S07]  /*d660*/  MUFU.TANH R224, R0 ;  /* 0x0000000000e07308 */ /* 0x00032e0000002400 */
[----:B--2---:R-:W-:Y:S01]  /*d670*/  HMMA.16816.F32 R52, R16, R60, R52 ;  /* 0x0000003c1034723c */ /* 0x004fe20000001834 */
[----:B-1----:R-:W-:-:S07]  /*d680*/  FMUL.FTZ R0, R51, UR4 ;  /* 0x0000000433007c20 */ /* 0x002fce0008410000 */
[C---:B------:R-:W-:Y:S01]  /*d690*/  HMMA.16816.F32 R48, R20.reuse, R74, R80 ;  /* 0x0000004a1430723c */ /* 0x040fe20000001850 */
[----:B------:R-:W1:Y:S01]  /*d6a0*/  LDSM.16.M88.4 R80, [R88+0x6000] ;  /* 0x006000005850783b */ /* 0x000e620000000200 */
[----:B------:R2:W4:Y:S06]  /*d6b0*/  MUFU.TANH R226, R0 ;  /* 0x0000000000e27308 */ /* 0x00052c0000002400 */
[----:B------:R-:W-:Y:S01]  /*d6c0*/  HMMA.16816.F32 R72, R20, R58, R96 ;  /* 0x0000003a1448723c */ /* 0x000fe20000001860 */
[----:B------:R-:W-:Y:S01]  /*d6d0*/  LDSM.16.M88.4 R56, [R10+0x5800] ;  /* 0x005800000a38783b */ /* 0x000fe20000000200 */
[----:B--2---:R-:W-:-:S04]  /*d6e0*/  FMUL.FTZ R0, R44, UR4 ;  /* 0x000000042c007c20 */ /* 0x004fc80008410000 */
[----:B------:R2:W4:Y:S02]  /*d6f0*/  MUFU.TANH R227, R0 ;  /* 0x0000000000e37308 */ /* 0x0005240000002400 */
[----:B--2---:R-:W-:Y:S01]  /*d700*/  FMUL.FTZ R0, R45, UR4 ;  /* 0x000000042d007c20 */ /* 0x004fe20008410000 */
[----:B-1----:R-:W-:Y:S01]  /*d710*/  HMMA.16816.F32 R96, R20, R80, R76 ;  /* 0x000000501460723c */ /* 0x002fe2000000184c */
[----:B------:R-:W-:Y:S04]  /*d720*/  LDSM.16.M88.4 R76, [R108+0x6800] ;  /* 0x006800006c4c783b */ /* 0x000fe80000000200 */
[----:B------:R1:W-:Y:S02]  /*d730*/  MUFU.TANH R225, R0 ;  /* 0x0000000000e17308 */ /* 0x0003e40000002400 */
[----:B-1----:R-:W-:-:S06]  /*d740*/  FMUL.FTZ R0, R46, UR4 ;  /* 0x000000042e007c20 */ /* 0x002fcc0008410000 */
[----:B------:R1:W2:Y:S02]  /*d750*/  MUFU.TANH R182, R0 ;  /* 0x0000000000b67308 */ /* 0x0002a40000002400 */
[----:B-1----:R-:W-:Y:S02]  /*d760*/  FMUL.FTZ R0, R47, UR4 ;  /* 0x000000042f007c20 */ /* 0x002fe40008410000 */
[----:B------:R-:W1:Y:S04]  /*d770*/  LDSM.16.M88.4 R44, [R108+0x7000] ;  /* 0x007000006c2c783b */ /* 0x000e680000000200 */
[----:B------:R5:W2:Y:S02]  /*d780*/  MUFU.TANH R184, R0 ;  /* 0x0000000000b87308 */ /* 0x000aa40000002400 */
[----:B-----5:R-:W-:-:S06]  /*d790*/  FMUL.FTZ R0, R40, UR4 ;  /* 0x0000000428007c20 */ /* 0x020fcc0008410000 */
[----:B------:R5:W-:Y:S02]  /*d7a0*/  MUFU.TANH R91, R0 ;  /* 0x00000000005b7308 */ /* 0x000be40000002400 */
[----:B-----5:R-:W-:Y:S01]  /*d7b0*/  FMUL.FTZ R0, R41, UR4 ;  /* 0x0000000429007c20 */ /* 0x020fe20008410000 */
[C---:B-1----:R-:W-:Y:S05]  /*d7c0*/  HMMA.16816.F32 R84, R12.reuse, R44, RZ ;  /* 0x0000002c0c54723c */ /* 0x042fea00000018ff */
[----:B------:R1:W5:Y:S03]  /*d7d0*/  MUFU.TANH R223, R0 ;  /* 0x0000000000df7308 */ /* 0x0003660000002400 */
[----:B------:R-:W-:Y:S01]  /*d7e0*/  HMMA.16816.F32 R92, R12, R46, RZ ;  /* 0x0000002e0c5c723c */ /* 0x000fe200000018ff */
[----:B------:R-:W-:Y:S01]  /*d7f0*/  LDSM.16.M88.4 R44, [R9+0x6800] ;  /* 0x00680000092c783b */ /* 0x000fe20000000200 */
[----:B-1----:R-:W-:-:S04]  /*d800*/  FMUL.FTZ R0, R42, UR4 ;  /* 0x000000042a007c20 */ /* 0x002fc80008410000 */
[----:B------:R1:W-:Y:S02]  /*d810*/  MUFU.TANH R90, R0 ;  /* 0x00000000005a7308 */ /* 0x0003e40000002400 */
[----:B-1----:R-:W-:Y:S02]  /*d820*/  FMUL.FTZ R0, R43, UR4 ;  /* 0x000000042b007c20 */ /* 0x002fe40008410000 */
[C---:B------:R-:W-:Y:S01]  /*d830*/  HMMA.16816.F32 R40, R16.reuse, R66, R48 ;  /* 0x000000421028723c */ /* 0x040fe20000001830 */
[----:B------:R-:W1:Y:S03]  /*d840*/  LDSM.16.M88.4 R48, [R108+0x8000] ;  /* 0x008000006c30783b */ /* 0x000e660000000200 */
[----:B------:R3:W5:Y:S04]  /*d850*/  MUFU.TANH R222, R0 ;  /* 0x0000000000de7308 */ /* 0x0007680000002400 */
[C---:B------:R-:W-:Y:S08]  /*d860*/  HMMA.16816.F32 R64, R16.reuse, R62, R72 ;  /* 0x0000003e1040723c */ /* 0x040ff00000001848 */
[----:B------:R-:W-:Y:S01]  /*d870*/  HMMA.16816.F32 R60, R16, R56, R32 ;  /* 0x00000038103c723c */ /* 0x000fe20000001820 */
[----:B------:R-:W4:Y:S01]  /*d880*/  LDSM.16.M88.4 R32, [R108+0x9000] ;  /* 0x009000006c20783b */ /* 0x000f220000000200 */
[----:B---3--:R-:W-:-:S04]  /*d890*/  FMUL.FTZ R0, R28, UR4 ;  /* 0x000000041c007c20 */ /* 0x008fc80008410000 */
[----:B------:R3:W5:Y:S02]  /*d8a0*/  MUFU.TANH R89, R0 ;  /* 0x0000000000597308 */ /* 0x0007640000002400 */
[----:B------:R-:W-:Y:S01]  /*d8b0*/  HMMA.16816.F32 R72, R16, R58, R68 ;  /* 0x0000003a1048723c */ /* 0x000fe20000001844 */
[----:B------:R-:W-:Y:S07]  /*d8c0*/  LDSM.16.M88.4 R68, [R10+0x6800] ;  /* 0x006800000a44783b */ /* 0x000fee0000000200 */
[----:B------:R-:W-:Y:S01]  /*d8d0*/  HMMA.16816.F32 R56, R12, R76, RZ ;  /* 0x0000004c0c38723c */ /* 0x000fe200000018ff */
[----:B---3--:R-:W-:-:S07]  /*d8e0*/  FMUL.FTZ R0, R29, UR4 ;  /* 0x000000041d007c20 */ /* 0x008fce0008410000 */
[C---:B------:R-:W-:Y:S01]  /*d8f0*/  HMMA.16816.F32 R76, R12.reuse, R78, RZ ;  /* 0x0000004e0c4c723c */ /* 0x040fe200000018ff */
[----:B------:R3:W-:Y:S07]  /*d900*/  MUFU.TANH R221, R0 ;  /* 0x0000000000dd7308 */ /* 0x0007ee0000002400 */
[C---:B-1----:R-:W-:Y:S08]  /*d910*/  HMMA.16816.F32 R112, R12.reuse, R50, RZ ;  /* 0x000000320c70723c */ /* 0x042ff000000018ff */
[----:B----4-:R-:W-:Y:S01]  /*d920*/  HMMA.16816.F32 R128, R12, R32, RZ ;  /* 0x000000200c80723c */ /* 0x010fe200000018ff */
[----:B---3--:R-:W-:-:S04]  /*d930*/  FMUL.FTZ R0, R30, UR4 ;  /* 0x000000041e007c20 */ /* 0x008fc80008410000 */
[----:B------:R1:W3:Y:S03]  /*d940*/  MUFU.TANH R187, R0 ;  /* 0x0000000000bb7308 */ /* 0x0002e60000002400 */
[----:B------:R-:W-:Y:S01]  /*d950*/  HMMA.16816.F32 R132, R12, R34, RZ ;  /* 0x000000220c84723c */ /* 0x000fe200000018ff */
[----:B-1----:R-:W-:Y:S02]  /*d960*/  FMUL.FTZ R0, R31, UR4 ;  /* 0x000000041f007c20 */ /* 0x002fe40008410000 */
[----:B------:R-:W1:Y:S02]  /*d970*/  LDSM.16.M88.4 R28, [R108+0x7800] ;  /* 0x007800006c1c783b */ /* 0x000e640000000200 */
[----:B------:R4:W-:Y:S02]  /*d980*/  MUFU.TANH R186, R0 ;  /* 0x0000000000ba7308 */ /* 0x0009e40000002400 */
[----:B----4-:R-:W-:-:S06]  /*d990*/  FMUL.FTZ R0, R40, UR4 ;  /* 0x0000000428007c20 */ /* 0x010fcc0008410000 */
[----:B------:R4:W3:Y:S02]  /*d9a0*/  MUFU.TANH R198, R0 ;  /* 0x0000000000c67308 */ /* 0x0008e40000002400 */
[----:B----4-:R-:W-:Y:S01]  /*d9b0*/  FMUL.FTZ R0, R41, UR4 ;  /* 0x0000000429007c20 */ /* 0x010fe20008410000 */
[C---:B-1----:R-:W-:Y:S05]  /*d9c0*/  HMMA.16816.F32 R100, R12.reuse, R28, RZ ;  /* 0x0000001c0c64723c */ /* 0x042fea00000018ff */
[----:B------:R1:W-:Y:S03]  /*d9d0*/  MUFU.TANH R217, R0 ;  /* 0x0000000000d97308 */ /* 0x0003e60000002400 */
[----:B------:R-:W-:Y:S01]  /*d9e0*/  HMMA.16816.F32 R104, R12, R30, RZ ;  /* 0x0000001e0c68723c */ /* 0x000fe200000018ff */
[----:B------:R-:W4:Y:S01]  /*d9f0*/  LDSM.16.M88.4 R28, [R108+0x9800] ;  /* 0x009800006c1c783b */ /* 0x000f220000000200 */
[----:B-1----:R-:W-:-:S04]  /*da00*/  FMUL.FTZ R0, R42, UR4 ;  /* 0x000000042a007c20 */ /* 0x002fc80008410000 */
[----:B------:R1:W3:Y:S02]  /*da10*/  MUFU.TANH R188, R0 ;  /* 0x0000000000bc7308 */ /* 0x0002e40000002400 */
[----:B-1----:R-:W-:Y:S02]  /*da20*/  FMUL.FTZ R0, R43, UR4 ;  /* 0x000000042b007c20 */ /* 0x002fe40008410000 */
[----:B------:R1:W2:Y:S04]  /*da30*/  LDSM.16.M88.4 R40, [R108+0x8800] ;  /* 0x008800006c28783b */ /* 0x0002a80000000200 */
[----:B------:R5:W-:Y:S01]  /*da40*/  MUFU.TANH R190, R0 ;  /* 0x0000000000be7308 */ /* 0x000be20000002400 */
[C---:B----4-:R-:W-:Y:S08]  /*da50*/  HMMA.16816.F32 R168, R12.reuse, R28, RZ ;  /* 0x0000001c0ca8723c */ /* 0x050ff000000018ff */
[----:B------:R-:W-:Y:S01]  /*da60*/  HMMA.16816.F32 R176, R12, R30, RZ ;  /* 0x0000001e0cb0723c */ /* 0x000fe200000018ff */
[----:B-----5:R-:W-:-:S07]  /*da70*/  FMUL.FTZ R0, R52, UR4 ;  /* 0x0000000434007c20 */ /* 0x020fce0008410000 */
[----:B------:R-:W-:Y:S01]  /*da80*/  HMMA.16816.F32 R28, R24, R44, R56 ;  /* 0x0000002c181c723c */ /* 0x000fe20000001838 */
[----:B------:R4:W5:Y:S01]  /*da90*/  MUFU.TANH R220, R0 ;  /* 0x0000000000dc7308 */ /* 0x0009620000002400 */
[----:B------:R-:W3:Y:S06]  /*daa0*/  LDSM.16.M88.4 R56, [R9+0x7800] ;  /* 0x007800000938783b */ /* 0x000eec0000000200 */
[----:B-1----:R-:W-:Y:S01]  /*dab0*/  HMMA.16816.F32 R108, R12, R48, RZ ;  /* 0x000000300c6c723c */ /* 0x002fe200000018ff */
[----:B------:R-:W1:Y:S07]  /*dac0*/  LDSM.16.M88.4 R48, [R9+0x7000] ;  /* 0x007000000930783b */ /* 0x000e6e0000000200 */
[----:B------:R-:W-:Y:S01]  /*dad0*/  HMMA.16816.F32 R44, R24, R46, R76 ;  /* 0x0000002e182c723c */ /* 0x000fe2000000184c */
[----:B----4-:R-:W-:-:S04]  /*dae0*/  FMUL.FTZ R0, R53, UR4 ;  /* 0x0000000435007c20 */ /* 0x010fc80008410000 */
[----:B------:R4:W-:Y:S03]  /*daf0*/  MUFU.TANH R219, R0 ;  /* 0x0000000000db7308 */ /* 0x0009e60000002400 */
[C---:B--2---:R-:W-:Y:S08]  /*db00*/  HMMA.16816.F32 R120, R12.reuse, R40, RZ ;  /* 0x000000280c78723c */ /* 0x044ff000000018ff */
[----:B------:R-:W-:Y:S01]  /*db10*/  HMMA.16816.F32 R124, R12, R42, RZ ;  /* 0x0000002a0c7c723c */ /* 0x000fe200000018ff */
[----:B------:R-:W2:Y:S01]  /*db20*/  LDSM.16.M88.4 R40, [R10+0x6000] ;  /* 0x006000000a28783b */ /* 0x000ea20000000200 */
[----:B----4-:R-:W-:-:S06]  /*db30*/  FMUL.FTZ R0, R54, UR4 ;  /* 0x0000000436007c20 */ /* 0x010fcc0008410000 */
[----:B------:R-:W-:Y:S01]  /*db40*/  HMMA.16816.F32 R12, R20, R82, R116 ;  /* 0x00000052140c723c */ /* 0x000fe20000001874 */
[----:B------:R4:W5:Y:S07]  /*db50*/  MUFU.TANH R192, R0 ;  /* 0x0000000000c07308 */ /* 0x00096e0000002400 */
[C---:B---3--:R-:W-:Y:S08]  /*db60*/  HMMA.16816.F32 R80, R24.reuse, R58, R104 ;  /* 0x0000003a1850723c */ /* 0x048ff00000001868 */
[----:B-1----:R-:W-:Y:S01]  /*db70*/  HMMA.16816.F32 R76, R24, R50, R92 ;  /* 0x00000032184c723c */ /* 0x002fe2000000185c */
[----:B----4-:R-:W-:-:S02]  /*db80*/  FMUL.FTZ R0, R55, UR4 ;  /* 0x0000000437007c20 */ /* 0x010fc40008410000 */
[----:B------:R-:W1:Y:S02]  /*db90*/  LDSM.16.M88.4 R52, [R88+0x6800] ;  /* 0x006800005834783b */ /* 0x000e640000000200 */
[----:B------:R3:W4:Y:S03]  /*dba0*/  MUFU.TANH R195, R0 ;  /* 0x0000000000c37308 */ /* 0x0007260000002400 */
[----:B--2---:R-:W-:Y:S01]  /*dbb0*/  HMMA.16816.F32 R32, R16, R40, R96 ;  /* 0x000000281020723c */ /* 0x004fe20000001860 */
[----:B---3--:R-:W-:-:S07]  /*dbc0*/  FMUL.FTZ R0, R64, UR4 ;  /* 0x0000000440007c20 */ /* 0x008fce0008410000 */
[----:B------:R-:W-:Y:S01]  /*dbd0*/  HMMA.16816.F32 R40, R16, R42, R12 ;  /* 0x0000002a1028723c */ /* 0x000fe2000000180c */
[----:B------:R2:W-:-:S15]  /*dbe0*/  MUFU.TANH R194, R0 ;  /* 0x0000000000c27308 */ /* 0x0005de0000002400 */
[----:B------:R-:W-:-:S03]  /*dbf0*/  NOP ;  /* 0x0000000000007918 */ /* 0x000fc60000000000 */
[----:B------:R-:W-:Y:S01]  /*dc00*/  FMUL.FTZ R2, R41, UR4 ;  /* 0x0000000429027c20 */ /* 0x000fe20008410000 */
[----:B--2---:R-:W-:Y:S01]  /*dc10*/  FMUL.FTZ R0, R65, UR4 ;  /* 0x0000000441007c20 */ /* 0x004fe20008410000 */
[----:B-1----:R-:W-:Y:S01]  /*dc20*/  HMMA.16816.F32 R12, R20, R52, R28 ;  /* 0x00000034140c723c */ /* 0x002fe2000000181c */
[----:B------:R-:W-:Y:S01]  /*dc30*/  FMUL.FTZ R7, R43, UR4 ;  /* 0x000000042b077c20 */ /* 0x000fe20008410000 */
[----:B------:R1:W-:Y:S08]  /*dc40*/  MUFU.TANH R211, R2 ;  /* 0x0000000200d37308 */ /* 0x0003f00000002400 */
[----:B------:R2:W3:Y:S08]  /*dc50*/  MUFU.TANH R218, R0 ;  /* 0x0000000000da7308 */ /* 0x0004f00000002400 */
[----:B------:R-:W-:Y:S01]  /*dc60*/  MUFU.TANH R207, R7 ;  /* 0x0000000700cf7308 */ /* 0x000fe20000002400 */
[----:B-1----:R-:W-:-:S07]  /*dc70*/  FMUL.FTZ R2, R42, UR4 ;  /* 0x000000042a027c20 */ /* 0x002fce0008410000 */
[----:B------:R-:W-:Y:S01]  /*dc80*/  MUFU.TANH R205, R2 ;  /* 0x0000000200cd7308 */ /* 0x000fe20000002400 */
[----:B--2---:R-:W-:-:S07]  /*dc90*/  FMUL.FTZ R0, R66, UR4 ;  /* 0x0000000442007c20 */ /* 0x004fce0008410000 */
[----:B------:R1:W-:Y:S02]  /*dca0*/  MUFU.TANH R191, R0 ;  /* 0x0000000000bf7308 */ /* 0x0003e40000002400 */
[----:B-1----:R-:W-:Y:S02]  /*dcb0*/  FMUL.FTZ R0, R67, UR4 ;  /* 0x0000000443007c20 */ /* 0x002fe40008410000 */
[----:B------:R-:W-:Y:S01]  /*dcc0*/  HMMA.16816.F32 R64, R24, R48, R84 ;  /* 0x000000301840723c */ /* 0x000fe20000001854 */
[----:B------:R-:W-:Y:S03]  /*dcd0*/  LDSM.16.M88.4 R48, [R10+0x7000] ;  /* 0x007000000a30783b */ /* 0x000fe60000000200 */
[----:B------:R1:W2:Y:S02]  /*dce0*/  MUFU.TANH R193, R0 ;  /* 0x0000000000c17308 */ /* 0x0002a40000002400 */
[----:B-1----:R-:W-:-:S06]  /*dcf0*/  FMUL.FTZ R0, R60, UR4 ;  /* 0x000000043c007c20 */ /* 0x002fcc0008410000 */
[----:B------:R1:W2:Y:S02]  /*dd00*/  MUFU.TANH R216, R0 ;  /* 0x0000000000d87308 */ /* 0x0002a40000002400 */
[----:B-1----:R-:W-:-:S06]  /*dd10*/  FMUL.FTZ R0, R61, UR4 ;  /* 0x000000043d007c20 */ /* 0x002fcc0008410000 */
[----:B------:R1:W-:Y:S02]  /*dd20*/  MUFU.TANH R215, R0 ;  /* 0x0000000000d77308 */ /* 0x0003e40000002400 */
[----:B-1----:R-:W-:-:S06]  /*dd30*/  FMUL.FTZ R0, R62, UR4 ;  /* 0x000000043e007c20 */ /* 0x002fcc0008410000 */
[----:B------:R1:W2:Y:S02]  /*dd40*/  MUFU.TANH R201, R0 ;  /* 0x0000000000c97308 */ /* 0x0002a40000002400 */
[----:B-1----:R-:W-:Y:S02]  /*dd50*/  FMUL.FTZ R0, R63, UR4 ;  /* 0x000000043f007c20 */ /* 0x002fe40008410000 */
[----:B------:R-:W1:Y:S04]  /*dd60*/  LDSM.16.M88.4 R60, [R88+0x7000] ;  /* 0x00700000583c783b */ /* 0x000e680000000200 */
[----:B------:R5:W-:Y:S02]  /*dd70*/  MUFU.TANH R204, R0 ;  /* 0x0000000000cc7308 */ /* 0x000be40000002400 */
[----:B-----5:R-:W-:-:S06]  /*dd80*/  FMUL.FTZ R0, R72, UR4 ;  /* 0x0000000448007c20 */ /* 0x020fcc0008410000 */
[----:B------:R5:W2:Y:S02]  /*dd90*/  MUFU.TANH R197, R0 ;  /* 0x0000000000c57308 */ /* 0x000aa40000002400 */
[----:B-----5:R-:W-:-:S06]  /*dda0*/  FMUL.FTZ R0, R73, UR4 ;  /* 0x0000000449007c20 */ /* 0x020fcc0008410000 */
[----:B------:R5:W-:Y:S02]  /*ddb0*/  MUFU.TANH R199, R0 ;  /* 0x0000000000c77308 */ /* 0x000be40000002400 */
[----:B-----5:R-:W-:-:S06]  /*ddc0*/  FMUL.FTZ R0, R74, UR4 ;  /* 0x000000044a007c20 */ /* 0x020fcc0008410000 */
[----:B------:R5:W2:Y:S02]  /*ddd0*/  MUFU.TANH R200, R0 ;  /* 0x0000000000c87308 */ /* 0x000aa40000002400 */
[----:B-----5:R-:W-:Y:S02]  /*dde0*/  FMUL.FTZ R0, R75, UR4 ;  /* 0x000000044b007c20 */ /* 0x020fe40008410000 */
[----:B------:R-:W-:Y:S01]  /*ddf0*/  HMMA.16816.F32 R72, R24, R56, R100 ;  /* 0x000000381848723c */ /* 0x000fe20000001864 */
[----:B------:R-:W-:Y:S03]  /*de00*/  LDSM.16.M88.4 R56, [R88+0x8000] ;  /* 0x008000005838783b */ /* 0x000fe60000000200 */
[----:B------:R5:W2:Y:S02]  /*de10*/  MUFU.TANH R202, R0 ;  /* 0x0000000000ca7308 */ /* 0x000aa40000002400 */
[----:B-----5:R-:W-:-:S06]  /*de20*/  FMUL.FTZ R0, R32, UR4 ;  /* 0x0000000420007c20 */ /* 0x020fcc0008410000 */
[----:B------:R5:W2:Y:S02]  /*de30*/  MUFU.TANH R214, R0 ;  /* 0x0000000000d67308 */ /* 0x000aa40000002400 */
[----:B-----5:R-:W-:-:S06]  /*de40*/  FMUL.FTZ R0, R33, UR4 ;  /* 0x0000000421007c20 */ /* 0x020fcc0008410000 */
[----:B------:R5:W-:Y:S02]  /*de50*/  MUFU.TANH R213, R0 ;  /* 0x0000000000d57308 */ /* 0x000be40000002400 */
[----:B-----5:R-:W-:-:S06]  /*de60*/  FMUL.FTZ R0, R34, UR4 ;  /* 0x0000000422007c20 */ /* 0x020fcc0008410000 */
[----:B------:R5:W2:Y:S02]  /*de70*/  MUFU.TANH R206, R0 ;  /* 0x0000000000ce7308 */ /* 0x000aa40000002400 */
[----:B-----5:R-:W-:Y:S02]  /*de80*/  FMUL.FTZ R0, R35, UR4 ;  /* 0x0000000423007c20 */ /* 0x020fe40008410000 */
[----:B------:R-:W-:Y:S04]  /*de90*/  HMMA.16816.F32 R32, R16, R68, R12 ;  /* 0x000000441020723c */ /* 0x000fe8000000180c */
[----:B------:R5:W2:Y:S04]  /*dea0*/  MUFU.TANH R209, R0 ;  /* 0x0000000000d17308 */ /* 0x000aa80000002400 */
[----:B------:R-:W-:Y:S01]  /*deb0*/  HMMA.16816.F32 R12, R20, R54, R44 ;  /* 0x00000036140c723c */ /* 0x000fe2000000182c */
[----:B------:R-:W4:Y:S04]  /*dec0*/  LDSM.16.M88.4 R44, [R9+0x8000] ;  /* 0x00800000092c783b */ /* 0x000f280000000200 */
[----:B------:R-:W-:Y:S01]  /*ded0*/  LDSM.16.M88.4 R52, [R88+0x7800] ;  /* 0x007800005834783b */ /* 0x000fe20000000200 */
[----:B-----5:R-:W-:-:S03]  /*dee0*/  FMUL.FTZ R0, R40, UR4 ;  /* 0x0000000428007c20 */ /* 0x020fc60008410000 */
[----:B------:R-:W5:Y:S01]  /*def0*/  LDSM.16.M88.4 R40, [R9+0x8800] ;  /* 0x008800000928783b */ /* 0x000f620000000200 */
[----:B------:R3:W-:Y:S10]  /*df00*/  MUFU.TANH R212, R0 ;  /* 0x0000000000d47308 */ /* 0x0007f40000002400 */
[----:B------:R-:W-:Y:S08]  /*df10*/  HMMA.16816.F32 R28, R16, R70, R12 ;  /* 0x00000046101c723c */ /* 0x000ff0000000180c */
[----:B-1----:R-:W-:Y:S01]  /*df20*/  HMMA.16816.F32 R12, R20, R60, R64 ;  /* 0x0000003c140c723c */ /* 0x002fe20000001840 */
[----:B---3--:R-:W-:-:S04]  /*df30*/  IMAD.U32 R0, RZ, RZ, UR18 ;  /* 0x00000012ff007e24 */ /* 0x008fc8000f8e00ff */
[----:B------:R-:W-:-:S06]  /*df40*/  IMAD R0, R0, 0x100, R6 ;  /* 0x0000010000007824 */ /* 0x000fcc00078e0206 */
[----:B------:R-:W-:Y:S01]  /*df50*/  FMUL.FTZ R7, R31, UR4 ;  /* 0x000000041f077c20 */ /* 0x000fe20008410000 */
[C---:B------:R-:W-:Y:S01]  /*df60*/  VIADD R2, R0.reuse, 0xfffffe01 ;  /* 0xfffffe0100027836 */ /* 0x040fe20000000000 */
[----:B----4-:R-:W-:Y:S01]  /*df70*/  HMMA.16816.F32 R64, R24, R44, R108 ;  /* 0x0000002c1840723c */ /* 0x010fe2000000186c */
[----:B------:R-:W-:-:S03]  /*df80*/  VIADD R6, R0, 0xfffffe00 ;  /* 0xfffffe0000067836 */ /* 0x000fc60000000000 */
[CC--:B------:R-:W-:Y:S02]  /*df90*/  ISETP.GE.AND P3, PT, R2.reuse, R5.reuse, PT ;  /* 0x000000050200720c */ /* 0x0c0fe40003f66270 */
[-C--:B------:R-:W-:Y:S01]  /*dfa0*/  ISETP.GE.AND P2, PT, R2, R4.reuse, PT ;  /* 0x000000040200720c */ /* 0x080fe20003f46270 */
[----:B------:R-:W-:Y:S01]  /*dfb0*/  VIADD R2, R0, 0xfffffe08 ;  /* 0xfffffe0800027836 */ /* 0x000fe20000000000 */
[CC--:B------:R-:W-:Y:S01]  /*dfc0*/  ISETP.GE.AND P4, PT, R6.reuse, R5.reuse, PT ;  /* 0x000000050600720c */ /* 0x0c0fe20003f86270 */
[C---:B------:R-:W-:Y:S01]  /*dfd0*/  HMMA.16816.F32 R84, R24.reuse, R46, R112 ;  /* 0x0000002e1854723c */ /* 0x040fe20000001870 */
[-C--:B------:R-:W-:Y:S01]  /*dfe0*/  ISETP.GE.AND P5, PT, R6, R4.reuse, PT ;  /* 0x000000040600720c */ /* 0x080fe20003fa6270 */
[----:B------:R-:W-:Y:S01]  /*dff0*/  FMUL.FTZ R6, R32, UR4 ;  /* 0x0000000420067c20 */ /* 0x000fe20008410000 */
[----:B------:R-:W-:Y:S01]  /*e000*/  FSEL R99, R208, -INF , !P4 ;  /* 0xff800000d0637808 */ /* 0x000fe20006000000 */
[----:B------:R-:W1:Y:S01]  /*e010*/  LDSM.16.M88.4 R44, [R10+0x7800] ;  /* 0x007800000a2c783b */ /* 0x000e620000000200 */
[----:B------:R-:W-:Y:S01]  /*e020*/  FSEL R102, R203, -INF , !P5 ;  /* 0xff800000cb667808 */ /* 0x000fe20006800000 */
[----:B------:R3:W-:Y:S01]  /*e030*/  MUFU.TANH R210, R6 ;  /* 0x0000000600d27308 */ /* 0x0007e20000002400 */
[C---:B------:R-:W-:Y:S01]  /*e040*/  ISETP.GE.AND P4, PT, R2.reuse, R5, PT ;  /* 0x000000050200720c */ /* 0x040fe20003f86270 */
[----:B-----5:R-:W-:Y:S01]  /*e050*/  HMMA.16816.F32 R68, R24, R42, R124 ;  /* 0x0000002a1844723c */ /* 0x020fe2000000187c */
        /* <DEDUP_REMOVED lines=8> */
[----:B------:R-:W-:Y:S01]  /*e0e0*/  FSEL R103, R39, -INF , !P5 ;  /* 0xff80000027677808 */ /* 0x000fe20006800000 */
[----:B---3--:R-:W-:Y:S01]  /*e0f0*/  FMUL.FTZ R6, R33, UR4 ;  /* 0x0000000421067c20 */ /* 0x008fe20008410000 */
[----:B------:R-:W-:-:S02]  /*e100*/  ISETP.GE.AND P4, PT, R2, R5, PT ;  /* 0x000000050200720c */ /* 0x000fc40003f86270 */
[-C--:B------:R-:W-:Y:S01]  /*e110*/  ISETP.GE.AND P5, PT, R2, R4.reuse, PT ;  /* 0x000000040200720c */ /* 0x080fe20003fa6270 */
[----:B------:R3:W4:Y:S01]  /*e120*/  MUFU.TANH R208, R6 ;  /* 0x0000000600d07308 */ /* 0x0007220000002400 */
        /* <DEDUP_REMOVED lines=8> */
[CC--:B------:R-:W-:Y:S01]  /*e1b0*/  ISETP.GE.AND P4, PT, R2.reuse, R5.reuse, PT ;  /* 0x000000050200720c */ /* 0x0c0fe20003f86270 */
[----:B------:R-:W-:Y:S01]  /*e1c0*/  MUFU.TANH R183, R7 ;  /* 0x0000000700b77308 */ /* 0x000fe20000002400 */
[----:B------:R-:W-:Y:S01]  /*e1d0*/  ISETP.GE.AND P5, PT, R2, R4, PT ;  /* 0x000000040200720c */ /* 0x000fe20003fa6270 */
[----:B---3--:R-:W-:Y:S01]  /*e1e0*/  FMUL.FTZ R6, R34, UR4 ;  /* 0x0000000422067c20 */ /* 0x008fe20008410000 */
[----:B------:R-:W-:Y:S01]  /*e1f0*/  VIADD R2, R0, 0xfffffe19 ;  /* 0xfffffe1900027836 */ /* 0x000fe20000000000 */
[----:B------:R-:W-:Y:S02]  /*e200*/  FSEL R107, R240, -INF , !P3 ;  /* 0xff800000f06b7808 */ /* 0x000fe40005800000 */
[----:B------:R-:W-:Y:S02]  /*e210*/  FSEL R110, R185, -INF , !P2 ;  /* 0xff800000b96e7808 */ /* 0x000fe40005000000 */
[----:B------:R3:W-:Y:S01]  /*e220*/  MUFU.TANH R203, R6 ;  /* 0x0000000600cb7308 */ /* 0x0007e20000002400 */
[----:B------:R-:W-:-:S02]  /*e230*/  ISETP.GE.AND P3, PT, R2, R5, PT ;  /* 0x000000050200720c */ /* 0x000fc40003f66270 */
[----:B------:R-:W-:Y:S01]  /*e240*/  ISETP.GE.AND P2, PT, R2, R4, PT ;  /* 0x000000040200720c */ /* 0x000fe20003f46270 */
[----:B------:R-:W-:Y:S01]  /*e250*/  FMUL.FTZ R2, R30, UR4 ;  /* 0x000000041e027c20 */ /* 0x000fe20008410000 */
[----:B------:R-:W-:Y:S02]  /*e260*/  FSEL R105, R236, -INF , !P4 ;  /* 0xff800000ec697808 */ /* 0x000fe40006000000 */
[----:B------:R-:W-:Y:S01]  /*e270*/  FSEL R112, R38, -INF , !P5 ;  /* 0xff80000026707808 */ /* 0x000fe20006800000 */
[----:B------:R5:W-:Y:S01]  /*e280*/  MUFU.TANH R185, R2 ;  /* 0x0000000200b97308 */ /* 0x000be20000002400 */
[----:B------:R-:W-:Y:S02]  /*e290*/  FSEL R106, R235, -INF , !P3 ;  /* 0xff800000eb6a7808 */ /* 0x000fe40005800000 */
[----:B------:R-:W-:Y:S01]  /*e2a0*/  FSEL R113, R37, -INF , !P2 ;  /* 0xff80000025717808 */ /* 0x000fe20005000000 */
[----:B---3--:R-:W-:Y:S02]  /*e2b0*/  FMUL.FTZ R6, R35, UR4 ;  /* 0x0000000423067c20 */ /* 0x008fe40008410000 */
[----:B------:R-:W-:Y:S02]  /*e2c0*/  HMMA.16816.F32 R32, R16, R48, R12 ;  /* 0x000000301020723c */ /* 0x000fe4000000180c */
[----:B------:R3:W4:Y:S01]  /*e2d0*/  MUFU.TANH R39, R6 ;  /* 0x0000000600277308 */ /* 0x0007220000002400 */
[----:B-----5:R-:W-:-:S05]  /*e2e0*/  VIADD R2, R0, 0xfffffe21 ;  /* 0xfffffe2100027836 */ /* 0x020fca0000000000 */
[----:B------:R-:W-:Y:S01]  /*e2f0*/  HMMA.16816.F32 R12, R20, R62, R76 ;  /* 0x0000003e140c723c */ /* 0x000fe2000000184c */
[C---:B------:R-:W-:Y:S02]  /*e300*/  ISETP.GE.AND P3, PT, R2.reuse, R5, PT ;  /* 0x000000050200720c */ /* 0x040fe40003f66270 */
[----:B------:R-:W-:Y:S01]  /*e310*/  ISETP.GE.AND P2, PT, R2, R4, PT ;  /* 0x000000040200720c */ /* 0x000fe20003f46270 */
[----:B------:R-:W-:Y:S01]  /*e320*/  VIADD R2, R0, 0xfffffe28 ;  /* 0xfffffe2800027836 */ /* 0x000fe20000000000 */
[----:B------:R-:W-:-:S03]  /*e330*/  FSEL R115, R234, -INF , !P3 ;  /* 0xff800000ea737808 */ /* 0x000fc60005800000 */
[----:B------:R-:W-:Y:S01]  /*e340*/  HMMA.16816.F32 R60, R24, R40, R120 ;  /* 0x00000028183c723c */ /* 0x000fe20000001878 */
[----:B------:R-:W-:Y:S01]  /*e350*/  FSEL R173, R173, -INF , !P2 ;  /* 0xff800000adad7808 */ /* 0x000fe20005000000 */
[----:B---3--:R-:W-:Y:S01]  /*e360*/  FMUL.FTZ R6, R28, UR4 ;  /* 0x000000041c067c20 */ /* 0x008fe20008410000 */
[----:B------:R-:W-:-:S03]  /*e370*/  FMUL.FTZ R7, R33, UR4 ;  /* 0x0000000421077c20 */ /* 0x000fc60008410000 */
[----:B------:R3:W-:Y:S06]  /*e380*/  MUFU.TANH R196, R6 ;  /* 0x0000000600c47308 */ /* 0x0007ec0000002400 */
[----:B------:R-:W-:Y:S01]  /*e390*/  HMMA.16816.F32 R12, R16, R50, R12 ;  /* 0x00000032100c723c */ /* 0x000fe2000000180c */
[----:B------:R-:W5:Y:S01]  /*e3a0*/  LDSM.16.M88.4 R48, [R9+0x9000] ;  /* 0x009000000930783b */ /* 0x000f620000000200 */
[----:B---3--:R-:W-:-:S06]  /*e3b0*/  FMUL.FTZ R6, R29, UR4 ;  /* 0x000000041d067c20 */ /* 0x008fcc0008410000 */
[----:B------:R-:W-:Y:S01]  /*e3c0*/  HMMA.16816.F32 R28, R20, R52, R72 ;  /* 0x00000034141c723c */ /* 0x000fe20000001848 */
[----:B------:R3:W4:Y:S02]  /*e3d0*/  MUFU.TANH R189, R6 ;  /* 0x0000000600bd7308 */ /* 0x0007240000002400 */
[----:B---3--:R-:W-:-:S15]  /*e3e0*/  VIADD R6, R0, 0xfffffe20 ;  /* 0xfffffe2000067836 */ /* 0x008fde0000000000 */
[----:B------:R-:W-:-:S02]  /*e3f0*/  NOP ;  /* 0x0000000000007918 */ /* 0x000fc40000000000 */
[----:B-1----:R-:W-:Y:S01]  /*e400*/  HMMA.16816.F32 R40, R16, R44, R28 ;  /* 0x0000002c1028723c */ /* 0x002fe2000000181c */
[C---:B------:R-:W-:Y:S02]  /*e410*/  ISETP.GE.AND P4, PT, R6.reuse, R5, PT ;  /* 0x000000050600720c */ /* 0x040fe40003f86270 */
[----:B------:R-:W-:Y:S01]  /*e420*/  ISETP.GE.AND P5, PT, R6, R4, PT ;  /* 0x000000040600720c */ /* 0x000fe20003fa6270 */
[----:B------:R-:W-:Y:S01]  /*e430*/  FMUL.FTZ R6, R32, UR4 ;  /* 0x0000000420067c20 */ /* 0x000fe20008410000 */
[----:B------:R-:W-:-:S03]  /*e440*/  FSEL R114, R175, -INF , !P4 ;  /* 0xff800000af727808 */ /* 0x000fc60006000000 */
[----:B-----5:R-:W-:Y:S01]  /*e450*/  HMMA.16816.F32 R72, R24, R48, R128 ;  /* 0x000000301848723c */ /* 0x020fe20000001880 */
[----:B------:R-:W-:Y:S01]  /*e460*/  ISETP.GE.AND P4, PT, R2, R5, PT ;  /* 0x000000050200720c */ /* 0x000fe20003f86270 */
[----:B------:R1:W-:Y:S01]  /*e470*/  MUFU.TANH R38, R6 ;  /* 0x0000000600267308 */ /* 0x0003e20000002400 */
[----:B------:R-:W-:Y:S02]  /*e480*/  FSEL R174, R174, -INF , !P5 ;  /* 0xff800000aeae7808 */ /* 0x000fe40006800000 */
[----:B------:R-:W-:Y:S02]  /*e490*/  FSEL R117, R11, -INF , !P4 ;  /* 0xff8000000b757808 */ /* 0x000fe40006000000 */
[----:B------:R-:W-:Y:S01]  /*e4a0*/  ISETP.GE.AND P5, PT, R2, R4, PT ;  /* 0x000000040200720c */ /* 0x000fe20003fa6270 */
[----:B------:R-:W-:Y:S02]  /*e4b0*/  VIADD R2, R0, 0xfffffe30 ;  /* 0xfffffe3000027836 */ /* 0x000fe40000000000 */
[----:B------:R3:W5:Y:S01]  /*e4c0*/  MUFU.TANH R175, R7 ;  /* 0x0000000700af7308 */ /* 0x0007620000002400 */
[----:B------:R-:W-:-:S02]  /*e4d0*/  FSEL R172, R172, -INF , !P5 ;  /* 0xff800000acac7808 */ /* 0x000fc40006800000 */
[C---:B------:R-:W-:Y:S02]  /*e4e0*/  ISETP.GE.AND P4, PT, R2.reuse, R5, PT ;  /* 0x000000050200720c */ /* 0x040fe40003f86270 */
[----:B------:R-:W-:Y:S01]  /*e4f0*/  ISETP.GE.AND P5, PT, R2, R4, PT ;  /* 0x000000040200720c */ /* 0x000fe20003fa6270 */
[C---:B------:R-:W-:Y:S01]  /*e500*/  VIADD R2, R0.reuse, 0xfffffe31 ;  /* 0xfffffe3100027836 */ /* 0x040fe20000000000 */
[----:B------:R-:W-:Y:S01]  /*e510*/  FSEL R122, R231, -INF , !P4 ;  /* 0xff800000e77a7808 */ /* 0x000fe20006000000 */
[----:B-1----:R-:W-:Y:S01]  /*e520*/  VIADD R6, R0, 0xfffffe29 ;  /* 0xfffffe2900067836 */ /* 0x002fe20000000000 */
[----:B------:R-:W-:-:S04]  /*e530*/  FSEL R181, R181, -INF , !P5 ;  /* 0xff800000b5b57808 */ /* 0x000fc80006800000 */
[CC--:B------:R-:W-:Y:S02]  /*e540*/  ISETP.GE.AND P3, PT, R6.reuse, R5.reuse, PT ;  /* 0x000000050600720c */ /* 0x0c0fe40003f66270 */
[-C--:B------:R-:W-:Y:S01]  /*e550*/  ISETP.GE.AND P2, PT, R6, R4.reuse, PT ;  /* 0x000000040600720c */ /* 0x080fe20003f46270 */
[----:B------:R-:W-:Y:S01]  /*e560*/  FMUL.FTZ R6, R35, UR4 ;  /* 0x0000000423067c20 */ /* 0x000fe20008410000 */
[----:B------:R-:W-:Y:S01]  /*e570*/  FSEL R116, R233, -INF , !P3 ;  /* 0xff800000e9747808 */ /* 0x000fe20005800000 */
[----:B---3--:R-:W-:Y:S01]  /*e580*/  FMUL.FTZ R7, R34, UR4 ;  /* 0x0000000422077c20 */ /* 0x008fe20008410000 */
[----:B------:R-:W-:Y:S01]  /*e590*/  FSEL R119, R230, -INF , !P2 ;  /* 0xff800000e6777808 */ /* 0x000fe20005000000 */
[----:B------:R1:W3:Y:S01]  /*e5a0*/  MUFU.TANH R11, R6 ;  /* 0x00000006000b7308 */ /* 0x0002e20000002400 */
[C---:B------:R-:W-:Y:S01]  /*e5b0*/  ISETP.GE.AND P3, PT, R2.reuse, R5, PT ;  /* 0x000000050200720c */ /* 0x040fe20003f66270 */
[----:B------:R-:W-:Y:S01]  /*e5c0*/  HMMA.16816.F32 R32, R20, R56, R64 ;  /* 0x000000381420723c */ /* 0x000fe20000001840 */
[----:B------:R-:W-:Y:S01]  /*e5d0*/  ISETP.GE.AND P2, PT, R2, R4, PT ;  /* 0x000000040200720c */ /* 0x000fe20003f46270 */
[----:B------:R-:W-:Y:S01]  /*e5e0*/  VIADD R2, R0, 0xfffffe38 ;  /* 0xfffffe3800027836 */ /* 0x000fe20000000000 */
[----:B------:R-:W-:-:S02]  /*e5f0*/  FSEL R123, R232, -INF , !P3 ;  /* 0xff800000e87b7808 */ /* 0x000fc40005800000 */
[----:B------:R-:W-:Y:S01]  /*e600*/  FSEL R180, R180, -INF , !P2 ;  /* 0xff800000b4b47808 */ /* 0x000fe20005000000 */
[----:B------:R2:W-:Y:S01]  /*e610*/  MUFU.TANH R37, R7 ;  /* 0x0000000700257308 */ /* 0x0005e20000002400 */
[CC--:B------:R-:W-:Y:S01]  /*e620*/  ISETP.GE.AND P4, PT, R2.reuse, R5.reuse, PT ;  /* 0x000000050200720c */ /* 0x0c0fe20003f86270 */
[----:B------:R-:W-:Y:S01]  /*e630*/  HMMA.16816.F32 R64, R24, R50, R132 ;  /* 0x000000321840723c */ /* 0x000fe20000001884 */
[----:B------:R-:W-:Y:S01]  /*e640*/  ISETP.GE.AND P5, PT, R2, R4, PT ;  /* 0x000000040200720c */ /* 0x000fe20003fa6270 */
[----:B------:R-:W-:Y:S01]  /*e650*/  VIADD R2, R0, 0xfffffe39 ;  /* 0xfffffe3900027836 */ /* 0x000fe20000000000 */
[----:B------:R-:W-:Y:S01]  /*e660*/  FSEL R121, R228, -INF , !P4 ;  /* 0xff800000e4797808 */ /* 0x000fe20006000000 */
[----:B------:R-:W-:Y:S01]  /*e670*/  LDSM.16.M88.4 R48, [R10+0x8800] ;  /* 0x008800000a30783b */ /* 0x000fe20000000200 */
[----:B------:R-:W-:Y:S01]  /*e680*/  FSEL R125, R224, -INF , !P5 ;  /* 0xff800000e07d7808 */ /* 0x000fe20006800000 */
[----:B-1----:R-:W-:Y:S01]  /*e690*/  FMUL.FTZ R6, R12, UR4 ;  /* 0x000000040c067c20 */ /* 0x002fe20008410000 */
[----:B------:R-:W-:-:S02]  /*e6a0*/  ISETP.GE.AND P3, PT, R2, R5, PT ;  /* 0x000000050200720c */ /* 0x000fc40003f66270 */
[-C--:B------:R-:W-:Y:S01]  /*e6b0*/  ISETP.GE.AND P2, PT, R2, R4.reuse, PT ;  /* 0x000000040200720c */ /* 0x080fe20003f46270 */
[----:B------:R1:W-:Y:S01]  /*e6c0*/  MUFU.TANH R118, R6 ;  /* 0x0000000600767308 */ /* 0x0003e20000002400 */
[----:B------:R-:W-:Y:S01]  /*e6d0*/  VIADD R2, R0, 0xfffffe40 ;  /* 0xfffffe4000027836 */ /* 0x000fe20000000000 */
[----:B------:R-:W-:Y:S02]  /*e6e0*/  FSEL R120, R229, -INF , !P3 ;  /* 0xff800000e5787808 */ /* 0x000fe40005800000 */
[----:B------:R-:W-:Y:S01]  /*e6f0*/  FSEL R124, R226, -INF , !P2 ;  /* 0xff800000e27c7808 */ /* 0x000fe20005000000 */
[----:B--2---:R-:W-:Y:S01]  /*e700*/  FMUL.FTZ R7, R40, UR4 ;  /* 0x0000000428077c20 */ /* 0x004fe20008410000 */
[C---:B------:R-:W-:Y:S02]  /*e710*/  ISETP.GE.AND P4, PT, R2.reuse, R5, PT ;  /* 0x000000050200720c */ /* 0x040fe40003f86270 */
[----:B------:R-:W-:Y:S01]  /*e720*/  ISETP.GE.AND P5, PT, R2, R4, PT ;  /* 0x000000040200720c */ /* 0x000fe20003fa6270 */
[----:B------:R-:W-:Y:S01]  /*e730*/  VIADD R2, R0, 0xfffffe41 ;  /* 0xfffffe4100027836 */ /* 0x000fe20000000000 */
[----:B------:R-:W-:Y:S01]  /*e740*/  FSEL R126, R227, -INF , !P4 ;  /* 0xff800000e37e7808 */ /* 0x000fe20006000000 */
[----:B------:R2:W-:Y:S01]  /*e750*/  MUFU.TANH R94, R7 ;  /* 0x00000007005e7308 */ /* 0x0005e20000002400 */
[----:B------:R-:W-:-:S02]  /*e760*/  FSEL R182, R182, -INF , !P5 ;  /* 0xff800000b6b67808 */ /* 0x000fc40006800000 */
[CC--:B------:R-:W-:Y:S02]  /*e770*/  ISETP.GE.AND P3, PT, R2.reuse, R5.reuse, PT ;  /* 0x000000050200720c */ /* 0x0c0fe40003f66270 */
[----:B------:R-:W-:Y:S01]  /*e780*/  ISETP.GE.AND P2, PT, R2, R4, PT ;  /* 0x000000040200720c */ /* 0x000fe20003f46270 */
[----:B-1----:R-:W-:Y:S01]  /*e790*/  FMUL.FTZ R6, R13, UR4 ;  /* 0x000000040d067c20 */ /* 0x002fe20008410000 */
[----:B------:R-:W-:Y:S01]  /*e7a0*/  VIADD R2, R0, 0xfffffe49 ;  /* 0xfffffe4900027836 */ /* 0x000fe20000000000 */
[----:B------:R-:W-:Y:S02]  /*e7b0*/  FSEL R129, R225, -INF , !P3 ;  /* 0xff800000e1817808 */ /* 0x000fe40005800000 */
[----:B------:R1:W3:Y:S01]  /*e7c0*/  MUFU.TANH R109, R6 ;  /* 0x00000006006d7308 */ /* 0x0002e20000002400 */
[----:B------:R-:W-:Y:S02]  /*e7d0*/  FSEL R184, R184, -INF , !P2 ;  /* 0xff800000b8b87808 */ /* 0x000fe40005000000 */
[----:B------:R-:W-:-:S02]  /*e7e0*/  ISETP.GE.AND P3, PT, R2, R5, PT ;  /* 0x000000050200720c */ /* 0x000fc40003f66270 */
[----:B------:R-:W-:Y:S01]  /*e7f0*/  ISETP.GE.AND P2, PT, R2, R4, PT ;  /* 0x000000040200720c */ /* 0x000fe20003f46270 */
[----:B------:R-:W-:Y:S01]  /*e800*/  VIADD R2, R0, 0xfffffe50 ;  /* 0xfffffe5000027836 */ /* 0x000fe20000000000 */
[----:B------:R-:W-:Y:S01]  /*e810*/  FSEL R127, R223, -INF , !P3 ;  /* 0xff800000df7f7808 */ /* 0x000fe20005800000 */
[----:B--2---:R-:W-:Y:S01]  /*e820*/  FMUL.FTZ R7, R41, UR4 ;  /* 0x0000000429077c20 */ /* 0x004fe20008410000 */
[----:B------:R-:W-:-:S03]  /*e830*/  FSEL R130, R222, -INF , !P2 ;  /* 0xff800000de827808 */ /* 0x000fc60005000000 */
[----:B------:R2:W-:Y:S01]  /*e840*/  MUFU.TANH R93, R7 ;  /* 0x00000007005d7308 */ /* 0x0005e20000002400 */
[----:B-1----:R-:W-:-:S07]  /*e850*/  FMUL.FTZ R6, R14, UR4 ;  /* 0x000000040e067c20 */ /* 0x002fce0008410000 */
[----:B------:R1:W-:Y:S01]  /*e860*/  MUFU.TANH R104, R6 ;  /* 0x0000000600687308 */ /* 0x0003e20000002400 */
[----:B--2---:R-:W-:Y:S01]  /*e870*/  FMUL.FTZ R7, R43, UR4 ;  /* 0x000000042b077c20 */ /* 0x004fe20008410000 */
[----:B-1----:R-:W-:Y:S02]  /*e880*/  FMUL.FTZ R6, R15, UR4 ;  /* 0x000000040f067c20 */ /* 0x002fe40008410000 */
[----:B------:R-:W-:Y:S01]  /*e890*/  HMMA.16816.F32 R12, R20, R54, R80 ;  /* 0x00000036140c723c */ /* 0x000fe20000001850 */
[----:B------:R-:W1:Y:S03]  /*e8a0*/  LDSM.16.M88.4 R52, [R10+0x8000] ;  /* 0x008000000a34783b */ /* 0x000e660000000200 */
[----:B------:R2:W3:Y:S02]  /*e8b0*/  MUFU.TANH R95, R6 ;  /* 0x00000006005f7308 */ /* 0x0004e40000002400 */
[----:B--2---:R-:W-:-:S14]  /*e8c0*/  VIADD R6, R0, 0xfffffe48 ;  /* 0xfffffe4800067836 */ /* 0x004fdc0000000000 */
[----:B------:R-:W-:Y:S01]  /*e8d0*/  HMMA.16816.F32 R28, R16, R46, R12 ;  /* 0x0000002e101c723c */ /* 0x000fe2000000180c */
[----:B------:R-:W2:Y:S01]  /*e8e0*/  LDSM.16.M88.4 R44, [R88+0x8800] ;  /* 0x00880000582c783b */ /* 0x000ea20000000200 */
[C---:B------:R-:W-:Y:S02]  /*e8f0*/  ISETP.GE.AND P4, PT, R6.reuse, R5, PT ;  /* 0x000000050600720c */ /* 0x040fe40003f86270 */
[----:B------:R-:W-:Y:S01]  /*e900*/  ISETP.GE.AND P5, PT, R6, R4, PT ;  /* 0x000000040600720c */ /* 0x000fe20003fa6270 */
[----:B------:R-:W-:-:S03]  /*e910*/  FMUL.FTZ R6, R42, UR4 ;  /* 0x000000042a067c20 */ /* 0x000fc60008410000 */
[----:B------:R-:W-:Y:S01]  /*e920*/  HMMA.16816.F32 R12, R20, R58, R84 ;  /* 0x0000003a140c723c */ /* 0x000fe20000001854 */
[----:B------:R-:W-:Y:S01]  /*e930*/  FSEL R128, R91, -INF , !P4 ;  /* 0xff8000005b807808 */ /* 0x000fe20006000000 */
[----:B------:R-:W4:Y:S01]  /*e940*/  LDSM.16.M88.4 R56, [R88+0x9000] ;  /* 0x009000005838783b */ /* 0x000f220000000200 */
[----:B------:R5:W-:Y:S01]  /*e950*/  MUFU.TANH R92, R6 ;  /* 0x00000006005c7308 */ /* 0x000be20000002400 */
[----:B------:R-:W-:Y:S02]  /*e960*/  FSEL R131, R90, -INF , !P5 ;  /* 0xff8000005a837808 */ /* 0x000fe40006800000 */
[CC--:B------:R-:W-:Y:S02]  /*e970*/  ISETP.GE.AND P4, PT, R2.reuse, R5.reuse, PT ;  /* 0x000000050200720c */ /* 0x0c0fe40003f86270 */
[----:B------:R-:W-:Y:S01]  /*e980*/  ISETP.GE.AND P5, PT, R2, R4, PT ;  /* 0x000000040200720c */ /* 0x000fe20003fa6270 */
[----:B------:R-:W-:Y:S01]  /*e990*/  VIADD R2, R0, 0xfffffe58 ;  /* 0xfffffe5800027836 */ /* 0x000fe20000000000 */
[----:B------:R-:W-:Y:S01]  /*e9a0*/  FSEL R132, R89, -INF , !P4 ;  /* 0xff80000059847808 */ /* 0x000fe20006000000 */
[----:B------:R3:W4:Y:S01]  /*e9b0*/  MUFU.TANH R91, R7 ;  /* 0x00000007005b7308 */ /* 0x0007220000002400 */
[----:B------:R-:W-:Y:S01]  /*e9c0*/  FSEL R187, R187, -INF , !P5 ;  /* 0xff800000bbbb7808 */ /* 0x000fe20006800000 */
[----:B-1----:R-:W-:Y:S01]  /*e9d0*/  HMMA.16816.F32 R40, R16, R52, R32 ;  /* 0x000000341028723c */ /* 0x002fe20000001820 */
[----:B------:R-:W-:-:S02]  /*e9e0*/  ISETP.GE.AND P4, PT, R2, R5, PT ;  /* 0x000000050200720c */ /* 0x000fc40003f86270 */
[-C--:B------:R-:W-:Y:S01]  /*e9f0*/  ISETP.GE.AND P5, PT, R2, R4.reuse, PT ;  /* 0x000000040200720c */ /* 0x080fe20003fa6270 */
[----:B------:R-:W-:Y:S01]  /*ea00*/  VIADD R2, R0, 0xfffffe60 ;  /* 0xfffffe6000027836 */ /* 0x000fe20000000000 */
[----:B------:R-:W-:Y:S01]  /*ea10*/  FSEL R134, R198, -INF , !P4 ;  /* 0xff800000c6867808 */ /* 0x000fe20006000000 */
[----:B-----5:R-:W-:Y:S01]  /*ea20*/  VIADD R6, R0, 0xfffffe51 ;  /* 0xfffffe5100067836 */ /* 0x020fe20000000000 */
[----:B------:R-:W-:Y:S01]  /*ea30*/  FSEL R135, R188, -INF , !P5 ;  /* 0xff800000bc877808 */ /* 0x000fe20006800000 */
[----:B------:R-:W-:Y:S01]  /*ea40*/  HMMA.16816.F32 R12, R16, R54, R12 ;  /* 0x00000036100c723c */ /* 0x000fe2000000180c */
[-C--:B------:R-:W-:Y:S01]  /*ea50*/  ISETP.GE.AND P4, PT, R2, R5.reuse, PT ;  /* 0x000000050200720c */ /* 0x080fe20003f86270 */
[----:B------:R-:W-:Y:S01]  /*ea60*/  LDSM.16.M88.4 R52, [R10+0x9000] ;  /* 0x009000000a34783b */ /* 0x000fe20000000200 */
[C---:B------:R-:W-:Y:S02]  /*ea70*/  ISETP.GE.AND P3, PT, R6.reuse, R5, PT ;  /* 0x000000050600720c */ /* 0x040fe40003f66270 */
[-C--:B------:R-:W-:Y:S01]  /*ea80*/  ISETP.GE.AND P2, PT, R6, R4.reuse, PT ;  /* 0x000000040600720c */ /* 0x080fe20003f46270 */
[----:B------:R-:W-:Y:S01]  /*ea90*/  FMUL.FTZ R6, R28, UR4 ;  /* 0x000000041c067c20 */ /* 0x000fe20008410000 */
[----:B------:R-:W-:Y:S01]  /*eaa0*/  FSEL R133, R221, -INF , !P3 ;  /* 0xff800000dd857808 */ /* 0x000fe20005800000 */
[----:B---3--:R-:W-:Y:S01]  /*eab0*/  FMUL.FTZ R7, R29, UR4 ;  /* 0x000000041d077c20 */ /* 0x008fe20008410000 */
[----:B------:R-:W-:Y:S01]  /*eac0*/  FSEL R186, R186, -INF , !P2 ;  /* 0xff800000baba7808 */ /* 0x000fe20005000000 */
[----:B------:R1:W-:Y:S01]  /*ead0*/  MUFU.TANH R90, R6 ;  /* 0x00000006005a7308 */ /* 0x0003e20000002400 */
[----:B------:R-:W-:Y:S01]  /*eae0*/  ISETP.GE.AND P5, PT, R2, R4, PT ;  /* 0x000000040200720c */ /* 0x000fe20003fa6270 */
[----:B--2---:R-:W-:Y:S01]  /*eaf0*/  HMMA.16816.F32 R32, R20, R44, R60 ;  /* 0x0000002c1420723c */ /* 0x004fe2000000183c */
[----:B------:R-:W-:Y:S01]  /*eb00*/  FSEL R86, R220, -INF , !P4 ;  /* 0xff800000dc567808 */ /* 0x000fe20006000000 */
[----:B------:R-:W2:Y:S01]  /*eb10*/  LDSM.16.M88.4 R60, [R9+0x9800] ;  /* 0x00980000093c783b */ /* 0x000ea20000000200 */
[----:B------:R-:W-:Y:S01]  /*eb20*/  FSEL R192, R192, -INF , !P5 ;  /* 0xff800000c0c07808 */ /* 0x000fe20006800000 */
[----:B------:R-:W-:-:S02]  /*eb30*/  VIADD R2, R0, 0xfffffe61 ;  /* 0xfffffe6100027836 */ /* 0x000fc40000000000 */
[----:B------:R3:W5:Y:S02]  /*eb40*/  MUFU.TANH R89, R7 ;  /* 0x0000000700597308 */ /* 0x0007640000002400 */
[----:B------:R-:W-:Y:S01]  /*eb50*/  HMMA.16816.F32 R44, R20, R46, R68 ;  /* 0x0000002e142c723c */ /* 0x000fe20000001844 */
[----:B-1----:R-:W-:-:S05]  /*eb60*/  VIADD R6, R0, 0xfffffe59 ;  /* 0xfffffe5900067836 */ /* 0x002fca0000000000 */
[----:B------:R-:W-:-:S06]  /*eb70*/  ISETP.GE.AND P3, PT, R6, R5, PT ;  /* 0x000000050600720c */ /* 0x000fcc0003f66270 */
[C---:B------:R-:W-:Y:S01]  /*eb80*/  HMMA.16816.F32 R32, R16.reuse, R48, R32 ;  /* 0x000000301020723c */ /* 0x040fe20000001820 */
[----:B------:R-:W-:Y:S01]  /*eb90*/  ISETP.GE.AND P2, PT, R6, R4, PT ;  /* 0x000000040600720c */ /* 0x000fe20003f46270 */
[----:B------:R-:W-:Y:S01]  /*eba0*/  FMUL.FTZ R6, R30, UR4 ;  /* 0x000000041e067c20 */ /* 0x000fe20008410000 */
[----:B---3--:R-:W-:Y:S01]  /*ebb0*/  FMUL.FTZ R7, R31, UR4 ;  /* 0x000000041f077c20 */ /* 0x008fe20008410000 */
[----:B------:R-:W-:Y:S02]  /*ebc0*/  FSEL R84, R217, -INF , !P3 ;  /* 0xff800000d9547808 */ /* 0x000fe40005800000 */
[----:B------:R1:W-:Y:S01]  /*ebd0*/  MUFU.TANH R83, R6 ;  /* 0x0000000600537308 */ /* 0x0003e20000002400 */
[----:B------:R-:W-:Y:S01]  /*ebe0*/  FSEL R85, R190, -INF , !P2 ;  /* 0xff800000be557808 */ /* 0x000fe20005000000 */
[----:B------:R-:W-:Y:S01]  /*ebf0*/  HMMA.16816.F32 R44, R16, R50, R44 ;  /* 0x00000032102c723c */ /* 0x000fe2000000182c */
[----:B------:R3:W5:Y:S01]  /*ec00*/  LDSM.16.M88.4 R48, [R88+0x9800] ;  /* 0x009800005830783b */ /* 0x0007620000000200 */
[----:B------:R-:W-:-:S02]  /*ec10*/  ISETP.GE.AND P3, PT, R2, R5, PT ;  /* 0x000000050200720c */ /* 0x000fc40003f66270 */
[-C--:B------:R-:W-:Y:S01]  /*ec20*/  ISETP.GE.AND P2, PT, R2, R4.reuse, PT ;  /* 0x000000040200720c */ /* 0x080fe20003f46270 */
[----:B------:R-:W-:Y:S01]  /*ec30*/  VIADD R2, R0, 0xfffffe69 ;  /* 0xfffffe6900027836 */ /* 0x000fe20000000000 */
[----:B------:R2:W5:Y:S01]  /*ec40*/  MUFU.TANH R81, R7 ;  /* 0x0000000700517308 */ /* 0x0005620000002400 */
[----:B------:R-:W-:Y:S01]  /*ec50*/  FSEL R188, R219, -INF , !P3 ;  /* 0xff800000dbbc7808 */ /* 0x000fe20005800000 */
[----:B----4-:R-:W-:Y:S01]  /*ec60*/  HMMA.16816.F32 R28, R20, R56, R72 ;  /* 0x00000038141c723c */ /* 0x010fe20000001848 */
[----:B------:R-:W-:Y:S02]  /*ec70*/  FSEL R195, R195, -INF , !P2 ;  /* 0xff800000c3c37808 */ /* 0x000fe40005000000 */
[C---:B------:R-:W-:Y:S02]  /*ec80*/  ISETP.GE.AND P3, PT, R2.reuse, R5, PT ;  /* 0x000000050200720c */ /* 0x040fe40003f66270 */
[----:B------:R-:W-:Y:S01]  /*ec90*/  ISETP.GE.AND P2, PT, R2, R4, PT ;  /* 0x000000040200720c */ /* 0x000fe20003f46270 */
[----:B------:R-:W-:Y:S01]  /*eca0*/  VIADD R2, R0, 0xfffffe71 ;  /* 0xfffffe7100027836 */ /* 0x000fe20000000000 */
[----:B------:R-:W-:Y:S01]  /*ecb0*/  FSEL R190, R218, -INF , !P3 ;  /* 0xff800000dabe7808 */ /* 0x000fe20005800000 */
[----:B-1----:R-:W-:Y:S01]  /*ecc0*/  VIADD R6, R0, 0xfffffe68 ;  /* 0xfffffe6800067836 */ /* 0x002fe20000000000 */
[----:B------:R-:W-:-:S02]  /*ecd0*/  FSEL R193, R193, -INF , !P2 ;  /* 0xff800000c1c17808 */ /* 0x000fc40005000000 */
[-C--:B------:R-:W-:Y:S02]  /*ece0*/  ISETP.GE.AND P3, PT, R2, R5.reuse, PT ;  /* 0x000000050200720c */ /* 0x080fe40003f66270 */
[CC--:B------:R-:W-:Y:S02]  /*ecf0*/  ISETP.GE.AND P4, PT, R6.reuse, R5.reuse, PT ;  /* 0x000000050600720c */ /* 0x0c0fe40003f86270 */
[-C--:B------:R-:W-:Y:S01]  /*ed00*/  ISETP.GE.AND P5, PT, R6, R4.reuse, PT ;  /* 0x000000040600720c */ /* 0x080fe20003fa6270 */
[----:B------:R-:W-:Y:S01]  /*ed10*/  VIADD R6, R0, 0xfffffe70 ;  /* 0xfffffe7000067836 */ /* 0x000fe20000000000 */
[----:B------:R-:W-:Y:S01]  /*ed20*/  FSEL R87, R194, -INF , !P4 ;  /* 0xff800000c2577808 */ /* 0x000fe20006000000 */
[----:B--2---:R-:W-:Y:S01]  /*ed30*/  FMUL.FTZ R7, R40, UR4 ;  /* 0x0000000428077c20 */ /* 0x004fe20008410000 */
        /* <DEDUP_REMOVED lines=15> */
[----:B-1----:R-:W-:Y:S01]  /*ee30*/  FMUL.FTZ R7, R41, UR4 ;  /* 0x0000000429077c20 */ /* 0x002fe20008410000 */
[----:B------:R-:W-:Y:S02]  /*ee40*/  FSEL R198, R215, -INF , !P3 ;  /* 0xff800000d7c67808 */ /* 0x000fe40005800000 */
[----:B------:R-:W-:Y:S01]  /*ee50*/  FSEL R204, R204, -INF , !P2 ;  /* 0xff800000cccc7808 */ /* 0x000fe20005000000 */
[----:B------:R1:W4:Y:S01]  /*ee60*/  MUFU.TANH R80, R7 ;  /* 0x0000000700507308 */ /* 0x0003220000002400 */
[CC--:B------:R-:W-:Y:S02]  /*ee70*/  ISETP.GE.AND P3, PT, R2.reuse, R5.reuse, PT ;  /* 0x000000050200720c */ /* 0x0c0fe40003f66270 */
[----:B------:R-:W-:Y:S01]  /*ee80*/  ISETP.GE.AND P2, PT, R2, R4, PT ;  /* 0x000000040200720c */ /* 0x000fe20003f46270 */
[----:B------:R-:W-:Y:S01]  /*ee90*/  VIADD R2, R0, 0xfffffe81 ;  /* 0xfffffe8100027836 */ /* 0x000fe20000000000 */
[----:B------:R-:W-:Y:S02]  /*eea0*/  FSEL R199, R199, -INF , !P3 ;  /* 0xff800000c7c77808 */ /* 0x000fe40005800000 */
[----:B------:R-:W-:Y:S01]  /*eeb0*/  FSEL R202, R202, -INF , !P2 ;  /* 0xff800000caca7808 */ /* 0x000fe20005000000 */
[----:B--2---:R-:W-:Y:S01]  /*eec0*/  VIADD R6, R0, 0xfffffe80 ;  /* 0xfffffe8000067836 */ /* 0x004fe20000000000 */
[----:B------:R-:W-:-:S02]  /*eed0*/  ISETP.GE.AND P3, PT, R2, R5, PT ;  /* 0x000000050200720c */ /* 0x000fc40003f66270 */
[-C--:B------:R-:W-:Y:S01]  /*eee0*/  ISETP.GE.AND P2, PT, R2, R4.reuse, PT ;  /* 0x000000040200720c */ /* 0x080fe20003f46270 */
[----:B------:R-:W-:Y:S01]  /*eef0*/  VIADD R2, R0, 0xfffffe89 ;  /* 0xfffffe8900027836 */ /* 0x000fe20000000000 */
[C---:B------:R-:W-:Y:S02]  /*ef00*/  ISETP.GE.AND P4, PT, R6.reuse, R5, PT ;  /* 0x000000050600720c */ /* 0x040fe40003f86270 */
[----:B------:R-:W-:Y:S01]  /*ef10*/  ISETP.GE.AND P5, PT, R6, R4, PT ;  /* 0x000000040600720c */ /* 0x000fe20003fa6270 */
[----:B------:R-:W-:Y:S01]  /*ef20*/  FMUL.FTZ R6, R14, UR4 ;  /* 0x000000040e067c20 */ /* 0x000fe20008410000 */
[----:B-1----:R-:W-:Y:S01]  /*ef30*/  FMUL.FTZ R7, R42, UR4 ;  /* 0x000000042a077c20 */ /* 0x002fe20008410000 */
[----:B------:R-:W-:Y:S02]  /*ef40*/  FSEL R72, R214, -INF , !P4 ;  /* 0xff800000d6487808 */ /* 0x000fe40006000000 */
[----:B------:R1:W-:Y:S01]  /*ef50*/  MUFU.TANH R71, R6 ;  /* 0x0000000600477308 */ /* 0x0003e20000002400 */
[----:B------:R-:W-:-:S02]  /*ef60*/  FSEL R206, R206, -INF , !P5 ;  /* 0xff800000cece7808 */ /* 0x000fc40006800000 */
[----:B------:R-:W-:Y:S02]  /*ef70*/  FSEL R74, R213, -INF , !P3 ;  /* 0xff800000d54a7808 */ /* 0x000fe40005800000 */
[----:B------:R-:W-:Y:S02]  /*ef80*/  FSEL R209, R209, -INF , !P2 ;  /* 0xff800000d1d17808 */ /* 0x000fe40005000000 */
[C---:B------:R-:W-:Y:S01]  /*ef90*/  ISETP.GE.AND P3, PT, R2.reuse, R5, PT ;  /* 0x000000050200720c */ /* 0x040fe20003f66270 */
[----:B------:R2:W-:Y:S01]  /*efa0*/  MUFU.TANH R79, R7 ;  /* 0x00000007004f7308 */ /* 0x0005e20000002400 */
[----:B------:R-:W-:Y:S01]  /*efb0*/  ISETP.GE.AND P2, PT, R2, R4, PT ;  /* 0x000000040200720c */ /* 0x000fe20003f46270 */
[----:B------:R-:W-:Y:S01]  /*efc0*/  VIADD R2, R0, 0xfffffe91 ;  /* 0xfffffe9100027836 */ /* 0x000fe20000000000 */
[----:B------:R-:W-:Y:S02]  /*efd0*/  FSEL R75, R211, -INF , !P3 ;  /* 0xff800000d34b7808 */ /* 0x000fe40005800000 */
[----:B------:R-:W-:-:S02]  /*efe0*/  FSEL R207, R207, -INF , !P2 ;  /* 0xff800000cfcf7808 */ /* 0x000fc40005000000 */
[-C--:B------:R-:W-:Y:S01]  /*eff0*/  ISETP.GE.AND P3, PT, R2, R5.reuse, PT ;  /* 0x000000050200720c */ /* 0x080fe20003f66270 */
[----:B-1----:R-:W-:Y:S01]  /*f000*/  VIADD R6, R0, 0xfffffe88 ;  /* 0xfffffe8800067836 */ /* 0x002fe20000000000 */
[-C--:B------:R-:W-:Y:S01]  /*f010*/  ISETP.GE.AND P2, PT, R2, R4.reuse, PT ;  /* 0x000000040200720c */ /* 0x080fe20003f46270 */
[----:B------:R-:W-:Y:S01]  /*f020*/  VIADD R2, R0, 0xfffffe99 ;  /* 0xfffffe9900027836 */ /* 0x000fe20000000000 */
[----:B------:R-:W-:Y:S02]  /*f030*/  FSEL R208, R208, -INF , !P3 ;  /* 0xff800000d0d07808 */ /* 0x000fe40005800000 */
[C---:B------:R-:W-:Y:S02]  /*f040*/  ISETP.GE.AND P4, PT, R6.reuse, R5, PT ;  /* 0x000000050600720c */ /* 0x040fe40003f86270 */
[----:B------:R-:W-:Y:S01]  /*f050*/  ISETP.GE.AND P5, PT, R6, R4, PT ;  /* 0x000000040600720c */ /* 0x000fe20003fa6270 */
[----:B------:R-:W-:Y:S01]  /*f060*/  FMUL.FTZ R6, R32, UR4 ;  /* 0x0000000420067c20 */ /* 0x000fe20008410000 */
[----:B--2---:R-:W-:Y:S01]  /*f070*/  FMUL.FTZ R7, R43, UR4 ;  /* 0x000000042b077c20 */ /* 0x004fe20008410000 */
[----:B------:R-:W-:Y:S01]  /*f080*/  FSEL R73, R212, -INF , !P4 ;  /* 0xff800000d4497808 */ /* 0x000fe20006000000 */
[----:B------:R-:W-:Y:S01]  /*f090*/  HMMA.16816.F32 R40, R24, R60, R168 ;  /* 0x0000003c1828723c */ /* 0x000fe200000018a8 */
[----:B------:R1:W-:Y:S01]  /*f0a0*/  MUFU.TANH R68, R6 ;  /* 0x0000000600447308 */ /* 0x0003e20000002400 */
[----:B------:R-:W-:-:S02]  /*f0b0*/  FSEL R205, R205, -INF , !P5 ;  /* 0xff800000cdcd7808 */ /* 0x000fc40006800000 */
[----:B---3--:R-:W-:Y:S02]  /*f0c0*/  FSEL R88, R39, -INF , !P2 ;  /* 0xff80000027587808 */ /* 0x008fe40005000000 */
[C---:B------:R-:W-:Y:S02]  /*f0d0*/  ISETP.GE.AND P3, PT, R2.reuse, R5, PT ;  /* 0x000000050200720c */ /* 0x040fe40003f66270 */
[----:B------:R-:W-:Y:S01]  /*f0e0*/  ISETP.GE.AND P2, PT, R2, R4, PT ;  /* 0x000000040200720c */ /* 0x000fe20003f46270 */
[----:B------:R2:W3:Y:S01]  /*f0f0*/  MUFU.TANH R77, R7 ;  /* 0x00000007004d7308 */ /* 0x0004e20000002400 */
[----:B------:R-:W-:Y:S01]  /*f100*/  HMMA.16816.F32 R24, R24, R62, R176 ;  /* 0x0000003e1818723c */ /* 0x000fe200000018b0 */
        /* <DEDUP_REMOVED lines=10> */
[----:B--2---:R-:W-:Y:S01]  /*f1b0*/  FMUL.FTZ R7, R13, UR4 ;  /* 0x000000040d077c20 */ /* 0x004fe20008410000 */
[----:B------:R-:W-:Y:S01]  /*f1c0*/  FMUL.FTZ R6, R34, UR4 ;  /* 0x0000000422067c20 */ /* 0x000fe20008410000 */
[----:B------:R-:W-:-:S02]  /*f1d0*/  FSEL R60, R210, -INF , !P4 ;  /* 0xff800000d23c7808 */ /* 0x000fc40006000000 */
[----:B------:R1:W-:Y:S01]  /*f1e0*/  MUFU.TANH R76, R7 ;  /* 0x00000007004c7308 */ /* 0x0003e20000002400 */
[----:B------:R-:W-:Y:S02]  /*f1f0*/  FSEL R203, R203, -INF , !P5 ;  /* 0xff800000cbcb7808 */ /* 0x000fe40006800000 */
[----:B------:R-:W-:Y:S02]  /*f200*/  FSEL R169, R11, -INF , !P2 ;  /* 0xff8000000ba97808 */ /* 0x000fe40005000000 */
[C---:B------:R-:W-:Y:S02]  /*f210*/  ISETP.GE.AND P3, PT, R2.reuse, R5, PT ;  /* 0x000000050200720c */ /* 0x040fe40003f66270 */
[----:B------:R-:W-:Y:S01]  /*f220*/  ISETP.GE.AND P2, PT, R2, R4, PT ;  /* 0x000000040200720c */ /* 0x000fe20003f46270 */
[----:B------:R2:W-:Y:S01]  /*f230*/  MUFU.TANH R56, R6 ;  /* 0x0000000600387308 */ /* 0x0005e20000002400 */
[----:B------:R-:W-:Y:S01]  /*f240*/  VIADD R2, R0, 0xfffffeb1 ;  /* 0xfffffeb100027836 */ /* 0x000fe20000000000 */
[----:B------:R-:W-:-:S02]  /*f250*/  FSEL R109, R109, -INF , !P3 ;  /* 0xff8000006d6d7808 */ /* 0x000fc40005800000 */
[----:B------:R-:W-:Y:S02]  /*f260*/  FSEL R95, R95, -INF , !P2 ;  /* 0xff8000005f5f7808 */ /* 0x000fe40005000000 */
[C---:B------:R-:W-:Y:S02]  /*f270*/  ISETP.GE.AND P3, PT, R2.reuse, R5, PT ;  /* 0x000000050200720c */ /* 0x040fe40003f66270 */
[----:B------:R-:W-:Y:S01]  /*f280*/  ISETP.GE.AND P2, PT, R2, R4, PT ;  /* 0x000000040200720c */ /* 0x000fe20003f46270 */
[----:B-1----:R-:W-:Y:S01]  /*f290*/  FMUL.FTZ R7, R15, UR4 ;  /* 0x000000040f077c20 */ /* 0x002fe20008410000 */
[----:B------:R-:W-:Y:S01]  /*f2a0*/  VIADD R2, R0, 0xfffffeb9 ;  /* 0xfffffeb900027836 */ /* 0x000fe20000000000 */
[----:B------:R-:W-:Y:S01]  /*f2b0*/  HMMA.16816.F32 R12, R20, R58, R64 ;  /* 0x0000003a140c723c */ /* 0x000fe20000001840 */
[----:B------:R-:W-:Y:S01]  /*f2c0*/  FSEL R93, R93, -INF , !P3 ;  /* 0xff8000005d5d7808 */ /* 0x000fe20005800000 */
[----:B------:R1:W3:Y:S01]  /*f2d0*/  MUFU.TANH R70, R7 ;  /* 0x0000000700467308 */ /* 0x0002e20000002400 */
[----:B------:R-:W-:-:S02]  /*f2e0*/  FSEL R91, R91, -INF , !P2 ;  /* 0xff8000005b5b7808 */ /* 0x000fc40005000000 */
[-C--:B------:R-:W-:Y:S01]  /*f2f0*/  ISETP.GE.AND P3, PT, R2, R5.reuse, PT ;  /* 0x000000050200720c */ /* 0x080fe20003f66270 */
[----:B--2---:R-:W-:Y:S01]  /*f300*/  VIADD R6, R0, 0xfffffe98 ;  /* 0xfffffe9800067836 */ /* 0x004fe20000000000 */
[-C--:B------:R-:W-:Y:S01]  /*f310*/  ISETP.GE.AND P2, PT, R2, R4.reuse, PT ;  /* 0x000000040200720c */ /* 0x080fe20003f46270 */
[----:B------:R-:W-:Y:S01]  /*f320*/  VIADD R2, R0, 0xfffffec1 ;  /* 0xfffffec100027836 */ /* 0x000fe20000000000 */
[----:B-----5:R-:W-:Y:S02]  /*f330*/  FSEL R89, R89, -INF , !P3 ;  /* 0xff80000059597808 */ /* 0x020fe40005800000 */
        /* <DEDUP_REMOVED lines=19> */
[----:B------:R-:W-:Y:S02]  /*f470*/  FSEL R81, R81, -INF , !P2 ;  /* 0xff80000051517808 */ /* 0x000fe40005000000 */
[CC--:B------:R-:W-:Y:S01]  /*f480*/  ISETP.GE.AND P3, PT, R2.reuse, R5.reuse, PT ;  /* 0x000000050200720c */ /* 0x0c0fe20003f66270 */
[----:B-1----:R-:W-:Y:S01]  /*f490*/  FMUL.FTZ R7, R35, UR4 ;  /* 0x0000000423077c20 */ /* 0x002fe20008410000 */
[-C--:B------:R-:W-:Y:S01]  /*f4a0*/  ISETP.GE.AND P2, PT, R2, R4.reuse, PT ;  /* 0x000000040200720c */ /* 0x080fe20003f46270 */
[----:B------:R-:W-:Y:S01]  /*f4b0*/  HMMA.16816.F32 R32, R16, R52, R28 ;  /* 0x000000341020723c */ /* 0x000fe2000000181c */
[----:B------:R-:W-:Y:S01]  /*f4c0*/  VIADD R2, R0, 0xfffffec9 ;  /* 0xfffffec900027836 */ /* 0x000fe20000000000 */
[----:B------:R1:W2:Y:S01]  /*f4d0*/  MUFU.TANH R57, R7 ;  /* 0x0000000700397308 */ /* 0x0002a20000002400 */
[----:B----4-:R-:W-:Y:S01]  /*f4e0*/  FSEL R170, R80, -INF , !P3 ;  /* 0xff80000050aa7808 */ /* 0x010fe20005800000 */
[----:B------:R-:W-:Y:S01]  /*f4f0*/  FMUL.FTZ R12, R12, UR4 ;  /* 0x000000040c0c7c20 */ /* 0x000fe20008410000 */
[----:B---3--:R-:W-:Y:S01]  /*f500*/  FSEL R177, R77, -INF , !P2 ;  /* 0xff8000004db17808 */ /* 0x008fe20005000000 */
[----:B------:R-:W-:Y:S01]  /*f510*/  FMUL.FTZ R14, R14, UR4 ;  /* 0x000000040e0e7c20 */ /* 0x000fe20008410000 */
[CC--:B------:R-:W-:Y:S01]  /*f520*/  ISETP.GE.AND P3, PT, R2.reuse, R5.reuse, PT ;  /* 0x000000050200720c */ /* 0x0c0fe20003f66270 */
[C---:B------:R-:W-:Y:S01]  /*f530*/  HMMA.16816.F32 R28, R20.reuse, R48, R40 ;  /* 0x00000030141c723c */ /* 0x040fe20000001828 */
[----:B------:R3:W4:Y:S01]  /*f540*/  LDSM.16.M88.4 R40, [R10+0x9800] ;  /* 0x009800000a28783b */ /* 0x0007220000000200 */
[-C--:B------:R-:W-:Y:S01]  /*f550*/  ISETP.GE.AND P2, PT, R2, R4.reuse, PT ;  /* 0x000000040200720c */ /* 0x080fe20003f46270 */
[C---:B-----5:R-:W-:Y:S01]  /*f560*/  VIADD R6, R0.reuse, 0xfffffeb0 ;  /* 0xfffffeb000067836 */ /* 0x060fe20000000000 */
[----:B------:R-:W-:Y:S01]  /*f570*/  MUFU.TANH R12, R12 ;  /* 0x0000000c000c7308 */ /* 0x000fe20000002400 */
[----:B------:R-:W-:Y:S01]  /*f580*/  VIADD R2, R0, 0xfffffed0 ;  /* 0xfffffed000027836 */ /* 0x000fe20000000000 */
[----:B------:R-:W-:Y:S01]  /*f590*/  FSEL R70, R70, -INF , !P2 ;  /* 0xff80000046467808 */ /* 0x000fe20005000000 */
[----:B------:R-:W-:Y:S01]  /*f5a0*/  FMUL.FTZ R13, R13, UR4 ;  /* 0x000000040d0d7c20 */ /* 0x000fe20008410000 */
[C---:B------:R-:W-:Y:S01]  /*f5b0*/  ISETP.GE.AND P4, PT, R6.reuse, R5, PT ;  /* 0x000000050600720c */ /* 0x040fe20003f86270 */
[----:B------:R-:W-:Y:S01]  /*f5c0*/  HMMA.16816.F32 R20, R20, R50, R24 ;  /* 0x000000321414723c */ /* 0x000fe20000001818 */
[----:B------:R-:W-:Y:S01]  /*f5d0*/  ISETP.GE.AND P5, PT, R6, R4, PT ;  /* 0x000000040600720c */ /* 0x000fe20003fa6270 */
[----:B-1----:R-:W-:Y:S01]  /*f5e0*/  FMUL.FTZ R7, R44, UR4 ;  /* 0x000000042c077c20 */ /* 0x002fe20008410000 */
[----:B------:R-:W-:Y:S01]  /*f5f0*/  FMUL.FTZ R6, R33, UR4 ;  /* 0x0000000421067c20 */ /* 0x000fe20008410000 */
[----:B------:R-:W-:Y:S01]  /*f600*/  FSEL R94, R94, -INF , !P4 ;  /* 0xff8000005e5e7808 */ /* 0x000fe20006000000 */
[----:B------:R-:W-:Y:S01]  /*f610*/  MUFU.TANH R14, R14 ;  /* 0x0000000e000e7308 */ /* 0x000fe20000002400 */
[----:B------:R-:W-:Y:S01]  /*f620*/  FSEL R92, R92, -INF , !P5 ;  /* 0xff8000005c5c7808 */ /* 0x000fe20006800000 */
[----:B------:R-:W-:Y:S01]  /*f630*/  FMUL.FTZ R15, R15, UR4 ;  /* 0x000000040f0f7c20 */ /* 0x000fe20008410000 */
[----:B------:R-:W-:-:S05]  /*f640*/  DEPBAR.LE SB0, 0x0 ;  /* 0x000080000000791a */ /* 0x000fca0000000000 */
[----:B------:R1:W-:Y:S08]  /*f650*/  MUFU.TANH R39, R7 ;  /* 0x0000000700277308 */ /* 0x0003f00000002400 */
[----:B---3--:R3:W-:Y:S08]  /*f660*/  MUFU.TANH R10, R6 ;  /* 0x00000006000a7308 */ /* 0x0087f00000002400 */
[----:B------:R-:W-:Y:S01]  /*f670*/  MUFU.TANH R13, R13 ;  /* 0x0000000d000d7308 */ /* 0x000fe20000002400 */
[----:B-1----:R-:W-:Y:S01]  /*f680*/  FMUL.FTZ R7, R45, UR4 ;  /* 0x000000042d077c20 */ /* 0x002fe20008410000 */
[C---:B----4-:R-:W-:Y:S06]  /*f690*/  HMMA.16816.F32 R28, R16.reuse, R40, R28 ;  /* 0x00000028101c723c */ /* 0x050fec000000181c */
[----:B------:R1:W-:Y:S01]  /*f6a0*/  MUFU.TANH R44, R7 ;  /* 0x00000007002c7308 */ /* 0x0003e20000002400 */
[----:B---3--:R-:W-:Y:S01]  /*f6b0*/  VIADD R6, R0, 0xfffffeb8 ;  /* 0xfffffeb800067836 */ /* 0x008fe20000000000 */
[----:B------:R-:W-:Y:S04]  /*f6c0*/  HMMA.16816.F32 R16, R16, R42, R20 ;  /* 0x0000002a1010723c */ /* 0x000fe80000001814 */
[----:B------:R-:W-:-:S02]  /*f6d0*/  ISETP.GE.AND P4, PT, R6, R5, PT ;  /* 0x000000050600720c */ /* 0x000fc40003f86270 */
[-C--:B------:R-:W-:Y:S01]  /*f6e0*/  ISETP.GE.AND P5, PT, R6, R4.reuse, PT ;  /* 0x000000040600720c */ /* 0x080fe20003fa6270 */
[----:B------:R-:W-:Y:S01]  /*f6f0*/  VIADD R6, R0, 0xfffffec0 ;  /* 0xfffffec000067836 */ /* 0x000fe20000000000 */
[----:B------:R-:W-:Y:S01]  /*f700*/  FSEL R90, R90, -INF , !P4 ;  /* 0xff8000005a5a7808 */ /* 0x000fe20006000000 */
[----:B------:R-:W-:Y:S01]  /*f710*/  MUFU.TANH R15, R15 ;  /* 0x0000000f000f7308 */ /* 0x000fe20000002400 */
[----:B------:R-:W-:Y:S02]  /*f720*/  FSEL R83, R83, -INF , !P5 ;  /* 0xff80000053537808 */ /* 0x000fe40006800000 */
[-C--:B------:R-:W-:Y:S01]  /*f730*/  ISETP.GE.AND P4, PT, R6, R5.reuse, PT ;  /* 0x000000050600720c */ /* 0x080fe20003f86270 */
[----:B------:R-:W-:Y:S01]  /*f740*/  FMUL.FTZ R28, R28, UR4 ;  /* 0x000000041c1c7c20 */ /* 0x000fe20008410000 */
[-C--:B------:R-:W-:Y:S01]  /*f750*/  ISETP.GE.AND P5, PT, R6, R4.reuse, PT ;  /* 0x000000040600720c */ /* 0x080fe20003fa6270 */
[----:B-1----:R-:W-:Y:S01]  /*f760*/  FMUL.FTZ R7, R46, UR4 ;  /* 0x000000042e077c20 */ /* 0x002fe20008410000 */
[----:B------:R-:W-:Y:S01]  /*f770*/  VIADD R6, R0, 0xfffffec8 ;  /* 0xfffffec800067836 */ /* 0x000fe20000000000 */
[----:B------:R-:W-:Y:S01]  /*f780*/  FSEL R82, R82, -INF , !P4 ;  /* 0xff80000052527808 */ /* 0x000fe20006000000 */
[----:B------:R-:W-:Y:S01]  /*f790*/  FMUL.FTZ R29, R29, UR4 ;  /* 0x000000041d1d7c20 */ /* 0x000fe20008410000 */
[----:B------:R1:W3:Y:S01]  /*f7a0*/  MUFU.TANH R38, R7 ;  /* 0x0000000700267308 */ /* 0x0002e20000002400 */
[----:B------:R-:W-:Y:S01]  /*f7b0*/  FSEL R176, R79, -INF , !P5 ;  /* 0xff8000004fb07808 */ /* 0x000fe20006800000 */
[----:B------:R-:W-:Y:S01]  /*f7c0*/  FMUL.FTZ R30, R30, UR4 ;  /* 0x000000041e1e7c20 */ /* 0x000fe20008410000 */
[CC--:B------:R-:W-:Y:S01]  /*f7d0*/  ISETP.GE.AND P4, PT, R6.reuse, R5.reuse, PT ;  /* 0x000000050600720c */ /* 0x0c0fe20003f86270 */
[----:B------:R-:W-:Y:S01]  /*f7e0*/  FMUL.FTZ R31, R31, UR4 ;  /* 0x000000041f1f7c20 */ /* 0x000fe20008410000 */
[----:B------:R-:W-:Y:S01]  /*f7f0*/  ISETP.GE.AND P5, PT, R6, R4, PT ;  /* 0x000000040600720c */ /* 0x000fe20003fa6270 */
[----:B------:R-:W-:Y:S01]  /*f800*/  VIADD R6, R0, 0xfffffed1 ;  /* 0xfffffed100067836 */ /* 0x000fe20000000000 */
[----:B------:R-:W-:Y:S01]  /*f810*/  FSEL R80, R78, -INF , !P4 ;  /* 0xff8000004e507808 */ /* 0x000fe20006000000 */
[----:B------:R-:W-:Y:S01]  /*f820*/  FMUL.FTZ R16, R16, UR4 ;  /* 0x0000000410107c20 */ /* 0x000fe20008410000 */
[----:B------:R-:W-:Y:S01]  /*f830*/  FSEL R171, R71, -INF , !P5 ;  /* 0xff80000047ab7808 */ /* 0x000fe20006800000 */
[----:B------:R-:W-:Y:S01]  /*f840*/  FMUL.FTZ R17, R17, UR4 ;  /* 0x0000000411117c20 */ /* 0x000fe20008410000 */
[----:B------:R-:W-:Y:S01]  /*f850*/  FSEL R71, R76, -INF , !P3 ;  /* 0xff8000004c477808 */ /* 0x000fe20005800000 */
[----:B------:R-:W-:Y:S01]  /*f860*/  MUFU.TANH R28, R28 ;  /* 0x0000001c001c7308 */ /* 0x000fe20000002400 */
[----:B------:R-:W-:-:S02]  /*f870*/  ISETP.GE.AND P4, PT, R2, R5, PT ;  /* 0x000000050200720c */ /* 0x000fc40003f86270 */
[-C--:B------:R-:W-:Y:S01]  /*f880*/  ISETP.GE.AND P5, PT, R2, R4.reuse, PT ;  /* 0x000000040200720c */ /* 0x080fe20003fa6270 */
[----:B------:R-:W-:Y:S02]  /*f890*/  VIADD R2, R0, 0xfffffed8 ;  /* 0xfffffed800027836 */ /* 0x000fe40000000000 */
[----:B-1----:R-:W-:Y:S01]  /*f8a0*/  FMUL.FTZ R7, R32, UR4 ;  /* 0x0000000420077c20 */ /* 0x002fe20008410000 */
[C---:B------:R-:W-:Y:S02]  /*f8b0*/  ISETP.GE.AND P3, PT, R6.reuse, R5, PT ;  /* 0x000000050600720c */ /* 0x040fe40003f66270 */
[----:B------:R-:W-:Y:S01]  /*f8c0*/  ISETP.GE.AND P2, PT, R6, R4, PT ;  /* 0x000000040600720c */ /* 0x000fe20003f46270 */
[----:B------:R1:W4:Y:S01]  /*f8d0*/  MUFU.TANH R11, R7 ;  /* 0x00000007000b7308 */ /* 0x0003220000002400 */
[----:B------:R-:W-:Y:S01]  /*f8e0*/  VIADD R6, R0, 0xfffffed9 ;  /* 0xfffffed900067836 */ /* 0x000fe20000000000 */
[----:B------:R-:W-:Y:S02]  /*f8f0*/  FSEL R68, R68, -INF , !P4 ;  /* 0xff80000044447808 */ /* 0x000fe40006000000 */
[----:B------:R-:W-:-:S02]  /*f900*/  FSEL R211, R56, -INF , !P5 ;  /* 0xff80000038d37808 */ /* 0x000fc40006800000 */
[----:B--2---:R-:W-:Y:S02]  /*f910*/  FSEL R69, R69, -INF , !P3 ;  /* 0xff80000045457808 */ /* 0x004fe40005800000 */
[----:B------:R-:W-:Y:S01]  /*f920*/  FSEL R210, R57, -INF , !P2 ;  /* 0xff80000039d27808 */ /* 0x000fe20005000000 */
[----:B------:R-:W-:Y:S01]  /*f930*/  MUFU.TANH R29, R29 ;  /* 0x0000001d001d7308 */ /* 0x000fe20000002400 */
[CC--:B------:R-:W-:Y:S02]  /*f940*/  ISETP.GE.AND P4, PT, R2.reuse, R5.reuse, PT ;  /* 0x000000050200720c */ /* 0x0c0fe40003f86270 */
[-C--:B------:R-:W-:Y:S01]  /*f950*/  ISETP.GE.AND P5, PT, R2, R4.reuse, PT ;  /* 0x000000040200720c */ /* 0x080fe20003fa6270 */
[----:B------:R-:W-:Y:S01]  /*f960*/  VIADD R2, R0, 0xfffffee0 ;  /* 0xfffffee000027836 */ /* 0x000fe20000000000 */
[C---:B------:R-:W-:Y:S02]  /*f970*/  ISETP.GE.AND P3, PT, R6.reuse, R5, PT ;  /* 0x000000050600720c */ /* 0x040fe40003f66270 */
[----:B------:R-:W-:Y:S01]  /*f980*/  ISETP.GE.AND P2, PT, R6, R4, PT ;  /* 0x000000040600720c */ /* 0x000fe20003f46270 */
[----:B-1----:R-:W-:Y:S01]  /*f990*/  FMUL.FTZ R7, R34, UR4 ;  /* 0x0000000422077c20 */ /* 0x002fe20008410000 */
[----:B------:R-:W-:Y:S01]  /*f9a0*/  VIADD R6, R0, 0xfffffee1 ;  /* 0xfffffee100067836 */ /* 0x000fe20000000000 */
[----:B---3--:R-:W-:Y:S01]  /*f9b0*/  FSEL R212, R38, -INF , !P5 ;  /* 0xff80000026d47808 */ /* 0x008fe20006800000 */
[----:B------:R-:W-:Y:S01]  /*f9c0*/  MUFU.TANH R30, R30 ;  /* 0x0000001e001e7308 */ /* 0x000fe20000002400 */
[----:B------:R-:W-:-:S02]  /*f9d0*/  FSEL R213, R37, -INF , !P2 ;  /* 0xff80000025d57808 */ /* 0x000fc40005000000 */
[----:B------:R-:W-:Y:S02]  /*f9e0*/  FSEL R178, R39, -INF , !P4 ;  /* 0xff80000027b27808 */ /* 0x000fe40006000000 */
[-C--:B------:R-:W-:Y:S01]  /*f9f0*/  ISETP.GE.AND P5, PT, R2, R4.reuse, PT ;  /* 0x000000040200720c */ /* 0x080fe20003fa6270 */
[----:B------:R-:W-:Y:S01]  /*fa00*/  BAR.SYNC.DEFER_BLOCKING 0x0 ;  /* 0x0000000000007b1d */ /* 0x000fe20000010000 */
[----:B------:R-:W-:Y:S02]  /*fa10*/  ISETP.GE.AND P2, PT, R6, R4, PT ;  /* 0x000000040600720c */ /* 0x000fe40003f46270 */
[----:B------:R-:W-:Y:S01]  /*fa20*/  ISETP.GE.AND P4, PT, R2, R5, PT ;  /* 0x000000050200720c */ /* 0x000fe20003f86270 */
[----:B------:R-:W-:Y:S01]  /*fa30*/  VIADD R2, R0, 0xfffffee8 ;  /* 0xfffffee800027836 */ /* 0x000fe20000000000 */
[----:B------:R-:W-:Y:S01]  /*fa40*/  FSEL R179, R44, -INF , !P3 ;  /* 0xff8000002cb37808 */ /* 0x000fe20005800000 */
[----:B------:R1:W2:Y:S01]  /*fa50*/  MUFU.TANH R9, R7 ;  /* 0x0000000700097308 */ /* 0x0002a20000002400 */
[----:B----4-:R-:W-:-:S02]  /*fa60*/  FSEL R214, R11, -INF , !P4 ;  /* 0xff8000000bd67808 */ /* 0x010fc40006000000 */
[-C--:B------:R-:W-:Y:S02]  /*fa70*/  ISETP.GE.AND P4, PT, R2, R5.reuse, PT ;  /* 0x000000050200720c */ /* 0x080fe40003f86270 */
[-C--:B------:R-:W-:Y:S01]  /*fa80*/  ISETP.GE.AND P3, PT, R6, R5.reuse, PT ;  /* 0x000000050600720c */ /* 0x080fe20003f66270 */
[----:B------:R-:W-:Y:S01]  /*fa90*/  VIADD R6, R0, 0xfffffee9 ;  /* 0xfffffee900067836 */ /* 0x000fe20000000000 */
[----:B------:R-:W-:Y:S01]  /*faa0*/  FSEL R216, R12, -INF , !P4 ;  /* 0xff8000000cd87808 */ /* 0x000fe20006000000 */
[----:B------:R-:W-:Y:S01]  /*fab0*/  MUFU.TANH R31, R31 ;  /* 0x0000001f001f7308 */ /* 0x000fe20000002400 */
[----:B------:R-:W-:Y:S02]  /*fac0*/  FSEL R215, R10, -INF , !P3 ;  /* 0xff8000000ad77808 */ /* 0x000fe40005800000 */
[----:B------:R-:W-:-:S04]  /*fad0*/  ISETP.GE.AND P3, PT, R6, R5, PT ;  /* 0x000000050600720c */ /* 0x000fc80003f66270 */
[----:B------:R-:W-:Y:S01]  /*fae0*/  FSEL R217, R13, -INF , !P3 ;  /* 0xff8000000dd97808 */ /* 0x000fe20005800000 */
[----:B------:R-:W-:Y:S01]  /*faf0*/  MUFU.TANH R16, R16 ;  /* 0x0000001000107308 */ /* 0x000fe20000002400 */
[----:B-1----:R-:W-:Y:S01]  /*fb00*/  FMUL.FTZ R7, R35, UR4 ;  /* 0x0000000423077c20 */ /* 0x002fe20008410000 */
[----:B--2---:R-:W-:Y:S01]  /*fb10*/  FSEL R218, R9, -INF , !P5 ;  /* 0xff80000009da7808 */ /* 0x004fe20006800000 */
[----:B------:R-:W-:Y:S01]  /*fb20*/  FMUL.FTZ R9, R18, UR4 ;  /* 0x0000000412097c20 */ /* 0x000fe20008410000 */
[----:B------:R-:W-:Y:S01]  /*fb30*/  ISETP.GE.AND P5, PT, R2, R4, PT ;  /* 0x000000040200720c */ /* 0x000fe20003fa6270 */
[----:B------:R-:W-:-:S03]  /*fb40*/  VIADD R2, R0, 0xfffffef0 ;  /* 0xfffffef000027836 */ /* 0x000fc60000000000 */
[----:B------:R-:W1:Y:S01]  /*fb50*/  MUFU.TANH R7, R7 ;  /* 0x0000000700077308 */ /* 0x000e620000002400 */
[----:B------:R-:W-:Y:S02]  /*fb60*/  FSEL R220, R14, -INF , !P5 ;  /* 0xff8000000edc7808 */ /* 0x000fe40006800000 */
[CC--:B------:R-:W-:Y:S02]  /*fb70*/  ISETP.GE.AND P4, PT, R2.reuse, R5.reuse, PT ;  /* 0x000000050200720c */ /* 0x0c0fe40003f86270 */
[----:B------:R-:W-:Y:S01]  /*fb80*/  ISETP.GE.AND P5, PT, R2, R4, PT ;  /* 0x000000040200720c */ /* 0x000fe20003fa6270 */
[----:B------:R-:W-:Y:S01]  /*fb90*/  VIADD R2, R0, 0xfffffef1 ;  /* 0xfffffef100027836 */ /* 0x000fe20000000000 */
[----:B------:R-:W-:Y:S01]  /*fba0*/  FSEL R222, R28, -INF , !P4 ;  /* 0xff8000001cde7808 */ /* 0x000fe20006000000 */
[----:B------:R-:W2:Y:S01]  /*fbb0*/  MUFU.TANH R17, R17 ;  /* 0x0000001100117308 */ /* 0x000ea20000002400 */
[----:B------:R-:W-:Y:S02]  /*fbc0*/  FSEL R226, R30, -INF , !P5 ;  /* 0xff8000001ee27808 */ /* 0x000fe40006800000 */
[----:B------:R-:W-:-:S04]  /*fbd0*/  ISETP.GE.AND P3, PT, R2, R5, PT ;  /* 0x000000050200720c */ /* 0x000fc80003f66270 */
[----:B------:R-:W-:Y:S01]  /*fbe0*/  FSEL R223, R29, -INF , !P3 ;  /* 0xff8000001ddf7808 */ /* 0x000fe20005800000 */
[----:B------:R-:W3:Y:S01]  /*fbf0*/  MUFU.TANH R9, R9 ;  /* 0x0000000900097308 */ /* 0x000ee20000002400 */
[----:B-1----:R-:W-:Y:S01]  /*fc00*/  FSEL R219, R7, -INF , !P2 ;  /* 0xff80000007db7808 */ /* 0x002fe20005000000 */
[----:B------:R-:W-:Y:S01]  /*fc10*/  FMUL.FTZ R7, R19, UR4 ;  /* 0x0000000413077c20 */ /* 0x000fe20008410000 */
[----:B------:R-:W-:Y:S01]  /*fc20*/  UIADD3 UR4, UPT, UPT, UR18, -0x2, URZ ;  /* 0xfffffffe12047890 */ /* 0x000fe2000fffe0ff */
[-C--:B------:R-:W-:Y:S01]  /*fc30*/  ISETP.GE.AND P2, PT, R6, R4.reuse, PT ;  /* 0x000000040600720c */ /* 0x080fe20003f46270 */
[C---:B------:R-:W-:Y:S02]  /*fc40*/  VIADD R6, R0.reuse, 0xfffffef9 ;  /* 0xfffffef900067836 */ /* 0x040fe40000000000 */
[----:B------:R-:W-:Y:S01]  /*fc50*/  UISETP.GT.AND UP1, UPT, UR4, UR16, UPT ;  /* 0x000000100400728c */ /* 0x000fe2000bf24270 */
[----:B------:R-:W1:Y:S01]  /*fc60*/  MUFU.TANH R7, R7 ;  /* 0x0000000700077308 */ /* 0x000e620000002400 */
[----:B------:R-:W-:Y:S01]  /*fc70*/  FSEL R221, R15, -INF , !P2 ;  /* 0xff8000000fdd7808 */ /* 0x000fe20005000000 */
[----:B------:R-:W-:Y:S01]  /*fc80*/  VIADD R0, R0, 0xfffffef8 ;  /* 0xfffffef800007836 */ /* 0x000fe20000000000 */
[----:B------:R-:W-:-:S02]  /*fc90*/  ISETP.GE.AND P2, PT, R2, R4, PT ;  /* 0x000000040200720c */ /* 0x000fc40003f46270 */
[-C--:B------:R-:W-:Y:S02]  /*fca0*/  ISETP.GE.AND P4, PT, R6, R5.reuse, PT ;  /* 0x000000050600720c */ /* 0x080fe40003f86270 */
[----:B------:R-:W-:Y:S02]  /*fcb0*/  FSEL R227, R31, -INF , !P2 ;  /* 0xff8000001fe37808 */ /* 0x000fe40005000000 */
[C---:B------:R-:W-:Y:S02]  /*fcc0*/  ISETP.GE.AND P5, PT, R0.reuse, R5, PT ;  /* 0x000000050000720c */ /* 0x040fe40003fa6270 */
[-C--:B------:R-:W-:Y:S02]  /*fcd0*/  ISETP.GE.AND P3, PT, R0, R4.reuse, PT ;  /* 0x000000040000720c */ /* 0x080fe40003f66270 */
[----:B------:R-:W-:Y:S02]  /*fce0*/  ISETP.GE.AND P2, PT, R6, R4, PT ;  /* 0x000000040600720c */ /* 0x000fe40003f46270 */
[----:B--2---:R-:W-:-:S02]  /*fcf0*/  FSEL R225, R17, -INF , !P4 ;  /* 0xff80000011e17808 */ /* 0x004fc40006000000 */
[----:B------:R-:W-:Y:S02]  /*fd00*/  FSEL R224, R16, -INF , !P5 ;  /* 0xff80000010e07808 */ /* 0x000fe40006800000 */
[----:B---3--:R-:W-:Y:S02]  /*fd10*/  FSEL R228, R9, -INF , !P3 ;  /* 0xff80000009e47808 */ /* 0x008fe40005800000 */
[----:B-1----:R-:W-:Y:S01]  /*fd20*/  FSEL R229, R7, -INF , !P2 ;  /* 0xff80000007e57808 */ /* 0x002fe20005000000 */
[----:B------:R-:W-:Y:S06]  /*fd30*/  BRA.U !UP1, `(.L_x_1430) ;  /* 0x0000000d09c87547 */ /* 0x000fec000b800000 */
[----:B------:R-:W-:Y:S05]  /*fd40*/  BRA.U !UP2, `(.L_x_1431) ;  /* 0x000000050a147547 */ /* 0x000fea000b800000 */
[----:B------:R-:W2:Y:S01]  /*fd50*/  LDL.64 R242, [R1] ;  /* 0x0000000001f27983 */ /* 0x000ea20000100a00 */
[----:B------:R-:W1:Y:S01]  /*fd60*/  LDC R10, c[0x0][0x4f0] ;  /* 0x00013c00ff0a7b82 */ /* 0x000e620000000800 */
[----:B------:R-:W-:Y:S02]  /*fd70*/  ULEA UR6, UR18, 0xfffffd00, 0x8 ;  /* 0xfffffd0012067891 */ /* 0x000fe4000f8e40ff */
[----:B------:R-:W-:-:S06]  /*fd80*/  ULEA UR7, UR18, 0xfffffe00, 0x8 ;  /* 0xfffffe0012077891 */ /* 0x000fcc000f8e40ff */
[----:B------:R-:W-:-:S05]  /*fd90*/  IMAD.U32 R2, RZ, RZ, UR7 ;  /* 0x00000007ff027e24 */ /* 0x000fca000f8e00ff */
[----:B------:R-:W-:Y:S02]  /*fda0*/  IABS R6, R2 ;  /* 0x0000000200067213 */ /* 0x000fe40000000000 */
[----:B-1----:R-:W-:-:S04]  /*fdb0*/  IABS R9, R10 ;  /* 0x0000000a00097213 */ /* 0x002fc80000000000 */
[----:B------:R-:W1:Y:S08]  /*fdc0*/  I2F.RP R4, R9 ;  /* 0x0000000900047306 */ /* 0x000e700000209400 */
[----:B-1----:R-:W1:Y:S02]  /*fdd0*/  MUFU.RCP R4, R4 ;  /* 0x0000000400047308 */ /* 0x002e640000001000 */
[----:B-1----:R-:W-:-:S06]  /*fde0*/  VIADD R4, R4, 0xffffffe ;  /* 0x0ffffffe04047836 */ /* 0x002fcc0000000000 */
[----:B------:R-:W1:Y:S02]  /*fdf0*/  F2I.FTZ.U32.TRUNC.NTZ R5, R4 ;  /* 0x0000000400057305 */ /* 0x000e64000021f000 */
[----:B-1----:R-:W-:Y:S01]  /*fe00*/  IMAD.MOV R0, RZ, RZ, -R5 ;  /* 0x000000ffff007224 */ /* 0x002fe200078e0a05 */
        /* <DEDUP_REMOVED lines=57> */
.L_x_1431:
[----:B------:R-:W-:Y:S01]  /*101a0*/  UMOV UR7, URZ ;  /* 0x000000ff00077c82 */ /* 0x000fe20008000000 */
[----:B------:R-:W-:Y:S01]  /*101b0*/  USHF.L.U32 UR6, UR10, 0x8, URZ ;  /* 0x000000080a067899 */ /* 0x000fe200080006ff */
[----:B------:R-:W-:Y:S01]  /*101c0*/  IADD3 R2, P2, PT, RZ, -UR7, RZ ;  /* 0x80000007ff027c10 */ /* 0x000fe2000ff5e0ff */
[----:B------:R-:W-:Y:S02]  /*101d0*/  IMAD.MOV.U32 R5, RZ, RZ, R250 ;  /* 0x000000ffff057224 */ /* 0x000fe400078e00fa */
[----:B------:R-:W-:Y:S02]  /*101e0*/  IMAD.MOV.U32 R4, RZ, RZ, R249 ;  /* 0x000000ffff047224 */ /* 0x000fe400078e00f9 */
[----:B------:R-:W-:-:S05]  /*101f0*/  IMAD.X R0, RZ, RZ, ~UR6, P2 ;  /* 0x80000006ff007e24 */ /* 0x000fca00090e06ff */
[----:B------:R-:W-:-:S04]  /*10200*/  SHF.R.S64 R2, R2, 0x1f, R0 ;  /* 0x0000001f02027819 */ /* 0x000fc80000001000 */
[----:B------:R-:W-:-:S04]  /*10210*/  IADD3 R5, P2, PT, R2, R5, RZ ;  /* 0x0000000502057210 */ /* 0x000fc80007f5e0ff */
[----:B------:R-:W-:-:S05]  /*10220*/  LEA.HI.X.SX32 R4, R0, R4, 0x1, P2 ;  /* 0x0000000400047211 */ /* 0x000fca00010f0eff */
[----:B------:R2:W-:Y:S04]  /*10230*/  STL [R1+0x14], R4 ;  /* 0x0000140401007387 */ /* 0x0005e80000100800 */
[----:B------:R2:W-:Y:S02]  /*10240*/  STL [R1+0x18], R5 ;  /* 0x0000180501007387 */ /* 0x0005e40000100800 */
.L_x_1432:
[----:B------:R-:W3:Y:S04]  /*10250*/  LDL R6, [R1+0x18] ;  /* 0x0000180001067983 */ /* 0x000ee80000100800 */
[----:B------:R-:W4:Y:S01]  /*10260*/  LDL R9, [R1+0x14] ;  /* 0x0000140001097983 */ /* 0x000f220000100800 */
[----:B--2---:R-:W-:Y:S01]  /*10270*/  IMAD.U32 R4, RZ, RZ, UR10 ;  /* 0x0000000aff047e24 */ /* 0x004fe2000f8e00ff */
[----:B------:R-:W-:Y:S01]  /*10280*/  MOV R2, UR10 ;  /* 0x0000000a00027c02 */ /* 0x000fe20008000f00 */
[----:B------:R-:W-:Y:S01]  /*10290*/  IMAD.U32 R0, RZ, RZ, UR11 ;  /* 0x0000000bff007e24 */ /* 0x000fe2000f8e00ff */
[----:B------:R-:W-:Y:S01]  /*102a0*/  MOV R28, UR10 ;  /* 0x0000000a001c7c02 */ /* 0x000fe20008000f00 */
[----:B------:R2:W-:Y:S01]  /*102b0*/  @P1 STS.128 [R8+0x2000], RZ ;  /* 0x002000ff08001388 */ /* 0x0005e20000000c00 */
[----:B------:R-:W-:Y:S01]  /*102c0*/  MOV R32, UR10 ;  /* 0x0000000a00207c02 */ /* 0x000fe20008000f00 */
[----:B------:R-:W-:Y:S01]  /*102d0*/  IMAD.U32 R12, RZ, RZ, UR10 ;  /* 0x0000000aff0c7e24 */ /* 0x000fe2000f8e00ff */
[----:B------:R-:W-:Y:S01]  /*102e0*/  MOV R13, UR10 ;  /* 0x0000000a000d7c02 */ /* 0x000fe20008000f00 */
[----:B------:R-:W-:Y:S01]  /*102f0*/  IMAD.U32 R30, RZ, RZ, UR10 ;  /* 0x0000000aff1e7e24 */ /* 0x000fe2000f8e00ff */
[----:B------:R-:W-:Y:S01]  /*10300*/  MOV R11, UR11 ;  /* 0x0000000b000b7c02 */ /* 0x000fe20008000f00 */
[----:B------:R-:W-:Y:S01]  /*10310*/  @!UP0 UIMAD UR6, UR11, 0x60, URZ ;  /* 0x000000600b0688a4 */ /* 0x000fe2000f8e02ff */
[----:B------:R-:W-:Y:S01]  /*10320*/  MOV R10, UR10 ;  /* 0x0000000a000a7c02 */ /* 0x000fe20008000f00 */
[----:B------:R-:W-:Y:S01]  /*10330*/  @!UP0 UIMAD UR8, UR11, 0xa0, URZ ;  /* 0x000000a00b0888a4 */ /* 0x000fe2000f8e02ff */
[----:B------:R-:W-:Y:S01]  /*10340*/  BSSY.RECONVERGENT B0, `(.L_x_1433) ;  /* 0x0000090000007945 */ /* 0x000fe20003800200 */
[----:B------:R-:W-:-:S02]  /*10350*/  @!UP0 UIMAD UR7, UR11, 0xc0, URZ ;  /* 0x000000c00b0788a4 */ /* 0x000fc4000f8e02ff */
[----:B------:R-:W-:Y:S02]  /*10360*/  @!UP0 UIMAD UR14, UR11, 0x120, URZ ;  /* 0x000001200b0e88a4 */ /* 0x000fe4000f8e02ff */
[----:B------:R-:W-:Y:S01]  /*10370*/  @!UP0 UIMAD UR9, UR11, 0x140, URZ ;  /* 0x000001400b0988a4 */ /* 0x000fe2000f8e02ff */
[----:B---3--:R-:W-:Y:S02]  /*10380*/  LEA R4, P2, R4, R6, 0x5 ;  /* 0x0000000604047211 */ /* 0x008fe400078428ff */
[-C--:B----4-:R-:W-:Y:S02]  /*10390*/  @!P1 MOV R7, R9.reuse ;  /* 0x0000000900079202 */ /* 0x090fe40000000f00 */
[--C-:B------:R-:W-:Y:S01]  /*103a0*/  LEA.HI.X R5, R2, R9, R0.reuse, 0x5, P2 ;  /* 0x0000000902057211 */ /* 0x100fe200010f2c00 */
[----:B------:R-:W-:Y:S01]  /*103b0*/  IMAD.U32 R9, RZ, RZ, UR11 ;  /* 0x0000000bff097e24 */ /* 0x000fe2000f8e00ff */
[-C--:B------:R-:W-:Y:S01]  /*103c0*/  @!P1 LEA R28, P2, R28, R4.reuse, 0x8 ;  /* 0x000000041c1c9211 */ /* 0x080fe200078440ff */
[----:B------:R-:W-:Y:S01]  /*103d0*/  @!PT LDS RZ, [RZ] ;  /* 0x00000000fffff984 */ /* 0x000fe20000000800 */
[----:B------:R-:W-:Y:S01]  /*103e0*/  @!PT LDS RZ, [RZ] ;  /* 0x00000000fffff984 */ /* 0x000fe20000000800 */
[----:B------:R-:W-:Y:S01]  /*103f0*/  @!PT LDS RZ, [RZ] ;  /* 0x00000000fffff984 */ /* 0x000fe20000000800 */
[----:B------:R3:W-:Y:S01]  /*10400*/  @!P1 LDGSTS.E.BYPASS.LTC128B.128 [R8+0x2000], desc[UR20][R6.64] ;  /* 0x0200000006089fae */ /* 0x0007e2000b981a14 */
[-C--:B------:R-:W-:Y:S01]  /*10410*/  @!P1 MOV R24, R4.reuse ;  /* 0x0000000400189202 */ /* 0x080fe20000000f00 */
[--C-:B------:R-:W-:Y:S01]  /*10420*/  @!P1 IMAD.MOV.U32 R25, RZ, RZ, R5.reuse ;  /* 0x000000ffff199224 */ /* 0x100fe200078e0005 */
[-C--:B------:R-:W-:Y:S01]  /*10430*/  @!P1 LEA.HI.X R29, R2, R5.reuse, R0, 0x8, P2 ;  /* 0x00000005021d9211 */ /* 0x080fe200010f4400 */
[----:B------:R-:W-:Y:S01]  /*10440*/  IMAD.U32 R0, RZ, RZ, UR10 ;  /* 0x0000000aff007e24 */ /* 0x000fe2000f8e00ff */
[-C--:B------:R-:W-:Y:S01]  /*10450*/  @!P1 LEA R32, P4, R32, R4.reuse, 0x6 ;  /* 0x0000000420209211 */ /* 0x080fe200078830ff */
[----:B------:R-:W-:Y:S01]  /*10460*/  @!P1 IMAD.MOV.U32 R23, RZ, RZ, R5 ;  /* 0x000000ffff179224 */ /* 0x000fe200078e0005 */
[-C--:B------:R-:W-:Y:S01]  /*10470*/  @!P1 MOV R22, R4.reuse ;  /* 0x0000000400169202 */ /* 0x080fe20000000f00 */
[----:B------:R-:W-:Y:S01]  /*10480*/  @!P1 IMAD.WIDE.U32 R24, R0, 0x60, R24 ;  /* 0x0000006000189825 */ /* 0x000fe200078e0018 */
[-C--:B------:R-:W-:Y:S01]  /*10490*/  @!P1 MOV R20, R4.reuse ;  /* 0x0000000400149202 */ /* 0x080fe20000000f00 */
[----:B------:R2:W-:Y:S01]  /*104a0*/  @P1 STS.128 [R8+0x2800], RZ ;  /* 0x002800ff08001388 */ /* 0x0005e20000000c00 */
[-C--:B------:R-:W-:Y:S01]  /*104b0*/  @!P1 LEA R30, P3, R30, R4.reuse, 0x7 ;  /* 0x000000041e1e9211 */ /* 0x080fe200078638ff */
[----:B------:R-:W-:Y:S01]  /*104c0*/  @!P1 IMAD.MOV.U32 R21, RZ, RZ, R5 ;  /* 0x000000ffff159224 */ /* 0x000fe200078e0005 */
[-C--:B------:R-:W-:Y:S01]  /*104d0*/  @!P1 LEA.HI.X R33, R12, R5.reuse, R11, 0x6, P4 ;  /* 0x000000050c219211 */ /* 0x080fe200020f340b */
[----:B------:R-:W-:Y:S01]  /*104e0*/  @!PT LDS RZ, [RZ] ;  /* 0x00000000fffff984 */ /* 0x000fe20000000800 */
[----:B------:R-:W-:Y:S01]  /*104f0*/  @!PT LDS RZ, [RZ] ;  /* 0x00000000fffff984 */ /* 0x000fe20000000800 */
[----:B------:R-:W-:Y:S01]  /*10500*/  @!PT LDS RZ, [RZ] ;  /* 0x00000000fffff984 */ /* 0x000fe20000000800 */
[----:B------:R-:W-:Y:S01]  /*10510*/  @!P1 LDGSTS.E.BYPASS.LTC128B.128 [R8+0x2800], desc[UR20][R4.64] ;  /* 0x0280000004089fae */ /* 0x000fe2000b981a14 */
[-C--:B------:R-:W-:Y:S01]  /*10520*/  @!P1 MOV R18, R4.reuse ;  /* 0x0000000400129202 */ /* 0x080fe20000000f00 */
[----:B------:R-:W-:Y:S01]  /*10530*/  @!P1 IMAD.WIDE.U32 R22, R2, 0xa0, R22 ;  /* 0x000000a002169825 */ /* 0x000fe200078e0016 */
[----:B------:R-:W-:Y:S01]  /*10540*/  @!P1 IADD3 R25, PT, PT, R25, UR6, RZ ;  /* 0x0000000619199c10 */ /* 0x000fe2000fffe0ff */
[----:B------:R2:W-:Y:S01]  /*10550*/  @P1 STS.128 [R8+0x3000], RZ ;  /* 0x003000ff08001388 */ /* 0x0005e20000000c00 */
[----:B------:R-:W-:Y:S01]  /*10560*/  @!P1 LEA.HI.X R31, R10, R5, R9, 0x7, P3 ;  /* 0x000000050a1f9211 */ /* 0x000fe200018f3c09 */
[----:B------:R-:W-:Y:S01]  /*10570*/  @!P1 IMAD.MOV.U32 R19, RZ, RZ, R5 ;  /* 0x000000ffff139224 */ /* 0x000fe200078e0005 */
[-C--:B------:R-:W-:Y:S01]  /*10580*/  @!P1 MOV R16, R4.reuse ;  /* 0x0000000400109202 */ /* 0x080fe20000000f00 */
[----:B------:R-:W-:Y:S01]  /*10590*/  @!P1 IMAD.WIDE.U32 R20, R0, 0xc0, R20 ;  /* 0x000000c000149825 */ /* 0x000fe200078e0014 */
[----:B------:R-:W-:Y:S01]  /*105a0*/  @!UP0 UIMAD UR6, UR11, 0xe0, URZ ;  /* 0x000000e00b0688a4 */ /* 0x000fe2000f8e02ff */
[----:B------:R-:W-:-:S02]  /*105b0*/  @!P1 MOV R14, R4 ;  /* 0x00000004000e9202 */ /* 0x000fc40000000f00 */
[----:B------:R-:W-:Y:S01]  /*105c0*/  @!P1 IMAD.MOV.U32 R17, RZ, RZ, R5 ;  /* 0x000000ffff119224 */ /* 0x000fe200078e0005 */
[-C--:B------:R-:W-:Y:S01]  /*105d0*/  @!P1 MOV R12, R4.reuse ;  /* 0x00000004000c9202 */ /* 0x080fe20000000f00 */
[----:B---3--:R-:W-:Y:S01]  /*105e0*/  IMAD.U32 R6, RZ, RZ, UR10 ;  /* 0x0000000aff067e24 */ /* 0x008fe2000f8e00ff */
[----:B------:R-:W-:Y:S01]  /*105f0*/  @!P1 IADD3 R21, PT, PT, R21, UR7, RZ ;  /* 0x0000000715159c10 */ /* 0x000fe2000fffe0ff */
[----:B------:R-:W-:Y:S01]  /*10600*/  IMAD.U32 R7, RZ, RZ, UR11 ;  /* 0x0000000bff077e24 */ /* 0x000fe2000f8e00ff */
[-C--:B------:R-:W-:Y:S01]  /*10610*/  @!P1 MOV R10, R4.reuse ;  /* 0x00000004000a9202 */ /* 0x080fe20000000f00 */
[----:B------:R-:W-:Y:S01]  /*10620*/  @!P1 IMAD.WIDE.U32 R18, R2, 0xe0, R18 ;  /* 0x000000e002129825 */ /* 0x000fe200078e0012 */
[-C--:B------:R-:W-:Y:S01]  /*10630*/  @!P1 LEA R6, P5, R6, R4.reuse, 0x5 ;  /* 0x0000000406069211 */ /* 0x080fe200078a28ff */
[----:B------:R-:W-:Y:S01]  /*10640*/  @!UP0 UIMAD UR7, UR11, 0x180, URZ ;  /* 0x000001800b0788a4 */ /* 0x000fe2000f8e02ff */
[----:B------:R-:W-:Y:S01]  /*10650*/  @!P1 MOV R26, R4 ;  /* 0x00000004001a9202 */ /* 0x000fe20000000f00 */
[----:B------:R-:W-:Y:S01]  /*10660*/  @!P1 VIADD R23, R23, UR8 ;  /* 0x0000000817179c36 */ /* 0x000fe20008000000 */
[----:B------:R-:W-:Y:S01]  /*10670*/  @!P1 LEA.HI.X R7, R13, R5, R7, 0x5, P5 ;  /* 0x000000050d079211 */ /* 0x000fe200028f2c07 */
[----:B------:R-:W-:Y:S01]  /*10680*/  @!P1 IMAD.MOV.U32 R15, RZ, RZ, R5 ;  /* 0x000000ffff0f9224 */ /* 0x000fe200078e0005 */
[----:B------:R-:W-:Y:S01]  /*10690*/  @!UP0 UIMAD UR8, UR11, 0x160, URZ ;  /* 0x000001600b0888a4 */ /* 0x000fe2000f8e02ff */
[----:B------:R-:W-:-:S02]  /*106a0*/  @!P1 IMAD.WIDE.U32 R16, R0, 0x120, R16 ;  /* 0x0000012000109825 */ /* 0x000fc400078e0010 */
[----:B------:R-:W-:Y:S01]  /*106b0*/  @!PT LDS RZ, [RZ] ;  /* 0x00000000fffff984 */ /* 0x000fe20000000800 */
[----:B------:R-:W-:Y:S01]  /*106c0*/  @!PT LDS RZ, [RZ] ;  /* 0x00000000fffff984 */ /* 0x000fe20000000800 */
[----:B------:R-:W-:Y:S01]  /*106d0*/  @!PT LDS RZ, [RZ] ;  /* 0x00000000fffff984 */ /* 0x000fe20000000800 */
[----:B------:R3:W-:Y:S02]  /*106e0*/  @!P1 LDGSTS.E.BYPASS.LTC128B.128 [R8+0x3000], desc[UR20][R6.64] ;  /* 0x0300000006089fae */ /* 0x0007e4000b981a14 */
[----:B------:R-:W-:Y:S01]  /*106f0*/  @!P1 IMAD.MOV.U32 R13, RZ, RZ, R5 ;  /* 0x000000ffff0d9224 */ /* 0x000fe200078e0005 */
[----:B------:R-:W-:Y:S01]  /*10700*/  @!P1 IADD3 R17, PT, PT, R17, UR14, RZ ;  /* 0x0000000e11119c10 */ /* 0x000fe2000fffe0ff */
[----:B------:R2:W-:Y:S01]  /*10710*/  @P1 STS.128 [R8+0x3800], RZ ;  /* 0x003800ff08001388 */ /* 0x0005e20000000c00 */
[----:B------:R-:W-:Y:S01]  /*10720*/  @!P1 VIADD R19, R19, UR6 ;  /* 0x0000000613139c36 */ /* 0x000fe20008000000 */
[----:B------:R-:W-:Y:S01]  /*10730*/  @!UP0 UIMAD UR6, UR11, 0x1a0, URZ ;  /* 0x000001a00b0688a4 */ /* 0x000fe2000f8e02ff */
[----:B------:R-:W-:Y:S01]  /*10740*/  @!P1 IMAD.WIDE.U32 R14, R2, 0x140, R14 ;  /* 0x00000140020e9825 */ /* 0x000fe200078e000e */
[----:B------:R-:W-:Y:S01]  /*10750*/  @!PT LDS RZ, [RZ] ;  /* 0x00000000fffff984 */ /* 0x000fe20000000800 */
[----:B------:R-:W-:Y:S01]  /*10760*/  @!PT LDS RZ, [RZ] ;  /* 0x00000000fffff984 */ /* 0x000fe20000000800 */
[----:B------:R-:W-:Y:S01]  /*10770*/  @!PT LDS RZ, [RZ] ;  /* 0x00000000fffff984 */ /* 0x000fe20000000800 */
[----:B------:R2:W-:Y:S03]  /*10780*/  @!P1 LDGSTS.E.BYPASS.LTC128B.128 [R8+0x3800], desc[UR20][R32.64] ;  /* 0x0380000020089fae */ /* 0x0005e6000b981a14 */
[----:B------:R-:W-:Y:S01]  /*10790*/  @!P1 IMAD.MOV.U32 R11, RZ, RZ, R5 ;  /* 0x000000ffff0b9224 */ /* 0x000fe200078e0005 */
[----:B------:R2:W-:Y:S01]  /*107a0*/  @P1 STS.128 [R8+0x4000], RZ ;  /* 0x004000ff08001388 */ /* 0x0005e20000000c00 */
[----:B------:R-:W-:-:S03]  /*107b0*/  @!P1 IMAD.WIDE.U32 R12, R0, 0x160, R12 ;  /* 0x00000160000c9825 */ /* 0x000fc600078e000c */
[----:B------:R-:W-:Y:S01]  /*107c0*/  @!PT LDS RZ, [RZ] ;  /* 0x00000000fffff984 */ /* 0x000fe20000000800 */
[----:B------:R-:W-:Y:S01]  /*107d0*/  @!PT LDS RZ, [RZ] ;  /* 0x00000000fffff984 */ /* 0x000fe20000000800 */
[----:B------:R-:W-:Y:S01]  /*107e0*/  @!PT LDS RZ, [RZ] ;  /* 0x00000000fffff984 */ /* 0x000fe20000000800 */
[----:B------:R2:W-:Y:S01]  /*107f0*/  @!P1 LDGSTS.E.BYPASS.LTC128B.128 [R8+0x4000], desc[UR20][R24.64] ;  /* 0x0400000018089fae */ /* 0x0005e2000b981a14 */
[----:B------:R-:W-:Y:S01]  /*10800*/  @!P1 IMAD.MOV.U32 R27, RZ, RZ, R5 ;  /* 0x000000ffff1b9224 */ /* 0x000fe200078e0005 */
[----:B------:R-:W-:Y:S01]  /*10810*/  @!P1 IADD3 R13, PT, PT, R13, UR8, RZ ;  /* 0x000000080d0d9c10 */ /* 0x000fe2000fffe0ff */
[----:B------:R-:W-:Y:S01]  /*10820*/  @!P1 IMAD.WIDE.U32 R10, R2, 0x180, R10 ;  /* 0x00000180020a9825 */ /* 0x000fe200078e000a */
[----:B------:R2:W-:Y:S03]  /*10830*/  @P1 STS.128 [R8+0x4800], RZ ;  /* 0x004800ff08001388 */ /* 0x0005e60000000c00 */
[----:B------:R-:W-:Y:S01]  /*10840*/  @!P1 VIADD R15, R15, UR9 ;  /* 0x000000090f0f9c36 */ /* 0x000fe20008000000 */
[----:B------:R-:W-:Y:S01]  /*10850*/  @!PT LDS RZ, [RZ] ;  /* 0x00000000fffff984 */ /* 0x000fe20000000800 */
[----:B------:R-:W-:Y:S01]  /*10860*/  @!PT LDS RZ, [RZ] ;  /* 0x00000000fffff984 */ /* 0x000fe20000000800 */
[----:B------:R-:W-:Y:S01]  /*10870*/  @!PT LDS RZ, [RZ] ;  /* 0x00000000fffff984 */ /* 0x000fe20000000800 */
[----:B------:R2:W-:Y:S01]  /*10880*/  @!P1 LDGSTS.E.BYPASS.LTC128B.128 [R8+0x4800], desc[UR20][R30.64] ;  /* 0x048000001e089fae */ /* 0x0005e2000b981a14 */
[----:B------:R-:W-:-:S03]  /*10890*/  @!P1 IMAD.WIDE.U32 R26, R0, 0x1a0, R26 ;  /* 0x000001a0001a9825 */ /* 0x000fc600078e001a */
[----:B------:R2:W-:Y:S01]  /*108a0*/  @P1 STS.128 [R8+0x5000], RZ ;  /* 0x005000ff08001388 */ /* 0x0005e20000000c00 */
[----:B------:R-:W-:Y:S01]  /*108b0*/  @!P1 VIADD R11, R11, UR7 ;  /* 0x000000070b0b9c36 */ /* 0x000fe20008000000 */
[----:B---3--:R-:W-:Y:S01]  /*108c0*/  @!P1 IADD3 R7, PT, PT, R27, UR6, RZ ;  /* 0x000000061b079c10 */ /* 0x008fe2000fffe0ff */
[----:B------:R-:W-:Y:S01]  /*108d0*/  @!P1 IMAD.MOV.U32 R6, RZ, RZ, R26 ;  /* 0x000000ffff069224 */ /* 0x000fe200078e001a */
        /* <DEDUP_REMOVED lines=54> */
.L_x_1434:
[----:B------:R-:W-:Y:S05]  /*10c40*/  BSYNC.RECONVERGENT B0 ;  /* 0x0000000000007941 */ /* 0x000fea0003800200 */
.L_x_1433:
[----:B------:R-:W0:Y:S02]  /*10c50*/  LDGDEPBAR ;  /* 0x00000000000079af */ /* 0x000e240000000000 */
.L_x_1430:
[----:B------:R-:W-:Y:S01]  /*10c60*/  FMNMX3.FTZ R0, R36, R99, R96, !PT ;  /* 0x0000006324007276 */ /* 0x000fe20007810060 */
[----:B------:R-:W4:Y:S01]  /*10c70*/  LDCU UR6, c[0x0][0x45c] ;  /* 0x00008b80ff0677ac */ /* 0x000f220008000800 */
[----:B--2---:R-:W-:Y:S02]  /*10c80*/  MOV R16, 0x20 ;  /* 0x0000002000107802 */ /* 0x004fe40000000f00 */
[----:B------:R-:W-:Y:S01]  /*10c90*/  FMNMX3.FTZ R0, R0, R100, R97, !PT ;  /* 0x0000006400007276 */ /* 0x000fe20007810061 */
[----:B------:R-:W-:Y:S01]  /*10ca0*/  UISETP.GT.AND UP0, UPT, UR4, UR16, UPT ;  /* 0x000000100400728c */ /* 0x000fe2000bf04270 */
[----:B------:R-:W-:Y:S02]  /*10cb0*/  SEL R16, R16, 0xffffffe0, !P6 ;  /* 0xffffffe010107807 */ /* 0x000fe40007000000 */
[----:B------:R-:W-:Y:S02]  /*10cc0*/  FMNMX3.FTZ R0, R0, R108, R107, !PT ;  /* 0x0000006c00007276 */ /* 0x000fe4000781006b */
[----:B------:R-:W-:-:S02]  /*10cd0*/  MOV R63, R245 ;  /* 0x000000f5003f7202 */ /* 0x000fc40000000f00 */
[----:B------:R-:W-:-:S04]  /*10ce0*/  FMNMX3.FTZ R0, R0, R105, R106, !PT ;  /* 0x0000006900007276 */ /* 0x000fc8000781006a */
[----:B------:R-:W-:Y:S01]  /*10cf0*/  FMNMX3.FTZ R2, R0, R114, R115, !PT ;  /* 0x0000007200027276 */ /* 0x000fe20007810073 */
[----:B------:R-:W-:Y:S01]  /*10d00*/  @UP0 UIADD3 UR14, UPT, UPT, UR18, -0x3, URZ ;  /* 0xfffffffd120e0890 */ /* 0x000fe2000fffe0ff */
        /* <DEDUP_REMOVED lines=52> */
[----:B---3--:R-:W-:-:S02]  /*11050*/  FMNMX3.FTZ R4, R0, R211, R210, !PT ;  /* 0x000000d300047276 */ /* 0x008fc400078100d2 */
        /* <DEDUP_REMOVED lines=15> */
[----:B----4-:R-:W-:Y:S01]  /*11150*/  FMUL.FTZ R2, R79, UR6 ;  /* 0x000000064f027c20 */ /* 0x010fe20008410000 */
[----:B------:R-:W-:-:S04]  /*11160*/  LEA R40, R5, UR5, 0x1 ;  /* 0x0000000505287c11 */ /* 0x000fc8000f8e08ff */
[----:B------:R-:W-:Y:S01]  /*11170*/  FSEL R2, R2, RZ, P2 ;  /* 0x000000ff02027208 */ /* 0x000fe20001000000 */
[----:B------:R-:W2:Y:S01]  /*11180*/  LDSM.16.MT88.4 R8, [R40+0xa000] ;  /* 0x00a000002808783b */ /* 0x000ea20000004200 */
[----:B------:R-:W-:Y:S02]  /*11190*/  IADD3 R42, PT, PT, R16, R40, RZ ;  /* 0x00000028102a7210 */ /* 0x000fe40007ffe0ff */
[----:B------:R-:W-:Y:S01]  /*111a0*/  IADD3 R41, PT, PT, R40, 0xa040, RZ ;  /* 0x0000a04028297810 */ /* 0x000fe20007ffe0ff */
[--C-:B------:R-:W-:Y:S01]  /*111b0*/  FFMA.FTZ R0, R99, UR6, -R2.reuse ;  /* 0x0000000663007c23 */ /* 0x100fe20008010802 */
[----:B------:R-:W-:Y:S01]  /*111c0*/  MOV R99, R246 ;  /* 0x000000f600637202 */ /* 0x000fe20000000f00 */
[----:B------:R-:W4:Y:S01]  /*111d0*/  LDSM.16.MT88.4 R20, [R42+0xa000] ;  /* 0x00a000002a14783b */ /* 0x000f220000004200 */
[----:B---3--:R-:W-:Y:S01]  /*111e0*/  FMNMX.FTZ R78, R4, R6, !PT ;  /* 0x00000006044e7209 */ /* 0x008fe20007810000 */
[----:B------:R3:W-:Y:S01]  /*111f0*/  MUFU.EX2 R62, R0 ;  /* 0x00000000003e7308 */ /* 0x0007e20000000800 */
[----:B------:R-:W-:Y:S01]  /*11200*/  FFMA.FTZ R4, R100, UR6, -R2 ;  /* 0x0000000664047c23 */ /* 0x000fe20008010802 */
[----:B------:R-:W-:Y:S01]  /*11210*/  FSEL R6, R79, RZ, P2 ;  /* 0x000000ff4f067208 */ /* 0x000fe20001000000 */
[----:B------:R-:W-:Y:S01]  /*11220*/  LDSM.16.MT88.4 R24, [R40+0xa800] ;  /* 0x00a800002818783b */ /* 0x000fe20000004200 */
[----:B------:R-:W-:-:S03]  /*11230*/  FSETP.NEU.FTZ.AND P1, PT, R78, -INF , PT ;  /* 0xff8000004e00780b */ /* 0x000fc60003f3d000 */
[----:B------:R-:W-:Y:S01]  /*11240*/  FADD.FTZ R6, R36, -R6 ;  /* 0x8000000624067221 */ /* 0x000fe20000010000 */
[----:B------:R-:W-:Y:S01]  /*11250*/  FSEL R5, R78, RZ, P1 ;  /* 0x000000ff4e057208 */ /* 0x000fe20000800000 */
[----:B------:R5:W-:Y:S02]  /*11260*/  MUFU.EX2 R100, R4 ;  /* 0x0000000400647308 */ /* 0x000be40000000800 */
[----:B------:R-:W-:Y:S02]  /*11270*/  FMUL.FTZ R6, R6, UR6 ;  /* 0x0000000606067c20 */ /* 0x000fe40008410000 */
[----:B------:R-:W-:Y:S01]  /*11280*/  FADD.FTZ R3, R3, -R5 ;  /* 0x8000000503037221 */ /* 0x000fe20000010000 */
[----:B---3--:R-:W-:-:S03]  /*11290*/  FFMA.FTZ R0, R96, UR6, -R2 ;  /* 0x0000000660007c23 */ /* 0x008fc60008010802 */
[----:B------:R-:W-:Y:S01]  /*112a0*/  FMUL.FTZ R3, R3, UR6 ;  /* 0x0000000603037c20 */ /* 0x000fe20008410000 */
[----:B------:R-:W3:Y:S01]  /*112b0*/  MUFU.EX2 R77, R6 ;  /* 0x00000006004d7308 */ /* 0x000ee20000000800 */
[----:B-----5:R-:W-:-:S07]  /*112c0*/  FFMA.FTZ R4, R97, UR6, -R2 ;  /* 0x0000000661047c23 */ /* 0x020fce0008010802 */
[----:B------:R5:W-:Y:S08]  /*112d0*/  MUFU.EX2 R96, R0 ;  /* 0x0000000000607308 */ /* 0x000bf00000000800 */
[----:B------:R1:W2:Y:S01]  /*112e0*/  MUFU.EX2 R76, R3 ;  /* 0x00000003004c7308 */ /* 0x0002a20000000800 */
[-C--:B---3--:R-:W-:Y:S01]  /*112f0*/  FMUL.FTZ R136, R136, R77.reuse ;  /* 0x0000004d88887220 */ /* 0x088fe20000410000 */
[-C--:B------:R-:W-:Y:S01]  /*11300*/  FMUL.FTZ R137, R137, R77.reuse ;  /* 0x0000004d89897220 */ /* 0x080fe20000410000 */
[-C--:B------:R-:W-:Y:S01]  /*11310*/  FMUL.FTZ R144, R144, R77.reuse ;  /* 0x0000004d90907220 */ /* 0x080fe20000410000 */
[-C--:B------:R-:W-:Y:S01]  /*11320*/  FMUL.FTZ R145, R145, R77.reuse ;  /* 0x0000004d91917220 */ /* 0x080fe20000410000 */
[-C--:B------:R-:W-:Y:S01]  /*11330*/  FMUL.FTZ R148, R148, R77.reuse ;  /* 0x0000004d94947220 */ /* 0x080fe20000410000 */
[-C--:B------:R-:W-:Y:S01]  /*11340*/  FMUL.FTZ R149, R149, R77.reuse ;  /* 0x0000004d95957220 */ /* 0x080fe20000410000 */
[-C--:B------:R-:W-:Y:S01]  /*11350*/  FMUL.FTZ R152, R152, R77.reuse ;  /* 0x0000004d98987220 */ /* 0x080fe20000410000 */
[----:B------:R3:W4:Y:S01]  /*11360*/  MUFU.EX2 R97, R4 ;  /* 0x0000000400617308 */ /* 0x0007220000000800 */
[----:B-----5:R-:W-:Y:S01]  /*11370*/  FMUL.FTZ R0, R78, UR6 ;  /* 0x000000064e007c20 */ /* 0x020fe20008410000 */
[-C--:B------:R-:W-:Y:S01]  /*11380*/  FMUL.FTZ R153, R153, R77.reuse ;  /* 0x0000004d99997220 */ /* 0x080fe20000410000 */
[-C--:B------:R-:W-:Y:S01]  /*11390*/  FMUL.FTZ R156, R156, R77.reuse ;  /* 0x0000004d9c9c7220 */ /* 0x080fe20000410000 */
[-C--:B------:R-:W-:Y:S01]  /*113a0*/  FMUL.FTZ R157, R157, R77.reuse ;  /* 0x0000004d9d9d7220 */ /* 0x080fe20000410000 */
[-C--:B------:R-:W-:Y:S01]  /*113b0*/  FMUL.FTZ R140, R140, R77.reuse ;  /* 0x0000004d8c8c7220 */ /* 0x080fe20000410000 */
[----:B------:R-:W-:Y:S01]  /*113c0*/  FSEL R0, R0, RZ, P1 ;  /* 0x000000ff00007208 */ /* 0x000fe20000800000 */
[-C--:B------:R-:W-:Y:S01]  /*113d0*/  FMUL.FTZ R141, R141, R77.reuse ;  /* 0x0000004d8d8d7220 */ /* 0x080fe20000410000 */
[----:B------:R-:W-:Y:S01]  /*113e0*/  FMUL.FTZ R160, R160, R77 ;  /* 0x0000004da0a07220 */ /* 0x000fe20000410000 */
[----:B-1----:R-:W-:Y:S01]  /*113f0*/  IADD3 R3, PT, PT, R40, 0xa000, RZ ;  /* 0x0000a00028037810 */ /* 0x002fe20007ffe0ff */
[-C--:B--2---:R-:W-:Y:S01]  /*11400*/  FMUL.FTZ R138, R138, R76.reuse ;  /* 0x0000004c8a8a7220 */ /* 0x084fe20000410000 */
[-C--:B------:R-:W-:Y:S01]  /*11410*/  FMUL.FTZ R139, R139, R76.reuse ;  /* 0x0000004c8b8b7220 */ /* 0x080fe20000410000 */
[-C--:B------:R-:W-:Y:S01]  /*11420*/  FMUL.FTZ R146, R146, R76.reuse ;  /* 0x0000004c92927220 */ /* 0x080fe20000410000 */
[----:B------:R-:W-:Y:S01]  /*11430*/  @P0 IADD3 R41, PT, PT, R3, -0x40, RZ ;  /* 0xffffffc003290810 */ /* 0x000fe20007ffe0ff */
[----:B------:R-:W-:Y:S01]  /*11440*/  FFMA.FTZ R3, R108, UR6, -R2 ;  /* 0x000000066c037c23 */ /* 0x000fe20008010802 */
[-C--:B------:R-:W-:Y:S01]  /*11450*/  FMUL.FTZ R147, R147, R76.reuse ;  /* 0x0000004c93937220 */ /* 0x080fe20000410000 */
[-C--:B------:R-:W-:Y:S01]  /*11460*/  FMUL.FTZ R150, R150, R76.reuse ;  /* 0x0000004c96967220 */ /* 0x080fe20000410000 */
[----:B---3--:R-:W-:Y:S01]  /*11470*/  FFMA.FTZ R4, R102, UR6, -R0 ;  /* 0x0000000666047c23 */ /* 0x008fe20008010800 */
[----:B------:R-:W1:Y:S01]  /*11480*/  LDSM.16.MT88.4 R12, [R41] ;  /* 0x00000000290c783b */ /* 0x000e620000004200 */
[----:B------:R2:W-:Y:S01]  /*11490*/  MUFU.EX2 R249, R3 ;  /* 0x0000000300f97308 */ /* 0x0005e20000000800 */
[----:B------:R-:W-:Y:S01]  /*114a0*/  IADD3 R43, PT, PT, R16, R41, RZ ;  /* 0x00000029102b7210 */ /* 0x000fe20007ffe0ff */
[----:B------:R-:W-:Y:S01]  /*114b0*/  FMUL.FTZ R151, R151, R76 ;  /* 0x0000004c97977220 */ /* 0x000fe20000410000 */
[----:B----4-:R-:W-:Y:S01]  /*114c0*/  F2FP.F16.F32.PACK_AB R6, R97, R100 ;  /* 0x000000646106723e */ /* 0x010fe200000000ff */
[-C--:B------:R-:W-:Y:S01]  /*114d0*/  FMUL.FTZ R154, R154, R76.reuse ;  /* 0x0000004c9a9a7220 */ /* 0x080fe20000410000 */
[-C--:B------:R-:W-:Y:S01]  /*114e0*/  FMUL.FTZ R155, R155, R76.reuse ;  /* 0x0000004c9b9b7220 */ /* 0x080fe20000410000 */
[----:B------:R-:W3:Y:S01]  /*114f0*/  LDSM.16.MT88.4 R16, [R43] ;  /* 0x000000002b10783b */ /* 0x000ee20000004200 */
[-C--:B------:R-:W-:Y:S01]  /*11500*/  FMUL.FTZ R158, R158, R76.reuse ;  /* 0x0000004c9e9e7220 */ /* 0x080fe20000410000 */
[----:B------:R4:W-:Y:S01]  /*11510*/  MUFU.EX2 R250, R4 ;  /* 0x0000000400fa7308 */ /* 0x0009e20000000800 */
[-C--:B------:R-:W-:Y:S01]  /*11520*/  FMUL.FTZ R159, R159, R76.reuse ;  /* 0x0000004c9f9f7220 */ /* 0x080fe20000410000 */
[-C--:B------:R-:W-:Y:S01]  /*11530*/  FMUL.FTZ R142, R142, R76.reuse ;  /* 0x0000004c8e8e7220 */ /* 0x080fe20000410000 */
[-C--:B------:R-:W-:Y:S01]  /*11540*/  FMUL.FTZ R143, R143, R76.reuse ;  /* 0x0000004c8f8f7220 */ /* 0x080fe20000410000 */
[-C--:B------:R-:W-:Y:S01]  /*11550*/  FMUL.FTZ R161, R161, R77.reuse ;  /* 0x0000004da1a17220 */ /* 0x080fe20000410000 */
[-C--:B------:R-:W-:Y:S01]  /*11560*/  FMUL.FTZ R162, R162, R76.reuse ;  /* 0x0000004ca2a27220 */ /* 0x080fe20000410000 */
[-C--:B------:R-:W-:Y:S01]  /*11570*/  FMUL.FTZ R163, R163, R76.reuse ;  /* 0x0000004ca3a37220 */ /* 0x080fe20000410000 */
[-C--:B------:R-:W-:Y:S01]  /*11580*/  FMUL.FTZ R164, R164, R77.reuse ;  /* 0x0000004da4a47220 */ /* 0x080fe20000410000 */
[----:B------:R-:W-:Y:S01]  /*11590*/  FMUL.FTZ R165, R165, R77 ;  /* 0x0000004da5a57220 */ /* 0x000fe20000410000 */
[----:B--2---:R-:W-:Y:S01]  /*115a0*/  FFMA.FTZ R3, R107, UR6, -R2 ;  /* 0x000000066b037c23 */ /* 0x004fe20008010802 */
[-C--:B------:R-:W-:Y:S01]  /*115b0*/  FMUL.FTZ R166, R166, R76.reuse ;  /* 0x0000004ca6a67220 */ /* 0x080fe20000410000 */
[----:B------:R-:W-:Y:S01]  /*115c0*/  FMUL.FTZ R167, R167, R76 ;  /* 0x0000004ca7a77220 */ /* 0x000fe20000410000 */
[----:B------:R-:W-:Y:S01]  /*115d0*/  PLOP3.LUT P1, PT, PT, PT, UP0, 0x80, 0x8 ;  /* 0x000000000008781c */ /* 0x000fe20003f2f008 */
[----:B------:R2:W-:Y:S01]  /*115e0*/  MUFU.EX2 R247, R3 ;  /* 0x0000000300f77308 */ /* 0x0005e20000000800 */
[----:B----4-:R-:W-:-:S07]  /*115f0*/  FFMA.FTZ R4, R98, UR6, -R0 ;  /* 0x0000000662047c23 */ /* 0x010fce0008010800 */
[----:B------:R4:W5:Y:S01]  /*11600*/  MUFU.EX2 R251, R4 ;  /* 0x0000000400fb7308 */ /* 0x0009620000000800 */
[----:B--2---:R-:W-:-:S07]  /*11610*/  FFMA.FTZ R3, R106, UR6, -R2 ;  /* 0x000000066a037c23 */ /* 0x004fce0008010802 */
[----:B------:R2:W-:Y:S01]  /*11620*/  MUFU.EX2 R246, R3 ;  /* 0x0000000300f67308 */ /* 0x0005e20000000800 */
[----:B----4-:R-:W-:Y:S01]  /*11630*/  FFMA.FTZ R4, R103, UR6, -R0 ;  /* 0x0000000667047c23 */ /* 0x010fe20008010800 */
[----:B-----5:R-:W-:-:S06]  /*11640*/  F2FP.F16.F32.PACK_AB R5, R251, R250 ;  /* 0x000000fafb05723e */ /* 0x020fcc00000000ff */
[----:B------:R4:W-:Y:S01]  /*11650*/  MUFU.EX2 R252, R4 ;  /* 0x0000000400fc7308 */ /* 0x0009e20000000800 */
[----:B--2---:R-:W-:-:S07]  /*11660*/  FFMA.FTZ R3, R111, UR6, -R0 ;  /* 0x000000066f037c23 */ /* 0x004fce0008010800 */
[----:B------:R2:W-:Y:S01]  /*11670*/  MUFU.EX2 R245, R3 ;  /* 0x0000000300f57308 */ /* 0x0005e20000000800 */
[----:B----4-:R-:W-:-:S07]  /*11680*/  FFMA.FTZ R4, R101, UR6, -R0 ;  /* 0x0000000665047c23 */ /* 0x010fce0008010800 */
[----:B------:R4:W5:Y:S01]  /*11690*/  MUFU.EX2 R98, R4 ;  /* 0x0000000400627308 */ /* 0x0009620000000800 */
[----:B--2---:R-:W-:-:S07]  /*116a0*/  FFMA.FTZ R3, R110, UR6, -R0 ;  /* 0x000000066e037c23 */ /* 0x004fce0008010800 */
[----:B------:R2:W3:Y:S01]  /*116b0*/  MUFU.EX2 R244, R3 ;  /* 0x0000000300f47308 */ /* 0x0004e20000000800 */
[----:B----4-:R-:W-:Y:S02]  /*116c0*/  F2FP.F16.F32.PACK_AB R4, R96, R62 ;  /* 0x0000003e6004723e */ /* 0x010fe400000000ff */
[----:B-----5:R-:W-:-:S07]  /*116d0*/  F2FP.F16.F32.PACK_AB R7, R98, R252 ;  /* 0x000000fc6207723e */ /* 0x020fce00000000ff */
[----:B------:R-:W-:Y:S01]  /*116e0*/  HMMA.16816.F32 R32, R4, R8, R136 ;  /* 0x000000080420723c */ /* 0x000fe20000001888 */
[----:B------:R-:W-:Y:S01]  /*116f0*/  FFMA.FTZ R8, R105, UR6, -R2 ;  /* 0x0000000669087c23 */ /* 0x000fe20008010802 */
[----:B--2---:R-:W-:-:S03]  /*11700*/  FFMA.FTZ R3, R112, UR6, -R0 ;  /* 0x0000000670037c23 */ /* 0x004fc60008010800 */
[----:B------:R-:W2:Y:S03]  /*11710*/  MUFU.EX2 R248, R8 ;  /* 0x0000000800f87308 */ /* 0x000ea60000000800 */
[C---:B------:R-:W-:Y:S05]  /*11720*/  HMMA.16816.F32 R28, R4.reuse, R20, R144 ;  /* 0x00000014041c723c */ /* 0x040fea0000001890 */
[----:B------:R4:W-:Y:S03]  /*11730*/  MUFU.EX2 R243, R3 ;  /* 0x0000000300f37308 */ /* 0x0009e60000000800 */
[C---:B------:R-:W-:Y:S01]  /*11740*/  HMMA.16816.F32 R36, R4.reuse, R22, R148 ;  /* 0x000000160424723c */ /* 0x040fe20000001894 */
[----:B------:R-:W5:Y:S07]  /*11750*/  LDSM.16.MT88.4 R20, [R42+0xa800] ;  /* 0x00a800002a14783b */ /* 0x000f6e0000004200 */
[----:B-1----:R-:W-:Y:S01]  /*11760*/  HMMA.16816.F32 R52, R4, R12, R152 ;  /* 0x0000000c0434723c */ /* 0x002fe20000001898 */
[----:B----4-:R-:W-:-:S07]  /*11770*/  FFMA.FTZ R3, R113, UR6, -R0 ;  /* 0x0000000671037c23 */ /* 0x010fce0008010800 */
[C---:B------:R-:W-:Y:S01]  /*11780*/  HMMA.16816.F32 R156, R4.reuse, R14, R156 ;  /* 0x0000000e049c723c */ /* 0x040fe2000000189c */
[----:B------:R-:W1:Y:S01]  /*11790*/  LDSM.16.MT88.4 R12, [R41+0x800] ;  /* 0x00080000290c783b */ /* 0x000e620000004200 */
[----:B------:R4:W5:Y:S06]  /*117a0*/  MUFU.EX2 R242, R3 ;  /* 0x0000000300f27308 */ /* 0x00096c0000000800 */
[C---:B------:R-:W-:Y:S01]  /*117b0*/  HMMA.16816.F32 R44, R4.reuse, R10, R140 ;  /* 0x0000000a042c723c */ /* 0x040fe2000000188c */
[----:B------:R-:W1:Y:S07]  /*117c0*/  LDSM.16.MT88.4 R8, [R43+0x800] ;  /* 0x000800002b08783b */ /* 0x000e6e0000004200 */
[----:B---3--:R-:W-:Y:S01]  /*117d0*/  HMMA.16816.F32 R160, R4, R16, R160 ;  /* 0x0000001004a0723c */ /* 0x008fe200000018a0 */
[----:B----4-:R-:W-:-:S04]  /*117e0*/  FFMA.FTZ R3, R114, UR6, -R2 ;  /* 0x0000000672037c23 */ /* 0x010fc80008010802 */
[----:B------:R3:W-:Y:S03]  /*117f0*/  MUFU.EX2 R236, R3 ;  /* 0x0000000300ec7308 */ /* 0x0007e60000000800 */
[----:B------:R-:W-:Y:S01]  /*11800*/  HMMA.16816.F32 R16, R4, R18, R164 ;  /* 0x000000120410723c */ /* 0x000fe200000018a4 */
[----:B------:R-:W-:Y:S02]  /*11810*/  F2FP.F16.F32.PACK_AB R4, R247, R249 ;  /* 0x000000f9f704723e */ /* 0x000fe400000000ff */
[----:B------:R-:W-:Y:S02]  /*11820*/  F2FP.F16.F32.PACK_AB R5, R244, R245 ;  /* 0x000000f5f405723e */ /* 0x000fe400000000ff */
[----:B--2---:R-:W-:Y:S02]  /*11830*/  F2FP.F16.F32.PACK_AB R6, R246, R248 ;  /* 0x000000f8f606723e */ /* 0x004fe400000000ff */
[----:B-----5:R-:W-:-:S07]  /*11840*/  F2FP.F16.F32.PACK_AB R7, R242, R243 ;  /* 0x000000f3f207723e */ /* 0x020fce00000000ff */
[----:B------:R-:W-:Y:S01]  /*11850*/  HMMA.16816.F32 R32, R4, R24, R32 ;  /* 0x000000180420723c */ /* 0x000fe20000001820 */
[----:B---3--:R-:W-:-:S04]  /*11860*/  FFMA.FTZ R3, R115, UR6, -R2 ;  /* 0x0000000673037c23 */ /* 0x008fc80008010802 */
[----:B------:R2:W3:Y:S03]  /*11870*/  MUFU.EX2 R235, R3 ;  /* 0x0000000300eb7308 */ /* 0x0004e60000000800 */
[C---:B------:R-:W-:Y:S01]  /*11880*/  HMMA.16816.F32 R44, R4.reuse, R26, R44 ;  /* 0x0000001a042c723c */ /* 0x040fe2000000182c */
[----:B------:R-:W4:Y:S07]  /*11890*/  LDSM.16.MT88.4 R24, [R40+0xb000] ;  /* 0x00b000002818783b */ /* 0x000f2e0000004200 */
[----:B------:R-:W-:Y:S01]  /*118a0*/  HMMA.16816.F32 R28, R4, R20, R28 ;  /* 0x00000014041c723c */ /* 0x000fe2000000181c */
[----:B--2---:R-:W-:-:S07]  /*118b0*/  FFMA.FTZ R3, R117, UR6, -R2 ;  /* 0x0000000675037c23 */ /* 0x004fce0008010802 */
[C---:B------:R-:W-:Y:S01]  /*118c0*/  HMMA.16816.F32 R36, R4.reuse, R22, R36 ;  /* 0x000000160424723c */ /* 0x040fe20000001824 */
[----:B------:R-:W2:Y:S01]  /*118d0*/  LDSM.16.MT88.4 R20, [R42+0xb000] ;  /* 0x00b000002a14783b */ /* 0x000ea20000004200 */
[----:B------:R5:W-:Y:S06]  /*118e0*/  MUFU.EX2 R241, R3 ;  /* 0x0000000300f17308 */ /* 0x000bec0000000800 */
[C---:B-1----:R-:W-:Y:S08]  /*118f0*/  HMMA.16816.F32 R52, R4.reuse, R12, R52 ;  /* 0x0000000c0434723c */ /* 0x042ff00000001834 */
[----:B------:R-:W-:Y:S01]  /*11900*/  HMMA.16816.F32 R64, R4, R14, R156 ;  /* 0x0000000e0440723c */ /* 0x000fe2000000189c */
[----:B------:R-:W1:Y:S01]  /*11910*/  LDSM.16.MT88.4 R12, [R41+0x1000] ;  /* 0x00100000290c783b */ /* 0x000e620000004200 */
[----:B-----5:R-:W-:-:S04]  /*11920*/  FFMA.FTZ R3, R116, UR6, -R2 ;  /* 0x0000000674037c23 */ /* 0x020fc80008010802 */
[----:B------:R5:W4:Y:S02]  /*11930*/  MUFU.EX2 R240, R3 ;  /* 0x0000000300f07308 */ /* 0x000b240000000800 */
[C---:B------:R-:W-:Y:S08]  /*11940*/  HMMA.16816.F32 R160, R4.reuse, R8, R160 ;  /* 0x0000000804a0723c */ /* 0x040ff000000018a0 */
[----:B------:R-:W-:Y:S01]  /*11950*/  HMMA.16816.F32 R16, R4, R10, R16 ;  /* 0x0000000a0410723c */ /* 0x000fe20000001810 */
[----:B------:R-:W1:Y:S01]  /*11960*/  LDSM.16.MT88.4 R8, [R43+0x1000] ;  /* 0x001000002b08783b */ /* 0x000e620000004200 */
[----:B---3--:R-:W-:Y:S01]  /*11970*/  F2FP.F16.F32.PACK_AB R4, R235, R236 ;  /* 0x000000eceb04723e */ /* 0x008fe200000000ff */
[----:B-----5:R-:W-:Y:S01]  /*11980*/  FFMA.FTZ R3, R174, UR6, -R0 ;  /* 0x00000006ae037c23 */ /* 0x020fe20008010800 */
[----:B----4-:R-:W-:-:S03]  /*11990*/  F2FP.F16.F32.PACK_AB R6, R240, R241 ;  /* 0x000000f1f006723e */ /* 0x010fc600000000ff */
[----:B------:R3:W-:Y:S02]  /*119a0*/  MUFU.EX2 R233, R3 ;  /* 0x0000000300e97308 */ /* 0x0007e40000000800 */
[----:B---3--:R-:W-:-:S06]  /*119b0*/  FFMA.FTZ R3, R173, UR6, -R0 ;  /* 0x00000006ad037c23 */ /* 0x008fcc0008010800 */
[----:B------:R3:W4:Y:S02]  /*119c0*/  MUFU.EX2 R231, R3 ;  /* 0x0000000300e77308 */ /* 0x0007240000000800 */
[----:B---3--:R-:W-:Y:S01]  /*119d0*/  FFMA.FTZ R3, R172, UR6, -R0 ;  /* 0x00000006ac037c23 */ /* 0x008fe20008010800 */
[----:B----4-:R-:W-:-:S05]  /*119e0*/  F2FP.F16.F32.PACK_AB R5, R231, R233 ;  /* 0x000000e9e705723e */ /* 0x010fca00000000ff */
[----:B------:R3:W-:Y:S02]  /*119f0*/  MUFU.EX2 R234, R3 ;  /* 0x0000000300ea7308 */ /* 0x0007e40000000800 */
[----:B---3--:R-:W-:-:S06]  /*11a00*/  FFMA.FTZ R3, R119, UR6, -R0 ;  /* 0x0000000677037c23 */ /* 0x008fcc0008010800 */
[----:B------:R3:W4:Y:S02]  /*11a10*/  MUFU.EX2 R232, R3 ;  /* 0x0000000300e87308 */ /* 0x0007240000000800 */
[----:B---3--:R-:W-:Y:S01]  /*11a20*/  FFMA.FTZ R3, R122, UR6, -R2 ;  /* 0x000000067a037c23 */ /* 0x008fe20008010802 */
[----:B----4-:R-:W-:-:S05]  /*11a30*/  F2FP.F16.F32.PACK_AB R7, R232, R234 ;  /* 0x000000eae807723e */ /* 0x010fca00000000ff */
[----:B------:R3:W-:Y:S02]  /*11a40*/  MUFU.EX2 R174, R3 ;  /* 0x0000000300ae7308 */ /* 0x0007e40000000800 */
[C---:B------:R-:W-:Y:S08]  /*11a50*/  HMMA.16816.F32 R48, R4.reuse, R24, R32 ;  /* 0x000000180430723c */ /* 0x040ff00000001820 */
[----:B------:R-:W-:Y:S01]  /*11a60*/  HMMA.16816.F32 R56, R4, R26, R44 ;  /* 0x0000001a0438723c */ /* 0x000fe2000000182c */
[----:B------:R-:W4:Y:S01]  /*11a70*/  LDSM.16.MT88.4 R24, [R40+0xb800] ;  /* 0x00b800002818783b */ /* 0x000f220000004200 */
[----:B---3--:R-:W-:-:S06]  /*11a80*/  FFMA.FTZ R3, R123, UR6, -R2 ;  /* 0x000000067b037c23 */ /* 0x008fcc0008010802 */
[C---:B--2---:R-:W-:Y:S01]  /*11a90*/  HMMA.16816.F32 R32, R4.reuse, R20, R28 ;  /* 0x000000140420723c */ /* 0x044fe2000000181c */
[----:B------:R2:W3:Y:S07]  /*11aa0*/  MUFU.EX2 R230, R3 ;  /* 0x0000000300e67308 */ /* 0x0004ee0000000800 */
[C---:B------:R-:W-:Y:S01]  /*11ab0*/  HMMA.16816.F32 R28, R4.reuse, R22, R36 ;  /* 0x00000016041c723c */ /* 0x040fe20000001824 */
[----:B------:R-:W5:Y:S07]  /*11ac0*/  LDSM.16.MT88.4 R20, [R42+0xb800] ;  /* 0x00b800002a14783b */ /* 0x000f6e0000004200 */
[----:B-1----:R-:W-:Y:S01]  /*11ad0*/  HMMA.16816.F32 R52, R4, R12, R52 ;  /* 0x0000000c0434723c */ /* 0x002fe20000001834 */
[----:B--2---:R-:W-:-:S04]  /*11ae0*/  FFMA.FTZ R3, R121, UR6, -R2 ;  /* 0x0000000679037c23 */ /* 0x004fc80008010802 */
[----:B------:R1:W-:Y:S03]  /*11af0*/  MUFU.EX2 R173, R3 ;  /* 0x0000000300ad7308 */ /* 0x0003e60000000800 */
[C---:B------:R-:W-:Y:S01]  /*11b00*/  HMMA.16816.F32 R64, R4.reuse, R14, R64 ;  /* 0x0000000e0440723c */ /* 0x040fe20000001840 */
[----:B------:R-:W2:Y:S07]  /*11b10*/  LDSM.16.MT88.4 R12, [R41+0x1800] ;  /* 0x00180000290c783b */ /* 0x000eae0000004200 */
[----:B------:R-:W-:Y:S01]  /*11b20*/  HMMA.16816.F32 R44, R4, R8, R160 ;  /* 0x00000008042c723c */ /* 0x000fe200000018a0 */
[----:B------:R-:W-:-:S02]  /*11b30*/  MOV R161, R99 ;  /* 0x0000006300a17202 */ /* 0x000fc40000000f00 */
[----:B------:R-:W-:Y:S02]  /*11b40*/  MOV R163, R100 ;  /* 0x0000006400a37202 */ /* 0x000fe40000000f00 */
[----:B------:R-:W-:Y:S01]  /*11b50*/  MOV R162, R96 ;  /* 0x0000006000a27202 */ /* 0x000fe20000000f00 */
[----:B-1----:R-:W-:Y:S02]  /*11b60*/  FFMA.FTZ R3, R120, UR6, -R2 ;  /* 0x0000000678037c23 */ /* 0x002fe40008010802 */
[----:B------:R-:W-:Y:S01]  /*11b70*/  HMMA.16816.F32 R16, R4, R10, R16 ;  /* 0x0000000a0410723c */ /* 0x000fe20000001810 */
[----:B------:R-:W1:Y:S01]  /*11b80*/  LDSM.16.MT88.4 R8, [R43+0x1800] ;  /* 0x001800002b08783b */ /* 0x000e620000004200 */
[----:B---3--:R-:W-:Y:S01]  /*11b90*/  F2FP.F16.F32.PACK_AB R4, R230, R174 ;  /* 0x000000aee604723e */ /* 0x008fe200000000ff */
[----:B------:R3:W4:Y:S02]  /*11ba0*/  MUFU.EX2 R172, R3 ;  /* 0x0000000300ac7308 */ /* 0x0007240000000800 */
[----:B---3--:R-:W-:Y:S01]  /*11bb0*/  FFMA.FTZ R3, R181, UR6, -R0 ;  /* 0x00000006b5037c23 */ /* 0x008fe20008010800 */
[----:B----4-:R-:W-:-:S02]  /*11bc0*/  F2FP.F16.F32.PACK_AB R6, R172, R173 ;  /* 0x000000adac06723e */ /* 0x010fc400000000ff */
[----:B------:R-:W-:-:S03]  /*11bd0*/  MOV R181, R98 ;  /* 0x0000006200b57202 */ /* 0x000fc60000000f00 */
[----:B------:R3:W-:Y:S02]  /*11be0*/  MUFU.EX2 R167, R3 ;  /* 0x0000000300a77308 */ /* 0x0007e40000000800 */
[----:B---3--:R-:W-:Y:S01]  /*11bf0*/  FFMA.FTZ R3, R180, UR6, -R0 ;  /* 0x00000006b4037c23 */ /* 0x008fe20008010800 */
[----:B------:R-:W-:-:S05]  /*11c00*/  MOV R180, R97 ;  /* 0x0000006100b47202 */ /* 0x000fca0000000f00 */
        /* <DEDUP_REMOVED lines=13> */
[C---:B-----5:R-:W-:Y:S01]  /*11ce0*/  HMMA.16816.F32 R32, R4.reuse, R20, R32 ;  /* 0x000000140420723c */ /* 0x060fe20000001820 */
        /* <DEDUP_REMOVED lines=226> */
[----:B------:R2:W5:Y:S01]  /*12b10*/  MUFU.EX2 R101, R3 ;  /* 0x0000000300657308 */ /* 0x0005620000000800 */
[----:B------:R-:W-:Y:S06]  /*12b20*/  LDSM.16.MT88.4 R44, [R41+0x5800] ;  /* 0x00580000292c783b */ /* 0x000fec0000004200 */
[C---:B------:R-:W-:Y:S01]  /*12b30*/  HMMA.16816.F32 R36, R4.reuse, R22, R36 ;  /* 0x000000160424723c */ /* 0x040fe20000001824 */
[----:B------:R-:W4:Y:S07]  /*12b40*/  LDSM.16.MT88.4 R20, [R42+0xf800] ;  /* 0x00f800002a14783b */ /* 0x000f2e0000004200 */
[----:B---3--:R-:W-:Y:S01]  /*12b50*/  HMMA.16816.F32 R52, R4, R12, R52 ;  /* 0x0000000c0434723c */ /* 0x008fe20000001834 */
[----:B--2---:R-:W-:-:S04]  /*12b60*/  FFMA.FTZ R3, R90, UR6, -R2 ;  /* 0x000000065a037c23 */ /* 0x004fc80008010802 */
[----:B------:R2:W-:Y:S03]  /*12b70*/  MUFU.EX2 R100, R3 ;  /* 0x0000000300647308 */ /* 0x0005e60000000800 */
[C---:B------:R-:W-:Y:S08]  /*12b80*/  HMMA.16816.F32 R64, R4.reuse, R14, R64 ;  /* 0x0000000e0440723c */ /* 0x040ff00000001840 */
[----:B-1----:R-:W-:Y:S01]  /*12b90*/  HMMA.16816.F32 R60, R4, R8, R32 ;  /* 0x00000008043c723c */ /* 0x002fe20000001820 */
[----:B--2---:R-:W-:-:S07]  /*12ba0*/  FFMA.FTZ R3, R89, UR6, -R2 ;  /* 0x0000000659037c23 */ /* 0x004fce0008010802 */
[----:B------:R-:W-:Y:S01]  /*12bb0*/  HMMA.16816.F32 R12, R4, R10, R16 ;  /* 0x0000000a040c723c */ /* 0x000fe20000001810 */
[----:B------:R-:W1:Y:S01]  /*12bc0*/  LDSM.16.MT88.4 R8, [R43+0x5800] ;  /* 0x005800002b08783b */ /* 0x000e620000004200 */
[----:B-----5:R-:W-:Y:S01]  /*12bd0*/  F2FP.F16.F32.PACK_AB R4, R101, R99 ;  /* 0x000000636504723e */ /* 0x020fe200000000ff */
[----:B------:R2:W3:Y:S02]  /*12be0*/  MUFU.EX2 R98, R3 ;  /* 0x0000000300627308 */ /* 0x0004e40000000800 */
[----:B------:R-:W5:Y:S01]  /*12bf0*/  LDSM.16.MT88.4 R16, [R40+0x10000] ;  /* 0x010000002810783b */ /* 0x000f620000004200 */
[----:B--2---:R-:W-:Y:S01]  /*12c00*/  FFMA.FTZ R3, R92, UR6, -R0 ;  /* 0x000000065c037c23 */ /* 0x004fe20008010800 */
[----:B---3--:R-:W-:-:S04]  /*12c10*/  F2FP.F16.F32.PACK_AB R6, R98, R100 ;  /* 0x000000646206723e */ /* 0x008fc800000000ff */
        /* <DEDUP_REMOVED lines=13> */
[----:B--2---:R-:W-:-:S07]  /*12cf0*/  FFMA.FTZ R3, R170, UR6, -R2 ;  /* 0x00000006aa037c23 */ /* 0x004fce0008010802 */
[C---:B------:R-:W-:Y:S01]  /*12d00*/  HMMA.16816.F32 R28, R4.reuse, R20, R48 ;  /* 0x00000014041c723c */ /* 0x040fe20000001830 */
[----:B------:R2:W3:Y:S07]  /*12d10*/  MUFU.EX2 R93, R3 ;  /* 0x00000003005d7308 */ /* 0x0004ee0000000800 */
[C---:B------:R-:W-:Y:S08]  /*12d20*/  HMMA.16816.F32 R48, R4.reuse, R44, R52 ;  /* 0x0000002c0430723c */ /* 0x040ff00000001834 */
[----:B------:R-:W-:Y:S01]  /*12d30*/  HMMA.16816.F32 R36, R4, R22, R36 ;  /* 0x000000160424723c */ /* 0x000fe20000001824 */
[----:B------:R-:W4:Y:S01]  /*12d40*/  LDSM.16.MT88.4 R20, [R42+0x10000] ;  /* 0x010000002a14783b */ /* 0x000f220000004200 */
[----:B--2---:R-:W-:-:S04]  /*12d50*/  FFMA.FTZ R3, R80, UR6, -R2 ;  /* 0x0000000650037c23 */ /* 0x004fc80008010802 */
[----:B------:R2:W-:Y:S02]  /*12d60*/  MUFU.EX2 R91, R3 ;  /* 0x00000003005b7308 */ /* 0x0005e40000000800 */
[C---:B------:R-:W-:Y:S08]  /*12d70*/  HMMA.16816.F32 R44, R4.reuse, R46, R64 ;  /* 0x0000002e042c723c */ /* 0x040ff00000001840 */
[----:B-1----:R-:W-:Y:S01]  /*12d80*/  HMMA.16816.F32 R60, R4, R8, R60 ;  /* 0x00000008043c723c */ /* 0x002fe2000000183c */
[----:B------:R-:W-:Y:S01]  /*12d90*/  FFMA.FTZ R9, R211, UR6, -R0 ;  /* 0x00000006d3097c23 */ /* 0x000fe20008010800 */
[----:B------:R-:W-:-:S03]  /*12da0*/  FFMA.FTZ R8, R182, R77, R184 ;  /* 0x0000004db6087223 */ /* 0x000fc600000100b8 */
[----:B------:R-:W-:Y:S01]  /*12db0*/  MUFU.EX2 R81, R9 ;  /* 0x0000000900517308 */ /* 0x000fe20000000800 */
[----:B------:R-:W-:Y:S01]  /*12dc0*/  FADD.FTZ R8, R162, R8 ;  /* 0x00000008a2087221 */ /* 0x000fe20000010000 */
[----:B--2---:R-:W-:Y:S01]  /*12dd0*/  FFMA.FTZ R3, R71, UR6, -R2 ;  /* 0x0000000647037c23 */ /* 0x004fe20008010802 */
[----:B------:R-:W-:Y:S01]  /*12de0*/  HMMA.16816.F32 R52, R4, R10, R12 ;  /* 0x0000000a0434723c */ /* 0x000fe2000000180c */
[----:B---3--:R-:W-:Y:S01]  /*12df0*/  F2FP.F16.F32.PACK_AB R4, R93, R92 ;  /* 0x0000005c5d04723e */ /* 0x008fe200000000ff */
[----:B------:R-:W-:Y:S01]  /*12e00*/  FADD.FTZ R8, R163, R8 ;  /* 0x00000008a3087221 */ /* 0x000fe20000010000 */
[----:B------:R-:W1:Y:S02]  /*12e10*/  LDSM.16.MT88.4 R12, [R41+0x6000] ;  /* 0x00600000290c783b */ /* 0x000e640000004200 */
        /* <DEDUP_REMOVED lines=10> */
[----:B------:R-:W-:Y:S01]  /*12ec0*/  FADD.FTZ R10, R235, R8 ;  /* 0x00000008eb0a7221 */ /* 0x000fe20000010000 */
[----:B------:R-:W-:Y:S01]  /*12ed0*/  FFMA.FTZ R8, R214, UR6, -R2 ;  /* 0x00000006d6087c23 */ /* 0x000fe20008010802 */
[----:B--2---:R-:W-:-:S04]  /*12ee0*/  FFMA.FTZ R3, R177, UR6, -R0 ;  /* 0x00000006b1037c23 */ /* 0x004fc80008010800 */
        /* <DEDUP_REMOVED lines=9> */
[C---:B-----5:R-:W-:Y:S01]  /*12f80*/  HMMA.16816.F32 R56, R4.reuse, R18, R24 ;  /* 0x000000120438723c */ /* 0x060fe20000001818 */
[----:B------:R-:W-:Y:S07]  /*12f90*/  LDSM.16.MT88.4 R24, [R40+0x10800] ;  /* 0x010800002818783b */ /* 0x000fee0000004200 */
[----:B----4-:R-:W-:Y:S01]  /*12fa0*/  HMMA.16816.F32 R64, R4, R22, R36 ;  /* 0x000000160440723c */ /* 0x010fe20000001824 */
[----:B--2---:R-:W-:-:S07]  /*12fb0*/  FFMA.FTZ R3, R69, UR6, -R2 ;  /* 0x0000000645037c23 */ /* 0x004fce0008010802 */
[C---:B------:R-:W-:Y:S01]  /*12fc0*/  HMMA.16816.F32 R68, R4.reuse, R16, R32 ;  /* 0x000000100444723c */ /* 0x040fe20000001820 */
[----:B------:R2:W3:Y:S01]  /*12fd0*/  MUFU.EX2 R85, R3 ;  /* 0x0000000300557308 */ /* 0x0004e20000000800 */
[----:B------:R-:W4:Y:S06]  /*12fe0*/  LDSM.16.MT88.4 R16, [R43+0x6000] ;  /* 0x006000002b10783b */ /* 0x000f2c0000004200 */
[C---:B------:R-:W-:Y:S01]  /*12ff0*/  HMMA.16816.F32 R72, R4.reuse, R20, R28 ;  /* 0x000000140448723c */ /* 0x040fe2000000181c */
[----:B------:R-:W5:Y:S07]  /*13000*/  LDSM.16.MT88.4 R20, [R42+0x10800] ;  /* 0x010800002a14783b */ /* 0x000f6e0000004200 */
[----:B-1----:R-:W-:Y:S01]  /*13010*/  HMMA.16816.F32 R28, R4, R12, R48 ;  /* 0x0000000c041c723c */ /* 0x002fe20000001830 */
[----:B--2---:R-:W-:-:S04]  /*13020*/  FFMA.FTZ R3, R178, UR6, -R2 ;  /* 0x00000006b2037c23 */ /* 0x004fc80008010802 */
[----:B------:R1:W-:Y:S03]  /*13030*/  MUFU.EX2 R83, R3 ;  /* 0x0000000300537308 */ /* 0x0003e60000000800 */
[----:B------:R-:W-:Y:S01]  /*13040*/  HMMA.16816.F32 R44, R4, R14, R44 ;  /* 0x0000000e042c723c */ /* 0x000fe2000000182c */
[----:B------:R-:W-:Y:S01]  /*13050*/  LDSM.16.MT88.4 R12, [R43+0x6800] ;  /* 0x006800002b0c783b */ /* 0x000fe20000004200 */
[----:B-1----:R-:W-:-:S06]  /*13060*/  FFMA.FTZ R3, R179, UR6, -R2 ;  /* 0x00000006b3037c23 */ /* 0x002fcc0008010802 */
[C---:B----4-:R-:W-:Y:S01]  /*13070*/  HMMA.16816.F32 R36, R4.reuse, R16, R60 ;  /* 0x000000100424723c */ /* 0x050fe2000000183c */
[----:B------:R1:W2:Y:S07]  /*13080*/  MUFU.EX2 R82, R3 ;  /* 0x0000000300527308 */ /* 0x0002ae0000000800 */
[----:B------:R-:W-:Y:S01]  /*13090*/  HMMA.16816.F32 R32, R4, R18, R52 ;  /* 0x000000120420723c */ /* 0x000fe20000001834 */
[----:B------:R-:W-:Y:S01]  /*130a0*/  MUFU.EX2 R61, R8 ;  /* 0x00000008003d7308 */ /* 0x000fe20000000800 */
[----:B------:R-:W4:Y:S01]  /*130b0*/  LDSM.16.MT88.4 R16, [R41+0x6800] ;  /* 0x006800002910783b */ /* 0x000f220000004200 */
[----:B---3--:R-:W-:Y:S01]  /*130c0*/  F2FP.F16.F32.PACK_AB R4, R85, R84 ;  /* 0x000000545504723e */ /* 0x008fe200000000ff */
[----:B-1----:R-:W-:Y:S01]  /*130d0*/  FFMA.FTZ R3, R161, R76, R250 ;  /* 0x0000004ca1037223 */ /* 0x002fe200000100fa */
[----:B--2---:R-:W-:-:S03]  /*130e0*/  F2FP.F16.F32.PACK_AB R6, R82, R83 ;  /* 0x000000535206723e */ /* 0x004fc600000000ff */
[----:B------:R-:W-:Y:S01]  /*130f0*/  FADD.FTZ R9, R251, R3 ;  /* 0x00000003fb097221 */ /* 0x000fe20000010000 */
[----:B------:R-:W-:-:S03]  /*13100*/  FFMA.FTZ R3, R210, UR6, -R0 ;  /* 0x00000006d2037c23 */ /* 0x000fc60008010800 */
[----:B------:R-:W-:Y:S01]  /*13110*/  FADD.FTZ R9, R252, R9 ;  /* 0x00000009fc097221 */ /* 0x000fe20000010000 */
[----:B------:R1:W2:Y:S03]  /*13120*/  MUFU.EX2 R80, R3 ;  /* 0x0000000300507308 */ /* 0x0002a60000000800 */
[----:B------:R-:W-:-:S04]  /*13130*/  FADD.FTZ R9, R181, R9 ;  /* 0x00000009b5097221 */ /* 0x000fc80000010000 */
[----:B------:R-:W-:Y:S01]  /*13140*/  FADD.FTZ R9, R245, R9 ;  /* 0x00000009f5097221 */ /* 0x000fe20000010000 */
[----:B-1----:R-:W-:Y:S01]  /*13150*/  FFMA.FTZ R3, R212, UR6, -R0 ;  /* 0x00000006d4037c23 */ /* 0x002fe20008010800 */
[----:B--2---:R-:W-:-:S03]  /*13160*/  F2FP.F16.F32.PACK_AB R5, R80, R81 ;  /* 0x000000515005723e */ /* 0x004fc600000000ff */
[----:B------:R1:W-:Y:S02]  /*13170*/  MUFU.EX2 R77, R3 ;  /* 0x00000003004d7308 */ /* 0x0003e40000000800 */
[----:B-1----:R-:W-:Y:S01]  /*13180*/  FADD.FTZ R3, R244, R9 ;  /* 0x00000009f4037221 */ /* 0x002fe20000010000 */
[----:B------:R-:W-:-:S03]  /*13190*/  FFMA.FTZ R9, R213, UR6, -R0 ;  /* 0x00000006d5097c23 */ /* 0x000fc60008010800 */
[----:B------:R-:W-:Y:S02]  /*131a0*/  FADD.FTZ R3, R243, R3 ;  /* 0x00000003f3037221 */ /* 0x000fe40000010000 */
[----:B------:R1:W2:Y:S02]  /*131b0*/  MUFU.EX2 R76, R9 ;  /* 0x00000009004c7308 */ /* 0x0002a40000000800 */
[----:B------:R-:W-:-:S04]  /*131c0*/  FADD.FTZ R3, R242, R3 ;  /* 0x00000003f2037221 */ /* 0x000fc80000010000 */
[----:B------:R-:W-:-:S04]  /*131d0*/  FADD.FTZ R3, R233, R3 ;  /* 0x00000003e9037221 */ /* 0x000fc80000010000 */
[----:B-1----:R-:W-:Y:S01]  /*131e0*/  FADD.FTZ R9, R231, R3 ;  /* 0x00000003e7097221 */ /* 0x002fe20000010000 */
[----:B------:R-:W-:Y:S01]  /*131f0*/  FADD.FTZ R3, R241, R10 ;  /* 0x0000000af1037221 */ /* 0x000fe20000010000 */
[----:B--2---:R-:W-:Y:S02]  /*13200*/  F2FP.F16.F32.PACK_AB R7, R76, R77 ;  /* 0x0000004d4c07723e */ /* 0x004fe400000000ff */
[----:B------:R-:W-:Y:S01]  /*13210*/  FADD.FTZ R9, R234, R9 ;  /* 0x00000009ea097221 */ /* 0x000fe20000010000 */
[----:B------:R-:W-:-:S03]  /*13220*/  FADD.FTZ R8, R240, R3 ;  /* 0x00000003f0087221 */ /* 0x000fc60000010000 */
[----:B------:R-:W-:Y:S01]  /*13230*/  FADD.FTZ R3, R232, R9 ;  /* 0x00000009e8037221 */ /* 0x000fe20000010000 */
[----:B------:R-:W-:Y:S01]  /*13240*/  FADD.FTZ R8, R174, R8 ;  /* 0x00000008ae087221 */ /* 0x000fe20000010000 */
[----:B------:R-:W-:Y:S01]  /*13250*/  FFMA.FTZ R9, R215, UR6, -R2 ;  /* 0x00000006d7097c23 */ /* 0x000fe20008010802 */
[C---:B------:R-:W-:Y:S01]  /*13260*/  HMMA.16816.F32 R48, R4.reuse, R26, R56 ;  /* 0x0000001a0430723c */ /* 0x040fe20000001838 */
[----:B------:R-:W-:Y:S01]  /*13270*/  FADD.FTZ R3, R167, R3 ;  /* 0x00000003a7037221 */ /* 0x000fe20000010000 */
[----:B------:R-:W-:Y:S01]  /*13280*/  FADD.FTZ R8, R230, R8 ;  /* 0x00000008e6087221 */ /* 0x000fe20000010000 */
[----:B------:R1:W2:Y:S02]  /*13290*/  MUFU.EX2 R60, R9 ;  /* 0x00000009003c7308 */ /* 0x0002a40000000800 */
[----:B------:R-:W-:Y:S01]  /*132a0*/  FADD.FTZ R3, R165, R3 ;  /* 0x00000003a5037221 */ /* 0x000fe20000010000 */
[----:B------:R-:W-:Y:S02]  /*132b0*/  FADD.FTZ R8, R173, R8 ;  /* 0x00000008ad087221 */ /* 0x000fe40000010000 */
[----:B------:R-:W-:Y:S01]  /*132c0*/  HMMA.16816.F32 R68, R4, R24, R68 ;  /* 0x000000180444723c */ /* 0x000fe20000001844 */
[----:B------:R-:W-:Y:S01]  /*132d0*/  FADD.FTZ R3, R164, R3 ;  /* 0x00000003a4037221 */ /* 0x000fe20000010000 */
[----:B------:R-:W-:Y:S01]  /*132e0*/  FADD.FTZ R8, R172, R8 ;  /* 0x00000008ac087221 */ /* 0x000fe20000010000 */
[----:B------:R-:W3:Y:S02]  /*132f0*/  LDSM.16.MT88.4 R24, [R42+0x11000] ;  /* 0x011000002a18783b */ /* 0x000ee40000004200 */
[----:B------:R-:W-:Y:S01]  /*13300*/  FADD.FTZ R3, R166, R3 ;  /* 0x00000003a6037221 */ /* 0x000fe20000010000 */
[----:B------:R-:W-:-:S02]  /*13310*/  FADD.FTZ R8, R159, R8 ;  /* 0x000000089f087221 */ /* 0x000fc40000010000 */
[C---:B-----5:R-:W-:Y:S01]  /*13320*/  HMMA.16816.F32 R72, R4.reuse, R20, R72 ;  /* 0x000000140448723c */ /* 0x060fe20000001848 */
[----:B------:R-:W-:Y:S01]  /*13330*/  FADD.FTZ R3, R154, R3 ;  /* 0x000000039a037221 */ /* 0x000fe20000010000 */
[----:B------:R-:W-:Y:S01]  /*13340*/  FADD.FTZ R8, R160, R8 ;  /* 0x00000008a0087221 */ /* 0x000fe20000010000 */
[----:B-1----:R-:W-:Y:S02]  /*13350*/  FFMA.FTZ R9, R216, UR6, -R2 ;  /* 0x00000006d8097c23 */ /* 0x002fe40008010802 */
[----:B------:R-:W-:Y:S01]  /*13360*/  FADD.FTZ R3, R153, R3 ;  /* 0x0000000399037221 */ /* 0x000fe20000010000 */
[----:B------:R-:W-:Y:S01]  /*13370*/  FADD.FTZ R8, R158, R8 ;  /* 0x000000089e087221 */ /* 0x000fe20000010000 */
[----:B------:R1:W-:Y:S02]  /*13380*/  MUFU.EX2 R57, R9 ;  /* 0x0000000900397308 */ /* 0x0003e40000000800 */
[----:B------:R-:W-:Y:S01]  /*13390*/  FADD.FTZ R3, R152, R3 ;  /* 0x0000000398037221 */ /* 0x000fe20000010000 */
[----:B------:R-:W-:Y:S01]  /*133a0*/  FADD.FTZ R8, R155, R8 ;  /* 0x000000089b087221 */ /* 0x000fe20000010000 */
[----:B------:R-:W-:Y:S01]  /*133b0*/  HMMA.16816.F32 R64, R4, R22, R64 ;  /* 0x000000160440723c */ /* 0x000fe20000001840 */
[----:B------:R-:W5:Y:S01]  /*133c0*/  LDSM.16.MT88.4 R20, [R40+0x11000] ;  /* 0x011000002814783b */ /* 0x000f620000004200 */
[----:B------:R-:W-:Y:S01]  /*133d0*/  FADD.FTZ R3, R157, R3 ;  /* 0x000000039d037221 */ /* 0x000fe20000010000 */
[----:B------:R-:W-:-:S03]  /*133e0*/  FADD.FTZ R8, R151, R8 ;  /* 0x0000000897087221 */ /* 0x000fc60000010000 */
[----:B------:R-:W-:Y:S01]  /*133f0*/  FADD.FTZ R3, R148, R3 ;  /* 0x0000000394037221 */ /* 0x000fe20000010000 */
[----:B------:R-:W-:Y:S01]  /*13400*/  FADD.FTZ R8, R156, R8 ;  /* 0x000000089c087221 */ /* 0x000fe20000010000 */
[C---:B----4-:R-:W-:Y:S01]  /*13410*/  HMMA.16816.F32 R152, R4.reuse, R16, R28 ;  /* 0x000000100498723c */ /* 0x050fe2000000181c */
[----:B------:R-:W-:Y:S01]  /*13420*/  LDSM.16.MT88.4 R156, [R41+0x7800] ;  /* 0x00780000299c783b */ /* 0x000fe20000004200 */
[----:B------:R-:W-:Y:S01]  /*13430*/  FADD.FTZ R3, R147, R3 ;  /* 0x0000000393037221 */ /* 0x000fe20000010000 */
[----:B------:R-:W-:Y:S01]  /*13440*/  FADD.FTZ R8, R150, R8 ;  /* 0x0000000896087221 */ /* 0x000fe20000010000 */
[----:B-1----:R-:W-:Y:S02]  /*13450*/  FFMA.FTZ R9, R217, UR6, -R2 ;  /* 0x00000006d9097c23 */ /* 0x002fe40008010802 */
[----:B------:R-:W-:Y:S01]  /*13460*/  FADD.FTZ R3, R146, R3 ;  /* 0x0000000392037221 */ /* 0x000fe20000010000 */
[----:B------:R-:W-:Y:S01]  /*13470*/  FADD.FTZ R8, R149, R8 ;  /* 0x0000000895087221 */ /* 0x000fe20000010000 */
[C---:B------:R-:W-:Y:S01]  /*13480*/  HMMA.16816.F32 R28, R4.reuse, R14, R32 ;  /* 0x0000000e041c723c */ /* 0x040fe20000001820 */
[----:B------:R1:W4:Y:S01]  /*13490*/  MUFU.EX2 R56, R9 ;  /* 0x0000000900387308 */ /* 0x0003220000000800 */
[----:B------:R-:W-:Y:S01]  /*134a0*/  FADD.FTZ R3, R145, R3 ;  /* 0x0000000391037221 */ /* 0x000fe20000010000 */
[----:B------:R-:W-:Y:S01]  /*134b0*/  FADD.FTZ R8, R141, R8 ;  /* 0x000000088d087221 */ /* 0x000fe20000010000 */
[----:B------:R-:W-:Y:S02]  /*134c0*/  LDSM.16.MT88.4 R148, [R42+0x11800] ;  /* 0x011800002a94783b */ /* 0x000fe40000004200 */
        /* <DEDUP_REMOVED lines=8> */
[----:B------:R-:W-:Y:S01]  /*13550*/  HMMA.16816.F32 R36, R4, R12, R36 ;  /* 0x0000000c0424723c */ /* 0x000fe20000001824 */
[----:B--2---:R-:W-:Y:S01]  /*13560*/  F2FP.F16.F32.PACK_AB R4, R60, R61 ;  /* 0x0000003d3c04723e */ /* 0x004fe200000000ff */
[----:B-1----:R-:W-:Y:S01]  /*13570*/  FFMA.FTZ R9, R218, UR6, -R0 ;  /* 0x00000006da097c23 */ /* 0x002fe20008010800 */
[----:B------:R-:W-:Y:S01]  /*13580*/  FADD.FTZ R3, R136, R3 ;  /* 0x0000000388037221 */ /* 0x000fe20000010000 */
[----:B------:R-:W-:Y:S01]  /*13590*/  FADD.FTZ R8, R135, R8 ;  /* 0x0000000887087221 */ /* 0x000fe20000010000 */
[----:B----4-:R-:W-:Y:S01]  /*135a0*/  F2FP.F16.F32.PACK_AB R6, R56, R57 ;  /* 0x000000393806723e */ /* 0x010fe200000000ff */
[----:B------:R1:W-:Y:S01]  /*135b0*/  MUFU.EX2 R55, R9 ;  /* 0x0000000900377308 */ /* 0x0003e20000000800 */
[----:B------:R-:W-:Y:S01]  /*135c0*/  FADD.FTZ R3, R132, R3 ;  /* 0x0000000384037221 */ /* 0x000fe20000010000 */
[----:B------:R-:W-:Y:S01]  /*135d0*/  FADD.FTZ R8, R140, R8 ;  /* 0x000000088c087221 */ /* 0x000fe20000010000 */
[----:B------:R-:W2:Y:S02]  /*135e0*/  LDSM.16.MT88.4 R12, [R43+0x7000] ;  /* 0x007000002b0c783b */ /* 0x000ea40000004200 */
[----:B------:R-:W-:Y:S01]  /*135f0*/  FADD.FTZ R3, R131, R3 ;  /* 0x0000000383037221 */ /* 0x000fe20000010000 */
[----:B------:R-:W-:Y:S01]  /*13600*/  FADD.FTZ R8, R134, R8 ;  /* 0x0000000886087221 */ /* 0x000fe20000010000 */
[----:B------:R-:W4:Y:S02]  /*13610*/  LDSM.16.MT88.4 R140, [R40+0x11800] ;  /* 0x01180000288c783b */ /* 0x000f240000004200 */
[----:B------:R-:W-:Y:S01]  /*13620*/  FADD.FTZ R3, R130, R3 ;  /* 0x0000000382037221 */ /* 0x000fe20000010000 */
[----:B------:R-:W-:-:S03]  /*13630*/  FADD.FTZ R8, R133, R8 ;  /* 0x0000000885087221 */ /* 0x000fc60000010000 */
[----:B------:R-:W-:Y:S01]  /*13640*/  FADD.FTZ R3, R129, R3 ;  /* 0x0000000381037221 */ /* 0x000fe20000010000 */
[----:B------:R-:W-:Y:S01]  /*13650*/  FADD.FTZ R8, R127, R8 ;  /* 0x000000087f087221 */ /* 0x000fe20000010000 */
[----:B-1----:R-:W-:-:S04]  /*13660*/  FFMA.FTZ R9, R219, UR6, -R0 ;  /* 0x00000006db097c23 */ /* 0x002fc80008010800 */
[----:B------:R1:W3:Y:S02]  /*13670*/  MUFU.EX2 R54, R9 ;  /* 0x0000000900367308 */ /* 0x0002e40000000800 */
[----:B-1----:R-:W-:Y:S01]  /*13680*/  FFMA.FTZ R9, R220, UR6, -R0 ;  /* 0x00000006dc097c23 */ /* 0x002fe20008010800 */
[----:B---3--:R-:W-:-:S05]  /*13690*/  F2FP.F16.F32.PACK_AB R5, R54, R55 ;  /* 0x000000373605723e */ /* 0x008fca00000000ff */
[----:B------:R1:W-:Y:S02]  /*136a0*/  MUFU.EX2 R53, R9 ;  /* 0x0000000900357308 */ /* 0x0003e40000000800 */
[----:B-1----:R-:W-:-:S06]  /*136b0*/  FFMA.FTZ R9, R221, UR6, -R0 ;  /* 0x00000006dd097c23 */ /* 0x002fcc0008010800 */
[----:B------:R1:W3:Y:S02]  /*136c0*/  MUFU.EX2 R52, R9 ;  /* 0x0000000900347308 */ /* 0x0002e40000000800 */
[----:B-1----:R-:W-:Y:S01]  /*136d0*/  FFMA.FTZ R9, R222, UR6, -R2 ;  /* 0x00000006de097c23 */ /* 0x002fe20008010802 */
[----:B---3--:R-:W-:-:S05]  /*136e0*/  F2FP.F16.F32.PACK_AB R7, R52, R53 ;  /* 0x000000353407723e */ /* 0x008fca00000000ff */
[----:B------:R1:W-:Y:S02]  /*136f0*/  MUFU.EX2 R34, R9 ;  /* 0x0000000900227308 */ /* 0x0003e40000000800 */
[C---:B------:R-:W-:Y:S08]  /*13700*/  HMMA.16816.F32 R144, R4.reuse, R24, R72 ;  /* 0x000000180490723c */ /* 0x040ff00000001848 */
[----:B-----5:R-:W-:Y:S01]  /*13710*/  HMMA.16816.F32 R136, R4, R20, R68 ;  /* 0x000000140488723c */ /* 0x020fe20000001844 */
[----:B-1----:R-:W-:-:S07]  /*13720*/  FFMA.FTZ R9, R223, UR6, -R2 ;  /* 0x00000006df097c23 */ /* 0x002fce0008010802 */
[C---:B------:R-:W-:Y:S01]  /*13730*/  HMMA.16816.F32 R20, R4.reuse, R22, R48 ;  /* 0x000000160414723c */ /* 0x040fe20000001830 */
[----:B------:R1:W3:Y:S07]  /*13740*/  MUFU.EX2 R33, R9 ;  /* 0x0000000900217308 */ /* 0x0002ee0000000800 */
[C---:B------:R-:W-:Y:S08]  /*13750*/  HMMA.16816.F32 R64, R4.reuse, R26, R64 ;  /* 0x0000001a0440723c */ /* 0x040ff00000001840 */
[----:B------:R-:W-:Y:S01]  /*13760*/  HMMA.16816.F32 R152, R4, R16, R152 ;  /* 0x000000100498723c */ /* 0x000fe20000001898 */
[----:B-1----:R-:W-:Y:S01]  /*13770*/  FFMA.FTZ R9, R224, UR6, -R2 ;  /* 0x00000006e0097c23 */ /* 0x002fe20008010802 */
[----:B---3--:R-:W-:-:S03]  /*13780*/  F2FP.F16.F32.PACK_AB R164, R33, R34 ;  /* 0x0000002221a4723e */ /* 0x008fc600000000ff */
[----:B------:R1:W-:Y:S03]  /*13790*/  MUFU.EX2 R32, R9 ;  /* 0x0000000900207308 */ /* 0x0003e60000000800 */
[C---:B------:R-:W-:Y:S08]  /*137a0*/  HMMA.16816.F32 R44, R4.reuse, R18, R44 ;  /* 0x00000012042c723c */ /* 0x040ff0000000182c */
[C---:B--2---:R-:W-:Y:S01]  /*137b0*/  HMMA.16816.F32 R36, R4.reuse, R12, R36 ;  /* 0x0000000c0424723c */ /* 0x044fe20000001824 */
        /* <DEDUP_REMOVED lines=8> */
[----:B------:R-:W2:Y:S01]  /*13840*/  LDSM.16.MT88.4 R4, [R43+0x7800] ;  /* 0x007800002b04783b */ /* 0x000ea20000004200 */
        /* <DEDUP_REMOVED lines=22> */
[-C--:B------:R-:W-:Y:S02]  /*139b0*/  MOV R3, R78.reuse ;  /* 0x0000004e00037202 */ /* 0x080fe40000000f00 */
[----:B------:R-:W-:Y:S01]  /*139c0*/  FADD.FTZ R0, R106, R0 ;  /* 0x000000006a007221 */ /* 0x000fe20000010000 */
[----:B------:R-:W-:Y:S01]  /*139d0*/  FADD.FTZ R2, R111, R2 ;  /* 0x000000026f027221 */ /* 0x000fe20000010000 */
[----:B------:R-:W1:Y:S01]  /*139e0*/  MUFU.EX2 R8, R8 ;  /* 0x0000000800087308 */ /* 0x000e620000000800 */
[----:B------:R-:W-:Y:S01]  /*139f0*/  @P1 MOV R3, R78 ;  /* 0x0000004e00031202 */ /* 0x000fe20000000f00 */
        /* <DEDUP_REMOVED lines=43> */
[C---:B--2---:R-:W-:Y:S01]  /*13cb0*/  HMMA.16816.F32 R160, R164.reuse, R4, R36 ;  /* 0x00000004a4a0723c */ /* 0x044fe20000001824 */
        /* <DEDUP_REMOVED lines=9> */
[----:B------:R-:W-:Y:S02]  /*13d50*/  FADD.FTZ R0, R8, R0 ;  /* 0x0000000008007221 */ /* 0x000fe40000010000 */
[----:B------:R2:W-:Y:S04]  /*13d60*/  STL [R1+0x24], R2 ;  /* 0x0000240201007387 */ /* 0x0005e80000100800 */
[----:B------:R2:W-:Y:S01]  /*13d70*/  STL [R1+0x28], R0 ;  /* 0x0000280001007387 */ /* 0x0005e20000100800 */
[----:B------:R-:W-:Y:S07]  /*13d80*/  BRA.U UP0, `(.L_x_1435) ;  /* 0x0000000100047547 */ /* 0x000fee000b800000 */
.L_x_1427:
[----:B------:R-:W-:-:S12]  /*13d90*/  UIADD3 UR14, UPT, UPT, UR4, -0x1, URZ ;  /* 0xffffffff040e7890 */ /* 0x000fd8000fffe0ff */
.L_x_1435:
[----:B------:R-:W-:-:S09]  /*13da0*/  UISETP.GE.AND UP0, UPT, UR14, UR16, UPT ;  /* 0x000000100e00728c */ /* 0x000fd2000bf06270 */
[----:B------:R-:W-:Y:S05]  /*13db0*/  BRA.U !UP0, `(.L_x_1436) ;  /* 0x0000006d08747547 */ /* 0x000fea000b800000 */
[----:B--2---:R-:W2:Y:S01]  /*13dc0*/  LDL.LU R2, [R1+0xc] ;  /* 0x00000c0001027983 */ /* 0x004ea20000300800 */
[----:B------:R-:W3:Y:S01]  /*13dd0*/  S2UR UR10, SR_CgaCtaId ;  /* 0x00000000000a79c3 */ /* 0x000ee20000008800 */
[----:B------:R-:W-:Y:S02]  /*13de0*/  UISETP.NE.U32.AND UP0, UPT, UR12, URZ, UPT ;  /* 0x000000ff0c00728c */ /* 0x000fe4000bf05070 */
[----:B------:R-:W2:Y:S01]  /*13df0*/  LDL.LU R0, [R1+0x10] ;  /* 0x0000100001007983 */ /* 0x000ea20000300800 */
[----:B------:R-:W-:Y:S01]  /*13e00*/  IMAD.MOV.U32 R135, RZ, RZ, 0x20 ;  /* 0x00000020ff877424 */ /* 0x000fe200078e00ff */
[----:B------:R-:W-:Y:S01]  /*13e10*/  UISETP.NE.AND.EX UP0, UPT, UR13, URZ, UPT, UP0 ;  /* 0x000000ff0d00728c */ /* 0x000fe2000bf05300 */
[----:B------:R-:W-:Y:S01]  /*13e20*/  IMAD.MOV.U32 R133, RZ, RZ, R3 ;  /* 0x000000ffff857224 */ /* 0x000fe200078e0003 */
[----:B------:R-:W-:Y:S01]  /*13e30*/  UMOV UR15, 0x400 ;  /* 0x00000400000f7882 */ /* 0x000fe20000000000 */
[----:B------:R-:W-:Y:S01]  /*13e40*/  IMAD.MOV.U32 R132, RZ, RZ, R36 ;  /* 0x000000ffff847224 */ /* 0x000fe200078e0024 */
[----:B------:R-:W-:Y:S01]  /*13e50*/  SEL R135, R135, 0xffffffe0, !P6 ;  /* 0xffffffe087877807 */ /* 0x000fe20007000000 */
[----:B------:R-:W-:Y:S01]  /*13e60*/  ULEA UR11, UR14, 0x100, 0x8 ;  /* 0x000001000e0b7891 */ /* 0x000fe2000f8e40ff */
[----:B------:R-:W-:Y:S01]  /*13e70*/  PLOP3.LUT P3, PT, PT, PT, UP0, 0x80, 0x8 ;  /* 0x000000000008781c */ /* 0x000fe20003f6f008 */
[----:B------:R-:W-:Y:S01]  /*13e80*/  UIADD3 UR14, UPT, UPT, UR14, 0x1, URZ ;  /* 0x000000010e0e7890 */ /* 0x000fe2000fffe0ff */
[----:B------:R-:W4:Y:S01]  /*13e90*/  LDCU UR13, c[0x0][0x440] ;  /* 0x00008800ff0d77ac */ /* 0x000f220008000800 */
[----:B------:R-:W1:Y:S01]  /*13ea0*/  LDCU UR12, c[0x0][0x50c] ;  /* 0x0000a180ff0c77ac */ /* 0x000e620008000800 */
[----:B------:R-:W1:Y:S01]  /*13eb0*/  LDCU UR4, c[0x0][0x45c] ;  /* 0x00008b80ff0477ac */ /* 0x000e620008000800 */
[----:B------:R-:W1:Y:S01]  /*13ec0*/  LDCU.64 UR6, c[0x0][0x3a0] ;  /* 0x00007400ff0677ac */ /* 0x000e620008000a00 */
[----:B------:R-:W1:Y:S01]  /*13ed0*/  LDCU.64 UR8, c[0x0][0x3a8] ;  /* 0x00007500ff0877ac */ /* 0x000e620008000a00 */
[----:B--2---:R-:W-:-:S04]  /*13ee0*/  LOP3.LUT R134, R0, R2, RZ, 0xfc, !PT ;  /* 0x0000000200867212 */ /* 0x004fc800078efcff */
[----:B------:R-:W-:Y:S01]  /*13ef0*/  LEA R134, R134, UR5, 0x1 ;  /* 0x0000000586867c11 */ /* 0x000fe2000f8e08ff */
[----:B---3--:R-:W-:-:S03]  /*13f00*/  ULEA UR5, UR10, UR15, 0x18 ;  /* 0x0000000f0a057291 */ /* 0x008fc6000f8ec0ff */
[C---:B------:R-:W-:Y:S01]  /*13f10*/  IADD3 R0, PT, PT, R134.reuse, 0xa040, RZ ;  /* 0x0000a04086007810 */ /* 0x040fe20007ffe0ff */
[----:B------:R-:W-:Y:S01]  /*13f20*/  VIADD R2, R134, 0xa000 ;  /* 0x0000a00086027836 */ /* 0x000fe20000000000 */
[----:B------:R-:W-:-:S03]  /*13f30*/  IADD3 R135, PT, PT, R135, R134, RZ ;  /* 0x0000008687877210 */ /* 0x000fc60007ffe0ff */
[----:B------:R2:W-:Y:S04]  /*13f40*/  STL [R1+0x2c], R0 ;  /* 0x00002c0001007387 */ /* 0x0005e80000100800 */
[----:B-1--4-:R2:W-:Y:S02]  /*13f50*/  STL [R1+0x30], R2 ;  /* 0x0000300201007387 */ /* 0x0125e40000100800 */
.L_x_1440:
[----:B---3--:R-:W3:Y:S01]  /*13f60*/  LDL R10, [R1+0x20] ;  /* 0x00002000010a7983 */ /* 0x008ee20000100800 */
[----:B------:R-:W1:Y:S01]  /*13f70*/  @!P3 LDC R8, c[0x0][0x3c0] ;  /* 0x0000f000ff08bb82 */ /* 0x000e620000000800 */
[----:B--2---:R-:W-:Y:S01]  /*13f80*/  IMAD.MOV.U32 R0, RZ, RZ, RZ ;  /* 0x000000ffff007224 */ /* 0x004fe200078e00ff */
[----:B------:R-:W-:Y:S06]  /*13f90*/  DEPBAR.LE SB0, 0x0 ;  /* 0x000080000000791a */ /* 0x000fec0000000000 */
[----:B------:R-:W-:Y:S01]  /*13fa0*/  BAR.SYNC.DEFER_BLOCKING 0x0 ;  /* 0x0000000000007b1d */ /* 0x000fe20000010000 */
[----:B------:R-:W-:Y:S01]  /*13fb0*/  @!P3 IADD3 R5, P0, PT, RZ, -R0, RZ ;  /* 0x80000000ff05b210 */ /* 0x000fe20007f1e0ff */
[----:B---3--:R-:W-:Y:S04]  /*13fc0*/  IMAD.MOV.U32 R12, RZ, RZ, R10 ;  /* 0x000000ffff0c7224 */ /* 0x008fe800078e000a */
[----:B------:R-:W2:Y:S01]  /*13fd0*/  LDL R9, [R1+0x1c] ;  /* 0x00001c0001097983 */ /* 0x000ea20000100800 */
[----:B-1----:R-:W-:Y:S01]  /*13fe0*/  @!P3 IMAD.SHL.U32 R4, R8, 0x100, RZ ;  /* 0x000001000804b824 */ /* 0x002fe200078e00ff */
[----:B------:R-:W1:Y:S01]  /*13ff0*/  LDC R32, c[0x0][0x3c4] ;  /* 0x0000f100ff207b82 */ /* 0x000e620000000800 */
[----:B------:R-:W3:Y:S02]  /*14000*/  S2R R239, SR_TID.X ;  /* 0x0000000000ef7919 */ /* 0x000ee40000002100 */
[----:B------:R-:W-:Y:S05]  /*14010*/  @!P3 IMAD.X R4, RZ, RZ, ~R4, P0 ;  /* 0x000000ffff04b224 */ /* 0x000fea00000e0e04 */
[----:B------:R-:W-:Y:S04]  /*14020*/  @!P3 SHF.R.S64 R5, R5, 0x1f, R4 ;  /* 0x0000001f0505b819 */ /* 0x000fe80000001004 */
[----:B------:R-:W-:Y:S05]  /*14030*/  @!P3 IADD3 R10, P0, PT, R10, R5, RZ ;  /* 0x000000050a0ab210 */ /* 0x000fea0007f1e0ff */
[----:B------:R4:W-:Y:S01]  /*14040*/  @!P3 STL [R1+0x20], R10 ;  /* 0x0000200a0100b387 */ /* 0x0009e20000100800 */
[----:B------:R-:W-:Y:S01]  /*14050*/  IMAD.MOV.U32 R14, RZ, RZ, R10 ;  /* 0x000000ffff0e7224 */ /* 0x000fe200078e000a */
[C---:B---3--:R-:W-:Y:S01]  /*14060*/  LOP3.LUT R6, R239.reuse, 0x38, RZ, 0xc0, !PT ;  /* 0x00000038ef067812 */ /* 0x048fe200078ec0ff */
[C---:B------:R-:W-:Y:S01]  /*14070*/  IMAD.SHL.U32 R3, R239.reuse, 0x40, RZ ;  /* 0x00000040ef037824 */ /* 0x040fe200078e00ff */
[----:B------:R-:W-:Y:S01]  /*14080*/  SHF.R.U32.HI R237, RZ, 0x1, R239 ;  /* 0x00000001ffed7819 */ /* 0x000fe200000116ef */
[C---:B------:R-:W-:Y:S02]  /*14090*/  IMAD.SHL.U32 R2, R239.reuse, 0x8, RZ ;  /* 0x00000008ef027824 */ /* 0x040fe400078e00ff */
[----:B------:R-:W-:Y:S01]  /*140a0*/  IMAD.SHL.U32 R238, R239, 0x20, RZ ;  /* 0x00000020efee7824 */ /* 0x000fe200078e00ff */
[----:B------:R-:W-:Y:S02]  /*140b0*/  LOP3.LUT R0, R3, 0x1c0, RZ, 0xc0, !PT ;  /* 0x000001c003007812 */ /* 0x000fe400078ec0ff */
[--C-:B------:R-:W-:Y:S02]  /*140c0*/  LOP3.LUT R6, R6, 0x1f8, R2.reuse, 0x78, !PT ;  /* 0x000001f806067812 */ /* 0x100fe400078e7802 */
[----:B------:R-:W-:Y:S02]  /*140d0*/  LOP3.LUT R7, R2, 0x38, RZ, 0xc0, !PT ;  /* 0x0000003802077812 */ /* 0x000fe400078ec0ff */
[--C-:B------:R-:W-:Y:S02]  /*140e0*/  LOP3.LUT R0, R0, 0x38, R2.reuse, 0xf8, !PT ;  /* 0x0000003800007812 */ /* 0x100fe400078ef802 */
[----:B------:R-:W-:Y:S02]  /*140f0*/  LOP3.LUT R240, R6, 0x1e00, R2, 0xf8, !PT ;  /* 0x00001e0006f07812 */ /* 0x000fe400078ef802 */
[C---:B------:R-:W-:Y:S02]  /*14100*/  ISETP.GE.AND P2, PT, R7.reuse, UR13, PT ;  /* 0x0000000d07007c0c */ /* 0x040fe4000bf46270 */
[----:B------:R-:W-:Y:S01]  /*14110*/  ISETP.GE.AND P1, PT, R7, UR13, PT ;  /* 0x0000000d07007c0c */ /* 0x000fe2000bf26270 */
[----:B--2---:R-:W-:Y:S01]  /*14120*/  IMAD.MOV.U32 R11, RZ, RZ, R9 ;  /* 0x000000ffff0b7224 */ /* 0x004fe200078e0009 */
[----:B------:R-:W-:Y:S05]  /*14130*/  @!P3 LEA.HI.X.SX32 R9, R4, R9, 0x1, P0 ;  /* 0x000000090409b211 */ /* 0x000fea00000f0eff */
[----:B------:R4:W-:Y:S01]  /*14140*/  @!P3 STL [R1+0x1c], R9 ;  /* 0x00001c090100b387 */ /* 0x0009e20000100800 */
[----:B------:R-:W-:Y:S01]  /*14150*/  IMAD.MOV.U32 R15, RZ, RZ, R9 ;  /* 0x000000ffff0f7224 */ /* 0x000fe200078e0009 */
[----:B-1----:R-:W-:Y:S06]  /*14160*/  @!P3 BRA `(.L_x_1437) ;  /* 0x000000040004b947 */ /* 0x002fec0003800000 */
[----:B------:R-:W2:Y:S01]  /*14170*/  LDL.64 R16, [R1] ;  /* 0x0000000001107983 */ /* 0x000ea20000100a00 */
[----:B------:R-:W4:Y:S01]  /*14180*/  LDC R13, c[0x0][0x4f0] ;  /* 0x00013c00ff0d7b82 */ /* 0x000f220000000800 */
[----:B------:R-:W-:Y:S01]  /*14190*/  UIADD3 UR10, UPT, UPT, UR11, -0x100, URZ ;  /* 0xffffff000b0a7890 */ /* 0x000fe2000fffe0ff */
[----:B------:R-:W-:Y:S05]  /*141a0*/  IABS R6, UR11 ;  /* 0x0000000b00067c13 */ /* 0x000fea0008000000 */
[----:B------:R-:W-:Y:S05]  /*141b0*/  IMAD.U32 R7, RZ, RZ, UR10 ;  /* 0x0000000aff077e24 */ /* 0x000fea000f8e00ff */
[----:B------:R-:W-:Y:S02]  /*141c0*/  IABS R7, R7 ;  /* 0x0000000700077213 */ /* 0x000fe40000000000 */
[----:B----4-:R-:W-:Y:S04]  /*141d0*/  IABS R9, R13 ;  /* 0x0000000d00097213 */ /* 0x010fe80000000000 */
        /* <DEDUP_REMOVED lines=33> */
[----:B------:R-:W-:Y:S04]  /*143f0*/  SEL R4, R5, R4, !P5 ;  /* 0x0000000405047207 */ /* 0x000fe80006800000 */
[-C--:B--2---:R-:W-:Y:S02]  /*14400*/  LEA R6, P0, R4, R16.reuse, 0x2 ;  /* 0x0000001004067211 */ /* 0x084fe400078010ff */
[----:B------:R-:W-:Y:S02]  /*14410*/  LEA R8, P4, R2, R16, 0x2 ;  /* 0x0000001002087211 */ /* 0x000fe400078810ff */
[-C--:B------:R-:W-:Y:S02]  /*14420*/  LEA.HI.X.SX32 R7, R4, R17.reuse, 0x2, P0 ;  /* 0x0000001104077211 */ /* 0x080fe400000f16ff */
[----:B------:R-:W-:Y:S01]  /*14430*/  LEA.HI.X.SX32 R9, R2, R17, 0x2, P4 ;  /* 0x0000001102097211 */ /* 0x000fe200020f16ff */
[----:B------:R-:W-:Y:S03]  /*14440*/  IMAD.IADD R2, R4, 0x1, -R2 ;  /* 0x0000000104027824 */ /* 0x000fe600078e0a02 */
[----:B------:R-:W2:Y:S01]  /*14450*/  LDG.E R7, desc[UR20][R6.64] ;  /* 0x0000001406077981 */ /* 0x000ea2000c1e1900 */
[----:B------:R-:W-:Y:S03]  /*14460*/  IMAD R2, R2, R13, -0x100 ;  /* 0xffffff0002027424 */ /* 0x000fe600078e020d */
[----:B------:R1:W2:Y:S02]  /*14470*/  LDG.E R10, desc[UR20][R8.64] ;  /* 0x00000014080a7981 */ /* 0x0002a4000c1e1900 */
[----:B------:R-:W-:Y:S01]  /*14480*/  SHF.R.S32.HI R4, RZ, 0x1f, R2 ;  /* 0x0000001fff047819 */ /* 0x000fe20000011402 */
[----:B-1----:R-:W1:Y:S04]  /*14490*/  LDC.64 R8, c[0x0][0x3c0] ;  /* 0x0000f000ff087b82 */ /* 0x002e680000000a00 */
        /* <DEDUP_REMOVED lines=14> */
.L_x_1437:
[----:B------:R-:W-:Y:S01]  /*14580*/  LOP3.LUT R238, R238, 0x7c00, RZ, 0xc0, !PT ;  /* 0x00007c00eeee7812 */ /* 0x000fe200078ec0ff */
[C---:B----4-:R-:W-:Y:S01]  /*14590*/  @!P1 IMAD R9, R32.reuse, 0xa0, RZ ;  /* 0x000000a020099824 */ /* 0x050fe200078e02ff */
[----:B------:R-:W-:Y:S01]  /*145a0*/  LOP3.LUT R4, R3, 0x400, RZ, 0xc0, !PT ;  /* 0x0000040003047812 */ /* 0x000fe200078ec0ff */
[----:B------:R-:W-:Y:S01]  /*145b0*/  @!P1 IMAD R33, R32, 0x120, RZ ;  /* 0x0000012020219824 */ /* 0x000fe200078e02ff */
[----:B------:R-:W-:Y:S01]  /*145c0*/  LOP3.LUT R2, R237, 0x8, RZ, 0xc0, !PT ;  /* 0x00000008ed027812 */ /* 0x000fe200078ec0ff */
[----:B------:R-:W-:Y:S01]  /*145d0*/  UIADD3 UR14, UPT, UPT, UR14, -0x1, URZ ;  /* 0xffffffff0e0e7890 */ /* 0x000fe2000fffe0ff */
[----:B------:R-:W-:Y:S02]  /*145e0*/  LOP3.LUT R3, R238, 0x200, R3, 0xf8, !PT ;  /* 0x00000200ee037812 */ /* 0x000fe400078ef803 */
[----:B------:R-:W-:Y:S01]  /*145f0*/  LOP3.LUT R168, R0, 0x8, R239, 0x78, !PT ;  /* 0x0000000800a87812 */ /* 0x000fe200078e78ef */
[----:B------:R-:W-:Y:S01]  /*14600*/  UISETP.GT.AND UP0, UPT, UR14, UR16, UPT ;  /* 0x000000100e00728c */ /* 0x000fe2000bf04270 */
[----:B------:R-:W-:Y:S02]  /*14610*/  LOP3.LUT R0, R3, R0, R2, 0xf6, !PT ;  /* 0x0000000003007212 */ /* 0x000fe400078ef602 */
[-C--:B------:R-:W-:Y:S02]  /*14620*/  @!P2 MOV R2, R14.reuse ;  /* 0x0000000e0002a202 */ /* 0x080fe40000000f00 */
[-C--:B------:R-:W-:Y:S02]  /*14630*/  @!P2 MOV R3, R15.reuse ;  /* 0x0000000f0003a202 */ /* 0x080fe40000000f00 */
[----:B------:R-:W-:Y:S02]  /*14640*/  LEA R240, R240, UR5, 0x1 ;  /* 0x00000005f0f07c11 */ /* 0x000fe4000f8e08ff */
[C---:B------:R-:W-:Y:S02]  /*14650*/  SHF.L.U32 R22, R8.reuse, 0x5, RZ ;  /* 0x0000000508167819 */ /* 0x040fe400000006ff */
[--C-:B------:R-:W-:Y:S01]  /*14660*/  SHF.L.U64.HI R5, R8, 0x5, R32.reuse ;  /* 0x0000000508057819 */ /* 0x100fe20000010220 */
[----:B------:R-:W-:Y:S01]  /*14670*/  @!PT LDS RZ, [RZ] ;  /* 0x00000000fffff984 */ /* 0x000fe20000000800 */
[----:B------:R-:W-:Y:S01]  /*14680*/  @!PT LDS RZ, [RZ] ;  /* 0x00000000fffff984 */ /* 0x000fe20000000800 */
[----:B------:R-:W-:Y:S01]  /*14690*/  @!PT LDS RZ, [RZ] ;  /* 0x00000000fffff984 */ /* 0x000fe20000000800 */
[----:B------:R2:W-:Y:S01]  /*146a0*/  @!P2 LDGSTS.E.BYPASS.LTC128B.128 [R240+0xa000], desc[UR20][R2.64] ;  /* 0x0a00000002f0afae */ /* 0x0005e2000b981a14 */
[----:B------:R-:W-:Y:S02]  /*146b0*/  IADD3 R6, P0, PT, R22, R14, RZ ;  /* 0x0000000e16067210 */ /* 0x000fe40007f1e0ff */
[----:B------:R-:W-:Y:S02]  /*146c0*/  LEA R168, R168, R4, 0x1 ;  /* 0x00000004a8a87211 */ /* 0x000fe400078e08ff */
        /* <DEDUP_REMOVED lines=11> */
[-C--:B-1----:R-:W-:Y:S01]  /*14780*/  @!P1 MOV R14, R6.reuse ;  /* 0x00000006000e9202 */ /* 0x082fe20000000f00 */
        /* <DEDUP_REMOVED lines=23> */
[-C--:B--2---:R-:W-:Y:S02]  /*14900*/  @!P1 MOV R2, R6.reuse ;  /* 0x0000000600029202 */ /* 0x084fe40000000f00 */
        /* <DEDUP_REMOVED lines=15> */
[C---:B-1----:R-:W-:Y:S01]  /*14a00*/  @!P1 IMAD.WIDE.U32 R6, R8.reuse, 0x60, R6 ;  /* 0x0000006008069825 */ /* 0x042fe200078e0006 */
[----:B------:R-:W-:Y:S02]  /*14a10*/  @!P1 IADD3 R17, PT, PT, R9, R17, RZ ;  /* 0x0000001109119210 */ /* 0x000fe40007ffe0ff */
[----:B------:R-:W-:Y:S01]  /*14a20*/  @!P1 IADD3 R11, PT, PT, R33, R11, RZ ;  /* 0x0000000b210b9210 */ /* 0x000fe20007ffe0ff */
[----:B------:R-:W-:Y:S01]  /*14a30*/  @!P1 IMAD.WIDE.U32 R18, R8, 0x1c0, R18 ;  /* 0x000001c008129825 */ /* 0x000fe200078e0012 */
[----:B------:R-:W-:Y:S01]  /*14a40*/  MOV R236, 0x20 ;  /* 0x0000002000ec7802 */ /* 0x000fe20000000f00 */
[----:B------:R-:W-:Y:S01]  /*14a50*/  @P1 STS.128 [R240+0xc000], RZ ;  /* 0x00c000fff0001388 */ /* 0x000fe20000000c00 */
[----:B------:R-:W-:Y:S01]  /*14a60*/  LOP3.LUT P0, RZ, R239, 0x2, RZ, 0xc0, !PT ;  /* 0x00000002efff7812 */ /* 0x000fe2000780c0ff */
[C---:B------:R-:W-:Y:S02]  /*14a70*/  @!P1 IMAD R8, R32.reuse, 0x60, RZ ;  /* 0x0000006020089824 */ /* 0x040fe400078e02ff */
[----:B---3--:R-:W-:Y:S01]  /*14a80*/  @!P1 IMAD R22, R32, 0xc0, RZ ;  /* 0x000000c020169824 */ /* 0x008fe200078e02ff */
[----:B------:R-:W-:Y:S01]  /*14a90*/  SEL R236, R236, 0xffffffe0, !P0 ;  /* 0xffffffe0ecec7807 */ /* 0x000fe20004000000 */
[----:B------:R-:W-:Y:S01]  /*14aa0*/  @!P1 IMAD R23, R32, 0xe0, RZ ;  /* 0x000000e020179824 */ /* 0x000fe200078e02ff */
[----:B------:R-:W-:Y:S01]  /*14ab0*/  @!P1 IADD3 R7, PT, PT, R8, R7, RZ ;  /* 0x0000000708079210 */ /* 0x000fe20007ffe0ff */
[----:B------:R-:W-:Y:S01]  /*14ac0*/  @!P1 IMAD R8, R32, 0x140, RZ ;  /* 0x0000014020089824 */ /* 0x000fe200078e02ff */
        /* <DEDUP_REMOVED lines=10> */
[----:B------:R-:W-:Y:S01]  /*14b70*/  @!P1 IMAD R33, R32, 0x1a0, RZ ;  /* 0x000001a020219824 */ /* 0x000fe200078e02ff */
        /* <DEDUP_REMOVED lines=59> */
[----:B------:R-:W-:Y:S03]  /*14f30*/  IADD3 R172, PT, PT, R2, R236, RZ ;  /* 0x000000ec02ac7210 */ /* 0x000fe60007ffe0ff */
[----:B------:R-:W-:Y:S01]  /*14f40*/  @!PT LDS RZ, [RZ] ;  /* 0x00000000fffff984 */ /* 0x000fe20000000800 */
[----:B------:R-:W-:Y:S01]  /*14f50*/  @!PT LDS RZ, [RZ] ;  /* 0x00000000fffff984 */ /* 0x000fe20000000800 */
[----:B------:R-:W-:Y:S01]  /*14f60*/  @!PT LDS RZ, [RZ] ;  /* 0x00000000fffff984 */ /* 0x000fe20000000800 */
[----:B------:R1:W-:Y:S01]  /*14f70*/  @!P1 LDGSTS.E.BYPASS.LTC128B.128 [R240+0x11800], desc[UR20][R18.64] ;  /* 0x1180000012f09fae */ /* 0x0003e2000b981a14 */
[-C--:B------:R-:W-:Y:S02]  /*14f80*/  IADD3 R216, PT, PT, R236, R3.reuse, RZ ;  /* 0x00000003ecd87210 */ /* 0x080fe40007ffe0ff */
[----:B------:R-:W-:Y:S04]  /*14f90*/  MOV R0, 0x40 ;  /* 0x0000004000007802 */ /* 0x000fe80000000f00 */
[----:B------:R-:W-:Y:S01]  /*14fa0*/  SEL R0, R0, 0xffffffc0, !P0 ;  /* 0xffffffc000007807 */ /* 0x000fe20004000000 */
[----:B------:R2:W-:Y:S08]  /*14fb0*/  LDSM.16.M88.4 R128, [R2] ;  /* 0x000000000280783b */ /* 0x0005f00000000200 */
[----:B------:R-:W3:Y:S08]  /*14fc0*/  LDSM.16.M88.4 R8, [R168+UR5+0x2000] ;  /* 0x00200005a808783b */ /* 0x000ef00008000200 */
[----:B------:R-:W-:Y:S01]  /*14fd0*/  LDSM.16.M88.4 R24, [R168+UR5+0x3000] ;  /* 0x00300005a818783b */ /* 0x000fe20008000200 */
[----:B--2---:R-:W-:Y:S07]  /*14fe0*/  IADD3 R2, PT, PT, R2, R0, RZ ;  /* 0x0000000002027210 */ /* 0x004fee0007ffe0ff */
        /* <DEDUP_REMOVED lines=27> */
[----:B------:R-:W-:Y:S08]  /*151a0*/  LDSM.16.M88.4 R212, [R216+0x9000] ;  /* 0x00900000d8d4783b */ /* 0x000ff00000000200 */
[----:B------:R3:W-:Y:S08]  /*151b0*/  LDSM.16.M88.4 R220, [R2] ;  /* 0x0000000002dc783b */ /* 0x0007f00000000200 */
[----:B------:R-:W-:Y:S08]  /*151c0*/  LDSM.16.M88.4 R224, [R0+0x2000] ;  /* 0x0020000000e0783b */ /* 0x000ff00000000200 */
[----:B------:R-:W-:Y:S01]  /*151d0*/  LDSM.16.M88.4 R228, [R228] ;  /* 0x00000000e4e4783b */ /* 0x000fe20000000200 */
[----:B---3--:R-:W-:Y:S07]  /*151e0*/  IADD3 R2, PT, PT, R236, R0, RZ ;  /* 0x00000000ec027210 */ /* 0x008fee0007ffe0ff */
[----:B------:R-:W-:Y:S01]  /*151f0*/  LDSM.16.M88.4 R232, [R2+0x2000] ;  /* 0x0020000002e8783b */ /* 0x000fe20000000200 */
[C---:B------:R-:W-:Y:S08]  /*15200*/  HMMA.16816.F32 R4, R128.reuse, R8, RZ ;  /* 0x000000088004723c */ /* 0x040ff000000018ff */
        /* <DEDUP_REMOVED lines=54> */
[C---:B------:R-:W-:Y:S08]  /*15570*/  HMMA.16816.F32 R60, R172.reuse, R192, R60 ;  /* 0x000000c0ac3c723c */ /* 0x040ff0000000183c */
[C---:B------:R-:W-:Y:S01]  /*15580*/  HMMA.16816.F32 R64, R172.reuse, R194, R64 ;  /* 0x000000c2ac40723c */ /* 0x040fe20000001840 */
[----:B------:R-:W-:Y:S07]  /*15590*/  LDSM.16.M88.4 R192, [R0+0x5800] ;  /* 0x0058000000c0783b */ /* 0x000fee0000000200 */
[C---:B----4-:R-:W-:Y:S08]  /*155a0*/  HMMA.16816.F32 R68, R172.reuse, R184, R68 ;  /* 0x000000b8ac44723c */ /* 0x050ff00000001844 */
        /* <DEDUP_REMOVED lines=21> */
[----:B------:R-:W-:Y:S01]  /*15700*/  HMMA.16816.F32 R128, R172, R218, R128 ;  /* 0x000000daac80723c */ /* 0x000fe20000001880 */
[----:B------:R-:W1:Y:S07]  /*15710*/  LDSM.16.M88.4 R172, [R0+0x3000] ;  /* 0x0030000000ac783b */ /* 0x000e6e0000000200 */
[C---:B------:R-:W-:Y:S01]  /*15720*/  HMMA.16816.F32 R4, R220.reuse, R224, R4 ;  /* 0x000000e0dc04723c */ /* 0x040fe20000001804 */
[----:B------:R-:W2:Y:S07]  /*15730*/  LDSM.16.M88.4 R216, [R0+0x8800] ;  /* 0x0088000000d8783b */ /* 0x000eae0000000200 */
[C---:B------:R-:W-:Y:S01]  /*15740*/  HMMA.16816.F32 R8, R220.reuse, R226, R8 ;  /* 0x000000e2dc08723c */ /* 0x040fe20000001808 */
[----:B------:R-:W3:Y:S07]  /*15750*/  LDSM.16.M88.4 R224, [R0+0x9000] ;  /* 0x0090000000e0783b */ /* 0x000eee0000000200 */
[C---:B------:R-:W-:Y:S08]  /*15760*/  HMMA.16816.F32 R12, R220.reuse, R168, R12 ;  /* 0x000000a8dc0c723c */ /* 0x040ff0000000180c */
[C---:B------:R-:W-:Y:S01]  /*15770*/  HMMA.16816.F32 R16, R220.reuse, R170, R16 ;  /* 0x000000aadc10723c */ /* 0x040fe20000001810 */
[----:B------:R-:W4:Y:S07]  /*15780*/  LDSM.16.M88.4 R168, [R0+0x9800] ;  /* 0x0098000000a8783b */ /* 0x000f2e0000000200 */
        /* <DEDUP_REMOVED lines=26> */
[C---:B----4-:R-:W-:Y:S08]  /*15930*/  HMMA.16816.F32 R124, R220.reuse, R168, R124 ;  /* 0x000000a8dc7c723c */ /* 0x050ff0000000187c */
        /* <DEDUP_REMOVED lines=305> */
[----:B------:R1:W1:Y:S01]  /*16c50*/  MUFU.TANH R39, R0 ;  /* 0x0000000000277308 */ /* 0x0002620000002400 */
[----:B--234-:R-:W-:Y:S05]  /*16c60*/  BRA.U !UP0, `(.L_x_1438) ;  /* 0x0000000d08947547 */ /* 0x01cfea000b800000 */
        /* <DEDUP_REMOVED lines=19> */
[----:B------:R-:W-:Y:S01]  /*16da0*/  IMAD.MOV.U32 R11, RZ, RZ, R251 ;  /* 0x000000ffff0b7224 */ /* 0x000fe200078e00fb */
[----:B------:R-:W2:Y:S01]  /*16db0*/  LDL.64 R12, [R1] ;  /* 0x00000000010c7983 */ /* 0x000ea20000100a00 */
[----:B------:R-:W3:Y:S01]  /*16dc0*/  LDC R9, c[0x0][0x4f0] ;  /* 0x00013c00ff097b82 */ /* 0x000ee20000000800 */
[----:B------:R-:W-:Y:S02]  /*16dd0*/  UIADD3 UR15, UPT, UPT, UR11, -0x200, URZ ;  /* 0xfffffe000b0f7890 */ /* 0x000fe4000fffe0ff */
[----:B------:R-:W-:Y:S04]  /*16de0*/  UIADD3 UR10, UPT, UPT, UR11, -0x100, URZ ;  /* 0xffffff000b0a7890 */ /* 0x000fe8000fffe0ff */
[----:B------:R-:W-:Y:S02]  /*16df0*/  MOV R5, UR15 ;  /* 0x0000000f00057c02 */ /* 0x000fe40008000f00 */
[----:B------:R-:W-:Y:S02]  /*16e00*/  IMAD.U32 R4, RZ, RZ, UR10 ;  /* 0x0000000aff047e24 */ /* 0x000fe4000f8e00ff */
[----:B------:R-:W-:Y:S03]  /*16e10*/  IABS R5, R5 ;  /* 0x0000000500057213 */ /* 0x000fe60000000000 */
[----:B------:R-:W-:Y:S02]  /*16e20*/  IABS R4, R4 ;  /* 0x0000000400047213 */ /* 0x000fe40000000000 */
[----:B---3--:R-:W-:Y:S04]  /*16e30*/  IABS R7, R9 ;  /* 0x0000000900077213 */ /* 0x008fe80000000000 */
[----:B------:R-:W3:Y:S10]  /*16e40*/  I2F.RP R2, R7 ;  /* 0x0000000700027306 */ /* 0x000ef40000209400 */
        /* <DEDUP_REMOVED lines=8> */
[----:B------:R-:W-:Y:S01]  /*16ed0*/  IMAD.HI.U32 R2, R3, R4, RZ ;  /* 0x0000000403027227 */ /* 0x000fe200078e00ff */
[C---:B------:R-:W-:Y:S05]  /*16ee0*/  IADD3 R6, PT, PT, -R0.reuse, RZ, RZ ;  /* 0x000000ff00067210 */ /* 0x040fea0007ffe1ff */
        /* <DEDUP_REMOVED lines=10> */
[----:B------:R-:W-:Y:S02]  /*16f90*/  LOP3.LUT R3, R9, UR15, RZ, 0x3c, !PT ;  /* 0x0000000f09037c12 */ /* 0x000fe4000f8e3cff */
[----:B------:R-:W-:Y:S02]  /*16fa0*/  ISETP.GE.U32.AND P4, PT, R4, R7, PT ;  /* 0x000000070400720c */ /* 0x000fe40003f86070 */
[----:B------:R-:W-:Y:S02]  /*16fb0*/  ISETP.GE.AND P5, PT, R3, RZ, PT ;  /* 0x000000ff0300720c */ /* 0x000fe40003fa6270 */
[----:B------:R-:W-:Y:S02]  /*16fc0*/  LOP3.LUT R3, RZ, R9, RZ, 0x33, !PT ;  /* 0x00000009ff037212 */ /* 0x000fe400078e33ff */
[C---:B------:R-:W-:Y:S02]  /*16fd0*/  LOP3.LUT R4, R9.reuse, UR10, RZ, 0x3c, !PT ;  /* 0x0000000a09047c12 */ /* 0x040fe4000f8e3cff */
[----:B------:R-:W-:Y:S02]  /*16fe0*/  @P6 IADD3 R0, PT, PT, R0, 0x1, RZ ;  /* 0x0000000100006810 */ /* 0x000fe40007ffe0ff */
[----:B------:R-:W-:Y:S03]  /*16ff0*/  ISETP.GE.AND P6, PT, R4, RZ, PT ;  /* 0x000000ff0400720c */ /* 0x000fe60003fc6270 */
[----:B------:R-:W-:Y:S01]  /*17000*/  @P4 VIADD R2, R2, 0x1 ;  /* 0x0000000102024836 */ /* 0x000fe20000000000 */
[----:B------:R-:W-:Y:S01]  /*17010*/  ISETP.NE.AND P4, PT, R9, RZ, PT ;  /* 0x000000ff0900720c */ /* 0x000fe20003f85270 */
[----:B------:R-:W-:Y:S05]  /*17020*/  @!P5 IMAD.MOV R0, RZ, RZ, -R0 ;  /* 0x000000ffff00d224 */ /* 0x000fea00078e0a00 */
[C---:B------:R-:W-:Y:S03]  /*17030*/  SEL R0, R3.reuse, R0, !P4 ;  /* 0x0000000003007207 */ /* 0x040fe60006000000 */
[----:B------:R-:W-:Y:S04]  /*17040*/  @!P6 IADD3 R2, PT, PT, -R2, RZ, RZ ;  /* 0x000000ff0202e210 */ /* 0x000fe80007ffe1ff */
[----:B------:R-:W-:Y:S02]  /*17050*/  SEL R2, R3, R2, !P4 ;  /* 0x0000000203027207 */ /* 0x000fe40006000000 */
[-C--:B--2---:R-:W-:Y:S02]  /*17060*/  LEA R6, P5, R0, R12.reuse, 0x2 ;  /* 0x0000000c00067211 */ /* 0x084fe400078a10ff */
[----:B------:R-:W-:Y:S02]  /*17070*/  LEA R4, P4, R2, R12, 0x2 ;  /* 0x0000000c02047211 */ /* 0x000fe400078810ff */
[-C--:B------:R-:W-:Y:S01]  /*17080*/  LEA.HI.X.SX32 R7, R0, R13.reuse, 0x2, P5 ;  /* 0x0000000d00077211 */ /* 0x080fe200028f16ff */
[C---:B------:R-:W-:Y:S01]  /*17090*/  IMAD.IADD R0, R2.reuse, 0x1, -R0 ;  /* 0x0000000102007824 */ /* 0x040fe200078e0a00 */
[----:B------:R-:W-:Y:S03]  /*170a0*/  LEA.HI.X.SX32 R5, R2, R13, 0x2, P4 ;  /* 0x0000000d02057211 */ /* 0x000fe600020f16ff */
[----:B------:R-:W-:Y:S01]  /*170b0*/  IMAD R0, R0, R9, -0x100 ;  /* 0xffffff0000007424 */ /* 0x000fe200078e0209 */
[----:B------:R-:W2:Y:S04]  /*170c0*/  LDG.E R8, desc[UR20][R6.64] ;  /* 0x0000001406087981 */ /* 0x000ea8000c1e1900 */
        /* <DEDUP_REMOVED lines=17> */
.L_x_1439:
        /* <DEDUP_REMOVED lines=9> */
[-C--:B------:R-:W-:Y:S01]  /*17270*/  @!P1 MOV R12, R2.reuse ;  /* 0x00000002000c9202 */ /* 0x080fe20000000f00 */
[--C-:B--2---:R-:W-:Y:S01]  /*17280*/  @!P1 IMAD.MOV.U32 R10, RZ, RZ, R2.reuse ;  /* 0x000000ffff0a9224 */ /* 0x104fe200078e0002 */
        /* <DEDUP_REMOVED lines=40> */
[----:B--2---:R-:W-:Y:S01]  /*17510*/  @!P1 MOV R6, R2 ;  /* 0x0000000200069202 */ /* 0x004fe20000000f00 */
        /* <DEDUP_REMOVED lines=9> */
[C---:B----4-:R-:W-:Y:S04]  /*175b0*/  @!P1 IMAD.WIDE.U32 R2, R4.reuse, 0x60, R2 ;  /* 0x0000006004029825 */ /* 0x050fe800078e0002 */
[----:B------:R-:W-:Y:S01]  /*175c0*/  @!P1 IMAD.WIDE.U32 R4, R4, 0x1c0, R30 ;  /* 0x000001c004049825 */ /* 0x000fe200078e001e */
[----:B------:R-:W-:Y:S03]  /*175d0*/  @!P1 IADD3 R3, PT, PT, R0, R3, RZ ;  /* 0x0000000300039210 */ /* 0x000fe60007ffe0ff */
[C---:B-----5:R-:W-:Y:S02]  /*175e0*/  @!P1 IMAD R22, R32.reuse, 0xa0, RZ ;  /* 0x000000a020169824 */ /* 0x060fe400078e02ff */
        /* <DEDUP_REMOVED lines=77> */
.L_x_1438:
[----:B-1----:R-:W-:Y:S01]  /*17ac0*/  FMNMX3.FTZ R0, R132, R175, R174, !PT ;  /* 0x000000af84007276 */ /* 0x002fe200078100ae */
[----:B---3--:R-:W2:Y:S01]  /*17ad0*/  LDL R10, [R1+0x30] ;  /* 0x00003000010a7983 */ /* 0x008ea20000100800 */
[----:B------:R-:W-:Y:S02]  /*17ae0*/  UISETP.GT.AND UP0, UPT, UR14, UR16, UPT ;  /* 0x000000100e00728c */ /* 0x000fe4000bf04270 */
[----:B------:R-:W-:Y:S01]  /*17af0*/  FMNMX3.FTZ R2, R0, R168, R177, !PT ;  /* 0x000000a800027276 */ /* 0x000fe200078100b1 */
[----:B------:R3:W2:Y:S01]  /*17b00*/  LDL R41, [R1+0x2c] ;  /* 0x00002c0001297983 */ /* 0x0006a20000100800 */
[----:B------:R-:W-:Y:S01]  /*17b10*/  FMNMX3.FTZ R0, R133, R173, R172, !PT ;  /* 0x000000ad85007276 */ /* 0x000fe200078100ac */
[----:B------:R-:W-:Y:S01]  /*17b20*/  UIADD3 UR11, UPT, UPT, UR11, -0x100, URZ ;  /* 0xffffff000b0b7890 */ /* 0x000fe2000fffe0ff */
        /* <DEDUP_REMOVED lines=145> */
[----:B-1----:R-:W-:Y:S01]  /*18440*/  FMUL.FTZ R4, R2, R136 ;  /* 0x0000008802047220 */ /* 0x002fe20000410000 */
        /* <DEDUP_REMOVED lines=65> */
[----:B------:R-:W-:Y:S02]  /*18860*/  MOV R192, R111 ;  /* 0x0000006f00c07202 */ /* 0x000fe40000000f00 */
[----:B--2---:R-:W-:Y:S05]  /*18870*/  F2FP.F16.F32.PACK_AB R46, R184, R185 ;  /* 0x000000b9b82e723e */ /* 0x004fea00000000ff */
        /* <DEDUP_REMOVED lines=11> */
[--C-:B------:R-:W-:Y:S02]  /*18930*/  FFMA.FTZ R56, R198, UR4, -R43.reuse ;  /* 0x00000004c6387c23 */ /* 0x100fe4000801082b */
[----:B------:R-:W4:Y:S02]  /*18940*/  LDL.LU R198, [R1+0x28] ;  /* 0x0000280001c67983 */ /* 0x000f240000300800 */
[----:B------:R5:W-:Y:S01]  /*18950*/  MUFU.EX2 R176, R56 ;  /* 0x0000003800b07308 */ /* 0x000be20000000800 */
[C---:B------:R-:W-:Y:S03]  /*18960*/  HMMA.16816.F32 R16, R44.reuse, R58, R16 ;  /* 0x0000003a2c10723c */ /* 0x040fe60000001810 */
[--C-:B--2---:R-:W-:Y:S01]  /*18970*/  FFMA.FTZ R52, R196, UR4, -R64.reuse ;  /* 0x00000004c4347c23 */ /* 0x104fe20008010840 */
[----:B------:R-:W-:Y:S05]  /*18980*/  MOV R196, R102 ;  /* 0x0000006600c47202 */ /* 0x000fea0000000f00 */
[----:B------:R2:W3:Y:S01]  /*18990*/  MUFU.EX2 R178, R52 ;  /* 0x0000003400b27308 */ /* 0x0004e20000000800 */
[C---:B------:R-:W-:Y:S03]  /*189a0*/  HMMA.16816.F32 R20, R44.reuse, R48, R20 ;  /* 0x000000302c14723c */ /* 0x040fe60000001814 */
[--C-:B------:R-:W-:Y:S02]  /*189b0*/  FFMA.FTZ R48, R199, UR4, -R64.reuse ;  /* 0x00000004c7307c23 */ /* 0x100fe40008010840 */
[----:B------:R-:W4:Y:S04]  /*189c0*/  LDL.LU R199, [R1+0x24] ;  /* 0x0000240001c77983 */ /* 0x000f280000300800 */
[----:B------:R3:W-:Y:S01]  /*189d0*/  MUFU.EX2 R174, R48 ;  /* 0x0000003000ae7308 */ /* 0x0007e20000000800 */
[C---:B------:R-:W-:Y:S03]  /*189e0*/  HMMA.16816.F32 R24, R44.reuse, R50, R24 ;  /* 0x000000322c18723c */ /* 0x040fe60000001818 */
[--C-:B-----5:R-:W-:Y:S01]  /*189f0*/  FFMA.FTZ R56, R197, UR4, -R64.reuse ;  /* 0x00000004c5387c23 */ /* 0x120fe20008010840 */
[----:B------:R-:W-:Y:S05]  /*18a00*/  MOV R197, R96 ;  /* 0x0000006000c57202 */ /* 0x000fea0000000f00 */
[----:B------:R-:W5:Y:S01]  /*18a10*/  MUFU.EX2 R175, R56 ;  /* 0x0000003800af7308 */ /* 0x000f620000000800 */
        /* <DEDUP_REMOVED lines=8> */
[----:B------:R-:W-:Y:S04]  /*18aa0*/  F2FP.F16.F32.PACK_AB R45, R178, R179 ;  /* 0x000000b3b22d723e */ /* 0x000fe800000000ff */
[----:B------:R2:W-:Y:S01]  /*18ab0*/  MUFU.EX2 R172, R60 ;  /* 0x0000003c00ac7308 */ /* 0x0005e20000000800 */
[----:B-----5:R-:W-:Y:S01]  /*18ac0*/  F2FP.F16.F32.PACK_AB R47, R174, R175 ;  /* 0x000000afae2f723e */ /* 0x020fe200000000ff */
[----:B------:R-:W-:Y:S01]  /*18ad0*/  LDSM.16.MT88.4 R56, [R135+0xb800] ;  /* 0x00b800008738783b */ /* 0x000fe20000004200 */
[----:B------:R-:W-:Y:S02]  /*18ae0*/  MOV R200, R95 ;  /* 0x0000005f00c87202 */ /* 0x000fe40000000f00 */
[----:B-1----:R-:W-:Y:S05]  /*18af0*/  F2FP.F16.F32.PACK_AB R46, R176, R177 ;  /* 0x000000b1b02e723e */ /* 0x002fea00000000ff */
        /* <DEDUP_REMOVED lines=13> */
[----:B------:R1:W3:Y:S01]  /*18bd0*/  MUFU.EX2 R170, R52 ;  /* 0x0000003400aa7308 */ /* 0x0002e20000000800 */
[C---:B------:R-:W-:Y:S03]  /*18be0*/  HMMA.16816.F32 R20, R44.reuse, R48, R20 ;  /* 0x000000302c14723c */ /* 0x040fe60000001814 */
[--C-:B------:R-:W-:Y:S06]  /*18bf0*/  FFMA.FTZ R48, R207, UR4, -R64.reuse ;  /* 0x00000004cf307c23 */ /* 0x100fec0008010840 */
[----:B------:R3:W-:Y:S01]  /*18c00*/  MUFU.EX2 R167, R48 ;  /* 0x0000003000a77308 */ /* 0x0007e20000000800 */
[C---:B------:R-:W-:Y:S03]  /*18c10*/  HMMA.16816.F32 R24, R44.reuse, R50, R24 ;  /* 0x000000322c18723c */ /* 0x040fe60000001818 */
[--C-:B-----5:R-:W-:Y:S06]  /*18c20*/  FFMA.FTZ R56, R205, UR4, -R64.reuse ;  /* 0x00000004cd387c23 */ /* 0x120fec0008010840 */
[----:B------:R-:W5:Y:S01]  /*18c30*/  MUFU.EX2 R166, R56 ;  /* 0x0000003800a67308 */ /* 0x000f620000000800 */
[C---:B--2---:R-:W-:Y:S03]  /*18c40*/  HMMA.16816.F32 R28, R44.reuse, R60, R28 ;  /* 0x0000003c2c1c723c */ /* 0x044fe6000000181c */
[--C-:B-1----:R-:W-:Y:S01]  /*18c50*/  FFMA.FTZ R52, R203, UR4, -R43.reuse ;  /* 0x00000004cb347c23 */ /* 0x102fe2000801082b */
[--C-:B------:R-:W-:Y:S05]  /*18c60*/  FFMA.FTZ R60, R208, UR4, -R43.reuse ;  /* 0x00000004d03c7c23 */ /* 0x100fea000801082b */
        /* <DEDUP_REMOVED lines=68> */
[----:B----4-:R-:W-:Y:S04]  /*190b0*/  F2FP.F16.F32.PACK_AB R45, R154, R155 ;  /* 0x0000009b9a2d723e */ /* 0x010fe800000000ff */
        /* <DEDUP_REMOVED lines=184> */
[--C-:B-1----:R-:W-:Y:S01]  /*19c40*/  FFMA.FTZ R52, R104, UR4, -R43.reuse ;  /* 0x0000000468347c23 */ /* 0x102fe2000801082b */
[----:B------:R-:W-:Y:S01]  /*19c50*/  FFMA.FTZ R61, R2, R199, R200 ;  /* 0x000000c7023d7223 */ /* 0x000fe200000100c8 */
[----:B------:R-:W-:Y:S01]  /*19c60*/  FFMA.FTZ R2, R108, UR4, -R43 ;  /* 0x000000046c027c23 */ /* 0x000fe2000801082b */
        /* <DEDUP_REMOVED lines=133> */
[----:B---3--:R-:W-:Y:S05]  /*1a4c0*/  F2FP.F16.F32.PACK_AB R47, R65, R66 ;  /* 0x00000042412f723e */ /* 0x008fea00000000ff */
[----:B------:R-:W-:Y:S01]  /*1a4d0*/  LDSM.16.MT88.4 R148, [R135+0x11800] ;  /* 0x011800008794783b */ /* 0x000fe20000004200 */
        /* <DEDUP_REMOVED lines=8> */
[----:B-1----:R-:W-:Y:S02]  /*1a560*/  F2FP.F16.F32.PACK_AB R167, R64, R40 ;  /* 0x0000002840a7723e */ /* 0x002fe400000000ff */
[----:B------:R-:W-:Y:S01]  /*1a570*/  FADD.FTZ R0, R140, R0 ;  /* 0x000000008c007221 */ /* 0x000fe20000010000 */
[C---:B------:R-:W-:Y:S03]  /*1a580*/  HMMA.16816.F32 R8, R44.reuse, R58, R8 ;  /* 0x0000003a2c08723c */ /* 0x040fe60000001808 */
[----:B------:R1:W-:Y:S01]  /*1a590*/  MUFU.EX2 R61, R37 ;  /* 0x00000025003d7308 */ /* 0x0003e20000000800 */
[----:B------:R-:W3:Y:S01]  /*1a5a0*/  LDSM.16.MT88.4 R56, [R42+0x7000] ;  /* 0x007000002a38783b */ /* 0x000ee20000004200 */
[----:B------:R-:W-:Y:S01]  /*1a5b0*/  FADD.FTZ R0, R141, R0 ;  /* 0x000000008d007221 */ /* 0x000fe20000010000 */
[--C-:B--2---:R-:W-:Y:S06]  /*1a5c0*/  FFMA.FTZ R2, R228, UR4, -R43.reuse ;  /* 0x00000004e4027c23 */ /* 0x104fec000801082b */
[----:B------:R-:W2:Y:S01]  /*1a5d0*/  LDSM.16.MT88.4 R140, [R134+0x11800] ;  /* 0x01180000868c783b */ /* 0x000ea20000004200 */
[----:B------:R4:W4:Y:S01]  /*1a5e0*/  MUFU.EX2 R62, R2 ;  /* 0x00000002003e7308 */ /* 0x0009220000000800 */
[C---:B-----5:R-:W-:Y:S03]  /*1a5f0*/  HMMA.16816.F32 R12, R44.reuse, R52, R12 ;  /* 0x000000342c0c723c */ /* 0x060fe6000000180c */
[--C-:B-1----:R-:W-:Y:S01]  /*1a600*/  FFMA.FTZ R37, R128, UR4, -R43.reuse ;  /* 0x0000000480257c23 */ /* 0x102fe2000801082b */
[----:B------:R-:W-:Y:S04]  /*1a610*/  FFMA.FTZ R43, R129, UR4, -R43 ;  /* 0x00000004812b7c23 */ /* 0x000fe8000801082b */
[C---:B------:R-:W-:Y:S02]  /*1a620*/  HMMA.16816.F32 R16, R44.reuse, R54, R16 ;  /* 0x000000362c10723c */ /* 0x040fe40000001810 */
[----:B------:R-:W-:Y:S01]  /*1a630*/  MUFU.EX2 R43, R43 ;  /* 0x0000002b002b7308 */ /* 0x000fe20000000800 */
[----:B----4-:R-:W-:Y:S01]  /*1a640*/  FADD.FTZ R2, R139, R60 ;  /* 0x0000003c8b027221 */ /* 0x010fe20000010000 */
[----:B------:R-:W-:Y:S04]  /*1a650*/  F2FP.F16.F32.PACK_AB R164, R62, R63 ;  /* 0x0000003f3ea4723e */ /* 0x000fe800000000ff */
[C---:B------:R-:W-:Y:S03]  /*1a660*/  HMMA.16816.F32 R20, R44.reuse, R48, R20 ;  /* 0x000000302c14723c */ /* 0x040fe60000001814 */
[----:B------:R-:W-:Y:S01]  /*1a670*/  FADD.FTZ R60, R138, R2 ;  /* 0x000000028a3c7221 */ /* 0x000fe20000010000 */
[----:B------:R-:W-:Y:S03]  /*1a680*/  FADD.FTZ R2, R136, R0 ;  /* 0x0000000088027221 */ /* 0x000fe60000010000 */
[----:B------:R-:W-:Y:S01]  /*1a690*/  FADD.FTZ R0, R133, R60 ;  /* 0x0000003c85007221 */ /* 0x000fe20000010000 */
[C---:B------:R-:W-:Y:S01]  /*1a6a0*/  HMMA.16816.F32 R24, R44.reuse, R50, R24 ;  /* 0x000000322c18723c */ /* 0x040fe20000001818 */
[----:B------:R-:W1:Y:S02]  /*1a6b0*/  MUFU.EX2 R60, R38 ;  /* 0x00000026003c7308 */ /* 0x000e640000000800 */
        /* <DEDUP_REMOVED lines=16> */
[----:B---3--:R-:W-:Y:S02]  /*1a7c0*/  F2FP.F16.F32.PACK_AB R166, R43, R38 ;  /* 0x000000262ba6723e */ /* 0x008fe400000000ff */
        /* <DEDUP_REMOVED lines=59> */
[----:B------:R-:W-:Y:S05]  /*1ab80*/  BRA.U UP0, `(.L_x_1440) ;  /* 0xffffff9100f47547 */ /* 0x000fea000b83ffff */
.L_x_1436:
[----:B------:R-:W4:Y:S01]  /*1ab90*/  LDL.LU R4, [R1+0x24] ;  /* 0x0000240001047983 */ /* 0x000f220000300800 */
[C---:B------:R-:W-:Y:S02]  /*1aba0*/  SHF.L.U32 R5, R239.reuse, 0x4, RZ ;  /* 0x00000004ef057819 */ /* 0x040fe400000006ff */
[----:B------:R-:W-:Y:S01]  /*1abb0*/  SHF.L.U32 R17, R239, 0x2, RZ ;  /* 0x00000002ef117819 */ /* 0x000fe200000006ff */
[----:B--23--:R-:W2:Y:S01]  /*1abc0*/  LDL.LU R2, [R1+0x28] ;  /* 0x0000280001027983 */ /* 0x00cea20000300800 */
[----:B------:R-:W-:Y:S01]  /*1abd0*/  LOP3.LUT R6, R5, 0x1c0, RZ, 0xc0, !PT ;  /* 0x000001c005067812 */ /* 0x000fe200078ec0ff */
[----:B------:R-:W3:Y:S01]  /*1abe0*/  S2UR UR12, SR_CTAID.Y ;  /* 0x00000000000c79c3 */ /* 0x000ee20000002600 */
[----:B------:R-:W-:Y:S01]  /*1abf0*/  LOP3.LUT R16, R17, 0x1f8, RZ, 0xc0, !PT ;  /* 0x000001f811107812 */ /* 0x000fe200078ec0ff */
[----:B------:R-:W3:Y:S01]  /*1ac00*/  LDCU.64 UR6, c[0x0][0x430] ;  /* 0x00008600ff0677ac */ /* 0x000ee20008000a00 */
[----:B------:R-:W-:Y:S01]  /*1ac10*/  MOV R7, 0x20 ;  /* 0x0000002000077802 */ /* 0x000fe20000000f00 */
[----:B------:R-:W-:Y:S01]  /*1ac20*/  BSSY.RECONVERGENT B0, `(.L_x_1441) ;  /* 0x0000082000007945 */ /* 0x000fe20003800200 */
[----:B------:R-:W-:Y:S01]  /*1ac30*/  LOP3.LUT R16, R16, 0x38, R237, 0x78, !PT ;  /* 0x0000003810107812 */ /* 0x000fe200078e78ed */
[----:B------:R-:W5:Y:S01]  /*1ac40*/  LDCU UR9, c[0x0][0x3e0] ;  /* 0x00007c00ff0977ac */ /* 0x000f620008000800 */
[----:B------:R-:W-:Y:S01]  /*1ac50*/  LOP3.LUT R237, R237, 0x30, RZ, 0xc0, !PT ;  /* 0x00000030eded7812 */ /* 0x000fe200078ec0ff */
[----:B------:R-:W5:Y:S01]  /*1ac60*/  S2UR UR11, SR_CTAID.Z ;  /* 0x00000000000b79c3 */ /* 0x000f620000002700 */
[----:B------:R-:W-:Y:S01]  /*1ac70*/  LOP3.LUT R5, R5, 0x10, RZ, 0xc0, !PT ;  /* 0x0000001005057812 */ /* 0x000fe200078ec0ff */
[----:B------:R-:W1:Y:S01]  /*1ac80*/  LDCU UR4, c[0x0][0x44c] ;  /* 0x00008980ff0477ac */ /* 0x000e620008000800 */
[----:B------:R-:W-:-:S02]  /*1ac90*/  SEL R7, R7, 0xffffffe0, !P0 ;  /* 0xffffffe007077807 */ /* 0x000fc40004000000 */
[----:B------:R-:W-:-:S03]  /*1aca0*/  LEA R16, R16, R5, 0x2 ;  /* 0x0000000510107211 */ /* 0x000fc600078e10ff */
[----:B------:R-:W-:Y:S01]  /*1acb0*/  BAR.SYNC.DEFER_BLOCKING 0x0 ;  /* 0x0000000000007b1d */ /* 0x000fe20000010000 */
[----:B------:R-:W-:-:S07]  /*1acc0*/  UIADD3 UR10, UPT, UPT, -UR17, URZ, URZ ;  /* 0x000000ff110a7290 */ /* 0x000fce000fffe1ff */
[----:B------:R-:W1:Y:S01]  /*1acd0*/  S2UR UR8, SR_CTAID.X ;  /* 0x00000000000879c3 */ /* 0x000e620000002500 */
[----:B---3--:R-:W-:Y:S02]  /*1ace0*/  UIMAD UR6, UR12, UR6, UR17 ;  /* 0x000000060c0672a4 */ /* 0x008fe4000f8e0211 */
[----:B-----5:R-:W-:-:S04]  /*1acf0*/  UIMAD UR10, UR9, UR10, UR11 ;  /* 0x0000000a090a72a4 */ /* 0x020fc8000f8e020b */
[----:B------:R-:W-:Y:S02]  /*1ad00*/  UIMAD UR6, UR6, UR9, UR10 ;  /* 0x00000009060672a4 */ /* 0x000fe4000f8e020a */
[----:B-1----:R-:W-:-:S04]  /*1ad10*/  USHF.L.U32 UR8, UR8, 0x6, URZ ;  /* 0x0000000608087899 */ /* 0x002fc800080006ff */
[----:B------:R-:W-:-:S04]  /*1ad20*/  UIMAD UR7, UR6, UR7, UR8 ;  /* 0x00000007060772a4 */ /* 0x000fc8000f8e0208 */
[----:B------:R-:W-:Y:S01]  /*1ad30*/  UIMAD UR6, UR7, UR4, URZ ;  /* 0x00000004070672a4 */ /* 0x000fe2000f8e02ff */
[----:B----4-:R-:W1:Y:S04]  /*1ad40*/  SHFL.BFLY PT, R9, R4, 0x2, 0x1f ;  /* 0x0c401f0004097f89 */ /* 0x010e6800000e0000 */
[----:B--2---:R-:W2:Y:S01]  /*1ad50*/  SHFL.BFLY PT, R0, R2, 0x2, 0x1f ;  /* 0x0c401f0002007f89 */ /* 0x004ea200000e0000 */
[----:B-1----:R-:W-:Y:S01]  /*1ad60*/  FADD.FTZ R9, R9, R4 ;  /* 0x0000000409097221 */ /* 0x002fe20000010000 */
[----:B--2---:R-:W-:-:S04]  /*1ad70*/  FADD.FTZ R0, R0, R2 ;  /* 0x0000000200007221 */ /* 0x004fc80000010000 */
[----:B------:R-:W1:Y:S04]  /*1ad80*/  SHFL.BFLY PT, R2, R9, 0x1, 0x1f ;  /* 0x0c201f0009027f89 */ /* 0x000e6800000e0000 */
[----:B------:R-:W2:Y:S01]  /*1ad90*/  SHFL.BFLY PT, R8, R0, 0x1, 0x1f ;  /* 0x0c201f0000087f89 */ /* 0x000ea200000e0000 */
[----:B-1----:R-:W-:Y:S01]  /*1ada0*/  FADD.FTZ R9, R9, R2 ;  /* 0x0000000209097221 */ /* 0x002fe20000010000 */
[----:B--2---:R-:W-:-:S03]  /*1adb0*/  FADD.FTZ R8, R0, R8 ;  /* 0x0000000800087221 */ /* 0x004fc60000010000 */
[----:B------:R-:W1:Y:S01]  /*1adc0*/  MUFU.RCP R2, R9 ;  /* 0x0000000900027308 */ /* 0x000e620000001000 */
[----:B------:R-:W-:Y:S02]  /*1add0*/  SHF.L.U32 R0, R239, 0x1, RZ ;  /* 0x00000001ef007819 */ /* 0x000fe400000006ff */
[----:B------:R-:W-:Y:S02]  /*1ade0*/  FSETP.NE.FTZ.AND P2, PT, R9, RZ, PT ;  /* 0x000000ff0900720b */ /* 0x000fe40003f55000 */
[--C-:B------:R-:W-:Y:S02]  /*1adf0*/  LOP3.LUT R238, R238, 0x6, R0.reuse, 0xf8, !PT ;  /* 0x00000006eeee7812 */ /* 0x100fe400078ef800 */
[----:B------:R-:W-:Y:S01]  /*1ae00*/  LOP3.LUT R0, R6, 0x38, R0, 0xf8, !PT ;  /* 0x0000003806007812 */ /* 0x000fe200078ef800 */
[----:B------:R-:W2:Y:S01]  /*1ae10*/  MUFU.RCP R4, R8 ;  /* 0x0000000800047308 */ /* 0x000ea20000001000 */
[----:B------:R-:W-:Y:S02]  /*1ae20*/  FSETP.NE.FTZ.AND P1, PT, R8, RZ, PT ;  /* 0x000000ff0800720b */ /* 0x000fe40003f35000 */
[----:B------:R-:W-:-:S02]  /*1ae30*/  SHF.R.U32.HI R6, RZ, 0x2, R239 ;  /* 0x00000002ff067819 */ /* 0x000fc400000116ef */
[----:B------:R-:W-:Y:S02]  /*1ae40*/  R2P PR, R239, 0x18 ;  /* 0x00000018ef007804 */ /* 0x000fe40000000000 */
[----:B------:R-:W-:Y:S01]  /*1ae50*/  LOP3.LUT R237, R237, 0x7, R6, 0xf8, !PT ;  /* 0x00000007eded7812 */ /* 0x000fe200078ef806 */
[----:B------:R-:W3:Y:S01]  /*1ae60*/  @P2 LDC R11, c[0x0][0x458] ;  /* 0x00011600ff0b2b82 */ /* 0x000ee20000000800 */
[----:B-1----:R-:W-:Y:S01]  /*1ae70*/  FSEL R2, R2, 1, P2 ;  /* 0x3f80000002027808 */ /* 0x002fe20001000000 */
[----:B------:R-:W-:Y:S01]  /*1ae80*/  @P2 MUFU.LG2 R9, R9 ;  /* 0x0000000900092308 */ /* 0x000fe20000000c00 */
[----:B------:R-:W-:Y:S02]  /*1ae90*/  LOP3.LUT R238, R238, R0, RZ, 0xfc, !PT ;  /* 0x00000000eeee7212 */ /* 0x000fe400078efcff */
[----:B------:R-:W-:Y:S01]  /*1aea0*/  MOV R6, 0x40 ;  /* 0x0000004000067802 */ /* 0x000fe20000000f00 */
[C---:B------:R-:W-:Y:S01]  /*1aeb0*/  FMUL.FTZ R136, R2.reuse, R136 ;  /* 0x0000008802887220 */ /* 0x040fe20000410000 */
[C---:B------:R-:W-:Y:S01]  /*1aec0*/  FMUL.FTZ R137, R2.reuse, R137 ;  /* 0x0000008902897220 */ /* 0x040fe20000410000 */
[----:B------:R-:W-:Y:S01]  /*1aed0*/  FMUL.FTZ R140, R2, R140 ;  /* 0x0000008c028c7220 */ /* 0x000fe20000410000 */
        /* <DEDUP_REMOVED lines=15> */
[----:B------:R-:W-:Y:S01]  /*1afd0*/  FMUL.FTZ R138, R0, R138 ;  /* 0x0000008a008a7220 */ /* 0x000fe20000410000 */
[----:B------:R-:W-:Y:S01]  /*1afe0*/  SEL R6, R6, 0xffffffc0, !P3 ;  /* 0xffffffc006067807 */ /* 0x000fe20005800000 */
[C---:B------:R-:W-:Y:S01]  /*1aff0*/  FMUL.FTZ R139, R0.reuse, R139 ;  /* 0x0000008b008b7220 */ /* 0x040fe20000410000 */
[C---:B------:R-:W-:Y:S01]  /*1b000*/  FMUL.FTZ R142, R0.reuse, R142 ;  /* 0x0000008e008e7220 */ /* 0x040fe20000410000 */
[----:B------:R-:W-:Y:S01]  /*1b010*/  FMUL.FTZ R143, R0, R143 ;  /* 0x0000008f008f7220 */ /* 0x000fe20000410000 */
[----:B------:R-:W-:Y:S01]  /*1b020*/  IADD3 R4, PT, PT, R6, R2, RZ ;  /* 0x0000000206047210 */ /* 0x000fe20007ffe0ff */
        /* <DEDUP_REMOVED lines=12> */
[----:B------:R-:W-:Y:S01]  /*1b0f0*/  IADD3 R5, PT, PT, R7, R2, RZ ;  /* 0x0000000207057210 */ /* 0x000fe20007ffe0ff */
[----:B------:R-:W-:Y:S01]  /*1b100*/  STS.64 [R2], R136 ;  /* 0x0000008802007388 */ /* 0x000fe20000000a00 */
[C---:B------:R-:W-:Y:S01]  /*1b110*/  IADD3 R0, PT, PT, R2.reuse, 0x80, RZ ;  /* 0x0000008002007810 */ /* 0x040fe20007ffe0ff */
[----:B------:R-:W1:Y:S01]  /*1b120*/  @P1 LDC R10, c[0x0][0x458] ;  /* 0x00011600ff0a1b82 */ /* 0x000e620000000800 */
[----:B------:R-:W-:Y:S01]  /*1b130*/  @P4 IADD3 R0, PT, PT, R2, -0x80, RZ ;  /* 0xffffff8002004810 */ /* 0x000fe20007ffe0ff */
[----:B------:R2:W-:Y:S01]  /*1b140*/  STS.64 [R2+0x800], R138 ;  /* 0x0008008a02007388 */ /* 0x0005e20000000a00 */
[----:B------:R-:W4:Y:S01]  /*1b150*/  @P1 MUFU.LG2 R8, R8 ;  /* 0x0000000800081308 */ /* 0x000f220000000c00 */
[----:B------:R-:W-:-:S02]  /*1b160*/  LOP3.LUT P0, RZ, R239, 0x3, RZ, 0xc0, !PT ;  /* 0x00000003efff7812 */ /* 0x000fc4000780c0ff */
[----:B------:R-:W-:Y:S04]  /*1b170*/  STS.64 [R5], R140 ;  /* 0x0000008c05007388 */ /* 0x000fe80000000a00 */
[----:B------:R5:W-:Y:S04]  /*1b180*/  STS.64 [R5+0x800], R142 ;  /* 0x0008008e05007388 */ /* 0x000be80000000a00 */
[----:B------:R-:W-:Y:S04]  /*1b190*/  STS.64 [R4], R144 ;  /* 0x0000009004007388 */ /* 0x000fe80000000a00 */
[----:B------:R3:W-:Y:S01]  /*1b1a0*/  STS.64 [R4+0x800], R146 ;  /* 0x0008009204007388 */ /* 0x0007e20000000a00 */
[----:B--2---:R-:W-:-:S05]  /*1b1b0*/  IADD3 R2, PT, PT, R7, R4, RZ ;  /* 0x0000000407027210 */ /* 0x004fca0007ffe0ff */
[----:B------:R-:W-:Y:S01]  /*1b1c0*/  STS.64 [R2], R148 ;  /* 0x0000009402007388 */ /* 0x000fe20000000a00 */
[----:B-----5:R-:W-:-:S03]  /*1b1d0*/  MOV R5, 0xff800000 ;  /* 0xff80000000057802 */ /* 0x020fc60000000f00 */
[----:B------:R2:W-:Y:S04]  /*1b1e0*/  STS.64 [R2+0x800], R150 ;  /* 0x0008009602007388 */ /* 0x0005e80000000a00 */
[----:B------:R-:W-:Y:S01]  /*1b1f0*/  STS.64 [R0], R152 ;  /* 0x0000009800007388 */ /* 0x000fe20000000a00 */
[----:B---3--:R-:W-:-:S03]  /*1b200*/  IADD3 R4, PT, PT, R6, R0, RZ ;  /* 0x0000000006047210 */ /* 0x008fc60007ffe0ff */
[----:B------:R3:W-:Y:S01]  /*1b210*/  STS.64 [R0+0x800], R154 ;  /* 0x0008009a00007388 */ /* 0x0007e20000000a00 */
[----:B------:R-:W-:Y:S02]  /*1b220*/  MOV R6, 0xff800000 ;  /* 0xff80000000067802 */ /* 0x000fe40000000f00 */
[----:B--2---:R-:W-:-:S05]  /*1b230*/  IADD3 R2, PT, PT, R7, R0, RZ ;  /* 0x0000000007027210 */ /* 0x004fca0007ffe0ff */
[----:B------:R-:W-:Y:S01]  /*1b240*/  STS.64 [R2], R156 ;  /* 0x0000009c02007388 */ /* 0x000fe20000000a00 */
[----:B---3--:R-:W-:-:S03]  /*1b250*/  IADD3 R0, PT, PT, R7, R4, RZ ;  /* 0x0000000407007210 */ /* 0x008fc60007ffe0ff */
[----:B------:R4:W-:Y:S04]  /*1b260*/  STS.64 [R2+0x800], R158 ;  /* 0x0008009e02007388 */ /* 0x0009e80000000a00 */
[----:B------:R-:W-:Y:S04]  /*1b270*/  STS.64 [R4], R160 ;  /* 0x000000a004007388 */ /* 0x000fe80000000a00 */
[----:B------:R2:W-:Y:S04]  /*1b280*/  STS.64 [R4+0x800], R162 ;  /* 0x000800a204007388 */ /* 0x0005e80000000a00 */
[----:B------:R3:W-:Y:S04]  /*1b290*/  STS.64 [R0], R164 ;  /* 0x000000a400007388 */ /* 0x0007e80000000a00 */
[----:B------:R3:W-:Y:S01]  /*1b2a0*/  STS.64 [R0+0x800], R166 ;  /* 0x000800a600007388 */ /* 0x0007e20000000a00 */
[----:B------:R-:W-:Y:S01]  /*1b2b0*/  BAR.SYNC.DEFER_BLOCKING 0x0 ;  /* 0x0000000000007b1d */ /* 0x000fe20000010000 */
[----:B----4-:R-:W-:-:S04]  /*1b2c0*/  @P1 FMUL.FTZ R2, R8, 0.69314718246459960938 ;  /* 0x3f31721808021820 */ /* 0x010fc80000410000 */
[----:B-1----:R-:W-:Y:S01]  /*1b2d0*/  @P1 FFMA.FTZ R5, R3, R10, R2 ;  /* 0x0000000a03051223 */ /* 0x002fe20000010002 */
[----:B--2---:R-:W-:-:S04]  /*1b2e0*/  @P2 FMUL.FTZ R4, R9, 0.69314718246459960938 ;  /* 0x3f31721809042820 */ /* 0x004fc80000410000 */
[----:B------:R-:W-:Y:S01]  /*1b2f0*/  @P2 FFMA.FTZ R6, R36, R11, R4 ;  /* 0x0000000b24062223 */ /* 0x000fe20000010004 */
[----:B------:R3:W1:Y:S04]  /*1b300*/  LDS.128 R40, [R16+UR5] ;  /* 0x0000000510287984 */ /* 0x0006680008000c00 */
[----:B------:R3:W2:Y:S04]  /*1b310*/  LDS.128 R36, [R16+UR5+0x800] ;  /* 0x0008000510247984 */ /* 0x0006a80008000c00 */
        /* <DEDUP_REMOVED lines=8> */
[C---:B------:R-:W-:Y:S01]  /*1b3a0*/  VIADD R2, R237.reuse, 0x8 ;  /* 0x00000008ed027836 */ /* 0x040fe20000000000 */
[C---:B------:R-:W-:Y:S01]  /*1b3b0*/  IADD3 R3, P0, PT, R237.reuse, UR7, RZ ;  /* 0x00000007ed037c10 */ /* 0x040fe2000ff1e0ff */
[----:B---3--:R-:W-:Y:S01]  /*1b3c0*/  IMAD.U32 R0, RZ, RZ, UR7 ;  /* 0x00000007ff007e24 */ /* 0x008fe2000f8e00ff */
[----:B------:R-:W-:Y:S02]  /*1b3d0*/  ISETP.GE.AND P2, PT, R237, UR25, PT ;  /* 0x00000019ed007c0c */ /* 0x000fe4000bf46270 */
[----:B------:R-:W-:Y:S02]  /*1b3e0*/  ISETP.GE.AND P1, PT, R2, UR25, PT ;  /* 0x0000001902007c0c */ /* 0x000fe4000bf26270 */
[----:B------:R-:W-:Y:S02]  /*1b3f0*/  LEA.HI.X.SX32 R0, R0, RZ, 0x1, P0 ;  /* 0x000000ff00007211 */ /* 0x000fe400000f0eff */
[----:B-----5:R-:W-:-:S04]  /*1b400*/  LEA R2, P0, R3, UR4, 0x2 ;  /* 0x0000000403027c11 */ /* 0x020fc8000f8010ff */
[----:B------:R-:W-:-:S05]  /*1b410*/  LEA.HI.X R3, R3, UR5, R0, 0x2, P0 ;  /* 0x0000000503037c11 */ /* 0x000fca00080f1400 */
[----:B------:R3:W-:Y:S04]  /*1b420*/  @!P2 STG.E desc[UR20][R2.64], R6 ;  /* 0x000000060200a986 */ /* 0x0007e8000c101914 */
[----:B------:R3:W-:Y:S02]  /*1b430*/  @!P1 STG.E desc[UR20][R2.64+0x20], R5 ;  /* 0x0000200502009986 */ /* 0x0007e4000c101914 */
.L_x_1442:
[----:B------:R-:W-:Y:S05]  /*1b440*/  BSYNC.RECONVERGENT B0 ;  /* 0x0000000000007941 */ /* 0x000fea0003800200 */
.L_x_1441:
[----:B------:R-:W5:Y:S01]  /*1b450*/  LDCU UR8, c[0x0][0x440] ;  /* 0x00008800ff0877ac */ /* 0x000f620008000800 */
[C---:B---3--:R-:W-:Y:S02]  /*1b460*/  LOP3.LUT R0, R17.reuse, 0xfc0, RZ, 0xc0, !PT ;  /* 0x00000fc011007812 */ /* 0x048fe400078ec0ff */
[----:B------:R-:W-:Y:S01]  /*1b470*/  LOP3.LUT R2, R17, 0x3c, RZ, 0xc0, !PT ;  /* 0x0000003c11027812 */ /* 0x000fe200078ec0ff */
[----:B------:R-:W3:Y:S01]  /*1b480*/  LDCU.64 UR4, c[0x0][0x3f8] ;  /* 0x00007f00ff0477ac */ /* 0x000ee20008000a00 */
[----:B------:R-:W-:Y:S02]  /*1b490*/  LOP3.LUT R0, R0, 0x3c, R17, 0xf8, !PT ;  /* 0x0000003c00007812 */ /* 0x000fe400078ef811 */
[----:B------:R-:W-:Y:S02]  /*1b4a0*/  SHF.R.U32.HI R239, RZ, 0x4, R239 ;  /* 0x00000004ffef7819 */ /* 0x000fe400000116ef */
[----:B------:R-:W-:Y:S01]  /*1b4b0*/  IADD3 R3, P1, PT, R0, UR6, RZ ;  /* 0x0000000600037c10 */ /* 0x000fe2000ff3e0ff */
[----:B------:R-:W-:-:S02]  /*1b4c0*/  IMAD.U32 R0, RZ, RZ, UR6 ;  /* 0x00000006ff007e24 */ /* 0x000fc4000f8e00ff */
[C---:B------:R-:W-:Y:S02]  /*1b4d0*/  VIADD R4, R239.reuse, 0x8 ;  /* 0x00000008ef047836 */ /* 0x040fe40000000000 */
[C---:B------:R-:W-:Y:S01]  /*1b4e0*/  VIADD R6, R239.reuse, 0x18 ;  /* 0x00000018ef067836 */ /* 0x040fe20000000000 */
[----:B------:R-:W-:Y:S01]  /*1b4f0*/  LEA.HI.X.SX32 R0, R0, RZ, 0x1, P1 ;  /* 0x000000ff00007211 */ /* 0x000fe200008f0eff */
[----:B------:R-:W-:Y:S01]  /*1b500*/  VIADD R5, R239, 0x20 ;  /* 0x00000020ef057836 */ /* 0x000fe20000000000 */
[----:B-----5:R-:W-:Y:S02]  /*1b510*/  ISETP.GE.AND P0, PT, R2, UR8, PT ;  /* 0x0000000802007c0c */ /* 0x020fe4000bf06270 */
[----:B---3--:R-:W-:Y:S02]  /*1b520*/  LEA R2, P2, R3, UR4, 0x2 ;  /* 0x0000000403027c11 */ /* 0x008fe4000f8410ff */
[----:B------:R-:W-:Y:S02]  /*1b530*/  ISETP.GE.OR P1, PT, R239, UR25, P0 ;  /* 0x00000019ef007c0c */ /* 0x000fe40008726670 */
[----:B------:R-:W-:Y:S01]  /*1b540*/  LEA.HI.X R3, R3, UR5, R0, 0x2, P2 ;  /* 0x0000000503037c11 */ /* 0x000fe200090f1400 */
[C---:B------:R-:W-:Y:S01]  /*1b550*/  VIADD R0, R239.reuse, 0x10 ;  /* 0x00000010ef007836 */ /* 0x040fe20000000000 */
[----:B------:R-:W-:Y:S01]  /*1b560*/  ISETP.GE.OR P6, PT, R4, UR25, P0 ;  /* 0x0000001904007c0c */ /* 0x000fe200087c6670 */
[----:B------:R-:W-:Y:S01]  /*1b570*/  VIADD R4, R239, 0x28 ;  /* 0x00000028ef047836 */ /* 0x000fe20000000000 */
[----:B------:R-:W-:-:S02]  /*1b580*/  ISETP.GE.OR P4, PT, R6, UR25, P0 ;  /* 0x0000001906007c0c */ /* 0x000fc40008786670 */
[----:B------:R-:W-:Y:S01]  /*1b590*/  ISETP.GE.OR P5, PT, R0, UR25, P0 ;  /* 0x0000001900007c0c */ /* 0x000fe200087a6670 */
[----:B------:R-:W-:Y:S01]  /*1b5a0*/  VIADD R0, R239, 0x30 ;  /* 0x00000030ef007836 */ /* 0x000fe20000000000 */
[----:B------:R-:W-:Y:S01]  /*1b5b0*/  ISETP.GE.OR P3, PT, R5, UR25, P0 ;  /* 0x0000001905007c0c */ /* 0x000fe20008766670 */
[----:B------:R-:W-:Y:S01]  /*1b5c0*/  VIADD R239, R239, 0x38 ;  /* 0x00000038efef7836 */ /* 0x000fe20000000000 */
[----:B------:R-:W-:Y:S01]  /*1b5d0*/  ISETP.GE.OR P2, PT, R4, UR25, P0 ;  /* 0x0000001904007c0c */ /* 0x000fe20008746670 */
[----:B-1----:R1:W-:Y:S01]  /*1b5e0*/  @!P1 STG.E.128 desc[UR20][R2.64], R40 ;  /* 0x0000002802009986 */ /* 0x0023e2000c101d14 */
[----:B------:R-:W-:Y:S02]  /*1b5f0*/  ISETP.GE.OR P1, PT, R0, UR25, P0 ;  /* 0x0000001900007c0c */ /* 0x000fe40008726670 */
[----:B------:R-:W-:Y:S01]  /*1b600*/  ISETP.GE.OR P0, PT, R239, UR25, P0 ;  /* 0x00000019ef007c0c */ /* 0x000fe20008706670 */
[----:B--2---:R1:W-:Y:S04]  /*1b610*/  @!P6 STG.E.128 desc[UR20][R2.64+0x800], R36 ;  /* 0x000800240200e986 */ /* 0x0043e8000c101d14 */
        /* <DEDUP_REMOVED lines=8> */
.L_x_1443:
        /* <DEDUP_REMOVED lines=14> */
.L_x_7135:


//--------------------- .text._ZN5flash24flash_fwd_splitkv_kernelI23Flash_fwd_kernel_traitsILi64ELi64ELi256ELi4ELb0ELb0EN7cutlass6half_tE19Flash_kernel_traitsILi64ELi64ELi256ELi4ES3_EELb1ELb0ELb0ELb0ELb0ELb0ELb1ELb1EEEvNS_16Flash_fwd_paramsE --------------------------
	.section	.text._ZN5flash24flash_fwd_splitkv_kernelI23Flash_fwd_kernel_traitsILi64ELi64ELi256ELi4ELb0ELb0EN7cutlass6half_tE19Flash_kernel_traitsILi64ELi64ELi256ELi4ES3_EELb1ELb0ELb0ELb0ELb0ELb0ELb1ELb1EEEvNS_16Flash_fwd_paramsE,"ax",@progbits
	.align	128
        .global         _ZN5flash24flash_fwd_splitkv_kernelI23Flash_fwd_kernel_traitsILi64ELi64ELi256ELi4ELb0ELb0EN7cutlass6half_tE19Flash_kernel_traitsILi64ELi64ELi256ELi4ES3_EELb1ELb0ELb0ELb0ELb0ELb0ELb1ELb1EEEvNS_16Flash_fwd_paramsE
        .type           _ZN5flash24flash_fwd_splitkv_kernelI23Flash_fwd_kernel_traitsILi64ELi64ELi256ELi4ELb0ELb0EN7cutlass6half_tE19Flash_kernel_traitsILi64ELi64ELi256ELi4ES3_EELb1ELb0ELb0ELb0ELb0ELb0ELb1ELb1EEEvNS_16Flash_fwd_paramsE,@function
        .size           _ZN5flash24flash_fwd_splitkv_kernelI23Flash_fwd_kernel_traitsILi64ELi64ELi256ELi4ELb0ELb0EN7cutlass6half_tE19Flash_kernel_traitsILi64ELi64ELi256ELi4ES3_EELb1ELb0ELb0ELb0ELb0ELb0ELb1ELb1EEEvNS_16Flash_fwd_paramsE,(.L_x_7136 - _ZN5flash24flash_fwd_splitkv_kernelI23Flash_fwd_kernel_traitsILi64ELi64ELi256ELi4ELb0ELb0EN7cutlass6half_tE19Flash_kernel_traitsILi64ELi64ELi256ELi4ES3_EELb1ELb0ELb0ELb0ELb0ELb0ELb1ELb1EEEvNS_16Flash_fwd_paramsE)
        .other          _ZN5flash24flash_fwd_splitkv_kernelI23Flash_fwd_kernel_traitsILi64ELi64ELi256ELi4ELb0ELb0EN7cutlass6half_tE19Flash_kernel_traitsILi64ELi64ELi256ELi4ES3_EELb1ELb0ELb0ELb0ELb0ELb0ELb1ELb1EEEvNS_16Flash_fwd_paramsE,@"STO_CUDA_ENTRY STV_DEFAULT"
_ZN5flash24flash_fwd_splitkv_kernelI23Flash_fwd_kernel_traitsILi64ELi64ELi256ELi4ELb0ELb0EN7cutlass6half_tE19Flash_kernel_traitsILi64ELi64ELi256ELi4ES3_EELb1ELb0ELb0ELb0ELb0ELb0ELb1ELb1EEEvNS_16Flash_fwd_paramsE:
.text._ZN5flash24flash_fwd_splitkv_kernelI23Flash_fwd_kernel_traitsILi64ELi64ELi256ELi4ELb0ELb0EN7cutlass6half_tE19Flash_kernel_traitsILi64ELi64ELi256ELi4ES3_EELb1ELb0ELb0ELb0ELb0ELb0ELb1ELb1EEEvNS_16Flash_fwd_paramsE:
[----:B------:R-:W-:Y:S01]  /*0000*/  LDC R1, c[0x0][0x37c] ;  /* 0x0000df00ff017b82 */ /* 0x000fe20000000800 */
[----:B------:R-:W1:Y:S07]  /*0010*/  LDCU UR12, c[0x0][0x3e0] ;  /* 0x00007c00ff0c77ac */ /* 0x000e6e0008000800 */
[----:B------:R-:W2:Y:S01]  /*0020*/  S2UR UR18, SR_CTAID.Z ;  /* 0x00000000001279c3 */ /* 0x000ea20000002700 */
[----:B------:R-:W3:Y:S01]  /*0030*/  LDCU.64 UR10, c[0x0][0x460] ;  /* 0x00008c00ff0a77ac */ /* 0x000ee20008000a00 */
[----:B------:R-:W4:Y:S01]  /*0040*/  LDCU.U8 UR13, c[0x0][0x532] ;  /* 0x0000a640ff0d77ac */ /* 0x000f220008000000 */
[----:B------:R-:W5:Y:S01]  /*0050*/  LDCU.64 UR16, c[0x0][0x460] ;  /* 0x00008c00ff1077ac */ /* 0x000f620008000a00 */
[----:B-1----:R-:W1:Y:S01]  /*0060*/  I2F.U32.RP R2, UR12 ;  /* 0x0000000c00027d06 */ /* 0x002e620008209000 */
[----:B------:R-:W-:-:S02]  /*0070*/  UISETP.NE.U32.AND UP0, UPT, UR12, URZ, UPT ;  /* 0x000000ff0c00728c */ /* 0x000fc4000bf05070 */
[----:B---3--:R-:W-:Y:S01]  /*0080*/  UISETP.NE.U32.AND UP2, UPT, UR10, URZ, UPT ;  /* 0x000000ff0a00728c */ /* 0x008fe2000bf45070 */
[----:B------:R-:W-:-:S03]  /*0090*/  ISETP.NE.U32.AND P0, PT, RZ, UR10, PT ;  /* 0x0000000aff007c0c */ /* 0x000fc6000bf05070 */
[----:B------:R-:W-:Y:S01]  /*00a0*/  UISETP.NE.AND.EX UP2, UPT, UR11, URZ, UPT, UP2 ;  /* 0x000000ff0b00728c */ /* 0x000fe2000bf45320 */
[----:B------:R-:W-:-:S05]  /*00b0*/  ISETP.NE.AND.EX P2, PT, RZ, UR11, PT, P0 ;  /* 0x0000000bff007c0c */ /* 0x000fca000bf45300 */
[----:B------:R-:W-:Y:S01]  /*00c0*/  PLOP3.LUT P1, PT, PT, PT, UP2, 0x80, 0x8 ;  /* 0x000000000008781c */ /* 0x000fe20003f2f028 */
[----:B-1----:R-:W1:Y:S02]  /*00d0*/  MUFU.RCP R0, R2 ;  /* 0x0000000200007308 */ /* 0x002e640000001000 */
[----:B-1----:R-:W-:-:S06]  /*00e0*/  VIADD R0, R0, 0xffffffe ;  /* 0x0ffffffe00007836 */ /* 0x002fcc0000000000 */
[----:B------:R-:W1:Y:S02]  /*00f0*/  F2I.FTZ.U32.TRUNC.NTZ R0, R0 ;  /* 0x0000000000007305 */ /* 0x000e64000021f000 */
[----:B-1----:R-:W-:-:S13]  /*0100*/  R2UR UR5, R0 ;  /* 0x00000000000572ca */ /* 0x002fda00000e0000 */
[----:B------:R-:W-:-:S04]  /*0110*/  UIADD3 UR4, UPT, UPT, URZ, -UR5, URZ ;  /* 0x80000005ff047290 */ /* 0x000fc8000fffe0ff */
[----:B------:R-:W-:-:S03]  /*0120*/  UIMAD UR6, UR4, UR12, URZ ;  /* 0x0000000c040672a4 */ /* 0x000fc6000f8e02ff */
[----:B------:R-:W-:Y:S02]  /*0130*/  UMOV UR4, URZ ;  /* 0x000000ff00047c82 */ /* 0x000fe40008000000 */
[----:B------:R-:W-:Y:S02]  /*0140*/  UIMAD.WIDE.U32 UR6, UR5, UR6, UR4 ;  /* 0x00000006050672a5 */ /* 0x000fe4000f8e0004 */
[----:B------:R-:W1:Y:S02]  /*0150*/  LDCU.64 UR4, c[0x0][0x358] ;  /* 0x00006b00ff0477ac */ /* 0x000e640008000a00 */
[----:B--2---:R-:W-:-:S04]  /*0160*/  UIMAD.WIDE.U32 UR20, UR7, UR18, URZ ;  /* 0x00000012071472a5 */ /* 0x004fc8000f8e00ff */
        /* <DEDUP_REMOVED lines=8> */
[----:B----4-:R-:W-:-:S04]  /*01f0*/  UISETP.NE.AND UP3, UPT, UR13, URZ, UPT ;  /* 0x000000ff0d00728c */ /* 0x010fc8000bf65270 */
[----:B------:R-:W-:Y:S01]  /*0200*/  UISETP.EQ.OR.EX UP4, UPT, UR7, URZ, !UP3, UP4 ;  /* 0x000000ff0700728c */ /* 0x000fe2000df82740 */
[----:B------:R-:W2:Y:S04]  /*0210*/  LDCU.64 UR8, c[0x0][0x470] ;  /* 0x00008e00ff0877ac */ /* 0x000ea80008000a00 */
[----:B------:R-:W-:Y:S02]  /*0220*/  @UP1 UIADD3 UR21, UPT, UPT, UR21, 0x1, URZ ;  /* 0x0000000115151890 */ /* 0x000fe4000fffe0ff */
[----:B------:R-:W-:-:S04]  /*0230*/  @!UP0 ULOP3.LUT UR21, URZ, UR12, URZ, 0x33, !UPT ;  /* 0x0000000cff158292 */ /* 0x000fc8000f8e33ff */
[----:B------:R-:W-:Y:S02]  /*0240*/  USHF.L.U32 UR15, UR21, 0x2, URZ ;  /* 0x00000002150f7899 */ /* 0x000fe400080006ff */
[----:B------:R-:W-:Y:S02]  /*0250*/  USHF.R.U32.HI UR14, URZ, 0x1e, UR21 ;  /* 0x0000001eff0e7899 */ /* 0x000fe40008011615 */
[----:B------:R-:W-:Y:S02]  /*0260*/  UIADD3 UR10, UP1, UPT, UR15, UR6, URZ ;  /* 0x000000060f0a7290 */ /* 0x000fe4000ff3e0ff */
[----:B-----5:R-:W-:Y:S01]  /*0270*/  UIMAD.WIDE.U32 UR16, UR21, 0x4, UR16 ;  /* 0x00000004151078a5 */ /* 0x020fe2000f8e0010 */
[----:B--2---:R-:W-:Y:S01]  /*0280*/  ISETP.NE.U32.AND P0, PT, RZ, UR8, PT ;  /* 0x00000008ff007c0c */ /* 0x004fe2000bf05070 */
[----:B------:R-:W-:Y:S02]  /*0290*/  UIADD3 UR8, UP0, UPT, UR15, UR8, URZ ;  /* 0x000000080f087290 */ /* 0x000fe4000ff1e0ff */
[----:B------:R-:W-:Y:S01]  /*02a0*/  UIADD3.X UR11, UPT, UPT, UR14, UR7, URZ, UP1, !UPT ;  /* 0x000000070e0b7290 */ /* 0x000fe20008ffe4ff */
[----:B------:R-:W-:Y:S01]  /*02b0*/  ISETP.NE.AND.EX P3, PT, RZ, UR9, PT, P0 ;  /* 0x00000009ff007c0c */ /* 0x000fe2000bf65300 */
[----:B------:R-:W-:Y:S01]  /*02c0*/  UIADD3.X UR9, UPT, UPT, UR14, UR9, URZ, UP0, !UPT ;  /* 0x000000090e097290 */ /* 0x000fe200087fe4ff */
[----:B------:R-:W-:Y:S01]  /*02d0*/  PLOP3.LUT P0, PT, PT, PT, UP4, 0x80, 0x8 ;  /* 0x000000000008781c */ /* 0x000fe20003f0f048 */
[----:B------:R-:W-:-:S02]  /*02e0*/  IMAD.U32 R8, RZ, RZ, UR16 ;  /* 0x00000010ff087e24 */ /* 0x000fc4000f8e00ff */
[----:B------:R-:W-:Y:S02]  /*02f0*/  IMAD.U32 R9, RZ, RZ, UR17 ;  /* 0x00000011ff097e24 */ /* 0x000fe4000f8e00ff */
[----:B------:R-:W-:Y:S02]  /*0300*/  IMAD.U32 R6, RZ, RZ, UR10 ;  /* 0x0000000aff067e24 */ /* 0x000fe4000f8e00ff */
[----:B------:R-:W-:Y:S01]  /*0310*/  IMAD.U32 R146, RZ, RZ, UR8 ;  /* 0x00000008ff927e24 */ /* 0x000fe2000f8e00ff */
[----:B-1----:R-:W2:Y:S01]  /*0320*/  @P2 LDG.E R4, desc[UR4][R8.64] ;  /* 0x0000000408042981 */ /* 0x002ea2000c1e1900 */
[----:B------:R-:W-:Y:S02]  /*0330*/  IMAD.U32 R7, RZ, RZ, UR11 ;  /* 0x0000000bff077e24 */ /* 0x000fe4000f8e00ff */
[----:B------:R-:W-:Y:S01]  /*0340*/  IMAD.U32 R147, RZ, RZ, UR9 ;  /* 0x00000009ff937e24 */ /* 0x000fe2000f8e00ff */
[----:B------:R-:W3:Y:S04]  /*0350*/  @P1 LDG.E R0, desc[UR4][R8.64+0x4] ;  /* 0x0000040408001981 */ /* 0x000ee8000c1e1900 */
[----:B------:R-:W4:Y:S04]  /*0360*/  @!P0 LDG.E R3, desc[UR4][R6.64] ;  /* 0x0000000406038981 */ /* 0x000f28000c1e1900 */
[----:B------:R-:W5:Y:S01]  /*0370*/  @P3 LDG.E R2, desc[UR4][R146.64] ;  /* 0x0000000492023981 */ /* 0x000f62000c1e1900 */
[----:B------:R-:W1:Y:S01]  /*0380*/  S2UR UR24, SR_CTAID.X ;  /* 0x00000000001879c3 */ /* 0x000e620000002500 */
[----:B------:R-:W-:Y:S01]  /*0390*/  UISETP.NE.U32.AND UP0, UPT, UR6, URZ, UPT ;  /* 0x000000ff0600728c */ /* 0x000fe2000bf05070 */
[----:B------:R-:W-:-:S02]  /*03a0*/  UMOV UR11, 0xffffffff ;  /* 0xffffffff000b7882 */ /* 0x000fc40000000000 */
[----:B------:R-:W-:Y:S01]  /*03b0*/  UMOV UR6, 0xffffffff ;  /* 0xffffffff00067882 */ /* 0x000fe20000000000 */
        /* <DEDUP_REMOVED lines=9> */
[----:B----4-:R-:W-:Y:S02]  /*0450*/  @!P0 R2UR UR11, R3 ;  /* 0x00000000030b82ca */ /* 0x010fe400000e0000 */
[----:B-----5:R-:W-:-:S09]  /*0460*/  @P3 R2UR UR10, R2 ;  /* 0x00000000020a32ca */ /* 0x020fd200000e0000 */
        /* <DEDUP_REMOVED lines=8> */
.L_x_1444:
        /* <DEDUP_REMOVED lines=11> */
[----:B------:R-:W-:Y:S02]  /*05a0*/  USHF.L.U32 UR24, UR24, 0x6, URZ ;  /* 0x0000000618187899 */ /* 0x000fe400080006ff */
[----:B------:R-:W-:Y:S02]  /*05b0*/  UIADD3 UR23, UPT, UPT, UR23, -UR10, URZ ;  /* 0x8000000a17177290 */ /* 0x000fe4000fffe0ff */
[----:B------:R-:W-:Y:S02]  /*05c0*/  UISETP.GT.AND UP1, UPT, UR20, UR24, UPT ;  /* 0x000000181400728c */ /* 0x000fe4000bf24270 */
[----:B---3--:R-:W-:-:S04]  /*05d0*/  @!UP2 UISETP.NE.U32.AND UP0, UPT, UR8, URZ, UPT ;  /* 0x000000ff0800a28c */ /* 0x008fc8000bf05070 */
[----:B------:R-:W-:-:S04]  /*05e0*/  @!UP2 UISETP.NE.AND.EX UP0, UPT, UR9, URZ, UPT, UP0 ;  /* 0x000000ff0900a28c */ /* 0x000fc8000bf05300 */
[----:B-1----:R-:W-:Y:S01]  /*05f0*/  @!UP2 USEL UR7, UR7, URZ, UP0 ;  /* 0x000000ff0707a287 */ /* 0x002fe20008000000 */
[----:B--2---:R-:W-:Y:S02]  /*0600*/  @P0 R2UR UR25, R0 ;  /* 0x00000000001902ca */ /* 0x004fe400000e0000 */
[----:B------:R-:W-:-:S11]  /*0610*/  PLOP3.LUT P0, PT, PT, PT, UP1, 0x80, 0x8 ;  /* 0x000000000008781c */ /* 0x000fd60003f0f018 */
[----:B------:R-:W-:Y:S02]  /*0620*/  @UP2 UIADD3 UR25, UPT, UPT, UR25, -UR10, URZ ;  /* 0x8000000a19192290 */ /* 0x000fe4000fffe0ff */
[----:B------:R-:W-:Y:S01]  /*0630*/  @!UP2 UIADD3 UR25, UPT, UPT, UR23, UR7, URZ ;  /* 0x000000071719a290 */ /* 0x000fe2000fffe0ff */
[----:B------:R-:W-:Y:S11]  /*0640*/  @!P0 EXIT ;  /* 0x000000000000894d */ /* 0x000ff60003800000 */
[----:B------:R-:W1:Y:S01]  /*0650*/  LDCU UR16, c[0x0][0x374] ;  /* 0x00006e80ff1077ac */ /* 0x000e620008000800 */
[----:B------:R-:W2:Y:S01]  /*0660*/  LDC R0, c[0x0][0x374] ;  /* 0x0000dd00ff007b82 */ /* 0x000ea20000000800 */
[----:B------:R-:W3:Y:S01]  /*0670*/  S2R R65, SR_TID.X ;  /* 0x0000000000417919 */ /* 0x000ee20000002100 */
[----:B------:R-:W4:Y:S01]  /*0680*/  LDCU UR8, c[0x0][0x438] ;  /* 0x00008700ff0877ac */ /* 0x000f220008000800 */
[----:B------:R-:W-:Y:S01]  /*0690*/  UMOV UR26, URZ ;  /* 0x000000ff001a7c82 */ /* 0x000fe20008000000 */
        /* <DEDUP_REMOVED lines=8> */
[----:B------:R-:W-:-:S04]  /*0720*/  ULEA.HI.SX32 UR17, UR7, UR16, 0x18 ;  /* 0x0000001007117291 */ /* 0x000fc8000f8fc2ff */
        /* <DEDUP_REMOVED lines=12> */
[----:B------:R-:W-:-:S03]  /*07f0*/  UIMAD.WIDE.U32 UR26, UR27, UR7, UR26 ;  /* 0x000000071b1a72a5 */ /* 0x000fc6000f8e001a */
[----:B------:R-:W-:-:S04]  /*0800*/  R2UR UR7, R0 ;  /* 0x00000000000772ca */ /* 0x000fc800000e0000 */
[----:B------:R-:W-:Y:S02]  /*0810*/  UMOV UR19, UR27 ;  /* 0x0000001b00137c82 */ /* 0x000fe40008000000 */
[----:B------:R-:W-:-:S07]  /*0820*/  UIMAD.WIDE.U32 UR26, UR19, UR8, URZ ;  /* 0x00000008131a72a5 */ /* 0x000fce000f8e00ff */
[----:B------:R-:W-:Y:S02]  /*0830*/  UMOV UR19, UR27 ;  /* 0x0000001b00137c82 */ /* 0x000fe40008000000 */
[----:B------:R-:W-:Y:S02]  /*0840*/  UIMAD UR7, UR19, UR7, UR8 ;  /* 0x00000007130772a4 */ /* 0x000fe4000f8e0208 */
[----:B------:R-:W-:Y:S02]  /*0850*/  UIADD3 UR8, UPT, UPT, UR25, 0xff, URZ ;  /* 0x000000ff19087890 */ /* 0x000fe4000fffe0ff */
[----:B------:R-:W-:-:S11]  /*0860*/  UISETP.GT.U32.AND UP0, UPT, UR9, UR7, UPT ;  /* 0x000000070900728c */ /* 0x000fd6000bf04070 */
[----:B------:R-:W-:Y:S02]  /*0870*/  @!UP0 UIADD3 UR7, UPT, UPT, UR7, -UR9, URZ ;  /* 0x8000000907078290 */ /* 0x000fe4000fffe0ff */
[----:B------:R-:W-:Y:S02]  /*0880*/  @!UP0 UIADD3 UR19, UPT, UPT, UR19, 0x1, URZ ;  /* 0x0000000113138890 */ /* 0x000fe4000fffe0ff */
[----:B------:R-:W-:Y:S02]  /*0890*/  UISETP.GE.U32.AND UP2, UPT, UR7, UR9, UPT ;  /* 0x000000090700728c */ /* 0x000fe4000bf46070 */
[----:B------:R-:W-:Y:S02]  /*08a0*/  UISETP.GE.AND UP0, UPT, UR17, URZ, UPT ;  /* 0x000000ff1100728c */ /* 0x000fe4000bf06270 */
[----:B------:R-:W-:Y:S01]  /*08b0*/  USHF.R.S32.HI UR17, URZ, 0x1f, UR8 ;  /* 0x0000001fff117899 */ /* 0x000fe20008011408 */
[----:B------:R-:W1:Y:S03]  /*08c0*/  LDCU UR9, c[0x0][0x508] ;  /* 0x0000a100ff0977ac */ /* 0x000e660008000800 */
[----:B------:R-:W-:-:S03]  /*08d0*/  ULEA.HI UR17, UR17, UR8, URZ, 0x8 ;  /* 0x0000000811117291 */ /* 0x000fc6000f8f40ff */
[----:B------:R-:W-:Y:S02]  /*08e0*/  @UP2 UIADD3 UR19, UPT, UPT, UR19, 0x1, URZ ;  /* 0x0000000113132890 */ /* 0x000fe4000fffe0ff */
[----:B------:R-:W-:Y:S02]  /*08f0*/  USHF.R.S32.HI UR17, URZ, 0x8, UR17 ;  /* 0x00000008ff117899 */ /* 0x000fe40008011411 */
[----:B------:R-:W-:Y:S02]  /*0900*/  @!UP0 UIADD3 UR19, UPT, UPT, -UR19, URZ, URZ ;  /* 0x000000ff13138290 */ /* 0x000fe4000fffe1ff */
[----:B------:R-:W-:Y:S02]  /*0910*/  @!UP1 ULOP3.LUT UR19, URZ, UR16, URZ, 0x33, !UPT ;  /* 0x00000010ff139292 */ /* 0x000fe4000f8e33ff */
[----:B------:R-:W-:Y:S01]  /*0920*/  IMAD.U32 R3, RZ, RZ, UR17 ;  /* 0x00000011ff037e24 */ /* 0x000fe2000f8e00ff */
[----:B------:R-:W-:Y:S02]  /*0930*/  UIADD3 UR8, UPT, UPT, UR8, UR24, -UR20 ;  /* 0x0000001808087290 */ /* 0x000fe4000fffe814 */
[----:B------:R-:W-:Y:S01]  /*0940*/  UIMAD UR7, UR19, UR13, URZ ;  /* 0x0000000d130772a4 */ /* 0x000fe2000f8e02ff */
[----:B------:R-:W-:Y:S01]  /*0950*/  IMAD.U32 R0, RZ, RZ, UR19 ;  /* 0x00000013ff007e24 */ /* 0x000fe2000f8e00ff */
[----:B-1----:R-:W-:-:S04]  /*0960*/  UIADD3 UR9, UPT, UPT, UR8, 0x40, UR9 ;  /* 0x0000004008097890 */ /* 0x002fc8000fffe009 */
[----:B------:R-:W-:Y:S01]  /*0970*/  VIADDMNMX R0, R0, UR7, R3, PT ;  /* 0x0000000700007c46 */ /* 0x000fe2000b800103 */
[----:B------:R-:W-:-:S03]  /*0980*/  USHF.R.S32.HI UR8, URZ, 0x1f, UR9 ;  /* 0x0000001fff087899 */ /* 0x000fc60008011409 */
[----:B------:R-:W-:Y:S01]  /*0990*/  R2UR UR22, R0 ;  /* 0x00000000001672ca */ /* 0x000fe200000e0000 */
[----:B------:R-:W-:-:S04]  /*09a0*/  ULEA.HI UR8, UR8, UR9, URZ, 0x8 ;  /* 0x0000000908087291 */ /* 0x000fc8000f8f40ff */
[----:B------:R-:W-:-:S08]  /*09b0*/  USHF.R.S32.HI UR8, URZ, 0x8, UR8 ;  /* 0x00000008ff087899 */ /* 0x000fd00008011408 */
        /* <DEDUP_REMOVED lines=8> */
[C---:B------:R-:W-:Y:S01]  /*0a40*/  LOP3.LUT R0, R2.reuse, 0xffc, RZ, 0xc0, !PT ;  /* 0x00000ffc02007812 */ /* 0x040fe200078ec0ff */
[C---:B------:R-:W-:Y:S01]  /*0a50*/  VIADD R7, R65.reuse, 0x8 ;  /* 0x0000000841077836 */ /* 0x040fe20000000000 */
[----:B------:R-:W3:Y:S01]  /*0a60*/  LDCU.64 UR10, c[0x0][0x3f8] ;  /* 0x00007f00ff0a77ac */ /* 0x000ee20008000a00 */
[----:B------:R-:W-:Y:S01]  /*0a70*/  LOP3.LUT R2, R2, 0x3c, RZ, 0xc0, !PT ;  /* 0x0000003c02027812 */ /* 0x000fe200078ec0ff */
[----:B------:R-:W-:-:S02]  /*0a80*/  VIADD R6, R65, 0x10 ;  /* 0x0000001041067836 */ /* 0x000fc40000000000 */
[C---:B------:R-:W-:Y:S02]  /*0a90*/  VIADD R5, R65.reuse, 0x18 ;  /* 0x0000001841057836 */ /* 0x040fe40000000000 */
[----:B------:R-:W-:Y:S01]  /*0aa0*/  VIADD R4, R65, 0x20 ;  /* 0x0000002041047836 */ /* 0x000fe20000000000 */
[----:B-1----:R-:W-:Y:S01]  /*0ab0*/  UIMAD UR13, UR13, UR8, UR21 ;  /* 0x000000080d0d72a4 */ /* 0x002fe2000f8e0215 */
[----:B------:R-:W1:Y:S03]  /*0ac0*/  LDCU UR8, c[0x0][0x440] ;  /* 0x00008800ff0877ac */ /* 0x000e660008000800 */
[----:B------:R-:W-:-:S04]  /*0ad0*/  UIMAD UR12, UR13, UR12, UR18 ;  /* 0x0000000c0d0c72a4 */ /* 0x000fc8000f8e0212 */
[----:B------:R-:W-:-:S04]  /*0ae0*/  UIMAD UR12, UR12, UR9, UR24 ;  /* 0x000000090c0c72a4 */ /* 0x000fc8000f8e0218 */
[----:B--2---:R-:W-:-:S06]  /*0af0*/  UIMAD UR6, UR12, UR6, URZ ;  /* 0x000000060c0672a4 */ /* 0x004fcc000f8e02ff */
[----:B------:R-:W-:Y:S01]  /*0b00*/  IADD3 R0, P0, PT, R0, UR6, RZ ;  /* 0x0000000600007c10 */ /* 0x000fe2000ff1e0ff */
[----:B------:R-:W-:Y:S01]  /*0b10*/  IMAD.U32 R3, RZ, RZ, UR6 ;  /* 0x00000006ff037e24 */ /* 0x000fe2000f8e00ff */
[----:B------:R-:W-:Y:S01]  /*0b20*/  UIADD3 UR6, UPT, UPT, -UR24, UR20, URZ ;  /* 0x0000001418067290 */ /* 0x000fe2000fffe1ff */
[----:B-1----:R-:W-:Y:S01]  /*0b30*/  ISETP.GE.AND P1, PT, R2, UR8, PT ;  /* 0x0000000802007c0c */ /* 0x002fe2000bf26270 */
[----:B------:R-:W1:Y:S01]  /*0b40*/  LDCU.64 UR8, c[0x0][0x428] ;  /* 0x00008500ff0877ac */ /* 0x000e620008000a00 */
[----:B---3--:R-:W-:Y:S02]  /*0b50*/  LEA R10, P2, R0, UR10, 0x2 ;  /* 0x0000000a000a7c11 */ /* 0x008fe4000f8410ff */
[----:B------:R-:W-:Y:S02]  /*0b60*/  LEA.HI.X.SX32 R3, R3, RZ, 0x1, P0 ;  /* 0x000000ff03037211 */ /* 0x000fe400000f0eff */
[----:B------:R-:W-:Y:S02]  /*0b70*/  ISETP.GE.OR P4, PT, R65, UR6, P1 ;  /* 0x0000000641007c0c */ /* 0x000fe40008f86670 */
[----:B------:R-:W-:-:S02]  /*0b80*/  ISETP.GE.OR P3, PT, R7, UR6, P1 ;  /* 0x0000000607007c0c */ /* 0x000fc40008f66670 */
[----:B------:R-:W-:Y:S01]  /*0b90*/  ISETP.NE.AND P0, PT, R2, RZ, PT ;  /* 0x000000ff0200720c */ /* 0x000fe20003f05270 */
[C---:B------:R-:W-:Y:S01]  /*0ba0*/  VIADD R2, R65.reuse, 0x30 ;  /* 0x0000003041027836 */ /* 0x040fe20000000000 */
[----:B------:R-:W-:Y:S01]  /*0bb0*/  LEA.HI.X R11, R0, UR11, R3, 0x2, P2 ;  /* 0x0000000b000b7c11 */ /* 0x000fe200090f1403 */
[C---:B------:R-:W-:Y:S01]  /*0bc0*/  VIADD R3, R65.reuse, 0x28 ;  /* 0x0000002841037836 */ /* 0x040fe20000000000 */
[----:B------:R-:W-:Y:S01]  /*0bd0*/  ISETP.GE.OR P2, PT, R6, UR6, P1 ;  /* 0x0000000606007c0c */ /* 0x000fe20008f46670 */
[----:B------:R-:W-:Y:S01]  /*0be0*/  VIADD R0, R65, 0x38 ;  /* 0x0000003841007836 */ /* 0x000fe20000000000 */
[----:B------:R-:W-:Y:S02]  /*0bf0*/  ISETP.GE.OR P5, PT, R5, UR6, P1 ;  /* 0x0000000605007c0c */ /* 0x000fe40008fa6670 */
[----:B------:R-:W-:Y:S01]  /*0c00*/  ISETP.GE.OR P6, PT, R4, UR6, P1 ;  /* 0x0000000604007c0c */ /* 0x000fe20008fc6670 */
[----:B------:R2:W-:Y:S01]  /*0c10*/  @!P4 STG.E.128 desc[UR4][R10.64], RZ ;  /* 0x000000ff0a00c986 */ /* 0x0005e2000c101d04 */
[----:B------:R-:W-:-:S02]  /*0c20*/  ISETP.GE.OR P4, PT, R3, UR6, P1 ;  /* 0x0000000603007c0c */ /* 0x000fc40008f86670 */
[----:B------:R-:W-:Y:S01]  /*0c30*/  P2R R9, PR, RZ, 0x40 ;  /* 0x00000040ff097803 */ /* 0x000fe20000000000 */
[----:B------:R2:W-:Y:S01]  /*0c40*/  @!P3 STG.E.128 desc[UR4][R10.64+0x800], RZ ;  /* 0x000800ff0a00b986 */ /* 0x0005e2000c101d04 */
[----:B------:R-:W-:Y:S02]  /*0c50*/  ISETP.GE.OR P3, PT, R2, UR6, P1 ;  /* 0x0000000602007c0c */ /* 0x000fe40008f66670 */
[----:B------:R-:W-:Y:S01]  /*0c60*/  ISETP.GE.OR P1, PT, R0, UR6, P1 ;  /* 0x0000000600007c0c */ /* 0x000fe20008f26670 */
[----:B------:R2:W-:Y:S01]  /*0c70*/  @!P2 STG.E.128 desc[UR4][R10.64+0x1000], RZ ;  /* 0x001000ff0a00a986 */ /* 0x0005e2000c101d04 */
[----:B------:R-:W-:Y:S02]  /*0c80*/  ISETP.GE.OR P6, PT, R65, UR6, P0 ;  /* 0x0000000641007c0c */ /* 0x000fe400087c6670 */
[----:B------:R-:W-:Y:S01]  /*0c90*/  P2R R8, PR, RZ, 0x2 ;  /* 0x00000002ff087803 */ /* 0x000fe20000000000 */
[----:B------:R2:W-:Y:S01]  /*0ca0*/  @!P5 STG.E.128 desc[UR4][R10.64+0x1800], RZ ;  /* 0x001800ff0a00d986 */ /* 0x0005e2000c101d04 */
[----:B------:R-:W-:-:S02]  /*0cb0*/  ISETP.NE.AND P5, PT, R9, RZ, PT ;  /* 0x000000ff0900720c */ /* 0x000fc40003fa5270 */
[----:B------:R-:W-:Y:S01]  /*0cc0*/  ISETP.NE.AND P2, PT, R8, RZ, PT ;  /* 0x000000ff0800720c */ /* 0x000fe20003f45270 */
[----:B------:R-:W-:Y:S01]  /*0cd0*/  IMAD.U32 R8, RZ, RZ, UR12 ;  /* 0x0000000cff087e24 */ /* 0x000fe2000f8e00ff */
[----:B------:R-:W-:Y:S01]  /*0ce0*/  IADD3 R65, P1, PT, R65, UR12, RZ ;  /* 0x0000000c41417c10 */ /* 0x000fe2000ff3e0ff */
[----:B------:R2:W-:Y:S01]  /*0cf0*/  @!P4 STG.E.128 desc[UR4][R10.64+0x2800], RZ ;  /* 0x002800ff0a00c986 */ /* 0x0005e2000c101d04 */
[----:B------:R-:W-:Y:S02]  /*0d00*/  ISETP.GE.OR P4, PT, R5, UR6, P0 ;  /* 0x0000000605007c0c */ /* 0x000fe40008786670 */
[----:B------:R-:W-:Y:S01]  /*0d10*/  LEA.HI.X.SX32 R8, R8, RZ, 0x1, P1 ;  /* 0x000000ff08087211 */ /* 0x000fe200008f0eff */
[----:B------:R-:W-:Y:S01]  /*0d20*/  @!P6 IMAD.MOV.U32 R5, RZ, RZ, -0x800000 ;  /* 0xff800000ff05e424 */ /* 0x000fe200078e00ff */
[----:B-1----:R-:W-:Y:S01]  /*0d30*/  LEA R12, P1, R65, UR8, 0x2 ;  /* 0x00000008410c7c11 */ /* 0x002fe2000f8210ff */
[----:B------:R2:W-:Y:S01]  /*0d40*/  @!P3 STG.E.128 desc[UR4][R10.64+0x3000], RZ ;  /* 0x003000ff0a00b986 */ /* 0x0005e2000c101d04 */
[----:B------:R-:W-:-:S02]  /*0d50*/  ISETP.GE.OR P3, PT, R4, UR6, P0 ;  /* 0x0000000604007c0c */ /* 0x000fc40008766670 */
[----:B------:R-:W-:Y:S01]  /*0d60*/  LEA.HI.X R13, R65, UR9, R8, 0x2, P1 ;  /* 0x00000009410d7c11 */ /* 0x000fe200088f1408 */
[----:B------:R2:W-:Y:S01]  /*0d70*/  @!P5 STG.E.128 desc[UR4][R10.64+0x2000], RZ ;  /* 0x002000ff0a00d986 */ /* 0x0005e2000c101d04 */
[----:B------:R-:W-:Y:S02]  /*0d80*/  ISETP.GE.OR P5, PT, R6, UR6, P0 ;  /* 0x0000000606007c0c */ /* 0x000fe400087a6670 */
        /* <DEDUP_REMOVED lines=19> */
[----:B--2---:R-:W-:-:S05]  /*0ec0*/  MOV R3, 0xff800000 ;  /* 0xff80000000037802 */ /* 0x004fca0000000f00 */
[----:B------:R-:W-:Y:S01]  /*0ed0*/  STG.E desc[UR4][R12.64+0xe0], R3 ;  /* 0x0000e0030c007986 */ /* 0x000fe2000c101904 */
[----:B------:R-:W-:Y:S05]  /*0ee0*/  EXIT ;  /* 0x000000000000794d */ /* 0x000fea0003800000 */
.L_x_1445:
[----:B------:R-:W1:Y:S01]  /*0ef0*/  LDCU.64 UR8, c[0x0][0x4d8] ;  /* 0x00009b00ff0877ac */ /* 0x000e620008000a00 */
[----:B------:R-:W-:Y:S01]  /*0f00*/  MOV R7, UR21 ;  /* 0x0000001500077c02 */ /* 0x000fe20008000f00 */
[----:B------:R-:W2:Y:S01]  /*0f10*/  LDCU.64 UR12, c[0x0][0x4e0] ;  /* 0x00009c00ff0c77ac */ /* 0x000ea20008000a00 */
[----:B-1----:R-:W-:-:S04]  /*0f20*/  UISETP.NE.U32.AND UP0, UPT, UR8, URZ, UPT ;  /* 0x000000ff0800728c */ /* 0x002fc8000bf05070 */
[----:B------:R-:W-:-:S09]  /*0f30*/  UISETP.NE.AND.EX UP0, UPT, UR9, URZ, UPT, UP0 ;  /* 0x000000ff0900728c */ /* 0x000fd2000bf05300 */
[----:B--2---:R-:W-:Y:S05]  /*0f40*/  BRA.U !UP0, `(.L_x_1446) ;  /* 0x0000000108147547 */ /* 0x004fea000b800000 */
[----:B------:R-:W-:-:S04]  /*0f50*/  UIADD3 UR8, UP0, UPT, UR15, UR8, URZ ;  /* 0x000000080f087290 */ /* 0x000fc8000ff1e0ff */
[----:B------:R-:W-:Y:S02]  /*0f60*/  UIADD3.X UR9, UPT, UPT, UR14, UR9, URZ, UP0, !UPT ;  /* 0x000000090e097290 */ /* 0x000fe400087fe4ff */
[----:B------:R-:W-:-:S04]  /*0f70*/  MOV R2, UR8 ;  /* 0x0000000800027c02 */ /* 0x000fc80008000f00 */
[----:B------:R-:W-:-:S05]  /*0f80*/  MOV R3, UR9 ;  /* 0x0000000900037c02 */ /* 0x000fca0008000f00 */
[----:B------:R1:W5:Y:S02]  /*0f90*/  LDG.E R7, desc[UR4][R2.64] ;  /* 0x0000000402077981 */ /* 0x000364000c1e1900 */
.L_x_1446:
[----:B------:R-:W-:-:S04]  /*0fa0*/  UISETP.NE.U32.AND UP0, UPT, UR12, URZ, UPT ;  /* 0x000000ff0c00728c */ /* 0x000fc8000bf05070 */
[----:B------:R-:W-:-:S09]  /*0fb0*/  UISETP.NE.AND.EX UP0, UPT, UR13, URZ, UPT, UP0 ;  /* 0x000000ff0d00728c */ /* 0x000fd2000bf05300 */
[----:B------:R-:W-:Y:S05]  /*0fc0*/  BRA.U !UP0, `(.L_x_1447) ;  /* 0x0000000508a47547 */ /* 0x000fea000b800000 */
[----:B-1----:R-:W1:Y:S01]  /*0fd0*/  LDC R3, c[0x0][0x4f0] ;  /* 0x00013c00ff037b82 */ /* 0x002e620000000800 */
[----:B------:R-:W-:Y:S01]  /*0fe0*/  ULEA UR19, UR22, 0xffffff00, 0x8 ;  /* 0xffffff0016137891 */ /* 0x000fe2000f8e40ff */
[----:B------:R-:W-:Y:S01]  /*0ff0*/  IMAD.MOV.U32 R6, RZ, RZ, RZ ;  /* 0x000000ffff067224 */ /* 0x000fe200078e00ff */
[----:B------:R-:W2:Y:S04]  /*1000*/  LDCU.64 UR8, c[0x0][0x4e8] ;  /* 0x00009d00ff0877ac */ /* 0x000ea80008000a00 */
[----:B------:R-:W-:Y:S01]  /*1010*/  MOV R0, UR19 ;  /* 0x0000001300007c02 */ /* 0x000fe20008000f00 */
[----:B------:R-:W3:Y:S01]  /*1020*/  LDC R14, c[0x0][0x3e8] ;  /* 0x0000fa00ff0e7b82 */ /* 0x000ee20000000800 */
[----:B------:R-:W4:Y:S02]  /*1030*/  LDCU.64 UR16, c[0x0][0x3b8] ;  /* 0x00007700ff1077ac */ /* 0x000f240008000a00 */
[----:B------:R-:W-:Y:S01]  /*1040*/  IABS R0, R0 ;  /* 0x0000000000007213 */ /* 0x000fe20000000000 */
[----:B------:R-:W4:Y:S01]  /*1050*/  LDCU.64 UR14, c[0x0][0x3c0] ;  /* 0x00007800ff0e77ac */ /* 0x000f220008000a00 */
        /* <DEDUP_REMOVED lines=9> */
[----:B------:R-:W2:Y:S01]  /*10f0*/  LDCU.64 UR8, c[0x0][0x3a8] ;  /* 0x00007500ff0877ac */ /* 0x000ea20008000a00 */
[----:B-1----:R-:W1:Y:S02]  /*1100*/  MUFU.RCP R8, R9 ;  /* 0x0000000900087308 */ /* 0x002e640000001000 */
[----:B-1----:R-:W-:-:S06]  /*1110*/  IADD3 R8, PT, PT, R8, 0xffffffe, RZ ;  /* 0x0ffffffe08087810 */ /* 0x002fcc0007ffe0ff */
[----:B-----5:R-:W1:Y:S02]  /*1120*/  F2I.FTZ.U32.TRUNC.NTZ R7, R8 ;  /* 0x0000000800077305 */ /* 0x020e64000021f000 */
[----:B-1----:R-:W-:-:S04]  /*1130*/  IMAD.MOV R5, RZ, RZ, -R7 ;  /* 0x000000ffff057224 */ /* 0x002fc800078e0a07 */
[----:B------:R-:W-:-:S04]  /*1140*/  IMAD R2, R5, R4, RZ ;  /* 0x0000000405027224 */ /* 0x000fc800078e02ff */
[----:B------:R-:W-:-:S06]  /*1150*/  IMAD.HI.U32 R7, R7, R2, R6 ;  /* 0x0000000207077227 */ /* 0x000fcc00078e0006 */
[----:B------:R-:W-:-:S05]  /*1160*/  IMAD.HI.U32 R6, R7, R0, RZ ;  /* 0x0000000007067227 */ /* 0x000fca00078e00ff */
[----:B------:R-:W-:-:S05]  /*1170*/  IADD3 R5, PT, PT, -R6, RZ, RZ ;  /* 0x000000ff06057210 */ /* 0x000fca0007ffe1ff */
[----:B------:R-:W-:Y:S01]  /*1180*/  IMAD R5, R4, R5, R0 ;  /* 0x0000000504057224 */ /* 0x000fe200078e0200 */
[----:B------:R-:W-:-:S04]  /*1190*/  LOP3.LUT R0, R3, UR19, RZ, 0x3c, !PT ;  /* 0x0000001303007c12 */ /* 0x000fc8000f8e3cff */
[----:B------:R-:W-:Y:S02]  /*11a0*/  ISETP.GT.U32.AND P0, PT, R4, R5, PT ;  /* 0x000000050400720c */ /* 0x000fe40003f04070 */
[----:B------:R-:W-:-:S11]  /*11b0*/  ISETP.GE.AND P1, PT, R0, RZ, PT ;  /* 0x000000ff0000720c */ /* 0x000fd60003f26270 */
[----:B------:R-:W-:Y:S01]  /*11c0*/  @!P0 IMAD.IADD R5, R5, 0x1, -R4 ;  /* 0x0000000105058824 */ /* 0x000fe200078e0a04 */
[----:B------:R-:W-:Y:S02]  /*11d0*/  @!P0 IADD3 R6, PT, PT, R6, 0x1, RZ ;  /* 0x0000000106068810 */ /* 0x000fe40007ffe0ff */
[----:B------:R-:W-:Y:S02]  /*11e0*/  ISETP.NE.AND P0, PT, R3, RZ, PT ;  /* 0x000000ff0300720c */ /* 0x000fe40003f05270 */
[----:B------:R-:W-:-:S13]  /*11f0*/  ISETP.GE.U32.AND P2, PT, R5, R4, PT ;  /* 0x000000040500720c */ /* 0x000fda0003f46070 */
[----:B------:R-:W-:-:S05]  /*1200*/  @P2 VIADD R6, R6, 0x1 ;  /* 0x0000000106062836 */ /* 0x000fca0000000000 */
[----:B------:R-:W-:Y:S02]  /*1210*/  @!P1 IADD3 R6, PT, PT, -R6, RZ, RZ ;  /* 0x000000ff06069210 */ /* 0x000fe40007ffe1ff */
[----:B------:R-:W-:-:S05]  /*1220*/  @!P0 LOP3.LUT R6, RZ, R3, RZ, 0x33, !PT ;  /* 0x00000003ff068212 */ /* 0x000fca00078e33ff */
[----:B------:R-:W-:-:S05]  /*1230*/  IMAD.WIDE R12, R6, 0x4, R234 ;  /* 0x00000004060c7825 */ /* 0x000fca00078e02ea */
[----:B------:R-:W2:Y:S01]  /*1240*/  LDG.E R4, desc[UR4][R12.64] ;  /* 0x000000040c047981 */ /* 0x000ea2000c1e1900 */
[----:B---3--:R-:W-:Y:S01]  /*1250*/  IABS R2, R14 ;  /* 0x0000000e00027213 */ /* 0x008fe20000000000 */
[----:B------:R-:W-:Y:S01]  /*1260*/  IMAD.U32 R0, RZ, RZ, UR18 ;  /* 0x00000012ff007e24 */ /* 0x000fe2000f8e00ff */
[----:B------:R-:W-:Y:S02]  /*1270*/  MOV R8, RZ ;  /* 0x000000ff00087202 */ /* 0x000fe40000000f00 */
[----:B------:R-:W1:Y:S01]  /*1280*/  I2F.RP R10, R2 ;  /* 0x00000002000a7306 */ /* 0x000e620000209400 */
[----:B------:R-:W-:Y:S02]  /*1290*/  IADD3 R6, PT, PT, -R6, RZ, RZ ;  /* 0x000000ff06067210 */ /* 0x000fe40007ffe1ff */
[----:B------:R-:W-:-:S03]  /*12a0*/  IABS R0, R0 ;  /* 0x0000000000007213 */ /* 0x000fc60000000000 */
[----:B------:R-:W-:Y:S02]  /*12b0*/  IMAD R6, R3, R6, UR19 ;  /* 0x0000001303067e24 */ /* 0x000fe4000f8e0206 */
[----:B------:R-:W-:Y:S02]  /*12c0*/  IMAD.MOV.U32 R7, RZ, RZ, R0 ;  /* 0x000000ffff077224 */ /* 0x000fe400078e0000 */
[----:B----4-:R-:W-:Y:S01]  /*12d0*/  IMAD.U32 R3, RZ, RZ, UR15 ;  /* 0x0000000fff037e24 */ /* 0x010fe2000f8e00ff */
[----:B-1----:R-:W1:Y:S02]  /*12e0*/  MUFU.RCP R9, R10 ;  /* 0x0000000a00097308 */ /* 0x002e640000001000 */
[----:B-1----:R-:W-:-:S06]  /*12f0*/  VIADD R9, R9, 0xffffffe ;  /* 0x0ffffffe09097836 */ /* 0x002fcc0000000000 */
[----:B------:R-:W1:Y:S02]  /*1300*/  F2I.FTZ.U32.TRUNC.NTZ R9, R9 ;  /* 0x0000000900097305 */ /* 0x000e64000021f000 */
[----:B-1----:R-:W-:-:S05]  /*1310*/  IADD3 R5, PT, PT, RZ, -R9, RZ ;  /* 0x80000009ff057210 */ /* 0x002fca0007ffe0ff */
[----:B------:R-:W-:-:S04]  /*1320*/  IMAD R5, R5, R2, RZ ;  /* 0x0000000205057224 */ /* 0x000fc800078e02ff */
[----:B------:R-:W-:-:S06]  /*1330*/  IMAD.HI.U32 R8, R9, R5, R8 ;  /* 0x0000000509087227 */ /* 0x000fcc00078e0008 */
[----:B------:R-:W-:-:S05]  /*1340*/  IMAD.HI.U32 R0, R8, R7, RZ ;  /* 0x0000000708007227 */ /* 0x000fca00078e00ff */
[----:B------:R-:W-:-:S05]  /*1350*/  IADD3 R5, PT, PT, -R0, RZ, RZ ;  /* 0x000000ff00057210 */ /* 0x000fca0007ffe1ff */
[----:B------:R-:W-:-:S05]  /*1360*/  IMAD R7, R2, R5, R7 ;  /* 0x0000000502077224 */ /* 0x000fca00078e0207 */
[----:B------:R-:W-:-:S13]  /*1370*/  ISETP.GT.U32.AND P0, PT, R2, R7, PT ;  /* 0x000000070200720c */ /* 0x000fda0003f04070 */
[----:B------:R-:W-:Y:S01]  /*1380*/  @!P0 IADD3 R7, PT, PT, R7, -R2, RZ ;  /* 0x8000000207078210 */ /* 0x000fe20007ffe0ff */
[----:B------:R-:W-:-:S03]  /*1390*/  @!P0 VIADD R0, R0, 0x1 ;  /* 0x0000000100008836 */ /* 0x000fc60000000000 */
[----:B------:R-:W-:Y:S02]  /*13a0*/  ISETP.GE.U32.AND P1, PT, R7, R2, PT ;  /* 0x000000020700720c */ /* 0x000fe40003f26070 */
[----:B------:R-:W-:-:S04]  /*13b0*/  LOP3.LUT R2, R14, UR18, RZ, 0x3c, !PT ;  /* 0x000000120e027c12 */ /* 0x000fc8000f8e3cff */
[----:B------:R-:W-:Y:S02]  /*13c0*/  ISETP.GE.AND P0, PT, R2, RZ, PT ;  /* 0x000000ff0200720c */ /* 0x000fe40003f06270 */
[----:B------:R-:W-:-:S05]  /*13d0*/  MOV R2, UR14 ;  /* 0x0000000e00027c02 */ /* 0x000fca0008000f00 */
[----:B------:R-:W-:Y:S02]  /*13e0*/  @P1 IADD3 R0, PT, PT, R0, 0x1, RZ ;  /* 0x0000000100001810 */ /* 0x000fe40007ffe0ff */
[----:B------:R-:W-:Y:S02]  /*13f0*/  ISETP.NE.AND P1, PT, R14, RZ, PT ;  /* 0x000000ff0e00720c */ /* 0x000fe40003f25270 */
[----:B------:R-:W-:Y:S02]  /*1400*/  LOP3.LUT R14, RZ, R14, RZ, 0x33, !PT ;  /* 0x0000000eff0e7212 */ /* 0x000fe400078e33ff */
[----:B--2---:R-:W-:Y:S01]  /*1410*/  SHF.R.S32.HI R5, RZ, 0x1f, R4 ;  /* 0x0000001fff057819 */ /* 0x004fe20000011404 */
[----:B------:R-:W-:-:S04]  /*1420*/  IMAD.WIDE.U32 R8, R4, UR10, RZ ;  /* 0x0000000a04087c25 */ /* 0x000fc8000f8e00ff */
[C---:B------:R-:W-:Y:S02]  /*1430*/  IMAD R7, R5.reuse, UR10, RZ ;  /* 0x0000000a05077c24 */ /* 0x040fe4000f8e02ff */
[----:B------:R-:W-:Y:S02]  /*1440*/  IMAD R5, R5, UR8, RZ ;  /* 0x0000000805057c24 */ /* 0x000fe4000f8e02ff */
[C---:B------:R-:W-:Y:S01]  /*1450*/  IMAD R12, R4.reuse, UR11, R7 ;  /* 0x0000000b040c7c24 */ /* 0x040fe2000f8e0207 */
[----:B------:R-:W-:Y:S01]  /*1460*/  SHF.R.S32.HI R7, RZ, 0x1f, R6 ;  /* 0x0000001fff077819 */ /* 0x000fe20000011406 */
[C---:B------:R-:W-:Y:S02]  /*1470*/  IMAD R10, R4.reuse, UR9, R5 ;  /* 0x00000009040a7c24 */ /* 0x040fe4000f8e0205 */
[----:B------:R-:W-:Y:S01]  /*1480*/  IMAD.WIDE.U32 R4, R4, UR8, RZ ;  /* 0x0000000804047c25 */ /* 0x000fe2000f8e00ff */
[----:B------:R-:W-:Y:S01]  /*1490*/  IADD3 R13, PT, PT, R9, R12, RZ ;  /* 0x0000000c090d7210 */ /* 0x000fe20007ffe0ff */
[----:B------:R-:W1:Y:S01]  /*14a0*/  LDCU.128 UR8, c[0x0][0x3d0] ;  /* 0x00007a00ff0877ac */ /* 0x000e620008000c00 */
[----:B------:R-:W-:Y:S01]  /*14b0*/  MOV R12, R8 ;  /* 0x00000008000c7202 */ /* 0x000fe20000000f00 */
[----:B------:R-:W-:Y:S01]  /*14c0*/  IMAD.IADD R11, R5, 0x1, R10 ;  /* 0x00000001050b7824 */ /* 0x000fe200078e020a */
[----:B------:R-:W-:Y:S01]  /*14d0*/  MOV R5, UR17 ;  /* 0x0000001100057c02 */ /* 0x000fe20008000f00 */
[----:B------:R-:W-:-:S02]  /*14e0*/  IMAD.MOV.U32 R9, RZ, RZ, R0 ;  /* 0x000000ffff097224 */ /* 0x000fc400078e0000 */
[----:B------:R-:W-:Y:S01]  /*14f0*/  IMAD.MOV.U32 R10, RZ, RZ, R4 ;  /* 0x000000ffff0a7224 */ /* 0x000fe200078e0004 */
[----:B------:R-:W-:Y:S02]  /*1500*/  MOV R4, UR16 ;  /* 0x0000001000047c02 */ /* 0x000fe40008000f00 */
[----:B------:R-:W-:Y:S01]  /*1510*/  @!P0 IADD3 R9, PT, PT, -R9, RZ, RZ ;  /* 0x000000ff09098210 */ /* 0x000fe20007ffe1ff */
[----:B------:R-:W-:-:S03]  /*1520*/  IMAD.WIDE.U32 R10, R6, R2, R10 ;  /* 0x00000002060a7225 */ /* 0x000fc600078e000a */
[----:B------:R-:W-:Y:S01]  /*1530*/  SEL R9, R14, R9, !P1 ;  /* 0x000000090e097207 */ /* 0x000fe20004800000 */
[C---:B------:R-:W-:Y:S02]  /*1540*/  IMAD R8, R7.reuse, R4, RZ ;  /* 0x0000000407087224 */ /* 0x040fe400078e02ff */
[----:B------:R-:W-:Y:S02]  /*1550*/  IMAD R7, R7, R2, RZ ;  /* 0x0000000207077224 */ /* 0x000fe400078e02ff */
[C---:B------:R-:W-:Y:S02]  /*1560*/  IMAD R8, R6.reuse, R5, R8 ;  /* 0x0000000506087224 */ /* 0x040fe400078e0208 */
[----:B------:R-:W-:-:S04]  /*1570*/  IMAD.WIDE.U32 R12, R6, R4, R12 ;  /* 0x00000004060c7225 */ /* 0x000fc800078e000c */
[----:B------:R-:W-:Y:S01]  /*1580*/  IMAD R7, R6, R3, R7 ;  /* 0x0000000306077224 */ /* 0x000fe200078e0207 */
[----:B------:R-:W-:Y:S02]  /*1590*/  SHF.R.S32.HI R6, RZ, 0x1f, R9 ;  /* 0x0000001fff067819 */ /* 0x000fe40000011409 */
[----:B------:R-:W-:Y:S02]  /*15a0*/  IADD3 R13, PT, PT, R13, R8, RZ ;  /* 0x000000080d0d7210 */ /* 0x000fe40007ffe0ff */
[----:B------:R-:W-:Y:S01]  /*15b0*/  IADD3 R11, PT, PT, R11, R7, RZ ;  /* 0x000000070b0b7210 */ /* 0x000fe20007ffe0ff */
[C---:B-1----:R-:W-:Y:S02]  /*15c0*/  IMAD R8, R6.reuse, UR8, RZ ;  /* 0x0000000806087c24 */ /* 0x042fe4000f8e02ff */
[----:B------:R-:W-:Y:S02]  /*15d0*/  IMAD R6, R6, UR10, RZ ;  /* 0x0000000a06067c24 */ /* 0x000fe4000f8e02ff */
[----:B------:R-:W-:-:S02]  /*15e0*/  IMAD R8, R9, UR9, R8 ;  /* 0x0000000909087c24 */ /* 0x000fc4000f8e0208 */
[----:B------:R-:W-:-:S04]  /*15f0*/  IMAD.WIDE.U32 R16, R9, UR8, R12 ;  /* 0x0000000809107c25 */ /* 0x000fc8000f8e000c */
[C---:B------:R-:W-:Y:S02]  /*1600*/  IMAD R7, R9.reuse, UR11, R6 ;  /* 0x0000000b09077c24 */ /* 0x040fe4000f8e0206 */
[----:B------:R-:W-:-:S04]  /*1610*/  IMAD.WIDE.U32 R10, R9, UR10, R10 ;  /* 0x0000000a090a7c25 */ /* 0x000fc8000f8e000a */
[----:B------:R-:W-:Y:S01]  /*1620*/  IMAD.IADD R6, R17, 0x1, R8 ;  /* 0x0000000111067824 */ /* 0x000fe200078e0208 */
[----:B------:R-:W-:Y:S02]  /*1630*/  IADD3 R7, PT, PT, R11, R7, RZ ;  /* 0x000000070b077210 */ /* 0x000fe40007ffe0ff */
[----:B------:R-:W-:Y:S01]  /*1640*/  MOV R8, R10 ;  /* 0x0000000a00087202 */ /* 0x000fe20000000f00 */
[----:B------:R-:W-:Y:S06]  /*1650*/  BRA `(.L_x_1448) ;  /* 0x0000000400747947 */ /* 0x000fec0003800000 */
.L_x_1447:
[----:B------:R-:W-:-:S09]  /*1660*/  UISETP.NE.AND UP0, UPT, UR11, -0x1, UPT ;  /* 0xffffffff0b00788c */ /* 0x000fd2000bf05270 */
[----:B------:R-:W-:Y:S05]  /*1670*/  BRA.U UP0, `(.L_x_1449) ;  /* 0x0000000100347547 */ /* 0x000fea000b800000 */
[----:B------:R-:W1:Y:S01]  /*1680*/  LDC.64 R4, c[0x0][0x3b8] ;  /* 0x0000ee00ff047b82 */ /* 0x000e620000000a00 */
[----:B------:R-:W2:Y:S01]  /*1690*/  LDCU.64 UR8, c[0x0][0x3a0] ;  /* 0x00007400ff0877ac */ /* 0x000ea20008000a00 */
[----:B-----5:R-:W-:Y:S01]  /*16a0*/  SHF.R.S32.HI R0, RZ, 0x1f, R7 ;  /* 0x0000001fff007819 */ /* 0x020fe20000011407 */
[----:B------:R-:W-:-:S04]  /*16b0*/  USHF.R.S32.HI UR14, URZ, 0x1f, UR10 ;  /* 0x0000001fff0e7899 */ /* 0x000fc8000801140a */
[----:B--2---:R-:W-:-:S04]  /*16c0*/  IMAD R0, R0, UR8, RZ ;  /* 0x0000000800007c24 */ /* 0x004fc8000f8e02ff */
[----:B------:R-:W-:Y:S02]  /*16d0*/  IMAD R0, R7, UR9, R0 ;  /* 0x0000000907007c24 */ /* 0x000fe4000f8e0200 */
[C---:B-1----:R-:W-:Y:S02]  /*16e0*/  IMAD R2, R4.reuse, UR14, RZ ;  /* 0x0000000e04027c24 */ /* 0x042fe4000f8e02ff */
[----:B------:R-:W-:-:S04]  /*16f0*/  IMAD.WIDE.U32 R8, R4, UR10, RZ ;  /* 0x0000000a04087c25 */ /* 0x000fc8000f8e00ff */
[----:B------:R-:W-:-:S05]  /*1700*/  IMAD R2, R5, UR10, R2 ;  /* 0x0000000a05027c24 */ /* 0x000fca000f8e0202 */
[----:B------:R-:W-:-:S03]  /*1710*/  IADD3 R9, PT, PT, R9, R2, RZ ;  /* 0x0000000209097210 */ /* 0x000fc60007ffe0ff */
[----:B------:R-:W-:-:S05]  /*1720*/  IMAD.WIDE.U32 R16, R7, UR8, R8 ;  /* 0x0000000807107c25 */ /* 0x000fca000f8e0008 */
[----:B------:R-:W-:Y:S01]  /*1730*/  IADD3 R17, PT, PT, R17, R0, RZ ;  /* 0x0000000011117210 */ /* 0x000fe20007ffe0ff */
[----:B------:R-:W-:Y:S05]  /*1740*/  BRA `(.L_x_1450) ;  /* 0x0000000000187947 */ /* 0x000fea0003800000 */
.L_x_1449:
[----:B------:R-:W2:Y:S01]  /*1750*/  LDC.64 R4, c[0x0][0x3b8] ;  /* 0x0000ee00ff047b82 */ /* 0x000ea20000000a00 */
[----:B------:R-:W-:-:S06]  /*1760*/  UIADD3 UR8, UPT, UPT, UR10, UR11, URZ ;  /* 0x0000000b0a087290 */ /* 0x000fcc000fffe0ff */
[----:B--2---:R-:W-:Y:S02]  /*1770*/  IMAD R17, R5, UR8, RZ ;  /* 0x0000000805117c24 */ /* 0x004fe4000f8e02ff */
[----:B-1----:R-:W-:-:S05]  /*1780*/  IMAD.WIDE.U32 R2, R4, UR8, RZ ;  /* 0x0000000804027c25 */ /* 0x002fca000f8e00ff */
[----:B------:R-:W-:Y:S02]  /*1790*/  IADD3 R17, PT, PT, R3, R17, RZ ;  /* 0x0000001103117210 */ /* 0x000fe40007ffe0ff */
[----:B------:R-:W-:Y:S02]  /*17a0*/  MOV R16, R2 ;  /* 0x0000000200107202 */ /* 0x000fe40000000f00 */
.L_x_1450:
        /* <DEDUP_REMOVED lines=13> */
[----:B------:R-:W-:Y:S06]  /*1880*/  BRA `(.L_x_1452) ;  /* 0x0000000000147947 */ /* 0x000fec0003800000 */
.L_x_1451:
[----:B------:R-:W1:Y:S01]  /*1890*/  LDC.64 R2, c[0x0][0x3c0] ;  /* 0x0000f000ff027b82 */ /* 0x000e620000000a00 */
[----:B------:R-:W-:-:S06]  /*18a0*/  UIADD3 UR10, UPT, UPT, UR10, UR11, URZ ;  /* 0x0000000b0a0a7290 */ /* 0x000fcc000fffe0ff */
[----:B-1---5:R-:W-:Y:S02]  /*18b0*/  IMAD R7, R3, UR10, RZ ;  /* 0x0000000a03077c24 */ /* 0x022fe4000f8e02ff */
[----:B------:R-:W-:-:S05]  /*18c0*/  IMAD.WIDE.U32 R8, R2, UR10, RZ ;  /* 0x0000000a02087c25 */ /* 0x000fca000f8e00ff */
[----:B------:R-:W-:-:S07]  /*18d0*/  IADD3 R7, PT, PT, R9, R7, RZ ;  /* 0x0000000709077210 */ /* 0x000fce0007ffe0ff */
.L_x_1452:
[----:B------:R-:W1:Y:S01]  /*18e0*/  LDC R14, c[0x0][0x3e8] ;  /* 0x0000fa00ff0e7b82 */ /* 0x000e620000000800 */
[----:B------:R-:W-:Y:S01]  /*18f0*/  IMAD.U32 R0, RZ, RZ, UR18 ;  /* 0x00000012ff007e24 */ /* 0x000fe2000f8e00ff */
[----:B------:R-:W-:Y:S01]  /*1900*/  MOV R10, RZ ;  /* 0x000000ff000a7202 */ /* 0x000fe20000000f00 */
[----:B------:R-:W-:Y:S01]  /*1910*/  ULEA UR8, UR22, 0xffffff00, 0x8 ;  /* 0xffffff0016087891 */ /* 0x000fe2000f8e40ff */
[----:B------:R-:W-:Y:S01]  /*1920*/  MOV R18, R8 ;  /* 0x0000000800127202 */ /* 0x000fe20000000f00 */
[----:B------:R-:W-:Y:S01]  /*1930*/  IMAD.MOV.U32 R19, RZ, RZ, R7 ;  /* 0x000000ffff137224 */ /* 0x000fe200078e0007 */
[----:B------:R-:W-:Y:S01]  /*1940*/  IABS R0, R0 ;  /* 0x0000000000007213 */ /* 0x000fe20000000000 */
[----:B------:R-:W-:Y:S01]  /*1950*/  USHF.R.S32.HI UR9, URZ, 0x1f, UR8 ;  /* 0x0000001fff097899 */ /* 0x000fe20008011408 */
[----:B------:R-:W-:Y:S01]  /*1960*/  CS2R R234, SRZ ;  /* 0x0000000000ea7805 */ /* 0x000fe2000001ff00 */
[----:B------:R-:W-:-:S04]  /*1970*/  IMAD.WIDE.U32 R18, R2, UR8, R18 ;  /* 0x0000000802127c25 */ /* 0x000fc8000f8e0012 */
[----:B------:R-:W-:Y:S01]  /*1980*/  IMAD.WIDE.U32 R16, R4, UR8, R16 ;  /* 0x0000000804107c25 */ /* 0x000fe2000f8e0010 */
[----:B-1----:R-:W-:-:S04]  /*1990*/  IABS R6, R14 ;  /* 0x0000000e00067213 */ /* 0x002fc80000000000 */
[----:B------:R-:W1:Y:S08]  /*19a0*/  I2F.RP R12, R6 ;  /* 0x00000006000c7306 */ /* 0x000e700000209400 */
[----:B-1----:R-:W1:Y:S02]  /*19b0*/  MUFU.RCP R11, R12 ;  /* 0x0000000c000b7308 */ /* 0x002e640000001000 */
[----:B-1----:R-:W-:Y:S01]  /*19c0*/  IADD3 R11, PT, PT, R11, 0xffffffe, RZ ;  /* 0x0ffffffe0b0b7810 */ /* 0x002fe20007ffe0ff */
[----:B------:R-:W-:-:S05]  /*19d0*/  IMAD R12, R2, UR9, RZ ;  /* 0x00000009020c7c24 */ /* 0x000fca000f8e02ff */
[----:B------:R-:W1:Y:S02]  /*19e0*/  F2I.FTZ.U32.TRUNC.NTZ R11, R11 ;  /* 0x0000000b000b7305 */ /* 0x000e64000021f000 */
[----:B-1----:R-:W-:-:S05]  /*19f0*/  IADD3 R9, PT, PT, RZ, -R11, RZ ;  /* 0x8000000bff097210 */ /* 0x002fca0007ffe0ff */
[----:B------:R-:W-:-:S04]  /*1a00*/  IMAD R9, R9, R6, RZ ;  /* 0x0000000609097224 */ /* 0x000fc800078e02ff */
[----:B------:R-:W-:-:S04]  /*1a10*/  IMAD.HI.U32 R9, R11, R9, R10 ;  /* 0x000000090b097227 */ /* 0x000fc800078e000a */
[----:B------:R-:W-:Y:S02]  /*1a20*/  IMAD.MOV.U32 R10, RZ, RZ, R0 ;  /* 0x000000ffff0a7224 */ /* 0x000fe400078e0000 */
[----:B------:R-:W-:Y:S02]  /*1a30*/  IMAD R11, R3, UR8, R12 ;  /* 0x00000008030b7c24 */ /* 0x000fe4000f8e020c */
[----:B------:R-:W-:-:S03]  /*1a40*/  IMAD.HI.U32 R0, R9, R10, RZ ;  /* 0x0000000a09007227 */ /* 0x000fc600078e00ff */
[----:B------:R-:W-:Y:S02]  /*1a50*/  IADD3 R19, PT, PT, R19, R11, RZ ;  /* 0x0000000b13137210 */ /* 0x000fe40007ffe0ff */
[----:B------:R-:W-:-:S05]  /*1a60*/  IADD3 R9, PT, PT, -R0, RZ, RZ ;  /* 0x000000ff00097210 */ /* 0x000fca0007ffe1ff */
[----:B------:R-:W-:Y:S02]  /*1a70*/  IMAD R9, R6, R9, R10 ;  /* 0x0000000906097224 */ /* 0x000fe400078e020a */
[----:B------:R-:W-:-:S03]  /*1a80*/  IMAD R10, R4, UR9, RZ ;  /* 0x00000009040a7c24 */ /* 0x000fc6000f8e02ff */
[----:B------:R-:W-:Y:S01]  /*1a90*/  ISETP.GT.U32.AND P0, PT, R6, R9, PT ;  /* 0x000000090600720c */ /* 0x000fe20003f04070 */
[----:B------:R-:W-:-:S05]  /*1aa0*/  IMAD R10, R5, UR8, R10 ;  /* 0x00000008050a7c24 */ /* 0x000fca000f8e020a */
[----:B------:R-:W-:-:S07]  /*1ab0*/  IADD3 R17, PT, PT, R17, R10, RZ ;  /* 0x0000000a11117210 */ /* 0x000fce0007ffe0ff */
[----:B------:R-:W-:Y:S01]  /*1ac0*/  @!P0 IMAD.IADD R9, R9, 0x1, -R6 ;  /* 0x0000000109098824 */ /* 0x000fe200078e0a06 */
[----:B------:R-:W-:-:S04]  /*1ad0*/  @!P0 IADD3 R0, PT, PT, R0, 0x1, RZ ;  /* 0x0000000100008810 */ /* 0x000fc80007ffe0ff */
[----:B------:R-:W-:Y:S02]  /*1ae0*/  ISETP.GE.U32.AND P1, PT, R9, R6, PT ;  /* 0x000000060900720c */ /* 0x000fe40003f26070 */
[----:B------:R-:W-:Y:S01]  /*1af0*/  LOP3.LUT R6, R14, UR18, RZ, 0x3c, !PT ;  /* 0x000000120e067c12 */ /* 0x000fe2000f8e3cff */
[----:B------:R-:W1:Y:S03]  /*1b00*/  LDC.64 R8, c[0x0][0x3d8] ;  /* 0x0000f600ff087b82 */ /* 0x000e660000000a00 */
[----:B------:R-:W-:-:S05]  /*1b10*/  ISETP.GE.AND P0, PT, R6, RZ, PT ;  /* 0x000000ff0600720c */ /* 0x000fca0003f06270 */
[----:B------:R-:W2:Y:S02]  /*1b20*/  LDC.64 R6, c[0x0][0x3d0] ;  /* 0x0000f400ff067b82 */ /* 0x000ea40000000a00 */
[----:B------:R-:W-:Y:S02]  /*1b30*/  @P1 IADD3 R0, PT, PT, R0, 0x1, RZ ;  /* 0x0000000100001810 */ /* 0x000fe40007ffe0ff */
[----:B------:R-:W-:Y:S02]  /*1b40*/  ISETP.NE.AND P1, PT, R14, RZ, PT ;  /* 0x000000ff0e00720c */ /* 0x000fe40003f25270 */
[----:B------:R-:W-:Y:S02]  /*1b50*/  MOV R13, R0 ;  /* 0x00000000000d7202 */ /* 0x000fe40000000f00 */
[----:B------:R-:W-:-:S03]  /*1b60*/  LOP3.LUT R14, RZ, R14, RZ, 0x33, !PT ;  /* 0x0000000eff0e7212 */ /* 0x000fc600078e33ff */
[----:B------:R-:W-:-:S05]  /*1b70*/  @!P0 IMAD.MOV R13, RZ, RZ, -R13 ;  /* 0x000000ffff0d8224 */ /* 0x000fca00078e0a0d */
[----:B------:R-:W-:-:S04]  /*1b80*/  SEL R12, R14, R13, !P1 ;  /* 0x0000000d0e0c7207 */ /* 0x000fc80004800000 */
[----:B------:R-:W-:Y:S01]  /*1b90*/  SHF.R.S32.HI R11, RZ, 0x1f, R12 ;  /* 0x0000001fff0b7819 */ /* 0x000fe2000001140c */
[----:B-1----:R-:W-:-:S04]  /*1ba0*/  IMAD.WIDE.U32 R18, R12, R8, R18 ;  /* 0x000000080c127225 */ /* 0x002fc800078e0012 */
[C---:B------:R-:W-:Y:S02]  /*1bb0*/  IMAD R10, R11.reuse, R8, RZ ;  /* 0x000000080b0a7224 */ /* 0x040fe400078e02ff */
[-C--:B--2---:R-:W-:Y:S02]  /*1bc0*/  IMAD R11, R11, R6.reuse, RZ ;  /* 0x000000060b0b7224 */ /* 0x084fe400078e02ff */
[C---:B------:R-:W-:Y:S02]  /*1bd0*/  IMAD R9, R12.reuse, R9, R10 ;  /* 0x000000090c097224 */ /* 0x040fe400078e020a */
[----:B------:R-:W-:-:S04]  /*1be0*/  IMAD.WIDE.U32 R16, R12, R6, R16 ;  /* 0x000000060c107225 */ /* 0x000fc800078e0010 */
[----:B------:R-:W-:Y:S01]  /*1bf0*/  IMAD R11, R12, R7, R11 ;  /* 0x000000070c0b7224 */ /* 0x000fe200078e020b */
[----:B------:R-:W-:Y:S01]  /*1c00*/  IADD3 R7, PT, PT, R19, R9, RZ ;  /* 0x0000000913077210 */ /* 0x000fe20007ffe0ff */
[----:B------:R-:W-:-:S03]  /*1c10*/  IMAD.MOV.U32 R8, RZ, RZ, R18 ;  /* 0x000000ffff087224 */ /* 0x000fc600078e0012 */
[----:B------:R-:W-:-:S07]  /*1c20*/  IADD3 R6, PT, PT, R17, R11, RZ ;  /* 0x0000000b11067210 */ /* 0x000fce0007ffe0ff */
.L_x_1448:
[----:B------:R-:W-:Y:S01]  /*1c30*/  UISETP.NE.AND UP0, UPT, UR6, -0x1, UPT ;  /* 0xffffffff0600788c */ /* 0x000fe2000bf05270 */
[----:B------:R-:W-:Y:S01]  /*1c40*/  IMAD.MOV.U32 R56, RZ, RZ, RZ ;  /* 0x000000ffff387224 */ /* 0x000fe200078e00ff */
[----:B------:R-:W1:Y:S01]  /*1c50*/  LDCU.64 UR14, c[0x0][0x3b0] ;  /* 0x00007600ff0e77ac */ /* 0x000e620008000a00 */
[----:B------:R-:W2:Y:S01]  /*1c60*/  LDCU.64 UR8, c[0x0][0x3c8] ;  /* 0x00007900ff0877ac */ /* 0x000ea20008000a00 */
[----:B------:R-:W-:Y:S01]  /*1c70*/  IMAD.SHL.U32 R67, R65, 0x8, RZ ;  /* 0x0000000841437824 */ /* 0x000fe200078e00ff */
[----:B------:R-:W3:Y:S01]  /*1c80*/  S2R R143, SR_CTAID.X ;  /* 0x00000000008f7919 */ /* 0x000ee20000002500 */
[----:B------:R-:W4:Y:S05]  /*1c90*/  LDC R11, c[0x0][0x450] ;  /* 0x00011400ff0b7b82 */ /* 0x000f2a0000000800 */
[----:B------:R-:W2:Y:S01]  /*1ca0*/  @!UP0 LDCU.64 UR10, c[0x0][0x398] ;  /* 0x00007300ff0a87ac */ /* 0x000ea20008000a00 */
[----:B------:R-:W-:Y:S01]  /*1cb0*/  LOP3.LUT R12, R67, 0x38, RZ, 0xc0, !PT ;  /* 0x00000038430c7812 */ /* 0x000fe200078ec0ff */
[----:B------:R3:W5:Y:S01]  /*1cc0*/  @P3 LDG.E R56, desc[UR4][R146.64] ;  /* 0x0000000492383981 */ /* 0x000762000c1e1900 */
[----:B------:R-:W-:Y:S01]  /*1cd0*/  SHF.R.U32.HI R144, RZ, 0x3, R65 ;  /* 0x00000003ff907819 */ /* 0x000fe20000011641 */
[----:B------:R-:W-:Y:S01]  /*1ce0*/  USHF.R.S32.HI UR16, URZ, 0x1f, UR18 ;  /* 0x0000001fff107899 */ /* 0x000fe20008011412 */
[C---:B------:R-:W-:Y:S01]  /*1cf0*/  IADD3 R16, P3, PT, R12.reuse, R16, RZ ;  /* 0x000000100c107210 */ /* 0x040fe20007f7e0ff */
[----:B------:R-:W-:Y:S01]  /*1d00*/  IMAD.SHL.U32 R135, R65, 0x4, RZ ;  /* 0x0000000441877824 */ /* 0x000fe200078e00ff */
[----:B------:R-:W-:Y:S01]  /*1d10*/  IADD3 R8, P2, PT, R12, R8, RZ ;  /* 0x000000080c087210 */ /* 0x000fe20007f5e0ff */
[----:B------:R-:W-:Y:S01]  /*1d20*/  IMAD.SHL.U32 R85, R2, 0x10, RZ ;  /* 0x0000001002557824 */ /* 0x000fe200078e00ff */
[----:B-1----:R-:W-:Y:S01]  /*1d30*/  @UP0 UIMAD.WIDE.U32 UR26, UR6, UR14, URZ ;  /* 0x0000000e061a02a5 */ /* 0x002fe2000f8e00ff */
[----:B------:R-:W-:Y:S01]  /*1d40*/  IMAD.X R17, RZ, RZ, R6, P3 ;  /* 0x000000ffff117224 */ /* 0x000fe200018e0606 */
[----:B------:R-:W-:Y:S01]  /*1d50*/  MOV R145, RZ ;  /* 0x000000ff00917202 */ /* 0x000fe20000000f00 */
[----:B------:R-:W-:Y:S01]  /*1d60*/  IMAD.X R9, RZ, RZ, R7, P2 ;  /* 0x000000ffff097224 */ /* 0x000fe200010e0607 */
[----:B--2---:R-:W-:Y:S01]  /*1d70*/  UIMAD UR16, UR16, UR8, URZ ;  /* 0x00000008101072a4 */ /* 0x004fe2000f8e02ff */
[----:B------:R-:W-:Y:S01]  /*1d80*/  MOV R6, UR8 ;  /* 0x0000000800067c02 */ /* 0x000fe20008000f00 */
[----:B------:R-:W-:Y:S01]  /*1d90*/  IMAD.WIDE.U32 R16, R144, R4, R16 ;  /* 0x0000000490107225 */ /* 0x000fe200078e0010 */
[----:B------:R-:W-:Y:S01]  /*1da0*/  LOP3.LUT R135, R135, 0x1c, RZ, 0xc0, !PT ;  /* 0x0000001c87877812 */ /* 0x000fe200078ec0ff */
[----:B------:R-:W-:Y:S01]  /*1db0*/  UIMAD UR9, UR18, UR9, UR16 ;  /* 0x00000009120972a4 */ /* 0x000fe2000f8e0210 */
[----:B------:R-:W-:Y:S01]  /*1dc0*/  SHF.L.U64.HI R64, R4, 0x4, R5 ;  /* 0x0000000404407819 */ /* 0x000fe20000010205 */
[----:B------:R-:W-:Y:S01]  /*1dd0*/  @!UP0 UIMAD.WIDE.U32 UR28, UR21, UR10, URZ ;  /* 0x0000000a151c82a5 */ /* 0x000fe2000f8e00ff */
[----:B------:R-:W-:Y:S01]  /*1de0*/  IMAD.WIDE.U32 R8, R144, R2, R8 ;  /* 0x0000000290087225 */ /* 0x000fe200078e0008 */
[----:B------:R-:W-:-:S02]  /*1df0*/  SHF.L.U32 R59, R4, 0x4, RZ ;  /* 0x00000004043b7819 */ /* 0x000fc400000006ff */
[----:B------:R-:W-:Y:S01]  /*1e00*/  @!UP0 UIMAD UR11, UR21, UR11, UR29 ;  /* 0x0000000b150b82a4 */ /* 0x000fe2000f8e021d */
[----:B------:R-:W-:Y:S01]  /*1e10*/  IMAD R69, R144, R3, R9 ;  /* 0x0000000390457224 */ /* 0x000fe200078e0209 */
[----:B------:R-:W-:Y:S01]  /*1e20*/  @UP0 UIMAD UR11, UR6, UR15, UR27 ;  /* 0x0000000f060b02a4 */ /* 0x000fe2000f8e021b */
[----:B----4-:R-:W-:Y:S01]  /*1e30*/  LEA.HI R11, R11, R11, RZ, 0x1 ;  /* 0x0000000b0b0b7211 */ /* 0x010fe200078f08ff */
[----:B------:R-:W-:Y:S01]  /*1e40*/  @!UP0 UMOV UR10, UR28 ;  /* 0x0000001c000a8c82 */ /* 0x000fe20008000000 */
[----:B------:R-:W-:Y:S01]  /*1e50*/  @UP0 UMOV UR10, UR26 ;  /* 0x0000001a000a0c82 */ /* 0x000fe20008000000 */
[----:B------:R-:W-:Y:S01]  /*1e60*/  USHF.R.S32.HI UR6, URZ, 0x1f, UR23 ;  /* 0x0000001fff067899 */ /* 0x000fe20008011417 */
[----:B------:R-:W-:Y:S01]  /*1e70*/  IADD3 R18, P4, PT, R12, UR10, RZ ;  /* 0x0000000a0c127c10 */ /* 0x000fe2000ff9e0ff */
[----:B---3--:R-:W-:Y:S01]  /*1e80*/  IMAD.WIDE.U32 R142, R143, 0x40, R144 ;  /* 0x000000408f8e7825 */ /* 0x008fe200078e0090 */
[----:B------:R-:W-:Y:S01]  /*1e90*/  SHF.R.S32.HI R11, RZ, 0x1, R11 ;  /* 0x00000001ff0b7819 */ /* 0x000fe2000001140b */
[----:B------:R-:W-:Y:S01]  /*1ea0*/  ULEA.HI UR6, UR6, UR23, URZ, 0x8 ;  /* 0x0000001706067291 */ /* 0x000fe2000f8f40ff */
[C---:B------:R-:W-:Y:S01]  /*1eb0*/  SHF.L.U64.HI R69, R8.reuse, 0x1, R69 ;  /* 0x0000000108457819 */ /* 0x040fe20000010245 */
[----:B------:R-:W-:Y:S01]  /*1ec0*/  IMAD.X R19, RZ, RZ, UR11, P4 ;  /* 0x0000000bff137e24 */ /* 0x000fe2000a0e06ff */
[----:B------:R-:W1:Y:S01]  /*1ed0*/  LDCU.64 UR10, c[0x0][0x388] ;  /* 0x00007100ff0a77ac */ /* 0x000e620008000a00 */
[----:B------:R-:W-:Y:S01]  /*1ee0*/  IMAD.SHL.U32 R70, R8, 0x2, RZ ;  /* 0x0000000208467824 */ /* 0x000fe200078e00ff */
[----:B------:R-:W-:Y:S01]  /*1ef0*/  SHF.L.U64.HI R66, R2, 0x4, R3 ;  /* 0x0000000402427819 */ /* 0x000fe20000010203 */
[----:B------:R-:W-:Y:S01]  /*1f00*/  IMAD.WIDE.U32 R6, R6, UR18, R18 ;  /* 0x0000001206067c25 */ /* 0x000fe2000f8e0012 */
[----:B------:R-:W-:-:S02]  /*1f10*/  USHF.R.S32.HI UR6, URZ, 0x8, UR6 ;  /* 0x00000008ff067899 */ /* 0x000fc40008011406 */
[----:B------:R-:W-:Y:S01]  /*1f20*/  USHF.L.U32 UR27, UR22, 0x8, URZ ;  /* 0x00000008161b7899 */ /* 0x000fe200080006ff */
[----:B------:R-:W-:Y:S01]  /*1f30*/  IMAD R73, R144, R5, R17 ;  /* 0x0000000590497224 */ /* 0x000fe200078e0211 */
[----:B------:R-:W-:Y:S01]  /*1f40*/  IADD3 R9, PT, PT, R7, UR9, RZ ;  /* 0x0000000907097c10 */ /* 0x000fe2000fffe0ff */
[----:B------:R-:W2:Y:S01]  /*1f50*/  LDCU.64 UR8, c[0x0][0x390] ;  /* 0x00007200ff0877ac */ /* 0x000ea20008000a00 */
[C---:B------:R-:W-:Y:S02]  /*1f60*/  IMAD.SHL.U32 R72, R16.reuse, 0x2, RZ ;  /* 0x0000000210487824 */ /* 0x040fe400078e00ff */
[----:B------:R-:W-:Y:S01]  /*1f70*/  IMAD R7, R143, UR14, RZ ;  /* 0x0000000e8f077c24 */ /* 0x000fe2000f8e02ff */
[----:B------:R-:W-:Y:S01]  /*1f80*/  UISETP.LT.AND UP0, UPT, UR7, UR6, UPT ;  /* 0x000000060700728c */ /* 0x000fe2000bf01270 */
[----:B------:R-:W-:Y:S01]  /*1f90*/  IMAD.MOV.U32 R8, RZ, RZ, R6 ;  /* 0x000000ffff087224 */ /* 0x000fe200078e0006 */
[----:B------:R-:W-:Y:S01]  /*1fa0*/  SHF.L.U64.HI R73, R16, 0x1, R73 ;  /* 0x0000000110497819 */ /* 0x000fe20000010249 */
[----:B------:R-:W-:Y:S01]  /*1fb0*/  IMAD R136, R144, R11, R135 ;  /* 0x0000000b90887224 */ /* 0x000fe200078e0287 */
[----:B------:R-:W-:Y:S01]  /*1fc0*/  USEL UR6, UR7, UR6, !UP0 ;  /* 0x0000000607067287 */ /* 0x000fe2000c000000 */
[----:B-1----:R-:W-:Y:S01]  /*1fd0*/  IADD3 R72, P3, PT, R72, UR10, RZ ;  /* 0x0000000a48487c10 */ /* 0x002fe2000ff7e0ff */
[C---:B------:R-:W-:Y:S01]  /*1fe0*/  IMAD R7, R142.reuse, UR15, R7 ;  /* 0x0000000f8e077c24 */ /* 0x040fe2000f8e0207 */
[----:B------:R-:W-:Y:S01]  /*1ff0*/  UIADD3 UR26, UPT, UPT, UR27, -0x100, URZ ;  /* 0xffffff001b1a7890 */ /* 0x000fe2000fffe0ff */
[----:B------:R-:W-:Y:S01]  /*2000*/  IMAD.WIDE.U32 R142, R142, UR14, R8 ;  /* 0x0000000e8e8e7c25 */ /* 0x000fe2000f8e0008 */
[----:B------:R-:W-:Y:S01]  /*2010*/  UISETP.GT.AND UP0, UPT, UR22, UR6, UPT ;  /* 0x000000061600728c */ /* 0x000fe2000bf04270 */
[----:B------:R-:W-:-:S02]  /*2020*/  IADD3.X R73, PT, PT, R73, UR11, RZ, P3, !PT ;  /* 0x0000000b49497c10 */ /* 0x000fc40009ffe4ff */
[----:B------:R-:W-:Y:S01]  /*2030*/  IADD3 R135, PT, PT, R135, R136, RZ ;  /* 0x0000008887877210 */ /* 0x000fe20007ffe0ff */
[----:B------:R-:W-:Y:S01]  /*2040*/  IMAD.MOV.U32 R230, RZ, RZ, R72 ;  /* 0x000000ffffe67224 */ /* 0x000fe200078e0048 */
[----:B--2---:R-:W-:Y:S02]  /*2050*/  IADD3 R70, P2, PT, R70, UR8, RZ ;  /* 0x0000000846467c10 */ /* 0x004fe4000ff5e0ff */
[----:B------:R-:W-:Y:S02]  /*2060*/  SHF.R.S32.HI R103, RZ, 0x1f, R136 ;  /* 0x0000001fff677819 */ /* 0x000fe40000011488 */
[----:B------:R-:W-:Y:S01]  /*2070*/  IADD3.X R69, PT, PT, R69, UR9, RZ, P2, !PT ;  /* 0x0000000945457c10 */ /* 0x000fe200097fe4ff */
[----:B------:R-:W-:Y:S01]  /*2080*/  IMAD.MOV.U32 R232, RZ, RZ, R70 ;  /* 0x000000ffffe87224 */ /* 0x000fe200078e0046 */
[----:B------:R-:W-:Y:S02]  /*2090*/  SHF.R.S32.HI R102, RZ, 0x1f, R135 ;  /* 0x0000001fff667819 */ /* 0x000fe40000011487 */
[----:B------:R-:W-:Y:S01]  /*20a0*/  MOV R231, R73 ;  /* 0x0000004900e77202 */ /* 0x000fe20000000f00 */
[----:B------:R-:W-:Y:S01]  /*20b0*/  IMAD.MOV.U32 R233, RZ, RZ, R69 ;  /* 0x000000ffffe97224 */ /* 0x000fe200078e0045 */
[----:B------:R-:W-:Y:S01]  /*20c0*/  IADD3 R68, PT, PT, R143, R7, RZ ;  /* 0x000000078f447210 */ /* 0x000fe20007ffe0ff */
[----:B------:R-:W-:Y:S06]  /*20d0*/  BRA.U !UP0, `(.L_x_1453) ;  /* 0x000000c908a07547 */ /* 0x000fec000b800000 */
[----:B------:R-:W1:Y:S01]  /*20e0*/  LDC.64 R2, c[0x0][0x4a0] ;  /* 0x00012800ff027b82 */ /* 0x000e620000000a00 */
[----:B------:R-:W2:Y:S01]  /*20f0*/  LDCU.128 UR8, c[0x0][0x490] ;  /* 0x00009200ff0877ac */ /* 0x000ea20008000c00 */
[----:B------:R-:W-:Y:S01]  /*2100*/  IMAD.MOV.U32 R13, RZ, RZ, RZ ;  /* 0x000000ffff0d7224 */ /* 0x000fe200078e00ff */
[C---:B------:R-:W-:Y:S01]  /*2110*/  SHF.L.U32 R107, R11.reuse, 0x5, RZ ;  /* 0x000000050b6b7819 */ /* 0x040fe200000006ff */
[----:B------:R-:W-:Y:S01]  /*2120*/  @!P0 IMAD.MOV R0, RZ, RZ, -R0 ;  /* 0x000000ffff008224 */ /* 0x000fe200078e0a00 */
[----:B------:R-:W3:Y:S01]  /*2130*/  LDCU.128 UR16, c[0x0][0x4b0] ;  /* 0x00009600ff1077ac */ /* 0x000ee20008000c00 */
[----:B-----5:R-:W-:Y:S01]  /*2140*/  VIADD R56, R56, UR26 ;  /* 0x0000001a38387c36 */ /* 0x020fe20008000000 */
[C---:B------:R-:W-:Y:S01]  /*2150*/  SHF.L.U32 R105, R11.reuse, 0x7, RZ ;  /* 0x000000070b697819 */ /* 0x040fe200000006ff */
[----:B------:R-:W4:Y:S01]  /*2160*/  LDC.64 R82, c[0x0][0x4a8] ;  /* 0x00012a00ff527b82 */ /* 0x000f220000000a00 */
[----:B------:R-:W4:Y:S01]  /*2170*/  LDCU.128 UR12, c[0x0][0x4c0] ;  /* 0x00009800ff0c77ac */ /* 0x000f220008000c00 */
[----:B------:R-:W-:Y:S01]  /*2180*/  SEL R14, R14, R0, !P1 ;  /* 0x000000000e0e7207 */ /* 0x000fe20004800000 */
[----:B------:R-:W-:Y:S01]  /*2190*/  IMAD R56, R56, R11, RZ ;  /* 0x0000000b38387224 */ /* 0x000fe200078e02ff */
[C---:B------:R-:W-:Y:S01]  /*21a0*/  IADD3 R132, PT, PT, R144.reuse, 0x20, RZ ;  /* 0x0000002090847810 */ /* 0x040fe20007ffe0ff */
[----:B------:R-:W-:Y:S01]  /*21b0*/  USHF.R.S32.HI UR28, URZ, 0x1f, UR26 ;  /* 0x0000001fff1c7899 */ /* 0x000fe2000801141a */
[C---:B------:R-:W-:Y:S01]  /*21c0*/  IMAD.SHL.U32 R134, R11.reuse, 0x10, RZ ;  /* 0x000000100b867824 */ /* 0x040fe200078e00ff */
[----:B------:R-:W4:Y:S01]  /*21d0*/  LDCU UR33, c[0x0][0x440] ;  /* 0x00008800ff2177ac */ /* 0x000f220008000800 */
[C---:B------:R-:W-:Y:S01]  /*21e0*/  IMAD R118, R11.reuse, 0x30, RZ ;  /* 0x000000300b767824 */ /* 0x040fe200078e02ff */
[C---:B------:R-:W-:Y:S01]  /*21f0*/  IADD3 R129, PT, PT, R144.reuse, 0x50, RZ ;  /* 0x0000005090817810 */ /* 0x040fe20007ffe0ff */
[C---:B------:R-:W-:Y:S01]  /*2200*/  IMAD R117, R11.reuse, 0x50, RZ ;  /* 0x000000500b757824 */ /* 0x040fe200078e02ff */
[----:B--2---:R-:W-:Y:S01]  /*2210*/  MOV R5, UR10 ;  /* 0x0000000a00057c02 */ /* 0x004fe20008000f00 */
[----:B------:R-:W-:Y:S01]  /*2220*/  IMAD.U32 R0, RZ, RZ, UR11 ;  /* 0x0000000bff007e24 */ /* 0x000fe2000f8e00ff */
[----:B------:R-:W2:Y:S01]  /*2230*/  LDCU UR31, c[0x0][0x440] ;  /* 0x00008800ff1f77ac */ /* 0x000ea20008000800 */
[----:B------:R-:W-:Y:S01]  /*2240*/  IMAD R116, R11, 0x60, RZ ;  /* 0x000000600b747824 */ /* 0x000fe200078e02ff */
[----:B------:R-:W-:Y:S01]  /*2250*/  LOP3.LUT R126, R144, 0x80, RZ, 0xfc, !PT ;  /* 0x00000080907e7812 */ /* 0x000fe200078efcff */
[----:B-1----:R-:W-:Y:S01]  /*2260*/  IMAD.WIDE.U32 R6, R2, UR21, R12 ;  /* 0x0000001502067c25 */ /* 0x002fe2000f8e000c */
[----:B---3--:R-:W-:Y:S01]  /*2270*/  UIMAD UR10, UR28, UR16, URZ ;  /* 0x000000101c0a72a4 */ /* 0x008fe2000f8e02ff */
[----:B------:R-:W-:Y:S01]  /*2280*/  IADD3 R125, PT, PT, R144, 0x90, RZ ;  /* 0x00000090907d7810 */ /* 0x000fe20007ffe0ff */
[----:B------:R-:W1:Y:S01]  /*2290*/  LDCU UR32, c[0x0][0x450] ;  /* 0x00008a00ff2077ac */ /* 0x000e620008000800 */
[----:B------:R-:W-:Y:S01]  /*22a0*/  IMAD R7, R3, UR21, R7 ;  /* 0x0000001503077c24 */ /* 0x000fe2000f8e0207 */
[----:B------:R-:W-:Y:S01]  /*22b0*/  SHF.R.S32.HI R3, RZ, 0x1f, R14 ;  /* 0x0000001fff037819 */ /* 0x000fe2000001140e */
[----:B------:R-:W-:Y:S01]  /*22c0*/  IMAD.U32 R2, RZ, RZ, UR16 ;  /* 0x00000010ff027e24 */ /* 0x000fe2000f8e00ff */
[----:B------:R-:W-:Y:S01]  /*22d0*/  UIMAD UR10, UR26, UR17, UR10 ;  /* 0x000000111a0a72a4 */ /* 0x000fe2000f8e020a */
[----:B------:R-:W-:Y:S01]  /*22e0*/  IMAD.WIDE.U32 R16, R5, UR21, R12 ;  /* 0x0000001505107c25 */ /* 0x000fe2000f8e000c */
[----:B------:R-:W3:Y:S01]  /*22f0*/  LDCU.U8 UR34, c[0x0][0x533] ;  /* 0x0000a660ff2277ac */ /* 0x000ee20008000000 */
[----:B----4-:R-:W-:-:S02]  /*2300*/  SHF.L.U64.HI R84, R82, 0x4, R83 ;  /* 0x0000000452547819 */ /* 0x010fc40000010253 */
[----:B------:R-:W-:Y:S01]  /*2310*/  IMAD.WIDE.U32 R6, R2, UR26, R6 ;  /* 0x0000001a02067c25 */ /* 0x000fe2000f8e0006 */
[C---:B------:R-:W-:Y:S01]  /*2320*/  IADD3 R2, P0, PT, R144.reuse, -UR23, RZ ;  /* 0x8000001790027c10 */ /* 0x040fe2000ff1e0ff */
[----:B------:R-:W-:Y:S01]  /*2330*/  UMOV UR35, URZ ;  /* 0x000000ff00237c82 */ /* 0x000fe20008000000 */
[C---:B------:R-:W-:Y:S01]  /*2340*/  IADD3 R122, PT, PT, R144.reuse, 0xc0, RZ ;  /* 0x000000c0907a7810 */ /* 0x040fe20007ffe0ff */
[----:B------:R-:W-:Y:S01]  /*2350*/  IMAD R5, R3, UR12, RZ ;  /* 0x0000000c03057c24 */ /* 0x000fe2000f8e02ff */
[----:B------:R-:W-:Y:S01]  /*2360*/  IADD3 R7, PT, PT, R7, UR10, RZ ;  /* 0x0000000a07077c10 */ /* 0x000fe2000fffe0ff */
[----:B------:R-:W-:Y:S01]  /*2370*/  USHF.R.S32.HI UR10, URZ, 0x1f, UR23 ;  /* 0x0000001fff0a7899 */ /* 0x000fe20008011417 */
[----:B------:R-:W-:Y:S01]  /*2380*/  IMAD R3, R3, UR18, RZ ;  /* 0x0000001203037c24 */ /* 0x000fe2000f8e02ff */
[----:B------:R-:W-:Y:S01]  /*2390*/  IADD3 R120, PT, PT, R144, 0xe0, RZ ;  /* 0x000000e090787810 */ /* 0x000fe20007ffe0ff */
[C---:B------:R-:W-:Y:S01]  /*23a0*/  IMAD R4, R14.reuse, UR13, R5 ;  /* 0x0000000d0e047c24 */ /* 0x040fe2000f8e0205 */
[----:B------:R-:W-:Y:S01]  /*23b0*/  SHF.R.S32.HI R101, RZ, 0x1f, R134 ;  /* 0x0000001fff657819 */ /* 0x000fe20000011486 */
[----:B------:R-:W-:Y:S01]  /*23c0*/  IMAD.WIDE.U32 R6, R14, UR12, R6 ;  /* 0x0000000c0e067c25 */ /* 0x000fe2000f8e0006 */
[----:B------:R-:W4:Y:S01]  /*23d0*/  LDCU.64 UR12, c[0x0][0x4d0] ;  /* 0x00009a00ff0c77ac */ /* 0x000f220008000a00 */
[----:B------:R-:W-:-:S02]  /*23e0*/  SHF.R.S32.HI R100, RZ, 0x1f, R107 ;  /* 0x0000001fff647819 */ /* 0x000fc4000001146b */
[----:B------:R-:W-:Y:S01]  /*23f0*/  IMAD R17, R0, UR21, R17 ;  /* 0x0000001500117c24 */ /* 0x000fe2000f8e0211 */
[----:B------:R-:W-:Y:S01]  /*2400*/  SHF.R.S32.HI R99, RZ, 0x1f, R118 ;  /* 0x0000001fff637819 */ /* 0x000fe20000011476 */
[----:B------:R-:W-:Y:S01]  /*2410*/  IMAD R0, R82, UR28, RZ ;  /* 0x0000001c52007c24 */ /* 0x000fe2000f8e02ff */
[----:B------:R-:W-:Y:S01]  /*2420*/  USHF.L.U32 UR28, UR16, 0x8, URZ ;  /* 0x00000008101c7899 */ /* 0x000fe200080006ff */
[----:B------:R-:W-:Y:S01]  /*2430*/  IMAD.IADD R5, R7, 0x1, R4 ;  /* 0x0000000107057824 */ /* 0x000fe200078e0204 */
[----:B------:R-:W-:Y:S01]  /*2440*/  MOV R4, R6 ;  /* 0x0000000600047202 */ /* 0x000fe20000000f00 */
[----:B------:R-:W-:Y:S01]  /*2450*/  IMAD.X R9, RZ, RZ, ~UR10, P0 ;  /* 0x8000000aff097e24 */ /* 0x000fe200080e06ff */
[----:B------:R-:W-:Y:S01]  /*2460*/  IADD3 R76, P0, PT, R56, R135, RZ ;  /* 0x00000087384c7210 */ /* 0x000fe20007f1e0ff */
[----:B------:R-:W-:Y:S01]  /*2470*/  IMAD R6, R14, UR19, R3 ;  /* 0x000000130e067c24 */ /* 0x000fe2000f8e0203 */
[----:B------:R-:W-:Y:S01]  /*2480*/  SHF.R.S32.HI R3, RZ, 0x1f, R56 ;  /* 0x0000001fff037819 */ /* 0x000fe20000011438 */
[----:B------:R-:W-:Y:S01]  /*2490*/  IMAD R0, R83, UR26, R0 ;  /* 0x0000001a53007c24 */ /* 0x000fe2000f8e0200 */
[----:B------:R-:W-:Y:S01]  /*24a0*/  IADD3 R56, P1, PT, R56, R136, RZ ;  /* 0x0000008838387210 */ /* 0x000fe20007f3e0ff */
[----:B------:R-:W-:Y:S01]  /*24b0*/  IMAD.WIDE.U32 R16, R82, UR26, R16 ;  /* 0x0000001a52107c25 */ /* 0x000fe2000f8e0010 */
[----:B------:R-:W2:Y:S01]  /*24c0*/  LDCU.64 UR10, c[0x0][0x488] ;  /* 0x00009100ff0a77ac */ /* 0x000ea20008000a00 */
[----:B------:R-:W-:-:S02]  /*24d0*/  SHF.R.S32.HI R97, RZ, 0x1f, R117 ;  /* 0x0000001fff617819 */ /* 0x000fc40000011475 */
[----:B------:R-:W-:Y:S01]  /*24e0*/  IMAD.IADD R17, R17, 0x1, R0 ;  /* 0x0000000111117824 */ /* 0x000fe200078e0200 */
[----:B------:R-:W-:Y:S01]  /*24f0*/  SHF.R.S32.HI R96, RZ, 0x1f, R116 ;  /* 0x0000001fff607819 */ /* 0x000fe20000011474 */
[C---:B------:R-:W-:Y:S01]  /*2500*/  IMAD.X R77, R3.reuse, 0x1, R102, P0 ;  /* 0x00000001034d7824 */ /* 0x040fe200000e0666 */
[----:B------:R-:W-:Y:S01]  /*2510*/  IADD3.X R3, PT, PT, R3, R103, RZ, P1, !PT ;  /* 0x0000006703037210 */ /* 0x000fe20000ffe4ff */
[----:B------:R-:W-:Y:S01]  /*2520*/  IMAD.WIDE.U32 R14, R14, UR18, R16 ;  /* 0x000000120e0e7c25 */ /* 0x000fe2000f8e0010 */
[----:B------:R-:W-:Y:S01]  /*2530*/  SHF.R.S32.HI R94, RZ, 0x1f, R105 ;  /* 0x0000001fff5e7819 */ /* 0x000fe20000011469 */
[----:B------:R-:W-:Y:S01]  /*2540*/  USHF.L.U64.HI UR18, UR16, 0x5, UR17 ;  /* 0x0000000510127899 */ /* 0x000fe20008010211 */
[C---:B------:R-:W-:Y:S01]  /*2550*/  SHF.L.U64.HI R0, R56.reuse, 0x1, R3 ;  /* 0x0000000138007819 */ /* 0x040fe20000010203 */
[----:B------:R-:W-:Y:S01]  /*2560*/  IMAD.SHL.U32 R56, R56, 0x2, RZ ;  /* 0x0000000238387824 */ /* 0x000fe200078e00ff */
[----:B------:R-:W-:Y:S01]  /*2570*/  IADD3 R7, PT, PT, R15, R6, RZ ;  /* 0x000000060f077210 */ /* 0x000fe20007ffe0ff */
[C---:B------:R-:W-:Y:S01]  /*2580*/  IMAD R75, R9.reuse, UR16, RZ ;  /* 0x00000010094b7c24 */ /* 0x040fe2000f8e02ff */
[----:B------:R-:W-:Y:S01]  /*2590*/  SHF.L.U64.HI R77, R76, 0x1, R77 ;  /* 0x000000014c4d7819 */ /* 0x000fe2000001024d */
[----:B------:R-:W-:Y:S01]  /*25a0*/  IMAD.MOV.U32 R6, RZ, RZ, R14 ;  /* 0x000000ffff067224 */ /* 0x000fe200078e000e */
[----:B------:R-:W-:Y:S01]  /*25b0*/  IADD3 R14, P0, PT, R56, UR14, RZ ;  /* 0x0000000e380e7c10 */ /* 0x000fe2000ff1e0ff */
[C---:B------:R-:W-:Y:S01]  /*25c0*/  IMAD R75, R2.reuse, UR17, R75 ;  /* 0x00000011024b7c24 */ /* 0x040fe2000f8e024b */
[----:B-1----:R-:W-:Y:S01]  /*25d0*/  MOV R17, UR32 ;  /* 0x0000002000117c02 */ /* 0x002fe20008000f00 */
[----:B------:R-:W-:Y:S01]  /*25e0*/  IMAD.WIDE.U32 R4, R2, UR16, R4 ;  /* 0x0000001002047c25 */ /* 0x000fe2000f8e0004 */
[----:B------:R-:W-:Y:S01]  /*25f0*/  IADD3.X R15, PT, PT, R0, UR15, RZ, P0, !PT ;  /* 0x0000000f000f7c10 */ /* 0x000fe200087fe4ff */
[----:B------:R-:W-:Y:S01]  /*2600*/  USHF.L.U32 UR19, UR16, 0x5, URZ ;  /* 0x0000000510137899 */ /* 0x000fe200080006ff */
[----:B----4-:R-:W-:Y:S01]  /*2610*/  IADD3 R56, P0, PT, R56, UR12, RZ ;  /* 0x0000000c38387c10 */ /* 0x010fe2000ff1e0ff */
[-C--:B------:R-:W-:Y:S01]  /*2620*/  IMAD R9, R9, R82.reuse, RZ ;  /* 0x0000005209097224 */ /* 0x080fe200078e02ff */
[----:B------:R-:W-:Y:S01]  /*2630*/  LEA R74, P2, R4, UR8, 0x1 ;  /* 0x00000008044a7c11 */ /* 0x000fe2000f8408ff */
[----:B------:R-:W-:Y:S01]  /*2640*/  IMAD.SHL.U32 R76, R76, 0x2, RZ ;  /* 0x000000024c4c7824 */ /* 0x000fe200078e00ff */
[----:B------:R-:W-:Y:S01]  /*2650*/  IADD3 R75, PT, PT, R5, R75, RZ ;  /* 0x0000004b054b7210 */ /* 0x000fe20007ffe0ff */
[----:B------:R-:W-:Y:S01]  /*2660*/  IMAD R9, R2, R83, R9 ;  /* 0x0000005302097224 */ /* 0x000fe200078e0209 */
[----:B------:R-:W-:Y:S01]  /*2670*/  IADD3.X R57, PT, PT, R0, UR13, RZ, P0, !PT ;  /* 0x0000000d00397c10 */ /* 0x000fe200087fe4ff */
[----:B------:R-:W-:Y:S01]  /*2680*/  IMAD.WIDE.U32 R2, R2, R82, R6 ;  /* 0x0000005202027225 */ /* 0x000fe200078e0006 */
[----:B------:R-:W-:Y:S01]  /*2690*/  IADD3 R78, P1, PT, R76, UR14, RZ ;  /* 0x0000000e4c4e7c10 */ /* 0x000fe2000ff3e0ff */
[----:B------:R-:W-:Y:S01]  /*26a0*/  UIMAD UR29, UR22, -0x100, UR23 ;  /* 0xffffff00161d78a4 */ /* 0x000fe2000f8e0217 */
[----:B------:R-:W-:Y:S01]  /*26b0*/  IADD3 R83, P0, PT, RZ, -UR35, RZ ;  /* 0x80000023ff537c10 */ /* 0x000fe2000ff1e0ff */
[C---:B------:R-:W-:Y:S01]  /*26c0*/  IMAD.SHL.U32 R87, R82.reuse, 0x10, RZ ;  /* 0x0000001052577824 */ /* 0x040fe200078e00ff */
[----:B------:R-:W-:Y:S01]  /*26d0*/  SHF.L.U32 R82, R82, 0x8, RZ ;  /* 0x0000000852527819 */ /* 0x000fe200000006ff */
[----:B------:R-:W-:Y:S01]  /*26e0*/  IMAD.IADD R9, R3, 0x1, R9 ;  /* 0x0000000103097824 */ /* 0x000fe200078e0209 */
[----:B------:R-:W-:Y:S01]  /*26f0*/  IADD3.X R79, PT, PT, R77, UR15, RZ, P1, !PT ;  /* 0x0000000f4d4f7c10 */ /* 0x000fe20008ffe4ff */
[C---:B------:R-:W-:Y:S01]  /*2700*/  IMAD R115, R11.reuse, 0x70, RZ ;  /* 0x000000700b737824 */ /* 0x040fe200078e02ff */
[----:B------:R-:W-:Y:S01]  /*2710*/  LEA.HI.X R75, R4, UR9, R75, 0x1, P2 ;  /* 0x00000009044b7c11 */ /* 0x000fe200090f0c4b */
[----:B------:R-:W-:Y:S01]  /*2720*/  IMAD.X R82, RZ, RZ, ~R82, P0 ;  /* 0x000000ffff527224 */ /* 0x000fe200000e0e52 */
[----:B--2---:R-:W-:Y:S01]  /*2730*/  LEA R10, P2, R2, UR10, 0x1 ;  /* 0x0000000a020a7c11 */ /* 0x004fe2000f8408ff */
[C---:B------:R-:W-:Y:S01]  /*2740*/  IMAD R114, R11.reuse, 0x90, RZ ;  /* 0x000000900b727824 */ /* 0x040fe200078e02ff */
[----:B------:R-:W-:Y:S01]  /*2750*/  IADD3 R76, P1, PT, R76, UR12, RZ ;  /* 0x0000000c4c4c7c10 */ /* 0x000fe2000ff3e0ff */
[C---:B------:R-:W-:Y:S01]  /*2760*/  IMAD R113, R11.reuse, 0xa0, RZ ;  /* 0x000000a00b717824 */ /* 0x040fe200078e02ff */
        /* <DEDUP_REMOVED lines=8> */
[----:B------:R-:W-:Y:S01]  /*27f0*/  ISETP.GE.AND P1, PT, R12, UR31, PT ;  /* 0x0000001f0c007c0c */ /* 0x000fe2000bf26270 */
[----:B------:R-:W-:Y:S01]  /*2800*/  IMAD R108, R11, 0xf0, RZ ;  /* 0x000000f00b6c7824 */ /* 0x000fe200078e02ff */
[----:B------:R-:W-:Y:S01]  /*2810*/  SHF.R.S64 R81, R83, 0x1f, R80 ;  /* 0x0000001f53517819 */ /* 0x000fe20000001050 */
[----:B------:R-:W-:Y:S01]  /*2820*/  IMAD.SHL.U32 R106, R11, 0x40, RZ ;  /* 0x000000400b6a7824 */ /* 0x000fe200078e00ff */
[----:B------:R-:W-:Y:S01]  /*2830*/  SHF.R.S64 R83, R83, 0x1f, R82 ;  /* 0x0000001f53537819 */ /* 0x000fe20000001052 */
        /* <DEDUP_REMOVED lines=18> */
[----:B------:R-:W-:Y:S01]  /*2960*/  IMAD.U32 R104, RZ, RZ, UR26 ;  /* 0x0000001aff687e24 */ /* 0x000fe2000f8e00ff */
[----:B------:R-:W-:Y:S01]  /*2970*/  SHF.R.S32.HI R88, RZ, 0x1f, R109 ;  /* 0x0000001fff587819 */ /* 0x000fe2000001146d */
[----:B------:R-:W-:Y:S01]  /*2980*/  UIMAD UR30, UR22, -0x100, UR25 ;  /* 0xffffff00161e78a4 */ /* 0x000fe2000f8e0219 */
[----:B------:R-:W-:Y:S01]  /*2990*/  SHF.R.S32.HI R86, RZ, 0x1f, R108 ;  /* 0x0000001fff567819 */ /* 0x000fe2000001146c */
[----:B------:R-:W1:Y:S01]  /*29a0*/  LDCU.64 UR14, c[0x0][0x3b8] ;  /* 0x00007700ff0e77ac */ /* 0x000e620008000a00 */
[----:B------:R-:W-:-:S02]  /*29b0*/  SHF.R.S32.HI R80, RZ, 0x1f, R80 ;  /* 0x0000001fff507819 */ /* 0x000fc40000011450 */
[----:B------:R-:W-:Y:S01]  /*29c0*/  SHF.R.S32.HI R82, RZ, 0x1f, R82 ;  /* 0x0000001fff527819 */ /* 0x000fe20000011452 */
[----:B------:R-:W2:Y:S01]  /*29d0*/  LDCU.64 UR16, c[0x0][0x3c0] ;  /* 0x00007800ff1077ac */ /* 0x000ea20008000a00 */
[----:B------:R-:W4:Y:S01]  /*29e0*/  LDCU.64 UR12, c[0x0][0x4e0] ;  /* 0x00009c00ff0c77ac */ /* 0x000f220008000a00 */
[----:B------:R-:W1:Y:S01]  /*29f0*/  LDCU.128 UR8, c[0x0][0x3a0] ;  /* 0x00007400ff0877ac */ /* 0x000e620008000c00 */
[----:B---3--:R-:W-:Y:S01]  /*2a00*/  UISETP.NE.AND UP1, UPT, UR34, URZ, UPT ;  /* 0x000000ff2200728c */ /* 0x008fe2000bf25270 */
[----:B------:R-:W-:-:S10]  /*2a10*/  UMOV UR28, UR22 ;  /* 0x00000016001c7c82 */ /* 0x000fd40008000000 */
.L_x_1523:
[----:B------:R-:W-:Y:S01]  /*2a20*/  UIADD3 UR30, UPT, UPT, UR30, 0x100, URZ ;  /* 0x000001001e1e7890 */ /* 0x000fe2000fffe0ff */
[----:B------:R-:W-:Y:S01]  /*2a30*/  ISETP.NE.AND P0, PT, R138, RZ, PT ;  /* 0x000000ff8a00720c */ /* 0x000fe20003f05270 */
[----:B------:R-:W-:Y:S01]  /*2a40*/  UIADD3 UR29, UPT, UPT, UR29, 0x100, URZ ;  /* 0x000001001d1d7890 */ /* 0x000fe2000fffe0ff */
[----:B------:R-:W-:Y:S01]  /*2a50*/  ISETP.NE.AND P6, PT, R137, RZ, PT ;  /* 0x000000ff8900720c */ /* 0x000fe20003fc5270 */
[----:B------:R-:W-:Y:S01]  /*2a60*/  UIADD3 UR28, UPT, UPT, UR28, -0x1, URZ ;  /* 0xffffffff1c1c7890 */ /* 0x000fe2000fffe0ff */
[----:B------:R-:W-:Y:S01]  /*2a70*/  BSSY.RECONVERGENT B1, `(.L_x_1454) ;  /* 0x0000baf000017945 */ /* 0x000fe20003800200 */
[----:B------:R-:W-:Y:S01]  /*2a80*/  ISETP.GE.OR P2, PT, R144, UR30, P0 ;  /* 0x0000001e90007c0c */ /* 0x000fe20008746670 */
[----:B------:R-:W-:Y:S01]  /*2a90*/  IMAD.MOV.U32 R140, RZ, RZ, R104 ;  /* 0x000000ffff8c7224 */ /* 0x000fe200078e0068 */
[----:B------:R-:W-:Y:S01]  /*2aa0*/  ISETP.GE.OR P0, PT, R132, UR30, P6 ;  /* 0x0000001e84007c0c */ /* 0x000fe2000b706670 */
[----:B------:R-:W-:Y:S01]  /*2ab0*/  VIADD R104, R104, 0xffffff00 ;  /* 0xffffff0068687836 */ /* 0x000fe20000000000 */
[----:B------:R-:W-:Y:S02]  /*2ac0*/  ISETP.LT.OR P2, PT, R144, UR29, P2 ;  /* 0x0000001d90007c0c */ /* 0x000fe40009741670 */
[----:B------:R-:W-:Y:S02]  /*2ad0*/  ISETP.LT.OR P3, PT, R132, UR29, P0 ;  /* 0x0000001d84007c0c */ /* 0x000fe40008761670 */
[C---:B------:R-:W-:Y:S02]  /*2ae0*/  ISETP.GE.OR P0, PT, R131.reuse, UR30, P6 ;  /* 0x0000001e83007c0c */ /* 0x040fe4000b706670 */
[----:B------:R-:W-:Y:S02]  /*2af0*/  P2R R138, PR, RZ, 0x40 ;  /* 0x00000040ff8a7803 */ /* 0x000fe40000000000 */
[----:B------:R-:W-:Y:S02]  /*2b00*/  ISETP.LT.OR P4, PT, R131, UR29, P0 ;  /* 0x0000001d83007c0c */ /* 0x000fe40008781670 */
[C---:B------:R-:W-:Y:S02]  /*2b10*/  ISETP.GE.OR P0, PT, R129.reuse, UR30, P6 ;  /* 0x0000001e81007c0c */ /* 0x040fe4000b706670 */
[----:B------:R-:W-:Y:S01]  /*2b20*/  P2R R55, PR, RZ, 0x8 ;  /* 0x00000008ff377803 */ /* 0x000fe20000000000 */
[----:B---3--:R-:W3:Y:S01]  /*2b30*/  @!P2 LDG.E.128 R28, desc[UR4][R74.64] ;  /* 0x000000044a1ca981 */ /* 0x008ee2000c1e1d00 */
[----:B------:R-:W-:Y:S01]  /*2b40*/  ISETP.LT.OR P5, PT, R129, UR29, P0 ;  /* 0x0000001d81007c0c */ /* 0x000fe200087a1670 */
[----:B----4-:R-:W5:Y:S01]  /*2b50*/  @!P3 LDC.64 R20, c[0x0][0x3c0] ;  /* 0x0000f000ff14bb82 */ /* 0x010f620000000a00 */
[C---:B------:R-:W-:Y:S01]  /*2b60*/  LEA R32, P0, R85.reuse, R70, 0x1 ;  /* 0x0000004655207211 */ /* 0x040fe200078008ff */
[----:B------:R-:W-:Y:S01]  /*2b70*/  @!P2 IMAD.MOV.U32 R71, RZ, RZ, R69 ;  /* 0x000000ffff47a224 */ /* 0x000fe200078e0045 */
[----:B------:R-:W-:Y:S02]  /*2b80*/  P2R R0, PR, RZ, 0x4 ;  /* 0x00000004ff007803 */ /* 0x000fe40000000000 */
[----:B------:R-:W-:Y:S02]  /*2b90*/  LEA.HI.X R33, R85, R69, R66, 0x1, P0 ;  /* 0x0000004555217211 */ /* 0x000fe400000f0c42 */
[----:B------:R-:W-:Y:S01]  /*2ba0*/  P2R R160, PR, RZ, 0x10 ;  /* 0x00000010ffa07803 */ /* 0x000fe20000000000 */
[----:B------:R-:W2:Y:S01]  /*2bb0*/  @!P4 LDC.64 R18, c[0x0][0x4b0] ;  /* 0x00012c00ff12cb82 */ /* 0x000ea20000000a00 */
[----:B------:R-:W-:Y:S07]  /*2bc0*/  P2R R155, PR, RZ, 0x20 ;  /* 0x00000020ff9b7803 */ /* 0x000fee0000000000 */
[----:B------:R-:W4:Y:S08]  /*2bd0*/  @!P4 LDC.64 R6, c[0x0][0x3c0] ;  /* 0x0000f000ff06cb82 */ /* 0x000f300000000a00 */
[----:B------:R-:W1:Y:S08]  /*2be0*/  @!P5 LDC.64 R4, c[0x0][0x4b0] ;  /* 0x00012c00ff04db82 */ /* 0x000e700000000a00 */
[----:B------:R-:W1:Y:S01]  /*2bf0*/  @!P5 LDC.64 R2, c[0x0][0x3c0] ;  /* 0x0000f000ff02db82 */ /* 0x000e620000000a00 */
[----:B---3--:R-:W-:Y:S01]  /*2c00*/  @!P2 STG.E.128 desc[UR4][R70.64], R28 ;  /* 0x0000001c4600a986 */ /* 0x008fe2000c101d04 */
[----:B-----5:R-:W-:Y:S02]  /*2c10*/  @!P3 LEA R44, P0, R20, R32, 0x5 ;  /* 0x00000020142cb211 */ /* 0x020fe400078028ff */
[----:B------:R-:W-:Y:S02]  /*2c20*/  ISETP.NE.AND P2, PT, R138, RZ, PT ;  /* 0x000000ff8a00720c */ /* 0x000fe40003f45270 */
[----:B------:R-:W-:Y:S02]  /*2c30*/  @!P3 LEA.HI.X R45, R20, R33, R21, 0x5, P0 ;  /* 0x00000021142db211 */ /* 0x000fe400000f2c15 */
[----:B------:R-:W-:Y:S04]  /*2c40*/  IADD3 R34, P0, PT, R74, UR19, RZ ;  /* 0x000000134a227c10 */ /* 0x000fe8000ff1e0ff */
[----:B------:R-:W-:Y:S02]  /*2c50*/  IADD3.X R35, PT, PT, R75, UR18, RZ, P0, !PT ;  /* 0x000000124b237c10 */ /* 0x000fe400087fe4ff */
[C---:B--2---:R-:W-:Y:S04]  /*2c60*/  @!P4 LEA R24, P0, R18.reuse, R34, 0x6 ;  /* 0x000000221218c211 */ /* 0x044fe800078030ff */
[----:B------:R-:W-:Y:S02]  /*2c70*/  @!P4 LEA.HI.X R25, R18, R35, R19, 0x6, P0 ;  /* 0x000000231219c211 */ /* 0x000fe400000f3413 */
[C---:B----4-:R-:W-:Y:S04]  /*2c80*/  @!P4 LEA R42, P0, R6.reuse, R32, 0x6 ;  /* 0x00000020062ac211 */ /* 0x050fe800078030ff */
[----:B------:R-:W-:Y:S02]  /*2c90*/  @!P4 LEA.HI.X R43, R6, R33, R7, 0x6, P0 ;  /* 0x00000021062bc211 */ /* 0x000fe400000f3407 */
[C---:B-1----:R-:W-:Y:S04]  /*2ca0*/  @!P5 LEA R40, P0, R4.reuse, R34, 0x7 ;  /* 0x000000220428d211 */ /* 0x042fe800078038ff */
[----:B------:R-:W-:Y:S02]  /*2cb0*/  @!P5 LEA.HI.X R41, R4, R35, R5, 0x7, P0 ;  /* 0x000000230429d211 */ /* 0x000fe400000f3c05 */
[C---:B------:R-:W-:Y:S04]  /*2cc0*/  @!P5 LEA R38, P0, R2.reuse, R32, 0x7 ;  /* 0x000000200226d211 */ /* 0x040fe800078038ff */
[----:B------:R-:W-:Y:S02]  /*2cd0*/  @!P5 LEA.HI.X R39, R2, R33, R3, 0x7, P0 ;  /* 0x000000210227d211 */ /* 0x000fe400000f3c03 */
[C---:B------:R-:W-:Y:S04]  /*2ce0*/  ISETP.GE.OR P0, PT, R125.reuse, UR30, P6 ;  /* 0x0000001e7d007c0c */ /* 0x040fe8000b706670 */
[----:B------:R-:W-:Y:S04]  /*2cf0*/  ISETP.LT.OR P1, PT, R125, UR29, P0 ;  /* 0x0000001d7d007c0c */ /* 0x000fe80008721670 */
        /* <DEDUP_REMOVED lines=9> */
[C---:B------:R-:W-:Y:S04]  /*2d90*/  ISETP.GE.OR P0, PT, R133.reuse, UR30, P6 ;  /* 0x0000001e85007c0c */ /* 0x040fe8000b706670 */
[----:B------:R-:W-:Y:S02]  /*2da0*/  ISETP.LT.OR P6, PT, R133, UR29, P0 ;  /* 0x0000001d85007c0c */ /* 0x000fe400087c1670 */
[----:B------:R-:W-:Y:S02]  /*2db0*/  ISETP.GE.OR P0, PT, R130, UR30, P2 ;  /* 0x0000001e82007c0c */ /* 0x000fe40009706670 */
[----:B------:R-:W-:Y:S09]  /*2dc0*/  P2R R58, PR, RZ, 0x40 ;  /* 0x00000040ff3a7803 */ /* 0x000ff20000000000 */
[----:B------:R-:W2:Y:S06]  /*2dd0*/  @!P6 LDG.E.128 R20, desc[UR4][R34.64] ;  /* 0x000000042214e981 */ /* 0x000eac000c1e1d00 */
[----:B--2---:R1:W-:Y:S01]  /*2de0*/  @!P6 STG.E.128 desc[UR4][R32.64], R20 ;  /* 0x000000142000e986 */ /* 0x0043e2000c101d04 */
[C---:B------:R-:W-:Y:S05]  /*2df0*/  ISETP.GE.OR P6, PT, R126.reuse, UR30, P2 ;  /* 0x0000001e7e007c0c */ /* 0x040fea00097c6670 */
[----:B------:R-:W2:Y:S01]  /*2e00*/  @!P3 LDG.E.128 R4, desc[UR4][R4.64] ;  /* 0x000000040404b981 */ /* 0x000ea2000c1e1d00 */
[----:B------:R-:W-:Y:S05]  /*2e10*/  ISETP.LT.OR P6, PT, R126, UR29, P6 ;  /* 0x0000001d7e007c0c */ /* 0x000fea000b7c1670 */
[----:B--2---:R2:W-:Y:S01]  /*2e20*/  @!P3 STG.E.128 desc[UR4][R44.64], R4 ;  /* 0x000000042c00b986 */ /* 0x0045e2000c101d04 */
[----:B------:R-:W-:Y:S02]  /*2e30*/  ISETP.LT.OR P3, PT, R130, UR29, P0 ;  /* 0x0000001d82007c0c */ /* 0x000fe40008761670 */
[----:B------:R-:W-:Y:S03]  /*2e40*/  ISETP.GE.OR P0, PT, R124, UR30, P2 ;  /* 0x0000001e7c007c0c */ /* 0x000fe60009706670 */
        /* <DEDUP_REMOVED lines=11> */
[C---:B------:R-:W-:Y:S05]  /*2f00*/  ISETP.GE.OR P4, PT, R128.reuse, UR30, P2 ;  /* 0x0000001e80007c0c */ /* 0x040fea0009786670 */
[----:B--2---:R-:W2:Y:S01]  /*2f10*/  @!P3 LDG.E.128 R4, desc[UR4][R46.64] ;  /* 0x000000042e04b981 */ /* 0x004ea2000c1e1d00 */
[----:B------:R-:W-:Y:S11]  /*2f20*/  ISETP.LT.OR P4, PT, R128, UR29, P4 ;  /* 0x0000001d80007c0c */ /* 0x000ff6000a781670 */
[----:B------:R-:W-:Y:S02]  /*2f30*/  @!UPT UIADD3 URZ, UPT, UPT, URZ, URZ, URZ ;  /* 0x000000fffffff290 */ /* 0x000fe4000fffe0ff */
[----:B------:R-:W3:Y:S02]  /*2f40*/  @!P4 LDC.64 R2, c[0x0][0x4b0] ;  /* 0x00012c00ff02cb82 */ /* 0x000ee40000000a00 */
[----:B---3--:R-:W-:Y:S02]  /*2f50*/  @!P4 IMAD R3, R3, 0xa0, RZ ;  /* 0x000000a00303c824 */ /* 0x008fe400078e02ff */
[----:B-1----:R-:W-:Y:S04]  /*2f60*/  @!P4 IMAD.WIDE.U32 R24, R2, 0xa0, R34 ;  /* 0x000000a00218c825 */ /* 0x002fe800078e0022 */
[----:B------:R-:W-:Y:S01]  /*2f70*/  @!P4 IMAD.IADD R25, R25, 0x1, R3 ;  /* 0x000000011919c824 */ /* 0x000fe200078e0203 */
[----:B--2---:R1:W-:Y:S01]  /*2f80*/  @!P3 STG.E.128 desc[UR4][R20.64], R4 ;  /* 0x000000041400b986 */ /* 0x0043e2000c101d04 */
[----:B------:R-:W-:Y:S02]  /*2f90*/  ISETP.LT.OR P3, PT, R124, UR29, P0 ;  /* 0x0000001d7c007c0c */ /* 0x000fe40008761670 */
[----:B------:R-:W-:Y:S02]  /*2fa0*/  ISETP.GE.OR P0, PT, R123, UR30, P2 ;  /* 0x0000001e7b007c0c */ /* 0x000fe40009706670 */
[----:B------:R-:W-:Y:S01]  /*2fb0*/  P2R R149, PR, RZ, 0x8 ;  /* 0x00000008ff957803 */ /* 0x000fe20000000000 */
[----:B-1----:R-:W1:Y:S01]  /*2fc0*/  @!P4 LDC.64 R4, c[0x0][0x3c0] ;  /* 0x0000f000ff04cb82 */ /* 0x002e620000000a00 */
[----:B------:R-:W2:Y:S01]  /*2fd0*/  @!P5 LDG.E.128 R20, desc[UR4][R40.64] ;  /* 0x000000042814d981 */ /* 0x000ea2000c1e1d00 */
[----:B-1----:R-:W-:Y:S04]  /*2fe0*/  @!P4 IMAD.WIDE.U32 R6, R4, 0xa0, R32 ;  /* 0x000000a00406c825 */ /* 0x002fe800078e0020 */
[----:B------:R-:W-:Y:S04]  /*2ff0*/  @!P4 IMAD R5, R5, 0xa0, RZ ;  /* 0x000000a00505c824 */ /* 0x000fe800078e02ff */
[----:B------:R-:W-:Y:S01]  /*3000*/  @!P4 IMAD.IADD R7, R7, 0x1, R5 ;  /* 0x000000010707c824 */ /* 0x000fe200078e0205 */
[----:B--2---:R1:W-:Y:S01]  /*3010*/  @!P5 STG.E.128 desc[UR4][R38.64], R20 ;  /* 0x000000142600d986 */ /* 0x0043e2000c101d04 */
[C---:B------:R-:W-:Y:S05]  /*3020*/  ISETP.GE.OR P5, PT, R127.reuse, UR30, P2 ;  /* 0x0000001e7f007c0c */ /* 0x040fea00097a6670 */
[----:B------:R-:W2:Y:S01]  /*3030*/  @!P4 LDG.E.128 R24, desc[UR4][R24.64] ;  /* 0x000000041818c981 */ /* 0x000ea2000c1e1d00 */
[----:B------:R-:W-:Y:S11]  /*3040*/  ISETP.LT.OR P5, PT, R127, UR29, P5 ;  /* 0x0000001d7f007c0c */ /* 0x000ff6000afa1670 */
        /* <DEDUP_REMOVED lines=32> */
[----:B------:R-:W-:Y:S02]  /*3250*/  ISETP.LT.OR P1, PT, R123, UR29, P0 ;  /* 0x0000001d7b007c0c */ /* 0x000fe40008721670 */
[----:B------:R-:W-:Y:S03]  /*3260*/  ISETP.GE.OR P0, PT, R122, UR30, P2 ;  /* 0x0000001e7a007c0c */ /* 0x000fe60009706670 */
        /* <DEDUP_REMOVED lines=9> */
[----:B------:R-:W-:Y:S02]  /*3300*/  ISETP.LT.OR P3, PT, R122, UR29, P0 ;  /* 0x0000001d7a007c0c */ /* 0x000fe40008761670 */
[----:B------:R-:W-:Y:S03]  /*3310*/  ISETP.GE.OR P0, PT, R121, UR30, P2 ;  /* 0x0000001e79007c0c */ /* 0x000fe60009706670 */
        /* <DEDUP_REMOVED lines=11> */
[----:B------:R-:W-:Y:S02]  /*33d0*/  ISETP.LT.OR P1, PT, R121, UR29, P0 ;  /* 0x0000001d79007c0c */ /* 0x000fe40008721670 */
[C---:B------:R-:W-:Y:S03]  /*33e0*/  ISETP.GE.OR P0, PT, R120.reuse, UR30, P2 ;  /* 0x0000001e78007c0c */ /* 0x040fe60009706670 */
[----:B------:R2:W3:Y:S01]  /*33f0*/  @!P3 LDG.E.128 R20, desc[UR4][R18.64] ;  /* 0x000000041214b981 */ /* 0x0004e2000c1e1d00 */
[----:B------:R-:W-:Y:S02]  /*3400*/  P2R R139, PR, RZ, 0x2 ;  /* 0x00000002ff8b7803 */ /* 0x000fe40000000000 */
[----:B------:R-:W-:Y:S02]  /*3410*/  ISETP.LT.OR P2, PT, R120, UR29, P0 ;  /* 0x0000001d78007c0c */ /* 0x000fe40008741670 */
[----:B------:R-:W-:Y:S02]  /*3420*/  ISETP.GE.AND P0, PT, R119, UR30, PT ;  /* 0x0000001e77007c0c */ /* 0x000fe4000bf06270 */
        /* <DEDUP_REMOVED lines=25> */
[----:B------:R-:W-:Y:S11]  /*35c0*/  ISETP.LT.OR P1, PT, R119, UR29, P1 ;  /* 0x0000001d77007c0c */ /* 0x000ff60008f21670 */
        /* <DEDUP_REMOVED lines=12> */
[----:B------:R-:W-:Y:S04]  /*3690*/  ISETP.GE.AND P2, PT, R119, UR29, PT ;  /* 0x0000001d77007c0c */ /* 0x000fe8000bf46270 */
        /* <DEDUP_REMOVED lines=165> */
.L_x_1455:
        /* <DEDUP_REMOVED lines=17> */
[C---:B------:R-:W-:Y:S04]  /*4200*/  ISETP.GE.OR P0, PT, R144.reuse, UR30, P2 ;  /* 0x0000001e90007c0c */ /* 0x040fe80009706670 */
[----:B------:R-:W-:Y:S11]  /*4210*/  ISETP.LT.OR P0, PT, R144, UR29, P0 ;  /* 0x0000001d90007c0c */ /* 0x000ff60008701670 */
        /* <DEDUP_REMOVED lines=52> */
.L_x_1459:
[----:B------:R-:W-:Y:S05]  /*4560*/  BSYNC.RECONVERGENT B0 ;  /* 0x0000000000007941 */ /* 0x000fea0003800200 */
.L_x_1458:
        /* <DEDUP_REMOVED lines=54> */
.L_x_1461:
[----:B------:R-:W-:Y:S05]  /*48d0*/  BSYNC.RECONVERGENT B0 ;  /* 0x0000000000007941 */ /* 0x000fea0003800200 */
.L_x_1460:
        /* <DEDUP_REMOVED lines=62> */
.L_x_1463:
[----:B------:R-:W-:Y:S05]  /*4cc0*/  BSYNC.RECONVERGENT B0 ;  /* 0x0000000000007941 */ /* 0x000fea0003800200 */
.L_x_1462:
        /* <DEDUP_REMOVED lines=62> */
.L_x_1465:
[----:B------:R-:W-:Y:S05]  /*50b0*/  BSYNC.RECONVERGENT B0 ;  /* 0x0000000000007941 */ /* 0x000fea0003800200 */
.L_x_1464:
        /* <DEDUP_REMOVED lines=62> */
.L_x_1467:
[----:B------:R-:W-:Y:S05]  /*54a0*/  BSYNC.RECONVERGENT B0 ;  /* 0x0000000000007941 */ /* 0x000fea0003800200 */
.L_x_1466:
        /* <DEDUP_REMOVED lines=62> */
.L_x_1469:
[----:B------:R-:W-:Y:S05]  /*5890*/  BSYNC.RECONVERGENT B0 ;  /* 0x0000000000007941 */ /* 0x000fea0003800200 */
.L_x_1468:
        /* <DEDUP_REMOVED lines=62> */
.L_x_1471:
[----:B------:R-:W-:Y:S05]  /*5c80*/  BSYNC.RECONVERGENT B0 ;  /* 0x0000000000007941 */ /* 0x000fea0003800200 */
.L_x_1470:
        /* <DEDUP_REMOVED lines=62> */
.L_x_1473:
[----:B------:R-:W-:Y:S05]  /*6070*/  BSYNC.RECONVERGENT B0 ;  /* 0x0000000000007941 */ /* 0x000fea0003800200 */
.L_x_1472:
        /* <DEDUP_REMOVED lines=62> */
.L_x_1475:
[----:B------:R-:W-:Y:S05]  /*6460*/  BSYNC.RECONVERGENT B0 ;  /* 0x0000000000007941 */ /* 0x000fea0003800200 */
.L_x_1474:
        /* <DEDUP_REMOVED lines=62> */
.L_x_1477:
[----:B------:R-:W-:Y:S05]  /*6850*/  BSYNC.RECONVERGENT B0 ;  /* 0x0000000000007941 */ /* 0x000fea0003800200 */
.L_x_1476:
        /* <DEDUP_REMOVED lines=64> */
.L_x_1479:
[----:B------:R-:W-:Y:S05]  /*6c60*/  BSYNC.RECONVERGENT B0 ;  /* 0x0000000000007941 */ /* 0x000fea0003800200 */
.L_x_1478:
        /* <DEDUP_REMOVED lines=64> */
.L_x_1481:
[----:B------:R-:W-:Y:S05]  /*7070*/  BSYNC.RECONVERGENT B0 ;  /* 0x0000000000007941 */ /* 0x000fea0003800200 */
.L_x_1480:
        /* <DEDUP_REMOVED lines=64> */
.L_x_1483:
[----:B------:R-:W-:Y:S05]  /*7480*/  BSYNC.RECONVERGENT B0 ;  /* 0x0000000000007941 */ /* 0x000fea0003800200 */
.L_x_1482:
        /* <DEDUP_REMOVED lines=64> */
.L_x_1485:
[----:B------:R-:W-:Y:S05]  /*7890*/  BSYNC.RECONVERGENT B0 ;  /* 0x0000000000007941 */ /* 0x000fea0003800200 */
.L_x_1484:
        /* <DEDUP_REMOVED lines=64> */
.L_x_1487:
[----:B------:R-:W-:Y:S05]  /*7ca0*/  BSYNC.RECONVERGENT B0 ;  /* 0x0000000000007941 */ /* 0x000fea0003800200 */
.L_x_1486:
        /* <DEDUP_REMOVED lines=62> */
.L_x_1489:
[----:B------:R-:W-:Y:S05]  /*8090*/  BSYNC.RECONVERGENT B0 ;  /* 0x0000000000007941 */ /* 0x000fea0003800200 */
.L_x_1488:
[----:B-1----:R-:W1:Y:S01]  /*80a0*/  LDC R17, c[0x0][0x450] ;  /* 0x00011400ff117b82 */ /* 0x002e620000000800 */
[----:B------:R-:W-:Y:S05]  /*80b0*/  IMAD.U32 R3, R38, -0x80, RZ ;  /* 0xffffff8026037824 */ /* 0x000fea00078e00ff */
[C---:B------:R-:W-:Y:S02]  /*80c0*/  LEA R14, P1, R3.reuse, R14, 0x1 ;  /* 0x0000000e030e7211 */ /* 0x040fe400078208ff */
[C---:B------:R-:W-:Y:S02]  /*80d0*/  LEA R56, P0, R3.reuse, R56, 0x1 ;  /* 0x0000003803387211 */ /* 0x040fe400078008ff */
[C---:B------:R-:W-:Y:S02]  /*80e0*/  LEA.HI.X.SX32 R15, R3.reuse, R15, 0x1, P1 ;  /* 0x0000000f030f7211 */ /* 0x040fe400008f0eff */
[----:B------:R-:W-:Y:S01]  /*80f0*/  LEA.HI.X.SX32 R57, R3, R57, 0x1, P0 ;  /* 0x0000003903397211 */ /* 0x000fe200000f0eff */
[----:B------:R-:W-:Y:S05]  /*8100*/  BRA `(.L_x_1456) ;  /* 0x0000006400147947 */ /* 0x000fea0003800000 */
.L_x_1457:
[C---:B------:R-:W-:Y:S01]  /*8110*/  LEA R22, P0, R87.reuse, R10, 0x1 ;  /* 0x0000000a57167211 */ /* 0x040fe200078008ff */
[----:B------:R-:W-:Y:S01]  /*8120*/  BSSY.RECONVERGENT B0, `(.L_x_1490) ;  /* 0x0000065000007945 */ /* 0x000fe20003800200 */
[----:B------:R-:W-:Y:S02]  /*8130*/  ISETP.NE.AND P1, PT, R138, RZ, PT ;  /* 0x000000ff8a00720c */ /* 0x000fe40003f25270 */
[----:B------:R-:W-:Y:S02]  /*8140*/  LEA.HI.X R23, R87, R9, R84, 0x1, P0 ;  /* 0x0000000957177211 */ /* 0x000fe400000f0c54 */
[----:B------:R-:W-:Y:S02]  /*8150*/  LEA R152, P0, R59, R72, 0x1 ;  /* 0x000000483b987211 */ /* 0x000fe400078008ff */
[----:B------:R-:W-:Y:S02]  /*8160*/  LEA.HI R16, R17, R17, RZ, 0x1 ;  /* 0x0000001111107211 */ /* 0x000fe400078f08ff */
[----:B------:R-:W-:Y:S02]  /*8170*/  LEA.HI.X R153, R59, R73, R64, 0x1, P0 ;  /* 0x000000493b997211 */ /* 0x000fe400000f0c40 */
[C---:B------:R-:W-:Y:S02]  /*8180*/  ISETP.GE.OR P0, PT, R144.reuse, UR30, P1 ;  /* 0x0000001e90007c0c */ /* 0x040fe40008f06670 */
[----:B------:R-:W-:Y:S02]  /*8190*/  SHF.R.S32.HI R16, RZ, 0x1, R16 ;  /* 0x00000001ff107819 */ /* 0x000fe40000011410 */
[----:B------:R-:W-:Y:S02]  /*81a0*/  ISETP.LT.OR P0, PT, R144, UR29, P0 ;  /* 0x0000001d90007c0c */ /* 0x000fe40008701670 */
        /* <DEDUP_REMOVED lines=92> */
.L_x_1491:
[----:B------:R-:W-:Y:S05]  /*8770*/  BSYNC.RECONVERGENT B0 ;  /* 0x0000000000007941 */ /* 0x000fea0003800200 */
.L_x_1490:
        /* <DEDUP_REMOVED lines=20> */
[----:B------:R-:W-:Y:S03]  /*88c0*/  @!P0 IADD3 R42, P2, PT, R157, R78, RZ ;  /* 0x0000004e9d2a8210 */ /* 0x000fe60007f5e0ff */
        /* <DEDUP_REMOVED lines=39> */
[----:B------:R-:W-:Y:S01]  /*8b40*/  @!P0 FFMA.FTZ R3, R44, R46, R3 ;  /* 0x0000002e2c038223 */ /* 0x000fe20000010003 */
[--C-:B------:R-:W-:Y:S01]  /*8b50*/  @!P0 HADD2.F32 R50, -RZ, R51.reuse.H0_H0 ;  /* 0x20000033ff328230 */ /* 0x100fe20000004100 */
[----:B------:R-:W-:Y:S01]  /*8b60*/  @!P0 MOV R60, R58 ;  /* 0x0000003a003c8202 */ /* 0x000fe20000000f00 */
[----:B------:R-:W-:Y:S01]  /*8b70*/  @!P0 HADD2.F32 R52, -RZ, R51.H1_H1 ;  /* 0x30000033ff348230 */ /* 0x000fe20000004100 */
[----:B------:R-:W-:Y:S01]  /*8b80*/  @!P0 MOV R51, R62 ;  /* 0x0000003e00338202 */ /* 0x000fe20000000f00 */
[----:B------:R-:W-:Y:S02]  /*8b90*/  @!P0 HADD2.F32 R18, -RZ, R159.H1_H1 ;  /* 0x3000009fff128230 */ /* 0x000fe40000004100 */
[----:B------:R-:W-:Y:S01]  /*8ba0*/  @!P0 FMUL.FTZ R4, R35, R30 ;  /* 0x0000001e23048220 */ /* 0x000fe20000410000 */
[----:B------:R-:W-:Y:S02]  /*8bb0*/  @!P0 HADD2.F32 R43, -RZ, R53.H1_H1 ;  /* 0x30000035ff2b8230 */ /* 0x000fe40000004100 */
[----:B------:R-:W-:Y:S01]  /*8bc0*/  @!P1 FADD.FTZ R29, -R29, -RZ ;  /* 0x800000ff1d1d9221 */ /* 0x000fe20000010100 */
[----:B------:R-:W-:Y:S02]  /*8bd0*/  @!P0 HADD2.F32 R38, -RZ, R51.H0_H0 ;  /* 0x20000033ff268230 */ /* 0x000fe40000004100 */
[----:B------:R-:W-:Y:S01]  /*8be0*/  @!P1 FADD.FTZ R28, -R28, -RZ ;  /* 0x800000ff1c1c9221 */ /* 0x000fe20000010100 */
[----:B------:R-:W-:Y:S01]  /*8bf0*/  @!P1 FADD.FTZ R20, -R20, -RZ ;  /* 0x800000ff14149221 */ /* 0x000fe20000010100 */
[----:B------:R-:W-:Y:S02]  /*8c00*/  @!P0 HADD2.F32 R27, -RZ, R27.H1_H1 ;  /* 0x3000001bff1b8230 */ /* 0x000fe40000004100 */
[----:B------:R-:W-:Y:S01]  /*8c10*/  @!P1 FADD.FTZ R18, -R18, -RZ ;  /* 0x800000ff12129221 */ /* 0x000fe20000010100 */
[----:B------:R-:W-:Y:S01]  /*8c20*/  @!P0 FMUL.FTZ R5, R24, R29 ;  /* 0x0000001d18058220 */ /* 0x000fe20000410000 */
        /* <DEDUP_REMOVED lines=18> */
.L_x_1493:
[----:B------:R-:W-:Y:S05]  /*8d50*/  BSYNC.RECONVERGENT B0 ;  /* 0x0000000000007941 */ /* 0x000fea0003800200 */
.L_x_1492:
        /* <DEDUP_REMOVED lines=99> */
.L_x_1495:
[----:B------:R-:W-:Y:S05]  /*9390*/  BSYNC.RECONVERGENT B0 ;  /* 0x0000000000007941 */ /* 0x000fea0003800200 */
.L_x_1494:
        /* <DEDUP_REMOVED lines=99> */
.L_x_1497:
[----:B------:R-:W-:Y:S05]  /*99d0*/  BSYNC.RECONVERGENT B0 ;  /* 0x0000000000007941 */ /* 0x000fea0003800200 */
.L_x_1496:
        /* <DEDUP_REMOVED lines=15> */
[----:B------:R-:W-:Y:S02]  /*9ad0*/  @!P0 IADD3.X R45, PT, PT, R156, R79, RZ, P2, !PT ;  /* 0x0000004f9c2d8210 */ /* 0x000fe400017fe4ff */
[----:B------:R-:W5:Y:S08]  /*9ae0*/  @!P0 LDG.E.128 R156, desc[UR4][R160.64] ;  /* 0x00000004a09c8981 */ /* 0x000f70000c1e1d00 */
[----:B------:R-:W2:Y:S01]  /*9af0*/  @!P0 LDG.E.128 R52, desc[UR4][R44.64] ;  /* 0x000000042c348981 */ /* 0x000ea2000c1e1d00 */
[--C-:B-----5:R-:W-:Y:S02]  /*9b00*/  @!P0 HADD2.F32 R36, -RZ, R156.reuse.H0_H0 ;  /* 0x2000009cff248230 */ /* 0x120fe40000004100 */
[----:B------:R-:W-:Y:S02]  /*9b10*/  @!P0 HADD2.F32 R32, -RZ, R156.H1_H1 ;  /* 0x3000009cff208230 */ /* 0x000fe40000004100 */
[--C-:B------:R-:W-:Y:S02]  /*9b20*/  @!P0 HADD2.F32 R31, -RZ, R157.reuse.H0_H0 ;  /* 0x2000009dff1f8230 */ /* 0x100fe40000004100 */
[----:B------:R-:W-:Y:S01]  /*9b30*/  @!P1 FADD.FTZ R36, -R36, -RZ ;  /* 0x800000ff24249221 */ /* 0x000fe20000010100 */
[----:B------:R-:W-:Y:S02]  /*9b40*/  @!P0 HADD2.F32 R30, -RZ, R157.H1_H1 ;  /* 0x3000009dff1e8230 */ /* 0x000fe40000004100 */
[----:B------:R-:W-:Y:S01]  /*9b50*/  @!P1 FADD.FTZ R32, -R32, -RZ ;  /* 0x800000ff20209221 */ /* 0x000fe20000010100 */
[----:B--2---:R-:W-:Y:S01]  /*9b60*/  @!P0 HADD2.F32 R44, -RZ, R52.H1_H1 ;  /* 0x30000034ff2c8230 */ /* 0x004fe20000004100 */
[----:B------:R-:W1:Y:S01]  /*9b70*/  LDC.64 R156, c[0x0][0x4a8] ;  /* 0x00012a00ff9c7b82 */ /* 0x000e620000000a00 */
[--C-:B------:R-:W-:Y:S02]  /*9b80*/  @!P0 HADD2.F32 R48, -RZ, R53.reuse.H0_H0 ;  /* 0x20000035ff308230 */ /* 0x100fe40000004100 */
[----:B------:R-:W-:Y:S01]  /*9b90*/  @!P1 FADD.FTZ R31, -R31, -RZ ;  /* 0x800000ff1f1f9221 */ /* 0x000fe20000010100 */
[----:B------:R-:W-:Y:S02]  /*9ba0*/  @!P0 HADD2.F32 R49, -RZ, R53.H1_H1 ;  /* 0x30000035ff318230 */ /* 0x000fe40000004100 */
[----:B------:R-:W-:Y:S01]  /*9bb0*/  @!P1 FADD.FTZ R30, -R30, -RZ ;  /* 0x800000ff1e1e9221 */ /* 0x000fe20000010100 */
        /* <DEDUP_REMOVED lines=10> */
[----:B------:R-:W-:Y:S02]  /*9c60*/  @!P0 HADD2.F32 R54, -RZ, R55.H1_H1 ;  /* 0x30000037ff368230 */ /* 0x000fe40000004100 */
        /* <DEDUP_REMOVED lines=57> */
.L_x_1499:
[----:B------:R-:W-:Y:S05]  /*a000*/  BSYNC.RECONVERGENT B0 ;  /* 0x0000000000007941 */ /* 0x000fea0003800200 */
.L_x_1498:
        /* <DEDUP_REMOVED lines=99> */
.L_x_1501:
[----:B------:R-:W-:Y:S05]  /*a640*/  BSYNC.RECONVERGENT B0 ;  /* 0x0000000000007941 */ /* 0x000fea0003800200 */
.L_x_1500:
        /* <DEDUP_REMOVED lines=28> */
[--C-:B--2---:R-:W-:Y:S02]  /*a810*/  @!P0 HADD2.F32 R48, -RZ, R53.reuse.H0_H0 ;  /* 0x20000035ff308230 */ /* 0x104fe40000004100 */
[----:B------:R-:W-:Y:S01]  /*a820*/  @!P1 FADD.FTZ R30, -R30, -RZ ;  /* 0x800000ff1e1e9221 */ /* 0x000fe20000010100 */
[----:B------:R-:W-:Y:S02]  /*a830*/  @!P0 HADD2.F32 R49, -RZ, R53.H1_H1 ;  /* 0x30000035ff318230 */ /* 0x000fe40000004100 */
[----:B------:R-:W-:Y:S01]  /*a840*/  @!P1 FADD.FTZ R29, -R29, -RZ ;  /* 0x800000ff1d1d9221 */ /* 0x000fe20000010100 */
[----:B------:R-:W-:Y:S02]  /*a850*/  @!P0 HADD2.F32 R44, -RZ, R52.H1_H1 ;  /* 0x30000034ff2c8230 */ /* 0x000fe40000004100 */
[----:B------:R-:W-:Y:S01]  /*a860*/  @!P1 FADD.FTZ R28, -R28, -RZ ;  /* 0x800000ff1c1c9221 */ /* 0x000fe20000010100 */
[--C-:B------:R-:W-:Y:S02]  /*a870*/  @!P0 HADD2.F32 R50, -RZ, R54.reuse.H0_H0 ;  /* 0x20000036ff328230 */ /* 0x100fe40000004100 */
[----:B------:R-:W-:Y:S02]  /*a880*/  @!P0 HADD2.F32 R51, -RZ, R54.H1_H1 ;  /* 0x30000036ff338230 */ /* 0x000fe40000004100 */
[--C-:B------:R-:W-:Y:S02]  /*a890*/  @!P0 HADD2.F32 R20, -RZ, R159.reuse.H0_H0 ;  /* 0x2000009fff148230 */ /* 0x100fe40000004100 */
[----:B------:R-:W-:Y:S02]  /*a8a0*/  @!P0 HADD2.F32 R18, -RZ, R159.H1_H1 ;  /* 0x3000009fff128230 */ /* 0x000fe40000004100 */
        /* <DEDUP_REMOVED lines=60> */
.L_x_1503:
[----:B------:R-:W-:Y:S05]  /*ac70*/  BSYNC.RECONVERGENT B0 ;  /* 0x0000000000007941 */ /* 0x000fea0003800200 */
.L_x_1502:
[----:B------:R-:W-:Y:S04]  /*ac80*/  BSSY.RECONVERGENT B0, `(.L_x_1504) ;  /* 0x0000062000007945 */ /* 0x000fe80003800200 */
[----:B------:R-:W-:Y:S05]  /*ac90*/  @P5 BRA `(.L_x_1505) ;  /* 0x0000000400805947 */ /* 0x000fea0003800000 */
[C---:B------:R-:W-:Y:S02]  /*aca0*/  ISETP.GE.AND P0, PT, R12.reuse, R17, PT ;  /* 0x000000110c00720c */ /* 0x040fe40003f06270 */
[----:B------:R-:W-:Y:S02]  /*acb0*/  ISETP.GE.U32.AND P2, PT, R12, R21, PT ;  /* 0x000000150c00720c */ /* 0x000fe40003f46070 */
[----:B------:R-:W-:Y:S09]  /*acc0*/  PLOP3.LUT P1, PT, PT, PT, PT, 0x80, 0x8 ;  /* 0x000000000008781c */ /* 0x000ff20003f2f070 */
[----:B-1----:R-:W-:Y:S02]  /*acd0*/  @!P0 SEL R158, R16, RZ, P2 ;  /* 0x000000ff109e8207 */ /* 0x002fe40001000000 */
        /* <DEDUP_REMOVED lines=92> */
.L_x_1505:
[----:B------:R-:W-:Y:S05]  /*b2a0*/  BSYNC.RECONVERGENT B0 ;  /* 0x0000000000007941 */ /* 0x000fea0003800200 */
.L_x_1504:
[----:B------:R-:W-:Y:S04]  /*b2b0*/  BSSY.RECONVERGENT B0, `(.L_x_1506) ;  /* 0x0000062000007945 */ /* 0x000fe80003800200 */
        /* <DEDUP_REMOVED lines=9> */
[----:B------:R-:W1:Y:S01]  /*b350*/  LDC.64 R4, c[0x0][0x4a8] ;  /* 0x00012a00ff047b82 */ /* 0x000e620000000a00 */
[C---:B------:R-:W-:Y:S02]  /*b360*/  @!P0 SHF.L.U32 R41, R3.reuse, 0x1, RZ ;  /* 0x0000000103298819 */ /* 0x040fe400000006ff */
[----:B------:R-:W-:Y:S02]  /*b370*/  @!P0 SHF.L.U64.HI R0, R3, 0x1, R0 ;  /* 0x0000000103008819 */ /* 0x000fe40000010200 */
        /* <DEDUP_REMOVED lines=9> */
[----:B------:R-:W-:Y:S03]  /*b410*/  @!P0 IMAD.WIDE R6, R19, 0x2, R36 ;  /* 0x0000000213068825 */ /* 0x000fe600078e0224 */
[----:B------:R-:W3:Y:S08]  /*b420*/  LDG.E.128 R36, desc[UR4][R36.64] ;  /* 0x0000000424247981 */ /* 0x000ef0000c1e1d00 */
        /* <DEDUP_REMOVED lines=15> */
[----:B--2---:R-:W-:Y:S02]  /*b520*/  @!P0 HADD2.F32 R28, -RZ, R41.H1_H1 ;  /* 0x30000029ff1c8230 */ /* 0x004fe40000004100 */
[----:B------:R-:W-:Y:S01]  /*b530*/  @!P1 FADD.FTZ R18, -R18, -RZ ;  /* 0x800000ff12129221 */ /* 0x000fe20000010100 */
[----:B------:R-:W-:Y:S02]  /*b540*/  @!P0 HADD2.F32 R30, -RZ, R42.H1_H1 ;  /* 0x3000002aff1e8230 */ /* 0x000fe40000004100 */
[----:B------:R-:W-:Y:S01]  /*b550*/  @!P1 FADD.FTZ R8, -R8, -RZ ;  /* 0x800000ff08089221 */ /* 0x000fe20000010100 */
[----:B------:R-:W-:Y:S01]  /*b560*/  @!P0 HADD2.F32 R32, -RZ, R43.H1_H1 ;  /* 0x3000002bff208230 */ /* 0x000fe20000004100 */
[----:B---3--:R-:W-:Y:S01]  /*b570*/  @!P0 MOV R34, R38 ;  /* 0x0000002600228202 */ /* 0x008fe20000000f00 */
[--C-:B----4-:R-:W-:Y:S02]  /*b580*/  @!P0 HADD2.F32 R35, -RZ, R4.reuse.H0_H0 ;  /* 0x20000004ff238230 */ /* 0x110fe40000004100 */
[----:B------:R-:W-:Y:S02]  /*b590*/  @!P0 HADD2.F32 R33, -RZ, R4.H1_H1 ;  /* 0x30000004ff218230 */ /* 0x000fe40000004100 */
        /* <DEDUP_REMOVED lines=9> */
[----:B------:R-:W-:Y:S01]  /*b630*/  @!P0 FMUL.FTZ R5, R5, R24 ;  /* 0x0000001805058220 */ /* 0x000fe20000410000 */
[----:B------:R-:W-:Y:S01]  /*b640*/  @!P0 HADD2.F32 R27, -RZ, R7.H1_H1 ;  /* 0x30000007ff1b8230 */ /* 0x000fe20000004100 */
[----:B------:R-:W-:Y:S01]  /*b650*/  @!P0 MOV R24, R36 ;  /* 0x0000002400188202 */ /* 0x000fe20000000f00 */
[----:B------:R-:W-:Y:S01]  /*b660*/  @!P0 FMUL.FTZ R4, R4, R25 ;  /* 0x0000001904048220 */ /* 0x000fe20000410000 */
[----:B------:R-:W-:Y:S01]  /*b670*/  @!P0 FMUL.FTZ R7, R29, R18 ;  /* 0x000000121d078220 */ /* 0x000fe20000410000 */
[----:B------:R-:W-:Y:S02]  /*b680*/  @!P0 HADD2.F32 R18, -RZ, R40.H0_H0 ;  /* 0x20000028ff128230 */ /* 0x000fe40000004100 */
[----:B------:R-:W-:Y:S01]  /*b690*/  @!P0 FMUL.FTZ R6, R31, R20 ;  /* 0x000000141f068220 */ /* 0x000fe20000410000 */
[--C-:B------:R-:W-:Y:S02]  /*b6a0*/  @!P0 HADD2.F32 R25, -RZ, R24.reuse.H0_H0 ;  /* 0x20000018ff198230 */ /* 0x100fe40000004100 */
[----:B------:R-:W-:Y:S01]  /*b6b0*/  @!P0 FMUL.FTZ R8, R27, R8 ;  /* 0x000000081b088220 */ /* 0x000fe20000410000 */
[----:B------:R-:W-:Y:S02]  /*b6c0*/  @!P0 HADD2.F32 R27, -RZ, R24.H1_H1 ;  /* 0x30000018ff1b8230 */ /* 0x000fe40000004100 */
[----:B------:R-:W-:Y:S01]  /*b6d0*/  @!P0 FMUL.FTZ R3, R26, R3 ;  /* 0x000000031a038220 */ /* 0x000fe20000410000 */
[----:B------:R-:W-:Y:S02]  /*b6e0*/  @!P0 HADD2.F32 R20, -RZ, R40.H1_H1 ;  /* 0x30000028ff148230 */ /* 0x000fe40000004100 */
[----:B------:R-:W-:Y:S01]  /*b6f0*/  @!P0 FFMA.FTZ R0, R25, R18, R0 ;  /* 0x0000001219008223 */ /* 0x000fe20000010000 */
[----:B------:R-:W-:Y:S02]  /*b700*/  @!P0 HADD2.F32 R26, -RZ, R41.H0_H0 ;  /* 0x20000029ff1a8230 */ /* 0x000fe40000004100 */
[--C-:B------:R-:W-:Y:S02]  /*b710*/  @!P0 HADD2.F32 R24, -RZ, R33.reuse.H0_H0 ;  /* 0x20000021ff188230 */ /* 0x100fe40000004100 */
[----:B------:R-:W-:Y:S01]  /*b720*/  @!P0 FFMA.FTZ R2, R27, R20, R2 ;  /* 0x000000141b028223 */ /* 0x000fe20000010002 */
[----:B------:R-:W-:Y:S02]  /*b730*/  @!P0 HADD2.F32 R25, -RZ, R33.H1_H1 ;  /* 0x30000021ff198230 */ /* 0x000fe40000004100 */
[----:B------:R-:W-:Y:S02]  /*b740*/  @!P0 HADD2.F32 R29, -RZ, R42.H0_H0 ;  /* 0x2000002aff1d8230 */ /* 0x000fe40000004100 */
[----:B------:R-:W-:Y:S01]  /*b750*/  @!P0 FFMA.FTZ R3, R24, R26, R3 ;  /* 0x0000001a18038223 */ /* 0x000fe20000010003 */
[----:B------:R-:W-:Y:S01]  /*b760*/  @!P0 F2FP.F16.F32.PACK_AB R0, R2, R0 ;  /* 0x000000000200823e */ /* 0x000fe200000000ff */
[----:B------:R-:W-:Y:S01]  /*b770*/  @!P0 FFMA.FTZ R4, R25, R28, R4 ;  /* 0x0000001c19048223 */ /* 0x000fe20000010004 */
[--C-:B------:R-:W-:Y:S02]  /*b780*/  @!P0 HADD2.F32 R18, -RZ, R34.reuse.H0_H0 ;  /* 0x20000022ff128230 */ /* 0x100fe40000004100 */
[----:B------:R-:W-:Y:S01]  /*b790*/  @!P0 MOV R36, R0 ;  /* 0x0000000000248202 */ /* 0x000fe20000000f00 */
[----:B------:R-:W-:Y:S01]  /*b7a0*/  @!P0 HADD2.F32 R27, -RZ, R34.H1_H1 ;  /* 0x30000022ff1b8230 */ /* 0x000fe20000004100 */
[----:B------:R-:W-:Y:S01]  /*b7b0*/  @!P0 F2FP.F16.F32.PACK_AB R3, R4, R3 ;  /* 0x000000030403823e */ /* 0x000fe200000000ff */
[----:B------:R-:W-:Y:S01]  /*b7c0*/  @!P0 FFMA.FTZ R5, R18, R29, R5 ;  /* 0x0000001d12058223 */ /* 0x000fe20000010005 */
[----:B------:R-:W-:Y:S02]  /*b7d0*/  @!P0 HADD2.F32 R31, -RZ, R43.H0_H0 ;  /* 0x2000002bff1f8230 */ /* 0x000fe40000004100 */
[----:B------:R-:W-:Y:S01]  /*b7e0*/  @!P0 MOV R37, R3 ;  /* 0x0000000300258202 */ /* 0x000fe20000000f00 */
[----:B------:R-:W-:Y:S01]  /*b7f0*/  @!P0 FFMA.FTZ R6, R27, R30, R6 ;  /* 0x0000001e1b068223 */ /* 0x000fe20000010006 */
[----:B------:R-:W1:Y:S01]  /*b800*/  LDC.64 R2, c[0x0][0x3b8] ;  /* 0x0000ee00ff027b82 */ /* 0x000e620000000a00 */
[--C-:B------:R-:W-:Y:S02]  /*b810*/  @!P0 HADD2.F32 R20, -RZ, R35.reuse.H0_H0 ;  /* 0x20000023ff148230 */ /* 0x100fe40000004100 */
[----:B------:R-:W-:Y:S01]  /*b820*/  @!P0 HADD2.F32 R33, -RZ, R35.H1_H1 ;  /* 0x30000023ff218230 */ /* 0x000fe20000004100 */
[----:B------:R-:W-:Y:S02]  /*b830*/  @!P0 F2FP.F16.F32.PACK_AB R5, R6, R5 ;  /* 0x000000050605823e */ /* 0x000fe400000000ff */
[----:B------:R-:W-:Y:S02]  /*b840*/  @!P0 FFMA.FTZ R7, R20, R31, R7 ;  /* 0x0000001f14078223 */ /* 0x000fe40000010007 */
[----:B------:R-:W-:Y:S01]  /*b850*/  @!P0 FFMA.FTZ R8, R33, R32, R8 ;  /* 0x0000002021088223 */ /* 0x000fe20000010008 */
[----:B------:R-:W-:Y:S04]  /*b860*/  @!P0 MOV R38, R5 ;  /* 0x0000000500268202 */ /* 0x000fe80000000f00 */
[----:B------:R-:W-:Y:S04]  /*b870*/  @!P0 F2FP.F16.F32.PACK_AB R8, R8, R7 ;  /* 0x000000070808823e */ /* 0x000fe800000000ff */
[----:B------:R-:W-:Y:S01]  /*b880*/  @!P0 MOV R39, R8 ;  /* 0x0000000800278202 */ /* 0x000fe20000000f00 */
[----:B-1----:R-:W-:Y:S04]  /*b890*/  IMAD.WIDE.U32 R4, R2, 0xe0, R152 ;  /* 0x000000e002047825 */ /* 0x002fe800078e0098 */
[----:B------:R-:W-:Y:S05]  /*b8a0*/  IMAD R3, R3, 0xe0, RZ ;  /* 0x000000e003037824 */ /* 0x000fea00078e02ff */
[----:B------:R-:W-:Y:S05]  /*b8b0*/  IADD3 R5, PT, PT, R3, R5, RZ ;  /* 0x0000000503057210 */ /* 0x000fea0007ffe0ff */
[----:B------:R1:W-:Y:S02]  /*b8c0*/  STG.E.128 desc[UR4][R4.64], R36 ;  /* 0x0000002404007986 */ /* 0x0003e4000c101d04 */
.L_x_1507:
[----:B------:R-:W-:Y:S05]  /*b8d0*/  BSYNC.RECONVERGENT B0 ;  /* 0x0000000000007941 */ /* 0x000fea0003800200 */
.L_x_1506:
        /* <DEDUP_REMOVED lines=17> */
[----:B------:R-:W-:Y:S02]  /*b9f0*/  @!P0 PLOP3.LUT P1, PT, P2, PT, PT, 0x80, 0x8 ;  /* 0x000000000008881c */ /* 0x000fe4000172f070 */
[----:B------:R-:W-:Y:S02]  /*ba00*/  @!P0 SEL R0, R150, RZ, P2 ;  /* 0x000000ff96008207 */ /* 0x000fe40001000000 */
[----:B------:R-:W-:Y:S03]  /*ba10*/  @!P0 IADD3 R3, P2, PT, R114, R3, RZ ;  /* 0x0000000372038210 */ /* 0x000fe60007f5e0ff */
[----:B------:R-:W2:Y:S01]  /*ba20*/  @!P0 LDG.E.128 R4, desc[UR4][R6.64] ;  /* 0x0000000406048981 */ /* 0x000ea2000c1e1d00 */
[----:B------:R-:W-:Y:S02]  /*ba30*/  @!P0 IADD3.X R0, PT, PT, R93, R0, RZ, P2, !PT ;  /* 0x000000005d008210 */ /* 0x000fe400017fe4ff */
[C---:B------:R-:W-:Y:S02]  /*ba40*/  @!P0 SHF.L.U32 R41, R3.reuse, 0x1, RZ ;  /* 0x0000000103298819 */ /* 0x040fe400000006ff */
        /* <DEDUP_REMOVED lines=76> */
.L_x_1509:
[----:B------:R-:W-:Y:S05]  /*bf10*/  BSYNC.RECONVERGENT B0 ;  /* 0x0000000000007941 */ /* 0x000fea0003800200 */
.L_x_1508:
        /* <DEDUP_REMOVED lines=9> */
[----:B------:R-:W-:Y:S02]  /*bfb0*/  @!P0 SEL R5, R150, RZ, P2 ;  /* 0x000000ff96058207 */ /* 0x000fe40001000000 */
[----:B------:R-:W-:Y:S02]  /*bfc0*/  @!P0 PLOP3.LUT P1, PT, P2, PT, PT, 0x80, 0x8 ;  /* 0x000000000008881c */ /* 0x000fe4000172f070 */
[----:B------:R-:W-:Y:S04]  /*bfd0*/  @!P0 IADD3 R3, P2, PT, R113, R0, RZ ;  /* 0x0000000071038210 */ /* 0x000fe80007f5e0ff */
[----:B------:R-:W-:Y:S01]  /*bfe0*/  @!P0 IADD3.X R0, PT, PT, R92, R5, RZ, P2, !PT ;  /* 0x000000055c008210 */ /* 0x000fe200017fe4ff */
[----:B-1----:R-:W-:Y:S01]  /*bff0*/  IMAD R45, R45, 0x120, RZ ;  /* 0x000001202d2d7824 */ /* 0x002fe200078e02ff */
        /* <DEDUP_REMOVED lines=15> */
[----:B-----5:R-:W-:Y:S02]  /*c0f0*/  @!P0 HADD2.F32 R20, -RZ, R26.H1_H1 ;  /* 0x3000001aff148230 */ /* 0x020fe40000004100 */
[--C-:B------:R-:W-:Y:S02]  /*c100*/  @!P0 HADD2.F32 R3, -RZ, R25.reuse.H0_H0 ;  /* 0x20000019ff038230 */ /* 0x100fe40000004100 */
[--C-:B------:R-:W-:Y:S02]  /*c110*/  @!P0 HADD2.F32 R0, -RZ, R24.reuse.H0_H0 ;  /* 0x20000018ff008230 */ /* 0x100fe40000004100 */
[----:B------:R-:W-:Y:S01]  /*c120*/  @!P1 FADD.FTZ R20, -R20, -RZ ;  /* 0x800000ff14149221 */ /* 0x000fe20000010100 */
[----:B------:R-:W-:Y:S02]  /*c130*/  @!P0 HADD2.F32 R2, -RZ, R24.H1_H1 ;  /* 0x30000018ff028230 */ /* 0x000fe40000004100 */
[----:B------:R-:W-:Y:S01]  /*c140*/  @!P1 FADD.FTZ R3, -R3, -RZ ;  /* 0x800000ff03039221 */ /* 0x000fe20000010100 */
[----:B------:R-:W-:Y:S02]  /*c150*/  @!P0 HADD2.F32 R25, -RZ, R25.H1_H1 ;  /* 0x30000019ff198230 */ /* 0x000fe40000004100 */
[----:B------:R-:W-:Y:S01]  /*c160*/  @!P1 FADD.FTZ R0, -R0, -RZ ;  /* 0x800000ff00009221 */ /* 0x000fe20000010100 */
[--C-:B------:R-:W-:Y:S02]  /*c170*/  @!P0 HADD2.F32 R18, -RZ, R27.reuse.H0_H0 ;  /* 0x2000001bff128230 */ /* 0x100fe40000004100 */
[----:B------:R-:W-:Y:S01]  /*c180*/  @!P1 FADD.FTZ R2, -R2, -RZ ;  /* 0x800000ff02029221 */ /* 0x000fe20000010100 */
[----:B------:R-:W-:Y:S02]  /*c190*/  @!P0 HADD2.F32 R24, -RZ, R26.H0_H0 ;  /* 0x2000001aff188230 */ /* 0x000fe40000004100 */
[----:B------:R-:W-:Y:S01]  /*c1a0*/  @!P1 FADD.FTZ R25, -R25, -RZ ;  /* 0x800000ff19199221 */ /* 0x000fe20000010100 */
[----:B------:R-:W-:Y:S02]  /*c1b0*/  @!P0 HADD2.F32 R8, -RZ, R27.H1_H1 ;  /* 0x3000001bff088230 */ /* 0x000fe40000004100 */
[----:B------:R-:W-:Y:S01]  /*c1c0*/  @!P1 FADD.FTZ R18, -R18, -RZ ;  /* 0x800000ff12129221 */ /* 0x000fe20000010100 */
[----:B--2---:R-:W-:Y:S02]  /*c1d0*/  @!P0 HADD2.F32 R28, -RZ, R42.H0_H0 ;  /* 0x2000002aff1c8230 */ /* 0x004fe40000004100 */
[----:B------:R-:W-:Y:S01]  /*c1e0*/  @!P1 FADD.FTZ R24, -R24, -RZ ;  /* 0x800000ff18189221 */ /* 0x000fe20000010100 */
[----:B------:R-:W-:Y:S02]  /*c1f0*/  @!P0 HADD2.F32 R30, -RZ, R43.H0_H0 ;  /* 0x2000002bff1e8230 */ /* 0x000fe40000004100 */
[----:B------:R-:W-:Y:S01]  /*c200*/  @!P1 FADD.FTZ R8, -R8, -RZ ;  /* 0x800000ff08089221 */ /* 0x000fe20000010100 */
[----:B---3--:R-:W-:Y:S02]  /*c210*/  @!P0 MOV R32, R37 ;  /* 0x0000002500208202 */ /* 0x008fe40000000f00 */
[----:B------:R-:W-:Y:S01]  /*c220*/  @!P0 MOV R34, R38 ;  /* 0x0000002600228202 */ /* 0x000fe20000000f00 */
[----:B----4-:R-:W-:Y:S02]  /*c230*/  @!P0 HADD2.F32 R31, -RZ, R6.H1_H1 ;  /* 0x30000006ff1f8230 */ /* 0x010fe40000004100 */
[--C-:B------:R-:W-:Y:S02]  /*c240*/  @!P0 HADD2.F32 R35, -RZ, R4.reuse.H0_H0 ;  /* 0x20000004ff238230 */ /* 0x100fe40000004100 */
[----:B------:R-:W-:Y:S02]  /*c250*/  @!P0 HADD2.F32 R33, -RZ, R4.H1_H1 ;  /* 0x30000004ff218230 */ /* 0x000fe40000004100 */
[--C-:B------:R-:W-:Y:S02]  /*c260*/  @!P0 HADD2.F32 R26, -RZ, R5.reuse.H0_H0 ;  /* 0x20000005ff1a8230 */ /* 0x100fe40000004100 */
[----:B------:R-:W-:Y:S01]  /*c270*/  @!P0 FMUL.FTZ R0, R35, R0 ;  /* 0x0000000023008220 */ /* 0x000fe20000410000 */
[----:B------:R-:W-:Y:S02]  /*c280*/  @!P0 HADD2.F32 R4, -RZ, R5.H1_H1 ;  /* 0x30000005ff048230 */ /* 0x000fe40000004100 */
[----:B------:R-:W-:Y:S01]  /*c290*/  @!P0 FMUL.FTZ R2, R33, R2 ;  /* 0x0000000221028220 */ /* 0x000fe20000410000 */
[----:B------:R-:W-:Y:S01]  /*c2a0*/  @!P0 HADD2.F32 R5, -RZ, R6.H0_H0 ;  /* 0x20000006ff058230 */ /* 0x000fe20000004100 */
[----:B------:R-:W-:Y:S01]  /*c2b0*/  @!P0 MOV R33, R39 ;  /* 0x0000002700218202 */ /* 0x000fe20000000f00 */
[--C-:B------:R-:W-:Y:S02]  /*c2c0*/  @!P0 HADD2.F32 R29, -RZ, R7.reuse.H0_H0 ;  /* 0x20000007ff1d8230 */ /* 0x100fe40000004100 */
[----:B------:R-:W-:Y:S01]  /*c2d0*/  @!P0 FMUL.FTZ R6, R31, R20 ;  /* 0x000000141f068220 */ /* 0x000fe20000410000 */
[----:B------:R-:W-:Y:S01]  /*c2e0*/  @!P0 HADD2.F32 R27, -RZ, R7.H1_H1 ;  /* 0x30000007ff1b8230 */ /* 0x000fe20000004100 */
[----:B------:R-:W-:Y:S01]  /*c2f0*/  @!P0 MOV R20, R36 ;  /* 0x0000002400148202 */ /* 0x000fe20000000f00 */
[----:B------:R-:W-:Y:S02]  /*c300*/  @!P0 HADD2.F32 R31, -RZ, R43.H1_H1 ;  /* 0x3000002bff1f8230 */ /* 0x000fe40000004100 */
        /* <DEDUP_REMOVED lines=10> */
[--C-:B------:R-:W-:Y:S02]  /*c3b0*/  @!P0 HADD2.F32 R24, -RZ, R41.reuse.H0_H0 ;  /* 0x20000029ff188230 */ /* 0x100fe40000004100 */
        /* <DEDUP_REMOVED lines=11> */
[--C-:B------:R-:W-:Y:S02]  /*c470*/  @!P0 HADD2.F32 R18, -RZ, R33.reuse.H0_H0 ;  /* 0x20000021ff128230 */ /* 0x100fe40000004100 */
[----:B------:R-:W-:Y:S01]  /*c480*/  @!P0 FFMA.FTZ R5, R20, R28, R5 ;  /* 0x0000001c14058223 */ /* 0x000fe20000010005 */
[----:B------:R-:W-:Y:S02]  /*c490*/  @!P0 HADD2.F32 R25, -RZ, R33.H1_H1 ;  /* 0x30000021ff198230 */ /* 0x000fe40000004100 */
[----:B------:R-:W-:Y:S01]  /*c4a0*/  @!P0 FFMA.FTZ R6, R27, R29, R6 ;  /* 0x0000001d1b068223 */ /* 0x000fe20000010006 */
[----:B------:R-:W-:Y:S01]  /*c4b0*/  @!P0 F2FP.F16.F32.PACK_AB R3, R4, R3 ;  /* 0x000000030403823e */ /* 0x000fe200000000ff */
[----:B------:R-:W-:Y:S01]  /*c4c0*/  @!P0 FFMA.FTZ R7, R18, R30, R7 ;  /* 0x0000001e12078223 */ /* 0x000fe20000010007 */
[----:B------:R-:W-:Y:S04]  /*c4d0*/  IMAD.WIDE.U32 R26, R44, 0x120, R152 ;  /* 0x000001202c1a7825 */ /* 0x000fe800078e0098 */
[----:B------:R-:W-:Y:S01]  /*c4e0*/  @!P0 FFMA.FTZ R8, R25, R31, R8 ;  /* 0x0000001f19088223 */ /* 0x000fe20000010008 */
[----:B------:R-:W-:Y:S02]  /*c4f0*/  @!P0 F2FP.F16.F32.PACK_AB R5, R6, R5 ;  /* 0x000000050605823e */ /* 0x000fe400000000ff */
[----:B------:R-:W-:Y:S02]  /*c500*/  IADD3 R27, PT, PT, R45, R27, RZ ;  /* 0x0000001b2d1b7210 */ /* 0x000fe40007ffe0ff */
[----:B------:R-:W-:Y:S02]  /*c510*/  @!P0 F2FP.F16.F32.PACK_AB R8, R8, R7 ;  /* 0x000000070808823e */ /* 0x000fe400000000ff */
[----:B------:R-:W-:Y:S02]  /*c520*/  @!P0 MOV R37, R3 ;  /* 0x0000000300258202 */ /* 0x000fe40000000f00 */
[----:B------:R-:W-:Y:S02]  /*c530*/  @!P0 MOV R38, R5 ;  /* 0x0000000500268202 */ /* 0x000fe40000000f00 */
[----:B------:R-:W-:Y:S05]  /*c540*/  @!P0 MOV R39, R8 ;  /* 0x0000000800278202 */ /* 0x000fea0000000f00 */
[----:B------:R1:W-:Y:S02]  /*c550*/  STG.E.128 desc[UR4][R26.64], R36 ;  /* 0x000000241a007986 */ /* 0x0003e4000c101d04 */
.L_x_1511:
[----:B------:R-:W-:Y:S05]  /*c560*/  BSYNC.RECONVERGENT B0 ;  /* 0x0000000000007941 */ /* 0x000fea0003800200 */
.L_x_1510:
        /* <DEDUP_REMOVED lines=14> */
[----:B------:R-:W5:Y:S01]  /*c650*/  LDC.64 R2, c[0x0][0x4a8] ;  /* 0x00012a00ff027b82 */ /* 0x000f620000000a00 */
[C---:B-1----:R-:W-:Y:S04]  /*c660*/  @!P0 IADD3 R44, P2, PT, R29.reuse, R76, RZ ;  /* 0x0000004c1d2c8210 */ /* 0x042fe80007f5e0ff */
[C---:B------:R-:W-:Y:S02]  /*c670*/  @!P0 IADD3.X R45, PT, PT, R0.reuse, R77, RZ, P2, !PT ;  /* 0x0000004d002d8210 */ /* 0x040fe400017fe4ff */
[----:B------:R-:W-:Y:S04]  /*c680*/  @!P0 IADD3 R28, P2, PT, R29, R78, RZ ;  /* 0x0000004e1d1c8210 */ /* 0x000fe80007f5e0ff */
[----:B------:R-:W2:Y:S01]  /*c690*/  @!P0 LDG.E.128 R44, desc[UR4][R44.64] ;  /* 0x000000042c2c8981 */ /* 0x000ea2000c1e1d00 */
[----:B------:R-:W-:Y:S07]  /*c6a0*/  @!P0 IADD3.X R29, PT, PT, R0, R79, RZ, P2, !PT ;  /* 0x0000004f001d8210 */ /* 0x000fee00017fe4ff */
[----:B------:R-:W3:Y:S01]  /*c6b0*/  @!P0 LDG.E.128 R36, desc[UR4][R28.64] ;  /* 0x000000041c248981 */ /* 0x000ee2000c1e1d00 */
[----:B-----5:R-:W-:Y:S04]  /*c6c0*/  IMAD.WIDE.U32 R26, R2, 0x140, R22 ;  /* 0x00000140021a7825 */ /* 0x020fe800078e0016 */
[----:B------:R-:W-:Y:S05]  /*c6d0*/  IMAD R3, R3, 0x140, RZ ;  /* 0x0000014003037824 */ /* 0x000fea00078e02ff */
[----:B------:R-:W-:Y:S03]  /*c6e0*/  IADD3 R27, PT, PT, R3, R27, RZ ;  /* 0x0000001b031b7210 */ /* 0x000fe60007ffe0ff */
[----:B------:R-:W-:Y:S02]  /*c6f0*/  @!P0 IMAD.WIDE R24, R19, 0x2, R26 ;  /* 0x0000000213188825 */ /* 0x000fe400078e021a */
[----:B------:R-:W5:Y:S08]  /*c700*/  LDG.E.128 R40, desc[UR4][R26.64] ;  /* 0x000000041a287981 */ /* 0x000f70000c1e1d00 */
[----:B------:R1:W4:Y:S01]  /*c710*/  @!P0 LDG.E.128 R4, desc[UR4][R24.64] ;  /* 0x0000000418048981 */ /* 0x000322000c1e1d00 */
[--C-:B--2---:R-:W-:Y:S02]  /*c720*/  @!P0 HADD2.F32 R33, -RZ, R44.reuse.H0_H0 ;  /* 0x2000002cff218230 */ /* 0x104fe40000004100 */
        /* <DEDUP_REMOVED lines=11> */
[----:B---3--:R-:W-:Y:S02]  /*c7e0*/  @!P0 HADD2.F32 R26, -RZ, R37.H1_H1 ;  /* 0x30000025ff1a8230 */ /* 0x008fe40000004100 */
[----:B------:R-:W-:Y:S01]  /*c7f0*/  @!P1 FADD.FTZ R8, -R8, -RZ ;  /* 0x800000ff08089221 */ /* 0x000fe20000010100 */
[----:B------:R-:W-:Y:S02]  /*c800*/  @!P0 HADD2.F32 R28, -RZ, R38.H0_H0 ;  /* 0x20000026ff1c8230 */ /* 0x000fe40000004100 */
[----:B------:R-:W-:Y:S01]  /*c810*/  @!P1 FADD.FTZ R27, -R27, -RZ ;  /* 0x800000ff1b1b9221 */ /* 0x000fe20000010100 */
[----:B------:R-:W-:Y:S02]  /*c820*/  @!P0 HADD2.F32 R30, -RZ, R39.H0_H0 ;  /* 0x20000027ff1e8230 */ /* 0x000fe40000004100 */
[----:B------:R-:W-:Y:S01]  /*c830*/  @!P1 FADD.FTZ R24, -R24, -RZ ;  /* 0x800000ff18189221 */ /* 0x000fe20000010100 */
[----:B-----5:R-:W-:Y:S02]  /*c840*/  @!P0 MOV R32, R41 ;  /* 0x0000002900208202 */ /* 0x020fe40000000f00 */
        /* <DEDUP_REMOVED lines=54> */
.L_x_1513:
[----:B------:R-:W-:Y:S05]  /*cbb0*/  BSYNC.RECONVERGENT B0 ;  /* 0x0000000000007941 */ /* 0x000fea0003800200 */
.L_x_1512:
[----:B------:R-:W-:Y:S01]  /*cbc0*/  ISETP.NE.AND P0, PT, R141, RZ, PT ;  /* 0x000000ff8d00720c */ /* 0x000fe20003f05270 */
[----:B------:R-:W-:Y:S11]  /*cbd0*/  BSSY.RECONVERGENT B0, `(.L_x_1514) ;  /* 0x0000063000007945 */ /* 0x000ff60003800200 */
[----:B------:R-:W-:Y:S01]  /*cbe0*/  @!UPT UIADD3 URZ, UPT, UPT, URZ, URZ, URZ ;  /* 0x000000fffffff290 */ /* 0x000fe2000fffe0ff */
[----:B------:R-:W-:Y:S05]  /*cbf0*/  @P0 BRA `(.L_x_1515) ;  /* 0x0000000400800947 */ /* 0x000fea0003800000 */
[----:B------:R-:W5:Y:S01]  /*cc00*/  LDC.64 R2, c[0x0][0x4a8] ;  /* 0x00012a00ff027b82 */ /* 0x000f620000000a00 */
[C---:B------:R-:W-:Y:S02]  /*cc10*/  ISETP.GE.AND P0, PT, R12.reuse, R17, PT ;  /* 0x000000110c00720c */ /* 0x040fe40003f06270 */
[----:B------:R-:W-:Y:S11]  /*cc20*/  ISETP.GE.U32.AND P2, PT, R12, R21, PT ;  /* 0x000000150c00720c */ /* 0x000ff60003f46070 */
[----:B------:R-:W-:Y:S04]  /*cc30*/  @!P0 SEL R0, R16, RZ, P2 ;  /* 0x000000ff10008207 */ /* 0x000fe80001000000 */
[----:B-1----:R-:W-:Y:S01]  /*cc40*/  @!P0 IADD3 R7, P1, PT, R111, R0, RZ ;  /* 0x000000006f078210 */ /* 0x002fe20007f3e0ff */
        /* <DEDUP_REMOVED lines=91> */
.L_x_1515:
[----:B------:R-:W-:Y:S05]  /*d200*/  BSYNC.RECONVERGENT B0 ;  /* 0x0000000000007941 */ /* 0x000fea0003800200 */
.L_x_1514:
[----:B------:R-:W-:Y:S01]  /*d210*/  ISETP.NE.AND P0, PT, R139, RZ, PT ;  /* 0x000000ff8b00720c */ /* 0x000fe20003f05270 */
[----:B------:R-:W-:Y:S11]  /*d220*/  BSSY.RECONVERGENT B0, `(.L_x_1516) ;  /* 0x0000063000007945 */ /* 0x000ff60003800200 */
[----:B------:R-:W-:Y:S01]  /*d230*/  @!UPT UIADD3 URZ, UPT, UPT, URZ, URZ, URZ ;  /* 0x000000fffffff290 */ /* 0x000fe2000fffe0ff */
        /* <DEDUP_REMOVED lines=97> */
.L_x_1517:
[----:B------:R-:W-:Y:S05]  /*d850*/  BSYNC.RECONVERGENT B0 ;  /* 0x0000000000007941 */ /* 0x000fea0003800200 */
.L_x_1516:
[----:B------:R-:W-:Y:S01]  /*d860*/  ISETP.NE.AND P1, PT, R71, RZ, PT ;  /* 0x000000ff4700720c */ /* 0x000fe20003f25270 */
[----:B------:R-:W-:Y:S01]  /*d870*/  BSSY.RECONVERGENT B0, `(.L_x_1518) ;  /* 0x0000065000007945 */ /* 0x000fe20003800200 */
[----:B------:R-:W-:Y:S04]  /*d880*/  ISETP.NE.AND P0, PT, R138, RZ, PT ;  /* 0x000000ff8a00720c */ /* 0x000fe80003f05270 */
[C---:B------:R-:W-:Y:S04]  /*d890*/  ISETP.GE.OR P0, PT, R119.reuse, UR30, P0 ;  /* 0x0000001e77007c0c */ /* 0x040fe80008706670 */
[----:B------:R-:W-:Y:S03]  /*d8a0*/  ISETP.LT.OR P3, PT, R119, UR29, P0 ;  /* 0x0000001d77007c0c */ /* 0x000fe60008761670 */
[----:B------:R-:W-:Y:S10]  /*d8b0*/  @P1 BRA `(.L_x_1519) ;  /* 0x0000000400801947 */ /* 0x000ff40003800000 */
        /* <DEDUP_REMOVED lines=96> */
.L_x_1519:
[----:B------:R-:W-:Y:S05]  /*dec0*/  BSYNC.RECONVERGENT B0 ;  /* 0x0000000000007941 */ /* 0x000fea0003800200 */
.L_x_1518:
[----:B------:R-:W-:Y:S04]  /*ded0*/  BSSY.RECONVERGENT B0, `(.L_x_1520) ;  /* 0x0000062000007945 */ /* 0x000fe80003800200 */
        /* <DEDUP_REMOVED lines=97> */
.L_x_1521:
[----:B------:R-:W-:Y:S05]  /*e4f0*/  BSYNC.RECONVERGENT B0 ;  /* 0x0000000000007941 */ /* 0x000fea0003800200 */
.L_x_1520:
[----:B------:R-:W1:Y:S01]  /*e500*/  LDC R17, c[0x0][0x450] ;  /* 0x00011400ff117b82 */ /* 0x000e620000000800 */
[----:B---3--:R-:W-:Y:S05]  /*e510*/  IMAD.U32 R151, R151, -0x80, RZ ;  /* 0xffffff8097977824 */ /* 0x008fea00078e00ff */
[C---:B------:R-:W-:Y:S02]  /*e520*/  LEA R78, P1, R151.reuse, R78, 0x1 ;  /* 0x0000004e974e7211 */ /* 0x040fe400078208ff */
[C---:B------:R-:W-:Y:S02]  /*e530*/  LEA R76, P0, R151.reuse, R76, 0x1 ;  /* 0x0000004c974c7211 */ /* 0x040fe400078008ff */
[C---:B------:R-:W-:Y:S02]  /*e540*/  LEA.HI.X.SX32 R79, R151.reuse, R79, 0x1, P1 ;  /* 0x0000004f974f7211 */ /* 0x040fe400008f0eff */
[----:B------:R-:W-:Y:S09]  /*e550*/  LEA.HI.X.SX32 R77, R151, R77, 0x1, P0 ;  /* 0x0000004d974d7211 */ /* 0x000ff200000f0eff */
.L_x_1456:
[----:B------:R-:W-:Y:S05]  /*e560*/  BSYNC.RECONVERGENT B1 ;  /* 0x0000000000017941 */ /* 0x000fea0003800200 */
.L_x_1454:
        /* <DEDUP_REMOVED lines=18> */
[----:B------:R-:W-:Y:S09]  /*e690*/  UISETP.GT.AND UP0, UPT, UR28, UR6, UPT ;  /* 0x000000061c00728c */ /* 0x000ff2000bf04270 */
[----:B------:R-:W-:Y:S05]  /*e6a0*/  BRA.U !UP0, `(.L_x_1522) ;  /* 0x0000000508147547 */ /* 0x000fea000b800000 */
        /* <DEDUP_REMOVED lines=69> */
.L_x_1522:
[----:B------:R-:W-:Y:S01]  /*eb00*/  UISETP.GT.AND UP0, UPT, UR28, UR6, UPT ;  /* 0x000000061c00728c */ /* 0x000fe2000bf04270 */
[----:B------:R-:W-:Y:S02]  /*eb10*/  IADD3 R74, P1, PT, R74, R81, RZ ;  /* 0x000000514a4a7210 */ /* 0x000fe40007f3e0ff */
[----:B------:R-:W-:Y:S03]  /*eb20*/  IADD3 R10, P0, PT, R10, R83, RZ ;  /* 0x000000530a0a7210 */ /* 0x000fe60007f1e0ff */
[----:B------:R-:W-:Y:S02]  /*eb30*/  IMAD.X R75, R75, 0x1, R80, P1 ;  /* 0x000000014b4b7824 */ /* 0x000fe400008e0650 */
[----:B------:R-:W-:Y:S01]  /*eb40*/  IMAD.X R9, R9, 0x1, R82, P0 ;  /* 0x0000000109097824 */ /* 0x000fe200000e0652 */
[----:B------:R-:W-:Y:S07]  /*eb50*/  BRA.U UP0, `(.L_x_1523) ;  /* 0xffffff3d00b07547 */ /* 0x000fee000b83ffff */
.L_x_1453:
[----:B---34-:R-:W1:Y:S01]  /*eb60*/  LDC R21, c[0x0][0x450] ;  /* 0x00011400ff157b82 */ /* 0x018e620000000800 */
        /* <DEDUP_REMOVED lines=15> */
[----:B------:R-:W-:Y:S01]  /*ec60*/  BSSY.RECONVERGENT B0, `(.L_x_1526) ;  /* 0x000000f000007945 */ /* 0x000fe20003800200 */
[----:B------:R-:W-:-:S06]  /*ec70*/  UIADD3 UR24, UPT, UPT, -UR24, UR20, URZ ;  /* 0x0000001418187290 */ /* 0x000fcc000fffe1ff */
[----:B------:R-:W-:Y:S02]  /*ec80*/  ISETP.GE.AND P1, PT, R144, UR24, PT ;  /* 0x0000001890007c0c */ /* 0x000fe4000bf26270 */
        /* <DEDUP_REMOVED lines=11> */
.L_x_1528:
[----:B------:R1:W-:Y:S02]  /*ed40*/  STS.128 [R3], RZ ;  /* 0x000000ff03007388 */ /* 0x0003e40000000c00 */
.L_x_1527:
[----:B------:R-:W-:Y:S05]  /*ed50*/  BSYNC.RECONVERGENT B0 ;  /* 0x0000000000007941 */ /* 0x000fea0003800200 */
.L_x_1526:
[----:B------:R-:W-:Y:S01]  /*ed60*/  VIADD R2, R144, 0x10 ;  /* 0x0000001090027836 */ /* 0x000fe20000000000 */
[----:B--2---:R-:W-:Y:S01]  /*ed70*/  LEA R4, P0, R32, R4, 0x1 ;  /* 0x0000000420047211 */ /* 0x004fe200078008ff */
[C---:B------:R-:W-:Y:S01]  /*ed80*/  VIADD R30, R144.reuse, 0x20 ;  /* 0x00000020901e7836 */ /* 0x040fe20000000000 */
[----:B------:R-:W-:Y:S01]  /*ed90*/  BSSY.RECONVERGENT B0, `(.L_x_1529) ;  /* 0x000000f000007945 */ /* 0x000fe20003800200 */
[----:B------:R-:W-:Y:S01]  /*eda0*/  VIADD R33, R144, 0x30 ;  /* 0x0000003090217836 */ /* 0x000fe20000000000 */
[----:B------:R-:W-:Y:S02]  /*edb0*/  ISETP.GE.AND P1, PT, R2, UR24, PT ;  /* 0x0000001802007c0c */ /* 0x000fe4000bf26270 */
[----:B------:R-:W-:Y:S02]  /*edc0*/  ISETP.GE.AND P2, PT, R30, UR24, PT ;  /* 0x000000181e007c0c */ /* 0x000fe4000bf46270 */
[----:B------:R-:W-:Y:S02]  /*edd0*/  ISETP.GE.AND P3, PT, R33, UR24, PT ;  /* 0x0000001821007c0c */ /* 0x000fe4000bf66270 */
[----:B------:R-:W-:-:S07]  /*ede0*/  LEA.HI.X R5, R32, R5, R31, 0x1, P0 ;  /* 0x0000000520057211 */ /* 0x000fce00000f0c1f */
[----:B------:R-:W-:Y:S05]  /*edf0*/  @P1 BRA `(.L_x_1530) ;  /* 0x0000000000201947 */ /* 0x000fea0003800000 */
        /* <DEDUP_REMOVED lines=8> */
.L_x_1530:
[----:B------:R-:W-:Y:S05]  /*ee80*/  BSYNC.RECONVERGENT B0 ;  /* 0x0000000000007941 */ /* 0x000fea0003800200 */
.L_x_1529:
        /* <DEDUP_REMOVED lines=12> */
.L_x_1532:
[----:B------:R-:W-:Y:S05]  /*ef50*/  BSYNC.RECONVERGENT B0 ;  /* 0x0000000000007941 */ /* 0x000fea0003800200 */
.L_x_1531:
[----:B------:R-:W-:Y:S05]  /*ef60*/  @P3 BRA `(.L_x_1533) ;  /* 0x0000002800a03947 */ /* 0x000fea0003800000 */
[----:B------:R-:W2:Y:S02]  /*ef70*/  LDCU UR8, c[0x0][0x440] ;  /* 0x00008800ff0877ac */ /* 0x000ea40008000800 */
[----:B--2---:R-:W-:-:S13]  /*ef80*/  ISETP.GE.AND P0, PT, R12, UR8, PT ;  /* 0x000000080c007c0c */ /* 0x004fda000bf06270 */
        /* <DEDUP_REMOVED lines=9> */
.L_x_1525:
[----:B------:R-:W1:Y:S02]  /*f020*/  LDCU.64 UR8, c[0x0][0x470] ;  /* 0x00008e00ff0877ac */ /* 0x000e640008000a00 */
[----:B-1----:R-:W-:-:S04]  /*f030*/  ISETP.NE.U32.AND P0, PT, RZ, UR8, PT ;  /* 0x00000008ff007c0c */ /* 0x002fc8000bf05070 */
[----:B------:R-:W-:Y:S01]  /*f040*/  ISETP.NE.AND.EX P0, PT, RZ, UR9, PT, P0 ;  /* 0x00000009ff007c0c */ /* 0x000fe2000bf05300 */
[----:B------:R-:W-:Y:S01]  /*f050*/  UMOV UR11, URZ ;  /* 0x000000ff000b7c82 */ /* 0x000fe20008000000 */
[----:B------:R-:W1:Y:S01]  /*f060*/  LDCU.U8 UR10, c[0x0][0x533] ;  /* 0x0000a660ff0a77ac */ /* 0x000e620008000000 */
[----:B------:R-:W2:Y:S10]  /*f070*/  LDCU.64 UR8, c[0x0][0x380] ;  /* 0x00007000ff0877ac */ /* 0x000eb40008000a00 */
[----:B------:R-:W3:Y:S01]  /*f080*/  @P0 LDG.E R146, desc[UR4][R146.64] ;  /* 0x0000000492920981 */ /* 0x000ee2000c1e1900 */
[----:B------:R-:W-:Y:S01]  /*f090*/  IMAD.SHL.U32 R33, R11, 0x10, RZ ;  /* 0x000000100b217824 */ /* 0x000fe200078e00ff */
[----:B-1----:R-:W-:Y:S01]  /*f0a0*/  UISETP.NE.AND UP0, UPT, UR10, URZ, UPT ;  /* 0x000000ff0a00728c */ /* 0x002fe2000bf05270 */
[----:B---3--:R-:W-:-:S02]  /*f0b0*/  @P0 R2UR UR11, R146 ;  /* 0x00000000920b02ca */ /* 0x008fc400000e0000 */
[----:B--2---:R-:W-:-:S04]  /*f0c0*/  LEA R34, P0, R142, UR8, 0x1 ;  /* 0x000000088e227c11 */ /* 0x004fc8000f8008ff */
[----:B------:R-:W-:-:S07]  /*f0d0*/  LEA.HI.X R35, R142, UR9, R68, 0x1, P0 ;  /* 0x000000098e237c11 */ /* 0x000fce00080f0c44 */
[----:B------:R-:W-:-:S06]  /*f0e0*/  UIADD3 UR11, UPT, UPT, UR11, UR23, UR24 ;  /* 0x000000170b0b7290 */ /* 0x000fcc000fffe018 */
[----:B------:R-:W-:-:S05]  /*f0f0*/  IMAD R2, R11, UR11, RZ ;  /* 0x0000000b0b027c24 */ /* 0x000fca000f8e02ff */
[-C--:B------:R-:W-:Y:S02]  /*f100*/  IADD3 R8, P2, PT, R136, R2.reuse, RZ ;  /* 0x0000000288087210 */ /* 0x080fe40007f5e0ff */
[----:B------:R-:W-:Y:S02]  /*f110*/  IADD3 R0, P1, PT, R135, R2, RZ ;  /* 0x0000000287007210 */ /* 0x000fe40007f3e0ff */
[----:B------:R-:W-:-:S05]  /*f120*/  SHF.R.S32.HI R2, RZ, 0x1f, R2 ;  /* 0x0000001fff027819 */ /* 0x000fca0000011402 */
[--C-:B------:R-:W-:Y:S02]  /*f130*/  IMAD.X R9, R103, 0x1, R2.reuse, P2 ;  /* 0x0000000167097824 */ /* 0x100fe400010e0602 */
[----:B------:R-:W-:Y:S01]  /*f140*/  IMAD.X R20, R102, 0x1, R2, P1 ;  /* 0x0000000166147824 */ /* 0x000fe200008e0602 */
[----:B------:R-:W-:Y:S06]  /*f150*/  BRA.U !UP0, `(.L_x_1534) ;  /* 0x0000001108207547 */ /* 0x000fec000b800000 */
[----:B------:R-:W-:Y:S01]  /*f160*/  UIADD3 UR24, UPT, UPT, -UR24, UR20, URZ ;  /* 0x0000001418187290 */ /* 0x000fe2000fffe1ff */
[----:B------:R-:W-:Y:S05]  /*f170*/  BSSY.RECONVERGENT B1, `(.L_x_1535) ;  /* 0x000003d000017945 */ /* 0x000fea0003800200 */
[----:B------:R-:W-:-:S13]  /*f180*/  ISETP.GE.AND P0, PT, R144, UR24, PT ;  /* 0x0000001890007c0c */ /* 0x000fda000bf06270 */
        /* <DEDUP_REMOVED lines=24> */
[--C-:B---3--:R-:W-:Y:S02]  /*f310*/  HADD2.F32 R17, -RZ, R6.reuse.H1_H1 ;  /* 0x30000006ff117230 */ /* 0x108fe40000004100 */
[----:B------:R-:W-:Y:S01]  /*f320*/  FMUL.FTZ R27, R25, R2 ;  /* 0x00000002191b7220 */ /* 0x000fe20000410000 */
[----:B------:R-:W-:Y:S02]  /*f330*/  HADD2.F32 R10, -RZ, R7.H1_H1 ;  /* 0x30000007ff0a7230 */ /* 0x000fe40000004100 */
[----:B------:R-:W-:Y:S01]  /*f340*/  FMUL.FTZ R19, R23, R0 ;  /* 0x0000000017137220 */ /* 0x000fe20000410000 */
[----:B------:R-:W-:-:S02]  /*f350*/  HADD2.F32 R6, -RZ, R6.H0_H0 ;  /* 0x20000006ff067230 */ /* 0x000fc40000004100 */
[-C--:B------:R-:W-:Y:S01]  /*f360*/  FMUL.FTZ R25, R25, R17.reuse ;  /* 0x0000001119197220 */ /* 0x080fe20000410000 */
[----:B------:R-:W-:Y:S01]  /*f370*/  FFMA.FTZ R27, R20, R17, -R27 ;  /* 0x00000011141b7223 */ /* 0x000fe2000001081b */
[-C--:B------:R-:W-:Y:S01]  /*f380*/  FMUL.FTZ R23, R23, R10.reuse ;  /* 0x0000000a17177220 */ /* 0x080fe20000410000 */
[----:B------:R-:W-:Y:S01]  /*f390*/  FFMA.FTZ R19, R22, R10, -R19 ;  /* 0x0000000a16137223 */ /* 0x000fe20000010813 */
[----:B------:R-:W-:Y:S02]  /*f3a0*/  HADD2.F32 R17, -RZ, R16.H1_H1 ;  /* 0x30000010ff117230 */ /* 0x000fe40000004100 */
[----:B------:R-:W-:Y:S01]  /*f3b0*/  FFMA.FTZ R2, R20, R2, R25 ;  /* 0x0000000214027223 */ /* 0x000fe20000010019 */
[----:B------:R-:W-:Y:S02]  /*f3c0*/  HADD2.F32 R4, -RZ, R4.H0_H0 ;  /* 0x20000004ff047230 */ /* 0x000fe40000004100 */
[----:B------:R-:W-:Y:S01]  /*f3d0*/  FFMA.FTZ R0, R22, R0, R23 ;  /* 0x0000000016007223 */ /* 0x000fe20000010017 */
[----:B------:R-:W-:-:S02]  /*f3e0*/  HADD2.F32 R5, -RZ, R5.H0_H0 ;  /* 0x20000005ff057230 */ /* 0x000fc40000004100 */
[C---:B------:R-:W-:Y:S01]  /*f3f0*/  FMUL.FTZ R25, R17.reuse, R6 ;  /* 0x0000000611197220 */ /* 0x040fe20000410000 */
[----:B------:R-:W-:Y:S01]  /*f400*/  HADD2.F32 R10, -RZ, R18.H1_H1 ;  /* 0x30000012ff0a7230 */ /* 0x000fe20000004100 */
[----:B------:R-:W-:Y:S01]  /*f410*/  F2FP.F16.F32.PACK_AB R2, R2, R27 ;  /* 0x0000001b0202723e */ /* 0x000fe200000000ff */
[----:B------:R-:W-:Y:S01]  /*f420*/  HADD2.F32 R7, -RZ, R7.H0_H0 ;  /* 0x20000007ff077230 */ /* 0x000fe20000004100 */
[----:B------:R-:W-:Y:S01]  /*f430*/  F2FP.F16.F32.PACK_AB R19, R0, R19 ;  /* 0x000000130013723e */ /* 0x000fe200000000ff */
[----:B------:R-:W-:Y:S02]  /*f440*/  HADD2.F32 R23, -RZ, R16.H0_H0 ;  /* 0x20000010ff177230 */ /* 0x000fe40000004100 */
[----:B------:R-:W-:Y:S01]  /*f450*/  FMUL.FTZ R16, R17, R4 ;  /* 0x0000000411107220 */ /* 0x000fe20000410000 */
[----:B------:R-:W-:Y:S02]  /*f460*/  HADD2.F32 R18, -RZ, R18.H0_H0 ;  /* 0x20000012ff127230 */ /* 0x000fe40000004100 */
[C---:B------:R-:W-:Y:S01]  /*f470*/  FMUL.FTZ R17, R10.reuse, R5 ;  /* 0x000000050a117220 */ /* 0x040fe20000410000 */
[-C--:B------:R-:W-:Y:S01]  /*f480*/  FMUL.FTZ R10, R10, R7.reuse ;  /* 0x000000070a0a7220 */ /* 0x080fe20000410000 */
[C---:B------:R-:W-:Y:S01]  /*f490*/  FFMA.FTZ R16, R23.reuse, R6, -R16 ;  /* 0x0000000617107223 */ /* 0x040fe20000010810 */
[----:B------:R-:W-:Y:S01]  /*f4a0*/  FFMA.FTZ R25, R23, R4, R25 ;  /* 0x0000000417197223 */ /* 0x000fe20000010019 */
[C---:B------:R-:W-:Y:S01]  /*f4b0*/  FFMA.FTZ R17, R18.reuse, R7, -R17 ;  /* 0x0000000712117223 */ /* 0x040fe20000010811 */
[----:B------:R-:W-:-:S03]  /*f4c0*/  FFMA.FTZ R10, R18, R5, R10 ;  /* 0x00000005120a7223 */ /* 0x000fc6000001000a */
[----:B------:R-:W-:Y:S02]  /*f4d0*/  F2FP.F16.F32.PACK_AB R16, R25, R16 ;  /* 0x000000101910723e */ /* 0x000fe400000000ff */
[----:B------:R-:W-:Y:S02]  /*f4e0*/  F2FP.F16.F32.PACK_AB R18, R10, R17 ;  /* 0x000000110a12723e */ /* 0x000fe400000000ff */
[----:B------:R-:W-:Y:S02]  /*f4f0*/  MOV R17, R2 ;  /* 0x0000000200117202 */ /* 0x000fe40000000f00 */
.L_x_1539:
[----:B------:R-:W-:Y:S05]  /*f500*/  BSYNC.RECONVERGENT B0 ;  /* 0x0000000000007941 */ /* 0x000fea0003800200 */
.L_x_1538:
[----:B-----5:R2:W-:Y:S01]  /*f510*/  STS.128 [R3], R16 ;  /* 0x0000001003007388 */ /* 0x0205e20000000c00 */
[----:B------:R-:W-:Y:S05]  /*f520*/  BRA `(.L_x_1536) ;  /* 0x0000000000047947 */ /* 0x000fea0003800000 */
.L_x_1537:
[----:B------:R3:W-:Y:S02]  /*f530*/  STS.128 [R3], RZ ;  /* 0x000000ff03007388 */ /* 0x0007e40000000c00 */
.L_x_1536:
[----:B------:R-:W-:Y:S05]  /*f540*/  BSYNC.RECONVERGENT B1 ;  /* 0x0000000000017941 */ /* 0x000fea0003800200 */
.L_x_1535:
[----:B------:R-:W-:Y:S01]  /*f550*/  VIADD R2, R144, 0x10 ;  /* 0x0000001090027836 */ /* 0x000fe20000000000 */
[----:B------:R-:W-:Y:S01]  /*f560*/  LEA R22, P0, R32, R34, 0x1 ;  /* 0x0000002220167211 */ /* 0x000fe200078008ff */
[----:B------:R-:W-:Y:S03]  /*f570*/  BSSY.RECONVERGENT B1, `(.L_x_1540) ;  /* 0x0000040000017945 */ /* 0x000fe60003800200 */
[----:B------:R-:W-:Y:S02]  /*f580*/  ISETP.GE.AND P1, PT, R2, UR24, PT ;  /* 0x0000001802007c0c */ /* 0x000fe4000bf26270 */
        /* <DEDUP_REMOVED lines=16> */
[C---:B-1----:R-:W-:Y:S02]  /*f690*/  IADD3 R6, P1, PT, R4.reuse, UR10, RZ ;  /* 0x0000000a04067c10 */ /* 0x042fe4000ff3e0ff */
[----:B---3--:R-:W-:Y:S02]  /*f6a0*/  IADD3 R4, P0, PT, R4, UR8, RZ ;  /* 0x0000000804047c10 */ /* 0x008fe4000ff1e0ff */
[C---:B------:R-:W-:Y:S02]  /*f6b0*/  IADD3.X R7, PT, PT, R33.reuse, UR11, RZ, P1, !PT ;  /* 0x0000000b21077c10 */ /* 0x040fe40008ffe4ff */
[----:B------:R-:W-:-:S04]  /*f6c0*/  IADD3.X R5, PT, PT, R33, UR9, RZ, P0, !PT ;  /* 0x0000000921057c10 */ /* 0x000fc800087fe4ff */
[----:B------:R-:W3:Y:S04]  /*f6d0*/  LDG.E.64 R6, desc[UR4][R6.64] ;  /* 0x0000000406067981 */ /* 0x000ee8000c1e1b00 */
[----:B------:R-:W4:Y:S01]  /*f6e0*/  LDG.E.64 R4, desc[UR4][R4.64] ;  /* 0x0000000404047981 */ /* 0x000f22000c1e1b00 */
[----:B-----5:R-:W-:Y:S01]  /*f6f0*/  MOV R24, R18 ;  /* 0x0000001200187202 */ /* 0x020fe20000000f00 */
[--C-:B------:R-:W-:Y:S02]  /*f700*/  HADD2.F32 R25, -RZ, R17.reuse.H0_H0 ;  /* 0x20000011ff197230 */ /* 0x100fe40000004100 */
[----:B------:R-:W-:Y:S02]  /*f710*/  HADD2.F32 R29, -RZ, R17.H1_H1 ;  /* 0x30000011ff1d7230 */ /* 0x000fe40000004100 */
[----:B------:R-:W-:-:S02]  /*f720*/  HADD2.F32 R20, -RZ, R19.H1_H1 ;  /* 0x30000013ff147230 */ /* 0x000fc40000004100 */
[----:B------:R-:W-:Y:S02]  /*f730*/  HADD2.F32 R27, -RZ, R19.H0_H0 ;  /* 0x20000013ff1b7230 */ /* 0x000fe40000004100 */
[----:B---3--:R-:W-:Y:S02]  /*f740*/  HADD2.F32 R18, -RZ, R6.H1_H1 ;  /* 0x30000006ff127230 */ /* 0x008fe40000004100 */
[----:B------:R-:W-:Y:S02]  /*f750*/  HADD2.F32 R17, -RZ, R7.H1_H1 ;  /* 0x30000007ff117230 */ /* 0x000fe40000004100 */
[----:B----4-:R-:W-:Y:S02]  /*f760*/  HADD2.F32 R10, -RZ, R4.H1_H1 ;  /* 0x30000004ff0a7230 */ /* 0x010fe40000004100 */
[----:B------:R-:W-:Y:S02]  /*f770*/  HADD2.F32 R0, -RZ, R5.H1_H1 ;  /* 0x30000005ff007230 */ /* 0x000fe40000004100 */
[C---:B------:R-:W-:Y:S01]  /*f780*/  FMUL.FTZ R19, R29.reuse, R18 ;  /* 0x000000121d137220 */ /* 0x040fe20000410000 */
[----:B------:R-:W-:Y:S01]  /*f790*/  FMUL.FTZ R28, R29, R10 ;  /* 0x0000000a1d1c7220 */ /* 0x000fe20000410000 */
[C---:B------:R-:W-:Y:S01]  /*f7a0*/  FMUL.FTZ R29, R20.reuse, R17 ;  /* 0x00000011141d7220 */ /* 0x040fe20000410000 */
[----:B------:R-:W-:Y:S01]  /*f7b0*/  FMUL.FTZ R26, R20, R0 ;  /* 0x00000000141a7220 */ /* 0x000fe20000410000 */
[----:B------:R-:W-:-:S02]  /*f7c0*/  HADD2.F32 R6, -RZ, R6.H0_H0 ;  /* 0x20000006ff067230 */ /* 0x000fc40000004100 */
[C---:B------:R-:W-:Y:S01]  /*f7d0*/  FFMA.FTZ R29, R27.reuse, R0, R29 ;  /* 0x000000001b1d7223 */ /* 0x040fe2000001001d */
[----:B------:R-:W-:Y:S01]  /*f7e0*/  FFMA.FTZ R26, R27, R17, -R26 ;  /* 0x000000111b1a7223 */ /* 0x000fe2000001081a */
[----:B------:R-:W-:Y:S02]  /*f7f0*/  HADD2.F32 R17, -RZ, R16.H1_H1 ;  /* 0x30000010ff117230 */ /* 0x000fe40000004100 */
[----:B------:R-:W-:Y:S02]  /*f800*/  HADD2.F32 R4, -RZ, R4.H0_H0 ;  /* 0x20000004ff047230 */ /* 0x000fe40000004100 */
[----:B------:R-:W-:Y:S02]  /*f810*/  HADD2.F32 R5, -RZ, R5.H0_H0 ;  /* 0x20000005ff057230 */ /* 0x000fe40000004100 */
[----:B------:R-:W-:Y:S02]  /*f820*/  HADD2.F32 R0, -RZ, R24.H1_H1 ;  /* 0x30000018ff007230 */ /* 0x000fe40000004100 */
[----:B------:R-:W-:-:S02]  /*f830*/  HADD2.F32 R7, -RZ, R7.H0_H0 ;  /* 0x20000007ff077230 */ /* 0x000fc40000004100 */
[----:B------:R-:W-:Y:S01]  /*f840*/  FFMA.FTZ R19, R25, R10, R19 ;  /* 0x0000000a19137223 */ /* 0x000fe20000010013 */
[C---:B------:R-:W-:Y:S01]  /*f850*/  FMUL.FTZ R10, R17.reuse, R4 ;  /* 0x00000004110a7220 */ /* 0x040fe20000410000 */
[----:B------:R-:W-:Y:S01]  /*f860*/  FMUL.FTZ R27, R17, R6 ;  /* 0x00000006111b7220 */ /* 0x000fe20000410000 */
[----:B------:R-:W-:Y:S01]  /*f870*/  FFMA.FTZ R28, R25, R18, -R28 ;  /* 0x00000012191c7223 */ /* 0x000fe2000001081c */
[----:B------:R-:W-:Y:S02]  /*f880*/  HADD2.F32 R24, -RZ, R24.H0_H0 ;  /* 0x20000018ff187230 */ /* 0x000fe40000004100 */
[C---:B------:R-:W-:Y:S01]  /*f890*/  FMUL.FTZ R17, R0.reuse, R5 ;  /* 0x0000000500117220 */ /* 0x040fe20000410000 */
[----:B------:R-:W-:Y:S02]  /*f8a0*/  HADD2.F32 R25, -RZ, R16.H0_H0 ;  /* 0x20000010ff197230 */ /* 0x000fe40000004100 */
[-C--:B------:R-:W-:Y:S01]  /*f8b0*/  FMUL.FTZ R0, R0, R7.reuse ;  /* 0x0000000700007220 */ /* 0x080fe20000410000 */
[----:B------:R-:W-:-:S03]  /*f8c0*/  FFMA.FTZ R17, R24, R7, -R17 ;  /* 0x0000000718117223 */ /* 0x000fc60000010811 */
[----:B------:R-:W-:Y:S01]  /*f8d0*/  FFMA.FTZ R0, R24, R5, R0 ;  /* 0x0000000518007223 */ /* 0x000fe20000010000 */
[C---:B------:R-:W-:Y:S01]  /*f8e0*/  FFMA.FTZ R10, R25.reuse, R6, -R10 ;  /* 0x00000006190a7223 */ /* 0x040fe2000001080a */
[----:B------:R-:W-:Y:S01]  /*f8f0*/  FFMA.FTZ R27, R25, R4, R27 ;  /* 0x00000004191b7223 */ /* 0x000fe2000001001b */
[----:B------:R-:W-:Y:S02]  /*f900*/  F2FP.F16.F32.PACK_AB R28, R19, R28 ;  /* 0x0000001c131c723e */ /* 0x000fe400000000ff */
[----:B------:R-:W-:Y:S02]  /*f910*/  F2FP.F16.F32.PACK_AB R18, R0, R17 ;  /* 0x000000110012723e */ /* 0x000fe400000000ff */
[----:B------:R-:W-:Y:S02]  /*f920*/  F2FP.F16.F32.PACK_AB R19, R29, R26 ;  /* 0x0000001a1d13723e */ /* 0x000fe400000000ff */
[----:B------:R-:W-:Y:S02]  /*f930*/  F2FP.F16.F32.PACK_AB R16, R27, R10 ;  /* 0x0000000a1b10723e */ /* 0x000fe400000000ff */
[----:B------:R-:W-:-:S02]  /*f940*/  MOV R17, R28 ;  /* 0x0000001c00117202 */ /* 0x000fc40000000f00 */
.L_x_1543:
[----:B------:R-:W-:Y:S05]  /*f950*/  BSYNC.RECONVERGENT B0 ;  /* 0x0000000000007941 */ /* 0x000fea0003800200 */
.L_x_1542:
[----:B-----5:R1:W-:Y:S02]  /*f960*/  STS.128 [R3+0x800], R16 ;  /* 0x0008001003007388 */ /* 0x0203e40000000c00 */
.L_x_1541:
[----:B------:R-:W-:Y:S05]  /*f970*/  BSYNC.RECONVERGENT B1 ;  /* 0x0000000000017941 */ /* 0x000fea0003800200 */
.L_x_1540:
[----:B------:R-:W-:Y:S01]  /*f980*/  IADD3 R30, PT, PT, R144, 0x20, RZ ;  /* 0x00000020901e7810 */ /* 0x000fe20007ffe0ff */
[----:B------:R-:W-:Y:S03]  /*f990*/  BSSY.RECONVERGENT B1, `(.L_x_1544) ;  /* 0x0000042000017945 */ /* 0x000fe60003800200 */
[----:B------:R-:W-:-:S13]  /*f9a0*/  ISETP.GE.AND P0, PT, R30, UR24, PT ;  /* 0x000000181e007c0c */ /* 0x000fda000bf06270 */
        /* <DEDUP_REMOVED lines=18> */
[C---:B-1----:R-:W-:Y:S02]  /*fad0*/  IADD3 R6, P1, PT, R4.reuse, UR10, RZ ;  /* 0x0000000a04067c10 */ /* 0x042fe4000ff3e0ff */
[----:B--2---:R-:W-:Y:S02]  /*fae0*/  IADD3 R4, P0, PT, R4, UR8, RZ ;  /* 0x0000000804047c10 */ /* 0x004fe4000ff1e0ff */
[C---:B------:R-:W-:Y:S02]  /*faf0*/  IADD3.X R7, PT, PT, R0.reuse, UR11, RZ, P1, !PT ;  /* 0x0000000b00077c10 */ /* 0x040fe40008ffe4ff */
[----:B------:R-:W-:-:S04]  /*fb00*/  IADD3.X R5, PT, PT, R0, UR9, RZ, P0, !PT ;  /* 0x0000000900057c10 */ /* 0x000fc800087fe4ff */
[----:B------:R-:W2:Y:S04]  /*fb10*/  LDG.E.64 R6, desc[UR4][R6.64] ;  /* 0x0000000406067981 */ /* 0x000ea8000c1e1b00 */
[----:B------:R-:W3:Y:S01]  /*fb20*/  LDG.E.64 R4, desc[UR4][R4.64] ;  /* 0x0000000404047981 */ /* 0x000ee2000c1e1b00 */
[----:B-----5:R-:W-:Y:S01]  /*fb30*/  MOV R24, R18 ;  /* 0x0000001200187202 */ /* 0x020fe20000000f00 */
[--C-:B------:R-:W-:Y:S02]  /*fb40*/  HADD2.F32 R25, -RZ, R17.reuse.H0_H0 ;  /* 0x20000011ff197230 */ /* 0x100fe40000004100 */
[----:B------:R-:W-:Y:S02]  /*fb50*/  HADD2.F32 R29, -RZ, R17.H1_H1 ;  /* 0x30000011ff1d7230 */ /* 0x000fe40000004100 */
[----:B------:R-:W-:-:S02]  /*fb60*/  HADD2.F32 R20, -RZ, R19.H1_H1 ;  /* 0x30000013ff147230 */ /* 0x000fc40000004100 */
[----:B------:R-:W-:Y:S02]  /*fb70*/  HADD2.F32 R27, -RZ, R19.H0_H0 ;  /* 0x20000013ff1b7230 */ /* 0x000fe40000004100 */
[----:B--2---:R-:W-:Y:S02]  /*fb80*/  HADD2.F32 R18, -RZ, R6.H1_H1 ;  /* 0x30000006ff127230 */ /* 0x004fe40000004100 */
[----:B------:R-:W-:Y:S02]  /*fb90*/  HADD2.F32 R17, -RZ, R7.H1_H1 ;  /* 0x30000007ff117230 */ /* 0x000fe40000004100 */
[----:B---3--:R-:W-:Y:S02]  /*fba0*/  HADD2.F32 R10, -RZ, R4.H1_H1 ;  /* 0x30000004ff0a7230 */ /* 0x008fe40000004100 */
        /* <DEDUP_REMOVED lines=30> */
.L_x_1547:
[----:B------:R-:W-:Y:S05]  /*fd90*/  BSYNC.RECONVERGENT B0 ;  /* 0x0000000000007941 */ /* 0x000fea0003800200 */
.L_x_1546:
[----:B-----5:R1:W-:Y:S02]  /*fda0*/  STS.128 [R3+0x1000], R16 ;  /* 0x0010001003007388 */ /* 0x0203e40000000c00 */
.L_x_1545:
[----:B------:R-:W-:Y:S05]  /*fdb0*/  BSYNC.RECONVERGENT B1 ;  /* 0x0000000000017941 */ /* 0x000fea0003800200 */
.L_x_1544:
[----:B------:R-:W-:-:S04]  /*fdc0*/  IADD3 R33, PT, PT, R144, 0x30, RZ ;  /* 0x0000003090217810 */ /* 0x000fc80007ffe0ff */
        /* <DEDUP_REMOVED lines=26> */
[--C-:B------:R-:W-:Y:S02]  /*ff70*/  HADD2.F32 R15, -RZ, R17.reuse.H0_H0 ;  /* 0x20000011ff0f7230 */ /* 0x100fe40000004100 */
[----:B------:R-:W-:Y:S02]  /*ff80*/  HADD2.F32 R17, -RZ, R17.H1_H1 ;  /* 0x30000011ff117230 */ /* 0x000fe40000004100 */
        /* <DEDUP_REMOVED lines=34> */
.L_x_1549:
[----:B------:R-:W-:Y:S05]  /*101b0*/  BSYNC.RECONVERGENT B0 ;  /* 0x0000000000007941 */ /* 0x000fea0003800200 */
.L_x_1548:
[----:B-----5:R1:W-:Y:S01]  /*101c0*/  STS.128 [R3+0x1800], R16 ;  /* 0x0018001003007388 */ /* 0x0203e20000000c00 */
[----:B------:R-:W-:Y:S05]  /*101d0*/  BRA `(.L_x_1533) ;  /* 0x0000001800047947 */ /* 0x000fea0003800000 */
.L_x_1534:
[----:B------:R-:W-:Y:S01]  /*101e0*/  UIADD3 UR24, UPT, UPT, -UR24, UR20, URZ ;  /* 0x0000001418187290 */ /* 0x000fe2000fffe1ff */
[----:B------:R-:W-:Y:S01]  /*101f0*/  LEA.HI R22, R21, R21, RZ, 0x1 ;  /* 0x0000001515167211 */ /* 0x000fe200078f08ff */
[----:B------:R-:W-:Y:S01]  /*10200*/  BSSY.RECONVERGENT B1, `(.L_x_1550) ;  /* 0x0000062000017945 */ /* 0x000fe20003800200 */
[----:B------:R-:W-:Y:S02]  /*10210*/  SHF.R.U32.HI R29, RZ, 0x1, R21 ;  /* 0x00000001ff1d7819 */ /* 0x000fe40000011615 */
[----:B------:R-:W-:Y:S02]  /*10220*/  SHF.R.S32.HI R22, RZ, 0x1, R22 ;  /* 0x00000001ff167819 */ /* 0x000fe40000011416 */
[----:B------:R-:W-:Y:S02]  /*10230*/  ISETP.GE.AND P0, PT, R144, UR24, PT ;  /* 0x0000001890007c0c */ /* 0x000fe4000bf06270 */
[----:B------:R-:W-:Y:S01]  /*10240*/  ISETP.GE.U32.AND P1, PT, R12, R29, PT ;  /* 0x0000001d0c00720c */ /* 0x000fe20003f26070 */
[----:B------:R-:W-:-:S05]  /*10250*/  IMAD.MOV R23, RZ, RZ, -R22 ;  /* 0x000000ffff177224 */ /* 0x000fca00078e0a16 */
[----:B------:R-:W-:Y:S02]  /*10260*/  SEL R29, R29, R23, !P1 ;  /* 0x000000171d1d7207 */ /* 0x000fe40004800000 */
[----:B------:R-:W-:-:S03]  /*10270*/  SHF.R.S32.HI R28, RZ, 0x1f, R23 ;  /* 0x0000001fff1c7819 */ /* 0x000fc60000011417 */
[----:B------:R-:W-:Y:S05]  /*10280*/  @P0 BRA `(.L_x_1551) ;  /* 0x0000000400640947 */ /* 0x000fea0003800000 */
        /* <DEDUP_REMOVED lines=21> */
[----:B------:R-:W2:Y:S01]  /*103e0*/  LDG.E.128 R4, desc[UR4][R4.64] ;  /* 0x0000000404047981 */ /* 0x000ea2000c1e1d00 */
[----:B-1----:R-:W-:-:S04]  /*103f0*/  IADD3 R8, P0, PT, R8, UR8, RZ ;  /* 0x0000000808087c10 */ /* 0x002fc8000ff1e0ff */
[----:B------:R-:W-:-:S06]  /*10400*/  IADD3.X R9, PT, PT, R2, UR9, RZ, P0, !PT ;  /* 0x0000000902097c10 */ /* 0x000fcc00087fe4ff */
[----:B------:R-:W4:Y:S01]  /*10410*/  LDG.E.128 R8, desc[UR4][R8.64] ;  /* 0x0000000408087981 */ /* 0x000f22000c1e1d00 */
        /* <DEDUP_REMOVED lines=8> */
[--C-:B--2---:R-:W-:Y:S02]  /*104a0*/  HADD2.F32 R19, -RZ, R4.reuse.H0_H0 ;  /* 0x20000004ff137230 */ /* 0x104fe40000004100 */
[----:B------:R-:W-:Y:S02]  /*104b0*/  HADD2.F32 R41, -RZ, R4.H1_H1 ;  /* 0x30000004ff297230 */ /* 0x000fe40000004100 */
[--C-:B------:R-:W-:Y:S02]  /*104c0*/  HADD2.F32 R39, -RZ, R5.reuse.H0_H0 ;  /* 0x20000005ff277230 */ /* 0x100fe40000004100 */
[----:B------:R-:W-:-:S02]  /*104d0*/  HADD2.F32 R5, -RZ, R5.H1_H1 ;  /* 0x30000005ff057230 */ /* 0x000fc40000004100 */
[--C-:B------:R-:W-:Y:S02]  /*104e0*/  HADD2.F32 R4, -RZ, R6.reuse.H0_H0 ;  /* 0x20000006ff047230 */ /* 0x100fe40000004100 */
[--C-:B------:R-:W-:Y:S02]  /*104f0*/  HADD2.F32 R43, -RZ, R7.reuse.H0_H0 ;  /* 0x20000007ff2b7230 */ /* 0x100fe40000004100 */
[----:B------:R-:W-:Y:S01]  /*10500*/  @!P1 FADD.FTZ R5, -R5, -RZ ;  /* 0x800000ff05059221 */ /* 0x000fe20000010100 */
[----:B------:R-:W-:Y:S02]  /*10510*/  HADD2.F32 R6, -RZ, R6.H1_H1 ;  /* 0x30000006ff067230 */ /* 0x000fe40000004100 */
[----:B------:R-:W-:Y:S01]  /*10520*/  @!P1 FADD.FTZ R4, -R4, -RZ ;  /* 0x800000ff04049221 */ /* 0x000fe20000010100 */
[----:B------:R-:W-:Y:S02]  /*10530*/  HADD2.F32 R7, -RZ, R7.H1_H1 ;  /* 0x30000007ff077230 */ /* 0x000fe40000004100 */
[----:B------:R-:W-:Y:S01]  /*10540*/  @!P1 FADD.FTZ R19, -R19, -RZ ;  /* 0x800000ff13139221 */ /* 0x000fe20000010100 */
[----:B------:R-:W-:Y:S01]  /*10550*/  FMUL.FTZ R36, R36, R5 ;  /* 0x0000000524247220 */ /* 0x000fe20000410000 */
[----:B------:R-:W-:Y:S01]  /*10560*/  FMUL.FTZ R17, R17, R4 ;  /* 0x0000000411117220 */ /* 0x000fe20000410000 */
[----:B-----5:R-:W-:-:S02]  /*10570*/  HADD2.F32 R5, -RZ, R24.H0_H0 ;  /* 0x20000018ff057230 */ /* 0x020fc40000004100 */
[----:B------:R-:W-:Y:S01]  /*10580*/  @!P1 FADD.FTZ R39, -R39, -RZ ;  /* 0x800000ff27279221 */ /* 0x000fe20000010100 */
[----:B------:R-:W-:Y:S01]  /*10590*/  FMUL.FTZ R2, R2, R19 ;  /* 0x0000001302027220 */ /* 0x000fe20000410000 */
[----:B------:R-:W-:Y:S01]  /*105a0*/  @!P1 FADD.FTZ R6, -R6, -RZ ;  /* 0x800000ff06069221 */ /* 0x000fe20000010100 */
[----:B------:R-:W-:Y:S01]  /*105b0*/  @!P1 FADD.FTZ R7, -R7, -RZ ;  /* 0x800000ff07079221 */ /* 0x000fe20000010100 */
[----:B----4-:R-:W-:Y:S02]  /*105c0*/  HADD2.F32 R4, -RZ, R8.H0_H0 ;  /* 0x20000008ff047230 */ /* 0x010fe40000004100 */
[----:B------:R-:W-:Y:S01]  /*105d0*/  @!P1 FADD.FTZ R41, -R41, -RZ ;  /* 0x800000ff29299221 */ /* 0x000fe20000010100 */
[----:B------:R-:W-:Y:S01]  /*105e0*/  @!P1 FADD.FTZ R43, -R43, -RZ ;  /* 0x800000ff2b2b9221 */ /* 0x000fe20000010100 */
[----:B------:R-:W-:Y:S01]  /*105f0*/  FMUL.FTZ R16, R16, R39 ;  /* 0x0000002710107220 */ /* 0x000fe20000410000 */
[----:B------:R-:W-:Y:S01]  /*10600*/  FMUL.FTZ R37, R37, R6 ;  /* 0x0000000625257220 */ /* 0x000fe20000410000 */
[----:B------:R-:W-:Y:S01]  /*10610*/  FMUL.FTZ R38, R38, R7 ;  /* 0x0000000726267220 */ /* 0x000fe20000410000 */
[----:B------:R-:W-:-:S02]  /*10620*/  HADD2.F32 R19, -RZ, R24.H1_H1 ;  /* 0x30000018ff137230 */ /* 0x000fc40000004100 */
[----:B------:R-:W-:Y:S01]  /*10630*/  FFMA.FTZ R2, R5, R4, R2 ;  /* 0x0000000405027223 */ /* 0x000fe20000010002 */
[----:B------:R-:W-:Y:S02]  /*10640*/  HADD2.F32 R7, -RZ, R25.H0_H0 ;  /* 0x20000019ff077230 */ /* 0x000fe40000004100 */
[----:B------:R-:W-:Y:S02]  /*10650*/  HADD2.F32 R6, -RZ, R9.H0_H0 ;  /* 0x20000009ff067230 */ /* 0x000fe40000004100 */
[----:B------:R-:W-:Y:S02]  /*10660*/  HADD2.F32 R24, -RZ, R10.H0_H0 ;  /* 0x2000000aff187230 */ /* 0x000fe40000004100 */
[----:B------:R-:W-:Y:S02]  /*10670*/  HADD2.F32 R39, -RZ, R11.H0_H0 ;  /* 0x2000000bff277230 */ /* 0x000fe40000004100 */
[----:B------:R-:W-:Y:S02]  /*10680*/  HADD2.F32 R4, -RZ, R26.H0_H0 ;  /* 0x2000001aff047230 */ /* 0x000fe40000004100 */
[----:B------:R-:W-:-:S02]  /*10690*/  HADD2.F32 R5, -RZ, R27.H0_H0 ;  /* 0x2000001bff057230 */ /* 0x000fc40000004100 */
[----:B------:R-:W-:Y:S01]  /*106a0*/  FMUL.FTZ R30, R30, R41 ;  /* 0x000000291e1e7220 */ /* 0x000fe20000410000 */
[----:B------:R-:W-:Y:S02]  /*106b0*/  HADD2.F32 R8, -RZ, R8.H1_H1 ;  /* 0x30000008ff087230 */ /* 0x000fe40000004100 */
[----:B------:R-:W-:Y:S01]  /*106c0*/  FMUL.FTZ R18, R18, R43 ;  /* 0x0000002b12127220 */ /* 0x000fe20000410000 */
[----:B------:R-:W-:Y:S02]  /*106d0*/  HADD2.F32 R9, -RZ, R9.H1_H1 ;  /* 0x30000009ff097230 */ /* 0x000fe40000004100 */
[----:B------:R-:W-:Y:S02]  /*106e0*/  HADD2.F32 R10, -RZ, R10.H1_H1 ;  /* 0x3000000aff0a7230 */ /* 0x000fe40000004100 */
[----:B------:R-:W-:Y:S02]  /*106f0*/  HADD2.F32 R11, -RZ, R11.H1_H1 ;  /* 0x3000000bff0b7230 */ /* 0x000fe40000004100 */
[----:B------:R-:W-:-:S02]  /*10700*/  HADD2.F32 R25, -RZ, R25.H1_H1 ;  /* 0x30000019ff197230 */ /* 0x000fc40000004100 */
[----:B------:R-:W-:Y:S02]  /*10710*/  HADD2.F32 R26, -RZ, R26.H1_H1 ;  /* 0x3000001aff1a7230 */ /* 0x000fe40000004100 */
[----:B------:R-:W-:Y:S02]  /*10720*/  HADD2.F32 R27, -RZ, R27.H1_H1 ;  /* 0x3000001bff1b7230 */ /* 0x000fe40000004100 */
[----:B------:R-:W-:Y:S01]  /*10730*/  FFMA.FTZ R19, R19, R8, R30 ;  /* 0x0000000813137223 */ /* 0x000fe2000001001e */
[----:B------:R-:W-:Y:S01]  /*10740*/  FFMA.FTZ R6, R7, R6, R16 ;  /* 0x0000000607067223 */ /* 0x000fe20000010010 */
        /* <DEDUP_REMOVED lines=9> */
.L_x_1554:
[----:B------:R-:W-:Y:S05]  /*107e0*/  BSYNC.RECONVERGENT B0 ;  /* 0x0000000000007941 */ /* 0x000fea0003800200 */
.L_x_1553:
[----:B-----5:R2:W-:Y:S01]  /*107f0*/  STS.128 [R3], R24 ;  /* 0x0000001803007388 */ /* 0x0205e20000000c00 */
[----:B------:R-:W-:Y:S05]  /*10800*/  BRA `(.L_x_1551) ;  /* 0x0000000000047947 */ /* 0x000fea0003800000 */
.L_x_1552:
[----:B------:R1:W-:Y:S02]  /*10810*/  STS.128 [R3], RZ ;  /* 0x000000ff03007388 */ /* 0x0003e40000000c00 */
.L_x_1551:
[----:B------:R-:W-:Y:S05]  /*10820*/  BSYNC.RECONVERGENT B1 ;  /* 0x0000000000017941 */ /* 0x000fea0003800200 */
.L_x_1550:
[----:B------:R-:W-:Y:S01]  /*10830*/  VIADD R2, R144, 0x10 ;  /* 0x0000001090027836 */ /* 0x000fe20000000000 */
[----:B------:R-:W-:Y:S01]  /*10840*/  LEA R34, P0, R32, R34, 0x1 ;  /* 0x0000002220227211 */ /* 0x000fe200078008ff */
[----:B------:R-:W-:Y:S03]  /*10850*/  BSSY.RECONVERGENT B1, `(.L_x_1555) ;  /* 0x000005c000017945 */ /* 0x000fe60003800200 */
[----:B------:R-:W-:Y:S02]  /*10860*/  ISETP.GE.AND P2, PT, R2, UR24, PT ;  /* 0x0000001802007c0c */ /* 0x000fe4000bf46270 */
        /* <DEDUP_REMOVED lines=23> */
[----:B------:R-:W4:Y:S01]  /*109e0*/  LDG.E.128 R4, desc[UR4][R4.64] ;  /* 0x0000000404047981 */ /* 0x000f22000c1e1d00 */
[----:B-1----:R-:W-:-:S04]  /*109f0*/  IADD3 R10, P0, PT, R9, UR8, RZ ;  /* 0x00000008090a7c10 */ /* 0x002fc8000ff1e0ff */
[----:B------:R-:W-:-:S06]  /*10a00*/  IADD3.X R11, PT, PT, R8, UR9, RZ, P0, !PT ;  /* 0x00000009080b7c10 */ /* 0x000fcc00087fe4ff */
[----:B------:R-:W2:Y:S01]  /*10a10*/  LDG.E.128 R8, desc[UR4][R10.64] ;  /* 0x000000040a087981 */ /* 0x000ea2000c1e1d00 */
[----:B-----5:R-:W-:Y:S01]  /*10a20*/  MOV R30, R26 ;  /* 0x0000001a001e7202 */ /* 0x020fe20000000f00 */
        /* <DEDUP_REMOVED lines=13> */
[----:B------:R-:W-:Y:S01]  /*10b00*/  @!P1 FADD.FTZ R4, -R4, -RZ ;  /* 0x800000ff04049221 */ /* 0x000fe20000010100 */
[--C-:B------:R-:W-:Y:S02]  /*10b10*/  HADD2.F32 R39, -RZ, R7.reuse.H0_H0 ;  /* 0x20000007ff277230 */ /* 0x100fe40000004100 */
[----:B------:R-:W-:Y:S01]  /*10b20*/  @!P1 FADD.FTZ R5, -R5, -RZ ;  /* 0x800000ff05059221 */ /* 0x000fe20000010100 */
[----:B------:R-:W-:Y:S02]  /*10b30*/  HADD2.F32 R6, -RZ, R6.H1_H1 ;  /* 0x30000006ff067230 */ /* 0x000fe40000004100 */
[----:B------:R-:W-:Y:S01]  /*10b40*/  @!P1 FADD.FTZ R19, -R19, -RZ ;  /* 0x800000ff13139221 */ /* 0x000fe20000010100 */
[----:B------:R-:W-:-:S02]  /*10b50*/  HADD2.F32 R7, -RZ, R7.H1_H1 ;  /* 0x30000007ff077230 */ /* 0x000fc40000004100 */
[----:B------:R-:W-:Y:S01]  /*10b60*/  FMUL.FTZ R31, R31, R4 ;  /* 0x000000041f1f7220 */ /* 0x000fe20000410000 */
[----:B------:R-:W-:Y:S01]  /*10b70*/  FMUL.FTZ R32, R32, R5 ;  /* 0x0000000520207220 */ /* 0x000fe20000410000 */
[--C-:B------:R-:W-:Y:S02]  /*10b80*/  HADD2.F32 R5, -RZ, R24.reuse.H0_H0 ;  /* 0x20000018ff057230 */ /* 0x100fe40000004100 */
[----:B------:R-:W-:Y:S01]  /*10b90*/  FMUL.FTZ R26, R26, R19 ;  /* 0x000000131a1a7220 */ /* 0x000fe20000410000 */
[----:B------:R-:W-:Y:S02]  /*10ba0*/  HADD2.F32 R24, -RZ, R24.H1_H1 ;  /* 0x30000018ff187230 */ /* 0x000fe40000004100 */
[----:B------:R-:W-:Y:S01]  /*10bb0*/  @!P1 FADD.FTZ R38, -R38, -RZ ;  /* 0x800000ff26269221 */ /* 0x000fe20000010100 */
[----:B------:R-:W-:Y:S01]  /*10bc0*/  @!P1 FADD.FTZ R6, -R6, -RZ ;  /* 0x800000ff06069221 */ /* 0x000fe20000010100 */
[--C-:B--2---:R-:W-:Y:S02]  /*10bd0*/  HADD2.F32 R4, -RZ, R8.reuse.H0_H0 ;  /* 0x20000008ff047230 */ /* 0x104fe40000004100 */
[----:B------:R-:W-:Y:S01]  /*10be0*/  @!P1 FADD.FTZ R7, -R7, -RZ ;  /* 0x800000ff07079221 */ /* 0x000fe20000010100 */
[----:B------:R-:W-:-:S02]  /*10bf0*/  HADD2.F32 R8, -RZ, R8.H1_H1 ;  /* 0x30000008ff087230 */ /* 0x000fc40000004100 */
[----:B------:R-:W-:Y:S01]  /*10c00*/  @!P1 FADD.FTZ R37, -R37, -RZ ;  /* 0x800000ff25259221 */ /* 0x000fe20000010100 */
[----:B------:R-:W-:Y:S01]  /*10c10*/  @!P1 FADD.FTZ R39, -R39, -RZ ;  /* 0x800000ff27279221 */ /* 0x000fe20000010100 */
[----:B------:R-:W-:Y:S01]  /*10c20*/  FMUL.FTZ R17, R17, R38 ;  /* 0x0000002611117220 */ /* 0x000fe20000410000 */
[----:B------:R-:W-:Y:S01]  /*10c30*/  FMUL.FTZ R33, R33, R6 ;  /* 0x0000000621217220 */ /* 0x000fe20000410000 */
[----:B------:R-:W-:Y:S01]  /*10c40*/  FMUL.FTZ R36, R36, R7 ;  /* 0x0000000724247220 */ /* 0x000fe20000410000 */
[----:B------:R-:W-:Y:S01]  /*10c50*/  FFMA.FTZ R4, R5, R4, R26 ;  /* 0x0000000405047223 */ /* 0x000fe2000001001a */
[----:B------:R-:W-:Y:S01]  /*10c60*/  FFMA.FTZ R31, R24, R8, R31 ;  /* 0x00000008181f7223 */ /* 0x000fe2000001001f */
[----:B------:R-:W-:Y:S02]  /*10c70*/  HADD2.F32 R7, -RZ, R25.H0_H0 ;  /* 0x20000019ff077230 */ /* 0x000fe40000004100 */
[----:B------:R-:W-:Y:S02]  /*10c80*/  HADD2.F32 R6, -RZ, R9.H0_H0 ;  /* 0x20000009ff067230 */ /* 0x000fe40000004100 */
[----:B------:R-:W-:-:S02]  /*10c90*/  HADD2.F32 R38, -RZ, R10.H0_H0 ;  /* 0x2000000aff267230 */ /* 0x000fc40000004100 */
[----:B------:R-:W-:Y:S02]  /*10ca0*/  HADD2.F32 R19, -RZ, R11.H0_H0 ;  /* 0x2000000bff137230 */ /* 0x000fe40000004100 */
[----:B------:R-:W-:Y:S02]  /*10cb0*/  HADD2.F32 R8, -RZ, R30.H0_H0 ;  /* 0x2000001eff087230 */ /* 0x000fe40000004100 */
[----:B------:R-:W-:Y:S02]  /*10cc0*/  HADD2.F32 R5, -RZ, R27.H0_H0 ;  /* 0x2000001bff057230 */ /* 0x000fe40000004100 */
[----:B------:R-:W-:Y:S01]  /*10cd0*/  FMUL.FTZ R16, R16, R37 ;  /* 0x0000002510107220 */ /* 0x000fe20000410000 */
[----:B------:R-:W-:Y:S02]  /*10ce0*/  HADD2.F32 R9, -RZ, R9.H1_H1 ;  /* 0x30000009ff097230 */ /* 0x000fe40000004100 */
[----:B------:R-:W-:Y:S01]  /*10cf0*/  FMUL.FTZ R18, R18, R39 ;  /* 0x0000002712127220 */ /* 0x000fe20000410000 */
[----:B------:R-:W-:-:S02]  /*10d00*/  HADD2.F32 R10, -RZ, R10.H1_H1 ;  /* 0x3000000aff0a7230 */ /* 0x000fc40000004100 */
[----:B------:R-:W-:Y:S02]  /*10d10*/  HADD2.F32 R11, -RZ, R11.H1_H1 ;  /* 0x3000000bff0b7230 */ /* 0x000fe40000004100 */
[----:B------:R-:W-:Y:S02]  /*10d20*/  HADD2.F32 R25, -RZ, R25.H1_H1 ;  /* 0x30000019ff197230 */ /* 0x000fe40000004100 */
        /* <DEDUP_REMOVED lines=12> */
.L_x_1558:
[----:B------:R-:W-:Y:S05]  /*10df0*/  BSYNC.RECONVERGENT B0 ;  /* 0x0000000000007941 */ /* 0x000fea0003800200 */
.L_x_1557:
[----:B-----5:R4:W-:Y:S02]  /*10e00*/  STS.128 [R3+0x800], R24 ;  /* 0x0008001803007388 */ /* 0x0209e40000000c00 */
.L_x_1556:
[----:B------:R-:W-:Y:S05]  /*10e10*/  BSYNC.RECONVERGENT B1 ;  /* 0x0000000000017941 */ /* 0x000fea0003800200 */
.L_x_1555:
[----:B------:R-:W-:Y:S01]  /*10e20*/  IADD3 R30, PT, PT, R144, 0x20, RZ ;  /* 0x00000020901e7810 */ /* 0x000fe20007ffe0ff */
[----:B------:R-:W-:Y:S03]  /*10e30*/  BSSY.RECONVERGENT B1, `(.L_x_1559) ;  /* 0x000005e000017945 */ /* 0x000fe60003800200 */
[----:B------:R-:W-:-:S13]  /*10e40*/  ISETP.GE.AND P0, PT, R30, UR24, PT ;  /* 0x000000181e007c0c */ /* 0x000fda000bf06270 */
        /* <DEDUP_REMOVED lines=25> */
[----:B------:R-:W4:Y:S01]  /*10fe0*/  LDG.E.128 R4, desc[UR4][R4.64] ;  /* 0x0000000404047981 */ /* 0x000f22000c1e1d00 */
[----:B--2---:R-:W-:-:S04]  /*10ff0*/  IADD3 R10, P0, PT, R9, UR8, RZ ;  /* 0x00000008090a7c10 */ /* 0x004fc8000ff1e0ff */
        /* <DEDUP_REMOVED lines=63> */
.L_x_1562:
[----:B------:R-:W-:Y:S05]  /*113f0*/  BSYNC.RECONVERGENT B0 ;  /* 0x0000000000007941 */ /* 0x000fea0003800200 */
.L_x_1561:
[----:B-----5:R4:W-:Y:S02]  /*11400*/  STS.128 [R3+0x1000], R24 ;  /* 0x0010001803007388 */ /* 0x0209e40000000c00 */
.L_x_1560:
[----:B------:R-:W-:Y:S05]  /*11410*/  BSYNC.RECONVERGENT B1 ;  /* 0x0000000000017941 */ /* 0x000fea0003800200 */
.L_x_1559:
[----:B------:R-:W-:-:S04]  /*11420*/  IADD3 R33, PT, PT, R144, 0x30, RZ ;  /* 0x0000003090217810 */ /* 0x000fc80007ffe0ff */
        /* <DEDUP_REMOVED lines=13> */
[----:B------:R-:W-:Y:S01]  /*11500*/  IMAD R5, R22, 0x30, RZ ;  /* 0x0000003016057824 */ /* 0x000fe200078e02ff */
[----:B------:R-:W-:Y:S01]  /*11510*/  SEL R23, R23, RZ, P1 ;  /* 0x000000ff17177207 */ /* 0x000fe20000800000 */
[----:B------:R-:W-:Y:S01]  /*11520*/  IMAD.WIDE R16, R29, 0x2, R6 ;  /* 0x000000021d107825 */ /* 0x000fe200078e0206 */
[----:B------:R-:W-:Y:S02]  /*11530*/  SEL R9, R28, RZ, P1 ;  /* 0x000000ff1c097207 */ /* 0x000fe40000800000 */
[--C-:B------:R-:W-:Y:S02]  /*11540*/  IADD3 R23, P2, P0, R23, R0, R5.reuse ;  /* 0x0000000017177210 */ /* 0x100fe4000785e005 */
[----:B------:R-:W-:Y:S01]  /*11550*/  SHF.R.S32.HI R5, RZ, 0x1f, R5 ;  /* 0x0000001fff057819 */ /* 0x000fe20000011405 */
[----:B------:R-:W3:Y:S01]  /*11560*/  LDG.E.128 R16, desc[UR4][R16.64] ;  /* 0x0000000410107981 */ /* 0x000ee2000c1e1d00 */
[----:B------:R-:W-:-:S02]  /*11570*/  SHF.L.U32 R0, R23, 0x1, RZ ;  /* 0x0000000117007819 */ /* 0x000fc400000006ff */
[----:B------:R-:W-:-:S04]  /*11580*/  IADD3.X R8, PT, PT, R9, R20, R5, P2, P0 ;  /* 0x0000001409087210 */ /* 0x000fc800017e0405 */
[----:B------:R-:W-:Y:S02]  /*11590*/  SHF.L.U64.HI R8, R23, 0x1, R8 ;  /* 0x0000000117087819 */ /* 0x000fe40000010208 */
[----:B----4-:R-:W-:-:S04]  /*115a0*/  IADD3 R4, P0, PT, R0, UR8, RZ ;  /* 0x0000000800047c10 */ /* 0x010fc8000ff1e0ff */
[----:B------:R-:W-:Y:S01]  /*115b0*/  IADD3.X R5, PT, PT, R8, UR9, RZ, P0, !PT ;  /* 0x0000000908057c10 */ /* 0x000fe200087fe4ff */
[----:B------:R-:W4:Y:S05]  /*115c0*/  LDCU.64 UR8, c[0x0][0x4c8] ;  /* 0x00009900ff0877ac */ /* 0x000f2a0008000a00 */
[----:B--2---:R-:W2:Y:S01]  /*115d0*/  LDG.E.128 R4, desc[UR4][R4.64] ;  /* 0x0000000404047981 */ /* 0x004ea2000c1e1d00 */
[----:B----4-:R-:W-:-:S04]  /*115e0*/  IADD3 R10, P0, PT, R0, UR8, RZ ;  /* 0x00000008000a7c10 */ /* 0x010fc8000ff1e0ff */
        /* <DEDUP_REMOVED lines=8> */
[--C-:B--2---:R-:W-:Y:S02]  /*11670*/  HADD2.F32 R19, -RZ, R4.reuse.H0_H0 ;  /* 0x20000004ff137230 */ /* 0x104fe40000004100 */
        /* <DEDUP_REMOVED lines=10> */
[--C-:B------:R-:W-:Y:S02]  /*11720*/  HADD2.F32 R14, -RZ, R17.reuse.H0_H0 ;  /* 0x20000011ff0e7230 */ /* 0x100fe40000004100 */
        /* <DEDUP_REMOVED lines=8> */
[----:B----4-:R-:W-:Y:S02]  /*117b0*/  HADD2.F32 R4, -RZ, R8.H0_H0 ;  /* 0x20000008ff047230 */ /* 0x010fe40000004100 */
[----:B------:R-:W-:Y:S01]  /*117c0*/  @!P1 FADD.FTZ R22, -R22, -RZ ;  /* 0x800000ff16169221 */ /* 0x000fe20000010100 */
[--C-:B-----5:R-:W-:Y:S02]  /*117d0*/  HADD2.F32 R5, -RZ, R24.reuse.H0_H0 ;  /* 0x20000018ff057230 */ /* 0x120fe40000004100 */
[----:B------:R-:W-:Y:S01]  /*117e0*/  FMUL.FTZ R16, R16, R29 ;  /* 0x0000001d10107220 */ /* 0x000fe20000410000 */
[----:B------:R-:W-:Y:S02]  /*117f0*/  HADD2.F32 R19, -RZ, R24.H1_H1 ;  /* 0x30000018ff137230 */ /* 0x000fe40000004100 */
[----:B------:R-:W-:Y:S01]  /*11800*/  FMUL.FTZ R14, R14, R23 ;  /* 0x000000170e0e7220 */ /* 0x000fe20000410000 */
[----:B------:R-:W-:-:S02]  /*11810*/  HADD2.F32 R7, -RZ, R25.H0_H0 ;  /* 0x20000019ff077230 */ /* 0x000fc40000004100 */
[----:B------:R-:W-:Y:S02]  /*11820*/  HADD2.F32 R8, -RZ, R8.H1_H1 ;  /* 0x30000008ff087230 */ /* 0x000fe40000004100 */
[--C-:B------:R-:W-:Y:S02]  /*11830*/  HADD2.F32 R6, -RZ, R9.reuse.H0_H0 ;  /* 0x20000009ff067230 */ /* 0x100fe40000004100 */
[----:B------:R-:W-:Y:S01]  /*11840*/  @!P1 FADD.FTZ R31, -R31, -RZ ;  /* 0x800000ff1f1f9221 */ /* 0x000fe20000010100 */
[----:B------:R-:W-:Y:S01]  /*11850*/  FMUL.FTZ R17, R17, R22 ;  /* 0x0000001611117220 */ /* 0x000fe20000410000 */
[----:B------:R-:W-:Y:S02]  /*11860*/  HADD2.F32 R24, -RZ, R9.H1_H1 ;  /* 0x30000009ff187230 */ /* 0x000fe40000004100 */
[----:B------:R-:W-:Y:S01]  /*11870*/  FFMA.FTZ R0, R5, R4, R0 ;  /* 0x0000000405007223 */ /* 0x000fe20000010000 */
[--C-:B------:R-:W-:Y:S02]  /*11880*/  HADD2.F32 R22, -RZ, R10.reuse.H0_H0 ;  /* 0x2000000aff167230 */ /* 0x100fe40000004100 */
[----:B------:R-:W-:Y:S01]  /*11890*/  FFMA.FTZ R19, R19, R8, R16 ;  /* 0x0000000813137223 */ /* 0x000fe20000010010 */
[----:B------:R-:W-:-:S02]  /*118a0*/  HADD2.F32 R23, -RZ, R10.H1_H1 ;  /* 0x3000000aff177230 */ /* 0x000fc40000004100 */
[----:B------:R-:W-:Y:S01]  /*118b0*/  FFMA.FTZ R6, R7, R6, R14 ;  /* 0x0000000607067223 */ /* 0x000fe2000001000e */
[--C-:B------:R-:W-:Y:S02]  /*118c0*/  HADD2.F32 R9, -RZ, R11.reuse.H0_H0 ;  /* 0x2000000bff097230 */ /* 0x100fe40000004100 */
[----:B------:R-:W-:Y:S01]  /*118d0*/  FMUL.FTZ R20, R20, R31 ;  /* 0x0000001f14147220 */ /* 0x000fe20000410000 */
[----:B------:R-:W-:Y:S02]  /*118e0*/  HADD2.F32 R10, -RZ, R11.H1_H1 ;  /* 0x3000000bff0a7230 */ /* 0x000fe40000004100 */
[----:B------:R-:W-:Y:S02]  /*118f0*/  HADD2.F32 R8, -RZ, R25.H1_H1 ;  /* 0x30000019ff087230 */ /* 0x000fe40000004100 */
[--C-:B------:R-:W-:Y:S02]  /*11900*/  HADD2.F32 R4, -RZ, R26.reuse.H0_H0 ;  /* 0x2000001aff047230 */ /* 0x100fe40000004100 */
[----:B------:R-:W-:-:S02]  /*11910*/  HADD2.F32 R7, -RZ, R26.H1_H1 ;  /* 0x3000001aff077230 */ /* 0x000fc40000004100 */
[--C-:B------:R-:W-:Y:S02]  /*11920*/  HADD2.F32 R5, -RZ, R27.reuse.H0_H0 ;  /* 0x2000001bff057230 */ /* 0x100fe40000004100 */
[----:B------:R-:W-:Y:S02]  /*11930*/  HADD2.F32 R14, -RZ, R27.H1_H1 ;  /* 0x3000001bff0e7230 */ /* 0x000fe40000004100 */
[----:B------:R-:W-:Y:S01]  /*11940*/  FFMA.FTZ R17, R8, R24, R17 ;  /* 0x0000001808117223 */ /* 0x000fe20000010011 */
[----:B------:R-:W-:Y:S01]  /*11950*/  FFMA.FTZ R4, R4, R22, R15 ;  /* 0x0000001604047223 */ /* 0x000fe2000001000f */
[----:B------:R-:W-:Y:S01]  /*11960*/  FFMA.FTZ R7, R7, R23, R20 ;  /* 0x0000001707077223 */ /* 0x000fe20000010014 */
[----:B------:R-:W-:Y:S01]  /*11970*/  FFMA.FTZ R5, R5, R9, R18 ;  /* 0x0000000905057223 */ /* 0x000fe20000010012 */
[----:B------:R-:W-:Y:S01]  /*11980*/  FFMA.FTZ R10, R14, R10, R21 ;  /* 0x0000000a0e0a7223 */ /* 0x000fe20000010015 */
[----:B------:R-:W-:Y:S02]  /*11990*/  F2FP.F16.F32.PACK_AB R24, R19, R0 ;  /* 0x000000001318723e */ /* 0x000fe400000000ff */
[----:B------:R-:W-:-:S02]  /*119a0*/  F2FP.F16.F32.PACK_AB R25, R17, R6 ;  /* 0x000000061119723e */ /* 0x000fc400000000ff */
[----:B------:R-:W-:Y:S02]  /*119b0*/  F2FP.F16.F32.PACK_AB R26, R7, R4 ;  /* 0x00000004071a723e */ /* 0x000fe400000000ff */
[----:B------:R-:W-:Y:S02]  /*119c0*/  F2FP.F16.F32.PACK_AB R27, R10, R5 ;  /* 0x000000050a1b723e */ /* 0x000fe400000000ff */
.L_x_1564:
[----:B------:R-:W-:Y:S05]  /*119d0*/  BSYNC.RECONVERGENT B0 ;  /* 0x0000000000007941 */ /* 0x000fea0003800200 */
.L_x_1563:
[----:B-----5:R4:W-:Y:S02]  /*119e0*/  STS.128 [R3+0x1800], R24 ;  /* 0x0018001803007388 */ /* 0x0209e40000000c00 */
.L_x_1533:
[----:B------:R-:W-:Y:S05]  /*119f0*/  BSYNC.RECONVERGENT B2 ;  /* 0x0000000000027941 */ /* 0x000fea0003800200 */
.L_x_1524:
[----:B------:R-:W-:Y:S01]  /*11a00*/  UIADD3 UR26, UPT, UPT, -UR26, UR25, URZ ;  /* 0x000000191a1a7290 */ /* 0x000fe2000fffe1ff */
[----:B------:R-:W-:Y:S05]  /*11a10*/  BSSY.RECONVERGENT B0, `(.L_x_1565) ;  /* 0x000000c000007945 */ /* 0x000fea0003800200 */
[----:B------:R-:W-:-:S13]  /*11a20*/  ISETP.GE.AND P2, PT, R144, UR26, PT ;  /* 0x0000001a90007c0c */ /* 0x000fda000bf46270 */
        /* <DEDUP_REMOVED lines=9> */
.L_x_1567:
[----:B------:R1:W-:Y:S02]  /*11ac0*/  STS.128 [R3+0x2000], RZ ;  /* 0x002000ff03007388 */ /* 0x0003e40000000c00 */
.L_x_1566:
[----:B------:R-:W-:Y:S05]  /*11ad0*/  BSYNC.RECONVERGENT B0 ;  /* 0x0000000000007941 */ /* 0x000fea0003800200 */
.L_x_1565:
[----:B------:R-:W-:Y:S01]  /*11ae0*/  ISETP.GE.AND P1, PT, R2, UR26, PT ;  /* 0x0000001a02007c0c */ /* 0x000fe2000bf26270 */
[----:B------:R-:W-:Y:S01]  /*11af0*/  BSSY.RECONVERGENT B0, `(.L_x_1568) ;  /* 0x000000d000007945 */ /* 0x000fe20003800200 */
[----:B------:R-:W-:-:S04]  /*11b00*/  LEA R8, P0, R59, R230, 0x1 ;  /* 0x000000e63b087211 */ /* 0x000fc800078008ff */
        /* <DEDUP_REMOVED lines=10> */
.L_x_1570:
[----:B------:R1:W-:Y:S02]  /*11bb0*/  STS.128 [R3+0x2800], RZ ;  /* 0x002800ff03007388 */ /* 0x0003e40000000c00 */
.L_x_1569:
[----:B------:R-:W-:Y:S05]  /*11bc0*/  BSYNC.RECONVERGENT B0 ;  /* 0x0000000000007941 */ /* 0x000fea0003800200 */
.L_x_1568:
[----:B------:R-:W-:Y:S01]  /*11bd0*/  ISETP.GE.AND P0, PT, R30, UR26, PT ;  /* 0x0000001a1e007c0c */ /* 0x000fe2000bf06270 */
[----:B------:R-:W-:-:S12]  /*11be0*/  BSSY.RECONVERGENT B0, `(.L_x_1571) ;  /* 0x000000e000007945 */ /* 0x000fd80003800200 */
[----:B------:R-:W-:Y:S05]  /*11bf0*/  @P0 BRA `(.L_x_1572) ;  /* 0x0000000000300947 */ /* 0x000fea0003800000 */
[----:B------:R-:W1:Y:S02]  /*11c00*/  LDCU UR8, c[0x0][0x440] ;  /* 0x00008800ff0877ac */ /* 0x000e640008000800 */
[----:B-1----:R-:W-:-:S13]  /*11c10*/  ISETP.GE.AND P0, PT, R12, UR8, PT ;  /* 0x000000080c007c0c */ /* 0x002fda000bf06270 */
[----:B------:R-:W-:Y:S05]  /*11c20*/  @P0 BRA `(.L_x_1573) ;  /* 0x0000000000200947 */ /* 0x000fea0003800000 */
[----:B---3--:R-:W2:Y:S02]  /*11c30*/  LDC.64 R4, c[0x0][0x3b8] ;  /* 0x0000ee00ff047b82 */ /* 0x008ea40000000a00 */
[----:B--2---:R-:W-:-:S04]  /*11c40*/  LEA R6, P0, R4, R8, 0x5 ;  /* 0x0000000804067211 */ /* 0x004fc800078028ff */
[----:B------:R-:W-:-:S05]  /*11c50*/  LEA.HI.X R7, R4, R9, R5, 0x5, P0 ;  /* 0x0000000904077211 */ /* 0x000fca00000f2c05 */
[----:B------:R-:W-:Y:S01]  /*11c60*/  @!PT LDS RZ, [RZ] ;  /* 0x00000000fffff984 */ /* 0x000fe20000000800 */
[----:B------:R-:W-:Y:S01]  /*11c70*/  @!PT LDS RZ, [RZ] ;  /* 0x00000000fffff984 */ /* 0x000fe20000000800 */
[----:B------:R-:W-:Y:S01]  /*11c80*/  @!PT LDS RZ, [RZ] ;  /* 0x00000000fffff984 */ /* 0x000fe20000000800 */
[----:B------:R1:W-:Y:S01]  /*11c90*/  LDGSTS.E.BYPASS.LTC128B.128 [R3+0x3000], desc[UR4][R6.64] ;  /* 0x0300000006037fae */ /* 0x0003e2000b981a04 */
[----:B------:R-:W-:Y:S05]  /*11ca0*/  BRA `(.L_x_1572) ;  /* 0x0000000000047947 */ /* 0x000fea0003800000 */
.L_x_1573:
[----:B------:R1:W-:Y:S02]  /*11cb0*/  STS.128 [R3+0x3000], RZ ;  /* 0x003000ff03007388 */ /* 0x0003e40000000c00 */
.L_x_1572:
[----:B------:R-:W-:Y:S05]  /*11cc0*/  BSYNC.RECONVERGENT B0 ;  /* 0x0000000000007941 */ /* 0x000fea0003800200 */
.L_x_1571:
        /* <DEDUP_REMOVED lines=14> */
.L_x_1576:
[----:B------:R1:W-:Y:S02]  /*11db0*/  STS.128 [R3+0x3800], RZ ;  /* 0x003800ff03007388 */ /* 0x0003e40000000c00 */
.L_x_1575:
[----:B------:R-:W-:Y:S05]  /*11dc0*/  BSYNC.RECONVERGENT B0 ;  /* 0x0000000000007941 */ /* 0x000fea0003800200 */
.L_x_1574:
[----:B-12---:R-:W-:Y:S01]  /*11dd0*/  IADD3 R6, PT, PT, R144, 0x40, RZ ;  /* 0x0000004090067810 */ /* 0x006fe20007ffe0ff */
[----:B------:R-:W-:Y:S03]  /*11de0*/  BSSY.RECONVERGENT B0, `(.L_x_1577) ;  /* 0x0000012000007945 */ /* 0x000fe60003800200 */
[----:B------:R-:W-:-:S13]  /*11df0*/  ISETP.GE.AND P0, PT, R6, UR26, PT ;  /* 0x0000001a06007c0c */ /* 0x000fda000bf06270 */
[----:B------:R-:W-:Y:S05]  /*11e00*/  @P0 BRA `(.L_x_1578) ;  /* 0x00000000003c0947 */ /* 0x000fea0003800000 */
[----:B------:R-:W1:Y:S02]  /*11e10*/  LDCU UR8, c[0x0][0x440] ;  /* 0x00008800ff0877ac */ /* 0x000e640008000800 */
[----:B-1----:R-:W-:-:S13]  /*11e20*/  ISETP.GE.AND P0, PT, R12, UR8, PT ;  /* 0x000000080c007c0c */ /* 0x002fda000bf06270 */
[----:B------:R-:W-:Y:S05]  /*11e30*/  @P0 BRA `(.L_x_1579) ;  /* 0x00000000002c0947 */ /* 0x000fea0003800000 */
[----:B---3--:R-:W1:Y:S01]  /*11e40*/  LDC.64 R4, c[0x0][0x3b8] ;  /* 0x0000ee00ff047b82 */ /* 0x008e620000000a00 */
        /* <DEDUP_REMOVED lines=10> */
.L_x_1579:
[----:B------:R1:W-:Y:S02]  /*11ef0*/  STS.128 [R3+0x4000], RZ ;  /* 0x004000ff03007388 */ /* 0x0003e40000000c00 */
.L_x_1578:
[----:B------:R-:W-:Y:S05]  /*11f00*/  BSYNC.RECONVERGENT B0 ;  /* 0x0000000000007941 */ /* 0x000fea0003800200 */
.L_x_1577:
[----:B------:R-:W-:Y:S01]  /*11f10*/  IADD3 R0, PT, PT, R144, 0x50, RZ ;  /* 0x0000005090007810 */ /* 0x000fe20007ffe0ff */
[----:B------:R-:W-:Y:S03]  /*11f20*/  BSSY.RECONVERGENT B0, `(.L_x_1580) ;  /* 0x000000f000007945 */ /* 0x000fe60003800200 */
[----:B------:R-:W-:-:S13]  /*11f30*/  ISETP.GE.AND P0, PT, R0, UR26, PT ;  /* 0x0000001a00007c0c */ /* 0x000fda000bf06270 */
        /* <DEDUP_REMOVED lines=12> */
.L_x_1582:
[----:B------:R1:W-:Y:S02]  /*12000*/  STS.128 [R3+0x4800], RZ ;  /* 0x004800ff03007388 */ /* 0x0003e40000000c00 */
.L_x_1581:
[----:B------:R-:W-:Y:S05]  /*12010*/  BSYNC.RECONVERGENT B0 ;  /* 0x0000000000007941 */ /* 0x000fea0003800200 */
.L_x_1580:
[----:B------:R-:W-:Y:S01]  /*12020*/  IADD3 R7, PT, PT, R144, 0x60, RZ ;  /* 0x0000006090077810 */ /* 0x000fe20007ffe0ff */
[----:B------:R-:W-:Y:S03]  /*12030*/  BSSY.RECONVERGENT B0, `(.L_x_1583) ;  /* 0x0000012000007945 */ /* 0x000fe60003800200 */
[----:B------:R-:W-:-:S13]  /*12040*/  ISETP.GE.AND P0, PT, R7, UR26, PT ;  /* 0x0000001a07007c0c */ /* 0x000fda000bf06270 */
[----:B------:R-:W-:Y:S05]  /*12050*/  @P0 BRA `(.L_x_1584) ;  /* 0x00000000003c0947 */ /* 0x000fea0003800000 */
[----:B------:R-:W1:Y:S02]  /*12060*/  LDCU UR8, c[0x0][0x440] ;  /* 0x00008800ff0877ac */ /* 0x000e640008000800 */
[----:B-1----:R-:W-:-:S13]  /*12070*/  ISETP.GE.AND P0, PT, R12, UR8, PT ;  /* 0x000000080c007c0c */ /* 0x002fda000bf06270 */
[----:B------:R-:W-:Y:S05]  /*12080*/  @P0 BRA `(.L_x_1585) ;  /* 0x00000000002c0947 */ /* 0x000fea0003800000 */
[----:B---3--:R-:W1:Y:S01]  /*12090*/  LDC.64 R4, c[0x0][0x3b8] ;  /* 0x0000ee00ff047b82 */ /* 0x008e620000000a00 */
[----:B--2---:R-:W-:Y:S02]  /*120a0*/  MOV R10, R8 ;  /* 0x00000008000a7202 */ /* 0x004fe40000000f00 */
        /* <DEDUP_REMOVED lines=9> */
.L_x_1585:
[----:B------:R1:W-:Y:S02]  /*12140*/  STS.128 [R3+0x5000], RZ ;  /* 0x005000ff03007388 */ /* 0x0003e40000000c00 */
.L_x_1584:
[----:B------:R-:W-:Y:S05]  /*12150*/  BSYNC.RECONVERGENT B0 ;  /* 0x0000000000007941 */ /* 0x000fea0003800200 */
.L_x_1583:
        /* <DEDUP_REMOVED lines=18> */
.L_x_1588:
[----:B------:R2:W-:Y:S02]  /*12280*/  STS.128 [R3+0x5800], RZ ;  /* 0x005800ff03007388 */ /* 0x0005e40000000c00 */
.L_x_1587:
[----:B------:R-:W-:Y:S05]  /*12290*/  BSYNC.RECONVERGENT B0 ;  /* 0x0000000000007941 */ /* 0x000fea0003800200 */
.L_x_1586:
[----:B------:R-:W-:Y:S01]  /*122a0*/  LOP3.LUT R11, R144, 0x80, RZ, 0xfc, !PT ;  /* 0x00000080900b7812 */ /* 0x000fe200078efcff */
        /* <DEDUP_REMOVED lines=17> */
.L_x_1591:
[----:B------:R1:W-:Y:S02]  /*123c0*/  STS.128 [R3+0x6000], RZ ;  /* 0x006000ff03007388 */ /* 0x0003e40000000c00 */
.L_x_1590:
[----:B------:R-:W-:Y:S05]  /*123d0*/  BSYNC.RECONVERGENT B0 ;  /* 0x0000000000007941 */ /* 0x000fea0003800200 */
.L_x_1589:
[----:B-1----:R-:W-:Y:S01]  /*123e0*/  IADD3 R14, PT, PT, R144, 0x90, RZ ;  /* 0x00000090900e7810 */ /* 0x002fe20007ffe0ff */
[----:B------:R-:W-:Y:S03]  /*123f0*/  BSSY.RECONVERGENT B0, `(.L_x_1592) ;  /* 0x000000f000007945 */ /* 0x000fe60003800200 */
[----:B------:R-:W-:-:S13]  /*12400*/  ISETP.GE.AND P0, PT, R14, UR26, PT ;  /* 0x0000001a0e007c0c */ /* 0x000fda000bf06270 */
[----:B------:R-:W-:Y:S05]  /*12410*/  @P0 BRA `(.L_x_1593) ;  /* 0x0000000000300947 */ /* 0x000fea0003800000 */
[----:B------:R-:W1:Y:S02]  /*12420*/  LDCU UR8, c[0x0][0x440] ;  /* 0x00008800ff0877ac */ /* 0x000e640008000800 */
[----:B-1----:R-:W-:-:S13]  /*12430*/  ISETP.GE.AND P0, PT, R12, UR8, PT ;  /* 0x000000080c007c0c */ /* 0x002fda000bf06270 */
[----:B------:R-:W-:Y:S05]  /*12440*/  @P0 BRA `(.L_x_1594) ;  /* 0x0000000000200947 */ /* 0x000fea0003800000 */
[----:B---3--:R-:W1:Y:S02]  /*12450*/  LDC.64 R4, c[0x0][0x3b8] ;  /* 0x0000ee00ff047b82 */ /* 0x008e640000000a00 */
[----:B-1----:R-:W-:-:S04]  /*12460*/  LEA R16, P0, R4, R8, 0x8 ;  /* 0x0000000804107211 */ /* 0x002fc800078040ff */
[----:B------:R-:W-:-:S05]  /*12470*/  LEA.HI.X R17, R4, R9, R5, 0x8, P0 ;  /* 0x0000000904117211 */ /* 0x000fca00000f4405 */
[----:B------:R-:W-:Y:S01]  /*12480*/  @!PT LDS RZ, [RZ] ;  /* 0x00000000fffff984 */ /* 0x000fe20000000800 */
[----:B------:R-:W-:Y:S01]  /*12490*/  @!PT LDS RZ, [RZ] ;  /* 0x00000000fffff984 */ /* 0x000fe20000000800 */
[----:B------:R-:W-:Y:S01]  /*124a0*/  @!PT LDS RZ, [RZ] ;  /* 0x00000000fffff984 */ /* 0x000fe20000000800 */
[----:B------:R1:W-:Y:S01]  /*124b0*/  LDGSTS.E.BYPASS.LTC128B.128 [R3+0x6800], desc[UR4][R16.64] ;  /* 0x0680000010037fae */ /* 0x0003e2000b981a04 */
[----:B------:R-:W-:Y:S05]  /*124c0*/  BRA `(.L_x_1593) ;  /* 0x0000000000047947 */ /* 0x000fea0003800000 */
.L_x_1594:
[----:B------:R1:W-:Y:S02]  /*124d0*/  STS.128 [R3+0x6800], RZ ;  /* 0x006800ff03007388 */ /* 0x0003e40000000c00 */
.L_x_1593:
[----:B------:R-:W-:Y:S05]  /*124e0*/  BSYNC.RECONVERGENT B0 ;  /* 0x0000000000007941 */ /* 0x000fea0003800200 */
.L_x_1592:
        /* <DEDUP_REMOVED lines=18> */
.L_x_1597:
[----:B------:R1:W-:Y:S02]  /*12610*/  STS.128 [R3+0x7000], RZ ;  /* 0x007000ff03007388 */ /* 0x0003e40000000c00 */
.L_x_1596:
[----:B------:R-:W-:Y:S05]  /*12620*/  BSYNC.RECONVERGENT B0 ;  /* 0x0000000000007941 */ /* 0x000fea0003800200 */
.L_x_1595:
[----:B-1----:R-:W-:Y:S01]  /*12630*/  IADD3 R16, PT, PT, R144, 0xb0, RZ ;  /* 0x000000b090107810 */ /* 0x002fe20007ffe0ff */
        /* <DEDUP_REMOVED lines=17> */
.L_x_1600:
[----:B------:R1:W-:Y:S02]  /*12750*/  STS.128 [R3+0x7800], RZ ;  /* 0x007800ff03007388 */ /* 0x0003e40000000c00 */
.L_x_1599:
[----:B------:R-:W-:Y:S05]  /*12760*/  BSYNC.RECONVERGENT B0 ;  /* 0x0000000000007941 */ /* 0x000fea0003800200 */
.L_x_1598:
        /* <DEDUP_REMOVED lines=18> */
.L_x_1603:
[----:B------:R1:W-:Y:S02]  /*12890*/  STS.128 [R3+0x8000], RZ ;  /* 0x008000ff03007388 */ /* 0x0003e40000000c00 */
.L_x_1602:
[----:B------:R-:W-:Y:S05]  /*128a0*/  BSYNC.RECONVERGENT B0 ;  /* 0x0000000000007941 */ /* 0x000fea0003800200 */
.L_x_1601:
        /* <DEDUP_REMOVED lines=18> */
.L_x_1606:
[----:B------:R1:W-:Y:S02]  /*129d0*/  STS.128 [R3+0x8800], RZ ;  /* 0x008800ff03007388 */ /* 0x0003e40000000c00 */
.L_x_1605:
[----:B------:R-:W-:Y:S05]  /*129e0*/  BSYNC.RECONVERGENT B0 ;  /* 0x0000000000007941 */ /* 0x000fea0003800200 */
.L_x_1604:
        /* <DEDUP_REMOVED lines=18> */
.L_x_1609:
[----:B------:R1:W-:Y:S02]  /*12b10*/  STS.128 [R3+0x9000], RZ ;  /* 0x009000ff03007388 */ /* 0x0003e40000000c00 */
.L_x_1608:
[----:B------:R-:W-:Y:S05]  /*12b20*/  BSYNC.RECONVERGENT B0 ;  /* 0x0000000000007941 */ /* 0x000fea0003800200 */
.L_x_1607:
[----:B------:R-:W-:Y:S01]  /*12b30*/  IADD3 R144, PT, PT, R144, 0xf0, RZ ;  /* 0x000000f090907810 */ /* 0x000fe20007ffe0ff */
[----:B------:R-:W-:Y:S03]  /*12b40*/  BSSY.RECONVERGENT B0, `(.L_x_1610) ;  /* 0x0000010000007945 */ /* 0x000fe60003800200 */
[----:B------:R-:W-:-:S13]  /*12b50*/  ISETP.GE.AND P0, PT, R144, UR26, PT ;  /* 0x0000001a90007c0c */ /* 0x000fda000bf06270 */
[----:B------:R-:W-:Y:S05]  /*12b60*/  @P0 BRA `(.L_x_1611) ;  /* 0x0000000000340947 */ /* 0x000fea0003800000 */
[----:B------:R-:W1:Y:S02]  /*12b70*/  LDCU UR8, c[0x0][0x440] ;  /* 0x00008800ff0877ac */ /* 0x000e640008000800 */
[----:B-1----:R-:W-:-:S13]  /*12b80*/  ISETP.GE.AND P0, PT, R12, UR8, PT ;  /* 0x000000080c007c0c */ /* 0x002fda000bf06270 */
[----:B------:R-:W-:Y:S05]  /*12b90*/  @P0 BRA `(.L_x_1612) ;  /* 0x0000000000240947 */ /* 0x000fea0003800000 */
[----:B---3--:R-:W1:Y:S02]  /*12ba0*/  LDC.64 R4, c[0x0][0x3b8] ;  /* 0x0000ee00ff047b82 */ /* 0x008e640000000a00 */
        /* <DEDUP_REMOVED lines=8> */
.L_x_1612:
[----:B------:R1:W-:Y:S02]  /*12c30*/  STS.128 [R3+0x9800], RZ ;  /* 0x009800ff03007388 */ /* 0x0003e40000000c00 */
.L_x_1611:
[----:B------:R-:W-:Y:S05]  /*12c40*/  BSYNC.RECONVERGENT B0 ;  /* 0x0000000000007941 */ /* 0x000fea0003800200 */
.L_x_1610:
[----:B------:R-:W0:Y:S01]  /*12c50*/  LDGDEPBAR ;  /* 0x00000000000079af */ /* 0x000e220000000000 */
[----:B------:R-:W-:Y:S01]  /*12c60*/  BSSY.RECONVERGENT B0, `(.L_x_1613) ;  /* 0x000000f000007945 */ /* 0x000fe20003800200 */
        /* <DEDUP_REMOVED lines=11> */
.L_x_1615:
[----:B------:R1:W-:Y:S01]  /*12d20*/  STS.128 [R3+0xa000], RZ ;  /* 0x00a000ff03007388 */ /* 0x0003e20000000c00 */
[----:B------:R-:W-:Y:S05]  /*12d30*/  BRA `(.L_x_1616) ;  /* 0x0000000000047947 */ /* 0x000fea0003800000 */
.L_x_1614:
[----:B------:R1:W-:Y:S02]  /*12d40*/  STS.128 [R3+0xa000], RZ ;  /* 0x00a000ff03007388 */ /* 0x0003e40000000c00 */
.L_x_1616:
[----:B------:R-:W-:Y:S05]  /*12d50*/  BSYNC.RECONVERGENT B0 ;  /* 0x0000000000007941 */ /* 0x000fea0003800200 */
.L_x_1613:
[----:B------:R-:W-:Y:S01]  /*12d60*/  ISETP.GE.AND P0, PT, R2, UR26, PT ;  /* 0x0000001a02007c0c */ /* 0x000fe2000bf06270 */
[----:B------:R-:W-:Y:S01]  /*12d70*/  BSSY.RECONVERGENT B0, `(.L_x_1617) ;  /* 0x000000e000007945 */ /* 0x000fe20003800200 */
[----:B-1----:R-:W-:-:S04]  /*12d80*/  LEA R8, P1, R85, R232, 0x1 ;  /* 0x000000e855087211 */ /* 0x002fc800078208ff */
[----:B------:R-:W-:-:S07]  /*12d90*/  LEA.HI.X R9, R85, R233, R66, 0x1, P1 ;  /* 0x000000e955097211 */ /* 0x000fce00008f0c42 */
[----:B------:R1:W-:Y:S01]  /*12da0*/  @P0 STS.128 [R3+0xa800], RZ ;  /* 0x00a800ff03000388 */ /* 0x0003e20000000c00 */
        /* <DEDUP_REMOVED lines=9> */
.L_x_1619:
[----:B------:R2:W-:Y:S02]  /*12e40*/  STS.128 [R3+0xa800], RZ ;  /* 0x00a800ff03007388 */ /* 0x0005e40000000c00 */
.L_x_1618:
[----:B------:R-:W-:Y:S05]  /*12e50*/  BSYNC.RECONVERGENT B0 ;  /* 0x0000000000007941 */ /* 0x000fea0003800200 */
.L_x_1617:
[----:B------:R-:W-:Y:S01]  /*12e60*/  ISETP.GE.AND P0, PT, R30, UR26, PT ;  /* 0x0000001a1e007c0c */ /* 0x000fe2000bf06270 */
[----:B------:R-:W-:-:S12]  /*12e70*/  BSSY.RECONVERGENT B0, `(.L_x_1620) ;  /* 0x000000f000007945 */ /* 0x000fd80003800200 */
[----:B------:R1:W-:Y:S01]  /*12e80*/  @P0 STS.128 [R3+0xb000], RZ ;  /* 0x00b000ff03000388 */ /* 0x0003e20000000c00 */
[----:B------:R-:W-:Y:S05]  /*12e90*/  @P0 BRA `(.L_x_1621) ;  /* 0x0000000000300947 */ /* 0x000fea0003800000 */
[----:B------:R-:W2:Y:S02]  /*12ea0*/  LDCU UR8, c[0x0][0x440] ;  /* 0x00008800ff0877ac */ /* 0x000ea40008000800 */
[----:B--2---:R-:W-:-:S13]  /*12eb0*/  ISETP.GE.AND P0, PT, R12, UR8, PT ;  /* 0x000000080c007c0c */ /* 0x004fda000bf06270 */
        /* <DEDUP_REMOVED lines=9> */
.L_x_1622:
[----:B------:R2:W-:Y:S02]  /*12f50*/  STS.128 [R3+0xb000], RZ ;  /* 0x00b000ff03007388 */ /* 0x0005e40000000c00 */
.L_x_1621:
[----:B------:R-:W-:Y:S05]  /*12f60*/  BSYNC.RECONVERGENT B0 ;  /* 0x0000000000007941 */ /* 0x000fea0003800200 */
.L_x_1620:
        /* <DEDUP_REMOVED lines=15> */
.L_x_1625:
[----:B------:R2:W-:Y:S02]  /*13060*/  STS.128 [R3+0xb800], RZ ;  /* 0x00b800ff03007388 */ /* 0x0005e40000000c00 */
.L_x_1624:
[----:B------:R-:W-:Y:S05]  /*13070*/  BSYNC.RECONVERGENT B0 ;  /* 0x0000000000007941 */ /* 0x000fea0003800200 */
.L_x_1623:
[----:B------:R-:W-:Y:S01]  /*13080*/  ISETP.GE.AND P0, PT, R6, UR26, PT ;  /* 0x0000001a06007c0c */ /* 0x000fe2000bf06270 */
[----:B------:R-:W-:-:S12]  /*13090*/  BSSY.RECONVERGENT B0, `(.L_x_1626) ;  /* 0x0000012000007945 */ /* 0x000fd80003800200 */
[----:B------:R1:W-:Y:S01]  /*130a0*/  @P0 STS.128 [R3+0xc000], RZ ;  /* 0x00c000ff03000388 */ /* 0x0003e20000000c00 */
[----:B------:R-:W-:Y:S05]  /*130b0*/  @P0 BRA `(.L_x_1627) ;  /* 0x00000000003c0947 */ /* 0x000fea0003800000 */
[----:B------:R-:W2:Y:S02]  /*130c0*/  LDCU UR8, c[0x0][0x440] ;  /* 0x00008800ff0877ac */ /* 0x000ea40008000800 */
[----:B--2---:R-:W-:-:S13]  /*130d0*/  ISETP.GE.AND P0, PT, R12, UR8, PT ;  /* 0x000000080c007c0c */ /* 0x004fda000bf06270 */
[----:B------:R-:W-:Y:S05]  /*130e0*/  @P0 BRA `(.L_x_1628) ;  /* 0x00000000002c0947 */ /* 0x000fea0003800000 */
[----:B---3--:R-:W2:Y:S01]  /*130f0*/  LDC.64 R4, c[0x0][0x3c0] ;  /* 0x0000f000ff047b82 */ /* 0x008ea20000000a00 */
[----:B------:R-:W-:Y:S02]  /*13100*/  MOV R20, R8 ;  /* 0x0000000800147202 */ /* 0x000fe40000000f00 */
[----:B------:R-:W-:-:S03]  /*13110*/  MOV R21, R9 ;  /* 0x0000000900157202 */ /* 0x000fc60000000f00 */
[----:B--2---:R-:W-:-:S04]  /*13120*/  IMAD.WIDE.U32 R20, R4, 0x60, R20 ;  /* 0x0000006004147825 */ /* 0x004fc800078e0014 */
[----:B------:R-:W-:-:S05]  /*13130*/  IMAD R5, R5, 0x60, RZ ;  /* 0x0000006005057824 */ /* 0x000fca00078e02ff */
[----:B------:R-:W-:-:S05]  /*13140*/  IADD3 R21, PT, PT, R5, R21, RZ ;  /* 0x0000001505157210 */ /* 0x000fca0007ffe0ff */
[----:B------:R-:W-:Y:S01]  /*13150*/  @!PT LDS RZ, [RZ] ;  /* 0x00000000fffff984 */ /* 0x000fe20000000800 */
[----:B------:R-:W-:Y:S01]  /*13160*/  @!PT LDS RZ, [RZ] ;  /* 0x00000000fffff984 */ /* 0x000fe20000000800 */
[----:B------:R-:W-:Y:S01]  /*13170*/  @!PT LDS RZ, [RZ] ;  /* 0x00000000fffff984 */ /* 0x000fe20000000800 */
[----:B------:R2:W-:Y:S01]  /*13180*/  LDGSTS.E.BYPASS.LTC128B.128 [R3+0xc000], desc[UR4][R20.64] ;  /* 0x0c00000014037fae */ /* 0x0005e2000b981a04 */
[----:B------:R-:W-:Y:S05]  /*13190*/  BRA `(.L_x_1627) ;  /* 0x0000000000047947 */ /* 0x000fea0003800000 */
.L_x_1628:
[----:B------:R2:W-:Y:S02]  /*131a0*/  STS.128 [R3+0xc000], RZ ;  /* 0x00c000ff03007388 */ /* 0x0005e40000000c00 */
.L_x_1627:
[----:B------:R-:W-:Y:S05]  /*131b0*/  BSYNC.RECONVERGENT B0 ;  /* 0x0000000000007941 */ /* 0x000fea0003800200 */
.L_x_1626:
        /* <DEDUP_REMOVED lines=15> */
.L_x_1631:
[----:B------:R2:W-:Y:S02]  /*132b0*/  STS.128 [R3+0xc800], RZ ;  /* 0x00c800ff03007388 */ /* 0x0005e40000000c00 */
.L_x_1630:
[----:B------:R-:W-:Y:S05]  /*132c0*/  BSYNC.RECONVERGENT B0 ;  /* 0x0000000000007941 */ /* 0x000fea0003800200 */
.L_x_1629:
        /* <DEDUP_REMOVED lines=18> */
.L_x_1634:
[----:B------:R2:W-:Y:S02]  /*133f0*/  STS.128 [R3+0xd000], RZ ;  /* 0x00d000ff03007388 */ /* 0x0005e40000000c00 */
.L_x_1633:
[----:B------:R-:W-:Y:S05]  /*13400*/  BSYNC.RECONVERGENT B0 ;  /* 0x0000000000007941 */ /* 0x000fea0003800200 */
.L_x_1632:
        /* <DEDUP_REMOVED lines=18> */
.L_x_1637:
[----:B------:R2:W-:Y:S02]  /*13530*/  STS.128 [R3+0xd800], RZ ;  /* 0x00d800ff03007388 */ /* 0x0005e40000000c00 */
.L_x_1636:
[----:B------:R-:W-:Y:S05]  /*13540*/  BSYNC.RECONVERGENT B0 ;  /* 0x0000000000007941 */ /* 0x000fea0003800200 */
.L_x_1635:
        /* <DEDUP_REMOVED lines=18> */
.L_x_1640:
[----:B------:R2:W-:Y:S02]  /*13670*/  STS.128 [R3+0xe000], RZ ;  /* 0x00e000ff03007388 */ /* 0x0005e40000000c00 */
.L_x_1639:
[----:B------:R-:W-:Y:S05]  /*13680*/  BSYNC.RECONVERGENT B0 ;  /* 0x0000000000007941 */ /* 0x000fea0003800200 */
.L_x_1638:
        /* <DEDUP_REMOVED lines=15> */
.L_x_1643:
[----:B------:R2:W-:Y:S02]  /*13780*/  STS.128 [R3+0xe800], RZ ;  /* 0x00e800ff03007388 */ /* 0x0005e40000000c00 */
.L_x_1642:
[----:B------:R-:W-:Y:S05]  /*13790*/  BSYNC.RECONVERGENT B0 ;  /* 0x0000000000007941 */ /* 0x000fea0003800200 */
.L_x_1641:
        /* <DEDUP_REMOVED lines=18> */
.L_x_1646:
[----:B------:R2:W-:Y:S02]  /*138c0*/  STS.128 [R3+0xf000], RZ ;  /* 0x00f000ff03007388 */ /* 0x0005e40000000c00 */
.L_x_1645:
[----:B------:R-:W-:Y:S05]  /*138d0*/  BSYNC.RECONVERGENT B0 ;  /* 0x0000000000007941 */ /* 0x000fea0003800200 */
.L_x_1644:
        /* <DEDUP_REMOVED lines=18> */
.L_x_1649:
[----:B------:R2:W-:Y:S02]  /*13a00*/  STS.128 [R3+0xf800], RZ ;  /* 0x00f800ff03007388 */ /* 0x0005e40000000c00 */
.L_x_1648:
[----:B------:R-:W-:Y:S05]  /*13a10*/  BSYNC.RECONVERGENT B0 ;  /* 0x0000000000007941 */ /* 0x000fea0003800200 */
.L_x_1647:
        /* <DEDUP_REMOVED lines=18> */
.L_x_1652:
[----:B------:R2:W-:Y:S02]  /*13b40*/  STS.128 [R3+0x10000], RZ ;  /* 0x010000ff03007388 */ /* 0x0005e40000000c00 */
.L_x_1651:
[----:B------:R-:W-:Y:S05]  /*13b50*/  BSYNC.RECONVERGENT B0 ;  /* 0x0000000000007941 */ /* 0x000fea0003800200 */
.L_x_1650:
        /* <DEDUP_REMOVED lines=18> */
.L_x_1655:
[----:B------:R2:W-:Y:S02]  /*13c80*/  STS.128 [R3+0x10800], RZ ;  /* 0x010800ff03007388 */ /* 0x0005e40000000c00 */
.L_x_1654:
[----:B------:R-:W-:Y:S05]  /*13c90*/  BSYNC.RECONVERGENT B0 ;  /* 0x0000000000007941 */ /* 0x000fea0003800200 */
.L_x_1653:
        /* <DEDUP_REMOVED lines=18> */
.L_x_1658:
[----:B------:R2:W-:Y:S02]  /*13dc0*/  STS.128 [R3+0x11000], RZ ;  /* 0x011000ff03007388 */ /* 0x0005e40000000c00 */
.L_x_1657:
[----:B------:R-:W-:Y:S05]  /*13dd0*/  BSYNC.RECONVERGENT B0 ;  /* 0x0000000000007941 */ /* 0x000fea0003800200 */
.L_x_1656:
        /* <DEDUP_REMOVED lines=16> */
.L_x_1661:
[----:B------:R2:W-:Y:S02]  /*13ee0*/  STS.128 [R3+0x11800], RZ ;  /* 0x011800ff03007388 */ /* 0x0005e40000000c00 */
.L_x_1660:
[----:B------:R-:W-:Y:S05]  /*13ef0*/  BSYNC.RECONVERGENT B0 ;  /* 0x0000000000007941 */ /* 0x000fea0003800200 */
.L_x_1659:
[----:B------:R-:W3:Y:S01]  /*13f00*/  S2R R226, SR_TID.X ;  /* 0x0000000000e27919 */ /* 0x000ee20000002100 */
[----:B------:R-:W-:Y:S01]  /*13f10*/  IMAD.MOV.U32 R172, RZ, RZ, 0x20 ;  /* 0x00000020ffac7424 */ /* 0x000fe200078e00ff */
[----:B------:R-:W-:Y:S01]  /*13f20*/  LOP3.LUT R0, R0, 0xfffffffb, RZ, 0xc0, !PT ;  /* 0xfffffffb00007812 */ /* 0x000fe200078ec0ff */
[----:B------:R-:W-:Y:S01]  /*13f30*/  IMAD.MOV.U32 R208, RZ, RZ, 0x40 ;  /* 0x00000040ffd07424 */ /* 0x000fe200078e00ff */
[----:B------:R-:W0:Y:S01]  /*13f40*/  LDGDEPBAR ;  /* 0x00000000000079af */ /* 0x000e220000000000 */
[----:B------:R-:W1:Y:S01]  /*13f50*/  LDCU UR8, c[0x0][0x508] ;  /* 0x0000a100ff0877ac */ /* 0x000e620008000800 */
[----:B------:R-:W-:Y:S01]  /*13f60*/  IMAD.MOV.U32 R223, RZ, RZ, 0x9 ;  /* 0x00000009ffdf7424 */ /* 0x000fe200078e00ff */
[----:B------:R-:W-:-:S04]  /*13f70*/  UIADD3 UR10, UPT, UPT, UR22, -0x1, URZ ;  /* 0xffffffff160a7890 */ /* 0x000fc8000fffe0ff */
[----:B------:R-:W-:Y:S01]  /*13f80*/  UISETP.GT.AND UP0, UPT, UR10, UR7, UPT ;  /* 0x000000070a00728c */ /* 0x000fe2000bf04270 */
[----:B---3--:R-:W-:Y:S01]  /*13f90*/  SHF.R.U32.HI R227, RZ, 0x1, R226 ;  /* 0x00000001ffe37819 */ /* 0x008fe200000116e2 */
[C---:B------:R-:W-:Y:S01]  /*13fa0*/  IMAD.SHL.U32 R174, R226.reuse, 0x8, RZ ;  /* 0x00000008e2ae7824 */ /* 0x040fe200078e00ff */
[C---:B------:R-:W-:Y:S01]  /*13fb0*/  LOP3.LUT R2, R226.reuse, 0x8, RZ, 0xc0, !PT ;  /* 0x00000008e2027812 */ /* 0x040fe200078ec0ff */
[C---:B------:R-:W-:Y:S01]  /*13fc0*/  IMAD.SHL.U32 R175, R226.reuse, 0x40, RZ ;  /* 0x00000040e2af7824 */ /* 0x040fe200078e00ff */
[----:B------:R-:W-:Y:S01]  /*13fd0*/  LOP3.LUT R4, R227, 0x8, RZ, 0xc0, !PT ;  /* 0x00000008e3047812 */ /* 0x000fe200078ec0ff */
[----:B------:R-:W-:Y:S01]  /*13fe0*/  IMAD.SHL.U32 R228, R226, 0x20, RZ ;  /* 0x00000020e2e47824 */ /* 0x000fe200078e00ff */
[----:B------:R-:W-:Y:S02]  /*13ff0*/  LOP3.LUT R174, R174, 0x38, RZ, 0xc0, !PT ;  /* 0x00000038aeae7812 */ /* 0x000fe400078ec0ff */
[----:B------:R-:W-:Y:S02]  /*14000*/  LOP3.LUT R221, R175, 0x200, RZ, 0xc0, !PT ;  /* 0x00000200afdd7812 */ /* 0x000fe400078ec0ff */
[----:B------:R-:W-:-:S02]  /*14010*/  LOP3.LUT R228, R228, 0x7c00, RZ, 0xc0, !PT ;  /* 0x00007c00e4e47812 */ /* 0x000fc400078ec0ff */
[--C-:B--2---:R-:W-:Y:S02]  /*14020*/  LOP3.LUT R7, R4, 0x1c0, R175.reuse, 0xf8, !PT ;  /* 0x000001c004077812 */ /* 0x104fe400078ef8af */
[----:B------:R-:W-:Y:S02]  /*14030*/  LOP3.LUT R5, R2, 0x1c0, R175, 0xf8, !PT ;  /* 0x000001c002057812 */ /* 0x000fe400078ef8af */
[----:B------:R-:W-:Y:S02]  /*14040*/  LOP3.LUT R177, R221, R228, RZ, 0xfc, !PT ;  /* 0x000000e4ddb17212 */ /* 0x000fe400078efcff */
[-C--:B------:R-:W-:Y:S02]  /*14050*/  LOP3.LUT R220, R7, R174.reuse, RZ, 0x3c, !PT ;  /* 0x000000ae07dc7212 */ /* 0x080fe400078e3cff */
[----:B------:R-:W-:Y:S02]  /*14060*/  LOP3.LUT R2, R175, 0x400, RZ, 0xc0, !PT ;  /* 0x00000400af027812 */ /* 0x000fe400078ec0ff */
[----:B------:R-:W-:-:S02]  /*14070*/  LOP3.LUT R5, R5, R174, RZ, 0x3c, !PT ;  /* 0x000000ae05057212 */ /* 0x000fc400078e3cff */
        /* <DEDUP_REMOVED lines=8> */
[----:B------:R2:W3:Y:S03]  /*14100*/  LDSM.16.M88.4 R156, [R177] ;  /* 0x00000000b19c783b */ /* 0x0004e60000000200 */
[----:B------:R-:W-:Y:S01]  /*14110*/  @P0 LOP3.LUT R0, R0, 0x4, RZ, 0xfc, !PT ;  /* 0x0000000400000812 */ /* 0x000fe200078efcff */
[----:B------:R-:W4:Y:S01]  /*14120*/  LDSM.16.M88.4 R108, [R2+UR6+0x2800] ;  /* 0x00280006026c783b */ /* 0x000f220008000200 */
[----:B------:R-:W-:Y:S01]  /*14130*/  IMAD.IADD R0, R173, 0x1, R176 ;  /* 0x00000001ad007824 */ /* 0x000fe200078e02b0 */
[----:B------:R-:W-:-:S02]  /*14140*/  LOP3.LUT P0, RZ, R226, 0x4, RZ, 0xc0, !PT ;  /* 0x00000004e2ff7812 */ /* 0x000fc4000780c0ff */
[----:B------:R-:W1:Y:S02]  /*14150*/  LDSM.16.M88.4 R100, [R2+UR6+0x3000] ;  /* 0x003000060264783b */ /* 0x000e640008000200 */
[----:B------:R-:W-:Y:S02]  /*14160*/  SEL R208, R208, 0xffffffc0, !P0 ;  /* 0xffffffc0d0d07807 */ /* 0x000fe40004000000 */
[----:B------:R-:W1:Y:S03]  /*14170*/  LDSM.16.M88.4 R92, [R2+UR6+0x3800] ;  /* 0x00380006025c783b */ /* 0x000e660008000200 */
[--C-:B------:R-:W-:Y:S01]  /*14180*/  IMAD.IADD R222, R173, 0x1, R208.reuse ;  /* 0x00000001adde7824 */ /* 0x100fe200078e02d0 */
[----:B------:R-:W1:Y:S04]  /*14190*/  LDSM.16.M88.4 R84, [R2+UR6+0x4000] ;  /* 0x004000060254783b */ /* 0x000e680008000200 */
[----:B------:R-:W1:Y:S01]  /*141a0*/  LDSM.16.M88.4 R76, [R2+UR6+0x4800] ;  /* 0x00480006024c783b */ /* 0x000e620008000200 */
[----:B--2---:R-:W-:-:S03]  /*141b0*/  IMAD.IADD R177, R177, 0x1, R208 ;  /* 0x00000001b1b17824 */ /* 0x004fc600078e02d0 */
[----:B------:R-:W2:Y:S04]  /*141c0*/  LDSM.16.M88.4 R68, [R2+UR6+0x5000] ;  /* 0x005000060244783b */ /* 0x000ea80008000200 */
[----:B------:R-:W2:Y:S04]  /*141d0*/  LDSM.16.M88.4 R60, [R2+UR6+0x5800] ;  /* 0x00580006023c783b */ /* 0x000ea80008000200 */
[----:B------:R-:W2:Y:S04]  /*141e0*/  LDSM.16.M88.4 R52, [R2+UR6+0x6000] ;  /* 0x006000060234783b */ /* 0x000ea80008000200 */
[----:B------:R-:W2:Y:S04]  /*141f0*/  LDSM.16.M88.4 R44, [R2+UR6+0x6800] ;  /* 0x00680006022c783b */ /* 0x000ea80008000200 */
[----:B------:R-:W2:Y:S01]  /*14200*/  LDSM.16.M88.4 R36, [R2+UR6+0x7000] ;  /* 0x007000060224783b */ /* 0x000ea20008000200 */
[C---:B---3--:R-:W-:Y:S03]  /*14210*/  HMMA.16816.F32 R120, R156.reuse, R116, RZ ;  /* 0x000000749c78723c */ /* 0x048fe600000018ff */
[----:B------:R-:W3:Y:S04]  /*14220*/  LDSM.16.M88.4 R28, [R2+UR6+0x7800] ;  /* 0x00780006021c783b */ /* 0x000ee80008000200 */
[----:B------:R-:W3:Y:S01]  /*14230*/  LDSM.16.M88.4 R20, [R2+UR6+0x8000] ;  /* 0x008000060214783b */ /* 0x000ee20008000200 */
[C---:B----4-:R-:W-:Y:S03]  /*14240*/  HMMA.16816.F32 R112, R156.reuse, R108, RZ ;  /* 0x0000006c9c70723c */ /* 0x050fe600000018ff */
[----:B------:R-:W4:Y:S04]  /*14250*/  LDSM.16.M88.4 R12, [R2+UR6+0x8800] ;  /* 0x00880006020c783b */ /* 0x000f280008000200 */
[----:B------:R-:W4:Y:S01]  /*14260*/  LDSM.16.M88.4 R4, [R2+UR6+0x9000] ;  /* 0x009000060204783b */ /* 0x000f220008000200 */
[C---:B-1----:R-:W-:Y:S03]  /*14270*/  HMMA.16816.F32 R104, R156.reuse, R100, RZ ;  /* 0x000000649c68723c */ /* 0x042fe600000018ff */
[----:B------:R1:W4:Y:S04]  /*14280*/  LDSM.16.M88.4 R124, [R2+UR6+0x9800] ;  /* 0x00980006027c783b */ /* 0x0003280008000200 */
[----:B------:R-:W-:Y:S01]  /*14290*/  LDSM.16.M88.4 R128, [R128] ;  /* 0x000000008080783b */ /* 0x000fe20000000200 */
[C---:B------:R-:W-:Y:S03]  /*142a0*/  HMMA.16816.F32 R96, R156.reuse, R92, RZ ;  /* 0x0000005c9c60723c */ /* 0x040fe600000018ff */
[----:B------:R-:W4:Y:S04]  /*142b0*/  LDSM.16.M88.4 R136, [R0+0x2000] ;  /* 0x002000000088783b */ /* 0x000f280000000200 */
[----:B------:R-:W4:Y:S01]  /*142c0*/  LDSM.16.M88.4 R132, [R0+0x2800] ;  /* 0x002800000084783b */ /* 0x000f220000000200 */
[C---:B------:R-:W-:Y:S03]  /*142d0*/  HMMA.16816.F32 R88, R156.reuse, R84, RZ ;  /* 0x000000549c58723c */ /* 0x040fe600000018ff */
[----:B------:R-:W4:Y:S04]  /*142e0*/  LDSM.16.M88.4 R168, [R0+0x3800] ;  /* 0x0038000000a8783b */ /* 0x000f280000000200 */
[----:B------:R-:W-:Y:S01]  /*142f0*/  LDSM.16.M88.4 R140, [R0+0x3000] ;  /* 0x00300000008c783b */ /* 0x000fe20000000200 */
[C---:B------:R-:W-:Y:S03]  /*14300*/  HMMA.16816.F32 R80, R156.reuse, R76, RZ ;  /* 0x0000004c9c50723c */ /* 0x040fe600000018ff */
[----:B------:R-:W-:Y:S04]  /*14310*/  LDSM.16.M88.4 R144, [R0+0x6800] ;  /* 0x006800000090783b */ /* 0x000fe80000000200 */
[----:B------:R-:W-:Y:S01]  /*14320*/  LDSM.16.M88.4 R152, [R0+0x4800] ;  /* 0x004800000098783b */ /* 0x000fe20000000200 */
[C---:B--2---:R-:W-:Y:S03]  /*14330*/  HMMA.16816.F32 R72, R156.reuse, R68, RZ ;  /* 0x000000449c48723c */ /* 0x044fe600000018ff */
[----:B------:R-:W-:Y:S04]  /*14340*/  LDSM.16.M88.4 R164, [R0+0x4000] ;  /* 0x0040000000a4783b */ /* 0x000fe80000000200 */
[----:B------:R-:W-:Y:S01]  /*14350*/  LDSM.16.M88.4 R148, [R0+0x6000] ;  /* 0x006000000094783b */ /* 0x000fe20000000200 */
[C---:B------:R-:W-:Y:S01]  /*14360*/  HMMA.16816.F32 R64, R156.reuse, R60, RZ ;  /* 0x0000003c9c40723c */ /* 0x040fe200000018ff */
[----:B-1----:R-:W1:Y:S07]  /*14370*/  S2R R2, SR_CTAID.X ;  /* 0x0000000000027919 */ /* 0x002e6e0000002500 */
[C---:B-----5:R-:W-:Y:S08]  /*14380*/  HMMA.16816.F32 R56, R156.reuse, R52, RZ ;  /* 0x000000349c38723c */ /* 0x060ff000000018ff */
[C---:B------:R-:W-:Y:S08]  /*14390*/  HMMA.16816.F32 R48, R156.reuse, R44, RZ ;  /* 0x0000002c9c30723c */ /* 0x040ff000000018ff */
[C---:B------:R-:W-:Y:S08]  /*143a0*/  HMMA.16816.F32 R40, R156.reuse, R36, RZ ;  /* 0x000000249c28723c */ /* 0x040ff000000018ff */
[C---:B---3--:R-:W-:Y:S08]  /*143b0*/  HMMA.16816.F32 R32, R156.reuse, R28, RZ ;  /* 0x0000001c9c20723c */ /* 0x048ff000000018ff */
        /* <DEDUP_REMOVED lines=26> */
[----:B------:R-:W-:Y:S07]  /*14560*/  LDSM.16.M88.4 R132, [R0+0x7000] ;  /* 0x007000000084783b */ /* 0x000fee0000000200 */
[C---:B------:R-:W-:Y:S08]  /*14570*/  HMMA.16816.F32 R96, R128.reuse, R168, R96 ;  /* 0x000000a88060723c */ /* 0x040ff00000001860 */
[C---:B--2---:R-:W-:Y:S08]  /*14580*/  HMMA.16816.F32 R72, R128.reuse, R124, R72 ;  /* 0x0000007c8048723c */ /* 0x044ff00000001848 */
[C---:B------:R-:W-:Y:S01]  /*14590*/  HMMA.16816.F32 R68, R128.reuse, R126, R68 ;  /* 0x0000007e8044723c */ /* 0x040fe20000001844 */
[----:B------:R-:W2:Y:S07]  /*145a0*/  LDSM.16.M88.4 R124, [R0+0x8000] ;  /* 0x00800000007c783b */ /* 0x000eae0000000200 */
[C---:B------:R-:W-:Y:S01]  /*145b0*/  HMMA.16816.F32 R92, R128.reuse, R170, R92 ;  /* 0x000000aa805c723c */ /* 0x040fe2000000185c */
[----:B------:R-:W-:Y:S07]  /*145c0*/  LDSM.16.M88.4 R168, [R177] ;  /* 0x00000000b1a8783b */ /* 0x000fee0000000200 */
[C---:B------:R-:W-:Y:S08]  /*145d0*/  HMMA.16816.F32 R104, R128.reuse, R140, R104 ;  /* 0x0000008c8068723c */ /* 0x040ff00000001868 */
[C---:B------:R-:W-:Y:S01]  /*145e0*/  HMMA.16816.F32 R100, R128.reuse, R142, R100 ;  /* 0x0000008e8064723c */ /* 0x040fe20000001864 */
[----:B------:R-:W-:Y:S07]  /*145f0*/  LDSM.16.M88.4 R140, [R0+0x7800] ;  /* 0x00780000008c783b */ /* 0x000fee0000000200 */
[C---:B---3--:R-:W-:Y:S08]  /*14600*/  HMMA.16816.F32 R64, R128.reuse, R136, R64 ;  /* 0x000000888040723c */ /* 0x048ff00000001840 */
        /* <DEDUP_REMOVED lines=10> */
[----:B------:R3:W4:Y:S07]  /*146b0*/  LDSM.16.M88.4 R132, [R0+0x9000] ;  /* 0x009000000084783b */ /* 0x00072e0000000200 */
[----:B------:R-:W-:Y:S08]  /*146c0*/  HMMA.16816.F32 R80, R128, R152, R80 ;  /* 0x000000988050723c */ /* 0x000ff00000001850 */
[C---:B--2---:R-:W-:Y:S08]  /*146d0*/  HMMA.16816.F32 R112, R168.reuse, R124, R112 ;  /* 0x0000007ca870723c */ /* 0x044ff00000001870 */
[----:B------:R-:W-:Y:S01]  /*146e0*/  HMMA.16816.F32 R108, R168, R126, R108 ;  /* 0x0000007ea86c723c */ /* 0x000fe2000000186c */
[----:B------:R-:W2:Y:S01]  /*146f0*/  LDSM.16.M88.4 R124, [R222+0x6800] ;  /* 0x00680000de7c783b */ /* 0x000ea20000000200 */
[----:B---3--:R-:W-:-:S06]  /*14700*/  IMAD.IADD R0, R176, 0x1, R222 ;  /* 0x00000001b0007824 */ /* 0x008fcc00078e02de */
[C---:B------:R-:W-:Y:S01]  /*14710*/  HMMA.16816.F32 R76, R128.reuse, R154, R76 ;  /* 0x0000009a804c723c */ /* 0x040fe2000000184c */
[----:B------:R-:W3:Y:S07]  /*14720*/  LDSM.16.M88.4 R152, [R222+0x3800] ;  /* 0x00380000de98783b */ /* 0x000eee0000000200 */
        /* <DEDUP_REMOVED lines=15> */
[C---:B------:R-:W-:Y:S08]  /*14820*/  HMMA.16816.F32 R160, R128.reuse, R144, R160 ;  /* 0x0000009080a0723c */ /* 0x040ff000000018a0 */
[----:B------:R-:W-:Y:S01]  /*14830*/  HMMA.16816.F32 R156, R128, R146, R156 ;  /* 0x00000092809c723c */ /* 0x000fe2000000189c */
[----:B------:R-:W4:Y:S04]  /*14840*/  LDSM.16.M88.4 R128, [R222+0x5000] ;  /* 0x00500000de80783b */ /* 0x000f280000000200 */
[----:B------:R-:W4:Y:S03]  /*14850*/  LDSM.16.M88.4 R144, [R222+0x6000] ;  /* 0x00600000de90783b */ /* 0x000f260000000200 */
[C---:B--2---:R-:W-:Y:S08]  /*14860*/  HMMA.16816.F32 R48, R168.reuse, R124, R48 ;  /* 0x0000007ca830723c */ /* 0x044ff00000001830 */
[C---:B------:R-:W-:Y:S01]  /*14870*/  HMMA.16816.F32 R44, R168.reuse, R126, R44 ;  /* 0x0000007ea82c723c */ /* 0x040fe2000000182c */
[----:B------:R-:W2:Y:S07]  /*14880*/  LDSM.16.M88.4 R124, [R222+0x9000] ;  /* 0x00900000de7c783b */ /* 0x000eae0000000200 */
[----:B---3--:R-:W-:Y:S01]  /*14890*/  HMMA.16816.F32 R96, R168, R152, R96 ;  /* 0x00000098a860723c */ /* 0x008fe20000001860 */
[----:B------:R-:W-:-:S07]  /*148a0*/  IMAD.IADD R152, R176, 0x1, R177 ;  /* 0x00000001b0987824 */ /* 0x000fce00078e02b1 */
[C---:B-1----:R-:W-:Y:S08]  /*148b0*/  HMMA.16816.F32 R120, R168.reuse, R140, R120 ;  /* 0x0000008ca878723c */ /* 0x042ff00000001878 */
[C---:B------:R-:W-:Y:S01]  /*148c0*/  HMMA.16816.F32 R116, R168.reuse, R142, R116 ;  /* 0x0000008ea874723c */ /* 0x040fe20000001874 */
[----:B------:R-:W1:Y:S07]  /*148d0*/  LDSM.16.M88.4 R140, [R222+0x7000] ;  /* 0x00700000de8c783b */ /* 0x000e6e0000000200 */
[C---:B------:R-:W-:Y:S01]  /*148e0*/  HMMA.16816.F32 R92, R168.reuse, R154, R92 ;  /* 0x0000009aa85c723c */ /* 0x040fe2000000185c */
[----:B------:R-:W-:Y:S07]  /*148f0*/  LDSM.16.M88.4 R152, [R152] ;  /* 0x000000009898783b */ /* 0x000fee0000000200 */
[C---:B------:R-:W-:Y:S08]  /*14900*/  HMMA.16816.F32 R88, R168.reuse, R136, R88 ;  /* 0x00000088a858723c */ /* 0x040ff00000001858 */
[C---:B------:R-:W-:Y:S01]  /*14910*/  HMMA.16816.F32 R84, R168.reuse, R138, R84 ;  /* 0x0000008aa854723c */ /* 0x040fe20000001854 */
[----:B------:R-:W3:Y:S07]  /*14920*/  LDSM.16.M88.4 R136, [R222+0x7800] ;  /* 0x00780000de88783b */ /* 0x000eee0000000200 */
        /* <DEDUP_REMOVED lines=24> */
[C---:B------:R-:W-:Y:S08]  /*14ab0*/  HMMA.16816.F32 R16, R168.reuse, R128, R16 ;  /* 0x00000080a810723c */ /* 0x040ff00000001810 */
[----:B------:R-:W-:Y:S01]  /*14ac0*/  HMMA.16816.F32 R12, R168, R130, R12 ;  /* 0x00000082a80c723c */ /* 0x000fe2000000180c */
[----:B------:R-:W4:Y:S07]  /*14ad0*/  LDSM.16.M88.4 R128, [R0+0x4800] ;  /* 0x004800000080783b */ /* 0x000f2e0000000200 */
[C---:B------:R-:W-:Y:S08]  /*14ae0*/  HMMA.16816.F32 R120, R152.reuse, R148, R120 ;  /* 0x000000949878723c */ /* 0x040ff00000001878 */
[C---:B------:R-:W-:Y:S01]  /*14af0*/  HMMA.16816.F32 R116, R152.reuse, R150, R116 ;  /* 0x000000969874723c */ /* 0x040fe20000001874 */
[----:B------:R-:W4:Y:S07]  /*14b00*/  LDSM.16.M88.4 R148, [R0+0x5800] ;  /* 0x005800000094783b */ /* 0x000f2e0000000200 */
[C---:B------:R-:W-:Y:S08]  /*14b10*/  HMMA.16816.F32 R112, R152.reuse, R144, R112 ;  /* 0x000000909870723c */ /* 0x040ff00000001870 */
        /* <DEDUP_REMOVED lines=8> */
[C---:B-1----:R-:W-:Y:S08]  /*14ba0*/  HMMA.16816.F32 R104, R152.reuse, R140, R104 ;  /* 0x0000008c9868723c */ /* 0x042ff00000001868 */
[C---:B------:R-:W-:Y:S01]  /*14bb0*/  HMMA.16816.F32 R100, R152.reuse, R142, R100 ;  /* 0x0000008e9864723c */ /* 0x040fe20000001864 */
[----:B------:R-:W-:Y:S07]  /*14bc0*/  LDSM.16.M88.4 R140, [R0+0x8800] ;  /* 0x00880000008c783b */ /* 0x000fee0000000200 */
[C---:B---3--:R-:W-:Y:S08]  /*14bd0*/  HMMA.16816.F32 R96, R152.reuse, R136, R96 ;  /* 0x000000889860723c */ /* 0x048ff00000001860 */
[C---:B------:R-:W-:Y:S01]  /*14be0*/  HMMA.16816.F32 R92, R152.reuse, R138, R92 ;  /* 0x0000008a985c723c */ /* 0x040fe2000000185c */
[----:B------:R-:W-:Y:S07]  /*14bf0*/  LDSM.16.M88.4 R136, [R0+0x7000] ;  /* 0x007000000088783b */ /* 0x000fee0000000200 */
[C---:B----4-:R-:W-:Y:S08]  /*14c00*/  HMMA.16816.F32 R88, R152.reuse, R132, R88 ;  /* 0x000000849858723c */ /* 0x050ff00000001858 */
        /* <DEDUP_REMOVED lines=9> */
[----:B------:R-:W-:Y:S01]  /*14ca0*/  HMMA.16816.F32 R52, R152, R146, R52 ;  /* 0x000000929834723c */ /* 0x000fe20000001834 */
[----:B------:R1:W4:Y:S01]  /*14cb0*/  LDSM.16.M88.4 R144, [R0+0x9800] ;  /* 0x009800000090783b */ /* 0x0003220000000200 */
[----:B------:R-:W-:-:S06]  /*14cc0*/  DEPBAR.LE SB0, 0x0 ;  /* 0x000080000000791a */ /* 0x000fcc0000000000 */
[C---:B------:R-:W-:Y:S08]  /*14cd0*/  HMMA.16816.F32 R160, R168.reuse, R164, R160 ;  /* 0x000000a4a8a0723c */ /* 0x040ff000000018a0 */
[----:B------:R-:W-:Y:S08]  /*14ce0*/  HMMA.16816.F32 R156, R168, R166, R156 ;  /* 0x000000a6a89c723c */ /* 0x000ff0000000189c */
[----:B--2---:R-:W-:Y:S01]  /*14cf0*/  HMMA.16816.F32 R24, R152, R124, R24 ;  /* 0x0000007c9818723c */ /* 0x004fe20000001818 */
[----:B------:R-:W-:Y:S01]  /*14d00*/  LOP3.LUT R125, R227, 0x1f0, RZ, 0xc0, !PT ;  /* 0x000001f0e37d7812 */ /* 0x000fe200078ec0ff */
[----:B-1----:R-:W-:-:S04]  /*14d10*/  IMAD.U32 R0, RZ, RZ, UR8 ;  /* 0x00000008ff007e24 */ /* 0x002fc8000f8e00ff */
[----:B------:R-:W-:Y:S01]  /*14d20*/  IMAD R2, R2, 0x40, R125 ;  /* 0x0000004002027824 */ /* 0x000fe200078e027d */
[----:B------:R-:W-:Y:S01]  /*14d30*/  SHF.R.U32.HI R125, RZ, 0x2, R226 ;  /* 0x00000002ff7d7819 */ /* 0x000fe200000116e2 */
[----:B------:R-:W-:Y:S03]  /*14d40*/  HMMA.16816.F32 R48, R152, R132, R48 ;  /* 0x000000849830723c */ /* 0x000fe60000001830 */
[----:B------:R-:W-:-:S04]  /*14d50*/  LOP3.LUT R125, R125, 0x7, RZ, 0xc0, !PT ;  /* 0x000000077d7d7812 */ /* 0x000fc800078ec0ff */
[----:B------:R-:W-:Y:S01]  /*14d60*/  IADD3 R125, PT, PT, R125, -UR20, R2 ;  /* 0x800000147d7d7c10 */ /* 0x000fe2000fffe002 */
[----:B------:R-:W-:Y:S03]  /*14d70*/  HMMA.16816.F32 R44, R152, R134, R44 ;  /* 0x00000086982c723c */ /* 0x000fe6000000182c */
[----:B------:R-:W-:Y:S01]  /*14d80*/  IADD3 R0, PT, PT, R125, UR25, R0 ;  /* 0x000000197d007c10 */ /* 0x000fe2000fffe000 */
[----:B------:R-:W-:-:S03]  /*14d90*/  IMAD.MOV.U32 R125, RZ, RZ, 0x1 ;  /* 0x00000001ff7d7424 */ /* 0x000fc600078e00ff */
[C---:B------:R-:W-:Y:S01]  /*14da0*/  VIADDMNMX R223, R0.reuse, R223, UR25, PT ;  /* 0x0000001900df7e46 */ /* 0x040fe2000b8001df */
[----:B------:R-:W-:Y:S01]  /*14db0*/  HMMA.16816.F32 R40, R152, R136, R40 ;  /* 0x000000889828723c */ /* 0x000fe20000001828 */
[----:B------:R-:W-:-:S07]  /*14dc0*/  VIADDMNMX R224, R0, R125, UR25, PT ;  /* 0x0000001900e07e46 */ /* 0x000fce000b80017d */
[C---:B------:R-:W-:Y:S08]  /*14dd0*/  HMMA.16816.F32 R36, R152.reuse, R138, R36 ;  /* 0x0000008a9824723c */ /* 0x040ff00000001824 */
[C---:B---3--:R-:W-:Y:S08]  /*14de0*/  HMMA.16816.F32 R32, R152.reuse, R128, R32 ;  /* 0x000000809820723c */ /* 0x048ff00000001820 */
[C---:B------:R-:W-:Y:S08]  /*14df0*/  HMMA.16816.F32 R28, R152.reuse, R130, R28 ;  /* 0x00000082981c723c */ /* 0x040ff0000000181c */
[C---:B------:R-:W-:Y:S08]  /*14e00*/  HMMA.16816.F32 R20, R152.reuse, R126, R20 ;  /* 0x0000007e9814723c */ /* 0x040ff00000001814 */
[C---:B------:R-:W-:Y:S08]  /*14e10*/  HMMA.16816.F32 R16, R152.reuse, R140, R16 ;  /* 0x0000008c9810723c */ /* 0x040ff00000001810 */
[C---:B------:R-:W-:Y:S08]  /*14e20*/  HMMA.16816.F32 R12, R152.reuse, R142, R12 ;  /* 0x0000008e980c723c */ /* 0x040ff0000000180c */
[C---:B----4-:R-:W-:Y:S08]  /*14e30*/  HMMA.16816.F32 R8, R152.reuse, R148, R8 ;  /* 0x000000949808723c */ /* 0x050ff00000001808 */
[C---:B------:R-:W-:Y:S08]  /*14e40*/  HMMA.16816.F32 R4, R152.reuse, R150, R4 ;  /* 0x000000969804723c */ /* 0x040ff00000001804 */
[C---:B------:R-:W-:Y:S08]  /*14e50*/  HMMA.16816.F32 R160, R152.reuse, R144, R160 ;  /* 0x0000009098a0723c */ /* 0x040ff000000018a0 */
[----:B------:R-:W-:Y:S01]  /*14e60*/  HMMA.16816.F32 R156, R152, R146, R156 ;  /* 0x00000092989c723c */ /* 0x000fe2000000189c */
[----:B------:R-:W-:Y:S06]  /*14e70*/  BAR.SYNC.DEFER_BLOCKING 0x0 ;  /* 0x0000000000007b1d */ /* 0x000fec0000010000 */
[----:B------:R-:W-:-:S13]  /*14e80*/  BRA.U !UP0, `(.L_x_1662) ;  /* 0x0000000d08007547 */ /* 0x000fda000b800000 */
[----:B------:R-:W-:Y:S02]  /*14e90*/  UISETP.NE.U32.AND UP0, UPT, UR12, URZ, UPT ;  /* 0x000000ff0c00728c */ /* 0x000fe4000bf05070 */
[----:B------:R-:W-:Y:S02]  /*14ea0*/  UIADD3 UR8, UPT, UPT, UR27, -0x100, URZ ;  /* 0xffffff001b087890 */ /* 0x000fe4000fffe0ff */
        /* <DEDUP_REMOVED lines=12> */
.L_x_1663:
[----:B------:R-:W1:Y:S01]  /*14f70*/  LDC R0, c[0x0][0x4f0] ;  /* 0x00013c00ff007b82 */ /* 0x000e620000000800 */
[----:B------:R-:W-:Y:S01]  /*14f80*/  UIADD3 UR9, UPT, UPT, UR27, -0x200, URZ ;  /* 0xfffffe001b097890 */ /* 0x000fe2000fffe0ff */
[----:B------:R-:W-:-:S05]  /*14f90*/  IMAD.U32 R126, RZ, RZ, UR8 ;  /* 0x00000008ff7e7e24 */ /* 0x000fca000f8e00ff */
[----:B------:R-:W-:Y:S02]  /*14fa0*/  MOV R124, UR9 ;  /* 0x00000009007c7c02 */ /* 0x000fe40008000f00 */
[----:B------:R-:W-:Y:S02]  /*14fb0*/  IABS R126, R126 ;  /* 0x0000007e007e7213 */ /* 0x000fe40000000000 */
        /* <DEDUP_REMOVED lines=25> */
[----:B------:R-:W-:Y:S01]  /*15150*/  ISETP.GE.U32.AND P4, PT, R127, R2, PT ;  /* 0x000000027f00720c */ /* 0x000fe20003f86070 */
[----:B------:R-:W1:Y:S01]  /*15160*/  LDC.64 R124, c[0x0][0x3b8] ;  /* 0x0000ee00ff7c7b82 */ /* 0x000e620000000a00 */
[C---:B------:R-:W-:Y:S01]  /*15170*/  LOP3.LUT R2, R0.reuse, UR9, RZ, 0x3c, !PT ;  /* 0x0000000900027c12 */ /* 0x040fe2000f8e3cff */
[----:B------:R-:W2:Y:S01]  /*15180*/  LDCU.64 UR8, c[0x0][0x3a0] ;  /* 0x00007400ff0877ac */ /* 0x000ea20008000a00 */
        /* <DEDUP_REMOVED lines=16> */
[----:B-1----:R-:W-:-:S04]  /*15290*/  IMAD R0, R131, R124, RZ ;  /* 0x0000007c83007224 */ /* 0x002fc800078e02ff */
[C---:B------:R-:W-:Y:S02]  /*152a0*/  IMAD R0, R127.reuse, R125, R0 ;  /* 0x0000007d7f007224 */ /* 0x040fe400078e0200 */
[----:B------:R-:W-:-:S04]  /*152b0*/  IMAD.WIDE.U32 R126, R127, R124, RZ ;  /* 0x0000007c7f7e7225 */ /* 0x000fc800078e00ff */
        /* <DEDUP_REMOVED lines=9> */
.L_x_1664:
[----:B------:R-:W1:Y:S01]  /*15350*/  LDC R125, c[0x0][0x3bc] ;  /* 0x0000ef00ff7d7b82 */ /* 0x000e620000000800 */
[C---:B------:R-:W-:Y:S01]  /*15360*/  IMAD.SHL.U32 R2, R124.reuse, 0x20, RZ ;  /* 0x000000207c027824 */ /* 0x040fe200078e00ff */
[----:B------:R-:W-:Y:S01]  /*15370*/  LEA R128, P2, R124, R230, 0x5 ;  /* 0x000000e67c807211 */ /* 0x000fe200078428ff */
[----:B------:R-:W2:Y:S03]  /*15380*/  LDCU UR8, c[0x0][0x440] ;  /* 0x00008800ff0877ac */ /* 0x000ea60008000800 */
[----:B------:R-:W-:Y:S02]  /*15390*/  IADD3 R126, P3, PT, R2, R128, RZ ;  /* 0x00000080027e7210 */ /* 0x000fe40007f7e0ff */
[----:B--2---:R-:W-:Y:S02]  /*153a0*/  ISETP.GE.AND P1, PT, R174, UR8, PT ;  /* 0x00000008ae007c0c */ /* 0x004fe4000bf26270 */
[----:B-1----:R-:W-:-:S02]  /*153b0*/  SHF.L.U64.HI R0, R124, 0x5, R125 ;  /* 0x000000057c007819 */ /* 0x002fc4000001027d */
[----:B------:R-:W-:Y:S02]  /*153c0*/  LEA.HI.X R129, R124, R231, R125, 0x5, P2 ;  /* 0x000000e77c817211 */ /* 0x000fe400010f2c7d */
[----:B------:R-:W-:-:S03]  /*153d0*/  IADD3 R134, P2, PT, R126, R2, RZ ;  /* 0x000000027e867210 */ /* 0x000fc60007f5e0ff */
[----:B------:R-:W-:Y:S01]  /*153e0*/  IMAD.X R127, R0, 0x1, R129, P3 ;  /* 0x00000001007f7824 */ /* 0x000fe200018e0681 */
[----:B------:R-:W-:-:S03]  /*153f0*/  IADD3 R132, P3, PT, R134, R2, RZ ;  /* 0x0000000286847210 */ /* 0x000fc60007f7e0ff */
[----:B------:R-:W-:Y:S01]  /*15400*/  @!PT LDS RZ, [RZ] ;  /* 0x00000000fffff984 */ /* 0x000fe20000000800 */
[----:B------:R-:W-:Y:S01]  /*15410*/  @!PT LDS RZ, [RZ] ;  /* 0x00000000fffff984 */ /* 0x000fe20000000800 */
[----:B------:R-:W-:Y:S01]  /*15420*/  @!PT LDS RZ, [RZ] ;  /* 0x00000000fffff984 */ /* 0x000fe20000000800 */
[----:B------:R-:W-:Y:S01]  /*15430*/  @!P1 LDGSTS.E.BYPASS.LTC128B.128 [R3+0x2000], desc[UR4][R230.64] ;  /* 0x02000000e6039fae */ /* 0x000fe2000b981a04 */
[--C-:B------:R-:W-:Y:S01]  /*15440*/  IMAD.X R135, R127, 0x1, R0.reuse, P2 ;  /* 0x000000017f877824 */ /* 0x100fe200010e0600 */
[-C--:B------:R-:W-:Y:S02]  /*15450*/  IADD3 R130, P2, PT, R132, R2.reuse, RZ ;  /* 0x0000000284827210 */ /* 0x080fe40007f5e0ff */
[----:B------:R1:W-:Y:S01]  /*15460*/  @P1 STS.128 [R3+0x2000], RZ ;  /* 0x002000ff03001388 */ /* 0x0003e20000000c00 */
[--C-:B------:R-:W-:Y:S01]  /*15470*/  IMAD.X R133, R135, 0x1, R0.reuse, P3 ;  /* 0x0000000187857824 */ /* 0x100fe200018e0600 */
[-C--:B------:R-:W-:Y:S02]  /*15480*/  IADD3 R124, P3, PT, R130, R2.reuse, RZ ;  /* 0x00000002827c7210 */ /* 0x080fe40007f7e0ff */
[----:B------:R-:W-:Y:S01]  /*15490*/  @!PT LDS RZ, [RZ] ;  /* 0x00000000fffff984 */ /* 0x000fe20000000800 */
[----:B------:R-:W-:Y:S01]  /*154a0*/  @!PT LDS RZ, [RZ] ;  /* 0x00000000fffff984 */ /* 0x000fe20000000800 */
[----:B------:R-:W-:Y:S01]  /*154b0*/  @!PT LDS RZ, [RZ] ;  /* 0x00000000fffff984 */ /* 0x000fe20000000800 */
[----:B------:R2:W-:Y:S01]  /*154c0*/  @!P1 LDGSTS.E.BYPASS.LTC128B.128 [R3+0x2800], desc[UR4][R128.64] ;  /* 0x0280000080039fae */ /* 0x0005e2000b981a04 */
[----:B------:R-:W-:Y:S01]  /*154d0*/  IMAD.X R131, R133, 0x1, R0, P2 ;  /* 0x0000000185837824 */ /* 0x000fe200010e0600 */
[----:B------:R-:W-:-:S02]  /*154e0*/  IADD3 R136, P2, PT, R124, R2, RZ ;  /* 0x000000027c887210 */ /* 0x000fc40007f5e0ff */
[----:B------:R1:W-:Y:S01]  /*154f0*/  @P1 STS.128 [R3+0x2800], RZ ;  /* 0x002800ff03001388 */ /* 0x0003e20000000c00 */
[--C-:B------:R-:W-:Y:S01]  /*15500*/  IMAD.X R125, R131, 0x1, R0.reuse, P3 ;  /* 0x00000001837d7824 */ /* 0x100fe200018e0600 */
[-C--:B------:R-:W-:Y:S02]  /*15510*/  IADD3 R138, P3, PT, R136, R2.reuse, RZ ;  /* 0x00000002888a7210 */ /* 0x080fe40007f7e0ff */
[----:B------:R-:W-:Y:S01]  /*15520*/  @!PT LDS RZ, [RZ] ;  /* 0x00000000fffff984 */ /* 0x000fe20000000800 */
[----:B------:R-:W-:Y:S01]  /*15530*/  @!PT LDS RZ, [RZ] ;  /* 0x00000000fffff984 */ /* 0x000fe20000000800 */
[----:B------:R-:W-:Y:S01]  /*15540*/  @!PT LDS RZ, [RZ] ;  /* 0x00000000fffff984 */ /* 0x000fe20000000800 */
[----:B------:R3:W-:Y:S01]  /*15550*/  @!P1 LDGSTS.E.BYPASS.LTC128B.128 [R3+0x3000], desc[UR4][R126.64] ;  /* 0x030000007e039fae */ /* 0x0007e2000b981a04 */
[--C-:B------:R-:W-:Y:S01]  /*15560*/  IMAD.X R137, R125, 0x1, R0.reuse, P2 ;  /* 0x000000017d897824 */ /* 0x100fe200010e0600 */
[----:B------:R-:W-:Y:S02]  /*15570*/  IADD3 R140, P2, PT, R138, R2, RZ ;  /* 0x000000028a8c7210 */ /* 0x000fe40007f5e0ff */
[----:B------:R1:W-:Y:S01]  /*15580*/  @P1 STS.128 [R3+0x3000], RZ ;  /* 0x003000ff03001388 */ /* 0x0003e20000000c00 */
[----:B------:R-:W-:-:S03]  /*15590*/  IMAD.X R139, R137, 0x1, R0, P3 ;  /* 0x00000001898b7824 */ /* 0x000fc600018e0600 */
        /* <DEDUP_REMOVED lines=79> */
.L_x_1662:
[----:B-1----:R-:W-:Y:S01]  /*15a90*/  IMAD.SHL.U32 R125, R226, 0x2, RZ ;  /* 0x00000002e27d7824 */ /* 0x002fe200078e00ff */
[----:B------:R-:W-:Y:S01]  /*15aa0*/  P2R R0, PR, RZ, 0x1 ;  /* 0x00000001ff007803 */ /* 0x000fe20000000000 */
[----:B------:R-:W-:Y:S01]  /*15ab0*/  IMAD.U32 R2, RZ, RZ, UR10 ;  /* 0x0000000aff027e24 */ /* 0x000fe2000f8e00ff */
[----:B------:R-:W1:Y:S02]  /*15ac0*/  LDCU UR8, c[0x0][0x45c] ;  /* 0x00008b80ff0877ac */ /* 0x000e640008000800 */
[----:B------:R-:W-:Y:S01]  /*15ad0*/  LOP3.LUT R125, R125, 0x6, RZ, 0xc0, !PT ;  /* 0x000000067d7d7812 */ /* 0x000fe200078ec0ff */
[----:B------:R-:W-:-:S04]  /*15ae0*/  UISETP.GT.AND UP0, UPT, UR10, UR7, UPT ;  /* 0x000000070a00728c */ /* 0x000fc8000bf04270 */
[----:B------:R-:W-:-:S04]  /*15af0*/  IMAD R2, R2, 0x100, R125 ;  /* 0x0000010002027824 */ /* 0x000fc800078e027d */
[C---:B------:R-:W-:Y:S01]  /*15b00*/  VIADD R124, R2.reuse, 0x8 ;  /* 0x00000008027c7836 */ /* 0x040fe20000000000 */
[CC--:B------:R-:W-:Y:S01]  /*15b10*/  ISETP.GE.AND P1, PT, R2.reuse, R223.reuse, PT ;  /* 0x000000df0200720c */ /* 0x0c0fe20003f26270 */
[C---:B------:R-:W-:Y:S02]  /*15b20*/  VIADD R125, R2.reuse, 0x1 ;  /* 0x00000001027d7836 */ /* 0x040fe40000000000 */
[----:B------:R-:W-:Y:S01]  /*15b30*/  VIADD R126, R2, 0x9 ;  /* 0x00000009027e7836 */ /* 0x000fe20000000000 */
[CC--:B------:R-:W-:Y:S02]  /*15b40*/  ISETP.GE.AND P4, PT, R124.reuse, R224.reuse, PT ;  /* 0x000000e07c00720c */ /* 0x0c0fe40003f86270 */
[C---:B------:R-:W-:Y:S02]  /*15b50*/  ISETP.GE.AND P2, PT, R125.reuse, R224, PT ;  /* 0x000000e07d00720c */ /* 0x040fe40003f46270 */
[-C--:B------:R-:W-:Y:S02]  /*15b60*/  ISETP.GE.AND P3, PT, R125, R223.reuse, PT ;  /* 0x000000df7d00720c */ /* 0x080fe40003f66270 */
[----:B------:R-:W-:Y:S01]  /*15b70*/  ISETP.GE.AND P5, PT, R124, R223, PT ;  /* 0x000000df7c00720c */ /* 0x000fe20003fa6270 */
[----:B------:R-:W-:Y:S01]  /*15b80*/  VIADD R124, R2, 0x10 ;  /* 0x00000010027c7836 */ /* 0x000fe20000000000 */
[----:B------:R-:W-:Y:S01]  /*15b90*/  FSEL R206, R116, -INF , !P4 ;  /* 0xff80000074ce7808 */ /* 0x000fe20006000000 */
[----:B------:R-:W-:Y:S01]  /*15ba0*/  VIADD R116, R2, 0x18 ;  /* 0x0000001802747836 */ /* 0x000fe20000000000 */
[----:B------:R-:W-:-:S02]  /*15bb0*/  FSEL R125, R122, -INF , !P1 ;  /* 0xff8000007a7d7808 */ /* 0x000fc40004800000 */
[-C--:B------:R-:W-:Y:S02]  /*15bc0*/  ISETP.GE.AND P6, PT, R126, R224.reuse, PT ;  /* 0x000000e07e00720c */ /* 0x080fe40003fc6270 */
[----:B------:R-:W-:Y:S01]  /*15bd0*/  FSEL R122, R121, -INF , !P2 ;  /* 0xff800000797a7808 */ /* 0x000fe20005000000 */
[----:B------:R-:W-:Y:S01]  /*15be0*/  VIADD R121, R2, 0x11 ;  /* 0x0000001102797836 */ /* 0x000fe20000000000 */
[----:B------:R-:W-:Y:S02]  /*15bf0*/  ISETP.GE.AND P1, PT, R126, R223, PT ;  /* 0x000000df7e00720c */ /* 0x000fe40003f26270 */
[----:B------:R-:W-:Y:S01]  /*15c00*/  FSEL R128, R117, -INF , !P6 ;  /* 0xff80000075807808 */ /* 0x000fe20007000000 */
[----:B------:R-:W-:Y:S01]  /*15c10*/  VIADD R117, R2, 0x19 ;  /* 0x0000001902757836 */ /* 0x000fe20000000000 */
[-C--:B------:R-:W-:Y:S02]  /*15c20*/  ISETP.GE.AND P2, PT, R124, R224.reuse, PT ;  /* 0x000000e07c00720c */ /* 0x080fe40003f46270 */
[----:B------:R-:W-:-:S02]  /*15c30*/  ISETP.GE.AND P6, PT, R116, R224, PT ;  /* 0x000000e07400720c */ /* 0x000fc40003fc6270 */
[----:B------:R-:W-:Y:S02]  /*15c40*/  FSEL R205, R118, -INF , !P5 ;  /* 0xff80000076cd7808 */ /* 0x000fe40006800000 */
[C---:B------:R-:W-:Y:S02]  /*15c50*/  ISETP.GE.AND P4, PT, R121.reuse, R224, PT ;  /* 0x000000e07900720c */ /* 0x040fe40003f86270 */
[-C--:B------:R-:W-:Y:S02]  /*15c60*/  ISETP.GE.AND P5, PT, R121, R223.reuse, PT ;  /* 0x000000df7900720c */ /* 0x080fe40003fa6270 */
[----:B------:R-:W-:Y:S02]  /*15c70*/  FSEL R123, R123, -INF , !P3 ;  /* 0xff8000007b7b7808 */ /* 0x000fe40005800000 */
[----:B------:R-:W-:Y:S02]  /*15c80*/  FSEL R121, R119, -INF , !P1 ;  /* 0xff80000077797808 */ /* 0x000fe40004800000 */
[----:B------:R-:W-:-:S02]  /*15c90*/  ISETP.GE.AND P3, PT, R124, R223, PT ;  /* 0x000000df7c00720c */ /* 0x000fc40003f66270 */
[----:B------:R-:W-:Y:S01]  /*15ca0*/  FSEL R134, R112, -INF , !P2 ;  /* 0xff80000070867808 */ /* 0x000fe20005000000 */
[----:B------:R-:W-:Y:S01]  /*15cb0*/  VIADD R112, R2, 0x21 ;  /* 0x0000002102707836 */ /* 0x000fe20000000000 */
[-C--:B------:R-:W-:Y:S01]  /*15cc0*/  ISETP.GE.AND P1, PT, R116, R223.reuse, PT ;  /* 0x000000df7400720c */ /* 0x080fe20003f26270 */
[----:B------:R-:W-:Y:S01]  /*15cd0*/  VIADD R116, R2, 0x20 ;  /* 0x0000002002747836 */ /* 0x000fe20000000000 */
[----:B------:R-:W-:Y:S01]  /*15ce0*/  FSEL R130, R108, -INF , !P6 ;  /* 0xff8000006c827808 */ /* 0x000fe20007000000 */
[----:B------:R-:W-:Y:S01]  /*15cf0*/  VIADD R108, R2, 0x28 ;  /* 0x00000028026c7836 */ /* 0x000fe20000000000 */
[----:B------:R-:W-:Y:S02]  /*15d00*/  ISETP.GE.AND P2, PT, R117, R224, PT ;  /* 0x000000e07500720c */ /* 0x000fe40003f46270 */
[----:B------:R-:W-:Y:S02]  /*15d10*/  FSEL R207, R114, -INF , !P3 ;  /* 0xff80000072cf7808 */ /* 0x000fe40005800000 */
[----:B------:R-:W-:Y:S01]  /*15d20*/  FSEL R132, R113, -INF , !P4 ;  /* 0xff80000071847808 */ /* 0x000fe20006000000 */
[----:B------:R-:W-:Y:S01]  /*15d30*/  IMAD.IADD R113, R221, 0x1, R220 ;  /* 0x00000001dd717824 */ /* 0x000fe200078e02dc */
[----:B------:R-:W-:-:S02]  /*15d40*/  ISETP.GE.AND P3, PT, R117, R223, PT ;  /* 0x000000df7500720c */ /* 0x000fc40003f66270 */
[----:B------:R-:W-:Y:S01]  /*15d50*/  FSEL R126, R109, -INF , !P2 ;  /* 0xff8000006d7e7808 */ /* 0x000fe20005000000 */
[----:B------:R-:W-:Y:S01]  /*15d60*/  VIADD R109, R2, 0x29 ;  /* 0x00000029026d7836 */ /* 0x000fe20000000000 */
[-C--:B------:R-:W-:Y:S02]  /*15d70*/  ISETP.GE.AND P4, PT, R116, R224.reuse, PT ;  /* 0x000000e07400720c */ /* 0x080fe40003f86270 */
[----:B------:R-:W-:Y:S02]  /*15d80*/  ISETP.GE.AND P2, PT, R108, R224, PT ;  /* 0x000000e06c00720c */ /* 0x000fe40003f46270 */
[----:B------:R-:W-:Y:S02]  /*15d90*/  FSEL R133, R115, -INF , !P5 ;  /* 0xff80000073857808 */ /* 0x000fe40006800000 */
[----:B------:R-:W-:Y:S02]  /*15da0*/  FSEL R131, R111, -INF , !P3 ;  /* 0xff8000006f837808 */ /* 0x000fe40005800000 */
[----:B------:R-:W-:-:S02]  /*15db0*/  ISETP.GE.AND P5, PT, R116, R223, PT ;  /* 0x000000df7400720c */ /* 0x000fc40003fa6270 */
[----:B------:R-:W-:Y:S01]  /*15dc0*/  FSEL R136, R104, -INF , !P4 ;  /* 0xff80000068887808 */ /* 0x000fe20006000000 */
[----:B------:R-:W-:Y:S01]  /*15dd0*/  VIADD R104, R2, 0x31 ;  /* 0x0000003102687836 */ /* 0x000fe20000000000 */
[----:B------:R-:W-:Y:S01]  /*15de0*/  ISETP.GE.AND P3, PT, R108, R223, PT ;  /* 0x000000df6c00720c */ /* 0x000fe20003f66270 */
[----:B------:R-:W-:Y:S01]  /*15df0*/  VIADD R108, R2, 0x30 ;  /* 0x00000030026c7836 */ /* 0x000fe20000000000 */
[----:B------:R-:W-:Y:S01]  /*15e00*/  FSEL R142, R100, -INF , !P2 ;  /* 0xff800000648e7808 */ /* 0x000fe20005000000 */
[----:B------:R-:W-:Y:S01]  /*15e10*/  VIADD R100, R2, 0x38 ;  /* 0x0000003802647836 */ /* 0x000fe20000000000 */
[-C--:B------:R-:W-:Y:S02]  /*15e20*/  ISETP.GE.AND P6, PT, R112, R224.reuse, PT ;  /* 0x000000e07000720c */ /* 0x080fe40003fc6270 */
[----:B------:R-:W-:Y:S02]  /*15e30*/  ISETP.GE.AND P4, PT, R109, R224, PT ;  /* 0x000000e06d00720c */ /* 0x000fe40003f86270 */
[----:B------:R-:W-:-:S02]  /*15e40*/  FSEL R129, R110, -INF , !P1 ;  /* 0xff8000006e817808 */ /* 0x000fc40004800000 */
[----:B------:R-:W-:Y:S02]  /*15e50*/  FSEL R127, R106, -INF , !P5 ;  /* 0xff8000006a7f7808 */ /* 0x000fe40006800000 */
[-C--:B------:R-:W-:Y:S02]  /*15e60*/  ISETP.GE.AND P1, PT, R112, R223.reuse, PT ;  /* 0x000000df7000720c */ /* 0x080fe40003f26270 */
[----:B------:R-:W-:Y:S02]  /*15e70*/  FSEL R138, R105, -INF , !P6 ;  /* 0xff800000698a7808 */ /* 0x000fe40007000000 */
[----:B------:R-:W-:Y:S02]  /*15e80*/  ISETP.GE.AND P5, PT, R109, R223, PT ;  /* 0x000000df6d00720c */ /* 0x000fe40003fa6270 */
[----:B------:R-:W-:Y:S01]  /*15e90*/  FSEL R140, R101, -INF , !P4 ;  /* 0xff800000658c7808 */ /* 0x000fe20006000000 */
[----:B------:R-:W-:Y:S01]  /*15ea0*/  VIADD R101, R2, 0x39 ;  /* 0x0000003902657836 */ /* 0x000fe20000000000 */
[----:B------:R-:W-:-:S02]  /*15eb0*/  ISETP.GE.AND P6, PT, R108, R224, PT ;  /* 0x000000e06c00720c */ /* 0x000fc40003fc6270 */
[-C--:B------:R-:W-:Y:S02]  /*15ec0*/  ISETP.GE.AND P4, PT, R100, R224.reuse, PT ;  /* 0x000000e06400720c */ /* 0x080fe40003f86270 */
[----:B------:R-:W-:Y:S02]  /*15ed0*/  FSEL R141, R107, -INF , !P1 ;  /* 0xff8000006b8d7808 */ /* 0x000fe40004800000 */
[----:B------:R-:W-:Y:S02]  /*15ee0*/  FSEL R137, R103, -INF , !P5 ;  /* 0xff80000067897808 */ /* 0x000fe40006800000 */
[-C--:B------:R-:W-:Y:S02]  /*15ef0*/  ISETP.GE.AND P1, PT, R108, R223.reuse, PT ;  /* 0x000000df6c00720c */ /* 0x080fe40003f26270 */
[----:B------:R-:W-:Y:S01]  /*15f00*/  FSEL R144, R96, -INF , !P6 ;  /* 0xff80000060907808 */ /* 0x000fe20007000000 */
[----:B------:R-:W-:Y:S01]  /*15f10*/  VIADD R96, R2, 0x41 ;  /* 0x0000004102607836 */ /* 0x000fe20000000000 */
[----:B------:R-:W-:Y:S01]  /*15f20*/  ISETP.GE.AND P5, PT, R100, R223, PT ;  /* 0x000000df6400720c */ /* 0x000fe20003fa6270 */
[----:B------:R-:W-:Y:S01]  /*15f30*/  VIADD R100, R2, 0x40 ;  /* 0x0000004002647836 */ /* 0x000fe20000000000 */
[----:B------:R-:W-:Y:S01]  /*15f40*/  FSEL R204, R92, -INF , !P4 ;  /* 0xff8000005ccc7808 */ /* 0x000fe20006000000 */
[----:B------:R-:W-:Y:S01]  /*15f50*/  VIADD R92, R2, 0x48 ;  /* 0x00000048025c7836 */ /* 0x000fe20000000000 */
[----:B------:R-:W-:-:S02]  /*15f60*/  ISETP.GE.AND P2, PT, R104, R224, PT ;  /* 0x000000e06800720c */ /* 0x000fc40003f46270 */
[----:B------:R-:W-:Y:S02]  /*15f70*/  ISETP.GE.AND P6, PT, R101, R224, PT ;  /* 0x000000e06500720c */ /* 0x000fe40003fc6270 */
[----:B------:R-:W-:Y:S02]  /*15f80*/  FSEL R139, R102, -INF , !P3 ;  /* 0xff800000668b7808 */ /* 0x000fe40005800000 */
[----:B------:R-:W-:Y:S02]  /*15f90*/  FSEL R143, R98, -INF , !P1 ;  /* 0xff800000628f7808 */ /* 0x000fe40004800000 */
[-C--:B------:R-:W-:Y:S02]  /*15fa0*/  ISETP.GE.AND P3, PT, R104, R223.reuse, PT ;  /* 0x000000df6800720c */ /* 0x080fe40003f66270 */
[----:B------:R-:W-:Y:S02]  /*15fb0*/  FSEL R146, R97, -INF , !P2 ;  /* 0xff80000061927808 */ /* 0x000fe40005000000 */
        /* <DEDUP_REMOVED lines=37> */
[-C--:B------:R-:W-:Y:S02]  /*16210*/  ISETP.GE.AND P1, PT, R88, R223.reuse, PT ;  /* 0x000000df5800720c */ /* 0x080fe40003f26270 */
[----:B------:R-:W-:Y:S02]  /*16220*/  FSEL R199, R82, -INF , !P5 ;  /* 0xff80000052c77808 */ /* 0x000fe40006800000 */
[----:B------:R-:W-:Y:S02]  /*16230*/  FSEL R168, R81, -INF , !P6 ;  /* 0xff80000051a87808 */ /* 0x000fe40007000000 */
[----:B------:R-:W-:-:S02]  /*16240*/  ISETP.GE.AND P5, PT, R85, R223, PT ;  /* 0x000000df5500720c */ /* 0x000fc40003fa6270 */
[----:B------:R-:W-:Y:S01]  /*16250*/  FSEL R170, R77, -INF , !P4 ;  /* 0xff8000004daa7808 */ /* 0x000fe20006000000 */
[----:B------:R-:W-:Y:S01]  /*16260*/  VIADD R77, R2, 0x69 ;  /* 0x00000069024d7836 */ /* 0x000fe20000000000 */
[-C--:B------:R-:W-:Y:S02]  /*16270*/  ISETP.GE.AND P6, PT, R84, R224.reuse, PT ;  /* 0x000000e05400720c */ /* 0x080fe40003fc6270 */
[----:B------:R-:W-:Y:S02]  /*16280*/  ISETP.GE.AND P4, PT, R76, R224, PT ;  /* 0x000000e04c00720c */ /* 0x000fe40003f86270 */
[----:B------:R-:W-:Y:S02]  /*16290*/  FSEL R197, R83, -INF , !P1 ;  /* 0xff80000053c57808 */ /* 0x000fe40004800000 */
[----:B------:R-:W-:Y:S02]  /*162a0*/  ISETP.GE.AND P1, PT, R84, R223, PT ;  /* 0x000000df5400720c */ /* 0x000fe40003f26270 */
[----:B------:R-:W-:-:S02]  /*162b0*/  FSEL R165, R79, -INF , !P5 ;  /* 0xff8000004fa57808 */ /* 0x000fc40006800000 */
[----:B------:R-:W-:Y:S02]  /*162c0*/  FSEL R167, R78, -INF , !P3 ;  /* 0xff8000004ea77808 */ /* 0x000fe40005800000 */
[----:B------:R-:W-:Y:S01]  /*162d0*/  FSEL R194, R72, -INF , !P6 ;  /* 0xff80000048c27808 */ /* 0x000fe20007000000 */
[----:B------:R-:W-:Y:S01]  /*162e0*/  VIADD R72, R2, 0x71 ;  /* 0x0000007102487836 */ /* 0x000fe20000000000 */
[-C--:B------:R-:W-:Y:S01]  /*162f0*/  ISETP.GE.AND P5, PT, R76, R223.reuse, PT ;  /* 0x000000df4c00720c */ /* 0x080fe20003fa6270 */
[----:B------:R-:W-:Y:S01]  /*16300*/  VIADD R76, R2, 0x70 ;  /* 0x00000070024c7836 */ /* 0x000fe20000000000 */
[----:B------:R-:W-:Y:S01]  /*16310*/  FSEL R192, R68, -INF , !P4 ;  /* 0xff80000044c07808 */ /* 0x000fe20006000000 */
[----:B------:R-:W-:Y:S01]  /*16320*/  VIADD R68, R2, 0x78 ;  /* 0x0000007802447836 */ /* 0x000fe20000000000 */
[C---:B------:R-:W-:Y:S02]  /*16330*/  ISETP.GE.AND P2, PT, R80.reuse, R224, PT ;  /* 0x000000e05000720c */ /* 0x040fe40003f46270 */
[----:B------:R-:W-:-:S02]  /*16340*/  ISETP.GE.AND P3, PT, R80, R223, PT ;  /* 0x000000df5000720c */ /* 0x000fc40003f66270 */
[CC--:B------:R-:W-:Y:S02]  /*16350*/  ISETP.GE.AND P6, PT, R77.reuse, R224.reuse, PT ;  /* 0x000000e04d00720c */ /* 0x0c0fe40003fc6270 */
[----:B------:R-:W-:Y:S02]  /*16360*/  FSEL R179, R74, -INF , !P1 ;  /* 0xff8000004ab37808 */ /* 0x000fe40004800000 */
[----:B------:R-:W-:Y:S02]  /*16370*/  ISETP.GE.AND P1, PT, R77, R223, PT ;  /* 0x000000df4d00720c */ /* 0x000fe40003f26270 */
[----:B------:R-:W-:Y:S02]  /*16380*/  FSEL R188, R73, -INF , !P2 ;  /* 0xff80000049bc7808 */ /* 0x000fe40005000000 */
[----:B------:R-:W-:Y:S02]  /*16390*/  FSEL R187, R75, -INF , !P3 ;  /* 0xff8000004bbb7808 */ /* 0x000fe40005800000 */
[----:B------:R-:W-:Y:S01]  /*163a0*/  FSEL R190, R69, -INF , !P6 ;  /* 0xff80000045be7808 */ /* 0x000fe20007000000 */
[----:B------:R-:W-:Y:S01]  /*163b0*/  VIADD R69, R2, 0x79 ;  /* 0x0000007902457836 */ /* 0x000fe20000000000 */
[----:B------:R-:W-:-:S02]  /*163c0*/  ISETP.GE.AND P2, PT, R76, R224, PT ;  /* 0x000000e04c00720c */ /* 0x000fc40003f46270 */
[-C--:B------:R-:W-:Y:S02]  /*163d0*/  ISETP.GE.AND P3, PT, R76, R223.reuse, PT ;  /* 0x000000df4c00720c */ /* 0x080fe40003f66270 */
[CC--:B------:R-:W-:Y:S02]  /*163e0*/  ISETP.GE.AND P6, PT, R68.reuse, R224.reuse, PT ;  /* 0x000000e04400720c */ /* 0x0c0fe40003fc6270 */
[----:B------:R-:W-:Y:S02]  /*163f0*/  FSEL R183, R71, -INF , !P1 ;  /* 0xff80000047b77808 */ /* 0x000fe40004800000 */
[----:B------:R-:W-:Y:S01]  /*16400*/  ISETP.GE.AND P1, PT, R68, R223, PT ;  /* 0x000000df4400720c */ /* 0x000fe20003f26270 */
[----:B------:R-:W-:Y:S01]  /*16410*/  VIADD R68, R2, 0x80 ;  /* 0x0000008002447836 */ /* 0x000fe20000000000 */
[----:B------:R-:W-:Y:S02]  /*16420*/  ISETP.GE.AND P4, PT, R72, R224, PT ;  /* 0x000000e04800720c */ /* 0x000fe40003f86270 */
[----:B------:R-:W-:Y:S01]  /*16430*/  FSEL R186, R64, -INF , !P2 ;  /* 0xff80000040ba7808 */ /* 0x000fe20005000000 */
[----:B------:R-:W-:Y:S01]  /*16440*/  VIADD R64, R2, 0x81 ;  /* 0x0000008102407836 */ /* 0x000fe20000000000 */
[----:B------:R-:W-:-:S02]  /*16450*/  FSEL R195, R66, -INF , !P3 ;  /* 0xff80000042c37808 */ /* 0x000fc40005800000 */
[----:B------:R-:W-:Y:S01]  /*16460*/  FSEL R184, R60, -INF , !P6 ;  /* 0xff8000003cb87808 */ /* 0x000fe20007000000 */
[----:B------:R-:W-:Y:S01]  /*16470*/  VIADD R60, R2, 0x88 ;  /* 0x00000088023c7836 */ /* 0x000fe20000000000 */
[C---:B------:R-:W-:Y:S02]  /*16480*/  ISETP.GE.AND P2, PT, R69.reuse, R224, PT ;  /* 0x000000e04500720c */ /* 0x040fe40003f46270 */
[-C--:B------:R-:W-:Y:S02]  /*16490*/  ISETP.GE.AND P3, PT, R69, R223.reuse, PT ;  /* 0x000000df4500720c */ /* 0x080fe40003f66270 */
[----:B------:R-:W-:Y:S02]  /*164a0*/  FSEL R185, R70, -INF , !P5 ;  /* 0xff80000046b97808 */ /* 0x000fe40006800000 */
[----:B------:R-:W-:Y:S02]  /*164b0*/  ISETP.GE.AND P5, PT, R72, R223, PT ;  /* 0x000000df4800720c */ /* 0x000fe40003fa6270 */
[----:B------:R-:W-:-:S02]  /*164c0*/  FSEL R182, R65, -INF , !P4 ;  /* 0xff80000041b67808 */ /* 0x000fc40006000000 */
[-C--:B------:R-:W-:Y:S02]  /*164d0*/  ISETP.GE.AND P4, PT, R68, R224.reuse, PT ;  /* 0x000000e04400720c */ /* 0x080fe40003f86270 */
[----:B------:R-:W-:Y:S01]  /*164e0*/  FSEL R180, R61, -INF , !P2 ;  /* 0xff8000003db47808 */ /* 0x000fe20005000000 */
[----:B------:R-:W-:Y:S01]  /*164f0*/  VIADD R61, R2, 0x89 ;  /* 0x00000089023d7836 */ /* 0x000fe20000000000 */
[----:B------:R-:W-:Y:S02]  /*16500*/  FSEL R189, R63, -INF , !P3 ;  /* 0xff8000003fbd7808 */ /* 0x000fe40005800000 */
[CC--:B------:R-:W-:Y:S02]  /*16510*/  ISETP.GE.AND P2, PT, R60.reuse, R224.reuse, PT ;  /* 0x000000e03c00720c */ /* 0x0c0fe40003f46270 */
[----:B------:R-:W-:Y:S01]  /*16520*/  ISETP.GE.AND P3, PT, R60, R223, PT ;  /* 0x000000df3c00720c */ /* 0x000fe20003f66270 */
[----:B------:R-:W-:Y:S01]  /*16530*/  VIADD R60, R2, 0x90 ;  /* 0x00000090023c7836 */ /* 0x000fe20000000000 */
[----:B------:R-:W-:-:S02]  /*16540*/  ISETP.GE.AND P6, PT, R64, R224, PT ;  /* 0x000000e04000720c */ /* 0x000fc40003fc6270 */
[----:B------:R-:W-:Y:S02]  /*16550*/  FSEL R193, R67, -INF , !P5 ;  /* 0xff80000043c17808 */ /* 0x000fe40006800000 */
[----:B------:R-:W-:Y:S02]  /*16560*/  ISETP.GE.AND P5, PT, R68, R223, PT ;  /* 0x000000df4400720c */ /* 0x000fe40003fa6270 */
[----:B------:R-:W-:Y:S01]  /*16570*/  FSEL R164, R56, -INF , !P4 ;  /* 0xff80000038a47808 */ /* 0x000fe20006000000 */
[C---:B------:R-:W-:Y:S01]  /*16580*/  VIADD R56, R2.reuse, 0x91 ;  /* 0x0000009102387836 */ /* 0x040fe20000000000 */
[----:B------:R-:W-:Y:S01]  /*16590*/  FSEL R152, R57, -INF , !P6 ;  /* 0xff80000039987808 */ /* 0x000fe20007000000 */
[----:B------:R-:W-:Y:S01]  /*165a0*/  VIADD R57, R2, 0x98 ;  /* 0x0000009802397836 */ /* 0x000fe20000000000 */
[----:B------:R-:W-:Y:S02]  /*165b0*/  ISETP.GE.AND P6, PT, R60, R224, PT ;  /* 0x000000e03c00720c */ /* 0x000fe40003fc6270 */
[----:B------:R-:W-:-:S02]  /*165c0*/  FSEL R181, R58, -INF , !P5 ;  /* 0xff8000003ab57808 */ /* 0x000fc40006800000 */
[CC--:B------:R-:W-:Y:S02]  /*165d0*/  ISETP.GE.AND P4, PT, R61.reuse, R224.reuse, PT ;  /* 0x000000e03d00720c */ /* 0x0c0fe40003f86270 */
[-C--:B------:R-:W-:Y:S02]  /*165e0*/  ISETP.GE.AND P5, PT, R61, R223.reuse, PT ;  /* 0x000000df3d00720c */ /* 0x080fe40003fa6270 */
[----:B------:R-:W-:Y:S01]  /*165f0*/  FSEL R154, R52, -INF , !P2 ;  /* 0xff800000349a7808 */ /* 0x000fe20005000000 */
[----:B------:R-:W-:Y:S01]  /*16600*/  VIADD R52, R2, 0x99 ;  /* 0x0000009902347836 */ /* 0x000fe20000000000 */
[----:B------:R-:W-:Y:S02]  /*16610*/  FSEL R171, R54, -INF , !P3 ;  /* 0xff80000036ab7808 */ /* 0x000fe40005800000 */
[C---:B------:R-:W-:Y:S02]  /*16620*/  ISETP.GE.AND P2, PT, R56.reuse, R224, PT ;  /* 0x000000e03800720c */ /* 0x040fe40003f46270 */
[----:B------:R-:W-:-:S02]  /*16630*/  ISETP.GE.AND P3, PT, R56, R223, PT ;  /* 0x000000df3800720c */ /* 0x000fc40003f66270 */
[----:B------:R-:W-:Y:S01]  /*16640*/  FSEL R56, R48, -INF , !P6 ;  /* 0xff80000030387808 */ /* 0x000fe20007000000 */
[----:B------:R-:W-:Y:S01]  /*16650*/  VIADD R48, R2, 0xa0 ;  /* 0x000000a002307836 */ /* 0x000fe20000000000 */
[----:B------:R-:W-:Y:S02]  /*16660*/  FSEL R191, R62, -INF , !P1 ;  /* 0xff8000003ebf7808 */ /* 0x000fe40004800000 */
[----:B------:R-:W-:Y:S02]  /*16670*/  FSEL R150, R53, -INF , !P4 ;  /* 0xff80000035967808 */ /* 0x000fe40006000000 */
[----:B------:R-:W-:Y:S02]  /*16680*/  FSEL R169, R55, -INF , !P5 ;  /* 0xff80000037a97808 */ /* 0x000fe40006800000 */
[----:B------:R-:W-:Y:S02]  /*16690*/  ISETP.GE.AND P1, PT, R64, R223, PT ;  /* 0x000000df4000720c */ /* 0x000fe40003f26270 */
[----:B------:R-:W-:-:S02]  /*166a0*/  ISETP.GE.AND P4, PT, R57, R224, PT ;  /* 0x000000e03900720c */ /* 0x000fc40003f86270 */
[-C--:B------:R-:W-:Y:S02]  /*166b0*/  ISETP.GE.AND P5, PT, R57, R223.reuse, PT ;  /* 0x000000df3900720c */ /* 0x080fe40003fa6270 */
[----:B------:R-:W-:Y:S01]  /*166c0*/  FSEL R57, R49, -INF , !P2 ;  /* 0xff80000031397808 */ /* 0x000fe20005000000 */
[----:B------:R-:W-:Y:S01]  /*166d0*/  VIADD R49, R2, 0xa1 ;  /* 0x000000a102317836 */ /* 0x000fe20000000000 */
[----:B------:R-:W-:Y:S02]  /*166e0*/  ISETP.GE.AND P2, PT, R48, R224, PT ;  /* 0x000000e03000720c */ /* 0x000fe40003f46270 */
[----:B------:R-:W-:Y:S02]  /*166f0*/  FSEL R177, R59, -INF , !P1 ;  /* 0xff8000003bb17808 */ /* 0x000fe40004800000 */
[----:B------:R-:W-:Y:S02]  /*16700*/  ISETP.GE.AND P1, PT, R60, R223, PT ;  /* 0x000000df3c00720c */ /* 0x000fe40003f26270 */
[----:B------:R-:W-:-:S02]  /*16710*/  FSEL R135, R51, -INF , !P3 ;  /* 0xff80000033877808 */ /* 0x000fc40005800000 */
[----:B------:R-:W-:Y:S01]  /*16720*/  FSEL R58, R44, -INF , !P4 ;  /* 0xff8000002c3a7808 */ /* 0x000fe20006000000 */
[----:B------:R-:W-:Y:S01]  /*16730*/  VIADD R44, R2, 0xa9 ;  /* 0x000000a9022c7836 */ /* 0x000fe20000000000 */
[-C--:B------:R-:W-:Y:S01]  /*16740*/  ISETP.GE.AND P3, PT, R48, R223.reuse, PT ;  /* 0x000000df3000720c */ /* 0x080fe20003f66270 */
[----:B------:R-:W-:Y:S01]  /*16750*/  VIADD R48, R2, 0xa8 ;  /* 0x000000a802307836 */ /* 0x000fe20000000000 */
[-C--:B------:R-:W-:Y:S02]  /*16760*/  ISETP.GE.AND P6, PT, R52, R224.reuse, PT ;  /* 0x000000e03400720c */ /* 0x080fe40003fc6270 */
[----:B------:R-:W-:Y:S02]  /*16770*/  FSEL R63, R46, -INF , !P5 ;  /* 0xff8000002e3f7808 */ /* 0x000fe40006800000 */
[C---:B------:R-:W-:Y:S02]  /*16780*/  ISETP.GE.AND P4, PT, R49.reuse, R224, PT ;  /* 0x000000e03100720c */ /* 0x040fe40003f86270 */
[----:B------:R-:W-:Y:S01]  /*16790*/  FSEL R62, R40, -INF , !P2 ;  /* 0xff800000283e7808 */ /* 0x000fe20005000000 */
[----:B------:R-:W-:Y:S01]  /*167a0*/  VIADD R40, R2, 0xb0 ;  /* 0x000000b002287836 */ /* 0x000fe20000000000 */
[----:B------:R-:W-:-:S02]  /*167b0*/  ISETP.GE.AND P5, PT, R49, R223, PT ;  /* 0x000000df3100720c */ /* 0x000fc40003fa6270 */
[----:B------:R-:W-:Y:S02]  /*167c0*/  FSEL R153, R50, -INF , !P1 ;  /* 0xff80000032997808 */ /* 0x000fe40004800000 */
[----:B------:R-:W-:Y:S02]  /*167d0*/  ISETP.GE.AND P1, PT, R52, R223, PT ;  /* 0x000000df3400720c */ /* 0x000fe40003f26270 */
[----:B------:R-:W-:Y:S02]  /*167e0*/  FSEL R59, R45, -INF , !P6 ;  /* 0xff8000002d3b7808 */ /* 0x000fe40007000000 */
[----:B------:R-:W-:Y:S01]  /*167f0*/  FSEL R64, R41, -INF , !P4 ;  /* 0xff80000029407808 */ /* 0x000fe20006000000 */
[----:B------:R-:W-:Y:S01]  /*16800*/  VIADD R41, R2, 0xb1 ;  /* 0x000000b102297836 */ /* 0x000fe20000000000 */
[----:B------:R-:W-:Y:S02]  /*16810*/  ISETP.GE.AND P6, PT, R48, R224, PT ;  /* 0x000000e03000720c */ /* 0x000fe40003fc6270 */
[----:B------:R-:W-:-:S02]  /*16820*/  FSEL R65, R43, -INF , !P5 ;  /* 0xff8000002b417808 */ /* 0x000fc40006800000 */
[----:B------:R-:W-:Y:S02]  /*16830*/  FSEL R61, R42, -INF , !P3 ;  /* 0xff8000002a3d7808 */ /* 0x000fe40005800000 */
[C---:B------:R-:W-:Y:S02]  /*16840*/  ISETP.GE.AND P4, PT, R40.reuse, R224, PT ;  /* 0x000000e02800720c */ /* 0x040fe40003f86270 */
[-C--:B------:R-:W-:Y:S01]  /*16850*/  ISETP.GE.AND P5, PT, R40, R223.reuse, PT ;  /* 0x000000df2800720c */ /* 0x080fe20003fa6270 */
[----:B------:R-:W-:Y:S01]  /*16860*/  VIADD R40, R2, 0xb8 ;  /* 0x000000b802287836 */ /* 0x000fe20000000000 */
[----:B------:R-:W-:Y:S02]  /*16870*/  FSEL R60, R47, -INF , !P1 ;  /* 0xff8000002f3c7808 */ /* 0x000fe40004800000 */
[-C--:B------:R-:W-:Y:S02]  /*16880*/  ISETP.GE.AND P3, PT, R44, R223.reuse, PT ;  /* 0x000000df2c00720c */ /* 0x080fe40003f66270 */
[----:B------:R-:W-:-:S02]  /*16890*/  ISETP.GE.AND P1, PT, R48, R223, PT ;  /* 0x000000df3000720c */ /* 0x000fc40003f26270 */
[----:B------:R-:W-:Y:S01]  /*168a0*/  FSEL R67, R36, -INF , !P6 ;  /* 0xff80000024437808 */ /* 0x000fe20007000000 */
[----:B------:R-:W-:Y:S01]  /*168b0*/  VIADD R36, R2, 0xb9 ;  /* 0x000000b902247836 */ /* 0x000fe20000000000 */
[-C--:B------:R-:W-:Y:S02]  /*168c0*/  ISETP.GE.AND P6, PT, R41, R224.reuse, PT ;  /* 0x000000e02900720c */ /* 0x080fe40003fc6270 */
[----:B------:R-:W-:Y:S02]  /*168d0*/  FSEL R69, R39, -INF , !P3 ;  /* 0xff80000027457808 */ /* 0x000fe40005800000 */
[-C--:B------:R-:W-:Y:S02]  /*168e0*/  ISETP.GE.AND P2, PT, R44, R224.reuse, PT ;  /* 0x000000e02c00720c */ /* 0x080fe40003f46270 */
[----:B------:R-:W-:Y:S02]  /*168f0*/  FSEL R66, R38, -INF , !P1 ;  /* 0xff80000026427808 */ /* 0x000fe40004800000 */
[----:B------:R-:W-:-:S02]  /*16900*/  ISETP.GE.AND P3, PT, R40, R224, PT ;  /* 0x000000e02800720c */ /* 0x000fc40003f66270 */
[----:B------:R-:W-:Y:S02]  /*16910*/  ISETP.GE.AND P1, PT, R40, R223, PT ;  /* 0x000000df2800720c */ /* 0x000fe40003f26270 */
[----:B------:R-:W-:Y:S02]  /*16920*/  FSEL R70, R34, -INF , !P5 ;  /* 0xff80000022467808 */ /* 0x000fe40006800000 */
[----:B------:R-:W-:Y:S01]  /*16930*/  FSEL R72, R33, -INF , !P6 ;  /* 0xff80000021487808 */ /* 0x000fe20007000000 */
[----:B------:R-:W-:Y:S01]  /*16940*/  VIADD R33, R2, 0xc1 ;  /* 0x000000c102217836 */ /* 0x000fe20000000000 */
[----:B------:R-:W-:Y:S02]  /*16950*/  FMNMX3.FTZ R34, R125, R123, R205, !PT ;  /* 0x0000007b7d227276 */ /* 0x000fe400078100cd */
[----:B------:R-:W-:Y:S02]  /*16960*/  FSEL R68, R37, -INF , !P2 ;  /* 0xff80000025447808 */ /* 0x000fe40005000000 */
[----:B------:R-:W-:Y:S01]  /*16970*/  FSEL R75, R28, -INF , !P3 ;  /* 0xff8000001c4b7808 */ /* 0x000fe20005800000 */
[----:B------:R-:W-:Y:S01]  /*16980*/  VIADD R28, R2, 0xc8 ;  /* 0x000000c8021c7836 */ /* 0x000fe20000000000 */
[----:B------:R-:W-:-:S02]  /*16990*/  ISETP.GE.AND P2, PT, R41, R223, PT ;  /* 0x000000df2900720c */ /* 0x000fc40003f46270 */
[----:B------:R-:W-:Y:S02]  /*169a0*/  FSEL R74, R30, -INF , !P1 ;  /* 0xff8000001e4a7808 */ /* 0x000fe40004800000 */
[----:B------:R-:W-:Y:S02]  /*169b0*/  ISETP.GE.AND P3, PT, R2, R224, PT ;  /* 0x000000e00200720c */ /* 0x000fe40003f66270 */
[----:B------:R-:W-:Y:S02]  /*169c0*/  FMNMX3.FTZ R30, R34, R121, R207, !PT ;  /* 0x00000079221e7276 */ /* 0x000fe400078100cf */
[----:B------:R-:W-:Y:S01]  /*169d0*/  FSEL R71, R32, -INF , !P4 ;  /* 0xff80000020477808 */ /* 0x000fe20006000000 */
[----:B------:R-:W-:Y:S01]  /*169e0*/  VIADD R32, R2, 0xc0 ;  /* 0x000000c002207836 */ /* 0x000fe20000000000 */
[----:B------:R-:W-:Y:S02]  /*169f0*/  ISETP.GE.AND P1, PT, R33, R223, PT ;  /* 0x000000df2100720c */ /* 0x000fe40003f26270 */
[----:B------:R-:W-:-:S02]  /*16a00*/  FSEL R73, R35, -INF , !P2 ;  /* 0xff80000023497808 */ /* 0x000fc40005000000 */
[----:B------:R-:W-:Y:S02]  /*16a10*/  FSEL R120, R120, -INF , !P3 ;  /* 0xff80000078787808 */ /* 0x000fe40005800000 */
[-C--:B------:R-:W-:Y:S02]  /*16a20*/  ISETP.GE.AND P5, PT, R36, R224.reuse, PT ;  /* 0x000000e02400720c */ /* 0x080fe40003fa6270 */
[-C--:B------:R-:W-:Y:S02]  /*16a30*/  ISETP.GE.AND P2, PT, R33, R224.reuse, PT ;  /* 0x000000e02100720c */ /* 0x080fe40003f46270 */
[----:B------:R-:W-:Y:S02]  /*16a40*/  FMNMX3.FTZ R30, R30, R133, R129, !PT ;  /* 0x000000851e1e7276 */ /* 0x000fe40007810081 */
[----:B------:R-:W-:Y:S02]  /*16a50*/  FSEL R81, R27, -INF , !P1 ;  /* 0xff8000001b517808 */ /* 0x000fe40004800000 */
[----:B------:R-:W-:-:S02]  /*16a60*/  ISETP.GE.AND P0, PT, R32, R224, PT ;  /* 0x000000e02000720c */ /* 0x000fc40003f06270 */
[----:B------:R-:W-:Y:S02]  /*16a70*/  FMNMX3.FTZ R27, R120, R122, R206, !PT ;  /* 0x0000007a781b7276 */ /* 0x000fe400078100ce */
[----:B------:R-:W-:Y:S02]  /*16a80*/  FSEL R76, R29, -INF , !P5 ;  /* 0xff8000001d4c7808 */ /* 0x000fe40006800000 */
[----:B------:R-:W-:Y:S02]  /*16a90*/  FMNMX3.FTZ R30, R30, R131, R127, !PT ;  /* 0x000000831e1e7276 */ /* 0x000fe4000781007f */
[----:B------:R-:W-:Y:S01]  /*16aa0*/  FSEL R80, R25, -INF , !P2 ;  /* 0xff80000019507808 */ /* 0x000fe20005000000 */
[----:B------:R-:W-:Y:S01]  /*16ab0*/  VIADD R25, R2, 0xd0 ;  /* 0x000000d002197836 */ /* 0x000fe20000000000 */
[----:B------:R-:W-:Y:S02]  /*16ac0*/  ISETP.GE.AND P5, PT, R28, R224, PT ;  /* 0x000000e01c00720c */ /* 0x000fe40003fa6270 */
[----:B------:R-:W-:-:S02]  /*16ad0*/  FSEL R79, R24, -INF , !P0 ;  /* 0xff800000184f7808 */ /* 0x000fc40004000000 */
[----:B------:R-:W-:Y:S02]  /*16ae0*/  FMNMX3.FTZ R27, R27, R128, R134, !PT ;  /* 0x000000801b1b7276 */ /* 0x000fe40007810086 */
[----:B------:R-:W-:Y:S02]  /*16af0*/  ISETP.GE.AND P4, PT, R32, R223, PT ;  /* 0x000000df2000720c */ /* 0x000fe40003f86270 */
[----:B------:R-:W-:Y:S02]  /*16b00*/  FMNMX3.FTZ R24, R30, R141, R139, !PT ;  /* 0x0000008d1e187276 */ /* 0x000fe4000781008b */
[----:B------:R-:W-:Y:S01]  /*16b10*/  FSEL R83, R20, -INF , !P5 ;  /* 0xff80000014537808 */ /* 0x000fe20006800000 */
[----:B------:R-:W-:Y:S01]  /*16b20*/  VIADD R20, R2, 0xd1 ;  /* 0x000000d102147836 */ /* 0x000fe20000000000 */
[C---:B------:R-:W-:Y:S02]  /*16b30*/  ISETP.GE.AND P2, PT, R25.reuse, R224, PT ;  /* 0x000000e01900720c */ /* 0x040fe40003f46270 */
[----:B------:R-:W-:-:S02]  /*16b40*/  ISETP.GE.AND P5, PT, R25, R223, PT ;  /* 0x000000df1900720c */ /* 0x000fc40003fa6270 */
[----:B------:R-:W-:Y:S02]  /*16b50*/  FMNMX3.FTZ R25, R27, R132, R130, !PT ;  /* 0x000000841b197276 */ /* 0x000fe40007810082 */
[----:B------:R-:W-:Y:S01]  /*16b60*/  FSEL R78, R26, -INF , !P4 ;  /* 0xff8000001a4e7808 */ /* 0x000fe20006000000 */
[----:B------:R-:W-:Y:S01]  /*16b70*/  VIADD R26, R2, 0xc9 ;  /* 0x000000c9021a7836 */ /* 0x000fe20000000000 */
[----:B------:R-:W-:Y:S02]  /*16b80*/  FMNMX3.FTZ R24, R24, R137, R143, !PT ;  /* 0x0000008918187276 */ /* 0x000fe4000781008f */
[----:B------:R-:W-:Y:S02]  /*16b90*/  FMNMX3.FTZ R25, R25, R126, R136, !PT ;  /* 0x0000007e19197276 */ /* 0x000fe40007810088 */
[----:B------:R-:W-:Y:S02]  /*16ba0*/  FMNMX3.FTZ R24, R24, R149, R147, !PT ;  /* 0x0000009518187276 */ /* 0x000fe40007810093 */
[----:B------:R-:W-:-:S02]  /*16bb0*/  ISETP.GE.AND P1, PT, R26, R223, PT ;  /* 0x000000df1a00720c */ /* 0x000fc40003f26270 */
[----:B------:R-:W-:Y:S02]  /*16bc0*/  FMNMX3.FTZ R25, R25, R138, R142, !PT ;  /* 0x0000008a19197276 */ /* 0x000fe4000781008e */
[----:B------:R-:W-:Y:S02]  /*16bd0*/  ISETP.GE.AND P3, PT, R26, R224, PT ;  /* 0x000000e01a00720c */ /* 0x000fe40003f66270 */
[----:B------:R-:W-:Y:S02]  /*16be0*/  FMNMX3.FTZ R24, R24, R145, R151, !PT ;  /* 0x0000009118187276 */ /* 0x000fe40007810097 */
[----:B------:R-:W-:Y:S02]  /*16bf0*/  FSEL R85, R23, -INF , !P1 ;  /* 0xff80000017557808 */ /* 0x000fe40004800000 */
[----:B------:R-:W-:Y:S02]  /*16c00*/  FMNMX3.FTZ R23, R25, R140, R144, !PT ;  /* 0x0000008c19177276 */ /* 0x000fe40007810090 */
[----:B------:R-:W-:-:S02]  /*16c10*/  FMNMX3.FTZ R24, R24, R203, R155, !PT ;  /* 0x000000cb18187276 */ /* 0x000fc4000781009b */
[----:B------:R-:W-:Y:S01]  /*16c20*/  FSEL R84, R21, -INF , !P3 ;  /* 0xff80000015547808 */ /* 0x000fe20005800000 */
[----:B------:R-:W-:Y:S01]  /*16c30*/  VIADD R21, R2, 0xd8 ;  /* 0x000000d802157836 */ /* 0x000fe20000000000 */
[----:B------:R-:W-:Y:S02]  /*16c40*/  ISETP.GE.AND P4, PT, R28, R223, PT ;  /* 0x000000df1c00720c */ /* 0x000fe40003f86270 */
[----:B------:R-:W-:Y:S02]  /*16c50*/  FMNMX3.FTZ R23, R23, R146, R204, !PT ;  /* 0x0000009217177276 */ /* 0x000fe400078100cc */
[----:B------:R-:W-:Y:S02]  /*16c60*/  FMNMX3.FTZ R24, R24, R201, R199, !PT ;  /* 0x000000c918187276 */ /* 0x000fe400078100c7 */
[C---:B------:R-:W-:Y:S02]  /*16c70*/  ISETP.GE.AND P0, PT, R21.reuse, R224, PT ;  /* 0x000000e01500720c */ /* 0x040fe40003f06270 */
[----:B------:R-:W-:-:S02]  /*16c80*/  ISETP.GE.AND P1, PT, R21, R223, PT ;  /* 0x000000df1500720c */ /* 0x000fc40003f26270 */
[----:B------:R-:W-:Y:S02]  /*16c90*/  FSEL R82, R22, -INF , !P4 ;  /* 0xff80000016527808 */ /* 0x000fe40006000000 */
[----:B------:R-:W-:Y:S02]  /*16ca0*/  FMNMX3.FTZ R21, R23, R148, R202, !PT ;  /* 0x0000009417157276 */ /* 0x000fe400078100ca */
[----:B------:R-:W-:Y:S02]  /*16cb0*/  FMNMX3.FTZ R22, R24, R197, R167, !PT ;  /* 0x000000c518167276 */ /* 0x000fe400078100a7 */
[----:B------:R-:W-:Y:S02]  /*16cc0*/  FMNMX3.FTZ R21, R21, R198, R200, !PT ;  /* 0x000000c615157276 */ /* 0x000fe400078100c8 */
[----:B------:R-:W-:Y:S02]  /*16cd0*/  FMNMX3.FTZ R22, R22, R165, R179, !PT ;  /* 0x000000a516167276 */ /* 0x000fe400078100b3 */
[----:B------:R-:W-:-:S02]  /*16ce0*/  FMNMX3.FTZ R21, R21, R166, R196, !PT ;  /* 0x000000a615157276 */ /* 0x000fc400078100c4 */
[----:B------:R-:W-:Y:S02]  /*16cf0*/  FMNMX3.FTZ R22, R22, R187, R185, !PT ;  /* 0x000000bb16167276 */ /* 0x000fe400078100b9 */
[----:B------:R-:W-:Y:S01]  /*16d00*/  FMNMX3.FTZ R23, R21, R168, R178, !PT ;  /* 0x000000a815177276 */ /* 0x000fe200078100b2 */
[----:B------:R-:W-:Y:S01]  /*16d10*/  VIADD R21, R2, 0xe1 ;  /* 0x000000e102157836 */ /* 0x000fe20000000000 */
[----:B------:R-:W-:Y:S02]  /*16d20*/  FMNMX3.FTZ R22, R22, R183, R195, !PT ;  /* 0x000000b716167276 */ /* 0x000fe400078100c3 */
[----:B------:R-:W-:Y:S02]  /*16d30*/  FMNMX3.FTZ R23, R23, R170, R194, !PT ;  /* 0x000000aa17177276 */ /* 0x000fe400078100c2 */
[----:B------:R-:W-:Y:S02]  /*16d40*/  FMNMX3.FTZ R22, R22, R193, R191, !PT ;  /* 0x000000c116167276 */ /* 0x000fe400078100bf */
[----:B------:R-:W-:-:S02]  /*16d50*/  FSEL R86, R18, -INF , !P5 ;  /* 0xff80000012567808 */ /* 0x000fc40006800000 */
[----:B------:R-:W-:Y:S02]  /*16d60*/  FMNMX3.FTZ R23, R23, R188, R192, !PT ;  /* 0x000000bc17177276 */ /* 0x000fe400078100c0 */
[----:B------:R-:W-:Y:S01]  /*16d70*/  FMNMX3.FTZ R18, R22, R189, R181, !PT ;  /* 0x000000bd16127276 */ /* 0x000fe200078100b5 */
[----:B------:R-:W-:Y:S01]  /*16d80*/  VIADD R22, R2, 0xe0 ;  /* 0x000000e002167836 */ /* 0x000fe20000000000 */
[----:B------:R-:W-:Y:S02]  /*16d90*/  FMNMX3.FTZ R23, R23, R190, R186, !PT ;  /* 0x000000be17177276 */ /* 0x000fe400078100ba */
[----:B------:R-:W-:Y:S01]  /*16da0*/  FSEL R87, R16, -INF , !P2 ;  /* 0xff80000010577808 */ /* 0x000fe20005000000 */
[----:B------:R-:W-:Y:S01]  /*16db0*/  VIADD R16, R2, 0xd9 ;  /* 0x000000d902107836 */ /* 0x000fe20000000000 */
[----:B------:R-:W-:Y:S02]  /*16dc0*/  FMNMX3.FTZ R18, R18, R177, R171, !PT ;  /* 0x000000b112127276 */ /* 0x000fe400078100ab */
[----:B------:R-:W-:-:S02]  /*16dd0*/  FMNMX3.FTZ R23, R23, R182, R184, !PT ;  /* 0x000000b617177276 */ /* 0x000fc400078100b8 */
[----:B------:R-:W-:Y:S01]  /*16de0*/  FMNMX3.FTZ R24, R18, R169, R153, !PT ;  /* 0x000000a912187276 */ /* 0x000fe20007810099 */
[----:B------:R-:W-:Y:S01]  /*16df0*/  VIADD R18, R2, 0xf0 ;  /* 0x000000f002127836 */ /* 0x000fe20000000000 */
[-C--:B------:R-:W-:Y:S02]  /*16e00*/  ISETP.GE.AND P4, PT, R20, R223.reuse, PT ;  /* 0x000000df1400720c */ /* 0x080fe40003f86270 */
[----:B------:R-:W-:Y:S02]  /*16e10*/  ISETP.GE.AND P3, PT, R16, R223, PT ;  /* 0x000000df1000720c */ /* 0x000fe40003f66270 */
[----:B------:R-:W-:Y:S02]  /*16e20*/  FMNMX3.FTZ R23, R23, R180, R164, !PT ;  /* 0x000000b417177276 */ /* 0x000fe400078100a4 */
[----:B------:R-:W-:Y:S02]  /*16e30*/  FMNMX3.FTZ R24, R24, R135, R63, !PT ;  /* 0x0000008718187276 */ /* 0x000fe4000781003f */
[----:B------:R-:W-:Y:S01]  /*16e40*/  FSEL R89, R19, -INF , !P4 ;  /* 0xff80000013597808 */ /* 0x000fe20006000000 */
[----:B------:R-:W-:Y:S01]  /*16e50*/  VIADD R19, R2, 0xe9 ;  /* 0x000000e902137836 */ /* 0x000fe20000000000 */
[----:B------:R-:W-:-:S02]  /*16e60*/  ISETP.GE.AND P4, PT, R22, R223, PT ;  /* 0x000000df1600720c */ /* 0x000fc40003f86270 */
[----:B------:R-:W-:Y:S02]  /*16e70*/  FSEL R91, R15, -INF , !P3 ;  /* 0xff8000000f5b7808 */ /* 0x000fe40005800000 */
[----:B------:R-:W-:Y:S02]  /*16e80*/  FMNMX3.FTZ R15, R23, R152, R154, !PT ;  /* 0x00000098170f7276 */ /* 0x000fe4000781009a */
[----:B------:R-:W-:Y:S02]  /*16e90*/  FMNMX3.FTZ R24, R24, R60, R61, !PT ;  /* 0x0000003c18187276 */ /* 0x000fe4000781003d */
[----:B------:R-:W-:Y:S02]  /*16ea0*/  FSEL R92, R10, -INF , !P4 ;  /* 0xff8000000a5c7808 */ /* 0x000fe40006000000 */
[----:B------:R-:W-:Y:S02]  /*16eb0*/  FMNMX3.FTZ R10, R15, R150, R56, !PT ;  /* 0x000000960f0a7276 */ /* 0x000fe40007810038 */
[----:B------:R-:W-:-:S02]  /*16ec0*/  FMNMX3.FTZ R24, R24, R65, R66, !PT ;  /* 0x0000004118187276 */ /* 0x000fc40007810042 */
[----:B------:R-:W-:Y:S02]  /*16ed0*/  ISETP.GE.AND P6, PT, R36, R223, PT ;  /* 0x000000df2400720c */ /* 0x000fe40003fc6270 */
[----:B------:R-:W-:Y:S02]  /*16ee0*/  FMNMX3.FTZ R10, R10, R57, R58, !PT ;  /* 0x000000390a0a7276 */ /* 0x000fe4000781003a */
[----:B------:R-:W-:Y:S02]  /*16ef0*/  FMNMX3.FTZ R24, R24, R69, R70, !PT ;  /* 0x0000004518187276 */ /* 0x000fe40007810046 */
[----:B------:R-:W-:Y:S02]  /*16f00*/  ISETP.GE.AND P5, PT, R19, R223, PT ;  /* 0x000000df1300720c */ /* 0x000fe40003fa6270 */
[----:B------:R-:W-:Y:S02]  /*16f10*/  FSEL R77, R31, -INF , !P6 ;  /* 0xff8000001f4d7808 */ /* 0x000fe40007000000 */
[----:B------:R-:W-:-:S02]  /*16f20*/  FSEL R90, R14, -INF , !P1 ;  /* 0xff8000000e5a7808 */ /* 0x000fc40004800000 */
[----:B------:R-:W-:Y:S02]  /*16f30*/  FMNMX3.FTZ R10, R10, R59, R62, !PT ;  /* 0x0000003b0a0a7276 */ /* 0x000fe4000781003e */
[----:B------:R-:W-:Y:S02]  /*16f40*/  ISETP.GE.AND P6, PT, R20, R224, PT ;  /* 0x000000e01400720c */ /* 0x000fe40003fc6270 */
[----:B------:R-:W-:Y:S02]  /*16f50*/  FMNMX3.FTZ R14, R24, R73, R74, !PT ;  /* 0x00000049180e7276 */ /* 0x000fe4000781004a */
[----:B------:R-:W-:Y:S02]  /*16f60*/  P2R R20, PR, RZ, 0x1 ;  /* 0x00000001ff147803 */ /* 0x000fe40000000000 */
[----:B------:R-:W-:Y:S02]  /*16f70*/  FSEL R95, R7, -INF , !P5 ;  /* 0xff800000075f7808 */ /* 0x000fe40006800000 */
[----:B------:R-:W-:-:S02]  /*16f80*/  FMNMX3.FTZ R7, R10, R64, R67, !PT ;  /* 0x000000400a077276 */ /* 0x000fc40007810043 */
[----:B------:R-:W-:Y:S01]  /*16f90*/  FSEL R88, R17, -INF , !P6 ;  /* 0xff80000011587808 */ /* 0x000fe20007000000 */
[----:B------:R-:W-:Y:S01]  /*16fa0*/  VIADD R17, R2, 0xf1 ;  /* 0x000000f102117836 */ /* 0x000fe20000000000 */
[----:B------:R-:W-:Y:S02]  /*16fb0*/  FMNMX3.FTZ R14, R14, R77, R78, !PT ;  /* 0x0000004d0e0e7276 */ /* 0x000fe4000781004e */
[----:B------:R-:W-:Y:S01]  /*16fc0*/  ISETP.NE.AND P6, PT, R20, RZ, PT ;  /* 0x000000ff1400720c */ /* 0x000fe20003fc5270 */
[----:B------:R-:W-:Y:S01]  /*16fd0*/  VIADD R20, R2, 0xe8 ;  /* 0x000000e802147836 */ /* 0x000fe20000000000 */
[----:B------:R-:W-:Y:S02]  /*16fe0*/  ISETP.GE.AND P2, PT, R21, R223, PT ;  /* 0x000000df1500720c */ /* 0x000fe40003f46270 */
[----:B------:R-:W-:Y:S02]  /*16ff0*/  FMNMX3.FTZ R7, R7, R68, R71, !PT ;  /* 0x0000004407077276 */ /* 0x000fe40007810047 */
[----:B------:R-:W-:-:S02]  /*17000*/  FMNMX3.FTZ R14, R14, R81, R82, !PT ;  /* 0x000000510e0e7276 */ /* 0x000fc40007810052 */
[----:B------:R-:W-:Y:S02]  /*17010*/  ISETP.GE.AND P1, PT, R20, R223, PT ;  /* 0x000000df1400720c */ /* 0x000fe40003f26270 */
[----:B------:R-:W-:Y:S02]  /*17020*/  FSEL R93, R11, -INF , !P2 ;  /* 0xff8000000b5d7808 */ /* 0x000fe40005000000 */
[----:B------:R-:W-:Y:S02]  /*17030*/  FMNMX3.FTZ R7, R7, R72, R75, !PT ;  /* 0x0000004807077276 */ /* 0x000fe4000781004b */
[----:B------:R-:W-:Y:S02]  /*17040*/  FMNMX3.FTZ R11, R14, R85, R86, !PT ;  /* 0x000000550e0b7276 */ /* 0x000fe40007810056 */
[----:B------:R-:W-:Y:S01]  /*17050*/  ISETP.GE.AND P0, PT, R16, R224, PT ;  /* 0x000000e01000720c */ /* 0x000fe20003f06270 */
[----:B------:R-:W-:Y:S01]  /*17060*/  VIADD R16, R2, 0xf8 ;  /* 0x000000f802107836 */ /* 0x000fe20000000000 */
[----:B------:R-:W-:Y:S01]  /*17070*/  FSEL R94, R6, -INF , !P1 ;  /* 0xff800000065e7808 */ /* 0x000fe20004800000 */
[----:B------:R-:W-:Y:S01]  /*17080*/  VIADD R2, R2, 0xf9 ;  /* 0x000000f902027836 */ /* 0x000fe20000000000 */
[----:B------:R-:W-:-:S02]  /*17090*/  FMNMX3.FTZ R7, R7, R76, R79, !PT ;  /* 0x0000004c07077276 */ /* 0x000fc4000781004f */
[----:B------:R-:W-:Y:S02]  /*170a0*/  FMNMX3.FTZ R6, R11, R89, R90, !PT ;  /* 0x000000590b067276 */ /* 0x000fe4000781005a */
[-C--:B------:R-:W-:Y:S02]  /*170b0*/  ISETP.GE.AND P3, PT, R17, R223.reuse, PT ;  /* 0x000000df1100720c */ /* 0x080fe40003f66270 */
[----:B------:R-:W-:Y:S02]  /*170c0*/  FMNMX3.FTZ R7, R7, R80, R83, !PT ;  /* 0x0000005007077276 */ /* 0x000fe40007810053 */
[----:B------:R-:W-:Y:S02]  /*170d0*/  ISETP.GE.AND P4, PT, R18, R223, PT ;  /* 0x000000df1200720c */ /* 0x000fe40003f86270 */
[----:B------:R-:W-:Y:S02]  /*170e0*/  FMNMX3.FTZ R6, R6, R91, R92, !PT ;  /* 0x0000005b06067276 */ /* 0x000fe4000781005c */
[----:B------:R-:W-:-:S02]  /*170f0*/  FSEL R100, R13, -INF , !P0 ;  /* 0xff8000000d647808 */ /* 0x000fc40004000000 */
[-C--:B------:R-:W-:Y:S02]  /*17100*/  ISETP.GE.AND P2, PT, R16, R223.reuse, PT ;  /* 0x000000df1000720c */ /* 0x080fe40003f46270 */
[----:B------:R-:W-:Y:S02]  /*17110*/  ISETP.GE.AND P1, PT, R2, R223, PT ;  /* 0x000000df0200720c */ /* 0x000fe40003f26270 */
[----:B------:R-:W-:Y:S02]  /*17120*/  FSEL R97, R163, -INF , !P3 ;  /* 0xff800000a3617808 */ /* 0x000fe40005800000 */
[----:B------:R-:W-:Y:S02]  /*17130*/  ISETP.NE.AND P0, PT, R0, RZ, PT ;  /* 0x000000ff0000720c */ /* 0x000fe40003f05270 */
[----:B------:R-:W-:Y:S02]  /*17140*/  ISETP.GE.AND P3, PT, R22, R224, PT ;  /* 0x000000e01600720c */ /* 0x000fe40003f66270 */
[----:B------:R-:W-:-:S02]  /*17150*/  FSEL R101, R12, -INF , !P6 ;  /* 0xff8000000c657808 */ /* 0x000fc40007000000 */
[----:B------:R-:W-:Y:S02]  /*17160*/  FMNMX3.FTZ R0, R7, R84, R87, !PT ;  /* 0x0000005407007276 */ /* 0x000fe40007810057 */
[----:B------:R-:W-:Y:S02]  /*17170*/  FSEL R96, R162, -INF , !P4 ;  /* 0xff800000a2607808 */ /* 0x000fe40006000000 */
        /* <DEDUP_REMOVED lines=8> */
[-C--:B------:R-:W-:Y:S02]  /*17200*/  ISETP.GE.AND P5, PT, R19, R224.reuse, PT ;  /* 0x000000e01300720c */ /* 0x080fe40003fa6270 */
[----:B------:R-:W-:-:S02]  /*17210*/  ISETP.GE.AND P4, PT, R18, R224, PT ;  /* 0x000000e01200720c */ /* 0x000fc40003f86270 */
[----:B------:R-:W-:Y:S02]  /*17220*/  FSEL R104, R9, -INF , !P2 ;  /* 0xff80000009687808 */ /* 0x000fe40005000000 */
        /* <DEDUP_REMOVED lines=8> */
[----:B------:R-:W-:Y:S02]  /*172b0*/  FMNMX.FTZ R6, R99, R6, !PT ;  /* 0x0000000663067209 */ /* 0x000fe40007810000 */
[----:B------:R-:W-:Y:S02]  /*172c0*/  ISETP.GE.AND P1, PT, R2, R224, PT ;  /* 0x000000e00200720c */ /* 0x000fe40003f26270 */
[----:B------:R-:W-:Y:S01]  /*172d0*/  FSEL R108, R161, -INF , !P3 ;  /* 0xff800000a16c7808 */ /* 0x000fe20005800000 */
[----:B------:R-:W2:Y:S01]  /*172e0*/  SHFL.BFLY PT, R7, R6, 0x2, 0x1f ;  /* 0x0c401f0006077f89 */ /* 0x000ea200000e0000 */
[----:B------:R-:W-:-:S02]  /*172f0*/  FSEL R109, R156, -INF , !P2 ;  /* 0xff8000009c6d7808 */ /* 0x000fc40005000000 */
[----:B------:R-:W-:Y:S02]  /*17300*/  FMNMX3.FTZ R0, R0, R106, R107, !PT ;  /* 0x0000006a00007276 */ /* 0x000fe4000781006b */
[----:B------:R-:W-:Y:S02]  /*17310*/  FSEL R124, R157, -INF , !P1 ;  /* 0xff8000009d7c7808 */ /* 0x000fe40004800000 */
[----:B------:R-:W-:Y:S02]  /*17320*/  FMNMX3.FTZ R5, R0, R108, R109, !PT ;  /* 0x0000006c00057276 */ /* 0x000fe4000781006d */
[----:B------:R-:W-:Y:S02]  /*17330*/  LEA R113, R113, UR6, 0x1 ;  /* 0x0000000671717c11 */ /* 0x000fe4000f8e08ff */
[----:B------:R-:W-:-:S03]  /*17340*/  FMNMX.FTZ R4, R124, R5, !PT ;  /* 0x000000057c047209 */ /* 0x000fc60007810000 */
[--C-:B------:R-:W-:Y:S01]  /*17350*/  IMAD.IADD R110, R176, 0x1, R113.reuse ;  /* 0x00000001b06e7824 */ /* 0x100fe200078e0271 */
[----:B------:R-:W-:Y:S01]  /*17360*/  LDSM.16.MT88.4 R32, [R113+0xa000] ;  /* 0x00a000007120783b */ /* 0x000fe20000004200 */
[----:B------:R-:W-:-:S03]  /*17370*/  IMAD.IADD R111, R208, 0x1, R113 ;  /* 0x00000001d06f7824 */ /* 0x000fc600078e0271 */
[----:B------:R-:W3:Y:S01]  /*17380*/  SHFL.BFLY PT, R5, R4, 0x2, 0x1f ;  /* 0x0c401f0004057f89 */ /* 0x000ee200000e0000 */
[----:B------:R-:W-:-:S03]  /*17390*/  IMAD.IADD R102, R176, 0x1, R111 ;  /* 0x00000001b0667824 */ /* 0x000fc600078e026f */
[----:B------:R-:W-:Y:S01]  /*173a0*/  LDSM.16.MT88.4 R24, [R110+0xa000] ;  /* 0x00a000006e18783b */ /* 0x000fe20000004200 */
[----:B--2---:R-:W-:-:S03]  /*173b0*/  FMNMX.FTZ R7, R6, R7, !PT ;  /* 0x0000000706077209 */ /* 0x004fc60007810000 */
[----:B------:R-:W-:Y:S04]  /*173c0*/  LDSM.16.MT88.4 R16, [R111+0xa000] ;  /* 0x00a000006f10783b */ /* 0x000fe80000004200 */
[----:B------:R-:W2:Y:S04]  /*173d0*/  SHFL.BFLY PT, R0, R7, 0x1, 0x1f ;  /* 0x0c201f0007007f89 */ /* 0x000ea800000e0000 */
[----:B------:R-:W-:Y:S04]  /*173e0*/  LDSM.16.MT88.4 R36, [R102+0xa000] ;  /* 0x00a000006624783b */ /* 0x000fe80000004200 */
[----:B------:R-:W-:Y:S01]  /*173f0*/  LDSM.16.MT88.4 R44, [R110+0xa800] ;  /* 0x00a800006e2c783b */ /* 0x000fe20000004200 */
[----:B---3--:R-:W-:-:S03]  /*17400*/  FMNMX.FTZ R5, R4, R5, !PT ;  /* 0x0000000504057209 */ /* 0x008fc60007810000 */
[----:B------:R-:W-:Y:S04]  /*17410*/  LDSM.16.MT88.4 R52, [R113+0xa800] ;  /* 0x00a800007134783b */ /* 0x000fe80000004200 */
[----:B------:R-:W3:Y:S04]  /*17420*/  SHFL.BFLY PT, R2, R5, 0x1, 0x1f ;  /* 0x0c201f0005027f89 */ /* 0x000ee800000e0000 */
[----:B------:R-:W4:Y:S01]  /*17430*/  LDSM.16.MT88.4 R48, [R111+0xa800] ;  /* 0x00a800006f30783b */ /* 0x000f220000004200 */
[----:B--2---:R-:W-:-:S03]  /*17440*/  FMNMX.FTZ R0, R7, R0, !PT ;  /* 0x0000000007007209 */ /* 0x004fc60007810000 */
[----:B------:R-:W2:Y:S01]  /*17450*/  LDSM.16.MT88.4 R40, [R102+0xa800] ;  /* 0x00a800006628783b */ /* 0x000ea20000004200 */
[C---:B------:R-:W-:Y:S01]  /*17460*/  FSETP.NEU.FTZ.AND P1, PT, R0.reuse, -INF , PT ;  /* 0xff8000000000780b */ /* 0x040fe20003f3d000 */
[----:B-1----:R-:W-:-:S05]  /*17470*/  FMUL.FTZ R118, R0, UR8 ;  /* 0x0000000800767c20 */ /* 0x002fca0008410000 */
[----:B------:R-:W-:-:S05]  /*17480*/  FSEL R118, R118, RZ, P1 ;  /* 0x000000ff76767208 */ /* 0x000fca0000800000 */
[--C-:B------:R-:W-:Y:S01]  /*17490*/  FFMA.FTZ R119, R125, UR8, -R118.reuse ;  /* 0x000000087d777c23 */ /* 0x100fe20008010876 */
[--C-:B------:R-:W-:Y:S01]  /*174a0*/  FFMA.FTZ R116, R123, UR8, -R118.reuse ;  /* 0x000000087b747c23 */ /* 0x100fe20008010876 */
[----:B---3--:R-:W-:Y:S01]  /*174b0*/  FMNMX.FTZ R2, R5, R2, !PT ;  /* 0x0000000205027209 */ /* 0x008fe20007810000 */
[--C-:B------:R-:W-:Y:S01]  /*174c0*/  FFMA.FTZ R114, R121, UR8, -R118.reuse ;  /* 0x0000000879727c23 */ /* 0x100fe20008010876 */
[--C-:B------:R-:W-:Y:S01]  /*174d0*/  FFMA.FTZ R117, R205, UR8, -R118.reuse ;  /* 0x00000008cd757c23 */ /* 0x100fe20008010876 */
        /* <DEDUP_REMOVED lines=10> */
[--C-:B------:R-:W-:Y:S01]  /*17580*/  FFMA.FTZ R145, R145, UR8, -R118.reuse ;  /* 0x0000000891917c23 */ /* 0x100fe20008010876 */
        /* <DEDUP_REMOVED lines=17> */
[----:B-1----:R-:W-:Y:S01]  /*176a0*/  F2FP.F16.F32.PACK_AB R9, R116, R119 ;  /* 0x000000777409723e */ /* 0x002fe200000000ff */
        /* <DEDUP_REMOVED lines=14> */
[----:B------:R-:W1:Y:S01]  /*17790*/  MUFU.EX2 R122, R122 ;  /* 0x0000007a007a7308 */ /* 0x000e620000000800 */
        /* <DEDUP_REMOVED lines=63> */
[----:B------:R-:W3:Y:S01]  /*17b90*/  MUFU.EX2 R132, R132 ;  /* 0x0000008400847308 */ /* 0x000ee20000000800 */
        /* <DEDUP_REMOVED lines=15> */
[----:B------:R-:W5:Y:S01]  /*17c90*/  MUFU.EX2 R130, R130 ;  /* 0x0000008200827308 */ /* 0x000f620000000800 */
[C---:B------:R-:W-:Y:S01]  /*17ca0*/  HMMA.16816.F32 R16, R8.reuse, R18, RZ ;  /* 0x000000120810723c */ /* 0x040fe200000018ff */
[----:B------:R-:W-:Y:S01]  /*17cb0*/  FFMA.FTZ R85, R85, UR8, -R118 ;  /* 0x0000000855557c23 */ /* 0x000fe20008010876 */
[--C-:B------:R-:W-:Y:S01]  /*17cc0*/  FFMA.FTZ R79, R79, UR8, -R125.reuse ;  /* 0x000000084f4f7c23 */ /* 0x100fe2000801087d */
[--C-:B------:R-:W-:Y:S01]  /*17cd0*/  FFMA.FTZ R80, R80, UR8, -R125.reuse ;  /* 0x0000000850507c23 */ /* 0x100fe2000801087d */
[----:B------:R-:W-:Y:S01]  /*17ce0*/  FFMA.FTZ R83, R84, UR8, -R125 ;  /* 0x0000000854537c23 */ /* 0x000fe2000801087d */
[----:B------:R-:W-:Y:S01]  /*17cf0*/  FADD.FTZ R116, R119, R116 ;  /* 0x0000007477747221 */ /* 0x000fe20000010000 */
[----:B------:R-:W-:Y:S01]  /*17d00*/  FADD.FTZ R122, R123, R122 ;  /* 0x0000007a7b7a7221 */ /* 0x000fe20000010000 */
[----:B------:R-:W-:Y:S01]  /*17d10*/  MUFU.EX2 R127, R127 ;  /* 0x0000007f007f7308 */ /* 0x000fe20000000800 */
[C---:B------:R-:W-:Y:S01]  /*17d20*/  HMMA.16816.F32 R12, R8.reuse, R36, RZ ;  /* 0x00000024080c723c */ /* 0x040fe200000018ff */
[----:B-1----:R-:W-:Y:S01]  /*17d30*/  F2FP.F16.F32.PACK_AB R37, R112, R115 ;  /* 0x000000737025723e */ /* 0x002fe200000000ff */
[----:B------:R-:W-:Y:S01]  /*17d40*/  FADD.FTZ R117, R117, R116 ;  /* 0x0000007475757221 */ /* 0x000fe20000010000 */
[----:B---3--:R-:W-:Y:S01]  /*17d50*/  F2FP.F16.F32.PACK_AB R36, R132, R133 ;  /* 0x000000858424723e */ /* 0x008fe200000000ff */
[----:B------:R-:W-:Y:S01]  /*17d60*/  FADD.FTZ R121, R121, R122 ;  /* 0x0000007a79797221 */ /* 0x000fe20000010000 */
[----:B------:R-:W-:Y:S01]  /*17d70*/  FFMA.FTZ R84, R86, UR8, -R118 ;  /* 0x0000000856547c23 */ /* 0x000fe20008010876 */
[----:B------:R-:W-:Y:S01]  /*17d80*/  FADD.FTZ R114, R114, R117 ;  /* 0x0000007572727221 */ /* 0x000fe20000010000 */
[----:B------:R-:W1:Y:S01]  /*17d90*/  MUFU.EX2 R126, R126 ;  /* 0x0000007e007e7308 */ /* 0x000e620000000800 */
[----:B------:R-:W-:Y:S01]  /*17da0*/  HMMA.16816.F32 R8, R8, R38, RZ ;  /* 0x000000260808723c */ /* 0x000fe200000018ff */
[----:B------:R-:W-:Y:S01]  /*17db0*/  F2FP.F16.F32.PACK_AB R39, R128, R129 ;  /* 0x000000818027723e */ /* 0x000fe200000000ff */
[----:B------:R-:W-:Y:S01]  /*17dc0*/  FADD.FTZ R115, R115, R114 ;  /* 0x0000007273737221 */ /* 0x000fe20000010000 */
[----:B-----5:R-:W-:Y:S01]  /*17dd0*/  F2FP.F16.F32.PACK_AB R38, R130, R131 ;  /* 0x000000838226723e */ /* 0x020fe200000000ff */
[----:B------:R-:W-:Y:S01]  /*17de0*/  FADD.FTZ R120, R120, R121 ;  /* 0x0000007978787221 */ /* 0x000fe20000010000 */
[----:B------:R-:W-:Y:S01]  /*17df0*/  FFMA.FTZ R89, R89, UR8, -R118 ;  /* 0x0000000859597c23 */ /* 0x000fe20008010876 */
[----:B------:R-:W-:Y:S01]  /*17e00*/  FADD.FTZ R112, R112, R115 ;  /* 0x0000007370707221 */ /* 0x000fe20000010000 */
[----:B------:R-:W-:Y:S01]  /*17e10*/  MUFU.EX2 R134, R134 ;  /* 0x0000008600867308 */ /* 0x000fe20000000800 */
[----:B------:R-:W-:Y:S01]  /*17e20*/  FADD.FTZ R133, R133, R120 ;  /* 0x0000007885857221 */ /* 0x000fe20000010000 */
[--C-:B------:R-:W-:Y:S01]  /*17e30*/  FFMA.FTZ R86, R90, UR8, -R118.reuse ;  /* 0x000000085a567c23 */ /* 0x100fe20008010876 */
[C---:B------:R-:W-:Y:S01]  /*17e40*/  HMMA.16816.F32 R28, R36.reuse, R44, R28 ;  /* 0x0000002c241c723c */ /* 0x040fe2000000181c */
[----:B------:R-:W-:Y:S01]  /*17e50*/  FFMA.FTZ R91, R91, UR8, -R118 ;  /* 0x000000085b5b7c23 */ /* 0x000fe20008010876 */
[----:B------:R-:W-:Y:S01]  /*17e60*/  FADD.FTZ R129, R129, R112 ;  /* 0x0000007081817221 */ /* 0x000fe20000010000 */
[----:B------:R-:W-:Y:S01]  /*17e70*/  FADD.FTZ R132, R132, R133 ;  /* 0x0000008584847221 */ /* 0x000fe20000010000 */
[----:B------:R-:W-:Y:S01]  /*17e80*/  FFMA.FTZ R90, R94, UR8, -R118 ;  /* 0x000000085e5a7c23 */ /* 0x000fe20008010876 */
[----:B------:R-:W3:Y:S01]  /*17e90*/  MUFU.EX2 R137, R137 ;  /* 0x0000008900897308 */ /* 0x000ee20000000800 */
[----:B------:R-:W-:Y:S01]  /*17ea0*/  FADD.FTZ R128, R128, R129 ;  /* 0x0000008180807221 */ /* 0x000fe20000010000 */
[----:B------:R-:W-:Y:S01]  /*17eb0*/  FADD.FTZ R131, R131, R132 ;  /* 0x0000008483837221 */ /* 0x000fe20000010000 */
[C---:B------:R-:W-:Y:S01]  /*17ec0*/  HMMA.16816.F32 R24, R36.reuse, R46, R24 ;  /* 0x0000002e2418723c */ /* 0x040fe20000001818 */
[----:B------:R-:W5:Y:S01]  /*17ed0*/  LDSM.16.MT88.4 R44, [R110+0xb000] ;  /* 0x00b000006e2c783b */ /* 0x000f620000004200 */
[----:B------:R-:W-:Y:S01]  /*17ee0*/  FFMA.FTZ R94, R105, UR8, -R125 ;  /* 0x00000008695e7c23 */ /* 0x000fe2000801087d */
[----:B------:R-:W-:Y:S01]  /*17ef0*/  FADD.FTZ R131, R130, R131 ;  /* 0x0000008382837221 */ /* 0x000fe20000010000 */
[--C-:B------:R-:W-:Y:S01]  /*17f00*/  FFMA.FTZ R105, R106, UR8, -R125.reuse ;  /* 0x000000086a697c23 */ /* 0x100fe2000801087d */
[----:B------:R-:W-:Y:S01]  /*17f10*/  MUFU.EX2 R136, R136 ;  /* 0x0000008800887308 */ /* 0x000fe20000000800 */
[--C-:B------:R-:W-:Y:S01]  /*17f20*/  FFMA.FTZ R96, R96, UR8, -R118.reuse ;  /* 0x0000000860607c23 */ /* 0x100fe20008010876 */
[--C-:B------:R-:W-:Y:S01]  /*17f30*/  FFMA.FTZ R97, R97, UR8, -R118.reuse ;  /* 0x0000000861617c23 */ /* 0x100fe20008010876 */
[----:B------:R-:W-:Y:S01]  /*17f40*/  HMMA.16816.F32 R4, R36, R52, R4 ;  /* 0x000000342404723c */ /* 0x000fe20000001804 */
[----:B------:R-:W-:Y:S01]  /*17f50*/  FFMA.FTZ R98, R98, UR8, -R118 ;  /* 0x0000000862627c23 */ /* 0x000fe20008010876 */
[----:B------:R-:W-:-:S03]  /*17f60*/  FFMA.FTZ R239, R124, UR8, -R125 ;  /* 0x000000087cef7c23 */ /* 0x000fc6000801087d */
[----:B------:R-:W3:Y:S03]  /*17f70*/  MUFU.EX2 R139, R139 ;  /* 0x0000008b008b7308 */ /* 0x000ee60000000800 */
[C---:B------:R-:W-:Y:S01]  /*17f80*/  HMMA.16816.F32 R32, R36.reuse, R54, R32 ;  /* 0x000000362420723c */ /* 0x040fe20000001820 */
[----:B------:R-:W5:Y:S04]  /*17f90*/  LDSM.16.MT88.4 R52, [R113+0xb000] ;  /* 0x00b000007134783b */ /* 0x000f680000004200 */
[----:B------:R-:W-:Y:S03]  /*17fa0*/  MUFU.EX2 R138, R138 ;  /* 0x0000008a008a7308 */ /* 0x000fe60000000800 */
[C---:B----4-:R-:W-:Y:S05]  /*17fb0*/  HMMA.16816.F32 R20, R36.reuse, R48, R20 ;  /* 0x000000302414723c */ /* 0x050fea0000001814 */
[----:B------:R-:W4:Y:S03]  /*17fc0*/  MUFU.EX2 R141, R141 ;  /* 0x0000008d008d7308 */ /* 0x000f260000000800 */
[C---:B------:R-:W-:Y:S01]  /*17fd0*/  HMMA.16816.F32 R16, R36.reuse, R50, R16 ;  /* 0x000000322410723c */ /* 0x040fe20000001810 */
[----:B------:R-:W5:Y:S04]  /*17fe0*/  LDSM.16.MT88.4 R48, [R111+0xb000] ;  /* 0x00b000006f30783b */ /* 0x000f680000004200 */
[----:B------:R-:W-:Y:S03]  /*17ff0*/  MUFU.EX2 R143, R143 ;  /* 0x0000008f008f7308 */ /* 0x000fe60000000800 */
[C---:B--2---:R-:W-:Y:S05]  /*18000*/  HMMA.16816.F32 R12, R36.reuse, R40, R12 ;  /* 0x00000028240c723c */ /* 0x044fea000000180c */
[----:B------:R-:W2:Y:S03]  /*18010*/  MUFU.EX2 R140, R140 ;  /* 0x0000008c008c7308 */ /* 0x000ea60000000800 */
[----:B------:R-:W-:Y:S01]  /*18020*/  HMMA.16816.F32 R8, R36, R42, R8 ;  /* 0x0000002a2408723c */ /* 0x000fe20000001808 */
[C---:B-1----:R-:W-:Y:S01]  /*18030*/  F2FP.F16.F32.PACK_AB R37, R126.reuse, R127 ;  /* 0x0000007f7e25723e */ /* 0x042fe200000000ff */
[----:B------:R-:W1:Y:S01]  /*18040*/  LDSM.16.MT88.4 R40, [R102+0xb000] ;  /* 0x00b000006628783b */ /* 0x000e620000004200 */
[----:B---3--:R-:W-:Y:S01]  /*18050*/  F2FP.F16.F32.PACK_AB R39, R137, R134 ;  /* 0x000000868927723e */ /* 0x008fe200000000ff */
[----:B------:R-:W-:Y:S01]  /*18060*/  FADD.FTZ R127, R127, R128 ;  /* 0x000000807f7f7221 */ /* 0x000fe20000010000 */
[----:B------:R-:W-:Y:S01]  /*18070*/  F2FP.F16.F32.PACK_AB R36, R139, R136 ;  /* 0x000000888b24723e */ /* 0x000fe200000000ff */
[----:B------:R-:W-:Y:S01]  /*18080*/  MUFU.EX2 R142, R142 ;  /* 0x0000008e008e7308 */ /* 0x000fe20000000800 */
[----:B----4-:R-:W-:Y:S01]  /*18090*/  F2FP.F16.F32.PACK_AB R38, R141, R138 ;  /* 0x0000008a8d26723e */ /* 0x010fe200000000ff */
[----:B------:R-:W-:Y:S01]  /*180a0*/  FADD.FTZ R127, R126, R127 ;  /* 0x0000007f7e7f7221 */ /* 0x000fe20000010000 */
[----:B------:R-:W-:-:S03]  /*180b0*/  FADD.FTZ R136, R136, R131 ;  /* 0x0000008388887221 */ /* 0x000fc60000010000 */
[----:B------:R-:W-:Y:S01]  /*180c0*/  FADD.FTZ R134, R134, R127 ;  /* 0x0000007f86867221 */ /* 0x000fe20000010000 */
[----:B------:R-:W-:Y:S01]  /*180d0*/  FADD.FTZ R139, R139, R136 ;  /* 0x000000888b8b7221 */ /* 0x000fe20000010000 */
[----:B-----5:R-:W-:Y:S01]  /*180e0*/  HMMA.16816.F32 R28, R36, R44, R28 ;  /* 0x0000002c241c723c */ /* 0x020fe2000000181c */
[----:B------:R-:W3:Y:S01]  /*180f0*/  MUFU.EX2 R145, R145 ;  /* 0x0000009100917308 */ /* 0x000ee20000000800 */
[----:B------:R-:W-:Y:S01]  /*18100*/  FADD.FTZ R134, R137, R134 ;  /* 0x0000008689867221 */ /* 0x000fe20000010000 */
[----:B------:R-:W-:-:S04]  /*18110*/  FADD.FTZ R138, R138, R139 ;  /* 0x0000008b8a8a7221 */ /* 0x000fc80000010000 */
[----:B------:R-:W-:Y:S01]  /*18120*/  FADD.FTZ R141, R141, R138 ;  /* 0x0000008a8d8d7221 */ /* 0x000fe20000010000 */
[C---:B------:R-:W-:Y:S01]  /*18130*/  HMMA.16816.F32 R24, R36.reuse, R46, R24 ;  /* 0x0000002e2418723c */ /* 0x040fe20000001818 */
[----:B------:R-:W4:Y:S01]  /*18140*/  LDSM.16.MT88.4 R44, [R110+0xb800] ;  /* 0x00b800006e2c783b */ /* 0x000f220000004200 */
[----:B------:R-:W-:Y:S06]  /*18150*/  MUFU.EX2 R144, R144 ;  /* 0x0000009000907308 */ /* 0x000fec0000000800 */
[C---:B------:R-:W-:Y:S02]  /*18160*/  HMMA.16816.F32 R4, R36.reuse, R52, R4 ;  /* 0x000000342404723c */ /* 0x040fe40000001804 */
[----:B------:R-:W5:Y:S06]  /*18170*/  MUFU.EX2 R147, R147 ;  /* 0x0000009300937308 */ /* 0x000f6c0000000800 */
        /* <DEDUP_REMOVED lines=8> */
[C---:B-1----:R-:W-:Y:S02]  /*18200*/  HMMA.16816.F32 R12, R36.reuse, R40, R12 ;  /* 0x00000028240c723c */ /* 0x042fe4000000180c */
[----:B------:R-:W1:Y:S06]  /*18210*/  MUFU.EX2 R148, R148 ;  /* 0x0000009400947308 */ /* 0x000e6c0000000800 */
[----:B------:R-:W-:Y:S01]  /*18220*/  HMMA.16816.F32 R8, R36, R42, R8 ;  /* 0x0000002a2408723c */ /* 0x000fe20000001808 */
[----:B--2---:R-:W-:Y:S01]  /*18230*/  F2FP.F16.F32.PACK_AB R37, R140, R143 ;  /* 0x0000008f8c25723e */ /* 0x004fe200000000ff */
[----:B------:R-:W2:Y:S01]  /*18240*/  LDSM.16.MT88.4 R40, [R102+0xb800] ;  /* 0x00b800006628783b */ /* 0x000ea20000004200 */
[----:B---3--:R-:W-:Y:S01]  /*18250*/  F2FP.F16.F32.PACK_AB R39, R145, R142 ;  /* 0x0000008e9127723e */ /* 0x008fe200000000ff */
[----:B------:R-:W-:Y:S01]  /*18260*/  MUFU.EX2 R155, R155 ;  /* 0x0000009b009b7308 */ /* 0x000fe20000000800 */
[----:B-----5:R-:W-:Y:S01]  /*18270*/  F2FP.F16.F32.PACK_AB R36, R147, R144 ;  /* 0x000000909324723e */ /* 0x020fe200000000ff */
[----:B------:R-:W-:Y:S01]  /*18280*/  FADD.FTZ R143, R143, R134 ;  /* 0x000000868f8f7221 */ /* 0x000fe20000010000 */
[----:B------:R-:W-:Y:S01]  /*18290*/  F2FP.F16.F32.PACK_AB R38, R149, R146 ;  /* 0x000000929526723e */ /* 0x000fe200000000ff */
[----:B------:R-:W-:-:S02]  /*182a0*/  FADD.FTZ R144, R144, R141 ;  /* 0x0000008d90907221 */ /* 0x000fc40000010000 */
[----:B------:R-:W-:Y:S02]  /*182b0*/  FADD.FTZ R143, R140, R143 ;  /* 0x0000008f8c8f7221 */ /* 0x000fe40000010000 */
[----:B------:R-:W3:Y:S01]  /*182c0*/  MUFU.EX2 R156, R156 ;  /* 0x0000009c009c7308 */ /* 0x000ee20000000800 */
[----:B------:R-:W-:Y:S01]  /*182d0*/  FADD.FTZ R147, R147, R144 ;  /* 0x0000009093937221 */ /* 0x000fe20000010000 */
[----:B----4-:R-:W-:Y:S01]  /*182e0*/  HMMA.16816.F32 R28, R36, R44, R28 ;  /* 0x0000002c241c723c */ /* 0x010fe2000000181c */
[----:B------:R-:W-:-:S04]  /*182f0*/  FADD.FTZ R142, R142, R143 ;  /* 0x0000008f8e8e7221 */ /* 0x000fc80000010000 */
[----:B------:R-:W-:Y:S01]  /*18300*/  FADD.FTZ R142, R145, R142 ;  /* 0x0000008e918e7221 */ /* 0x000fe20000010000 */
        /* <DEDUP_REMOVED lines=14> */
[C---:B--2---:R-:W-:Y:S06]  /*183f0*/  HMMA.16816.F32 R12, R36.reuse, R40, R12 ;  /* 0x00000028240c723c */ /* 0x044fec000000180c */
[----:B------:R-:W-:Y:S02]  /*18400*/  MUFU.EX2 R163, R163 ;  /* 0x000000a300a37308 */ /* 0x000fe40000000800 */
[----:B------:R-:W-:Y:S01]  /*18410*/  HMMA.16816.F32 R8, R36, R42, R8 ;  /* 0x0000002a2408723c */ /* 0x000fe20000001808 */
[----:B-1----:R-:W-:Y:S01]  /*18420*/  F2FP.F16.F32.PACK_AB R37, R148, R151 ;  /* 0x000000979425723e */ /* 0x002fe200000000ff */
[----:B------:R-:W1:Y:S01]  /*18430*/  LDSM.16.MT88.4 R40, [R102+0xc000] ;  /* 0x00c000006628783b */ /* 0x000e620000004200 */
[----:B---3--:R-:W-:Y:S01]  /*18440*/  F2FP.F16.F32.PACK_AB R39, R156, R155 ;  /* 0x0000009b9c27723e */ /* 0x008fe200000000ff */
[----:B------:R-:W-:Y:S01]  /*18450*/  FADD.FTZ R151, R151, R142 ;  /* 0x0000008e97977221 */ /* 0x000fe20000010000 */
[----:B-----5:R-:W-:Y:S01]  /*18460*/  F2FP.F16.F32.PACK_AB R36, R158, R157 ;  /* 0x0000009d9e24723e */ /* 0x020fe200000000ff */
[----:B------:R-:W2:Y:S01]  /*18470*/  MUFU.EX2 R166, R166 ;  /* 0x000000a600a67308 */ /* 0x000ea20000000800 */
[----:B------:R-:W-:Y:S01]  /*18480*/  F2FP.F16.F32.PACK_AB R38, R160, R159 ;  /* 0x0000009fa026723e */ /* 0x000fe200000000ff */
[----:B------:R-:W-:Y:S01]  /*18490*/  FADD.FTZ R148, R148, R151 ;  /* 0x0000009794947221 */ /* 0x000fe20000010000 */
[----:B------:R-:W-:Y:S05]  /*184a0*/  LDSM.16.MT88.4 R140, [R110+0x11800] ;  /* 0x011800006e8c783b */ /* 0x000fea0000004200 */
[C---:B----4-:R-:W-:Y:S01]  /*184b0*/  HMMA.16816.F32 R28, R36.reuse, R44, R28 ;  /* 0x0000002c241c723c */ /* 0x050fe2000000181c */
[----:B------:R-:W-:Y:S07]  /*184c0*/  MUFU.EX2 R165, R165 ;  /* 0x000000a500a57308 */ /* 0x000fee0000000800 */
[C---:B------:R-:W-:Y:S01]  /*184d0*/  HMMA.16816.F32 R24, R36.reuse, R46, R24 ;  /* 0x0000002e2418723c */ /* 0x040fe20000001818 */
[----:B------:R-:W3:Y:S01]  /*184e0*/  LDSM.16.MT88.4 R44, [R110+0xc800] ;  /* 0x00c800006e2c783b */ /* 0x000ee20000004200 */
[----:B------:R-:W4:Y:S06]  /*184f0*/  MUFU.EX2 R168, R168 ;  /* 0x000000a800a87308 */ /* 0x000f2c0000000800 */
[C---:B------:R-:W-:Y:S02]  /*18500*/  HMMA.16816.F32 R4, R36.reuse, R52, R4 ;  /* 0x000000342404723c */ /* 0x040fe40000001804 */
        /* <DEDUP_REMOVED lines=9> */
[C---:B-1----:R-:W-:Y:S02]  /*185a0*/  HMMA.16816.F32 R12, R36.reuse, R40, R12 ;  /* 0x00000028240c723c */ /* 0x042fe4000000180c */
[----:B------:R-:W-:Y:S06]  /*185b0*/  MUFU.EX2 R178, R178 ;  /* 0x000000b200b27308 */ /* 0x000fec0000000800 */
[----:B------:R-:W-:Y:S01]  /*185c0*/  HMMA.16816.F32 R8, R36, R42, R8 ;  /* 0x0000002a2408723c */ /* 0x000fe20000001808 */
[----:B------:R-:W-:Y:S01]  /*185d0*/  F2FP.F16.F32.PACK_AB R37, R161, R162 ;  /* 0x000000a2a125723e */ /* 0x000fe200000000ff */
[----:B------:R-:W1:Y:S01]  /*185e0*/  LDSM.16.MT88.4 R40, [R102+0xc800] ;  /* 0x00c800006628783b */ /* 0x000e620000004200 */
[----:B--2---:R-:W-:Y:S01]  /*185f0*/  F2FP.F16.F32.PACK_AB R39, R166, R163 ;  /* 0x000000a3a627723e */ /* 0x004fe200000000ff */
[----:B------:R-:W2:Y:S01]  /*18600*/  MUFU.EX2 R183, R183 ;  /* 0x000000b700b77308 */ /* 0x000ea20000000800 */
[----:B----4-:R-:W-:-:S02]  /*18610*/  F2FP.F16.F32.PACK_AB R36, R168, R165 ;  /* 0x000000a5a824723e */ /* 0x010fc400000000ff */
[----:B------:R-:W-:-:S05]  /*18620*/  F2FP.F16.F32.PACK_AB R38, R170, R167 ;  /* 0x000000a7aa26723e */ /* 0x000fca00000000ff */
[----:B------:R-:W-:Y:S02]  /*18630*/  MUFU.EX2 R185, R185 ;  /* 0x000000b900b97308 */ /* 0x000fe40000000800 */
[C---:B---3--:R-:W-:Y:S06]  /*18640*/  HMMA.16816.F32 R28, R36.reuse, R44, R28 ;  /* 0x0000002c241c723c */ /* 0x048fec000000181c */
[----:B------:R-:W3:Y:S02]  /*18650*/  MUFU.EX2 R188, R188 ;  /* 0x000000bc00bc7308 */ /* 0x000ee40000000800 */
[C---:B------:R-:W-:Y:S01]  /*18660*/  HMMA.16816.F32 R24, R36.reuse, R46, R24 ;  /* 0x0000002e2418723c */ /* 0x040fe20000001818 */
[----:B------:R-:W4:Y:S05]  /*18670*/  LDSM.16.MT88.4 R44, [R110+0xd000] ;  /* 0x00d000006e2c783b */ /* 0x000f2a0000004200 */
[----:B------:R-:W-:Y:S02]  /*18680*/  MUFU.EX2 R187, R187 ;  /* 0x000000bb00bb7308 */ /* 0x000fe40000000800 */
[C---:B-----5:R-:W-:Y:S06]  /*18690*/  HMMA.16816.F32 R4, R36.reuse, R52, R4 ;  /* 0x000000342404723c */ /* 0x060fec0000001804 */
[----:B------:R-:W5:Y:S02]  /*186a0*/  MUFU.EX2 R190, R190 ;  /* 0x000000be00be7308 */ /* 0x000f640000000800 */
[C---:B------:R-:W-:Y:S01]  /*186b0*/  HMMA.16816.F32 R32, R36.reuse, R54, R32 ;  /* 0x000000362420723c */ /* 0x040fe20000001820 */
[----:B------:R-:W4:Y:S05]  /*186c0*/  LDSM.16.MT88.4 R52, [R113+0xd000] ;  /* 0x00d000007134783b */ /* 0x000f2a0000004200 */
[----:B------:R-:W-:Y:S02]  /*186d0*/  MUFU.EX2 R192, R192 ;  /* 0x000000c000c07308 */ /* 0x000fe40000000800 */
[C---:B------:R-:W-:Y:S06]  /*186e0*/  HMMA.16816.F32 R20, R36.reuse, R48, R20 ;  /* 0x000000302414723c */ /* 0x040fec0000001814 */
[----:B------:R-:W4:Y:S02]  /*186f0*/  MUFU.EX2 R193, R193 ;  /* 0x000000c100c17308 */ /* 0x000f240000000800 */
[C---:B------:R-:W-:Y:S01]  /*18700*/  HMMA.16816.F32 R16, R36.reuse, R50, R16 ;  /* 0x000000322410723c */ /* 0x040fe20000001810 */
[----:B------:R-:W4:Y:S05]  /*18710*/  LDSM.16.MT88.4 R48, [R111+0xd000] ;  /* 0x00d000006f30783b */ /* 0x000f2a0000004200 */
[----:B------:R-:W-:Y:S02]  /*18720*/  MUFU.EX2 R191, R191 ;  /* 0x000000bf00bf7308 */ /* 0x000fe40000000800 */
[C---:B-1----:R-:W-:Y:S06]  /*18730*/  HMMA.16816.F32 R12, R36.reuse, R40, R12 ;  /* 0x00000028240c723c */ /* 0x042fec000000180c */
[----:B------:R-:W1:Y:S02]  /*18740*/  MUFU.EX2 R194, R194 ;  /* 0x000000c200c27308 */ /* 0x000e640000000800 */
[----:B------:R-:W-:Y:S01]  /*18750*/  HMMA.16816.F32 R8, R36, R42, R8 ;  /* 0x0000002a2408723c */ /* 0x000fe20000001808 */
[----:B------:R-:W-:Y:S01]  /*18760*/  F2FP.F16.F32.PACK_AB R37, R176, R179 ;  /* 0x000000b3b025723e */ /* 0x000fe200000000ff */
[----:B------:R-:W1:Y:S01]  /*18770*/  LDSM.16.MT88.4 R40, [R102+0xd000] ;  /* 0x00d000006628783b */ /* 0x000e620000004200 */
[----:B--2---:R-:W-:-:S02]  /*18780*/  F2FP.F16.F32.PACK_AB R39, R183, R178 ;  /* 0x000000b2b727723e */ /* 0x004fc400000000ff */
[----:B---3--:R-:W-:Y:S01]  /*18790*/  F2FP.F16.F32.PACK_AB R36, R188, R185 ;  /* 0x000000b9bc24723e */ /* 0x008fe200000000ff */
[----:B------:R-:W-:Y:S01]  /*187a0*/  MUFU.EX2 R186, R186 ;  /* 0x000000ba00ba7308 */ /* 0x000fe20000000800 */
[----:B-----5:R-:W-:-:S07]  /*187b0*/  F2FP.F16.F32.PACK_AB R38, R190, R187 ;  /* 0x000000bbbe26723e */ /* 0x020fce00000000ff */
[C---:B----4-:R-:W-:Y:S01]  /*187c0*/  HMMA.16816.F32 R28, R36.reuse, R44, R28 ;  /* 0x0000002c241c723c */ /* 0x050fe2000000181c */
[----:B------:R-:W2:Y:S07]  /*187d0*/  MUFU.EX2 R189, R189 ;  /* 0x000000bd00bd7308 */ /* 0x000eae0000000800 */
[C---:B------:R-:W-:Y:S01]  /*187e0*/  HMMA.16816.F32 R24, R36.reuse, R46, R24 ;  /* 0x0000002e2418723c */ /* 0x040fe20000001818 */
[----:B------:R-:W3:Y:S01]  /*187f0*/  LDSM.16.MT88.4 R44, [R110+0xd800] ;  /* 0x00d800006e2c783b */ /* 0x000ee20000004200 */
[----:B------:R-:W-:Y:S06]  /*18800*/  MUFU.EX2 R182, R182 ;  /* 0x000000b600b67308 */ /* 0x000fec0000000800 */
[C---:B------:R-:W-:Y:S02]  /*18810*/  HMMA.16816.F32 R4, R36.reuse, R52, R4 ;  /* 0x000000342404723c */ /* 0x040fe40000001804 */
[----:B------:R-:W4:Y:S06]  /*18820*/  MUFU.EX2 R195, R195 ;  /* 0x000000c300c37308 */ /* 0x000f2c0000000800 */
        /* <DEDUP_REMOVED lines=8> */
[C---:B-1----:R-:W-:Y:S02]  /*188b0*/  HMMA.16816.F32 R12, R36.reuse, R40, R12 ;  /* 0x00000028240c723c */ /* 0x042fe4000000180c */
[----:B------:R-:W-:Y:S06]  /*188c0*/  MUFU.EX2 R184, R184 ;  /* 0x000000b800b87308 */ /* 0x000fec0000000800 */
[----:B------:R-:W-:Y:S01]  /*188d0*/  HMMA.16816.F32 R8, R36, R42, R8 ;  /* 0x0000002a2408723c */ /* 0x000fe20000001808 */
[----:B------:R-:W-:Y:S01]  /*188e0*/  F2FP.F16.F32.PACK_AB R37, R193, R192 ;  /* 0x000000c0c125723e */ /* 0x000fe200000000ff */
[----:B------:R-:W1:Y:S01]  /*188f0*/  LDSM.16.MT88.4 R40, [R102+0xd800] ;  /* 0x00d800006628783b */ /* 0x000e620000004200 */
[----:B------:R-:W-:Y:S01]  /*18900*/  F2FP.F16.F32.PACK_AB R39, R194, R191 ;  /* 0x000000bfc227723e */ /* 0x000fe200000000ff */
[----:B------:R-:W-:Y:S01]  /*18910*/  MUFU.EX2 R164, R164 ;  /* 0x000000a400a47308 */ /* 0x000fe20000000800 */
[----:B--2---:R-:W-:-:S02]  /*18920*/  F2FP.F16.F32.PACK_AB R36, R189, R186 ;  /* 0x000000babd24723e */ /* 0x004fc400000000ff */
[----:B----4-:R-:W-:-:S05]  /*18930*/  F2FP.F16.F32.PACK_AB R38, R195, R182 ;  /* 0x000000b6c326723e */ /* 0x010fca00000000ff */
[----:B------:R-:W2:Y:S02]  /*18940*/  MUFU.EX2 R169, R169 ;  /* 0x000000a900a97308 */ /* 0x000ea40000000800 */
        /* <DEDUP_REMOVED lines=10> */
[----:B------:R-:W-:Y:S01]  /*189f0*/  HMMA.16816.F32 R20, R36, R48, R20 ;  /* 0x000000302414723c */ /* 0x000fe20000001814 */
[----:B------:R-:W-:-:S02]  /*18a00*/  F2FP.F16.F32.PACK_AB R49, R177, R180 ;  /* 0x000000b4b131723e */ /* 0x000fc400000000ff */
[----:B--2---:R-:W-:-:S03]  /*18a10*/  F2FP.F16.F32.PACK_AB R48, R169, R164 ;  /* 0x000000a4a930723e */ /* 0x004fc600000000ff */
[----:B------:R-:W-:Y:S02]  /*18a20*/  MUFU.EX2 R63, R63 ;  /* 0x0000003f003f7308 */ /* 0x000fe40000000800 */
[----:B------:R-:W-:Y:S01]  /*18a30*/  HMMA.16816.F32 R16, R36, R50, R16 ;  /* 0x000000322410723c */ /* 0x000fe20000001810 */
[----:B------:R-:W-:Y:S02]  /*18a40*/  F2FP.F16.F32.PACK_AB R51, R184, R171 ;  /* 0x000000abb833723e */ /* 0x000fe400000000ff */
[----:B----4-:R-:W-:-:S03]  /*18a50*/  F2FP.F16.F32.PACK_AB R50, R181, R152 ;  /* 0x00000098b532723e */ /* 0x010fc600000000ff */
[----:B------:R-:W-:Y:S02]  /*18a60*/  MUFU.EX2 R60, R60 ;  /* 0x0000003c003c7308 */ /* 0x000fe40000000800 */
[C---:B-1----:R-:W-:Y:S06]  /*18a70*/  HMMA.16816.F32 R12, R36.reuse, R40, R12 ;  /* 0x00000028240c723c */ /* 0x042fec000000180c */
[----:B------:R-:W-:Y:S02]  /*18a80*/  MUFU.EX2 R56, R56 ;  /* 0x0000003800387308 */ /* 0x000fe40000000800 */
[----:B------:R-:W-:Y:S01]  /*18a90*/  HMMA.16816.F32 R8, R36, R42, R8 ;  /* 0x0000002a2408723c */ /* 0x000fe20000001808 */
[----:B------:R-:W1:Y:S04]  /*18aa0*/  LDSM.16.MT88.4 R40, [R111+0xe000] ;  /* 0x00e000006f28783b */ /* 0x000e680000004200 */
[----:B------:R-:W2:Y:S01]  /*18ab0*/  LDSM.16.MT88.4 R36, [R102+0xe000] ;  /* 0x00e000006624783b */ /* 0x000ea20000004200 */
[----:B------:R-:W4:Y:S02]  /*18ac0*/  MUFU.EX2 R57, R57 ;  /* 0x0000003900397308 */ /* 0x000f240000000800 */
[C---:B---3--:R-:W-:Y:S06]  /*18ad0*/  HMMA.16816.F32 R28, R48.reuse, R44, R28 ;  /* 0x0000002c301c723c */ /* 0x048fec000000181c */
[----:B------:R-:W-:Y:S02]  /*18ae0*/  MUFU.EX2 R58, R58 ;  /* 0x0000003a003a7308 */ /* 0x000fe40000000800 */
[C---:B------:R-:W-:Y:S01]  /*18af0*/  HMMA.16816.F32 R24, R48.reuse, R46, R24 ;  /* 0x0000002e3018723c */ /* 0x040fe20000001818 */
[----:B------:R-:W3:Y:S05]  /*18b00*/  LDSM.16.MT88.4 R44, [R113+0xe800] ;  /* 0x00e80000712c783b */ /* 0x000eea0000004200 */
[----:B------:R-:W2:Y:S02]  /*18b10*/  MUFU.EX2 R59, R59 ;  /* 0x0000003b003b7308 */ /* 0x000ea40000000800 */
[C---:B-----5:R-:W-:Y:S06]  /*18b20*/  HMMA.16816.F32 R4, R48.reuse, R52, R4 ;  /* 0x000000343004723c */ /* 0x060fec0000001804 */
[----:B------:R-:W-:Y:S02]  /*18b30*/  MUFU.EX2 R61, R61 ;  /* 0x0000003d003d7308 */ /* 0x000fe40000000800 */
[C---:B------:R-:W-:Y:S01]  /*18b40*/  HMMA.16816.F32 R32, R48.reuse, R54, R32 ;  /* 0x000000363020723c */ /* 0x040fe20000001820 */
[----:B------:R-:W5:Y:S05]  /*18b50*/  LDSM.16.MT88.4 R52, [R110+0xe800] ;  /* 0x00e800006e34783b */ /* 0x000f6a0000004200 */
[----:B------:R-:W5:Y:S02]  /*18b60*/  MUFU.EX2 R154, R154 ;  /* 0x0000009a009a7308 */ /* 0x000f640000000800 */
[----:B-1----:R-:W-:Y:S01]  /*18b70*/  HMMA.16816.F32 R20, R48, R40, R20 ;  /* 0x000000283014723c */ /* 0x002fe20000001814 */
[----:B------:R-:W-:-:S02]  /*18b80*/  F2FP.F16.F32.PACK_AB R41, R135, R150 ;  /* 0x000000968729723e */ /* 0x000fc400000000ff */
[----:B----4-:R-:W-:-:S03]  /*18b90*/  F2FP.F16.F32.PACK_AB R40, R57, R56 ;  /* 0x000000383928723e */ /* 0x010fc600000000ff */
[----:B------:R-:W-:Y:S02]  /*18ba0*/  MUFU.EX2 R65, R65 ;  /* 0x0000004100417308 */ /* 0x000fe40000000800 */
[----:B------:R-:W-:Y:S01]  /*18bb0*/  HMMA.16816.F32 R16, R48, R42, R16 ;  /* 0x0000002a3010723c */ /* 0x000fe20000001810 */
[----:B------:R-:W-:Y:S02]  /*18bc0*/  F2FP.F16.F32.PACK_AB R43, R60, R63 ;  /* 0x0000003f3c2b723e */ /* 0x000fe400000000ff */
[----:B--2---:R-:W-:-:S03]  /*18bd0*/  F2FP.F16.F32.PACK_AB R42, R59, R58 ;  /* 0x0000003a3b2a723e */ /* 0x004fc600000000ff */
[----:B------:R-:W1:Y:S02]  /*18be0*/  MUFU.EX2 R66, R66 ;  /* 0x0000004200427308 */ /* 0x000e640000000800 */
[C---:B------:R-:W-:Y:S06]  /*18bf0*/  HMMA.16816.F32 R12, R48.reuse, R36, R12 ;  /* 0x00000024300c723c */ /* 0x040fec000000180c */
[----:B------:R-:W-:Y:S02]  /*18c00*/  MUFU.EX2 R62, R62 ;  /* 0x0000003e003e7308 */ /* 0x000fe40000000800 */
[----:B------:R-:W-:Y:S01]  /*18c10*/  HMMA.16816.F32 R8, R48, R38, R8 ;  /* 0x000000263008723c */ /* 0x000fe20000001808 */
[----:B------:R-:W2:Y:S04]  /*18c20*/  LDSM.16.MT88.4 R36, [R111+0xe800] ;  /* 0x00e800006f24783b */ /* 0x000ea80000004200 */
[----:B------:R-:W4:Y:S01]  /*18c30*/  LDSM.16.MT88.4 R48, [R102+0xe800] ;  /* 0x00e800006630783b */ /* 0x000f220000004200 */
[----:B------:R-:W1:Y:S02]  /*18c40*/  MUFU.EX2 R69, R69 ;  /* 0x0000004500457308 */ /* 0x000e640000000800 */
[C---:B---3--:R-:W-:Y:S06]  /*18c50*/  HMMA.16816.F32 R4, R40.reuse, R44, R4 ;  /* 0x0000002c2804723c */ /* 0x048fec0000001804 */
[----:B------:R-:W-:Y:S02]  /*18c60*/  MUFU.EX2 R64, R64 ;  /* 0x0000004000407308 */ /* 0x000fe40000000800 */
[C---:B------:R-:W-:Y:S01]  /*18c70*/  HMMA.16816.F32 R32, R40.reuse, R46, R32 ;  /* 0x0000002e2820723c */ /* 0x040fe20000001820 */
[----:B------:R-:W3:Y:S05]  /*18c80*/  LDSM.16.MT88.4 R44, [R113+0xf000] ;  /* 0x00f00000712c783b */ /* 0x000eea0000004200 */
[----:B------:R-:W1:Y:S02]  /*18c90*/  MUFU.EX2 R67, R67 ;  /* 0x0000004300437308 */ /* 0x000e640000000800 */
[C---:B-----5:R-:W-:Y:S06]  /*18ca0*/  HMMA.16816.F32 R28, R40.reuse, R52, R28 ;  /* 0x00000034281c723c */ /* 0x060fec000000181c */
[----:B------:R-:W-:Y:S02]  /*18cb0*/  MUFU.EX2 R68, R68 ;  /* 0x0000004400447308 */ /* 0x000fe40000000800 */
[C---:B------:R-:W-:Y:S01]  /*18cc0*/  HMMA.16816.F32 R24, R40.reuse, R54, R24 ;  /* 0x000000362818723c */ /* 0x040fe20000001818 */
[----:B------:R-:W5:Y:S05]  /*18cd0*/  LDSM.16.MT88.4 R52, [R110+0xf000] ;  /* 0x00f000006e34783b */ /* 0x000f6a0000004200 */
[----:B------:R-:W5:Y:S02]  /*18ce0*/  MUFU.EX2 R73, R73 ;  /* 0x0000004900497308 */ /* 0x000f640000000800 */
[C---:B--2---:R-:W-:Y:S06]  /*18cf0*/  HMMA.16816.F32 R20, R40.reuse, R36, R20 ;  /* 0x000000242814723c */ /* 0x044fec0000001814 */
[----:B------:R-:W-:Y:S02]  /*18d00*/  MUFU.EX2 R70, R70 ;  /* 0x0000004600467308 */ /* 0x000fe40000000800 */
[C---:B------:R-:W-:Y:S01]  /*18d10*/  HMMA.16816.F32 R16, R40.reuse, R38, R16 ;  /* 0x000000262810723c */ /* 0x040fe20000001810 */
[----:B------:R-:W2:Y:S05]  /*18d20*/  LDSM.16.MT88.4 R36, [R111+0xf000] ;  /* 0x00f000006f24783b */ /* 0x000eaa0000004200 */
[----:B------:R-:W2:Y:S02]  /*18d30*/  MUFU.EX2 R77, R77 ;  /* 0x0000004d004d7308 */ /* 0x000ea40000000800 */
[C---:B----4-:R-:W-:Y:S06]  /*18d40*/  HMMA.16816.F32 R12, R40.reuse, R48, R12 ;  /* 0x00000030280c723c */ /* 0x050fec000000180c */
[----:B------:R-:W-:Y:S02]  /*18d50*/  MUFU.EX2 R71, R71 ;  /* 0x0000004700477308 */ /* 0x000fe40000000800 */
[----:B------:R-:W-:Y:S01]  /*18d60*/  HMMA.16816.F32 R8, R40, R50, R8 ;  /* 0x000000322808723c */ /* 0x000fe20000001808 */
[----:B------:R-:W-:Y:S01]  /*18d70*/  F2FP.F16.F32.PACK_AB R41, R154, R61 ;  /* 0x0000003d9a29723e */ /* 0x000fe200000000ff */
[----:B------:R-:W4:Y:S01]  /*18d80*/  LDSM.16.MT88.4 R48, [R102+0xf000] ;  /* 0x00f000006630783b */ /* 0x000f220000004200 */
[----:B-1----:R-:W-:-:S02]  /*18d90*/  F2FP.F16.F32.PACK_AB R43, R66, R65 ;  /* 0x00000041422b723e */ /* 0x002fc400000000ff */
[----:B------:R-:W-:Y:S01]  /*18da0*/  F2FP.F16.F32.PACK_AB R40, R69, R62 ;  /* 0x0000003e4528723e */ /* 0x000fe200000000ff */
[----:B------:R-:W1:Y:S01]  /*18db0*/  MUFU.EX2 R72, R72 ;  /* 0x0000004800487308 */ /* 0x000e620000000800 */
[----:B------:R-:W-:-:S07]  /*18dc0*/  F2FP.F16.F32.PACK_AB R42, R67, R64 ;  /* 0x00000040432a723e */ /* 0x000fce00000000ff */
[C---:B---3--:R-:W-:Y:S01]  /*18dd0*/  HMMA.16816.F32 R4, R40.reuse, R44, R4 ;  /* 0x0000002c2804723c */ /* 0x048fe20000001804 */
[----:B------:R-:W-:Y:S07]  /*18de0*/  MUFU.EX2 R74, R74 ;  /* 0x0000004a004a7308 */ /* 0x000fee0000000800 */
[C---:B------:R-:W-:Y:S01]  /*18df0*/  HMMA.16816.F32 R32, R40.reuse, R46, R32 ;  /* 0x0000002e2820723c */ /* 0x040fe20000001820 */
[----:B------:R-:W3:Y:S01]  /*18e00*/  LDSM.16.MT88.4 R44, [R113+0xf800] ;  /* 0x00f80000712c783b */ /* 0x000ee20000004200 */
[----:B------:R-:W1:Y:S06]  /*18e10*/  MUFU.EX2 R75, R75 ;  /* 0x0000004b004b7308 */ /* 0x000e6c0000000800 */
[C---:B-----5:R-:W-:Y:S02]  /*18e20*/  HMMA.16816.F32 R28, R40.reuse, R52, R28 ;  /* 0x00000034281c723c */ /* 0x060fe4000000181c */
[----:B------:R-:W-:Y:S06]  /*18e30*/  MUFU.EX2 R76, R76 ;  /* 0x0000004c004c7308 */ /* 0x000fec0000000800 */
[C---:B------:R-:W-:Y:S01]  /*18e40*/  HMMA.16816.F32 R24, R40.reuse, R54, R24 ;  /* 0x000000362818723c */ /* 0x040fe20000001818 */
[----:B------:R-:W5:Y:S01]  /*18e50*/  LDSM.16.MT88.4 R52, [R110+0xf800] ;  /* 0x00f800006e34783b */ /* 0x000f620000004200 */
[----:B------:R-:W5:Y:S06]  /*18e60*/  MUFU.EX2 R81, R81 ;  /* 0x0000005100517308 */ /* 0x000f6c0000000800 */
[C---:B--2---:R-:W-:Y:S02]  /*18e70*/  HMMA.16816.F32 R20, R40.reuse, R36, R20 ;  /* 0x000000242814723c */ /* 0x044fe40000001814 */
[----:B------:R-:W-:Y:S06]  /*18e80*/  MUFU.EX2 R78, R78 ;  /* 0x0000004e004e7308 */ /* 0x000fec0000000800 */
[C---:B------:R-:W-:Y:S01]  /*18e90*/  HMMA.16816.F32 R16, R40.reuse, R38, R16 ;  /* 0x000000262810723c */ /* 0x040fe20000001810 */
[----:B------:R-:W2:Y:S01]  /*18ea0*/  LDSM.16.MT88.4 R36, [R111+0xf800] ;  /* 0x00f800006f24783b */ /* 0x000ea20000004200 */
[----:B------:R-:W2:Y:S06]  /*18eb0*/  MUFU.EX2 R85, R85 ;  /* 0x0000005500557308 */ /* 0x000eac0000000800 */
[C---:B----4-:R-:W-:Y:S02]  /*18ec0*/  HMMA.16816.F32 R12, R40.reuse, R48, R12 ;  /* 0x00000030280c723c */ /* 0x050fe4000000180c */
[----:B------:R-:W-:Y:S06]  /*18ed0*/  MUFU.EX2 R79, R79 ;  /* 0x0000004f004f7308 */ /* 0x000fec0000000800 */
[----:B------:R-:W-:Y:S01]  /*18ee0*/  HMMA.16816.F32 R8, R40, R50, R8 ;  /* 0x000000322808723c */ /* 0x000fe20000001808 */
[----:B------:R-:W-:Y:S01]  /*18ef0*/  F2FP.F16.F32.PACK_AB R41, R73, R68 ;  /* 0x000000444929723e */ /* 0x000fe200000000ff */
[----:B------:R-:W4:Y:S01]  /*18f00*/  LDSM.16.MT88.4 R48, [R102+0xf800] ;  /* 0x00f800006630783b */ /* 0x000f220000004200 */
[----:B------:R-:W-:Y:S01]  /*18f10*/  F2FP.F16.F32.PACK_AB R43, R77, R70 ;  /* 0x000000464d2b723e */ /* 0x000fe200000000ff */
[----:B------:R-:W4:Y:S01]  /*18f20*/  MUFU.EX2 R80, R80 ;  /* 0x0000005000507308 */ /* 0x000f220000000800 */
[----:B-1----:R-:W-:-:S02]  /*18f30*/  F2FP.F16.F32.PACK_AB R40, R72, R71 ;  /* 0x000000474828723e */ /* 0x002fc400000000ff */
[----:B------:R-:W-:-:S05]  /*18f40*/  F2FP.F16.F32.PACK_AB R42, R75, R74 ;  /* 0x0000004a4b2a723e */ /* 0x000fca00000000ff */
[----:B------:R-:W-:Y:S02]  /*18f50*/  MUFU.EX2 R82, R82 ;  /* 0x0000005200527308 */ /* 0x000fe40000000800 */
[C---:B---3--:R-:W-:Y:S06]  /*18f60*/  HMMA.16816.F32 R4, R40.reuse, R44, R4 ;  /* 0x0000002c2804723c */ /* 0x048fec0000001804 */
[----:B------:R-:W1:Y:S02]  /*18f70*/  MUFU.EX2 R83, R83 ;  /* 0x0000005300537308 */ /* 0x000e640000000800 */
[C---:B------:R-:W-:Y:S01]  /*18f80*/  HMMA.16816.F32 R32, R40.reuse, R46, R32 ;  /* 0x0000002e2820723c */ /* 0x040fe20000001820 */
[----:B------:R-:W3:Y:S05]  /*18f90*/  LDSM.16.MT88.4 R44, [R113+0x10000] ;  /* 0x01000000712c783b */ /* 0x000eea0000004200 */
[----:B------:R-:W-:Y:S02]  /*18fa0*/  MUFU.EX2 R84, R84 ;  /* 0x0000005400547308 */ /* 0x000fe40000000800 */
[C---:B-----5:R-:W-:Y:S06]  /*18fb0*/  HMMA.16816.F32 R28, R40.reuse, R52, R28 ;  /* 0x00000034281c723c */ /* 0x060fec000000181c */
[----:B------:R-:W-:Y:S02]  /*18fc0*/  MUFU.EX2 R89, R89 ;  /* 0x0000005900597308 */ /* 0x000fe40000000800 */
[C---:B------:R-:W-:Y:S01]  /*18fd0*/  HMMA.16816.F32 R24, R40.reuse, R54, R24 ;  /* 0x000000362818723c */ /* 0x040fe20000001818 */
[----:B------:R-:W5:Y:S05]  /*18fe0*/  LDSM.16.MT88.4 R52, [R110+0x10000] ;  /* 0x010000006e34783b */ /* 0x000f6a0000004200 */
[----:B------:R-:W-:Y:S02]  /*18ff0*/  MUFU.EX2 R86, R86 ;  /* 0x0000005600567308 */ /* 0x000fe40000000800 */
[C---:B--2---:R-:W-:Y:S06]  /*19000*/  HMMA.16816.F32 R20, R40.reuse, R36, R20 ;  /* 0x000000242814723c */ /* 0x044fec0000001814 */
[----:B------:R-:W-:Y:S02]  /*19010*/  MUFU.EX2 R91, R91 ;  /* 0x0000005b005b7308 */ /* 0x000fe40000000800 */
[C---:B------:R-:W-:Y:S01]  /*19020*/  HMMA.16816.F32 R16, R40.reuse, R38, R16 ;  /* 0x000000262810723c */ /* 0x040fe20000001810 */
[----:B------:R-:W2:Y:S05]  /*19030*/  LDSM.16.MT88.4 R36, [R111+0x10000] ;  /* 0x010000006f24783b */ /* 0x000eaa0000004200 */
[----:B------:R-:W-:Y:S02]  /*19040*/  MUFU.EX2 R90, R90 ;  /* 0x0000005a005a7308 */ /* 0x000fe40000000800 */
[C---:B----4-:R-:W-:Y:S06]  /*19050*/  HMMA.16816.F32 R12, R40.reuse, R48, R12 ;  /* 0x00000030280c723c */ /* 0x050fec000000180c */
[----:B------:R-:W-:Y:S02]  /*19060*/  MUFU.EX2 R94, R94 ;  /* 0x0000005e005e7308 */ /* 0x000fe40000000800 */
[----:B------:R-:W-:Y:S01]  /*19070*/  HMMA.16816.F32 R8, R40, R50, R8 ;  /* 0x000000322808723c */ /* 0x000fe20000001808 */
[----:B------:R-:W-:Y:S01]  /*19080*/  F2FP.F16.F32.PACK_AB R41, R81, R76 ;  /* 0x0000004c5129723e */ /* 0x000fe200000000ff */
[----:B------:R-:W-:Y:S01]  /*19090*/  LDSM.16.MT88.4 R48, [R113+0x10800] ;  /* 0x010800007130783b */ /* 0x000fe20000004200 */
[----:B------:R-:W-:-:S02]  /*190a0*/  F2FP.F16.F32.PACK_AB R43, R85, R78 ;  /* 0x0000004e552b723e */ /* 0x000fc400000000ff */
[----:B------:R-:W-:Y:S01]  /*190b0*/  F2FP.F16.F32.PACK_AB R40, R80, R79 ;  /* 0x0000004f5028723e */ /* 0x000fe200000000ff */
[----:B------:R-:W-:Y:S01]  /*190c0*/  MUFU.EX2 R105, R105 ;  /* 0x0000006900697308 */ /* 0x000fe20000000800 */
[----:B-1----:R-:W-:-:S07]  /*190d0*/  F2FP.F16.F32.PACK_AB R42, R83, R82 ;  /* 0x00000052532a723e */ /* 0x002fce00000000ff */
[C---:B---3--:R-:W-:Y:S01]  /*190e0*/  HMMA.16816.F32 R4, R40.reuse, R44, R4 ;  /* 0x0000002c2804723c */ /* 0x048fe20000001804 */
[----:B------:R-:W-:Y:S07]  /*190f0*/  MUFU.EX2 R96, R96 ;  /* 0x0000006000607308 */ /* 0x000fee0000000800 */
[C---:B------:R-:W-:Y:S01]  /*19100*/  HMMA.16816.F32 R32, R40.reuse, R46, R32 ;  /* 0x0000002e2820723c */ /* 0x040fe20000001820 */
[----:B------:R-:W1:Y:S01]  /*19110*/  LDSM.16.MT88.4 R44, [R102+0x10000] ;  /* 0x01000000662c783b */ /* 0x000e620000004200 */
[----:B------:R-:W3:Y:S06]  /*19120*/  MUFU.EX2 R97, R97 ;  /* 0x0000006100617308 */ /* 0x000eec0000000800 */
[C---:B-----5:R-:W-:Y:S01]  /*19130*/  HMMA.16816.F32 R28, R40.reuse, R52, R28 ;  /* 0x00000034281c723c */ /* 0x060fe2000000181c */
[--C-:B------:R-:W-:Y:S01]  /*19140*/  FFMA.FTZ R52, R87, UR8, -R125.reuse ;  /* 0x0000000857347c23 */ /* 0x100fe2000801087d */
[----:B------:R-:W-:Y:S01]  /*19150*/  FFMA.FTZ R53, R88, UR8, -R125 ;  /* 0x0000000858357c23 */ /* 0x000fe2000801087d */
[--C-:B------:R-:W-:Y:S01]  /*19160*/  FFMA.FTZ R87, R92, UR8, -R118.reuse ;  /* 0x000000085c577c23 */ /* 0x100fe20008010876 */
[----:B------:R-:W-:Y:S01]  /*19170*/  FADD.FTZ R92, R146, R147 ;  /* 0x00000093925c7221 */ /* 0x000fe20000010000 */
[--C-:B------:R-:W-:Y:S01]  /*19180*/  FFMA.FTZ R88, R93, UR8, -R118.reuse ;  /* 0x000000085d587c23 */ /* 0x100fe20008010876 */
[----:B------:R-:W-:Y:S01]  /*19190*/  FFMA.FTZ R93, R95, UR8, -R118 ;  /* 0x000000085f5d7c23 */ /* 0x000fe20008010876 */
[----:B------:R-:W-:Y:S01]  /*191a0*/  MUFU.EX2 R52, R52 ;  /* 0x0000003400347308 */ /* 0x000fe20000000800 */
[C---:B------:R-:W-:Y:S01]  /*191b0*/  HMMA.16816.F32 R24, R40.reuse, R54, R24 ;  /* 0x000000362818723c */ /* 0x040fe20000001818 */
[--C-:B------:R-:W-:Y:S01]  /*191c0*/  FFMA.FTZ R54, R101, UR8, -R125.reuse ;  /* 0x0000000865367c23 */ /* 0x100fe2000801087d */
[--C-:B------:R-:W-:Y:S01]  /*191d0*/  FFMA.FTZ R55, R100, UR8, -R125.reuse ;  /* 0x0000000864377c23 */ /* 0x100fe2000801087d */
[----:B------:R-:W-:Y:S01]  /*191e0*/  FADD.FTZ R92, R149, R92 ;  /* 0x0000005c955c7221 */ /* 0x000fe20000010000 */
[----:B------:R-:W-:Y:S01]  /*191f0*/  FADD.FTZ R101, R155, R148 ;  /* 0x000000949b657221 */ /* 0x000fe20000010000 */
[----:B------:R-:W-:Y:S01]  /*19200*/  FFMA.FTZ R95, R104, UR8, -R125 ;  /* 0x00000008685f7c23 */ /* 0x000fe2000801087d */
[----:B---3--:R-:W-:Y:S01]  /*19210*/  F2FP.F16.F32.PACK_AB R153, R97, R96 ;  /* 0x000000606199723e */ /* 0x008fe200000000ff */
[----:B------:R-:W3:Y:S01]  /*19220*/  MUFU.EX2 R53, R53 ;  /* 0x0000003500357308 */ /* 0x000ee20000000800 */
[----:B--2---:R-:W-:Y:S01]  /*19230*/  HMMA.16816.F32 R20, R40, R36, R20 ;  /* 0x000000242814723c */ /* 0x004fe20000001814 */
[----:B------:R-:W-:Y:S01]  /*19240*/  FADD.FTZ R157, R157, R92 ;  /* 0x0000005c9d9d7221 */ /* 0x000fe20000010000 */
[----:B------:R-:W-:Y:S01]  /*19250*/  FADD.FTZ R101, R156, R101 ;  /* 0x000000659c657221 */ /* 0x000fe20000010000 */
[----:B------:R-:W-:-:S02]  /*19260*/  FFMA.FTZ R92, R103, UR8, -R125 ;  /* 0x00000008675c7c23 */ /* 0x000fc4000801087d */
[----:B------:R-:W-:Y:S02]  /*19270*/  FADD.FTZ R158, R158, R157 ;  /* 0x0000009d9e9e7221 */ /* 0x000fe40000010000 */
[----:B------:R-:W-:Y:S01]  /*19280*/  MUFU.EX2 R54, R54 ;  /* 0x0000003600367308 */ /* 0x000fe20000000800 */
[----:B------:R-:W-:Y:S01]  /*19290*/  HMMA.16816.F32 R16, R40, R38, R16 ;  /* 0x000000262810723c */ /* 0x000fe20000001810 */
[----:B------:R-:W2:Y:S01]  /*192a0*/  LDSM.16.MT88.4 R36, [R110+0x10800] ;  /* 0x010800006e24783b */ /* 0x000ea20000004200 */
[----:B------:R-:W-:-:S04]  /*192b0*/  FADD.FTZ R159, R159, R158 ;  /* 0x0000009e9f9f7221 */ /* 0x000fc80000010000 */
[----:B------:R-:W-:Y:S01]  /*192c0*/  FADD.FTZ R160, R160, R159 ;  /* 0x0000009fa0a07221 */ /* 0x000fe20000010000 */
[----:B------:R-:W4:Y:S01]  /*192d0*/  MUFU.EX2 R55, R55 ;  /* 0x0000003700377308 */ /* 0x000f220000000800 */
[----:B------:R-:W-:Y:S01]  /*192e0*/  LDSM.16.MT88.4 R156, [R111+0x11800] ;  /* 0x011800006f9c783b */ /* 0x000fe20000004200 */
[----:B-1----:R-:W-:Y:S01]  /*192f0*/  HMMA.16816.F32 R12, R40, R44, R12 ;  /* 0x0000002c280c723c */ /* 0x002fe2000000180c */
[----:B------:R-:W-:Y:S01]  /*19300*/  F2FP.F16.F32.PACK_AB R45, R89, R84 ;  /* 0x00000054592d723e */ /* 0x000fe200000000ff */
[----:B------:R-:W-:Y:S01]  /*19310*/  FADD.FTZ R165, R165, R160 ;  /* 0x000000a0a5a57221 */ /* 0x000fe20000010000 */
[----:B---3--:R-:W-:-:S03]  /*19320*/  F2FP.F16.F32.PACK_AB R44, R53, R52 ;  /* 0x00000034352c723e */ /* 0x008fc600000000ff */
[----:B------:R-:W-:Y:S01]  /*19330*/  FADD.FTZ R168, R168, R165 ;  /* 0x000000a5a8a87221 */ /* 0x000fe20000010000 */
[----:B------:R-:W-:Y:S01]  /*19340*/  MUFU.EX2 R87, R87 ;  /* 0x0000005700577308 */ /* 0x000fe20000000800 */
[----:B------:R-:W-:Y:S01]  /*19350*/  HMMA.16816.F32 R8, R40, R46, R8 ;  /* 0x0000002e2808723c */ /* 0x000fe20000001808 */
[----:B------:R-:W1:Y:S01]  /*19360*/  LDSM.16.MT88.4 R40, [R111+0x10800] ;  /* 0x010800006f28783b */ /* 0x000e620000004200 */
[----:B------:R-:W-:Y:S01]  /*19370*/  F2FP.F16.F32.PACK_AB R47, R91, R86 ;  /* 0x000000565b2f723e */ /* 0x000fe200000000ff */
[----:B------:R-:W-:Y:S01]  /*19380*/  FADD.FTZ R167, R167, R168 ;  /* 0x000000a8a7a77221 */ /* 0x000fe20000010000 */
[----:B----4-:R-:W-:-:S03]  /*19390*/  F2FP.F16.F32.PACK_AB R46, R55, R54 ;  /* 0x00000036372e723e */ /* 0x010fc600000000ff */
[----:B------:R-:W-:Y:S01]  /*193a0*/  FADD.FTZ R170, R170, R167 ;  /* 0x000000a7aaaa7221 */ /* 0x000fe20000010000 */
[----:B------:R-:W-:Y:S03]  /*193b0*/  MUFU.EX2 R88, R88 ;  /* 0x0000005800587308 */ /* 0x000fe60000000800 */
[----:B------:R-:W-:Y:S01]  /*193c0*/  FADD.FTZ R185, R185, R170 ;  /* 0x000000aab9b97221 */ /* 0x000fe20000010000 */
[C---:B------:R-:W-:Y:S03]  /*193d0*/  HMMA.16816.F32 R4, R44.reuse, R48, R4 ;  /* 0x000000302c04723c */ /* 0x040fe60000001804 */
[----:B------:R-:W-:Y:S01]  /*193e0*/  FADD.FTZ R188, R188, R185 ;  /* 0x000000b9bcbc7221 */ /* 0x000fe20000010000 */
[----:B------:R-:W-:Y:S04]  /*193f0*/  MUFU.EX2 R93, R93 ;  /* 0x0000005d005d7308 */ /* 0x000fe80000000800 */
[C---:B------:R-:W-:Y:S01]  /*19400*/  HMMA.16816.F32 R32, R44.reuse, R50, R32 ;  /* 0x000000322c20723c */ /* 0x040fe20000001820 */
[----:B------:R-:W3:Y:S03]  /*19410*/  LDSM.16.MT88.4 R48, [R102+0x10800] ;  /* 0x010800006630783b */ /* 0x000ee60000004200 */
[----:B------:R-:W-:Y:S04]  /*19420*/  MUFU.EX2 R92, R92 ;  /* 0x0000005c005c7308 */ /* 0x000fe80000000800 */
[C---:B--2---:R-:W-:Y:S04]  /*19430*/  HMMA.16816.F32 R28, R44.reuse, R36, R28 ;  /* 0x000000242c1c723c */ /* 0x044fe8000000181c */
[----:B------:R-:W2:Y:S04]  /*19440*/  MUFU.EX2 R95, R95 ;  /* 0x0000005f005f7308 */ /* 0x000ea80000000800 */
[C---:B------:R-:W-:Y:S01]  /*19450*/  HMMA.16816.F32 R24, R44.reuse, R38, R24 ;  /* 0x000000262c18723c */ /* 0x040fe20000001818 */
[----:B------:R-:W4:Y:S03]  /*19460*/  LDSM.16.MT88.4 R36, [R113+0x11000] ;  /* 0x011000007124783b */ /* 0x000f260000004200 */
[----:B------:R-:W-:Y:S04]  /*19470*/  MUFU.EX2 R98, R98 ;  /* 0x0000006200627308 */ /* 0x000fe80000000800 */
[----:B-1----:R-:W-:Y:S01]  /*19480*/  HMMA.16816.F32 R20, R44, R40, R20 ;  /* 0x000000282c14723c */ /* 0x002fe20000001814 */
[----:B------:R-:W-:Y:S01]  /*19490*/  FADD.FTZ R40, R162, R101 ;  /* 0x00000065a2287221 */ /* 0x000fe20000010000 */
[----:B------:R-:W-:-:S02]  /*194a0*/  FADD.FTZ R101, R187, R188 ;  /* 0x000000bcbb657221 */ /* 0x000fc40000010000 */
[----:B------:R-:W-:Y:S01]  /*194b0*/  MUFU.EX2 R239, R239 ;  /* 0x000000ef00ef7308 */ /* 0x000fe20000000800 */
[----:B------:R-:W-:Y:S01]  /*194c0*/  FADD.FTZ R40, R161, R40 ;  /* 0x00000028a1287221 */ /* 0x000fe20000010000 */
[----:B------:R-:W-:Y:S02]  /*194d0*/  FADD.FTZ R101, R190, R101 ;  /* 0x00000065be657221 */ /* 0x000fe40000010000 */
[----:B------:R-:W-:Y:S01]  /*194e0*/  HMMA.16816.F32 R16, R44, R42, R16 ;  /* 0x0000002a2c10723c */ /* 0x000fe20000001810 */
[----:B------:R-:W-:Y:S01]  /*194f0*/  FADD.FTZ R163, R163, R40 ;  /* 0x00000028a3a37221 */ /* 0x000fe20000010000 */
[----:B------:R-:W-:Y:S01]  /*19500*/  FADD.FTZ R186, R186, R101 ;  /* 0x00000065baba7221 */ /* 0x000fe20000010000 */
[----:B------:R-:W1:Y:S02]  /*19510*/  LDSM.16.MT88.4 R40, [R110+0x11000] ;  /* 0x011000006e28783b */ /* 0x000e640000004200 */
[----:B------:R-:W-:Y:S01]  /*19520*/  FADD.FTZ R166, R166, R163 ;  /* 0x000000a3a6a67221 */ /* 0x000fe20000010000 */
[----:B------:R-:W-:-:S02]  /*19530*/  FADD.FTZ R189, R189, R186 ;  /* 0x000000babdbd7221 */ /* 0x000fc40000010000 */
[C---:B---3--:R-:W-:Y:S01]  /*19540*/  HMMA.16816.F32 R12, R44.reuse, R48, R12 ;  /* 0x000000302c0c723c */ /* 0x048fe2000000180c */
[----:B------:R-:W-:Y:S01]  /*19550*/  FADD.FTZ R49, R179, R166 ;  /* 0x000000a6b3317221 */ /* 0x000fe20000010000 */
[----:B--2---:R-:W-:Y:S01]  /*19560*/  F2FP.F16.F32.PACK_AB R48, R95, R92 ;  /* 0x0000005c5f30723e */ /* 0x004fe200000000ff */
[----:B------:R-:W-:Y:S02]  /*19570*/  FADD.FTZ R182, R182, R189 ;  /* 0x000000bdb6b67221 */ /* 0x000fe40000010000 */
[----:B------:R-:W-:Y:S02]  /*19580*/  FADD.FTZ R49, R176, R49 ;  /* 0x00000031b0317221 */ /* 0x000fe40000010000 */
[----:B------:R-:W-:Y:S01]  /*19590*/  FADD.FTZ R195, R195, R182 ;  /* 0x000000b6c3c37221 */ /* 0x000fe20000010000 */
[----:B------:R-:W-:Y:S01]  /*195a0*/  HMMA.16816.F32 R8, R44, R50, R8 ;  /* 0x000000322c08723c */ /* 0x000fe20000001808 */
[----:B------:R-:W-:Y:S01]  /*195b0*/  FADD.FTZ R178, R178, R49 ;  /* 0x00000031b2b27221 */ /* 0x000fe20000010000 */
[----:B------:R-:W-:Y:S01]  /*195c0*/  F2FP.F16.F32.PACK_AB R49, R88, R87 ;  /* 0x000000575831723e */ /* 0x000fe200000000ff */
[----:B------:R-:W-:Y:S01]  /*195d0*/  FADD.FTZ R164, R164, R195 ;  /* 0x000000c3a4a47221 */ /* 0x000fe20000010000 */
[----:B------:R-:W-:Y:S01]  /*195e0*/  F2FP.F16.F32.PACK_AB R51, R93, R90 ;  /* 0x0000005a5d33723e */ /* 0x000fe200000000ff */
[----:B------:R-:W-:Y:S01]  /*195f0*/  FADD.FTZ R183, R183, R178 ;  /* 0x000000b2b7b77221 */ /* 0x000fe20000010000 */
[----:B------:R-:W-:Y:S01]  /*19600*/  F2FP.F16.F32.PACK_AB R50, R105, R94 ;  /* 0x0000005e6932723e */ /* 0x000fe200000000ff */
[----:B------:R-:W-:Y:S01]  /*19610*/  FADD.FTZ R169, R169, R164 ;  /* 0x000000a4a9a97221 */ /* 0x000fe20000010000 */
[----:B------:R-:W2:Y:S01]  /*19620*/  LDSM.16.MT88.4 R44, [R111+0x11000] ;  /* 0x011000006f2c783b */ /* 0x000ea20000004200 */
[----:B------:R-:W-:-:S02]  /*19630*/  FADD.FTZ R192, R192, R183 ;  /* 0x000000b7c0c07221 */ /* 0x000fc40000010000 */
[----:B------:R-:W-:Y:S02]  /*19640*/  FADD.FTZ R152, R152, R169 ;  /* 0x000000a998987221 */ /* 0x000fe40000010000 */
[----:B------:R-:W-:Y:S01]  /*19650*/  FADD.FTZ R192, R193, R192 ;  /* 0x000000c0c1c07221 */ /* 0x000fe20000010000 */
[C---:B----4-:R-:W-:Y:S01]  /*19660*/  HMMA.16816.F32 R4, R48.reuse, R36, R4 ;  /* 0x000000243004723c */ /* 0x050fe20000001804 */
[----:B------:R-:W-:Y:S02]  /*19670*/  FADD.FTZ R181, R181, R152 ;  /* 0x00000098b5b57221 */ /* 0x000fe40000010000 */
[----:B------:R-:W-:Y:S02]  /*19680*/  FADD.FTZ R191, R191, R192 ;  /* 0x000000c0bfbf7221 */ /* 0x000fe40000010000 */
[----:B------:R-:W-:Y:S02]  /*19690*/  FADD.FTZ R56, R56, R181 ;  /* 0x000000b538387221 */ /* 0x000fe40000010000 */
[----:B------:R-:W-:Y:S01]  /*196a0*/  FADD.FTZ R191, R194, R191 ;  /* 0x000000bfc2bf7221 */ /* 0x000fe20000010000 */
[----:B------:R-:W-:Y:S01]  /*196b0*/  HMMA.16816.F32 R32, R48, R38, R32 ;  /* 0x000000263020723c */ /* 0x000fe20000001820 */
[----:B------:R-:W3:Y:S01]  /*196c0*/  LDSM.16.MT88.4 R36, [R102+0x11000] ;  /* 0x011000006624783b */ /* 0x000ee20000004200 */
[----:B------:R-:W-:Y:S01]  /*196d0*/  FADD.FTZ R57, R57, R56 ;  /* 0x0000003839397221 */ /* 0x000fe20000010000 */
[----:B------:R-:W-:-:S02]  /*196e0*/  FADD.FTZ R180, R180, R191 ;  /* 0x000000bfb4b47221 */ /* 0x000fc40000010000 */
[----:B------:R-:W-:Y:S01]  /*196f0*/  LDSM.16.MT88.4 R100, [R102+0x11800] ;  /* 0x011800006664783b */ /* 0x000fe20000004200 */
[----:B------:R-:W-:Y:S01]  /*19700*/  FADD.FTZ R58, R58, R57 ;  /* 0x000000393a3a7221 */ /* 0x000fe20000010000 */
[----:B------:R-:W-:Y:S01]  /*19710*/  FADD.FTZ R180, R177, R180 ;  /* 0x000000b4b1b47221 */ /* 0x000fe20000010000 */
[----:B-1----:R-:W-:Y:S01]  /*19720*/  HMMA.16816.F32 R28, R48, R40, R28 ;  /* 0x00000028301c723c */ /* 0x002fe2000000181c */
[----:B------:R-:W-:Y:S01]  /*19730*/  FFMA.FTZ R41, R99, UR8, -R118 ;  /* 0x0000000863297c23 */ /* 0x000fe20008010876 */
[----:B------:R-:W-:Y:S01]  /*19740*/  FFMA.FTZ R40, R107, UR8, -R125 ;  /* 0x000000086b287c23 */ /* 0x000fe2000801087d */
[----:B------:R-:W-:Y:S01]  /*19750*/  FADD.FTZ R171, R171, R180 ;  /* 0x000000b4abab7221 */ /* 0x000fe20000010000 */
[----:B------:R-:W-:-:S03]  /*19760*/  FADD.FTZ R59, R59, R58 ;  /* 0x0000003a3b3b7221 */ /* 0x000fc60000010000 */
[----:B------:R-:W-:Y:S01]  /*19770*/  FADD.FTZ R171, R184, R171 ;  /* 0x000000abb8ab7221 */ /* 0x000fe20000010000 */
[C---:B------:R-:W-:Y:S01]  /*19780*/  HMMA.16816.F32 R24, R48.reuse, R42, R24 ;  /* 0x0000002a3018723c */ /* 0x040fe20000001818 */
[--C-:B------:R-:W-:Y:S01]  /*19790*/  FFMA.FTZ R43, R108, UR8, -R125.reuse ;  /* 0x000000086c2b7c23 */ /* 0x100fe2000801087d */
[----:B------:R-:W-:Y:S01]  /*197a0*/  FFMA.FTZ R42, R109, UR8, -R125 ;  /* 0x000000086d2a7c23 */ /* 0x000fe2000801087d */
[----:B------:R-:W-:Y:S01]  /*197b0*/  FADD.FTZ R150, R150, R171 ;  /* 0x000000ab96967221 */ /* 0x000fe20000010000 */
[----:B------:R-:W1:Y:S01]  /*197c0*/  MUFU.EX2 R41, R41 ;  /* 0x0000002900297308 */ /* 0x000e620000000800 */
[----:B------:R-:W-:Y:S02]  /*197d0*/  FADD.FTZ R62, R62, R59 ;  /* 0x0000003b3e3e7221 */ /* 0x000fe40000010000 */
[----:B------:R-:W-:Y:S02]  /*197e0*/  FADD.FTZ R150, R135, R150 ;  /* 0x0000009687967221 */ /* 0x000fe40000010000 */
[----:B------:R-:W4:Y:S01]  /*197f0*/  LDSM.16.MT88.4 R132, [R113+0x11800] ;  /* 0x011800007184783b */ /* 0x000f220000004200 */
[----:B------:R-:W-:Y:S01]  /*19800*/  FADD.FTZ R69, R69, R62 ;  /* 0x0000003e45457221 */ /* 0x000fe20000010000 */
[----:B------:R-:W-:Y:S01]  /*19810*/  FADD.FTZ R63, R63, R150 ;  /* 0x000000963f3f7221 */ /* 0x000fe20000010000 */
[----:B------:R-:W-:Y:S01]  /*19820*/  MUFU.EX2 R40, R40 ;  /* 0x0000002800287308 */ /* 0x000fe20000000800 */
[----:B--2---:R-:W-:Y:S01]  /*19830*/  HMMA.16816.F32 R20, R48, R44, R20 ;  /* 0x0000002c3014723c */ /* 0x004fe20000001814 */
[----:B------:R-:W-:Y:S01]  /*19840*/  FADD.FTZ R64, R64, R69 ;  /* 0x0000004540407221 */ /* 0x000fe20000010000 */
[----:B------:R-:W-:-:S03]  /*19850*/  FADD.FTZ R60, R60, R63 ;  /* 0x0000003f3c3c7221 */ /* 0x000fc60000010000 */
[----:B------:R-:W-:Y:S01]  /*19860*/  FADD.FTZ R64, R67, R64 ;  /* 0x0000004043407221 */ /* 0x000fe20000010000 */
[----:B------:R-:W-:Y:S01]  /*19870*/  FADD.FTZ R61, R61, R60 ;  /* 0x0000003c3d3d7221 */ /* 0x000fe20000010000 */
[----:B------:R-:W2:Y:S01]  /*19880*/  MUFU.EX2 R43, R43 ;  /* 0x0000002b002b7308 */ /* 0x000ea20000000800 */
[----:B-1----:R-:W-:Y:S01]  /*19890*/  F2FP.F16.F32.PACK_AB R155, R41, R98 ;  /* 0x00000062299b723e */ /* 0x002fe200000000ff */
[----:B------:R-:W-:Y:S01]  /*198a0*/  HMMA.16816.F32 R16, R48, R46, R16 ;  /* 0x0000002e3010723c */ /* 0x000fe20000001810 */
[----:B------:R-:W-:-:S05]  /*198b0*/  FADD.FTZ R154, R154, R61 ;  /* 0x0000003d9a9a7221 */ /* 0x000fca0000010000 */
[----:B------:R-:W1:Y:S02]  /*198c0*/  MUFU.EX2 R42, R42 ;  /* 0x0000002a002a7308 */ /* 0x000e640000000800 */
[----:B---3--:R-:W-:Y:S01]  /*198d0*/  HMMA.16816.F32 R12, R48, R36, R12 ;  /* 0x00000024300c723c */ /* 0x008fe2000000180c */
[----:B------:R-:W-:-:S04]  /*198e0*/  FADD.FTZ R37, R65, R154 ;  /* 0x0000009a41257221 */ /* 0x000fc80000010000 */
[----:B------:R-:W-:Y:S01]  /*198f0*/  FADD.FTZ R37, R66, R37 ;  /* 0x0000002542257221 */ /* 0x000fe20000010000 */
[----:B--2---:R-:W-:Y:S02]  /*19900*/  F2FP.F16.F32.PACK_AB R152, R43, R40 ;  /* 0x000000282b98723e */ /* 0x004fe400000000ff */
[----:B------:R-:W-:Y:S01]  /*19910*/  HMMA.16816.F32 R8, R48, R38, R8 ;  /* 0x000000263008723c */ /* 0x000fe20000001808 */
[----:B------:R-:W-:Y:S01]  /*19920*/  FADD.FTZ R68, R68, R37 ;  /* 0x0000002544447221 */ /* 0x000fe20000010000 */
[----:B------:R-:W-:-:S03]  /*19930*/  FADD.FTZ R37, R71, R64 ;  /* 0x0000004047257221 */ /* 0x000fc60000010000 */
[----:B------:R-:W-:Y:S01]  /*19940*/  FADD.FTZ R73, R73, R68 ;  /* 0x0000004449497221 */ /* 0x000fe20000010000 */
[----:B------:R-:W-:Y:S01]  /*19950*/  FADD.FTZ R37, R72, R37 ;  /* 0x0000002548257221 */ /* 0x000fe20000010000 */
[----:B-1----:R-:W-:Y:S02]  /*19960*/  F2FP.F16.F32.PACK_AB R154, R239, R42 ;  /* 0x0000002aef9a723e */ /* 0x002fe400000000ff */
[----:B------:R-:W-:-:S04]  /*19970*/  FADD.FTZ R70, R70, R73 ;  /* 0x0000004946467221 */ /* 0x000fc80000010000 */
[----:B------:R-:W-:Y:S01]  /*19980*/  FADD.FTZ R77, R77, R70 ;  /* 0x000000464d4d7221 */ /* 0x000fe20000010000 */
[C---:B----4-:R-:W-:Y:S01]  /*19990*/  HMMA.16816.F32 R160, R152.reuse, R132, R4 ;  /* 0x0000008498a0723c */ /* 0x050fe20000001804 */
        /* <DEDUP_REMOVED lines=9> */
[----:B------:R-:W-:Y:S01]  /*19a30*/  HMMA.16816.F32 R144, R152, R156, R20 ;  /* 0x0000009c9890723c */ /* 0x000fe20000001814 */
[----:B------:R-:W-:Y:S02]  /*19a40*/  FADD.FTZ R82, R82, R5 ;  /* 0x0000000552527221 */ /* 0x000fe40000010000 */
[----:B------:R-:W-:Y:S02]  /*19a50*/  FADD.FTZ R84, R84, R85 ;  /* 0x0000005554547221 */ /* 0x000fe40000010000 */
[----:B------:R-:W-:-:S02]  /*19a60*/  FADD.FTZ R83, R83, R82 ;  /* 0x0000005253537221 */ /* 0x000fc40000010000 */
[----:B------:R-:W-:Y:S01]  /*19a70*/  FADD.FTZ R89, R89, R84 ;  /* 0x0000005459597221 */ /* 0x000fe20000010000 */
[C---:B------:R-:W-:Y:S01]  /*19a80*/  HMMA.16816.F32 R132, R152.reuse, R134, R32 ;  /* 0x000000869884723c */ /* 0x040fe20000001820 */
        /* <DEDUP_REMOVED lines=23> */
[----:B------:R-:W-:Y:S02]  /*19c00*/  FADD.FTZ R238, R41, R98 ;  /* 0x0000006229ee7221 */ /* 0x000fe40000010000 */
[----:B------:R-:W-:-:S04]  /*19c10*/  FADD.FTZ R42, R42, R43 ;  /* 0x0000002b2a2a7221 */ /* 0x000fc80000010000 */
[----:B------:R-:W-:Y:S01]  /*19c20*/  FADD.FTZ R239, R239, R42 ;  /* 0x0000002aefef7221 */ /* 0x000fe20000010000 */
[----:B------:R-:W-:Y:S06]  /*19c30*/  BRA.U !UP0, `(.L_x_1665) ;  /* 0x0000006908a87547 */ /* 0x000fec000b800000 */
[----:B------:R-:W-:-:S04]  /*19c40*/  DEPBAR.LE SB0, 0x0 ;  /* 0x000080000000791a */ /* 0x000fc80000000000 */
[----:B------:R-:W-:Y:S02]  /*19c50*/  UISETP.NE.U32.AND UP0, UPT, UR12, URZ, UPT ;  /* 0x000000ff0c00728c */ /* 0x000fe4000bf05070 */
[----:B------:R-:W-:Y:S02]  /*19c60*/  UIADD3 UR8, UPT, UPT, UR22, -0x2, URZ ;  /* 0xfffffffe16087890 */ /* 0x000fe4000fffe0ff */
[----:B------:R-:W-:Y:S01]  /*19c70*/  UISETP.NE.AND.EX UP0, UPT, UR13, URZ, UPT, UP0 ;  /* 0x000000ff0d00728c */ /* 0x000fe2000bf05300 */
[----:B------:R-:W-:Y:S08]  /*19c80*/  BAR.SYNC.DEFER_BLOCKING 0x0 ;  /* 0x0000000000007b1d */ /* 0x000ff00000010000 */
[----:B------:R-:W-:Y:S05]  /*19c90*/  BRA.U !UP0, `(.L_x_1666) ;  /* 0x0000000508007547 */ /* 0x000fea000b800000 */
[----:B------:R-:W1:Y:S01]  /*19ca0*/  LDC R5, c[0x0][0x4f0] ;  /* 0x00013c00ff057b82 */ /* 0x000e620000000800 */
[----:B------:R-:W-:Y:S02]  /*19cb0*/  USHF.L.U32 UR8, UR8, 0x8, URZ ;  /* 0x0000000808087899 */ /* 0x000fe400080006ff */
[----:B------:R-:W-:Y:S01]  /*19cc0*/  UIADD3 UR27, UPT, UPT, UR27, -0x100, URZ ;  /* 0xffffff001b1b7890 */ /* 0x000fe2000fffe0ff */
[----:B------:R-:W2:Y:S03]  /*19cd0*/  LDCU.64 UR10, c[0x0][0x3c0] ;  /* 0x00007800ff0a77ac */ /* 0x000ea60008000a00 */
        /* <DEDUP_REMOVED lines=47> */
[----:B--2---:R-:W-:-:S04]  /*19fd0*/  IMAD R5, R5, UR10, RZ ;  /* 0x0000000a05057c24 */ /* 0x004fc8000f8e02ff */
[C---:B------:R-:W-:Y:S01]  /*19fe0*/  IMAD R5, R6.reuse, UR11, R5 ;  /* 0x0000000b06057c24 */ /* 0x040fe2000f8e0205 */
[----:B---3--:R-:W-:Y:S01]  /*19ff0*/  IADD3 R4, PT, PT, R9, -R4, RZ ;  /* 0x8000000409047210 */ /* 0x008fe20007ffe0ff */
        /* <DEDUP_REMOVED lines=10> */
.L_x_1666:
        /* <DEDUP_REMOVED lines=8> */
.L_x_1667:
[----:B------:R-:W1:Y:S01]  /*1a120*/  LDCU UR8, c[0x0][0x3c4] ;  /* 0x00007880ff0877ac */ /* 0x000e620008000800 */
[----:B------:R-:W-:Y:S01]  /*1a130*/  SHF.R.U32.HI R227, RZ, 0x1, R226 ;  /* 0x00000001ffe37819 */ /* 0x000fe200000116e2 */
[----:B------:R-:W-:Y:S01]  /*1a140*/  IMAD.SHL.U32 R228, R226, 0x20, RZ ;  /* 0x00000020e2e47824 */ /* 0x000fe200078e00ff */
[----:B------:R-:W-:Y:S01]  /*1a150*/  LOP3.LUT R221, R175, 0x200, RZ, 0xc0, !PT ;  /* 0x00000200afdd7812 */ /* 0x000fe200078ec0ff */
[----:B------:R-:W-:Y:S01]  /*1a160*/  USHF.L.U32 UR11, UR10, 0x5, URZ ;  /* 0x000000050a0b7899 */ /* 0x000fe200080006ff */
[----:B------:R-:W-:Y:S01]  /*1a170*/  LOP3.LUT R4, R227, 0x8, RZ, 0xc0, !PT ;  /* 0x00000008e3047812 */ /* 0x000fe200078ec0ff */
[----:B------:R-:W2:Y:S01]  /*1a180*/  LDCU UR9, c[0x0][0x440] ;  /* 0x00008800ff0977ac */ /* 0x000ea20008000800 */
[----:B------:R-:W-:Y:S02]  /*1a190*/  LOP3.LUT R228, R228, 0x7c00, RZ, 0xc0, !PT ;  /* 0x00007c00e4e47812 */ /* 0x000fe400078ec0ff */
[----:B------:R-:W-:Y:S02]  /*1a1a0*/  LOP3.LUT R5, R4, 0x1c0, R175, 0xf8, !PT ;  /* 0x000001c004057812 */ /* 0x000fe400078ef8af */
[----:B------:R-:W-:-:S02]  /*1a1b0*/  IADD3 R8, P2, PT, R232, UR11, RZ ;  /* 0x0000000be8087c10 */ /* 0x000fc4000ff5e0ff */
[----:B------:R-:W-:Y:S02]  /*1a1c0*/  LOP3.LUT R220, R5, R174, RZ, 0x3c, !PT ;  /* 0x000000ae05dc7212 */ /* 0x000fe400078e3cff */
[----:B------:R-:W-:Y:S02]  /*1a1d0*/  LOP3.LUT R209, R221, R228, RZ, 0xfc, !PT ;  /* 0x000000e4ddd17212 */ /* 0x000fe400078efcff */
[----:B------:R-:W-:Y:S01]  /*1a1e0*/  LOP3.LUT P3, RZ, R226, 0x2, RZ, 0xc0, !PT ;  /* 0x00000002e2ff7812 */ /* 0x000fe2000786c0ff */
[----:B-1----:R-:W-:Y:S01]  /*1a1f0*/  USHF.L.U64.HI UR8, UR10, 0x5, UR8 ;  /* 0x000000050a087899 */ /* 0x002fe20008010208 */
[----:B------:R-:W-:Y:S01]  /*1a200*/  LOP3.LUT R209, R209, R220, RZ, 0xfc, !PT ;  /* 0x000000dcd1d17212 */ /* 0x000fe200078efcff */
[----:B------:R-:W-:Y:S01]  /*1a210*/  UIADD3 UR10, UPT, UPT, UR22, -0x2, URZ ;  /* 0xfffffffe160a7890 */ /* 0x000fe2000fffe0ff */
[----:B------:R-:W-:Y:S02]  /*1a220*/  SEL R225, R172, 0xffffffe0, !P3 ;  /* 0xffffffe0ace17807 */ /* 0x000fe40005800000 */
[----:B------:R-:W-:Y:S01]  /*1a230*/  LEA R209, R209, UR6, 0x1 ;  /* 0x00000006d1d17c11 */ /* 0x000fe2000f8e08ff */
[----:B------:R-:W-:Y:S01]  /*1a240*/  UISETP.GT.AND UP1, UPT, UR10, UR7, UPT ;  /* 0x000000070a00728c */ /* 0x000fe2000bf24270 */
[----:B------:R-:W-:Y:S01]  /*1a250*/  IADD3.X R9, PT, PT, R233, UR8, RZ, P2, !PT ;  /* 0x00000008e9097c10 */ /* 0x000fe200097fe4ff */
[--C-:B------:R-:W-:Y:S01]  /*1a260*/  IMAD.IADD R210, R173, 0x1, R225.reuse ;  /* 0x00000001add27824 */ /* 0x100fe200078e02e1 */
[----:B------:R-:W-:Y:S01]  /*1a270*/  IADD3 R14, P2, PT, R8, UR11, RZ ;  /* 0x0000000b080e7c10 */ /* 0x000fe2000ff5e0ff */
[C---:B------:R-:W-:Y:S01]  /*1a280*/  IMAD.IADD R184, R209.reuse, 0x1, R225 ;  /* 0x00000001d1b87824 */ /* 0x040fe200078e02e1 */
[----:B--2---:R-:W-:Y:S01]  /*1a290*/  ISETP.GE.AND P1, PT, R174, UR9, PT ;  /* 0x00000009ae007c0c */ /* 0x004fe2000bf26270 */
[----:B------:R-:W-:Y:S01]  /*1a2a0*/  IMAD.IADD R236, R209, 0x1, R208 ;  /* 0x00000001d1ec7824 */ /* 0x000fe200078e02d0 */
[----:B------:R-:W-:-:S02]  /*1a2b0*/  IADD3.X R15, PT, PT, R9, UR8, RZ, P2, !PT ;  /* 0x00000008090f7c10 */ /* 0x000fc400097fe4ff */
        /* <DEDUP_REMOVED lines=40> */
[----:B------:R-:W-:Y:S01]  /*1a540*/  @!P1 LDGSTS.E.BYPASS.LTC128B.128 [R3+0xc800], desc[UR4][R16.64] ;  /* 0x0c80000010039fae */ /* 0x000fe2000b981a04 */
[----:B--2---:R-:W-:-:S03]  /*1a550*/  IADD3 R14, P2, PT, R8, UR11, RZ ;  /* 0x0000000b080e7c10 */ /* 0x004fc6000ff5e0ff */
[----:B------:R-:W-:Y:S01]  /*1a560*/  @P1 STS.128 [R3+0xc800], RZ ;  /* 0x00c800ff03001388 */ /* 0x000fe20000000c00 */
[----:B------:R-:W-:-:S03]  /*1a570*/  IADD3.X R15, PT, PT, R9, UR8, RZ, P2, !PT ;  /* 0x00000008090f7c10 */ /* 0x000fc600097fe4ff */
        /* <DEDUP_REMOVED lines=11> */
[----:B----4-:R-:W-:-:S03]  /*1a630*/  IADD3 R10, P2, PT, R12, UR11, RZ ;  /* 0x0000000b0c0a7c10 */ /* 0x010fc6000ff5e0ff */
        /* <DEDUP_REMOVED lines=24> */
[----:B------:R-:W-:Y:S01]  /*1a7c0*/  @!P1 LDGSTS.E.BYPASS.LTC128B.128 [R3+0xf800], desc[UR4][R10.64] ;  /* 0x0f8000000a039fae */ /* 0x000fe2000b981a04 */
[----:B---3--:R-:W-:-:S03]  /*1a7d0*/  IADD3 R8, P2, PT, R6, UR11, RZ ;  /* 0x0000000b06087c10 */ /* 0x008fc6000ff5e0ff */
[----:B------:R-:W-:Y:S01]  /*1a7e0*/  @P1 STS.128 [R3+0xf800], RZ ;  /* 0x00f800ff03001388 */ /* 0x000fe20000000c00 */
[----:B------:R-:W-:-:S03]  /*1a7f0*/  IADD3.X R9, PT, PT, R7, UR8, RZ, P2, !PT ;  /* 0x0000000807097c10 */ /* 0x000fc600097fe4ff */
[----:B------:R-:W-:Y:S01]  /*1a800*/  @!PT LDS RZ, [RZ] ;  /* 0x00000000fffff984 */ /* 0x000fe20000000800 */
[----:B------:R-:W-:Y:S01]  /*1a810*/  @!PT LDS RZ, [RZ] ;  /* 0x00000000fffff984 */ /* 0x000fe20000000800 */
[----:B------:R-:W-:Y:S01]  /*1a820*/  @!PT LDS RZ, [RZ] ;  /* 0x00000000fffff984 */ /* 0x000fe20000000800 */
[----:B------:R-:W-:Y:S01]  /*1a830*/  @!P1 LDGSTS.E.BYPASS.LTC128B.128 [R3+0x10000], desc[UR4][R4.64] ;  /* 0x1000000004039fae */ /* 0x000fe2000b981a04 */
[----:B------:R-:W-:-:S03]  /*1a840*/  @!P1 IADD3 R16, P2, PT, R8, UR11, RZ ;  /* 0x0000000b08109c10 */ /* 0x000fc6000ff5e0ff */
[----:B------:R-:W-:Y:S01]  /*1a850*/  @P1 STS.128 [R3+0x10000], RZ ;  /* 0x010000ff03001388 */ /* 0x000fe20000000c00 */
[----:B------:R-:W-:-:S03]  /*1a860*/  @!P1 IADD3.X R17, PT, PT, R9, UR8, RZ, P2, !PT ;  /* 0x0000000809119c10 */ /* 0x000fc600097fe4ff */
        /* <DEDUP_REMOVED lines=20> */
[----:B-1----:R-:W1:Y:S04]  /*1a9b0*/  LDSM.16.M88.4 R12, [R173+0x4000] ;  /* 0x00400000ad0c783b */ /* 0x002e680000000200 */
[----:B--2---:R-:W2:Y:S04]  /*1a9c0*/  LDSM.16.M88.4 R4, [R173+0x4800] ;  /* 0x00480000ad04783b */ /* 0x004ea80000000200 */
[----:B------:R-:W2:Y:S04]  /*1a9d0*/  LDSM.16.M88.4 R164, [R173+0x5000] ;  /* 0x00500000ada4783b */ /* 0x000ea80000000200 */
        /* <DEDUP_REMOVED lines=16> */
[C---:B-1----:R-:W-:Y:S03]  /*1aae0*/  HMMA.16816.F32 R16, R60.reuse, R12, RZ ;  /* 0x0000000c3c10723c */ /* 0x042fe600000018ff */
[----:B------:R-:W1:Y:S04]  /*1aaf0*/  LDSM.16.M88.4 R172, [R210+0x4000] ;  /* 0x00400000d2ac783b */ /* 0x000e680000000200 */
[----:B------:R-:W-:Y:S01]  /*1ab00*/  LDSM.16.M88.4 R180, [R210+0x5800] ;  /* 0x00580000d2b4783b */ /* 0x000fe20000000200 */
[C---:B--2---:R-:W-:Y:S03]  /*1ab10*/  HMMA.16816.F32 R8, R60.reuse, R4, RZ ;  /* 0x000000043c08723c */ /* 0x044fe600000018ff */
        /* <DEDUP_REMOVED lines=78> */
[C---:B---3--:R-:W-:Y:S08]  /*1b000*/  HMMA.16816.F32 R40, R212.reuse, R176, R40 ;  /* 0x000000b0d428723c */ /* 0x048ff00000001828 */
[C---:B------:R-:W-:Y:S01]  /*1b010*/  HMMA.16816.F32 R36, R212.reuse, R178, R36 ;  /* 0x000000b2d424723c */ /* 0x040fe20000001824 */
[----:B------:R-:W3:Y:S07]  /*1b020*/  LDSM.16.M88.4 R176, [R222+0x9000] ;  /* 0x00900000deb0783b */ /* 0x000eee0000000200 */
[----:B----4-:R-:W-:Y:S01]  /*1b030*/  HMMA.16816.F32 R24, R212, R56, R24 ;  /* 0x00000038d418723c */ /* 0x010fe20000001818 */
[----:B------:R-:W-:-:S02]  /*1b040*/  IMAD.IADD R56, R225, 0x1, R236 ;  /* 0x00000001e1387824 */ /* 0x000fc400078e02ec */
[----:B------:R-:W-:-:S05]  /*1b050*/  IMAD.IADD R225, R225, 0x1, R222 ;  /* 0x00000001e1e17824 */ /* 0x000fca00078e02de */
[C---:B-1----:R-:W-:Y:S08]  /*1b060*/  HMMA.16816.F32 R32, R212.reuse, R172, R32 ;  /* 0x000000acd420723c */ /* 0x042ff00000001820 */
[C---:B------:R-:W-:Y:S01]  /*1b070*/  HMMA.16816.F32 R28, R212.reuse, R174, R28 ;  /* 0x000000aed41c723c */ /* 0x040fe2000000181c */
[----:B------:R-:W1:Y:S07]  /*1b080*/  LDSM.16.M88.4 R172, [R222+0x9800] ;  /* 0x00980000deac783b */ /* 0x000e6e0000000200 */
        /* <DEDUP_REMOVED lines=15> */
[C---:B---3--:R-:W-:Y:S08]  /*1b180*/  HMMA.16816.F32 R72, R212.reuse, R176, R72 ;  /* 0x000000b0d448723c */ /* 0x048ff00000001848 */
[C---:B------:R-:W-:Y:S01]  /*1b190*/  HMMA.16816.F32 R68, R212.reuse, R178, R68 ;  /* 0x000000b2d444723c */ /* 0x040fe20000001844 */
[----:B------:R-:W3:Y:S07]  /*1b1a0*/  LDSM.16.M88.4 R176, [R225+0x3000] ;  /* 0x00300000e1b0783b */ /* 0x000eee0000000200 */
[----:B-1----:R-:W-:Y:S01]  /*1b1b0*/  HMMA.16816.F32 R64, R212, R172, R64 ;  /* 0x000000acd440723c */ /* 0x002fe20000001840 */
        /* <DEDUP_REMOVED lines=10> */
[CC--:B------:R-:W-:Y:S02]  /*1b260*/  ISETP.GE.AND P3, PT, R52.reuse, R224.reuse, PT ;  /* 0x000000e03400720c */ /* 0x0c0fe40003f66270 */
[----:B-----5:R-:W-:Y:S01]  /*1b270*/  HMMA.16816.F32 R40, R56, R200, R40 ;  /* 0x000000c83828723c */ /* 0x020fe20000001828 */
[----:B------:R-:W-:Y:S02]  /*1b280*/  ISETP.GE.AND P2, PT, R52, R223, PT ;  /* 0x000000df3400720c */ /* 0x000fe40003f46270 */
[----:B------:R-:W1:Y:S01]  /*1b290*/  LDSM.16.M88.4 R52, [R225+0x3800] ;  /* 0x00380000e134783b */ /* 0x000e620000000200 */
[----:B------:R-:W-:-:S02]  /*1b2a0*/  ISETP.GE.AND P5, PT, R172, R224, PT ;  /* 0x000000e0ac00720c */ /* 0x000fc40003fa6270 */
[-C--:B------:R-:W-:Y:S02]  /*1b2b0*/  ISETP.GE.AND P4, PT, R172, R223.reuse, PT ;  /* 0x000000dfac00720c */ /* 0x080fe40003f86270 */
[----:B------:R-:W-:Y:S01]  /*1b2c0*/  HMMA.16816.F32 R100, R212, R194, R100 ;  /* 0x000000c2d464723c */ /* 0x000fe20000001864 */
[----:B------:R-:W-:Y:S01]  /*1b2d0*/  FSEL R195, R48, -INF , !P3 ;  /* 0xff80000030c37808 */ /* 0x000fe20005800000 */
[----:B------:R-:W-:Y:S01]  /*1b2e0*/  VIADD R48, R182, 0xfffffe09 ;  /* 0xfffffe09b6307836 */ /* 0x000fe20000000000 */
[C---:B------:R-:W-:Y:S02]  /*1b2f0*/  ISETP.GE.AND P6, PT, R173.reuse, R224, PT ;  /* 0x000000e0ad00720c */ /* 0x040fe40003fc6270 */
[----:B------:R-:W-:-:S03]  /*1b300*/  ISETP.GE.AND P3, PT, R173, R223, PT ;  /* 0x000000dfad00720c */ /* 0x000fc60003f66270 */
[----:B------:R-:W-:Y:S01]  /*1b310*/  HMMA.16816.F32 R112, R212, R196, R112 ;  /* 0x000000c4d470723c */ /* 0x000fe20000001870 */
[----:B------:R-:W-:Y:S01]  /*1b320*/  FSEL R197, R49, -INF , !P5 ;  /* 0xff80000031c57808 */ /* 0x000fe20006800000 */
[----:B------:R-:W-:Y:S01]  /*1b330*/  VIADD R49, R182, 0xfffffe10 ;  /* 0xfffffe10b6317836 */ /* 0x000fe20000000000 */
[----:B------:R-:W-:-:S04]  /*1b340*/  FSEL R201, R46, -INF , !P3 ;  /* 0xff8000002ec97808 */ /* 0x000fc80005800000 */
[----:B------:R-:W-:Y:S01]  /*1b350*/  ISETP.GE.AND P5, PT, R49, R223, PT ;  /* 0x000000df3100720c */ /* 0x000fe20003fa6270 */
[C---:B------:R-:W-:Y:S01]  /*1b360*/  HMMA.16816.F32 R108, R212.reuse, R198, R108 ;  /* 0x000000c6d46c723c */ /* 0x040fe2000000186c */
[----:B------:R-:W-:Y:S01]  /*1b370*/  FSEL R199, R51, -INF , !P4 ;  /* 0xff80000033c77808 */ /* 0x000fe20006000000 */
[----:B------:R-:W-:Y:S01]  /*1b380*/  VIADD R51, R182, 0xfffffe11 ;  /* 0xfffffe11b6337836 */ /* 0x000fe20000000000 */
[-C--:B------:R-:W-:Y:S02]  /*1b390*/  ISETP.GE.AND P4, PT, R48, R224.reuse, PT ;  /* 0x000000e03000720c */ /* 0x080fe40003f86270 */
[----:B------:R-:W-:Y:S01]  /*1b3a0*/  FSEL R249, R42, -INF , !P5 ;  /* 0xff8000002af97808 */ /* 0x000fe20006800000 */
[----:B------:R-:W-:Y:S01]  /*1b3b0*/  VIADD R42, R182, 0xfffffe19 ;  /* 0xfffffe19b62a7836 */ /* 0x000fe20000000000 */
[----:B------:R-:W-:Y:S01]  /*1b3c0*/  ISETP.GE.AND P3, PT, R51, R224, PT ;  /* 0x000000e03300720c */ /* 0x000fe20003f66270 */
[----:B------:R-:W-:Y:S01]  /*1b3d0*/  HMMA.16816.F32 R104, R212, R192, R104 ;  /* 0x000000c0d468723c */ /* 0x000fe20000001868 */
[----:B------:R-:W-:-:S02]  /*1b3e0*/  FSEL R193, R50, -INF , !P2 ;  /* 0xff80000032c17808 */ /* 0x000fc40005000000 */
[-C--:B------:R-:W-:Y:S02]  /*1b3f0*/  ISETP.GE.AND P2, PT, R48, R223.reuse, PT ;  /* 0x000000df3000720c */ /* 0x080fe40003f46270 */
[----:B------:R-:W-:Y:S02]  /*1b400*/  FSEL R48, R44, -INF , !P6 ;  /* 0xff8000002c307808 */ /* 0x000fe40007000000 */
[----:B------:R-:W-:Y:S01]  /*1b410*/  FSEL R50, R45, -INF , !P4 ;  /* 0xff8000002d327808 */ /* 0x000fe20006000000 */
[----:B------:R-:W-:Y:S01]  /*1b420*/  HMMA.16816.F32 R36, R56, R202, R36 ;  /* 0x000000ca3824723c */ /* 0x000fe20000001824 */
[----:B------:R-:W-:Y:S02]  /*1b430*/  FSEL R203, R47, -INF , !P2 ;  /* 0xff8000002fcb7808 */ /* 0x000fe40005000000 */
[----:B------:R-:W2:Y:S01]  /*1b440*/  LDSM.16.M88.4 R44, [R225+0x4000] ;  /* 0x00400000e12c783b */ /* 0x000ea20000000200 */
[----:B------:R-:W-:Y:S01]  /*1b450*/  ISETP.GE.AND P6, PT, R49, R224, PT ;  /* 0x000000e03100720c */ /* 0x000fe20003fc6270 */
[----:B------:R-:W-:Y:S01]  /*1b460*/  VIADD R49, R182, 0xfffffe18 ;  /* 0xfffffe18b6317836 */ /* 0x000fe20000000000 */
[----:B------:R-:W-:-:S02]  /*1b470*/  ISETP.GE.AND P2, PT, R51, R223, PT ;  /* 0x000000df3300720c */ /* 0x000fc40003f46270 */
[C---:B---3--:R-:W-:Y:S01]  /*1b480*/  HMMA.16816.F32 R32, R56.reuse, R176, R32 ;  /* 0x000000b03820723c */ /* 0x048fe20000001820 */
[----:B------:R-:W-:Y:S01]  /*1b490*/  FSEL R251, R41, -INF , !P3 ;  /* 0xff80000029fb7808 */ /* 0x000fe20005800000 */
[----:B------:R-:W-:Y:S01]  /*1b4a0*/  VIADD R41, R182, 0xfffffe20 ;  /* 0xfffffe20b6297836 */ /* 0x000fe20000000000 */
[----:B------:R-:W-:Y:S02]  /*1b4b0*/  FSEL R40, R40, -INF , !P6 ;  /* 0xff80000028287808 */ /* 0x000fe40007000000 */
[----:B------:R-:W-:Y:S02]  /*1b4c0*/  ISETP.GE.AND P4, PT, R49, R223, PT ;  /* 0x000000df3100720c */ /* 0x000fe40003f86270 */
[----:B------:R-:W-:Y:S01]  /*1b4d0*/  FSEL R247, R43, -INF , !P2 ;  /* 0xff8000002bf77808 */ /* 0x000fe20005000000 */
[----:B------:R-:W-:Y:S01]  /*1b4e0*/  HMMA.16816.F32 R28, R56, R178, R28 ;  /* 0x000000b2381c723c */ /* 0x000fe2000000181c */
[-C--:B------:R-:W-:Y:S02]  /*1b4f0*/  ISETP.GE.AND P6, PT, R49, R224.reuse, PT ;  /* 0x000000e03100720c */ /* 0x080fe40003fc6270 */
[----:B------:R-:W-:-:S02]  /*1b500*/  ISETP.GE.AND P3, PT, R42, R224, PT ;  /* 0x000000e02a00720c */ /* 0x000fc40003f66270 */
[-C--:B------:R-:W-:Y:S01]  /*1b510*/  ISETP.GE.AND P2, PT, R42, R223.reuse, PT ;  /* 0x000000df2a00720c */ /* 0x080fe20003f46270 */
[----:B------:R-:W-:Y:S01]  /*1b520*/  VIADD R42, R182, 0xfffffe21 ;  /* 0xfffffe21b62a7836 */ /* 0x000fe20000000000 */
[----:B------:R-:W-:Y:S01]  /*1b530*/  FSEL R245, R38, -INF , !P4 ;  /* 0xff80000026f57808 */ /* 0x000fe20006000000 */
[C---:B------:R-:W-:Y:S01]  /*1b540*/  HMMA.16816.F32 R168, R212.reuse, R208, R168 ;  /* 0x000000d0d4a8723c */ /* 0x040fe200000018a8 */
[----:B------:R-:W-:Y:S02]  /*1b550*/  FSEL R49, R36, -INF , !P6 ;  /* 0xff80000024317808 */ /* 0x000fe40007000000 */
[----:B------:R-:W-:Y:S02]  /*1b560*/  ISETP.GE.AND P4, PT, R41, R223, PT ;  /* 0x000000df2900720c */ /* 0x000fe40003f86270 */
[----:B------:R-:W-:Y:S02]  /*1b570*/  FSEL R51, R37, -INF , !P3 ;  /* 0xff80000025337808 */ /* 0x000fe40005800000 */
[----:B------:R-:W-:Y:S01]  /*1b580*/  FSEL R243, R39, -INF , !P2 ;  /* 0xff80000027f37808 */ /* 0x000fe20005000000 */
[----:B------:R-:W-:Y:S01]  /*1b590*/  HMMA.16816.F32 R124, R212, R206, R124 ;  /* 0x000000ced47c723c */ /* 0x000fe2000000187c */
[----:B------:R-:W3:Y:S01]  /*1b5a0*/  LDSM.16.M88.4 R36, [R225+0x4800] ;  /* 0x00480000e124783b */ /* 0x000ee20000000200 */
        /* <DEDUP_REMOVED lines=19> */
[----:B------:R-:W-:Y:S01]  /*1b6e0*/  HMMA.16816.F32 R164, R212, R210, R164 ;  /* 0x000000d2d4a4723c */ /* 0x000fe200000018a4 */
[----:B------:R-:W-:Y:S02]  /*1b6f0*/  FSEL R217, R30, -INF , !P4 ;  /* 0xff8000001ed97808 */ /* 0x000fe40006000000 */
[----:B------:R-:W-:Y:S02]  /*1b700*/  FSEL R219, R29, -INF , !P3 ;  /* 0xff8000001ddb7808 */ /* 0x000fe40005800000 */
[----:B------:R-:W-:-:S02]  /*1b710*/  FSEL R211, R31, -INF , !P2 ;  /* 0xff8000001fd37808 */ /* 0x000fc40005000000 */
[----:B------:R-:W4:Y:S01]  /*1b720*/  LDSM.16.M88.4 R28, [R225+0x5000] ;  /* 0x00500000e11c783b */ /* 0x000f220000000200 */
[C---:B-1----:R-:W-:Y:S01]  /*1b730*/  HMMA.16816.F32 R24, R56.reuse, R52, R24 ;  /* 0x000000343818723c */ /* 0x042fe20000001818 */
[CC--:B------:R-:W-:Y:S02]  /*1b740*/  ISETP.GE.AND P5, PT, R32.reuse, R224.reuse, PT ;  /* 0x000000e02000720c */ /* 0x0c0fe40003fa6270 */
[-C--:B------:R-:W-:Y:S01]  /*1b750*/  ISETP.GE.AND P4, PT, R32, R223.reuse, PT ;  /* 0x000000df2000720c */ /* 0x080fe20003f86270 */
[C---:B------:R-:W-:Y:S01]  /*1b760*/  VIADD R32, R182.reuse, 0xfffffe38 ;  /* 0xfffffe38b6207836 */ /* 0x040fe20000000000 */
[C---:B------:R-:W-:Y:S02]  /*1b770*/  ISETP.GE.AND P3, PT, R33.reuse, R224, PT ;  /* 0x000000e02100720c */ /* 0x040fe40003f66270 */
[----:B------:R-:W-:Y:S01]  /*1b780*/  ISETP.GE.AND P2, PT, R33, R223, PT ;  /* 0x000000df2100720c */ /* 0x000fe20003f46270 */
[----:B------:R-:W-:Y:S01]  /*1b790*/  HMMA.16816.F32 R20, R56, R54, R20 ;  /* 0x000000363814723c */ /* 0x000fe20000001814 */
[----:B------:R-:W-:-:S07]  /*1b7a0*/  VIADD R33, R182, 0xfffffe40 ;  /* 0xfffffe40b6217836 */ /* 0x000fce0000000000 */
[----:B--2---:R-:W-:Y:S03]  /*1b7b0*/  HMMA.16816.F32 R16, R56, R44, R16 ;  /* 0x0000002c3810723c */ /* 0x004fe60000001810 */
[----:B------:R-:W-:Y:S02]  /*1b7c0*/  FSEL R26, R26, -INF , !P4 ;  /* 0xff8000001a1a7808 */ /* 0x000fe40006000000 */
[----:B------:R-:W-:Y:S02]  /*1b7d0*/  ISETP.GE.AND P4, PT, R32, R223, PT ;  /* 0x000000df2000720c */ /* 0x000fe40003f86270 */
[----:B------:R-:W-:Y:S01]  /*1b7e0*/  FSEL R25, R25, -INF , !P3 ;  /* 0xff80000019197808 */ /* 0x000fe20005800000 */
[----:B------:R-:W-:Y:S01]  /*1b7f0*/  HMMA.16816.F32 R128, R212, R204, R128 ;  /* 0x000000ccd480723c */ /* 0x000fe20000001880 */
[----:B------:R-:W-:Y:S01]  /*1b800*/  FSEL R205, R24, -INF , !P5 ;  /* 0xff80000018cd7808 */ /* 0x000fe20006800000 */
[----:B------:R-:W-:Y:S01]  /*1b810*/  VIADD R24, R182, 0xfffffe39 ;  /* 0xfffffe39b6187836 */ /* 0x000fe20000000000 */
[----:B------:R-:W-:-:S02]  /*1b820*/  ISETP.GE.AND P5, PT, R32, R224, PT ;  /* 0x000000e02000720c */ /* 0x000fc40003fa6270 */
[----:B------:R-:W-:Y:S02]  /*1b830*/  FSEL R27, R27, -INF , !P2 ;  /* 0xff8000001b1b7808 */ /* 0x000fe40005000000 */
[CC--:B------:R-:W-:Y:S01]  /*1b840*/  ISETP.GE.AND P3, PT, R24.reuse, R224.reuse, PT ;  /* 0x000000e01800720c */ /* 0x0c0fe20003f66270 */
[C---:B------:R-:W-:Y:S01]  /*1b850*/  HMMA.16816.F32 R12, R56.reuse, R46, R12 ;  /* 0x0000002e380c723c */ /* 0x040fe2000000180c */
[-C--:B------:R-:W-:Y:S02]  /*1b860*/  ISETP.GE.AND P2, PT, R24, R223.reuse, PT ;  /* 0x000000df1800720c */ /* 0x080fe40003f46270 */
[----:B------:R-:W-:Y:S02]  /*1b870*/  FSEL R24, R20, -INF , !P5 ;  /* 0xff80000014187808 */ /* 0x000fe40006800000 */
[----:B------:R-:W-:Y:S02]  /*1b880*/  FSEL R32, R22, -INF , !P4 ;  /* 0xff80000016207808 */ /* 0x000fe40006000000 */
[C---:B------:R-:W-:Y:S01]  /*1b890*/  ISETP.GE.AND P5, PT, R33.reuse, R224, PT ;  /* 0x000000e02100720c */ /* 0x040fe20003fa6270 */
[----:B---3--:R-:W-:Y:S01]  /*1b8a0*/  HMMA.16816.F32 R8, R56, R36, R8 ;  /* 0x000000243808723c */ /* 0x008fe20000001808 */
        /* <DEDUP_REMOVED lines=14> */
[----:B----4-:R-:W-:Y:S01]  /*1b990*/  HMMA.16816.F32 R168, R56, R28, R168 ;  /* 0x0000001c38a8723c */ /* 0x010fe200000018a8 */
        /* <DEDUP_REMOVED lines=246> */
[CC--:B------:R-:W-:Y:S02]  /*1c900*/  ISETP.GE.AND P6, PT, R4.reuse, R224.reuse, PT ;  /* 0x000000e00400720c */ /* 0x0c0fe40003fc6270 */
[-C--:B------:R-:W-:Y:S01]  /*1c910*/  ISETP.GE.AND P5, PT, R4, R223.reuse, PT ;  /* 0x000000df0400720c */ /* 0x080fe20003fa6270 */
[C---:B------:R-:W-:Y:S01]  /*1c920*/  VIADD R4, R182.reuse, 0xfffffef9 ;  /* 0xfffffef9b6047836 */ /* 0x040fe20000000000 */
        /* <DEDUP_REMOVED lines=8> */
[C---:B------:R-:W-:Y:S02]  /*1c9b0*/  ISETP.GE.AND P5, PT, R5.reuse, R224, PT ;  /* 0x000000e00500720c */ /* 0x040fe40003fa6270 */
[-C--:B------:R-:W-:Y:S02]  /*1c9c0*/  ISETP.GE.AND P3, PT, R5, R223.reuse, PT ;  /* 0x000000df0500720c */ /* 0x080fe40003f66270 */
[----:B------:R-:W-:-:S02]  /*1c9d0*/  ISETP.GE.AND P2, PT, R4, R223, PT ;  /* 0x000000df0400720c */ /* 0x000fc40003f46270 */
[----:B------:R-:W-:Y:S02]  /*1c9e0*/  FSEL R187, R67, -INF , !P4 ;  /* 0xff80000043bb7808 */ /* 0x000fe40006000000 */
[----:B------:R-:W-:Y:S02]  /*1c9f0*/  FSEL R186, R61, -INF , !P6 ;  /* 0xff8000003dba7808 */ /* 0x000fe40007000000 */
[----:B------:R-:W-:Y:S02]  /*1ca00*/  FSEL R189, R60, -INF , !P5 ;  /* 0xff8000003cbd7808 */ /* 0x000fe40006800000 */
[----:B------:R-:W-:Y:S02]  /*1ca10*/  FSEL R188, R62, -INF , !P3 ;  /* 0xff8000003ebc7808 */ /* 0x000fe40005800000 */
[----:B------:R-:W-:Y:S01]  /*1ca20*/  FSEL R191, R63, -INF , !P2 ;  /* 0xff8000003fbf7808 */ /* 0x000fe20005000000 */
[----:B------:R-:W-:Y:S06]  /*1ca30*/  BRA.U !UP1, `(.L_x_1668) ;  /* 0x0000000d09007547 */ /* 0x000fec000b800000 */
[----:B------:R-:W1:Y:S01]  /*1ca40*/  LDCU.64 UR14, c[0x0][0x358] ;  /* 0x00006b00ff0e77ac */ /* 0x000e620008000a00 */
[----:B------:R-:W-:Y:S05]  /*1ca50*/  BRA.U !UP0, `(.L_x_1669) ;  /* 0x0000000508087547 */ /* 0x000fea000b800000 */
[----:B------:R-:W2:Y:S01]  /*1ca60*/  LDC R8, c[0x0][0x4f0] ;  /* 0x00013c00ff087b82 */ /* 0x000ea20000000800 */
[----:B------:R-:W-:Y:S01]  /*1ca70*/  USHF.L.U32 UR4, UR22, 0x8, URZ ;  /* 0x0000000816047899 */ /* 0x000fe200080006ff */
[----:B------:R-:W3:Y:S03]  /*1ca80*/  LDCU.64 UR8, c[0x0][0x3a0] ;  /* 0x00007400ff0877ac */ /* 0x000ee60008000a00 */
[----:B------:R-:W-:Y:S02]  /*1ca90*/  UIADD3 UR5, UPT, UPT, UR4, -0x300, URZ ;  /* 0xfffffd0004057890 */ /* 0x000fe4000fffe0ff */
[----:B------:R-:W-:-:S04]  /*1caa0*/  UIADD3 UR4, UPT, UPT, UR4, -0x200, URZ ;  /* 0xfffffe0004047890 */ /* 0x000fc8000fffe0ff */
[----:B------:R-:W-:Y:S02]  /*1cab0*/  MOV R10, UR5 ;  /* 0x00000005000a7c02 */ /* 0x000fe40008000f00 */
[----:B------:R-:W-:Y:S02]  /*1cac0*/  IMAD.U32 R7, RZ, RZ, UR4 ;  /* 0x00000004ff077e24 */ /* 0x000fe4000f8e00ff */
[----:B------:R-:W-:-:S03]  /*1cad0*/  IABS R10, R10 ;  /* 0x0000000a000a7213 */ /* 0x000fc60000000000 */
[----:B------:R-:W-:Y:S02]  /*1cae0*/  IABS R7, R7 ;  /* 0x0000000700077213 */ /* 0x000fe40000000000 */
[----:B--2---:R-:W-:-:S04]  /*1caf0*/  IABS R6, R8 ;  /* 0x0000000800067213 */ /* 0x004fc80000000000 */
[----:B------:R-:W2:Y:S08]  /*1cb00*/  I2F.RP R4, R6 ;  /* 0x0000000600047306 */ /* 0x000eb00000209400 */
        /* <DEDUP_REMOVED lines=12> */
[----:B------:R-:W-:Y:S01]  /*1cbd0*/  IMAD R7, R6, R4, R7 ;  /* 0x0000000406077224 */ /* 0x000fe200078e0207 */
[----:B------:R-:W-:Y:S02]  /*1cbe0*/  LOP3.LUT R4, R8, UR4, RZ, 0x3c, !PT ;  /* 0x0000000408047c12 */ /* 0x000fe4000f8e3cff */
        /* <DEDUP_REMOVED lines=9> */
[C---:B------:R-:W-:Y:S01]  /*1cc80*/  LOP3.LUT R6, R8.reuse, UR5, RZ, 0x3c, !PT ;  /* 0x0000000508067c12 */ /* 0x040fe2000f8e3cff */
[----:B------:R-:W2:Y:S01]  /*1cc90*/  LDCU.64 UR4, c[0x0][0x3b8] ;  /* 0x00007700ff0477ac */ /* 0x000ea20008000a00 */
[----:B------:R-:W-:-:S02]  /*1cca0*/  ISETP.NE.AND P3, PT, R8, RZ, PT ;  /* 0x000000ff0800720c */ /* 0x000fc40003f65270 */
[----:B------:R-:W-:Y:S02]  /*1ccb0*/  ISETP.GE.AND P5, PT, R6, RZ, PT ;  /* 0x000000ff0600720c */ /* 0x000fe40003fa6270 */
[----:B------:R-:W-:Y:S02]  /*1ccc0*/  LOP3.LUT R7, RZ, R8, RZ, 0x33, !PT ;  /* 0x00000008ff077212 */ /* 0x000fe400078e33ff */
[----:B------:R-:W-:-:S03]  /*1ccd0*/  @P6 IADD3 R11, PT, PT, R11, 0x1, RZ ;  /* 0x000000010b0b6810 */ /* 0x000fc60007ffe0ff */
[----:B------:R-:W-:-:S04]  /*1cce0*/  @P4 VIADD R5, R5, 0x1 ;  /* 0x0000000105054836 */ /* 0x000fc80000000000 */
[----:B------:R-:W-:Y:S02]  /*1ccf0*/  @!P2 IMAD.MOV R5, RZ, RZ, -R5 ;  /* 0x000000ffff05a224 */ /* 0x000fe400078e0a05 */
[----:B------:R-:W-:-:S04]  /*1cd00*/  @!P5 IADD3 R11, PT, PT, -R11, RZ, RZ ;  /* 0x000000ff0b0bd210 */ /* 0x000fc80007ffe1ff */
[C---:B------:R-:W-:Y:S02]  /*1cd10*/  SEL R6, R7.reuse, R11, !P3 ;  /* 0x0000000b07067207 */ /* 0x040fe40005800000 */
[----:B------:R-:W-:-:S03]  /*1cd20*/  SEL R7, R7, R5, !P3 ;  /* 0x0000000507077207 */ /* 0x000fc60005800000 */
[----:B------:R-:W-:-:S04]  /*1cd30*/  IMAD.WIDE R10, R6, 0x4, R234 ;  /* 0x00000004060a7825 */ /* 0x000fc800078e02ea */
[C---:B------:R-:W-:Y:S01]  /*1cd40*/  IMAD.WIDE R12, R7.reuse, 0x4, R234 ;  /* 0x00000004070c7825 */ /* 0x040fe200078e02ea */
[----:B-1----:R1:W4:Y:S04]  /*1cd50*/  LDG.E R5, desc[UR14][R10.64] ;  /* 0x0000000e0a057981 */ /* 0x002328000c1e1900 */
[----:B------:R-:W4:Y:S01]  /*1cd60*/  LDG.E R4, desc[UR14][R12.64] ;  /* 0x0000000e0c047981 */ /* 0x000f22000c1e1900 */
[----:B------:R-:W-:-:S05]  /*1cd70*/  IADD3 R7, PT, PT, R7, -R6, RZ ;  /* 0x8000000607077210 */ /* 0x000fca0007ffe0ff */
[----:B------:R-:W-:Y:S02]  /*1cd80*/  IMAD R7, R7, R8, -0x100 ;  /* 0xffffff0007077424 */ /* 0x000fe400078e0208 */
[----:B--2---:R-:W-:-:S03]  /*1cd90*/  IMAD.U32 R8, RZ, RZ, UR4 ;  /* 0x00000004ff087e24 */ /* 0x004fc6000f8e00ff */
[----:B------:R-:W-:-:S05]  /*1cda0*/  SHF.R.S32.HI R9, RZ, 0x1f, R7 ;  /* 0x0000001fff097819 */ /* 0x000fca0000011407 */
[----:B------:R-:W-:-:S04]  /*1cdb0*/  IMAD R6, R9, R8, RZ ;  /* 0x0000000809067224 */ /* 0x000fc800078e02ff */
[C---:B------:R-:W-:Y:S02]  /*1cdc0*/  IMAD R6, R7.reuse, UR5, R6 ;  /* 0x0000000507067c24 */ /* 0x040fe4000f8e0206 */
[----:B-1----:R-:W-:-:S04]  /*1cdd0*/  IMAD.WIDE.U32 R10, R7, R8, RZ ;  /* 0x00000008070a7225 */ /* 0x002fc800078e00ff */
[----:B------:R-:W-:Y:S01]  /*1cde0*/  IMAD.IADD R11, R11, 0x1, R6 ;  /* 0x000000010b0b7824 */ /* 0x000fe200078e0206 */
[----:B----4-:R-:W-:-:S04]  /*1cdf0*/  IADD3 R4, PT, PT, R5, -R4, RZ ;  /* 0x8000000405047210 */ /* 0x010fc80007ffe0ff */
[----:B------:R-:W-:Y:S01]  /*1ce00*/  SHF.R.S32.HI R5, RZ, 0x1f, R4 ;  /* 0x0000001fff057819 */ /* 0x000fe20000011404 */
[----:B---3--:R-:W-:-:S04]  /*1ce10*/  IMAD.WIDE.U32 R10, R4, UR8, R10 ;  /* 0x00000008040a7c25 */ /* 0x008fc8000f8e000a */
[----:B------:R-:W-:Y:S01]  /*1ce20*/  IMAD R5, R5, UR8, RZ ;  /* 0x0000000805057c24 */ /* 0x000fe2000f8e02ff */
[----:B------:R-:W-:-:S03]  /*1ce30*/  LEA R230, P2, R10, R230, 0x1 ;  /* 0x000000e60ae67211 */ /* 0x000fc600078408ff */
[----:B------:R-:W-:-:S05]  /*1ce40*/  IMAD R5, R4, UR9, R5 ;  /* 0x0000000904057c24 */ /* 0x000fca000f8e0205 */
[----:B------:R-:W-:-:S04]  /*1ce50*/  IADD3 R5, PT, PT, R11, R5, RZ ;  /* 0x000000050b057210 */ /* 0x000fc80007ffe0ff */
[----:B------:R-:W-:Y:S01]  /*1ce60*/  LEA.HI.X R231, R10, R231, R5, 0x1, P2 ;  /* 0x000000e70ae77211 */ /* 0x000fe200010f0c05 */
[----:B------:R-:W-:Y:S06]  /*1ce70*/  BRA `(.L_x_1670) ;  /* 0x0000000000207947 */ /* 0x000fec0003800000 */
.L_x_1669:
        /* <DEDUP_REMOVED lines=8> */
.L_x_1670:
[----:B------:R-:W2:Y:S01]  /*1cf00*/  LDC R7, c[0x0][0x3bc] ;  /* 0x0000ef00ff077b82 */ /* 0x000ea20000000800 */
[C---:B------:R-:W-:Y:S01]  /*1cf10*/  IMAD.SHL.U32 R5, R8.reuse, 0x10, RZ ;  /* 0x0000001008057824 */ /* 0x040fe200078e00ff */
[----:B------:R-:W-:Y:S01]  /*1cf20*/  @!PT LDS RZ, [RZ] ;  /* 0x00000000fffff984 */ /* 0x000fe20000000800 */
[----:B------:R-:W-:Y:S01]  /*1cf30*/  @!PT LDS RZ, [RZ] ;  /* 0x00000000fffff984 */ /* 0x000fe20000000800 */
[----:B------:R-:W-:Y:S01]  /*1cf40*/  @!PT LDS RZ, [RZ] ;  /* 0x00000000fffff984 */ /* 0x000fe20000000800 */
[----:B-1----:R-:W-:Y:S01]  /*1cf50*/  @!P1 LDGSTS.E.BYPASS.LTC128B.128 [R3+0x2000], desc[UR14][R230.64] ;  /* 0x02000000e6039fae */ /* 0x002fe2000b981a0e */
[----:B------:R-:W-:-:S03]  /*1cf60*/  IMAD.SHL.U32 R4, R8, 0x20, RZ ;  /* 0x0000002008047824 */ /* 0x000fc600078e00ff */
[C---:B------:R-:W-:Y:S01]  /*1cf70*/  LEA R12, P2, R5.reuse, R230, 0x1 ;  /* 0x000000e6050c7211 */ /* 0x040fe200078408ff */
[----:B------:R1:W-:Y:S03]  /*1cf80*/  @P1 STS.128 [R3+0x2000], RZ ;  /* 0x002000ff03001388 */ /* 0x0003e60000000c00 */
[----:B------:R-:W-:Y:S02]  /*1cf90*/  IADD3 R10, P3, PT, R4, R12, RZ ;  /* 0x0000000c040a7210 */ /* 0x000fe40007f7e0ff */
        /* <DEDUP_REMOVED lines=106> */
.L_x_1668:
[----:B-1----:R-:W-:Y:S01]  /*1d640*/  FMNMX3.FTZ R3, R2, R195, R197, !PT ;  /* 0x000000c302037276 */ /* 0x002fe200078100c5 */
        /* <DEDUP_REMOVED lines=68> */
[----:B------:R-:W-:-:S03]  /*1da90*/  MOV R206, 0x20 ;  /* 0x0000002000ce7802 */ /* 0x000fc60000000f00 */
[----:B------:R-:W3:Y:S01]  /*1daa0*/  SHFL.BFLY PT, R4, R7, 0x2, 0x1f ;  /* 0x0c401f0007047f89 */ /* 0x000ee200000e0000 */
[----:B------:R-:W-:Y:S02]  /*1dab0*/  SEL R206, R206, 0xffffffe0, !P3 ;  /* 0xffffffe0cece7807 */ /* 0x000fe40005800000 */
[----:B--2---:R-:W-:Y:S02]  /*1dac0*/  FMNMX.FTZ R5, R6, R5, !PT ;  /* 0x0000000506057209 */ /* 0x004fe40007810000 */
        /* <DEDUP_REMOVED lines=16> */
[--C-:B------:R-:W-:Y:S01]  /*1dbd0*/  FFMA.FTZ R195, R193, UR4, -R194.reuse ;  /* 0x00000004c1c37c23 */ /* 0x100fe200080108c2 */
[--C-:B------:R-:W-:Y:S01]  /*1dbe0*/  FFMA.FTZ R193, R199, UR4, -R194.reuse ;  /* 0x00000004c7c17c23 */ /* 0x100fe200080108c2 */
[----:B------:R-:W-:Y:S01]  /*1dbf0*/  LOP3.LUT R199, R220, R221, RZ, 0xfc, !PT ;  /* 0x000000dddcc77212 */ /* 0x000fe200078efcff */
[--C-:B------:R-:W-:Y:S01]  /*1dc00*/  FFMA.FTZ R192, R201, UR4, -R194.reuse ;  /* 0x00000004c9c07c23 */ /* 0x100fe200080108c2 */
[----:B------:R-:W-:Y:S01]  /*1dc10*/  FFMA.FTZ R201, R203, UR4, -R194 ;  /* 0x00000004cbc97c23 */ /* 0x000fe200080108c2 */
[----:B------:R-:W-:Y:S01]  /*1dc20*/  FMUL.FTZ R203, R2, UR4 ;  /* 0x0000000402cb7c20 */ /* 0x000fe20008410000 */
[----:B------:R-:W-:Y:S01]  /*1dc30*/  LEA R199, R199, UR6, 0x1 ;  /* 0x00000006c7c77c11 */ /* 0x000fe2000f8e08ff */
[----:B------:R-:W-:Y:S01]  /*1dc40*/  FADD.FTZ R2, R0, -R5 ;  /* 0x8000000500027221 */ /* 0x000fe20000010000 */
[--C-:B------:R-:W-:Y:S01]  /*1dc50*/  FFMA.FTZ R197, R48, UR4, -R202.reuse ;  /* 0x0000000430c57c23 */ /* 0x100fe200080108ca */
[--C-:B------:R-:W-:Y:S01]  /*1dc60*/  FFMA.FTZ R196, R50, UR4, -R202.reuse ;  /* 0x0000000432c47c23 */ /* 0x100fe200080108ca */
[----:B------:R-:W-:Y:S01]  /*1dc70*/  MUFU.EX2 R200, R200 ;  /* 0x000000c800c87308 */ /* 0x000fe20000000800 */
[----:B------:R-:W1:Y:S01]  /*1dc80*/  LDSM.16.MT88.4 R20, [R199+0xa000] ;  /* 0x00a00000c714783b */ /* 0x000e620000004200 */
[----:B------:R-:W-:Y:S01]  /*1dc90*/  FMUL.FTZ R2, R2, UR4 ;  /* 0x0000000402027c20 */ /* 0x000fe20008410000 */
[----:B------:R-:W-:Y:S01]  /*1dca0*/  IADD3 R41, PT, PT, R199, 0xa000, RZ ;  /* 0x0000a000c7297810 */ /* 0x000fe20007ffe0ff */
[--C-:B------:R-:W-:Y:S01]  /*1dcb0*/  FFMA.FTZ R251, R251, UR4, -R202.reuse ;  /* 0x00000004fbfb7c23 */ /* 0x100fe200080108ca */
[----:B------:R-:W-:Y:S01]  /*1dcc0*/  IADD3 R204, PT, PT, R199, 0xa040, RZ ;  /* 0x0000a040c7cc7810 */ /* 0x000fe20007ffe0ff */
[----:B------:R-:W-:Y:S01]  /*1dcd0*/  LDSM.16.MT88.4 R60, [R199+0xa800] ;  /* 0x00a80000c73c783b */ /* 0x000fe20000004200 */
[----:B------:R-:W-:Y:S01]  /*1dce0*/  @P0 IADD3 R204, PT, PT, R41, -0x40, RZ ;  /* 0xffffffc029cc0810 */ /* 0x000fe20007ffe0ff */
[----:B------:R-:W2:Y:S01]  /*1dcf0*/  MUFU.EX2 R198, R198 ;  /* 0x000000c600c67308 */ /* 0x000ea20000000800 */
[----:B------:R-:W-:Y:S01]  /*1dd00*/  IADD3 R0, PT, PT, R206, R199, RZ ;  /* 0x000000c7ce007210 */ /* 0x000fe20007ffe0ff */
[--C-:B------:R-:W-:Y:S01]  /*1dd10*/  FFMA.FTZ R16, R16, UR4, -R202.reuse ;  /* 0x0000000410107c23 */ /* 0x100fe200080108ca */
[----:B------:R-:W-:Y:S01]  /*1dd20*/  IADD3 R206, PT, PT, R206, R204, RZ ;  /* 0x000000cccece7210 */ /* 0x000fe20007ffe0ff */
[----:B------:R-:W-:Y:S01]  /*1dd30*/  FFMA.FTZ R53, R53, UR4, -R202 ;  /* 0x0000000435357c23 */ /* 0x000fe200080108ca */
[--C-:B------:R-:W-:Y:S01]  /*1dd40*/  FFMA.FTZ R52, R52, UR4, -R194.reuse ;  /* 0x0000000434347c23 */ /* 0x100fe200080108c2 */
[----:B------:R-:W3:Y:S01]  /*1dd50*/  LDSM.16.MT88.4 R4, [R0+0xa000] ;  /* 0x00a000000004783b */ /* 0x000ee20000004200 */
[----:B------:R-:W-:Y:S01]  /*1dd60*/  FFMA.FTZ R55, R55, UR4, -R194 ;  /* 0x0000000437377c23 */ /* 0x000fe200080108c2 */
[----:B------:R-:W-:Y:S01]  /*1dd70*/  MUFU.EX2 R197, R197 ;  /* 0x000000c500c57308 */ /* 0x000fe20000000800 */
[--C-:B------:R-:W-:Y:S01]  /*1dd80*/  FFMA.FTZ R54, R54, UR4, -R202.reuse ;  /* 0x0000000436367c23 */ /* 0x100fe200080108ca */
[----:B------:R-:W-:Y:S01]  /*1dd90*/  LDSM.16.MT88.4 R64, [R0+0xa800] ;  /* 0x00a800000040783b */ /* 0x000fe20000004200 */
[--C-:B------:R-:W-:Y:S01]  /*1dda0*/  FFMA.FTZ R128, R128, UR4, -R202.reuse ;  /* 0x0000000480807c23 */ /* 0x100fe200080108ca */
[--C-:B------:R-:W-:Y:S01]  /*1ddb0*/  FFMA.FTZ R129, R129, UR4, -R202.reuse ;  /* 0x0000000481817c23 */ /* 0x100fe200080108ca */
[--C-:B------:R-:W-:Y:S01]  /*1ddc0*/  FFMA.FTZ R124, R124, UR4, -R202.reuse ;  /* 0x000000047c7c7c23 */ /* 0x100fe200080108ca */
[----:B------:R-:W-:Y:S01]  /*1ddd0*/  LDSM.16.MT88.4 R76, [R206+0x800] ;  /* 0x00080000ce4c783b */ /* 0x000fe20000004200 */
        /* <DEDUP_REMOVED lines=17> */
[----:B------:R-:W2:Y:S01]  /*1def0*/  MUFU.EX2 R193, R193 ;  /* 0x000000c100c17308 */ /* 0x000ea20000000800 */
[----:B----4-:R-:W-:Y:S01]  /*1df00*/  F2FP.F16.F32.PACK_AB R10, R196, R197 ;  /* 0x000000c5c40a723e */ /* 0x010fe200000000ff */
[--C-:B------:R-:W-:Y:S01]  /*1df10*/  FFMA.FTZ R113, R113, UR4, -R202.reuse ;  /* 0x0000000471717c23 */ /* 0x100fe200080108ca */
[--C-:B------:R-:W-:Y:S01]  /*1df20*/  FFMA.FTZ R108, R108, UR4, -R202.reuse ;  /* 0x000000046c6c7c23 */ /* 0x100fe200080108ca */
[----:B------:R-:W-:Y:S01]  /*1df30*/  FFMA.FTZ R109, R109, UR4, -R202 ;  /* 0x000000046d6d7c23 */ /* 0x000fe200080108ca */
[--C-:B------:R-:W-:Y:S01]  /*1df40*/  FFMA.FTZ R114, R114, UR4, -R194.reuse ;  /* 0x0000000472727c23 */ /* 0x100fe200080108c2 */
[--C-:B------:R-:W-:Y:S01]  /*1df50*/  FFMA.FTZ R115, R115, UR4, -R194.reuse ;  /* 0x0000000473737c23 */ /* 0x100fe200080108c2 */
[--C-:B------:R-:W-:Y:S01]  /*1df60*/  FFMA.FTZ R110, R110, UR4, -R194.reuse ;  /* 0x000000046e6e7c23 */ /* 0x100fe200080108c2 */
[----:B------:R-:W-:Y:S01]  /*1df70*/  MUFU.EX2 R192, R192 ;  /* 0x000000c000c07308 */ /* 0x000fe20000000800 */
[----:B------:R-:W-:Y:S01]  /*1df80*/  FFMA.FTZ R111, R111, UR4, -R194 ;  /* 0x000000046f6f7c23 */ /* 0x000fe200080108c2 */
[--C-:B------:R-:W-:Y:S01]  /*1df90*/  FFMA.FTZ R104, R104, UR4, -R202.reuse ;  /* 0x0000000468687c23 */ /* 0x100fe200080108ca */
[--C-:B------:R-:W-:Y:S01]  /*1dfa0*/  FFMA.FTZ R105, R105, UR4, -R202.reuse ;  /* 0x0000000469697c23 */ /* 0x100fe200080108ca */
[--C-:B------:R-:W-:Y:S01]  /*1dfb0*/  FFMA.FTZ R100, R100, UR4, -R202.reuse ;  /* 0x0000000464647c23 */ /* 0x100fe200080108ca */
[----:B------:R-:W-:Y:S01]  /*1dfc0*/  FFMA.FTZ R101, R101, UR4, -R202 ;  /* 0x0000000465657c23 */ /* 0x000fe200080108ca */
        /* <DEDUP_REMOVED lines=10> */
[----:B------:R-:W2:Y:S01]  /*1e070*/  MUFU.EX2 R203, R203 ;  /* 0x000000cb00cb7308 */ /* 0x000ea20000000800 */
[--C-:B------:R-:W-:Y:S01]  /*1e080*/  FFMA.FTZ R98, R98, UR4, -R194.reuse ;  /* 0x0000000462627c23 */ /* 0x100fe200080108c2 */
[--C-:B------:R-:W-:Y:S01]  /*1e090*/  FFMA.FTZ R99, R99, UR4, -R194.reuse ;  /* 0x0000000463637c23 */ /* 0x100fe200080108c2 */
[--C-:B------:R-:W-:Y:S01]  /*1e0a0*/  FFMA.FTZ R94, R94, UR4, -R194.reuse ;  /* 0x000000045e5e7c23 */ /* 0x100fe200080108c2 */
[----:B------:R-:W-:Y:S01]  /*1e0b0*/  FFMA.FTZ R95, R95, UR4, -R194 ;  /* 0x000000045f5f7c23 */ /* 0x000fe200080108c2 */
[--C-:B------:R-:W-:Y:S01]  /*1e0c0*/  FFMA.FTZ R88, R88, UR4, -R202.reuse ;  /* 0x0000000458587c23 */ /* 0x100fe200080108ca */
[--C-:B------:R-:W-:Y:S01]  /*1e0d0*/  FFMA.FTZ R89, R89, UR4, -R202.reuse ;  /* 0x0000000459597c23 */ /* 0x100fe200080108ca */
[--C-:B------:R-:W-:Y:S01]  /*1e0e0*/  FFMA.FTZ R84, R84, UR4, -R202.reuse ;  /* 0x0000000454547c23 */ /* 0x100fe200080108ca */
[----:B------:R-:W5:Y:S01]  /*1e0f0*/  MUFU.EX2 R2, R2 ;  /* 0x0000000200027308 */ /* 0x000f620000000800 */
[----:B----4-:R-:W-:Y:S01]  /*1e100*/  F2FP.F16.F32.PACK_AB R11, R201, R192 ;  /* 0x000000c0c90b723e */ /* 0x010fe200000000ff */
[----:B------:R-:W-:Y:S01]  /*1e110*/  FFMA.FTZ R85, R85, UR4, -R202 ;  /* 0x0000000455557c23 */ /* 0x000fe200080108ca */
[--C-:B------:R-:W-:Y:S01]  /*1e120*/  FFMA.FTZ R90, R90, UR4, -R194.reuse ;  /* 0x000000045a5a7c23 */ /* 0x100fe200080108c2 */
[--C-:B------:R-:W-:Y:S01]  /*1e130*/  FFMA.FTZ R91, R91, UR4, -R194.reuse ;  /* 0x000000045b5b7c23 */ /* 0x100fe200080108c2 */
[--C-:B------:R-:W-:Y:S01]  /*1e140*/  FFMA.FTZ R86, R86, UR4, -R194.reuse ;  /* 0x0000000456567c23 */ /* 0x100fe200080108c2 */
        /* <DEDUP_REMOVED lines=29> */
[----:B------:R-:W-:Y:S01]  /*1e320*/  FFMA.FTZ R135, R51, UR4, -R202 ;  /* 0x0000000433877c23 */ /* 0x000fe200080108ca */
[----:B------:R-:W-:Y:S01]  /*1e330*/  FFMA.FTZ R134, R249, UR4, -R194 ;  /* 0x00000004f9867c23 */ /* 0x000fe200080108c2 */
[----:B------:R-:W1:Y:S01]  /*1e340*/  LDSM.16.MT88.4 R48, [R206] ;  /* 0x00000000ce30783b */ /* 0x000e620000004200 */
[----:B------:R-:W4:Y:S01]  /*1e350*/  MUFU.EX2 R133, R251 ;  /* 0x000000fb00857308 */ /* 0x000f220000000800 */
[-C--:B------:R-:W-:Y:S01]  /*1e360*/  FMUL.FTZ R141, R141, R203.reuse ;  /* 0x000000cb8d8d7220 */ /* 0x080fe20000410000 */
[-C--:B------:R-:W-:Y:S01]  /*1e370*/  FMUL.FTZ R142, R142, R2.reuse ;  /* 0x000000028e8e7220 */ /* 0x080fe20000410000 */
        /* <DEDUP_REMOVED lines=14> */
[----:B------:R-:W-:Y:S01]  /*1e460*/  FMUL.FTZ R155, R155, R2 ;  /* 0x000000029b9b7220 */ /* 0x000fe20000410000 */
[C---:B---3--:R-:W-:Y:S01]  /*1e470*/  HMMA.16816.F32 R44, R8.reuse, R4, R44 ;  /* 0x00000004082c723c */ /* 0x048fe2000000182c */
[----:B----4-:R-:W-:Y:S01]  /*1e480*/  F2FP.F16.F32.PACK_AB R72, R133, R160 ;  /* 0x000000a08548723e */ /* 0x010fe200000000ff */
[----:B------:R-:W-:Y:S01]  /*1e490*/  FFMA.FTZ R138, R237, UR4, -R202 ;  /* 0x00000004ed8a7c23 */ /* 0x000fe200080108ca */
[--C-:B------:R-:W-:Y:S01]  /*1e4a0*/  FFMA.FTZ R145, R207, UR4, -R194.reuse ;  /* 0x00000004cf917c23 */ /* 0x100fe200080108c2 */
[--C-:B------:R-:W-:Y:S01]  /*1e4b0*/  FFMA.FTZ R144, R217, UR4, -R194.reuse ;  /* 0x00000004d9907c23 */ /* 0x100fe200080108c2 */
[----:B------:R-:W-:Y:S01]  /*1e4c0*/  FFMA.FTZ R147, R211, UR4, -R194 ;  /* 0x00000004d3937c23 */ /* 0x000fe200080108c2 */
[----:B------:R-:W-:Y:S01]  /*1e4d0*/  MUFU.EX2 R134, R134 ;  /* 0x0000008600867308 */ /* 0x000fe20000000800 */
[--C-:B------:R-:W-:Y:S01]  /*1e4e0*/  FFMA.FTZ R146, R205, UR4, -R202.reuse ;  /* 0x00000004cd927c23 */ /* 0x100fe200080108ca */
[C---:B--2---:R-:W-:Y:S01]  /*1e4f0*/  HMMA.16816.F32 R56, R8.reuse, R40, R56 ;  /* 0x000000280838723c */ /* 0x044fe20000001838 */
[--C-:B------:R-:W-:Y:S01]  /*1e500*/  FFMA.FTZ R149, R25, UR4, -R202.reuse ;  /* 0x0000000419957c23 */ /* 0x100fe200080108ca */
[--C-:B------:R-:W-:Y:S01]  /*1e510*/  FFMA.FTZ R148, R24, UR4, -R202.reuse ;  /* 0x0000000418947c23 */ /* 0x100fe200080108ca */
[----:B------:R-:W-:Y:S01]  /*1e520*/  FFMA.FTZ R151, R33, UR4, -R202 ;  /* 0x0000000421977c23 */ /* 0x000fe200080108ca */
[----:B------:R-:W-:Y:S01]  /*1e530*/  FFMA.FTZ R150, R26, UR4, -R194 ;  /* 0x000000041a967c23 */ /* 0x000fe200080108c2 */
[----:B------:R-:W-:Y:S01]  /*1e540*/  FFMA.FTZ R203, R239, R203, R200 ;  /* 0x000000cbefcb7223 */ /* 0x000fe200000100c8 */
[----:B------:R-:W2:Y:S01]  /*1e550*/  MUFU.EX2 R137, R137 ;  /* 0x0000008900897308 */ /* 0x000ea20000000800 */
[----:B-----5:R-:W-:Y:S01]  /*1e560*/  F2FP.F16.F32.PACK_AB R74, R135, R132 ;  /* 0x00000084874a723e */ /* 0x020fe200000000ff */
[C---:B------:R-:W-:Y:S01]  /*1e570*/  HMMA.16816.F32 R4, R8.reuse, R6, R140 ;  /* 0x000000060804723c */ /* 0x040fe2000000188c */
[--C-:B------:R-:W-:Y:S01]  /*1e580*/  FFMA.FTZ R141, R241, UR4, -R202.reuse ;  /* 0x00000004f18d7c23 */ /* 0x100fe200080108ca */
[--C-:B------:R-:W-:Y:S01]  /*1e590*/  FFMA.FTZ R140, R229, UR4, -R202.reuse ;  /* 0x00000004e58c7c23 */ /* 0x100fe200080108ca */
[----:B------:R-:W-:Y:S01]  /*1e5a0*/  FFMA.FTZ R143, R219, UR4, -R202 ;  /* 0x00000004db8f7c23 */ /* 0x000fe200080108ca */
[----:B------:R-:W-:Y:S01]  /*1e5b0*/  FFMA.FTZ R142, R209, UR4, -R194 ;  /* 0x00000004d18e7c23 */ /* 0x000fe200080108c2 */
[----:B------:R-:W-:Y:S01]  /*1e5c0*/  FFMA.FTZ R238, R238, R2, R195 ;  /* 0x00000002eeee7223 */ /* 0x000fe200000100c3 */
[----:B------:R-:W-:Y:S01]  /*1e5d0*/  MUFU.EX2 R136, R136 ;  /* 0x0000008800887308 */ /* 0x000fe20000000800 */
[----:B------:R-:W-:Y:S01]  /*1e5e0*/  FADD.FTZ R198, R198, R203 ;  /* 0x000000cbc6c67221 */ /* 0x000fe20000010000 */
[C---:B------:R-:W-:Y:S01]  /*1e5f0*/  HMMA.16816.F32 R40, R8.reuse, R42, R156 ;  /* 0x0000002a0828723c */ /* 0x040fe2000000189c */
[----:B------:R-:W-:Y:S01]  /*1e600*/  FADD.FTZ R193, R193, R238 ;  /* 0x000000eec1c17221 */ /* 0x000fe20000010000 */
[----:B------:R-:W-:Y:S01]  /*1e610*/  FFMA.FTZ R178, R178, UR4, -R202 ;  /* 0x00000004b2b27c23 */ /* 0x000fe200080108ca */
[--C-:B------:R-:W-:Y:S01]  /*1e620*/  FFMA.FTZ R176, R176, UR4, -R194.reuse ;  /* 0x00000004b0b07c23 */ /* 0x100fe200080108c2 */
[----:B------:R-:W-:Y:S01]  /*1e630*/  FFMA.FTZ R179, R179, UR4, -R194 ;  /* 0x00000004b3b37c23 */ /* 0x000fe200080108c2 */
[----:B------:R-:W-:Y:S01]  /*1e640*/  FADD.FTZ R192, R192, R193 ;  /* 0x000000c1c0c07221 */ /* 0x000fe20000010000 */
[----:B------:R-:W3:Y:S01]  /*1e650*/  MUFU.EX2 R139, R139 ;  /* 0x0000008b008b7308 */ /* 0x000ee20000000800 */
[----:B--2---:R-:W-:Y:S01]  /*1e660*/  F2FP.F16.F32.PACK_AB R73, R137, R134 ;  /* 0x000000868949723e */ /* 0x004fe200000000ff */
[C---:B-1----:R-:W-:Y:S01]  /*1e670*/  HMMA.16816.F32 R68, R8.reuse, R48, R68 ;  /* 0x000000300844723c */ /* 0x042fe20000001844 */
[----:B------:R-:W-:Y:S01]  /*1e680*/  FADD.FTZ R201, R201, R192 ;  /* 0x000000c0c9c97221 */ /* 0x000fe20000010000 */
[----:B------:R-:W-:Y:S01]  /*1e690*/  LDSM.16.MT88.4 R156, [R204+0x7800] ;  /* 0x00780000cc9c783b */ /* 0x000fe20000004200 */
[----:B------:R-:W-:Y:S01]  /*1e6a0*/  FFMA.FTZ R239, R186, UR4, -R202 ;  /* 0x00000004baef7c23 */ /* 0x000fe200080108ca */
[----:B------:R-:W-:Y:S01]  /*1e6b0*/  PLOP3.LUT P1, PT, PT, PT, UP0, 0x80, 0x8 ;  /* 0x000000000008781c */ /* 0x000fe20003f2f008 */
[----:B------:R-:W-:Y:S01]  /*1e6c0*/  FADD.FTZ R134, R134, R201 ;  /* 0x000000c986867221 */ /* 0x000fe20000010000 */
[----:B------:R-:W-:Y:S02]  /*1e6d0*/  MUFU.EX2 R141, R141 ;  /* 0x0000008d008d7308 */ /* 0x000fe40000000800 */
[----:B------:R-:W-:Y:S01]  /*1e6e0*/  HMMA.16816.F32 R8, R8, R50, R152 ;  /* 0x000000320808723c */ /* 0x000fe20000001898 */
[----:B------:R-:W1:Y:S01]  /*1e6f0*/  LDSM.16.MT88.4 R48, [R204+0x800] ;  /* 0x00080000cc30783b */ /* 0x000e620000004200 */
[--C-:B------:R-:W-:Y:S01]  /*1e700*/  FFMA.FTZ R153, R27, UR4, -R194.reuse ;  /* 0x000000041b997c23 */ /* 0x100fe200080108c2 */
[--C-:B------:R-:W-:Y:S01]  /*1e710*/  FFMA.FTZ R152, R32, UR4, -R194.reuse ;  /* 0x0000000420987c23 */ /* 0x100fe200080108c2 */
[----:B------:R-:W-:Y:S01]  /*1e720*/  FFMA.FTZ R155, R35, UR4, -R194 ;  /* 0x00000004239b7c23 */ /* 0x000fe200080108c2 */
[----:B------:R-:W-:Y:S01]  /*1e730*/  LDSM.16.MT88.4 R24, [R0+0xb800] ;  /* 0x00b800000018783b */ /* 0x000fe20000004200 */
[----:B------:R-:W2:Y:S01]  /*1e740*/  MUFU.EX2 R138, R138 ;  /* 0x0000008a008a7308 */ /* 0x000ea20000000800 */
[----:B---3--:R-:W-:Y:S01]  /*1e750*/  F2FP.F16.F32.PACK_AB R75, R139, R136 ;  /* 0x000000888b4b723e */ /* 0x008fe200000000ff */
[----:B------:R-:W-:-:S04]  /*1e760*/  FADD.FTZ R137, R137, R134 ;  /* 0x0000008689897221 */ /* 0x000fc80000010000 */
[----:B------:R-:W-:Y:S02]  /*1e770*/  FADD.FTZ R136, R136, R137 ;  /* 0x0000008988887221 */ /* 0x000fe40000010000 */
[----:B------:R-:W-:Y:S01]  /*1e780*/  HMMA.16816.F32 R12, R72, R60, R12 ;  /* 0x0000003c480c723c */ /* 0x000fe2000000180c */
[----:B------:R-:W-:Y:S01]  /*1e790*/  MUFU.EX2 R140, R140 ;  /* 0x0000008c008c7308 */ /* 0x000fe20000000800 */
[----:B------:R-:W-:-:S06]  /*1e7a0*/  FADD.FTZ R139, R139, R136 ;  /* 0x000000888b8b7221 */ /* 0x000fcc0000010000 */
[C---:B------:R-:W-:Y:S01]  /*1e7b0*/  HMMA.16816.F32 R20, R72.reuse, R62, R20 ;  /* 0x0000003e4814723c */ /* 0x040fe20000001814 */
[----:B------:R-:W3:Y:S01]  /*1e7c0*/  LDSM.16.MT88.4 R60, [R199+0xb000] ;  /* 0x00b00000c73c783b */ /* 0x000ee20000004200 */
        /* <DEDUP_REMOVED lines=10> */
[----:B------:R-:W3:Y:S06]  /*1e870*/  MUFU.EX2 R147, R147 ;  /* 0x0000009300937308 */ /* 0x000eec0000000800 */
[C---:B------:R-:W-:Y:S02]  /*1e880*/  HMMA.16816.F32 R68, R72.reuse, R76, R68 ;  /* 0x0000004c4844723c */ /* 0x040fe40000001844 */
[----:B------:R-:W-:Y:S06]  /*1e890*/  MUFU.EX2 R146, R146 ;  /* 0x0000009200927308 */ /* 0x000fec0000000800 */
[----:B------:R-:W-:Y:S01]  /*1e8a0*/  HMMA.16816.F32 R8, R72, R78, R8 ;  /* 0x0000004e4808723c */ /* 0x000fe20000001808 */
[----:B--2---:R-:W-:Y:S01]  /*1e8b0*/  F2FP.F16.F32.PACK_AB R72, R138, R141 ;  /* 0x0000008d8a48723e */ /* 0x004fe200000000ff */
[----:B------:R-:W2:Y:S01]  /*1e8c0*/  LDSM.16.MT88.4 R76, [R206+0x1000] ;  /* 0x00100000ce4c783b */ /* 0x000ea20000004200 */
        /* <DEDUP_REMOVED lines=10> */
[----:B------:R-:W3:Y:S02]  /*1e970*/  MUFU.EX2 R151, R151 ;  /* 0x0000009700977308 */ /* 0x000ee40000000800 */
[C---:B------:R-:W-:Y:S01]  /*1e980*/  HMMA.16816.F32 R20, R72.reuse, R62, R20 ;  /* 0x0000003e4814723c */ /* 0x040fe20000001814 */
[----:B------:R-:W2:Y:S05]  /*1e990*/  LDSM.16.MT88.4 R60, [R199+0xb800] ;  /* 0x00b80000c73c783b */ /* 0x000eaa0000004200 */
[----:B------:R-:W-:Y:S02]  /*1e9a0*/  MUFU.EX2 R150, R150 ;  /* 0x0000009600967308 */ /* 0x000fe40000000800 */
[----:B----4-:R-:W-:Y:S01]  /*1e9b0*/  HMMA.16816.F32 R44, R72, R64, R44 ;  /* 0x00000040482c723c */ /* 0x010fe2000000182c */
[----:B-----5:R-:W-:-:S05]  /*1e9c0*/  F2FP.F16.F32.PACK_AB R64, R149, R146 ;  /* 0x000000929540723e */ /* 0x020fca00000000ff */
[----:B------:R-:W4:Y:S02]  /*1e9d0*/  MUFU.EX2 R153, R153 ;  /* 0x0000009900997308 */ /* 0x000f240000000800 */
[----:B------:R-:W-:Y:S01]  /*1e9e0*/  HMMA.16816.F32 R4, R72, R66, R4 ;  /* 0x000000424804723c */ /* 0x000fe20000001804 */
[----:B---3--:R-:W-:-:S05]  /*1e9f0*/  F2FP.F16.F32.PACK_AB R66, R151, R148 ;  /* 0x000000949742723e */ /* 0x008fca00000000ff */
[----:B------:R-:W-:Y:S02]  /*1ea00*/  MUFU.EX2 R152, R152 ;  /* 0x0000009800987308 */ /* 0x000fe40000000800 */
[C---:B-1----:R-:W-:Y:S06]  /*1ea10*/  HMMA.16816.F32 R56, R72.reuse, R48, R56 ;  /* 0x000000304838723c */ /* 0x042fec0000001838 */
[----:B------:R-:W1:Y:S01]  /*1ea20*/  MUFU.EX2 R155, R155 ;  /* 0x0000009b009b7308 */ /* 0x000e620000000800 */
[----:B----4-:R-:W-:Y:S01]  /*1ea30*/  F2FP.F16.F32.PACK_AB R65, R153, R150 ;  /* 0x000000969941723e */ /* 0x010fe200000000ff */
[----:B------:R-:W-:Y:S01]  /*1ea40*/  HMMA.16816.F32 R40, R72, R50, R40 ;  /* 0x000000324828723c */ /* 0x000fe20000001828 */
[----:B------:R-:W3:Y:S01]  /*1ea50*/  LDSM.16.MT88.4 R48, [R204+0x1800] ;  /* 0x00180000cc30783b */ /* 0x000ee20000004200 */
[----:B------:R-:W-:-:S04]  /*1ea60*/  FADD.FTZ R150, R150, R147 ;  /* 0x0000009396967221 */ /* 0x000fc80000010000 */
[----:B------:R-:W-:Y:S01]  /*1ea70*/  MUFU.EX2 R52, R52 ;  /* 0x0000003400347308 */ /* 0x000fe20000000800 */
[----:B------:R-:W-:Y:S01]  /*1ea80*/  FADD.FTZ R153, R153, R150 ;  /* 0x0000009699997221 */ /* 0x000fe20000010000 */
[----:B--2---:R-:W-:Y:S01]  /*1ea90*/  HMMA.16816.F32 R68, R72, R76, R68 ;  /* 0x0000004c4844723c */ /* 0x004fe20000001844 */
[--C-:B------:R-:W-:Y:S01]  /*1eaa0*/  FFMA.FTZ R76, R39, UR4, -R194.reuse ;  /* 0x00000004274c7c23 */ /* 0x100fe200080108c2 */
[----:B------:R-:W-:-:S04]  /*1eab0*/  FFMA.FTZ R77, R171, UR4, -R194 ;  /* 0x00000004ab4d7c23 */ /* 0x000fc800080108c2 */
[----:B------:R-:W-:Y:S01]  /*1eac0*/  MUFU.EX2 R55, R55 ;  /* 0x0000003700377308 */ /* 0x000fe20000000800 */
[----:B-1----:R-:W-:Y:S01]  /*1ead0*/  F2FP.F16.F32.PACK_AB R67, R155, R152 ;  /* 0x000000989b43723e */ /* 0x002fe200000000ff */
[----:B------:R-:W-:Y:S01]  /*1eae0*/  HMMA.16816.F32 R8, R72, R78, R8 ;  /* 0x0000004e4808723c */ /* 0x000fe20000001808 */
[----:B------:R-:W-:Y:S01]  /*1eaf0*/  FFMA.FTZ R73, R17, UR4, -R202 ;  /* 0x0000000411497c23 */ /* 0x000fe200080108ca */
[--C-:B------:R-:W-:Y:S01]  /*1eb00*/  FFMA.FTZ R74, R36, UR4, -R194.reuse ;  /* 0x00000004244a7c23 */ /* 0x100fe200080108c2 */
[----:B------:R-:W-:Y:S01]  /*1eb10*/  FFMA.FTZ R75, R37, UR4, -R194 ;  /* 0x00000004254b7c23 */ /* 0x000fe200080108c2 */
[----:B------:R-:W-:Y:S01]  /*1eb20*/  FFMA.FTZ R36, R28, UR4, -R202 ;  /* 0x000000041c247c23 */ /* 0x000fe200080108ca */
[--C-:B------:R-:W-:Y:S01]  /*1eb30*/  FFMA.FTZ R78, R166, UR4, -R194.reuse ;  /* 0x00000004a64e7c23 */ /* 0x100fe200080108c2 */
[----:B------:R1:W-:Y:S01]  /*1eb40*/  MUFU.EX2 R72, R16 ;  /* 0x0000001000487308 */ /* 0x0003e20000000800 */
[----:B------:R-:W-:Y:S01]  /*1eb50*/  FFMA.FTZ R79, R167, UR4, -R194 ;  /* 0x00000004a74f7c23 */ /* 0x000fe200080108c2 */
[C---:B------:R-:W-:Y:S01]  /*1eb60*/  HMMA.16816.F32 R12, R64.reuse, R60, R12 ;  /* 0x0000003c400c723c */ /* 0x040fe2000000180c */
[--C-:B------:R-:W-:Y:S01]  /*1eb70*/  FFMA.FTZ R60, R34, UR4, -R202.reuse ;  /* 0x00000004223c7c23 */ /* 0x100fe200080108ca */
[--C-:B------:R-:W-:Y:S01]  /*1eb80*/  FFMA.FTZ R61, R29, UR4, -R202.reuse ;  /* 0x000000041d3d7c23 */ /* 0x100fe200080108ca */
[----:B------:R-:W2:Y:S01]  /*1eb90*/  LDSM.16.MT88.4 R32, [R206+0x1800] ;  /* 0x00180000ce20783b */ /* 0x000ea20000004200 */
[----:B------:R-:W-:Y:S01]  /*1eba0*/  FADD.FTZ R152, R152, R153 ;  /* 0x0000009998987221 */ /* 0x000fe20000010000 */
[----:B------:R-:W-:Y:S01]  /*1ebb0*/  FFMA.FTZ R167, R181, UR4, -R202 ;  /* 0x00000004b5a77c23 */ /* 0x000fe200080108ca */
[----:B------:R-:W4:Y:S02]  /*1ebc0*/  MUFU.EX2 R73, R73 ;  /* 0x0000004900497308 */ /* 0x000f240000000800 */
[----:B------:R-:W-:Y:S01]  /*1ebd0*/  HMMA.16816.F32 R20, R64, R62, R20 ;  /* 0x0000003e4014723c */ /* 0x000fe20000001814 */
[--C-:B------:R-:W-:Y:S01]  /*1ebe0*/  FFMA.FTZ R62, R18, UR4, -R194.reuse ;  /* 0x00000004123e7c23 */ /* 0x100fe200080108c2 */
[----:B------:R-:W-:Y:S01]  /*1ebf0*/  FFMA.FTZ R63, R19, UR4, -R194 ;  /* 0x00000004133f7c23 */ /* 0x000fe200080108c2 */
[----:B------:R-:W-:-:S03]  /*1ec00*/  FADD.FTZ R155, R155, R152 ;  /* 0x000000989b9b7221 */ /* 0x000fc60000010000 */
[----:B------:R-:W-:Y:S01]  /*1ec10*/  MUFU.EX2 R60, R60 ;  /* 0x0000003c003c7308 */ /* 0x000fe20000000800 */
[----:B-1----:R-:W1:Y:S01]  /*1ec20*/  LDSM.16.MT88.4 R16, [R0+0xc000] ;  /* 0x00c000000010783b */ /* 0x002e620000004200 */
[C---:B------:R-:W-:Y:S06]  /*1ec30*/  HMMA.16816.F32 R44, R64.reuse, R24, R44 ;  /* 0x00000018402c723c */ /* 0x040fec000000182c */
[----:B------:R-:W5:Y:S02]  /*1ec40*/  MUFU.EX2 R61, R61 ;  /* 0x0000003d003d7308 */ /* 0x000f640000000800 */
[C---:B------:R-:W-:Y:S01]  /*1ec50*/  HMMA.16816.F32 R4, R64.reuse, R26, R4 ;  /* 0x0000001a4004723c */ /* 0x040fe20000001804 */
[----:B------:R-:W1:Y:S05]  /*1ec60*/  LDSM.16.MT88.4 R24, [R199+0xc000] ;  /* 0x00c00000c718783b */ /* 0x000e6a0000004200 */
[----:B------:R-:W-:Y:S02]  /*1ec70*/  MUFU.EX2 R62, R62 ;  /* 0x0000003e003e7308 */ /* 0x000fe40000000800 */
[----:B---3--:R-:W-:Y:S01]  /*1ec80*/  HMMA.16816.F32 R56, R64, R48, R56 ;  /* 0x000000304038723c */ /* 0x008fe20000001838 */
[----:B----4-:R-:W-:-:S05]  /*1ec90*/  F2FP.F16.F32.PACK_AB R48, R73, R72 ;  /* 0x000000484930723e */ /* 0x010fca00000000ff */
[----:B------:R-:W3:Y:S02]  /*1eca0*/  MUFU.EX2 R63, R63 ;  /* 0x0000003f003f7308 */ /* 0x000ee40000000800 */
[----:B------:R-:W-:Y:S01]  /*1ecb0*/  HMMA.16816.F32 R40, R64, R50, R40 ;  /* 0x000000324028723c */ /* 0x000fe20000001828 */
[----:B-----5:R-:W-:-:S05]  /*1ecc0*/  F2FP.F16.F32.PACK_AB R50, R61, R60 ;  /* 0x0000003c3d32723e */ /* 0x020fca00000000ff */
[----:B------:R-:W-:Y:S02]  /*1ecd0*/  MUFU.EX2 R74, R74 ;  /* 0x0000004a004a7308 */ /* 0x000fe40000000800 */
[C---:B--2---:R-:W-:Y:S06]  /*1ece0*/  HMMA.16816.F32 R68, R64.reuse, R32, R68 ;  /* 0x000000204044723c */ /* 0x044fec0000001844 */
[----:B------:R-:W2:Y:S01]  /*1ecf0*/  MUFU.EX2 R75, R75 ;  /* 0x0000004b004b7308 */ /* 0x000ea20000000800 */
[----:B---3--:R-:W-:Y:S01]  /*1ed00*/  F2FP.F16.F32.PACK_AB R49, R63, R62 ;  /* 0x0000003e3f31723e */ /* 0x008fe200000000ff */
[----:B------:R-:W-:Y:S01]  /*1ed10*/  HMMA.16816.F32 R8, R64, R34, R8 ;  /* 0x000000224008723c */ /* 0x000fe20000001808 */
[--C-:B------:R-:W-:Y:S01]  /*1ed20*/  FFMA.FTZ R65, R31, UR4, -R202.reuse ;  /* 0x000000041f417c23 */ /* 0x100fe200080108ca */
[----:B------:R-:W-:Y:S01]  /*1ed30*/  FFMA.FTZ R66, R30, UR4, -R202 ;  /* 0x000000041e427c23 */ /* 0x000fe200080108ca */
[----:B------:R-:W3:Y:S01]  /*1ed40*/  LDSM.16.MT88.4 R32, [R204+0x2000] ;  /* 0x00200000cc20783b */ /* 0x000ee20000004200 */
[----:B------:R-:W-:Y:S01]  /*1ed50*/  FFMA.FTZ R67, R38, UR4, -R194 ;  /* 0x0000000426437c23 */ /* 0x000fe200080108c2 */
[----:B------:R-:W-:Y:S01]  /*1ed60*/  FADD.FTZ R62, R62, R155 ;  /* 0x0000009b3e3e7221 */ /* 0x000fe20000010000 */
[----:B------:R4:W-:Y:S01]  /*1ed70*/  MUFU.EX2 R64, R36 ;  /* 0x0000002400407308 */ /* 0x0009e20000000800 */
[----:B------:R-:W5:Y:S02]  /*1ed80*/  LDSM.16.MT88.4 R28, [R206+0x2000] ;  /* 0x00200000ce1c783b */ /* 0x000f640000004200 */
[----:B------:R-:W-:Y:S01]  /*1ed90*/  FADD.FTZ R63, R63, R62 ;  /* 0x0000003e3f3f7221 */ /* 0x000fe20000010000 */
[----:B------:R-:W-:-:S04]  /*1eda0*/  FFMA.FTZ R62, R180, UR4, -R194 ;  /* 0x00000004b43e7c23 */ /* 0x000fc800080108c2 */
[----:B------:R-:W3:Y:S01]  /*1edb0*/  MUFU.EX2 R65, R65 ;  /* 0x0000004100417308 */ /* 0x000ee20000000800 */
[----:B--2---:R-:W-:Y:S01]  /*1edc0*/  F2FP.F16.F32.PACK_AB R51, R75, R74 ;  /* 0x0000004a4b33723e */ /* 0x004fe200000000ff */
[----:B------:R-:W-:-:S04]  /*1edd0*/  FADD.FTZ R74, R74, R63 ;  /* 0x0000003f4a4a7221 */ /* 0x000fc80000010000 */
[----:B------:R-:W-:Y:S02]  /*1ede0*/  FADD.FTZ R74, R75, R74 ;  /* 0x0000004a4b4a7221 */ /* 0x000fe40000010000 */
        /* <DEDUP_REMOVED lines=177> */
[----:B------:R4:W-:Y:S07]  /*1f900*/  MUFU.EX2 R2, R82 ;  /* 0x0000005200027308 */ /* 0x0009ee0000000800 */
[C---:B------:R-:W-:Y:S01]  /*1f910*/  HMMA.16816.F32 R20, R32.reuse, R18, R20 ;  /* 0x000000122014723c */ /* 0x040fe20000001814 */
[----:B------:R-:W5:Y:S01]  /*1f920*/  LDSM.16.MT88.4 R16, [R199+0x10000] ;  /* 0x01000000c710783b */ /* 0x000f620000004200 */
[----:B------:R-:W-:Y:S06]  /*1f930*/  MUFU.EX2 R165, R165 ;  /* 0x000000a500a57308 */ /* 0x000fec0000000800 */
[C---:B---3--:R-:W-:Y:S02]  /*1f940*/  HMMA.16816.F32 R44, R32.reuse, R24, R44 ;  /* 0x00000018202c723c */ /* 0x048fe4000000182c */
[----:B------:R-:W-:Y:S06]  /*1f950*/  MUFU.EX2 R167, R167 ;  /* 0x000000a700a77308 */ /* 0x000fec0000000800 */
[C---:B------:R-:W-:Y:S01]  /*1f960*/  HMMA.16816.F32 R4, R32.reuse, R26, R4 ;  /* 0x0000001a2004723c */ /* 0x040fe20000001804 */
[----:B------:R-:W3:Y:S01]  /*1f970*/  LDSM.16.MT88.4 R24, [R0+0x10000] ;  /* 0x010000000018783b */ /* 0x000ee20000004200 */
[----:B------:R-:W-:Y:S06]  /*1f980*/  MUFU.EX2 R62, R62 ;  /* 0x0000003e003e7308 */ /* 0x000fec0000000800 */
[C---:B--2---:R-:W-:Y:S02]  /*1f990*/  HMMA.16816.F32 R56, R32.reuse, R28, R56 ;  /* 0x0000001c2038723c */ /* 0x044fe40000001838 */
[----:B------:R-:W-:Y:S06]  /*1f9a0*/  MUFU.EX2 R239, R239 ;  /* 0x000000ef00ef7308 */ /* 0x000fec0000000800 */
[C---:B------:R-:W-:Y:S01]  /*1f9b0*/  HMMA.16816.F32 R40, R32.reuse, R30, R40 ;  /* 0x0000001e2028723c */ /* 0x040fe20000001828 */
[----:B------:R-:W2:Y:S07]  /*1f9c0*/  LDSM.16.MT88.4 R28, [R204+0x6000] ;  /* 0x00600000cc1c783b */ /* 0x000eae0000004200 */
[----:B-1----:R-:W-:Y:S01]  /*1f9d0*/  HMMA.16816.F32 R68, R32, R36, R68 ;  /* 0x000000242044723c */ /* 0x002fe20000001844 */
[----:B------:R-:W-:Y:S01]  /*1f9e0*/  FFMA.FTZ R36, R81, UR4, -R202 ;  /* 0x0000000451247c23 */ /* 0x000fe200080108ca */
[----:B------:R-:W-:Y:S01]  /*1f9f0*/  FFMA.FTZ R81, R83, UR4, -R194 ;  /* 0x0000000453517c23 */ /* 0x000fe200080108c2 */
[----:B------:R-:W-:Y:S01]  /*1fa00*/  FADD.FTZ R83, R197, R198 ;  /* 0x000000c6c5537221 */ /* 0x000fe20000010000 */
[----:B------:R-:W-:Y:S01]  /*1fa10*/  FFMA.FTZ R37, R80, UR4, -R202 ;  /* 0x0000000450257c23 */ /* 0x000fe200080108ca */
[----:B------:R-:W-:-:S02]  /*1fa20*/  FFMA.FTZ R80, R172, UR4, -R194 ;  /* 0x00000004ac507c23 */ /* 0x000fc400080108c2 */
        /* <DEDUP_REMOVED lines=10> */
[----:B------:R-:W-:Y:S01]  /*1fad0*/  FFMA.FTZ R83, R175, UR4, -R194 ;  /* 0x00000004af537c23 */ /* 0x000fe200080108c2 */
[----:B------:R-:W-:Y:S02]  /*1fae0*/  MUFU.EX2 R37, R37 ;  /* 0x0000002500257308 */ /* 0x000fe40000000800 */
[----:B----4-:R-:W-:-:S02]  /*1faf0*/  FADD.FTZ R82, R132, R133 ;  /* 0x0000008584527221 */ /* 0x010fc40000010000 */
[C---:B-----5:R-:W-:Y:S02]  /*1fb00*/  HMMA.16816.F32 R12, R32.reuse, R16, R12 ;  /* 0x00000010200c723c */ /* 0x060fe4000000180c */
[----:B------:R-:W-:Y:S02]  /*1fb10*/  FADD.FTZ R82, R135, R82 ;  /* 0x0000005287527221 */ /* 0x000fe40000010000 */
[----:B------:R-:W1:Y:S02]  /*1fb20*/  MUFU.EX2 R36, R36 ;  /* 0x0000002400247308 */ /* 0x000e640000000800 */
[----:B------:R-:W-:Y:S01]  /*1fb30*/  FADD.FTZ R133, R141, R82 ;  /* 0x000000528d857221 */ /* 0x000fe20000010000 */
[----:B------:R-:W-:Y:S01]  /*1fb40*/  FFMA.FTZ R82, R174, UR4, -R202 ;  /* 0x00000004ae527c23 */ /* 0x000fe200080108ca */
[----:B------:R-:W-:Y:S01]  /*1fb50*/  HMMA.16816.F32 R20, R32, R18, R20 ;  /* 0x000000122014723c */ /* 0x000fe20000001814 */
[----:B------:R-:W4:Y:S01]  /*1fb60*/  LDSM.16.MT88.4 R16, [R206+0x6000] ;  /* 0x00600000ce10783b */ /* 0x000f220000004200 */
[----:B------:R-:W-:-:S02]  /*1fb70*/  FADD.FTZ R133, R138, R133 ;  /* 0x000000858a857221 */ /* 0x000fc40000010000 */
[----:B------:R-:W-:Y:S02]  /*1fb80*/  MUFU.EX2 R38, R38 ;  /* 0x0000002600267308 */ /* 0x000fe40000000800 */
[----:B------:R-:W-:Y:S02]  /*1fb90*/  FADD.FTZ R140, R140, R133 ;  /* 0x000000858c8c7221 */ /* 0x000fe40000010000 */
[----:B---3--:R-:W-:Y:S01]  /*1fba0*/  HMMA.16816.F32 R44, R32, R24, R44 ;  /* 0x00000018202c723c */ /* 0x008fe2000000182c */
[----:B------:R-:W-:Y:S01]  /*1fbb0*/  LDSM.16.MT88.4 R132, [R199+0x11800] ;  /* 0x01180000c784783b */ /* 0x000fe20000004200 */
[----:B------:R-:W-:Y:S02]  /*1fbc0*/  FADD.FTZ R143, R143, R140 ;  /* 0x0000008c8f8f7221 */ /* 0x000fe40000010000 */
[----:B------:R-:W-:Y:S02]  /*1fbd0*/  MUFU.EX2 R39, R39 ;  /* 0x0000002700277308 */ /* 0x000fe40000000800 */
[----:B------:R-:W-:-:S02]  /*1fbe0*/  FADD.FTZ R146, R146, R143 ;  /* 0x0000008f92927221 */ /* 0x000fc40000010000 */
[C---:B------:R-:W-:Y:S01]  /*1fbf0*/  HMMA.16816.F32 R4, R32.reuse, R26, R4 ;  /* 0x0000001a2004723c */ /* 0x040fe20000001804 */
[----:B------:R-:W3:Y:S01]  /*1fc00*/  LDSM.16.MT88.4 R24, [R199+0x10800] ;  /* 0x01080000c718783b */ /* 0x000ee20000004200 */
[----:B------:R-:W-:Y:S02]  /*1fc10*/  FADD.FTZ R149, R149, R146 ;  /* 0x0000009295957221 */ /* 0x000fe40000010000 */
[----:B------:R-:W5:Y:S01]  /*1fc20*/  MUFU.EX2 R81, R81 ;  /* 0x0000005100517308 */ /* 0x000f620000000800 */
[----:B------:R-:W-:Y:S03]  /*1fc30*/  LDSM.16.MT88.4 R140, [R0+0x11800] ;  /* 0x01180000008c783b */ /* 0x000fe60000004200 */
[C---:B--2---:R-:W-:Y:S04]  /*1fc40*/  HMMA.16816.F32 R56, R32.reuse, R28, R56 ;  /* 0x0000001c2038723c */ /* 0x044fe80000001838 */
[----:B------:R-:W-:Y:S04]  /*1fc50*/  MUFU.EX2 R80, R80 ;  /* 0x0000005000507308 */ /* 0x000fe80000000800 */
[C---:B------:R-:W-:Y:S01]  /*1fc60*/  HMMA.16816.F32 R40, R32.reuse, R30, R40 ;  /* 0x0000001e2028723c */ /* 0x040fe20000001828 */
[----:B------:R-:W2:Y:S03]  /*1fc70*/  LDSM.16.MT88.4 R28, [R0+0x10800] ;  /* 0x01080000001c783b */ /* 0x000ea60000004200 */
[----:B------:R-:W3:Y:S04]  /*1fc80*/  MUFU.EX2 R83, R83 ;  /* 0x0000005300537308 */ /* 0x000ee80000000800 */
[C---:B----4-:R-:W-:Y:S04]  /*1fc90*/  HMMA.16816.F32 R68, R32.reuse, R16, R68 ;  /* 0x000000102044723c */ /* 0x050fe80000001844 */
[----:B------:R-:W4:Y:S04]  /*1fca0*/  MUFU.EX2 R82, R82 ;  /* 0x0000005200527308 */ /* 0x000f280000000800 */
[----:B------:R-:W-:Y:S01]  /*1fcb0*/  HMMA.16816.F32 R8, R32, R18, R8 ;  /* 0x000000122008723c */ /* 0x000fe20000001808 */
[----:B------:R-:W4:Y:S01]  /*1fcc0*/  LDSM.16.MT88.4 R16, [R204+0x6800] ;  /* 0x00680000cc10783b */ /* 0x000f220000004200 */
[----:B-1----:R-:W-:-:S02]  /*1fcd0*/  F2FP.F16.F32.PACK_AB R32, R36, R37 ;  /* 0x000000252420723e */ /* 0x002fc400000000ff */
[----:B-----5:R-:W-:Y:S02]  /*1fce0*/  F2FP.F16.F32.PACK_AB R33, R81, R2 ;  /* 0x000000025121723e */ /* 0x020fe400000000ff */
[----:B------:R-:W-:Y:S02]  /*1fcf0*/  F2FP.F16.F32.PACK_AB R34, R39, R38 ;  /* 0x000000262722723e */ /* 0x000fe400000000ff */
[----:B---3--:R-:W-:-:S07]  /*1fd00*/  F2FP.F16.F32.PACK_AB R35, R83, R80 ;  /* 0x000000505323723e */ /* 0x008fce00000000ff */
[----:B------:R-:W-:Y:S01]  /*1fd10*/  HMMA.16816.F32 R12, R32, R24, R12 ;  /* 0x00000018200c723c */ /* 0x000fe2000000180c */
[----:B------:R-:W-:Y:S02]  /*1fd20*/  FADD.FTZ R24, R148, R149 ;  /* 0x0000009594187221 */ /* 0x000fe40000010000 */
[----:B------:R-:W-:Y:S02]  /*1fd30*/  MUFU.EX2 R148, R178 ;  /* 0x000000b200947308 */ /* 0x000fe40000000800 */
[----:B------:R-:W-:-:S03]  /*1fd40*/  FADD.FTZ R151, R151, R24 ;  /* 0x0000001897977221 */ /* 0x000fc60000010000 */
[----:B------:R-:W-:Y:S01]  /*1fd50*/  HMMA.16816.F32 R20, R32, R26, R20 ;  /* 0x0000001a2014723c */ /* 0x000fe20000001814 */
[----:B------:R-:W-:Y:S01]  /*1fd60*/  FADD.FTZ R72, R72, R151 ;  /* 0x0000009748487221 */ /* 0x000fe20000010000 */
[----:B------:R-:W1:Y:S03]  /*1fd70*/  LDSM.16.MT88.4 R24, [R206+0x6800] ;  /* 0x00680000ce18783b */ /* 0x000e660000004200 */
[----:B------:R-:W-:-:S03]  /*1fd80*/  FADD.FTZ R73, R73, R72 ;  /* 0x0000004849497221 */ /* 0x000fc60000010000 */
[----:B--2---:R-:W-:Y:S01]  /*1fd90*/  HMMA.16816.F32 R44, R32, R28, R44 ;  /* 0x0000001c202c723c */ /* 0x004fe2000000182c */
[----:B------:R-:W-:Y:S02]  /*1fda0*/  FADD.FTZ R28, R60, R73 ;  /* 0x000000493c1c7221 */ /* 0x000fe40000010000 */
[----:B------:R-:W-:Y:S02]  /*1fdb0*/  MUFU.EX2 R60, R176 ;  /* 0x000000b0003c7308 */ /* 0x000fe40000000800 */
[----:B------:R-:W-:-:S03]  /*1fdc0*/  FADD.FTZ R61, R61, R28 ;  /* 0x0000001c3d3d7221 */ /* 0x000fc60000010000 */
[----:B------:R-:W-:Y:S01]  /*1fdd0*/  HMMA.16816.F32 R4, R32, R30, R4 ;  /* 0x0000001e2004723c */ /* 0x000fe20000001804 */
[----:B------:R-:W-:Y:S01]  /*1fde0*/  FADD.FTZ R64, R64, R61 ;  /* 0x0000003d40407221 */ /* 0x000fe20000010000 */
[----:B------:R-:W2:Y:S01]  /*1fdf0*/  LDSM.16.MT88.4 R28, [R199+0x11000] ;  /* 0x01100000c71c783b */ /* 0x000ea20000004200 */
[----:B------:R-:W3:Y:S02]  /*1fe00*/  MUFU.EX2 R61, R179 ;  /* 0x000000b3003d7308 */ /* 0x000ee40000000800 */
[----:B------:R-:W-:-:S03]  /*1fe10*/  FADD.FTZ R65, R65, R64 ;  /* 0x0000004041417221 */ /* 0x000fc60000010000 */
[----:B----4-:R-:W-:Y:S01]  /*1fe20*/  HMMA.16816.F32 R56, R32, R16, R56 ;  /* 0x000000102038723c */ /* 0x010fe20000001838 */
[----:B------:R-:W-:Y:S01]  /*1fe30*/  FADD.FTZ R17, R67, R74 ;  /* 0x0000004a43117221 */ /* 0x000fe20000010000 */
[----:B------:R-:W-:-:S03]  /*1fe40*/  FADD.FTZ R66, R66, R65 ;  /* 0x0000004142427221 */ /* 0x000fc60000010000 */
[----:B------:R-:W-:-:S03]  /*1fe50*/  FADD.FTZ R17, R76, R17 ;  /* 0x000000114c117221 */ /* 0x000fc60000010000 */
[C---:B------:R-:W-:Y:S01]  /*1fe60*/  HMMA.16816.F32 R40, R32.reuse, R18, R40 ;  /* 0x000000122028723c */ /* 0x040fe20000001828 */
[----:B------:R-:W-:Y:S01]  /*1fe70*/  FADD.FTZ R52, R52, R17 ;  /* 0x0000001134347221 */ /* 0x000fe20000010000 */
[----:B------:R-:W-:Y:S01]  /*1fe80*/  FADD.FTZ R17, R53, R66 ;  /* 0x0000004235117221 */ /* 0x000fe20000010000 */
[----:B------:R-:W-:Y:S02]  /*1fe90*/  FFMA.FTZ R53, R183, UR4, -R194 ;  /* 0x00000004b7357c23 */ /* 0x000fe400080108c2 */
[----:B------:R-:W-:Y:S01]  /*1fea0*/  FADD.FTZ R55, R55, R52 ;  /* 0x0000003437377221 */ /* 0x000fe20000010000 */
[----:B------:R-:W-:Y:S02]  /*1feb0*/  FADD.FTZ R48, R48, R17 ;  /* 0x0000001130307221 */ /* 0x000fe40000010000 */
[----:B------:R-:W4:Y:S01]  /*1fec0*/  LDSM.16.MT88.4 R16, [R0+0x11000] ;  /* 0x011000000010783b */ /* 0x000f220000004200 */
[----:B------:R-:W-:Y:S01]  /*1fed0*/  FADD.FTZ R54, R54, R55 ;  /* 0x0000003736367221 */ /* 0x000fe20000010000 */
[----:B------:R-:W-:Y:S01]  /*1fee0*/  FADD.FTZ R49, R49, R48 ;  /* 0x0000003031317221 */ /* 0x000fe20000010000 */
[----:B------:R-:W5:Y:S01]  /*1fef0*/  MUFU.EX2 R53, R53 ;  /* 0x0000003500357308 */ /* 0x000f620000000800 */
[C---:B-1----:R-:W-:Y:S01]  /*1ff00*/  HMMA.16816.F32 R68, R32.reuse, R24, R68 ;  /* 0x000000182044723c */ /* 0x042fe20000001844 */
[----:B------:R-:W-:Y:S01]  /*1ff10*/  FADD.FTZ R77, R77, R54 ;  /* 0x000000364d4d7221 */ /* 0x000fe20000010000 */
[----:B------:R-:W-:Y:S01]  /*1ff20*/  FADD.FTZ R50, R50, R49 ;  /* 0x0000003132327221 */ /* 0x000fe20000010000 */
[----:B------:R-:W-:Y:S01]  /*1ff30*/  F2FP.F16.F32.PACK_AB R24, R165, R82 ;  /* 0x00000052a518723e */ /* 0x000fe200000000ff */
[----:B------:R-:W-:Y:S01]  /*1ff40*/  FFMA.FTZ R48, R182, UR4, -R202 ;  /* 0x00000004b6307c23 */ /* 0x000fe200080108ca */
[----:B------:R-:W-:Y:S01]  /*1ff50*/  FADD.FTZ R78, R78, R77 ;  /* 0x0000004d4e4e7221 */ /* 0x000fe20000010000 */
[----:B------:R-:W-:Y:S01]  /*1ff60*/  FADD.FTZ R51, R51, R50 ;  /* 0x0000003233337221 */ /* 0x000fe20000010000 */
[----:B---3--:R-:W-:Y:S01]  /*1ff70*/  F2FP.F16.F32.PACK_AB R25, R61, R60 ;  /* 0x0000003c3d19723e */ /* 0x008fe200000000ff */
[----:B------:R-:W-:Y:S01]  /*1ff80*/  HMMA.16816.F32 R8, R32, R26, R8 ;  /* 0x0000001a2008723c */ /* 0x000fe20000001808 */
[----:B------:R-:W-:Y:S01]  /*1ff90*/  FADD.FTZ R79, R79, R78 ;  /* 0x0000004e4f4f7221 */ /* 0x000fe20000010000 */
[----:B------:R-:W-:Y:S01]  /*1ffa0*/  FADD.FTZ R128, R128, R51 ;  /* 0x0000003380807221 */ /* 0x000fe20000010000 */
[----:B------:R-:W-:Y:S01]  /*1ffb0*/  F2FP.F16.F32.PACK_AB R26, R167, R148 ;  /* 0x00000094a71a723e */ /* 0x000fe200000000ff */
[----:B------:R-:W1:Y:S01]  /*1ffc0*/  LDSM.16.MT88.4 R32, [R204+0x7000] ;  /* 0x00700000cc20783b */ /* 0x000e620000004200 */
[----:B------:R-:W-:Y:S01]  /*1ffd0*/  FADD.FTZ R130, R130, R79 ;  /* 0x0000004f82827221 */ /* 0x000fe20000010000 */
[----:B------:R-:W-:Y:S01]  /*1ffe0*/  FADD.FTZ R129, R129, R128 ;  /* 0x0000008081817221 */ /* 0x000fe20000010000 */
[----:B------:R-:W-:Y:S01]  /*1fff0*/  FFMA.FTZ R49, R185, UR4, -R202 ;  /* 0x00000004b9317c23 */ /* 0x000fe200080108ca */
[----:B-----5:R-:W-:Y:S01]  /*20000*/  F2FP.F16.F32.PACK_AB R27, R53, R62 ;  /* 0x0000003e351b723e */ /* 0x020fe200000000ff */
        /* <DEDUP_REMOVED lines=12> */
[C---:B------:R-:W-:Y:S01]  /*200d0*/  HMMA.16816.F32 R20, R24.reuse, R30, R20 ;  /* 0x0000001e1814723c */ /* 0x040fe20000001814 */
[----:B------:R-:W3:Y:S01]  /*200e0*/  LDSM.16.MT88.4 R28, [R206+0x7000] ;  /* 0x00700000ce1c783b */ /* 0x000ee20000004200 */
[----:B------:R-:W-:Y:S01]  /*200f0*/  FADD.FTZ R123, R123, R122 ;  /* 0x0000007a7b7b7221 */ /* 0x000fe20000010000 */
[----:B------:R-:W-:Y:S02]  /*20100*/  FADD.FTZ R116, R116, R121 ;  /* 0x0000007974747221 */ /* 0x000fe40000010000 */
[----:B------:R-:W5:Y:S01]  /*20110*/  LDSM.16.MT88.4 R204, [R206+0x7800] ;  /* 0x00780000cecc783b */ /* 0x000f620000004200 */
[----:B------:R-:W-:Y:S01]  /*20120*/  FADD.FTZ R118, R118, R123 ;  /* 0x0000007b76767221 */ /* 0x000fe20000010000 */
[----:B------:R-:W-:Y:S01]  /*20130*/  FADD.FTZ R117, R117, R116 ;  /* 0x0000007475757221 */ /* 0x000fe20000010000 */
[C---:B----4-:R-:W-:Y:S01]  /*20140*/  HMMA.16816.F32 R44, R24.reuse, R16, R44 ;  /* 0x00000010182c723c */ /* 0x050fe2000000182c */
[----:B------:R-:W-:Y:S01]  /*20150*/  FFMA.FTZ R16, R184, UR4, -R194 ;  /* 0x00000004b8107c23 */ /* 0x000fe200080108c2 */
[----:B------:R-:W-:Y:S01]  /*20160*/  FADD.FTZ R119, R119, R118 ;  /* 0x0000007677777221 */ /* 0x000fe20000010000 */
[----:B------:R-:W-:Y:S01]  /*20170*/  FADD.FTZ R112, R112, R117 ;  /* 0x0000007570707221 */ /* 0x000fe20000010000 */
[----:B------:R-:W-:Y:S01]  /*20180*/  FFMA.FTZ R17, R187, UR4, -R194 ;  /* 0x00000004bb117c23 */ /* 0x000fe200080108c2 */
[----:B------:R-:W4:Y:S01]  /*20190*/  MUFU.EX2 R50, R50 ;  /* 0x0000003200327308 */ /* 0x000f220000000800 */
[----:B------:R-:W-:Y:S01]  /*201a0*/  FADD.FTZ R114, R114, R119 ;  /* 0x0000007772727221 */ /* 0x000fe20000010000 */
[----:B------:R-:W-:Y:S01]  /*201b0*/  FADD.FTZ R113, R113, R112 ;  /* 0x0000007071717221 */ /* 0x000fe20000010000 */
[C---:B------:R-:W-:Y:S01]  /*201c0*/  HMMA.16816.F32 R4, R24.reuse, R18, R4 ;  /* 0x000000121804723c */ /* 0x040fe20000001804 */
[----:B------:R-:W-:Y:S01]  /*201d0*/  FFMA.FTZ R18, R188, UR4, -R194 ;  /* 0x00000004bc127c23 */ /* 0x000fe200080108c2 */
[----:B------:R-:W-:Y:S01]  /*201e0*/  FADD.FTZ R115, R115, R114 ;  /* 0x0000007273737221 */ /* 0x000fe20000010000 */
[----:B------:R-:W-:Y:S01]  /*201f0*/  FADD.FTZ R108, R108, R113 ;  /* 0x000000716c6c7221 */ /* 0x000fe20000010000 */
[----:B------:R-:W-:Y:S01]  /*20200*/  FFMA.FTZ R19, R191, UR4, -R194 ;  /* 0x00000004bf137c23 */ /* 0x000fe200080108c2 */
[----:B------:R-:W-:Y:S01]  /*20210*/  MUFU.EX2 R16, R16 ;  /* 0x0000001000107308 */ /* 0x000fe20000000800 */
[----:B------:R-:W-:Y:S01]  /*20220*/  FADD.FTZ R110, R110, R115 ;  /* 0x000000736e6e7221 */ /* 0x000fe20000010000 */
[----:B------:R-:W-:Y:S01]  /*20230*/  FADD.FTZ R109, R109, R108 ;  /* 0x0000006c6d6d7221 */ /* 0x000fe20000010000 */
[----:B-1----:R-:W-:Y:S01]  /*20240*/  HMMA.16816.F32 R56, R24, R32, R56 ;  /* 0x000000201838723c */ /* 0x002fe20000001838 */
[----:B--2---:R-:W-:Y:S01]  /*20250*/  F2FP.F16.F32.PACK_AB R152, R49, R48 ;  /* 0x000000303198723e */ /* 0x004fe200000000ff */
[----:B------:R-:W-:Y:S01]  /*20260*/  FADD.FTZ R111, R111, R110 ;  /* 0x0000006e6f6f7221 */ /* 0x000fe20000010000 */
[----:B------:R-:W-:-:S02]  /*20270*/  FADD.FTZ R104, R104, R109 ;  /* 0x0000006d68687221 */ /* 0x000fc40000010000 */
[----:B------:R-:W1:Y:S01]  /*20280*/  MUFU.EX2 R17, R17 ;  /* 0x0000001100117308 */ /* 0x000e620000000800 */
[----:B------:R-:W-:Y:S01]  /*20290*/  FADD.FTZ R106, R106, R111 ;  /* 0x0000006f6a6a7221 */ /* 0x000fe20000010000 */
[----:B------:R-:W-:Y:S01]  /*202a0*/  FADD.FTZ R105, R105, R104 ;  /* 0x0000006869697221 */ /* 0x000fe20000010000 */
[C---:B------:R-:W-:Y:S01]  /*202b0*/  HMMA.16816.F32 R40, R24.reuse, R34, R40 ;  /* 0x000000221828723c */ /* 0x040fe20000001828 */
[----:B----4-:R-:W-:Y:S01]  /*202c0*/  F2FP.F16.F32.PACK_AB R154, R239, R50 ;  /* 0x00000032ef9a723e */ /* 0x010fe200000000ff */
[----:B------:R-:W-:Y:S01]  /*202d0*/  FADD.FTZ R107, R107, R106 ;  /* 0x0000006a6b6b7221 */ /* 0x000fe20000010000 */
[----:B------:R-:W-:Y:S02]  /*202e0*/  FADD.FTZ R100, R100, R105 ;  /* 0x0000006964647221 */ /* 0x000fe40000010000 */
[----:B------:R-:W-:Y:S01]  /*202f0*/  MUFU.EX2 R18, R18 ;  /* 0x0000001200127308 */ /* 0x000fe20000000800 */
[----:B------:R-:W-:Y:S01]  /*20300*/  FADD.FTZ R102, R102, R107 ;  /* 0x0000006b66667221 */ /* 0x000fe20000010000 */
[----:B------:R-:W-:Y:S01]  /*20310*/  FADD.FTZ R101, R101, R100 ;  /* 0x0000006465657221 */ /* 0x000fe20000010000 */
[----:B---3--:R-:W-:Y:S02]  /*20320*/  HMMA.16816.F32 R68, R24, R28, R68 ;  /* 0x0000001c1844723c */ /* 0x008fe40000001844 */
[----:B------:R-:W-:Y:S01]  /*20330*/  FADD.FTZ R103, R103, R102 ;  /* 0x0000006667677221 */ /* 0x000fe20000010000 */
[----:B------:R-:W-:-:S02]  /*20340*/  FADD.FTZ R96, R96, R101 ;  /* 0x0000006560607221 */ /* 0x000fc40000010000 */
[----:B------:R-:W2:Y:S01]  /*20350*/  MUFU.EX2 R19, R19 ;  /* 0x0000001300137308 */ /* 0x000ea20000000800 */
[----:B------:R-:W-:Y:S01]  /*20360*/  FADD.FTZ R98, R98, R103 ;  /* 0x0000006762627221 */ /* 0x000fe20000010000 */
[----:B------:R-:W-:Y:S01]  /*20370*/  FADD.FTZ R97, R97, R96 ;  /* 0x0000006061617221 */ /* 0x000fe20000010000 */
[----:B-1----:R-:W-:Y:S01]  /*20380*/  F2FP.F16.F32.PACK_AB R153, R17, R16 ;  /* 0x000000101199723e */ /* 0x002fe200000000ff */
        /* <DEDUP_REMOVED lines=19> */
[C---:B------:R-:W-:Y:S02]  /*204c0*/  HMMA.16816.F32 R136, R152.reuse, R140, R44 ;  /* 0x0000008c9888723c */ /* 0x040fe4000000182c */
[----:B------:R-:W-:Y:S01]  /*204d0*/  FADD.FTZ R81, R81, R2 ;  /* 0x0000000251517221 */ /* 0x000fe20000010000 */
[----:B------:R-:W-:Y:S01]  /*204e0*/  FADD.FTZ R38, R38, R37 ;  /* 0x0000002526267221 */ /* 0x000fe20000010000 */
[-C--:B------:R-:W-:Y:S02]  /*204f0*/  MOV R2, R190.reuse ;  /* 0x000000be00027202 */ /* 0x080fe40000000f00 */
[----:B------:R-:W-:Y:S01]  /*20500*/  FADD.FTZ R80, R80, R81 ;  /* 0x0000005150507221 */ /* 0x000fe20000010000 */
[----:B------:R-:W-:Y:S01]  /*20510*/  FADD.FTZ R39, R39, R38 ;  /* 0x0000002627277221 */ /* 0x000fe20000010000 */
[----:B------:R-:W-:Y:S01]  /*20520*/  HMMA.16816.F32 R144, R152, R156, R56 ;  /* 0x0000009c9890723c */ /* 0x000fe20000001838 */
[----:B------:R-:W-:Y:S01]  /*20530*/  @P1 MOV R2, R190 ;  /* 0x000000be00021202 */ /* 0x000fe20000000f00 */
        /* <DEDUP_REMOVED lines=21> */
[----:B-----5:R-:W-:Y:S02]  /*20690*/  HMMA.16816.F32 R148, R152, R204, R68 ;  /* 0x000000cc9894723c */ /* 0x020fe40000001844 */
[----:B------:R-:W-:-:S06]  /*206a0*/  FADD.FTZ R238, R19, R18 ;  /* 0x0000001213ee7221 */ /* 0x000fcc0000010000 */
[----:B------:R-:W-:Y:S01]  /*206b0*/  HMMA.16816.F32 R152, R152, R206, R8 ;  /* 0x000000ce9898723c */ /* 0x000fe20000001808 */
[----:B------:R-:W-:-:S04]  /*206c0*/  NOP ;  /* 0x0000000000007918 */ /* 0x000fc80000000000 */
[----:B------:R-:W-:-:S15]  /*206d0*/  BRA.U UP0, `(.L_x_1671) ;  /* 0x0000000100047547 */ /* 0x000fde000b800000 */
.L_x_1665:
[----:B------:R-:W-:-:S12]  /*206e0*/  UIADD3 UR14, UPT, UPT, UR10, -0x1, URZ ;  /* 0xffffffff0a0e7890 */ /* 0x000fd8000fffe0ff */
.L_x_1671:
[----:B------:R-:W-:-:S09]  /*206f0*/  UISETP.GE.AND UP0, UPT, UR14, UR7, UPT ;  /* 0x000000070e00728c */ /* 0x000fd2000bf06270 */
[----:B------:R-:W-:Y:S05]  /*20700*/  BRA.U !UP0, `(.L_x_1672) ;  /* 0x0000005908107547 */ /* 0x000fea000b800000 */
        /* <DEDUP_REMOVED lines=10> */
[----:B------:R-:W-:Y:S01]  /*207b0*/  UMOV UR15, 0x400 ;  /* 0x00000400000f7882 */ /* 0x000fe20000000000 */
[----:B------:R-:W-:Y:S01]  /*207c0*/  MOV R236, RZ ;  /* 0x000000ff00ec7202 */ /* 0x000fe20000000f00 */
[----:B------:R-:W-:Y:S01]  /*207d0*/  ULEA UR12, UR14, 0x100, 0x8 ;  /* 0x000001000e0c7891 */ /* 0x000fe2000f8e40ff */
[----:B------:R-:W-:Y:S01]  /*207e0*/  PLOP3.LUT P6, PT, PT, PT, UP0, 0x80, 0x8 ;  /* 0x000000000008781c */ /* 0x000fe20003fcf008 */
[----:B------:R-:W-:Y:S01]  /*207f0*/  IMAD.IADD R224, R224, 0x1, R225 ;  /* 0x00000001e0e07824 */ /* 0x000fe200078e02e1 */
[----:B------:R-:W-:Y:S01]  /*20800*/  IADD3 R237, PT, PT, R225, 0xa000, RZ ;  /* 0x0000a000e1ed7810 */ /* 0x000fe20007ffe0ff */
[----:B------:R-:W-:Y:S01]  /*20810*/  UIADD3 UR14, UPT, UPT, UR14, 0x1, URZ ;  /* 0x000000010e0e7890 */ /* 0x000fe2000fffe0ff */
[----:B------:R-:W2:Y:S01]  /*20820*/  LDCU UR13, c[0x0][0x440] ;  /* 0x00008800ff0d77ac */ /* 0x000ea20008000800 */
[----:B------:R-:W3:Y:S01]  /*20830*/  LDCU UR4, c[0x0][0x45c] ;  /* 0x00008b80ff0477ac */ /* 0x000ee20008000800 */
[----:B------:R-:W4:Y:S01]  /*20840*/  LDCU.64 UR16, c[0x0][0x358] ;  /* 0x00006b00ff1077ac */ /* 0x000f220008000a00 */
[----:B------:R-:W2:Y:S01]  /*20850*/  LDCU.64 UR8, c[0x0][0x3a0] ;  /* 0x00007400ff0877ac */ /* 0x000ea20008000a00 */
[----:B------:R-:W2:Y:S01]  /*20860*/  LDCU.64 UR10, c[0x0][0x3a8] ;  /* 0x00007500ff0a77ac */ /* 0x000ea20008000a00 */
[----:B-1----:R-:W-:-:S12]  /*20870*/  ULEA UR6, UR5, UR15, 0x18 ;  /* 0x0000000f05067291 */ /* 0x002fd8000f8ec0ff */
.L_x_1676:
[----:B------:R-:W-:Y:S01]  /*20880*/  @!P6 IADD3 R13, P0, PT, RZ, -R236, RZ ;  /* 0x800000ecff0de210 */ /* 0x000fe20007f1e0ff */
[----:B------:R-:W1:Y:S01]  /*20890*/  S2R R226, SR_TID.X ;  /* 0x0000000000e27919 */ /* 0x000e620000002100 */
[----:B------:R-:W5:Y:S01]  /*208a0*/  @!P6 LDC R8, c[0x0][0x3c0] ;  /* 0x0000f000ff08eb82 */ /* 0x000f620000000800 */
[----:B------:R-:W-:Y:S07]  /*208b0*/  DEPBAR.LE SB0, 0x0 ;  /* 0x000080000000791a */ /* 0x000fee0000000000 */
[----:B------:R-:W2:Y:S08]  /*208c0*/  LDC R11, c[0x0][0x3c4] ;  /* 0x0000f100ff0b7b82 */ /* 0x000eb00000000800 */
[----:B------:R-:W-:Y:S01]  /*208d0*/  BAR.SYNC.DEFER_BLOCKING 0x0 ;  /* 0x0000000000007b1d */ /* 0x000fe20000010000 */
[----:B------:R-:W-:Y:S01]  /*208e0*/  IMAD.MOV.U32 R4, RZ, RZ, R232 ;  /* 0x000000ffff047224 */ /* 0x000fe200078e00e8 */
[----:B-1----:R-:W-:Y:S01]  /*208f0*/  SHF.R.U32.HI R227, RZ, 0x1, R226 ;  /* 0x00000001ffe37819 */ /* 0x002fe200000116e2 */
[----:B-----5:R-:W-:Y:S01]  /*20900*/  @!P6 IMAD.SHL.U32 R6, R8, 0x100, RZ ;  /* 0x000001000806e824 */ /* 0x020fe200078e00ff */
[C---:B------:R-:W-:Y:S01]  /*20910*/  LOP3.LUT R241, R226.reuse, 0x38, RZ, 0xc0, !PT ;  /* 0x00000038e2f17812 */ /* 0x040fe200078ec0ff */
[C---:B------:R-:W-:Y:S01]  /*20920*/  IMAD.SHL.U32 R5, R226.reuse, 0x40, RZ ;  /* 0x00000040e2057824 */ /* 0x040fe200078e00ff */
[----:B------:R-:W-:Y:S01]  /*20930*/  LOP3.LUT R0, R227, 0x8, RZ, 0xc0, !PT ;  /* 0x00000008e3007812 */ /* 0x000fe200078ec0ff */
[----:B------:R-:W-:Y:S02]  /*20940*/  @!P6 IMAD.X R6, RZ, RZ, ~R6, P0 ;  /* 0x000000ffff06e224 */ /* 0x000fe400000e0e06 */
[C---:B------:R-:W-:Y:S01]  /*20950*/  IMAD.SHL.U32 R2, R226.reuse, 0x8, RZ ;  /* 0x00000008e2027824 */ /* 0x040fe200078e00ff */
[----:B------:R-:W-:Y:S01]  /*20960*/  LOP3.LUT R7, R5, 0x1c0, RZ, 0xc0, !PT ;  /* 0x000001c005077812 */ /* 0x000fe200078ec0ff */
[----:B------:R-:W-:Y:S01]  /*20970*/  IMAD.SHL.U32 R228, R226, 0x20, RZ ;  /* 0x00000020e2e47824 */ /* 0x000fe200078e00ff */
[----:B------:R-:W-:Y:S02]  /*20980*/  @!P6 SHF.R.S64 R13, R13, 0x1f, R6 ;  /* 0x0000001f0d0de819 */ /* 0x000fe40000001006 */
[----:B------:R-:W-:Y:S02]  /*20990*/  LOP3.LUT R241, R241, 0x1f8, R2, 0x78, !PT ;  /* 0x000001f8f1f17812 */ /* 0x000fe400078e7802 */
[----:B------:R-:W-:Y:S02]  /*209a0*/  LOP3.LUT R9, R0, 0x1c0, R5, 0xf8, !PT ;  /* 0x000001c000097812 */ /* 0x000fe400078ef805 */
[----:B------:R-:W-:Y:S02]  /*209b0*/  LOP3.LUT R7, R7, 0x8, R226, 0xf8, !PT ;  /* 0x0000000807077812 */ /* 0x000fe400078ef8e2 */
[----:B------:R-:W-:Y:S02]  /*209c0*/  @!P6 IADD3 R232, P0, PT, R232, R13, RZ ;  /* 0x0000000de8e8e210 */ /* 0x000fe40007f1e0ff */
[----:B------:R-:W-:Y:S02]  /*209d0*/  LOP3.LUT R166, R2, 0x38, RZ, 0xc0, !PT ;  /* 0x0000003802a67812 */ /* 0x000fe400078ec0ff */
[----:B------:R-:W-:Y:S02]  /*209e0*/  LOP3.LUT R228, R228, 0x7c00, RZ, 0xc0, !PT ;  /* 0x00007c00e4e47812 */ /* 0x000fe400078ec0ff */
[--C-:B------:R-:W-:Y:S02]  /*209f0*/  LOP3.LUT R241, R241, 0x1e00, R2.reuse, 0xf8, !PT ;  /* 0x00001e00f1f17812 */ /* 0x100fe400078ef802 */
[--C-:B------:R-:W-:Y:S02]  /*20a00*/  LOP3.LUT R0, R9, 0x38, R2.reuse, 0x78, !PT ;  /* 0x0000003809007812 */ /* 0x100fe400078e7802 */
[----:B------:R-:W-:Y:S01]  /*20a10*/  LOP3.LUT R100, R7, 0x38, R2, 0x78, !PT ;  /* 0x0000003807647812 */ /* 0x000fe200078e7802 */
[----:B------:R-:W-:Y:S01]  /*20a20*/  IMAD.MOV.U32 R2, RZ, RZ, R233 ;  /* 0x000000ffff027224 */ /* 0x000fe200078e00e9 */
[----:B------:R-:W-:Y:S02]  /*20a30*/  @!P6 LEA.HI.X.SX32 R233, R6, R233, 0x1, P0 ;  /* 0x000000e906e9e211 */ /* 0x000fe400000f0eff */
[----:B--2---:R-:W-:Y:S02]  /*20a40*/  ISETP.GE.AND P0, PT, R166, UR13, PT ;  /* 0x0000000da6007c0c */ /* 0x004fe4000bf06270 */
[----:B------:R-:W-:Y:S01]  /*20a50*/  LOP3.LUT R7, R228, 0x200, R5, 0xf8, !PT ;  /* 0x00000200e4077812 */ /* 0x000fe200078ef805 */
[----:B------:R-:W-:Y:S10]  /*20a60*/  @!P6 BRA `(.L_x_1673) ;  /* 0x0000000000f8e947 */ /* 0x000ff40003800000 */
[----:B------:R-:W1:Y:S01]  /*20a70*/  LDC R6, c[0x0][0x4f0] ;  /* 0x00013c00ff067b82 */ /* 0x000e620000000800 */
[----:B------:R-:W-:Y:S01]  /*20a80*/  UIADD3 UR5, UPT, UPT, UR12, -0x100, URZ ;  /* 0xffffff000c057890 */ /* 0x000fe2000fffe0ff */
[----:B------:R-:W-:Y:S05]  /*20a90*/  IABS R12, UR12 ;  /* 0x0000000c000c7c13 */ /* 0x000fea0008000000 */
[----:B------:R-:W-:Y:S05]  /*20aa0*/  IMAD.U32 R10, RZ, RZ, UR5 ;  /* 0x00000005ff0a7e24 */ /* 0x000fea000f8e00ff */
        /* <DEDUP_REMOVED lines=14> */
[----:B------:R-:W-:Y:S01]  /*20b90*/  IMAD R10, R8, R9, R10 ;  /* 0x00000009080a7224 */ /* 0x000fe200078e020a */
[----:B------:R-:W-:Y:S01]  /*20ba0*/  LOP3.LUT R9, R6, UR12, RZ, 0x3c, !PT ;  /* 0x0000000c06097c12 */ /* 0x000fe2000f8e3cff */
[C---:B------:R-:W-:Y:S03]  /*20bb0*/  IMAD R12, R8.reuse, R13, R12 ;  /* 0x0000000d080c7224 */ /* 0x040fe600078e020c */
[C---:B------:R-:W-:Y:S02]  /*20bc0*/  ISETP.GT.U32.AND P1, PT, R8.reuse, R10, PT ;  /* 0x0000000a0800720c */ /* 0x040fe40003f24070 */
[----:B------:R-:W-:Y:S02]  /*20bd0*/  ISETP.GT.U32.AND P2, PT, R8, R12, PT ;  /* 0x0000000c0800720c */ /* 0x000fe40003f44070 */
[----:B------:R-:W-:Y:S09]  /*20be0*/  ISETP.GE.AND P3, PT, R9, RZ, PT ;  /* 0x000000ff0900720c */ /* 0x000ff20003f66270 */
[----:B------:R-:W-:Y:S02]  /*20bf0*/  @!P1 IMAD.IADD R10, R10, 0x1, -R8 ;  /* 0x000000010a0a9824 */ /* 0x000fe400078e0a08 */
[-C--:B------:R-:W-:Y:S01]  /*20c00*/  @!P2 IADD3 R12, PT, PT, R12, -R8.reuse, RZ ;  /* 0x800000080c0ca210 */ /* 0x080fe20007ffe0ff */
[----:B------:R-:W-:Y:S02]  /*20c10*/  @!P2 VIADD R15, R15, 0x1 ;  /* 0x000000010f0fa836 */ /* 0x000fe40000000000 */
[-C--:B------:R-:W-:Y:S01]  /*20c20*/  ISETP.GE.U32.AND P4, PT, R10, R8.reuse, PT ;  /* 0x000000080a00720c */ /* 0x080fe20003f86070 */
[----:B------:R-:W-:Y:S01]  /*20c30*/  @!P1 VIADD R14, R14, 0x1 ;  /* 0x000000010e0e9836 */ /* 0x000fe20000000000 */
[----:B------:R-:W-:Y:S02]  /*20c40*/  ISETP.GE.U32.AND P5, PT, R12, R8, PT ;  /* 0x000000080c00720c */ /* 0x000fe40003fa6070 */
[C---:B------:R-:W-:Y:S02]  /*20c50*/  LOP3.LUT R8, R6.reuse, UR5, RZ, 0x3c, !PT ;  /* 0x0000000506087c12 */ /* 0x040fe4000f8e3cff */
[----:B------:R-:W-:Y:S02]  /*20c60*/  ISETP.NE.AND P1, PT, R6, RZ, PT ;  /* 0x000000ff0600720c */ /* 0x000fe40003f25270 */
[----:B------:R-:W-:Y:S02]  /*20c70*/  ISETP.GE.AND P2, PT, R8, RZ, PT ;  /* 0x000000ff0800720c */ /* 0x000fe40003f46270 */
[----:B------:R-:W-:Y:S03]  /*20c80*/  LOP3.LUT R8, RZ, R6, RZ, 0x33, !PT ;  /* 0x00000006ff087212 */ /* 0x000fe600078e33ff */
[----:B------:R-:W-:Y:S02]  /*20c90*/  @P4 IADD3 R14, PT, PT, R14, 0x1, RZ ;  /* 0x000000010e0e4810 */ /* 0x000fe40007ffe0ff */
[----:B------:R-:W-:Y:S05]  /*20ca0*/  @P5 VIADD R15, R15, 0x1 ;  /* 0x000000010f0f5836 */ /* 0x000fea0000000000 */
[----:B------:R-:W-:Y:S01]  /*20cb0*/  @!P3 IADD3 R15, PT, PT, -R15, RZ, RZ ;  /* 0x000000ff0f0fb210 */ /* 0x000fe20007ffe1ff */
[----:B------:R-:W-:Y:S03]  /*20cc0*/  @!P2 IMAD.MOV R14, RZ, RZ, -R14 ;  /* 0x000000ffff0ea224 */ /* 0x000fe600078e0a0e */
[C---:B------:R-:W-:Y:S02]  /*20cd0*/  SEL R15, R8.reuse, R15, !P1 ;  /* 0x0000000f080f7207 */ /* 0x040fe40004800000 */
[----:B------:R-:W-:Y:S02]  /*20ce0*/  SEL R17, R8, R14, !P1 ;  /* 0x0000000e08117207 */ /* 0x000fe40004800000 */
[-C--:B------:R-:W-:Y:S01]  /*20cf0*/  LEA R18, P1, R15, R234.reuse, 0x2 ;  /* 0x000000ea0f127211 */ /* 0x080fe200078210ff */
[----:B------:R-:W1:Y:S01]  /*20d00*/  LDC.64 R8, c[0x0][0x3c0] ;  /* 0x0000f000ff087b82 */ /* 0x000e620000000a00 */
[----:B------:R-:W-:Y:S02]  /*20d10*/  LEA R20, P2, R17, R234, 0x2 ;  /* 0x000000ea11147211 */ /* 0x000fe400078410ff */
[CC--:B------:R-:W-:Y:S01]  /*20d20*/  LEA.HI.X.SX32 R19, R15.reuse, R235.reuse, 0x2, P1 ;  /* 0x000000eb0f137211 */ /* 0x0c0fe200008f16ff */
[----:B------:R-:W-:Y:S01]  /*20d30*/  IMAD.IADD R15, R15, 0x1, -R17 ;  /* 0x000000010f0f7824 */ /* 0x000fe200078e0a11 */
[----:B------:R-:W-:Y:S03]  /*20d40*/  LEA.HI.X.SX32 R21, R17, R235, 0x2, P2 ;  /* 0x000000eb11157211 */ /* 0x000fe600010f16ff */
[----:B------:R-:W-:Y:S01]  /*20d50*/  IMAD R15, R15, R6, -0x100 ;  /* 0xffffff000f0f7424 */ /* 0x000fe200078e0206 */
[----:B----4-:R-:W2:Y:S04]  /*20d60*/  LDG.E R10, desc[UR16][R18.64] ;  /* 0x00000010120a7981 */ /* 0x010ea8000c1e1900 */
[----:B------:R-:W2:Y:S01]  /*20d70*/  LDG.E R13, desc[UR16][R20.64] ;  /* 0x00000010140d7981 */ /* 0x000ea2000c1e1900 */
[----:B------:R-:W-:Y:S05]  /*20d80*/  SHF.R.S32.HI R17, RZ, 0x1f, R15 ;  /* 0x0000001fff117819 */ /* 0x000fea000001140f */
        /* <DEDUP_REMOVED lines=12> */
.L_x_1673:
[C---:B------:R-:W-:Y:S01]  /*20e50*/  IMAD.SHL.U32 R9, R8.reuse, 0x20, RZ ;  /* 0x0000002008097824 */ /* 0x040fe200078e00ff */
[----:B------:R-:W-:Y:S01]  /*20e60*/  LEA R241, R241, UR6, 0x1 ;  /* 0x00000006f1f17c11 */ /* 0x000fe2000f8e08ff */
[----:B------:R-:W-:Y:S01]  /*20e70*/  IMAD.MOV.U32 R229, RZ, RZ, 0x20 ;  /* 0x00000020ffe57424 */ /* 0x000fe200078e00ff */
[----:B------:R-:W-:Y:S01]  /*20e80*/  LOP3.LUT R5, R5, 0x400, RZ, 0xc0, !PT ;  /* 0x0000040005057812 */ /* 0x000fe200078ec0ff */
[----:B------:R-:W-:Y:S01]  /*20e90*/  IMAD.MOV.U32 R167, RZ, RZ, 0x40 ;  /* 0x00000040ffa77424 */ /* 0x000fe200078e00ff */
[----:B------:R-:W-:Y:S01]  /*20ea0*/  SHF.L.U64.HI R8, R8, 0x5, R11 ;  /* 0x0000000508087819 */ /* 0x000fe2000001020b */
[----:B------:R-:W-:Y:S01]  /*20eb0*/  @!PT LDS RZ, [RZ] ;  /* 0x00000000fffff984 */ /* 0x000fe20000000800 */
[----:B------:R-:W-:Y:S01]  /*20ec0*/  @!PT LDS RZ, [RZ] ;  /* 0x00000000fffff984 */ /* 0x000fe20000000800 */
[----:B------:R-:W-:Y:S01]  /*20ed0*/  @!PT LDS RZ, [RZ] ;  /* 0x00000000fffff984 */ /* 0x000fe20000000800 */
[----:B----4-:R-:W-:Y:S01]  /*20ee0*/  @!P0 LDGSTS.E.BYPASS.LTC128B.128 [R241+0xa000], desc[UR16][R232.64] ;  /* 0x0a000000e8f18fae */ /* 0x010fe2000b981a10 */
[----:B------:R-:W-:Y:S01]  /*20ef0*/  IADD3 R4, P1, PT, R9, R232, RZ ;  /* 0x000000e809047210 */ /* 0x000fe20007f3e0ff */
[----:B------:R-:W-:Y:S01]  /*20f00*/  IMAD R100, R100, 0x2, R5 ;  /* 0x0000000264647824 */ /* 0x000fe200078e0205 */
[----:B------:R-:W-:Y:S02]  /*20f10*/  LOP3.LUT R0, R7, R0, RZ, 0xfc, !PT ;  /* 0x0000000007007212 */ /* 0x000fe400078efcff */
[----:B------:R-:W-:Y:S01]  /*20f20*/  @P0 STS.128 [R241+0xa000], RZ ;  /* 0x00a000fff1000388 */ /* 0x000fe20000000c00 */
[-C--:B------:R-:W-:Y:S01]  /*20f30*/  IADD3 R6, P2, PT, R4, R9.reuse, RZ ;  /* 0x0000000904067210 */ /* 0x080fe20007f5e0ff */
[----:B------:R-:W-:Y:S01]  /*20f40*/  IMAD.X R5, R8, 0x1, R233, P1 ;  /* 0x0000000108057824 */ /* 0x000fe200008e06e9 */
[----:B------:R-:W-:Y:S01]  /*20f50*/  LEA R0, R0, UR6, 0x1 ;  /* 0x0000000600007c11 */ /* 0x000fe2000f8e08ff */
[----:B------:R-:W-:Y:S01]  /*20f60*/  VIADD R2, R100, UR6 ;  /* 0x0000000664027c36 */ /* 0x000fe20008000000 */
[-C--:B------:R-:W-:Y:S01]  /*20f70*/  IADD3 R10, P1, PT, R6, R9.reuse, RZ ;  /* 0x00000009060a7210 */ /* 0x080fe20007f3e0ff */
[--C-:B------:R-:W-:Y:S01]  /*20f80*/  IMAD.X R7, R5, 0x1, R8.reuse, P2 ;  /* 0x0000000105077824 */ /* 0x100fe200010e0608 */
[----:B------:R-:W-:Y:S01]  /*20f90*/  @!PT LDS RZ, [RZ] ;  /* 0x00000000fffff984 */ /* 0x000fe20000000800 */
[----:B------:R-:W-:Y:S01]  /*20fa0*/  @!PT LDS RZ, [RZ] ;  /* 0x00000000fffff984 */ /* 0x000fe20000000800 */
[----:B------:R-:W-:Y:S01]  /*20fb0*/  @!PT LDS RZ, [RZ] ;  /* 0x00000000fffff984 */ /* 0x000fe20000000800 */
[----:B------:R1:W-:Y:S01]  /*20fc0*/  @!P0 LDGSTS.E.BYPASS.LTC128B.128 [R241+0xa800], desc[UR16][R4.64] ;  /* 0x0a80000004f18fae */ /* 0x0003e2000b981a10 */
[----:B------:R-:W-:Y:S01]  /*20fd0*/  UIADD3 UR14, UPT, UPT, UR14, -0x1, URZ ;  /* 0xffffffff0e0e7890 */ /* 0x000fe2000fffe0ff */
[-C--:B------:R-:W-:Y:S01]  /*20fe0*/  IADD3 R12, P2, PT, R10, R9.reuse, RZ ;  /* 0x000000090a0c7210 */ /* 0x080fe20007f5e0ff */
[--C-:B------:R-:W-:Y:S02]  /*20ff0*/  IMAD.X R11, R7, 0x1, R8.reuse, P1 ;  /* 0x00000001070b7824 */ /* 0x100fe400008e0608 */
[----:B------:R-:W-:Y:S01]  /*21000*/  @P0 STS.128 [R241+0xa800], RZ ;  /* 0x00a800fff1000388 */ /* 0x000fe20000000c00 */
[----:B------:R-:W-:Y:S01]  /*21010*/  UISETP.GT.AND UP0, UPT, UR14, UR7, UPT ;  /* 0x000000070e00728c */ /* 0x000fe2000bf04270 */
[-C--:B------:R-:W-:Y:S01]  /*21020*/  IADD3 R14, P1, PT, R12, R9.reuse, RZ ;  /* 0x000000090c0e7210 */ /* 0x080fe20007f3e0ff */
[--C-:B------:R-:W-:Y:S02]  /*21030*/  IMAD.X R13, R11, 0x1, R8.reuse, P2 ;  /* 0x000000010b0d7824 */ /* 0x100fe400010e0608 */
[----:B------:R-:W-:Y:S01]  /*21040*/  @!PT LDS RZ, [RZ] ;  /* 0x00000000fffff984 */ /* 0x000fe20000000800 */
[----:B------:R-:W-:Y:S01]  /*21050*/  @!PT LDS RZ, [RZ] ;  /* 0x00000000fffff984 */ /* 0x000fe20000000800 */
[----:B------:R-:W-:Y:S01]  /*21060*/  @!PT LDS RZ, [RZ] ;  /* 0x00000000fffff984 */ /* 0x000fe20000000800 */
[----:B------:R2:W-:Y:S01]  /*21070*/  @!P0 LDGSTS.E.BYPASS.LTC128B.128 [R241+0xb000], desc[UR16][R6.64] ;  /* 0x0b00000006f18fae */ /* 0x0005e2000b981a10 */
[-C--:B------:R-:W-:Y:S01]  /*21080*/  IADD3 R16, P2, PT, R14, R9.reuse, RZ ;  /* 0x000000090e107210 */ /* 0x080fe20007f5e0ff */
[--C-:B------:R-:W-:Y:S03]  /*21090*/  IMAD.X R15, R13, 0x1, R8.reuse, P1 ;  /* 0x000000010d0f7824 */ /* 0x100fe600008e0608 */
[----:B------:R-:W-:Y:S01]  /*210a0*/  @P0 STS.128 [R241+0xb000], RZ ;  /* 0x00b000fff1000388 */ /* 0x000fe20000000c00 */
[--C-:B------:R-:W-:Y:S04]  /*210b0*/  IMAD.X R17, R15, 0x1, R8.reuse, P2 ;  /* 0x000000010f117824 */ /* 0x100fe800010e0608 */
        /* <DEDUP_REMOVED lines=28> */
[----:B------:R4:W-:Y:S01]  /*21280*/  @!P0 LDGSTS.E.BYPASS.LTC128B.128 [R241+0xd800], desc[UR16][R4.64] ;  /* 0x0d80000004f18fae */ /* 0x0009e2000b981a10 */
[--C-:B------:R-:W-:Y:S01]  /*21290*/  IMAD.X R11, R7, 0x1, R8.reuse, P1 ;  /* 0x00000001070b7824 */ /* 0x100fe200008e0608 */
[-C--:B-----5:R-:W-:Y:S03]  /*212a0*/  IADD3 R12, P2, PT, R10, R9.reuse, RZ ;  /* 0x000000090a0c7210 */ /* 0x0a0fe60007f5e0ff */
[----:B------:R-:W-:Y:S05]  /*212b0*/  @P0 STS.128 [R241+0xd800], RZ ;  /* 0x00d800fff1000388 */ /* 0x000fea0000000c00 */
[----:B------:R-:W-:Y:S01]  /*212c0*/  @!PT LDS RZ, [RZ] ;  /* 0x00000000fffff984 */ /* 0x000fe20000000800 */
[----:B------:R-:W-:Y:S01]  /*212d0*/  @!PT LDS RZ, [RZ] ;  /* 0x00000000fffff984 */ /* 0x000fe20000000800 */
[----:B------:R-:W-:Y:S01]  /*212e0*/  @!PT LDS RZ, [RZ] ;  /* 0x00000000fffff984 */ /* 0x000fe20000000800 */
[----:B------:R5:W-:Y:S01]  /*212f0*/  @!P0 LDGSTS.E.BYPASS.LTC128B.128 [R241+0xe000], desc[UR16][R6.64] ;  /* 0x0e00000006f18fae */ /* 0x000be2000b981a10 */
        /* <DEDUP_REMOVED lines=9> */
[----:B------:R-:W-:Y:S01]  /*21390*/  @P0 STS.128 [R241+0xe800], RZ ;  /* 0x00e800fff1000388 */ /* 0x000fe20000000c00 */
[----:B------:R-:W-:Y:S04]  /*213a0*/  IADD3.X R17, PT, PT, R15, R8, RZ, P2, !PT ;  /* 0x000000080f117210 */ /* 0x000fe800017fe4ff */
[----:B------:R-:W-:Y:S01]  /*213b0*/  @!PT LDS RZ, [RZ] ;  /* 0x00000000fffff984 */ /* 0x000fe20000000800 */
[----:B------:R-:W-:Y:S01]  /*213c0*/  @!PT LDS RZ, [RZ] ;  /* 0x00000000fffff984 */ /* 0x000fe20000000800 */
[----:B------:R-:W-:Y:S01]  /*213d0*/  @!PT LDS RZ, [RZ] ;  /* 0x00000000fffff984 */ /* 0x000fe20000000800 */
[----:B------:R-:W-:Y:S01]  /*213e0*/  @!P0 LDGSTS.E.BYPASS.LTC128B.128 [R241+0xf000], desc[UR16][R12.64] ;  /* 0x0f0000000cf18fae */ /* 0x000fe2000b981a10 */
[-C--:B----4-:R-:W-:Y:S04]  /*213f0*/  IADD3 R4, P1, PT, R16, R9.reuse, RZ ;  /* 0x0000000910047210 */ /* 0x090fe80007f3e0ff */
[----:B------:R-:W-:Y:S05]  /*21400*/  @P0 STS.128 [R241+0xf000], RZ ;  /* 0x00f000fff1000388 */ /* 0x000fea0000000c00 */
[----:B------:R-:W-:Y:S01]  /*21410*/  @!PT LDS RZ, [RZ] ;  /* 0x00000000fffff984 */ /* 0x000fe20000000800 */
[----:B------:R-:W-:Y:S01]  /*21420*/  @!PT LDS RZ, [RZ] ;  /* 0x00000000fffff984 */ /* 0x000fe20000000800 */
[----:B------:R-:W-:Y:S01]  /*21430*/  @!PT LDS RZ, [RZ] ;  /* 0x00000000fffff984 */ /* 0x000fe20000000800 */
[----:B------:R-:W-:Y:S01]  /*21440*/  @!P0 LDGSTS.E.BYPASS.LTC128B.128 [R241+0xf800], desc[UR16][R14.64] ;  /* 0x0f8000000ef18fae */ /* 0x000fe2000b981a10 */
[--C-:B------:R-:W-:Y:S01]  /*21450*/  IMAD.X R5, R17, 0x1, R8.reuse, P1 ;  /* 0x0000000111057824 */ /* 0x100fe200008e0608 */
[-C--:B-----5:R-:W-:Y:S03]  /*21460*/  IADD3 R6, P2, PT, R4, R9.reuse, RZ ;  /* 0x0000000904067210 */ /* 0x0a0fe60007f5e0ff */
[----:B------:R-:W-:Y:S01]  /*21470*/  @P0 STS.128 [R241+0xf800], RZ ;  /* 0x00f800fff1000388 */ /* 0x000fe20000000c00 */
[----:B------:R-:W-:Y:S04]  /*21480*/  @!P0 IADD3 R20, P1, PT, R6, R9, RZ ;  /* 0x0000000906148210 */ /* 0x000fe80007f3e0ff */
[----:B------:R-:W-:Y:S01]  /*21490*/  @!PT LDS RZ, [RZ] ;  /* 0x00000000fffff984 */ /* 0x000fe20000000800 */
[----:B------:R-:W-:Y:S01]  /*214a0*/  @!PT LDS RZ, [RZ] ;  /* 0x00000000fffff984 */ /* 0x000fe20000000800 */
[----:B------:R-:W-:Y:S01]  /*214b0*/  @!PT LDS RZ, [RZ] ;  /* 0x00000000fffff984 */ /* 0x000fe20000000800 */
[----:B------:R2:W-:Y:S01]  /*214c0*/  @!P0 LDGSTS.E.BYPASS.LTC128B.128 [R241+0x10000], desc[UR16][R16.64] ;  /* 0x1000000010f18fae */ /* 0x0005e2000b981a10 */
[--C-:B------:R-:W-:Y:S04]  /*214d0*/  IMAD.X R7, R5, 0x1, R8.reuse, P2 ;  /* 0x0000000105077824 */ /* 0x100fe800010e0608 */
[----:B------:R-:W-:Y:S01]  /*214e0*/  @P0 STS.128 [R241+0x10000], RZ ;  /* 0x010000fff1000388 */ /* 0x000fe20000000c00 */
[----:B------:R-:W-:Y:S04]  /*214f0*/  @!P0 IMAD.X R21, R7, 0x1, R8, P1 ;  /* 0x0000000107158824 */ /* 0x000fe800008e0608 */
[----:B------:R-:W-:Y:S01]  /*21500*/  @!PT LDS RZ, [RZ] ;  /* 0x00000000fffff984 */ /* 0x000fe20000000800 */
[----:B------:R-:W-:Y:S01]  /*21510*/  @!PT LDS RZ, [RZ] ;  /* 0x00000000fffff984 */ /* 0x000fe20000000800 */
[----:B------:R-:W-:Y:S01]  /*21520*/  @!PT LDS RZ, [RZ] ;  /* 0x00000000fffff984 */ /* 0x000fe20000000800 */
[----:B------:R-:W-:Y:S05]  /*21530*/  @!P0 LDGSTS.E.BYPASS.LTC128B.128 [R241+0x10800], desc[UR16][R4.64] ;  /* 0x1080000004f18fae */ /* 0x000fea000b981a10 */
        /* <DEDUP_REMOVED lines=10> */
[----:B------:R-:W-:Y:S01]  /*215e0*/  @P0 STS.128 [R241+0x11800], RZ ;  /* 0x011800fff1000388 */ /* 0x000fe20000000c00 */
[C---:B------:R-:W-:Y:S04]  /*215f0*/  LOP3.LUT P0, RZ, R226.reuse, 0x2, RZ, 0xc0, !PT ;  /* 0x00000002e2ff7812 */ /* 0x040fe8000780c0ff */
[----:B------:R3:W-:Y:S01]  /*21600*/  LDSM.16.M88.4 R128, [R0] ;  /* 0x000000000080783b */ /* 0x0007e20000000200 */
[----:B------:R-:W-:Y:S02]  /*21610*/  SEL R229, R229, 0xffffffe0, !P0 ;  /* 0xffffffe0e5e57807 */ /* 0x000fe40004000000 */
[----:B------:R-:W-:Y:S02]  /*21620*/  LOP3.LUT P0, RZ, R226, 0x4, RZ, 0xc0, !PT ;  /* 0x00000004e2ff7812 */ /* 0x000fe4000780c0ff */
[----:B-1----:R-:W4:Y:S01]  /*21630*/  LDSM.16.M88.4 R8, [R100+UR6+0x2000] ;  /* 0x002000066408783b */ /* 0x002f220008000200 */
[----:B------:R-:W-:Y:S01]  /*21640*/  IMAD.IADD R172, R0, 0x1, R229 ;  /* 0x0000000100ac7824 */ /* 0x000fe200078e02e5 */
[C---:B------:R-:W-:Y:S02]  /*21650*/  IADD3 R164, PT, PT, R2.reuse, R229, RZ ;  /* 0x000000e502a47210 */ /* 0x040fe40007ffe0ff */
[----:B------:R-:W-:Y:S01]  /*21660*/  SEL R167, R167, 0xffffffc0, !P0 ;  /* 0xffffffc0a7a77807 */ /* 0x000fe20004000000 */
[----:B--2---:R-:W1:Y:S04]  /*21670*/  LDSM.16.M88.4 R16, [R100+UR6+0x2800] ;  /* 0x002800066410783b */ /* 0x004e680008000200 */
[--C-:B------:R-:W-:Y:S01]  /*21680*/  IMAD.IADD R2, R2, 0x1, R167.reuse ;  /* 0x0000000102027824 */ /* 0x100fe200078e02a7 */
[----:B------:R-:W5:Y:S05]  /*21690*/  LDSM.16.M88.4 R24, [R100+UR6+0x3000] ;  /* 0x003000066418783b */ /* 0x000f6a0008000200 */
[----:B------:R-:W0:Y:S01]  /*216a0*/  LDGDEPBAR ;  /* 0x00000000000079af */ /* 0x000e220000000000 */
[----:B---3--:R-:W-:Y:S04]  /*216b0*/  IMAD.IADD R0, R0, 0x1, R167 ;  /* 0x0000000100007824 */ /* 0x008fe800078e02a7 */
[----:B------:R-:W2:Y:S01]  /*216c0*/  LDSM.16.M88.4 R32, [R100+UR6+0x3800] ;  /* 0x003800066420783b */ /* 0x000ea20008000200 */
[C---:B------:R-:W-:Y:S04]  /*216d0*/  IMAD.IADD R212, R229.reuse, 0x1, R0 ;  /* 0x00000001e5d47824 */ /* 0x040fe800078e0200 */
[----:B------:R-:W3:Y:S05]  /*216e0*/  LDSM.16.M88.4 R40, [R100+UR6+0x4000] ;  /* 0x004000066428783b */ /* 0x000eea0008000200 */
[----:B------:R-:W3:Y:S05]  /*216f0*/  LDSM.16.M88.4 R48, [R100+UR6+0x4800] ;  /* 0x004800066430783b */ /* 0x000eea0008000200 */
[----:B------:R-:W3:Y:S05]  /*21700*/  LDSM.16.M88.4 R56, [R100+UR6+0x5000] ;  /* 0x005000066438783b */ /* 0x000eea0008000200 */
[----:B------:R-:W3:Y:S01]  /*21710*/  LDSM.16.M88.4 R64, [R100+UR6+0x5800] ;  /* 0x005800066440783b */ /* 0x000ee20008000200 */
[C---:B----4-:R-:W-:Y:S04]  /*21720*/  HMMA.16816.F32 R4, R128.reuse, R8, RZ ;  /* 0x000000088004723c */ /* 0x050fe800000018ff */
[----:B------:R-:W4:Y:S04]  /*21730*/  LDSM.16.M88.4 R72, [R100+UR6+0x6000] ;  /* 0x006000066448783b */ /* 0x000f280008000200 */
[C---:B------:R-:W-:Y:S01]  /*21740*/  HMMA.16816.F32 R8, R128.reuse, R10, RZ ;  /* 0x0000000a8008723c */ /* 0x040fe200000018ff */
[----:B------:R-:W4:Y:S05]  /*21750*/  LDSM.16.M88.4 R80, [R100+UR6+0x6800] ;  /* 0x006800066450783b */ /* 0x000f2a0008000200 */
[----:B------:R-:W4:Y:S02]  /*21760*/  LDSM.16.M88.4 R88, [R100+UR6+0x7000] ;  /* 0x007000066458783b */ /* 0x000f240008000200 */
[C---:B-1----:R-:W-:Y:S03]  /*21770*/  HMMA.16816.F32 R12, R128.reuse, R16, RZ ;  /* 0x00000010800c723c */ /* 0x042fe600000018ff */
[----:B------:R-:W1:Y:S05]  /*21780*/  LDSM.16.M88.4 R96, [R100+UR6+0x7800] ;  /* 0x007800066460783b */ /* 0x000e6a0008000200 */
[C---:B------:R-:W-:Y:S01]  /*21790*/  HMMA.16816.F32 R16, R128.reuse, R18, RZ ;  /* 0x000000128010723c */ /* 0x040fe200000018ff */
[----:B------:R-:W1:Y:S05]  /*217a0*/  LDSM.16.M88.4 R104, [R100+UR6+0x8000] ;  /* 0x008000066468783b */ /* 0x000e6a0008000200 */
[----:B------:R-:W1:Y:S02]  /*217b0*/  LDSM.16.M88.4 R112, [R100+UR6+0x8800] ;  /* 0x008800066470783b */ /* 0x000e640008000200 */
[C---:B-----5:R-:W-:Y:S03]  /*217c0*/  HMMA.16816.F32 R20, R128.reuse, R24, RZ ;  /* 0x000000188014723c */ /* 0x060fe600000018ff */
[----:B------:R-:W5:Y:S05]  /*217d0*/  LDSM.16.M88.4 R120, [R100+UR6+0x9000] ;  /* 0x009000066478783b */ /* 0x000f6a0008000200 */
[C---:B------:R-:W-:Y:S01]  /*217e0*/  HMMA.16816.F32 R24, R128.reuse, R26, RZ ;  /* 0x0000001a8018723c */ /* 0x040fe200000018ff */
[----:B------:R5:W5:Y:S05]  /*217f0*/  LDSM.16.M88.4 R168, [R100+UR6+0x9800] ;  /* 0x0098000664a8783b */ /* 0x000b6a0008000200 */
[----:B------:R-:W-:Y:S02]  /*21800*/  LDSM.16.M88.4 R172, [R172] ;  /* 0x00000000acac783b */ /* 0x000fe40000000200 */
[C---:B--2---:R-:W-:Y:S03]  /*21810*/  HMMA.16816.F32 R28, R128.reuse, R32, RZ ;  /* 0x00000020801c723c */ /* 0x044fe600000018ff */
[----:B------:R-:W2:Y:S05]  /*21820*/  LDSM.16.M88.4 R176, [R164+0x2000] ;  /* 0x00200000a4b0783b */ /* 0x000eaa0000000200 */
[C---:B------:R-:W-:Y:S01]  /*21830*/  HMMA.16816.F32 R32, R128.reuse, R34, RZ ;  /* 0x000000228020723c */ /* 0x040fe200000018ff */
[----:B------:R-:W2:Y:S05]  /*21840*/  LDSM.16.M88.4 R180, [R164+0x2800] ;  /* 0x00280000a4b4783b */ /* 0x000eaa0000000200 */
[----:B------:R-:W2:Y:S02]  /*21850*/  LDSM.16.M88.4 R184, [R164+0x3000] ;  /* 0x00300000a4b8783b */ /* 0x000ea40000000200 */
[C---:B---3--:R-:W-:Y:S03]  /*21860*/  HMMA.16816.F32 R36, R128.reuse, R40, RZ ;  /* 0x000000288024723c */ /* 0x048fe600000018ff */
[----:B------:R-:W3:Y:S05]  /*21870*/  LDSM.16.M88.4 R188, [R164+0x3800] ;  /* 0x00380000a4bc783b */ /* 0x000eea0000000200 */
[C---:B------:R-:W-:Y:S01]  /*21880*/  HMMA.16816.F32 R40, R128.reuse, R42, RZ ;  /* 0x0000002a8028723c */ /* 0x040fe200000018ff */
[----:B------:R-:W3:Y:S05]  /*21890*/  LDSM.16.M88.4 R192, [R164+0x4000] ;  /* 0x00400000a4c0783b */ /* 0x000eea0000000200 */
[----:B------:R-:W3:Y:S02]  /*218a0*/  LDSM.16.M88.4 R196, [R164+0x4800] ;  /* 0x00480000a4c4783b */ /* 0x000ee40000000200 */
[C---:B------:R-:W-:Y:S03]  /*218b0*/  HMMA.16816.F32 R44, R128.reuse, R48, RZ ;  /* 0x00000030802c723c */ /* 0x040fe600000018ff */
[----:B------:R-:W3:Y:S05]  /*218c0*/  LDSM.16.M88.4 R200, [R164+0x5000] ;  /* 0x00500000a4c8783b */ /* 0x000eea0000000200 */
[C---:B------:R-:W-:Y:S01]  /*218d0*/  HMMA.16816.F32 R48, R128.reuse, R50, RZ ;  /* 0x000000328030723c */ /* 0x040fe200000018ff */
[----:B------:R-:W3:Y:S05]  /*218e0*/  LDSM.16.M88.4 R204, [R164+0x5800] ;  /* 0x00580000a4cc783b */ /* 0x000eea0000000200 */
[----:B------:R-:W-:Y:S02]  /*218f0*/  LDSM.16.M88.4 R208, [R2+0x9800] ;  /* 0x0098000002d0783b */ /* 0x000fe40000000200 */
[C---:B------:R-:W-:Y:S03]  /*21900*/  HMMA.16816.F32 R52, R128.reuse, R56, RZ ;  /* 0x000000388034723c */ /* 0x040fe600000018ff */
[----:B------:R-:W-:Y:S05]  /*21910*/  LDSM.16.M88.4 R212, [R212] ;  /* 0x00000000d4d4783b */ /* 0x000fea0000000200 */
[C---:B------:R-:W-:Y:S08]  /*21920*/  HMMA.16816.F32 R56, R128.reuse, R58, RZ ;  /* 0x0000003a8038723c */ /* 0x040ff000000018ff */
[C---:B------:R-:W-:Y:S08]  /*21930*/  HMMA.16816.F32 R60, R128.reuse, R64, RZ ;  /* 0x00000040803c723c */ /* 0x040ff000000018ff */
[C---:B------:R-:W-:Y:S08]  /*21940*/  HMMA.16816.F32 R64, R128.reuse, R66, RZ ;  /* 0x000000428040723c */ /* 0x040ff000000018ff */
[C---:B----4-:R-:W-:Y:S08]  /*21950*/  HMMA.16816.F32 R68, R128.reuse, R72, RZ ;  /* 0x000000488044723c */ /* 0x050ff000000018ff */
[C---:B------:R-:W-:Y:S08]  /*21960*/  HMMA.16816.F32 R72, R128.reuse, R74, RZ ;  /* 0x0000004a8048723c */ /* 0x040ff000000018ff */
[C---:B------:R-:W-:Y:S08]  /*21970*/  HMMA.16816.F32 R76, R128.reuse, R80, RZ ;  /* 0x00000050804c723c */ /* 0x040ff000000018ff */
[C---:B------:R-:W-:Y:S08]  /*21980*/  HMMA.16816.F32 R80, R128.reuse, R82, RZ ;  /* 0x000000528050723c */ /* 0x040ff000000018ff */
        /* <DEDUP_REMOVED lines=18> */
[----:B------:R-:W4:Y:S07]  /*21ab0*/  LDSM.16.M88.4 R180, [R164+0x7000] ;  /* 0x00700000a4b4783b */ /* 0x000f2e0000000200 */
[C---:B------:R-:W-:Y:S08]  /*21ac0*/  HMMA.16816.F32 R20, R172.reuse, R184, R20 ;  /* 0x000000b8ac14723c */ /* 0x040ff00000001814 */
[C---:B------:R-:W-:Y:S01]  /*21ad0*/  HMMA.16816.F32 R24, R172.reuse, R186, R24 ;  /* 0x000000baac18723c */ /* 0x040fe20000001818 */
[----:B------:R-:W5:Y:S07]  /*21ae0*/  LDSM.16.M88.4 R184, [R164+0x7800] ;  /* 0x00780000a4b8783b */ /* 0x000f6e0000000200 */
[C---:B---3--:R-:W-:Y:S08]  /*21af0*/  HMMA.16816.F32 R28, R172.reuse, R188, R28 ;  /* 0x000000bcac1c723c */ /* 0x048ff0000000181c */
        /* <DEDUP_REMOVED lines=12> */
[----:B---3--:R-:W-:Y:S05]  /*21bc0*/  IMAD.IADD R0, R229, 0x1, R2 ;  /* 0x00000001e5007824 */ /* 0x008fea00078e0202 */
        /* <DEDUP_REMOVED lines=10> */
[C---:B----4-:R-:W-:Y:S08]  /*21c70*/  HMMA.16816.F32 R84, R172.reuse, R180, R84 ;  /* 0x000000b4ac54723c */ /* 0x050ff00000001854 */
[C---:B------:R-:W-:Y:S01]  /*21c80*/  HMMA.16816.F32 R88, R172.reuse, R182, R88 ;  /* 0x000000b6ac58723c */ /* 0x040fe20000001858 */
[----:B------:R-:W3:Y:S07]  /*21c90*/  LDSM.16.M88.4 R180, [R2+0x2800] ;  /* 0x0028000002b4783b */ /* 0x000eee0000000200 */
[C---:B-----5:R-:W-:Y:S08]  /*21ca0*/  HMMA.16816.F32 R92, R172.reuse, R184, R92 ;  /* 0x000000b8ac5c723c */ /* 0x060ff0000000185c */
        /* <DEDUP_REMOVED lines=112> */
[----:B------:R-:W-:Y:S01]  /*223b0*/  @!P6 IMAD.X R0, RZ, RZ, ~R0, P1 ;  /* 0x000000ffff00e224 */ /* 0x000fe200008e0e00 */
[----:B------:R-:W-:Y:S04]  /*223c0*/  ISETP.GE.AND P1, PT, R166, UR13, PT ;  /* 0x0000000da6007c0c */ /* 0x000fe8000bf26270 */
[----:B------:R-:W-:Y:S04]  /*223d0*/  @!P6 SHF.R.S64 R169, R2, 0x1f, R0 ;  /* 0x0000001f02a9e819 */ /* 0x000fe80000001000 */
[----:B------:R-:W-:Y:S04]  /*223e0*/  @!P6 IADD3 R230, P2, PT, R169, R230, RZ ;  /* 0x000000e6a9e6e210 */ /* 0x000fe80007f5e0ff */
[----:B------:R-:W-:Y:S01]  /*223f0*/  @!P6 LEA.HI.X.SX32 R231, R0, R231, 0x1, P2 ;  /* 0x000000e700e7e211 */ /* 0x000fe200010f0eff */
[----:B--2---:R-:W-:Y:S08]  /*22400*/  @!P6 BRA `(.L_x_1675) ;  /* 0x000000040008e947 */ /* 0x004ff00003800000 */
[----:B------:R-:W1:Y:S01]  /*22410*/  LDC R0, c[0x0][0x4f0] ;  /* 0x00013c00ff007b82 */ /* 0x000e620000000800 */
[----:B------:R-:W-:Y:S02]  /*22420*/  UIADD3 UR5, UPT, UPT, UR12, -0x100, URZ ;  /* 0xffffff000c057890 */ /* 0x000fe4000fffe0ff */
[----:B------:R-:W-:Y:S04]  /*22430*/  UIADD3 UR15, UPT, UPT, UR12, -0x200, URZ ;  /* 0xfffffe000c0f7890 */ /* 0x000fe8000fffe0ff */
[----:B------:R-:W-:Y:S04]  /*22440*/  MOV R166, UR5 ;  /* 0x0000000500a67c02 */ /* 0x000fe80008000f00 */
[----:B------:R-:W-:Y:S02]  /*22450*/  IABS R166, R166 ;  /* 0x000000a600a67213 */ /* 0x000fe40000000000 */
[-C--:B-1----:R-:W-:Y:S02]  /*22460*/  IABS R2, R0.reuse ;  /* 0x0000000000027213 */ /* 0x082fe40000000000 */
[----:B------:R-:W-:Y:S02]  /*22470*/  LOP3.LUT R173, RZ, R0, RZ, 0x33, !PT ;  /* 0x00000000ffad7212 */ /* 0x000fe400078e33ff */
[----:B------:R-:W1:Y:S10]  /*22480*/  I2F.RP R170, R2 ;  /* 0x0000000200aa7306 */ /* 0x000e740000209400 */
[----:B-1----:R-:W1:Y:S02]  /*22490*/  MUFU.RCP R164, R170 ;  /* 0x000000aa00a47308 */ /* 0x002e640000001000 */
[----:B-1----:R-:W-:Y:S02]  /*224a0*/  VIADD R168, R164, 0xffffffe ;  /* 0x0ffffffea4a87836 */ /* 0x002fe40000000000 */
[----:B------:R-:W-:Y:S06]  /*224b0*/  IMAD.U32 R164, RZ, RZ, UR15 ;  /* 0x0000000fffa47e24 */ /* 0x000fec000f8e00ff */
[----:B------:R-:W1:Y:S01]  /*224c0*/  F2I.FTZ.U32.TRUNC.NTZ R169, R168 ;  /* 0x000000a800a97305 */ /* 0x000e62000021f000 */
[----:B------:R-:W-:Y:S01]  /*224d0*/  IABS R164, R164 ;  /* 0x000000a400a47213 */ /* 0x000fe20000000000 */
[--C-:B-1----:R-:W-:Y:S02]  /*224e0*/  IMAD.MOV R171, RZ, RZ, -R169.reuse ;  /* 0x000000ffffab7224 */ /* 0x102fe400078e0aa9 */
        /* <DEDUP_REMOVED lines=16> */
[----:B------:R-:W-:Y:S02]  /*225f0*/  P2R R166, PR, RZ, 0x10 ;  /* 0x00000010ffa67803 */ /* 0x000fe40000000000 */
[----:B------:R-:W-:Y:S02]  /*22600*/  ISETP.GE.U32.AND P5, PT, R164, R2, PT ;  /* 0x00000002a400720c */ /* 0x000fe40003fa6070 */
[----:B------:R-:W-:Y:S02]  /*22610*/  LOP3.LUT R2, R0, UR15, RZ, 0x3c, !PT ;  /* 0x0000000f00027c12 */ /* 0x000fe4000f8e3cff */
[----:B------:R-:W-:Y:S02]  /*22620*/  ISETP.NE.AND P3, PT, R166, RZ, PT ;  /* 0x000000ffa600720c */ /* 0x000fe40003f65270 */
[----:B------:R-:W-:Y:S02]  /*22630*/  LOP3.LUT R164, R0, UR5, RZ, 0x3c, !PT ;  /* 0x0000000500a47c12 */ /* 0x000fe4000f8e3cff */
[----:B------:R-:W-:Y:S02]  /*22640*/  ISETP.GE.AND P4, PT, R2, RZ, PT ;  /* 0x000000ff0200720c */ /* 0x000fe40003f86270 */
[----:B------:R-:W-:Y:S03]  /*22650*/  ISETP.GE.AND P2, PT, R164, RZ, PT ;  /* 0x000000ffa400720c */ /* 0x000fe60003f46270 */
[----:B------:R-:W-:Y:S04]  /*22660*/  @P5 IADD3 R168, PT, PT, R168, 0x1, RZ ;  /* 0x00000001a8a85810 */ /* 0x000fe80007ffe0ff */
[----:B------:R-:W-:Y:S01]  /*22670*/  @P3 VIADD R170, R170, 0x1 ;  /* 0x00000001aaaa3836 */ /* 0x000fe20000000000 */
[----:B------:R-:W-:Y:S03]  /*22680*/  ISETP.NE.AND P3, PT, R0, RZ, PT ;  /* 0x000000ff0000720c */ /* 0x000fe60003f65270 */
[----:B------:R-:W-:Y:S02]  /*22690*/  @!P4 IMAD.MOV R168, RZ, RZ, -R168 ;  /* 0x000000ffffa8c224 */ /* 0x000fe400078e0aa8 */
[----:B------:R-:W-:Y:S03]  /*226a0*/  @!P2 IADD3 R170, PT, PT, -R170, RZ, RZ ;  /* 0x000000ffaaaaa210 */ /* 0x000fe60007ffe1ff */
[C---:B------:R-:W-:Y:S02]  /*226b0*/  SEL R175, R173.reuse, R168, !P3 ;  /* 0x000000a8adaf7207 */ /* 0x040fe40005800000 */
[----:B------:R-:W-:Y:S01]  /*226c0*/  SEL R173, R173, R170, !P3 ;  /* 0x000000aaadad7207 */ /* 0x000fe20005800000 */
[----:B------:R-:W1:Y:S01]  /*226d0*/  LDC.64 R168, c[0x0][0x3b8] ;  /* 0x0000ee00ffa87b82 */ /* 0x000e620000000a00 */
        /* <DEDUP_REMOVED lines=21> */
.L_x_1675:
[----:B------:R-:W-:Y:S01]  /*22830*/  @!PT LDS RZ, [RZ] ;  /* 0x00000000fffff984 */ /* 0x000fe20000000800 */
[----:B------:R-:W-:Y:S01]  /*22840*/  @!PT LDS RZ, [RZ] ;  /* 0x00000000fffff984 */ /* 0x000fe20000000800 */
[----:B------:R-:W-:Y:S01]  /*22850*/  @!PT LDS RZ, [RZ] ;  /* 0x00000000fffff984 */ /* 0x000fe20000000800 */
[----:B------:R-:W-:Y:S01]  /*22860*/  @!P1 LDGSTS.E.BYPASS.LTC128B.128 [R241+0x2000], desc[UR16][R230.64] ;  /* 0x02000000e6f19fae */ /* 0x000fe2000b981a10 */
[C---:B------:R-:W-:Y:S01]  /*22870*/  LEA R172, P2, R168.reuse, RZ, 0x5 ;  /* 0x000000ffa8ac7211 */ /* 0x040fe200078428ff */
[C---:B------:R-:W-:Y:S01]  /*22880*/  IMAD.SHL.U32 R169, R168.reuse, 0x20, RZ ;  /* 0x00000020a8a97824 */ /* 0x040fe200078e00ff */
[----:B------:R-:W-:Y:S01]  /*22890*/  LEA R0, P3, R168, R230, 0x5 ;  /* 0x000000e6a8007211 */ /* 0x000fe200078628ff */
[----:B------:R1:W-:Y:S01]  /*228a0*/  @P1 STS.128 [R241+0x2000], RZ ;  /* 0x002000fff1001388 */ /* 0x0003e20000000c00 */
[----:B------:R-:W-:Y:S01]  /*228b0*/  IMAD.SHL.U32 R164, R167, 0x20, RZ ;  /* 0x00000020a7a47824 */ /* 0x000fe200078e00ff */
[----:B------:R-:W-:Y:S02]  /*228c0*/  @!P1 IADD3 R172, P4, PT, R230, R172, RZ ;  /* 0x000000ace6ac9210 */ /* 0x000fe40007f9e0ff */
[C---:B------:R-:W-:Y:S02]  /*228d0*/  LEA.HI.X R173, R168.reuse, RZ, RZ, 0x5, P2 ;  /* 0x000000ffa8ad7211 */ /* 0x040fe400010f2cff */
[C---:B------:R-:W-:Y:S02]  /*228e0*/  LEA.HI.X R171, R168.reuse, R231, R167, 0x5, P3 ;  /* 0x000000e7a8ab7211 */ /* 0x040fe400018f2ca7 */
[-C--:B------:R-:W-:Y:S02]  /*228f0*/  IADD3 R166, P3, P2, R169, R0.reuse, R169 ;  /* 0x00000000a9a67210 */ /* 0x080fe40007a7e0a9 */
[----:B------:R-:W-:Y:S02]  /*22900*/  SHF.L.U64.HI R2, R168, 0x5, R167 ;  /* 0x00000005a8027819 */ /* 0x000fe400000102a7 */
[----:B------:R-:W-:Y:S02]  /*22910*/  @!P1 IADD3.X R173, PT, PT, R231, R173, R164, P4, !PT ;  /* 0x000000ade7ad9210 */ /* 0x000fe400027fe4a4 */
[--C-:B------:R-:W-:Y:S02]  /*22920*/  IADD3.X R167, PT, PT, R2, R171, R2.reuse, P3, P2 ;  /* 0x000000ab02a77210 */ /* 0x100fe40001fe4402 */
[----:B------:R-:W-:Y:S01]  /*22930*/  @!P1 IADD3 R176, P2, PT, R169, R0, RZ ;  /* 0x00000000a9b09210 */ /* 0x000fe20007f5e0ff */
[----:B------:R-:W-:Y:S01]  /*22940*/  @!PT LDS RZ, [RZ] ;  /* 0x00000000fffff984 */ /* 0x000fe20000000800 */
[----:B------:R-:W-:Y:S01]  /*22950*/  @!PT LDS RZ, [RZ] ;  /* 0x00000000fffff984 */ /* 0x000fe20000000800 */
[----:B------:R-:W-:Y:S01]  /*22960*/  @!PT LDS RZ, [RZ] ;  /* 0x00000000fffff984 */ /* 0x000fe20000000800 */
[----:B------:R2:W-:Y:S01]  /*22970*/  @!P1 LDGSTS.E.BYPASS.LTC128B.128 [R241+0x2800], desc[UR16][R172.64] ;  /* 0x02800000acf19fae */ /* 0x0005e2000b981a10 */
[-C--:B------:R-:W-:Y:S03]  /*22980*/  IADD3 R174, P5, PT, R166, R169.reuse, RZ ;  /* 0x000000a9a6ae7210 */ /* 0x080fe60007fbe0ff */
[----:B------:R1:W-:Y:S01]  /*22990*/  @P1 STS.128 [R241+0x2800], RZ ;  /* 0x002800fff1001388 */ /* 0x0003e20000000c00 */
[----:B------:R-:W-:Y:S01]  /*229a0*/  @!P1 IMAD.X R177, R2, 0x1, R171, P2 ;  /* 0x0000000102b19824 */ /* 0x000fe200010e06ab */
[-C--:B------:R-:W-:Y:S01]  /*229b0*/  IADD3 R170, P3, PT, R174, R169.reuse, RZ ;  /* 0x000000a9aeaa7210 */ /* 0x080fe20007f7e0ff */
[--C-:B------:R-:W-:Y:S03]  /*229c0*/  IMAD.X R175, R167, 0x1, R2.reuse, P5 ;  /* 0x00000001a7af7824 */ /* 0x100fe600028e0602 */
[----:B------:R-:W-:Y:S01]  /*229d0*/  @!PT LDS RZ, [RZ] ;  /* 0x00000000fffff984 */ /* 0x000fe20000000800 */
[----:B------:R-:W-:Y:S01]  /*229e0*/  @!PT LDS RZ, [RZ] ;  /* 0x00000000fffff984 */ /* 0x000fe20000000800 */
[----:B------:R-:W-:Y:S01]  /*229f0*/  @!PT LDS RZ, [RZ] ;  /* 0x00000000fffff984 */ /* 0x000fe20000000800 */
[----:B------:R3:W-:Y:S01]  /*22a00*/  @!P1 LDGSTS.E.BYPASS.LTC128B.128 [R241+0x3000], desc[UR16][R176.64] ;  /* 0x03000000b0f19fae */ /* 0x0007e2000b981a10 */
[--C-:B------:R-:W-:Y:S01]  /*22a10*/  IMAD.X R171, R175, 0x1, R2.reuse, P3 ;  /* 0x00000001afab7824 */ /* 0x100fe200018e0602 */
[-C--:B------:R-:W-:Y:S02]  /*22a20*/  IADD3 R178, P2, PT, R170, R169.reuse, RZ ;  /* 0x000000a9aab27210 */ /* 0x080fe40007f5e0ff */
[----:B------:R1:W-:Y:S02]  /*22a30*/  @P1 STS.128 [R241+0x3000], RZ ;  /* 0x003000fff1001388 */ /* 0x0003e40000000c00 */
[-C--:B------:R-:W-:Y:S01]  /*22a40*/  IADD3 R180, P3, PT, R178, R169.reuse, RZ ;  /* 0x000000a9b2b47210 */ /* 0x080fe20007f7e0ff */
[--C-:B------:R-:W-:Y:S01]  /*22a50*/  IMAD.X R179, R171, 0x1, R2.reuse, P2 ;  /* 0x00000001abb37824 */ /* 0x100fe200010e0602 */
[----:B------:R-:W-:Y:S01]  /*22a60*/  @!PT LDS RZ, [RZ] ;  /* 0x00000000fffff984 */ /* 0x000fe20000000800 */
[----:B------:R-:W-:Y:S01]  /*22a70*/  @!PT LDS RZ, [RZ] ;  /* 0x00000000fffff984 */ /* 0x000fe20000000800 */
[----:B------:R-:W-:Y:S01]  /*22a80*/  @!PT LDS RZ, [RZ] ;  /* 0x00000000fffff984 */ /* 0x000fe20000000800 */
[----:B------:R4:W-:Y:S02]  /*22a90*/  @!P1 LDGSTS.E.BYPASS.LTC128B.128 [R241+0x3800], desc[UR16][R166.64] ;  /* 0x03800000a6f19fae */ /* 0x0009e4000b981a10 */
        /* <DEDUP_REMOVED lines=11> */
[----:B------:R1:W-:Y:S03]  /*22b50*/  @P1 STS.128 [R241+0x4000], RZ ;  /* 0x004000fff1001388 */ /* 0x0003e60000000c00 */
[--C-:B------:R-:W-:Y:S01]  /*22b60*/  IMAD.X R173, R185, 0x1, R2.reuse, P2 ;  /* 0x00000001b9ad7824 */ /* 0x100fe200010e0602 */
[----:B------:R-:W-:Y:S01]  /*22b70*/  @!PT LDS RZ, [RZ] ;  /* 0x00000000fffff984 */ /* 0x000fe20000000800 */
[----:B------:R-:W-:Y:S01]  /*22b80*/  @!PT LDS RZ, [RZ] ;  /* 0x00000000fffff984 */ /* 0x000fe20000000800 */
[----:B------:R-:W-:Y:S01]  /*22b90*/  @!PT LDS RZ, [RZ] ;  /* 0x00000000fffff984 */ /* 0x000fe20000000800 */
[----:B------:R2:W-:Y:S01]  /*22ba0*/  @!P1 LDGSTS.E.BYPASS.LTC128B.128 [R241+0x4800], desc[UR16][R170.64] ;  /* 0x04800000aaf19fae */ /* 0x0005e2000b981a10 */
[-C--:B---3--:R-:W-:Y:S03]  /*22bb0*/  IADD3 R176, P3, PT, R172, R169.reuse, RZ ;  /* 0x000000a9acb07210 */ /* 0x088fe60007f7e0ff */
[----:B------:R1:W-:Y:S04]  /*22bc0*/  @P1 STS.128 [R241+0x4800], RZ ;  /* 0x004800fff1001388 */ /* 0x0003e80000000c00 */
[----:B------:R-:W-:Y:S01]  /*22bd0*/  @!PT LDS RZ, [RZ] ;  /* 0x00000000fffff984 */ /* 0x000fe20000000800 */
[----:B------:R-:W-:Y:S01]  /*22be0*/  @!PT LDS RZ, [RZ] ;  /* 0x00000000fffff984 */ /* 0x000fe20000000800 */
[----:B------:R-:W-:Y:S01]  /*22bf0*/  @!PT LDS RZ, [RZ] ;  /* 0x00000000fffff984 */ /* 0x000fe20000000800 */
[----:B------:R1:W-:Y:S01]  /*22c00*/  @!P1 LDGSTS.E.BYPASS.LTC128B.128 [R241+0x5000], desc[UR16][R178.64] ;  /* 0x05000000b2f19fae */ /* 0x0003e2000b981a10 */
[--C-:B------:R-:W-:Y:S01]  /*22c10*/  IMAD.X R177, R173, 0x1, R2.reuse, P3 ;  /* 0x00000001adb17824 */ /* 0x100fe200018e0602 */
[-C--:B----4-:R-:W-:Y:S02]  /*22c20*/  IADD3 R166, P2, PT, R176, R169.reuse, RZ ;  /* 0x000000a9b0a67210 */ /* 0x090fe40007f5e0ff */
[----:B------:R1:W-:Y:S04]  /*22c30*/  @P1 STS.128 [R241+0x5000], RZ ;  /* 0x005000fff1001388 */ /* 0x0003e80000000c00 */
[----:B------:R-:W-:Y:S01]  /*22c40*/  @!PT LDS RZ, [RZ] ;  /* 0x00000000fffff984 */ /* 0x000fe20000000800 */
[----:B------:R-:W-:Y:S01]  /*22c50*/  @!PT LDS RZ, [RZ] ;  /* 0x00000000fffff984 */ /* 0x000fe20000000800 */
[----:B------:R-:W-:Y:S01]  /*22c60*/  @!PT LDS RZ, [RZ] ;  /* 0x00000000fffff984 */ /* 0x000fe20000000800 */
[----:B------:R1:W-:Y:S01]  /*22c70*/  @!P1 LDGSTS.E.BYPASS.LTC128B.128 [R241+0x5800], desc[UR16][R180.64] ;  /* 0x05800000b4f19fae */ /* 0x0003e2000b981a10 */
[--C-:B------:R-:W-:Y:S01]  /*22c80*/  IMAD.X R167, R177, 0x1, R2.reuse, P2 ;  /* 0x00000001b1a77824 */ /* 0x100fe200010e0602 */
[-C--:B-----5:R-:W-:Y:S02]  /*22c90*/  IADD3 R174, P4, PT, R166, R169.reuse, RZ ;  /* 0x000000a9a6ae7210 */ /* 0x0a0fe40007f9e0ff */
[----:B------:R1:W-:Y:S02]  /*22ca0*/  @P1 STS.128 [R241+0x5800], RZ ;  /* 0x005800fff1001388 */ /* 0x0003e40000000c00 */
[-C--:B------:R-:W-:Y:S02]  /*22cb0*/  IADD3 R168, P3, PT, R174, R169.reuse, RZ ;  /* 0x000000a9aea87210 */ /* 0x080fe40007f7e0ff */
[----:B------:R-:W-:Y:S01]  /*22cc0*/  @!PT LDS RZ, [RZ] ;  /* 0x00000000fffff984 */ /* 0x000fe20000000800 */
[----:B------:R-:W-:Y:S01]  /*22cd0*/  @!PT LDS RZ, [RZ] ;  /* 0x00000000fffff984 */ /* 0x000fe20000000800 */
[----:B------:R-:W-:Y:S01]  /*22ce0*/  @!PT LDS RZ, [RZ] ;  /* 0x00000000fffff984 */ /* 0x000fe20000000800 */
[----:B------:R1:W-:Y:S01]  /*22cf0*/  @!P1 LDGSTS.E.BYPASS.LTC128B.128 [R241+0x6000], desc[UR16][R182.64] ;  /* 0x06000000b6f19fae */ /* 0x0003e2000b981a10 */
[--C-:B------:R-:W-:Y:S01]  /*22d00*/  IMAD.X R175, R167, 0x1, R2.reuse, P4 ;  /* 0x00000001a7af7824 */ /* 0x100fe200020e0602 */
[----:B--2---:R-:W-:Y:S02]  /*22d10*/  @!P1 IADD3 R170, P2, PT, R168, R169, RZ ;  /* 0x000000a9a8aa9210 */ /* 0x004fe40007f5e0ff */
[----:B------:R1:W-:Y:S01]  /*22d20*/  @P1 STS.128 [R241+0x6000], RZ ;  /* 0x006000fff1001388 */ /* 0x0003e20000000c00 */
[--C-:B------:R-:W-:Y:S03]  /*22d30*/  IMAD.X R169, R175, 0x1, R2.reuse, P3 ;  /* 0x00000001afa97824 */ /* 0x100fe600018e0602 */
        /* <DEDUP_REMOVED lines=37> */
.L_x_1674:
        /* <DEDUP_REMOVED lines=65> */
[----:B------:R-:W-:Y:S03]  /*233a0*/  FMNMX3.FTZ R166, R2, R128, R129, !PT ;  /* 0x0000008002a67276 */ /* 0x000fe60007810081 */
[----:B------:R-:W-:Y:S08]  /*233b0*/  SHFL.BFLY PT, R0, R169, 0x2, 0x1f ;  /* 0x0c401f00a9007f89 */ /* 0x000ff000000e0000 */
        /* <DEDUP_REMOVED lines=697> */
.L_x_1672:
[----:B------:R-:W1:Y:S01]  /*25f50*/  SHFL.BFLY PT, R4, R239, 0x2, 0x1f ;  /* 0x0c401f00ef047f89 */ /* 0x000e6200000e0000 */
[C---:B------:R-:W-:Y:S01]  /*25f60*/  SHF.L.U32 R10, R226.reuse, 0x4, RZ ;  /* 0x00000004e20a7819 */ /* 0x040fe200000006ff */
[----:B------:R-:W2:Y:S01]  /*25f70*/  S2UR UR12, SR_CTAID.Y ;  /* 0x00000000000c79c3 */ /* 0x000ea20000002600 */
[C---:B------:R-:W-:Y:S01]  /*25f80*/  SHF.L.U32 R7, R226.reuse, 0x1, RZ ;  /* 0x00000001e2077819 */ /* 0x040fe200000006ff */
[----:B------:R-:W3:Y:S01]  /*25f90*/  SHFL.BFLY PT, R9, R238, 0x2, 0x1f ;  /* 0x0c401f00ee097f89 */ /* 0x000ee200000e0000 */
[----:B------:R-:W-:Y:S01]  /*25fa0*/  SHF.L.U32 R3, R226, 0x2, RZ ;  /* 0x00000002e2037819 */ /* 0x000fe200000006ff */
[----:B------:R-:W2:Y:S01]  /*25fb0*/  LDCU.64 UR4, c[0x0][0x430] ;  /* 0x00008600ff0477ac */ /* 0x000ea20008000a00 */
[----:B------:R-:W-:Y:S01]  /*25fc0*/  LOP3.LUT R14, R10, 0x1c0, RZ, 0xc0, !PT ;  /* 0x000001c00a0e7812 */ /* 0x000fe200078ec0ff */
[----:B------:R-:W-:Y:S01]  /*25fd0*/  BSSY.RECONVERGENT B0, `(.L_x_1677) ;  /* 0x0000083000007945 */ /* 0x000fe20003800200 */
[--C-:B------:R-:W-:Y:S01]  /*25fe0*/  LOP3.LUT R228, R228, 0x6, R7.reuse, 0xf8, !PT ;  /* 0x00000006e4e47812 */ /* 0x100fe200078ef807 */
[----:B------:R-:W4:Y:S01]  /*25ff0*/  S2UR UR11, SR_CTAID.Z ;  /* 0x00000000000b79c3 */ /* 0x000f220000002700 */
[----:B------:R-:W-:Y:S01]  /*26000*/  LOP3.LUT R12, R3, 0x1f8, RZ, 0xc0, !PT ;  /* 0x000001f8030c7812 */ /* 0x000fe200078ec0ff */
[----:B------:R-:W4:Y:S01]  /*26010*/  LDCU UR8, c[0x0][0x3e0] ;  /* 0x00007c00ff0877ac */ /* 0x000f220008000800 */
[----:B------:R-:W-:-:S02]  /*26020*/  LOP3.LUT R7, R14, 0x38, R7, 0xf8, !PT ;  /* 0x000000380e077812 */ /* 0x000fc400078ef807 */
[----:B------:R-:W-:Y:S01]  /*26030*/  LOP3.LUT R37, R12, 0x38, R227, 0x78, !PT ;  /* 0x000000380c257812 */ /* 0x000fe200078e78e3 */
[----:B------:R-:W5:Y:S01]  /*26040*/  LDCU UR7, c[0x0][0x44c] ;  /* 0x00008980ff0777ac */ /* 0x000f620008000800 */
[----:B------:R-:W-:Y:S01]  /*26050*/  LOP3.LUT R10, R10, 0x10, RZ, 0xc0, !PT ;  /* 0x000000100a0a7812 */ /* 0x000fe200078ec0ff */
[----:B------:R-:W5:Y:S01]  /*26060*/  S2UR UR9, SR_CTAID.X ;  /* 0x00000000000979c3 */ /* 0x000f620000002500 */
[----:B------:R-:W-:Y:S01]  /*26070*/  LOP3.LUT R7, R228, R7, RZ, 0xfc, !PT ;  /* 0x00000007e4077212 */ /* 0x000fe200078efcff */
[----:B------:R-:W-:Y:S01]  /*26080*/  UIADD3 UR10, UPT, UPT, -UR21, URZ, URZ ;  /* 0x000000ff150a7290 */ /* 0x000fe2000fffe1ff */
[----:B------:R-:W-:-:S05]  /*26090*/  LEA R37, R37, R10, 0x2 ;  /* 0x0000000a25257211 */ /* 0x000fca00078e10ff */
[----:B------:R-:W-:Y:S01]  /*260a0*/  BAR.SYNC.DEFER_BLOCKING 0x0 ;  /* 0x0000000000007b1d */ /* 0x000fe20000010000 */
[----:B------:R-:W-:Y:S01]  /*260b0*/  LEA R7, R7, UR6, 0x2 ;  /* 0x0000000607077c11 */ /* 0x000fe2000f8e10ff */
[----:B-1----:R-:W-:Y:S01]  /*260c0*/  FADD.FTZ R11, R4, R239 ;  /* 0x000000ef040b7221 */ /* 0x002fe20000010000 */
[----:B------:R-:W-:Y:S01]  /*260d0*/  MOV R39, 0xff800000 ;  /* 0xff80000000277802 */ /* 0x000fe20000000f00 */
[----:B--2---:R-:W-:Y:S01]  /*260e0*/  UIMAD UR4, UR12, UR4, UR21 ;  /* 0x000000040c0472a4 */ /* 0x004fe2000f8e0215 */
[----:B------:R-:W-:Y:S01]  /*260f0*/  MOV R38, 0xff800000 ;  /* 0xff80000000267802 */ /* 0x000fe20000000f00 */
[----:B---3--:R-:W-:Y:S01]  /*26100*/  FADD.FTZ R9, R9, R238 ;  /* 0x000000ee09097221 */ /* 0x008fe20000010000 */
[----:B------:R-:W-:Y:S01]  /*26110*/  LOP3.LUT R227, R227, 0x30, RZ, 0xc0, !PT ;  /* 0x00000030e3e37812 */ /* 0x000fe200078ec0ff */
[----:B------:R-:W1:Y:S01]  /*26120*/  SHFL.BFLY PT, R6, R11, 0x1, 0x1f ;  /* 0x0c201f000b067f89 */ /* 0x000e6200000e0000 */
[----:B------:R-:W-:-:S03]  /*26130*/  SHF.R.U32.HI R36, RZ, 0x2, R226 ;  /* 0x00000002ff247819 */ /* 0x000fc600000116e2 */
[----:B------:R-:W2:Y:S01]  /*26140*/  SHFL.BFLY PT, R4, R9, 0x1, 0x1f ;  /* 0x0c201f0009047f89 */ /* 0x000ea200000e0000 */
[----:B----4-:R-:W-:Y:S01]  /*26150*/  UIMAD UR10, UR8, UR10, UR11 ;  /* 0x0000000a080a72a4 */ /* 0x010fe2000f8e020b */
[----:B------:R-:W-:-:S03]  /*26160*/  LOP3.LUT R36, R227, 0x7, R36, 0xf8, !PT ;  /* 0x00000007e3247812 */ /* 0x000fc600078ef824 */
[----:B------:R-:W-:Y:S02]  /*26170*/  UIMAD UR8, UR4, UR8, UR10 ;  /* 0x00000008040872a4 */ /* 0x000fe4000f8e020a */
[----:B-----5:R-:W-:-:S04]  /*26180*/  USHF.L.U32 UR9, UR9, 0x6, URZ ;  /* 0x0000000609097899 */ /* 0x020fc800080006ff */
[----:B------:R-:W-:Y:S01]  /*26190*/  UIMAD UR8, UR8, UR5, UR9 ;  /* 0x00000005080872a4 */ /* 0x000fe2000f8e0209 */
[----:B------:R-:W3:Y:S03]  /*261a0*/  LDCU.64 UR10, c[0x0][0x358] ;  /* 0x00006b00ff0a77ac */ /* 0x000ee60008000a00 */
[----:B------:R-:W-:Y:S01]  /*261b0*/  UIMAD UR7, UR8, UR7, URZ ;  /* 0x00000007080772a4 */ /* 0x000fe2000f8e02ff */
[----:B-1----:R-:W-:Y:S01]  /*261c0*/  FADD.FTZ R5, R11, R6 ;  /* 0x000000060b057221 */ /* 0x002fe20000010000 */
[----:B------:R-:W-:-:S03]  /*261d0*/  IADD3 R11, PT, PT, R7, 0x80, RZ ;  /* 0x00000080070b7810 */ /* 0x000fc60007ffe0ff */
[----:B------:R-:W1:Y:S01]  /*261e0*/  MUFU.RCP R8, R5 ;  /* 0x0000000500087308 */ /* 0x000e620000001000 */
[----:B--2---:R-:W-:Y:S01]  /*261f0*/  FADD.FTZ R4, R9, R4 ;  /* 0x0000000409047221 */ /* 0x004fe20000010000 */
[----:B------:R-:W-:Y:S02]  /*26200*/  FSETP.NE.FTZ.AND P2, PT, R5, RZ, PT ;  /* 0x000000ff0500720b */ /* 0x000fe40003f55000 */
[----:B------:R-:W-:Y:S02]  /*26210*/  MOV R9, 0x40 ;  /* 0x0000004000097802 */ /* 0x000fe40000000f00 */
[----:B------:R-:W-:Y:S02]  /*26220*/  FSETP.NE.FTZ.AND P1, PT, R4, RZ, PT ;  /* 0x000000ff0400720b */ /* 0x000fe40003f35000 */
[----:B------:R-:W2:Y:S02]  /*26230*/  MUFU.RCP R6, R4 ;  /* 0x0000000400067308 */ /* 0x000ea40000001000 */
[----:B------:R-:W-:-:S05]  /*26240*/  R2P PR, R226, 0x18 ;  /* 0x00000018e2007804 */ /* 0x000fca0000000000 */
[----:B------:R-:W-:Y:S01]  /*26250*/  SEL R10, R9, 0xffffffc0, !P3 ;  /* 0xffffffc0090a7807 */ /* 0x000fe20005800000 */
[----:B------:R-:W4:Y:S01]  /*26260*/  @P2 LDC R15, c[0x0][0x458] ;  /* 0x00011600ff0f2b82 */ /* 0x000f220000000800 */
[----:B-1----:R-:W-:Y:S01]  /*26270*/  FSEL R8, R8, 1, P2 ;  /* 0x3f80000008087808 */ /* 0x002fe20001000000 */
[----:B------:R-:W1:Y:S01]  /*26280*/  @P2 MUFU.LG2 R5, R5 ;  /* 0x0000000500052308 */ /* 0x000e620000000c00 */
[----:B------:R-:W-:-:S03]  /*26290*/  IADD3 R9, PT, PT, R10, R7, RZ ;  /* 0x000000070a097210 */ /* 0x000fc60007ffe0ff */
        /* <DEDUP_REMOVED lines=17> */
[----:B------:R-:W-:Y:S01]  /*263b0*/  STS.64 [R7], R160 ;  /* 0x000000a007007388 */ /* 0x000fe20000000a00 */
[----:B--2---:R-:W-:Y:S01]  /*263c0*/  FSEL R6, R6, 1, P1 ;  /* 0x3f80000006067808 */ /* 0x004fe20000800000 */
[----:B------:R-:W2:Y:S01]  /*263d0*/  @P1 LDC R13, c[0x0][0x458] ;  /* 0x00011600ff0d1b82 */ /* 0x000ea20000000800 */
[----:B------:R-:W-:Y:S01]  /*263e0*/  SEL R8, R8, 0xffffffe0, !P0 ;  /* 0xffffffe008087807 */ /* 0x000fe20004000000 */
[----:B------:R-:W5:Y:S01]  /*263f0*/  @P1 MUFU.LG2 R4, R4 ;  /* 0x0000000400041308 */ /* 0x000f620000000c00 */
[----:B------:R-:W-:Y:S01]  /*26400*/  @P4 IADD3 R11, PT, PT, R7, -0x80, RZ ;  /* 0xffffff80070b4810 */ /* 0x000fe20007ffe0ff */
        /* <DEDUP_REMOVED lines=17> */
[----:B------:R3:W-:Y:S01]  /*26520*/  STS.64 [R7+0x800], R162 ;  /* 0x000800a207007388 */ /* 0x0007e20000000a00 */
[----:B-1----:R-:W-:Y:S01]  /*26530*/  @P2 FMUL.FTZ R5, R5, 0.69314718246459960938 ;  /* 0x3f31721805052820 */ /* 0x002fe20000410000 */
[----:B------:R-:W-:-:S02]  /*26540*/  LOP3.LUT P0, RZ, R226, 0x3, RZ, 0xc0, !PT ;  /* 0x00000003e2ff7812 */ /* 0x000fc4000780c0ff */
[----:B------:R-:W-:Y:S01]  /*26550*/  STS.64 [R6], R132 ;  /* 0x0000008406007388 */ /* 0x000fe20000000a00 */
[----:B----4-:R-:W-:-:S03]  /*26560*/  @P2 FFMA.FTZ R39, R2, R15, R5 ;  /* 0x0000000f02272223 */ /* 0x010fc60000010005 */
[----:B------:R1:W-:Y:S04]  /*26570*/  STS.64 [R6+0x800], R134 ;  /* 0x0008008606007388 */ /* 0x0003e80000000a00 */
[----:B------:R-:W-:Y:S04]  /*26580*/  STS.64 [R9], R136 ;  /* 0x0000008809007388 */ /* 0x000fe80000000a00 */
[----:B------:R4:W-:Y:S01]  /*26590*/  STS.64 [R9+0x800], R138 ;  /* 0x0008008a09007388 */ /* 0x0009e20000000a00 */
[----:B---3--:R-:W-:-:S05]  /*265a0*/  IADD3 R7, PT, PT, R8, R9, RZ ;  /* 0x0000000908077210 */ /* 0x008fca0007ffe0ff */
[----:B------:R-:W-:Y:S01]  /*265b0*/  STS.64 [R7], R140 ;  /* 0x0000008c07007388 */ /* 0x000fe20000000a00 */
[----:B-1----:R-:W-:-:S03]  /*265c0*/  IADD3 R6, PT, PT, R8, R11, RZ ;  /* 0x0000000b08067210 */ /* 0x002fc60007ffe0ff */
[----:B------:R5:W-:Y:S04]  /*265d0*/  STS.64 [R7+0x800], R142 ;  /* 0x0008008e07007388 */ /* 0x000be80000000a00 */
[----:B------:R1:W-:Y:S01]  /*265e0*/  STS.64 [R11], R144 ;  /* 0x000000900b007388 */ /* 0x0003e20000000a00 */
[----:B----4-:R-:W-:-:S03]  /*265f0*/  IADD3 R9, PT, PT, R10, R11, RZ ;  /* 0x0000000b0a097210 */ /* 0x010fc60007ffe0ff */
[----:B------:R1:W-:Y:S01]  /*26600*/  STS.64 [R11+0x800], R146 ;  /* 0x000800920b007388 */ /* 0x0003e20000000a00 */
[----:B------:R-:W-:-:S03]  /*26610*/  IADD3 R8, PT, PT, R8, R9, RZ ;  /* 0x0000000908087210 */ /* 0x000fc60007ffe0ff */
[----:B------:R1:W-:Y:S04]  /*26620*/  STS.64 [R6], R156 ;  /* 0x0000009c06007388 */ /* 0x0003e80000000a00 */
[----:B------:R1:W-:Y:S04]  /*26630*/  STS.64 [R6+0x800], R158 ;  /* 0x0008009e06007388 */ /* 0x0003e80000000a00 */
[----:B------:R1:W-:Y:S04]  /*26640*/  STS.64 [R9], R148 ;  /* 0x0000009409007388 */ /* 0x0003e80000000a00 */
[----:B------:R1:W-:Y:S01]  /*26650*/  STS.64 [R9+0x800], R150 ;  /* 0x0008009609007388 */ /* 0x0003e20000000a00 */
[----:B-----5:R-:W-:-:S03]  /*26660*/  @P1 FMUL.FTZ R7, R4, 0.69314718246459960938 ;  /* 0x3f31721804071820 */ /* 0x020fc60000410000 */
[----:B------:R1:W-:Y:S01]  /*26670*/  STS.64 [R8], R152 ;  /* 0x0000009808007388 */ /* 0x0003e20000000a00 */
[----:B--2---:R-:W-:-:S03]  /*26680*/  @P1 FFMA.FTZ R38, R0, R13, R7 ;  /* 0x0000000d00261223 */ /* 0x004fc60000010007 */
[----:B------:R1:W-:Y:S01]  /*26690*/  STS.64 [R8+0x800], R154 ;  /* 0x0008009a08007388 */ /* 0x0003e20000000a00 */
[----:B------:R-:W-:Y:S06]  /*266a0*/  BAR.SYNC.DEFER_BLOCKING 0x0 ;  /* 0x0000000000007b1d */ /* 0x000fec0000010000 */
[----:B------:R1:W2:Y:S04]  /*266b0*/  LDS.128 R32, [R37+UR6] ;  /* 0x0000000625207984 */ /* 0x0002a80008000c00 */
        /* <DEDUP_REMOVED lines=9> */
[C---:B-1----:R-:W-:Y:S01]  /*26750*/  VIADD R37, R36.reuse, 0x8 ;  /* 0x0000000824257836 */ /* 0x042fe20000000000 */
[----:B------:R-:W-:Y:S01]  /*26760*/  IADD3 R2, P0, PT, R36, UR8, RZ ;  /* 0x0000000824027c10 */ /* 0x000fe2000ff1e0ff */
[----:B------:R-:W-:Y:S01]  /*26770*/  IMAD.U32 R0, RZ, RZ, UR8 ;  /* 0x00000008ff007e24 */ /* 0x000fe2000f8e00ff */
[----:B------:R-:W-:-:S06]  /*26780*/  UIADD3 UR6, UPT, UPT, -UR9, UR20, URZ ;  /* 0x0000001409067290 */ /* 0x000fcc000fffe1ff */
[----:B------:R-:W-:Y:S02]  /*26790*/  ISETP.GE.AND P2, PT, R36, UR6, PT ;  /* 0x0000000624007c0c */ /* 0x000fe4000bf46270 */
[----:B------:R-:W-:Y:S02]  /*267a0*/  ISETP.GE.AND P1, PT, R37, UR6, PT ;  /* 0x0000000625007c0c */ /* 0x000fe4000bf26270 */
[----:B------:R-:W-:Y:S02]  /*267b0*/  LEA.HI.X.SX32 R37, R0, RZ, 0x1, P0 ;  /* 0x000000ff00257211 */ /* 0x000fe400000f0eff */
[----:B-----5:R-:W-:-:S04]  /*267c0*/  LEA R36, P0, R2, UR4, 0x2 ;  /* 0x0000000402247c11 */ /* 0x020fc8000f8010ff */
[----:B------:R-:W-:-:S05]  /*267d0*/  LEA.HI.X R37, R2, UR5, R37, 0x2, P0 ;  /* 0x0000000502257c11 */ /* 0x000fca00080f1425 */
[----:B------:R1:W-:Y:S04]  /*267e0*/  @!P2 STG.E desc[UR10][R36.64], R39 ;  /* 0x000000272400a986 */ /* 0x0003e8000c10190a */
[----:B------:R1:W-:Y:S02]  /*267f0*/  @!P1 STG.E desc[UR10][R36.64+0x20], R38 ;  /* 0x0000202624009986 */ /* 0x0003e4000c10190a */
.L_x_1678:
[----:B------:R-:W-:Y:S05]  /*26800*/  BSYNC.RECONVERGENT B0 ;  /* 0x0000000000007941 */ /* 0x000fea0003800200 */
.L_x_1677:
[----:B------:R-:W5:Y:S01]  /*26810*/  LDCU UR6, c[0x0][0x440] ;  /* 0x00008800ff0677ac */ /* 0x000f620008000800 */
[C---:B------:R-:W-:Y:S02]  /*26820*/  LOP3.LUT R0, R3.reuse, 0xfc0, RZ, 0xc0, !PT ;  /* 0x00000fc003007812 */ /* 0x040fe400078ec0ff */
[----:B------:R-:W-:Y:S01]  /*26830*/  LOP3.LUT R2, R3, 0x3c, RZ, 0xc0, !PT ;  /* 0x0000003c03027812 */ /* 0x000fe200078ec0ff */
[----:B------:R-:W2:Y:S01]  /*26840*/  LDCU.64 UR4, c[0x0][0x3f8] ;  /* 0x00007f00ff0477ac */ /* 0x000ea20008000a00 */
[----:B------:R-:W-:Y:S01]  /*26850*/  LOP3.LUT R0, R0, 0x3c, R3, 0xf8, !PT ;  /* 0x0000003c00007812 */ /* 0x000fe200078ef803 */
[----:B------:R-:W-:Y:S01]  /*26860*/  IMAD.U32 R3, RZ, RZ, UR7 ;  /* 0x00000007ff037e24 */ /* 0x000fe2000f8e00ff */
[----:B------:R-:W-:Y:S02]  /*26870*/  SHF.R.U32.HI R226, RZ, 0x4, R226 ;  /* 0x00000004ffe27819 */ /* 0x000fe400000116e2 */
[----:B------:R-:W-:-:S03]  /*26880*/  IADD3 R0, P1, PT, R0, UR7, RZ ;  /* 0x0000000700007c10 */ /* 0x000fc6000ff3e0ff */
[----:B-1----:R-:W-:Y:S01]  /*26890*/  VIADD R36, R226, 0x8 ;  /* 0x00000008e2247836 */ /* 0x002fe20000000000 */
[----:B------:R-:W-:Y:S02]  /*268a0*/  LEA.HI.X.SX32 R3, R3, RZ, 0x1, P1 ;  /* 0x000000ff03037211 */ /* 0x000fe400008f0eff */
[----:B-----5:R-:W-:Y:S01]  /*268b0*/  ISETP.GE.AND P0, PT, R2, UR6, PT ;  /* 0x0000000602007c0c */ /* 0x020fe2000bf06270 */
[----:B------:R-:W-:Y:S01]  /*268c0*/  UIADD3 UR6, UPT, UPT, -UR9, UR20, URZ ;  /* 0x0000001409067290 */ /* 0x000fe2000fffe1ff */
[----:B------:R-:W-:Y:S01]  /*268d0*/  VIADD R2, R226, 0x20 ;  /* 0x00000020e2027836 */ /* 0x000fe20000000000 */
[----:B--2---:R-:W-:-:S04]  /*268e0*/  LEA R38, P1, R0, UR4, 0x2 ;  /* 0x0000000400267c11 */ /* 0x004fc8000f8210ff */
[----:B------:R-:W-:Y:S02]  /*268f0*/  ISETP.GE.OR P2, PT, R226, UR6, P0 ;  /* 0x00000006e2007c0c */ /* 0x000fe40008746670 */
[----:B------:R-:W-:Y:S01]  /*26900*/  LEA.HI.X R39, R0, UR5, R3, 0x2, P1 ;  /* 0x0000000500277c11 */ /* 0x000fe200088f1403 */
[----:B------:R-:W-:Y:S01]  /*26910*/  VIADD R0, R226, 0x10 ;  /* 0x00000010e2007836 */ /* 0x000fe20000000000 */
[----:B------:R-:W-:Y:S01]  /*26920*/  ISETP.GE.OR P4, PT, R2, UR6, P0 ;  /* 0x0000000602007c0c */ /* 0x000fe20008786670 */
[C---:B------:R-:W-:Y:S02]  /*26930*/  VIADD R3, R226.reuse, 0x18 ;  /* 0x00000018e2037836 */ /* 0x040fe40000000000 */
[----:B------:R-:W-:Y:S01]  /*26940*/  VIADD R2, R226, 0x30 ;  /* 0x00000030e2027836 */ /* 0x000fe20000000000 */
[----:B------:R-:W-:Y:S01]  /*26950*/  ISETP.GE.OR P6, PT, R0, UR6, P0 ;  /* 0x0000000600007c0c */ /* 0x000fe200087c6670 */
[C---:B------:R-:W-:Y:S01]  /*26960*/  VIADD R0, R226.reuse, 0x28 ;  /* 0x00000028e2007836 */ /* 0x040fe20000000000 */
[----:B------:R-:W-:Y:S01]  /*26970*/  ISETP.GE.OR P5, PT, R3, UR6, P0 ;  /* 0x0000000603007c0c */ /* 0x000fe200087a6670 */
[----:B------:R-:W-:Y:S01]  /*26980*/  VIADD R226, R226, 0x38 ;  /* 0x00000038e2e27836 */ /* 0x000fe20000000000 */
[----:B------:R-:W-:Y:S01]  /*26990*/  ISETP.GE.OR P1, PT, R2, UR6, P0 ;  /* 0x0000000602007c0c */ /* 0x000fe20008726670 */
[----:B------:R1:W-:Y:S01]  /*269a0*/  @!P2 STG.E.128 desc[UR10][R38.64], R32 ;  /* 0x000000202600a986 */ /* 0x0003e2000c101d0a */
[----:B------:R-:W-:-:S02]  /*269b0*/  ISETP.GE.OR P3, PT, R0, UR6, P0 ;  /* 0x0000000600007c0c */ /* 0x000fc40008766670 */
[----:B------:R-:W-:Y:S01]  /*269c0*/  ISETP.GE.OR P2, PT, R36, UR6, P0 ;  /* 0x0000000624007c0c */ /* 0x000fe20008746670 */
[----:B------:R1:W-:Y:S01]  /*269d0*/  @!P4 STG.E.128 desc[UR10][R38.64+0x2000], R16 ;  /* 0x002000102600c986 */ /* 0x0003e2000c101d0a */
[----:B------:R-:W-:-:S03]  /*269e0*/  ISETP.GE.OR P0, PT, R226, UR6, P0 ;  /* 0x00000006e2007c0c */ /* 0x000fc60008706670 */
[----:B----4-:R1:W-:Y:S04]  /*269f0*/  @!P6 STG.E.128 desc[UR10][R38.64+0x1000], R24 ;  /* 0x001000182600e986 */ /* 0x0103e8000c101d0a */
[----:B------:R1:W-:Y:S04]  /*26a00*/  @!P5 STG.E.128 desc[UR10][R38.64+0x1800], R20 ;  /* 0x001800142600d986 */ /* 0x0003e8000c101d0a */
[----:B---3--:R1:W-:Y:S04]  /*26a10*/  @!P2 STG.E.128 desc[UR10][R38.64+0x800], R28 ;  /* 0x0008001c2600a986 */ /* 0x0083e8000c101d0a */
[----:B------:R1:W-:Y:S04]  /*26a20*/  @!P3 STG.E.128 desc[UR10][R38.64+0x2800], R12 ;  /* 0x0028000c2600b986 */ /* 0x0003e8000c101d0a */
[----:B------:R1:W-:Y:S01]  /*26a30*/  @!P1 STG.E.128 desc[UR10][R38.64+0x3000], R8 ;  /* 0x0030000826009986 */ /* 0x0003e2000c101d0a */
[----:B------:R-:W-:Y:S05]  /*26a40*/  @P0 EXIT ;  /* 0x000000000000094d */ /* 0x000fea0003800000 */
[----:B------:R-:W-:Y:S01]  /*26a50*/  STG.E.128 desc[UR10][R38.64+0x3800], R4 ;  /* 0x0038000426007986 */ /* 0x000fe2000c101d0a */
[----:B------:R-:W-:Y:S05]  /*26a60*/  EXIT ;  /* 0x000000000000794d */ /* 0x000fea0003800000 */
.L_x_1679:
        /* <DEDUP_REMOVED lines=9> */
.L_x_7136:


//--------------------- .text._ZN5flash24flash_fwd_splitkv_kernelI23Flash_fwd_kernel_traitsILi64ELi64ELi256ELi4ELb0ELb0EN7cutlass6half_tE19Flash_kernel_traitsILi64ELi64ELi256ELi4ES3_EELb1ELb0ELb0ELb0ELb0ELb1ELb1ELb1EEEvNS_16Flash_fwd_paramsE --------------------------
	.section	.text._ZN5flash24flash_fwd_splitkv_kernelI23Flash_fwd_kernel_traitsILi64ELi64ELi256ELi4ELb0ELb0EN7cutlass6half_tE19Flash_kernel_traitsILi64ELi64ELi256ELi4ES3_EELb1ELb0ELb0ELb0ELb0ELb1ELb1ELb1EEEvNS_16Flash_fwd_paramsE,"ax",@progbits
	.align	128
        .global         _ZN5flash24flash_fwd_splitkv_kernelI23Flash_fwd_kernel_traitsILi64ELi64ELi256ELi4ELb0ELb0EN7cutlass6half_tE19Flash_kernel_traitsILi64ELi64ELi256ELi4ES3_EELb1ELb0ELb0ELb0ELb0ELb1ELb1ELb1EEEvNS_16Flash_fwd_paramsE
        .type           _ZN5flash24flash_fwd_splitkv_kernelI23Flash_fwd_kernel_traitsILi64ELi64ELi256ELi4ELb0ELb0EN7cutlass6half_tE19Flash_kernel_traitsILi64ELi64ELi256ELi4ES3_EELb1ELb0ELb0ELb0ELb0ELb1ELb1ELb1EEEvNS_16Flash_fwd_paramsE,@function
        .size           _ZN5flash24flash_fwd_splitkv_kernelI23Flash_fwd_kernel_traitsILi64ELi64ELi256ELi4ELb0ELb0EN7cutlass6half_tE19Flash_kernel_traitsILi64ELi64ELi256ELi4ES3_EELb1ELb0ELb0ELb0ELb0ELb1ELb1ELb1EEEvNS_16Flash_fwd_paramsE,(.L_x_7137 - _ZN5flash24flash_fwd_splitkv_kernelI23Flash_fwd_kernel_traitsILi64ELi64ELi256ELi4ELb0ELb0EN7cutlass6half_tE19Flash_kernel_traitsILi64ELi64ELi256ELi4ES3_EELb1ELb0ELb0ELb0ELb0ELb1ELb1ELb1EEEvNS_16Flash_fwd_paramsE)
        .other          _ZN5flash24flash_fwd_splitkv_kernelI23Flash_fwd_kernel_traitsILi64ELi64ELi256ELi4ELb0ELb0EN7cutlass6half_tE19Flash_kernel_traitsILi64ELi64ELi256ELi4ES3_EELb1ELb0ELb0ELb0ELb0ELb1ELb1ELb1EEEvNS_16Flash_fwd_paramsE,@"STO_CUDA_ENTRY STV_DEFAULT"
_ZN5flash24flash_fwd_splitkv_kernelI23Flash_fwd_kernel_traitsILi64ELi64ELi256ELi4ELb0ELb0EN7cutlass6half_tE19Flash_kernel_traitsILi64ELi64ELi256ELi4ES3_EELb1ELb0ELb0ELb0ELb0ELb1ELb1ELb1EEEvNS_16Flash_fwd_paramsE:
.text._ZN5flash24flash_fwd_splitkv_kernelI23Flash_fwd_kernel_traitsILi64ELi64ELi256ELi4ELb0ELb0EN7cutlass6half_tE19Flash_kernel_traitsILi64ELi64ELi256ELi4ES3_EELb1ELb0ELb0ELb0ELb0ELb1ELb1ELb1EEEvNS_16Flash_fwd_paramsE:
[----:B------:R-:W1:Y:S01]  /*0000*/  LDC R1, c[0x0][0x37c] ;  /* 0x0000df00ff017b82 */ /* 0x000e620000000800 */
[----:B------:R-:W2:Y:S07]  /*0010*/  LDCU UR12, c[0x0][0x3e0] ;  /* 0x00007c00ff0c77ac */ /* 0x000eae0008000800 */
[----:B------:R-:W3:Y:S01]  /*0020*/  S2UR UR18, SR_CTAID.Z ;  /* 0x00000000001279c3 */ /* 0x000ee20000002700 */
[----:B-1----:R-:W-:Y:S01]  /*0030*/  VIADD R1, R1, 0xffffffd8 ;  /* 0xffffffd801017836 */ /* 0x002fe20000000000 */
[----:B------:R-:W1:Y:S01]  /*0040*/  LDCU.64 UR10, c[0x0][0x460] ;  /* 0x00008c00ff0a77ac */ /* 0x000e620008000a00 */
[----:B------:R-:W4:Y:S01]  /*0050*/  LDCU.U8 UR13, c[0x0][0x532] ;  /* 0x0000a640ff0d77ac */ /* 0x000f220008000000 */
[----:B------:R-:W5:Y:S01]  /*0060*/  LDCU.64 UR16, c[0x0][0x460] ;  /* 0x00008c00ff1077ac */ /* 0x000f620008000a00 */
[----:B--2---:R-:W2:Y:S01]  /*0070*/  I2F.U32.RP R0, UR12 ;  /* 0x0000000c00007d06 */ /* 0x004ea20008209000 */
[----:B------:R-:W-:-:S02]  /*0080*/  UISETP.NE.U32.AND UP0, UPT, UR12, URZ, UPT ;  /* 0x000000ff0c00728c */ /* 0x000fc4000bf05070 */
[----:B-1----:R-:W-:Y:S01]  /*0090*/  UISETP.NE.U32.AND UP2, UPT, UR10, URZ, UPT ;  /* 0x000000ff0a00728c */ /* 0x002fe2000bf45070 */
[----:B------:R-:W-:-:S03]  /*00a0*/  ISETP.NE.U32.AND P0, PT, RZ, UR10, PT ;  /* 0x0000000aff007c0c */ /* 0x000fc6000bf05070 */
[----:B------:R-:W-:Y:S01]  /*00b0*/  UISETP.NE.AND.EX UP2, UPT, UR11, URZ, UPT, UP2 ;  /* 0x000000ff0b00728c */ /* 0x000fe2000bf45320 */
[----:B------:R-:W-:-:S05]  /*00c0*/  ISETP.NE.AND.EX P2, PT, RZ, UR11, PT, P0 ;  /* 0x0000000bff007c0c */ /* 0x000fca000bf45300 */
[----:B------:R-:W-:Y:S01]  /*00d0*/  PLOP3.LUT P1, PT, PT, PT, UP2, 0x80, 0x8 ;  /* 0x000000000008781c */ /* 0x000fe20003f2f028 */
[----:B--2---:R-:W1:Y:S02]  /*00e0*/  MUFU.RCP R0, R0 ;  /* 0x0000000000007308 */ /* 0x004e640000001000 */
        /* <DEDUP_REMOVED lines=8> */
[----:B---3--:R-:W-:-:S04]  /*0170*/  UIMAD.WIDE.U32 UR20, UR7, UR18, URZ ;  /* 0x00000012071472a5 */ /* 0x008fc8000f8e00ff */
        /* <DEDUP_REMOVED lines=14> */
[----:B-----5:R-:W-:Y:S02]  /*0260*/  UIMAD.WIDE.U32 UR16, UR21, 0x4, UR16 ;  /* 0x00000004151078a5 */ /* 0x020fe4000f8e0010 */
[----:B------:R-:W-:Y:S02]  /*0270*/  USHF.R.U32.HI UR14, URZ, 0x1e, UR21 ;  /* 0x0000001eff0e7899 */ /* 0x000fe40008011615 */
[----:B------:R-:W-:Y:S01]  /*0280*/  UIADD3 UR10, UP1, UPT, UR15, UR6, URZ ;  /* 0x000000060f0a7290 */ /* 0x000fe2000ff3e0ff */
[----:B--2---:R-:W-:Y:S01]  /*0290*/  ISETP.NE.U32.AND P0, PT, RZ, UR8, PT ;  /* 0x00000008ff007c0c */ /* 0x004fe2000bf05070 */
[----:B------:R-:W-:Y:S01]  /*02a0*/  UIADD3 UR8, UP0, UPT, UR15, UR8, URZ ;  /* 0x000000080f087290 */ /* 0x000fe2000ff1e0ff */
[----:B------:R-:W-:Y:S01]  /*02b0*/  IMAD.U32 R2, RZ, RZ, UR16 ;  /* 0x00000010ff027e24 */ /* 0x000fe2000f8e00ff */
[----:B------:R-:W-:Y:S01]  /*02c0*/  UIADD3.X UR11, UPT, UPT, UR14, UR7, URZ, UP1, !UPT ;  /* 0x000000070e0b7290 */ /* 0x000fe20008ffe4ff */
[----:B------:R-:W-:Y:S01]  /*02d0*/  ISETP.NE.AND.EX P3, PT, RZ, UR9, PT, P0 ;  /* 0x00000009ff007c0c */ /* 0x000fe2000bf65300 */
[----:B------:R-:W-:Y:S01]  /*02e0*/  IMAD.U32 R3, RZ, RZ, UR17 ;  /* 0x00000011ff037e24 */ /* 0x000fe2000f8e00ff */
[----:B------:R-:W-:Y:S01]  /*02f0*/  PLOP3.LUT P0, PT, PT, PT, UP4, 0x80, 0x8 ;  /* 0x000000000008781c */ /* 0x000fe20003f0f048 */
[----:B------:R-:W-:Y:S01]  /*0300*/  UIADD3.X UR9, UPT, UPT, UR14, UR9, URZ, UP0, !UPT ;  /* 0x000000090e097290 */ /* 0x000fe200087fe4ff */
[----:B------:R-:W-:-:S02]  /*0310*/  IMAD.U32 R104, RZ, RZ, UR8 ;  /* 0x00000008ff687e24 */ /* 0x000fc4000f8e00ff */
[----:B-1----:R-:W2:Y:S03]  /*0320*/  @P2 LDG.E R6, desc[UR4][R2.64] ;  /* 0x0000000402062981 */ /* 0x002ea6000c1e1900 */
[----:B------:R-:W-:Y:S01]  /*0330*/  IMAD.U32 R105, RZ, RZ, UR9 ;  /* 0x00000009ff697e24 */ /* 0x000fe2000f8e00ff */
        /* <DEDUP_REMOVED lines=28> */
.L_x_1680:
        /* <DEDUP_REMOVED lines=83> */
[----:B------:R-:W2:Y:S04]  /*0a30*/  LDCU UR6, c[0x0][0x44c] ;  /* 0x00008980ff0677ac */ /* 0x000ea80008000800 */
[C---:B------:R-:W-:Y:S01]  /*0a40*/  LOP3.LUT R2, R3.reuse, 0xffc, RZ, 0xc0, !PT ;  /* 0x00000ffc03027812 */ /* 0x040fe200078ec0ff */
[----:B------:R-:W3:Y:S01]  /*0a50*/  LDCU.64 UR10, c[0x0][0x3f8] ;  /* 0x00007f00ff0a77ac */ /* 0x000ee20008000a00 */
[----:B------:R-:W-:Y:S02]  /*0a60*/  LOP3.LUT R5, R3, 0x3c, RZ, 0xc0, !PT ;  /* 0x0000003c03057812 */ /* 0x000fe400078ec0ff */
[----:B------:R-:W-:-:S05]  /*0a70*/  SHF.R.U32.HI R3, RZ, 0x4, R141 ;  /* 0x00000004ff037819 */ /* 0x000fca000001168d */
[C---:B------:R-:W-:Y:S01]  /*0a80*/  VIADD R11, R3.reuse, 0x8 ;  /* 0x00000008030b7836 */ /* 0x040fe20000000000 */
[----:B-1----:R-:W-:Y:S01]  /*0a90*/  UIMAD UR13, UR13, UR8, UR21 ;  /* 0x000000080d0d72a4 */ /* 0x002fe2000f8e0215 */
[C---:B------:R-:W-:Y:S01]  /*0aa0*/  VIADD R6, R3.reuse, 0x18 ;  /* 0x0000001803067836 */ /* 0x040fe20000000000 */
[----:B------:R-:W1:Y:S01]  /*0ab0*/  LDCU UR8, c[0x0][0x440] ;  /* 0x00008800ff0877ac */ /* 0x000e620008000800 */
[C---:B------:R-:W-:Y:S02]  /*0ac0*/  VIADD R7, R3.reuse, 0x10 ;  /* 0x0000001003077836 */ /* 0x040fe40000000000 */
[C---:B------:R-:W-:Y:S01]  /*0ad0*/  VIADD R10, R3.reuse, 0x20 ;  /* 0x00000020030a7836 */ /* 0x040fe20000000000 */
[----:B------:R-:W-:Y:S01]  /*0ae0*/  UIMAD UR12, UR13, UR12, UR18 ;  /* 0x0000000c0d0c72a4 */ /* 0x000fe2000f8e0212 */
[C---:B------:R-:W-:Y:S02]  /*0af0*/  VIADD R9, R3.reuse, 0x28 ;  /* 0x0000002803097836 */ /* 0x040fe40000000000 */
[C---:B------:R-:W-:Y:S01]  /*0b00*/  VIADD R8, R3.reuse, 0x30 ;  /* 0x0000003003087836 */ /* 0x040fe20000000000 */
[----:B------:R-:W-:Y:S01]  /*0b10*/  UIMAD UR12, UR12, UR9, UR24 ;  /* 0x000000090c0c72a4 */ /* 0x000fe2000f8e0218 */
[----:B------:R-:W-:-:S03]  /*0b20*/  VIADD R12, R3, 0x38 ;  /* 0x00000038030c7836 */ /* 0x000fc60000000000 */
        /* <DEDUP_REMOVED lines=10> */
[----:B------:R-:W-:Y:S02]  /*0bd0*/  ISETP.NE.AND P0, PT, R5, RZ, PT ;  /* 0x000000ff0500720c */ /* 0x000fe40003f05270 */
[----:B------:R-:W-:Y:S02]  /*0be0*/  LEA.HI.X R5, R2, UR11, R0, 0x2, P2 ;  /* 0x0000000b02057c11 */ /* 0x000fe400090f1400 */
[----:B------:R-:W-:Y:S02]  /*0bf0*/  ISETP.GE.OR P5, PT, R6, UR6, P1 ;  /* 0x0000000606007c0c */ /* 0x000fe40008fa6670 */
[----:B------:R-:W-:Y:S02]  /*0c00*/  ISETP.GE.OR P2, PT, R7, UR6, P1 ;  /* 0x0000000607007c0c */ /* 0x000fe40008f46670 */
[----:B------:R-:W-:Y:S01]  /*0c10*/  ISETP.GE.OR P6, PT, R10, UR6, P1 ;  /* 0x000000060a007c0c */ /* 0x000fe20008fc6670 */
[----:B------:R-:W-:Y:S01]  /*0c20*/  @!P4 STG.E.128 desc[UR4][R4.64], RZ ;  /* 0x000000ff0400c986 */ /* 0x000fe2000c101d04 */
[----:B------:R-:W-:-:S02]  /*0c30*/  ISETP.GE.OR P4, PT, R9, UR6, P1 ;  /* 0x0000000609007c0c */ /* 0x000fc40008f86670 */
[----:B------:R-:W-:Y:S01]  /*0c40*/  P2R R2, PR, RZ, 0x40 ;  /* 0x00000040ff027803 */ /* 0x000fe20000000000 */
[----:B------:R-:W-:Y:S01]  /*0c50*/  @!P3 STG.E.128 desc[UR4][R4.64+0x800], RZ ;  /* 0x000800ff0400b986 */ /* 0x000fe2000c101d04 */
[----:B------:R-:W-:Y:S02]  /*0c60*/  ISETP.GE.OR P3, PT, R8, UR6, P1 ;  /* 0x0000000608007c0c */ /* 0x000fe40008f66670 */
[----:B------:R-:W-:Y:S01]  /*0c70*/  ISETP.GE.OR P1, PT, R12, UR6, P1 ;  /* 0x000000060c007c0c */ /* 0x000fe20008f26670 */
[----:B------:R-:W-:Y:S01]  /*0c80*/  @!P5 STG.E.128 desc[UR4][R4.64+0x1800], RZ ;  /* 0x001800ff0400d986 */ /* 0x000fe2000c101d04 */
[C---:B------:R-:W-:Y:S02]  /*0c90*/  ISETP.GE.OR P6, PT, R3.reuse, UR6, P0 ;  /* 0x0000000603007c0c */ /* 0x040fe400087c6670 */
[----:B------:R-:W-:Y:S01]  /*0ca0*/  P2R R0, PR, RZ, 0x2 ;  /* 0x00000002ff007803 */ /* 0x000fe20000000000 */
[----:B------:R-:W-:Y:S01]  /*0cb0*/  @!P2 STG.E.128 desc[UR4][R4.64+0x1000], RZ ;  /* 0x001000ff0400a986 */ /* 0x000fe2000c101d04 */
[----:B------:R-:W-:Y:S01]  /*0cc0*/  ISETP.NE.AND P5, PT, R2, RZ, PT ;  /* 0x000000ff0200720c */ /* 0x000fe20003fa5270 */
[----:B------:R-:W-:Y:S01]  /*0cd0*/  IMAD.U32 R2, RZ, RZ, UR12 ;  /* 0x0000000cff027e24 */ /* 0x000fe2000f8e00ff */
[----:B------:R-:W-:Y:S01]  /*0ce0*/  ISETP.NE.AND P2, PT, R0, RZ, PT ;  /* 0x000000ff0000720c */ /* 0x000fe20003f45270 */
[----:B------:R-:W-:Y:S01]  /*0cf0*/  @!P4 STG.E.128 desc[UR4][R4.64+0x2800], RZ ;  /* 0x002800ff0400c986 */ /* 0x000fe2000c101d04 */
[----:B------:R-:W-:-:S02]  /*0d00*/  IADD3 R0, P1, PT, R3, UR12, RZ ;  /* 0x0000000c03007c10 */ /* 0x000fc4000ff3e0ff */
[----:B------:R-:W-:Y:S01]  /*0d10*/  ISETP.GE.OR P4, PT, R6, UR6, P0 ;  /* 0x0000000606007c0c */ /* 0x000fe20008786670 */
[----:B------:R-:W-:Y:S01]  /*0d20*/  @!P3 STG.E.128 desc[UR4][R4.64+0x3000], RZ ;  /* 0x003000ff0400b986 */ /* 0x000fe2000c101d04 */
[----:B------:R-:W-:Y:S02]  /*0d30*/  LEA.HI.X.SX32 R3, R2, RZ, 0x1, P1 ;  /* 0x000000ff02037211 */ /* 0x000fe400008f0eff */
[----:B-1----:R-:W-:Y:S02]  /*0d40*/  LEA R2, P1, R0, UR8, 0x2 ;  /* 0x0000000800027c11 */ /* 0x002fe4000f8210ff */
[----:B------:R-:W-:Y:S01]  /*0d50*/  ISETP.GE.OR P3, PT, R10, UR6, P0 ;  /* 0x000000060a007c0c */ /* 0x000fe20008766670 */
[----:B------:R-:W-:Y:S01]  /*0d60*/  @!P5 STG.E.128 desc[UR4][R4.64+0x2000], RZ ;  /* 0x002000ff0400d986 */ /* 0x000fe2000c101d04 */
[----:B------:R-:W-:Y:S01]  /*0d70*/  LEA.HI.X R3, R0, UR9, R3, 0x2, P1 ;  /* 0x0000000900037c11 */ /* 0x000fe200088f1403 */
[----:B------:R-:W-:Y:S01]  /*0d80*/  @!P6 IMAD.MOV.U32 R0, RZ, RZ, -0x800000 ;  /* 0xff800000ff00e424 */ /* 0x000fe200078e00ff */
[----:B------:R-:W-:Y:S01]  /*0d90*/  ISETP.GE.OR P5, PT, R7, UR6, P0 ;  /* 0x0000000607007c0c */ /* 0x000fe200087a6670 */
[----:B------:R1:W-:Y:S01]  /*0da0*/  @!P2 STG.E.128 desc[UR4][R4.64+0x3800], RZ ;  /* 0x003800ff0400a986 */ /* 0x0003e2000c101d04 */
[----:B------:R-:W-:Y:S01]  /*0db0*/  ISETP.GE.OR P2, PT, R9, UR6, P0 ;  /* 0x0000000609007c0c */ /* 0x000fe20008746670 */
[----:B------:R-:W-:Y:S01]  /*0dc0*/  @!P4 IMAD.MOV.U32 R6, RZ, RZ, -0x800000 ;  /* 0xff800000ff06c424 */ /* 0x000fe200078e00ff */
[----:B------:R-:W-:Y:S01]  /*0dd0*/  ISETP.GE.OR P1, PT, R8, UR6, P0 ;  /* 0x0000000608007c0c */ /* 0x000fe20008726670 */
[----:B------:R2:W-:Y:S01]  /*0de0*/  @!P6 STG.E desc[UR4][R2.64], R0 ;  /* 0x000000000200e986 */ /* 0x0005e2000c101904 */
[----:B------:R-:W-:-:S02]  /*0df0*/  ISETP.GE.OR P6, PT, R11, UR6, P0 ;  /* 0x000000060b007c0c */ /* 0x000fc400087c6670 */
[----:B------:R-:W-:Y:S01]  /*0e00*/  ISETP.GE.OR P0, PT, R12, UR6, P0 ;  /* 0x000000060c007c0c */ /* 0x000fe20008706670 */
[----:B------:R-:W-:Y:S04]  /*0e10*/  @!P4 STG.E desc[UR4][R2.64+0x60], R6 ;  /* 0x000060060200c986 */ /* 0x000fe8000c101904 */
[----:B------:R-:W-:-:S05]  /*0e20*/  @!P5 IMAD.MOV.U32 R7, RZ, RZ, -0x800000 ;  /* 0xff800000ff07d424 */ /* 0x000fca00078e00ff */
        /* <DEDUP_REMOVED lines=13> */
.L_x_1681:
        /* <DEDUP_REMOVED lines=11> */
.L_x_1682:
[----:B------:R-:W-:-:S04]  /*0fb0*/  UISETP.NE.U32.AND UP0, UPT, UR12, URZ, UPT ;  /* 0x000000ff0c00728c */ /* 0x000fc8000bf05070 */
[----:B------:R-:W-:-:S09]  /*0fc0*/  UISETP.NE.AND.EX UP0, UPT, UR13, URZ, UPT, UP0 ;  /* 0x000000ff0d00728c */ /* 0x000fd2000bf05300 */
[----:B------:R-:W-:Y:S05]  /*0fd0*/  BRA.U !UP0, `(.L_x_1683) ;  /* 0x0000000508c07547 */ /* 0x000fea000b800000 */
[----:B------:R-:W2:Y:S01]  /*0fe0*/  LDC R10, c[0x0][0x4f0] ;  /* 0x00013c00ff0a7b82 */ /* 0x000ea20000000800 */
[----:B------:R-:W-:Y:S01]  /*0ff0*/  ULEA UR19, UR22, 0xffffff00, 0x8 ;  /* 0xffffff0016137891 */ /* 0x000fe2000f8e40ff */
[----:B------:R-:W3:Y:S01]  /*1000*/  LDCU.64 UR8, c[0x0][0x4e8] ;  /* 0x00009d00ff0877ac */ /* 0x000ee20008000a00 */
[----:B------:R-:W4:Y:S05]  /*1010*/  LDCU.64 UR16, c[0x0][0x3b8] ;  /* 0x00007700ff1077ac */ /* 0x000f2a0008000a00 */
[----:B------:R-:W4:Y:S01]  /*1020*/  LDC R19, c[0x0][0x3e8] ;  /* 0x0000fa00ff137b82 */ /* 0x000f220000000800 */
[----:B------:R-:W4:Y:S01]  /*1030*/  LDCU.64 UR14, c[0x0][0x3c0] ;  /* 0x00007800ff0e77ac */ /* 0x000f220008000a00 */
[----:B---3--:R-:W-:Y:S01]  /*1040*/  UIMAD.WIDE.U32 UR10, UR21, UR8, URZ ;  /* 0x00000008150a72a5 */ /* 0x008fe2000f8e00ff */
[----:B--2---:R-:W-:-:S03]  /*1050*/  IABS R0, R10 ;  /* 0x0000000a00007213 */ /* 0x004fc60000000000 */
[----:B------:R-:W-:Y:S02]  /*1060*/  UIMAD UR9, UR21, UR9, UR11 ;  /* 0x00000009150972a4 */ /* 0x000fe4000f8e020b */
[----:B------:R-:W-:Y:S01]  /*1070*/  ULEA UR8, UP0, UR10, UR12, 0x2 ;  /* 0x0000000c0a087291 */ /* 0x000fe2000f8010ff */
[----:B------:R-:W-:-:S03]  /*1080*/  MOV R5, R0 ;  /* 0x0000000000057202 */ /* 0x000fc60000000f00 */
[----:B------:R-:W-:Y:S01]  /*1090*/  ULEA.HI.X UR9, UR10, UR13, UR9, 0x2, UP0 ;  /* 0x0000000d0a097291 */ /* 0x000fe200080f1409 */
[----:B-1----:R-:W1:Y:S01]  /*10a0*/  I2F.RP R2, R5 ;  /* 0x0000000500027306 */ /* 0x002e620000209400 */
[----:B------:R-:W-:Y:S01]  /*10b0*/  MOV R20, UR8 ;  /* 0x0000000800147c02 */ /* 0x000fe20008000f00 */
[----:B------:R-:W2:Y:S03]  /*10c0*/  LDCU.64 UR10, c[0x0][0x3a0] ;  /* 0x00007400ff0a77ac */ /* 0x000ea60008000a00 */
[----:B------:R-:W-:Y:S01]  /*10d0*/  IMAD.U32 R15, RZ, RZ, UR9 ;  /* 0x00000009ff0f7e24 */ /* 0x000fe2000f8e00ff */
[----:B----4-:R-:W-:-:S04]  /*10e0*/  IABS R8, R19 ;  /* 0x0000001300087213 */ /* 0x010fc80000000000 */
[----:B------:R-:W3:Y:S01]  /*10f0*/  LDCU.64 UR8, c[0x0][0x3a8] ;  /* 0x00007500ff0877ac */ /* 0x000ee20008000a00 */
[----:B-1----:R-:W1:Y:S02]  /*1100*/  MUFU.RCP R2, R2 ;  /* 0x0000000200027308 */ /* 0x002e640000001000 */
[----:B-1----:R-:W-:-:S06]  /*1110*/  VIADD R2, R2, 0xffffffe ;  /* 0x0ffffffe02027836 */ /* 0x002fcc0000000000 */
[----:B------:R1:W4:Y:S02]  /*1120*/  F2I.FTZ.U32.TRUNC.NTZ R3, R2 ;  /* 0x0000000200037305 */ /* 0x000324000021f000 */
[----:B-1----:R-:W-:Y:S01]  /*1130*/  IMAD.U32 R2, RZ, RZ, UR19 ;  /* 0x00000013ff027e24 */ /* 0x002fe2000f8e00ff */
[----:B----4-:R-:W-:-:S04]  /*1140*/  IADD3 R0, PT, PT, RZ, -R3, RZ ;  /* 0x80000003ff007210 */ /* 0x010fc80007ffe0ff */
[----:B-----5:R-:W-:Y:S01]  /*1150*/  IABS R4, R2 ;  /* 0x0000000200047213 */ /* 0x020fe20000000000 */
[----:B------:R-:W-:Y:S01]  /*1160*/  IMAD R0, R0, R5, RZ ;  /* 0x0000000500007224 */ /* 0x000fe200078e02ff */
[----:B------:R-:W-:-:S05]  /*1170*/  MOV R2, RZ ;  /* 0x000000ff00027202 */ /* 0x000fca0000000f00 */
[----:B------:R-:W-:-:S04]  /*1180*/  IMAD.HI.U32 R0, R3, R0, R2 ;  /* 0x0000000003007227 */ /* 0x000fc800078e0002 */
[----:B------:R-:W-:-:S04]  /*1190*/  IMAD.MOV.U32 R3, RZ, RZ, R4 ;  /* 0x000000ffff037224 */ /* 0x000fc800078e0004 */
[----:B------:R-:W-:-:S05]  /*11a0*/  IMAD.HI.U32 R0, R0, R3, RZ ;  /* 0x0000000300007227 */ /* 0x000fca00078e00ff */
[----:B------:R-:W-:-:S05]  /*11b0*/  IADD3 R2, PT, PT, -R0, RZ, RZ ;  /* 0x000000ff00027210 */ /* 0x000fca0007ffe1ff */
[----:B------:R-:W-:Y:S02]  /*11c0*/  IMAD R2, R5, R2, R3 ;  /* 0x0000000205027224 */ /* 0x000fe400078e0203 */
[----:B------:R-:W-:-:S03]  /*11d0*/  IMAD.MOV.U32 R3, RZ, RZ, R15 ;  /* 0x000000ffff037224 */ /* 0x000fc600078e000f */
[----:B------:R-:W-:-:S13]  /*11e0*/  ISETP.GT.U32.AND P0, PT, R5, R2, PT ;  /* 0x000000020500720c */ /* 0x000fda0003f04070 */
[----:B------:R-:W-:Y:S01]  /*11f0*/  @!P0 IMAD.IADD R2, R2, 0x1, -R5 ;  /* 0x0000000102028824 */ /* 0x000fe200078e0a05 */
[----:B------:R-:W-:Y:S02]  /*1200*/  @!P0 IADD3 R0, PT, PT, R0, 0x1, RZ ;  /* 0x0000000100008810 */ /* 0x000fe40007ffe0ff */
[----:B------:R-:W-:Y:S02]  /*1210*/  ISETP.NE.AND P0, PT, R10, RZ, PT ;  /* 0x000000ff0a00720c */ /* 0x000fe40003f05270 */
[----:B------:R-:W-:Y:S02]  /*1220*/  ISETP.GE.U32.AND P2, PT, R2, R5, PT ;  /* 0x000000050200720c */ /* 0x000fe40003f46070 */
[----:B------:R-:W-:-:S04]  /*1230*/  LOP3.LUT R2, R10, UR19, RZ, 0x3c, !PT ;  /* 0x000000130a027c12 */ /* 0x000fc8000f8e3cff */
[----:B------:R-:W-:Y:S02]  /*1240*/  ISETP.GE.AND P1, PT, R2, RZ, PT ;  /* 0x000000ff0200720c */ /* 0x000fe40003f26270 */
[----:B------:R-:W-:-:S05]  /*1250*/  MOV R2, R20 ;  /* 0x0000001400027202 */ /* 0x000fca0000000f00 */
[----:B------:R-:W-:-:S05]  /*1260*/  @P2 VIADD R0, R0, 0x1 ;  /* 0x0000000100002836 */ /* 0x000fca0000000000 */
[----:B------:R-:W-:-:S05]  /*1270*/  MOV R7, R0 ;  /* 0x0000000000077202 */ /* 0x000fca0000000f00 */
[----:B------:R-:W-:Y:S01]  /*1280*/  @!P1 IMAD.MOV R7, RZ, RZ, -R7 ;  /* 0x000000ffff079224 */ /* 0x000fe200078e0a07 */
[----:B------:R-:W-:-:S05]  /*1290*/  @!P0 LOP3.LUT R7, RZ, R10, RZ, 0x33, !PT ;  /* 0x0000000aff078212 */ /* 0x000fca00078e33ff */
[----:B------:R-:W-:-:S05]  /*12a0*/  IMAD.WIDE R2, R7, 0x4, R2 ;  /* 0x0000000407027825 */ /* 0x000fca00078e0202 */
[----:B------:R1:W4:Y:S01]  /*12b0*/  LDG.E R4, desc[UR4][R2.64] ;  /* 0x0000000402047981 */ /* 0x000322000c1e1900 */
[----:B------:R-:W-:Y:S01]  /*12c0*/  IADD3 R7, PT, PT, -R7, RZ, RZ ;  /* 0x000000ff07077210 */ /* 0x000fe20007ffe1ff */
[----:B------:R-:W-:Y:S01]  /*12d0*/  IMAD.U32 R17, RZ, RZ, UR17 ;  /* 0x00000011ff117e24 */ /* 0x000fe2000f8e00ff */
[----:B------:R-:W-:Y:S02]  /*12e0*/  MOV R16, UR16 ;  /* 0x0000001000107c02 */ /* 0x000fe40008000f00 */
[----:B------:R-:W-:Y:S01]  /*12f0*/  MOV R12, UR14 ;  /* 0x0000000e000c7c02 */ /* 0x000fe20008000f00 */
[----:B------:R-:W-:Y:S01]  /*1300*/  IMAD R7, R10, R7, UR19 ;  /* 0x000000130a077e24 */ /* 0x000fe2000f8e0207 */
[----:B------:R-:W-:Y:S01]  /*1310*/  MOV R13, UR15 ;  /* 0x0000000f000d7c02 */ /* 0x000fe20008000f00 */
[----:B-1----:R-:W1:Y:S08]  /*1320*/  I2F.RP R2, R8 ;  /* 0x0000000800027306 */ /* 0x002e700000209400 */
[----:B-1----:R-:W1:Y:S02]  /*1330*/  MUFU.RCP R2, R2 ;  /* 0x0000000200027308 */ /* 0x002e640000001000 */
[----:B-1----:R-:W-:-:S06]  /*1340*/  IADD3 R2, PT, PT, R2, 0xffffffe, RZ ;  /* 0x0ffffffe02027810 */ /* 0x002fcc0007ffe0ff */
[----:B------:R-:W1:Y:S02]  /*1350*/  F2I.FTZ.U32.TRUNC.NTZ R3, R2 ;  /* 0x0000000200037305 */ /* 0x000e64000021f000 */
[----:B-1----:R-:W-:Y:S01]  /*1360*/  IMAD.MOV R0, RZ, RZ, -R3 ;  /* 0x000000ffff007224 */ /* 0x002fe200078e0a03 */
[----:B------:R-:W-:-:S04]  /*1370*/  MOV R2, RZ ;  /* 0x000000ff00027202 */ /* 0x000fc80000000f00 */
[----:B------:R-:W-:Y:S01]  /*1380*/  MOV R5, R0 ;  /* 0x0000000000057202 */ /* 0x000fe20000000f00 */
[----:B------:R-:W-:-:S04]  /*1390*/  IMAD.U32 R0, RZ, RZ, UR18 ;  /* 0x00000012ff007e24 */ /* 0x000fc8000f8e00ff */
[----:B------:R-:W-:Y:S01]  /*13a0*/  IMAD R5, R5, R8, RZ ;  /* 0x0000000805057224 */ /* 0x000fe200078e02ff */
[----:B------:R-:W-:-:S03]  /*13b0*/  IABS R0, R0 ;  /* 0x0000000000007213 */ /* 0x000fc60000000000 */
[----:B------:R-:W-:-:S06]  /*13c0*/  IMAD.HI.U32 R2, R3, R5, R2 ;  /* 0x0000000503027227 */ /* 0x000fcc00078e0002 */
[----:B------:R-:W-:-:S05]  /*13d0*/  IMAD.HI.U32 R6, R2, R0, RZ ;  /* 0x0000000002067227 */ /* 0x000fca00078e00ff */
[----:B------:R-:W-:-:S05]  /*13e0*/  IADD3 R2, PT, PT, -R6, RZ, RZ ;  /* 0x000000ff06027210 */ /* 0x000fca0007ffe1ff */
[----:B------:R-:W-:-:S05]  /*13f0*/  IMAD R0, R8, R2, R0 ;  /* 0x0000000208007224 */ /* 0x000fca00078e0200 */
[----:B------:R-:W-:-:S13]  /*1400*/  ISETP.GT.U32.AND P0, PT, R8, R0, PT ;  /* 0x000000000800720c */ /* 0x000fda0003f04070 */
[----:B------:R-:W-:Y:S01]  /*1410*/  @!P0 IMAD.IADD R0, R0, 0x1, -R8 ;  /* 0x0000000100008824 */ /* 0x000fe200078e0a08 */
[----:B------:R-:W-:-:S04]  /*1420*/  @!P0 IADD3 R6, PT, PT, R6, 0x1, RZ ;  /* 0x0000000106068810 */ /* 0x000fc80007ffe0ff */
[----:B------:R-:W-:-:S13]  /*1430*/  ISETP.GE.U32.AND P1, PT, R0, R8, PT ;  /* 0x000000080000720c */ /* 0x000fda0003f26070 */
[----:B------:R-:W-:Y:S02]  /*1440*/  @P1 IADD3 R6, PT, PT, R6, 0x1, RZ ;  /* 0x0000000106061810 */ /* 0x000fe40007ffe0ff */
[----:B------:R-:W-:Y:S02]  /*1450*/  ISETP.NE.AND P1, PT, R19, RZ, PT ;  /* 0x000000ff1300720c */ /* 0x000fe40003f25270 */
[----:B------:R-:W-:Y:S02]  /*1460*/  MOV R18, R6 ;  /* 0x0000000600127202 */ /* 0x000fe40000000f00 */
[----:B------:R-:W-:Y:S02]  /*1470*/  SHF.R.S32.HI R6, RZ, 0x1f, R7 ;  /* 0x0000001fff067819 */ /* 0x000fe40000011407 */
[----:B----4-:R-:W-:Y:S01]  /*1480*/  SHF.R.S32.HI R2, RZ, 0x1f, R4 ;  /* 0x0000001fff027819 */ /* 0x010fe20000011404 */
[----:B--2---:R-:W-:-:S04]  /*1490*/  IMAD.WIDE.U32 R8, R4, UR10, RZ ;  /* 0x0000000a04087c25 */ /* 0x004fc8000f8e00ff */
[C---:B---3--:R-:W-:Y:S02]  /*14a0*/  IMAD R0, R2.reuse, UR8, RZ ;  /* 0x0000000802007c24 */ /* 0x048fe4000f8e02ff */
[----:B------:R-:W-:Y:S02]  /*14b0*/  IMAD R3, R2, UR10, RZ ;  /* 0x0000000a02037c24 */ /* 0x000fe4000f8e02ff */
[C---:B------:R-:W-:Y:S01]  /*14c0*/  IMAD R2, R4.reuse, UR9, R0 ;  /* 0x0000000904027c24 */ /* 0x040fe2000f8e0200 */
[----:B------:R-:W-:Y:S01]  /*14d0*/  LOP3.LUT R0, R19, UR18, RZ, 0x3c, !PT ;  /* 0x0000001213007c12 */ /* 0x000fe2000f8e3cff */
[C---:B------:R-:W-:Y:S01]  /*14e0*/  IMAD R3, R4.reuse, UR11, R3 ;  /* 0x0000000b04037c24 */ /* 0x040fe2000f8e0203 */
[----:B------:R-:W-:Y:S01]  /*14f0*/  LOP3.LUT R19, RZ, R19, RZ, 0x33, !PT ;  /* 0x00000013ff137212 */ /* 0x000fe200078e33ff */
[----:B------:R-:W-:Y:S01]  /*1500*/  IMAD.WIDE.U32 R4, R4, UR8, RZ ;  /* 0x0000000804047c25 */ /* 0x000fe2000f8e00ff */
[----:B------:R-:W-:Y:S01]  /*1510*/  ISETP.GE.AND P0, PT, R0, RZ, PT ;  /* 0x000000ff0000720c */ /* 0x000fe20003f06270 */
[----:B------:R-:W1:Y:S01]  /*1520*/  LDCU.128 UR8, c[0x0][0x3d0] ;  /* 0x00007a00ff0877ac */ /* 0x000e620008000c00 */
[----:B------:R-:W-:Y:S01]  /*1530*/  MOV R0, R18 ;  /* 0x0000001200007202 */ /* 0x000fe20000000f00 */
[----:B------:R-:W-:Y:S01]  /*1540*/  IMAD.IADD R3, R9, 0x1, R3 ;  /* 0x0000000109037824 */ /* 0x000fe200078e0203 */
[----:B------:R-:W-:Y:S01]  /*1550*/  IADD3 R5, PT, PT, R5, R2, RZ ;  /* 0x0000000205057210 */ /* 0x000fe20007ffe0ff */
[----:B------:R-:W-:-:S02]  /*1560*/  IMAD.MOV.U32 R2, RZ, RZ, R8 ;  /* 0x000000ffff027224 */ /* 0x000fc400078e0008 */
[C---:B------:R-:W-:Y:S02]  /*1570*/  IMAD R8, R6.reuse, R16, RZ ;  /* 0x0000001006087224 */ /* 0x040fe400078e02ff */
[----:B------:R-:W-:Y:S02]  /*1580*/  IMAD R6, R6, R12, RZ ;  /* 0x0000000c06067224 */ /* 0x000fe400078e02ff */
[C---:B------:R-:W-:Y:S02]  /*1590*/  IMAD R10, R7.reuse, R17, R8 ;  /* 0x00000011070a7224 */ /* 0x040fe400078e0208 */
[----:B------:R-:W-:Y:S02]  /*15a0*/  @!P0 IMAD.MOV R0, RZ, RZ, -R0 ;  /* 0x000000ffff008224 */ /* 0x000fe400078e0a00 */
[----:B------:R-:W-:-:S03]  /*15b0*/  IMAD.WIDE.U32 R2, R7, R16, R2 ;  /* 0x0000001007027225 */ /* 0x000fc600078e0002 */
[----:B------:R-:W-:Y:S01]  /*15c0*/  SEL R0, R19, R0, !P1 ;  /* 0x0000000013007207 */ /* 0x000fe20004800000 */
[C---:B------:R-:W-:Y:S02]  /*15d0*/  IMAD R9, R7.reuse, R13, R6 ;  /* 0x0000000d07097224 */ /* 0x040fe400078e0206 */
[----:B------:R-:W-:Y:S01]  /*15e0*/  IMAD.WIDE.U32 R6, R7, R12, R4 ;  /* 0x0000000c07067225 */ /* 0x000fe200078e0004 */
[----:B------:R-:W-:Y:S02]  /*15f0*/  SHF.R.S32.HI R8, RZ, 0x1f, R0 ;  /* 0x0000001fff087819 */ /* 0x000fe40000011400 */
[----:B------:R-:W-:Y:S01]  /*1600*/  IADD3 R5, PT, PT, R3, R10, RZ ;  /* 0x0000000a03057210 */ /* 0x000fe20007ffe0ff */
[----:B------:R-:W-:Y:S01]  /*1610*/  IMAD.IADD R3, R7, 0x1, R9 ;  /* 0x0000000107037824 */ /* 0x000fe200078e0209 */
[----:B------:R-:W-:Y:S01]  /*1620*/  MOV R4, R2 ;  /* 0x0000000200047202 */ /* 0x000fe20000000f00 */
[C---:B-1----:R-:W-:Y:S01]  /*1630*/  IMAD R7, R8.reuse, UR8, RZ ;  /* 0x0000000808077c24 */ /* 0x042fe2000f8e02ff */
[----:B------:R-:W-:Y:S01]  /*1640*/  MOV R2, R6 ;  /* 0x0000000600027202 */ /* 0x000fe20000000f00 */
        /* <DEDUP_REMOVED lines=9> */
.L_x_1683:
[----:B------:R-:W-:-:S09]  /*16e0*/  UISETP.NE.AND UP0, UPT, UR11, -0x1, UPT ;  /* 0xffffffff0b00788c */ /* 0x000fd2000bf05270 */
[----:B------:R-:W-:Y:S05]  /*16f0*/  BRA.U UP0, `(.L_x_1685) ;  /* 0x0000000100387547 */ /* 0x000fea000b800000 */
[----:B------:R-:W2:Y:S01]  /*1700*/  LDC.64 R16, c[0x0][0x3b8] ;  /* 0x0000ee00ff107b82 */ /* 0x000ea20000000a00 */
[----:B------:R-:W3:Y:S01]  /*1710*/  LDCU.64 UR8, c[0x0][0x3a0] ;  /* 0x00007400ff0877ac */ /* 0x000ee20008000a00 */
[----:B-----5:R-:W-:Y:S01]  /*1720*/  SHF.R.S32.HI R5, RZ, 0x1f, R4 ;  /* 0x0000001fff057819 */ /* 0x020fe20000011404 */
[----:B------:R-:W-:-:S04]  /*1730*/  USHF.R.S32.HI UR14, URZ, 0x1f, UR10 ;  /* 0x0000001fff0e7899 */ /* 0x000fc8000801140a */
[----:B---3--:R-:W-:-:S04]  /*1740*/  IMAD R5, R5, UR8, RZ ;  /* 0x0000000805057c24 */ /* 0x008fc8000f8e02ff */
[----:B------:R-:W-:Y:S02]  /*1750*/  IMAD R5, R4, UR9, R5 ;  /* 0x0000000904057c24 */ /* 0x000fe4000f8e0205 */
[C---:B--2---:R-:W-:Y:S02]  /*1760*/  IMAD R0, R16.reuse, UR14, RZ ;  /* 0x0000000e10007c24 */ /* 0x044fe4000f8e02ff */
[----:B-1----:R-:W-:-:S04]  /*1770*/  IMAD.WIDE.U32 R2, R16, UR10, RZ ;  /* 0x0000000a10027c25 */ /* 0x002fc8000f8e00ff */
[----:B------:R-:W-:-:S05]  /*1780*/  IMAD R0, R17, UR10, R0 ;  /* 0x0000000a11007c24 */ /* 0x000fca000f8e0200 */
[----:B------:R-:W-:-:S03]  /*1790*/  IADD3 R3, PT, PT, R3, R0, RZ ;  /* 0x0000000003037210 */ /* 0x000fc60007ffe0ff */
[----:B------:R-:W-:-:S05]  /*17a0*/  IMAD.WIDE.U32 R2, R4, UR8, R2 ;  /* 0x0000000804027c25 */ /* 0x000fca000f8e0002 */
[----:B------:R-:W-:Y:S02]  /*17b0*/  IADD3 R9, PT, PT, R3, R5, RZ ;  /* 0x0000000503097210 */ /* 0x000fe40007ffe0ff */
[----:B------:R-:W-:Y:S01]  /*17c0*/  MOV R8, R2 ;  /* 0x0000000200087202 */ /* 0x000fe20000000f00 */
[----:B------:R-:W-:Y:S05]  /*17d0*/  BRA `(.L_x_1686) ;  /* 0x0000000000187947 */ /* 0x000fea0003800000 */
.L_x_1685:
[----:B------:R-:W2:Y:S01]  /*17e0*/  LDC.64 R16, c[0x0][0x3b8] ;  /* 0x0000ee00ff107b82 */ /* 0x000ea20000000a00 */
[----:B------:R-:W-:-:S06]  /*17f0*/  UIADD3 UR8, UPT, UPT, UR10, UR11, URZ ;  /* 0x0000000b0a087290 */ /* 0x000fcc000fffe0ff */
[----:B--2---:R-:W-:Y:S02]  /*1800*/  IMAD R0, R17, UR8, RZ ;  /* 0x0000000811007c24 */ /* 0x004fe4000f8e02ff */
[----:B-1----:R-:W-:-:S05]  /*1810*/  IMAD.WIDE.U32 R2, R16, UR8, RZ ;  /* 0x0000000810027c25 */ /* 0x002fca000f8e00ff */
[----:B------:R-:W-:Y:S02]  /*1820*/  IADD3 R9, PT, PT, R3, R0, RZ ;  /* 0x0000000003097210 */ /* 0x000fe40007ffe0ff */
[----:B------:R-:W-:Y:S02]  /*1830*/  MOV R8, R2 ;  /* 0x0000000200087202 */ /* 0x000fe40000000f00 */
.L_x_1686:
        /* <DEDUP_REMOVED lines=12> */
[----:B------:R-:W-:Y:S02]  /*1900*/  IADD3 R7, PT, PT, R3, R5, RZ ;  /* 0x0000000503077210 */ /* 0x000fe40007ffe0ff */
[----:B------:R-:W-:Y:S01]  /*1910*/  MOV R6, R2 ;  /* 0x0000000200067202 */ /* 0x000fe20000000f00 */
[----:B------:R-:W-:Y:S06]  /*1920*/  BRA `(.L_x_1688) ;  /* 0x0000000000187947 */ /* 0x000fec0003800000 */
.L_x_1687:
[----:B------:R-:W1:Y:S01]  /*1930*/  LDC.64 R12, c[0x0][0x3c0] ;  /* 0x0000f000ff0c7b82 */ /* 0x000e620000000a00 */
[----:B------:R-:W-:-:S06]  /*1940*/  UIADD3 UR10, UPT, UPT, UR10, UR11, URZ ;  /* 0x0000000b0a0a7290 */ /* 0x000fcc000fffe0ff */
[----:B-1----:R-:W-:Y:S02]  /*1950*/  IMAD R0, R13, UR10, RZ ;  /* 0x0000000a0d007c24 */ /* 0x002fe4000f8e02ff */
[----:B------:R-:W-:-:S05]  /*1960*/  IMAD.WIDE.U32 R2, R12, UR10, RZ ;  /* 0x0000000a0c027c25 */ /* 0x000fca000f8e00ff */
[----:B------:R-:W-:Y:S02]  /*1970*/  IADD3 R7, PT, PT, R3, R0, RZ ;  /* 0x0000000003077210 */ /* 0x000fe40007ffe0ff */
[----:B------:R-:W-:-:S07]  /*1980*/  MOV R6, R2 ;  /* 0x0000000200067202 */ /* 0x000fce0000000f00 */
.L_x_1688:
[----:B------:R-:W1:Y:S01]  /*1990*/  LDC R19, c[0x0][0x3e8] ;  /* 0x0000fa00ff137b82 */ /* 0x000e620000000800 */
[----:B------:R-:W-:Y:S01]  /*19a0*/  ULEA UR8, UR22, 0xffffff00, 0x8 ;  /* 0xffffff0016087891 */ /* 0x000fe2000f8e40ff */
[----:B------:R-:W-:-:S03]  /*19b0*/  MOV R20, RZ ;  /* 0x000000ff00147202 */ /* 0x000fc60000000f00 */
[----:B------:R-:W-:-:S03]  /*19c0*/  USHF.R.S32.HI UR9, URZ, 0x1f, UR8 ;  /* 0x0000001fff097899 */ /* 0x000fc60008011408 */
[----:B------:R-:W2:Y:S01]  /*19d0*/  LDC.64 R14, c[0x0][0x3d0] ;  /* 0x0000f400ff0e7b82 */ /* 0x000ea20000000a00 */
[----:B-1----:R-:W-:-:S04]  /*19e0*/  IABS R10, R19 ;  /* 0x00000013000a7213 */ /* 0x002fc80000000000 */
[----:B------:R-:W1:Y:S08]  /*19f0*/  I2F.RP R2, R10 ;  /* 0x0000000a00027306 */ /* 0x000e700000209400 */
        /* <DEDUP_REMOVED lines=8> */
[----:B-----5:R-:W-:-:S03]  /*1a80*/  IABS R4, R0 ;  /* 0x0000000000047213 */ /* 0x020fc60000000000 */
[----:B------:R-:W-:-:S04]  /*1a90*/  IMAD.HI.U32 R0, R3, R5, R2 ;  /* 0x0000000503007227 */ /* 0x000fc800078e0002 */
[----:B------:R-:W-:Y:S02]  /*1aa0*/  IMAD.MOV.U32 R2, RZ, RZ, R4 ;  /* 0x000000ffff027224 */ /* 0x000fe400078e0004 */
[----:B------:R-:W-:Y:S02]  /*1ab0*/  IMAD R4, R12, UR9, RZ ;  /* 0x000000090c047c24 */ /* 0x000fe4000f8e02ff */
[----:B------:R-:W-:-:S04]  /*1ac0*/  IMAD.HI.U32 R0, R0, R2, RZ ;  /* 0x0000000200007227 */ /* 0x000fc800078e00ff */
[----:B------:R-:W-:Y:S01]  /*1ad0*/  IMAD R5, R16, UR9, RZ ;  /* 0x0000000910057c24 */ /* 0x000fe2000f8e02ff */
[----:B------:R-:W-:Y:S01]  /*1ae0*/  IADD3 R3, PT, PT, -R0, RZ, RZ ;  /* 0x000000ff00037210 */ /* 0x000fe20007ffe1ff */
[----:B------:R-:W-:-:S04]  /*1af0*/  IMAD R4, R13, UR8, R4 ;  /* 0x000000080d047c24 */ /* 0x000fc8000f8e0204 */
[C---:B------:R-:W-:Y:S01]  /*1b00*/  IMAD R2, R10.reuse, R3, R2 ;  /* 0x000000030a027224 */ /* 0x040fe200078e0202 */
[----:B------:R-:W-:Y:S02]  /*1b10*/  MOV R3, R7 ;  /* 0x0000000700037202 */ /* 0x000fe40000000f00 */
[----:B------:R-:W-:Y:S01]  /*1b20*/  MOV R7, R9 ;  /* 0x0000000900077202 */ /* 0x000fe20000000f00 */
[----:B------:R-:W-:Y:S01]  /*1b30*/  IMAD R9, R17, UR8, R5 ;  /* 0x0000000811097c24 */ /* 0x000fe2000f8e0205 */
[----:B------:R-:W-:-:S13]  /*1b40*/  ISETP.GT.U32.AND P0, PT, R10, R2, PT ;  /* 0x000000020a00720c */ /* 0x000fda0003f04070 */
[----:B------:R-:W-:Y:S01]  /*1b50*/  @!P0 IMAD.IADD R2, R2, 0x1, -R10 ;  /* 0x0000000102028824 */ /* 0x000fe200078e0a0a */
[----:B------:R-:W-:-:S04]  /*1b60*/  @!P0 IADD3 R0, PT, PT, R0, 0x1, RZ ;  /* 0x0000000100008810 */ /* 0x000fc80007ffe0ff */
[----:B------:R-:W-:Y:S02]  /*1b70*/  ISETP.GE.U32.AND P1, PT, R2, R10, PT ;  /* 0x0000000a0200720c */ /* 0x000fe40003f26070 */
[----:B------:R-:W-:Y:S01]  /*1b80*/  LOP3.LUT R2, R19, UR18, RZ, 0x3c, !PT ;  /* 0x0000001213027c12 */ /* 0x000fe2000f8e3cff */
[----:B------:R-:W1:Y:S03]  /*1b90*/  LDC.64 R10, c[0x0][0x3d8] ;  /* 0x0000f600ff0a7b82 */ /* 0x000e660000000a00 */
[----:B------:R-:W-:Y:S01]  /*1ba0*/  ISETP.GE.AND P0, PT, R2, RZ, PT ;  /* 0x000000ff0200720c */ /* 0x000fe20003f06270 */
[----:B------:R-:W-:Y:S01]  /*1bb0*/  IMAD.MOV.U32 R2, RZ, RZ, R6 ;  /* 0x000000ffff027224 */ /* 0x000fe200078e0006 */
[----:B------:R-:W-:-:S03]  /*1bc0*/  MOV R6, R8 ;  /* 0x0000000800067202 */ /* 0x000fc60000000f00 */
[----:B------:R-:W-:Y:S02]  /*1bd0*/  IMAD.WIDE.U32 R2, R12, UR8, R2 ;  /* 0x000000080c027c25 */ /* 0x000fe4000f8e0002 */
[----:B------:R-:W-:Y:S02]  /*1be0*/  @P1 IADD3 R0, PT, PT, R0, 0x1, RZ ;  /* 0x0000000100001810 */ /* 0x000fe40007ffe0ff */
[----:B------:R-:W-:Y:S01]  /*1bf0*/  ISETP.NE.AND P1, PT, R19, RZ, PT ;  /* 0x000000ff1300720c */ /* 0x000fe20003f25270 */
[----:B------:R-:W-:Y:S01]  /*1c00*/  IMAD.WIDE.U32 R6, R16, UR8, R6 ;  /* 0x0000000810067c25 */ /* 0x000fe2000f8e0006 */
[----:B------:R-:W-:Y:S02]  /*1c10*/  LOP3.LUT R19, RZ, R19, RZ, 0x33, !PT ;  /* 0x00000013ff137212 */ /* 0x000fe400078e33ff */
[----:B------:R-:W-:Y:S01]  /*1c20*/  IADD3 R5, PT, PT, R3, R4, RZ ;  /* 0x0000000403057210 */ /* 0x000fe20007ffe0ff */
[----:B------:R-:W-:Y:S01]  /*1c30*/  IMAD.MOV.U32 R18, RZ, RZ, R0 ;  /* 0x000000ffff127224 */ /* 0x000fe200078e0000 */
[----:B------:R-:W-:Y:S01]  /*1c40*/  MOV R4, R2 ;  /* 0x0000000200047202 */ /* 0x000fe20000000f00 */
[----:B------:R-:W-:Y:S01]  /*1c50*/  IMAD.IADD R3, R7, 0x1, R9 ;  /* 0x0000000107037824 */ /* 0x000fe200078e0209 */
[----:B------:R-:W-:Y:S01]  /*1c60*/  MOV R2, R6 ;  /* 0x0000000600027202 */ /* 0x000fe20000000f00 */
[----:B------:R-:W-:-:S05]  /*1c70*/  IMAD.MOV.U32 R0, RZ, RZ, R18 ;  /* 0x000000ffff007224 */ /* 0x000fca00078e0012 */
[----:B------:R-:W-:-:S04]  /*1c80*/  @!P0 IADD3 R0, PT, PT, -R0, RZ, RZ ;  /* 0x000000ff00008210 */ /* 0x000fc80007ffe1ff */
[----:B------:R-:W-:-:S04]  /*1c90*/  SEL R0, R19, R0, !P1 ;  /* 0x0000000013007207 */ /* 0x000fc80004800000 */
[----:B------:R-:W-:Y:S01]  /*1ca0*/  SHF.R.S32.HI R8, RZ, 0x1f, R0 ;  /* 0x0000001fff087819 */ /* 0x000fe20000011400 */
[----:B-1----:R-:W-:-:S04]  /*1cb0*/  IMAD.WIDE.U32 R4, R0, R10, R4 ;  /* 0x0000000a00047225 */ /* 0x002fc800078e0004 */
[C---:B------:R-:W-:Y:S02]  /*1cc0*/  IMAD R7, R8.reuse, R10, RZ ;  /* 0x0000000a08077224 */ /* 0x040fe400078e02ff */
[-C--:B--2---:R-:W-:Y:S02]  /*1cd0*/  IMAD R8, R8, R14.reuse, RZ ;  /* 0x0000000e08087224 */ /* 0x084fe400078e02ff */
[C---:B------:R-:W-:Y:S02]  /*1ce0*/  IMAD R6, R0.reuse, R11, R7 ;  /* 0x0000000b00067224 */ /* 0x040fe400078e0207 */
[----:B------:R-:W-:-:S03]  /*1cf0*/  IMAD.WIDE.U32 R2, R0, R14, R2 ;  /* 0x0000000e00027225 */ /* 0x000fc600078e0002 */
[----:B------:R-:W-:Y:S01]  /*1d00*/  IADD3 R5, PT, PT, R5, R6, RZ ;  /* 0x0000000605057210 */ /* 0x000fe20007ffe0ff */
[----:B------:R-:W-:Y:S01]  /*1d10*/  IMAD R0, R0, R15, R8 ;  /* 0x0000000f00007224 */ /* 0x000fe200078e0208 */
[----:B------:R-:W-:Y:S01]  /*1d20*/  MOV R15, RZ ;  /* 0x000000ff000f7202 */ /* 0x000fe20000000f00 */
[----:B------:R-:W-:Y:S01]  /*1d30*/  IMAD.MOV.U32 R8, RZ, RZ, R4 ;  /* 0x000000ffff087224 */ /* 0x000fe200078e0004 */
[----:B------:R-:W-:Y:S01]  /*1d40*/  MOV R4, R2 ;  /* 0x0000000200047202 */ /* 0x000fe20000000f00 */
[----:B------:R-:W-:-:S07]  /*1d50*/  IMAD.IADD R0, R3, 0x1, R0 ;  /* 0x0000000103007824 */ /* 0x000fce00078e0200 */
.L_x_1684:
[----:B------:R-:W-:Y:S01]  /*1d60*/  UISETP.NE.AND UP0, UPT, UR6, -0x1, UPT ;  /* 0xffffffff0600788c */ /* 0x000fe2000bf05270 */
[----:B------:R-:W-:Y:S01]  /*1d70*/  IMAD.MOV.U32 R21, RZ, RZ, RZ ;  /* 0x000000ffff157224 */ /* 0x000fe200078e00ff */
[----:B------:R-:W1:Y:S01]  /*1d80*/  LDCU.64 UR14, c[0x0][0x3b0] ;  /* 0x00007600ff0e77ac */ /* 0x000e620008000a00 */
[----:B------:R-:W-:Y:S01]  /*1d90*/  IMAD.SHL.U32 R140, R141, 0x8, RZ ;  /* 0x000000088d8c7824 */ /* 0x000fe200078e00ff */
[----:B------:R-:W2:Y:S03]  /*1da0*/  LDCU.64 UR8, c[0x0][0x3c8] ;  /* 0x00007900ff0877ac */ /* 0x000ea60008000a00 */
[----:B------:R3:W5:Y:S01]  /*1db0*/  @P3 LDG.E R21, desc[UR4][R104.64] ;  /* 0x0000000468153981 */ /* 0x000762000c1e1900 */
[----:B------:R-:W-:Y:S01]  /*1dc0*/  LOP3.LUT R14, R140, 0x38, RZ, 0xc0, !PT ;  /* 0x000000388c0e7812 */ /* 0x000fe200078ec0ff */
[----:B------:R-:W4:Y:S01]  /*1dd0*/  LDC R26, c[0x0][0x450] ;  /* 0x00011400ff1a7b82 */ /* 0x000f220000000800 */
[----:B------:R-:W-:Y:S01]  /*1de0*/  USHF.R.S32.HI UR16, URZ, 0x1f, UR18 ;  /* 0x0000001fff107899 */ /* 0x000fe20008011412 */
[----:B------:R-:W-:Y:S01]  /*1df0*/  SHF.R.U32.HI R60, RZ, 0x3, R141 ;  /* 0x00000003ff3c7819 */ /* 0x000fe2000001168d */
[----:B------:R-:W3:Y:S01]  /*1e00*/  @!UP0 LDCU.64 UR10, c[0x0][0x398] ;  /* 0x00007300ff0a87ac */ /* 0x000ee20008000a00 */
[C---:B------:R-:W-:Y:S01]  /*1e10*/  IADD3 R2, P3, PT, R14.reuse, R4, RZ ;  /* 0x000000040e027210 */ /* 0x040fe20007f7e0ff */
[----:B------:R-:W4:Y:S01]  /*1e20*/  S2R R10, SR_CTAID.X ;  /* 0x00000000000a7919 */ /* 0x000f220000002500 */
[----:B------:R-:W-:Y:S01]  /*1e30*/  IADD3 R8, P2, PT, R14, R8, RZ ;  /* 0x000000080e087210 */ /* 0x000fe20007f5e0ff */
[----:B------:R-:W-:Y:S01]  /*1e40*/  IMAD.MOV.U32 R61, RZ, RZ, RZ ;  /* 0x000000ffff3d7224 */ /* 0x000fe200078e00ff */
[----:B------:R-:W-:Y:S01]  /*1e50*/  IADD3.X R3, PT, PT, RZ, R0, RZ, P3, !PT ;  /* 0x00000000ff037210 */ /* 0x000fe20001ffe4ff */
[C---:B------:R-:W-:Y:S01]  /*1e60*/  IMAD.SHL.U32 R73, R16.reuse, 0x10, RZ ;  /* 0x0000001010497824 */ /* 0x040fe200078e00ff */
[----:B------:R-:W-:Y:S01]  /*1e70*/  IADD3.X R9, PT, PT, RZ, R5, RZ, P2, !PT ;  /* 0x00000005ff097210 */ /* 0x000fe200017fe4ff */
[----:B-1----:R-:W-:Y:S01]  /*1e80*/  @UP0 UIMAD.WIDE.U32 UR26, UR6, UR14, URZ ;  /* 0x0000000e061a02a5 */ /* 0x002fe2000f8e00ff */
[----:B------:R-:W-:Y:S01]  /*1e90*/  SHF.L.U64.HI R78, R16, 0x4, R17 ;  /* 0x00000004104e7819 */ /* 0x000fe20000010211 */
[----:B------:R-:W-:Y:S01]  /*1ea0*/  IMAD.WIDE.U32 R4, R60, R16, R2 ;  /* 0x000000103c047225 */ /* 0x000fe200078e0002 */
[----:B------:R-:W-:Y:S01]  /*1eb0*/  SHF.L.U64.HI R101, R12, 0x4, R13 ;  /* 0x000000040c657819 */ /* 0x000fe2000001020d */
[----:B--2---:R-:W-:Y:S01]  /*1ec0*/  UIMAD UR16, UR16, UR8, URZ ;  /* 0x00000008101072a4 */ /* 0x004fe2000f8e02ff */
[----:B------:R-:W-:Y:S01]  /*1ed0*/  MOV R251, R15 ;  /* 0x0000000f00fb7202 */ /* 0x000fe20000000f00 */
[----:B------:R-:W-:-:S02]  /*1ee0*/  IMAD.U32 R0, RZ, RZ, UR8 ;  /* 0x00000008ff007e24 */ /* 0x000fc4000f8e00ff */
[----:B------:R-:W-:Y:S01]  /*1ef0*/  UIMAD UR9, UR18, UR9, UR16 ;  /* 0x00000009120972a4 */ /* 0x000fe2000f8e0210 */
[----:B------:R-:W-:Y:S01]  /*1f00*/  IMAD.WIDE.U32 R2, R60, R12, R8 ;  /* 0x0000000c3c027225 */ /* 0x000fe200078e0008 */
[----:B---3--:R-:W-:-:S03]  /*1f10*/  @!UP0 UIMAD.WIDE.U32 UR28, UR21, UR10, URZ ;  /* 0x0000000a151c82a5 */ /* 0x008fc6000f8e00ff */
[----:B------:R-:W-:Y:S01]  /*1f20*/  IMAD.SHL.U32 R9, R4, 0x2, RZ ;  /* 0x0000000204097824 */ /* 0x000fe200078e00ff */
[----:B------:R-:W-:Y:S01]  /*1f30*/  @!UP0 UIMAD UR11, UR21, UR11, UR29 ;  /* 0x0000000b150b82a4 */ /* 0x000fe2000f8e021d */
[----:B----4-:R-:W-:Y:S01]  /*1f40*/  LEA.HI R26, R26, R26, RZ, 0x1 ;  /* 0x0000001a1a1a7211 */ /* 0x010fe200078f08ff */
[----:B------:R-:W-:Y:S01]  /*1f50*/  @UP0 UIMAD UR11, UR6, UR15, UR27 ;  /* 0x0000000f060b02a4 */ /* 0x000fe2000f8e021b */
[----:B------:R-:W-:Y:S01]  /*1f60*/  IMAD.SHL.U32 R94, R12, 0x10, RZ ;  /* 0x000000100c5e7824 */ /* 0x000fe200078e00ff */
[----:B------:R-:W-:Y:S01]  /*1f70*/  @!UP0 UMOV UR10, UR28 ;  /* 0x0000001c000a8c82 */ /* 0x000fe20008000000 */
[----:B------:R-:W-:Y:S01]  /*1f80*/  @UP0 UMOV UR10, UR26 ;  /* 0x0000001a000a0c82 */ /* 0x000fe20008000000 */
[----:B------:R-:W-:Y:S01]  /*1f90*/  USHF.R.S32.HI UR6, URZ, 0x1f, UR23 ;  /* 0x0000001fff067899 */ /* 0x000fe20008011417 */
[----:B------:R-:W-:Y:S01]  /*1fa0*/  IADD3 R6, P4, PT, R14, UR10, RZ ;  /* 0x0000000a0e067c10 */ /* 0x000fe2000ff9e0ff */
[----:B------:R-:W-:Y:S01]  /*1fb0*/  USHF.L.U32 UR27, UR22, 0x8, URZ ;  /* 0x00000008161b7899 */ /* 0x000fe200080006ff */
[----:B------:R-:W-:Y:S01]  /*1fc0*/  SHF.R.S32.HI R26, RZ, 0x1, R26 ;  /* 0x00000001ff1a7819 */ /* 0x000fe2000001141a */
[----:B------:R-:W-:Y:S01]  /*1fd0*/  ULEA.HI UR6, UR6, UR23, URZ, 0x8 ;  /* 0x0000001706067291 */ /* 0x000fe2000f8f40ff */
[----:B------:R-:W-:Y:S01]  /*1fe0*/  IMAD.MOV.U32 R250, RZ, RZ, R20 ;  /* 0x000000fffffa7224 */ /* 0x000fe200078e0014 */
[----:B------:R-:W-:Y:S01]  /*1ff0*/  UIADD3 UR26, UPT, UPT, UR27, -0x100, URZ ;  /* 0xffffff001b1a7890 */ /* 0x000fe2000fffe0ff */
[----:B------:R-:W-:Y:S01]  /*2000*/  IMAD.X R7, RZ, RZ, UR11, P4 ;  /* 0x0000000bff077e24 */ /* 0x000fe2000a0e06ff */
[----:B------:R-:W1:Y:S01]  /*2010*/  LDCU.64 UR10, c[0x0][0x388] ;  /* 0x00007100ff0a77ac */ /* 0x000e620008000a00 */
[----:B------:R-:W-:Y:S01]  /*2020*/  IMAD.WIDE.U32 R10, R10, 0x40, R60 ;  /* 0x000000400a0a7825 */ /* 0x000fe200078e003c */
[----:B------:R-:W-:-:S03]  /*2030*/  USHF.R.S32.HI UR6, URZ, 0x8, UR6 ;  /* 0x00000008ff067899 */ /* 0x000fc60008011406 */
[----:B------:R-:W-:Y:S01]  /*2040*/  IMAD.WIDE.U32 R6, R0, UR18, R6 ;  /* 0x0000001200067c25 */ /* 0x000fe2000f8e0006 */
[----:B------:R-:W-:-:S03]  /*2050*/  UISETP.LT.AND UP0, UPT, UR7, UR6, UPT ;  /* 0x000000060700728c */ /* 0x000fc6000bf01270 */
[----:B------:R-:W-:Y:S02]  /*2060*/  IMAD R0, R60, R17, R5 ;  /* 0x000000113c007224 */ /* 0x000fe400078e0205 */
[----:B------:R-:W-:Y:S01]  /*2070*/  IMAD R5, R11, UR14, RZ ;  /* 0x0000000e0b057c24 */ /* 0x000fe2000f8e02ff */
[----:B------:R-:W-:Y:S02]  /*2080*/  USEL UR6, UR7, UR6, !UP0 ;  /* 0x0000000607067287 */ /* 0x000fe4000c000000 */
[----:B------:R-:W-:Y:S01]  /*2090*/  SHF.L.U64.HI R8, R4, 0x1, R0 ;  /* 0x0000000104087819 */ /* 0x000fe20000010200 */
[----:B------:R-:W-:Y:S01]  /*20a0*/  IMAD R0, R60, R13, R3 ;  /* 0x0000000d3c007224 */ /* 0x000fe200078e0203 */
[----:B------:R-:W-:Y:S01]  /*20b0*/  UISETP.GT.AND UP0, UPT, UR22, UR6, UPT ;  /* 0x000000061600728c */ /* 0x000fe2000bf04270 */
[----:B------:R-:W-:Y:S01]  /*20c0*/  VIADD R3, R7, UR9 ;  /* 0x0000000907037c36 */ /* 0x000fe20008000000 */
[----:B------:R-:W2:Y:S01]  /*20d0*/  LDCU.64 UR8, c[0x0][0x390] ;  /* 0x00007200ff0877ac */ /* 0x000ea20008000a00 */
[----:B------:R-:W-:-:S02]  /*20e0*/  SHF.L.U32 R7, R2, 0x1, RZ ;  /* 0x0000000102077819 */ /* 0x000fc400000006ff */
[----:B-1----:R-:W-:Y:S02]  /*20f0*/  IADD3 R23, P3, PT, R9, UR10, RZ ;  /* 0x0000000a09177c10 */ /* 0x002fe4000ff7e0ff */
[----:B------:R-:W-:Y:S01]  /*2100*/  SHF.L.U64.HI R4, R2, 0x1, R0 ;  /* 0x0000000102047819 */ /* 0x000fe20000010200 */
[----:B------:R-:W-:Y:S01]  /*2110*/  IMAD.MOV.U32 R2, RZ, RZ, R6 ;  /* 0x000000ffff027224 */ /* 0x000fe200078e0006 */
[----:B------:R-:W-:Y:S01]  /*2120*/  IADD3.X R17, PT, PT, R8, UR11, RZ, P3, !PT ;  /* 0x0000000b08117c10 */ /* 0x000fe20009ffe4ff */
[----:B------:R1:W-:Y:S01]  /*2130*/  STL [R1+0x8], R23 ;  /* 0x0000081701007387 */ /* 0x0003e20000100800 */
[C---:B------:R-:W-:Y:S02]  /*2140*/  IMAD R0, R10.reuse, UR15, R5 ;  /* 0x0000000f0a007c24 */ /* 0x040fe4000f8e0205 */
[----:B------:R-:W-:Y:S01]  /*2150*/  IMAD.WIDE.U32 R102, R10, UR14, R2 ;  /* 0x0000000e0a667c25 */ /* 0x000fe2000f8e0002 */
[----:B------:R-:W-:-:S04]  /*2160*/  SHF.L.U32 R2, R141, 0x2, RZ ;  /* 0x000000028d027819 */ /* 0x000fc800000006ff */
[----:B------:R-:W-:Y:S02]  /*2170*/  LOP3.LUT R2, R2, 0x1c, RZ, 0xc0, !PT ;  /* 0x0000001c02027812 */ /* 0x000fe400078ec0ff */
[----:B--2---:R-:W-:Y:S02]  /*2180*/  IADD3 R22, P2, PT, R7, UR8, RZ ;  /* 0x0000000807167c10 */ /* 0x004fe4000ff5e0ff */
[----:B------:R-:W-:Y:S01]  /*2190*/  IADD3 R123, PT, PT, R103, R0, RZ ;  /* 0x00000000677b7210 */ /* 0x000fe20007ffe0ff */
[----:B------:R-:W-:Y:S01]  /*21a0*/  IMAD R106, R60, R26, R2 ;  /* 0x0000001a3c6a7224 */ /* 0x000fe200078e0202 */
[----:B------:R-:W-:Y:S01]  /*21b0*/  IADD3.X R16, PT, PT, R4, UR9, RZ, P2, !PT ;  /* 0x0000000904107c10 */ /* 0x000fe200097fe4ff */
[----:B------:R1:W-:Y:S02]  /*21c0*/  STL [R1+0x10], R22 ;  /* 0x0000101601007387 */ /* 0x0003e40000100800 */
[--C-:B------:R-:W-:Y:S01]  /*21d0*/  IMAD.IADD R121, R2, 0x1, R106.reuse ;  /* 0x0000000102797824 */ /* 0x100fe200078e026a */
[----:B------:R-:W-:Y:S01]  /*21e0*/  SHF.R.S32.HI R122, RZ, 0x1f, R106 ;  /* 0x0000001fff7a7819 */ /* 0x000fe2000001146a */
[----:B------:R1:W-:Y:S03]  /*21f0*/  STL [R1+0x4], R17 ;  /* 0x0000041101007387 */ /* 0x0003e60000100800 */
[----:B------:R-:W-:Y:S01]  /*2200*/  SHF.R.S32.HI R124, RZ, 0x1f, R121 ;  /* 0x0000001fff7c7819 */ /* 0x000fe20000011479 */
[----:B------:R1:W-:Y:S01]  /*2210*/  STL [R1+0xc], R16 ;  /* 0x00000c1001007387 */ /* 0x0003e20000100800 */
[----:B------:R-:W-:Y:S05]  /*2220*/  BRA.U !UP0, `(.L_x_1689) ;  /* 0x000000d108447547 */ /* 0x000fea000b800000 */
[----:B------:R-:W2:Y:S01]  /*2230*/  LDC.64 R4, c[0x0][0x4a0] ;  /* 0x00012800ff047b82 */ /* 0x000ea20000000a00 */
[----:B------:R-:W3:Y:S01]  /*2240*/  LDCU.128 UR8, c[0x0][0x490] ;  /* 0x00009200ff0877ac */ /* 0x000ee20008000c00 */
[----:B------:R-:W-:Y:S01]  /*2250*/  IMAD.MOV.U32 R0, RZ, RZ, R18 ;  /* 0x000000ffff007224 */ /* 0x000fe200078e0012 */
[C---:B------:R-:W-:Y:S01]  /*2260*/  SHF.L.U32 R109, R26.reuse, 0x5, RZ ;  /* 0x000000051a6d7819 */ /* 0x040fe200000006ff */
[----:B------:R-:W-:Y:S01]  /*2270*/  IMAD.MOV.U32 R15, RZ, RZ, RZ ;  /* 0x000000ffff0f7224 */ /* 0x000fe200078e00ff */
[----:B------:R-:W4:Y:S01]  /*2280*/  LDCU.128 UR16, c[0x0][0x4b0] ;  /* 0x00009600ff1077ac */ /* 0x000f220008000c00 */
[----:B------:R-:W-:Y:S01]  /*2290*/  IMAD.SHL.U32 R93, R26, 0x10, RZ ;  /* 0x000000101a5d7824 */ /* 0x000fe200078e00ff */
[----:B------:R-:W-:Y:S01]  /*22a0*/  @!P0 IADD3 R0, PT, PT, -R0, RZ, RZ ;  /* 0x000000ff00008210 */ /* 0x000fe20007ffe1ff */
[----:B------:R-:W1:Y:S01]  /*22b0*/  LDC.64 R12, c[0x0][0x4a8] ;  /* 0x00012a00ff0c7b82 */ /* 0x000e620000000a00 */
[----:B------:R-:W1:Y:S01]  /*22c0*/  LDCU.128 UR12, c[0x0][0x4c0] ;  /* 0x00009800ff0c77ac */ /* 0x000e620008000c00 */
[C---:B------:R-:W-:Y:S01]  /*22d0*/  IMAD R120, R26.reuse, 0x30, RZ ;  /* 0x000000301a787824 */ /* 0x040fe200078e02ff */
[----:B------:R-:W-:Y:S01]  /*22e0*/  SEL R8, R19, R0, !P1 ;  /* 0x0000000013087207 */ /* 0x000fe20004800000 */
[C---:B------:R-:W-:Y:S01]  /*22f0*/  IMAD R119, R26.reuse, 0x50, RZ ;  /* 0x000000501a777824 */ /* 0x040fe200078e02ff */
[----:B------:R-:W-:Y:S01]  /*2300*/  USHF.R.S32.HI UR28, URZ, 0x1f, UR26 ;  /* 0x0000001fff1c7899 */ /* 0x000fe2000801141a */
[C---:B------:R-:W-:Y:S01]  /*2310*/  IMAD R118, R26.reuse, 0x60, RZ ;  /* 0x000000601a767824 */ /* 0x040fe200078e02ff */
[----:B------:R-:W-:Y:S01]  /*2320*/  SHF.R.S32.HI R9, RZ, 0x1f, R8 ;  /* 0x0000001fff097819 */ /* 0x000fe20000011408 */
[----:B------:R-:W1:Y:S01]  /*2330*/  LDCU UR33, c[0x0][0x440] ;  /* 0x00008800ff2177ac */ /* 0x000e620008000800 */
[C---:B------:R-:W-:Y:S01]  /*2340*/  IMAD R117, R26.reuse, 0x70, RZ ;  /* 0x000000701a757824 */ /* 0x040fe200078e02ff */
[C---:B------:R-:W-:Y:S01]  /*2350*/  SHF.L.U32 R107, R26.reuse, 0x7, RZ ;  /* 0x000000071a6b7819 */ /* 0x040fe200000006ff */
[----:B---3--:R-:W-:Y:S01]  /*2360*/  IMAD.U32 R6, RZ, RZ, UR10 ;  /* 0x0000000aff067e24 */ /* 0x008fe2000f8e00ff */
[----:B------:R-:W-:Y:S01]  /*2370*/  MOV R0, UR11 ;  /* 0x0000000b00007c02 */ /* 0x000fe20008000f00 */
[----:B------:R-:W3:Y:S01]  /*2380*/  LDCU UR31, c[0x0][0x440] ;  /* 0x00008800ff1f77ac */ /* 0x000ee20008000800 */
[----:B------:R-:W-:Y:S01]  /*2390*/  IMAD R116, R26, 0x90, RZ ;  /* 0x000000901a747824 */ /* 0x000fe200078e02ff */
[----:B------:R-:W-:Y:S01]  /*23a0*/  MOV R58, R23 ;  /* 0x00000017003a7202 */ /* 0x000fe20000000f00 */
[----:B--2---:R-:W-:Y:S01]  /*23b0*/  IMAD.WIDE.U32 R2, R4, UR21, R14 ;  /* 0x0000001504027c25 */ /* 0x004fe2000f8e000e */
[----:B----4-:R-:W-:Y:S01]  /*23c0*/  UIMAD UR10, UR28, UR16, URZ ;  /* 0x000000101c0a72a4 */ /* 0x010fe2000f8e02ff */
[C---:B------:R-:W-:Y:S01]  /*23d0*/  IADD3 R92, PT, PT, R60.reuse, 0x10, RZ ;  /* 0x000000103c5c7810 */ /* 0x040fe20007ffe0ff */
[----:B------:R-:W2:Y:S01]  /*23e0*/  LDCU UR32, c[0x0][0x450] ;  /* 0x00008a00ff2077ac */ /* 0x000ea20008000800 */
[----:B------:R-:W-:Y:S01]  /*23f0*/  IMAD R3, R5, UR21, R3 ;  /* 0x0000001505037c24 */ /* 0x000fe2000f8e0203 */
[----:B------:R-:W-:Y:S01]  /*2400*/  IADD3 R88, PT, PT, R60, 0x40, RZ ;  /* 0x000000403c587810 */ /* 0x000fe20007ffe0ff */
[----:B------:R-:W-:Y:S01]  /*2410*/  IMAD.U32 R4, RZ, RZ, UR16 ;  /* 0x00000010ff047e24 */ /* 0x000fe2000f8e00ff */
[----:B------:R-:W-:Y:S01]  /*2420*/  UIMAD UR10, UR26, UR17, UR10 ;  /* 0x000000111a0a72a4 */ /* 0x000fe2000f8e020a */
[----:B------:R-:W-:Y:S01]  /*2430*/  IMAD.WIDE.U32 R6, R6, UR21, R14 ;  /* 0x0000001506067c25 */ /* 0x000fe2000f8e000e */
[----:B------:R-:W4:Y:S01]  /*2440*/  LDCU.U8 UR34, c[0x0][0x533] ;  /* 0x0000a660ff2277ac */ /* 0x000f220008000000 */
[----:B-1----:R-:W-:-:S02]  /*2450*/  SHF.L.U64.HI R77, R12, 0x4, R13 ;  /* 0x000000040c4d7819 */ /* 0x002fc4000001020d */
[----:B------:R-:W-:Y:S01]  /*2460*/  IMAD.WIDE.U32 R4, R4, UR26, R2 ;  /* 0x0000001a04047c25 */ /* 0x000fe2000f8e0002 */
[----:B------:R-:W-:Y:S01]  /*2470*/  UMOV UR35, URZ ;  /* 0x000000ff00237c82 */ /* 0x000fe20008000000 */
[----:B------:R-:W-:Y:S01]  /*2480*/  IADD3 R85, PT, PT, R60, 0x70, RZ ;  /* 0x000000703c557810 */ /* 0x000fe20007ffe0ff */
[----:B------:R-:W-:Y:S01]  /*2490*/  UIMAD UR29, UR22, -0x100, UR23 ;  /* 0xffffff00161d78a4 */ /* 0x000fe2000f8e0217 */
[----:B------:R-:W-:Y:S01]  /*24a0*/  IMAD R3, R0, UR21, R7 ;  /* 0x0000001500037c24 */ /* 0x000fe2000f8e0207 */
[C---:B------:R-:W-:Y:S01]  /*24b0*/  LOP3.LUT R84, R60.reuse, 0x80, RZ, 0xfc, !PT ;  /* 0x000000803c547812 */ /* 0x040fe200078efcff */
[----:B------:R-:W-:Y:S01]  /*24c0*/  VIADD R5, R5, UR10 ;  /* 0x0000000a05057c36 */ /* 0x000fe20008000000 */
[----:B------:R-:W-:Y:S01]  /*24d0*/  USHF.R.S32.HI UR10, URZ, 0x1f, UR23 ;  /* 0x0000001fff0a7899 */ /* 0x000fe20008011417 */
[----:B------:R-:W-:Y:S01]  /*24e0*/  IMAD R7, R9, UR12, RZ ;  /* 0x0000000c09077c24 */ /* 0x000fe2000f8e02ff */
[----:B------:R-:W-:Y:S01]  /*24f0*/  IADD3 R82, PT, PT, R60, 0xa0, RZ ;  /* 0x000000a03c527810 */ /* 0x000fe20007ffe0ff */
[----:B------:R-:W-:Y:S01]  /*2500*/  IMAD.WIDE.U32 R4, R8, UR12, R4 ;  /* 0x0000000c08047c25 */ /* 0x000fe2000f8e0004 */
[C---:B------:R-:W-:Y:S01]  /*2510*/  IADD3 R80, PT, PT, R60.reuse, 0xc0, RZ ;  /* 0x000000c03c507810 */ /* 0x040fe20007ffe0ff */
[----:B------:R-:W-:Y:S01]  /*2520*/  UIMAD UR30, UR22, -0x100, UR25 ;  /* 0xffffff00161e78a4 */ /* 0x000fe2000f8e0219 */
[----:B------:R-:W-:Y:S01]  /*2530*/  IADD3 R91, PT, PT, R60, 0xe0, RZ ;  /* 0x000000e03c5b7810 */ /* 0x000fe20007ffe0ff */
[----:B------:R-:W-:Y:S01]  /*2540*/  IMAD R7, R8, UR13, R7 ;  /* 0x0000000d08077c24 */ /* 0x000fe2000f8e0207 */
[----:B------:R-:W1:Y:S01]  /*2550*/  LDCU.64 UR12, c[0x0][0x4d0] ;  /* 0x00009a00ff0c77ac */ /* 0x000e620008000a00 */
[----:B------:R-:W-:Y:S01]  /*2560*/  IMAD.MOV.U32 R2, RZ, RZ, R6 ;  /* 0x000000ffff027224 */ /* 0x000fe200078e0006 */
[----:B-----5:R-:W-:Y:S01]  /*2570*/  IADD3 R6, PT, PT, R21, UR26, RZ ;  /* 0x0000001a15067c10 */ /* 0x020fe2000fffe0ff */
[C---:B------:R-:W-:Y:S01]  /*2580*/  IMAD R0, R12.reuse, UR28, RZ ;  /* 0x0000001c0c007c24 */ /* 0x040fe2000f8e02ff */
[----:B------:R-:W-:Y:S01]  /*2590*/  IADD3 R5, PT, PT, R5, R7, RZ ;  /* 0x0000000705057210 */ /* 0x000fe20007ffe0ff */
[----:B------:R-:W-:Y:S01]  /*25a0*/  IMAD.WIDE.U32 R2, R12, UR26, R2 ;  /* 0x0000001a0c027c25 */ /* 0x000fe2000f8e0002 */
[----:B------:R-:W-:Y:S01]  /*25b0*/  IADD3 R7, P0, PT, R60, -UR23, RZ ;  /* 0x800000173c077c10 */ /* 0x000fe2000ff1e0ff */
[----:B------:R-:W-:Y:S01]  /*25c0*/  USHF.L.U32 UR28, UR16, 0x8, URZ ;  /* 0x00000008101c7899 */ /* 0x000fe200080006ff */
[----:B------:R-:W-:Y:S01]  /*25d0*/  SHF.R.S32.HI R100, RZ, 0x1f, R93 ;  /* 0x0000001fff647819 */ /* 0x000fe2000001145d */
[----:B------:R-:W-:Y:S01]  /*25e0*/  IMAD R0, R13, UR26, R0 ;  /* 0x0000001a0d007c24 */ /* 0x000fe2000f8e0200 */
[----:B------:R-:W-:Y:S01]  /*25f0*/  SHF.R.S32.HI R138, RZ, 0x1f, R109 ;  /* 0x0000001fff8a7819 */ /* 0x000fe2000001146d */
[----:B------:R-:W-:Y:S01]  /*2600*/  IMAD.X R10, RZ, RZ, ~UR10, P0 ;  /* 0x8000000aff0a7e24 */ /* 0x000fe200080e06ff */
[----:B------:R-:W3:Y:S01]  /*2610*/  LDCU.64 UR10, c[0x0][0x488] ;  /* 0x00009100ff0a77ac */ /* 0x000ee20008000a00 */
[----:B------:R-:W-:Y:S01]  /*2620*/  IMAD.IADD R3, R3, 0x1, R0 ;  /* 0x0000000103037824 */ /* 0x000fe200078e0200 */
[----:B------:R-:W-:Y:S01]  /*2630*/  SHF.R.S32.HI R137, RZ, 0x1f, R120 ;  /* 0x0000001fff897819 */ /* 0x000fe20000011478 */
[----:B------:R-:W-:Y:S01]  /*2640*/  IMAD R0, R9, UR18, RZ ;  /* 0x0000001209007c24 */ /* 0x000fe2000f8e02ff */
[----:B------:R-:W-:Y:S01]  /*2650*/  SHF.R.S32.HI R135, RZ, 0x1f, R119 ;  /* 0x0000001fff877819 */ /* 0x000fe20000011477 */
[C---:B------:R-:W-:Y:S01]  /*2660*/  IMAD.WIDE.U32 R2, R8.reuse, UR18, R2 ;  /* 0x0000001208027c25 */ /* 0x040fe2000f8e0002 */
[----:B------:R-:W-:Y:S01]  /*2670*/  SHF.R.S32.HI R134, RZ, 0x1f, R118 ;  /* 0x0000001fff867819 */ /* 0x000fe20000011476 */
[----:B------:R-:W-:Y:S01]  /*2680*/  USHF.L.U64.HI UR18, UR16, 0x5, UR17 ;  /* 0x0000000510127899 */ /* 0x000fe20008010211 */
[----:B------:R-:W-:Y:S01]  /*2690*/  SHF.R.S32.HI R133, RZ, 0x1f, R117 ;  /* 0x0000001fff857819 */ /* 0x000fe20000011475 */
[----:B------:R-:W-:Y:S01]  /*26a0*/  IMAD R9, R8, UR19, R0 ;  /* 0x0000001308097c24 */ /* 0x000fe2000f8e0200 */
[----:B------:R-:W-:Y:S01]  /*26b0*/  SHF.R.S32.HI R132, RZ, 0x1f, R107 ;  /* 0x0000001fff847819 */ /* 0x000fe2000001146b */
[----:B------:R-:W-:Y:S01]  /*26c0*/  IMAD R0, R10, UR16, RZ ;  /* 0x000000100a007c24 */ /* 0x000fe2000f8e02ff */
[----:B------:R-:W-:Y:S01]  /*26d0*/  SHF.R.S32.HI R131, RZ, 0x1f, R116 ;  /* 0x0000001fff837819 */ /* 0x000fe20000011474 */
[----:B------:R-:W-:Y:S01]  /*26e0*/  IMAD R6, R6, R26, RZ ;  /* 0x0000001a06067224 */ /* 0x000fe200078e02ff */
[----:B--2---:R-:W-:Y:S01]  /*26f0*/  MOV R19, UR32 ;  /* 0x0000002000137c02 */ /* 0x004fe20008000f00 */
[----:B------:R-:W-:Y:S01]  /*2700*/  IMAD R11, R7, UR17, R0 ;  /* 0x00000011070b7c24 */ /* 0x000fe2000f8e0200 */
[----:B------:R-:W-:Y:S01]  /*2710*/  USHF.L.U32 UR19, UR16, 0x5, URZ ;  /* 0x0000000510137899 */ /* 0x000fe200080006ff */
[----:B------:R-:W-:Y:S01]  /*2720*/  IMAD.IADD R3, R3, 0x1, R9 ;  /* 0x0000000103037824 */ /* 0x000fe200078e0209 */
[----:B------:R-:W-:Y:S01]  /*2730*/  SHF.R.S32.HI R9, RZ, 0x1f, R6 ;  /* 0x0000001fff097819 */ /* 0x000fe20000011406 */
[----:B------:R-:W-:Y:S01]  /*2740*/  IMAD.WIDE.U32 R4, R7, UR16, R4 ;  /* 0x0000001007047c25 */ /* 0x000fe2000f8e0004 */
[C---:B------:R-:W-:Y:S01]  /*2750*/  IADD3 R0, P0, PT, R6.reuse, R121, RZ ;  /* 0x0000007906007210 */ /* 0x040fe20007f1e0ff */
[----:B------:R-:W2:Y:S01]  /*2760*/  LDCU.64 UR16, c[0x0][0x3c0] ;  /* 0x00007800ff1077ac */ /* 0x000ea20008000a00 */
[----:B------:R-:W-:Y:S01]  /*2770*/  IADD3 R6, P1, PT, R6, R106, RZ ;  /* 0x0000006a06067210 */ /* 0x000fe20007f3e0ff */
[----:B------:R-:W-:Y:S01]  /*2780*/  IMAD R10, R10, R12, RZ ;  /* 0x0000000c0a0a7224 */ /* 0x000fe200078e02ff */
[----:B------:R-:W-:Y:S01]  /*2790*/  LEA R75, P2, R4, UR8, 0x1 ;  /* 0x00000008044b7c11 */ /* 0x000fe2000f8408ff */
[C---:B------:R-:W-:Y:S01]  /*27a0*/  IMAD.X R8, R9.reuse, 0x1, R124, P0 ;  /* 0x0000000109087824 */ /* 0x040fe200000e067c */
[----:B------:R-:W-:Y:S01]  /*27b0*/  IADD3.X R9, PT, PT, R9, R122, RZ, P1, !PT ;  /* 0x0000007a09097210 */ /* 0x000fe20000ffe4ff */
[----:B------:R-:W-:Y:S01]  /*27c0*/  IMAD.SHL.U32 R52, R0, 0x2, RZ ;  /* 0x0000000200347824 */ /* 0x000fe200078e00ff */
[----:B----4-:R-:W-:Y:S01]  /*27d0*/  UISETP.NE.AND UP1, UPT, UR34, URZ, UPT ;  /* 0x000000ff2200728c */ /* 0x010fe2000bf25270 */
[C---:B------:R-:W-:Y:S01]  /*27e0*/  IMAD R10, R7.reuse, R13, R10 ;  /* 0x0000000d070a7224 */ /* 0x040fe200078e020a */
[C---:B------:R-:W-:Y:S01]  /*27f0*/  SHF.L.U64.HI R9, R6.reuse, 0x1, R9 ;  /* 0x0000000106097819 */ /* 0x040fe20000010209 */
[----:B------:R-:W-:Y:S01]  /*2800*/  IMAD.SHL.U32 R6, R6, 0x2, RZ ;  /* 0x0000000206067824 */ /* 0x000fe200078e00ff */
[----:B------:R-:W-:Y:S01]  /*2810*/  SHF.L.U64.HI R8, R0, 0x1, R8 ;  /* 0x0000000100087819 */ /* 0x000fe20000010208 */
[----:B------:R-:W-:Y:S01]  /*2820*/  IMAD.WIDE.U32 R2, R7, R12, R2 ;  /* 0x0000000c07027225 */ /* 0x000fe200078e0002 */
[----:B------:R-:W-:-:S02]  /*2830*/  IADD3 R0, PT, PT, R5, R11, RZ ;  /* 0x0000000b05007210 */ /* 0x000fc40007ffe0ff */
[----:B------:R-:W-:Y:S01]  /*2840*/  IADD3 R30, P0, PT, R6, UR14, RZ ;  /* 0x0000000e061e7c10 */ /* 0x000fe2000ff1e0ff */
[----:B------:R-:W-:Y:S01]  /*2850*/  IMAD.IADD R27, R3, 0x1, R10 ;  /* 0x00000001031b7824 */ /* 0x000fe200078e020a */
[----:B------:R-:W-:Y:S01]  /*2860*/  IADD3 R54, P1, PT, R52, UR14, RZ ;  /* 0x0000000e34367c10 */ /* 0x000fe2000ff3e0ff */
[C---:B------:R-:W-:Y:S01]  /*2870*/  IMAD R115, R26.reuse, 0xa0, RZ ;  /* 0x000000a01a737824 */ /* 0x040fe200078e02ff */
[C---:B------:R-:W-:Y:S01]  /*2880*/  IADD3.X R31, PT, PT, R9.reuse, UR15, RZ, P0, !PT ;  /* 0x0000000f091f7c10 */ /* 0x040fe200087fe4ff */
[----:B------:R-:W-:Y:S01]  /*2890*/  IMAD R114, R26, 0xb0, RZ ;  /* 0x000000b01a727824 */ /* 0x000fe200078e02ff */
[----:B-1----:R-:W-:Y:S01]  /*28a0*/  IADD3 R44, P0, PT, R6, UR12, RZ ;  /* 0x0000000c062c7c10 */ /* 0x002fe2000ff1e0ff */
[----:B------:R-:W-:Y:S01]  /*28b0*/  IMAD R113, R26, 0xc0, RZ ;  /* 0x000000c01a717824 */ /* 0x000fe200078e02ff */
[----:B------:R-:W-:Y:S01]  /*28c0*/  LEA.HI.X R74, R4, UR9, R0, 0x1, P2 ;  /* 0x00000009044a7c11 */ /* 0x000fe200090f0c00 */
[C---:B------:R-:W-:Y:S01]  /*28d0*/  IMAD R112, R26.reuse, 0xd0, RZ ;  /* 0x000000d01a707824 */ /* 0x040fe200078e02ff */
[----:B------:R-:W-:Y:S01]  /*28e0*/  IADD3.X R45, PT, PT, R9, UR13, RZ, P0, !PT ;  /* 0x0000000d092d7c10 */ /* 0x000fe200087fe4ff */
[----:B------:R-:W-:Y:S01]  /*28f0*/  IMAD R111, R26, 0xe0, RZ ;  /* 0x000000e01a6f7824 */ /* 0x000fe200078e02ff */
[----:B------:R-:W-:Y:S01]  /*2900*/  IADD3.X R53, PT, PT, R8, UR15, RZ, P1, !PT ;  /* 0x0000000f08357c10 */ /* 0x000fe20008ffe4ff */
[----:B------:R-:W-:Y:S01]  /*2910*/  IMAD R110, R26, 0xf0, RZ ;  /* 0x000000f01a6e7824 */ /* 0x000fe200078e02ff */
[----:B------:R-:W-:Y:S01]  /*2920*/  SHF.L.U32 R0, R12, 0x8, RZ ;  /* 0x000000080c007819 */ /* 0x000fe200000006ff */
[----:B------:R-:W-:Y:S01]  /*2930*/  IMAD.SHL.U32 R108, R26, 0x40, RZ ;  /* 0x000000401a6c7824 */ /* 0x000fe200078e00ff */
[----:B------:R-:W-:Y:S01]  /*2940*/  IADD3 R3, P0, PT, RZ, -UR35, RZ ;  /* 0x80000023ff037c10 */ /* 0x000fe2000ff1e0ff */
[----:B------:R-:W-:Y:S01]  /*2950*/  IMAD.SHL.U32 R68, R12, 0x10, RZ ;  /* 0x000000100c447824 */ /* 0x000fe200078e00ff */
[----:B---3--:R-:W-:Y:S01]  /*2960*/  LEA R28, P2, R2, UR10, 0x1 ;  /* 0x0000000a021c7c11 */ /* 0x008fe2000f8408ff */
[----:B------:R-:W-:Y:S01]  /*2970*/  IMAD.MOV.U32 R66, RZ, RZ, R22 ;  /* 0x000000ffff427224 */ /* 0x000fe200078e0016 */
        /* <DEDUP_REMOVED lines=8> */
[----:B------:R-:W-:Y:S01]  /*2a00*/  ISETP.GE.AND P1, PT, R14, UR31, PT ;  /* 0x0000001f0e007c0c */ /* 0x000fe2000bf26270 */
        /* <DEDUP_REMOVED lines=16> */
[----:B------:R-:W1:Y:S01]  /*2b10*/  LDCU.64 UR14, c[0x0][0x3b8] ;  /* 0x00007700ff0e77ac */ /* 0x000e620008000a00 */
[----:B------:R-:W-:-:S02]  /*2b20*/  SHF.R.S32.HI R126, RZ, 0x1f, R111 ;  /* 0x0000001fff7e7819 */ /* 0x000fc4000001146f */
[----:B------:R-:W-:Y:S01]  /*2b30*/  SHF.R.S32.HI R125, RZ, 0x1f, R110 ;  /* 0x0000001fff7d7819 */ /* 0x000fe2000001146e */
[----:B------:R-:W3:Y:S01]  /*2b40*/  LDCU.64 UR12, c[0x0][0x4e0] ;  /* 0x00009c00ff0c77ac */ /* 0x000ee20008000a00 */
[C-C-:B------:R-:W-:Y:S02]  /*2b50*/  SHF.R.S64 R98, R3.reuse, 0x1f, R2.reuse ;  /* 0x0000001f03627819 */ /* 0x140fe40000001002 */
[----:B------:R-:W-:Y:S01]  /*2b60*/  SHF.R.S32.HI R97, RZ, 0x1f, R2 ;  /* 0x0000001fff617819 */ /* 0x000fe20000011402 */
[----:B------:R-:W4:Y:S01]  /*2b70*/  LDCU.128 UR8, c[0x0][0x3a0] ;  /* 0x00007400ff0877ac */ /* 0x000f220008000c00 */
[--C-:B------:R-:W-:Y:S02]  /*2b80*/  SHF.R.S64 R96, R3, 0x1f, R0.reuse ;  /* 0x0000001f03607819 */ /* 0x100fe40000001000 */
[----:B------:R-:W-:Y:S01]  /*2b90*/  SHF.R.S32.HI R95, RZ, 0x1f, R0 ;  /* 0x0000001fff5f7819 */ /* 0x000fe20000011400 */
[----:B--2---:R-:W-:-:S06]  /*2ba0*/  UMOV UR28, UR22 ;  /* 0x00000016001c7c82 */ /* 0x004fcc0008000000 */
.L_x_1759:
        /* <DEDUP_REMOVED lines=16> */
[----:B------:R-:W-:Y:S02]  /*2cb0*/  P2R R47, PR, RZ, 0x8 ;  /* 0x00000008ff2f7803 */ /* 0x000fe40000000000 */
[----:B------:R-:W-:Y:S01]  /*2cc0*/  ISETP.LT.OR P5, PT, R87, UR29, P0 ;  /* 0x0000001d57007c0c */ /* 0x000fe200087a1670 */
[----:B------:R-:W2:Y:S01]  /*2cd0*/  @!P3 LDC.64 R4, c[0x0][0x3c0] ;  /* 0x0000f000ff04bb82 */ /* 0x000ea20000000a00 */
[C---:B------:R-:W-:Y:S02]  /*2ce0*/  LEA R2, P0, R94.reuse, R66, 0x1 ;  /* 0x000000425e027211 */ /* 0x040fe400078008ff */
[----:B------:R-:W-:Y:S02]  /*2cf0*/  P2R R18, PR, RZ, 0x4 ;  /* 0x00000004ff127803 */ /* 0x000fe40000000000 */
[----:B------:R-:W-:Y:S02]  /*2d00*/  LEA.HI.X R3, R94, R65, R101, 0x1, P0 ;  /* 0x000000415e037211 */ /* 0x000fe400000f0c65 */
[----:B------:R-:W-:Y:S01]  /*2d10*/  P2R R55, PR, RZ, 0x10 ;  /* 0x00000010ff377803 */ /* 0x000fe20000000000 */
[----:B------:R-:W5:Y:S01]  /*2d20*/  @!P4 LDC.64 R12, c[0x0][0x4b0] ;  /* 0x00012c00ff0ccb82 */ /* 0x000f620000000a00 */
[----:B------:R-:W-:Y:S07]  /*2d30*/  P2R R56, PR, RZ, 0x20 ;  /* 0x00000020ff387803 */ /* 0x000fee0000000000 */
[----:B---34-:R-:W1:Y:S08]  /*2d40*/  @!P4 LDC.64 R10, c[0x0][0x3c0] ;  /* 0x0000f000ff0acb82 */ /* 0x018e700000000a00 */
[----:B------:R-:W3:Y:S08]  /*2d50*/  @!P5 LDC.64 R8, c[0x0][0x4b0] ;  /* 0x00012c00ff08db82 */ /* 0x000ef00000000a00 */
[----:B------:R-:W4:Y:S01]  /*2d60*/  @!P5 LDC.64 R6, c[0x0][0x3c0] ;  /* 0x0000f000ff06db82 */ /* 0x000f220000000a00 */
[C---:B--2---:R-:W-:Y:S04]  /*2d70*/  @!P3 LEA R16, P0, R4.reuse, R2, 0x5 ;  /* 0x000000020410b211 */ /* 0x044fe800078028ff */
[----:B------:R-:W-:Y:S02]  /*2d80*/  @!P3 LEA.HI.X R17, R4, R3, R5, 0x5, P0 ;  /* 0x000000030411b211 */ /* 0x000fe400000f2c05 */
[----:B------:R-:W-:Y:S04]  /*2d90*/  IADD3 R4, P0, PT, R75, UR19, RZ ;  /* 0x000000134b047c10 */ /* 0x000fe8000ff1e0ff */
[----:B------:R-:W-:Y:S02]  /*2da0*/  IADD3.X R5, PT, PT, R74, UR18, RZ, P0, !PT ;  /* 0x000000124a057c10 */ /* 0x000fe400087fe4ff */
[C---:B-----5:R-:W-:Y:S04]  /*2db0*/  @!P4 LEA R32, P0, R12.reuse, R4, 0x6 ;  /* 0x000000040c20c211 */ /* 0x060fe800078030ff */
[----:B------:R-:W-:Y:S02]  /*2dc0*/  @!P4 LEA.HI.X R33, R12, R5, R13, 0x6, P0 ;  /* 0x000000050c21c211 */ /* 0x000fe400000f340d */
[C---:B-1----:R-:W-:Y:S04]  /*2dd0*/  @!P4 LEA R12, P0, R10.reuse, R2, 0x6 ;  /* 0x000000020a0cc211 */ /* 0x042fe800078030ff */
        /* <DEDUP_REMOVED lines=8> */
[C---:B------:R-:W-:Y:S04]  /*2e60*/  ISETP.GE.OR P0, PT, R83.reuse, UR30, P6 ;  /* 0x0000001e53007c0c */ /* 0x040fe8000b706670 */
[----:B------:R-:W-:Y:S04]  /*2e70*/  ISETP.LT.OR P1, PT, R83, UR29, P0 ;  /* 0x0000001d53007c0c */ /* 0x000fe80008721670 */
        /* <DEDUP_REMOVED lines=11> */
[C---:B------:R-:W-:Y:S04]  /*2f30*/  ISETP.GE.OR P0, PT, R92.reuse, UR30, P6 ;  /* 0x0000001e5c007c0c */ /* 0x040fe8000b706670 */
[----:B------:R-:W-:Y:S04]  /*2f40*/  ISETP.LT.OR P6, PT, R92, UR29, P0 ;  /* 0x0000001d5c007c0c */ /* 0x000fe800087c1670 */
[----:B------:R-:W-:Y:S01]  /*2f50*/  P2R R46, PR, RZ, 0x40 ;  /* 0x00000040ff2e7803 */ /* 0x000fe20000000000 */
[----:B--2---:R1:W-:Y:S01]  /*2f60*/  @!P2 STG.E.128 desc[UR4][R8.64], R20 ;  /* 0x000000140800a986 */ /* 0x0043e2000c101d04 */
[----:B------:R-:W-:Y:S04]  /*2f70*/  ISETP.NE.AND P2, PT, R67, RZ, PT ;  /* 0x000000ff4300720c */ /* 0x000fe80003f45270 */
[----:B------:R-:W-:Y:S03]  /*2f80*/  ISETP.GE.OR P0, PT, R88, UR30, P2 ;  /* 0x0000001e58007c0c */ /* 0x000fe60009706670 */
[----:B-1----:R-:W2:Y:S07]  /*2f90*/  @!P6 LDG.E.128 R8, desc[UR4][R4.64] ;  /* 0x000000040408e981 */ /* 0x002eae000c1e1d00 */
[----:B--2---:R1:W-:Y:S01]  /*2fa0*/  @!P6 STG.E.128 desc[UR4][R2.64], R8 ;  /* 0x000000080200e986 */ /* 0x0043e2000c101d04 */
[C---:B------:R-:W-:Y:S04]  /*2fb0*/  ISETP.GE.OR P6, PT, R84.reuse, UR30, P2 ;  /* 0x0000001e54007c0c */ /* 0x040fe800097c6670 */
[----:B------:R-:W-:Y:S02]  /*2fc0*/  ISETP.LT.OR P6, PT, R84, UR29, P6 ;  /* 0x0000001d54007c0c */ /* 0x000fe4000b7c1670 */
[----:B-1----:R-:W2:Y:S07]  /*2fd0*/  @!P3 LDG.E.128 R8, desc[UR4][R6.64] ;  /* 0x000000040608b981 */ /* 0x002eae000c1e1d00 */
[----:B--2---:R1:W-:Y:S01]  /*2fe0*/  @!P3 STG.E.128 desc[UR4][R16.64], R8 ;  /* 0x000000081000b986 */ /* 0x0043e2000c101d04 */
[----:B------:R-:W-:Y:S02]  /*2ff0*/  ISETP.LT.OR P3, PT, R88, UR29, P0 ;  /* 0x0000001d58007c0c */ /* 0x000fe40008761670 */
[----:B------:R-:W-:Y:S04]  /*3000*/  ISETP.GE.OR P0, PT, R82, UR30, P2 ;  /* 0x0000001e52007c0c */ /* 0x000fe80009706670 */
[----:B------:R-:W2:Y:S07]  /*3010*/  @!P4 LDG.E.128 R32, desc[UR4][R32.64] ;  /* 0x000000042020c981 */ /* 0x000eae000c1e1d00 */
[----:B-1----:R-:W1:Y:S02]  /*3020*/  @!P3 LDC.64 R8, c[0x0][0x4b0] ;  /* 0x00012c00ff08bb82 */ /* 0x002e640000000a00 */
[----:B-1----:R-:W-:Y:S04]  /*3030*/  @!P3 IMAD.WIDE.U32 R6, R8, 0x60, R4 ;  /* 0x000000600806b825 */ /* 0x002fe800078e0004 */
[----:B------:R-:W-:Y:S04]  /*3040*/  @!P3 IMAD R0, R9, 0x60, RZ ;  /* 0x000000600900b824 */ /* 0x000fe800078e02ff */
[----:B------:R-:W-:Y:S01]  /*3050*/  @!P3 IMAD.IADD R7, R7, 0x1, R0 ;  /* 0x000000010707b824 */ /* 0x000fe200078e0200 */
[----:B--2---:R1:W-:Y:S01]  /*3060*/  @!P4 STG.E.128 desc[UR4][R12.64], R32 ;  /* 0x000000200c00c986 */ /* 0x0043e2000c101d04 */
[C---:B------:R-:W-:Y:S06]  /*3070*/  ISETP.GE.OR P4, PT, R86.reuse, UR30, P2 ;  /* 0x0000001e56007c0c */ /* 0x040fec0009786670 */
[----:B------:R2:W3:Y:S01]  /*3080*/  @!P3 LDG.E.128 R8, desc[UR4][R6.64] ;  /* 0x000000040608b981 */ /* 0x0004e2000c1e1d00 */
[----:B------:R-:W-:Y:S01]  /*3090*/  ISETP.LT.OR P4, PT, R86, UR29, P4 ;  /* 0x0000001d56007c0c */ /* 0x000fe2000a781670 */
[----:B--2---:R-:W2:Y:S01]  /*30a0*/  @!P3 LDC.64 R6, c[0x0][0x3c0] ;  /* 0x0000f000ff06bb82 */ /* 0x004ea20000000a00 */
[----:B-1----:R-:W-:Y:S01]  /*30b0*/  P2R R12, PR, RZ, 0x8 ;  /* 0x00000008ff0c7803 */ /* 0x002fe20000000000 */
[----:B--2---:R-:W-:Y:S02]  /*30c0*/  @!P3 IMAD R0, R7, 0x60, RZ ;  /* 0x000000600700b824 */ /* 0x004fe400078e02ff */
[----:B------:R-:W-:Y:S04]  /*30d0*/  @!P3 IMAD.WIDE.U32 R6, R6, 0x60, R2 ;  /* 0x000000600606b825 */ /* 0x000fe800078e0002 */
[----:B------:R-:W-:Y:S05]  /*30e0*/  @!P3 IMAD.IADD R7, R7, 0x1, R0 ;  /* 0x000000010707b824 */ /* 0x000fea00078e0200 */
[----:B---3--:R1:W-:Y:S01]  /*30f0*/  @!P3 STG.E.128 desc[UR4][R6.64], R8 ;  /* 0x000000080600b986 */ /* 0x0083e2000c101d04 */
[----:B------:R-:W-:Y:S02]  /*3100*/  ISETP.LT.OR P3, PT, R82, UR29, P0 ;  /* 0x0000001d52007c0c */ /* 0x000fe40008761670 */
[----:B------:R-:W-:Y:S02]  /*3110*/  ISETP.GE.OR P0, PT, R81, UR30, P2 ;  /* 0x0000001e51007c0c */ /* 0x000fe40009706670 */
[----:B------:R-:W-:Y:S01]  /*3120*/  P2R R62, PR, RZ, 0x8 ;  /* 0x00000008ff3e7803 */ /* 0x000fe20000000000 */
[----:B-1----:R-:W1:Y:S01]  /*3130*/  @!P4 LDC.64 R6, c[0x0][0x4b0] ;  /* 0x00012c00ff06cb82 */ /* 0x002e620000000a00 */
[----:B------:R-:W2:Y:S01]  /*3140*/  @!P5 LDG.E.128 R8, desc[UR4][R24.64] ;  /* 0x000000041808d981 */ /* 0x000ea2000c1e1d00 */
[----:B-1----:R-:W-:Y:S02]  /*3150*/  @!P4 IMAD R0, R7, 0xa0, RZ ;  /* 0x000000a00700c824 */ /* 0x002fe400078e02ff */
[----:B------:R-:W-:Y:S04]  /*3160*/  @!P4 IMAD.WIDE.U32 R6, R6, 0xa0, R4 ;  /* 0x000000a00606c825 */ /* 0x000fe800078e0004 */
[----:B------:R-:W-:Y:S01]  /*3170*/  @!P4 IMAD.IADD R7, R7, 0x1, R0 ;  /* 0x000000010707c824 */ /* 0x000fe200078e0200 */
[----:B--2---:R1:W-:Y:S01]  /*3180*/  @!P5 STG.E.128 desc[UR4][R36.64], R8 ;  /* 0x000000082400d986 */ /* 0x0043e2000c101d04 */
[C---:B------:R-:W-:Y:S06]  /*3190*/  ISETP.GE.OR P5, PT, R85.reuse, UR30, P2 ;  /* 0x0000001e55007c0c */ /* 0x040fec00097a6670 */
[----:B------:R2:W3:Y:S01]  /*31a0*/  @!P4 LDG.E.128 R20, desc[UR4][R6.64] ;  /* 0x000000040614c981 */ /* 0x0004e2000c1e1d00 */
[----:B------:R-:W-:Y:S11]  /*31b0*/  ISETP.LT.OR P5, PT, R85, UR29, P5 ;  /* 0x0000001d55007c0c */ /* 0x000ff6000afa1670 */
        /* <DEDUP_REMOVED lines=32> */
[----:B------:R-:W-:Y:S02]  /*33c0*/  ISETP.LT.OR P1, PT, R81, UR29, P0 ;  /* 0x0000001d51007c0c */ /* 0x000fe40008721670 */
[----:B------:R-:W-:Y:S04]  /*33d0*/  ISETP.GE.OR P0, PT, R80, UR30, P2 ;  /* 0x0000001e50007c0c */ /* 0x000fe80009706670 */
        /* <DEDUP_REMOVED lines=11> */
[----:B------:R-:W-:Y:S02]  /*3490*/  ISETP.LT.OR P3, PT, R80, UR29, P0 ;  /* 0x0000001d50007c0c */ /* 0x000fe40008761670 */
[----:B------:R-:W-:Y:S02]  /*34a0*/  ISETP.GE.OR P0, PT, R79, UR30, P2 ;  /* 0x0000001e4f007c0c */ /* 0x000fe40009706670 */
        /* <DEDUP_REMOVED lines=11> */
[----:B------:R-:W-:Y:S02]  /*3560*/  ISETP.LT.OR P1, PT, R79, UR29, P0 ;  /* 0x0000001d4f007c0c */ /* 0x000fe40008721670 */
[C---:B------:R-:W-:Y:S02]  /*3570*/  ISETP.GE.OR P0, PT, R91.reuse, UR30, P2 ;  /* 0x0000001e5b007c0c */ /* 0x040fe40009706670 */
[----:B------:R-:W-:Y:S02]  /*3580*/  P2R R69, PR, RZ, 0x2 ;  /* 0x00000002ff457803 */ /* 0x000fe40000000000 */
[----:B------:R-:W-:Y:S02]  /*3590*/  ISETP.LT.OR P2, PT, R91, UR29, P0 ;  /* 0x0000001d5b007c0c */ /* 0x000fe40008741670 */
[----:B------:R-:W-:Y:S02]  /*35a0*/  ISETP.GE.AND P0, PT, R72, UR30, PT ;  /* 0x0000001e48007c0c */ /* 0x000fe4000bf06270 */
        /* <DEDUP_REMOVED lines=25> */
[----:B------:R-:W-:Y:S11]  /*3740*/  ISETP.LT.OR P1, PT, R72, UR29, P1 ;  /* 0x0000001d48007c0c */ /* 0x000ff60008f21670 */
        /* <DEDUP_REMOVED lines=11> */
[----:B------:R-:W-:Y:S04]  /*3800*/  ISETP.GE.AND P2, PT, R72, UR29, PT ;  /* 0x0000001d48007c0c */ /* 0x000fe8000bf46270 */
        /* <DEDUP_REMOVED lines=171> */
.L_x_1691:
        /* <DEDUP_REMOVED lines=73> */
.L_x_1695:
[----:B------:R-:W-:Y:S05]  /*4750*/  BSYNC.RECONVERGENT B0 ;  /* 0x0000000000007941 */ /* 0x000fea0003800200 */
.L_x_1694:
        /* <DEDUP_REMOVED lines=54> */
.L_x_1697:
[----:B------:R-:W-:Y:S05]  /*4ac0*/  BSYNC.RECONVERGENT B0 ;  /* 0x0000000000007941 */ /* 0x000fea0003800200 */
.L_x_1696:
        /* <DEDUP_REMOVED lines=62> */
.L_x_1699:
[----:B------:R-:W-:Y:S05]  /*4eb0*/  BSYNC.RECONVERGENT B0 ;  /* 0x0000000000007941 */ /* 0x000fea0003800200 */
.L_x_1698:
        /* <DEDUP_REMOVED lines=62> */
.L_x_1701:
[----:B------:R-:W-:Y:S05]  /*52a0*/  BSYNC.RECONVERGENT B0 ;  /* 0x0000000000007941 */ /* 0x000fea0003800200 */
.L_x_1700:
        /* <DEDUP_REMOVED lines=66> */
.L_x_1703:
[----:B------:R-:W-:Y:S05]  /*56d0*/  BSYNC.RECONVERGENT B0 ;  /* 0x0000000000007941 */ /* 0x000fea0003800200 */
.L_x_1702:
        /* <DEDUP_REMOVED lines=62> */
.L_x_1705:
[----:B------:R-:W-:Y:S05]  /*5ac0*/  BSYNC.RECONVERGENT B0 ;  /* 0x0000000000007941 */ /* 0x000fea0003800200 */
.L_x_1704:
        /* <DEDUP_REMOVED lines=66> */
.L_x_1707:
[----:B------:R-:W-:Y:S05]  /*5ef0*/  BSYNC.RECONVERGENT B0 ;  /* 0x0000000000007941 */ /* 0x000fea0003800200 */
.L_x_1706:
        /* <DEDUP_REMOVED lines=66> */
.L_x_1709:
[----:B------:R-:W-:Y:S05]  /*6320*/  BSYNC.RECONVERGENT B0 ;  /* 0x0000000000007941 */ /* 0x000fea0003800200 */
.L_x_1708:
        /* <DEDUP_REMOVED lines=66> */
.L_x_1711:
[----:B------:R-:W-:Y:S05]  /*6750*/  BSYNC.RECONVERGENT B0 ;  /* 0x0000000000007941 */ /* 0x000fea0003800200 */
.L_x_1710:
        /* <DEDUP_REMOVED lines=62> */
.L_x_1713:
[----:B------:R-:W-:Y:S05]  /*6b40*/  BSYNC.RECONVERGENT B0 ;  /* 0x0000000000007941 */ /* 0x000fea0003800200 */
.L_x_1712:
        /* <DEDUP_REMOVED lines=68> */
.L_x_1715:
[----:B------:R-:W-:Y:S05]  /*6f90*/  BSYNC.RECONVERGENT B0 ;  /* 0x0000000000007941 */ /* 0x000fea0003800200 */
.L_x_1714:
        /* <DEDUP_REMOVED lines=68> */
.L_x_1717:
[----:B------:R-:W-:Y:S05]  /*73e0*/  BSYNC.RECONVERGENT B0 ;  /* 0x0000000000007941 */ /* 0x000fea0003800200 */
.L_x_1716:
        /* <DEDUP_REMOVED lines=68> */
.L_x_1719:
[----:B------:R-:W-:Y:S05]  /*7830*/  BSYNC.RECONVERGENT B0 ;  /* 0x0000000000007941 */ /* 0x000fea0003800200 */
.L_x_1718:
        /* <DEDUP_REMOVED lines=68> */
.L_x_1721:
[----:B------:R-:W-:Y:S05]  /*7c80*/  BSYNC.RECONVERGENT B0 ;  /* 0x0000000000007941 */ /* 0x000fea0003800200 */
.L_x_1720:
        /* <DEDUP_REMOVED lines=68> */
.L_x_1723:
[----:B------:R-:W-:Y:S05]  /*80d0*/  BSYNC.RECONVERGENT B0 ;  /* 0x0000000000007941 */ /* 0x000fea0003800200 */
.L_x_1722:
        /* <DEDUP_REMOVED lines=67> */
.L_x_1725:
[----:B------:R-:W-:Y:S05]  /*8510*/  BSYNC.RECONVERGENT B0 ;  /* 0x0000000000007941 */ /* 0x000fea0003800200 */
.L_x_1724:
[----:B------:R-:W1:Y:S01]  /*8520*/  LDC R19, c[0x0][0x450] ;  /* 0x00011400ff137b82 */ /* 0x000e620000000800 */
[----:B------:R-:W-:Y:S05]  /*8530*/  IMAD.U32 R0, R40, -0x80, RZ ;  /* 0xffffff8028007824 */ /* 0x000fea00078e00ff */
[C---:B------:R-:W-:Y:S02]  /*8540*/  LEA R30, P1, R0.reuse, R30, 0x1 ;  /* 0x0000001e001e7211 */ /* 0x040fe400078208ff */
[C---:B------:R-:W-:Y:S02]  /*8550*/  LEA R44, P0, R0.reuse, R44, 0x1 ;  /* 0x0000002c002c7211 */ /* 0x040fe400078008ff */
[C---:B------:R-:W-:Y:S02]  /*8560*/  LEA.HI.X.SX32 R31, R0.reuse, R31, 0x1, P1 ;  /* 0x0000001f001f7211 */ /* 0x040fe400008f0eff */
[----:B------:R-:W-:Y:S01]  /*8570*/  LEA.HI.X.SX32 R45, R0, R45, 0x1, P0 ;  /* 0x0000002d002d7211 */ /* 0x000fe200000f0eff */
[----:B------:R-:W-:Y:S05]  /*8580*/  BRA `(.L_x_1692) ;  /* 0x0000006400e87947 */ /* 0x000fea0003800000 */
.L_x_1693:
        /* <DEDUP_REMOVED lines=105> */
.L_x_1727:
[----:B------:R-:W-:Y:S05]  /*8c20*/  BSYNC.RECONVERGENT B0 ;  /* 0x0000000000007941 */ /* 0x000fea0003800200 */
.L_x_1726:
        /* <DEDUP_REMOVED lines=93> */
.L_x_1729:
[----:B------:R-:W-:Y:S05]  /*9200*/  BSYNC.RECONVERGENT B0 ;  /* 0x0000000000007941 */ /* 0x000fea0003800200 */
.L_x_1728:
        /* <DEDUP_REMOVED lines=99> */
.L_x_1731:
[----:B------:R-:W-:Y:S05]  /*9840*/  BSYNC.RECONVERGENT B0 ;  /* 0x0000000000007941 */ /* 0x000fea0003800200 */
.L_x_1730:
        /* <DEDUP_REMOVED lines=99> */
.L_x_1733:
[----:B------:R-:W-:Y:S05]  /*9e80*/  BSYNC.RECONVERGENT B0 ;  /* 0x0000000000007941 */ /* 0x000fea0003800200 */
.L_x_1732:
        /* <DEDUP_REMOVED lines=102> */
.L_x_1735:
[----:B------:R-:W-:Y:S05]  /*a4f0*/  BSYNC.RECONVERGENT B0 ;  /* 0x0000000000007941 */ /* 0x000fea0003800200 */
.L_x_1734:
        /* <DEDUP_REMOVED lines=99> */
.L_x_1737:
[----:B------:R-:W-:Y:S05]  /*ab30*/  BSYNC.RECONVERGENT B0 ;  /* 0x0000000000007941 */ /* 0x000fea0003800200 */
.L_x_1736:
        /* <DEDUP_REMOVED lines=102> */
.L_x_1739:
[----:B------:R-:W-:Y:S05]  /*b1a0*/  BSYNC.RECONVERGENT B0 ;  /* 0x0000000000007941 */ /* 0x000fea0003800200 */
.L_x_1738:
        /* <DEDUP_REMOVED lines=102> */
.L_x_1741:
[----:B------:R-:W-:Y:S05]  /*b810*/  BSYNC.RECONVERGENT B0 ;  /* 0x0000000000007941 */ /* 0x000fea0003800200 */
.L_x_1740:
        /* <DEDUP_REMOVED lines=102> */
.L_x_1743:
[----:B------:R-:W-:Y:S05]  /*be80*/  BSYNC.RECONVERGENT B0 ;  /* 0x0000000000007941 */ /* 0x000fea0003800200 */
.L_x_1742:
        /* <DEDUP_REMOVED lines=99> */
.L_x_1745:
[----:B------:R-:W-:Y:S05]  /*c4c0*/  BSYNC.RECONVERGENT B0 ;  /* 0x0000000000007941 */ /* 0x000fea0003800200 */
.L_x_1744:
        /* <DEDUP_REMOVED lines=105> */
.L_x_1747:
[----:B------:R-:W-:Y:S05]  /*cb60*/  BSYNC.RECONVERGENT B0 ;  /* 0x0000000000007941 */ /* 0x000fea0003800200 */
.L_x_1746:
        /* <DEDUP_REMOVED lines=105> */
.L_x_1749:
[----:B------:R-:W-:Y:S05]  /*d200*/  BSYNC.RECONVERGENT B0 ;  /* 0x0000000000007941 */ /* 0x000fea0003800200 */
.L_x_1748:
        /* <DEDUP_REMOVED lines=105> */
.L_x_1751:
[----:B------:R-:W-:Y:S05]  /*d8a0*/  BSYNC.RECONVERGENT B0 ;  /* 0x0000000000007941 */ /* 0x000fea0003800200 */
.L_x_1750:
        /* <DEDUP_REMOVED lines=105> */
.L_x_1753:
[----:B------:R-:W-:Y:S05]  /*df40*/  BSYNC.RECONVERGENT B0 ;  /* 0x0000000000007941 */ /* 0x000fea0003800200 */
.L_x_1752:
[----:B------:R-:W-:Y:S01]  /*df50*/  ISETP.NE.AND P1, PT, R70, RZ, PT ;  /* 0x000000ff4600720c */ /* 0x000fe20003f25270 */
[----:B------:R-:W-:Y:S01]  /*df60*/  BSSY.RECONVERGENT B0, `(.L_x_1754) ;  /* 0x000006a000007945 */ /* 0x000fe20003800200 */
[----:B------:R-:W-:Y:S04]  /*df70*/  ISETP.NE.AND P0, PT, R67, RZ, PT ;  /* 0x000000ff4300720c */ /* 0x000fe80003f05270 */
[C---:B------:R-:W-:Y:S04]  /*df80*/  ISETP.GE.OR P0, PT, R72.reuse, UR30, P0 ;  /* 0x0000001e48007c0c */ /* 0x040fe80008706670 */
[----:B------:R-:W-:Y:S03]  /*df90*/  ISETP.LT.OR P3, PT, R72, UR29, P0 ;  /* 0x0000001d48007c0c */ /* 0x000fe60008761670 */
        /* <DEDUP_REMOVED lines=102> */
.L_x_1755:
[----:B------:R-:W-:Y:S05]  /*e600*/  BSYNC.RECONVERGENT B0 ;  /* 0x0000000000007941 */ /* 0x000fea0003800200 */
.L_x_1754:
        /* <DEDUP_REMOVED lines=103> */
.L_x_1757:
[----:B------:R-:W-:Y:S05]  /*ec80*/  BSYNC.RECONVERGENT B0 ;  /* 0x0000000000007941 */ /* 0x000fea0003800200 */
.L_x_1756:
        /* <DEDUP_REMOVED lines=10> */
.L_x_1692:
[----:B------:R-:W-:Y:S05]  /*ed30*/  BSYNC.RECONVERGENT B1 ;  /* 0x0000000000017941 */ /* 0x000fea0003800200 */
.L_x_1690:
        /* <DEDUP_REMOVED lines=20> */
[----:B------:R-:W3:Y:S01]  /*ee80*/  LDC R2, c[0x0][0x4f0] ;  /* 0x00013c00ff027b82 */ /* 0x000ee20000000800 */
[----:B------:R-:W-:Y:S02]  /*ee90*/  IABS R3, R76 ;  /* 0x0000004c00037213 */ /* 0x000fe40000000000 */
[----:B------:R-:W-:Y:S02]  /*eea0*/  IABS R6, R71 ;  /* 0x0000004700067213 */ /* 0x000fe40000000000 */
[----:B---34-:R-:W-:Y:S04]  /*eeb0*/  IABS R8, R2 ;  /* 0x0000000200087213 */ /* 0x018fe80000000000 */
        /* <DEDUP_REMOVED lines=66> */
.L_x_1758:
[----:B------:R-:W-:Y:S01]  /*f2e0*/  UISETP.GT.AND UP0, UPT, UR28, UR6, UPT ;  /* 0x000000061c00728c */ /* 0x000fe2000bf04270 */
[----:B------:R-:W-:Y:S02]  /*f2f0*/  IADD3 R75, P1, PT, R75, R98, RZ ;  /* 0x000000624b4b7210 */ /* 0x000fe40007f3e0ff */
[----:B------:R-:W-:Y:S03]  /*f300*/  IADD3 R28, P0, PT, R28, R96, RZ ;  /* 0x000000601c1c7210 */ /* 0x000fe60007f1e0ff */
[----:B------:R-:W-:Y:S02]  /*f310*/  IMAD.X R74, R74, 0x1, R97, P1 ;  /* 0x000000014a4a7824 */ /* 0x000fe400008e0661 */
[----:B------:R-:W-:Y:S01]  /*f320*/  IMAD.X R27, R27, 0x1, R95, P0 ;  /* 0x000000011b1b7824 */ /* 0x000fe200000e065f */
[----:B------:R-:W-:Y:S07]  /*f330*/  BRA.U UP0, `(.L_x_1759) ;  /* 0xffffff39001c7547 */ /* 0x000fee000b83ffff */
.L_x_1689:
        /* <DEDUP_REMOVED lines=14> */
[----:B------:R-:W-:Y:S05]  /*f420*/  @P0 BRA `(.L_x_1761) ;  /* 0x0000000000f40947 */ /* 0x000fea0003800000 */
[----:B------:R-:W2:Y:S01]  /*f430*/  LDCU.64 UR8, c[0x0][0x380] ;  /* 0x00007000ff0877ac */ /* 0x000ea20008000a00 */
[----:B------:R-:W-:Y:S01]  /*f440*/  BSSY.RECONVERGENT B0, `(.L_x_1762) ;  /* 0x000000f000007945 */ /* 0x000fe20003800200 */
[----:B------:R-:W-:-:S06]  /*f450*/  UIADD3 UR24, UPT, UPT, -UR24, UR20, URZ ;  /* 0x0000001418187290 */ /* 0x000fcc000fffe1ff */
[----:B------:R-:W-:Y:S02]  /*f460*/  ISETP.GE.AND P1, PT, R60, UR24, PT ;  /* 0x000000183c007c0c */ /* 0x000fe4000bf26270 */
[----:B--2---:R-:W-:-:S04]  /*f470*/  LEA R2, P0, R102, UR8, 0x1 ;  /* 0x0000000866027c11 */ /* 0x004fc8000f8008ff */
[----:B------:R-:W-:-:S07]  /*f480*/  LEA.HI.X R3, R102, UR9, R123, 0x1, P0 ;  /* 0x0000000966037c11 */ /* 0x000fce00080f0c7b */
[----:B------:R-:W-:Y:S05]  /*f490*/  @P1 BRA `(.L_x_1763) ;  /* 0x0000000000241947 */ /* 0x000fea0003800000 */
[----:B------:R-:W2:Y:S02]  /*f4a0*/  LDCU UR8, c[0x0][0x440] ;  /* 0x00008800ff0877ac */ /* 0x000ea40008000800 */
[----:B--2---:R-:W-:-:S13]  /*f4b0*/  ISETP.GE.AND P0, PT, R14, UR8, PT ;  /* 0x000000080e007c0c */ /* 0x004fda000bf06270 */
[----:B------:R-:W-:Y:S05]  /*f4c0*/  @P0 BRA `(.L_x_1764) ;  /* 0x0000000000140947 */ /* 0x000fea0003800000 */
[----:B------:R-:W-:Y:S01]  /*f4d0*/  @!PT LDS RZ, [RZ] ;  /* 0x00000000fffff984 */ /* 0x000fe20000000800 */
[----:B------:R-:W-:Y:S01]  /*f4e0*/  @!PT LDS RZ, [RZ] ;  /* 0x00000000fffff984 */ /* 0x000fe20000000800 */
[----:B------:R-:W-:Y:S01]  /*f4f0*/  @!PT LDS RZ, [RZ] ;  /* 0x00000000fffff984 */ /* 0x000fe20000000800 */
[----:B------:R3:W-:Y:S01]  /*f500*/  LDGSTS.E.BYPASS.LTC128B.128 [R25], desc[UR4][R2.64] ;  /* 0x0000000002197fae */ /* 0x0007e2000b981a04 */
[----:B------:R-:W-:Y:S05]  /*f510*/  BRA `(.L_x_1763) ;  /* 0x0000000000047947 */ /* 0x000fea0003800000 */
.L_x_1764:
[----:B------:R2:W-:Y:S02]  /*f520*/  STS.128 [R25], RZ ;  /* 0x000000ff19007388 */ /* 0x0005e40000000c00 */
.L_x_1763:
[----:B------:R-:W-:Y:S05]  /*f530*/  BSYNC.RECONVERGENT B0 ;  /* 0x0000000000007941 */ /* 0x000fea0003800200 */
.L_x_1762:
[----:B------:R-:W-:Y:S01]  /*f540*/  VIADD R42, R60, 0x10 ;  /* 0x000000103c2a7836 */ /* 0x000fe20000000000 */
[----:B---3--:R-:W-:Y:S01]  /*f550*/  LEA R2, P0, R44, R2, 0x1 ;  /* 0x000000022c027211 */ /* 0x008fe200078008ff */
        /* <DEDUP_REMOVED lines=8> */
[----:B------:R-:W3:Y:S02]  /*f5e0*/  LDCU UR8, c[0x0][0x440] ;  /* 0x00008800ff0877ac */ /* 0x000ee40008000800 */
[----:B---3--:R-:W-:-:S13]  /*f5f0*/  ISETP.GE.AND P0, PT, R14, UR8, PT ;  /* 0x000000080e007c0c */ /* 0x008fda000bf06270 */
[----:B------:R3:W-:Y:S01]  /*f600*/  @P0 STS.128 [R25+0x800], RZ ;  /* 0x000800ff19000388 */ /* 0x0007e20000000c00 */
[----:B------:R-:W-:Y:S05]  /*f610*/  @P0 BRA `(.L_x_1766) ;  /* 0x0000000000100947 */ /* 0x000fea0003800000 */
[----:B------:R-:W-:Y:S01]  /*f620*/  @!PT LDS RZ, [RZ] ;  /* 0x00000000fffff984 */ /* 0x000fe20000000800 */
[----:B------:R-:W-:Y:S01]  /*f630*/  @!PT LDS RZ, [RZ] ;  /* 0x00000000fffff984 */ /* 0x000fe20000000800 */
[----:B------:R-:W-:Y:S01]  /*f640*/  @!PT LDS RZ, [RZ] ;  /* 0x00000000fffff984 */ /* 0x000fe20000000800 */
[----:B------:R4:W-:Y:S02]  /*f650*/  LDGSTS.E.BYPASS.LTC128B.128 [R25+0x800], desc[UR4][R2.64] ;  /* 0x0080000002197fae */ /* 0x0009e4000b981a04 */
.L_x_1766:
[----:B------:R-:W-:Y:S05]  /*f660*/  BSYNC.RECONVERGENT B0 ;  /* 0x0000000000007941 */ /* 0x000fea0003800200 */
.L_x_1765:
[----:B------:R-:W-:Y:S04]  /*f670*/  BSSY.RECONVERGENT B0, `(.L_x_1767) ;  /* 0x000000c000007945 */ /* 0x000fe80003800200 */
        /* <DEDUP_REMOVED lines=11> */
.L_x_1768:
[----:B------:R-:W-:Y:S05]  /*f730*/  BSYNC.RECONVERGENT B0 ;  /* 0x0000000000007941 */ /* 0x000fea0003800200 */
.L_x_1767:
[----:B------:R-:W-:Y:S05]  /*f740*/  @P3 BRA `(.L_x_1769) ;  /* 0x0000002c00b03947 */ /* 0x000fea0003800000 */
[----:B------:R-:W2:Y:S02]  /*f750*/  LDCU UR8, c[0x0][0x440] ;  /* 0x00008800ff0877ac */ /* 0x000ea40008000800 */
[----:B--2---:R-:W-:-:S13]  /*f760*/  ISETP.GE.AND P0, PT, R14, UR8, PT ;  /* 0x000000080e007c0c */ /* 0x004fda000bf06270 */
[----:B------:R2:W-:Y:S01]  /*f770*/  @P0 STS.128 [R25+0x1800], RZ ;  /* 0x001800ff19000388 */ /* 0x0005e20000000c00 */
[----:B------:R-:W-:Y:S05]  /*f780*/  @P0 BRA `(.L_x_1769) ;  /* 0x0000002c00a00947 */ /* 0x000fea0003800000 */
[----:B----4-:R-:W-:-:S04]  /*f790*/  LEA R2, P0, R34, R2, 0x6 ;  /* 0x0000000222027211 */ /* 0x010fc800078030ff */
[----:B------:R-:W-:-:S05]  /*f7a0*/  LEA.HI.X R3, R34, R3, R35, 0x6, P0 ;  /* 0x0000000322037211 */ /* 0x000fca00000f3423 */
[----:B------:R-:W-:Y:S01]  /*f7b0*/  @!PT LDS RZ, [RZ] ;  /* 0x00000000fffff984 */ /* 0x000fe20000000800 */
[----:B------:R-:W-:Y:S01]  /*f7c0*/  @!PT LDS RZ, [RZ] ;  /* 0x00000000fffff984 */ /* 0x000fe20000000800 */
[----:B------:R-:W-:Y:S01]  /*f7d0*/  @!PT LDS RZ, [RZ] ;  /* 0x00000000fffff984 */ /* 0x000fe20000000800 */
[----:B------:R4:W-:Y:S01]  /*f7e0*/  LDGSTS.E.BYPASS.LTC128B.128 [R25+0x1800], desc[UR4][R2.64] ;  /* 0x0180000002197fae */ /* 0x0009e2000b981a04 */
[----:B------:R-:W-:Y:S05]  /*f7f0*/  BRA `(.L_x_1769) ;  /* 0x0000002c00847947 */ /* 0x000fea0003800000 */
.L_x_1761:
[----:B------:R-:W2:Y:S02]  /*f800*/  LDCU.64 UR8, c[0x0][0x470] ;  /* 0x00008e00ff0877ac */ /* 0x000ea40008000a00 */
[----:B--2---:R-:W-:-:S04]  /*f810*/  ISETP.NE.U32.AND P0, PT, RZ, UR8, PT ;  /* 0x00000008ff007c0c */ /* 0x004fc8000bf05070 */
[----:B------:R-:W-:Y:S01]  /*f820*/  ISETP.NE.AND.EX P0, PT, RZ, UR9, PT, P0 ;  /* 0x00000009ff007c0c */ /* 0x000fe2000bf05300 */
[----:B------:R-:W-:Y:S01]  /*f830*/  UMOV UR11, URZ ;  /* 0x000000ff000b7c82 */ /* 0x000fe20008000000 */
[----:B------:R-:W2:Y:S01]  /*f840*/  LDCU.U8 UR10, c[0x0][0x533] ;  /* 0x0000a660ff0a77ac */ /* 0x000ea20008000000 */
[----:B------:R-:W3:Y:S10]  /*f850*/  LDCU.64 UR8, c[0x0][0x380] ;  /* 0x00007000ff0877ac */ /* 0x000ef40008000a00 */
[----:B------:R-:W4:Y:S01]  /*f860*/  @P0 LDG.E R0, desc[UR4][R104.64] ;  /* 0x0000000468000981 */ /* 0x000f22000c1e1900 */
[----:B------:R-:W-:Y:S01]  /*f870*/  IMAD.SHL.U32 R38, R26, 0x10, RZ ;  /* 0x000000101a267824 */ /* 0x000fe200078e00ff */
[----:B--2---:R-:W-:Y:S01]  /*f880*/  UISETP.NE.AND UP0, UPT, UR10, URZ, UPT ;  /* 0x000000ff0a00728c */ /* 0x004fe2000bf05270 */
[----:B----4-:R-:W-:-:S02]  /*f890*/  @P0 R2UR UR11, R0 ;  /* 0x00000000000b02ca */ /* 0x010fc400000e0000 */
[----:B---3--:R-:W-:-:S04]  /*f8a0*/  LEA R28, P0, R102, UR8, 0x1 ;  /* 0x00000008661c7c11 */ /* 0x008fc8000f8008ff */
[----:B------:R-:W-:-:S07]  /*f8b0*/  LEA.HI.X R29, R102, UR9, R123, 0x1, P0 ;  /* 0x00000009661d7c11 */ /* 0x000fce00080f0c7b */
[----:B------:R-:W-:-:S06]  /*f8c0*/  UIADD3 UR11, UPT, UPT, UR11, UR23, UR24 ;  /* 0x000000170b0b7290 */ /* 0x000fcc000fffe018 */
[----:B------:R-:W-:-:S05]  /*f8d0*/  IMAD R0, R26, UR11, RZ ;  /* 0x0000000b1a007c24 */ /* 0x000fca000f8e02ff */
[-C--:B-----5:R-:W-:Y:S02]  /*f8e0*/  IADD3 R21, P2, PT, R106, R0.reuse, RZ ;  /* 0x000000006a157210 */ /* 0x0a0fe40007f5e0ff */
[----:B------:R-:W-:Y:S02]  /*f8f0*/  IADD3 R41, P1, PT, R121, R0, RZ ;  /* 0x0000000079297210 */ /* 0x000fe40007f3e0ff */
[----:B------:R-:W-:-:S05]  /*f900*/  SHF.R.S32.HI R0, RZ, 0x1f, R0 ;  /* 0x0000001fff007819 */ /* 0x000fca0000011400 */
[--C-:B-1----:R-:W-:Y:S02]  /*f910*/  IMAD.X R22, R122, 0x1, R0.reuse, P2 ;  /* 0x000000017a167824 */ /* 0x102fe400010e0600 */
        /* <DEDUP_REMOVED lines=68> */
.L_x_1775:
[----:B------:R-:W-:Y:S05]  /*fd60*/  BSYNC.RECONVERGENT B0 ;  /* 0x0000000000007941 */ /* 0x000fea0003800200 */
.L_x_1774:
[----:B-----5:R2:W-:Y:S01]  /*fd70*/  STS.128 [R25], R4 ;  /* 0x0000000419007388 */ /* 0x0205e20000000c00 */
[----:B------:R-:W-:Y:S05]  /*fd80*/  BRA `(.L_x_1772) ;  /* 0x0000000000047947 */ /* 0x000fea0003800000 */
.L_x_1773:
[----:B------:R3:W-:Y:S02]  /*fd90*/  STS.128 [R25], RZ ;  /* 0x000000ff19007388 */ /* 0x0007e40000000c00 */
.L_x_1772:
[----:B------:R-:W-:Y:S05]  /*fda0*/  BSYNC.RECONVERGENT B1 ;  /* 0x0000000000017941 */ /* 0x000fea0003800200 */
.L_x_1771:
        /* <DEDUP_REMOVED lines=71> */
.L_x_1779:
[----:B------:R-:W-:Y:S05]  /*10220*/  BSYNC.RECONVERGENT B0 ;  /* 0x0000000000007941 */ /* 0x000fea0003800200 */
.L_x_1778:
[----:B-----5:R1:W-:Y:S02]  /*10230*/  STS.128 [R25+0x800], R4 ;  /* 0x0008000419007388 */ /* 0x0203e40000000c00 */
.L_x_1777:
[----:B------:R-:W-:Y:S05]  /*10240*/  BSYNC.RECONVERGENT B1 ;  /* 0x0000000000017941 */ /* 0x000fea0003800200 */
.L_x_1776:
[----:B------:R-:W-:Y:S01]  /*10250*/  IADD3 R38, PT, PT, R60, 0x20, RZ ;  /* 0x000000203c267810 */ /* 0x000fe20007ffe0ff */
[----:B------:R-:W-:Y:S03]  /*10260*/  BSSY.RECONVERGENT B1, `(.L_x_1780) ;  /* 0x0000049000017945 */ /* 0x000fe60003800200 */
[----:B------:R-:W-:-:S13]  /*10270*/  ISETP.GE.AND P0, PT, R38, UR24, PT ;  /* 0x0000001826007c0c */ /* 0x000fda000bf06270 */
        /* <DEDUP_REMOVED lines=69> */
.L_x_1783:
[----:B------:R-:W-:Y:S05]  /*106d0*/  BSYNC.RECONVERGENT B0 ;  /* 0x0000000000007941 */ /* 0x000fea0003800200 */
.L_x_1782:
[----:B-----5:R1:W-:Y:S02]  /*106e0*/  STS.128 [R25+0x1000], R4 ;  /* 0x0010000419007388 */ /* 0x0203e40000000c00 */
.L_x_1781:
[----:B------:R-:W-:Y:S05]  /*106f0*/  BSYNC.RECONVERGENT B1 ;  /* 0x0000000000017941 */ /* 0x000fea0003800200 */
.L_x_1780:
[----:B------:R-:W-:-:S04]  /*10700*/  IADD3 R31, PT, PT, R60, 0x30, RZ ;  /* 0x000000303c1f7810 */ /* 0x000fc80007ffe0ff */
        /* <DEDUP_REMOVED lines=70> */
.L_x_1785:
[----:B------:R-:W-:Y:S05]  /*10b70*/  BSYNC.RECONVERGENT B0 ;  /* 0x0000000000007941 */ /* 0x000fea0003800200 */
.L_x_1784:
[----:B-----5:R1:W-:Y:S01]  /*10b80*/  STS.128 [R25+0x1800], R4 ;  /* 0x0018000419007388 */ /* 0x0203e20000000c00 */
[----:B------:R-:W-:Y:S05]  /*10b90*/  BRA `(.L_x_1769) ;  /* 0x00000018009c7947 */ /* 0x000fea0003800000 */
.L_x_1770:
        /* <DEDUP_REMOVED lines=106> */
.L_x_1790:
[----:B------:R-:W-:Y:S05]  /*11240*/  BSYNC.RECONVERGENT B0 ;  /* 0x0000000000007941 */ /* 0x000fea0003800200 */
.L_x_1789:
[----:B-----5:R2:W-:Y:S01]  /*11250*/  STS.128 [R25], R4 ;  /* 0x0000000419007388 */ /* 0x0205e20000000c00 */
[----:B------:R-:W-:Y:S05]  /*11260*/  BRA `(.L_x_1787) ;  /* 0x0000000000047947 */ /* 0x000fea0003800000 */
.L_x_1788:
[----:B------:R1:W-:Y:S02]  /*11270*/  STS.128 [R25], RZ ;  /* 0x000000ff19007388 */ /* 0x0003e40000000c00 */
.L_x_1787:
[----:B------:R-:W-:Y:S05]  /*11280*/  BSYNC.RECONVERGENT B1 ;  /* 0x0000000000017941 */ /* 0x000fea0003800200 */
.L_x_1786:
        /* <DEDUP_REMOVED lines=101> */
.L_x_1794:
[----:B------:R-:W-:Y:S05]  /*118e0*/  BSYNC.RECONVERGENT B0 ;  /* 0x0000000000007941 */ /* 0x000fea0003800200 */
.L_x_1793:
[----:B-----5:R4:W-:Y:S02]  /*118f0*/  STS.128 [R25+0x800], R4 ;  /* 0x0008000419007388 */ /* 0x0209e40000000c00 */
.L_x_1792:
[----:B------:R-:W-:Y:S05]  /*11900*/  BSYNC.RECONVERGENT B1 ;  /* 0x0000000000017941 */ /* 0x000fea0003800200 */
.L_x_1791:
        /* <DEDUP_REMOVED lines=102> */
.L_x_1798:
[----:B------:R-:W-:Y:S05]  /*11f70*/  BSYNC.RECONVERGENT B0 ;  /* 0x0000000000007941 */ /* 0x000fea0003800200 */
.L_x_1797:
[----:B-----5:R2:W-:Y:S02]  /*11f80*/  STS.128 [R25+0x1000], R4 ;  /* 0x0010000419007388 */ /* 0x0205e40000000c00 */
.L_x_1796:
[----:B------:R-:W-:Y:S05]  /*11f90*/  BSYNC.RECONVERGENT B1 ;  /* 0x0000000000017941 */ /* 0x000fea0003800200 */
.L_x_1795:
[----:B------:R-:W-:-:S04]  /*11fa0*/  IADD3 R31, PT, PT, R60, 0x30, RZ ;  /* 0x000000303c1f7810 */ /* 0x000fc80007ffe0ff */
        /* <DEDUP_REMOVED lines=100> */
.L_x_1800:
[----:B------:R-:W-:Y:S05]  /*125f0*/  BSYNC.RECONVERGENT B0 ;  /* 0x0000000000007941 */ /* 0x000fea0003800200 */
.L_x_1799:
[----:B-----5:R2:W-:Y:S02]  /*12600*/  STS.128 [R25+0x1800], R4 ;  /* 0x0018000419007388 */ /* 0x0205e40000000c00 */
.L_x_1769:
[----:B------:R-:W-:Y:S05]  /*12610*/  BSYNC.RECONVERGENT B2 ;  /* 0x0000000000027941 */ /* 0x000fea0003800200 */
.L_x_1760:
[----:B------:R1:W5:Y:S04]  /*12620*/  LDL R27, [R1+0x4] ;  /* 0x00000400011b7983 */ /* 0x0003680000100800 */
[----:B------:R1:W5:Y:S01]  /*12630*/  LDL R26, [R1+0x8] ;  /* 0x00000800011a7983 */ /* 0x0003620000100800 */
[----:B------:R-:W-:Y:S01]  /*12640*/  UIADD3 UR26, UPT, UPT, -UR26, UR25, URZ ;  /* 0x000000191a1a7290 */ /* 0x000fe2000fffe1ff */
[----:B------:R-:W-:Y:S05]  /*12650*/  BSSY.RECONVERGENT B0, `(.L_x_1801) ;  /* 0x000000e000007945 */ /* 0x000fea0003800200 */
[----:B------:R-:W-:-:S13]  /*12660*/  ISETP.GE.AND P2, PT, R60, UR26, PT ;  /* 0x0000001a3c007c0c */ /* 0x000fda000bf46270 */
[----:B------:R-:W-:Y:S05]  /*12670*/  @P2 BRA `(.L_x_1802) ;  /* 0x00000000002c2947 */ /* 0x000fea0003800000 */
[----:B------:R-:W1:Y:S02]  /*12680*/  LDCU UR8, c[0x0][0x440] ;  /* 0x00008800ff0877ac */ /* 0x000e640008000800 */
[----:B-1----:R-:W-:-:S13]  /*12690*/  ISETP.GE.AND P0, PT, R14, UR8, PT ;  /* 0x000000080e007c0c */ /* 0x002fda000bf06270 */
[----:B------:R-:W-:Y:S05]  /*126a0*/  @P0 BRA `(.L_x_1803) ;  /* 0x00000000001c0947 */ /* 0x000fea0003800000 */
[----:B----45:R-:W-:Y:S02]  /*126b0*/  MOV R2, R26 ;  /* 0x0000001a00027202 */ /* 0x030fe40000000f00 */
[----:B------:R-:W-:-:S05]  /*126c0*/  MOV R3, R27 ;  /* 0x0000001b00037202 */ /* 0x000fca0000000f00 */
[----:B------:R-:W-:Y:S01]  /*126d0*/  @!PT LDS RZ, [RZ] ;  /* 0x00000000fffff984 */ /* 0x000fe20000000800 */
[----:B------:R-:W-:Y:S01]  /*126e0*/  @!PT LDS RZ, [RZ] ;  /* 0x00000000fffff984 */ /* 0x000fe20000000800 */
[----:B------:R-:W-:Y:S01]  /*126f0*/  @!PT LDS RZ, [RZ] ;  /* 0x00000000fffff984 */ /* 0x000fe20000000800 */
[----:B------:R1:W-:Y:S01]  /*12700*/  LDGSTS.E.BYPASS.LTC128B.128 [R25+0x2000], desc[UR4][R2.64] ;  /* 0x0200000002197fae */ /* 0x0003e2000b981a04 */
[----:B------:R-:W-:Y:S05]  /*12710*/  BRA `(.L_x_1802) ;  /* 0x0000000000047947 */ /* 0x000fea0003800000 */
.L_x_1803:
[----:B------:R1:W-:Y:S02]  /*12720*/  STS.128 [R25+0x2000], RZ ;  /* 0x002000ff19007388 */ /* 0x0003e40000000c00 */
.L_x_1802:
[----:B------:R-:W-:Y:S05]  /*12730*/  BSYNC.RECONVERGENT B0 ;  /* 0x0000000000007941 */ /* 0x000fea0003800200 */
.L_x_1801:
[----:B------:R-:W-:Y:S01]  /*12740*/  ISETP.GE.AND P1, PT, R42, UR26, PT ;  /* 0x0000001a2a007c0c */ /* 0x000fe2000bf26270 */
        /* <DEDUP_REMOVED lines=12> */
.L_x_1806:
[----:B------:R2:W-:Y:S02]  /*12810*/  STS.128 [R25+0x2800], RZ ;  /* 0x002800ff19007388 */ /* 0x0005e40000000c00 */
.L_x_1805:
[----:B------:R-:W-:Y:S05]  /*12820*/  BSYNC.RECONVERGENT B0 ;  /* 0x0000000000007941 */ /* 0x000fea0003800200 */
.L_x_1804:
[----:B------:R-:W-:Y:S01]  /*12830*/  ISETP.GE.AND P0, PT, R38, UR26, PT ;  /* 0x0000001a26007c0c */ /* 0x000fe2000bf06270 */
[----:B------:R-:W-:-:S12]  /*12840*/  BSSY.RECONVERGENT B0, `(.L_x_1807) ;  /* 0x000000e000007945 */ /* 0x000fd80003800200 */
[----:B------:R-:W-:Y:S05]  /*12850*/  @P0 BRA `(.L_x_1808) ;  /* 0x0000000000300947 */ /* 0x000fea0003800000 */
[----:B------:R-:W4:Y:S02]  /*12860*/  LDCU UR8, c[0x0][0x440] ;  /* 0x00008800ff0877ac */ /* 0x000f240008000800 */
[----:B----4-:R-:W-:-:S13]  /*12870*/  ISETP.GE.AND P0, PT, R14, UR8, PT ;  /* 0x000000080e007c0c */ /* 0x010fda000bf06270 */
[----:B------:R-:W-:Y:S05]  /*12880*/  @P0 BRA `(.L_x_1809) ;  /* 0x0000000000200947 */ /* 0x000fea0003800000 */
[----:B------:R-:W4:Y:S02]  /*12890*/  LDC.64 R6, c[0x0][0x3b8] ;  /* 0x0000ee00ff067b82 */ /* 0x000f240000000a00 */
[----:B----4-:R-:W-:-:S04]  /*128a0*/  LEA R2, P0, R6, R4, 0x5 ;  /* 0x0000000406027211 */ /* 0x010fc800078028ff */
[----:B------:R-:W-:-:S05]  /*128b0*/  LEA.HI.X R3, R6, R5, R7, 0x5, P0 ;  /* 0x0000000506037211 */ /* 0x000fca00000f2c07 */
[----:B------:R-:W-:Y:S01]  /*128c0*/  @!PT LDS RZ, [RZ] ;  /* 0x00000000fffff984 */ /* 0x000fe20000000800 */
[----:B------:R-:W-:Y:S01]  /*128d0*/  @!PT LDS RZ, [RZ] ;  /* 0x00000000fffff984 */ /* 0x000fe20000000800 */
[----:B------:R-:W-:Y:S01]  /*128e0*/  @!PT LDS RZ, [RZ] ;  /* 0x00000000fffff984 */ /* 0x000fe20000000800 */
[----:B------:R4:W-:Y:S01]  /*128f0*/  LDGSTS.E.BYPASS.LTC128B.128 [R25+0x3000], desc[UR4][R2.64] ;  /* 0x0300000002197fae */ /* 0x0009e2000b981a04 */
[----:B------:R-:W-:Y:S05]  /*12900*/  BRA `(.L_x_1808) ;  /* 0x0000000000047947 */ /* 0x000fea0003800000 */
.L_x_1809:
[----:B------:R4:W-:Y:S02]  /*12910*/  STS.128 [R25+0x3000], RZ ;  /* 0x003000ff19007388 */ /* 0x0009e40000000c00 */
.L_x_1808:
[----:B------:R-:W-:Y:S05]  /*12920*/  BSYNC.RECONVERGENT B0 ;  /* 0x0000000000007941 */ /* 0x000fea0003800200 */
.L_x_1807:
[----:B------:R-:W-:Y:S01]  /*12930*/  ISETP.GE.AND P0, PT, R31, UR26, PT ;  /* 0x0000001a1f007c0c */ /* 0x000fe2000bf06270 */
[----:B------:R-:W-:-:S12]  /*12940*/  BSSY.RECONVERGENT B0, `(.L_x_1810) ;  /* 0x000000e000007945 */ /* 0x000fd80003800200 */
[----:B------:R-:W-:Y:S05]  /*12950*/  @P0 BRA `(.L_x_1811) ;  /* 0x0000000000300947 */ /* 0x000fea0003800000 */
[----:B------:R-:W5:Y:S02]  /*12960*/  LDCU UR8, c[0x0][0x440] ;  /* 0x00008800ff0877ac */ /* 0x000f640008000800 */
[----:B-----5:R-:W-:-:S13]  /*12970*/  ISETP.GE.AND P0, PT, R14, UR8, PT ;  /* 0x000000080e007c0c */ /* 0x020fda000bf06270 */
        /* <DEDUP_REMOVED lines=9> */
.L_x_1812:
[----:B------:R1:W-:Y:S02]  /*12a10*/  STS.128 [R25+0x3800], RZ ;  /* 0x003800ff19007388 */ /* 0x0003e40000000c00 */
.L_x_1811:
[----:B------:R-:W-:Y:S05]  /*12a20*/  BSYNC.RECONVERGENT B0 ;  /* 0x0000000000007941 */ /* 0x000fea0003800200 */
.L_x_1810:
[----:B------:R-:W-:Y:S01]  /*12a30*/  IADD3 R20, PT, PT, R60, 0x40, RZ ;  /* 0x000000403c147810 */ /* 0x000fe20007ffe0ff */
[----:B------:R-:W-:Y:S03]  /*12a40*/  BSSY.RECONVERGENT B0, `(.L_x_1813) ;  /* 0x0000012000007945 */ /* 0x000fe60003800200 */
[----:B------:R-:W-:-:S13]  /*12a50*/  ISETP.GE.AND P0, PT, R20, UR26, PT ;  /* 0x0000001a14007c0c */ /* 0x000fda000bf06270 */
[----:B------:R-:W-:Y:S05]  /*12a60*/  @P0 BRA `(.L_x_1814) ;  /* 0x00000000003c0947 */ /* 0x000fea0003800000 */
[----:B------:R-:W5:Y:S02]  /*12a70*/  LDCU UR8, c[0x0][0x440] ;  /* 0x00008800ff0877ac */ /* 0x000f640008000800 */
[----:B-----5:R-:W-:-:S13]  /*12a80*/  ISETP.GE.AND P0, PT, R14, UR8, PT ;  /* 0x000000080e007c0c */ /* 0x020fda000bf06270 */
[----:B------:R-:W-:Y:S05]  /*12a90*/  @P0 BRA `(.L_x_1815) ;  /* 0x00000000002c0947 */ /* 0x000fea0003800000 */
[----:B------:R-:W5:Y:S01]  /*12aa0*/  LDC.64 R6, c[0x0][0x3b8] ;  /* 0x0000ee00ff067b82 */ /* 0x000f620000000a00 */
[----:B----4-:R-:W-:Y:S02]  /*12ab0*/  MOV R2, R4 ;  /* 0x0000000400027202 */ /* 0x010fe40000000f00 */
        /* <DEDUP_REMOVED lines=9> */
.L_x_1815:
[----:B------:R1:W-:Y:S02]  /*12b50*/  STS.128 [R25+0x4000], RZ ;  /* 0x004000ff19007388 */ /* 0x0003e40000000c00 */
.L_x_1814:
[----:B------:R-:W-:Y:S05]  /*12b60*/  BSYNC.RECONVERGENT B0 ;  /* 0x0000000000007941 */ /* 0x000fea0003800200 */
.L_x_1813:
[----:B------:R-:W-:Y:S01]  /*12b70*/  IADD3 R19, PT, PT, R60, 0x50, RZ ;  /* 0x000000503c137810 */ /* 0x000fe20007ffe0ff */
[----:B------:R-:W-:Y:S03]  /*12b80*/  BSSY.RECONVERGENT B0, `(.L_x_1816) ;  /* 0x000000f000007945 */ /* 0x000fe60003800200 */
[----:B------:R-:W-:-:S13]  /*12b90*/  ISETP.GE.AND P0, PT, R19, UR26, PT ;  /* 0x0000001a13007c0c */ /* 0x000fda000bf06270 */
        /* <DEDUP_REMOVED lines=12> */
.L_x_1818:
[----:B------:R1:W-:Y:S02]  /*12c60*/  STS.128 [R25+0x4800], RZ ;  /* 0x004800ff19007388 */ /* 0x0003e40000000c00 */
.L_x_1817:
[----:B------:R-:W-:Y:S05]  /*12c70*/  BSYNC.RECONVERGENT B0 ;  /* 0x0000000000007941 */ /* 0x000fea0003800200 */
.L_x_1816:
        /* <DEDUP_REMOVED lines=18> */
.L_x_1821:
[----:B------:R1:W-:Y:S02]  /*12da0*/  STS.128 [R25+0x5000], RZ ;  /* 0x005000ff19007388 */ /* 0x0003e40000000c00 */
.L_x_1820:
[----:B------:R-:W-:Y:S05]  /*12db0*/  BSYNC.RECONVERGENT B0 ;  /* 0x0000000000007941 */ /* 0x000fea0003800200 */
.L_x_1819:
        /* <DEDUP_REMOVED lines=18> */
.L_x_1824:
[----:B------:R1:W-:Y:S02]  /*12ee0*/  STS.128 [R25+0x5800], RZ ;  /* 0x005800ff19007388 */ /* 0x0003e40000000c00 */
.L_x_1823:
[----:B------:R-:W-:Y:S05]  /*12ef0*/  BSYNC.RECONVERGENT B0 ;  /* 0x0000000000007941 */ /* 0x000fea0003800200 */
.L_x_1822:
[----:B------:R-:W-:Y:S01]  /*12f00*/  LOP3.LUT R16, R60, 0x80, RZ, 0xfc, !PT ;  /* 0x000000803c107812 */ /* 0x000fe200078efcff */
        /* <DEDUP_REMOVED lines=17> */
.L_x_1827:
[----:B------:R1:W-:Y:S02]  /*13020*/  STS.128 [R25+0x6000], RZ ;  /* 0x006000ff19007388 */ /* 0x0003e40000000c00 */
.L_x_1826:
[----:B------:R-:W-:Y:S05]  /*13030*/  BSYNC.RECONVERGENT B0 ;  /* 0x0000000000007941 */ /* 0x000fea0003800200 */
.L_x_1825:
        /* <DEDUP_REMOVED lines=15> */
.L_x_1830:
[----:B------:R1:W-:Y:S02]  /*13130*/  STS.128 [R25+0x6800], RZ ;  /* 0x006800ff19007388 */ /* 0x0003e40000000c00 */
.L_x_1829:
[----:B------:R-:W-:Y:S05]  /*13140*/  BSYNC.RECONVERGENT B0 ;  /* 0x0000000000007941 */ /* 0x000fea0003800200 */
.L_x_1828:
        /* <DEDUP_REMOVED lines=18> */
.L_x_1833:
[----:B------:R1:W-:Y:S02]  /*13270*/  STS.128 [R25+0x7000], RZ ;  /* 0x007000ff19007388 */ /* 0x0003e40000000c00 */
.L_x_1832:
[----:B------:R-:W-:Y:S05]  /*13280*/  BSYNC.RECONVERGENT B0 ;  /* 0x0000000000007941 */ /* 0x000fea0003800200 */
.L_x_1831:
        /* <DEDUP_REMOVED lines=18> */
.L_x_1836:
[----:B------:R1:W-:Y:S02]  /*133b0*/  STS.128 [R25+0x7800], RZ ;  /* 0x007800ff19007388 */ /* 0x0003e40000000c00 */
.L_x_1835:
[----:B------:R-:W-:Y:S05]  /*133c0*/  BSYNC.RECONVERGENT B0 ;  /* 0x0000000000007941 */ /* 0x000fea0003800200 */
.L_x_1834:
        /* <DEDUP_REMOVED lines=18> */
.L_x_1839:
[----:B------:R1:W-:Y:S02]  /*134f0*/  STS.128 [R25+0x8000], RZ ;  /* 0x008000ff19007388 */ /* 0x0003e40000000c00 */
.L_x_1838:
[----:B------:R-:W-:Y:S05]  /*13500*/  BSYNC.RECONVERGENT B0 ;  /* 0x0000000000007941 */ /* 0x000fea0003800200 */
.L_x_1837:
        /* <DEDUP_REMOVED lines=18> */
.L_x_1842:
[----:B------:R1:W-:Y:S02]  /*13630*/  STS.128 [R25+0x8800], RZ ;  /* 0x008800ff19007388 */ /* 0x0003e40000000c00 */
.L_x_1841:
[----:B------:R-:W-:Y:S05]  /*13640*/  BSYNC.RECONVERGENT B0 ;  /* 0x0000000000007941 */ /* 0x000fea0003800200 */
.L_x_1840:
        /* <DEDUP_REMOVED lines=18> */
.L_x_1845:
[----:B------:R1:W-:Y:S02]  /*13770*/  STS.128 [R25+0x9000], RZ ;  /* 0x009000ff19007388 */ /* 0x0003e40000000c00 */
.L_x_1844:
[----:B------:R-:W-:Y:S05]  /*13780*/  BSYNC.RECONVERGENT B0 ;  /* 0x0000000000007941 */ /* 0x000fea0003800200 */
.L_x_1843:
        /* <DEDUP_REMOVED lines=18> */
.L_x_1848:
[----:B------:R1:W-:Y:S02]  /*138b0*/  STS.128 [R25+0x9800], RZ ;  /* 0x009800ff19007388 */ /* 0x0003e40000000c00 */
.L_x_1847:
[----:B------:R-:W-:Y:S05]  /*138c0*/  BSYNC.RECONVERGENT B0 ;  /* 0x0000000000007941 */ /* 0x000fea0003800200 */
.L_x_1846:
[----:B-1----:R1:W5:Y:S04]  /*138d0*/  LDL R4, [R1+0x10] ;  /* 0x0000100001047983 */ /* 0x0023680000100800 */
[----:B------:R1:W5:Y:S01]  /*138e0*/  LDL R0, [R1+0xc] ;  /* 0x00000c0001007983 */ /* 0x0003620000100800 */
[----:B------:R-:W-:Y:S03]  /*138f0*/  BSSY.RECONVERGENT B0, `(.L_x_1849) ;  /* 0x0000012000007945 */ /* 0x000fe60003800200 */
[----:B------:R-:W0:Y:S01]  /*13900*/  LDGDEPBAR ;  /* 0x00000000000079af */ /* 0x000e220000000000 */
[----:B------:R-:W-:-:S04]  /*13910*/  DEPBAR.LE SB0, 0x0 ;  /* 0x000080000000791a */ /* 0x000fc80000000000 */
[----:B------:R-:W-:Y:S06]  /*13920*/  BAR.SYNC.DEFER_BLOCKING 0x0 ;  /* 0x0000000000007b1d */ /* 0x000fec0000010000 */
[----:B------:R-:W-:Y:S05]  /*13930*/  @P2 BRA `(.L_x_1850) ;  /* 0x0000000000302947 */ /* 0x000fea0003800000 */
[----:B------:R-:W2:Y:S02]  /*13940*/  LDCU UR8, c[0x0][0x440] ;  /* 0x00008800ff0877ac */ /* 0x000ea40008000800 */
[----:B--2---:R-:W-:-:S13]  /*13950*/  ISETP.GE.AND P0, PT, R14, UR8, PT ;  /* 0x000000080e007c0c */ /* 0x004fda000bf06270 */
        /* <DEDUP_REMOVED lines=8> */
.L_x_1851:
[----:B------:R2:W-:Y:S01]  /*139e0*/  STS.128 [R25+0xa000], RZ ;  /* 0x00a000ff19007388 */ /* 0x0005e20000000c00 */
[----:B------:R-:W-:Y:S05]  /*139f0*/  BRA `(.L_x_1852) ;  /* 0x0000000000047947 */ /* 0x000fea0003800000 */
.L_x_1850:
[----:B------:R1:W-:Y:S02]  /*13a00*/  STS.128 [R25+0xa000], RZ ;  /* 0x00a000ff19007388 */ /* 0x0003e40000000c00 */
.L_x_1852:
[----:B------:R-:W-:Y:S05]  /*13a10*/  BSYNC.RECONVERGENT B0 ;  /* 0x0000000000007941 */ /* 0x000fea0003800200 */
.L_x_1849:
[----:B------:R-:W-:Y:S01]  /*13a20*/  ISETP.GE.AND P0, PT, R42, UR26, PT ;  /* 0x0000001a2a007c0c */ /* 0x000fe2000bf06270 */
        /* <DEDUP_REMOVED lines=13> */
.L_x_1855:
[----:B------:R1:W-:Y:S02]  /*13b00*/  STS.128 [R25+0xa800], RZ ;  /* 0x00a800ff19007388 */ /* 0x0003e40000000c00 */
.L_x_1854:
[----:B------:R-:W-:Y:S05]  /*13b10*/  BSYNC.RECONVERGENT B0 ;  /* 0x0000000000007941 */ /* 0x000fea0003800200 */
.L_x_1853:
[----:B------:R-:W-:Y:S01]  /*13b20*/  ISETP.GE.AND P0, PT, R38, UR26, PT ;  /* 0x0000001a26007c0c */ /* 0x000fe2000bf06270 */
[----:B------:R-:W-:-:S12]  /*13b30*/  BSSY.RECONVERGENT B0, `(.L_x_1856) ;  /* 0x000000f000007945 */ /* 0x000fd80003800200 */
[----:B------:R1:W-:Y:S01]  /*13b40*/  @P0 STS.128 [R25+0xb000], RZ ;  /* 0x00b000ff19000388 */ /* 0x0003e20000000c00 */
[----:B------:R-:W-:Y:S05]  /*13b50*/  @P0 BRA `(.L_x_1857) ;  /* 0x0000000000300947 */ /* 0x000fea0003800000 */
[----:B------:R-:W5:Y:S02]  /*13b60*/  LDCU UR8, c[0x0][0x440] ;  /* 0x00008800ff0877ac */ /* 0x000f640008000800 */
[----:B-----5:R-:W-:-:S13]  /*13b70*/  ISETP.GE.AND P0, PT, R14, UR8, PT ;  /* 0x000000080e007c0c */ /* 0x020fda000bf06270 */
[----:B------:R-:W-:Y:S05]  /*13b80*/  @P0 BRA `(.L_x_1858) ;  /* 0x0000000000200947 */ /* 0x000fea0003800000 */
[----:B------:R-:W2:Y:S02]  /*13b90*/  LDC.64 R6, c[0x0][0x3c0] ;  /* 0x0000f000ff067b82 */ /* 0x000ea40000000a00 */
[----:B--2-4-:R-:W-:-:S04]  /*13ba0*/  LEA R2, P0, R6, R4, 0x5 ;  /* 0x0000000406027211 */ /* 0x014fc800078028ff */
[----:B------:R-:W-:-:S05]  /*13bb0*/  LEA.HI.X R3, R6, R5, R7, 0x5, P0 ;  /* 0x0000000506037211 */ /* 0x000fca00000f2c07 */
[----:B------:R-:W-:Y:S01]  /*13bc0*/  @!PT LDS RZ, [RZ] ;  /* 0x00000000fffff984 */ /* 0x000fe20000000800 */
[----:B------:R-:W-:Y:S01]  /*13bd0*/  @!PT LDS RZ, [RZ] ;  /* 0x00000000fffff984 */ /* 0x000fe20000000800 */
[----:B------:R-:W-:Y:S01]  /*13be0*/  @!PT LDS RZ, [RZ] ;  /* 0x00000000fffff984 */ /* 0x000fe20000000800 */
[----:B------:R2:W-:Y:S01]  /*13bf0*/  LDGSTS.E.BYPASS.LTC128B.128 [R25+0xb000], desc[UR4][R2.64] ;  /* 0x0b00000002197fae */ /* 0x0005e2000b981a04 */
[----:B------:R-:W-:Y:S05]  /*13c00*/  BRA `(.L_x_1857) ;  /* 0x0000000000047947 */ /* 0x000fea0003800000 */
.L_x_1858:
[----:B------:R1:W-:Y:S02]  /*13c10*/  STS.128 [R25+0xb000], RZ ;  /* 0x00b000ff19007388 */ /* 0x0003e40000000c00 */
.L_x_1857:
[----:B------:R-:W-:Y:S05]  /*13c20*/  BSYNC.RECONVERGENT B0 ;  /* 0x0000000000007941 */ /* 0x000fea0003800200 */
.L_x_1856:
        /* <DEDUP_REMOVED lines=15> */
.L_x_1861:
[----:B------:R1:W-:Y:S02]  /*13d20*/  STS.128 [R25+0xb800], RZ ;  /* 0x00b800ff19007388 */ /* 0x0003e40000000c00 */
.L_x_1860:
[----:B------:R-:W-:Y:S05]  /*13d30*/  BSYNC.RECONVERGENT B0 ;  /* 0x0000000000007941 */ /* 0x000fea0003800200 */
.L_x_1859:
[----:B------:R-:W-:Y:S01]  /*13d40*/  ISETP.GE.AND P0, PT, R20, UR26, PT ;  /* 0x0000001a14007c0c */ /* 0x000fe2000bf06270 */
[----:B------:R-:W-:-:S12]  /*13d50*/  BSSY.RECONVERGENT B0, `(.L_x_1862) ;  /* 0x0000012000007945 */ /* 0x000fd80003800200 */
[----:B------:R1:W-:Y:S01]  /*13d60*/  @P0 STS.128 [R25+0xc000], RZ ;  /* 0x00c000ff19000388 */ /* 0x0003e20000000c00 */
[----:B------:R-:W-:Y:S05]  /*13d70*/  @P0 BRA `(.L_x_1863) ;  /* 0x00000000003c0947 */ /* 0x000fea0003800000 */
[----:B------:R-:W5:Y:S02]  /*13d80*/  LDCU UR8, c[0x0][0x440] ;  /* 0x00008800ff0877ac */ /* 0x000f640008000800 */
[----:B-----5:R-:W-:-:S13]  /*13d90*/  ISETP.GE.AND P0, PT, R14, UR8, PT ;  /* 0x000000080e007c0c */ /* 0x020fda000bf06270 */
[----:B------:R-:W-:Y:S05]  /*13da0*/  @P0 BRA `(.L_x_1864) ;  /* 0x00000000002c0947 */ /* 0x000fea0003800000 */
[----:B------:R-:W5:Y:S01]  /*13db0*/  LDC.64 R6, c[0x0][0x3c0] ;  /* 0x0000f000ff067b82 */ /* 0x000f620000000a00 */
[----:B--2-4-:R-:W-:Y:S02]  /*13dc0*/  MOV R2, R4 ;  /* 0x0000000400027202 */ /* 0x014fe40000000f00 */
        /* <DEDUP_REMOVED lines=9> */
.L_x_1864:
[----:B------:R1:W-:Y:S02]  /*13e60*/  STS.128 [R25+0xc000], RZ ;  /* 0x00c000ff19007388 */ /* 0x0003e40000000c00 */
.L_x_1863:
[----:B------:R-:W-:Y:S05]  /*13e70*/  BSYNC.RECONVERGENT B0 ;  /* 0x0000000000007941 */ /* 0x000fea0003800200 */
.L_x_1862:
        /* <DEDUP_REMOVED lines=15> */
.L_x_1867:
[----:B------:R1:W-:Y:S02]  /*13f70*/  STS.128 [R25+0xc800], RZ ;  /* 0x00c800ff19007388 */ /* 0x0003e40000000c00 */
.L_x_1866:
[----:B------:R-:W-:Y:S05]  /*13f80*/  BSYNC.RECONVERGENT B0 ;  /* 0x0000000000007941 */ /* 0x000fea0003800200 */
.L_x_1865:
        /* <DEDUP_REMOVED lines=18> */
.L_x_1870:
[----:B------:R1:W-:Y:S02]  /*140b0*/  STS.128 [R25+0xd000], RZ ;  /* 0x00d000ff19007388 */ /* 0x0003e40000000c00 */
.L_x_1869:
[----:B------:R-:W-:Y:S05]  /*140c0*/  BSYNC.RECONVERGENT B0 ;  /* 0x0000000000007941 */ /* 0x000fea0003800200 */
.L_x_1868:
        /* <DEDUP_REMOVED lines=18> */
.L_x_1873:
[----:B------:R1:W-:Y:S02]  /*141f0*/  STS.128 [R25+0xd800], RZ ;  /* 0x00d800ff19007388 */ /* 0x0003e40000000c00 */
.L_x_1872:
[----:B------:R-:W-:Y:S05]  /*14200*/  BSYNC.RECONVERGENT B0 ;  /* 0x0000000000007941 */ /* 0x000fea0003800200 */
.L_x_1871:
        /* <DEDUP_REMOVED lines=18> */
.L_x_1876:
[----:B------:R1:W-:Y:S02]  /*14330*/  STS.128 [R25+0xe000], RZ ;  /* 0x00e000ff19007388 */ /* 0x0003e40000000c00 */
.L_x_1875:
[----:B------:R-:W-:Y:S05]  /*14340*/  BSYNC.RECONVERGENT B0 ;  /* 0x0000000000007941 */ /* 0x000fea0003800200 */
.L_x_1874:
        /* <DEDUP_REMOVED lines=15> */
.L_x_1879:
[----:B------:R1:W-:Y:S02]  /*14440*/  STS.128 [R25+0xe800], RZ ;  /* 0x00e800ff19007388 */ /* 0x0003e40000000c00 */
.L_x_1878:
[----:B------:R-:W-:Y:S05]  /*14450*/  BSYNC.RECONVERGENT B0 ;  /* 0x0000000000007941 */ /* 0x000fea0003800200 */
.L_x_1877:
        /* <DEDUP_REMOVED lines=18> */
.L_x_1882:
[----:B------:R1:W-:Y:S02]  /*14580*/  STS.128 [R25+0xf000], RZ ;  /* 0x00f000ff19007388 */ /* 0x0003e40000000c00 */
.L_x_1881:
[----:B------:R-:W-:Y:S05]  /*14590*/  BSYNC.RECONVERGENT B0 ;  /* 0x0000000000007941 */ /* 0x000fea0003800200 */
.L_x_1880:
        /* <DEDUP_REMOVED lines=18> */
.L_x_1885:
[----:B------:R1:W-:Y:S02]  /*146c0*/  STS.128 [R25+0xf800], RZ ;  /* 0x00f800ff19007388 */ /* 0x0003e40000000c00 */
.L_x_1884:
[----:B------:R-:W-:Y:S05]  /*146d0*/  BSYNC.RECONVERGENT B0 ;  /* 0x0000000000007941 */ /* 0x000fea0003800200 */
.L_x_1883:
        /* <DEDUP_REMOVED lines=18> */
.L_x_1888:
[----:B------:R1:W-:Y:S02]  /*14800*/  STS.128 [R25+0x10000], RZ ;  /* 0x010000ff19007388 */ /* 0x0003e40000000c00 */
.L_x_1887:
[----:B------:R-:W-:Y:S05]  /*14810*/  BSYNC.RECONVERGENT B0 ;  /* 0x0000000000007941 */ /* 0x000fea0003800200 */
.L_x_1886:
        /* <DEDUP_REMOVED lines=18> */
.L_x_1891:
[----:B------:R1:W-:Y:S02]  /*14940*/  STS.128 [R25+0x10800], RZ ;  /* 0x010800ff19007388 */ /* 0x0003e40000000c00 */
.L_x_1890:
[----:B------:R-:W-:Y:S05]  /*14950*/  BSYNC.RECONVERGENT B0 ;  /* 0x0000000000007941 */ /* 0x000fea0003800200 */
.L_x_1889:
        /* <DEDUP_REMOVED lines=18> */
.L_x_1894:
[----:B------:R1:W-:Y:S02]  /*14a80*/  STS.128 [R25+0x11000], RZ ;  /* 0x011000ff19007388 */ /* 0x0003e40000000c00 */
.L_x_1893:
[----:B------:R-:W-:Y:S05]  /*14a90*/  BSYNC.RECONVERGENT B0 ;  /* 0x0000000000007941 */ /* 0x000fea0003800200 */
.L_x_1892:
        /* <DEDUP_REMOVED lines=18> */
.L_x_1897:
[----:B------:R1:W-:Y:S02]  /*14bc0*/  STS.128 [R25+0x11800], RZ ;  /* 0x011800ff19007388 */ /* 0x0003e40000000c00 */
.L_x_1896:
[----:B------:R-:W-:Y:S05]  /*14bd0*/  BSYNC.RECONVERGENT B0 ;  /* 0x0000000000007941 */ /* 0x000fea0003800200 */
.L_x_1895:
[----:B------:R-:W5:Y:S01]  /*14be0*/  S2R R239, SR_TID.X ;  /* 0x0000000000ef7919 */ /* 0x000f620000002100 */
[----:B------:R-:W-:Y:S01]  /*14bf0*/  MOV R8, 0x20 ;  /* 0x0000002000087802 */ /* 0x000fe20000000f00 */
[----:B------:R-:W3:Y:S01]  /*14c00*/  LDCU.64 UR8, c[0x0][0x508] ;  /* 0x0000a100ff0877ac */ /* 0x000ee20008000a00 */
[----:B------:R-:W0:Y:S01]  /*14c10*/  LDGDEPBAR ;  /* 0x00000000000079af */ /* 0x000e220000000000 */
[----:B------:R-:W-:-:S04]  /*14c20*/  UIADD3 UR10, UPT, UPT, UR22, -0x1, URZ ;  /* 0xffffffff160a7890 */ /* 0x000fc8000fffe0ff */
[----:B------:R-:W-:Y:S01]  /*14c30*/  UISETP.GT.AND UP0, UPT, UR10, UR7, UPT ;  /* 0x000000070a00728c */ /* 0x000fe2000bf04270 */
[----:B-----5:R-:W-:Y:S02]  /*14c40*/  SHF.R.U32.HI R237, RZ, 0x1, R239 ;  /* 0x00000001ffed7819 */ /* 0x020fe400000116ef */
[C---:B--2-4-:R-:W-:Y:S02]  /*14c50*/  SHF.L.U32 R2, R239.reuse, 0x3, RZ ;  /* 0x00000003ef027819 */ /* 0x054fe400000006ff */
[C---:B-1----:R-:W-:Y:S02]  /*14c60*/  SHF.L.U32 R4, R239.reuse, 0x6, RZ ;  /* 0x00000006ef047819 */ /* 0x042fe400000006ff */
[----:B------:R-:W-:Y:S02]  /*14c70*/  SHF.L.U32 R238, R239, 0x5, RZ ;  /* 0x00000005efee7819 */ /* 0x000fe400000006ff */
[----:B------:R-:W-:Y:S02]  /*14c80*/  LOP3.LUT R0, R237, 0x8, RZ, 0xc0, !PT ;  /* 0x00000008ed007812 */ /* 0x000fe400078ec0ff */
[----:B------:R-:W-:-:S02]  /*14c90*/  LOP3.LUT R3, R239, 0x8, RZ, 0xc0, !PT ;  /* 0x00000008ef037812 */ /* 0x000fc400078ec0ff */
[----:B------:R-:W-:Y:S02]  /*14ca0*/  LOP3.LUT R132, R2, 0x38, RZ, 0xc0, !PT ;  /* 0x0000003802847812 */ /* 0x000fe400078ec0ff */
[----:B------:R-:W-:Y:S02]  /*14cb0*/  LOP3.LUT R238, R238, 0x7c00, RZ, 0xc0, !PT ;  /* 0x00007c00eeee7812 */ /* 0x000fe400078ec0ff */
[----:B------:R-:W-:Y:S02]  /*14cc0*/  LOP3.LUT R198, R4, 0x200, RZ, 0xc0, !PT ;  /* 0x0000020004c67812 */ /* 0x000fe400078ec0ff */
[--C-:B------:R-:W-:Y:S02]  /*14cd0*/  LOP3.LUT R2, R0, 0x1c0, R4.reuse, 0xf8, !PT ;  /* 0x000001c000027812 */ /* 0x100fe400078ef804 */
[----:B------:R-:W-:Y:S01]  /*14ce0*/  LOP3.LUT R0, R3, 0x1c0, R4, 0xf8, !PT ;  /* 0x000001c003007812 */ /* 0x000fe200078ef804 */
[----:B------:R-:W-:Y:S01]  /*14cf0*/  STL [R1+0x1c], R198 ;  /* 0x00001cc601007387 */ /* 0x000fe20000100800 */
[----:B------:R-:W-:-:S02]  /*14d00*/  LOP3.LUT R3, R198, R238, RZ, 0xfc, !PT ;  /* 0x000000eec6037212 */ /* 0x000fc400078efcff */
[-C--:B------:R-:W-:Y:S02]  /*14d10*/  LOP3.LUT R199, R2, R132.reuse, RZ, 0x3c, !PT ;  /* 0x0000008402c77212 */ /* 0x080fe400078e3cff */
[----:B------:R-:W-:Y:S02]  /*14d20*/  LOP3.LUT R4, R4, 0x400, RZ, 0xc0, !PT ;  /* 0x0000040004047812 */ /* 0x000fe400078ec0ff */
[----:B------:R-:W-:Y:S01]  /*14d30*/  LOP3.LUT R0, R0, R132, RZ, 0x3c, !PT ;  /* 0x0000008400007212 */ /* 0x000fe200078e3cff */
[----:B------:R-:W-:Y:S01]  /*14d40*/  STL [R1+0x20], R199 ;  /* 0x000020c701007387 */ /* 0x000fe20000100800 */
[----:B------:R-:W-:Y:S02]  /*14d50*/  LOP3.LUT R2, R3, R199, RZ, 0xfc, !PT ;  /* 0x000000c703027212 */ /* 0x000fe400078efcff */
[----:B------:R-:W-:Y:S02]  /*14d60*/  LEA R0, R0, R4, 0x1 ;  /* 0x0000000400007211 */ /* 0x000fe400078e08ff */
[----:B------:R-:W-:-:S02]  /*14d70*/  LEA R2, R2, UR6, 0x1 ;  /* 0x0000000602027c11 */ /* 0x000fc4000f8e08ff */
[C---:B------:R-:W-:Y:S01]  /*14d80*/  LOP3.LUT P0, RZ, R239.reuse, 0x2, RZ, 0xc0, !PT ;  /* 0x00000002efff7812 */ /* 0x040fe2000780c0ff */
[----:B------:R-:W-:Y:S01]  /*14d90*/  LDSM.16.M88.4 R4, [R0+UR6+0x2000] ;  /* 0x002000060004783b */ /* 0x000fe20008000200 */
[----:B------:R-:W-:Y:S02]  /*14da0*/  IADD3 R112, PT, PT, R0, UR6, RZ ;  /* 0x0000000600707c10 */ /* 0x000fe4000fffe0ff */
[----:B------:R-:W-:Y:S01]  /*14db0*/  SEL R100, R8, 0xffffffe0, !P0 ;  /* 0xffffffe008647807 */ /* 0x000fe20004000000 */
[----:B------:R-:W1:Y:S01]  /*14dc0*/  LDSM.16.M88.4 R16, [R2] ;  /* 0x000000000210783b */ /* 0x000e620000000200 */
[----:B------:R-:W-:Y:S02]  /*14dd0*/  LOP3.LUT P0, RZ, R239, 0x4, RZ, 0xc0, !PT ;  /* 0x00000004efff7812 */ /* 0x000fe4000780c0ff */
[-C--:B------:R-:W-:Y:S01]  /*14de0*/  IADD3 R24, PT, PT, R112, R100.reuse, RZ ;  /* 0x0000006470187210 */ /* 0x080fe20007ffe0ff */
[----:B------:R-:W2:Y:S01]  /*14df0*/  LDSM.16.M88.4 R40, [R0+UR6+0x2800] ;  /* 0x002800060028783b */ /* 0x000ea20008000200 */
[----:B------:R-:W-:-:S03]  /*14e00*/  IADD3 R3, PT, PT, R2, R100, RZ ;  /* 0x0000006402037210 */ /* 0x000fc60007ffe0ff */
[----:B------:R-:W-:Y:S04]  /*14e10*/  LDSM.16.M88.4 R36, [R24+0x2000] ;  /* 0x002000001824783b */ /* 0x000fe80000000200 */
[----:B------:R4:W5:Y:S04]  /*14e20*/  LDSM.16.M88.4 R12, [R3] ;  /* 0x00000000030c783b */ /* 0x0009680000000200 */
[----:B------:R-:W3:Y:S04]  /*14e30*/  LDSM.16.M88.4 R48, [R24+0x2800] ;  /* 0x002800001830783b */ /* 0x000ee80000000200 */
[----:B------:R-:W-:Y:S04]  /*14e40*/  LDSM.16.M88.4 R64, [R0+UR6+0x3000] ;  /* 0x003000060040783b */ /* 0x000fe80008000200 */
[----:B------:R-:W-:Y:S04]  /*14e50*/  LDSM.16.M88.4 R56, [R24+0x3000] ;  /* 0x003000001838783b */ /* 0x000fe80000000200 */
[----:B------:R-:W-:Y:S04]  /*14e60*/  LDSM.16.M88.4 R68, [R0+UR6+0x3800] ;  /* 0x003800060044783b */ /* 0x000fe80008000200 */
[----:B------:R-:W-:Y:S01]  /*14e70*/  LDSM.16.M88.4 R76, [R0+UR6+0x4000] ;  /* 0x00400006004c783b */ /* 0x000fe20008000200 */
[----:B----4-:R-:W-:-:S04]  /*14e80*/  MOV R3, 0x40 ;  /* 0x0000004000037802 */ /* 0x010fc80000000f00 */
[----:B------:R-:W-:Y:S01]  /*14e90*/  SEL R196, R3, 0xffffffc0, !P0 ;  /* 0xffffffc003c47807 */ /* 0x000fe20004000000 */
[C---:B-1----:R-:W-:Y:S03]  /*14ea0*/  HMMA.16816.F32 R20, R16.reuse, R4, RZ ;  /* 0x000000041014723c */ /* 0x042fe600000018ff */
[-C--:B------:R-:W-:Y:S01]  /*14eb0*/  IADD3 R88, PT, PT, R112, R196.reuse, RZ ;  /* 0x000000c470587210 */ /* 0x080fe20007ffe0ff */
[----:B------:R-:W-:Y:S01]  /*14ec0*/  STL [R1], R196 ;  /* 0x000000c401007387 */ /* 0x000fe20000100800 */
[----:B------:R-:W-:Y:S02]  /*14ed0*/  IADD3 R2, PT, PT, R2, R196, RZ ;  /* 0x000000c402027210 */ /* 0x000fe40007ffe0ff */
[C---:B------:R-:W-:Y:S01]  /*14ee0*/  IADD3 R3, PT, PT, R100.reuse, R88, RZ ;  /* 0x0000005864037210 */ /* 0x040fe20007ffe0ff */
[----:B------:R-:W-:Y:S01]  /*14ef0*/  LDSM.16.M88.4 R44, [R88+0x2000] ;  /* 0x00200000582c783b */ /* 0x000fe20000000200 */
[C---:B------:R-:W-:Y:S03]  /*14f00*/  HMMA.16816.F32 R28, R16.reuse, R6, RZ ;  /* 0x00000006101c723c */ /* 0x040fe600000018ff */
[----:B------:R1:W4:Y:S04]  /*14f10*/  LDSM.16.M88.4 R8, [R2] ;  /* 0x000000000208783b */ /* 0x0003280000000200 */
[----:B------:R-:W-:Y:S01]  /*14f20*/  LDSM.16.M88.4 R52, [R3+0x2000] ;  /* 0x002000000334783b */ /* 0x000fe20000000200 */
[----:B--2---:R-:W-:Y:S03]  /*14f30*/  HMMA.16816.F32 R32, R16, R40, RZ ;  /* 0x000000281020723c */ /* 0x004fe600000018ff */
[----:B------:R-:W-:Y:S04]  /*14f40*/  LDSM.16.M88.4 R60, [R88+0x2800] ;  /* 0x00280000583c783b */ /* 0x000fe80000000200 */
[----:B------:R-:W-:Y:S01]  /*14f50*/  LDSM.16.M88.4 R80, [R88+0x3000] ;  /* 0x003000005850783b */ /* 0x000fe20000000200 */
[C---:B-----5:R-:W-:Y:S03]  /*14f60*/  HMMA.16816.F32 R20, R12.reuse, R36, R20 ;  /* 0x000000240c14723c */ /* 0x060fe60000001814 */
[----:B------:R-:W-:Y:S05]  /*14f70*/  LDSM.16.M88.4 R72, [R88+0x3800] ;  /* 0x003800005848783b */ /* 0x000fea0000000200 */
[----:B------:R-:W-:Y:S01]  /*14f80*/  HMMA.16816.F32 R28, R12, R38, R28 ;  /* 0x000000260c1c723c */ /* 0x000fe2000000181c */
[----:B-1----:R-:W-:-:S05]  /*14f90*/  IADD3 R2, PT, PT, R100, R2, RZ ;  /* 0x0000000264027210 */ /* 0x002fca0007ffe0ff */
[----:B------:R-:W1:Y:S02]  /*14fa0*/  LDSM.16.M88.4 R4, [R2] ;  /* 0x000000000204783b */ /* 0x000e640000000200 */
[----:B---3--:R-:W-:Y:S08]  /*14fb0*/  HMMA.16816.F32 R36, R12, R48, R32 ;  /* 0x000000300c24723c */ /* 0x008ff00000001820 */
[----:B------:R-:W-:Y:S08]  /*14fc0*/  HMMA.16816.F32 R32, R16, R42, RZ ;  /* 0x0000002a1020723c */ /* 0x000ff000000018ff */
[C---:B----4-:R-:W-:Y:S08]  /*14fd0*/  HMMA.16816.F32 R20, R8.reuse, R44, R20 ;  /* 0x0000002c0814723c */ /* 0x050ff00000001814 */
[----:B------:R-:W-:Y:S08]  /*14fe0*/  HMMA.16816.F32 R28, R8, R46, R28 ;  /* 0x0000002e081c723c */ /* 0x000ff0000000181c */
[----:B------:R-:W-:Y:S01]  /*14ff0*/  HMMA.16816.F32 R44, R12, R50, R32 ;  /* 0x000000320c2c723c */ /* 0x000fe20000001820 */
[----:B------:R-:W2:Y:S07]  /*15000*/  LDSM.16.M88.4 R48, [R3+0x2800] ;  /* 0x002800000330783b */ /* 0x000eae0000000200 */
[----:B------:R-:W-:Y:S08]  /*15010*/  HMMA.16816.F32 R32, R16, R64, RZ ;  /* 0x000000401020723c */ /* 0x000ff000000018ff */
[C---:B-1----:R-:W-:Y:S08]  /*15020*/  HMMA.16816.F32 R20, R4.reuse, R52, R20 ;  /* 0x000000340414723c */ /* 0x042ff00000001814 */
[----:B------:R-:W-:Y:S08]  /*15030*/  HMMA.16816.F32 R40, R4, R54, R28 ;  /* 0x000000360428723c */ /* 0x000ff0000000181c */
[----:B------:R-:W-:Y:S03]  /*15040*/  HMMA.16816.F32 R52, R12, R56, R32 ;  /* 0x000000380c34723c */ /* 0x000fe60000001820 */
[----:B------:R-:W-:Y:S01]  /*15050*/  FMUL.FTZ R2, R21, UR9 ;  /* 0x0000000915027c20 */ /* 0x000fe20008410000 */
[----:B------:R-:W-:-:S03]  /*15060*/  FMUL.FTZ R20, R20, UR9 ;  /* 0x0000000914147c20 */ /* 0x000fc60008410000 */
[----:B------:R1:W3:Y:S01]  /*15070*/  MUFU.TANH R184, R2 ;  /* 0x0000000200b87308 */ /* 0x0002e20000002400 */
[----:B------:R-:W-:Y:S01]  /*15080*/  HMMA.16816.F32 R32, R16, R66, RZ ;  /* 0x000000421020723c */ /* 0x000fe200000018ff */
[----:B------:R-:W4:Y:S06]  /*15090*/  LDSM.16.M88.4 R64, [R24+0x3800] ;  /* 0x003800001840783b */ /* 0x000f2c0000000200 */
[----:B------:R-:W2:Y:S01]  /*150a0*/  MUFU.TANH R185, R20 ;  /* 0x0000001400b97308 */ /* 0x000ea20000002400 */
[----:B------:R-:W-:Y:S01]  /*150b0*/  HMMA.16816.F32 R28, R8, R60, R36 ;  /* 0x0000003c081c723c */ /* 0x000fe20000001824 */
[----:B-1----:R-:W-:-:S06]  /*150c0*/  FMUL.FTZ R2, R22, UR9 ;  /* 0x0000000916027c20 */ /* 0x002fcc0008410000 */
[----:B------:R1:W1:-:S13]  /*150d0*/  MUFU.TANH R183, R2 ;  /* 0x0000000200b77308 */ /* 0x00025a0000002400 */
[----:B--2---:R-:W-:Y:S08]  /*150e0*/  HMMA.16816.F32 R36, R4, R48, R28 ;  /* 0x000000300424723c */ /* 0x004ff0000000181c */
[----:B------:R-:W-:Y:S01]  /*150f0*/  HMMA.16816.F32 R28, R16, R68, RZ ;  /* 0x00000044101c723c */ /* 0x000fe200000018ff */
[----:B-1----:R-:W-:-:S04]  /*15100*/  FMUL.FTZ R2, R23, UR9 ;  /* 0x0000000917027c20 */ /* 0x002fc80008410000 */
[----:B------:R1:W2:Y:S03]  /*15110*/  MUFU.TANH R182, R2 ;  /* 0x0000000200b67308 */ /* 0x0002a60000002400 */
[----:B------:R-:W-:Y:S01]  /*15120*/  HMMA.16816.F32 R20, R8, R62, R44 ;  /* 0x0000003e0814723c */ /* 0x000fe2000000182c */
[----:B------:R-:W-:Y:S07]  /*15130*/  LDSM.16.M88.4 R60, [R24+0x4000] ;  /* 0x00400000183c783b */ /* 0x000fee0000000200 */
[----:B------:R-:W-:Y:S01]  /*15140*/  HMMA.16816.F32 R44, R12, R58, R32 ;  /* 0x0000003a0c2c723c */ /* 0x000fe20000001820 */
[----:B------:R-:W5:Y:S01]  /*15150*/  LDSM.16.M88.4 R56, [R3+0x3000] ;  /* 0x003000000338783b */ /* 0x000f620000000200 */
        /* <DEDUP_REMOVED lines=11> */
[----:B----4-:R-:W-:Y:S01]  /*15210*/  HMMA.16816.F32 R48, R12, R64, R28 ;  /* 0x000000400c30723c */ /* 0x010fe2000000181c */
[----:B-1----:R-:W-:-:S04]  /*15220*/  FMUL.FTZ R2, R36, UR9 ;  /* 0x0000000924027c20 */ /* 0x002fc80008410000 */
[----:B------:R1:W4:Y:S03]  /*15230*/  MUFU.TANH R177, R2 ;  /* 0x0000000200b17308 */ /* 0x0003260000002400 */
[----:B------:R-:W-:Y:S01]  /*15240*/  HMMA.16816.F32 R28, R16, R70, RZ ;  /* 0x00000046101c723c */ /* 0x000fe200000018ff */
[----:B------:R-:W3:Y:S07]  /*15250*/  LDSM.16.M88.4 R68, [R0+UR6+0x4800] ;  /* 0x004800060044783b */ /* 0x000eee0008000200 */
[----:B-----5:R-:W-:Y:S01]  /*15260*/  HMMA.16816.F32 R32, R4, R56, R20 ;  /* 0x000000380420723c */ /* 0x020fe20000001814 */
[----:B-1----:R-:W-:-:S07]  /*15270*/  FMUL.FTZ R2, R37, UR9 ;  /* 0x0000000925027c20 */ /* 0x002fce0008410000 */
[----:B------:R-:W-:Y:S01]  /*15280*/  HMMA.16816.F32 R20, R8, R82, R44 ;  /* 0x000000520814723c */ /* 0x000fe2000000182c */
[----:B------:R1:W1:Y:S07]  /*15290*/  MUFU.TANH R173, R2 ;  /* 0x0000000200ad7308 */ /* 0x00026e0000002400 */
[----:B------:R-:W-:Y:S01]  /*152a0*/  HMMA.16816.F32 R44, R12, R66, R28 ;  /* 0x000000420c2c723c */ /* 0x000fe2000000181c */
[----:B------:R-:W5:Y:S07]  /*152b0*/  LDSM.16.M88.4 R64, [R24+0x4800] ;  /* 0x004800001840783b */ /* 0x000f6e0000000200 */
        /* <DEDUP_REMOVED lines=12> */
[----:B------:R-:W2:Y:S01]  /*15380*/  LDSM.16.M88.4 R76, [R88+0x4000] ;  /* 0x00400000584c783b */ /* 0x000ea20000000200 */
        /* <DEDUP_REMOVED lines=33> */
[----:B--2---:R-:W-:Y:S01]  /*155a0*/  HMMA.16816.F32 R20, R8, R76, R48 ;  /* 0x0000004c0814723c */ /* 0x004fe20000001830 */
[----:B------:R-:W2:Y:S01]  /*155b0*/  LDSM.16.M88.4 R48, [R3+0x4800] ;  /* 0x004800000330783b */ /* 0x000ea20000000200 */
        /* <DEDUP_REMOVED lines=26> */
[----:B--2---:R-:W-:-:S04]  /*15760*/  FMUL.FTZ R2, R32, UR9 ;  /* 0x0000000920027c20 */ /* 0x004fc80008410000 */
        /* <DEDUP_REMOVED lines=216> */
[----:B------:R5:W3:Y:S01]  /*164f0*/  MUFU.TANH R126, R0 ;  /* 0x00000000007e7308 */ /* 0x000ae20000002400 */
[----:B-1----:R-:W-:-:S06]  /*16500*/  FMUL.FTZ R2, R37, UR9 ;  /* 0x0000000925027c20 */ /* 0x002fcc0008410000 */
[----:B--2---:R-:W-:Y:S01]  /*16510*/  HMMA.16816.F32 R48, R12, R60, R28 ;  /* 0x0000003c0c30723c */ /* 0x004fe2000000181c */
[----:B------:R1:W2:Y:S07]  /*16520*/  MUFU.TANH R136, R2 ;  /* 0x0000000200887308 */ /* 0x0002ae0000002400 */
        /* <DEDUP_REMOVED lines=23> */
[----:B------:R1:W4:Y:S03]  /*166a0*/  MUFU.TANH R129, R2 ;  /* 0x0000000200817308 */ /* 0x0003260000002400 */
[----:B------:R-:W-:Y:S01]  /*166b0*/  HMMA.16816.F32 R32, R16, R76, RZ ;  /* 0x0000004c1020723c */ /* 0x000fe200000018ff */
[----:B-----5:R-:W-:-:S07]  /*166c0*/  FMUL.FTZ R0, R43, UR9 ;  /* 0x000000092b007c20 */ /* 0x020fce0008410000 */
[----:B------:R-:W-:Y:S01]  /*166d0*/  HMMA.16816.F32 R16, R16, R78, RZ ;  /* 0x0000004e1010723c */ /* 0x000fe200000018ff */
[----:B------:R5:W2:Y:S01]  /*166e0*/  MUFU.TANH R69, R0 ;  /* 0x0000000000457308 */ /* 0x000aa20000002400 */
[----:B-1----:R-:W1:Y:S10]  /*166f0*/  S2R R2, SR_CTAID.X ;  /* 0x0000000000027919 */ /* 0x002e740000002500 */
[----:B------:R-:W-:Y:S08]  /*16700*/  HMMA.16816.F32 R40, R12, R72, R32 ;  /* 0x000000480c28723c */ /* 0x000ff00000001820 */
[----:B------:R-:W-:Y:S01]  /*16710*/  HMMA.16816.F32 R32, R8, R54, R28 ;  /* 0x000000360820723c */ /* 0x000fe2000000181c */
[----:B-----5:R-:W-:-:S04]  /*16720*/  FMUL.FTZ R0, R36, UR9 ;  /* 0x0000000924007c20 */ /* 0x020fc80008410000 */
[----:B------:R5:W1:Y:S03]  /*16730*/  MUFU.TANH R65, R0 ;  /* 0x0000000000417308 */ /* 0x000a660000002400 */
[----:B------:R-:W-:Y:S08]  /*16740*/  HMMA.16816.F32 R28, R4, R56, R20 ;  /* 0x00000038041c723c */ /* 0x000ff00000001814 */
[----:B---3--:R-:W-:Y:S01]  /*16750*/  HMMA.16816.F32 R20, R8, R60, R40 ;  /* 0x0000003c0814723c */ /* 0x008fe20000001828 */
[----:B-----5:R-:W-:-:S07]  /*16760*/  FMUL.FTZ R0, R37, UR9 ;  /* 0x0000000925007c20 */ /* 0x020fce0008410000 */
[----:B------:R-:W-:Y:S01]  /*16770*/  HMMA.16816.F32 R32, R4, R58, R32 ;  /* 0x0000003a0420723c */ /* 0x000fe20000001820 */
[----:B------:R3:W1:Y:S07]  /*16780*/  MUFU.TANH R64, R0 ;  /* 0x0000000000407308 */ /* 0x00066e0000002400 */
[----:B------:R-:W-:Y:S01]  /*16790*/  HMMA.16816.F32 R12, R12, R74, R16 ;  /* 0x0000004a0c0c723c */ /* 0x000fe20000001810 */
[----:B---3--:R-:W-:-:S04]  /*167a0*/  FMUL.FTZ R0, R38, UR9 ;  /* 0x0000000926007c20 */ /* 0x008fc80008410000 */
[----:B------:R3:W1:-:S15]  /*167b0*/  MUFU.TANH R51, R0 ;  /* 0x0000000000337308 */ /* 0x00065e0000002400 */
[----:B------:R-:W-:Y:S01]  /*167c0*/  HMMA.16816.F32 R8, R8, R62, R12 ;  /* 0x0000003e0808723c */ /* 0x000fe2000000180c */
        /* <DEDUP_REMOVED lines=18> */
[----:B------:R5:W1:Y:S01]  /*168f0*/  MUFU.TANH R36, R4 ;  /* 0x0000000400247308 */ /* 0x000a620000002400 */
[----:B---3--:R-:W-:-:S07]  /*16900*/  FMUL.FTZ R0, R47, UR9 ;  /* 0x000000092f007c20 */ /* 0x008fce0008410000 */
[----:B------:R3:W1:Y:S01]  /*16910*/  MUFU.TANH R47, R0 ;  /* 0x00000000002f7308 */ /* 0x0006620000002400 */
[----:B-----5:R-:W-:Y:S01]  /*16920*/  MOV R4, 0x1 ;  /* 0x0000000100047802 */ /* 0x020fe20000000f00 */
[----:B---3--:R-:W-:-:S06]  /*16930*/  FMUL.FTZ R0, R28, UR9 ;  /* 0x000000091c007c20 */ /* 0x008fcc0008410000 */
[----:B------:R-:W3:Y:S08]  /*16940*/  MUFU.TANH R28, R6 ;  /* 0x00000006001c7308 */ /* 0x000ef00000002400 */
[----:B------:R5:W1:Y:S02]  /*16950*/  MUFU.TANH R50, R0 ;  /* 0x0000000000327308 */ /* 0x000a640000002400 */
[----:B-----5:R-:W-:-:S06]  /*16960*/  FMUL.FTZ R0, R29, UR9 ;  /* 0x000000091d007c20 */ /* 0x020fcc0008410000 */
[----:B------:R5:W1:Y:S02]  /*16970*/  MUFU.TANH R48, R0 ;  /* 0x0000000000307308 */ /* 0x000a640000002400 */
[----:B-----5:R-:W-:-:S06]  /*16980*/  FMUL.FTZ R0, R30, UR9 ;  /* 0x000000091e007c20 */ /* 0x020fcc0008410000 */
[----:B------:R5:W1:Y:S02]  /*16990*/  MUFU.TANH R45, R0 ;  /* 0x00000000002d7308 */ /* 0x000a640000002400 */
[----:B-----5:R-:W-:-:S06]  /*169a0*/  FMUL.FTZ R0, R31, UR9 ;  /* 0x000000091f007c20 */ /* 0x020fcc0008410000 */
[----:B------:R-:W1:Y:S08]  /*169b0*/  MUFU.TANH R31, R5 ;  /* 0x00000005001f7308 */ /* 0x000e700000002400 */
[----:B------:R5:W1:Y:S02]  /*169c0*/  MUFU.TANH R44, R0 ;  /* 0x00000000002c7308 */ /* 0x000a640000002400 */
[----:B-----5:R-:W-:-:S06]  /*169d0*/  FMUL.FTZ R0, R32, UR9 ;  /* 0x0000000920007c20 */ /* 0x020fcc0008410000 */
        /* <DEDUP_REMOVED lines=15> */
[----:B-----5:R-:W-:-:S04]  /*16ad0*/  LOP3.LUT R0, R237, 0x1f0, RZ, 0xc0, !PT ;  /* 0x000001f0ed007812 */ /* 0x020fc800078ec0ff */
[----:B-1----:R-:W-:Y:S02]  /*16ae0*/  LEA R0, R2, R0, 0x6 ;  /* 0x0000000002007211 */ /* 0x002fe400078e30ff */
[----:B------:R-:W-:-:S04]  /*16af0*/  SHF.R.U32.HI R2, RZ, 0x2, R239 ;  /* 0x00000002ff027819 */ /* 0x000fc800000116ef */
[----:B------:R-:W-:-:S04]  /*16b00*/  LOP3.LUT R2, R2, 0x7, RZ, 0xc0, !PT ;  /* 0x0000000702027812 */ /* 0x000fc800078ec0ff */
[----:B------:R-:W-:Y:S02]  /*16b10*/  IADD3 R0, PT, PT, R2, -UR20, R0 ;  /* 0x8000001402007c10 */ /* 0x000fe4000fffe000 */
[----:B------:R-:W-:-:S04]  /*16b20*/  MOV R2, UR8 ;  /* 0x0000000800027c02 */ /* 0x000fc80008000f00 */
[----:B------:R-:W-:Y:S02]  /*16b30*/  IADD3 R2, PT, PT, R0, UR25, R2 ;  /* 0x0000001900027c10 */ /* 0x000fe4000fffe002 */
[----:B------:R-:W-:Y:S02]  /*16b40*/  MOV R0, 0x9 ;  /* 0x0000000900007802 */ /* 0x000fe40000000f00 */
[C---:B------:R-:W-:Y:S02]  /*16b50*/  VIADDMNMX R4, R2.reuse, R4, UR25, PT ;  /* 0x0000001902047e46 */ /* 0x040fe4000b800104 */
[----:B------:R-:W-:Y:S01]  /*16b60*/  VIADDMNMX R2, R2, R0, UR25, PT ;  /* 0x0000001902027e46 */ /* 0x000fe2000b800100 */
[----:B------:R-:W-:Y:S06]  /*16b70*/  BAR.SYNC.DEFER_BLOCKING 0x0 ;  /* 0x0000000000007b1d */ /* 0x000fec0000010000 */
[----:B--234-:R-:W-:Y:S05]  /*16b80*/  BRA.U !UP0, `(.L_x_1898) ;  /* 0x0000000d082c7547 */ /* 0x01cfea000b800000 */
        /* <DEDUP_REMOVED lines=16> */
.L_x_1899:
[----:B------:R-:W1:Y:S01]  /*16c90*/  LDC R10, c[0x0][0x4f0] ;  /* 0x00013c00ff0a7b82 */ /* 0x000e620000000800 */
[----:B------:R-:W-:Y:S01]  /*16ca0*/  UIADD3 UR9, UPT, UPT, UR27, -0x200, URZ ;  /* 0xfffffe001b097890 */ /* 0x000fe2000fffe0ff */
[----:B------:R-:W-:Y:S02]  /*16cb0*/  IMAD.U32 R3, RZ, RZ, UR8 ;  /* 0x00000008ff037e24 */ /* 0x000fe4000f8e00ff */
[----:B------:R-:W-:Y:S02]  /*16cc0*/  IMAD.MOV.U32 R12, RZ, RZ, R26 ;  /* 0x000000ffff0c7224 */ /* 0x000fe400078e001a */
[----:B------:R-:W-:Y:S01]  /*16cd0*/  IMAD.MOV.U32 R11, RZ, RZ, R27 ;  /* 0x000000ffff0b7224 */ /* 0x000fe200078e001b */
[----:B------:R-:W-:Y:S02]  /*16ce0*/  IABS R8, R3 ;  /* 0x0000000300087213 */ /* 0x000fe40000000000 */
[----:B-1----:R-:W-:-:S04]  /*16cf0*/  IABS R9, R10 ;  /* 0x0000000a00097213 */ /* 0x002fc80000000000 */
[----:B------:R-:W1:Y:S08]  /*16d00*/  I2F.RP R6, R9 ;  /* 0x0000000900067306 */ /* 0x000e700000209400 */
[----:B-1----:R-:W1:Y:S02]  /*16d10*/  MUFU.RCP R6, R6 ;  /* 0x0000000600067308 */ /* 0x002e640000001000 */
[----:B-1----:R-:W-:-:S06]  /*16d20*/  IADD3 R6, PT, PT, R6, 0xffffffe, RZ ;  /* 0x0ffffffe06067810 */ /* 0x002fcc0007ffe0ff */
[----:B------:R-:W1:Y:S02]  /*16d30*/  F2I.FTZ.U32.TRUNC.NTZ R7, R6 ;  /* 0x0000000600077305 */ /* 0x000e64000021f000 */
[----:B-1----:R-:W-:Y:S01]  /*16d40*/  IMAD.MOV R0, RZ, RZ, -R7 ;  /* 0x000000ffff007224 */ /* 0x002fe200078e0a07 */
[----:B------:R-:W-:-:S03]  /*16d50*/  MOV R6, RZ ;  /* 0x000000ff00067202 */ /* 0x000fc60000000f00 */
[----:B------:R-:W-:Y:S01]  /*16d60*/  IMAD.MOV.U32 R5, RZ, RZ, R0 ;  /* 0x000000ffff057224 */ /* 0x000fe200078e0000 */
[----:B------:R-:W-:-:S03]  /*16d70*/  MOV R0, UR9 ;  /* 0x0000000900007c02 */ /* 0x000fc60008000f00 */
        /* <DEDUP_REMOVED lines=28> */
[----:B------:R-:W-:Y:S02]  /*16f40*/  @!P5 IADD3 R3, PT, PT, -R3, RZ, RZ ;  /* 0x000000ff0303d210 */ /* 0x000fe40007ffe1ff */
[----:B------:R-:W-:Y:S02]  /*16f50*/  @!P2 IMAD.MOV R0, RZ, RZ, -R0 ;  /* 0x000000ffff00a224 */ /* 0x000fe400078e0a00 */
[----:B------:R-:W-:-:S03]  /*16f60*/  SEL R3, R5, R3, !P1 ;  /* 0x0000000305037207 */ /* 0x000fc60004800000 */
[----:B------:R-:W-:Y:S02]  /*16f70*/  SEL R0, R5, R0, !P1 ;  /* 0x0000000005007207 */ /* 0x000fe40004800000 */
[----:B------:R-:W-:-:S04]  /*16f80*/  IMAD.WIDE R6, R3, 0x4, R250 ;  /* 0x0000000403067825 */ /* 0x000fc800078e02fa */
[----:B------:R-:W-:Y:S02]  /*16f90*/  IMAD.WIDE R8, R0, 0x4, R250 ;  /* 0x0000000400087825 */ /* 0x000fe400078e02fa */
[----:B------:R-:W2:Y:S04]  /*16fa0*/  LDG.E R6, desc[UR4][R6.64] ;  /* 0x0000000406067981 */ /* 0x000ea8000c1e1900 */
[----:B------:R3:W2:Y:S01]  /*16fb0*/  LDG.E R5, desc[UR4][R8.64] ;  /* 0x0000000408057981 */ /* 0x0006a2000c1e1900 */
[----:B------:R-:W-:-:S04]  /*16fc0*/  IMAD.IADD R0, R3, 0x1, -R0 ;  /* 0x0000000103007824 */ /* 0x000fc800078e0a00 */
[----:B------:R-:W-:Y:S01]  /*16fd0*/  IMAD R0, R0, R10, -0x100 ;  /* 0xffffff0000007424 */ /* 0x000fe200078e020a */
[----:B---3--:R-:W3:Y:S04]  /*16fe0*/  LDC.64 R8, c[0x0][0x3b8] ;  /* 0x0000ee00ff087b82 */ /* 0x008ee80000000a00 */
[----:B------:R-:W-:-:S05]  /*16ff0*/  SHF.R.S32.HI R3, RZ, 0x1f, R0 ;  /* 0x0000001fff037819 */ /* 0x000fca0000011400 */
[----:B---3--:R-:W-:-:S04]  /*17000*/  IMAD R3, R3, R8, RZ ;  /* 0x0000000803037224 */ /* 0x008fc800078e02ff */
[C---:B------:R-:W-:Y:S01]  /*17010*/  IMAD R3, R0.reuse, R9, R3 ;  /* 0x0000000900037224 */ /* 0x040fe200078e0203 */
[----:B--2---:R-:W-:Y:S01]  /*17020*/  IADD3 R5, PT, PT, R5, -R6, RZ ;  /* 0x8000000605057210 */ /* 0x004fe20007ffe0ff */
        /* <DEDUP_REMOVED lines=11> */
.L_x_1900:
[----:B------:R-:W2:Y:S01]  /*170e0*/  LDL R14, [R1+0x8] ;  /* 0x00000800010e7983 */ /* 0x000ea20000100800 */
[----:B------:R-:W3:Y:S03]  /*170f0*/  LDC R5, c[0x0][0x3bc] ;  /* 0x0000ef00ff057b82 */ /* 0x000ee60000000800 */
[----:B------:R-:W4:Y:S01]  /*17100*/  LDL R15, [R1+0x4] ;  /* 0x00000400010f7983 */ /* 0x000f220000100800 */
[C---:B------:R-:W-:Y:S01]  /*17110*/  IMAD.SHL.U32 R3, R8.reuse, 0x20, RZ ;  /* 0x0000002008037824 */ /* 0x040fe200078e00ff */
[----:B------:R-:W5:Y:S01]  /*17120*/  LDCU UR8, c[0x0][0x440] ;  /* 0x00008800ff0877ac */ /* 0x000f620008000800 */
[----:B---3--:R-:W-:Y:S02]  /*17130*/  SHF.L.U64.HI R0, R8, 0x5, R5 ;  /* 0x0000000508007819 */ /* 0x008fe40000010205 */
[----:B-----5:R-:W-:Y:S02]  /*17140*/  ISETP.GE.AND P1, PT, R132, UR8, PT ;  /* 0x0000000884007c0c */ /* 0x020fe4000bf26270 */
[----:B--2---:R-:W-:-:S04]  /*17150*/  LEA R12, P2, R8, R14, 0x5 ;  /* 0x0000000e080c7211 */ /* 0x004fc800078428ff */
[----:B------:R-:W-:-:S07]  /*17160*/  IADD3 R10, P3, PT, R3, R12, RZ ;  /* 0x0000000c030a7210 */ /* 0x000fce0007f7e0ff */
[----:B------:R-:W-:Y:S01]  /*17170*/  @!PT LDS RZ, [RZ] ;  /* 0x00000000fffff984 */ /* 0x000fe20000000800 */
[----:B------:R-:W-:Y:S01]  /*17180*/  @!PT LDS RZ, [RZ] ;  /* 0x00000000fffff984 */ /* 0x000fe20000000800 */
[----:B------:R-:W-:Y:S01]  /*17190*/  @!PT LDS RZ, [RZ] ;  /* 0x00000000fffff984 */ /* 0x000fe20000000800 */
[----:B----4-:R2:W-:Y:S01]  /*171a0*/  @!P1 LDGSTS.E.BYPASS.LTC128B.128 [R25+0x2000], desc[UR4][R14.64] ;  /* 0x020000000e199fae */ /* 0x0105e2000b981a04 */
[----:B------:R-:W-:Y:S02]  /*171b0*/  LEA.HI.X R13, R8, R15, R5, 0x5, P2 ;  /* 0x0000000f080d7211 */ /* 0x000fe400010f2c05 */
[----:B------:R-:W-:-:S03]  /*171c0*/  IADD3 R8, P2, PT, R10, R3, RZ ;  /* 0x000000030a087210 */ /* 0x000fc60007f5e0ff */
[----:B------:R-:W-:Y:S01]  /*171d0*/  IMAD.X R11, R0, 0x1, R13, P3 ;  /* 0x00000001000b7824 */ /* 0x000fe200018e060d */
[----:B------:R-:W-:-:S03]  /*171e0*/  IADD3 R6, P3, PT, R8, R3, RZ ;  /* 0x0000000308067210 */ /* 0x000fc60007f7e0ff */
[----:B------:R-:W-:Y:S01]  /*171f0*/  IMAD.X R9, R11, 0x1, R0, P2 ;  /* 0x000000010b097824 */ /* 0x000fe200010e0600 */
[----:B------:R-:W-:-:S03]  /*17200*/  IADD3 R16, P2, PT, R6, R3, RZ ;  /* 0x0000000306107210 */ /* 0x000fc60007f5e0ff */
[----:B------:R-:W-:Y:S01]  /*17210*/  IMAD.X R7, R9, 0x1, R0, P3 ;  /* 0x0000000109077824 */ /* 0x000fe200018e0600 */
[----:B-1----:R-:W-:-:S03]  /*17220*/  IADD3 R26, P3, PT, R16, R3, RZ ;  /* 0x00000003101a7210 */ /* 0x002fc60007f7e0ff */
[----:B------:R-:W-:Y:S01]  /*17230*/  IMAD.X R17, R7, 0x1, R0, P2 ;  /* 0x0000000107117824 */ /* 0x000fe200010e0600 */
[----:B------:R-:W-:-:S03]  /*17240*/  IADD3 R22, P2, PT, R26, R3, RZ ;  /* 0x000000031a167210 */ /* 0x000fc60007f5e0ff */
[----:B------:R-:W-:Y:S01]  /*17250*/  IMAD.X R27, R17, 0x1, R0, P3 ;  /* 0x00000001111b7824 */ /* 0x000fe200018e0600 */
[----:B------:R-:W-:-:S03]  /*17260*/  IADD3 R20, P3, PT, R22, R3, RZ ;  /* 0x0000000316147210 */ /* 0x000fc60007f7e0ff */
[----:B------:R-:W-:Y:S01]  /*17270*/  IMAD.X R23, R27, 0x1, R0, P2 ;  /* 0x000000011b177824 */ /* 0x000fe200010e0600 */
[----:B------:R-:W-:-:S03]  /*17280*/  IADD3 R18, P2, PT, R20, R3, RZ ;  /* 0x0000000314127210 */ /* 0x000fc60007f5e0ff */
[--C-:B------:R-:W-:Y:S01]  /*17290*/  IMAD.X R21, R23, 0x1, R0.reuse, P3 ;  /* 0x0000000117157824 */ /* 0x100fe200018e0600 */
[-C--:B--2---:R-:W-:Y:S01]  /*172a0*/  IADD3 R14, P3, PT, R18, R3.reuse, RZ ;  /* 0x00000003120e7210 */ /* 0x084fe20007f7e0ff */
[----:B------:R1:W-:Y:S02]  /*172b0*/  @P1 STS.128 [R25+0x2000], RZ ;  /* 0x002000ff19001388 */ /* 0x0003e40000000c00 */
[--C-:B------:R-:W-:Y:S02]  /*172c0*/  IMAD.X R19, R21, 0x1, R0.reuse, P2 ;  /* 0x0000000115137824 */ /* 0x100fe400010e0600 */
[----:B------:R-:W-:Y:S01]  /*172d0*/  @!PT LDS RZ, [RZ] ;  /* 0x00000000fffff984 */ /* 0x000fe20000000800 */
[----:B------:R-:W-:Y:S01]  /*172e0*/  @!PT LDS RZ, [RZ] ;  /* 0x00000000fffff984 */ /* 0x000fe20000000800 */
[----:B------:R-:W-:Y:S01]  /*172f0*/  @!PT LDS RZ, [RZ] ;  /* 0x00000000fffff984 */ /* 0x000fe20000000800 */
[----:B------:R2:W-:Y:S02]  /*17300*/  @!P1 LDGSTS.E.BYPASS.LTC128B.128 [R25+0x2800], desc[UR4][R12.64] ;  /* 0x028000000c199fae */ /* 0x0005e4000b981a04 */
[----:B------:R-:W-:Y:S02]  /*17310*/  IMAD.X R15, R19, 0x1, R0, P3 ;  /* 0x00000001130f7824 */ /* 0x000fe400018e0600 */
        /* <DEDUP_REMOVED lines=30> */
[----:B------:R1:W-:Y:S04]  /*17500*/  @P1 STS.128 [R25+0x5000], RZ ;  /* 0x005000ff19001388 */ /* 0x0003e80000000c00 */
[----:B------:R-:W-:Y:S01]  /*17510*/  @!PT LDS RZ, [RZ] ;  /* 0x00000000fffff984 */ /* 0x000fe20000000800 */
[----:B------:R-:W-:Y:S01]  /*17520*/  @!PT LDS RZ, [RZ] ;  /* 0x00000000fffff984 */ /* 0x000fe20000000800 */
[----:B------:R-:W-:Y:S01]  /*17530*/  @!PT LDS RZ, [RZ] ;  /* 0x00000000fffff984 */ /* 0x000fe20000000800 */
[----:B------:R1:W-:Y:S01]  /*17540*/  @!P1 LDGSTS.E.BYPASS.LTC128B.128 [R25+0x5800], desc[UR4][R22.64] ;  /* 0x0580000016199fae */ /* 0x0003e2000b981a04 */
[----:B------:R-:W-:Y:S01]  /*17550*/  IMAD.X R9, R11, 0x1, R0, P2 ;  /* 0x000000010b097824 */ /* 0x000fe200010e0600 */
[-C--:B-----5:R-:W-:Y:S02]  /*17560*/  IADD3 R6, P3, PT, R8, R3.reuse, RZ ;  /* 0x0000000308067210 */ /* 0x0a0fe40007f7e0ff */
[----:B------:R1:W-:Y:S04]  /*17570*/  @P1 STS.128 [R25+0x5800], RZ ;  /* 0x005800ff19001388 */ /* 0x0003e80000000c00 */
[----:B------:R-:W-:Y:S01]  /*17580*/  @!PT LDS RZ, [RZ] ;  /* 0x00000000fffff984 */ /* 0x000fe20000000800 */
[----:B------:R-:W-:Y:S01]  /*17590*/  @!PT LDS RZ, [RZ] ;  /* 0x00000000fffff984 */ /* 0x000fe20000000800 */
[----:B------:R-:W-:Y:S01]  /*175a0*/  @!PT LDS RZ, [RZ] ;  /* 0x00000000fffff984 */ /* 0x000fe20000000800 */
[----:B------:R1:W-:Y:S04]  /*175b0*/  @!P1 LDGSTS.E.BYPASS.LTC128B.128 [R25+0x6000], desc[UR4][R20.64] ;  /* 0x0600000014199fae */ /* 0x0003e8000b981a04 */
[----:B------:R1:W-:Y:S01]  /*175c0*/  @P1 STS.128 [R25+0x6000], RZ ;  /* 0x006000ff19001388 */ /* 0x0003e20000000c00 */
[----:B--2---:R-:W-:-:S03]  /*175d0*/  @!P1 IADD3 R16, P2, PT, R6, R3, RZ ;  /* 0x0000000306109210 */ /* 0x004fc60007f5e0ff */
        /* <DEDUP_REMOVED lines=38> */
.L_x_1898:
[----:B------:R-:W-:Y:S01]  /*17840*/  IMAD.SHL.U32 R3, R239, 0x2, RZ ;  /* 0x00000002ef037824 */ /* 0x000fe200078e00ff */
[----:B------:R-:W2:Y:S01]  /*17850*/  LDCU UR8, c[0x0][0x45c] ;  /* 0x00008b80ff0877ac */ /* 0x000ea20008000800 */
[----:B------:R-:W-:-:S03]  /*17860*/  IMAD.U32 R0, RZ, RZ, UR10 ;  /* 0x0000000aff007e24 */ /* 0x000fc6000f8e00ff */
[----:B------:R-:W-:Y:S01]  /*17870*/  LOP3.LUT R3, R3, 0x6, RZ, 0xc0, !PT ;  /* 0x0000000603037812 */ /* 0x000fe200078ec0ff */
[----:B------:R-:W-:-:S04]  /*17880*/  UISETP.GT.AND UP0, UPT, UR10, UR7, UPT ;  /* 0x000000070a00728c */ /* 0x000fc8000bf04270 */
[----:B------:R-:W-:-:S04]  /*17890*/  IMAD R0, R0, 0x100, R3 ;  /* 0x0000010000007824 */ /* 0x000fc800078e0203 */
[C---:B------:R-:W-:Y:S01]  /*178a0*/  VIADD R3, R0.reuse, 0x1 ;  /* 0x0000000100037836 */ /* 0x040fe20000000000 */
[C---:B------:R-:W-:Y:S01]  /*178b0*/  ISETP.GE.AND P1, PT, R0.reuse, R2, PT ;  /* 0x000000020000720c */ /* 0x040fe20003f26270 */
[C---:B------:R-:W-:Y:S02]  /*178c0*/  VIADD R5, R0.reuse, 0x8 ;  /* 0x0000000800057836 */ /* 0x040fe40000000000 */
[C---:B-1----:R-:W-:Y:S01]  /*178d0*/  VIADD R6, R0.reuse, 0xb8 ;  /* 0x000000b800067836 */ /* 0x042fe20000000000 */
[C---:B------:R-:W-:Y:S01]  /*178e0*/  ISETP.GE.AND P2, PT, R3.reuse, R4, PT ;  /* 0x000000040300720c */ /* 0x040fe20003f46270 */
[C---:B------:R-:W-:Y:S01]  /*178f0*/  VIADD R12, R0.reuse, 0xe1 ;  /* 0x000000e1000c7836 */ /* 0x040fe20000000000 */
[----:B------:R-:W-:Y:S01]  /*17900*/  ISETP.GE.AND P3, PT, R3, R2, PT ;  /* 0x000000020300720c */ /* 0x000fe20003f66270 */
[C---:B------:R-:W-:Y:S01]  /*17910*/  VIADD R3, R0.reuse, 0x9 ;  /* 0x0000000900037836 */ /* 0x040fe20000000000 */
[C---:B------:R-:W-:Y:S01]  /*17920*/  ISETP.GE.AND P4, PT, R5.reuse, R4, PT ;  /* 0x000000040500720c */ /* 0x040fe20003f86270 */
[C---:B------:R-:W-:Y:S01]  /*17930*/  VIADD R11, R0.reuse, 0xe9 ;  /* 0x000000e9000b7836 */ /* 0x040fe20000000000 */
[----:B------:R-:W-:Y:S01]  /*17940*/  ISETP.GE.AND P5, PT, R5, R2, PT ;  /* 0x000000020500720c */ /* 0x000fe20003fa6270 */
[C---:B------:R-:W-:Y:S01]  /*17950*/  VIADD R5, R0.reuse, 0x10 ;  /* 0x0000001000057836 */ /* 0x040fe20000000000 */
[----:B------:R-:W-:Y:S01]  /*17960*/  FSEL R18, R183, -INF , !P1 ;  /* 0xff800000b7127808 */ /* 0x000fe20004800000 */
[C---:B------:R-:W-:Y:S01]  /*17970*/  VIADD R10, R0.reuse, 0xf0 ;  /* 0x000000f0000a7836 */ /* 0x040fe20000000000 */
[C---:B------:R-:W-:Y:S01]  /*17980*/  ISETP.GE.AND P6, PT, R3.reuse, R4, PT ;  /* 0x000000040300720c */ /* 0x040fe20003fc6270 */
[C---:B------:R-:W-:Y:S01]  /*17990*/  VIADD R13, R0.reuse, 0xf1 ;  /* 0x000000f1000d7836 */ /* 0x040fe20000000000 */
[----:B------:R-:W-:Y:S01]  /*179a0*/  ISETP.GE.AND P1, PT, R3, R2, PT ;  /* 0x000000020300720c */ /* 0x000fe20003f26270 */
[----:B------:R-:W-:Y:S01]  /*179b0*/  VIADD R3, R0, 0x11 ;  /* 0x0000001100037836 */ /* 0x000fe20000000000 */
[----:B------:R-:W-:Y:S01]  /*179c0*/  FSEL R21, R184, -INF , !P2 ;  /* 0xff800000b8157808 */ /* 0x000fe20005000000 */
[----:B------:R-:W-:Y:S01]  /*179d0*/  VIADD R9, R0, 0xf8 ;  /* 0x000000f800097836 */ /* 0x000fe20000000000 */
[----:B------:R-:W-:Y:S01]  /*179e0*/  FSEL R17, R182, -INF , !P3 ;  /* 0xff800000b6117808 */ /* 0x000fe20005800000 */
[----:B------:R-:W-:Y:S01]  /*179f0*/  VIADD R8, R0, 0xf9 ;  /* 0x000000f900087836 */ /* 0x000fe20000000000 */
[----:B------:R-:W-:-:S02]  /*17a00*/  ISETP.GE.AND P2, PT, R5, R4, PT ;  /* 0x000000040500720c */ /* 0x000fc40003f46270 */
[----:B------:R-:W-:Y:S02]  /*17a10*/  FSEL R22, R181, -INF , !P4 ;  /* 0xff800000b5167808 */ /* 0x000fe40006000000 */
[----:B------:R-:W-:Y:S01]  /*17a20*/  ISETP.GE.AND P3, PT, R5, R2, PT ;  /* 0x000000020500720c */ /* 0x000fe20003f66270 */
[C---:B------:R-:W-:Y:S01]  /*17a30*/  VIADD R5, R0.reuse, 0x18 ;  /* 0x0000001800057836 */ /* 0x040fe20000000000 */
[----:B------:R-:W-:Y:S02]  /*17a40*/  FSEL R16, R179, -INF , !P5 ;  /* 0xff800000b3107808 */ /* 0x000fe40006800000 */
[C---:B------:R-:W-:Y:S02]  /*17a50*/  ISETP.GE.AND P4, PT, R3.reuse, R4, PT ;  /* 0x000000040300720c */ /* 0x040fe40003f86270 */
[----:B------:R-:W-:Y:S01]  /*17a60*/  ISETP.GE.AND P5, PT, R3, R2, PT ;  /* 0x000000020300720c */ /* 0x000fe20003fa6270 */
[----:B------:R-:W-:Y:S01]  /*17a70*/  VIADD R3, R0, 0x19 ;  /* 0x0000001900037836 */ /* 0x000fe20000000000 */
[----:B------:R-:W-:-:S02]  /*17a80*/  FSEL R26, R180, -INF , !P6 ;  /* 0xff800000b41a7808 */ /* 0x000fc40007000000 */
[----:B------:R-:W-:Y:S02]  /*17a90*/  FSEL R19, R178, -INF , !P1 ;  /* 0xff800000b2137808 */ /* 0x000fe40004800000 */
[----:B------:R-:W-:Y:S02]  /*17aa0*/  ISETP.GE.AND P6, PT, R5, R4, PT ;  /* 0x000000040500720c */ /* 0x000fe40003fc6270 */
[----:B------:R-:W-:Y:S02]  /*17ab0*/  FSEL R35, R177, -INF , !P2 ;  /* 0xff800000b1237808 */ /* 0x000fe40005000000 */
[----:B------:R-:W-:Y:S01]  /*17ac0*/  ISETP.GE.AND P1, PT, R5, R2, PT ;  /* 0x000000020500720c */ /* 0x000fe20003f26270 */
[----:B------:R-:W-:Y:S01]  /*17ad0*/  VIADD R5, R0, 0x20 ;  /* 0x0000002000057836 */ /* 0x000fe20000000000 */
[----:B------:R-:W-:Y:S02]  /*17ae0*/  FSEL R20, R171, -INF , !P3 ;  /* 0xff800000ab147808 */ /* 0x000fe40005800000 */
[----:B------:R-:W-:-:S02]  /*17af0*/  ISETP.GE.AND P2, PT, R3, R4, PT ;  /* 0x000000040300720c */ /* 0x000fc40003f46270 */
[----:B------:R-:W-:Y:S01]  /*17b00*/  ISETP.GE.AND P3, PT, R3, R2, PT ;  /* 0x000000020300720c */ /* 0x000fe20003f66270 */
[----:B------:R-:W-:Y:S01]  /*17b10*/  VIADD R3, R0, 0x21 ;  /* 0x0000002100037836 */ /* 0x000fe20000000000 */
[----:B------:R-:W-:Y:S02]  /*17b20*/  FSEL R38, R173, -INF , !P4 ;  /* 0xff800000ad267808 */ /* 0x000fe40006000000 */
[----:B------:R-:W-:Y:S02]  /*17b30*/  FSEL R32, R170, -INF , !P5 ;  /* 0xff800000aa207808 */ /* 0x000fe40006800000 */
[C---:B------:R-:W-:Y:S02]  /*17b40*/  ISETP.GE.AND P4, PT, R5.reuse, R4, PT ;  /* 0x000000040500720c */ /* 0x040fe40003f86270 */
[----:B------:R-:W-:Y:S02]  /*17b50*/  FSEL R39, R168, -INF , !P6 ;  /* 0xff800000a8277808 */ /* 0x000fe40007000000 */
[----:B------:R-:W-:Y:S01]  /*17b60*/  ISETP.GE.AND P5, PT, R5, R2, PT ;  /* 0x000000020500720c */ /* 0x000fe20003fa6270 */
[----:B------:R-:W-:Y:S01]  /*17b70*/  VIADD R5, R0, 0x28 ;  /* 0x0000002800057836 */ /* 0x000fe20000000000 */
[----:B------:R-:W-:-:S02]  /*17b80*/  FSEL R33, R166, -INF , !P1 ;  /* 0xff800000a6217808 */ /* 0x000fc40004800000 */
[C---:B------:R-:W-:Y:S02]  /*17b90*/  ISETP.GE.AND P6, PT, R3.reuse, R4, PT ;  /* 0x000000040300720c */ /* 0x040fe40003fc6270 */
[----:B------:R-:W-:Y:S01]  /*17ba0*/  ISETP.GE.AND P1, PT, R3, R2, PT ;  /* 0x000000020300720c */ /* 0x000fe20003f26270 */
[----:B------:R-:W-:Y:S01]  /*17bb0*/  VIADD R3, R0, 0x29 ;  /* 0x0000002900037836 */ /* 0x000fe20000000000 */
[----:B------:R-:W-:Y:S02]  /*17bc0*/  FSEL R52, R167, -INF , !P2 ;  /* 0xff800000a7347808 */ /* 0x000fe40005000000 */
[----:B------:R-:W-:Y:S02]  /*17bd0*/  FSEL R34, R165, -INF , !P3 ;  /* 0xff800000a5227808 */ /* 0x000fe40005800000 */
[----:B------:R-:W-:Y:S02]  /*17be0*/  ISETP.GE.AND P2, PT, R5, R4, PT ;  /* 0x000000040500720c */ /* 0x000fe40003f46270 */
[----:B------:R-:W-:-:S02]  /*17bf0*/  FSEL R77, R163, -INF , !P4 ;  /* 0xff800000a34d7808 */ /* 0x000fc40006000000 */
[----:B------:R-:W-:Y:S01]  /*17c00*/  ISETP.GE.AND P3, PT, R5, R2, PT ;  /* 0x000000020500720c */ /* 0x000fe20003f66270 */
[C---:B------:R-:W-:Y:S01]  /*17c10*/  VIADD R5, R0.reuse, 0x30 ;  /* 0x0000003000057836 */ /* 0x040fe20000000000 */
[----:B------:R-:W-:Y:S02]  /*17c20*/  FSEL R53, R159, -INF , !P5 ;  /* 0xff8000009f357808 */ /* 0x000fe40006800000 */
[C---:B------:R-:W-:Y:S02]  /*17c30*/  ISETP.GE.AND P4, PT, R3.reuse, R4, PT ;  /* 0x000000040300720c */ /* 0x040fe40003f86270 */
[----:B------:R-:W-:Y:S01]  /*17c40*/  ISETP.GE.AND P5, PT, R3, R2, PT ;  /* 0x000000020300720c */ /* 0x000fe20003fa6270 */
[----:B------:R-:W-:Y:S01]  /*17c50*/  VIADD R3, R0, 0x31 ;  /* 0x0000003100037836 */ /* 0x000fe20000000000 */
[----:B------:R-:W-:Y:S02]  /*17c60*/  FSEL R79, R160, -INF , !P6 ;  /* 0xff800000a04f7808 */ /* 0x000fe40007000000 */
[----:B------:R-:W-:-:S02]  /*17c70*/  FSEL R68, R156, -INF , !P1 ;  /* 0xff8000009c447808 */ /* 0x000fc40004800000 */
[----:B------:R-:W-:Y:S02]  /*17c80*/  ISETP.GE.AND P6, PT, R5, R4, PT ;  /* 0x000000040500720c */ /* 0x000fe40003fc6270 */
[----:B------:R-:W-:Y:S02]  /*17c90*/  FSEL R78, R155, -INF , !P2 ;  /* 0xff8000009b4e7808 */ /* 0x000fe40005000000 */
[----:B------:R-:W-:Y:S01]  /*17ca0*/  ISETP.GE.AND P1, PT, R5, R2, PT ;  /* 0x000000020500720c */ /* 0x000fe20003f26270 */
[----:B------:R-:W-:Y:S01]  /*17cb0*/  VIADD R5, R0, 0x38 ;  /* 0x0000003800057836 */ /* 0x000fe20000000000 */
        /* <DEDUP_REMOVED lines=29> */
[----:B------:R-:W-:Y:S01]  /*17e90*/  VIADD R5, R0, 0x50 ;  /* 0x0000005000057836 */ /* 0x000fe20000000000 */
        /* <DEDUP_REMOVED lines=56> */
[C---:B------:R-:W-:Y:S02]  /*18220*/  ISETP.GE.AND P6, PT, R5.reuse, R4, PT ;  /* 0x000000040500720c */ /* 0x040fe40003fc6270 */
        /* <DEDUP_REMOVED lines=29> */
[C---:B------:R-:W-:Y:S02]  /*18400*/  ISETP.GE.AND P6, PT, R5.reuse, R4, PT ;  /* 0x000000040500720c */ /* 0x040fe40003fc6270 */
        /* <DEDUP_REMOVED lines=39> */
[----:B------:R-:W-:Y:S02]  /*18680*/  FSEL R195, R144, -INF , !P2 ;  /* 0xff80000090c37808 */ /* 0x000fe40005000000 */
[----:B------:R-:W-:Y:S02]  /*18690*/  FSEL R186, R142, -INF , !P3 ;  /* 0xff8000008eba7808 */ /* 0x000fe40005800000 */
[----:B------:R-:W-:Y:S02]  /*186a0*/  ISETP.GE.AND P4, PT, R5, R4, PT ;  /* 0x000000040500720c */ /* 0x000fe40003f86270 */
[----:B------:R-:W-:Y:S02]  /*186b0*/  FSEL R191, R145, -INF , !P6 ;  /* 0xff80000091bf7808 */ /* 0x000fe40007000000 */
[----:B------:R-:W-:Y:S01]  /*186c0*/  ISETP.GE.AND P5, PT, R5, R2, PT ;  /* 0x000000020500720c */ /* 0x000fe20003fa6270 */
[----:B------:R-:W-:Y:S01]  /*186d0*/  VIADD R5, R0, 0xb9 ;  /* 0x000000b900057836 */ /* 0x000fe20000000000 */
[----:B------:R-:W-:-:S02]  /*186e0*/  ISETP.GE.AND P2, PT, R6, R4, PT ;  /* 0x000000040600720c */ /* 0x000fc40003f46270 */
[----:B------:R-:W-:Y:S02]  /*186f0*/  ISETP.GE.AND P3, PT, R6, R2, PT ;  /* 0x000000020600720c */ /* 0x000fe40003f66270 */
[----:B------:R-:W-:Y:S02]  /*18700*/  ISETP.GE.AND P6, PT, R3, R4, PT ;  /* 0x000000040300720c */ /* 0x000fe40003fc6270 */
[----:B------:R-:W-:Y:S02]  /*18710*/  FMNMX3.FTZ R6, R18, R17, R16, !PT ;  /* 0x0000001112067276 */ /* 0x000fe40007810010 */
[----:B------:R-:W-:Y:S02]  /*18720*/  FSEL R197, R139, -INF , !P5 ;  /* 0xff8000008bc57808 */ /* 0x000fe40006800000 */
[----:B------:R-:W-:Y:S02]  /*18730*/  FSEL R223, R140, -INF , !P6 ;  /* 0xff8000008cdf7808 */ /* 0x000fe40007000000 */
[----:B------:R-:W-:-:S02]  /*18740*/  FMNMX3.FTZ R6, R6, R19, R20, !PT ;  /* 0x0000001306067276 */ /* 0x000fc40007810014 */
[C---:B------:R-:W-:Y:S02]  /*18750*/  ISETP.GE.AND P5, PT, R5.reuse, R4, PT ;  /* 0x000000040500720c */ /* 0x040fe40003fa6270 */
[-C--:B------:R-:W-:Y:S01]  /*18760*/  ISETP.GE.AND P6, PT, R5, R2.reuse, PT ;  /* 0x000000020500720c */ /* 0x080fe20003fc6270 */
[C---:B------:R-:W-:Y:S01]  /*18770*/  VIADD R5, R0.reuse, 0xc1 ;  /* 0x000000c100057836 */ /* 0x040fe20000000000 */
[----:B------:R-:W-:Y:S02]  /*18780*/  FSEL R182, R143, -INF , !P1 ;  /* 0xff8000008fb67808 */ /* 0x000fe40004800000 */
        /* <DEDUP_REMOVED lines=8> */
[----:B------:R-:W-:Y:S02]  /*18810*/  FSEL R201, R138, -INF , !P1 ;  /* 0xff8000008ac97808 */ /* 0x000fe40004800000 */
[----:B------:R-:W-:-:S02]  /*18820*/  ISETP.GE.AND P1, PT, R3, R2, PT ;  /* 0x000000020300720c */ /* 0x000fc40003f26270 */
[----:B------:R-:W-:Y:S01]  /*18830*/  FMNMX3.FTZ R6, R5, R68, R72, !PT ;  /* 0x0000004405067276 */ /* 0x000fe20007810048 */
[----:B------:R-:W-:Y:S01]  /*18840*/  VIADD R5, R0, 0xc9 ;  /* 0x000000c900057836 */ /* 0x000fe20000000000 */
[----:B------:R-:W-:Y:S02]  /*18850*/  FSEL R227, R126, -INF , !P1 ;  /* 0xff8000007ee37808 */ /* 0x000fe40004800000 */
[----:B------:R-:W-:Y:S02]  /*18860*/  ISETP.GE.AND P1, PT, R0, R4, PT ;  /* 0x000000040000720c */ /* 0x000fe40003f26270 */
[----:B------:R-:W-:Y:S02]  /*18870*/  FMNMX3.FTZ R6, R6, R76, R81, !PT ;  /* 0x0000004c06067276 */ /* 0x000fe40007810051 */
[----:B------:R-:W-:Y:S02]  /*18880*/  FSEL R15, R185, -INF , !P1 ;  /* 0xff800000b90f7808 */ /* 0x000fe40004800000 */
[----:B------:R-:W-:-:S02]  /*18890*/  FMNMX3.FTZ R6, R6, R82, R83, !PT ;  /* 0x0000005206067276 */ /* 0x000fc40007810053 */
[----:B------:R-:W-:Y:S02]  /*188a0*/  FSEL R226, R136, -INF , !P5 ;  /* 0xff80000088e27808 */ /* 0x000fe40006800000 */
[----:B------:R-:W-:Y:S02]  /*188b0*/  FSEL R216, R141, -INF , !P4 ;  /* 0xff8000008dd87808 */ /* 0x000fe40006000000 */
[C---:B------:R-:W-:Y:S02]  /*188c0*/  ISETP.GE.AND P5, PT, R5.reuse, R4, PT ;  /* 0x000000040500720c */ /* 0x040fe40003fa6270 */
[----:B------:R-:W-:Y:S02]  /*188d0*/  ISETP.GE.AND P1, PT, R5, R2, PT ;  /* 0x000000020500720c */ /* 0x000fe40003f26270 */
[----:B------:R-:W-:Y:S02]  /*188e0*/  FMNMX3.FTZ R7, R15, R21, R22, !PT ;  /* 0x000000150f077276 */ /* 0x000fe40007810016 */
[----:B------:R-:W-:Y:S01]  /*188f0*/  ISETP.GE.AND P4, PT, R3, R4, PT ;  /* 0x000000040300720c */ /* 0x000fe20003f86270 */
[----:B------:R-:W-:Y:S01]  /*18900*/  VIADD R3, R0, 0xc8 ;  /* 0x000000c800037836 */ /* 0x000fe20000000000 */
[----:B------:R-:W-:-:S02]  /*18910*/  FMNMX3.FTZ R5, R6, R84, R90, !PT ;  /* 0x0000005406057276 */ /* 0x000fc4000781005a */
[----:B------:R-:W-:Y:S01]  /*18920*/  FMNMX3.FTZ R6, R7, R26, R35, !PT ;  /* 0x0000001a07067276 */ /* 0x000fe20007810023 */
[C---:B------:R-:W-:Y:S01]  /*18930*/  VIADD R7, R0.reuse, 0xe0 ;  /* 0x000000e000077836 */ /* 0x040fe20000000000 */
        /* <DEDUP_REMOVED lines=25> */
[----:B------:R-:W-:Y:S02]  /*18ad0*/  FMNMX3.FTZ R6, R6, R87, R86, !PT ;  /* 0x0000005706067276 */ /* 0x000fe40007810056 */
[----:B------:R-:W-:Y:S02]  /*18ae0*/  ISETP.GE.AND P1, PT, R3, R4, PT ;  /* 0x000000040300720c */ /* 0x000fe40003f26270 */
[----:B------:R-:W-:Y:S02]  /*18af0*/  FMNMX3.FTZ R5, R5, R110, R116, !PT ;  /* 0x0000006e05057276 */ /* 0x000fe40007810074 */
[----:B------:R-:W-:-:S02]  /*18b00*/  FMNMX3.FTZ R6, R6, R89, R94, !PT ;  /* 0x0000005906067276 */ /* 0x000fc4000781005e */
[----:B------:R-:W-:Y:S02]  /*18b10*/  P2R R14, PR, RZ, 0x2 ;  /* 0x00000002ff0e7803 */ /* 0x000fe40000000000 */
[----:B------:R-:W-:Y:S02]  /*18b20*/  FMNMX3.FTZ R5, R5, R117, R118, !PT ;  /* 0x0000007505057276 */ /* 0x000fe40007810076 */
[----:B------:R-:W-:Y:S01]  /*18b30*/  ISETP.GE.AND P1, PT, R3, R2, PT ;  /* 0x000000020300720c */ /* 0x000fe20003f26270 */
[----:B------:R-:W-:Y:S01]  /*18b40*/  VIADD R3, R0, 0xd9 ;  /* 0x000000d900037836 */ /* 0x000fe20000000000 */
[----:B------:R-:W-:Y:S02]  /*18b50*/  FMNMX3.FTZ R6, R6, R96, R95, !PT ;  /* 0x0000006006067276 */ /* 0x000fe4000781005f */
[----:B------:R-:W-:Y:S02]  /*18b60*/  FMNMX3.FTZ R5, R5, R119, R128, !PT ;  /* 0x0000007705057276 */ /* 0x000fe40007810080 */
[----:B------:R-:W-:-:S02]  /*18b70*/  FSEL R240, R124, -INF , !P6 ;  /* 0xff8000007cf07808 */ /* 0x000fc40007000000 */
[----:B------:R-:W-:Y:S02]  /*18b80*/  FSEL R233, R51, -INF , !P3 ;  /* 0xff80000033e97808 */ /* 0x000fe40005800000 */
[C---:B------:R-:W-:Y:S02]  /*18b90*/  ISETP.GE.AND P6, PT, R3.reuse, R4, PT ;  /* 0x000000040300720c */ /* 0x040fe40003fc6270 */
[----:B------:R-:W-:Y:S02]  /*18ba0*/  ISETP.GE.AND P3, PT, R3, R2, PT ;  /* 0x000000020300720c */ /* 0x000fe40003f66270 */
        /* <DEDUP_REMOVED lines=19> */
[----:B------:R-:W-:Y:S02]  /*18ce0*/  FSEL R245, R64, -INF , !P4 ;  /* 0xff80000040f57808 */ /* 0x000fe40006000000 */
[----:B------:R-:W-:Y:S02]  /*18cf0*/  FMNMX3.FTZ R3, R3, R172, R174, !PT ;  /* 0x000000ac03037276 */ /* 0x000fe400078100ae */
[----:B------:R-:W-:Y:S02]  /*18d00*/  FSEL R231, R66, -INF , !P5 ;  /* 0xff80000042e77808 */ /* 0x000fe40006800000 */
[----:B------:R-:W-:-:S02]  /*18d10*/  ISETP.GE.AND P4, PT, R7, R2, PT ;  /* 0x000000020700720c */ /* 0x000fc40003f86270 */
[----:B------:R-:W-:Y:S02]  /*18d20*/  FSEL R235, R49, -INF , !P1 ;  /* 0xff80000031eb7808 */ /* 0x000fe40004800000 */
[----:B------:R-:W-:Y:S02]  /*18d30*/  FMNMX3.FTZ R0, R0, R229, R233, !PT ;  /* 0x000000e500007276 */ /* 0x000fe400078100e9 */
[----:B------:R-:W-:Y:S02]  /*18d40*/  FSEL R244, R65, -INF , !P2 ;  /* 0xff80000041f47808 */ /* 0x000fe40005000000 */
[----:B------:R-:W-:Y:S02]  /*18d50*/  FMNMX3.FTZ R3, R3, R175, R188, !PT ;  /* 0x000000af03037276 */ /* 0x000fe400078100bc */
[----:B------:R-:W-:Y:S02]  /*18d60*/  ISETP.GE.AND P2, PT, R12, R2, PT ;  /* 0x000000020c00720c */ /* 0x000fe40003f46270 */
[----:B------:R-:W-:-:S02]  /*18d70*/  FSEL R241, R47, -INF , !P3 ;  /* 0xff8000002ff17808 */ /* 0x000fc40005800000 */
[----:B------:R-:W-:Y:S02]  /*18d80*/  ISETP.GE.AND P1, PT, R6, R2, PT ;  /* 0x000000020600720c */ /* 0x000fe40003f26270 */
[----:B------:R-:W-:Y:S02]  /*18d90*/  FSEL R246, R45, -INF , !P4 ;  /* 0xff8000002df67808 */ /* 0x000fe40006000000 */
[----:B------:R-:W-:Y:S02]  /*18da0*/  FMNMX3.FTZ R0, R0, R231, R235, !PT ;  /* 0x000000e700007276 */ /* 0x000fe400078100eb */
[----:B------:R-:W-:Y:S02]  /*18db0*/  FMNMX3.FTZ R3, R3, R192, R191, !PT ;  /* 0x000000c003037276 */ /* 0x000fe400078100bf */
[----:B------:R-:W-:Y:S02]  /*18dc0*/  ISETP.GE.AND P5, PT, R11, R2, PT ;  /* 0x000000020b00720c */ /* 0x000fe40003fa6270 */
[----:B------:R-:W-:-:S02]  /*18dd0*/  FSEL R247, R44, -INF , !P2 ;  /* 0xff8000002cf77808 */ /* 0x000fc40005000000 */
[-C--:B------:R-:W-:Y:S02]  /*18de0*/  ISETP.GE.AND P4, PT, R10, R2.reuse, PT ;  /* 0x000000020a00720c */ /* 0x080fe40003f86270 */
        /* <DEDUP_REMOVED lines=11> */
[----:B------:R-:W-:Y:S02]  /*18ea0*/  FSEL R194, R28, -INF , !P2 ;  /* 0xff8000001cc27808 */ /* 0x000fe40005000000 */
[----:B------:R-:W-:Y:S02]  /*18eb0*/  FMNMX3.FTZ R0, R0, R121, R200, !PT ;  /* 0x0000007900007276 */ /* 0x000fe400078100c8 */
[----:B------:R-:W-:Y:S02]  /*18ec0*/  FMNMX3.FTZ R3, R3, R226, R234, !PT ;  /* 0x000000e203037276 */ /* 0x000fe400078100ea */
[----:B------:R-:W-:Y:S02]  /*18ed0*/  FSEL R183, R24, -INF , !P1 ;  /* 0xff80000018b77808 */ /* 0x000fe40004800000 */
[----:B------:R-:W-:Y:S02]  /*18ee0*/  FMNMX3.FTZ R0, R0, R189, R194, !PT ;  /* 0x000000bd00007276 */ /* 0x000fe400078100c2 */
[----:B------:R-:W-:-:S02]  /*18ef0*/  FMNMX3.FTZ R3, R3, R236, R240, !PT ;  /* 0x000000ec03037276 */ /* 0x000fc400078100f0 */
[----:B------:R-:W-:Y:S02]  /*18f00*/  FMNMX.FTZ R5, R183, R0, !PT ;  /* 0x00000000b7057209 */ /* 0x000fe40007810000 */
[----:B------:R-:W-:Y:S02]  /*18f10*/  ISETP.NE.AND P5, PT, R14, RZ, PT ;  /* 0x000000ff0e00720c */ /* 0x000fe40003fa5270 */
[----:B------:R-:W-:Y:S02]  /*18f20*/  FMNMX3.FTZ R0, R3, R232, R244, !PT ;  /* 0x000000e803007276 */ /* 0x000fe400078100f4 */
[----:B------:R-:W1:Y:S01]  /*18f30*/  SHFL.BFLY PT, R3, R5, 0x2, 0x1f ;  /* 0x0c401f0005037f89 */ /* 0x000e6200000e0000 */
[-C--:B------:R-:W-:Y:S02]  /*18f40*/  ISETP.GE.AND P3, PT, R7, R4.reuse, PT ;  /* 0x000000040700720c */ /* 0x080fe40003f66270 */
[----:B------:R-:W-:Y:S02]  /*18f50*/  FSEL R242, R55, -INF , !P5 ;  /* 0xff80000037f27808 */ /* 0x000fe40006800000 */
[----:B------:R-:W-:-:S02]  /*18f60*/  ISETP.GE.AND P2, PT, R12, R4, PT ;  /* 0x000000040c00720c */ /* 0x000fc40003f46270 */
[-C--:B------:R-:W-:Y:S02]  /*18f70*/  ISETP.GE.AND P1, PT, R6, R4.reuse, PT ;  /* 0x000000040600720c */ /* 0x080fe40003f26270 */
        /* <DEDUP_REMOVED lines=14> */
[----:B------:R-:W-:Y:S02]  /*19060*/  FSEL R125, R41, -INF , !P3 ;  /* 0xff800000297d7808 */ /* 0x000fe40005800000 */
[----:B------:R-:W-:Y:S02]  /*19070*/  FSEL R193, R36, -INF , !P2 ;  /* 0xff80000024c17808 */ /* 0x000fe40005000000 */
[----:B------:R-:W-:-:S02]  /*19080*/  FMNMX3.FTZ R0, R0, R187, R190, !PT ;  /* 0x000000bb00007276 */ /* 0x000fc400078100be */
[----:B------:R-:W-:Y:S02]  /*19090*/  FSEL R184, R31, -INF , !P1 ;  /* 0xff8000001fb87808 */ /* 0x000fe40004800000 */
        /* <DEDUP_REMOVED lines=24> */
[----:B------:R-:W-:Y:S01]  /*19220*/  IMAD.IADD R27, R100, 0x1, R24 ;  /* 0x00000001641b7824 */ /* 0x000fe200078e0218 */
[----:B------:R2:W-:Y:S02]  /*19230*/  MUFU.EX2 R220, R5 ;  /* 0x0000000500dc7308 */ /* 0x0005e40000000800 */
[----:B--2---:R-:W-:-:S06]  /*19240*/  FFMA.FTZ R5, R19, UR8, -R0 ;  /* 0x0000000813057c23 */ /* 0x004fcc0008010800 */
[----:B------:R2:W3:Y:S02]  /*19250*/  MUFU.EX2 R219, R5 ;  /* 0x0000000500db7308 */ /* 0x0004e40000000800 */
[----:B--2---:R-:W-:Y:S01]  /*19260*/  FMUL.FTZ R5, R36, UR8 ;  /* 0x0000000824057c20 */ /* 0x004fe20008410000 */
[----:B---3--:R-:W-:-:S04]  /*19270*/  F2FP.F16.F32.PACK_AB R11, R219, R220 ;  /* 0x000000dcdb0b723e */ /* 0x008fc800000000ff */
[----:B------:R-:W-:-:S05]  /*19280*/  FSEL R5, R5, RZ, P1 ;  /* 0x000000ff05057208 */ /* 0x000fca0000800000 */
[--C-:B------:R-:W-:Y:S01]  /*19290*/  FFMA.FTZ R7, R15, UR8, -R5.reuse ;  /* 0x000000080f077c23 */ /* 0x100fe20008010805 */
[----:B------:R-:W-:-:S03]  /*192a0*/  FFMA.FTZ R6, R21, UR8, -R5 ;  /* 0x0000000815067c23 */ /* 0x000fc60008010805 */
[----:B------:R-:W-:Y:S08]  /*192b0*/  MUFU.EX2 R209, R7 ;  /* 0x0000000700d17308 */ /* 0x000ff00000000800 */
[----:B------:R2:W3:Y:S02]  /*192c0*/  MUFU.EX2 R7, R6 ;  /* 0x0000000600077308 */ /* 0x0004e40000000800 */
[----:B--2---:R-:W-:Y:S01]  /*192d0*/  FFMA.FTZ R6, R22, UR8, -R5 ;  /* 0x0000000816067c23 */ /* 0x004fe20008010805 */
[----:B---3--:R-:W-:Y:S01]  /*192e0*/  F2FP.F16.F32.PACK_AB R8, R7, R209 ;  /* 0x000000d10708723e */ /* 0x008fe200000000ff */
[----:B------:R-:W2:Y:S01]  /*192f0*/  LDSM.16.MT88.4 R20, [R27+0xa000] ;  /* 0x00a000001b14783b */ /* 0x000ea20000004200 */
[----:B------:R-:W-:-:S03]  /*19300*/  FADD.FTZ R7, R209, R7 ;  /* 0x00000007d1077221 */ /* 0x000fc60000010000 */
[----:B------:R3:W4:Y:S02]  /*19310*/  MUFU.EX2 R207, R6 ;  /* 0x0000000600cf7308 */ /* 0x0007240000000800 */
[----:B---3--:R-:W-:Y:S01]  /*19320*/  FFMA.FTZ R6, R26, UR8, -R5 ;  /* 0x000000081a067c23 */ /* 0x008fe20008010805 */
[----:B------:R-:W-:Y:S02]  /*19330*/  IMAD.IADD R26, R196, 0x1, R24 ;  /* 0x00000001c41a7824 */ /* 0x000fe400078e0218 */
[----:B----4-:R-:W-:-:S03]  /*19340*/  FADD.FTZ R7, R207, R7 ;  /* 0x00000007cf077221 */ /* 0x010fc60000010000 */
[----:B------:R3:W4:Y:S01]  /*19350*/  MUFU.EX2 R214, R6 ;  /* 0x0000000600d67308 */ /* 0x0007220000000800 */
[----:B------:R-:W-:Y:S01]  /*19360*/  IMAD.IADD R37, R100, 0x1, R26 ;  /* 0x0000000164257824 */ /* 0x000fe200078e021a */
[----:B------:R-:W5:Y:S01]  /*19370*/  LDSM.16.MT88.4 R12, [R26+0xa000] ;  /* 0x00a000001a0c783b */ /* 0x000f620000004200 */
[----:B------:R-:W-:-:S03]  /*19380*/  IMAD.MOV.U32 R100, RZ, RZ, R46 ;  /* 0x000000ffff647224 */ /* 0x000fc600078e002e */
[----:B------:R-:W5:Y:S01]  /*19390*/  LDSM.16.MT88.4 R16, [R37+0xa000] ;  /* 0x00a000002510783b */ /* 0x000f620000004200 */
[--C-:B---3--:R-:W-:Y:S01]  /*193a0*/  FFMA.FTZ R6, R32, UR8, -R0.reuse ;  /* 0x0000000820067c23 */ /* 0x108fe20008010800 */
[C---:B----4-:R-:W-:Y:S01]  /*193b0*/  F2FP.F16.F32.PACK_AB R10, R214.reuse, R207 ;  /* 0x000000cfd60a723e */ /* 0x050fe200000000ff */
[----:B------:R-:W-:Y:S02]  /*193c0*/  FADD.FTZ R7, R214, R7 ;  /* 0x00000007d6077221 */ /* 0x000fe40000010000 */
[----:B------:R3:W-:Y:S04]  /*193d0*/  MUFU.EX2 R218, R6 ;  /* 0x0000000600da7308 */ /* 0x0007e80000000800 */
[C---:B-1----:R-:W-:Y:S08]  /*193e0*/  HMMA.16816.F32 R44, R8.reuse, R28, RZ ;  /* 0x0000001c082c723c */ /* 0x042ff000000018ff */
[----:B------:R-:W-:Y:S01]  /*193f0*/  HMMA.16816.F32 R48, R8, R30, RZ ;  /* 0x0000001e0830723c */ /* 0x000fe200000018ff */
[----:B---3--:R-:W-:-:S07]  /*19400*/  FFMA.FTZ R6, R33, UR8, -R0 ;  /* 0x0000000821067c23 */ /* 0x008fce0008010800 */
[C---:B--2---:R-:W-:Y:S01]  /*19410*/  HMMA.16816.F32 R40, R8.reuse, R20, RZ ;  /* 0x000000140828723c */ /* 0x044fe200000018ff */
[----:B------:R1:W-:Y:S07]  /*19420*/  MUFU.EX2 R224, R6 ;  /* 0x0000000600e07308 */ /* 0x0003ee0000000800 */
[C---:B------:R-:W-:Y:S01]  /*19430*/  HMMA.16816.F32 R28, R8.reuse, R22, RZ ;  /* 0x00000016081c723c */ /* 0x040fe200000018ff */
[----:B------:R-:W-:Y:S07]  /*19440*/  LDSM.16.MT88.4 R20, [R27+0xa800] ;  /* 0x00a800001b14783b */ /* 0x000fee0000004200 */
[----:B-----5:R-:W-:Y:S01]  /*19450*/  HMMA.16816.F32 R60, R8, R12, RZ ;  /* 0x0000000c083c723c */ /* 0x020fe200000018ff */
[----:B-1----:R-:W-:-:S04]  /*19460*/  FFMA.FTZ R6, R34, UR8, -R0 ;  /* 0x0000000822067c23 */ /* 0x002fc80008010800 */
[----:B------:R1:W-:Y:S03]  /*19470*/  MUFU.EX2 R222, R6 ;  /* 0x0000000600de7308 */ /* 0x0003e60000000800 */
[C---:B------:R-:W-:Y:S01]  /*19480*/  HMMA.16816.F32 R64, R8.reuse, R14, RZ ;  /* 0x0000000e0840723c */ /* 0x040fe200000018ff */
[----:B------:R-:W-:Y:S07]  /*19490*/  LDSM.16.MT88.4 R12, [R37+0xa800] ;  /* 0x00a80000250c783b */ /* 0x000fee0000004200 */
[----:B------:R-:W-:Y:S01]  /*194a0*/  HMMA.16816.F32 R56, R8, R16, RZ ;  /* 0x000000100838723c */ /* 0x000fe200000018ff */
[----:B-1----:R-:W-:-:S02]  /*194b0*/  FFMA.FTZ R6, R35, UR8, -R5 ;  /* 0x0000000823067c23 */ /* 0x002fc40008010805 */
[----:B------:R-:W1:Y:S02]  /*194c0*/  LDSM.16.MT88.4 R32, [R24+0xa800] ;  /* 0x00a800001820783b */ /* 0x000e640000004200 */
[----:B------:R2:W3:Y:S02]  /*194d0*/  MUFU.EX2 R206, R6 ;  /* 0x0000000600ce7308 */ /* 0x0004e40000000800 */
[----:B--2---:R-:W-:Y:S01]  /*194e0*/  FFMA.FTZ R6, R38, UR8, -R5 ;  /* 0x0000000826067c23 */ /* 0x004fe20008010805 */
[----:B---3--:R-:W-:-:S05]  /*194f0*/  FADD.FTZ R7, R206, R7 ;  /* 0x00000007ce077221 */ /* 0x008fca0000010000 */
        /* <DEDUP_REMOVED lines=8> */
[----:B---3--:R-:W-:Y:S01]  /*19580*/  FADD.FTZ R7, R213, R7 ;  /* 0x00000007d5077221 */ /* 0x008fe20000010000 */
[----:B------:R-:W-:Y:S01]  /*19590*/  HMMA.16816.F32 R52, R8, R18, RZ ;  /* 0x000000120834723c */ /* 0x000fe200000018ff */
[----:B------:R-:W2:Y:S03]  /*195a0*/  LDSM.16.MT88.4 R16, [R26+0xa800] ;  /* 0x00a800001a10783b */ /* 0x000ea60000004200 */
[----:B------:R3:W-:Y:S01]  /*195b0*/  MUFU.EX2 R205, R6 ;  /* 0x0000000600cd7308 */ /* 0x0007e20000000800 */
[----:B------:R-:W-:Y:S02]  /*195c0*/  F2FP.F16.F32.PACK_AB R9, R218, R225 ;  /* 0x000000e1da09723e */ /* 0x000fe400000000ff */
[----:B------:R-:W-:-:S02]  /*195d0*/  F2FP.F16.F32.PACK_AB R11, R222, R224 ;  /* 0x000000e0de0b723e */ /* 0x000fc400000000ff */
[----:B------:R-:W-:Y:S02]  /*195e0*/  F2FP.F16.F32.PACK_AB R8, R211, R206 ;  /* 0x000000ced308723e */ /* 0x000fe400000000ff */
[----:B------:R-:W-:Y:S01]  /*195f0*/  F2FP.F16.F32.PACK_AB R10, R213, R208 ;  /* 0x000000d0d50a723e */ /* 0x000fe200000000ff */
[----:B---3--:R-:W-:-:S06]  /*19600*/  FFMA.FTZ R6, R68, UR8, -R0 ;  /* 0x0000000844067c23 */ /* 0x008fcc0008010800 */
[C---:B-1----:R-:W-:Y:S01]  /*19610*/  HMMA.16816.F32 R68, R8.reuse, R32, R44 ;  /* 0x000000200844723c */ /* 0x042fe2000000182c */
[----:B------:R1:W3:Y:S07]  /*19620*/  MUFU.EX2 R210, R6 ;  /* 0x0000000600d27308 */ /* 0x0002ee0000000800 */
[C---:B------:R-:W-:Y:S08]  /*19630*/  HMMA.16816.F32 R44, R8.reuse, R20, R40 ;  /* 0x00000014082c723c */ /* 0x040ff00000001828 */
[----:B------:R-:W-:Y:S01]  /*19640*/  HMMA.16816.F32 R40, R8, R22, R28 ;  /* 0x000000160828723c */ /* 0x000fe2000000181c */
[----:B------:R-:W-:Y:S01]  /*19650*/  LDSM.16.MT88.4 R28, [R27+0xb000] ;  /* 0x00b000001b1c783b */ /* 0x000fe20000004200 */
[----:B-1----:R-:W-:-:S04]  /*19660*/  FFMA.FTZ R6, R72, UR8, -R0 ;  /* 0x0000000848067c23 */ /* 0x002fc80008010800 */
[----:B------:R1:W-:Y:S02]  /*19670*/  MUFU.EX2 R204, R6 ;  /* 0x0000000600cc7308 */ /* 0x0003e40000000800 */
[C---:B------:R-:W-:Y:S01]  /*19680*/  HMMA.16816.F32 R72, R8.reuse, R34, R48 ;  /* 0x000000220848723c */ /* 0x040fe20000001830 */
[----:B------:R-:W4:Y:S07]  /*19690*/  LDSM.16.MT88.4 R32, [R24+0xb000] ;  /* 0x00b000001820783b */ /* 0x000f2e0000004200 */
[----:B--2---:R-:W-:Y:S01]  /*196a0*/  HMMA.16816.F32 R60, R8, R16, R60 ;  /* 0x00000010083c723c */ /* 0x004fe2000000183c */
[----:B-1----:R-:W-:-:S07]  /*196b0*/  FFMA.FTZ R6, R76, UR8, -R0 ;  /* 0x000000084c067c23 */ /* 0x002fce0008010800 */
[C---:B------:R-:W-:Y:S01]  /*196c0*/  HMMA.16816.F32 R64, R8.reuse, R18, R64 ;  /* 0x000000120840723c */ /* 0x040fe20000001840 */
[----:B------:R-:W-:Y:S01]  /*196d0*/  LDSM.16.MT88.4 R16, [R26+0xb000] ;  /* 0x00b000001a10783b */ /* 0x000fe20000004200 */
[----:B------:R1:W2:Y:S06]  /*196e0*/  MUFU.EX2 R212, R6 ;  /* 0x0000000600d47308 */ /* 0x0002ac0000000800 */
[C---:B------:R-:W-:Y:S08]  /*196f0*/  HMMA.16816.F32 R48, R8.reuse, R12, R56 ;  /* 0x0000000c0830723c */ /* 0x040ff00000001838 */
[----:B------:R-:W-:Y:S01]  /*19700*/  HMMA.16816.F32 R20, R8, R14, R52 ;  /* 0x0000000e0814723c */ /* 0x000fe20000001834 */
[----:B---3--:R-:W-:Y:S01]  /*19710*/  F2FP.F16.F32.PACK_AB R9, R210, R205 ;  /* 0x000000cdd209723e */ /* 0x008fe200000000ff */
[----:B------:R-:W3:Y:S01]  /*19720*/  LDSM.16.MT88.4 R12, [R37+0xb000] ;  /* 0x00b00000250c783b */ /* 0x000ee20000004200 */
[----:B-1----:R-:W-:Y:S01]  /*19730*/  FFMA.FTZ R6, R77, UR8, -R5 ;  /* 0x000000084d067c23 */ /* 0x002fe20008010805 */
[----:B--2---:R-:W-:-:S03]  /*19740*/  F2FP.F16.F32.PACK_AB R11, R212, R204 ;  /* 0x000000ccd40b723e */ /* 0x004fc600000000ff */
[----:B------:R1:W2:Y:S02]  /*19750*/  MUFU.EX2 R199, R6 ;  /* 0x0000000600c77308 */ /* 0x0002a40000000800 */
[----:B-1----:R-:W-:Y:S01]  /*19760*/  FFMA.FTZ R6, R79, UR8, -R5 ;  /* 0x000000084f067c23 */ /* 0x002fe20008010805 */
[----:B--2---:R-:W-:-:S05]  /*19770*/  FADD.FTZ R7, R199, R7 ;  /* 0x00000007c7077221 */ /* 0x004fca0000010000 */
[----:B------:R1:W2:Y:S02]  /*19780*/  MUFU.EX2 R198, R6 ;  /* 0x0000000600c67308 */ /* 0x0002a40000000800 */
[----:B-1----:R-:W-:Y:S01]  /*19790*/  FFMA.FTZ R6, R78, UR8, -R5 ;  /* 0x000000084e067c23 */ /* 0x002fe20008010805 */
[----:B--2---:R-:W-:-:S05]  /*197a0*/  F2FP.F16.F32.PACK_AB R8, R198, R199 ;  /* 0x000000c7c608723e */ /* 0x004fca00000000ff */
[----:B------:R1:W-:Y:S02]  /*197b0*/  MUFU.EX2 R196, R6 ;  /* 0x0000000600c47308 */ /* 0x0003e40000000800 */
[----:B-1----:R-:W-:Y:S01]  /*197c0*/  FFMA.FTZ R6, R80, UR8, -R5 ;  /* 0x0000000850067c23 */ /* 0x002fe20008010805 */
[----:B------:R-:W-:-:S05]  /*197d0*/  IMAD.MOV.U32 R80, RZ, RZ, R200 ;  /* 0x000000ffff507224 */ /* 0x000fca00078e00c8 */
[----:B------:R1:W2:Y:S02]  /*197e0*/  MUFU.EX2 R200, R6 ;  /* 0x0000000600c87308 */ /* 0x0002a40000000800 */
[----:B-1----:R-:W-:Y:S01]  /*197f0*/  FFMA.FTZ R6, R81, UR8, -R0 ;  /* 0x0000000851067c23 */ /* 0x002fe20008010800 */
[----:B------:R-:W-:Y:S01]  /*19800*/  IMAD.MOV.U32 R81, RZ, RZ, R190 ;  /* 0x000000ffff517224 */ /* 0x000fe200078e00be */
[----:B--2---:R-:W-:-:S04]  /*19810*/  F2FP.F16.F32.PACK_AB R10, R200, R196 ;  /* 0x000000c4c80a723e */ /* 0x004fc800000000ff */
[----:B------:R1:W-:Y:S03]  /*19820*/  MUFU.EX2 R190, R6 ;  /* 0x0000000600be7308 */ /* 0x0003e60000000800 */
[C---:B----4-:R-:W-:Y:S01]  /*19830*/  HMMA.16816.F32 R56, R8.reuse, R32, R68 ;  /* 0x000000200838723c */ /* 0x050fe20000001844 */
[----:B------:R-:W-:Y:S02]  /*19840*/  IMAD.MOV.U32 R68, RZ, RZ, R189 ;  /* 0x000000ffff447224 */ /* 0x000fe400078e00bd */
[----:B------:R-:W-:Y:S02]  /*19850*/  IMAD.MOV.U32 R69, RZ, RZ, R193 ;  /* 0x000000ffff457224 */ /* 0x000fe400078e00c1 */
[----:B------:R-:W-:Y:S02]  /*19860*/  IMAD.MOV.U32 R71, RZ, RZ, R184 ;  /* 0x000000ffff477224 */ /* 0x000fe400078e00b8 */
[----:B------:R-:W-:Y:S01]  /*19870*/  IMAD.MOV.U32 R70, RZ, RZ, R183 ;  /* 0x000000ffff467224 */ /* 0x000fe200078e00b7 */
[----:B------:R-:W-:Y:S01]  /*19880*/  HMMA.16816.F32 R72, R8, R34, R72 ;  /* 0x000000220848723c */ /* 0x000fe20000001848 */
[----:B------:R-:W2:Y:S01]  /*19890*/  LDSM.16.MT88.4 R32, [R24+0xb800] ;  /* 0x00b800001820783b */ /* 0x000ea20000004200 */
[----:B-1----:R-:W-:Y:S01]  /*198a0*/  FFMA.FTZ R6, R82, UR8, -R0 ;  /* 0x0000000852067c23 */ /* 0x002fe20008010800 */
[----:B------:R-:W-:-:S03]  /*198b0*/  IMAD.MOV.U32 R82, RZ, RZ, R194 ;  /* 0x000000ffff527224 */ /* 0x000fc600078e00c2 */
[----:B------:R1:W4:Y:S02]  /*198c0*/  MUFU.EX2 R194, R6 ;  /* 0x0000000600c27308 */ /* 0x0003240000000800 */
[C---:B------:R-:W-:Y:S08]  /*198d0*/  HMMA.16816.F32 R44, R8.reuse, R28, R44 ;  /* 0x0000001c082c723c */ /* 0x040ff0000000182c */
[----:B------:R-:W-:Y:S01]  /*198e0*/  HMMA.16816.F32 R40, R8, R30, R40 ;  /* 0x0000001e0828723c */ /* 0x000fe20000001828 */
[----:B------:R-:W5:Y:S01]  /*198f0*/  LDSM.16.MT88.4 R28, [R27+0xb800] ;  /* 0x00b800001b1c783b */ /* 0x000f620000004200 */
[----:B-1----:R-:W-:Y:S01]  /*19900*/  FFMA.FTZ R6, R83, UR8, -R0 ;  /* 0x0000000853067c23 */ /* 0x002fe20008010800 */
[----:B------:R-:W-:-:S05]  /*19910*/  IMAD.MOV.U32 R83, RZ, RZ, R187 ;  /* 0x000000ffff537224 */ /* 0x000fca00078e00bb */
[C---:B---3--:R-:W-:Y:S01]  /*19920*/  HMMA.16816.F32 R52, R8.reuse, R12, R48 ;  /* 0x0000000c0834723c */ /* 0x048fe20000001830 */
[----:B------:R1:W-:Y:S07]  /*19930*/  MUFU.EX2 R189, R6 ;  /* 0x0000000600bd7308 */ /* 0x0003ee0000000800 */
[C---:B------:R-:W-:Y:S01]  /*19940*/  HMMA.16816.F32 R20, R8.reuse, R14, R20 ;  /* 0x0000000e0814723c */ /* 0x040fe20000001814 */
[----:B------:R-:W3:Y:S07]  /*19950*/  LDSM.16.MT88.4 R12, [R37+0xb800] ;  /* 0x00b80000250c783b */ /* 0x000eee0000004200 */
[----:B------:R-:W-:Y:S01]  /*19960*/  HMMA.16816.F32 R60, R8, R16, R60 ;  /* 0x00000010083c723c */ /* 0x000fe2000000183c */
[----:B-1----:R-:W-:-:S04]  /*19970*/  FFMA.FTZ R6, R84, UR8, -R0 ;  /* 0x0000000854067c23 */ /* 0x002fc80008010800 */
[----:B------:R1:W2:Y:S03]  /*19980*/  MUFU.EX2 R193, R6 ;  /* 0x0000000600c17308 */ /* 0x0002a60000000800 */
[----:B------:R-:W-:Y:S01]  /*19990*/  HMMA.16816.F32 R76, R8, R18, R64 ;  /* 0x00000012084c723c */ /* 0x000fe20000001840 */
[----:B------:R-:W3:Y:S01]  /*199a0*/  LDSM.16.MT88.4 R16, [R26+0xb800] ;  /* 0x00b800001a10783b */ /* 0x000ee20000004200 */
[----:B----4-:R-:W-:Y:S01]  /*199b0*/  F2FP.F16.F32.PACK_AB R9, R194, R190 ;  /* 0x000000bec209723e */ /* 0x010fe200000000ff */
        /* <DEDUP_REMOVED lines=18> */
[----:B------:R1:W4:Y:S07]  /*19ae0*/  MUFU.EX2 R180, R6 ;  /* 0x0000000600b47308 */ /* 0x00032e0000000800 */
[C---:B------:R-:W-:Y:S01]  /*19af0*/  HMMA.16816.F32 R40, R8.reuse, R30, R40 ;  /* 0x0000001e0828723c */ /* 0x040fe20000001828 */
[----:B------:R-:W5:Y:S07]  /*19b00*/  LDSM.16.MT88.4 R28, [R27+0xc000] ;  /* 0x00c000001b1c783b */ /* 0x000f6e0000004200 */
[----:B---3--:R-:W-:Y:S01]  /*19b10*/  HMMA.16816.F32 R52, R8, R12, R52 ;  /* 0x0000000c0834723c */ /* 0x008fe20000001834 */
[----:B-1----:R-:W-:-:S04]  /*19b20*/  FFMA.FTZ R6, R92, UR8, -R0 ;  /* 0x000000085c067c23 */ /* 0x002fc80008010800 */
[----:B------:R1:W-:Y:S03]  /*19b30*/  MUFU.EX2 R178, R6 ;  /* 0x0000000600b27308 */ /* 0x0003e60000000800 */
[C---:B------:R-:W-:Y:S01]  /*19b40*/  HMMA.16816.F32 R20, R8.reuse, R14, R20 ;  /* 0x0000000e0814723c */ /* 0x040fe20000001814 */
[----:B------:R-:W3:Y:S07]  /*19b50*/  LDSM.16.MT88.4 R12, [R37+0xc000] ;  /* 0x00c00000250c783b */ /* 0x000eee0000004200 */
[----:B------:R-:W-:Y:S01]  /*19b60*/  HMMA.16816.F32 R64, R8, R16, R60 ;  /* 0x000000100840723c */ /* 0x000fe2000000183c */
[----:B-1----:R-:W-:-:S07]  /*19b70*/  FFMA.FTZ R6, R93, UR8, -R0 ;  /* 0x000000085d067c23 */ /* 0x002fce0008010800 */
[----:B------:R-:W-:Y:S01]  /*19b80*/  HMMA.16816.F32 R76, R8, R18, R76 ;  /* 0x00000012084c723c */ /* 0x000fe2000000184c */
[----:B------:R-:W1:Y:S01]  /*19b90*/  LDSM.16.MT88.4 R16, [R26+0xc000] ;  /* 0x00c000001a10783b */ /* 0x000e620000004200 */
[----:B----4-:R-:W-:Y:S01]  /*19ba0*/  F2FP.F16.F32.PACK_AB R9, R180, R179 ;  /* 0x000000b3b409723e */ /* 0x010fe200000000ff */
[----:B------:R4:W2:Y:S02]  /*19bb0*/  MUFU.EX2 R177, R6 ;  /* 0x0000000600b17308 */ /* 0x0008a40000000800 */
[----:B----4-:R-:W-:Y:S01]  /*19bc0*/  FFMA.FTZ R6, R94, UR8, -R5 ;  /* 0x000000085e067c23 */ /* 0x010fe20008010805 */
[----:B--2---:R-:W-:-:S05]  /*19bd0*/  F2FP.F16.F32.PACK_AB R11, R177, R178 ;  /* 0x000000b2b10b723e */ /* 0x004fca00000000ff */
        /* <DEDUP_REMOVED lines=11> */
[C---:B------:R-:W-:Y:S08]  /*19c90*/  HMMA.16816.F32 R56, R8.reuse, R32, R56 ;  /* 0x000000200838723c */ /* 0x040ff00000001838 */
[----:B------:R-:W-:Y:S01]  /*19ca0*/  HMMA.16816.F32 R72, R8, R34, R72 ;  /* 0x000000220848723c */ /* 0x000fe20000001848 */
[----:B------:R-:W4:Y:S01]  /*19cb0*/  LDSM.16.MT88.4 R32, [R24+0xc800] ;  /* 0x00c800001820783b */ /* 0x000f220000004200 */
[----:B--2---:R-:W-:-:S06]  /*19cc0*/  FFMA.FTZ R6, R99, UR8, -R0 ;  /* 0x0000000863067c23 */ /* 0x004fcc0008010800 */
[C---:B-----5:R-:W-:Y:S01]  /*19cd0*/  HMMA.16816.F32 R44, R8.reuse, R28, R44 ;  /* 0x0000001c082c723c */ /* 0x060fe2000000182c */
        /* <DEDUP_REMOVED lines=129> */
[C---:B----4-:R-:W-:Y:S08]  /*1a4f0*/  HMMA.16816.F32 R56, R8.reuse, R32, R56 ;  /* 0x000000200838723c */ /* 0x050ff00000001838 */
[----:B------:R-:W-:Y:S01]  /*1a500*/  HMMA.16816.F32 R72, R8, R34, R72 ;  /* 0x000000220848723c */ /* 0x000fe20000001848 */
[----:B------:R-:W4:Y:S01]  /*1a510*/  LDSM.16.MT88.4 R32, [R24+0xe800] ;  /* 0x00e800001820783b */ /* 0x000f220000004200 */
[----:B--2---:R-:W-:Y:S01]  /*1a520*/  FFMA.FTZ R6, R161, UR8, -R0 ;  /* 0x00000008a1067c23 */ /* 0x004fe20008010800 */
[----:B------:R-:W-:-:S05]  /*1a530*/  IMAD.MOV.U32 R161, RZ, RZ, R68 ;  /* 0x000000ffffa17224 */ /* 0x000fca00078e0044 */
[C---:B------:R-:W-:Y:S01]  /*1a540*/  HMMA.16816.F32 R52, R8.reuse, R28, R48 ;  /* 0x0000001c0834723c */ /* 0x040fe20000001830 */
[----:B------:R2:W5:Y:S07]  /*1a550*/  MUFU.EX2 R127, R6 ;  /* 0x00000006007f7308 */ /* 0x00056e0000000800 */
[C---:B------:R-:W-:Y:S01]  /*1a560*/  HMMA.16816.F32 R48, R8.reuse, R30, R40 ;  /* 0x0000001e0830723c */ /* 0x040fe20000001828 */
[----:B------:R-:W4:Y:S07]  /*1a570*/  LDSM.16.MT88.4 R28, [R27+0xe800] ;  /* 0x00e800001b1c783b */ /* 0x000f2e0000004200 */
[----:B---3--:R-:W-:Y:S01]  /*1a580*/  HMMA.16816.F32 R44, R8, R12, R44 ;  /* 0x0000000c082c723c */ /* 0x008fe2000000182c */
[----:B--2---:R-:W-:Y:S01]  /*1a590*/  FFMA.FTZ R6, R162, UR8, -R0 ;  /* 0x00000008a2067c23 */ /* 0x004fe20008010800 */
[----:B------:R-:W-:-:S03]  /*1a5a0*/  IMAD.MOV.U32 R162, RZ, RZ, R80 ;  /* 0x000000ffffa27224 */ /* 0x000fc600078e0050 */
        /* <DEDUP_REMOVED lines=27> */
[----:B------:R-:W-:Y:S01]  /*1a760*/  LDSM.16.MT88.4 R52, [R27+0xf000] ;  /* 0x00f000001b34783b */ /* 0x000fe20000004200 */
[----:B--2---:R-:W-:-:S06]  /*1a770*/  FFMA.FTZ R6, R181, UR8, -R0 ;  /* 0x00000008b5067c23 */ /* 0x004fcc0008010800 */
[C---:B------:R-:W-:Y:S01]  /*1a780*/  HMMA.16816.F32 R56, R8.reuse, R30, R48 ;  /* 0x0000001e0838723c */ /* 0x040fe20000001830 */
[----:B------:R2:W4:Y:S01]  /*1a790*/  MUFU.EX2 R118, R6 ;  /* 0x0000000600767308 */ /* 0x0005220000000800 */
[----:B------:R-:W5:Y:S06]  /*1a7a0*/  LDSM.16.MT88.4 R28, [R24+0xf000] ;  /* 0x00f00000181c783b */ /* 0x000f6c0000004200 */
[C---:B---3--:R-:W-:Y:S01]  /*1a7b0*/  HMMA.16816.F32 R68, R8.reuse, R12, R44 ;  /* 0x0000000c0844723c */ /* 0x048fe2000000182c */
[----:B------:R-:W-:Y:S07]  /*1a7c0*/  LDSM.16.MT88.4 R44, [R27+0xf800] ;  /* 0x00f800001b2c783b */ /* 0x000fee0000004200 */
[----:B------:R-:W-:Y:S01]  /*1a7d0*/  HMMA.16816.F32 R20, R8, R14, R20 ;  /* 0x0000000e0814723c */ /* 0x000fe20000001814 */
[----:B------:R-:W3:Y:S01]  /*1a7e0*/  LDSM.16.MT88.4 R12, [R37+0xf000] ;  /* 0x00f00000250c783b */ /* 0x000ee20000004200 */
[----:B--2---:R-:W-:-:S04]  /*1a7f0*/  FFMA.FTZ R6, R182, UR8, -R0 ;  /* 0x00000008b6067c23 */ /* 0x004fc80008010800 */
[----:B------:R2:W-:Y:S02]  /*1a800*/  MUFU.EX2 R119, R6 ;  /* 0x0000000600777308 */ /* 0x0005e40000000800 */
[C---:B-1----:R-:W-:Y:S08]  /*1a810*/  HMMA.16816.F32 R64, R8.reuse, R16, R64 ;  /* 0x000000100840723c */ /* 0x042ff00000001840 */
[----:B------:R-:W-:Y:S01]  /*1a820*/  HMMA.16816.F32 R76, R8, R18, R76 ;  /* 0x00000012084c723c */ /* 0x000fe2000000184c */
[----:B------:R-:W1:Y:S01]  /*1a830*/  LDSM.16.MT88.4 R16, [R26+0xf000] ;  /* 0x00f000001a10783b */ /* 0x000e620000004200 */
[----:B--2---:R-:W-:-:S06]  /*1a840*/  FFMA.FTZ R6, R186, UR8, -R0 ;  /* 0x00000008ba067c23 */ /* 0x004fcc0008010800 */
[----:B------:R-:W-:Y:S01]  /*1a850*/  HMMA.16816.F32 R72, R8, R34, R72 ;  /* 0x000000220848723c */ /* 0x000fe20000001848 */
        /* <DEDUP_REMOVED lines=20> */
[----:B------:R2:W5:Y:S01]  /*1a9a0*/  MUFU.EX2 R110, R6 ;  /* 0x00000006006e7308 */ /* 0x0005620000000800 */
[----:B------:R-:W-:Y:S06]  /*1a9b0*/  LDSM.16.MT88.4 R60, [R26+0xf800] ;  /* 0x00f800001a3c783b */ /* 0x000fec0000004200 */
[C---:B------:R-:W-:Y:S08]  /*1a9c0*/  HMMA.16816.F32 R52, R8.reuse, R54, R56 ;  /* 0x000000360834723c */ /* 0x040ff00000001838 */
        /* <DEDUP_REMOVED lines=27> */
[----:B---3--:R-:W-:Y:S01]  /*1ab80*/  HMMA.16816.F32 R52, R8, R12, R72 ;  /* 0x0000000c0834723c */ /* 0x008fe20000001848 */
[----:B------:R2:W3:Y:S01]  /*1ab90*/  MUFU.EX2 R102, R6 ;  /* 0x0000000600667308 */ /* 0x0004e20000000800 */
[----:B------:R-:W-:-:S06]  /*1aba0*/  FFMA.FTZ R12, R244, UR8, -R5 ;  /* 0x00000008f40c7c23 */ /* 0x000fcc0008010805 */
[C---:B------:R-:W-:Y:S01]  /*1abb0*/  HMMA.16816.F32 R68, R8.reuse, R28, R32 ;  /* 0x0000001c0844723c */ /* 0x040fe20000001820 */
[----:B------:R4:W-:Y:S01]  /*1abc0*/  MUFU.EX2 R90, R12 ;  /* 0x0000000c005a7308 */ /* 0x0009e20000000800 */
[----:B------:R-:W5:Y:S06]  /*1abd0*/  LDSM.16.MT88.4 R28, [R27+0x10000] ;  /* 0x010000001b1c783b */ /* 0x000f6c0000004200 */
[----:B------:R-:W-:Y:S01]  /*1abe0*/  HMMA.16816.F32 R32, R8, R44, R48 ;  /* 0x0000002c0820723c */ /* 0x000fe20000001830 */
[----:B------:R-:W5:Y:S01]  /*1abf0*/  LDSM.16.MT88.4 R44, [R26+0x10000] ;  /* 0x010000001a2c783b */ /* 0x000f620000004200 */
[----:B--2---:R-:W-:-:S04]  /*1ac00*/  FFMA.FTZ R6, R228, UR8, -R0 ;  /* 0x00000008e4067c23 */ /* 0x004fc80008010800 */
[----:B------:R2:W-:Y:S02]  /*1ac10*/  MUFU.EX2 R100, R6 ;  /* 0x0000000600647308 */ /* 0x0005e40000000800 */
[----:B------:R-:W-:Y:S01]  /*1ac20*/  HMMA.16816.F32 R48, R8, R60, R64 ;  /* 0x0000003c0830723c */ /* 0x000fe20000001840 */
[----:B----4-:R-:W-:-:S05]  /*1ac30*/  FFMA.FTZ R12, R245, UR8, -R5 ;  /* 0x00000008f50c7c23 */ /* 0x010fca0008010805 */
[----:B------:R4:W-:Y:S02]  /*1ac40*/  MUFU.EX2 R89, R12 ;  /* 0x0000000c00597308 */ /* 0x0009e40000000800 */
[----:B------:R-:W-:Y:S01]  /*1ac50*/  HMMA.16816.F32 R60, R8, R62, R76 ;  /* 0x0000003e083c723c */ /* 0x000fe2000000184c */
[----:B--2---:R-:W-:-:S07]  /*1ac60*/  FFMA.FTZ R6, R229, UR8, -R0 ;  /* 0x00000008e5067c23 */ /* 0x004fce0008010800 */
[----:B------:R-:W-:Y:S01]  /*1ac70*/  HMMA.16816.F32 R56, R8, R14, R56 ;  /* 0x0000000e0838723c */ /* 0x000fe20000001838 */
[----:B---3--:R-:W-:Y:S01]  /*1ac80*/  F2FP.F16.F32.PACK_AB R9, R102, R101 ;  /* 0x000000656609723e */ /* 0x008fe200000000ff */
[----:B------:R2:W3:Y:S01]  /*1ac90*/  MUFU.EX2 R99, R6 ;  /* 0x0000000600637308 */ /* 0x0004e20000000800 */
[----:B----4-:R-:W-:-:S07]  /*1aca0*/  FFMA.FTZ R12, R242, UR8, -R5 ;  /* 0x00000008f20c7c23 */ /* 0x010fce0008010805 */
[----:B------:R4:W-:Y:S01]  /*1acb0*/  MUFU.EX2 R87, R12 ;  /* 0x0000000c00577308 */ /* 0x0009e20000000800 */
[----:B--2---:R-:W-:Y:S01]  /*1acc0*/  FFMA.FTZ R6, R234, UR8, -R5 ;  /* 0x00000008ea067c23 */ /* 0x004fe20008010805 */
[----:B---3--:R-:W-:-:S06]  /*1acd0*/  F2FP.F16.F32.PACK_AB R11, R99, R100 ;  /* 0x00000064630b723e */ /* 0x008fcc00000000ff */
[----:B------:R2:W-:Y:S01]  /*1ace0*/  MUFU.EX2 R98, R6 ;  /* 0x0000000600627308 */ /* 0x0005e20000000800 */
[----:B----4-:R-:W-:-:S07]  /*1acf0*/  FFMA.FTZ R12, R243, UR8, -R5 ;  /* 0x00000008f30c7c23 */ /* 0x010fce0008010805 */
[----:B------:R-:W-:Y:S01]  /*1ad00*/  MUFU.EX2 R86, R12 ;  /* 0x0000000c00567308 */ /* 0x000fe20000000800 */
[----:B--2---:R-:W-:-:S07]  /*1ad10*/  FFMA.FTZ R6, R236, UR8, -R5 ;  /* 0x00000008ec067c23 */ /* 0x004fce0008010805 */
        /* <DEDUP_REMOVED lines=9> */
[C---:B-1----:R-:W-:Y:S01]  /*1adb0*/  HMMA.16816.F32 R64, R8.reuse, R18, R20 ;  /* 0x000000120840723c */ /* 0x042fe20000001814 */
[----:B------:R-:W1:Y:S07]  /*1adc0*/  LDSM.16.MT88.4 R20, [R37+0x10000] ;  /* 0x010000002514783b */ /* 0x000e6e0000004200 */
[----:B------:R-:W-:Y:S01]  /*1add0*/  HMMA.16816.F32 R68, R8, R16, R68 ;  /* 0x000000100844723c */ /* 0x000fe20000001844 */
[----:B------:R-:W3:Y:S01]  /*1ade0*/  LDSM.16.MT88.4 R16, [R24+0x10800] ;  /* 0x010800001810783b */ /* 0x000ee20000004200 */
[----:B--2---:R-:W-:-:S06]  /*1adf0*/  FFMA.FTZ R6, R231, UR8, -R0 ;  /* 0x00000008e7067c23 */ /* 0x004fcc0008010800 */
[C---:B-----5:R-:W-:Y:S01]  /*1ae00*/  HMMA.16816.F32 R72, R8.reuse, R28, R32 ;  /* 0x0000001c0848723c */ /* 0x060fe20000001820 */
[----:B------:R2:W4:Y:S07]  /*1ae10*/  MUFU.EX2 R94, R6 ;  /* 0x00000006005e7308 */ /* 0x00052e0000000800 */
[C---:B------:R-:W-:Y:S01]  /*1ae20*/  HMMA.16816.F32 R40, R8.reuse, R30, R40 ;  /* 0x0000001e0828723c */ /* 0x040fe20000001828 */
[----:B------:R-:W5:Y:S07]  /*1ae30*/  LDSM.16.MT88.4 R28, [R27+0x10800] ;  /* 0x010800001b1c783b */ /* 0x000f6e0000004200 */
[----:B------:R-:W-:Y:S01]  /*1ae40*/  HMMA.16816.F32 R76, R8, R44, R48 ;  /* 0x0000002c084c723c */ /* 0x000fe20000001830 */
[----:B--2---:R-:W-:-:S04]  /*1ae50*/  FFMA.FTZ R6, R235, UR8, -R0 ;  /* 0x00000008eb067c23 */ /* 0x004fc80008010800 */
[----:B------:R2:W-:Y:S03]  /*1ae60*/  MUFU.EX2 R92, R6 ;  /* 0x00000006005c7308 */ /* 0x0005e60000000800 */
[C---:B------:R-:W-:Y:S08]  /*1ae70*/  HMMA.16816.F32 R60, R8.reuse, R46, R60 ;  /* 0x0000002e083c723c */ /* 0x040ff0000000183c */
[----:B-1----:R-:W-:Y:S01]  /*1ae80*/  HMMA.16816.F32 R80, R8, R20, R52 ;  /* 0x000000140850723c */ /* 0x002fe20000001834 */
[----:B--2---:R-:W-:-:S07]  /*1ae90*/  FFMA.FTZ R6, R241, UR8, -R0 ;  /* 0x00000008f1067c23 */ /* 0x004fce0008010800 */
[----:B------:R-:W-:Y:S01]  /*1aea0*/  HMMA.16816.F32 R32, R8, R22, R56 ;  /* 0x000000160820723c */ /* 0x000fe20000001838 */
[----:B----4-:R-:W-:Y:S01]  /*1aeb0*/  F2FP.F16.F32.PACK_AB R9, R94, R93 ;  /* 0x0000005d5e09723e */ /* 0x010fe200000000ff */
[----:B------:R-:W1:Y:S01]  /*1aec0*/  LDSM.16.MT88.4 R20, [R26+0x10800] ;  /* 0x010800001a14783b */ /* 0x000e620000004200 */
[----:B------:R2:W4:Y:S01]  /*1aed0*/  MUFU.EX2 R91, R6 ;  /* 0x00000006005b7308 */ /* 0x0005220000000800 */
[----:B------:R-:W-:Y:S02]  /*1aee0*/  F2FP.F16.F32.PACK_AB R8, R89, R90 ;  /* 0x0000005a5908723e */ /* 0x000fe400000000ff */
[----:B------:R-:W-:Y:S01]  /*1aef0*/  F2FP.F16.F32.PACK_AB R10, R86, R87 ;  /* 0x00000057560a723e */ /* 0x000fe200000000ff */
[----:B--2---:R-:W-:Y:S01]  /*1af00*/  FADD.FTZ R6, R217, R215 ;  /* 0x000000d7d9067221 */ /* 0x004fe20000010000 */
[----:B----4-:R-:W-:-:S03]  /*1af10*/  F2FP.F16.F32.PACK_AB R11, R91, R92 ;  /* 0x0000005c5b0b723e */ /* 0x010fc600000000ff */
[----:B------:R-:W-:-:S04]  /*1af20*/  FADD.FTZ R6, R220, R6 ;  /* 0x00000006dc067221 */ /* 0x000fc80000010000 */
[----:B------:R-:W-:Y:S01]  /*1af30*/  FADD.FTZ R6, R219, R6 ;  /* 0x00000006db067221 */ /* 0x000fe20000010000 */
[----:B---3--:R-:W-:Y:S03]  /*1af40*/  HMMA.16816.F32 R52, R8, R16, R68 ;  /* 0x000000100834723c */ /* 0x008fe60000001844 */
[----:B------:R-:W-:-:S04]  /*1af50*/  FADD.FTZ R6, R225, R6 ;  /* 0x00000006e1067221 */ /* 0x000fc80000010000 */
[----:B------:R-:W-:Y:S01]  /*1af60*/  FADD.FTZ R6, R218, R6 ;  /* 0x00000006da067221 */ /* 0x000fe20000010000 */
[----:B------:R-:W-:Y:S01]  /*1af70*/  HMMA.16816.F32 R44, R8, R18, R64 ;  /* 0x00000012082c723c */ /* 0x000fe20000001840 */
[----:B------:R-:W2:Y:S02]  /*1af80*/  LDSM.16.MT88.4 R16, [R37+0x10800] ;  /* 0x010800002510783b */ /* 0x000ea40000004200 */
[----:B------:R-:W-:-:S04]  /*1af90*/  FADD.FTZ R6, R224, R6 ;  /* 0x00000006e0067221 */ /* 0x000fc80000010000 */
[----:B------:R-:W-:Y:S01]  /*1afa0*/  FADD.FTZ R6, R222, R6 ;  /* 0x00000006de067221 */ /* 0x000fe20000010000 */
[----:B-----5:R-:W-:Y:S03]  /*1afb0*/  HMMA.16816.F32 R56, R8, R28, R72 ;  /* 0x0000001c0838723c */ /* 0x020fe60000001848 */
[----:B------:R-:W-:-:S04]  /*1afc0*/  FADD.FTZ R6, R205, R6 ;  /* 0x00000006cd067221 */ /* 0x000fc80000010000 */
[----:B------:R-:W-:Y:S01]  /*1afd0*/  FADD.FTZ R12, R210, R6 ;  /* 0x00000006d20c7221 */ /* 0x000fe20000010000 */
[----:B------:R-:W-:Y:S01]  /*1afe0*/  FADD.FTZ R6, R198, R7 ;  /* 0x00000007c6067221 */ /* 0x000fe20000010000 */
[----:B------:R-:W-:Y:S01]  /*1aff0*/  FFMA.FTZ R7, R246, UR8, -R0 ;  /* 0x00000008f6077c23 */ /* 0x000fe20008010800 */
[C---:B------:R-:W-:Y:S01]  /*1b000*/  HMMA.16816.F32 R48, R8.reuse, R30, R40 ;  /* 0x0000001e0830723c */ /* 0x040fe20000001828 */
[----:B------:R-:W-:Y:S01]  /*1b010*/  FADD.FTZ R12, R204, R12 ;  /* 0x0000000ccc0c7221 */ /* 0x000fe20000010000 */
[----:B------:R-:W-:Y:S01]  /*1b020*/  FADD.FTZ R13, R196, R6 ;  /* 0x00000006c40d7221 */ /* 0x000fe20000010000 */
[----:B------:R3:W-:Y:S01]  /*1b030*/  MUFU.EX2 R85, R7 ;  /* 0x0000000700557308 */ /* 0x0007e20000000800 */
[----:B------:R-:W4:Y:S01]  /*1b040*/  LDSM.16.MT88.4 R28, [R24+0x11000] ;  /* 0x01100000181c783b */ /* 0x000f220000004200 */
[----:B------:R-:W-:Y:S01]  /*1b050*/  FADD.FTZ R6, R212, R12 ;  /* 0x0000000cd4067221 */ /* 0x000fe20000010000 */
[----:B------:R-:W-:Y:S02]  /*1b060*/  FFMA.FTZ R12, R247, UR8, -R0 ;  /* 0x00000008f70c7c23 */ /* 0x000fe40008010800 */
[----:B-1----:R-:W-:Y:S01]  /*1b070*/  HMMA.16816.F32 R40, R8, R20, R76 ;  /* 0x000000140828723c */ /* 0x002fe2000000184c */
[----:B------:R-:W-:-:S02]  /*1b080*/  FADD.FTZ R6, R190, R6 ;  /* 0x00000006be067221 */ /* 0x000fc40000010000 */
[----:B------:R1:W5:Y:S02]  /*1b090*/  MUFU.EX2 R84, R12 ;  /* 0x0000000c00547308 */ /* 0x0003640000000800 */
[----:B------:R-:W-:-:S03]  /*1b0a0*/  FADD.FTZ R6, R194, R6 ;  /* 0x00000006c2067221 */ /* 0x000fc60000010000 */
[C---:B------:R-:W-:Y:S01]  /*1b0b0*/  HMMA.16816.F32 R60, R8.reuse, R22, R60 ;  /* 0x00000016083c723c */ /* 0x040fe2000000183c */
[----:B------:R-:W-:Y:S01]  /*1b0c0*/  FADD.FTZ R6, R189, R6 ;  /* 0x00000006bd067221 */ /* 0x000fe20000010000 */
[----:B------:R-:W-:Y:S01]  /*1b0d0*/  LDSM.16.MT88.4 R20, [R27+0x11000] ;  /* 0x011000001b14783b */ /* 0x000fe20000004200 */
[----:B---3--:R-:W-:Y:S02]  /*1b0e0*/  FADD.FTZ R7, R200, R13 ;  /* 0x0000000dc8077221 */ /* 0x008fe40000010000 */
[----:B------:R-:W-:Y:S02]  /*1b0f0*/  FADD.FTZ R6, R193, R6 ;  /* 0x00000006c1067221 */ /* 0x000fe40000010000 */
[----:B------:R-:W-:Y:S02]  /*1b100*/  FADD.FTZ R7, R187, R7 ;  /* 0x00000007bb077221 */ /* 0x000fe40000010000 */
[----:B------:R-:W-:Y:S01]  /*1b110*/  FADD.FTZ R6, R179, R6 ;  /* 0x00000006b3067221 */ /* 0x000fe20000010000 */
[----:B--2---:R-:W-:Y:S01]  /*1b120*/  HMMA.16816.F32 R64, R8, R18, R32 ;  /* 0x000000120840723c */ /* 0x004fe20000001820 */
[----:B------:R-:W-:-:S02]  /*1b130*/  FADD.FTZ R7, R185, R7 ;  /* 0x00000007b9077221 */ /* 0x000fc40000010000 */
[----:B------:R-:W-:Y:S01]  /*1b140*/  FADD.FTZ R6, R180, R6 ;  /* 0x00000006b4067221 */ /* 0x000fe20000010000 */
[----:B-1----:R-:W-:Y:S01]  /*1b150*/  FFMA.FTZ R12, R249, UR8, -R0 ;  /* 0x00000008f90c7c23 */ /* 0x002fe20008010800 */
[----:B------:R-:W-:Y:S02]  /*1b160*/  FADD.FTZ R7, R184, R7 ;  /* 0x00000007b8077221 */ /* 0x000fe40000010000 */
[----:B------:R-:W-:Y:S01]  /*1b170*/  FADD.FTZ R6, R178, R6 ;  /* 0x00000006b2067221 */ /* 0x000fe20000010000 */
[----:B------:R1:W-:Y:S01]  /*1b180*/  MUFU.EX2 R71, R12 ;  /* 0x0000000c00477308 */ /* 0x0003e20000000800 */
[----:B------:R-:W-:Y:S01]  /*1b190*/  HMMA.16816.F32 R80, R8, R16, R80 ;  /* 0x000000100850723c */ /* 0x000fe20000001850 */
[----:B------:R-:W-:Y:S01]  /*1b1a0*/  FADD.FTZ R7, R183, R7 ;  /* 0x00000007b7077221 */ /* 0x000fe20000010000 */
[----:B------:R-:W-:Y:S01]  /*1b1b0*/  FADD.FTZ R6, R177, R6 ;  /* 0x00000006b1067221 */ /* 0x000fe20000010000 */
[----:B-----5:R-:W-:Y:S01]  /*1b1c0*/  F2FP.F16.F32.PACK_AB R9, R84, R85 ;  /* 0x000000555409723e */ /* 0x020fe200000000ff */
[----:B------:R-:W2:Y:S01]  /*1b1d0*/  LDSM.16.MT88.4 R16, [R26+0x11000] ;  /* 0x011000001a10783b */ /* 0x000ea20000004200 */
[----:B------:R-:W-:Y:S01]  /*1b1e0*/  FADD.FTZ R7, R173, R7 ;  /* 0x00000007ad077221 */ /* 0x000fe20000010000 */
[----:B------:R-:W-:-:S03]  /*1b1f0*/  FADD.FTZ R6, R166, R6 ;  /* 0x00000006a6067221 */ /* 0x000fc60000010000 */
[----:B------:R-:W-:Y:S01]  /*1b200*/  FADD.FTZ R7, R171, R7 ;  /* 0x00000007ab077221 */ /* 0x000fe20000010000 */
[----:B------:R-:W-:-:S03]  /*1b210*/  FADD.FTZ R6, R167, R6 ;  /* 0x00000006a7067221 */ /* 0x000fc60000010000 */
[----:B------:R-:W-:Y:S01]  /*1b220*/  FADD.FTZ R7, R170, R7 ;  /* 0x00000007aa077221 */ /* 0x000fe20000010000 */
[----:B------:R-:W-:Y:S01]  /*1b230*/  FADD.FTZ R6, R165, R6 ;  /* 0x00000006a5067221 */ /* 0x000fe20000010000 */
[----:B-1----:R-:W-:Y:S02]  /*1b240*/  FFMA.FTZ R12, R172, UR8, -R0 ;  /* 0x00000008ac0c7c23 */ /* 0x002fe40008010800 */
[----:B------:R-:W-:Y:S01]  /*1b250*/  FADD.FTZ R7, R168, R7 ;  /* 0x00000007a8077221 */ /* 0x000fe20000010000 */
[----:B------:R-:W-:Y:S01]  /*1b260*/  FADD.FTZ R6, R163, R6 ;  /* 0x00000006a3067221 */ /* 0x000fe20000010000 */
[----:B------:R1:W3:Y:S02]  /*1b270*/  MUFU.EX2 R70, R12 ;  /* 0x0000000c00467308 */ /* 0x0002e40000000800 */
        /* <DEDUP_REMOVED lines=11> */
[----:B---3--:R-:W-:Y:S01]  /*1b330*/  F2FP.F16.F32.PACK_AB R11, R70, R71 ;  /* 0x00000047460b723e */ /* 0x008fe200000000ff */
[----:B------:R1:W-:Y:S01]  /*1b340*/  MUFU.EX2 R69, R12 ;  /* 0x0000000c00457308 */ /* 0x0003e20000000800 */
        /* <DEDUP_REMOVED lines=8> */
[----:B------:R-:W-:Y:S01]  /*1b3d0*/  LDSM.16.MT88.4 R140, [R24+0x11800] ;  /* 0x01180000188c783b */ /* 0x000fe20000004200 */
[----:B-1----:R-:W-:Y:S01]  /*1b3e0*/  FFMA.FTZ R12, R252, UR8, -R5 ;  /* 0x00000008fc0c7c23 */ /* 0x002fe20008010805 */
[----:B------:R-:W-:-:S03]  /*1b3f0*/  FADD.FTZ R7, R139, R7 ;  /* 0x000000078b077221 */ /* 0x000fc60000010000 */
[----:B------:R1:W3:Y:S01]  /*1b400*/  MUFU.EX2 R68, R12 ;  /* 0x0000000c00447308 */ /* 0x0002e20000000800 */
[----:B------:R-:W-:-:S04]  /*1b410*/  FADD.FTZ R7, R138, R7 ;  /* 0x000000078a077221 */ /* 0x000fc80000010000 */
[----:B------:R-:W-:-:S04]  /*1b420*/  FADD.FTZ R7, R137, R7 ;  /* 0x0000000789077221 */ /* 0x000fc80000010000 */
[----:B------:R-:W-:Y:S01]  /*1b430*/  FADD.FTZ R7, R131, R7 ;  /* 0x0000000783077221 */ /* 0x000fe20000010000 */
[----:B-1----:R-:W-:Y:S01]  /*1b440*/  FFMA.FTZ R12, R169, UR8, -R5 ;  /* 0x00000008a90c7c23 */ /* 0x002fe20008010805 */
[----:B---3--:R-:W-:-:S03]  /*1b450*/  F2FP.F16.F32.PACK_AB R8, R68, R69 ;  /* 0x000000454408723e */ /* 0x008fc600000000ff */
[----:B------:R1:W-:Y:S02]  /*1b460*/  MUFU.EX2 R39, R12 ;  /* 0x0000000c00277308 */ /* 0x0003e40000000800 */
[----:B-1----:R-:W-:-:S06]  /*1b470*/  FFMA.FTZ R12, R164, UR8, -R5 ;  /* 0x00000008a40c7c23 */ /* 0x002fcc0008010805 */
[----:B------:R1:W3:Y:S02]  /*1b480*/  MUFU.EX2 R38, R12 ;  /* 0x0000000c00267308 */ /* 0x0002e40000000800 */
[----:B-1----:R-:W-:Y:S01]  /*1b490*/  FFMA.FTZ R12, R162, UR8, -R0 ;  /* 0x00000008a20c7c23 */ /* 0x002fe20008010800 */
[----:B---3--:R-:W-:-:S05]  /*1b4a0*/  F2FP.F16.F32.PACK_AB R10, R38, R39 ;  /* 0x00000027260a723e */ /* 0x008fca00000000ff */
[----:B------:R1:W-:Y:S02]  /*1b4b0*/  MUFU.EX2 R34, R12 ;  /* 0x0000000c00227308 */ /* 0x0003e40000000800 */
[C---:B----4-:R-:W-:Y:S08]  /*1b4c0*/  HMMA.16816.F32 R52, R8.reuse, R28, R52 ;  /* 0x0000001c0834723c */ /* 0x050ff00000001834 */
[----:B------:R-:W-:Y:S01]  /*1b4d0*/  HMMA.16816.F32 R44, R8, R30, R44 ;  /* 0x0000001e082c723c */ /* 0x000fe2000000182c */
[----:B------:R-:W3:Y:S01]  /*1b4e0*/  LDSM.16.MT88.4 R28, [R37+0x11000] ;  /* 0x01100000251c783b */ /* 0x000ee20000004200 */
[----:B-1----:R-:W-:-:S06]  /*1b4f0*/  FFMA.FTZ R12, R161, UR8, -R0 ;  /* 0x00000008a10c7c23 */ /* 0x002fcc0008010800 */
[C---:B--2---:R-:W-:Y:S01]  /*1b500*/  HMMA.16816.F32 R40, R8.reuse, R16, R40 ;  /* 0x000000100828723c */ /* 0x044fe20000001828 */
[----:B------:R1:W2:Y:S07]  /*1b510*/  MUFU.EX2 R33, R12 ;  /* 0x0000000c00217308 */ /* 0x0002ae0000000800 */
[C---:B------:R-:W-:Y:S08]  /*1b520*/  HMMA.16816.F32 R56, R8.reuse, R20, R56 ;  /* 0x000000140838723c */ /* 0x040ff00000001838 */
[----:B------:R-:W-:Y:S01]  /*1b530*/  HMMA.16816.F32 R48, R8, R22, R48 ;  /* 0x000000160830723c */ /* 0x000fe20000001830 */
[----:B-1----:R-:W-:Y:S01]  /*1b540*/  FFMA.FTZ R12, R158, UR8, -R0 ;  /* 0x000000089e0c7c23 */ /* 0x002fe20008010800 */
[----:B--2---:R-:W-:-:S03]  /*1b550*/  F2FP.F16.F32.PACK_AB R165, R33, R34 ;  /* 0x0000002221a5723e */ /* 0x004fc600000000ff */
        /* <DEDUP_REMOVED lines=16> */
[----:B------:R-:W-:Y:S01]  /*1b660*/  FADD.FTZ R6, R123, R6 ;  /* 0x000000067b067221 */ /* 0x000fe20000010000 */
[----:B------:R-:W-:Y:S02]  /*1b670*/  LDSM.16.MT88.4 R8, [R37+0x11800] ;  /* 0x011800002508783b */ /* 0x000fe40000004200 */
        /* <DEDUP_REMOVED lines=8> */
[----:B------:R-:W-:Y:S02]  /*1b700*/  FADD.FTZ R0, R116, R0 ;  /* 0x0000000074007221 */ /* 0x000fe40000010000 */
[----:B------:R1:W2:Y:S02]  /*1b710*/  MUFU.EX2 R13, R7 ;  /* 0x00000007000d7308 */ /* 0x0002a40000000800 */
[----:B------:R-:W-:-:S04]  /*1b720*/  FADD.FTZ R0, R118, R0 ;  /* 0x0000000076007221 */ /* 0x000fc80000010000 */
[----:B------:R-:W-:-:S04]  /*1b730*/  FADD.FTZ R0, R119, R0 ;  /* 0x0000000077007221 */ /* 0x000fc80000010000 */
[----:B------:R-:W-:-:S04]  /*1b740*/  FADD.FTZ R0, R117, R0 ;  /* 0x0000000075007221 */ /* 0x000fc80000010000 */
[----:B------:R-:W-:Y:S01]  /*1b750*/  FADD.FTZ R0, R107, R0 ;  /* 0x000000006b007221 */ /* 0x000fe20000010000 */
[----:B-1----:R-:W-:-:S03]  /*1b760*/  FFMA.FTZ R7, R150, UR8, -R5 ;  /* 0x0000000896077c23 */ /* 0x002fc60008010805 */
[----:B------:R-:W-:Y:S01]  /*1b770*/  FADD.FTZ R0, R110, R0 ;  /* 0x000000006e007221 */ /* 0x000fe20000010000 */
[----:B------:R-:W1:Y:S01]  /*1b780*/  LDSM.16.MT88.4 R148, [R27+0x11800] ;  /* 0x011800001b94783b */ /* 0x000e620000004200 */
[----:B--2---:R-:W-:Y:S01]  /*1b790*/  F2FP.F16.F32.PACK_AB R164, R13, R14 ;  /* 0x0000000e0da4723e */ /* 0x004fe200000000ff */
[----:B------:R2:W-:Y:S01]  /*1b7a0*/  MUFU.EX2 R12, R7 ;  /* 0x00000007000c7308 */ /* 0x0005e20000000800 */
[----:B------:R-:W-:-:S04]  /*1b7b0*/  FADD.FTZ R0, R109, R0 ;  /* 0x000000006d007221 */ /* 0x000fc80000010000 */
[----:B------:R-:W-:-:S04]  /*1b7c0*/  FADD.FTZ R0, R108, R0 ;  /* 0x000000006c007221 */ /* 0x000fc80000010000 */
[----:B------:R-:W-:-:S04]  /*1b7d0*/  FADD.FTZ R0, R101, R0 ;  /* 0x0000000065007221 */ /* 0x000fc80000010000 */
[----:B------:R-:W-:Y:S01]  /*1b7e0*/  FADD.FTZ R0, R102, R0 ;  /* 0x0000000066007221 */ /* 0x000fe20000010000 */
[----:B--2---:R-:W-:Y:S01]  /*1b7f0*/  FFMA.FTZ R7, R147, UR8, -R5 ;  /* 0x0000000893077c23 */ /* 0x004fe20008010805 */
[----:B------:R-:W-:Y:S02]  /*1b800*/  FADD.FTZ R5, R114, R6 ;  /* 0x0000000672057221 */ /* 0x000fe40000010000 */
[----:B------:R-:W-:Y:S02]  /*1b810*/  FADD.FTZ R0, R100, R0 ;  /* 0x0000000064007221 */ /* 0x000fe40000010000 */
[----:B------:R-:W-:Y:S02]  /*1b820*/  FADD.FTZ R5, R115, R5 ;  /* 0x0000000573057221 */ /* 0x000fe40000010000 */
[----:B------:R-:W-:Y:S01]  /*1b830*/  FADD.FTZ R0, R99, R0 ;  /* 0x0000000063007221 */ /* 0x000fe20000010000 */
[----:B------:R-:W2:Y:S01]  /*1b840*/  MUFU.EX2 R7, R7 ;  /* 0x0000000700077308 */ /* 0x000ea20000000800 */
        /* <DEDUP_REMOVED lines=8> */
[----:B--2---:R-:W-:Y:S01]  /*1b8d0*/  F2FP.F16.F32.PACK_AB R166, R7, R12 ;  /* 0x0000000c07a6723e */ /* 0x004fe200000000ff */
        /* <DEDUP_REMOVED lines=9> */
[----:B-1----:R-:W-:Y:S01]  /*1b970*/  HMMA.16816.F32 R144, R164, R148, R56 ;  /* 0x00000094a490723c */ /* 0x002fe20000001838 */
        /* <DEDUP_REMOVED lines=10> */
[----:B------:R-:W-:-:S03]  /*1ba20*/  FADD.FTZ R5, R87, R5 ;  /* 0x0000000557057221 */ /* 0x000fc60000010000 */
[----:B------:R1:W-:Y:S01]  /*1ba30*/  STL [R1+0x18], R249 ;  /* 0x000018f901007387 */ /* 0x0003e20000100800 */
        /* <DEDUP_REMOVED lines=13> */
[----:B------:R1:W-:Y:S01]  /*1bb10*/  STL [R1+0x14], R252 ;  /* 0x000014fc01007387 */ /* 0x0003e20000100800 */
[----:B------:R-:W-:Y:S09]  /*1bb20*/  BRA.U !UP0, `(.L_x_1901) ;  /* 0x0000007d088c7547 */ /* 0x000ff2000b800000 */
[----:B------:R2:W5:Y:S01]  /*1bb30*/  LDL R169, [R1+0xc] ;  /* 0x00000c0001a97983 */ /* 0x0005620000100800 */
[----:B------:R-:W-:-:S04]  /*1bb40*/  DEPBAR.LE SB0, 0x0 ;  /* 0x000080000000791a */ /* 0x000fc80000000000 */
[----:B------:R2:W5:Y:S01]  /*1bb50*/  LDL R172, [R1+0x10] ;  /* 0x0000100001ac7983 */ /* 0x0005620000100800 */
[----:B------:R-:W-:Y:S02]  /*1bb60*/  UISETP.NE.U32.AND UP0, UPT, UR12, URZ, UPT ;  /* 0x000000ff0c00728c */ /* 0x000fe4000bf05070 */
[----:B------:R-:W-:Y:S02]  /*1bb70*/  UIADD3 UR8, UPT, UPT, UR22, -0x2, URZ ;  /* 0xfffffffe16087890 */ /* 0x000fe4000fffe0ff */
[----:B------:R-:W-:Y:S01]  /*1bb80*/  UISETP.NE.AND.EX UP0, UPT, UR13, URZ, UPT, UP0 ;  /* 0x000000ff0d00728c */ /* 0x000fe2000bf05300 */
[----:B------:R-:W-:Y:S08]  /*1bb90*/  BAR.SYNC.DEFER_BLOCKING 0x0 ;  /* 0x0000000000007b1d */ /* 0x000ff00000010000 */
[----:B------:R-:W-:Y:S05]  /*1bba0*/  BRA.U !UP0, `(.L_x_1902) ;  /* 0x0000000508147547 */ /* 0x000fea000b800000 */
[----:B------:R-:W3:Y:S01]  /*1bbb0*/  LDC R11, c[0x0][0x4f0] ;  /* 0x00013c00ff0b7b82 */ /* 0x000ee20000000800 */
[----:B------:R-:W-:Y:S02]  /*1bbc0*/  USHF.L.U32 UR8, UR8, 0x8, URZ ;  /* 0x0000000808087899 */ /* 0x000fe400080006ff */
[----:B------:R-:W-:Y:S01]  /*1bbd0*/  UIADD3 UR27, UPT, UPT, UR27, -0x100, URZ ;  /* 0xffffff001b1b7890 */ /* 0x000fe2000fffe0ff */
[----:B------:R-:W4:Y:S05]  /*1bbe0*/  LDCU.64 UR10, c[0x0][0x3c0] ;  /* 0x00007800ff0a77ac */ /* 0x000f2a0008000a00 */
[----:B------:R-:W-:-:S05]  /*1bbf0*/  IMAD.U32 R5, RZ, RZ, UR27 ;  /* 0x0000001bff057e24 */ /* 0x000fca000f8e00ff */
[----:B------:R-:W-:Y:S02]  /*1bc00*/  IABS R8, R5 ;  /* 0x0000000500087213 */ /* 0x000fe40000000000 */
[----:B---3--:R-:W-:-:S04]  /*1bc10*/  IABS R10, R11 ;  /* 0x0000000b000a7213 */ /* 0x008fc80000000000 */
[----:B------:R-:W3:Y:S08]  /*1bc20*/  I2F.RP R6, R10 ;  /* 0x0000000a00067306 */ /* 0x000ef00000209400 */
[----:B---3--:R-:W3:Y:S02]  /*1bc30*/  MUFU.RCP R6, R6 ;  /* 0x0000000600067308 */ /* 0x008ee40000001000 */
[----:B---3--:R-:W-:-:S06]  /*1bc40*/  VIADD R6, R6, 0xffffffe ;  /* 0x0ffffffe06067836 */ /* 0x008fcc0000000000 */
[----:B------:R-:W3:Y:S02]  /*1bc50*/  F2I.FTZ.U32.TRUNC.NTZ R7, R6 ;  /* 0x0000000600077305 */ /* 0x000ee4000021f000 */
[----:B---3--:R-:W-:Y:S01]  /*1bc60*/  IMAD.MOV R0, RZ, RZ, -R7 ;  /* 0x000000ffff007224 */ /* 0x008fe200078e0a07 */
        /* <DEDUP_REMOVED lines=22> */
[C---:B------:R-:W-:Y:S01]  /*1bdd0*/  LOP3.LUT R6, R11.reuse, UR8, RZ, 0x3c, !PT ;  /* 0x000000080b067c12 */ /* 0x040fe2000f8e3cff */
[----:B------:R-:W3:Y:S01]  /*1bde0*/  LDCU.64 UR8, c[0x0][0x3a8] ;  /* 0x00007500ff0877ac */ /* 0x000ee20008000a00 */
[----:B------:R-:W-:-:S02]  /*1bdf0*/  LOP3.LUT R7, R11, UR27, RZ, 0x3c, !PT ;  /* 0x0000001b0b077c12 */ /* 0x000fc4000f8e3cff */
[----:B------:R-:W-:Y:S02]  /*1be00*/  ISETP.GE.AND P2, PT, R6, RZ, PT ;  /* 0x000000ff0600720c */ /* 0x000fe40003f46270 */
        /* <DEDUP_REMOVED lines=16> */
[----:B----4-:R-:W-:-:S04]  /*1bf10*/  IMAD R5, R5, UR10, RZ ;  /* 0x0000000a05057c24 */ /* 0x010fc8000f8e02ff */
[----:B------:R-:W-:Y:S01]  /*1bf20*/  IMAD R5, R0, UR11, R5 ;  /* 0x0000000b00057c24 */ /* 0x000fe2000f8e0205 */
[----:B--2---:R-:W-:Y:S01]  /*1bf30*/  IADD3 R8, PT, PT, R8, -R6, RZ ;  /* 0x8000000608087210 */ /* 0x004fe20007ffe0ff */
[----:B------:R-:W-:-:S03]  /*1bf40*/  IMAD.WIDE.U32 R6, R0, UR10, RZ ;  /* 0x0000000a00067c25 */ /* 0x000fc6000f8e00ff */
[----:B------:R-:W-:Y:S01]  /*1bf50*/  SHF.R.S32.HI R0, RZ, 0x1f, R8 ;  /* 0x0000001fff007819 */ /* 0x000fe20000011408 */
[----:B------:R-:W-:-:S04]  /*1bf60*/  IMAD.IADD R7, R7, 0x1, R5 ;  /* 0x0000000107077824 */ /* 0x000fc800078e0205 */
[----:B---3--:R-:W-:Y:S02]  /*1bf70*/  IMAD R0, R0, UR8, RZ ;  /* 0x0000000800007c24 */ /* 0x008fe4000f8e02ff */
        /* <DEDUP_REMOVED lines=8> */
.L_x_1902:
        /* <DEDUP_REMOVED lines=12> */
.L_x_1903:
[----:B------:R-:W4:Y:S01]  /*1c0c0*/  LDL R10, [R1+0x10] ;  /* 0x00001000010a7983 */ /* 0x000f220000100800 */
[----:B------:R-:W5:Y:S03]  /*1c0d0*/  LDCU UR8, c[0x0][0x3c4] ;  /* 0x00007880ff0877ac */ /* 0x000f660008000800 */
[----:B------:R-:W2:Y:S01]  /*1c0e0*/  LDL R11, [R1+0xc] ;  /* 0x00000c00010b7983 */ /* 0x000ea20000100800 */
[----:B------:R-:W1:Y:S03]  /*1c0f0*/  LDCU UR9, c[0x0][0x440] ;  /* 0x00008800ff0977ac */ /* 0x000e660008000800 */
[----:B------:R-:W3:Y:S01]  /*1c100*/  LDL.LU R5, [R1] ;  /* 0x0000000001057983 */ /* 0x000ee20000300800 */
[----:B------:R-:W-:Y:S02]  /*1c110*/  USHF.L.U32 UR11, UR10, 0x5, URZ ;  /* 0x000000050a0b7899 */ /* 0x000fe400080006ff */
[----:B-----5:R-:W-:Y:S01]  /*1c120*/  USHF.L.U64.HI UR8, UR10, 0x5, UR8 ;  /* 0x000000050a087899 */ /* 0x020fe20008010208 */
[----:B-1----:R-:W-:-:S02]  /*1c130*/  ISETP.GE.AND P1, PT, R132, UR9, PT ;  /* 0x0000000984007c0c */ /* 0x002fc4000bf26270 */
[----:B------:R-:W-:Y:S01]  /*1c140*/  SHF.R.U32.HI R237, RZ, 0x1, R239 ;  /* 0x00000001ffed7819 */ /* 0x000fe200000116ef */
[C---:B------:R-:W-:Y:S02]  /*1c150*/  IMAD.SHL.U32 R19, R239.reuse, 0x40, RZ ;  /* 0x00000040ef137824 */ /* 0x040fe400078e00ff */
[----:B------:R-:W-:Y:S01]  /*1c160*/  IMAD.SHL.U32 R238, R239, 0x20, RZ ;  /* 0x00000020efee7824 */ /* 0x000fe200078e00ff */
[----:B------:R-:W-:-:S04]  /*1c170*/  LOP3.LUT R0, R237, 0x8, RZ, 0xc0, !PT ;  /* 0x00000008ed007812 */ /* 0x000fc800078ec0ff */
[----:B------:R-:W-:Y:S02]  /*1c180*/  LOP3.LUT R0, R0, 0x1c0, R19, 0xf8, !PT ;  /* 0x000001c000007812 */ /* 0x000fe400078ef813 */
[----:B------:R-:W-:Y:S02]  /*1c190*/  LOP3.LUT R19, R19, 0x200, RZ, 0xc0, !PT ;  /* 0x0000020013137812 */ /* 0x000fe400078ec0ff */
[----:B------:R-:W-:Y:S02]  /*1c1a0*/  LOP3.LUT R238, R238, 0x7c00, RZ, 0xc0, !PT ;  /* 0x00007c00eeee7812 */ /* 0x000fe400078ec0ff */
[----:B------:R-:W-:Y:S02]  /*1c1b0*/  LOP3.LUT R18, R0, R132, RZ, 0x3c, !PT ;  /* 0x0000008400127212 */ /* 0x000fe400078e3cff */
[----:B------:R-:W-:-:S04]  /*1c1c0*/  LOP3.LUT R0, R19, R238, RZ, 0xfc, !PT ;  /* 0x000000ee13007212 */ /* 0x000fc800078efcff */
[----:B------:R-:W-:-:S04]  /*1c1d0*/  LOP3.LUT R0, R0, R18, RZ, 0xfc, !PT ;  /* 0x0000001200007212 */ /* 0x000fc800078efcff */
[----:B------:R-:W-:Y:S02]  /*1c1e0*/  LEA R0, R0, UR6, 0x1 ;  /* 0x0000000600007c11 */ /* 0x000fe4000f8e08ff */
[----:B------:R-:W-:Y:S01]  /*1c1f0*/  LOP3.LUT P3, RZ, R239, 0x2, RZ, 0xc0, !PT ;  /* 0x00000002efff7812 */ /* 0x000fe2000786c0ff */
[----:B------:R-:W-:Y:S04]  /*1c200*/  STL [R1+0x20], R18 ;  /* 0x0000201201007387 */ /* 0x000fe80000100800 */
[----:B------:R-:W-:Y:S01]  /*1c210*/  STL [R1+0x1c], R19 ;  /* 0x00001c1301007387 */ /* 0x000fe20000100800 */
        /* <DEDUP_REMOVED lines=12> */
[----:B------:R-:W-:-:S04]  /*1c2e0*/  IADD3 R14, P2, PT, R16, UR11, RZ ;  /* 0x0000000b100e7c10 */ /* 0x000fc8000ff5e0ff */
[----:B------:R-:W-:Y:S01]  /*1c2f0*/  IADD3.X R15, PT, PT, R17, UR8, RZ, P2, !PT ;  /* 0x00000008110f7c10 */ /* 0x000fe200097fe4ff */
[----:B------:R-:W-:Y:S01]  /*1c300*/  @P1 STS.128 [R25+0xa000], RZ ;  /* 0x00a000ff19001388 */ /* 0x000fe20000000c00 */
[----:B-1----:R-:W-:-:S03]  /*1c310*/  IADD3 R10, P2, PT, R14, UR11, RZ ;  /* 0x0000000b0e0a7c10 */ /* 0x002fc6000ff5e0ff */
[----:B------:R-:W-:Y:S01]  /*1c320*/  @!PT LDS RZ, [RZ] ;  /* 0x00000000fffff984 */ /* 0x000fe20000000800 */
[----:B------:R-:W-:Y:S01]  /*1c330*/  @!PT LDS RZ, [RZ] ;  /* 0x00000000fffff984 */ /* 0x000fe20000000800 */
[----:B------:R-:W-:Y:S01]  /*1c340*/  @!PT LDS RZ, [RZ] ;  /* 0x00000000fffff984 */ /* 0x000fe20000000800 */
[----:B------:R1:W-:Y:S01]  /*1c350*/  @!P1 LDGSTS.E.BYPASS.LTC128B.128 [R25+0xa800], desc[UR4][R8.64] ;  /* 0x0a80000008199fae */ /* 0x0003e2000b981a04 */
[----:B------:R-:W-:-:S03]  /*1c360*/  IADD3.X R11, PT, PT, R15, UR8, RZ, P2, !PT ;  /* 0x000000080f0b7c10 */ /* 0x000fc600097fe4ff */
        /* <DEDUP_REMOVED lines=11> */
[----:B------:R-:W-:Y:S01]  /*1c420*/  IADD3.X R9, PT, PT, R11, UR8, RZ, P2, !PT ;  /* 0x000000080b097c10 */ /* 0x000fe200097fe4ff */
[----:B------:R-:W-:Y:S01]  /*1c430*/  @P1 STS.128 [R25+0xb800], RZ ;  /* 0x00b800ff19001388 */ /* 0x000fe20000000c00 */
[----:B--2---:R-:W-:-:S03]  /*1c440*/  IADD3 R6, P2, PT, R8, UR11, RZ ;  /* 0x0000000b08067c10 */ /* 0x004fc6000ff5e0ff */
        /* <DEDUP_REMOVED lines=15> */
[----:B-1----:R-:W-:-:S04]  /*1c540*/  IADD3 R16, P2, PT, R6, UR11, RZ ;  /* 0x0000000b06107c10 */ /* 0x002fc8000ff5e0ff */
[----:B------:R-:W-:Y:S02]  /*1c550*/  IADD3.X R17, PT, PT, R7, UR8, RZ, P2, !PT ;  /* 0x0000000807117c10 */ /* 0x000fe400097fe4ff */
[----:B--2---:R-:W-:-:S04]  /*1c560*/  IADD3 R14, P2, PT, R16, UR11, RZ ;  /* 0x0000000b100e7c10 */ /* 0x004fc8000ff5e0ff */
[----:B------:R-:W-:Y:S02]  /*1c570*/  IADD3.X R15, PT, PT, R17, UR8, RZ, P2, !PT ;  /* 0x00000008110f7c10 */ /* 0x000fe400097fe4ff */
[----:B------:R-:W-:-:S04]  /*1c580*/  IADD3 R12, P2, PT, R14, UR11, RZ ;  /* 0x0000000b0e0c7c10 */ /* 0x000fc8000ff5e0ff */
[----:B------:R-:W-:Y:S02]  /*1c590*/  IADD3.X R13, PT, PT, R15, UR8, RZ, P2, !PT ;  /* 0x000000080f0d7c10 */ /* 0x000fe400097fe4ff */
[----:B---3--:R-:W-:Y:S01]  /*1c5a0*/  IADD3 R10, P2, PT, R12, UR11, RZ ;  /* 0x0000000b0c0a7c10 */ /* 0x008fe2000ff5e0ff */
        /* <DEDUP_REMOVED lines=40> */
[----:B-1----:R-:W-:-:S03]  /*1c830*/  @!P1 IADD3 R14, P2, PT, R6, UR11, RZ ;  /* 0x0000000b060e9c10 */ /* 0x002fc6000ff5e0ff */
[----:B------:R-:W-:Y:S01]  /*1c840*/  @P1 STS.128 [R25+0x10800], RZ ;  /* 0x010800ff19001388 */ /* 0x000fe20000000c00 */
[----:B------:R-:W-:-:S03]  /*1c850*/  @!P1 IADD3.X R15, PT, PT, R7, UR8, RZ, P2, !PT ;  /* 0x00000008070f9c10 */ /* 0x000fc600097fe4ff */
        /* <DEDUP_REMOVED lines=9> */
[----:B------:R-:W-:Y:S01]  /*1c8f0*/  IMAD.MOV.U32 R24, RZ, RZ, R5 ;  /* 0x000000ffff187224 */ /* 0x000fe200078e0005 */
[----:B------:R-:W3:Y:S02]  /*1c900*/  LDCU UR4, c[0x0][0x50c] ;  /* 0x0000a180ff0477ac */ /* 0x000ee40008000800 */
[----:B------:R-:W-:Y:S01]  /*1c910*/  @P1 STS.128 [R25+0x11800], RZ ;  /* 0x011800ff19001388 */ /* 0x000fe20000000c00 */
[----:B------:R-:W-:-:S03]  /*1c920*/  IMAD.MOV.U32 R5, RZ, RZ, 0x20 ;  /* 0x00000020ff057424 */ /* 0x000fc600078e00ff */
[----:B------:R-:W-:Y:S04]  /*1c930*/  LDSM.16.M88.4 R32, [R112+0x2800] ;  /* 0x002800007020783b */ /* 0x000fe80000000200 */
[----:B--2---:R-:W-:Y:S04]  /*1c940*/  LDSM.16.M88.4 R8, [R0] ;  /* 0x000000000008783b */ /* 0x004fe80000000200 */
[----:B------:R-:W-:Y:S04]  /*1c950*/  LDSM.16.M88.4 R48, [R112+0x3000] ;  /* 0x003000007030783b */ /* 0x000fe80000000200 */
[----:B------:R-:W-:Y:S04]  /*1c960*/  LDSM.16.M88.4 R40, [R112+0x3800] ;  /* 0x003800007028783b */ /* 0x000fe80000000200 */
[----:B------:R-:W-:Y:S04]  /*1c970*/  LDSM.16.M88.4 R64, [R112+0x4000] ;  /* 0x004000007040783b */ /* 0x000fe80000000200 */
[----:B-1----:R-:W1:Y:S01]  /*1c980*/  LDSM.16.M88.4 R12, [R112+0x2000] ;  /* 0x00200000700c783b */ /* 0x002e620000000200 */
[----:B------:R-:W-:-:S03]  /*1c990*/  SEL R6, R5, 0xffffffe0, !P3 ;  /* 0xffffffe005067807 */ /* 0x000fc60005800000 */
[----:B------:R-:W-:Y:S02]  /*1c9a0*/  LDSM.16.M88.4 R60, [R112+0x4800] ;  /* 0x00480000703c783b */ /* 0x000fe40000000200 */
[--C-:B------:R-:W-:Y:S02]  /*1c9b0*/  IMAD.IADD R7, R0, 0x1, R6.reuse ;  /* 0x0000000100077824 */ /* 0x100fe400078e0206 */
[----:B------:R-:W-:Y:S01]  /*1c9c0*/  IMAD.IADD R5, R112, 0x1, R6 ;  /* 0x0000000170057824 */ /* 0x000fe200078e0206 */
[----:B------:R-:W0:Y:S04]  /*1c9d0*/  LDGDEPBAR ;  /* 0x00000000000079af */ /* 0x000e280000000000 */
[----:B------:R-:W-:Y:S04]  /*1c9e0*/  LDSM.16.M88.4 R20, [R7] ;  /* 0x000000000714783b */ /* 0x000fe80000000200 */
[----:B------:R-:W2:Y:S04]  /*1c9f0*/  LDSM.16.M88.4 R28, [R5+0x2000] ;  /* 0x00200000051c783b */ /* 0x000ea80000000200 */
[----:B------:R-:W4:Y:S04]  /*1ca00*/  LDSM.16.M88.4 R52, [R5+0x2800] ;  /* 0x002800000534783b */ /* 0x000f280000000200 */
[----:B------:R-:W5:Y:S04]  /*1ca10*/  LDSM.16.M88.4 R44, [R5+0x3000] ;  /* 0x00300000052c783b */ /* 0x000f680000000200 */
[----:B------:R-:W3:Y:S01]  /*1ca20*/  LDSM.16.M88.4 R56, [R5+0x3800] ;  /* 0x003800000538783b */ /* 0x000ee20000000200 */
[C---:B-1----:R-:W-:Y:S08]  /*1ca30*/  HMMA.16816.F32 R16, R8.reuse, R12, RZ ;  /* 0x0000000c0810723c */ /* 0x042ff000000018ff */
[----:B------:R-:W-:-:S12]  /*1ca40*/  HMMA.16816.F32 R12, R8, R14, RZ ;  /* 0x0000000e080c723c */ /* 0x000fd800000018ff */
[C---:B--2---:R-:W-:Y:S08]  /*1ca50*/  HMMA.16816.F32 R68, R20.reuse, R28, R16 ;  /* 0x0000001c1444723c */ /* 0x044ff00000001810 */
[----:B------:R-:W-:Y:S08]  /*1ca60*/  HMMA.16816.F32 R72, R20, R30, R12 ;  /* 0x0000001e1448723c */ /* 0x000ff0000000180c */
[C---:B------:R-:W-:Y:S08]  /*1ca70*/  HMMA.16816.F32 R28, R8.reuse, R32, RZ ;  /* 0x00000020081c723c */ /* 0x040ff000000018ff */
[C---:B------:R-:W-:Y:S08]  /*1ca80*/  HMMA.16816.F32 R16, R8.reuse, R34, RZ ;  /* 0x000000220810723c */ /* 0x040ff000000018ff */
[----:B------:R-:W-:Y:S01]  /*1ca90*/  HMMA.16816.F32 R12, R8, R48, RZ ;  /* 0x00000030080c723c */ /* 0x000fe200000018ff */
[----:B------:R-:W-:-:S07]  /*1caa0*/  IMAD.IADD R0, R0, 0x1, R24 ;  /* 0x0000000100007824 */ /* 0x000fce00078e0218 */
[C---:B----4-:R-:W-:Y:S08]  /*1cab0*/  HMMA.16816.F32 R76, R20.reuse, R52, R28 ;  /* 0x00000034144c723c */ /* 0x050ff0000000181c */
[----:B------:R-:W-:Y:S01]  /*1cac0*/  HMMA.16816.F32 R80, R20, R54, R16 ;  /* 0x000000361450723c */ /* 0x000fe20000001810 */
[----:B------:R-:W1:Y:S04]  /*1cad0*/  LDSM.16.M88.4 R52, [R5+0x4000] ;  /* 0x004000000534783b */ /* 0x000e680000000200 */
[----:B------:R2:W-:Y:S03]  /*1cae0*/  LDSM.16.M88.4 R16, [R0] ;  /* 0x000000000010783b */ /* 0x0005e60000000200 */
[----:B------:R-:W-:Y:S01]  /*1caf0*/  HMMA.16816.F32 R28, R8, R50, RZ ;  /* 0x00000032081c723c */ /* 0x000fe200000018ff */
[----:B------:R-:W4:Y:S07]  /*1cb00*/  LDSM.16.M88.4 R48, [R88+0x2000] ;  /* 0x002000005830783b */ /* 0x000f2e0000000200 */
[----:B-----5:R-:W-:Y:S08]  /*1cb10*/  HMMA.16816.F32 R84, R20, R44, R12 ;  /* 0x0000002c1454723c */ /* 0x020ff0000000180c */
[----:B------:R-:W-:Y:S01]  /*1cb20*/  HMMA.16816.F32 R12, R8, R40, RZ ;  /* 0x00000028080c723c */ /* 0x000fe200000018ff */
[----:B--2---:R-:W-:-:S07]  /*1cb30*/  IMAD.IADD R0, R6, 0x1, R0 ;  /* 0x0000000106007824 */ /* 0x004fce00078e0200 */
[----:B------:R-:W-:Y:S01]  /*1cb40*/  HMMA.16816.F32 R32, R8, R64, RZ ;  /* 0x000000400820723c */ /* 0x000fe200000018ff */
[----:B------:R-:W-:-:S07]  /*1cb50*/  IMAD.IADD R6, R6, 0x1, R88 ;  /* 0x0000000106067824 */ /* 0x000fce00078e0258 */
[----:B------:R-:W-:Y:S01]  /*1cb60*/  HMMA.16816.F32 R92, R20, R46, R28 ;  /* 0x0000002e145c723c */ /* 0x000fe2000000181c */
[----:B------:R-:W-:Y:S07]  /*1cb70*/  LDSM.16.M88.4 R44, [R6+0x2000] ;  /* 0x00200000062c783b */ /* 0x000fee0000000200 */
[----:B------:R-:W-:Y:S08]  /*1cb80*/  HMMA.16816.F32 R28, R8, R42, RZ ;  /* 0x0000002a081c723c */ /* 0x000ff000000018ff */
[C---:B---3--:R-:W-:Y:S01]  /*1cb90*/  HMMA.16816.F32 R104, R20.reuse, R56, R12 ;  /* 0x000000381468723c */ /* 0x048fe2000000180c */
[----:B------:R-:W2:Y:S07]  /*1cba0*/  LDSM.16.M88.4 R12, [R0] ;  /* 0x00000000000c783b */ /* 0x000eae0000000200 */
[----:B-1----:R-:W-:Y:S08]  /*1cbb0*/  HMMA.16816.F32 R120, R20, R52, R32 ;  /* 0x000000341478723c */ /* 0x002ff00000001820 */
[----:B------:R-:W-:Y:S01]  /*1cbc0*/  HMMA.16816.F32 R32, R8, R66, RZ ;  /* 0x000000420820723c */ /* 0x000fe200000018ff */
[----:B------:R-:W-:Y:S07]  /*1cbd0*/  LDSM.16.M88.4 R64, [R5+0x5000] ;  /* 0x005000000540783b */ /* 0x000fee0000000200 */
[----:B----4-:R-:W-:Y:S01]  /*1cbe0*/  HMMA.16816.F32 R40, R16, R50, R72 ;  /* 0x000000321028723c */ /* 0x010fe20000001848 */
[----:B------:R-:W1:Y:S07]  /*1cbf0*/  LDSM.16.M88.4 R72, [R5+0x4800] ;  /* 0x004800000548783b */ /* 0x000e6e0000000200 */
[----:B------:R-:W-:Y:S01]  /*1cc00*/  HMMA.16816.F32 R116, R20, R58, R28 ;  /* 0x0000003a1474723c */ /* 0x000fe2000000181c */
[----:B------:R-:W3:Y:S07]  /*1cc10*/  LDSM.16.M88.4 R56, [R88+0x2800] ;  /* 0x002800005838783b */ /* 0x000eee0000000200 */
[----:B------:R-:W-:Y:S01]  /*1cc20*/  HMMA.16816.F32 R28, R16, R48, R68 ;  /* 0x00000030101c723c */ /* 0x000fe20000001844 */
[----:B------:R-:W-:Y:S04]  /*1cc30*/  LDSM.16.M88.4 R48, [R6+0x2800] ;  /* 0x002800000630783b */ /* 0x000fe80000000200 */
[----:B------:R-:W-:Y:S03]  /*1cc40*/  LDSM.16.M88.4 R68, [R88+0x3000] ;  /* 0x003000005844783b */ /* 0x000fe60000000200 */
[----:B------:R-:W-:Y:S01]  /*1cc50*/  HMMA.16816.F32 R128, R20, R54, R32 ;  /* 0x000000361480723c */ /* 0x000fe20000001820 */
[----:B------:R-:W4:Y:S07]  /*1cc60*/  LDSM.16.M88.4 R52, [R112+0x5000] ;  /* 0x005000007034783b */ /* 0x000f2e0000000200 */
[----:B------:R-:W-:Y:S08]  /*1cc70*/  HMMA.16816.F32 R32, R8, R60, RZ ;  /* 0x0000003c0820723c */ /* 0x000ff000000018ff */
[----:B--2---:R-:W-:-:S12]  /*1cc80*/  HMMA.16816.F32 R28, R12, R44, R28 ;  /* 0x0000002c0c1c723c */ /* 0x004fd8000000181c */
[----:B-1----:R-:W-:Y:S08]  /*1cc90*/  HMMA.16816.F32 R124, R20, R72, R32 ;  /* 0x00000048147c723c */ /* 0x002ff00000001820 */
[----:B------:R-:W-:Y:S01]  /*1cca0*/  HMMA.16816.F32 R32, R8, R62, RZ ;  /* 0x0000003e0820723c */ /* 0x000fe200000018ff */
[----:B------:R-:W-:Y:S01]  /*1ccb0*/  FMUL.FTZ R0, R28, UR4 ;  /* 0x000000041c007c20 */ /* 0x000fe20008410000 */
[----:B------:R-:W1:Y:S06]  /*1ccc0*/  LDSM.16.M88.4 R60, [R112+0x5800] ;  /* 0x00580000703c783b */ /* 0x000e6c0000000200 */
[----:B------:R-:W-:Y:S01]  /*1ccd0*/  HMMA.16816.F32 R44, R12, R46, R40 ;  /* 0x0000002e0c2c723c */ /* 0x000fe20000001828 */
[----:B------:R2:W-:Y:S07]  /*1cce0*/  MUFU.TANH R90, R0 ;  /* 0x00000000005a7308 */ /* 0x0005ee0000002400 */
[----:B---3--:R-:W-:Y:S01]  /*1ccf0*/  HMMA.16816.F32 R40, R16, R56, R76 ;  /* 0x000000381028723c */ /* 0x008fe2000000184c */
[----:B--2---:R-:W-:-:S04]  /*1cd00*/  FMUL.FTZ R0, R29, UR4 ;  /* 0x000000041d007c20 */ /* 0x004fc80008410000 */
[----:B------:R2:W-:Y:S03]  /*1cd10*/  MUFU.TANH R208, R0 ;  /* 0x0000000000d07308 */ /* 0x0005e60000002400 */
[----:B------:R-:W-:Y:S01]  /*1cd20*/  HMMA.16816.F32 R108, R20, R74, R32 ;  /* 0x0000004a146c723c */ /* 0x000fe20000001820 */
[----:B------:R-:W-:Y:S07]  /*1cd30*/  LDSM.16.M88.4 R72, [R88+0x3800] ;  /* 0x003800005848783b */ /* 0x000fee0000000200 */
[----:B----4-:R-:W-:Y:S01]  /*1cd40*/  HMMA.16816.F32 R32, R8, R52, RZ ;  /* 0x000000340820723c */ /* 0x010fe200000018ff */
[----:B--2---:R-:W-:-:S04]  /*1cd50*/  FMUL.FTZ R0, R30, UR4 ;  /* 0x000000041e007c20 */ /* 0x004fc80008410000 */
[----:B------:R2:W3:Y:S03]  /*1cd60*/  MUFU.TANH R24, R0 ;  /* 0x0000000000187308 */ /* 0x0004e60000002400 */
[----:B------:R-:W-:Y:S01]  /*1cd70*/  HMMA.16816.F32 R40, R12, R48, R40 ;  /* 0x000000300c28723c */ /* 0x000fe20000001828 */
[----:B--2---:R-:W-:-:S07]  /*1cd80*/  FMUL.FTZ R0, R31, UR4 ;  /* 0x000000041f007c20 */ /* 0x004fce0008410000 */
[----:B------:R-:W-:Y:S01]  /*1cd90*/  HMMA.16816.F32 R28, R16, R58, R80 ;  /* 0x0000003a101c723c */ /* 0x000fe20000001850 */
[----:B------:R-:W2:Y:S01]  /*1cda0*/  LDSM.16.M88.4 R56, [R6+0x3000] ;  /* 0x003000000638783b */ /* 0x000ea20000000200 */
[----:B------:R4:W5:Y:S02]  /*1cdb0*/  MUFU.TANH R91, R0 ;  /* 0x00000000005b7308 */ /* 0x0009640000002400 */
[----:B----4-:R-:W-:-:S06]  /*1cdc0*/  FMUL.FTZ R0, R44, UR4 ;  /* 0x000000042c007c20 */ /* 0x010fcc0008410000 */
[----:B------:R4:W-:Y:S01]  /*1cdd0*/  MUFU.TANH R89, R0 ;  /* 0x0000000000597308 */ /* 0x0009e20000002400 */
[----:B------:R-:W-:Y:S01]  /*1cde0*/  HMMA.16816.F32 R100, R20, R64, R32 ;  /* 0x000000401464723c */ /* 0x000fe20000001820 */
[----:B----4-:R-:W-:-:S06]  /*1cdf0*/  FMUL.FTZ R0, R45, UR4 ;  /* 0x000000042d007c20 */ /* 0x010fcc0008410000 */
[----:B------:R4:W-:Y:S01]  /*1ce00*/  MUFU.TANH R247, R0 ;  /* 0x0000000000f77308 */ /* 0x0009e20000002400 */
[----:B------:R-:W-:Y:S01]  /*1ce10*/  HMMA.16816.F32 R32, R8, R54, RZ ;  /* 0x000000360820723c */ /* 0x000fe200000018ff */
[----:B------:R-:W3:Y:S01]  /*1ce20*/  LDSM.16.M88.4 R52, [R5+0x5800] ;  /* 0x005800000534783b */ /* 0x000ee20000000200 */
[----:B----4-:R-:W-:-:S05]  /*1ce30*/  FMUL.FTZ R0, R46, UR4 ;  /* 0x000000042e007c20 */ /* 0x010fca0008410000 */
[----:B------:R4:W5:Y:S02]  /*1ce40*/  MUFU.TANH R39, R0 ;  /* 0x0000000000277308 */ /* 0x0009640000002400 */
[----:B----4-:R-:W-:Y:S02]  /*1ce50*/  FMUL.FTZ R0, R47, UR4 ;  /* 0x000000042f007c20 */ /* 0x010fe40008410000 */
[----:B------:R-:W-:Y:S01]  /*1ce60*/  HMMA.16816.F32 R44, R12, R50, R28 ;  /* 0x000000320c2c723c */ /* 0x000fe2000000181c */
[----:B------:R-:W4:Y:S03]  /*1ce70*/  LDSM.16.M88.4 R48, [R6+0x3800] ;  /* 0x003800000630783b */ /* 0x000f260000000200 */
[----:B------:R1:W5:Y:S04]  /*1ce80*/  MUFU.TANH R202, R0 ;  /* 0x0000000000ca7308 */ /* 0x0003680000002400 */
[----:B------:R-:W-:Y:S01]  /*1ce90*/  HMMA.16816.F32 R28, R16, R68, R84 ;  /* 0x00000044101c723c */ /* 0x000fe20000001854 */
[----:B------:R-:W-:Y:S01]  /*1cea0*/  LDSM.16.M88.4 R84, [R88+0x6000] ;  /* 0x006000005854783b */ /* 0x000fe20000000200 */
[----:B-1----:R-:W-:-:S04]  /*1ceb0*/  FMUL.FTZ R0, R40, UR4 ;  /* 0x0000000428007c20 */ /* 0x002fc80008410000 */
[----:B------:R1:W5:Y:S02]  /*1cec0*/  MUFU.TANH R207, R0 ;  /* 0x0000000000cf7308 */ /* 0x0003640000002400 */
[----:B------:R-:W-:Y:S01]  /*1ced0*/  HMMA.16816.F32 R96, R20, R66, R32 ;  /* 0x000000421460723c */ /* 0x000fe20000001820 */
[----:B------:R-:W-:Y:S01]  /*1cee0*/  LDSM.16.M88.4 R64, [R88+0x4000] ;  /* 0x004000005840783b */ /* 0x000fe20000000200 */
[----:B-1----:R-:W-:-:S04]  /*1cef0*/  FMUL.FTZ R0, R41, UR4 ;  /* 0x0000000429007c20 */ /* 0x002fc80008410000 */
[----:B------:R1:W-:Y:S02]  /*1cf00*/  MUFU.TANH R246, R0 ;  /* 0x0000000000f67308 */ /* 0x0003e40000002400 */
[----:B------:R-:W-:Y:S01]  /*1cf10*/  HMMA.16816.F32 R32, R8, R60, RZ ;  /* 0x0000003c0820723c */ /* 0x000fe200000018ff */
[----:B-1----:R-:W-:-:S05]  /*1cf20*/  FMUL.FTZ R0, R42, UR4 ;  /* 0x000000042a007c20 */ /* 0x002fca0008410000 */
[----:B------:R1:W5:Y:S02]  /*1cf30*/  MUFU.TANH R196, R0 ;  /* 0x0000000000c47308 */ /* 0x0003640000002400 */
[----:B-1----:R-:W-:Y:S02]  /*1cf40*/  FMUL.FTZ R0, R43, UR4 ;  /* 0x000000042b007c20 */ /* 0x002fe40008410000 */
[----:B--2---:R-:W-:Y:S04]  /*1cf50*/  HMMA.16816.F32 R40, R12, R56, R28 ;  /* 0x000000380c28723c */ /* 0x004fe8000000181c */
[----:B------:R1:W2:Y:S04]  /*1cf60*/  MUFU.TANH R197, R0 ;  /* 0x0000000000c57308 */ /* 0x0002a80000002400 */
[----:B------:R-:W-:Y:S01]  /*1cf70*/  HMMA.16816.F32 R28, R16, R70, R92 ;  /* 0x00000046101c723c */ /* 0x000fe2000000185c */
[----:B------:R-:W-:Y:S01]  /*1cf80*/  LDSM.16.M88.4 R68, [R88+0x5800] ;  /* 0x005800005844783b */ /* 0x000fe20000000200 */
[----:B-1----:R-:W-:-:S04]  /*1cf90*/  FMUL.FTZ R0, R44, UR4 ;  /* 0x000000042c007c20 */ /* 0x002fc80008410000 */
[----:B------:R1:W-:Y:S02]  /*1cfa0*/  MUFU.TANH R245, R0 ;  /* 0x0000000000f57308 */ /* 0x0003e40000002400 */
[----:B---3--:R-:W-:Y:S01]  /*1cfb0*/  HMMA.16816.F32 R92, R20, R52, R32 ;  /* 0x00000034145c723c */ /* 0x008fe20000001820 */
[----:B-1----:R-:W-:-:S05]  /*1cfc0*/  FMUL.FTZ R0, R45, UR4 ;  /* 0x000000042d007c20 */ /* 0x002fca0008410000 */
[----:B------:R1:W3:Y:S02]  /*1cfd0*/  MUFU.TANH R244, R0 ;  /* 0x0000000000f47308 */ /* 0x0002e40000002400 */
[----:B------:R-:W-:Y:S01]  /*1cfe0*/  HMMA.16816.F32 R32, R8, R62, RZ ;  /* 0x0000003e0820723c */ /* 0x000fe200000018ff */
[----:B------:R-:W-:Y:S01]  /*1cff0*/  LDSM.16.M88.4 R60, [R5+0x6000] ;  /* 0x00600000053c783b */ /* 0x000fe20000000200 */
[----:B-1----:R-:W-:-:S04]  /*1d000*/  FMUL.FTZ R0, R46, UR4 ;  /* 0x000000042e007c20 */ /* 0x002fc80008410000 */
[----:B------:R1:W-:Y:S02]  /*1d010*/  MUFU.TANH R187, R0 ;  /* 0x0000000000bb7308 */ /* 0x0003e40000002400 */
[----:B-1----:R-:W-:Y:S02]  /*1d020*/  FMUL.FTZ R0, R47, UR4 ;  /* 0x000000042f007c20 */ /* 0x002fe40008410000 */
[----:B------:R-:W-:Y:S01]  /*1d030*/  HMMA.16816.F32 R44, R12, R58, R28 ;  /* 0x0000003a0c2c723c */ /* 0x000fe2000000181c */
[----:B------:R-:W1:Y:S03]  /*1d040*/  LDSM.16.M88.4 R56, [R112+0x6000] ;  /* 0x006000007038783b */ /* 0x000e660000000200 */
[----:B------:R4:W3:Y:S04]  /*1d050*/  MUFU.TANH R38, R0 ;  /* 0x0000000000267308 */ /* 0x0008e80000002400 */
[----:B------:R-:W-:Y:S01]  /*1d060*/  HMMA.16816.F32 R28, R16, R72, R104 ;  /* 0x00000048101c723c */ /* 0x000fe20000001868 */
[----:B----4-:R-:W-:-:S04]  /*1d070*/  FMUL.FTZ R0, R40, UR4 ;  /* 0x0000000428007c20 */ /* 0x010fc80008410000 */
[----:B------:R4:W3:Y:S03]  /*1d080*/  MUFU.TANH R242, R0 ;  /* 0x0000000000f27308 */ /* 0x0008e60000002400 */
[----:B------:R-:W-:Y:S01]  /*1d090*/  HMMA.16816.F32 R80, R20, R54, R32 ;  /* 0x000000361450723c */ /* 0x000fe20000001820 */
[----:B------:R-:W5:Y:S01]  /*1d0a0*/  LDSM.16.M88.4 R52, [R6+0x4000] ;  /* 0x004000000634783b */ /* 0x000f620000000200 */
[----:B----4-:R-:W-:-:S04]  /*1d0b0*/  FMUL.FTZ R0, R41, UR4 ;  /* 0x0000000429007c20 */ /* 0x010fc80008410000 */
[----:B------:R4:W-:Y:S02]  /*1d0c0*/  MUFU.TANH R243, R0 ;  /* 0x0000000000f37308 */ /* 0x0009e40000002400 */
[----:B----4-:R-:W-:-:S06]  /*1d0d0*/  FMUL.FTZ R0, R42, UR4 ;  /* 0x000000042a007c20 */ /* 0x010fcc0008410000 */
[----:B------:R4:W3:Y:S02]  /*1d0e0*/  MUFU.TANH R37, R0 ;  /* 0x0000000000257308 */ /* 0x0008e40000002400 */
[----:B----4-:R-:W-:Y:S02]  /*1d0f0*/  FMUL.FTZ R0, R43, UR4 ;  /* 0x000000042b007c20 */ /* 0x010fe40008410000 */
[----:B------:R-:W-:Y:S04]  /*1d100*/  HMMA.16816.F32 R40, R12, R48, R28 ;  /* 0x000000300c28723c */ /* 0x000fe8000000181c */
[----:B------:R4:W-:Y:S04]  /*1d110*/  MUFU.TANH R240, R0 ;  /* 0x0000000000f07308 */ /* 0x0009e80000002400 */
[----:B------:R-:W-:Y:S01]  /*1d120*/  HMMA.16816.F32 R28, R16, R74, R116 ;  /* 0x0000004a101c723c */ /* 0x000fe20000001874 */
[----:B------:R-:W2:Y:S01]  /*1d130*/  LDSM.16.M88.4 R72, [R88+0x4800] ;  /* 0x004800005848783b */ /* 0x000ea20000000200 */
[----:B----4-:R-:W-:-:S04]  /*1d140*/  FMUL.FTZ R0, R44, UR4 ;  /* 0x000000042c007c20 */ /* 0x010fc80008410000 */
[----:B------:R4:W-:Y:S02]  /*1d150*/  MUFU.TANH R236, R0 ;  /* 0x0000000000ec7308 */ /* 0x0009e40000002400 */
[----:B-1----:R-:W-:Y:S01]  /*1d160*/  HMMA.16816.F32 R32, R8, R56, RZ ;  /* 0x000000380820723c */ /* 0x002fe200000018ff */
[----:B----4-:R-:W-:-:S05]  /*1d170*/  FMUL.FTZ R0, R45, UR4 ;  /* 0x000000042d007c20 */ /* 0x010fca0008410000 */
[----:B------:R1:W-:Y:S06]  /*1d180*/  MUFU.TANH R241, R0 ;  /* 0x0000000000f17308 */ /* 0x0003ec0000002400 */
[----:B------:R-:W-:Y:S01]  /*1d190*/  HMMA.16816.F32 R48, R12, R50, R28 ;  /* 0x000000320c30723c */ /* 0x000fe2000000181c */
[----:B-1----:R-:W-:-:S04]  /*1d1a0*/  FMUL.FTZ R0, R46, UR4 ;  /* 0x000000042e007c20 */ /* 0x002fc80008410000 */
[----:B------:R1:W4:Y:S03]  /*1d1b0*/  MUFU.TANH R27, R0 ;  /* 0x00000000001b7308 */ /* 0x0003260000002400 */
[----:B------:R-:W-:Y:S01]  /*1d1c0*/  HMMA.16816.F32 R28, R16, R64, R120 ;  /* 0x00000040101c723c */ /* 0x000fe20000001878 */
[----:B-1----:R-:W-:-:S04]  /*1d1d0*/  FMUL.FTZ R0, R47, UR4 ;  /* 0x000000042f007c20 */ /* 0x002fc80008410000 */
[----:B------:R1:W-:Y:S02]  /*1d1e0*/  MUFU.TANH R178, R0 ;  /* 0x0000000000b27308 */ /* 0x0003e40000002400 */
[----:B-1----:R-:W-:-:S06]  /*1d1f0*/  FMUL.FTZ R0, R40, UR4 ;  /* 0x0000000428007c20 */ /* 0x002fcc0008410000 */
[----:B------:R1:W-:Y:S01]  /*1d200*/  MUFU.TANH R234, R0 ;  /* 0x0000000000ea7308 */ /* 0x0003e20000002400 */
[----:B------:R-:W-:Y:S01]  /*1d210*/  HMMA.16816.F32 R76, R20, R60, R32 ;  /* 0x0000003c144c723c */ /* 0x000fe20000001820 */
[----:B-1----:R-:W-:-:S06]  /*1d220*/  FMUL.FTZ R0, R41, UR4 ;  /* 0x0000000429007c20 */ /* 0x002fcc0008410000 */
[----:B------:R1:W-:Y:S01]  /*1d230*/  MUFU.TANH R235, R0 ;  /* 0x0000000000eb7308 */ /* 0x0003e20000002400 */
[----:B------:R-:W-:Y:S01]  /*1d240*/  HMMA.16816.F32 R32, R16, R66, R128 ;  /* 0x000000421020723c */ /* 0x000fe20000001880 */
[----:B------:R-:W3:Y:S01]  /*1d250*/  LDSM.16.M88.4 R64, [R6+0x4800] ;  /* 0x004800000640783b */ /* 0x000ee20000000200 */
[----:B-1----:R-:W-:-:S05]  /*1d260*/  FMUL.FTZ R0, R42, UR4 ;  /* 0x000000042a007c20 */ /* 0x002fca0008410000 */
[----:B------:R1:W4:Y:S01]  /*1d270*/  MUFU.TANH R176, R0 ;  /* 0x0000000000b07308 */ /* 0x0003220000002400 */
[----:B-----5:R-:W-:Y:S01]  /*1d280*/  HMMA.16816.F32 R44, R12, R52, R28 ;  /* 0x000000340c2c723c */ /* 0x020fe2000000181c */
[----:B-1----:R-:W-:-:S07]  /*1d290*/  FMUL.FTZ R0, R43, UR4 ;  /* 0x000000042b007c20 */ /* 0x002fce0008410000 */
[----:B------:R-:W-:Y:S01]  /*1d2a0*/  HMMA.16816.F32 R40, R8, R58, RZ ;  /* 0x0000003a0828723c */ /* 0x000fe200000018ff */
[----:B------:R-:W1:Y:S01]  /*1d2b0*/  LDSM.16.M88.4 R56, [R88+0x5000] ;  /* 0x005000005838783b */ /* 0x000e620000000200 */
[----:B------:R5:W4:Y:S02]  /*1d2c0*/  MUFU.TANH R231, R0 ;  /* 0x0000000000e77308 */ /* 0x000b240000002400 */
[----:B-----5:R-:W-:-:S06]  /*1d2d0*/  FMUL.FTZ R0, R48, UR4 ;  /* 0x0000000430007c20 */ /* 0x020fcc0008410000 */
[----:B------:R5:W4:Y:S10]  /*1d2e0*/  MUFU.TANH R232, R0 ;  /* 0x0000000000e87308 */ /* 0x000b340000002400 */
[----:B------:R-:W-:Y:S01]  /*1d2f0*/  HMMA.16816.F32 R120, R20, R62, R40 ;  /* 0x0000003e1478723c */ /* 0x000fe20000001828 */
[----:B------:R-:W4:Y:S01]  /*1d300*/  LDSM.16.M88.4 R60, [R6+0x5000] ;  /* 0x00500000063c783b */ /* 0x000f220000000200 */
[----:B-----5:R-:W-:-:S04]  /*1d310*/  FMUL.FTZ R0, R49, UR4 ;  /* 0x0000000431007c20 */ /* 0x020fc80008410000 */
[----:B------:R5:W-:Y:S02]  /*1d320*/  MUFU.TANH R233, R0 ;  /* 0x0000000000e97308 */ /* 0x000be40000002400 */
[----:B--2---:R-:W-:Y:S01]  /*1d330*/  HMMA.16816.F32 R28, R16, R72, R124 ;  /* 0x00000048101c723c */ /* 0x004fe2000000187c */
[----:B-----5:R-:W-:-:S05]  /*1d340*/  FMUL.FTZ R0, R50, UR4 ;  /* 0x0000000432007c20 */ /* 0x020fca0008410000 */
[----:B------:R2:W5:Y:S02]  /*1d350*/  MUFU.TANH R26, R0 ;  /* 0x00000000001a7308 */ /* 0x0005640000002400 */
[----:B------:R-:W-:Y:S01]  /*1d360*/  HMMA.16816.F32 R40, R12, R54, R32 ;  /* 0x000000360c28723c */ /* 0x000fe20000001820 */
[----:B--2---:R-:W-:-:S05]  /*1d370*/  FMUL.FTZ R0, R51, UR4 ;  /* 0x0000000433007c20 */ /* 0x004fca0008410000 */
[----:B------:R2:W5:Y:S02]  /*1d380*/  MUFU.TANH R229, R0 ;  /* 0x0000000000e57308 */ /* 0x0005640000002400 */
[----:B--2---:R-:W-:-:S06]  /*1d390*/  FMUL.FTZ R0, R44, UR4 ;  /* 0x000000042c007c20 */ /* 0x004fcc0008410000 */
[----:B------:R2:W5:Y:S01]  /*1d3a0*/  MUFU.TANH R230, R0 ;  /* 0x0000000000e67308 */ /* 0x0005620000002400 */
[----:B------:R-:W-:Y:S01]  /*1d3b0*/  HMMA.16816.F32 R48, R16, R74, R108 ;  /* 0x0000004a1030723c */ /* 0x000fe2000000186c */
[----:B--2---:R-:W-:-:S06]  /*1d3c0*/  FMUL.FTZ R0, R45, UR4 ;  /* 0x000000042d007c20 */ /* 0x004fcc0008410000 */
[----:B------:R2:W-:Y:S01]  /*1d3d0*/  MUFU.TANH R228, R0 ;  /* 0x0000000000e47308 */ /* 0x0005e20000002400 */
[----:B---3--:R-:W-:Y:S01]  /*1d3e0*/  HMMA.16816.F32 R28, R12, R64, R28 ;  /* 0x000000400c1c723c */ /* 0x008fe2000000181c */
[----:B--2---:R-:W-:-:S06]  /*1d3f0*/  FMUL.FTZ R0, R46, UR4 ;  /* 0x000000042e007c20 */ /* 0x004fcc0008410000 */
[----:B------:R2:W3:Y:S02]  /*1d400*/  MUFU.TANH R227, R0 ;  /* 0x0000000000e37308 */ /* 0x0004e40000002400 */
[----:B--2---:R-:W-:Y:S01]  /*1d410*/  FMUL.FTZ R0, R47, UR4 ;  /* 0x000000042f007c20 */ /* 0x004fe20008410000 */
[----:B-1----:R-:W-:Y:S01]  /*1d420*/  HMMA.16816.F32 R52, R16, R56, R100 ;  /* 0x000000381034723c */ /* 0x002fe20000001864 */
[----:B------:R-:W-:Y:S04]  /*1d430*/  LDSM.16.M88.4 R44, [R112+0x7000] ;  /* 0x00700000702c783b */ /* 0x000fe80000000200 */
[----:B------:R1:W2:Y:S02]  /*1d440*/  MUFU.TANH R177, R0 ;  /* 0x0000000000b17308 */ /* 0x0002a40000002400 */
[----:B-1----:R-:W-:-:S06]  /*1d450*/  FMUL.FTZ R0, R40, UR4 ;  /* 0x0000000428007c20 */ /* 0x002fcc0008410000 */
[----:B------:R1:W-:Y:S02]  /*1d460*/  MUFU.TANH R225, R0 ;  /* 0x0000000000e17308 */ /* 0x0003e40000002400 */
[----:B-1----:R-:W-:-:S06]  /*1d470*/  FMUL.FTZ R0, R41, UR4 ;  /* 0x0000000429007c20 */ /* 0x002fcc0008410000 */
[----:B------:R1:W2:Y:S02]  /*1d480*/  MUFU.TANH R226, R0 ;  /* 0x0000000000e27308 */ /* 0x0002a40000002400 */
[----:B-1----:R-:W-:-:S06]  /*1d490*/  FMUL.FTZ R0, R42, UR4 ;  /* 0x000000042a007c20 */ /* 0x002fcc0008410000 */
        /* <DEDUP_REMOVED lines=11> */
[----:B-1----:R-:W-:Y:S01]  /*1d550*/  FMUL.FTZ R0, R31, UR4 ;  /* 0x000000041f007c20 */ /* 0x002fe20008410000 */
[----:B------:R-:W-:Y:S01]  /*1d560*/  HMMA.16816.F32 R72, R16, R58, R96 ;  /* 0x0000003a1048723c */ /* 0x000fe20000001860 */
[----:B------:R-:W1:Y:S04]  /*1d570*/  LDSM.16.M88.4 R56, [R6+0x5800] ;  /* 0x005800000638783b */ /* 0x000e680000000200 */
[----:B------:R4:W2:Y:S01]  /*1d580*/  MUFU.TANH R179, R0 ;  /* 0x0000000000b37308 */ /* 0x0008a20000002400 */
[----:B------:R-:W5:Y:S01]  /*1d590*/  LDSM.16.M88.4 R28, [R112+0x7800] ;  /* 0x00780000701c783b */ /* 0x000f620000000200 */
[----:B----4-:R-:W-:-:S06]  /*1d5a0*/  FMUL.FTZ R0, R40, UR4 ;  /* 0x0000000428007c20 */ /* 0x010fcc0008410000 */
[----:B------:R4:W2:Y:S01]  /*1d5b0*/  MUFU.TANH R194, R0 ;  /* 0x0000000000c27308 */ /* 0x0008a20000002400 */
[----:B------:R-:W-:Y:S01]  /*1d5c0*/  HMMA.16816.F32 R52, R12, R60, R52 ;  /* 0x0000003c0c34723c */ /* 0x000fe20000001834 */
[----:B----4-:R-:W-:-:S06]  /*1d5d0*/  FMUL.FTZ R0, R41, UR4 ;  /* 0x0000000429007c20 */ /* 0x010fcc0008410000 */
[----:B------:R4:W-:Y:S02]  /*1d5e0*/  MUFU.TANH R217, R0 ;  /* 0x0000000000d97308 */ /* 0x0009e40000002400 */
[----:B----4-:R-:W-:-:S06]  /*1d5f0*/  FMUL.FTZ R0, R42, UR4 ;  /* 0x000000042a007c20 */ /* 0x010fcc0008410000 */
[----:B------:R4:W2:Y:S02]  /*1d600*/  MUFU.TANH R185, R0 ;  /* 0x0000000000b97308 */ /* 0x0008a40000002400 */
[----:B----4-:R-:W-:Y:S02]  /*1d610*/  FMUL.FTZ R0, R43, UR4 ;  /* 0x000000042b007c20 */ /* 0x010fe40008410000 */
[----:B------:R-:W4:Y:S01]  /*1d620*/  LDSM.16.M88.4 R40, [R112+0x8800] ;  /* 0x008800007028783b */ /* 0x000f220000000200 */
[C---:B------:R-:W-:Y:S03]  /*1d630*/  HMMA.16816.F32 R32, R16.reuse, R68, R92 ;  /* 0x000000441020723c */ /* 0x040fe6000000185c */
[----:B------:R3:W2:Y:S05]  /*1d640*/  MUFU.TANH R186, R0 ;  /* 0x0000000000ba7308 */ /* 0x0006aa0000002400 */
[----:B------:R-:W-:Y:S01]  /*1d650*/  HMMA.16816.F32 R100, R16, R84, R76 ;  /* 0x000000541064723c */ /* 0x000fe2000000184c */
[----:B------:R-:W2:Y:S07]  /*1d660*/  LDSM.16.M88.4 R76, [R112+0x6800] ;  /* 0x00680000704c783b */ /* 0x000eae0000000200 */
[----:B------:R-:W-:Y:S01]  /*1d670*/  HMMA.16816.F32 R64, R12, R62, R72 ;  /* 0x0000003e0c40723c */ /* 0x000fe20000001848 */
[----:B------:R-:W-:Y:S01]  /*1d680*/  LDSM.16.M88.4 R72, [R6+0x6800] ;  /* 0x006800000648783b */ /* 0x000fe20000000200 */
[----:B---3--:R-:W-:-:S04]  /*1d690*/  FMUL.FTZ R0, R52, UR4 ;  /* 0x0000000434007c20 */ /* 0x008fc80008410000 */
[----:B------:R3:W2:Y:S02]  /*1d6a0*/  MUFU.TANH R220, R0 ;  /* 0x0000000000dc7308 */ /* 0x0006a40000002400 */
[----:B-1----:R-:W-:Y:S01]  /*1d6b0*/  HMMA.16816.F32 R60, R12, R56, R32 ;  /* 0x000000380c3c723c */ /* 0x002fe20000001820 */
[----:B------:R-:W1:Y:S01]  /*1d6c0*/  LDSM.16.M88.4 R32, [R112+0x9000] ;  /* 0x009000007020783b */ /* 0x000e620000000200 */
[----:B---3--:R-:W-:-:S04]  /*1d6d0*/  FMUL.FTZ R0, R53, UR4 ;  /* 0x0000000435007c20 */ /* 0x008fc80008410000 */
[----:B------:R3:W-:Y:S02]  /*1d6e0*/  MUFU.TANH R219, R0 ;  /* 0x0000000000db7308 */ /* 0x0007e40000002400 */
[C---:B-----5:R-:W-:Y:S08]  /*1d6f0*/  HMMA.16816.F32 R104, R8.reuse, R28, RZ ;  /* 0x0000001c0868723c */ /* 0x060ff000000018ff */
[----:B------:R-:W-:Y:S01]  /*1d700*/  HMMA.16816.F32 R108, R8, R30, RZ ;  /* 0x0000001e086c723c */ /* 0x000fe200000018ff */
[----:B------:R5:W1:Y:S01]  /*1d710*/  LDSM.16.M88.4 R28, [R112+0x9800] ;  /* 0x00980000701c783b */ /* 0x000a620000000200 */
[----:B---3--:R-:W-:-:S06]  /*1d720*/  FMUL.FTZ R0, R54, UR4 ;  /* 0x0000000436007c20 */ /* 0x008fcc0008410000 */
[----:B------:R-:W-:Y:S01]  /*1d730*/  HMMA.16816.F32 R68, R16, R70, R80 ;  /* 0x000000461044723c */ /* 0x000fe20000001850 */
[----:B------:R3:W1:Y:S07]  /*1d740*/  MUFU.TANH R189, R0 ;  /* 0x0000000000bd7308 */ /* 0x00066e0000002400 */
[C---:B----4-:R-:W-:Y:S08]  /*1d750*/  HMMA.16816.F32 R124, R8.reuse, R40, RZ ;  /* 0x00000028087c723c */ /* 0x050ff000000018ff */
[----:B------:R-:W-:Y:S01]  /*1d760*/  HMMA.16816.F32 R128, R8, R42, RZ ;  /* 0x0000002a0880723c */ /* 0x000fe200000018ff */
[----:B------:R-:W4:Y:S01]  /*1d770*/  LDSM.16.M88.4 R40, [R5+0x6800] ;  /* 0x006800000528783b */ /* 0x000f220000000200 */
[----:B---3--:R-:W-:-:S03]  /*1d780*/  FMUL.FTZ R0, R55, UR4 ;  /* 0x0000000437007c20 */ /* 0x008fc60008410000 */
[----:B------:R-:W-:Y:S01]  /*1d790*/  LDSM.16.M88.4 R52, [R5+0x7000] ;  /* 0x007000000534783b */ /* 0x000fe20000000200 */
[----:B------:R3:W4:Y:S02]  /*1d7a0*/  MUFU.TANH R192, R0 ;  /* 0x0000000000c07308 */ /* 0x0007240000002400 */
[C---:B------:R-:W-:Y:S08]  /*1d7b0*/  HMMA.16816.F32 R92, R8.reuse, R44, RZ ;  /* 0x0000002c085c723c */ /* 0x040ff000000018ff */
[----:B------:R-:W-:Y:S01]  /*1d7c0*/  HMMA.16816.F32 R96, R8, R46, RZ ;  /* 0x0000002e0860723c */ /* 0x000fe200000018ff */
[----:B------:R-:W4:Y:S01]  /*1d7d0*/  LDSM.16.M88.4 R44, [R6+0x6000] ;  /* 0x00600000062c783b */ /* 0x000f220000000200 */
[----:B---3--:R-:W-:-:S04]  /*1d7e0*/  FMUL.FTZ R0, R64, UR4 ;  /* 0x0000000440007c20 */ /* 0x008fc80008410000 */
[----:B------:R3:W4:Y:S02]  /*1d7f0*/  MUFU.TANH R191, R0 ;  /* 0x0000000000bf7308 */ /* 0x0007240000002400 */
[----:B------:R-:W-:Y:S01]  /*1d800*/  HMMA.16816.F32 R80, R12, R58, R68 ;  /* 0x0000003a0c50723c */ /* 0x000fe20000001844 */
[----:B------:R-:W4:Y:S01]  /*1d810*/  LDSM.16.M88.4 R56, [R88+0x6800] ;  /* 0x006800005838783b */ /* 0x000f220000000200 */
[----:B---3--:R-:W-:-:S04]  /*1d820*/  FMUL.FTZ R0, R65, UR4 ;  /* 0x0000000441007c20 */ /* 0x008fc80008410000 */
[----:B------:R3:W-:Y:S02]  /*1d830*/  MUFU.TANH R218, R0 ;  /* 0x0000000000da7308 */ /* 0x0007e40000002400 */
[----:B--2---:R-:W-:Y:S01]  /*1d840*/  HMMA.16816.F32 R68, R8, R76, RZ ;  /* 0x0000004c0844723c */ /* 0x004fe200000018ff */
[----:B---3--:R-:W-:-:S05]  /*1d850*/  FMUL.FTZ R0, R66, UR4 ;  /* 0x0000000442007c20 */ /* 0x008fca0008410000 */
[----:B------:R2:W3:Y:S02]  /*1d860*/  MUFU.TANH R188, R0 ;  /* 0x0000000000bc7308 */ /* 0x0004e40000002400 */
[----:B--2---:R-:W-:Y:S01]  /*1d870*/  FMUL.FTZ R0, R67, UR4 ;  /* 0x0000000443007c20 */ /* 0x004fe20008410000 */
[----:B------:R-:W-:Y:S01]  /*1d880*/  HMMA.16816.F32 R76, R8, R78, RZ ;  /* 0x0000004e084c723c */ /* 0x000fe200000018ff */
[----:B------:R-:W2:Y:S04]  /*1d890*/  LDSM.16.M88.4 R64, [R88+0x7000] ;  /* 0x007000005840783b */ /* 0x000ea80000000200 */
[----:B------:R5:W3:Y:S02]  /*1d8a0*/  MUFU.TANH R190, R0 ;  /* 0x0000000000be7308 */ /* 0x000ae40000002400 */
[----:B-----5:R-:W-:-:S06]  /*1d8b0*/  FMUL.FTZ R0, R60, UR4 ;  /* 0x000000043c007c20 */ /* 0x020fcc0008410000 */
[----:B------:R5:W3:Y:S01]  /*1d8c0*/  MUFU.TANH R216, R0 ;  /* 0x0000000000d87308 */ /* 0x000ae20000002400 */
[----:B------:R-:W-:Y:S01]  /*1d8d0*/  HMMA.16816.F32 R112, R8, R48, RZ ;  /* 0x000000300870723c */ /* 0x000fe200000018ff */
[----:B-----5:R-:W-:-:S06]  /*1d8e0*/  FMUL.FTZ R0, R61, UR4 ;  /* 0x000000043d007c20 */ /* 0x020fcc0008410000 */
[----:B------:R5:W-:Y:S01]  /*1d8f0*/  MUFU.TANH R215, R0 ;  /* 0x0000000000d77308 */ /* 0x000be20000002400 */
[C---:B------:R-:W-:Y:S08]  /*1d900*/  HMMA.16816.F32 R116, R8.reuse, R50, RZ ;  /* 0x000000320874723c */ /* 0x040ff000000018ff */
[----:B-1----:R-:W-:Y:S01]  /*1d910*/  HMMA.16816.F32 R132, R8, R32, RZ ;  /* 0x000000200884723c */ /* 0x002fe200000018ff */
[----:B-----5:R-:W-:-:S07]  /*1d920*/  FMUL.FTZ R0, R62, UR4 ;  /* 0x000000043e007c20 */ /* 0x020fce0008410000 */
[C---:B------:R-:W-:Y:S01]  /*1d930*/  HMMA.16816.F32 R168, R8.reuse, R34, RZ ;  /* 0x0000002208a8723c */ /* 0x040fe200000018ff */
[----:B------:R1:W5:Y:S07]  /*1d940*/  MUFU.TANH R199, R0 ;  /* 0x0000000000c77308 */ /* 0x00036e0000002400 */
[C---:B------:R-:W-:Y:S08]  /*1d950*/  HMMA.16816.F32 R172, R8.reuse, R28, RZ ;  /* 0x0000001c08ac723c */ /* 0x040ff000000018ff */
[----:B------:R-:W-:Y:S01]  /*1d960*/  HMMA.16816.F32 R180, R8, R30, RZ ;  /* 0x0000001e08b4723c */ /* 0x000fe200000018ff */
[----:B-1----:R-:W-:-:S02]  /*1d970*/  FMUL.FTZ R0, R63, UR4 ;  /* 0x000000043f007c20 */ /* 0x002fc40008410000 */
[----:B------:R-:W1:Y:S05]  /*1d980*/  LDSM.16.M88.4 R60, [R5+0x7800] ;  /* 0x00780000053c783b */ /* 0x000e6a0000000200 */
[----:B------:R-:W-:Y:S01]  /*1d990*/  HMMA.16816.F32 R8, R16, R86, R120 ;  /* 0x000000561008723c */ /* 0x000fe20000001878 */
[----:B------:R2:W5:Y:S07]  /*1d9a0*/  MUFU.TANH R201, R0 ;  /* 0x0000000000c97308 */ /* 0x00056e0000002400 */
[----:B----4-:R-:W-:Y:S08]  /*1d9b0*/  HMMA.16816.F32 R28, R20, R40, R68 ;  /* 0x00000028141c723c */ /* 0x010ff00000001844 */
[----:B------:R-:W-:Y:S01]  /*1d9c0*/  HMMA.16816.F32 R32, R12, R44, R100 ;  /* 0x0000002c0c20723c */ /* 0x000fe20000001864 */
[----:B--2---:R-:W-:-:S04]  /*1d9d0*/  FMUL.FTZ R0, R80, UR4 ;  /* 0x0000000450007c20 */ /* 0x004fc80008410000 */
[----:B------:R2:W-:Y:S03]  /*1d9e0*/  MUFU.TANH R193, R0 ;  /* 0x0000000000c17308 */ /* 0x0005e60000002400 */
[----:B------:R-:W-:Y:S01]  /*1d9f0*/  HMMA.16816.F32 R44, R12, R46, R8 ;  /* 0x0000002e0c2c723c */ /* 0x000fe20000001808 */
[----:B--2---:R-:W-:-:S04]  /*1da00*/  FMUL.FTZ R0, R81, UR4 ;  /* 0x0000000451007c20 */ /* 0x004fc80008410000 */
[----:B------:R2:W4:Y:S03]  /*1da10*/  MUFU.TANH R195, R0 ;  /* 0x0000000000c37308 */ /* 0x0005260000002400 */
[----:B------:R-:W-:Y:S01]  /*1da20*/  HMMA.16816.F32 R8, R16, R56, R28 ;  /* 0x000000381008723c */ /* 0x000fe2000000181c */
[----:B--2---:R-:W-:-:S04]  /*1da30*/  FMUL.FTZ R0, R82, UR4 ;  /* 0x0000000452007c20 */ /* 0x004fc80008410000 */
[----:B------:R2:W-:Y:S02]  /*1da40*/  MUFU.TANH R198, R0 ;  /* 0x0000000000c67308 */ /* 0x0005e40000002400 */
[----:B--2---:R-:W-:-:S06]  /*1da50*/  FMUL.FTZ R0, R83, UR4 ;  /* 0x0000000453007c20 */ /* 0x004fcc0008410000 */
[----:B------:R2:W4:Y:S02]  /*1da60*/  MUFU.TANH R200, R0 ;  /* 0x0000000000c87308 */ /* 0x0005240000002400 */
[----:B--2---:R-:W-:-:S06]  /*1da70*/  FMUL.FTZ R0, R32, UR4 ;  /* 0x0000000420007c20 */ /* 0x004fcc0008410000 */
[----:B------:R2:W-:Y:S01]  /*1da80*/  MUFU.TANH R214, R0 ;  /* 0x0000000000d67308 */ /* 0x0005e20000002400 */
[----:B------:R-:W-:Y:S01]  /*1da90*/  HMMA.16816.F32 R48, R20, R42, R76 ;  /* 0x0000002a1430723c */ /* 0x000fe2000000184c */
[----:B--2---:R-:W-:-:S06]  /*1daa0*/  FMUL.FTZ R0, R33, UR4 ;  /* 0x0000000421007c20 */ /* 0x004fcc0008410000 */
[----:B------:R2:W-:Y:S01]  /*1dab0*/  MUFU.TANH R213, R0 ;  /* 0x0000000000d57308 */ /* 0x0005e20000002400 */
[----:B------:R-:W-:Y:S01]  /*1dac0*/  HMMA.16816.F32 R40, R12, R72, R8 ;  /* 0x000000480c28723c */ /* 0x000fe20000001808 */
[----:B------:R-:W-:Y:S02]  /*1dad0*/  IMAD.SHL.U32 R8, R239, 0x2, RZ ;  /* 0x00000002ef087824 */ /* 0x000fe400078e00ff */
[----:B--2---:R-:W-:-:S04]  /*1dae0*/  FMUL.FTZ R0, R34, UR4 ;  /* 0x0000000422007c20 */ /* 0x004fc80008410000 */
[----:B------:R2:W4:Y:S01]  /*1daf0*/  MUFU.TANH R204, R0 ;  /* 0x0000000000cc7308 */ /* 0x0005220000002400 */
[----:B------:R-:W-:Y:S01]  /*1db00*/  LOP3.LUT R8, R8, 0x6, RZ, 0xc0, !PT ;  /* 0x0000000608087812 */ /* 0x000fe200078ec0ff */
[----:B------:R-:W-:Y:S01]  /*1db10*/  HMMA.16816.F32 R68, R20, R52, R92 ;  /* 0x000000341444723c */ /* 0x000fe2000000185c */
[----:B--2---:R-:W-:-:S05]  /*1db20*/  FMUL.FTZ R0, R35, UR4 ;  /* 0x0000000423007c20 */ /* 0x004fca0008410000 */
[----:B------:R2:W-:Y:S02]  /*1db30*/  MUFU.TANH R206, R0 ;  /* 0x0000000000ce7308 */ /* 0x0005e40000002400 */
[----:B--2---:R-:W-:-:S06]  /*1db40*/  FMUL.FTZ R0, R44, UR4 ;  /* 0x000000042c007c20 */ /* 0x004fcc0008410000 */
[----:B------:R2:W-:Y:S01]  /*1db50*/  MUFU.TANH R212, R0 ;  /* 0x0000000000d47308 */ /* 0x0005e20000002400 */
[----:B------:R-:W-:Y:S01]  /*1db60*/  FMUL.FTZ R7, R45, UR4 ;  /* 0x000000042d077c20 */ /* 0x000fe20008410000 */
[----:B--2---:R-:W-:-:S04]  /*1db70*/  IMAD.U32 R0, RZ, RZ, UR22 ;  /* 0x00000016ff007e24 */ /* 0x004fc8000f8e00ff */
[----:B------:R-:W-:-:S04]  /*1db80*/  IMAD R0, R0, 0x100, R8 ;  /* 0x0000010000007824 */ /* 0x000fc800078e0208 */
[----:B------:R-:W-:Y:S01]  /*1db90*/  VIADD R8, R0, 0xfffffe00 ;  /* 0xfffffe0000087836 */ /* 0x000fe20000000000 */
[----:B------:R2:W-:Y:S04]  /*1dba0*/  MUFU.TANH R211, R7 ;  /* 0x0000000700d37308 */ /* 0x0005e80000002400 */
[C---:B------:R-:W-:Y:S02]  /*1dbb0*/  ISETP.GE.AND P3, PT, R8.reuse, R4, PT ;  /* 0x000000040800720c */ /* 0x040fe40003f66270 */
[----:B------:R-:W-:Y:S01]  /*1dbc0*/  ISETP.GE.AND P2, PT, R8, R2, PT ;  /* 0x000000020800720c */ /* 0x000fe20003f46270 */
[----:B------:R-:W-:Y:S01]  /*1dbd0*/  FMUL.FTZ R8, R40, UR4 ;  /* 0x0000000428087c20 */ /* 0x000fe20008410000 */
[----:B------:R-:W-:Y:S01]  /*1dbe0*/  FMUL.FTZ R9, R47, UR4 ;  /* 0x000000042f097c20 */ /* 0x000fe20008410000 */
[----:B------:R-:W-:Y:S01]  /*1dbf0*/  HMMA.16816.F32 R28, R16, R58, R48 ;  /* 0x0000003a101c723c */ /* 0x000fe20000001830 */
[----:B--2---:R-:W-:Y:S01]  /*1dc00*/  FMUL.FTZ R7, R46, UR4 ;  /* 0x000000042e077c20 */ /* 0x004fe20008410000 */
[----:B------:R2:W-:Y:S06]  /*1dc10*/  MUFU.TANH R210, R8 ;  /* 0x0000000800d27308 */ /* 0x0005ec0000002400 */
[----:B------:R-:W-:Y:S01]  /*1dc20*/  HMMA.16816.F32 R76, R20, R54, R96 ;  /* 0x00000036144c723c */ /* 0x000fe20000001860 */
[----:B------:R-:W3:Y:S01]  /*1dc30*/  LDSM.16.M88.4 R52, [R6+0x7000] ;  /* 0x007000000634783b */ /* 0x000ee20000000200 */
[----:B------:R-:W-:-:S03]  /*1dc40*/  FSEL R100, R24, -INF , !P2 ;  /* 0xff80000018647808 */ /* 0x000fc60005000000 */
[----:B------:R-:W-:Y:S01]  /*1dc50*/  LDSM.16.M88.4 R48, [R5+0x8000] ;  /* 0x008000000530783b */ /* 0x000fe20000000200 */
[----:B------:R5:W4:Y:S08]  /*1dc60*/  MUFU.TANH R203, R7 ;  /* 0x0000000700cb7308 */ /* 0x000b300000002400 */
[----:B------:R-:W-:Y:S01]  /*1dc70*/  MUFU.TANH R205, R9 ;  /* 0x0000000900cd7308 */ /* 0x000fe20000002400 */
[----:B--2---:R-:W-:Y:S01]  /*1dc80*/  FMUL.FTZ R8, R41, UR4 ;  /* 0x0000000429087c20 */ /* 0x004fe20008410000 */
[----:B------:R-:W-:Y:S01]  /*1dc90*/  HMMA.16816.F32 R32, R12, R74, R28 ;  /* 0x0000004a0c20723c */ /* 0x000fe2000000181c */
[----:B------:R-:W-:Y:S05]  /*1dca0*/  LDSM.16.M88.4 R44, [R5+0x8800] ;  /* 0x00880000052c783b */ /* 0x000fea0000000200 */
[----:B------:R2:W-:Y:S01]  /*1dcb0*/  MUFU.TANH R209, R8 ;  /* 0x0000000800d17308 */ /* 0x0005e20000002400 */
[----:B-----5:R-:W-:-:S05]  /*1dcc0*/  VIADD R7, R0, 0xfffffe01 ;  /* 0xfffffe0100077836 */ /* 0x020fca0000000000 */
[C---:B------:R-:W-:Y:S02]  /*1dcd0*/  ISETP.GE.AND P4, PT, R7.reuse, R4, PT ;  /* 0x000000040700720c */ /* 0x040fe40003f86270 */
[----:B------:R-:W-:Y:S01]  /*1dce0*/  ISETP.GE.AND P5, PT, R7, R2, PT ;  /* 0x000000020700720c */ /* 0x000fe20003fa6270 */
[C---:B------:R-:W-:Y:S01]  /*1dcf0*/  VIADD R7, R0.reuse, 0xfffffe08 ;  /* 0xfffffe0800077836 */ /* 0x040fe20000000000 */
[----:B--2---:R-:W-:Y:S01]  /*1dd00*/  HMMA.16816.F32 R8, R16, R64, R68 ;  /* 0x000000401008723c */ /* 0x004fe20000001844 */
[----:B------:R-:W2:Y:S03]  /*1dd10*/  LDSM.16.M88.4 R68, [R88+0x7800] ;  /* 0x007800005844783b */ /* 0x000ea60000000200 */
        /* <DEDUP_REMOVED lines=9> */
[----:B-1----:R-:W-:Y:S01]  /*1ddb0*/  HMMA.16816.F32 R56, R20, R60, R104 ;  /* 0x0000003c1438723c */ /* 0x002fe20000001868 */
[----:B------:R-:W-:Y:S02]  /*1ddc0*/  FSEL R99, R39, -INF , !P2 ;  /* 0xff80000027637808 */ /* 0x000fe40005000000 */
[----:B------:R-:W-:-:S02]  /*1ddd0*/  ISETP.GE.AND P5, PT, R7, R4, PT ;  /* 0x000000040700720c */ /* 0x000fc40003fa6270 */
[----:B------:R-:W-:Y:S01]  /*1dde0*/  ISETP.GE.AND P2, PT, R7, R2, PT ;  /* 0x000000020700720c */ /* 0x000fe20003f46270 */
[----:B------:R-:W-:Y:S02]  /*1ddf0*/  VIADD R7, R0, 0xfffffe11 ;  /* 0xfffffe1100077836 */ /* 0x000fe40000000000 */
[----:B------:R-:W-:Y:S01]  /*1de00*/  FMUL.FTZ R24, R42, UR4 ;  /* 0x000000042a187c20 */ /* 0x000fe20008410000 */
[----:B------:R-:W-:Y:S01]  /*1de10*/  FSEL R96, R89, -INF , !P6 ;  /* 0xff80000059607808 */ /* 0x000fe20007000000 */
[----:B------:R-:W-:Y:S01]  /*1de20*/  HMMA.16816.F32 R28, R16, R66, R76 ;  /* 0x00000042101c723c */ /* 0x000fe2000000184c */
[----:B------:R-:W-:Y:S02]  /*1de30*/  FSEL R89, R247, -INF , !P4 ;  /* 0xff800000f7597808 */ /* 0x000fe40006000000 */
[----:B------:R-:W-:Y:S02]  /*1de40*/  FSEL R98, R202, -INF , !P3 ;  /* 0xff800000ca627808 */ /* 0x000fe40005800000 */
[----:B------:R-:W-:-:S02]  /*1de50*/  ISETP.GE.AND P4, PT, R7, R4, PT ;  /* 0x000000040700720c */ /* 0x000fc40003f86270 */
[----:B------:R-:W-:Y:S01]  /*1de60*/  ISETP.GE.AND P3, PT, R7, R2, PT ;  /* 0x000000020700720c */ /* 0x000fe20003f66270 */
[----:B------:R-:W-:Y:S01]  /*1de70*/  VIADD R7, R0, 0xfffffe18 ;  /* 0xfffffe1800077836 */ /* 0x000fe20000000000 */
[----:B------:R1:W5:Y:S01]  /*1de80*/  MUFU.TANH R208, R24 ;  /* 0x0000001800d07308 */ /* 0x0003620000002400 */
[----:B------:R-:W-:Y:S01]  /*1de90*/  HMMA.16816.F32 R84, R20, R62, R108 ;  /* 0x0000003e1454723c */ /* 0x000fe2000000186c */
[----:B------:R-:W-:Y:S01]  /*1dea0*/  FSEL R105, R207, -INF , !P5 ;  /* 0xff800000cf697808 */ /* 0x000fe20006800000 */
[----:B------:R-:W-:Y:S01]  /*1deb0*/  LDSM.16.M88.4 R60, [R88+0x8000] ;  /* 0x00800000583c783b */ /* 0x000fe20000000200 */
[----:B------:R-:W-:Y:S02]  /*1dec0*/  FSEL R109, R196, -INF , !P2 ;  /* 0xff800000c46d7808 */ /* 0x000fe40005000000 */
[C---:B------:R-:W-:Y:S02]  /*1ded0*/  ISETP.GE.AND P5, PT, R7.reuse, R4, PT ;  /* 0x000000040700720c */ /* 0x040fe40003fa6270 */
[----:B------:R-:W-:Y:S01]  /*1dee0*/  ISETP.GE.AND P2, PT, R7, R2, PT ;  /* 0x000000020700720c */ /* 0x000fe20003f46270 */
[----:B------:R-:W-:-:S02]  /*1def0*/  VIADD R7, R0, 0xfffffe19 ;  /* 0xfffffe1900077836 */ /* 0x000fc40000000000 */
[----:B-1----:R-:W-:-:S04]  /*1df00*/  FMUL.FTZ R24, R43, UR4 ;  /* 0x000000042b187c20 */ /* 0x002fc80008410000 */
[----:B------:R1:W-:Y:S01]  /*1df10*/  MUFU.TANH R39, R24 ;  /* 0x0000001800277308 */ /* 0x0003e20000002400 */
[----:B------:R-:W-:Y:S01]  /*1df20*/  FSEL R104, R246, -INF , !P4 ;  /* 0xff800000f6687808 */ /* 0x000fe20006000000 */
[----:B---3--:R-:W-:Y:S01]  /*1df30*/  HMMA.16816.F32 R40, R12, R52, R8 ;  /* 0x000000340c28723c */ /* 0x008fe20000001808 */
[----:B------:R-:W-:Y:S01]  /*1df40*/  FSEL R108, R197, -INF , !P3 ;  /* 0xff800000c56c7808 */ /* 0x000fe20005800000 */
[----:B------:R-:W-:Y:S01]  /*1df50*/  FMUL.FTZ R9, R35, UR4 ;  /* 0x0000000423097c20 */ /* 0x000fe20008410000 */
[C---:B------:R-:W-:Y:S02]  /*1df60*/  ISETP.GE.AND P4, PT, R7.reuse, R4, PT ;  /* 0x000000040700720c */ /* 0x040fe40003f86270 */
[----:B------:R-:W-:Y:S01]  /*1df70*/  ISETP.GE.AND P3, PT, R7, R2, PT ;  /* 0x000000020700720c */ /* 0x000fe20003f66270 */
[----:B------:R-:W-:Y:S01]  /*1df80*/  FMUL.FTZ R7, R34, UR4 ;  /* 0x0000000422077c20 */ /* 0x000fe20008410000 */
[----:B-1----:R-:W-:-:S04]  /*1df90*/  FMUL.FTZ R24, R32, UR4 ;  /* 0x0000000420187c20 */ /* 0x002fc80008410000 */
[----:B------:R1:W3:Y:S01]  /*1dfa0*/  MUFU.TANH R207, R24 ;  /* 0x0000001800cf7308 */ /* 0x0002e20000002400 */
[----:B------:R-:W-:Y:S01]  /*1dfb0*/  HMMA.16816.F32 R28, R12, R54, R28 ;  /* 0x000000360c1c723c */ /* 0x000fe2000000181c */
[----:B------:R-:W-:Y:S01]  /*1dfc0*/  VIADD R8, R0, 0xfffffe20 ;  /* 0xfffffe2000087836 */ /* 0x000fe20000000000 */
[----:B------:R-:W-:Y:S01]  /*1dfd0*/  FSEL R103, R244, -INF , !P4 ;  /* 0xff800000f4677808 */ /* 0x000fe20006000000 */
[----:B------:R-:W-:Y:S04]  /*1dfe0*/  LDSM.16.M88.4 R52, [R6+0x8000] ;  /* 0x008000000634783b */ /* 0x000fe80000000200 */
[----:B------:R4:W3:Y:S01]  /*1dff0*/  MUFU.TANH R197, R7 ;  /* 0x0000000700c57308 */ /* 0x0008e20000002400 */
[----:B-1----:R-:W-:Y:S02]  /*1e000*/  FMUL.FTZ R24, R33, UR4 ;  /* 0x0000000421187c20 */ /* 0x002fe40008410000 */
[----:B--2---:R-:W-:Y:S01]  /*1e010*/  HMMA.16816.F32 R32, R16, R68, R56 ;  /* 0x000000441020723c */ /* 0x004fe20000001838 */
[----:B------:R-:W1:Y:S01]  /*1e020*/  LDSM.16.M88.4 R56, [R6+0x7800] ;  /* 0x007800000638783b */ /* 0x000e620000000200 */
[----:B------:R-:W-:Y:S01]  /*1e030*/  FSEL R111, R38, -INF , !P3 ;  /* 0xff800000266f7808 */ /* 0x000fe20005800000 */
[----:B----4-:R-:W-:Y:S01]  /*1e040*/  VIADD R7, R0, 0xfffffe21 ;  /* 0xfffffe2100077836 */ /* 0x010fe20000000000 */
[----:B------:R-:W-:-:S02]  /*1e050*/  FSEL R102, R245, -INF , !P5 ;  /* 0xff800000f5667808 */ /* 0x000fc40006800000 */
[----:B------:R-:W-:Y:S02]  /*1e060*/  FSEL R110, R187, -INF , !P2 ;  /* 0xff800000bb6e7808 */ /* 0x000fe40005000000 */
[C---:B------:R-:W-:Y:S02]  /*1e070*/  ISETP.GE.AND P4, PT, R7.reuse, R4, PT ;  /* 0x000000040700720c */ /* 0x040fe40003f86270 */
[----:B------:R-:W-:Y:S01]  /*1e080*/  ISETP.GE.AND P3, PT, R7, R2, PT ;  /* 0x000000020700720c */ /* 0x000fe20003f66270 */
[----:B------:R-:W-:Y:S01]  /*1e090*/  VIADD R7, R0, 0xfffffe28 ;  /* 0xfffffe2800077836 */ /* 0x000fe20000000000 */
[C---:B------:R-:W-:Y:S02]  /*1e0a0*/  ISETP.GE.AND P5, PT, R8.reuse, R4, PT ;  /* 0x000000040800720c */ /* 0x040fe40003fa6270 */
[----:B------:R-:W-:Y:S01]  /*1e0b0*/  ISETP.GE.AND P2, PT, R8, R2, PT ;  /* 0x000000020800720c */ /* 0x000fe20003f46270 */
[----:B------:R-:W-:Y:S01]  /*1e0c0*/  HMMA.16816.F32 R72, R20, R48, R112 ;  /* 0x000000301448723c */ /* 0x000fe20000001870 */
[----:B------:R-:W-:-:S02]  /*1e0d0*/  FSEL R112, R242, -INF , !P5 ;  /* 0xff800000f2707808 */ /* 0x000fc40006800000 */
[----:B------:R-:W-:Y:S01]  /*1e0e0*/  FSEL R123, R37, -INF , !P2 ;  /* 0xff800000257b7808 */ /* 0x000fe20005000000 */
[----:B------:R-:W-:Y:S01]  /*1e0f0*/  FMUL.FTZ R8, R40, UR4 ;  /* 0x0000000428087c20 */ /* 0x000fe20008410000 */
[C---:B------:R-:W-:Y:S02]  /*1e100*/  ISETP.GE.AND P5, PT, R7.reuse, R4, PT ;  /* 0x000000040700720c */ /* 0x040fe40003fa6270 */
[-C--:B------:R-:W-:Y:S01]  /*1e110*/  ISETP.GE.AND P2, PT, R7, R2.reuse, PT ;  /* 0x000000020700720c */ /* 0x080fe20003f46270 */
[----:B------:R-:W-:Y:S01]  /*1e120*/  VIADD R7, R0, 0xfffffe30 ;  /* 0xfffffe3000077836 */ /* 0x000fe20000000000 */
[----:B------:R-:W-:Y:S01]  /*1e130*/  HMMA.16816.F32 R92, R20, R50, R116 ;  /* 0x00000032145c723c */ /* 0x000fe20000001874 */
[----:B------:R2:W4:Y:S01]  /*1e140*/  MUFU.TANH R38, R8 ;  /* 0x0000000800267308 */ /* 0x0005220000002400 */
[----:B------:R-:W-:Y:S01]  /*1e150*/  FSEL R118, R27, -INF , !P2 ;  /* 0xff8000001b767808 */ /* 0x000fe20005000000 */
[----:B------:R-:W5:Y:S01]  /*1e160*/  LDSM.16.M88.4 R48, [R5+0x9000] ;  /* 0x009000000530783b */ /* 0x000f620000000200 */
[----:B------:R-:W-:-:S05]  /*1e170*/  ISETP.GE.AND P2, PT, R7, R2, PT ;  /* 0x000000020700720c */ /* 0x000fca0003f46270 */
[----:B------:R3:W-:Y:S01]  /*1e180*/  MUFU.TANH R202, R24 ;  /* 0x0000001800ca7308 */ /* 0x0007e20000002400 */
[----:B------:R-:W-:Y:S01]  /*1e190*/  HMMA.16816.F32 R76, R20, R46, R128 ;  /* 0x0000002e144c723c */ /* 0x000fe20000001880 */
[----:B------:R-:W-:Y:S02]  /*1e1a0*/  FSEL R113, R243, -INF , !P4 ;  /* 0xff800000f3717808 */ /* 0x000fe40006000000 */
[----:B------:R-:W-:Y:S01]  /*1e1b0*/  FSEL R119, R240, -INF , !P3 ;  /* 0xff800000f0777808 */ /* 0x000fe20005800000 */
[----:B--2---:R-:W-:Y:S01]  /*1e1c0*/  VIADD R8, R0, 0xfffffe29 ;  /* 0xfffffe2900087836 */ /* 0x004fe20000000000 */
[----:B------:R-:W-:Y:S01]  /*1e1d0*/  FSEL R131, R176, -INF , !P2 ;  /* 0xff800000b0837808 */ /* 0x000fe20005000000 */
[----:B---3--:R-:W-:-:S03]  /*1e1e0*/  FMUL.FTZ R24, R29, UR4 ;  /* 0x000000041d187c20 */ /* 0x008fc60008410000 */
[C---:B------:R-:W-:Y:S02]  /*1e1f0*/  ISETP.GE.AND P4, PT, R8.reuse, R4, PT ;  /* 0x000000040800720c */ /* 0x040fe40003f86270 */
[----:B------:R-:W-:Y:S01]  /*1e200*/  ISETP.GE.AND P3, PT, R8, R2, PT ;  /* 0x000000020800720c */ /* 0x000fe20003f66270 */
[----:B------:R2:W-:Y:S01]  /*1e210*/  MUFU.TANH R176, R24 ;  /* 0x0000001800b07308 */ /* 0x0005e20000002400 */
[----:B------:R-:W-:Y:S01]  /*1e220*/  FMUL.FTZ R8, R43, UR4 ;  /* 0x000000042b087c20 */ /* 0x000fe20008410000 */
[----:B------:R-:W-:Y:S02]  /*1e230*/  FSEL R115, R236, -INF , !P5 ;  /* 0xff800000ec737808 */ /* 0x000fe40006800000 */
[----:B------:R-:W-:Y:S01]  /*1e240*/  ISETP.GE.AND P5, PT, R7, R4, PT ;  /* 0x000000040700720c */ /* 0x000fe20003fa6270 */
[----:B------:R-:W-:-:S03]  /*1e250*/  VIADD R7, R0, 0xfffffe31 ;  /* 0xfffffe3100077836 */ /* 0x000fc60000000000 */
[----:B------:R3:W-:Y:S01]  /*1e260*/  MUFU.TANH R196, R9 ;  /* 0x0000000900c47308 */ /* 0x0007e20000002400 */
[----:B------:R-:W-:Y:S01]  /*1e270*/  FSEL R114, R241, -INF , !P4 ;  /* 0xff800000f1727808 */ /* 0x000fe20006000000 */
[----:B--2---:R-:W-:-:S06]  /*1e280*/  FMUL.FTZ R24, R30, UR4 ;  /* 0x000000041e187c20 */ /* 0x004fcc0008410000 */
[----:B------:R2:W-:Y:S01]  /*1e290*/  MUFU.TANH R27, R8 ;  /* 0x00000008001b7308 */ /* 0x0005e20000002400 */
[----:B------:R-:W-:Y:S01]  /*1e2a0*/  FSEL R117, R178, -INF , !P3 ;  /* 0xff800000b2757808 */ /* 0x000fe20005800000 */
[----:B---3--:R-:W-:-:S06]  /*1e2b0*/  FMUL.FTZ R9, R41, UR4 ;  /* 0x0000000429097c20 */ /* 0x008fcc0008410000 */
[----:B------:R3:W-:Y:S01]  /*1e2c0*/  MUFU.TANH R116, R24 ;  /* 0x0000001800747308 */ /* 0x0007e20000002400 */
[C---:B------:R-:W-:Y:S02]  /*1e2d0*/  ISETP.GE.AND P4, PT, R7.reuse, R4, PT ;  /* 0x000000040700720c */ /* 0x040fe40003f86270 */
[----:B------:R-:W-:Y:S01]  /*1e2e0*/  ISETP.GE.AND P3, PT, R7, R2, PT ;  /* 0x000000020700720c */ /* 0x000fe20003f66270 */
[----:B------:R-:W-:Y:S02]  /*1e2f0*/  VIADD R7, R0, 0xfffffe38 ;  /* 0xfffffe3800077836 */ /* 0x000fe40000000000 */
[----:B--2---:R-:W-:Y:S02]  /*1e300*/  FMUL.FTZ R8, R28, UR4 ;  /* 0x000000041c087c20 */ /* 0x004fe40008410000 */
[----:B------:R2:W-:Y:S01]  /*1e310*/  MUFU.TANH R187, R9 ;  /* 0x0000000900bb7308 */ /* 0x0005e20000002400 */
[----:B---3--:R-:W-:Y:S02]  /*1e320*/  FMUL.FTZ R24, R31, UR4 ;  /* 0x000000041f187c20 */ /* 0x008fe40008410000 */
[----:B------:R-:W-:Y:S05]  /*1e330*/  HMMA.16816.F32 R28, R16, R70, R84 ;  /* 0x00000046101c723c */ /* 0x000fea0000001854 */
[----:B------:R-:W-:Y:S01]  /*1e340*/  MUFU.TANH R178, R8 ;  /* 0x0000000800b27308 */ /* 0x000fe20000002400 */
[----:B------:R-:W-:Y:S01]  /*1e350*/  FSEL R122, R234, -INF , !P5 ;  /* 0xff800000ea7a7808 */ /* 0x000fe20006800000 */
[----:B--2---:R-:W-:Y:S01]  /*1e360*/  FMUL.FTZ R9, R42, UR4 ;  /* 0x000000042a097c20 */ /* 0x004fe20008410000 */
[----:B------:R-:W-:-:S05]  /*1e370*/  ISETP.GE.AND P5, PT, R7, R4, PT ;  /* 0x000000040700720c */ /* 0x000fca0003fa6270 */
[----:B------:R1:W2:Y:S01]  /*1e380*/  MUFU.TANH R37, R9 ;  /* 0x0000000900257308 */ /* 0x0002a20000002400 */
[----:B------:R-:W-:Y:S01]  /*1e390*/  ISETP.GE.AND P2, PT, R7, R2, PT ;  /* 0x000000020700720c */ /* 0x000fe20003f46270 */
[----:B------:R-:W-:Y:S01]  /*1e3a0*/  HMMA.16816.F32 R64, R20, R44, R124 ;  /* 0x0000002c1440723c */ /* 0x000fe2000000187c */
[C---:B------:R-:W-:Y:S01]  /*1e3b0*/  VIADD R7, R0.reuse, 0xfffffe39 ;  /* 0xfffffe3900077836 */ /* 0x040fe20000000000 */
[----:B------:R-:W3:Y:S01]  /*1e3c0*/  LDSM.16.M88.4 R44, [R88+0x8800] ;  /* 0x00880000582c783b */ /* 0x000ee20000000200 */
[----:B------:R-:W-:Y:S02]  /*1e3d0*/  FSEL R124, R235, -INF , !P4 ;  /* 0xff800000eb7c7808 */ /* 0x000fe40006000000 */
[----:B------:R-:W-:Y:S02]  /*1e3e0*/  FSEL R130, R231, -INF , !P3 ;  /* 0xff800000e7827808 */ /* 0x000fe40005800000 */
[C---:B------:R-:W-:Y:S01]  /*1e3f0*/  ISETP.GE.AND P4, PT, R7.reuse, R4, PT ;  /* 0x000000040700720c */ /* 0x040fe20003f86270 */
[----:B-1----:R-:W-:Y:S01]  /*1e400*/  HMMA.16816.F32 R8, R12, R56, R32 ;  /* 0x000000380c08723c */ /* 0x002fe20000001820 */
[----:B------:R-:W-:Y:S01]  /*1e410*/  ISETP.GE.AND P3, PT, R7, R2, PT ;  /* 0x000000020700720c */ /* 0x000fe20003f66270 */
[----:B------:R-:W-:Y:S01]  /*1e420*/  VIADD R7, R0, 0xfffffe40 ;  /* 0xfffffe4000077836 */ /* 0x000fe20000000000 */
[----:B------:R-:W-:-:S02]  /*1e430*/  FSEL R121, R232, -INF , !P5 ;  /* 0xff800000e8797808 */ /* 0x000fc40006800000 */
[----:B------:R-:W-:Y:S02]  /*1e440*/  FSEL R126, R26, -INF , !P2 ;  /* 0xff8000001a7e7808 */ /* 0x000fe40005000000 */
[C---:B------:R-:W-:Y:S01]  /*1e450*/  ISETP.GE.AND P5, PT, R7.reuse, R4, PT ;  /* 0x000000040700720c */ /* 0x040fe20003fa6270 */
[----:B------:R-:W-:Y:S01]  /*1e460*/  HMMA.16816.F32 R32, R12, R58, R28 ;  /* 0x0000003a0c20723c */ /* 0x000fe2000000181c */
[----:B------:R-:W-:Y:S01]  /*1e470*/  ISETP.GE.AND P2, PT, R7, R2, PT ;  /* 0x000000020700720c */ /* 0x000fe20003f46270 */
[----:B------:R-:W-:Y:S01]  /*1e480*/  VIADD R7, R0, 0xfffffe41 ;  /* 0xfffffe4100077836 */ /* 0x000fe20000000000 */
[----:B------:R1:W2:Y:S01]  /*1e490*/  MUFU.TANH R26, R24 ;  /* 0x00000018001a7308 */ /* 0x0002a20000002400 */
[----:B------:R-:W-:Y:S01]  /*1e4a0*/  FSEL R120, R233, -INF , !P4 ;  /* 0xff800000e9787808 */ /* 0x000fe20006000000 */
[----:B------:R-:W-:Y:S03]  /*1e4b0*/  LDSM.16.M88.4 R56, [R88+0x9000] ;  /* 0x009000005838783b */ /* 0x000fe60000000200 */
[----:B------:R-:W-:Y:S01]  /*1e4c0*/  HMMA.16816.F32 R40, R16, R60, R72 ;  /* 0x0000003c1028723c */ /* 0x000fe20000001848 */
[----:B------:R-:W-:-:S02]  /*1e4d0*/  FSEL R125, R229, -INF , !P3 ;  /* 0xff800000e57d7808 */ /* 0x000fc40005800000 */
[C---:B------:R-:W-:Y:S02]  /*1e4e0*/  ISETP.GE.AND P4, PT, R7.reuse, R4, PT ;  /* 0x000000040700720c */ /* 0x040fe40003f86270 */
[----:B------:R-:W-:Y:S01]  /*1e4f0*/  ISETP.GE.AND P3, PT, R7, R2, PT ;  /* 0x000000020700720c */ /* 0x000fe20003f66270 */
[----:B------:R-:W-:Y:S01]  /*1e500*/  VIADD R7, R0, 0xfffffe49 ;  /* 0xfffffe4900077836 */ /* 0x000fe20000000000 */
[----:B------:R-:W-:Y:S01]  /*1e510*/  FSEL R127, R230, -INF , !P5 ;  /* 0xff800000e67f7808 */ /* 0x000fe20006800000 */
[----:B-----5:R-:W-:Y:S01]  /*1e520*/  HMMA.16816.F32 R80, R20, R48, R132 ;  /* 0x000000301450723c */ /* 0x020fe20000001884 */
[----:B-1----:R-:W-:Y:S01]  /*1e530*/  FMUL.FTZ R24, R8, UR4 ;  /* 0x0000000408187c20 */ /* 0x002fe20008410000 */
[----:B------:R-:W-:Y:S01]  /*1e540*/  VIADD R8, R0, 0xfffffe48 ;  /* 0xfffffe4800087836 */ /* 0x000fe20000000000 */
[----:B------:R-:W-:-:S05]  /*1e550*/  FSEL R135, R227, -INF , !P2 ;  /* 0xff800000e3877808 */ /* 0x000fca0005000000 */
[----:B------:R-:W-:Y:S01]  /*1e560*/  HMMA.16816.F32 R68, R20, R50, R168 ;  /* 0x000000321444723c */ /* 0x000fe200000018a8 */
[----:B------:R-:W1:Y:S01]  /*1e570*/  LDSM.16.M88.4 R48, [R6+0x8800] ;  /* 0x008800000630783b */ /* 0x000e620000000200 */
[C---:B------:R-:W-:Y:S02]  /*1e580*/  ISETP.GE.AND P5, PT, R8.reuse, R4, PT ;  /* 0x000000040800720c */ /* 0x040fe40003fa6270 */
[----:B------:R-:W-:Y:S01]  /*1e590*/  ISETP.GE.AND P2, PT, R8, R2, PT ;  /* 0x000000020800720c */ /* 0x000fe20003f46270 */
[----:B------:R-:W-:Y:S01]  /*1e5a0*/  VIADD R8, R0, 0xfffffe51 ;  /* 0xfffffe5100087836 */ /* 0x000fe20000000000 */
[----:B------:R-:W-:Y:S02]  /*1e5b0*/  FSEL R132, R228, -INF , !P4 ;  /* 0xff800000e4847808 */ /* 0x000fe40006000000 */
[----:B------:R-:W-:Y:S02]  /*1e5c0*/  FSEL R177, R177, -INF , !P3 ;  /* 0xff800000b1b17808 */ /* 0x000fe40005800000 */
[----:B------:R-:W-:-:S02]  /*1e5d0*/  ISETP.GE.AND P4, PT, R7, R4, PT ;  /* 0x000000040700720c */ /* 0x000fc40003f86270 */
[----:B------:R-:W-:Y:S01]  /*1e5e0*/  ISETP.GE.AND P3, PT, R7, R2, PT ;  /* 0x000000020700720c */ /* 0x000fe20003f66270 */
[----:B------:R-:W-:Y:S01]  /*1e5f0*/  HMMA.16816.F32 R28, R16, R62, R92 ;  /* 0x0000003e101c723c */ /* 0x000fe2000000185c */
[----:B------:R-:W-:Y:S01]  /*1e600*/  VIADD R7, R0, 0xfffffe50 ;  /* 0xfffffe5000077836 */ /* 0x000fe20000000000 */
[----:B------:R-:W-:Y:S01]  /*1e610*/  FSEL R128, R226, -INF , !P4 ;  /* 0xff800000e2807808 */ /* 0x000fe20006000000 */
[----:B------:R-:W-:Y:S01]  /*1e620*/  FMUL.FTZ R9, R9, UR4 ;  /* 0x0000000409097c20 */ /* 0x000fe20008410000 */
[----:B------:R-:W-:Y:S01]  /*1e630*/  FSEL R133, R224, -INF , !P3 ;  /* 0xff800000e0857808 */ /* 0x000fe20005800000 */
[----:B------:R5:W4:Y:S01]  /*1e640*/  LDSM.16.M88.4 R60, [R5+0x9800] ;  /* 0x00980000053c783b */ /* 0x000b220000000200 */
[C---:B------:R-:W-:Y:S02]  /*1e650*/  ISETP.GE.AND P4, PT, R8.reuse, R4, PT ;  /* 0x000000040800720c */ /* 0x040fe40003f86270 */
[----:B------:R-:W-:Y:S01]  /*1e660*/  ISETP.GE.AND P3, PT, R8, R2, PT ;  /* 0x000000020800720c */ /* 0x000fe20003f66270 */
[----:B------:R-:W-:Y:S01]  /*1e670*/  FMUL.FTZ R8, R32, UR4 ;  /* 0x0000000420087c20 */ /* 0x000fe20008410000 */
[----:B------:R-:W-:-:S02]  /*1e680*/  FSEL R129, R225, -INF , !P5 ;  /* 0xff800000e1817808 */ /* 0x000fc40006800000 */
[----:B------:R-:W-:Y:S02]  /*1e690*/  FSEL R134, R223, -INF , !P2 ;  /* 0xff800000df867808 */ /* 0x000fe40005000000 */
[C---:B------:R-:W-:Y:S02]  /*1e6a0*/  ISETP.GE.AND P5, PT, R7.reuse, R4, PT ;  /* 0x000000040700720c */ /* 0x040fe40003fa6270 */
[----:B------:R-:W-:Y:S01]  /*1e6b0*/  ISETP.GE.AND P2, PT, R7, R2, PT ;  /* 0x000000020700720c */ /* 0x000fe20003f46270 */
[----:B------:R-:W-:Y:S01]  /*1e6c0*/  VIADD R7, R0, 0xfffffe58 ;  /* 0xfffffe5800077836 */ /* 0x000fe20000000000 */
[----:B------:R-:W-:Y:S01]  /*1e6d0*/  HMMA.16816.F32 R40, R12, R52, R40 ;  /* 0x000000340c28723c */ /* 0x000fe20000001828 */
[----:B------:R3:W-:Y:S01]  /*1e6e0*/  MUFU.TANH R86, R8 ;  /* 0x0000000800567308 */ /* 0x0007e20000002400 */
[----:B------:R-:W-:Y:S02]  /*1e6f0*/  FSEL R168, R221, -INF , !P5 ;  /* 0xff800000dda87808 */ /* 0x000fe40006800000 */
[----:B------:R-:W-:-:S02]  /*1e700*/  FSEL R184, R184, -INF , !P2 ;  /* 0xff800000b8b87808 */ /* 0x000fc40005000000 */
[----:B------:R-:W-:-:S03]  /*1e710*/  ISETP.GE.AND P5, PT, R7, R4, PT ;  /* 0x000000040700720c */ /* 0x000fc60003fa6270 */
[----:B------:R2:W4:Y:S01]  /*1e720*/  MUFU.TANH R106, R9 ;  /* 0x00000009006a7308 */ /* 0x0005220000002400 */
[----:B------:R-:W-:Y:S01]  /*1e730*/  ISETP.GE.AND P2, PT, R7, R2, PT ;  /* 0x000000020700720c */ /* 0x000fe20003f46270 */
[----:B------:R-:W-:Y:S01]  /*1e740*/  VIADD R7, R0, 0xfffffe60 ;  /* 0xfffffe6000077836 */ /* 0x000fe20000000000 */
[----:B------:R-:W-:Y:S02]  /*1e750*/  FSEL R169, R222, -INF , !P4 ;  /* 0xff800000dea97808 */ /* 0x000fe40006000000 */
[----:B------:R-:W-:Y:S01]  /*1e760*/  FSEL R179, R179, -INF , !P3 ;  /* 0xff800000b3b37808 */ /* 0x000fe20005800000 */
[----:B---3--:R-:W-:Y:S01]  /*1e770*/  VIADD R8, R0, 0xfffffe59 ;  /* 0xfffffe5900087836 */ /* 0x008fe20000000000 */
[----:B------:R-:W-:Y:S01]  /*1e780*/  FSEL R170, R194, -INF , !P5 ;  /* 0xff800000c2aa7808 */ /* 0x000fe20006800000 */
[----:B--2---:R-:W-:-:S03]  /*1e790*/  FMUL.FTZ R9, R33, UR4 ;  /* 0x0000000421097c20 */ /* 0x004fc60008410000 */
[C---:B------:R-:W-:Y:S02]  /*1e7a0*/  ISETP.GE.AND P4, PT, R8.reuse, R4, PT ;  /* 0x000000040800720c */ /* 0x040fe40003f86270 */
[----:B------:R-:W-:Y:S01]  /*1e7b0*/  ISETP.GE.AND P3, PT, R8, R2, PT ;  /* 0x000000020800720c */ /* 0x000fe20003f66270 */
[----:B------:R2:W-:Y:S01]  /*1e7c0*/  MUFU.TANH R85, R9 ;  /* 0x0000000900557308 */ /* 0x0005e20000002400 */
[----:B------:R-:W-:Y:S01]  /*1e7d0*/  FMUL.FTZ R8, R34, UR4 ;  /* 0x0000000422087c20 */ /* 0x000fe20008410000 */
[----:B------:R-:W-:Y:S02]  /*1e7e0*/  FSEL R171, R185, -INF , !P2 ;  /* 0xff800000b9ab7808 */ /* 0x000fe40005000000 */
[C---:B------:R-:W-:Y:S02]  /*1e7f0*/  ISETP.GE.AND P5, PT, R7.reuse, R4, PT ;  /* 0x000000040700720c */ /* 0x040fe40003fa6270 */
[----:B------:R-:W-:Y:S01]  /*1e800*/  ISETP.GE.AND P2, PT, R7, R2, PT ;  /* 0x000000020700720c */ /* 0x000fe20003f46270 */
[----:B------:R-:W-:Y:S01]  /*1e810*/  VIADD R7, R0, 0xfffffe61 ;  /* 0xfffffe6100077836 */ /* 0x000fe20000000000 */
[----:B------:R3:W-:Y:S01]  /*1e820*/  MUFU.TANH R84, R8 ;  /* 0x0000000800547308 */ /* 0x0007e20000002400 */
[----:B------:R-:W-:Y:S01]  /*1e830*/  HMMA.16816.F32 R28, R12, R54, R28 ;  /* 0x000000360c1c723c */ /* 0x000fe2000000181c */
[----:B--2---:R-:W-:Y:S01]  /*1e840*/  FMUL.FTZ R9, R35, UR4 ;  /* 0x0000000423097c20 */ /* 0x004fe20008410000 */
[----:B------:R-:W-:-:S06]  /*1e850*/  FSEL R92, R217, -INF , !P4 ;  /* 0xff800000d95c7808 */ /* 0x000fcc0006000000 */
[----:B------:R-:W-:Y:S01]  /*1e860*/  HMMA.16816.F32 R32, R16, R44, R64 ;  /* 0x0000002c1020723c */ /* 0x000fe20000001840 */
[----:B------:R-:W-:Y:S01]  /*1e870*/  FSEL R93, R186, -INF , !P3 ;  /* 0xff800000ba5d7808 */ /* 0x000fe20005800000 */
[----:B------:R-:W2:Y:S01]  /*1e880*/  LDSM.16.M88.4 R52, [R6+0x9000] ;  /* 0x009000000634783b */ /* 0x000ea20000000200 */
[C---:B------:R-:W-:Y:S01]  /*1e890*/  ISETP.GE.AND P4, PT, R7.reuse, R4, PT ;  /* 0x000000040700720c */ /* 0x040fe20003f86270 */
[C---:B---3--:R-:W-:Y:S01]  /*1e8a0*/  VIADD R8, R0.reuse, 0xfffffe68 ;  /* 0xfffffe6800087836 */ /* 0x048fe20000000000 */
[----:B------:R-:W-:Y:S01]  /*1e8b0*/  ISETP.GE.AND P3, PT, R7, R2, PT ;  /* 0x000000020700720c */ /* 0x000fe20003f66270 */
[----:B------:R-:W-:Y:S01]  /*1e8c0*/  VIADD R7, R0, 0xfffffe69 ;  /* 0xfffffe6900077836 */ /* 0x000fe20000000000 */
[----:B------:R-:W-:Y:S01]  /*1e8d0*/  FSEL R94, R220, -INF , !P5 ;  /* 0xff800000dc5e7808 */ /* 0x000fe20006800000 */
[----:B------:R3:W-:Y:S01]  /*1e8e0*/  MUFU.TANH R74, R9 ;  /* 0x00000009004a7308 */ /* 0x0007e20000002400 */
        /* <DEDUP_REMOVED lines=8> */
[----:B---3--:R-:W-:Y:S01]  /*1e970*/  FMUL.FTZ R9, R40, UR4 ;  /* 0x0000000428097c20 */ /* 0x008fe20008410000 */
[----:B------:R-:W-:Y:S01]  /*1e980*/  VIADD R7, R0, 0xfffffe71 ;  /* 0xfffffe7100077836 */ /* 0x000fe20000000000 */
[----:B------:R-:W-:-:S02]  /*1e990*/  FSEL R95, R191, -INF , !P5 ;  /* 0xff800000bf5f7808 */ /* 0x000fc40006800000 */
[----:B------:R3:W-:Y:S01]  /*1e9a0*/  MUFU.TANH R75, R9 ;  /* 0x00000009004b7308 */ /* 0x0007e20000002400 */
        /* <DEDUP_REMOVED lines=9> */
[----:B---3--:R-:W-:Y:S01]  /*1ea40*/  FMUL.FTZ R9, R41, UR4 ;  /* 0x0000000429097c20 */ /* 0x008fe20008410000 */
[----:B------:R-:W-:Y:S01]  /*1ea50*/  VIADD R7, R0, 0xfffffe79 ;  /* 0xfffffe7900077836 */ /* 0x000fe20000000000 */
[----:B------:R-:W-:Y:S02]  /*1ea60*/  FSEL R191, R216, -INF , !P5 ;  /* 0xff800000d8bf7808 */ /* 0x000fe40006800000 */
[----:B------:R1:W-:Y:S01]  /*1ea70*/  MUFU.TANH R73, R9 ;  /* 0x0000000900497308 */ /* 0x0003e20000002400 */
[----:B------:R-:W-:Y:S01]  /*1ea80*/  FSEL R199, R199, -INF , !P2 ;  /* 0xff800000c7c77808 */ /* 0x000fe20005000000 */
[----:B------:R-:W-:Y:S01]  /*1ea90*/  HMMA.16816.F32 R44, R16, R46, R76 ;  /* 0x0000002e102c723c */ /* 0x000fe2000000184c */
[C---:B------:R-:W-:Y:S02]  /*1eaa0*/  ISETP.GE.AND P5, PT, R8.reuse, R4, PT ;  /* 0x000000040800720c */ /* 0x040fe40003fa6270 */
[----:B------:R-:W-:Y:S01]  /*1eab0*/  ISETP.GE.AND P2, PT, R8, R2, PT ;  /* 0x000000020800720c */ /* 0x000fe20003f46270 */
[----:B------:R-:W-:Y:S01]  /*1eac0*/  FMUL.FTZ R8, R28, UR4 ;  /* 0x000000041c087c20 */ /* 0x000fe20008410000 */
[----:B------:R-:W-:-:S02]  /*1ead0*/  FSEL R194, R215, -INF , !P4 ;  /* 0xff800000d7c27808 */ /* 0x000fc40006000000 */
[----:B------:R-:W-:Y:S01]  /*1eae0*/  FSEL R201, R201, -INF , !P3 ;  /* 0xff800000c9c97808 */ /* 0x000fe20005800000 */
[----:B------:R3:W-:Y:S01]  /*1eaf0*/  MUFU.TANH R67, R8 ;  /* 0x0000000800437308 */ /* 0x0007e20000002400 */
[C---:B------:R-:W-:Y:S01]  /*1eb00*/  ISETP.GE.AND P4, PT, R7.reuse, R4, PT ;  /* 0x000000040700720c */ /* 0x040fe20003f86270 */
[----:B-1----:R-:W-:Y:S01]  /*1eb10*/  FMUL.FTZ R9, R42, UR4 ;  /* 0x000000042a097c20 */ /* 0x002fe20008410000 */
[----:B------:R-:W-:Y:S01]  /*1eb20*/  ISETP.GE.AND P3, PT, R7, R2, PT ;  /* 0x000000020700720c */ /* 0x000fe20003f66270 */
[----:B------:R-:W-:-:S04]  /*1eb30*/  VIADD R7, R0, 0xfffffe81 ;  /* 0xfffffe8100077836 */ /* 0x000fc80000000000 */
[----:B------:R1:W-:Y:S01]  /*1eb40*/  MUFU.TANH R72, R9 ;  /* 0x0000000900487308 */ /* 0x0003e20000002400 */
[----:B------:R-:W-:Y:S01]  /*1eb50*/  FMUL.FTZ R10, R10, UR4 ;  /* 0x000000040a0a7c20 */ /* 0x000fe20008410000 */
[----:B------:R-:W-:Y:S01]  /*1eb60*/  FMUL.FTZ R11, R11, UR4 ;  /* 0x000000040b0b7c20 */ /* 0x000fe20008410000 */
[----:B------:R-:W-:Y:S01]  /*1eb70*/  FSEL R195, R195, -INF , !P4 ;  /* 0xff800000c3c37808 */ /* 0x000fe20006000000 */
[----:B---3--:R-:W-:Y:S01]  /*1eb80*/  VIADD R8, R0, 0xfffffe80 ;  /* 0xfffffe8000087836 */ /* 0x008fe20000000000 */
[----:B------:R-:W-:Y:S02]  /*1eb90*/  FSEL R200, R200, -INF , !P3 ;  /* 0xff800000c8c87808 */ /* 0x000fe40005800000 */
[----:B------:R-:W-:Y:S02]  /*1eba0*/  FSEL R193, R193, -INF , !P5 ;  /* 0xff800000c1c17808 */ /* 0x000fe40006800000 */
[----:B------:R-:W-:Y:S01]  /*1ebb0*/  FSEL R198, R198, -INF , !P2 ;  /* 0xff800000c6c67808 */ /* 0x000fe20005000000 */
[----:B-1----:R-:W-:Y:S01]  /*1ebc0*/  FMUL.FTZ R9, R43, UR4 ;  /* 0x000000042b097c20 */ /* 0x002fe20008410000 */
[----:B------:R-:W-:-:S03]  /*1ebd0*/  ISETP.GE.AND P4, PT, R7, R4, PT ;  /* 0x000000040700720c */ /* 0x000fc60003f86270 */
[----:B------:R1:W-:Y:S01]  /*1ebe0*/  MUFU.TANH R66, R9 ;  /* 0x0000000900427308 */ /* 0x0003e20000002400 */
[----:B------:R-:W-:Y:S01]  /*1ebf0*/  ISETP.GE.AND P3, PT, R7, R2, PT ;  /* 0x000000020700720c */ /* 0x000fe20003f66270 */
[----:B------:R-:W-:Y:S01]  /*1ec00*/  VIADD R7, R0, 0xfffffe88 ;  /* 0xfffffe8800077836 */ /* 0x000fe20000000000 */
[C---:B------:R-:W-:Y:S02]  /*1ec10*/  ISETP.GE.AND P5, PT, R8.reuse, R4, PT ;  /* 0x000000040800720c */ /* 0x040fe40003fa6270 */
[----:B------:R-:W-:-:S03]  /*1ec20*/  ISETP.GE.AND P2, PT, R8, R2, PT ;  /* 0x000000020800720c */ /* 0x000fc60003f46270 */
[----:B------:R-:W-:Y:S01]  /*1ec30*/  MUFU.TANH R101, R10 ;  /* 0x0000000a00657308 */ /* 0x000fe20000002400 */
[----:B------:R-:W-:Y:S01]  /*1ec40*/  FSEL R204, R204, -INF , !P2 ;  /* 0xff800000cccc7808 */ /* 0x000fe20005000000 */
[----:B-1----:R-:W-:-:S06]  /*1ec50*/  FMUL.FTZ R9, R29, UR4 ;  /* 0x000000041d097c20 */ /* 0x002fcc0008410000 */
[----:B------:R-:W1:Y:S01]  /*1ec60*/  MUFU.TANH R87, R11 ;  /* 0x0000000b00577308 */ /* 0x000e620000002400 */
[----:B------:R-:W-:-:S07]  /*1ec70*/  ISETP.GE.AND P2, PT, R7, R2, PT ;  /* 0x000000020700720c */ /* 0x000fce0003f46270 */
[----:B------:R3:W-:Y:S01]  /*1ec80*/  MUFU.TANH R65, R9 ;  /* 0x0000000900417308 */ /* 0x0007e20000002400 */
[----:B------:R-:W-:Y:S01]  /*1ec90*/  HMMA.16816.F32 R40, R12, R50, R44 ;  /* 0x000000320c28723c */ /* 0x000fe2000000182c */
[----:B------:R-:W-:Y:S01]  /*1eca0*/  FSEL R203, R203, -INF , !P2 ;  /* 0xff800000cbcb7808 */ /* 0x000fe20005000000 */
[----:B-----5:R-:W-:Y:S01]  /*1ecb0*/  FMUL.FTZ R5, R30, UR4 ;  /* 0x000000041e057c20 */ /* 0x020fe20008410000 */
[----:B------:R5:W1:Y:S05]  /*1ecc0*/  LDSM.16.M88.4 R44, [R88+0x9800] ;  /* 0x00980000582c783b */ /* 0x000a6a0000000200 */
[----:B---3--:R-:W-:Y:S01]  /*1ecd0*/  HMMA.16816.F32 R8, R16, R56, R80 ;  /* 0x000000381008723c */ /* 0x008fe20000001850 */
[----:B------:R-:W-:-:S02]  /*1ece0*/  FSEL R80, R214, -INF , !P5 ;  /* 0xff800000d6507808 */ /* 0x000fc40006800000 */
[----:B------:R-:W-:Y:S01]  /*1ecf0*/  ISETP.GE.AND P5, PT, R7, R4, PT ;  /* 0x000000040700720c */ /* 0x000fe20003fa6270 */
[----:B------:R-:W-:-:S04]  /*1ed00*/  FMUL.FTZ R7, R32, UR4 ;  /* 0x0000000420077c20 */ /* 0x000fc80008410000 */
[----:B------:R3:W-:Y:S01]  /*1ed10*/  MUFU.TANH R51, R7 ;  /* 0x0000000700337308 */ /* 0x0007e20000002400 */
[----:B------:R-:W-:-:S07]  /*1ed20*/  FSEL R81, R212, -INF , !P5 ;  /* 0xff800000d4517808 */ /* 0x000fce0006800000 */
[----:B------:R4:W1:Y:S01]  /*1ed30*/  MUFU.TANH R107, R24 ;  /* 0x00000018006b7308 */ /* 0x0008620000002400 */
[----:B---3--:R-:W-:-:S05]  /*1ed40*/  VIADD R7, R0, 0xfffffe90 ;  /* 0xfffffe9000077836 */ /* 0x008fca0000000000 */
[C---:B------:R-:W-:Y:S02]  /*1ed50*/  ISETP.GE.AND P5, PT, R7.reuse, R4, PT ;  /* 0x000000040700720c */ /* 0x040fe40003fa6270 */
[----:B------:R-:W-:Y:S01]  /*1ed60*/  ISETP.GE.AND P2, PT, R7, R2, PT ;  /* 0x000000020700720c */ /* 0x000fe20003f46270 */
[----:B------:R-:W-:Y:S01]  /*1ed70*/  FMUL.FTZ R7, R34, UR4 ;  /* 0x0000000422077c20 */ /* 0x000fe20008410000 */
[----:B----4-:R-:W-:Y:S01]  /*1ed80*/  FMUL.FTZ R24, R31, UR4 ;  /* 0x000000041f187c20 */ /* 0x010fe20008410000 */
[----:B------:R3:W4:Y:S01]  /*1ed90*/  MUFU.TANH R64, R5 ;  /* 0x0000000500407308 */ /* 0x0007220000002400 */
[----:B------:R-:W-:Y:S01]  /*1eda0*/  HMMA.16816.F32 R28, R20, R60, R172 ;  /* 0x0000003c141c723c */ /* 0x000fe200000018ac */
[----:B------:R-:W-:-:S06]  /*1edb0*/  FSEL R60, R210, -INF , !P5 ;  /* 0xff800000d23c7808 */ /* 0x000fcc0006800000 */
[----:B------:R2:W-:Y:S01]  /*1edc0*/  MUFU.TANH R49, R7 ;  /* 0x0000000700317308 */ /* 0x0005e20000002400 */
[----:B------:R-:W-:Y:S02]  /*1edd0*/  FSEL R208, R208, -INF , !P2 ;  /* 0xff800000d0d07808 */ /* 0x000fe40005000000 */
[----:B------:R-:W-:Y:S02]  /*1ede0*/  FSEL R82, R213, -INF , !P4 ;  /* 0xff800000d5527808 */ /* 0x000fe40006000000 */
[----:B------:R-:W-:-:S03]  /*1edf0*/  FSEL R206, R206, -INF , !P3 ;  /* 0xff800000cece7808 */ /* 0x000fc60005800000 */
[----:B------:R5:W4:Y:S01]  /*1ee00*/  MUFU.TANH R57, R24 ;  /* 0x0000001800397308 */ /* 0x000b220000002400 */
[C---:B---3--:R-:W-:Y:S02]  /*1ee10*/  VIADD R5, R0.reuse, 0xfffffe89 ;  /* 0xfffffe8900057836 */ /* 0x048fe40000000000 */
[----:B--2---:R-:W-:-:S03]  /*1ee20*/  VIADD R7, R0, 0xfffffe98 ;  /* 0xfffffe9800077836 */ /* 0x004fc60000000000 */
[C---:B------:R-:W-:Y:S02]  /*1ee30*/  ISETP.GE.AND P4, PT, R5.reuse, R4, PT ;  /* 0x000000040500720c */ /* 0x040fe40003f86270 */
[----:B------:R-:W-:Y:S02]  /*1ee40*/  ISETP.GE.AND P3, PT, R5, R2, PT ;  /* 0x000000020500720c */ /* 0x000fe40003f66270 */
[----:B------:R-:W-:Y:S01]  /*1ee50*/  ISETP.GE.AND P5, PT, R7, R4, PT ;  /* 0x000000040700720c */ /* 0x000fe20003fa6270 */
[----:B-----5:R-:W-:Y:S01]  /*1ee60*/  FMUL.FTZ R24, R33, UR4 ;  /* 0x0000000421187c20 */ /* 0x020fe20008410000 */
[----:B------:R-:W-:Y:S01]  /*1ee70*/  ISETP.GE.AND P2, PT, R7, R2, PT ;  /* 0x000000020700720c */ /* 0x000fe20003f46270 */
[C---:B------:R-:W-:Y:S02]  /*1ee80*/  VIADD R7, R0.reuse, 0xfffffea0 ;  /* 0xfffffea000077836 */ /* 0x040fe40000000000 */
[----:B------:R-:W-:Y:S01]  /*1ee90*/  VIADD R5, R0, 0xfffffe91 ;  /* 0xfffffe9100057836 */ /* 0x000fe20000000000 */
[----:B------:R2:W3:Y:S01]  /*1eea0*/  MUFU.TANH R56, R24 ;  /* 0x0000001800387308 */ /* 0x0004e20000002400 */
        /* <DEDUP_REMOVED lines=8> */
[----:B--2---:R-:W-:-:S02]  /*1ef30*/  FMUL.FTZ R24, R35, UR4 ;  /* 0x0000000423187c20 */ /* 0x004fc40008410000 */
[----:B------:R-:W-:Y:S01]  /*1ef40*/  HMMA.16816.F32 R32, R12, R52, R8 ;  /* 0x000000340c20723c */ /* 0x000fe20000001808 */
[----:B------:R-:W-:Y:S01]  /*1ef50*/  FMUL.FTZ R8, R41, UR4 ;  /* 0x0000000429087c20 */ /* 0x000fe20008410000 */
[----:B------:R-:W-:Y:S01]  /*1ef60*/  ISETP.GE.AND P3, PT, R5, R2, PT ;  /* 0x000000020500720c */ /* 0x000fe20003f66270 */
[----:B------:R2:W5:Y:S01]  /*1ef70*/  MUFU.TANH R50, R24 ;  /* 0x0000001800327308 */ /* 0x0005620000002400 */
[----:B------:R-:W-:Y:S01]  /*1ef80*/  VIADD R5, R0, 0xfffffe99 ;  /* 0xfffffe9900057836 */ /* 0x000fe20000000000 */
[----:B------:R-:W-:Y:S02]  /*1ef90*/  FSEL R88, R209, -INF , !P4 ;  /* 0xff800000d1587808 */ /* 0x000fe40006000000 */
[----:B------:R-:W-:-:S04]  /*1efa0*/  FSEL R172, R39, -INF , !P3 ;  /* 0xff80000027ac7808 */ /* 0x000fc80005800000 */
[----:B------:R1:W-:Y:S01]  /*1efb0*/  MUFU.TANH R48, R8 ;  /* 0x0000000800307308 */ /* 0x0003e20000002400 */
[C---:B------:R-:W-:Y:S02]  /*1efc0*/  ISETP.GE.AND P4, PT, R5.reuse, R4, PT ;  /* 0x000000040500720c */ /* 0x040fe40003f86270 */
[----:B------:R-:W-:Y:S01]  /*1efd0*/  ISETP.GE.AND P3, PT, R5, R2, PT ;  /* 0x000000020500720c */ /* 0x000fe20003f66270 */
[----:B--2---:R-:W-:Y:S01]  /*1efe0*/  FMUL.FTZ R24, R40, UR4 ;  /* 0x0000000428187c20 */ /* 0x004fe20008410000 */
[----:B------:R-:W-:-:S03]  /*1eff0*/  VIADD R5, R0, 0xfffffea1 ;  /* 0xfffffea100057836 */ /* 0x000fc60000000000 */
[----:B------:R2:W5:Y:S01]  /*1f000*/  MUFU.TANH R39, R24 ;  /* 0x0000001800277308 */ /* 0x0005620000002400 */
[----:B-1----:R-:W-:Y:S01]  /*1f010*/  HMMA.16816.F32 R8, R16, R58, R68 ;  /* 0x0000003a1008723c */ /* 0x002fe20000001844 */
[----:B------:R-:W-:Y:S02]  /*1f020*/  FSEL R68, R38, -INF , !P5 ;  /* 0xff80000026447808 */ /* 0x000fe40006800000 */
[----:B------:R-:W-:Y:S02]  /*1f030*/  FSEL R70, R37, -INF , !P2 ;  /* 0xff80000025467808 */ /* 0x000fe40005000000 */
[C---:B------:R-:W-:Y:S02]  /*1f040*/  ISETP.GE.AND P5, PT, R7.reuse, R4, PT ;  /* 0x000000040700720c */ /* 0x040fe40003fa6270 */
[----:B------:R-:W-:Y:S01]  /*1f050*/  ISETP.GE.AND P2, PT, R7, R2, PT ;  /* 0x000000020700720c */ /* 0x000fe20003f46270 */
[----:B------:R-:W-:Y:S01]  /*1f060*/  FMUL.FTZ R7, R43, UR4 ;  /* 0x000000042b077c20 */ /* 0x000fe20008410000 */
[----:B--2---:R-:W-:-:S02]  /*1f070*/  FMUL.FTZ R24, R42, UR4 ;  /* 0x000000042a187c20 */ /* 0x004fc40008410000 */
[----:B------:R1:W2:Y:S01]  /*1f080*/  LDSM.16.M88.4 R40, [R6+0x9800] ;  /* 0x009800000628783b */ /* 0x0002a20000000200 */
[----:B------:R-:W-:Y:S01]  /*1f090*/  FSEL R202, R202, -INF , !P4 ;  /* 0xff800000caca7808 */ /* 0x000fe20006000000 */
[----:B------:R-:W-:Y:S01]  /*1f0a0*/  HMMA.16816.F32 R20, R20, R62, R180 ;  /* 0x0000003e1414723c */ /* 0x000fe200000018b4 */
[----:B------:R-:W-:Y:S01]  /*1f0b0*/  FSEL R196, R196, -INF , !P3 ;  /* 0xff800000c4c47808 */ /* 0x000fe20005800000 */
[----:B------:R4:W-:Y:S01]  /*1f0c0*/  MUFU.TANH R37, R7 ;  /* 0x0000000700257308 */ /* 0x0009e20000002400 */
[----:B------:R-:W-:Y:S01]  /*1f0d0*/  ISETP.GE.AND P4, PT, R5, R4, PT ;  /* 0x000000040500720c */ /* 0x000fe20003f86270 */
[----:B------:R-:W-:-:S04]  /*1f0e0*/  DEPBAR.LE SB0, 0x0 ;  /* 0x000080000000791a */ /* 0x000fc80000000000 */
[----:B------:R-:W-:Y:S01]  /*1f0f0*/  ISETP.GE.AND P3, PT, R5, R2, PT ;  /* 0x000000020500720c */ /* 0x000fe20003f66270 */
[C---:B------:R-:W-:Y:S01]  /*1f100*/  VIADD R5, R0.reuse, 0xfffffea9 ;  /* 0xfffffea900057836 */ /* 0x040fe20000000000 */
[----:B------:R-:W-:Y:S02]  /*1f110*/  FSEL R187, R187, -INF , !P4 ;  /* 0xff800000bbbb7808 */ /* 0x000fe40006000000 */
[----:B------:R-:W-:Y:S02]  /*1f120*/  FSEL R71, R27, -INF , !P3 ;  /* 0xff8000001b477808 */ /* 0x000fe40005800000 */
[C---:B------:R-:W-:Y:S02]  /*1f130*/  ISETP.GE.AND P4, PT, R5.reuse, R4, PT ;  /* 0x000000040500720c */ /* 0x040fe40003f86270 */
[----:B------:R-:W-:Y:S01]  /*1f140*/  ISETP.GE.AND P3, PT, R5, R2, PT ;  /* 0x000000020500720c */ /* 0x000fe20003f66270 */
[C---:B------:R-:W-:Y:S02]  /*1f150*/  VIADD R5, R0.reuse, 0xfffffeb1 ;  /* 0xfffffeb100057836 */ /* 0x040fe40000000000 */
[----:B----4-:R-:W-:-:S02]  /*1f160*/  VIADD R7, R0, 0xfffffeb0 ;  /* 0xfffffeb000077836 */ /* 0x010fc40000000000 */
[----:B-1----:R-:W-:Y:S01]  /*1f170*/  FMUL.FTZ R6, R33, UR4 ;  /* 0x0000000421067c20 */ /* 0x002fe20008410000 */
[----:B------:R-:W-:Y:S02]  /*1f180*/  FSEL R176, R176, -INF , !P4 ;  /* 0xff800000b0b07808 */ /* 0x000fe40006000000 */
[----:B------:R-:W-:Y:S02]  /*1f190*/  FSEL R69, R26, -INF , !P3 ;  /* 0xff8000001a457808 */ /* 0x000fe40005800000 */
[C---:B------:R-:W-:Y:S01]  /*1f1a0*/  ISETP.GE.AND P4, PT, R5.reuse, R4, PT ;  /* 0x000000040500720c */ /* 0x040fe20003f86270 */
[----:B------:R1:W-:Y:S01]  /*1f1b0*/  MUFU.TANH R26, R6 ;  /* 0x00000006001a7308 */ /* 0x0003e20000002400 */
[----:B------:R-:W-:Y:S01]  /*1f1c0*/  ISETP.GE.AND P3, PT, R5, R2, PT ;  /* 0x000000020500720c */ /* 0x000fe20003f66270 */
[----:B------:R-:W-:Y:S01]  /*1f1d0*/  VIADD R5, R0, 0xfffffeb9 ;  /* 0xfffffeb900057836 */ /* 0x000fe20000000000 */
[----:B------:R-:W-:Y:S02]  /*1f1e0*/  FSEL R178, R178, -INF , !P5 ;  /* 0xff800000b2b27808 */ /* 0x000fe40006800000 */
[----:B------:R-:W-:Y:S01]  /*1f1f0*/  FSEL R116, R116, -INF , !P2 ;  /* 0xff80000074747808 */ /* 0x000fe20005000000 */
[----:B------:R-:W-:Y:S01]  /*1f200*/  HMMA.16816.F32 R28, R16, R44, R28 ;  /* 0x0000002c101c723c */ /* 0x000fe2000000181c */
[----:B------:R-:W-:-:S02]  /*1f210*/  ISETP.GE.AND P5, PT, R7, R4, PT ;  /* 0x000000040700720c */ /* 0x000fc40003fa6270 */
[----:B------:R-:W-:Y:S02]  /*1f220*/  ISETP.GE.AND P2, PT, R7, R2, PT ;  /* 0x000000020700720c */ /* 0x000fe40003f46270 */
[----:B------:R-:W-:Y:S02]  /*1f230*/  FSEL R106, R106, -INF , !P4 ;  /* 0xff8000006a6a7808 */ /* 0x000fe40006000000 */
[----:B------:R-:W-:Y:S01]  /*1f240*/  FSEL R87, R87, -INF , !P3 ;  /* 0xff80000057577808 */ /* 0x000fe20005800000 */
[----:B------:R-:W-:Y:S01]  /*1f250*/  HMMA.16816.F32 R8, R12, R54, R8 ;  /* 0x000000360c08723c */ /* 0x000fe20000001808 */
[----:B-1----:R-:W-:Y:S01]  /*1f260*/  VIADD R6, R0, 0xfffffeb8 ;  /* 0xfffffeb800067836 */ /* 0x002fe20000000000 */
[----:B------:R-:W-:Y:S02]  /*1f270*/  FSEL R107, R107, -INF , !P5 ;  /* 0xff8000006b6b7808 */ /* 0x000fe40006800000 */
[----:B------:R-:W-:Y:S02]  /*1f280*/  FSEL R101, R101, -INF , !P2 ;  /* 0xff80000065657808 */ /* 0x000fe40005000000 */
[----:B------:R-:W-:-:S02]  /*1f290*/  ISETP.GE.AND P4, PT, R5, R4, PT ;  /* 0x000000040500720c */ /* 0x000fc40003f86270 */
[----:B------:R-:W-:Y:S01]  /*1f2a0*/  HMMA.16816.F32 R16, R16, R46, R20 ;  /* 0x0000002e1010723c */ /* 0x000fe20000001814 */
[----:B------:R-:W-:Y:S01]  /*1f2b0*/  ISETP.GE.AND P3, PT, R5, R2, PT ;  /* 0x000000020500720c */ /* 0x000fe20003f66270 */
        /* <DEDUP_REMOVED lines=14> */
[----:B------:R1:W4:Y:S01]  /*1f3a0*/  MUFU.TANH R38, R24 ;  /* 0x0000001800267308 */ /* 0x0003220000002400 */
[----:B------:R-:W-:Y:S01]  /*1f3b0*/  FSEL R173, R73, -INF , !P4 ;  /* 0xff80000049ad7808 */ /* 0x000fe20006000000 */
[----:B------:R-:W-:Y:S01]  /*1f3c0*/  FMUL.FTZ R7, R34, UR4 ;  /* 0x0000000422077c20 */ /* 0x000fe20008410000 */
[----:B------:R-:W-:-:S02]  /*1f3d0*/  FSEL R183, R66, -INF , !P3 ;  /* 0xff80000042b77808 */ /* 0x000fc40005800000 */
[----:B------:R-:W-:Y:S02]  /*1f3e0*/  FSEL R75, R75, -INF , !P5 ;  /* 0xff8000004b4b7808 */ /* 0x000fe40006800000 */
[----:B------:R-:W-:Y:S02]  /*1f3f0*/  FSEL R180, R72, -INF , !P2 ;  /* 0xff80000048b47808 */ /* 0x000fe40005000000 */
[C---:B------:R-:W-:Y:S02]  /*1f400*/  ISETP.GE.AND P4, PT, R5.reuse, R4, PT ;  /* 0x000000040500720c */ /* 0x040fe40003f86270 */
[----:B------:R-:W-:Y:S01]  /*1f410*/  ISETP.GE.AND P3, PT, R5, R2, PT ;  /* 0x000000020500720c */ /* 0x000fe20003f66270 */
[----:B------:R-:W-:Y:S01]  /*1f420*/  VIADD R5, R0, 0xfffffed0 ;  /* 0xfffffed000057836 */ /* 0x000fe20000000000 */
[----:B------:R-:W-:Y:S01]  /*1f430*/  ISETP.GE.AND P5, PT, R6, R4, PT ;  /* 0x000000040600720c */ /* 0x000fe20003fa6270 */
[----:B-1----:R-:W-:Y:S01]  /*1f440*/  FMUL.FTZ R24, R32, UR4 ;  /* 0x0000000420187c20 */ /* 0x002fe20008410000 */
[----:B------:R-:W-:Y:S01]  /*1f450*/  ISETP.GE.AND P2, PT, R6, R2, PT ;  /* 0x000000020600720c */ /* 0x000fe20003f46270 */
[----:B------:R-:W-:-:S02]  /*1f460*/  FMUL.FTZ R8, R8, UR4 ;  /* 0x0000000408087c20 */ /* 0x000fc40008410000 */
[----:B------:R-:W1:Y:S01]  /*1f470*/  MUFU.TANH R27, R24 ;  /* 0x00000018001b7308 */ /* 0x000e620000002400 */
[C---:B--2---:R-:W-:Y:S01]  /*1f480*/  HMMA.16816.F32 R28, R12.reuse, R40, R28 ;  /* 0x000000280c1c723c */ /* 0x044fe2000000181c */
[----:B------:R-:W-:Y:S02]  /*1f490*/  FSEL R72, R67, -INF , !P5 ;  /* 0xff80000043487808 */ /* 0x000fe40006800000 */
[----:B------:R-:W-:Y:S01]  /*1f4a0*/  FSEL R175, R64, -INF , !P2 ;  /* 0xff80000040af7808 */ /* 0x000fe20005000000 */
[C---:B------:R-:W-:Y:S01]  /*1f4b0*/  VIADD R6, R0.reuse, 0xfffffed1 ;  /* 0xfffffed100067836 */ /* 0x040fe20000000000 */
[C---:B------:R-:W-:Y:S02]  /*1f4c0*/  ISETP.GE.AND P5, PT, R5.reuse, R4, PT ;  /* 0x000000040500720c */ /* 0x040fe40003fa6270 */
[----:B------:R2:W-:Y:S01]  /*1f4d0*/  MUFU.TANH R24, R7 ;  /* 0x0000000700187308 */ /* 0x0005e20000002400 */
[----:B------:R-:W-:Y:S01]  /*1f4e0*/  ISETP.GE.AND P2, PT, R5, R2, PT ;  /* 0x000000020500720c */ /* 0x000fe20003f46270 */
[----:B------:R-:W-:Y:S01]  /*1f4f0*/  VIADD R5, R0, 0xfffffed8 ;  /* 0xfffffed800057836 */ /* 0x000fe20000000000 */
[----:B------:R-:W-:Y:S01]  /*1f500*/  HMMA.16816.F32 R12, R12, R42, R16 ;  /* 0x0000002a0c0c723c */ /* 0x000fe20000001810 */
[----:B------:R-:W-:-:S02]  /*1f510*/  FSEL R73, R65, -INF , !P4 ;  /* 0xff80000041497808 */ /* 0x000fc40006000000 */
[----:B------:R-:W-:Y:S02]  /*1f520*/  FSEL R174, R57, -INF , !P3 ;  /* 0xff80000039ae7808 */ /* 0x000fe40005800000 */
[----:B------:R-:W-:Y:S01]  /*1f530*/  MUFU.TANH R8, R8 ;  /* 0x0000000800087308 */ /* 0x000fe20000002400 */
[----:B------:R-:W-:Y:S02]  /*1f540*/  FSEL R182, R51, -INF , !P5 ;  /* 0xff80000033b67808 */ /* 0x000fe40006800000 */
[----:B------:R-:W-:Y:S01]  /*1f550*/  FSEL R211, R49, -INF , !P2 ;  /* 0xff80000031d37808 */ /* 0x000fe20005000000 */
[----:B--2---:R-:W-:Y:S01]  /*1f560*/  FMUL.FTZ R7, R35, UR4 ;  /* 0x0000000423077c20 */ /* 0x004fe20008410000 */
[C---:B------:R-:W-:Y:S02]  /*1f570*/  ISETP.GE.AND P4, PT, R6.reuse, R4, PT ;  /* 0x000000040600720c */ /* 0x040fe40003f86270 */
[----:B------:R-:W-:Y:S01]  /*1f580*/  ISETP.GE.AND P3, PT, R6, R2, PT ;  /* 0x000000020600720c */ /* 0x000fe20003f66270 */
[C---:B------:R-:W-:Y:S01]  /*1f590*/  VIADD R6, R0.reuse, 0xfffffed9 ;  /* 0xfffffed900067836 */ /* 0x040fe20000000000 */
[C---:B------:R-:W-:Y:S01]  /*1f5a0*/  ISETP.GE.AND P5, PT, R5.reuse, R4, PT ;  /* 0x000000040500720c */ /* 0x040fe20003fa6270 */
[----:B------:R-:W2:Y:S01]  /*1f5b0*/  MUFU.TANH R7, R7 ;  /* 0x0000000700077308 */ /* 0x000ea20000002400 */
[----:B------:R-:W-:Y:S01]  /*1f5c0*/  ISETP.GE.AND P2, PT, R5, R2, PT ;  /* 0x000000020500720c */ /* 0x000fe20003f46270 */
[----:B------:R-:W-:-:S02]  /*1f5d0*/  VIADD R5, R0, 0xfffffee0 ;  /* 0xfffffee000057836 */ /* 0x000fc40000000000 */
[----:B------:R-:W-:Y:S01]  /*1f5e0*/  FMUL.FTZ R10, R10, UR4 ;  /* 0x000000040a0a7c20 */ /* 0x000fe20008410000 */
[----:B---3--:R-:W-:Y:S02]  /*1f5f0*/  FSEL R181, R56, -INF , !P4 ;  /* 0xff80000038b57808 */ /* 0x008fe40006000000 */
[----:B-----5:R-:W-:Y:S02]  /*1f600*/  FSEL R210, R50, -INF , !P3 ;  /* 0xff80000032d27808 */ /* 0x020fe40005800000 */
[----:B------:R-:W-:Y:S02]  /*1f610*/  FSEL R207, R39, -INF , !P5 ;  /* 0xff80000027cf7808 */ /* 0x000fe40006800000 */
[----:B----4-:R-:W-:Y:S02]  /*1f620*/  FSEL R212, R38, -INF , !P2 ;  /* 0xff80000026d47808 */ /* 0x010fe40005000000 */
[C---:B------:R-:W-:Y:S02]  /*1f630*/  ISETP.GE.AND P4, PT, R6.reuse, R4, PT ;  /* 0x000000040600720c */ /* 0x040fe40003f86270 */
[----:B------:R-:W-:Y:S01]  /*1f640*/  ISETP.GE.AND P3, PT, R6, R2, PT ;  /* 0x000000020600720c */ /* 0x000fe20003f66270 */
[----:B------:R-:W-:Y:S01]  /*1f650*/  VIADD R6, R0, 0xfffffee1 ;  /* 0xfffffee100067836 */ /* 0x000fe20000000000 */
[----:B------:R-:W-:-:S02]  /*1f660*/  ISETP.GE.AND P5, PT, R5, R4, PT ;  /* 0x000000040500720c */ /* 0x000fc40003fa6270 */
[-C--:B------:R-:W-:Y:S01]  /*1f670*/  ISETP.GE.AND P2, PT, R5, R2.reuse, PT ;  /* 0x000000020500720c */ /* 0x080fe20003f46270 */
[----:B------:R-:W-:Y:S01]  /*1f680*/  VIADD R5, R0, 0xfffffee8 ;  /* 0xfffffee800057836 */ /* 0x000fe20000000000 */
[----:B------:R-:W3:Y:S01]  /*1f690*/  MUFU.TANH R10, R10 ;  /* 0x0000000a000a7308 */ /* 0x000ee20000002400 */
[----:B------:R-:W-:Y:S01]  /*1f6a0*/  FSEL R213, R37, -INF , !P3 ;  /* 0xff80000025d57808 */ /* 0x000fe20005800000 */
[----:B------:R-:W-:Y:S01]  /*1f6b0*/  FMUL.FTZ R9, R9, UR4 ;  /* 0x0000000409097c20 */ /* 0x000fe20008410000 */
[----:B-1----:R-:W-:Y:S01]  /*1f6c0*/  FSEL R214, R27, -INF , !P5 ;  /* 0xff8000001bd67808 */ /* 0x002fe20006800000 */
[----:B------:R-:W-:Y:S01]  /*1f6d0*/  FMUL.FTZ R11, R11, UR4 ;  /* 0x000000040b0b7c20 */ /* 0x000fe20008410000 */
[----:B------:R-:W-:Y:S01]  /*1f6e0*/  FMUL.FTZ R28, R28, UR4 ;  /* 0x000000041c1c7c20 */ /* 0x000fe20008410000 */
[----:B------:R-:W-:Y:S01]  /*1f6f0*/  FMUL.FTZ R30, R30, UR4 ;  /* 0x000000041e1e7c20 */ /* 0x000fe20008410000 */
[----:B------:R-:W-:Y:S02]  /*1f700*/  ISETP.GE.AND P3, PT, R6, R2, PT ;  /* 0x000000020600720c */ /* 0x000fe40003f66270 */
[----:B------:R-:W-:Y:S01]  /*1f710*/  ISETP.GE.AND P5, PT, R5, R4, PT ;  /* 0x000000040500720c */ /* 0x000fe20003fa6270 */
[----:B------:R-:W-:Y:S01]  /*1f720*/  FMUL.FTZ R13, R13, UR4 ;  /* 0x000000040d0d7c20 */ /* 0x000fe20008410000 */
[----:B--2---:R-:W-:Y:S01]  /*1f730*/  FSEL R219, R7, -INF , !P3 ;  /* 0xff80000007db7808 */ /* 0x004fe20005800000 */
[----:B------:R-:W-:Y:S01]  /*1f740*/  FMUL.FTZ R29, R29, UR4 ;  /* 0x000000041d1d7c20 */ /* 0x000fe20008410000 */
[----:B------:R-:W-:Y:S01]  /*1f750*/  FSEL R216, R8, -INF , !P5 ;  /* 0xff80000008d87808 */ /* 0x000fe20006800000 */
[----:B------:R-:W-:Y:S01]  /*1f760*/  FMUL.FTZ R31, R31, UR4 ;  /* 0x000000041f1f7c20 */ /* 0x000fe20008410000 */
[----:B------:R-:W-:Y:S01]  /*1f770*/  FMUL.FTZ R12, R12, UR4 ;  /* 0x000000040c0c7c20 */ /* 0x000fe20008410000 */
[----:B------:R-:W-:Y:S01]  /*1f780*/  FMUL.FTZ R8, R14, UR4 ;  /* 0x000000040e087c20 */ /* 0x000fe20008410000 */
[----:B------:R-:W-:Y:S01]  /*1f790*/  FMUL.FTZ R7, R15, UR4 ;  /* 0x000000040f077c20 */ /* 0x000fe20008410000 */
[----:B------:R-:W1:Y:S01]  /*1f7a0*/  MUFU.TANH R9, R9 ;  /* 0x0000000900097308 */ /* 0x000e620000002400 */
[----:B------:R-:W-:-:S02]  /*1f7b0*/  FSEL R209, R48, -INF , !P4 ;  /* 0xff80000030d17808 */ /* 0x000fc40006000000 */
[----:B------:R-:W-:-:S05]  /*1f7c0*/  FSEL R218, R24, -INF , !P2 ;  /* 0xff80000018da7808 */ /* 0x000fca0005000000 */
[----:B------:R-:W2:Y:S01]  /*1f7d0*/  MUFU.TANH R11, R11 ;  /* 0x0000000b000b7308 */ /* 0x000ea20000002400 */
[----:B------:R-:W-:Y:S01]  /*1f7e0*/  ISETP.GE.AND P4, PT, R6, R4, PT ;  /* 0x000000040600720c */ /* 0x000fe20003f86270 */
[----:B------:R-:W-:Y:S01]  /*1f7f0*/  VIADD R6, R0, 0xfffffee9 ;  /* 0xfffffee900067836 */ /* 0x000fe20000000000 */
[----:B------:R-:W-:-:S05]  /*1f800*/  ISETP.GE.AND P2, PT, R5, R2, PT ;  /* 0x000000020500720c */ /* 0x000fca0003f46270 */
[----:B------:R-:W4:Y:S01]  /*1f810*/  MUFU.TANH R28, R28 ;  /* 0x0000001c001c7308 */ /* 0x000f220000002400 */
[----:B------:R-:W-:-:S07]  /*1f820*/  VIADD R5, R0, 0xfffffef0 ;  /* 0xfffffef000057836 */ /* 0x000fce0000000000 */
[----:B------:R-:W5:Y:S01]  /*1f830*/  MUFU.TANH R30, R30 ;  /* 0x0000001e001e7308 */ /* 0x000f620000002400 */
[----:B------:R-:W-:Y:S01]  /*1f840*/  UIADD3 UR10, UPT, UPT, UR22, -0x2, URZ ;  /* 0xfffffffe160a7890 */ /* 0x000fe2000fffe0ff */
[----:B------:R-:W-:-:S06]  /*1f850*/  FSEL R215, R26, -INF , !P4 ;  /* 0xff8000001ad77808 */ /* 0x000fcc0006000000 */
[----:B------:R-:W5:Y:S01]  /*1f860*/  MUFU.TANH R13, R13 ;  /* 0x0000000d000d7308 */ /* 0x000f620000002400 */
[----:B---3--:R-:W-:Y:S01]  /*1f870*/  FSEL R220, R10, -INF , !P2 ;  /* 0xff8000000adc7808 */ /* 0x008fe20005000000 */
[----:B------:R-:W-:-:S06]  /*1f880*/  UISETP.GT.AND UP1, UPT, UR10, UR7, UPT ;  /* 0x000000070a00728c */ /* 0x000fcc000bf24270 */
[----:B------:R-:W3:Y:S01]  /*1f890*/  MUFU.TANH R29, R29 ;  /* 0x0000001d001d7308 */ /* 0x000ee20000002400 */
[----:B------:R-:W-:-:S07]  /*1f8a0*/  ISETP.GE.AND P4, PT, R6, R4, PT ;  /* 0x000000040600720c */ /* 0x000fce0003f86270 */
[----:B------:R-:W3:Y:S01]  /*1f8b0*/  MUFU.TANH R31, R31 ;  /* 0x0000001f001f7308 */ /* 0x000ee20000002400 */
[----:B------:R-:W-:-:S07]  /*1f8c0*/  ISETP.GE.AND P3, PT, R6, R2, PT ;  /* 0x000000020600720c */ /* 0x000fce0003f66270 */
[----:B------:R-:W3:Y:S01]  /*1f8d0*/  MUFU.TANH R12, R12 ;  /* 0x0000000c000c7308 */ /* 0x000ee20000002400 */
[----:B------:R-:W-:-:S07]  /*1f8e0*/  ISETP.GE.AND P5, PT, R5, R4, PT ;  /* 0x000000040500720c */ /* 0x000fce0003fa6270 */
[----:B------:R-:W3:Y:S01]  /*1f8f0*/  MUFU.TANH R8, R8 ;  /* 0x0000000800087308 */ /* 0x000ee20000002400 */
[----:B------:R-:W-:Y:S01]  /*1f900*/  BAR.SYNC.DEFER_BLOCKING 0x0 ;  /* 0x0000000000007b1d */ /* 0x000fe20000010000 */
[----:B------:R-:W-:-:S06]  /*1f910*/  ISETP.GE.AND P2, PT, R5, R2, PT ;  /* 0x000000020500720c */ /* 0x000fcc0003f46270 */
[----:B------:R-:W3:Y:S01]  /*1f920*/  MUFU.TANH R7, R7 ;  /* 0x0000000700077308 */ /* 0x000ee20000002400 */
[C---:B------:R-:W-:Y:S02]  /*1f930*/  VIADD R5, R0.reuse, 0xfffffef1 ;  /* 0xfffffef100057836 */ /* 0x040fe40000000000 */
[C---:B------:R-:W-:Y:S02]  /*1f940*/  VIADD R6, R0.reuse, 0xfffffef9 ;  /* 0xfffffef900067836 */ /* 0x040fe40000000000 */
[----:B------:R-:W-:Y:S01]  /*1f950*/  VIADD R0, R0, 0xfffffef8 ;  /* 0xfffffef800007836 */ /* 0x000fe20000000000 */
[----:B------:R-:W-:Y:S02]  /*1f960*/  P2R R248, PR, RZ, 0x1 ;  /* 0x00000001fff87803 */ /* 0x000fe40000000000 */
[----:B-1----:R-:W-:Y:S02]  /*1f970*/  FSEL R217, R9, -INF , !P4 ;  /* 0xff80000009d97808 */ /* 0x002fe40006000000 */
[----:B--2---:R-:W-:-:S02]  /*1f980*/  FSEL R221, R11, -INF , !P3 ;  /* 0xff8000000bdd7808 */ /* 0x004fc40005800000 */
[----:B----4-:R-:W-:Y:S02]  /*1f990*/  FSEL R222, R28, -INF , !P5 ;  /* 0xff8000001cde7808 */ /* 0x010fe40006800000 */
[-C--:B------:R-:W-:Y:S02]  /*1f9a0*/  ISETP.GE.AND P0, PT, R6, R4.reuse, PT ;  /* 0x000000040600720c */ /* 0x080fe40003f06270 */
[----:B-----5:R-:W-:Y:S02]  /*1f9b0*/  FSEL R226, R30, -INF , !P2 ;  /* 0xff8000001ee27808 */ /* 0x020fe40005000000 */
[C---:B------:R-:W-:Y:S02]  /*1f9c0*/  ISETP.GE.AND P6, PT, R5.reuse, R4, PT ;  /* 0x000000040500720c */ /* 0x040fe40003fc6270 */
[----:B------:R-:W-:Y:S02]  /*1f9d0*/  ISETP.GE.AND P4, PT, R5, R2, PT ;  /* 0x000000020500720c */ /* 0x000fe40003f86270 */
[----:B------:R-:W-:-:S02]  /*1f9e0*/  ISETP.GE.AND P5, PT, R0, R4, PT ;  /* 0x000000040000720c */ /* 0x000fc40003fa6270 */
[-C--:B------:R-:W-:Y:S02]  /*1f9f0*/  ISETP.GE.AND P3, PT, R0, R2.reuse, PT ;  /* 0x000000020000720c */ /* 0x080fe40003f66270 */
[----:B------:R-:W-:Y:S02]  /*1fa00*/  ISETP.GE.AND P2, PT, R6, R2, PT ;  /* 0x000000020600720c */ /* 0x000fe40003f46270 */
[----:B------:R-:W-:Y:S02]  /*1fa10*/  FSEL R225, R13, -INF , !P0 ;  /* 0xff8000000de17808 */ /* 0x000fe40004000000 */
[----:B---3--:R-:W-:Y:S02]  /*1fa20*/  FSEL R223, R29, -INF , !P6 ;  /* 0xff8000001ddf7808 */ /* 0x008fe40007000000 */
[----:B------:R-:W-:Y:S02]  /*1fa30*/  FSEL R227, R31, -INF , !P4 ;  /* 0xff8000001fe37808 */ /* 0x000fe40006000000 */
[----:B------:R-:W-:-:S02]  /*1fa40*/  ISETP.NE.AND P0, PT, R248, RZ, PT ;  /* 0x000000fff800720c */ /* 0x000fc40003f05270 */
[----:B------:R-:W-:Y:S02]  /*1fa50*/  FSEL R224, R12, -INF , !P5 ;  /* 0xff8000000ce07808 */ /* 0x000fe40006800000 */
[----:B------:R-:W-:Y:S02]  /*1fa60*/  FSEL R228, R8, -INF , !P3 ;  /* 0xff80000008e47808 */ /* 0x000fe40005800000 */
[----:B------:R-:W-:Y:S01]  /*1fa70*/  FSEL R229, R7, -INF , !P2 ;  /* 0xff80000007e57808 */ /* 0x000fe20005000000 */
[----:B------:R-:W-:Y:S06]  /*1fa80*/  BRA.U !UP1, `(.L_x_1904) ;  /* 0x0000000d093c7547 */ /* 0x000fec000b800000 */
[----:B------:R1:W5:Y:S04]  /*1fa90*/  LDL R247, [R1+0x4] ;  /* 0x0000040001f77983 */ /* 0x0003680000100800 */
[----:B------:R1:W5:Y:S01]  /*1faa0*/  LDL R246, [R1+0x8] ;  /* 0x0000080001f67983 */ /* 0x0003620000100800 */
[----:B------:R-:W2:Y:S01]  /*1fab0*/  LDCU.64 UR14, c[0x0][0x358] ;  /* 0x00006b00ff0e77ac */ /* 0x000ea20008000a00 */
[----:B------:R-:W-:Y:S05]  /*1fac0*/  BRA.U !UP0, `(.L_x_1905) ;  /* 0x00000005081c7547 */ /* 0x000fea000b800000 */
[----:B------:R-:W3:Y:S01]  /*1fad0*/  LDC R9, c[0x0][0x4f0] ;  /* 0x00013c00ff097b82 */ /* 0x000ee20000000800 */
[----:B------:R-:W-:Y:S01]  /*1fae0*/  USHF.L.U32 UR4, UR22, 0x8, URZ ;  /* 0x0000000816047899 */ /* 0x000fe200080006ff */
[----:B------:R-:W4:Y:S03]  /*1faf0*/  LDCU.64 UR8, c[0x0][0x3a0] ;  /* 0x00007400ff0877ac */ /* 0x000f260008000a00 */
[----:B------:R-:W-:Y:S02]  /*1fb00*/  UIADD3 UR5, UPT, UPT, UR4, -0x300, URZ ;  /* 0xfffffd0004057890 */ /* 0x000fe4000fffe0ff */
[----:B------:R-:W-:Y:S01]  /*1fb10*/  UIADD3 UR4, UPT, UPT, UR4, -0x200, URZ ;  /* 0xfffffe0004047890 */ /* 0x000fe2000fffe0ff */
[----:B---3--:R-:W-:-:S04]  /*1fb20*/  IABS R8, R9 ;  /* 0x0000000900087213 */ /* 0x008fc80000000000 */
[----:B------:R-:W3:Y:S08]  /*1fb30*/  I2F.RP R4, R8 ;  /* 0x0000000800047306 */ /* 0x000ef00000209400 */
[----:B---3--:R-:W3:Y:S02]  /*1fb40*/  MUFU.RCP R4, R4 ;  /* 0x0000000400047308 */ /* 0x008ee40000001000 */
[----:B---3--:R-:W-:-:S06]  /*1fb50*/  VIADD R4, R4, 0xffffffe ;  /* 0x0ffffffe04047836 */ /* 0x008fcc0000000000 */
[----:B------:R-:W3:Y:S02]  /*1fb60*/  F2I.FTZ.U32.TRUNC.NTZ R5, R4 ;  /* 0x0000000400057305 */ /* 0x000ee4000021f000 */
[----:B---3--:R-:W-:Y:S01]  /*1fb70*/  IMAD.MOV R0, RZ, RZ, -R5 ;  /* 0x000000ffff007224 */ /* 0x008fe200078e0a05 */
        /* <DEDUP_REMOVED lines=8> */
[----:B------:R-:W-:-:S03]  /*1fc00*/  MOV R5, R2 ;  /* 0x0000000200057202 */ /* 0x000fc60000000f00 */
        /* <DEDUP_REMOVED lines=14> */
[C---:B------:R-:W-:Y:S02]  /*1fcf0*/  LOP3.LUT R5, R9.reuse, UR5, RZ, 0x3c, !PT ;  /* 0x0000000509057c12 */ /* 0x040fe4000f8e3cff */
[----:B------:R-:W-:Y:S02]  /*1fd00*/  ISETP.GE.U32.AND P4, PT, R4, R8, PT ;  /* 0x000000080400720c */ /* 0x000fe40003f86070 */
[----:B------:R-:W-:Y:S01]  /*1fd10*/  LOP3.LUT R4, R9, UR4, RZ, 0x3c, !PT ;  /* 0x0000000409047c12 */ /* 0x000fe2000f8e3cff */
[----:B------:R-:W3:Y:S01]  /*1fd20*/  LDCU.64 UR4, c[0x0][0x3b8] ;  /* 0x00007700ff0477ac */ /* 0x000ee20008000a00 */
[----:B------:R-:W-:-:S02]  /*1fd30*/  ISETP.GE.AND P5, PT, R5, RZ, PT ;  /* 0x000000ff0500720c */ /* 0x000fc40003fa6270 */
[----:B------:R-:W-:Y:S02]  /*1fd40*/  ISETP.GE.AND P2, PT, R4, RZ, PT ;  /* 0x000000ff0400720c */ /* 0x000fe40003f46270 */
[----:B------:R-:W-:Y:S02]  /*1fd50*/  ISETP.NE.AND P3, PT, R9, RZ, PT ;  /* 0x000000ff0900720c */ /* 0x000fe40003f65270 */
[----:B------:R-:W-:Y:S02]  /*1fd60*/  @P6 IADD3 R2, PT, PT, R2, 0x1, RZ ;  /* 0x0000000102026810 */ /* 0x000fe40007ffe0ff */
[----:B------:R-:W-:Y:S01]  /*1fd70*/  LOP3.LUT R4, RZ, R9, RZ, 0x33, !PT ;  /* 0x00000009ff047212 */ /* 0x000fe200078e33ff */
[----:B------:R-:W-:-:S04]  /*1fd80*/  @P4 VIADD R0, R0, 0x1 ;  /* 0x0000000100004836 */ /* 0x000fc80000000000 */
[----:B------:R-:W-:Y:S02]  /*1fd90*/  @!P5 IADD3 R2, PT, PT, -R2, RZ, RZ ;  /* 0x000000ff0202d210 */ /* 0x000fe40007ffe1ff */
[----:B------:R-:W-:Y:S02]  /*1fda0*/  @!P2 IMAD.MOV R0, RZ, RZ, -R0 ;  /* 0x000000ffff00a224 */ /* 0x000fe400078e0a00 */
[----:B------:R-:W-:-:S03]  /*1fdb0*/  SEL R2, R4, R2, !P3 ;  /* 0x0000000204027207 */ /* 0x000fc60005800000 */
[----:B------:R-:W-:Y:S02]  /*1fdc0*/  SEL R0, R4, R0, !P3 ;  /* 0x0000000004007207 */ /* 0x000fe40005800000 */
[----:B------:R-:W-:-:S04]  /*1fdd0*/  IMAD.WIDE R6, R2, 0x4, R250 ;  /* 0x0000000402067825 */ /* 0x000fc800078e02fa */
[C---:B------:R-:W-:Y:S02]  /*1fde0*/  IMAD.WIDE R4, R0.reuse, 0x4, R250 ;  /* 0x0000000400047825 */ /* 0x040fe400078e02fa */
[----:B--2---:R-:W2:Y:S04]  /*1fdf0*/  LDG.E R6, desc[UR14][R6.64] ;  /* 0x0000000e06067981 */ /* 0x004ea8000c1e1900 */
[----:B------:R1:W2:Y:S01]  /*1fe00*/  LDG.E R5, desc[UR14][R4.64] ;  /* 0x0000000e04057981 */ /* 0x0002a2000c1e1900 */
[----:B------:R-:W-:Y:S01]  /*1fe10*/  IADD3 R2, PT, PT, R0, -R2, RZ ;  /* 0x8000000200027210 */ /* 0x000fe20007ffe0ff */
[----:B---3--:R-:W-:-:S04]  /*1fe20*/  IMAD.U32 R0, RZ, RZ, UR4 ;  /* 0x00000004ff007e24 */ /* 0x008fc8000f8e00ff */
[----:B------:R-:W-:-:S05]  /*1fe30*/  IMAD R2, R2, R9, -0x100 ;  /* 0xffffff0002027424 */ /* 0x000fca00078e0209 */
[----:B-1----:R-:W-:-:S05]  /*1fe40*/  SHF.R.S32.HI R4, RZ, 0x1f, R2 ;  /* 0x0000001fff047819 */ /* 0x002fca0000011402 */
[----:B------:R-:W-:Y:S01]  /*1fe50*/  IMAD R4, R4, R0, RZ ;  /* 0x0000000004047224 */ /* 0x000fe200078e02ff */
[----:B--2---:R-:W-:-:S03]  /*1fe60*/  IADD3 R7, PT, PT, R6, -R5, RZ ;  /* 0x8000000506077210 */ /* 0x004fc60007ffe0ff */
[C---:B------:R-:W-:Y:S02]  /*1fe70*/  IMAD R6, R2.reuse, UR5, R4 ;  /* 0x0000000502067c24 */ /* 0x040fe4000f8e0204 */
[----:B------:R-:W-:Y:S01]  /*1fe80*/  IMAD.WIDE.U32 R4, R2, R0, RZ ;  /* 0x0000000002047225 */ /* 0x000fe200078e00ff */
[----:B------:R-:W-:-:S03]  /*1fe90*/  SHF.R.S32.HI R2, RZ, 0x1f, R7 ;  /* 0x0000001fff027819 */ /* 0x000fc60000011407 */
[----:B------:R-:W-:Y:S02]  /*1fea0*/  IMAD.IADD R5, R5, 0x1, R6 ;  /* 0x0000000105057824 */ /* 0x000fe400078e0206 */
        /* <DEDUP_REMOVED lines=9> */
.L_x_1905:
        /* <DEDUP_REMOVED lines=12> */
.L_x_1906:
[----:B------:R-:W4:Y:S01]  /*20000*/  LDL R12, [R1+0x8] ;  /* 0x00000800010c7983 */ /* 0x000f220000100800 */
[----:B---3--:R-:W3:Y:S03]  /*20010*/  LDC R5, c[0x0][0x3bc] ;  /* 0x0000ef00ff057b82 */ /* 0x008ee60000000800 */
[----:B------:R-:W5:Y:S01]  /*20020*/  LDL R14, [R1+0x4] ;  /* 0x00000400010e7983 */ /* 0x000f620000100800 */
[C---:B------:R-:W-:Y:S02]  /*20030*/  IMAD.SHL.U32 R2, R0.reuse, 0x10, RZ ;  /* 0x0000001000027824 */ /* 0x040fe400078e00ff */
[C---:B------:R-:W-:Y:S01]  /*20040*/  IMAD.SHL.U32 R24, R0.reuse, 0x20, RZ ;  /* 0x0000002000187824 */ /* 0x040fe200078e00ff */
[C-C-:B---3--:R-:W-:Y:S02]  /*20050*/  SHF.L.U64.HI R4, R0.reuse, 0x4, R5.reuse ;  /* 0x0000000400047819 */ /* 0x148fe40000010205 */
[----:B------:R-:W-:-:S02]  /*20060*/  SHF.L.U64.HI R0, R0, 0x5, R5 ;  /* 0x0000000500007819 */ /* 0x000fc40000010205 */
[----:B----4-:R-:W-:-:S04]  /*20070*/  LEA R10, P2, R2, R12, 0x1 ;  /* 0x0000000c020a7211 */ /* 0x010fc800078408ff */
[----:B------:R-:W-:Y:S02]  /*20080*/  IADD3 R8, P3, PT, R24, R10, RZ ;  /* 0x0000000a18087210 */ /* 0x000fe40007f7e0ff */
[----:B-----5:R-:W-:Y:S01]  /*20090*/  LEA.HI.X R11, R2, R14, R4, 0x1, P2 ;  /* 0x0000000e020b7211 */ /* 0x020fe200010f0c04 */
[----:B------:R-:W-:Y:S02]  /*200a0*/  @!P1 IMAD.MOV.U32 R4, RZ, RZ, R12 ;  /* 0x000000ffff049224 */ /* 0x000fe400078e000c */
[----:B------:R-:W-:Y:S01]  /*200b0*/  @!P1 IMAD.MOV.U32 R5, RZ, RZ, R14 ;  /* 0x000000ffff059224 */ /* 0x000fe200078e000e */
[----:B------:R-:W-:Y:S01]  /*200c0*/  IADD3 R6, P2, PT, R8, R24, RZ ;  /* 0x0000001808067210 */ /* 0x000fe20007f5e0ff */
[----:B------:R-:W-:-:S03]  /*200d0*/  IMAD.X R9, R0, 0x1, R11, P3 ;  /* 0x0000000100097824 */ /* 0x000fc600018e060b */
[----:B------:R-:W-:Y:S01]  /*200e0*/  @!PT LDS RZ, [RZ] ;  /* 0x00000000fffff984 */ /* 0x000fe20000000800 */
[----:B------:R-:W-:Y:S01]  /*200f0*/  @!PT LDS RZ, [RZ] ;  /* 0x00000000fffff984 */ /* 0x000fe20000000800 */
[----:B------:R-:W-:Y:S01]  /*20100*/  @!PT LDS RZ, [RZ] ;  /* 0x00000000fffff984 */ /* 0x000fe20000000800 */
[----:B--2---:R2:W-:Y:S01]  /*20110*/  @!P1 LDGSTS.E.BYPASS.LTC128B.128 [R25+0x2000], desc[UR14][R4.64] ;  /* 0x0200000004199fae */ /* 0x0045e2000b981a0e */
        /* <DEDUP_REMOVED lines=50> */
[----:B------:R2:W-:Y:S04]  /*20440*/  @P1 STS.128 [R25+0x5000], RZ ;  /* 0x005000ff19001388 */ /* 0x0005e80000000c00 */
[----:B------:R-:W-:Y:S01]  /*20450*/  @!PT LDS RZ, [RZ] ;  /* 0x00000000fffff984 */ /* 0x000fe20000000800 */
[----:B------:R-:W-:Y:S01]  /*20460*/  @!PT LDS RZ, [RZ] ;  /* 0x00000000fffff984 */ /* 0x000fe20000000800 */
[----:B------:R-:W-:Y:S01]  /*20470*/  @!PT LDS RZ, [RZ] ;  /* 0x00000000fffff984 */ /* 0x000fe20000000800 */
[----:B------:R3:W-:Y:S01]  /*20480*/  @!P1 LDGSTS.E.BYPASS.LTC128B.128 [R25+0x5800], desc[UR14][R14.64] ;  /* 0x058000000e199fae */ /* 0x0007e2000b981a0e */
[--C-:B------:R-:W-:Y:S01]  /*20490*/  IMAD.X R7, R9, 0x1, R0.reuse, P2 ;  /* 0x0000000109077824 */ /* 0x100fe200010e0600 */
[----:B-1----:R-:W-:Y:S02]  /*204a0*/  IADD3 R4, P3, PT, R6, R24, RZ ;  /* 0x0000001806047210 */ /* 0x002fe40007f7e0ff */
        /* <DEDUP_REMOVED lines=16> */
[----:B---3--:R-:W-:-:S03]  /*205b0*/  @!P1 IADD3 R14, P2, PT, R4, R24, RZ ;  /* 0x00000018040e9210 */ /* 0x008fc60007f5e0ff */
        /* <DEDUP_REMOVED lines=28> */
.L_x_1904:
[----:B--2---:R-:W2:Y:S04]  /*20780*/  LDL R8, [R1+0x20] ;  /* 0x0000200001087983 */ /* 0x004ea80000100800 */
[----:B------:R-:W2:Y:S01]  /*20790*/  LDL R9, [R1+0x1c] ;  /* 0x00001c0001097983 */ /* 0x000ea20000100800 */
[----:B------:R-:W-:Y:S01]  /*207a0*/  FMNMX3.FTZ R0, R36, R97, R90, !PT ;  /* 0x0000006124007276 */ /* 0x000fe2000781005a */
[----:B------:R-:W1:Y:S01]  /*207b0*/  LDCU UR4, c[0x0][0x45c] ;  /* 0x00008b80ff0477ac */ /* 0x000e620008000800 */
[----:B------:R-:W-:Y:S02]  /*207c0*/  LOP3.LUT P3, RZ, R239, 0x2, RZ, 0xc0, !PT ;  /* 0x00000002efff7812 */ /* 0x000fe4000786c0ff */
[----:B------:R-:W-:Y:S01]  /*207d0*/  FMNMX3.FTZ R0, R0, R96, R89, !PT ;  /* 0x0000006000007276 */ /* 0x000fe20007810059 */
[----:B------:R-:W-:Y:S01]  /*207e0*/  UISETP.GT.AND UP0, UPT, UR10, UR7, UPT ;  /* 0x000000070a00728c */ /* 0x000fe2000bf04270 */
[----:B------:R-:W-:-:S02]  /*207f0*/  MOV R63, R252 ;  /* 0x000000fc003f7202 */ /* 0x000fc40000000f00 */
[----:B------:R-:W-:-:S04]  /*20800*/  FMNMX3.FTZ R0, R0, R105, R104, !PT ;  /* 0x0000006900007276 */ /* 0x000fc80007810068 */
        /* <DEDUP_REMOVED lines=57> */
[----:B------:R-:W-:-:S03]  /*20ba0*/  FMNMX3.FTZ R4, R4, R212, R213, !PT ;  /* 0x000000d404047276 */ /* 0x000fc600078100d5 */
[----:B------:R-:W3:Y:S01]  /*20bb0*/  SHFL.BFLY PT, R5, R0, 0x2, 0x1f ;  /* 0x0c401f0000057f89 */ /* 0x000ee200000e0000 */
[----:B------:R-:W-:-:S04]  /*20bc0*/  FMNMX3.FTZ R4, R4, R218, R219, !PT ;  /* 0x000000da04047276 */ /* 0x000fc800078100db */
[----:B------:R-:W-:-:S04]  /*20bd0*/  FMNMX3.FTZ R4, R4, R220, R221, !PT ;  /* 0x000000dc04047276 */ /* 0x000fc800078100dd */
[----:B------:R-:W-:-:S04]  /*20be0*/  FMNMX3.FTZ R4, R4, R226, R227, !PT ;  /* 0x000000e204047276 */ /* 0x000fc800078100e3 */
[----:B------:R-:W-:-:S05]  /*20bf0*/  FMNMX3.FTZ R4, R4, R228, R229, !PT ;  /* 0x000000e404047276 */ /* 0x000fca00078100e5 */
[----:B------:R-:W4:Y:S01]  /*20c00*/  SHFL.BFLY PT, R2, R4, 0x2, 0x1f ;  /* 0x0c401f0004027f89 */ /* 0x000f2200000e0000 */
[----:B---3--:R-:W-:-:S05]  /*20c10*/  FMNMX.FTZ R0, R0, R5, !PT ;  /* 0x0000000500007209 */ /* 0x008fca0007810000 */
[----:B------:R-:W3:Y:S01]  /*20c20*/  SHFL.BFLY PT, R5, R0, 0x1, 0x1f ;  /* 0x0c201f0000057f89 */ /* 0x000ee200000e0000 */
[----:B----4-:R-:W-:-:S05]  /*20c30*/  FMNMX.FTZ R4, R4, R2, !PT ;  /* 0x0000000204047209 */ /* 0x010fca0007810000 */
[----:B------:R-:W4:Y:S01]  /*20c40*/  SHFL.BFLY PT, R6, R4, 0x1, 0x1f ;  /* 0x0c201f0004067f89 */ /* 0x000f2200000e0000 */
[----:B---3--:R-:W-:-:S04]  /*20c50*/  FMNMX.FTZ R79, R0, R5, !PT ;  /* 0x00000005004f7209 */ /* 0x008fc80007810000 */
[C---:B------:R-:W-:Y:S01]  /*20c60*/  FSETP.NEU.FTZ.AND P2, PT, R79.reuse, -INF , PT ;  /* 0xff8000004f00780b */ /* 0x040fe20003f5d000 */
[----:B-1----:R-:W-:-:S05]  /*20c70*/  FMUL.FTZ R2, R79, UR4 ;  /* 0x000000044f027c20 */ /* 0x002fca0008410000 */
[----:B------:R-:W-:-:S05]  /*20c80*/  FSEL R2, R2, RZ, P2 ;  /* 0x000000ff02027208 */ /* 0x000fca0001000000 */
[----:B------:R-:W-:Y:S01]  /*20c90*/  FFMA.FTZ R0, R97, UR4, -R2 ;  /* 0x0000000461007c23 */ /* 0x000fe20008010802 */
[----:B----4-:R-:W-:-:S03]  /*20ca0*/  FMNMX.FTZ R78, R4, R6, !PT ;  /* 0x00000006044e7209 */ /* 0x010fc60007810000 */
[----:B------:R1:W-:Y:S01]  /*20cb0*/  MUFU.EX2 R62, R0 ;  /* 0x00000000003e7308 */ /* 0x0003e20000000800 */
[----:B------:R-:W-:Y:S01]  /*20cc0*/  FFMA.FTZ R4, R96, UR4, -R2 ;  /* 0x0000000460047c23 */ /* 0x000fe20008010802 */
[----:B------:R-:W-:Y:S02]  /*20cd0*/  FSEL R6, R79, RZ, P2 ;  /* 0x000000ff4f067208 */ /* 0x000fe40001000000 */
[----:B------:R-:W-:-:S03]  /*20ce0*/  FSETP.NEU.FTZ.AND P1, PT, R78, -INF , PT ;  /* 0xff8000004e00780b */ /* 0x000fc60003f3d000 */
[----:B------:R-:W-:Y:S01]  /*20cf0*/  FADD.FTZ R6, R36, -R6 ;  /* 0x8000000624067221 */ /* 0x000fe20000010000 */
[----:B------:R3:W-:Y:S03]  /*20d00*/  MUFU.EX2 R5, R4 ;  /* 0x0000000400057308 */ /* 0x0007e60000000800 */
[----:B------:R-:W-:-:S05]  /*20d10*/  FMUL.FTZ R6, R6, UR4 ;  /* 0x0000000406067c20 */ /* 0x000fca0008410000 */
[----:B------:R-:W4:Y:S01]  /*20d20*/  MUFU.EX2 R77, R6 ;  /* 0x00000006004d7308 */ /* 0x000f220000000800 */
[----:B-1----:R-:W-:Y:S01]  /*20d30*/  FFMA.FTZ R0, R90, UR4, -R2 ;  /* 0x000000045a007c23 */ /* 0x002fe20008010802 */
[----:B------:R-:W-:-:S06]  /*20d40*/  MOV R90, R249 ;  /* 0x000000f9005a7202 */ /* 0x000fcc0000000f00 */
[----:B------:R1:W5:Y:S01]  /*20d50*/  MUFU.EX2 R7, R0 ;  /* 0x0000000000077308 */ /* 0x0003620000000800 */
[----:B---3--:R-:W-:Y:S01]  /*20d60*/  FFMA.FTZ R4, R89, UR4, -R2 ;  /* 0x0000000459047c23 */ /* 0x008fe20008010802 */
        /* <DEDUP_REMOVED lines=8> */
[----:B-1----:R-:W-:Y:S01]  /*20df0*/  FMUL.FTZ R0, R78, UR4 ;  /* 0x000000044e007c20 */ /* 0x002fe20008410000 */
[----:B-----5:R-:W-:Y:S01]  /*20e00*/  MOV R96, R7 ;  /* 0x0000000700607202 */ /* 0x020fe20000000f00 */
[-C--:B------:R-:W-:Y:S01]  /*20e10*/  FMUL.FTZ R156, R156, R77.reuse ;  /* 0x0000004d9c9c7220 */ /* 0x080fe20000410000 */
[----:B------:R1:W3:Y:S01]  /*20e20*/  MUFU.EX2 R7, R4 ;  /* 0x0000000400077308 */ /* 0x0002e20000000800 */
[-C--:B------:R-:W-:Y:S01]  /*20e30*/  FMUL.FTZ R157, R157, R77.reuse ;  /* 0x0000004d9d9d7220 */ /* 0x080fe20000410000 */
[----:B------:R-:W-:Y:S01]  /*20e40*/  FSEL R0, R0, RZ, P1 ;  /* 0x000000ff00007208 */ /* 0x000fe20000800000 */
[-C--:B------:R-:W-:Y:S01]  /*20e50*/  FMUL.FTZ R140, R140, R77.reuse ;  /* 0x0000004d8c8c7220 */ /* 0x080fe20000410000 */
[-C--:B------:R-:W-:Y:S01]  /*20e60*/  FMUL.FTZ R141, R141, R77.reuse ;  /* 0x0000004d8d8d7220 */ /* 0x080fe20000410000 */
[-C--:B------:R-:W-:Y:S01]  /*20e70*/  FMUL.FTZ R160, R160, R77.reuse ;  /* 0x0000004da0a07220 */ /* 0x080fe20000410000 */
[-C--:B------:R-:W-:Y:S01]  /*20e80*/  FMUL.FTZ R161, R161, R77.reuse ;  /* 0x0000004da1a17220 */ /* 0x080fe20000410000 */
[-C--:B------:R-:W-:Y:S01]  /*20e90*/  FMUL.FTZ R164, R164, R77.reuse ;  /* 0x0000004da4a47220 */ /* 0x080fe20000410000 */
[----:B------:R-:W-:Y:S01]  /*20ea0*/  FMUL.FTZ R165, R165, R77 ;  /* 0x0000004da5a57220 */ /* 0x000fe20000410000 */
[----:B-1----:R-:W-:Y:S01]  /*20eb0*/  FFMA.FTZ R4, R100, UR4, -R0 ;  /* 0x0000000464047c23 */ /* 0x002fe20008010800 */
[----:B------:R-:W-:-:S03]  /*20ec0*/  MOV R100, R5 ;  /* 0x0000000500647202 */ /* 0x000fc60000000f00 */
[----:B------:R1:W-:Y:S02]  /*20ed0*/  MUFU.EX2 R97, R4 ;  /* 0x0000000400617308 */ /* 0x0003e40000000800 */
[----:B-1----:R-:W-:-:S06]  /*20ee0*/  FFMA.FTZ R4, R91, UR4, -R0 ;  /* 0x000000045b047c23 */ /* 0x002fcc0008010800 */
[----:B------:R1:W4:Y:S01]  /*20ef0*/  MUFU.EX2 R89, R4 ;  /* 0x0000000400597308 */ /* 0x0003220000000800 */
[----:B--2---:R-:W-:Y:S01]  /*20f00*/  LOP3.LUT R5, R8, R9, RZ, 0xfc, !PT ;  /* 0x0000000908057212 */ /* 0x004fe200078efcff */
[----:B------:R-:W-:-:S03]  /*20f10*/  FFMA.FTZ R9, R102, UR4, -R2 ;  /* 0x0000000466097c23 */ /* 0x000fc60008010802 */
[----:B------:R-:W-:Y:S01]  /*20f20*/  LEA R40, R5, UR6, 0x1 ;  /* 0x0000000605287c11 */ /* 0x000fe2000f8e08ff */
[----:B-1----:R-:W-:Y:S01]  /*20f30*/  FFMA.FTZ R4, R99, UR4, -R0 ;  /* 0x0000000463047c23 */ /* 0x002fe20008010800 */
[----:B------:R-:W-:Y:S02]  /*20f40*/  FSEL R5, R78, RZ, P1 ;  /* 0x000000ff4e057208 */ /* 0x000fe40000800000 */
[C---:B------:R-:W-:Y:S01]  /*20f50*/  IADD3 R8, PT, PT, R40.reuse, 0xa000, RZ ;  /* 0x0000a00028087810 */ /* 0x040fe20007ffe0ff */
[----:B------:R1:W-:Y:S01]  /*20f60*/  MUFU.EX2 R91, R4 ;  /* 0x00000004005b7308 */ /* 0x0003e20000000800 */
[----:B------:R-:W2:Y:S01]  /*20f70*/  LDSM.16.MT88.4 R12, [R40+0xa000] ;  /* 0x00a00000280c783b */ /* 0x000ea20000004200 */
[----:B------:R-:W-:Y:S01]  /*20f80*/  FADD.FTZ R3, R3, -R5 ;  /* 0x8000000503037221 */ /* 0x000fe20000010000 */
[----:B------:R-:W-:Y:S02]  /*20f90*/  IADD3 R41, PT, PT, R40, 0xa040, RZ ;  /* 0x0000a04028297810 */ /* 0x000fe40007ffe0ff */
[----:B------:R-:W-:Y:S01]  /*20fa0*/  @P0 IADD3 R41, PT, PT, R8, -0x40, RZ ;  /* 0xffffffc008290810 */ /* 0x000fe20007ffe0ff */
[----:B------:R-:W-:Y:S01]  /*20fb0*/  FMUL.FTZ R3, R3, UR4 ;  /* 0x0000000403037c20 */ /* 0x000fe20008410000 */
[----:B---3--:R-:W-:Y:S01]  /*20fc0*/  MOV R99, R7 ;  /* 0x0000000700637202 */ /* 0x008fe20000000f00 */
[----:B------:R-:W-:Y:S01]  /*20fd0*/  FFMA.FTZ R8, R105, UR4, -R2 ;  /* 0x0000000469087c23 */ /* 0x000fe20008010802 */
[----:B----4-:R-:W-:Y:S01]  /*20fe0*/  F2FP.F16.F32.PACK_AB R5, R89, R97 ;  /* 0x000000615905723e */ /* 0x010fe200000000ff */
[----:B------:R-:W3:Y:S01]  /*20ff0*/  MUFU.EX2 R76, R3 ;  /* 0x00000003004c7308 */ /* 0x000ee20000000800 */
[----:B------:R-:W4:Y:S01]  /*21000*/  LDSM.16.MT88.4 R20, [R41] ;  /* 0x000000002914783b */ /* 0x000f220000004200 */
[----:B------:R-:W-:-:S02]  /*21010*/  F2FP.F16.F32.PACK_AB R6, R99, R100 ;  /* 0x000000646306723e */ /* 0x000fc400000000ff */
[----:B------:R-:W-:Y:S01]  /*21020*/  PLOP3.LUT P1, PT, PT, PT, UP0, 0x80, 0x8 ;  /* 0x000000000008781c */ /* 0x000fe20003f2f008 */
[----:B-1----:R-:W-:-:S04]  /*21030*/  FFMA.FTZ R4, R98, UR4, -R0 ;  /* 0x0000000462047c23 */ /* 0x002fc80008010800 */
[----:B------:R1:W5:Y:S01]  /*21040*/  MUFU.EX2 R98, R4 ;  /* 0x0000000400627308 */ /* 0x0003620000000800 */
        /* <DEDUP_REMOVED lines=11> */
[----:B-1----:R-:W-:Y:S01]  /*21100*/  MOV R4, 0x20 ;  /* 0x0000002000047802 */ /* 0x002fe20000000f00 */
[-C--:B------:R-:W-:Y:S01]  /*21110*/  FMUL.FTZ R143, R143, R76.reuse ;  /* 0x0000004c8f8f7220 */ /* 0x080fe20000410000 */
[----:B-----5:R-:W-:Y:S01]  /*21120*/  F2FP.F16.F32.PACK_AB R7, R98, R91 ;  /* 0x0000005b6207723e */ /* 0x020fe200000000ff */
[-C--:B------:R-:W-:Y:S01]  /*21130*/  FMUL.FTZ R162, R162, R76.reuse ;  /* 0x0000004ca2a27220 */ /* 0x080fe20000410000 */
[----:B------:R-:W-:Y:S01]  /*21140*/  SEL R3, R4, 0xffffffe0, !P3 ;  /* 0xffffffe004037807 */ /* 0x000fe20005800000 */
[----:B------:R-:W-:Y:S01]  /*21150*/  FMUL.FTZ R163, R163, R76 ;  /* 0x0000004ca3a37220 */ /* 0x000fe20000410000 */
[----:B------:R-:W-:Y:S01]  /*21160*/  F2FP.F16.F32.PACK_AB R4, R96, R62 ;  /* 0x0000003e6004723e */ /* 0x000fe200000000ff */
[----:B------:R-:W-:Y:S01]  /*21170*/  FMUL.FTZ R166, R166, R76 ;  /* 0x0000004ca6a67220 */ /* 0x000fe20000410000 */
[----:B------:R-:W-:Y:S01]  /*21180*/  IADD3 R42, PT, PT, R3, R40, RZ ;  /* 0x00000028032a7210 */ /* 0x000fe20007ffe0ff */
[----:B------:R-:W-:Y:S01]  /*21190*/  FMUL.FTZ R167, R167, R76 ;  /* 0x0000004ca7a77220 */ /* 0x000fe20000410000 */
[----:B------:R-:W-:Y:S01]  /*211a0*/  IADD3 R43, PT, PT, R3, R41, RZ ;  /* 0x00000029032b7210 */ /* 0x000fe20007ffe0ff */
[----:B------:R-:W-:-:S02]  /*211b0*/  FFMA.FTZ R3, R109, UR4, -R0 ;  /* 0x000000046d037c23 */ /* 0x000fc40008010800 */
[----:B------:R-:W1:Y:S01]  /*211c0*/  LDSM.16.MT88.4 R24, [R42+0xa000] ;  /* 0x00a000002a18783b */ /* 0x000e620000004200 */
[C---:B--2---:R-:W-:Y:S01]  /*211d0*/  HMMA.16816.F32 R32, R4.reuse, R12, R136 ;  /* 0x0000000c0420723c */ /* 0x044fe20000001888 */
[----:B------:R2:W-:Y:S02]  /*211e0*/  MUFU.EX2 R248, R3 ;  /* 0x0000000300f87308 */ /* 0x0005e40000000800 */
[----:B------:R-:W3:Y:S05]  /*211f0*/  LDSM.16.MT88.4 R16, [R43] ;  /* 0x000000002b10783b */ /* 0x000eea0000004200 */
[C---:B----4-:R-:W-:Y:S01]  /*21200*/  HMMA.16816.F32 R52, R4.reuse, R20, R152 ;  /* 0x000000140434723c */ /* 0x050fe20000001898 */
[----:B------:R4:W-:Y:S07]  /*21210*/  MUFU.EX2 R139, R8 ;  /* 0x00000008008b7308 */ /* 0x0009ee0000000800 */
[C---:B------:R-:W-:Y:S01]  /*21220*/  HMMA.16816.F32 R156, R4.reuse, R22, R156 ;  /* 0x00000016049c723c */ /* 0x040fe2000000189c */
[----:B------:R-:W-:Y:S01]  /*21230*/  MUFU.EX2 R138, R9 ;  /* 0x00000009008a7308 */ /* 0x000fe20000000800 */
[----:B--2---:R-:W-:Y:S01]  /*21240*/  FFMA.FTZ R3, R108, UR4, -R0 ;  /* 0x000000046c037c23 */ /* 0x004fe20008010800 */
[----:B------:R-:W-:Y:S05]  /*21250*/  LDSM.16.MT88.4 R20, [R42+0xa800] ;  /* 0x00a800002a14783b */ /* 0x000fea0000004200 */
[C---:B------:R-:W-:Y:S01]  /*21260*/  HMMA.16816.F32 R44, R4.reuse, R14, R140 ;  /* 0x0000000e042c723c */ /* 0x040fe2000000188c */
[----:B------:R2:W-:Y:S01]  /*21270*/  MUFU.EX2 R247, R3 ;  /* 0x0000000300f77308 */ /* 0x0005e20000000800 */
[----:B----4-:R-:W-:Y:S01]  /*21280*/  FFMA.FTZ R8, R104, UR4, -R2 ;  /* 0x0000000468087c23 */ /* 0x010fe20008010802 */
[----:B------:R-:W-:Y:S06]  /*21290*/  LDSM.16.MT88.4 R12, [R41+0x800] ;  /* 0x00080000290c783b */ /* 0x000fec0000004200 */
[----:B------:R4:W5:Y:S01]  /*212a0*/  MUFU.EX2 R252, R8 ;  /* 0x0000000800fc7308 */ /* 0x0009620000000800 */
[----:B-1----:R-:W-:Y:S01]  /*212b0*/  HMMA.16816.F32 R28, R4, R24, R144 ;  /* 0x00000018041c723c */ /* 0x002fe20000001890 */
[----:B--2---:R-:W-:-:S06]  /*212c0*/  FFMA.FTZ R3, R110, UR4, -R0 ;  /* 0x000000046e037c23 */ /* 0x004fcc0008010800 */
[----:B------:R1:W-:Y:S01]  /*212d0*/  MUFU.EX2 R246, R3 ;  /* 0x0000000300f67308 */ /* 0x0003e20000000800 */
[----:B------:R-:W-:Y:S01]  /*212e0*/  HMMA.16816.F32 R36, R4, R26, R148 ;  /* 0x0000001a0424723c */ /* 0x000fe20000001894 */
[----:B------:R-:W2:Y:S01]  /*212f0*/  LDSM.16.MT88.4 R24, [R40+0xa800] ;  /* 0x00a800002818783b */ /* 0x000ea20000004200 */
[----:B----4-:R-:W-:-:S05]  /*21300*/  FFMA.FTZ R8, R103, UR4, -R2 ;  /* 0x0000000467087c23 */ /* 0x010fca0008010802 */
[----:B------:R4:W4:Y:S01]  /*21310*/  MUFU.EX2 R249, R8 ;  /* 0x0000000800f97308 */ /* 0x0009220000000800 */
[----:B---3--:R-:W-:Y:S01]  /*21320*/  HMMA.16816.F32 R160, R4, R16, R160 ;  /* 0x0000001004a0723c */ /* 0x008fe200000018a0 */
[----:B-1----:R-:W-:-:S07]  /*21330*/  FFMA.FTZ R3, R111, UR4, -R0 ;  /* 0x000000046f037c23 */ /* 0x002fce0008010800 */
[----:B------:R-:W-:Y:S01]  /*21340*/  HMMA.16816.F32 R16, R4, R18, R164 ;  /* 0x000000120410723c */ /* 0x000fe200000018a4 */
[----:B-----5:R-:W-:Y:S01]  /*21350*/  F2FP.F16.F32.PACK_AB R4, R252, R139 ;  /* 0x0000008bfc04723e */ /* 0x020fe200000000ff */
[----:B------:R1:W3:Y:S01]  /*21360*/  MUFU.EX2 R245, R3 ;  /* 0x0000000300f57308 */ /* 0x0002e20000000800 */
[----:B------:R-:W-:Y:S01]  /*21370*/  F2FP.F16.F32.PACK_AB R5, R247, R248 ;  /* 0x000000f8f705723e */ /* 0x000fe200000000ff */
[----:B----4-:R-:W4:Y:S01]  /*21380*/  LDSM.16.MT88.4 R8, [R43+0x800] ;  /* 0x000800002b08783b */ /* 0x010f220000004200 */
[----:B------:R-:W-:Y:S01]  /*21390*/  F2FP.F16.F32.PACK_AB R6, R249, R138 ;  /* 0x0000008af906723e */ /* 0x000fe200000000ff */
[----:B-1----:R-:W-:Y:S01]  /*213a0*/  FFMA.FTZ R3, R112, UR4, -R2 ;  /* 0x0000000470037c23 */ /* 0x002fe20008010802 */
[----:B---3--:R-:W-:-:S03]  /*213b0*/  F2FP.F16.F32.PACK_AB R7, R245, R246 ;  /* 0x000000f6f507723e */ /* 0x008fc600000000ff */
[----:B------:R1:W-:Y:S04]  /*213c0*/  MUFU.EX2 R242, R3 ;  /* 0x0000000300f27308 */ /* 0x0003e80000000800 */
[C---:B--2---:R-:W-:Y:S08]  /*213d0*/  HMMA.16816.F32 R32, R4.reuse, R24, R32 ;  /* 0x000000180420723c */ /* 0x044ff00000001820 */
[----:B------:R-:W-:Y:S01]  /*213e0*/  HMMA.16816.F32 R44, R4, R26, R44 ;  /* 0x0000001a042c723c */ /* 0x000fe2000000182c */
[----:B------:R-:W2:Y:S01]  /*213f0*/  LDSM.16.MT88.4 R24, [R40+0xb000] ;  /* 0x00b000002818783b */ /* 0x000ea20000004200 */
[----:B-1----:R-:W-:-:S06]  /*21400*/  FFMA.FTZ R3, R113, UR4, -R2 ;  /* 0x0000000471037c23 */ /* 0x002fcc0008010802 */
[C---:B------:R-:W-:Y:S01]  /*21410*/  HMMA.16816.F32 R28, R4.reuse, R20, R28 ;  /* 0x00000014041c723c */ /* 0x040fe2000000181c */
        /* <DEDUP_REMOVED lines=36> */
[----:B------:R-:W-:Y:S01]  /*21660*/  MOV R162, R139 ;  /* 0x0000008b00a27202 */ /* 0x000fe20000000f00 */
[----:B--2---:R-:W-:Y:S01]  /*21670*/  FFMA.FTZ R3, R121, UR4, -R2 ;  /* 0x0000000479037c23 */ /* 0x004fe20008010802 */
[----:B------:R-:W-:-:S03]  /*21680*/  MOV R163, R138 ;  /* 0x0000008a00a37202 */ /* 0x000fc60000000f00 */
[----:B------:R2:W-:Y:S02]  /*21690*/  MUFU.EX2 R231, R3 ;  /* 0x0000000300e77308 */ /* 0x0005e40000000800 */
[C---:B-1----:R-:W-:Y:S08]  /*216a0*/  HMMA.16816.F32 R52, R4.reuse, R12, R52 ;  /* 0x0000000c0434723c */ /* 0x042ff00000001834 */
[----:B------:R-:W-:Y:S01]  /*216b0*/  HMMA.16816.F32 R64, R4, R14, R64 ;  /* 0x0000000e0440723c */ /* 0x000fe20000001840 */
[----:B------:R-:W1:Y:S01]  /*216c0*/  LDSM.16.MT88.4 R12, [R41+0x1800] ;  /* 0x00180000290c783b */ /* 0x000e620000004200 */
[----:B--2---:R-:W-:-:S06]  /*216d0*/  FFMA.FTZ R3, R120, UR4, -R2 ;  /* 0x0000000478037c23 */ /* 0x004fcc0008010802 */
[----:B------:R-:W-:Y:S01]  /*216e0*/  HMMA.16816.F32 R16, R4, R10, R16 ;  /* 0x0000000a0410723c */ /* 0x000fe20000001810 */
[----:B------:R-:W2:Y:S01]  /*216f0*/  LDSM.16.MT88.4 R8, [R43+0x1800] ;  /* 0x001800002b08783b */ /* 0x000ea20000004200 */
[----:B-----5:R-:W-:Y:S01]  /*21700*/  F2FP.F16.F32.PACK_AB R4, R233, R232 ;  /* 0x000000e8e904723e */ /* 0x020fe200000000ff */
        /* <DEDUP_REMOVED lines=14> */
[C---:B---3--:R-:W-:Y:S08]  /*217f0*/  HMMA.16816.F32 R48, R4.reuse, R24, R48 ;  /* 0x000000180430723c */ /* 0x048ff00000001830 */
[----:B------:R-:W-:Y:S01]  /*21800*/  HMMA.16816.F32 R56, R4, R26, R56 ;  /* 0x0000001a0438723c */ /* 0x000fe20000001838 */
[----:B------:R-:W3:Y:S01]  /*21810*/  LDSM.16.MT88.4 R24, [R40+0xc000] ;  /* 0x00c000002818783b */ /* 0x000ee20000004200 */
[----:B----4-:R-:W-:-:S06]  /*21820*/  FFMA.FTZ R3, R132, UR4, -R2 ;  /* 0x0000000484037c23 */ /* 0x010fcc0008010802 */
[C---:B------:R-:W-:Y:S01]  /*21830*/  HMMA.16816.F32 R32, R4.reuse, R20, R32 ;  /* 0x000000140420723c */ /* 0x040fe20000001820 */
[----:B------:R4:W5:Y:S07]  /*21840*/  MUFU.EX2 R161, R3 ;  /* 0x0000000300a17308 */ /* 0x00096e0000000800 */
[C---:B------:R-:W-:Y:S01]  /*21850*/  HMMA.16816.F32 R28, R4.reuse, R22, R28 ;  /* 0x00000016041c723c */ /* 0x040fe2000000181c */
[----:B------:R-:W3:Y:S07]  /*21860*/  LDSM.16.MT88.4 R20, [R42+0xc000] ;  /* 0x00c000002a14783b */ /* 0x000eee0000004200 */
[----:B-1----:R-:W-:Y:S01]  /*21870*/  HMMA.16816.F32 R52, R4, R12, R52 ;  /* 0x0000000c0434723c */ /* 0x002fe20000001834 */
[----:B----4-:R-:W-:-:S04]  /*21880*/  FFMA.FTZ R3, R129, UR4, -R2 ;  /* 0x0000000481037c23 */ /* 0x010fc80008010802 */
[----:B------:R1:W-:Y:S03]  /*21890*/  MUFU.EX2 R159, R3 ;  /* 0x00000003009f7308 */ /* 0x0003e60000000800 */
[C---:B------:R-:W-:Y:S01]  /*218a0*/  HMMA.16816.F32 R64, R4.reuse, R14, R64 ;  /* 0x0000000e0440723c */ /* 0x040fe20000001840 */
[----:B------:R-:W4:Y:S07]  /*218b0*/  LDSM.16.MT88.4 R12, [R41+0x2000] ;  /* 0x00200000290c783b */ /* 0x000f2e0000004200 */
[----:B--2---:R-:W-:Y:S01]  /*218c0*/  HMMA.16816.F32 R44, R4, R8, R44 ;  /* 0x00000008042c723c */ /* 0x004fe2000000182c */
[----:B-1----:R-:W-:-:S07]  /*218d0*/  FFMA.FTZ R3, R128, UR4, -R2 ;  /* 0x0000000480037c23 */ /* 0x002fce0008010802 */
        /* <DEDUP_REMOVED lines=16> */
[----:B-----5:R-:W-:Y:S02]  /*219e0*/  F2FP.F16.F32.PACK_AB R7, R158, R152 ;  /* 0x000000989e07723e */ /* 0x020fe400000000ff */
[----:B------:R-:W-:-:S03]  /*219f0*/  MOV R168, R99 ;  /* 0x0000006300a87202 */ /* 0x000fc60000000f00 */
[----:B------:R2:W-:Y:S02]  /*21a00*/  MUFU.EX2 R156, R3 ;  /* 0x00000003009c7308 */ /* 0x0005e40000000800 */
[C---:B---3--:R-:W-:Y:S08]  /*21a10*/  HMMA.16816.F32 R48, R4.reuse, R24, R48 ;  /* 0x000000180430723c */ /* 0x048ff00000001830 */
[----:B------:R-:W-:Y:S01]  /*21a20*/  HMMA.16816.F32 R56, R4, R26, R56 ;  /* 0x0000001a0438723c */ /* 0x000fe20000001838 */
[----:B------:R-:W3:Y:S01]  /*21a30*/  LDSM.16.MT88.4 R24, [R40+0xc800] ;  /* 0x00c800002818783b */ /* 0x000ee20000004200 */
[----:B--2---:R-:W-:Y:S01]  /*21a40*/  FFMA.FTZ R3, R169, UR4, -R2 ;  /* 0x00000004a9037c23 */ /* 0x004fe20008010802 */
[----:B------:R-:W-:-:S05]  /*21a50*/  MOV R169, R91 ;  /* 0x0000005b00a97202 */ /* 0x000fca0000000f00 */
[C---:B------:R-:W-:Y:S01]  /*21a60*/  HMMA.16816.F32 R32, R4.reuse, R20, R32 ;  /* 0x000000140420723c */ /* 0x040fe20000001820 */
[----:B------:R2:W5:Y:S07]  /*21a70*/  MUFU.EX2 R157, R3 ;  /* 0x00000003009d7308 */ /* 0x00056e0000000800 */
[C---:B------:R-:W-:Y:S01]  /*21a80*/  HMMA.16816.F32 R28, R4.reuse, R22, R28 ;  /* 0x00000016041c723c */ /* 0x040fe2000000181c */
[----:B------:R-:W3:Y:S07]  /*21a90*/  LDSM.16.MT88.4 R20, [R42+0xc800] ;  /* 0x00c800002a14783b */ /* 0x000eee0000004200 */
[----:B----4-:R-:W-:Y:S01]  /*21aa0*/  HMMA.16816.F32 R52, R4, R12, R52 ;  /* 0x0000000c0434723c */ /* 0x010fe20000001834 */
[----:B--2---:R-:W-:Y:S01]  /*21ab0*/  FFMA.FTZ R3, R170, UR4, -R2 ;  /* 0x00000004aa037c23 */ /* 0x004fe20008010802 */
[----:B------:R-:W-:-:S03]  /*21ac0*/  MOV R170, R100 ;  /* 0x0000006400aa7202 */ /* 0x000fc60000000f00 */
        /* <DEDUP_REMOVED lines=45> */
[----:B------:R-:W-:Y:S01]  /*21da0*/  MOV R186, R63 ;  /* 0x0000003f00ba7202 */ /* 0x000fe20000000f00 */
        /* <DEDUP_REMOVED lines=147> */
[----:B------:R2:W5:Y:S01]  /*226e0*/  MUFU.EX2 R102, R3 ;  /* 0x0000000300667308 */ /* 0x0005620000000800 */
[----:B------:R-:W-:Y:S06]  /*226f0*/  LDSM.16.MT88.4 R44, [R41+0x5800] ;  /* 0x00580000292c783b */ /* 0x000fec0000004200 */
[C---:B------:R-:W-:Y:S01]  /*22700*/  HMMA.16816.F32 R36, R4.reuse, R22, R36 ;  /* 0x000000160424723c */ /* 0x040fe20000001824 */
[----:B------:R-:W3:Y:S07]  /*22710*/  LDSM.16.MT88.4 R20, [R42+0xf800] ;  /* 0x00f800002a14783b */ /* 0x000eee0000004200 */
[----:B----4-:R-:W-:Y:S01]  /*22720*/  HMMA.16816.F32 R52, R4, R12, R52 ;  /* 0x0000000c0434723c */ /* 0x010fe20000001834 */
        /* <DEDUP_REMOVED lines=8> */
[----:B------:R2:W4:Y:S02]  /*227b0*/  MUFU.EX2 R98, R3 ;  /* 0x0000000300627308 */ /* 0x0005240000000800 */
[----:B------:R-:W5:Y:S01]  /*227c0*/  LDSM.16.MT88.4 R16, [R40+0x10000] ;  /* 0x010000002810783b */ /* 0x000f620000004200 */
[----:B--2---:R-:W-:Y:S01]  /*227d0*/  FFMA.FTZ R3, R101, UR4, -R0 ;  /* 0x0000000465037c23 */ /* 0x004fe20008010800 */
[----:B----4-:R-:W-:-:S04]  /*227e0*/  F2FP.F16.F32.PACK_AB R6, R98, R100 ;  /* 0x000000646206723e */ /* 0x010fc800000000ff */
        /* <DEDUP_REMOVED lines=57> */
[----:B--2---:R-:W-:-:S03]  /*22b80*/  FFMA.FTZ R3, R181, UR4, -R2 ;  /* 0x00000004b5037c23 */ /* 0x004fc60008010802 */
[----:B------:R-:W2:Y:S03]  /*22b90*/  LDSM.16.MT88.4 R24, [R40+0x10800] ;  /* 0x010800002818783b */ /* 0x000ea60000004200 */
[C---:B----4-:R-:W-:Y:S01]  /*22ba0*/  HMMA.16816.F32 R64, R4.reuse, R22, R36 ;  /* 0x000000160440723c */ /* 0x050fe20000001824 */
[----:B------:R4:W5:Y:S07]  /*22bb0*/  MUFU.EX2 R85, R3 ;  /* 0x0000000300557308 */ /* 0x00096e0000000800 */
[C---:B------:R-:W-:Y:S01]  /*22bc0*/  HMMA.16816.F32 R72, R4.reuse, R20, R28 ;  /* 0x000000140448723c */ /* 0x040fe2000000181c */
[----:B------:R-:W2:Y:S07]  /*22bd0*/  LDSM.16.MT88.4 R20, [R42+0x10800] ;  /* 0x010800002a14783b */ /* 0x000eae0000004200 */
[----:B-1----:R-:W-:Y:S01]  /*22be0*/  HMMA.16816.F32 R28, R4, R12, R48 ;  /* 0x0000000c041c723c */ /* 0x002fe20000001830 */
[----:B----4-:R-:W-:-:S04]  /*22bf0*/  FFMA.FTZ R3, R207, UR4, -R2 ;  /* 0x00000004cf037c23 */ /* 0x010fc80008010802 */
[----:B------:R1:W-:Y:S03]  /*22c00*/  MUFU.EX2 R83, R3 ;  /* 0x0000000300537308 */ /* 0x0003e60000000800 */
[C---:B------:R-:W-:Y:S01]  /*22c10*/  HMMA.16816.F32 R44, R4.reuse, R14, R44 ;  /* 0x0000000e042c723c */ /* 0x040fe2000000182c */
[----:B------:R-:W-:Y:S07]  /*22c20*/  LDSM.16.MT88.4 R12, [R43+0x6800] ;  /* 0x006800002b0c783b */ /* 0x000fee0000004200 */
[----:B---3--:R-:W-:Y:S01]  /*22c30*/  HMMA.16816.F32 R36, R4, R16, R60 ;  /* 0x000000100424723c */ /* 0x008fe2000000183c */
[----:B------:R-:W-:Y:S01]  /*22c40*/  MUFU.EX2 R61, R8 ;  /* 0x00000008003d7308 */ /* 0x000fe20000000800 */
[----:B-1----:R-:W-:-:S06]  /*22c50*/  FFMA.FTZ R3, R209, UR4, -R2 ;  /* 0x00000004d1037c23 */ /* 0x002fcc0008010802 */
[----:B------:R-:W-:Y:S01]  /*22c60*/  HMMA.16816.F32 R32, R4, R18, R52 ;  /* 0x000000120420723c */ /* 0x000fe20000001834 */
[----:B------:R-:W1:Y:S01]  /*22c70*/  LDSM.16.MT88.4 R16, [R41+0x6800] ;  /* 0x006800002910783b */ /* 0x000e620000004200 */
[----:B------:R3:W4:Y:S01]  /*22c80*/  MUFU.EX2 R82, R3 ;  /* 0x0000000300527308 */ /* 0x0007220000000800 */
[----:B-----5:R-:W-:Y:S01]  /*22c90*/  F2FP.F16.F32.PACK_AB R4, R85, R84 ;  /* 0x000000545504723e */ /* 0x020fe200000000ff */
[----:B---3--:R-:W-:Y:S01]  /*22ca0*/  FFMA.FTZ R3, R171, R76, R185 ;  /* 0x0000004cab037223 */ /* 0x008fe200000100b9 */
[----:B----4-:R-:W-:-:S03]  /*22cb0*/  F2FP.F16.F32.PACK_AB R6, R82, R83 ;  /* 0x000000535206723e */ /* 0x010fc600000000ff */
[----:B------:R-:W-:Y:S01]  /*22cc0*/  FADD.FTZ R9, R184, R3 ;  /* 0x00000003b8097221 */ /* 0x000fe20000010000 */
[----:B------:R-:W-:-:S03]  /*22cd0*/  FFMA.FTZ R3, R210, UR4, -R0 ;  /* 0x00000004d2037c23 */ /* 0x000fc60008010800 */
[----:B------:R-:W-:Y:S01]  /*22ce0*/  FADD.FTZ R9, R169, R9 ;  /* 0x00000009a9097221 */ /* 0x000fe20000010000 */
[----:B------:R3:W4:Y:S03]  /*22cf0*/  MUFU.EX2 R80, R3 ;  /* 0x0000000300507308 */ /* 0x0007260000000800 */
[----:B------:R-:W-:-:S04]  /*22d00*/  FADD.FTZ R9, R177, R9 ;  /* 0x00000009b1097221 */ /* 0x000fc80000010000 */
[----:B------:R-:W-:Y:S01]  /*22d10*/  FADD.FTZ R9, R248, R9 ;  /* 0x00000009f8097221 */ /* 0x000fe20000010000 */
[----:B---3--:R-:W-:Y:S01]  /*22d20*/  FFMA.FTZ R3, R212, UR4, -R0 ;  /* 0x00000004d4037c23 */ /* 0x008fe20008010800 */
[----:B----4-:R-:W-:-:S03]  /*22d30*/  F2FP.F16.F32.PACK_AB R5, R80, R81 ;  /* 0x000000515005723e */ /* 0x010fc600000000ff */
[----:B------:R3:W-:Y:S02]  /*22d40*/  MUFU.EX2 R77, R3 ;  /* 0x00000003004d7308 */ /* 0x0007e40000000800 */
[----:B---3--:R-:W-:Y:S01]  /*22d50*/  FADD.FTZ R3, R247, R9 ;  /* 0x00000009f7037221 */ /* 0x008fe20000010000 */
[----:B------:R-:W-:-:S03]  /*22d60*/  FFMA.FTZ R9, R213, UR4, -R0 ;  /* 0x00000004d5097c23 */ /* 0x000fc60008010800 */
[----:B------:R-:W-:Y:S02]  /*22d70*/  FADD.FTZ R3, R246, R3 ;  /* 0x00000003f6037221 */ /* 0x000fe40000010000 */
[----:B------:R3:W4:Y:S02]  /*22d80*/  MUFU.EX2 R76, R9 ;  /* 0x00000009004c7308 */ /* 0x0007240000000800 */
[----:B------:R-:W-:-:S04]  /*22d90*/  FADD.FTZ R3, R245, R3 ;  /* 0x00000003f5037221 */ /* 0x000fc80000010000 */
[----:B------:R-:W-:-:S04]  /*22da0*/  FADD.FTZ R3, R236, R3 ;  /* 0x00000003ec037221 */ /* 0x000fc80000010000 */
[----:B---3--:R-:W-:Y:S01]  /*22db0*/  FADD.FTZ R9, R234, R3 ;  /* 0x00000003ea097221 */ /* 0x008fe20000010000 */
[----:B------:R-:W-:Y:S01]  /*22dc0*/  FADD.FTZ R3, R244, R10 ;  /* 0x0000000af4037221 */ /* 0x000fe20000010000 */
[----:B----4-:R-:W-:Y:S02]  /*22dd0*/  F2FP.F16.F32.PACK_AB R7, R76, R77 ;  /* 0x0000004d4c07723e */ /* 0x010fe400000000ff */
[----:B------:R-:W-:Y:S01]  /*22de0*/  FADD.FTZ R9, R240, R9 ;  /* 0x00000009f0097221 */ /* 0x000fe20000010000 */
[----:B------:R-:W-:-:S03]  /*22df0*/  FADD.FTZ R8, R243, R3 ;  /* 0x00000003f3087221 */ /* 0x000fc60000010000 */
[----:B------:R-:W-:Y:S01]  /*22e00*/  FADD.FTZ R3, R235, R9 ;  /* 0x00000009eb037221 */ /* 0x000fe20000010000 */
[----:B------:R-:W-:Y:S01]  /*22e10*/  FADD.FTZ R8, R232, R8 ;  /* 0x00000008e8087221 */ /* 0x000fe20000010000 */
[----:B------:R-:W-:Y:S01]  /*22e20*/  FFMA.FTZ R9, R215, UR4, -R2 ;  /* 0x00000004d7097c23 */ /* 0x000fe20008010802 */
[C---:B--2---:R-:W-:Y:S01]  /*22e30*/  HMMA.16816.F32 R48, R4.reuse, R26, R56 ;  /* 0x0000001a0430723c */ /* 0x044fe20000001838 */
[----:B------:R-:W-:Y:S01]  /*22e40*/  FADD.FTZ R3, R167, R3 ;  /* 0x00000003a7037221 */ /* 0x000fe20000010000 */
[----:B------:R-:W-:Y:S01]  /*22e50*/  FADD.FTZ R8, R233, R8 ;  /* 0x00000008e9087221 */ /* 0x000fe20000010000 */
[----:B------:R2:W3:Y:S02]  /*22e60*/  MUFU.EX2 R60, R9 ;  /* 0x00000009003c7308 */ /* 0x0004e40000000800 */
[----:B------:R-:W-:Y:S01]  /*22e70*/  FADD.FTZ R3, R165, R3 ;  /* 0x00000003a5037221 */ /* 0x000fe20000010000 */
[----:B------:R-:W-:Y:S02]  /*22e80*/  FADD.FTZ R8, R231, R8 ;  /* 0x00000008e7087221 */ /* 0x000fe40000010000 */
[----:B------:R-:W-:Y:S01]  /*22e90*/  HMMA.16816.F32 R68, R4, R24, R68 ;  /* 0x000000180444723c */ /* 0x000fe20000001844 */
[----:B------:R-:W-:Y:S01]  /*22ea0*/  FADD.FTZ R3, R164, R3 ;  /* 0x00000003a4037221 */ /* 0x000fe20000010000 */
[----:B------:R-:W-:Y:S01]  /*22eb0*/  FADD.FTZ R8, R230, R8 ;  /* 0x00000008e6087221 */ /* 0x000fe20000010000 */
[----:B------:R-:W4:Y:S02]  /*22ec0*/  LDSM.16.MT88.4 R24, [R42+0x11000] ;  /* 0x011000002a18783b */ /* 0x000f240000004200 */
[----:B------:R-:W-:Y:S01]  /*22ed0*/  FADD.FTZ R3, R166, R3 ;  /* 0x00000003a6037221 */ /* 0x000fe20000010000 */
[----:B------:R-:W-:-:S02]  /*22ee0*/  FADD.FTZ R8, R160, R8 ;  /* 0x00000008a0087221 */ /* 0x000fc40000010000 */
[C---:B------:R-:W-:Y:S01]  /*22ef0*/  HMMA.16816.F32 R72, R4.reuse, R20, R72 ;  /* 0x000000140448723c */ /* 0x040fe20000001848 */
[----:B------:R-:W-:Y:S01]  /*22f00*/  FADD.FTZ R3, R154, R3 ;  /* 0x000000039a037221 */ /* 0x000fe20000010000 */
[----:B------:R-:W-:Y:S01]  /*22f10*/  FADD.FTZ R8, R161, R8 ;  /* 0x00000008a1087221 */ /* 0x000fe20000010000 */
[----:B--2---:R-:W-:Y:S02]  /*22f20*/  FFMA.FTZ R9, R216, UR4, -R2 ;  /* 0x00000004d8097c23 */ /* 0x004fe40008010802 */
        /* <DEDUP_REMOVED lines=11> */
[C---:B-1----:R-:W-:Y:S01]  /*22fe0*/  HMMA.16816.F32 R152, R4.reuse, R16, R28 ;  /* 0x000000100498723c */ /* 0x042fe2000000181c */
[----:B------:R-:W-:Y:S01]  /*22ff0*/  LDSM.16.MT88.4 R156, [R41+0x7800] ;  /* 0x00780000299c783b */ /* 0x000fe20000004200 */
[----:B------:R-:W-:Y:S01]  /*23000*/  FADD.FTZ R3, R148, R3 ;  /* 0x0000000394037221 */ /* 0x000fe20000010000 */
[----:B------:R-:W-:Y:S01]  /*23010*/  FADD.FTZ R8, R151, R8 ;  /* 0x0000000897087221 */ /* 0x000fe20000010000 */
[----:B--2---:R-:W-:Y:S02]  /*23020*/  FFMA.FTZ R9, R217, UR4, -R2 ;  /* 0x00000004d9097c23 */ /* 0x004fe40008010802 */
[----:B------:R-:W-:Y:S01]  /*23030*/  FADD.FTZ R3, R147, R3 ;  /* 0x0000000393037221 */ /* 0x000fe20000010000 */
[----:B------:R-:W-:Y:S01]  /*23040*/  FADD.FTZ R8, R150, R8 ;  /* 0x0000000896087221 */ /* 0x000fe20000010000 */
[C---:B------:R-:W-:Y:S01]  /*23050*/  HMMA.16816.F32 R28, R4.reuse, R14, R32 ;  /* 0x0000000e041c723c */ /* 0x040fe20000001820 */
[----:B------:R1:W2:Y:S01]  /*23060*/  MUFU.EX2 R56, R9 ;  /* 0x0000000900387308 */ /* 0x0002a20000000800 */
        /* <DEDUP_REMOVED lines=12> */
[----:B---3--:R-:W-:Y:S01]  /*23130*/  F2FP.F16.F32.PACK_AB R4, R60, R61 ;  /* 0x0000003d3c04723e */ /* 0x008fe200000000ff */
[----:B-1----:R-:W-:Y:S01]  /*23140*/  FFMA.FTZ R9, R218, UR4, -R0 ;  /* 0x00000004da097c23 */ /* 0x002fe20008010800 */
[----:B------:R-:W-:Y:S01]  /*23150*/  FADD.FTZ R3, R137, R3 ;  /* 0x0000000389037221 */ /* 0x000fe20000010000 */
[----:B------:R-:W-:Y:S01]  /*23160*/  FADD.FTZ R8, R136, R8 ;  /* 0x0000000888087221 */ /* 0x000fe20000010000 */
[----:B--2---:R-:W-:Y:S01]  /*23170*/  F2FP.F16.F32.PACK_AB R6, R56, R57 ;  /* 0x000000393806723e */ /* 0x004fe200000000ff */
[----:B------:R1:W-:Y:S01]  /*23180*/  MUFU.EX2 R55, R9 ;  /* 0x0000000900377308 */ /* 0x0003e20000000800 */
[----:B------:R-:W-:Y:S01]  /*23190*/  FADD.FTZ R3, R133, R3 ;  /* 0x0000000385037221 */ /* 0x000fe20000010000 */
[----:B------:R-:W-:Y:S01]  /*231a0*/  FADD.FTZ R8, R140, R8 ;  /* 0x000000088c087221 */ /* 0x000fe20000010000 */
[----:B------:R-:W2:Y:S02]  /*231b0*/  LDSM.16.MT88.4 R12, [R43+0x7000] ;  /* 0x007000002b0c783b */ /* 0x000ea40000004200 */
[----:B------:R-:W-:Y:S01]  /*231c0*/  FADD.FTZ R3, R132, R3 ;  /* 0x0000000384037221 */ /* 0x000fe20000010000 */
[----:B------:R-:W-:Y:S01]  /*231d0*/  FADD.FTZ R8, R135, R8 ;  /* 0x0000000887087221 */ /* 0x000fe20000010000 */
[----:B------:R-:W3:Y:S02]  /*231e0*/  LDSM.16.MT88.4 R140, [R40+0x11800] ;  /* 0x01180000288c783b */ /* 0x000ee40000004200 */
[----:B------:R-:W-:Y:S01]  /*231f0*/  FADD.FTZ R3, R131, R3 ;  /* 0x0000000383037221 */ /* 0x000fe20000010000 */
[----:B------:R-:W-:-:S03]  /*23200*/  FADD.FTZ R8, R134, R8 ;  /* 0x0000000886087221 */ /* 0x000fc60000010000 */
[----:B------:R-:W-:Y:S01]  /*23210*/  FADD.FTZ R3, R130, R3 ;  /* 0x0000000382037221 */ /* 0x000fe20000010000 */
[----:B------:R-:W-:Y:S01]  /*23220*/  FADD.FTZ R8, R128, R8 ;  /* 0x0000000880087221 */ /* 0x000fe20000010000 */
[----:B-1----:R-:W-:-:S04]  /*23230*/  FFMA.FTZ R9, R219, UR4, -R0 ;  /* 0x00000004db097c23 */ /* 0x002fc80008010800 */
        /* <DEDUP_REMOVED lines=13> */
[----:B------:R1:W4:Y:S07]  /*23310*/  MUFU.EX2 R33, R9 ;  /* 0x0000000900217308 */ /* 0x00032e0000000800 */
[C---:B------:R-:W-:Y:S08]  /*23320*/  HMMA.16816.F32 R64, R4.reuse, R26, R64 ;  /* 0x0000001a0440723c */ /* 0x040ff00000001840 */
[----:B------:R-:W-:Y:S01]  /*23330*/  HMMA.16816.F32 R152, R4, R16, R152 ;  /* 0x000000100498723c */ /* 0x000fe20000001898 */
[----:B-1----:R-:W-:Y:S01]  /*23340*/  FFMA.FTZ R9, R224, UR4, -R2 ;  /* 0x00000004e0097c23 */ /* 0x002fe20008010802 */
[----:B----4-:R-:W-:-:S03]  /*23350*/  F2FP.F16.F32.PACK_AB R164, R33, R34 ;  /* 0x0000002221a4723e */ /* 0x010fc600000000ff */
        /* <DEDUP_REMOVED lines=96> */
.L_x_1901:
[----:B------:R-:W-:-:S12]  /*23960*/  UIADD3 UR15, UPT, UPT, UR10, -0x1, URZ ;  /* 0xffffffff0a0f7890 */ /* 0x000fd8000fffe0ff */
.L_x_1907:
[----:B------:R-:W-:-:S09]  /*23970*/  UISETP.GE.AND UP0, UPT, UR15, UR7, UPT ;  /* 0x000000070f00728c */ /* 0x000fd2000bf06270 */
[----:B------:R-:W-:Y:S05]  /*23980*/  BRA.U !UP0, `(.L_x_1908) ;  /* 0x0000006908b87547 */ /* 0x000fea000b800000 */
[----:B--2---:R-:W2:Y:S01]  /*23990*/  LDL.LU R2, [R1+0x1c] ;  /* 0x00001c0001027983 */ /* 0x004ea20000300800 */
[----:B------:R-:W3:Y:S01]  /*239a0*/  S2UR UR5, SR_CgaCtaId ;  /* 0x00000000000579c3 */ /* 0x000ee20000008800 */
[----:B------:R-:W-:Y:S02]  /*239b0*/  UISETP.NE.U32.AND UP0, UPT, UR12, URZ, UPT ;  /* 0x000000ff0c00728c */ /* 0x000fe4000bf05070 */
[----:B------:R-:W2:Y:S01]  /*239c0*/  LDL.LU R0, [R1+0x20] ;  /* 0x0000200001007983 */ /* 0x000ea20000300800 */
[----:B------:R-:W-:Y:S01]  /*239d0*/  IMAD.MOV.U32 R135, RZ, RZ, 0x20 ;  /* 0x00000020ff877424 */ /* 0x000fe200078e00ff */
[----:B------:R-:W-:Y:S01]  /*239e0*/  LOP3.LUT P1, RZ, R239, 0x2, RZ, 0xc0, !PT ;  /* 0x00000002efff7812 */ /* 0x000fe2000782c0ff */
[----:B------:R-:W-:Y:S01]  /*239f0*/  UISETP.NE.AND.EX UP0, UPT, UR13, URZ, UPT, UP0 ;  /* 0x000000ff0d00728c */ /* 0x000fe2000bf05300 */
[----:B------:R-:W-:Y:S01]  /*23a00*/  IMAD.MOV.U32 R133, RZ, RZ, R3 ;  /* 0x000000ffff857224 */ /* 0x000fe200078e0003 */
[----:B------:R-:W-:Y:S01]  /*23a10*/  UMOV UR18, 0x400 ;  /* 0x0000040000127882 */ /* 0x000fe20000000000 */
[----:B------:R-:W-:Y:S01]  /*23a20*/  SEL R135, R135, 0xffffffe0, !P1 ;  /* 0xffffffe087877807 */ /* 0x000fe20004800000 */
[----:B------:R-:W-:Y:S01]  /*23a30*/  IMAD.MOV.U32 R132, RZ, RZ, R36 ;  /* 0x000000ffff847224 */ /* 0x000fe200078e0024 */
        /* <DEDUP_REMOVED lines=8> */
[----:B------:R-:W1:Y:S01]  /*23ac0*/  LDCU.64 UR10, c[0x0][0x3a8] ;  /* 0x00007500ff0a77ac */ /* 0x000e620008000a00 */
[----:B--2---:R-:W-:-:S04]  /*23ad0*/  LOP3.LUT R134, R0, R2, RZ, 0xfc, !PT ;  /* 0x0000000200867212 */ /* 0x004fc800078efcff */
[----:B------:R-:W-:Y:S01]  /*23ae0*/  LEA R134, R134, UR6, 0x1 ;  /* 0x0000000686867c11 */ /* 0x000fe2000f8e08ff */
[----:B---3--:R-:W-:-:S04]  /*23af0*/  ULEA UR6, UR5, UR18, 0x18 ;  /* 0x0000001205067291 */ /* 0x008fc8000f8ec0ff */
[----:B------:R-:W-:Y:S02]  /*23b00*/  VIADD R0, R134, 0xa000 ;  /* 0x0000a00086007836 */ /* 0x000fe40000000000 */
[----:B------:R-:W-:-:S03]  /*23b10*/  IMAD.IADD R135, R135, 0x1, R134 ;  /* 0x0000000187877824 */ /* 0x000fc600078e0286 */
[----:B-1--4-:R2:W-:Y:S04]  /*23b20*/  STL [R1+0x1c], R0 ;  /* 0x00001c0001007387 */ /* 0x0125e80000100800 */
.L_x_1912:
        /* <DEDUP_REMOVED lines=16> */
[----:B---3--:R-:W-:Y:S01]  /*23c30*/  SHF.R.U32.HI R237, RZ, 0x1, R239 ;  /* 0x00000001ffed7819 */ /* 0x008fe200000116ef */
[C---:B------:R-:W-:Y:S01]  /*23c40*/  IMAD.SHL.U32 R4, R239.reuse, 0x40, RZ ;  /* 0x00000040ef047824 */ /* 0x040fe200078e00ff */
[C---:B------:R-:W-:Y:S01]  /*23c50*/  LOP3.LUT R7, R239.reuse, 0x38, RZ, 0xc0, !PT ;  /* 0x00000038ef077812 */ /* 0x040fe200078ec0ff */
[----:B------:R-:W-:Y:S01]  /*23c60*/  IMAD.SHL.U32 R3, R239, 0x8, RZ ;  /* 0x00000008ef037824 */ /* 0x000fe200078e00ff */
[----:B------:R-:W-:Y:S01]  /*23c70*/  LOP3.LUT R0, R237, 0x8, RZ, 0xc0, !PT ;  /* 0x00000008ed007812 */ /* 0x000fe200078ec0ff */
[----:B------:R-:W-:Y:S01]  /*23c80*/  IMAD.SHL.U32 R238, R239, 0x20, RZ ;  /* 0x00000020efee7824 */ /* 0x000fe200078e00ff */
[----:B------:R-:W-:Y:S02]  /*23c90*/  LOP3.LUT R2, R4, 0x1c0, RZ, 0xc0, !PT ;  /* 0x000001c004027812 */ /* 0x000fe400078ec0ff */
[----:B------:R-:W-:Y:S02]  /*23ca0*/  LOP3.LUT R7, R7, 0x1f8, R3, 0x78, !PT ;  /* 0x000001f807077812 */ /* 0x000fe400078e7803 */
[----:B------:R-:W-:Y:S02]  /*23cb0*/  LOP3.LUT R2, R2, 0x8, R239, 0xf8, !PT ;  /* 0x0000000802027812 */ /* 0x000fe400078ef8ef */
[--C-:B------:R-:W-:Y:S02]  /*23cc0*/  LOP3.LUT R0, R0, 0x1c0, R4.reuse, 0xf8, !PT ;  /* 0x000001c000007812 */ /* 0x100fe400078ef804 */
[----:B------:R-:W-:Y:S02]  /*23cd0*/  LOP3.LUT R241, R3, 0x38, RZ, 0xc0, !PT ;  /* 0x0000003803f17812 */ /* 0x000fe400078ec0ff */
[----:B------:R-:W-:Y:S02]  /*23ce0*/  LOP3.LUT R238, R238, 0x7c00, RZ, 0xc0, !PT ;  /* 0x00007c00eeee7812 */ /* 0x000fe400078ec0ff */
[--C-:B------:R-:W-:Y:S02]  /*23cf0*/  LOP3.LUT R168, R2, 0x38, R3.reuse, 0x78, !PT ;  /* 0x0000003802a87812 */ /* 0x100fe400078e7803 */
[--C-:B------:R-:W-:Y:S02]  /*23d00*/  LOP3.LUT R240, R7, 0x1e00, R3.reuse, 0xf8, !PT ;  /* 0x00001e0007f07812 */ /* 0x100fe400078ef803 */
[----:B------:R-:W-:Y:S02]  /*23d10*/  LOP3.LUT R0, R0, 0x38, R3, 0x78, !PT ;  /* 0x0000003800007812 */ /* 0x000fe400078e7803 */
[----:B------:R-:W-:Y:S01]  /*23d20*/  LOP3.LUT R2, R238, 0x200, R4, 0xf8, !PT ;  /* 0x00000200ee027812 */ /* 0x000fe200078ef804 */
[----:B--2---:R-:W-:Y:S01]  /*23d30*/  IMAD.MOV.U32 R12, RZ, RZ, R9 ;  /* 0x000000ffff0c7224 */ /* 0x004fe200078e0009 */
[----:B------:R-:W-:Y:S02]  /*23d40*/  @!P6 LEA.HI.X.SX32 R9, R5, R9, 0x1, P0 ;  /* 0x000000090509e211 */ /* 0x000fe400000f0eff */
[----:B------:R-:W-:Y:S03]  /*23d50*/  ISETP.GE.AND P0, PT, R241, UR14, PT ;  /* 0x0000000ef1007c0c */ /* 0x000fe6000bf06270 */
[----:B------:R4:W-:Y:S01]  /*23d60*/  @!P6 STL [R1+0xc], R9 ;  /* 0x00000c090100e387 */ /* 0x0009e20000100800 */
[----:B------:R-:W-:Y:S01]  /*23d70*/  IMAD.MOV.U32 R17, RZ, RZ, R9 ;  /* 0x000000ffff117224 */ /* 0x000fe200078e0009 */
[----:B-1----:R-:W-:Y:S08]  /*23d80*/  @!P6 BRA `(.L_x_1909) ;  /* 0x000000040004e947 */ /* 0x002ff00003800000 */
        /* <DEDUP_REMOVED lines=16> */
[----:B------:R-:W-:Y:S01]  /*23e90*/  IMAD.HI.U32 R3, R7, R6, RZ ;  /* 0x0000000607037227 */ /* 0x000fe200078e00ff */
[----:B------:R-:W-:Y:S03]  /*23ea0*/  IADD3 R9, PT, PT, -R5, RZ, RZ ;  /* 0x000000ff05097210 */ /* 0x000fe60007ffe1ff */
[----:B------:R-:W-:Y:S04]  /*23eb0*/  IMAD.MOV R7, RZ, RZ, -R3 ;  /* 0x000000ffff077224 */ /* 0x000fe800078e0a03 */
[C---:B------:R-:W-:Y:S02]  /*23ec0*/  IMAD R6, R10.reuse, R7, R6 ;  /* 0x000000070a067224 */ /* 0x040fe400078e0206 */
[C---:B------:R-:W-:Y:S03]  /*23ed0*/  IMAD R7, R10.reuse, R9, R8 ;  /* 0x000000090a077224 */ /* 0x040fe600078e0208 */
[C---:B------:R-:W-:Y:S02]  /*23ee0*/  ISETP.GT.U32.AND P1, PT, R10.reuse, R6, PT ;  /* 0x000000060a00720c */ /* 0x040fe40003f24070 */
[----:B------:R-:W-:Y:S11]  /*23ef0*/  ISETP.GT.U32.AND P2, PT, R10, R7, PT ;  /* 0x000000070a00720c */ /* 0x000ff60003f44070 */
[----:B------:R-:W-:Y:S01]  /*23f00*/  @!P1 IADD3 R3, PT, PT, R3, 0x1, RZ ;  /* 0x0000000103039810 */ /* 0x000fe20007ffe0ff */
[--C-:B------:R-:W-:Y:S01]  /*23f10*/  @!P1 IMAD.IADD R6, R6, 0x1, -R10.reuse ;  /* 0x0000000106069824 */ /* 0x100fe200078e0a0a */
[----:B------:R-:W-:Y:S01]  /*23f20*/  ISETP.NE.AND P1, PT, R14, RZ, PT ;  /* 0x000000ff0e00720c */ /* 0x000fe20003f25270 */
[----:B------:R-:W-:Y:S02]  /*23f30*/  @!P2 IMAD.IADD R7, R7, 0x1, -R10 ;  /* 0x000000010707a824 */ /* 0x000fe400078e0a0a */
[----:B------:R-:W-:Y:S01]  /*23f40*/  @!P2 VIADD R5, R5, 0x1 ;  /* 0x000000010505a836 */ /* 0x000fe20000000000 */
[-C--:B------:R-:W-:Y:S02]  /*23f50*/  ISETP.GE.U32.AND P4, PT, R6, R10.reuse, PT ;  /* 0x0000000a0600720c */ /* 0x080fe40003f86070 */
[----:B------:R-:W-:Y:S02]  /*23f60*/  ISETP.GE.U32.AND P5, PT, R7, R10, PT ;  /* 0x0000000a0700720c */ /* 0x000fe40003fa6070 */
[C---:B------:R-:W-:Y:S02]  /*23f70*/  LOP3.LUT R7, R14.reuse, UR5, RZ, 0x3c, !PT ;  /* 0x000000050e077c12 */ /* 0x040fe4000f8e3cff */
[----:B------:R-:W-:Y:S02]  /*23f80*/  LOP3.LUT R6, R14, UR12, RZ, 0x3c, !PT ;  /* 0x0000000c0e067c12 */ /* 0x000fe4000f8e3cff */
[----:B------:R-:W-:Y:S02]  /*23f90*/  ISETP.GE.AND P2, PT, R7, RZ, PT ;  /* 0x000000ff0700720c */ /* 0x000fe40003f46270 */
[----:B------:R-:W-:Y:S02]  /*23fa0*/  ISETP.GE.AND P3, PT, R6, RZ, PT ;  /* 0x000000ff0600720c */ /* 0x000fe40003f66270 */
[----:B------:R-:W-:Y:S01]  /*23fb0*/  LOP3.LUT R6, RZ, R14, RZ, 0x33, !PT ;  /* 0x0000000eff067212 */ /* 0x000fe200078e33ff */
[----:B------:R-:W-:Y:S02]  /*23fc0*/  @P4 VIADD R3, R3, 0x1 ;  /* 0x0000000103034836 */ /* 0x000fe40000000000 */
[----:B------:R-:W-:Y:S06]  /*23fd0*/  @P5 IADD3 R5, PT, PT, R5, 0x1, RZ ;  /* 0x0000000105055810 */ /* 0x000fec0007ffe0ff */
        /* <DEDUP_REMOVED lines=9> */
[----:B------:R1:W2:Y:S04]  /*24070*/  LDG.E R11, desc[UR16][R8.64] ;  /* 0x00000010080b7981 */ /* 0x0002a8000c1e1900 */
[----:B------:R-:W-:Y:S01]  /*24080*/  IMAD R3, R3, R14, -0x100 ;  /* 0xffffff0003037424 */ /* 0x000fe200078e020e */
[----:B------:R3:W2:Y:S04]  /*24090*/  LDG.E R10, desc[UR16][R6.64] ;  /* 0x00000010060a7981 */ /* 0x0006a8000c1e1900 */
[----:B------:R-:W-:Y:S01]  /*240a0*/  SHF.R.S32.HI R5, RZ, 0x1f, R3 ;  /* 0x0000001fff057819 */ /* 0x000fe20000011403 */
[----:B-1----:R-:W1:Y:S04]  /*240b0*/  LDC.64 R8, c[0x0][0x3c0] ;  /* 0x0000f000ff087b82 */ /* 0x002e680000000a00 */
[-C--:B-1----:R-:W-:Y:S02]  /*240c0*/  IMAD R5, R5, R8.reuse, RZ ;  /* 0x0000000805057224 */ /* 0x082fe400078e02ff */
[C---:B---3--:R-:W-:Y:S04]  /*240d0*/  IMAD.WIDE.U32 R6, R3.reuse, R8, RZ ;  /* 0x0000000803067225 */ /* 0x048fe800078e00ff */
[----:B------:R-:W-:Y:S04]  /*240e0*/  IMAD R9, R3, R9, R5 ;  /* 0x0000000903097224 */ /* 0x000fe800078e0205 */
[----:B------:R-:W-:Y:S02]  /*240f0*/  IMAD.IADD R7, R7, 0x1, R9 ;  /* 0x0000000107077824 */ /* 0x000fe400078e0209 */
[----:B--2---:R-:W-:Y:S04]  /*24100*/  IMAD.IADD R10, R11, 0x1, -R10 ;  /* 0x000000010b0a7824 */ /* 0x004fe800078e0a0a */
[----:B------:R-:W-:Y:S01]  /*24110*/  IMAD.WIDE.U32 R6, R10, UR10, R6 ;  /* 0x0000000a0a067c25 */ /* 0x000fe2000f8e0006 */
[----:B------:R-:W-:Y:S02]  /*24120*/  SHF.R.S32.HI R3, RZ, 0x1f, R10 ;  /* 0x0000001fff037819 */ /* 0x000fe4000001140a */
[----:B------:R-:W-:Y:S03]  /*24130*/  LEA R16, P1, R6, R13, 0x1 ;  /* 0x0000000d06107211 */ /* 0x000fe600078208ff */
[----:B------:R-:W-:Y:S02]  /*24140*/  IMAD R3, R3, UR10, RZ ;  /* 0x0000000a03037c24 */ /* 0x000fe4000f8e02ff */
[----:B------:R1:W-:Y:S02]  /*24150*/  STL [R1+0x10], R16 ;  /* 0x0000101001007387 */ /* 0x0003e40000100800 */
[----:B------:R-:W-:Y:S05]  /*24160*/  IMAD R3, R10, UR11, R3 ;  /* 0x0000000b0a037c24 */ /* 0x000fea000f8e0203 */
[----:B------:R-:W-:Y:S04]  /*24170*/  IADD3 R3, PT, PT, R7, R3, RZ ;  /* 0x0000000307037210 */ /* 0x000fe80007ffe0ff */
[----:B------:R-:W-:Y:S05]  /*24180*/  LEA.HI.X R17, R6, R12, R3, 0x1, P1 ;  /* 0x0000000c06117211 */ /* 0x000fea00008f0c03 */
[----:B------:R1:W-:Y:S02]  /*24190*/  STL [R1+0xc], R17 ;  /* 0x00000c1101007387 */ /* 0x0003e40000100800 */
.L_x_1909:
[----:B------:R-:W-:Y:S01]  /*241a0*/  LOP3.LUT R4, R4, 0x400, RZ, 0xc0, !PT ;  /* 0x0000040004047812 */ /* 0x000fe200078ec0ff */
[----:B------:R-:W-:Y:S01]  /*241b0*/  UIADD3 UR15, UPT, UPT, UR15, -0x1, URZ ;  /* 0xffffffff0f0f7890 */ /* 0x000fe2000fffe0ff */
[-C--:B------:R-:W-:Y:S02]  /*241c0*/  @!P0 MOV R5, R17.reuse ;  /* 0x0000001100058202 */ /* 0x080fe40000000f00 */
[----:B------:R-:W-:Y:S01]  /*241d0*/  LEA R168, R168, R4, 0x1 ;  /* 0x00000004a8a87211 */ /* 0x000fe200078e08ff */
[----:B------:R-:W-:Y:S01]  /*241e0*/  UISETP.GT.AND UP0, UPT, UR15, UR7, UPT ;  /* 0x000000070f00728c */ /* 0x000fe2000bf04270 */
[-C--:B------:R-:W-:Y:S02]  /*241f0*/  @!P0 MOV R4, R16.reuse ;  /* 0x0000001000048202 */ /* 0x080fe40000000f00 */
[----:B------:R-:W-:Y:S02]  /*24200*/  LEA R240, R240, UR6, 0x1 ;  /* 0x00000006f0f07c11 */ /* 0x000fe4000f8e08ff */
[C---:B------:R-:W-:Y:S02]  /*24210*/  SHF.L.U32 R13, R8.reuse, 0x5, RZ ;  /* 0x00000005080d7819 */ /* 0x040fe400000006ff */
[----:B------:R-:W-:Y:S01]  /*24220*/  SHF.L.U64.HI R12, R8, 0x5, R15 ;  /* 0x00000005080c7819 */ /* 0x000fe2000001020f */
[----:B------:R-:W-:Y:S01]  /*24230*/  @!PT LDS RZ, [RZ] ;  /* 0x00000000fffff984 */ /* 0x000fe20000000800 */
[----:B------:R-:W-:Y:S01]  /*24240*/  @!PT LDS RZ, [RZ] ;  /* 0x00000000fffff984 */ /* 0x000fe20000000800 */
[----:B------:R-:W-:Y:S01]  /*24250*/  @!PT LDS RZ, [RZ] ;  /* 0x00000000fffff984 */ /* 0x000fe20000000800 */
[----:B------:R2:W-:Y:S01]  /*24260*/  @!P0 LDGSTS.E.BYPASS.LTC128B.128 [R240+0xa000], desc[UR16][R4.64] ;  /* 0x0a00000004f08fae */ /* 0x0005e2000b981a10 */
[----:B------:R-:W-:Y:S02]  /*24270*/  IADD3 R6, P1, PT, R13, R16, RZ ;  /* 0x000000100d067210 */ /* 0x000fe40007f3e0ff */
[----:B------:R-:W-:Y:S02]  /*24280*/  LOP3.LUT R0, R2, R0, RZ, 0xfc, !PT ;  /* 0x0000000002007212 */ /* 0x000fe400078efcff */
[----:B------:R-:W-:Y:S02]  /*24290*/  IADD3.X R7, PT, PT, R12, R17, RZ, P1, !PT ;  /* 0x000000110c077210 */ /* 0x000fe40000ffe4ff */
[-C--:B------:R-:W-:Y:S01]  /*242a0*/  IADD3 R2, P2, PT, R6, R13.reuse, RZ ;  /* 0x0000000d06027210 */ /* 0x080fe20007f5e0ff */
[----:B------:R-:W-:Y:S01]  /*242b0*/  @P0 STS.128 [R240+0xa000], RZ ;  /* 0x00a000fff0000388 */ /* 0x000fe20000000c00 */
[----:B------:R-:W-:Y:S02]  /*242c0*/  MOV R236, 0x20 ;  /* 0x0000002000ec7802 */ /* 0x000fe40000000f00 */
[-C--:B------:R-:W-:Y:S05]  /*242d0*/  IADD3.X R3, PT, PT, R7, R12.reuse, RZ, P2, !PT ;  /* 0x0000000c07037210 */ /* 0x080fea00017fe4ff */
[----:B------:R-:W-:Y:S01]  /*242e0*/  @!PT LDS RZ, [RZ] ;  /* 0x00000000fffff984 */ /* 0x000fe20000000800 */
[----:B------:R-:W-:Y:S01]  /*242f0*/  @!PT LDS RZ, [RZ] ;  /* 0x00000000fffff984 */ /* 0x000fe20000000800 */
[----:B------:R-:W-:Y:S01]  /*24300*/  @!PT LDS RZ, [RZ] ;  /* 0x00000000fffff984 */ /* 0x000fe20000000800 */
[----:B------:R-:W-:Y:S08]  /*24310*/  @!P0 LDGSTS.E.BYPASS.LTC128B.128 [R240+0xa800], desc[UR16][R6.64] ;  /* 0x0a80000006f08fae */ /* 0x000ff0000b981a10 */
[----:B------:R-:W-:Y:S01]  /*24320*/  @P0 STS.128 [R240+0xa800], RZ ;  /* 0x00a800fff0000388 */ /* 0x000fe20000000c00 */
[-C--:B--2---:R-:W-:Y:S04]  /*24330*/  IADD3 R4, P1, PT, R2, R13.reuse, RZ ;  /* 0x0000000d02047210 */ /* 0x084fe80007f3e0ff */
[-C--:B------:R-:W-:Y:S03]  /*24340*/  IADD3.X R5, PT, PT, R3, R12.reuse, RZ, P1, !PT ;  /* 0x0000000c03057210 */ /* 0x080fe60000ffe4ff */
[----:B------:R-:W-:Y:S01]  /*24350*/  @!PT LDS RZ, [RZ] ;  /* 0x00000000fffff984 */ /* 0x000fe20000000800 */
[----:B------:R-:W-:Y:S01]  /*24360*/  @!PT LDS RZ, [RZ] ;  /* 0x00000000fffff984 */ /* 0x000fe20000000800 */
[----:B------:R-:W-:Y:S01]  /*24370*/  @!PT LDS RZ, [RZ] ;  /* 0x00000000fffff984 */ /* 0x000fe20000000800 */
[----:B------:R2:W-:Y:S01]  /*24380*/  @!P0 LDGSTS.E.BYPASS.LTC128B.128 [R240+0xb000], desc[UR16][R2.64] ;  /* 0x0b00000002f08fae */ /* 0x0005e2000b981a10 */
[-C--:B------:R-:W-:Y:S04]  /*24390*/  IADD3 R8, P2, PT, R4, R13.reuse, RZ ;  /* 0x0000000d04087210 */ /* 0x080fe80007f5e0ff */
[-C--:B----4-:R-:W-:Y:S03]  /*243a0*/  IADD3.X R9, PT, PT, R5, R12.reuse, RZ, P2, !PT ;  /* 0x0000000c05097210 */ /* 0x090fe600017fe4ff */
[----:B------:R-:W-:Y:S08]  /*243b0*/  @P0 STS.128 [R240+0xb000], RZ ;  /* 0x00b000fff0000388 */ /* 0x000ff00000000c00 */
        /* <DEDUP_REMOVED lines=19> */
[-C--:B--2---:R-:W-:Y:S04]  /*244f0*/  IADD3 R8, P1, PT, R6, R13.reuse, RZ ;  /* 0x0000000d06087210 */ /* 0x084fe80007f3e0ff */
        /* <DEDUP_REMOVED lines=55> */
[----:B--2---:R-:W-:Y:S04]  /*24870*/  @!P0 IADD3 R6, P1, PT, R2, R13, RZ ;  /* 0x0000000d02068210 */ /* 0x004fe80007f3e0ff */
[----:B------:R-:W-:Y:S03]  /*24880*/  @!P0 IADD3.X R7, PT, PT, R3, R12, RZ, P1, !PT ;  /* 0x0000000c03078210 */ /* 0x000fe60000ffe4ff */
        /* <DEDUP_REMOVED lines=8> */
[----:B------:R3:W-:Y:S08]  /*24910*/  @!P0 LDGSTS.E.BYPASS.LTC128B.128 [R240+0x11800], desc[UR16][R6.64] ;  /* 0x1180000006f08fae */ /* 0x0007f0000b981a10 */
[----:B------:R-:W-:Y:S01]  /*24920*/  @P0 STS.128 [R240+0x11800], RZ ;  /* 0x011800fff0000388 */ /* 0x000fe20000000c00 */
[----:B------:R-:W-:Y:S02]  /*24930*/  LOP3.LUT P0, RZ, R239, 0x2, RZ, 0xc0, !PT ;  /* 0x00000002efff7812 */ /* 0x000fe4000780c0ff */
[----:B--2---:R-:W-:Y:S02]  /*24940*/  LEA R3, R0, UR6, 0x1 ;  /* 0x0000000600037c11 */ /* 0x004fe4000f8e08ff */
[----:B------:R-:W-:Y:S02]  /*24950*/  IADD3 R2, PT, PT, R168, UR6, RZ ;  /* 0x00000006a8027c10 */ /* 0x000fe4000fffe0ff */
[----:B------:R-:W-:Y:S01]  /*24960*/  SEL R236, R236, 0xffffffe0, !P0 ;  /* 0xffffffe0ecec7807 */ /* 0x000fe20004000000 */
[----:B------:R2:W-:Y:S01]  /*24970*/  LDSM.16.M88.4 R128, [R3] ;  /* 0x000000000380783b */ /* 0x0005e20000000200 */
[----:B------:R-:W-:Y:S02]  /*24980*/  MOV R0, 0x40 ;  /* 0x0000004000007802 */ /* 0x000fe40000000f00 */
[-C--:B------:R-:W-:Y:S02]  /*24990*/  IADD3 R172, PT, PT, R3, R236.reuse, RZ ;  /* 0x000000ec03ac7210 */ /* 0x080fe40007ffe0ff */
[----:B------:R-:W-:Y:S02]  /*249a0*/  IADD3 R216, PT, PT, R2, R236, RZ ;  /* 0x000000ec02d87210 */ /* 0x000fe40007ffe0ff */
[----:B------:R-:W-:Y:S01]  /*249b0*/  LOP3.LUT P0, RZ, R239, 0x4, RZ, 0xc0, !PT ;  /* 0x00000004efff7812 */ /* 0x000fe2000780c0ff */
[----:B------:R-:W3:Y:S03]  /*249c0*/  LDSM.16.M88.4 R8, [R168+UR6+0x2000] ;  /* 0x00200006a808783b */ /* 0x000ee60008000200 */
[----:B------:R-:W-:Y:S05]  /*249d0*/  SEL R0, R0, 0xffffffc0, !P0 ;  /* 0xffffffc000007807 */ /* 0x000fea0004000000 */
[----:B-1----:R-:W1:Y:S01]  /*249e0*/  LDSM.16.M88.4 R16, [R168+UR6+0x2800] ;  /* 0x00280006a810783b */ /* 0x002e620008000200 */
[-C--:B--2---:R-:W-:Y:S07]  /*249f0*/  IADD3 R3, PT, PT, R3, R0.reuse, RZ ;  /* 0x0000000003037210 */ /* 0x084fee0007ffe0ff */
[----:B------:R-:W2:Y:S01]  /*24a00*/  LDSM.16.M88.4 R24, [R168+UR6+0x3000] ;  /* 0x00300006a818783b */ /* 0x000ea20008000200 */
[----:B------:R-:W-:Y:S02]  /*24a10*/  IADD3 R0, PT, PT, R2, R0, RZ ;  /* 0x0000000002007210 */ /* 0x000fe40007ffe0ff */
[C---:B------:R-:W-:Y:S02]  /*24a20*/  IADD3 R228, PT, PT, R236.reuse, R3, RZ ;  /* 0x00000003ece47210 */ /* 0x040fe40007ffe0ff */
[----:B------:R-:W-:Y:S03]  /*24a30*/  IADD3 R2, PT, PT, R236, R0, RZ ;  /* 0x00000000ec027210 */ /* 0x000fe60007ffe0ff */
        /* <DEDUP_REMOVED lines=25> */
[----:B------:R-:W-:Y:S08]  /*24bd0*/  LDSM.16.M88.4 R220, [R3] ;  /* 0x0000000003dc783b */ /* 0x000ff00000000200 */
[----:B------:R-:W-:Y:S08]  /*24be0*/  LDSM.16.M88.4 R224, [R0+0x2000] ;  /* 0x0020000000e0783b */ /* 0x000ff00000000200 */
[----:B------:R-:W-:Y:S08]  /*24bf0*/  LDSM.16.M88.4 R228, [R228] ;  /* 0x00000000e4e4783b */ /* 0x000ff00000000200 */
[----:B------:R-:W-:Y:S01]  /*24c00*/  LDSM.16.M88.4 R232, [R2+0x2000] ;  /* 0x0020000002e8783b */ /* 0x000fe20000000200 */
[C---:B---3--:R-:W-:Y:S08]  /*24c10*/  HMMA.16816.F32 R4, R128.reuse, R8, RZ ;  /* 0x000000088004723c */ /* 0x048ff000000018ff */
[C---:B------:R-:W-:Y:S08]  /*24c20*/  HMMA.16816.F32 R8, R128.reuse, R10, RZ ;  /* 0x0000000a8008723c */ /* 0x040ff000000018ff */
[C---:B-1----:R-:W-:Y:S08]  /*24c30*/  HMMA.16816.F32 R12, R128.reuse, R16, RZ ;  /* 0x00000010800c723c */ /* 0x042ff000000018ff */
        /* <DEDUP_REMOVED lines=405> */
[----:B------:R1:W1:Y:S10]  /*26590*/  MUFU.TANH R245, R117 ;  /* 0x0000007500f57308 */ /* 0x0002740000002400 */
[----:B------:R-:W1:Y:S10]  /*265a0*/  MUFU.TANH R118, R118 ;  /* 0x0000007600767308 */ /* 0x000e740000002400 */
        /* <DEDUP_REMOVED lines=11> */
[----:B------:R1:W1:Y:S01]  /*26660*/  MUFU.TANH R39, R0 ;  /* 0x0000000000277308 */ /* 0x0002620000002400 */
[----:B--234-:R-:W-:Y:S05]  /*26670*/  BRA.U !UP0, `(.L_x_1910) ;  /* 0x0000000d08487547 */ /* 0x01cfea000b800000 */
[----:B------:R-:W2:Y:S01]  /*26680*/  LDL R252, [R1+0x8] ;  /* 0x0000080001fc7983 */ /* 0x000ea20000100800 */
[----:B------:R-:W3:Y:S03]  /*26690*/  LDC.64 R2, c[0x0][0x4e0] ;  /* 0x00013800ff027b82 */ /* 0x000ee60000000a00 */
[----:B------:R-:W4:Y:S05]  /*266a0*/  LDL R249, [R1+0x4] ;  /* 0x0000040001f97983 */ /* 0x000f2a0000100800 */
[----:B------:R-:W1:Y:S01]  /*266b0*/  LDC R10, c[0x0][0x3bc] ;  /* 0x0000ef00ff0a7b82 */ /* 0x000e620000000800 */
[----:B---3--:R-:W-:Y:S04]  /*266c0*/  ISETP.NE.U32.AND P1, PT, R2, RZ, PT ;  /* 0x000000ff0200720c */ /* 0x008fe80003f25070 */
[----:B------:R-:W-:Y:S11]  /*266d0*/  ISETP.NE.AND.EX P6, PT, R3, RZ, PT, P1 ;  /* 0x000000ff0300720c */ /* 0x000ff60003fc5310 */
[----:B------:R-:W-:Y:S02]  /*266e0*/  @!UPT UIADD3 URZ, UPT, UPT, URZ, URZ, URZ ;  /* 0x000000fffffff290 */ /* 0x000fe4000fffe0ff */
[----:B------:R-:W3:Y:S01]  /*266f0*/  @!P6 LDC R2, c[0x0][0x3b8] ;  /* 0x0000ee00ff02eb82 */ /* 0x000ee20000000800 */
[----:B-1----:R-:W-:Y:S05]  /*26700*/  @!P6 IMAD.MOV.U32 R0, RZ, RZ, RZ ;  /* 0x000000ffff00e224 */ /* 0x002fea00078e00ff */
[----:B------:R-:W-:Y:S01]  /*26710*/  @!P6 IADD3 R3, P1, PT, RZ, -R0, RZ ;  /* 0x80000000ff03e210 */ /* 0x000fe20007f3e0ff */
[----:B---3--:R-:W-:Y:S04]  /*26720*/  @!P6 IMAD.SHL.U32 R0, R2, 0x100, RZ ;  /* 0x000001000200e824 */ /* 0x008fe800078e00ff */
[----:B------:R-:W-:Y:S01]  /*26730*/  @!P6 IMAD.X R0, RZ, RZ, ~R0, P1 ;  /* 0x000000ffff00e224 */ /* 0x000fe200008e0e00 */
[----:B------:R-:W-:Y:S04]  /*26740*/  ISETP.GE.AND P1, PT, R241, UR14, PT ;  /* 0x0000000ef1007c0c */ /* 0x000fe8000bf26270 */
[----:B------:R-:W-:Y:S04]  /*26750*/  @!P6 SHF.R.S64 R3, R3, 0x1f, R0 ;  /* 0x0000001f0303e819 */ /* 0x000fe80000001000 */
[----:B--2---:R-:W-:Y:S04]  /*26760*/  @!P6 IADD3 R252, P2, PT, R3, R252, RZ ;  /* 0x000000fc03fce210 */ /* 0x004fe80007f5e0ff */
[----:B----4-:R-:W-:Y:S01]  /*26770*/  @!P6 LEA.HI.X.SX32 R249, R0, R249, 0x1, P2 ;  /* 0x000000f900f9e211 */ /* 0x010fe200010f0eff */
[----:B------:R1:W-:Y:S01]  /*26780*/  @!P6 STL [R1+0x8], R252 ;  /* 0x000008fc0100e387 */ /* 0x0003e20000100800 */
[----:B------:R-:W-:Y:S03]  /*26790*/  IMAD.MOV.U32 R14, RZ, RZ, R252 ;  /* 0x000000ffff0e7224 */ /* 0x000fe600078e00fc */
[----:B------:R1:W-:Y:S01]  /*267a0*/  @!P6 STL [R1+0x4], R249 ;  /* 0x000004f90100e387 */ /* 0x0003e20000100800 */
[----:B------:R-:W-:Y:S05]  /*267b0*/  @!P6 BRA `(.L_x_1911) ;  /* 0x000000040014e947 */ /* 0x000fea0003800000 */
[----:B------:R-:W-:Y:S01]  /*267c0*/  IMAD.MOV.U32 R11, RZ, RZ, R249 ;  /* 0x000000ffff0b7224 */ /* 0x000fe200078e00f9 */
[----:B------:R-:W2:Y:S01]  /*267d0*/  LDC R9, c[0x0][0x4f0] ;  /* 0x00013c00ff097b82 */ /* 0x000ea20000000800 */
[----:B------:R-:W-:Y:S02]  /*267e0*/  UIADD3 UR5, UPT, UPT, UR12, -0x100, URZ ;  /* 0xffffff000c057890 */ /* 0x000fe4000fffe0ff */
[----:B------:R-:W-:Y:S04]  /*267f0*/  UIADD3 UR18, UPT, UPT, UR12, -0x200, URZ ;  /* 0xfffffe000c127890 */ /* 0x000fe8000fffe0ff */
[----:B------:R-:W-:Y:S02]  /*26800*/  MOV R4, UR5 ;  /* 0x0000000500047c02 */ /* 0x000fe40008000f00 */
[----:B------:R-:W-:Y:S02]  /*26810*/  IMAD.U32 R5, RZ, RZ, UR18 ;  /* 0x00000012ff057e24 */ /* 0x000fe4000f8e00ff */
[----:B------:R-:W-:Y:S03]  /*26820*/  IABS R4, R4 ;  /* 0x0000000400047213 */ /* 0x000fe60000000000 */
[----:B------:R-:W-:Y:S02]  /*26830*/  IABS R5, R5 ;  /* 0x0000000500057213 */ /* 0x000fe40000000000 */
[----:B--2---:R-:W-:Y:S04]  /*26840*/  IABS R7, R9 ;  /* 0x0000000900077213 */ /* 0x004fe80000000000 */
[----:B------:R-:W2:Y:S10]  /*26850*/  I2F.RP R2, R7 ;  /* 0x0000000700027306 */ /* 0x000eb40000209400 */
[----:B--2---:R-:W2:Y:S02]  /*26860*/  MUFU.RCP R2, R2 ;  /* 0x0000000200027308 */ /* 0x004ea40000001000 */
[----:B--2---:R-:W-:Y:S08]  /*26870*/  VIADD R2, R2, 0xffffffe ;  /* 0x0ffffffe02027836 */ /* 0x004ff00000000000 */
[----:B------:R-:W2:Y:S02]  /*26880*/  F2I.FTZ.U32.TRUNC.NTZ R3, R2 ;  /* 0x0000000200037305 */ /* 0x000ea4000021f000 */
[--C-:B--2---:R-:W-:Y:S02]  /*26890*/  IMAD.MOV R0, RZ, RZ, -R3.reuse ;  /* 0x000000ffff007224 */ /* 0x104fe400078e0a03 */
        /* <DEDUP_REMOVED lines=22> */
[----:B------:R-:W-:Y:S02]  /*26a00*/  ISETP.GE.AND P2, PT, R4, RZ, PT ;  /* 0x000000ff0400720c */ /* 0x000fe40003f46270 */
[----:B------:R-:W-:Y:S02]  /*26a10*/  LOP3.LUT R3, RZ, R9, RZ, 0x33, !PT ;  /* 0x00000009ff037212 */ /* 0x000fe400078e33ff */
[----:B------:R-:W-:Y:S03]  /*26a20*/  @P5 IADD3 R0, PT, PT, R0, 0x1, RZ ;  /* 0x0000000100005810 */ /* 0x000fe60007ffe0ff */
[----:B------:R-:W-:Y:S01]  /*26a30*/  @P3 VIADD R2, R2, 0x1 ;  /* 0x0000000102023836 */ /* 0x000fe20000000000 */
[----:B------:R-:W-:Y:S03]  /*26a40*/  ISETP.NE.AND P3, PT, R9, RZ, PT ;  /* 0x000000ff0900720c */ /* 0x000fe60003f65270 */
        /* <DEDUP_REMOVED lines=28> */
.L_x_1911:
[----:B------:R-:W3:Y:S01]  /*26c10*/  LDL R13, [R1+0x4] ;  /* 0x00000400010d7983 */ /* 0x000ee20000100800 */
[C---:B------:R-:W-:Y:S01]  /*26c20*/  LEA R4, P2, R2.reuse, RZ, 0x5 ;  /* 0x000000ff02047211 */ /* 0x040fe200078428ff */
[C---:B------:R-:W-:Y:S01]  /*26c30*/  IMAD.SHL.U32 R21, R2.reuse, 0x20, RZ ;  /* 0x0000002002157824 */ /* 0x040fe200078e00ff */
[C---:B------:R-:W-:Y:S02]  /*26c40*/  LEA R12, P3, R2.reuse, R14, 0x5 ;  /* 0x0000000e020c7211 */ /* 0x040fe400078628ff */
[C-C-:B------:R-:W-:Y:S02]  /*26c50*/  SHF.L.U64.HI R20, R2.reuse, 0x5, R10.reuse ;  /* 0x0000000502147819 */ /* 0x140fe4000001020a */
[----:B------:R-:W-:Y:S02]  /*26c60*/  LEA.HI.X R5, R2, RZ, RZ, 0x5, P2 ;  /* 0x000000ff02057211 */ /* 0x000fe400010f2cff */
[----:B------:R-:W-:Y:S02]  /*26c70*/  @!P1 IADD3 R8, P4, PT, R14, R4, RZ ;  /* 0x000000040e089210 */ /* 0x000fe40007f9e0ff */
[----:B---3--:R-:W-:Y:S01]  /*26c80*/  LEA.HI.X R0, R2, R13, R10, 0x5, P3 ;  /* 0x0000000d02007211 */ /* 0x008fe200018f2c0a */
[----:B------:R-:W-:Y:S01]  /*26c90*/  @!P1 IMAD.MOV.U32 R2, RZ, RZ, R14 ;  /* 0x000000ffff029224 */ /* 0x000fe200078e000e */
[C---:B------:R-:W-:Y:S01]  /*26ca0*/  IADD3 R6, P3, P2, R21.reuse, R12, R21 ;  /* 0x0000000c15067210 */ /* 0x040fe20007a7e015 */
[----:B------:R-:W-:Y:S02]  /*26cb0*/  @!P1 IMAD.MOV.U32 R3, RZ, RZ, R13 ;  /* 0x000000ffff039224 */ /* 0x000fe400078e000d */
[----:B------:R-:W-:Y:S01]  /*26cc0*/  IMAD.SHL.U32 R10, R10, 0x20, RZ ;  /* 0x000000200a0a7824 */ /* 0x000fe200078e00ff */
[----:B------:R-:W-:Y:S02]  /*26cd0*/  IADD3.X R7, PT, PT, R20, R0, R20, P3, P2 ;  /* 0x0000000014077210 */ /* 0x000fe40001fe4414 */
[----:B------:R-:W-:Y:S01]  /*26ce0*/  @!PT LDS RZ, [RZ] ;  /* 0x00000000fffff984 */ /* 0x000fe20000000800 */
[----:B------:R-:W-:Y:S01]  /*26cf0*/  @!PT LDS RZ, [RZ] ;  /* 0x00000000fffff984 */ /* 0x000fe20000000800 */
[----:B------:R-:W-:Y:S01]  /*26d00*/  @!PT LDS RZ, [RZ] ;  /* 0x00000000fffff984 */ /* 0x000fe20000000800 */
[----:B------:R3:W-:Y:S01]  /*26d10*/  @!P1 LDGSTS.E.BYPASS.LTC128B.128 [R240+0x2000], desc[UR16][R2.64] ;  /* 0x0200000002f09fae */ /* 0x0007e2000b981a10 */
[----:B------:R-:W-:Y:S02]  /*26d20*/  @!P1 IADD3 R12, P2, PT, R21, R12, RZ ;  /* 0x0000000c150c9210 */ /* 0x000fe40007f5e0ff */
[----:B------:R-:W-:Y:S01]  /*26d30*/  @!P1 IADD3.X R9, PT, PT, R13, R5, R10, P4, !PT ;  /* 0x000000050d099210 */ /* 0x000fe200027fe40a */
[----:B------:R4:W-:Y:S01]  /*26d40*/  @P1 STS.128 [R240+0x2000], RZ ;  /* 0x002000fff0001388 */ /* 0x0009e20000000c00 */
[-C--:B------:R-:W-:Y:S01]  /*26d50*/  IADD3 R4, P5, PT, R6, R21.reuse, RZ ;  /* 0x0000001506047210 */ /* 0x080fe20007fbe0ff */
[----:B------:R-:W-:Y:S02]  /*26d60*/  @!P1 IMAD.X R13, R20, 0x1, R0, P2 ;  /* 0x00000001140d9824 */ /* 0x000fe400010e0600 */
[----:B------:R-:W-:Y:S01]  /*26d70*/  @!PT LDS RZ, [RZ] ;  /* 0x00000000fffff984 */ /* 0x000fe20000000800 */
[----:B------:R-:W-:Y:S01]  /*26d80*/  @!PT LDS RZ, [RZ] ;  /* 0x00000000fffff984 */ /* 0x000fe20000000800 */
[----:B------:R-:W-:Y:S01]  /*26d90*/  @!PT LDS RZ, [RZ] ;  /* 0x00000000fffff984 */ /* 0x000fe20000000800 */
[----:B------:R-:W-:Y:S02]  /*26da0*/  @!P1 LDGSTS.E.BYPASS.LTC128B.128 [R240+0x2800], desc[UR16][R8.64] ;  /* 0x0280000008f09fae */ /* 0x000fe4000b981a10 */
[--C-:B------:R-:W-:Y:S02]  /*26db0*/  IMAD.X R5, R7, 0x1, R20.reuse, P5 ;  /* 0x0000000107057824 */ /* 0x100fe400028e0614 */
        /* <DEDUP_REMOVED lines=12> */
[-C--:B------:R-:W-:Y:S03]  /*26e80*/  IADD3 R10, P2, PT, R2, R21.reuse, RZ ;  /* 0x00000015020a7210 */ /* 0x080fe60007f5e0ff */
[----:B------:R-:W-:Y:S01]  /*26e90*/  @!PT LDS RZ, [RZ] ;  /* 0x00000000fffff984 */ /* 0x000fe20000000800 */
[----:B------:R-:W-:Y:S01]  /*26ea0*/  @!PT LDS RZ, [RZ] ;  /* 0x00000000fffff984 */ /* 0x000fe20000000800 */
[----:B------:R-:W-:Y:S01]  /*26eb0*/  @!PT LDS RZ, [RZ] ;  /* 0x00000000fffff984 */ /* 0x000fe20000000800 */
[----:B------:R3:W-:Y:S01]  /*26ec0*/  @!P1 LDGSTS.E.BYPASS.LTC128B.128 [R240+0x4000], desc[UR16][R4.64] ;  /* 0x0400000004f09fae */ /* 0x0007e2000b981a10 */
[--C-:B------:R-:W-:Y:S01]  /*26ed0*/  IMAD.X R3, R5, 0x1, R20.reuse, P3 ;  /* 0x0000000105037824 */ /* 0x100fe200018e0614 */
[-C--:B--2---:R-:W-:Y:S02]  /*26ee0*/  IADD3 R14, P3, PT, R10, R21.reuse, RZ ;  /* 0x000000150a0e7210 */ /* 0x084fe40007f7e0ff */
        /* <DEDUP_REMOVED lines=11> */
[-C--:B-----5:R-:W-:Y:S02]  /*26fa0*/  IADD3 R12, P2, PT, R16, R21.reuse, RZ ;  /* 0x00000015100c7210 */ /* 0x0a0fe40007f5e0ff */
        /* <DEDUP_REMOVED lines=8> */
[-C--:B-1----:R-:W-:Y:S02]  /*27030*/  IADD3 R6, P2, PT, R8, R21.reuse, RZ ;  /* 0x0000001508067210 */ /* 0x082fe40007f5e0ff */
[----:B------:R-:W-:Y:S01]  /*27040*/  @!PT LDS RZ, [RZ] ;  /* 0x00000000fffff984 */ /* 0x000fe20000000800 */
[----:B------:R-:W-:Y:S01]  /*27050*/  @!PT LDS RZ, [RZ] ;  /* 0x00000000fffff984 */ /* 0x000fe20000000800 */
[----:B------:R-:W-:Y:S01]  /*27060*/  @!PT LDS RZ, [RZ] ;  /* 0x00000000fffff984 */ /* 0x000fe20000000800 */
[----:B------:R4:W-:Y:S01]  /*27070*/  @!P1 LDGSTS.E.BYPASS.LTC128B.128 [R240+0x5800], desc[UR16][R14.64] ;  /* 0x058000000ef09fae */ /* 0x0009e2000b981a10 */
[--C-:B------:R-:W-:Y:S01]  /*27080*/  IMAD.X R9, R13, 0x1, R20.reuse, P3 ;  /* 0x000000010d097824 */ /* 0x100fe200018e0614 */
[-C--:B---3--:R-:W-:Y:S02]  /*27090*/  IADD3 R4, P4, PT, R6, R21.reuse, RZ ;  /* 0x0000001506047210 */ /* 0x088fe40007f9e0ff */
        /* <DEDUP_REMOVED lines=14> */
[----:B-----5:R-:W-:Y:S02]  /*27180*/  @!P1 IADD3 R10, P2, PT, R2, R21, RZ ;  /* 0x00000015020a9210 */ /* 0x020fe40007f5e0ff */
        /* <DEDUP_REMOVED lines=33> */
.L_x_1910:
[----:B-1----:R-:W-:Y:S01]  /*273a0*/  FMNMX3.FTZ R0, R132, R175, R174, !PT ;  /* 0x000000af84007276 */ /* 0x002fe200078100ae */
[----:B----4-:R-:W2:Y:S01]  /*273b0*/  LDL R10, [R1+0x1c] ;  /* 0x00001c00010a7983 */ /* 0x010ea20000100800 */
[----:B------:R-:W-:Y:S01]  /*273c0*/  IADD3 R41, PT, PT, R134, 0xa040, RZ ;  /* 0x0000a04086297810 */ /* 0x000fe20007ffe0ff */
[----:B------:R-:W-:Y:S01]  /*273d0*/  UISETP.GT.AND UP0, UPT, UR15, UR7, UPT ;  /* 0x000000070f00728c */ /* 0x000fe2000bf04270 */
[----:B------:R-:W-:Y:S01]  /*273e0*/  FMNMX3.FTZ R2, R0, R168, R177, !PT ;  /* 0x000000a800027276 */ /* 0x000fe200078100b1 */
[----:B------:R-:W-:Y:S01]  /*273f0*/  LDSM.16.MT88.4 R12, [R134+0xa000] ;  /* 0x00a00000860c783b */ /* 0x000fe20000004200 */
[----:B------:R-:W-:Y:S01]  /*27400*/  FMNMX3.FTZ R0, R133, R173, R172, !PT ;  /* 0x000000ad85007276 */ /* 0x000fe200078100ac */
[----:B------:R-:W-:Y:S01]  /*27410*/  UIADD3 UR12, UPT, UPT, UR12, -0x100, URZ ;  /* 0xffffff000c0c7890 */ /* 0x000fe2000fffe0ff */
        /* <DEDUP_REMOVED lines=135> */
[----:B----4-:R-:W-:Y:S09]  /*27c90*/  FMUL.FTZ R26, R0, R158 ;  /* 0x0000009e001a7220 */ /* 0x010ff20000410000 */
[----:B------:R4:W-:Y:S01]  /*27ca0*/  MUFU.EX2 R231, R60 ;  /* 0x0000003c00e77308 */ /* 0x0009e20000000800 */
[--C-:B-1----:R-:W-:Y:S01]  /*27cb0*/  FFMA.FTZ R4, R169, UR4, -R64.reuse ;  /* 0x00000004a9047c23 */ /* 0x102fe20008010840 */
[----:B-----5:R-:W-:Y:S08]  /*27cc0*/  F2FP.F16.F32.PACK_AB R46, R117, R115 ;  /* 0x00000073752e723e */ /* 0x020ff000000000ff */
[----:B------:R-:W1:Y:S01]  /*27cd0*/  MUFU.EX2 R119, R4 ;  /* 0x0000000400777308 */ /* 0x000e620000000800 */
[C---:B--2---:R-:W-:Y:S09]  /*27ce0*/  FMUL.FTZ R32, R2.reuse, R164 ;  /* 0x000000a402207220 */ /* 0x044ff20000410000 */
        /* <DEDUP_REMOVED lines=34> */
[-C--:B-----5:R-:W-:Y:S02]  /*27f10*/  F2FP.F16.F32.PACK_AB R45, R127, R122.reuse ;  /* 0x0000007a7f2d723e */ /* 0x0a0fe400000000ff */
        /* <DEDUP_REMOVED lines=53> */
[--C-:B------:R-:W-:Y:S02]  /*28270*/  FFMA.FTZ R48, R199, UR4, -R64.reuse ;  /* 0x00000004c7307c23 */ /* 0x100fe40008010840 */
[----:B------:R-:W4:Y:S04]  /*28280*/  LDL.LU R199, [R1+0x18] ;  /* 0x0000180001c77983 */ /* 0x000f280000300800 */
        /* <DEDUP_REMOVED lines=541> */
[----:B------:R-:W-:Y:S05]  /*2a460*/  BRA.U UP0, `(.L_x_1912) ;  /* 0xffffff9500b07547 */ /* 0x000fea000b83ffff */
.L_x_1908:
[----:B------:R-:W4:Y:S01]  /*2a470*/  LDL.LU R4, [R1+0x14] ;  /* 0x0000140001047983 */ /* 0x000f220000300800 */
[----:B------:R-:W-:Y:S02]  /*2a480*/  SHF.L.U32 R40, R239, 0x2, RZ ;  /* 0x00000002ef287819 */ /* 0x000fe400000006ff */
[----:B------:R-:W-:Y:S01]  /*2a490*/  SHF.R.U32.HI R9, RZ, 0x2, R239 ;  /* 0x00000002ff097819 */ /* 0x000fe200000116ef */
[----:B--23--:R-:W2:Y:S01]  /*2a4a0*/  LDL.LU R2, [R1+0x18] ;  /* 0x0000180001027983 */ /* 0x00cea20000300800 */
[----:B------:R-:W-:Y:S01]  /*2a4b0*/  LOP3.LUT R11, R40, 0x1f8, RZ, 0xc0, !PT ;  /* 0x000001f8280b7812 */ /* 0x000fe200078ec0ff */
[----:B------:R-:W3:Y:S01]  /*2a4c0*/  S2UR UR12, SR_CTAID.Y ;  /* 0x00000000000c79c3 */ /* 0x000ee20000002600 */
[----:B------:R-:W3:Y:S01]  /*2a4d0*/  LDCU.64 UR4, c[0x0][0x430] ;  /* 0x00008600ff0477ac */ /* 0x000ee20008000a00 */
[----:B------:R-:W-:Y:S01]  /*2a4e0*/  BSSY.RECONVERGENT B0, `(.L_x_1913) ;  /* 0x0000086000007945 */ /* 0x000fe20003800200 */
[----:B------:R-:W-:Y:S02]  /*2a4f0*/  LOP3.LUT R11, R11, 0x38, R237, 0x78, !PT ;  /* 0x000000380b0b7812 */ /* 0x000fe400078e78ed */
[----:B------:R-:W-:Y:S01]  /*2a500*/  LOP3.LUT R237, R237, 0x30, RZ, 0xc0, !PT ;  /* 0x00000030eded7812 */ /* 0x000fe200078ec0ff */
[----:B------:R-:W5:Y:S02]  /*2a510*/  LDCU UR8, c[0x0][0x3e0] ;  /* 0x00007c00ff0877ac */ /* 0x000f640008000800 */
[----:B------:R-:W5:Y:S01]  /*2a520*/  S2UR UR11, SR_CTAID.Z ;  /* 0x00000000000b79c3 */ /* 0x000f620000002700 */
[----:B------:R-:W-:Y:S01]  /*2a530*/  LOP3.LUT R237, R237, 0x7, R9, 0xf8, !PT ;  /* 0x00000007eded7812 */ /* 0x000fe200078ef809 */
[----:B------:R-:W1:Y:S01]  /*2a540*/  LDCU UR7, c[0x0][0x44c] ;  /* 0x00008980ff0777ac */ /* 0x000e620008000800 */
[----:B------:R-:W-:-:S05]  /*2a550*/  UIADD3 UR10, UPT, UPT, -UR21, URZ, URZ ;  /* 0x000000ff150a7290 */ /* 0x000fca000fffe1ff */
[----:B------:R-:W1:Y:S01]  /*2a560*/  S2UR UR9, SR_CTAID.X ;  /* 0x00000000000979c3 */ /* 0x000e620000002500 */
[----:B---3--:R-:W-:Y:S02]  /*2a570*/  UIMAD UR4, UR12, UR4, UR21 ;  /* 0x000000040c0472a4 */ /* 0x008fe4000f8e0215 */
[----:B-----5:R-:W-:-:S04]  /*2a580*/  UIMAD UR10, UR8, UR10, UR11 ;  /* 0x0000000a080a72a4 */ /* 0x020fc8000f8e020b */
[----:B------:R-:W-:Y:S02]  /*2a590*/  UIMAD UR8, UR4, UR8, UR10 ;  /* 0x00000008040872a4 */ /* 0x000fe4000f8e020a */
[----:B-1----:R-:W-:-:S05]  /*2a5a0*/  USHF.L.U32 UR9, UR9, 0x6, URZ ;  /* 0x0000000609097899 */ /* 0x002fca00080006ff */
[----:B------:R-:W1:Y:S01]  /*2a5b0*/  LDCU.64 UR10, c[0x0][0x358] ;  /* 0x00006b00ff0a77ac */ /* 0x000e620008000a00 */
[----:B------:R-:W-:-:S04]  /*2a5c0*/  UIMAD UR8, UR8, UR5, UR9 ;  /* 0x00000005080872a4 */ /* 0x000fc8000f8e0209 */
[----:B------:R-:W-:Y:S01]  /*2a5d0*/  UIMAD UR7, UR8, UR7, URZ ;  /* 0x00000007080772a4 */ /* 0x000fe2000f8e02ff */
[----:B------:R-:W-:Y:S06]  /*2a5e0*/  BAR.SYNC.DEFER_BLOCKING 0x0 ;  /* 0x0000000000007b1d */ /* 0x000fec0000010000 */
[----:B----4-:R-:W3:Y:S04]  /*2a5f0*/  SHFL.BFLY PT, R8, R4, 0x2, 0x1f ;  /* 0x0c401f0004087f89 */ /* 0x010ee800000e0000 */
[----:B--2---:R-:W2:Y:S01]  /*2a600*/  SHFL.BFLY PT, R0, R2, 0x2, 0x1f ;  /* 0x0c401f0002007f89 */ /* 0x004ea200000e0000 */
[----:B---3--:R-:W-:Y:S01]  /*2a610*/  FADD.FTZ R8, R8, R4 ;  /* 0x0000000408087221 */ /* 0x008fe20000010000 */
[----:B--2---:R-:W-:-:S04]  /*2a620*/  FADD.FTZ R0, R0, R2 ;  /* 0x0000000200007221 */ /* 0x004fc80000010000 */
[----:B------:R-:W2:Y:S04]  /*2a630*/  SHFL.BFLY PT, R2, R8, 0x1, 0x1f ;  /* 0x0c201f0008027f89 */ /* 0x000ea800000e0000 */
[----:B------:R-:W3:Y:S01]  /*2a640*/  SHFL.BFLY PT, R7, R0, 0x1, 0x1f ;  /* 0x0c201f0000077f89 */ /* 0x000ee200000e0000 */
[----:B--2---:R-:W-:Y:S01]  /*2a650*/  FADD.FTZ R8, R8, R2 ;  /* 0x0000000208087221 */ /* 0x004fe20000010000 */
[C---:B------:R-:W-:Y:S01]  /*2a660*/  SHF.L.U32 R2, R239.reuse, 0x1, RZ ;  /* 0x00000001ef027819 */ /* 0x040fe200000006ff */
[----:B---3--:R-:W-:Y:S02]  /*2a670*/  FADD.FTZ R7, R0, R7 ;  /* 0x0000000700077221 */ /* 0x008fe40000010000 */
[----:B------:R-:W2:Y:S01]  /*2a680*/  MUFU.RCP R5, R8 ;  /* 0x0000000800057308 */ /* 0x000ea20000001000 */
[----:B------:R-:W-:-:S02]  /*2a690*/  SHF.L.U32 R0, R239, 0x4, RZ ;  /* 0x00000004ef007819 */ /* 0x000fc400000006ff */
[----:B------:R-:W-:Y:S02]  /*2a6a0*/  FSETP.NE.FTZ.AND P2, PT, R8, RZ, PT ;  /* 0x000000ff0800720b */ /* 0x000fe40003f55000 */
[----:B------:R-:W-:Y:S02]  /*2a6b0*/  LOP3.LUT R6, R0, 0x1c0, RZ, 0xc0, !PT ;  /* 0x000001c000067812 */ /* 0x000fe400078ec0ff */
[----:B------:R-:W-:Y:S01]  /*2a6c0*/  FSETP.NE.FTZ.AND P1, PT, R7, RZ, PT ;  /* 0x000000ff0700720b */ /* 0x000fe20003f35000 */
[----:B------:R-:W3:Y:S01]  /*2a6d0*/  MUFU.RCP R4, R7 ;  /* 0x0000000700047308 */ /* 0x000ee20000001000 */
[--C-:B------:R-:W-:Y:S02]  /*2a6e0*/  LOP3.LUT R238, R238, 0x6, R2.reuse, 0xf8, !PT ;  /* 0x00000006eeee7812 */ /* 0x100fe400078ef802 */
[----:B------:R-:W-:Y:S02]  /*2a6f0*/  LOP3.LUT R2, R6, 0x38, R2, 0xf8, !PT ;  /* 0x0000003806027812 */ /* 0x000fe400078ef802 */
[----:B------:R-:W-:-:S02]  /*2a700*/  LOP3.LUT R6, R0, 0x10, RZ, 0xc0, !PT ;  /* 0x0000001000067812 */ /* 0x000fc400078ec0ff */
[----:B------:R-:W-:Y:S01]  /*2a710*/  R2P PR, R239, 0x18 ;  /* 0x00000018ef007804 */ /* 0x000fe20000000000 */
[----:B------:R-:W4:Y:S01]  /*2a720*/  @P2 LDC R10, c[0x0][0x458] ;  /* 0x00011600ff0a2b82 */ /* 0x000f220000000800 */
[----:B--2---:R-:W-:Y:S01]  /*2a730*/  FSEL R0, R5, 1, P2 ;  /* 0x3f80000005007808 */ /* 0x004fe20001000000 */
[----:B------:R-:W-:Y:S01]  /*2a740*/  @P2 MUFU.LG2 R8, R8 ;  /* 0x0000000800082308 */ /* 0x000fe20000000c00 */
[----:B------:R-:W-:Y:S02]  /*2a750*/  LEA R11, R11, R6, 0x2 ;  /* 0x000000060b0b7211 */ /* 0x000fe400078e10ff */
[----:B------:R-:W-:Y:S01]  /*2a760*/  LOP3.LUT R2, R238, R2, RZ, 0xfc, !PT ;  /* 0x00000002ee027212 */ /* 0x000fe200078efcff */
[C---:B------:R-:W-:Y:S01]  /*2a770*/  FMUL.FTZ R136, R0.reuse, R136 ;  /* 0x0000008800887220 */ /* 0x040fe20000410000 */
[----:B------:R-:W-:Y:S01]  /*2a780*/  MOV R6, 0x20 ;  /* 0x0000002000067802 */ /* 0x000fe20000000f00 */
[----:B------:R-:W-:Y:S01]  /*2a790*/  FMUL.FTZ R137, R0, R137 ;  /* 0x0000008900897220 */ /* 0x000fe20000410000 */
[----:B---3--:R-:W-:Y:S01]  /*2a7a0*/  FSEL R4, R4, 1, P1 ;  /* 0x3f80000004047808 */ /* 0x008fe20000800000 */
[C---:B------:R-:W-:Y:S01]  /*2a7b0*/  FMUL.FTZ R140, R0.reuse, R140 ;  /* 0x0000008c008c7220 */ /* 0x040fe20000410000 */
[----:B------:R-:W-:Y:S01]  /*2a7c0*/  MOV R5, 0x40 ;  /* 0x0000004000057802 */ /* 0x000fe20000000f00 */
[----:B------:R-:W-:Y:S01]  /*2a7d0*/  FMUL.FTZ R141, R0, R141 ;  /* 0x0000008d008d7220 */ /* 0x000fe20000410000 */
[----:B------:R-:W-:Y:S01]  /*2a7e0*/  SEL R6, R6, 0xffffffe0, !P0 ;  /* 0xffffffe006067807 */ /* 0x000fe20004000000 */
[C---:B------:R-:W-:Y:S01]  /*2a7f0*/  FMUL.FTZ R138, R4.reuse, R138 ;  /* 0x0000008a048a7220 */ /* 0x040fe20000410000 */
[----:B------:R-:W-:Y:S01]  /*2a800*/  FMUL.FTZ R139, R4, R139 ;  /* 0x0000008b048b7220 */ /* 0x000fe20000410000 */
[----:B------:R-:W-:Y:S01]  /*2a810*/  LEA R2, R2, UR6, 0x2 ;  /* 0x0000000602027c11 */ /* 0x000fe2000f8e10ff */
[C---:B------:R-:W-:Y:S01]  /*2a820*/  FMUL.FTZ R144, R0.reuse, R144 ;  /* 0x0000009000907220 */ /* 0x040fe20000410000 */
[----:B------:R-:W-:Y:S01]  /*2a830*/  SEL R5, R5, 0xffffffc0, !P3 ;  /* 0xffffffc005057807 */ /* 0x000fe20005800000 */
        /* <DEDUP_REMOVED lines=28> */
[----:B------:R-:W2:Y:S01]  /*2aa00*/  @P1 LDC R9, c[0x0][0x458] ;  /* 0x00011600ff091b82 */ /* 0x000ea20000000800 */
[----:B------:R-:W-:Y:S01]  /*2aa10*/  @P4 IADD3 R0, PT, PT, R2, -0x80, RZ ;  /* 0xffffff8002004810 */ /* 0x000fe20007ffe0ff */
[----:B------:R3:W-:Y:S01]  /*2aa20*/  STS.64 [R2+0x800], R138 ;  /* 0x0008008a02007388 */ /* 0x0007e20000000a00 */
[----:B------:R-:W5:Y:S01]  /*2aa30*/  @P1 MUFU.LG2 R7, R7 ;  /* 0x0000000700071308 */ /* 0x000f620000000c00 */
[----:B------:R-:W-:-:S02]  /*2aa40*/  LOP3.LUT P0, RZ, R239, 0x3, RZ, 0xc0, !PT ;  /* 0x00000003efff7812 */ /* 0x000fc4000780c0ff */
[----:B------:R-:W-:Y:S04]  /*2aa50*/  STS.64 [R4], R140 ;  /* 0x0000008c04007388 */ /* 0x000fe80000000a00 */
[----:B------:R1:W-:Y:S01]  /*2aa60*/  STS.64 [R4+0x800], R142 ;  /* 0x0008008e04007388 */ /* 0x0003e20000000a00 */
[----:B---3--:R-:W-:-:S05]  /*2aa70*/  IADD3 R2, PT, PT, R5, R2, RZ ;  /* 0x0000000205027210 */ /* 0x008fca0007ffe0ff */
[----:B------:R-:W-:Y:S01]  /*2aa80*/  STS.64 [R2], R144 ;  /* 0x0000009002007388 */ /* 0x000fe20000000a00 */
[----:B-1----:R-:W-:-:S03]  /*2aa90*/  IADD3 R4, PT, PT, R6, R2, RZ ;  /* 0x0000000206047210 */ /* 0x002fc60007ffe0ff */
[----:B------:R1:W-:Y:S04]  /*2aaa0*/  STS.64 [R2+0x800], R146 ;  /* 0x0008009202007388 */ /* 0x0003e80000000a00 */
[----:B------:R-:W-:Y:S04]  /*2aab0*/  STS.64 [R4], R148 ;  /* 0x0000009404007388 */ /* 0x000fe80000000a00 */
[----:B------:R3:W-:Y:S04]  /*2aac0*/  STS.64 [R4+0x800], R150 ;  /* 0x0008009604007388 */ /* 0x0007e80000000a00 */
[----:B------:R-:W-:Y:S04]  /*2aad0*/  STS.64 [R0], R152 ;  /* 0x0000009800007388 */ /* 0x000fe80000000a00 */
[----:B------:R4:W-:Y:S01]  /*2aae0*/  STS.64 [R0+0x800], R154 ;  /* 0x0008009a00007388 */ /* 0x0009e20000000a00 */
[----:B-1----:R-:W-:-:S05]  /*2aaf0*/  IADD3 R2, PT, PT, R6, R0, RZ ;  /* 0x0000000006027210 */ /* 0x002fca0007ffe0ff */
[----:B------:R-:W-:Y:S01]  /*2ab00*/  STS.64 [R2], R156 ;  /* 0x0000009c02007388 */ /* 0x000fe20000000a00 */
[----:B---3--:R-:W-:-:S03]  /*2ab10*/  IADD3 R4, PT, PT, R5, R0, RZ ;  /* 0x0000000005047210 */ /* 0x008fc60007ffe0ff */
[----:B------:R5:W-:Y:S01]  /*2ab20*/  STS.64 [R2+0x800], R158 ;  /* 0x0008009e02007388 */ /* 0x000be20000000a00 */
[----:B------:R-:W-:-:S03]  /*2ab30*/  MOV R5, 0xff800000 ;  /* 0xff80000000057802 */ /* 0x000fc60000000f00 */
[----:B------:R-:W-:Y:S01]  /*2ab40*/  STS.64 [R4], R160 ;  /* 0x000000a004007388 */ /* 0x000fe20000000a00 */
[----:B----4-:R-:W-:-:S03]  /*2ab50*/  IADD3 R0, PT, PT, R6, R4, RZ ;  /* 0x0000000406007210 */ /* 0x010fc60007ffe0ff */
[----:B------:R1:W-:Y:S01]  /*2ab60*/  STS.64 [R4+0x800], R162 ;  /* 0x000800a204007388 */ /* 0x0003e20000000a00 */
[----:B------:R-:W-:-:S03]  /*2ab70*/  MOV R6, 0xff800000 ;  /* 0xff80000000067802 */ /* 0x000fc60000000f00 */
[----:B------:R3:W-:Y:S04]  /*2ab80*/  STS.64 [R0], R164 ;  /* 0x000000a400007388 */ /* 0x0007e80000000a00 */
[----:B------:R3:W-:Y:S01]  /*2ab90*/  STS.64 [R0+0x800], R166 ;  /* 0x000800a600007388 */ /* 0x0007e20000000a00 */
[----:B------:R-:W-:Y:S01]  /*2aba0*/  BAR.SYNC.DEFER_BLOCKING 0x0 ;  /* 0x0000000000007b1d */ /* 0x000fe20000010000 */
[----:B-----5:R-:W-:-:S04]  /*2abb0*/  @P1 FMUL.FTZ R2, R7, 0.69314718246459960938 ;  /* 0x3f31721807021820 */ /* 0x020fc80000410000 */
[----:B--2---:R-:W-:Y:S01]  /*2abc0*/  @P1 FFMA.FTZ R5, R3, R9, R2 ;  /* 0x0000000903051223 */ /* 0x004fe20000010002 */
[----:B-1----:R-:W-:-:S04]  /*2abd0*/  @P2 FMUL.FTZ R4, R8, 0.69314718246459960938 ;  /* 0x3f31721808042820 */ /* 0x002fc80000410000 */
[----:B------:R-:W-:Y:S02]  /*2abe0*/  @P2 FFMA.FTZ R6, R36, R10, R4 ;  /* 0x0000000a24062223 */ /* 0x000fe40000010004 */
[----:B------:R3:W1:Y:S04]  /*2abf0*/  LDS.128 R36, [R11+UR6] ;  /* 0x000000060b247984 */ /* 0x0006680008000c00 */
[----:B------:R3:W2:Y:S04]  /*2ac00*/  LDS.128 R32, [R11+UR6+0x800] ;  /* 0x000800060b207984 */ /* 0x0006a80008000c00 */
[----:B------:R3:W4:Y:S04]  /*2ac10*/  LDS.128 R28, [R11+UR6+0x1000] ;  /* 0x001000060b1c7984 */ /* 0x0007280008000c00 */
[----:B------:R3:W1:Y:S04]  /*2ac20*/  LDS.128 R24, [R11+UR6+0x1800] ;  /* 0x001800060b187984 */ /* 0x0006680008000c00 */
[----:B------:R3:W1:Y:S04]  /*2ac30*/  LDS.128 R20, [R11+UR6+0x2000] ;  /* 0x002000060b147984 */ /* 0x0006680008000c00 */
[----:B------:R3:W1:Y:S04]  /*2ac40*/  LDS.128 R16, [R11+UR6+0x2800] ;  /* 0x002800060b107984 */ /* 0x0006680008000c00 */
[----:B------:R3:W1:Y:S04]  /*2ac50*/  LDS.128 R12, [R11+UR6+0x3000] ;  /* 0x003000060b0c7984 */ /* 0x0006680008000c00 */
[----:B------:R-:W1:Y:S01]  /*2ac60*/  LDS.128 R8, [R11+UR6+0x3800] ;  /* 0x003800060b087984 */ /* 0x000e620008000c00 */
[----:B------:R-:W-:Y:S05]  /*2ac70*/  @P0 BRA `(.L_x_1914) ;  /* 0x0000000000300947 */ /* 0x000fea0003800000 */
[----:B------:R-:W5:Y:S01]  /*2ac80*/  LDCU.64 UR4, c[0x0][0x428] ;  /* 0x00008500ff0477ac */ /* 0x000f620008000a00 */
[C---:B------:R-:W-:Y:S01]  /*2ac90*/  VIADD R2, R237.reuse, 0x8 ;  /* 0x00000008ed027836 */ /* 0x040fe20000000000 */
[----:B------:R-:W-:Y:S01]  /*2aca0*/  IADD3 R3, P0, PT, R237, UR8, RZ ;  /* 0x00000008ed037c10 */ /* 0x000fe2000ff1e0ff */
[----:B---3--:R-:W-:Y:S01]  /*2acb0*/  IMAD.U32 R0, RZ, RZ, UR8 ;  /* 0x00000008ff007e24 */ /* 0x008fe2000f8e00ff */
[----:B------:R-:W-:-:S04]  /*2acc0*/  UIADD3 UR6, UPT, UPT, -UR9, UR20, URZ ;  /* 0x0000001409067290 */ /* 0x000fc8000fffe1ff */
[----:B------:R-:W-:Y:S02]  /*2acd0*/  LEA.HI.X.SX32 R0, R0, RZ, 0x1, P0 ;  /* 0x000000ff00007211 */ /* 0x000fe400000f0eff */
[----:B------:R-:W-:Y:S02]  /*2ace0*/  ISETP.GE.AND P2, PT, R237, UR6, PT ;  /* 0x00000006ed007c0c */ /* 0x000fe4000bf46270 */
[----:B------:R-:W-:Y:S02]  /*2acf0*/  ISETP.GE.AND P1, PT, R2, UR6, PT ;  /* 0x0000000602007c0c */ /* 0x000fe4000bf26270 */
[----:B-----5:R-:W-:-:S04]  /*2ad00*/  LEA R2, P0, R3, UR4, 0x2 ;  /* 0x0000000403027c11 */ /* 0x020fc8000f8010ff */
[----:B------:R-:W-:-:S05]  /*2ad10*/  LEA.HI.X R3, R3, UR5, R0, 0x2, P0 ;  /* 0x0000000503037c11 */ /* 0x000fca00080f1400 */
[----:B------:R3:W-:Y:S04]  /*2ad20*/  @!P2 STG.E desc[UR10][R2.64], R6 ;  /* 0x000000060200a986 */ /* 0x0007e8000c10190a */
[----:B------:R3:W-:Y:S02]  /*2ad30*/  @!P1 STG.E desc[UR10][R2.64+0x20], R5 ;  /* 0x0000200502009986 */ /* 0x0007e4000c10190a */
.L_x_1914:
[----:B------:R-:W-:Y:S05]  /*2ad40*/  BSYNC.RECONVERGENT B0 ;  /* 0x0000000000007941 */ /* 0x000fea0003800200 */
.L_x_1913:
        /* <DEDUP_REMOVED lines=11> */
[C---:B------:R-:W-:Y:S01]  /*2ae00*/  VIADD R5, R239.reuse, 0x20 ;  /* 0x00000020ef057836 */ /* 0x040fe20000000000 */
[----:B-----5:R-:W-:Y:S01]  /*2ae10*/  ISETP.GE.AND P0, PT, R2, UR6, PT ;  /* 0x0000000602007c0c */ /* 0x020fe2000bf06270 */
[----:B------:R-:W-:Y:S01]  /*2ae20*/  UIADD3 UR6, UPT, UPT, -UR9, UR20, URZ ;  /* 0x0000001409067290 */ /* 0x000fe2000fffe1ff */
[----:B------:R-:W-:Y:S01]  /*2ae30*/  VIADD R4, R239, 0x28 ;  /* 0x00000028ef047836 */ /* 0x000fe20000000000 */
[----:B---3--:R-:W-:-:S04]  /*2ae40*/  LEA R2, P1, R3, UR4, 0x2 ;  /* 0x0000000403027c11 */ /* 0x008fc8000f8210ff */
[----:B------:R-:W-:Y:S02]  /*2ae50*/  ISETP.GE.OR P2, PT, R239, UR6, P0 ;  /* 0x00000006ef007c0c */ /* 0x000fe40008746670 */
[----:B------:R-:W-:Y:S01]  /*2ae60*/  LEA.HI.X R3, R3, UR5, R0, 0x2, P1 ;  /* 0x0000000503037c11 */ /* 0x000fe200088f1400 */
[----:B------:R-:W-:Y:S01]  /*2ae70*/  VIADD R0, R239, 0x10 ;  /* 0x00000010ef007836 */ /* 0x000fe20000000000 */
[----:B------:R-:W-:Y:S02]  /*2ae80*/  ISETP.GE.OR P5, PT, R6, UR6, P0 ;  /* 0x0000000606007c0c */ /* 0x000fe400087a6670 */
[----:B------:R-:W-:Y:S02]  /*2ae90*/  ISETP.GE.OR P4, PT, R5, UR6, P0 ;  /* 0x0000000605007c0c */ /* 0x000fe40008786670 */
[----:B------:R-:W-:Y:S01]  /*2aea0*/  ISETP.GE.OR P6, PT, R0, UR6, P0 ;  /* 0x0000000600007c0c */ /* 0x000fe200087c6670 */
[C---:B------:R-:W-:Y:S01]  /*2aeb0*/  VIADD R0, R239.reuse, 0x30 ;  /* 0x00000030ef007836 */ /* 0x040fe20000000000 */
[----:B------:R-:W-:Y:S01]  /*2aec0*/  ISETP.GE.OR P3, PT, R4, UR6, P0 ;  /* 0x0000000604007c0c */ /* 0x000fe20008766670 */
[----:B------:R-:W-:-:S02]  /*2aed0*/  VIADD R239, R239, 0x38 ;  /* 0x00000038efef7836 */ /* 0x000fc40000000000 */
[----:B-1----:R1:W-:Y:S01]  /*2aee0*/  @!P2 STG.E.128 desc[UR10][R2.64], R36 ;  /* 0x000000240200a986 */ /* 0x0023e2000c101d0a */
[----:B------:R-:W-:Y:S02]  /*2aef0*/  ISETP.GE.OR P2, PT, R7, UR6, P0 ;  /* 0x0000000607007c0c */ /* 0x000fe40008746670 */
[----:B------:R-:W-:Y:S01]  /*2af00*/  ISETP.GE.OR P1, PT, R0, UR6, P0 ;  /* 0x0000000600007c0c */ /* 0x000fe20008726670 */
[----:B------:R1:W-:Y:S01]  /*2af10*/  @!P5 STG.E.128 desc[UR10][R2.64+0x1800], R24 ;  /* 0x001800180200d986 */ /* 0x0003e2000c101d0a */
[----:B------:R-:W-:-:S03]  /*2af20*/  ISETP.GE.OR P0, PT, R239, UR6, P0 ;  /* 0x00000006ef007c0c */ /* 0x000fc60008706670 */
[----:B----4-:R1:W-:Y:S04]  /*2af30*/  @!P6 STG.E.128 desc[UR10][R2.64+0x1000], R28 ;  /* 0x0010001c0200e986 */ /* 0x0103e8000c101d0a */
[----:B------:R1:W-:Y:S04]  /*2af40*/  @!P4 STG.E.128 desc[UR10][R2.64+0x2000], R20 ;  /* 0x002000140200c986 */ /* 0x0003e8000c101d0a */
[----:B--2---:R1:W-:Y:S04]  /*2af50*/  @!P2 STG.E.128 desc[UR10][R2.64+0x800], R32 ;  /* 0x000800200200a986 */ /* 0x0043e8000c101d0a */
[----:B------:R1:W-:Y:S04]  /*2af60*/  @!P3 STG.E.128 desc[UR10][R2.64+0x2800], R16 ;  /* 0x002800100200b986 */ /* 0x0003e8000c101d0a */
[----:B------:R1:W-:Y:S01]  /*2af70*/  @!P1 STG.E.128 desc[UR10][R2.64+0x3000], R12 ;  /* 0x0030000c02009986 */ /* 0x0003e2000c101d0a */
[----:B------:R-:W-:Y:S05]  /*2af80*/  @P0 EXIT ;  /* 0x000000000000094d */ /* 0x000fea0003800000 */
[----:B------:R-:W-:Y:S01]  /*2af90*/  STG.E.128 desc[UR10][R2.64+0x3800], R8 ;  /* 0x0038000802007986 */ /* 0x000fe2000c101d0a */
[----:B------:R-:W-:Y:S05]  /*2afa0*/  EXIT ;  /* 0x000000000000794d */ /* 0x000fea0003800000 */
.L_x_1915:
        /* <DEDUP_REMOVED lines=13> */
.L_x_7137:


//--------------------- .text._ZN5flash24flash_fwd_splitkv_kernelI23Flash_fwd_kernel_traitsILi64ELi64ELi256ELi4ELb0ELb0EN7cutlass6half_tE19Flash_kernel_traitsILi64ELi64ELi256ELi4ES3_EELb1ELb0ELb0ELb1ELb1ELb0ELb0ELb0EEEvNS_16Flash_fwd_paramsE --------------------------
	.section	.text._ZN5flash24flash_fwd_splitkv_kernelI23Flash_fwd_kernel_traitsILi64ELi64ELi256ELi4ELb0ELb0EN7cutlass6half_tE19Flash_kernel_traitsILi64ELi64ELi256ELi4ES3_EELb1ELb0ELb0ELb1ELb1ELb0ELb0ELb0EEEvNS_16Flash_fwd_paramsE,"ax",@progbits
	.align	128
        .global         _ZN5flash24flash_fwd_splitkv_kernelI23Flash_fwd_kernel_traitsILi64ELi64ELi256ELi4ELb0ELb0EN7cutlass6half_tE19Flash_kernel_traitsILi64ELi64ELi256ELi4ES3_EELb1ELb0ELb0ELb1ELb1ELb0ELb0ELb0EEEvNS_16Flash_fwd_paramsE
        .type           _ZN5flash24flash_fwd_splitkv_kernelI23Flash_fwd_kernel_traitsILi64ELi64ELi256ELi4ELb0ELb0EN7cutlass6half_tE19Flash_kernel_traitsILi64ELi64ELi256ELi4ES3_EELb1ELb0ELb0ELb1ELb1ELb0ELb0ELb0EEEvNS_16Flash_fwd_paramsE,@function
        .size           _ZN5flash24flash_fwd_splitkv_kernelI23Flash_fwd_kernel_traitsILi64ELi64ELi256ELi4ELb0ELb0EN7cutlass6half_tE19Flash_kernel_traitsILi64ELi64ELi256ELi4ES3_EELb1ELb0ELb0ELb1ELb1ELb0ELb0ELb0EEEvNS_16Flash_fwd_paramsE,(.L_x_7138 - _ZN5flash24flash_fwd_splitkv_kernelI23Flash_fwd_kernel_traitsILi64ELi64ELi256ELi4ELb0ELb0EN7cutlass6half_tE19Flash_kernel_traitsILi64ELi64ELi256ELi4ES3_EELb1ELb0ELb0ELb1ELb1ELb0ELb0ELb0EEEvNS_16Flash_fwd_paramsE)
        .other          _ZN5flash24flash_fwd_splitkv_kernelI23Flash_fwd_kernel_traitsILi64ELi64ELi256ELi4ELb0ELb0EN7cutlass6half_tE19Flash_kernel_traitsILi64ELi64ELi256ELi4ES3_EELb1ELb0ELb0ELb1ELb1ELb0ELb0ELb0EEEvNS_16Flash_fwd_paramsE,@"STO_CUDA_ENTRY STV_DEFAULT"
_ZN5flash24flash_fwd_splitkv_kernelI23Flash_fwd_kernel_traitsILi64ELi64ELi256ELi4ELb0ELb0EN7cutlass6half_tE19Flash_kernel_traitsILi64ELi64ELi256ELi4ES3_EELb1ELb0ELb0ELb1ELb1ELb0ELb0ELb0EEEvNS_16Flash_fwd_paramsE:
.text._ZN5flash24flash_fwd_splitkv_kernelI23Flash_fwd_kernel_traitsILi64ELi64ELi256ELi4ELb0ELb0EN7cutlass6half_tE19Flash_kernel_traitsILi64ELi64ELi256ELi4ES3_EELb1ELb0ELb0ELb1ELb1ELb0ELb0ELb0EEEvNS_16Flash_fwd_paramsE:
[----:B------:R-:W-:Y:S08]  /*0000*/  LDC R1, c[0x0][0x37c] ;  /* 0x0000df00ff017b82 */ /* 0x000ff00000000800 */
[----:B------:R-:W1:Y:S01]  /*0010*/  LDC.64 R2, c[0x0][0x478] ;  /* 0x00011e00ff027b82 */ /* 0x000e620000000a00 */
[----:B------:R-:W2:Y:S01]  /*0020*/  S2R R18, SR_CTAID.Y ;  /* 0x0000000000127919 */ /* 0x000ea20000002600 */
[----:B------:R-:W3:Y:S01]  /*0030*/  LDCU.64 UR26, c[0x0][0x358] ;  /* 0x00006b00ff1a77ac */ /* 0x000ee20008000a00 */
[----:B------:R-:W-:-:S05]  /*0040*/  IMAD.MOV.U32 R17, RZ, RZ, RZ ;  /* 0x000000ffff117224 */ /* 0x000fca00078e00ff */
[----:B------:R-:W4:Y:S01]  /*0050*/  LDC.64 R4, c[0x0][0x470] ;  /* 0x00011c00ff047b82 */ /* 0x000f220000000a00 */
[----:B------:R-:W3:Y:S01]  /*0060*/  S2R R15, SR_CTAID.X ;  /* 0x00000000000f7919 */ /* 0x000ee20000002500 */
[----:B------:R-:W3:Y:S01]  /*0070*/  LDCU UR24, c[0x0][0x434] ;  /* 0x00008680ff1877ac */ /* 0x000ee20008000800 */
[----:B-1----:R-:W-:-:S04]  /*0080*/  ISETP.NE.U32.AND P2, PT, R2, RZ, PT ;  /* 0x000000ff0200720c */ /* 0x002fc80003f45070 */
[----:B------:R-:W-:Y:S02]  /*0090*/  ISETP.NE.AND.EX P2, PT, R3, RZ, PT, P2 ;  /* 0x000000ff0300720c */ /* 0x000fe40003f45320 */
[----:B----4-:R-:W-:-:S04]  /*00a0*/  ISETP.NE.U32.AND P0, PT, R4, RZ, PT ;  /* 0x000000ff0400720c */ /* 0x010fc80003f05070 */
[----:B------:R-:W-:-:S07]  /*00b0*/  ISETP.NE.AND.EX P0, PT, R5, RZ, PT, P0 ;  /* 0x000000ff0500720c */ /* 0x000fce0003f05300 */
[----:B------:R-:W2:Y:S08]  /*00c0*/  @P2 LDC.64 R2, c[0x0][0x478] ;  /* 0x00011e00ff022b82 */ /* 0x000eb00000000a00 */
[----:B------:R-:W1:Y:S01]  /*00d0*/  @P0 LDC.64 R4, c[0x0][0x470] ;  /* 0x00011c00ff040b82 */ /* 0x000e620000000a00 */
[----:B--2---:R-:W-:-:S07]  /*00e0*/  @P2 IMAD.WIDE.U32 R6, R18, 0x4, R2 ;  /* 0x0000000412062825 */ /* 0x004fce00078e0002 */
[----:B------:R-:W2:Y:S01]  /*00f0*/  @!P2 LDC.64 R2, c[0x0][0x488] ;  /* 0x00012200ff02ab82 */ /* 0x000ea20000000a00 */
[----:B---3--:R3:W5:Y:S01]  /*0100*/  @P2 LDG.E R6, desc[UR26][R6.64] ;  /* 0x0000001a06062981 */ /* 0x008762000c1e1900 */
[----:B------:R-:W-:Y:S02]  /*0110*/  IMAD.SHL.U32 R194, R15, 0x40, RZ ;  /* 0x000000400fc27824 */ /* 0x000fe400078e00ff */
[----:B-1----:R-:W-:-:S04]  /*0120*/  @P0 IMAD.WIDE.U32 R8, R18, 0x4, R4 ;  /* 0x0000000412080825 */ /* 0x002fc800078e0004 */
[----:B------:R-:W1:Y:S01]  /*0130*/  @!P2 LDC.64 R4, c[0x0][0x438] ;  /* 0x00010e00ff04ab82 */ /* 0x000e620000000a00 */
[----:B------:R-:W-:Y:S01]  /*0140*/  ISETP.GE.AND P1, PT, R194, UR24, PT ;  /* 0x00000018c2007c0c */ /* 0x000fe2000bf26270 */
[----:B------:R3:W5:Y:S01]  /*0150*/  @P0 LDG.E R17, desc[UR26][R8.64] ;  /* 0x0000001a08110981 */ /* 0x000762000c1e1900 */
[----:B--2---:R-:W-:-:S11]  /*0160*/  @!P2 ISETP.NE.U32.AND P0, PT, R2, RZ, PT ;  /* 0x000000ff0200a20c */ /* 0x004fd60003f05070 */
[----:B---3--:R-:W-:Y:S05]  /*0170*/  @P1 EXIT ;  /* 0x000000000000194d */ /* 0x008fea0003800000 */
[----:B------:R-:W2:Y:S01]  /*0180*/  LDC R0, c[0x0][0x508] ;  /* 0x00014200ff007b82 */ /* 0x000ea20000000800 */
[----:B------:R-:W-:Y:S01]  /*0190*/  @!P2 ISETP.NE.AND.EX P0, PT, R3, RZ, PT, P0 ;  /* 0x000000ff0300a20c */ /* 0x000fe20003f05300 */
[----:B------:R-:W3:Y:S01]  /*01a0*/  LDCU UR5, c[0x0][0x438] ;  /* 0x00008700ff0577ac */ /* 0x000ee20008000800 */
[--C-:B-----5:R-:W-:Y:S01]  /*01b0*/  @P2 IMAD.IADD R2, R6, 0x1, -R17.reuse ;  /* 0x0000000106022824 */ /* 0x120fe200078e0a11 */
[----:B------:R-:W4:Y:S01]  /*01c0*/  S2R R9, SR_CTAID.Z ;  /* 0x0000000000097919 */ /* 0x000f220000002700 */
[----:B-1----:R-:W-:Y:S01]  /*01d0*/  @!P2 SEL R5, R5, RZ, P0 ;  /* 0x000000ff0505a207 */ /* 0x002fe20000000000 */
[----:B------:R-:W1:Y:S03]  /*01e0*/  S2R R225, SR_TID.X ;  /* 0x0000000000e17919 */ /* 0x000e660000002100 */
[----:B------:R-:W-:-:S05]  /*01f0*/  @!P2 IADD3 R2, PT, PT, R5, R4, -R17 ;  /* 0x000000040502a210 */ /* 0x000fca0007ffe811 */
[----:B------:R-:W-:-:S05]  /*0200*/  VIADD R6, R2, 0xff ;  /* 0x000000ff02067836 */ /* 0x000fca0000000000 */
[----:B------:R-:W-:Y:S01]  /*0210*/  IADD3 R3, PT, PT, R6, -UR24, R194 ;  /* 0x8000001806037c10 */ /* 0x000fe2000fffe0c2 */
[----:B---3--:R-:W-:Y:S01]  /*0220*/  UIADD3 UR5, UPT, UPT, UR5, 0xff, URZ ;  /* 0x000000ff05057890 */ /* 0x008fe2000fffe0ff */
[----:B------:R-:W-:Y:S02]  /*0230*/  SHF.R.S32.HI R5, RZ, 0x1f, R6 ;  /* 0x0000001fff057819 */ /* 0x000fe40000011406 */
[----:B--2---:R-:W-:Y:S01]  /*0240*/  IADD3 R4, PT, PT, R3, 0x40, R0 ;  /* 0x0000004003047810 */ /* 0x004fe20007ffe000 */
        /* <DEDUP_REMOVED lines=11> */
[----:B------:R-:W1:Y:S01]  /*0300*/  LDC.64 R2, c[0x0][0x408] ;  /* 0x00010200ff027b82 */ /* 0x000e620000000a00 */
[C---:B------:R-:W-:Y:S01]  /*0310*/  IMAD.SHL.U32 R4, R225.reuse, 0x8, RZ ;  /* 0x00000008e1047824 */ /* 0x040fe200078e00ff */
[----:B------:R-:W2:Y:S01]  /*0320*/  LDCU.64 UR4, c[0x0][0x400] ;  /* 0x00008000ff0477ac */ /* 0x000ea20008000a00 */
[----:B------:R-:W-:Y:S01]  /*0330*/  IMAD.MOV.U32 R5, RZ, RZ, RZ ;  /* 0x000000ffff057224 */ /* 0x000fe200078e00ff */
[----:B------:R-:W-:Y:S02]  /*0340*/  SHF.R.U32.HI R0, RZ, 0x3, R225 ;  /* 0x00000003ff007819 */ /* 0x000fe400000116e1 */
[----:B------:R-:W-:Y:S01]  /*0350*/  LOP3.LUT R4, R4, 0x38, RZ, 0xc0, !PT ;  /* 0x0000003804047812 */ /* 0x000fe200078ec0ff */
[----:B------:R-:W3:Y:S01]  /*0360*/  LDCU.64 UR8, c[0x0][0x410] ;  /* 0x00008200ff0877ac */ /* 0x000ee20008000a00 */
[----:B------:R-:W-:Y:S01]  /*0370*/  LOP3.LUT P4, R225, R225, 0x7, RZ, 0xc0, !PT ;  /* 0x00000007e1e17812 */ /* 0x000fe2000788c0ff */
[C---:B------:R-:W-:Y:S01]  /*0380*/  VIADD R7, R0.reuse, 0x20 ;  /* 0x0000002000077836 */ /* 0x040fe20000000000 */
[----:B------:R-:W4:Y:S01]  /*0390*/  LDCU UR10, c[0x0][0x3e0] ;  /* 0x00007c00ff0a77ac */ /* 0x000f220008000800 */
[----:B------:R-:W-:Y:S01]  /*03a0*/  VIADD R8, R0, 0x10 ;  /* 0x0000001000087836 */ /* 0x000fe20000000000 */
[----:B------:R-:W5:Y:S01]  /*03b0*/  LDCU.64 UR6, c[0x0][0x3f0] ;  /* 0x00007e00ff0677ac */ /* 0x000f620008000a00 */
[----:B-1----:R-:W-:-:S04]  /*03c0*/  IMAD.WIDE.U32 R4, R194, R2, R4 ;  /* 0x00000002c2047225 */ /* 0x002fc800078e0004 */
[----:B------:R-:W-:Y:S02]  /*03d0*/  IMAD R5, R194, R3, R5 ;  /* 0x00000003c2057224 */ /* 0x000fe400078e0205 */
[----:B--2---:R-:W-:-:S04]  /*03e0*/  IMAD.WIDE.U32 R12, R18, UR4, R4 ;  /* 0x00000004120c7c25 */ /* 0x004fc8000f8e0004 */
[C---:B------:R-:W-:Y:S01]  /*03f0*/  IMAD R13, R18.reuse, UR5, R13 ;  /* 0x00000005120d7c24 */ /* 0x040fe2000f8e020d */
[----:B------:R-:W1:Y:S01]  /*0400*/  LDCU.64 UR4, c[0x0][0x420] ;  /* 0x00008400ff0477ac */ /* 0x000e620008000a00 */
[----:B----4-:R-:W-:Y:S02]  /*0410*/  IMAD R5, R18, UR10, R9 ;  /* 0x0000000a12057c24 */ /* 0x010fe4000f8e0209 */
[----:B---3--:R-:W-:-:S04]  /*0420*/  IMAD.WIDE.U32 R12, R9, UR8, R12 ;  /* 0x00000008090c7c25 */ /* 0x008fc8000f8e000c */
[----:B------:R-:W-:Y:S01]  /*0430*/  IMAD R13, R9, UR9, R13 ;  /* 0x00000009090d7c24 */ /* 0x000fe2000f8e020d */
[----:B------:R-:W-:Y:S01]  /*0440*/  IADD3 R9, PT, PT, -R194, UR24, RZ ;  /* 0x00000018c2097c10 */ /* 0x000fe2000fffe1ff */
[----:B------:R-:W-:Y:S02]  /*0450*/  IMAD R5, R5, UR24, R194 ;  /* 0x0000001805057c24 */ /* 0x000fe4000f8e02c2 */
[C---:B------:R-:W-:Y:S01]  /*0460*/  IMAD.WIDE.U32 R12, R0.reuse, R2, R12 ;  /* 0x00000002000c7225 */ /* 0x040fe200078e000c */
[----:B------:R-:W-:Y:S02]  /*0470*/  ISETP.GE.AND P2, PT, R7, R9, PT ;  /* 0x000000090700720c */ /* 0x000fe40003f46270 */
[C---:B------:R-:W-:Y:S01]  /*0480*/  IADD3 R6, P0, PT, R5.reuse, R0, RZ ;  /* 0x0000000005067210 */ /* 0x040fe20007f1e0ff */
[----:B------:R-:W-:Y:S01]  /*0490*/  IMAD R4, R0, R3, R13 ;  /* 0x0000000300047224 */ /* 0x000fe200078e020d */
[----:B-----5:R-:W-:Y:S02]  /*04a0*/  LEA R10, P1, R12, UR6, 0x1 ;  /* 0x000000060c0a7c11 */ /* 0x020fe4000f8208ff */
[----:B------:R-:W-:-:S02]  /*04b0*/  LEA.HI.X.SX32 R5, R5, RZ, 0x1, P0 ;  /* 0x000000ff05057211 */ /* 0x000fc400000f0eff */
[----:B-1----:R-:W-:Y:S02]  /*04c0*/  LEA R14, P0, R6, UR4, 0x2 ;  /* 0x00000004060e7c11 */ /* 0x002fe4000f8010ff */
[----:B------:R-:W-:Y:S01]  /*04d0*/  LEA.HI.X R11, R12, UR7, R4, 0x1, P1 ;  /* 0x000000070c0b7c11 */ /* 0x000fe200088f0c04 */
[----:B------:R-:W-:Y:S01]  /*04e0*/  IMAD.WIDE.U32 R12, R2, 0x40, RZ ;  /* 0x00000040020c7825 */ /* 0x000fe200078e00ff */
[----:B------:R-:W-:Y:S02]  /*04f0*/  LEA.HI.X R15, R6, UR5, R5, 0x2, P0 ;  /* 0x00000005060f7c11 */ /* 0x000fe400080f1405 */
[C---:B------:R-:W-:Y:S01]  /*0500*/  SHF.L.U32 R4, R3.reuse, 0x5, RZ ;  /* 0x0000000503047819 */ /* 0x040fe200000006ff */
[----:B------:R-:W-:Y:S01]  /*0510*/  IMAD.WIDE.U32 R6, R2, 0x20, RZ ;  /* 0x0000002002067825 */ /* 0x000fe200078e00ff */
[----:B------:R-:W-:Y:S01]  /*0520*/  IADD3 R2, P0, PT, R10, R12, RZ ;  /* 0x0000000c0a027210 */ /* 0x000fe20007f1e0ff */
[----:B------:R1:W-:Y:S01]  /*0530*/  STG.E.128 desc[UR26][R10.64], RZ ;  /* 0x000000ff0a007986 */ /* 0x0003e2000c101d1a */
[-C--:B------:R-:W-:Y:S01]  /*0540*/  ISETP.GE.AND P3, PT, R8, R9.reuse, PT ;  /* 0x000000090800720c */ /* 0x080fe20003f66270 */
[----:B------:R-:W-:Y:S01]  /*0550*/  IMAD.SHL.U32 R3, R3, 0x40, RZ ;  /* 0x0000004003037824 */ /* 0x000fe200078e00ff */
[----:B------:R-:W-:Y:S01]  /*0560*/  ISETP.GE.OR P4, PT, R0, R9, P4 ;  /* 0x000000090000720c */ /* 0x000fe20002786670 */
[----:B------:R-:W-:Y:S01]  /*0570*/  IMAD.IADD R5, R7, 0x1, R4 ;  /* 0x0000000107057824 */ /* 0x000fe200078e0204 */
[----:B------:R-:W-:Y:S01]  /*0580*/  IADD3 R16, P1, PT, R10, R6, RZ ;  /* 0x000000060a107210 */ /* 0x000fe20007f3e0ff */
[----:B------:R-:W-:Y:S01]  /*0590*/  VIADD R0, R0, 0x30 ;  /* 0x0000003000007836 */ /* 0x000fe20000000000 */
[----:B------:R-:W-:-:S02]  /*05a0*/  IADD3.X R3, PT, PT, R11, R13, R3, P0, !PT ;  /* 0x0000000d0b037210 */ /* 0x000fc400007fe403 */
[----:B------:R-:W-:Y:S01]  /*05b0*/  IADD3 R6, P0, PT, R2, R6, RZ ;  /* 0x0000000602067210 */ /* 0x000fe20007f1e0ff */
[----:B------:R-:W-:Y:S01]  /*05c0*/  IMAD.X R17, R5, 0x1, R11, P1 ;  /* 0x0000000105117824 */ /* 0x000fe200008e060b */
[C---:B------:R-:W-:Y:S02]  /*05d0*/  ISETP.NE.OR P3, PT, R225.reuse, RZ, P3 ;  /* 0x000000ffe100720c */ /* 0x040fe40001f65670 */
[----:B------:R-:W-:Y:S02]  /*05e0*/  ISETP.NE.OR P2, PT, R225, RZ, P2 ;  /* 0x000000ffe100720c */ /* 0x000fe40001745670 */
[----:B------:R-:W-:Y:S01]  /*05f0*/  IADD3.X R7, PT, PT, R3, R5, RZ, P0, !PT ;  /* 0x0000000503077210 */ /* 0x000fe200007fe4ff */
[----:B------:R-:W-:Y:S01]  /*0600*/  @!P4 IMAD.MOV.U32 R19, RZ, RZ, 0x7f800000 ;  /* 0x7f800000ff13c424 */ /* 0x000fe200078e00ff */
[----:B------:R-:W-:Y:S01]  /*0610*/  ISETP.GE.AND P0, PT, R0, R9, PT ;  /* 0x000000090000720c */ /* 0x000fe20003f06270 */
[----:B------:R1:W-:Y:S03]  /*0620*/  STG.E.128 desc[UR26][R16.64], RZ ;  /* 0x000000ff10007986 */ /* 0x0003e6000c101d1a */
[----:B------:R-:W-:Y:S01]  /*0630*/  ISETP.NE.OR P0, PT, R225, RZ, P0 ;  /* 0x000000ffe100720c */ /* 0x000fe20000705670 */
[----:B------:R1:W-:Y:S02]  /*0640*/  STG.E.128 desc[UR26][R2.64], RZ ;  /* 0x000000ff02007986 */ /* 0x0003e4000c101d1a */
[----:B------:R-:W-:-:S02]  /*0650*/  @!P3 IMAD.MOV.U32 R13, RZ, RZ, 0x7f800000 ;  /* 0x7f800000ff0db424 */ /* 0x000fc400078e00ff */
[----:B------:R-:W-:Y:S01]  /*0660*/  @!P2 MOV R5, 0x7f800000 ;  /* 0x7f8000000005a802 */ /* 0x000fe20000000f00 */
[----:B------:R1:W-:Y:S04]  /*0670*/  STG.E.128 desc[UR26][R6.64], RZ ;  /* 0x000000ff06007986 */ /* 0x0003e8000c101d1a */
[----:B------:R1:W-:Y:S04]  /*0680*/  @!P4 STG.E desc[UR26][R14.64], R19 ;  /* 0x000000130e00c986 */ /* 0x0003e8000c10191a */
[----:B------:R1:W-:Y:S04]  /*0690*/  @!P3 STG.E desc[UR26][R14.64+0x40], R13 ;  /* 0x0000400d0e00b986 */ /* 0x0003e8000c10191a */
[----:B------:R1:W-:Y:S01]  /*06a0*/  @!P2 STG.E desc[UR26][R14.64+0x80], R5 ;  /* 0x000080050e00a986 */ /* 0x0003e2000c10191a */
[----:B------:R-:W-:Y:S05]  /*06b0*/  @P0 EXIT ;  /* 0x000000000000094d */ /* 0x000fea0003800000 */
[----:B-1----:R-:W-:-:S05]  /*06c0*/  MOV R3, 0x7f800000 ;  /* 0x7f80000000037802 */ /* 0x002fca0000000f00 */
[----:B------:R-:W-:Y:S01]  /*06d0*/  STG.E desc[UR26][R14.64+0xc0], R3 ;  /* 0x0000c0030e007986 */ /* 0x000fe2000c10191a */
[----:B------:R-:W-:Y:S05]  /*06e0*/  EXIT ;  /* 0x000000000000794d */ /* 0x000fea0003800000 */
.L_x_1916:
[----:B------:R-:W1:Y:S01]  /*06f0*/  LDCU.64 UR4, c[0x0][0x4d8] ;  /* 0x00009b00ff0477ac */ /* 0x000e620008000a00 */
[----:B------:R-:W-:Y:S01]  /*0700*/  MOV R6, R18 ;  /* 0x0000001200067202 */ /* 0x000fe20000000f00 */
[----:B-1----:R-:W-:-:S04]  /*0710*/  UISETP.NE.U32.AND UP0, UPT, UR4, URZ, UPT ;  /* 0x000000ff0400728c */ /* 0x002fc8000bf05070 */
[----:B------:R-:W-:-:S09]  /*0720*/  UISETP.NE.AND.EX UP0, UPT, UR5, URZ, UPT, UP0 ;  /* 0x000000ff0500728c */ /* 0x000fd2000bf05300 */
[----:B------:R-:W-:Y:S05]  /*0730*/  BRA.U !UP0, `(.L_x_1917) ;  /* 0x00000001080c7547 */ /* 0x000fea000b800000 */
[----:B------:R-:W1:Y:S02]  /*0740*/  LDC.64 R4, c[0x0][0x4d8] ;  /* 0x00013600ff047b82 */ /* 0x000e640000000a00 */
[----:B-1----:R-:W-:-:S05]  /*0750*/  IMAD.WIDE.U32 R4, R18, 0x4, R4 ;  /* 0x0000000412047825 */ /* 0x002fca00078e0004 */
[----:B------:R1:W5:Y:S02]  /*0760*/  LDG.E R6, desc[UR26][R4.64] ;  /* 0x0000001a04067981 */ /* 0x000364000c1e1900 */
.L_x_1917:
[----:B------:R-:W2:Y:S02]  /*0770*/  LDCU.64 UR12, c[0x0][0x4e0] ;  /* 0x00009c00ff0c77ac */ /* 0x000ea40008000a00 */
[----:B--2---:R-:W-:-:S04]  /*0780*/  UISETP.NE.U32.AND UP0, UPT, UR12, URZ, UPT ;  /* 0x000000ff0c00728c */ /* 0x004fc8000bf05070 */
[----:B------:R-:W-:-:S09]  /*0790*/  UISETP.NE.AND.EX UP0, UPT, UR13, URZ, UPT, UP0 ;  /* 0x000000ff0d00728c */ /* 0x000fd2000bf05300 */
[----:B------:R-:W-:Y:S05]  /*07a0*/  BRA.U !UP0, `(.L_x_1918) ;  /* 0x0000000508787547 */ /* 0x000fea000b800000 */
[----:B------:R-:W2:Y:S01]  /*07b0*/  LDC R11, c[0x0][0x4f0] ;  /* 0x00013c00ff0b7b82 */ /* 0x000ea20000000800 */
[----:B-----5:R-:W-:Y:S01]  /*07c0*/  LEA R6, R3, 0xffffff00, 0x8 ;  /* 0xffffff0003067811 */ /* 0x020fe200078e40ff */
[----:B------:R-:W3:Y:S01]  /*07d0*/  LDCU.64 UR4, c[0x0][0x4e8] ;  /* 0x00009d00ff0477ac */ /* 0x000ee20008000a00 */
[----:B------:R-:W-:Y:S01]  /*07e0*/  MOV R12, RZ ;  /* 0x000000ff000c7202 */ /* 0x000fe20000000f00 */
[----:B------:R-:W4:Y:S01]  /*07f0*/  LDCU.64 UR18, c[0x0][0x3a0] ;  /* 0x00007400ff1277ac */ /* 0x000f220008000a00 */
[----:B------:R-:W4:Y:S01]  /*0800*/  LDCU.64 UR16, c[0x0][0x3b8] ;  /* 0x00007700ff1077ac */ /* 0x000f220008000a00 */
[----:B------:R-:W4:Y:S01]  /*0810*/  LDCU.64 UR14, c[0x0][0x3c0] ;  /* 0x00007800ff0e77ac */ /* 0x000f220008000a00 */
[----:B--2---:R-:W-:-:S04]  /*0820*/  IABS R7, R11 ;  /* 0x0000000b00077213 */ /* 0x004fc80000000000 */
[----:B------:R-:W2:Y:S08]  /*0830*/  I2F.RP R8, R7 ;  /* 0x0000000700087306 */ /* 0x000eb00000209400 */
[----:B--2---:R-:W2:Y:S02]  /*0840*/  MUFU.RCP R13, R8 ;  /* 0x00000008000d7308 */ /* 0x004ea40000001000 */
[----:B--2---:R-:W-:Y:S01]  /*0850*/  IADD3 R13, PT, PT, R13, 0xffffffe, RZ ;  /* 0x0ffffffe0d0d7810 */ /* 0x004fe20007ffe0ff */
[----:B------:R-:W2:Y:S05]  /*0860*/  LDC R8, c[0x0][0x3e8] ;  /* 0x0000fa00ff087b82 */ /* 0x000eaa0000000800 */
[----:B------:R-:W1:Y:S02]  /*0870*/  F2I.FTZ.U32.TRUNC.NTZ R13, R13 ;  /* 0x0000000d000d7305 */ /* 0x000e64000021f000 */
[----:B-1----:R-:W-:-:S04]  /*0880*/  IMAD.MOV R4, RZ, RZ, -R13 ;  /* 0x000000ffff047224 */ /* 0x002fc800078e0a0d */
[----:B------:R-:W-:Y:S01]  /*0890*/  IMAD R5, R4, R7, RZ ;  /* 0x0000000704057224 */ /* 0x000fe200078e02ff */
[----:B------:R-:W-:-:S03]  /*08a0*/  IABS R4, R6 ;  /* 0x0000000600047213 */ /* 0x000fc60000000000 */
        /* <DEDUP_REMOVED lines=12> */
[----:B---3--:R-:W-:-:S04]  /*0970*/  IMAD.WIDE.U32 R4, R18, UR4, RZ ;  /* 0x0000000412047c25 */ /* 0x008fc8000f8e00ff */
[----:B------:R-:W-:Y:S01]  /*0980*/  IMAD R239, R18, UR5, R5 ;  /* 0x0000000512ef7c24 */ /* 0x000fe2000f8e0205 */
[----:B--2---:R-:W-:Y:S01]  /*0990*/  IABS R10, R8 ;  /* 0x00000008000a7213 */ /* 0x004fe20000000000 */
[----:B------:R-:W1:Y:S01]  /*09a0*/  LDCU.64 UR4, c[0x0][0x3a8] ;  /* 0x00007500ff0477ac */ /* 0x000e620008000a00 */
[----:B------:R-:W-:Y:S02]  /*09b0*/  @P0 IADD3 R12, PT, PT, R12, 0x1, RZ ;  /* 0x000000010c0c0810 */ /* 0x000fe40007ffe0ff */
[----:B------:R-:W-:-:S03]  /*09c0*/  LEA R238, P0, R4, UR12, 0x2 ;  /* 0x0000000c04ee7c11 */ /* 0x000fc6000f8010ff */
[----:B------:R-:W-:Y:S01]  /*09d0*/  @!P1 IMAD.MOV R12, RZ, RZ, -R12 ;  /* 0x000000ffff0c9224 */ /* 0x000fe200078e0a0c */
[----:B------:R-:W-:Y:S02]  /*09e0*/  LEA.HI.X R239, R4, UR13, R239, 0x2, P0 ;  /* 0x0000000d04ef7c11 */ /* 0x000fe400080f14ef */
[----:B------:R-:W-:-:S05]  /*09f0*/  @!P2 LOP3.LUT R12, RZ, R11, RZ, 0x33, !PT ;  /* 0x0000000bff0ca212 */ /* 0x000fca00078e33ff */
[----:B------:R-:W-:-:S05]  /*0a00*/  IMAD.WIDE R20, R12, 0x4, R238 ;  /* 0x000000040c147825 */ /* 0x000fca00078e02ee */
[----:B------:R-:W2:Y:S01]  /*0a10*/  LDG.E R5, desc[UR26][R20.64] ;  /* 0x0000001a14057981 */ /* 0x000ea2000c1e1900 */
[----:B------:R-:W3:Y:S01]  /*0a20*/  I2F.RP R14, R10 ;  /* 0x0000000a000e7306 */ /* 0x000ee20000209400 */
[----:B------:R-:W-:-:S04]  /*0a30*/  IMAD.MOV R12, RZ, RZ, -R12 ;  /* 0x000000ffff0c7224 */ /* 0x000fc800078e0a0c */
[----:B------:R-:W-:-:S03]  /*0a40*/  IMAD R6, R11, R12, R6 ;  /* 0x0000000c0b067224 */ /* 0x000fc600078e0206 */
[----:B---3--:R-:W3:Y:S02]  /*0a50*/  MUFU.RCP R16, R14 ;  /* 0x0000000e00107308 */ /* 0x008ee40000001000 */
[----:B---3--:R-:W-:-:S06]  /*0a60*/  IADD3 R16, PT, PT, R16, 0xffffffe, RZ ;  /* 0x0ffffffe10107810 */ /* 0x008fcc0007ffe0ff */
[----:B------:R-:W3:Y:S02]  /*0a70*/  F2I.FTZ.U32.TRUNC.NTZ R17, R16 ;  /* 0x0000001000117305 */ /* 0x000ee4000021f000 */
[----:B---3--:R-:W-:Y:S01]  /*0a80*/  IADD3 R4, PT, PT, RZ, -R17, RZ ;  /* 0x80000011ff047210 */ /* 0x008fe20007ffe0ff */
[----:B------:R-:W-:-:S04]  /*0a90*/  IMAD.MOV.U32 R16, RZ, RZ, RZ ;  /* 0x000000ffff107224 */ /* 0x000fc800078e00ff */
[----:B------:R-:W-:Y:S01]  /*0aa0*/  IMAD R7, R4, R10, RZ ;  /* 0x0000000a04077224 */ /* 0x000fe200078e02ff */
[----:B------:R-:W-:-:S03]  /*0ab0*/  IABS R4, R9 ;  /* 0x0000000900047213 */ /* 0x000fc60000000000 */
[----:B------:R-:W-:-:S06]  /*0ac0*/  IMAD.HI.U32 R7, R17, R7, R16 ;  /* 0x0000000711077227 */ /* 0x000fcc00078e0010 */
[----:B------:R-:W-:-:S05]  /*0ad0*/  IMAD.HI.U32 R13, R7, R4, RZ ;  /* 0x00000004070d7227 */ /* 0x000fca00078e00ff */
[----:B------:R-:W-:-:S05]  /*0ae0*/  IADD3 R7, PT, PT, -R13, RZ, RZ ;  /* 0x000000ff0d077210 */ /* 0x000fca0007ffe1ff */
        /* <DEDUP_REMOVED lines=11> */
[----:B--2---:R-:W-:Y:S01]  /*0ba0*/  SHF.R.S32.HI R4, RZ, 0x1f, R5 ;  /* 0x0000001fff047819 */ /* 0x004fe20000011405 */
[----:B-1----:R-:W-:-:S04]  /*0bb0*/  IMAD.WIDE.U32 R20, R5, UR4, RZ ;  /* 0x0000000405147c25 */ /* 0x002fc8000f8e00ff */
[C---:B----4-:R-:W-:Y:S02]  /*0bc0*/  IMAD R10, R4.reuse, UR18, RZ ;  /* 0x00000012040a7c24 */ /* 0x050fe4000f8e02ff */
[----:B------:R-:W-:Y:S02]  /*0bd0*/  IMAD R4, R4, UR4, RZ ;  /* 0x0000000404047c24 */ /* 0x000fe4000f8e02ff */
[----:B------:R-:W-:-:S04]  /*0be0*/  IMAD.WIDE.U32 R16, R5, UR18, RZ ;  /* 0x0000001205107c25 */ /* 0x000fc8000f8e00ff */
[C---:B------:R-:W-:Y:S01]  /*0bf0*/  IMAD R4, R5.reuse, UR5, R4 ;  /* 0x0000000505047c24 */ /* 0x040fe2000f8e0204 */
[----:B------:R-:W1:Y:S01]  /*0c00*/  LDCU.128 UR4, c[0x0][0x3d0] ;  /* 0x00007a00ff0477ac */ /* 0x000e620008000c00 */
[----:B------:R-:W-:Y:S01]  /*0c10*/  IMAD R10, R5, UR19, R10 ;  /* 0x00000013050a7c24 */ /* 0x000fe2000f8e020a */
[----:B------:R-:W-:Y:S02]  /*0c20*/  SHF.R.S32.HI R5, RZ, 0x1f, R6 ;  /* 0x0000001fff057819 */ /* 0x000fe40000011406 */
[----:B------:R-:W-:Y:S02]  /*0c30*/  IADD3 R21, PT, PT, R21, R4, RZ ;  /* 0x0000000415157210 */ /* 0x000fe40007ffe0ff */
[----:B------:R-:W-:Y:S01]  /*0c40*/  IADD3 R17, PT, PT, R17, R10, RZ ;  /* 0x0000000a11117210 */ /* 0x000fe20007ffe0ff */
[C---:B------:R-:W-:Y:S01]  /*0c50*/  IMAD R7, R5.reuse, UR16, RZ ;  /* 0x0000001005077c24 */ /* 0x040fe2000f8e02ff */
[----:B------:R-:W-:Y:S01]  /*0c60*/  SHF.R.S32.HI R4, RZ, 0x1f, R13 ;  /* 0x0000001fff047819 */ /* 0x000fe2000001140d */
[----:B------:R-:W-:-:S02]  /*0c70*/  IMAD R5, R5, UR14, RZ ;  /* 0x0000000e05057c24 */ /* 0x000fc4000f8e02ff */
[----:B------:R-:W-:-:S04]  /*0c80*/  IMAD.WIDE.U32 R20, R6, UR14, R20 ;  /* 0x0000000e06147c25 */ /* 0x000fc8000f8e0014 */
[C---:B------:R-:W-:Y:S02]  /*0c90*/  IMAD R5, R6.reuse, UR15, R5 ;  /* 0x0000000f06057c24 */ /* 0x040fe4000f8e0205 */
[C---:B------:R-:W-:Y:S02]  /*0ca0*/  IMAD R7, R6.reuse, UR17, R7 ;  /* 0x0000001106077c24 */ /* 0x040fe4000f8e0207 */
[----:B------:R-:W-:Y:S01]  /*0cb0*/  IMAD.WIDE.U32 R16, R6, UR16, R16 ;  /* 0x0000001006107c25 */ /* 0x000fe2000f8e0010 */
[----:B------:R-:W-:-:S03]  /*0cc0*/  IADD3 R21, PT, PT, R21, R5, RZ ;  /* 0x0000000515157210 */ /* 0x000fc60007ffe0ff */
[----:B------:R-:W-:Y:S02]  /*0cd0*/  IMAD.IADD R17, R17, 0x1, R7 ;  /* 0x0000000111117824 */ /* 0x000fe400078e0207 */
        /* <DEDUP_REMOVED lines=11> */
.L_x_1918:
[----:B------:R-:W2:Y:S01]  /*0d90*/  LDC R10, c[0x0][0x3e8] ;  /* 0x0000fa00ff0a7b82 */ /* 0x000ea20000000800 */
[----:B------:R-:W3:Y:S01]  /*0da0*/  LDCU.64 UR16, c[0x0][0x3b8] ;  /* 0x00007700ff1077ac */ /* 0x000ee20008000a00 */
[----:B------:R-:W-:Y:S02]  /*0db0*/  SHF.R.S32.HI R14, RZ, 0x1f, R17 ;  /* 0x0000001fff0e7819 */ /* 0x000fe40000011411 */
[----:B------:R-:W-:Y:S02]  /*0dc0*/  CS2R R238, SRZ ;  /* 0x0000000000ee7805 */ /* 0x000fe4000001ff00 */
[----:B-----5:R-:W-:Y:S01]  /*0dd0*/  SHF.R.S32.HI R13, RZ, 0x1f, R6 ;  /* 0x0000001fff0d7819 */ /* 0x020fe20000011406 */
[----:B------:R-:W4:Y:S01]  /*0de0*/  LDCU.64 UR14, c[0x0][0x3c0] ;  /* 0x00007800ff0e77ac */ /* 0x000f220008000a00 */
[----:B------:R-:W4:Y:S01]  /*0df0*/  LDCU.64 UR18, c[0x0][0x3a0] ;  /* 0x00007400ff1277ac */ /* 0x000f220008000a00 */
[----:B---3--:R-:W-:Y:S01]  /*0e00*/  IMAD.WIDE.U32 R22, R17, UR16, RZ ;  /* 0x0000001011167c25 */ /* 0x008fe2000f8e00ff */
[----:B--2---:R-:W-:-:S04]  /*0e10*/  IABS R12, R10 ;  /* 0x0000000a000c7213 */ /* 0x004fc80000000000 */
[----:B------:R-:W2:Y:S08]  /*0e20*/  I2F.RP R7, R12 ;  /* 0x0000000c00077306 */ /* 0x000eb00000209400 */
[----:B--2---:R-:W2:Y:S02]  /*0e30*/  MUFU.RCP R20, R7 ;  /* 0x0000000700147308 */ /* 0x004ea40000001000 */
[----:B--2---:R-:W-:-:S06]  /*0e40*/  IADD3 R20, PT, PT, R20, 0xffffffe, RZ ;  /* 0x0ffffffe14147810 */ /* 0x004fcc0007ffe0ff */
[----:B------:R-:W1:Y:S02]  /*0e50*/  F2I.FTZ.U32.TRUNC.NTZ R21, R20 ;  /* 0x0000001400157305 */ /* 0x000e64000021f000 */
[----:B-1----:R-:W-:Y:S02]  /*0e60*/  IADD3 R4, PT, PT, RZ, -R21, RZ ;  /* 0x80000015ff047210 */ /* 0x002fe40007ffe0ff */
[----:B------:R-:W-:-:S03]  /*0e70*/  MOV R20, RZ ;  /* 0x000000ff00147202 */ /* 0x000fc60000000f00 */
[----:B------:R-:W-:Y:S01]  /*0e80*/  IMAD R5, R4, R12, RZ ;  /* 0x0000000c04057224 */ /* 0x000fe200078e02ff */
[----:B------:R-:W-:-:S03]  /*0e90*/  IABS R4, R9 ;  /* 0x0000000900047213 */ /* 0x000fc60000000000 */
[----:B------:R-:W-:-:S04]  /*0ea0*/  IMAD.HI.U32 R5, R21, R5, R20 ;  /* 0x0000000515057227 */ /* 0x000fc800078e0014 */
[----:B------:R-:W-:Y:S02]  /*0eb0*/  IMAD R20, R14, UR16, RZ ;  /* 0x000000100e147c24 */ /* 0x000fe4000f8e02ff */
[----:B------:R-:W-:-:S04]  /*0ec0*/  IMAD.HI.U32 R8, R5, R4, RZ ;  /* 0x0000000405087227 */ /* 0x000fc800078e00ff */
[----:B----4-:R-:W-:Y:S01]  /*0ed0*/  IMAD R14, R14, UR14, RZ ;  /* 0x0000000e0e0e7c24 */ /* 0x010fe2000f8e02ff */
[----:B------:R-:W-:Y:S01]  /*0ee0*/  IADD3 R7, PT, PT, -R8, RZ, RZ ;  /* 0x000000ff08077210 */ /* 0x000fe20007ffe1ff */
[C---:B------:R-:W-:Y:S02]  /*0ef0*/  IMAD R20, R17.reuse, UR17, R20 ;  /* 0x0000001111147c24 */ /* 0x040fe4000f8e0214 */
[C---:B------:R-:W-:Y:S02]  /*0f00*/  IMAD R11, R17.reuse, UR15, R14 ;  /* 0x0000000f110b7c24 */ /* 0x040fe4000f8e020e */
[C---:B------:R-:W-:Y:S02]  /*0f10*/  IMAD R7, R12.reuse, R7, R4 ;  /* 0x000000070c077224 */ /* 0x040fe400078e0204 */
[----:B------:R-:W1:Y:S01]  /*0f20*/  LDC.64 R4, c[0x0][0x3a8] ;  /* 0x0000ea00ff047b82 */ /* 0x000e620000000a00 */
[----:B------:R-:W-:Y:S02]  /*0f30*/  IMAD.WIDE.U32 R16, R17, UR14, RZ ;  /* 0x0000000e11107c25 */ /* 0x000fe4000f8e00ff */
[----:B------:R-:W-:-:S02]  /*0f40*/  ISETP.GT.U32.AND P0, PT, R12, R7, PT ;  /* 0x000000070c00720c */ /* 0x000fc40003f04070 */
[----:B------:R-:W-:Y:S01]  /*0f50*/  IMAD.IADD R21, R23, 0x1, R20 ;  /* 0x0000000117157824 */ /* 0x000fe200078e0214 */
[----:B------:R-:W-:Y:S02]  /*0f60*/  IADD3 R17, PT, PT, R17, R11, RZ ;  /* 0x0000000b11117210 */ /* 0x000fe40007ffe0ff */
[----:B------:R-:W-:-:S05]  /*0f70*/  MOV R20, R22 ;  /* 0x0000001600147202 */ /* 0x000fca0000000f00 */
[----:B------:R-:W-:-:S03]  /*0f80*/  IMAD.WIDE.U32 R20, R6, UR18, R20 ;  /* 0x0000001206147c25 */ /* 0x000fc6000f8e0014 */
[-C--:B------:R-:W-:Y:S02]  /*0f90*/  @!P0 IADD3 R7, PT, PT, R7, -R12.reuse, RZ ;  /* 0x8000000c07078210 */ /* 0x080fe40007ffe0ff */
[----:B------:R-:W-:Y:S02]  /*0fa0*/  @!P0 IADD3 R8, PT, PT, R8, 0x1, RZ ;  /* 0x0000000108088810 */ /* 0x000fe40007ffe0ff */
[----:B------:R-:W-:Y:S02]  /*0fb0*/  ISETP.GE.U32.AND P2, PT, R7, R12, PT ;  /* 0x0000000c0700720c */ /* 0x000fe40003f46070 */
[----:B------:R-:W-:Y:S01]  /*0fc0*/  LOP3.LUT R7, R9, R10, RZ, 0x3c, !PT ;  /* 0x0000000a09077212 */ /* 0x000fe200078e3cff */
[C---:B-1----:R-:W-:Y:S01]  /*0fd0*/  IMAD R11, R13.reuse, R4, RZ ;  /* 0x000000040d0b7224 */ /* 0x042fe200078e02ff */
[----:B------:R-:W-:Y:S01]  /*0fe0*/  ISETP.NE.AND P0, PT, R10, RZ, PT ;  /* 0x000000ff0a00720c */ /* 0x000fe20003f05270 */
[----:B------:R-:W-:Y:S01]  /*0ff0*/  IMAD R13, R13, UR18, RZ ;  /* 0x000000120d0d7c24 */ /* 0x000fe2000f8e02ff */
[----:B------:R-:W-:Y:S01]  /*1000*/  ISETP.GE.AND P1, PT, R7, RZ, PT ;  /* 0x000000ff0700720c */ /* 0x000fe20003f26270 */
[----:B------:R-:W-:-:S02]  /*1010*/  IMAD R11, R6, R5, R11 ;  /* 0x00000005060b7224 */ /* 0x000fc400078e020b */
[C---:B------:R-:W-:Y:S02]  /*1020*/  IMAD R12, R6.reuse, UR19, R13 ;  /* 0x00000013060c7c24 */ /* 0x040fe4000f8e020d */
[----:B------:R-:W-:Y:S02]  /*1030*/  IMAD.WIDE.U32 R16, R6, R4, R16 ;  /* 0x0000000406107225 */ /* 0x000fe400078e0010 */
[----:B------:R-:W1:Y:S01]  /*1040*/  LDC.64 R6, c[0x0][0x3d0] ;  /* 0x0000f400ff067b82 */ /* 0x000e620000000a00 */
[----:B------:R-:W-:Y:S01]  /*1050*/  IADD3 R21, PT, PT, R21, R12, RZ ;  /* 0x0000000c15157210 */ /* 0x000fe20007ffe0ff */
[----:B------:R-:W-:Y:S01]  /*1060*/  @P2 VIADD R8, R8, 0x1 ;  /* 0x0000000108082836 */ /* 0x000fe20000000000 */
[----:B------:R-:W-:Y:S02]  /*1070*/  IADD3 R17, PT, PT, R17, R11, RZ ;  /* 0x0000000b11117210 */ /* 0x000fe40007ffe0ff */
[----:B------:R-:W-:Y:S02]  /*1080*/  LEA R11, R3, 0xffffff00, 0x8 ;  /* 0xffffff00030b7811 */ /* 0x000fe400078e40ff */
[----:B------:R-:W-:Y:S01]  /*1090*/  @!P1 IADD3 R8, PT, PT, -R8, RZ, RZ ;  /* 0x000000ff08089210 */ /* 0x000fe20007ffe1ff */
[----:B------:R-:W2:Y:S01]  /*10a0*/  LDC.64 R4, c[0x0][0x3d8] ;  /* 0x0000f600ff047b82 */ /* 0x000ea20000000a00 */
[----:B------:R-:W-:Y:S01]  /*10b0*/  @!P0 LOP3.LUT R8, RZ, R10, RZ, 0x33, !PT ;  /* 0x0000000aff088212 */ /* 0x000fe200078e33ff */
[----:B------:R-:W-:-:S02]  /*10c0*/  IMAD R10, R11, UR17, RZ ;  /* 0x000000110b0a7c24 */ /* 0x000fc4000f8e02ff */
[----:B------:R-:W-:Y:S01]  /*10d0*/  IMAD.WIDE.U32 R20, R11, UR16, R20 ;  /* 0x000000100b147c25 */ /* 0x000fe2000f8e0014 */
[----:B------:R-:W-:-:S03]  /*10e0*/  SHF.R.S32.HI R13, RZ, 0x1f, R8 ;  /* 0x0000001fff0d7819 */ /* 0x000fc60000011408 */
[----:B------:R-:W-:Y:S01]  /*10f0*/  IMAD.WIDE.U32 R16, R11, UR14, R16 ;  /* 0x0000000e0b107c25 */ /* 0x000fe2000f8e0010 */
[----:B------:R-:W-:-:S03]  /*1100*/  IADD3 R21, PT, PT, R21, R10, RZ ;  /* 0x0000000a15157210 */ /* 0x000fc60007ffe0ff */
[----:B------:R-:W-:Y:S02]  /*1110*/  IMAD R11, R11, UR15, RZ ;  /* 0x0000000f0b0b7c24 */ /* 0x000fe4000f8e02ff */
[-C--:B-1----:R-:W-:Y:S02]  /*1120*/  IMAD R10, R13, R6.reuse, RZ ;  /* 0x000000060d0a7224 */ /* 0x082fe400078e02ff */
[----:B------:R-:W-:Y:S02]  /*1130*/  IMAD.IADD R17, R17, 0x1, R11 ;  /* 0x0000000111117824 */ /* 0x000fe400078e020b */
[----:B------:R-:W-:-:S04]  /*1140*/  IMAD.WIDE.U32 R20, R8, R6, R20 ;  /* 0x0000000608147225 */ /* 0x000fc800078e0014 */
[----:B--2---:R-:W-:Y:S01]  /*1150*/  IMAD R13, R13, R4, RZ ;  /* 0x000000040d0d7224 */ /* 0x004fe200078e02ff */
[----:B------:R-:W-:Y:S01]  /*1160*/  MOV R6, R20 ;  /* 0x0000001400067202 */ /* 0x000fe20000000f00 */
[C---:B------:R-:W-:Y:S02]  /*1170*/  IMAD R7, R8.reuse, R7, R10 ;  /* 0x0000000708077224 */ /* 0x040fe400078e020a */
[----:B------:R-:W-:-:S03]  /*1180*/  IMAD.WIDE.U32 R16, R8, R4, R16 ;  /* 0x0000000408107225 */ /* 0x000fc600078e0010 */
[----:B------:R-:W-:Y:S01]  /*1190*/  IADD3 R4, PT, PT, R21, R7, RZ ;  /* 0x0000000715047210 */ /* 0x000fe20007ffe0ff */
[----:B------:R-:W-:Y:S01]  /*11a0*/  IMAD R5, R8, R5, R13 ;  /* 0x0000000508057224 */ /* 0x000fe200078e020d */
[----:B------:R-:W-:-:S04]  /*11b0*/  MOV R8, R16 ;  /* 0x0000001000087202 */ /* 0x000fc80000000f00 */
[----:B------:R-:W-:-:S07]  /*11c0*/  IADD3 R5, PT, PT, R17, R5, RZ ;  /* 0x0000000511057210 */ /* 0x000fce0007ffe0ff */
.L_x_1919:
[----:B------:R-:W1:Y:S01]  /*11d0*/  LDCU.128 UR4, c[0x0][0x390] ;  /* 0x00007200ff0477ac */ /* 0x000e620008000c00 */
[----:B------:R-:W-:Y:S01]  /*11e0*/  IMAD.SHL.U32 R241, R225, 0x8, RZ ;  /* 0x00000008e1f17824 */ /* 0x000fe200078e00ff */
[----:B------:R-:W-:Y:S01]  /*11f0*/  SHF.R.U32.HI R16, RZ, 0x3, R225 ;  /* 0x00000003ff107819 */ /* 0x000fe200000116e1 */
[----:B------:R-:W-:Y:S01]  /*1200*/  IMAD.MOV.U32 R227, RZ, RZ, RZ ;  /* 0x000000ffffe37224 */ /* 0x000fe200078e00ff */
[----:B------:R-:W2:Y:S01]  /*1210*/  LDCU.64 UR20, c[0x0][0x3b0] ;  /* 0x00007600ff1477ac */ /* 0x000ea20008000a00 */
[----:B------:R-:W-:Y:S01]  /*1220*/  IMAD.MOV.U32 R17, RZ, RZ, RZ ;  /* 0x000000ffff117224 */ /* 0x000fe200078e00ff */
[----:B------:R-:W-:Y:S01]  /*1230*/  LOP3.LUT R226, R241, 0x38, RZ, 0xc0, !PT ;  /* 0x00000038f1e27812 */ /* 0x000fe200078ec0ff */
[----:B------:R-:W-:Y:S01]  /*1240*/  IMAD.SHL.U32 R195, R225, 0x40, RZ ;  /* 0x00000040e1c37824 */ /* 0x000fe200078e00ff */
[----:B------:R-:W-:Y:S01]  /*1250*/  LOP3.LUT R10, R241, 0x1f8, RZ, 0xc0, !PT ;  /* 0x000001f8f10a7812 */ /* 0x000fe200078ec0ff */
[----:B------:R-:W3:Y:S01]  /*1260*/  LDCU.64 UR22, c[0x0][0x3c8] ;  /* 0x00007900ff1677ac */ /* 0x000ee20008000a00 */
[----:B------:R-:W-:Y:S01]  /*1270*/  IMAD.WIDE.U32 R14, R15, 0x40, R16 ;  /* 0x000000400f0e7825 */ /* 0x000fe200078e0010 */
[----:B------:R-:W-:-:S02]  /*1280*/  SHF.R.U32.HI R229, RZ, 0x1, R225 ;  /* 0x00000001ffe57819 */ /* 0x000fc400000116e1 */
[----:B------:R-:W-:Y:S01]  /*1290*/  LOP3.LUT R10, R10, 0x38, R225, 0x78, !PT ;  /* 0x000000380a0a7812 */ /* 0x000fe200078e78e1 */
[----:B------:R-:W4:Y:S01]  /*12a0*/  LDCU.128 UR8, c[0x0][0x380] ;  /* 0x00007000ff0877ac */ /* 0x000f220008000c00 */
[----:B------:R-:W-:Y:S01]  /*12b0*/  LOP3.LUT R28, R195, 0x400, RZ, 0xc0, !PT ;  /* 0x00000400c31c7812 */ /* 0x000fe200078ec0ff */
[----:B------:R-:W-:Y:S01]  /*12c0*/  IMAD.SHL.U32 R228, R225, 0x20, RZ ;  /* 0x00000020e1e47824 */ /* 0x000fe200078e00ff */
[----:B------:R-:W-:Y:S01]  /*12d0*/  LOP3.LUT R241, R10, 0x1e00, R241, 0xf8, !PT ;  /* 0x00001e000af17812 */ /* 0x000fe200078ef8f1 */
[----:B-1----:R-:W-:Y:S01]  /*12e0*/  IMAD.WIDE.U32 R12, R18, UR6, R226 ;  /* 0x00000006120c7c25 */ /* 0x002fe2000f8e00e2 */
[----:B------:R-:W-:Y:S02]  /*12f0*/  IADD3 R10, P0, PT, R226, R8, RZ ;  /* 0x00000008e20a7210 */ /* 0x000fe40007f1e0ff */
[----:B------:R-:W-:Y:S01]  /*1300*/  LOP3.LUT R193, R229, 0x8, RZ, 0xc0, !PT ;  /* 0x00000008e5c17812 */ /* 0x000fe200078ec0ff */
[----:B------:R-:W-:Y:S01]  /*1310*/  IMAD R19, R18, UR7, R13 ;  /* 0x0000000712137c24 */ /* 0x000fe2000f8e020d */
[----:B--2---:R-:W-:Y:S01]  /*1320*/  USHF.L.U32 UR28, UR20, 0x5, URZ ;  /* 0x00000005141c7899 */ /* 0x004fe200080006ff */
[----:B------:R-:W-:Y:S01]  /*1330*/  IMAD.MOV.U32 R18, RZ, RZ, R12 ;  /* 0x000000ffff127224 */ /* 0x000fe200078e000c */
[----:B------:R-:W-:Y:S01]  /*1340*/  IADD3 R12, P1, PT, R226, R6, RZ ;  /* 0x00000006e20c7210 */ /* 0x000fe20007f3e0ff */
[----:B------:R-:W-:Y:S01]  /*1350*/  USHF.L.U64.HI UR25, UR20, 0x5, UR21 ;  /* 0x0000000514197899 */ /* 0x000fe20008010215 */
[----:B------:R-:W-:Y:S01]  /*1360*/  IMAD.X R11, RZ, RZ, R5, P0 ;  /* 0x000000ffff0b7224 */ /* 0x000fe200000e0605 */
[----:B------:R-:W-:Y:S01]  /*1370*/  USHF.L.U64.HI UR6, UR20, 0x4, UR21 ;  /* 0x0000000414067899 */ /* 0x000fe20008010215 */
[----:B------:R-:W-:Y:S01]  /*1380*/  IMAD R5, R15, UR20, RZ ;  /* 0x000000140f057c24 */ /* 0x000fe2000f8e02ff */
[----:B------:R-:W-:Y:S01]  /*1390*/  USHF.L.U32 UR7, UR20, 0x4, URZ ;  /* 0x0000000414077899 */ /* 0x000fe200080006ff */
[----:B------:R-:W-:Y:S01]  /*13a0*/  IMAD.X R13, RZ, RZ, R4, P1 ;  /* 0x000000ffff0d7224 */ /* 0x000fe200008e0604 */
[----:B------:R-:W-:Y:S01]  /*13b0*/  LOP3.LUT R228, R228, 0x7c00, RZ, 0xc0, !PT ;  /* 0x00007c00e4e47812 */ /* 0x000fe200078ec0ff */
[----:B------:R-:W-:Y:S01]  /*13c0*/  IMAD.WIDE.U32 R10, R16, UR14, R10 ;  /* 0x0000000e100a7c25 */ /* 0x000fe2000f8e000a */
[----:B------:R-:W-:-:S03]  /*13d0*/  LEA R230, R3, 0xffffff00, 0x8 ;  /* 0xffffff0003e67811 */ /* 0x000fc600078e40ff */
[----:B------:R-:W-:Y:S01]  /*13e0*/  IMAD.WIDE.U32 R12, R16, UR16, R12 ;  /* 0x00000010100c7c25 */ /* 0x000fe2000f8e000c */
[----:B------:R-:W-:Y:S01]  /*13f0*/  LEA R234, P0, R10, UR4, 0x1 ;  /* 0x000000040aea7c11 */ /* 0x000fe2000f8008ff */
[----:B------:R-:W-:Y:S02]  /*1400*/  USHF.L.U64.HI UR4, UR16, 0x5, UR17 ;  /* 0x0000000510047899 */ /* 0x000fe40008010211 */
[----:B------:R-:W-:Y:S01]  /*1410*/  IMAD.U32 R20, RZ, RZ, UR28 ;  /* 0x0000001cff147e24 */ /* 0x000fe2000f8e00ff */
[----:B----4-:R-:W-:Y:S01]  /*1420*/  LEA R232, P1, R12, UR10, 0x1 ;  /* 0x0000000a0ce87c11 */ /* 0x010fe2000f8208ff */
[----:B------:R-:W-:Y:S01]  /*1430*/  IMAD.U32 R21, RZ, RZ, UR25 ;  /* 0x00000019ff157e24 */ /* 0x000fe2000f8e00ff */
[----:B------:R-:W1:Y:S01]  /*1440*/  S2UR UR25, SR_CgaCtaId ;  /* 0x00000000001979c3 */ /* 0x000e620000008800 */
[----:B------:R-:W-:Y:S02]  /*1450*/  IMAD.U32 R6, RZ, RZ, UR7 ;  /* 0x00000007ff067e24 */ /* 0x000fe4000f8e00ff */
[----:B------:R-:W-:-:S02]  /*1460*/  IMAD.U32 R7, RZ, RZ, UR6 ;  /* 0x00000006ff077e24 */ /* 0x000fc4000f8e00ff */
[----:B------:R-:W-:Y:S02]  /*1470*/  IMAD R8, R14, UR21, R5 ;  /* 0x000000150e087c24 */ /* 0x000fe4000f8e0205 */
[C---:B------:R-:W-:Y:S02]  /*1480*/  IMAD R233, R16.reuse, UR17, R13 ;  /* 0x0000001110e97c24 */ /* 0x040fe4000f8e020d */
[----:B------:R-:W-:Y:S02]  /*1490*/  IMAD R235, R16, UR15, R11 ;  /* 0x0000000f10eb7c24 */ /* 0x000fe4000f8e020b */
[----:B------:R-:W-:Y:S01]  /*14a0*/  IMAD.WIDE.U32 R4, R14, UR20, R20 ;  /* 0x000000140e047c25 */ /* 0x000fe2000f8e0014 */
[----:B------:R-:W-:Y:S02]  /*14b0*/  LEA.HI.X R233, R12, UR11, R233, 0x1, P1 ;  /* 0x0000000b0ce97c11 */ /* 0x000fe400088f0ce9 */
[----:B------:R-:W-:Y:S01]  /*14c0*/  LEA.HI.X R235, R10, UR5, R235, 0x1, P0 ;  /* 0x000000050aeb7c11 */ /* 0x000fe200080f0ceb */
[----:B---3--:R-:W-:Y:S01]  /*14d0*/  IMAD.WIDE.U32 R18, R9, UR22, R18 ;  /* 0x0000001609127c25 */ /* 0x008fe2000f8e0012 */
[----:B------:R-:W-:-:S03]  /*14e0*/  UMOV UR5, 0x400 ;  /* 0x0000040000057882 */ /* 0x000fc60000000000 */
[----:B------:R-:W-:Y:S01]  /*14f0*/  IMAD.WIDE.U32 R6, R14, UR20, R6 ;  /* 0x000000140e067c25 */ /* 0x000fe2000f8e0006 */
[----:B------:R-:W-:-:S03]  /*1500*/  IADD3 R10, P2, PT, R18, R4, RZ ;  /* 0x00000004120a7210 */ /* 0x000fc60007f5e0ff */
[----:B------:R-:W-:Y:S01]  /*1510*/  IMAD.IADD R11, R8, 0x1, R5 ;  /* 0x00000001080b7824 */ /* 0x000fe200078e0205 */
[C---:B------:R-:W-:Y:S01]  /*1520*/  IADD3 R5, P1, P0, R18.reuse, UR7, R4 ;  /* 0x0000000712057c10 */ /* 0x040fe2000f83e004 */
[----:B------:R-:W-:Y:S01]  /*1530*/  IMAD R19, R9, UR23, R19 ;  /* 0x0000001709137c24 */ /* 0x000fe2000f8e0213 */
[----:B------:R-:W-:Y:S01]  /*1540*/  USHF.L.U32 UR7, UR16, 0x5, URZ ;  /* 0x0000000510077899 */ /* 0x000fe200080006ff */
[----:B------:R-:W-:Y:S01]  /*1550*/  IADD3 R9, P3, PT, R18, R6, RZ ;  /* 0x0000000612097210 */ /* 0x000fe20007f7e0ff */
[----:B-1----:R-:W-:Y:S01]  /*1560*/  ULEA UR5, UR25, UR5, 0x18 ;  /* 0x0000000519057291 */ /* 0x002fe2000f8ec0ff */
[----:B------:R-:W-:Y:S01]  /*1570*/  IMAD.MOV.U32 R192, RZ, RZ, 0x20 ;  /* 0x00000020ffc07424 */ /* 0x000fe200078e00ff */
[C---:B------:R-:W-:Y:S01]  /*1580*/  IADD3.X R4, PT, PT, R19.reuse, UR6, R11, P1, P0 ;  /* 0x0000000613047c10 */ /* 0x040fe20008fe040b */
[----:B------:R-:W-:Y:S01]  /*1590*/  USHF.L.U32 UR6, UR14, 0x5, URZ ;  /* 0x000000050e067899 */ /* 0x000fe200080006ff */
[----:B------:R-:W-:Y:S01]  /*15a0*/  IADD3.X R6, PT, PT, R19, R8, R7, P3, !PT ;  /* 0x0000000813067210 */ /* 0x000fe20001ffe407 */
[--C-:B------:R-:W-:Y:S01]  /*15b0*/  IMAD.X R7, R11, 0x1, R19.reuse, P2 ;  /* 0x000000010b077824 */ /* 0x100fe200010e0613 */
[C---:B------:R-:W-:Y:S01]  /*15c0*/  LEA R16, P3, R9.reuse, UR8, 0x1 ;  /* 0x0000000809107c11 */ /* 0x040fe2000f8608ff */
[----:B------:R-:W-:Y:S01]  /*15d0*/  IMAD.WIDE.U32 R18, R14, UR20, R18 ;  /* 0x000000140e127c25 */ /* 0x000fe2000f8e0012 */
[----:B------:R-:W-:Y:S01]  /*15e0*/  IADD3 R12, P0, PT, R232, UR7, RZ ;  /* 0x00000007e80c7c10 */ /* 0x000fe2000ff1e0ff */
[----:B------:R-:W-:Y:S01]  /*15f0*/  USHF.L.U64.HI UR14, UR14, 0x5, UR15 ;  /* 0x000000050e0e7899 */ /* 0x000fe2000801020f */
[----:B------:R-:W-:Y:S01]  /*1600*/  LEA.HI.X R17, R9, UR9, R6, 0x1, P3 ;  /* 0x0000000909117c11 */ /* 0x000fe200098f0c06 */
[----:B------:R-:W-:Y:S01]  /*1610*/  IMAD.IADD R8, R19, 0x1, R8 ;  /* 0x0000000113087824 */ /* 0x000fe200078e0208 */
[----:B------:R-:W-:Y:S01]  /*1620*/  LEA R14, P1, R10, UR8, 0x1 ;  /* 0x000000080a0e7c11 */ /* 0x000fe2000f8208ff */
[----:B------:R-:W-:Y:S01]  /*1630*/  IMAD.MOV.U32 R196, RZ, RZ, 0x40 ;  /* 0x00000040ffc47424 */ /* 0x000fe200078e00ff */
[----:B------:R-:W-:-:S02]  /*1640*/  IADD3.X R13, PT, PT, R233, UR4, RZ, P0, !PT ;  /* 0x00000004e90d7c10 */ /* 0x000fc400087fe4ff */
[----:B------:R-:W-:Y:S02]  /*1650*/  IADD3 R6, P0, PT, R12, UR7, RZ ;  /* 0x000000070c067c10 */ /* 0x000fe4000ff1e0ff */
[----:B------:R-:W-:Y:S02]  /*1660*/  LEA.HI.X R15, R10, UR9, R7, 0x1, P1 ;  /* 0x000000090a0f7c11 */ /* 0x000fe400088f0c07 */
[----:B------:R-:W-:Y:S02]  /*1670*/  IADD3.X R7, PT, PT, R13, UR4, RZ, P0, !PT ;  /* 0x000000040d077c10 */ /* 0x000fe400087fe4ff */
[----:B------:R-:W-:Y:S02]  /*1680*/  IADD3 R10, P0, PT, R6, UR7, RZ ;  /* 0x00000007060a7c10 */ /* 0x000fe4000ff1e0ff */
[----:B------:R-:W-:Y:S02]  /*1690*/  LEA R22, P1, R5, UR8, 0x1 ;  /* 0x0000000805167c11 */ /* 0x000fe4000f8208ff */
[----:B------:R-:W-:-:S02]  /*16a0*/  IADD3.X R11, PT, PT, R7, UR4, RZ, P0, !PT ;  /* 0x00000004070b7c10 */ /* 0x000fc400087fe4ff */
[----:B------:R-:W-:Y:S02]  /*16b0*/  IADD3 R20, P0, PT, R10, UR7, RZ ;  /* 0x000000070a147c10 */ /* 0x000fe4000ff1e0ff */
[----:B------:R-:W-:Y:S02]  /*16c0*/  LEA.HI.X R23, R5, UR9, R4, 0x1, P1 ;  /* 0x0000000905177c11 */ /* 0x000fe400088f0c04 */
[----:B------:R-:W-:Y:S02]  /*16d0*/  IADD3.X R21, PT, PT, R11, UR4, RZ, P0, !PT ;  /* 0x000000040b157c10 */ /* 0x000fe400087fe4ff */
[----:B------:R-:W-:Y:S02]  /*16e0*/  LEA R24, P2, R18, UR8, 0x1 ;  /* 0x0000000812187c11 */ /* 0x000fe4000f8408ff */
[----:B------:R-:W-:Y:S02]  /*16f0*/  IADD3 R4, P0, PT, R20, UR7, RZ ;  /* 0x0000000714047c10 */ /* 0x000fe4000ff1e0ff */
[----:B------:R-:W-:-:S02]  /*1700*/  LEA.HI.X R25, R18, UR9, R8, 0x1, P2 ;  /* 0x0000000912197c11 */ /* 0x000fc400090f0c08 */
[----:B------:R-:W-:Y:S02]  /*1710*/  IADD3.X R5, PT, PT, R21, UR4, RZ, P0, !PT ;  /* 0x0000000415057c10 */ /* 0x000fe400087fe4ff */
[----:B------:R-:W-:Y:S02]  /*1720*/  IADD3 R8, P0, PT, R4, UR7, RZ ;  /* 0x0000000704087c10 */ /* 0x000fe4000ff1e0ff */
[----:B------:R-:W-:Y:S02]  /*1730*/  LEA R241, R241, UR5, 0x1 ;  /* 0x00000005f1f17c11 */ /* 0x000fe4000f8e08ff */
[----:B------:R-:W-:Y:S02]  /*1740*/  IADD3.X R9, PT, PT, R5, UR4, RZ, P0, !PT ;  /* 0x0000000405097c10 */ /* 0x000fe400087fe4ff */
[----:B------:R-:W-:Y:S01]  /*1750*/  IADD3 R18, P0, PT, R8, UR7, RZ ;  /* 0x0000000708127c10 */ /* 0x000fe2000ff1e0ff */
[----:B------:R-:W-:Y:S01]  /*1760*/  @!PT LDS RZ, [RZ] ;  /* 0x00000000fffff984 */ /* 0x000fe20000000800 */
[----:B------:R-:W-:Y:S01]  /*1770*/  @!PT LDS RZ, [RZ] ;  /* 0x00000000fffff984 */ /* 0x000fe20000000800 */
[----:B------:R-:W-:Y:S01]  /*1780*/  @!PT LDS RZ, [RZ] ;  /* 0x00000000fffff984 */ /* 0x000fe20000000800 */
[----:B------:R1:W-:Y:S01]  /*1790*/  LDGSTS.E.BYPASS.LTC128B.128 [R241], desc[UR26][R24.64] ;  /* 0x0000000018f17fae */ /* 0x0003e2000b981a1a */
[----:B------:R-:W-:-:S02]  /*17a0*/  LOP3.LUT P2, RZ, R225, 0x2, RZ, 0xc0, !PT ;  /* 0x00000002e1ff7812 */ /* 0x000fc4000784c0ff */
[----:B------:R-:W-:Y:S01]  /*17b0*/  IADD3.X R19, PT, PT, R9, UR4, RZ, P0, !PT ;  /* 0x0000000409137c10 */ /* 0x000fe200087fe4ff */
[----:B------:R2:W-:Y:S01]  /*17c0*/  LDGSTS.E.BYPASS.LTC128B.128 [R241+0x800], desc[UR26][R16.64] ;  /* 0x0080000010f17fae */ /* 0x0005e2000b981a1a */
[----:B------:R-:W-:-:S03]  /*17d0*/  SEL R192, R192, 0xffffffe0, !P2 ;  /* 0xffffffe0c0c07807 */ /* 0x000fc60005000000 */
[----:B------:R-:W-:Y:S04]  /*17e0*/  LDGSTS.E.BYPASS.LTC128B.128 [R241+0x1000], desc[UR26][R14.64] ;  /* 0x010000000ef17fae */ /* 0x000fe8000b981a1a */
[----:B------:R3:W-:Y:S04]  /*17f0*/  LDGSTS.E.BYPASS.LTC128B.128 [R241+0x1800], desc[UR26][R22.64] ;  /* 0x0180000016f17fae */ /* 0x0007e8000b981a1a */
[----:B------:R-:W-:Y:S04]  /*1800*/  LDGSTS.E.BYPASS.LTC128B.128 [R241+0x2000], desc[UR26][R232.64] ;  /* 0x02000000e8f17fae */ /* 0x000fe8000b981a1a */
[----:B------:R4:W-:Y:S04]  /*1810*/  LDGSTS.E.BYPASS.LTC128B.128 [R241+0x2800], desc[UR26][R12.64] ;  /* 0x028000000cf17fae */ /* 0x0009e8000b981a1a */
[----:B------:R5:W-:Y:S01]  /*1820*/  LDGSTS.E.BYPASS.LTC128B.128 [R241+0x3000], desc[UR26][R6.64] ;  /* 0x0300000006f17fae */ /* 0x000be2000b981a1a */
[----:B-1----:R-:W-:-:S03]  /*1830*/  IADD3 R24, P0, PT, R18, UR7, RZ ;  /* 0x0000000712187c10 */ /* 0x002fc6000ff1e0ff */
[----:B------:R-:W-:Y:S01]  /*1840*/  LDGSTS.E.BYPASS.LTC128B.128 [R241+0x3800], desc[UR26][R10.64] ;  /* 0x038000000af17fae */ /* 0x000fe2000b981a1a */
[----:B------:R-:W-:-:S03]  /*1850*/  IADD3.X R25, PT, PT, R19, UR4, RZ, P0, !PT ;  /* 0x0000000413197c10 */ /* 0x000fc600087fe4ff */
[----:B------:R1:W-:Y:S01]  /*1860*/  LDGSTS.E.BYPASS.LTC128B.128 [R241+0x4000], desc[UR26][R20.64] ;  /* 0x0400000014f17fae */ /* 0x0003e2000b981a1a */
[----:B--2---:R-:W-:-:S03]  /*1870*/  IADD3 R16, P0, PT, R24, UR7, RZ ;  /* 0x0000000718107c10 */ /* 0x004fc6000ff1e0ff */
[----:B------:R-:W-:Y:S01]  /*1880*/  LDGSTS.E.BYPASS.LTC128B.128 [R241+0x4800], desc[UR26][R4.64] ;  /* 0x0480000004f17fae */ /* 0x000fe2000b981a1a */
[----:B------:R-:W-:Y:S02]  /*1890*/  IADD3.X R17, PT, PT, R25, UR4, RZ, P0, !PT ;  /* 0x0000000419117c10 */ /* 0x000fe400087fe4ff */
[----:B---3--:R-:W-:Y:S01]  /*18a0*/  IADD3 R22, P0, PT, R16, UR7, RZ ;  /* 0x0000000710167c10 */ /* 0x008fe2000ff1e0ff */
[----:B------:R2:W-:Y:S03]  /*18b0*/  LDGSTS.E.BYPASS.LTC128B.128 [R241+0x5000], desc[UR26][R8.64] ;  /* 0x0500000008f17fae */ /* 0x0005e6000b981a1a */
[----:B------:R-:W-:Y:S01]  /*18c0*/  IADD3.X R23, PT, PT, R17, UR4, RZ, P0, !PT ;  /* 0x0000000411177c10 */ /* 0x000fe200087fe4ff */
[----:B------:R3:W-:Y:S01]  /*18d0*/  LDGSTS.E.BYPASS.LTC128B.128 [R241+0x5800], desc[UR26][R18.64] ;  /* 0x0580000012f17fae */ /* 0x0007e2000b981a1a */
[----:B----4-:R-:W-:-:S03]  /*18e0*/  IADD3 R12, P0, PT, R22, UR7, RZ ;  /* 0x00000007160c7c10 */ /* 0x010fc6000ff1e0ff */
[----:B------:R-:W-:Y:S01]  /*18f0*/  LDGSTS.E.BYPASS.LTC128B.128 [R241+0x6000], desc[UR26][R24.64] ;  /* 0x0600000018f17fae */ /* 0x000fe2000b981a1a */
[----:B------:R-:W-:-:S03]  /*1900*/  IADD3.X R13, PT, PT, R23, UR4, RZ, P0, !PT ;  /* 0x00000004170d7c10 */ /* 0x000fc600087fe4ff */
[----:B------:R-:W-:Y:S01]  /*1910*/  LDGSTS.E.BYPASS.LTC128B.128 [R241+0x6800], desc[UR26][R16.64] ;  /* 0x0680000010f17fae */ /* 0x000fe2000b981a1a */
[----:B-----5:R-:W-:-:S03]  /*1920*/  IADD3 R6, P0, PT, R12, UR7, RZ ;  /* 0x000000070c067c10 */ /* 0x020fc6000ff1e0ff */
[----:B------:R-:W-:Y:S01]  /*1930*/  LDGSTS.E.BYPASS.LTC128B.128 [R241+0x7000], desc[UR26][R22.64] ;  /* 0x0700000016f17fae */ /* 0x000fe2000b981a1a */
[----:B------:R-:W-:Y:S02]  /*1940*/  IADD3.X R7, PT, PT, R13, UR4, RZ, P0, !PT ;  /* 0x000000040d077c10 */ /* 0x000fe400087fe4ff */
[----:B-1----:R-:W-:Y:S01]  /*1950*/  IADD3 R20, P0, PT, R6, UR7, RZ ;  /* 0x0000000706147c10 */ /* 0x002fe2000ff1e0ff */
[----:B------:R1:W-:Y:S03]  /*1960*/  LDGSTS.E.BYPASS.LTC128B.128 [R241+0x7800], desc[UR26][R12.64] ;  /* 0x078000000cf17fae */ /* 0x0003e6000b981a1a */
[----:B------:R-:W-:Y:S01]  /*1970*/  IADD3.X R21, PT, PT, R7, UR4, RZ, P0, !PT ;  /* 0x0000000407157c10 */ /* 0x000fe200087fe4ff */
[----:B------:R4:W-:Y:S01]  /*1980*/  LDGSTS.E.BYPASS.LTC128B.128 [R241+0x8000], desc[UR26][R6.64] ;  /* 0x0800000006f17fae */ /* 0x0009e2000b981a1a */
[----:B------:R-:W-:Y:S02]  /*1990*/  IADD3 R14, P0, PT, R234, UR6, RZ ;  /* 0x00000006ea0e7c10 */ /* 0x000fe4000ff1e0ff */
[----:B--2---:R-:W-:Y:S01]  /*19a0*/  LOP3.LUT R8, R226, 0x1c0, R195, 0xf8, !PT ;  /* 0x000001c0e2087812 */ /* 0x004fe200078ef8c3 */
[----:B------:R-:W-:Y:S01]  /*19b0*/  LDGSTS.E.BYPASS.LTC128B.128 [R241+0x8800], desc[UR26][R20.64] ;  /* 0x0880000014f17fae */ /* 0x000fe2000b981a1a */
[----:B------:R-:W-:-:S02]  /*19c0*/  IADD3.X R15, PT, PT, R235, UR14, RZ, P0, !PT ;  /* 0x0000000eeb0f7c10 */ /* 0x000fc400087fe4ff */
[----:B---3--:R-:W-:Y:S02]  /*19d0*/  IADD3 R18, P1, PT, R20, UR7, RZ ;  /* 0x0000000714127c10 */ /* 0x008fe4000ff3e0ff */
[----:B------:R-:W-:Y:S02]  /*19e0*/  LOP3.LUT R193, R8, R193, RZ, 0x3c, !PT ;  /* 0x000000c108c17212 */ /* 0x000fe400078e3cff */
[----:B------:R-:W-:Y:S02]  /*19f0*/  IADD3.X R19, PT, PT, R21, UR4, RZ, P1, !PT ;  /* 0x0000000415137c10 */ /* 0x000fe40008ffe4ff */
[----:B------:R-:W-:-:S03]  /*1a00*/  IADD3 R4, P1, PT, R18, UR7, RZ ;  /* 0x0000000712047c10 */ /* 0x000fc6000ff3e0ff */
[----:B------:R-:W-:Y:S01]  /*1a10*/  LDGSTS.E.BYPASS.LTC128B.128 [R241+0x9000], desc[UR26][R18.64] ;  /* 0x0900000012f17fae */ /* 0x000fe2000b981a1a */
[----:B------:R-:W-:-:S05]  /*1a20*/  IADD3.X R5, PT, PT, R19, UR4, RZ, P1, !PT ;  /* 0x0000000413057c10 */ /* 0x000fca0008ffe4ff */
[----:B------:R2:W-:Y:S01]  /*1a30*/  LDGSTS.E.BYPASS.LTC128B.128 [R241+0x9800], desc[UR26][R4.64] ;  /* 0x0980000004f17fae */ /* 0x0005e2000b981a1a */
[----:B-1----:R-:W-:-:S03]  /*1a40*/  IADD3 R12, P0, PT, R14, UR6, RZ ;  /* 0x000000060e0c7c10 */ /* 0x002fc6000ff1e0ff */
[----:B------:R-:W0:Y:S01]  /*1a50*/  LDGDEPBAR ;  /* 0x00000000000079af */ /* 0x000e220000000000 */
[----:B------:R-:W-:Y:S02]  /*1a60*/  IADD3.X R13, PT, PT, R15, UR14, RZ, P0, !PT ;  /* 0x0000000e0f0d7c10 */ /* 0x000fe400087fe4ff */
[----:B------:R-:W-:-:S04]  /*1a70*/  IADD3 R10, P0, PT, R12, UR6, RZ ;  /* 0x000000060c0a7c10 */ /* 0x000fc8000ff1e0ff */
[----:B------:R-:W-:Y:S02]  /*1a80*/  IADD3.X R11, PT, PT, R13, UR14, RZ, P0, !PT ;  /* 0x0000000e0d0b7c10 */ /* 0x000fe400087fe4ff */
[----:B----4-:R-:W-:-:S04]  /*1a90*/  IADD3 R6, P0, PT, R10, UR6, RZ ;  /* 0x000000060a067c10 */ /* 0x010fc8000ff1e0ff */
[----:B------:R-:W-:Y:S02]  /*1aa0*/  IADD3.X R7, PT, PT, R11, UR14, RZ, P0, !PT ;  /* 0x0000000e0b077c10 */ /* 0x000fe400087fe4ff */
[----:B--2---:R-:W-:Y:S01]  /*1ab0*/  LOP3.LUT R5, R8, 0x8, R225, 0x78, !PT ;  /* 0x0000000808057812 */ /* 0x004fe200078e78e1 */
[----:B------:R-:W-:-:S04]  /*1ac0*/  DEPBAR.LE SB0, 0x0 ;  /* 0x000080000000791a */ /* 0x000fc80000000000 */
[----:B------:R-:W-:Y:S01]  /*1ad0*/  BAR.SYNC.DEFER_BLOCKING 0x0 ;  /* 0x0000000000007b1d */ /* 0x000fe20000010000 */
[----:B------:R-:W-:Y:S01]  /*1ae0*/  IADD3 R4, P0, PT, R6, UR6, RZ ;  /* 0x0000000606047c10 */ /* 0x000fe2000ff1e0ff */
[----:B------:R-:W-:-:S03]  /*1af0*/  IMAD R28, R5, 0x2, R28 ;  /* 0x00000002051c7824 */ /* 0x000fc600078e021c */
[----:B------:R-:W-:Y:S01]  /*1b00*/  IADD3.X R5, PT, PT, R7, UR14, RZ, P0, !PT ;  /* 0x0000000e07057c10 */ /* 0x000fe200087fe4ff */
[----:B------:R-:W-:Y:S01]  /*1b10*/  VIADD R199, R28, UR5 ;  /* 0x000000051cc77c36 */ /* 0x000fe20008000000 */
[----:B------:R-:W-:-:S03]  /*1b20*/  IADD3 R8, P0, PT, R4, UR6, RZ ;  /* 0x0000000604087c10 */ /* 0x000fc6000ff1e0ff */
[----:B------:R-:W-:Y:S01]  /*1b30*/  IMAD.IADD R176, R192, 0x1, R199 ;  /* 0x00000001c0b07824 */ /* 0x000fe200078e02c7 */
[----:B------:R-:W-:Y:S02]  /*1b40*/  IADD3.X R9, PT, PT, R5, UR14, RZ, P0, !PT ;  /* 0x0000000e05097c10 */ /* 0x000fe400087fe4ff */
[----:B------:R-:W-:-:S04]  /*1b50*/  IADD3 R16, P0, PT, R8, UR6, RZ ;  /* 0x0000000608107c10 */ /* 0x000fc8000ff1e0ff */
[----:B------:R-:W-:Y:S02]  /*1b60*/  IADD3.X R17, PT, PT, R9, UR14, RZ, P0, !PT ;  /* 0x0000000e09117c10 */ /* 0x000fe400087fe4ff */
[----:B------:R-:W-:-:S04]  /*1b70*/  IADD3 R18, P0, PT, R16, UR6, RZ ;  /* 0x0000000610127c10 */ /* 0x000fc8000ff1e0ff */
[----:B------:R-:W-:Y:S01]  /*1b80*/  IADD3.X R19, PT, PT, R17, UR14, RZ, P0, !PT ;  /* 0x0000000e11137c10 */ /* 0x000fe200087fe4ff */
[----:B------:R-:W-:Y:S01]  /*1b90*/  @!PT LDS RZ, [RZ] ;  /* 0x00000000fffff984 */ /* 0x000fe20000000800 */
[----:B------:R-:W-:Y:S01]  /*1ba0*/  @!PT LDS RZ, [RZ] ;  /* 0x00000000fffff984 */ /* 0x000fe20000000800 */
[----:B------:R-:W-:Y:S01]  /*1bb0*/  @!PT LDS RZ, [RZ] ;  /* 0x00000000fffff984 */ /* 0x000fe20000000800 */
[----:B------:R-:W-:Y:S01]  /*1bc0*/  LDGSTS.E.BYPASS.LTC128B.128 [R241+0xa000], desc[UR26][R234.64] ;  /* 0x0a000000eaf17fae */ /* 0x000fe2000b981a1a */
[----:B------:R-:W-:-:S03]  /*1bd0*/  IADD3 R20, P0, PT, R18, UR6, RZ ;  /* 0x0000000612147c10 */ /* 0x000fc6000ff1e0ff */
[----:B------:R1:W-:Y:S01]  /*1be0*/  LDGSTS.E.BYPASS.LTC128B.128 [R241+0xa800], desc[UR26][R14.64] ;  /* 0x0a8000000ef17fae */ /* 0x0003e2000b981a1a */
[----:B------:R-:W-:-:S03]  /*1bf0*/  IADD3.X R21, PT, PT, R19, UR14, RZ, P0, !PT ;  /* 0x0000000e13157c10 */ /* 0x000fc600087fe4ff */
[----:B------:R2:W-:Y:S04]  /*1c00*/  LDGSTS.E.BYPASS.LTC128B.128 [R241+0xb000], desc[UR26][R12.64] ;  /* 0x0b0000000cf17fae */ /* 0x0005e8000b981a1a */
[----:B------:R-:W-:Y:S04]  /*1c10*/  LDGSTS.E.BYPASS.LTC128B.128 [R241+0xb800], desc[UR26][R10.64] ;  /* 0x0b8000000af17fae */ /* 0x000fe8000b981a1a */
[----:B------:R3:W-:Y:S04]  /*1c20*/  LDGSTS.E.BYPASS.LTC128B.128 [R241+0xc000], desc[UR26][R6.64] ;  /* 0x0c00000006f17fae */ /* 0x0007e8000b981a1a */
[----:B------:R4:W-:Y:S04]  /*1c30*/  LDGSTS.E.BYPASS.LTC128B.128 [R241+0xc800], desc[UR26][R4.64] ;  /* 0x0c80000004f17fae */ /* 0x0009e8000b981a1a */
        /* <DEDUP_REMOVED lines=9> */
[----:B---3--:R-:W-:-:S03]  /*1cd0*/  IADD3 R6, P0, PT, R12, UR6, RZ ;  /* 0x000000060c067c10 */ /* 0x008fc6000ff1e0ff */
[----:B------:R2:W-:Y:S01]  /*1ce0*/  LDGSTS.E.BYPASS.LTC128B.128 [R241+0xf800], desc[UR26][R12.64] ;  /* 0x0f8000000cf17fae */ /* 0x0005e2000b981a1a */
[----:B------:R-:W-:Y:S02]  /*1cf0*/  IADD3.X R7, PT, PT, R13, UR14, RZ, P0, !PT ;  /* 0x0000000e0d077c10 */ /* 0x000fe400087fe4ff */
[----:B------:R-:W-:Y:S02]  /*1d00*/  IADD3 R10, P0, PT, R6, UR6, RZ ;  /* 0x00000006060a7c10 */ /* 0x000fe4000ff1e0ff */
[----:B----4-:R-:W-:Y:S01]  /*1d10*/  LOP3.LUT R4, R228, 0x200, R195, 0xf8, !PT ;  /* 0x00000200e4047812 */ /* 0x010fe200078ef8c3 */
[----:B------:R3:W-:Y:S01]  /*1d20*/  LDGSTS.E.BYPASS.LTC128B.128 [R241+0x10000], desc[UR26][R6.64] ;  /* 0x1000000006f17fae */ /* 0x0007e2000b981a1a */
[----:B------:R-:W-:Y:S02]  /*1d30*/  IADD3.X R11, PT, PT, R7, UR14, RZ, P0, !PT ;  /* 0x0000000e070b7c10 */ /* 0x000fe400087fe4ff */
[----:B-----5:R-:W-:Y:S02]  /*1d40*/  IADD3 R8, P0, PT, R10, UR6, RZ ;  /* 0x000000060a087c10 */ /* 0x020fe4000ff1e0ff */
[----:B------:R-:W-:Y:S01]  /*1d50*/  LOP3.LUT R4, R4, R193, RZ, 0xfc, !PT ;  /* 0x000000c104047212 */ /* 0x000fe200078efcff */
[----:B------:R-:W-:Y:S01]  /*1d60*/  LDGSTS.E.BYPASS.LTC128B.128 [R241+0x10800], desc[UR26][R10.64] ;  /* 0x108000000af17fae */ /* 0x000fe2000b981a1a */
[----:B------:R-:W-:-:S02]  /*1d70*/  IADD3.X R9, PT, PT, R11, UR14, RZ, P0, !PT ;  /* 0x0000000e0b097c10 */ /* 0x000fc400087fe4ff */
[----:B------:R-:W-:Y:S02]  /*1d80*/  IADD3 R16, P0, PT, R8, UR6, RZ ;  /* 0x0000000608107c10 */ /* 0x000fe4000ff1e0ff */
[----:B------:R-:W-:Y:S01]  /*1d90*/  LEA R177, R4, UR5, 0x1 ;  /* 0x0000000504b17c11 */ /* 0x000fe2000f8e08ff */
[----:B------:R-:W-:Y:S01]  /*1da0*/  LDGSTS.E.BYPASS.LTC128B.128 [R241+0x11000], desc[UR26][R8.64] ;  /* 0x1100000008f17fae */ /* 0x000fe2000b981a1a */
[----:B------:R-:W-:Y:S02]  /*1db0*/  IADD3.X R17, PT, PT, R9, UR14, RZ, P0, !PT ;  /* 0x0000000e09117c10 */ /* 0x000fe400087fe4ff */
[----:B------:R-:W-:Y:S01]  /*1dc0*/  LOP3.LUT P0, RZ, R225, 0x4, RZ, 0xc0, !PT ;  /* 0x00000004e1ff7812 */ /* 0x000fe2000780c0ff */
[----:B------:R-:W-:Y:S02]  /*1dd0*/  IMAD.IADD R152, R192, 0x1, R177 ;  /* 0x00000001c0987824 */ /* 0x000fe400078e02b1 */
[----:B------:R4:W-:Y:S01]  /*1de0*/  LDGSTS.E.BYPASS.LTC128B.128 [R241+0x11800], desc[UR26][R16.64] ;  /* 0x1180000010f17fae */ /* 0x0009e2000b981a1a */
[----:B------:R-:W-:-:S03]  /*1df0*/  SEL R196, R196, 0xffffffc0, !P0 ;  /* 0xffffffc0c4c47807 */ /* 0x000fc60004000000 */
[----:B------:R-:W-:Y:S02]  /*1e00*/  LDSM.16.M88.4 R32, [R177] ;  /* 0x00000000b120783b */ /* 0x000fe40000000200 */
[C---:B------:R-:W-:Y:S02]  /*1e10*/  IMAD.IADD R197, R196.reuse, 0x1, R177 ;  /* 0x00000001c4c57824 */ /* 0x040fe400078e02b1 */
[----:B------:R-:W5:Y:S01]  /*1e20*/  LDSM.16.M88.4 R132, [R28+UR5+0x4800] ;  /* 0x004800051c84783b */ /* 0x000f620008000200 */
[----:B------:R-:W-:-:S03]  /*1e30*/  IMAD.IADD R199, R196, 0x1, R199 ;  /* 0x00000001c4c77824 */ /* 0x000fc600078e02c7 */
[----:B------:R-:W4:Y:S04]  /*1e40*/  LDSM.16.M88.4 R116, [R28+UR5+0x5800] ;  /* 0x005800051c74783b */ /* 0x000f280008000200 */
[----:B-1----:R-:W1:Y:S04]  /*1e50*/  LDSM.16.M88.4 R20, [R28+UR5+0x2800] ;  /* 0x002800051c14783b */ /* 0x002e680008000200 */
[----:B------:R-:W-:Y:S04]  /*1e60*/  LDSM.16.M88.4 R152, [R152] ;  /* 0x000000009898783b */ /* 0x000fe80000000200 */
[----:B------:R-:W1:Y:S04]  /*1e70*/  LDSM.16.M88.4 R40, [R176+0x4800] ;  /* 0x00480000b028783b */ /* 0x000e680000000200 */
[----:B------:R-:W-:Y:S04]  /*1e80*/  LDSM.16.M88.4 R44, [R28+UR5+0x2000] ;  /* 0x002000051c2c783b */ /* 0x000fe80008000200 */
[----:B--2---:R-:W-:Y:S04]  /*1e90*/  LDSM.16.M88.4 R12, [R28+UR5+0x3000] ;  /* 0x003000051c0c783b */ /* 0x004fe80008000200 */
[----:B---3--:R-:W-:Y:S04]  /*1ea0*/  LDSM.16.M88.4 R4, [R28+UR5+0x3800] ;  /* 0x003800051c04783b */ /* 0x008fe80008000200 */
[----:B------:R-:W2:Y:S04]  /*1eb0*/  LDSM.16.M88.4 R140, [R28+UR5+0x4000] ;  /* 0x004000051c8c783b */ /* 0x000ea80008000200 */
[----:B------:R-:W-:Y:S04]  /*1ec0*/  LDSM.16.M88.4 R124, [R28+UR5+0x5000] ;  /* 0x005000051c7c783b */ /* 0x000fe80008000200 */
[----:B------:R-:W-:Y:S01]  /*1ed0*/  LDSM.16.M88.4 R108, [R28+UR5+0x6000] ;  /* 0x006000051c6c783b */ /* 0x000fe20008000200 */
[C---:B-----5:R-:W-:Y:S03]  /*1ee0*/  HMMA.16816.F32 R136, R32.reuse, R132, RZ ;  /* 0x000000842088723c */ /* 0x060fe600000018ff */
[----:B------:R-:W-:Y:S04]  /*1ef0*/  LDSM.16.M88.4 R100, [R28+UR5+0x6800] ;  /* 0x006800051c64783b */ /* 0x000fe80008000200 */
[----:B------:R-:W-:Y:S01]  /*1f00*/  LDSM.16.M88.4 R92, [R28+UR5+0x7000] ;  /* 0x007000051c5c783b */ /* 0x000fe20008000200 */
[C---:B------:R-:W-:Y:S03]  /*1f10*/  HMMA.16816.F32 R132, R32.reuse, R134, RZ ;  /* 0x000000862084723c */ /* 0x040fe600000018ff */
[----:B------:R-:W-:Y:S04]  /*1f20*/  LDSM.16.M88.4 R84, [R28+UR5+0x7800] ;  /* 0x007800051c54783b */ /* 0x000fe80008000200 */
[----:B------:R-:W-:Y:S01]  /*1f30*/  LDSM.16.M88.4 R76, [R28+UR5+0x8000] ;  /* 0x008000051c4c783b */ /* 0x000fe20008000200 */
[C---:B----4-:R-:W-:Y:S03]  /*1f40*/  HMMA.16816.F32 R120, R32.reuse, R116, RZ ;  /* 0x000000742078723c */ /* 0x050fe600000018ff */
[----:B------:R-:W-:Y:S04]  /*1f50*/  LDSM.16.M88.4 R68, [R28+UR5+0x8800] ;  /* 0x008800051c44783b */ /* 0x000fe80008000200 */
[----:B------:R-:W-:Y:S01]  /*1f60*/  LDSM.16.M88.4 R60, [R28+UR5+0x9000] ;  /* 0x009000051c3c783b */ /* 0x000fe20008000200 */
[C---:B------:R-:W-:Y:S03]  /*1f70*/  HMMA.16816.F32 R116, R32.reuse, R118, RZ ;  /* 0x000000762074723c */ /* 0x040fe600000018ff */
[----:B------:R-:W-:Y:S04]  /*1f80*/  LDSM.16.M88.4 R168, [R28+UR5+0x9800] ;  /* 0x009800051ca8783b */ /* 0x000fe80008000200 */
[----:B------:R-:W3:Y:S01]  /*1f90*/  LDSM.16.M88.4 R28, [R176+0x5800] ;  /* 0x00580000b01c783b */ /* 0x000ee20000000200 */
[C---:B-1----:R-:W-:Y:S03]  /*1fa0*/  HMMA.16816.F32 R24, R32.reuse, R20, RZ ;  /* 0x000000142018723c */ /* 0x042fe600000018ff */
[----:B------:R-:W1:Y:S04]  /*1fb0*/  LDSM.16.M88.4 R52, [R176+0x2800] ;  /* 0x00280000b034783b */ /* 0x000e680000000200 */
[----:B------:R-:W4:Y:S01]  /*1fc0*/  LDSM.16.M88.4 R148, [R176+0x4000] ;  /* 0x00400000b094783b */ /* 0x000f220000000200 */
[----:B------:R-:W-:Y:S03]  /*1fd0*/  HMMA.16816.F32 R20, R32, R22, RZ ;  /* 0x000000162014723c */ /* 0x000fe600000018ff */
[----:B------:R-:W5:Y:S04]  /*1fe0*/  LDSM.16.M88.4 R36, [R176+0x5000] ;  /* 0x00500000b024783b */ /* 0x000f680000000200 */
[----:B------:R-:W-:Y:S01]  /*1ff0*/  LDSM.16.M88.4 R160, [R176+0x3000] ;  /* 0x00300000b0a0783b */ /* 0x000fe20000000200 */
[C---:B------:R-:W-:Y:S03]  /*2000*/  HMMA.16816.F32 R136, R152.reuse, R40, R136 ;  /* 0x000000289888723c */ /* 0x040fe60000001888 */
[----:B------:R-:W-:Y:S04]  /*2010*/  LDSM.16.M88.4 R164, [R176+0x2000] ;  /* 0x00200000b0a4783b */ /* 0x000fe80000000200 */
[----:B------:R-:W-:Y:S01]  /*2020*/  LDSM.16.M88.4 R156, [R176+0x3800] ;  /* 0x00380000b09c783b */ /* 0x000fe20000000200 */
[----:B------:R-:W-:Y:S03]  /*2030*/  HMMA.16816.F32 R132, R152, R42, R132 ;  /* 0x0000002a9884723c */ /* 0x000fe60000001884 */
[----:B------:R-:W5:Y:S04]  /*2040*/  LDSM.16.M88.4 R40, [R176+0x6800] ;  /* 0x00680000b028783b */ /* 0x000f680000000200 */
[----:B------:R-:W-:Y:S01]  /*2050*/  LDSM.16.M88.4 R172, [R176+0x7000] ;  /* 0x00700000b0ac783b */ /* 0x000fe20000000200 */
[----:B--2---:R-:W-:Y:S03]  /*2060*/  HMMA.16816.F32 R144, R32, R140, RZ ;  /* 0x0000008c2090723c */ /* 0x004fe600000018ff */
[----:B------:R-:W-:Y:S04]  /*2070*/  LDSM.16.M88.4 R188, [R199+0x4000] ;  /* 0x00400000c7bc783b */ /* 0x000fe80000000200 */
[----:B------:R-:W-:Y:S01]  /*2080*/  LDSM.16.M88.4 R184, [R199+0x4800] ;  /* 0x00480000c7b8783b */ /* 0x000fe20000000200 */
[C---:B---3--:R-:W-:Y:S03]  /*2090*/  HMMA.16816.F32 R120, R152.reuse, R28, R120 ;  /* 0x0000001c9878723c */ /* 0x048fe60000001878 */
[----:B------:R-:W-:Y:S04]  /*20a0*/  LDSM.16.M88.4 R180, [R199+0x5000] ;  /* 0x00500000c7b4783b */ /* 0x000fe80000000200 */
[----:B------:R-:W0:Y:S01]  /*20b0*/  LDGDEPBAR ;  /* 0x00000000000079af */ /* 0x000e220000000000 */
[C---:B------:R-:W-:Y:S03]  /*20c0*/  HMMA.16816.F32 R116, R152.reuse, R30, R116 ;  /* 0x0000001e9874723c */ /* 0x040fe60000001874 */
[----:B------:R-:W2:Y:S05]  /*20d0*/  LDSM.16.M88.4 R28, [R176+0x8800] ;  /* 0x00880000b01c783b */ /* 0x000eaa0000000200 */
[C---:B-1----:R-:W-:Y:S08]  /*20e0*/  HMMA.16816.F32 R24, R152.reuse, R52, R24 ;  /* 0x000000349818723c */ /* 0x042ff00000001818 */
[----:B------:R-:W-:Y:S01]  /*20f0*/  HMMA.16816.F32 R20, R152, R54, R20 ;  /* 0x000000369814723c */ /* 0x000fe20000001814 */
[----:B------:R-:W1:Y:S07]  /*2100*/  LDSM.16.M88.4 R52, [R176+0x6000] ;  /* 0x00600000b034783b */ /* 0x000e6e0000000200 */
        /* <DEDUP_REMOVED lines=11> */
[----:B------:R-:W-:Y:S08]  /*21c0*/  HMMA.16816.F32 R48, R32, R44, RZ ;  /* 0x0000002c2030723c */ /* 0x000ff000000018ff */
[C---:B----4-:R-:W-:Y:S08]  /*21d0*/  HMMA.16816.F32 R144, R152.reuse, R148, R144 ;  /* 0x000000949890723c */ /* 0x050ff00000001890 */
[C---:B------:R-:W-:Y:S01]  /*21e0*/  HMMA.16816.F32 R140, R152.reuse, R150, R140 ;  /* 0x00000096988c723c */ /* 0x040fe2000000188c */
[----:B------:R-:W-:Y:S07]  /*21f0*/  LDSM.16.M88.4 R148, [R199+0x2000] ;  /* 0x00200000c794783b */ /* 0x000fee0000000200 */
[C---:B-----5:R-:W-:Y:S08]  /*2200*/  HMMA.16816.F32 R128, R152.reuse, R36, R128 ;  /* 0x000000249880723c */ /* 0x060ff00000001880 */
[----:B------:R-:W-:Y:S01]  /*2210*/  HMMA.16816.F32 R124, R152, R38, R124 ;  /* 0x00000026987c723c */ /* 0x000fe2000000187c */
[----:B------:R-:W3:Y:S07]  /*2220*/  LDSM.16.M88.4 R36, [R197] ;  /* 0x00000000c524783b */ /* 0x000eee0000000200 */
[C---:B------:R-:W-:Y:S08]  /*2230*/  HMMA.16816.F32 R44, R32.reuse, R46, RZ ;  /* 0x0000002e202c723c */ /* 0x040ff000000018ff */
[----:B------:R-:W-:Y:S08]  /*2240*/  HMMA.16816.F32 R8, R32, R4, RZ ;  /* 0x000000042008723c */ /* 0x000ff000000018ff */
[C---:B------:R-:W-:Y:S08]  /*2250*/  HMMA.16816.F32 R104, R152.reuse, R40, R104 ;  /* 0x000000289868723c */ /* 0x040ff00000001868 */
[----:B------:R-:W-:Y:S01]  /*2260*/  HMMA.16816.F32 R100, R152, R42, R100 ;  /* 0x0000002a9864723c */ /* 0x000fe20000001864 */
[----:B------:R-:W4:Y:S07]  /*2270*/  LDSM.16.M88.4 R40, [R199+0x3000] ;  /* 0x00300000c728783b */ /* 0x000f2e0000000200 */
[----:B------:R-:W-:Y:S08]  /*2280*/  HMMA.16816.F32 R4, R32, R6, RZ ;  /* 0x000000062004723c */ /* 0x000ff000000018ff */
        /* <DEDUP_REMOVED lines=11> */
[----:B------:R-:W-:Y:S07]  /*2340*/  LDSM.16.M88.4 R164, [R176+0x8000] ;  /* 0x00800000b0a4783b */ /* 0x000fee0000000200 */
[C---:B------:R-:W-:Y:S08]  /*2350*/  HMMA.16816.F32 R8, R152.reuse, R156, R8 ;  /* 0x0000009c9808723c */ /* 0x040ff00000001808 */
        /* <DEDUP_REMOVED lines=12> */
[----:B------:R-:W1:Y:S04]  /*2420*/  LDSM.16.M88.4 R168, [R176+0x7800] ;  /* 0x00780000b0a8783b */ /* 0x000e680000000200 */
[----:B------:R-:W-:Y:S03]  /*2430*/  LDSM.16.M88.4 R176, [R199+0x5800] ;  /* 0x00580000c7b0783b */ /* 0x000fe60000000200 */
[C---:B---3--:R-:W-:Y:S08]  /*2440*/  HMMA.16816.F32 R48, R36.reuse, R148, R48 ;  /* 0x000000942430723c */ /* 0x048ff00000001830 */
[C---:B------:R-:W-:Y:S01]  /*2450*/  HMMA.16816.F32 R44, R36.reuse, R150, R44 ;  /* 0x00000096242c723c */ /* 0x040fe2000000182c */
[----:B------:R-:W3:Y:S07]  /*2460*/  LDSM.16.M88.4 R148, [R199+0x9000] ;  /* 0x00900000c794783b */ /* 0x000eee0000000200 */
[C---:B----4-:R-:W-:Y:S08]  /*2470*/  HMMA.16816.F32 R16, R36.reuse, R40, R16 ;  /* 0x000000282410723c */ /* 0x050ff00000001810 */
[C---:B------:R-:W-:Y:S01]  /*2480*/  HMMA.16816.F32 R12, R36.reuse, R42, R12 ;  /* 0x0000002a240c723c */ /* 0x040fe2000000180c */
[----:B------:R-:W4:Y:S07]  /*2490*/  LDSM.16.M88.4 R40, [R199+0x9800] ;  /* 0x00980000c728783b */ /* 0x000f2e0000000200 */
[----:B--2---:R-:W-:Y:S01]  /*24a0*/  HMMA.16816.F32 R8, R36, R28, R8 ;  /* 0x0000001c2408723c */ /* 0x004fe20000001808 */
[----:B------:R-:W-:-:S02]  /*24b0*/  IMAD.IADD R28, R192, 0x1, R197 ;  /* 0x00000001c01c7824 */ /* 0x000fc400078e02c5 */
[----:B------:R-:W-:-:S05]  /*24c0*/  IMAD.IADD R197, R192, 0x1, R199 ;  /* 0x00000001c0c57824 */ /* 0x000fca00078e02c7 */
[C---:B-----5:R-:W-:Y:S08]  /*24d0*/  HMMA.16816.F32 R64, R152.reuse, R160, R64 ;  /* 0x000000a09840723c */ /* 0x060ff00000001840 */
[----:B------:R-:W-:Y:S01]  /*24e0*/  HMMA.16816.F32 R60, R152, R162, R60 ;  /* 0x000000a2983c723c */ /* 0x000fe2000000183c */
[----:B------:R-:W2:Y:S07]  /*24f0*/  LDSM.16.M88.4 R160, [R199+0x7800] ;  /* 0x00780000c7a0783b */ /* 0x000eae0000000200 */
[C---:B-1----:R-:W-:Y:S08]  /*2500*/  HMMA.16816.F32 R24, R36.reuse, R52, R24 ;  /* 0x000000342418723c */ /* 0x042ff00000001818 */
[C---:B------:R-:W-:Y:S01]  /*2510*/  HMMA.16816.F32 R20, R36.reuse, R54, R20 ;  /* 0x000000362414723c */ /* 0x040fe20000001814 */
[----:B------:R-:W-:Y:S07]  /*2520*/  LDSM.16.M88.4 R52, [R197+0x2000] ;  /* 0x00200000c534783b */ /* 0x000fee0000000200 */
[----:B------:R-:W-:Y:S01]  /*2530*/  HMMA.16816.F32 R4, R36, R30, R4 ;  /* 0x0000001e2404723c */ /* 0x000fe20000001804 */
[----:B------:R-:W1:Y:S07]  /*2540*/  LDSM.16.M88.4 R28, [R28] ;  /* 0x000000001c1c783b */ /* 0x000e6e0000000200 */
[C---:B------:R-:W-:Y:S08]  /*2550*/  HMMA.16816.F32 R56, R152.reuse, R156, R56 ;  /* 0x0000009c9838723c */ /* 0x040ff00000001838 */
        /* <DEDUP_REMOVED lines=9> */
[----:B------:R-:W-:Y:S01]  /*25f0*/  HMMA.16816.F32 R32, R152, R158, R32 ;  /* 0x0000009e9820723c */ /* 0x000fe20000001820 */
[----:B------:R-:W5:Y:S04]  /*2600*/  LDSM.16.M88.4 R156, [R199+0x8000] ;  /* 0x00800000c79c783b */ /* 0x000f680000000200 */
[----:B------:R-:W5:Y:S03]  /*2610*/  LDSM.16.M88.4 R152, [R199+0x8800] ;  /* 0x00880000c798783b */ /* 0x000f660000000200 */
[C---:B---3--:R-:W-:Y:S08]  /*2620*/  HMMA.16816.F32 R64, R36.reuse, R148, R64 ;  /* 0x000000942440723c */ /* 0x048ff00000001840 */
[C---:B------:R-:W-:Y:S01]  /*2630*/  HMMA.16816.F32 R60, R36.reuse, R150, R60 ;  /* 0x00000096243c723c */ /* 0x040fe2000000183c */
[----:B------:R-:W3:Y:S07]  /*2640*/  LDSM.16.M88.4 R148, [R197+0x2800] ;  /* 0x00280000c594783b */ /* 0x000eee0000000200 */
[----:B----4-:R-:W-:Y:S01]  /*2650*/  HMMA.16816.F32 R56, R36, R40, R56 ;  /* 0x000000282438723c */ /* 0x010fe20000001838 */
[----:B------:R-:W-:-:S04]  /*2660*/  SHF.R.U32.HI R40, RZ, 0x2, R225 ;  /* 0x00000002ff287819 */ /* 0x000fc800000116e1 */
[----:B------:R-:W-:Y:S02]  /*2670*/  LOP3.LUT R41, R40, 0x7, RZ, 0xc0, !PT ;  /* 0x0000000728297812 */ /* 0x000fe400078ec0ff */
[----:B------:R-:W-:Y:S01]  /*2680*/  LOP3.LUT R40, R229, 0x1f0, RZ, 0xc0, !PT ;  /* 0x000001f0e5287812 */ /* 0x000fe200078ec0ff */
[----:B--2---:R-:W-:Y:S01]  /*2690*/  HMMA.16816.F32 R84, R36, R162, R84 ;  /* 0x000000a22454723c */ /* 0x004fe20000001854 */
[----:B------:R-:W-:Y:S02]  /*26a0*/  IMAD.SHL.U32 R163, R225, 0x2, RZ ;  /* 0x00000002e1a37824 */ /* 0x000fe400078e00ff */
[----:B------:R-:W-:-:S03]  /*26b0*/  IADD3 R41, PT, PT, R41, R40, R194 ;  /* 0x0000002829297210 */ /* 0x000fc60007ffe0c2 */
[----:B------:R-:W-:Y:S02]  /*26c0*/  LOP3.LUT R163, R230, 0x6, R163, 0xf8, !PT ;  /* 0x00000006e6a37812 */ /* 0x000fe400078ef8a3 */
[----:B------:R-:W-:Y:S01]  /*26d0*/  IADD3 R41, PT, PT, R2, -UR24, R41 ;  /* 0x8000001802297c10 */ /* 0x000fe2000fffe029 */
[----:B-1----:R-:W-:Y:S04]  /*26e0*/  HMMA.16816.F32 R48, R28, R52, R48 ;  /* 0x000000341c30723c */ /* 0x002fe80000001830 */
[----:B------:R-:W-:-:S04]  /*26f0*/  IMAD.IADD R41, R41, 0x1, R0 ;  /* 0x0000000129297824 */ /* 0x000fc800078e0200 */
[----:B------:R-:W-:Y:S01]  /*2700*/  HMMA.16816.F32 R44, R28, R54, R44 ;  /* 0x000000361c2c723c */ /* 0x000fe2000000182c */
[----:B------:R-:W1:Y:S01]  /*2710*/  LDSM.16.M88.4 R52, [R197+0x3000] ;  /* 0x00300000c534783b */ /* 0x000e620000000200 */
[C-C-:B------:R-:W-:Y:S02]  /*2720*/  VIADDMNMX R0, R41.reuse, 0x1, R2.reuse, PT ;  /* 0x0000000129007846 */ /* 0x140fe40003800102 */
[----:B------:R-:W-:Y:S02]  /*2730*/  VIADDMNMX R2, R41, 0x9, R2, PT ;  /* 0x0000000929027846 */ /* 0x000fe40003800102 */
[C---:B------:R-:W-:Y:S02]  /*2740*/  LOP3.LUT R41, R163.reuse, 0x1, RZ, 0xfc, !PT ;  /* 0x00000001a3297812 */ /* 0x040fe400078efcff */
[----:B------:R-:W-:Y:S01]  /*2750*/  HMMA.16816.F32 R144, R36, R188, R144 ;  /* 0x000000bc2490723c */ /* 0x000fe20000001890 */
[----:B------:R-:W-:Y:S02]  /*2760*/  ISETP.GE.AND P6, PT, R163, R2, PT ;  /* 0x00000002a300720c */ /* 0x000fe40003fc6270 */
[----:B------:R-:W-:-:S02]  /*2770*/  ISETP.GE.AND P5, PT, R41, R0, PT ;  /* 0x000000002900720c */ /* 0x000fc40003fa6270 */
[----:B------:R-:W-:Y:S02]  /*2780*/  ISETP.GE.AND P3, PT, R41, R2, PT ;  /* 0x000000022900720c */ /* 0x000fe40003f66270 */
[----:B------:R-:W-:Y:S01]  /*2790*/  LOP3.LUT R41, R163, 0x10, RZ, 0xfc, !PT ;  /* 0x00000010a3297812 */ /* 0x000fe200078efcff */
[----:B------:R-:W-:Y:S01]  /*27a0*/  HMMA.16816.F32 R140, R36, R190, R140 ;  /* 0x000000be248c723c */ /* 0x000fe2000000188c */
[----:B------:R-:W-:Y:S02]  /*27b0*/  FSEL R51, R51, -INF , !P3 ;  /* 0xff80000033337808 */ /* 0x000fe40005800000 */
[----:B------:R-:W-:-:S05]  /*27c0*/  ISETP.GE.AND P3, PT, R41, R0, PT ;  /* 0x000000002900720c */ /* 0x000fca0003f66270 */
[C---:B------:R-:W-:Y:S08]  /*27d0*/  HMMA.16816.F32 R136, R36.reuse, R184, R136 ;  /* 0x000000b82488723c */ /* 0x040ff00000001888 */
[C---:B------:R-:W-:Y:S08]  /*27e0*/  HMMA.16816.F32 R132, R36.reuse, R186, R132 ;  /* 0x000000ba2484723c */ /* 0x040ff00000001884 */
[C---:B------:R-:W-:Y:S08]  /*27f0*/  HMMA.16816.F32 R128, R36.reuse, R180, R128 ;  /* 0x000000b42480723c */ /* 0x040ff00000001880 */
[C---:B------:R-:W-:Y:S08]  /*2800*/  HMMA.16816.F32 R124, R36.reuse, R182, R124 ;  /* 0x000000b6247c723c */ /* 0x040ff0000000187c */
[C---:B------:R-:W-:Y:S08]  /*2810*/  HMMA.16816.F32 R120, R36.reuse, R176, R120 ;  /* 0x000000b02478723c */ /* 0x040ff00000001878 */
[C---:B------:R-:W-:Y:S08]  /*2820*/  HMMA.16816.F32 R116, R36.reuse, R178, R116 ;  /* 0x000000b22474723c */ /* 0x040ff00000001874 */
[C---:B-----5:R-:W-:Y:S08]  /*2830*/  HMMA.16816.F32 R112, R36.reuse, R172, R112 ;  /* 0x000000ac2470723c */ /* 0x060ff00000001870 */
[C---:B------:R-:W-:Y:S08]  /*2840*/  HMMA.16816.F32 R108, R36.reuse, R174, R108 ;  /* 0x000000ae246c723c */ /* 0x040ff0000000186c */
[C---:B------:R-:W-:Y:S08]  /*2850*/  HMMA.16816.F32 R104, R36.reuse, R168, R104 ;  /* 0x000000a82468723c */ /* 0x040ff00000001868 */
[C---:B------:R-:W-:Y:S08]  /*2860*/  HMMA.16816.F32 R100, R36.reuse, R170, R100 ;  /* 0x000000aa2464723c */ /* 0x040ff00000001864 */
[C---:B------:R-:W-:Y:S08]  /*2870*/  HMMA.16816.F32 R96, R36.reuse, R164, R96 ;  /* 0x000000a42460723c */ /* 0x040ff00000001860 */
[----:B------:R-:W-:Y:S01]  /*2880*/  HMMA.16816.F32 R92, R36, R166, R92 ;  /* 0x000000a6245c723c */ /* 0x000fe2000000185c */
[----:B------:R-:W-:-:S02]  /*2890*/  FSEL R167, R49, -INF , !P5 ;  /* 0xff80000031a77808 */ /* 0x000fc40006800000 */
[----:B------:R-:W-:-:S05]  /*28a0*/  LOP3.LUT R49, R163, 0x20, RZ, 0xfc, !PT ;  /* 0x00000020a3317812 */ /* 0x000fca00078efcff */
[----:B------:R-:W-:Y:S01]  /*28b0*/  HMMA.16816.F32 R88, R36, R160, R88 ;  /* 0x000000a02458723c */ /* 0x000fe20000001858 */
[----:B------:R-:W-:-:S07]  /*28c0*/  FSEL R161, R50, -INF , !P6 ;  /* 0xff80000032a17808 */ /* 0x000fce0007000000 */
[C---:B------:R-:W-:Y:S08]  /*28d0*/  HMMA.16816.F32 R80, R36.reuse, R156, R80 ;  /* 0x0000009c2450723c */ /* 0x040ff00000001850 */
[C---:B------:R-:W-:Y:S08]  /*28e0*/  HMMA.16816.F32 R76, R36.reuse, R158, R76 ;  /* 0x0000009e244c723c */ /* 0x040ff0000000184c */
[C---:B------:R-:W-:Y:S08]  /*28f0*/  HMMA.16816.F32 R72, R36.reuse, R152, R72 ;  /* 0x000000982448723c */ /* 0x040ff00000001848 */
[C---:B------:R-:W-:Y:S08]  /*2900*/  HMMA.16816.F32 R68, R36.reuse, R154, R68 ;  /* 0x0000009a2444723c */ /* 0x040ff00000001844 */
[----:B------:R-:W-:Y:S01]  /*2910*/  HMMA.16816.F32 R32, R36, R42, R32 ;  /* 0x0000002a2420723c */ /* 0x000fe20000001820 */
[----:B------:R-:W-:-:S02]  /*2920*/  LOP3.LUT R37, R163, 0x8, RZ, 0xfc, !PT ;  /* 0x00000008a3257812 */ /* 0x000fc400078efcff */
[----:B------:R-:W-:Y:S02]  /*2930*/  LOP3.LUT R43, R163, 0x18, RZ, 0xfc, !PT ;  /* 0x00000018a32b7812 */ /* 0x000fe400078efcff */
[C---:B------:R-:W-:Y:S02]  /*2940*/  ISETP.GE.AND P1, PT, R37.reuse, R0, PT ;  /* 0x000000002500720c */ /* 0x040fe40003f26270 */
[----:B------:R-:W-:Y:S01]  /*2950*/  ISETP.GE.AND P4, PT, R37, R2, PT ;  /* 0x000000022500720c */ /* 0x000fe20003f86270 */
[----:B---3--:R-:W-:Y:S01]  /*2960*/  HMMA.16816.F32 R24, R28, R148, R24 ;  /* 0x000000941c18723c */ /* 0x008fe20000001818 */
[----:B------:R-:W-:Y:S02]  /*2970*/  LOP3.LUT R37, R163, 0x9, RZ, 0xfc, !PT ;  /* 0x00000009a3257812 */ /* 0x000fe400078efcff */
[----:B------:R-:W-:Y:S02]  /*2980*/  FSEL R169, R44, -INF , !P1 ;  /* 0xff8000002ca97808 */ /* 0x000fe40004800000 */
[----:B------:R-:W-:-:S02]  /*2990*/  ISETP.GE.AND P6, PT, R37, R0, PT ;  /* 0x000000002500720c */ /* 0x000fc40003fc6270 */
[-C--:B------:R-:W-:Y:S01]  /*29a0*/  ISETP.GE.AND P5, PT, R37, R2.reuse, PT ;  /* 0x000000022500720c */ /* 0x080fe20003fa6270 */
[C---:B------:R-:W-:Y:S01]  /*29b0*/  HMMA.16816.F32 R20, R28.reuse, R150, R20 ;  /* 0x000000961c14723c */ /* 0x040fe20000001814 */
[----:B------:R-:W2:Y:S01]  /*29c0*/  LDSM.16.M88.4 R36, [R197+0x3800] ;  /* 0x00380000c524783b */ /* 0x000ea20000000200 */
[----:B------:R-:W-:Y:S02]  /*29d0*/  ISETP.GE.AND P1, PT, R41, R2, PT ;  /* 0x000000022900720c */ /* 0x000fe40003f26270 */
[----:B------:R-:W-:Y:S02]  /*29e0*/  LOP3.LUT R41, R163, 0x11, RZ, 0xfc, !PT ;  /* 0x00000011a3297812 */ /* 0x000fe400078efcff */
[----:B------:R-:W-:Y:S02]  /*29f0*/  FSEL R165, R46, -INF , !P4 ;  /* 0xff8000002ea57808 */ /* 0x000fe40006000000 */
[----:B------:R-:W-:Y:S01]  /*2a00*/  FSEL R171, R45, -INF , !P6 ;  /* 0xff8000002dab7808 */ /* 0x000fe20007000000 */
[----:B-1----:R-:W-:Y:S01]  /*2a10*/  HMMA.16816.F32 R16, R28, R52, R16 ;  /* 0x000000341c10723c */ /* 0x002fe20000001810 */
[----:B------:R-:W-:-:S02]  /*2a20*/  ISETP.GE.AND P4, PT, R41, R0, PT ;  /* 0x000000002900720c */ /* 0x000fc40003f86270 */
[----:B------:R-:W-:Y:S02]  /*2a30*/  ISETP.GE.AND P6, PT, R41, R2, PT ;  /* 0x000000022900720c */ /* 0x000fe40003fc6270 */
[----:B------:R-:W-:Y:S02]  /*2a40*/  LOP3.LUT R41, R163, 0x19, RZ, 0xfc, !PT ;  /* 0x00000019a3297812 */ /* 0x000fe400078efcff */
[----:B------:R-:W-:Y:S01]  /*2a50*/  FSEL R47, R47, -INF , !P5 ;  /* 0xff8000002f2f7808 */ /* 0x000fe20006800000 */
[----:B------:R-:W-:Y:S01]  /*2a60*/  HMMA.16816.F32 R12, R28, R54, R12 ;  /* 0x000000361c0c723c */ /* 0x000fe2000000180c */
[----:B------:R-:W-:Y:S02]  /*2a70*/  FSEL R173, R24, -INF , !P3 ;  /* 0xff80000018ad7808 */ /* 0x000fe40005800000 */
[----:B------:R-:W-:Y:S02]  /*2a80*/  FSEL R52, R26, -INF , !P1 ;  /* 0xff8000001a347808 */ /* 0x000fe40004800000 */
[----:B------:R-:W-:-:S02]  /*2a90*/  FSEL R53, R25, -INF , !P4 ;  /* 0xff80000019357808 */ /* 0x000fc40006000000 */
[C---:B------:R-:W-:Y:S02]  /*2aa0*/  ISETP.GE.AND P5, PT, R43.reuse, R0, PT ;  /* 0x000000002b00720c */ /* 0x040fe40003fa6270 */
[----:B------:R-:W-:Y:S02]  /*2ab0*/  ISETP.GE.AND P3, PT, R43, R2, PT ;  /* 0x000000022b00720c */ /* 0x000fe40003f66270 */
[C---:B------:R-:W-:Y:S02]  /*2ac0*/  ISETP.GE.AND P1, PT, R41.reuse, R0, PT ;  /* 0x000000002900720c */ /* 0x040fe40003f26270 */
[----:B------:R-:W-:Y:S02]  /*2ad0*/  ISETP.GE.AND P4, PT, R41, R2, PT ;  /* 0x000000022900720c */ /* 0x000fe40003f86270 */
[----:B------:R-:W1:Y:S01]  /*2ae0*/  LDSM.16.M88.4 R40, [R197+0x4000] ;  /* 0x00400000c528783b */ /* 0x000e620000000200 */
[----:B------:R-:W-:Y:S02]  /*2af0*/  LOP3.LUT R25, R163, 0x21, RZ, 0xfc, !PT ;  /* 0x00000021a3197812 */ /* 0x000fe400078efcff */
[----:B------:R-:W-:-:S02]  /*2b00*/  FSEL R45, R20, -INF , !P5 ;  /* 0xff800000142d7808 */ /* 0x000fc40006800000 */
[----:B------:R-:W-:Y:S02]  /*2b10*/  FSEL R46, R22, -INF , !P3 ;  /* 0xff800000162e7808 */ /* 0x000fe40005800000 */
[----:B------:R-:W-:Y:S02]  /*2b20*/  FSEL R54, R21, -INF , !P1 ;  /* 0xff80000015367808 */ /* 0x000fe40004800000 */
[----:B------:R-:W-:Y:S01]  /*2b30*/  ISETP.GE.AND P5, PT, R49, R2, PT ;  /* 0x000000023100720c */ /* 0x000fe20003fa6270 */
[----:B--2---:R-:W-:Y:S01]  /*2b40*/  HMMA.16816.F32 R8, R28, R36, R8 ;  /* 0x000000241c08723c */ /* 0x004fe20000001808 */
[----:B------:R-:W-:Y:S02]  /*2b50*/  ISETP.GE.AND P3, PT, R25, R0, PT ;  /* 0x000000001900720c */ /* 0x000fe40003f66270 */
[----:B------:R-:W-:Y:S02]  /*2b60*/  LOP3.LUT R21, R163, 0x29, RZ, 0xfc, !PT ;  /* 0x00000029a3157812 */ /* 0x000fe400078efcff */
[----:B------:R-:W-:-:S02]  /*2b70*/  FSEL R44, R27, -INF , !P6 ;  /* 0xff8000001b2c7808 */ /* 0x000fc40007000000 */
[-C--:B------:R-:W-:Y:S01]  /*2b80*/  ISETP.GE.AND P6, PT, R49, R0.reuse, PT ;  /* 0x000000003100720c */ /* 0x080fe20003fc6270 */
[----:B------:R-:W-:Y:S01]  /*2b90*/  HMMA.16816.F32 R4, R28, R38, R4 ;  /* 0x000000261c04723c */ /* 0x000fe20000001804 */
[----:B------:R-:W-:Y:S02]  /*2ba0*/  FSEL R153, R18, -INF , !P5 ;  /* 0xff80000012997808 */ /* 0x000fe40006800000 */
[----:B------:R-:W-:Y:S02]  /*2bb0*/  FSEL R159, R17, -INF , !P3 ;  /* 0xff800000119f7808 */ /* 0x000fe40005800000 */
[----:B------:R-:W-:Y:S02]  /*2bc0*/  FSEL R49, R23, -INF , !P4 ;  /* 0xff80000017317808 */ /* 0x000fe40006000000 */
[C---:B------:R-:W-:Y:S02]  /*2bd0*/  ISETP.GE.AND P5, PT, R21.reuse, R0, PT ;  /* 0x000000001500720c */ /* 0x040fe40003fa6270 */
[----:B------:R-:W-:-:S02]  /*2be0*/  ISETP.GE.AND P3, PT, R21, R2, PT ;  /* 0x000000021500720c */ /* 0x000fc40003f66270 */
[----:B------:R-:W2:Y:S01]  /*2bf0*/  LDSM.16.M88.4 R20, [R197+0x4800] ;  /* 0x00480000c514783b */ /* 0x000ea20000000200 */
[----:B------:R-:W-:Y:S02]  /*2c00*/  LOP3.LUT R27, R163, 0x28, RZ, 0xfc, !PT ;  /* 0x00000028a31b7812 */ /* 0x000fe400078efcff */
[----:B------:R-:W-:Y:S02]  /*2c10*/  FSEL R50, R16, -INF , !P6 ;  /* 0xff80000010327808 */ /* 0x000fe40007000000 */
[----:B------:R-:W-:Y:S02]  /*2c20*/  ISETP.GE.AND P1, PT, R25, R2, PT ;  /* 0x000000021900720c */ /* 0x000fe40003f26270 */
[C---:B------:R-:W-:Y:S02]  /*2c30*/  ISETP.GE.AND P4, PT, R27.reuse, R0, PT ;  /* 0x000000001b00720c */ /* 0x040fe40003f86270 */
[----:B------:R-:W-:Y:S02]  /*2c40*/  ISETP.GE.AND P6, PT, R27, R2, PT ;  /* 0x000000021b00720c */ /* 0x000fe40003fc6270 */
[C---:B------:R-:W-:Y:S01]  /*2c50*/  LOP3.LUT R25, R163.reuse, 0x30, RZ, 0xfc, !PT ;  /* 0x00000030a3197812 */ /* 0x040fe200078efcff */
[----:B-1----:R-:W-:Y:S01]  /*2c60*/  HMMA.16816.F32 R144, R28, R40, R144 ;  /* 0x000000281c90723c */ /* 0x002fe20000001890 */
[----:B------:R-:W-:-:S02]  /*2c70*/  LOP3.LUT R17, R163, 0x31, RZ, 0xfc, !PT ;  /* 0x00000031a3117812 */ /* 0x000fc400078efcff */
[----:B------:R-:W-:Y:S02]  /*2c80*/  FSEL R157, R12, -INF , !P4 ;  /* 0xff8000000c9d7808 */ /* 0x000fe40006000000 */
[----:B------:R-:W-:Y:S02]  /*2c90*/  FSEL R151, R14, -INF , !P6 ;  /* 0xff8000000e977808 */ /* 0x000fe40007000000 */
[----:B------:R-:W-:Y:S01]  /*2ca0*/  FSEL R155, R13, -INF , !P5 ;  /* 0xff8000000d9b7808 */ /* 0x000fe20006800000 */
[----:B------:R-:W-:Y:S01]  /*2cb0*/  HMMA.16816.F32 R140, R28, R42, R140 ;  /* 0x0000002a1c8c723c */ /* 0x000fe2000000188c */
[----:B------:R-:W-:Y:S02]  /*2cc0*/  ISETP.GE.AND P4, PT, R25, R2, PT ;  /* 0x000000021900720c */ /* 0x000fe40003f86270 */
[----:B------:R-:W-:Y:S02]  /*2cd0*/  ISETP.GE.AND P6, PT, R17, R0, PT ;  /* 0x000000001100720c */ /* 0x000fe40003fc6270 */
[----:B------:R-:W-:-:S02]  /*2ce0*/  LOP3.LUT R13, R163, 0x39, RZ, 0xfc, !PT ;  /* 0x00000039a30d7812 */ /* 0x000fc400078efcff */
[----:B------:R-:W-:Y:S02]  /*2cf0*/  FSEL R148, R10, -INF , !P4 ;  /* 0xff8000000a947808 */ /* 0x000fe40006000000 */
[----:B------:R-:W-:Y:S02]  /*2d00*/  FSEL R248, R9, -INF , !P6 ;  /* 0xff80000009f87808 */ /* 0x000fe40007000000 */
[----:B------:R-:W-:Y:S02]  /*2d10*/  FSEL R252, R15, -INF , !P3 ;  /* 0xff8000000ffc7808 */ /* 0x000fe40005800000 */
[C---:B------:R-:W-:Y:S02]  /*2d20*/  ISETP.GE.AND P4, PT, R13.reuse, R0, PT ;  /* 0x000000000d00720c */ /* 0x040fe40003f86270 */
[----:B------:R-:W-:Y:S02]  /*2d30*/  ISETP.GE.AND P6, PT, R13, R2, PT ;  /* 0x000000020d00720c */ /* 0x000fe40003fc6270 */
[----:B------:R-:W1:Y:S01]  /*2d40*/  LDSM.16.M88.4 R12, [R197+0x5000] ;  /* 0x00500000c50c783b */ /* 0x000e620000000200 */
[----:B------:R-:W-:-:S02]  /*2d50*/  FSEL R149, R19, -INF , !P1 ;  /* 0xff80000013957808 */ /* 0x000fc40004800000 */
[----:B------:R-:W-:Y:S01]  /*2d60*/  ISETP.GE.AND P1, PT, R25, R0, PT ;  /* 0x000000001900720c */ /* 0x000fe20003f26270 */
[C---:B--2---:R-:W-:Y:S01]  /*2d70*/  HMMA.16816.F32 R136, R28.reuse, R20, R136 ;  /* 0x000000141c88723c */ /* 0x044fe20000001888 */
[----:B------:R-:W-:Y:S02]  /*2d80*/  LOP3.LUT R19, R163, 0x38, RZ, 0xfc, !PT ;  /* 0x00000038a3137812 */ /* 0x000fe400078efcff */
[----:B------:R-:W-:Y:S02]  /*2d90*/  FSEL R250, R8, -INF , !P1 ;  /* 0xff80000008fa7808 */ /* 0x000fe40004800000 */
[----:B------:R-:W-:Y:S02]  /*2da0*/  ISETP.GE.AND P5, PT, R17, R2, PT ;  /* 0x000000021100720c */ /* 0x000fe40003fa6270 */
[C---:B------:R-:W-:Y:S01]  /*2db0*/  ISETP.GE.AND P3, PT, R19.reuse, R0, PT ;  /* 0x000000001300720c */ /* 0x040fe20003f66270 */
[----:B------:R-:W-:Y:S01]  /*2dc0*/  HMMA.16816.F32 R132, R28, R22, R132 ;  /* 0x000000161c84723c */ /* 0x000fe20000001884 */
[----:B------:R-:W-:-:S02]  /*2dd0*/  ISETP.GE.AND P1, PT, R19, R2, PT ;  /* 0x000000021300720c */ /* 0x000fc40003f26270 */
[C---:B------:R-:W-:Y:S02]  /*2de0*/  LOP3.LUT R17, R163.reuse, 0x40, RZ, 0xfc, !PT ;  /* 0x00000040a3117812 */ /* 0x040fe400078efcff */
[----:B------:R-:W-:Y:S02]  /*2df0*/  LOP3.LUT R9, R163, 0x41, RZ, 0xfc, !PT ;  /* 0x00000041a3097812 */ /* 0x000fe400078efcff */
[----:B------:R-:W-:Y:S02]  /*2e00*/  FSEL R246, R4, -INF , !P3 ;  /* 0xff80000004f67808 */ /* 0x000fe40005800000 */
[----:B------:R-:W-:Y:S02]  /*2e10*/  FSEL R242, R6, -INF , !P1 ;  /* 0xff80000006f27808 */ /* 0x000fe40004800000 */
[----:B------:R-:W-:Y:S02]  /*2e20*/  FSEL R244, R5, -INF , !P4 ;  /* 0xff80000005f47808 */ /* 0x000fe40006000000 */
[----:B------:R-:W-:-:S02]  /*2e30*/  ISETP.GE.AND P3, PT, R17, R2, PT ;  /* 0x000000021100720c */ /* 0x000fc40003f66270 */
[----:B------:R-:W-:Y:S02]  /*2e40*/  ISETP.GE.AND P1, PT, R9, R0, PT ;  /* 0x000000000900720c */ /* 0x000fe40003f26270 */
[----:B------:R-:W-:Y:S02]  /*2e50*/  LOP3.LUT R5, R163, 0x49, RZ, 0xfc, !PT ;  /* 0x00000049a3057812 */ /* 0x000fe400078efcff */
[----:B------:R-:W-:Y:S02]  /*2e60*/  FSEL R150, R11, -INF , !P5 ;  /* 0xff8000000b967808 */ /* 0x000fe40006800000 */
[----:B------:R-:W-:Y:S02]  /*2e70*/  LOP3.LUT R11, R163, 0x48, RZ, 0xfc, !PT ;  /* 0x00000048a30b7812 */ /* 0x000fe400078efcff */
[----:B------:R-:W-:Y:S02]  /*2e80*/  FSEL R158, R146, -INF , !P3 ;  /* 0xff800000929e7808 */ /* 0x000fe40005800000 */
[----:B------:R-:W-:-:S02]  /*2e90*/  FSEL R154, R145, -INF , !P1 ;  /* 0xff800000919a7808 */ /* 0x000fc40004800000 */
[----:B------:R-:W-:Y:S01]  /*2ea0*/  FSEL R240, R7, -INF , !P6 ;  /* 0xff80000007f07808 */ /* 0x000fe20007000000 */
[C---:B-1----:R-:W-:Y:S01]  /*2eb0*/  HMMA.16816.F32 R128, R28.reuse, R12, R128 ;  /* 0x0000000c1c80723c */ /* 0x042fe20000001880 */
[C---:B------:R-:W-:Y:S02]  /*2ec0*/  ISETP.GE.AND P3, PT, R5.reuse, R0, PT ;  /* 0x000000000500720c */ /* 0x040fe40003f66270 */
[----:B------:R-:W-:Y:S02]  /*2ed0*/  ISETP.GE.AND P1, PT, R5, R2, PT ;  /* 0x000000020500720c */ /* 0x000fe40003f26270 */
[----:B------:R-:W1:Y:S01]  /*2ee0*/  LDSM.16.M88.4 R4, [R197+0x5800] ;  /* 0x00580000c504783b */ /* 0x000e620000000200 */
[----:B------:R-:W-:Y:S02]  /*2ef0*/  ISETP.GE.AND P5, PT, R17, R0, PT ;  /* 0x000000001100720c */ /* 0x000fe40003fa6270 */
[----:B------:R-:W-:Y:S01]  /*2f00*/  ISETP.GE.AND P4, PT, R9, R2, PT ;  /* 0x000000020900720c */ /* 0x000fe20003f86270 */
[----:B------:R-:W-:Y:S01]  /*2f10*/  HMMA.16816.F32 R124, R28, R14, R124 ;  /* 0x0000000e1c7c723c */ /* 0x000fe2000000187c */
[----:B------:R-:W-:-:S02]  /*2f20*/  ISETP.GE.AND P6, PT, R11, R0, PT ;  /* 0x000000000b00720c */ /* 0x000fc40003fc6270 */
[----:B------:R-:W-:Y:S02]  /*2f30*/  LOP3.LUT R9, R163, 0x50, RZ, 0xfc, !PT ;  /* 0x00000050a3097812 */ /* 0x000fe400078efcff */
[----:B------:R-:W-:Y:S02]  /*2f40*/  FSEL R236, R144, -INF , !P5 ;  /* 0xff80000090ec7808 */ /* 0x000fe40006800000 */
[----:B------:R-:W-:Y:S02]  /*2f50*/  FSEL R220, R147, -INF , !P4 ;  /* 0xff80000093dc7808 */ /* 0x000fe40006000000 */
[----:B------:R-:W-:Y:S02]  /*2f60*/  FSEL R156, R140, -INF , !P6 ;  /* 0xff8000008c9c7808 */ /* 0x000fe40007000000 */
[----:B------:R-:W-:Y:S02]  /*2f70*/  ISETP.GE.AND P5, PT, R11, R2, PT ;  /* 0x000000020b00720c */ /* 0x000fe40003fa6270 */
[----:B------:R-:W-:-:S02]  /*2f80*/  ISETP.GE.AND P4, PT, R9, R0, PT ;  /* 0x000000000900720c */ /* 0x000fc40003f86270 */
[----:B------:R-:W-:Y:S02]  /*2f90*/  ISETP.GE.AND P6, PT, R9, R2, PT ;  /* 0x000000020900720c */ /* 0x000fe40003fc6270 */
[----:B------:R-:W-:Y:S02]  /*2fa0*/  LOP3.LUT R9, R163, 0x51, RZ, 0xfc, !PT ;  /* 0x00000051a3097812 */ /* 0x000fe400078efcff */
[----:B------:R-:W-:Y:S02]  /*2fb0*/  FSEL R222, R142, -INF , !P5 ;  /* 0xff8000008ede7808 */ /* 0x000fe40006800000 */
[----:B------:R-:W-:Y:S02]  /*2fc0*/  FSEL R224, R141, -INF , !P3 ;  /* 0xff8000008de07808 */ /* 0x000fe40005800000 */
[C---:B------:R-:W-:Y:S02]  /*2fd0*/  ISETP.GE.AND P5, PT, R9.reuse, R0, PT ;  /* 0x000000000900720c */ /* 0x040fe40003fa6270 */
[----:B------:R-:W-:-:S02]  /*2fe0*/  ISETP.GE.AND P3, PT, R9, R2, PT ;  /* 0x000000020900720c */ /* 0x000fc40003f66270 */
[C---:B------:R-:W-:Y:S02]  /*2ff0*/  LOP3.LUT R11, R163.reuse, 0x58, RZ, 0xfc, !PT ;  /* 0x00000058a30b7812 */ /* 0x040fe400078efcff */
[----:B------:R-:W-:Y:S02]  /*3000*/  LOP3.LUT R9, R163, 0x59, RZ, 0xfc, !PT ;  /* 0x00000059a3097812 */ /* 0x000fe400078efcff */
[----:B------:R-:W-:Y:S02]  /*3010*/  FSEL R162, R143, -INF , !P1 ;  /* 0xff8000008fa27808 */ /* 0x000fe40004800000 */
[----:B------:R-:W-:Y:S02]  /*3020*/  FSEL R166, R136, -INF , !P4 ;  /* 0xff80000088a67808 */ /* 0x000fe40006000000 */
[----:B------:R-:W-:Y:S01]  /*3030*/  FSEL R214, R138, -INF , !P6 ;  /* 0xff8000008ad67808 */ /* 0x000fe20007000000 */
[----:B-1----:R-:W-:Y:S01]  /*3040*/  HMMA.16816.F32 R120, R28, R4, R120 ;  /* 0x000000041c78723c */ /* 0x002fe20000001878 */
[----:B------:R-:W-:-:S02]  /*3050*/  FSEL R218, R137, -INF , !P5 ;  /* 0xff80000089da7808 */ /* 0x000fc40006800000 */
[C---:B------:R-:W-:Y:S02]  /*3060*/  ISETP.GE.AND P1, PT, R11.reuse, R0, PT ;  /* 0x000000000b00720c */ /* 0x040fe40003f26270 */
[----:B------:R-:W-:Y:S02]  /*3070*/  ISETP.GE.AND P4, PT, R11, R2, PT ;  /* 0x000000020b00720c */ /* 0x000fe40003f86270 */
[C---:B------:R-:W-:Y:S01]  /*3080*/  ISETP.GE.AND P6, PT, R9.reuse, R0, PT ;  /* 0x000000000900720c */ /* 0x040fe20003fc6270 */
[----:B------:R-:W-:Y:S01]  /*3090*/  HMMA.16816.F32 R116, R28, R6, R116 ;  /* 0x000000061c74723c */ /* 0x000fe20000001874 */
[----:B------:R-:W-:Y:S02]  /*30a0*/  ISETP.GE.AND P5, PT, R9, R2, PT ;  /* 0x000000020900720c */ /* 0x000fe40003fa6270 */
[----:B------:R-:W1:Y:S01]  /*30b0*/  LDSM.16.M88.4 R8, [R197+0x6000] ;  /* 0x00600000c508783b */ /* 0x000e620000000200 */
[----:B------:R-:W-:Y:S02]  /*30c0*/  LOP3.LUT R13, R163, 0x60, RZ, 0xfc, !PT ;  /* 0x00000060a30d7812 */ /* 0x000fe400078efcff */
[----:B------:R-:W-:-:S02]  /*30d0*/  FSEL R170, R139, -INF , !P3 ;  /* 0xff8000008baa7808 */ /* 0x000fc40005800000 */
[----:B------:R-:W-:Y:S02]  /*30e0*/  FSEL R216, R132, -INF , !P1 ;  /* 0xff80000084d87808 */ /* 0x000fe40004800000 */
[C---:B------:R-:W-:Y:S02]  /*30f0*/  ISETP.GE.AND P3, PT, R13.reuse, R0, PT ;  /* 0x000000000d00720c */ /* 0x040fe40003f66270 */
[----:B------:R-:W-:Y:S02]  /*3100*/  ISETP.GE.AND P1, PT, R13, R2, PT ;  /* 0x000000020d00720c */ /* 0x000fe40003f26270 */
[----:B------:R-:W-:Y:S02]  /*3110*/  LOP3.LUT R13, R163, 0x61, RZ, 0xfc, !PT ;  /* 0x00000061a30d7812 */ /* 0x000fe400078efcff */
[----:B------:R-:W-:Y:S02]  /*3120*/  FSEL R212, R134, -INF , !P4 ;  /* 0xff80000086d47808 */ /* 0x000fe40006000000 */
[----:B------:R-:W-:-:S02]  /*3130*/  FSEL R168, R133, -INF , !P6 ;  /* 0xff80000085a87808 */ /* 0x000fc40007000000 */
[C---:B------:R-:W-:Y:S02]  /*3140*/  ISETP.GE.AND P4, PT, R13.reuse, R0, PT ;  /* 0x000000000d00720c */ /* 0x040fe40003f86270 */
[----:B------:R-:W-:Y:S02]  /*3150*/  ISETP.GE.AND P6, PT, R13, R2, PT ;  /* 0x000000020d00720c */ /* 0x000fe40003fc6270 */
[C---:B------:R-:W-:Y:S02]  /*3160*/  LOP3.LUT R15, R163.reuse, 0x68, RZ, 0xfc, !PT ;  /* 0x00000068a30f7812 */ /* 0x040fe400078efcff */
[----:B------:R-:W-:Y:S02]  /*3170*/  LOP3.LUT R13, R163, 0x69, RZ, 0xfc, !PT ;  /* 0x00000069a30d7812 */ /* 0x000fe400078efcff */
[----:B------:R-:W-:Y:S02]  /*3180*/  FSEL R172, R135, -INF , !P5 ;  /* 0xff80000087ac7808 */ /* 0x000fe40006800000 */
[----:B------:R-:W-:-:S02]  /*3190*/  FSEL R176, R128, -INF , !P3 ;  /* 0xff80000080b07808 */ /* 0x000fc40005800000 */
[----:B------:R-:W-:Y:S02]  /*31a0*/  FSEL R206, R130, -INF , !P1 ;  /* 0xff80000082ce7808 */ /* 0x000fe40004800000 */
[----:B------:R-:W-:Y:S02]  /*31b0*/  FSEL R210, R129, -INF , !P4 ;  /* 0xff80000081d27808 */ /* 0x000fe40006000000 */
[C---:B------:R-:W-:Y:S02]  /*31c0*/  ISETP.GE.AND P5, PT, R15.reuse, R0, PT ;  /* 0x000000000f00720c */ /* 0x040fe40003fa6270 */
[----:B------:R-:W-:Y:S02]  /*31d0*/  ISETP.GE.AND P3, PT, R15, R2, PT ;  /* 0x000000020f00720c */ /* 0x000fe40003f66270 */
[C---:B------:R-:W-:Y:S02]  /*31e0*/  ISETP.GE.AND P1, PT, R13.reuse, R0, PT ;  /* 0x000000000d00720c */ /* 0x040fe40003f26270 */
[----:B------:R-:W-:Y:S01]  /*31f0*/  ISETP.GE.AND P4, PT, R13, R2, PT ;  /* 0x000000020d00720c */ /* 0x000fe20003f86270 */
[----:B-1----:R-:W-:Y:S01]  /*3200*/  HMMA.16816.F32 R112, R28, R8, R112 ;  /* 0x000000081c70723c */ /* 0x002fe20000001870 */
[----:B------:R-:W1:Y:S01]  /*3210*/  LDSM.16.M88.4 R12, [R197+0x6800] ;  /* 0x00680000c50c783b */ /* 0x000e620000000200 */
[----:B------:R-:W-:-:S02]  /*3220*/  LOP3.LUT R5, R163, 0x70, RZ, 0xfc, !PT ;  /* 0x00000070a3057812 */ /* 0x000fc400078efcff */
[----:B------:R-:W-:Y:S02]  /*3230*/  FSEL R188, R131, -INF , !P6 ;  /* 0xff80000083bc7808 */ /* 0x000fe40007000000 */
[----:B------:R-:W-:Y:S02]  /*3240*/  FSEL R208, R124, -INF , !P5 ;  /* 0xff8000007cd07808 */ /* 0x000fe40006800000 */
[C---:B------:R-:W-:Y:S01]  /*3250*/  ISETP.GE.AND P6, PT, R5.reuse, R0, PT ;  /* 0x000000000500720c */ /* 0x040fe20003fc6270 */
[----:B------:R-:W-:Y:S01]  /*3260*/  HMMA.16816.F32 R108, R28, R10, R108 ;  /* 0x0000000a1c6c723c */ /* 0x000fe2000000186c */
[----:B------:R-:W-:Y:S02]  /*3270*/  ISETP.GE.AND P5, PT, R5, R2, PT ;  /* 0x000000020500720c */ /* 0x000fe40003fa6270 */
[----:B------:R-:W-:Y:S02]  /*3280*/  LOP3.LUT R5, R163, 0x71, RZ, 0xfc, !PT ;  /* 0x00000071a3057812 */ /* 0x000fe400078efcff */
[----:B------:R-:W-:-:S02]  /*3290*/  FSEL R204, R126, -INF , !P3 ;  /* 0xff8000007ecc7808 */ /* 0x000fc40005800000 */
[----:B------:R-:W-:Y:S02]  /*32a0*/  FSEL R184, R125, -INF , !P1 ;  /* 0xff8000007db87808 */ /* 0x000fe40004800000 */
[C---:B------:R-:W-:Y:S02]  /*32b0*/  ISETP.GE.AND P3, PT, R5.reuse, R0, PT ;  /* 0x000000000500720c */ /* 0x040fe40003f66270 */
[----:B------:R-:W-:Y:S02]  /*32c0*/  ISETP.GE.AND P1, PT, R5, R2, PT ;  /* 0x000000020500720c */ /* 0x000fe40003f26270 */
[C---:B------:R-:W-:Y:S02]  /*32d0*/  LOP3.LUT R7, R163.reuse, 0x78, RZ, 0xfc, !PT ;  /* 0x00000078a3077812 */ /* 0x040fe400078efcff */
[----:B------:R-:W-:Y:S02]  /*32e0*/  LOP3.LUT R5, R163, 0x79, RZ, 0xfc, !PT ;  /* 0x00000079a3057812 */ /* 0x000fe400078efcff */
[----:B------:R-:W-:-:S02]  /*32f0*/  FSEL R202, R127, -INF , !P4 ;  /* 0xff8000007fca7808 */ /* 0x000fc40006000000 */
[----:B------:R-:W-:Y:S02]  /*3300*/  FSEL R200, R120, -INF , !P6 ;  /* 0xff80000078c87808 */ /* 0x000fe40007000000 */
[----:B------:R-:W-:Y:S02]  /*3310*/  FSEL R186, R122, -INF , !P5 ;  /* 0xff8000007aba7808 */ /* 0x000fe40006800000 */
[----:B------:R-:W-:Y:S02]  /*3320*/  FSEL R198, R121, -INF , !P3 ;  /* 0xff80000079c67808 */ /* 0x000fe40005800000 */
[C---:B------:R-:W-:Y:S02]  /*3330*/  ISETP.GE.AND P4, PT, R7.reuse, R0, PT ;  /* 0x000000000700720c */ /* 0x040fe40003f86270 */
[----:B------:R-:W-:Y:S02]  /*3340*/  ISETP.GE.AND P6, PT, R7, R2, PT ;  /* 0x000000020700720c */ /* 0x000fe40003fc6270 */
[----:B------:R-:W-:-:S02]  /*3350*/  ISETP.GE.AND P5, PT, R5, R0, PT ;  /* 0x000000000500720c */ /* 0x000fc40003fa6270 */
[----:B------:R-:W-:Y:S01]  /*3360*/  ISETP.GE.AND P3, PT, R5, R2, PT ;  /* 0x000000020500720c */ /* 0x000fe20003f66270 */
[C---:B-1----:R-:W-:Y:S01]  /*3370*/  HMMA.16816.F32 R16, R28.reuse, R12, R104 ;  /* 0x0000000c1c10723c */ /* 0x042fe20000001868 */
[----:B------:R-:W1:Y:S01]  /*3380*/  LDSM.16.M88.4 R4, [R197+0x7000] ;  /* 0x00700000c504783b */ /* 0x000e620000000200 */
[----:B------:R-:W-:Y:S02]  /*3390*/  LOP3.LUT R9, R163, 0x80, RZ, 0xfc, !PT ;  /* 0x00000080a3097812 */ /* 0x000fe400078efcff */
[----:B------:R-:W-:Y:S02]  /*33a0*/  FSEL R180, R123, -INF , !P1 ;  /* 0xff8000007bb47808 */ /* 0x000fe40004800000 */
[----:B------:R-:W-:Y:S02]  /*33b0*/  FSEL R194, R116, -INF , !P4 ;  /* 0xff80000074c27808 */ /* 0x000fe40006000000 */
[C---:B------:R-:W-:Y:S01]  /*33c0*/  ISETP.GE.AND P1, PT, R9.reuse, R0, PT ;  /* 0x000000000900720c */ /* 0x040fe20003f26270 */
[----:B------:R-:W-:Y:S01]  /*33d0*/  HMMA.16816.F32 R20, R28, R14, R100 ;  /* 0x0000000e1c14723c */ /* 0x000fe20000001864 */
[----:B------:R-:W-:-:S02]  /*33e0*/  ISETP.GE.AND P4, PT, R9, R2, PT ;  /* 0x000000020900720c */ /* 0x000fc40003f86270 */
[----:B------:R-:W-:Y:S02]  /*33f0*/  LOP3.LUT R9, R163, 0x81, RZ, 0xfc, !PT ;  /* 0x00000081a3097812 */ /* 0x000fe400078efcff */
[----:B------:R-:W-:Y:S02]  /*3400*/  FSEL R182, R118, -INF , !P6 ;  /* 0xff80000076b67808 */ /* 0x000fe40007000000 */
[----:B------:R-:W-:Y:S02]  /*3410*/  FSEL R190, R117, -INF , !P5 ;  /* 0xff80000075be7808 */ /* 0x000fe40006800000 */
[C---:B------:R-:W-:Y:S02]  /*3420*/  ISETP.GE.AND P6, PT, R9.reuse, R0, PT ;  /* 0x000000000900720c */ /* 0x040fe40003fc6270 */
[----:B------:R-:W-:Y:S02]  /*3430*/  ISETP.GE.AND P5, PT, R9, R2, PT ;  /* 0x000000020900720c */ /* 0x000fe40003fa6270 */
[----:B------:R-:W-:-:S02]  /*3440*/  LOP3.LUT R11, R163, 0x88, RZ, 0xfc, !PT ;  /* 0x00000088a30b7812 */ /* 0x000fc400078efcff */
[----:B------:R-:W-:Y:S02]  /*3450*/  LOP3.LUT R9, R163, 0x89, RZ, 0xfc, !PT ;  /* 0x00000089a3097812 */ /* 0x000fe400078efcff */
[----:B------:R-:W-:Y:S02]  /*3460*/  FSEL R178, R119, -INF , !P3 ;  /* 0xff80000077b27808 */ /* 0x000fe40005800000 */
[----:B------:R-:W-:Y:S02]  /*3470*/  FSEL R174, R112, -INF , !P1 ;  /* 0xff80000070ae7808 */ /* 0x000fe40004800000 */
[----:B------:R-:W-:Y:S02]  /*3480*/  FSEL R105, R114, -INF , !P4 ;  /* 0xff80000072697808 */ /* 0x000fe40006000000 */
[----:B------:R-:W-:Y:S02]  /*3490*/  FSEL R164, R113, -INF , !P6 ;  /* 0xff80000071a47808 */ /* 0x000fe40007000000 */
[----:B------:R-:W-:-:S02]  /*34a0*/  ISETP.GE.AND P3, PT, R11, R0, PT ;  /* 0x000000000b00720c */ /* 0x000fc40003f66270 */
[----:B------:R-:W-:Y:S02]  /*34b0*/  ISETP.GE.AND P1, PT, R11, R2, PT ;  /* 0x000000020b00720c */ /* 0x000fe40003f26270 */
[C---:B------:R-:W-:Y:S02]  /*34c0*/  ISETP.GE.AND P4, PT, R9.reuse, R0, PT ;  /* 0x000000000900720c */ /* 0x040fe40003f86270 */
[----:B------:R-:W-:Y:S01]  /*34d0*/  ISETP.GE.AND P6, PT, R9, R2, PT ;  /* 0x000000020900720c */ /* 0x000fe20003fc6270 */
[----:B-1----:R-:W-:Y:S01]  /*34e0*/  HMMA.16816.F32 R24, R28, R4, R96 ;  /* 0x000000041c18723c */ /* 0x002fe20000001860 */
[----:B------:R-:W1:Y:S01]  /*34f0*/  LDSM.16.M88.4 R8, [R197+0x7800] ;  /* 0x00780000c508783b */ /* 0x000e620000000200 */
[----:B------:R-:W-:Y:S02]  /*3500*/  LOP3.LUT R13, R163, 0x90, RZ, 0xfc, !PT ;  /* 0x00000090a30d7812 */ /* 0x000fe400078efcff */
[----:B------:R-:W-:Y:S02]  /*3510*/  FSEL R104, R115, -INF , !P5 ;  /* 0xff80000073687808 */ /* 0x000fe40006800000 */
[----:B------:R-:W-:-:S02]  /*3520*/  FSEL R160, R108, -INF , !P3 ;  /* 0xff8000006ca07808 */ /* 0x000fc40005800000 */
[C---:B------:R-:W-:Y:S02]  /*3530*/  ISETP.GE.AND P5, PT, R13.reuse, R0, PT ;  /* 0x000000000d00720c */ /* 0x040fe40003fa6270 */
[----:B------:R-:W-:Y:S02]  /*3540*/  ISETP.GE.AND P3, PT, R13, R2, PT ;  /* 0x000000020d00720c */ /* 0x000fe40003f66270 */
[----:B------:R-:W-:Y:S02]  /*3550*/  LOP3.LUT R13, R163, 0x91, RZ, 0xfc, !PT ;  /* 0x00000091a30d7812 */ /* 0x000fe400078efcff */
[----:B------:R-:W-:Y:S02]  /*3560*/  FSEL R101, R110, -INF , !P1 ;  /* 0xff8000006e657808 */ /* 0x000fe40004800000 */
[----:B------:R-:W-:Y:S02]  /*3570*/  FSEL R152, R109, -INF , !P4 ;  /* 0xff8000006d987808 */ /* 0x000fe40006000000 */
[----:B------:R-:W-:-:S02]  /*3580*/  ISETP.GE.AND P1, PT, R13, R0, PT ;  /* 0x000000000d00720c */ /* 0x000fc40003f26270 */
[----:B------:R-:W-:Y:S02]  /*3590*/  ISETP.GE.AND P4, PT, R13, R2, PT ;  /* 0x000000020d00720c */ /* 0x000fe40003f86270 */
[C---:B------:R-:W-:Y:S02]  /*35a0*/  LOP3.LUT R15, R163.reuse, 0x98, RZ, 0xfc, !PT ;  /* 0x00000098a30f7812 */ /* 0x040fe400078efcff */
[----:B------:R-:W-:Y:S02]  /*35b0*/  LOP3.LUT R13, R163, 0x99, RZ, 0xfc, !PT ;  /* 0x00000099a30d7812 */ /* 0x000fe400078efcff */
[----:B------:R-:W-:Y:S02]  /*35c0*/  FSEL R100, R111, -INF , !P6 ;  /* 0xff8000006f647808 */ /* 0x000fe40007000000 */
[----:B------:R-:W-:Y:S02]  /*35d0*/  FSEL R102, R16, -INF , !P5 ;  /* 0xff80000010667808 */ /* 0x000fe40006800000 */
[----:B------:R-:W-:-:S02]  /*35e0*/  FSEL R97, R18, -INF , !P3 ;  /* 0xff80000012617808 */ /* 0x000fc40005800000 */
[----:B------:R-:W-:Y:S02]  /*35f0*/  FSEL R99, R17, -INF , !P1 ;  /* 0xff80000011637808 */ /* 0x000fe40004800000 */
[C---:B------:R-:W-:Y:S02]  /*3600*/  ISETP.GE.AND P6, PT, R15.reuse, R0, PT ;  /* 0x000000000f00720c */ /* 0x040fe40003fc6270 */
[----:B------:R-:W-:Y:S02]  /*3610*/  ISETP.GE.AND P5, PT, R15, R2, PT ;  /* 0x000000020f00720c */ /* 0x000fe40003fa6270 */
[C---:B------:R-:W-:Y:S02]  /*3620*/  ISETP.GE.AND P3, PT, R13.reuse, R0, PT ;  /* 0x000000000d00720c */ /* 0x040fe40003f66270 */
[----:B------:R-:W-:Y:S02]  /*3630*/  ISETP.GE.AND P1, PT, R13, R2, PT ;  /* 0x000000020d00720c */ /* 0x000fe40003f26270 */
[----:B------:R-:W2:Y:S01]  /*3640*/  LDSM.16.M88.4 R12, [R197+0x8000] ;  /* 0x00800000c50c783b */ /* 0x000ea20000000200 */
[----:B------:R-:W-:-:S02]  /*3650*/  LOP3.LUT R5, R163, 0xa0, RZ, 0xfc, !PT ;  /* 0x000000a0a3057812 */ /* 0x000fc400078efcff */
[----:B------:R-:W-:Y:S02]  /*3660*/  FSEL R96, R19, -INF , !P4 ;  /* 0xff80000013607808 */ /* 0x000fe40006000000 */
[----:B------:R-:W-:Y:S01]  /*3670*/  FSEL R98, R20, -INF , !P6 ;  /* 0xff80000014627808 */ /* 0x000fe20007000000 */
[----:B------:R-:W-:Y:S01]  /*3680*/  HMMA.16816.F32 R16, R28, R6, R92 ;  /* 0x000000061c10723c */ /* 0x000fe2000000185c */
[C---:B------:R-:W-:Y:S02]  /*3690*/  ISETP.GE.AND P4, PT, R5.reuse, R0, PT ;  /* 0x000000000500720c */ /* 0x040fe40003f86270 */
        /* <DEDUP_REMOVED lines=9> */
[----:B-1----:R-:W-:Y:S01]  /*3730*/  HMMA.16816.F32 R20, R28, R8, R88 ;  /* 0x000000081c14723c */ /* 0x002fe20000001858 */
[----:B------:R-:W-:Y:S02]  /*3740*/  FSEL R94, R24, -INF , !P4 ;  /* 0xff800000185e7808 */ /* 0x000fe40006000000 */
[----:B------:R-:W-:Y:S02]  /*3750*/  FSEL R89, R26, -INF , !P6 ;  /* 0xff8000001a597808 */ /* 0x000fe40007000000 */
[----:B------:R-:W-:Y:S02]  /*3760*/  FSEL R91, R25, -INF , !P5 ;  /* 0xff800000195b7808 */ /* 0x000fe40006800000 */
[C---:B------:R-:W-:Y:S02]  /*3770*/  ISETP.GE.AND P1, PT, R7.reuse, R0, PT ;  /* 0x000000000700720c */ /* 0x040fe40003f26270 */
[----:B------:R-:W-:Y:S02]  /*3780*/  ISETP.GE.AND P4, PT, R7, R2, PT ;  /* 0x000000020700720c */ /* 0x000fe40003f86270 */
[----:B------:R-:W-:-:S02]  /*3790*/  ISETP.GE.AND P6, PT, R5, R0, PT ;  /* 0x000000000500720c */ /* 0x000fc40003fc6270 */
[----:B------:R-:W-:Y:S02]  /*37a0*/  ISETP.GE.AND P5, PT, R5, R2, PT ;  /* 0x000000020500720c */ /* 0x000fe40003fa6270 */
[----:B------:R-:W1:Y:S01]  /*37b0*/  LDSM.16.M88.4 R4, [R197+0x8800] ;  /* 0x00880000c504783b */ /* 0x000e620000000200 */
[----:B------:R-:W-:Y:S02]  /*37c0*/  FSEL R88, R27, -INF , !P3 ;  /* 0xff8000001b587808 */ /* 0x000fe40005800000 */
[----:B------:R-:W-:Y:S01]  /*37d0*/  HMMA.16816.F32 R24, R28, R10, R84 ;  /* 0x0000000a1c18723c */ /* 0x000fe20000001854 */
[----:B------:R-:W-:Y:S02]  /*37e0*/  LOP3.LUT R9, R163, 0xb0, RZ, 0xfc, !PT ;  /* 0x000000b0a3097812 */ /* 0x000fe400078efcff */
[----:B------:R-:W-:Y:S02]  /*37f0*/  FSEL R90, R16, -INF , !P1 ;  /* 0xff800000105a7808 */ /* 0x000fe40004800000 */
[----:B------:R-:W-:-:S02]  /*3800*/  ISETP.GE.AND P3, PT, R9, R0, PT ;  /* 0x000000000900720c */ /* 0x000fc40003f66270 */
[----:B------:R-:W-:Y:S02]  /*3810*/  ISETP.GE.AND P1, PT, R9, R2, PT ;  /* 0x000000020900720c */ /* 0x000fe40003f26270 */
[----:B------:R-:W-:Y:S02]  /*3820*/  LOP3.LUT R9, R163, 0xb1, RZ, 0xfc, !PT ;  /* 0x000000b1a3097812 */ /* 0x000fe400078efcff */
[----:B------:R-:W-:Y:S02]  /*3830*/  FSEL R85, R18, -INF , !P4 ;  /* 0xff80000012557808 */ /* 0x000fe40006000000 */
[----:B------:R-:W-:Y:S02]  /*3840*/  FSEL R87, R17, -INF , !P6 ;  /* 0xff80000011577808 */ /* 0x000fe40007000000 */
[----:B------:R-:W-:Y:S02]  /*3850*/  FSEL R84, R19, -INF , !P5 ;  /* 0xff80000013547808 */ /* 0x000fe40006800000 */
[----:B------:R-:W-:Y:S01]  /*3860*/  LOP3.LUT R11, R163, 0xb8, RZ, 0xfc, !PT ;  /* 0x000000b8a30b7812 */ /* 0x000fe200078efcff */
[----:B--2---:R-:W-:Y:S01]  /*3870*/  HMMA.16816.F32 R16, R28, R12, R80 ;  /* 0x0000000c1c10723c */ /* 0x004fe20000001850 */
[----:B------:R-:W-:-:S02]  /*3880*/  ISETP.GE.AND P4, PT, R9, R0, PT ;  /* 0x000000000900720c */ /* 0x000fc40003f86270 */
[----:B------:R-:W-:Y:S02]  /*3890*/  ISETP.GE.AND P6, PT, R9, R2, PT ;  /* 0x000000020900720c */ /* 0x000fe40003fc6270 */
[----:B------:R-:W-:Y:S02]  /*38a0*/  ISETP.GE.AND P5, PT, R11, R0, PT ;  /* 0x000000000b00720c */ /* 0x000fe40003fa6270 */
[C---:B------:R-:W-:Y:S02]  /*38b0*/  LOP3.LUT R9, R163.reuse, 0xb9, RZ, 0xfc, !PT ;  /* 0x000000b9a3097812 */ /* 0x040fe400078efcff */
[----:B------:R-:W-:Y:S02]  /*38c0*/  LOP3.LUT R13, R163, 0xc0, RZ, 0xfc, !PT ;  /* 0x000000c0a30d7812 */ /* 0x000fe400078efcff */
[----:B------:R-:W-:Y:S02]  /*38d0*/  FSEL R86, R20, -INF , !P3 ;  /* 0xff80000014567808 */ /* 0x000fe40005800000 */
[----:B------:R-:W-:-:S02]  /*38e0*/  FSEL R81, R22, -INF , !P1 ;  /* 0xff80000016517808 */ /* 0x000fc40004800000 */
[----:B------:R-:W-:Y:S02]  /*38f0*/  FSEL R83, R21, -INF , !P4 ;  /* 0xff80000015537808 */ /* 0x000fe40006000000 */
[----:B------:R-:W-:Y:S02]  /*3900*/  FSEL R80, R23, -INF , !P6 ;  /* 0xff80000017507808 */ /* 0x000fe40007000000 */
[----:B------:R-:W-:Y:S01]  /*3910*/  FSEL R82, R24, -INF , !P5 ;  /* 0xff80000018527808 */ /* 0x000fe20006800000 */
[----:B------:R-:W-:Y:S01]  /*3920*/  HMMA.16816.F32 R20, R28, R14, R76 ;  /* 0x0000000e1c14723c */ /* 0x000fe2000000184c */
[----:B------:R-:W-:Y:S02]  /*3930*/  ISETP.GE.AND P3, PT, R11, R2, PT ;  /* 0x000000020b00720c */ /* 0x000fe40003f66270 */
[C---:B------:R-:W-:Y:S02]  /*3940*/  ISETP.GE.AND P1, PT, R9.reuse, R0, PT ;  /* 0x000000000900720c */ /* 0x040fe40003f26270 */
[----:B------:R-:W-:-:S02]  /*3950*/  ISETP.GE.AND P4, PT, R9, R2, PT ;  /* 0x000000020900720c */ /* 0x000fc40003f86270 */
[C---:B------:R-:W-:Y:S01]  /*3960*/  ISETP.GE.AND P6, PT, R13.reuse, R0, PT ;  /* 0x000000000d00720c */ /* 0x040fe20003fc6270 */
[----:B------:R-:W2:Y:S01]  /*3970*/  LDSM.16.M88.4 R8, [R197+0x9000] ;  /* 0x00900000c508783b */ /* 0x000ea20000000200 */
        /* <DEDUP_REMOVED lines=9> */
[----:B-1----:R-:W-:Y:S01]  /*3a10*/  HMMA.16816.F32 R24, R28, R4, R72 ;  /* 0x000000041c18723c */ /* 0x002fe20000001848 */
[----:B------:R-:W-:Y:S02]  /*3a20*/  FSEL R78, R16, -INF , !P6 ;  /* 0xff800000104e7808 */ /* 0x000fe40007000000 */
[----:B------:R-:W-:-:S02]  /*3a30*/  FSEL R73, R18, -INF , !P5 ;  /* 0xff80000012497808 */ /* 0x000fc40006800000 */
[----:B------:R-:W-:Y:S02]  /*3a40*/  FSEL R75, R17, -INF , !P3 ;  /* 0xff800000114b7808 */ /* 0x000fe40005800000 */
[C---:B------:R-:W-:Y:S02]  /*3a50*/  ISETP.GE.AND P4, PT, R15.reuse, R0, PT ;  /* 0x000000000f00720c */ /* 0x040fe40003f86270 */
[----:B------:R-:W-:Y:S02]  /*3a60*/  ISETP.GE.AND P6, PT, R15, R2, PT ;  /* 0x000000020f00720c */ /* 0x000fe40003fc6270 */
[C---:B------:R-:W-:Y:S02]  /*3a70*/  ISETP.GE.AND P5, PT, R13.reuse, R0, PT ;  /* 0x000000000d00720c */ /* 0x040fe40003fa6270 */
[----:B------:R-:W-:Y:S02]  /*3a80*/  ISETP.GE.AND P3, PT, R13, R2, PT ;  /* 0x000000020d00720c */ /* 0x000fe40003f66270 */
[----:B------:R-:W1:Y:S01]  /*3a90*/  LDSM.16.M88.4 R12, [R197+0x9800] ;  /* 0x00980000c50c783b */ /* 0x000e620000000200 */
[----:B------:R-:W-:Y:S01]  /*3aa0*/  LOP3.LUT R5, R163, 0xd0, RZ, 0xfc, !PT ;  /* 0x000000d0a3057812 */ /* 0x000fe200078efcff */
[----:B------:R-:W-:-:S04]  /*3ab0*/  DEPBAR.LE SB0, 0x0 ;  /* 0x000080000000791a */ /* 0x000fc80000000000 */
[----:B------:R-:W-:Y:S02]  /*3ac0*/  FSEL R72, R19, -INF , !P1 ;  /* 0xff80000013487808 */ /* 0x000fe40004800000 */
[----:B------:R-:W-:Y:S01]  /*3ad0*/  FSEL R74, R20, -INF , !P4 ;  /* 0xff800000144a7808 */ /* 0x000fe20006000000 */
[----:B------:R-:W-:Y:S01]  /*3ae0*/  BAR.SYNC.DEFER_BLOCKING 0x0 ;  /* 0x0000000000007b1d */ /* 0x000fe20000010000 */
[C---:B------:R-:W-:Y:S02]  /*3af0*/  ISETP.GE.AND P1, PT, R5.reuse, R0, PT ;  /* 0x000000000500720c */ /* 0x040fe40003f26270 */
[----:B------:R-:W-:Y:S02]  /*3b00*/  ISETP.GE.AND P4, PT, R5, R2, PT ;  /* 0x000000020500720c */ /* 0x000fe40003f86270 */
[----:B------:R-:W-:Y:S01]  /*3b10*/  HMMA.16816.F32 R4, R28, R6, R68 ;  /* 0x000000061c04723c */ /* 0x000fe20000001844 */
[C---:B------:R-:W-:Y:S02]  /*3b20*/  LOP3.LUT R17, R163.reuse, 0xd1, RZ, 0xfc, !PT ;  /* 0x000000d1a3117812 */ /* 0x040fe400078efcff */
[----:B------:R-:W-:-:S02]  /*3b30*/  LOP3.LUT R19, R163, 0xd8, RZ, 0xfc, !PT ;  /* 0x000000d8a3137812 */ /* 0x000fc400078efcff */
[----:B------:R-:W-:Y:S02]  /*3b40*/  FSEL R69, R22, -INF , !P6 ;  /* 0xff80000016457808 */ /* 0x000fe40007000000 */
[----:B------:R-:W-:Y:S02]  /*3b50*/  FSEL R71, R21, -INF , !P5 ;  /* 0xff80000015477808 */ /* 0x000fe40006800000 */
[----:B------:R-:W-:Y:S02]  /*3b60*/  FSEL R68, R23, -INF , !P3 ;  /* 0xff80000017447808 */ /* 0x000fe40005800000 */
[----:B------:R-:W-:Y:S02]  /*3b70*/  FSEL R70, R24, -INF , !P1 ;  /* 0xff80000018467808 */ /* 0x000fe40004800000 */
[C---:B------:R-:W-:Y:S02]  /*3b80*/  ISETP.GE.AND P6, PT, R17.reuse, R0, PT ;  /* 0x000000001100720c */ /* 0x040fe40003fc6270 */
[----:B------:R-:W-:-:S02]  /*3b90*/  ISETP.GE.AND P5, PT, R17, R2, PT ;  /* 0x000000021100720c */ /* 0x000fc40003fa6270 */
[C---:B------:R-:W-:Y:S02]  /*3ba0*/  ISETP.GE.AND P3, PT, R19.reuse, R0, PT ;  /* 0x000000001300720c */ /* 0x040fe40003f66270 */
[----:B------:R-:W-:Y:S02]  /*3bb0*/  ISETP.GE.AND P1, PT, R19, R2, PT ;  /* 0x000000021300720c */ /* 0x000fe40003f26270 */
[C---:B--2---:R-:W-:Y:S01]  /*3bc0*/  HMMA.16816.F32 R16, R28.reuse, R8, R64 ;  /* 0x000000081c10723c */ /* 0x044fe20000001840 */
[----:B------:R-:W-:Y:S02]  /*3bd0*/  LOP3.LUT R9, R163, 0xe0, RZ, 0xfc, !PT ;  /* 0x000000e0a3097812 */ /* 0x000fe400078efcff */
[----:B------:R-:W-:Y:S02]  /*3be0*/  FSEL R64, R27, -INF , !P5 ;  /* 0xff8000001b407808 */ /* 0x000fe40006800000 */
[----:B------:R-:W-:Y:S02]  /*3bf0*/  FSEL R66, R4, -INF , !P3 ;  /* 0xff80000004427808 */ /* 0x000fe40005800000 */
[C---:B------:R-:W-:Y:S01]  /*3c00*/  ISETP.GE.AND P5, PT, R9.reuse, R0, PT ;  /* 0x000000000900720c */ /* 0x040fe20003fa6270 */
[----:B-1----:R-:W-:Y:S01]  /*3c10*/  HMMA.16816.F32 R32, R28, R14, R32 ;  /* 0x0000000e1c20723c */ /* 0x002fe20000001820 */
[----:B------:R-:W-:-:S02]  /*3c20*/  ISETP.GE.AND P3, PT, R9, R2, PT ;  /* 0x000000020900720c */ /* 0x000fc40003f66270 */
[----:B------:R-:W-:Y:S02]  /*3c30*/  LOP3.LUT R21, R163, 0xd9, RZ, 0xfc, !PT ;  /* 0x000000d9a3157812 */ /* 0x000fe400078efcff */
[----:B------:R-:W-:Y:S02]  /*3c40*/  FSEL R65, R26, -INF , !P4 ;  /* 0xff8000001a417808 */ /* 0x000fe40006000000 */
[----:B------:R-:W-:Y:S01]  /*3c50*/  FSEL R67, R25, -INF , !P6 ;  /* 0xff80000019437808 */ /* 0x000fe20007000000 */
[----:B------:R-:W-:Y:S01]  /*3c60*/  HMMA.16816.F32 R8, R28, R10, R60 ;  /* 0x0000000a1c08723c */ /* 0x000fe2000000183c */
[C---:B------:R-:W-:Y:S02]  /*3c70*/  ISETP.GE.AND P4, PT, R21.reuse, R0, PT ;  /* 0x000000001500720c */ /* 0x040fe40003f86270 */
[----:B------:R-:W-:Y:S02]  /*3c80*/  ISETP.GE.AND P6, PT, R21, R2, PT ;  /* 0x000000021500720c */ /* 0x000fe40003fc6270 */
[----:B------:R-:W-:-:S02]  /*3c90*/  LOP3.LUT R21, R163, 0xe1, RZ, 0xfc, !PT ;  /* 0x000000e1a3157812 */ /* 0x000fc400078efcff */
[----:B------:R-:W-:Y:S02]  /*3ca0*/  FSEL R61, R6, -INF , !P1 ;  /* 0xff800000063d7808 */ /* 0x000fe40004800000 */
[----:B------:R-:W-:Y:S02]  /*3cb0*/  FSEL R63, R5, -INF , !P4 ;  /* 0xff800000053f7808 */ /* 0x000fe40006000000 */
[C---:B------:R-:W-:Y:S02]  /*3cc0*/  ISETP.GE.AND P1, PT, R21.reuse, R0, PT ;  /* 0x000000001500720c */ /* 0x040fe40003f26270 */
[----:B------:R-:W-:Y:S02]  /*3cd0*/  ISETP.GE.AND P4, PT, R21, R2, PT ;  /* 0x000000021500720c */ /* 0x000fe40003f86270 */
[----:B------:R-:W-:Y:S02]  /*3ce0*/  LOP3.LUT R21, R163, 0xe9, RZ, 0xfc, !PT ;  /* 0x000000e9a3157812 */ /* 0x000fe400078efcff */
[----:B------:R-:W-:-:S02]  /*3cf0*/  FSEL R60, R7, -INF , !P6 ;  /* 0xff800000073c7808 */ /* 0x000fc40007000000 */
[----:B------:R-:W-:Y:S01]  /*3d00*/  HMMA.16816.F32 R4, R28, R12, R56 ;  /* 0x0000000c1c04723c */ /* 0x000fe20000001838 */
[----:B------:R-:W-:Y:S02]  /*3d10*/  FSEL R59, R17, -INF , !P1 ;  /* 0xff800000113b7808 */ /* 0x000fe40004800000 */
[----:B------:R-:W-:Y:S02]  /*3d20*/  ISETP.GE.AND P1, PT, R21, R2, PT ;  /* 0x000000021500720c */ /* 0x000fe40003f26270 */
[C---:B------:R-:W-:Y:S02]  /*3d30*/  LOP3.LUT R15, R163.reuse, 0xf8, RZ, 0xfc, !PT ;  /* 0x000000f8a30f7812 */ /* 0x040fe400078efcff */
        /* <DEDUP_REMOVED lines=8> */
[----:B------:R-:W-:-:S02]  /*3dc0*/  FSEL R56, R19, -INF , !P4 ;  /* 0xff80000013387808 */ /* 0x000fc40006000000 */
[----:B------:R-:W-:Y:S02]  /*3dd0*/  FSEL R58, R8, -INF , !P6 ;  /* 0xff800000083a7808 */ /* 0x000fe40007000000 */
[----:B------:R-:W-:Y:S02]  /*3de0*/  ISETP.NE.AND P1, PT, R3, 0x1, PT ;  /* 0x000000010300780c */ /* 0x000fe40003f25270 */
[----:B------:R-:W-:Y:S02]  /*3df0*/  ISETP.GE.AND P5, PT, R23, R2, PT ;  /* 0x000000021700720c */ /* 0x000fe40003fa6270 */
[-C--:B------:R-:W-:Y:S02]  /*3e00*/  ISETP.GE.AND P3, PT, R21, R0.reuse, PT ;  /* 0x000000001500720c */ /* 0x080fe40003f66270 */
[C---:B------:R-:W-:Y:S02]  /*3e10*/  ISETP.GE.AND P4, PT, R13.reuse, R0, PT ;  /* 0x000000000d00720c */ /* 0x040fe40003f86270 */
[----:B------:R-:W-:-:S02]  /*3e20*/  ISETP.GE.AND P6, PT, R13, R2, PT ;  /* 0x000000020d00720c */ /* 0x000fc40003fc6270 */
[----:B------:R-:W-:Y:S02]  /*3e30*/  LOP3.LUT R13, R163, 0xf1, RZ, 0xfc, !PT ;  /* 0x000000f1a30d7812 */ /* 0x000fe400078efcff */
[----:B------:R-:W-:Y:S02]  /*3e40*/  FSEL R109, R10, -INF , !P5 ;  /* 0xff8000000a6d7808 */ /* 0x000fe40006800000 */
[----:B------:R-:W-:Y:S02]  /*3e50*/  FSEL R113, R9, -INF , !P3 ;  /* 0xff80000009717808 */ /* 0x000fe40005800000 */
[C---:B------:R-:W-:Y:S02]  /*3e60*/  ISETP.GE.AND P5, PT, R13.reuse, R0, PT ;  /* 0x000000000d00720c */ /* 0x040fe40003fa6270 */
[----:B------:R-:W-:Y:S02]  /*3e70*/  ISETP.GE.AND P3, PT, R13, R2, PT ;  /* 0x000000020d00720c */ /* 0x000fe40003f66270 */
[----:B------:R-:W-:-:S02]  /*3e80*/  LOP3.LUT R9, R163, 0xf9, RZ, 0xfc, !PT ;  /* 0x000000f9a3097812 */ /* 0x000fc400078efcff */
[----:B------:R-:W-:Y:S02]  /*3e90*/  FSEL R110, R4, -INF , !P4 ;  /* 0xff800000046e7808 */ /* 0x000fe40006000000 */
[----:B------:R-:W-:Y:S02]  /*3ea0*/  FSEL R106, R6, -INF , !P6 ;  /* 0xff800000066a7808 */ /* 0x000fe40007000000 */
[----:B------:R-:W-:Y:S02]  /*3eb0*/  FSEL R111, R5, -INF , !P5 ;  /* 0xff800000056f7808 */ /* 0x000fe40006800000 */
[----:B------:R-:W-:Y:S02]  /*3ec0*/  FSEL R103, R7, -INF , !P3 ;  /* 0xff80000007677808 */ /* 0x000fe40005800000 */
[----:B------:R-:W-:Y:S02]  /*3ed0*/  ISETP.GE.AND P4, PT, R15, R2, PT ;  /* 0x000000020f00720c */ /* 0x000fe40003f86270 */
[----:B------:R-:W-:-:S02]  /*3ee0*/  ISETP.GE.AND P6, PT, R163, R0, PT ;  /* 0x00000000a300720c */ /* 0x000fc40003fc6270 */
[C---:B------:R-:W-:Y:S02]  /*3ef0*/  ISETP.GE.AND P5, PT, R9.reuse, R0, PT ;  /* 0x000000000900720c */ /* 0x040fe40003fa6270 */
[----:B------:R-:W-:Y:S02]  /*3f00*/  ISETP.GE.AND P3, PT, R9, R2, PT ;  /* 0x000000020900720c */ /* 0x000fe40003f66270 */
[----:B------:R-:W-:Y:S02]  /*3f10*/  FSEL R48, R48, -INF , !P6 ;  /* 0xff80000030307808 */ /* 0x000fe40007000000 */
[----:B------:R-:W-:Y:S02]  /*3f20*/  FSEL R116, R34, -INF , !P4 ;  /* 0xff80000022747808 */ /* 0x000fe40006000000 */
[----:B------:R-:W-:Y:S02]  /*3f30*/  FSEL R115, R33, -INF , !P5 ;  /* 0xff80000021737808 */ /* 0x000fe40006800000 */
[----:B------:R-:W-:Y:S01]  /*3f40*/  FSEL R114, R35, -INF , !P3 ;  /* 0xff80000023727808 */ /* 0x000fe20005800000 */
[----:B------:R-:W-:Y:S06]  /*3f50*/  @!P1 BRA `(.L_x_1920) ;  /* 0x0000000400dc9947 */ /* 0x000fec0003800000 */
        /* <DEDUP_REMOVED lines=11> */
.L_x_1921:
[----:B------:R-:W1:Y:S01]  /*4010*/  LDC R5, c[0x0][0x4f0] ;  /* 0x00013c00ff057b82 */ /* 0x000e620000000800 */
[----:B------:R-:W-:Y:S02]  /*4020*/  LEA R8, R3, 0xfffffe00, 0x8 ;  /* 0xfffffe0003087811 */ /* 0x000fe400078e40ff */
[----:B------:R-:W-:Y:S02]  /*4030*/  IABS R4, R230 ;  /* 0x000000e600047213 */ /* 0x000fe40000000000 */
[----:B------:R-:W-:Y:S02]  /*4040*/  IABS R2, R8 ;  /* 0x0000000800027213 */ /* 0x000fe40000000000 */
[-C--:B-1----:R-:W-:Y:S02]  /*4050*/  IABS R0, R5.reuse ;  /* 0x0000000500007213 */ /* 0x082fe40000000000 */
[----:B------:R-:W-:Y:S02]  /*4060*/  LOP3.LUT R8, R8, R5, RZ, 0x3c, !PT ;  /* 0x0000000508087212 */ /* 0x000fe400078e3cff */
        /* <DEDUP_REMOVED lines=22> */
[----:B------:R-:W-:Y:S02]  /*41d0*/  LOP3.LUT R0, R230, R5, RZ, 0x3c, !PT ;  /* 0x00000005e6007212 */ /* 0x000fe400078e3cff */
[----:B------:R-:W-:-:S02]  /*41e0*/  ISETP.GE.AND P3, PT, R8, RZ, PT ;  /* 0x000000ff0800720c */ /* 0x000fc40003f66270 */
[----:B------:R-:W-:Y:S02]  /*41f0*/  ISETP.GE.AND P4, PT, R0, RZ, PT ;  /* 0x000000ff0000720c */ /* 0x000fe40003f86270 */
[----:B------:R-:W-:-:S03]  /*4200*/  LOP3.LUT R9, RZ, R5, RZ, 0x33, !PT ;  /* 0x00000005ff097212 */ /* 0x000fc600078e33ff */
[----:B------:R-:W-:Y:S01]  /*4210*/  @P5 VIADD R6, R6, 0x1 ;  /* 0x0000000106065836 */ /* 0x000fe20000000000 */
[----:B------:R-:W-:Y:S02]  /*4220*/  ISETP.NE.AND P5, PT, R5, RZ, PT ;  /* 0x000000ff0500720c */ /* 0x000fe40003fa5270 */
[----:B------:R-:W-:-:S03]  /*4230*/  @P6 IADD3 R10, PT, PT, R10, 0x1, RZ ;  /* 0x000000010a0a6810 */ /* 0x000fc60007ffe0ff */
[----:B------:R-:W-:Y:S02]  /*4240*/  @!P3 IMAD.MOV R6, RZ, RZ, -R6 ;  /* 0x000000ffff06b224 */ /* 0x000fe400078e0a06 */
[----:B------:R-:W-:-:S03]  /*4250*/  @!P4 IADD3 R10, PT, PT, -R10, RZ, RZ ;  /* 0x000000ff0a0ac210 */ /* 0x000fc60007ffe1ff */
        /* <DEDUP_REMOVED lines=18> */
[----:B------:R-:W-:-:S04]  /*4380*/  LEA R232, P3, R6, R232, 0x1 ;  /* 0x000000e806e87211 */ /* 0x000fc800078608ff */
[----:B------:R-:W-:-:S04]  /*4390*/  IADD3 R5, PT, PT, R7, R5, RZ ;  /* 0x0000000507057210 */ /* 0x000fc80007ffe0ff */
[----:B------:R-:W-:-:S07]  /*43a0*/  LEA.HI.X R233, R6, R233, R5, 0x1, P3 ;  /* 0x000000e906e97211 */ /* 0x000fce00018f0c05 */
.L_x_1922:
[----:B------:R-:W-:Y:S01]  /*43b0*/  IADD3 R20, P3, PT, R232, UR7, RZ ;  /* 0x00000007e8147c10 */ /* 0x000fe2000ff7e0ff */
[----:B------:R-:W-:Y:S01]  /*43c0*/  @!PT LDS RZ, [RZ] ;  /* 0x00000000fffff984 */ /* 0x000fe20000000800 */
[----:B------:R-:W-:Y:S01]  /*43d0*/  @!PT LDS RZ, [RZ] ;  /* 0x00000000fffff984 */ /* 0x000fe20000000800 */
[----:B------:R-:W-:Y:S01]  /*43e0*/  @!PT LDS RZ, [RZ] ;  /* 0x00000000fffff984 */ /* 0x000fe20000000800 */
[----:B------:R-:W-:Y:S03]  /*43f0*/  LDGSTS.E.BYPASS.LTC128B.128 [R241+0x2000], desc[UR26][R232.64] ;  /* 0x02000000e8f17fae */ /* 0x000fe6000b981a1a */
[----:B------:R-:W-:Y:S02]  /*4400*/  IADD3.X R21, PT, PT, R233, UR4, RZ, P3, !PT ;  /* 0x00000004e9157c10 */ /* 0x000fe40009ffe4ff */
[----:B------:R-:W-:-:S03]  /*4410*/  IADD3 R18, P3, PT, R20, UR7, RZ ;  /* 0x0000000714127c10 */ /* 0x000fc6000ff7e0ff */
[----:B------:R1:W-:Y:S01]  /*4420*/  LDGSTS.E.BYPASS.LTC128B.128 [R241+0x2800], desc[UR26][R20.64] ;  /* 0x0280000014f17fae */ /* 0x0003e2000b981a1a */
[----:B------:R-:W-:Y:S02]  /*4430*/  IADD3.X R19, PT, PT, R21, UR4, RZ, P3, !PT ;  /* 0x0000000415137c10 */ /* 0x000fe40009ffe4ff */
[----:B------:R-:W-:-:S03]  /*4440*/  IADD3 R16, P3, PT, R18, UR7, RZ ;  /* 0x0000000712107c10 */ /* 0x000fc6000ff7e0ff */
[----:B------:R-:W-:Y:S01]  /*4450*/  LDGSTS.E.BYPASS.LTC128B.128 [R241+0x3000], desc[UR26][R18.64] ;  /* 0x0300000012f17fae */ /* 0x000fe2000b981a1a */
[----:B------:R-:W-:Y:S02]  /*4460*/  IADD3.X R17, PT, PT, R19, UR4, RZ, P3, !PT ;  /* 0x0000000413117c10 */ /* 0x000fe40009ffe4ff */
[----:B------:R-:W-:-:S03]  /*4470*/  IADD3 R14, P3, PT, R16, UR7, RZ ;  /* 0x00000007100e7c10 */ /* 0x000fc6000ff7e0ff */
[----:B------:R2:W-:Y:S01]  /*4480*/  LDGSTS.E.BYPASS.LTC128B.128 [R241+0x3800], desc[UR26][R16.64] ;  /* 0x0380000010f17fae */ /* 0x0005e2000b981a1a */
        /* <DEDUP_REMOVED lines=22> */
[----:B-1----:R-:W-:-:S03]  /*45f0*/  IADD3 R20, P3, PT, R24, UR7, RZ ;  /* 0x0000000718147c10 */ /* 0x002fc6000ff7e0ff */
[----:B------:R1:W-:Y:S01]  /*4600*/  LDGSTS.E.BYPASS.LTC128B.128 [R241+0x7800], desc[UR26][R24.64] ;  /* 0x0780000018f17fae */ /* 0x0003e2000b981a1a */
[----:B------:R-:W-:Y:S02]  /*4610*/  IADD3.X R21, PT, PT, R25, UR4, RZ, P3, !PT ;  /* 0x0000000419157c10 */ /* 0x000fe40009ffe4ff */
[----:B--2---:R-:W-:-:S03]  /*4620*/  IADD3 R16, P3, PT, R20, UR7, RZ ;  /* 0x0000000714107c10 */ /* 0x004fc6000ff7e0ff */
[----:B------:R1:W-:Y:S01]  /*4630*/  LDGSTS.E.BYPASS.LTC128B.128 [R241+0x8000], desc[UR26][R20.64] ;  /* 0x0800000014f17fae */ /* 0x0003e2000b981a1a */
[----:B------:R-:W-:Y:S02]  /*4640*/  IADD3.X R17, PT, PT, R21, UR4, RZ, P3, !PT ;  /* 0x0000000415117c10 */ /* 0x000fe40009ffe4ff */
[----:B---3--:R-:W-:-:S03]  /*4650*/  IADD3 R14, P3, PT, R16, UR7, RZ ;  /* 0x00000007100e7c10 */ /* 0x008fc6000ff7e0ff */
[----:B------:R1:W-:Y:S01]  /*4660*/  LDGSTS.E.BYPASS.LTC128B.128 [R241+0x8800], desc[UR26][R16.64] ;  /* 0x0880000010f17fae */ /* 0x0003e2000b981a1a */
[----:B------:R-:W-:Y:S02]  /*4670*/  IADD3.X R15, PT, PT, R17, UR4, RZ, P3, !PT ;  /* 0x00000004110f7c10 */ /* 0x000fe40009ffe4ff */
[----:B----4-:R-:W-:-:S03]  /*4680*/  IADD3 R10, P3, PT, R14, UR7, RZ ;  /* 0x000000070e0a7c10 */ /* 0x010fc6000ff7e0ff */
[----:B------:R1:W-:Y:S01]  /*4690*/  LDGSTS.E.BYPASS.LTC128B.128 [R241+0x9000], desc[UR26][R14.64] ;  /* 0x090000000ef17fae */ /* 0x0003e2000b981a1a */
[----:B------:R-:W-:-:S05]  /*46a0*/  IADD3.X R11, PT, PT, R15, UR4, RZ, P3, !PT ;  /* 0x000000040f0b7c10 */ /* 0x000fca0009ffe4ff */
[----:B------:R1:W-:Y:S04]  /*46b0*/  LDGSTS.E.BYPASS.LTC128B.128 [R241+0x9800], desc[UR26][R10.64] ;  /* 0x098000000af17fae */ /* 0x0003e8000b981a1a */
[----:B------:R-:W0:Y:S02]  /*46c0*/  LDGDEPBAR ;  /* 0x00000000000079af */ /* 0x000e240000000000 */
.L_x_1920:
[----:B------:R-:W-:Y:S01]  /*46d0*/  FMNMX3.FTZ R0, R48, R167, R169, !PT ;  /* 0x000000a730007276 */ /* 0x000fe200078100a9 */
[----:B------:R-:W2:Y:S01]  /*46e0*/  LDCU UR4, c[0x0][0x45c] ;  /* 0x00008b80ff0477ac */ /* 0x000ea20008000800 */
[----:B------:R-:W-:Y:S02]  /*46f0*/  LOP3.LUT R227, R193, 0x200, R195, 0xf8, !PT ;  /* 0x00000200c1e37812 */ /* 0x000fe400078ef8c3 */
[----:B------:R-:W-:Y:S02]  /*4700*/  FMNMX3.FTZ R0, R0, R171, R173, !PT ;  /* 0x000000ab00007276 */ /* 0x000fe400078100ad */
[----:B------:R-:W-:Y:S02]  /*4710*/  LEA R227, R227, UR5, 0x1 ;  /* 0x00000005e3e37c11 */ /* 0x000fe4000f8e08ff */
[----:B------:R-:W-:Y:S02]  /*4720*/  FMNMX3.FTZ R5, R0, R53, R45, !PT ;  /* 0x0000003500057276 */ /* 0x000fe4000781002d */
[----:B------:R-:W-:-:S02]  /*4730*/  IADD3 R124, PT, PT, R192, R227, RZ ;  /* 0x000000e3c07c7210 */ /* 0x000fc40007ffe0ff */
[----:B------:R-:W-:Y:S02]  /*4740*/  FMNMX3.FTZ R0, R5, R54, R50, !PT ;  /* 0x0000003605007276 */ /* 0x000fe40007810032 */
[----:B------:R-:W-:Y:S01]  /*4750*/  FMNMX3.FTZ R5, R161, R51, R165, !PT ;  /* 0x00000033a1057276 */ /* 0x000fe200078100a5 */
[----:B------:R-:W-:Y:S01]  /*4760*/  LDSM.16.MT88.4 R28, [R124+0xa000] ;  /* 0x00a000007c1c783b */ /* 0x000fe20000004200 */
        /* <DEDUP_REMOVED lines=54> */
[----:B------:R-:W-:Y:S02]  /*4ad0*/  FMNMX.FTZ R0, R115, R0, !PT ;  /* 0x0000000073007209 */ /* 0x000fe40007810000 */
[----:B------:R-:W-:Y:S02]  /*4ae0*/  FMNMX3.FTZ R5, R5, R56, R109, !PT ;  /* 0x0000003805057276 */ /* 0x000fe4000781006d */
[----:B------:R-:W-:Y:S01]  /*4af0*/  IADD3 R129, PT, PT, R196, R227, RZ ;  /* 0x000000e3c4817210 */ /* 0x000fe20007ffe0ff */
[----:B------:R-:W3:Y:S01]  /*4b00*/  SHFL.BFLY PT, R7, R0, 0x2, 0x1f ;  /* 0x0c401f0000077f89 */ /* 0x000ee200000e0000 */
[----:B------:R-:W-:-:S02]  /*4b10*/  FMNMX3.FTZ R5, R5, R107, R106, !PT ;  /* 0x0000006b05057276 */ /* 0x000fc4000781006a */
[----:B------:R-:W-:Y:S01]  /*4b20*/  IADD3 R112, PT, PT, R192, R129, RZ ;  /* 0x00000081c0707210 */ /* 0x000fe20007ffe0ff */
[----:B-1----:R-:W-:Y:S01]  /*4b30*/  LDSM.16.MT88.4 R20, [R129+0xa000] ;  /* 0x00a000008114783b */ /* 0x002fe20000004200 */
[----:B------:R-:W-:-:S03]  /*4b40*/  FMNMX3.FTZ R5, R5, R103, R116, !PT ;  /* 0x0000006705057276 */ /* 0x000fc60007810074 */
[----:B------:R-:W-:Y:S01]  /*4b50*/  LDSM.16.MT88.4 R36, [R112+0xa000] ;  /* 0x00a000007024783b */ /* 0x000fe20000004200 */
[----:B------:R-:W-:-:S03]  /*4b60*/  FMNMX.FTZ R4, R114, R5, !PT ;  /* 0x0000000572047209 */ /* 0x000fc60007810000 */
[----:B------:R-:W-:Y:S04]  /*4b70*/  LDSM.16.MT88.4 R40, [R112+0xa800] ;  /* 0x00a800007028783b */ /* 0x000fe80000004200 */
[----:B------:R-:W1:Y:S01]  /*4b80*/  SHFL.BFLY PT, R5, R4, 0x2, 0x1f ;  /* 0x0c401f0004057f89 */ /* 0x000e6200000e0000 */
[----:B---3--:R-:W-:-:S05]  /*4b90*/  FMNMX.FTZ R7, R0, R7, !PT ;  /* 0x0000000700077209 */ /* 0x008fca0007810000 */
[----:B------:R-:W3:Y:S01]  /*4ba0*/  SHFL.BFLY PT, R2, R7, 0x1, 0x1f ;  /* 0x0c201f0007027f89 */ /* 0x000ee200000e0000 */
[----:B-1----:R-:W-:-:S05]  /*4bb0*/  FMNMX.FTZ R5, R4, R5, !PT ;  /* 0x0000000504057209 */ /* 0x002fca0007810000 */
[----:B------:R-:W1:Y:S01]  /*4bc0*/  SHFL.BFLY PT, R0, R5, 0x1, 0x1f ;  /* 0x0c201f0005007f89 */ /* 0x000e6200000e0000 */
[----:B---3--:R-:W-:-:S04]  /*4bd0*/  FMNMX.FTZ R2, R7, R2, !PT ;  /* 0x0000000207027209 */ /* 0x008fc80007810000 */
[C---:B------:R-:W-:Y:S01]  /*4be0*/  FSETP.NEU.FTZ.AND P3, PT, R2.reuse, -INF , PT ;  /* 0xff8000000200780b */ /* 0x040fe20003f7d000 */
[----:B--2---:R-:W-:-:S05]  /*4bf0*/  FMUL.FTZ R123, R2, UR4 ;  /* 0x00000004027b7c20 */ /* 0x004fca0008410000 */
[----:B------:R-:W-:-:S05]  /*4c00*/  FSEL R123, R123, RZ, P3 ;  /* 0x000000ff7b7b7208 */ /* 0x000fca0001800000 */
[--C-:B------:R-:W-:Y:S01]  /*4c10*/  FFMA.FTZ R122, R48, UR4, -R123.reuse ;  /* 0x00000004307a7c23 */ /* 0x100fe2000801087b */
[----:B-1----:R-:W-:Y:S01]  /*4c20*/  FMNMX.FTZ R0, R5, R0, !PT ;  /* 0x0000000005007209 */ /* 0x002fe20007810000 */
[--C-:B------:R-:W-:Y:S01]  /*4c30*/  FFMA.FTZ R121, R167, UR4, -R123.reuse ;  /* 0x00000004a7797c23 */ /* 0x100fe2000801087b */
[--C-:B------:R-:W-:Y:S01]  /*4c40*/  FFMA.FTZ R120, R169, UR4, -R123.reuse ;  /* 0x00000004a9787c23 */ /* 0x100fe2000801087b */
[--C-:B------:R-:W-:Y:S01]  /*4c50*/  FFMA.FTZ R119, R171, UR4, -R123.reuse ;  /* 0x00000004ab777c23 */ /* 0x100fe2000801087b */
[C---:B------:R-:W-:Y:S01]  /*4c60*/  FSETP.NEU.FTZ.AND P3, PT, R0.reuse, -INF , PT ;  /* 0xff8000000000780b */ /* 0x040fe20003f7d000 */
[----:B------:R-:W-:Y:S01]  /*4c70*/  FMUL.FTZ R117, R0, UR4 ;  /* 0x0000000400757c20 */ /* 0x000fe20008410000 */
[----:B------:R-:W1:Y:S01]  /*4c80*/  LDSM.16.MT88.4 R4, [R227+0xa000] ;  /* 0x00a00000e304783b */ /* 0x000e620000004200 */
[----:B------:R-:W-:Y:S01]  /*4c90*/  MUFU.EX2 R122, R122 ;  /* 0x0000007a007a7308 */ /* 0x000fe20000000800 */
[--C-:B------:R-:W-:Y:S01]  /*4ca0*/  FFMA.FTZ R137, R45, UR4, -R123.reuse ;  /* 0x000000042d897c23 */ /* 0x100fe2000801087b */
[--C-:B------:R-:W-:Y:S01]  /*4cb0*/  FFMA.FTZ R118, R173, UR4, -R123.reuse ;  /* 0x00000004ad767c23 */ /* 0x100fe2000801087b */
[----:B------:R-:W-:Y:S01]  /*4cc0*/  FSEL R117, R117, RZ, P3 ;  /* 0x000000ff75757208 */ /* 0x000fe20001800000 */
[--C-:B------:R-:W-:Y:S01]  /*4cd0*/  FFMA.FTZ R131, R53, UR4, -R123.reuse ;  /* 0x0000000435837c23 */ /* 0x100fe2000801087b */
[--C-:B------:R-:W-:Y:S01]  /*4ce0*/  FFMA.FTZ R134, R54, UR4, -R123.reuse ;  /* 0x0000000436867c23 */ /* 0x100fe2000801087b */
[--C-:B------:R-:W-:Y:S01]  /*4cf0*/  FFMA.FTZ R139, R50, UR4, -R123.reuse ;  /* 0x00000004328b7c23 */ /* 0x100fe2000801087b */
[----:B------:R-:W-:Y:S01]  /*4d00*/  FFMA.FTZ R136, R159, UR4, -R123 ;  /* 0x000000049f887c23 */ /* 0x000fe2000801087b */
        /* <DEDUP_REMOVED lines=8> */
[----:B------:R-:W3:Y:S01]  /*4d90*/  LDSM.16.MT88.4 R44, [R124+0xa800] ;  /* 0x00a800007c2c783b */ /* 0x000ee20000004200 */
[----:B------:R-:W-:Y:S01]  /*4da0*/  FFMA.FTZ R130, R49, UR4, -R117 ;  /* 0x0000000431827c23 */ /* 0x000fe20008010875 */
[--C-:B------:R-:W-:Y:S01]  /*4db0*/  FFMA.FTZ R138, R157, UR4, -R123.reuse ;  /* 0x000000049d8a7c23 */ /* 0x100fe2000801087b */
[----:B------:R-:W-:Y:S01]  /*4dc0*/  FFMA.FTZ R141, R155, UR4, -R123 ;  /* 0x000000049b8d7c23 */ /* 0x000fe2000801087b */
[----:B------:R-:W-:Y:S01]  /*4dd0*/  MUFU.EX2 R120, R120 ;  /* 0x0000007800787308 */ /* 0x000fe20000000800 */
[----:B------:R-:W4:Y:S01]  /*4de0*/  LDSM.16.MT88.4 R52, [R227+0xa800] ;  /* 0x00a80000e334783b */ /* 0x000f220000004200 */
[--C-:B------:R-:W-:Y:S01]  /*4df0*/  FFMA.FTZ R140, R153, UR4, -R117.reuse ;  /* 0x00000004998c7c23 */ /* 0x100fe20008010875 */
[--C-:B------:R-:W-:Y:S01]  /*4e00*/  FFMA.FTZ R143, R149, UR4, -R117.reuse ;  /* 0x00000004958f7c23 */ /* 0x100fe20008010875 */
[--C-:B------:R-:W-:Y:S01]  /*4e10*/  FFMA.FTZ R142, R151, UR4, -R117.reuse ;  /* 0x00000004978e7c23 */ /* 0x100fe20008010875 */
[----:B------:R-:W5:Y:S01]  /*4e20*/  LDSM.16.MT88.4 R48, [R129+0xa800] ;  /* 0x00a800008130783b */ /* 0x000f620000004200 */
[--C-:B------:R-:W-:Y:S01]  /*4e30*/  FFMA.FTZ R145, R252, UR4, -R117.reuse ;  /* 0x00000004fc917c23 */ /* 0x100fe20008010875 */
[----:B------:R-:W-:Y:S01]  /*4e40*/  FFMA.FTZ R151, R150, UR4, -R117 ;  /* 0x0000000496977c23 */ /* 0x000fe20008010875 */
[----:B------:R-:W1:Y:S01]  /*4e50*/  MUFU.EX2 R119, R119 ;  /* 0x0000007700777308 */ /* 0x000e620000000800 */
        /* <DEDUP_REMOVED lines=15> */
[----:B------:R-:W2:Y:S01]  /*4f50*/  MUFU.EX2 R127, R127 ;  /* 0x0000007f007f7308 */ /* 0x000ea20000000800 */
        /* <DEDUP_REMOVED lines=16> */
[----:B--2---:R-:W-:Y:S01]  /*5060*/  F2FP.F16.F32.PACK_AB R13, R127, R128 ;  /* 0x000000807f0d723e */ /* 0x004fe200000000ff */
        /* <DEDUP_REMOVED lines=14> */
[----:B------:R-:W2:Y:S01]  /*5150*/  MUFU.EX2 R131, R131 ;  /* 0x0000008300837308 */ /* 0x000ea20000000800 */
[----:B-1----:R-:W-:Y:S01]  /*5160*/  F2FP.F16.F32.PACK_AB R15, R125, R126 ;  /* 0x0000007e7d0f723e */ /* 0x002fe200000000ff */
        /* <DEDUP_REMOVED lines=12> */
[--C-:B------:R-:W-:Y:S01]  /*5230*/  FFMA.FTZ R98, R98, UR4, -R123.reuse ;  /* 0x0000000462627c23 */ /* 0x100fe2000801087b */
[----:B------:R-:W-:Y:S01]  /*5240*/  FFMA.FTZ R95, R95, UR4, -R123 ;  /* 0x000000045f5f7c23 */ /* 0x000fe2000801087b */
[----:B------:R-:W-:Y:S01]  /*5250*/  MUFU.EX2 R134, R134 ;  /* 0x0000008600867308 */ /* 0x000fe20000000800 */
[C---:B------:R-:W-:Y:S01]  /*5260*/  HMMA.16816.F32 R28, R12.reuse, R30, RZ ;  /* 0x0000001e0c1c723c */ /* 0x040fe200000018ff */
        /* <DEDUP_REMOVED lines=14> */
[----:B------:R-:W1:Y:S01]  /*5350*/  MUFU.EX2 R132, R132 ;  /* 0x0000008400847308 */ /* 0x000e620000000800 */
        /* <DEDUP_REMOVED lines=15> */
[----:B------:R-:W3:Y:S01]  /*5450*/  MUFU.EX2 R130, R130 ;  /* 0x0000008200827308 */ /* 0x000ee20000000800 */
[C---:B------:R-:W-:Y:S01]  /*5460*/  HMMA.16816.F32 R20, R12.reuse, R22, RZ ;  /* 0x000000160c14723c */ /* 0x040fe200000018ff */
[--C-:B------:R-:W-:Y:S01]  /*5470*/  FFMA.FTZ R73, R73, UR4, -R117.reuse ;  /* 0x0000000449497c23 */ /* 0x100fe20008010875 */
[--C-:B------:R-:W-:Y:S01]  /*5480*/  FFMA.FTZ R72, R72, UR4, -R117.reuse ;  /* 0x0000000448487c23 */ /* 0x100fe20008010875 */
[--C-:B------:R-:W-:Y:S01]  /*5490*/  FFMA.FTZ R69, R69, UR4, -R117.reuse ;  /* 0x0000000445457c23 */ /* 0x100fe20008010875 */
[----:B------:R-:W-:Y:S01]  /*54a0*/  FFMA.FTZ R68, R68, UR4, -R117 ;  /* 0x0000000444447c23 */ /* 0x000fe20008010875 */
[----:B------:R-:W-:Y:S01]  /*54b0*/  FADD.FTZ R121, R122, R121 ;  /* 0x000000797a797221 */ /* 0x000fe20000010000 */
[----:B------:R-:W-:Y:S01]  /*54c0*/  FADD.FTZ R127, R128, R127 ;  /* 0x0000007f807f7221 */ /* 0x000fe20000010000 */
[----:B------:R-:W-:Y:S01]  /*54d0*/  MUFU.EX2 R139, R139 ;  /* 0x0000008b008b7308 */ /* 0x000fe20000000800 */
[C---:B------:R-:W-:Y:S01]  /*54e0*/  HMMA.16816.F32 R16, R12.reuse, R36, RZ ;  /* 0x000000240c10723c */ /* 0x040fe200000018ff */
[----:B--2---:R-:W-:Y:S01]  /*54f0*/  F2FP.F16.F32.PACK_AB R36, R131, R118 ;  /* 0x000000768324723e */ /* 0x004fe200000000ff */
[----:B------:R-:W-:Y:S01]  /*5500*/  FADD.FTZ R120, R120, R121 ;  /* 0x0000007978787221 */ /* 0x000fe20000010000 */
[----:B-1----:R-:W-:Y:S01]  /*5510*/  F2FP.F16.F32.PACK_AB R37, R132, R135 ;  /* 0x000000878425723e */ /* 0x002fe200000000ff */
[----:B------:R-:W-:Y:S01]  /*5520*/  FADD.FTZ R126, R126, R127 ;  /* 0x0000007f7e7e7221 */ /* 0x000fe20000010000 */
[--C-:B------:R-:W-:Y:S01]  /*5530*/  FFMA.FTZ R70, R70, UR4, -R123.reuse ;  /* 0x0000000446467c23 */ /* 0x100fe2000801087b */
[----:B------:R-:W-:Y:S01]  /*5540*/  FADD.FTZ R119, R119, R120 ;  /* 0x0000007877777221 */ /* 0x000fe20000010000 */
[----:B------:R-:W1:Y:S01]  /*5550*/  MUFU.EX2 R136, R136 ;  /* 0x0000008800887308 */ /* 0x000e620000000800 */
[----:B------:R-:W-:Y:S01]  /*5560*/  HMMA.16816.F32 R12, R12, R38, RZ ;  /* 0x000000260c0c723c */ /* 0x000fe200000018ff */
[----:B------:R-:W-:Y:S01]  /*5570*/  F2FP.F16.F32.PACK_AB R38, R134, R137 ;  /* 0x000000898626723e */ /* 0x000fe200000000ff */
[----:B------:R-:W-:Y:S01]  /*5580*/  FADD.FTZ R126, R125, R126 ;  /* 0x0000007e7d7e7221 */ /* 0x000fe20000010000 */
[----:B---3--:R-:W-:Y:S01]  /*5590*/  F2FP.F16.F32.PACK_AB R39, R130, R133 ;  /* 0x000000858227723e */ /* 0x008fe200000000ff */
[--C-:B------:R-:W-:Y:S01]  /*55a0*/  FFMA.FTZ R67, R67, UR4, -R123.reuse ;  /* 0x0000000443437c23 */ /* 0x100fe2000801087b */
[--C-:B------:R-:W-:Y:S01]  /*55b0*/  FFMA.FTZ R66, R66, UR4, -R123.reuse ;  /* 0x0000000442427c23 */ /* 0x100fe2000801087b */
[----:B------:R-:W-:Y:S01]  /*55c0*/  FADD.FTZ R135, R135, R126 ;  /* 0x0000007e87877221 */ /* 0x000fe20000010000 */
[----:B------:R-:W-:Y:S01]  /*55d0*/  MUFU.EX2 R138, R138 ;  /* 0x0000008a008a7308 */ /* 0x000fe20000000800 */
[----:B------:R-:W-:Y:S01]  /*55e0*/  FFMA.FTZ R63, R63, UR4, -R123 ;  /* 0x000000043f3f7c23 */ /* 0x000fe2000801087b */
[----:B------:R-:W-:Y:S01]  /*55f0*/  FFMA.FTZ R61, R61, UR4, -R117 ;  /* 0x000000043d3d7c23 */ /* 0x000fe20008010875 */
[C---:B------:R-:W-:Y:S01]  /*5600*/  HMMA.16816.F32 R32, R36.reuse, R44, R32 ;  /* 0x0000002c2420723c */ /* 0x040fe20000001820 */
[----:B------:R-:W-:Y:S01]  /*5610*/  FADD.FTZ R132, R132, R135 ;  /* 0x0000008784847221 */ /* 0x000fe20000010000 */
[--C-:B------:R-:W-:Y:S01]  /*5620*/  FFMA.FTZ R59, R59, UR4, -R123.reuse ;  /* 0x000000043b3b7c23 */ /* 0x100fe2000801087b */
[----:B------:R-:W-:Y:S01]  /*5630*/  FFMA.FTZ R58, R58, UR4, -R123 ;  /* 0x000000043a3a7c23 */ /* 0x000fe2000801087b */
[--C-:B------:R-:W-:Y:S01]  /*5640*/  FFMA.FTZ R57, R57, UR4, -R117.reuse ;  /* 0x0000000439397c23 */ /* 0x100fe20008010875 */
[----:B------:R-:W-:Y:S01]  /*5650*/  MUFU.EX2 R141, R141 ;  /* 0x0000008d008d7308 */ /* 0x000fe20000000800 */
[----:B------:R-:W-:Y:S01]  /*5660*/  FADD.FTZ R133, R133, R132 ;  /* 0x0000008485857221 */ /* 0x000fe20000010000 */
[----:B------:R-:W-:Y:S01]  /*5670*/  FFMA.FTZ R56, R56, UR4, -R117 ;  /* 0x0000000438387c23 */ /* 0x000fe20008010875 */
[C---:B------:R-:W-:Y:S01]  /*5680*/  HMMA.16816.F32 R28, R36.reuse, R46, R28 ;  /* 0x0000002e241c723c */ /* 0x040fe2000000181c */
[----:B------:R-:W2:Y:S01]  /*5690*/  LDSM.16.MT88.4 R44, [R124+0xb000] ;  /* 0x00b000007c2c783b */ /* 0x000ea20000004200 */
[----:B------:R-:W-:Y:S01]  /*56a0*/  FADD.FTZ R133, R130, R133 ;  /* 0x0000008582857221 */ /* 0x000fe20000010000 */
[--C-:B------:R-:W-:Y:S01]  /*56b0*/  FFMA.FTZ R108, R108, UR4, -R123.reuse ;  /* 0x000000046c6c7c23 */ /* 0x100fe2000801087b */
[----:B------:R-:W-:Y:S01]  /*56c0*/  FFMA.FTZ R243, R115, UR4, -R123 ;  /* 0x0000000473f37c23 */ /* 0x000fe2000801087b */
[----:B------:R-:W-:Y:S03]  /*56d0*/  MUFU.EX2 R140, R140 ;  /* 0x0000008c008c7308 */ /* 0x000fe60000000800 */
[C---:B----4-:R-:W-:Y:S05]  /*56e0*/  HMMA.16816.F32 R8, R36.reuse, R52, R8 ;  /* 0x000000342408723c */ /* 0x050fea0000001808 */
[----:B------:R-:W3:Y:S03]  /*56f0*/  MUFU.EX2 R143, R143 ;  /* 0x0000008f008f7308 */ /* 0x000ee60000000800 */
[C---:B------:R-:W-:Y:S01]  /*5700*/  HMMA.16816.F32 R4, R36.reuse, R54, R4 ;  /* 0x000000362404723c */ /* 0x040fe20000001804 */
[----:B------:R-:W4:Y:S04]  /*5710*/  LDSM.16.MT88.4 R52, [R227+0xb000] ;  /* 0x00b00000e334783b */ /* 0x000f280000004200 */
[----:B------:R-:W-:Y:S03]  /*5720*/  MUFU.EX2 R142, R142 ;  /* 0x0000008e008e7308 */ /* 0x000fe60000000800 */
[C---:B-----5:R-:W-:Y:S05]  /*5730*/  HMMA.16816.F32 R24, R36.reuse, R48, R24 ;  /* 0x000000302418723c */ /* 0x060fea0000001818 */
[----:B------:R-:W5:Y:S03]  /*5740*/  MUFU.EX2 R145, R145 ;  /* 0x0000009100917308 */ /* 0x000f660000000800 */
[C---:B------:R-:W-:Y:S01]  /*5750*/  HMMA.16816.F32 R20, R36.reuse, R50, R20 ;  /* 0x000000322414723c */ /* 0x040fe20000001814 */
[----:B------:R-:W4:Y:S04]  /*5760*/  LDSM.16.MT88.4 R48, [R129+0xb000] ;  /* 0x00b000008130783b */ /* 0x000f280000004200 */
[----:B------:R-:W-:Y:S03]  /*5770*/  MUFU.EX2 R147, R147 ;  /* 0x0000009300937308 */ /* 0x000fe60000000800 */
[C---:B------:R-:W-:Y:S05]  /*5780*/  HMMA.16816.F32 R16, R36.reuse, R40, R16 ;  /* 0x000000282410723c */ /* 0x040fea0000001810 */
[----:B------:R-:W4:Y:S03]  /*5790*/  MUFU.EX2 R144, R144 ;  /* 0x0000009000907308 */ /* 0x000f260000000800 */
[----:B------:R-:W-:Y:S01]  /*57a0*/  HMMA.16816.F32 R12, R36, R42, R12 ;  /* 0x0000002a240c723c */ /* 0x000fe2000000180c */
[----:B------:R-:W4:Y:S01]  /*57b0*/  LDSM.16.MT88.4 R40, [R112+0xb000] ;  /* 0x00b000007028783b */ /* 0x000f220000004200 */
[----:B-1----:R-:W-:-:S02]  /*57c0*/  F2FP.F16.F32.PACK_AB R36, R136, R139 ;  /* 0x0000008b8824723e */ /* 0x002fc400000000ff */
[----:B---3--:R-:W-:Y:S01]  /*57d0*/  F2FP.F16.F32.PACK_AB R37, R143, R140 ;  /* 0x0000008c8f25723e */ /* 0x008fe200000000ff */
[----:B------:R-:W-:Y:S01]  /*57e0*/  MUFU.EX2 R146, R146 ;  /* 0x0000009200927308 */ /* 0x000fe20000000800 */
[----:B------:R-:W-:Y:S01]  /*57f0*/  F2FP.F16.F32.PACK_AB R38, R141, R138 ;  /* 0x0000008a8d26723e */ /* 0x000fe200000000ff */
[----:B------:R-:W-:Y:S01]  /*5800*/  FADD.FTZ R140, R140, R133 ;  /* 0x000000858c8c7221 */ /* 0x000fe20000010000 */
[----:B-----5:R-:W-:-:S03]  /*5810*/  F2FP.F16.F32.PACK_AB R39, R145, R142 ;  /* 0x0000008e9127723e */ /* 0x020fc600000000ff */
[----:B------:R-:W-:Y:S02]  /*5820*/  FADD.FTZ R143, R143, R140 ;  /* 0x0000008c8f8f7221 */ /* 0x000fe40000010000 */
[----:B------:R-:W-:Y:S02]  /*5830*/  MUFU.EX2 R149, R149 ;  /* 0x0000009500957308 */ /* 0x000fe40000000800 */
[----:B--2---:R-:W-:Y:S01]  /*5840*/  HMMA.16816.F32 R32, R36, R44, R32 ;  /* 0x0000002c2420723c */ /* 0x004fe20000001820 */
[----:B------:R-:W-:-:S04]  /*5850*/  FADD.FTZ R142, R142, R143 ;  /* 0x0000008f8e8e7221 */ /* 0x000fc80000010000 */
[----:B------:R-:W-:Y:S01]  /*5860*/  FADD.FTZ R145, R145, R142 ;  /* 0x0000008e91917221 */ /* 0x000fe20000010000 */
[----:B------:R-:W-:Y:S02]  /*5870*/  MUFU.EX2 R148, R148 ;  /* 0x0000009400947308 */ /* 0x000fe40000000800 */
[C---:B------:R-:W-:Y:S01]  /*5880*/  HMMA.16816.F32 R28, R36.reuse, R46, R28 ;  /* 0x0000002e241c723c */ /* 0x040fe2000000181c */
[----:B------:R-:W1:Y:S05]  /*5890*/  LDSM.16.MT88.4 R44, [R124+0xb800] ;  /* 0x00b800007c2c783b */ /* 0x000e6a0000004200 */
[----:B------:R-:W2:Y:S02]  /*58a0*/  MUFU.EX2 R151, R151 ;  /* 0x0000009700977308 */ /* 0x000ea40000000800 */
[C---:B----4-:R-:W-:Y:S06]  /*58b0*/  HMMA.16816.F32 R8, R36.reuse, R52, R8 ;  /* 0x000000342408723c */ /* 0x050fec0000001808 */
[----:B------:R-:W-:Y:S02]  /*58c0*/  MUFU.EX2 R150, R150 ;  /* 0x0000009600967308 */ /* 0x000fe40000000800 */
[C---:B------:R-:W-:Y:S01]  /*58d0*/  HMMA.16816.F32 R4, R36.reuse, R54, R4 ;  /* 0x000000362404723c */ /* 0x040fe20000001804 */
[----:B------:R-:W3:Y:S05]  /*58e0*/  LDSM.16.MT88.4 R52, [R227+0xb800] ;  /* 0x00b80000e334783b */ /* 0x000eea0000004200 */
[----:B------:R-:W4:Y:S02]  /*58f0*/  MUFU.EX2 R153, R153 ;  /* 0x0000009900997308 */ /* 0x000f240000000800 */
[C---:B------:R-:W-:Y:S06]  /*5900*/  HMMA.16816.F32 R24, R36.reuse, R48, R24 ;  /* 0x000000302418723c */ /* 0x040fec0000001818 */
        /* <DEDUP_REMOVED lines=9> */
[----:B--2---:R-:W-:Y:S01]  /*59a0*/  F2FP.F16.F32.PACK_AB R37, R151, R148 ;  /* 0x000000949725723e */ /* 0x004fe200000000ff */
[----:B------:R-:W-:Y:S01]  /*59b0*/  FADD.FTZ R148, R148, R145 ;  /* 0x0000009194947221 */ /* 0x000fe20000010000 */
[----:B------:R-:W-:Y:S01]  /*59c0*/  F2FP.F16.F32.PACK_AB R38, R149, R146 ;  /* 0x000000929526723e */ /* 0x000fe200000000ff */
[----:B------:R-:W-:Y:S01]  /*59d0*/  MUFU.EX2 R157, R157 ;  /* 0x0000009d009d7308 */ /* 0x000fe20000000800 */
[----:B----4-:R-:W-:Y:S01]  /*59e0*/  F2FP.F16.F32.PACK_AB R39, R153, R150 ;  /* 0x000000969927723e */ /* 0x010fe200000000ff */
[----:B------:R-:W-:-:S04]  /*59f0*/  FADD.FTZ R151, R151, R148 ;  /* 0x0000009497977221 */ /* 0x000fc80000010000 */
[----:B------:R-:W-:Y:S02]  /*5a00*/  FADD.FTZ R150, R150, R151 ;  /* 0x0000009796967221 */ /* 0x000fe40000010000 */
[----:B-1----:R-:W-:Y:S01]  /*5a10*/  HMMA.16816.F32 R32, R36, R44, R32 ;  /* 0x0000002c2420723c */ /* 0x002fe20000001820 */
[----:B------:R-:W-:Y:S01]  /*5a20*/  MUFU.EX2 R158, R158 ;  /* 0x0000009e009e7308 */ /* 0x000fe20000000800 */
[----:B------:R-:W-:-:S06]  /*5a30*/  FADD.FTZ R153, R153, R150 ;  /* 0x0000009699997221 */ /* 0x000fcc0000010000 */
[C---:B------:R-:W-:Y:S01]  /*5a40*/  HMMA.16816.F32 R28, R36.reuse, R46, R28 ;  /* 0x0000002e241c723c */ /* 0x040fe2000000181c */
[----:B------:R-:W1:Y:S01]  /*5a50*/  LDSM.16.MT88.4 R44, [R124+0xc000] ;  /* 0x00c000007c2c783b */ /* 0x000e620000004200 */
[----:B------:R-:W2:Y:S06]  /*5a60*/  MUFU.EX2 R159, R159 ;  /* 0x0000009f009f7308 */ /* 0x000eac0000000800 */
[C---:B---3--:R-:W-:Y:S02]  /*5a70*/  HMMA.16816.F32 R8, R36.reuse, R52, R8 ;  /* 0x000000342408723c */ /* 0x048fe40000001808 */
[----:B------:R-:W-:Y:S06]  /*5a80*/  MUFU.EX2 R161, R161 ;  /* 0x000000a100a17308 */ /* 0x000fec0000000800 */
        /* <DEDUP_REMOVED lines=10> */
[----:B------:R-:W-:Y:S01]  /*5b30*/  HMMA.16816.F32 R12, R36, R42, R12 ;  /* 0x0000002a240c723c */ /* 0x000fe2000000180c */
[----:B------:R-:W5:Y:S01]  /*5b40*/  LDSM.16.MT88.4 R40, [R112+0xc000] ;  /* 0x00c000007028783b */ /* 0x000f620000004200 */
[----:B------:R-:W-:Y:S01]  /*5b50*/  F2FP.F16.F32.PACK_AB R36, R154, R155 ;  /* 0x0000009b9a24723e */ /* 0x000fe200000000ff */
[----:B------:R-:W-:Y:S01]  /*5b60*/  MUFU.EX2 R168, R168 ;  /* 0x000000a800a87308 */ /* 0x000fe20000000800 */
[----:B--2---:R-:W-:-:S02]  /*5b70*/  F2FP.F16.F32.PACK_AB R37, R159, R158 ;  /* 0x0000009e9f25723e */ /* 0x004fc400000000ff */
[----:B------:R-:W-:Y:S02]  /*5b80*/  F2FP.F16.F32.PACK_AB R38, R157, R156 ;  /* 0x0000009c9d26723e */ /* 0x000fe400000000ff */
[----:B----4-:R-:W-:-:S03]  /*5b90*/  F2FP.F16.F32.PACK_AB R39, R162, R161 ;  /* 0x000000a1a227723e */ /* 0x010fc600000000ff */
[----:B------:R-:W-:Y:S04]  /*5ba0*/  MUFU.EX2 R167, R167 ;  /* 0x000000a700a77308 */ /* 0x000fe80000000800 */
[C---:B-1----:R-:W-:Y:S04]  /*5bb0*/  HMMA.16816.F32 R32, R36.reuse, R44, R32 ;  /* 0x0000002c2420723c */ /* 0x042fe80000001820 */
[----:B------:R-:W1:Y:S04]  /*5bc0*/  MUFU.EX2 R170, R170 ;  /* 0x000000aa00aa7308 */ /* 0x000e680000000800 */
[C---:B------:R-:W-:Y:S01]  /*5bd0*/  HMMA.16816.F32 R28, R36.reuse, R46, R28 ;  /* 0x0000002e241c723c */ /* 0x040fe2000000181c */
[----:B------:R-:W2:Y:S03]  /*5be0*/  LDSM.16.MT88.4 R44, [R124+0xc800] ;  /* 0x00c800007c2c783b */ /* 0x000ea60000004200 */
[----:B------:R-:W-:Y:S04]  /*5bf0*/  MUFU.EX2 R169, R169 ;  /* 0x000000a900a97308 */ /* 0x000fe80000000800 */
[C---:B---3--:R-:W-:Y:S04]  /*5c00*/  HMMA.16816.F32 R8, R36.reuse, R52, R8 ;  /* 0x000000342408723c */ /* 0x048fe80000001808 */
[----:B------:R-:W3:Y:S04]  /*5c10*/  MUFU.EX2 R172, R172 ;  /* 0x000000ac00ac7308 */ /* 0x000ee80000000800 */
        /* <DEDUP_REMOVED lines=8> */
[C---:B------:R-:W-:Y:S04]  /*5ca0*/  HMMA.16816.F32 R16, R36.reuse, R40, R16 ;  /* 0x000000282410723c */ /* 0x040fe80000001810 */
[----:B------:R-:W-:Y:S04]  /*5cb0*/  MUFU.EX2 R184, R184 ;  /* 0x000000b800b87308 */ /* 0x000fe80000000800 */
[----:B------:R-:W-:Y:S01]  /*5cc0*/  HMMA.16816.F32 R12, R36, R42, R12 ;  /* 0x0000002a240c723c */ /* 0x000fe2000000180c */
[----:B------:R-:W5:Y:S01]  /*5cd0*/  LDSM.16.MT88.4 R40, [R112+0xc800] ;  /* 0x00c800007028783b */ /* 0x000f620000004200 */
[----:B------:R-:W-:-:S02]  /*5ce0*/  F2FP.F16.F32.PACK_AB R36, R163, R166 ;  /* 0x000000a6a324723e */ /* 0x000fc400000000ff */
[----:B-1----:R-:W-:Y:S01]  /*5cf0*/  F2FP.F16.F32.PACK_AB R37, R170, R167 ;  /* 0x000000a7aa25723e */ /* 0x002fe200000000ff */
[----:B------:R-:W-:Y:S01]  /*5d00*/  MUFU.EX2 R175, R175 ;  /* 0x000000af00af7308 */ /* 0x000fe20000000800 */
[----:B------:R-:W-:Y:S02]  /*5d10*/  F2FP.F16.F32.PACK_AB R38, R168, R165 ;  /* 0x000000a5a826723e */ /* 0x000fe400000000ff */
[----:B---3--:R-:W-:-:S05]  /*5d20*/  F2FP.F16.F32.PACK_AB R39, R172, R169 ;  /* 0x000000a9ac27723e */ /* 0x008fca00000000ff */
[----:B------:R-:W1:Y:S02]  /*5d30*/  MUFU.EX2 R188, R188 ;  /* 0x000000bc00bc7308 */ /* 0x000e640000000800 */
[C---:B--2---:R-:W-:Y:S06]  /*5d40*/  HMMA.16816.F32 R32, R36.reuse, R44, R32 ;  /* 0x0000002c2420723c */ /* 0x044fec0000001820 */
        /* <DEDUP_REMOVED lines=13> */
[----:B------:R-:W-:Y:S02]  /*5e20*/  MUFU.EX2 R190, R190 ;  /* 0x000000be00be7308 */ /* 0x000fe40000000800 */
[C---:B------:R-:W-:Y:S06]  /*5e30*/  HMMA.16816.F32 R16, R36.reuse, R40, R16 ;  /* 0x000000282410723c */ /* 0x040fec0000001810 */
[----:B------:R-:W-:Y:S02]  /*5e40*/  MUFU.EX2 R183, R183 ;  /* 0x000000b700b77308 */ /* 0x000fe40000000800 */
[----:B------:R-:W-:Y:S01]  /*5e50*/  HMMA.16816.F32 R12, R36, R42, R12 ;  /* 0x0000002a240c723c */ /* 0x000fe2000000180c */
[----:B------:R-:W5:Y:S01]  /*5e60*/  LDSM.16.MT88.4 R40, [R112+0xd000] ;  /* 0x00d000007028783b */ /* 0x000f620000004200 */
[----:B------:R-:W-:-:S02]  /*5e70*/  F2FP.F16.F32.PACK_AB R36, R171, R176 ;  /* 0x000000b0ab24723e */ /* 0x000fc400000000ff */
[----:B-1----:R-:W-:Y:S02]  /*5e80*/  F2FP.F16.F32.PACK_AB R37, R188, R175 ;  /* 0x000000afbc25723e */ /* 0x002fe400000000ff */
[----:B------:R-:W-:Y:S01]  /*5e90*/  F2FP.F16.F32.PACK_AB R38, R184, R173 ;  /* 0x000000adb826723e */ /* 0x000fe200000000ff */
[----:B------:R-:W1:Y:S01]  /*5ea0*/  MUFU.EX2 R180, R180 ;  /* 0x000000b400b47308 */ /* 0x000e620000000800 */
[----:B---3--:R-:W-:-:S07]  /*5eb0*/  F2FP.F16.F32.PACK_AB R39, R192, R177 ;  /* 0x000000b1c027723e */ /* 0x008fce00000000ff */
[C---:B--2---:R-:W-:Y:S01]  /*5ec0*/  HMMA.16816.F32 R32, R36.reuse, R44, R32 ;  /* 0x0000002c2420723c */ /* 0x044fe20000001820 */
[----:B------:R-:W-:Y:S07]  /*5ed0*/  MUFU.EX2 R182, R182 ;  /* 0x000000b600b67308 */ /* 0x000fee0000000800 */
        /* <DEDUP_REMOVED lines=8> */
[----:B-----5:R-:W-:Y:S01]  /*5f60*/  HMMA.16816.F32 R24, R36, R48, R24 ;  /* 0x000000302418723c */ /* 0x020fe20000001818 */
[----:B------:R-:W-:Y:S01]  /*5f70*/  F2FP.F16.F32.PACK_AB R48, R196, R179 ;  /* 0x000000b3c430723e */ /* 0x000fe200000000ff */
[----:B------:R-:W-:Y:S01]  /*5f80*/  MUFU.EX2 R160, R160 ;  /* 0x000000a000a07308 */ /* 0x000fe20000000800 */
[----:B-1----:R-:W-:-:S05]  /*5f90*/  F2FP.F16.F32.PACK_AB R49, R180, R183 ;  /* 0x000000b7b431723e */ /* 0x002fca00000000ff */
[----:B------:R-:W-:Y:S01]  /*5fa0*/  HMMA.16816.F32 R20, R36, R50, R20 ;  /* 0x000000322414723c */ /* 0x000fe20000001814 */
[----:B------:R-:W-:Y:S01]  /*5fb0*/  F2FP.F16.F32.PACK_AB R50, R190, R181 ;  /* 0x000000b5be32723e */ /* 0x000fe200000000ff */
[----:B------:R-:W-:Y:S01]  /*5fc0*/  MUFU.EX2 R189, R189 ;  /* 0x000000bd00bd7308 */ /* 0x000fe20000000800 */
[----:B---3--:R-:W-:-:S05]  /*5fd0*/  F2FP.F16.F32.PACK_AB R51, R185, R182 ;  /* 0x000000b6b933723e */ /* 0x008fca00000000ff */
[C---:B------:R-:W-:Y:S02]  /*5fe0*/  HMMA.16816.F32 R16, R36.reuse, R40, R16 ;  /* 0x000000282410723c */ /* 0x040fe40000001810 */
[----:B------:R-:W-:Y:S06]  /*5ff0*/  MUFU.EX2 R105, R105 ;  /* 0x0000006900697308 */ /* 0x000fec0000000800 */
[----:B------:R-:W-:Y:S01]  /*6000*/  HMMA.16816.F32 R12, R36, R42, R12 ;  /* 0x0000002a240c723c */ /* 0x000fe2000000180c */
[----:B------:R-:W1:Y:S01]  /*6010*/  LDSM.16.MT88.4 R36, [R112+0xd800] ;  /* 0x00d800007024783b */ /* 0x000e620000004200 */
[----:B------:R-:W3:Y:S03]  /*6020*/  MUFU.EX2 R104, R104 ;  /* 0x0000006800687308 */ /* 0x000ee60000000800 */
[----:B------:R-:W5:Y:S03]  /*6030*/  LDSM.16.MT88.4 R40, [R129+0xd800] ;  /* 0x00d800008128783b */ /* 0x000f660000004200 */
[C---:B--2---:R-:W-:Y:S02]  /*6040*/  HMMA.16816.F32 R32, R48.reuse, R44, R32 ;  /* 0x0000002c3020723c */ /* 0x044fe40000001820 */
[----:B------:R-:W-:Y:S06]  /*6050*/  MUFU.EX2 R101, R101 ;  /* 0x0000006500657308 */ /* 0x000fec0000000800 */
        /* <DEDUP_REMOVED lines=8> */
[C---:B-1----:R-:W-:Y:S02]  /*60e0*/  HMMA.16816.F32 R16, R48.reuse, R36, R16 ;  /* 0x000000243010723c */ /* 0x042fe40000001810 */
[----:B------:R-:W-:Y:S06]  /*60f0*/  MUFU.EX2 R98, R98 ;  /* 0x0000006200627308 */ /* 0x000fec0000000800 */
[C---:B------:R-:W-:Y:S01]  /*6100*/  HMMA.16816.F32 R12, R48.reuse, R38, R12 ;  /* 0x00000026300c723c */ /* 0x040fe2000000180c */
[----:B------:R-:W1:Y:S01]  /*6110*/  LDSM.16.MT88.4 R36, [R129+0xe000] ;  /* 0x00e000008124783b */ /* 0x000e620000004200 */
[----:B------:R-:W-:Y:S06]  /*6120*/  MUFU.EX2 R95, R95 ;  /* 0x0000005f005f7308 */ /* 0x000fec0000000800 */
[----:B-----5:R-:W-:Y:S01]  /*6130*/  HMMA.16816.F32 R24, R48, R40, R24 ;  /* 0x000000283018723c */ /* 0x020fe20000001818 */
[----:B------:R-:W-:Y:S01]  /*6140*/  F2FP.F16.F32.PACK_AB R40, R187, R174 ;  /* 0x000000aebb28723e */ /* 0x000fe200000000ff */
[----:B------:R-:W-:Y:S01]  /*6150*/  MUFU.EX2 R97, R97 ;  /* 0x0000006100617308 */ /* 0x000fe20000000800 */
[----:B---3--:R-:W-:-:S05]  /*6160*/  F2FP.F16.F32.PACK_AB R41, R104, R105 ;  /* 0x000000696829723e */ /* 0x008fca00000000ff */
[----:B------:R-:W-:Y:S01]  /*6170*/  HMMA.16816.F32 R20, R48, R42, R20 ;  /* 0x0000002a3014723c */ /* 0x000fe20000001814 */
[----:B------:R-:W-:Y:S01]  /*6180*/  F2FP.F16.F32.PACK_AB R42, R189, R160 ;  /* 0x000000a0bd2a723e */ /* 0x000fe200000000ff */
[----:B------:R-:W3:Y:S01]  /*6190*/  LDSM.16.MT88.4 R48, [R112+0xe000] ;  /* 0x00e000007030783b */ /* 0x000ee20000004200 */
[----:B------:R-:W-:Y:S01]  /*61a0*/  F2FP.F16.F32.PACK_AB R43, R100, R101 ;  /* 0x00000065642b723e */ /* 0x000fe200000000ff */
[----:B------:R-:W5:Y:S06]  /*61b0*/  MUFU.EX2 R96, R96 ;  /* 0x0000006000607308 */ /* 0x000f6c0000000800 */
[C---:B--2---:R-:W-:Y:S02]  /*61c0*/  HMMA.16816.F32 R8, R40.reuse, R44, R8 ;  /* 0x0000002c2808723c */ /* 0x044fe40000001808 */
[----:B------:R-:W-:Y:S06]  /*61d0*/  MUFU.EX2 R93, R93 ;  /* 0x0000005d005d7308 */ /* 0x000fec0000000800 */
[C---:B------:R-:W-:Y:S01]  /*61e0*/  HMMA.16816.F32 R4, R40.reuse, R46, R4 ;  /* 0x0000002e2804723c */ /* 0x040fe20000001804 */
[----:B------:R-:W2:Y:S01]  /*61f0*/  LDSM.16.MT88.4 R44, [R227+0xe800] ;  /* 0x00e80000e32c783b */ /* 0x000ea20000004200 */
[----:B------:R-:W5:Y:S06]  /*6200*/  MUFU.EX2 R92, R92 ;  /* 0x0000005c005c7308 */ /* 0x000f6c0000000800 */
        /* <DEDUP_REMOVED lines=10> */
[C---:B---3--:R-:W-:Y:S02]  /*62b0*/  HMMA.16816.F32 R16, R40.reuse, R48, R16 ;  /* 0x000000302810723c */ /* 0x048fe40000001810 */
[----:B------:R-:W-:Y:S06]  /*62c0*/  MUFU.EX2 R89, R89 ;  /* 0x0000005900597308 */ /* 0x000fec0000000800 */
[----:B------:R-:W-:Y:S01]  /*62d0*/  HMMA.16816.F32 R12, R40, R50, R12 ;  /* 0x00000032280c723c */ /* 0x000fe2000000180c */
[----:B------:R-:W-:Y:S01]  /*62e0*/  F2FP.F16.F32.PACK_AB R40, R99, R102 ;  /* 0x000000666328723e */ /* 0x000fe200000000ff */
[----:B------:R-:W3:Y:S01]  /*62f0*/  LDSM.16.MT88.4 R48, [R112+0xe800] ;  /* 0x00e800007030783b */ /* 0x000ee20000004200 */
[----:B-----5:R-:W-:Y:S01]  /*6300*/  F2FP.F16.F32.PACK_AB R41, R96, R97 ;  /* 0x000000616029723e */ /* 0x020fe200000000ff */
[----:B------:R-:W5:Y:S01]  /*6310*/  MUFU.EX2 R88, R88 ;  /* 0x0000005800587308 */ /* 0x000f620000000800 */
[----:B------:R-:W-:-:S02]  /*6320*/  F2FP.F16.F32.PACK_AB R42, R95, R98 ;  /* 0x000000625f2a723e */ /* 0x000fc400000000ff */
[----:B------:R-:W-:-:S05]  /*6330*/  F2FP.F16.F32.PACK_AB R43, R92, R93 ;  /* 0x0000005d5c2b723e */ /* 0x000fca00000000ff */
[----:B------:R-:W-:Y:S02]  /*6340*/  MUFU.EX2 R85, R85 ;  /* 0x0000005500557308 */ /* 0x000fe40000000800 */
[C---:B--2---:R-:W-:Y:S06]  /*6350*/  HMMA.16816.F32 R8, R40.reuse, R44, R8 ;  /* 0x0000002c2808723c */ /* 0x044fec0000001808 */
[----:B------:R-:W2:Y:S02]  /*6360*/  MUFU.EX2 R84, R84 ;  /* 0x0000005400547308 */ /* 0x000ea40000000800 */
[C---:B------:R-:W-:Y:S01]  /*6370*/  HMMA.16816.F32 R4, R40.reuse, R46, R4 ;  /* 0x0000002e2804723c */ /* 0x040fe20000001804 */
[----:B------:R-:W2:Y:S05]  /*6380*/  LDSM.16.MT88.4 R44, [R227+0xf000] ;  /* 0x00f00000e32c783b */ /* 0x000eaa0000004200 */
[----:B------:R-:W-:Y:S02]  /*6390*/  MUFU.EX2 R86, R86 ;  /* 0x0000005600567308 */ /* 0x000fe40000000800 */
[C---:B----4-:R-:W-:Y:S06]  /*63a0*/  HMMA.16816.F32 R32, R40.reuse, R52, R32 ;  /* 0x000000342820723c */ /* 0x050fec0000001820 */
[----:B------:R-:W4:Y:S02]  /*63b0*/  MUFU.EX2 R83, R83 ;  /* 0x0000005300537308 */ /* 0x000f240000000800 */
[C---:B------:R-:W-:Y:S01]  /*63c0*/  HMMA.16816.F32 R28, R40.reuse, R54, R28 ;  /* 0x00000036281c723c */ /* 0x040fe2000000181c */
[----:B------:R-:W4:Y:S05]  /*63d0*/  LDSM.16.MT88.4 R52, [R124+0xf000] ;  /* 0x00f000007c34783b */ /* 0x000f2a0000004200 */
[----:B------:R-:W-:Y:S02]  /*63e0*/  MUFU.EX2 R82, R82 ;  /* 0x0000005200527308 */ /* 0x000fe40000000800 */
[C---:B-1----:R-:W-:Y:S06]  /*63f0*/  HMMA.16816.F32 R24, R40.reuse, R36, R24 ;  /* 0x000000242818723c */ /* 0x042fec0000001818 */
[----:B------:R-:W-:Y:S02]  /*6400*/  MUFU.EX2 R79, R79 ;  /* 0x0000004f004f7308 */ /* 0x000fe40000000800 */
[C---:B------:R-:W-:Y:S01]  /*6410*/  HMMA.16816.F32 R20, R40.reuse, R38, R20 ;  /* 0x000000262814723c */ /* 0x040fe20000001814 */
[----:B------:R-:W1:Y:S05]  /*6420*/  LDSM.16.MT88.4 R36, [R129+0xf000] ;  /* 0x00f000008124783b */ /* 0x000e6a0000004200 */
[----:B------:R-:W-:Y:S02]  /*6430*/  MUFU.EX2 R81, R81 ;  /* 0x0000005100517308 */ /* 0x000fe40000000800 */
[C---:B---3--:R-:W-:Y:S06]  /*6440*/  HMMA.16816.F32 R16, R40.reuse, R48, R16 ;  /* 0x000000302810723c */ /* 0x048fec0000001810 */
[----:B------:R-:W3:Y:S02]  /*6450*/  MUFU.EX2 R80, R80 ;  /* 0x0000005000507308 */ /* 0x000ee40000000800 */
[----:B------:R-:W-:Y:S01]  /*6460*/  HMMA.16816.F32 R12, R40, R50, R12 ;  /* 0x00000032280c723c */ /* 0x000fe2000000180c */
[----:B------:R-:W-:Y:S01]  /*6470*/  F2FP.F16.F32.PACK_AB R40, R91, R94 ;  /* 0x0000005e5b28723e */ /* 0x000fe200000000ff */
[----:B------:R-:W3:Y:S01]  /*6480*/  LDSM.16.MT88.4 R48, [R112+0xf000] ;  /* 0x00f000007030783b */ /* 0x000ee20000004200 */
[----:B-----5:R-:W-:-:S02]  /*6490*/  F2FP.F16.F32.PACK_AB R41, R88, R89 ;  /* 0x000000595829723e */ /* 0x020fc400000000ff */
[----:B------:R-:W-:Y:S01]  /*64a0*/  F2FP.F16.F32.PACK_AB R42, R87, R90 ;  /* 0x0000005a572a723e */ /* 0x000fe200000000ff */
[----:B------:R-:W-:Y:S01]  /*64b0*/  MUFU.EX2 R77, R77 ;  /* 0x0000004d004d7308 */ /* 0x000fe20000000800 */
[----:B--2---:R-:W-:-:S07]  /*64c0*/  F2FP.F16.F32.PACK_AB R43, R84, R85 ;  /* 0x00000055542b723e */ /* 0x004fce00000000ff */
[C---:B------:R-:W-:Y:S01]  /*64d0*/  HMMA.16816.F32 R8, R40.reuse, R44, R8 ;  /* 0x0000002c2808723c */ /* 0x040fe20000001808 */
[----:B------:R-:W2:Y:S07]  /*64e0*/  MUFU.EX2 R76, R76 ;  /* 0x0000004c004c7308 */ /* 0x000eae0000000800 */
[C---:B------:R-:W-:Y:S01]  /*64f0*/  HMMA.16816.F32 R4, R40.reuse, R46, R4 ;  /* 0x0000002e2804723c */ /* 0x040fe20000001804 */
[----:B------:R-:W5:Y:S01]  /*6500*/  LDSM.16.MT88.4 R44, [R227+0xf800] ;  /* 0x00f80000e32c783b */ /* 0x000f620000004200 */
[----:B------:R-:W-:Y:S06]  /*6510*/  MUFU.EX2 R78, R78 ;  /* 0x0000004e004e7308 */ /* 0x000fec0000000800 */
[C---:B----4-:R-:W-:Y:S02]  /*6520*/  HMMA.16816.F32 R32, R40.reuse, R52, R32 ;  /* 0x000000342820723c */ /* 0x050fe40000001820 */
[----:B------:R-:W4:Y:S06]  /*6530*/  MUFU.EX2 R75, R75 ;  /* 0x0000004b004b7308 */ /* 0x000f2c0000000800 */
[C---:B------:R-:W-:Y:S01]  /*6540*/  HMMA.16816.F32 R28, R40.reuse, R54, R28 ;  /* 0x00000036281c723c */ /* 0x040fe2000000181c */
[----:B------:R-:W4:Y:S01]  /*6550*/  LDSM.16.MT88.4 R52, [R124+0xf800] ;  /* 0x00f800007c34783b */ /* 0x000f220000004200 */
[----:B------:R-:W-:Y:S06]  /*6560*/  MUFU.EX2 R74, R74 ;  /* 0x0000004a004a7308 */ /* 0x000fec0000000800 */
[C---:B-1----:R-:W-:Y:S02]  /*6570*/  HMMA.16816.F32 R24, R40.reuse, R36, R24 ;  /* 0x000000242818723c */ /* 0x042fe40000001818 */
[----:B------:R-:W-:Y:S06]  /*6580*/  MUFU.EX2 R71, R71 ;  /* 0x0000004700477308 */ /* 0x000fec0000000800 */
[C---:B------:R-:W-:Y:S01]  /*6590*/  HMMA.16816.F32 R20, R40.reuse, R38, R20 ;  /* 0x000000262814723c */ /* 0x040fe20000001814 */
[----:B------:R-:W1:Y:S01]  /*65a0*/  LDSM.16.MT88.4 R36, [R129+0xf800] ;  /* 0x00f800008124783b */ /* 0x000e620000004200 */
        /* <DEDUP_REMOVED lines=8> */
[----:B------:R-:W-:-:S02]  /*6630*/  F2FP.F16.F32.PACK_AB R42, R79, R82 ;  /* 0x000000524f2a723e */ /* 0x000fc400000000ff */
[----:B--2---:R-:W-:-:S05]  /*6640*/  F2FP.F16.F32.PACK_AB R43, R76, R77 ;  /* 0x0000004d4c2b723e */ /* 0x004fca00000000ff */
[----:B------:R-:W2:Y:S02]  /*6650*/  MUFU.EX2 R68, R68 ;  /* 0x0000004400447308 */ /* 0x000ea40000000800 */
[C---:B-----5:R-:W-:Y:S06]  /*6660*/  HMMA.16816.F32 R8, R40.reuse, R44, R8 ;  /* 0x0000002c2808723c */ /* 0x060fec0000001808 */
[----:B------:R-:W-:Y:S02]  /*6670*/  MUFU.EX2 R70, R70 ;  /* 0x0000004600467308 */ /* 0x000fe40000000800 */
[C---:B------:R-:W-:Y:S01]  /*6680*/  HMMA.16816.F32 R4, R40.reuse, R46, R4 ;  /* 0x0000002e2804723c */ /* 0x040fe20000001804 */
[----:B------:R-:W5:Y:S05]  /*6690*/  LDSM.16.MT88.4 R44, [R227+0x10000] ;  /* 0x01000000e32c783b */ /* 0x000f6a0000004200 */
[----:B------:R-:W5:Y:S02]  /*66a0*/  MUFU.EX2 R67, R67 ;  /* 0x0000004300437308 */ /* 0x000f640000000800 */
[C---:B----4-:R-:W-:Y:S06]  /*66b0*/  HMMA.16816.F32 R32, R40.reuse, R52, R32 ;  /* 0x000000342820723c */ /* 0x050fec0000001820 */
        /* <DEDUP_REMOVED lines=11> */
[----:B------:R-:W-:Y:S01]  /*6770*/  HMMA.16816.F32 R12, R40, R50, R12 ;  /* 0x00000032280c723c */ /* 0x000fe2000000180c */
[----:B------:R-:W-:Y:S01]  /*6780*/  F2FP.F16.F32.PACK_AB R40, R75, R78 ;  /* 0x0000004e4b28723e */ /* 0x000fe200000000ff */
[----:B------:R-:W-:Y:S01]  /*6790*/  LDSM.16.MT88.4 R48, [R227+0x10800] ;  /* 0x01080000e330783b */ /* 0x000fe20000004200 */
[----:B------:R-:W-:-:S02]  /*67a0*/  F2FP.F16.F32.PACK_AB R41, R72, R73 ;  /* 0x000000494829723e */ /* 0x000fc400000000ff */
[----:B------:R-:W-:Y:S01]  /*67b0*/  F2FP.F16.F32.PACK_AB R42, R71, R74 ;  /* 0x0000004a472a723e */ /* 0x000fe200000000ff */
[----:B------:R-:W-:Y:S01]  /*67c0*/  MUFU.EX2 R56, R56 ;  /* 0x0000003800387308 */ /* 0x000fe20000000800 */
[----:B--2---:R-:W-:-:S07]  /*67d0*/  F2FP.F16.F32.PACK_AB R43, R68, R69 ;  /* 0x00000045442b723e */ /* 0x004fce00000000ff */
[C---:B-----5:R-:W-:Y:S01]  /*67e0*/  HMMA.16816.F32 R8, R40.reuse, R44, R8 ;  /* 0x0000002c2808723c */ /* 0x060fe20000001808 */
[----:B------:R-:W-:Y:S07]  /*67f0*/  MUFU.EX2 R108, R108 ;  /* 0x0000006c006c7308 */ /* 0x000fee0000000800 */
[C---:B------:R-:W-:Y:S01]  /*6800*/  HMMA.16816.F32 R4, R40.reuse, R46, R4 ;  /* 0x0000002e2804723c */ /* 0x040fe20000001804 */
[----:B------:R-:W2:Y:S01]  /*6810*/  LDSM.16.MT88.4 R44, [R112+0x10000] ;  /* 0x01000000702c783b */ /* 0x000ea20000004200 */
[----:B------:R-:W-:Y:S06]  /*6820*/  MUFU.EX2 R243, R243 ;  /* 0x000000f300f37308 */ /* 0x000fec0000000800 */
[----:B----4-:R-:W-:Y:S01]  /*6830*/  HMMA.16816.F32 R28, R40, R54, R28 ;  /* 0x00000036281c723c */ /* 0x010fe2000000181c */
[----:B------:R-:W-:Y:S01]  /*6840*/  FADD.FTZ R54, R118, R119 ;  /* 0x0000007776367221 */ /* 0x000fe20000010000 */
[----:B------:R-:W-:Y:S01]  /*6850*/  FFMA.FTZ R55, R60, UR4, -R117 ;  /* 0x000000043c377c23 */ /* 0x000fe20008010875 */
[----:B------:R-:W-:Y:S01]  /*6860*/  FFMA.FTZ R60, R62, UR4, -R123 ;  /* 0x000000043e3c7c23 */ /* 0x000fe2000801087b */
[----:B------:R-:W-:Y:S01]  /*6870*/  FFMA.FTZ R62, R109, UR4, -R117 ;  /* 0x000000046d3e7c23 */ /* 0x000fe20008010875 */
[----:B------:R-:W-:-:S03]  /*6880*/  FADD.FTZ R54, R131, R54 ;  /* 0x0000003683367221 */ /* 0x000fc60000010000 */
[----:B-1----:R-:W-:Y:S01]  /*6890*/  HMMA.16816.F32 R24, R40, R36, R24 ;  /* 0x000000242818723c */ /* 0x002fe20000001818 */
[----:B------:R-:W-:Y:S01]  /*68a0*/  FADD.FTZ R137, R137, R54 ;  /* 0x0000003689897221 */ /* 0x000fe20000010000 */
[----:B------:R-:W-:Y:S03]  /*68b0*/  MUFU.EX2 R55, R55 ;  /* 0x0000003700377308 */ /* 0x000fe60000000800 */
[----:B------:R-:W-:-:S03]  /*68c0*/  FADD.FTZ R134, R134, R137 ;  /* 0x0000008986867221 */ /* 0x000fc60000010000 */
[C---:B------:R-:W-:Y:S01]  /*68d0*/  HMMA.16816.F32 R20, R40.reuse, R38, R20 ;  /* 0x000000262814723c */ /* 0x040fe20000001814 */
[----:B------:R-:W1:Y:S01]  /*68e0*/  LDSM.16.MT88.4 R36, [R124+0x10800] ;  /* 0x010800007c24783b */ /* 0x000e620000004200 */
[----:B------:R3:W4:Y:S01]  /*68f0*/  MUFU.EX2 R54, R61 ;  /* 0x0000003d00367308 */ /* 0x0007220000000800 */
[----:B------:R-:W-:Y:S02]  /*6900*/  FADD.FTZ R139, R139, R134 ;  /* 0x000000868b8b7221 */ /* 0x000fe40000010000 */
[----:B------:R-:W-:Y:S02]  /*6910*/  LDSM.16.MT88.4 R132, [R227+0x11800] ;  /* 0x01180000e384783b */ /* 0x000fe40000004200 */
[----:B------:R-:W-:Y:S01]  /*6920*/  FADD.FTZ R139, R136, R139 ;  /* 0x0000008b888b7221 */ /* 0x000fe20000010000 */
[C---:B------:R-:W-:Y:S01]  /*6930*/  HMMA.16816.F32 R32, R40.reuse, R52, R32 ;  /* 0x000000342820723c */ /* 0x040fe20000001820 */
[--C-:B------:R-:W-:Y:S01]  /*6940*/  FFMA.FTZ R52, R65, UR4, -R117.reuse ;  /* 0x0000000441347c23 */ /* 0x100fe20008010875 */
[----:B------:R-:W-:Y:S01]  /*6950*/  FFMA.FTZ R53, R64, UR4, -R117 ;  /* 0x0000000440357c23 */ /* 0x000fe20008010875 */
[----:B------:R-:W-:Y:S01]  /*6960*/  FADD.FTZ R138, R138, R139 ;  /* 0x0000008b8a8a7221 */ /* 0x000fe20000010000 */
[----:B------:R-:W-:Y:S01]  /*6970*/  FFMA.FTZ R65, R107, UR4, -R117 ;  /* 0x000000046b417c23 */ /* 0x000fe20008010875 */
[----:B------:R-:W-:Y:S01]  /*6980*/  MUFU.EX2 R60, R60 ;  /* 0x0000003c003c7308 */ /* 0x000fe20000000800 */
[----:B------:R-:W-:Y:S01]  /*6990*/  FFMA.FTZ R64, R110, UR4, -R123 ;  /* 0x000000046e407c23 */ /* 0x000fe2000801087b */
[----:B------:R-:W-:Y:S01]  /*69a0*/  FADD.FTZ R138, R141, R138 ;  /* 0x0000008a8d8a7221 */ /* 0x000fe20000010000 */
[----:B--2---:R-:W-:Y:S01]  /*69b0*/  HMMA.16816.F32 R16, R40, R44, R16 ;  /* 0x0000002c2810723c */ /* 0x004fe20000001810 */
[----:B------:R-:W-:-:S02]  /*69c0*/  F2FP.F16.F32.PACK_AB R44, R67, R70 ;  /* 0x00000046432c723e */ /* 0x000fc400000000ff */
[----:B------:R-:W-:Y:S01]  /*69d0*/  FADD.FTZ R147, R147, R138 ;  /* 0x0000008a93937221 */ /* 0x000fe20000010000 */
[----:B---3--:R-:W-:Y:S01]  /*69e0*/  FFMA.FTZ R61, R113, UR4, -R123 ;  /* 0x00000004713d7c23 */ /* 0x008fe2000801087b */
[----:B------:R-:W-:Y:S01]  /*69f0*/  MUFU.EX2 R52, R52 ;  /* 0x0000003400347308 */ /* 0x000fe20000000800 */
[----:B------:R-:W-:Y:S01]  /*6a00*/  LDSM.16.MT88.4 R140, [R124+0x11800] ;  /* 0x011800007c8c783b */ /* 0x000fe20000004200 */
[----:B------:R-:W-:Y:S01]  /*6a10*/  FADD.FTZ R147, R144, R147 ;  /* 0x0000009390937221 */ /* 0x000fe20000010000 */
[----:B------:R-:W-:Y:S02]  /*6a20*/  HMMA.16816.F32 R12, R40, R46, R12 ;  /* 0x0000002e280c723c */ /* 0x000fe4000000180c */
[----:B------:R-:W2:Y:S01]  /*6a30*/  LDSM.16.MT88.4 R40, [R129+0x10800] ;  /* 0x010800008128783b */ /* 0x000ea20000004200 */
[----:B------:R-:W-:Y:S01]  /*6a40*/  F2FP.F16.F32.PACK_AB R46, R63, R66 ;  /* 0x000000423f2e723e */ /* 0x000fe200000000ff */
[----:B------:R-:W-:Y:S01]  /*6a50*/  FADD.FTZ R146, R146, R147 ;  /* 0x0000009392927221 */ /* 0x000fe20000010000 */
[----:B------:R-:W3:Y:S01]  /*6a60*/  MUFU.EX2 R53, R53 ;  /* 0x0000003500357308 */ /* 0x000ee20000000800 */
[----:B----4-:R-:W-:-:S02]  /*6a70*/  F2FP.F16.F32.PACK_AB R47, R55, R54 ;  /* 0x00000036372f723e */ /* 0x010fc400000000ff */
[----:B------:R-:W-:-:S05]  /*6a80*/  FADD.FTZ R146, R149, R146 ;  /* 0x0000009295927221 */ /* 0x000fca0000010000 */
[----:B------:R-:W4:Y:S08]  /*6a90*/  MUFU.EX2 R61, R61 ;  /* 0x0000003d003d7308 */ /* 0x000f300000000800 */
[----:B------:R-:W-:Y:S01]  /*6aa0*/  MUFU.EX2 R62, R62 ;  /* 0x0000003e003e7308 */ /* 0x000fe20000000800 */
[----:B---3--:R-:W-:-:S07]  /*6ab0*/  F2FP.F16.F32.PACK_AB R45, R53, R52 ;  /* 0x00000034352d723e */ /* 0x008fce00000000ff */
[C---:B------:R-:W-:Y:S01]  /*6ac0*/  HMMA.16816.F32 R8, R44.reuse, R48, R8 ;  /* 0x000000302c08723c */ /* 0x040fe20000001808 */
[----:B------:R-:W3:Y:S07]  /*6ad0*/  MUFU.EX2 R65, R65 ;  /* 0x0000004100417308 */ /* 0x000eee0000000800 */
[C---:B------:R-:W-:Y:S01]  /*6ae0*/  HMMA.16816.F32 R4, R44.reuse, R50, R4 ;  /* 0x000000322c04723c */ /* 0x040fe20000001804 */
[----:B------:R-:W5:Y:S01]  /*6af0*/  LDSM.16.MT88.4 R48, [R112+0x10800] ;  /* 0x010800007030783b */ /* 0x000f620000004200 */
[----:B------:R-:W-:Y:S06]  /*6b00*/  MUFU.EX2 R64, R64 ;  /* 0x0000004000407308 */ /* 0x000fec0000000800 */
[----:B-1----:R-:W-:Y:S01]  /*6b10*/  HMMA.16816.F32 R32, R44, R36, R32 ;  /* 0x000000242c20723c */ /* 0x002fe20000001820 */
[----:B------:R-:W-:Y:S01]  /*6b20*/  FADD.FTZ R37, R155, R146 ;  /* 0x000000929b257221 */ /* 0x000fe20000010000 */
[----:B------:R-:W-:-:S03]  /*6b30*/  FADD.FTZ R36, R158, R153 ;  /* 0x000000999e247221 */ /* 0x000fc60000010000 */
[----:B------:R-:W-:Y:S01]  /*6b40*/  FADD.FTZ R37, R154, R37 ;  /* 0x000000259a257221 */ /* 0x000fe20000010000 */
[----:B------:R-:W-:Y:S01]  /*6b50*/  FADD.FTZ R36, R159, R36 ;  /* 0x000000249f247221 */ /* 0x000fe20000010000 */
[----:B------:R-:W-:Y:S01]  /*6b60*/  F2FP.F16.F32.PACK_AB R154, R243, R108 ;  /* 0x0000006cf39a723e */ /* 0x000fe200000000ff */
[C---:B------:R-:W-:Y:S01]  /*6b70*/  HMMA.16816.F32 R28, R44.reuse, R38, R28 ;  /* 0x000000262c1c723c */ /* 0x040fe2000000181c */
[----:B------:R-:W-:Y:S01]  /*6b80*/  FADD.FTZ R156, R156, R37 ;  /* 0x000000259c9c7221 */ /* 0x000fe20000010000 */
[----:B------:R-:W-:Y:S02]  /*6b90*/  FADD.FTZ R161, R161, R36 ;  /* 0x00000024a1a17221 */ /* 0x000fe40000010000 */
[----:B------:R-:W1:Y:S01]  /*6ba0*/  LDSM.16.MT88.4 R36, [R227+0x11000] ;  /* 0x01100000e324783b */ /* 0x000e620000004200 */
[----:B------:R-:W-:Y:S01]  /*6bb0*/  FADD.FTZ R157, R157, R156 ;  /* 0x0000009c9d9d7221 */ /* 0x000fe20000010000 */
[----:B------:R-:W-:Y:S02]  /*6bc0*/  FADD.FTZ R162, R162, R161 ;  /* 0x000000a1a2a27221 */ /* 0x000fe40000010000 */
[----:B--2---:R-:W-:Y:S01]  /*6bd0*/  HMMA.16816.F32 R24, R44, R40, R24 ;  /* 0x000000282c18723c */ /* 0x004fe20000001818 */
[----:B------:R-:W-:Y:S01]  /*6be0*/  FADD.FTZ R40, R166, R157 ;  /* 0x0000009da6287221 */ /* 0x000fe20000010000 */
[----:B------:R-:W-:Y:S01]  /*6bf0*/  FADD.FTZ R167, R167, R162 ;  /* 0x000000a2a7a77221 */ /* 0x000fe20000010000 */
[----:B------:R-:W-:Y:S02]  /*6c00*/  LDSM.16.MT88.4 R156, [R129+0x11800] ;  /* 0x01180000819c783b */ /* 0x000fe40000004200 */
[----:B------:R-:W-:Y:S01]  /*6c10*/  FADD.FTZ R40, R163, R40 ;  /* 0x00000028a3287221 */ /* 0x000fe20000010000 */
[----:B------:R-:W-:-:S02]  /*6c20*/  FADD.FTZ R170, R170, R167 ;  /* 0x000000a7aaaa7221 */ /* 0x000fc40000010000 */
[C---:B------:R-:W-:Y:S01]  /*6c30*/  HMMA.16816.F32 R20, R44.reuse, R42, R20 ;  /* 0x0000002a2c14723c */ /* 0x040fe20000001814 */
[----:B------:R-:W-:Y:S01]  /*6c40*/  FADD.FTZ R165, R165, R40 ;  /* 0x00000028a5a57221 */ /* 0x000fe20000010000 */
[----:B------:R-:W-:Y:S01]  /*6c50*/  FADD.FTZ R169, R169, R170 ;  /* 0x000000aaa9a97221 */ /* 0x000fe20000010000 */
[----:B------:R-:W2:Y:S02]  /*6c60*/  LDSM.16.MT88.4 R40, [R124+0x11000] ;  /* 0x011000007c28783b */ /* 0x000ea40000004200 */
[----:B------:R-:W-:Y:S01]  /*6c70*/  FADD.FTZ R107, R168, R165 ;  /* 0x000000a5a86b7221 */ /* 0x000fe20000010000 */
[----:B------:R-:W-:Y:S02]  /*6c80*/  FADD.FTZ R172, R172, R169 ;  /* 0x000000a9acac7221 */ /* 0x000fe40000010000 */
[----:B-----5:R-:W-:Y:S01]  /*6c90*/  HMMA.16816.F32 R16, R44, R48, R16 ;  /* 0x000000302c10723c */ /* 0x020fe20000001810 */
[----:B------:R-:W-:Y:S01]  /*6ca0*/  FADD.FTZ R48, R176, R107 ;  /* 0x0000006bb0307221 */ /* 0x000fe20000010000 */
[----:B------:R-:W-:Y:S01]  /*6cb0*/  FADD.FTZ R175, R175, R172 ;  /* 0x000000acafaf7221 */ /* 0x000fe20000010000 */
[----:B------:R-:W-:Y:S01]  /*6cc0*/  F2FP.F16.F32.PACK_AB R49, R56, R57 ;  /* 0x000000393831723e */ /* 0x000fe200000000ff */
[----:B------:R-:W-:Y:S01]  /*6cd0*/  FFMA.FTZ R107, R111, UR4, -R123 ;  /* 0x000000046f6b7c23 */ /* 0x000fe2000801087b */
[----:B------:R-:W-:Y:S01]  /*6ce0*/  FADD.FTZ R48, R171, R48 ;  /* 0x00000030ab307221 */ /* 0x000fe20000010000 */
[----:B------:R-:W-:-:S02]  /*6cf0*/  FADD.FTZ R188, R188, R175 ;  /* 0x000000afbcbc7221 */ /* 0x000fc40000010000 */
[----:B------:R-:W-:Y:S01]  /*6d00*/  HMMA.16816.F32 R12, R44, R50, R12 ;  /* 0x000000322c0c723c */ /* 0x000fe2000000180c */
[----:B------:R-:W-:Y:S01]  /*6d10*/  FADD.FTZ R173, R173, R48 ;  /* 0x00000030adad7221 */ /* 0x000fe20000010000 */
[----:B------:R-:W-:Y:S01]  /*6d20*/  FADD.FTZ R177, R177, R188 ;  /* 0x000000bcb1b17221 */ /* 0x000fe20000010000 */
[----:B------:R-:W-:Y:S01]  /*6d30*/  F2FP.F16.F32.PACK_AB R48, R59, R60 ;  /* 0x0000003c3b30723e */ /* 0x000fe200000000ff */
[----:B------:R-:W5:Y:S01]  /*6d40*/  LDSM.16.MT88.4 R44, [R129+0x11000] ;  /* 0x01100000812c783b */ /* 0x000f620000004200 */
[----:B----4-:R-:W-:Y:S01]  /*6d50*/  F2FP.F16.F32.PACK_AB R50, R61, R58 ;  /* 0x0000003a3d32723e */ /* 0x010fe200000000ff */
[----:B------:R-:W-:Y:S01]  /*6d60*/  FADD.FTZ R184, R184, R173 ;  /* 0x000000adb8b87221 */ /* 0x000fe20000010000 */
[----:B---3--:R-:W-:Y:S01]  /*6d70*/  F2FP.F16.F32.PACK_AB R51, R65, R62 ;  /* 0x0000003e4133723e */ /* 0x008fe200000000ff */
[----:B------:R-:W-:Y:S01]  /*6d80*/  FADD.FTZ R192, R192, R177 ;  /* 0x000000b1c0c07221 */ /* 0x000fe20000010000 */
[----:B------:R-:W3:Y:S01]  /*6d90*/  MUFU.EX2 R107, R107 ;  /* 0x0000006b006b7308 */ /* 0x000ee20000000800 */
[----:B------:R-:W-:-:S04]  /*6da0*/  FADD.FTZ R179, R179, R184 ;  /* 0x000000b8b3b37221 */ /* 0x000fc80000010000 */
[----:B-1----:R-:W-:Y:S01]  /*6db0*/  HMMA.16816.F32 R8, R48, R36, R8 ;  /* 0x000000243008723c */ /* 0x002fe20000001808 */
[----:B------:R-:W-:Y:S01]  /*6dc0*/  FADD.FTZ R37, R183, R192 ;  /* 0x000000c0b7257221 */ /* 0x000fe20000010000 */
[----:B------:R-:W-:-:S03]  /*6dd0*/  FADD.FTZ R196, R196, R179 ;  /* 0x000000b3c4c47221 */ /* 0x000fc60000010000 */
[----:B------:R-:W-:Y:S01]  /*6de0*/  FADD.FTZ R37, R180, R37 ;  /* 0x00000025b4257221 */ /* 0x000fe20000010000 */
[----:B------:R-:W-:Y:S02]  /*6df0*/  FADD.FTZ R181, R181, R196 ;  /* 0x000000c4b5b57221 */ /* 0x000fe40000010000 */
[C---:B------:R-:W-:Y:S01]  /*6e00*/  HMMA.16816.F32 R4, R48.reuse, R38, R4 ;  /* 0x000000263004723c */ /* 0x040fe20000001804 */
[----:B------:R-:W-:Y:S01]  /*6e10*/  FADD.FTZ R110, R182, R37 ;  /* 0x00000025b66e7221 */ /* 0x000fe20000010000 */
[----:B------:R-:W-:Y:S01]  /*6e20*/  FADD.FTZ R181, R190, R181 ;  /* 0x000000b5beb57221 */ /* 0x000fe20000010000 */
[----:B------:R-:W1:Y:S01]  /*6e30*/  LDSM.16.MT88.4 R36, [R112+0x11000] ;  /* 0x011000007024783b */ /* 0x000e620000004200 */
[----:B---3--:R-:W-:Y:S01]  /*6e40*/  F2FP.F16.F32.PACK_AB R152, R107, R64 ;  /* 0x000000406b98723e */ /* 0x008fe200000000ff */
[----:B------:R-:W-:Y:S01]  /*6e50*/  FADD.FTZ R110, R185, R110 ;  /* 0x0000006eb96e7221 */ /* 0x000fe20000010000 */
[----:B------:R-:W-:Y:S02]  /*6e60*/  FADD.FTZ R174, R174, R181 ;  /* 0x000000b5aeae7221 */ /* 0x000fe40000010000 */
[----:B--2---:R-:W-:Y:S01]  /*6e70*/  HMMA.16816.F32 R32, R48, R40, R32 ;  /* 0x000000283020723c */ /* 0x004fe20000001820 */
[----:B------:R-:W-:Y:S01]  /*6e80*/  FADD.FTZ R105, R105, R110 ;  /* 0x0000006e69697221 */ /* 0x000fe20000010000 */
[----:B------:R-:W-:Y:S01]  /*6e90*/  FADD.FTZ R187, R187, R174 ;  /* 0x000000aebbbb7221 */ /* 0x000fe20000010000 */
[--C-:B------:R-:W-:Y:S01]  /*6ea0*/  FFMA.FTZ R40, R106, UR4, -R117.reuse ;  /* 0x000000046a287c23 */ /* 0x100fe20008010875 */
[----:B------:R-:W-:Y:S01]  /*6eb0*/  FFMA.FTZ R41, R103, UR4, -R117 ;  /* 0x0000000467297c23 */ /* 0x000fe20008010875 */
[----:B------:R-:W-:Y:S01]  /*6ec0*/  FADD.FTZ R104, R104, R105 ;  /* 0x0000006968687221 */ /* 0x000fe20000010000 */
[----:B------:R-:W-:-:S02]  /*6ed0*/  FADD.FTZ R160, R160, R187 ;  /* 0x000000bba0a07221 */ /* 0x000fc40000010000 */
[C---:B------:R-:W-:Y:S01]  /*6ee0*/  HMMA.16816.F32 R28, R48.reuse, R42, R28 ;  /* 0x0000002a301c723c */ /* 0x040fe2000000181c */
[----:B------:R-:W-:Y:S01]  /*6ef0*/  FADD.FTZ R101, R101, R104 ;  /* 0x0000006865657221 */ /* 0x000fe20000010000 */
[----:B------:R-:W-:Y:S01]  /*6f00*/  FADD.FTZ R189, R189, R160 ;  /* 0x000000a0bdbd7221 */ /* 0x000fe20000010000 */
[--C-:B------:R-:W-:Y:S01]  /*6f10*/  FFMA.FTZ R42, R116, UR4, -R117.reuse ;  /* 0x00000004742a7c23 */ /* 0x100fe20008010875 */
[----:B------:R-:W-:Y:S01]  /*6f20*/  FFMA.FTZ R43, R114, UR4, -R117 ;  /* 0x00000004722b7c23 */ /* 0x000fe20008010875 */
[----:B------:R-:W-:Y:S01]  /*6f30*/  FADD.FTZ R100, R100, R101 ;  /* 0x0000006564647221 */ /* 0x000fe20000010000 */
[----:B------:R-:W-:Y:S01]  /*6f40*/  FADD.FTZ R102, R102, R189 ;  /* 0x000000bd66667221 */ /* 0x000fe20000010000 */
[----:B------:R-:W-:Y:S01]  /*6f50*/  MUFU.EX2 R40, R40 ;  /* 0x0000002800287308 */ /* 0x000fe20000000800 */
[C---:B-----5:R-:W-:Y:S01]  /*6f60*/  HMMA.16816.F32 R24, R48.reuse, R44, R24 ;  /* 0x0000002c3018723c */ /* 0x060fe20000001818 */
[----:B------:R-:W-:Y:S01]  /*6f70*/  FADD.FTZ R97, R97, R100 ;  /* 0x0000006461617221 */ /* 0x000fe20000010000 */
[----:B------:R-:W-:Y:S01]  /*6f80*/  FADD.FTZ R99, R99, R102 ;  /* 0x0000006663637221 */ /* 0x000fe20000010000 */
[----:B------:R-:W2:Y:S02]  /*6f90*/  LDSM.16.MT88.4 R112, [R112+0x11800] ;  /* 0x011800007070783b */ /* 0x000ea40000004200 */
[----:B------:R-:W-:Y:S01]  /*6fa0*/  FADD.FTZ R96, R96, R97 ;  /* 0x0000006160607221 */ /* 0x000fe20000010000 */
[----:B------:R-:W-:Y:S01]  /*6fb0*/  FADD.FTZ R98, R98, R99 ;  /* 0x0000006362627221 */ /* 0x000fe20000010000 */
[----:B------:R-:W3:Y:S01]  /*6fc0*/  MUFU.EX2 R41, R41 ;  /* 0x0000002900297308 */ /* 0x000ee20000000800 */
[----:B------:R-:W-:Y:S01]  /*6fd0*/  HMMA.16816.F32 R20, R48, R46, R20 ;  /* 0x0000002e3014723c */ /* 0x000fe20000001814 */
[----:B------:R-:W-:Y:S01]  /*6fe0*/  FADD.FTZ R93, R93, R96 ;  /* 0x000000605d5d7221 */ /* 0x000fe20000010000 */
[----:B------:R-:W-:-:S03]  /*6ff0*/  FADD.FTZ R95, R95, R98 ;  /* 0x000000625f5f7221 */ /* 0x000fc60000010000 */
[----:B------:R-:W-:Y:S01]  /*7000*/  FADD.FTZ R92, R92, R93 ;  /* 0x0000005d5c5c7221 */ /* 0x000fe20000010000 */
[----:B------:R-:W-:Y:S01]  /*7010*/  FADD.FTZ R94, R94, R95 ;  /* 0x0000005f5e5e7221 */ /* 0x000fe20000010000 */
[----:B------:R-:W-:Y:S02]  /*7020*/  MUFU.EX2 R42, R42 ;  /* 0x0000002a002a7308 */ /* 0x000fe40000000800 */
[----:B------:R-:W-:Y:S01]  /*7030*/  FADD.FTZ R89, R89, R92 ;  /* 0x0000005c59597221 */ /* 0x000fe20000010000 */
[----:B------:R-:W-:Y:S01]  /*7040*/  FADD.FTZ R91, R91, R94 ;  /* 0x0000005e5b5b7221 */ /* 0x000fe20000010000 */
[C---:B-1----:R-:W-:Y:S02]  /*7050*/  HMMA.16816.F32 R16, R48.reuse, R36, R16 ;  /* 0x000000243010723c */ /* 0x042fe40000001810 */
[----:B------:R-:W-:Y:S01]  /*7060*/  FADD.FTZ R88, R88, R89 ;  /* 0x0000005958587221 */ /* 0x000fe20000010000 */
[----:B------:R-:W-:Y:S01]  /*7070*/  FADD.FTZ R90, R90, R91 ;  /* 0x0000005b5a5a7221 */ /* 0x000fe20000010000 */
[----:B------:R-:W1:Y:S01]  /*7080*/  MUFU.EX2 R43, R43 ;  /* 0x0000002b002b7308 */ /* 0x000e620000000800 */
[----:B---3--:R-:W-:Y:S01]  /*7090*/  F2FP.F16.F32.PACK_AB R153, R41, R40 ;  /* 0x000000282999723e */ /* 0x008fe200000000ff */
[----:B------:R-:W-:Y:S01]  /*70a0*/  FADD.FTZ R85, R85, R88 ;  /* 0x0000005855557221 */ /* 0x000fe20000010000 */
[----:B------:R-:W-:Y:S01]  /*70b0*/  FADD.FTZ R87, R87, R90 ;  /* 0x0000005a57577221 */ /* 0x000fe20000010000 */
[----:B------:R-:W-:Y:S02]  /*70c0*/  HMMA.16816.F32 R12, R48, R38, R12 ;  /* 0x00000026300c723c */ /* 0x000fe4000000180c */
        /* <DEDUP_REMOVED lines=50> */
[----:B------:R-:W-:-:S13]  /*73f0*/  @!P1 BRA `(.L_x_1923) ;  /* 0x0000004c00d89947 */ /* 0x000fda0003800000 */
[----:B------:R-:W1:Y:S01]  /*7400*/  S2UR UR5, SR_CgaCtaId ;  /* 0x00000000000579c3 */ /* 0x000e620000008800 */
[----:B------:R-:W-:Y:S01]  /*7410*/  UISETP.NE.U32.AND UP0, UPT, UR12, URZ, UPT ;  /* 0x000000ff0c00728c */ /* 0x000fe2000bf05070 */
[----:B------:R-:W-:Y:S01]  /*7420*/  MOV R224, 0x20 ;  /* 0x0000002000e07802 */ /* 0x000fe20000000f00 */
[----:B------:R-:W-:Y:S01]  /*7430*/  VIADD R240, R3, 0xfffffffe ;  /* 0xfffffffe03f07836 */ /* 0x000fe20000000000 */
[----:B------:R-:W-:Y:S01]  /*7440*/  MOV R3, R0 ;  /* 0x0000000000037202 */ /* 0x000fe20000000f00 */
[----:B------:R-:W-:Y:S01]  /*7450*/  UISETP.NE.AND.EX UP0, UPT, UR13, URZ, UPT, UP0 ;  /* 0x000000ff0d00728c */ /* 0x000fe2000bf05300 */
[----:B------:R-:W-:Y:S01]  /*7460*/  SEL R224, R224, 0xffffffe0, !P2 ;  /* 0xffffffe0e0e07807 */ /* 0x000fe20005000000 */
[----:B------:R-:W-:Y:S01]  /*7470*/  IMAD.MOV.U32 R165, RZ, RZ, R2 ;  /* 0x000000ffffa57224 */ /* 0x000fe200078e0002 */
[----:B------:R-:W-:Y:S01]  /*7480*/  IADD3 R236, PT, PT, R227, 0xa000, RZ ;  /* 0x0000a000e3ec7810 */ /* 0x000fe20007ffe0ff */
[----:B------:R-:W-:Y:S01]  /*7490*/  IMAD.MOV.U32 R237, RZ, RZ, RZ ;  /* 0x000000ffffed7224 */ /* 0x000fe200078e00ff */
[----:B------:R-:W-:Y:S01]  /*74a0*/  UMOV UR10, 0x400 ;  /* 0x00000400000a7882 */ /* 0x000fe20000000000 */
[----:B------:R-:W-:Y:S01]  /*74b0*/  PLOP3.LUT P1, PT, PT, PT, UP0, 0x80, 0x8 ;  /* 0x000000000008781c */ /* 0x000fe20003f2f008 */
[----:B------:R-:W-:Y:S01]  /*74c0*/  IMAD.IADD R224, R224, 0x1, R227 ;  /* 0x00000001e0e07824 */ /* 0x000fe200078e02e3 */
[----:B------:R-:W2:Y:S01]  /*74d0*/  LDCU UR4, c[0x0][0x45c] ;  /* 0x00008b80ff0477ac */ /* 0x000ea20008000800 */
[----:B------:R-:W3:Y:S01]  /*74e0*/  LDCU.64 UR8, c[0x0][0x3a8] ;  /* 0x00007500ff0877ac */ /* 0x000ee20008000a00 */
[----:B------:R-:W4:Y:S01]  /*74f0*/  LDCU.64 UR6, c[0x0][0x3a0] ;  /* 0x00007400ff0677ac */ /* 0x000f220008000a00 */
[----:B-1----:R-:W-:-:S12]  /*7500*/  ULEA UR5, UR5, UR10, 0x18 ;  /* 0x0000000a05057291 */ /* 0x002fd8000f8ec0ff */
.L_x_1927:
[----:B------:R-:W-:Y:S01]  /*7510*/  @!P1 IADD3 R5, P0, PT, RZ, -R237, RZ ;  /* 0x800000edff059210 */ /* 0x000fe20007f1e0ff */
[----:B------:R-:W1:Y:S01]  /*7520*/  S2R R225, SR_TID.X ;  /* 0x0000000000e17919 */ /* 0x000e620000002100 */
[----:B------:R-:W-:Y:S01]  /*7530*/  MOV R2, R234 ;  /* 0x000000ea00027202 */ /* 0x000fe20000000f00 */
[----:B------:R-:W5:Y:S01]  /*7540*/  @!P1 LDC R44, c[0x0][0x3c0] ;  /* 0x0000f000ff2c9b82 */ /* 0x000f620000000800 */
[----:B------:R-:W-:Y:S07]  /*7550*/  DEPBAR.LE SB0, 0x0 ;  /* 0x000080000000791a */ /* 0x000fee0000000000 */
[----:B------:R-:W-:Y:S01]  /*7560*/  BAR.SYNC.DEFER_BLOCKING 0x0 ;  /* 0x0000000000007b1d */ /* 0x000fe20000010000 */
[----:B------:R-:W-:Y:S01]  /*7570*/  IMAD.MOV.U32 R0, RZ, RZ, R235 ;  /* 0x000000ffff007224 */ /* 0x000fe200078e00eb */
[----:B-1----:R-:W-:Y:S06]  /*7580*/  SHF.L.U32 R241, R225, 0x3, RZ ;  /* 0x00000003e1f17819 */ /* 0x002fec00000006ff */
[----:B------:R-:W1:Y:S01]  /*7590*/  LDC R47, c[0x0][0x3c4] ;  /* 0x0000f100ff2f7b82 */ /* 0x000e620000000800 */
[----:B-----5:R-:W-:Y:S04]  /*75a0*/  @!P1 IMAD.SHL.U32 R4, R44, 0x100, RZ ;  /* 0x000001002c049824 */ /* 0x020fe800078e00ff */
[----:B------:R-:W-:Y:S05]  /*75b0*/  @!P1 IMAD.X R4, RZ, RZ, ~R4, P0 ;  /* 0x000000ffff049224 */ /* 0x000fea00000e0e04 */
[----:B------:R-:W-:Y:S04]  /*75c0*/  @!P1 SHF.R.S64 R5, R5, 0x1f, R4 ;  /* 0x0000001f05059819 */ /* 0x000fe80000001004 */
        /* <DEDUP_REMOVED lines=57> */
[C---:B---3--:R-:W-:Y:S01]  /*7960*/  IMAD.WIDE.U32 R8, R7.reuse, UR8, R8 ;  /* 0x0000000807087c25 */ /* 0x048fe2000f8e0008 */
[----:B------:R-:W-:Y:S02]  /*7970*/  SHF.R.S32.HI R4, RZ, 0x1f, R7 ;  /* 0x0000001fff047819 */ /* 0x000fe40000011407 */
[----:B------:R-:W-:Y:S03]  /*7980*/  LEA R234, P0, R8, R2, 0x1 ;  /* 0x0000000208ea7211 */ /* 0x000fe600078008ff */
[----:B------:R-:W-:Y:S04]  /*7990*/  IMAD R4, R4, UR8, RZ ;  /* 0x0000000804047c24 */ /* 0x000fe8000f8e02ff */
[----:B------:R-:W-:Y:S04]  /*79a0*/  IMAD R4, R7, UR9, R4 ;  /* 0x0000000907047c24 */ /* 0x000fe8000f8e0204 */
[----:B------:R-:W-:Y:S05]  /*79b0*/  IMAD.IADD R235, R9, 0x1, R4 ;  /* 0x0000000109eb7824 */ /* 0x000fea00078e0204 */
[----:B------:R-:W-:Y:S07]  /*79c0*/  LEA.HI.X R235, R8, R0, R235, 0x1, P0 ;  /* 0x0000000008eb7211 */ /* 0x000fee00000f0ceb */
.L_x_1924:
[C---:B------:R-:W-:Y:S01]  /*79d0*/  IMAD.SHL.U32 R45, R225.reuse, 0x20, RZ ;  /* 0x00000020e12d7824 */ /* 0x040fe200078e00ff */
[C---:B------:R-:W-:Y:S01]  /*79e0*/  LOP3.LUT R46, R225.reuse, 0x38, RZ, 0xc0, !PT ;  /* 0x00000038e12e7812 */ /* 0x040fe200078ec0ff */
[----:B------:R-:W-:Y:S01]  /*79f0*/  IMAD.SHL.U32 R169, R225, 0x40, RZ ;  /* 0x00000040e1a97824 */ /* 0x000fe200078e00ff */
[----:B------:R-:W-:Y:S01]  /*7a00*/  LOP3.LUT R226, R241, 0x38, RZ, 0xc0, !PT ;  /* 0x00000038f1e27812 */ /* 0x000fe200078ec0ff */
[----:B------:R-:W-:Y:S01]  /*7a10*/  IMAD.MOV.U32 R231, RZ, RZ, 0x20 ;  /* 0x00000020ffe77424 */ /* 0x000fe200078e00ff */
[--C-:B------:R-:W-:Y:S02]  /*7a20*/  LOP3.LUT R46, R46, 0x1f8, R241.reuse, 0x78, !PT ;  /* 0x000001f82e2e7812 */ /* 0x100fe400078e78f1 */
[----:B------:R-:W-:Y:S01]  /*7a30*/  LOP3.LUT R228, R45, 0x7c00, RZ, 0xc0, !PT ;  /* 0x00007c002de47812 */ /* 0x000fe200078ec0ff */
[----:B------:R-:W-:Y:S01]  /*7a40*/  IMAD.SHL.U32 R45, R44, 0x20, RZ ;  /* 0x000000202c2d7824 */ /* 0x000fe200078e00ff */
[----:B------:R-:W-:Y:S02]  /*7a50*/  LOP3.LUT R241, R46, 0x1e00, R241, 0xf8, !PT ;  /* 0x00001e002ef17812 */ /* 0x000fe400078ef8f1 */
[----:B-1----:R-:W-:Y:S02]  /*7a60*/  SHF.L.U64.HI R44, R44, 0x5, R47 ;  /* 0x000000052c2c7819 */ /* 0x002fe4000001022f */
[----:B------:R-:W-:Y:S02]  /*7a70*/  IADD3 R46, P0, PT, R45, R234, RZ ;  /* 0x000000ea2d2e7210 */ /* 0x000fe40007f1e0ff */
[----:B------:R-:W-:Y:S02]  /*7a80*/  LEA R241, R241, UR5, 0x1 ;  /* 0x00000005f1f17c11 */ /* 0x000fe4000f8e08ff */
[-C--:B------:R-:W-:Y:S01]  /*7a90*/  IADD3 R48, P2, PT, R46, R45.reuse, RZ ;  /* 0x0000002d2e307210 */ /* 0x080fe20007f5e0ff */
[----:B------:R-:W-:Y:S01]  /*7aa0*/  IMAD.X R47, R44, 0x1, R235, P0 ;  /* 0x000000012c2f7824 */ /* 0x000fe200000e06eb */
[----:B------:R-:W-:Y:S01]  /*7ab0*/  SHF.R.U32.HI R229, RZ, 0x1, R225 ;  /* 0x00000001ffe57819 */ /* 0x000fe200000116e1 */
[----:B------:R-:W-:Y:S01]  /*7ac0*/  @!PT LDS RZ, [RZ] ;  /* 0x00000000fffff984 */ /* 0x000fe20000000800 */
[----:B------:R-:W-:Y:S01]  /*7ad0*/  @!PT LDS RZ, [RZ] ;  /* 0x00000000fffff984 */ /* 0x000fe20000000800 */
[----:B------:R-:W-:Y:S01]  /*7ae0*/  @!PT LDS RZ, [RZ] ;  /* 0x00000000fffff984 */ /* 0x000fe20000000800 */
[----:B------:R-:W-:Y:S01]  /*7af0*/  LDGSTS.E.BYPASS.LTC128B.128 [R241+0xa000], desc[UR26][R234.64] ;  /* 0x0a000000eaf17fae */ /* 0x000fe2000b981a1a */
[-C--:B------:R-:W-:Y:S01]  /*7b00*/  IADD3 R52, P0, PT, R48, R45.reuse, RZ ;  /* 0x0000002d30347210 */ /* 0x080fe20007f1e0ff */
[--C-:B------:R-:W-:Y:S01]  /*7b10*/  IMAD.X R49, R47, 0x1, R44.reuse, P2 ;  /* 0x000000012f317824 */ /* 0x100fe200010e062c */
[--C-:B------:R-:W-:Y:S02]  /*7b20*/  LOP3.LUT R167, R226, 0x1c0, R169.reuse, 0xf8, !PT ;  /* 0x000001c0e2a77812 */ /* 0x100fe400078ef8a9 */
[----:B------:R1:W-:Y:S01]  /*7b30*/  LDGSTS.E.BYPASS.LTC128B.128 [R241+0xa800], desc[UR26][R46.64] ;  /* 0x0a8000002ef17fae */ /* 0x0003e2000b981a1a */
[-C--:B------:R-:W-:Y:S01]  /*7b40*/  IADD3 R50, P2, PT, R52, R45.reuse, RZ ;  /* 0x0000002d34327210 */ /* 0x080fe20007f5e0ff */
[--C-:B------:R-:W-:Y:S01]  /*7b50*/  IMAD.X R53, R49, 0x1, R44.reuse, P0 ;  /* 0x0000000131357824 */ /* 0x100fe200000e062c */
[----:B------:R-:W-:Y:S02]  /*7b60*/  LOP3.LUT R2, R225, 0x8, RZ, 0xc0, !PT ;  /* 0x00000008e1027812 */ /* 0x000fe400078ec0ff */
[----:B------:R5:W-:Y:S01]  /*7b70*/  LDGSTS.E.BYPASS.LTC128B.128 [R241+0xb000], desc[UR26][R48.64] ;  /* 0x0b00000030f17fae */ /* 0x000be2000b981a1a */
[-C--:B------:R-:W-:Y:S01]  /*7b80*/  IADD3 R54, P0, PT, R50, R45.reuse, RZ ;  /* 0x0000002d32367210 */ /* 0x080fe20007f1e0ff */
[--C-:B------:R-:W-:Y:S01]  /*7b90*/  IMAD.X R51, R53, 0x1, R44.reuse, P2 ;  /* 0x0000000135337824 */ /* 0x100fe200010e062c */
[----:B------:R-:W-:Y:S02]  /*7ba0*/  LOP3.LUT R164, R228, 0x200, R169, 0xf8, !PT ;  /* 0x00000200e4a47812 */ /* 0x000fe400078ef8a9 */
[----:B------:R2:W-:Y:S01]  /*7bb0*/  LDGSTS.E.BYPASS.LTC128B.128 [R241+0xb800], desc[UR26][R52.64] ;  /* 0x0b80000034f17fae */ /* 0x0005e2000b981a1a */
[-C--:B------:R-:W-:Y:S01]  /*7bc0*/  IADD3 R56, P2, PT, R54, R45.reuse, RZ ;  /* 0x0000002d36387210 */ /* 0x080fe20007f5e0ff */
[--C-:B------:R-:W-:Y:S01]  /*7bd0*/  IMAD.X R55, R51, 0x1, R44.reuse, P0 ;  /* 0x0000000133377824 */ /* 0x100fe200000e062c */
[----:B------:R-:W-:Y:S02]  /*7be0*/  LOP3.LUT R0, R229, 0x8, RZ, 0xc0, !PT ;  /* 0x00000008e5007812 */ /* 0x000fe400078ec0ff */
[----:B------:R3:W-:Y:S01]  /*7bf0*/  LDGSTS.E.BYPASS.LTC128B.128 [R241+0xc000], desc[UR26][R50.64] ;  /* 0x0c00000032f17fae */ /* 0x0007e2000b981a1a */
[-C--:B------:R-:W-:Y:S01]  /*7c00*/  IADD3 R58, P0, PT, R56, R45.reuse, RZ ;  /* 0x0000002d383a7210 */ /* 0x080fe20007f1e0ff */
[--C-:B------:R-:W-:Y:S01]  /*7c10*/  IMAD.X R57, R55, 0x1, R44.reuse, P2 ;  /* 0x0000000137397824 */ /* 0x100fe200010e062c */
[----:B------:R-:W-:Y:S02]  /*7c20*/  LOP3.LUT R169, R169, 0x400, RZ, 0xc0, !PT ;  /* 0x00000400a9a97812 */ /* 0x000fe400078ec0ff */
[----:B------:R4:W-:Y:S01]  /*7c30*/  LDGSTS.E.BYPASS.LTC128B.128 [R241+0xc800], desc[UR26][R54.64] ;  /* 0x0c80000036f17fae */ /* 0x0009e2000b981a1a */
[----:B------:R-:W-:Y:S01]  /*7c40*/  IADD3 R60, P2, PT, R58, R45, RZ ;  /* 0x0000002d3a3c7210 */ /* 0x000fe20007f5e0ff */
[----:B------:R-:W-:Y:S01]  /*7c50*/  IMAD.X R59, R57, 0x1, R44, P0 ;  /* 0x00000001393b7824 */ /* 0x000fe200000e062c */
[----:B------:R-:W-:Y:S02]  /*7c60*/  LOP3.LUT R2, R167, R2, RZ, 0x3c, !PT ;  /* 0x00000002a7027212 */ /* 0x000fe400078e3cff */
[----:B------:R4:W-:Y:S01]  /*7c70*/  LDGSTS.E.BYPASS.LTC128B.128 [R241+0xd000], desc[UR26][R56.64] ;  /* 0x0d00000038f17fae */ /* 0x0009e2000b981a1a */
[----:B------:R-:W-:Y:S01]  /*7c80*/  LOP3.LUT R0, R164, R167, R0, 0xf6, !PT ;  /* 0x000000a7a4007212 */ /* 0x000fe200078ef600 */
[--C-:B------:R-:W-:Y:S03]  /*7c90*/  IMAD.X R61, R59, 0x1, R44.reuse, P2 ;  /* 0x000000013b3d7824 */ /* 0x100fe600010e062c */
[----:B------:R-:W-:Y:S01]  /*7ca0*/  LDGSTS.E.BYPASS.LTC128B.128 [R241+0xd800], desc[UR26][R58.64] ;  /* 0x0d8000003af17fae */ /* 0x000fe2000b981a1a */
[----:B------:R-:W-:Y:S01]  /*7cb0*/  IMAD R166, R2, 0x2, R169 ;  /* 0x0000000202a67824 */ /* 0x000fe200078e02a9 */
[----:B------:R-:W-:Y:S01]  /*7cc0*/  LEA R0, R0, UR5, 0x1 ;  /* 0x0000000500007c11 */ /* 0x000fe2000f8e08ff */
[----:B------:R-:W-:Y:S01]  /*7cd0*/  IMAD.MOV.U32 R167, RZ, RZ, 0x40 ;  /* 0x00000040ffa77424 */ /* 0x000fe200078e00ff */
[-C--:B-1----:R-:W-:Y:S01]  /*7ce0*/  IADD3 R46, P0, PT, R60, R45.reuse, RZ ;  /* 0x0000002d3c2e7210 */ /* 0x082fe20007f1e0ff */
[----:B------:R-:W-:Y:S01]  /*7cf0*/  LDGSTS.E.BYPASS.LTC128B.128 [R241+0xe000], desc[UR26][R60.64] ;  /* 0x0e0000003cf17fae */ /* 0x000fe2000b981a1a */
[----:B------:R-:W-:Y:S02]  /*7d00*/  VIADD R2, R166, UR5 ;  /* 0x00000005a6027c36 */ /* 0x000fe40008000000 */
[-C--:B-----5:R-:W-:Y:S01]  /*7d10*/  IADD3 R48, P2, PT, R46, R45.reuse, RZ ;  /* 0x0000002d2e307210 */ /* 0x0a0fe20007f5e0ff */
[--C-:B------:R-:W-:Y:S03]  /*7d20*/  IMAD.X R47, R61, 0x1, R44.reuse, P0 ;  /* 0x000000013d2f7824 */ /* 0x100fe600000e062c */
[-C--:B--2---:R-:W-:Y:S01]  /*7d30*/  IADD3 R52, P0, PT, R48, R45.reuse, RZ ;  /* 0x0000002d30347210 */ /* 0x084fe20007f1e0ff */
[--C-:B------:R-:W-:Y:S01]  /*7d40*/  IMAD.X R49, R47, 0x1, R44.reuse, P2 ;  /* 0x000000012f317824 */ /* 0x100fe200010e062c */
[----:B------:R1:W-:Y:S02]  /*7d50*/  LDGSTS.E.BYPASS.LTC128B.128 [R241+0xe800], desc[UR26][R46.64] ;  /* 0x0e8000002ef17fae */ /* 0x0003e4000b981a1a */
[-C--:B---3--:R-:W-:Y:S01]  /*7d60*/  IADD3 R50, P2, PT, R52, R45.reuse, RZ ;  /* 0x0000002d34327210 */ /* 0x088fe20007f5e0ff */
[--C-:B------:R-:W-:Y:S02]  /*7d70*/  IMAD.X R53, R49, 0x1, R44.reuse, P0 ;  /* 0x0000000131357824 */ /* 0x100fe400000e062c */
[----:B------:R-:W-:Y:S01]  /*7d80*/  LDGSTS.E.BYPASS.LTC128B.128 [R241+0xf000], desc[UR26][R48.64] ;  /* 0x0f00000030f17fae */ /* 0x000fe2000b981a1a */
[-C--:B------:R-:W-:Y:S01]  /*7d90*/  IADD3 R62, P0, PT, R50, R45.reuse, RZ ;  /* 0x0000002d323e7210 */ /* 0x080fe20007f1e0ff */
[--C-:B------:R-:W-:Y:S03]  /*7da0*/  IMAD.X R51, R53, 0x1, R44.reuse, P2 ;  /* 0x0000000135337824 */ /* 0x100fe600010e062c */
[----:B------:R-:W-:Y:S01]  /*7db0*/  LDGSTS.E.BYPASS.LTC128B.128 [R241+0xf800], desc[UR26][R52.64] ;  /* 0x0f80000034f17fae */ /* 0x000fe2000b981a1a */
[-C--:B----4-:R-:W-:Y:S01]  /*7dc0*/  IADD3 R54, P2, PT, R62, R45.reuse, RZ ;  /* 0x0000002d3e367210 */ /* 0x090fe20007f5e0ff */
[--C-:B------:R-:W-:Y:S03]  /*7dd0*/  IMAD.X R63, R51, 0x1, R44.reuse, P0 ;  /* 0x00000001333f7824 */ /* 0x100fe600000e062c */
[----:B------:R2:W-:Y:S01]  /*7de0*/  LDGSTS.E.BYPASS.LTC128B.128 [R241+0x10000], desc[UR26][R50.64] ;  /* 0x1000000032f17fae */ /* 0x0005e2000b981a1a */
[----:B------:R-:W-:Y:S01]  /*7df0*/  IADD3 R56, P0, PT, R54, R45, RZ ;  /* 0x0000002d36387210 */ /* 0x000fe20007f1e0ff */
[--C-:B------:R-:W-:Y:S03]  /*7e00*/  IMAD.X R55, R63, 0x1, R44.reuse, P2 ;  /* 0x000000013f377824 */ /* 0x100fe600010e062c */
[----:B------:R-:W-:Y:S01]  /*7e10*/  LDGSTS.E.BYPASS.LTC128B.128 [R241+0x10800], desc[UR26][R62.64] ;  /* 0x108000003ef17fae */ /* 0x000fe2000b981a1a */
[----:B------:R-:W-:Y:S01]  /*7e20*/  ISETP.NE.AND P2, PT, R240, RZ, PT ;  /* 0x000000fff000720c */ /* 0x000fe20003f45270 */
[----:B------:R-:W-:Y:S03]  /*7e30*/  IMAD.X R57, R55, 0x1, R44, P0 ;  /* 0x0000000137397824 */ /* 0x000fe600000e062c */
[----:B------:R3:W-:Y:S01]  /*7e40*/  LDGSTS.E.BYPASS.LTC128B.128 [R241+0x11000], desc[UR26][R54.64] ;  /* 0x1100000036f17fae */ /* 0x0007e2000b981a1a */
[----:B------:R-:W-:Y:S04]  /*7e50*/  LOP3.LUT P0, RZ, R225, 0x2, RZ, 0xc0, !PT ;  /* 0x00000002e1ff7812 */ /* 0x000fe8000780c0ff */
[----:B------:R4:W-:Y:S01]  /*7e60*/  LDGSTS.E.BYPASS.LTC128B.128 [R241+0x11800], desc[UR26][R56.64] ;  /* 0x1180000038f17fae */ /* 0x0009e2000b981a1a */
[----:B------:R-:W-:Y:S02]  /*7e70*/  SEL R231, R231, 0xffffffe0, !P0 ;  /* 0xffffffe0e7e77807 */ /* 0x000fe40004000000 */
[----:B------:R-:W-:Y:S02]  /*7e80*/  LOP3.LUT P0, RZ, R225, 0x4, RZ, 0xc0, !PT ;  /* 0x00000004e1ff7812 */ /* 0x000fe4000780c0ff */
[----:B------:R-:W-:Y:S01]  /*7e90*/  LDSM.16.M88.4 R168, [R0] ;  /* 0x0000000000a8783b */ /* 0x000fe20000000200 */
[--C-:B------:R-:W-:Y:S01]  /*7ea0*/  IMAD.IADD R164, R231, 0x1, R2.reuse ;  /* 0x00000001e7a47824 */ /* 0x100fe200078e0202 */
[----:B------:R-:W-:Y:S03]  /*7eb0*/  SEL R167, R167, 0xffffffc0, !P0 ;  /* 0xffffffc0a7a77807 */ /* 0x000fe60004000000 */
[----:B------:R-:W5:Y:S02]  /*7ec0*/  LDSM.16.M88.4 R172, [R166+UR5+0x2000] ;  /* 0x00200005a6ac783b */ /* 0x000f640008000200 */
[----:B------:R-:W-:Y:S03]  /*7ed0*/  IMAD.IADD R2, R167, 0x1, R2 ;  /* 0x00000001a7027824 */ /* 0x000fe600078e0202 */
[----:B------:R-:W1:Y:S05]  /*7ee0*/  LDSM.16.M88.4 R176, [R166+UR5+0x2800] ;  /* 0x00280005a6b0783b */ /* 0x000e6a0008000200 */
[----:B------:R-:W2:Y:S05]  /*7ef0*/  LDSM.16.M88.4 R180, [R166+UR5+0x3000] ;  /* 0x00300005a6b4783b */ /* 0x000eaa0008000200 */
[----:B------:R-:W0:Y:S05]  /*7f00*/  LDGDEPBAR ;  /* 0x00000000000079af */ /* 0x000e2a0000000000 */
[----:B------:R-:W3:Y:S05]  /*7f10*/  LDSM.16.M88.4 R184, [R166+UR5+0x3800] ;  /* 0x00380005a6b8783b */ /* 0x000eea0008000200 */
[----:B------:R-:W4:Y:S05]  /*7f20*/  LDSM.16.M88.4 R188, [R166+UR5+0x4000] ;  /* 0x00400005a6bc783b */ /* 0x000f2a0008000200 */
[----:B------:R-:W4:Y:S05]  /*7f30*/  LDSM.16.M88.4 R192, [R166+UR5+0x4800] ;  /* 0x00480005a6c0783b */ /* 0x000f2a0008000200 */
[----:B------:R-:W4:Y:S05]  /*7f40*/  LDSM.16.M88.4 R196, [R166+UR5+0x5000] ;  /* 0x00500005a6c4783b */ /* 0x000f2a0008000200 */
[----:B------:R-:W4:Y:S01]  /*7f50*/  LDSM.16.M88.4 R200, [R166+UR5+0x5800] ;  /* 0x00580005a6c8783b */ /* 0x000f220008000200 */
[C---:B-----5:R-:W-:Y:S04]  /*7f60*/  HMMA.16816.F32 R4, R168.reuse, R172, RZ ;  /* 0x000000aca804723c */ /* 0x060fe800000018ff */
[----:B------:R-:W5:Y:S04]  /*7f70*/  LDSM.16.M88.4 R204, [R166+UR5+0x6000] ;  /* 0x00600005a6cc783b */ /* 0x000f680008000200 */
[C---:B------:R-:W-:Y:S01]  /*7f80*/  HMMA.16816.F32 R8, R168.reuse, R174, RZ ;  /* 0x000000aea808723c */ /* 0x040fe200000018ff */
[----:B------:R-:W5:Y:S05]  /*7f90*/  LDSM.16.M88.4 R208, [R166+UR5+0x6800] ;  /* 0x00680005a6d0783b */ /* 0x000f6a0008000200 */
[----:B------:R-:W5:Y:S02]  /*7fa0*/  LDSM.16.M88.4 R172, [R166+UR5+0x7000] ;  /* 0x00700005a6ac783b */ /* 0x000f640008000200 */
[C---:B-1----:R-:W-:Y:S03]  /*7fb0*/  HMMA.16816.F32 R12, R168.reuse, R176, RZ ;  /* 0x000000b0a80c723c */ /* 0x042fe600000018ff */
[----:B------:R-:W-:Y:S05]  /*7fc0*/  LDSM.16.M88.4 R104, [R166+UR5+0x8000] ;  /* 0x00800005a668783b */ /* 0x000fea0008000200 */
[C---:B------:R-:W-:Y:S01]  /*7fd0*/  HMMA.16816.F32 R16, R168.reuse, R178, RZ ;  /* 0x000000b2a810723c */ /* 0x040fe200000018ff */
[----:B------:R-:W1:Y:S05]  /*7fe0*/  LDSM.16.M88.4 R176, [R166+UR5+0x7800] ;  /* 0x00780005a6b0783b */ /* 0x000e6a0008000200 */
[----:B------:R-:W1:Y:S02]  /*7ff0*/  LDSM.16.M88.4 R112, [R166+UR5+0x8800] ;  /* 0x00880005a670783b */ /* 0x000e640008000200 */
[C---:B--2---:R-:W-:Y:S03]  /*8000*/  HMMA.16816.F32 R20, R168.reuse, R180, RZ ;  /* 0x000000b4a814723c */ /* 0x044fe600000018ff */
[----:B------:R-:W2:Y:S05]  /*8010*/  LDSM.16.M88.4 R120, [R166+UR5+0x9000] ;  /* 0x00900005a678783b */ /* 0x000eaa0008000200 */
[C---:B------:R-:W-:Y:S01]  /*8020*/  HMMA.16816.F32 R24, R168.reuse, R182, RZ ;  /* 0x000000b6a818723c */ /* 0x040fe200000018ff */
[----:B------:R-:W2:Y:S05]  /*8030*/  LDSM.16.M88.4 R128, [R166+UR5+0x9800] ;  /* 0x00980005a680783b */ /* 0x000eaa0008000200 */
[----:B------:R-:W-:Y:S02]  /*8040*/  LDSM.16.M88.4 R180, [R164+0x2800] ;  /* 0x00280000a4b4783b */ /* 0x000fe40000000200 */
[C---:B---3--:R-:W-:Y:S08]  /*8050*/  HMMA.16816.F32 R28, R168.reuse, R184, RZ ;  /* 0x000000b8a81c723c */ /* 0x048ff000000018ff */
[C---:B------:R-:W-:Y:S01]  /*8060*/  HMMA.16816.F32 R32, R168.reuse, R186, RZ ;  /* 0x000000baa820723c */ /* 0x040fe200000018ff */
[----:B------:R-:W-:Y:S07]  /*8070*/  LDSM.16.M88.4 R184, [R164+0x3000] ;  /* 0x00300000a4b8783b */ /* 0x000fee0000000200 */
[C---:B----4-:R-:W-:Y:S08]  /*8080*/  HMMA.16816.F32 R36, R168.reuse, R188, RZ ;  /* 0x000000bca824723c */ /* 0x050ff000000018ff */
        /* <DEDUP_REMOVED lines=18> */
[--C-:B------:R-:W-:Y:S02]  /*81b0*/  IMAD.IADD R172, R231, 0x1, R0.reuse ;  /* 0x00000001e7ac7824 */ /* 0x100fe400078e0200 */
[----:B------:R-:W-:Y:S04]  /*81c0*/  IMAD.IADD R0, R167, 0x1, R0 ;  /* 0x00000001a7007824 */ /* 0x000fe800078e0200 */
[C---:B------:R-:W-:Y:S01]  /*81d0*/  IMAD.IADD R212, R231.reuse, 0x1, R0 ;  /* 0x00000001e7d47824 */ /* 0x040fe200078e0200 */
[C---:B------:R-:W-:Y:S01]  /*81e0*/  HMMA.16816.F32 R88, R168.reuse, R174, RZ ;  /* 0x000000aea858723c */ /* 0x040fe200000018ff */
[----:B------:R-:W-:Y:S05]  /*81f0*/  LDSM.16.M88.4 R172, [R172] ;  /* 0x00000000acac783b */ /* 0x000fea0000000200 */
[----:B------:R-:W-:Y:S02]  /*8200*/  LDSM.16.M88.4 R212, [R212] ;  /* 0x00000000d4d4783b */ /* 0x000fe40000000200 */
[C---:B-1----:R-:W-:Y:S08]  /*8210*/  HMMA.16816.F32 R92, R168.reuse, R176, RZ ;  /* 0x000000b0a85c723c */ /* 0x042ff000000018ff */
[C---:B------:R-:W-:Y:S01]  /*8220*/  HMMA.16816.F32 R96, R168.reuse, R178, RZ ;  /* 0x000000b2a860723c */ /* 0x040fe200000018ff */
[----:B------:R-:W1:Y:S07]  /*8230*/  LDSM.16.M88.4 R176, [R164+0x2000] ;  /* 0x00200000a4b0783b */ /* 0x000e6e0000000200 */
[C---:B------:R-:W-:Y:S08]  /*8240*/  HMMA.16816.F32 R100, R168.reuse, R104, RZ ;  /* 0x00000068a864723c */ /* 0x040ff000000018ff */
[C---:B------:R-:W-:Y:S08]  /*8250*/  HMMA.16816.F32 R104, R168.reuse, R106, RZ ;  /* 0x0000006aa868723c */ /* 0x040ff000000018ff */
[C---:B------:R-:W-:Y:S08]  /*8260*/  HMMA.16816.F32 R108, R168.reuse, R112, RZ ;  /* 0x00000070a86c723c */ /* 0x040ff000000018ff */
[C---:B------:R-:W-:Y:S08]  /*8270*/  HMMA.16816.F32 R112, R168.reuse, R114, RZ ;  /* 0x00000072a870723c */ /* 0x040ff000000018ff */
[C---:B--2---:R-:W-:Y:S08]  /*8280*/  HMMA.16816.F32 R116, R168.reuse, R120, RZ ;  /* 0x00000078a874723c */ /* 0x044ff000000018ff */
        /* <DEDUP_REMOVED lines=169> */
[----:B------:R-:W1:Y:S01]  /*8d20*/  F2I.FTZ.U32.TRUNC.NTZ R171, R170 ;  /* 0x000000aa00ab7305 */ /* 0x000e62000021f000 */
[----:B------:R-:W-:Y:S01]  /*8d30*/  ISETP.GE.AND P2, PT, R175, RZ, PT ;  /* 0x000000ffaf00720c */ /* 0x000fe20003f46270 */
[--C-:B-1----:R-:W-:Y:S02]  /*8d40*/  IMAD.MOV R173, RZ, RZ, -R171.reuse ;  /* 0x000000ffffad7224 */ /* 0x102fe400078e0aab */
[----:B------:R-:W-:Y:S02]  /*8d50*/  IMAD.MOV.U32 R170, RZ, RZ, RZ ;  /* 0x000000ffffaa7224 */ /* 0x000fe400078e00ff */
[----:B------:R-:W-:Y:S04]  /*8d60*/  IMAD R173, R173, R2, RZ ;  /* 0x00000002adad7224 */ /* 0x000fe800078e02ff */
[----:B------:R-:W-:Y:S06]  /*8d70*/  IMAD.HI.U32 R171, R171, R173, R170 ;  /* 0x000000adabab7227 */ /* 0x000fec00078e00aa */
[C---:B------:R-:W-:Y:S04]  /*8d80*/  IMAD.HI.U32 R170, R171.reuse, R166, RZ ;  /* 0x000000a6abaa7227 */ /* 0x040fe800078e00ff */
[----:B------:R-:W-:Y:S01]  /*8d90*/  IMAD.HI.U32 R168, R171, R164, RZ ;  /* 0x000000a4aba87227 */ /* 0x000fe200078e00ff */
[----:B------:R-:W-:Y:S03]  /*8da0*/  IADD3 R173, PT, PT, -R170, RZ, RZ ;  /* 0x000000ffaaad7210 */ /* 0x000fe60007ffe1ff */
[----:B------:R-:W-:Y:S02]  /*8db0*/  IMAD.MOV R171, RZ, RZ, -R168 ;  /* 0x000000ffffab7224 */ /* 0x000fe400078e0aa8 */
[C---:B------:R-:W-:Y:S01]  /*8dc0*/  IMAD R166, R2.reuse, R173, R166 ;  /* 0x000000ad02a67224 */ /* 0x040fe200078e02a6 */
[----:B------:R-:W-:Y:S01]  /*8dd0*/  LOP3.LUT R173, RZ, R0, RZ, 0x33, !PT ;  /* 0x00000000ffad7212 */ /* 0x000fe200078e33ff */
[C---:B------:R-:W-:Y:S03]  /*8de0*/  IMAD R164, R2.reuse, R171, R164 ;  /* 0x000000ab02a47224 */ /* 0x040fe600078e02a4 */
[C---:B------:R-:W-:Y:S02]  /*8df0*/  ISETP.GT.U32.AND P4, PT, R2.reuse, R166, PT ;  /* 0x000000a60200720c */ /* 0x040fe40003f84070 */
[----:B------:R-:W-:Y:S11]  /*8e00*/  ISETP.GT.U32.AND P3, PT, R2, R164, PT ;  /* 0x000000a40200720c */ /* 0x000ff60003f64070 */
[--C-:B------:R-:W-:Y:S02]  /*8e10*/  @!P4 IMAD.IADD R166, R166, 0x1, -R2.reuse ;  /* 0x00000001a6a6c824 */ /* 0x100fe400078e0a02 */
[----:B------:R-:W-:Y:S01]  /*8e20*/  @!P3 IADD3 R168, PT, PT, R168, 0x1, RZ ;  /* 0x00000001a8a8b810 */ /* 0x000fe20007ffe0ff */
[----:B------:R-:W-:Y:S01]  /*8e30*/  @!P3 IMAD.IADD R164, R164, 0x1, -R2 ;  /* 0x00000001a4a4b824 */ /* 0x000fe200078e0a02 */
[----:B------:R-:W-:Y:S01]  /*8e40*/  ISETP.GE.AND P3, PT, R167, RZ, PT ;  /* 0x000000ffa700720c */ /* 0x000fe20003f66270 */
[----:B------:R-:W-:Y:S01]  /*8e50*/  @!P4 VIADD R170, R170, 0x1 ;  /* 0x00000001aaaac836 */ /* 0x000fe20000000000 */
[-C--:B------:R-:W-:Y:S02]  /*8e60*/  ISETP.GE.U32.AND P6, PT, R166, R2.reuse, PT ;  /* 0x00000002a600720c */ /* 0x080fe40003fc6070 */
[----:B------:R-:W-:Y:S01]  /*8e70*/  ISETP.GE.U32.AND P5, PT, R164, R2, PT ;  /* 0x00000002a400720c */ /* 0x000fe20003fa6070 */
[----:B------:R-:W1:Y:S01]  /*8e80*/  LDC.64 R166, c[0x0][0x3b8] ;  /* 0x0000ee00ffa67b82 */ /* 0x000e620000000a00 */
[----:B------:R-:W-:Y:S09]  /*8e90*/  ISETP.NE.AND P4, PT, R0, RZ, PT ;  /* 0x000000ff0000720c */ /* 0x000ff20003f85270 */
[----:B------:R-:W-:Y:S02]  /*8ea0*/  @P6 IADD3 R170, PT, PT, R170, 0x1, RZ ;  /* 0x00000001aaaa6810 */ /* 0x000fe40007ffe0ff */
[----:B------:R-:W-:Y:S03]  /*8eb0*/  @P5 VIADD R168, R168, 0x1 ;  /* 0x00000001a8a85836 */ /* 0x000fe60000000000 */
[----:B------:R-:W-:Y:S02]  /*8ec0*/  @!P3 IMAD.MOV R170, RZ, RZ, -R170 ;  /* 0x000000ffffaab224 */ /* 0x000fe400078e0aaa */
[----:B------:R-:W-:Y:S05]  /*8ed0*/  @!P2 IMAD.MOV R168, RZ, RZ, -R168 ;  /* 0x000000ffffa8a224 */ /* 0x000fea00078e0aa8 */
        /* <DEDUP_REMOVED lines=23> */
.L_x_1926:
[----:B------:R-:W-:Y:S01]  /*9050*/  @!PT LDS RZ, [RZ] ;  /* 0x00000000fffff984 */ /* 0x000fe20000000800 */
[----:B------:R-:W-:Y:S01]  /*9060*/  @!PT LDS RZ, [RZ] ;  /* 0x00000000fffff984 */ /* 0x000fe20000000800 */
[----:B------:R-:W-:Y:S01]  /*9070*/  @!PT LDS RZ, [RZ] ;  /* 0x00000000fffff984 */ /* 0x000fe20000000800 */
[----:B------:R-:W-:Y:S01]  /*9080*/  LDGSTS.E.BYPASS.LTC128B.128 [R241+0x2000], desc[UR26][R232.64] ;  /* 0x02000000e8f17fae */ /* 0x000fe2000b981a1a */
[C---:B------:R-:W-:Y:S01]  /*9090*/  IMAD.SHL.U32 R167, R166.reuse, 0x20, RZ ;  /* 0x00000020a6a77824 */ /* 0x040fe200078e00ff */
[----:B------:R-:W-:Y:S04]  /*90a0*/  SHF.L.U64.HI R166, R166, 0x5, R169 ;  /* 0x00000005a6a67819 */ /* 0x000fe800000102a9 */
[-C--:B------:R-:W-:Y:S04]  /*90b0*/  IADD3 R168, P2, PT, R232, R167.reuse, RZ ;  /* 0x000000a7e8a87210 */ /* 0x080fe80007f5e0ff */
[-C--:B------:R-:W-:Y:S01]  /*90c0*/  IADD3 R176, P3, PT, R168, R167.reuse, RZ ;  /* 0x000000a7a8b07210 */ /* 0x080fe20007f7e0ff */
[--C-:B------:R-:W-:Y:S03]  /*90d0*/  IMAD.X R169, R233, 0x1, R166.reuse, P2 ;  /* 0x00000001e9a97824 */ /* 0x100fe600010e06a6 */
[-C--:B------:R-:W-:Y:S01]  /*90e0*/  IADD3 R174, P2, PT, R176, R167.reuse, RZ ;  /* 0x000000a7b0ae7210 */ /* 0x080fe20007f5e0ff */
[--C-:B------:R-:W-:Y:S01]  /*90f0*/  IMAD.X R177, R169, 0x1, R166.reuse, P3 ;  /* 0x00000001a9b17824 */ /* 0x100fe200018e06a6 */
[----:B------:R1:W-:Y:S02]  /*9100*/  LDGSTS.E.BYPASS.LTC128B.128 [R241+0x2800], desc[UR26][R168.64] ;  /* 0x02800000a8f17fae */ /* 0x0003e4000b981a1a */
        /* <DEDUP_REMOVED lines=18> */
[-C--:B-1----:R-:W-:Y:S02]  /*9230*/  IADD3 R168, P3, PT, R184, R167.reuse, RZ ;  /* 0x000000a7b8a87210 */ /* 0x082fe40007f7e0ff */
[----:B------:R1:W-:Y:S01]  /*9240*/  LDGSTS.E.BYPASS.LTC128B.128 [R241+0x6000], desc[UR26][R182.64] ;  /* 0x06000000b6f17fae */ /* 0x0003e2000b981a1a */
[--C-:B------:R-:W-:Y:S01]  /*9250*/  IMAD.X R185, R183, 0x1, R166.reuse, P2 ;  /* 0x00000001b7b97824 */ /* 0x100fe200010e06a6 */
[-C--:B--2---:R-:W-:Y:S03]  /*9260*/  IADD3 R176, P2, PT, R168, R167.reuse, RZ ;  /* 0x000000a7a8b07210 */ /* 0x084fe60007f5e0ff */
[--C-:B------:R-:W-:Y:S01]  /*9270*/  IMAD.X R169, R185, 0x1, R166.reuse, P3 ;  /* 0x00000001b9a97824 */ /* 0x100fe200018e06a6 */
[----:B------:R1:W-:Y:S01]  /*9280*/  LDGSTS.E.BYPASS.LTC128B.128 [R241+0x6800], desc[UR26][R184.64] ;  /* 0x06800000b8f17fae */ /* 0x0003e2000b981a1a */
[-C--:B---3--:R-:W-:Y:S02]  /*9290*/  IADD3 R174, P3, PT, R176, R167.reuse, RZ ;  /* 0x000000a7b0ae7210 */ /* 0x088fe40007f7e0ff */
[--C-:B------:R-:W-:Y:S01]  /*92a0*/  IMAD.X R177, R169, 0x1, R166.reuse, P2 ;  /* 0x00000001a9b17824 */ /* 0x100fe200010e06a6 */
[----:B------:R1:W-:Y:S01]  /*92b0*/  LDGSTS.E.BYPASS.LTC128B.128 [R241+0x7000], desc[UR26][R168.64] ;  /* 0x07000000a8f17fae */ /* 0x0003e2000b981a1a */
[-C--:B----4-:R-:W-:Y:S02]  /*92c0*/  IADD3 R172, P2, PT, R174, R167.reuse, RZ ;  /* 0x000000a7aeac7210 */ /* 0x090fe40007f5e0ff */
[--C-:B------:R-:W-:Y:S01]  /*92d0*/  IMAD.X R175, R177, 0x1, R166.reuse, P3 ;  /* 0x00000001b1af7824 */ /* 0x100fe200018e06a6 */
[----:B------:R1:W-:Y:S01]  /*92e0*/  LDGSTS.E.BYPASS.LTC128B.128 [R241+0x7800], desc[UR26][R176.64] ;  /* 0x07800000b0f17fae */ /* 0x0003e2000b981a1a */
[-C--:B-----5:R-:W-:Y:S02]  /*92f0*/  IADD3 R170, P3, PT, R172, R167.reuse, RZ ;  /* 0x000000a7acaa7210 */ /* 0x0a0fe40007f7e0ff */
[--C-:B------:R-:W-:Y:S01]  /*9300*/  IMAD.X R173, R175, 0x1, R166.reuse, P2 ;  /* 0x00000001afad7824 */ /* 0x100fe200010e06a6 */
[----:B------:R1:W-:Y:S01]  /*9310*/  LDGSTS.E.BYPASS.LTC128B.128 [R241+0x8000], desc[UR26][R174.64] ;  /* 0x08000000aef17fae */ /* 0x0003e2000b981a1a */
[----:B------:R-:W-:Y:S02]  /*9320*/  IADD3 R178, P2, PT, R170, R167, RZ ;  /* 0x000000a7aab27210 */ /* 0x000fe40007f5e0ff */
[--C-:B------:R-:W-:Y:S01]  /*9330*/  IMAD.X R171, R173, 0x1, R166.reuse, P3 ;  /* 0x00000001adab7824 */ /* 0x100fe200018e06a6 */
[----:B------:R1:W-:Y:S03]  /*9340*/  LDGSTS.E.BYPASS.LTC128B.128 [R241+0x8800], desc[UR26][R172.64] ;  /* 0x08800000acf17fae */ /* 0x0003e6000b981a1a */
[----:B------:R-:W-:Y:S01]  /*9350*/  IMAD.X R179, R171, 0x1, R166, P2 ;  /* 0x00000001abb37824 */ /* 0x000fe200010e06a6 */
[----:B------:R1:W-:Y:S04]  /*9360*/  LDGSTS.E.BYPASS.LTC128B.128 [R241+0x9000], desc[UR26][R170.64] ;  /* 0x09000000aaf17fae */ /* 0x0003e8000b981a1a */
[----:B------:R1:W-:Y:S04]  /*9370*/  LDGSTS.E.BYPASS.LTC128B.128 [R241+0x9800], desc[UR26][R178.64] ;  /* 0x09800000b2f17fae */ /* 0x0003e8000b981a1a */
[----:B------:R-:W0:Y:S02]  /*9380*/  LDGDEPBAR ;  /* 0x00000000000079af */ /* 0x000e240000000000 */
.L_x_1925:
        /* <DEDUP_REMOVED lines=95> */
[--C-:B--2---:R-:W-:Y:S01]  /*9980*/  FFMA.FTZ R166, R8, UR4, -R180.reuse ;  /* 0x0000000408a67c23 */ /* 0x104fe200080108b4 */
[--C-:B------:R-:W-:Y:S01]  /*9990*/  FFMA.FTZ R182, R10, UR4, -R167.reuse ;  /* 0x000000040ab67c23 */ /* 0x100fe200080108a7 */
[--C-:B------:R-:W-:Y:S01]  /*99a0*/  FFMA.FTZ R183, R11, UR4, -R167.reuse ;  /* 0x000000040bb77c23 */ /* 0x100fe200080108a7 */
[----:B------:R-:W-:Y:S01]  /*99b0*/  IADD3 R6, PT, PT, R227, 0xa040, RZ ;  /* 0x0000a040e3067810 */ /* 0x000fe20007ffe0ff */
[C---:B---3--:R-:W-:Y:S01]  /*99c0*/  FMUL.FTZ R10, R3.reuse, R162 ;  /* 0x000000a2030a7220 */ /* 0x048fe20000410000 */
[----:B------:R-:W-:Y:S01]  /*99d0*/  @P0 IADD3 R6, PT, PT, R236, -0x40, RZ ;  /* 0xffffffc0ec060810 */ /* 0x000fe20007ffe0ff */
[C---:B------:R-:W-:Y:S03]  /*99e0*/  FMUL.FTZ R11, R3.reuse, R163 ;  /* 0x000000a3030b7220 */ /* 0x040fe60000410000 */
[----:B------:R-:W2:Y:S01]  /*99f0*/  MUFU.EX2 R184, R184 ;  /* 0x000000b800b87308 */ /* 0x000ea20000000800 */
[C---:B----4-:R-:W-:Y:S01]  /*9a00*/  FMUL.FTZ R8, R164.reuse, R160 ;  /* 0x000000a0a4087220 */ /* 0x050fe20000410000 */
[C---:B------:R-:W-:Y:S01]  /*9a10*/  FMUL.FTZ R9, R164.reuse, R161 ;  /* 0x000000a1a4097220 */ /* 0x040fe20000410000 */
[----:B------:R-:W3:Y:S01]  /*9a20*/  LDSM.16.MT88.4 R176, [R6] ;  /* 0x0000000006b0783b */ /* 0x000ee20000004200 */
[C---:B------:R-:W-:Y:S01]  /*9a30*/  FMUL.FTZ R132, R164.reuse, R132 ;  /* 0x00000084a4847220 */ /* 0x040fe20000410000 */
[C---:B------:R-:W-:Y:S01]  /*9a40*/  FMUL.FTZ R133, R164.reuse, R133 ;  /* 0x00000085a4857220 */ /* 0x040fe20000410000 */
[C---:B------:R-:W-:Y:S01]  /*9a50*/  FMUL.FTZ R134, R3.reuse, R134 ;  /* 0x0000008603867220 */ /* 0x040fe20000410000 */
[----:B------:R-:W-:Y:S03]  /*9a60*/  FMUL.FTZ R135, R3, R135 ;  /* 0x0000008703877220 */ /* 0x000fe60000410000 */
[----:B------:R-:W-:Y:S01]  /*9a70*/  MUFU.EX2 R186, R186 ;  /* 0x000000ba00ba7308 */ /* 0x000fe20000000800 */
[----:B------:R-:W-:Y:S01]  /*9a80*/  IADD3 R7, PT, PT, R231, R6, RZ ;  /* 0x00000006e7077210 */ /* 0x000fe20007ffe0ff */
[C---:B------:R-:W-:Y:S01]  /*9a90*/  FMUL.FTZ R136, R164.reuse, R136 ;  /* 0x00000088a4887220 */ /* 0x040fe20000410000 */
[C---:B------:R-:W-:Y:S01]  /*9aa0*/  FMUL.FTZ R137, R164.reuse, R137 ;  /* 0x00000089a4897220 */ /* 0x040fe20000410000 */
[C---:B------:R-:W-:Y:S01]  /*9ab0*/  FMUL.FTZ R138, R3.reuse, R138 ;  /* 0x0000008a038a7220 */ /* 0x040fe20000410000 */
[C---:B------:R-:W-:Y:S01]  /*9ac0*/  FMUL.FTZ R139, R3.reuse, R139 ;  /* 0x0000008b038b7220 */ /* 0x040fe20000410000 */
[C---:B------:R-:W-:Y:S01]  /*9ad0*/  FMUL.FTZ R140, R164.reuse, R140 ;  /* 0x0000008ca48c7220 */ /* 0x040fe20000410000 */
[----:B------:R-:W-:Y:S03]  /*9ae0*/  FMUL.FTZ R141, R164, R141 ;  /* 0x0000008da48d7220 */ /* 0x000fe60000410000 */
[----:B------:R-:W4:Y:S01]  /*9af0*/  MUFU.EX2 R187, R187 ;  /* 0x000000bb00bb7308 */ /* 0x000f220000000800 */
[----:B--2---:R-:W-:Y:S01]  /*9b00*/  F2FP.F16.F32.PACK_AB R160, R184, R185 ;  /* 0x000000b9b8a0723e */ /* 0x004fe200000000ff */
[C---:B------:R-:W-:Y:S01]  /*9b10*/  FMUL.FTZ R142, R3.reuse, R142 ;  /* 0x0000008e038e7220 */ /* 0x040fe20000410000 */
[C---:B------:R-:W-:Y:S01]  /*9b20*/  FMUL.FTZ R143, R3.reuse, R143 ;  /* 0x0000008f038f7220 */ /* 0x040fe20000410000 */
[C---:B------:R-:W-:Y:S01]  /*9b30*/  FMUL.FTZ R144, R164.reuse, R144 ;  /* 0x00000090a4907220 */ /* 0x040fe20000410000 */
[C---:B------:R-:W-:Y:S01]  /*9b40*/  FMUL.FTZ R145, R164.reuse, R145 ;  /* 0x00000091a4917220 */ /* 0x040fe20000410000 */
[C---:B------:R-:W-:Y:S01]  /*9b50*/  FMUL.FTZ R146, R3.reuse, R146 ;  /* 0x0000009203927220 */ /* 0x040fe20000410000 */
[----:B------:R-:W-:Y:S03]  /*9b60*/  FMUL.FTZ R147, R3, R147 ;  /* 0x0000009303937220 */ /* 0x000fe60000410000 */
[----:B------:R-:W-:Y:S01]  /*9b70*/  MUFU.EX2 R166, R166 ;  /* 0x000000a600a67308 */ /* 0x000fe20000000800 */
[C---:B------:R-:W-:Y:S01]  /*9b80*/  FMUL.FTZ R12, R164.reuse, R156 ;  /* 0x0000009ca40c7220 */ /* 0x040fe20000410000 */
[--C-:B------:R-:W-:Y:S01]  /*9b90*/  FFMA.FTZ R189, R13, UR4, -R180.reuse ;  /* 0x000000040dbd7c23 */ /* 0x100fe200080108b4 */
[----:B------:R-:W-:Y:S01]  /*9ba0*/  FMUL.FTZ R13, R164, R157 ;  /* 0x0000009da40d7220 */ /* 0x000fe20000410000 */
[--C-:B------:R-:W-:Y:S01]  /*9bb0*/  FFMA.FTZ R191, R14, UR4, -R167.reuse ;  /* 0x000000040ebf7c23 */ /* 0x100fe200080108a7 */
[----:B------:R-:W-:Y:S01]  /*9bc0*/  FMUL.FTZ R14, R3, R158 ;  /* 0x0000009e030e7220 */ /* 0x000fe20000410000 */
[--C-:B------:R-:W-:Y:S01]  /*9bd0*/  FFMA.FTZ R190, R15, UR4, -R167.reuse ;  /* 0x000000040fbe7c23 */ /* 0x100fe200080108a7 */
[----:B------:R-:W-:Y:S03]  /*9be0*/  FMUL.FTZ R15, R3, R159 ;  /* 0x0000009f030f7220 */ /* 0x000fe60000410000 */
[----:B------:R-:W2:Y:S01]  /*9bf0*/  MUFU.EX2 R181, R181 ;  /* 0x000000b500b57308 */ /* 0x000ea20000000800 */
[----:B----4-:R-:W-:Y:S01]  /*9c00*/  F2FP.F16.F32.PACK_AB R161, R187, R186 ;  /* 0x000000babba1723e */ /* 0x010fe200000000ff */
[----:B------:R-:W-:Y:S01]  /*9c10*/  LDSM.16.MT88.4 R156, [R227+0xa800] ;  /* 0x00a80000e39c783b */ /* 0x000fe20000004200 */
[C---:B------:R-:W-:Y:S01]  /*9c20*/  FMUL.FTZ R148, R164.reuse, R148 ;  /* 0x00000094a4947220 */ /* 0x040fe20000410000 */
[----:B------:R-:W-:Y:S01]  /*9c30*/  FMUL.FTZ R149, R164, R149 ;  /* 0x00000095a4957220 */ /* 0x000fe20000410000 */
[C---:B------:R-:W-:Y:S01]  /*9c40*/  FMUL.FTZ R150, R3.reuse, R150 ;  /* 0x0000009603967220 */ /* 0x040fe20000410000 */
[----:B------:R-:W-:Y:S01]  /*9c50*/  FMUL.FTZ R151, R3, R151 ;  /* 0x0000009703977220 */ /* 0x000fe20000410000 */
        /* <DEDUP_REMOVED lines=41> */
[----:B------:R-:W-:Y:S01]  /*9ef0*/  FFMA.FTZ R103, R105, UR4, -R180 ;  /* 0x0000000469677c23 */ /* 0x000fe200080108b4 */
[----:B------:R-:W-:Y:S01]  /*9f00*/  FFMA.FTZ R105, R107, UR4, -R167 ;  /* 0x000000046b697c23 */ /* 0x000fe200080108a7 */
[----:B------:R-:W-:Y:S01]  /*9f10*/  FFMA.FTZ R185, R164, R243, R185 ;  /* 0x000000f3a4b97223 */ /* 0x000fe200000100b9 */
[----:B------:R-:W-:Y:S01]  /*9f20*/  FFMA.FTZ R186, R3, R242, R186 ;  /* 0x000000f203ba7223 */ /* 0x000fe200000100ba */
[--C-:B------:R-:W-:Y:S01]  /*9f30*/  FFMA.FTZ R107, R110, UR4, -R167.reuse ;  /* 0x000000046e6b7c23 */ /* 0x100fe200080108a7 */
[C---:B------:R-:W-:Y:S04]  /*9f40*/  HMMA.16816.F32 R136, R160.reuse, R172, R136 ;  /* 0x000000aca088723c */ /* 0x040fe80000001888 */
[----:B------:R-:W-:Y:S01]  /*9f50*/  MUFU.EX2 R42, R42 ;  /* 0x0000002a002a7308 */ /* 0x000fe20000000800 */
[----:B------:R-:W-:Y:S01]  /*9f60*/  FADD.FTZ R187, R187, R186 ;  /* 0x000000babbbb7221 */ /* 0x000fe20000010000 */
[--C-:B------:R-:W-:Y:S01]  /*9f70*/  FFMA.FTZ R110, R113, UR4, -R180.reuse ;  /* 0x00000004716e7c23 */ /* 0x100fe200080108b4 */
[--C-:B------:R-:W-:Y:S01]  /*9f80*/  FFMA.FTZ R113, R116, UR4, -R180.reuse ;  /* 0x0000000474717c23 */ /* 0x100fe200080108b4 */
[--C-:B------:R-:W-:Y:S01]  /*9f90*/  FFMA.FTZ R118, R118, UR4, -R167.reuse ;  /* 0x0000000476767c23 */ /* 0x100fe200080108a7 */
[----:B------:R-:W-:Y:S01]  /*9fa0*/  FFMA.FTZ R119, R119, UR4, -R167 ;  /* 0x0000000477777c23 */ /* 0x000fe200080108a7 */
[C---:B------:R-:W-:Y:S01]  /*9fb0*/  HMMA.16816.F32 R140, R160.reuse, R174, R140 ;  /* 0x000000aea08c723c */ /* 0x040fe2000000188c */
[----:B------:R-:W4:Y:S03]  /*9fc0*/  LDSM.16.MT88.4 R172, [R224+0xa800] ;  /* 0x00a80000e0ac783b */ /* 0x000f260000004200 */
[----:B------:R-:W-:Y:S01]  /*9fd0*/  MUFU.EX2 R49, R49 ;  /* 0x0000003100317308 */ /* 0x000fe20000000800 */
[----:B------:R-:W-:Y:S01]  /*9fe0*/  FADD.FTZ R185, R184, R185 ;  /* 0x000000b9b8b97221 */ /* 0x000fe20000010000 */
[C---:B------:R-:W-:Y:S02]  /*9ff0*/  ISETP.GT.AND P2, PT, R240.reuse, RZ, PT ;  /* 0x000000fff000720c */ /* 0x040fe40003f44270 */
[----:B------:R-:W-:Y:S01]  /*a000*/  IADD3 R240, PT, PT, R240, -0x1, RZ ;  /* 0xfffffffff0f07810 */ /* 0x000fe20007ffe0ff */
[----:B------:R-:W-:Y:S01]  /*a010*/  FADD.FTZ R166, R166, R185 ;  /* 0x000000b9a6a67221 */ /* 0x000fe20000010000 */
[C---:B---3--:R-:W-:Y:S04]  /*a020*/  HMMA.16816.F32 R144, R160.reuse, R176, R144 ;  /* 0x000000b0a090723c */ /* 0x048fe80000001890 */
[----:B------:R3:W-:Y:S01]  /*a030*/  MUFU.EX2 R176, R16 ;  /* 0x0000001000b07308 */ /* 0x0007e20000000800 */
[----:B------:R-:W-:Y:S01]  /*a040*/  FFMA.FTZ R177, R17, UR4, -R180 ;  /* 0x0000000411b17c23 */ /* 0x000fe200080108b4 */
[----:B------:R-:W-:Y:S01]  /*a050*/  FMUL.FTZ R17, R164, R153 ;  /* 0x00000099a4117220 */ /* 0x000fe20000410000 */
[----:B--2---:R-:W-:Y:S01]  /*a060*/  F2FP.F16.F32.PACK_AB R153, R190, R191 ;  /* 0x000000bfbe99723e */ /* 0x004fe200000000ff */
[----:B------:R-:W-:Y:S01]  /*a070*/  FADD.FTZ R181, R181, R166 ;  /* 0x000000a6b5b57221 */ /* 0x000fe20000010000 */
[----:B------:R-:W-:Y:S01]  /*a080*/  MOV R165, R2 ;  /* 0x0000000200a57202 */ /* 0x000fe20000000f00 */
[C---:B------:R-:W-:Y:S04]  /*a090*/  HMMA.16816.F32 R12, R160.reuse, R178, R12 ;  /* 0x000000b2a00c723c */ /* 0x040fe8000000180c */
[----:B------:R-:W2:Y:S01]  /*a0a0*/  MUFU.EX2 R177, R177 ;  /* 0x000000b100b17308 */ /* 0x000ea20000000800 */
[--C-:B------:R-:W-:Y:S01]  /*a0b0*/  FFMA.FTZ R178, R18, UR4, -R167.reuse ;  /* 0x0000000412b27c23 */ /* 0x100fe200080108a7 */
[--C-:B------:R-:W-:Y:S01]  /*a0c0*/  FFMA.FTZ R179, R19, UR4, -R167.reuse ;  /* 0x0000000413b37c23 */ /* 0x100fe200080108a7 */
[C---:B------:R-:W-:Y:S01]  /*a0d0*/  FMUL.FTZ R18, R3.reuse, R154 ;  /* 0x0000009a03127220 */ /* 0x040fe20000410000 */
[----:B------:R-:W-:Y:S01]  /*a0e0*/  FMUL.FTZ R19, R3, R155 ;  /* 0x0000009b03137220 */ /* 0x000fe20000410000 */
[--C-:B------:R-:W-:Y:S01]  /*a0f0*/  FFMA.FTZ R3, R108, UR4, -R180.reuse ;  /* 0x000000046c037c23 */ /* 0x100fe200080108b4 */
[--C-:B------:R-:W-:Y:S01]  /*a100*/  FFMA.FTZ R108, R111, UR4, -R167.reuse ;  /* 0x000000046f6c7c23 */ /* 0x100fe200080108a7 */
[C---:B-1----:R-:W-:Y:S03]  /*a110*/  HMMA.16816.F32 R148, R160.reuse, R168, R148 ;  /* 0x000000a8a094723c */ /* 0x042fe60000001894 */
[----:B------:R-:W-:Y:S01]  /*a120*/  MUFU.EX2 R178, R178 ;  /* 0x000000b200b27308 */ /* 0x000fe20000000800 */
[----:B---3--:R-:W-:Y:S01]  /*a130*/  FMUL.FTZ R16, R164, R152 ;  /* 0x00000098a4107220 */ /* 0x008fe20000410000 */
[----:B------:R-:W-:Y:S01]  /*a140*/  F2FP.F16.F32.PACK_AB R152, R189, R188 ;  /* 0x000000bcbd98723e */ /* 0x000fe200000000ff */
[----:B------:R-:W-:Y:S01]  /*a150*/  FFMA.FTZ R111, R114, UR4, -R167 ;  /* 0x00000004726f7c23 */ /* 0x000fe200080108a7 */
[----:B------:R-:W-:Y:S01]  /*a160*/  FFMA.FTZ R114, R117, UR4, -R180 ;  /* 0x0000000475727c23 */ /* 0x000fe200080108b4 */
[----:B------:R-:W-:Y:S05]  /*a170*/  FADD.FTZ R188, R188, R181 ;  /* 0x000000b5bcbc7221 */ /* 0x000fea0000010000 */
[----:B------:R-:W1:Y:S01]  /*a180*/  MUFU.EX2 R179, R179 ;  /* 0x000000b300b37308 */ /* 0x000e620000000800 */
[----:B------:R-:W-:Y:S01]  /*a190*/  HMMA.16816.F32 R16, R160, R170, R16 ;  /* 0x000000aaa010723c */ /* 0x000fe20000001810 */
[----:B------:R-:W3:Y:S02]  /*a1a0*/  LDSM.16.MT88.4 R160, [R6+0x800] ;  /* 0x0008000006a0783b */ /* 0x000ee40000004200 */
[----:B--2---:R-:W-:Y:S01]  /*a1b0*/  F2FP.F16.F32.PACK_AB R154, R177, R176 ;  /* 0x000000b0b19a723e */ /* 0x004fe200000000ff */
[----:B------:R-:W-:Y:S05]  /*a1c0*/  FADD.FTZ R189, R189, R188 ;  /* 0x000000bcbdbd7221 */ /* 0x000fea0000010000 */
[----:B------:R-:W-:Y:S01]  /*a1d0*/  MUFU.EX2 R51, R51 ;  /* 0x0000003300337308 */ /* 0x000fe20000000800 */
[----:B------:R-:W-:Y:S01]  /*a1e0*/  FADD.FTZ R176, R176, R189 ;  /* 0x000000bdb0b07221 */ /* 0x000fe20000010000 */
[----:B------:R-:W2:Y:S03]  /*a1f0*/  LDSM.16.MT88.4 R168, [R7+0x800] ;  /* 0x0008000007a8783b */ /* 0x000ea60000004200 */
[----:B------:R-:W-:Y:S05]  /*a200*/  FADD.FTZ R177, R177, R176 ;  /* 0x000000b0b1b17221 */ /* 0x000fea0000010000 */
[----:B------:R-:W-:Y:S01]  /*a210*/  MUFU.EX2 R60, R60 ;  /* 0x0000003c003c7308 */ /* 0x000fe20000000800 */
[----:B-1----:R-:W-:Y:S07]  /*a220*/  F2FP.F16.F32.PACK_AB R155, R179, R178 ;  /* 0x000000b2b39b723e */ /* 0x002fee00000000ff */
[C---:B------:R-:W-:Y:S02]  /*a230*/  HMMA.16816.F32 R8, R152.reuse, R156, R8 ;  /* 0x0000009c9808723c */ /* 0x040fe40000001808 */
[----:B------:R-:W-:Y:S06]  /*a240*/  MUFU.EX2 R62, R62 ;  /* 0x0000003e003e7308 */ /* 0x000fec0000000800 */
[C---:B------:R-:W-:Y:S01]  /*a250*/  HMMA.16816.F32 R132, R152.reuse, R158, R132 ;  /* 0x0000009e9884723c */ /* 0x040fe20000001884 */
[----:B------:R-:W1:Y:S03]  /*a260*/  LDSM.16.MT88.4 R156, [R227+0xb000] ;  /* 0x00b00000e39c783b */ /* 0x000e660000004200 */
[----:B------:R-:W-:Y:S04]  /*a270*/  MUFU.EX2 R192, R192 ;  /* 0x000000c000c07308 */ /* 0x000fe80000000800 */
[C---:B----4-:R-:W-:Y:S06]  /*a280*/  HMMA.16816.F32 R136, R152.reuse, R172, R136 ;  /* 0x000000ac9888723c */ /* 0x050fec0000001888 */
[----:B------:R-:W4:Y:S01]  /*a290*/  MUFU.EX2 R193, R193 ;  /* 0x000000c100c17308 */ /* 0x000f220000000800 */
[--C-:B------:R-:W-:Y:S01]  /*a2a0*/  FFMA.FTZ R172, R24, UR4, -R180.reuse ;  /* 0x0000000418ac7c23 */ /* 0x100fe200080108b4 */
[----:B------:R-:W-:Y:S01]  /*a2b0*/  FFMA.FTZ R173, R25, UR4, -R180 ;  /* 0x0000000419ad7c23 */ /* 0x000fe200080108b4 */
[C---:B------:R-:W-:Y:S07]  /*a2c0*/  HMMA.16816.F32 R140, R152.reuse, R174, R140 ;  /* 0x000000ae988c723c */ /* 0x040fee000000188c */
[----:B------:R-:W-:Y:S01]  /*a2d0*/  MUFU.EX2 R194, R194 ;  /* 0x000000c200c27308 */ /* 0x000fe20000000800 */
[--C-:B------:R-:W-:Y:S01]  /*a2e0*/  FFMA.FTZ R174, R26, UR4, -R167.reuse ;  /* 0x000000041aae7c23 */ /* 0x100fe200080108a7 */
[----:B------:R-:W-:Y:S02]  /*a2f0*/  FFMA.FTZ R175, R27, UR4, -R167 ;  /* 0x000000041baf7c23 */ /* 0x000fe400080108a7 */
[----:B------:R-:W5:Y:S01]  /*a300*/  LDSM.16.MT88.4 R24, [R224+0xb000] ;  /* 0x00b00000e018783b */ /* 0x000f620000004200 */
[C---:B---3--:R-:W-:Y:S05]  /*a310*/  HMMA.16816.F32 R144, R152.reuse, R160, R144 ;  /* 0x000000a09890723c */ /* 0x048fea0000001890 */
[----:B------:R-:W3:Y:S01]  /*a320*/  MUFU.EX2 R195, R195 ;  /* 0x000000c300c37308 */ /* 0x000ee20000000800 */
[C---:B----4-:R-:W-:Y:S01]  /*a330*/  F2FP.F16.F32.PACK_AB R20, R193.reuse, R192 ;  /* 0x000000c0c114723e */ /* 0x050fe200000000ff */
[----:B------:R-:W-:Y:S01]  /*a340*/  FADD.FTZ R192, R192, R177 ;  /* 0x000000b1c0c07221 */ /* 0x000fe20000010000 */
[C---:B------:R-:W-:Y:S01]  /*a350*/  HMMA.16816.F32 R12, R152.reuse, R162, R12 ;  /* 0x000000a2980c723c */ /* 0x040fe2000000180c */
[----:B------:R-:W-:Y:S06]  /*a360*/  LDSM.16.MT88.4 R160, [R7+0x1000] ;  /* 0x0010000007a0783b */ /* 0x000fec0000004200 */
[----:B------:R-:W-:Y:S01]  /*a370*/  MUFU.EX2 R172, R172 ;  /* 0x000000ac00ac7308 */ /* 0x000fe20000000800 */
[----:B------:R-:W-:Y:S01]  /*a380*/  FADD.FTZ R193, R193, R192 ;  /* 0x000000c0c1c17221 */ /* 0x000fe20000010000 */
[C---:B--2---:R-:W-:Y:S08]  /*a390*/  HMMA.16816.F32 R148, R152.reuse, R168, R148 ;  /* 0x000000a89894723c */ /* 0x044ff00000001894 */
[----:B------:R-:W2:Y:S01]  /*a3a0*/  MUFU.EX2 R173, R173 ;  /* 0x000000ad00ad7308 */ /* 0x000ea20000000800 */
[--C-:B------:R-:W-:Y:S01]  /*a3b0*/  FFMA.FTZ R168, R28, UR4, -R180.reuse ;  /* 0x000000041ca87c23 */ /* 0x100fe200080108b4 */
[----:B------:R-:W-:Y:S01]  /*a3c0*/  FFMA.FTZ R169, R29, UR4, -R180 ;  /* 0x000000041da97c23 */ /* 0x000fe200080108b4 */
[----:B---3--:R-:W-:Y:S01]  /*a3d0*/  F2FP.F16.F32.PACK_AB R21, R195, R194 ;  /* 0x000000c2c315723e */ /* 0x008fe200000000ff */
[----:B------:R-:W-:Y:S01]  /*a3e0*/  HMMA.16816.F32 R16, R152, R170, R16 ;  /* 0x000000aa9810723c */ /* 0x000fe20000001810 */
[----:B------:R-:W3:Y:S05]  /*a3f0*/  LDSM.16.MT88.4 R152, [R6+0x1000] ;  /* 0x001000000698783b */ /* 0x000eea0000004200 */
[----:B------:R-:W-:Y:S01]  /*a400*/  MUFU.EX2 R174, R174 ;  /* 0x000000ae00ae7308 */ /* 0x000fe20000000800 */
[--C-:B------:R-:W-:Y:S01]  /*a410*/  FFMA.FTZ R170, R34, UR4, -R167.reuse ;  /* 0x0000000422aa7c23 */ /* 0x100fe200080108a7 */
[----:B------:R-:W-:Y:S08]  /*a420*/  FFMA.FTZ R171, R35, UR4, -R167 ;  /* 0x0000000423ab7c23 */ /* 0x000ff000080108a7 */
[----:B------:R-:W4:Y:S01]  /*a430*/  MUFU.EX2 R175, R175 ;  /* 0x000000af00af7308 */ /* 0x000f220000000800 */
[C---:B--2---:R-:W-:Y:S01]  /*a440*/  F2FP.F16.F32.PACK_AB R22, R173.reuse, R172 ;  /* 0x000000acad16723e */ /* 0x044fe200000000ff */
[----:B------:R-:W-:Y:S04]  /*a450*/  FADD.FTZ R172, R172, R193 ;  /* 0x000000c1acac7221 */ /* 0x000fe80000010000 */
[----:B------:R-:W-:Y:S04]  /*a460*/  FADD.FTZ R173, R173, R172 ;  /* 0x000000acadad7221 */ /* 0x000fe80000010000 */
[----:B------:R-:W-:Y:S10]  /*a470*/  MUFU.EX2 R169, R169 ;  /* 0x000000a900a97308 */ /* 0x000ff40000000800 */
[----:B------:R-:W-:Y:S01]  /*a480*/  MUFU.EX2 R170, R170 ;  /* 0x000000aa00aa7308 */ /* 0x000fe20000000800 */
[----:B----4-:R-:W-:Y:S07]  /*a490*/  F2FP.F16.F32.PACK_AB R23, R175, R174 ;  /* 0x000000aeaf17723e */ /* 0x010fee00000000ff */
[C---:B-1----:R-:W-:Y:S02]  /*a4a0*/  HMMA.16816.F32 R8, R20.reuse, R156, R8 ;  /* 0x0000009c1408723c */ /* 0x042fe40000001808 */
[----:B------:R-:W-:Y:S03]  /*a4b0*/  MUFU.EX2 R171, R171 ;  /* 0x000000ab00ab7308 */ /* 0x000fe60000000800 */
[--C-:B------:R-:W-:Y:S01]  /*a4c0*/  FFMA.FTZ R156, R30, UR4, -R167.reuse ;  /* 0x000000041e9c7c23 */ /* 0x100fe200080108a7 */
[--C-:B------:R-:W-:Y:S02]  /*a4d0*/  FFMA.FTZ R157, R31, UR4, -R167.reuse ;  /* 0x000000041f9d7c23 */ /* 0x100fe400080108a7 */
[C---:B------:R-:W-:Y:S01]  /*a4e0*/  HMMA.16816.F32 R132, R20.reuse, R158, R132 ;  /* 0x0000009e1484723c */ /* 0x040fe20000001884 */
[----:B------:R-:W-:Y:S03]  /*a4f0*/  LDSM.16.MT88.4 R28, [R224+0xb800] ;  /* 0x00b80000e01c783b */ /* 0x000fe60000004200 */
[----:B------:R-:W1:Y:S01]  /*a500*/  MUFU.EX2 R168, R168 ;  /* 0x000000a800a87308 */ /* 0x000e620000000800 */
[--C-:B------:R-:W-:Y:S01]  /*a510*/  FFMA.FTZ R159, R32, UR4, -R180.reuse ;  /* 0x00000004209f7c23 */ /* 0x100fe200080108b4 */
[--C-:B------:R-:W-:Y:S02]  /*a520*/  FFMA.FTZ R158, R33, UR4, -R180.reuse ;  /* 0x00000004219e7c23 */ /* 0x100fe400080108b4 */
[C---:B-----5:R-:W-:Y:S01]  /*a530*/  HMMA.16816.F32 R136, R20.reuse, R24, R136 ;  /* 0x000000181488723c */ /* 0x060fe20000001888 */
[----:B------:R-:W-:Y:S05]  /*a540*/  LDSM.16.MT88.4 R32, [R6+0x1800] ;  /* 0x001800000620783b */ /* 0x000fea0000004200 */
[----:B------:R-:W-:Y:S02]  /*a550*/  MUFU.EX2 R156, R156 ;  /* 0x0000009c009c7308 */ /* 0x000fe40000000800 */
[C---:B------:R-:W-:Y:S01]  /*a560*/  HMMA.16816.F32 R140, R20.reuse, R26, R140 ;  /* 0x0000001a148c723c */ /* 0x040fe2000000188c */
[----:B------:R-:W2:Y:S07]  /*a570*/  LDSM.16.MT88.4 R24, [R227+0xb800] ;  /* 0x00b80000e318783b */ /* 0x000eae0000004200 */
[----:B------:R-:W4:Y:S01]  /*a580*/  MUFU.EX2 R157, R157 ;  /* 0x0000009d009d7308 */ /* 0x000f220000000800 */
[C---:B---3--:R-:W-:Y:S09]  /*a590*/  HMMA.16816.F32 R144, R20.reuse, R152, R144 ;  /* 0x000000981490723c */ /* 0x048ff20000001890 */
[----:B------:R-:W-:Y:S01]  /*a5a0*/  MUFU.EX2 R159, R159 ;  /* 0x0000009f009f7308 */ /* 0x000fe20000000800 */
[C---:B------:R-:W-:Y:S01]  /*a5b0*/  HMMA.16816.F32 R12, R20.reuse, R154, R12 ;  /* 0x0000009a140c723c */ /* 0x040fe2000000180c */
[----:B------:R-:W3:Y:S08]  /*a5c0*/  LDSM.16.MT88.4 R152, [R7+0x1800] ;  /* 0x001800000798783b */ /* 0x000ef00000004200 */
[----:B------:R-:W5:Y:S01]  /*a5d0*/  MUFU.EX2 R158, R158 ;  /* 0x0000009e009e7308 */ /* 0x000f620000000800 */
[C---:B------:R-:W-:Y:S09]  /*a5e0*/  HMMA.16816.F32 R148, R20.reuse, R160, R148 ;  /* 0x000000a01494723c */ /* 0x040ff20000001894 */
[----:B------:R-:W-:Y:S01]  /*a5f0*/  MUFU.EX2 R40, R40 ;  /* 0x0000002800287308 */ /* 0x000fe20000000800 */
[--C-:B------:R-:W-:Y:S01]  /*a600*/  FFMA.FTZ R160, R37, UR4, -R180.reuse ;  /* 0x0000000425a07c23 */ /* 0x100fe200080108b4 */
[--C-:B------:R-:W-:Y:S01]  /*a610*/  FFMA.FTZ R161, R38, UR4, -R167.reuse ;  /* 0x0000000426a17c23 */ /* 0x100fe200080108a7 */
[----:B------:R-:W-:Y:S07]  /*a620*/  HMMA.16816.F32 R16, R20, R162, R16 ;  /* 0x000000a21410723c */ /* 0x000fee0000001810 */
[----:B------:R3:W-:Y:S01]  /*a630*/  MUFU.EX2 R163, R36 ;  /* 0x0000002400a37308 */ /* 0x0007e20000000800 */
[----:B-1----:R-:W-:Y:S01]  /*a640*/  F2FP.F16.F32.PACK_AB R20, R169, R168 ;  /* 0x000000a8a914723e */ /* 0x002fe200000000ff */
[--C-:B------:R-:W-:Y:S01]  /*a650*/  FFMA.FTZ R162, R39, UR4, -R167.reuse ;  /* 0x0000000427a27c23 */ /* 0x100fe200080108a7 */
[----:B----4-:R-:W-:Y:S02]  /*a660*/  F2FP.F16.F32.PACK_AB R21, R157, R156 ;  /* 0x0000009c9d15723e */ /* 0x010fe400000000ff */
[----:B-----5:R-:W-:Y:S02]  /*a670*/  F2FP.F16.F32.PACK_AB R22, R158, R159 ;  /* 0x0000009f9e16723e */ /* 0x020fe400000000ff */
[----:B------:R-:W-:Y:S03]  /*a680*/  F2FP.F16.F32.PACK_AB R23, R171, R170 ;  /* 0x000000aaab17723e */ /* 0x000fe600000000ff */
[----:B------:R-:W1:Y:S04]  /*a690*/  MUFU.EX2 R160, R160 ;  /* 0x000000a000a07308 */ /* 0x000e680000000800 */
[C---:B--2---:R-:W-:Y:S06]  /*a6a0*/  HMMA.16816.F32 R8, R20.reuse, R24, R8 ;  /* 0x000000181408723c */ /* 0x044fec0000001808 */
[----:B------:R-:W-:Y:S01]  /*a6b0*/  MUFU.EX2 R161, R161 ;  /* 0x000000a100a17308 */ /* 0x000fe20000000800 */
[----:B---3--:R-:W-:Y:S01]  /*a6c0*/  LDSM.16.MT88.4 R36, [R7+0x2000] ;  /* 0x002000000724783b */ /* 0x008fe20000004200 */
[C---:B------:R-:W-:Y:S08]  /*a6d0*/  HMMA.16816.F32 R132, R20.reuse, R26, R132 ;  /* 0x0000001a1484723c */ /* 0x040ff00000001884 */
[----:B------:R-:W2:Y:S01]  /*a6e0*/  MUFU.EX2 R162, R162 ;  /* 0x000000a200a27308 */ /* 0x000ea20000000800 */
[----:B------:R-:W3:Y:S01]  /*a6f0*/  LDSM.16.MT88.4 R24, [R227+0xc000] ;  /* 0x00c00000e318783b */ /* 0x000ee20000004200 */
[C---:B------:R-:W-:Y:S08]  /*a700*/  HMMA.16816.F32 R136, R20.reuse, R28, R136 ;  /* 0x0000001c1488723c */ /* 0x040ff00000001888 */
[----:B------:R-:W4:Y:S01]  /*a710*/  MUFU.EX2 R41, R41 ;  /* 0x0000002900297308 */ /* 0x000f220000000800 */
[C---:B------:R-:W-:Y:S01]  /*a720*/  HMMA.16816.F32 R140, R20.reuse, R30, R140 ;  /* 0x0000001e148c723c */ /* 0x040fe2000000188c */
[----:B------:R-:W5:Y:S08]  /*a730*/  LDSM.16.MT88.4 R28, [R224+0xc000] ;  /* 0x00c00000e01c783b */ /* 0x000f700000004200 */
[----:B------:R-:W4:Y:S01]  /*a740*/  MUFU.EX2 R43, R43 ;  /* 0x0000002b002b7308 */ /* 0x000f220000000800 */
[C---:B------:R-:W-:Y:S09]  /*a750*/  HMMA.16816.F32 R144, R20.reuse, R32, R144 ;  /* 0x000000201490723c */ /* 0x040ff20000001890 */
[----:B------:R-:W-:Y:S01]  /*a760*/  MUFU.EX2 R44, R44 ;  /* 0x0000002c002c7308 */ /* 0x000fe20000000800 */
[C---:B------:R-:W-:Y:S01]  /*a770*/  HMMA.16816.F32 R12, R20.reuse, R34, R12 ;  /* 0x00000022140c723c */ /* 0x040fe2000000180c */
[----:B------:R-:W5:Y:S08]  /*a780*/  LDSM.16.MT88.4 R32, [R6+0x2000] ;  /* 0x002000000620783b */ /* 0x000f700000004200 */
[----:B------:R-:W5:Y:S01]  /*a790*/  MUFU.EX2 R45, R45 ;  /* 0x0000002d002d7308 */ /* 0x000f620000000800 */
[C---:B------:R-:W-:Y:S09]  /*a7a0*/  HMMA.16816.F32 R148, R20.reuse, R152, R148 ;  /* 0x000000981494723c */ /* 0x040ff20000001894 */
[----:B------:R-:W-:Y:S01]  /*a7b0*/  MUFU.EX2 R46, R46 ;  /* 0x0000002e002e7308 */ /* 0x000fe20000000800 */
[--C-:B------:R-:W-:Y:S01]  /*a7c0*/  FFMA.FTZ R153, R52, UR4, -R180.reuse ;  /* 0x0000000434997c23 */ /* 0x100fe200080108b4 */
[--C-:B------:R-:W-:Y:S01]  /*a7d0*/  FFMA.FTZ R52, R53, UR4, -R180.reuse ;  /* 0x0000000435347c23 */ /* 0x100fe200080108b4 */
[--C-:B------:R-:W-:Y:S01]  /*a7e0*/  FFMA.FTZ R53, R54, UR4, -R167.reuse ;  /* 0x0000000436357c23 */ /* 0x100fe200080108a7 */
[--C-:B------:R-:W-:Y:S01]  /*a7f0*/  FFMA.FTZ R54, R55, UR4, -R167.reuse ;  /* 0x0000000437367c23 */ /* 0x100fe200080108a7 */
[--C-:B------:R-:W-:Y:S01]  /*a800*/  FFMA.FTZ R55, R56, UR4, -R180.reuse ;  /* 0x0000000438377c23 */ /* 0x100fe200080108b4 */
[----:B------:R-:W-:Y:S04]  /*a810*/  HMMA.16816.F32 R16, R20, R154, R16 ;  /* 0x0000009a1410723c */ /* 0x000fe80000001810 */
[----:B------:R-:W-:Y:S01]  /*a820*/  MUFU.EX2 R153, R153 ;  /* 0x0000009900997308 */ /* 0x000fe20000000800 */
[----:B-1----:R-:W-:Y:S01]  /*a830*/  F2FP.F16.F32.PACK_AB R20, R160, R163 ;  /* 0x000000a3a014723e */ /* 0x002fe200000000ff */
[--C-:B------:R-:W-:Y:S01]  /*a840*/  FFMA.FTZ R56, R57, UR4, -R180.reuse ;  /* 0x0000000439387c23 */ /* 0x100fe200080108b4 */
[----:B--2---:R-:W-:Y:S01]  /*a850*/  F2FP.F16.F32.PACK_AB R21, R162, R161 ;  /* 0x000000a1a215723e */ /* 0x004fe200000000ff */
[--C-:B------:R-:W-:Y:S01]  /*a860*/  FFMA.FTZ R57, R58, UR4, -R167.reuse ;  /* 0x000000043a397c23 */ /* 0x100fe200080108a7 */
[----:B----4-:R-:W-:Y:S01]  /*a870*/  F2FP.F16.F32.PACK_AB R22, R41, R40 ;  /* 0x000000282916723e */ /* 0x010fe200000000ff */
[--C-:B------:R-:W-:Y:S01]  /*a880*/  FFMA.FTZ R58, R59, UR4, -R167.reuse ;  /* 0x000000043b3a7c23 */ /* 0x100fe200080108a7 */
[----:B------:R-:W-:Y:S03]  /*a890*/  F2FP.F16.F32.PACK_AB R23, R43, R42 ;  /* 0x0000002a2b17723e */ /* 0x000fe600000000ff */
[----:B------:R-:W-:Y:S01]  /*a8a0*/  MUFU.EX2 R53, R53 ;  /* 0x0000003500357308 */ /* 0x000fe20000000800 */
[--C-:B------:R-:W-:Y:S01]  /*a8b0*/  FFMA.FTZ R59, R61, UR4, -R180.reuse ;  /* 0x000000043d3b7c23 */ /* 0x100fe200080108b4 */
[--C-:B------:R-:W-:Y:S01]  /*a8c0*/  FFMA.FTZ R61, R63, UR4, -R167.reuse ;  /* 0x000000043f3d7c23 */ /* 0x100fe200080108a7 */
[--C-:B------:R-:W-:Y:S01]  /*a8d0*/  FFMA.FTZ R63, R65, UR4, -R180.reuse ;  /* 0x00000004413f7c23 */ /* 0x100fe200080108b4 */
[--C-:B------:R-:W-:Y:S01]  /*a8e0*/  FFMA.FTZ R65, R67, UR4, -R167.reuse ;  /* 0x0000000443417c23 */ /* 0x100fe200080108a7 */
[--C-:B------:R-:W-:Y:S01]  /*a8f0*/  FFMA.FTZ R67, R69, UR4, -R180.reuse ;  /* 0x0000000445437c23 */ /* 0x100fe200080108b4 */
[C---:B---3--:R-:W-:Y:S04]  /*a900*/  HMMA.16816.F32 R8, R20.reuse, R24, R8 ;  /* 0x000000181408723c */ /* 0x048fe80000001808 */
[----:B------:R-:W-:Y:S01]  /*a910*/  MUFU.EX2 R56, R56 ;  /* 0x0000003800387308 */ /* 0x000fe20000000800 */
[--C-:B------:R-:W-:Y:S01]  /*a920*/  FFMA.FTZ R69, R70, UR4, -R167.reuse ;  /* 0x0000000446457c23 */ /* 0x100fe200080108a7 */
[--C-:B------:R-:W-:Y:S01]  /*a930*/  FFMA.FTZ R70, R71, UR4, -R167.reuse ;  /* 0x0000000447467c23 */ /* 0x100fe200080108a7 */
[--C-:B------:R-:W-:Y:S01]  /*a940*/  FFMA.FTZ R71, R73, UR4, -R180.reuse ;  /* 0x0000000449477c23 */ /* 0x100fe200080108b4 */
[--C-:B------:R-:W-:Y:S01]  /*a950*/  FFMA.FTZ R73, R75, UR4, -R167.reuse ;  /* 0x000000044b497c23 */ /* 0x100fe200080108a7 */
[--C-:B------:R-:W-:Y:S01]  /*a960*/  FFMA.FTZ R75, R77, UR4, -R180.reuse ;  /* 0x000000044d4b7c23 */ /* 0x100fe200080108b4 */
[C---:B------:R-:W-:Y:S01]  /*a970*/  HMMA.16816.F32 R132, R20.reuse, R26, R132 ;  /* 0x0000001a1484723c */ /* 0x040fe20000001884 */
[----:B------:R-:W1:Y:S03]  /*a980*/  LDSM.16.MT88.4 R24, [R227+0xc800] ;  /* 0x00c80000e318783b */ /* 0x000e660000004200 */
[----:B------:R-:W-:Y:S01]  /*a990*/  MUFU.EX2 R58, R58 ;  /* 0x0000003a003a7308 */ /* 0x000fe20000000800 */
[--C-:B------:R-:W-:Y:S01]  /*a9a0*/  FFMA.FTZ R77, R78, UR4, -R167.reuse ;  /* 0x000000044e4d7c23 */ /* 0x100fe200080108a7 */
[--C-:B------:R-:W-:Y:S01]  /*a9b0*/  FFMA.FTZ R78, R79, UR4, -R167.reuse ;  /* 0x000000044f4e7c23 */ /* 0x100fe200080108a7 */
[--C-:B------:R-:W-:Y:S01]  /*a9c0*/  FFMA.FTZ R79, R80, UR4, -R180.reuse ;  /* 0x00000004504f7c23 */ /* 0x100fe200080108b4 */
[--C-:B------:R-:W-:Y:S01]  /*a9d0*/  FFMA.FTZ R80, R81, UR4, -R180.reuse ;  /* 0x0000000451507c23 */ /* 0x100fe200080108b4 */
[--C-:B------:R-:W-:Y:S01]  /*a9e0*/  FFMA.FTZ R81, R82, UR4, -R167.reuse ;  /* 0x0000000452517c23 */ /* 0x100fe200080108a7 */
[C---:B-----5:R-:W-:Y:S04]  /*a9f0*/  HMMA.16816.F32 R136, R20.reuse, R28, R136 ;  /* 0x0000001c1488723c */ /* 0x060fe80000001888 */
[----:B------:R-:W2:Y:S01]  /*aa00*/  MUFU.EX2 R47, R47 ;  /* 0x0000002f002f7308 */ /* 0x000ea20000000800 */
[--C-:B------:R-:W-:Y:S01]  /*aa10*/  FFMA.FTZ R82, R83, UR4, -R167.reuse ;  /* 0x0000000453527c23 */ /* 0x100fe200080108a7 */
[--C-:B------:R-:W-:Y:S01]  /*aa20*/  FFMA.FTZ R83, R85, UR4, -R180.reuse ;  /* 0x0000000455537c23 */ /* 0x100fe200080108b4 */
[--C-:B------:R-:W-:Y:S01]  /*aa30*/  FFMA.FTZ R85, R86, UR4, -R167.reuse ;  /* 0x0000000456557c23 */ /* 0x100fe200080108a7 */
[--C-:B------:R-:W-:Y:S01]  /*aa40*/  FFMA.FTZ R86, R87, UR4, -R167.reuse ;  /* 0x0000000457567c23 */ /* 0x100fe200080108a7 */
[--C-:B------:R-:W-:Y:S01]  /*aa50*/  FFMA.FTZ R87, R88, UR4, -R180.reuse ;  /* 0x0000000458577c23 */ /* 0x100fe200080108b4 */
[C---:B------:R-:W-:Y:S01]  /*aa60*/  HMMA.16816.F32 R140, R20.reuse, R30, R140 ;  /* 0x0000001e148c723c */ /* 0x040fe2000000188c */
[----:B------:R-:W3:Y:S03]  /*aa70*/  LDSM.16.MT88.4 R28, [R224+0xc800] ;  /* 0x00c80000e01c783b */ /* 0x000ee60000004200 */
[----:B------:R-:W4:Y:S01]  /*aa80*/  MUFU.EX2 R48, R48 ;  /* 0x0000003000307308 */ /* 0x000f220000000800 */
[--C-:B------:R-:W-:Y:S01]  /*aa90*/  FFMA.FTZ R88, R89, UR4, -R180.reuse ;  /* 0x0000000459587c23 */ /* 0x100fe200080108b4 */
[--C-:B------:R-:W-:Y:S01]  /*aaa0*/  FFMA.FTZ R89, R91, UR4, -R167.reuse ;  /* 0x000000045b597c23 */ /* 0x100fe200080108a7 */
[--C-:B------:R-:W-:Y:S01]  /*aab0*/  FFMA.FTZ R91, R93, UR4, -R180.reuse ;  /* 0x000000045d5b7c23 */ /* 0x100fe200080108b4 */
[--C-:B------:R-:W-:Y:S01]  /*aac0*/  FFMA.FTZ R93, R94, UR4, -R167.reuse ;  /* 0x000000045e5d7c23 */ /* 0x100fe200080108a7 */
[--C-:B------:R-:W-:Y:S01]  /*aad0*/  FFMA.FTZ R94, R95, UR4, -R167.reuse ;  /* 0x000000045f5e7c23 */ /* 0x100fe200080108a7 */
[C---:B------:R-:W-:Y:S04]  /*aae0*/  HMMA.16816.F32 R144, R20.reuse, R32, R144 ;  /* 0x000000201490723c */ /* 0x040fe80000001890 */
[----:B------:R-:W5:Y:S01]  /*aaf0*/  MUFU.EX2 R50, R50 ;  /* 0x0000003200327308 */ /* 0x000f620000000800 */
[--C-:B------:R-:W-:Y:S01]  /*ab00*/  FFMA.FTZ R95, R97, UR4, -R180.reuse ;  /* 0x00000004615f7c23 */ /* 0x100fe200080108b4 */
[--C-:B------:R-:W-:Y:S01]  /*ab10*/  FFMA.FTZ R97, R98, UR4, -R167.reuse ;  /* 0x0000000462617c23 */ /* 0x100fe200080108a7 */
[--C-:B------:R-:W-:Y:S01]  /*ab20*/  FFMA.FTZ R98, R99, UR4, -R167.reuse ;  /* 0x0000000463627c23 */ /* 0x100fe200080108a7 */
[--C-:B------:R-:W-:Y:S01]  /*ab30*/  FFMA.FTZ R99, R100, UR4, -R180.reuse ;  /* 0x0000000464637c23 */ /* 0x100fe200080108b4 */
[--C-:B------:R-:W-:Y:S01]  /*ab40*/  FFMA.FTZ R100, R101, UR4, -R180.reuse ;  /* 0x0000000465647c23 */ /* 0x100fe200080108b4 */
[C---:B------:R-:W-:Y:S01]  /*ab50*/  HMMA.16816.F32 R12, R20.reuse, R34, R12 ;  /* 0x00000022140c723c */ /* 0x040fe2000000180c */
[----:B------:R-:W3:Y:S03]  /*ab60*/  LDSM.16.MT88.4 R32, [R6+0x2800] ;  /* 0x002800000620783b */ /* 0x000ee60000004200 */
[----:B------:R-:W3:Y:S01]  /*ab70*/  MUFU.EX2 R52, R52 ;  /* 0x0000003400347308 */ /* 0x000ee20000000800 */
[--C-:B------:R-:W-:Y:S01]  /*ab80*/  FFMA.FTZ R101, R102, UR4, -R167.reuse ;  /* 0x0000000466657c23 */ /* 0x100fe200080108a7 */
[--C-:B------:R-:W-:Y:S01]  /*ab90*/  FFMA.FTZ R102, R104, UR4, -R180.reuse ;  /* 0x0000000468667c23 */ /* 0x100fe200080108b4 */
[--C-:B------:R-:W-:Y:S01]  /*aba0*/  FFMA.FTZ R104, R106, UR4, -R167.reuse ;  /* 0x000000046a687c23 */ /* 0x100fe200080108a7 */
[--C-:B------:R-:W-:Y:S01]  /*abb0*/  FFMA.FTZ R106, R109, UR4, -R180.reuse ;  /* 0x000000046d6a7c23 */ /* 0x100fe200080108b4 */
[----:B------:R-:W-:Y:S01]  /*abc0*/  FFMA.FTZ R109, R112, UR4, -R180 ;  /* 0x00000004706d7c23 */ /* 0x000fe200080108b4 */
[C---:B------:R-:W-:Y:S04]  /*abd0*/  HMMA.16816.F32 R148, R20.reuse, R36, R148 ;  /* 0x000000241494723c */ /* 0x040fe80000001894 */
[----:B------:R-:W3:Y:S01]  /*abe0*/  MUFU.EX2 R54, R54 ;  /* 0x0000003600367308 */ /* 0x000ee20000000800 */
[----:B------:R-:W-:Y:S03]  /*abf0*/  FFMA.FTZ R112, R115, UR4, -R167 ;  /* 0x0000000473707c23 */ /* 0x000fe600080108a7 */
[----:B------:R-:W-:Y:S01]  /*ac00*/  HMMA.16816.F32 R16, R20, R38, R16 ;  /* 0x000000261410723c */ /* 0x000fe20000001810 */
[----:B------:R-:W3:Y:S05]  /*ac10*/  LDSM.16.MT88.4 R36, [R7+0x2800] ;  /* 0x002800000724783b */ /* 0x000eea0000004200 */
[----:B------:R-:W3:Y:S01]  /*ac20*/  MUFU.EX2 R55, R55 ;  /* 0x0000003700377308 */ /* 0x000ee20000000800 */
[----:B------:R-:W-:Y:S02]  /*ac30*/  F2FP.F16.F32.PACK_AB R20, R45, R44 ;  /* 0x0000002c2d14723e */ /* 0x000fe400000000ff */
[----:B--2---:R-:W-:Y:S02]  /*ac40*/  F2FP.F16.F32.PACK_AB R21, R47, R46 ;  /* 0x0000002e2f15723e */ /* 0x004fe400000000ff */
[----:B----4-:R-:W-:Y:S02]  /*ac50*/  F2FP.F16.F32.PACK_AB R22, R49, R48 ;  /* 0x000000303116723e */ /* 0x010fe400000000ff */
[----:B-----5:R-:W-:Y:S03]  /*ac60*/  F2FP.F16.F32.PACK_AB R23, R51, R50 ;  /* 0x000000323317723e */ /* 0x020fe600000000ff */
[----:B------:R-:W2:Y:S04]  /*ac70*/  MUFU.EX2 R57, R57 ;  /* 0x0000003900397308 */ /* 0x000ea80000000800 */
[C---:B-1----:R-:W-:Y:S06]  /*ac80*/  HMMA.16816.F32 R8, R20.reuse, R24, R8 ;  /* 0x000000181408723c */ /* 0x042fec0000001808 */
[----:B------:R-:W1:Y:S02]  /*ac90*/  MUFU.EX2 R59, R59 ;  /* 0x0000003b003b7308 */ /* 0x000e640000000800 */
[C---:B------:R-:W-:Y:S01]  /*aca0*/  HMMA.16816.F32 R132, R20.reuse, R26, R132 ;  /* 0x0000001a1484723c */ /* 0x040fe20000001884 */
[----:B------:R-:W4:Y:S07]  /*acb0*/  LDSM.16.MT88.4 R24, [R227+0xd000] ;  /* 0x00d00000e318783b */ /* 0x000f2e0000004200 */
[----:B------:R-:W5:Y:S01]  /*acc0*/  MUFU.EX2 R61, R61 ;  /* 0x0000003d003d7308 */ /* 0x000f620000000800 */
[C---:B---3--:R-:W-:Y:S09]  /*acd0*/  HMMA.16816.F32 R136, R20.reuse, R28, R136 ;  /* 0x0000001c1488723c */ /* 0x048ff20000001888 */
[----:B------:R-:W-:Y:S01]  /*ace0*/  MUFU.EX2 R64, R64 ;  /* 0x0000004000407308 */ /* 0x000fe20000000800 */
[C---:B------:R-:W-:Y:S01]  /*acf0*/  HMMA.16816.F32 R140, R20.reuse, R30, R140 ;  /* 0x0000001e148c723c */ /* 0x040fe2000000188c */
[----:B------:R-:W3:Y:S08]  /*ad00*/  LDSM.16.MT88.4 R28, [R224+0xd000] ;  /* 0x00d00000e01c783b */ /* 0x000ef00000004200 */
[----:B------:R-:W5:Y:S01]  /*ad10*/  MUFU.EX2 R63, R63 ;  /* 0x0000003f003f7308 */ /* 0x000f620000000800 */
[C---:B------:R-:W-:Y:S09]  /*ad20*/  HMMA.16816.F32 R144, R20.reuse, R32, R144 ;  /* 0x000000201490723c */ /* 0x040ff20000001890 */
[----:B------:R-:W-:Y:S01]  /*ad30*/  MUFU.EX2 R66, R66 ;  /* 0x0000004200427308 */ /* 0x000fe20000000800 */
[C---:B------:R-:W-:Y:S01]  /*ad40*/  HMMA.16816.F32 R12, R20.reuse, R34, R12 ;  /* 0x00000022140c723c */ /* 0x040fe2000000180c */
[----:B------:R-:W1:Y:S08]  /*ad50*/  LDSM.16.MT88.4 R32, [R6+0x3000] ;  /* 0x003000000620783b */ /* 0x000e700000004200 */
[----:B------:R-:W5:Y:S01]  /*ad60*/  MUFU.EX2 R65, R65 ;  /* 0x0000004100417308 */ /* 0x000f620000000800 */
[C---:B------:R-:W-:Y:S09]  /*ad70*/  HMMA.16816.F32 R148, R20.reuse, R36, R148 ;  /* 0x000000241494723c */ /* 0x040ff20000001894 */
[----:B------:R-:W-:Y:S01]  /*ad80*/  MUFU.EX2 R68, R68 ;  /* 0x0000004400447308 */ /* 0x000fe20000000800 */
[----:B------:R-:W-:Y:S01]  /*ad90*/  HMMA.16816.F32 R16, R20, R38, R16 ;  /* 0x000000261410723c */ /* 0x000fe20000001810 */
[----:B------:R-:W5:Y:S08]  /*ada0*/  LDSM.16.MT88.4 R36, [R7+0x3000] ;  /* 0x003000000724783b */ /* 0x000f700000004200 */
[----:B------:R-:W5:Y:S01]  /*adb0*/  MUFU.EX2 R67, R67 ;  /* 0x0000004300437308 */ /* 0x000f620000000800 */
[----:B------:R-:W-:Y:S02]  /*adc0*/  F2FP.F16.F32.PACK_AB R20, R52, R153 ;  /* 0x000000993414723e */ /* 0x000fe400000000ff */
[----:B------:R-:W-:Y:S02]  /*add0*/  F2FP.F16.F32.PACK_AB R21, R54, R53 ;  /* 0x000000353615723e */ /* 0x000fe400000000ff */
[----:B------:R-:W-:Y:S02]  /*ade0*/  F2FP.F16.F32.PACK_AB R22, R56, R55 ;  /* 0x000000373816723e */ /* 0x000fe400000000ff */
[----:B--2---:R-:W-:Y:S03]  /*adf0*/  F2FP.F16.F32.PACK_AB R23, R58, R57 ;  /* 0x000000393a17723e */ /* 0x004fe600000000ff */
[----:B------:R-:W-:Y:S04]  /*ae00*/  MUFU.EX2 R69, R69 ;  /* 0x0000004500457308 */ /* 0x000fe80000000800 */
[C---:B----4-:R-:W-:Y:S06]  /*ae10*/  HMMA.16816.F32 R8, R20.reuse, R24, R8 ;  /* 0x000000181408723c */ /* 0x050fec0000001808 */
[----:B------:R-:W2:Y:S02]  /*ae20*/  MUFU.EX2 R70, R70 ;  /* 0x0000004600467308 */ /* 0x000ea40000000800 */
[C---:B------:R-:W-:Y:S01]  /*ae30*/  HMMA.16816.F32 R132, R20.reuse, R26, R132 ;  /* 0x0000001a1484723c */ /* 0x040fe20000001884 */
[----:B------:R-:W4:Y:S07]  /*ae40*/  LDSM.16.MT88.4 R24, [R227+0xd800] ;  /* 0x00d80000e318783b */ /* 0x000f2e0000004200 */
[----:B------:R-:W-:Y:S01]  /*ae50*/  MUFU.EX2 R72, R72 ;  /* 0x0000004800487308 */ /* 0x000fe20000000800 */
[C---:B---3--:R-:W-:Y:S09]  /*ae60*/  HMMA.16816.F32 R136, R20.reuse, R28, R136 ;  /* 0x0000001c1488723c */ /* 0x048ff20000001888 */
[----:B------:R-:W3:Y:S01]  /*ae70*/  MUFU.EX2 R71, R71 ;  /* 0x0000004700477308 */ /* 0x000ee20000000800 */
[C---:B------:R-:W-:Y:S01]  /*ae80*/  HMMA.16816.F32 R140, R20.reuse, R30, R140 ;  /* 0x0000001e148c723c */ /* 0x040fe2000000188c */
[----:B------:R-:W2:Y:S08]  /*ae90*/  LDSM.16.MT88.4 R28, [R224+0xd800] ;  /* 0x00d80000e01c783b */ /* 0x000eb00000004200 */
[----:B------:R-:W-:Y:S01]  /*aea0*/  MUFU.EX2 R74, R74 ;  /* 0x0000004a004a7308 */ /* 0x000fe20000000800 */
[C---:B-1----:R-:W-:Y:S09]  /*aeb0*/  HMMA.16816.F32 R144, R20.reuse, R32, R144 ;  /* 0x000000201490723c */ /* 0x042ff20000001890 */
[----:B------:R-:W1:Y:S01]  /*aec0*/  MUFU.EX2 R73, R73 ;  /* 0x0000004900497308 */ /* 0x000e620000000800 */
[C---:B------:R-:W-:Y:S01]  /*aed0*/  HMMA.16816.F32 R12, R20.reuse, R34, R12 ;  /* 0x00000022140c723c */ /* 0x040fe2000000180c */
[----:B------:R-:W3:Y:S08]  /*aee0*/  LDSM.16.MT88.4 R32, [R6+0x3800] ;  /* 0x003800000620783b */ /* 0x000ef00000004200 */
[----:B------:R-:W-:Y:S01]  /*aef0*/  MUFU.EX2 R76, R76 ;  /* 0x0000004c004c7308 */ /* 0x000fe20000000800 */
[C---:B-----5:R-:W-:Y:S09]  /*af00*/  HMMA.16816.F32 R148, R20.reuse, R36, R148 ;  /* 0x000000241494723c */ /* 0x060ff20000001894 */
[----:B------:R-:W5:Y:S01]  /*af10*/  MUFU.EX2 R75, R75 ;  /* 0x0000004b004b7308 */ /* 0x000f620000000800 */
[----:B------:R-:W-:Y:S01]  /*af20*/  HMMA.16816.F32 R16, R20, R38, R16 ;  /* 0x000000261410723c */ /* 0x000fe20000001810 */
[----:B------:R-:W1:Y:S08]  /*af30*/  LDSM.16.MT88.4 R36, [R7+0x3800] ;  /* 0x003800000724783b */ /* 0x000e700000004200 */
[----:B------:R-:W-:Y:S01]  /*af40*/  MUFU.EX2 R77, R77 ;  /* 0x0000004d004d7308 */ /* 0x000fe20000000800 */
[----:B------:R-:W-:Y:S02]  /*af50*/  F2FP.F16.F32.PACK_AB R20, R59, R60 ;  /* 0x0000003c3b14723e */ /* 0x000fe400000000ff */
[----:B------:R-:W-:Y:S02]  /*af60*/  F2FP.F16.F32.PACK_AB R21, R61, R62 ;  /* 0x0000003e3d15723e */ /* 0x000fe400000000ff */
[----:B------:R-:W-:Y:S02]  /*af70*/  F2FP.F16.F32.PACK_AB R22, R63, R64 ;  /* 0x000000403f16723e */ /* 0x000fe400000000ff */
[----:B------:R-:W-:Y:S03]  /*af80*/  F2FP.F16.F32.PACK_AB R23, R65, R66 ;  /* 0x000000424117723e */ /* 0x000fe600000000ff */
[----:B------:R-:W5:Y:S04]  /*af90*/  MUFU.EX2 R78, R78 ;  /* 0x0000004e004e7308 */ /* 0x000f680000000800 */
[C---:B----4-:R-:W-:Y:S06]  /*afa0*/  HMMA.16816.F32 R8, R20.reuse, R24, R8 ;  /* 0x000000181408723c */ /* 0x050fec0000001808 */
[----:B------:R-:W-:Y:S02]  /*afb0*/  MUFU.EX2 R79, R79 ;  /* 0x0000004f004f7308 */ /* 0x000fe40000000800 */
[C---:B------:R-:W-:Y:S01]  /*afc0*/  HMMA.16816.F32 R132, R20.reuse, R26, R132 ;  /* 0x0000001a1484723c */ /* 0x040fe20000001884 */
[----:B------:R-:W4:Y:S07]  /*afd0*/  LDSM.16.MT88.4 R24, [R227+0xe000] ;  /* 0x00e00000e318783b */ /* 0x000f2e0000004200 */
[----:B------:R-:W5:Y:S01]  /*afe0*/  MUFU.EX2 R80, R80 ;  /* 0x0000005000507308 */ /* 0x000f620000000800 */
[C---:B--2---:R-:W-:Y:S09]  /*aff0*/  HMMA.16816.F32 R136, R20.reuse, R28, R136 ;  /* 0x0000001c1488723c */ /* 0x044ff20000001888 */
[----:B------:R-:W-:Y:S01]  /*b000*/  MUFU.EX2 R81, R81 ;  /* 0x0000005100517308 */ /* 0x000fe20000000800 */
[C---:B------:R-:W-:Y:S01]  /*b010*/  HMMA.16816.F32 R140, R20.reuse, R30, R140 ;  /* 0x0000001e148c723c */ /* 0x040fe2000000188c */
[----:B------:R-:W2:Y:S08]  /*b020*/  LDSM.16.MT88.4 R28, [R224+0xe000] ;  /* 0x00e00000e01c783b */ /* 0x000eb00000004200 */
[----:B------:R-:W5:Y:S01]  /*b030*/  MUFU.EX2 R82, R82 ;  /* 0x0000005200527308 */ /* 0x000f620000000800 */
[C---:B---3--:R-:W-:Y:S09]  /*b040*/  HMMA.16816.F32 R144, R20.reuse, R32, R144 ;  /* 0x000000201490723c */ /* 0x048ff20000001890 */
[----:B------:R-:W-:Y:S01]  /*b050*/  MUFU.EX2 R84, R84 ;  /* 0x0000005400547308 */ /* 0x000fe20000000800 */
[C---:B------:R-:W-:Y:S01]  /*b060*/  HMMA.16816.F32 R12, R20.reuse, R34, R12 ;  /* 0x00000022140c723c */ /* 0x040fe2000000180c */
[----:B------:R-:W3:Y:S08]  /*b070*/  LDSM.16.MT88.4 R32, [R6+0x4000] ;  /* 0x004000000620783b */ /* 0x000ef00000004200 */
[----:B------:R-:W5:Y:S01]  /*b080*/  MUFU.EX2 R83, R83 ;  /* 0x0000005300537308 */ /* 0x000f620000000800 */
[C---:B-1----:R-:W-:Y:S09]  /*b090*/  HMMA.16816.F32 R148, R20.reuse, R36, R148 ;  /* 0x000000241494723c */ /* 0x042ff20000001894 */
[----:B------:R-:W-:Y:S01]  /*b0a0*/  MUFU.EX2 R85, R85 ;  /* 0x0000005500557308 */ /* 0x000fe20000000800 */
[----:B------:R-:W-:Y:S01]  /*b0b0*/  HMMA.16816.F32 R16, R20, R38, R16 ;  /* 0x000000261410723c */ /* 0x000fe20000001810 */
[----:B------:R-:W1:Y:S08]  /*b0c0*/  LDSM.16.MT88.4 R36, [R7+0x4000] ;  /* 0x004000000724783b */ /* 0x000e700000004200 */
[----:B------:R-:W5:Y:S01]  /*b0d0*/  MUFU.EX2 R86, R86 ;  /* 0x0000005600567308 */ /* 0x000f620000000800 */
[----:B------:R-:W-:Y:S02]  /*b0e0*/  F2FP.F16.F32.PACK_AB R20, R67, R68 ;  /* 0x000000444314723e */ /* 0x000fe400000000ff */
[----:B------:R-:W-:Y:S02]  /*b0f0*/  F2FP.F16.F32.PACK_AB R21, R70, R69 ;  /* 0x000000454615723e */ /* 0x000fe400000000ff */
[----:B------:R-:W-:Y:S02]  /*b100*/  F2FP.F16.F32.PACK_AB R22, R71, R72 ;  /* 0x000000484716723e */ /* 0x000fe400000000ff */
[----:B------:R-:W-:Y:S03]  /*b110*/  F2FP.F16.F32.PACK_AB R23, R73, R74 ;  /* 0x0000004a4917723e */ /* 0x000fe600000000ff */
[----:B------:R-:W-:Y:S04]  /*b120*/  MUFU.EX2 R87, R87 ;  /* 0x0000005700577308 */ /* 0x000fe80000000800 */
[C---:B----4-:R-:W-:Y:S06]  /*b130*/  HMMA.16816.F32 R8, R20.reuse, R24, R8 ;  /* 0x000000181408723c */ /* 0x050fec0000001808 */
[----:B------:R-:W4:Y:S02]  /*b140*/  MUFU.EX2 R88, R88 ;  /* 0x0000005800587308 */ /* 0x000f240000000800 */
[C---:B------:R-:W-:Y:S01]  /*b150*/  HMMA.16816.F32 R132, R20.reuse, R26, R132 ;  /* 0x0000001a1484723c */ /* 0x040fe20000001884 */
[----:B------:R-:W4:Y:S07]  /*b160*/  LDSM.16.MT88.4 R24, [R227+0xe800] ;  /* 0x00e80000e318783b */ /* 0x000f2e0000004200 */
[----:B------:R-:W-:Y:S01]  /*b170*/  MUFU.EX2 R90, R90 ;  /* 0x0000005a005a7308 */ /* 0x000fe20000000800 */
[C---:B--2---:R-:W-:Y:S09]  /*b180*/  HMMA.16816.F32 R136, R20.reuse, R28, R136 ;  /* 0x0000001c1488723c */ /* 0x044ff20000001888 */
[----:B------:R-:W2:Y:S01]  /*b190*/  MUFU.EX2 R89, R89 ;  /* 0x0000005900597308 */ /* 0x000ea20000000800 */
[C---:B------:R-:W-:Y:S01]  /*b1a0*/  HMMA.16816.F32 R140, R20.reuse, R30, R140 ;  /* 0x0000001e148c723c */ /* 0x040fe2000000188c */
[----:B------:R-:W2:Y:S08]  /*b1b0*/  LDSM.16.MT88.4 R28, [R224+0xe800] ;  /* 0x00e80000e01c783b */ /* 0x000eb00000004200 */
[----:B------:R-:W-:Y:S01]  /*b1c0*/  MUFU.EX2 R92, R92 ;  /* 0x0000005c005c7308 */ /* 0x000fe20000000800 */
[C---:B---3--:R-:W-:Y:S09]  /*b1d0*/  HMMA.16816.F32 R144, R20.reuse, R32, R144 ;  /* 0x000000201490723c */ /* 0x048ff20000001890 */
[----:B------:R-:W3:Y:S01]  /*b1e0*/  MUFU.EX2 R91, R91 ;  /* 0x0000005b005b7308 */ /* 0x000ee20000000800 */
[C---:B------:R-:W-:Y:S01]  /*b1f0*/  HMMA.16816.F32 R12, R20.reuse, R34, R12 ;  /* 0x00000022140c723c */ /* 0x040fe2000000180c */
[----:B------:R-:W3:Y:S08]  /*b200*/  LDSM.16.MT88.4 R32, [R6+0x4800] ;  /* 0x004800000620783b */ /* 0x000ef00000004200 */
[----:B------:R-:W-:Y:S01]  /*b210*/  MUFU.EX2 R93, R93 ;  /* 0x0000005d005d7308 */ /* 0x000fe20000000800 */
[C---:B-1----:R-:W-:Y:S09]  /*b220*/  HMMA.16816.F32 R148, R20.reuse, R36, R148 ;  /* 0x000000241494723c */ /* 0x042ff20000001894 */
[----:B------:R-:W1:Y:S01]  /*b230*/  MUFU.EX2 R94, R94 ;  /* 0x0000005e005e7308 */ /* 0x000e620000000800 */
[----:B------:R-:W-:Y:S01]  /*b240*/  HMMA.16816.F32 R16, R20, R38, R16 ;  /* 0x000000261410723c */ /* 0x000fe20000001810 */
[----:B------:R-:W1:Y:S08]  /*b250*/  LDSM.16.MT88.4 R36, [R7+0x4800] ;  /* 0x004800000724783b */ /* 0x000e700000004200 */
[----:B------:R-:W-:Y:S01]  /*b260*/  MUFU.EX2 R96, R96 ;  /* 0x0000006000607308 */ /* 0x000fe20000000800 */
[----:B-----5:R-:W-:Y:S02]  /*b270*/  F2FP.F16.F32.PACK_AB R20, R75, R76 ;  /* 0x0000004c4b14723e */ /* 0x020fe400000000ff */
        /* <DEDUP_REMOVED lines=49> */
[----:B------:R-:W-:Y:S02]  /*b590*/  F2FP.F16.F32.PACK_AB R20, R91, R92 ;  /* 0x0000005c5b14723e */ /* 0x000fe400000000ff */
[----:B------:R-:W-:Y:S02]  /*b5a0*/  F2FP.F16.F32.PACK_AB R21, R94, R93 ;  /* 0x0000005d5e15723e */ /* 0x000fe400000000ff */
[----:B-----5:R-:W-:Y:S02]  /*b5b0*/  F2FP.F16.F32.PACK_AB R22, R95, R96 ;  /* 0x000000605f16723e */ /* 0x020fe400000000ff */
[----:B------:R-:W-:Y:S03]  /*b5c0*/  F2FP.F16.F32.PACK_AB R23, R98, R97 ;  /* 0x000000616217723e */ /* 0x000fe600000000ff */
[----:B------:R-:W5:Y:S04]  /*b5d0*/  MUFU.EX2 R112, R112 ;  /* 0x0000007000707308 */ /* 0x000f680000000800 */
[C---:B----4-:R-:W-:Y:S06]  /*b5e0*/  HMMA.16816.F32 R8, R20.reuse, R24, R8 ;  /* 0x000000181408723c */ /* 0x050fec0000001808 */
[----:B------:R-:W-:Y:S02]  /*b5f0*/  MUFU.EX2 R113, R113 ;  /* 0x0000007100717308 */ /* 0x000fe40000000800 */
[C---:B------:R-:W-:Y:S01]  /*b600*/  HMMA.16816.F32 R132, R20.reuse, R26, R132 ;  /* 0x0000001a1484723c */ /* 0x040fe20000001884 */
[----:B------:R-:W4:Y:S07]  /*b610*/  LDSM.16.MT88.4 R24, [R227+0x10000] ;  /* 0x01000000e318783b */ /* 0x000f2e0000004200 */
[----:B------:R-:W5:Y:S01]  /*b620*/  MUFU.EX2 R114, R114 ;  /* 0x0000007200727308 */ /* 0x000f620000000800 */
[C---:B--2---:R-:W-:Y:S08]  /*b630*/  HMMA.16816.F32 R136, R20.reuse, R28, R136 ;  /* 0x0000001c1488723c */ /* 0x044ff00000001888 */
[C---:B------:R-:W-:Y:S01]  /*b640*/  HMMA.16816.F32 R140, R20.reuse, R30, R140 ;  /* 0x0000001e148c723c */ /* 0x040fe2000000188c */
[----:B------:R-:W2:Y:S07]  /*b650*/  LDSM.16.MT88.4 R28, [R224+0x10000] ;  /* 0x01000000e01c783b */ /* 0x000eae0000004200 */
[C---:B---3--:R-:W-:Y:S08]  /*b660*/  HMMA.16816.F32 R144, R20.reuse, R32, R144 ;  /* 0x000000201490723c */ /* 0x048ff00000001890 */
[C---:B------:R-:W-:Y:S01]  /*b670*/  HMMA.16816.F32 R12, R20.reuse, R34, R12 ;  /* 0x00000022140c723c */ /* 0x040fe2000000180c */
[----:B------:R-:W3:Y:S07]  /*b680*/  LDSM.16.MT88.4 R32, [R6+0x6000] ;  /* 0x006000000620783b */ /* 0x000eee0000004200 */
[C---:B-1----:R-:W-:Y:S03]  /*b690*/  HMMA.16816.F32 R148, R20.reuse, R36, R148 ;  /* 0x000000241494723c */ /* 0x042fe60000001894 */
[----:B------:R-:W-:Y:S04]  /*b6a0*/  FADD.FTZ R36, R182, R187 ;  /* 0x000000bbb6247221 */ /* 0x000fe80000010000 */
[----:B------:R-:W-:Y:S01]  /*b6b0*/  FADD.FTZ R36, R183, R36 ;  /* 0x00000024b7247221 */ /* 0x000fe20000010000 */
[----:B------:R-:W-:Y:S03]  /*b6c0*/  HMMA.16816.F32 R16, R20, R38, R16 ;  /* 0x000000261410723c */ /* 0x000fe60000001810 */
[----:B------:R-:W-:Y:S01]  /*b6d0*/  F2FP.F16.F32.PACK_AB R20, R100, R99 ;  /* 0x000000636414723e */ /* 0x000fe200000000ff */
[----:B------:R-:W-:Y:S01]  /*b6e0*/  FADD.FTZ R191, R191, R36 ;  /* 0x00000024bfbf7221 */ /* 0x000fe20000010000 */
[----:B------:R-:W-:Y:S01]  /*b6f0*/  F2FP.F16.F32.PACK_AB R21, R196, R101 ;  /* 0x00000065c415723e */ /* 0x000fe200000000ff */
[----:B------:R-:W1:Y:S01]  /*b700*/  LDSM.16.MT88.4 R36, [R7+0x6000] ;  /* 0x006000000724783b */ /* 0x000e620000004200 */
[----:B------:R-:W-:Y:S01]  /*b710*/  F2FP.F16.F32.PACK_AB R22, R103, R102 ;  /* 0x000000666716723e */ /* 0x000fe200000000ff */
[----:B------:R-:W-:Y:S01]  /*b720*/  FADD.FTZ R191, R190, R191 ;  /* 0x000000bfbebf7221 */ /* 0x000fe20000010000 */
[----:B------:R-:W-:Y:S03]  /*b730*/  F2FP.F16.F32.PACK_AB R23, R105, R104 ;  /* 0x000000686917723e */ /* 0x000fe600000000ff */
[----:B------:R-:W-:Y:S04]  /*b740*/  FADD.FTZ R178, R178, R191 ;  /* 0x000000bfb2b27221 */ /* 0x000fe80000010000 */
[C---:B----4-:R-:W-:Y:S03]  /*b750*/  HMMA.16816.F32 R8, R20.reuse, R24, R8 ;  /* 0x000000181408723c */ /* 0x050fe60000001808 */
[----:B------:R-:W-:Y:S04]  /*b760*/  FADD.FTZ R179, R179, R178 ;  /* 0x000000b2b3b37221 */ /* 0x000fe80000010000 */
[----:B------:R-:W-:Y:S01]  /*b770*/  FADD.FTZ R194, R194, R179 ;  /* 0x000000b3c2c27221 */ /* 0x000fe20000010000 */
[C---:B------:R-:W-:Y:S01]  /*b780*/  HMMA.16816.F32 R132, R20.reuse, R26, R132 ;  /* 0x0000001a1484723c */ /* 0x040fe20000001884 */
[----:B------:R-:W4:Y:S02]  /*b790*/  LDSM.16.MT88.4 R24, [R227+0x10800] ;  /* 0x01080000e318783b */ /* 0x000f240000004200 */
[----:B------:R-:W-:Y:S04]  /*b7a0*/  FADD.FTZ R195, R195, R194 ;  /* 0x000000c2c3c37221 */ /* 0x000fe80000010000 */
[----:B------:R-:W-:Y:S01]  /*b7b0*/  FADD.FTZ R174, R174, R195 ;  /* 0x000000c3aeae7221 */ /* 0x000fe20000010000 */
[C---:B--2---:R-:W-:Y:S03]  /*b7c0*/  HMMA.16816.F32 R136, R20.reuse, R28, R136 ;  /* 0x0000001c1488723c */ /* 0x044fe60000001888 */
[----:B------:R-:W-:Y:S01]  /*b7d0*/  FADD.FTZ R28, R168, R173 ;  /* 0x000000ada81c7221 */ /* 0x000fe20000010000 */
[----:B------:R-:W-:Y:S03]  /*b7e0*/  FADD.FTZ R175, R175, R174 ;  /* 0x000000aeafaf7221 */ /* 0x000fe60000010000 */
[----:B------:R-:W-:Y:S01]  /*b7f0*/  FADD.FTZ R28, R169, R28 ;  /* 0x0000001ca91c7221 */ /* 0x000fe20000010000 */
[C---:B------:R-:W-:Y:S03]  /*b800*/  HMMA.16816.F32 R140, R20.reuse, R30, R140 ;  /* 0x0000001e148c723c */ /* 0x040fe6000000188c */
[----:B------:R-:W-:Y:S01]  /*b810*/  FADD.FTZ R156, R156, R175 ;  /* 0x000000af9c9c7221 */ /* 0x000fe20000010000 */
[----:B------:R-:W-:Y:S02]  /*b820*/  FADD.FTZ R159, R159, R28 ;  /* 0x0000001c9f9f7221 */ /* 0x000fe40000010000 */
[----:B------:R-:W2:Y:S01]  /*b830*/  LDSM.16.MT88.4 R28, [R224+0x10800] ;  /* 0x01080000e01c783b */ /* 0x000ea20000004200 */
[----:B------:R-:W-:Y:S01]  /*b840*/  FADD.FTZ R157, R157, R156 ;  /* 0x0000009c9d9d7221 */ /* 0x000fe20000010000 */
[C---:B---3--:R-:W-:Y:S03]  /*b850*/  HMMA.16816.F32 R144, R20.reuse, R32, R144 ;  /* 0x000000201490723c */ /* 0x048fe60000001890 */
[----:B------:R-:W-:Y:S04]  /*b860*/  FADD.FTZ R158, R158, R159 ;  /* 0x0000009f9e9e7221 */ /* 0x000fe80000010000 */
[----:B------:R-:W-:Y:S01]  /*b870*/  FADD.FTZ R163, R163, R158 ;  /* 0x0000009ea3a37221 */ /* 0x000fe20000010000 */
[C---:B------:R-:W-:Y:S01]  /*b880*/  HMMA.16816.F32 R12, R20.reuse, R34, R12 ;  /* 0x00000022140c723c */ /* 0x040fe2000000180c */
[----:B------:R-:W3:Y:S02]  /*b890*/  LDSM.16.MT88.4 R32, [R6+0x6800] ;  /* 0x006800000620783b */ /* 0x000ee40000004200 */
[----:B------:R-:W-:Y:S04]  /*b8a0*/  FADD.FTZ R163, R160, R163 ;  /* 0x000000a3a0a37221 */ /* 0x000fe80000010000 */
[----:B------:R-:W-:Y:S01]  /*b8b0*/  FADD.FTZ R40, R40, R163 ;  /* 0x000000a328287221 */ /* 0x000fe20000010000 */
[C---:B-1----:R-:W-:Y:S03]  /*b8c0*/  HMMA.16816.F32 R148, R20.reuse, R36, R148 ;  /* 0x000000241494723c */ /* 0x042fe60000001894 */
[----:B------:R-:W-:Y:S01]  /*b8d0*/  FADD.FTZ R36, R170, R157 ;  /* 0x0000009daa247221 */ /* 0x000fe20000010000 */
[----:B------:R-:W-:Y:S01]  /*b8e0*/  FADD.FTZ R41, R41, R40 ;  /* 0x0000002829297221 */ /* 0x000fe20000010000 */
[----:B------:R-:W-:Y:S01]  /*b8f0*/  LDSM.16.MT88.4 R156, [R6+0x7800] ;  /* 0x00780000069c783b */ /* 0x000fe20000004200 */
[----:B------:R-:W-:Y:S01]  /*b900*/  MUFU.EX2 R40, R118 ;  /* 0x0000007600287308 */ /* 0x000fe20000000800 */
[----:B------:R-:W-:Y:S01]  /*b910*/  FADD.FTZ R36, R171, R36 ;  /* 0x00000024ab247221 */ /* 0x000fe20000010000 */
[----:B------:R-:W-:Y:S03]  /*b920*/  HMMA.16816.F32 R16, R20, R38, R16 ;  /* 0x000000261410723c */ /* 0x000fe60000001810 */
[----:B------:R-:W-:Y:S01]  /*b930*/  FADD.FTZ R37, R161, R36 ;  /* 0x00000024a1257221 */ /* 0x000fe20000010000 */
[----:B------:R-:W-:Y:S01]  /*b940*/  F2FP.F16.F32.PACK_AB R20, R106, R3 ;  /* 0x000000036a14723e */ /* 0x000fe200000000ff */
[----:B------:R-:W-:Y:S01]  /*b950*/  FADD.FTZ R44, R44, R41 ;  /* 0x000000292c2c7221 */ /* 0x000fe20000010000 */
[----:B------:R-:W-:Y:S01]  /*b960*/  F2FP.F16.F32.PACK_AB R21, R108, R107 ;  /* 0x0000006b6c15723e */ /* 0x000fe200000000ff */
[----:B------:R-:W-:Y:S01]  /*b970*/  FADD.FTZ R37, R162, R37 ;  /* 0x00000025a2257221 */ /* 0x000fe20000010000 */
[----:B------:R-:W-:Y:S01]  /*b980*/  F2FP.F16.F32.PACK_AB R22, R110, R109 ;  /* 0x0000006d6e16723e */ /* 0x000fe200000000ff */
[----:B------:R-:W-:Y:S01]  /*b990*/  FADD.FTZ R45, R45, R44 ;  /* 0x0000002c2d2d7221 */ /* 0x000fe20000010000 */
[----:B-----5:R-:W-:Y:S01]  /*b9a0*/  F2FP.F16.F32.PACK_AB R23, R112, R111 ;  /* 0x0000006f7017723e */ /* 0x020fe200000000ff */
[----:B------:R-:W-:Y:S01]  /*b9b0*/  FADD.FTZ R42, R42, R37 ;  /* 0x000000252a2a7221 */ /* 0x000fe20000010000 */
[----:B------:R-:W1:Y:S01]  /*b9c0*/  MUFU.EX2 R41, R119 ;  /* 0x0000007700297308 */ /* 0x000e620000000800 */
[----:B------:R-:W5:Y:S01]  /*b9d0*/  LDSM.16.MT88.4 R36, [R7+0x6800] ;  /* 0x006800000724783b */ /* 0x000f620000004200 */
[----:B------:R-:W-:Y:S01]  /*b9e0*/  FFMA.FTZ R44, R122, UR4, -R167 ;  /* 0x000000047a2c7c23 */ /* 0x000fe200080108a7 */
[----:B------:R-:W-:Y:S01]  /*b9f0*/  FADD.FTZ R43, R43, R42 ;  /* 0x0000002a2b2b7221 */ /* 0x000fe20000010000 */
[--C-:B------:R-:W-:Y:S01]  /*ba00*/  FFMA.FTZ R42, R120, UR4, -R180.reuse ;  /* 0x00000004782a7c23 */ /* 0x100fe200080108b4 */
[C---:B----4-:R-:W-:Y:S03]  /*ba10*/  HMMA.16816.F32 R8, R20.reuse, R24, R8 ;  /* 0x000000181408723c */ /* 0x050fe60000001808 */
[----:B------:R-:W-:Y:S01]  /*ba20*/  FADD.FTZ R46, R46, R43 ;  /* 0x0000002b2e2e7221 */ /* 0x000fe20000010000 */
[----:B------:R-:W-:Y:S01]  /*ba30*/  FADD.FTZ R24, R48, R45 ;  /* 0x0000002d30187221 */ /* 0x000fe20000010000 */
[----:B------:R-:W-:Y:S01]  /*ba40*/  MUFU.EX2 R42, R42 ;  /* 0x0000002a002a7308 */ /* 0x000fe20000000800 */
[----:B------:R-:W-:Y:S01]  /*ba50*/  FFMA.FTZ R43, R121, UR4, -R180 ;  /* 0x00000004792b7c23 */ /* 0x000fe200080108b4 */
[----:B------:R-:W-:Y:S01]  /*ba60*/  FADD.FTZ R47, R47, R46 ;  /* 0x0000002e2f2f7221 */ /* 0x000fe20000010000 */
[C---:B------:R-:W-:Y:S03]  /*ba70*/  HMMA.16816.F32 R132, R20.reuse, R26, R132 ;  /* 0x0000001a1484723c */ /* 0x040fe60000001884 */
[----:B------:R-:W-:Y:S01]  /*ba80*/  FADD.FTZ R26, R50, R47 ;  /* 0x0000002f321a7221 */ /* 0x000fe20000010000 */
[----:B------:R-:W-:Y:S03]  /*ba90*/  FADD.FTZ R24, R49, R24 ;  /* 0x0000001831187221 */ /* 0x000fe60000010000 */
[----:B------:R-:W4:Y:S01]  /*baa0*/  MUFU.EX2 R43, R43 ;  /* 0x0000002b002b7308 */ /* 0x000f220000000800 */
[----:B------:R-:W-:Y:S01]  /*bab0*/  FFMA.FTZ R45, R123, UR4, -R167 ;  /* 0x000000047b2d7c23 */ /* 0x000fe200080108a7 */
[----:B------:R-:W-:Y:S01]  /*bac0*/  FADD.FTZ R26, R51, R26 ;  /* 0x0000001a331a7221 */ /* 0x000fe20000010000 */
[C---:B--2---:R-:W-:Y:S03]  /*bad0*/  HMMA.16816.F32 R136, R20.reuse, R28, R136 ;  /* 0x0000001c1488723c */ /* 0x044fe60000001888 */
[----:B------:R-:W-:Y:S01]  /*bae0*/  FADD.FTZ R153, R153, R24 ;  /* 0x0000001899997221 */ /* 0x000fe20000010000 */
[----:B------:R-:W-:Y:S03]  /*baf0*/  FADD.FTZ R53, R53, R26 ;  /* 0x0000001a35357221 */ /* 0x000fe60000010000 */
[----:B------:R-:W-:Y:S01]  /*bb00*/  MUFU.EX2 R44, R44 ;  /* 0x0000002c002c7308 */ /* 0x000fe20000000800 */
[----:B------:R-:W2:Y:S01]  /*bb10*/  LDSM.16.MT88.4 R24, [R227+0x11000] ;  /* 0x01100000e318783b */ /* 0x000ea20000004200 */
[----:B------:R-:W-:Y:S01]  /*bb20*/  FADD.FTZ R52, R52, R153 ;  /* 0x0000009934347221 */ /* 0x000fe20000010000 */
[C---:B------:R-:W-:Y:S03]  /*bb30*/  HMMA.16816.F32 R140, R20.reuse, R30, R140 ;  /* 0x0000001e148c723c */ /* 0x040fe6000000188c */
[----:B------:R-:W-:Y:S01]  /*bb40*/  FADD.FTZ R54, R54, R53 ;  /* 0x0000003536367221 */ /* 0x000fe20000010000 */
[----:B------:R-:W-:Y:S03]  /*bb50*/  FADD.FTZ R31, R55, R52 ;  /* 0x00000034371f7221 */ /* 0x000fe60000010000 */
[----:B------:R-:W4:Y:S01]  /*bb60*/  MUFU.EX2 R45, R45 ;  /* 0x0000002d002d7308 */ /* 0x000f220000000800 */
[----:B------:R-:W-:Y:S01]  /*bb70*/  FFMA.FTZ R46, R128, UR4, -R180 ;  /* 0x00000004802e7c23 */ /* 0x000fe200080108b4 */
[----:B------:R-:W-:Y:S01]  /*bb80*/  FADD.FTZ R29, R57, R54 ;  /* 0x00000036391d7221 */ /* 0x000fe20000010000 */
[C---:B---3--:R-:W-:Y:S03]  /*bb90*/  HMMA.16816.F32 R144, R20.reuse, R32, R144 ;  /* 0x000000201490723c */ /* 0x048fe60000001890 */
[----:B------:R-:W-:Y:S01]  /*bba0*/  FADD.FTZ R31, R56, R31 ;  /* 0x0000001f381f7221 */ /* 0x000fe20000010000 */
[----:B------:R-:W-:Y:S03]  /*bbb0*/  FADD.FTZ R29, R58, R29 ;  /* 0x0000001d3a1d7221 */ /* 0x000fe60000010000 */
[----:B------:R-:W-:Y:S01]  /*bbc0*/  MUFU.EX2 R46, R46 ;  /* 0x0000002e002e7308 */ /* 0x000fe20000000800 */
[----:B------:R-:W-:Y:S01]  /*bbd0*/  FFMA.FTZ R47, R130, UR4, -R167 ;  /* 0x00000004822f7c23 */ /* 0x000fe200080108a7 */
[----:B------:R-:W-:Y:S01]  /*bbe0*/  FADD.FTZ R60, R60, R31 ;  /* 0x0000001f3c3c7221 */ /* 0x000fe20000010000 */
[C---:B------:R-:W-:Y:S01]  /*bbf0*/  HMMA.16816.F32 R12, R20.reuse, R34, R12 ;  /* 0x00000022140c723c */ /* 0x040fe2000000180c */
[----:B------:R-:W-:Y:S02]  /*bc00*/  LDSM.16.MT88.4 R32, [R6+0x7000] ;  /* 0x007000000620783b */ /* 0x000fe40000004200 */
[----:B------:R-:W-:Y:S01]  /*bc10*/  FADD.FTZ R62, R62, R29 ;  /* 0x0000001d3e3e7221 */ /* 0x000fe20000010000 */
[----:B------:R-:W-:Y:S03]  /*bc20*/  FADD.FTZ R59, R59, R60 ;  /* 0x0000003c3b3b7221 */ /* 0x000fe60000010000 */
[----:B------:R-:W-:Y:S01]  /*bc30*/  MUFU.EX2 R47, R47 ;  /* 0x0000002f002f7308 */ /* 0x000fe20000000800 */
[----:B------:R-:W-:Y:S01]  /*bc40*/  FADD.FTZ R61, R61, R62 ;  /* 0x0000003e3d3d7221 */ /* 0x000fe20000010000 */
[C---:B-----5:R-:W-:Y:S01]  /*bc50*/  HMMA.16816.F32 R148, R20.reuse, R36, R148 ;  /* 0x000000241494723c */ /* 0x060fe20000001894 */
[----:B------:R-:W3:Y:S02]  /*bc60*/  LDSM.16.MT88.4 R28, [R224+0x11000] ;  /* 0x01100000e01c783b */ /* 0x000ee40000004200 */
[--C-:B------:R-:W-:Y:S01]  /*bc70*/  FFMA.FTZ R36, R124, UR4, -R180.reuse ;  /* 0x000000047c247c23 */ /* 0x100fe200080108b4 */
[--C-:B------:R-:W-:Y:S01]  /*bc80*/  FFMA.FTZ R37, R125, UR4, -R180.reuse ;  /* 0x000000047d257c23 */ /* 0x100fe200080108b4 */
[----:B------:R-:W-:Y:S01]  /*bc90*/  FFMA.FTZ R180, R129, UR4, -R180 ;  /* 0x0000000481b47c23 */ /* 0x000fe200080108b4 */
[----:B------:R-:W-:Y:S01]  /*bca0*/  FADD.FTZ R64, R64, R59 ;  /* 0x0000003b40407221 */ /* 0x000fe20000010000 */
[----:B------:R-:W-:Y:S01]  /*bcb0*/  FADD.FTZ R66, R66, R61 ;  /* 0x0000003d42427221 */ /* 0x000fe20000010000 */
[----:B------:R-:W-:Y:S01]  /*bcc0*/  HMMA.16816.F32 R16, R20, R38, R16 ;  /* 0x000000261410723c */ /* 0x000fe20000001810 */
[----:B------:R-:W-:Y:S02]  /*bcd0*/  MUFU.EX2 R36, R36 ;  /* 0x0000002400247308 */ /* 0x000fe40000000800 */
[----:B------:R-:W-:Y:S01]  /*bce0*/  F2FP.F16.F32.PACK_AB R20, R114, R113 ;  /* 0x000000717214723e */ /* 0x000fe200000000ff */
[----:B------:R-:W-:Y:S01]  /*bcf0*/  FADD.FTZ R63, R63, R64 ;  /* 0x000000403f3f7221 */ /* 0x000fe20000010000 */
[----:B-1----:R-:W-:Y:S01]  /*bd00*/  F2FP.F16.F32.PACK_AB R21, R41, R40 ;  /* 0x000000282915723e */ /* 0x002fe200000000ff */
[----:B------:R-:W-:Y:S01]  /*bd10*/  FADD.FTZ R66, R65, R66 ;  /* 0x0000004241427221 */ /* 0x000fe20000010000 */
[----:B----4-:R-:W-:Y:S01]  /*bd20*/  F2FP.F16.F32.PACK_AB R22, R43, R42 ;  /* 0x0000002a2b16723e */ /* 0x010fe200000000ff */
[--C-:B------:R-:W-:Y:S01]  /*bd30*/  FFMA.FTZ R38, R126, UR4, -R167.reuse ;  /* 0x000000047e267c23 */ /* 0x100fe200080108a7 */
[----:B------:R-:W-:Y:S02]  /*bd40*/  F2FP.F16.F32.PACK_AB R23, R45, R44 ;  /* 0x0000002c2d17723e */ /* 0x000fe400000000ff */
[----:B------:R-:W1:Y:S01]  /*bd50*/  MUFU.EX2 R37, R37 ;  /* 0x0000002500257308 */ /* 0x000e620000000800 */
[--C-:B------:R-:W-:Y:S01]  /*bd60*/  FFMA.FTZ R39, R127, UR4, -R167.reuse ;  /* 0x000000047f277c23 */ /* 0x100fe200080108a7 */
[----:B------:R-:W-:Y:S01]  /*bd70*/  FFMA.FTZ R167, R131, UR4, -R167 ;  /* 0x0000000483a77c23 */ /* 0x000fe200080108a7 */
[----:B------:R-:W-:Y:S01]  /*bd80*/  FADD.FTZ R68, R68, R63 ;  /* 0x0000003f44447221 */ /* 0x000fe20000010000 */
[----:B------:R-:W-:Y:S01]  /*bd90*/  FADD.FTZ R69, R69, R66 ;  /* 0x0000004245457221 */ /* 0x000fe20000010000 */
[C---:B--2---:R-:W-:Y:S05]  /*bda0*/  HMMA.16816.F32 R8, R20.reuse, R24, R8 ;  /* 0x000000181408723c */ /* 0x044fea0000001808 */
[----:B------:R-:W-:Y:S01]  /*bdb0*/  MUFU.EX2 R38, R38 ;  /* 0x0000002600267308 */ /* 0x000fe20000000800 */
[----:B------:R-:W-:Y:S01]  /*bdc0*/  FADD.FTZ R67, R67, R68 ;  /* 0x0000004443437221 */ /* 0x000fe20000010000 */
[----:B------:R-:W-:Y:S03]  /*bdd0*/  FADD.FTZ R69, R70, R69 ;  /* 0x0000004546457221 */ /* 0x000fe60000010000 */
[----:B------:R-:W-:Y:S01]  /*bde0*/  FADD.FTZ R72, R72, R67 ;  /* 0x0000004348487221 */ /* 0x000fe20000010000 */
[C---:B------:R-:W-:Y:S01]  /*bdf0*/  HMMA.16816.F32 R132, R20.reuse, R26, R132 ;  /* 0x0000001a1484723c */ /* 0x040fe20000001884 */
[----:B------:R-:W2:Y:S03]  /*be00*/  LDSM.16.MT88.4 R24, [R7+0x7000] ;  /* 0x007000000718783b */ /* 0x000ea60000004200 */
[----:B------:R-:W4:Y:S01]  /*be10*/  MUFU.EX2 R39, R39 ;  /* 0x0000002700277308 */ /* 0x000f220000000800 */
[----:B-1----:R-:W-:Y:S01]  /*be20*/  F2FP.F16.F32.PACK_AB R152, R37, R36 ;  /* 0x000000242598723e */ /* 0x002fe200000000ff */
[----:B------:R-:W-:Y:S01]  /*be30*/  FADD.FTZ R74, R74, R69 ;  /* 0x000000454a4a7221 */ /* 0x000fe20000010000 */
[----:B------:R-:W-:Y:S03]  /*be40*/  FADD.FTZ R71, R71, R72 ;  /* 0x0000004847477221 */ /* 0x000fe60000010000 */
[----:B------:R-:W-:Y:S01]  /*be50*/  FADD.FTZ R74, R73, R74 ;  /* 0x0000004a494a7221 */ /* 0x000fe20000010000 */
[C---:B---3--:R-:W-:Y:S03]  /*be60*/  HMMA.16816.F32 R136, R20.reuse, R28, R136 ;  /* 0x0000001c1488723c */ /* 0x048fe60000001888 */
[----:B------:R-:W1:Y:S01]  /*be70*/  MUFU.EX2 R243, R180 ;  /* 0x000000b400f37308 */ /* 0x000e620000000800 */
[----:B------:R-:W-:Y:S01]  /*be80*/  FADD.FTZ R76, R76, R71 ;  /* 0x000000474c4c7221 */ /* 0x000fe20000010000 */
[----:B------:R-:W-:Y:S03]  /*be90*/  FADD.FTZ R77, R77, R74 ;  /* 0x0000004a4d4d7221 */ /* 0x000fe60000010000 */
[----:B------:R-:W-:Y:S01]  /*bea0*/  FADD.FTZ R76, R75, R76 ;  /* 0x0000004c4b4c7221 */ /* 0x000fe20000010000 */
[C---:B------:R-:W-:Y:S01]  /*beb0*/  HMMA.16816.F32 R140, R20.reuse, R30, R140 ;  /* 0x0000001e148c723c */ /* 0x040fe2000000188c */
[----:B------:R-:W3:Y:S03]  /*bec0*/  LDSM.16.MT88.4 R28, [R227+0x11800] ;  /* 0x01180000e31c783b */ /* 0x000ee60000004200 */
[----:B------:R-:W5:Y:S01]  /*bed0*/  MUFU.EX2 R242, R167 ;  /* 0x000000a700f27308 */ /* 0x000f620000000800 */
[----:B----4-:R-:W-:Y:S01]  /*bee0*/  F2FP.F16.F32.PACK_AB R153, R39, R38 ;  /* 0x000000262799723e */ /* 0x010fe200000000ff */
[----:B------:R-:W-:Y:S01]  /*bef0*/  FADD.FTZ R78, R78, R77 ;  /* 0x0000004d4e4e7221 */ /* 0x000fe20000010000 */
[----:B------:R-:W-:Y:S01]  /*bf00*/  FADD.FTZ R79, R79, R76 ;  /* 0x0000004c4f4f7221 */ /* 0x000fe20000010000 */
[C---:B------:R-:W-:Y:S03]  /*bf10*/  HMMA.16816.F32 R144, R20.reuse, R32, R144 ;  /* 0x000000201490723c */ /* 0x040fe60000001890 */
[----:B------:R-:W-:Y:S01]  /*bf20*/  FADD.FTZ R81, R81, R78 ;  /* 0x0000004e51517221 */ /* 0x000fe20000010000 */
[----:B-1----:R-:W-:Y:S01]  /*bf30*/  F2FP.F16.F32.PACK_AB R154, R243, R46 ;  /* 0x0000002ef39a723e */ /* 0x002fe200000000ff */
[----:B------:R-:W-:Y:S02]  /*bf40*/  FADD.FTZ R79, R80, R79 ;  /* 0x0000004f504f7221 */ /* 0x000fe40000010000 */
[----:B------:R-:W-:Y:S01]  /*bf50*/  FADD.FTZ R82, R82, R81 ;  /* 0x0000005152527221 */ /* 0x000fe20000010000 */
[C---:B------:R-:W-:Y:S01]  /*bf60*/  HMMA.16816.F32 R12, R20.reuse, R34, R12 ;  /* 0x00000022140c723c */ /* 0x040fe2000000180c */
[----:B------:R-:W1:Y:S02]  /*bf70*/  LDSM.16.MT88.4 R32, [R224+0x11800] ;  /* 0x01180000e020783b */ /* 0x000e640000004200 */
[----:B------:R-:W-:Y:S01]  /*bf80*/  FADD.FTZ R84, R84, R79 ;  /* 0x0000004f54547221 */ /* 0x000fe20000010000 */
[----:B------:R-:W-:Y:S01]  /*bf90*/  FADD.FTZ R85, R85, R82 ;  /* 0x0000005255557221 */ /* 0x000fe20000010000 */
[----:B-----5:R-:W-:Y:S02]  /*bfa0*/  F2FP.F16.F32.PACK_AB R155, R242, R47 ;  /* 0x0000002ff29b723e */ /* 0x020fe400000000ff */
[----:B------:R-:W-:Y:S01]  /*bfb0*/  FADD.FTZ R84, R83, R84 ;  /* 0x0000005453547221 */ /* 0x000fe20000010000 */
[C---:B--2---:R-:W-:Y:S03]  /*bfc0*/  HMMA.16816.F32 R148, R20.reuse, R24, R148 ;  /* 0x000000181494723c */ /* 0x044fe60000001894 */
[----:B------:R-:W-:Y:S01]  /*bfd0*/  FADD.FTZ R85, R86, R85 ;  /* 0x0000005556557221 */ /* 0x000fe20000010000 */
[----:B------:R-:W-:Y:S03]  /*bfe0*/  FADD.FTZ R87, R87, R84 ;  /* 0x0000005457577221 */ /* 0x000fe60000010000 */
[----:B------:R-:W-:Y:S01]  /*bff0*/  FADD.FTZ R90, R90, R85 ;  /* 0x000000555a5a7221 */ /* 0x000fe20000010000 */
[----:B------:R-:W-:Y:S03]  /*c000*/  HMMA.16816.F32 R16, R20, R26, R16 ;  /* 0x0000001a1410723c */ /* 0x000fe60000001810 */
[----:B------:R-:W-:Y:S01]  /*c010*/  FADD.FTZ R87, R88, R87 ;  /* 0x0000005758577221 */ /* 0x000fe20000010000 */
[----:B------:R-:W-:Y:S03]  /*c020*/  FADD.FTZ R90, R89, R90 ;  /* 0x0000005a595a7221 */ /* 0x000fe60000010000 */
[----:B------:R-:W-:Y:S01]  /*c030*/  FADD.FTZ R92, R92, R87 ;  /* 0x000000575c5c7221 */ /* 0x000fe20000010000 */
[----:B------:R-:W-:Y:S01]  /*c040*/  FADD.FTZ R93, R93, R90 ;  /* 0x0000005a5d5d7221 */ /* 0x000fe20000010000 */
[C---:B---3--:R-:W-:Y:S01]  /*c050*/  HMMA.16816.F32 R160, R152.reuse, R28, R8 ;  /* 0x0000001c98a0723c */ /* 0x048fe20000001808 */
[----:B------:R-:W2:Y:S04]  /*c060*/  LDSM.16.MT88.4 R8, [R7+0x7800] ;  /* 0x007800000708783b */ /* 0x000ea80000004200 */
[----:B------:R-:W-:Y:S01]  /*c070*/  FADD.FTZ R91, R91, R92 ;  /* 0x0000005c5b5b7221 */ /* 0x000fe20000010000 */
[----:B------:R-:W-:Y:S02]  /*c080*/  FADD.FTZ R94, R94, R93 ;  /* 0x0000005d5e5e7221 */ /* 0x000fe40000010000 */
[C---:B------:R-:W-:Y:S03]  /*c090*/  HMMA.16816.F32 R132, R152.reuse, R30, R132 ;  /* 0x0000001e9884723c */ /* 0x040fe60000001884 */
[----:B------:R-:W-:Y:S01]  /*c0a0*/  FADD.FTZ R96, R96, R91 ;  /* 0x0000005b60607221 */ /* 0x000fe20000010000 */
[----:B------:R-:W-:Y:S03]  /*c0b0*/  FADD.FTZ R97, R97, R94 ;  /* 0x0000005e61617221 */ /* 0x000fe60000010000 */
[----:B------:R-:W-:Y:S01]  /*c0c0*/  FADD.FTZ R96, R95, R96 ;  /* 0x000000605f607221 */ /* 0x000fe20000010000 */
[C---:B-1----:R-:W-:Y:S03]  /*c0d0*/  HMMA.16816.F32 R136, R152.reuse, R32, R136 ;  /* 0x000000209888723c */ /* 0x042fe60000001888 */
        /* <DEDUP_REMOVED lines=17> */
[C---:B--2---:R-:W-:Y:S03]  /*c1f0*/  HMMA.16816.F32 R148, R152.reuse, R8, R148 ;  /* 0x000000089894723c */ /* 0x044fe60000001894 */
        /* <DEDUP_REMOVED lines=22> */
.L_x_1923:
[----:B------:R-:W1:Y:S01]  /*c360*/  SHFL.BFLY PT, R9, R242, 0x2, 0x1f ;  /* 0x0c401f00f2097f89 */ /* 0x000e6200000e0000 */
[C---:B------:R-:W-:Y:S01]  /*c370*/  SHF.L.U32 R6, R225.reuse, 0x4, RZ ;  /* 0x00000004e1067819 */ /* 0x040fe200000006ff */
[----:B------:R-:W2:Y:S01]  /*c380*/  LDCU.U8 UR4, c[0x0][0x548] ;  /* 0x0000a900ff0477ac */ /* 0x000ea20008000000 */
[----:B------:R-:W-:Y:S01]  /*c390*/  SHF.L.U32 R3, R225, 0x1, RZ ;  /* 0x00000001e1037819 */ /* 0x000fe200000006ff */
[----:B------:R-:W3:Y:S01]  /*c3a0*/  SHFL.BFLY PT, R10, R243, 0x2, 0x1f ;  /* 0x0c401f00f30a7f89 */ /* 0x000ee200000e0000 */
[----:B------:R-:W-:Y:S01]  /*c3b0*/  LOP3.LUT R6, R6, 0x1c0, RZ, 0xc0, !PT ;  /* 0x000001c006067812 */ /* 0x000fe200078ec0ff */
[----:B------:R-:W-:Y:S01]  /*c3c0*/  S2UR UR8, SR_CTAID.Y ;  /* 0x00000000000879c3 */ /* 0x000fe20000002600 */
[--C-:B------:R-:W-:Y:S01]  /*c3d0*/  LOP3.LUT R228, R228, 0x6, R3.reuse, 0xf8, !PT ;  /* 0x00000006e4e47812 */ /* 0x100fe200078ef803 */
[----:B------:R-:W-:Y:S01]  /*c3e0*/  BSSY.RECONVERGENT B0, `(.L_x_1928) ;  /* 0x000008f000007945 */ /* 0x000fe20003800200 */
[----:B------:R-:W-:Y:S02]  /*c3f0*/  LOP3.LUT R3, R6, 0x38, R3, 0xf8, !PT ;  /* 0x0000003806037812 */ /* 0x000fe400078ef803 */
[----:B------:R-:W-:-:S02]  /*c400*/  MOV R6, 0x10 ;  /* 0x0000001000067802 */ /* 0x000fc40000000f00 */
[----:B------:R-:W-:Y:S01]  /*c410*/  LOP3.LUT R3, R228, R3, RZ, 0xfc, !PT ;  /* 0x00000003e4037212 */ /* 0x000fe200078efcff */
[----:B------:R-:W4:Y:S01]  /*c420*/  S2UR UR7, SR_CTAID.Z ;  /* 0x00000000000779c3 */ /* 0x000f220000002700 */
[----:B------:R-:W-:Y:S02]  /*c430*/  SEL R6, R6, 0xfffffff0, !P0 ;  /* 0xfffffff006067807 */ /* 0x000fe40004000000 */
[----:B------:R-:W-:Y:S02]  /*c440*/  LEA R3, R3, UR5, 0x1 ;  /* 0x0000000503037c11 */ /* 0x000fe4000f8e08ff */
[----:B------:R-:W-:Y:S01]  /*c450*/  MOV R227, RZ ;  /* 0x000000ff00e37202 */ /* 0x000fe20000000f00 */
[----:B--2---:R-:W-:Y:S01]  /*c460*/  UISETP.NE.AND UP0, UPT, UR4, URZ, UPT ;  /* 0x000000ff0400728c */ /* 0x004fe2000bf05270 */
[----:B------:R-:W-:Y:S01]  /*c470*/  LOP3.LUT R229, R229, 0x30, RZ, 0xc0, !PT ;  /* 0x00000030e5e57812 */ /* 0x000fe200078ec0ff */
[----:B------:R-:W2:Y:S01]  /*c480*/  LDCU UR4, c[0x0][0x434] ;  /* 0x00008680ff0477ac */ /* 0x000ea20008000800 */
[----:B------:R-:W-:Y:S01]  /*c490*/  SHF.R.U32.HI R20, RZ, 0x2, R225 ;  /* 0x00000002ff147819 */ /* 0x000fe200000116e1 */
[----:B-1----:R-:W-:Y:S01]  /*c4a0*/  FADD.FTZ R9, R9, R242 ;  /* 0x000000f209097221 */ /* 0x002fe20000010000 */
[----:B------:R-:W-:-:S02]  /*c4b0*/  MOV R24, 0x7f800000 ;  /* 0x7f80000000187802 */ /* 0x000fc40000000f00 */
[----:B------:R-:W-:Y:S01]  /*c4c0*/  MOV R22, 0x7f800000 ;  /* 0x7f80000000167802 */ /* 0x000fe20000000f00 */
[----:B---3--:R-:W-:Y:S01]  /*c4d0*/  FADD.FTZ R10, R10, R243 ;  /* 0x000000f30a0a7221 */ /* 0x008fe20000010000 */
[----:B------:R-:W1:Y:S01]  /*c4e0*/  SHFL.BFLY PT, R4, R9, 0x1, 0x1f ;  /* 0x0c201f0009047f89 */ /* 0x000e6200000e0000 */
[----:B------:R-:W-:Y:S01]  /*c4f0*/  LOP3.LUT R20, R229, 0x7, R20, 0xf8, !PT ;  /* 0x00000007e5147812 */ /* 0x000fe200078ef814 */
[----:B------:R-:W4:Y:S02]  /*c500*/  @!UP0 LDCU UR9, c[0x0][0x3e0] ;  /* 0x00007c00ff0987ac */ /* 0x000f240008000800 */
[----:B------:R-:W3:Y:S01]  /*c510*/  SHFL.BFLY PT, R5, R10, 0x1, 0x1f ;  /* 0x0c201f000a057f89 */ /* 0x000ee200000e0000 */
[----:B------:R-:W5:Y:S01]  /*c520*/  @UP0 LDCU UR5, c[0x0][0x454] ;  /* 0x00008a80ff0507ac */ /* 0x000f620008000800 */
[----:B--2---:R-:W-:Y:S01]  /*c530*/  @!UP0 UMOV UR6, UR4 ;  /* 0x0000000400068c82 */ /* 0x004fe20008000000 */
[----:B----4-:R-:W-:Y:S01]  /*c540*/  @!UP0 UIMAD UR9, UR8, UR9, UR7 ;  /* 0x00000009080982a4 */ /* 0x010fe2000f8e0207 */
[----:B-1----:R-:W-:Y:S01]  /*c550*/  FADD.FTZ R4, R9, R4 ;  /* 0x0000000409047221 */ /* 0x002fe20000010000 */
[----:B------:R-:W-:Y:S01]  /*c560*/  IADD3 R9, PT, PT, R6, R3, RZ ;  /* 0x0000000306097210 */ /* 0x000fe20007ffe0ff */
[----:B-----5:R-:W-:Y:S01]  /*c570*/  @UP0 UIMAD UR5, UR7, UR5, URZ ;  /* 0x00000005070502a4 */ /* 0x020fe2000f8e02ff */
[----:B---3--:R-:W-:Y:S01]  /*c580*/  FADD.FTZ R5, R10, R5 ;  /* 0x000000050a057221 */ /* 0x008fe20000010000 */
[----:B------:R-:W1:Y:S01]  /*c590*/  MUFU.RCP R7, R4 ;  /* 0x0000000400077308 */ /* 0x000e620000001000 */
[----:B------:R-:W-:Y:S01]  /*c5a0*/  FSETP.NE.FTZ.AND P1, PT, R4, RZ, PT ;  /* 0x000000ff0400720b */ /* 0x000fe20003f35000 */
[----:B------:R-:W-:-:S02]  /*c5b0*/  @!UP0 UIMAD UR9, UR9, UR6, URZ ;  /* 0x00000006090982a4 */ /* 0x000fc4000f8e02ff */
[----:B------:R-:W-:Y:S01]  /*c5c0*/  FSETP.NE.FTZ.AND P2, PT, R5, RZ, PT ;  /* 0x000000ff0500720b */ /* 0x000fe20003f55000 */
[----:B------:R-:W-:Y:S02]  /*c5d0*/  @UP0 UMOV UR6, UR4 ;  /* 0x0000000400060c82 */ /* 0x000fe40008000000 */
[----:B------:R-:W-:Y:S01]  /*c5e0*/  @UP0 UIMAD UR9, UR8, UR6, UR5 ;  /* 0x00000006080902a4 */ /* 0x000fe2000f8e0205 */
[----:B------:R-:W2:Y:S01]  /*c5f0*/  MUFU.RCP R8, R5 ;  /* 0x0000000500087308 */ /* 0x000ea20000001000 */
[C---:B------:R-:W-:Y:S02]  /*c600*/  R2P PR, R225.reuse, 0x18 ;  /* 0x00000018e1007804 */ /* 0x040fe40000000000 */
[----:B------:R-:W-:-:S03]  /*c610*/  LOP3.LUT P0, RZ, R225, 0x3, RZ, 0xc0, !PT ;  /* 0x00000003e1ff7812 */ /* 0x000fc6000780c0ff */
[----:B------:R-:W3:Y:S02]  /*c620*/  @P1 LDC R23, c[0x0][0x458] ;  /* 0x00011600ff171b82 */ /* 0x000ee40000000800 */
[----:B------:R-:W4:Y:S01]  /*c630*/  @P1 MUFU.LG2 R4, R4 ;  /* 0x0000000400041308 */ /* 0x000f220000000c00 */
[----:B-1----:R-:W-:-:S05]  /*c640*/  FSEL R7, R7, 1, P1 ;  /* 0x3f80000007077808 */ /* 0x002fca0000800000 */
        /* <DEDUP_REMOVED lines=32> */
[----:B------:R-:W-:Y:S01]  /*c850*/  FMUL.FTZ R7, R7, R155 ;  /* 0x0000009b07077220 */ /* 0x000fe20000410000 */
[----:B------:R-:W-:Y:S01]  /*c860*/  MOV R8, 0x20 ;  /* 0x0000002000087802 */ /* 0x000fe20000000f00 */
[----:B------:R-:W1:Y:S01]  /*c870*/  @P2 MUFU.LG2 R5, R5 ;  /* 0x0000000500052308 */ /* 0x000e620000000c00 */
[----:B------:R-:W-:Y:S01]  /*c880*/  F2FP.F16.F32.PACK_AB R160, R161, R160 ;  /* 0x000000a0a1a0723e */ /* 0x000fe200000000ff */
[----:B----4-:R-:W-:Y:S01]  /*c890*/  @P1 FMUL.FTZ R25, R4, 0.69314718246459960938 ;  /* 0x3f31721804191820 */ /* 0x010fe20000410000 */
[----:B------:R-:W-:-:S02]  /*c8a0*/  F2FP.F16.F32.PACK_AB R154, R7, R154 ;  /* 0x0000009a079a723e */ /* 0x000fc400000000ff */
[----:B------:R-:W-:Y:S01]  /*c8b0*/  SEL R8, R8, 0xffffffe0, !P3 ;  /* 0xffffffe008087807 */ /* 0x000fe20005800000 */
[----:B------:R-:W-:Y:S01]  /*c8c0*/  STS [R3], R160 ;  /* 0x000000a003007388 */ /* 0x000fe20000000800 */
[C---:B------:R-:W-:Y:S01]  /*c8d0*/  IADD3 R7, PT, PT, R3.reuse, 0x40, RZ ;  /* 0x0000004003077810 */ /* 0x040fe20007ffe0ff */
[----:B------:R-:W-:Y:S01]  /*c8e0*/  @P4 VIADD R7, R3, 0xffffffc0 ;  /* 0xffffffc003074836 */ /* 0x000fe20000000000 */
[----:B------:R-:W-:Y:S01]  /*c8f0*/  IADD3 R11, PT, PT, R8, R3, RZ ;  /* 0x00000003080b7210 */ /* 0x000fe20007ffe0ff */
[----:B---3--:R-:W-:Y:S01]  /*c900*/  @P1 FFMA.FTZ R22, R0, R23, R25 ;  /* 0x0000001700161223 */ /* 0x008fe20000010019 */
[----:B------:R-:W-:Y:S02]  /*c910*/  F2FP.F16.F32.PACK_AB R162, R163, R162 ;  /* 0x000000a2a3a2723e */ /* 0x000fe400000000ff */
[----:B------:R-:W-:Y:S02]  /*c920*/  F2FP.F16.F32.PACK_AB R132, R133, R132 ;  /* 0x000000848584723e */ /* 0x000fe400000000ff */
[----:B------:R-:W-:Y:S01]  /*c930*/  F2FP.F16.F32.PACK_AB R134, R135, R134 ;  /* 0x000000868786723e */ /* 0x000fe200000000ff */
[----:B------:R-:W-:Y:S01]  /*c940*/  STS [R3+0x400], R162 ;  /* 0x000400a203007388 */ /* 0x000fe20000000800 */
[----:B------:R-:W-:Y:S01]  /*c950*/  F2FP.F16.F32.PACK_AB R136, R137, R136 ;  /* 0x000000888988723e */ /* 0x000fe200000000ff */
[----:B-1----:R-:W-:Y:S01]  /*c960*/  @P2 FMUL.FTZ R5, R5, 0.69314718246459960938 ;  /* 0x3f31721805052820 */ /* 0x002fe20000410000 */
[----:B------:R-:W-:Y:S01]  /*c970*/  F2FP.F16.F32.PACK_AB R138, R139, R138 ;  /* 0x0000008a8b8a723e */ /* 0x000fe200000000ff */
[----:B------:R-:W-:Y:S01]  /*c980*/  STS [R9], R132 ;  /* 0x0000008409007388 */ /* 0x000fe20000000800 */
[----:B------:R-:W-:-:S02]  /*c990*/  IADD3 R21, PT, PT, R8, R7, RZ ;  /* 0x0000000708157210 */ /* 0x000fc40007ffe0ff */
[----:B------:R-:W-:Y:S01]  /*c9a0*/  F2FP.F16.F32.PACK_AB R140, R141, R140 ;  /* 0x0000008c8d8c723e */ /* 0x000fe200000000ff */
[----:B------:R1:W-:Y:S01]  /*c9b0*/  STS [R9+0x400], R134 ;  /* 0x0004008609007388 */ /* 0x0003e20000000800 */
[----:B------:R-:W-:Y:S02]  /*c9c0*/  F2FP.F16.F32.PACK_AB R142, R143, R142 ;  /* 0x0000008e8f8e723e */ /* 0x000fe400000000ff */
[----:B------:R-:W-:Y:S01]  /*c9d0*/  IADD3 R13, PT, PT, R6, R11, RZ ;  /* 0x0000000b060d7210 */ /* 0x000fe20007ffe0ff */
[----:B------:R-:W-:Y:S01]  /*c9e0*/  STS [R11], R136 ;  /* 0x000000880b007388 */ /* 0x000fe20000000800 */
[----:B------:R-:W-:Y:S02]  /*c9f0*/  F2FP.F16.F32.PACK_AB R144, R145, R144 ;  /* 0x000000909190723e */ /* 0x000fe400000000ff */
[----:B------:R-:W-:Y:S01]  /*ca00*/  F2FP.F16.F32.PACK_AB R146, R147, R146 ;  /* 0x000000929392723e */ /* 0x000fe200000000ff */
[----:B------:R2:W-:Y:S01]  /*ca10*/  STS [R11+0x400], R138 ;  /* 0x0004008a0b007388 */ /* 0x0005e20000000800 */
[----:B------:R-:W-:-:S02]  /*ca20*/  F2FP.F16.F32.PACK_AB R156, R157, R156 ;  /* 0x0000009c9d9c723e */ /* 0x000fc400000000ff */
[----:B------:R-:W-:Y:S01]  /*ca30*/  F2FP.F16.F32.PACK_AB R158, R159, R158 ;  /* 0x0000009e9f9e723e */ /* 0x000fe200000000ff */
[----:B------:R-:W-:Y:S01]  /*ca40*/  STS [R13], R140 ;  /* 0x0000008c0d007388 */ /* 0x000fe20000000800 */
[C---:B------:R-:W-:Y:S02]  /*ca50*/  IADD3 R15, PT, PT, R6.reuse, R7, RZ ;  /* 0x00000007060f7210 */ /* 0x040fe40007ffe0ff */
[----:B------:R-:W-:Y:S01]  /*ca60*/  F2FP.F16.F32.PACK_AB R148, R149, R148 ;  /* 0x000000949594723e */ /* 0x000fe200000000ff */
[----:B------:R-:W-:Y:S01]  /*ca70*/  STS [R13+0x400], R142 ;  /* 0x0004008e0d007388 */ /* 0x000fe20000000800 */
[----:B------:R-:W-:Y:S02]  /*ca80*/  F2FP.F16.F32.PACK_AB R150, R151, R150 ;  /* 0x000000969796723e */ /* 0x000fe400000000ff */
[----:B------:R-:W-:Y:S01]  /*ca90*/  F2FP.F16.F32.PACK_AB R152, R153, R152 ;  /* 0x000000989998723e */ /* 0x000fe200000000ff */
[----:B------:R-:W-:Y:S04]  /*caa0*/  STS [R7], R144 ;  /* 0x0000009007007388 */ /* 0x000fe80000000800 */
[----:B------:R3:W-:Y:S01]  /*cab0*/  STS [R7+0x400], R146 ;  /* 0x0004009207007388 */ /* 0x0007e20000000800 */
[----:B-1----:R-:W-:-:S03]  /*cac0*/  IMAD.IADD R9, R6, 0x1, R21 ;  /* 0x0000000106097824 */ /* 0x002fc600078e0215 */
[----:B------:R-:W-:Y:S04]  /*cad0*/  STS [R15], R156 ;  /* 0x0000009c0f007388 */ /* 0x000fe80000000800 */
[----:B------:R-:W-:Y:S01]  /*cae0*/  STS [R15+0x400], R158 ;  /* 0x0004009e0f007388 */ /* 0x000fe20000000800 */
[----:B--2---:R-:W1:Y:S03]  /*caf0*/  LDC.64 R10, c[0x0][0x400] ;  /* 0x00010000ff0a7b82 */ /* 0x004e660000000a00 */
[----:B------:R-:W-:Y:S04]  /*cb00*/  STS [R21], R148 ;  /* 0x0000009415007388 */ /* 0x000fe80000000800 */
[----:B------:R2:W-:Y:S04]  /*cb10*/  STS [R21+0x400], R150 ;  /* 0x0004009615007388 */ /* 0x0005e80000000800 */
[----:B------:R-:W-:Y:S04]  /*cb20*/  STS [R9], R152 ;  /* 0x0000009809007388 */ /* 0x000fe80000000800 */
[----:B------:R4:W-:Y:S01]  /*cb30*/  STS [R9+0x400], R154 ;  /* 0x0004009a09007388 */ /* 0x0009e20000000800 */
[----:B---3--:R-:W3:Y:S08]  /*cb40*/  LDC.64 R6, c[0x0][0x408] ;  /* 0x00010200ff067b82 */ /* 0x008ef00000000a00 */
[----:B------:R-:W-:Y:S06]  /*cb50*/  BAR.SYNC.DEFER_BLOCKING 0x0 ;  /* 0x0000000000007b1d */ /* 0x000fec0000010000 */
[----:B------:R-:W5:Y:S02]  /*cb60*/  S2R R3, SR_CTAID.X ;  /* 0x0000000000037919 */ /* 0x000f640000002500 */
[----:B--2---:R-:W2:Y:S08]  /*cb70*/  @P2 LDC R21, c[0x0][0x458] ;  /* 0x00011600ff152b82 */ /* 0x004eb00000000800 */
[----:B----4-:R-:W4:Y:S01]  /*cb80*/  LDC.64 R8, c[0x0][0x410] ;  /* 0x00010400ff087b82 */ /* 0x010f220000000a00 */
[----:B------:R1:W1:Y:S04]  /*cb90*/  LDS.128 R16, [R241] ;  /* 0x00000000f1107984 */ /* 0x0002680000000c00 */
[----:B------:R1:W1:Y:S01]  /*cba0*/  LDS.128 R12, [R241+0x800] ;  /* 0x00080000f10c7984 */ /* 0x0002620000000c00 */
[----:B--2---:R-:W-:Y:S01]  /*cbb0*/  @P2 FFMA.FTZ R24, R2, R21, R5 ;  /* 0x0000001502182223 */ /* 0x004fe20000010005 */
[----:B-----5:R-:W-:-:S05]  /*cbc0*/  SHF.L.U32 R3, R3, 0x6, RZ ;  /* 0x0000000603037819 */ /* 0x020fca00000006ff */
[----:B---3--:R-:W-:-:S04]  /*cbd0*/  IMAD.WIDE.U32 R26, R3, R6, R226 ;  /* 0x00000006031a7225 */ /* 0x008fc800078e00e2 */
[----:B------:R-:W-:Y:S02]  /*cbe0*/  IMAD R27, R3, R7, R27 ;  /* 0x00000007031b7224 */ /* 0x000fe400078e021b */
[----:B-1----:R-:W-:Y:S01]  /*cbf0*/  IMAD.WIDE.U32 R28, R10, UR8, R26 ;  /* 0x000000080a1c7c25 */ /* 0x002fe2000f8e001a */
[----:B----4-:R-:W-:Y:S06]  /*cc00*/  @P0 BRA `(.L_x_1929) ;  /* 0x0000000000300947 */ /* 0x010fec0003800000 */
[----:B------:R-:W1:Y:S01]  /*cc10*/  LDCU.64 UR4, c[0x0][0x420] ;  /* 0x00008400ff0477ac */ /* 0x000e620008000a00 */
[C---:B------:R-:W-:Y:S01]  /*cc20*/  VIADD R5, R3.reuse, UR9 ;  /* 0x0000000903057c36 */ /* 0x040fe20008000000 */
[----:B------:R-:W-:Y:S01]  /*cc30*/  IADD3 R3, PT, PT, -R3, UR6, RZ ;  /* 0x0000000603037c10 */ /* 0x000fe2000fffe1ff */
[----:B------:R-:W-:-:S03]  /*cc40*/  VIADD R2, R20, 0x8 ;  /* 0x0000000814027836 */ /* 0x000fc60000000000 */
[C---:B------:R-:W-:Y:S02]  /*cc50*/  IADD3 R0, P0, PT, R20.reuse, R5, RZ ;  /* 0x0000000514007210 */ /* 0x040fe40007f1e0ff */
[-C--:B------:R-:W-:Y:S02]  /*cc60*/  ISETP.GE.AND P2, PT, R20, R3.reuse, PT ;  /* 0x000000031400720c */ /* 0x080fe40003f46270 */
[----:B------:R-:W-:Y:S02]  /*cc70*/  ISETP.GE.AND P1, PT, R2, R3, PT ;  /* 0x000000030200720c */ /* 0x000fe40003f26270 */
[----:B------:R-:W-:Y:S02]  /*cc80*/  LEA.HI.X.SX32 R5, R5, RZ, 0x1, P0 ;  /* 0x000000ff05057211 */ /* 0x000fe400000f0eff */
[----:B-1----:R-:W-:-:S04]  /*cc90*/  LEA R2, P0, R0, UR4, 0x2 ;  /* 0x0000000400027c11 */ /* 0x002fc8000f8010ff */
[----:B------:R-:W-:-:S05]  /*cca0*/  LEA.HI.X R3, R0, UR5, R5, 0x2, P0 ;  /* 0x0000000500037c11 */ /* 0x000fca00080f1405 */
[----:B------:R1:W-:Y:S04]  /*ccb0*/  @!P2 STG.E desc[UR26][R2.64], R24 ;  /* 0x000000180200a986 */ /* 0x0003e8000c10191a */
[----:B------:R1:W-:Y:S02]  /*ccc0*/  @!P1 STG.E desc[UR26][R2.64+0x20], R22 ;  /* 0x0000201602009986 */ /* 0x0003e4000c10191a */
.L_x_1929:
[----:B------:R-:W-:Y:S05]  /*ccd0*/  BSYNC.RECONVERGENT B0 ;  /* 0x0000000000007941 */ /* 0x000fea0003800200 */
.L_x_1928:
[----:B-1----:R-:W1:Y:S01]  /*cce0*/  LDS.128 R20, [R241+0x1000] ;  /* 0x00100000f1147984 */ /* 0x002e620000000c00 */
[----:B------:R-:W2:Y:S01]  /*ccf0*/  LDCU.64 UR4, c[0x0][0x3f0] ;  /* 0x00007e00ff0477ac */ /* 0x000ea20008000a00 */
[----:B------:R-:W-:Y:S01]  /*cd00*/  IMAD R29, R11, UR8, R29 ;  /* 0x000000080b1d7c24 */ /* 0x000fe2000f8e021d */
[----:B------:R-:W-:Y:S01]  /*cd10*/  SHF.R.U32.HI R0, RZ, 0x3, R225 ;  /* 0x00000003ff007819 */ /* 0x000fe200000116e1 */
[----:B------:R-:W3:Y:S01]  /*cd20*/  LDS.128 R24, [R241+0x1800] ;  /* 0x00180000f1187984 */ /* 0x000ee20000000c00 */
[----:B------:R-:W-:Y:S02]  /*cd30*/  IMAD.SHL.U32 R2, R6, 0x20, RZ ;  /* 0x0000002006027824 */ /* 0x000fe400078e00ff */
[----:B------:R-:W-:-:S04]  /*cd40*/  IMAD.WIDE.U32 R28, R8, UR7, R28 ;  /* 0x00000007081c7c25 */ /* 0x000fc8000f8e001c */
[----:B------:R-:W-:Y:S02]  /*cd50*/  IMAD R29, R9, UR7, R29 ;  /* 0x00000007091d7c24 */ /* 0x000fe4000f8e021d */
[----:B------:R-:W-:-:S04]  /*cd60*/  IMAD.WIDE.U32 R8, R0, R6, R28 ;  /* 0x0000000600087225 */ /* 0x000fc800078e001c */
[----:B------:R-:W-:Y:S01]  /*cd70*/  IMAD R0, R0, R7, R9 ;  /* 0x0000000700007224 */ /* 0x000fe200078e0209 */
[----:B--2---:R-:W-:-:S04]  /*cd80*/  LEA R4, P0, R8, UR4, 0x1 ;  /* 0x0000000408047c11 */ /* 0x004fc8000f8008ff */
[----:B------:R-:W-:Y:S02]  /*cd90*/  LEA.HI.X R5, R8, UR5, R0, 0x1, P0 ;  /* 0x0000000508057c11 */ /* 0x000fe400080f0c00 */
[CC--:B------:R-:W-:Y:S02]  /*cda0*/  LEA R8, P0, R6.reuse, R4.reuse, 0x6 ;  /* 0x0000000406087211 */ /* 0x0c0fe400078030ff */
[--C-:B------:R-:W-:Y:S01]  /*cdb0*/  SHF.L.U64.HI R0, R6, 0x5, R7.reuse ;  /* 0x0000000506007819 */ /* 0x100fe20000010207 */
[----:B------:R-:W-:Y:S01]  /*cdc0*/  STG.E.128 desc[UR26][R4.64], R16 ;  /* 0x0000001004007986 */ /* 0x000fe2000c101d1a */
[----:B------:R-:W-:Y:S02]  /*cdd0*/  IADD3 R10, P1, PT, R2, R4, RZ ;  /* 0x00000004020a7210 */ /* 0x000fe40007f3e0ff */
[----:B------:R-:W-:Y:S02]  /*cde0*/  LEA.HI.X R9, R6, R5, R7, 0x6, P0 ;  /* 0x0000000506097211 */ /* 0x000fe400000f3407 */
[----:B------:R-:W-:Y:S01]  /*cdf0*/  IADD3 R2, P0, PT, R8, R2, RZ ;  /* 0x0000000208027210 */ /* 0x000fe20007f1e0ff */
[----:B------:R-:W-:-:S04]  /*ce00*/  IMAD.X R11, R0, 0x1, R5, P1 ;  /* 0x00000001000b7824 */ /* 0x000fc800008e0605 */
[----:B------:R-:W-:Y:S01]  /*ce10*/  IMAD.X R3, R9, 0x1, R0, P0 ;  /* 0x0000000109037824 */ /* 0x000fe200000e0600 */
[----:B------:R-:W-:Y:S04]  /*ce20*/  STG.E.128 desc[UR26][R10.64], R12 ;  /* 0x0000000c0a007986 */ /* 0x000fe8000c101d1a */
[----:B-1----:R-:W-:Y:S04]  /*ce30*/  STG.E.128 desc[UR26][R8.64], R20 ;  /* 0x0000001408007986 */ /* 0x002fe8000c101d1a */
[----:B---3--:R-:W-:Y:S01]  /*ce40*/  STG.E.128 desc[UR26][R2.64], R24 ;  /* 0x0000001802007986 */ /* 0x008fe2000c101d1a */
[----:B------:R-:W-:Y:S05]  /*ce50*/  EXIT ;  /* 0x000000000000794d */ /* 0x000fea0003800000 */
.L_x_1930:
        /* <DEDUP_REMOVED lines=10> */
.L_x_7138:


//--------------------- .text._ZN5flash24flash_fwd_splitkv_kernelI23Flash_fwd_kernel_traitsILi64ELi64ELi256ELi4ELb0ELb0EN7cutlass6half_tE19Flash_kernel_traitsILi64ELi64ELi256ELi4ES3_EELb1ELb0ELb0ELb1ELb1ELb1ELb0ELb0EEEvNS_16Flash_fwd_paramsE --------------------------
	.section	.text._ZN5flash24flash_fwd_splitkv_kernelI23Flash_fwd_kernel_traitsILi64ELi64ELi256ELi4ELb0ELb0EN7cutlass6half_tE19Flash_kernel_traitsILi64ELi64ELi256ELi4ES3_EELb1ELb0ELb0ELb1ELb1ELb1ELb0ELb0EEEvNS_16Flash_fwd_paramsE,"ax",@progbits
	.align	128
        .global         _ZN5flash24flash_fwd_splitkv_kernelI23Flash_fwd_kernel_traitsILi64ELi64ELi256ELi4ELb0ELb0EN7cutlass6half_tE19Flash_kernel_traitsILi64ELi64ELi256ELi4ES3_EELb1ELb0ELb0ELb1ELb1ELb1ELb0ELb0EEEvNS_16Flash_fwd_paramsE
        .type           _ZN5flash24flash_fwd_splitkv_kernelI23Flash_fwd_kernel_traitsILi64ELi64ELi256ELi4ELb0ELb0EN7cutlass6half_tE19Flash_kernel_traitsILi64ELi64ELi256ELi4ES3_EELb1ELb0ELb0ELb1ELb1ELb1ELb0ELb0EEEvNS_16Flash_fwd_paramsE,@function
        .size           _ZN5flash24flash_fwd_splitkv_kernelI23Flash_fwd_kernel_traitsILi64ELi64ELi256ELi4ELb0ELb0EN7cutlass6half_tE19Flash_kernel_traitsILi64ELi64ELi256ELi4ES3_EELb1ELb0ELb0ELb1ELb1ELb1ELb0ELb0EEEvNS_16Flash_fwd_paramsE,(.L_x_7139 - _ZN5flash24flash_fwd_splitkv_kernelI23Flash_fwd_kernel_traitsILi64ELi64ELi256ELi4ELb0ELb0EN7cutlass6half_tE19Flash_kernel_traitsILi64ELi64ELi256ELi4ES3_EELb1ELb0ELb0ELb1ELb1ELb1ELb0ELb0EEEvNS_16Flash_fwd_paramsE)
        .other          _ZN5flash24flash_fwd_splitkv_kernelI23Flash_fwd_kernel_traitsILi64ELi64ELi256ELi4ELb0ELb0EN7cutlass6half_tE19Flash_kernel_traitsILi64ELi64ELi256ELi4ES3_EELb1ELb0ELb0ELb1ELb1ELb1ELb0ELb0EEEvNS_16Flash_fwd_paramsE,@"STO_CUDA_ENTRY STV_DEFAULT"
_ZN5flash24flash_fwd_splitkv_kernelI23Flash_fwd_kernel_traitsILi64ELi64ELi256ELi4ELb0ELb0EN7cutlass6half_tE19Flash_kernel_traitsILi64ELi64ELi256ELi4ES3_EELb1ELb0ELb0ELb1ELb1ELb1ELb0ELb0EEEvNS_16Flash_fwd_paramsE:
.text._ZN5flash24flash_fwd_splitkv_kernelI23Flash_fwd_kernel_traitsILi64ELi64ELi256ELi4ELb0ELb0EN7cutlass6half_tE19Flash_kernel_traitsILi64ELi64ELi256ELi4ES3_EELb1ELb0ELb0ELb1ELb1ELb1ELb0ELb0EEEvNS_16Flash_fwd_paramsE:
[----:B------:R-:W1:Y:S08]  /*0000*/  LDC R1, c[0x0][0x37c] ;  /* 0x0000df00ff017b82 */ /* 0x000e700000000800 */
[----:B------:R-:W2:Y:S01]  /*0010*/  LDC.64 R4, c[0x0][0x470] ;  /* 0x00011c00ff047b82 */ /* 0x000ea20000000a00 */
[----:B------:R-:W3:Y:S01]  /*0020*/  S2R R16, SR_CTAID.Y ;  /* 0x0000000000107919 */ /* 0x000ee20000002600 */
[----:B------:R-:W4:Y:S01]  /*0030*/  LDCU.64 UR26, c[0x0][0x358] ;  /* 0x00006b00ff1a77ac */ /* 0x000f220008000a00 */
[----:B------:R-:W-:-:S02]  /*0040*/  IMAD.MOV.U32 R10, RZ, RZ, RZ ;  /* 0x000000ffff0a7224 */ /* 0x000fc400078e00ff */
[----:B-1----:R-:W-:-:S03]  /*0050*/  VIADD R1, R1, 0xffffffe0 ;  /* 0xffffffe001017836 */ /* 0x002fc60000000000 */
[----:B------:R-:W1:Y:S01]  /*0060*/  LDC.64 R2, c[0x0][0x478] ;  /* 0x00011e00ff027b82 */ /* 0x000e620000000a00 */
[----:B------:R-:W4:Y:S01]  /*0070*/  S2R R17, SR_CTAID.X ;  /* 0x0000000000117919 */ /* 0x000f220000002500 */
[----:B------:R-:W3:Y:S01]  /*0080*/  LDCU UR24, c[0x0][0x434] ;  /* 0x00008680ff1877ac */ /* 0x000ee20008000800 */
[----:B--2---:R-:W-:-:S04]  /*0090*/  ISETP.NE.U32.AND P0, PT, R4, RZ, PT ;  /* 0x000000ff0400720c */ /* 0x004fc80003f05070 */
[----:B------:R-:W-:Y:S02]  /*00a0*/  ISETP.NE.AND.EX P0, PT, R5, RZ, PT, P0 ;  /* 0x000000ff0500720c */ /* 0x000fe40003f05300 */
[----:B-1----:R-:W-:-:S04]  /*00b0*/  ISETP.NE.U32.AND P2, PT, R2, RZ, PT ;  /* 0x000000ff0200720c */ /* 0x002fc80003f45070 */
[----:B------:R-:W-:-:S07]  /*00c0*/  ISETP.NE.AND.EX P2, PT, R3, RZ, PT, P2 ;  /* 0x000000ff0300720c */ /* 0x000fce0003f45320 */
[----:B------:R-:W3:Y:S08]  /*00d0*/  @P0 LDC.64 R2, c[0x0][0x470] ;  /* 0x00011c00ff020b82 */ /* 0x000ef00000000a00 */
[----:B------:R-:W1:Y:S01]  /*00e0*/  @P2 LDC.64 R6, c[0x0][0x478] ;  /* 0x00011e00ff062b82 */ /* 0x000e620000000a00 */
[----:B----4-:R-:W-:Y:S02]  /*00f0*/  IMAD.SHL.U32 R167, R17, 0x40, RZ ;  /* 0x0000004011a77824 */ /* 0x010fe400078e00ff */
[----:B---3--:R-:W-:-:S05]  /*0100*/  @P0 IMAD.WIDE.U32 R4, R16, 0x4, R2 ;  /* 0x0000000410040825 */ /* 0x008fca00078e0002 */
[----:B------:R2:W5:Y:S01]  /*0110*/  @P0 LDG.E R10, desc[UR26][R4.64] ;  /* 0x0000001a040a0981 */ /* 0x000562000c1e1900 */
[----:B-1----:R-:W-:-:S05]  /*0120*/  @P2 IMAD.WIDE.U32 R2, R16, 0x4, R6 ;  /* 0x0000000410022825 */ /* 0x002fca00078e0006 */
[----:B------:R1:W5:Y:S01]  /*0130*/  @P2 LDG.E R0, desc[UR26][R2.64] ;  /* 0x0000001a02002981 */ /* 0x000362000c1e1900 */
[----:B------:R-:W-:Y:S01]  /*0140*/  ISETP.GE.AND P1, PT, R167, UR24, PT ;  /* 0x00000018a7007c0c */ /* 0x000fe2000bf26270 */
[----:B--2---:R-:W2:Y:S08]  /*0150*/  @!P2 LDC.64 R4, c[0x0][0x438] ;  /* 0x00010e00ff04ab82 */ /* 0x004eb00000000a00 */
[----:B------:R-:W3:Y:S02]  /*0160*/  @!P2 LDC.64 R2, c[0x0][0x488] ;  /* 0x00012200ff02ab82 */ /* 0x000ee40000000a00 */
[----:B---3--:R-:W-:-:S02]  /*0170*/  @!P2 ISETP.NE.U32.AND P0, PT, R2, RZ, PT ;  /* 0x000000ff0200a20c */ /* 0x008fc40003f05070 */
[----:B-12---:R-:W-:Y:S11]  /*0180*/  @P1 EXIT ;  /* 0x000000000000194d */ /* 0x006ff60003800000 */
[----:B------:R-:W1:Y:S01]  /*0190*/  LDC R171, c[0x0][0x508] ;  /* 0x00014200ffab7b82 */ /* 0x000e620000000800 */
[----:B------:R-:W-:Y:S01]  /*01a0*/  @!P2 ISETP.NE.AND.EX P0, PT, R3, RZ, PT, P0 ;  /* 0x000000ff0300a20c */ /* 0x000fe20003f05300 */
[----:B------:R-:W2:Y:S01]  /*01b0*/  LDCU UR5, c[0x0][0x438] ;  /* 0x00008700ff0577ac */ /* 0x000ea20008000800 */
[--C-:B-----5:R-:W-:Y:S01]  /*01c0*/  @P2 IMAD.IADD R23, R0, 0x1, -R10.reuse ;  /* 0x0000000100172824 */ /* 0x120fe200078e0a0a */
[----:B------:R-:W3:Y:S01]  /*01d0*/  S2R R19, SR_CTAID.Z ;  /* 0x0000000000137919 */ /* 0x000ee20000002700 */
[----:B------:R-:W-:Y:S01]  /*01e0*/  @!P2 SEL R0, R5, RZ, P0 ;  /* 0x000000ff0500a207 */ /* 0x000fe20000000000 */
[----:B------:R-:W4:Y:S03]  /*01f0*/  S2R R240, SR_TID.X ;  /* 0x0000000000f07919 */ /* 0x000f260000002100 */
[----:B------:R-:W-:-:S05]  /*0200*/  @!P2 IADD3 R23, PT, PT, R0, R4, -R10 ;  /* 0x000000040017a210 */ /* 0x000fca0007ffe80a */
[----:B------:R-:W-:-:S05]  /*0210*/  VIADD R3, R23, 0xff ;  /* 0x000000ff17037836 */ /* 0x000fca0000000000 */
[----:B------:R-:W-:Y:S01]  /*0220*/  IADD3 R0, PT, PT, R3, -UR24, R167 ;  /* 0x8000001803007c10 */ /* 0x000fe2000fffe0a7 */
        /* <DEDUP_REMOVED lines=12> */
[----:B------:R-:W-:-:S13]  /*02f0*/  ISETP.GT.AND P0, PT, R252, RZ, PT ;  /* 0x000000fffc00720c */ /* 0x000fda0003f04270 */
[----:B---34-:R-:W-:Y:S05]  /*0300*/  @P0 BRA `(.L_x_1931) ;  /* 0x0000000000fc0947 */ /* 0x018fea0003800000 */
[----:B------:R-:W1:Y:S01]  /*0310*/  LDC.64 R10, c[0x0][0x408] ;  /* 0x00010200ff0a7b82 */ /* 0x000e620000000a00 */
[----:B------:R-:W-:Y:S01]  /*0320*/  IMAD.SHL.U32 R2, R240, 0x8, RZ ;  /* 0x00000008f0027824 */ /* 0x000fe200078e00ff */
[----:B------:R-:W2:Y:S01]  /*0330*/  LDCU.64 UR4, c[0x0][0x400] ;  /* 0x00008000ff0477ac */ /* 0x000ea20008000a00 */
[----:B------:R-:W-:Y:S01]  /*0340*/  IMAD.MOV.U32 R3, RZ, RZ, RZ ;  /* 0x000000ffff037224 */ /* 0x000fe200078e00ff */
[----:B------:R-:W-:Y:S02]  /*0350*/  SHF.R.U32.HI R14, RZ, 0x3, R240 ;  /* 0x00000003ff0e7819 */ /* 0x000fe400000116f0 */
[----:B------:R-:W-:Y:S01]  /*0360*/  LOP3.LUT R2, R2, 0x38, RZ, 0xc0, !PT ;  /* 0x0000003802027812 */ /* 0x000fe200078ec0ff */
[----:B------:R-:W3:Y:S01]  /*0370*/  LDCU UR10, c[0x0][0x3e0] ;  /* 0x00007c00ff0a77ac */ /* 0x000ee20008000800 */
[----:B------:R-:W-:Y:S01]  /*0380*/  IADD3 R13, PT, PT, -R167, UR24, RZ ;  /* 0x00000018a70d7c10 */ /* 0x000fe2000fffe1ff */
[----:B------:R-:W-:Y:S01]  /*0390*/  VIADD R9, R14, 0x10 ;  /* 0x000000100e097836 */ /* 0x000fe20000000000 */
[----:B------:R-:W-:Y:S01]  /*03a0*/  LOP3.LUT P4, R240, R240, 0x7, RZ, 0xc0, !PT ;  /* 0x00000007f0f07812 */ /* 0x000fe2000788c0ff */
[----:B------:R-:W4:Y:S01]  /*03b0*/  LDCU.64 UR8, c[0x0][0x410] ;  /* 0x00008200ff0877ac */ /* 0x000f220008000a00 */
[----:B------:R-:W-:-:S02]  /*03c0*/  VIADD R7, R14, 0x20 ;  /* 0x000000200e077836 */ /* 0x000fc40000000000 */
[-C--:B------:R-:W-:Y:S01]  /*03d0*/  ISETP.GE.AND P3, PT, R9, R13.reuse, PT ;  /* 0x0000000d0900720c */ /* 0x080fe20003f66270 */
[----:B------:R-:W5:Y:S01]  /*03e0*/  LDCU.64 UR6, c[0x0][0x3f0] ;  /* 0x00007e00ff0677ac */ /* 0x000f620008000a00 */
[-C--:B------:R-:W-:Y:S02]  /*03f0*/  ISETP.GE.OR P4, PT, R14, R13.reuse, P4 ;  /* 0x0000000d0e00720c */ /* 0x080fe40002786670 */
[----:B------:R-:W-:Y:S02]  /*0400*/  ISETP.GE.AND P2, PT, R7, R13, PT ;  /* 0x0000000d0700720c */ /* 0x000fe40003f46270 */
[C---:B------:R-:W-:Y:S02]  /*0410*/  ISETP.NE.OR P3, PT, R240.reuse, RZ, P3 ;  /* 0x000000fff000720c */ /* 0x040fe40001f65670 */
[----:B------:R-:W-:Y:S01]  /*0420*/  ISETP.NE.OR P2, PT, R240, RZ, P2 ;  /* 0x000000fff000720c */ /* 0x000fe20001745670 */
[----:B-1----:R-:W-:-:S04]  /*0430*/  IMAD.WIDE.U32 R2, R167, R10, R2 ;  /* 0x0000000aa7027225 */ /* 0x002fc800078e0002 */
[----:B------:R-:W-:Y:S02]  /*0440*/  IMAD R3, R167, R11, R3 ;  /* 0x0000000ba7037224 */ /* 0x000fe400078e0203 */
[C---:B---3--:R-:W-:Y:S02]  /*0450*/  IMAD R0, R16.reuse, UR10, R19 ;  /* 0x0000000a10007c24 */ /* 0x048fe4000f8e0213 */
[----:B--2---:R-:W-:-:S04]  /*0460*/  IMAD.WIDE.U32 R2, R16, UR4, R2 ;  /* 0x0000000410027c25 */ /* 0x004fc8000f8e0002 */
[----:B------:R-:W-:Y:S01]  /*0470*/  IMAD R3, R16, UR5, R3 ;  /* 0x0000000510037c24 */ /* 0x000fe2000f8e0203 */
[----:B------:R-:W1:Y:S01]  /*0480*/  LDCU.64 UR4, c[0x0][0x420] ;  /* 0x00008400ff0477ac */ /* 0x000e620008000a00 */
[----:B------:R-:W-:Y:S02]  /*0490*/  IMAD R0, R0, UR24, R167 ;  /* 0x0000001800007c24 */ /* 0x000fe4000f8e02a7 */
[----:B----4-:R-:W-:-:S03]  /*04a0*/  IMAD.WIDE.U32 R2, R19, UR8, R2 ;  /* 0x0000000813027c25 */ /* 0x010fc6000f8e0002 */
[C---:B------:R-:W-:Y:S01]  /*04b0*/  IADD3 R5, P0, PT, R0.reuse, R14, RZ ;  /* 0x0000000e00057210 */ /* 0x040fe20007f1e0ff */
[----:B------:R-:W-:Y:S02]  /*04c0*/  IMAD R3, R19, UR9, R3 ;  /* 0x0000000913037c24 */ /* 0x000fe4000f8e0203 */
[----:B------:R-:W-:Y:S01]  /*04d0*/  IMAD.SHL.U32 R12, R11, 0x40, RZ ;  /* 0x000000400b0c7824 */ /* 0x000fe200078e00ff */
[----:B------:R-:W-:Y:S01]  /*04e0*/  LEA.HI.X.SX32 R6, R0, RZ, 0x1, P0 ;  /* 0x000000ff00067211 */ /* 0x000fe200000f0eff */
[----:B------:R-:W-:-:S04]  /*04f0*/  IMAD.WIDE.U32 R2, R14, R10, R2 ;  /* 0x0000000a0e027225 */ /* 0x000fc800078e0002 */
[----:B------:R-:W-:Y:S01]  /*0500*/  IMAD R0, R14, R11, R3 ;  /* 0x0000000b0e007224 */ /* 0x000fe200078e0203 */
[----:B-----5:R-:W-:Y:S02]  /*0510*/  LEA R4, P1, R2, UR6, 0x1 ;  /* 0x0000000602047c11 */ /* 0x020fe4000f8208ff */
[----:B-1----:R-:W-:-:S04]  /*0520*/  LEA R8, P0, R5, UR4, 0x2 ;  /* 0x0000000405087c11 */ /* 0x002fc8000f8010ff */
[----:B------:R-:W-:Y:S01]  /*0530*/  LEA.HI.X R9, R5, UR5, R6, 0x2, P0 ;  /* 0x0000000505097c11 */ /* 0x000fe200080f1406 */
[----:B------:R-:W-:Y:S01]  /*0540*/  IMAD.WIDE.U32 R6, R10, 0x20, RZ ;  /* 0x000000200a067825 */ /* 0x000fe200078e00ff */
[----:B------:R-:W-:Y:S02]  /*0550*/  LEA.HI.X R5, R2, UR7, R0, 0x1, P1 ;  /* 0x0000000702057c11 */ /* 0x000fe400088f0c00 */
[----:B------:R-:W-:Y:S01]  /*0560*/  SHF.L.U32 R0, R11, 0x5, RZ ;  /* 0x000000050b007819 */ /* 0x000fe200000006ff */
[----:B------:R-:W-:Y:S01]  /*0570*/  IMAD.WIDE.U32 R2, R10, 0x40, RZ ;  /* 0x000000400a027825 */ /* 0x000fe200078e00ff */
[C---:B------:R-:W-:Y:S01]  /*0580*/  IADD3 R10, P1, PT, R4.reuse, R6, RZ ;  /* 0x00000006040a7210 */ /* 0x040fe20007f3e0ff */
[----:B------:R-:W-:Y:S02]  /*0590*/  STG.E.128 desc[UR26][R4.64], RZ ;  /* 0x000000ff04007986 */ /* 0x000fe4000c101d1a */
[----:B------:R-:W-:Y:S01]  /*05a0*/  IMAD.IADD R0, R7, 0x1, R0 ;  /* 0x0000000107007824 */ /* 0x000fe200078e0200 */
[----:B------:R-:W-:-:S03]  /*05b0*/  IADD3 R2, P0, PT, R4, R2, RZ ;  /* 0x0000000204027210 */ /* 0x000fc60007f1e0ff */
[----:B------:R-:W-:Y:S01]  /*05c0*/  IMAD.X R11, R0, 0x1, R5, P1 ;  /* 0x00000001000b7824 */ /* 0x000fe200008e0605 */
[----:B------:R-:W-:Y:S02]  /*05d0*/  IADD3.X R3, PT, PT, R5, R3, R12, P0, !PT ;  /* 0x0000000305037210 */ /* 0x000fe400007fe40c */
[----:B------:R-:W-:Y:S02]  /*05e0*/  IADD3 R6, P0, PT, R2, R6, RZ ;  /* 0x0000000602067210 */ /* 0x000fe40007f1e0ff */
[----:B------:R-:W-:Y:S02]  /*05f0*/  STG.E.128 desc[UR26][R10.64], RZ ;  /* 0x000000ff0a007986 */ /* 0x000fe4000c101d1a */
[----:B------:R-:W-:Y:S02]  /*0600*/  IADD3.X R7, PT, PT, R3, R0, RZ, P0, !PT ;  /* 0x0000000003077210 */ /* 0x000fe400007fe4ff */
[----:B------:R-:W-:Y:S01]  /*0610*/  @!P2 MOV R0, 0x7f800000 ;  /* 0x7f8000000000a802 */ /* 0x000fe20000000f00 */
[----:B------:R1:W-:Y:S04]  /*0620*/  STG.E.128 desc[UR26][R2.64], RZ ;  /* 0x000000ff02007986 */ /* 0x0003e8000c101d1a */
[----:B------:R-:W-:Y:S04]  /*0630*/  STG.E.128 desc[UR26][R6.64], RZ ;  /* 0x000000ff06007986 */ /* 0x000fe8000c101d1a */
[----:B------:R2:W-:Y:S01]  /*0640*/  @!P2 STG.E desc[UR26][R8.64+0x80], R0 ;  /* 0x000080000800a986 */ /* 0x0005e2000c10191a */
[----:B-1----:R-:W-:-:S02]  /*0650*/  @!P4 IMAD.MOV.U32 R3, RZ, RZ, 0x7f800000 ;  /* 0x7f800000ff03c424 */ /* 0x002fc400078e00ff */
[----:B------:R-:W-:-:S03]  /*0660*/  @!P3 IMAD.MOV.U32 R2, RZ, RZ, 0x7f800000 ;  /* 0x7f800000ff02b424 */ /* 0x000fc600078e00ff */
[----:B------:R1:W-:Y:S04]  /*0670*/  @!P4 STG.E desc[UR26][R8.64], R3 ;  /* 0x000000030800c986 */ /* 0x0003e8000c10191a */
[----:B------:R1:W-:Y:S01]  /*0680*/  @!P3 STG.E desc[UR26][R8.64+0x40], R2 ;  /* 0x000040020800b986 */ /* 0x0003e2000c10191a */
[----:B--2---:R-:W-:-:S05]  /*0690*/  VIADD R0, R14, 0x30 ;  /* 0x000000300e007836 */ /* 0x004fca0000000000 */
[----:B------:R-:W-:-:S04]  /*06a0*/  ISETP.GE.AND P0, PT, R0, R13, PT ;  /* 0x0000000d0000720c */ /* 0x000fc80003f06270 */
[----:B------:R-:W-:-:S13]  /*06b0*/  ISETP.NE.OR P0, PT, R240, RZ, P0 ;  /* 0x000000fff000720c */ /* 0x000fda0000705670 */
[----:B------:R-:W-:Y:S05]  /*06c0*/  @P0 EXIT ;  /* 0x000000000000094d */ /* 0x000fea0003800000 */
[----:B------:R-:W-:-:S05]  /*06d0*/  MOV R0, 0x7f800000 ;  /* 0x7f80000000007802 */ /* 0x000fca0000000f00 */
[----:B------:R-:W-:Y:S01]  /*06e0*/  STG.E desc[UR26][R8.64+0xc0], R0 ;  /* 0x0000c00008007986 */ /* 0x000fe2000c10191a */
[----:B------:R-:W-:Y:S05]  /*06f0*/  EXIT ;  /* 0x000000000000794d */ /* 0x000fea0003800000 */
.L_x_1931:
        /* <DEDUP_REMOVED lines=8> */
.L_x_1932:
[----:B------:R-:W2:Y:S02]  /*0780*/  LDCU.64 UR18, c[0x0][0x4e0] ;  /* 0x00009c00ff1277ac */ /* 0x000ea40008000a00 */
[----:B--2---:R-:W-:-:S04]  /*0790*/  UISETP.NE.U32.AND UP0, UPT, UR18, URZ, UPT ;  /* 0x000000ff1200728c */ /* 0x004fc8000bf05070 */
[----:B------:R-:W-:-:S09]  /*07a0*/  UISETP.NE.AND.EX UP0, UPT, UR19, URZ, UPT, UP0 ;  /* 0x000000ff1300728c */ /* 0x000fd2000bf05300 */
[----:B------:R-:W-:Y:S05]  /*07b0*/  BRA.U !UP0, `(.L_x_1933) ;  /* 0x0000000508947547 */ /* 0x000fea000b800000 */
[----:B------:R-:W2:Y:S01]  /*07c0*/  LDC R10, c[0x0][0x4f0] ;  /* 0x00013c00ff0a7b82 */ /* 0x000ea20000000800 */
[----:B------:R-:W-:Y:S01]  /*07d0*/  LEA R6, R252, 0xffffff00, 0x8 ;  /* 0xffffff00fc067811 */ /* 0x000fe200078e40ff */
[----:B------:R-:W3:Y:S03]  /*07e0*/  LDCU.64 UR4, c[0x0][0x4e8] ;  /* 0x00009d00ff0477ac */ /* 0x000ee60008000a00 */
[----:B------:R-:W-:Y:S01]  /*07f0*/  IABS R4, R6 ;  /* 0x0000000600047213 */ /* 0x000fe20000000000 */
[----:B------:R-:W4:Y:S02]  /*0800*/  LDCU.64 UR16, c[0x0][0x3a0] ;  /* 0x00007400ff1077ac */ /* 0x000f240008000a00 */
[----:B------:R-:W4:Y:S01]  /*0810*/  LDC R8, c[0x0][0x3e8] ;  /* 0x0000fa00ff087b82 */ /* 0x000f220000000800 */
[----:B-----5:R-:W-:Y:S01]  /*0820*/  IABS R9, R19 ;  /* 0x0000001300097213 */ /* 0x020fe20000000000 */
[----:B------:R-:W4:Y:S01]  /*0830*/  LDCU.64 UR14, c[0x0][0x3b8] ;  /* 0x00007700ff0e77ac */ /* 0x000f220008000a00 */
[----:B------:R-:W4:Y:S01]  /*0840*/  LDCU.64 UR12, c[0x0][0x3c0] ;  /* 0x00007800ff0c77ac */ /* 0x000f220008000a00 */
[----:B--2---:R-:W-:-:S04]  /*0850*/  IABS R5, R10 ;  /* 0x0000000a00057213 */ /* 0x004fc80000000000 */
[----:B-1----:R-:W1:Y:S08]  /*0860*/  I2F.RP R2, R5 ;  /* 0x0000000500027306 */ /* 0x002e700000209400 */
[----:B-1----:R-:W1:Y:S02]  /*0870*/  MUFU.RCP R2, R2 ;  /* 0x0000000200027308 */ /* 0x002e640000001000 */
[----:B-1----:R-:W-:-:S06]  /*0880*/  IADD3 R2, PT, PT, R2, 0xffffffe, RZ ;  /* 0x0ffffffe02027810 */ /* 0x002fcc0007ffe0ff */
[----:B------:R-:W1:Y:S02]  /*0890*/  F2I.FTZ.U32.TRUNC.NTZ R3, R2 ;  /* 0x0000000200037305 */ /* 0x000e64000021f000 */
[----:B-1----:R-:W-:Y:S01]  /*08a0*/  IMAD.MOV R0, RZ, RZ, -R3 ;  /* 0x000000ffff007224 */ /* 0x002fe200078e0a03 */
        /* <DEDUP_REMOVED lines=14> */
[----:B---3--:R-:W-:-:S06]  /*0990*/  IMAD.WIDE.U32 R2, R16, UR4, RZ ;  /* 0x0000000410027c25 */ /* 0x008fcc000f8e00ff */
[----:B------:R-:W-:Y:S01]  /*09a0*/  @P0 VIADD R0, R0, 0x1 ;  /* 0x0000000100000836 */ /* 0x000fe20000000000 */
[----:B------:R-:W-:-:S04]  /*09b0*/  LEA R243, P0, R2, UR18, 0x2 ;  /* 0x0000001202f37c11 */ /* 0x000fc8000f8010ff */
[----:B------:R-:W-:Y:S01]  /*09c0*/  MOV R5, R0 ;  /* 0x0000000000057202 */ /* 0x000fe20000000f00 */
[----:B------:R-:W-:Y:S01]  /*09d0*/  IMAD R0, R16, UR5, R3 ;  /* 0x0000000510007c24 */ /* 0x000fe2000f8e0203 */
[----:B----4-:R-:W-:Y:S01]  /*09e0*/  IABS R7, R8 ;  /* 0x0000000800077213 */ /* 0x010fe20000000000 */
[----:B------:R-:W1:Y:S02]  /*09f0*/  LDCU.64 UR4, c[0x0][0x3a8] ;  /* 0x00007500ff0477ac */ /* 0x000e640008000a00 */
[----:B------:R-:W-:Y:S01]  /*0a00*/  @!P1 IMAD.MOV R5, RZ, RZ, -R5 ;  /* 0x000000ffff059224 */ /* 0x000fe200078e0a05 */
[----:B------:R-:W-:Y:S02]  /*0a10*/  LEA.HI.X R242, R2, UR19, R0, 0x2, P0 ;  /* 0x0000001302f27c11 */ /* 0x000fe400080f1400 */
[----:B------:R-:W-:Y:S02]  /*0a20*/  @!P2 LOP3.LUT R5, RZ, R10, RZ, 0x33, !PT ;  /* 0x0000000aff05a212 */ /* 0x000fe400078e33ff */
[----:B------:R-:W-:-:S02]  /*0a30*/  MOV R2, R243 ;  /* 0x000000f300027202 */ /* 0x000fc40000000f00 */
[----:B------:R-:W-:-:S03]  /*0a40*/  MOV R3, R242 ;  /* 0x000000f200037202 */ /* 0x000fc60000000f00 */
[----:B------:R-:W-:-:S05]  /*0a50*/  IMAD.WIDE R2, R5, 0x4, R2 ;  /* 0x0000000405027825 */ /* 0x000fca00078e0202 */
[----:B------:R2:W3:Y:S02]  /*0a60*/  LDG.E R4, desc[UR26][R2.64] ;  /* 0x0000001a02047981 */ /* 0x0004e4000c1e1900 */
[----:B--2---:R-:W2:Y:S08]  /*0a70*/  I2F.RP R2, R7 ;  /* 0x0000000700027306 */ /* 0x004eb00000209400 */
[----:B--2---:R-:W2:Y:S02]  /*0a80*/  MUFU.RCP R2, R2 ;  /* 0x0000000200027308 */ /* 0x004ea40000001000 */
[----:B--2---:R-:W-:-:S06]  /*0a90*/  VIADD R2, R2, 0xffffffe ;  /* 0x0ffffffe02027836 */ /* 0x004fcc0000000000 */
[----:B------:R-:W2:Y:S02]  /*0aa0*/  F2I.FTZ.U32.TRUNC.NTZ R3, R2 ;  /* 0x0000000200037305 */ /* 0x000ea4000021f000 */
[----:B--2---:R-:W-:Y:S02]  /*0ab0*/  IADD3 R0, PT, PT, RZ, -R3, RZ ;  /* 0x80000003ff007210 */ /* 0x004fe40007ffe0ff */
[----:B------:R-:W-:-:S03]  /*0ac0*/  MOV R2, RZ ;  /* 0x000000ff00027202 */ /* 0x000fc60000000f00 */
[----:B------:R-:W-:-:S04]  /*0ad0*/  IMAD R0, R0, R7, RZ ;  /* 0x0000000700007224 */ /* 0x000fc800078e02ff */
[----:B------:R-:W-:-:S04]  /*0ae0*/  IMAD.HI.U32 R0, R3, R0, R2 ;  /* 0x0000000003007227 */ /* 0x000fc800078e0002 */
[----:B------:R-:W-:-:S04]  /*0af0*/  IMAD.MOV.U32 R3, RZ, RZ, R9 ;  /* 0x000000ffff037224 */ /* 0x000fc800078e0009 */
        /* <DEDUP_REMOVED lines=8> */
[----:B------:R-:W-:Y:S01]  /*0b80*/  ISETP.GE.U32.AND P2, PT, R2, R7, PT ;  /* 0x000000070200720c */ /* 0x000fe20003f46070 */
[----:B------:R-:W-:Y:S01]  /*0b90*/  IMAD.MOV R2, RZ, RZ, -R5 ;  /* 0x000000ffff027224 */ /* 0x000fe200078e0a05 */
[----:B------:R-:W-:-:S03]  /*0ba0*/  ISETP.NE.AND P1, PT, R8, RZ, PT ;  /* 0x000000ff0800720c */ /* 0x000fc60003f25270 */
[----:B------:R-:W-:-:S08]  /*0bb0*/  IMAD R6, R10, R2, R6 ;  /* 0x000000020a067224 */ /* 0x000fd000078e0206 */
[----:B------:R-:W-:-:S05]  /*0bc0*/  @P2 IADD3 R0, PT, PT, R0, 0x1, RZ ;  /* 0x0000000100002810 */ /* 0x000fca0007ffe0ff */
[----:B------:R-:W-:Y:S01]  /*0bd0*/  @!P0 IMAD.MOV R0, RZ, RZ, -R0 ;  /* 0x000000ffff008224 */ /* 0x000fe200078e0a00 */
[----:B------:R-:W-:Y:S02]  /*0be0*/  @!P1 LOP3.LUT R0, RZ, R8, RZ, 0x33, !PT ;  /* 0x00000008ff009212 */ /* 0x000fe400078e33ff */
[----:B---3--:R-:W-:Y:S01]  /*0bf0*/  SHF.R.S32.HI R3, RZ, 0x1f, R4 ;  /* 0x0000001fff037819 */ /* 0x008fe20000011404 */
[----:B-1----:R-:W-:-:S04]  /*0c00*/  IMAD.WIDE.U32 R10, R4, UR4, RZ ;  /* 0x00000004040a7c25 */ /* 0x002fc8000f8e00ff */
[C---:B------:R-:W-:Y:S02]  /*0c10*/  IMAD R7, R3.reuse, UR4, RZ ;  /* 0x0000000403077c24 */ /* 0x040fe4000f8e02ff */
[----:B------:R-:W-:Y:S02]  /*0c20*/  IMAD R5, R3, UR16, RZ ;  /* 0x0000001003057c24 */ /* 0x000fe4000f8e02ff */
[C---:B------:R-:W-:Y:S01]  /*0c30*/  IMAD R7, R4.reuse, UR5, R7 ;  /* 0x0000000504077c24 */ /* 0x040fe2000f8e0207 */
[----:B------:R-:W1:Y:S01]  /*0c40*/  LDCU.128 UR4, c[0x0][0x3d0] ;  /* 0x00007a00ff0477ac */ /* 0x000e620008000c00 */
[----:B------:R-:W-:-:S04]  /*0c50*/  IMAD.WIDE.U32 R2, R4, UR16, RZ ;  /* 0x0000001004027c25 */ /* 0x000fc8000f8e00ff */
[----:B------:R-:W-:Y:S01]  /*0c60*/  IMAD R5, R4, UR17, R5 ;  /* 0x0000001104057c24 */ /* 0x000fe2000f8e0205 */
[----:B------:R-:W-:-:S04]  /*0c70*/  SHF.R.S32.HI R4, RZ, 0x1f, R6 ;  /* 0x0000001fff047819 */ /* 0x000fc80000011406 */
[----:B------:R-:W-:Y:S01]  /*0c80*/  IADD3 R3, PT, PT, R3, R5, RZ ;  /* 0x0000000503037210 */ /* 0x000fe20007ffe0ff */
[C---:B------:R-:W-:Y:S01]  /*0c90*/  IMAD R8, R4.reuse, UR14, RZ ;  /* 0x0000000e04087c24 */ /* 0x040fe2000f8e02ff */
[----:B------:R-:W-:Y:S01]  /*0ca0*/  IADD3 R5, PT, PT, R11, R7, RZ ;  /* 0x000000070b057210 */ /* 0x000fe20007ffe0ff */
[----:B------:R-:W-:Y:S02]  /*0cb0*/  IMAD R7, R4, UR12, RZ ;  /* 0x0000000c04077c24 */ /* 0x000fe4000f8e02ff */
[----:B------:R-:W-:Y:S02]  /*0cc0*/  IMAD.MOV.U32 R4, RZ, RZ, R10 ;  /* 0x000000ffff047224 */ /* 0x000fe400078e000a */
[C---:B------:R-:W-:Y:S01]  /*0cd0*/  IMAD R10, R6.reuse, UR15, R8 ;  /* 0x0000000f060a7c24 */ /* 0x040fe2000f8e0208 */
[----:B------:R-:W-:Y:S01]  /*0ce0*/  SHF.R.S32.HI R8, RZ, 0x1f, R0 ;  /* 0x0000001fff087819 */ /* 0x000fe20000011400 */
[----:B------:R-:W-:-:S04]  /*0cf0*/  IMAD.WIDE.U32 R2, R6, UR14, R2 ;  /* 0x0000000e06027c25 */ /* 0x000fc8000f8e0002 */
[C---:B------:R-:W-:Y:S02]  /*0d00*/  IMAD R9, R6.reuse, UR13, R7 ;  /* 0x0000000d06097c24 */ /* 0x040fe4000f8e0207 */
[----:B------:R-:W-:Y:S01]  /*0d10*/  IMAD.WIDE.U32 R6, R6, UR12, R4 ;  /* 0x0000000c06067c25 */ /* 0x000fe2000f8e0004 */
        /* <DEDUP_REMOVED lines=15> */
.L_x_1933:
[----:B------:R-:W2:Y:S01]  /*0e10*/  LDC R15, c[0x0][0x3e8] ;  /* 0x0000fa00ff0f7b82 */ /* 0x000ea20000000800 */
[----:B------:R-:W-:Y:S01]  /*0e20*/  IABS R4, R19 ;  /* 0x0000001300047213 */ /* 0x000fe20000000000 */
[----:B------:R-:W3:Y:S01]  /*0e30*/  LDCU.64 UR14, c[0x0][0x3b8] ;  /* 0x00007700ff0e77ac */ /* 0x000ee20008000a00 */
[----:B------:R-:W-:Y:S01]  /*0e40*/  CS2R R242, SRZ ;  /* 0x0000000000f27805 */ /* 0x000fe2000001ff00 */
[----:B------:R-:W4:Y:S04]  /*0e50*/  LDCU.64 UR12, c[0x0][0x3c0] ;  /* 0x00007800ff0c77ac */ /* 0x000f280008000a00 */
[----:B------:R-:W3:Y:S01]  /*0e60*/  LDC.64 R12, c[0x0][0x3a8] ;  /* 0x0000ea00ff0c7b82 */ /* 0x000ee20000000a00 */
[----:B------:R-:W3:Y:S01]  /*0e70*/  LDCU.64 UR16, c[0x0][0x3a0] ;  /* 0x00007400ff1077ac */ /* 0x000ee20008000a00 */
[----:B--2---:R-:W-:Y:S01]  /*0e80*/  IABS R14, R15 ;  /* 0x0000000f000e7213 */ /* 0x004fe20000000000 */
[----:B----4-:R-:W-:-:S03]  /*0e90*/  IMAD.WIDE.U32 R6, R10, UR12, RZ ;  /* 0x0000000c0a067c25 */ /* 0x010fc6000f8e00ff */
[----:B-1----:R-:W1:Y:S08]  /*0ea0*/  I2F.RP R2, R14 ;  /* 0x0000000e00027306 */ /* 0x002e700000209400 */
[----:B-1----:R-:W1:Y:S02]  /*0eb0*/  MUFU.RCP R2, R2 ;  /* 0x0000000200027308 */ /* 0x002e640000001000 */
[----:B-1----:R-:W-:-:S06]  /*0ec0*/  IADD3 R2, PT, PT, R2, 0xffffffe, RZ ;  /* 0x0ffffffe02027810 */ /* 0x002fcc0007ffe0ff */
[----:B------:R-:W1:Y:S02]  /*0ed0*/  F2I.FTZ.U32.TRUNC.NTZ R3, R2 ;  /* 0x0000000200037305 */ /* 0x000e64000021f000 */
[----:B-1----:R-:W-:Y:S02]  /*0ee0*/  IADD3 R0, PT, PT, RZ, -R3, RZ ;  /* 0x80000003ff007210 */ /* 0x002fe40007ffe0ff */
[----:B------:R-:W-:-:S03]  /*0ef0*/  MOV R2, RZ ;  /* 0x000000ff00027202 */ /* 0x000fc60000000f00 */
[----:B------:R-:W-:-:S04]  /*0f00*/  IMAD R0, R0, R14, RZ ;  /* 0x0000000e00007224 */ /* 0x000fc800078e02ff */
[----:B------:R-:W-:-:S06]  /*0f10*/  IMAD.HI.U32 R2, R3, R0, R2 ;  /* 0x0000000003027227 */ /* 0x000fcc00078e0002 */
[----:B------:R-:W-:-:S04]  /*0f20*/  IMAD.HI.U32 R8, R2, R4, RZ ;  /* 0x0000000402087227 */ /* 0x000fc800078e00ff */
[----:B---3--:R-:W-:Y:S01]  /*0f30*/  IMAD.WIDE.U32 R2, R10, UR14, RZ ;  /* 0x0000000e0a027c25 */ /* 0x008fe2000f8e00ff */
[----:B------:R-:W-:-:S05]  /*0f40*/  IADD3 R0, PT, PT, -R8, RZ, RZ ;  /* 0x000000ff08007210 */ /* 0x000fca0007ffe1ff */
[----:B------:R-:W-:Y:S01]  /*0f50*/  IMAD R4, R14, R0, R4 ;  /* 0x000000000e047224 */ /* 0x000fe200078e0204 */
[----:B------:R-:W-:-:S04]  /*0f60*/  SHF.R.S32.HI R0, RZ, 0x1f, R10 ;  /* 0x0000001fff007819 */ /* 0x000fc8000001140a */
[----:B------:R-:W-:Y:S01]  /*0f70*/  ISETP.GT.U32.AND P0, PT, R14, R4, PT ;  /* 0x000000040e00720c */ /* 0x000fe20003f04070 */
[C---:B------:R-:W-:Y:S02]  /*0f80*/  IMAD R5, R0.reuse, UR14, RZ ;  /* 0x0000000e00057c24 */ /* 0x040fe4000f8e02ff */
[----:B------:R-:W-:Y:S02]  /*0f90*/  IMAD R0, R0, UR12, RZ ;  /* 0x0000000c00007c24 */ /* 0x000fe4000f8e02ff */
[C---:B------:R-:W-:Y:S02]  /*0fa0*/  IMAD R5, R10.reuse, UR15, R5 ;  /* 0x0000000f0a057c24 */ /* 0x040fe4000f8e0205 */
[----:B------:R-:W-:Y:S01]  /*0fb0*/  IMAD R11, R10, UR13, R0 ;  /* 0x0000000d0a0b7c24 */ /* 0x000fe2000f8e0200 */
[----:B-----5:R-:W-:Y:S02]  /*0fc0*/  SHF.R.S32.HI R0, RZ, 0x1f, R9 ;  /* 0x0000001fff007819 */ /* 0x020fe40000011409 */
[----:B------:R-:W-:-:S02]  /*0fd0*/  IADD3 R5, PT, PT, R3, R5, RZ ;  /* 0x0000000503057210 */ /* 0x000fc40007ffe0ff */
[----:B------:R-:W-:Y:S01]  /*0fe0*/  LOP3.LUT R10, R19, R15, RZ, 0x3c, !PT ;  /* 0x0000000f130a7212 */ /* 0x000fe200078e3cff */
[----:B------:R-:W-:Y:S01]  /*0ff0*/  @!P0 IMAD.IADD R4, R4, 0x1, -R14 ;  /* 0x0000000104048824 */ /* 0x000fe200078e0a0e */
[----:B------:R-:W-:Y:S01]  /*1000*/  IADD3 R3, PT, PT, R7, R11, RZ ;  /* 0x0000000b07037210 */ /* 0x000fe20007ffe0ff */
[----:B------:R-:W-:Y:S01]  /*1010*/  IMAD R7, R0, R12, RZ ;  /* 0x0000000c00077224 */ /* 0x000fe200078e02ff */
[----:B------:R-:W-:Y:S01]  /*1020*/  ISETP.GE.AND P1, PT, R10, RZ, PT ;  /* 0x000000ff0a00720c */ /* 0x000fe20003f26270 */
[----:B------:R-:W-:Y:S01]  /*1030*/  IMAD R0, R0, UR16, RZ ;  /* 0x0000001000007c24 */ /* 0x000fe2000f8e02ff */
[----:B------:R-:W-:Y:S01]  /*1040*/  ISETP.GE.U32.AND P2, PT, R4, R14, PT ;  /* 0x0000000e0400720c */ /* 0x000fe20003f46070 */
[C---:B------:R-:W-:Y:S01]  /*1050*/  IMAD R7, R9.reuse, R13, R7 ;  /* 0x0000000d09077224 */ /* 0x040fe200078e0207 */
[----:B------:R-:W-:Y:S01]  /*1060*/  MOV R4, R2 ;  /* 0x0000000200047202 */ /* 0x000fe20000000f00 */
[----:B------:R-:W-:Y:S01]  /*1070*/  IMAD.MOV.U32 R2, RZ, RZ, R6 ;  /* 0x000000ffff027224 */ /* 0x000fe200078e0006 */
[----:B------:R-:W1:Y:S01]  /*1080*/  LDC.64 R10, c[0x0][0x3d0] ;  /* 0x0000f400ff0a7b82 */ /* 0x000e620000000a00 */
[----:B------:R-:W-:Y:S01]  /*1090*/  @!P0 IADD3 R8, PT, PT, R8, 0x1, RZ ;  /* 0x0000000108088810 */ /* 0x000fe20007ffe0ff */
[----:B------:R-:W-:Y:S01]  /*10a0*/  IMAD R6, R9, UR17, R0 ;  /* 0x0000001109067c24 */ /* 0x000fe2000f8e0200 */
[----:B------:R-:W-:Y:S01]  /*10b0*/  ISETP.NE.AND P0, PT, R15, RZ, PT ;  /* 0x000000ff0f00720c */ /* 0x000fe20003f05270 */
[----:B------:R-:W-:-:S04]  /*10c0*/  IMAD.WIDE.U32 R2, R9, R12, R2 ;  /* 0x0000000c09027225 */ /* 0x000fc800078e0002 */
[----:B------:R-:W2:Y:S01]  /*10d0*/  LDC.64 R12, c[0x0][0x3d8] ;  /* 0x0000f600ff0c7b82 */ /* 0x000ea20000000a00 */
[----:B------:R-:W-:Y:S01]  /*10e0*/  IMAD.WIDE.U32 R4, R9, UR16, R4 ;  /* 0x0000001009047c25 */ /* 0x000fe2000f8e0004 */
[----:B------:R-:W-:Y:S02]  /*10f0*/  @P2 IADD3 R8, PT, PT, R8, 0x1, RZ ;  /* 0x0000000108082810 */ /* 0x000fe40007ffe0ff */
[----:B------:R-:W-:Y:S01]  /*1100*/  IADD3 R3, PT, PT, R3, R7, RZ ;  /* 0x0000000703037210 */ /* 0x000fe20007ffe0ff */
[----:B------:R-:W-:Y:S01]  /*1110*/  IMAD.IADD R5, R5, 0x1, R6 ;  /* 0x0000000105057824 */ /* 0x000fe200078e0206 */
[----:B------:R-:W-:Y:S02]  /*1120*/  LEA R7, R252, 0xffffff00, 0x8 ;  /* 0xffffff00fc077811 */ /* 0x000fe400078e40ff */
[----:B------:R-:W-:-:S03]  /*1130*/  MOV R0, R8 ;  /* 0x0000000800007202 */ /* 0x000fc60000000f00 */
[C---:B------:R-:W-:Y:S01]  /*1140*/  IMAD R6, R7.reuse, UR15, RZ ;  /* 0x0000000f07067c24 */ /* 0x040fe2000f8e02ff */
[----:B------:R-:W-:Y:S01]  /*1150*/  @!P1 IADD3 R0, PT, PT, -R0, RZ, RZ ;  /* 0x000000ff00009210 */ /* 0x000fe20007ffe1ff */
[----:B------:R-:W-:Y:S01]  /*1160*/  IMAD.WIDE.U32 R4, R7, UR14, R4 ;  /* 0x0000000e07047c25 */ /* 0x000fe2000f8e0004 */
[----:B------:R-:W-:-:S03]  /*1170*/  @!P0 LOP3.LUT R0, RZ, R15, RZ, 0x33, !PT ;  /* 0x0000000fff008212 */ /* 0x000fc600078e33ff */
[----:B------:R-:W-:Y:S01]  /*1180*/  IMAD.WIDE.U32 R2, R7, UR12, R2 ;  /* 0x0000000c07027c25 */ /* 0x000fe2000f8e0002 */
[----:B------:R-:W-:Y:S02]  /*1190*/  IADD3 R5, PT, PT, R5, R6, RZ ;  /* 0x0000000605057210 */ /* 0x000fe40007ffe0ff */
[----:B------:R-:W-:Y:S01]  /*11a0*/  SHF.R.S32.HI R6, RZ, 0x1f, R0 ;  /* 0x0000001fff067819 */ /* 0x000fe20000011400 */
[----:B------:R-:W-:Y:S02]  /*11b0*/  IMAD R7, R7, UR13, RZ ;  /* 0x0000000d07077c24 */ /* 0x000fe4000f8e02ff */
[----:B-1----:R-:W-:-:S04]  /*11c0*/  IMAD.WIDE.U32 R4, R0, R10, R4 ;  /* 0x0000000a00047225 */ /* 0x002fc800078e0004 */
[----:B------:R-:W-:Y:S02]  /*11d0*/  IMAD.IADD R3, R3, 0x1, R7 ;  /* 0x0000000103037824 */ /* 0x000fe400078e0207 */
[C---:B------:R-:W-:Y:S02]  /*11e0*/  IMAD R8, R6.reuse, R10, RZ ;  /* 0x0000000a06087224 */ /* 0x040fe400078e02ff */
[-C--:B--2---:R-:W-:Y:S02]  /*11f0*/  IMAD R7, R6, R12.reuse, RZ ;  /* 0x0000000c06077224 */ /* 0x084fe400078e02ff */
[C---:B------:R-:W-:Y:S02]  /*1200*/  IMAD R6, R0.reuse, R11, R8 ;  /* 0x0000000b00067224 */ /* 0x040fe400078e0208 */
[----:B------:R-:W-:-:S03]  /*1210*/  IMAD.WIDE.U32 R2, R0, R12, R2 ;  /* 0x0000000c00027225 */ /* 0x000fc600078e0002 */
[----:B------:R-:W-:Y:S01]  /*1220*/  IADD3 R9, PT, PT, R5, R6, RZ ;  /* 0x0000000605097210 */ /* 0x000fe20007ffe0ff */
[----:B------:R-:W-:Y:S01]  /*1230*/  IMAD R0, R0, R13, R7 ;  /* 0x0000000d00007224 */ /* 0x000fe200078e0207 */
[----:B------:R-:W-:Y:S02]  /*1240*/  MOV R7, R4 ;  /* 0x0000000400077202 */ /* 0x000fe40000000f00 */
[----:B------:R-:W-:Y:S02]  /*1250*/  MOV R10, R2 ;  /* 0x00000002000a7202 */ /* 0x000fe40000000f00 */
[----:B------:R-:W-:-:S07]  /*1260*/  IADD3 R8, PT, PT, R3, R0, RZ ;  /* 0x0000000003087210 */ /* 0x000fce0007ffe0ff */
.L_x_1934:
[----:B------:R-:W1:Y:S01]  /*1270*/  LDCU.128 UR4, c[0x0][0x390] ;  /* 0x00007200ff0477ac */ /* 0x000e620008000c00 */
[C---:B------:R-:W-:Y:S01]  /*1280*/  IMAD.SHL.U32 R241, R240.reuse, 0x8, RZ ;  /* 0x00000008f0f17824 */ /* 0x040fe200078e00ff */
[--C-:B------:R-:W-:Y:S01]  /*1290*/  SHF.R.U32.HI R2, RZ, 0x3, R240.reuse ;  /* 0x00000003ff027819 */ /* 0x100fe200000116f0 */
[----:B------:R-:W-:Y:S01]  /*12a0*/  IMAD.MOV.U32 R5, RZ, RZ, RZ ;  /* 0x000000ffff057224 */ /* 0x000fe200078e00ff */
[----:B------:R-:W2:Y:S01]  /*12b0*/  LDCU.64 UR20, c[0x0][0x3b0] ;  /* 0x00007600ff1477ac */ /* 0x000ea20008000a00 */
[----:B------:R-:W-:Y:S01]  /*12c0*/  IMAD.MOV.U32 R3, RZ, RZ, RZ ;  /* 0x000000ffff037224 */ /* 0x000fe200078e00ff */
[C---:B------:R-:W-:Y:S01]  /*12d0*/  LOP3.LUT R237, R241.reuse, 0x38, RZ, 0xc0, !PT ;  /* 0x00000038f1ed7812 */ /* 0x040fe200078ec0ff */
[C---:B------:R-:W-:Y:S01]  /*12e0*/  IMAD.SHL.U32 R206, R240.reuse, 0x40, RZ ;  /* 0x00000040f0ce7824 */ /* 0x040fe200078e00ff */
[----:B------:R-:W3:Y:S01]  /*12f0*/  LDCU.64 UR22, c[0x0][0x3c8] ;  /* 0x00007900ff1677ac */ /* 0x000ee20008000a00 */
[----:B------:R-:W-:Y:S01]  /*1300*/  LOP3.LUT R0, R241, 0x1f8, RZ, 0xc0, !PT ;  /* 0x000001f8f1007812 */ /* 0x000fe200078ec0ff */
[----:B------:R-:W-:Y:S01]  /*1310*/  IMAD.SHL.U32 R239, R240, 0x20, RZ ;  /* 0x00000020f0ef7824 */ /* 0x000fe200078e00ff */
[C---:B------:R-:W-:Y:S01]  /*1320*/  IADD3 R6, P1, PT, R237.reuse, R7, RZ ;  /* 0x00000007ed067210 */ /* 0x040fe20007f3e0ff */
[----:B------:R-:W4:Y:S01]  /*1330*/  LDCU.128 UR8, c[0x0][0x380] ;  /* 0x00007000ff0877ac */ /* 0x000f220008000c00 */
[----:B------:R-:W-:Y:S01]  /*1340*/  IMAD.MOV.U32 R4, RZ, RZ, R237 ;  /* 0x000000ffff047224 */ /* 0x000fe200078e00ed */
[----:B------:R-:W-:Y:S01]  /*1350*/  IADD3 R10, P0, PT, R237, R10, RZ ;  /* 0x0000000aed0a7210 */ /* 0x000fe20007f1e0ff */
[----:B------:R-:W-:Y:S01]  /*1360*/  IMAD.MOV.U32 R137, RZ, RZ, 0x20 ;  /* 0x00000020ff897424 */ /* 0x000fe200078e00ff */
[--C-:B------:R-:W-:Y:S01]  /*1370*/  LOP3.LUT R0, R0, 0x38, R240.reuse, 0x78, !PT ;  /* 0x0000003800007812 */ /* 0x100fe200078e78f0 */
[----:B------:R-:W-:Y:S01]  /*1380*/  IMAD.X R7, RZ, RZ, R9, P1 ;  /* 0x000000ffff077224 */ /* 0x000fe200008e0609 */
[----:B------:R-:W-:Y:S01]  /*1390*/  SHF.R.U32.HI R238, RZ, 0x1, R240 ;  /* 0x00000001ffee7819 */ /* 0x000fe200000116f0 */
[----:B-1----:R-:W-:Y:S01]  /*13a0*/  IMAD.WIDE.U32 R4, R16, UR6, R4 ;  /* 0x0000000610047c25 */ /* 0x002fe2000f8e0004 */
[----:B------:R-:W-:Y:S01]  /*13b0*/  LOP3.LUT R241, R0, 0x1e00, R241, 0xf8, !PT ;  /* 0x00001e0000f17812 */ /* 0x000fe200078ef8f1 */
[----:B--2---:R-:W-:-:S02]  /*13c0*/  USHF.L.U32 UR28, UR20, 0x5, URZ ;  /* 0x00000005141c7899 */ /* 0x004fc400080006ff */
[----:B------:R-:W-:Y:S01]  /*13d0*/  IMAD.X R11, RZ, RZ, R8, P0 ;  /* 0x000000ffff0b7224 */ /* 0x000fe200000e0608 */
[----:B------:R-:W-:Y:S01]  /*13e0*/  USHF.L.U64.HI UR25, UR20, 0x5, UR21 ;  /* 0x0000000514197899 */ /* 0x000fe20008010215 */
[----:B------:R-:W-:Y:S01]  /*13f0*/  IMAD R5, R16, UR7, R5 ;  /* 0x0000000710057c24 */ /* 0x000fe2000f8e0205 */
[----:B------:R-:W-:Y:S01]  /*1400*/  USHF.L.U32 UR7, UR20, 0x4, URZ ;  /* 0x0000000414077899 */ /* 0x000fe200080006ff */
[----:B------:R-:W-:Y:S01]  /*1410*/  IMAD.WIDE.U32 R16, R17, 0x40, R2 ;  /* 0x0000004011107825 */ /* 0x000fe200078e0002 */
[----:B------:R-:W-:Y:S01]  /*1420*/  USHF.L.U64.HI UR6, UR20, 0x4, UR21 ;  /* 0x0000000414067899 */ /* 0x000fe20008010215 */
[----:B------:R-:W-:Y:S02]  /*1430*/  LOP3.LUT R239, R239, 0x7c00, RZ, 0xc0, !PT ;  /* 0x00007c00efef7812 */ /* 0x000fe400078ec0ff */
[----:B------:R-:W-:Y:S01]  /*1440*/  IMAD.WIDE.U32 R8, R2, UR14, R6 ;  /* 0x0000000e02087c25 */ /* 0x000fe2000f8e0006 */
[----:B------:R-:W-:Y:S02]  /*1450*/  LEA R251, R252, 0xffffff00, 0x8 ;  /* 0xffffff00fcfb7811 */ /* 0x000fe400078e40ff */
[----:B------:R-:W-:Y:S01]  /*1460*/  LOP3.LUT R243, R243, R242, RZ, 0x3c, !PT ;  /* 0x000000f2f3f37212 */ /* 0x000fe200078e3cff */
[----:B------:R-:W-:Y:S01]  /*1470*/  IMAD.WIDE.U32 R6, R2, UR12, R10 ;  /* 0x0000000c02067c25 */ /* 0x000fe2000f8e000a */
[----:B----4-:R-:W-:-:S02]  /*1480*/  LEA R20, P1, R8, UR10, 0x1 ;  /* 0x0000000a08147c11 */ /* 0x010fc4000f8208ff */
[----:B------:R-:W-:Y:S01]  /*1490*/  LOP3.LUT R242, R243, R242, RZ, 0x3c, !PT ;  /* 0x000000f2f3f27212 */ /* 0x000fe200078e3cff */
[----:B------:R-:W-:Y:S01]  /*14a0*/  IMAD.U32 R12, RZ, RZ, UR28 ;  /* 0x0000001cff0c7e24 */ /* 0x000fe2000f8e00ff */
[----:B------:R-:W-:Y:S01]  /*14b0*/  LEA R22, P0, R6, UR4, 0x1 ;  /* 0x0000000406167c11 */ /* 0x000fe2000f8008ff */
[----:B------:R-:W-:Y:S01]  /*14c0*/  IMAD.U32 R13, RZ, RZ, UR25 ;  /* 0x00000019ff0d7e24 */ /* 0x000fe2000f8e00ff */
[----:B------:R-:W1:Y:S01]  /*14d0*/  S2UR UR25, SR_CgaCtaId ;  /* 0x00000000001979c3 */ /* 0x000e620000008800 */
[----:B------:R-:W-:Y:S01]  /*14e0*/  IMAD R18, R17, UR20, RZ ;  /* 0x0000001411127c24 */ /* 0x000fe2000f8e02ff */
[----:B------:R-:W-:Y:S01]  /*14f0*/  USHF.L.U64.HI UR4, UR14, 0x5, UR15 ;  /* 0x000000050e047899 */ /* 0x000fe2000801020f */
[C---:B------:R-:W-:Y:S01]  /*1500*/  IMAD R9, R2.reuse, UR15, R9 ;  /* 0x0000000f02097c24 */ /* 0x040fe2000f8e0209 */
[----:B------:R-:W-:Y:S01]  /*1510*/  STL [R1+0x4], R20 ;  /* 0x0000041401007387 */ /* 0x000fe20000100800 */
[----:B------:R-:W-:Y:S01]  /*1520*/  IMAD R0, R2, UR13, R7 ;  /* 0x0000000d02007c24 */ /* 0x000fe2000f8e0207 */
[----:B------:R-:W-:Y:S01]  /*1530*/  LOP3.LUT R243, R243, R242, RZ, 0x3c, !PT ;  /* 0x000000f2f3f37212 */ /* 0x000fe200078e3cff */
[----:B------:R-:W-:Y:S01]  /*1540*/  IMAD.WIDE.U32 R12, R16, UR20, R12 ;  /* 0x00000014100c7c25 */ /* 0x000fe2000f8e000c */
[----:B------:R-:W-:Y:S01]  /*1550*/  LEA.HI.X R10, R8, UR11, R9, 0x1, P1 ;  /* 0x0000000b080a7c11 */ /* 0x000fe200088f0c09 */
[----:B------:R-:W-:Y:S01]  /*1560*/  STL [R1+0xc], R22 ;  /* 0x00000c1601007387 */ /* 0x000fe20000100800 */
[----:B------:R-:W-:Y:S01]  /*1570*/  LEA.HI.X R24, R6, UR5, R0, 0x1, P0 ;  /* 0x0000000506187c11 */ /* 0x000fe200080f0c00 */
[C---:B---3--:R-:W-:Y:S01]  /*1580*/  IMAD.WIDE.U32 R2, R19.reuse, UR22, R4 ;  /* 0x0000001613027c25 */ /* 0x048fe2000f8e0004 */
[----:B------:R-:W-:Y:S01]  /*1590*/  UMOV UR5, 0x400 ;  /* 0x0000040000057882 */ /* 0x000fe20000000000 */
[----:B------:R2:W-:Y:S02]  /*15a0*/  STL [R1], R10 ;  /* 0x0000000a01007387 */ /* 0x0005e40000100800 */
[----:B------:R-:W-:Y:S01]  /*15b0*/  IMAD R18, R16, UR21, R18 ;  /* 0x0000001510127c24 */ /* 0x000fe2000f8e0212 */
[C---:B------:R-:W-:Y:S01]  /*15c0*/  IADD3 R7, P1, P0, R2.reuse, UR7, R12 ;  /* 0x0000000702077c10 */ /* 0x040fe2000f83e00c */
[----:B------:R-:W-:Y:S01]  /*15d0*/  IMAD.U32 R14, RZ, RZ, UR7 ;  /* 0x00000007ff0e7e24 */ /* 0x000fe2000f8e00ff */
[----:B------:R-:W-:Y:S01]  /*15e0*/  USHF.L.U32 UR7, UR14, 0x5, URZ ;  /* 0x000000050e077899 */ /* 0x000fe200080006ff */
[----:B------:R-:W-:Y:S01]  /*15f0*/  IMAD.U32 R15, RZ, RZ, UR6 ;  /* 0x00000006ff0f7e24 */ /* 0x000fe2000f8e00ff */
[----:B------:R-:W-:Y:S01]  /*1600*/  IADD3 R5, P2, PT, R2, R12, RZ ;  /* 0x0000000c02057210 */ /* 0x000fe20007f5e0ff */
[----:B------:R-:W-:Y:S01]  /*1610*/  IMAD R3, R19, UR23, R3 ;  /* 0x0000001713037c24 */ /* 0x000fe2000f8e0203 */
[----:B------:R-:W-:Y:S01]  /*1620*/  STL [R1+0x8], R24 ;  /* 0x0000081801007387 */ /* 0x000fe20000100800 */
[----:B------:R-:W-:Y:S01]  /*1630*/  IMAD.IADD R0, R18, 0x1, R13 ;  /* 0x0000000112007824 */ /* 0x000fe200078e020d */
[----:B-1----:R-:W-:Y:S01]  /*1640*/  ULEA UR5, UR25, UR5, 0x18 ;  /* 0x0000000519057291 */ /* 0x002fe2000f8ec0ff */
[----:B------:R-:W-:-:S02]  /*1650*/  IMAD.MOV.U32 R207, RZ, RZ, R20 ;  /* 0x000000ffffcf7224 */ /* 0x000fc400078e0014 */
[----:B------:R-:W-:Y:S01]  /*1660*/  IMAD.WIDE.U32 R14, R16, UR20, R14 ;  /* 0x00000014100e7c25 */ /* 0x000fe2000f8e000e */
[----:B------:R-:W-:Y:S01]  /*1670*/  IADD3.X R19, PT, PT, R3, UR6, R0, P1, P0 ;  /* 0x0000000603137c10 */ /* 0x000fe20008fe0400 */
[----:B------:R-:W-:Y:S01]  /*1680*/  USHF.L.U32 UR6, UR12, 0x5, URZ ;  /* 0x000000050c067899 */ /* 0x000fe200080006ff */
[----:B------:R-:W-:Y:S01]  /*1690*/  IADD3 R12, P0, PT, R207, UR7, RZ ;  /* 0x00000007cf0c7c10 */ /* 0x000fe2000ff1e0ff */
[----:B------:R-:W-:Y:S01]  /*16a0*/  IMAD.MOV.U32 R208, RZ, RZ, R10 ;  /* 0x000000ffffd07224 */ /* 0x000fe200078e000a */
[----:B------:R-:W-:Y:S01]  /*16b0*/  IADD3 R4, P3, PT, R2, R14, RZ ;  /* 0x0000000e02047210 */ /* 0x000fe20007f7e0ff */
[----:B------:R-:W-:Y:S01]  /*16c0*/  IMAD.X R6, R0, 0x1, R3, P2 ;  /* 0x0000000100067824 */ /* 0x000fe200010e0603 */
[----:B------:R-:W-:Y:S01]  /*16d0*/  LEA R241, R241, UR5, 0x1 ;  /* 0x00000005f1f17c11 */ /* 0x000fe2000f8e08ff */
[----:B------:R-:W-:Y:S01]  /*16e0*/  USHF.L.U64.HI UR12, UR12, 0x5, UR13 ;  /* 0x000000050c0c7899 */ /* 0x000fe2000801020d */
[----:B------:R-:W-:Y:S01]  /*16f0*/  IADD3.X R13, PT, PT, R208, UR4, RZ, P0, !PT ;  /* 0x00000004d00d7c10 */ /* 0x000fe200087fe4ff */
[----:B------:R-:W-:Y:S01]  /*1700*/  IMAD.MOV.U32 R178, RZ, RZ, 0x40 ;  /* 0x00000040ffb27424 */ /* 0x000fe200078e00ff */
[----:B--2---:R-:W-:-:S02]  /*1710*/  IADD3 R10, P0, PT, R12, UR7, RZ ;  /* 0x000000070c0a7c10 */ /* 0x004fc4000ff1e0ff */
[----:B------:R-:W-:Y:S01]  /*1720*/  IADD3.X R14, PT, PT, R3, R18, R15, P3, !PT ;  /* 0x00000012030e7210 */ /* 0x000fe20001ffe40f */
[----:B------:R-:W-:Y:S01]  /*1730*/  IMAD.WIDE.U32 R2, R16, UR20, R2 ;  /* 0x0000001410027c25 */ /* 0x000fe2000f8e0002 */
[----:B------:R-:W-:Y:S02]  /*1740*/  LEA R16, P1, R5, UR8, 0x1 ;  /* 0x0000000805107c11 */ /* 0x000fe4000f8208ff */
[----:B------:R-:W-:Y:S01]  /*1750*/  IADD3.X R11, PT, PT, R13, UR4, RZ, P0, !PT ;  /* 0x000000040d0b7c10 */ /* 0x000fe200087fe4ff */
[----:B------:R-:W-:Y:S01]  /*1760*/  IMAD.IADD R0, R3, 0x1, R18 ;  /* 0x0000000103007824 */ /* 0x000fe200078e0212 */
[----:B------:R-:W-:Y:S02]  /*1770*/  IADD3 R8, P0, PT, R10, UR7, RZ ;  /* 0x000000070a087c10 */ /* 0x000fe4000ff1e0ff */
[----:B------:R-:W-:Y:S02]  /*1780*/  LEA R20, P3, R4, UR8, 0x1 ;  /* 0x0000000804147c11 */ /* 0x000fe4000f8608ff */
[----:B------:R-:W-:-:S02]  /*1790*/  LEA.HI.X R17, R5, UR9, R6, 0x1, P1 ;  /* 0x0000000905117c11 */ /* 0x000fc400088f0c06 */
[----:B------:R-:W-:Y:S02]  /*17a0*/  LEA R18, P1, R7, UR8, 0x1 ;  /* 0x0000000807127c11 */ /* 0x000fe4000f8208ff */
[----:B------:R-:W-:Y:S02]  /*17b0*/  IADD3.X R9, PT, PT, R11, UR4, RZ, P0, !PT ;  /* 0x000000040b097c10 */ /* 0x000fe400087fe4ff */
[----:B------:R-:W-:Y:S02]  /*17c0*/  IADD3 R6, P0, PT, R8, UR7, RZ ;  /* 0x0000000708067c10 */ /* 0x000fe4000ff1e0ff */
[----:B------:R-:W-:Y:S02]  /*17d0*/  LEA.HI.X R21, R4, UR9, R14, 0x1, P3 ;  /* 0x0000000904157c11 */ /* 0x000fe400098f0c0e */
[----:B------:R-:W-:Y:S02]  /*17e0*/  LEA R14, P2, R2, UR8, 0x1 ;  /* 0x00000008020e7c11 */ /* 0x000fe4000f8408ff */
[----:B------:R-:W-:-:S02]  /*17f0*/  LEA.HI.X R19, R7, UR9, R19, 0x1, P1 ;  /* 0x0000000907137c11 */ /* 0x000fc400088f0c13 */
[----:B------:R-:W-:Y:S02]  /*1800*/  IADD3.X R7, PT, PT, R9, UR4, RZ, P0, !PT ;  /* 0x0000000409077c10 */ /* 0x000fe400087fe4ff */
[----:B------:R-:W-:Y:S02]  /*1810*/  IADD3 R4, P0, PT, R6, UR7, RZ ;  /* 0x0000000706047c10 */ /* 0x000fe4000ff1e0ff */
[----:B------:R-:W-:Y:S02]  /*1820*/  LEA.HI.X R15, R2, UR9, R0, 0x1, P2 ;  /* 0x00000009020f7c11 */ /* 0x000fe400090f0c00 */
[----:B------:R-:W-:Y:S02]  /*1830*/  IADD3.X R5, PT, PT, R7, UR4, RZ, P0, !PT ;  /* 0x0000000407057c10 */ /* 0x000fe400087fe4ff */
[----:B------:R-:W-:Y:S01]  /*1840*/  IADD3 R2, P0, PT, R4, UR7, RZ ;  /* 0x0000000704027c10 */ /* 0x000fe2000ff1e0ff */
[----:B------:R-:W-:Y:S01]  /*1850*/  @!PT LDS RZ, [RZ] ;  /* 0x00000000fffff984 */ /* 0x000fe20000000800 */
[----:B------:R-:W-:Y:S01]  /*1860*/  @!PT LDS RZ, [RZ] ;  /* 0x00000000fffff984 */ /* 0x000fe20000000800 */
[----:B------:R-:W-:Y:S01]  /*1870*/  @!PT LDS RZ, [RZ] ;  /* 0x00000000fffff984 */ /* 0x000fe20000000800 */
[----:B------:R1:W-:Y:S01]  /*1880*/  LDGSTS.E.BYPASS.LTC128B.128 [R241], desc[UR26][R14.64] ;  /* 0x000000000ef17fae */ /* 0x0003e2000b981a1a */
[----:B------:R-:W-:-:S02]  /*1890*/  LOP3.LUT R0, R237, 0x1c0, R206, 0xf8, !PT ;  /* 0x000001c0ed007812 */ /* 0x000fc400078ef8ce */
[----:B------:R-:W-:Y:S01]  /*18a0*/  IADD3.X R3, PT, PT, R5, UR4, RZ, P0, !PT ;  /* 0x0000000405037c10 */ /* 0x000fe200087fe4ff */
[----:B------:R-:W-:Y:S01]  /*18b0*/  LDGSTS.E.BYPASS.LTC128B.128 [R241+0x800], desc[UR26][R20.64] ;  /* 0x0080000014f17fae */ /* 0x000fe2000b981a1a */
[----:B------:R-:W-:-:S03]  /*18c0*/  LOP3.LUT P2, RZ, R240, 0x2, RZ, 0xc0, !PT ;  /* 0x00000002f0ff7812 */ /* 0x000fc6000784c0ff */
[----:B------:R2:W-:Y:S01]  /*18d0*/  LDGSTS.E.BYPASS.LTC128B.128 [R241+0x1000], desc[UR26][R16.64] ;  /* 0x0100000010f17fae */ /* 0x0005e2000b981a1a */
[----:B------:R-:W-:-:S03]  /*18e0*/  SEL R137, R137, 0xffffffe0, !P2 ;  /* 0xffffffe089897807 */ /* 0x000fc60005000000 */
[----:B------:R-:W-:Y:S01]  /*18f0*/  LDGSTS.E.BYPASS.LTC128B.128 [R241+0x1800], desc[UR26][R18.64] ;  /* 0x0180000012f17fae */ /* 0x000fe2000b981a1a */
[----:B-1----:R-:W-:Y:S02]  /*1900*/  IMAD.MOV.U32 R14, RZ, RZ, R207 ;  /* 0x000000ffff0e7224 */ /* 0x002fe400078e00cf */
[----:B------:R-:W-:-:S05]  /*1910*/  IMAD.MOV.U32 R15, RZ, RZ, R208 ;  /* 0x000000ffff0f7224 */ /* 0x000fca00078e00d0 */
[----:B------:R1:W-:Y:S01]  /*1920*/  LDGSTS.E.BYPASS.LTC128B.128 [R241+0x2000], desc[UR26][R14.64] ;  /* 0x020000000ef17fae */ /* 0x0003e2000b981a1a */
[----:B--2---:R-:W-:-:S03]  /*1930*/  IADD3 R16, P0, PT, R2, UR7, RZ ;  /* 0x0000000702107c10 */ /* 0x004fc6000ff1e0ff */
[----:B------:R2:W-:Y:S01]  /*1940*/  LDGSTS.E.BYPASS.LTC128B.128 [R241+0x2800], desc[UR26][R12.64] ;  /* 0x028000000cf17fae */ /* 0x0005e2000b981a1a */
[----:B------:R-:W-:-:S03]  /*1950*/  IADD3.X R17, PT, PT, R3, UR4, RZ, P0, !PT ;  /* 0x0000000403117c10 */ /* 0x000fc600087fe4ff */
[----:B------:R3:W-:Y:S04]  /*1960*/  LDGSTS.E.BYPASS.LTC128B.128 [R241+0x3000], desc[UR26][R10.64] ;  /* 0x030000000af17fae */ /* 0x0007e8000b981a1a */
[----:B------:R4:W-:Y:S04]  /*1970*/  LDGSTS.E.BYPASS.LTC128B.128 [R241+0x3800], desc[UR26][R8.64] ;  /* 0x0380000008f17fae */ /* 0x0009e8000b981a1a */
[----:B------:R-:W-:Y:S04]  /*1980*/  LDGSTS.E.BYPASS.LTC128B.128 [R241+0x4000], desc[UR26][R6.64] ;  /* 0x0400000006f17fae */ /* 0x000fe8000b981a1a */
[----:B------:R-:W-:Y:S04]  /*1990*/  LDGSTS.E.BYPASS.LTC128B.128 [R241+0x4800], desc[UR26][R4.64] ;  /* 0x0480000004f17fae */ /* 0x000fe8000b981a1a */
[----:B------:R5:W-:Y:S01]  /*19a0*/  LDGSTS.E.BYPASS.LTC128B.128 [R241+0x5000], desc[UR26][R2.64] ;  /* 0x0500000002f17fae */ /* 0x000be2000b981a1a */
[----:B-1----:R-:W-:-:S03]  /*19b0*/  IADD3 R14, P0, PT, R16, UR7, RZ ;  /* 0x00000007100e7c10 */ /* 0x002fc6000ff1e0ff */
[----:B------:R-:W-:Y:S01]  /*19c0*/  LDGSTS.E.BYPASS.LTC128B.128 [R241+0x5800], desc[UR26][R16.64] ;  /* 0x0580000010f17fae */ /* 0x000fe2000b981a1a */
[----:B------:R-:W-:Y:S02]  /*19d0*/  IADD3.X R15, PT, PT, R17, UR4, RZ, P0, !PT ;  /* 0x00000004110f7c10 */ /* 0x000fe400087fe4ff */
[----:B--2---:R-:W-:Y:S02]  /*19e0*/  LOP3.LUT R12, R238, 0x8, RZ, 0xc0, !PT ;  /* 0x00000008ee0c7812 */ /* 0x004fe400078ec0ff */
[----:B---3--:R-:W-:Y:S01]  /*19f0*/  IADD3 R10, P0, PT, R14, UR7, RZ ;  /* 0x000000070e0a7c10 */ /* 0x008fe2000ff1e0ff */
[----:B------:R1:W-:Y:S01]  /*1a00*/  LDGSTS.E.BYPASS.LTC128B.128 [R241+0x6000], desc[UR26][R14.64] ;  /* 0x060000000ef17fae */ /* 0x0003e2000b981a1a */
[----:B------:R-:W-:Y:S02]  /*1a10*/  LOP3.LUT R13, R206, 0x400, RZ, 0xc0, !PT ;  /* 0x00000400ce0d7812 */ /* 0x000fe400078ec0ff */
[----:B------:R-:W-:Y:S02]  /*1a20*/  IADD3.X R11, PT, PT, R15, UR4, RZ, P0, !PT ;  /* 0x000000040f0b7c10 */ /* 0x000fe400087fe4ff */
[----:B----4-:R-:W-:-:S02]  /*1a30*/  IADD3 R8, P0, PT, R10, UR7, RZ ;  /* 0x000000070a087c10 */ /* 0x010fc4000ff1e0ff */
[----:B------:R-:W-:Y:S01]  /*1a40*/  LOP3.LUT R205, R0, R12, RZ, 0x3c, !PT ;  /* 0x0000000c00cd7212 */ /* 0x000fe200078e3cff */
[----:B------:R2:W-:Y:S01]  /*1a50*/  LDGSTS.E.BYPASS.LTC128B.128 [R241+0x6800], desc[UR26][R10.64] ;  /* 0x068000000af17fae */ /* 0x0005e2000b981a1a */
[----:B------:R-:W-:-:S05]  /*1a60*/  IADD3.X R9, PT, PT, R11, UR4, RZ, P0, !PT ;  /* 0x000000040b097c10 */ /* 0x000fca00087fe4ff */
[----:B------:R-:W-:Y:S01]  /*1a70*/  LDGSTS.E.BYPASS.LTC128B.128 [R241+0x7000], desc[UR26][R8.64] ;  /* 0x0700000008f17fae */ /* 0x000fe2000b981a1a */
[----:B-----5:R-:W-:-:S04]  /*1a80*/  IADD3 R2, P0, PT, R8, UR7, RZ ;  /* 0x0000000708027c10 */ /* 0x020fc8000ff1e0ff */
[----:B------:R-:W-:Y:S02]  /*1a90*/  IADD3.X R3, PT, PT, R9, UR4, RZ, P0, !PT ;  /* 0x0000000409037c10 */ /* 0x000fe400087fe4ff */
[----:B------:R-:W-:-:S03]  /*1aa0*/  IADD3 R6, P0, PT, R2, UR7, RZ ;  /* 0x0000000702067c10 */ /* 0x000fc6000ff1e0ff */
[----:B------:R3:W-:Y:S01]  /*1ab0*/  LDGSTS.E.BYPASS.LTC128B.128 [R241+0x7800], desc[UR26][R2.64] ;  /* 0x0780000002f17fae */ /* 0x0007e2000b981a1a */
[----:B------:R-:W-:Y:S02]  /*1ac0*/  IADD3.X R7, PT, PT, R3, UR4, RZ, P0, !PT ;  /* 0x0000000403077c10 */ /* 0x000fe400087fe4ff */
[----:B------:R-:W-:Y:S01]  /*1ad0*/  IADD3 R4, P0, PT, R6, UR7, RZ ;  /* 0x0000000706047c10 */ /* 0x000fe2000ff1e0ff */
[----:B-1----:R-:W-:Y:S02]  /*1ae0*/  IMAD.MOV.U32 R14, RZ, RZ, R22 ;  /* 0x000000ffff0e7224 */ /* 0x002fe400078e0016 */
[----:B------:R1:W-:Y:S01]  /*1af0*/  LDGSTS.E.BYPASS.LTC128B.128 [R241+0x8000], desc[UR26][R6.64] ;  /* 0x0800000006f17fae */ /* 0x0003e2000b981a1a */
[----:B------:R-:W-:Y:S01]  /*1b00*/  IADD3.X R5, PT, PT, R7, UR4, RZ, P0, !PT ;  /* 0x0000000407057c10 */ /* 0x000fe200087fe4ff */
[----:B------:R-:W-:Y:S01]  /*1b10*/  IMAD.MOV.U32 R15, RZ, RZ, R24 ;  /* 0x000000ffff0f7224 */ /* 0x000fe200078e0018 */
[----:B--2---:R-:W-:-:S03]  /*1b20*/  IADD3 R10, P0, PT, R22, UR6, RZ ;  /* 0x00000006160a7c10 */ /* 0x004fc6000ff1e0ff */
[----:B------:R2:W-:Y:S01]  /*1b30*/  LDGSTS.E.BYPASS.LTC128B.128 [R241+0x8800], desc[UR26][R4.64] ;  /* 0x0880000004f17fae */ /* 0x0005e2000b981a1a */
[----:B------:R-:W-:Y:S02]  /*1b40*/  IADD3.X R11, PT, PT, R24, UR12, RZ, P0, !PT ;  /* 0x0000000c180b7c10 */ /* 0x000fe400087fe4ff */
[----:B---3--:R-:W-:-:S04]  /*1b50*/  IADD3 R2, P1, PT, R4, UR7, RZ ;  /* 0x0000000704027c10 */ /* 0x008fc8000ff3e0ff */
[----:B------:R-:W-:Y:S02]  /*1b60*/  IADD3.X R3, PT, PT, R5, UR4, RZ, P1, !PT ;  /* 0x0000000405037c10 */ /* 0x000fe40008ffe4ff */
[----:B------:R-:W-:Y:S02]  /*1b70*/  IADD3 R8, P1, PT, R2, UR7, RZ ;  /* 0x0000000702087c10 */ /* 0x000fe4000ff3e0ff */
[----:B-1----:R-:W-:Y:S01]  /*1b80*/  IADD3 R6, P0, PT, R10, UR6, RZ ;  /* 0x000000060a067c10 */ /* 0x002fe2000ff1e0ff */
[----:B------:R1:W-:Y:S01]  /*1b90*/  LDGSTS.E.BYPASS.LTC128B.128 [R241+0x9000], desc[UR26][R2.64] ;  /* 0x0900000002f17fae */ /* 0x0003e2000b981a1a */
[----:B------:R-:W-:Y:S02]  /*1ba0*/  IADD3.X R9, PT, PT, R3, UR4, RZ, P1, !PT ;  /* 0x0000000403097c10 */ /* 0x000fe40008ffe4ff */
[----:B------:R-:W-:Y:S02]  /*1bb0*/  IADD3.X R7, PT, PT, R11, UR12, RZ, P0, !PT ;  /* 0x0000000c0b077c10 */ /* 0x000fe400087fe4ff */
[----:B--2---:R-:W-:Y:S01]  /*1bc0*/  IADD3 R4, P0, PT, R6, UR6, RZ ;  /* 0x0000000606047c10 */ /* 0x004fe2000ff1e0ff */
[----:B------:R2:W-:Y:S03]  /*1bd0*/  LDGSTS.E.BYPASS.LTC128B.128 [R241+0x9800], desc[UR26][R8.64] ;  /* 0x0980000008f17fae */ /* 0x0005e6000b981a1a */
[----:B------:R-:W-:Y:S01]  /*1be0*/  IADD3.X R5, PT, PT, R7, UR12, RZ, P0, !PT ;  /* 0x0000000c07057c10 */ /* 0x000fe200087fe4ff */
[----:B------:R-:W0:Y:S01]  /*1bf0*/  LDGDEPBAR ;  /* 0x00000000000079af */ /* 0x000e220000000000 */
[----:B-1----:R-:W-:-:S04]  /*1c00*/  IADD3 R2, P0, PT, R4, UR6, RZ ;  /* 0x0000000604027c10 */ /* 0x002fc8000ff1e0ff */
[----:B------:R-:W-:Y:S02]  /*1c10*/  IADD3.X R3, PT, PT, R5, UR12, RZ, P0, !PT ;  /* 0x0000000c05037c10 */ /* 0x000fe400087fe4ff */
[----:B--2---:R-:W-:Y:S01]  /*1c20*/  LOP3.LUT R9, R0, 0x8, R240, 0x78, !PT ;  /* 0x0000000800097812 */ /* 0x004fe200078e78f0 */
[----:B------:R-:W-:-:S04]  /*1c30*/  DEPBAR.LE SB0, 0x0 ;  /* 0x000080000000791a */ /* 0x000fc80000000000 */
[----:B------:R-:W-:Y:S01]  /*1c40*/  BAR.SYNC.DEFER_BLOCKING 0x0 ;  /* 0x0000000000007b1d */ /* 0x000fe20000010000 */
[----:B------:R-:W-:Y:S01]  /*1c50*/  IADD3 R8, P0, PT, R2, UR6, RZ ;  /* 0x0000000602087c10 */ /* 0x000fe2000ff1e0ff */
[----:B------:R-:W-:-:S03]  /*1c60*/  IMAD R0, R9, 0x2, R13 ;  /* 0x0000000209007824 */ /* 0x000fc600078e020d */
[----:B------:R-:W-:Y:S02]  /*1c70*/  IADD3.X R9, PT, PT, R3, UR12, RZ, P0, !PT ;  /* 0x0000000c03097c10 */ /* 0x000fe400087fe4ff */
[----:B------:R-:W-:-:S04]  /*1c80*/  IADD3 R12, P0, PT, R8, UR6, RZ ;  /* 0x00000006080c7c10 */ /* 0x000fc8000ff1e0ff */
[----:B------:R-:W-:Y:S01]  /*1c90*/  IADD3.X R13, PT, PT, R9, UR12, RZ, P0, !PT ;  /* 0x0000000c090d7c10 */ /* 0x000fe200087fe4ff */
[----:B------:R-:W-:Y:S01]  /*1ca0*/  @!PT LDS RZ, [RZ] ;  /* 0x00000000fffff984 */ /* 0x000fe20000000800 */
[----:B------:R-:W-:Y:S01]  /*1cb0*/  @!PT LDS RZ, [RZ] ;  /* 0x00000000fffff984 */ /* 0x000fe20000000800 */
[----:B------:R-:W-:Y:S01]  /*1cc0*/  @!PT LDS RZ, [RZ] ;  /* 0x00000000fffff984 */ /* 0x000fe20000000800 */
[----:B------:R-:W-:Y:S04]  /*1cd0*/  LDGSTS.E.BYPASS.LTC128B.128 [R241+0xa000], desc[UR26][R14.64] ;  /* 0x0a0000000ef17fae */ /* 0x000fe8000b981a1a */
[----:B------:R1:W-:Y:S04]  /*1ce0*/  LDGSTS.E.BYPASS.LTC128B.128 [R241+0xa800], desc[UR26][R10.64] ;  /* 0x0a8000000af17fae */ /* 0x0003e8000b981a1a */
[----:B------:R2:W-:Y:S04]  /*1cf0*/  LDGSTS.E.BYPASS.LTC128B.128 [R241+0xb000], desc[UR26][R6.64] ;  /* 0x0b00000006f17fae */ /* 0x0005e8000b981a1a */
[----:B------:R3:W-:Y:S04]  /*1d00*/  LDGSTS.E.BYPASS.LTC128B.128 [R241+0xb800], desc[UR26][R4.64] ;  /* 0x0b80000004f17fae */ /* 0x0007e8000b981a1a */
[----:B------:R4:W-:Y:S04]  /*1d10*/  LDGSTS.E.BYPASS.LTC128B.128 [R241+0xc000], desc[UR26][R2.64] ;  /* 0x0c00000002f17fae */ /* 0x0009e8000b981a1a */
[----:B------:R5:W-:Y:S04]  /*1d20*/  LDGSTS.E.BYPASS.LTC128B.128 [R241+0xc800], desc[UR26][R8.64] ;  /* 0x0c80000008f17fae */ /* 0x000be8000b981a1a */
[----:B------:R-:W-:Y:S01]  /*1d30*/  LDGSTS.E.BYPASS.LTC128B.128 [R241+0xd000], desc[UR26][R12.64] ;  /* 0x0d0000000cf17fae */ /* 0x000fe2000b981a1a */
[----:B-1----:R-:W-:-:S04]  /*1d40*/  IADD3 R10, P0, PT, R12, UR6, RZ ;  /* 0x000000060c0a7c10 */ /* 0x002fc8000ff1e0ff */
[----:B------:R-:W-:Y:S02]  /*1d50*/  IADD3.X R11, PT, PT, R13, UR12, RZ, P0, !PT ;  /* 0x0000000c0d0b7c10 */ /* 0x000fe400087fe4ff */
[----:B--2---:R-:W-:-:S03]  /*1d60*/  IADD3 R6, P0, PT, R10, UR6, RZ ;  /* 0x000000060a067c10 */ /* 0x004fc6000ff1e0ff */
[----:B------:R-:W-:Y:S01]  /*1d70*/  LDGSTS.E.BYPASS.LTC128B.128 [R241+0xd800], desc[UR26][R10.64] ;  /* 0x0d8000000af17fae */ /* 0x000fe2000b981a1a */
[----:B------:R-:W-:Y:S02]  /*1d80*/  IADD3.X R7, PT, PT, R11, UR12, RZ, P0, !PT ;  /* 0x0000000c0b077c10 */ /* 0x000fe400087fe4ff */
[----:B---3--:R-:W-:-:S03]  /*1d90*/  IADD3 R4, P0, PT, R6, UR6, RZ ;  /* 0x0000000606047c10 */ /* 0x008fc6000ff1e0ff */
[----:B------:R1:W-:Y:S01]  /*1da0*/  LDGSTS.E.BYPASS.LTC128B.128 [R241+0xe000], desc[UR26][R6.64] ;  /* 0x0e00000006f17fae */ /* 0x0003e2000b981a1a */
[----:B------:R-:W-:Y:S02]  /*1db0*/  IADD3.X R5, PT, PT, R7, UR12, RZ, P0, !PT ;  /* 0x0000000c07057c10 */ /* 0x000fe400087fe4ff */
[----:B----4-:R-:W-:-:S03]  /*1dc0*/  IADD3 R2, P0, PT, R4, UR6, RZ ;  /* 0x0000000604027c10 */ /* 0x010fc6000ff1e0ff */
[----:B------:R2:W-:Y:S01]  /*1dd0*/  LDGSTS.E.BYPASS.LTC128B.128 [R241+0xe800], desc[UR26][R4.64] ;  /* 0x0e80000004f17fae */ /* 0x0005e2000b981a1a */
[----:B------:R-:W-:Y:S02]  /*1de0*/  IADD3.X R3, PT, PT, R5, UR12, RZ, P0, !PT ;  /* 0x0000000c05037c10 */ /* 0x000fe400087fe4ff */
[----:B-----5:R-:W-:-:S03]  /*1df0*/  IADD3 R8, P0, PT, R2, UR6, RZ ;  /* 0x0000000602087c10 */ /* 0x020fc6000ff1e0ff */
[----:B------:R3:W-:Y:S01]  /*1e00*/  LDGSTS.E.BYPASS.LTC128B.128 [R241+0xf000], desc[UR26][R2.64] ;  /* 0x0f00000002f17fae */ /* 0x0007e2000b981a1a */
[----:B------:R-:W-:-:S05]  /*1e10*/  IADD3.X R9, PT, PT, R3, UR12, RZ, P0, !PT ;  /* 0x0000000c03097c10 */ /* 0x000fca00087fe4ff */
[----:B------:R4:W-:Y:S01]  /*1e20*/  LDGSTS.E.BYPASS.LTC128B.128 [R241+0xf800], desc[UR26][R8.64] ;  /* 0x0f80000008f17fae */ /* 0x0009e2000b981a1a */
[----:B-1----:R-:W-:-:S04]  /*1e30*/  IADD3 R6, P0, PT, R8, UR6, RZ ;  /* 0x0000000608067c10 */ /* 0x002fc8000ff1e0ff */
[----:B------:R-:W-:Y:S02]  /*1e40*/  IADD3.X R7, PT, PT, R9, UR12, RZ, P0, !PT ;  /* 0x0000000c09077c10 */ /* 0x000fe400087fe4ff */
[----:B--2---:R-:W-:-:S03]  /*1e50*/  IADD3 R4, P0, PT, R6, UR6, RZ ;  /* 0x0000000606047c10 */ /* 0x004fc6000ff1e0ff */
[----:B------:R1:W-:Y:S01]  /*1e60*/  LDGSTS.E.BYPASS.LTC128B.128 [R241+0x10000], desc[UR26][R6.64] ;  /* 0x1000000006f17fae */ /* 0x0003e2000b981a1a */
[----:B------:R-:W-:Y:S02]  /*1e70*/  IADD3.X R5, PT, PT, R7, UR12, RZ, P0, !PT ;  /* 0x0000000c07057c10 */ /* 0x000fe400087fe4ff */
[----:B---3--:R-:W-:-:S03]  /*1e80*/  IADD3 R2, P0, PT, R4, UR6, RZ ;  /* 0x0000000604027c10 */ /* 0x008fc6000ff1e0ff */
[----:B------:R2:W-:Y:S01]  /*1e90*/  LDGSTS.E.BYPASS.LTC128B.128 [R241+0x10800], desc[UR26][R4.64] ;  /* 0x1080000004f17fae */ /* 0x0005e2000b981a1a */
[----:B------:R-:W-:Y:S02]  /*1ea0*/  IADD3.X R3, PT, PT, R5, UR12, RZ, P0, !PT ;  /* 0x0000000c05037c10 */ /* 0x000fe400087fe4ff */
[----:B----4-:R-:W-:Y:S02]  /*1eb0*/  LOP3.LUT R9, R239, 0x200, R206, 0xf8, !PT ;  /* 0x00000200ef097812 */ /* 0x010fe400078ef8ce */
[----:B------:R-:W-:Y:S01]  /*1ec0*/  IADD3 R8, P0, PT, R2, UR6, RZ ;  /* 0x0000000602087c10 */ /* 0x000fe2000ff1e0ff */
[----:B------:R3:W-:Y:S01]  /*1ed0*/  LDGSTS.E.BYPASS.LTC128B.128 [R241+0x11000], desc[UR26][R2.64] ;  /* 0x1100000002f17fae */ /* 0x0007e2000b981a1a */
[----:B------:R-:W4:Y:S01]  /*1ee0*/  LDCU UR6, c[0x0][0x50c] ;  /* 0x0000a180ff0677ac */ /* 0x000f220008000800 */
[----:B-1----:R-:W-:Y:S02]  /*1ef0*/  LOP3.LUT R6, R9, R205, RZ, 0xfc, !PT ;  /* 0x000000cd09067212 */ /* 0x002fe400078efcff */
[----:B------:R-:W-:-:S02]  /*1f00*/  IADD3.X R9, PT, PT, R3, UR12, RZ, P0, !PT ;  /* 0x0000000c03097c10 */ /* 0x000fc400087fe4ff */
[----:B------:R-:W-:Y:S02]  /*1f10*/  LOP3.LUT P0, RZ, R240, 0x4, RZ, 0xc0, !PT ;  /* 0x00000004f0ff7812 */ /* 0x000fe4000780c0ff */
[----:B--2---:R-:W-:Y:S01]  /*1f20*/  LEA R4, R6, UR5, 0x1 ;  /* 0x0000000506047c11 */ /* 0x004fe2000f8e08ff */
[----:B------:R1:W-:Y:S01]  /*1f30*/  LDGSTS.E.BYPASS.LTC128B.128 [R241+0x11800], desc[UR26][R8.64] ;  /* 0x1180000008f17fae */ /* 0x0003e2000b981a1a */
[----:B------:R-:W-:-:S03]  /*1f40*/  SEL R178, R178, 0xffffffc0, !P0 ;  /* 0xffffffc0b2b27807 */ /* 0x000fc60004000000 */
[----:B------:R-:W-:Y:S01]  /*1f50*/  LDSM.16.M88.4 R16, [R4] ;  /* 0x000000000410783b */ /* 0x000fe20000000200 */
[----:B---3--:R-:W-:Y:S02]  /*1f60*/  VIADD R2, R0, UR5 ;  /* 0x0000000500027c36 */ /* 0x008fe40008000000 */
[C---:B------:R-:W-:Y:S01]  /*1f70*/  IMAD.IADD R3, R137.reuse, 0x1, R4 ;  /* 0x0000000189037824 */ /* 0x040fe200078e0204 */
[----:B------:R-:W2:Y:S01]  /*1f80*/  LDSM.16.M88.4 R32, [R0+UR5+0x2800] ;  /* 0x002800050020783b */ /* 0x000ea20008000200 */
[C-C-:B------:R-:W-:Y:S02]  /*1f90*/  IMAD.IADD R22, R137.reuse, 0x1, R2.reuse ;  /* 0x0000000189167824 */ /* 0x140fe400078e0202 */
[C---:B------:R-:W-:Y:S01]  /*1fa0*/  IMAD.IADD R20, R178.reuse, 0x1, R2 ;  /* 0x00000001b2147824 */ /* 0x040fe200078e0202 */
[----:B------:R3:W-:Y:S03]  /*1fb0*/  LDSM.16.M88.4 R12, [R3] ;  /* 0x00000000030c783b */ /* 0x0007e60000000200 */
[----:B------:R-:W-:Y:S01]  /*1fc0*/  IMAD.IADD R21, R137, 0x1, R20 ;  /* 0x0000000189157824 */ /* 0x000fe200078e0214 */
[----:B------:R-:W-:Y:S04]  /*1fd0*/  LDSM.16.M88.4 R28, [R22+0x2000] ;  /* 0x00200000161c783b */ /* 0x000fe80000000200 */
[----:B------:R-:W-:Y:S04]  /*1fe0*/  LDSM.16.M88.4 R44, [R0+UR5+0x3000] ;  /* 0x00300005002c783b */ /* 0x000fe80008000200 */
[----:B------:R-:W-:Y:S04]  /*1ff0*/  LDSM.16.M88.4 R36, [R22+0x2800] ;  /* 0x002800001624783b */ /* 0x000fe80000000200 */
[----:B-1----:R-:W1:Y:S04]  /*2000*/  LDSM.16.M88.4 R8, [R0+UR5+0x2000] ;  /* 0x002000050008783b */ /* 0x002e680008000200 */
[----:B------:R-:W-:Y:S01]  /*2010*/  LDSM.16.M88.4 R52, [R22+0x3000] ;  /* 0x003000001634783b */ /* 0x000fe20000000200 */
[----:B---3--:R-:W-:-:S03]  /*2020*/  IMAD.IADD R3, R178, 0x1, R4 ;  /* 0x00000001b2037824 */ /* 0x008fc600078e0204 */
[----:B------:R-:W3:Y:S04]  /*2030*/  LDSM.16.M88.4 R40, [R0+UR5+0x3800] ;  /* 0x003800050028783b */ /* 0x000ee80008000200 */
[----:B------:R-:W5:Y:S04]  /*2040*/  LDSM.16.M88.4 R56, [R0+UR5+0x4000] ;  /* 0x004000050038783b */ /* 0x000f680008000200 */
[----:B------:R-:W-:Y:S01]  /*2050*/  LDSM.16.M88.4 R72, [R20+0x2000] ;  /* 0x002000001448783b */ /* 0x000fe20000000200 */
[C---:B--2---:R-:W-:Y:S03]  /*2060*/  HMMA.16816.F32 R4, R16.reuse, R34, RZ ;  /* 0x000000221004723c */ /* 0x044fe600000018ff */
[----:B------:R-:W-:Y:S04]  /*2070*/  LDSM.16.M88.4 R48, [R22+0x3800] ;  /* 0x003800001630783b */ /* 0x000fe80000000200 */
[----:B------:R-:W-:Y:S04]  /*2080*/  LDSM.16.M88.4 R60, [R22+0x4000] ;  /* 0x00400000163c783b */ /* 0x000fe80000000200 */
[----:B------:R-:W-:Y:S04]  /*2090*/  LDSM.16.M88.4 R64, [R21+0x2000] ;  /* 0x002000001540783b */ /* 0x000fe80000000200 */
[----:B------:R-:W0:Y:S01]  /*20a0*/  LDGDEPBAR ;  /* 0x00000000000079af */ /* 0x000e220000000000 */
[C---:B-1----:R-:W-:Y:S08]  /*20b0*/  HMMA.16816.F32 R24, R16.reuse, R8, RZ ;  /* 0x000000081018723c */ /* 0x042ff000000018ff */
[----:B------:R-:W-:Y:S08]  /*20c0*/  HMMA.16816.F32 R8, R16, R10, RZ ;  /* 0x0000000a1008723c */ /* 0x000ff000000018ff */
[C---:B------:R-:W-:Y:S08]  /*20d0*/  HMMA.16816.F32 R84, R12.reuse, R38, R4 ;  /* 0x000000260c54723c */ /* 0x040ff00000001804 */
[C---:B------:R-:W-:Y:S08]  /*20e0*/  HMMA.16816.F32 R68, R12.reuse, R28, R24 ;  /* 0x0000001c0c44723c */ /* 0x040ff00000001818 */
[----:B------:R-:W-:Y:S01]  /*20f0*/  HMMA.16816.F32 R76, R12, R30, R8 ;  /* 0x0000001e0c4c723c */ /* 0x000fe20000001808 */
[----:B------:R1:W2:Y:S07]  /*2100*/  LDSM.16.M88.4 R8, [R3] ;  /* 0x000000000308783b */ /* 0x0002ae0000000200 */
[C---:B------:R-:W-:Y:S08]  /*2110*/  HMMA.16816.F32 R24, R16.reuse, R32, RZ ;  /* 0x000000201018723c */ /* 0x040ff000000018ff */
[----:B------:R-:W-:Y:S01]  /*2120*/  HMMA.16816.F32 R28, R16, R44, RZ ;  /* 0x0000002c101c723c */ /* 0x000fe200000018ff */
[----:B-1----:R-:W-:-:S07]  /*2130*/  IMAD.IADD R3, R137, 0x1, R3 ;  /* 0x0000000189037824 */ /* 0x002fce00078e0203 */
[----:B---3--:R-:W-:Y:S01]  /*2140*/  HMMA.16816.F32 R32, R16, R40, RZ ;  /* 0x000000281020723c */ /* 0x008fe200000018ff */
[----:B------:R1:W3:Y:S07]  /*2150*/  LDSM.16.M88.4 R4, [R3] ;  /* 0x000000000304783b */ /* 0x0002ee0000000200 */
[C---:B------:R-:W-:Y:S08]  /*2160*/  HMMA.16816.F32 R80, R12.reuse, R36, R24 ;  /* 0x000000240c50723c */ /* 0x040ff00000001818 */
[----:B------:R-:W-:Y:S08]  /*2170*/  HMMA.16816.F32 R88, R12, R52, R28 ;  /* 0x000000340c58723c */ /* 0x000ff0000000181c */
[----:B------:R-:W-:Y:S01]  /*2180*/  HMMA.16816.F32 R28, R16, R42, RZ ;  /* 0x0000002a101c723c */ /* 0x000fe200000018ff */
[----:B-1----:R-:W-:-:S04]  /*2190*/  SHF.R.U32.HI R3, RZ, 0x2, R240 ;  /* 0x00000002ff037819 */ /* 0x002fc800000116f0 */
[----:B------:R-:W-:-:S03]  /*21a0*/  LOP3.LUT R3, R3, 0x7, RZ, 0xc0, !PT ;  /* 0x0000000703037812 */ /* 0x000fc600078ec0ff */
[C---:B-----5:R-:W-:Y:S08]  /*21b0*/  HMMA.16816.F32 R24, R16.reuse, R56, RZ ;  /* 0x000000381018723c */ /* 0x060ff000000018ff */
[----:B------:R-:W-:Y:S01]  /*21c0*/  HMMA.16816.F32 R36, R16, R46, RZ ;  /* 0x0000002e1024723c */ /* 0x000fe200000018ff */
[----:B------:R-:W1:Y:S07]  /*21d0*/  LDSM.16.M88.4 R44, [R20+0x2800] ;  /* 0x00280000142c783b */ /* 0x000e6e0000000200 */
[----:B--2---:R-:W-:Y:S01]  /*21e0*/  HMMA.16816.F32 R40, R8, R72, R68 ;  /* 0x000000480828723c */ /* 0x004fe20000001844 */
[----:B------:R-:W2:Y:S07]  /*21f0*/  LDSM.16.M88.4 R68, [R0+UR5+0x4800] ;  /* 0x004800050044783b */ /* 0x000eae0008000200 */
[C---:B------:R-:W-:Y:S08]  /*2200*/  HMMA.16816.F32 R96, R12.reuse, R48, R32 ;  /* 0x000000300c60723c */ /* 0x040ff00000001820 */
[----:B------:R-:W-:Y:S08]  /*2210*/  HMMA.16816.F32 R108, R12, R60, R24 ;  /* 0x0000003c0c6c723c */ /* 0x000ff00000001818 */
[----:B---3--:R-:W-:Y:S01]  /*2220*/  HMMA.16816.F32 R32, R4, R64, R40 ;  /* 0x000000400420723c */ /* 0x008fe20000001828 */
[----:B------:R-:W-:Y:S07]  /*2230*/  LDSM.16.M88.4 R40, [R21+0x2800] ;  /* 0x002800001528783b */ /* 0x000fee0000000200 */
[----:B------:R-:W-:Y:S08]  /*2240*/  HMMA.16816.F32 R24, R8, R74, R76 ;  /* 0x0000004a0818723c */ /* 0x000ff0000000184c */
[----:B------:R-:W-:Y:S01]  /*2250*/  HMMA.16816.F32 R100, R12, R50, R28 ;  /* 0x000000320c64723c */ /* 0x000fe2000000181c */
[----:B------:R-:W3:Y:S02]  /*2260*/  LDSM.16.M88.4 R48, [R22+0x4800] ;  /* 0x004800001630783b */ /* 0x000ee40000000200 */
[----:B----4-:R-:W-:-:S04]  /*2270*/  FMUL.FTZ R2, R32, UR6 ;  /* 0x0000000620027c20 */ /* 0x010fc80008410000 */
[----:B------:R4:W-:Y:S01]  /*2280*/  MUFU.TANH R204, R2 ;  /* 0x0000000200cc7308 */ /* 0x0009e20000002400 */
[----:B------:R-:W-:Y:S01]  /*2290*/  HMMA.16816.F32 R28, R16, R58, RZ ;  /* 0x0000003a101c723c */ /* 0x000fe200000018ff */
[----:B------:R-:W-:Y:S07]  /*22a0*/  LDSM.16.M88.4 R56, [R22+0x5000] ;  /* 0x005000001638783b */ /* 0x000fee0000000200 */
[----:B------:R-:W-:Y:S01]  /*22b0*/  HMMA.16816.F32 R92, R12, R54, R36 ;  /* 0x000000360c5c723c */ /* 0x000fe20000001824 */
[----:B------:R-:W-:Y:S07]  /*22c0*/  LDSM.16.M88.4 R52, [R21+0x3000] ;  /* 0x003000001534783b */ /* 0x000fee0000000200 */
[----:B------:R-:W-:Y:S01]  /*22d0*/  HMMA.16816.F32 R36, R4, R66, R24 ;  /* 0x000000420424723c */ /* 0x000fe20000001818 */
[----:B------:R-:W-:Y:S01]  /*22e0*/  LDSM.16.M88.4 R64, [R20+0x3000] ;  /* 0x003000001440783b */ /* 0x000fe20000000200 */
[----:B----4-:R-:W-:-:S04]  /*22f0*/  FMUL.FTZ R2, R33, UR6 ;  /* 0x0000000621027c20 */ /* 0x010fc80008410000 */
[----:B------:R4:W-:Y:S02]  /*2300*/  MUFU.TANH R203, R2 ;  /* 0x0000000200cb7308 */ /* 0x0009e40000002400 */
[----:B-1----:R-:W-:Y:S08]  /*2310*/  HMMA.16816.F32 R24, R8, R44, R80 ;  /* 0x0000002c0818723c */ /* 0x002ff00000001850 */
[----:B------:R-:W-:Y:S01]  /*2320*/  HMMA.16816.F32 R72, R12, R62, R28 ;  /* 0x0000003e0c48723c */ /* 0x000fe2000000181c */
[----:B------:R-:W1:Y:S01]  /*2330*/  LDSM.16.M88.4 R60, [R0+UR5+0x5000] ;  /* 0x00500005003c783b */ /* 0x000e620008000200 */
[----:B----4-:R-:W-:-:S06]  /*2340*/  FMUL.FTZ R2, R34, UR6 ;  /* 0x0000000622027c20 */ /* 0x010fcc0008410000 */
[----:B--2---:R-:W-:Y:S01]  /*2350*/  HMMA.16816.F32 R28, R16, R68, RZ ;  /* 0x00000044101c723c */ /* 0x004fe200000018ff */
[----:B------:R2:W4:Y:S02]  /*2360*/  MUFU.TANH R175, R2 ;  /* 0x0000000200af7308 */ /* 0x0005240000002400 */
[----:B--2---:R-:W-:-:S15]  /*2370*/  FMUL.FTZ R2, R35, UR6 ;  /* 0x0000000623027c20 */ /* 0x004fde0008410000 */
[----:B------:R-:W-:-:S02]  /*2380*/  NOP ;  /* 0x0000000000007918 */ /* 0x000fc40000000000 */
[----:B---3--:R-:W-:Y:S01]  /*2390*/  HMMA.16816.F32 R112, R12, R48, R28 ;  /* 0x000000300c70723c */ /* 0x008fe2000000181c */
[----:B------:R2:W3:Y:S07]  /*23a0*/  MUFU.TANH R179, R2 ;  /* 0x0000000200b37308 */ /* 0x0004ee0000002400 */
[----:B------:R-:W-:Y:S08]  /*23b0*/  HMMA.16816.F32 R32, R4, R40, R24 ;  /* 0x000000280420723c */ /* 0x000ff00000001818 */
[----:B------:R-:W-:Y:S01]  /*23c0*/  HMMA.16816.F32 R24, R8, R46, R84 ;  /* 0x0000002e0818723c */ /* 0x000fe20000001854 */
[----:B------:R-:W-:Y:S01]  /*23d0*/  LDSM.16.M88.4 R44, [R20+0x3800] ;  /* 0x00380000142c783b */ /* 0x000fe20000000200 */
[----:B--2---:R-:W-:-:S04]  /*23e0*/  FMUL.FTZ R2, R36, UR6 ;  /* 0x0000000624027c20 */ /* 0x004fc80008410000 */
[----:B------:R2:W5:Y:S02]  /*23f0*/  MUFU.TANH R177, R2 ;  /* 0x0000000200b17308 */ /* 0x0005640000002400 */
[----:B------:R-:W-:Y:S01]  /*2400*/  HMMA.16816.F32 R28, R16, R70, RZ ;  /* 0x00000046101c723c */ /* 0x000fe200000018ff */
[----:B------:R-:W4:Y:S01]  /*2410*/  LDSM.16.M88.4 R68, [R0+UR5+0x5800] ;  /* 0x005800050044783b */ /* 0x000f220008000200 */
[----:B--2---:R-:W-:-:S04]  /*2420*/  FMUL.FTZ R2, R37, UR6 ;  /* 0x0000000625027c20 */ /* 0x004fc80008410000 */
[----:B------:R2:W-:-:S14]  /*2430*/  MUFU.TANH R202, R2 ;  /* 0x0000000200ca7308 */ /* 0x0005dc0000002400 */
[----:B------:R-:W-:Y:S01]  /*2440*/  HMMA.16816.F32 R104, R12, R50, R28 ;  /* 0x000000320c68723c */ /* 0x000fe2000000181c */
[----:B------:R-:W-:Y:S07]  /*2450*/  LDSM.16.M88.4 R48, [R21+0x3800] ;  /* 0x003800001530783b */ /* 0x000fee0000000200 */
[----:B-1----:R-:W-:Y:S01]  /*2460*/  HMMA.16816.F32 R28, R16, R60, RZ ;  /* 0x0000003c101c723c */ /* 0x002fe200000018ff */
[----:B--2---:R-:W-:-:S04]  /*2470*/  FMUL.FTZ R2, R38, UR6 ;  /* 0x0000000626027c20 */ /* 0x004fc80008410000 */
[----:B------:R1:W2:-:S15]  /*2480*/  MUFU.TANH R170, R2 ;  /* 0x0000000200aa7308 */ /* 0x00029e0000002400 */
[----:B------:R-:W-:Y:S08]  /*2490*/  HMMA.16816.F32 R80, R12, R56, R28 ;  /* 0x000000380c50723c */ /* 0x000ff0000000181c */
[----:B------:R-:W-:Y:S01]  /*24a0*/  HMMA.16816.F32 R28, R16, R62, RZ ;  /* 0x0000003e101c723c */ /* 0x000fe200000018ff */
[----:B-1----:R-:W-:Y:S01]  /*24b0*/  FMUL.FTZ R2, R39, UR6 ;  /* 0x0000000627027c20 */ /* 0x002fe20008410000 */
[----:B------:R-:W1:Y:S03]  /*24c0*/  LDSM.16.M88.4 R60, [R22+0x5800] ;  /* 0x00580000163c783b */ /* 0x000e660000000200 */
[----:B------:R3:W2:Y:S03]  /*24d0*/  MUFU.TANH R176, R2 ;  /* 0x0000000200b07308 */ /* 0x0006a60000002400 */
[----:B------:R-:W-:Y:S08]  /*24e0*/  HMMA.16816.F32 R36, R4, R42, R24 ;  /* 0x0000002a0424723c */ /* 0x000ff00000001818 */
[----:B------:R-:W-:Y:S01]  /*24f0*/  HMMA.16816.F32 R24, R8, R64, R88 ;  /* 0x000000400818723c */ /* 0x000fe20000001858 */
[----:B---3--:R-:W-:-:S07]  /*2500*/  FMUL.FTZ R2, R32, UR6 ;  /* 0x0000000620027c20 */ /* 0x008fce0008410000 */
[----:B------:R-:W-:Y:S01]  /*2510*/  HMMA.16816.F32 R88, R12, R58, R28 ;  /* 0x0000003a0c58723c */ /* 0x000fe2000000181c */
[----:B------:R-:W-:Y:S01]  /*2520*/  LDSM.16.M88.4 R56, [R21+0x4000] ;  /* 0x004000001538783b */ /* 0x000fe20000000200 */
[----:B------:R3:W2:Y:S06]  /*2530*/  MUFU.TANH R200, R2 ;  /* 0x0000000200c87308 */ /* 0x0006ac0000002400 */
[----:B----4-:R-:W-:Y:S01]  /*2540*/  HMMA.16816.F32 R28, R16, R68, RZ ;  /* 0x00000044101c723c */ /* 0x010fe200000018ff */
[----:B---3--:R-:W-:-:S04]  /*2550*/  FMUL.FTZ R2, R33, UR6 ;  /* 0x0000000621027c20 */ /* 0x008fc80008410000 */
[----:B------:R3:W-:-:S15]  /*2560*/  MUFU.TANH R201, R2 ;  /* 0x0000000200c97308 */ /* 0x0007de0000002400 */
[----:B-1----:R-:W-:Y:S01]  /*2570*/  HMMA.16816.F32 R84, R12, R60, R28 ;  /* 0x0000003c0c54723c */ /* 0x002fe2000000181c */
[----:B---3--:R-:W-:-:S04]  /*2580*/  FMUL.FTZ R2, R34, UR6 ;  /* 0x0000000622027c20 */ /* 0x008fc80008410000 */
[----:B------:R1:W3:Y:S02]  /*2590*/  MUFU.TANH R156, R2 ;  /* 0x00000002009c7308 */ /* 0x0002e40000002400 */
[----:B-1----:R-:W-:Y:S02]  /*25a0*/  FMUL.FTZ R2, R35, UR6 ;  /* 0x0000000623027c20 */ /* 0x002fe40008410000 */
[----:B------:R-:W-:Y:S04]  /*25b0*/  HMMA.16816.F32 R32, R4, R52, R24 ;  /* 0x000000340420723c */ /* 0x000fe80000001818 */
[----:B------:R1:W4:Y:S04]  /*25c0*/  MUFU.TANH R169, R2 ;  /* 0x0000000200a97308 */ /* 0x0003280000002400 */
[----:B------:R-:W-:Y:S01]  /*25d0*/  HMMA.16816.F32 R24, R8, R66, R92 ;  /* 0x000000420818723c */ /* 0x000fe2000000185c */
[----:B------:R-:W5:Y:S01]  /*25e0*/  LDSM.16.M88.4 R64, [R20+0x4000] ;  /* 0x004000001440783b */ /* 0x000f620000000200 */
[----:B-1----:R-:W-:-:S04]  /*25f0*/  FMUL.FTZ R2, R36, UR6 ;  /* 0x0000000624027c20 */ /* 0x002fc80008410000 */
[----:B------:R1:W4:-:S14]  /*2600*/  MUFU.TANH R155, R2 ;  /* 0x00000002009b7308 */ /* 0x00031c0000002400 */
[----:B------:R-:W-:Y:S08]  /*2610*/  HMMA.16816.F32 R40, R4, R54, R24 ;  /* 0x000000360428723c */ /* 0x000ff00000001818 */
[----:B------:R-:W-:Y:S01]  /*2620*/  HMMA.16816.F32 R24, R8, R44, R96 ;  /* 0x0000002c0818723c */ /* 0x000fe20000001860 */
[----:B-1----:R-:W-:-:S04]  /*2630*/  FMUL.FTZ R2, R37, UR6 ;  /* 0x0000000625027c20 */ /* 0x002fc80008410000 */
[----:B------:R1:W-:Y:S03]  /*2640*/  MUFU.TANH R199, R2 ;  /* 0x0000000200c77308 */ /* 0x0003e60000002400 */
[----:B-----5:R-:W-:-:S12]  /*2650*/  HMMA.16816.F32 R28, R8, R64, R108 ;  /* 0x00000040081c723c */ /* 0x020fd8000000186c */
[----:B------:R-:W-:Y:S01]  /*2660*/  HMMA.16816.F32 R24, R4, R48, R24 ;  /* 0x000000300418723c */ /* 0x000fe20000001818 */
[----:B-1----:R-:W-:-:S04]  /*2670*/  FMUL.FTZ R2, R38, UR6 ;  /* 0x0000000626027c20 */ /* 0x002fc80008410000 */
[----:B------:R1:W5:Y:S03]  /*2680*/  MUFU.TANH R144, R2 ;  /* 0x0000000200907308 */ /* 0x0003660000002400 */
[----:B------:R-:W-:Y:S01]  /*2690*/  HMMA.16816.F32 R52, R4, R56, R28 ;  /* 0x000000380434723c */ /* 0x000fe2000000181c */
[----:B-1----:R-:W-:-:S07]  /*26a0*/  FMUL.FTZ R2, R39, UR6 ;  /* 0x0000000627027c20 */ /* 0x002fce0008410000 */
[----:B------:R-:W-:Y:S01]  /*26b0*/  HMMA.16816.F32 R36, R8, R46, R100 ;  /* 0x0000002e0824723c */ /* 0x000fe20000001864 */
[----:B------:R-:W1:Y:S01]  /*26c0*/  LDSM.16.M88.4 R44, [R0+UR5+0x6000] ;  /* 0x00600005002c783b */ /* 0x000e620008000200 */
[----:B------:R2:W5:Y:S02]  /*26d0*/  MUFU.TANH R143, R2 ;  /* 0x00000002008f7308 */ /* 0x0005640000002400 */
[----:B--2---:R-:W-:-:S15]  /*26e0*/  FMUL.FTZ R2, R32, UR6 ;  /* 0x0000000620027c20 */ /* 0x004fde0008410000 */
[----:B------:R-:W-:-:S01]  /*26f0*/  NOP ;  /* 0x0000000000007918 */ /* 0x000fc20000000000 */
[----:B------:R-:W-:Y:S01]  /*2700*/  HMMA.16816.F32 R36, R4, R50, R36 ;  /* 0x000000320424723c */ /* 0x000fe20000001824 */
[----:B------:R-:W2:Y:S01]  /*2710*/  LDSM.16.M88.4 R48, [R22+0x6000] ;  /* 0x006000001630783b */ /* 0x000ea20000000200 */
[----:B------:R3:W5:Y:S02]  /*2720*/  MUFU.TANH R124, R2 ;  /* 0x00000002007c7308 */ /* 0x0007640000002400 */
[----:B---3--:R-:W-:-:S04]  /*2730*/  FMUL.FTZ R2, R33, UR6 ;  /* 0x0000000621027c20 */ /* 0x008fc80008410000 */
[----:B-1----:R-:W-:Y:S02]  /*2740*/  HMMA.16816.F32 R28, R16, R46, RZ ;  /* 0x0000002e101c723c */ /* 0x002fe400000018ff */
[----:B------:R1:W-:Y:S02]  /*2750*/  MUFU.TANH R198, R2 ;  /* 0x0000000200c67308 */ /* 0x0003e40000002400 */
[----:B-1----:R-:W-:-:S15]  /*2760*/  FMUL.FTZ R2, R34, UR6 ;  /* 0x0000000622027c20 */ /* 0x002fde0008410000 */
[----:B------:R-:W-:-:S01]  /*2770*/  NOP ;  /* 0x0000000000007918 */ /* 0x000fc20000000000 */
[----:B--2---:R-:W-:Y:S01]  /*2780*/  HMMA.16816.F32 R108, R12, R50, R28 ;  /* 0x000000320c6c723c */ /* 0x004fe2000000181c */
[----:B------:R1:W2:Y:S02]  /*2790*/  MUFU.TANH R125, R2 ;  /* 0x00000002007d7308 */ /* 0x0002a40000002400 */
[----:B-1----:R-:W-:-:S05]  /*27a0*/  FMUL.FTZ R2, R35, UR6 ;  /* 0x0000000623027c20 */ /* 0x002fca0008410000 */
[----:B------:R-:W-:Y:S01]  /*27b0*/  HMMA.16816.F32 R32, R16, R70, RZ ;  /* 0x000000461020723c */ /* 0x000fe200000018ff */
[----:B------:R-:W-:Y:S01]  /*27c0*/  LDSM.16.M88.4 R68, [R21+0x4800] ;  /* 0x004800001544783b */ /* 0x000fe20000000200 */
[----:B------:R1:W3:Y:S02]  /*27d0*/  MUFU.TANH R197, R2 ;  /* 0x0000000200c57308 */ /* 0x0002e40000002400 */
[----:B-1----:R-:W-:-:S15]  /*27e0*/  FMUL.FTZ R2, R40, UR6 ;  /* 0x0000000628027c20 */ /* 0x002fde0008410000 */
[----:B------:R-:W-:-:S01]  /*27f0*/  NOP ;  /* 0x0000000000007918 */ /* 0x000fc20000000000 */
[----:B------:R-:W-:Y:S01]  /*2800*/  HMMA.16816.F32 R76, R12, R62, R32 ;  /* 0x0000003e0c4c723c */ /* 0x000fe20000001820 */
[----:B------:R-:W-:Y:S01]  /*2810*/  LDSM.16.M88.4 R60, [R21+0x5800] ;  /* 0x00580000153c783b */ /* 0x000fe20000000200 */
[----:B------:R1:W-:Y:S06]  /*2820*/  MUFU.TANH R134, R2 ;  /* 0x0000000200867308 */ /* 0x0003ec0000002400 */
[----:B------:R-:W-:Y:S01]  /*2830*/  HMMA.16816.F32 R32, R16, R44, RZ ;  /* 0x0000002c1020723c */ /* 0x000fe200000018ff */
[----:B-1----:R-:W-:-:S04]  /*2840*/  FMUL.FTZ R2, R41, UR6 ;  /* 0x0000000629027c20 */ /* 0x002fc80008410000 */
[----:B------:R1:W-:Y:S02]  /*2850*/  MUFU.TANH R196, R2 ;  /* 0x0000000200c47308 */ /* 0x0003e40000002400 */
[----:B-1----:R-:W-:-:S06]  /*2860*/  FMUL.FTZ R2, R42, UR6 ;  /* 0x000000062a027c20 */ /* 0x002fcc0008410000 */
[----:B------:R1:W3:Y:S02]  /*2870*/  MUFU.TANH R133, R2 ;  /* 0x0000000200857308 */ /* 0x0002e40000002400 */
[----:B-1----:R-:W-:Y:S02]  /*2880*/  FMUL.FTZ R2, R43, UR6 ;  /* 0x000000062b027c20 */ /* 0x002fe40008410000 */
[----:B------:R-:W1:Y:S04]  /*2890*/  LDSM.16.M88.4 R40, [R20+0x4800] ;  /* 0x004800001428783b */ /* 0x000e680000000200 */
[----:B------:R4:W3:Y:S02]  /*28a0*/  MUFU.TANH R194, R2 ;  /* 0x0000000200c27308 */ /* 0x0008e40000002400 */
[----:B----4-:R-:W-:-:S06]  /*28b0*/  FMUL.FTZ R2, R24, UR6 ;  /* 0x0000000618027c20 */ /* 0x010fcc0008410000 */
[----:B------:R4:W3:Y:S02]  /*28c0*/  MUFU.TANH R126, R2 ;  /* 0x00000002007e7308 */ /* 0x0008e40000002400 */
[----:B----4-:R-:W-:Y:S01]  /*28d0*/  FMUL.FTZ R2, R25, UR6 ;  /* 0x0000000619027c20 */ /* 0x010fe20008410000 */
[C---:B-1----:R-:W-:Y:S05]  /*28e0*/  HMMA.16816.F32 R28, R8.reuse, R40, R112 ;  /* 0x00000028081c723c */ /* 0x042fea0000001870 */
[----:B------:R1:W-:Y:S03]  /*28f0*/  MUFU.TANH R195, R2 ;  /* 0x0000000200c37308 */ /* 0x0003e60000002400 */
[----:B------:R-:W-:Y:S01]  /*2900*/  HMMA.16816.F32 R40, R8, R42, R104 ;  /* 0x0000002a0828723c */ /* 0x000fe20000001868 */
[----:B-1----:R-:W-:-:S11]  /*2910*/  FMUL.FTZ R2, R26, UR6 ;  /* 0x000000061a027c20 */ /* 0x002fd60008410000 */
[----:B------:R-:W-:Y:S01]  /*2920*/  HMMA.16816.F32 R44, R4, R68, R28 ;  /* 0x00000044042c723c */ /* 0x000fe2000000181c */
[----:B------:R-:W-:Y:S01]  /*2930*/  LDSM.16.M88.4 R28, [R0+UR5+0x6800] ;  /* 0x00680005001c783b */ /* 0x000fe20008000200 */
[----:B------:R1:W4:Y:S02]  /*2940*/  MUFU.TANH R132, R2 ;  /* 0x0000000200847308 */ /* 0x0003240000002400 */
[----:B-1----:R-:W-:-:S04]  /*2950*/  FMUL.FTZ R2, R27, UR6 ;  /* 0x000000061b027c20 */ /* 0x002fc80008410000 */
[----:B------:R-:W-:Y:S01]  /*2960*/  HMMA.16816.F32 R24, R8, R66, R72 ;  /* 0x000000420818723c */ /* 0x000fe20000001848 */
[----:B------:R-:W-:Y:S01]  /*2970*/  LDSM.16.M88.4 R64, [R20+0x5000] ;  /* 0x005000001440783b */ /* 0x000fe20000000200 */
[----:B------:R1:W4:Y:S06]  /*2980*/  MUFU.TANH R127, R2 ;  /* 0x00000002007f7308 */ /* 0x00032c0000002400 */
[----:B------:R-:W-:Y:S01]  /*2990*/  HMMA.16816.F32 R72, R12, R48, R32 ;  /* 0x000000300c48723c */ /* 0x000fe20000001820 */
[----:B------:R-:W5:Y:S04]  /*29a0*/  LDSM.16.M88.4 R32, [R20+0x5800] ;  /* 0x005800001420783b */ /* 0x000f680000000200 */
[----:B------:R-:W2:Y:S01]  /*29b0*/  LDSM.16.M88.4 R48, [R0+UR5+0x7000] ;  /* 0x007000050030783b */ /* 0x000ea20008000200 */
[----:B-1----:R-:W-:-:S06]  /*29c0*/  FMUL.FTZ R2, R36, UR6 ;  /* 0x0000000624027c20 */ /* 0x002fcc0008410000 */
[----:B------:R-:W-:Y:S01]  /*29d0*/  HMMA.16816.F32 R24, R4, R58, R24 ;  /* 0x0000003a0418723c */ /* 0x000fe20000001818 */
[----:B------:R-:W1:Y:S01]  /*29e0*/  LDSM.16.M88.4 R56, [R21+0x5000] ;  /* 0x005000001538783b */ /* 0x000e620000000200 */
[----:B------:R3:W4:Y:S02]  /*29f0*/  MUFU.TANH R192, R2 ;  /* 0x0000000200c07308 */ /* 0x0007240000002400 */
[----:B---3--:R-:W-:-:S06]  /*2a00*/  FMUL.FTZ R2, R37, UR6 ;  /* 0x0000000625027c20 */ /* 0x008fcc0008410000 */
[----:B------:R3:W-:Y:S02]  /*2a10*/  MUFU.TANH R193, R2 ;  /* 0x0000000200c17308 */ /* 0x0007e40000002400 */
[----:B---3--:R-:W-:-:S06]  /*2a20*/  FMUL.FTZ R2, R38, UR6 ;  /* 0x0000000626027c20 */ /* 0x008fcc0008410000 */
[----:B------:R3:W4:Y:S02]  /*2a30*/  MUFU.TANH R189, R2 ;  /* 0x0000000200bd7308 */ /* 0x0007240000002400 */
[----:B---3--:R-:W-:Y:S02]  /*2a40*/  FMUL.FTZ R2, R39, UR6 ;  /* 0x0000000627027c20 */ /* 0x008fe40008410000 */
[C---:B-----5:R-:W-:Y:S04]  /*2a50*/  HMMA.16816.F32 R36, R8.reuse, R32, R84 ;  /* 0x000000200824723c */ /* 0x060fe80000001854 */
[----:B------:R3:W5:Y:S04]  /*2a60*/  MUFU.TANH R190, R2 ;  /* 0x0000000200be7308 */ /* 0x0007680000002400 */
[----:B------:R-:W-:Y:S08]  /*2a70*/  HMMA.16816.F32 R32, R8, R34, R76 ;  /* 0x000000220820723c */ /* 0x000ff0000000184c */
[----:B--2---:R-:W-:Y:S01]  /*2a80*/  HMMA.16816.F32 R76, R16, R50, RZ ;  /* 0x00000032104c723c */ /* 0x004fe200000018ff */
[----:B---3--:R-:W-:-:S04]  /*2a90*/  FMUL.FTZ R2, R52, UR6 ;  /* 0x0000000634027c20 */ /* 0x008fc80008410000 */
[----:B------:R2:W3:Y:S02]  /*2aa0*/  MUFU.TANH R188, R2 ;  /* 0x0000000200bc7308 */ /* 0x0004e40000002400 */
[----:B--2---:R-:W-:-:S06]  /*2ab0*/  FMUL.FTZ R2, R53, UR6 ;  /* 0x0000000635027c20 */ /* 0x004fcc0008410000 */
[----:B------:R2:W-:Y:S02]  /*2ac0*/  MUFU.TANH R191, R2 ;  /* 0x0000000200bf7308 */ /* 0x0005e40000002400 */
[----:B--2---:R-:W-:-:S06]  /*2ad0*/  FMUL.FTZ R2, R54, UR6 ;  /* 0x0000000636027c20 */ /* 0x004fcc0008410000 */
[----:B------:R2:W3:Y:S02]  /*2ae0*/  MUFU.TANH R136, R2 ;  /* 0x0000000200887308 */ /* 0x0004e40000002400 */
[----:B--2---:R-:W-:Y:S02]  /*2af0*/  FMUL.FTZ R2, R55, UR6 ;  /* 0x0000000637027c20 */ /* 0x004fe40008410000 */
[C---:B------:R-:W-:Y:S01]  /*2b00*/  HMMA.16816.F32 R52, R8.reuse, R64, R80 ;  /* 0x000000400834723c */ /* 0x040fe20000001850 */
[----:B------:R-:W2:Y:S03]  /*2b10*/  LDSM.16.M88.4 R80, [R20+0x6000] ;  /* 0x006000001450783b */ /* 0x000ea60000000200 */
[----:B------:R1:W3:Y:S04]  /*2b20*/  MUFU.TANH R138, R2 ;  /* 0x00000002008a7308 */ /* 0x0002e80000002400 */
[----:B------:R-:W-:Y:S01]  /*2b30*/  HMMA.16816.F32 R64, R8, R66, R88 ;  /* 0x000000420840723c */ /* 0x000fe20000001858 */
[----:B-1----:R-:W-:-:S11]  /*2b40*/  FMUL.FTZ R2, R24, UR6 ;  /* 0x0000000618027c20 */ /* 0x002fd60008410000 */
[C---:B------:R-:W-:Y:S01]  /*2b50*/  HMMA.16816.F32 R52, R4.reuse, R56, R52 ;  /* 0x000000380434723c */ /* 0x040fe20000001834 */
[----:B------:R1:W3:Y:S07]  /*2b60*/  MUFU.TANH R186, R2 ;  /* 0x0000000200ba7308 */ /* 0x0002ee0000002400 */
[----:B------:R-:W-:Y:S08]  /*2b70*/  HMMA.16816.F32 R64, R4, R58, R64 ;  /* 0x0000003a0440723c */ /* 0x000ff00000001840 */
[----:B------:R-:W-:Y:S01]  /*2b80*/  HMMA.16816.F32 R56, R16, R28, RZ ;  /* 0x0000001c1038723c */ /* 0x000fe200000018ff */
[----:B-1----:R-:W-:-:S04]  /*2b90*/  FMUL.FTZ R2, R25, UR6 ;  /* 0x0000000619027c20 */ /* 0x002fc80008410000 */
[----:B------:R1:W-:Y:S03]  /*2ba0*/  MUFU.TANH R187, R2 ;  /* 0x0000000200bb7308 */ /* 0x0003e60000002400 */
[----:B--2---:R-:W-:Y:S08]  /*2bb0*/  HMMA.16816.F32 R84, R8, R80, R72 ;  /* 0x000000500854723c */ /* 0x004ff00000001848 */
[----:B------:R-:W-:Y:S01]  /*2bc0*/  HMMA.16816.F32 R72, R16, R48, RZ ;  /* 0x000000301048723c */ /* 0x000fe200000018ff */
[----:B------:R-:W-:Y:S01]  /*2bd0*/  LDSM.16.M88.4 R48, [R22+0x7800] ;  /* 0x007800001630783b */ /* 0x000fe20000000200 */
[----:B-1----:R-:W-:-:S04]  /*2be0*/  FMUL.FTZ R2, R26, UR6 ;  /* 0x000000061a027c20 */ /* 0x002fc80008410000 */
[----:B------:R1:W2:Y:S02]  /*2bf0*/  MUFU.TANH R135, R2 ;  /* 0x0000000200877308 */ /* 0x0002a40000002400 */
[----:B-1----:R-:W-:Y:S02]  /*2c00*/  FMUL.FTZ R2, R27, UR6 ;  /* 0x000000061b027c20 */ /* 0x002fe40008410000 */
[----:B------:R-:W-:Y:S01]  /*2c10*/  HMMA.16816.F32 R24, R4, R70, R40 ;  /* 0x000000460418723c */ /* 0x000fe20000001828 */
[----:B------:R-:W1:Y:S03]  /*2c20*/  LDSM.16.M88.4 R40, [R0+UR5+0x7800] ;  /* 0x007800050028783b */ /* 0x000e660008000200 */
[----:B------:R4:W2:Y:S04]  /*2c30*/  MUFU.TANH R185, R2 ;  /* 0x0000000200b97308 */ /* 0x0008a80000002400 */
[----:B------:R-:W-:Y:S01]  /*2c40*/  HMMA.16816.F32 R68, R16, R30, RZ ;  /* 0x0000001e1044723c */ /* 0x000fe200000018ff */
[----:B------:R-:W5:Y:S01]  /*2c50*/  LDSM.16.M88.4 R28, [R0+UR5+0x9000] ;  /* 0x00900005001c783b */ /* 0x000f620008000200 */
[----:B----4-:R-:W-:-:S04]  /*2c60*/  FMUL.FTZ R2, R44, UR6 ;  /* 0x000000062c027c20 */ /* 0x010fc80008410000 */
[----:B------:R4:W2:Y:S02]  /*2c70*/  MUFU.TANH R184, R2 ;  /* 0x0000000200b87308 */ /* 0x0008a40000002400 */
[----:B----4-:R-:W-:Y:S01]  /*2c80*/  FMUL.FTZ R2, R45, UR6 ;  /* 0x000000062d027c20 */ /* 0x010fe20008410000 */
[C---:B-1----:R-:W-:Y:S05]  /*2c90*/  HMMA.16816.F32 R88, R16.reuse, R40, RZ ;  /* 0x000000281058723c */ /* 0x042fea00000018ff */
[----:B------:R1:W-:Y:S03]  /*2ca0*/  MUFU.TANH R183, R2 ;  /* 0x0000000200b77308 */ /* 0x0003e60000002400 */
[C---:B------:R-:W-:Y:S01]  /*2cb0*/  HMMA.16816.F32 R92, R16.reuse, R42, RZ ;  /* 0x0000002a105c723c */ /* 0x040fe200000018ff */
[----:B------:R-:W-:Y:S07]  /*2cc0*/  LDSM.16.M88.4 R40, [R22+0x6800] ;  /* 0x006800001628783b */ /* 0x000fee0000000200 */
[----:B-----5:R-:W-:Y:S01]  /*2cd0*/  HMMA.16816.F32 R116, R16, R28, RZ ;  /* 0x0000001c1074723c */ /* 0x020fe200000018ff */
[----:B-1----:R-:W-:-:S04]  /*2ce0*/  FMUL.FTZ R2, R46, UR6 ;  /* 0x000000062e027c20 */ /* 0x002fc80008410000 */
[----:B------:R1:W4:Y:S03]  /*2cf0*/  MUFU.TANH R142, R2 ;  /* 0x00000002008e7308 */ /* 0x0003260000002400 */
[----:B------:R-:W-:Y:S01]  /*2d00*/  HMMA.16816.F32 R120, R16, R30, RZ ;  /* 0x0000001e1078723c */ /* 0x000fe200000018ff */
[----:B-1----:R-:W-:-:S07]  /*2d10*/  FMUL.FTZ R2, R47, UR6 ;  /* 0x000000062f027c20 */ /* 0x002fce0008410000 */
[C---:B------:R-:W-:Y:S01]  /*2d20*/  HMMA.16816.F32 R44, R4.reuse, R60, R36 ;  /* 0x0000003c042c723c */ /* 0x040fe20000001824 */
[----:B------:R-:W1:Y:S01]  /*2d30*/  LDSM.16.M88.4 R36, [R0+UR5+0x8000] ;  /* 0x008000050024783b */ /* 0x000e620008000200 */
[----:B------:R5:W4:Y:S06]  /*2d40*/  MUFU.TANH R141, R2 ;  /* 0x00000002008d7308 */ /* 0x000b2c0000002400 */
[----:B------:R-:W-:Y:S01]  /*2d50*/  HMMA.16816.F32 R60, R4, R62, R32 ;  /* 0x0000003e043c723c */ /* 0x000fe20000001820 */
[----:B------:R-:W3:Y:S01]  /*2d60*/  LDSM.16.M88.4 R32, [R0+UR5+0x8800] ;  /* 0x008800050020783b */ /* 0x000ee20008000200 */
[----:B-----5:R-:W-:-:S04]  /*2d70*/  FMUL.FTZ R2, R24, UR6 ;  /* 0x0000000618027c20 */ /* 0x020fc80008410000 */
[----:B------:R5:W4:Y:S02]  /*2d80*/  MUFU.TANH R81, R2 ;  /* 0x0000000200517308 */ /* 0x000b240000002400 */
[----:B-----5:R-:W-:Y:S01]  /*2d90*/  FMUL.FTZ R2, R25, UR6 ;  /* 0x0000000619027c20 */ /* 0x020fe20008410000 */
[C---:B-1----:R-:W-:Y:S05]  /*2da0*/  HMMA.16816.F32 R96, R16.reuse, R36, RZ ;  /* 0x000000241060723c */ /* 0x042fea00000018ff */
[----:B------:R1:W-:Y:S03]  /*2db0*/  MUFU.TANH R139, R2 ;  /* 0x00000002008b7308 */ /* 0x0003e60000002400 */
[C---:B------:R-:W-:Y:S01]  /*2dc0*/  HMMA.16816.F32 R100, R16.reuse, R38, RZ ;  /* 0x000000261064723c */ /* 0x040fe200000018ff */
[----:B------:R-:W5:Y:S07]  /*2dd0*/  LDSM.16.M88.4 R36, [R21+0x6000] ;  /* 0x006000001524783b */ /* 0x000f6e0000000200 */
[----:B---3--:R-:W-:Y:S01]  /*2de0*/  HMMA.16816.F32 R104, R16, R32, RZ ;  /* 0x000000201068723c */ /* 0x008fe200000018ff */
[----:B-1----:R-:W-:-:S04]  /*2df0*/  FMUL.FTZ R2, R26, UR6 ;  /* 0x000000061a027c20 */ /* 0x002fc80008410000 */
[----:B------:R1:W3:Y:S03]  /*2e00*/  MUFU.TANH R140, R2 ;  /* 0x00000002008c7308 */ /* 0x0002e60000002400 */
[----:B------:R-:W-:Y:S01]  /*2e10*/  HMMA.16816.F32 R112, R16, R34, RZ ;  /* 0x000000221070723c */ /* 0x000fe200000018ff */
[----:B------:R-:W-:Y:S01]  /*2e20*/  LDSM.16.M88.4 R32, [R22+0x7000] ;  /* 0x007000001620783b */ /* 0x000fe20000000200 */
[----:B-1----:R-:W-:-:S03]  /*2e30*/  FMUL.FTZ R2, R27, UR6 ;  /* 0x000000061b027c20 */ /* 0x002fc60008410000 */
[----:B------:R1:W2:Y:S01]  /*2e40*/  LDSM.16.M88.4 R24, [R0+UR5+0x9800] ;  /* 0x009800050018783b */ /* 0x0002a20008000200 */
[----:B------:R4:W3:Y:S02]  /*2e50*/  MUFU.TANH R152, R2 ;  /* 0x0000000200987308 */ /* 0x0008e40000002400 */
[----:B-----5:R-:W-:Y:S01]  /*2e60*/  HMMA.16816.F32 R28, R4, R36, R84 ;  /* 0x00000024041c723c */ /* 0x020fe20000001854 */
[----:B----4-:R-:W-:Y:S01]  /*2e70*/  FMUL.FTZ R2, R52, UR6 ;  /* 0x0000000634027c20 */ /* 0x010fe20008410000 */
[----:B-1----:R-:W-:-:S04]  /*2e80*/  FMUL.FTZ R0, R65, UR6 ;  /* 0x0000000641007c20 */ /* 0x002fc80008410000 */
[----:B------:R1:W4:Y:S08]  /*2e90*/  MUFU.TANH R145, R2 ;  /* 0x0000000200917308 */ /* 0x0003300000002400 */
[----:B------:R5:W-:Y:S01]  /*2ea0*/  MUFU.TANH R182, R0 ;  /* 0x0000000000b67308 */ /* 0x000be20000002400 */
[----:B--2---:R-:W-:Y:S01]  /*2eb0*/  HMMA.16816.F32 R128, R16, R24, RZ ;  /* 0x000000181080723c */ /* 0x004fe200000018ff */
[----:B-1----:R-:W-:-:S06]  /*2ec0*/  FMUL.FTZ R2, R53, UR6 ;  /* 0x0000000635027c20 */ /* 0x002fcc0008410000 */
[----:B------:R1:W-:Y:S01]  /*2ed0*/  MUFU.TANH R181, R2 ;  /* 0x0000000200b57308 */ /* 0x0003e20000002400 */
[----:B------:R-:W-:Y:S01]  /*2ee0*/  HMMA.16816.F32 R148, R16, R26, RZ ;  /* 0x0000001a1094723c */ /* 0x000fe200000018ff */
[----:B-----5:R-:W-:-:S06]  /*2ef0*/  FMUL.FTZ R0, R66, UR6 ;  /* 0x0000000642007c20 */ /* 0x020fcc0008410000 */
[----:B------:R2:W-:Y:S01]  /*2f00*/  MUFU.TANH R147, R0 ;  /* 0x0000000000937308 */ /* 0x0005e20000002400 */
[----:B------:R-:W-:Y:S01]  /*2f10*/  HMMA.16816.F32 R16, R8, R82, R108 ;  /* 0x000000520810723c */ /* 0x000fe2000000186c */
[----:B-1----:R-:W-:-:S07]  /*2f20*/  FMUL.FTZ R2, R54, UR6 ;  /* 0x0000000636027c20 */ /* 0x002fce0008410000 */
[----:B------:R-:W-:Y:S01]  /*2f30*/  HMMA.16816.F32 R24, R12, R40, R56 ;  /* 0x000000280c18723c */ /* 0x000fe20000001838 */
[----:B------:R-:W-:Y:S01]  /*2f40*/  LDSM.16.M88.4 R56, [R20+0x7000] ;  /* 0x007000001438783b */ /* 0x000fe20000000200 */
[----:B------:R1:W5:Y:S01]  /*2f50*/  MUFU.TANH R158, R2 ;  /* 0x00000002009e7308 */ /* 0x0003620000002400 */
[----:B--2---:R-:W-:-:S05]  /*2f60*/  FMUL.FTZ R0, R67, UR6 ;  /* 0x0000000643007c20 */ /* 0x004fca0008410000 */
[----:B------:R-:W-:Y:S02]  /*2f70*/  HMMA.16816.F32 R40, R12, R42, R68 ;  /* 0x0000002a0c28723c */ /* 0x000fe40000001844 */
[----:B------:R2:W-:Y:S06]  /*2f80*/  MUFU.TANH R153, R0 ;  /* 0x0000000000997308 */ /* 0x0005ec0000002400 */
[----:B------:R-:W-:Y:S01]  /*2f90*/  HMMA.16816.F32 R36, R4, R38, R16 ;  /* 0x000000260424723c */ /* 0x000fe20000001810 */
[----:B-1----:R-:W-:Y:S02]  /*2fa0*/  FMUL.FTZ R2, R55, UR6 ;  /* 0x0000000637027c20 */ /* 0x002fe40008410000 */
[----:B------:R-:W-:Y:S02]  /*2fb0*/  LDSM.16.M88.4 R52, [R21+0x6800] ;  /* 0x006800001534783b */ /* 0x000fe40000000200 */
[----:B------:R1:W-:Y:S03]  /*2fc0*/  MUFU.TANH R154, R2 ;  /* 0x00000002009a7308 */ /* 0x0003e60000002400 */
[----:B------:R-:W-:Y:S01]  /*2fd0*/  HMMA.16816.F32 R68, R12, R48, R88 ;  /* 0x000000300c44723c */ /* 0x000fe20000001858 */
[----:B--2---:R-:W-:-:S04]  /*2fe0*/  FMUL.FTZ R0, R44, UR6 ;  /* 0x000000062c007c20 */ /* 0x004fc80008410000 */
[----:B------:R2:W-:Y:S01]  /*2ff0*/  MUFU.TANH R157, R0 ;  /* 0x00000000009d7308 */ /* 0x0005e20000002400 */
[----:B-1----:R-:W-:Y:S02]  /*3000*/  FMUL.FTZ R2, R64, UR6 ;  /* 0x0000000640027c20 */ /* 0x002fe40008410000 */
[----:B------:R-:W-:Y:S05]  /*3010*/  HMMA.16816.F32 R64, R12, R34, R76 ;  /* 0x000000220c40723c */ /* 0x000fea000000184c */
[----:B------:R1:W5:Y:S01]  /*3020*/  MUFU.TANH R146, R2 ;  /* 0x0000000200927308 */ /* 0x0003620000002400 */
[----:B--2---:R-:W-:-:S07]  /*3030*/  FMUL.FTZ R0, R45, UR6 ;  /* 0x000000062d007c20 */ /* 0x004fce0008410000 */
[----:B------:R2:W-:Y:S01]  /*3040*/  MUFU.TANH R180, R0 ;  /* 0x0000000000b47308 */ /* 0x0005e20000002400 */
[----:B-1----:R-:W-:-:S07]  /*3050*/  FMUL.FTZ R2, R36, UR6 ;  /* 0x0000000624027c20 */ /* 0x002fce0008410000 */
[----:B------:R1:W-:Y:S01]  /*3060*/  MUFU.TANH R168, R2 ;  /* 0x0000000200a87308 */ /* 0x0003e20000002400 */
[----:B--2---:R-:W-:-:S07]  /*3070*/  FMUL.FTZ R0, R46, UR6 ;  /* 0x000000062e007c20 */ /* 0x004fce0008410000 */
[----:B------:R2:W5:Y:S01]  /*3080*/  MUFU.TANH R162, R0 ;  /* 0x0000000000a27308 */ /* 0x0005620000002400 */
[----:B-1----:R-:W-:Y:S01]  /*3090*/  FMUL.FTZ R2, R37, UR6 ;  /* 0x0000000625027c20 */ /* 0x002fe20008410000 */
[----:B--2---:R-:W-:Y:S02]  /*30a0*/  FMUL.FTZ R0, R47, UR6 ;  /* 0x000000062f007c20 */ /* 0x004fe40008410000 */
[----:B------:R-:W1:Y:S04]  /*30b0*/  LDSM.16.M88.4 R44, [R20+0x6800] ;  /* 0x00680000142c783b */ /* 0x000e680000000200 */
[----:B------:R2:W5:Y:S02]  /*30c0*/  MUFU.TANH R164, R0 ;  /* 0x0000000000a47308 */ /* 0x0005640000002400 */
[----:B--2---:R-:W-:-:S06]  /*30d0*/  FMUL.FTZ R0, R60, UR6 ;  /* 0x000000063c007c20 */ /* 0x004fcc0008410000 */
[----:B------:R2:W5:Y:S02]  /*30e0*/  MUFU.TANH R160, R0 ;  /* 0x0000000000a07308 */ /* 0x0005640000002400 */
[----:B--2---:R-:W-:Y:S01]  /*30f0*/  FMUL.FTZ R0, R61, UR6 ;  /* 0x000000063d007c20 */ /* 0x004fe20008410000 */
[----:B-1----:R-:W-:Y:S01]  /*3100*/  HMMA.16816.F32 R16, R8, R44, R24 ;  /* 0x0000002c0810723c */ /* 0x002fe20000001818 */
[----:B------:R-:W-:-:S04]  /*3110*/  FMUL.FTZ R25, R39, UR6 ;  /* 0x0000000627197c20 */ /* 0x000fc80008410000 */
[----:B------:R1:W-:Y:S08]  /*3120*/  MUFU.TANH R159, R0 ;  /* 0x00000000009f7308 */ /* 0x0003f00000002400 */
[----:B------:R-:W-:Y:S01]  /*3130*/  MUFU.TANH R173, R25 ;  /* 0x0000001900ad7308 */ /* 0x000fe20000002400 */
[----:B-1----:R-:W-:-:S07]  /*3140*/  FMUL.FTZ R0, R62, UR6 ;  /* 0x000000063e007c20 */ /* 0x002fce0008410000 */
[----:B------:R1:W2:Y:S02]  /*3150*/  MUFU.TANH R161, R0 ;  /* 0x0000000000a17308 */ /* 0x0002a40000002400 */
[----:B-1----:R-:W-:Y:S02]  /*3160*/  FMUL.FTZ R0, R63, UR6 ;  /* 0x000000063f007c20 */ /* 0x002fe40008410000 */
[C---:B------:R-:W-:Y:S01]  /*3170*/  HMMA.16816.F32 R60, R12.reuse, R32, R72 ;  /* 0x000000200c3c723c */ /* 0x040fe20000001848 */
[----:B------:R-:W1:Y:S03]  /*3180*/  LDSM.16.M88.4 R32, [R22+0x8000] ;  /* 0x008000001620783b */ /* 0x000e660000000200 */
[----:B------:R3:W2:Y:S04]  /*3190*/  MUFU.TANH R163, R0 ;  /* 0x0000000000a37308 */ /* 0x0006a80000002400 */
[----:B------:R-:W-:Y:S01]  /*31a0*/  HMMA.16816.F32 R72, R12, R50, R92 ;  /* 0x000000320c48723c */ /* 0x000fe2000000185c */
[----:B------:R-:W-:Y:S01]  /*31b0*/  LDSM.16.M88.4 R48, [R21+0x7800] ;  /* 0x007800001530783b */ /* 0x000fe20000000200 */
[----:B---3--:R-:W-:-:S04]  /*31c0*/  FMUL.FTZ R0, R28, UR6 ;  /* 0x000000061c007c20 */ /* 0x008fc80008410000 */
[----:B------:R3:W2:Y:S02]  /*31d0*/  MUFU.TANH R165, R0 ;  /* 0x0000000000a57308 */ /* 0x0006a40000002400 */
[----:B---3--:R-:W-:Y:S01]  /*31e0*/  FMUL.FTZ R0, R29, UR6 ;  /* 0x000000061d007c20 */ /* 0x008fe20008410000 */
[----:B-1----:R-:W-:Y:S05]  /*31f0*/  HMMA.16816.F32 R76, R12, R34, R100 ;  /* 0x000000220c4c723c */ /* 0x002fea0000001864 */
[----:B------:R1:W-:Y:S02]  /*3200*/  MUFU.TANH R166, R0 ;  /* 0x0000000000a67308 */ /* 0x0003e40000002400 */
[----:B-1----:R-:W-:-:S06]  /*3210*/  FMUL.FTZ R0, R30, UR6 ;  /* 0x000000061e007c20 */ /* 0x002fcc0008410000 */
[----:B------:R1:W3:Y:S02]  /*3220*/  MUFU.TANH R172, R0 ;  /* 0x0000000000ac7308 */ /* 0x0002e40000002400 */
[----:B-1----:R-:W-:Y:S02]  /*3230*/  FMUL.FTZ R0, R31, UR6 ;  /* 0x000000061f007c20 */ /* 0x002fe40008410000 */
[----:B------:R-:W-:Y:S01]  /*3240*/  HMMA.16816.F32 R28, R4, R52, R16 ;  /* 0x00000034041c723c */ /* 0x000fe20000001810 */
[----:B------:R-:W-:-:S03]  /*3250*/  FMUL.FTZ R16, R38, UR6 ;  /* 0x0000000626107c20 */ /* 0x000fc60008410000 */
[----:B------:R1:W3:Y:S01]  /*3260*/  MUFU.TANH R174, R0 ;  /* 0x0000000000ae7308 */ /* 0x0002e20000002400 */
[----:B------:R-:W-:Y:S01]  /*3270*/  LDSM.16.M88.4 R36, [R22+0x8800] ;  /* 0x008800001624783b */ /* 0x000fe20000000200 */
[----:B-1----:R-:W-:-:S13]  /*3280*/  LOP3.LUT R0, R238, 0x1f0, RZ, 0xc0, !PT ;  /* 0x000001f0ee007812 */ /* 0x002fda00078ec0ff */
[----:B------:R-:W-:Y:S01]  /*3290*/  FMUL.FTZ R29, R29, UR6 ;  /* 0x000000061d1d7c20 */ /* 0x000fe20008410000 */
[----:B------:R-:W-:Y:S01]  /*32a0*/  FMUL.FTZ R30, R30, UR6 ;  /* 0x000000061e1e7c20 */ /* 0x000fe20008410000 */
[----:B------:R-:W-:Y:S01]  /*32b0*/  FMUL.FTZ R31, R31, UR6 ;  /* 0x000000061f1f7c20 */ /* 0x000fe20008410000 */
[----:B------:R-:W-:Y:S01]  /*32c0*/  IADD3 R0, PT, PT, R3, R0, R167 ;  /* 0x0000000003007210 */ /* 0x000fe20007ffe0a7 */
[----:B------:R-:W-:Y:S01]  /*32d0*/  IMAD.SHL.U32 R3, R240, 0x2, RZ ;  /* 0x00000002f0037824 */ /* 0x000fe200078e00ff */
[----:B------:R1:W-:Y:S02]  /*32e0*/  MUFU.TANH R167, R2 ;  /* 0x0000000200a77308 */ /* 0x0003e40000002400 */
[----:B------:R-:W-:Y:S02]  /*32f0*/  IADD3 R0, PT, PT, R23, -UR24, R0 ;  /* 0x8000001817007c10 */ /* 0x000fe4000fffe000 */
[----:B------:R-:W-:-:S03]  /*3300*/  LOP3.LUT R3, R251, 0x6, R3, 0xf8, !PT ;  /* 0x00000006fb037812 */ /* 0x000fc600078ef803 */
[----:B------:R-:W-:Y:S01]  /*3310*/  IMAD.IADD R0, R0, 0x1, R171 ;  /* 0x0000000100007824 */ /* 0x000fe200078e02ab */
[C---:B------:R-:W-:Y:S01]  /*3320*/  LOP3.LUT R24, R3.reuse, 0x1, RZ, 0xfc, !PT ;  /* 0x0000000103187812 */ /* 0x040fe200078efcff */
[----:B------:R4:W3:Y:S03]  /*3330*/  MUFU.TANH R171, R16 ;  /* 0x0000001000ab7308 */ /* 0x0008e60000002400 */
[C-C-:B-1----:R-:W-:Y:S02]  /*3340*/  VIADDMNMX R2, R0.reuse, 0x1, R23.reuse, PT ;  /* 0x0000000100027846 */ /* 0x142fe40003800117 */
[----:B------:R-:W-:Y:S02]  /*3350*/  VIADDMNMX R0, R0, 0x9, R23, PT ;  /* 0x0000000900007846 */ /* 0x000fe40003800117 */
[C---:B------:R-:W-:Y:S02]  /*3360*/  ISETP.GE.AND P5, PT, R24.reuse, R2, PT ;  /* 0x000000021800720c */ /* 0x040fe40003fa6270 */
[-C--:B------:R-:W-:Y:S01]  /*3370*/  ISETP.GE.AND P3, PT, R24, R0.reuse, PT ;  /* 0x000000001800720c */ /* 0x080fe20003f66270 */
[----:B------:R-:W-:Y:S01]  /*3380*/  FMUL.FTZ R24, R28, UR6 ;  /* 0x000000061c187c20 */ /* 0x000fe20008410000 */
[C---:B------:R-:W-:Y:S01]  /*3390*/  ISETP.GE.AND P6, PT, R3.reuse, R0, PT ;  /* 0x000000000300720c */ /* 0x040fe20003fc6270 */
[----:B----4-:R-:W-:Y:S01]  /*33a0*/  HMMA.16816.F32 R16, R8, R46, R40 ;  /* 0x0000002e0810723c */ /* 0x010fe20000001828 */
[----:B------:R-:W1:Y:S01]  /*33b0*/  LDSM.16.M88.4 R40, [R21+0x7000] ;  /* 0x007000001528783b */ /* 0x000e620000000200 */
[----:B------:R-:W-:-:S02]  /*33c0*/  LOP3.LUT R23, R3, 0x8, RZ, 0xfc, !PT ;  /* 0x0000000803177812 */ /* 0x000fc400078efcff */
[----:B------:R-:W-:Y:S01]  /*33d0*/  FSEL R108, R175, -INF , !P6 ;  /* 0xff800000af6c7808 */ /* 0x000fe20007000000 */
[----:B------:R-:W4:Y:S01]  /*33e0*/  LDSM.16.M88.4 R44, [R20+0x7800] ;  /* 0x00780000142c783b */ /* 0x000f220000000200 */
[----:B------:R5:W3:Y:S01]  /*33f0*/  MUFU.TANH R175, R24 ;  /* 0x0000001800af7308 */ /* 0x000ae20000002400 */
[C---:B------:R-:W-:Y:S02]  /*3400*/  ISETP.GE.AND P1, PT, R23.reuse, R2, PT ;  /* 0x000000021700720c */ /* 0x040fe40003f26270 */
[----:B------:R-:W-:Y:S02]  /*3410*/  ISETP.GE.AND P4, PT, R23, R0, PT ;  /* 0x000000001700720c */ /* 0x000fe40003f86270 */
[----:B------:R-:W-:Y:S02]  /*3420*/  LOP3.LUT R23, R3, 0x9, RZ, 0xfc, !PT ;  /* 0x0000000903177812 */ /* 0x000fe400078efcff */
[----:B------:R-:W-:Y:S02]  /*3430*/  FSEL R93, R203, -INF , !P5 ;  /* 0xff800000cb5d7808 */ /* 0x000fe40006800000 */
[----:B------:R-:W-:-:S02]  /*3440*/  ISETP.GE.AND P6, PT, R23, R2, PT ;  /* 0x000000021700720c */ /* 0x000fc40003fc6270 */
[----:B------:R-:W-:Y:S02]  /*3450*/  ISETP.GE.AND P5, PT, R23, R0, PT ;  /* 0x000000001700720c */ /* 0x000fe40003fa6270 */
[----:B------:R-:W-:Y:S02]  /*3460*/  LOP3.LUT R23, R3, 0x10, RZ, 0xfc, !PT ;  /* 0x0000001003177812 */ /* 0x000fe400078efcff */
[----:B------:R-:W-:Y:S01]  /*3470*/  FSEL R94, R179, -INF , !P3 ;  /* 0xff800000b35e7808 */ /* 0x000fe20005800000 */
[----:B-----5:R-:W-:Y:S01]  /*3480*/  HMMA.16816.F32 R24, R4, R54, R16 ;  /* 0x000000360418723c */ /* 0x020fe20000001810 */
[----:B------:R-:W-:Y:S01]  /*3490*/  FSEL R87, R177, -INF , !P1 ;  /* 0xff800000b1577808 */ /* 0x000fe20004800000 */
[----:B------:R-:W-:Y:S01]  /*34a0*/  LDSM.16.M88.4 R52, [R20+0x8000] ;  /* 0x008000001434783b */ /* 0x000fe20000000200 */
[C---:B------:R-:W-:Y:S01]  /*34b0*/  ISETP.GE.AND P3, PT, R23.reuse, R2, PT ;  /* 0x000000021700720c */ /* 0x040fe20003f66270 */
[----:B------:R-:W-:Y:S01]  /*34c0*/  MUFU.TANH R179, R29 ;  /* 0x0000001d00b37308 */ /* 0x000fe20000002400 */
[----:B------:R-:W-:-:S02]  /*34d0*/  ISETP.GE.AND P1, PT, R23, R0, PT ;  /* 0x000000001700720c */ /* 0x000fc40003f26270 */
[----:B------:R-:W-:Y:S01]  /*34e0*/  LOP3.LUT R23, R3, 0x11, RZ, 0xfc, !PT ;  /* 0x0000001103177812 */ /* 0x000fe200078efcff */
[----:B------:R-:W-:Y:S01]  /*34f0*/  HMMA.16816.F32 R16, R8, R56, R60 ;  /* 0x000000380810723c */ /* 0x000fe2000000183c */
[----:B------:R-:W-:Y:S02]  /*3500*/  FSEL R92, R170, -INF , !P4 ;  /* 0xff800000aa5c7808 */ /* 0x000fe40006000000 */
[----:B------:R-:W-:Y:S01]  /*3510*/  FSEL R90, R202, -INF , !P6 ;  /* 0xff800000ca5a7808 */ /* 0x000fe20007000000 */
[----:B------:R-:W-:Y:S01]  /*3520*/  MUFU.TANH R177, R30 ;  /* 0x0000001e00b17308 */ /* 0x000fe20000002400 */
[C---:B------:R-:W-:Y:S02]  /*3530*/  ISETP.GE.AND P4, PT, R23.reuse, R2, PT ;  /* 0x000000021700720c */ /* 0x040fe40003f86270 */
[----:B------:R-:W-:Y:S01]  /*3540*/  ISETP.GE.AND P6, PT, R23, R0, PT ;  /* 0x000000001700720c */ /* 0x000fe20003fc6270 */
[----:B------:R-:W-:Y:S01]  /*3550*/  HMMA.16816.F32 R60, R12, R32, R96 ;  /* 0x000000200c3c723c */ /* 0x000fe20000001860 */
[----:B------:R-:W-:-:S02]  /*3560*/  LOP3.LUT R23, R3, 0x18, RZ, 0xfc, !PT ;  /* 0x0000001803177812 */ /* 0x000fc400078efcff */
[----:B------:R-:W-:Y:S01]  /*3570*/  FSEL R96, R176, -INF , !P5 ;  /* 0xff800000b0607808 */ /* 0x000fe20006800000 */
[----:B------:R-:W-:Y:S01]  /*3580*/  FMUL.FTZ R24, R24, UR6 ;  /* 0x0000000618187c20 */ /* 0x000fe20008410000 */
[----:B------:R-:W-:Y:S01]  /*3590*/  FSEL R86, R200, -INF , !P3 ;  /* 0xff800000c8567808 */ /* 0x000fe20005800000 */
[----:B------:R-:W-:Y:S01]  /*35a0*/  MUFU.TANH R176, R31 ;  /* 0x0000001f00b07308 */ /* 0x000fe20000002400 */
[----:B------:R-:W-:Y:S01]  /*35b0*/  ISETP.GE.AND P5, PT, R23, R2, PT ;  /* 0x000000021700720c */ /* 0x000fe20003fa6270 */
[----:B------:R-:W-:Y:S01]  /*35c0*/  FMUL.FTZ R25, R25, UR6 ;  /* 0x0000000619197c20 */ /* 0x000fe20008410000 */
[----:B------:R-:W-:Y:S01]  /*35d0*/  ISETP.GE.AND P3, PT, R23, R0, PT ;  /* 0x000000001700720c */ /* 0x000fe20003f66270 */
[----:B------:R-:W-:Y:S01]  /*35e0*/  FMUL.FTZ R27, R27, UR6 ;  /* 0x000000061b1b7c20 */ /* 0x000fe20008410000 */
[----:B------:R-:W-:Y:S01]  /*35f0*/  LOP3.LUT R23, R3, 0x19, RZ, 0xfc, !PT ;  /* 0x0000001903177812 */ /* 0x000fe200078efcff */
[----:B-1----:R-:W-:Y:S01]  /*3600*/  HMMA.16816.F32 R32, R4, R40, R16 ;  /* 0x000000280420723c */ /* 0x002fe20000001810 */
[----:B------:R-:W-:Y:S01]  /*3610*/  FSEL R99, R156, -INF , !P1 ;  /* 0xff8000009c637808 */ /* 0x000fe20004800000 */
[----:B------:R1:W5:Y:S01]  /*3620*/  MUFU.TANH R170, R24 ;  /* 0x0000001800aa7308 */ /* 0x0003620000002400 */
[----:B------:R-:W-:-:S02]  /*3630*/  FSEL R91, R201, -INF , !P4 ;  /* 0xff800000c95b7808 */ /* 0x000fc40006000000 */
[C---:B------:R-:W-:Y:S02]  /*3640*/  ISETP.GE.AND P1, PT, R23.reuse, R2, PT ;  /* 0x000000021700720c */ /* 0x040fe40003f26270 */
[----:B------:R-:W-:Y:S01]  /*3650*/  ISETP.GE.AND P4, PT, R23, R0, PT ;  /* 0x000000001700720c */ /* 0x000fe20003f86270 */
[----:B------:R-:W-:Y:S01]  /*3660*/  HMMA.16816.F32 R16, R8, R58, R64 ;  /* 0x0000003a0810723c */ /* 0x000fe20000001840 */
[----:B------:R-:W-:Y:S02]  /*3670*/  LOP3.LUT R23, R3, 0x20, RZ, 0xfc, !PT ;  /* 0x0000002003177812 */ /* 0x000fe400078efcff */
[----:B------:R-:W-:Y:S02]  /*3680*/  FSEL R98, R169, -INF , !P6 ;  /* 0xff800000a9627808 */ /* 0x000fe40007000000 */
[----:B------:R-:W-:Y:S01]  /*3690*/  FSEL R89, R155, -INF , !P5 ;  /* 0xff8000009b597808 */ /* 0x000fe20006800000 */
[----:B------:R2:W-:Y:S01]  /*36a0*/  MUFU.TANH R169, R25 ;  /* 0x0000001900a97308 */ /* 0x0005e20000002400 */
[C---:B------:R-:W-:Y:S01]  /*36b0*/  ISETP.GE.AND P6, PT, R23.reuse, R2, PT ;  /* 0x000000021700720c */ /* 0x040fe20003fc6270 */
[----:B------:R-:W-:Y:S01]  /*36c0*/  HMMA.16816.F32 R56, R12, R36, R104 ;  /* 0x000000240c38723c */ /* 0x000fe20000001868 */
[----:B------:R-:W-:Y:S01]  /*36d0*/  ISETP.GE.AND P5, PT, R23, R0, PT ;  /* 0x000000001700720c */ /* 0x000fe20003fa6270 */
[----:B------:R-:W-:Y:S01]  /*36e0*/  FMUL.FTZ R23, R26, UR6 ;  /* 0x000000061a177c20 */ /* 0x000fe20008410000 */
[----:B-1----:R-:W-:-:S02]  /*36f0*/  LOP3.LUT R24, R3, 0x21, RZ, 0xfc, !PT ;  /* 0x0000002103187812 */ /* 0x002fc400078efcff */
[----:B------:R-:W-:Y:S01]  /*3700*/  FSEL R97, R144, -INF , !P3 ;  /* 0xff80000090617808 */ /* 0x000fe20005800000 */
[----:B------:R1:W5:Y:S01]  /*3710*/  MUFU.TANH R156, R23 ;  /* 0x00000017009c7308 */ /* 0x0003620000002400 */
[----:B------:R-:W-:Y:S01]  /*3720*/  FSEL R88, R199, -INF , !P1 ;  /* 0xff800000c7587808 */ /* 0x000fe20004800000 */
[----:B----4-:R-:W-:Y:S01]  /*3730*/  HMMA.16816.F32 R28, R8, R44, R68 ;  /* 0x0000002c081c723c */ /* 0x010fe20000001844 */
[----:B------:R-:W-:Y:S02]  /*3740*/  FSEL R100, R143, -INF , !P4 ;  /* 0xff8000008f647808 */ /* 0x000fe40006000000 */
[----:B------:R-:W-:Y:S02]  /*3750*/  FSEL R102, R124, -INF , !P6 ;  /* 0xff8000007c667808 */ /* 0x000fe40007000000 */
[C---:B------:R-:W-:Y:S01]  /*3760*/  ISETP.GE.AND P3, PT, R24.reuse, R2, PT ;  /* 0x000000021800720c */ /* 0x040fe20003f66270 */
[----:B------:R-:W-:Y:S01]  /*3770*/  MUFU.TANH R155, R27 ;  /* 0x0000001b009b7308 */ /* 0x000fe20000002400 */
[----:B------:R-:W-:Y:S01]  /*3780*/  ISETP.GE.AND P1, PT, R24, R0, PT ;  /* 0x000000001800720c */ /* 0x000fe20003f26270 */
[----:B------:R-:W-:Y:S01]  /*3790*/  HMMA.16816.F32 R16, R4, R42, R16 ;  /* 0x0000002a0410723c */ /* 0x000fe20000001810 */
[----:B------:R-:W-:Y:S01]  /*37a0*/  FMUL.FTZ R24, R32, UR6 ;  /* 0x0000000620187c20 */ /* 0x000fe20008410000 */
[----:B------:R-:W-:Y:S01]  /*37b0*/  FSEL R125, R125, -INF , !P5 ;  /* 0xff8000007d7d7808 */ /* 0x000fe20006800000 */
[----:B------:R-:W4:Y:S01]  /*37c0*/  LDSM.16.M88.4 R40, [R22+0x9000] ;  /* 0x009000001628783b */ /* 0x000f220000000200 */
[----:B------:R-:W-:Y:S01]  /*37d0*/  FSEL R109, R198, -INF , !P3 ;  /* 0xff800000c66d7808 */ /* 0x000fe20005800000 */
[----:B--2---:R-:W-:Y:S01]  /*37e0*/  FMUL.FTZ R25, R33, UR6 ;  /* 0x0000000621197c20 */ /* 0x004fe20008410000 */
[----:B------:R2:W-:Y:S01]  /*37f0*/  MUFU.TANH R144, R24 ;  /* 0x0000001800907308 */ /* 0x0005e20000002400 */
[----:B-1----:R-:W-:Y:S01]  /*3800*/  LOP3.LUT R23, R3, 0x28, RZ, 0xfc, !PT ;  /* 0x0000002803177812 */ /* 0x002fe200078efcff */
[----:B------:R-:W-:Y:S01]  /*3810*/  HMMA.16816.F32 R64, R12, R38, R112 ;  /* 0x000000260c40723c */ /* 0x000fe20000001870 */
[----:B------:R-:W-:Y:S01]  /*3820*/  FSEL R124, R197, -INF , !P1 ;  /* 0xff800000c57c7808 */ /* 0x000fe20004800000 */
[----:B------:R-:W-:Y:S01]  /*3830*/  LDSM.16.M88.4 R36, [R20+0x8800] ;  /* 0x008800001424783b */ /* 0x000fe20000000200 */
[----:B------:R-:W-:-:S02]  /*3840*/  ISETP.GE.AND P4, PT, R23, R2, PT ;  /* 0x000000021700720c */ /* 0x000fc40003f86270 */
[----:B------:R-:W-:Y:S01]  /*3850*/  ISETP.GE.AND P6, PT, R23, R0, PT ;  /* 0x000000001700720c */ /* 0x000fe20003fc6270 */
[----:B------:R1:W-:Y:S01]  /*3860*/  MUFU.TANH R143, R25 ;  /* 0x00000019008f7308 */ /* 0x0003e20000002400 */
[----:B------:R-:W-:Y:S01]  /*3870*/  LOP3.LUT R23, R3, 0x29, RZ, 0xfc, !PT ;  /* 0x0000002903177812 */ /* 0x000fe200078efcff */
[----:B------:R-:W-:Y:S01]  /*3880*/  HMMA.16816.F32 R28, R4, R48, R28 ;  /* 0x00000030041c723c */ /* 0x000fe2000000181c */
[----:B------:R-:W-:Y:S02]  /*3890*/  FSEL R111, R133, -INF , !P6 ;  /* 0xff800000856f7808 */ /* 0x000fe40007000000 */
[C---:B------:R-:W-:Y:S01]  /*38a0*/  ISETP.GE.AND P5, PT, R23.reuse, R2, PT ;  /* 0x000000021700720c */ /* 0x040fe20003fa6270 */
[----:B------:R-:W-:Y:S01]  /*38b0*/  FMUL.FTZ R16, R16, UR6 ;  /* 0x0000000610107c20 */ /* 0x000fe20008410000 */
[----:B------:R-:W-:Y:S01]  /*38c0*/  ISETP.GE.AND P3, PT, R23, R0, PT ;  /* 0x000000001700720c */ /* 0x000fe20003f66270 */
[----:B------:R-:W-:Y:S01]  /*38d0*/  FMUL.FTZ R17, R17, UR6 ;  /* 0x0000000611117c20 */ /* 0x000fe20008410000 */
[C---:B--2---:R-:W-:Y:S01]  /*38e0*/  LOP3.LUT R24, R3.reuse, 0x30, RZ, 0xfc, !PT ;  /* 0x0000003003187812 */ /* 0x044fe200078efcff */
[----:B------:R2:W-:Y:S01]  /*38f0*/  MUFU.TANH R104, R16 ;  /* 0x0000001000687308 */ /* 0x0005e20000002400 */
[----:B------:R-:W-:Y:S01]  /*3900*/  LOP3.LUT R23, R3, 0x31, RZ, 0xfc, !PT ;  /* 0x0000003103177812 */ /* 0x000fe200078efcff */
[----:B------:R-:W-:Y:S01]  /*3910*/  FMUL.FTZ R18, R18, UR6 ;  /* 0x0000000612127c20 */ /* 0x000fe20008410000 */
[----:B------:R-:W-:-:S02]  /*3920*/  FSEL R110, R196, -INF , !P5 ;  /* 0xff800000c46e7808 */ /* 0x000fc40006800000 */
[-C--:B------:R-:W-:Y:S02]  /*3930*/  ISETP.GE.AND P1, PT, R24, R2.reuse, PT ;  /* 0x000000021800720c */ /* 0x080fe40003f26270 */
[C---:B------:R-:W-:Y:S01]  /*3940*/  ISETP.GE.AND P6, PT, R23.reuse, R2, PT ;  /* 0x000000021700720c */ /* 0x040fe20003fc6270 */
[----:B------:R-:W-:Y:S01]  /*3950*/  MUFU.TANH R113, R17 ;  /* 0x0000001100717308 */ /* 0x000fe20000002400 */
[-C--:B------:R-:W-:Y:S01]  /*3960*/  ISETP.GE.AND P5, PT, R23, R0.reuse, PT ;  /* 0x000000001700720c */ /* 0x080fe20003fa6270 */
[----:B-1----:R-:W-:Y:S01]  /*3970*/  FMUL.FTZ R25, R34, UR6 ;  /* 0x0000000622197c20 */ /* 0x002fe20008410000 */
[----:B------:R-:W-:Y:S01]  /*3980*/  LOP3.LUT R23, R3, 0x38, RZ, 0xfc, !PT ;  /* 0x0000003803177812 */ /* 0x000fe200078efcff */
[----:B------:R-:W-:Y:S01]  /*3990*/  FMUL.FTZ R32, R28, UR6 ;  /* 0x000000061c207c20 */ /* 0x000fe20008410000 */
[----:B------:R-:W-:Y:S01]  /*39a0*/  FSEL R101, R134, -INF , !P4 ;  /* 0xff80000086657808 */ /* 0x000fe20006000000 */
[----:B------:R-:W-:Y:S01]  /*39b0*/  FMUL.FTZ R29, R29, UR6 ;  /* 0x000000061d1d7c20 */ /* 0x000fe20008410000 */
[----:B------:R-:W-:Y:S01]  /*39c0*/  FSEL R105, R194, -INF , !P3 ;  /* 0xff800000c2697808 */ /* 0x000fe20005800000 */
[----:B------:R-:W-:Y:S01]  /*39d0*/  MUFU.TANH R103, R18 ;  /* 0x0000001200677308 */ /* 0x000fe20000002400 */
[----:B------:R-:W-:Y:S01]  /*39e0*/  FSEL R126, R126, -INF , !P1 ;  /* 0xff8000007e7e7808 */ /* 0x000fe20004800000 */
[----:B------:R-:W-:Y:S01]  /*39f0*/  FMUL.FTZ R30, R30, UR6 ;  /* 0x000000061e1e7c20 */ /* 0x000fe20008410000 */
[----:B------:R-:W-:Y:S01]  /*3a00*/  ISETP.GE.AND P4, PT, R24, R0, PT ;  /* 0x000000001800720c */ /* 0x000fe20003f86270 */
[----:B------:R-:W-:Y:S01]  /*3a10*/  FMUL.FTZ R24, R35, UR6 ;  /* 0x0000000623187c20 */ /* 0x000fe20008410000 */
[C---:B------:R-:W-:Y:S01]  /*3a20*/  ISETP.GE.AND P3, PT, R23.reuse, R2, PT ;  /* 0x000000021700720c */ /* 0x040fe20003f66270 */
[----:B----4-:R-:W-:Y:S01]  /*3a30*/  HMMA.16816.F32 R68, R12, R40, R116 ;  /* 0x000000280c44723c */ /* 0x010fe20000001874 */
[----:B------:R-:W-:Y:S01]  /*3a40*/  ISETP.GE.AND P1, PT, R23, R0, PT ;  /* 0x000000001700720c */ /* 0x000fe20003f26270 */
[----:B------:R1:W-:Y:S01]  /*3a50*/  MUFU.TANH R133, R24 ;  /* 0x0000001800857308 */ /* 0x0003e20000002400 */
[----:B------:R-:W-:Y:S01]  /*3a60*/  LOP3.LUT R23, R3, 0x39, RZ, 0xfc, !PT ;  /* 0x0000003903177812 */ /* 0x000fe200078efcff */
[----:B------:R-:W-:Y:S01]  /*3a70*/  FMUL.FTZ R31, R31, UR6 ;  /* 0x000000061f1f7c20 */ /* 0x000fe20008410000 */
[----:B--2---:R-:W-:-:S02]  /*3a80*/  LOP3.LUT R16, R3, 0x40, RZ, 0xfc, !PT ;  /* 0x0000004003107812 */ /* 0x004fc400078efcff */
[----:B------:R-:W-:Y:S02]  /*3a90*/  FSEL R132, R132, -INF , !P4 ;  /* 0xff80000084847808 */ /* 0x000fe40006000000 */
[----:B------:R-:W-:Y:S01]  /*3aa0*/  FSEL R127, R127, -INF , !P5 ;  /* 0xff8000007f7f7808 */ /* 0x000fe20006800000 */
[----:B------:R-:W2:Y:S01]  /*3ab0*/  MUFU.TANH R134, R25 ;  /* 0x0000001900867308 */ /* 0x000ea20000002400 */
[----:B------:R-:W-:Y:S02]  /*3ac0*/  FSEL R107, R192, -INF , !P3 ;  /* 0xff800000c06b7808 */ /* 0x000fe40005800000 */
[-C--:B------:R-:W-:Y:S02]  /*3ad0*/  ISETP.GE.AND P4, PT, R23, R2.reuse, PT ;  /* 0x000000021700720c */ /* 0x080fe40003f86270 */
[C---:B------:R-:W-:Y:S02]  /*3ae0*/  ISETP.GE.AND P5, PT, R16.reuse, R2, PT ;  /* 0x000000021000720c */ /* 0x040fe40003fa6270 */
[----:B------:R-:W-:Y:S01]  /*3af0*/  ISETP.GE.AND P3, PT, R16, R0, PT ;  /* 0x000000001000720c */ /* 0x000fe20003f66270 */
[----:B------:R-:W-:Y:S01]  /*3b00*/  MUFU.TANH R84, R32 ;  /* 0x0000002000547308 */ /* 0x000fe20000002400 */
[----:B------:R-:W-:Y:S01]  /*3b10*/  LOP3.LUT R16, R3, 0x41, RZ, 0xfc, !PT ;  /* 0x0000004103107812 */ /* 0x000fe200078efcff */
[----:B-1----:R-:W-:Y:S01]  /*3b20*/  FMUL.FTZ R24, R19, UR6 ;  /* 0x0000000613187c20 */ /* 0x002fe20008410000 */
[----:B------:R-:W-:-:S02]  /*3b30*/  FSEL R115, R189, -INF , !P1 ;  /* 0xff800000bd737808 */ /* 0x000fc40004800000 */
[----:B------:R-:W-:Y:S02]  /*3b40*/  FSEL R106, R193, -INF , !P4 ;  /* 0xff800000c16a7808 */ /* 0x000fe40006000000 */
[C---:B------:R-:W-:Y:S01]  /*3b50*/  ISETP.GE.AND P1, PT, R16.reuse, R2, PT ;  /* 0x000000021000720c */ /* 0x040fe20003f26270 */
[----:B------:R1:W4:Y:S01]  /*3b60*/  MUFU.TANH R95, R24 ;  /* 0x00000018005f7308 */ /* 0x0003220000002400 */
[-C--:B------:R-:W-:Y:S02]  /*3b70*/  ISETP.GE.AND P4, PT, R16, R0.reuse, PT ;  /* 0x000000001000720c */ /* 0x080fe40003f86270 */
[----:B------:R-:W-:Y:S01]  /*3b80*/  HMMA.16816.F32 R16, R8, R46, R72 ;  /* 0x0000002e0810723c */ /* 0x000fe20000001848 */
[----:B------:R-:W3:Y:S01]  /*3b90*/  LDSM.16.M88.4 R44, [R21+0x8000] ;  /* 0x00800000152c783b */ /* 0x000ee20000000200 */
[----:B------:R-:W-:Y:S02]  /*3ba0*/  FSEL R112, R195, -INF , !P6 ;  /* 0xff800000c3707808 */ /* 0x000fe40007000000 */
[----:B------:R-:W-:Y:S01]  /*3bb0*/  ISETP.GE.AND P6, PT, R23, R0, PT ;  /* 0x000000001700720c */ /* 0x000fe20003fc6270 */
[----:B------:R-:W-:Y:S01]  /*3bc0*/  MUFU.TANH R85, R29 ;  /* 0x0000001d00557308 */ /* 0x000fe20000002400 */
[----:B------:R-:W-:-:S02]  /*3bd0*/  LOP3.LUT R23, R3, 0x48, RZ, 0xfc, !PT ;  /* 0x0000004803177812 */ /* 0x000fc400078efcff */
[----:B------:R-:W-:Y:S02]  /*3be0*/  FSEL R114, R190, -INF , !P6 ;  /* 0xff800000be727808 */ /* 0x000fe40007000000 */
[----:B------:R-:W-:Y:S02]  /*3bf0*/  FSEL R116, R188, -INF , !P5 ;  /* 0xff800000bc747808 */ /* 0x000fe40006800000 */
[C---:B------:R-:W-:Y:S01]  /*3c00*/  ISETP.GE.AND P6, PT, R23.reuse, R2, PT ;  /* 0x000000021700720c */ /* 0x040fe20003fc6270 */
[----:B------:R-:W4:Y:S01]  /*3c10*/  MUFU.TANH R83, R30 ;  /* 0x0000001e00537308 */ /* 0x000f220000002400 */
[----:B-1----:R-:W-:Y:S01]  /*3c20*/  HMMA.16816.F32 R24, R8, R52, R60 ;  /* 0x000000340818723c */ /* 0x002fe2000000183c */
[----:B------:R-:W-:Y:S02]  /*3c30*/  ISETP.GE.AND P5, PT, R23, R0, PT ;  /* 0x000000001700720c */ /* 0x000fe40003fa6270 */
[C---:B------:R-:W-:Y:S02]  /*3c40*/  LOP3.LUT R28, R3.reuse, 0x49, RZ, 0xfc, !PT ;  /* 0x00000049031c7812 */ /* 0x040fe400078efcff */
[----:B------:R-:W-:-:S02]  /*3c50*/  LOP3.LUT R23, R3, 0x50, RZ, 0xfc, !PT ;  /* 0x0000005003177812 */ /* 0x000fc400078efcff */
[----:B------:R-:W-:Y:S01]  /*3c60*/  FSEL R136, R136, -INF , !P3 ;  /* 0xff80000088887808 */ /* 0x000fe20005800000 */
[----:B------:R-:W-:Y:S01]  /*3c70*/  HMMA.16816.F32 R16, R4, R50, R16 ;  /* 0x000000320410723c */ /* 0x000fe20000001810 */
[----:B------:R-:W-:Y:S01]  /*3c80*/  FSEL R138, R138, -INF , !P4 ;  /* 0xff8000008a8a7808 */ /* 0x000fe20006000000 */
[----:B------:R-:W-:Y:S01]  /*3c90*/  LDSM.16.M88.4 R48, [R20+0x9000] ;  /* 0x009000001430783b */ /* 0x000fe20000000200 */
[----:B------:R-:W-:Y:S01]  /*3ca0*/  FSEL R119, R186, -INF , !P6 ;  /* 0xff800000ba777808 */ /* 0x000fe20007000000 */
[----:B------:R1:W4:Y:S01]  /*3cb0*/  MUFU.TANH R82, R31 ;  /* 0x0000001f00527308 */ /* 0x0003220000002400 */
[-C--:B------:R-:W-:Y:S02]  /*3cc0*/  ISETP.GE.AND P3, PT, R28, R2.reuse, PT ;  /* 0x000000021c00720c */ /* 0x080fe40003f66270 */
[C---:B------:R-:W-:Y:S01]  /*3cd0*/  ISETP.GE.AND P4, PT, R23.reuse, R2, PT ;  /* 0x000000021700720c */ /* 0x040fe20003f86270 */
[----:B------:R-:W-:Y:S01]  /*3ce0*/  HMMA.16816.F32 R60, R12, R42, R120 ;  /* 0x0000002a0c3c723c */ /* 0x000fe20000001878 */
[----:B------:R-:W5:Y:S01]  /*3cf0*/  LDSM.16.M88.4 R40, [R21+0x8800] ;  /* 0x008800001528783b */ /* 0x000f620000000200 */
[----:B------:R-:W-:-:S02]  /*3d00*/  ISETP.GE.AND P6, PT, R23, R0, PT ;  /* 0x000000001700720c */ /* 0x000fc40003fc6270 */
[----:B------:R-:W-:Y:S02]  /*3d10*/  LOP3.LUT R23, R3, 0x51, RZ, 0xfc, !PT ;  /* 0x0000005103177812 */ /* 0x000fe400078efcff */
[----:B------:R-:W-:Y:S02]  /*3d20*/  FSEL R117, R191, -INF , !P1 ;  /* 0xff800000bf757808 */ /* 0x000fe40004800000 */
[----:B------:R-:W-:Y:S02]  /*3d30*/  FSEL R135, R135, -INF , !P5 ;  /* 0xff80000087877808 */ /* 0x000fe40006800000 */
[----:B------:R-:W-:Y:S01]  /*3d40*/  FSEL R118, R187, -INF , !P3 ;  /* 0xff800000bb767808 */ /* 0x000fe20005800000 */
[----:B---3--:R-:W-:Y:S01]  /*3d50*/  HMMA.16816.F32 R32, R4, R44, R24 ;  /* 0x0000002c0420723c */ /* 0x008fe20000001818 */
[----:B------:R-:W-:Y:S01]  /*3d60*/  ISETP.GE.AND P1, PT, R28, R0, PT ;  /* 0x000000001c00720c */ /* 0x000fe20003f26270 */
[----:B------:R-:W-:Y:S01]  /*3d70*/  FMUL.FTZ R16, R16, UR6 ;  /* 0x0000000610107c20 */ /* 0x000fe20008410000 */
[----:B------:R-:W-:Y:S01]  /*3d80*/  ISETP.GE.AND P5, PT, R23, R2, PT ;  /* 0x000000021700720c */ /* 0x000fe20003fa6270 */
[----:B------:R-:W-:Y:S01]  /*3d90*/  FMUL.FTZ R17, R17, UR6 ;  /* 0x0000000611117c20 */ /* 0x000fe20008410000 */
[----:B------:R-:W-:Y:S01]  /*3da0*/  ISETP.GE.AND P3, PT, R23, R0, PT ;  /* 0x000000001700720c */ /* 0x000fe20003f66270 */
[----:B------:R3:W4:Y:S01]  /*3db0*/  MUFU.TANH R80, R16 ;  /* 0x0000001000507308 */ /* 0x0007220000002400 */
[C---:B------:R-:W-:Y:S01]  /*3dc0*/  LOP3.LUT R28, R3.reuse, 0x58, RZ, 0xfc, !PT ;  /* 0x00000058031c7812 */ /* 0x040fe200078efcff */
[----:B------:R-:W-:Y:S01]  /*3dd0*/  HMMA.16816.F32 R24, R8, R54, R76 ;  /* 0x000000360818723c */ /* 0x000fe2000000184c */
[----:B------:R-:W-:Y:S01]  /*3de0*/  LOP3.LUT R23, R3, 0x59, RZ, 0xfc, !PT ;  /* 0x0000005903177812 */ /* 0x000fe200078efcff */
[----:B------:R-:W-:Y:S01]  /*3df0*/  FMUL.FTZ R18, R18, UR6 ;  /* 0x0000000612127c20 */ /* 0x000fe20008410000 */
[----:B------:R-:W-:Y:S01]  /*3e00*/  FSEL R120, R185, -INF , !P1 ;  /* 0xff800000b9787808 */ /* 0x000fe20004800000 */
[----:B------:R-:W2:Y:S01]  /*3e10*/  LDSM.16.M88.4 R52, [R22+0x9800] ;  /* 0x009800001634783b */ /* 0x000ea20000000200 */
[----:B------:R-:W-:Y:S01]  /*3e20*/  FSEL R121, R184, -INF , !P4 ;  /* 0xff800000b8797808 */ /* 0x000fe20006000000 */
[----:B------:R4:W-:Y:S01]  /*3e30*/  MUFU.TANH R76, R18 ;  /* 0x00000012004c7308 */ /* 0x0009e20000002400 */
[----:B------:R-:W-:Y:S01]  /*3e40*/  FSEL R142, R142, -INF , !P6 ;  /* 0xff8000008e8e7808 */ /* 0x000fe20007000000 */
[----:B------:R-:W-:Y:S01]  /*3e50*/  FMUL.FTZ R19, R19, UR6 ;  /* 0x0000000613137c20 */ /* 0x000fe20008410000 */
[----:B------:R-:W-:-:S02]  /*3e60*/  FSEL R123, R183, -INF , !P5 ;  /* 0xff800000b77b7808 */ /* 0x000fc40006800000 */
[C---:B------:R-:W-:Y:S02]  /*3e70*/  ISETP.GE.AND P1, PT, R28.reuse, R2, PT ;  /* 0x000000021c00720c */ /* 0x040fe40003f26270 */
[----:B------:R-:W-:Y:S01]  /*3e80*/  ISETP.GE.AND P4, PT, R28, R0, PT ;  /* 0x000000001c00720c */ /* 0x000fe20003f86270 */
[----:B------:R-:W-:Y:S01]  /*3e90*/  MUFU.TANH R75, R19 ;  /* 0x00000013004b7308 */ /* 0x000fe20000002400 */
[C---:B------:R-:W-:Y:S01]  /*3ea0*/  ISETP.GE.AND P6, PT, R23.reuse, R2, PT ;  /* 0x000000021700720c */ /* 0x040fe20003fc6270 */
[----:B-1----:R-:W-:Y:S01]  /*3eb0*/  HMMA.16816.F32 R28, R8, R36, R56 ;  /* 0x00000024081c723c */ /* 0x002fe20000001838 */
[----:B------:R-:W-:Y:S02]  /*3ec0*/  ISETP.GE.AND P5, PT, R23, R0, PT ;  /* 0x000000001700720c */ /* 0x000fe40003fa6270 */
[C---:B------:R-:W-:Y:S02]  /*3ed0*/  LOP3.LUT R23, R3.reuse, 0x60, RZ, 0xfc, !PT ;  /* 0x0000006003177812 */ /* 0x040fe400078efcff */
[----:B---3--:R-:W-:-:S02]  /*3ee0*/  LOP3.LUT R16, R3, 0x61, RZ, 0xfc, !PT ;  /* 0x0000006103107812 */ /* 0x008fc400078efcff */
[----:B------:R-:W-:Y:S01]  /*3ef0*/  FSEL R141, R141, -INF , !P3 ;  /* 0xff8000008d8d7808 */ /* 0x000fe20005800000 */
[----:B------:R-:W-:Y:S01]  /*3f00*/  HMMA.16816.F32 R24, R4, R46, R24 ;  /* 0x0000002e0418723c */ /* 0x000fe20000001818 */
[----:B------:R-:W-:Y:S01]  /*3f10*/  FSEL R122, R81, -INF , !P1 ;  /* 0xff800000517a7808 */ /* 0x000fe20004800000 */
[----:B----4-:R-:W-:Y:S01]  /*3f20*/  FMUL.FTZ R18, R32, UR6 ;  /* 0x0000000620127c20 */ /* 0x010fe20008410000 */
[----:B------:R-:W-:Y:S01]  /*3f30*/  FSEL R140, R140, -INF , !P4 ;  /* 0xff8000008c8c7808 */ /* 0x000fe20006000000 */
[----:B------:R1:W3:Y:S01]  /*3f40*/  MUFU.TANH R81, R17 ;  /* 0x0000001100517308 */ /* 0x0002e20000002400 */
[----:B------:R-:W-:Y:S01]  /*3f50*/  FSEL R139, R139, -INF , !P6 ;  /* 0xff8000008b8b7808 */ /* 0x000fe20007000000 */
[----:B------:R-:W4:Y:S01]  /*3f60*/  LDSM.16.M88.4 R44, [R21+0x9000] ;  /* 0x00900000152c783b */ /* 0x000f220000000200 */
[C---:B------:R-:W-:Y:S01]  /*3f70*/  ISETP.GE.AND P3, PT, R23.reuse, R2, PT ;  /* 0x000000021700720c */ /* 0x040fe20003f66270 */
[----:B------:R-:W-:Y:S01]  /*3f80*/  HMMA.16816.F32 R36, R8, R38, R64 ;  /* 0x000000260824723c */ /* 0x000fe20000001840 */
[----:B------:R-:W-:-:S02]  /*3f90*/  ISETP.GE.AND P1, PT, R23, R0, PT ;  /* 0x000000001700720c */ /* 0x000fc40003f26270 */
[C---:B------:R-:W-:Y:S01]  /*3fa0*/  ISETP.GE.AND P4, PT, R16.reuse, R2, PT ;  /* 0x000000021000720c */ /* 0x040fe20003f86270 */
[----:B------:R2:W3:Y:S01]  /*3fb0*/  MUFU.TANH R74, R18 ;  /* 0x00000012004a7308 */ /* 0x0004e20000002400 */
[----:B------:R-:W-:Y:S02]  /*3fc0*/  ISETP.GE.AND P6, PT, R16, R0, PT ;  /* 0x000000001000720c */ /* 0x000fe40003fc6270 */
[----:B------:R-:W-:Y:S01]  /*3fd0*/  LOP3.LUT R16, R3, 0x68, RZ, 0xfc, !PT ;  /* 0x0000006803107812 */ /* 0x000fe200078efcff */
[----:B-----5:R-:W-:Y:S01]  /*3fe0*/  HMMA.16816.F32 R28, R4, R40, R28 ;  /* 0x00000028041c723c */ /* 0x020fe2000000181c */
[----:B------:R-:W-:Y:S02]  /*3ff0*/  FSEL R77, R152, -INF , !P5 ;  /* 0xff800000984d7808 */ /* 0x000fe40006800000 */
[----:B------:R-:W-:Y:S01]  /*4000*/  FSEL R78, R145, -INF , !P3 ;  /* 0xff800000914e7808 */ /* 0x000fe20005800000 */
[----:B------:R-:W-:Y:S01]  /*4010*/  FMUL.FTZ R27, R27, UR6 ;  /* 0x000000061b1b7c20 */ /* 0x000fe20008410000 */
[----:B-1----:R-:W-:-:S02]  /*4020*/  LOP3.LUT R17, R3, 0x69, RZ, 0xfc, !PT ;  /* 0x0000006903117812 */ /* 0x002fc400078efcff */
[----:B------:R-:W-:Y:S01]  /*4030*/  FSEL R152, R158, -INF , !P1 ;  /* 0xff8000009e987808 */ /* 0x000fe20004800000 */
[----:B------:R-:W-:Y:S01]  /*4040*/  MUFU.TANH R58, R27 ;  /* 0x0000001b003a7308 */ /* 0x000fe20000002400 */
[----:B------:R-:W-:Y:S02]  /*4050*/  FSEL R79, R181, -INF , !P4 ;  /* 0xff800000b54f7808 */ /* 0x000fe40006000000 */
[C---:B------:R-:W-:Y:S02]  /*4060*/  ISETP.GE.AND P5, PT, R16.reuse, R2, PT ;  /* 0x000000021000720c */ /* 0x040fe40003fa6270 */
[----:B------:R-:W-:Y:S01]  /*4070*/  ISETP.GE.AND P3, PT, R16, R0, PT ;  /* 0x000000001000720c */ /* 0x000fe20003f66270 */
[----:B--2---:R-:W-:Y:S01]  /*4080*/  FMUL.FTZ R18, R33, UR6 ;  /* 0x0000000621127c20 */ /* 0x004fe20008410000 */
[C---:B------:R-:W-:Y:S02]  /*4090*/  ISETP.GE.AND P1, PT, R17.reuse, R2, PT ;  /* 0x000000021100720c */ /* 0x040fe40003f26270 */
[----:B------:R-:W-:Y:S01]  /*40a0*/  ISETP.GE.AND P4, PT, R17, R0, PT ;  /* 0x000000001100720c */ /* 0x000fe20003f86270 */
[----:B------:R1:W-:Y:S01]  /*40b0*/  MUFU.TANH R73, R18 ;  /* 0x0000001200497308 */ /* 0x0003e20000002400 */
[----:B------:R-:W-:-:S02]  /*40c0*/  LOP3.LUT R16, R3, 0x70, RZ, 0xfc, !PT ;  /* 0x0000007003107812 */ /* 0x000fc400078efcff */
[----:B------:R-:W-:Y:S02]  /*40d0*/  LOP3.LUT R17, R3, 0x71, RZ, 0xfc, !PT ;  /* 0x0000007103117812 */ /* 0x000fe400078efcff */
[----:B------:R-:W-:Y:S02]  /*40e0*/  FSEL R146, R146, -INF , !P5 ;  /* 0xff80000092927808 */ /* 0x000fe40006800000 */
[----:B------:R-:W-:Y:S02]  /*40f0*/  FSEL R147, R147, -INF , !P3 ;  /* 0xff80000093937808 */ /* 0x000fe40005800000 */
[----:B------:R-:W-:Y:S02]  /*4100*/  FSEL R145, R182, -INF , !P1 ;  /* 0xff800000b6917808 */ /* 0x000fe40004800000 */
[----:B------:R-:W-:Y:S02]  /*4110*/  ISETP.GE.AND P5, PT, R16, R0, PT ;  /* 0x000000001000720c */ /* 0x000fe40003fa6270 */
[----:B------:R-:W-:-:S02]  /*4120*/  ISETP.GE.AND P3, PT, R17, R2, PT ;  /* 0x000000021100720c */ /* 0x000fc40003f66270 */
[----:B------:R-:W-:Y:S02]  /*4130*/  ISETP.GE.AND P1, PT, R17, R0, PT ;  /* 0x000000001100720c */ /* 0x000fe40003f26270 */
[----:B------:R-:W-:Y:S01]  /*4140*/  LOP3.LUT R17, R3, 0x79, RZ, 0xfc, !PT ;  /* 0x0000007903117812 */ /* 0x000fe200078efcff */
[----:B-1----:R-:W-:Y:S01]  /*4150*/  FMUL.FTZ R18, R34, UR6 ;  /* 0x0000000622127c20 */ /* 0x002fe20008410000 */
[----:B------:R-:W-:Y:S02]  /*4160*/  FSEL R154, R154, -INF , !P6 ;  /* 0xff8000009a9a7808 */ /* 0x000fe40007000000 */
[----:B------:R-:W-:Y:S01]  /*4170*/  FSEL R162, R162, -INF , !P5 ;  /* 0xff800000a2a27808 */ /* 0x000fe20006800000 */
[----:B------:R1:W-:Y:S01]  /*4180*/  MUFU.TANH R72, R18 ;  /* 0x0000001200487308 */ /* 0x0003e20000002400 */
[----:B------:R-:W-:Y:S02]  /*4190*/  FSEL R158, R180, -INF , !P3 ;  /* 0xff800000b49e7808 */ /* 0x000fe40005800000 */
[----:B------:R-:W-:-:S02]  /*41a0*/  ISETP.GE.AND P6, PT, R16, R2, PT ;  /* 0x000000021000720c */ /* 0x000fc40003fc6270 */
[C---:B------:R-:W-:Y:S02]  /*41b0*/  ISETP.GE.AND P5, PT, R17.reuse, R2, PT ;  /* 0x000000021100720c */ /* 0x040fe40003fa6270 */
[----:B------:R-:W-:Y:S01]  /*41c0*/  ISETP.GE.AND P3, PT, R17, R0, PT ;  /* 0x000000001100720c */ /* 0x000fe20003f66270 */
[----:B------:R-:W-:Y:S01]  /*41d0*/  FMUL.FTZ R17, R24, UR6 ;  /* 0x0000000618117c20 */ /* 0x000fe20008410000 */
[----:B------:R-:W-:Y:S01]  /*41e0*/  LOP3.LUT R16, R3, 0x78, RZ, 0xfc, !PT ;  /* 0x0000007803107812 */ /* 0x000fe200078efcff */
[----:B------:R-:W-:Y:S01]  /*41f0*/  FMUL.FTZ R24, R29, UR6 ;  /* 0x000000061d187c20 */ /* 0x000fe20008410000 */
[----:B------:R-:W-:Y:S01]  /*4200*/  FSEL R153, R153, -INF , !P4 ;  /* 0xff80000099997808 */ /* 0x000fe20006000000 */
[----:B------:R2:W-:Y:S01]  /*4210*/  MUFU.TANH R65, R17 ;  /* 0x0000001100417308 */ /* 0x0005e20000002400 */
[----:B------:R-:W-:Y:S02]  /*4220*/  FSEL R157, R157, -INF , !P6 ;  /* 0xff8000009d9d7808 */ /* 0x000fe40007000000 */
[----:B------:R-:W-:-:S02]  /*4230*/  ISETP.GE.AND P4, PT, R16, R2, PT ;  /* 0x000000021000720c */ /* 0x000fc40003f86270 */
[----:B------:R-:W-:Y:S01]  /*4240*/  ISETP.GE.AND P6, PT, R16, R0, PT ;  /* 0x000000001000720c */ /* 0x000fe20003fc6270 */
[----:B-1----:R-:W-:Y:S01]  /*4250*/  FMUL.FTZ R18, R35, UR6 ;  /* 0x0000000623127c20 */ /* 0x002fe20008410000 */
[----:B------:R-:W-:Y:S01]  /*4260*/  LOP3.LUT R16, R3, 0x80, RZ, 0xfc, !PT ;  /* 0x0000008003107812 */ /* 0x000fe200078efcff */
[----:B------:R-:W-:Y:S01]  /*4270*/  HMMA.16816.F32 R32, R4, R42, R36 ;  /* 0x0000002a0420723c */ /* 0x000fe20000001824 */
[----:B------:R-:W-:Y:S01]  /*4280*/  FSEL R164, R164, -INF , !P1 ;  /* 0xff800000a4a47808 */ /* 0x000fe20004800000 */
[----:B------:R1:W5:Y:S01]  /*4290*/  MUFU.TANH R66, R18 ;  /* 0x0000001200427308 */ /* 0x0003620000002400 */
[----:B------:R-:W-:Y:S01]  /*42a0*/  FSEL R160, R160, -INF , !P4 ;  /* 0xff800000a0a07808 */ /* 0x000fe20006000000 */
[----:B------:R3:W5:Y:S01]  /*42b0*/  LDSM.16.M88.4 R40, [R20+0x9800] ;  /* 0x009800001428783b */ /* 0x0007620000000200 */
[----:B------:R-:W-:Y:S02]  /*42c0*/  FSEL R161, R161, -INF , !P6 ;  /* 0xff800000a1a17808 */ /* 0x000fe40007000000 */
[----:B------:R-:W-:Y:S01]  /*42d0*/  FSEL R159, R159, -INF , !P5 ;  /* 0xff8000009f9f7808 */ /* 0x000fe20006800000 */
[----:B------:R-:W-:Y:S01]  /*42e0*/  HMMA.16816.F32 R36, R12, R52, R128 ;  /* 0x000000340c24723c */ /* 0x000fe20000001880 */
[----:B--2---:R-:W-:Y:S01]  /*42f0*/  LOP3.LUT R17, R3, 0x81, RZ, 0xfc, !PT ;  /* 0x0000008103117812 */ /* 0x004fe200078efcff */
[----:B------:R2:W-:Y:S01]  /*4300*/  MUFU.TANH R56, R24 ;  /* 0x0000001800387308 */ /* 0x0005e20000002400 */
[----:B------:R-:W-:-:S02]  /*4310*/  ISETP.GE.AND P1, PT, R16, R2, PT ;  /* 0x000000021000720c */ /* 0x000fc40003f26270 */
[----:B------:R-:W-:Y:S02]  /*4320*/  ISETP.GE.AND P4, PT, R16, R0, PT ;  /* 0x000000001000720c */ /* 0x000fe40003f86270 */
[C---:B------:R-:W-:Y:S01]  /*4330*/  ISETP.GE.AND P6, PT, R17.reuse, R2, PT ;  /* 0x000000021100720c */ /* 0x040fe20003fc6270 */
[----:B------:R-:W-:Y:S01]  /*4340*/  HMMA.16816.F32 R12, R12, R54, R148 ;  /* 0x000000360c0c723c */ /* 0x000fe20000001894 */
[----:B------:R-:W-:Y:S01]  /*4350*/  ISETP.GE.AND P5, PT, R17, R0, PT ;  /* 0x000000001100720c */ /* 0x000fe20003fa6270 */
[----:B------:R-:W-:Y:S01]  /*4360*/  FMUL.FTZ R17, R26, UR6 ;  /* 0x000000061a117c20 */ /* 0x000fe20008410000 */
[----:B------:R-:W-:Y:S01]  /*4370*/  LOP3.LUT R16, R3, 0x88, RZ, 0xfc, !PT ;  /* 0x0000008803107812 */ /* 0x000fe200078efcff */
[----:B-1----:R-:W-:Y:S01]  /*4380*/  FMUL.FTZ R18, R25, UR6 ;  /* 0x0000000619127c20 */ /* 0x002fe20008410000 */
[----:B------:R-:W-:Y:S01]  /*4390*/  FSEL R163, R163, -INF , !P3 ;  /* 0xff800000a3a37808 */ /* 0x000fe20005800000 */
[----:B------:R-:W1:Y:S01]  /*43a0*/  MUFU.TANH R59, R17 ;  /* 0x00000011003b7308 */ /* 0x000e620000002400 */
[----:B------:R-:W-:-:S02]  /*43b0*/  FSEL R165, R165, -INF , !P1 ;  /* 0xff800000a5a57808 */ /* 0x000fc40004800000 */
[C---:B------:R-:W-:Y:S02]  /*43c0*/  ISETP.GE.AND P3, PT, R16.reuse, R2, PT ;  /* 0x000000021000720c */ /* 0x040fe40003f66270 */
[----:B------:R-:W-:Y:S01]  /*43d0*/  ISETP.GE.AND P1, PT, R16, R0, PT ;  /* 0x000000001000720c */ /* 0x000fe20003f26270 */
[----:B--2---:R-:W-:Y:S01]  /*43e0*/  FMUL.FTZ R24, R31, UR6 ;  /* 0x000000061f187c20 */ /* 0x004fe20008410000 */
[----:B------:R-:W-:Y:S01]  /*43f0*/  LOP3.LUT R23, R3, 0x89, RZ, 0xfc, !PT ;  /* 0x0000008903177812 */ /* 0x000fe200078efcff */
[----:B------:R2:W1:Y:S01]  /*4400*/  MUFU.TANH R64, R18 ;  /* 0x0000001200407308 */ /* 0x0004620000002400 */
[----:B------:R-:W-:Y:S01]  /*4410*/  FSEL R172, R172, -INF , !P4 ;  /* 0xff800000acac7808 */ /* 0x000fe20006000000 */
[----:B---3--:R-:W-:Y:S01]  /*4420*/  FMUL.FTZ R20, R32, UR6 ;  /* 0x0000000620147c20 */ /* 0x008fe20008410000 */
[----:B------:R-:W-:Y:S02]  /*4430*/  FSEL R166, R166, -INF , !P6 ;  /* 0xff800000a6a67808 */ /* 0x000fe40007000000 */
[----:B------:R-:W-:-:S02]  /*4440*/  ISETP.GE.AND P4, PT, R23, R2, PT ;  /* 0x000000021700720c */ /* 0x000fc40003f86270 */
[----:B------:R-:W-:Y:S01]  /*4450*/  ISETP.GE.AND P6, PT, R23, R0, PT ;  /* 0x000000001700720c */ /* 0x000fe20003fc6270 */
[----:B------:R-:W-:Y:S01]  /*4460*/  FMUL.FTZ R23, R28, UR6 ;  /* 0x000000061c177c20 */ /* 0x000fe20008410000 */
[C---:B------:R-:W-:Y:S01]  /*4470*/  LOP3.LUT R22, R3.reuse, 0x90, RZ, 0xfc, !PT ;  /* 0x0000009003167812 */ /* 0x040fe200078efcff */
[----:B------:R-:W-:Y:S01]  /*4480*/  MUFU.TANH R53, R24 ;  /* 0x0000001800357308 */ /* 0x000fe20000002400 */
[----:B------:R-:W-:Y:S02]  /*4490*/  FSEL R174, R174, -INF , !P5 ;  /* 0xff800000aeae7808 */ /* 0x000fe40006800000 */
[----:B------:R-:W-:Y:S02]  /*44a0*/  FSEL R168, R168, -INF , !P3 ;  /* 0xff800000a8a87808 */ /* 0x000fe40005800000 */
[C---:B------:R-:W-:Y:S01]  /*44b0*/  ISETP.GE.AND P5, PT, R22.reuse, R2, PT ;  /* 0x000000021600720c */ /* 0x040fe20003fa6270 */
[----:B--2---:R-:W-:Y:S01]  /*44c0*/  HMMA.16816.F32 R16, R8, R48, R68 ;  /* 0x000000300810723c */ /* 0x004fe20000001844 */
[----:B------:R-:W-:Y:S01]  /*44d0*/  ISETP.GE.AND P3, PT, R22, R0, PT ;  /* 0x000000001600720c */ /* 0x000fe20003f66270 */
[----:B------:R2:W3:Y:S01]  /*44e0*/  MUFU.TANH R57, R23 ;  /* 0x0000001700397308 */ /* 0x0004e20000002400 */
[----:B------:R-:W-:-:S02]  /*44f0*/  LOP3.LUT R22, R3, 0x98, RZ, 0xfc, !PT ;  /* 0x0000009803167812 */ /* 0x000fc400078efcff */
[----:B------:R-:W-:Y:S02]  /*4500*/  FSEL R171, R171, -INF , !P1 ;  /* 0xff800000abab7808 */ /* 0x000fe40004800000 */
[----:B------:R-:W-:Y:S02]  /*4510*/  FSEL R167, R167, -INF , !P4 ;  /* 0xff800000a7a77808 */ /* 0x000fe40006000000 */
[----:B------:R-:W-:Y:S01]  /*4520*/  FSEL R173, R173, -INF , !P6 ;  /* 0xff800000adad7808 */ /* 0x000fe20007000000 */
[----:B------:R-:W-:Y:S01]  /*4530*/  MUFU.TANH R49, R20 ;  /* 0x0000001400317308 */ /* 0x000fe20000002400 */
[----:B------:R-:W-:Y:S02]  /*4540*/  FSEL R175, R175, -INF , !P5 ;  /* 0xff800000afaf7808 */ /* 0x000fe40006800000 */
[C---:B------:R-:W-:Y:S02]  /*4550*/  ISETP.GE.AND P6, PT, R22.reuse, R2, PT ;  /* 0x000000021600720c */ /* 0x040fe40003fc6270 */
[----:B------:R-:W-:-:S02]  /*4560*/  ISETP.GE.AND P5, PT, R22, R0, PT ;  /* 0x000000001600720c */ /* 0x000fc40003fa6270 */
[C---:B------:R-:W-:Y:S02]  /*4570*/  LOP3.LUT R22, R3.reuse, 0xa0, RZ, 0xfc, !PT ;  /* 0x000000a003167812 */ /* 0x040fe400078efcff */
[C---:B--2---:R-:W-:Y:S01]  /*4580*/  LOP3.LUT R23, R3.reuse, 0x91, RZ, 0xfc, !PT ;  /* 0x0000009103177812 */ /* 0x044fe200078efcff */
[----:B----4-:R-:W-:Y:S01]  /*4590*/  HMMA.16816.F32 R24, R4, R44, R16 ;  /* 0x0000002c0418723c */ /* 0x010fe20000001810 */
[----:B------:R-:W-:Y:S01]  /*45a0*/  LOP3.LUT R17, R3, 0xa1, RZ, 0xfc, !PT ;  /* 0x000000a103117812 */ /* 0x000fe200078efcff */
[----:B------:R-:W-:Y:S01]  /*45b0*/  FMUL.FTZ R18, R33, UR6 ;  /* 0x0000000621127c20 */ /* 0x000fe20008410000 */
[C---:B------:R-:W-:Y:S02]  /*45c0*/  ISETP.GE.AND P1, PT, R23.reuse, R2, PT ;  /* 0x000000021700720c */ /* 0x040fe40003f26270 */
[----:B------:R-:W-:Y:S01]  /*45d0*/  ISETP.GE.AND P4, PT, R23, R0, PT ;  /* 0x000000001700720c */ /* 0x000fe20003f86270 */
[----:B------:R-:W-:Y:S01]  /*45e0*/  FMUL.FTZ R23, R30, UR6 ;  /* 0x000000061e177c20 */ /* 0x000fe20008410000 */
[----:B------:R-:W-:Y:S01]  /*45f0*/  FSEL R170, R170, -INF , !P6 ;  /* 0xff800000aaaa7808 */ /* 0x000fe20007000000 */
[----:B------:R-:W-:Y:S01]  /*4600*/  MUFU.TANH R48, R18 ;  /* 0x0000001200307308 */ /* 0x000fe20000002400 */
[----:B------:R-:W-:Y:S01]  /*4610*/  FSEL R176, R176, -INF , !P4 ;  /* 0xff800000b0b07808 */ /* 0x000fe20006000000 */
[----:B-----5:R-:W-:Y:S01]  /*4620*/  HMMA.16816.F32 R28, R8, R40, R36 ;  /* 0x00000028081c723c */ /* 0x020fe20000001824 */
[----:B------:R-:W-:-:S02]  /*4630*/  FSEL R129, R156, -INF , !P5 ;  /* 0xff8000009c817808 */ /* 0x000fc40006800000 */
[C---:B------:R-:W-:Y:S02]  /*4640*/  ISETP.GE.AND P4, PT, R22.reuse, R2, PT ;  /* 0x000000021600720c */ /* 0x040fe40003f86270 */
[----:B------:R-:W-:Y:S01]  /*4650*/  ISETP.GE.AND P6, PT, R22, R0, PT ;  /* 0x000000001600720c */ /* 0x000fe20003fc6270 */
[----:B------:R2:W4:Y:S01]  /*4660*/  MUFU.TANH R52, R23 ;  /* 0x0000001700347308 */ /* 0x0005220000002400 */
[----:B------:R-:W-:Y:S02]  /*4670*/  ISETP.GE.AND P5, PT, R17, R2, PT ;  /* 0x000000021100720c */ /* 0x000fe40003fa6270 */
[----:B------:R-:W-:Y:S01]  /*4680*/  LOP3.LUT R22, R3, 0xa9, RZ, 0xfc, !PT ;  /* 0x000000a903167812 */ /* 0x000fe200078efcff */
[----:B------:R-:W-:Y:S01]  /*4690*/  FMUL.FTZ R25, R25, UR6 ;  /* 0x0000000619197c20 */ /* 0x000fe20008410000 */
[----:B------:R-:W-:Y:S02]  /*46a0*/  FSEL R177, R177, -INF , !P3 ;  /* 0xff800000b1b17808 */ /* 0x000fe40005800000 */
[----:B------:R-:W-:Y:S01]  /*46b0*/  FSEL R128, R179, -INF , !P1 ;  /* 0xff800000b3807808 */ /* 0x000fe20004800000 */
[----:B------:R-:W-:Y:S01]  /*46c0*/  MUFU.TANH R37, R25 ;  /* 0x0000001900257308 */ /* 0x000fe20000002400 */
[----:B------:R-:W-:-:S02]  /*46d0*/  FSEL R130, R134, -INF , !P6 ;  /* 0xff80000086827808 */ /* 0x000fc40007000000 */
[----:B------:R-:W-:Y:S02]  /*46e0*/  FSEL R143, R143, -INF , !P5 ;  /* 0xff8000008f8f7808 */ /* 0x000fe40006800000 */
[C---:B------:R-:W-:Y:S02]  /*46f0*/  ISETP.GE.AND P6, PT, R22.reuse, R2, PT ;  /* 0x000000021600720c */ /* 0x040fe40003fc6270 */
[----:B------:R-:W-:Y:S01]  /*4700*/  ISETP.GE.AND P5, PT, R22, R0, PT ;  /* 0x000000001600720c */ /* 0x000fe20003fa6270 */
[----:B------:R-:W-:Y:S01]  /*4710*/  FMUL.FTZ R22, R35, UR6 ;  /* 0x0000000623167c20 */ /* 0x000fe20008410000 */
[C---:B--2---:R-:W-:Y:S02]  /*4720*/  LOP3.LUT R23, R3.reuse, 0x99, RZ, 0xfc, !PT ;  /* 0x0000009903177812 */ /* 0x044fe400078efcff */
[----:B------:R-:W-:Y:S01]  /*4730*/  LOP3.LUT R16, R3, 0xa8, RZ, 0xfc, !PT ;  /* 0x000000a803107812 */ /* 0x000fe200078efcff */
[----:B------:R-:W-:Y:S01]  /*4740*/  MUFU.TANH R44, R22 ;  /* 0x00000016002c7308 */ /* 0x000fe20000002400 */
[----:B------:R-:W-:-:S02]  /*4750*/  ISETP.GE.AND P3, PT, R23, R2, PT ;  /* 0x000000021700720c */ /* 0x000fc40003f66270 */
[----:B------:R-:W-:Y:S01]  /*4760*/  ISETP.GE.AND P1, PT, R23, R0, PT ;  /* 0x000000001700720c */ /* 0x000fe20003f26270 */
[----:B------:R-:W-:Y:S01]  /*4770*/  FMUL.FTZ R23, R34, UR6 ;  /* 0x0000000622177c20 */ /* 0x000fe20008410000 */
[----:B------:R-:W-:Y:S01]  /*4780*/  FSEL R169, R169, -INF , !P3 ;  /* 0xff800000a9a97808 */ /* 0x000fe20005800000 */
[----:B------:R-:W2:Y:S01]  /*4790*/  LDSM.16.M88.4 R32, [R21+0x9800] ;  /* 0x009800001520783b */ /* 0x000ea20000000200 */
[----:B------:R-:W-:Y:S01]  /*47a0*/  FSEL R155, R155, -INF , !P1 ;  /* 0xff8000009b9b7808 */ /* 0x000fe20004800000 */
[----:B------:R5:W4:Y:S01]  /*47b0*/  MUFU.TANH R45, R23 ;  /* 0x00000017002d7308 */ /* 0x000b220000002400 */
[----:B------:R-:W-:Y:S01]  /*47c0*/  FSEL R144, R144, -INF , !P4 ;  /* 0xff80000090907808 */ /* 0x000fe20006000000 */
[----:B------:R-:W-:-:S04]  /*47d0*/  DEPBAR.LE SB0, 0x0 ;  /* 0x000080000000791a */ /* 0x000fc80000000000 */
[----:B------:R-:W-:Y:S02]  /*47e0*/  ISETP.GE.AND P3, PT, R17, R0, PT ;  /* 0x000000001100720c */ /* 0x000fe40003f66270 */
[C---:B------:R-:W-:Y:S02]  /*47f0*/  ISETP.GE.AND P1, PT, R16.reuse, R2, PT ;  /* 0x000000021000720c */ /* 0x040fe40003f26270 */
[----:B------:R-:W-:Y:S02]  /*4800*/  ISETP.GE.AND P4, PT, R16, R0, PT ;  /* 0x000000001000720c */ /* 0x000fe40003f86270 */
[C---:B------:R-:W-:Y:S01]  /*4810*/  HMMA.16816.F32 R16, R8.reuse, R50, R60 ;  /* 0x000000320810723c */ /* 0x040fe2000000183c */
[----:B------:R-:W-:Y:S02]  /*4820*/  LOP3.LUT R20, R3, 0xb0, RZ, 0xfc, !PT ;  /* 0x000000b003147812 */ /* 0x000fe400078efcff */
[----:B------:R-:W-:Y:S02]  /*4830*/  FSEL R133, R133, -INF , !P3 ;  /* 0xff80000085857808 */ /* 0x000fe40005800000 */
[----:B------:R-:W-:Y:S01]  /*4840*/  FSEL R104, R104, -INF , !P1 ;  /* 0xff80000068687808 */ /* 0x000fe20004800000 */
[----:B-----5:R-:W-:Y:S01]  /*4850*/  FMUL.FTZ R23, R24, UR6 ;  /* 0x0000000618177c20 */ /* 0x020fe20008410000 */
[C---:B------:R-:W-:Y:S01]  /*4860*/  ISETP.GE.AND P3, PT, R20.reuse, R2, PT ;  /* 0x000000021400720c */ /* 0x040fe20003f66270 */
[----:B------:R-:W-:Y:S01]  /*4870*/  HMMA.16816.F32 R8, R8, R42, R12 ;  /* 0x0000002a0808723c */ /* 0x000fe2000000180c */
[----:B------:R-:W-:Y:S01]  /*4880*/  ISETP.GE.AND P1, PT, R20, R0, PT ;  /* 0x000000001400720c */ /* 0x000fe20003f26270 */
[----:B------:R5:W4:Y:S01]  /*4890*/  MUFU.TANH R38, R23 ;  /* 0x0000001700267308 */ /* 0x000b220000002400 */
[----:B------:R-:W-:-:S02]  /*48a0*/  LOP3.LUT R22, R3, 0xb1, RZ, 0xfc, !PT ;  /* 0x000000b103167812 */ /* 0x000fc400078efcff */
[----:B------:R-:W-:Y:S02]  /*48b0*/  LOP3.LUT R20, R3, 0xb8, RZ, 0xfc, !PT ;  /* 0x000000b803147812 */ /* 0x000fe400078efcff */
[----:B------:R-:W-:Y:S02]  /*48c0*/  FSEL R103, R103, -INF , !P4 ;  /* 0xff80000067677808 */ /* 0x000fe40006000000 */
[----:B------:R-:W-:Y:S02]  /*48d0*/  FSEL R113, R113, -INF , !P6 ;  /* 0xff80000071717808 */ /* 0x000fe40007000000 */
[----:B------:R-:W-:Y:S02]  /*48e0*/  FSEL R95, R95, -INF , !P5 ;  /* 0xff8000005f5f7808 */ /* 0x000fe40006800000 */
[----:B------:R-:W-:Y:S01]  /*48f0*/  FSEL R84, R84, -INF , !P3 ;  /* 0xff80000054547808 */ /* 0x000fe20005800000 */
[----:B------:R-:W-:Y:S01]  /*4900*/  BAR.SYNC.DEFER_BLOCKING 0x0 ;  /* 0x0000000000007b1d */ /* 0x000fe20000010000 */
[----:B------:R-:W-:-:S02]  /*4910*/  ISETP.GE.AND P4, PT, R22, R2, PT ;  /* 0x000000021600720c */ /* 0x000fc40003f86270 */
[----:B------:R-:W-:Y:S02]  /*4920*/  ISETP.GE.AND P6, PT, R22, R0, PT ;  /* 0x000000001600720c */ /* 0x000fe40003fc6270 */
[C---:B------:R-:W-:Y:S01]  /*4930*/  ISETP.GE.AND P5, PT, R20.reuse, R2, PT ;  /* 0x000000021400720c */ /* 0x040fe20003fa6270 */
[C---:B--2---:R-:W-:Y:S01]  /*4940*/  HMMA.16816.F32 R8, R4.reuse, R34, R8 ;  /* 0x000000220408723c */ /* 0x044fe20000001808 */
[----:B------:R-:W-:Y:S02]  /*4950*/  ISETP.GE.AND P3, PT, R20, R0, PT ;  /* 0x000000001400720c */ /* 0x000fe40003f66270 */
[----:B------:R-:W-:Y:S02]  /*4960*/  FSEL R83, R83, -INF , !P1 ;  /* 0xff80000053537808 */ /* 0x000fe40004800000 */
[----:B------:R-:W-:Y:S02]  /*4970*/  FSEL R85, R85, -INF , !P4 ;  /* 0xff80000055557808 */ /* 0x000fe40006000000 */
[----:B------:R-:W-:Y:S01]  /*4980*/  FSEL R131, R82, -INF , !P6 ;  /* 0xff80000052837808 */ /* 0x000fe20007000000 */
[----:B-----5:R-:W-:Y:S01]  /*4990*/  HMMA.16816.F32 R20, R4, R46, R16 ;  /* 0x0000002e0414723c */ /* 0x020fe20000001810 */
[C---:B------:R-:W-:Y:S01]  /*49a0*/  LOP3.LUT R17, R3.reuse, 0xb9, RZ, 0xfc, !PT ;  /* 0x000000b903117812 */ /* 0x040fe200078efcff */
[----:B------:R-:W-:Y:S01]  /*49b0*/  FMUL.FTZ R18, R26, UR6 ;  /* 0x000000061a127c20 */ /* 0x000fe20008410000 */
[----:B------:R-:W-:-:S02]  /*49c0*/  LOP3.LUT R16, R3, 0xc0, RZ, 0xfc, !PT ;  /* 0x000000c003107812 */ /* 0x000fc400078efcff */
[----:B------:R-:W-:Y:S01]  /*49d0*/  FSEL R80, R80, -INF , !P5 ;  /* 0xff80000050507808 */ /* 0x000fe20006800000 */
[----:B------:R2:W5:Y:S01]  /*49e0*/  MUFU.TANH R36, R18 ;  /* 0x0000001200247308 */ /* 0x0005620000002400 */
[C---:B------:R-:W-:Y:S02]  /*49f0*/  ISETP.GE.AND P1, PT, R17.reuse, R2, PT ;  /* 0x000000021100720c */ /* 0x040fe40003f26270 */
[----:B------:R-:W-:Y:S02]  /*4a00*/  ISETP.GE.AND P4, PT, R17, R0, PT ;  /* 0x000000001100720c */ /* 0x000fe40003f86270 */
[----:B------:R-:W-:Y:S01]  /*4a10*/  ISETP.GE.AND P6, PT, R16, R2, PT ;  /* 0x000000021000720c */ /* 0x000fe20003fc6270 */
[----:B------:R-:W-:Y:S01]  /*4a20*/  FMUL.FTZ R8, R8, UR6 ;  /* 0x0000000608087c20 */ /* 0x000fe20008410000 */
[----:B------:R-:W-:Y:S01]  /*4a30*/  ISETP.GE.AND P5, PT, R16, R0, PT ;  /* 0x000000001000720c */ /* 0x000fe20003fa6270 */
[----:B------:R-:W-:Y:S01]  /*4a40*/  FMUL.FTZ R9, R9, UR6 ;  /* 0x0000000609097c20 */ /* 0x000fe20008410000 */
[----:B------:R-:W-:-:S02]  /*4a50*/  LOP3.LUT R17, R3, 0xc1, RZ, 0xfc, !PT ;  /* 0x000000c103117812 */ /* 0x000fc400078efcff */
[----:B------:R-:W-:Y:S01]  /*4a60*/  LOP3.LUT R16, R3, 0xc8, RZ, 0xfc, !PT ;  /* 0x000000c803107812 */ /* 0x000fe200078efcff */
[----:B------:R-:W-:Y:S01]  /*4a70*/  MUFU.TANH R8, R8 ;  /* 0x0000000800087308 */ /* 0x000fe20000002400 */
[----:B------:R-:W-:Y:S01]  /*4a80*/  FSEL R81, R81, -INF , !P1 ;  /* 0xff80000051517808 */ /* 0x000fe20004800000 */
[----:B------:R-:W-:Y:S01]  /*4a90*/  FMUL.FTZ R21, R21, UR6 ;  /* 0x0000000615157c20 */ /* 0x000fe20008410000 */
[----:B------:R-:W-:Y:S01]  /*4aa0*/  FSEL R39, R75, -INF , !P4 ;  /* 0xff8000004b277808 */ /* 0x000fe20006000000 */
[----:B------:R-:W-:Y:S01]  /*4ab0*/  FMUL.FTZ R22, R22, UR6 ;  /* 0x0000000616167c20 */ /* 0x000fe20008410000 */
[----:B--2---:R-:W-:Y:S01]  /*4ac0*/  FMUL.FTZ R18, R27, UR6 ;  /* 0x000000061b127c20 */ /* 0x004fe20008410000 */
[----:B------:R-:W-:Y:S01]  /*4ad0*/  FSEL R151, R74, -INF , !P6 ;  /* 0xff8000004a977808 */ /* 0x000fe20007000000 */
[----:B------:R-:W-:Y:S01]  /*4ae0*/  HMMA.16816.F32 R24, R4, R32, R28 ;  /* 0x000000200418723c */ /* 0x000fe2000000181c */
[----:B------:R-:W-:Y:S01]  /*4af0*/  FSEL R76, R76, -INF , !P3 ;  /* 0xff8000004c4c7808 */ /* 0x000fe20005800000 */
[----:B------:R2:W-:Y:S01]  /*4b00*/  MUFU.TANH R19, R18 ;  /* 0x0000001200137308 */ /* 0x0005e20000002400 */
[----:B------:R-:W-:Y:S01]  /*4b10*/  ISETP.GE.AND P1, PT, R17, R0, PT ;  /* 0x000000001100720c */ /* 0x000fe20003f26270 */
[----:B------:R-:W-:Y:S01]  /*4b20*/  FMUL.FTZ R12, R23, UR6 ;  /* 0x00000006170c7c20 */ /* 0x000fe20008410000 */
[----:B------:R-:W-:-:S02]  /*4b30*/  ISETP.GE.AND P4, PT, R16, R2, PT ;  /* 0x000000021000720c */ /* 0x000fc40003f86270 */
[----:B------:R-:W-:Y:S02]  /*4b40*/  ISETP.GE.AND P6, PT, R16, R0, PT ;  /* 0x000000001000720c */ /* 0x000fe40003fc6270 */
[-C--:B------:R-:W-:Y:S01]  /*4b50*/  ISETP.GE.AND P3, PT, R17, R2.reuse, PT ;  /* 0x000000021100720c */ /* 0x080fe20003f66270 */
[----:B------:R1:W-:Y:S01]  /*4b60*/  MUFU.TANH R15, R12 ;  /* 0x0000000c000f7308 */ /* 0x0003e20000002400 */
[C---:B------:R-:W-:Y:S02]  /*4b70*/  LOP3.LUT R16, R3.reuse, 0xd0, RZ, 0xfc, !PT ;  /* 0x000000d003107812 */ /* 0x040fe400078efcff */
[----:B------:R-:W-:Y:S02]  /*4b80*/  LOP3.LUT R17, R3, 0xc9, RZ, 0xfc, !PT ;  /* 0x000000c903117812 */ /* 0x000fe400078efcff */
[----:B------:R-:W-:Y:S02]  /*4b90*/  FSEL R182, R66, -INF , !P1 ;  /* 0xff80000042b67808 */ /* 0x000fe40004800000 */
[----:B------:R-:W-:Y:S01]  /*4ba0*/  FSEL R150, R65, -INF , !P4 ;  /* 0xff80000041967808 */ /* 0x000fe20006000000 */
[----:B------:R-:W-:Y:S01]  /*4bb0*/  MUFU.TANH R21, R21 ;  /* 0x0000001500157308 */ /* 0x000fe20000002400 */
[----:B--2---:R-:W-:Y:S01]  /*4bc0*/  FMUL.FTZ R18, R20, UR6 ;  /* 0x0000000614127c20 */ /* 0x004fe20008410000 */
[----:B------:R-:W-:Y:S01]  /*4bd0*/  FSEL R181, R72, -INF , !P5 ;  /* 0xff80000048b57808 */ /* 0x000fe20006800000 */
[----:B------:R-:W-:Y:S01]  /*4be0*/  FMUL.FTZ R14, R24, UR6 ;  /* 0x00000006180e7c20 */ /* 0x000fe20008410000 */
[----:B------:R-:W-:Y:S01]  /*4bf0*/  FSEL R149, R73, -INF , !P3 ;  /* 0xff80000049957808 */ /* 0x000fe20005800000 */
[----:B------:R-:W-:Y:S01]  /*4c00*/  FMUL.FTZ R6, R26, UR6 ;  /* 0x000000061a067c20 */ /* 0x000fe20008410000 */
[----:B------:R-:W-:-:S02]  /*4c10*/  ISETP.GE.AND P1, PT, R16, R2, PT ;  /* 0x000000021000720c */ /* 0x000fc40003f26270 */
[----:B------:R-:W-:Y:S01]  /*4c20*/  ISETP.GE.AND P4, PT, R16, R0, PT ;  /* 0x000000001000720c */ /* 0x000fe20003f86270 */
[----:B------:R-:W2:Y:S01]  /*4c30*/  MUFU.TANH R22, R22 ;  /* 0x0000001600167308 */ /* 0x000ea20000002400 */
[C---:B------:R-:W-:Y:S02]  /*4c40*/  ISETP.GE.AND P5, PT, R17.reuse, R2, PT ;  /* 0x000000021100720c */ /* 0x040fe40003fa6270 */
[----:B------:R-:W-:Y:S02]  /*4c50*/  ISETP.GE.AND P3, PT, R17, R0, PT ;  /* 0x000000001100720c */ /* 0x000fe40003f66270 */
[C---:B------:R-:W-:Y:S02]  /*4c60*/  LOP3.LUT R16, R3.reuse, 0xd1, RZ, 0xfc, !PT ;  /* 0x000000d103107812 */ /* 0x040fe400078efcff */
[C---:B------:R-:W-:Y:S01]  /*4c70*/  LOP3.LUT R13, R3.reuse, 0xd8, RZ, 0xfc, !PT ;  /* 0x000000d8030d7812 */ /* 0x040fe200078efcff */
[----:B------:R-:W2:Y:S01]  /*4c80*/  MUFU.TANH R18, R18 ;  /* 0x0000001200127308 */ /* 0x000ea20000002400 */
[----:B-1----:R-:W-:-:S02]  /*4c90*/  LOP3.LUT R12, R3, 0xd9, RZ, 0xfc, !PT ;  /* 0x000000d9030c7812 */ /* 0x002fc400078efcff */
[----:B------:R-:W-:Y:S02]  /*4ca0*/  FSEL R180, R59, -INF , !P6 ;  /* 0xff8000003bb47808 */ /* 0x000fe40007000000 */
[----:B------:R-:W-:Y:S02]  /*4cb0*/  ISETP.GE.AND P6, PT, R16, R2, PT ;  /* 0x000000021000720c */ /* 0x000fe40003fc6270 */
[----:B------:R-:W-:Y:S01]  /*4cc0*/  FSEL R82, R64, -INF , !P5 ;  /* 0xff80000040527808 */ /* 0x000fe20006800000 */
[----:B------:R-:W1:Y:S01]  /*4cd0*/  MUFU.TANH R14, R14 ;  /* 0x0000000e000e7308 */ /* 0x000e620000002400 */
[----:B------:R-:W-:Y:S02]  /*4ce0*/  FSEL R179, R58, -INF , !P3 ;  /* 0xff8000003ab37808 */ /* 0x000fe40005800000 */
[----:B---3--:R-:W-:Y:S02]  /*4cf0*/  FSEL R184, R57, -INF , !P1 ;  /* 0xff80000039b87808 */ /* 0x008fe40004800000 */
[----:B----4-:R-:W-:-:S02]  /*4d00*/  FSEL R188, R52, -INF , !P4 ;  /* 0xff80000034bc7808 */ /* 0x010fc40006000000 */
[----:B------:R-:W-:Y:S01]  /*4d10*/  ISETP.GE.AND P5, PT, R16, R0, PT ;  /* 0x000000001000720c */ /* 0x000fe20003fa6270 */
[----:B------:R-:W-:Y:S01]  /*4d20*/  MUFU.TANH R9, R9 ;  /* 0x0000000900097308 */ /* 0x000fe20000002400 */
[C---:B------:R-:W-:Y:S02]  /*4d30*/  ISETP.GE.AND P3, PT, R13.reuse, R2, PT ;  /* 0x000000020d00720c */ /* 0x040fe40003f66270 */
[----:B------:R-:W-:Y:S02]  /*4d40*/  ISETP.GE.AND P1, PT, R13, R0, PT ;  /* 0x000000000d00720c */ /* 0x000fe40003f26270 */
[----:B------:R-:W-:Y:S02]  /*4d50*/  ISETP.GE.AND P4, PT, R12, R2, PT ;  /* 0x000000020c00720c */ /* 0x000fe40003f86270 */
[C---:B------:R-:W-:Y:S02]  /*4d60*/  LOP3.LUT R5, R3.reuse, 0xe0, RZ, 0xfc, !PT ;  /* 0x000000e003057812 */ /* 0x040fe400078efcff */
[----:B------:R-:W-:-:S02]  /*4d70*/  LOP3.LUT R4, R3, 0xe1, RZ, 0xfc, !PT ;  /* 0x000000e103047812 */ /* 0x000fc400078efcff */
[----:B------:R-:W-:Y:S02]  /*4d80*/  FSEL R186, R56, -INF , !P6 ;  /* 0xff80000038ba7808 */ /* 0x000fe40007000000 */
[----:B------:R-:W-:Y:S01]  /*4d90*/  ISETP.GE.AND P6, PT, R12, R0, PT ;  /* 0x000000000c00720c */ /* 0x000fe20003fc6270 */
[----:B------:R-:W-:Y:S01]  /*4da0*/  FMUL.FTZ R12, R25, UR6 ;  /* 0x00000006190c7c20 */ /* 0x000fe20008410000 */
[----:B------:R-:W-:Y:S02]  /*4db0*/  FSEL R187, R53, -INF , !P5 ;  /* 0xff80000035bb7808 */ /* 0x000fe40006800000 */
[----:B------:R-:W-:Y:S01]  /*4dc0*/  FSEL R183, R49, -INF , !P3 ;  /* 0xff80000031b77808 */ /* 0x000fe20005800000 */
[----:B------:R-:W-:Y:S01]  /*4dd0*/  MUFU.TANH R13, R12 ;  /* 0x0000000c000d7308 */ /* 0x000fe20000002400 */
[----:B------:R-:W-:Y:S02]  /*4de0*/  FSEL R189, R45, -INF , !P1 ;  /* 0xff8000002dbd7808 */ /* 0x000fe40004800000 */
[----:B------:R-:W-:-:S02]  /*4df0*/  FSEL R185, R48, -INF , !P4 ;  /* 0xff80000030b97808 */ /* 0x000fc40006000000 */
[C---:B------:R-:W-:Y:S02]  /*4e00*/  ISETP.GE.AND P5, PT, R5.reuse, R2, PT ;  /* 0x000000020500720c */ /* 0x040fe40003fa6270 */
[----:B------:R-:W-:Y:S01]  /*4e10*/  ISETP.GE.AND P3, PT, R5, R0, PT ;  /* 0x000000000500720c */ /* 0x000fe20003f66270 */
[----:B------:R3:W4:Y:S01]  /*4e20*/  MUFU.TANH R12, R6 ;  /* 0x00000006000c7308 */ /* 0x0007220000002400 */
[C---:B------:R-:W-:Y:S02]  /*4e30*/  ISETP.GE.AND P1, PT, R4.reuse, R2, PT ;  /* 0x000000020400720c */ /* 0x040fe40003f26270 */
[----:B------:R-:W-:Y:S02]  /*4e40*/  ISETP.GE.AND P4, PT, R4, R0, PT ;  /* 0x000000000400720c */ /* 0x000fe40003f86270 */
[C---:B------:R-:W-:Y:S02]  /*4e50*/  LOP3.LUT R5, R3.reuse, 0xe8, RZ, 0xfc, !PT ;  /* 0x000000e803057812 */ /* 0x040fe400078efcff */
[----:B------:R-:W-:-:S02]  /*4e60*/  LOP3.LUT R4, R3, 0xe9, RZ, 0xfc, !PT ;  /* 0x000000e903047812 */ /* 0x000fc400078efcff */
[----:B------:R-:W-:Y:S02]  /*4e70*/  FSEL R38, R38, -INF , !P5 ;  /* 0xff80000026267808 */ /* 0x000fe40006800000 */
[----:B-----5:R-:W-:Y:S02]  /*4e80*/  FSEL R193, R36, -INF , !P3 ;  /* 0xff80000024c17808 */ /* 0x020fe40005800000 */
[----:B------:R-:W-:Y:S02]  /*4e90*/  FSEL R37, R37, -INF , !P1 ;  /* 0xff80000025257808 */ /* 0x000fe40004800000 */
[----:B------:R-:W-:Y:S02]  /*4ea0*/  FSEL R190, R44, -INF , !P6 ;  /* 0xff8000002cbe7808 */ /* 0x000fe40007000000 */
[----:B------:R-:W-:Y:S01]  /*4eb0*/  ISETP.GE.AND P5, PT, R5, R0, PT ;  /* 0x000000000500720c */ /* 0x000fe20003fa6270 */
[----:B---3--:R-:W-:Y:S01]  /*4ec0*/  FMUL.FTZ R6, R27, UR6 ;  /* 0x000000061b067c20 */ /* 0x008fe20008410000 */
[----:B------:R-:W-:-:S02]  /*4ed0*/  ISETP.GE.AND P3, PT, R4, R2, PT ;  /* 0x000000020400720c */ /* 0x000fc40003f66270 */
[----:B------:R-:W-:Y:S01]  /*4ee0*/  ISETP.GE.AND P1, PT, R4, R0, PT ;  /* 0x000000000400720c */ /* 0x000fe20003f26270 */
[----:B------:R3:W5:Y:S01]  /*4ef0*/  MUFU.TANH R7, R6 ;  /* 0x0000000600077308 */ /* 0x0007620000002400 */
[----:B------:R-:W-:Y:S02]  /*4f00*/  ISETP.GE.AND P6, PT, R5, R2, PT ;  /* 0x000000020500720c */ /* 0x000fe40003fc6270 */
[C---:B------:R-:W-:Y:S02]  /*4f10*/  LOP3.LUT R4, R3.reuse, 0xf1, RZ, 0xfc, !PT ;  /* 0x000000f103047812 */ /* 0x040fe400078efcff */
[----:B------:R-:W-:Y:S02]  /*4f20*/  LOP3.LUT R5, R3, 0xf0, RZ, 0xfc, !PT ;  /* 0x000000f003057812 */ /* 0x000fe400078efcff */
[----:B--2---:R-:W-:Y:S02]  /*4f30*/  FSEL R195, R22, -INF , !P5 ;  /* 0xff80000016c37808 */ /* 0x004fe40006800000 */
[----:B------:R-:W-:-:S02]  /*4f40*/  FSEL R192, R21, -INF , !P3 ;  /* 0xff80000015c07808 */ /* 0x000fc40005800000 */
[----:B------:R-:W-:Y:S02]  /*4f50*/  FSEL R194, R19, -INF , !P4 ;  /* 0xff80000013c27808 */ /* 0x000fe40006000000 */
[----:B------:R-:W-:Y:S02]  /*4f60*/  FSEL R191, R18, -INF , !P6 ;  /* 0xff80000012bf7808 */ /* 0x000fe40007000000 */
[C---:B------:R-:W-:Y:S02]  /*4f70*/  ISETP.GE.AND P5, PT, R4.reuse, R2, PT ;  /* 0x000000020400720c */ /* 0x040fe40003fa6270 */
[----:B------:R-:W-:Y:S01]  /*4f80*/  ISETP.GE.AND P3, PT, R4, R0, PT ;  /* 0x000000000400720c */ /* 0x000fe20003f66270 */
[----:B---3--:R-:W-:Y:S01]  /*4f90*/  FMUL.FTZ R6, R10, UR6 ;  /* 0x000000060a067c20 */ /* 0x008fe20008410000 */
[C---:B------:R-:W-:Y:S02]  /*4fa0*/  ISETP.GE.AND P4, PT, R5.reuse, R2, PT ;  /* 0x000000020500720c */ /* 0x040fe40003f86270 */
[----:B------:R-:W-:Y:S01]  /*4fb0*/  ISETP.GE.AND P6, PT, R5, R0, PT ;  /* 0x000000000500720c */ /* 0x000fe20003fc6270 */
[----:B------:R-:W-:Y:S01]  /*4fc0*/  FMUL.FTZ R5, R11, UR6 ;  /* 0x000000060b057c20 */ /* 0x000fe20008410000 */
[----:B------:R-:W-:Y:S01]  /*4fd0*/  LOP3.LUT R4, R3, 0xf8, RZ, 0xfc, !PT ;  /* 0x000000f803047812 */ /* 0x000fe200078efcff */
[----:B------:R-:W2:Y:S01]  /*4fe0*/  MUFU.TANH R6, R6 ;  /* 0x0000000600067308 */ /* 0x000ea20000002400 */
[----:B------:R-:W-:-:S02]  /*4ff0*/  FSEL R196, R15, -INF , !P1 ;  /* 0xff8000000fc47808 */ /* 0x000fc40004800000 */
[----:B------:R-:W-:Y:S02]  /*5000*/  ISETP.GE.AND P1, PT, R4, R2, PT ;  /* 0x000000020400720c */ /* 0x000fe40003f26270 */
[----:B-1----:R-:W-:Y:S02]  /*5010*/  FSEL R197, R14, -INF , !P4 ;  /* 0xff8000000ec57808 */ /* 0x002fe40006000000 */
[----:B------:R-:W-:Y:S01]  /*5020*/  FSEL R199, R8, -INF , !P1 ;  /* 0xff80000008c77808 */ /* 0x000fe20004800000 */
[----:B------:R-:W1:Y:S01]  /*5030*/  MUFU.TANH R5, R5 ;  /* 0x0000000500057308 */ /* 0x000e620000002400 */
[----:B------:R-:W-:Y:S02]  /*5040*/  ISETP.NE.AND P1, PT, R252, 0x1, PT ;  /* 0x00000001fc00780c */ /* 0x000fe40003f25270 */
[----:B------:R-:W-:Y:S02]  /*5050*/  ISETP.GE.AND P4, PT, R4, R0, PT ;  /* 0x000000000400720c */ /* 0x000fe40003f86270 */
[----:B------:R-:W-:-:S02]  /*5060*/  LOP3.LUT R4, R3, 0xf9, RZ, 0xfc, !PT ;  /* 0x000000f903047812 */ /* 0x000fc400078efcff */
[----:B----4-:R-:W-:Y:S02]  /*5070*/  FSEL R201, R12, -INF , !P6 ;  /* 0xff8000000cc97808 */ /* 0x010fe40007000000 */
[-C--:B------:R-:W-:Y:S02]  /*5080*/  ISETP.GE.AND P6, PT, R3, R2.reuse, PT ;  /* 0x000000020300720c */ /* 0x080fe40003fc6270 */
[----:B------:R-:W-:Y:S02]  /*5090*/  FSEL R198, R13, -INF , !P5 ;  /* 0xff8000000dc67808 */ /* 0x000fe40006800000 */
[----:B-----5:R-:W-:Y:S02]  /*50a0*/  FSEL R202, R7, -INF , !P3 ;  /* 0xff80000007ca7808 */ /* 0x020fe40005800000 */
[C---:B------:R-:W-:Y:S02]  /*50b0*/  ISETP.GE.AND P5, PT, R4.reuse, R2, PT ;  /* 0x000000020400720c */ /* 0x040fe40003fa6270 */
[----:B------:R-:W-:-:S02]  /*50c0*/  ISETP.GE.AND P3, PT, R4, R0, PT ;  /* 0x000000000400720c */ /* 0x000fc40003f66270 */
[----:B------:R-:W-:Y:S02]  /*50d0*/  FSEL R22, R204, -INF , !P6 ;  /* 0xff800000cc167808 */ /* 0x000fe40007000000 */
[----:B--2---:R-:W-:Y:S02]  /*50e0*/  FSEL R203, R6, -INF , !P4 ;  /* 0xff80000006cb7808 */ /* 0x004fe40006000000 */
[----:B------:R-:W-:Y:S02]  /*50f0*/  FSEL R200, R9, -INF , !P5 ;  /* 0xff80000009c87808 */ /* 0x000fe40006800000 */
[----:B-1----:R-:W-:Y:S01]  /*5100*/  FSEL R204, R5, -INF , !P3 ;  /* 0xff80000005cc7808 */ /* 0x002fe20005800000 */
        /* <DEDUP_REMOVED lines=11> */
[----:B------:R1:W-:Y:S04]  /*51c0*/  STL [R1+0x4], R207 ;  /* 0x000004cf01007387 */ /* 0x0003e80000100800 */
[----:B------:R1:W-:Y:S01]  /*51d0*/  STL [R1], R208 ;  /* 0x000000d001007387 */ /* 0x0003e20000100800 */
[----:B------:R-:W-:Y:S05]  /*51e0*/  BRA `(.L_x_1937) ;  /* 0x0000000400007947 */ /* 0x000fea0003800000 */
.L_x_1936:
[----:B------:R-:W1:Y:S01]  /*51f0*/  LDC R9, c[0x0][0x4f0] ;  /* 0x00013c00ff097b82 */ /* 0x000e620000000800 */
[----:B------:R-:W-:Y:S01]  /*5200*/  LEA R7, R252, 0xfffffe00, 0x8 ;  /* 0xfffffe00fc077811 */ /* 0x000fe200078e40ff */
[----:B------:R-:W-:Y:S01]  /*5210*/  IMAD.MOV.U32 R11, RZ, RZ, R207 ;  /* 0x000000ffff0b7224 */ /* 0x000fe200078e00cf */
[----:B------:R-:W-:Y:S01]  /*5220*/  IABS R5, R251 ;  /* 0x000000fb00057213 */ /* 0x000fe20000000000 */
[----:B------:R-:W-:Y:S01]  /*5230*/  IMAD.MOV.U32 R10, RZ, RZ, R208 ;  /* 0x000000ffff0a7224 */ /* 0x000fe200078e00d0 */
[----:B------:R-:W-:Y:S02]  /*5240*/  IABS R4, R7 ;  /* 0x0000000700047213 */ /* 0x000fe40000000000 */
[----:B-1----:R-:W-:-:S04]  /*5250*/  IABS R8, R9 ;  /* 0x0000000900087213 */ /* 0x002fc80000000000 */
[----:B------:R-:W1:Y:S08]  /*5260*/  I2F.RP R2, R8 ;  /* 0x0000000800027306 */ /* 0x000e700000209400 */
[----:B-1----:R-:W1:Y:S02]  /*5270*/  MUFU.RCP R2, R2 ;  /* 0x0000000200027308 */ /* 0x002e640000001000 */
[----:B-1----:R-:W-:-:S06]  /*5280*/  IADD3 R2, PT, PT, R2, 0xffffffe, RZ ;  /* 0x0ffffffe02027810 */ /* 0x002fcc0007ffe0ff */
[----:B------:R-:W1:Y:S02]  /*5290*/  F2I.FTZ.U32.TRUNC.NTZ R3, R2 ;  /* 0x0000000200037305 */ /* 0x000e64000021f000 */
[----:B-1----:R-:W-:Y:S02]  /*52a0*/  IMAD.MOV R0, RZ, RZ, -R3 ;  /* 0x000000ffff007224 */ /* 0x002fe400078e0a03 */
        /* <DEDUP_REMOVED lines=37> */
[----:B------:R-:W-:-:S05]  /*5500*/  SHF.R.S32.HI R2, RZ, 0x1f, R0 ;  /* 0x0000001fff027819 */ /* 0x000fca0000011400 */
[----:B-1----:R-:W-:Y:S02]  /*5510*/  IMAD R4, R2, UR14, RZ ;  /* 0x0000000e02047c24 */ /* 0x002fe4000f8e02ff */
[----:B------:R-:W-:-:S04]  /*5520*/  IMAD.WIDE.U32 R2, R0, UR14, RZ ;  /* 0x0000000e00027c25 */ /* 0x000fc8000f8e00ff */
[----:B------:R-:W-:-:S04]  /*5530*/  IMAD R0, R0, UR15, R4 ;  /* 0x0000000f00007c24 */ /* 0x000fc8000f8e0204 */
[----:B------:R-:W-:Y:S01]  /*5540*/  IMAD.IADD R3, R3, 0x1, R0 ;  /* 0x0000000103037824 */ /* 0x000fe200078e0200 */
[----:B--2---:R-:W-:-:S04]  /*5550*/  IADD3 R5, PT, PT, R6, -R5, RZ ;  /* 0x8000000506057210 */ /* 0x004fc80007ffe0ff */
[----:B------:R-:W-:Y:S01]  /*5560*/  SHF.R.S32.HI R4, RZ, 0x1f, R5 ;  /* 0x0000001fff047819 */ /* 0x000fe20000011405 */
[----:B------:R-:W-:-:S04]  /*5570*/  IMAD.WIDE.U32 R2, R5, UR16, R2 ;  /* 0x0000001005027c25 */ /* 0x000fc8000f8e0002 */
[----:B------:R-:W-:Y:S01]  /*5580*/  IMAD R0, R4, UR16, RZ ;  /* 0x0000001004007c24 */ /* 0x000fe2000f8e02ff */
[----:B------:R-:W-:-:S03]  /*5590*/  LEA R11, P3, R2, R11, 0x1 ;  /* 0x0000000b020b7211 */ /* 0x000fc600078608ff */
[----:B------:R-:W-:-:S05]  /*55a0*/  IMAD R0, R5, UR17, R0 ;  /* 0x0000001105007c24 */ /* 0x000fca000f8e0200 */
[----:B------:R-:W-:-:S04]  /*55b0*/  IADD3 R0, PT, PT, R3, R0, RZ ;  /* 0x0000000003007210 */ /* 0x000fc80007ffe0ff */
[----:B------:R-:W-:-:S05]  /*55c0*/  LEA.HI.X R10, R2, R10, R0, 0x1, P3 ;  /* 0x0000000a020a7211 */ /* 0x000fca00018f0c00 */
[----:B------:R2:W-:Y:S04]  /*55d0*/  STL [R1], R10 ;  /* 0x0000000a01007387 */ /* 0x0005e80000100800 */
[----:B------:R2:W-:Y:S02]  /*55e0*/  STL [R1+0x4], R11 ;  /* 0x0000040b01007387 */ /* 0x0005e40000100800 */
.L_x_1937:
[----:B------:R-:W3:Y:S04]  /*55f0*/  LDL R0, [R1+0x4] ;  /* 0x0000040001007983 */ /* 0x000ee80000100800 */
[----:B--2---:R-:W2:Y:S01]  /*5600*/  LDL R10, [R1] ;  /* 0x00000000010a7983 */ /* 0x004ea20000100800 */
[----:B---3--:R-:W-:-:S04]  /*5610*/  IADD3 R8, P3, PT, R0, UR7, RZ ;  /* 0x0000000700087c10 */ /* 0x008fc8000ff7e0ff */
[----:B--2---:R-:W-:Y:S02]  /*5620*/  IADD3.X R9, PT, PT, R10, UR4, RZ, P3, !PT ;  /* 0x000000040a097c10 */ /* 0x004fe40009ffe4ff */
[----:B------:R-:W-:-:S04]  /*5630*/  IADD3 R6, P3, PT, R8, UR7, RZ ;  /* 0x0000000708067c10 */ /* 0x000fc8000ff7e0ff */
[----:B------:R-:W-:Y:S02]  /*5640*/  IADD3.X R7, PT, PT, R9, UR4, RZ, P3, !PT ;  /* 0x0000000409077c10 */ /* 0x000fe40009ffe4ff */
        /* <DEDUP_REMOVED lines=10> */
[----:B------:R-:W-:Y:S01]  /*56f0*/  IADD3 R20, P3, PT, R18, UR7, RZ ;  /* 0x0000000712147c10 */ /* 0x000fe2000ff7e0ff */
[----:B------:R-:W-:Y:S02]  /*5700*/  IMAD.MOV.U32 R11, RZ, RZ, R10 ;  /* 0x000000ffff0b7224 */ /* 0x000fe400078e000a */
[----:B------:R-:W-:Y:S01]  /*5710*/  IMAD.MOV.U32 R10, RZ, RZ, R0 ;  /* 0x000000ffff0a7224 */ /* 0x000fe200078e0000 */
[----:B------:R-:W-:Y:S02]  /*5720*/  IADD3.X R21, PT, PT, R19, UR4, RZ, P3, !PT ;  /* 0x0000000413157c10 */ /* 0x000fe40009ffe4ff */
[----:B------:R-:W-:Y:S02]  /*5730*/  IADD3 R16, P3, PT, R20, UR7, RZ ;  /* 0x0000000714107c10 */ /* 0x000fe4000ff7e0ff */
[----:B------:R-:W-:Y:S01]  /*5740*/  @!PT LDS RZ, [RZ] ;  /* 0x00000000fffff984 */ /* 0x000fe20000000800 */
[----:B------:R-:W-:Y:S01]  /*5750*/  @!PT LDS RZ, [RZ] ;  /* 0x00000000fffff984 */ /* 0x000fe20000000800 */
[----:B------:R-:W-:Y:S01]  /*5760*/  @!PT LDS RZ, [RZ] ;  /* 0x00000000fffff984 */ /* 0x000fe20000000800 */
[----:B------:R2:W-:Y:S02]  /*5770*/  LDGSTS.E.BYPASS.LTC128B.128 [R241+0x2000], desc[UR26][R10.64] ;  /* 0x020000000af17fae */ /* 0x0005e4000b981a1a */
[----:B------:R-:W-:-:S02]  /*5780*/  IADD3.X R17, PT, PT, R21, UR4, RZ, P3, !PT ;  /* 0x0000000415117c10 */ /* 0x000fc40009ffe4ff */
[----:B------:R3:W-:Y:S04]  /*5790*/  LDGSTS.E.BYPASS.LTC128B.128 [R241+0x2800], desc[UR26][R8.64] ;  /* 0x0280000008f17fae */ /* 0x0007e8000b981a1a */
[----:B------:R4:W-:Y:S04]  /*57a0*/  LDGSTS.E.BYPASS.LTC128B.128 [R241+0x3000], desc[UR26][R6.64] ;  /* 0x0300000006f17fae */ /* 0x0009e8000b981a1a */
[----:B------:R5:W-:Y:S04]  /*57b0*/  LDGSTS.E.BYPASS.LTC128B.128 [R241+0x3800], desc[UR26][R4.64] ;  /* 0x0380000004f17fae */ /* 0x000be8000b981a1a */
[----:B------:R1:W-:Y:S04]  /*57c0*/  LDGSTS.E.BYPASS.LTC128B.128 [R241+0x4000], desc[UR26][R2.64] ;  /* 0x0400000002f17fae */ /* 0x0003e8000b981a1a */
[----:B------:R-:W-:Y:S04]  /*57d0*/  LDGSTS.E.BYPASS.LTC128B.128 [R241+0x4800], desc[UR26][R14.64] ;  /* 0x048000000ef17fae */ /* 0x000fe8000b981a1a */
[----:B------:R-:W-:Y:S01]  /*57e0*/  LDGSTS.E.BYPASS.LTC128B.128 [R241+0x5000], desc[UR26][R12.64] ;  /* 0x050000000cf17fae */ /* 0x000fe2000b981a1a */
[----:B--2---:R-:W-:-:S03]  /*57f0*/  IADD3 R10, P3, PT, R16, UR7, RZ ;  /* 0x00000007100a7c10 */ /* 0x004fc6000ff7e0ff */
[----:B------:R-:W-:Y:S01]  /*5800*/  LDGSTS.E.BYPASS.LTC128B.128 [R241+0x5800], desc[UR26][R18.64] ;  /* 0x0580000012f17fae */ /* 0x000fe2000b981a1a */
[----:B------:R-:W-:-:S03]  /*5810*/  IADD3.X R11, PT, PT, R17, UR4, RZ, P3, !PT ;  /* 0x00000004110b7c10 */ /* 0x000fc60009ffe4ff */
[----:B------:R-:W-:Y:S01]  /*5820*/  LDGSTS.E.BYPASS.LTC128B.128 [R241+0x6000], desc[UR26][R20.64] ;  /* 0x0600000014f17fae */ /* 0x000fe2000b981a1a */
[----:B---3--:R-:W-:-:S03]  /*5830*/  IADD3 R8, P3, PT, R10, UR7, RZ ;  /* 0x000000070a087c10 */ /* 0x008fc6000ff7e0ff */
[----:B------:R-:W-:Y:S01]  /*5840*/  LDGSTS.E.BYPASS.LTC128B.128 [R241+0x6800], desc[UR26][R16.64] ;  /* 0x0680000010f17fae */ /* 0x000fe2000b981a1a */
[----:B------:R-:W-:Y:S02]  /*5850*/  IADD3.X R9, PT, PT, R11, UR4, RZ, P3, !PT ;  /* 0x000000040b097c10 */ /* 0x000fe40009ffe4ff */
[----:B----4-:R-:W-:Y:S01]  /*5860*/  IADD3 R6, P3, PT, R8, UR7, RZ ;  /* 0x0000000708067c10 */ /* 0x010fe2000ff7e0ff */
[----:B------:R2:W-:Y:S03]  /*5870*/  LDGSTS.E.BYPASS.LTC128B.128 [R241+0x7000], desc[UR26][R10.64] ;  /* 0x070000000af17fae */ /* 0x0005e6000b981a1a */
[----:B------:R-:W-:Y:S01]  /*5880*/  IADD3.X R7, PT, PT, R9, UR4, RZ, P3, !PT ;  /* 0x0000000409077c10 */ /* 0x000fe20009ffe4ff */
[----:B------:R3:W-:Y:S01]  /*5890*/  LDGSTS.E.BYPASS.LTC128B.128 [R241+0x7800], desc[UR26][R8.64] ;  /* 0x0780000008f17fae */ /* 0x0007e2000b981a1a */
[----:B-----5:R-:W-:-:S03]  /*58a0*/  IADD3 R4, P3, PT, R6, UR7, RZ ;  /* 0x0000000706047c10 */ /* 0x020fc6000ff7e0ff */
[----:B------:R3:W-:Y:S01]  /*58b0*/  LDGSTS.E.BYPASS.LTC128B.128 [R241+0x8000], desc[UR26][R6.64] ;  /* 0x0800000006f17fae */ /* 0x0007e2000b981a1a */
[----:B------:R-:W-:Y:S02]  /*58c0*/  IADD3.X R5, PT, PT, R7, UR4, RZ, P3, !PT ;  /* 0x0000000407057c10 */ /* 0x000fe40009ffe4ff */
[----:B-1----:R-:W-:-:S03]  /*58d0*/  IADD3 R2, P3, PT, R4, UR7, RZ ;  /* 0x0000000704027c10 */ /* 0x002fc6000ff7e0ff */
[----:B------:R3:W-:Y:S01]  /*58e0*/  LDGSTS.E.BYPASS.LTC128B.128 [R241+0x8800], desc[UR26][R4.64] ;  /* 0x0880000004f17fae */ /* 0x0007e2000b981a1a */
[----:B------:R-:W-:-:S05]  /*58f0*/  IADD3.X R3, PT, PT, R5, UR4, RZ, P3, !PT ;  /* 0x0000000405037c10 */ /* 0x000fca0009ffe4ff */
[----:B------:R3:W-:Y:S01]  /*5900*/  LDGSTS.E.BYPASS.LTC128B.128 [R241+0x9000], desc[UR26][R2.64] ;  /* 0x0900000002f17fae */ /* 0x0007e2000b981a1a */
[----:B--2---:R-:W-:-:S04]  /*5910*/  IADD3 R10, P3, PT, R2, UR7, RZ ;  /* 0x00000007020a7c10 */ /* 0x004fc8000ff7e0ff */
[----:B------:R-:W-:-:S05]  /*5920*/  IADD3.X R11, PT, PT, R3, UR4, RZ, P3, !PT ;  /* 0x00000004030b7c10 */ /* 0x000fca0009ffe4ff */
[----:B------:R3:W-:Y:S04]  /*5930*/  LDGSTS.E.BYPASS.LTC128B.128 [R241+0x9800], desc[UR26][R10.64] ;  /* 0x098000000af17fae */ /* 0x0007e8000b981a1a */
[----:B------:R-:W0:Y:S02]  /*5940*/  LDGDEPBAR ;  /* 0x00000000000079af */ /* 0x000e240000000000 */
.L_x_1935:
[----:B------:R-:W-:Y:S01]  /*5950*/  FMNMX3.FTZ R0, R22, R93, R87, !PT ;  /* 0x0000005d16007276 */ /* 0x000fe20007810057 */
[----:B------:R-:W1:Y:S03]  /*5960*/  LDCU UR4, c[0x0][0x45c] ;  /* 0x00008b80ff0477ac */ /* 0x000e660008000800 */
[----:B------:R-:W-:-:S04]  /*5970*/  FMNMX3.FTZ R0, R0, R90, R86, !PT ;  /* 0x0000005a00007276 */ /* 0x000fc80007810056 */
[----:B------:R-:W-:-:S04]  /*5980*/  FMNMX3.FTZ R0, R0, R91, R89, !PT ;  /* 0x0000005b00007276 */ /* 0x000fc80007810059 */
[----:B------:R-:W-:-:S04]  /*5990*/  FMNMX3.FTZ R0, R0, R88, R102, !PT ;  /* 0x0000005800007276 */ /* 0x000fc80007810066 */
[----:B------:R-:W-:-:S04]  /*59a0*/  FMNMX3.FTZ R0, R0, R109, R101, !PT ;  /* 0x0000006d00007276 */ /* 0x000fc80007810065 */
[----:B------:R-:W-:-:S04]  /*59b0*/  FMNMX3.FTZ R0, R0, R110, R126, !PT ;  /* 0x0000006e00007276 */ /* 0x000fc8000781007e */
[----:B---3--:R-:W-:Y:S02]  /*59c0*/  FMNMX3.FTZ R2, R0, R112, R107, !PT ;  /* 0x0000007000027276 */ /* 0x008fe4000781006b */
        /* <DEDUP_REMOVED lines=50> */
[----:B------:R-:W-:-:S03]  /*5cf0*/  FMNMX3.FTZ R0, R0, R179, R188, !PT ;  /* 0x000000b300007276 */ /* 0x000fc600078100bc */
[----:B------:R-:W2:Y:S01]  /*5d00*/  SHFL.BFLY PT, R36, R2, 0x2, 0x1f ;  /* 0x0c401f0002247f89 */ /* 0x000ea200000e0000 */
[----:B------:R-:W-:-:S04]  /*5d10*/  FMNMX3.FTZ R0, R0, R187, R189, !PT ;  /* 0x000000bb00007276 */ /* 0x000fc800078100bd */
[----:B------:R-:W-:-:S04]  /*5d20*/  FMNMX3.FTZ R0, R0, R190, R193, !PT ;  /* 0x000000be00007276 */ /* 0x000fc800078100c1 */
[----:B------:R-:W-:-:S04]  /*5d30*/  FMNMX3.FTZ R0, R0, R194, R195, !PT ;  /* 0x000000c200007276 */ /* 0x000fc800078100c3 */
[----:B------:R-:W-:-:S04]  /*5d40*/  FMNMX3.FTZ R0, R0, R196, R201, !PT ;  /* 0x000000c400007276 */ /* 0x000fc800078100c9 */
[----:B------:R-:W-:-:S04]  /*5d50*/  FMNMX3.FTZ R0, R0, R202, R203, !PT ;  /* 0x000000ca00007276 */ /* 0x000fc800078100cb */
[----:B------:R-:W-:Y:S02]  /*5d60*/  FMNMX.FTZ R0, R204, R0, !PT ;  /* 0x00000000cc007209 */ /* 0x000fe40007810000 */
[----:B--2---:R-:W-:-:S03]  /*5d70*/  FMNMX.FTZ R36, R2, R36, !PT ;  /* 0x0000002402247209 */ /* 0x004fc60007810000 */
[----:B------:R-:W2:Y:S04]  /*5d80*/  SHFL.BFLY PT, R2, R0, 0x2, 0x1f ;  /* 0x0c401f0000027f89 */ /* 0x000ea800000e0000 */
[----:B------:R-:W3:Y:S01]  /*5d90*/  SHFL.BFLY PT, R3, R36, 0x1, 0x1f ;  /* 0x0c201f0024037f89 */ /* 0x000ee200000e0000 */
[----:B--2---:R-:W-:Y:S02]  /*5da0*/  FMNMX.FTZ R0, R0, R2, !PT ;  /* 0x0000000200007209 */ /* 0x004fe40007810000 */
[----:B---3--:R-:W-:-:S03]  /*5db0*/  FMNMX.FTZ R36, R36, R3, !PT ;  /* 0x0000000324247209 */ /* 0x008fc60007810000 */
[----:B------:R-:W2:Y:S01]  /*5dc0*/  SHFL.BFLY PT, R3, R0, 0x1, 0x1f ;  /* 0x0c201f0000037f89 */ /* 0x000ea200000e0000 */
[C---:B------:R-:W-:Y:S01]  /*5dd0*/  FSETP.NEU.FTZ.AND P3, PT, R36.reuse, -INF , PT ;  /* 0xff8000002400780b */ /* 0x040fe20003f7d000 */
[----:B-1----:R-:W-:-:S05]  /*5de0*/  FMUL.FTZ R4, R36, UR4 ;  /* 0x0000000424047c20 */ /* 0x002fca0008410000 */
[----:B------:R-:W-:-:S05]  /*5df0*/  FSEL R4, R4, RZ, P3 ;  /* 0x000000ff04047208 */ /* 0x000fca0001800000 */
[----:B------:R-:W-:-:S04]  /*5e00*/  FFMA.FTZ R2, R22, UR4, -R4 ;  /* 0x0000000416027c23 */ /* 0x000fc80008010804 */
[----:B------:R1:W-:Y:S01]  /*5e10*/  MUFU.EX2 R6, R2 ;  /* 0x0000000200067308 */ /* 0x0003e20000000800 */
[----:B--2---:R-:W-:Y:S01]  /*5e20*/  FMNMX.FTZ R3, R0, R3, !PT ;  /* 0x0000000300037209 */ /* 0x004fe20007810000 */
[----:B------:R-:W-:-:S03]  /*5e30*/  FFMA.FTZ R0, R90, UR4, -R4 ;  /* 0x000000045a007c23 */ /* 0x000fc60008010804 */
[----:B------:R-:W-:-:S03]  /*5e40*/  FSETP.NEU.FTZ.AND P3, PT, R3, -INF , PT ;  /* 0xff8000000300780b */ /* 0x000fc60003f7d000 */
[----:B------:R2:W-:Y:S01]  /*5e50*/  MUFU.EX2 R90, R0 ;  /* 0x00000000005a7308 */ /* 0x0005e20000000800 */
[----:B-1----:R-:W-:-:S07]  /*5e60*/  FFMA.FTZ R2, R93, UR4, -R4 ;  /* 0x000000045d027c23 */ /* 0x002fce0008010804 */
[----:B------:R1:W-:Y:S01]  /*5e70*/  MUFU.EX2 R93, R2 ;  /* 0x00000002005d7308 */ /* 0x0003e20000000800 */
[----:B--2---:R-:W-:-:S07]  /*5e80*/  FFMA.FTZ R0, R86, UR4, -R4 ;  /* 0x0000000456007c23 */ /* 0x004fce0008010804 */
[----:B------:R2:W-:Y:S01]  /*5e90*/  MUFU.EX2 R86, R0 ;  /* 0x0000000000567308 */ /* 0x0005e20000000800 */
[----:B-1----:R-:W-:-:S07]  /*5ea0*/  FFMA.FTZ R2, R87, UR4, -R4 ;  /* 0x0000000457027c23 */ /* 0x002fce0008010804 */
[----:B------:R1:W3:Y:S01]  /*5eb0*/  MUFU.EX2 R87, R2 ;  /* 0x0000000200577308 */ /* 0x0002e20000000800 */
[----:B--2---:R-:W-:-:S04]  /*5ec0*/  LOP3.LUT R0, R205, 0x200, R206, 0xf8, !PT ;  /* 0x00000200cd007812 */ /* 0x004fc800078ef8ce */
[----:B------:R-:W-:-:S04]  /*5ed0*/  LEA R134, R0, UR5, 0x1 ;  /* 0x0000000500867c11 */ /* 0x000fc8000f8e08ff */
[-C--:B------:R-:W-:Y:S01]  /*5ee0*/  IADD3 R148, PT, PT, R137, R134.reuse, RZ ;  /* 0x0000008689947210 */ /* 0x080fe20007ffe0ff */
[----:B-1----:R-:W-:Y:S01]  /*5ef0*/  FMUL.FTZ R2, R3, UR4 ;  /* 0x0000000403027c20 */ /* 0x002fe20008410000 */
[----:B------:R-:W1:Y:S01]  /*5f00*/  LDSM.16.MT88.4 R24, [R134+0xa000] ;  /* 0x00a000008618783b */ /* 0x000e620000004200 */
[----:B------:R-:W-:Y:S02]  /*5f10*/  IADD3 R156, PT, PT, R178, R134, RZ ;  /* 0x00000086b29c7210 */ /* 0x000fe40007ffe0ff */
[----:B---3--:R-:W-:Y:S01]  /*5f20*/  F2FP.F16.F32.PACK_AB R10, R90, R87 ;  /* 0x000000575a0a723e */ /* 0x008fe200000000ff */
[----:B------:R-:W2:Y:S01]  /*5f30*/  LDSM.16.MT88.4 R20, [R148+0xa000] ;  /* 0x00a000009414783b */ /* 0x000ea20000004200 */
[----:B------:R-:W-:Y:S02]  /*5f40*/  FSEL R2, R2, RZ, P3 ;  /* 0x000000ff02027208 */ /* 0x000fe40001800000 */
[----:B------:R-:W-:Y:S01]  /*5f50*/  IADD3 R7, PT, PT, R137, R156, RZ ;  /* 0x0000009c89077210 */ /* 0x000fe20007ffe0ff */
[----:B------:R-:W-:Y:S02]  /*5f60*/  LDSM.16.MT88.4 R12, [R156+0xa000] ;  /* 0x00a000009c0c783b */ /* 0x000fe40000004200 */
[--C-:B------:R-:W-:Y:S01]  /*5f70*/  FFMA.FTZ R5, R108, UR4, -R2.reuse ;  /* 0x000000046c057c23 */ /* 0x100fe20008010802 */
[----:B------:R-:W-:Y:S01]  /*5f80*/  FFMA.FTZ R0, R94, UR4, -R2 ;  /* 0x000000045e007c23 */ /* 0x000fe20008010802 */
[----:B------:R-:W3:Y:S02]  /*5f90*/  LDSM.16.MT88.4 R16, [R7+0xa000] ;  /* 0x00a000000710783b */ /* 0x000ee40000004200 */
[----:B------:R4:W-:Y:S02]  /*5fa0*/  MUFU.EX2 R246, R5 ;  /* 0x0000000500f67308 */ /* 0x0009e40000000800 */
[----:B------:R-:W5:Y:S01]  /*5fb0*/  LDSM.16.MT88.4 R28, [R134+0xa800] ;  /* 0x00a80000861c783b */ /* 0x000f620000004200 */
[----:B----4-:R-:W-:-:S05]  /*5fc0*/  MOV R5, R6 ;  /* 0x0000000600057202 */ /* 0x010fca0000000f00 */
[----:B------:R4:W1:Y:S01]  /*5fd0*/  MUFU.EX2 R6, R0 ;  /* 0x0000000000067308 */ /* 0x0008620000000800 */
[----:B------:R-:W-:Y:S01]  /*5fe0*/  F2FP.F16.F32.PACK_AB R8, R93, R5 ;  /* 0x000000055d08723e */ /* 0x000fe200000000ff */
[----:B----4-:R-:W-:Y:S01]  /*5ff0*/  FFMA.FTZ R0, R92, UR4, -R2 ;  /* 0x000000045c007c23 */ /* 0x010fe20008010802 */
[----:B-1----:R-:W-:Y:S01]  /*6000*/  F2FP.F16.F32.PACK_AB R9, R6, R246 ;  /* 0x000000f60609723e */ /* 0x002fe200000000ff */
[----:B------:R-:W-:-:S04]  /*6010*/  FADD.FTZ R6, R246, R6 ;  /* 0x00000006f6067221 */ /* 0x000fc80000010000 */
[----:B------:R1:W4:Y:S02]  /*6020*/  MUFU.EX2 R244, R0 ;  /* 0x0000000000f47308 */ /* 0x0003240000000800 */
[----:B-1----:R-:W-:Y:S01]  /*6030*/  FFMA.FTZ R0, R96, UR4, -R2 ;  /* 0x0000000460007c23 */ /* 0x002fe20008010802 */
[----:B----4-:R-:W-:-:S05]  /*6040*/  FADD.FTZ R6, R244, R6 ;  /* 0x00000006f4067221 */ /* 0x010fca0000010000 */
[----:B------:R1:W4:Y:S02]  /*6050*/  MUFU.EX2 R250, R0 ;  /* 0x0000000000fa7308 */ /* 0x0003240000000800 */
[----:B-1----:R-:W-:Y:S01]  /*6060*/  FFMA.FTZ R0, R91, UR4, -R4 ;  /* 0x000000045b007c23 */ /* 0x002fe20008010804 */
[C---:B----4-:R-:W-:Y:S01]  /*6070*/  F2FP.F16.F32.PACK_AB R11, R250.reuse, R244 ;  /* 0x000000f4fa0b723e */ /* 0x050fe200000000ff */
[----:B------:R-:W-:-:S04]  /*6080*/  FADD.FTZ R6, R250, R6 ;  /* 0x00000006fa067221 */ /* 0x000fc80000010000 */
[----:B------:R1:W4:Y:S02]  /*6090*/  MUFU.EX2 R108, R0 ;  /* 0x00000000006c7308 */ /* 0x0003240000000800 */
[C---:B------:R-:W-:Y:S08]  /*60a0*/  HMMA.16816.F32 R40, R8.reuse, R24, RZ ;  /* 0x000000180828723c */ /* 0x040ff000000018ff */
[----:B------:R-:W-:Y:S01]  /*60b0*/  HMMA.16816.F32 R44, R8, R26, RZ ;  /* 0x0000001a082c723c */ /* 0x000fe200000018ff */
[----:B-1----:R-:W-:-:S07]  /*60c0*/  FFMA.FTZ R0, R89, UR4, -R4 ;  /* 0x0000000459007c23 */ /* 0x002fce0008010804 */
[C---:B--2---:R-:W-:Y:S01]  /*60d0*/  HMMA.16816.F32 R32, R8.reuse, R20, RZ ;  /* 0x000000140820723c */ /* 0x044fe200000018ff */
[----:B------:R1:W-:Y:S07]  /*60e0*/  MUFU.EX2 R94, R0 ;  /* 0x00000000005e7308 */ /* 0x0003ee0000000800 */
[C---:B------:R-:W-:Y:S01]  /*60f0*/  HMMA.16816.F32 R24, R8.reuse, R22, RZ ;  /* 0x000000160818723c */ /* 0x040fe200000018ff */
[----:B------:R-:W2:Y:S07]  /*6100*/  LDSM.16.MT88.4 R20, [R148+0xa800] ;  /* 0x00a800009414783b */ /* 0x000eae0000004200 */
[----:B---3--:R-:W-:Y:S01]  /*6110*/  HMMA.16816.F32 R52, R8, R16, RZ ;  /* 0x000000100834723c */ /* 0x008fe200000018ff */
[----:B-1----:R-:W-:-:S04]  /*6120*/  FFMA.FTZ R0, R88, UR4, -R4 ;  /* 0x0000000458007c23 */ /* 0x002fc80008010804 */
[----:B------:R1:W3:Y:S03]  /*6130*/  MUFU.EX2 R92, R0 ;  /* 0x00000000005c7308 */ /* 0x0002e60000000800 */
[C---:B------:R-:W-:Y:S01]  /*6140*/  HMMA.16816.F32 R48, R8.reuse, R18, RZ ;  /* 0x000000120830723c */ /* 0x040fe200000018ff */
[----:B------:R-:W2:Y:S07]  /*6150*/  LDSM.16.MT88.4 R16, [R156+0xa800] ;  /* 0x00a800009c10783b */ /* 0x000eae0000004200 */
[----:B------:R-:W-:Y:S01]  /*6160*/  HMMA.16816.F32 R56, R8, R12, RZ ;  /* 0x0000000c0838723c */ /* 0x000fe200000018ff */
[----:B-1----:R-:W-:-:S07]  /*6170*/  FFMA.FTZ R0, R99, UR4, -R2 ;  /* 0x0000000463007c23 */ /* 0x002fce0008010802 */
[----:B------:R-:W-:Y:S01]  /*6180*/  HMMA.16816.F32 R60, R8, R14, RZ ;  /* 0x0000000e083c723c */ /* 0x000fe200000018ff */
[----:B------:R-:W1:Y:S01]  /*6190*/  LDSM.16.MT88.4 R12, [R7+0xa800] ;  /* 0x00a80000070c783b */ /* 0x000e620000004200 */
[----:B----4-:R-:W-:Y:S01]  /*61a0*/  F2FP.F16.F32.PACK_AB R8, R108, R86 ;  /* 0x000000566c08723e */ /* 0x010fe200000000ff */
[----:B------:R4:W-:Y:S01]  /*61b0*/  MUFU.EX2 R235, R0 ;  /* 0x0000000000eb7308 */ /* 0x0009e20000000800 */
[----:B---3--:R-:W-:Y:S01]  /*61c0*/  F2FP.F16.F32.PACK_AB R10, R92, R94 ;  /* 0x0000005e5c0a723e */ /* 0x008fe200000000ff */
[----:B----4-:R-:W-:-:S06]  /*61d0*/  FFMA.FTZ R0, R98, UR4, -R2 ;  /* 0x0000000462007c23 */ /* 0x010fcc0008010802 */
        /* <DEDUP_REMOVED lines=9> */
[C---:B-----5:R-:W-:Y:S08]  /*6270*/  HMMA.16816.F32 R64, R8.reuse, R28, R40 ;  /* 0x0000001c0840723c */ /* 0x060ff00000001828 */
[----:B--2---:R-:W-:Y:S01]  /*6280*/  HMMA.16816.F32 R40, R8, R20, R32 ;  /* 0x000000140828723c */ /* 0x004fe20000001820 */
[----:B---3--:R-:W-:-:S07]  /*6290*/  FFMA.FTZ R0, R109, UR4, -R4 ;  /* 0x000000046d007c23 */ /* 0x008fce0008010804 */
[C---:B------:R-:W-:Y:S01]  /*62a0*/  HMMA.16816.F32 R68, R8.reuse, R30, R44 ;  /* 0x0000001e0844723c */ /* 0x040fe2000000182c */
[----:B------:R2:W3:Y:S01]  /*62b0*/  MUFU.EX2 R247, R0 ;  /* 0x0000000000f77308 */ /* 0x0004e20000000800 */
[----:B------:R-:W4:Y:S06]  /*62c0*/  LDSM.16.MT88.4 R28, [R134+0xb000] ;  /* 0x00b00000861c783b */ /* 0x000f2c0000004200 */
[C---:B------:R-:W-:Y:S01]  /*62d0*/  HMMA.16816.F32 R32, R8.reuse, R22, R24 ;  /* 0x000000160820723c */ /* 0x040fe20000001818 */
[----:B------:R-:W5:Y:S07]  /*62e0*/  LDSM.16.MT88.4 R24, [R148+0xb000] ;  /* 0x00b000009418783b */ /* 0x000f6e0000004200 */
[----:B------:R-:W-:Y:S01]  /*62f0*/  HMMA.16816.F32 R56, R8, R16, R56 ;  /* 0x000000100838723c */ /* 0x000fe20000001838 */
        /* <DEDUP_REMOVED lines=128> */
[----:B--2---:R-:W-:Y:S01]  /*6b00*/  FFMA.FTZ R0, R146, UR4, -R4 ;  /* 0x0000000492007c23 */ /* 0x004fe20008010804 */
[----:B------:R-:W-:-:S03]  /*6b10*/  MOV R146, R93 ;  /* 0x0000005d00927202 */ /* 0x000fc60000000f00 */
[----:B------:R2:W-:Y:S03]  /*6b20*/  MUFU.EX2 R140, R0 ;  /* 0x00000000008c7308 */ /* 0x0005e60000000800 */
[----:B------:R-:W-:Y:S01]  /*6b30*/  HMMA.16816.F32 R72, R8, R18, R72 ;  /* 0x000000120848723c */ /* 0x000fe20000001848 */
[----:B------:R-:W5:Y:S01]  /*6b40*/  LDSM.16.MT88.4 R16, [R156+0xd000] ;  /* 0x00d000009c10783b */ /* 0x000f620000004200 */
[----:B------:R-:W-:-:S06]  /*6b50*/  FADD.FTZ R5, R5, R146 ;  /* 0x0000009205057221 */ /* 0x000fcc0000010000 */
        /* <DEDUP_REMOVED lines=16> */
[----:B--2---:R-:W-:Y:S01]  /*6c60*/  FFMA.FTZ R0, R153, UR4, -R2 ;  /* 0x0000000499007c23 */ /* 0x004fe20008010802 */
[----:B------:R-:W-:-:S05]  /*6c70*/  MOV R153, R108 ;  /* 0x0000006c00997202 */ /* 0x000fca0000000f00 */
[----:B------:R2:W4:Y:S02]  /*6c80*/  MUFU.EX2 R138, R0 ;  /* 0x00000000008a7308 */ /* 0x0005240000000800 */
[----:B--2---:R-:W-:Y:S01]  /*6c90*/  FFMA.FTZ R0, R157, UR4, -R4 ;  /* 0x000000049d007c23 */ /* 0x004fe20008010804 */
[----:B----4-:R-:W-:Y:S02]  /*6ca0*/  F2FP.F16.F32.PACK_AB R11, R138, R136 ;  /* 0x000000888a0b723e */ /* 0x010fe400000000ff */
[----:B------:R-:W-:-:S03]  /*6cb0*/  MOV R157, R86 ;  /* 0x00000056009d7202 */ /* 0x000fc60000000f00 */
[----:B------:R2:W-:Y:S02]  /*6cc0*/  MUFU.EX2 R132, R0 ;  /* 0x0000000000847308 */ /* 0x0005e40000000800 */
[C---:B---3--:R-:W-:Y:S08]  /*6cd0*/  HMMA.16816.F32 R52, R8.reuse, R28, R52 ;  /* 0x0000001c0834723c */ /* 0x048ff00000001834 */
[----:B------:R-:W-:Y:S01]  /*6ce0*/  HMMA.16816.F32 R68, R8, R30, R68 ;  /* 0x0000001e0844723c */ /* 0x000fe20000001844 */
[----:B------:R-:W3:Y:S01]  /*6cf0*/  LDSM.16.MT88.4 R28, [R134+0xd800] ;  /* 0x00d80000861c783b */ /* 0x000ee20000004200 */
[----:B--2---:R-:W-:Y:S01]  /*6d00*/  FFMA.FTZ R0, R158, UR4, -R4 ;  /* 0x000000049e007c23 */ /* 0x004fe20008010804 */
[----:B------:R-:W-:-:S05]  /*6d10*/  MOV R158, R90 ;  /* 0x0000005a009e7202 */ /* 0x000fca0000000f00 */
        /* <DEDUP_REMOVED lines=10> */
[----:B------:R-:W-:-:S04]  /*6dc0*/  FADD.FTZ R5, R160, R5 ;  /* 0x00000005a0057221 */ /* 0x000fc80000010000 */
[----:B------:R-:W-:Y:S02]  /*6dd0*/  FADD.FTZ R5, R158, R5 ;  /* 0x000000059e057221 */ /* 0x000fe40000010000 */
[----:B-1----:R-:W-:Y:S02]  /*6de0*/  HMMA.16816.F32 R48, R8, R12, R48 ;  /* 0x0000000c0830723c */ /* 0x002fe40000001830 */
[----:B------:R-:W-:-:S04]  /*6df0*/  FADD.FTZ R5, R157, R5 ;  /* 0x000000059d057221 */ /* 0x000fc80000010000 */
[----:B------:R-:W-:Y:S01]  /*6e00*/  FADD.FTZ R5, R153, R5 ;  /* 0x0000000599057221 */ /* 0x000fe20000010000 */
[----:B--2---:R-:W-:Y:S01]  /*6e10*/  FFMA.FTZ R0, R159, UR4, -R4 ;  /* 0x000000049f007c23 */ /* 0x004fe20008010804 */
[----:B------:R-:W-:Y:S01]  /*6e20*/  HMMA.16816.F32 R20, R8, R14, R20 ;  /* 0x0000000e0814723c */ /* 0x000fe20000001814 */
[----:B------:R-:W1:Y:S01]  /*6e30*/  LDSM.16.MT88.4 R12, [R7+0xd800] ;  /* 0x00d80000070c783b */ /* 0x000e620000004200 */
[----:B----4-:R-:W-:Y:S01]  /*6e40*/  F2FP.F16.F32.PACK_AB R8, R135, R132 ;  /* 0x000000848708723e */ /* 0x010fe200000000ff */
[----:B------:R2:W4:Y:S01]  /*6e50*/  MUFU.EX2 R126, R0 ;  /* 0x00000000007e7308 */ /* 0x0005220000000800 */
[----:B------:R-:W-:-:S04]  /*6e60*/  FADD.FTZ R5, R154, R5 ;  /* 0x000000059a057221 */ /* 0x000fc80000010000 */
[----:B------:R-:W-:-:S04]  /*6e70*/  FADD.FTZ R5, R152, R5 ;  /* 0x0000000598057221 */ /* 0x000fc80000010000 */
[----:B------:R-:W-:Y:S01]  /*6e80*/  FADD.FTZ R5, R234, R5 ;  /* 0x00000005ea057221 */ /* 0x000fe20000010000 */
[----:B--2---:R-:W-:Y:S01]  /*6e90*/  FFMA.FTZ R0, R162, UR4, -R2 ;  /* 0x00000004a2007c23 */ /* 0x004fe20008010802 */
[----:B----4-:R-:W-:-:S03]  /*6ea0*/  F2FP.F16.F32.PACK_AB R10, R126, R127 ;  /* 0x0000007f7e0a723e */ /* 0x010fc600000000ff */
        /* <DEDUP_REMOVED lines=76> */
[----:B-----5:R-:W-:Y:S01]  /*7370*/  HMMA.16816.F32 R56, R8, R24, R48 ;  /* 0x000000180838723c */ /* 0x020fe20000001830 */
[----:B------:R-:W-:Y:S01]  /*7380*/  LDSM.16.MT88.4 R48, [R148+0xf000] ;  /* 0x00f000009430783b */ /* 0x000fe20000004200 */
[----:B--2---:R-:W-:-:S06]  /*7390*/  FFMA.FTZ R0, R143, UR4, -R4 ;  /* 0x000000048f007c23 */ /* 0x004fcc0008010804 */
[C---:B------:R-:W-:Y:S01]  /*73a0*/  HMMA.16816.F32 R52, R8.reuse, R26, R44 ;  /* 0x0000001a0834723c */ /* 0x040fe2000000182c */
[----:B------:R2:W3:Y:S01]  /*73b0*/  MUFU.EX2 R101, R0 ;  /* 0x0000000000657308 */ /* 0x0004e20000000800 */
[----:B------:R-:W4:Y:S06]  /*73c0*/  LDSM.16.MT88.4 R24, [R134+0xf000] ;  /* 0x00f000008618783b */ /* 0x000f2c0000004200 */
[C---:B------:R-:W-:Y:S08]  /*73d0*/  HMMA.16816.F32 R68, R8.reuse, R30, R68 ;  /* 0x0000001e0844723c */ /* 0x040ff00000001844 */
[----:B------:R-:W-:Y:S01]  /*73e0*/  HMMA.16816.F32 R60, R8, R16, R60 ;  /* 0x00000010083c723c */ /* 0x000fe2000000183c */
[----:B--2---:R-:W-:-:S04]  /*73f0*/  FFMA.FTZ R0, R104, UR4, -R4 ;  /* 0x0000000468007c23 */ /* 0x004fc80008010804 */
[----:B------:R2:W-:Y:S03]  /*7400*/  MUFU.EX2 R102, R0 ;  /* 0x0000000000667308 */ /* 0x0005e60000000800 */
[C---:B------:R-:W-:Y:S01]  /*7410*/  HMMA.16816.F32 R72, R8.reuse, R18, R72 ;  /* 0x000000120848723c */ /* 0x040fe20000001848 */
[----:B------:R-:W5:Y:S07]  /*7420*/  LDSM.16.MT88.4 R16, [R156+0xf000] ;  /* 0x00f000009c10783b */ /* 0x000f6e0000004200 */
[----:B-1----:R-:W-:Y:S01]  /*7430*/  HMMA.16816.F32 R64, R8, R12, R40 ;  /* 0x0000000c0840723c */ /* 0x002fe20000001828 */
[----:B------:R-:W-:Y:S01]  /*7440*/  LDSM.16.MT88.4 R40, [R148+0xf800] ;  /* 0x00f800009428783b */ /* 0x000fe20000004200 */
[----:B--2---:R-:W-:-:S06]  /*7450*/  FFMA.FTZ R0, R113, UR4, -R4 ;  /* 0x0000000471007c23 */ /* 0x004fcc0008010804 */
        /* <DEDUP_REMOVED lines=24> */
[C---:B-----5:R-:W-:Y:S08]  /*75e0*/  HMMA.16816.F32 R60, R8.reuse, R16, R60 ;  /* 0x00000010083c723c */ /* 0x060ff0000000183c */
[----:B------:R-:W-:Y:S01]  /*75f0*/  HMMA.16816.F32 R72, R8, R18, R72 ;  /* 0x000000120848723c */ /* 0x000fe20000001848 */
[----:B------:R-:W-:Y:S01]  /*7600*/  LDSM.16.MT88.4 R16, [R134+0x10000] ;  /* 0x010000008610783b */ /* 0x000fe20000004200 */
[----:B--2---:R-:W-:-:S04]  /*7610*/  FFMA.FTZ R0, R80, UR4, -R4 ;  /* 0x0000000450007c23 */ /* 0x004fc80008010804 */
[----:B------:R2:W-:Y:S02]  /*7620*/  MUFU.EX2 R92, R0 ;  /* 0x00000000005c7308 */ /* 0x0005e40000000800 */
[C---:B------:R-:W-:Y:S08]  /*7630*/  HMMA.16816.F32 R48, R8.reuse, R50, R52 ;  /* 0x000000320830723c */ /* 0x040ff00000001834 */
        /* <DEDUP_REMOVED lines=29> */
[C---:B------:R-:W-:Y:S01]  /*7810*/  HMMA.16816.F32 R32, R8.reuse, R42, R48 ;  /* 0x0000002a0820723c */ /* 0x040fe20000001830 */
[----:B------:R-:W5:Y:S07]  /*7820*/  LDSM.16.MT88.4 R40, [R156+0x10000] ;  /* 0x010000009c28783b */ /* 0x000f6e0000004200 */
[----:B-1----:R-:W-:Y:S01]  /*7830*/  HMMA.16816.F32 R48, R8, R12, R68 ;  /* 0x0000000c0830723c */ /* 0x002fe20000001844 */
[----:B--2---:R-:W-:-:S07]  /*7840*/  FFMA.FTZ R0, R82, UR4, -R4 ;  /* 0x0000000452007c23 */ /* 0x004fce0008010804 */
[----:B------:R-:W-:Y:S01]  /*7850*/  HMMA.16816.F32 R52, R8, R14, R52 ;  /* 0x0000000e0834723c */ /* 0x000fe20000001834 */
[----:B---3--:R-:W-:Y:S01]  /*7860*/  F2FP.F16.F32.PACK_AB R8, R84, R85 ;  /* 0x000000555408723e */ /* 0x008fe200000000ff */
[----:B------:R-:W-:Y:S01]  /*7870*/  LDSM.16.MT88.4 R12, [R134+0x10800] ;  /* 0x01080000860c783b */ /* 0x000fe20000004200 */
        /* <DEDUP_REMOVED lines=17> */
[----:B-1----:R-:W-:-:S03]  /*7990*/  FFMA.FTZ R0, R186, UR4, -R4 ;  /* 0x00000004ba007c23 */ /* 0x002fc60008010804 */
[----:B------:R-:W-:Y:S03]  /*79a0*/  LDSM.16.MT88.4 R20, [R148+0x10800] ;  /* 0x010800009414783b */ /* 0x000fe60000004200 */
[C---:B----4-:R-:W-:Y:S01]  /*79b0*/  HMMA.16816.F32 R144, R8.reuse, R24, R28 ;  /* 0x000000180890723c */ /* 0x050fe2000000181c */
[----:B------:R1:W3:Y:S07]  /*79c0*/  MUFU.EX2 R76, R0 ;  /* 0x00000000004c7308 */ /* 0x0002ee0000000800 */
[C---:B------:R-:W-:Y:S08]  /*79d0*/  HMMA.16816.F32 R32, R8.reuse, R26, R32 ;  /* 0x0000001a0820723c */ /* 0x040ff00000001820 */
[----:B-----5:R-:W-:Y:S01]  /*79e0*/  HMMA.16816.F32 R44, R8, R40, R44 ;  /* 0x00000028082c723c */ /* 0x020fe2000000182c */
[----:B-1----:R-:W-:-:S04]  /*79f0*/  FFMA.FTZ R0, R183, UR4, -R4 ;  /* 0x00000004b7007c23 */ /* 0x002fc80008010804 */
[----:B------:R1:W-:Y:S03]  /*7a00*/  MUFU.EX2 R74, R0 ;  /* 0x00000000004a7308 */ /* 0x0003e60000000800 */
[C---:B------:R-:W-:Y:S08]  /*7a10*/  HMMA.16816.F32 R56, R8.reuse, R42, R56 ;  /* 0x0000002a0838723c */ /* 0x040ff00000001838 */
[----:B--2---:R-:W-:Y:S01]  /*7a20*/  HMMA.16816.F32 R48, R8, R16, R48 ;  /* 0x000000100830723c */ /* 0x004fe20000001830 */
[----:B-1----:R-:W-:-:S07]  /*7a30*/  FFMA.FTZ R0, R185, UR4, -R4 ;  /* 0x00000004b9007c23 */ /* 0x002fce0008010804 */
[----:B------:R-:W-:Y:S01]  /*7a40*/  HMMA.16816.F32 R24, R8, R18, R52 ;  /* 0x000000120818723c */ /* 0x000fe20000001834 */
[----:B------:R-:W1:Y:S01]  /*7a50*/  LDSM.16.MT88.4 R16, [R156+0x10800] ;  /* 0x010800009c10783b */ /* 0x000e620000004200 */
[----:B------:R2:W4:Y:S01]  /*7a60*/  MUFU.EX2 R73, R0 ;  /* 0x0000000000497308 */ /* 0x0005220000000800 */
[----:B---3--:R-:W-:Y:S01]  /*7a70*/  F2FP.F16.F32.PACK_AB R8, R76, R75 ;  /* 0x0000004b4c08723e */ /* 0x008fe200000000ff */
[----:B--2---:R-:W-:Y:S01]  /*7a80*/  FFMA.FTZ R0, R188, UR4, -R2 ;  /* 0x00000004bc007c23 */ /* 0x004fe20008010802 */
[----:B----4-:R-:W-:-:S05]  /*7a90*/  F2FP.F16.F32.PACK_AB R10, R73, R74 ;  /* 0x0000004a490a723e */ /* 0x010fca00000000ff */
[----:B------:R2:W-:Y:S02]  /*7aa0*/  MUFU.EX2 R72, R0 ;  /* 0x0000000000487308 */ /* 0x0005e40000000800 */
[----:B--2---:R-:W-:-:S06]  /*7ab0*/  FFMA.FTZ R0, R187, UR4, -R2 ;  /* 0x00000004bb007c23 */ /* 0x004fcc0008010802 */
[----:B------:R2:W3:Y:S02]  /*7ac0*/  MUFU.EX2 R71, R0 ;  /* 0x0000000000477308 */ /* 0x0004e40000000800 */
[----:B--2---:R-:W-:Y:S01]  /*7ad0*/  FADD.FTZ R0, R235, R6 ;  /* 0x00000006eb007221 */ /* 0x004fe20000010000 */
        /* <DEDUP_REMOVED lines=15> */
[----:B--2---:R-:W-:Y:S01]  /*7bd0*/  FADD.FTZ R6, R247, R5 ;  /* 0x00000005f7067221 */ /* 0x004fe20000010000 */
[----:B------:R-:W-:Y:S02]  /*7be0*/  FFMA.FTZ R5, R38, UR4, -R4 ;  /* 0x0000000426057c23 */ /* 0x000fe40008010804 */
[----:B------:R-:W-:Y:S01]  /*7bf0*/  FADD.FTZ R0, R221, R0 ;  /* 0x00000000dd007221 */ /* 0x000fe20000010000 */
[----:B---3--:R-:W-:Y:S01]  /*7c00*/  F2FP.F16.F32.PACK_AB R11, R69, R70 ;  /* 0x00000046450b723e */ /* 0x008fe200000000ff */
[----:B------:R-:W-:Y:S01]  /*7c10*/  FADD.FTZ R6, R233, R6 ;  /* 0x00000006e9067221 */ /* 0x000fe20000010000 */
[----:B------:R2:W-:Y:S01]  /*7c20*/  MUFU.EX2 R68, R5 ;  /* 0x0000000500447308 */ /* 0x0005e20000000800 */
[----:B------:R-:W-:-:S04]  /*7c30*/  FADD.FTZ R0, R216, R0 ;  /* 0x00000000d8007221 */ /* 0x000fc80000010000 */
[----:B------:R-:W-:Y:S01]  /*7c40*/  FADD.FTZ R0, R215, R0 ;  /* 0x00000000d7007221 */ /* 0x000fe20000010000 */
[----:B------:R-:W-:Y:S03]  /*7c50*/  HMMA.16816.F32 R64, R8, R12, R64 ;  /* 0x0000000c0840723c */ /* 0x000fe60000001840 */
[----:B------:R-:W-:-:S04]  /*7c60*/  FADD.FTZ R0, R214, R0 ;  /* 0x00000000d6007221 */ /* 0x000fc80000010000 */
[----:B------:R-:W-:Y:S01]  /*7c70*/  FADD.FTZ R0, R213, R0 ;  /* 0x00000000d5007221 */ /* 0x000fe20000010000 */
[C---:B------:R-:W-:Y:S01]  /*7c80*/  HMMA.16816.F32 R28, R8.reuse, R14, R60 ;  /* 0x0000000e081c723c */ /* 0x040fe2000000183c */
[----:B------:R-:W3:Y:S01]  /*7c90*/  LDSM.16.MT88.4 R12, [R7+0x10800] ;  /* 0x01080000070c783b */ /* 0x000ee20000004200 */
[----:B--2---:R-:W-:Y:S01]  /*7ca0*/  FADD.FTZ R5, R249, R6 ;  /* 0x00000006f9057221 */ /* 0x004fe20000010000 */
[----:B------:R-:W-:Y:S01]  /*7cb0*/  FADD.FTZ R0, R208, R0 ;  /* 0x00000000d0007221 */ /* 0x000fe20000010000 */
[----:B------:R-:W-:Y:S02]  /*7cc0*/  FFMA.FTZ R6, R37, UR4, -R4 ;  /* 0x0000000425067c23 */ /* 0x000fe40008010804 */
[----:B------:R-:W-:Y:S01]  /*7cd0*/  FADD.FTZ R5, R226, R5 ;  /* 0x00000005e2057221 */ /* 0x000fe20000010000 */
[----:B------:R-:W-:Y:S01]  /*7ce0*/  FADD.FTZ R0, R207, R0 ;  /* 0x00000000cf007221 */ /* 0x000fe20000010000 */
[----:B------:R2:W4:Y:S01]  /*7cf0*/  MUFU.EX2 R55, R6 ;  /* 0x0000000600377308 */ /* 0x0005220000000800 */
        /* <DEDUP_REMOVED lines=8> */
[----:B------:R-:W1:Y:S02]  /*7d80*/  LDSM.16.MT88.4 R16, [R148+0x11000] ;  /* 0x011000009410783b */ /* 0x000e640000004200 */
[----:B------:R-:W-:Y:S01]  /*7d90*/  FADD.FTZ R5, R219, R5 ;  /* 0x00000005db057221 */ /* 0x000fe20000010000 */
[----:B------:R-:W-:Y:S01]  /*7da0*/  FADD.FTZ R0, R137, R0 ;  /* 0x0000000089007221 */ /* 0x000fe20000010000 */
[----:B------:R-:W-:Y:S01]  /*7db0*/  LDSM.16.MT88.4 R148, [R148+0x11800] ;  /* 0x011800009494783b */ /* 0x000fe20000004200 */
[----:B--2---:R-:W-:Y:S01]  /*7dc0*/  FFMA.FTZ R6, R191, UR4, -R4 ;  /* 0x00000004bf067c23 */ /* 0x004fe20008010804 */
[----:B------:R-:W-:Y:S01]  /*7dd0*/  FADD.FTZ R5, R220, R5 ;  /* 0x00000005dc057221 */ /* 0x000fe20000010000 */
[----:B------:R-:W-:Y:S01]  /*7de0*/  FADD.FTZ R0, R136, R0 ;  /* 0x0000000088007221 */ /* 0x000fe20000010000 */
[----:B------:R-:W-:Y:S01]  /*7df0*/  HMMA.16816.F32 R144, R8, R20, R144 ;  /* 0x000000140890723c */ /* 0x000fe20000001890 */
[----:B------:R2:W-:Y:S01]  /*7e00*/  MUFU.EX2 R54, R6 ;  /* 0x0000000600367308 */ /* 0x0005e20000000800 */
[----:B------:R-:W-:Y:S01]  /*7e10*/  FADD.FTZ R5, R218, R5 ;  /* 0x00000005da057221 */ /* 0x000fe20000010000 */
[----:B------:R-:W-:-:S03]  /*7e20*/  FADD.FTZ R0, R138, R0 ;  /* 0x000000008a007221 */ /* 0x000fc60000010000 */
        /* <DEDUP_REMOVED lines=8> */
[C---:B---3--:R-:W-:Y:S02]  /*7eb0*/  HMMA.16816.F32 R160, R8.reuse, R12, R48 ;  /* 0x0000000c08a0723c */ /* 0x048fe40000001830 */
[----:B------:R-:W-:Y:S01]  /*7ec0*/  FADD.FTZ R5, R210, R5 ;  /* 0x00000005d2057221 */ /* 0x000fe20000010000 */
[----:B--2---:R-:W-:Y:S01]  /*7ed0*/  FFMA.FTZ R6, R192, UR4, -R4 ;  /* 0x00000004c0067c23 */ /* 0x004fe20008010804 */
[----:B------:R-:W-:Y:S02]  /*7ee0*/  FADD.FTZ R0, R122, R0 ;  /* 0x000000007a007221 */ /* 0x000fe40000010000 */
[----:B------:R-:W-:Y:S01]  /*7ef0*/  FADD.FTZ R5, R209, R5 ;  /* 0x00000005d1057221 */ /* 0x000fe20000010000 */
[----:B------:R2:W3:Y:S01]  /*7f00*/  MUFU.EX2 R53, R6 ;  /* 0x0000000600357308 */ /* 0x0004e20000000800 */
[----:B------:R-:W-:Y:S01]  /*7f10*/  FADD.FTZ R0, R117, R0 ;  /* 0x0000000075007221 */ /* 0x000fe20000010000 */
[----:B------:R-:W-:Y:S01]  /*7f20*/  HMMA.16816.F32 R24, R8, R14, R24 ;  /* 0x0000000e0818723c */ /* 0x000fe20000001818 */
[----:B------:R-:W-:Y:S01]  /*7f30*/  FADD.FTZ R5, R142, R5 ;  /* 0x000000058e057221 */ /* 0x000fe20000010000 */
[----:B----4-:R-:W-:Y:S01]  /*7f40*/  F2FP.F16.F32.PACK_AB R8, R55, R68 ;  /* 0x000000443708723e */ /* 0x010fe200000000ff */
[----:B------:R-:W-:Y:S01]  /*7f50*/  FADD.FTZ R0, R116, R0 ;  /* 0x0000000074007221 */ /* 0x000fe20000010000 */
[----:B------:R-:W4:Y:S01]  /*7f60*/  LDSM.16.MT88.4 R12, [R156+0x11000] ;  /* 0x011000009c0c783b */ /* 0x000f220000004200 */
[----:B------:R-:W-:-:S02]  /*7f70*/  FADD.FTZ R5, R141, R5 ;  /* 0x000000058d057221 */ /* 0x000fc40000010000 */
[----:B------:R-:W-:Y:S01]  /*7f80*/  FADD.FTZ R0, R115, R0 ;  /* 0x0000000073007221 */ /* 0x000fe20000010000 */
[----:B------:R-:W-:Y:S01]  /*7f90*/  LDSM.16.MT88.4 R156, [R156+0x11800] ;  /* 0x011800009c9c783b */ /* 0x000fe20000004200 */
[----:B------:R-:W-:Y:S02]  /*7fa0*/  FADD.FTZ R5, R140, R5 ;  /* 0x000000058c057221 */ /* 0x000fe40000010000 */
[----:B------:R-:W-:Y:S01]  /*7fb0*/  FADD.FTZ R0, R114, R0 ;  /* 0x0000000072007221 */ /* 0x000fe20000010000 */
[----:B------:R-:W-:Y:S01]  /*7fc0*/  LDSM.16.MT88.4 R140, [R134+0x11800] ;  /* 0x01180000868c783b */ /* 0x000fe20000004200 */
[----:B------:R-:W-:Y:S01]  /*7fd0*/  FADD.FTZ R5, R178, R5 ;  /* 0x00000005b2057221 */ /* 0x000fe20000010000 */
[----:B--2---:R-:W-:Y:S01]  /*7fe0*/  FFMA.FTZ R6, R193, UR4, -R2 ;  /* 0x00000004c1067c23 */ /* 0x004fe20008010802 */
[----:B---3--:R-:W-:Y:S02]  /*7ff0*/  F2FP.F16.F32.PACK_AB R10, R53, R54 ;  /* 0x00000036350a723e */ /* 0x008fe400000000ff */
[----:B------:R-:W-:Y:S01]  /*8000*/  FADD.FTZ R5, R132, R5 ;  /* 0x0000000584057221 */ /* 0x000fe20000010000 */
[----:B------:R-:W-:Y:S01]  /*8010*/  FADD.FTZ R0, R108, R0 ;  /* 0x000000006c007221 */ /* 0x000fe20000010000 */
[----:B------:R2:W-:Y:S02]  /*8020*/  MUFU.EX2 R52, R6 ;  /* 0x0000000600347308 */ /* 0x0005e40000000800 */
        /* <DEDUP_REMOVED lines=38> */
[----:B------:R-:W-:Y:S01]  /*8290*/  HMMA.16816.F32 R16, R8, R18, R32 ;  /* 0x000000120810723c */ /* 0x000fe20000001820 */
[----:B--2---:R-:W-:-:S07]  /*82a0*/  FFMA.FTZ R6, R198, UR4, -R4 ;  /* 0x00000004c6067c23 */ /* 0x004fce0008010804 */
[C---:B-----5:R-:W-:Y:S01]  /*82b0*/  HMMA.16816.F32 R64, R8.reuse, R20, R64 ;  /* 0x000000140840723c */ /* 0x060fe20000001840 */
[----:B------:R1:W2:Y:S07]  /*82c0*/  MUFU.EX2 R39, R6 ;  /* 0x0000000600277308 */ /* 0x0002ae0000000800 */
[C---:B------:R-:W-:Y:S01]  /*82d0*/  HMMA.16816.F32 R28, R8.reuse, R22, R28 ;  /* 0x00000016081c723c */ /* 0x040fe2000000181c */
[----:B------:R-:W3:Y:S07]  /*82e0*/  LDSM.16.MT88.4 R20, [R7+0x11000] ;  /* 0x011000000714783b */ /* 0x000eee0000004200 */
[----:B----4-:R-:W-:Y:S01]  /*82f0*/  HMMA.16816.F32 R152, R8, R12, R152 ;  /* 0x0000000c0898723c */ /* 0x010fe20000001898 */
[----:B-1----:R-:W-:Y:S01]  /*8300*/  FFMA.FTZ R6, R199, UR4, -R4 ;  /* 0x00000004c7067c23 */ /* 0x002fe20008010804 */
[----:B--2---:R-:W-:-:S03]  /*8310*/  F2FP.F16.F32.PACK_AB R164, R39, R40 ;  /* 0x0000002827a4723e */ /* 0x004fc600000000ff */
[----:B------:R1:W-:Y:S03]  /*8320*/  MUFU.EX2 R38, R6 ;  /* 0x0000000600267308 */ /* 0x0003e60000000800 */
[----:B------:R-:W-:Y:S01]  /*8330*/  HMMA.16816.F32 R12, R8, R14, R56 ;  /* 0x0000000e080c723c */ /* 0x000fe20000001838 */
[----:B-1----:R-:W-:Y:S01]  /*8340*/  FFMA.FTZ R6, R200, UR4, -R4 ;  /* 0x00000004c8067c23 */ /* 0x002fe20008010804 */
[----:B------:R-:W-:Y:S01]  /*8350*/  FADD.FTZ R4, R121, R5 ;  /* 0x0000000579047221 */ /* 0x000fe20000010000 */
[----:B------:R-:W-:Y:S02]  /*8360*/  FFMA.FTZ R5, R201, UR4, -R2 ;  /* 0x00000004c9057c23 */ /* 0x000fe40008010802 */
[----:B------:R-:W1:Y:S01]  /*8370*/  MUFU.EX2 R37, R6 ;  /* 0x0000000600257308 */ /* 0x000e620000000800 */
[----:B------:R-:W-:-:S04]  /*8380*/  FADD.FTZ R4, R120, R4 ;  /* 0x0000000478047221 */ /* 0x000fc80000010000 */
[----:B------:R-:W-:Y:S01]  /*8390*/  FADD.FTZ R4, R119, R4 ;  /* 0x0000000477047221 */ /* 0x000fe20000010000 */
[----:B---3--:R-:W-:Y:S02]  /*83a0*/  HMMA.16816.F32 R160, R8, R20, R160 ;  /* 0x0000001408a0723c */ /* 0x008fe400000018a0 */
[----:B------:R2:W3:Y:S01]  /*83b0*/  MUFU.EX2 R35, R5 ;  /* 0x0000000500237308 */ /* 0x0004e20000000800 */
[----:B------:R-:W-:-:S04]  /*83c0*/  FADD.FTZ R4, R110, R4 ;  /* 0x000000046e047221 */ /* 0x000fc80000010000 */
[----:B------:R-:W-:Y:S01]  /*83d0*/  FADD.FTZ R4, R112, R4 ;  /* 0x0000000470047221 */ /* 0x000fe20000010000 */
[----:B------:R-:W-:Y:S03]  /*83e0*/  HMMA.16816.F32 R8, R8, R22, R24 ;  /* 0x000000160808723c */ /* 0x000fe60000001818 */
[----:B------:R-:W-:Y:S01]  /*83f0*/  FADD.FTZ R4, R111, R4 ;  /* 0x000000046f047221 */ /* 0x000fe20000010000 */
[----:B-1----:R-:W-:-:S03]  /*8400*/  F2FP.F16.F32.PACK_AB R166, R37, R38 ;  /* 0x0000002625a6723e */ /* 0x002fc600000000ff */
[----:B------:R-:W-:Y:S01]  /*8410*/  FADD.FTZ R4, R109, R4 ;  /* 0x000000046d047221 */ /* 0x000fe20000010000 */
[----:B--2---:R-:W-:-:S03]  /*8420*/  FFMA.FTZ R5, R202, UR4, -R2 ;  /* 0x00000004ca057c23 */ /* 0x004fc60008010802 */
[----:B------:R-:W-:Y:S01]  /*8430*/  FADD.FTZ R4, R100, R4 ;  /* 0x0000000464047221 */ /* 0x000fe20000010000 */
[----:B---3--:R-:W-:Y:S01]  /*8440*/  FADD.FTZ R0, R35, R0 ;  /* 0x0000000023007221 */ /* 0x008fe20000010000 */
[----:B------:R1:W2:Y:S02]  /*8450*/  MUFU.EX2 R34, R5 ;  /* 0x0000000500227308 */ /* 0x0002a40000000800 */
[----:B-1----:R-:W-:Y:S01]  /*8460*/  FFMA.FTZ R5, R203, UR4, -R2 ;  /* 0x00000004cb057c23 */ /* 0x002fe20008010802 */
[C---:B--2---:R-:W-:Y:S01]  /*8470*/  FADD.FTZ R0, R34.reuse, R0 ;  /* 0x0000000022007221 */ /* 0x044fe20000010000 */
[----:B------:R-:W-:-:S04]  /*8480*/  F2FP.F16.F32.PACK_AB R165, R34, R35 ;  /* 0x0000002322a5723e */ /* 0x000fc800000000ff */
[----:B------:R1:W2:Y:S02]  /*8490*/  MUFU.EX2 R33, R5 ;  /* 0x0000000500217308 */ /* 0x0002a40000000800 */
[----:B-1----:R-:W-:Y:S01]  /*84a0*/  FFMA.FTZ R5, R204, UR4, -R2 ;  /* 0x00000004cc057c23 */ /* 0x002fe20008010802 */
[----:B------:R-:W-:Y:S01]  /*84b0*/  FADD.FTZ R2, R101, R4 ;  /* 0x0000000465027221 */ /* 0x000fe20000010000 */
[----:B--2---:R-:W-:-:S04]  /*84c0*/  FADD.FTZ R0, R33, R0 ;  /* 0x0000000021007221 */ /* 0x004fc80000010000 */
[----:B------:R1:W2:Y:S01]  /*84d0*/  MUFU.EX2 R32, R5 ;  /* 0x0000000500207308 */ /* 0x0002a20000000800 */
[----:B------:R-:W-:-:S04]  /*84e0*/  FADD.FTZ R2, R102, R2 ;  /* 0x0000000266027221 */ /* 0x000fc80000010000 */
[----:B------:R-:W-:-:S04]  /*84f0*/  FADD.FTZ R2, R99, R2 ;  /* 0x0000000263027221 */ /* 0x000fc80000010000 */
[----:B------:R-:W-:-:S04]  /*8500*/  FADD.FTZ R2, R91, R2 ;  /* 0x000000025b027221 */ /* 0x000fc80000010000 */
[----:B------:R-:W-:-:S04]  /*8510*/  FADD.FTZ R2, R93, R2 ;  /* 0x000000025d027221 */ /* 0x000fc80000010000 */
[----:B------:R-:W-:Y:S01]  /*8520*/  FADD.FTZ R2, R92, R2 ;  /* 0x000000025c027221 */ /* 0x000fe20000010000 */
[----:B-1----:R-:W1:Y:S01]  /*8530*/  LDSM.16.MT88.4 R4, [R7+0x11800] ;  /* 0x011800000704783b */ /* 0x002e620000004200 */
[C---:B--2---:R-:W-:Y:S01]  /*8540*/  FADD.FTZ R0, R32.reuse, R0 ;  /* 0x0000000020007221 */ /* 0x044fe20000010000 */
[----:B------:R-:W-:Y:S01]  /*8550*/  F2FP.F16.F32.PACK_AB R167, R32, R33 ;  /* 0x0000002120a7723e */ /* 0x000fe200000000ff */
[----:B------:R-:W-:-:S03]  /*8560*/  FADD.FTZ R2, R90, R2 ;  /* 0x000000025a027221 */ /* 0x000fc60000010000 */
[----:B------:R2:W-:Y:S01]  /*8570*/  STL [R1+0x10], R0 ;  /* 0x0000100001007387 */ /* 0x0005e20000100800 */
        /* <DEDUP_REMOVED lines=19> */
[----:B-1----:R-:W-:Y:S02]  /*86b0*/  HMMA.16816.F32 R160, R164, R4, R160 ;  /* 0x00000004a4a0723c */ /* 0x002fe400000018a0 */
[----:B------:R-:W-:-:S04]  /*86c0*/  FADD.FTZ R2, R39, R2 ;  /* 0x0000000227027221 */ /* 0x000fc80000010000 */
[----:B------:R-:W-:Y:S02]  /*86d0*/  FADD.FTZ R2, R38, R2 ;  /* 0x0000000226027221 */ /* 0x000fe40000010000 */
[----:B------:R-:W-:Y:S02]  /*86e0*/  HMMA.16816.F32 R164, R164, R6, R8 ;  /* 0x00000006a4a4723c */ /* 0x000fe40000001808 */
[----:B------:R-:W-:-:S05]  /*86f0*/  FADD.FTZ R2, R37, R2 ;  /* 0x0000000225027221 */ /* 0x000fca0000010000 */
[----:B------:R2:W-:Y:S01]  /*8700*/  STL [R1+0x14], R2 ;  /* 0x0000140201007387 */ /* 0x0005e20000100800 */
[----:B------:R-:W-:-:S12]  /*8710*/  @!P1 BRA `(.L_x_1938) ;  /* 0x0000006000809947 */ /* 0x000fd80003800000 */
[----:B--2---:R-:W-:Y:S01]  /*8720*/  IADD3 R0, PT, PT, R134, 0xa000, RZ ;  /* 0x0000a00086007810 */ /* 0x004fe20007ffe0ff */
[----:B------:R-:W1:Y:S01]  /*8730*/  S2UR UR5, SR_CgaCtaId ;  /* 0x00000000000579c3 */ /* 0x000e620000008800 */
[----:B------:R-:W-:Y:S01]  /*8740*/  UISETP.NE.U32.AND UP0, UPT, UR18, URZ, UPT ;  /* 0x000000ff1200728c */ /* 0x000fe2000bf05070 */
[----:B------:R-:W-:Y:S01]  /*8750*/  IMAD.MOV.U32 R135, RZ, RZ, 0x20 ;  /* 0x00000020ff877424 */ /* 0x000fe200078e00ff */
[----:B------:R-:W-:Y:S01]  /*8760*/  MOV R132, R36 ;  /* 0x0000002400847202 */ /* 0x000fe20000000f00 */
[----:B------:R2:W-:Y:S01]  /*8770*/  STL [R1+0x18], R0 ;  /* 0x0000180001007387 */ /* 0x0005e20000100800 */
[----:B------:R-:W-:Y:S01]  /*8780*/  UISETP.NE.AND.EX UP0, UPT, UR19, URZ, UPT, UP0 ;  /* 0x000000ff1300728c */ /* 0x000fe2000bf05300 */
[----:B------:R-:W-:Y:S01]  /*8790*/  VIADD R252, R252, 0xfffffffe ;  /* 0xfffffffefcfc7836 */ /* 0x000fe20000000000 */
[----:B------:R-:W-:Y:S01]  /*87a0*/  SEL R135, R135, 0xffffffe0, !P2 ;  /* 0xffffffe087877807 */ /* 0x000fe20005000000 */
[----:B------:R-:W-:Y:S01]  /*87b0*/  IMAD.MOV.U32 R133, RZ, RZ, R3 ;  /* 0x000000ffff857224 */ /* 0x000fe200078e0003 */
[----:B------:R-:W-:Y:S01]  /*87c0*/  UMOV UR11, 0x400 ;  /* 0x00000400000b7882 */ /* 0x000fe20000000000 */
[----:B------:R-:W3:Y:S01]  /*87d0*/  LDCU UR10, c[0x0][0x50c] ;  /* 0x0000a180ff0a77ac */ /* 0x000ee20008000800 */
[----:B------:R-:W-:Y:S01]  /*87e0*/  PLOP3.LUT P1, PT, PT, PT, UP0, 0x80, 0x8 ;  /* 0x000000000008781c */ /* 0x000fe20003f2f008 */
[----:B------:R-:W-:Y:S01]  /*87f0*/  IMAD.IADD R135, R135, 0x1, R134 ;  /* 0x0000000187877824 */ /* 0x000fe200078e0286 */
[----:B------:R-:W4:Y:S01]  /*8800*/  LDCU UR4, c[0x0][0x45c] ;  /* 0x00008b80ff0477ac */ /* 0x000f220008000800 */
[----:B------:R-:W2:Y:S01]  /*8810*/  LDCU.64 UR8, c[0x0][0x3a8] ;  /* 0x00007500ff0877ac */ /* 0x000ea20008000a00 */
[----:B------:R-:W2:Y:S01]  /*8820*/  LDCU.64 UR6, c[0x0][0x3a0] ;  /* 0x00007400ff0677ac */ /* 0x000ea20008000a00 */
[----:B-1----:R-:W-:-:S12]  /*8830*/  ULEA UR5, UR5, UR11, 0x18 ;  /* 0x0000000b05057291 */ /* 0x002fd8000f8ec0ff */
.L_x_1942:
[----:B-1----:R-:W5:Y:S01]  /*8840*/  LDL R4, [R1+0xc] ;  /* 0x00000c0001047983 */ /* 0x002f620000100800 */
[----:B------:R-:W1:Y:S01]  /*8850*/  @!P1 LDC R6, c[0x0][0x3c0] ;  /* 0x0000f000ff069b82 */ /* 0x000e620000000800 */
[----:B------:R-:W-:Y:S04]  /*8860*/  DEPBAR.LE SB0, 0x0 ;  /* 0x000080000000791a */ /* 0x000fe80000000000 */
[----:B------:R-:W3:Y:S01]  /*8870*/  LDL R3, [R1+0x8] ;  /* 0x0000080001037983 */ /* 0x000ee20000100800 */
[----:B--2---:R-:W-:Y:S02]  /*8880*/  IMAD.MOV.U32 R0, RZ, RZ, RZ ;  /* 0x000000ffff007224 */ /* 0x004fe400078e00ff */
[----:B------:R-:W2:Y:S01]  /*8890*/  LDC R13, c[0x0][0x3c4] ;  /* 0x0000f100ff0d7b82 */ /* 0x000ea20000000800 */
[----:B------:R-:W4:Y:S07]  /*88a0*/  S2R R240, SR_TID.X ;  /* 0x0000000000f07919 */ /* 0x000f2e0000002100 */
[----:B------:R-:W-:Y:S01]  /*88b0*/  BAR.SYNC.DEFER_BLOCKING 0x0 ;  /* 0x0000000000007b1d */ /* 0x000fe20000010000 */
[----:B------:R-:W-:Y:S02]  /*88c0*/  @!P1 IADD3 R2, P0, PT, RZ, -R0, RZ ;  /* 0x80000000ff029210 */ /* 0x000fe40007f1e0ff */
[----:B----4-:R-:W-:Y:S01]  /*88d0*/  SHF.L.U32 R11, R240, 0x3, RZ ;  /* 0x00000003f00b7819 */ /* 0x010fe200000006ff */
[----:B-1----:R-:W-:Y:S05]  /*88e0*/  @!P1 IMAD.SHL.U32 R0, R6, 0x100, RZ ;  /* 0x0000010006009824 */ /* 0x002fea00078e00ff */
[----:B------:R-:W-:Y:S04]  /*88f0*/  @!P1 IADD3.X R0, PT, PT, RZ, ~R0, RZ, P0, !PT ;  /* 0x80000000ff009210 */ /* 0x000fe800007fe4ff */
[----:B------:R-:W-:Y:S01]  /*8900*/  @!P1 SHF.R.S64 R2, R2, 0x1f, R0 ;  /* 0x0000001f02029819 */ /* 0x000fe20000001000 */
[----:B-----5:R-:W-:Y:S03]  /*8910*/  IMAD.MOV.U32 R10, RZ, RZ, R4 ;  /* 0x000000ffff0a7224 */ /* 0x020fe600078e0004 */
[----:B------:R-:W-:Y:S05]  /*8920*/  @!P1 IADD3 R4, P0, PT, R4, R2, RZ ;  /* 0x0000000204049210 */ /* 0x000fea0007f1e0ff */
[----:B------:R1:W-:Y:S01]  /*8930*/  @!P1 STL [R1+0xc], R4 ;  /* 0x00000c0401009387 */ /* 0x0003e20000100800 */
[-C--:B---3--:R-:W-:Y:S01]  /*8940*/  MOV R9, R3.reuse ;  /* 0x0000000300097202 */ /* 0x088fe20000000f00 */
[----:B------:R-:W-:Y:S01]  /*8950*/  IMAD.MOV.U32 R15, RZ, RZ, R4 ;  /* 0x000000ffff0f7224 */ /* 0x000fe200078e0004 */
[----:B------:R-:W-:Y:S05]  /*8960*/  @!P1 LEA.HI.X.SX32 R3, R0, R3, 0x1, P0 ;  /* 0x0000000300039211 */ /* 0x000fea00000f0eff */
[----:B------:R1:W-:Y:S01]  /*8970*/  @!P1 STL [R1+0x8], R3 ;  /* 0x0000080301009387 */ /* 0x0003e20000100800 */
[----:B------:R-:W-:Y:S01]  /*8980*/  IMAD.MOV.U32 R16, RZ, RZ, R3 ;  /* 0x000000ffff107224 */ /* 0x000fe200078e0003 */
[----:B--2---:R-:W-:Y:S06]  /*8990*/  @!P1 BRA `(.L_x_1939) ;  /* 0x0000000000fc9947 */ /* 0x004fec0003800000 */
[----:B------:R-:W-:Y:S01]  /*89a0*/  VIADD R6, R251, 0xffffff00 ;  /* 0xffffff00fb067836 */ /* 0x000fe20000000000 */
[----:B------:R-:W2:Y:S01]  /*89b0*/  LDC R12, c[0x0][0x4f0] ;  /* 0x00013c00ff0c7b82 */ /* 0x000ea20000000800 */
[----:B-1----:R-:W-:Y:S03]  /*89c0*/  IABS R4, R251 ;  /* 0x000000fb00047213 */ /* 0x002fe60000000000 */
[----:B------:R-:W-:Y:S02]  /*89d0*/  IABS R5, R6 ;  /* 0x0000000600057213 */ /* 0x000fe40000000000 */
[-C--:B--2---:R-:W-:Y:S02]  /*89e0*/  IABS R8, R12.reuse ;  /* 0x0000000c00087213 */ /* 0x084fe40000000000 */
        /* <DEDUP_REMOVED lines=25> */
[-C--:B------:R-:W-:Y:S04]  /*8b80*/  LOP3.LUT R3, R251, R12.reuse, RZ, 0x3c, !PT ;  /* 0x0000000cfb037212 */ /* 0x080fe800078e3cff */
        /* <DEDUP_REMOVED lines=8> */
[-C--:B------:R-:W-:Y:S02]  /*8c10*/  LEA R6, P2, R0, R242.reuse, 0x2 ;  /* 0x000000f200067211 */ /* 0x080fe400078410ff */
[----:B------:R-:W-:Y:S02]  /*8c20*/  LEA R4, P0, R2, R242, 0x2 ;  /* 0x000000f202047211 */ /* 0x000fe400078010ff */
[-C--:B------:R-:W-:Y:S01]  /*8c30*/  LEA.HI.X.SX32 R7, R0, R243.reuse, 0x2, P2 ;  /* 0x000000f300077211 */ /* 0x080fe200010f16ff */
[C---:B------:R-:W-:Y:S01]  /*8c40*/  IMAD.IADD R0, R2.reuse, 0x1, -R0 ;  /* 0x0000000102007824 */ /* 0x040fe200078e0a00 */
[----:B------:R-:W-:Y:S03]  /*8c50*/  LEA.HI.X.SX32 R5, R2, R243, 0x2, P0 ;  /* 0x000000f302057211 */ /* 0x000fe600000f16ff */
[----:B------:R-:W-:Y:S01]  /*8c60*/  IMAD R0, R0, R12, -0x100 ;  /* 0xffffff0000007424 */ /* 0x000fe200078e020c */
[----:B------:R1:W2:Y:S04]  /*8c70*/  LDG.E R8, desc[UR26][R6.64] ;  /* 0x0000001a06087981 */ /* 0x0002a8000c1e1900 */
[----:B------:R3:W2:Y:S01]  /*8c80*/  LDG.E R5, desc[UR26][R4.64] ;  /* 0x0000001a04057981 */ /* 0x0006a2000c1e1900 */
[----:B------:R-:W-:Y:S01]  /*8c90*/  SHF.R.S32.HI R2, RZ, 0x1f, R0 ;  /* 0x0000001fff027819 */ /* 0x000fe20000011400 */
[----:B-1----:R-:W3:Y:S04]  /*8ca0*/  LDC.64 R6, c[0x0][0x3c0] ;  /* 0x0000f000ff067b82 */ /* 0x002ee80000000a00 */
        /* <DEDUP_REMOVED lines=14> */
.L_x_1939:
[C---:B------:R-:W-:Y:S02]  /*8d90*/  LOP3.LUT R5, R240.reuse, 0x38, RZ, 0xc0, !PT ;  /* 0x00000038f0057812 */ /* 0x040fe400078ec0ff */
[C---:B------:R-:W-:Y:S02]  /*8da0*/  SHF.L.U32 R239, R240.reuse, 0x5, RZ ;  /* 0x00000005f0ef7819 */ /* 0x040fe400000006ff */
[--C-:B------:R-:W-:Y:S02]  /*8db0*/  LOP3.LUT R5, R5, 0x1f8, R11.reuse, 0x78, !PT ;  /* 0x000001f805057812 */ /* 0x100fe400078e780b */
[----:B------:R-:W-:Y:S02]  /*8dc0*/  LOP3.LUT R237, R11, 0x38, RZ, 0xc0, !PT ;  /* 0x000000380bed7812 */ /* 0x000fe400078ec0ff */
[----:B------:R-:W-:Y:S02]  /*8dd0*/  LOP3.LUT R5, R5, 0x1e00, R11, 0xf8, !PT ;  /* 0x00001e0005057812 */ /* 0x000fe400078ef80b */
[----:B------:R-:W-:Y:S02]  /*8de0*/  LOP3.LUT R239, R239, 0x7c00, RZ, 0xc0, !PT ;  /* 0x00007c00efef7812 */ /* 0x000fe400078ec0ff */
[----:B-1----:R-:W-:Y:S02]  /*8df0*/  SHF.L.U32 R4, R240, 0x6, RZ ;  /* 0x00000006f0047819 */ /* 0x002fe400000006ff */
[----:B------:R-:W-:Y:S02]  /*8e00*/  SHF.R.U32.HI R238, RZ, 0x1, R240 ;  /* 0x00000001ffee7819 */ /* 0x000fe400000116f0 */
[----:B------:R-:W-:Y:S02]  /*8e10*/  LEA R241, R5, UR5, 0x1 ;  /* 0x0000000505f17c11 */ /* 0x000fe4000f8e08ff */
[-C--:B------:R-:W-:Y:S02]  /*8e20*/  MOV R8, R15.reuse ;  /* 0x0000000f00087202 */ /* 0x080fe40000000f00 */
[----:B------:R-:W-:Y:S02]  /*8e30*/  MOV R9, R16 ;  /* 0x0000001000097202 */ /* 0x000fe40000000f00 */
[--C-:B------:R-:W-:Y:S02]  /*8e40*/  LOP3.LUT R3, R239, 0x200, R4.reuse, 0xf8, !PT ;  /* 0x00000200ef037812 */ /* 0x100fe400078ef804 */
[----:B------:R-:W-:Y:S01]  /*8e50*/  LOP3.LUT R0, R237, 0x1c0, R4, 0xf8, !PT ;  /* 0x000001c0ed007812 */ /* 0x000fe200078ef804 */
[----:B------:R-:W-:Y:S01]  /*8e60*/  @!PT LDS RZ, [RZ] ;  /* 0x00000000fffff984 */ /* 0x000fe20000000800 */
[----:B------:R-:W-:Y:S01]  /*8e70*/  @!PT LDS RZ, [RZ] ;  /* 0x00000000fffff984 */ /* 0x000fe20000000800 */
[----:B------:R-:W-:Y:S01]  /*8e80*/  @!PT LDS RZ, [RZ] ;  /* 0x00000000fffff984 */ /* 0x000fe20000000800 */
[----:B------:R1:W-:Y:S01]  /*8e90*/  LDGSTS.E.BYPASS.LTC128B.128 [R241+0xa000], desc[UR26][R8.64] ;  /* 0x0a00000008f17fae */ /* 0x0003e2000b981a1a */
[----:B------:R-:W-:Y:S02]  /*8ea0*/  LOP3.LUT R2, R238, 0x8, RZ, 0xc0, !PT ;  /* 0x00000008ee027812 */ /* 0x000fe400078ec0ff */
[----:B------:R-:W-:Y:S02]  /*8eb0*/  LOP3.LUT R168, R240, 0x8, RZ, 0xc0, !PT ;  /* 0x00000008f0a87812 */ /* 0x000fe400078ec0ff */
[----:B------:R-:W-:Y:S02]  /*8ec0*/  SHF.L.U32 R14, R6, 0x5, RZ ;  /* 0x00000005060e7819 */ /* 0x000fe400000006ff */
[----:B------:R-:W-:Y:S02]  /*8ed0*/  LOP3.LUT R2, R3, R0, R2, 0xf6, !PT ;  /* 0x0000000003027212 */ /* 0x000fe400078ef602 */
[----:B------:R-:W-:Y:S02]  /*8ee0*/  LOP3.LUT R168, R0, R168, RZ, 0x3c, !PT ;  /* 0x000000a800a87212 */ /* 0x000fe400078e3cff */
[----:B------:R-:W-:Y:S02]  /*8ef0*/  IADD3 R10, P0, PT, R14, R15, RZ ;  /* 0x0000000f0e0a7210 */ /* 0x000fe40007f1e0ff */
[----:B------:R-:W-:Y:S02]  /*8f00*/  SHF.L.U64.HI R0, R6, 0x5, R13 ;  /* 0x0000000506007819 */ /* 0x000fe4000001020d */
[----:B------:R-:W-:Y:S02]  /*8f10*/  IADD3 R6, P2, PT, R10, R14, RZ ;  /* 0x0000000e0a067210 */ /* 0x000fe40007f5e0ff */
[----:B------:R-:W-:Y:S02]  /*8f20*/  IADD3.X R11, PT, PT, R0, R16, RZ, P0, !PT ;  /* 0x00000010000b7210 */ /* 0x000fe400007fe4ff */
[----:B------:R-:W-:Y:S02]  /*8f30*/  LOP3.LUT R4, R4, 0x400, RZ, 0xc0, !PT ;  /* 0x0000040004047812 */ /* 0x000fe400078ec0ff */
[----:B------:R-:W-:Y:S01]  /*8f40*/  IADD3.X R7, PT, PT, R11, R0, RZ, P2, !PT ;  /* 0x000000000b077210 */ /* 0x000fe200017fe4ff */
[----:B------:R3:W-:Y:S01]  /*8f50*/  LDGSTS.E.BYPASS.LTC128B.128 [R241+0xa800], desc[UR26][R10.64] ;  /* 0x0a8000000af17fae */ /* 0x0007e2000b981a1a */
[----:B------:R-:W-:Y:S02]  /*8f60*/  LEA R168, R168, R4, 0x1 ;  /* 0x00000004a8a87211 */ /* 0x000fe400078e08ff */
[----:B------:R-:W-:Y:S02]  /*8f70*/  IADD3 R4, P0, PT, R6, R14, RZ ;  /* 0x0000000e06047210 */ /* 0x000fe40007f1e0ff */
[----:B------:R-:W-:Y:S02]  /*8f80*/  LEA R2, R2, UR5, 0x1 ;  /* 0x0000000502027c11 */ /* 0x000fe4000f8e08ff */
[----:B------:R-:W-:Y:S01]  /*8f90*/  IADD3.X R5, PT, PT, R7, R0, RZ, P0, !PT ;  /* 0x0000000007057210 */ /* 0x000fe200007fe4ff */
[----:B------:R4:W-:Y:S01]  /*8fa0*/  LDGSTS.E.BYPASS.LTC128B.128 [R241+0xb000], desc[UR26][R6.64] ;  /* 0x0b00000006f17fae */ /* 0x0009e2000b981a1a */
[----:B-1----:R-:W-:Y:S02]  /*8fb0*/  IADD3 R8, P2, PT, R4, R14, RZ ;  /* 0x0000000e04087210 */ /* 0x002fe40007f5e0ff */
[----:B------:R-:W-:Y:S02]  /*8fc0*/  IADD3 R3, PT, PT, R168, UR5, RZ ;  /* 0x00000005a8037c10 */ /* 0x000fe4000fffe0ff */
[----:B------:R-:W-:Y:S02]  /*8fd0*/  IADD3.X R9, PT, PT, R5, R0, RZ, P2, !PT ;  /* 0x0000000005097210 */ /* 0x000fe400017fe4ff */
[----:B------:R-:W-:Y:S01]  /*8fe0*/  IADD3 R12, P0, PT, R8, R14, RZ ;  /* 0x0000000e080c7210 */ /* 0x000fe20007f1e0ff */
[----:B------:R1:W-:Y:S01]  /*8ff0*/  LDGSTS.E.BYPASS.LTC128B.128 [R241+0xb800], desc[UR26][R4.64] ;  /* 0x0b80000004f17fae */ /* 0x0003e2000b981a1a */
[----:B------:R-:W-:Y:S02]  /*9000*/  MOV R236, 0x20 ;  /* 0x0000002000ec7802 */ /* 0x000fe40000000f00 */
[----:B------:R-:W-:Y:S02]  /*9010*/  IADD3.X R13, PT, PT, R9, R0, RZ, P0, !PT ;  /* 0x00000000090d7210 */ /* 0x000fe400007fe4ff */
[----:B------:R-:W-:Y:S03]  /*9020*/  MOV R224, 0x40 ;  /* 0x0000004000e07802 */ /* 0x000fe60000000f00 */
[----:B------:R-:W-:Y:S01]  /*9030*/  LDGSTS.E.BYPASS.LTC128B.128 [R241+0xc000], desc[UR26][R8.64] ;  /* 0x0c00000008f17fae */ /* 0x000fe2000b981a1a */
[----:B---3--:R-:W-:Y:S04]  /*9040*/  IADD3 R10, P2, PT, R12, R14, RZ ;  /* 0x0000000e0c0a7210 */ /* 0x008fe80007f5e0ff */
[----:B------:R-:W-:Y:S03]  /*9050*/  IADD3.X R11, PT, PT, R13, R0, RZ, P2, !PT ;  /* 0x000000000d0b7210 */ /* 0x000fe600017fe4ff */
[----:B------:R3:W-:Y:S01]  /*9060*/  LDGSTS.E.BYPASS.LTC128B.128 [R241+0xc800], desc[UR26][R12.64] ;  /* 0x0c8000000cf17fae */ /* 0x0007e2000b981a1a */
[----:B----4-:R-:W-:Y:S04]  /*9070*/  IADD3 R6, P0, PT, R10, R14, RZ ;  /* 0x0000000e0a067210 */ /* 0x010fe80007f1e0ff */
[----:B------:R-:W-:Y:S03]  /*9080*/  IADD3.X R7, PT, PT, R11, R0, RZ, P0, !PT ;  /* 0x000000000b077210 */ /* 0x000fe600007fe4ff */
[----:B------:R4:W-:Y:S01]  /*9090*/  LDGSTS.E.BYPASS.LTC128B.128 [R241+0xd000], desc[UR26][R10.64] ;  /* 0x0d0000000af17fae */ /* 0x0009e2000b981a1a */
[----:B-1----:R-:W-:Y:S04]  /*90a0*/  IADD3 R4, P2, PT, R6, R14, RZ ;  /* 0x0000000e06047210 */ /* 0x002fe80007f5e0ff */
[----:B------:R-:W-:Y:S03]  /*90b0*/  IADD3.X R5, PT, PT, R7, R0, RZ, P2, !PT ;  /* 0x0000000007057210 */ /* 0x000fe600017fe4ff */
[----:B------:R1:W-:Y:S08]  /*90c0*/  LDGSTS.E.BYPASS.LTC128B.128 [R241+0xd800], desc[UR26][R6.64] ;  /* 0x0d80000006f17fae */ /* 0x0003f0000b981a1a */
[----:B------:R5:W-:Y:S01]  /*90d0*/  LDGSTS.E.BYPASS.LTC128B.128 [R241+0xe000], desc[UR26][R4.64] ;  /* 0x0e00000004f17fae */ /* 0x000be2000b981a1a */
[----:B---3--:R-:W-:Y:S04]  /*90e0*/  IADD3 R12, P0, PT, R4, R14, RZ ;  /* 0x0000000e040c7210 */ /* 0x008fe80007f1e0ff */
[----:B------:R-:W-:Y:S02]  /*90f0*/  IADD3.X R13, PT, PT, R5, R0, RZ, P0, !PT ;  /* 0x00000000050d7210 */ /* 0x000fe400007fe4ff */
[----:B------:R-:W-:Y:S03]  /*9100*/  IADD3 R8, P2, PT, R12, R14, RZ ;  /* 0x0000000e0c087210 */ /* 0x000fe60007f5e0ff */
[----:B------:R-:W-:Y:S01]  /*9110*/  LDGSTS.E.BYPASS.LTC128B.128 [R241+0xe800], desc[UR26][R12.64] ;  /* 0x0e8000000cf17fae */ /* 0x000fe2000b981a1a */
[----:B------:R-:W-:Y:S02]  /*9120*/  IADD3.X R9, PT, PT, R13, R0, RZ, P2, !PT ;  /* 0x000000000d097210 */ /* 0x000fe400017fe4ff */
[----:B----4-:R-:W-:Y:S04]  /*9130*/  IADD3 R10, P0, PT, R8, R14, RZ ;  /* 0x0000000e080a7210 */ /* 0x010fe80007f1e0ff */
[----:B------:R-:W-:Y:S01]  /*9140*/  IADD3.X R11, PT, PT, R9, R0, RZ, P0, !PT ;  /* 0x00000000090b7210 */ /* 0x000fe200007fe4ff */
[----:B------:R3:W-:Y:S01]  /*9150*/  LDGSTS.E.BYPASS.LTC128B.128 [R241+0xf000], desc[UR26][R8.64] ;  /* 0x0f00000008f17fae */ /* 0x0007e2000b981a1a */
[----:B-1----:R-:W-:Y:S04]  /*9160*/  IADD3 R6, P2, PT, R10, R14, RZ ;  /* 0x0000000e0a067210 */ /* 0x002fe80007f5e0ff */
[----:B------:R-:W-:Y:S02]  /*9170*/  IADD3.X R7, PT, PT, R11, R0, RZ, P2, !PT ;  /* 0x000000000b077210 */ /* 0x000fe400017fe4ff */
[----:B-----5:R-:W-:Y:S01]  /*9180*/  IADD3 R4, P0, PT, R6, R14, RZ ;  /* 0x0000000e06047210 */ /* 0x020fe20007f1e0ff */
[----:B------:R1:W-:Y:S03]  /*9190*/  LDGSTS.E.BYPASS.LTC128B.128 [R241+0xf800], desc[UR26][R10.64] ;  /* 0x0f8000000af17fae */ /* 0x0003e6000b981a1a */
[----:B------:R-:W-:Y:S05]  /*91a0*/  IADD3.X R5, PT, PT, R7, R0, RZ, P0, !PT ;  /* 0x0000000007057210 */ /* 0x000fea00007fe4ff */
[----:B------:R-:W-:Y:S08]  /*91b0*/  LDGSTS.E.BYPASS.LTC128B.128 [R241+0x10000], desc[UR26][R6.64] ;  /* 0x1000000006f17fae */ /* 0x000ff0000b981a1a */
[----:B------:R-:W-:Y:S01]  /*91c0*/  LDGSTS.E.BYPASS.LTC128B.128 [R241+0x10800], desc[UR26][R4.64] ;  /* 0x1080000004f17fae */ /* 0x000fe2000b981a1a */
[----:B---3--:R-:W-:Y:S04]  /*91d0*/  IADD3 R8, P2, PT, R4, R14, RZ ;  /* 0x0000000e04087210 */ /* 0x008fe80007f5e0ff */
[----:B------:R-:W-:Y:S02]  /*91e0*/  IADD3.X R9, PT, PT, R5, R0, RZ, P2, !PT ;  /* 0x0000000005097210 */ /* 0x000fe400017fe4ff */
[----:B------:R-:W-:Y:S02]  /*91f0*/  ISETP.NE.AND P2, PT, R252, RZ, PT ;  /* 0x000000fffc00720c */ /* 0x000fe40003f45270 */
[----:B-1----:R-:W-:Y:S01]  /*9200*/  IADD3 R10, P0, PT, R8, R14, RZ ;  /* 0x0000000e080a7210 */ /* 0x002fe20007f1e0ff */
[----:B------:R-:W-:Y:S03]  /*9210*/  LDGSTS.E.BYPASS.LTC128B.128 [R241+0x11000], desc[UR26][R8.64] ;  /* 0x1100000008f17fae */ /* 0x000fe6000b981a1a */
[----:B------:R-:W-:Y:S02]  /*9220*/  IADD3.X R11, PT, PT, R9, R0, RZ, P0, !PT ;  /* 0x00000000090b7210 */ /* 0x000fe400007fe4ff */
[----:B------:R-:W-:Y:S03]  /*9230*/  LOP3.LUT P0, RZ, R240, 0x2, RZ, 0xc0, !PT ;  /* 0x00000002f0ff7812 */ /* 0x000fe6000780c0ff */
[----:B------:R1:W-:Y:S01]  /*9240*/  LDGSTS.E.BYPASS.LTC128B.128 [R241+0x11800], desc[UR26][R10.64] ;  /* 0x118000000af17fae */ /* 0x0003e2000b981a1a */
[----:B------:R-:W-:Y:S02]  /*9250*/  SEL R236, R236, 0xffffffe0, !P0 ;  /* 0xffffffe0ecec7807 */ /* 0x000fe40004000000 */
[----:B------:R-:W-:Y:S02]  /*9260*/  LOP3.LUT P0, RZ, R240, 0x4, RZ, 0xc0, !PT ;  /* 0x00000004f0ff7812 */ /* 0x000fe4000780c0ff */
[CC--:B------:R-:W-:Y:S02]  /*9270*/  IADD3 R172, PT, PT, R236.reuse, R2.reuse, RZ ;  /* 0x00000002ecac7210 */ /* 0x0c0fe40007ffe0ff */
[-C--:B------:R-:W-:Y:S01]  /*9280*/  IADD3 R0, PT, PT, R236, R3.reuse, RZ ;  /* 0x00000003ec007210 */ /* 0x080fe20007ffe0ff */
[----:B------:R3:W-:Y:S01]  /*9290*/  LDSM.16.M88.4 R128, [R2] ;  /* 0x000000000280783b */ /* 0x0007e20000000200 */
[----:B------:R-:W-:Y:S07]  /*92a0*/  SEL R224, R224, 0xffffffc0, !P0 ;  /* 0xffffffc0e0e07807 */ /* 0x000fee0004000000 */
[----:B--2---:R-:W-:Y:S08]  /*92b0*/  LDSM.16.M88.4 R16, [R168+UR5+0x2800] ;  /* 0x00280005a810783b */ /* 0x004ff00008000200 */
[----:B------:R-:W-:Y:S01]  /*92c0*/  LDSM.16.M88.4 R24, [R168+UR5+0x3000] ;  /* 0x00300005a818783b */ /* 0x000fe20008000200 */
[C---:B---3--:R-:W-:Y:S07]  /*92d0*/  IADD3 R2, PT, PT, R224.reuse, R2, RZ ;  /* 0x00000002e0027210 */ /* 0x048fee0007ffe0ff */
[----:B-1----:R-:W1:Y:S01]  /*92e0*/  LDSM.16.M88.4 R8, [R168+UR5+0x2000] ;  /* 0x00200005a808783b */ /* 0x002e620008000200 */
[----:B------:R-:W-:Y:S02]  /*92f0*/  IADD3 R224, PT, PT, R224, R3, RZ ;  /* 0x00000003e0e07210 */ /* 0x000fe40007ffe0ff */
[C---:B------:R-:W-:Y:S05]  /*9300*/  IADD3 R228, PT, PT, R236.reuse, R2, RZ ;  /* 0x00000002ece47210 */ /* 0x040fea0007ffe0ff */
[----:B------:R-:W2:Y:S08]  /*9310*/  LDSM.16.M88.4 R32, [R168+UR5+0x3800] ;  /* 0x00380005a820783b */ /* 0x000eb00008000200 */
[----:B------:R-:W3:Y:S08]  /*9320*/  LDSM.16.M88.4 R40, [R168+UR5+0x4000] ;  /* 0x00400005a828783b */ /* 0x000ef00008000200 */
        /* <DEDUP_REMOVED lines=25> */
[----:B------:R-:W-:Y:S01]  /*94c0*/  LDSM.16.M88.4 R228, [R228] ;  /* 0x00000000e4e4783b */ /* 0x000fe20000000200 */
[C---:B-1----:R-:W-:Y:S08]  /*94d0*/  HMMA.16816.F32 R4, R128.reuse, R8, RZ ;  /* 0x000000088004723c */ /* 0x042ff000000018ff */
[C---:B------:R-:W-:Y:S08]  /*94e0*/  HMMA.16816.F32 R8, R128.reuse, R10, RZ ;  /* 0x0000000a8008723c */ /* 0x040ff000000018ff */
[C---:B------:R-:W-:Y:S08]  /*94f0*/  HMMA.16816.F32 R12, R128.reuse, R16, RZ ;  /* 0x00000010800c723c */ /* 0x040ff000000018ff */
[C---:B------:R-:W-:Y:S08]  /*9500*/  HMMA.16816.F32 R16, R128.reuse, R18, RZ ;  /* 0x000000128010723c */ /* 0x040ff000000018ff */
[C---:B------:R-:W-:Y:S08]  /*9510*/  HMMA.16816.F32 R20, R128.reuse, R24, RZ ;  /* 0x000000188014723c */ /* 0x040ff000000018ff */
[C---:B------:R-:W-:Y:S08]  /*9520*/  HMMA.16816.F32 R24, R128.reuse, R26, RZ ;  /* 0x0000001a8018723c */ /* 0x040ff000000018ff */
[C---:B--2---:R-:W-:Y:S08]  /*9530*/  HMMA.16816.F32 R28, R128.reuse, R32, RZ ;  /* 0x00000020801c723c */ /* 0x044ff000000018ff */
[C---:B------:R-:W-:Y:S08]  /*9540*/  HMMA.16816.F32 R32, R128.reuse, R34, RZ ;  /* 0x000000228020723c */ /* 0x040ff000000018ff */
[C---:B---3--:R-:W-:Y:S08]  /*9550*/  HMMA.16816.F32 R36, R128.reuse, R40, RZ ;  /* 0x000000288024723c */ /* 0x048ff000000018ff */
        /* <DEDUP_REMOVED lines=50> */
[----:B------:R-:W-:Y:S01]  /*9880*/  LDSM.16.M88.4 R232, [R0+0x2000] ;  /* 0x0020000000e8783b */ /* 0x000fe20000000200 */
[C---:B------:R-:W-:Y:S07]  /*9890*/  HMMA.16816.F32 R72, R172.reuse, R170, R72 ;  /* 0x000000aaac48723c */ /* 0x040fee0000001848 */
[----:B------:R-:W1:Y:S01]  /*98a0*/  LDSM.16.M88.4 R168, [R224+0x3000] ;  /* 0x00300000e0a8783b */ /* 0x000e620000000200 */
        /* <DEDUP_REMOVED lines=336> */
[----:B------:R-:W1:Y:S10]  /*adb0*/  MUFU.TANH R105, R105 ;  /* 0x0000006900697308 */ /* 0x000e740000002400 */
[----:B------:R-:W1:Y:S10]  /*adc0*/  MUFU.TANH R106, R106 ;  /* 0x0000006a006a7308 */ /* 0x000e740000002400 */
[----:B------:R-:W1:Y:S10]  /*add0*/  MUFU.TANH R107, R107 ;  /* 0x0000006b006b7308 */ /* 0x000e740000002400 */
[----:B------:R1:W1:Y:S10]  /*ade0*/  MUFU.TANH R234, R108 ;  /* 0x0000006c00ea7308 */ /* 0x0002740000002400 */
[----:B------:R-:W1:Y:S10]  /*adf0*/  MUFU.TANH R109, R109 ;  /* 0x0000006d006d7308 */ /* 0x000e740000002400 */
[----:B------:R-:W1:Y:S10]  /*ae00*/  MUFU.TANH R110, R110 ;  /* 0x0000006e006e7308 */ /* 0x000e740000002400 */
[----:B------:R1:W1:Y:S10]  /*ae10*/  MUFU.TANH R235, R111 ;  /* 0x0000006f00eb7308 */ /* 0x0002740000002400 */
[----:B------:R-:W1:Y:S10]  /*ae20*/  MUFU.TANH R112, R112 ;  /* 0x0000007000707308 */ /* 0x000e740000002400 */
[----:B------:R1:W1:Y:S10]  /*ae30*/  MUFU.TANH R244, R113 ;  /* 0x0000007100f47308 */ /* 0x0002740000002400 */
[----:B------:R-:W1:Y:S10]  /*ae40*/  MUFU.TANH R114, R114 ;  /* 0x0000007200727308 */ /* 0x000e740000002400 */
[----:B------:R-:W1:Y:S10]  /*ae50*/  MUFU.TANH R115, R115 ;  /* 0x0000007300737308 */ /* 0x000e740000002400 */
[----:B------:R1:W1:Y:S10]  /*ae60*/  MUFU.TANH R245, R116 ;  /* 0x0000007400f57308 */ /* 0x0002740000002400 */
[----:B------:R1:W1:Y:S10]  /*ae70*/  MUFU.TANH R246, R117 ;  /* 0x0000007500f67308 */ /* 0x0002740000002400 */
[----:B------:R1:W1:Y:S10]  /*ae80*/  MUFU.TANH R247, R118 ;  /* 0x0000007600f77308 */ /* 0x0002740000002400 */
        /* <DEDUP_REMOVED lines=15> */
[----:B------:R-:W4:Y:S03]  /*af80*/  LDL R13, [R1] ;  /* 0x00000000010d7983 */ /* 0x000f260000100800 */
        /* <DEDUP_REMOVED lines=12> */
[----:B------:R1:W-:Y:S04]  /*b050*/  @!P1 STL [R1+0x4], R12 ;  /* 0x0000040c01009387 */ /* 0x0003e80000100800 */
[----:B------:R1:W-:Y:S01]  /*b060*/  @!P1 STL [R1], R13 ;  /* 0x0000000d01009387 */ /* 0x0003e20000100800 */
[----:B------:R-:W-:Y:S05]  /*b070*/  @!P1 BRA `(.L_x_1941) ;  /* 0x0000000400009947 */ /* 0x000fea0003800000 */
[C---:B------:R-:W-:Y:S01]  /*b080*/  VIADD R7, R251.reuse, 0xfffffe00 ;  /* 0xfffffe00fb077836 */ /* 0x040fe20000000000 */
[----:B------:R-:W2:Y:S01]  /*b090*/  LDC R10, c[0x0][0x4f0] ;  /* 0x00013c00ff0a7b82 */ /* 0x000ea20000000800 */
[----:B------:R-:W-:Y:S03]  /*b0a0*/  IADD3 R6, PT, PT, R251, -0x100, RZ ;  /* 0xffffff00fb067810 */ /* 0x000fe60007ffe0ff */
[----:B------:R-:W-:Y:S02]  /*b0b0*/  IABS R5, R7 ;  /* 0x0000000700057213 */ /* 0x000fe40000000000 */
[----:B------:R-:W-:Y:S02]  /*b0c0*/  IABS R4, R6 ;  /* 0x0000000600047213 */ /* 0x000fe40000000000 */
[-C--:B--2---:R-:W-:Y:S02]  /*b0d0*/  IABS R9, R10.reuse ;  /* 0x0000000a00097213 */ /* 0x084fe40000000000 */
[-C--:B------:R-:W-:Y:S02]  /*b0e0*/  LOP3.LUT R7, R7, R10.reuse, RZ, 0x3c, !PT ;  /* 0x0000000a07077212 */ /* 0x080fe400078e3cff */
[----:B------:R-:W2:Y:S01]  /*b0f0*/  I2F.RP R2, R9 ;  /* 0x0000000900027306 */ /* 0x000ea20000209400 */
[----:B------:R-:W-:Y:S02]  /*b100*/  LOP3.LUT R6, R6, R10, RZ, 0x3c, !PT ;  /* 0x0000000a06067212 */ /* 0x000fe400078e3cff */
[----:B------:R-:W-:Y:S07]  /*b110*/  ISETP.GE.AND P2, PT, R7, RZ, PT ;  /* 0x000000ff0700720c */ /* 0x000fee0003f46270 */
        /* <DEDUP_REMOVED lines=8> */
[----:B------:R-:W-:Y:S04]  /*b1a0*/  IMAD.HI.U32 R2, R3, R4, RZ ;  /* 0x0000000403027227 */ /* 0x000fe800078e00ff */
[----:B------:R-:W-:Y:S01]  /*b1b0*/  IMAD.MOV R3, RZ, RZ, -R0 ;  /* 0x000000ffff037224 */ /* 0x000fe200078e0a00 */
[----:B------:R-:W-:Y:S03]  /*b1c0*/  IADD3 R8, PT, PT, -R2, RZ, RZ ;  /* 0x000000ff02087210 */ /* 0x000fe60007ffe1ff */
[C---:B------:R-:W-:Y:S02]  /*b1d0*/  IMAD R3, R9.reuse, R3, R5 ;  /* 0x0000000309037224 */ /* 0x040fe400078e0205 */
[C---:B------:R-:W-:Y:S03]  /*b1e0*/  IMAD R4, R9.reuse, R8, R4 ;  /* 0x0000000809047224 */ /* 0x040fe600078e0204 */
[C---:B------:R-:W-:Y:S02]  /*b1f0*/  ISETP.GT.U32.AND P3, PT, R9.reuse, R3, PT ;  /* 0x000000030900720c */ /* 0x040fe40003f64070 */
[----:B------:R-:W-:Y:S11]  /*b200*/  ISETP.GT.U32.AND P4, PT, R9, R4, PT ;  /* 0x000000040900720c */ /* 0x000ff60003f84070 */
[----:B------:R-:W-:Y:S01]  /*b210*/  @!P3 IADD3 R0, PT, PT, R0, 0x1, RZ ;  /* 0x000000010000b810 */ /* 0x000fe20007ffe0ff */
[--C-:B------:R-:W-:Y:S01]  /*b220*/  @!P3 IMAD.IADD R3, R3, 0x1, -R9.reuse ;  /* 0x000000010303b824 */ /* 0x100fe200078e0a09 */
[----:B------:R-:W-:Y:S01]  /*b230*/  ISETP.GE.AND P3, PT, R6, RZ, PT ;  /* 0x000000ff0600720c */ /* 0x000fe20003f66270 */
[----:B------:R-:W-:Y:S02]  /*b240*/  @!P4 IMAD.IADD R4, R4, 0x1, -R9 ;  /* 0x000000010404c824 */ /* 0x000fe400078e0a09 */
[----:B------:R-:W-:Y:S01]  /*b250*/  @!P4 VIADD R2, R2, 0x1 ;  /* 0x000000010202c836 */ /* 0x000fe20000000000 */
[-C--:B------:R-:W-:Y:S02]  /*b260*/  ISETP.GE.U32.AND P5, PT, R3, R9.reuse, PT ;  /* 0x000000090300720c */ /* 0x080fe40003fa6070 */
[----:B------:R-:W-:Y:S02]  /*b270*/  ISETP.GE.U32.AND P6, PT, R4, R9, PT ;  /* 0x000000090400720c */ /* 0x000fe40003fc6070 */
[----:B------:R-:W-:Y:S02]  /*b280*/  ISETP.NE.AND P4, PT, R10, RZ, PT ;  /* 0x000000ff0a00720c */ /* 0x000fe40003f85270 */
[----:B------:R-:W-:Y:S07]  /*b290*/  LOP3.LUT R3, RZ, R10, RZ, 0x33, !PT ;  /* 0x0000000aff037212 */ /* 0x000fee00078e33ff */
[----:B------:R-:W-:Y:S02]  /*b2a0*/  @P5 VIADD R0, R0, 0x1 ;  /* 0x0000000100005836 */ /* 0x000fe40000000000 */
[----:B------:R-:W-:Y:S02]  /*b2b0*/  @P6 IADD3 R2, PT, PT, R2, 0x1, RZ ;  /* 0x0000000102026810 */ /* 0x000fe40007ffe0ff */
[----:B------:R-:W-:Y:S03]  /*b2c0*/  @!P2 IMAD.MOV R0, RZ, RZ, -R0 ;  /* 0x000000ffff00a224 */ /* 0x000fe600078e0a00 */
[----:B------:R-:W-:Y:S02]  /*b2d0*/  @!P3 IMAD.MOV R2, RZ, RZ, -R2 ;  /* 0x000000ffff02b224 */ /* 0x000fe400078e0a02 */
[C---:B------:R-:W-:Y:S03]  /*b2e0*/  SEL R4, R3.reuse, R0, !P4 ;  /* 0x0000000003047207 */ /* 0x040fe60006000000 */
[----:B------:R-:W-:Y:S02]  /*b2f0*/  SEL R0, R3, R2, !P4 ;  /* 0x0000000203007207 */ /* 0x000fe40006000000 */
[-C--:B------:R-:W-:Y:S02]  /*b300*/  LEA R6, P3, R4, R242.reuse, 0x2 ;  /* 0x000000f204067211 */ /* 0x080fe400078610ff */
        /* <DEDUP_REMOVED lines=16> */
[----:B-1----:R-:W-:Y:S03]  /*b410*/  LEA R12, P2, R4, R12, 0x1 ;  /* 0x0000000c040c7211 */ /* 0x002fe600078408ff */
[----:B------:R-:W-:Y:S02]  /*b420*/  IMAD R0, R0, UR6, RZ ;  /* 0x0000000600007c24 */ /* 0x000fe4000f8e02ff */
[----:B------:R2:W-:Y:S02]  /*b430*/  STL [R1+0x4], R12 ;  /* 0x0000040c01007387 */ /* 0x0005e40000100800 */
[----:B------:R-:W-:Y:S05]  /*b440*/  IMAD R0, R7, UR7, R0 ;  /* 0x0000000707007c24 */ /* 0x000fea000f8e0200 */
[----:B------:R-:W-:Y:S04]  /*b450*/  IADD3 R0, PT, PT, R5, R0, RZ ;  /* 0x0000000005007210 */ /* 0x000fe80007ffe0ff */
[----:B------:R-:W-:Y:S05]  /*b460*/  LEA.HI.X R13, R4, R13, R0, 0x1, P2 ;  /* 0x0000000d040d7211 */ /* 0x000fea00010f0c00 */
[----:B------:R2:W-:Y:S02]  /*b470*/  STL [R1], R13 ;  /* 0x0000000d01007387 */ /* 0x0005e40000100800 */
.L_x_1941:
[----:B------:R-:W3:Y:S01]  /*b480*/  LDL R6, [R1] ;  /* 0x0000000001067983 */ /* 0x000ee20000100800 */
[C---:B------:R-:W-:Y:S01]  /*b490*/  IMAD.SHL.U32 R14, R2.reuse, 0x20, RZ ;  /* 0x00000020020e7824 */ /* 0x040fe200078e00ff */
[----:B------:R-:W-:Y:S04]  /*b4a0*/  SHF.L.U64.HI R0, R2, 0x5, R11 ;  /* 0x0000000502007819 */ /* 0x000fe8000001020b */
[-C--:B------:R-:W-:Y:S04]  /*b4b0*/  IADD3 R4, P2, PT, R12, R14.reuse, RZ ;  /* 0x0000000e0c047210 */ /* 0x080fe80007f5e0ff */
[-C--:B------:R-:W-:Y:S01]  /*b4c0*/  IADD3 R2, P3, PT, R4, R14.reuse, RZ ;  /* 0x0000000e04027210 */ /* 0x080fe20007f7e0ff */
[----:B---3--:R-:W-:Y:S03]  /*b4d0*/  IMAD.X R5, R6, 0x1, R0, P2 ;  /* 0x0000000106057824 */ /* 0x008fe600010e0600 */
[-C--:B------:R-:W-:Y:S01]  /*b4e0*/  IADD3 R8, P2, PT, R2, R14.reuse, RZ ;  /* 0x0000000e02087210 */ /* 0x080fe20007f5e0ff */
[----:B------:R-:W-:Y:S02]  /*b4f0*/  IMAD.MOV.U32 R7, RZ, RZ, R6 ;  /* 0x000000ffff077224 */ /* 0x000fe400078e0006 */
[----:B------:R-:W-:Y:S02]  /*b500*/  IMAD.MOV.U32 R6, RZ, RZ, R12 ;  /* 0x000000ffff067224 */ /* 0x000fe400078e000c */
[--C-:B------:R-:W-:Y:S01]  /*b510*/  IMAD.X R3, R5, 0x1, R0.reuse, P3 ;  /* 0x0000000105037824 */ /* 0x100fe200018e0600 */
[-C--:B------:R-:W-:Y:S02]  /*b520*/  IADD3 R10, P3, PT, R8, R14.reuse, RZ ;  /* 0x0000000e080a7210 */ /* 0x080fe40007f7e0ff */
[----:B------:R-:W-:Y:S01]  /*b530*/  @!PT LDS RZ, [RZ] ;  /* 0x00000000fffff984 */ /* 0x000fe20000000800 */
[----:B------:R-:W-:Y:S01]  /*b540*/  @!PT LDS RZ, [RZ] ;  /* 0x00000000fffff984 */ /* 0x000fe20000000800 */
[----:B------:R-:W-:Y:S01]  /*b550*/  @!PT LDS RZ, [RZ] ;  /* 0x00000000fffff984 */ /* 0x000fe20000000800 */
[----:B------:R3:W-:Y:S01]  /*b560*/  LDGSTS.E.BYPASS.LTC128B.128 [R241+0x2000], desc[UR26][R6.64] ;  /* 0x0200000006f17fae */ /* 0x0007e2000b981a1a */
[--C-:B------:R-:W-:Y:S01]  /*b570*/  IMAD.X R9, R3, 0x1, R0.reuse, P2 ;  /* 0x0000000103097824 */ /* 0x100fe200010e0600 */
[-C--:B-12---:R-:W-:Y:S02]  /*b580*/  IADD3 R12, P2, PT, R10, R14.reuse, RZ ;  /* 0x0000000e0a0c7210 */ /* 0x086fe40007f5e0ff */
[----:B------:R1:W-:Y:S01]  /*b590*/  LDGSTS.E.BYPASS.LTC128B.128 [R241+0x2800], desc[UR26][R4.64] ;  /* 0x0280000004f17fae */ /* 0x0003e2000b981a1a */
[--C-:B------:R-:W-:Y:S03]  /*b5a0*/  IMAD.X R11, R9, 0x1, R0.reuse, P3 ;  /* 0x00000001090b7824 */ /* 0x100fe600018e0600 */
[----:B------:R2:W-:Y:S01]  /*b5b0*/  LDGSTS.E.BYPASS.LTC128B.128 [R241+0x3000], desc[UR26][R2.64] ;  /* 0x0300000002f17fae */ /* 0x0005e2000b981a1a */
[--C-:B------:R-:W-:Y:S03]  /*b5c0*/  IMAD.X R13, R11, 0x1, R0.reuse, P2 ;  /* 0x000000010b0d7824 */ /* 0x100fe600010e0600 */
[----:B------:R-:W-:Y:S04]  /*b5d0*/  LDGSTS.E.BYPASS.LTC128B.128 [R241+0x3800], desc[UR26][R8.64] ;  /* 0x0380000008f17fae */ /* 0x000fe8000b981a1a */
[----:B------:R4:W-:Y:S04]  /*b5e0*/  LDGSTS.E.BYPASS.LTC128B.128 [R241+0x4000], desc[UR26][R10.64] ;  /* 0x040000000af17fae */ /* 0x0009e8000b981a1a */
[----:B------:R5:W-:Y:S01]  /*b5f0*/  LDGSTS.E.BYPASS.LTC128B.128 [R241+0x4800], desc[UR26][R12.64] ;  /* 0x048000000cf17fae */ /* 0x000be2000b981a1a */
[-C--:B---3--:R-:W-:Y:S04]  /*b600*/  IADD3 R6, P3, PT, R12, R14.reuse, RZ ;  /* 0x0000000e0c067210 */ /* 0x088fe80007f7e0ff */
[-C--:B-1----:R-:W-:Y:S01]  /*b610*/  IADD3 R4, P2, PT, R6, R14.reuse, RZ ;  /* 0x0000000e06047210 */ /* 0x082fe20007f5e0ff */
[--C-:B------:R-:W-:Y:S03]  /*b620*/  IMAD.X R7, R13, 0x1, R0.reuse, P3 ;  /* 0x000000010d077824 */ /* 0x100fe600018e0600 */
[----:B--2---:R-:W-:Y:S02]  /*b630*/  IADD3 R2, P3, PT, R4, R14, RZ ;  /* 0x0000000e04027210 */ /* 0x004fe40007f7e0ff */
[----:B------:R1:W-:Y:S01]  /*b640*/  LDGSTS.E.BYPASS.LTC128B.128 [R241+0x5000], desc[UR26][R6.64] ;  /* 0x0500000006f17fae */ /* 0x0003e2000b981a1a */
[----:B------:R-:W-:Y:S05]  /*b650*/  IADD3.X R5, PT, PT, R7, R0, RZ, P2, !PT ;  /* 0x0000000007057210 */ /* 0x000fea00017fe4ff */
[----:B------:R2:W-:Y:S01]  /*b660*/  LDGSTS.E.BYPASS.LTC128B.128 [R241+0x5800], desc[UR26][R4.64] ;  /* 0x0580000004f17fae */ /* 0x0005e2000b981a1a */
[-C--:B----4-:R-:W-:Y:S01]  /*b670*/  IADD3 R10, P2, PT, R2, R14.reuse, RZ ;  /* 0x0000000e020a7210 */ /* 0x090fe20007f5e0ff */
[--C-:B------:R-:W-:Y:S03]  /*b680*/  IMAD.X R3, R5, 0x1, R0.reuse, P3 ;  /* 0x0000000105037824 */ /* 0x100fe600018e0600 */
[-C--:B-----5:R-:W-:Y:S01]  /*b690*/  IADD3 R12, P3, PT, R10, R14.reuse, RZ ;  /* 0x0000000e0a0c7210 */ /* 0x0a0fe20007f7e0ff */
[--C-:B------:R-:W-:Y:S01]  /*b6a0*/  IMAD.X R11, R3, 0x1, R0.reuse, P2 ;  /* 0x00000001030b7824 */ /* 0x100fe200010e0600 */
[----:B------:R3:W-:Y:S02]  /*b6b0*/  LDGSTS.E.BYPASS.LTC128B.128 [R241+0x6000], desc[UR26][R2.64] ;  /* 0x0600000002f17fae */ /* 0x0007e4000b981a1a */
[-C--:B------:R-:W-:Y:S01]  /*b6c0*/  IADD3 R8, P2, PT, R12, R14.reuse, RZ ;  /* 0x0000000e0c087210 */ /* 0x080fe20007f5e0ff */
[--C-:B------:R-:W-:Y:S01]  /*b6d0*/  IMAD.X R13, R11, 0x1, R0.reuse, P3 ;  /* 0x000000010b0d7824 */ /* 0x100fe200018e0600 */
[----:B------:R4:W-:Y:S03]  /*b6e0*/  LDGSTS.E.BYPASS.LTC128B.128 [R241+0x6800], desc[UR26][R10.64] ;  /* 0x068000000af17fae */ /* 0x0009e6000b981a1a */
[--C-:B------:R-:W-:Y:S01]  /*b6f0*/  IMAD.X R9, R13, 0x1, R0.reuse, P2 ;  /* 0x000000010d097824 */ /* 0x100fe200010e0600 */
[----:B------:R4:W-:Y:S04]  /*b700*/  LDGSTS.E.BYPASS.LTC128B.128 [R241+0x7000], desc[UR26][R12.64] ;  /* 0x070000000cf17fae */ /* 0x0009e8000b981a1a */
[----:B------:R4:W-:Y:S01]  /*b710*/  LDGSTS.E.BYPASS.LTC128B.128 [R241+0x7800], desc[UR26][R8.64] ;  /* 0x0780000008f17fae */ /* 0x0009e2000b981a1a */
[----:B-1----:R-:W-:Y:S04]  /*b720*/  IADD3 R6, P3, PT, R8, R14, RZ ;  /* 0x0000000e08067210 */ /* 0x002fe80007f7e0ff */
[----:B------:R-:W-:Y:S02]  /*b730*/  IADD3.X R7, PT, PT, R9, R0, RZ, P3, !PT ;  /* 0x0000000009077210 */ /* 0x000fe40001ffe4ff */
[-C--:B--2---:R-:W-:Y:S03]  /*b740*/  IADD3 R4, P2, PT, R6, R14.reuse, RZ ;  /* 0x0000000e06047210 */ /* 0x084fe60007f5e0ff */
[----:B------:R2:W-:Y:S02]  /*b750*/  LDGSTS.E.BYPASS.LTC128B.128 [R241+0x8000], desc[UR26][R6.64] ;  /* 0x0800000006f17fae */ /* 0x0005e4000b981a1a */
[--C-:B------:R-:W-:Y:S01]  /*b760*/  IMAD.X R5, R7, 0x1, R0.reuse, P2 ;  /* 0x0000000107057824 */ /* 0x100fe200010e0600 */
[-C--:B---3--:R-:W-:Y:S04]  /*b770*/  IADD3 R2, P3, PT, R4, R14.reuse, RZ ;  /* 0x0000000e04027210 */ /* 0x088fe80007f7e0ff */
[----:B------:R2:W-:Y:S01]  /*b780*/  LDGSTS.E.BYPASS.LTC128B.128 [R241+0x8800], desc[UR26][R4.64] ;  /* 0x0880000004f17fae */ /* 0x0005e2000b981a1a */
[----:B----4-:R-:W-:Y:S01]  /*b790*/  IADD3 R10, P2, PT, R2, R14, RZ ;  /* 0x0000000e020a7210 */ /* 0x010fe20007f5e0ff */
[--C-:B------:R-:W-:Y:S04]  /*b7a0*/  IMAD.X R3, R5, 0x1, R0.reuse, P3 ;  /* 0x0000000105037824 */ /* 0x100fe800018e0600 */
[----:B------:R-:W-:Y:S01]  /*b7b0*/  IMAD.X R11, R3, 0x1, R0, P2 ;  /* 0x00000001030b7824 */ /* 0x000fe200010e0600 */
[----:B------:R2:W-:Y:S04]  /*b7c0*/  LDGSTS.E.BYPASS.LTC128B.128 [R241+0x9000], desc[UR26][R2.64] ;  /* 0x0900000002f17fae */ /* 0x0005e8000b981a1a */
[----:B------:R2:W-:Y:S04]  /*b7d0*/  LDGSTS.E.BYPASS.LTC128B.128 [R241+0x9800], desc[UR26][R10.64] ;  /* 0x098000000af17fae */ /* 0x0005e8000b981a1a */
[----:B------:R-:W0:Y:S02]  /*b7e0*/  LDGDEPBAR ;  /* 0x00000000000079af */ /* 0x000e240000000000 */
.L_x_1940:
        /* <DEDUP_REMOVED lines=106> */
[----:B------:R-:W-:Y:S07]  /*be90*/  ISETP.GT.AND P2, PT, R252, RZ, PT ;  /* 0x000000fffc00720c */ /* 0x000fee0003f44270 */
        /* <DEDUP_REMOVED lines=78> */
[-C--:B------:R-:W-:Y:S07]  /*c380*/  F2FP.F16.F32.PACK_AB R47, R122, R117.reuse ;  /* 0x000000757a2f723e */ /* 0x080fee00000000ff */
        /* <DEDUP_REMOVED lines=73> */
[--C-:B--2---:R-:W-:Y:S01]  /*c820*/  FFMA.FTZ R60, R201, UR4, -R43.reuse ;  /* 0x00000004c93c7c23 */ /* 0x104fe2000801082b */
[----:B------:R-:W-:Y:S03]  /*c830*/  MOV R201, R124 ;  /* 0x0000007c00c97202 */ /* 0x000fe60000000f00 */
[----:B------:R2:W3:Y:S03]  /*c840*/  MUFU.EX2 R177, R60 ;  /* 0x0000003c00b17308 */ /* 0x0004e60000000800 */
[----:B--2---:R-:W2:Y:S01]  /*c850*/  LDSM.16.MT88.4 R60, [R42+0x1800] ;  /* 0x001800002a3c783b */ /* 0x004ea20000004200 */
        /* <DEDUP_REMOVED lines=10> */
[----:B------:R-:W5:Y:S04]  /*c900*/  LDL.LU R204, [R1+0x10] ;  /* 0x0000100001cc7983 */ /* 0x000f680000300800 */
[----:B------:R1:W3:Y:S01]  /*c910*/  MUFU.EX2 R174, R52 ;  /* 0x0000003400ae7308 */ /* 0x0002e20000000800 */
[C---:B------:R-:W-:Y:S01]  /*c920*/  HMMA.16816.F32 R20, R44.reuse, R48, R20 ;  /* 0x000000302c14723c */ /* 0x040fe20000001814 */
[----:B------:R-:W5:Y:S02]  /*c930*/  LDL.LU R206, [R1+0x14] ;  /* 0x0000140001ce7983 */ /* 0x000f640000300800 */
[--C-:B------:R-:W-:Y:S06]  /*c940*/  FFMA.FTZ R48, R207, UR4, -R64.reuse ;  /* 0x00000004cf307c23 */ /* 0x100fec0008010840 */
[----:B------:R3:W-:Y:S01]  /*c950*/  MUFU.EX2 R170, R48 ;  /* 0x0000003000aa7308 */ /* 0x0007e20000000800 */
[C---:B------:R-:W-:Y:S03]  /*c960*/  HMMA.16816.F32 R24, R44.reuse, R50, R24 ;  /* 0x000000322c18723c */ /* 0x040fe60000001818 */
[--C-:B----4-:R-:W-:Y:S01]  /*c970*/  FFMA.FTZ R56, R205, UR4, -R64.reuse ;  /* 0x00000004cd387c23 */ /* 0x110fe20008010840 */
[----:B------:R-:W-:Y:S05]  /*c980*/  MOV R205, R103 ;  /* 0x0000006700cd7202 */ /* 0x000fea0000000f00 */
[----:B------:R-:W4:Y:S01]  /*c990*/  MUFU.EX2 R171, R56 ;  /* 0x0000003800ab7308 */ /* 0x000f220000000800 */
[C---:B--2---:R-:W-:Y:S03]  /*c9a0*/  HMMA.16816.F32 R28, R44.reuse, R60, R28 ;  /* 0x0000003c2c1c723c */ /* 0x044fe6000000181c */
[--C-:B-1----:R-:W-:Y:S01]  /*c9b0*/  FFMA.FTZ R52, R203, UR4, -R43.reuse ;  /* 0x00000004cb347c23 */ /* 0x102fe2000801082b */
        /* <DEDUP_REMOVED lines=72> */
[----:B---3--:R-:W-:Y:S01]  /*ce40*/  F2FP.F16.F32.PACK_AB R47, R154, R155 ;  /* 0x0000009b9a2f723e */ /* 0x008fe200000000ff */
[----:B------:R-:W-:Y:S01]  /*ce50*/  LDSM.16.MT88.4 R56, [R135+0xd000] ;  /* 0x00d000008738783b */ /* 0x000fe20000004200 */
[----:B-1----:R-:W-:Y:S07]  /*ce60*/  F2FP.F16.F32.PACK_AB R46, R156, R157 ;  /* 0x0000009d9c2e723e */ /* 0x002fee00000000ff */
[----:B------:R-:W1:Y:S01]  /*ce70*/  LDSM.16.MT88.4 R52, [R134+0xd000] ;  /* 0x00d000008634783b */ /* 0x000e620000004200 */
[----:B--2---:R-:W-:Y:S04]  /*ce80*/  FFMA.FTZ R60, R225, UR4, -R43 ;  /* 0x00000004e13c7c23 */ /* 0x004fe8000801082b */
[----:B------:R2:W-:Y:S03]  /*ce90*/  MUFU.EX2 R153, R60 ;  /* 0x0000003c00997308 */ /* 0x0005e60000000800 */
[----:B--2---:R-:W2:Y:S01]  /*cea0*/  LDSM.16.MT88.4 R60, [R42+0x3000] ;  /* 0x003000002a3c783b */ /* 0x004ea20000004200 */
[----:B-----5:R-:W-:Y:S01]  /*ceb0*/  FFMA.FTZ R2, R2, R206, R205 ;  /* 0x000000ce02027223 */ /* 0x020fe200000100cd */
        /* <DEDUP_REMOVED lines=141> */
[C---:B------:R-:W-:Y:S01]  /*d790*/  HMMA.16816.F32 R24, R44.reuse, R50, R24 ;  /* 0x000000322c18723c */ /* 0x040fe20000001818 */
[----:B----4-:R-:W-:Y:S07]  /*d7a0*/  LDSM.16.MT88.4 R56, [R135+0xf800] ;  /* 0x00f800008738783b */ /* 0x010fee0000004200 */
[C---:B--2---:R-:W-:Y:S03]  /*d7b0*/  HMMA.16816.F32 R28, R44.reuse, R60, R28 ;  /* 0x0000003c2c1c723c */ /* 0x044fe6000000181c */
[--C-:B-1----:R-:W-:Y:S01]  /*d7c0*/  FFMA.FTZ R52, R96, UR4, -R43.reuse ;  /* 0x0000000460347c23 */ /* 0x102fe2000801082b */
[--C-:B------:R-:W-:Y:S03]  /*d7d0*/  FFMA.FTZ R60, R100, UR4, -R43.reuse ;  /* 0x00000004643c7c23 */ /* 0x100fe6000801082b */
[----:B------:R1:W2:Y:S01]  /*d7e0*/  MUFU.EX2 R91, R52 ;  /* 0x00000034005b7308 */ /* 0x0002a20000000800 */
[----:B------:R-:W-:Y:S03]  /*d7f0*/  HMMA.16816.F32 R32, R44, R62, R32 ;  /* 0x0000003e2c20723c */ /* 0x000fe60000001820 */
[--C-:B---3--:R-:W-:Y:S01]  /*d800*/  FFMA.FTZ R48, R99, UR4, -R64.reuse ;  /* 0x0000000463307c23 */ /* 0x108fe20008010840 */
[----:B------:R-:W-:Y:S02]  /*d810*/  F2FP.F16.F32.PACK_AB R44, R108, R103 ;  /* 0x000000676c2c723e */ /* 0x000fe400000000ff */
[----:B-----5:R-:W-:Y:S03]  /*d820*/  F2FP.F16.F32.PACK_AB R45, R92, R94 ;  /* 0x0000005e5c2d723e */ /* 0x020fe600000000ff */
[----:B------:R-:W3:Y:S10]  /*d830*/  MUFU.EX2 R89, R48 ;  /* 0x0000003000597308 */ /* 0x000ef40000000800 */
[----:B------:R4:W-:Y:S01]  /*d840*/  MUFU.EX2 R87, R60 ;  /* 0x0000003c00577308 */ /* 0x0009e20000000800 */
[----:B-1----:R-:W1:Y:S01]  /*d850*/  LDSM.16.MT88.4 R52, [R134+0xf800] ;  /* 0x00f800008634783b */ /* 0x002e620000004200 */
[----:B--2---:R-:W-:Y:S02]  /*d860*/  F2FP.F16.F32.PACK_AB R46, R93, R91 ;  /* 0x0000005b5d2e723e */ /* 0x004fe400000000ff */
[----:B---3--:R-:W-:Y:S05]  /*d870*/  F2FP.F16.F32.PACK_AB R47, R89, R90 ;  /* 0x0000005a592f723e */ /* 0x008fea00000000ff */
[----:B------:R-:W2:Y:S01]  /*d880*/  LDSM.16.MT88.4 R48, [R41+0x5800] ;  /* 0x005800002930783b */ /* 0x000ea20000004200 */
[--C-:B----4-:R-:W-:Y:S04]  /*d890*/  FFMA.FTZ R60, R101, UR4, -R43.reuse ;  /* 0x00000004653c7c23 */ /* 0x110fe8000801082b */
        /* <DEDUP_REMOVED lines=12> */
[C---:B--2---:R-:W-:Y:S03]  /*d960*/  HMMA.16816.F32 R20, R44.reuse, R48, R20 ;  /* 0x000000302c14723c */ /* 0x044fe60000001814 */
[----:B------:R-:W-:Y:S06]  /*d970*/  FFMA.FTZ R48, R106, UR4, -R64 ;  /* 0x000000046a307c23 */ /* 0x000fec0008010840 */
[----:B------:R2:W-:Y:S01]  /*d980*/  MUFU.EX2 R82, R48 ;  /* 0x0000003000527308 */ /* 0x0005e20000000800 */
[C---:B------:R-:W-:Y:S01]  /*d990*/  HMMA.16816.F32 R24, R44.reuse, R50, R24 ;  /* 0x000000322c18723c */ /* 0x040fe20000001818 */
[----:B-----5:R-:W-:Y:S07]  /*d9a0*/  LDSM.16.MT88.4 R56, [R41+0x6000] ;  /* 0x006000002938783b */ /* 0x020fee0000004200 */
[C---:B---3--:R-:W-:Y:S03]  /*d9b0*/  HMMA.16816.F32 R28, R44.reuse, R60, R28 ;  /* 0x0000003c2c1c723c */ /* 0x048fe6000000181c */
[----:B-1----:R-:W-:Y:S01]  /*d9c0*/  FFMA.FTZ R52, R104, UR4, -R43 ;  /* 0x0000000468347c23 */ /* 0x002fe2000801082b */
[----:B------:R-:W-:Y:S01]  /*d9d0*/  FFMA.FTZ R60, R0, R204, R203 ;  /* 0x000000cc003c7223 */ /* 0x000fe200000100cb */
[--C-:B------:R-:W-:Y:S01]  /*d9e0*/  FFMA.FTZ R0, R234, UR4, -R43.reuse ;  /* 0x00000004ea007c23 */ /* 0x100fe2000801082b */
[----:B------:R-:W-:Y:S01]  /*d9f0*/  FADD.FTZ R61, R202, R2 ;  /* 0x00000002ca3d7221 */ /* 0x000fe20000010000 */
[----:B------:R1:W3:Y:S01]  /*da00*/  MUFU.EX2 R85, R52 ;  /* 0x0000003400557308 */ /* 0x0002e20000000800 */
[----:B------:R-:W-:Y:S03]  /*da10*/  HMMA.16816.F32 R32, R44, R62, R32 ;  /* 0x0000003e2c20723c */ /* 0x000fe60000001820 */
[----:B--2---:R-:W-:Y:S01]  /*da20*/  FFMA.FTZ R48, R107, UR4, -R64 ;  /* 0x000000046b307c23 */ /* 0x004fe20008010840 */
[----:B----4-:R-:W-:Y:S01]  /*da30*/  F2FP.F16.F32.PACK_AB R44, R88, R87 ;  /* 0x00000057582c723e */ /* 0x010fe200000000ff */
[----:B------:R-:W-:Y:S01]  /*da40*/  FFMA.FTZ R2, R109, UR4, -R43 ;  /* 0x000000046d027c23 */ /* 0x000fe2000801082b */
[----:B------:R-:W-:Y:S03]  /*da50*/  F2FP.F16.F32.PACK_AB R45, R84, R86 ;  /* 0x00000056542d723e */ /* 0x000fe600000000ff */
[----:B------:R2:W4:Y:S10]  /*da60*/  MUFU.EX2 R81, R48 ;  /* 0x0000003000517308 */ /* 0x0005340000000800 */
[----:B------:R5:W-:Y:S01]  /*da70*/  MUFU.EX2 R80, R0 ;  /* 0x0000000000507308 */ /* 0x000be20000000800 */
[----:B-1----:R-:W1:Y:S01]  /*da80*/  LDSM.16.MT88.4 R52, [R134+0x10000] ;  /* 0x010000008634783b */ /* 0x002e620000004200 */
[----:B---3--:R-:W-:Y:S08]  /*da90*/  F2FP.F16.F32.PACK_AB R46, R83, R85 ;  /* 0x00000055532e723e */ /* 0x008ff000000000ff */
[----:B------:R3:W1:Y:S01]  /*daa0*/  MUFU.EX2 R79, R2 ;  /* 0x00000002004f7308 */ /* 0x0006620000000800 */
[----:B--2---:R-:W2:Y:S01]  /*dab0*/  LDSM.16.MT88.4 R48, [R135+0x10000] ;  /* 0x010000008730783b */ /* 0x004ea20000004200 */
[----:B----4-:R-:W-:Y:S01]  /*dac0*/  F2FP.F16.F32.PACK_AB R47, R81, R82 ;  /* 0x00000052512f723e */ /* 0x010fe200000000ff */
[----:B-----5:R-:W-:Y:S01]  /*dad0*/  FADD.FTZ R0, R201, R60 ;  /* 0x0000003cc9007221 */ /* 0x020fe20000010000 */
[----:B------:R-:W-:Y:S03]  /*dae0*/  FADD.FTZ R60, R200, R61 ;  /* 0x0000003dc83c7221 */ /* 0x000fe60000010000 */
[----:B------:R-:W-:Y:S01]  /*daf0*/  FADD.FTZ R0, R199, R0 ;  /* 0x00000000c7007221 */ /* 0x000fe20000010000 */
[----:B---3--:R-:W-:Y:S03]  /*db00*/  FFMA.FTZ R2, R110, UR4, -R64 ;  /* 0x000000046e027c23 */ /* 0x008fe60008010840 */
[----:B------:R-:W-:Y:S01]  /*db10*/  FADD.FTZ R0, R198, R0 ;  /* 0x00000000c6007221 */ /* 0x000fe20000010000 */
[----:B------:R3:W-:Y:S03]  /*db20*/  MUFU.EX2 R78, R2 ;  /* 0x00000002004e7308 */ /* 0x0007e60000000800 */
[----:B------:R-:W-:Y:S04]  /*db30*/  FADD.FTZ R0, R196, R0 ;  /* 0x00000000c4007221 */ /* 0x000fe80000010000 */
[----:B------:R-:W-:Y:S04]  /*db40*/  FADD.FTZ R0, R193, R0 ;  /* 0x00000000c1007221 */ /* 0x000fe80000010000 */
[----:B------:R-:W-:Y:S01]  /*db50*/  FADD.FTZ R0, R191, R0 ;  /* 0x00000000bf007221 */ /* 0x000fe20000010000 */
[C---:B-1----:R-:W-:Y:S03]  /*db60*/  HMMA.16816.F32 R4, R44.reuse, R52, R4 ;  /* 0x000000342c04723c */ /* 0x042fe60000001804 */
[----:B------:R-:W-:Y:S01]  /*db70*/  FADD.FTZ R52, R197, R60 ;  /* 0x0000003cc5347221 */ /* 0x000fe20000010000 */
[----:B------:R-:W-:Y:S01]  /*db80*/  FFMA.FTZ R60, R235, UR4, -R64 ;  /* 0x00000004eb3c7c23 */ /* 0x000fe20008010840 */
[----:B------:R-:W-:Y:S02]  /*db90*/  FADD.FTZ R0, R190, R0 ;  /* 0x00000000be007221 */ /* 0x000fe40000010000 */
[----:B------:R-:W-:Y:S01]  /*dba0*/  FADD.FTZ R61, R195, R52 ;  /* 0x00000034c33d7221 */ /* 0x000fe20000010000 */
[C---:B------:R-:W-:Y:S01]  /*dbb0*/  HMMA.16816.F32 R8, R44.reuse, R54, R8 ;  /* 0x000000362c08723c */ /* 0x040fe20000001808 */
[----:B------:R-:W1:Y:S01]  /*dbc0*/  LDSM.16.MT88.4 R52, [R42+0x6000] ;  /* 0x006000002a34783b */ /* 0x000e620000004200 */
[----:B------:R4:W5:Y:S01]  /*dbd0*/  MUFU.EX2 R77, R60 ;  /* 0x0000003c004d7308 */ /* 0x0009620000000800 */
[----:B---3--:R-:W-:Y:S01]  /*dbe0*/  FADD.FTZ R2, R194, R61 ;  /* 0x0000003dc2027221 */ /* 0x008fe20000010000 */
[----:B------:R-:W-:Y:S03]  /*dbf0*/  FADD.FTZ R0, R230, R0 ;  /* 0x00000000e6007221 */ /* 0x000fe60000010000 */
[----:B------:R-:W-:Y:S01]  /*dc00*/  FADD.FTZ R2, R192, R2 ;  /* 0x00000002c0027221 */ /* 0x000fe20000010000 */
[C---:B--2---:R-:W-:Y:S03]  /*dc10*/  HMMA.16816.F32 R12, R44.reuse, R48, R12 ;  /* 0x000000302c0c723c */ /* 0x044fe6000000180c */
[--C-:B------:R-:W-:Y:S01]  /*dc20*/  FFMA.FTZ R48, R112, UR4, -R43.reuse ;  /* 0x0000000470307c23 */ /* 0x100fe2000801082b */
[----:B------:R-:W-:Y:S01]  /*dc30*/  FADD.FTZ R0, R229, R0 ;  /* 0x00000000e5007221 */ /* 0x000fe20000010000 */
[----:B------:R-:W-:Y:S02]  /*dc40*/  FADD.FTZ R2, R189, R2 ;  /* 0x00000002bd027221 */ /* 0x000fe40000010000 */
[----:B------:R2:W-:Y:S01]  /*dc50*/  MUFU.EX2 R76, R48 ;  /* 0x00000030004c7308 */ /* 0x0005e20000000800 */
[C---:B------:R-:W-:Y:S03]  /*dc60*/  HMMA.16816.F32 R16, R44.reuse, R50, R16 ;  /* 0x000000322c10723c */ /* 0x040fe60000001810 */
[--C-:B----4-:R-:W-:Y:S01]  /*dc70*/  FFMA.FTZ R60, R244, UR4, -R43.reuse ;  /* 0x00000004f43c7c23 */ /* 0x110fe2000801082b */
[----:B------:R-:W-:Y:S01]  /*dc80*/  FADD.FTZ R0, R187, R0 ;  /* 0x00000000bb007221 */ /* 0x000fe20000010000 */
[----:B------:R-:W-:Y:S04]  /*dc90*/  FADD.FTZ R2, R231, R2 ;  /* 0x00000002e7027221 */ /* 0x000fe80000010000 */
[----:B------:R-:W3:Y:S01]  /*dca0*/  MUFU.EX2 R75, R60 ;  /* 0x0000003c004b7308 */ /* 0x000ee20000000800 */
[C---:B------:R-:W-:Y:S03]  /*dcb0*/  HMMA.16816.F32 R20, R44.reuse, R56, R20 ;  /* 0x000000382c14723c */ /* 0x040fe60000001814 */
[----:B------:R-:W-:Y:S01]  /*dcc0*/  FFMA.FTZ R56, R114, UR4, -R64 ;  /* 0x0000000472387c23 */ /* 0x000fe20008010840 */
[----:B------:R-:W-:Y:S01]  /*dcd0*/  FADD.FTZ R0, R186, R0 ;  /* 0x00000000ba007221 */ /* 0x000fe20000010000 */
[----:B------:R-:W-:Y:S04]  /*dce0*/  FADD.FTZ R2, R236, R2 ;  /* 0x00000002ec027221 */ /* 0x000fe80000010000 */
[----:B------:R4:W-:Y:S01]  /*dcf0*/  MUFU.EX2 R74, R56 ;  /* 0x00000038004a7308 */ /* 0x0009e20000000800 */
[C---:B------:R-:W-:Y:S01]  /*dd00*/  HMMA.16816.F32 R24, R44.reuse, R58, R24 ;  /* 0x0000003a2c18723c */ /* 0x040fe20000001818 */
[----:B--2---:R-:W2:Y:S02]  /*dd10*/  LDSM.16.MT88.4 R48, [R134+0x10800] ;  /* 0x010800008630783b */ /* 0x004ea40000004200 */
[----:B------:R-:W-:Y:S04]  /*dd20*/  FADD.FTZ R2, R228, R2 ;  /* 0x00000002e4027221 */ /* 0x000fe80000010000 */
[----:B------:R-:W-:Y:S01]  /*dd30*/  FADD.FTZ R2, R188, R2 ;  /* 0x00000002bc027221 */ /* 0x000fe20000010000 */
[C---:B-1----:R-:W-:Y:S03]  /*dd40*/  HMMA.16816.F32 R28, R44.reuse, R52, R28 ;  /* 0x000000342c1c723c */ /* 0x042fe6000000181c */
[----:B------:R-:W-:Y:S01]  /*dd50*/  FADD.FTZ R2, R184, R2 ;  /* 0x00000002b8027221 */ /* 0x000fe20000010000 */
[----:B----4-:R-:W-:Y:S04]  /*dd60*/  FADD.FTZ R56, R183, R0 ;  /* 0x00000000b7387221 */ /* 0x010fe80000010000 */
[----:B------:R-:W-:Y:S01]  /*dd70*/  HMMA.16816.F32 R32, R44, R54, R32 ;  /* 0x000000362c20723c */ /* 0x000fe20000001820 */
[----:B------:R-:W-:Y:S02]  /*dd80*/  LDSM.16.MT88.4 R52, [R41+0x6800] ;  /* 0x006800002934783b */ /* 0x000fe40000004200 */
[----:B------:R-:W-:Y:S01]  /*dd90*/  FFMA.FTZ R0, R115, UR4, -R64 ;  /* 0x0000000473007c23 */ /* 0x000fe20008010840 */
[----:B------:R-:W-:Y:S01]  /*dda0*/  FADD.FTZ R60, R182, R56 ;  /* 0x00000038b63c7221 */ /* 0x000fe20000010000 */
[----:B------:R-:W-:Y:S01]  /*ddb0*/  F2FP.F16.F32.PACK_AB R44, R79, R80 ;  /* 0x000000504f2c723e */ /* 0x000fe200000000ff */
[----:B------:R-:W-:Y:S01]  /*ddc0*/  FADD.FTZ R2, R185, R2 ;  /* 0x00000002b9027221 */ /* 0x000fe20000010000 */
[----:B------:R1:W4:Y:S01]  /*ddd0*/  MUFU.EX2 R73, R0 ;  /* 0x0000000000497308 */ /* 0x0003220000000800 */
[----:B-----5:R-:W-:Y:S01]  /*dde0*/  F2FP.F16.F32.PACK_AB R45, R77, R78 ;  /* 0x0000004e4d2d723e */ /* 0x020fe200000000ff */
[----:B------:R-:W5:Y:S01]  /*ddf0*/  LDSM.16.MT88.4 R56, [R135+0x10800] ;  /* 0x010800008738783b */ /* 0x000f620000004200 */
[----:B---3--:R-:W-:Y:S01]  /*de00*/  F2FP.F16.F32.PACK_AB R46, R75, R76 ;  /* 0x0000004c4b2e723e */ /* 0x008fe200000000ff */
[----:B------:R-:W-:Y:S04]  /*de10*/  FADD.FTZ R2, R181, R2 ;  /* 0x00000002b5027221 */ /* 0x000fe80000010000 */
[----:B------:R-:W-:Y:S04]  /*de20*/  FADD.FTZ R2, R180, R2 ;  /* 0x00000002b4027221 */ /* 0x000fe80000010000 */
[----:B------:R-:W-:Y:S01]  /*de30*/  FADD.FTZ R61, R175, R2 ;  /* 0x00000002af3d7221 */ /* 0x000fe20000010000 */
[--C-:B------:R-:W-:Y:S01]  /*de40*/  FFMA.FTZ R2, R246, UR4, -R43.reuse ;  /* 0x00000004f6027c23 */ /* 0x100fe2000801082b */
[----:B-1----:R-:W-:Y:S01]  /*de50*/  FADD.FTZ R0, R179, R60 ;  /* 0x0000003cb3007221 */ /* 0x002fe20000010000 */
[----:B----4-:R-:W-:Y:S02]  /*de60*/  F2FP.F16.F32.PACK_AB R47, R73, R74 ;  /* 0x0000004a492f723e */ /* 0x010fe400000000ff */
[----:B------:R-:W-:Y:S01]  /*de70*/  MUFU.EX2 R71, R2 ;  /* 0x0000000200477308 */ /* 0x000fe20000000800 */
[----:B------:R-:W-:Y:S01]  /*de80*/  FADD.FTZ R60, R178, R0 ;  /* 0x00000000b23c7221 */ /* 0x000fe20000010000 */
[--C-:B------:R-:W-:Y:S03]  /*de90*/  FFMA.FTZ R0, R245, UR4, -R43.reuse ;  /* 0x00000004f5007c23 */ /* 0x100fe6000801082b */
[C---:B--2---:R-:W-:Y:S05]  /*dea0*/  HMMA.16816.F32 R4, R44.reuse, R48, R4 ;  /* 0x000000302c04723c */ /* 0x044fea0000001804 */
[----:B------:R1:W2:Y:S01]  /*deb0*/  MUFU.EX2 R72, R0 ;  /* 0x0000000000487308 */ /* 0x0002a20000000800 */
[----:B------:R-:W-:Y:S02]  /*dec0*/  FFMA.FTZ R48, R247, UR4, -R64 ;  /* 0x00000004f7307c23 */ /* 0x000fe40008010840 */
[C---:B------:R-:W-:Y:S07]  /*ded0*/  HMMA.16816.F32 R8, R44.reuse, R50, R8 ;  /* 0x000000322c08723c */ /* 0x040fee0000001808 */
[----:B------:R3:W-:Y:S01]  /*dee0*/  MUFU.EX2 R70, R48 ;  /* 0x0000003000467308 */ /* 0x0007e20000000800 */
[C---:B-----5:R-:W-:Y:S03]  /*def0*/  HMMA.16816.F32 R12, R44.reuse, R56, R12 ;  /* 0x000000382c0c723c */ /* 0x060fe6000000180c */
[----:B-1----:R-:W-:Y:S01]  /*df00*/  FADD.FTZ R0, R176, R60 ;  /* 0x0000003cb0007221 */ /* 0x002fe20000010000 */
[----:B------:R-:W-:Y:S01]  /*df10*/  FFMA.FTZ R56, R120, UR4, -R43 ;  /* 0x0000000478387c23 */ /* 0x000fe2000801082b */
[----:B------:R-:W-:Y:S02]  /*df20*/  FADD.FTZ R60, R177, R61 ;  /* 0x0000003db13c7221 */ /* 0x000fe40000010000 */
[----:B------:R-:W-:Y:S01]  /*df30*/  FADD.FTZ R0, R174, R0 ;  /* 0x00000000ae007221 */ /* 0x000fe20000010000 */
[C---:B------:R-:W-:Y:S01]  /*df40*/  HMMA.16816.F32 R16, R44.reuse, R58, R16 ;  /* 0x0000003a2c10723c */ /* 0x040fe20000001810 */
[----:B------:R1:W-:Y:S01]  /*df50*/  MUFU.EX2 R68, R56 ;  /* 0x0000003800447308 */ /* 0x0003e20000000800 */
[----:B---3--:R-:W3:Y:S01]  /*df60*/  LDSM.16.MT88.4 R48, [R42+0x6800] ;  /* 0x006800002a30783b */ /* 0x008ee20000004200 */
[----:B------:R-:W-:Y:S01]  /*df70*/  FADD.FTZ R0, R171, R0 ;  /* 0x00000000ab007221 */ /* 0x000fe20000010000 */
[----:B------:R-:W-:Y:S01]  /*df80*/  FADD.FTZ R2, R173, R60 ;  /* 0x0000003cad027221 */ /* 0x000fe20000010000 */
[----:B------:R-:W-:Y:S02]  /*df90*/  FFMA.FTZ R60, R248, UR4, -R64 ;  /* 0x00000004f83c7c23 */ /* 0x000fe40008010840 */
[----:B------:R-:W-:Y:S01]  /*dfa0*/  FADD.FTZ R0, R170, R0 ;  /* 0x00000000aa007221 */ /* 0x000fe20000010000 */
[C---:B------:R-:W-:Y:S03]  /*dfb0*/  HMMA.16816.F32 R20, R44.reuse, R52, R20 ;  /* 0x000000342c14723c */ /* 0x040fe60000001814 */
[----:B------:R4:W5:Y:S01]  /*dfc0*/  MUFU.EX2 R69, R60 ;  /* 0x0000003c00457308 */ /* 0x0009620000000800 */
[----:B------:R-:W-:Y:S01]  /*dfd0*/  FADD.FTZ R0, R167, R0 ;  /* 0x00000000a7007221 */ /* 0x000fe20000010000 */
[----:B------:R-:W-:Y:S01]  /*dfe0*/  FFMA.FTZ R52, R249, UR4, -R64 ;  /* 0x00000004f9347c23 */ /* 0x000fe20008010840 */
[----:B------:R-:W-:Y:S02]  /*dff0*/  FADD.FTZ R2, R172, R2 ;  /* 0x00000002ac027221 */ /* 0x000fe40000010000 */
[----:B------:R-:W-:Y:S01]  /*e000*/  FADD.FTZ R0, R166, R0 ;  /* 0x00000000a6007221 */ /* 0x000fe20000010000 */
[C---:B------:R-:W-:Y:S04]  /*e010*/  HMMA.16816.F32 R24, R44.reuse, R54, R24 ;  /* 0x000000362c18723c */ /* 0x040fe80000001818 */
[----:B------:R2:W-:Y:S01]  /*e020*/  MUFU.EX2 R66, R52 ;  /* 0x0000003400427308 */ /* 0x0005e20000000800 */
[----:B-1----:R-:W1:Y:S01]  /*e030*/  LDSM.16.MT88.4 R56, [R134+0x11000] ;  /* 0x011000008638783b */ /* 0x002e620000004200 */
[----:B------:R-:W-:Y:S01]  /*e040*/  FADD.FTZ R0, R163, R0 ;  /* 0x00000000a3007221 */ /* 0x000fe20000010000 */
[----:B------:R-:W-:Y:S03]  /*e050*/  FADD.FTZ R2, R168, R2 ;  /* 0x00000002a8027221 */ /* 0x000fe60000010000 */
[----:B------:R-:W-:Y:S01]  /*e060*/  FADD.FTZ R0, R162, R0 ;  /* 0x00000000a2007221 */ /* 0x000fe20000010000 */
[----:B------:R-:W-:Y:S01]  /*e070*/  FADD.FTZ R2, R169, R2 ;  /* 0x00000002a9027221 */ /* 0x000fe20000010000 */
[--C-:B----4-:R-:W-:Y:S02]  /*e080*/  FFMA.FTZ R60, R121, UR4, -R43.reuse ;  /* 0x00000004793c7c23 */ /* 0x110fe4000801082b */
[----:B------:R-:W-:Y:S01]  /*e090*/  FADD.FTZ R0, R159, R0 ;  /* 0x000000009f007221 */ /* 0x000fe20000010000 */
[----:B------:R-:W-:Y:S01]  /*e0a0*/  FADD.FTZ R2, R165, R2 ;  /* 0x00000002a5027221 */ /* 0x000fe20000010000 */
[----:B------:R4:W5:Y:S02]  /*e0b0*/  MUFU.EX2 R67, R60 ;  /* 0x0000003c00437308 */ /* 0x0009640000000800 */
[----:B------:R-:W-:Y:S01]  /*e0c0*/  FADD.FTZ R0, R158, R0 ;  /* 0x000000009e007221 */ /* 0x000fe20000010000 */
[----:B------:R-:W-:Y:S03]  /*e0d0*/  FADD.FTZ R2, R164, R2 ;  /* 0x00000002a4027221 */ /* 0x000fe60000010000 */
[----:B------:R-:W-:Y:S01]  /*e0e0*/  FADD.FTZ R0, R155, R0 ;  /* 0x000000009b007221 */ /* 0x000fe20000010000 */
[----:B------:R-:W-:Y:S03]  /*e0f0*/  FADD.FTZ R2, R160, R2 ;  /* 0x00000002a0027221 */ /* 0x000fe60000010000 */
[----:B--2---:R-:W-:Y:S01]  /*e100*/  FADD.FTZ R52, R154, R0 ;  /* 0x000000009a347221 */ /* 0x004fe20000010000 */
[----:B------:R-:W-:Y:S01]  /*e110*/  FFMA.FTZ R0, R123, UR4, -R64 ;  /* 0x000000047b007c23 */ /* 0x000fe20008010840 */
[----:B------:R-:W-:Y:S01]  /*e120*/  FADD.FTZ R2, R161, R2 ;  /* 0x00000002a1027221 */ /* 0x000fe20000010000 */
[C---:B---3--:R-:W-:Y:S02]  /*e130*/  HMMA.16816.F32 R28, R44.reuse, R48, R28 ;  /* 0x000000302c1c723c */ /* 0x048fe4000000181c */
[----:B------:R2:W3:Y:S01]  /*e140*/  MUFU.EX2 R65, R0 ;  /* 0x0000000000417308 */ /* 0x0004e20000000800 */
[----:B------:R-:W-:Y:S01]  /*e150*/  FADD.FTZ R2, R157, R2 ;  /* 0x000000029d027221 */ /* 0x000fe20000010000 */
[----:B------:R-:W-:Y:S01]  /*e160*/  FFMA.FTZ R64, R39, UR4, -R64 ;  /* 0x0000000427407c23 */ /* 0x000fe20008010840 */
[----:B----4-:R-:W-:Y:S02]  /*e170*/  FADD.FTZ R60, R150, R52 ;  /* 0x00000034963c7221 */ /* 0x010fe40000010000 */
[----:B------:R-:W-:Y:S01]  /*e180*/  FADD.FTZ R2, R156, R2 ;  /* 0x000000029c027221 */ /* 0x000fe20000010000 */
[----:B------:R-:W-:Y:S01]  /*e190*/  HMMA.16816.F32 R32, R44, R50, R32 ;  /* 0x000000322c20723c */ /* 0x000fe20000001820 */
[----:B------:R-:W4:Y:S03]  /*e1a0*/  LDSM.16.MT88.4 R52, [R135+0x11000] ;  /* 0x011000008734783b */ /* 0x000f260000004200 */
[----:B------:R-:W1:Y:S01]  /*e1b0*/  MUFU.EX2 R64, R64 ;  /* 0x0000004000407308 */ /* 0x000e620000000800 */
[----:B------:R-:W-:Y:S01]  /*e1c0*/  FADD.FTZ R2, R152, R2 ;  /* 0x0000000298027221 */ /* 0x000fe20000010000 */
[----:B------:R-:W-:Y:S02]  /*e1d0*/  F2FP.F16.F32.PACK_AB R44, R71, R72 ;  /* 0x00000048472c723e */ /* 0x000fe400000000ff */
[----:B-----5:R-:W-:Y:S01]  /*e1e0*/  F2FP.F16.F32.PACK_AB R45, R69, R70 ;  /* 0x00000046452d723e */ /* 0x020fe200000000ff */
[----:B------:R-:W-:Y:S01]  /*e1f0*/  FADD.FTZ R2, R153, R2 ;  /* 0x0000000299027221 */ /* 0x000fe20000010000 */
[----:B------:R-:W-:Y:S01]  /*e200*/  F2FP.F16.F32.PACK_AB R46, R67, R68 ;  /* 0x00000044432e723e */ /* 0x000fe200000000ff */
[----:B------:R-:W5:Y:S01]  /*e210*/  LDSM.16.MT88.4 R48, [R41+0x7000] ;  /* 0x007000002930783b */ /* 0x000f620000004200 */
[----:B--2---:R-:W-:Y:S01]  /*e220*/  FADD.FTZ R0, R151, R60 ;  /* 0x0000003c97007221 */ /* 0x004fe20000010000 */
[----:B------:R-:W-:Y:S01]  /*e230*/  FADD.FTZ R2, R149, R2 ;  /* 0x0000000295027221 */ /* 0x000fe20000010000 */
[----:B---3--:R-:W-:Y:S02]  /*e240*/  F2FP.F16.F32.PACK_AB R47, R65, R66 ;  /* 0x00000042412f723e */ /* 0x008fe400000000ff */
[----:B------:R-:W-:Y:S01]  /*e250*/  FADD.FTZ R60, R146, R0 ;  /* 0x00000000923c7221 */ /* 0x000fe20000010000 */
[--C-:B------:R-:W-:Y:S01]  /*e260*/  FFMA.FTZ R0, R250, UR4, -R43.reuse ;  /* 0x00000004fa007c23 */ /* 0x100fe2000801082b */
[----:B------:R-:W-:Y:S01]  /*e270*/  FADD.FTZ R61, R148, R2 ;  /* 0x00000002943d7221 */ /* 0x000fe20000010000 */
[----:B------:R-:W-:Y:S01]  /*e280*/  FFMA.FTZ R2, R125, UR4, -R43 ;  /* 0x000000047d027c23 */ /* 0x000fe2000801082b */
[----:B------:R-:W-:Y:S01]  /*e290*/  LDSM.16.MT88.4 R148, [R135+0x11800] ;  /* 0x011800008794783b */ /* 0x000fe20000004200 */
[C---:B-1----:R-:W-:Y:S01]  /*e2a0*/  HMMA.16816.F32 R4, R44.reuse, R56, R4 ;  /* 0x000000382c04723c */ /* 0x042fe20000001804 */
[----:B------:R1:W-:Y:S02]  /*e2b0*/  MUFU.EX2 R63, R0 ;  /* 0x00000000003f7308 */ /* 0x0003e40000000800 */
[----:B------:R-:W-:Y:S04]  /*e2c0*/  F2FP.F16.F32.PACK_AB R167, R64, R40 ;  /* 0x0000002840a7723e */ /* 0x000fe800000000ff */
[----:B------:R-:W-:Y:S01]  /*e2d0*/  LDSM.16.MT88.4 R156, [R41+0x7800] ;  /* 0x00780000299c783b */ /* 0x000fe20000004200 */
[C---:B------:R-:W-:Y:S03]  /*e2e0*/  HMMA.16816.F32 R8, R44.reuse, R58, R8 ;  /* 0x0000003a2c08723c */ /* 0x040fe60000001808 */
[----:B------:R2:W3:Y:S04]  /*e2f0*/  MUFU.EX2 R62, R2 ;  /* 0x00000002003e7308 */ /* 0x0004e80000000800 */
[----:B------:R-:W5:Y:S01]  /*e300*/  LDSM.16.MT88.4 R56, [R42+0x7000] ;  /* 0x007000002a38783b */ /* 0x000f620000004200 */
[----:B-1----:R-:W-:Y:S01]  /*e310*/  FADD.FTZ R0, R147, R60 ;  /* 0x0000003c93007221 */ /* 0x002fe20000010000 */
[----:B------:R-:W-:Y:S01]  /*e320*/  FADD.FTZ R60, R144, R61 ;  /* 0x0000003d903c7221 */ /* 0x000fe20000010000 */
[C---:B----4-:R-:W-:Y:S03]  /*e330*/  HMMA.16816.F32 R12, R44.reuse, R52, R12 ;  /* 0x000000342c0c723c */ /* 0x050fe6000000180c */
[----:B------:R1:W-:Y:S01]  /*e340*/  MUFU.EX2 R61, R37 ;  /* 0x00000025003d7308 */ /* 0x0003e20000000800 */
[----:B------:R-:W-:Y:S01]  /*e350*/  FADD.FTZ R0, R143, R0 ;  /* 0x000000008f007221 */ /* 0x000fe20000010000 */
[----:B--2---:R-:W-:Y:S01]  /*e360*/  FADD.FTZ R2, R145, R60 ;  /* 0x0000003c91027221 */ /* 0x004fe20000010000 */
[----:B---3--:R-:W-:Y:S02]  /*e370*/  F2FP.F16.F32.PACK_AB R164, R62, R63 ;  /* 0x0000003f3ea4723e */ /* 0x008fe400000000ff */
[----:B------:R-:W-:Y:S01]  /*e380*/  FADD.FTZ R0, R142, R0 ;  /* 0x000000008e007221 */ /* 0x000fe20000010000 */
[C---:B------:R-:W-:Y:S04]  /*e390*/  HMMA.16816.F32 R16, R44.reuse, R54, R16 ;  /* 0x000000362c10723c */ /* 0x040fe80000001810 */
[----:B------:R-:W2:Y:S01]  /*e3a0*/  MUFU.EX2 R60, R38 ;  /* 0x00000026003c7308 */ /* 0x000ea20000000800 */
[----:B------:R-:W-:Y:S01]  /*e3b0*/  FADD.FTZ R2, R140, R2 ;  /* 0x000000028c027221 */ /* 0x000fe20000010000 */
[----:B------:R-:W-:Y:S03]  /*e3c0*/  FADD.FTZ R0, R138, R0 ;  /* 0x000000008a007221 */ /* 0x000fe60000010000 */
[----:B------:R-:W-:Y:S01]  /*e3d0*/  FADD.FTZ R2, R141, R2 ;  /* 0x000000028d027221 */ /* 0x000fe20000010000 */
[C---:B-----5:R-:W-:Y:S01]  /*e3e0*/  HMMA.16816.F32 R20, R44.reuse, R48, R20 ;  /* 0x000000302c14723c */ /* 0x060fe20000001814 */
[----:B------:R-:W3:Y:S02]  /*e3f0*/  LDSM.16.MT88.4 R140, [R134+0x11800] ;  /* 0x01180000868c783b */ /* 0x000ee40000004200 */
[----:B------:R-:W-:Y:S01]  /*e400*/  FADD.FTZ R0, R139, R0 ;  /* 0x000000008b007221 */ /* 0x000fe20000010000 */
[----:B------:R-:W-:Y:S01]  /*e410*/  FADD.FTZ R2, R136, R2 ;  /* 0x0000000288027221 */ /* 0x000fe20000010000 */
[--C-:B-1----:R-:W-:Y:S01]  /*e420*/  FFMA.FTZ R37, R128, UR4, -R43.reuse ;  /* 0x0000000480257c23 */ /* 0x102fe2000801082b */
[----:B------:R-:W-:Y:S01]  /*e430*/  FFMA.FTZ R43, R129, UR4, -R43 ;  /* 0x00000004812b7c23 */ /* 0x000fe2000801082b */
[----:B------:R-:W-:Y:S01]  /*e440*/  FADD.FTZ R0, R133, R0 ;  /* 0x0000000085007221 */ /* 0x000fe20000010000 */
[C---:B------:R-:W-:Y:S01]  /*e450*/  HMMA.16816.F32 R24, R44.reuse, R50, R24 ;  /* 0x000000322c18723c */ /* 0x040fe20000001818 */
[----:B------:R-:W-:Y:S02]  /*e460*/  MUFU.EX2 R38, R37 ;  /* 0x0000002500267308 */ /* 0x000fe40000000800 */
[----:B------:R-:W-:Y:S01]  /*e470*/  FADD.FTZ R2, R137, R2 ;  /* 0x0000000289027221 */ /* 0x000fe20000010000 */
[----:B------:R-:W-:Y:S01]  /*e480*/  FADD.FTZ R0, R132, R0 ;  /* 0x0000000084007221 */ /* 0x000fe20000010000 */
[----:B--2---:R-:W-:Y:S02]  /*e490*/  F2FP.F16.F32.PACK_AB R165, R60, R61 ;  /* 0x0000003d3ca5723e */ /* 0x004fe400000000ff */
[----:B------:R-:W-:Y:S01]  /*e4a0*/  FADD.FTZ R2, R131, R2 ;  /* 0x0000000283027221 */ /* 0x000fe20000010000 */
[----:B------:R-:W-:Y:S03]  /*e4b0*/  FADD.FTZ R0, R127, R0 ;  /* 0x000000007f007221 */ /* 0x000fe60000010000 */
[----:B------:R-:W1:Y:S01]  /*e4c0*/  MUFU.EX2 R43, R43 ;  /* 0x0000002b002b7308 */ /* 0x000e620000000800 */
[C---:B------:R-:W-:Y:S03]  /*e4d0*/  HMMA.16816.F32 R28, R44.reuse, R56, R28 ;  /* 0x000000382c1c723c */ /* 0x040fe6000000181c */
[----:B------:R-:W-:Y:S01]  /*e4e0*/  FADD.FTZ R2, R130, R2 ;  /* 0x0000000282027221 */ /* 0x000fe20000010000 */
[----:B------:R-:W-:Y:S01]  /*e4f0*/  FADD.FTZ R0, R126, R0 ;  /* 0x000000007e007221 */ /* 0x000fe20000010000 */
[----:B------:R-:W-:Y:S02]  /*e500*/  MOV R133, R3 ;  /* 0x0000000300857202 */ /* 0x000fe40000000f00 */
[----:B------:R-:W-:Y:S01]  /*e510*/  FADD.FTZ R2, R122, R2 ;  /* 0x000000027a027221 */ /* 0x000fe20000010000 */
[----:B------:R-:W-:Y:S03]  /*e520*/  HMMA.16816.F32 R32, R44, R58, R32 ;  /* 0x0000003a2c20723c */ /* 0x000fe60000001820 */
[----:B------:R-:W-:Y:S01]  /*e530*/  FADD.FTZ R0, R119, R0 ;  /* 0x0000000077007221 */ /* 0x000fe20000010000 */
[----:B------:R-:W-:Y:S01]  /*e540*/  FADD.FTZ R2, R124, R2 ;  /* 0x000000027c027221 */ /* 0x000fe20000010000 */
[----:B------:R-:W-:Y:S02]  /*e550*/  MOV R132, R36 ;  /* 0x0000002400847202 */ /* 0x000fe40000000f00 */
[----:B------:R-:W-:Y:S01]  /*e560*/  FADD.FTZ R0, R118, R0 ;  /* 0x0000000076007221 */ /* 0x000fe20000010000 */
[----:B------:R-:W-:Y:S01]  /*e570*/  FADD.FTZ R2, R117, R2 ;  /* 0x0000000275027221 */ /* 0x000fe20000010000 */
[----:B-1----:R-:W-:Y:S02]  /*e580*/  F2FP.F16.F32.PACK_AB R166, R43, R38 ;  /* 0x000000262ba6723e */ /* 0x002fe400000000ff */
[----:B------:R-:W-:Y:S01]  /*e590*/  FADD.FTZ R37, R111, R0 ;  /* 0x000000006f257221 */ /* 0x000fe20000010000 */
[----:B------:R-:W-:Y:S03]  /*e5a0*/  FADD.FTZ R0, R116, R2 ;  /* 0x0000000274007221 */ /* 0x000fe60000010000 */
[----:B------:R-:W-:Y:S01]  /*e5b0*/  FADD.FTZ R2, R113, R37 ;  /* 0x0000002571027221 */ /* 0x000fe20000010000 */
[C---:B---3--:R-:W-:Y:S01]  /*e5c0*/  HMMA.16816.F32 R136, R164.reuse, R140, R4 ;  /* 0x0000008ca488723c */ /* 0x048fe20000001804 */
        /* <DEDUP_REMOVED lines=45> */
[----:B------:R-:W-:Y:S04]  /*e8a0*/  FADD.FTZ R0, R61, R0 ;  /* 0x000000003d007221 */ /* 0x000fe80000010000 */
[----:B------:R-:W-:Y:S04]  /*e8b0*/  FADD.FTZ R0, R60, R0 ;  /* 0x000000003c007221 */ /* 0x000fe80000010000 */
[----:B------:R-:W-:Y:S01]  /*e8c0*/  FADD.FTZ R2, R40, R0 ;  /* 0x0000000028027221 */ /* 0x000fe20000010000 */
[----:B------:R-:W-:Y:S03]  /*e8d0*/  IADD3 R0, PT, PT, R252, -0x1, RZ ;  /* 0xfffffffffc007810 */ /* 0x000fe60007ffe0ff */
[----:B------:R-:W-:Y:S01]  /*e8e0*/  FADD.FTZ R2, R64, R2 ;  /* 0x0000000240027221 */ /* 0x000fe20000010000 */
[----:B------:R-:W-:Y:S04]  /*e8f0*/  MOV R252, R0 ;  /* 0x0000000000fc7202 */ /* 0x000fe80000000f00 */
[----:B------:R1:W-:Y:S01]  /*e900*/  STL [R1+0x10], R2 ;  /* 0x0000100201007387 */ /* 0x0003e20000100800 */
[----:B------:R-:W-:Y:S05]  /*e910*/  @P2 BRA `(.L_x_1942) ;  /* 0xffffff9c00c82947 */ /* 0x000fea000383ffff */
.L_x_1938:
[----:B------:R-:W2:Y:S01]  /*e920*/  LDL.LU R5, [R1+0x14] ;  /* 0x0000140001057983 */ /* 0x000ea20000300800 */
[----:B------:R-:W-:Y:S01]  /*e930*/  MOV R8, 0x20 ;  /* 0x0000002000087802 */ /* 0x000fe20000000f00 */
[----:B------:R-:W3:Y:S02]  /*e940*/  LDCU.U8 UR4, c[0x0][0x548] ;  /* 0x0000a900ff0477ac */ /* 0x000ee40008000000 */
[----:B-1----:R-:W4:Y:S01]  /*e950*/  LDL.LU R4, [R1+0x10] ;  /* 0x0000100001047983 */ /* 0x002f220000300800 */
[----:B------:R-:W-:Y:S01]  /*e960*/  MOV R22, 0x10 ;  /* 0x0000001000167802 */ /* 0x000fe20000000f00 */
[----:B------:R-:W-:Y:S01]  /*e970*/  S2UR UR8, SR_CTAID.Y ;  /* 0x00000000000879c3 */ /* 0x000fe20000002600 */
[----:B------:R-:W-:Y:S02]  /*e980*/  BSSY.RECONVERGENT B0, `(.L_x_1943) ;  /* 0x0000094000007945 */ /* 0x000fe40003800200 */
[----:B------:R-:W-:-:S05]  /*e990*/  SEL R22, R22, 0xfffffff0, !P0 ;  /* 0xfffffff016167807 */ /* 0x000fca0004000000 */
[----:B------:R-:W1:Y:S01]  /*e9a0*/  S2UR UR7, SR_CTAID.Z ;  /* 0x00000000000779c3 */ /* 0x000e620000002700 */
[----:B---3--:R-:W-:Y:S01]  /*e9b0*/  UISETP.NE.AND UP0, UPT, UR4, URZ, UPT ;  /* 0x000000ff0400728c */ /* 0x008fe2000bf05270 */
[----:B------:R-:W3:Y:S10]  /*e9c0*/  LDCU UR4, c[0x0][0x434] ;  /* 0x00008680ff0477ac */ /* 0x000ef40008000800 */
[----:B------:R-:W1:Y:S01]  /*e9d0*/  @!UP0 LDCU UR9, c[0x0][0x3e0] ;  /* 0x00007c00ff0987ac */ /* 0x000e620008000800 */
[----:B---3--:R-:W-:Y:S01]  /*e9e0*/  @!UP0 UMOV UR6, UR4 ;  /* 0x0000000400068c82 */ /* 0x008fe20008000000 */
[----:B-1----:R-:W-:-:S04]  /*e9f0*/  @!UP0 UIMAD UR9, UR8, UR9, UR7 ;  /* 0x00000009080982a4 */ /* 0x002fc8000f8e0207 */
[----:B------:R-:W-:-:S03]  /*ea00*/  @!UP0 UIMAD UR9, UR9, UR6, URZ ;  /* 0x00000006090982a4 */ /* 0x000fc6000f8e02ff */
[----:B------:R-:W-:Y:S01]  /*ea10*/  @UP0 UMOV UR6, UR4 ;  /* 0x0000000400060c82 */ /* 0x000fe20008000000 */
[----:B--2---:R-:W1:Y:S04]  /*ea20*/  SHFL.BFLY PT, R2, R5, 0x2, 0x1f ;  /* 0x0c401f0005027f89 */ /* 0x004e6800000e0000 */
[----:B----4-:R-:W2:Y:S01]  /*ea30*/  SHFL.BFLY PT, R0, R4, 0x2, 0x1f ;  /* 0x0c401f0004007f89 */ /* 0x010ea200000e0000 */
[----:B-1----:R-:W-:Y:S01]  /*ea40*/  FADD.FTZ R2, R2, R5 ;  /* 0x0000000502027221 */ /* 0x002fe20000010000 */
[----:B--2---:R-:W-:-:S04]  /*ea50*/  FADD.FTZ R0, R0, R4 ;  /* 0x0000000400007221 */ /* 0x004fc80000010000 */
[----:B------:R-:W1:Y:S04]  /*ea60*/  SHFL.BFLY PT, R5, R2, 0x1, 0x1f ;  /* 0x0c201f0002057f89 */ /* 0x000e6800000e0000 */
[----:B------:R-:W2:Y:S01]  /*ea70*/  SHFL.BFLY PT, R4, R0, 0x1, 0x1f ;  /* 0x0c201f0000047f89 */ /* 0x000ea200000e0000 */
[----:B-1----:R-:W-:Y:S01]  /*ea80*/  FADD.FTZ R23, R2, R5 ;  /* 0x0000000502177221 */ /* 0x002fe20000010000 */
[----:B------:R-:W-:-:S03]  /*ea90*/  SHF.L.U32 R5, R240, 0x4, RZ ;  /* 0x00000004f0057819 */ /* 0x000fc600000006ff */
[----:B------:R-:W1:Y:S01]  /*eaa0*/  MUFU.RCP R2, R23 ;  /* 0x0000001700027308 */ /* 0x000e620000001000 */
[----:B--2---:R-:W-:Y:S01]  /*eab0*/  FADD.FTZ R28, R0, R4 ;  /* 0x00000004001c7221 */ /* 0x004fe20000010000 */
[----:B------:R-:W-:Y:S02]  /*eac0*/  SHF.L.U32 R0, R240, 0x1, RZ ;  /* 0x00000001f0007819 */ /* 0x000fe400000006ff */
[----:B------:R-:W-:Y:S02]  /*ead0*/  LOP3.LUT R5, R5, 0x1c0, RZ, 0xc0, !PT ;  /* 0x000001c005057812 */ /* 0x000fe400078ec0ff */
[----:B------:R-:W-:Y:S02]  /*eae0*/  FSETP.NE.FTZ.AND P2, PT, R23, RZ, PT ;  /* 0x000000ff1700720b */ /* 0x000fe40003f55000 */
[----:B------:R-:W2:Y:S01]  /*eaf0*/  MUFU.RCP R4, R28 ;  /* 0x0000001c00047308 */ /* 0x000ea20000001000 */
[--C-:B------:R-:W-:Y:S02]  /*eb00*/  LOP3.LUT R239, R239, 0x6, R0.reuse, 0xf8, !PT ;  /* 0x00000006efef7812 */ /* 0x100fe400078ef800 */
[----:B------:R-:W-:-:S02]  /*eb10*/  LOP3.LUT R0, R5, 0x38, R0, 0xf8, !PT ;  /* 0x0000003805007812 */ /* 0x000fc400078ef800 */
[----:B------:R-:W-:Y:S02]  /*eb20*/  FSETP.NE.FTZ.AND P1, PT, R28, RZ, PT ;  /* 0x000000ff1c00720b */ /* 0x000fe40003f35000 */
[----:B------:R-:W-:Y:S02]  /*eb30*/  LOP3.LUT R239, R239, R0, RZ, 0xfc, !PT ;  /* 0x00000000efef7212 */ /* 0x000fe400078efcff */
[----:B-1----:R-:W-:Y:S02]  /*eb40*/  FSEL R2, R2, 1, P2 ;  /* 0x3f80000002027808 */ /* 0x002fe40001000000 */
[C---:B------:R-:W-:Y:S02]  /*eb50*/  R2P PR, R240.reuse, 0x18 ;  /* 0x00000018f0007804 */ /* 0x040fe40000000000 */
[----:B------:R-:W-:Y:S01]  /*eb60*/  LOP3.LUT P0, RZ, R240, 0x3, RZ, 0xc0, !PT ;  /* 0x00000003f0ff7812 */ /* 0x000fe2000780c0ff */
        /* <DEDUP_REMOVED lines=18> */
[----:B------:R-:W-:Y:S01]  /*ec90*/  FMUL.FTZ R6, R0, R139 ;  /* 0x0000008b00067220 */ /* 0x000fe20000410000 */
[----:B------:R-:W-:Y:S01]  /*eca0*/  F2FP.F16.F32.PACK_AB R4, R4, R136 ;  /* 0x000000880404723e */ /* 0x000fe200000000ff */
[C---:B------:R-:W-:Y:S01]  /*ecb0*/  FMUL.FTZ R142, R0.reuse, R142 ;  /* 0x0000008e008e7220 */ /* 0x040fe20000410000 */
[----:B------:R-:W-:Y:S01]  /*ecc0*/  LEA R2, R239, UR5, 0x1 ;  /* 0x00000005ef027c11 */ /* 0x000fe2000f8e08ff */
[----:B------:R-:W-:Y:S01]  /*ecd0*/  FMUL.FTZ R13, R0, R143 ;  /* 0x0000008f000d7220 */ /* 0x000fe20000410000 */
[----:B------:R-:W-:Y:S01]  /*ece0*/  SEL R8, R8, 0xffffffe0, !P3 ;  /* 0xffffffe008087807 */ /* 0x000fe20005800000 */
[C---:B------:R-:W-:Y:S01]  /*ecf0*/  FMUL.FTZ R146, R0.reuse, R146 ;  /* 0x0000009200927220 */ /* 0x040fe20000410000 */
[----:B------:R-:W-:Y:S01]  /*ed00*/  FMUL.FTZ R11, R0, R147 ;  /* 0x00000093000b7220 */ /* 0x000fe20000410000 */
[----:B------:R-:W-:Y:S01]  /*ed10*/  F2FP.F16.F32.PACK_AB R6, R6, R138 ;  /* 0x0000008a0606723e */ /* 0x000fe200000000ff */
[----:B------:R1:W-:Y:S01]  /*ed20*/  STS [R2], R4 ;  /* 0x0000000402007388 */ /* 0x0003e20000000800 */
        /* <DEDUP_REMOVED lines=11> */
[----:B------:R-:W-:Y:S01]  /*ede0*/  VIADD R0, R2, 0x40 ;  /* 0x0000004002007836 */ /* 0x000fe20000000000 */
[----:B------:R-:W-:Y:S01]  /*edf0*/  F2FP.F16.F32.PACK_AB R13, R13, R142 ;  /* 0x0000008e0d0d723e */ /* 0x000fe200000000ff */
[----:B------:R2:W-:Y:S01]  /*ee00*/  STS [R2+0x400], R6 ;  /* 0x0004000602007388 */ /* 0x0005e20000000800 */
[----:B------:R-:W-:Y:S01]  /*ee10*/  IADD3 R7, PT, PT, R22, R2, RZ ;  /* 0x0000000216077210 */ /* 0x000fe20007ffe0ff */
[----:B------:R-:W3:Y:S01]  /*ee20*/  @UP0 LDCU UR5, c[0x0][0x454] ;  /* 0x00008a80ff0507ac */ /* 0x000ee20008000800 */
[----:B------:R-:W-:-:S02]  /*ee30*/  F2FP.F16.F32.PACK_AB R12, R12, R144 ;  /* 0x000000900c0c723e */ /* 0x000fc400000000ff */
[----:B------:R-:W-:Y:S01]  /*ee40*/  F2FP.F16.F32.PACK_AB R11, R11, R146 ;  /* 0x000000920b0b723e */ /* 0x000fe200000000ff */
[----:B------:R-:W-:Y:S01]  /*ee50*/  STS [R7], R5 ;  /* 0x0000000507007388 */ /* 0x000fe20000000800 */
[----:B------:R-:W-:Y:S02]  /*ee60*/  @P4 IADD3 R0, PT, PT, R2, -0x40, RZ ;  /* 0xffffffc002004810 */ /* 0x000fe40007ffe0ff */
[----:B------:R-:W-:Y:S01]  /*ee70*/  F2FP.F16.F32.PACK_AB R10, R10, R148 ;  /* 0x000000940a0a723e */ /* 0x000fe200000000ff */
[----:B------:R4:W-:Y:S01]  /*ee80*/  STS [R7+0x400], R13 ;  /* 0x0004000d07007388 */ /* 0x0009e20000000800 */
[----:B-1----:R-:W-:Y:S02]  /*ee90*/  IADD3 R4, PT, PT, R8, R2, RZ ;  /* 0x0000000208047210 */ /* 0x002fe40007ffe0ff */
[----:B------:R-:W-:Y:S02]  /*eea0*/  F2FP.F16.F32.PACK_AB R9, R9, R150 ;  /* 0x000000960909723e */ /* 0x000fe400000000ff */
[----:B------:R-:W-:Y:S01]  /*eeb0*/  F2FP.F16.F32.PACK_AB R15, R15, R152 ;  /* 0x000000980f0f723e */ /* 0x000fe200000000ff */
[----:B------:R1:W-:Y:S01]  /*eec0*/  STS [R4], R12 ;  /* 0x0000000c04007388 */ /* 0x0003e20000000800 */
[----:B------:R-:W-:-:S02]  /*eed0*/  F2FP.F16.F32.PACK_AB R14, R14, R154 ;  /* 0x0000009a0e0e723e */ /* 0x000fc400000000ff */
[----:B------:R-:W-:Y:S01]  /*eee0*/  F2FP.F16.F32.PACK_AB R21, R21, R156 ;  /* 0x0000009c1515723e */ /* 0x000fe200000000ff */
[----:B------:R5:W-:Y:S01]  /*eef0*/  STS [R4+0x400], R11 ;  /* 0x0004000b04007388 */ /* 0x000be20000000800 */
[----:B------:R-:W-:Y:S01]  /*ef00*/  F2FP.F16.F32.PACK_AB R20, R20, R158 ;  /* 0x0000009e1414723e */ /* 0x000fe200000000ff */
[----:B---3--:R-:W-:Y:S01]  /*ef10*/  @UP0 UIMAD UR5, UR7, UR5, URZ ;  /* 0x00000005070502a4 */ /* 0x008fe2000f8e02ff */
[----:B------:R-:W-:Y:S01]  /*ef20*/  F2FP.F16.F32.PACK_AB R19, R19, R160 ;  /* 0x000000a01313723e */ /* 0x000fe200000000ff */
[----:B--2---:R-:W-:Y:S01]  /*ef30*/  IMAD.IADD R2, R22, 0x1, R4 ;  /* 0x0000000116027824 */ /* 0x004fe200078e0204 */
[----:B------:R-:W-:Y:S01]  /*ef40*/  F2FP.F16.F32.PACK_AB R18, R18, R162 ;  /* 0x000000a21212723e */ /* 0x000fe200000000ff */
[----:B------:R-:W-:Y:S01]  /*ef50*/  @UP0 UIMAD UR9, UR8, UR6, UR5 ;  /* 0x00000006080902a4 */ /* 0x000fe2000f8e0205 */
[----:B------:R-:W-:Y:S02]  /*ef60*/  F2FP.F16.F32.PACK_AB R17, R17, R164 ;  /* 0x000000a41111723e */ /* 0x000fe400000000ff */
[----:B------:R2:W-:Y:S01]  /*ef70*/  STS [R2], R10 ;  /* 0x0000000a02007388 */ /* 0x0005e20000000800 */
[----:B------:R-:W-:-:S03]  /*ef80*/  F2FP.F16.F32.PACK_AB R16, R16, R166 ;  /* 0x000000a61010723e */ /* 0x000fc600000000ff */
[----:B------:R3:W-:Y:S01]  /*ef90*/  STS [R2+0x400], R9 ;  /* 0x0004000902007388 */ /* 0x0007e20000000800 */
[----:B----4-:R-:W4:Y:S01]  /*efa0*/  LDC.64 R6, c[0x0][0x408] ;  /* 0x00010200ff067b82 */ /* 0x010f220000000a00 */
[----:B------:R-:W-:Y:S02]  /*efb0*/  SHF.R.U32.HI R13, RZ, 0x2, R240 ;  /* 0x00000002ff0d7819 */ /* 0x000fe400000116f0 */
[----:B------:R-:W-:Y:S04]  /*efc0*/  STS [R0], R15 ;  /* 0x0000000f00007388 */ /* 0x000fe80000000800 */
[----:B------:R3:W-:Y:S01]  /*efd0*/  STS [R0+0x400], R14 ;  /* 0x0004000e00007388 */ /* 0x0007e20000000800 */
[----:B-1----:R-:W1:Y:S01]  /*efe0*/  @P2 LDC R12, c[0x0][0x458] ;  /* 0x00011600ff0c2b82 */ /* 0x002e620000000800 */
[----:B-----5:R-:W-:Y:S01]  /*eff0*/  IADD3 R4, PT, PT, R22, R0, RZ ;  /* 0x0000000016047210 */ /* 0x020fe20007ffe0ff */
[----:B------:R-:W5:Y:S04]  /*f000*/  S2R R5, SR_CTAID.X ;  /* 0x0000000000057919 */ /* 0x000f680000002500 */
[----:B------:R-:W-:Y:S02]  /*f010*/  STS [R4], R21 ;  /* 0x0000001504007388 */ /* 0x000fe40000000800 */
[----:B------:R-:W1:Y:S02]  /*f020*/  @P1 LDC R11, c[0x0][0x458] ;  /* 0x00011600ff0b1b82 */ /* 0x000e640000000800 */
[----:B------:R5:W-:Y:S01]  /*f030*/  STS [R4+0x400], R20 ;  /* 0x0004001404007388 */ /* 0x000be20000000800 */
[----:B--2---:R-:W-:-:S02]  /*f040*/  MOV R10, 0x7f800000 ;  /* 0x7f800000000a7802 */ /* 0x004fc40000000f00 */
[----:B---3--:R-:W-:Y:S02]  /*f050*/  IADD3 R2, PT, PT, R8, R0, RZ ;  /* 0x0000000008027210 */ /* 0x008fe40007ffe0ff */
[----:B------:R2:W-:Y:S01]  /*f060*/  @P1 MUFU.LG2 R8, R28 ;  /* 0x0000001c00081308 */ /* 0x0005e20000000c00 */
[----:B------:R-:W-:Y:S02]  /*f070*/  MOV R9, 0x7f800000 ;  /* 0x7f80000000097802 */ /* 0x000fe40000000f00 */
[----:B------:R-:W-:Y:S01]  /*f080*/  STS [R2], R19 ;  /* 0x0000001302007388 */ /* 0x000fe20000000800 */
[----:B------:R-:W-:-:S03]  /*f090*/  IADD3 R0, PT, PT, R22, R2, RZ ;  /* 0x0000000216007210 */ /* 0x000fc60007ffe0ff */
[----:B------:R3:W-:Y:S01]  /*f0a0*/  STS [R2+0x400], R18 ;  /* 0x0004001202007388 */ /* 0x0007e20000000800 */
[----:B------:R-:W1:Y:S03]  /*f0b0*/  LDC.64 R14, c[0x0][0x400] ;  /* 0x00010000ff0e7b82 */ /* 0x000e660000000a00 */
[----:B------:R-:W-:Y:S04]  /*f0c0*/  STS [R0], R17 ;  /* 0x0000001100007388 */ /* 0x000fe80000000800 */
[----:B------:R4:W-:Y:S01]  /*f0d0*/  STS [R0+0x400], R16 ;  /* 0x0004001000007388 */ /* 0x0009e20000000800 */
[----:B--2---:R-:W2:Y:S01]  /*f0e0*/  LDC.64 R28, c[0x0][0x410] ;  /* 0x00010400ff1c7b82 */ /* 0x004ea20000000a00 */
[----:B-----5:R-:W-:-:S07]  /*f0f0*/  MOV R4, R237 ;  /* 0x000000ed00047202 */ /* 0x020fce0000000f00 */
[----:B------:R-:W-:Y:S06]  /*f100*/  BAR.SYNC.DEFER_BLOCKING 0x0 ;  /* 0x0000000000007b1d */ /* 0x000fec0000010000 */
[----:B---3--:R3:W5:Y:S01]  /*f110*/  @P2 MUFU.LG2 R2, R23 ;  /* 0x0000001700022308 */ /* 0x0087620000000c00 */
[----:B----4-:R-:W-:Y:S01]  /*f120*/  IMAD.SHL.U32 R16, R5, 0x40, RZ ;  /* 0x0000004005107824 */ /* 0x010fe200078e00ff */
[----:B------:R-:W-:Y:S01]  /*f130*/  MOV R5, RZ ;  /* 0x000000ff00057202 */ /* 0x000fe20000000f00 */
[----:B------:R4:W2:Y:S01]  /*f140*/  LDS.128 R24, [R241] ;  /* 0x00000000f1187984 */ /* 0x0008a20000000c00 */
[----:B------:R-:W-:Y:S01]  /*f150*/  LOP3.LUT R0, R238, 0x30, RZ, 0xc0, !PT ;  /* 0x00000030ee007812 */ /* 0x000fe200078ec0ff */
[----:B------:R-:W-:-:S03]  /*f160*/  IMAD.WIDE.U32 R4, R16, R6, R4 ;  /* 0x0000000610047225 */ /* 0x000fc600078e0004 */
[----:B------:R-:W-:Y:S01]  /*f170*/  LOP3.LUT R13, R0, 0x7, R13, 0xf8, !PT ;  /* 0x00000007000d7812 */ /* 0x000fe200078ef80d */
[----:B---3--:R4:W3:Y:S01]  /*f180*/  LDS.128 R20, [R241+0x800] ;  /* 0x00080000f1147984 */ /* 0x0088e20000000c00 */
[----:B-----5:R-:W-:Y:S01]  /*f190*/  @P2 FMUL.FTZ R2, R2, 0.69314718246459960938 ;  /* 0x3f31721802022820 */ /* 0x020fe20000410000 */
[----:B------:R-:W-:Y:S01]  /*f1a0*/  @P1 FMUL.FTZ R0, R8, 0.69314718246459960938 ;  /* 0x3f31721808001820 */ /* 0x000fe20000410000 */
[----:B------:R-:W-:Y:S02]  /*f1b0*/  IMAD R5, R16, R7, R5 ;  /* 0x0000000710057224 */ /* 0x000fe400078e0205 */
[----:B-1----:R-:W-:Y:S01]  /*f1c0*/  @P2 FFMA.FTZ R10, R36, R12, R2 ;  /* 0x0000000c240a2223 */ /* 0x002fe20000010002 */
[----:B------:R-:W-:Y:S01]  /*f1d0*/  @P1 FFMA.FTZ R9, R3, R11, R0 ;  /* 0x0000000b03091223 */ /* 0x000fe20000010000 */
[----:B------:R-:W-:Y:S01]  /*f1e0*/  IMAD.WIDE.U32 R4, R14, UR8, R4 ;  /* 0x000000080e047c25 */ /* 0x000fe2000f8e0004 */
[----:B------:R-:W-:Y:S06]  /*f1f0*/  @P0 BRA `(.L_x_1944) ;  /* 0x0000000000300947 */ /* 0x000fec0003800000 */
        /* <DEDUP_REMOVED lines=12> */
.L_x_1944:
[----:B------:R-:W-:Y:S05]  /*f2c0*/  BSYNC.RECONVERGENT B0 ;  /* 0x0000000000007941 */ /* 0x000fea0003800200 */
.L_x_1943:
[----:B-1----:R-:W-:Y:S01]  /*f2d0*/  IMAD R3, R15, UR8, R5 ;  /* 0x000000080f037c24 */ /* 0x002fe2000f8e0205 */
[----:B------:R-:W1:Y:S01]  /*f2e0*/  LDS.128 R16, [R241+0x1000] ;  /* 0x00100000f1107984 */ /* 0x000e620000000c00 */
[----:B------:R-:W5:Y:S01]  /*f2f0*/  LDCU.64 UR4, c[0x0][0x3f0] ;  /* 0x00007e00ff0477ac */ /* 0x000f620008000a00 */
[----:B------:R-:W-:Y:S01]  /*f300*/  IMAD.MOV.U32 R2, RZ, RZ, R4 ;  /* 0x000000ffff027224 */ /* 0x000fe200078e0004 */
[----:B------:R-:W-:Y:S01]  /*f310*/  SHF.R.U32.HI R0, RZ, 0x3, R240 ;  /* 0x00000003ff007819 */ /* 0x000fe200000116f0 */
[----:B------:R-:W4:Y:S01]  /*f320*/  LDS.128 R12, [R241+0x1800] ;  /* 0x00180000f10c7984 */ /* 0x000f220000000c00 */
[----:B------:R-:W-:Y:S02]  /*f330*/  IMAD.SHL.U32 R9, R6, 0x20, RZ ;  /* 0x0000002006097824 */ /* 0x000fe400078e00ff */
[----:B--2---:R-:W-:-:S04]  /*f340*/  IMAD.WIDE.U32 R2, R28, UR7, R2 ;  /* 0x000000071c027c25 */ /* 0x004fc8000f8e0002 */
[----:B------:R-:W-:Y:S02]  /*f350*/  IMAD R3, R29, UR7, R3 ;  /* 0x000000071d037c24 */ /* 0x000fe4000f8e0203 */
[----:B------:R-:W-:-:S04]  /*f360*/  IMAD.WIDE.U32 R4, R0, R6, R2 ;  /* 0x0000000600047225 */ /* 0x000fc800078e0002 */
[----:B------:R-:W-:Y:S01]  /*f370*/  IMAD R0, R0, R7, R5 ;  /* 0x0000000700007224 */ /* 0x000fe200078e0205 */
[----:B-----5:R-:W-:-:S04]  /*f380*/  LEA R2, P0, R4, UR4, 0x1 ;  /* 0x0000000404027c11 */ /* 0x020fc8000f8008ff */
[----:B------:R-:W-:Y:S02]  /*f390*/  LEA.HI.X R3, R4, UR5, R0, 0x1, P0 ;  /* 0x0000000504037c11 */ /* 0x000fe400080f0c00 */
[CC--:B------:R-:W-:Y:S02]  /*f3a0*/  LEA R4, P0, R6.reuse, R2.reuse, 0x6 ;  /* 0x0000000206047211 */ /* 0x0c0fe400078030ff */
[C-C-:B------:R-:W-:Y:S01]  /*f3b0*/  SHF.L.U64.HI R0, R6.reuse, 0x5, R7.reuse ;  /* 0x0000000506007819 */ /* 0x140fe20000010207 */
[----:B------:R-:W-:Y:S01]  /*f3c0*/  STG.E.128 desc[UR26][R2.64], R24 ;  /* 0x0000001802007986 */ /* 0x000fe2000c101d1a */
[----:B------:R-:W-:Y:S02]  /*f3d0*/  IADD3 R8, P1, PT, R9, R2, RZ ;  /* 0x0000000209087210 */ /* 0x000fe40007f3e0ff */
[----:B------:R-:W-:Y:S02]  /*f3e0*/  LEA.HI.X R5, R6, R3, R7, 0x6, P0 ;  /* 0x0000000306057211 */ /* 0x000fe400000f3407 */
[----:B------:R-:W-:-:S02]  /*f3f0*/  IADD3 R6, P0, PT, R4, R9, RZ ;  /* 0x0000000904067210 */ /* 0x000fc40007f1e0ff */
[----:B------:R-:W-:-:S03]  /*f400*/  IADD3.X R9, PT, PT, R0, R3, RZ, P1, !PT ;  /* 0x0000000300097210 */ /* 0x000fc60000ffe4ff */
[----:B------:R-:W-:Y:S02]  /*f410*/  IMAD.X R7, R5, 0x1, R0, P0 ;  /* 0x0000000105077824 */ /* 0x000fe400000e0600 */
[----:B---3--:R-:W-:Y:S04]  /*f420*/  STG.E.128 desc[UR26][R8.64], R20 ;  /* 0x0000001408007986 */ /* 0x008fe8000c101d1a */
[----:B-1----:R-:W-:Y:S04]  /*f430*/  STG.E.128 desc[UR26][R4.64], R16 ;  /* 0x0000001004007986 */ /* 0x002fe8000c101d1a */
[----:B----4-:R-:W-:Y:S01]  /*f440*/  STG.E.128 desc[UR26][R6.64], R12 ;  /* 0x0000000c06007986 */ /* 0x010fe2000c101d1a */
[----:B------:R-:W-:Y:S05]  /*f450*/  EXIT ;  /* 0x000000000000794d */ /* 0x000fea0003800000 */
.L_x_1945:
        /* <DEDUP_REMOVED lines=10> */
.L_x_7139:


//--------------------- .text._ZN5flash24flash_fwd_splitkv_kernelI23Flash_fwd_kernel_traitsILi64ELi64ELi256ELi4ELb0ELb0EN7cutlass6half_tE19Flash_kernel_traitsILi64ELi64ELi256ELi4ES3_EELb1ELb0ELb0ELb1ELb1ELb0ELb1ELb0EEEvNS_16Flash_fwd_paramsE --------------------------
	.section	.text._ZN5flash24flash_fwd_splitkv_kernelI23Flash_fwd_kernel_traitsILi64ELi64ELi256ELi4ELb0ELb0EN7cutlass6half_tE19Flash_kernel_traitsILi64ELi64ELi256ELi4ES3_EELb1ELb0ELb0ELb1ELb1ELb0ELb1ELb0EEEvNS_16Flash_fwd_paramsE,"ax",@progbits
	.align	128
        .global         _ZN5flash24flash_fwd_splitkv_kernelI23Flash_fwd_kernel_traitsILi64ELi64ELi256ELi4ELb0ELb0EN7cutlass6half_tE19Flash_kernel_traitsILi64ELi64ELi256ELi4ES3_EELb1ELb0ELb0ELb1ELb1ELb0ELb1ELb0EEEvNS_16Flash_fwd_paramsE
        .type           _ZN5flash24flash_fwd_splitkv_kernelI23Flash_fwd_kernel_traitsILi64ELi64ELi256ELi4ELb0ELb0EN7cutlass6half_tE19Flash_kernel_traitsILi64ELi64ELi256ELi4ES3_EELb1ELb0ELb0ELb1ELb1ELb0ELb1ELb0EEEvNS_16Flash_fwd_paramsE,@function
        .size           _ZN5flash24flash_fwd_splitkv_kernelI23Flash_fwd_kernel_traitsILi64ELi64ELi256ELi4ELb0ELb0EN7cutlass6half_tE19Flash_kernel_traitsILi64ELi64ELi256ELi4ES3_EELb1ELb0ELb0ELb1ELb1ELb0ELb1ELb0EEEvNS_16Flash_fwd_paramsE,(.L_x_7140 - _ZN5flash24flash_fwd_splitkv_kernelI23Flash_fwd_kernel_traitsILi64ELi64ELi256ELi4ELb0ELb0EN7cutlass6half_tE19Flash_kernel_traitsILi64ELi64ELi256ELi4ES3_EELb1ELb0ELb0ELb1ELb1ELb0ELb1ELb0EEEvNS_16Flash_fwd_paramsE)
        .other          _ZN5flash24flash_fwd_splitkv_kernelI23Flash_fwd_kernel_traitsILi64ELi64ELi256ELi4ELb0ELb0EN7cutlass6half_tE19Flash_kernel_traitsILi64ELi64ELi256ELi4ES3_EELb1ELb0ELb0ELb1ELb1ELb0ELb1ELb0EEEvNS_16Flash_fwd_paramsE,@"STO_CUDA_ENTRY STV_DEFAULT"
_ZN5flash24flash_fwd_splitkv_kernelI23Flash_fwd_kernel_traitsILi64ELi64ELi256ELi4ELb0ELb0EN7cutlass6half_tE19Flash_kernel_traitsILi64ELi64ELi256ELi4ES3_EELb1ELb0ELb0ELb1ELb1ELb0ELb1ELb0EEEvNS_16Flash_fwd_paramsE:
.text._ZN5flash24flash_fwd_splitkv_kernelI23Flash_fwd_kernel_traitsILi64ELi64ELi256ELi4ELb0ELb0EN7cutlass6half_tE19Flash_kernel_traitsILi64ELi64ELi256ELi4ES3_EELb1ELb0ELb0ELb1ELb1ELb0ELb1ELb0EEEvNS_16Flash_fwd_paramsE:
[----:B------:R-:W-:Y:S08]  /*0000*/  LDC R1, c[0x0][0x37c] ;  /* 0x0000df00ff017b82 */ /* 0x000ff00000000800 */
[----:B------:R-:W1:Y:S01]  /*0010*/  LDC R7, c[0x0][0x3e0] ;  /* 0x0000f800ff077b82 */ /* 0x000e620000000800 */
[----:B------:R-:W2:Y:S07]  /*0020*/  LDCU.64 UR26, c[0x0][0x358] ;  /* 0x00006b00ff1a77ac */ /* 0x000eae0008000a00 */
[----:B------:R-:W3:Y:S08]  /*0030*/  S2UR UR4, SR_CTAID.Z ;  /* 0x00000000000479c3 */ /* 0x000ef00000002700 */
[----:B------:R-:W4:Y:S08]  /*0040*/  LDC.64 R2, c[0x0][0x478] ;  /* 0x00011e00ff027b82 */ /* 0x000f300000000a00 */
[----:B------:R-:W2:Y:S01]  /*0050*/  LDC.64 R4, c[0x0][0x470] ;  /* 0x00011c00ff047b82 */ /* 0x000ea20000000a00 */
[----:B-1----:R-:W1:Y:S01]  /*0060*/  I2F.U32.RP R6, R7 ;  /* 0x0000000700067306 */ /* 0x002e620000209000 */
[----:B------:R-:W-:Y:S01]  /*0070*/  ISETP.NE.U32.AND P2, PT, R7, RZ, PT ;  /* 0x000000ff0700720c */ /* 0x000fe20003f45070 */
[----:B------:R-:W3:Y:S01]  /*0080*/  S2R R13, SR_CTAID.X ;  /* 0x00000000000d7919 */ /* 0x000ee20000002500 */
[----:B------:R-:W3:Y:S01]  /*0090*/  LDCU UR24, c[0x0][0x434] ;  /* 0x00008680ff1877ac */ /* 0x000ee20008000800 */
[----:B------:R-:W-:-:S04]  /*00a0*/  IMAD.MOV.U32 R21, RZ, RZ, RZ ;  /* 0x000000ffff157224 */ /* 0x000fc800078e00ff */
[----:B-1----:R-:W1:Y:S01]  /*00b0*/  MUFU.RCP R8, R6 ;  /* 0x0000000600087308 */ /* 0x002e620000001000 */
[----:B----4-:R-:W-:-:S04]  /*00c0*/  ISETP.NE.U32.AND P0, PT, R2, RZ, PT ;  /* 0x000000ff0200720c */ /* 0x010fc80003f05070 */
[----:B------:R-:W-:Y:S02]  /*00d0*/  ISETP.NE.AND.EX P0, PT, R3, RZ, PT, P0 ;  /* 0x000000ff0300720c */ /* 0x000fe40003f05300 */
[----:B--2---:R-:W-:-:S04]  /*00e0*/  ISETP.NE.U32.AND P1, PT, R4, RZ, PT ;  /* 0x000000ff0400720c */ /* 0x004fc80003f25070 */
[----:B------:R-:W-:Y:S01]  /*00f0*/  ISETP.NE.AND.EX P1, PT, R5, RZ, PT, P1 ;  /* 0x000000ff0500720c */ /* 0x000fe20003f25310 */
[----:B-1----:R-:W-:-:S06]  /*0100*/  VIADD R8, R8, 0xffffffe ;  /* 0x0ffffffe08087836 */ /* 0x002fcc0000000000 */
[----:B------:R-:W1:Y:S01]  /*0110*/  @P0 LDC.64 R2, c[0x0][0x478] ;  /* 0x00011e00ff020b82 */ /* 0x000e620000000a00 */
[----:B------:R-:W2:Y:S07]  /*0120*/  F2I.FTZ.U32.TRUNC.NTZ R9, R8 ;  /* 0x0000000800097305 */ /* 0x000eae000021f000 */
[----:B------:R-:W4:Y:S01]  /*0130*/  @P1 LDC.64 R4, c[0x0][0x470] ;  /* 0x00011c00ff041b82 */ /* 0x000f220000000a00 */
[----:B--2---:R-:W-:Y:S01]  /*0140*/  IMAD.MOV R0, RZ, RZ, -R9 ;  /* 0x000000ffff007224 */ /* 0x004fe200078e0a09 */
[----:B------:R-:W-:-:S03]  /*0150*/  MOV R8, RZ ;  /* 0x000000ff00087202 */ /* 0x000fc60000000f00 */
[----:B------:R-:W-:-:S04]  /*0160*/  IMAD R11, R0, R7, RZ ;  /* 0x00000007000b7224 */ /* 0x000fc800078e02ff */
[----:B------:R-:W-:-:S06]  /*0170*/  IMAD.HI.U32 R11, R9, R11, R8 ;  /* 0x0000000b090b7227 */ /* 0x000fcc00078e0008 */
[----:B---3--:R-:W-:-:S04]  /*0180*/  IMAD.HI.U32 R239, R11, UR4, RZ ;  /* 0x000000040bef7c27 */ /* 0x008fc8000f8e00ff */
[----:B------:R-:W-:-:S04]  /*0190*/  IMAD.MOV R0, RZ, RZ, -R239 ;  /* 0x000000ffff007224 */ /* 0x000fc800078e0aef */
[----:B------:R-:W-:-:S05]  /*01a0*/  IMAD R0, R7, R0, UR4 ;  /* 0x0000000407007e24 */ /* 0x000fca000f8e0200 */
[----:B------:R-:W-:-:S13]  /*01b0*/  ISETP.GE.U32.AND P4, PT, R0, R7, PT ;  /* 0x000000070000720c */ /* 0x000fda0003f86070 */
[----:B------:R-:W-:Y:S01]  /*01c0*/  @P4 IADD3 R0, PT, PT, R0, -R7, RZ ;  /* 0x8000000700004210 */ /* 0x000fe20007ffe0ff */
[----:B------:R-:W-:-:S03]  /*01d0*/  @P4 VIADD R239, R239, 0x1 ;  /* 0x00000001efef4836 */ /* 0x000fc60000000000 */
[----:B------:R-:W-:-:S13]  /*01e0*/  ISETP.GE.U32.AND P3, PT, R0, R7, PT ;  /* 0x000000070000720c */ /* 0x000fda0003f66070 */
[----:B------:R-:W-:Y:S02]  /*01f0*/  @P3 IADD3 R239, PT, PT, R239, 0x1, RZ ;  /* 0x00000001efef3810 */ /* 0x000fe40007ffe0ff */
[----:B------:R-:W-:-:S05]  /*0200*/  @!P2 LOP3.LUT R239, RZ, R7, RZ, 0x33, !PT ;  /* 0x00000007ffefa212 */ /* 0x000fca00078e33ff */
[----:B-1----:R-:W-:Y:S01]  /*0210*/  @P0 IMAD.WIDE.U32 R2, R239, 0x4, R2 ;  /* 0x00000004ef020825 */ /* 0x002fe200078e0002 */
[----:B------:R-:W-:-:S03]  /*0220*/  SHF.L.U32 R196, R13, 0x6, RZ ;  /* 0x000000060dc47819 */ /* 0x000fc600000006ff */
[----:B----4-:R-:W-:Y:S01]  /*0230*/  @P1 IMAD.WIDE.U32 R4, R239, 0x4, R4 ;  /* 0x00000004ef041825 */ /* 0x010fe200078e0004 */
[----:B------:R1:W5:Y:S04]  /*0240*/  @P0 LDG.E R12, desc[UR26][R2.64] ;  /* 0x0000001a020c0981 */ /* 0x000368000c1e1900 */
[----:B------:R1:W5:Y:S01]  /*0250*/  @P1 LDG.E R21, desc[UR26][R4.64] ;  /* 0x0000001a04151981 */ /* 0x000362000c1e1900 */
[----:B------:R-:W-:Y:S01]  /*0260*/  ISETP.GE.AND P1, PT, R196, UR24, PT ;  /* 0x00000018c4007c0c */ /* 0x000fe2000bf26270 */
[----:B------:R-:W-:-:S04]  /*0270*/  IMAD.MOV R18, RZ, RZ, -R239 ;  /* 0x000000ffff127224 */ /* 0x000fc800078e0aef */
[----:B------:R-:W-:-:S08]  /*0280*/  IMAD R18, R7, R18, UR4 ;  /* 0x0000000407127e24 */ /* 0x000fd0000f8e0212 */
[----:B------:R-:W-:Y:S05]  /*0290*/  @P1 EXIT ;  /* 0x000000000000194d */ /* 0x000fea0003800000 */
[----:B------:R-:W2:Y:S01]  /*02a0*/  LDC R6, c[0x0][0x374] ;  /* 0x0000dd00ff067b82 */ /* 0x000ea20000000800 */
[----:B-----5:R-:W-:Y:S01]  /*02b0*/  @P0 IMAD.IADD R195, R12, 0x1, -R21 ;  /* 0x000000010cc30824 */ /* 0x020fe200078e0a15 */
[----:B------:R-:W3:Y:S06]  /*02c0*/  S2R R225, SR_TID.X ;  /* 0x0000000000e17919 */ /* 0x000eec0000002100 */
[----:B------:R-:W4:Y:S01]  /*02d0*/  LDC R0, c[0x0][0x438] ;  /* 0x00010e00ff007b82 */ /* 0x000f220000000800 */
[-C--:B--2---:R-:W-:Y:S02]  /*02e0*/  IABS R9, R6.reuse ;  /* 0x0000000600097213 */ /* 0x084fe40000000000 */
[----:B-1----:R-:W-:-:S02]  /*02f0*/  IABS R5, R6 ;  /* 0x0000000600057213 */ /* 0x002fc40000000000 */
[----:B------:R-:W1:Y:S03]  /*0300*/  I2F.RP R4, R9 ;  /* 0x0000000900047306 */ /* 0x000e660000209400 */
[----:B------:R-:W-:Y:S02]  /*0310*/  IMAD.MOV R5, RZ, RZ, -R5 ;  /* 0x000000ffff057224 */ /* 0x000fe400078e0a05 */
[----:B----4-:R-:W-:-:S05]  /*0320*/  VIADD R0, R0, 0xff ;  /* 0x000000ff00007836 */ /* 0x010fca0000000000 */
[----:B------:R-:W-:-:S04]  /*0330*/  SHF.R.S32.HI R11, RZ, 0x1f, R0 ;  /* 0x0000001fff0b7819 */ /* 0x000fc80000011400 */
[----:B------:R-:W-:Y:S01]  /*0340*/  LEA.HI R11, R11, R0, RZ, 0x8 ;  /* 0x000000000b0b7211 */ /* 0x000fe200078f40ff */
[----:B-1----:R-:W1:Y:S03]  /*0350*/  MUFU.RCP R2, R4 ;  /* 0x0000000400027308 */ /* 0x002e660000001000 */
[----:B------:R-:W-:-:S05]  /*0360*/  LEA.HI.SX32 R11, R11, R6, 0x18 ;  /* 0x000000060b0b7211 */ /* 0x000fca00078fc2ff */
[----:B------:R-:W-:-:S05]  /*0370*/  VIADD R11, R11, 0xffffffff ;  /* 0xffffffff0b0b7836 */ /* 0x000fca0000000000 */
[----:B------:R-:W-:Y:S02]  /*0380*/  IABS R10, R11 ;  /* 0x0000000b000a7213 */ /* 0x000fe40000000000 */
[----:B------:R-:W-:Y:S01]  /*0390*/  LOP3.LUT R11, R11, R6, RZ, 0x3c, !PT ;  /* 0x000000060b0b7212 */ /* 0x000fe200078e3cff */
[----:B-1----:R-:W-:-:S04]  /*03a0*/  VIADD R2, R2, 0xffffffe ;  /* 0x0ffffffe02027836 */ /* 0x002fc80000000000 */
[----:B------:R-:W1:Y:S02]  /*03b0*/  F2I.FTZ.U32.TRUNC.NTZ R3, R2 ;  /* 0x0000000200037305 */ /* 0x000e64000021f000 */
[--C-:B-1----:R-:W-:Y:S02]  /*03c0*/  IMAD.MOV R0, RZ, RZ, -R3.reuse ;  /* 0x000000ffff007224 */ /* 0x102fe400078e0a03 */
[----:B------:R-:W-:Y:S02]  /*03d0*/  IMAD.MOV.U32 R2, RZ, RZ, RZ ;  /* 0x000000ffff027224 */ /* 0x000fe400078e00ff */
[----:B------:R-:W-:Y:S02]  /*03e0*/  IMAD R15, R0, R9, RZ ;  /* 0x00000009000f7224 */ /* 0x000fe400078e02ff */
[----:B------:R-:W1:Y:S02]  /*03f0*/  S2R R0, SR_CTAID.Y ;  /* 0x0000000000007919 */ /* 0x000e640000002600 */
[----:B------:R-:W-:-:S02]  /*0400*/  IMAD.HI.U32 R15, R3, R15, R2 ;  /* 0x0000000f030f7227 */ /* 0x000fc400078e0002 */
[----:B------:R-:W2:Y:S04]  /*0410*/  @!P0 LDC.64 R2, c[0x0][0x488] ;  /* 0x00012200ff028b82 */ /* 0x000ea80000000a00 */
[----:B------:R-:W-:-:S04]  /*0420*/  IMAD.HI.U32 R8, R15, R10, RZ ;  /* 0x0000000a0f087227 */ /* 0x000fc800078e00ff */
[----:B------:R-:W-:Y:S02]  /*0430*/  IMAD R10, R8, R5, R10 ;  /* 0x00000005080a7224 */ /* 0x000fe400078e020a */
[----:B------:R-:W4:Y:S03]  /*0440*/  @!P0 LDC.64 R4, c[0x0][0x438] ;  /* 0x00010e00ff048b82 */ /* 0x000f260000000a00 */
[----:B------:R-:W-:Y:S02]  /*0450*/  ISETP.GT.U32.AND P2, PT, R9, R10, PT ;  /* 0x0000000a0900720c */ /* 0x000fe40003f44070 */
[----:B--2---:R-:W-:-:S03]  /*0460*/  @!P0 ISETP.NE.U32.AND P1, PT, R2, RZ, PT ;  /* 0x000000ff0200820c */ /* 0x004fc60003f25070 */
[----:B------:R-:W2:Y:S08]  /*0470*/  LDC R2, c[0x0][0x508] ;  /* 0x00014200ff027b82 */ /* 0x000eb00000000800 */
[----:B------:R-:W-:Y:S01]  /*0480*/  @!P2 IMAD.IADD R10, R10, 0x1, -R9 ;  /* 0x000000010a0aa824 */ /* 0x000fe200078e0a09 */
[----:B------:R-:W-:Y:S01]  /*0490*/  @!P0 ISETP.NE.AND.EX P1, PT, R3, RZ, PT, P1 ;  /* 0x000000ff0300820c */ /* 0x000fe20003f25310 */
[----:B------:R-:W-:-:S03]  /*04a0*/  @!P2 VIADD R8, R8, 0x1 ;  /* 0x000000010808a836 */ /* 0x000fc60000000000 */
[----:B------:R-:W-:Y:S02]  /*04b0*/  ISETP.GE.U32.AND P3, PT, R10, R9, PT ;  /* 0x000000090a00720c */ /* 0x000fe40003f66070 */
[----:B----4-:R-:W-:Y:S02]  /*04c0*/  @!P0 SEL R5, R5, RZ, P1 ;  /* 0x000000ff05058207 */ /* 0x010fe40000800000 */
[----:B------:R-:W-:Y:S02]  /*04d0*/  ISETP.GE.AND P1, PT, R11, RZ, PT ;  /* 0x000000ff0b00720c */ /* 0x000fe40003f26270 */
[----:B------:R-:W-:Y:S02]  /*04e0*/  @!P0 IADD3 R195, PT, PT, R5, R4, -R21 ;  /* 0x0000000405c38210 */ /* 0x000fe40007ffe815 */
[----:B------:R-:W-:-:S03]  /*04f0*/  ISETP.NE.AND P0, PT, R6, RZ, PT ;  /* 0x000000ff0600720c */ /* 0x000fc60003f05270 */
[----:B------:R-:W-:Y:S02]  /*0500*/  VIADD R3, R195, 0xff ;  /* 0x000000ffc3037836 */ /* 0x000fe40000000000 */
[----:B------:R-:W-:-:S03]  /*0510*/  @P3 VIADD R8, R8, 0x1 ;  /* 0x0000000108083836 */ /* 0x000fc60000000000 */
[----:B------:R-:W-:Y:S01]  /*0520*/  IADD3 R5, PT, PT, R3, -UR24, R196 ;  /* 0x8000001803057c10 */ /* 0x000fe2000fffe0c4 */
[----:B------:R-:W-:Y:S01]  /*0530*/  @!P1 IMAD.MOV R8, RZ, RZ, -R8 ;  /* 0x000000ffff089224 */ /* 0x000fe200078e0a08 */
[----:B------:R-:W-:Y:S02]  /*0540*/  SHF.R.S32.HI R10, RZ, 0x1f, R3 ;  /* 0x0000001fff0a7819 */ /* 0x000fe40000011403 */
[----:B--2---:R-:W-:Y:S02]  /*0550*/  IADD3 R4, PT, PT, R5, 0x40, R2 ;  /* 0x0000004005047810 */ /* 0x004fe40007ffe002 */
[----:B------:R-:W-:Y:S02]  /*0560*/  @!P0 LOP3.LUT R8, RZ, R6, RZ, 0x33, !PT ;  /* 0x00000006ff088212 */ /* 0x000fe400078e33ff */
[----:B------:R-:W-:Y:S02]  /*0570*/  SHF.R.S32.HI R5, RZ, 0x1f, R4 ;  /* 0x0000001fff057819 */ /* 0x000fe40000011404 */
[----:B------:R-:W-:Y:S01]  /*0580*/  LEA.HI R10, R10, R3, RZ, 0x8 ;  /* 0x000000030a0a7211 */ /* 0x000fe200078f40ff */
[----:B-1----:R-:W-:Y:S01]  /*0590*/  IMAD R230, R8, R0, RZ ;  /* 0x0000000008e67224 */ /* 0x002fe200078e02ff */
[----:B------:R-:W-:-:S02]  /*05a0*/  LEA.HI R5, R5, R4, RZ, 0x8 ;  /* 0x0000000405057211 */ /* 0x000fc400078f40ff */
[----:B------:R-:W-:Y:S02]  /*05b0*/  SHF.R.S32.HI R3, RZ, 0x8, R10 ;  /* 0x00000008ff037819 */ /* 0x000fe4000001140a */
[----:B------:R-:W-:Y:S02]  /*05c0*/  SHF.R.S32.HI R5, RZ, 0x8, R5 ;  /* 0x00000008ff057819 */ /* 0x000fe40000011405 */
[----:B------:R-:W-:-:S04]  /*05d0*/  VIADDMNMX R8, R230, R8, R3, PT ;  /* 0x00000008e6087246 */ /* 0x000fc80003800103 */
[----:B------:R-:W-:-:S04]  /*05e0*/  VIMNMX R3, PT, PT, R8, R5, PT ;  /* 0x0000000508037248 */ /* 0x000fc80003fe0100 */
[----:B------:R-:W-:-:S13]  /*05f0*/  ISETP.GE.AND P0, PT, R230, R3, PT ;  /* 0x00000003e600720c */ /* 0x000fda0003f06270 */
[----:B---3--:R-:W-:Y:S05]  /*0600*/  @!P0 BRA `(.L_x_1946) ;  /* 0x00000004000c8947 */ /* 0x008fea0003800000 */
[----:B------:R-:W1:Y:S01]  /*0610*/  LDC R2, c[0x0][0x430] ;  /* 0x00010c00ff027b82 */ /* 0x000e620000000800 */
[----:B------:R-:W2:Y:S01]  /*0620*/  LDCU UR6, c[0x0][0x44c] ;  /* 0x00008980ff0677ac */ /* 0x000ea20008000800 */
[----:B------:R-:W-:Y:S01]  /*0630*/  IADD3 R5, PT, PT, -R196, UR24, RZ ;  /* 0x00000018c4057c10 */ /* 0x000fe2000fffe1ff */
[----:B------:R-:W3:Y:S01]  /*0640*/  LDCU.64 UR4, c[0x0][0x3f8] ;  /* 0x00007f00ff0477ac */ /* 0x000ee20008000a00 */
[----:B-1----:R-:W-:Y:S01]  /*0650*/  IMAD R2, R0, R2, R239 ;  /* 0x0000000200027224 */ /* 0x002fe200078e02ef */
[----:B------:R-:W-:-:S03]  /*0660*/  SHF.R.U32.HI R0, RZ, 0x4, R225 ;  /* 0x00000004ff007819 */ /* 0x000fc600000116e1 */
[----:B------:R-:W-:Y:S02]  /*0670*/  IMAD R3, R2, R7, R18 ;  /* 0x0000000702037224 */ /* 0x000fe400078e0212 */
[C---:B------:R-:W-:Y:S02]  /*0680*/  VIADD R2, R0.reuse, 0x8 ;  /* 0x0000000800027836 */ /* 0x040fe40000000000 */
[----:B------:R-:W-:Y:S02]  /*0690*/  IMAD R3, R3, UR24, R196 ;  /* 0x0000001803037c24 */ /* 0x000fe4000f8e02c4 */
[----:B------:R-:W-:Y:S01]  /*06a0*/  VIADD R6, R0, 0x10 ;  /* 0x0000001000067836 */ /* 0x000fe20000000000 */
[-C--:B------:R-:W-:Y:S01]  /*06b0*/  ISETP.GE.AND P5, PT, R2, R5.reuse, PT ;  /* 0x000000050200720c */ /* 0x080fe20003fa6270 */
[----:B--2---:R-:W-:Y:S01]  /*06c0*/  IMAD R8, R3, UR6, RZ ;  /* 0x0000000603087c24 */ /* 0x004fe2000f8e02ff */
[----:B------:R-:W1:Y:S01]  /*06d0*/  LDCU.64 UR6, c[0x0][0x428] ;  /* 0x00008500ff0677ac */ /* 0x000e620008000a00 */
[----:B------:R-:W-:Y:S01]  /*06e0*/  VIADD R4, R0, 0x18 ;  /* 0x0000001800047836 */ /* 0x000fe20000000000 */
[----:B------:R-:W-:Y:S01]  /*06f0*/  ISETP.GE.AND P4, PT, R6, R5, PT ;  /* 0x000000050600720c */ /* 0x000fe20003f86270 */
[----:B------:R-:W-:Y:S01]  /*0700*/  VIADD R6, R0, 0x20 ;  /* 0x0000002000067836 */ /* 0x000fe20000000000 */
[----:B------:R-:W-:-:S02]  /*0710*/  LEA R2, P0, R225, R8, 0x2 ;  /* 0x00000008e1027211 */ /* 0x000fc400078010ff */
[----:B------:R-:W-:Y:S02]  /*0720*/  LOP3.LUT P6, R225, R225, 0xf, RZ, 0xc0, !PT ;  /* 0x0000000fe1e17812 */ /* 0x000fe400078cc0ff */
[----:B------:R-:W-:Y:S01]  /*0730*/  LEA.HI.X.SX32 R7, R8, RZ, 0x1, P0 ;  /* 0x000000ff08077211 */ /* 0x000fe200000f0eff */
[----:B------:R-:W-:Y:S01]  /*0740*/  VIADD R8, R0, 0x30 ;  /* 0x0000003000087836 */ /* 0x000fe20000000000 */
[----:B---3--:R-:W-:Y:S02]  /*0750*/  LEA R10, P0, R2, UR4, 0x2 ;  /* 0x00000004020a7c11 */ /* 0x008fe4000f8010ff */
[----:B------:R-:W-:Y:S01]  /*0760*/  ISETP.GE.AND P3, PT, R4, R5, PT ;  /* 0x000000050400720c */ /* 0x000fe20003f66270 */
[----:B------:R-:W-:Y:S01]  /*0770*/  VIADD R4, R0, 0x28 ;  /* 0x0000002800047836 */ /* 0x000fe20000000000 */
[----:B------:R-:W-:Y:S02]  /*0780*/  LEA.HI.X R11, R2, UR5, R7, 0x2, P0 ;  /* 0x00000005020b7c11 */ /* 0x000fe400080f1407 */
[----:B------:R-:W-:-:S02]  /*0790*/  IADD3 R2, P0, PT, R3, R0, RZ ;  /* 0x0000000003027210 */ /* 0x000fc40007f1e0ff */
[CC--:B------:R-:W-:Y:S01]  /*07a0*/  ISETP.GE.OR P6, PT, R0.reuse, R5.reuse, P6 ;  /* 0x000000050000720c */ /* 0x0c0fe200037c6670 */
[----:B------:R-:W-:Y:S01]  /*07b0*/  VIADD R0, R0, 0x38 ;  /* 0x0000003800007836 */ /* 0x000fe20000000000 */
[----:B------:R-:W-:Y:S01]  /*07c0*/  LEA.HI.X.SX32 R3, R3, RZ, 0x1, P0 ;  /* 0x000000ff03037211 */ /* 0x000fe200000f0eff */
[----:B------:R2:W-:Y:S01]  /*07d0*/  STG.E.128 desc[UR26][R10.64], RZ ;  /* 0x000000ff0a007986 */ /* 0x0005e2000c101d1a */
[----:B-1----:R-:W-:Y:S02]  /*07e0*/  LEA R12, P0, R2, UR6, 0x2 ;  /* 0x00000006020c7c11 */ /* 0x002fe4000f8010ff */
[-C--:B------:R-:W-:Y:S01]  /*07f0*/  ISETP.GE.AND P2, PT, R6, R5.reuse, PT ;  /* 0x000000050600720c */ /* 0x080fe20003f46270 */
[----:B------:R2:W-:Y:S01]  /*0800*/  STG.E.128 desc[UR26][R10.64+0x800], RZ ;  /* 0x000800ff0a007986 */ /* 0x0005e2000c101d1a */
[----:B------:R-:W-:Y:S02]  /*0810*/  LEA.HI.X R13, R2, UR7, R3, 0x2, P0 ;  /* 0x00000007020d7c11 */ /* 0x000fe400080f1403 */
[-C--:B------:R-:W-:Y:S01]  /*0820*/  ISETP.GE.AND P0, PT, R8, R5.reuse, PT ;  /* 0x000000050800720c */ /* 0x080fe20003f06270 */
[----:B------:R2:W-:Y:S01]  /*0830*/  STG.E.128 desc[UR26][R10.64+0x1000], RZ ;  /* 0x001000ff0a007986 */ /* 0x0005e2000c101d1a */
[----:B------:R-:W-:Y:S01]  /*0840*/  ISETP.GE.AND P1, PT, R4, R5, PT ;  /* 0x000000050400720c */ /* 0x000fe20003f26270 */
[----:B------:R-:W-:Y:S01]  /*0850*/  @!P6 IMAD.MOV.U32 R21, RZ, RZ, -0x800000 ;  /* 0xff800000ff15e424 */ /* 0x000fe200078e00ff */
[C---:B------:R-:W-:Y:S01]  /*0860*/  ISETP.NE.OR P0, PT, R225.reuse, RZ, P0 ;  /* 0x000000ffe100720c */ /* 0x040fe20000705670 */
[----:B------:R2:W-:Y:S01]  /*0870*/  STG.E.128 desc[UR26][R10.64+0x1800], RZ ;  /* 0x001800ff0a007986 */ /* 0x0005e2000c101d1a */
[----:B------:R-:W-:-:S02]  /*0880*/  ISETP.NE.OR P5, PT, R225, RZ, P5 ;  /* 0x000000ffe100720c */ /* 0x000fc40002fa5670 */
[C---:B------:R-:W-:Y:S01]  /*0890*/  ISETP.NE.OR P4, PT, R225.reuse, RZ, P4 ;  /* 0x000000ffe100720c */ /* 0x040fe20002785670 */
[----:B------:R2:W-:Y:S01]  /*08a0*/  STG.E.128 desc[UR26][R10.64+0x2000], RZ ;  /* 0x002000ff0a007986 */ /* 0x0005e2000c101d1a */
[C---:B------:R-:W-:Y:S02]  /*08b0*/  ISETP.NE.OR P3, PT, R225.reuse, RZ, P3 ;  /* 0x000000ffe100720c */ /* 0x040fe40001f65670 */
[C---:B------:R-:W-:Y:S01]  /*08c0*/  ISETP.NE.OR P2, PT, R225.reuse, RZ, P2 ;  /* 0x000000ffe100720c */ /* 0x040fe20001745670 */
[----:B------:R2:W-:Y:S01]  /*08d0*/  STG.E.128 desc[UR26][R10.64+0x2800], RZ ;  /* 0x002800ff0a007986 */ /* 0x0005e2000c101d1a */
[----:B------:R-:W-:-:S03]  /*08e0*/  ISETP.NE.OR P1, PT, R225, RZ, P1 ;  /* 0x000000ffe100720c */ /* 0x000fc60000f25670 */
[----:B------:R-:W-:Y:S01]  /*08f0*/  @!P0 IMAD.MOV.U32 R3, RZ, RZ, -0x800000 ;  /* 0xff800000ff038424 */ /* 0x000fe200078e00ff */
[----:B------:R2:W-:Y:S01]  /*0900*/  STG.E.128 desc[UR26][R10.64+0x3000], RZ ;  /* 0x003000ff0a007986 */ /* 0x0005e2000c101d1a */
[----:B------:R-:W-:Y:S02]  /*0910*/  @!P5 IMAD.MOV.U32 R19, RZ, RZ, -0x800000 ;  /* 0xff800000ff13d424 */ /* 0x000fe400078e00ff */
[----:B------:R-:W-:Y:S01]  /*0920*/  @!P4 IMAD.MOV.U32 R17, RZ, RZ, -0x800000 ;  /* 0xff800000ff11c424 */ /* 0x000fe200078e00ff */
[----:B------:R2:W-:Y:S01]  /*0930*/  STG.E.128 desc[UR26][R10.64+0x3800], RZ ;  /* 0x003800ff0a007986 */ /* 0x0005e2000c101d1a */
[----:B------:R-:W-:Y:S02]  /*0940*/  @!P3 IMAD.MOV.U32 R15, RZ, RZ, -0x800000 ;  /* 0xff800000ff0fb424 */ /* 0x000fe400078e00ff */
[----:B------:R-:W-:Y:S01]  /*0950*/  @!P2 IMAD.MOV.U32 R9, RZ, RZ, -0x800000 ;  /* 0xff800000ff09a424 */ /* 0x000fe200078e00ff */
[----:B------:R2:W-:Y:S01]  /*0960*/  @!P0 STG.E desc[UR26][R12.64+0xc0], R3 ;  /* 0x0000c0030c008986 */ /* 0x0005e2000c10191a */
[----:B------:R-:W-:Y:S01]  /*0970*/  ISETP.GE.AND P0, PT, R0, R5, PT ;  /* 0x000000050000720c */ /* 0x000fe20003f06270 */
[----:B------:R-:W-:-:S02]  /*0980*/  @!P1 IMAD.MOV.U32 R7, RZ, RZ, -0x800000 ;  /* 0xff800000ff079424 */ /* 0x000fc400078e00ff */
[----:B------:R2:W-:Y:S01]  /*0990*/  @!P6 STG.E desc[UR26][R12.64], R21 ;  /* 0x000000150c00e986 */ /* 0x0005e2000c10191a */
[----:B------:R-:W-:-:S03]  /*09a0*/  ISETP.NE.OR P0, PT, R225, RZ, P0 ;  /* 0x000000ffe100720c */ /* 0x000fc60000705670 */
[----:B------:R2:W-:Y:S04]  /*09b0*/  @!P5 STG.E desc[UR26][R12.64+0x20], R19 ;  /* 0x000020130c00d986 */ /* 0x0005e8000c10191a */
[----:B------:R2:W-:Y:S04]  /*09c0*/  @!P4 STG.E desc[UR26][R12.64+0x40], R17 ;  /* 0x000040110c00c986 */ /* 0x0005e8000c10191a */
[----:B------:R2:W-:Y:S04]  /*09d0*/  @!P3 STG.E desc[UR26][R12.64+0x60], R15 ;  /* 0x0000600f0c00b986 */ /* 0x0005e8000c10191a */
[----:B------:R2:W-:Y:S04]  /*09e0*/  @!P2 STG.E desc[UR26][R12.64+0x80], R9 ;  /* 0x000080090c00a986 */ /* 0x0005e8000c10191a */
[----:B------:R2:W-:Y:S01]  /*09f0*/  @!P1 STG.E desc[UR26][R12.64+0xa0], R7 ;  /* 0x0000a0070c009986 */ /* 0x0005e2000c10191a */
[----:B------:R-:W-:Y:S05]  /*0a00*/  @P0 EXIT ;  /* 0x000000000000094d */ /* 0x000fea0003800000 */
[----:B--2---:R-:W-:-:S05]  /*0a10*/  MOV R3, 0xff800000 ;  /* 0xff80000000037802 */ /* 0x004fca0000000f00 */
[----:B------:R-:W-:Y:S01]  /*0a20*/  STG.E desc[UR26][R12.64+0xe0], R3 ;  /* 0x0000e0030c007986 */ /* 0x000fe2000c10191a */
[----:B------:R-:W-:Y:S05]  /*0a30*/  EXIT ;  /* 0x000000000000794d */ /* 0x000fea0003800000 */
.L_x_1946:
        /* <DEDUP_REMOVED lines=8> */
.L_x_1947:
[----:B------:R-:W2:Y:S02]  /*0ac0*/  LDCU.64 UR12, c[0x0][0x4e0] ;  /* 0x00009c00ff0c77ac */ /* 0x000ea40008000a00 */
[----:B--2---:R-:W-:-:S04]  /*0ad0*/  UISETP.NE.U32.AND UP0, UPT, UR12, URZ, UPT ;  /* 0x000000ff0c00728c */ /* 0x004fc8000bf05070 */
[----:B------:R-:W-:-:S09]  /*0ae0*/  UISETP.NE.AND.EX UP0, UPT, UR13, URZ, UPT, UP0 ;  /* 0x000000ff0d00728c */ /* 0x000fd2000bf05300 */
[----:B------:R-:W-:Y:S05]  /*0af0*/  BRA.U !UP0, `(.L_x_1948) ;  /* 0x00000005086c7547 */ /* 0x000fea000b800000 */
[----:B------:R-:W2:Y:S01]  /*0b00*/  LDC R10, c[0x0][0x4f0] ;  /* 0x00013c00ff0a7b82 */ /* 0x000ea20000000800 */
[----:B-1----:R-:W-:Y:S01]  /*0b10*/  LEA R5, R3, 0xffffff00, 0x8 ;  /* 0xffffff0003057811 */ /* 0x002fe200078e40ff */
[----:B------:R-:W1:Y:S03]  /*0b20*/  LDCU.64 UR4, c[0x0][0x4e8] ;  /* 0x00009d00ff0477ac */ /* 0x000e660008000a00 */
[----:B------:R-:W-:Y:S01]  /*0b30*/  IABS R0, R5 ;  /* 0x0000000500007213 */ /* 0x000fe20000000000 */
[----:B------:R-:W3:Y:S01]  /*0b40*/  LDCU.64 UR18, c[0x0][0x3a0] ;  /* 0x00007400ff1277ac */ /* 0x000ee20008000a00 */
[----:B------:R-:W4:Y:S01]  /*0b50*/  LDCU.64 UR16, c[0x0][0x3b8] ;  /* 0x00007700ff1077ac */ /* 0x000f220008000a00 */
[----:B------:R-:W4:Y:S01]  /*0b60*/  LDCU.64 UR14, c[0x0][0x3c0] ;  /* 0x00007800ff0e77ac */ /* 0x000f220008000a00 */
[----:B--2--5:R-:W-:-:S04]  /*0b70*/  IABS R6, R10 ;  /* 0x0000000a00067213 */ /* 0x024fc80000000000 */
[----:B------:R-:W2:Y:S08]  /*0b80*/  I2F.RP R11, R6 ;  /* 0x00000006000b7306 */ /* 0x000eb00000209400 */
[----:B--2---:R-:W2:Y:S02]  /*0b90*/  MUFU.RCP R8, R11 ;  /* 0x0000000b00087308 */ /* 0x004ea40000001000 */
[----:B--2---:R-:W-:-:S06]  /*0ba0*/  IADD3 R8, PT, PT, R8, 0xffffffe, RZ ;  /* 0x0ffffffe08087810 */ /* 0x004fcc0007ffe0ff */
[----:B------:R-:W2:Y:S02]  /*0bb0*/  F2I.FTZ.U32.TRUNC.NTZ R9, R8 ;  /* 0x0000000800097305 */ /* 0x000ea4000021f000 */
[----:B--2---:R-:W-:Y:S01]  /*0bc0*/  IADD3 R7, PT, PT, RZ, -R9, RZ ;  /* 0x80000009ff077210 */ /* 0x004fe20007ffe0ff */
[----:B------:R-:W-:-:S04]  /*0bd0*/  IMAD.MOV.U32 R8, RZ, RZ, RZ ;  /* 0x000000ffff087224 */ /* 0x000fc800078e00ff */
[----:B------:R-:W-:-:S04]  /*0be0*/  IMAD R4, R7, R6, RZ ;  /* 0x0000000607047224 */ /* 0x000fc800078e02ff */
[----:B------:R-:W-:-:S06]  /*0bf0*/  IMAD.HI.U32 R9, R9, R4, R8 ;  /* 0x0000000409097227 */ /* 0x000fcc00078e0008 */
[----:B------:R-:W-:-:S05]  /*0c00*/  IMAD.HI.U32 R9, R9, R0, RZ ;  /* 0x0000000009097227 */ /* 0x000fca00078e00ff */
[----:B------:R-:W-:-:S05]  /*0c10*/  IADD3 R7, PT, PT, -R9, RZ, RZ ;  /* 0x000000ff09077210 */ /* 0x000fca0007ffe1ff */
[----:B------:R-:W-:Y:S01]  /*0c20*/  IMAD R7, R6, R7, R0 ;  /* 0x0000000706077224 */ /* 0x000fe200078e0200 */
[----:B------:R-:W-:-:S04]  /*0c30*/  LOP3.LUT R0, R5, R10, RZ, 0x3c, !PT ;  /* 0x0000000a05007212 */ /* 0x000fc800078e3cff */
[----:B------:R-:W-:Y:S02]  /*0c40*/  ISETP.GT.U32.AND P2, PT, R6, R7, PT ;  /* 0x000000070600720c */ /* 0x000fe40003f44070 */
[----:B------:R-:W-:-:S11]  /*0c50*/  ISETP.GE.AND P1, PT, R0, RZ, PT ;  /* 0x000000ff0000720c */ /* 0x000fd60003f26270 */
[-C--:B------:R-:W-:Y:S01]  /*0c60*/  @!P2 IADD3 R7, PT, PT, R7, -R6.reuse, RZ ;  /* 0x800000060707a210 */ /* 0x080fe20007ffe0ff */
[----:B------:R-:W-:Y:S01]  /*0c70*/  @!P2 VIADD R9, R9, 0x1 ;  /* 0x000000010909a836 */ /* 0x000fe20000000000 */
[----:B------:R-:W-:Y:S02]  /*0c80*/  ISETP.NE.AND P2, PT, R10, RZ, PT ;  /* 0x000000ff0a00720c */ /* 0x000fe40003f45270 */
[----:B------:R-:W-:Y:S01]  /*0c90*/  ISETP.GE.U32.AND P0, PT, R7, R6, PT ;  /* 0x000000060700720c */ /* 0x000fe20003f06070 */
[----:B-1----:R-:W-:-:S04]  /*0ca0*/  IMAD.WIDE.U32 R6, R239, UR4, RZ ;  /* 0x00000004ef067c25 */ /* 0x002fc8000f8e00ff */
[----:B------:R-:W-:Y:S01]  /*0cb0*/  IMAD R241, R239, UR5, R7 ;  /* 0x00000005eff17c24 */ /* 0x000fe2000f8e0207 */
[----:B------:R-:W1:Y:S01]  /*0cc0*/  LDCU.64 UR4, c[0x0][0x3a8] ;  /* 0x00007500ff0477ac */ /* 0x000e620008000a00 */
[----:B------:R-:W2:Y:S06]  /*0cd0*/  LDC R7, c[0x0][0x3e8] ;  /* 0x0000fa00ff077b82 */ /* 0x000eac0000000800 */
[----:B------:R-:W-:Y:S02]  /*0ce0*/  @P0 IADD3 R9, PT, PT, R9, 0x1, RZ ;  /* 0x0000000109090810 */ /* 0x000fe40007ffe0ff */
[----:B------:R-:W-:-:S02]  /*0cf0*/  LEA R240, P0, R6, UR12, 0x2 ;  /* 0x0000000c06f07c11 */ /* 0x000fc4000f8010ff */
[----:B------:R-:W-:Y:S02]  /*0d00*/  @!P1 IADD3 R9, PT, PT, -R9, RZ, RZ ;  /* 0x000000ff09099210 */ /* 0x000fe40007ffe1ff */
[----:B------:R-:W-:Y:S02]  /*0d10*/  LEA.HI.X R241, R6, UR13, R241, 0x2, P0 ;  /* 0x0000000d06f17c11 */ /* 0x000fe400080f14f1 */
[----:B------:R-:W-:-:S05]  /*0d20*/  @!P2 LOP3.LUT R9, RZ, R10, RZ, 0x33, !PT ;  /* 0x0000000aff09a212 */ /* 0x000fca00078e33ff */
[----:B------:R-:W-:-:S05]  /*0d30*/  IMAD.WIDE R16, R9, 0x4, R240 ;  /* 0x0000000409107825 */ /* 0x000fca00078e02f0 */
[----:B------:R-:W3:Y:S01]  /*0d40*/  LDG.E R4, desc[UR26][R16.64] ;  /* 0x0000001a10047981 */ /* 0x000ee2000c1e1900 */
[----:B--2---:R-:W-:Y:S02]  /*0d50*/  IABS R8, R7 ;  /* 0x0000000700087213 */ /* 0x004fe40000000000 */
[----:B------:R-:W-:Y:S02]  /*0d60*/  IADD3 R9, PT, PT, -R9, RZ, RZ ;  /* 0x000000ff09097210 */ /* 0x000fe40007ffe1ff */
[----:B------:R-:W2:Y:S03]  /*0d70*/  I2F.RP R11, R8 ;  /* 0x00000008000b7306 */ /* 0x000ea60000209400 */
[----:B------:R-:W-:-:S05]  /*0d80*/  IMAD R5, R10, R9, R5 ;  /* 0x000000090a057224 */ /* 0x000fca00078e0205 */
[----:B--2---:R-:W2:Y:S02]  /*0d90*/  MUFU.RCP R14, R11 ;  /* 0x0000000b000e7308 */ /* 0x004ea40000001000 */
[----:B--2---:R-:W-:-:S06]  /*0da0*/  VIADD R14, R14, 0xffffffe ;  /* 0x0ffffffe0e0e7836 */ /* 0x004fcc0000000000 */
[----:B------:R-:W2:Y:S02]  /*0db0*/  F2I.FTZ.U32.TRUNC.NTZ R15, R14 ;  /* 0x0000000e000f7305 */ /* 0x000ea4000021f000 */
[----:B--2---:R-:W-:Y:S02]  /*0dc0*/  IADD3 R0, PT, PT, RZ, -R15, RZ ;  /* 0x8000000fff007210 */ /* 0x004fe40007ffe0ff */
        /* <DEDUP_REMOVED lines=10> */
[-C--:B------:R-:W-:Y:S01]  /*0e70*/  @!P1 IADD3 R11, PT, PT, R11, -R8.reuse, RZ ;  /* 0x800000080b0b9210 */ /* 0x080fe20007ffe0ff */
[----:B------:R-:W-:Y:S01]  /*0e80*/  @!P1 VIADD R6, R6, 0x1 ;  /* 0x0000000106069836 */ /* 0x000fe20000000000 */
[----:B------:R-:W-:Y:S02]  /*0e90*/  ISETP.NE.AND P1, PT, R7, RZ, PT ;  /* 0x000000ff0700720c */ /* 0x000fe40003f25270 */
[----:B------:R-:W-:-:S13]  /*0ea0*/  ISETP.GE.U32.AND P2, PT, R11, R8, PT ;  /* 0x000000080b00720c */ /* 0x000fda0003f46070 */
[----:B------:R-:W-:-:S04]  /*0eb0*/  @P2 IADD3 R6, PT, PT, R6, 0x1, RZ ;  /* 0x0000000106062810 */ /* 0x000fc80007ffe0ff */
[----:B------:R-:W-:Y:S02]  /*0ec0*/  @!P0 IADD3 R6, PT, PT, -R6, RZ, RZ ;  /* 0x000000ff06068210 */ /* 0x000fe40007ffe1ff */
[----:B------:R-:W-:Y:S02]  /*0ed0*/  @!P1 LOP3.LUT R6, RZ, R7, RZ, 0x33, !PT ;  /* 0x00000007ff069212 */ /* 0x000fe400078e33ff */
[----:B---3--:R-:W-:Y:S01]  /*0ee0*/  SHF.R.S32.HI R0, RZ, 0x1f, R4 ;  /* 0x0000001fff007819 */ /* 0x008fe20000011404 */
[----:B-1----:R-:W-:-:S04]  /*0ef0*/  IMAD.WIDE.U32 R16, R4, UR4, RZ ;  /* 0x0000000404107c25 */ /* 0x002fc8000f8e00ff */
[C---:B------:R-:W-:Y:S02]  /*0f00*/  IMAD R11, R0.reuse, UR4, RZ ;  /* 0x00000004000b7c24 */ /* 0x040fe4000f8e02ff */
[----:B------:R-:W-:Y:S01]  /*0f10*/  IMAD R9, R0, UR18, RZ ;  /* 0x0000001200097c24 */ /* 0x000fe2000f8e02ff */
[----:B------:R-:W-:Y:S01]  /*0f20*/  SHF.R.S32.HI R0, RZ, 0x1f, R5 ;  /* 0x0000001fff007819 */ /* 0x000fe20000011405 */
[C---:B------:R-:W-:Y:S01]  /*0f30*/  IMAD R11, R4.reuse, UR5, R11 ;  /* 0x00000005040b7c24 */ /* 0x040fe2000f8e020b */
[----:B------:R-:W1:Y:S01]  /*0f40*/  LDCU.128 UR4, c[0x0][0x3d0] ;  /* 0x00007a00ff0477ac */ /* 0x000e620008000c00 */
[----:B------:R-:W-:-:S03]  /*0f50*/  IMAD.WIDE.U32 R14, R4, UR18, RZ ;  /* 0x00000012040e7c25 */ /* 0x000fc6000f8e00ff */
[----:B------:R-:W-:Y:S01]  /*0f60*/  IADD3 R17, PT, PT, R17, R11, RZ ;  /* 0x0000000b11117210 */ /* 0x000fe20007ffe0ff */
[----:B------:R-:W-:Y:S02]  /*0f70*/  IMAD R9, R4, UR19, R9 ;  /* 0x0000001304097c24 */ /* 0x000fe4000f8e0209 */
[C---:B----4-:R-:W-:Y:S02]  /*0f80*/  IMAD R4, R0.reuse, UR16, RZ ;  /* 0x0000001000047c24 */ /* 0x050fe4000f8e02ff */
[----:B------:R-:W-:Y:S02]  /*0f90*/  IMAD.IADD R15, R15, 0x1, R9 ;  /* 0x000000010f0f7824 */ /* 0x000fe400078e0209 */
[----:B------:R-:W-:Y:S02]  /*0fa0*/  IMAD R0, R0, UR14, RZ ;  /* 0x0000000e00007c24 */ /* 0x000fe4000f8e02ff */
[C---:B------:R-:W-:Y:S02]  /*0fb0*/  IMAD R4, R5.reuse, UR17, R4 ;  /* 0x0000001105047c24 */ /* 0x040fe4000f8e0204 */
[----:B------:R-:W-:-:S04]  /*0fc0*/  IMAD.WIDE.U32 R14, R5, UR16, R14 ;  /* 0x00000010050e7c25 */ /* 0x000fc8000f8e000e */
[----:B------:R-:W-:Y:S01]  /*0fd0*/  IMAD R0, R5, UR15, R0 ;  /* 0x0000000f05007c24 */ /* 0x000fe2000f8e0200 */
[----:B------:R-:W-:Y:S01]  /*0fe0*/  IADD3 R15, PT, PT, R15, R4, RZ ;  /* 0x000000040f0f7210 */ /* 0x000fe20007ffe0ff */
[----:B------:R-:W-:Y:S01]  /*0ff0*/  IMAD.WIDE.U32 R16, R5, UR14, R16 ;  /* 0x0000000e05107c25 */ /* 0x000fe2000f8e0010 */
[----:B------:R-:W-:-:S03]  /*1000*/  SHF.R.S32.HI R5, RZ, 0x1f, R6 ;  /* 0x0000001fff057819 */ /* 0x000fc60000011406 */
[----:B------:R-:W-:Y:S02]  /*1010*/  IMAD.IADD R17, R17, 0x1, R0 ;  /* 0x0000000111117824 */ /* 0x000fe400078e0200 */
[C---:B-1----:R-:W-:Y:S02]  /*1020*/  IMAD R7, R5.reuse, UR4, RZ ;  /* 0x0000000405077c24 */ /* 0x042fe4000f8e02ff */
[----:B------:R-:W-:Y:S02]  /*1030*/  IMAD R5, R5, UR6, RZ ;  /* 0x0000000605057c24 */ /* 0x000fe4000f8e02ff */
[C---:B------:R-:W-:Y:S02]  /*1040*/  IMAD R7, R6.reuse, UR5, R7 ;  /* 0x0000000506077c24 */ /* 0x040fe4000f8e0207 */
[----:B------:R-:W-:-:S04]  /*1050*/  IMAD.WIDE.U32 R10, R6, UR4, R14 ;  /* 0x00000004060a7c25 */ /* 0x000fc8000f8e000e */
[C---:B------:R-:W-:Y:S01]  /*1060*/  IMAD R5, R6.reuse, UR7, R5 ;  /* 0x0000000706057c24 */ /* 0x040fe2000f8e0205 */
[----:B------:R-:W-:Y:S01]  /*1070*/  IADD3 R0, PT, PT, R11, R7, RZ ;  /* 0x000000070b007210 */ /* 0x000fe20007ffe0ff */
[----:B------:R-:W-:-:S05]  /*1080*/  IMAD.WIDE.U32 R20, R6, UR6, R16 ;  /* 0x0000000606147c25 */ /* 0x000fca000f8e0010 */
[----:B------:R-:W-:Y:S01]  /*1090*/  IADD3 R8, PT, PT, R21, R5, RZ ;  /* 0x0000000515087210 */ /* 0x000fe20007ffe0ff */
[----:B------:R-:W-:Y:S06]  /*10a0*/  BRA `(.L_x_1949) ;  /* 0x0000000400187947 */ /* 0x000fec0003800000 */
.L_x_1948:
[----:B------:R-:W2:Y:S01]  /*10b0*/  LDC R9, c[0x0][0x3e8] ;  /* 0x0000fa00ff097b82 */ /* 0x000ea20000000800 */
[----:B------:R-:W-:Y:S01]  /*10c0*/  IABS R8, R18 ;  /* 0x0000001200087213 */ /* 0x000fe20000000000 */
[----:B------:R-:W3:Y:S01]  /*10d0*/  LDCU.64 UR16, c[0x0][0x3b8] ;  /* 0x00007700ff1077ac */ /* 0x000ee20008000a00 */
[----:B------:R-:W-:Y:S02]  /*10e0*/  SHF.R.S32.HI R14, RZ, 0x1f, R21 ;  /* 0x0000001fff0e7819 */ /* 0x000fe40000011415 */
[----:B------:R-:W-:Y:S02]  /*10f0*/  CS2R R240, SRZ ;  /* 0x0000000000f07805 */ /* 0x000fe4000001ff00 */
[----:B-----5:R-:W-:Y:S01]  /*1100*/  SHF.R.S32.HI R11, RZ, 0x1f, R6 ;  /* 0x0000001fff0b7819 */ /* 0x020fe20000011406 */
[----:B------:R-:W4:Y:S01]  /*1110*/  LDCU.64 UR14, c[0x0][0x3c0] ;  /* 0x00007800ff0e77ac */ /* 0x000f220008000a00 */
[----:B------:R-:W1:Y:S01]  /*1120*/  LDCU.64 UR18, c[0x0][0x3a0] ;  /* 0x00007400ff1277ac */ /* 0x000e620008000a00 */
[----:B---3--:R-:W-:-:S02]  /*1130*/  IMAD R16, R14, UR16, RZ ;  /* 0x000000100e107c24 */ /* 0x008fc4000f8e02ff */
[----:B------:R-:W-:Y:S01]  /*1140*/  IMAD.WIDE.U32 R22, R21, UR16, RZ ;  /* 0x0000001015167c25 */ /* 0x000fe2000f8e00ff */
[----:B--2---:R-:W-:-:S03]  /*1150*/  IABS R10, R9 ;  /* 0x00000009000a7213 */ /* 0x004fc60000000000 */
[----:B----4-:R-:W-:Y:S01]  /*1160*/  IMAD R14, R14, UR14, RZ ;  /* 0x0000000e0e0e7c24 */ /* 0x010fe2000f8e02ff */
[----:B------:R-:W2:Y:S01]  /*1170*/  I2F.RP R7, R10 ;  /* 0x0000000a00077306 */ /* 0x000ea20000209400 */
[C---:B------:R-:W-:Y:S02]  /*1180*/  IMAD R16, R21.reuse, UR17, R16 ;  /* 0x0000001115107c24 */ /* 0x040fe4000f8e0210 */
[C---:B------:R-:W-:Y:S02]  /*1190*/  IMAD R14, R21.reuse, UR15, R14 ;  /* 0x0000000f150e7c24 */ /* 0x040fe4000f8e020e */
[----:B------:R-:W-:Y:S01]  /*11a0*/  IMAD.WIDE.U32 R20, R21, UR14, RZ ;  /* 0x0000000e15147c25 */ /* 0x000fe2000f8e00ff */
[----:B------:R-:W-:Y:S02]  /*11b0*/  IADD3 R17, PT, PT, R23, R16, RZ ;  /* 0x0000001017117210 */ /* 0x000fe40007ffe0ff */
[----:B------:R-:W-:Y:S02]  /*11c0*/  MOV R16, R22 ;  /* 0x0000001600107202 */ /* 0x000fe40000000f00 */
[----:B------:R-:W-:Y:S01]  /*11d0*/  IADD3 R15, PT, PT, R21, R14, RZ ;  /* 0x0000000e150f7210 */ /* 0x000fe20007ffe0ff */
[----:B------:R-:W-:-:S02]  /*11e0*/  IMAD.MOV.U32 R14, RZ, RZ, R20 ;  /* 0x000000ffff0e7224 */ /* 0x000fc400078e0014 */
[----:B-1----:R-:W-:Y:S01]  /*11f0*/  IMAD.WIDE.U32 R16, R6, UR18, R16 ;  /* 0x0000001206107c25 */ /* 0x002fe2000f8e0010 */
[----:B--2---:R-:W1:Y:S02]  /*1200*/  MUFU.RCP R4, R7 ;  /* 0x0000000700047308 */ /* 0x004e640000001000 */
[----:B-1----:R-:W-:-:S06]  /*1210*/  IADD3 R4, PT, PT, R4, 0xffffffe, RZ ;  /* 0x0ffffffe04047810 */ /* 0x002fcc0007ffe0ff */
[----:B------:R-:W1:Y:S02]  /*1220*/  F2I.FTZ.U32.TRUNC.NTZ R5, R4 ;  /* 0x0000000400057305 */ /* 0x000e64000021f000 */
[----:B-1----:R-:W-:Y:S02]  /*1230*/  IADD3 R0, PT, PT, RZ, -R5, RZ ;  /* 0x80000005ff007210 */ /* 0x002fe40007ffe0ff */
[----:B------:R-:W-:-:S03]  /*1240*/  MOV R4, RZ ;  /* 0x000000ff00047202 */ /* 0x000fc60000000f00 */
[----:B------:R-:W-:-:S04]  /*1250*/  IMAD R0, R0, R10, RZ ;  /* 0x0000000a00007224 */ /* 0x000fc800078e02ff */
[----:B------:R-:W-:-:S06]  /*1260*/  IMAD.HI.U32 R5, R5, R0, R4 ;  /* 0x0000000005057227 */ /* 0x000fcc00078e0004 */
[----:B------:R-:W-:Y:S02]  /*1270*/  IMAD.HI.U32 R0, R5, R8, RZ ;  /* 0x0000000805007227 */ /* 0x000fe400078e00ff */
[----:B------:R-:W1:Y:S03]  /*1280*/  LDC.64 R4, c[0x0][0x3a8] ;  /* 0x0000ea00ff047b82 */ /* 0x000e660000000a00 */
[----:B------:R-:W-:-:S05]  /*1290*/  IADD3 R7, PT, PT, -R0, RZ, RZ ;  /* 0x000000ff00077210 */ /* 0x000fca0007ffe1ff */
[----:B------:R-:W-:-:S05]  /*12a0*/  IMAD R7, R10, R7, R8 ;  /* 0x000000070a077224 */ /* 0x000fca00078e0208 */
[----:B------:R-:W-:Y:S01]  /*12b0*/  ISETP.GT.U32.AND P0, PT, R10, R7, PT ;  /* 0x000000070a00720c */ /* 0x000fe20003f04070 */
[----:B-1----:R-:W-:-:S12]  /*12c0*/  IMAD R8, R11, R4, RZ ;  /* 0x000000040b087224 */ /* 0x002fd800078e02ff */
[----:B------:R-:W-:Y:S01]  /*12d0*/  @!P0 IADD3 R7, PT, PT, R7, -R10, RZ ;  /* 0x8000000a07078210 */ /* 0x000fe20007ffe0ff */
[----:B------:R-:W-:Y:S01]  /*12e0*/  IMAD R11, R11, UR18, RZ ;  /* 0x000000120b0b7c24 */ /* 0x000fe2000f8e02ff */
[----:B------:R-:W-:Y:S01]  /*12f0*/  @!P0 IADD3 R0, PT, PT, R0, 0x1, RZ ;  /* 0x0000000100008810 */ /* 0x000fe20007ffe0ff */
[----:B------:R-:W-:Y:S01]  /*1300*/  IMAD R8, R6, R5, R8 ;  /* 0x0000000506087224 */ /* 0x000fe200078e0208 */
[----:B------:R-:W-:Y:S01]  /*1310*/  LOP3.LUT R5, R18, R9, RZ, 0x3c, !PT ;  /* 0x0000000912057212 */ /* 0x000fe200078e3cff */
[C---:B------:R-:W-:Y:S01]  /*1320*/  IMAD.WIDE.U32 R14, R6.reuse, R4, R14 ;  /* 0x00000004060e7225 */ /* 0x040fe200078e000e */
[----:B------:R-:W-:Y:S02]  /*1330*/  ISETP.GE.U32.AND P2, PT, R7, R10, PT ;  /* 0x0000000a0700720c */ /* 0x000fe40003f46070 */
[----:B------:R-:W-:Y:S01]  /*1340*/  ISETP.GE.AND P1, PT, R5, RZ, PT ;  /* 0x000000ff0500720c */ /* 0x000fe20003f26270 */
[----:B------:R-:W-:Y:S01]  /*1350*/  IMAD R10, R6, UR19, R11 ;  /* 0x00000013060a7c24 */ /* 0x000fe2000f8e020b */
[----:B------:R-:W1:Y:S01]  /*1360*/  LDC.64 R4, c[0x0][0x3d8] ;  /* 0x0000f600ff047b82 */ /* 0x000e620000000a00 */
[----:B------:R-:W-:-:S02]  /*1370*/  ISETP.NE.AND P0, PT, R9, RZ, PT ;  /* 0x000000ff0900720c */ /* 0x000fc40003f05270 */
[----:B------:R-:W-:Y:S02]  /*1380*/  LEA R11, R3, 0xffffff00, 0x8 ;  /* 0xffffff00030b7811 */ /* 0x000fe400078e40ff */
[----:B------:R-:W-:Y:S02]  /*1390*/  IADD3 R17, PT, PT, R17, R10, RZ ;  /* 0x0000000a11117210 */ /* 0x000fe40007ffe0ff */
[----:B------:R-:W-:Y:S01]  /*13a0*/  SHF.R.S32.HI R10, RZ, 0x1f, R11 ;  /* 0x0000001fff0a7819 */ /* 0x000fe2000001140b */
[----:B------:R-:W2:Y:S01]  /*13b0*/  LDC.64 R6, c[0x0][0x3d0] ;  /* 0x0000f400ff067b82 */ /* 0x000ea20000000a00 */
[----:B------:R-:W-:Y:S01]  /*13c0*/  @P2 IADD3 R0, PT, PT, R0, 0x1, RZ ;  /* 0x0000000100002810 */ /* 0x000fe20007ffe0ff */
[----:B------:R-:W-:Y:S01]  /*13d0*/  IMAD.WIDE.U32 R16, R11, UR16, R16 ;  /* 0x000000100b107c25 */ /* 0x000fe2000f8e0010 */
[----:B------:R-:W-:-:S03]  /*13e0*/  IADD3 R15, PT, PT, R15, R8, RZ ;  /* 0x000000080f0f7210 */ /* 0x000fc60007ffe0ff */
[C---:B------:R-:W-:Y:S02]  /*13f0*/  IMAD R8, R10.reuse, UR16, RZ ;  /* 0x000000100a087c24 */ /* 0x040fe4000f8e02ff */
[----:B------:R-:W-:Y:S01]  /*1400*/  @!P1 IMAD.MOV R0, RZ, RZ, -R0 ;  /* 0x000000ffff009224 */ /* 0x000fe200078e0a00 */
[----:B------:R-:W-:Y:S01]  /*1410*/  @!P0 LOP3.LUT R0, RZ, R9, RZ, 0x33, !PT ;  /* 0x00000009ff008212 */ /* 0x000fe200078e33ff */
[----:B------:R-:W-:Y:S02]  /*1420*/  IMAD R10, R10, UR14, RZ ;  /* 0x0000000e0a0a7c24 */ /* 0x000fe4000f8e02ff */
[C---:B------:R-:W-:Y:S01]  /*1430*/  IMAD R8, R11.reuse, UR17, R8 ;  /* 0x000000110b087c24 */ /* 0x040fe2000f8e0208 */
[----:B------:R-:W-:Y:S01]  /*1440*/  SHF.R.S32.HI R9, RZ, 0x1f, R0 ;  /* 0x0000001fff097819 */ /* 0x000fe20000011400 */
[C---:B------:R-:W-:Y:S02]  /*1450*/  IMAD R10, R11.reuse, UR15, R10 ;  /* 0x0000000f0b0a7c24 */ /* 0x040fe4000f8e020a */
[----:B------:R-:W-:Y:S01]  /*1460*/  IMAD.WIDE.U32 R14, R11, UR14, R14 ;  /* 0x0000000e0b0e7c25 */ /* 0x000fe2000f8e000e */
[----:B------:R-:W-:-:S04]  /*1470*/  IADD3 R17, PT, PT, R17, R8, RZ ;  /* 0x0000000811117210 */ /* 0x000fc80007ffe0ff */
[----:B------:R-:W-:Y:S01]  /*1480*/  IADD3 R15, PT, PT, R15, R10, RZ ;  /* 0x0000000a0f0f7210 */ /* 0x000fe20007ffe0ff */
[C---:B--2---:R-:W-:Y:S02]  /*1490*/  IMAD R8, R9.reuse, R6, RZ ;  /* 0x0000000609087224 */ /* 0x044fe400078e02ff */
[----:B-1----:R-:W-:Y:S02]  /*14a0*/  IMAD R9, R9, R4, RZ ;  /* 0x0000000409097224 */ /* 0x002fe400078e02ff */
[----:B------:R-:W-:-:S04]  /*14b0*/  IMAD.WIDE.U32 R10, R0, R6, R16 ;  /* 0x00000006000a7225 */ /* 0x000fc800078e0010 */
[C---:B------:R-:W-:Y:S02]  /*14c0*/  IMAD R7, R0.reuse, R7, R8 ;  /* 0x0000000700077224 */ /* 0x040fe400078e0208 */
[----:B------:R-:W-:-:S04]  /*14d0*/  IMAD.WIDE.U32 R20, R0, R4, R14 ;  /* 0x0000000400147225 */ /* 0x000fc800078e000e */
[----:B------:R-:W-:Y:S01]  /*14e0*/  IMAD R5, R0, R5, R9 ;  /* 0x0000000500057224 */ /* 0x000fe200078e0209 */
[----:B------:R-:W-:-:S04]  /*14f0*/  IADD3 R0, PT, PT, R11, R7, RZ ;  /* 0x000000070b007210 */ /* 0x000fc80007ffe0ff */
[----:B------:R-:W-:-:S07]  /*1500*/  IADD3 R8, PT, PT, R21, R5, RZ ;  /* 0x0000000515087210 */ /* 0x000fce0007ffe0ff */
.L_x_1949:
[----:B------:R-:W1:Y:S01]  /*1510*/  LDCU.128 UR4, c[0x0][0x390] ;  /* 0x00007200ff0477ac */ /* 0x000e620008000c00 */
[C---:B------:R-:W-:Y:S01]  /*1520*/  IMAD.SHL.U32 R4, R225.reuse, 0x8, RZ ;  /* 0x00000008e1047824 */ /* 0x040fe200078e00ff */
[----:B------:R-:W-:Y:S01]  /*1530*/  SHF.R.S32.HI R5, RZ, 0x1f, R18 ;  /* 0x0000001fff057819 */ /* 0x000fe20000011412 */
[----:B------:R-:W-:Y:S01]  /*1540*/  IMAD.MOV.U32 R15, RZ, RZ, RZ ;  /* 0x000000ffff0f7224 */ /* 0x000fe200078e00ff */
[----:B------:R-:W2:Y:S01]  /*1550*/  LDCU.64 UR22, c[0x0][0x3c8] ;  /* 0x00007900ff1677ac */ /* 0x000ea20008000a00 */
[--C-:B------:R-:W-:Y:S01]  /*1560*/  SHF.R.U32.HI R6, RZ, 0x3, R225.reuse ;  /* 0x00000003ff067819 */ /* 0x100fe200000116e1 */
[----:B------:R-:W-:Y:S01]  /*1570*/  IMAD.MOV.U32 R7, RZ, RZ, RZ ;  /* 0x000000ffff077224 */ /* 0x000fe200078e00ff */
[----:B------:R-:W-:Y:S01]  /*1580*/  LOP3.LUT R14, R4, 0x38, RZ, 0xc0, !PT ;  /* 0x00000038040e7812 */ /* 0x000fe200078ec0ff */
[----:B------:R-:W3:Y:S01]  /*1590*/  LDCU.64 UR20, c[0x0][0x3b0] ;  /* 0x00007600ff1477ac */ /* 0x000ee20008000a00 */
[----:B------:R-:W-:Y:S01]  /*15a0*/  IMAD.SHL.U32 R194, R225, 0x40, RZ ;  /* 0x00000040e1c27824 */ /* 0x000fe200078e00ff */
[----:B------:R-:W-:Y:S01]  /*15b0*/  SHF.R.U32.HI R228, RZ, 0x1, R225 ;  /* 0x00000001ffe47819 */ /* 0x000fe200000116e1 */
[----:B------:R-:W-:Y:S01]  /*15c0*/  IMAD.WIDE.U32 R12, R13, 0x40, R6 ;  /* 0x000000400d0c7825 */ /* 0x000fe200078e0006 */
[C---:B------:R-:W-:Y:S01]  /*15d0*/  IADD3 R10, P1, PT, R14.reuse, R10, RZ ;  /* 0x0000000a0e0a7210 */ /* 0x040fe20007f3e0ff */
[----:B------:R-:W4:Y:S01]  /*15e0*/  LDCU.128 UR8, c[0x0][0x380] ;  /* 0x00007000ff0877ac */ /* 0x000f220008000c00 */
[----:B------:R-:W-:Y:S01]  /*15f0*/  IADD3 R20, P0, PT, R14, R20, RZ ;  /* 0x000000140e147210 */ /* 0x000fe20007f1e0ff */
[----:B------:R-:W-:Y:S01]  /*1600*/  IMAD.SHL.U32 R227, R225, 0x20, RZ ;  /* 0x00000020e1e37824 */ /* 0x000fe200078e00ff */
[----:B------:R-:W-:Y:S01]  /*1610*/  LOP3.LUT R32, R194, 0x400, RZ, 0xc0, !PT ;  /* 0x00000400c2207812 */ /* 0x000fe200078ec0ff */
[----:B------:R-:W-:-:S02]  /*1620*/  IMAD.X R11, RZ, RZ, R0, P1 ;  /* 0x000000ffff0b7224 */ /* 0x000fc400008e0600 */
[----:B-1----:R-:W-:Y:S01]  /*1630*/  IMAD.WIDE.U32 R14, R239, UR6, R14 ;  /* 0x00000006ef0e7c25 */ /* 0x002fe2000f8e000e */
[----:B------:R-:W-:-:S03]  /*1640*/  LOP3.LUT R227, R227, 0x7c00, RZ, 0xc0, !PT ;  /* 0x00007c00e3e37812 */ /* 0x000fc600078ec0ff */
[----:B--2---:R-:W-:Y:S02]  /*1650*/  IMAD R5, R5, UR22, RZ ;  /* 0x0000001605057c24 */ /* 0x004fe4000f8e02ff */
[----:B------:R-:W-:Y:S01]  /*1660*/  IMAD R15, R239, UR7, R15 ;  /* 0x00000007ef0f7c24 */ /* 0x000fe2000f8e020f */
[----:B---3--:R-:W-:Y:S01]  /*1670*/  USHF.L.U64.HI UR6, UR20, 0x4, UR21 ;  /* 0x0000000414067899 */ /* 0x008fe20008010215 */
[C---:B------:R-:W-:Y:S01]  /*1680*/  IMAD R5, R18.reuse, UR23, R5 ;  /* 0x0000001712057c24 */ /* 0x040fe2000f8e0205 */
[----:B------:R-:W-:Y:S01]  /*1690*/  USHF.L.U32 UR7, UR20, 0x4, URZ ;  /* 0x0000000414077899 */ /* 0x000fe200080006ff */
[----:B------:R-:W-:Y:S01]  /*16a0*/  IMAD.WIDE.U32 R18, R18, UR22, R14 ;  /* 0x0000001612127c25 */ /* 0x000fe2000f8e000e */
[----:B------:R-:W-:Y:S01]  /*16b0*/  USHF.L.U32 UR25, UR20, 0x5, URZ ;  /* 0x0000000514197899 */ /* 0x000fe200080006ff */
[----:B------:R-:W1:Y:S01]  /*16c0*/  S2UR UR23, SR_CgaCtaId ;  /* 0x00000000001779c3 */ /* 0x000e620000008800 */
[----:B------:R-:W-:Y:S01]  /*16d0*/  USHF.L.U64.HI UR22, UR20, 0x5, UR21 ;  /* 0x0000000514167899 */ /* 0x000fe20008010215 */
[----:B------:R-:W-:-:S02]  /*16e0*/  IMAD.X R21, RZ, RZ, R8, P0 ;  /* 0x000000ffff157224 */ /* 0x000fc400000e0608 */
[----:B------:R-:W-:Y:S02]  /*16f0*/  IMAD R7, R13, UR20, RZ ;  /* 0x000000140d077c24 */ /* 0x000fe4000f8e02ff */
[----:B------:R-:W-:-:S04]  /*1700*/  IMAD.WIDE.U32 R10, R6, UR16, R10 ;  /* 0x00000010060a7c25 */ /* 0x000fc8000f8e000a */
[----:B------:R-:W-:Y:S01]  /*1710*/  IMAD.WIDE.U32 R8, R6, UR14, R20 ;  /* 0x0000000e06087c25 */ /* 0x000fe2000f8e0014 */
[----:B----4-:R-:W-:-:S03]  /*1720*/  LEA R232, P1, R10, UR10, 0x1 ;  /* 0x0000000a0ae87c11 */ /* 0x010fc6000f8208ff */
[----:B------:R-:W-:Y:S01]  /*1730*/  IMAD.U32 R16, RZ, RZ, UR7 ;  /* 0x00000007ff107e24 */ /* 0x000fe2000f8e00ff */
[----:B------:R-:W-:Y:S01]  /*1740*/  LEA R234, P0, R8, UR4, 0x1 ;  /* 0x0000000408ea7c11 */ /* 0x000fe2000f8008ff */
[----:B------:R-:W-:Y:S01]  /*1750*/  IMAD.U32 R17, RZ, RZ, UR6 ;  /* 0x00000006ff117e24 */ /* 0x000fe2000f8e00ff */
[----:B------:R-:W-:Y:S01]  /*1760*/  USHF.L.U32 UR4, UR16, 0x5, URZ ;  /* 0x0000000510047899 */ /* 0x000fe200080006ff */
[----:B------:R-:W-:Y:S02]  /*1770*/  IMAD.U32 R14, RZ, RZ, UR25 ;  /* 0x00000019ff0e7e24 */ /* 0x000fe4000f8e00ff */
[----:B------:R-:W-:Y:S02]  /*1780*/  IMAD.U32 R15, RZ, RZ, UR22 ;  /* 0x00000016ff0f7e24 */ /* 0x000fe4000f8e00ff */
[----:B------:R-:W-:Y:S02]  /*1790*/  IMAD R0, R12, UR21, R7 ;  /* 0x000000150c007c24 */ /* 0x000fe4000f8e0207 */
[----:B------:R-:W-:-:S02]  /*17a0*/  IMAD R231, R6, UR17, R11 ;  /* 0x0000001106e77c24 */ /* 0x000fc4000f8e020b */
[----:B------:R-:W-:Y:S02]  /*17b0*/  IMAD R235, R6, UR15, R9 ;  /* 0x0000000f06eb7c24 */ /* 0x000fe4000f8e0209 */
[----:B------:R-:W-:Y:S01]  /*17c0*/  IMAD.WIDE.U32 R6, R12, UR20, R16 ;  /* 0x000000140c067c25 */ /* 0x000fe2000f8e0010 */
[----:B------:R-:W-:Y:S02]  /*17d0*/  LEA.HI.X R231, R10, UR11, R231, 0x1, P1 ;  /* 0x0000000b0ae77c11 */ /* 0x000fe400088f0ce7 */
[----:B------:R-:W-:Y:S01]  /*17e0*/  LEA.HI.X R235, R8, UR5, R235, 0x1, P0 ;  /* 0x0000000508eb7c11 */ /* 0x000fe200080f0ceb */
[----:B------:R-:W-:Y:S01]  /*17f0*/  IMAD.WIDE.U32 R14, R12, UR20, R14 ;  /* 0x000000140c0e7c25 */ /* 0x000fe2000f8e000e */
[C---:B------:R-:W-:Y:S01]  /*1800*/  IADD3 R9, P3, PT, R18.reuse, R6, RZ ;  /* 0x0000000612097210 */ /* 0x040fe20007f7e0ff */
[----:B------:R-:W-:Y:S02]  /*1810*/  UMOV UR5, 0x400 ;  /* 0x0000040000057882 */ /* 0x000fe40000000000 */
[----:B------:R-:W-:Y:S01]  /*1820*/  IMAD.IADD R19, R19, 0x1, R5 ;  /* 0x0000000113137824 */ /* 0x000fe200078e0205 */
[----:B------:R-:W-:Y:S01]  /*1830*/  IADD3 R10, P2, PT, R18, R14, RZ ;  /* 0x0000000e120a7210 */ /* 0x000fe20007f5e0ff */
[----:B------:R-:W-:Y:S01]  /*1840*/  IMAD.IADD R5, R0, 0x1, R15 ;  /* 0x0000000100057824 */ /* 0x000fe200078e020f */
[----:B------:R-:W-:Y:S01]  /*1850*/  IADD3 R6, P1, P0, R18, UR7, R14 ;  /* 0x0000000712067c10 */ /* 0x000fe2000f83e00e */
[----:B-1----:R-:W-:Y:S01]  /*1860*/  ULEA UR5, UR23, UR5, 0x18 ;  /* 0x0000000517057291 */ /* 0x002fe2000f8ec0ff */
[----:B------:R-:W-:Y:S01]  /*1870*/  IADD3.X R8, PT, PT, R19, R0, R7, P3, !PT ;  /* 0x0000000013087210 */ /* 0x000fe20001ffe407 */
[----:B------:R-:W-:Y:S01]  /*1880*/  IMAD.X R7, R5, 0x1, R19, P2 ;  /* 0x0000000105077824 */ /* 0x000fe200010e0613 */
[----:B------:R-:W-:Y:S01]  /*1890*/  IADD3.X R5, PT, PT, R19, UR6, R5, P1, P0 ;  /* 0x0000000613057c10 */ /* 0x000fe20008fe0405 */
[----:B------:R-:W-:Y:S01]  /*18a0*/  USHF.L.U64.HI UR6, UR16, 0x5, UR17 ;  /* 0x0000000510067899 */ /* 0x000fe20008010211 */
[----:B------:R-:W-:Y:S01]  /*18b0*/  IMAD.WIDE.U32 R18, R12, UR20, R18 ;  /* 0x000000140c127c25 */ /* 0x000fe2000f8e0012 */
[----:B------:R-:W-:Y:S01]  /*18c0*/  LEA R16, P1, R9, UR8, 0x1 ;  /* 0x0000000809107c11 */ /* 0x000fe2000f8208ff */
[----:B------:R-:W-:Y:S01]  /*18d0*/  USHF.L.U32 UR7, UR14, 0x5, URZ ;  /* 0x000000050e077899 */ /* 0x000fe200080006ff */
[----:B------:R-:W-:Y:S01]  /*18e0*/  IADD3 R12, P0, PT, R232, UR4, RZ ;  /* 0x00000004e80c7c10 */ /* 0x000fe2000ff1e0ff */
[----:B------:R-:W-:Y:S01]  /*18f0*/  IMAD.IADD R0, R19, 0x1, R0 ;  /* 0x0000000113007824 */ /* 0x000fe200078e0200 */
[----:B------:R-:W-:Y:S01]  /*1900*/  LEA.HI.X R17, R9, UR9, R8, 0x1, P1 ;  /* 0x0000000909117c11 */ /* 0x000fe200088f0c08 */
[----:B------:R-:W-:Y:S01]  /*1910*/  IMAD.MOV.U32 R233, RZ, RZ, R231 ;  /* 0x000000ffffe97224 */ /* 0x000fe200078e00e7 */
[----:B------:R-:W-:Y:S01]  /*1920*/  IADD3.X R13, PT, PT, R231, UR6, RZ, P0, !PT ;  /* 0x00000006e70d7c10 */ /* 0x000fe200087fe4ff */
[----:B------:R-:W-:Y:S01]  /*1930*/  USHF.L.U64.HI UR14, UR14, 0x5, UR15 ;  /* 0x000000050e0e7899 */ /* 0x000fe2000801020f */
[----:B------:R-:W-:Y:S01]  /*1940*/  LEA R14, P1, R10, UR8, 0x1 ;  /* 0x000000080a0e7c11 */ /* 0x000fe2000f8208ff */
[----:B------:R-:W-:Y:S01]  /*1950*/  IMAD.MOV.U32 R193, RZ, RZ, 0x20 ;  /* 0x00000020ffc17424 */ /* 0x000fe200078e00ff */
[----:B------:R-:W-:Y:S01]  /*1960*/  IADD3 R8, P0, PT, R12, UR4, RZ ;  /* 0x000000040c087c10 */ /* 0x000fe2000ff1e0ff */
[----:B------:R-:W-:Y:S01]  /*1970*/  IMAD.MOV.U32 R197, RZ, RZ, 0x40 ;  /* 0x00000040ffc57424 */ /* 0x000fe200078e00ff */
[----:B------:R-:W-:Y:S01]  /*1980*/  LEA.HI.X R15, R10, UR9, R7, 0x1, P1 ;  /* 0x000000090a0f7c11 */ /* 0x000fe200088f0c07 */
[----:B------:R-:W-:Y:S01]  /*1990*/  VIADD R237, R3, 0xffffffff ;  /* 0xffffffff03ed7836 */ /* 0x000fe20000000000 */
[----:B------:R-:W-:Y:S01]  /*19a0*/  IADD3.X R9, PT, PT, R13, UR6, RZ, P0, !PT ;  /* 0x000000060d097c10 */ /* 0x000fe200087fe4ff */
[----:B------:R-:W-:Y:S01]  /*19b0*/  IMAD.SHL.U32 R205, R225, 0x2, RZ ;  /* 0x00000002e1cd7824 */ /* 0x000fe200078e00ff */
[----:B------:R-:W-:Y:S01]  /*19c0*/  LOP3.LUT R10, R4, 0x1f8, RZ, 0xc0, !PT ;  /* 0x000001f8040a7812 */ /* 0x000fe200078ec0ff */
[----:B------:R-:W-:Y:S01]  /*19d0*/  IMAD.SHL.U32 R242, R237, 0x100, RZ ;  /* 0x00000100edf27824 */ /* 0x000fe200078e00ff */
[----:B------:R-:W-:-:S02]  /*19e0*/  IADD3 R20, P0, PT, R8, UR4, RZ ;  /* 0x0000000408147c10 */ /* 0x000fc4000ff1e0ff */
[----:B------:R-:W-:Y:S02]  /*19f0*/  LOP3.LUT R7, R10, 0x38, R225, 0x78, !PT ;  /* 0x000000380a077812 */ /* 0x000fe400078e78e1 */
[----:B------:R-:W-:Y:S02]  /*1a00*/  IADD3.X R21, PT, PT, R9, UR6, RZ, P0, !PT ;  /* 0x0000000609157c10 */ /* 0x000fe400087fe4ff */
[----:B------:R-:W-:Y:S02]  /*1a10*/  LEA R22, P1, R18, UR8, 0x1 ;  /* 0x0000000812167c11 */ /* 0x000fe4000f8208ff */
[----:B------:R-:W-:Y:S02]  /*1a20*/  IADD3 R10, P0, PT, R20, UR4, RZ ;  /* 0x00000004140a7c10 */ /* 0x000fe4000ff1e0ff */
[----:B------:R-:W-:Y:S02]  /*1a30*/  LEA.HI.X R23, R18, UR9, R0, 0x1, P1 ;  /* 0x0000000912177c11 */ /* 0x000fe400088f0c00 */
[----:B------:R-:W-:-:S02]  /*1a40*/  IADD3.X R11, PT, PT, R21, UR6, RZ, P0, !PT ;  /* 0x00000006150b7c10 */ /* 0x000fc400087fe4ff */
[----:B------:R-:W-:Y:S02]  /*1a50*/  LEA R24, P1, R6, UR8, 0x1 ;  /* 0x0000000806187c11 */ /* 0x000fe4000f8208ff */
[----:B------:R-:W-:Y:S02]  /*1a60*/  IADD3 R18, P0, PT, R10, UR4, RZ ;  /* 0x000000040a127c10 */ /* 0x000fe4000ff1e0ff */
[----:B------:R-:W-:Y:S02]  /*1a70*/  LEA.HI.X R25, R6, UR9, R5, 0x1, P1 ;  /* 0x0000000906197c11 */ /* 0x000fe400088f0c05 */
[----:B------:R-:W-:Y:S02]  /*1a80*/  IADD3.X R19, PT, PT, R11, UR6, RZ, P0, !PT ;  /* 0x000000060b137c10 */ /* 0x000fe400087fe4ff */
[----:B------:R-:W-:Y:S02]  /*1a90*/  IADD3 R6, P0, PT, R18, UR4, RZ ;  /* 0x0000000412067c10 */ /* 0x000fe4000ff1e0ff */
[----:B------:R-:W-:-:S02]  /*1aa0*/  LOP3.LUT R0, R7, 0x1e00, R4, 0xf8, !PT ;  /* 0x00001e0007007812 */ /* 0x000fc400078ef804 */
        /* <DEDUP_REMOVED lines=8> */
[----:B------:R-:W-:Y:S01]  /*1b30*/  LDGSTS.E.BYPASS.LTC128B.128 [R0], desc[UR26][R22.64] ;  /* 0x0000000016007fae */ /* 0x000fe2000b981a1a */
[----:B------:R-:W-:-:S02]  /*1b40*/  LOP3.LUT R5, R194, 0x1c0, RZ, 0xc0, !PT ;  /* 0x000001c0c2057812 */ /* 0x000fc400078ec0ff */
[----:B------:R-:W-:Y:S01]  /*1b50*/  IADD3.X R29, PT, PT, R27, UR6, RZ, P0, !PT ;  /* 0x000000061b1d7c10 */ /* 0x000fe200087fe4ff */
[----:B------:R1:W-:Y:S01]  /*1b60*/  LDGSTS.E.BYPASS.LTC128B.128 [R0+0x800], desc[UR26][R16.64] ;  /* 0x0080000010007fae */ /* 0x0003e2000b981a1a */
[----:B------:R-:W-:Y:S02]  /*1b70*/  LOP3.LUT R4, R5, 0x38, R4, 0xf8, !PT ;  /* 0x0000003805047812 */ /* 0x000fe400078ef804 */
[----:B------:R-:W-:Y:S01]  /*1b80*/  LOP3.LUT P2, RZ, R225, 0x2, RZ, 0xc0, !PT ;  /* 0x00000002e1ff7812 */ /* 0x000fe2000784c0ff */
[----:B------:R2:W-:Y:S01]  /*1b90*/  LDGSTS.E.BYPASS.LTC128B.128 [R0+0x1000], desc[UR26][R14.64] ;  /* 0x010000000e007fae */ /* 0x0005e2000b981a1a */
[----:B------:R-:W-:Y:S02]  /*1ba0*/  LOP3.LUT R5, R4, 0x8, R225, 0x78, !PT ;  /* 0x0000000804057812 */ /* 0x000fe400078e78e1 */
[----:B------:R-:W-:Y:S01]  /*1bb0*/  SEL R193, R193, 0xffffffe0, !P2 ;  /* 0xffffffe0c1c17807 */ /* 0x000fe20005000000 */
[----:B------:R-:W-:Y:S01]  /*1bc0*/  LDGSTS.E.BYPASS.LTC128B.128 [R0+0x1800], desc[UR26][R24.64] ;  /* 0x0180000018007fae */ /* 0x000fe2000b981a1a */
[----:B------:R-:W-:Y:S01]  /*1bd0*/  LOP3.LUT R205, R242, 0x6, R205, 0xf8, !PT ;  /* 0x00000006f2cd7812 */ /* 0x000fe200078ef8cd */
[----:B------:R-:W-:-:S02]  /*1be0*/  IMAD R32, R5, 0x2, R32 ;  /* 0x0000000205207824 */ /* 0x000fc400078e0220 */
[----:B------:R-:W-:Y:S02]  /*1bf0*/  LDGSTS.E.BYPASS.LTC128B.128 [R0+0x2000], desc[UR26][R232.64] ;  /* 0x02000000e8007fae */ /* 0x000fe4000b981a1a */
[----:B------:R-:W-:Y:S02]  /*1c00*/  VIADD R200, R32, UR5 ;  /* 0x0000000520c87c36 */ /* 0x000fe40008000000 */
[----:B------:R-:W-:Y:S02]  /*1c10*/  LDGSTS.E.BYPASS.LTC128B.128 [R0+0x2800], desc[UR26][R12.64] ;  /* 0x028000000c007fae */ /* 0x000fe4000b981a1a */
[----:B------:R-:W-:Y:S02]  /*1c20*/  IMAD.IADD R177, R193, 0x1, R200 ;  /* 0x00000001c1b17824 */ /* 0x000fe400078e02c8 */
        /* <DEDUP_REMOVED lines=9> */
[----:B------:R-:W-:Y:S01]  /*1cc0*/  IADD3 R22, P0, PT, R14, UR4, RZ ;  /* 0x000000040e167c10 */ /* 0x000fe2000ff1e0ff */
[----:B------:R-:W-:Y:S03]  /*1cd0*/  LDGSTS.E.BYPASS.LTC128B.128 [R0+0x5800], desc[UR26][R26.64] ;  /* 0x058000001a007fae */ /* 0x000fe6000b981a1a */
[----:B------:R-:W-:Y:S01]  /*1ce0*/  IADD3.X R23, PT, PT, R15, UR6, RZ, P0, !PT ;  /* 0x000000060f177c10 */ /* 0x000fe200087fe4ff */
[----:B------:R-:W-:Y:S01]  /*1cf0*/  LDGSTS.E.BYPASS.LTC128B.128 [R0+0x6000], desc[UR26][R28.64] ;  /* 0x060000001c007fae */ /* 0x000fe2000b981a1a */
[----:B---3--:R-:W-:-:S03]  /*1d00*/  IADD3 R8, P0, PT, R22, UR4, RZ ;  /* 0x0000000416087c10 */ /* 0x008fc6000ff1e0ff */
[----:B------:R-:W-:Y:S01]  /*1d10*/  LDGSTS.E.BYPASS.LTC128B.128 [R0+0x6800], desc[UR26][R16.64] ;  /* 0x0680000010007fae */ /* 0x000fe2000b981a1a */
[----:B------:R-:W-:-:S03]  /*1d20*/  IADD3.X R9, PT, PT, R23, UR6, RZ, P0, !PT ;  /* 0x0000000617097c10 */ /* 0x000fc600087fe4ff */
[----:B------:R-:W-:Y:S01]  /*1d30*/  LDGSTS.E.BYPASS.LTC128B.128 [R0+0x7000], desc[UR26][R14.64] ;  /* 0x070000000e007fae */ /* 0x000fe2000b981a1a */
[----:B------:R-:W-:-:S03]  /*1d40*/  IADD3 R12, P0, PT, R8, UR4, RZ ;  /* 0x00000004080c7c10 */ /* 0x000fc6000ff1e0ff */
[----:B------:R-:W-:Y:S01]  /*1d50*/  LDGSTS.E.BYPASS.LTC128B.128 [R0+0x7800], desc[UR26][R22.64] ;  /* 0x0780000016007fae */ /* 0x000fe2000b981a1a */
[----:B------:R-:W-:Y:S02]  /*1d60*/  IADD3.X R13, PT, PT, R9, UR6, RZ, P0, !PT ;  /* 0x00000006090d7c10 */ /* 0x000fe400087fe4ff */
[----:B----4-:R-:W-:Y:S01]  /*1d70*/  IADD3 R20, P0, PT, R12, UR4, RZ ;  /* 0x000000040c147c10 */ /* 0x010fe2000ff1e0ff */
[----:B------:R2:W-:Y:S03]  /*1d80*/  LDGSTS.E.BYPASS.LTC128B.128 [R0+0x8000], desc[UR26][R8.64] ;  /* 0x0800000008007fae */ /* 0x0005e6000b981a1a */
[----:B------:R-:W-:Y:S01]  /*1d90*/  IADD3.X R21, PT, PT, R13, UR6, RZ, P0, !PT ;  /* 0x000000060d157c10 */ /* 0x000fe200087fe4ff */
[----:B------:R3:W-:Y:S01]  /*1da0*/  LDGSTS.E.BYPASS.LTC128B.128 [R0+0x8800], desc[UR26][R12.64] ;  /* 0x088000000c007fae */ /* 0x0007e2000b981a1a */
[----:B-1----:R-:W-:Y:S02]  /*1db0*/  IADD3 R18, P1, PT, R20, UR4, RZ ;  /* 0x0000000414127c10 */ /* 0x002fe4000ff3e0ff */
[----:B------:R-:W-:Y:S01]  /*1dc0*/  IADD3 R10, P0, PT, R234, UR7, RZ ;  /* 0x00000007ea0a7c10 */ /* 0x000fe2000ff1e0ff */
[----:B------:R-:W-:Y:S01]  /*1dd0*/  LDGSTS.E.BYPASS.LTC128B.128 [R0+0x9000], desc[UR26][R20.64] ;  /* 0x0900000014007fae */ /* 0x000fe2000b981a1a */
[----:B------:R-:W-:-:S02]  /*1de0*/  IADD3.X R19, PT, PT, R21, UR6, RZ, P1, !PT ;  /* 0x0000000615137c10 */ /* 0x000fc40008ffe4ff */
[----:B------:R-:W-:-:S03]  /*1df0*/  IADD3.X R11, PT, PT, R235, UR14, RZ, P0, !PT ;  /* 0x0000000eeb0b7c10 */ /* 0x000fc600087fe4ff */
[----:B------:R1:W-:Y:S04]  /*1e00*/  LDGSTS.E.BYPASS.LTC128B.128 [R0+0x9800], desc[UR26][R18.64] ;  /* 0x0980000012007fae */ /* 0x0003e8000b981a1a */
[----:B------:R-:W0:Y:S01]  /*1e10*/  LDGDEPBAR ;  /* 0x00000000000079af */ /* 0x000e220000000000 */
[----:B--2---:R-:W-:-:S04]  /*1e20*/  IADD3 R8, P0, PT, R10, UR7, RZ ;  /* 0x000000070a087c10 */ /* 0x004fc8000ff1e0ff */
[----:B------:R-:W-:Y:S02]  /*1e30*/  IADD3.X R9, PT, PT, R11, UR14, RZ, P0, !PT ;  /* 0x0000000e0b097c10 */ /* 0x000fe400087fe4ff */
[----:B------:R-:W-:Y:S02]  /*1e40*/  IADD3 R6, P0, PT, R8, UR7, RZ ;  /* 0x0000000708067c10 */ /* 0x000fe4000ff1e0ff */
[----:B---3--:R-:W-:Y:S02]  /*1e50*/  LOP3.LUT R13, R228, 0x8, RZ, 0xc0, !PT ;  /* 0x00000008e40d7812 */ /* 0x008fe400078ec0ff */
[----:B------:R-:W-:Y:S02]  /*1e60*/  IADD3.X R7, PT, PT, R9, UR14, RZ, P0, !PT ;  /* 0x0000000e09077c10 */ /* 0x000fe400087fe4ff */
[----:B------:R-:W-:Y:S02]  /*1e70*/  IADD3 R14, P0, PT, R6, UR7, RZ ;  /* 0x00000007060e7c10 */ /* 0x000fe4000ff1e0ff */
[----:B------:R-:W-:Y:S01]  /*1e80*/  LOP3.LUT R192, R4, R13, RZ, 0x3c, !PT ;  /* 0x0000000d04c07212 */ /* 0x000fe200078e3cff */
[----:B------:R-:W-:-:S04]  /*1e90*/  DEPBAR.LE SB0, 0x0 ;  /* 0x000080000000791a */ /* 0x000fc80000000000 */
[----:B------:R-:W-:Y:S01]  /*1ea0*/  IADD3.X R15, PT, PT, R7, UR14, RZ, P0, !PT ;  /* 0x0000000e070f7c10 */ /* 0x000fe200087fe4ff */
[----:B------:R-:W-:Y:S01]  /*1eb0*/  BAR.SYNC.DEFER_BLOCKING 0x0 ;  /* 0x0000000000007b1d */ /* 0x000fe20000010000 */
[----:B------:R-:W-:-:S04]  /*1ec0*/  IADD3 R12, P0, PT, R14, UR7, RZ ;  /* 0x000000070e0c7c10 */ /* 0x000fc8000ff1e0ff */
[----:B------:R-:W-:Y:S02]  /*1ed0*/  IADD3.X R13, PT, PT, R15, UR14, RZ, P0, !PT ;  /* 0x0000000e0f0d7c10 */ /* 0x000fe400087fe4ff */
[----:B------:R-:W-:-:S04]  /*1ee0*/  IADD3 R4, P0, PT, R12, UR7, RZ ;  /* 0x000000070c047c10 */ /* 0x000fc8000ff1e0ff */
[----:B------:R-:W-:Y:S02]  /*1ef0*/  IADD3.X R5, PT, PT, R13, UR14, RZ, P0, !PT ;  /* 0x0000000e0d057c10 */ /* 0x000fe400087fe4ff */
[----:B------:R-:W-:-:S04]  /*1f00*/  IADD3 R16, P0, PT, R4, UR7, RZ ;  /* 0x0000000704107c10 */ /* 0x000fc8000ff1e0ff */
[----:B------:R-:W-:Y:S02]  /*1f10*/  IADD3.X R17, PT, PT, R5, UR14, RZ, P0, !PT ;  /* 0x0000000e05117c10 */ /* 0x000fe400087fe4ff */
[----:B-1----:R-:W-:-:S04]  /*1f20*/  IADD3 R18, P0, PT, R16, UR7, RZ ;  /* 0x0000000710127c10 */ /* 0x002fc8000ff1e0ff */
        /* <DEDUP_REMOVED lines=9> */
[----:B------:R3:W-:Y:S04]  /*1fc0*/  LDGSTS.E.BYPASS.LTC128B.128 [R0+0xb800], desc[UR26][R6.64] ;  /* 0x0b80000006007fae */ /* 0x0007e8000b981a1a */
[----:B------:R-:W-:Y:S04]  /*1fd0*/  LDGSTS.E.BYPASS.LTC128B.128 [R0+0xc000], desc[UR26][R14.64] ;  /* 0x0c0000000e007fae */ /* 0x000fe8000b981a1a */
[----:B------:R-:W-:Y:S04]  /*1fe0*/  LDGSTS.E.BYPASS.LTC128B.128 [R0+0xc800], desc[UR26][R12.64] ;  /* 0x0c8000000c007fae */ /* 0x000fe8000b981a1a */
[----:B------:R4:W-:Y:S04]  /*1ff0*/  LDGSTS.E.BYPASS.LTC128B.128 [R0+0xd000], desc[UR26][R4.64] ;  /* 0x0d00000004007fae */ /* 0x0009e8000b981a1a */
[----:B------:R5:W-:Y:S01]  /*2000*/  LDGSTS.E.BYPASS.LTC128B.128 [R0+0xd800], desc[UR26][R16.64] ;  /* 0x0d80000010007fae */ /* 0x000be2000b981a1a */
[----:B-1----:R-:W-:-:S03]  /*2010*/  IADD3 R10, P0, PT, R20, UR7, RZ ;  /* 0x00000007140a7c10 */ /* 0x002fc6000ff1e0ff */
[----:B------:R1:W-:Y:S01]  /*2020*/  LDGSTS.E.BYPASS.LTC128B.128 [R0+0xe000], desc[UR26][R18.64] ;  /* 0x0e00000012007fae */ /* 0x0003e2000b981a1a */
[----:B------:R-:W-:-:S03]  /*2030*/  IADD3.X R11, PT, PT, R21, UR14, RZ, P0, !PT ;  /* 0x0000000e150b7c10 */ /* 0x000fc600087fe4ff */
[----:B------:R1:W-:Y:S01]  /*2040*/  LDGSTS.E.BYPASS.LTC128B.128 [R0+0xe800], desc[UR26][R20.64] ;  /* 0x0e80000014007fae */ /* 0x0003e2000b981a1a */
[----:B--2---:R-:W-:-:S03]  /*2050*/  IADD3 R8, P0, PT, R10, UR7, RZ ;  /* 0x000000070a087c10 */ /* 0x004fc6000ff1e0ff */
[----:B------:R-:W-:Y:S01]  /*2060*/  LDGSTS.E.BYPASS.LTC128B.128 [R0+0xf000], desc[UR26][R10.64] ;  /* 0x0f0000000a007fae */ /* 0x000fe2000b981a1a */
[----:B------:R-:W-:Y:S02]  /*2070*/  IADD3.X R9, PT, PT, R11, UR14, RZ, P0, !PT ;  /* 0x0000000e0b097c10 */ /* 0x000fe400087fe4ff */
[----:B---3--:R-:W-:-:S03]  /*2080*/  IADD3 R6, P0, PT, R8, UR7, RZ ;  /* 0x0000000708067c10 */ /* 0x008fc6000ff1e0ff */
[----:B------:R-:W-:Y:S01]  /*2090*/  LDGSTS.E.BYPASS.LTC128B.128 [R0+0xf800], desc[UR26][R8.64] ;  /* 0x0f80000008007fae */ /* 0x000fe2000b981a1a */
[----:B------:R-:W-:Y:S02]  /*20a0*/  IADD3.X R7, PT, PT, R9, UR14, RZ, P0, !PT ;  /* 0x0000000e09077c10 */ /* 0x000fe400087fe4ff */
[----:B------:R-:W-:Y:S02]  /*20b0*/  IADD3 R24, P0, PT, R6, UR7, RZ ;  /* 0x0000000706187c10 */ /* 0x000fe4000ff1e0ff */
[----:B----4-:R-:W-:Y:S01]  /*20c0*/  LOP3.LUT R5, R227, 0x200, R194, 0xf8, !PT ;  /* 0x00000200e3057812 */ /* 0x010fe200078ef8c2 */
[----:B------:R2:W-:Y:S01]  /*20d0*/  LDGSTS.E.BYPASS.LTC128B.128 [R0+0x10000], desc[UR26][R6.64] ;  /* 0x1000000006007fae */ /* 0x0005e2000b981a1a */
[----:B------:R-:W-:Y:S02]  /*20e0*/  IADD3.X R25, PT, PT, R7, UR14, RZ, P0, !PT ;  /* 0x0000000e07197c10 */ /* 0x000fe400087fe4ff */
[----:B-----5:R-:W-:Y:S02]  /*20f0*/  IADD3 R16, P0, PT, R24, UR7, RZ ;  /* 0x0000000718107c10 */ /* 0x020fe4000ff1e0ff */
[----:B------:R-:W-:Y:S01]  /*2100*/  LOP3.LUT R5, R5, R192, RZ, 0xfc, !PT ;  /* 0x000000c005057212 */ /* 0x000fe200078efcff */
[----:B------:R3:W-:Y:S01]  /*2110*/  LDGSTS.E.BYPASS.LTC128B.128 [R0+0x10800], desc[UR26][R24.64] ;  /* 0x1080000018007fae */ /* 0x0007e2000b981a1a */
[----:B------:R-:W-:-:S02]  /*2120*/  IADD3.X R17, PT, PT, R25, UR14, RZ, P0, !PT ;  /* 0x0000000e19117c10 */ /* 0x000fc400087fe4ff */
[----:B-1----:R-:W-:Y:S02]  /*2130*/  IADD3 R18, P0, PT, R16, UR7, RZ ;  /* 0x0000000710127c10 */ /* 0x002fe4000ff1e0ff */
        /* <DEDUP_REMOVED lines=9> */
[----:B------:R-:W4:Y:S01]  /*21d0*/  LDSM.16.M88.4 R116, [R32+UR5+0x5800] ;  /* 0x005800052074783b */ /* 0x000f220008000200 */
[----:B------:R-:W-:-:S03]  /*21e0*/  IMAD.IADD R200, R197, 0x1, R200 ;  /* 0x00000001c5c87824 */ /* 0x000fc600078e02c8 */
[----:B------:R-:W3:Y:S04]  /*21f0*/  LDSM.16.M88.4 R20, [R32+UR5+0x2800] ;  /* 0x002800052014783b */ /* 0x000ee80008000200 */
[----:B------:R-:W5:Y:S04]  /*2200*/  LDSM.16.M88.4 R132, [R32+UR5+0x4800] ;  /* 0x004800052084783b */ /* 0x000f680008000200 */
[----:B------:R-:W-:Y:S04]  /*2210*/  LDSM.16.M88.4 R28, [R32+UR5+0x2000] ;  /* 0x00200005201c783b */ /* 0x000fe80008000200 */
[----:B------:R-:W-:Y:S04]  /*2220*/  LDSM.16.M88.4 R12, [R32+UR5+0x3000] ;  /* 0x00300005200c783b */ /* 0x000fe80008000200 */
[----:B--2---:R-:W-:Y:S04]  /*2230*/  LDSM.16.M88.4 R4, [R32+UR5+0x3800] ;  /* 0x003800052004783b */ /* 0x004fe80008000200 */
[----:B------:R-:W2:Y:S04]  /*2240*/  LDSM.16.M88.4 R140, [R32+UR5+0x4000] ;  /* 0x00400005208c783b */ /* 0x000ea80008000200 */
[----:B------:R-:W1:Y:S04]  /*2250*/  LDSM.16.M88.4 R124, [R32+UR5+0x5000] ;  /* 0x00500005207c783b */ /* 0x000e680008000200 */
[----:B------:R-:W-:Y:S04]  /*2260*/  LDSM.16.M88.4 R108, [R32+UR5+0x6000] ;  /* 0x00600005206c783b */ /* 0x000fe80008000200 */
[----:B------:R-:W-:Y:S04]  /*2270*/  LDSM.16.M88.4 R100, [R32+UR5+0x6800] ;  /* 0x006800052064783b */ /* 0x000fe80008000200 */
[----:B------:R-:W-:Y:S01]  /*2280*/  LDSM.16.M88.4 R92, [R32+UR5+0x7000] ;  /* 0x00700005205c783b */ /* 0x000fe20008000200 */
[C---:B----4-:R-:W-:Y:S03]  /*2290*/  HMMA.16816.F32 R120, R36.reuse, R116, RZ ;  /* 0x000000742478723c */ /* 0x050fe600000018ff */
[----:B------:R-:W-:Y:S04]  /*22a0*/  LDSM.16.M88.4 R84, [R32+UR5+0x7800] ;  /* 0x007800052054783b */ /* 0x000fe80008000200 */
[----:B------:R-:W-:Y:S01]  /*22b0*/  LDSM.16.M88.4 R76, [R32+UR5+0x8000] ;  /* 0x00800005204c783b */ /* 0x000fe20008000200 */
[C---:B------:R-:W-:Y:S03]  /*22c0*/  HMMA.16816.F32 R116, R36.reuse, R118, RZ ;  /* 0x000000762474723c */ /* 0x040fe600000018ff */
[----:B------:R-:W-:Y:S04]  /*22d0*/  LDSM.16.M88.4 R68, [R32+UR5+0x8800] ;  /* 0x008800052044783b */ /* 0x000fe80008000200 */
[----:B------:R-:W-:Y:S01]  /*22e0*/  LDSM.16.M88.4 R60, [R32+UR5+0x9000] ;  /* 0x00900005203c783b */ /* 0x000fe20008000200 */
[C---:B---3--:R-:W-:Y:S03]  /*22f0*/  HMMA.16816.F32 R24, R36.reuse, R20, RZ ;  /* 0x000000142418723c */ /* 0x048fe600000018ff */
[----:B------:R-:W-:Y:S04]  /*2300*/  LDSM.16.M88.4 R168, [R32+UR5+0x9800] ;  /* 0x0098000520a8783b */ /* 0x000fe80008000200 */
[----:B------:R-:W-:Y:S01]  /*2310*/  LDSM.16.M88.4 R152, [R152] ;  /* 0x000000009898783b */ /* 0x000fe20000000200 */
[C---:B------:R-:W-:Y:S03]  /*2320*/  HMMA.16816.F32 R20, R36.reuse, R22, RZ ;  /* 0x000000162414723c */ /* 0x040fe600000018ff */
[----:B------:R-:W3:Y:S04]  /*2330*/  LDSM.16.M88.4 R32, [R177+0x5800] ;  /* 0x00580000b120783b */ /* 0x000ee80000000200 */
[----:B------:R-:W4:Y:S01]  /*2340*/  LDSM.16.M88.4 R48, [R177+0x2800] ;  /* 0x00280000b130783b */ /* 0x000f220000000200 */
[C---:B-----5:R-:W-:Y:S03]  /*2350*/  HMMA.16816.F32 R136, R36.reuse, R132, RZ ;  /* 0x000000842488723c */ /* 0x060fe600000018ff */
[----:B------:R-:W5:Y:S04]  /*2360*/  LDSM.16.M88.4 R44, [R177+0x4800] ;  /* 0x00480000b12c783b */ /* 0x000f680000000200 */
[----:B------:R-:W5:Y:S01]  /*2370*/  LDSM.16.M88.4 R148, [R177+0x4000] ;  /* 0x00400000b194783b */ /* 0x000f620000000200 */
[C---:B------:R-:W-:Y:S03]  /*2380*/  HMMA.16816.F32 R132, R36.reuse, R134, RZ ;  /* 0x000000862484723c */ /* 0x040fe600000018ff */
[----:B------:R-:W5:Y:S04]  /*2390*/  LDSM.16.M88.4 R40, [R177+0x5000] ;  /* 0x00500000b128783b */ /* 0x000f680000000200 */
[----:B------:R-:W-:Y:S01]  /*23a0*/  LDSM.16.M88.4 R164, [R177+0x2000] ;  /* 0x00200000b1a4783b */ /* 0x000fe20000000200 */
[C---:B--2---:R-:W-:Y:S03]  /*23b0*/  HMMA.16816.F32 R144, R36.reuse, R140, RZ ;  /* 0x0000008c2490723c */ /* 0x044fe600000018ff */
[----:B------:R-:W-:Y:S04]  /*23c0*/  LDSM.16.M88.4 R160, [R177+0x3000] ;  /* 0x00300000b1a0783b */ /* 0x000fe80000000200 */
[----:B------:R-:W-:Y:S01]  /*23d0*/  LDSM.16.M88.4 R156, [R177+0x3800] ;  /* 0x00380000b19c783b */ /* 0x000fe20000000200 */
[C---:B-1----:R-:W-:Y:S03]  /*23e0*/  HMMA.16816.F32 R128, R36.reuse, R124, RZ ;  /* 0x0000007c2480723c */ /* 0x042fe600000018ff */
[----:B------:R-:W-:Y:S04]  /*23f0*/  LDSM.16.M88.4 R172, [R177+0x7000] ;  /* 0x00700000b1ac783b */ /* 0x000fe80000000200 */
[----:B------:R-:W-:Y:S01]  /*2400*/  LDSM.16.M88.4 R188, [R200+0x4000] ;  /* 0x00400000c8bc783b */ /* 0x000fe20000000200 */
[----:B------:R-:W-:Y:S03]  /*2410*/  HMMA.16816.F32 R140, R36, R142, RZ ;  /* 0x0000008e248c723c */ /* 0x000fe600000018ff */
[----:B------:R-:W-:Y:S04]  /*2420*/  LDSM.16.M88.4 R184, [R200+0x4800] ;  /* 0x00480000c8b8783b */ /* 0x000fe80000000200 */
[----:B------:R-:W-:Y:S01]  /*2430*/  LDSM.16.M88.4 R180, [R200+0x5000] ;  /* 0x00500000c8b4783b */ /* 0x000fe20000000200 */
[C---:B---3--:R-:W-:Y:S03]  /*2440*/  HMMA.16816.F32 R120, R152.reuse, R32, R120 ;  /* 0x000000209878723c */ /* 0x048fe60000001878 */
[----:B------:R-:W0:Y:S05]  /*2450*/  LDGDEPBAR ;  /* 0x00000000000079af */ /* 0x000e2a0000000000 */
[C---:B------:R-:W-:Y:S01]  /*2460*/  HMMA.16816.F32 R116, R152.reuse, R34, R116 ;  /* 0x000000229874723c */ /* 0x040fe20000001874 */
[----:B------:R-:W1:Y:S07]  /*2470*/  LDSM.16.M88.4 R32, [R177+0x8800] ;  /* 0x00880000b120783b */ /* 0x000e6e0000000200 */
[C---:B----4-:R-:W-:Y:S08]  /*2480*/  HMMA.16816.F32 R24, R152.reuse, R48, R24 ;  /* 0x000000309818723c */ /* 0x050ff00000001818 */
[C---:B------:R-:W-:Y:S01]  /*2490*/  HMMA.16816.F32 R20, R152.reuse, R50, R20 ;  /* 0x000000329814723c */ /* 0x040fe20000001814 */
[----:B------:R-:W2:Y:S07]  /*24a0*/  LDSM.16.M88.4 R48, [R177+0x6000] ;  /* 0x00600000b130783b */ /* 0x000eae0000000200 */
[C---:B-----5:R-:W-:Y:S08]  /*24b0*/  HMMA.16816.F32 R136, R152.reuse, R44, R136 ;  /* 0x0000002c9888723c */ /* 0x060ff00000001888 */
[----:B------:R-:W-:Y:S01]  /*24c0*/  HMMA.16816.F32 R132, R152, R46, R132 ;  /* 0x0000002e9884723c */ /* 0x000fe20000001884 */
[----:B------:R-:W3:Y:S07]  /*24d0*/  LDSM.16.M88.4 R44, [R177+0x6800] ;  /* 0x00680000b12c783b */ /* 0x000eee0000000200 */
        /* <DEDUP_REMOVED lines=9> */
[C---:B------:R-:W-:Y:S08]  /*2570*/  HMMA.16816.F32 R144, R152.reuse, R148, R144 ;  /* 0x000000949890723c */ /* 0x040ff00000001890 */
[C---:B------:R-:W-:Y:S01]  /*2580*/  HMMA.16816.F32 R140, R152.reuse, R150, R140 ;  /* 0x00000096988c723c */ /* 0x040fe2000000188c */
[----:B------:R-:W-:Y:S07]  /*2590*/  LDSM.16.M88.4 R148, [R200+0x2000] ;  /* 0x00200000c894783b */ /* 0x000fee0000000200 */
[C---:B------:R-:W-:Y:S08]  /*25a0*/  HMMA.16816.F32 R128, R152.reuse, R40, R128 ;  /* 0x000000289880723c */ /* 0x040ff00000001880 */
[----:B------:R-:W-:Y:S01]  /*25b0*/  HMMA.16816.F32 R124, R152, R42, R124 ;  /* 0x0000002a987c723c */ /* 0x000fe2000000187c */
[----:B------:R-:W4:Y:S07]  /*25c0*/  LDSM.16.M88.4 R40, [R198] ;  /* 0x00000000c628783b */ /* 0x000f2e0000000200 */
[C---:B------:R-:W-:Y:S08]  /*25d0*/  HMMA.16816.F32 R28, R36.reuse, R30, RZ ;  /* 0x0000001e241c723c */ /* 0x040ff000000018ff */
[----:B------:R-:W-:Y:S08]  /*25e0*/  HMMA.16816.F32 R12, R36, R14, RZ ;  /* 0x0000000e240c723c */ /* 0x000ff000000018ff */
[C---:B-1----:R-:W-:Y:S08]  /*25f0*/  HMMA.16816.F32 R72, R152.reuse, R32, R72 ;  /* 0x000000209848723c */ /* 0x042ff00000001848 */
[----:B------:R-:W-:Y:S01]  /*2600*/  HMMA.16816.F32 R68, R152, R34, R68 ;  /* 0x000000229844723c */ /* 0x000fe20000001844 */
[----:B------:R-:W1:Y:S07]  /*2610*/  LDSM.16.M88.4 R32, [R200+0x3800] ;  /* 0x00380000c820783b */ /* 0x000e6e0000000200 */
[----:B------:R-:W-:Y:S08]  /*2620*/  HMMA.16816.F32 R8, R36, R4, RZ ;  /* 0x000000042408723c */ /* 0x000ff000000018ff */
[C---:B--2---:R-:W-:Y:S08]  /*2630*/  HMMA.16816.F32 R112, R152.reuse, R48, R112 ;  /* 0x000000309870723c */ /* 0x044ff00000001870 */
[----:B------:R-:W-:Y:S01]  /*2640*/  HMMA.16816.F32 R108, R152, R50, R108 ;  /* 0x00000032986c723c */ /* 0x000fe2000000186c */
[----:B------:R-:W2:Y:S07]  /*2650*/  LDSM.16.M88.4 R48, [R200+0x2800] ;  /* 0x00280000c830783b */ /* 0x000eae0000000200 */
[----:B------:R-:W-:Y:S08]  /*2660*/  HMMA.16816.F32 R4, R36, R6, RZ ;  /* 0x000000062404723c */ /* 0x000ff000000018ff */
[C---:B---3--:R-:W-:Y:S08]  /*2670*/  HMMA.16816.F32 R104, R152.reuse, R44, R104 ;  /* 0x0000002c9868723c */ /* 0x048ff00000001868 */
[C---:B------:R-:W-:Y:S01]  /*2680*/  HMMA.16816.F32 R100, R152.reuse, R46, R100 ;  /* 0x0000002e9864723c */ /* 0x040fe20000001864 */
[----:B------:R-:W3:Y:S07]  /*2690*/  LDSM.16.M88.4 R44, [R200+0x3000] ;  /* 0x00300000c82c783b */ /* 0x000eee0000000200 */
[C---:B------:R-:W-:Y:S08]  /*26a0*/  HMMA.16816.F32 R52, R152.reuse, R164, R52 ;  /* 0x000000a49834723c */ /* 0x040ff00000001834 */
[C---:B------:R-:W-:Y:S01]  /*26b0*/  HMMA.16816.F32 R28, R152.reuse, R166, R28 ;  /* 0x000000a6981c723c */ /* 0x040fe2000000181c */
[----:B------:R-:W-:Y:S07]  /*26c0*/  LDSM.16.M88.4 R164, [R177+0x8000] ;  /* 0x00800000b1a4783b */ /* 0x000fee0000000200 */
[C---:B------:R-:W-:Y:S08]  /*26d0*/  HMMA.16816.F32 R16, R152.reuse, R160, R16 ;  /* 0x000000a09810723c */ /* 0x040ff00000001810 */
[C---:B------:R-:W-:Y:S01]  /*26e0*/  HMMA.16816.F32 R12, R152.reuse, R162, R12 ;  /* 0x000000a2980c723c */ /* 0x040fe2000000180c */
[----:B------:R-:W5:Y:S07]  /*26f0*/  LDSM.16.M88.4 R160, [R177+0x9000] ;  /* 0x00900000b1a0783b */ /* 0x000f6e0000000200 */
[C---:B------:R-:W-:Y:S08]  /*2700*/  HMMA.16816.F32 R8, R152.reuse, R156, R8 ;  /* 0x0000009c9808723c */ /* 0x040ff00000001808 */
[----:B------:R-:W-:Y:S01]  /*2710*/  HMMA.16816.F32 R4, R152, R158, R4 ;  /* 0x0000009e9804723c */ /* 0x000fe20000001804 */
[----:B------:R-:W5:Y:S07]  /*2720*/  LDSM.16.M88.4 R156, [R177+0x9800] ;  /* 0x00980000b19c783b */ /* 0x000f6e0000000200 */
        /* <DEDUP_REMOVED lines=10> */
[----:B------:R-:W5:Y:S04]  /*27d0*/  LDSM.16.M88.4 R168, [R177+0x7800] ;  /* 0x00780000b1a8783b */ /* 0x000f680000000200 */
[----:B------:R-:W-:Y:S03]  /*27e0*/  LDSM.16.M88.4 R176, [R200+0x5800] ;  /* 0x00580000c8b0783b */ /* 0x000fe60000000200 */
[C---:B----4-:R-:W-:Y:S08]  /*27f0*/  HMMA.16816.F32 R52, R40.reuse, R148, R52 ;  /* 0x000000942834723c */ /* 0x050ff00000001834 */
[C---:B------:R-:W-:Y:S01]  /*2800*/  HMMA.16816.F32 R28, R40.reuse, R150, R28 ;  /* 0x00000096281c723c */ /* 0x040fe2000000181c */
[----:B------:R-:W4:Y:S07]  /*2810*/  LDSM.16.M88.4 R148, [R200+0x9000] ;  /* 0x00900000c894783b */ /* 0x000f2e0000000200 */
[----:B-1----:R-:W-:Y:S01]  /*2820*/  HMMA.16816.F32 R8, R40, R32, R8 ;  /* 0x000000202808723c */ /* 0x002fe20000001808 */
[----:B------:R-:W-:-:S02]  /*2830*/  IMAD.IADD R32, R193, 0x1, R198 ;  /* 0x00000001c1207824 */ /* 0x000fc400078e02c6 */
[----:B------:R-:W-:-:S05]  /*2840*/  IMAD.IADD R198, R193, 0x1, R200 ;  /* 0x00000001c1c67824 */ /* 0x000fca00078e02c8 */
[C---:B--2---:R-:W-:Y:S08]  /*2850*/  HMMA.16816.F32 R24, R40.reuse, R48, R24 ;  /* 0x000000302818723c */ /* 0x044ff00000001818 */
[C---:B------:R-:W-:Y:S01]  /*2860*/  HMMA.16816.F32 R20, R40.reuse, R50, R20 ;  /* 0x000000322814723c */ /* 0x040fe20000001814 */
[----:B------:R-:W1:Y:S07]  /*2870*/  LDSM.16.M88.4 R48, [R200+0x9800] ;  /* 0x00980000c830783b */ /* 0x000e6e0000000200 */
[C---:B---3--:R-:W-:Y:S08]  /*2880*/  HMMA.16816.F32 R16, R40.reuse, R44, R16 ;  /* 0x0000002c2810723c */ /* 0x048ff00000001810 */
[C---:B------:R-:W-:Y:S01]  /*2890*/  HMMA.16816.F32 R12, R40.reuse, R46, R12 ;  /* 0x0000002e280c723c */ /* 0x040fe2000000180c */
[----:B------:R-:W-:Y:S07]  /*28a0*/  LDSM.16.M88.4 R44, [R198+0x2000] ;  /* 0x00200000c62c783b */ /* 0x000fee0000000200 */
[----:B------:R-:W-:Y:S01]  /*28b0*/  HMMA.16816.F32 R4, R40, R34, R4 ;  /* 0x000000222804723c */ /* 0x000fe20000001804 */
[----:B------:R-:W2:Y:S07]  /*28c0*/  LDSM.16.M88.4 R32, [R32] ;  /* 0x000000002020783b */ /* 0x000eae0000000200 */
[C---:B-----5:R-:W-:Y:S08]  /*28d0*/  HMMA.16816.F32 R64, R152.reuse, R160, R64 ;  /* 0x000000a09840723c */ /* 0x060ff00000001840 */
[C---:B------:R-:W-:Y:S01]  /*28e0*/  HMMA.16816.F32 R60, R152.reuse, R162, R60 ;  /* 0x000000a2983c723c */ /* 0x040fe2000000183c */
[----:B------:R-:W-:Y:S07]  /*28f0*/  LDSM.16.M88.4 R160, [R200+0x7800] ;  /* 0x00780000c8a0783b */ /* 0x000fee0000000200 */
[C---:B------:R-:W-:Y:S08]  /*2900*/  HMMA.16816.F32 R56, R152.reuse, R156, R56 ;  /* 0x0000009c9838723c */ /* 0x040ff00000001838 */
        /* <DEDUP_REMOVED lines=12> */
[C---:B----4-:R-:W-:Y:S08]  /*29d0*/  HMMA.16816.F32 R64, R40.reuse, R148, R64 ;  /* 0x000000942840723c */ /* 0x050ff00000001840 */
[C---:B------:R-:W-:Y:S01]  /*29e0*/  HMMA.16816.F32 R60, R40.reuse, R150, R60 ;  /* 0x00000096283c723c */ /* 0x040fe2000000183c */
[----:B------:R-:W4:Y:S07]  /*29f0*/  LDSM.16.M88.4 R148, [R198+0x2800] ;  /* 0x00280000c694783b */ /* 0x000f2e0000000200 */
[----:B-1----:R-:W-:Y:S01]  /*2a00*/  HMMA.16816.F32 R56, R40, R48, R56 ;  /* 0x000000302838723c */ /* 0x002fe20000001838 */
[----:B------:R-:W-:-:S07]  /*2a10*/  SHF.R.U32.HI R48, RZ, 0x2, R225 ;  /* 0x00000002ff307819 */ /* 0x000fce00000116e1 */
[C---:B--2---:R-:W-:Y:S01]  /*2a20*/  HMMA.16816.F32 R52, R32.reuse, R44, R52 ;  /* 0x0000002c2034723c */ /* 0x044fe20000001834 */
[----:B------:R-:W-:Y:S02]  /*2a30*/  LOP3.LUT R45, R48, 0x7, RZ, 0xc0, !PT ;  /* 0x00000007302d7812 */ /* 0x000fe400078ec0ff */
[----:B------:R-:W-:Y:S02]  /*2a40*/  LOP3.LUT R44, R228, 0x1f0, RZ, 0xc0, !PT ;  /* 0x000001f0e42c7812 */ /* 0x000fe400078ec0ff */
[----:B------:R-:W-:Y:S02]  /*2a50*/  LOP3.LUT R48, R205, 0x1, RZ, 0xfc, !PT ;  /* 0x00000001cd307812 */ /* 0x000fe400078efcff */
[----:B------:R-:W-:Y:S01]  /*2a60*/  IADD3 R196, PT, PT, R45, R44, R196 ;  /* 0x0000002c2dc47210 */ /* 0x000fe20007ffe0c4 */
[----:B------:R-:W-:Y:S01]  /*2a70*/  HMMA.16816.F32 R28, R32, R46, R28 ;  /* 0x0000002e201c723c */ /* 0x000fe2000000181c */
[----:B------:R-:W1:Y:S02]  /*2a80*/  LDSM.16.M88.4 R44, [R198+0x3000] ;  /* 0x00300000c62c783b */ /* 0x000e640000000200 */
[----:B------:R-:W-:-:S05]  /*2a90*/  IADD3 R49, PT, PT, R195, -UR24, R196 ;  /* 0x80000018c3317c10 */ /* 0x000fca000fffe0c4 */
[----:B------:R-:W-:Y:S01]  /*2aa0*/  IMAD.IADD R2, R49, 0x1, R2 ;  /* 0x0000000131027824 */ /* 0x000fe200078e0202 */
[C---:B------:R-:W-:Y:S04]  /*2ab0*/  HMMA.16816.F32 R144, R40.reuse, R188, R144 ;  /* 0x000000bc2890723c */ /* 0x040fe80000001890 */
[C-C-:B------:R-:W-:Y:S02]  /*2ac0*/  VIADDMNMX R203, R2.reuse, 0x1, R195.reuse, PT ;  /* 0x0000000102cb7846 */ /* 0x140fe400038001c3 */
[----:B------:R-:W-:Y:S02]  /*2ad0*/  VIADDMNMX R2, R2, 0x9, R195, PT ;  /* 0x0000000902027846 */ /* 0x000fe400038001c3 */
[----:B------:R-:W-:Y:S01]  /*2ae0*/  HMMA.16816.F32 R140, R40, R190, R140 ;  /* 0x000000be288c723c */ /* 0x000fe2000000188c */
[----:B------:R-:W-:-:S02]  /*2af0*/  ISETP.GE.AND P5, PT, R48, R203, PT ;  /* 0x000000cb3000720c */ /* 0x000fc40003fa6270 */
[-C--:B------:R-:W-:Y:S02]  /*2b00*/  ISETP.GE.AND P6, PT, R205, R2.reuse, PT ;  /* 0x00000002cd00720c */ /* 0x080fe40003fc6270 */
[----:B------:R-:W-:Y:S02]  /*2b10*/  FSEL R209, R53, -INF , !P5 ;  /* 0xff80000035d17808 */ /* 0x000fe40006800000 */
[----:B------:R-:W-:Y:S01]  /*2b20*/  FSEL R208, R54, -INF , !P6 ;  /* 0xff80000036d07808 */ /* 0x000fe20007000000 */
[----:B------:R-:W-:Y:S01]  /*2b30*/  HMMA.16816.F32 R136, R40, R184, R136 ;  /* 0x000000b82888723c */ /* 0x000fe20000001888 */
[----:B------:R-:W-:Y:S02]  /*2b40*/  ISETP.GE.AND P3, PT, R48, R2, PT ;  /* 0x000000023000720c */ /* 0x000fe40003f66270 */
[----:B------:R-:W-:Y:S02]  /*2b50*/  LOP3.LUT R48, R205, 0x10, RZ, 0xfc, !PT ;  /* 0x00000010cd307812 */ /* 0x000fe400078efcff */
[----:B------:R-:W-:-:S02]  /*2b60*/  FSEL R206, R55, -INF , !P3 ;  /* 0xff80000037ce7808 */ /* 0x000fc40005800000 */
[----:B------:R-:W-:Y:S01]  /*2b70*/  ISETP.GE.AND P3, PT, R48, R203, PT ;  /* 0x000000cb3000720c */ /* 0x000fe20003f66270 */
[C---:B------:R-:W-:Y:S08]  /*2b80*/  HMMA.16816.F32 R132, R40.reuse, R186, R132 ;  /* 0x000000ba2884723c */ /* 0x040ff00000001884 */
[C---:B------:R-:W-:Y:S08]  /*2b90*/  HMMA.16816.F32 R128, R40.reuse, R180, R128 ;  /* 0x000000b42880723c */ /* 0x040ff00000001880 */
[C---:B------:R-:W-:Y:S08]  /*2ba0*/  HMMA.16816.F32 R124, R40.reuse, R182, R124 ;  /* 0x000000b6287c723c */ /* 0x040ff0000000187c */
[C---:B------:R-:W-:Y:S08]  /*2bb0*/  HMMA.16816.F32 R120, R40.reuse, R176, R120 ;  /* 0x000000b02878723c */ /* 0x040ff00000001878 */
[C---:B------:R-:W-:Y:S08]  /*2bc0*/  HMMA.16816.F32 R116, R40.reuse, R178, R116 ;  /* 0x000000b22874723c */ /* 0x040ff00000001874 */
[C---:B---3--:R-:W-:Y:S08]  /*2bd0*/  HMMA.16816.F32 R112, R40.reuse, R172, R112 ;  /* 0x000000ac2870723c */ /* 0x048ff00000001870 */
        /* <DEDUP_REMOVED lines=11> */
[----:B------:R-:W-:Y:S01]  /*2c90*/  HMMA.16816.F32 R36, R40, R50, R36 ;  /* 0x000000322824723c */ /* 0x000fe20000001824 */
[----:B------:R-:W-:-:S04]  /*2ca0*/  LOP3.LUT R40, R205, 0x8, RZ, 0xfc, !PT ;  /* 0x00000008cd287812 */ /* 0x000fc800078efcff */
[CC--:B------:R-:W-:Y:S02]  /*2cb0*/  ISETP.GE.AND P1, PT, R40.reuse, R203.reuse, PT ;  /* 0x000000cb2800720c */ /* 0x0c0fe40003f26270 */
[-C--:B------:R-:W-:Y:S01]  /*2cc0*/  ISETP.GE.AND P4, PT, R40, R2.reuse, PT ;  /* 0x000000022800720c */ /* 0x080fe20003f86270 */
[C---:B----4-:R-:W-:Y:S01]  /*2cd0*/  HMMA.16816.F32 R24, R32.reuse, R148, R24 ;  /* 0x000000942018723c */ /* 0x050fe20000001818 */
[C---:B------:R-:W-:Y:S02]  /*2ce0*/  LOP3.LUT R40, R205.reuse, 0x9, RZ, 0xfc, !PT ;  /* 0x00000009cd287812 */ /* 0x040fe400078efcff */
[----:B------:R-:W-:Y:S02]  /*2cf0*/  FSEL R211, R28, -INF , !P1 ;  /* 0xff8000001cd37808 */ /* 0x000fe40004800000 */
[C---:B------:R-:W-:Y:S02]  /*2d00*/  ISETP.GE.AND P6, PT, R40.reuse, R203, PT ;  /* 0x000000cb2800720c */ /* 0x040fe40003fc6270 */
[----:B------:R-:W-:Y:S01]  /*2d10*/  ISETP.GE.AND P5, PT, R40, R2, PT ;  /* 0x000000022800720c */ /* 0x000fe20003fa6270 */
[----:B------:R-:W-:Y:S01]  /*2d20*/  HMMA.16816.F32 R20, R32, R150, R20 ;  /* 0x000000962014723c */ /* 0x000fe20000001814 */
[----:B------:R-:W2:Y:S01]  /*2d30*/  LDSM.16.M88.4 R40, [R198+0x3800] ;  /* 0x00380000c628783b */ /* 0x000ea20000000200 */
[----:B------:R-:W-:-:S02]  /*2d40*/  LOP3.LUT R28, R205, 0x11, RZ, 0xfc, !PT ;  /* 0x00000011cd1c7812 */ /* 0x000fc400078efcff */
[----:B------:R-:W-:Y:S02]  /*2d50*/  FSEL R210, R30, -INF , !P4 ;  /* 0xff8000001ed27808 */ /* 0x000fe40006000000 */
[----:B------:R-:W-:Y:S02]  /*2d60*/  FSEL R213, R29, -INF , !P6 ;  /* 0xff8000001dd57808 */ /* 0x000fe40007000000 */
[C---:B------:R-:W-:Y:S01]  /*2d70*/  ISETP.GE.AND P4, PT, R28.reuse, R203, PT ;  /* 0x000000cb1c00720c */ /* 0x040fe20003f86270 */
[----:B-1----:R-:W-:Y:S01]  /*2d80*/  HMMA.16816.F32 R16, R32, R44, R16 ;  /* 0x0000002c2010723c */ /* 0x002fe20000001810 */
[-C--:B------:R-:W-:Y:S02]  /*2d90*/  ISETP.GE.AND P6, PT, R28, R2.reuse, PT ;  /* 0x000000021c00720c */ /* 0x080fe40003fc6270 */
[----:B------:R-:W-:Y:S02]  /*2da0*/  ISETP.GE.AND P1, PT, R48, R2, PT ;  /* 0x000000023000720c */ /* 0x000fe40003f26270 */
[----:B------:R-:W-:-:S02]  /*2db0*/  LOP3.LUT R28, R205, 0x19, RZ, 0xfc, !PT ;  /* 0x00000019cd1c7812 */ /* 0x000fc400078efcff */
[----:B------:R-:W-:Y:S01]  /*2dc0*/  LOP3.LUT R48, R205, 0x18, RZ, 0xfc, !PT ;  /* 0x00000018cd307812 */ /* 0x000fe200078efcff */
[----:B------:R-:W-:Y:S01]  /*2dd0*/  HMMA.16816.F32 R12, R32, R46, R12 ;  /* 0x0000002e200c723c */ /* 0x000fe2000000180c */
[----:B------:R-:W-:Y:S02]  /*2de0*/  FSEL R202, R26, -INF , !P1 ;  /* 0xff8000001aca7808 */ /* 0x000fe40004800000 */
[----:B------:R-:W-:Y:S02]  /*2df0*/  FSEL R207, R25, -INF , !P4 ;  /* 0xff80000019cf7808 */ /* 0x000fe40006000000 */
[----:B------:R-:W-:Y:S02]  /*2e00*/  FSEL R204, R31, -INF , !P5 ;  /* 0xff8000001fcc7808 */ /* 0x000fe40006800000 */
[C---:B------:R-:W-:Y:S02]  /*2e10*/  ISETP.GE.AND P1, PT, R28.reuse, R203, PT ;  /* 0x000000cb1c00720c */ /* 0x040fe40003f26270 */
[----:B------:R-:W-:-:S02]  /*2e20*/  ISETP.GE.AND P4, PT, R28, R2, PT ;  /* 0x000000021c00720c */ /* 0x000fc40003f86270 */
[----:B------:R-:W1:Y:S01]  /*2e30*/  LDSM.16.M88.4 R28, [R198+0x4000] ;  /* 0x00400000c61c783b */ /* 0x000e620000000200 */
[----:B------:R-:W-:Y:S02]  /*2e40*/  ISETP.GE.AND P5, PT, R48, R203, PT ;  /* 0x000000cb3000720c */ /* 0x000fe40003fa6270 */
[----:B------:R-:W-:Y:S02]  /*2e50*/  FSEL R215, R24, -INF , !P3 ;  /* 0xff80000018d77808 */ /* 0x000fe40005800000 */
[----:B------:R-:W-:Y:S02]  /*2e60*/  ISETP.GE.AND P3, PT, R48, R2, PT ;  /* 0x000000023000720c */ /* 0x000fe40003f66270 */
[----:B------:R-:W-:Y:S02]  /*2e70*/  FSEL R45, R20, -INF , !P5 ;  /* 0xff800000142d7808 */ /* 0x000fe40006800000 */
[C---:B------:R-:W-:Y:S02]  /*2e80*/  LOP3.LUT R20, R205.reuse, 0x21, RZ, 0xfc, !PT ;  /* 0x00000021cd147812 */ /* 0x040fe400078efcff */
[----:B------:R-:W-:-:S02]  /*2e90*/  LOP3.LUT R24, R205, 0x20, RZ, 0xfc, !PT ;  /* 0x00000020cd187812 */ /* 0x000fc400078efcff */
[----:B------:R-:W-:Y:S01]  /*2ea0*/  FSEL R54, R22, -INF , !P3 ;  /* 0xff80000016367808 */ /* 0x000fe20005800000 */
[C---:B--2---:R-:W-:Y:S01]  /*2eb0*/  HMMA.16816.F32 R8, R32.reuse, R40, R8 ;  /* 0x000000282008723c */ /* 0x044fe20000001808 */
[----:B------:R-:W-:Y:S02]  /*2ec0*/  FSEL R55, R21, -INF , !P1 ;  /* 0xff80000015377808 */ /* 0x000fe40004800000 */
[C---:B------:R-:W-:Y:S02]  /*2ed0*/  ISETP.GE.AND P3, PT, R20.reuse, R203, PT ;  /* 0x000000cb1400720c */ /* 0x040fe40003f66270 */
[-C--:B------:R-:W-:Y:S02]  /*2ee0*/  ISETP.GE.AND P1, PT, R20, R2.reuse, PT ;  /* 0x000000021400720c */ /* 0x080fe40003f26270 */
[----:B------:R-:W-:Y:S01]  /*2ef0*/  ISETP.GE.AND P5, PT, R24, R2, PT ;  /* 0x000000021800720c */ /* 0x000fe20003fa6270 */
[----:B------:R-:W-:Y:S01]  /*2f00*/  HMMA.16816.F32 R4, R32, R42, R4 ;  /* 0x0000002a2004723c */ /* 0x000fe20000001804 */
[----:B------:R-:W-:-:S02]  /*2f10*/  LOP3.LUT R20, R205, 0x29, RZ, 0xfc, !PT ;  /* 0x00000029cd147812 */ /* 0x000fc400078efcff */
[----:B------:R-:W-:Y:S02]  /*2f20*/  FSEL R200, R18, -INF , !P5 ;  /* 0xff80000012c87808 */ /* 0x000fe40006800000 */
[----:B------:R-:W-:Y:S02]  /*2f30*/  FSEL R51, R17, -INF , !P3 ;  /* 0xff80000011337808 */ /* 0x000fe40005800000 */
[----:B------:R-:W-:Y:S02]  /*2f40*/  FSEL R48, R23, -INF , !P4 ;  /* 0xff80000017307808 */ /* 0x000fe40006000000 */
[C---:B------:R-:W-:Y:S02]  /*2f50*/  ISETP.GE.AND P5, PT, R20.reuse, R203, PT ;  /* 0x000000cb1400720c */ /* 0x040fe40003fa6270 */
[----:B------:R-:W-:Y:S02]  /*2f60*/  ISETP.GE.AND P3, PT, R20, R2, PT ;  /* 0x000000021400720c */ /* 0x000fe40003f66270 */
[----:B------:R-:W2:Y:S01]  /*2f70*/  LDSM.16.M88.4 R20, [R198+0x4800] ;  /* 0x00480000c614783b */ /* 0x000ea20000000200 */
[----:B------:R-:W-:-:S02]  /*2f80*/  FSEL R50, R27, -INF , !P6 ;  /* 0xff8000001b327808 */ /* 0x000fc40007000000 */
[-C--:B------:R-:W-:Y:S02]  /*2f90*/  ISETP.GE.AND P6, PT, R24, R203.reuse, PT ;  /* 0x000000cb1800720c */ /* 0x080fe40003fc6270 */
[C---:B------:R-:W-:Y:S01]  /*2fa0*/  LOP3.LUT R24, R205.reuse, 0x28, RZ, 0xfc, !PT ;  /* 0x00000028cd187812 */ /* 0x040fe200078efcff */
[C---:B-1----:R-:W-:Y:S01]  /*2fb0*/  HMMA.16816.F32 R144, R32.reuse, R28, R144 ;  /* 0x0000001c2090723c */ /* 0x042fe20000001890 */
[----:B------:R-:W-:Y:S02]  /*2fc0*/  FSEL R53, R16, -INF , !P6 ;  /* 0xff80000010357808 */ /* 0x000fe40007000000 */
[C---:B------:R-:W-:Y:S02]  /*2fd0*/  ISETP.GE.AND P4, PT, R24.reuse, R203, PT ;  /* 0x000000cb1800720c */ /* 0x040fe40003f86270 */
[----:B------:R-:W-:Y:S02]  /*2fe0*/  ISETP.GE.AND P6, PT, R24, R2, PT ;  /* 0x000000021800720c */ /* 0x000fe40003fc6270 */
[----:B------:R-:W-:Y:S01]  /*2ff0*/  FSEL R49, R12, -INF , !P4 ;  /* 0xff8000000c317808 */ /* 0x000fe20006000000 */
[----:B------:R-:W-:Y:S01]  /*3000*/  HMMA.16816.F32 R140, R32, R30, R140 ;  /* 0x0000001e208c723c */ /* 0x000fe2000000188c */
[----:B------:R-:W-:-:S02]  /*3010*/  LOP3.LUT R12, R205, 0x31, RZ, 0xfc, !PT ;  /* 0x00000031cd0c7812 */ /* 0x000fc400078efcff */
[----:B------:R-:W-:Y:S02]  /*3020*/  LOP3.LUT R16, R205, 0x30, RZ, 0xfc, !PT ;  /* 0x00000030cd107812 */ /* 0x000fe400078efcff */
[----:B------:R-:W-:Y:S02]  /*3030*/  FSEL R196, R14, -INF , !P6 ;  /* 0xff8000000ec47808 */ /* 0x000fe40007000000 */
[----:B------:R-:W-:Y:S02]  /*3040*/  FSEL R201, R13, -INF , !P5 ;  /* 0xff8000000dc97808 */ /* 0x000fe40006800000 */
[C---:B------:R-:W-:Y:S02]  /*3050*/  ISETP.GE.AND P6, PT, R12.reuse, R203, PT ;  /* 0x000000cb0c00720c */ /* 0x040fe40003fc6270 */
[-C--:B------:R-:W-:Y:S02]  /*3060*/  ISETP.GE.AND P5, PT, R12, R2.reuse, PT ;  /* 0x000000020c00720c */ /* 0x080fe40003fa6270 */
[----:B------:R-:W-:-:S02]  /*3070*/  ISETP.GE.AND P4, PT, R16, R2, PT ;  /* 0x000000021000720c */ /* 0x000fc40003f86270 */
[----:B------:R-:W-:Y:S02]  /*3080*/  LOP3.LUT R12, R205, 0x39, RZ, 0xfc, !PT ;  /* 0x00000039cd0c7812 */ /* 0x000fe400078efcff */
[----:B------:R-:W-:Y:S02]  /*3090*/  FSEL R190, R19, -INF , !P1 ;  /* 0xff80000013be7808 */ /* 0x000fe40004800000 */
[----:B------:R-:W-:Y:S02]  /*30a0*/  ISETP.GE.AND P1, PT, R16, R203, PT ;  /* 0x000000cb1000720c */ /* 0x000fe40003f26270 */
[----:B------:R-:W-:Y:S02]  /*30b0*/  LOP3.LUT R16, R205, 0x38, RZ, 0xfc, !PT ;  /* 0x00000038cd107812 */ /* 0x000fe400078efcff */
[----:B------:R-:W-:Y:S02]  /*30c0*/  FSEL R156, R10, -INF , !P4 ;  /* 0xff8000000a9c7808 */ /* 0x000fe40006000000 */
[----:B------:R-:W-:Y:S01]  /*30d0*/  FSEL R195, R9, -INF , !P6 ;  /* 0xff80000009c37808 */ /* 0x000fe20007000000 */
[----:B--2---:R-:W-:Y:S01]  /*30e0*/  HMMA.16816.F32 R136, R32, R20, R136 ;  /* 0x000000142088723c */ /* 0x004fe20000001888 */
[----:B------:R-:W-:-:S02]  /*30f0*/  FSEL R148, R15, -INF , !P3 ;  /* 0xff8000000f947808 */ /* 0x000fc40005800000 */
[CC--:B------:R-:W-:Y:S02]  /*3100*/  ISETP.GE.AND P4, PT, R12.reuse, R203.reuse, PT ;  /* 0x000000cb0c00720c */ /* 0x0c0fe40003f86270 */
[-C--:B------:R-:W-:Y:S02]  /*3110*/  ISETP.GE.AND P6, PT, R12, R2.reuse, PT ;  /* 0x000000020c00720c */ /* 0x080fe40003fc6270 */
[----:B------:R-:W1:Y:S01]  /*3120*/  LDSM.16.M88.4 R12, [R198+0x5000] ;  /* 0x00500000c60c783b */ /* 0x000e620000000200 */
[----:B------:R-:W-:Y:S01]  /*3130*/  ISETP.GE.AND P3, PT, R16, R203, PT ;  /* 0x000000cb1000720c */ /* 0x000fe20003f66270 */
[----:B------:R-:W-:Y:S01]  /*3140*/  HMMA.16816.F32 R132, R32, R22, R132 ;  /* 0x000000162084723c */ /* 0x000fe20000001884 */
[----:B------:R-:W-:Y:S02]  /*3150*/  FSEL R199, R8, -INF , !P1 ;  /* 0xff80000008c77808 */ /* 0x000fe40004800000 */
[----:B------:R-:W-:Y:S02]  /*3160*/  ISETP.GE.AND P1, PT, R16, R2, PT ;  /* 0x000000021000720c */ /* 0x000fe40003f26270 */
[----:B------:R-:W-:-:S02]  /*3170*/  FSEL R151, R4, -INF , !P3 ;  /* 0xff80000004977808 */ /* 0x000fc40005800000 */
[C---:B------:R-:W-:Y:S02]  /*3180*/  LOP3.LUT R4, R205.reuse, 0x41, RZ, 0xfc, !PT ;  /* 0x00000041cd047812 */ /* 0x040fe400078efcff */
[----:B------:R-:W-:Y:S02]  /*3190*/  LOP3.LUT R8, R205, 0x40, RZ, 0xfc, !PT ;  /* 0x00000040cd087812 */ /* 0x000fe400078efcff */
[----:B------:R-:W-:Y:S02]  /*31a0*/  FSEL R154, R6, -INF , !P1 ;  /* 0xff800000069a7808 */ /* 0x000fe40004800000 */
[----:B------:R-:W-:Y:S02]  /*31b0*/  FSEL R149, R5, -INF , !P4 ;  /* 0xff80000005957808 */ /* 0x000fe40006000000 */
[C---:B------:R-:W-:Y:S02]  /*31c0*/  ISETP.GE.AND P1, PT, R4.reuse, R203, PT ;  /* 0x000000cb0400720c */ /* 0x040fe40003f26270 */
[----:B------:R-:W-:-:S02]  /*31d0*/  ISETP.GE.AND P4, PT, R4, R2, PT ;  /* 0x000000020400720c */ /* 0x000fc40003f86270 */
[C---:B------:R-:W-:Y:S02]  /*31e0*/  ISETP.GE.AND P3, PT, R8.reuse, R2, PT ;  /* 0x000000020800720c */ /* 0x040fe40003f66270 */
[----:B------:R-:W-:Y:S02]  /*31f0*/  LOP3.LUT R4, R205, 0x49, RZ, 0xfc, !PT ;  /* 0x00000049cd047812 */ /* 0x000fe400078efcff */
[----:B------:R-:W-:Y:S02]  /*3200*/  FSEL R150, R11, -INF , !P5 ;  /* 0xff8000000b967808 */ /* 0x000fe40006800000 */
[----:B------:R-:W-:Y:S02]  /*3210*/  ISETP.GE.AND P5, PT, R8, R203, PT ;  /* 0x000000cb0800720c */ /* 0x000fe40003fa6270 */
[----:B------:R-:W-:Y:S02]  /*3220*/  LOP3.LUT R8, R205, 0x48, RZ, 0xfc, !PT ;  /* 0x00000048cd087812 */ /* 0x000fe400078efcff */
[----:B------:R-:W-:-:S02]  /*3230*/  FSEL R158, R146, -INF , !P3 ;  /* 0xff800000929e7808 */ /* 0x000fc40005800000 */
[----:B------:R-:W-:Y:S02]  /*3240*/  FSEL R163, R145, -INF , !P1 ;  /* 0xff80000091a37808 */ /* 0x000fe40004800000 */
[----:B------:R-:W-:Y:S02]  /*3250*/  FSEL R152, R7, -INF , !P6 ;  /* 0xff80000007987808 */ /* 0x000fe40007000000 */
[CC--:B------:R-:W-:Y:S02]  /*3260*/  ISETP.GE.AND P3, PT, R4.reuse, R203.reuse, PT ;  /* 0x000000cb0400720c */ /* 0x0c0fe40003f66270 */
[----:B------:R-:W-:Y:S01]  /*3270*/  ISETP.GE.AND P1, PT, R4, R2, PT ;  /* 0x000000020400720c */ /* 0x000fe20003f26270 */
[----:B-1----:R-:W-:Y:S01]  /*3280*/  HMMA.16816.F32 R128, R32, R12, R128 ;  /* 0x0000000c2080723c */ /* 0x002fe20000001880 */
[----:B------:R-:W-:Y:S01]  /*3290*/  FSEL R155, R144, -INF , !P5 ;  /* 0xff800000909b7808 */ /* 0x000fe20006800000 */
[----:B------:R-:W1:Y:S01]  /*32a0*/  LDSM.16.M88.4 R4, [R198+0x5800] ;  /* 0x00580000c604783b */ /* 0x000e620000000200 */
[----:B------:R-:W-:-:S02]  /*32b0*/  ISETP.GE.AND P6, PT, R8, R203, PT ;  /* 0x000000cb0800720c */ /* 0x000fc40003fc6270 */
[-C--:B------:R-:W-:Y:S02]  /*32c0*/  ISETP.GE.AND P5, PT, R8, R2.reuse, PT ;  /* 0x000000020800720c */ /* 0x080fe40003fa6270 */
[----:B------:R-:W-:Y:S01]  /*32d0*/  LOP3.LUT R8, R205, 0x50, RZ, 0xfc, !PT ;  /* 0x00000050cd087812 */ /* 0x000fe200078efcff */
[----:B------:R-:W-:Y:S01]  /*32e0*/  HMMA.16816.F32 R124, R32, R14, R124 ;  /* 0x0000000e207c723c */ /* 0x000fe2000000187c */
[----:B------:R-:W-:Y:S02]  /*32f0*/  FSEL R160, R147, -INF , !P4 ;  /* 0xff80000093a07808 */ /* 0x000fe40006000000 */
[----:B------:R-:W-:Y:S02]  /*3300*/  FSEL R161, R140, -INF , !P6 ;  /* 0xff8000008ca17808 */ /* 0x000fe40007000000 */
        /* <DEDUP_REMOVED lines=14> */
[-C--:B------:R-:W-:Y:S01]  /*33f0*/  ISETP.GE.AND P4, PT, R9, R2.reuse, PT ;  /* 0x000000020900720c */ /* 0x080fe20003f86270 */
[C---:B-1----:R-:W-:Y:S01]  /*3400*/  HMMA.16816.F32 R120, R32.reuse, R4, R120 ;  /* 0x000000042078723c */ /* 0x042fe20000001878 */
[C---:B------:R-:W-:Y:S02]  /*3410*/  ISETP.GE.AND P6, PT, R8.reuse, R203, PT ;  /* 0x000000cb0800720c */ /* 0x040fe40003fc6270 */
[----:B------:R-:W-:Y:S02]  /*3420*/  ISETP.GE.AND P5, PT, R8, R2, PT ;  /* 0x000000020800720c */ /* 0x000fe40003fa6270 */
[----:B------:R-:W1:Y:S01]  /*3430*/  LDSM.16.M88.4 R8, [R198+0x6000] ;  /* 0x00600000c608783b */ /* 0x000e620000000200 */
[----:B------:R-:W-:Y:S02]  /*3440*/  LOP3.LUT R12, R205, 0x60, RZ, 0xfc, !PT ;  /* 0x00000060cd0c7812 */ /* 0x000fe400078efcff */
[----:B------:R-:W-:Y:S01]  /*3450*/  FSEL R168, R139, -INF , !P3 ;  /* 0xff8000008ba87808 */ /* 0x000fe20005800000 */
[----:B------:R-:W-:Y:S01]  /*3460*/  HMMA.16816.F32 R116, R32, R6, R116 ;  /* 0x000000062074723c */ /* 0x000fe20000001874 */
[----:B------:R-:W-:-:S02]  /*3470*/  FSEL R173, R132, -INF , !P1 ;  /* 0xff80000084ad7808 */ /* 0x000fc40004800000 */
[CC--:B------:R-:W-:Y:S02]  /*3480*/  ISETP.GE.AND P3, PT, R12.reuse, R203.reuse, PT ;  /* 0x000000cb0c00720c */ /* 0x0c0fe40003f66270 */
        /* <DEDUP_REMOVED lines=12> */
[CC--:B------:R-:W-:Y:S02]  /*3550*/  ISETP.GE.AND P5, PT, R13.reuse, R203.reuse, PT ;  /* 0x000000cb0d00720c */ /* 0x0c0fe40003fa6270 */
[-C--:B------:R-:W-:Y:S02]  /*3560*/  ISETP.GE.AND P3, PT, R13, R2.reuse, PT ;  /* 0x000000020d00720c */ /* 0x080fe40003f66270 */
        /* <DEDUP_REMOVED lines=21> */
[CC--:B------:R-:W-:Y:S02]  /*36c0*/  ISETP.GE.AND P4, PT, R5.reuse, R203.reuse, PT ;  /* 0x000000cb0500720c */ /* 0x0c0fe40003f86270 */
[----:B------:R-:W-:Y:S02]  /*36d0*/  ISETP.GE.AND P6, PT, R5, R2, PT ;  /* 0x000000020500720c */ /* 0x000fe40003fc6270 */
[----:B------:R-:W-:-:S02]  /*36e0*/  ISETP.GE.AND P5, PT, R4, R203, PT ;  /* 0x000000cb0400720c */ /* 0x000fc40003fa6270 */
[-C--:B------:R-:W-:Y:S01]  /*36f0*/  ISETP.GE.AND P3, PT, R4, R2.reuse, PT ;  /* 0x000000020400720c */ /* 0x080fe20003f66270 */
        /* <DEDUP_REMOVED lines=20> */
[-C--:B------:R-:W-:Y:S02]  /*3840*/  ISETP.GE.AND P1, PT, R9, R2.reuse, PT ;  /* 0x000000020900720c */ /* 0x080fe40003f26270 */
[C---:B------:R-:W-:Y:S02]  /*3850*/  ISETP.GE.AND P4, PT, R8.reuse, R203, PT ;  /* 0x000000cb0800720c */ /* 0x040fe40003f86270 */
[----:B------:R-:W-:Y:S01]  /*3860*/  ISETP.GE.AND P6, PT, R8, R2, PT ;  /* 0x000000020800720c */ /* 0x000fe20003fc6270 */
[----:B-1----:R-:W-:Y:S01]  /*3870*/  HMMA.16816.F32 R24, R32, R4, R96 ;  /* 0x000000042018723c */ /* 0x002fe20000001860 */
[----:B------:R-:W1:Y:S01]  /*3880*/  LDSM.16.M88.4 R8, [R198+0x7800] ;  /* 0x00780000c608783b */ /* 0x000e620000000200 */
[----:B------:R-:W-:Y:S02]  /*3890*/  LOP3.LUT R12, R205, 0x90, RZ, 0xfc, !PT ;  /* 0x00000090cd0c7812 */ /* 0x000fe400078efcff */
[----:B------:R-:W-:Y:S02]  /*38a0*/  FSEL R104, R115, -INF , !P5 ;  /* 0xff80000073687808 */ /* 0x000fe40006800000 */
        /* <DEDUP_REMOVED lines=37> */
[CC--:B------:R-:W-:Y:S02]  /*3b00*/  ISETP.GE.AND P1, PT, R5.reuse, R203.reuse, PT ;  /* 0x000000cb0500720c */ /* 0x0c0fe40003f26270 */
[----:B------:R-:W-:Y:S02]  /*3b10*/  ISETP.GE.AND P4, PT, R5, R2, PT ;  /* 0x000000020500720c */ /* 0x000fe40003f86270 */
[----:B------:R-:W-:-:S02]  /*3b20*/  ISETP.GE.AND P6, PT, R4, R203, PT ;  /* 0x000000cb0400720c */ /* 0x000fc40003fc6270 */
[-C--:B------:R-:W-:Y:S02]  /*3b30*/  ISETP.GE.AND P5, PT, R4, R2.reuse, PT ;  /* 0x000000020400720c */ /* 0x080fe40003fa6270 */
[----:B------:R-:W1:Y:S01]  /*3b40*/  LDSM.16.M88.4 R4, [R198+0x8800] ;  /* 0x00880000c604783b */ /* 0x000e620000000200 */
[----:B------:R-:W-:Y:S02]  /*3b50*/  FSEL R88, R27, -INF , !P3 ;  /* 0xff8000001b587808 */ /* 0x000fe40005800000 */
[----:B------:R-:W-:Y:S01]  /*3b60*/  LOP3.LUT R8, R205, 0xb0, RZ, 0xfc, !PT ;  /* 0x000000b0cd087812 */ /* 0x000fe200078efcff */
[----:B------:R-:W-:Y:S01]  /*3b70*/  HMMA.16816.F32 R24, R32, R10, R84 ;  /* 0x0000000a2018723c */ /* 0x000fe20000001854 */
        /* <DEDUP_REMOVED lines=10> */
[----:B------:R-:W-:Y:S01]  /*3c20*/  LOP3.LUT R8, R205, 0xb9, RZ, 0xfc, !PT ;  /* 0x000000b9cd087812 */ /* 0x000fe200078efcff */
[----:B--2---:R-:W-:Y:S01]  /*3c30*/  HMMA.16816.F32 R16, R32, R12, R80 ;  /* 0x0000000c2010723c */ /* 0x004fe20000001850 */
[----:B------:R-:W-:Y:S02]  /*3c40*/  FSEL R86, R20, -INF , !P3 ;  /* 0xff80000014567808 */ /* 0x000fe40005800000 */
[----:B------:R-:W-:Y:S02]  /*3c50*/  FSEL R81, R22, -INF , !P1 ;  /* 0xff80000016517808 */ /* 0x000fe40004800000 */
[----:B------:R-:W-:Y:S02]  /*3c60*/  FSEL R83, R21, -INF , !P4 ;  /* 0xff80000015537808 */ /* 0x000fe40006000000 */
[----:B------:R-:W-:-:S02]  /*3c70*/  ISETP.GE.AND P5, PT, R9, R203, PT ;  /* 0x000000cb0900720c */ /* 0x000fc40003fa6270 */
[-C--:B------:R-:W-:Y:S02]  /*3c80*/  ISETP.GE.AND P3, PT, R9, R2.reuse, PT ;  /* 0x000000020900720c */ /* 0x080fe40003f66270 */
[CC--:B------:R-:W-:Y:S02]  /*3c90*/  ISETP.GE.AND P1, PT, R8.reuse, R203.reuse, PT ;  /* 0x000000cb0800720c */ /* 0x0c0fe40003f26270 */
[----:B------:R-:W-:Y:S02]  /*3ca0*/  ISETP.GE.AND P4, PT, R8, R2, PT ;  /* 0x000000020800720c */ /* 0x000fe40003f86270 */
[----:B------:R-:W-:Y:S01]  /*3cb0*/  LOP3.LUT R12, R205, 0xc0, RZ, 0xfc, !PT ;  /* 0x000000c0cd0c7812 */ /* 0x000fe200078efcff */
[----:B------:R-:W2:Y:S01]  /*3cc0*/  LDSM.16.M88.4 R8, [R198+0x9000] ;  /* 0x00900000c608783b */ /* 0x000ea20000000200 */
[----:B------:R-:W-:Y:S02]  /*3cd0*/  FSEL R80, R23, -INF , !P6 ;  /* 0xff80000017507808 */ /* 0x000fe40007000000 */
[----:B------:R-:W-:Y:S01]  /*3ce0*/  FSEL R82, R24, -INF , !P5 ;  /* 0xff80000018527808 */ /* 0x000fe20006800000 */
[----:B------:R-:W-:Y:S01]  /*3cf0*/  HMMA.16816.F32 R20, R32, R14, R76 ;  /* 0x0000000e2014723c */ /* 0x000fe2000000184c */
[----:B------:R-:W-:-:S02]  /*3d00*/  ISETP.GE.AND P6, PT, R12, R203, PT ;  /* 0x000000cb0c00720c */ /* 0x000fc40003fc6270 */
[-C--:B------:R-:W-:Y:S02]  /*3d10*/  ISETP.GE.AND P5, PT, R12, R2.reuse, PT ;  /* 0x000000020c00720c */ /* 0x080fe40003fa6270 */
        /* <DEDUP_REMOVED lines=8> */
[----:B-1----:R-:W-:Y:S01]  /*3da0*/  HMMA.16816.F32 R24, R32, R4, R72 ;  /* 0x000000042018723c */ /* 0x002fe20000001848 */
[----:B------:R-:W-:Y:S02]  /*3db0*/  FSEL R78, R16, -INF , !P6 ;  /* 0xff800000104e7808 */ /* 0x000fe40007000000 */
[----:B------:R-:W-:Y:S02]  /*3dc0*/  FSEL R73, R18, -INF , !P5 ;  /* 0xff80000012497808 */ /* 0x000fe40006800000 */
[----:B------:R-:W-:-:S02]  /*3dd0*/  FSEL R75, R17, -INF , !P3 ;  /* 0xff800000114b7808 */ /* 0x000fc40005800000 */
[CC--:B------:R-:W-:Y:S02]  /*3de0*/  ISETP.GE.AND P4, PT, R13.reuse, R203.reuse, PT ;  /* 0x000000cb0d00720c */ /* 0x0c0fe40003f86270 */
[-C--:B------:R-:W-:Y:S02]  /*3df0*/  ISETP.GE.AND P6, PT, R13, R2.reuse, PT ;  /* 0x000000020d00720c */ /* 0x080fe40003fc6270 */
        /* <DEDUP_REMOVED lines=19> */
[CC--:B------:R-:W-:Y:S02]  /*3f30*/  ISETP.GE.AND P3, PT, R17.reuse, R203.reuse, PT ;  /* 0x000000cb1100720c */ /* 0x0c0fe40003f66270 */
[-C--:B------:R-:W-:Y:S02]  /*3f40*/  ISETP.GE.AND P1, PT, R17, R2.reuse, PT ;  /* 0x000000021100720c */ /* 0x080fe40003f26270 */
        /* <DEDUP_REMOVED lines=9> */
[C---:B------:R-:W-:Y:S01]  /*3fe0*/  ISETP.GE.AND P4, PT, R20.reuse, R203, PT ;  /* 0x000000cb1400720c */ /* 0x040fe20003f86270 */
[----:B------:R-:W-:Y:S01]  /*3ff0*/  HMMA.16816.F32 R8, R32, R10, R60 ;  /* 0x0000000a2008723c */ /* 0x000fe2000000183c */
[----:B------:R-:W-:Y:S02]  /*4000*/  FSEL R67, R25, -INF , !P6 ;  /* 0xff80000019437808 */ /* 0x000fe40007000000 */
[----:B------:R-:W-:Y:S02]  /*4010*/  ISETP.GE.AND P6, PT, R20, R2, PT ;  /* 0x000000021400720c */ /* 0x000fe40003fc6270 */
[----:B------:R-:W-:-:S02]  /*4020*/  LOP3.LUT R4, R205, 0xe1, RZ, 0xfc, !PT ;  /* 0x000000e1cd047812 */ /* 0x000fc400078efcff */
[----:B------:R-:W-:Y:S02]  /*4030*/  LOP3.LUT R20, R205, 0xe8, RZ, 0xfc, !PT ;  /* 0x000000e8cd147812 */ /* 0x000fe400078efcff */
[----:B------:R-:W-:Y:S02]  /*4040*/  FSEL R61, R6, -INF , !P1 ;  /* 0xff800000063d7808 */ /* 0x000fe40004800000 */
[----:B------:R-:W-:Y:S02]  /*4050*/  FSEL R63, R5, -INF , !P4 ;  /* 0xff800000053f7808 */ /* 0x000fe40006000000 */
[C---:B------:R-:W-:Y:S02]  /*4060*/  ISETP.GE.AND P1, PT, R4.reuse, R203, PT ;  /* 0x000000cb0400720c */ /* 0x040fe40003f26270 */
[----:B------:R-:W-:Y:S02]  /*4070*/  ISETP.GE.AND P4, PT, R4, R2, PT ;  /* 0x000000020400720c */ /* 0x000fe40003f86270 */
[----:B------:R-:W-:-:S02]  /*4080*/  FSEL R60, R7, -INF , !P6 ;  /* 0xff800000073c7808 */ /* 0x000fc40007000000 */
[----:B------:R-:W-:Y:S01]  /*4090*/  ISETP.GE.AND P6, PT, R20, R203, PT ;  /* 0x000000cb1400720c */ /* 0x000fe20003fc6270 */
[----:B------:R-:W-:Y:S01]  /*40a0*/  HMMA.16816.F32 R4, R32, R12, R56 ;  /* 0x0000000c2004723c */ /* 0x000fe20000001838 */
[----:B------:R-:W-:Y:S02]  /*40b0*/  FSEL R62, R16, -INF , !P5 ;  /* 0xff800000103e7808 */ /* 0x000fe40006800000 */
[C---:B------:R-:W-:Y:S02]  /*40c0*/  LOP3.LUT R16, R205.reuse, 0xe9, RZ, 0xfc, !PT ;  /* 0x000000e9cd107812 */ /* 0x040fe400078efcff */
[----:B------:R-:W-:Y:S02]  /*40d0*/  LOP3.LUT R12, R205, 0xf0, RZ, 0xfc, !PT ;  /* 0x000000f0cd0c7812 */ /* 0x000fe400078efcff */
[----:B------:R-:W-:Y:S02]  /*40e0*/  FSEL R59, R17, -INF , !P1 ;  /* 0xff800000113b7808 */ /* 0x000fe40004800000 */
[----:B------:R-:W-:-:S02]  /*40f0*/  FSEL R56, R19, -INF , !P4 ;  /* 0xff80000013387808 */ /* 0x000fc40006000000 */
[----:B------:R-:W-:Y:S02]  /*4100*/  FSEL R58, R8, -INF , !P6 ;  /* 0xff800000083a7808 */ /* 0x000fe40007000000 */
[-C--:B------:R-:W-:Y:S02]  /*4110*/  ISETP.GE.AND P1, PT, R16, R2.reuse, PT ;  /* 0x000000021000720c */ /* 0x080fe40003f26270 */
[C---:B------:R-:W-:Y:S02]  /*4120*/  ISETP.GE.AND P4, PT, R12.reuse, R203, PT ;  /* 0x000000cb0c00720c */ /* 0x040fe40003f86270 */
[----:B------:R-:W-:Y:S02]  /*4130*/  ISETP.GE.AND P6, PT, R12, R2, PT ;  /* 0x000000020c00720c */ /* 0x000fe40003fc6270 */
[----:B------:R-:W-:Y:S02]  /*4140*/  LOP3.LUT R12, R205, 0xf8, RZ, 0xfc, !PT ;  /* 0x000000f8cd0c7812 */ /* 0x000fe400078efcff */
[----:B------:R-:W-:-:S02]  /*4150*/  FSEL R106, R11, -INF , !P1 ;  /* 0xff8000000b6a7808 */ /* 0x000fc40004800000 */
[-C--:B------:R-:W-:Y:S02]  /*4160*/  ISETP.GE.AND P1, PT, R12, R203.reuse, PT ;  /* 0x000000cb0c00720c */ /* 0x080fe40003f26270 */
[----:B------:R-:W-:Y:S02]  /*4170*/  FSEL R57, R18, -INF , !P3 ;  /* 0xff80000012397808 */ /* 0x000fe40005800000 */
[----:B------:R-:W-:Y:S02]  /*4180*/  FSEL R108, R36, -INF , !P1 ;  /* 0xff800000246c7808 */ /* 0x000fe40004800000 */
[----:B------:R-:W-:Y:S02]  /*4190*/  ISETP.GT.AND P1, PT, R237, R230, PT ;  /* 0x000000e6ed00720c */ /* 0x000fe40003f24270 */
[----:B------:R-:W-:Y:S02]  /*41a0*/  ISETP.GE.AND P5, PT, R20, R2, PT ;  /* 0x000000021400720c */ /* 0x000fe40003fa6270 */
[----:B------:R-:W-:-:S02]  /*41b0*/  ISETP.GE.AND P3, PT, R16, R203, PT ;  /* 0x000000cb1000720c */ /* 0x000fc40003f66270 */
[----:B------:R-:W-:Y:S02]  /*41c0*/  LOP3.LUT R8, R205, 0xf1, RZ, 0xfc, !PT ;  /* 0x000000f1cd087812 */ /* 0x000fe400078efcff */
[----:B------:R-:W-:Y:S02]  /*41d0*/  FSEL R107, R10, -INF , !P5 ;  /* 0xff8000000a6b7808 */ /* 0x000fe40006800000 */
[----:B------:R-:W-:Y:S02]  /*41e0*/  FSEL R111, R9, -INF , !P3 ;  /* 0xff800000096f7808 */ /* 0x000fe40005800000 */
[C---:B------:R-:W-:Y:S02]  /*41f0*/  ISETP.GE.AND P5, PT, R8.reuse, R203, PT ;  /* 0x000000cb0800720c */ /* 0x040fe40003fa6270 */
[----:B------:R-:W-:Y:S02]  /*4200*/  ISETP.GE.AND P3, PT, R8, R2, PT ;  /* 0x000000020800720c */ /* 0x000fe40003f66270 */
[----:B------:R-:W-:-:S02]  /*4210*/  FSEL R110, R4, -INF , !P4 ;  /* 0xff800000046e7808 */ /* 0x000fc40006000000 */
[----:B------:R-:W-:Y:S02]  /*4220*/  LOP3.LUT R4, R205, 0xf9, RZ, 0xfc, !PT ;  /* 0x000000f9cd047812 */ /* 0x000fe400078efcff */
        /* <DEDUP_REMOVED lines=23> */
.L_x_1951:
[----:B------:R-:W1:Y:S01]  /*43a0*/  LDC R7, c[0x0][0x4f0] ;  /* 0x00013c00ff077b82 */ /* 0x000e620000000800 */
[----:B------:R-:W-:Y:S02]  /*43b0*/  IADD3 R10, PT, PT, R242, -0x100, RZ ;  /* 0xffffff00f20a7810 */ /* 0x000fe40007ffe0ff */
[----:B------:R-:W-:Y:S02]  /*43c0*/  IABS R6, R242 ;  /* 0x000000f200067213 */ /* 0x000fe40000000000 */
[----:B------:R-:W-:Y:S02]  /*43d0*/  IABS R4, R10 ;  /* 0x0000000a00047213 */ /* 0x000fe40000000000 */
[-C--:B-1----:R-:W-:Y:S02]  /*43e0*/  IABS R2, R7.reuse ;  /* 0x0000000700027213 */ /* 0x082fe40000000000 */
[----:B------:R-:W-:Y:S02]  /*43f0*/  LOP3.LUT R10, R10, R7, RZ, 0x3c, !PT ;  /* 0x000000070a0a7212 */ /* 0x000fe400078e3cff */
[----:B------:R-:W1:Y:S02]  /*4400*/  I2F.RP R8, R2 ;  /* 0x0000000200087306 */ /* 0x000e640000209400 */
[----:B------:R-:W-:-:S06]  /*4410*/  ISETP.GE.AND P1, PT, R10, RZ, PT ;  /* 0x000000ff0a00720c */ /* 0x000fcc0003f26270 */
        /* <DEDUP_REMOVED lines=21> */
[----:B------:R-:W-:Y:S02]  /*4570*/  LOP3.LUT R2, R242, R7, RZ, 0x3c, !PT ;  /* 0x00000007f2027212 */ /* 0x000fe400078e3cff */
[----:B------:R-:W-:-:S02]  /*4580*/  ISETP.NE.AND P3, PT, R7, RZ, PT ;  /* 0x000000ff0700720c */ /* 0x000fc40003f65270 */
[----:B------:R-:W-:Y:S02]  /*4590*/  ISETP.GE.AND P4, PT, R2, RZ, PT ;  /* 0x000000ff0200720c */ /* 0x000fe40003f86270 */
[----:B------:R-:W-:-:S03]  /*45a0*/  LOP3.LUT R11, RZ, R7, RZ, 0x33, !PT ;  /* 0x00000007ff0b7212 */ /* 0x000fc600078e33ff */
[----:B------:R-:W-:Y:S02]  /*45b0*/  @P5 VIADD R8, R8, 0x1 ;  /* 0x0000000108085836 */ /* 0x000fe40000000000 */
[----:B------:R-:W-:Y:S02]  /*45c0*/  @P6 IADD3 R12, PT, PT, R12, 0x1, RZ ;  /* 0x000000010c0c6810 */ /* 0x000fe40007ffe0ff */
[----:B------:R-:W-:-:S04]  /*45d0*/  @!P1 IMAD.MOV R8, RZ, RZ, -R8 ;  /* 0x000000ffff089224 */ /* 0x000fc800078e0a08 */
[----:B------:R-:W-:Y:S02]  /*45e0*/  @!P4 IADD3 R12, PT, PT, -R12, RZ, RZ ;  /* 0x000000ff0c0cc210 */ /* 0x000fe40007ffe1ff */
        /* <DEDUP_REMOVED lines=21> */
.L_x_1952:
[----:B------:R-:W-:Y:S01]  /*4740*/  IADD3 R22, P1, PT, R232, UR4, RZ ;  /* 0x00000004e8167c10 */ /* 0x000fe2000ff3e0ff */
[----:B------:R-:W-:-:S03]  /*4750*/  IMAD.MOV.U32 R233, RZ, RZ, R231 ;  /* 0x000000ffffe97224 */ /* 0x000fc600078e00e7 */
[----:B------:R-:W-:Y:S02]  /*4760*/  IADD3.X R23, PT, PT, R231, UR6, RZ, P1, !PT ;  /* 0x00000006e7177c10 */ /* 0x000fe40008ffe4ff */
[----:B------:R-:W-:Y:S01]  /*4770*/  IADD3 R20, P1, PT, R22, UR4, RZ ;  /* 0x0000000416147c10 */ /* 0x000fe2000ff3e0ff */
[----:B------:R-:W-:Y:S01]  /*4780*/  @!PT LDS RZ, [RZ] ;  /* 0x00000000fffff984 */ /* 0x000fe20000000800 */
[----:B------:R-:W-:Y:S01]  /*4790*/  @!PT LDS RZ, [RZ] ;  /* 0x00000000fffff984 */ /* 0x000fe20000000800 */
[----:B------:R-:W-:Y:S01]  /*47a0*/  @!PT LDS RZ, [RZ] ;  /* 0x00000000fffff984 */ /* 0x000fe20000000800 */
[----:B------:R-:W-:Y:S03]  /*47b0*/  LDGSTS.E.BYPASS.LTC128B.128 [R0+0x2000], desc[UR26][R232.64] ;  /* 0x02000000e8007fae */ /* 0x000fe6000b981a1a */
[----:B------:R-:W-:Y:S01]  /*47c0*/  IADD3.X R21, PT, PT, R23, UR6, RZ, P1, !PT ;  /* 0x0000000617157c10 */ /* 0x000fe20008ffe4ff */
[----:B------:R1:W-:Y:S01]  /*47d0*/  LDGSTS.E.BYPASS.LTC128B.128 [R0+0x2800], desc[UR26][R22.64] ;  /* 0x0280000016007fae */ /* 0x0003e2000b981a1a */
        /* <DEDUP_REMOVED lines=41> */
.L_x_1950:
        /* <DEDUP_REMOVED lines=64> */
[----:B------:R-:W-:Y:S02]  /*4e70*/  FMNMX.FTZ R4, R112, R7, !PT ;  /* 0x0000000770047209 */ /* 0x000fe40007810000 */
[----:B------:R-:W-:Y:S01]  /*4e80*/  LOP3.LUT R226, R192, 0x200, R194, 0xf8, !PT ;  /* 0x00000200c0e27812 */ /* 0x000fe200078ef8c2 */
[----:B------:R-:W2:Y:S01]  /*4e90*/  SHFL.BFLY PT, R9, R0, 0x2, 0x1f ;  /* 0x0c401f0000097f89 */ /* 0x000ea200000e0000 */
[----:B------:R-:W-:-:S02]  /*4ea0*/  IADD3 R3, PT, PT, R3, -0x2, RZ ;  /* 0xfffffffe03037810 */ /* 0x000fc40007ffe0ff */
[----:B------:R-:W-:Y:S01]  /*4eb0*/  LEA R226, R226, UR5, 0x1 ;  /* 0x00000005e2e27c11 */ /* 0x000fe2000f8e08ff */
[----:B------:R-:W3:Y:S03]  /*4ec0*/  SHFL.BFLY PT, R7, R4, 0x2, 0x1f ;  /* 0x0c401f0004077f89 */ /* 0x000ee600000e0000 */
[-C--:B------:R-:W-:Y:S01]  /*4ed0*/  IADD3 R123, PT, PT, R193, R226.reuse, RZ ;  /* 0x000000e2c17b7210 */ /* 0x080fe20007ffe0ff */
[----:B------:R-:W-:Y:S01]  /*4ee0*/  LDSM.16.MT88.4 R16, [R226+0xa000] ;  /* 0x00a00000e210783b */ /* 0x000fe20000004200 */
[----:B------:R-:W-:-:S03]  /*4ef0*/  IADD3 R128, PT, PT, R197, R226, RZ ;  /* 0x000000e2c5807210 */ /* 0x000fc60007ffe0ff */
[----:B------:R-:W-:Y:S01]  /*4f00*/  LDSM.16.MT88.4 R24, [R123+0xa800] ;  /* 0x00a800007b18783b */ /* 0x000fe20000004200 */
[----:B------:R-:W-:-:S03]  /*4f10*/  IADD3 R115, PT, PT, R193, R128, RZ ;  /* 0x00000080c1737210 */ /* 0x000fc60007ffe0ff */
[----:B------:R-:W-:Y:S04]  /*4f20*/  LDSM.16.MT88.4 R40, [R128+0xa000] ;  /* 0x00a000008028783b */ /* 0x000fe80000004200 */
[----:B------:R-:W-:Y:S01]  /*4f30*/  LDSM.16.MT88.4 R28, [R226+0xa800] ;  /* 0x00a80000e21c783b */ /* 0x000fe20000004200 */
[----:B--2---:R-:W-:Y:S02]  /*4f40*/  FMNMX.FTZ R9, R0, R9, !PT ;  /* 0x0000000900097209 */ /* 0x004fe40007810000 */
[----:B---3--:R-:W-:-:S03]  /*4f50*/  FMNMX.FTZ R7, R4, R7, !PT ;  /* 0x0000000704077209 */ /* 0x008fc60007810000 */
[----:B------:R-:W2:Y:S04]  /*4f60*/  SHFL.BFLY PT, R2, R9, 0x1, 0x1f ;  /* 0x0c201f0009027f89 */ /* 0x000ea800000e0000 */
[----:B------:R-:W3:Y:S01]  /*4f70*/  SHFL.BFLY PT, R0, R7, 0x1, 0x1f ;  /* 0x0c201f0007007f89 */ /* 0x000ee200000e0000 */
[----:B--2---:R-:W-:-:S03]  /*4f80*/  FMNMX.FTZ R2, R9, R2, !PT ;  /* 0x0000000209027209 */ /* 0x004fc60007810000 */
[----:B------:R-:W2:Y:S01]  /*4f90*/  LDSM.16.MT88.4 R8, [R123+0xa000] ;  /* 0x00a000007b08783b */ /* 0x000ea20000004200 */
[----:B---3--:R-:W-:Y:S01]  /*4fa0*/  FMNMX.FTZ R0, R7, R0, !PT ;  /* 0x0000000007007209 */ /* 0x008fe20007810000 */
[C---:B-1----:R-:W-:Y:S01]  /*4fb0*/  FMUL.FTZ R122, R2.reuse, UR4 ;  /* 0x00000004027a7c20 */ /* 0x042fe20008410000 */
[----:B------:R-:W-:-:S03]  /*4fc0*/  FSETP.NEU.FTZ.AND P1, PT, R2, -INF , PT ;  /* 0xff8000000200780b */ /* 0x000fc60003f3d000 */
[----:B------:R-:W-:Y:S01]  /*4fd0*/  FMUL.FTZ R117, R0, UR4 ;  /* 0x0000000400757c20 */ /* 0x000fe20008410000 */
[----:B------:R-:W-:Y:S02]  /*4fe0*/  FSEL R122, R122, RZ, P1 ;  /* 0x000000ff7a7a7208 */ /* 0x000fe40000800000 */
[----:B------:R-:W-:-:S03]  /*4ff0*/  FSETP.NEU.FTZ.AND P1, PT, R0, -INF , PT ;  /* 0xff8000000000780b */ /* 0x000fc60003f3d000 */
[--C-:B------:R-:W-:Y:S01]  /*5000*/  FFMA.FTZ R121, R5, UR4, -R122.reuse ;  /* 0x0000000405797c23 */ /* 0x100fe2000801087a */
[----:B------:R-:W-:Y:S01]  /*5010*/  FSEL R117, R117, RZ, P1 ;  /* 0x000000ff75757208 */ /* 0x000fe20000800000 */
[--C-:B------:R-:W-:Y:S01]  /*5020*/  FFMA.FTZ R120, R209, UR4, -R122.reuse ;  /* 0x00000004d1787c23 */ /* 0x100fe2000801087a */
[--C-:B------:R-:W-:Y:S01]  /*5030*/  FFMA.FTZ R119, R211, UR4, -R122.reuse ;  /* 0x00000004d3777c23 */ /* 0x100fe2000801087a */
[--C-:B------:R-:W-:Y:S01]  /*5040*/  FFMA.FTZ R118, R213, UR4, -R122.reuse ;  /* 0x00000004d5767c23 */ /* 0x100fe2000801087a */
[--C-:B------:R-:W-:Y:S01]  /*5050*/  FFMA.FTZ R135, R45, UR4, -R122.reuse ;  /* 0x000000042d877c23 */ /* 0x100fe2000801087a */
[--C-:B------:R-:W-:Y:S01]  /*5060*/  FFMA.FTZ R127, R208, UR4, -R117.reuse ;  /* 0x00000004d07f7c23 */ /* 0x100fe20008010875 */
[--C-:B------:R-:W-:Y:S01]  /*5070*/  FFMA.FTZ R126, R206, UR4, -R117.reuse ;  /* 0x00000004ce7e7c23 */ /* 0x100fe20008010875 */
[--C-:B------:R-:W-:Y:S01]  /*5080*/  FFMA.FTZ R125, R210, UR4, -R117.reuse ;  /* 0x00000004d27d7c23 */ /* 0x100fe20008010875 */
[--C-:B------:R-:W-:Y:S01]  /*5090*/  FFMA.FTZ R124, R204, UR4, -R117.reuse ;  /* 0x00000004cc7c7c23 */ /* 0x100fe20008010875 */
[----:B------:R-:W1:Y:S01]  /*50a0*/  LDSM.16.MT88.4 R44, [R115+0xa000] ;  /* 0x00a00000732c783b */ /* 0x000e620000004200 */
        /* <DEDUP_REMOVED lines=9> */
[--C-:B------:R-:W-:Y:S01]  /*5140*/  FFMA.FTZ R138, R53, UR4, -R122.reuse ;  /* 0x00000004358a7c23 */ /* 0x100fe2000801087a */
[--C-:B------:R-:W-:Y:S01]  /*5150*/  FFMA.FTZ R137, R51, UR4, -R122.reuse ;  /* 0x0000000433897c23 */ /* 0x100fe2000801087a */
[--C-:B------:R-:W-:Y:S01]  /*5160*/  FFMA.FTZ R139, R49, UR4, -R122.reuse ;  /* 0x00000004318b7c23 */ /* 0x100fe2000801087a */
[----:B------:R-:W4:Y:S01]  /*5170*/  LDSM.16.MT88.4 R52, [R128+0xa800] ;  /* 0x00a800008034783b */ /* 0x000f220000004200 */
[--C-:B------:R-:W-:Y:S01]  /*5180*/  FFMA.FTZ R140, R201, UR4, -R122.reuse ;  /* 0x00000004c98c7c23 */ /* 0x100fe2000801087a */
[--C-:B------:R-:W-:Y:S01]  /*5190*/  FFMA.FTZ R141, R200, UR4, -R117.reuse ;  /* 0x00000004c88d7c23 */ /* 0x100fe20008010875 */
[--C-:B------:R-:W-:Y:S01]  /*51a0*/  FFMA.FTZ R142, R190, UR4, -R117.reuse ;  /* 0x00000004be8e7c23 */ /* 0x100fe20008010875 */
[----:B------:R-:W-:Y:S01]  /*51b0*/  MUFU.EX2 R119, R119 ;  /* 0x0000007700777308 */ /* 0x000fe20000000800 */
[----:B------:R-:W5:Y:S01]  /*51c0*/  LDSM.16.MT88.4 R48, [R115+0xa800] ;  /* 0x00a800007330783b */ /* 0x000f620000004200 */
[--C-:B------:R-:W-:Y:S01]  /*51d0*/  FFMA.FTZ R143, R196, UR4, -R117.reuse ;  /* 0x00000004c48f7c23 */ /* 0x100fe20008010875 */
[--C-:B------:R-:W-:Y:S01]  /*51e0*/  FFMA.FTZ R144, R148, UR4, -R117.reuse ;  /* 0x0000000494907c23 */ /* 0x100fe20008010875 */
[--C-:B------:R-:W-:Y:S01]  /*51f0*/  FFMA.FTZ R147, R151, UR4, -R122.reuse ;  /* 0x0000000497937c23 */ /* 0x100fe2000801087a */
[--C-:B------:R-:W-:Y:S01]  /*5200*/  FFMA.FTZ R148, R149, UR4, -R122.reuse ;  /* 0x0000000495947c23 */ /* 0x100fe2000801087a */
[--C-:B------:R-:W-:Y:S01]  /*5210*/  FFMA.FTZ R146, R199, UR4, -R122.reuse ;  /* 0x00000004c7927c23 */ /* 0x100fe2000801087a */
[--C-:B------:R-:W-:Y:S01]  /*5220*/  FFMA.FTZ R145, R195, UR4, -R122.reuse ;  /* 0x00000004c3917c23 */ /* 0x100fe2000801087a */
[----:B------:R-:W2:Y:S01]  /*5230*/  MUFU.EX2 R118, R118 ;  /* 0x0000007600767308 */ /* 0x000ea20000000800 */
        /* <DEDUP_REMOVED lines=16> */
[----:B--2---:R-:W-:Y:S01]  /*5340*/  F2FP.F16.F32.PACK_AB R34, R118, R119 ;  /* 0x000000777622723e */ /* 0x004fe200000000ff */
        /* <DEDUP_REMOVED lines=62> */
[----:B------:R-:W2:Y:S01]  /*5730*/  MUFU.EX2 R132, R132 ;  /* 0x0000008400847308 */ /* 0x000ea20000000800 */
        /* <DEDUP_REMOVED lines=15> */
[----:B------:R-:W4:Y:S01]  /*5830*/  MUFU.EX2 R130, R130 ;  /* 0x0000008200827308 */ /* 0x000f220000000800 */
[C---:B------:R-:W-:Y:S01]  /*5840*/  HMMA.16816.F32 R40, R32.reuse, R42, RZ ;  /* 0x0000002a2028723c */ /* 0x040fe200000018ff */
[--C-:B------:R-:W-:Y:S01]  /*5850*/  FFMA.FTZ R68, R68, UR4, -R117.reuse ;  /* 0x0000000444447c23 */ /* 0x100fe20008010875 */
[----:B------:R-:W-:Y:S01]  /*5860*/  FADD.FTZ R120, R121, R120 ;  /* 0x0000007879787221 */ /* 0x000fe20000010000 */
[----:B------:R-:W-:Y:S01]  /*5870*/  FADD.FTZ R126, R127, R126 ;  /* 0x0000007e7f7e7221 */ /* 0x000fe20000010000 */
[--C-:B------:R-:W-:Y:S01]  /*5880*/  FFMA.FTZ R64, R64, UR4, -R117.reuse ;  /* 0x0000000440407c23 */ /* 0x100fe20008010875 */
[--C-:B------:R-:W-:Y:S01]  /*5890*/  FFMA.FTZ R61, R61, UR4, -R117.reuse ;  /* 0x000000043d3d7c23 */ /* 0x100fe20008010875 */
[----:B------:R-:W-:Y:S01]  /*58a0*/  FFMA.FTZ R60, R60, UR4, -R117 ;  /* 0x000000043c3c7c23 */ /* 0x000fe20008010875 */
[----:B------:R-:W-:Y:S01]  /*58b0*/  MUFU.EX2 R138, R138 ;  /* 0x0000008a008a7308 */ /* 0x000fe20000000800 */
[C---:B-1----:R-:W-:Y:S01]  /*58c0*/  HMMA.16816.F32 R36, R32.reuse, R44, RZ ;  /* 0x0000002c2024723c */ /* 0x042fe200000018ff */
[----:B---3--:R-:W-:Y:S01]  /*58d0*/  F2FP.F16.F32.PACK_AB R44, R129, R116 ;  /* 0x00000074812c723e */ /* 0x008fe200000000ff */
[----:B------:R-:W-:Y:S01]  /*58e0*/  FADD.FTZ R125, R125, R126 ;  /* 0x0000007e7d7d7221 */ /* 0x000fe20000010000 */
[----:B--2---:R-:W-:Y:S01]  /*58f0*/  F2FP.F16.F32.PACK_AB R45, R132, R133 ;  /* 0x00000085842d723e */ /* 0x004fe200000000ff */
[--C-:B------:R-:W-:Y:S01]  /*5900*/  FFMA.FTZ R62, R62, UR4, -R122.reuse ;  /* 0x000000043e3e7c23 */ /* 0x100fe2000801087a */
[----:B------:R-:W-:Y:S01]  /*5910*/  FFMA.FTZ R59, R59, UR4, -R122 ;  /* 0x000000043b3b7c23 */ /* 0x000fe2000801087a */
[----:B------:R-:W-:Y:S01]  /*5920*/  FADD.FTZ R124, R124, R125 ;  /* 0x0000007d7c7c7221 */ /* 0x000fe20000010000 */
[----:B------:R-:W1:Y:S01]  /*5930*/  MUFU.EX2 R137, R137 ;  /* 0x0000008900897308 */ /* 0x000e620000000800 */
[----:B------:R-:W-:Y:S01]  /*5940*/  HMMA.16816.F32 R32, R32, R46, RZ ;  /* 0x0000002e2020723c */ /* 0x000fe200000018ff */
[----:B------:R-:W-:Y:S01]  /*5950*/  F2FP.F16.F32.PACK_AB R46, R134, R135 ;  /* 0x00000087862e723e */ /* 0x000fe200000000ff */
[----:B------:R-:W-:Y:S01]  /*5960*/  FADD.FTZ R133, R133, R124 ;  /* 0x0000007c85857221 */ /* 0x000fe20000010000 */
[----:B----4-:R-:W-:Y:S01]  /*5970*/  F2FP.F16.F32.PACK_AB R47, R130, R131 ;  /* 0x00000083822f723e */ /* 0x010fe200000000ff */
[--C-:B------:R-:W-:Y:S01]  /*5980*/  FFMA.FTZ R58, R58, UR4, -R122.reuse ;  /* 0x000000043a3a7c23 */ /* 0x100fe2000801087a */
[----:B------:R-:W-:Y:S01]  /*5990*/  FFMA.FTZ R57, R57, UR4, -R117 ;  /* 0x0000000439397c23 */ /* 0x000fe20008010875 */
[----:B------:R-:W-:Y:S01]  /*59a0*/  FADD.FTZ R132, R132, R133 ;  /* 0x0000008584847221 */ /* 0x000fe20000010000 */
[----:B------:R-:W-:Y:S01]  /*59b0*/  MUFU.EX2 R139, R139 ;  /* 0x0000008b008b7308 */ /* 0x000fe20000000800 */
[--C-:B------:R-:W-:Y:S01]  /*59c0*/  FFMA.FTZ R56, R56, UR4, -R117.reuse ;  /* 0x0000000438387c23 */ /* 0x100fe20008010875 */
[----:B------:R-:W-:Y:S01]  /*59d0*/  FFMA.FTZ R99, R109, UR4, -R122 ;  /* 0x000000046d637c23 */ /* 0x000fe2000801087a */
[----:B------:R-:W-:Y:S01]  /*59e0*/  HMMA.16816.F32 R12, R44, R24, R12 ;  /* 0x000000182c0c723c */ /* 0x000fe2000000180c */
[----:B------:R-:W-:Y:S01]  /*59f0*/  FADD.FTZ R131, R131, R132 ;  /* 0x0000008483837221 */ /* 0x000fe20000010000 */
[----:B------:R-:W-:Y:S01]  /*5a00*/  FFMA.FTZ R243, R114, UR4, -R122 ;  /* 0x0000000472f37c23 */ /* 0x000fe2000801087a */
[----:B------:R-:W-:Y:S01]  /*5a10*/  FFMA.FTZ R105, R105, UR4, -R117 ;  /* 0x0000000469697c23 */ /* 0x000fe20008010875 */
[----:B------:R-:W-:Y:S01]  /*5a20*/  ISETP.GE.AND P1, PT, R3, R230, PT ;  /* 0x000000e60300720c */ /* 0x000fe20003f26270 */
[----:B------:R-:W-:Y:S01]  /*5a30*/  MUFU.EX2 R140, R140 ;  /* 0x0000008c008c7308 */ /* 0x000fe20000000800 */
[----:B------:R-:W-:-:S02]  /*5a40*/  FADD.FTZ R130, R130, R131 ;  /* 0x0000008382827221 */ /* 0x000fc40000010000 */
[C---:B------:R-:W-:Y:S01]  /*5a50*/  HMMA.16816.F32 R8, R44.reuse, R26, R8 ;  /* 0x0000001a2c08723c */ /* 0x040fe20000001808 */
[----:B------:R-:W2:Y:S04]  /*5a60*/  LDSM.16.MT88.4 R24, [R123+0xb000] ;  /* 0x00b000007b18783b */ /* 0x000ea80000004200 */
[----:B------:R-:W-:Y:S03]  /*5a70*/  MUFU.EX2 R141, R141 ;  /* 0x0000008d008d7308 */ /* 0x000fe60000000800 */
[C---:B------:R-:W-:Y:S05]  /*5a80*/  HMMA.16816.F32 R20, R44.reuse, R28, R20 ;  /* 0x0000001c2c14723c */ /* 0x040fea0000001814 */
[----:B------:R-:W3:Y:S03]  /*5a90*/  MUFU.EX2 R142, R142 ;  /* 0x0000008e008e7308 */ /* 0x000ee60000000800 */
[C---:B------:R-:W-:Y:S01]  /*5aa0*/  HMMA.16816.F32 R16, R44.reuse, R30, R16 ;  /* 0x0000001e2c10723c */ /* 0x040fe20000001810 */
[----:B------:R-:W4:Y:S04]  /*5ab0*/  LDSM.16.MT88.4 R28, [R226+0xb000] ;  /* 0x00b00000e21c783b */ /* 0x000f280000004200 */
[----:B------:R-:W-:Y:S03]  /*5ac0*/  MUFU.EX2 R143, R143 ;  /* 0x0000008f008f7308 */ /* 0x000fe60000000800 */
[C---:B------:R-:W-:Y:S05]  /*5ad0*/  HMMA.16816.F32 R4, R44.reuse, R52, R4 ;  /* 0x000000342c04723c */ /* 0x040fea0000001804 */
[----:B------:R-:W2:Y:S03]  /*5ae0*/  MUFU.EX2 R144, R144 ;  /* 0x0000009000907308 */ /* 0x000ea60000000800 */
[C---:B------:R-:W-:Y:S01]  /*5af0*/  HMMA.16816.F32 R40, R44.reuse, R54, R40 ;  /* 0x000000362c28723c */ /* 0x040fe20000001828 */
[----:B------:R-:W4:Y:S04]  /*5b00*/  LDSM.16.MT88.4 R52, [R128+0xb000] ;  /* 0x00b000008034783b */ /* 0x000f280000004200 */
[----:B------:R-:W-:Y:S03]  /*5b10*/  MUFU.EX2 R146, R146 ;  /* 0x0000009200927308 */ /* 0x000fe60000000800 */
[C---:B-----5:R-:W-:Y:S05]  /*5b20*/  HMMA.16816.F32 R36, R44.reuse, R48, R36 ;  /* 0x000000302c24723c */ /* 0x060fea0000001824 */
[----:B------:R-:W5:Y:S03]  /*5b30*/  MUFU.EX2 R145, R145 ;  /* 0x0000009100917308 */ /* 0x000f660000000800 */
[----:B------:R-:W-:Y:S01]  /*5b40*/  HMMA.16816.F32 R32, R44, R50, R32 ;  /* 0x000000322c20723c */ /* 0x000fe20000001820 */
[----:B------:R-:W5:Y:S01]  /*5b50*/  LDSM.16.MT88.4 R48, [R115+0xb000] ;  /* 0x00b000007330783b */ /* 0x000f620000004200 */
[----:B-1----:R-:W-:-:S02]  /*5b60*/  F2FP.F16.F32.PACK_AB R44, R137, R138 ;  /* 0x0000008a892c723e */ /* 0x002fc400000000ff */
[----:B---3--:R-:W-:Y:S01]  /*5b70*/  F2FP.F16.F32.PACK_AB R45, R142, R141 ;  /* 0x0000008d8e2d723e */ /* 0x008fe200000000ff */
        /* <DEDUP_REMOVED lines=21> */
[----:B------:R-:W3:Y:S05]  /*5cd0*/  LDSM.16.MT88.4 R52, [R128+0xb800] ;  /* 0x00b800008034783b */ /* 0x000eea0000004200 */
[----:B------:R-:W3:Y:S02]  /*5ce0*/  MUFU.EX2 R154, R154 ;  /* 0x0000009a009a7308 */ /* 0x000ee40000000800 */
[C---:B-----5:R-:W-:Y:S06]  /*5cf0*/  HMMA.16816.F32 R36, R44.reuse, R48, R36 ;  /* 0x000000302c24723c */ /* 0x060fec0000001824 */
        /* <DEDUP_REMOVED lines=9> */
[----:B------:R-:W-:-:S06]  /*5d90*/  FADD.FTZ R150, R150, R149 ;  /* 0x0000009596967221 */ /* 0x000fcc0000010000 */
[C---:B-1----:R-:W-:Y:S01]  /*5da0*/  HMMA.16816.F32 R12, R44.reuse, R24, R12 ;  /* 0x000000182c0c723c */ /* 0x042fe2000000180c */
[----:B------:R-:W-:Y:S07]  /*5db0*/  MUFU.EX2 R158, R158 ;  /* 0x0000009e009e7308 */ /* 0x000fee0000000800 */
        /* <DEDUP_REMOVED lines=8> */
[C---:B------:R-:W-:Y:S02]  /*5e40*/  HMMA.16816.F32 R4, R44.reuse, R52, R4 ;  /* 0x000000342c04723c */ /* 0x040fe40000001804 */
[----:B------:R-:W-:Y:S06]  /*5e50*/  MUFU.EX2 R167, R167 ;  /* 0x000000a700a77308 */ /* 0x000fec0000000800 */
[C---:B------:R-:W-:Y:S01]  /*5e60*/  HMMA.16816.F32 R40, R44.reuse, R54, R40 ;  /* 0x000000362c28723c */ /* 0x040fe20000001828 */
[----:B------:R-:W3:Y:S01]  /*5e70*/  LDSM.16.MT88.4 R52, [R128+0xc000] ;  /* 0x00c000008034783b */ /* 0x000ee20000004200 */
[----:B------:R-:W3:Y:S06]  /*5e80*/  MUFU.EX2 R162, R162 ;  /* 0x000000a200a27308 */ /* 0x000eec0000000800 */
[C---:B-----5:R-:W-:Y:S02]  /*5e90*/  HMMA.16816.F32 R36, R44.reuse, R48, R36 ;  /* 0x000000302c24723c */ /* 0x060fe40000001824 */
        /* <DEDUP_REMOVED lines=19> */
[C---:B------:R-:W-:Y:S04]  /*5fd0*/  HMMA.16816.F32 R4, R44.reuse, R52, R4 ;  /* 0x000000342c04723c */ /* 0x040fe80000001804 */
[----:B------:R-:W4:Y:S04]  /*5fe0*/  MUFU.EX2 R170, R170 ;  /* 0x000000aa00aa7308 */ /* 0x000f280000000800 */
[C---:B------:R-:W-:Y:S01]  /*5ff0*/  HMMA.16816.F32 R40, R44.reuse, R54, R40 ;  /* 0x000000362c28723c */ /* 0x040fe20000001828 */
[----:B------:R-:W4:Y:S03]  /*6000*/  LDSM.16.MT88.4 R52, [R128+0xc800] ;  /* 0x00c800008034783b */ /* 0x000f260000004200 */
[----:B------:R-:W-:Y:S04]  /*6010*/  MUFU.EX2 R174, R174 ;  /* 0x000000ae00ae7308 */ /* 0x000fe80000000800 */
[C---:B-----5:R-:W-:Y:S04]  /*6020*/  HMMA.16816.F32 R36, R44.reuse, R48, R36 ;  /* 0x000000302c24723c */ /* 0x060fe80000001824 */
        /* <DEDUP_REMOVED lines=19> */
[C---:B------:R-:W-:Y:S06]  /*6160*/  HMMA.16816.F32 R4, R44.reuse, R52, R4 ;  /* 0x000000342c04723c */ /* 0x040fec0000001804 */
[----:B------:R-:W-:Y:S02]  /*6170*/  MUFU.EX2 R185, R185 ;  /* 0x000000b900b97308 */ /* 0x000fe40000000800 */
[C---:B------:R-:W-:Y:S01]  /*6180*/  HMMA.16816.F32 R40, R44.reuse, R54, R40 ;  /* 0x000000362c28723c */ /* 0x040fe20000001828 */
[----:B------:R-:W4:Y:S05]  /*6190*/  LDSM.16.MT88.4 R52, [R128+0xd000] ;  /* 0x00d000008034783b */ /* 0x000f2a0000004200 */
[----:B------:R-:W-:Y:S02]  /*61a0*/  MUFU.EX2 R188, R188 ;  /* 0x000000bc00bc7308 */ /* 0x000fe40000000800 */
[C---:B-----5:R-:W-:Y:S06]  /*61b0*/  HMMA.16816.F32 R36, R44.reuse, R48, R36 ;  /* 0x000000302c24723c */ /* 0x060fec0000001824 */
        /* <DEDUP_REMOVED lines=18> */
[C---:B------:R-:W-:Y:S02]  /*62e0*/  HMMA.16816.F32 R4, R44.reuse, R52, R4 ;  /* 0x000000342c04723c */ /* 0x040fe40000001804 */
[----:B------:R-:W-:Y:S06]  /*62f0*/  MUFU.EX2 R159, R159 ;  /* 0x0000009f009f7308 */ /* 0x000fec0000000800 */
[C---:B------:R-:W-:Y:S01]  /*6300*/  HMMA.16816.F32 R40, R44.reuse, R54, R40 ;  /* 0x000000362c28723c */ /* 0x040fe20000001828 */
[----:B------:R-:W-:Y:S01]  /*6310*/  LDSM.16.MT88.4 R52, [R128+0xd800] ;  /* 0x00d800008034783b */ /* 0x000fe20000004200 */
[----:B------:R-:W-:Y:S06]  /*6320*/  MUFU.EX2 R178, R178 ;  /* 0x000000b200b27308 */ /* 0x000fec0000000800 */
[----:B-----5:R-:W-:Y:S01]  /*6330*/  HMMA.16816.F32 R36, R44, R48, R36 ;  /* 0x000000302c24723c */ /* 0x020fe20000001824 */
[----:B------:R-:W-:Y:S01]  /*6340*/  F2FP.F16.F32.PACK_AB R48, R187, R186 ;  /* 0x000000babb30723e */ /* 0x000fe200000000ff */
[----:B------:R-:W-:Y:S01]  /*6350*/  MUFU.EX2 R136, R136 ;  /* 0x0000008800887308 */ /* 0x000fe20000000800 */
[----:B-1----:R-:W-:-:S05]  /*6360*/  F2FP.F16.F32.PACK_AB R49, R183, R182 ;  /* 0x000000b6b731723e */ /* 0x002fca00000000ff */
[----:B------:R-:W-:Y:S01]  /*6370*/  HMMA.16816.F32 R32, R44, R50, R32 ;  /* 0x000000322c20723c */ /* 0x000fe20000001820 */
[----:B------:R-:W1:Y:S01]  /*6380*/  LDSM.16.MT88.4 R44, [R115+0xd800] ;  /* 0x00d80000732c783b */ /* 0x000e620000004200 */
[----:B------:R-:W-:Y:S01]  /*6390*/  F2FP.F16.F32.PACK_AB R50, R188, R185 ;  /* 0x000000b9bc32723e */ /* 0x000fe200000000ff */
[----:B------:R-:W5:Y:S01]  /*63a0*/  MUFU.EX2 R153, R153 ;  /* 0x0000009900997308 */ /* 0x000f620000000800 */
        /* <DEDUP_REMOVED lines=16> */
[C---:B------:R-:W-:Y:S02]  /*64b0*/  HMMA.16816.F32 R4, R48.reuse, R52, R4 ;  /* 0x000000343004723c */ /* 0x040fe40000001804 */
[----:B------:R-:W-:Y:S06]  /*64c0*/  MUFU.EX2 R97, R97 ;  /* 0x0000006100617308 */ /* 0x000fec0000000800 */
[----:B------:R-:W-:Y:S01]  /*64d0*/  HMMA.16816.F32 R40, R48, R54, R40 ;  /* 0x000000363028723c */ /* 0x000fe20000001828 */
[----:B------:R-:W-:Y:S01]  /*64e0*/  F2FP.F16.F32.PACK_AB R48, R172, R171 ;  /* 0x000000abac30723e */ /* 0x000fe200000000ff */
[----:B------:R-:W1:Y:S01]  /*64f0*/  LDSM.16.MT88.4 R52, [R115+0xe000] ;  /* 0x00e000007334783b */ /* 0x000e620000004200 */
[----:B-----5:R-:W-:Y:S01]  /*6500*/  F2FP.F16.F32.PACK_AB R49, R153, R136 ;  /* 0x000000889931723e */ /* 0x020fe200000000ff */
[----:B------:R-:W5:Y:S01]  /*6510*/  MUFU.EX2 R96, R96 ;  /* 0x0000006000607308 */ /* 0x000f620000000800 */
[----:B------:R-:W-:-:S02]  /*6520*/  F2FP.F16.F32.PACK_AB R50, R178, R159 ;  /* 0x0000009fb232723e */ /* 0x000fc400000000ff */
[----:B---3--:R-:W-:-:S05]  /*6530*/  F2FP.F16.F32.PACK_AB R51, R100, R103 ;  /* 0x000000676433723e */ /* 0x008fca00000000ff */
[----:B------:R-:W-:Y:S02]  /*6540*/  MUFU.EX2 R93, R93 ;  /* 0x0000005d005d7308 */ /* 0x000fe40000000800 */
[C---:B--2---:R-:W-:Y:S06]  /*6550*/  HMMA.16816.F32 R12, R48.reuse, R24, R12 ;  /* 0x00000018300c723c */ /* 0x044fec000000180c */
[----:B------:R-:W2:Y:S02]  /*6560*/  MUFU.EX2 R92, R92 ;  /* 0x0000005c005c7308 */ /* 0x000ea40000000800 */
[C---:B------:R-:W-:Y:S01]  /*6570*/  HMMA.16816.F32 R8, R48.reuse, R26, R8 ;  /* 0x0000001a3008723c */ /* 0x040fe20000001808 */
[----:B------:R-:W3:Y:S05]  /*6580*/  LDSM.16.MT88.4 R24, [R226+0xe800] ;  /* 0x00e80000e218783b */ /* 0x000eea0000004200 */
        /* <DEDUP_REMOVED lines=11> */
[C---:B------:R-:W-:Y:S06]  /*6640*/  HMMA.16816.F32 R36, R48.reuse, R52, R36 ;  /* 0x000000343024723c */ /* 0x040fec0000001824 */
[----:B------:R-:W1:Y:S02]  /*6650*/  MUFU.EX2 R88, R88 ;  /* 0x0000005800587308 */ /* 0x000e640000000800 */
[----:B------:R-:W-:Y:S01]  /*6660*/  HMMA.16816.F32 R32, R48, R54, R32 ;  /* 0x000000363020723c */ /* 0x000fe20000001820 */
[----:B------:R-:W-:Y:S01]  /*6670*/  F2FP.F16.F32.PACK_AB R48, R104, R101 ;  /* 0x000000656830723e */ /* 0x000fe200000000ff */
[----:B------:R-:W1:Y:S01]  /*6680*/  LDSM.16.MT88.4 R52, [R115+0xe800] ;  /* 0x00e800007334783b */ /* 0x000e620000004200 */
[----:B-----5:R-:W-:-:S02]  /*6690*/  F2FP.F16.F32.PACK_AB R49, R96, R97 ;  /* 0x000000616031723e */ /* 0x020fc400000000ff */
        /* <DEDUP_REMOVED lines=8> */
[C---:B----4-:R-:W-:Y:S02]  /*6720*/  HMMA.16816.F32 R12, R48.reuse, R28, R12 ;  /* 0x0000001c300c723c */ /* 0x050fe4000000180c */
[----:B------:R-:W4:Y:S06]  /*6730*/  MUFU.EX2 R83, R83 ;  /* 0x0000005300537308 */ /* 0x000f2c0000000800 */
[C---:B------:R-:W-:Y:S01]  /*6740*/  HMMA.16816.F32 R8, R48.reuse, R30, R8 ;  /* 0x0000001e3008723c */ /* 0x040fe20000001808 */
[----:B------:R-:W5:Y:S01]  /*6750*/  LDSM.16.MT88.4 R28, [R123+0xf000] ;  /* 0x00f000007b1c783b */ /* 0x000f620000004200 */
[----:B------:R-:W-:Y:S06]  /*6760*/  MUFU.EX2 R82, R82 ;  /* 0x0000005200527308 */ /* 0x000fec0000000800 */
[C---:B-1----:R-:W-:Y:S02]  /*6770*/  HMMA.16816.F32 R4, R48.reuse, R44, R4 ;  /* 0x0000002c3004723c */ /* 0x042fe40000001804 */
[----:B------:R-:W-:Y:S06]  /*6780*/  MUFU.EX2 R79, R79 ;  /* 0x0000004f004f7308 */ /* 0x000fec0000000800 */
[C---:B------:R-:W-:Y:S01]  /*6790*/  HMMA.16816.F32 R40, R48.reuse, R46, R40 ;  /* 0x0000002e3028723c */ /* 0x040fe20000001828 */
[----:B------:R-:W1:Y:S01]  /*67a0*/  LDSM.16.MT88.4 R44, [R128+0xf000] ;  /* 0x00f00000802c783b */ /* 0x000e620000004200 */
[----:B------:R-:W-:Y:S06]  /*67b0*/  MUFU.EX2 R81, R81 ;  /* 0x0000005100517308 */ /* 0x000fec0000000800 */
[C---:B------:R-:W-:Y:S02]  /*67c0*/  HMMA.16816.F32 R36, R48.reuse, R52, R36 ;  /* 0x000000343024723c */ /* 0x040fe40000001824 */
[----:B------:R-:W4:Y:S06]  /*67d0*/  MUFU.EX2 R80, R80 ;  /* 0x0000005000507308 */ /* 0x000f2c0000000800 */
[----:B------:R-:W-:Y:S01]  /*67e0*/  HMMA.16816.F32 R32, R48, R54, R32 ;  /* 0x000000363020723c */ /* 0x000fe20000001820 */
[----:B------:R-:W-:Y:S01]  /*67f0*/  F2FP.F16.F32.PACK_AB R48, R91, R94 ;  /* 0x0000005e5b30723e */ /* 0x000fe200000000ff */
[----:B------:R-:W4:Y:S01]  /*6800*/  LDSM.16.MT88.4 R52, [R115+0xf000] ;  /* 0x00f000007334783b */ /* 0x000f220000004200 */
[----:B------:R-:W-:Y:S01]  /*6810*/  F2FP.F16.F32.PACK_AB R49, R88, R89 ;  /* 0x000000595831723e */ /* 0x000fe200000000ff */
[----:B------:R-:W-:Y:S01]  /*6820*/  MUFU.EX2 R77, R77 ;  /* 0x0000004d004d7308 */ /* 0x000fe20000000800 */
[----:B------:R-:W-:-:S02]  /*6830*/  F2FP.F16.F32.PACK_AB R50, R87, R90 ;  /* 0x0000005a5732723e */ /* 0x000fc400000000ff */
[----:B--2---:R-:W-:-:S05]  /*6840*/  F2FP.F16.F32.PACK_AB R51, R84, R85 ;  /* 0x000000555433723e */ /* 0x004fca00000000ff */
[----:B------:R-:W2:Y:S02]  /*6850*/  MUFU.EX2 R76, R76 ;  /* 0x0000004c004c7308 */ /* 0x000ea40000000800 */
[C---:B---3--:R-:W-:Y:S06]  /*6860*/  HMMA.16816.F32 R20, R48.reuse, R24, R20 ;  /* 0x000000183014723c */ /* 0x048fec0000001814 */
[----:B------:R-:W-:Y:S02]  /*6870*/  MUFU.EX2 R78, R78 ;  /* 0x0000004e004e7308 */ /* 0x000fe40000000800 */
[C---:B------:R-:W-:Y:S01]  /*6880*/  HMMA.16816.F32 R16, R48.reuse, R26, R16 ;  /* 0x0000001a3010723c */ /* 0x040fe20000001810 */
[----:B------:R-:W3:Y:S05]  /*6890*/  LDSM.16.MT88.4 R24, [R226+0xf800] ;  /* 0x00f80000e218783b */ /* 0x000eea0000004200 */
[----:B------:R-:W3:Y:S02]  /*68a0*/  MUFU.EX2 R75, R75 ;  /* 0x0000004b004b7308 */ /* 0x000ee40000000800 */
[C---:B-----5:R-:W-:Y:S06]  /*68b0*/  HMMA.16816.F32 R12, R48.reuse, R28, R12 ;  /* 0x0000001c300c723c */ /* 0x060fec000000180c */
[----:B------:R-:W-:Y:S02]  /*68c0*/  MUFU.EX2 R74, R74 ;  /* 0x0000004a004a7308 */ /* 0x000fe40000000800 */
[C---:B------:R-:W-:Y:S01]  /*68d0*/  HMMA.16816.F32 R8, R48.reuse, R30, R8 ;  /* 0x0000001e3008723c */ /* 0x040fe20000001808 */
[----:B------:R-:W5:Y:S05]  /*68e0*/  LDSM.16.MT88.4 R28, [R123+0xf800] ;  /* 0x00f800007b1c783b */ /* 0x000f6a0000004200 */
        /* <DEDUP_REMOVED lines=14> */
[----:B--2---:R-:W-:-:S07]  /*69d0*/  F2FP.F16.F32.PACK_AB R51, R76, R77 ;  /* 0x0000004d4c33723e */ /* 0x004fce00000000ff */
[C---:B---3--:R-:W-:Y:S01]  /*69e0*/  HMMA.16816.F32 R20, R48.reuse, R24, R20 ;  /* 0x000000183014723c */ /* 0x048fe20000001814 */
[----:B------:R-:W-:Y:S07]  /*69f0*/  MUFU.EX2 R64, R64 ;  /* 0x0000004000407308 */ /* 0x000fee0000000800 */
[C---:B------:R-:W-:Y:S01]  /*6a00*/  HMMA.16816.F32 R16, R48.reuse, R26, R16 ;  /* 0x0000001a3010723c */ /* 0x040fe20000001810 */
[----:B------:R-:W2:Y:S01]  /*6a10*/  LDSM.16.MT88.4 R24, [R226+0x10000] ;  /* 0x01000000e218783b */ /* 0x000ea20000004200 */
[----:B------:R-:W-:Y:S06]  /*6a20*/  MUFU.EX2 R61, R61 ;  /* 0x0000003d003d7308 */ /* 0x000fec0000000800 */
[C---:B-----5:R-:W-:Y:S02]  /*6a30*/  HMMA.16816.F32 R12, R48.reuse, R28, R12 ;  /* 0x0000001c300c723c */ /* 0x060fe4000000180c */
        /* <DEDUP_REMOVED lines=11> */
[----:B------:R-:W-:Y:S01]  /*6af0*/  FFMA.FTZ R53, R67, UR4, -R122 ;  /* 0x0000000443357c23 */ /* 0x000fe2000801087a */
[----:B------:R-:W-:Y:S01]  /*6b00*/  FADD.FTZ R67, R151, R150 ;  /* 0x0000009697437221 */ /* 0x000fe20000010000 */
[----:B------:R-:W-:Y:S03]  /*6b10*/  MUFU.EX2 R57, R57 ;  /* 0x0000003900397308 */ /* 0x000fe60000000800 */
[----:B------:R-:W-:Y:S01]  /*6b20*/  FADD.FTZ R67, R152, R67 ;  /* 0x0000004398437221 */ /* 0x000fe20000010000 */
[----:B------:R-:W-:Y:S01]  /*6b30*/  HMMA.16816.F32 R32, R48, R54, R32 ;  /* 0x000000363020723c */ /* 0x000fe20000001820 */
[----:B------:R-:W-:Y:S01]  /*6b40*/  F2FP.F16.F32.PACK_AB R48, R75, R78 ;  /* 0x0000004e4b30723e */ /* 0x000fe200000000ff */
[--C-:B------:R-:W-:Y:S01]  /*6b50*/  FFMA.FTZ R54, R66, UR4, -R122.reuse ;  /* 0x0000000442367c23 */ /* 0x100fe2000801087a */
[----:B------:R-:W-:Y:S01]  /*6b60*/  F2FP.F16.F32.PACK_AB R49, R72, R73 ;  /* 0x000000494831723e */ /* 0x000fe200000000ff */
[--C-:B------:R-:W-:Y:S01]  /*6b70*/  FFMA.FTZ R55, R63, UR4, -R122.reuse ;  /* 0x000000043f377c23 */ /* 0x100fe2000801087a */
[----:B------:R-:W-:Y:S01]  /*6b80*/  F2FP.F16.F32.PACK_AB R50, R71, R74 ;  /* 0x0000004a4732723e */ /* 0x000fe200000000ff */
[----:B------:R-:W-:Y:S01]  /*6b90*/  FFMA.FTZ R63, R65, UR4, -R117 ;  /* 0x00000004413f7c23 */ /* 0x000fe20008010875 */
[----:B------:R-:W-:Y:S01]  /*6ba0*/  F2FP.F16.F32.PACK_AB R51, R68, R69 ;  /* 0x000000454433723e */ /* 0x000fe200000000ff */
[----:B------:R-:W-:Y:S01]  /*6bb0*/  MUFU.EX2 R52, R52 ;  /* 0x0000003400347308 */ /* 0x000fe20000000800 */
[----:B------:R-:W-:Y:S01]  /*6bc0*/  FADD.FTZ R158, R158, R67 ;  /* 0x000000439e9e7221 */ /* 0x000fe20000010000 */
[----:B------:R-:W-:Y:S01]  /*6bd0*/  FFMA.FTZ R67, R106, UR4, -R117 ;  /* 0x000000046a437c23 */ /* 0x000fe20008010875 */
[----:B------:R-:W-:-:S02]  /*6be0*/  FFMA.FTZ R106, R108, UR4, -R122 ;  /* 0x000000046c6a7c23 */ /* 0x000fc4000801087a */
[----:B------:R-:W-:Y:S01]  /*6bf0*/  FADD.FTZ R161, R161, R158 ;  /* 0x0000009ea1a17221 */ /* 0x000fe20000010000 */
[----:B--2---:R-:W-:Y:S02]  /*6c00*/  HMMA.16816.F32 R20, R48, R24, R20 ;  /* 0x000000183014723c */ /* 0x004fe40000001814 */
[----:B------:R-:W2:Y:S01]  /*6c10*/  MUFU.EX2 R53, R53 ;  /* 0x0000003500357308 */ /* 0x000ea20000000800 */
[----:B------:R-:W-:-:S04]  /*6c20*/  FADD.FTZ R160, R160, R161 ;  /* 0x000000a1a0a07221 */ /* 0x000fc80000010000 */
[----:B------:R-:W-:Y:S01]  /*6c30*/  FADD.FTZ R163, R163, R160 ;  /* 0x000000a0a3a37221 */ /* 0x000fe20000010000 */
[----:B------:R-:W-:Y:S01]  /*6c40*/  HMMA.16816.F32 R16, R48, R26, R16 ;  /* 0x0000001a3010723c */ /* 0x000fe20000001810 */
[----:B------:R-:W4:Y:S01]  /*6c50*/  LDSM.16.MT88.4 R24, [R115+0x10000] ;  /* 0x010000007318783b */ /* 0x000f220000004200 */
[----:B------:R-:W-:Y:S01]  /*6c60*/  MUFU.EX2 R54, R54 ;  /* 0x0000003600367308 */ /* 0x000fe20000000800 */
[----:B------:R-:W-:-:S04]  /*6c70*/  FADD.FTZ R166, R166, R163 ;  /* 0x000000a3a6a67221 */ /* 0x000fc80000010000 */
[----:B------:R-:W-:Y:S01]  /*6c80*/  FADD.FTZ R173, R173, R166 ;  /* 0x000000a6adad7221 */ /* 0x000fe20000010000 */
[C---:B---3--:R-:W-:Y:S01]  /*6c90*/  HMMA.16816.F32 R12, R48.reuse, R28, R12 ;  /* 0x0000001c300c723c */ /* 0x048fe2000000180c */
[----:B------:R-:W-:Y:S01]  /*6ca0*/  FADD.FTZ R29, R119, R120 ;  /* 0x00000078771d7221 */ /* 0x000fe20000010000 */
[----:B------:R-:W-:Y:S01]  /*6cb0*/  MUFU.EX2 R55, R55 ;  /* 0x0000003700377308 */ /* 0x000fe20000000800 */
[----:B------:R-:W-:Y:S02]  /*6cc0*/  FADD.FTZ R168, R168, R173 ;  /* 0x000000ada8a87221 */ /* 0x000fe40000010000 */
[----:B------:R-:W-:Y:S02]  /*6cd0*/  FADD.FTZ R29, R118, R29 ;  /* 0x0000001d761d7221 */ /* 0x000fe40000010000 */
[----:B------:R-:W-:Y:S01]  /*6ce0*/  FADD.FTZ R175, R175, R168 ;  /* 0x000000a8afaf7221 */ /* 0x000fe20000010000 */
[----:B------:R-:W-:Y:S01]  /*6cf0*/  HMMA.16816.F32 R8, R48, R30, R8 ;  /* 0x0000001e3008723c */ /* 0x000fe20000001808 */
[----:B------:R-:W-:Y:S01]  /*6d00*/  FADD.FTZ R66, R116, R29 ;  /* 0x0000001d74427221 */ /* 0x000fe20000010000 */
[----:B------:R-:W3:Y:S01]  /*6d10*/  MUFU.EX2 R63, R63 ;  /* 0x0000003f003f7308 */ /* 0x000ee20000000800 */
[----:B------:R-:W5:Y:S01]  /*6d20*/  LDSM.16.MT88.4 R28, [R226+0x10800] ;  /* 0x01080000e21c783b */ /* 0x000f620000004200 */
[----:B------:R-:W-:Y:S01]  /*6d30*/  FADD.FTZ R180, R180, R175 ;  /* 0x000000afb4b47221 */ /* 0x000fe20000010000 */
[----:B------:R-:W-:-:S03]  /*6d40*/  FADD.FTZ R66, R129, R66 ;  /* 0x0000004281427221 */ /* 0x000fc60000010000 */
[C---:B-1----:R-:W-:Y:S01]  /*6d50*/  HMMA.16816.F32 R4, R48.reuse, R44, R4 ;  /* 0x0000002c3004723c */ /* 0x042fe20000001804 */
[----:B------:R-:W-:Y:S01]  /*6d60*/  FADD.FTZ R65, R135, R66 ;  /* 0x0000004287417221 */ /* 0x000fe20000010000 */
[----:B------:R-:W-:Y:S01]  /*6d70*/  FADD.FTZ R181, R181, R180 ;  /* 0x000000b4b5b57221 */ /* 0x000fe20000010000 */
[----:B------:R-:W-:Y:S02]  /*6d80*/  MUFU.EX2 R56, R56 ;  /* 0x0000003800387308 */ /* 0x000fe40000000800 */
[----:B------:R-:W-:Y:S01]  /*6d90*/  FADD.FTZ R65, R134, R65 ;  /* 0x0000004186417221 */ /* 0x000fe20000010000 */
[----:B------:R-:W-:Y:S01]  /*6da0*/  FADD.FTZ R184, R184, R181 ;  /* 0x000000b5b8b87221 */ /* 0x000fe20000010000 */
[----:B------:R-:W-:Y:S01]  /*6db0*/  LDSM.16.MT88.4 R132, [R226+0x11800] ;  /* 0x01180000e284783b */ /* 0x000fe20000004200 */
[----:B------:R-:W-:Y:S01]  /*6dc0*/  HMMA.16816.F32 R40, R48, R46, R40 ;  /* 0x0000002e3028723c */ /* 0x000fe20000001828 */
[----:B------:R-:W-:Y:S01]  /*6dd0*/  FADD.FTZ R138, R138, R65 ;  /* 0x000000418a8a7221 */ /* 0x000fe20000010000 */
[----:B------:R-:W-:Y:S01]  /*6de0*/  FFMA.FTZ R65, R111, UR4, -R122 ;  /* 0x000000046f417c23 */ /* 0x000fe2000801087a */
[----:B------:R-:W1:Y:S01]  /*6df0*/  LDSM.16.MT88.4 R44, [R123+0x10800] ;  /* 0x010800007b2c783b */ /* 0x000e620000004200 */
[----:B------:R-:W-:Y:S01]  /*6e00*/  MUFU.EX2 R67, R67 ;  /* 0x0000004300437308 */ /* 0x000fe20000000800 */
[----:B------:R-:W-:Y:S01]  /*6e10*/  FADD.FTZ R138, R137, R138 ;  /* 0x0000008a898a7221 */ /* 0x000fe20000010000 */
[----:B------:R-:W-:-:S02]  /*6e20*/  FADD.FTZ R191, R191, R184 ;  /* 0x000000b8bfbf7221 */ /* 0x000fc40000010000 */
[C---:B----4-:R-:W-:Y:S01]  /*6e30*/  HMMA.16816.F32 R36, R48.reuse, R24, R36 ;  /* 0x000000183024723c */ /* 0x050fe20000001824 */
[----:B------:R-:W-:Y:S01]  /*6e40*/  FADD.FTZ R139, R139, R138 ;  /* 0x0000008a8b8b7221 */ /* 0x000fe20000010000 */
[----:B------:R-:W-:Y:S02]  /*6e50*/  FADD.FTZ R182, R182, R191 ;  /* 0x000000bfb6b67221 */ /* 0x000fe40000010000 */
[----:B------:R-:W-:Y:S01]  /*6e60*/  MUFU.EX2 R65, R65 ;  /* 0x0000004100417308 */ /* 0x000fe20000000800 */
[----:B------:R-:W-:Y:S01]  /*6e70*/  FADD.FTZ R139, R140, R139 ;  /* 0x0000008b8c8b7221 */ /* 0x000fe20000010000 */
[----:B------:R-:W-:Y:S01]  /*6e80*/  FADD.FTZ R183, R183, R182 ;  /* 0x000000b6b7b77221 */ /* 0x000fe20000010000 */
[----:B------:R-:W-:Y:S01]  /*6e90*/  LDSM.16.MT88.4 R140, [R123+0x11800] ;  /* 0x011800007b8c783b */ /* 0x000fe20000004200 */
[----:B------:R-:W-:Y:S01]  /*6ea0*/  HMMA.16816.F32 R32, R48, R26, R32 ;  /* 0x0000001a3020723c */ /* 0x000fe20000001820 */
[----:B------:R-:W-:Y:S01]  /*6eb0*/  FADD.FTZ R146, R146, R139 ;  /* 0x0000008b92927221 */ /* 0x000fe20000010000 */
[----:B--2---:R-:W-:Y:S01]  /*6ec0*/  F2FP.F16.F32.PACK_AB R48, R53, R52 ;  /* 0x000000343530723e */ /* 0x004fe200000000ff */
[----:B------:R-:W2:Y:S01]  /*6ed0*/  LDSM.16.MT88.4 R24, [R128+0x10800] ;  /* 0x010800008018783b */ /* 0x000ea20000004200 */
[----:B---3--:R-:W-:Y:S01]  /*6ee0*/  F2FP.F16.F32.PACK_AB R49, R64, R63 ;  /* 0x0000003f4031723e */ /* 0x008fe200000000ff */
[----:B------:R-:W-:Y:S01]  /*6ef0*/  FADD.FTZ R146, R145, R146 ;  /* 0x0000009291927221 */ /* 0x000fe20000010000 */
[----:B------:R-:W-:Y:S01]  /*6f00*/  F2FP.F16.F32.PACK_AB R50, R55, R54 ;  /* 0x000000363732723e */ /* 0x000fe200000000ff */
[----:B------:R-:W-:Y:S01]  /*6f10*/  FADD.FTZ R176, R176, R183 ;  /* 0x000000b7b0b07221 */ /* 0x000fe20000010000 */
[----:B------:R-:W-:Y:S01]  /*6f20*/  F2FP.F16.F32.PACK_AB R51, R60, R61 ;  /* 0x0000003d3c33723e */ /* 0x000fe200000000ff */
[----:B------:R-:W-:Y:S01]  /*6f30*/  FADD.FTZ R147, R147, R146 ;  /* 0x0000009293937221 */ /* 0x000fe20000010000 */
[----:B------:R-:W-:Y:S01]  /*6f40*/  MUFU.EX2 R99, R99 ;  /* 0x0000006300637308 */ /* 0x000fe20000000800 */
[----:B------:R-:W-:-:S02]  /*6f50*/  FADD.FTZ R189, R189, R176 ;  /* 0x000000b0bdbd7221 */ /* 0x000fc40000010000 */
[----:B------:R-:W-:Y:S02]  /*6f60*/  FADD.FTZ R148, R148, R147 ;  /* 0x0000009394947221 */ /* 0x000fe40000010000 */
[C---:B-----5:R-:W-:Y:S03]  /*6f70*/  HMMA.16816.F32 R20, R48.reuse, R28, R20 ;  /* 0x0000001c3014723c */ /* 0x060fe60000001814 */
[----:B------:R-:W-:Y:S05]  /*6f80*/  MUFU.EX2 R106, R106 ;  /* 0x0000006a006a7308 */ /* 0x000fea0000000800 */
[C---:B------:R-:W-:Y:S01]  /*6f90*/  HMMA.16816.F32 R16, R48.reuse, R30, R16 ;  /* 0x0000001e3010723c */ /* 0x040fe20000001810 */
[----:B------:R-:W3:Y:S02]  /*6fa0*/  LDSM.16.MT88.4 R28, [R115+0x10800] ;  /* 0x01080000731c783b */ /* 0x000ee40000004200 */
[----:B------:R-:W4:Y:S05]  /*6fb0*/  MUFU.EX2 R243, R243 ;  /* 0x000000f300f37308 */ /* 0x000f2a0000000800 */
[----:B-1----:R-:W-:Y:S01]  /*6fc0*/  HMMA.16816.F32 R12, R48, R44, R12 ;  /* 0x0000002c300c723c */ /* 0x002fe2000000180c */
[----:B------:R-:W-:-:S04]  /*6fd0*/  FADD.FTZ R45, R155, R148 ;  /* 0x000000949b2d7221 */ /* 0x000fc80000010000 */
[----:B------:R-:W-:-:S03]  /*6fe0*/  FADD.FTZ R45, R154, R45 ;  /* 0x0000002d9a2d7221 */ /* 0x000fc60000010000 */
[----:B------:R-:W-:Y:S01]  /*6ff0*/  HMMA.16816.F32 R8, R48, R46, R8 ;  /* 0x0000002e3008723c */ /* 0x000fe20000001808 */
[----:B------:R-:W-:Y:S02]  /*7000*/  FADD.FTZ R66, R156, R45 ;  /* 0x0000002d9c427221 */ /* 0x000fe40000010000 */
[----:B------:R-:W1:Y:S01]  /*7010*/  LDSM.16.MT88.4 R44, [R226+0x11000] ;  /* 0x01100000e22c783b */ /* 0x000e620000004200 */
[----:B----4-:R-:W-:Y:S01]  /*7020*/  F2FP.F16.F32.PACK_AB R154, R243, R106 ;  /* 0x0000006af39a723e */ /* 0x010fe200000000ff */
[----:B------:R-:W-:-:S03]  /*7030*/  FADD.FTZ R66, R157, R66 ;  /* 0x000000429d427221 */ /* 0x000fc60000010000 */
[----:B--2---:R-:W-:Y:S01]  /*7040*/  HMMA.16816.F32 R4, R48, R24, R4 ;  /* 0x000000183004723c */ /* 0x004fe20000001804 */
[----:B------:R-:W-:Y:S01]  /*7050*/  FADD.FTZ R25, R167, R66 ;  /* 0x00000042a7197221 */ /* 0x000fe20000010000 */
[----:B------:R-:W-:-:S03]  /*7060*/  FFMA.FTZ R66, R107, UR4, -R117 ;  /* 0x000000046b427c23 */ /* 0x000fc60008010875 */
[----:B------:R-:W-:-:S03]  /*7070*/  FADD.FTZ R25, R162, R25 ;  /* 0x00000019a2197221 */ /* 0x000fc60000010000 */
[----:B------:R-:W-:Y:S01]  /*7080*/  HMMA.16816.F32 R40, R48, R26, R40 ;  /* 0x0000001a3028723c */ /* 0x000fe20000001828 */
[----:B------:R-:W-:Y:S01]  /*7090*/  FADD.FTZ R70, R164, R25 ;  /* 0x00000019a4467221 */ /* 0x000fe20000010000 */
[----:B------:R-:W2:Y:S01]  /*70a0*/  MUFU.EX2 R66, R66 ;  /* 0x0000004200427308 */ /* 0x000ea20000000800 */
[----:B------:R-:W4:Y:S02]  /*70b0*/  LDSM.16.MT88.4 R24, [R123+0x11000] ;  /* 0x011000007b18783b */ /* 0x000f240000004200 */
[----:B------:R-:W-:-:S03]  /*70c0*/  FADD.FTZ R70, R169, R70 ;  /* 0x00000046a9467221 */ /* 0x000fc60000010000 */
[----:B---3--:R-:W-:Y:S01]  /*70d0*/  HMMA.16816.F32 R36, R48, R28, R36 ;  /* 0x0000001c3024723c */ /* 0x008fe20000001824 */
[----:B------:R-:W-:Y:S01]  /*70e0*/  FADD.FTZ R29, R177, R70 ;  /* 0x00000046b11d7221 */ /* 0x000fe20000010000 */
[----:B------:R-:W-:-:S03]  /*70f0*/  FFMA.FTZ R70, R110, UR4, -R122 ;  /* 0x000000046e467c23 */ /* 0x000fc6000801087a */
[----:B------:R-:W-:-:S03]  /*7100*/  FADD.FTZ R29, R170, R29 ;  /* 0x0000001daa1d7221 */ /* 0x000fc60000010000 */
[----:B------:R-:W-:Y:S01]  /*7110*/  HMMA.16816.F32 R32, R48, R30, R32 ;  /* 0x0000001e3020723c */ /* 0x000fe20000001820 */
[----:B------:R-:W-:Y:S01]  /*7120*/  FADD.FTZ R174, R174, R29 ;  /* 0x0000001daeae7221 */ /* 0x000fe20000010000 */
[----:B------:R-:W-:Y:S01]  /*7130*/  F2FP.F16.F32.PACK_AB R48, R59, R62 ;  /* 0x0000003e3b30723e */ /* 0x000fe200000000ff */
[----:B------:R-:W3:Y:S01]  /*7140*/  LDSM.16.MT88.4 R28, [R128+0x11000] ;  /* 0x01100000801c783b */ /* 0x000ee20000004200 */
[----:B------:R-:W-:Y:S01]  /*7150*/  F2FP.F16.F32.PACK_AB R49, R56, R57 ;  /* 0x000000393831723e */ /* 0x000fe200000000ff */
[----:B------:R-:W-:Y:S01]  /*7160*/  FADD.FTZ R179, R179, R174 ;  /* 0x000000aeb3b37221 */ /* 0x000fe20000010000 */
[----:B------:R-:W-:Y:S01]  /*7170*/  F2FP.F16.F32.PACK_AB R50, R65, R58 ;  /* 0x0000003a4132723e */ /* 0x000fe200000000ff */
[----:B------:R-:W5:Y:S01]  /*7180*/  MUFU.EX2 R70, R70 ;  /* 0x0000004600467308 */ /* 0x000f620000000800 */
[----:B--2---:R-:W-:Y:S01]  /*7190*/  F2FP.F16.F32.PACK_AB R51, R67, R66 ;  /* 0x000000424333723e */ /* 0x004fe200000000ff */
[----:B------:R-:W-:-:S04]  /*71a0*/  FADD.FTZ R186, R186, R179 ;  /* 0x000000b3baba7221 */ /* 0x000fc80000010000 */
[----:B------:R-:W-:Y:S02]  /*71b0*/  FADD.FTZ R186, R187, R186 ;  /* 0x000000babbba7221 */ /* 0x000fe40000010000 */
[----:B-1----:R-:W-:Y:S02]  /*71c0*/  HMMA.16816.F32 R20, R48, R44, R20 ;  /* 0x0000002c3014723c */ /* 0x002fe40000001814 */
[----:B------:R-:W-:-:S04]  /*71d0*/  FADD.FTZ R185, R185, R186 ;  /* 0x000000bab9b97221 */ /* 0x000fc80000010000 */
[----:B------:R-:W-:Y:S02]  /*71e0*/  FADD.FTZ R188, R188, R185 ;  /* 0x000000b9bcbc7221 */ /* 0x000fe40000010000 */
[----:B------:R-:W-:Y:S01]  /*71f0*/  HMMA.16816.F32 R16, R48, R46, R16 ;  /* 0x0000002e3010723c */ /* 0x000fe20000001810 */
[----:B------:R-:W1:Y:S01]  /*7200*/  LDSM.16.MT88.4 R44, [R115+0x11000] ;  /* 0x01100000732c783b */ /* 0x000e620000004200 */
[----:B------:R-:W-:Y:S01]  /*7210*/  FADD.FTZ R171, R171, R188 ;  /* 0x000000bcabab7221 */ /* 0x000fe20000010000 */
[----:B-----5:R-:W-:-:S03]  /*7220*/  F2FP.F16.F32.PACK_AB R152, R99, R70 ;  /* 0x000000466398723e */ /* 0x020fc600000000ff */
[----:B------:R-:W-:Y:S02]  /*7230*/  FADD.FTZ R172, R172, R171 ;  /* 0x000000abacac7221 */ /* 0x000fe40000010000 */
[C---:B----4-:R-:W-:Y:S01]  /*7240*/  HMMA.16816.F32 R12, R48.reuse, R24, R12 ;  /* 0x00000018300c723c */ /* 0x050fe2000000180c */
[----:B------:R-:W-:Y:S01]  /*7250*/  FADD.FTZ R24, R136, R189 ;  /* 0x000000bd88187221 */ /* 0x000fe20000010000 */
[----:B------:R-:W-:Y:S01]  /*7260*/  FADD.FTZ R159, R159, R172 ;  /* 0x000000ac9f9f7221 */ /* 0x000fe20000010000 */
[----:B------:R-:W-:Y:S02]  /*7270*/  FFMA.FTZ R25, R102, UR4, -R117 ;  /* 0x0000000466197c23 */ /* 0x000fe40008010875 */
[----:B------:R-:W-:Y:S01]  /*7280*/  FADD.FTZ R24, R153, R24 ;  /* 0x0000001899187221 */ /* 0x000fe20000010000 */
[----:B------:R-:W-:Y:S02]  /*7290*/  FADD.FTZ R178, R178, R159 ;  /* 0x0000009fb2b27221 */ /* 0x000fe40000010000 */
[----:B------:R-:W2:Y:S01]  /*72a0*/  LDSM.16.MT88.4 R156, [R128+0x11800] ;  /* 0x01180000809c783b */ /* 0x000ea20000004200 */
        /* <DEDUP_REMOVED lines=10> */
[----:B---3--:R-:W-:Y:S01]  /*7350*/  HMMA.16816.F32 R4, R48, R28, R4 ;  /* 0x0000001c3004723c */ /* 0x008fe20000001804 */
[----:B------:R-:W3:Y:S01]  /*7360*/  LDSM.16.MT88.4 R112, [R115+0x11800] ;  /* 0x011800007370783b */ /* 0x000ee20000004200 */
[----:B------:R-:W-:Y:S01]  /*7370*/  FADD.FTZ R96, R96, R97 ;  /* 0x0000006160607221 */ /* 0x000fe20000010000 */
[----:B------:R-:W-:-:S02]  /*7380*/  FADD.FTZ R95, R95, R98 ;  /* 0x000000625f5f7221 */ /* 0x000fc40000010000 */
[----:B------:R-:W4:Y:S01]  /*7390*/  MUFU.EX2 R25, R25 ;  /* 0x0000001900197308 */ /* 0x000f220000000800 */
        /* <DEDUP_REMOVED lines=14> */
[----:B----4-:R-:W-:Y:S01]  /*7480*/  F2FP.F16.F32.PACK_AB R153, R25, R24 ;  /* 0x000000181999723e */ /* 0x010fe200000000ff */
        /* <DEDUP_REMOVED lines=47> */
[----:B------:R-:W-:Y:S02]  /*7780*/  FADD.FTZ R26, R26, R25 ;  /* 0x000000191a1a7221 */ /* 0x000fe40000010000 */
[----:B------:R-:W-:Y:S02]  /*7790*/  HMMA.16816.F32 R152, R152, R114, R32 ;  /* 0x000000729898723c */ /* 0x000fe40000001820 */
[----:B------:R-:W-:Y:S01]  /*77a0*/  FADD.FTZ R244, R27, R26 ;  /* 0x0000001a1bf47221 */ /* 0x000fe20000010000 */
[----:B------:R-:W-:-:S02]  /*77b0*/  NOP ;  /* 0x0000000000007918 */ /* 0x000fc40000000000 */
[----:B------:R-:W-:-:S15]  /*77c0*/  @!P1 BRA `(.L_x_1953) ;  /* 0x0000004c00d89947 */ /* 0x000fde0003800000 */
[----:B------:R-:W1:Y:S01]  /*77d0*/  S2UR UR5, SR_CgaCtaId ;  /* 0x00000000000579c3 */ /* 0x000e620000008800 */
[----:B------:R-:W-:Y:S01]  /*77e0*/  UISETP.NE.U32.AND UP0, UPT, UR12, URZ, UPT ;  /* 0x000000ff0c00728c */ /* 0x000fe2000bf05070 */
[----:B------:R-:W-:Y:S01]  /*77f0*/  MOV R5, 0x20 ;  /* 0x0000002000057802 */ /* 0x000fe20000000f00 */
[----:B------:R-:W-:Y:S01]  /*7800*/  IMAD.MOV.U32 R3, RZ, RZ, R0 ;  /* 0x000000ffff037224 */ /* 0x000fe200078e0000 */
[----:B------:R-:W-:Y:S01]  /*7810*/  UMOV UR10, 0x400 ;  /* 0x00000400000a7882 */ /* 0x000fe20000000000 */
[----:B------:R-:W-:Y:S01]  /*7820*/  UISETP.NE.AND.EX UP0, UPT, UR13, URZ, UPT, UP0 ;  /* 0x000000ff0d00728c */ /* 0x000fe2000bf05300 */
[----:B------:R-:W-:Y:S01]  /*7830*/  IMAD.MOV.U32 R165, RZ, RZ, R2 ;  /* 0x000000ffffa57224 */ /* 0x000fe200078e0002 */
[----:B------:R-:W-:Y:S01]  /*7840*/  SEL R5, R5, 0xffffffe0, !P2 ;  /* 0xffffffe005057807 */ /* 0x000fe20005000000 */
[----:B------:R-:W-:Y:S01]  /*7850*/  IMAD.MOV.U32 R238, RZ, RZ, RZ ;  /* 0x000000ffffee7224 */ /* 0x000fe200078e00ff */
[----:B------:R-:W2:Y:S02]  /*7860*/  LDCU UR4, c[0x0][0x45c] ;  /* 0x00008b80ff0477ac */ /* 0x000ea40008000800 */
[----:B------:R-:W-:Y:S01]  /*7870*/  PLOP3.LUT P1, PT, PT, PT, UP0, 0x80, 0x8 ;  /* 0x000000000008781c */ /* 0x000fe20003f2f008 */
[----:B------:R-:W3:Y:S01]  /*7880*/  LDCU.64 UR8, c[0x0][0x3a8] ;  /* 0x00007500ff0877ac */ /* 0x000ee20008000a00 */
[----:B------:R-:W4:Y:S01]  /*7890*/  LDCU.64 UR6, c[0x0][0x3a0] ;  /* 0x00007400ff0677ac */ /* 0x000f220008000a00 */
[----:B-1----:R-:W-:Y:S01]  /*78a0*/  ULEA UR5, UR5, UR10, 0x18 ;  /* 0x0000000a05057291 */ /* 0x002fe2000f8ec0ff */
[----:B------:R-:W-:-:S02]  /*78b0*/  IADD3 R236, PT, PT, R226, 0xa000, RZ ;  /* 0x0000a000e2ec7810 */ /* 0x000fc40007ffe0ff */
[----:B--2---:R-:W-:-:S09]  /*78c0*/  IADD3 R224, PT, PT, R5, R226, RZ ;  /* 0x000000e205e07210 */ /* 0x004fd20007ffe0ff */
.L_x_1957:
[----:B------:R-:W-:Y:S01]  /*78d0*/  @!P1 IADD3 R5, P0, PT, RZ, -R238, RZ ;  /* 0x800000eeff059210 */ /* 0x000fe20007f1e0ff */
[----:B------:R-:W1:Y:S01]  /*78e0*/  S2R R225, SR_TID.X ;  /* 0x0000000000e17919 */ /* 0x000e620000002100 */
[----:B------:R-:W-:Y:S01]  /*78f0*/  MOV R2, R234 ;  /* 0x000000ea00027202 */ /* 0x000fe20000000f00 */
[----:B------:R-:W2:Y:S01]  /*7900*/  @!P1 LDC R40, c[0x0][0x3c0] ;  /* 0x0000f000ff289b82 */ /* 0x000ea20000000800 */
[----:B------:R-:W-:Y:S07]  /*7910*/  DEPBAR.LE SB0, 0x0 ;  /* 0x000080000000791a */ /* 0x000fee0000000000 */
[----:B------:R-:W-:Y:S01]  /*7920*/  BAR.SYNC.DEFER_BLOCKING 0x0 ;  /* 0x0000000000007b1d */ /* 0x000fe20000010000 */
[----:B------:R-:W-:Y:S01]  /*7930*/  IMAD.MOV.U32 R0, RZ, RZ, R235 ;  /* 0x000000ffff007224 */ /* 0x000fe200078e00eb */
[----:B-1----:R-:W-:Y:S06]  /*7940*/  SHF.L.U32 R166, R225, 0x6, RZ ;  /* 0x00000006e1a67819 */ /* 0x002fec00000006ff */
[----:B------:R-:W1:Y:S01]  /*7950*/  LDC R43, c[0x0][0x3c4] ;  /* 0x0000f100ff2b7b82 */ /* 0x000e620000000800 */
[----:B--2---:R-:W-:Y:S04]  /*7960*/  @!P1 IMAD.SHL.U32 R4, R40, 0x100, RZ ;  /* 0x0000010028049824 */ /* 0x004fe800078e00ff */
[----:B------:R-:W-:Y:S05]  /*7970*/  @!P1 IMAD.X R4, RZ, RZ, ~R4, P0 ;  /* 0x000000ffff049224 */ /* 0x000fea00000e0e04 */
[----:B------:R-:W-:Y:S04]  /*7980*/  @!P1 SHF.R.S64 R5, R5, 0x1f, R4 ;  /* 0x0000001f05059819 */ /* 0x000fe80000001004 */
[----:B------:R-:W-:Y:S04]  /*7990*/  @!P1 IADD3 R234, P0, PT, R234, R5, RZ ;  /* 0x00000005eaea9210 */ /* 0x000fe80007f1e0ff */
[----:B------:R-:W-:Y:S01]  /*79a0*/  @!P1 LEA.HI.X.SX32 R235, R4, R235, 0x1, P0 ;  /* 0x000000eb04eb9211 */ /* 0x000fe200000f0eff */
[----:B------:R-:W-:Y:S08]  /*79b0*/  @!P1 BRA `(.L_x_1954) ;  /* 0x0000000000f49947 */ /* 0x000ff00003800000 */
[----:B------:R-:W2:Y:S01]  /*79c0*/  LDC R5, c[0x0][0x4f0] ;  /* 0x00013c00ff057b82 */ /* 0x000ea20000000800 */
[----:B------:R-:W-:Y:S07]  /*79d0*/  IABS R10, R242 ;  /* 0x000000f2000a7213 */ /* 0x000fee0000000000 */
[----:B------:R-:W5:Y:S01]  /*79e0*/  LDC.64 R40, c[0x0][0x3c0] ;  /* 0x0000f000ff287b82 */ /* 0x000f620000000a00 */
[-C--:B--2---:R-:W-:Y:S04]  /*79f0*/  IABS R4, R5.reuse ;  /* 0x0000000500047213 */ /* 0x084fe80000000000 */
[----:B------:R-:W2:Y:S10]  /*7a00*/  I2F.RP R9, R4 ;  /* 0x0000000400097306 */ /* 0x000eb40000209400 */
[----:B--2---:R-:W2:Y:S02]  /*7a10*/  MUFU.RCP R6, R9 ;  /* 0x0000000900067308 */ /* 0x004ea40000001000 */
[----:B--2---:R-:W-:Y:S02]  /*7a20*/  VIADD R12, R6, 0xffffffe ;  /* 0x0ffffffe060c7836 */ /* 0x004fe40000000000 */
[----:B------:R-:W-:Y:S06]  /*7a30*/  VIADD R6, R242, 0xffffff00 ;  /* 0xffffff00f2067836 */ /* 0x000fec0000000000 */
[----:B------:R-:W2:Y:S01]  /*7a40*/  F2I.FTZ.U32.TRUNC.NTZ R13, R12 ;  /* 0x0000000c000d7305 */ /* 0x000ea2000021f000 */
[----:B------:R-:W-:Y:S02]  /*7a50*/  IABS R8, R6 ;  /* 0x0000000600087213 */ /* 0x000fe40000000000 */
[----:B------:R-:W-:Y:S04]  /*7a60*/  LOP3.LUT R6, R6, R5, RZ, 0x3c, !PT ;  /* 0x0000000506067212 */ /* 0x000fe800078e3cff */
[----:B------:R-:W-:Y:S01]  /*7a70*/  ISETP.GE.AND P0, PT, R6, RZ, PT ;  /* 0x000000ff0600720c */ /* 0x000fe20003f06270 */
[--C-:B--2---:R-:W-:Y:S01]  /*7a80*/  IMAD.MOV R7, RZ, RZ, -R13.reuse ;  /* 0x000000ffff077224 */ /* 0x104fe200078e0a0d */
        /* <DEDUP_REMOVED lines=33> */
[----:B------:R-:W2:Y:S03]  /*7ca0*/  LDG.E R7, desc[UR26][R16.64] ;  /* 0x0000001a10077981 */ /* 0x000ea6000c1e1900 */
[----:B------:R-:W-:Y:S01]  /*7cb0*/  SHF.R.S32.HI R9, RZ, 0x1f, R5 ;  /* 0x0000001fff097819 */ /* 0x000fe20000011405 */
[----:B------:R-:W2:Y:S04]  /*7cc0*/  LDG.E R4, desc[UR26][R14.64] ;  /* 0x0000001a0e047981 */ /* 0x000ea8000c1e1900 */
[-C--:B-----5:R-:W-:Y:S02]  /*7cd0*/  IMAD R6, R9, R40.reuse, RZ ;  /* 0x0000002809067224 */ /* 0x0a0fe400078e02ff */
[C---:B------:R-:W-:Y:S04]  /*7ce0*/  IMAD.WIDE.U32 R8, R5.reuse, R40, RZ ;  /* 0x0000002805087225 */ /* 0x040fe800078e00ff */
[----:B------:R-:W-:Y:S05]  /*7cf0*/  IMAD R6, R5, R41, R6 ;  /* 0x0000002905067224 */ /* 0x000fea00078e0206 */
[----:B------:R-:W-:Y:S01]  /*7d00*/  IADD3 R9, PT, PT, R9, R6, RZ ;  /* 0x0000000609097210 */ /* 0x000fe20007ffe0ff */
[----:B--2---:R-:W-:Y:S04]  /*7d10*/  IMAD.IADD R7, R7, 0x1, -R4 ;  /* 0x0000000107077824 */ /* 0x004fe800078e0a04 */
[C---:B---3--:R-:W-:Y:S01]  /*7d20*/  IMAD.WIDE.U32 R8, R7.reuse, UR8, R8 ;  /* 0x0000000807087c25 */ /* 0x048fe2000f8e0008 */
[----:B------:R-:W-:Y:S02]  /*7d30*/  SHF.R.S32.HI R4, RZ, 0x1f, R7 ;  /* 0x0000001fff047819 */ /* 0x000fe40000011407 */
[----:B------:R-:W-:Y:S03]  /*7d40*/  LEA R234, P0, R8, R2, 0x1 ;  /* 0x0000000208ea7211 */ /* 0x000fe600078008ff */
[----:B------:R-:W-:Y:S04]  /*7d50*/  IMAD R4, R4, UR8, RZ ;  /* 0x0000000804047c24 */ /* 0x000fe8000f8e02ff */
[----:B------:R-:W-:Y:S04]  /*7d60*/  IMAD R4, R7, UR9, R4 ;  /* 0x0000000907047c24 */ /* 0x000fe8000f8e0204 */
[----:B------:R-:W-:Y:S05]  /*7d70*/  IMAD.IADD R235, R9, 0x1, R4 ;  /* 0x0000000109eb7824 */ /* 0x000fea00078e0204 */
[----:B------:R-:W-:Y:S07]  /*7d80*/  LEA.HI.X R235, R8, R0, R235, 0x1, P0 ;  /* 0x0000000008eb7211 */ /* 0x000fee00000f0ceb */
.L_x_1954:
[C---:B------:R-:W-:Y:S01]  /*7d90*/  IMAD.SHL.U32 R164, R225.reuse, 0x8, RZ ;  /* 0x00000008e1a47824 */ /* 0x040fe200078e00ff */
[C---:B------:R-:W-:Y:S01]  /*7da0*/  LOP3.LUT R245, R225.reuse, 0x38, RZ, 0xc0, !PT ;  /* 0x00000038e1f57812 */ /* 0x040fe200078ec0ff */
[----:B------:R-:W-:Y:S01]  /*7db0*/  IMAD.SHL.U32 R41, R225, 0x20, RZ ;  /* 0x00000020e1297824 */ /* 0x000fe200078e00ff */
[----:B------:R-:W-:Y:S01]  /*7dc0*/  LOP3.LUT R169, R166, 0x1c0, RZ, 0xc0, !PT ;  /* 0x000001c0a6a97812 */ /* 0x000fe200078ec0ff */
[----:B------:R-:W-:Y:S01]  /*7dd0*/  IMAD.MOV.U32 R229, RZ, RZ, 0x20 ;  /* 0x00000020ffe57424 */ /* 0x000fe200078e00ff */
[--C-:B------:R-:W-:Y:S01]  /*7de0*/  LOP3.LUT R245, R245, 0x1f8, R164.reuse, 0x78, !PT ;  /* 0x000001f8f5f57812 */ /* 0x100fe200078e78a4 */
[----:B------:R-:W-:Y:S01]  /*7df0*/  VIADD R237, R237, 0xffffffff ;  /* 0xffffffffeded7836 */ /* 0x000fe20000000000 */
[----:B------:R-:W-:Y:S01]  /*7e00*/  LOP3.LUT R227, R41, 0x7c00, RZ, 0xc0, !PT ;  /* 0x00007c0029e37812 */ /* 0x000fe200078ec0ff */
[C---:B------:R-:W-:Y:S01]  /*7e10*/  IMAD.SHL.U32 R41, R40.reuse, 0x20, RZ ;  /* 0x0000002028297824 */ /* 0x040fe200078e00ff */
        /* <DEDUP_REMOVED lines=12> */
[----:B------:R-:W-:Y:S01]  /*7ee0*/  IMAD.X R45, R43, 0x1, R40, P2 ;  /* 0x000000012b2d7824 */ /* 0x000fe200010e0628 */
[----:B------:R-:W-:Y:S02]  /*7ef0*/  LOP3.LUT R169, R169, 0x38, R164, 0xf8, !PT ;  /* 0x00000038a9a97812 */ /* 0x000fe400078ef8a4 */
[----:B------:R1:W-:Y:S01]  /*7f00*/  LDGSTS.E.BYPASS.LTC128B.128 [R245+0xa800], desc[UR26][R42.64] ;  /* 0x0a8000002af57fae */ /* 0x0003e2000b981a1a */
[-C--:B------:R-:W-:Y:S01]  /*7f10*/  IADD3 R46, P2, PT, R48, R41.reuse, RZ ;  /* 0x00000029302e7210 */ /* 0x080fe20007f5e0ff */
[--C-:B------:R-:W-:Y:S01]  /*7f20*/  IMAD.X R49, R45, 0x1, R40.reuse, P0 ;  /* 0x000000012d317824 */ /* 0x100fe200000e0628 */
[----:B------:R-:W-:Y:S02]  /*7f30*/  LOP3.LUT R0, R228, 0x8, RZ, 0xc0, !PT ;  /* 0x00000008e4007812 */ /* 0x000fe400078ec0ff */
[----:B------:R2:W-:Y:S01]  /*7f40*/  LDGSTS.E.BYPASS.LTC128B.128 [R245+0xb000], desc[UR26][R44.64] ;  /* 0x0b0000002cf57fae */ /* 0x0005e2000b981a1a */
        /* <DEDUP_REMOVED lines=8> */
[----:B------:R-:W-:Y:S01]  /*7fd0*/  IADD3 R54, P0, PT, R52, R41, RZ ;  /* 0x0000002934367210 */ /* 0x000fe20007f1e0ff */
[----:B------:R-:W-:Y:S01]  /*7fe0*/  IMAD.X R53, R51, 0x1, R40, P2 ;  /* 0x0000000133357824 */ /* 0x000fe200010e0628 */
[----:B------:R-:W-:Y:S02]  /*7ff0*/  LOP3.LUT R0, R167, R169, R0, 0xf6, !PT ;  /* 0x000000a9a7007212 */ /* 0x000fe400078ef600 */
[----:B------:R4:W-:Y:S01]  /*8000*/  LDGSTS.E.BYPASS.LTC128B.128 [R245+0xc800], desc[UR26][R50.64] ;  /* 0x0c80000032f57fae */ /* 0x0009e2000b981a1a */
[-C--:B------:R-:W-:Y:S01]  /*8010*/  IADD3 R56, P2, PT, R54, R41.reuse, RZ ;  /* 0x0000002936387210 */ /* 0x080fe20007f5e0ff */
[--C-:B------:R-:W-:Y:S01]  /*8020*/  IMAD.X R55, R53, 0x1, R40.reuse, P0 ;  /* 0x0000000135377824 */ /* 0x100fe200000e0628 */
[----:B------:R-:W-:Y:S02]  /*8030*/  LOP3.LUT R2, R169, R2, RZ, 0x3c, !PT ;  /* 0x00000002a9027212 */ /* 0x000fe400078e3cff */
[----:B------:R4:W-:Y:S01]  /*8040*/  LDGSTS.E.BYPASS.LTC128B.128 [R245+0xd000], desc[UR26][R52.64] ;  /* 0x0d00000034f57fae */ /* 0x0009e2000b981a1a */
[----:B------:R-:W-:Y:S01]  /*8050*/  LOP3.LUT R167, R166, 0x400, RZ, 0xc0, !PT ;  /* 0x00000400a6a77812 */ /* 0x000fe200078ec0ff */
[--C-:B------:R-:W-:Y:S01]  /*8060*/  IMAD.X R57, R55, 0x1, R40.reuse, P2 ;  /* 0x0000000137397824 */ /* 0x100fe200010e0628 */
[----:B------:R-:W-:Y:S02]  /*8070*/  LEA R0, R0, UR5, 0x1 ;  /* 0x0000000500007c11 */ /* 0x000fe4000f8e08ff */
[----:B------:R-:W-:Y:S01]  /*8080*/  LDGSTS.E.BYPASS.LTC128B.128 [R245+0xd800], desc[UR26][R54.64] ;  /* 0x0d80000036f57fae */ /* 0x000fe2000b981a1a */
[----:B------:R-:W-:Y:S01]  /*8090*/  IMAD R166, R2, 0x2, R167 ;  /* 0x0000000202a67824 */ /* 0x000fe200078e02a7 */
[-C--:B-1----:R-:W-:Y:S03]  /*80a0*/  IADD3 R42, P0, PT, R56, R41.reuse, RZ ;  /* 0x00000029382a7210 */ /* 0x082fe60007f1e0ff */
[----:B------:R-:W-:Y:S01]  /*80b0*/  LDGSTS.E.BYPASS.LTC128B.128 [R245+0xe000], desc[UR26][R56.64] ;  /* 0x0e00000038f57fae */ /* 0x000fe2000b981a1a */
[----:B------:R-:W-:Y:S01]  /*80c0*/  IMAD.MOV.U32 R167, RZ, RZ, 0x40 ;  /* 0x00000040ffa77424 */ /* 0x000fe200078e00ff */
[-C--:B--2---:R-:W-:Y:S01]  /*80d0*/  IADD3 R44, P2, PT, R42, R41.reuse, RZ ;  /* 0x000000292a2c7210 */ /* 0x084fe20007f5e0ff */
[--C-:B------:R-:W-:Y:S02]  /*80e0*/  IMAD.X R43, R57, 0x1, R40.reuse, P0 ;  /* 0x00000001392b7824 */ /* 0x100fe400000e0628 */
[----:B------:R-:W-:Y:S01]  /*80f0*/  VIADD R2, R166, UR5 ;  /* 0x00000005a6027c36 */ /* 0x000fe20008000000 */
[-C--:B-----5:R-:W-:Y:S01]  /*8100*/  IADD3 R48, P0, PT, R44, R41.reuse, RZ ;  /* 0x000000292c307210 */ /* 0x0a0fe20007f1e0ff */
        /* <DEDUP_REMOVED lines=14> */
[----:B------:R-:W-:Y:S01]  /*81f0*/  ISETP.GT.AND P2, PT, R237, R230, PT ;  /* 0x000000e6ed00720c */ /* 0x000fe20003f44270 */
        /* <DEDUP_REMOVED lines=290> */
.L_x_1956:
[C---:B------:R-:W-:Y:S01]  /*9420*/  IMAD.SHL.U32 R167, R166.reuse, 0x20, RZ ;  /* 0x00000020a6a77824 */ /* 0x040fe200078e00ff */
[----:B------:R-:W-:Y:S01]  /*9430*/  SHF.L.U64.HI R166, R166, 0x5, R169 ;  /* 0x00000005a6a67819 */ /* 0x000fe200000102a9 */
[----:B------:R-:W-:Y:S03]  /*9440*/  IMAD.MOV.U32 R233, RZ, RZ, R231 ;  /* 0x000000ffffe97224 */ /* 0x000fe600078e00e7 */
[-C--:B------:R-:W-:Y:S02]  /*9450*/  IADD3 R168, P2, PT, R232, R167.reuse, RZ ;  /* 0x000000a7e8a87210 */ /* 0x080fe40007f5e0ff */
[----:B------:R-:W-:Y:S01]  /*9460*/  @!PT LDS RZ, [RZ] ;  /* 0x00000000fffff984 */ /* 0x000fe20000000800 */
[----:B------:R-:W-:Y:S01]  /*9470*/  @!PT LDS RZ, [RZ] ;  /* 0x00000000fffff984 */ /* 0x000fe20000000800 */
[----:B------:R-:W-:Y:S01]  /*9480*/  @!PT LDS RZ, [RZ] ;  /* 0x00000000fffff984 */ /* 0x000fe20000000800 */
[----:B------:R-:W-:Y:S02]  /*9490*/  LDGSTS.E.BYPASS.LTC128B.128 [R245+0x2000], desc[UR26][R232.64] ;  /* 0x02000000e8f57fae */ /* 0x000fe4000b981a1a */
        /* <DEDUP_REMOVED lines=17> */
[-C--:B------:R-:W-:Y:S02]  /*95b0*/  IADD3 R182, P3, PT, R180, R167.reuse, RZ ;  /* 0x000000a7b4b67210 */ /* 0x080fe40007f7e0ff */
[----:B------:R5:W-:Y:S01]  /*95c0*/  LDGSTS.E.BYPASS.LTC128B.128 [R245+0x5000], desc[UR26][R178.64] ;  /* 0x05000000b2f57fae */ /* 0x000be2000b981a1a */
[-C--:B------:R-:W-:Y:S02]  /*95d0*/  IADD3.X R181, PT, PT, R179, R166.reuse, RZ, P2, !PT ;  /* 0x000000a6b3b57210 */ /* 0x080fe400017fe4ff */
[-C--:B------:R-:W-:Y:S03]  /*95e0*/  IADD3 R184, P2, PT, R182, R167.reuse, RZ ;  /* 0x000000a7b6b87210 */ /* 0x080fe60007f5e0ff */
[----:B------:R5:W-:Y:S01]  /*95f0*/  LDGSTS.E.BYPASS.LTC128B.128 [R245+0x5800], desc[UR26][R180.64] ;  /* 0x05800000b4f57fae */ /* 0x000be2000b981a1a */
[--C-:B------:R-:W-:Y:S01]  /*9600*/  IMAD.X R183, R181, 0x1, R166.reuse, P3 ;  /* 0x00000001b5b77824 */ /* 0x100fe200018e06a6 */
[-C--:B-1----:R-:W-:Y:S03]  /*9610*/  IADD3 R168, P3, PT, R184, R167.reuse, RZ ;  /* 0x000000a7b8a87210 */ /* 0x082fe60007f7e0ff */
[--C-:B------:R-:W-:Y:S01]  /*9620*/  IMAD.X R185, R183, 0x1, R166.reuse, P2 ;  /* 0x00000001b7b97824 */ /* 0x100fe200010e06a6 */
[----:B------:R1:W-:Y:S01]  /*9630*/  LDGSTS.E.BYPASS.LTC128B.128 [R245+0x6000], desc[UR26][R182.64] ;  /* 0x06000000b6f57fae */ /* 0x0003e2000b981a1a */
[-C--:B--2---:R-:W-:Y:S02]  /*9640*/  IADD3 R176, P2, PT, R168, R167.reuse, RZ ;  /* 0x000000a7a8b07210 */ /* 0x084fe40007f5e0ff */
[--C-:B------:R-:W-:Y:S01]  /*9650*/  IMAD.X R169, R185, 0x1, R166.reuse, P3 ;  /* 0x00000001b9a97824 */ /* 0x100fe200018e06a6 */
[----:B------:R1:W-:Y:S01]  /*9660*/  LDGSTS.E.BYPASS.LTC128B.128 [R245+0x6800], desc[UR26][R184.64] ;  /* 0x06800000b8f57fae */ /* 0x0003e2000b981a1a */
[-C--:B---3--:R-:W-:Y:S02]  /*9670*/  IADD3 R174, P3, PT, R176, R167.reuse, RZ ;  /* 0x000000a7b0ae7210 */ /* 0x088fe40007f7e0ff */
[--C-:B------:R-:W-:Y:S01]  /*9680*/  IMAD.X R177, R169, 0x1, R166.reuse, P2 ;  /* 0x00000001a9b17824 */ /* 0x100fe200010e06a6 */
[----:B------:R1:W-:Y:S01]  /*9690*/  LDGSTS.E.BYPASS.LTC128B.128 [R245+0x7000], desc[UR26][R168.64] ;  /* 0x07000000a8f57fae */ /* 0x0003e2000b981a1a */
[-C--:B----4-:R-:W-:Y:S03]  /*96a0*/  IADD3 R172, P2, PT, R174, R167.reuse, RZ ;  /* 0x000000a7aeac7210 */ /* 0x090fe60007f5e0ff */
[----:B------:R1:W-:Y:S01]  /*96b0*/  LDGSTS.E.BYPASS.LTC128B.128 [R245+0x7800], desc[UR26][R176.64] ;  /* 0x07800000b0f57fae */ /* 0x0003e2000b981a1a */
[----:B------:R-:W-:Y:S02]  /*96c0*/  IADD3.X R175, PT, PT, R177, R166, RZ, P3, !PT ;  /* 0x000000a6b1af7210 */ /* 0x000fe40001ffe4ff */
[-C--:B-----5:R-:W-:Y:S03]  /*96d0*/  IADD3 R170, P3, PT, R172, R167.reuse, RZ ;  /* 0x000000a7acaa7210 */ /* 0x0a0fe60007f7e0ff */
[----:B------:R1:W-:Y:S01]  /*96e0*/  LDGSTS.E.BYPASS.LTC128B.128 [R245+0x8000], desc[UR26][R174.64] ;  /* 0x08000000aef57fae */ /* 0x0003e2000b981a1a */
[--C-:B------:R-:W-:Y:S01]  /*96f0*/  IMAD.X R173, R175, 0x1, R166.reuse, P2 ;  /* 0x00000001afad7824 */ /* 0x100fe200010e06a6 */
[----:B------:R-:W-:Y:S03]  /*9700*/  IADD3 R178, P2, PT, R170, R167, RZ ;  /* 0x000000a7aab27210 */ /* 0x000fe60007f5e0ff */
[--C-:B------:R-:W-:Y:S01]  /*9710*/  IMAD.X R171, R173, 0x1, R166.reuse, P3 ;  /* 0x00000001adab7824 */ /* 0x100fe200018e06a6 */
[----:B------:R1:W-:Y:S03]  /*9720*/  LDGSTS.E.BYPASS.LTC128B.128 [R245+0x8800], desc[UR26][R172.64] ;  /* 0x08800000acf57fae */ /* 0x0003e6000b981a1a */
[----:B------:R-:W-:Y:S01]  /*9730*/  IMAD.X R179, R171, 0x1, R166, P2 ;  /* 0x00000001abb37824 */ /* 0x000fe200010e06a6 */
[----:B------:R1:W-:Y:S04]  /*9740*/  LDGSTS.E.BYPASS.LTC128B.128 [R245+0x9000], desc[UR26][R170.64] ;  /* 0x09000000aaf57fae */ /* 0x0003e8000b981a1a */
[----:B------:R1:W-:Y:S04]  /*9750*/  LDGSTS.E.BYPASS.LTC128B.128 [R245+0x9800], desc[UR26][R178.64] ;  /* 0x09800000b2f57fae */ /* 0x0003e8000b981a1a */
[----:B------:R-:W0:Y:S02]  /*9760*/  LDGDEPBAR ;  /* 0x00000000000079af */ /* 0x000e240000000000 */
.L_x_1955:
        /* <DEDUP_REMOVED lines=239> */
[----:B------:R-:W-:Y:S03]  /*a660*/  ISETP.GT.AND P2, PT, R237, R230, PT ;  /* 0x000000e6ed00720c */ /* 0x000fe60003f44270 */
        /* <DEDUP_REMOVED lines=524> */
.L_x_1953:
[----:B------:R-:W1:Y:S01]  /*c730*/  SHFL.BFLY PT, R10, R243, 0x2, 0x1f ;  /* 0x0c401f00f30a7f89 */ /* 0x000e6200000e0000 */
[C---:B------:R-:W-:Y:S01]  /*c740*/  SHF.L.U32 R12, R225.reuse, 0x4, RZ ;  /* 0x00000004e10c7819 */ /* 0x040fe200000006ff */
[----:B------:R-:W2:Y:S01]  /*c750*/  S2UR UR8, SR_CTAID.Y ;  /* 0x00000000000879c3 */ /* 0x000ea20000002600 */
[C---:B------:R-:W-:Y:S01]  /*c760*/  SHF.L.U32 R14, R225.reuse, 0x1, RZ ;  /* 0x00000001e10e7819 */ /* 0x040fe200000006ff */
[----:B------:R-:W3:Y:S01]  /*c770*/  SHFL.BFLY PT, R9, R244, 0x2, 0x1f ;  /* 0x0c401f00f4097f89 */ /* 0x000ee200000e0000 */
[----:B------:R-:W-:Y:S01]  /*c780*/  LOP3.LUT R7, R12, 0x1c0, RZ, 0xc0, !PT ;  /* 0x000001c00c077812 */ /* 0x000fe200078ec0ff */
[----:B------:R-:W4:Y:S01]  /*c790*/  LDCU UR4, c[0x0][0x44c] ;  /* 0x00008980ff0477ac */ /* 0x000f220008000800 */
[C---:B------:R-:W-:Y:S01]  /*c7a0*/  R2P PR, R225.reuse, 0x18 ;  /* 0x00000018e1007804 */ /* 0x040fe20000000000 */
[----:B------:R-:W-:Y:S01]  /*c7b0*/  BSSY.RECONVERGENT B0, `(.L_x_1958) ;  /* 0x0000081000007945 */ /* 0x000fe20003800200 */
[----:B------:R-:W-:Y:S01]  /*c7c0*/  SHF.L.U32 R3, R225, 0x2, RZ ;  /* 0x00000002e1037819 */ /* 0x000fe200000006ff */
[----:B------:R-:W-:Y:S01]  /*c7d0*/  S2UR UR7, SR_CTAID.Z ;  /* 0x00000000000779c3 */ /* 0x000fe20000002700 */
[----:B------:R-:W-:-:S02]  /*c7e0*/  LOP3.LUT R7, R7, 0x38, R14, 0xf8, !PT ;  /* 0x0000003807077812 */ /* 0x000fc400078ef80e */
[----:B------:R-:W-:Y:S02]  /*c7f0*/  LOP3.LUT R37, R3, 0x1f8, RZ, 0xc0, !PT ;  /* 0x000001f803257812 */ /* 0x000fe400078ec0ff */
[----:B------:R-:W-:Y:S02]  /*c800*/  LOP3.LUT R12, R12, 0x10, RZ, 0xc0, !PT ;  /* 0x000000100c0c7812 */ /* 0x000fe400078ec0ff */
[----:B------:R-:W-:Y:S01]  /*c810*/  LOP3.LUT R37, R37, 0x38, R228, 0x78, !PT ;  /* 0x0000003825257812 */ /* 0x000fe200078e78e4 */
[----:B------:R-:W2:Y:S01]  /*c820*/  LDC.64 R38, c[0x0][0x430] ;  /* 0x00010c00ff267b82 */ /* 0x000ea20000000a00 */
[----:B------:R-:W-:Y:S02]  /*c830*/  LOP3.LUT P5, RZ, R225, 0x3, RZ, 0xc0, !PT ;  /* 0x00000003e1ff7812 */ /* 0x000fe400078ac0ff */
[----:B------:R-:W-:-:S05]  /*c840*/  LEA R37, R37, R12, 0x2 ;  /* 0x0000000c25257211 */ /* 0x000fca00078e10ff */
[----:B------:R-:W-:Y:S01]  /*c850*/  BAR.SYNC.DEFER_BLOCKING 0x0 ;  /* 0x0000000000007b1d */ /* 0x000fe20000010000 */
[----:B------:R-:W-:Y:S01]  /*c860*/  MOV R40, 0xff800000 ;  /* 0xff80000000287802 */ /* 0x000fe20000000f00 */
[----:B-1----:R-:W-:Y:S01]  /*c870*/  FADD.FTZ R10, R10, R243 ;  /* 0x000000f30a0a7221 */ /* 0x002fe20000010000 */
[----:B------:R-:W-:Y:S02]  /*c880*/  LOP3.LUT R36, R228, 0x30, RZ, 0xc0, !PT ;  /* 0x00000030e4247812 */ /* 0x000fe400078ec0ff */
[----:B------:R-:W-:Y:S01]  /*c890*/  SHF.R.U32.HI R225, RZ, 0x2, R225 ;  /* 0x00000002ffe17819 */ /* 0x000fe200000116e1 */
[----:B---3--:R-:W-:Y:S02]  /*c8a0*/  FADD.FTZ R9, R9, R244 ;  /* 0x000000f409097221 */ /* 0x008fe40000010000 */
[----:B------:R-:W1:Y:S01]  /*c8b0*/  S2UR UR6, SR_CTAID.X ;  /* 0x00000000000679c3 */ /* 0x000e620000002500 */
[----:B------:R-:W3:Y:S01]  /*c8c0*/  SHFL.BFLY PT, R5, R10, 0x1, 0x1f ;  /* 0x0c201f000a057f89 */ /* 0x000ee200000e0000 */
[----:B------:R-:W-:-:S03]  /*c8d0*/  LOP3.LUT R36, R36, 0x7, R225, 0xf8, !PT ;  /* 0x0000000724247812 */ /* 0x000fc600078ef8e1 */
[----:B------:R-:W5:Y:S01]  /*c8e0*/  SHFL.BFLY PT, R4, R9, 0x1, 0x1f ;  /* 0x0c201f0009047f89 */ /* 0x000f6200000e0000 */
[----:B--2---:R-:W-:Y:S01]  /*c8f0*/  IMAD R38, R38, UR8, R239 ;  /* 0x0000000826267c24 */ /* 0x004fe2000f8e02ef */
[----:B-1----:R-:W-:Y:S01]  /*c900*/  USHF.L.U32 UR6, UR6, 0x6, URZ ;  /* 0x0000000606067899 */ /* 0x002fe200080006ff */
[----:B---3--:R-:W-:Y:S01]  /*c910*/  FADD.FTZ R5, R10, R5 ;  /* 0x000000050a057221 */ /* 0x008fe20000010000 */
[----:B------:R-:W-:Y:S01]  /*c920*/  LOP3.LUT R10, R227, 0x6, R14, 0xf8, !PT ;  /* 0x00000006e30a7812 */ /* 0x000fe200078ef80e */
[----:B-----5:R-:W-:Y:S02]  /*c930*/  FADD.FTZ R4, R9, R4 ;  /* 0x0000000409047221 */ /* 0x020fe40000010000 */
[----:B------:R-:W1:Y:S01]  /*c940*/  MUFU.RCP R8, R5 ;  /* 0x0000000500087308 */ /* 0x000e620000001000 */
[----:B------:R-:W-:Y:S02]  /*c950*/  FSETP.NE.FTZ.AND P2, PT, R5, RZ, PT ;  /* 0x000000ff0500720b */ /* 0x000fe40003f55000 */
[----:B------:R-:W-:-:S02]  /*c960*/  LOP3.LUT R7, R10, R7, RZ, 0xfc, !PT ;  /* 0x000000070a077212 */ /* 0x000fc400078efcff */
[----:B------:R-:W-:Y:S02]  /*c970*/  FSETP.NE.FTZ.AND P1, PT, R4, RZ, PT ;  /* 0x000000ff0400720b */ /* 0x000fe40003f35000 */
[----:B------:R-:W-:Y:S01]  /*c980*/  MOV R10, 0x40 ;  /* 0x00000040000a7802 */ /* 0x000fe20000000f00 */
[----:B------:R-:W2:Y:S01]  /*c990*/  MUFU.RCP R6, R4 ;  /* 0x0000000400067308 */ /* 0x000ea20000001000 */
[----:B------:R-:W-:Y:S02]  /*c9a0*/  MOV R9, 0x20 ;  /* 0x0000002000097802 */ /* 0x000fe40000000f00 */
[----:B------:R-:W-:Y:S02]  /*c9b0*/  LEA R7, R7, UR5, 0x2 ;  /* 0x0000000507077c11 */ /* 0x000fe4000f8e10ff */
[----:B------:R-:W-:Y:S01]  /*c9c0*/  SEL R10, R10, 0xffffffc0, !P3 ;  /* 0xffffffc00a0a7807 */ /* 0x000fe20005800000 */
[----:B------:R-:W3:Y:S01]  /*c9d0*/  @P2 LDC R15, c[0x0][0x458] ;  /* 0x00011600ff0f2b82 */ /* 0x000ee20000000800 */
[----:B------:R-:W-:Y:S01]  /*c9e0*/  SEL R9, R9, 0xffffffe0, !P0 ;  /* 0xffffffe009097807 */ /* 0x000fe20004000000 */
[----:B------:R-:W5:Y:S01]  /*c9f0*/  @P2 MUFU.LG2 R5, R5 ;  /* 0x0000000500052308 */ /* 0x000f620000000c00 */
[----:B-1----:R-:W-:-:S02]  /*ca00*/  FSEL R8, R8, 1, P2 ;  /* 0x3f80000008087808 */ /* 0x002fc40001000000 */
[----:B------:R-:W-:-:S03]  /*ca10*/  IADD3 R12, PT, PT, R10, R7, RZ ;  /* 0x000000070a0c7210 */ /* 0x000fc60007ffe0ff */
[C---:B------:R-:W-:Y:S01]  /*ca20*/  FMUL.FTZ R160, R8.reuse, R160 ;  /* 0x000000a008a07220 */ /* 0x040fe20000410000 */
[C---:B------:R-:W-:Y:S01]  /*ca30*/  FMUL.FTZ R161, R8.reuse, R161 ;  /* 0x000000a108a17220 */ /* 0x040fe20000410000 */
[----:B------:R-:W-:Y:S01]  /*ca40*/  FMUL.FTZ R132, R8, R132 ;  /* 0x0000008408847220 */ /* 0x000fe20000410000 */
[----:B--2---:R-:W-:Y:S01]  /*ca50*/  FSEL R6, R6, 1, P1 ;  /* 0x3f80000006067808 */ /* 0x004fe20000800000 */
        /* <DEDUP_REMOVED lines=20> */
[C---:B------:R-:W-:Y:S01]  /*cba0*/  IADD3 R6, PT, PT, R7.reuse, 0x80, RZ ;  /* 0x0000008007067810 */ /* 0x040fe20007ffe0ff */
        /* <DEDUP_REMOVED lines=9> */
[----:B------:R-:W-:Y:S01]  /*cc40*/  @P4 IADD3 R6, PT, PT, R7, -0x80, RZ ;  /* 0xffffff8007064810 */ /* 0x000fe20007ffe0ff */
[----:B------:R-:W-:Y:S01]  /*cc50*/  STS.64 [R7], R160 ;  /* 0x000000a007007388 */ /* 0x000fe20000000a00 */
[C---:B------:R-:W-:Y:S01]  /*cc60*/  IADD3 R8, PT, PT, R9.reuse, R7, RZ ;  /* 0x0000000709087210 */ /* 0x040fe20007ffe0ff */
[----:B------:R-:W1:Y:S01]  /*cc70*/  @P1 LDC R13, c[0x0][0x458] ;  /* 0x00011600ff0d1b82 */ /* 0x000e620000000800 */
[C---:B------:R-:W-:Y:S01]  /*cc80*/  IADD3 R11, PT, PT, R9.reuse, R12, RZ ;  /* 0x0000000c090b7210 */ /* 0x040fe20007ffe0ff */
[----:B------:R2:W-:Y:S01]  /*cc90*/  STS.64 [R7+0x800], R162 ;  /* 0x000800a207007388 */ /* 0x0005e20000000a00 */
[-C--:B------:R-:W-:Y:S01]  /*cca0*/  IADD3 R10, PT, PT, R10, R6.reuse, RZ ;  /* 0x000000060a0a7210 */ /* 0x080fe20007ffe0ff */
[----:B------:R-:W4:Y:S01]  /*ccb0*/  @P1 MUFU.LG2 R4, R4 ;  /* 0x0000000400041308 */ /* 0x000f220000000c00 */
[C---:B------:R-:W-:Y:S01]  /*ccc0*/  IADD3 R14, PT, PT, R9.reuse, R6, RZ ;  /* 0x00000006090e7210 */ /* 0x040fe20007ffe0ff */
[----:B------:R-:W-:Y:S01]  /*ccd0*/  STS.64 [R8], R132 ;  /* 0x0000008408007388 */ /* 0x000fe20000000a00 */
[----:B------:R-:W-:Y:S01]  /*cce0*/  IADD3 R9, PT, PT, R9, R10, RZ ;  /* 0x0000000a09097210 */ /* 0x000fe20007ffe0ff */
[----:B-----5:R-:W-:-:S02]  /*ccf0*/  @P2 FMUL.FTZ R5, R5, 0.69314718246459960938 ;  /* 0x3f31721805052820 */ /* 0x020fc40000410000 */
[----:B------:R5:W-:Y:S02]  /*cd00*/  STS.64 [R8+0x800], R134 ;  /* 0x0008008608007388 */ /* 0x000be40000000a00 */
[----:B---3--:R-:W-:Y:S02]  /*cd10*/  @P2 FFMA.FTZ R40, R2, R15, R5 ;  /* 0x0000000f02282223 */ /* 0x008fe40000010005 */
[----:B------:R3:W-:Y:S04]  /*cd20*/  STS.64 [R12], R136 ;  /* 0x000000880c007388 */ /* 0x0007e80000000a00 */
[----:B------:R3:W-:Y:S04]  /*cd30*/  STS.64 [R12+0x800], R138 ;  /* 0x0008008a0c007388 */ /* 0x0007e80000000a00 */
[----:B------:R3:W-:Y:S04]  /*cd40*/  STS.64 [R11], R140 ;  /* 0x0000008c0b007388 */ /* 0x0007e80000000a00 */
[----:B------:R3:W-:Y:S01]  /*cd50*/  STS.64 [R11+0x800], R142 ;  /* 0x0008008e0b007388 */ /* 0x0007e20000000a00 */
[----:B--2---:R-:W2:Y:S03]  /*cd60*/  LDC R7, c[0x0][0x3e0] ;  /* 0x0000f800ff077b82 */ /* 0x004ea60000000800 */
[----:B------:R3:W-:Y:S04]  /*cd70*/  STS.64 [R6], R144 ;  /* 0x0000009006007388 */ /* 0x0007e80000000a00 */
[----:B------:R3:W-:Y:S01]  /*cd80*/  STS.64 [R6+0x800], R146 ;  /* 0x0008009206007388 */ /* 0x0007e20000000a00 */
[----:B-----5:R-:W-:-:S03]  /*cd90*/  IADD3 R8, PT, PT, -R239, RZ, RZ ;  /* 0x000000ffef087210 */ /* 0x020fc60007ffe1ff */
[----:B------:R3:W-:Y:S04]  /*cda0*/  STS.64 [R14], R156 ;  /* 0x0000009c0e007388 */ /* 0x0007e80000000a00 */
[----:B------:R3:W-:Y:S04]  /*cdb0*/  STS.64 [R14+0x800], R158 ;  /* 0x0008009e0e007388 */ /* 0x0007e80000000a00 */
[----:B------:R3:W-:Y:S04]  /*cdc0*/  STS.64 [R10], R148 ;  /* 0x000000940a007388 */ /* 0x0007e80000000a00 */
[----:B------:R3:W-:Y:S01]  /*cdd0*/  STS.64 [R10+0x800], R150 ;  /* 0x000800960a007388 */ /* 0x0007e20000000a00 */
[----:B--2---:R-:W-:-:S03]  /*cde0*/  IMAD R8, R7, R8, UR7 ;  /* 0x0000000707087e24 */ /* 0x004fc6000f8e0208 */
[----:B------:R3:W-:Y:S01]  /*cdf0*/  STS.64 [R9], R152 ;  /* 0x0000009809007388 */ /* 0x0007e20000000a00 */
[----:B------:R-:W-:-:S03]  /*ce00*/  IMAD R8, R38, R7, R8 ;  /* 0x0000000726087224 */ /* 0x000fc600078e0208 */
[----:B------:R3:W-:Y:S01]  /*ce10*/  STS.64 [R9+0x800], R154 ;  /* 0x0008009a09007388 */ /* 0x0007e20000000a00 */
[----:B----4-:R-:W-:Y:S01]  /*ce20*/  @P1 FMUL.FTZ R7, R4, 0.69314718246459960938 ;  /* 0x3f31721804071820 */ /* 0x010fe20000410000 */
[----:B------:R-:W-:Y:S01]  /*ce30*/  MOV R38, 0xff800000 ;  /* 0xff80000000267802 */ /* 0x000fe20000000f00 */
[----:B------:R-:W-:Y:S01]  /*ce40*/  IMAD R41, R8, R39, UR6 ;  /* 0x0000000608297e24 */ /* 0x000fe2000f8e0227 */
[----:B------:R-:W-:Y:S01]  /*ce50*/  BAR.SYNC.DEFER_BLOCKING 0x0 ;  /* 0x0000000000007b1d */ /* 0x000fe20000010000 */
[----:B-1----:R-:W-:Y:S02]  /*ce60*/  @P1 FFMA.FTZ R38, R0, R13, R7 ;  /* 0x0000000d00261223 */ /* 0x002fe40000010007 */
[----:B------:R-:W-:-:S03]  /*ce70*/  IMAD R0, R41, UR4, RZ ;  /* 0x0000000429007c24 */ /* 0x000fc6000f8e02ff */
        /* <DEDUP_REMOVED lines=10> */
[----:B------:R-:W-:Y:S01]  /*cf20*/  VIADD R39, R39, -UR6 ;  /* 0x8000000627277c36 */ /* 0x000fe20008000000 */
[----:B------:R-:W-:Y:S01]  /*cf30*/  IADD3 R2, P0, PT, R41, R36, RZ ;  /* 0x0000002429027210 */ /* 0x000fe20007f1e0ff */
[----:B------:R-:W-:-:S03]  /*cf40*/  VIADD R42, R36, 0x8 ;  /* 0x00000008242a7836 */ /* 0x000fc60000000000 */
[-C--:B------:R-:W-:Y:S02]  /*cf50*/  ISETP.GE.AND P2, PT, R36, R39.reuse, PT ;  /* 0x000000272400720c */ /* 0x080fe40003f46270 */
[----:B------:R-:W-:Y:S02]  /*cf60*/  ISETP.GE.AND P1, PT, R42, R39, PT ;  /* 0x000000272a00720c */ /* 0x000fe40003f26270 */
[----:B------:R-:W-:Y:S02]  /*cf70*/  LEA.HI.X.SX32 R41, R41, RZ, 0x1, P0 ;  /* 0x000000ff29297211 */ /* 0x000fe400000f0eff */
[----:B-----5:R-:W-:-:S04]  /*cf80*/  LEA R36, P0, R2, UR4, 0x2 ;  /* 0x0000000402247c11 */ /* 0x020fc8000f8010ff */
[----:B---3--:R-:W-:-:S05]  /*cf90*/  LEA.HI.X R37, R2, UR5, R41, 0x2, P0 ;  /* 0x0000000502257c11 */ /* 0x008fca00080f1429 */
[----:B------:R3:W-:Y:S04]  /*cfa0*/  @!P2 STG.E desc[UR26][R36.64], R40 ;  /* 0x000000282400a986 */ /* 0x0007e8000c10191a */
[----:B------:R3:W-:Y:S02]  /*cfb0*/  @!P1 STG.E desc[UR26][R36.64+0x20], R38 ;  /* 0x0000202624009986 */ /* 0x0007e4000c10191a */
.L_x_1959:
[----:B------:R-:W-:Y:S05]  /*cfc0*/  BSYNC.RECONVERGENT B0 ;  /* 0x0000000000007941 */ /* 0x000fea0003800200 */
.L_x_1958:
[----:B------:R-:W3:Y:S01]  /*cfd0*/  LDCU.64 UR4, c[0x0][0x3f8] ;  /* 0x00007f00ff0477ac */ /* 0x000ee20008000a00 */
[----:B------:R-:W-:-:S04]  /*cfe0*/  LOP3.LUT R3, R3, 0xffc, RZ, 0xc0, !PT ;  /* 0x00000ffc03037812 */ /* 0x000fc800078ec0ff */
[----:B------:R-:W-:-:S04]  /*cff0*/  IADD3 R2, P0, PT, R0, R3, RZ ;  /* 0x0000000300027210 */ /* 0x000fc80007f1e0ff */
[----:B------:R-:W-:Y:S02]  /*d000*/  LEA.HI.X.SX32 R3, R0, RZ, 0x1, P0 ;  /* 0x000000ff00037211 */ /* 0x000fe400000f0eff */
[----:B---3--:R-:W-:-:S04]  /*d010*/  LEA R36, P0, R2, UR4, 0x2 ;  /* 0x0000000402247c11 */ /* 0x008fc8000f8010ff */
[----:B------:R-:W-:-:S05]  /*d020*/  LEA.HI.X R37, R2, UR5, R3, 0x2, P0 ;  /* 0x0000000502257c11 */ /* 0x000fca00080f1403 */
[----:B-1----:R-:W-:Y:S04]  /*d030*/  STG.E.128 desc[UR26][R36.64], R32 ;  /* 0x0000002024007986 */ /* 0x002fe8000c101d1a */
[----:B--2---:R-:W-:Y:S04]  /*d040*/  STG.E.128 desc[UR26][R36.64+0x800], R28 ;  /* 0x0008001c24007986 */ /* 0x004fe8000c101d1a */
[----:B----4-:R-:W-:Y:S04]  /*d050*/  STG.E.128 desc[UR26][R36.64+0x1000], R24 ;  /* 0x0010001824007986 */ /* 0x010fe8000c101d1a */
[----:B------:R-:W-:Y:S04]  /*d060*/  STG.E.128 desc[UR26][R36.64+0x1800], R20 ;  /* 0x0018001424007986 */ /* 0x000fe8000c101d1a */
[----:B------:R-:W-:Y:S04]  /*d070*/  STG.E.128 desc[UR26][R36.64+0x2000], R16 ;  /* 0x0020001024007986 */ /* 0x000fe8000c101d1a */
[----:B------:R-:W-:Y:S04]  /*d080*/  STG.E.128 desc[UR26][R36.64+0x2800], R12 ;  /* 0x0028000c24007986 */ /* 0x000fe8000c101d1a */
[----:B------:R-:W-:Y:S04]  /*d090*/  STG.E.128 desc[UR26][R36.64+0x3000], R8 ;  /* 0x0030000824007986 */ /* 0x000fe8000c101d1a */
[----:B------:R-:W-:Y:S01]  /*d0a0*/  STG.E.128 desc[UR26][R36.64+0x3800], R4 ;  /* 0x0038000424007986 */ /* 0x000fe2000c101d1a */
[----:B------:R-:W-:Y:S05]  /*d0b0*/  EXIT ;  /* 0x000000000000794d */ /* 0x000fea0003800000 */
.L_x_1960:
        /* <DEDUP_REMOVED lines=12> */
.L_x_7140:


//--------------------- .text._ZN5flash24flash_fwd_splitkv_kernelI23Flash_fwd_kernel_traitsILi64ELi64ELi256ELi4ELb0ELb0EN7cutlass6half_tE19Flash_kernel_traitsILi64ELi64ELi256ELi4ES3_EELb1ELb0ELb0ELb1ELb1ELb1ELb1ELb0EEEvNS_16Flash_fwd_paramsE --------------------------
	.section	.text._ZN5flash24flash_fwd_splitkv_kernelI23Flash_fwd_kernel_traitsILi64ELi64ELi256ELi4ELb0ELb0EN7cutlass6half_tE19Flash_kernel_traitsILi64ELi64ELi256ELi4ES3_EELb1ELb0ELb0ELb1ELb1ELb1ELb1ELb0EEEvNS_16Flash_fwd_paramsE,"ax",@progbits
	.align	128
        .global         _ZN5flash24flash_fwd_splitkv_kernelI23Flash_fwd_kernel_traitsILi64ELi64ELi256ELi4ELb0ELb0EN7cutlass6half_tE19Flash_kernel_traitsILi64ELi64ELi256ELi4ES3_EELb1ELb0ELb0ELb1ELb1ELb1ELb1ELb0EEEvNS_16Flash_fwd_paramsE
        .type           _ZN5flash24flash_fwd_splitkv_kernelI23Flash_fwd_kernel_traitsILi64ELi64ELi256ELi4ELb0ELb0EN7cutlass6half_tE19Flash_kernel_traitsILi64ELi64ELi256ELi4ES3_EELb1ELb0ELb0ELb1ELb1ELb1ELb1ELb0EEEvNS_16Flash_fwd_paramsE,@function
        .size           _ZN5flash24flash_fwd_splitkv_kernelI23Flash_fwd_kernel_traitsILi64ELi64ELi256ELi4ELb0ELb0EN7cutlass6half_tE19Flash_kernel_traitsILi64ELi64ELi256ELi4ES3_EELb1ELb0ELb0ELb1ELb1ELb1ELb1ELb0EEEvNS_16Flash_fwd_paramsE,(.L_x_7141 - _ZN5flash24flash_fwd_splitkv_kernelI23Flash_fwd_kernel_traitsILi64ELi64ELi256ELi4ELb0ELb0EN7cutlass6half_tE19Flash_kernel_traitsILi64ELi64ELi256ELi4ES3_EELb1ELb0ELb0ELb1ELb1ELb1ELb1ELb0EEEvNS_16Flash_fwd_paramsE)
        .other          _ZN5flash24flash_fwd_splitkv_kernelI23Flash_fwd_kernel_traitsILi64ELi64ELi256ELi4ELb0ELb0EN7cutlass6half_tE19Flash_kernel_traitsILi64ELi64ELi256ELi4ES3_EELb1ELb0ELb0ELb1ELb1ELb1ELb1ELb0EEEvNS_16Flash_fwd_paramsE,@"STO_CUDA_ENTRY STV_DEFAULT"
_ZN5flash24flash_fwd_splitkv_kernelI23Flash_fwd_kernel_traitsILi64ELi64ELi256ELi4ELb0ELb0EN7cutlass6half_tE19Flash_kernel_traitsILi64ELi64ELi256ELi4ES3_EELb1ELb0ELb0ELb1ELb1ELb1ELb1ELb0EEEvNS_16Flash_fwd_paramsE:
.text._ZN5flash24flash_fwd_splitkv_kernelI23Flash_fwd_kernel_traitsILi64ELi64ELi256ELi4ELb0ELb0EN7cutlass6half_tE19Flash_kernel_traitsILi64ELi64ELi256ELi4ES3_EELb1ELb0ELb0ELb1ELb1ELb1ELb1ELb0EEEvNS_16Flash_fwd_paramsE:
[----:B------:R-:W1:Y:S08]  /*0000*/  LDC R1, c[0x0][0x37c] ;  /* 0x0000df00ff017b82 */ /* 0x000e700000000800 */
[----:B------:R-:W2:Y:S01]  /*0010*/  LDC R14, c[0x0][0x3e0] ;  /* 0x0000f800ff0e7b82 */ /* 0x000ea20000000800 */
[----:B------:R-:W3:Y:S01]  /*0020*/  LDCU.64 UR26, c[0x0][0x358] ;  /* 0x00006b00ff1a77ac */ /* 0x000ee20008000a00 */
[----:B-1----:R-:W-:-:S06]  /*0030*/  VIADD R1, R1, 0xffffffe0 ;  /* 0xffffffe001017836 */ /* 0x002fcc0000000000 */
[----:B------:R-:W1:Y:S08]  /*0040*/  S2UR UR4, SR_CTAID.Z ;  /* 0x00000000000479c3 */ /* 0x000e700000002700 */
[----:B------:R-:W4:Y:S08]  /*0050*/  LDC.64 R4, c[0x0][0x478] ;  /* 0x00011e00ff047b82 */ /* 0x000f300000000a00 */
[----:B------:R-:W3:Y:S01]  /*0060*/  LDC.64 R6, c[0x0][0x470] ;  /* 0x00011c00ff067b82 */ /* 0x000ee20000000a00 */
[----:B--2---:R-:W2:Y:S01]  /*0070*/  I2F.U32.RP R2, R14 ;  /* 0x0000000e00027306 */ /* 0x004ea20000209000 */
[----:B------:R-:W-:Y:S01]  /*0080*/  ISETP.NE.U32.AND P2, PT, R14, RZ, PT ;  /* 0x000000ff0e00720c */ /* 0x000fe20003f45070 */
[----:B------:R-:W1:Y:S01]  /*0090*/  S2R R17, SR_CTAID.X ;  /* 0x0000000000117919 */ /* 0x000e620000002500 */
[----:B------:R-:W1:Y:S01]  /*00a0*/  LDCU UR24, c[0x0][0x434] ;  /* 0x00008680ff1877ac */ /* 0x000e620008000800 */
[----:B------:R-:W-:-:S04]  /*00b0*/  IMAD.MOV.U32 R12, RZ, RZ, RZ ;  /* 0x000000ffff0c7224 */ /* 0x000fc800078e00ff */
[----:B--2---:R-:W2:Y:S01]  /*00c0*/  MUFU.RCP R2, R2 ;  /* 0x0000000200027308 */ /* 0x004ea20000001000 */
[----:B----4-:R-:W-:-:S04]  /*00d0*/  ISETP.NE.U32.AND P0, PT, R4, RZ, PT ;  /* 0x000000ff0400720c */ /* 0x010fc80003f05070 */
[----:B------:R-:W-:Y:S02]  /*00e0*/  ISETP.NE.AND.EX P0, PT, R5, RZ, PT, P0 ;  /* 0x000000ff0500720c */ /* 0x000fe40003f05300 */
[----:B---3--:R-:W-:-:S04]  /*00f0*/  ISETP.NE.U32.AND P1, PT, R6, RZ, PT ;  /* 0x000000ff0600720c */ /* 0x008fc80003f25070 */
[----:B------:R-:W-:Y:S02]  /*0100*/  ISETP.NE.AND.EX P1, PT, R7, RZ, PT, P1 ;  /* 0x000000ff0700720c */ /* 0x000fe40003f25310 */
[----:B--2---:R-:W-:-:S04]  /*0110*/  IADD3 R2, PT, PT, R2, 0xffffffe, RZ ;  /* 0x0ffffffe02027810 */ /* 0x004fc80007ffe0ff */
[----:B------:R-:W2:Y:S07]  /*0120*/  F2I.FTZ.U32.TRUNC.NTZ R3, R2 ;  /* 0x0000000200037305 */ /* 0x000eae000021f000 */
[----:B------:R-:W3:Y:S01]  /*0130*/  @P1 LDC.64 R4, c[0x0][0x470] ;  /* 0x00011c00ff041b82 */ /* 0x000ee20000000a00 */
[----:B--2---:R-:W-:Y:S01]  /*0140*/  IMAD.MOV R0, RZ, RZ, -R3 ;  /* 0x000000ffff007224 */ /* 0x004fe200078e0a03 */
[----:B------:R-:W-:-:S03]  /*0150*/  MOV R2, RZ ;  /* 0x000000ff00027202 */ /* 0x000fc60000000f00 */
[----:B------:R-:W-:-:S04]  /*0160*/  IMAD R0, R0, R14, RZ ;  /* 0x0000000e00007224 */ /* 0x000fc800078e02ff */
[----:B------:R-:W-:-:S06]  /*0170*/  IMAD.HI.U32 R2, R3, R0, R2 ;  /* 0x0000000003027227 */ /* 0x000fcc00078e0002 */
[----:B-1----:R-:W-:Y:S02]  /*0180*/  IMAD.HI.U32 R19, R2, UR4, RZ ;  /* 0x0000000402137c27 */ /* 0x002fe4000f8e00ff */
[----:B------:R-:W1:Y:S02]  /*0190*/  @P0 LDC.64 R2, c[0x0][0x478] ;  /* 0x00011e00ff020b82 */ /* 0x000e640000000a00 */
        /* <DEDUP_REMOVED lines=9> */
[----:B------:R1:W-:Y:S01]  /*0230*/  STL [R1+0x1c], R19 ;  /* 0x00001c1301007387 */ /* 0x0003e20000100800 */
[----:B------:R-:W-:Y:S02]  /*0240*/  SHF.L.U32 R168, R17, 0x6, RZ ;  /* 0x0000000611a87819 */ /* 0x000fe400000006ff */
[----:B---3--:R-:W-:Y:S01]  /*0250*/  @P1 IMAD.WIDE.U32 R4, R19, 0x4, R4 ;  /* 0x0000000413041825 */ /* 0x008fe200078e0004 */
        /* <DEDUP_REMOVED lines=9> */
[----:B------:R-:W4:Y:S08]  /*02f0*/  @!P0 LDC.64 R10, c[0x0][0x488] ;  /* 0x00012200ff0a8b82 */ /* 0x000f300000000a00 */
[----:B------:R-:W3:Y:S01]  /*0300*/  LDC R169, c[0x0][0x508] ;  /* 0x00014200ffa97b82 */ /* 0x000ee20000000800 */
[----:B--2---:R-:W-:-:S02]  /*0310*/  IABS R0, R6 ;  /* 0x0000000600007213 */ /* 0x004fc40000000000 */
[----:B------:R-:W-:-:S03]  /*0320*/  IABS R8, R6 ;  /* 0x0000000600087213 */ /* 0x000fc60000000000 */
[----:B-1----:R-:W-:Y:S02]  /*0330*/  IMAD.MOV.U32 R4, RZ, RZ, R0 ;  /* 0x000000ffff047224 */ /* 0x002fe400078e0000 */
[----:B------:R-:W1:Y:S01]  /*0340*/  LDC R0, c[0x0][0x438] ;  /* 0x00010e00ff007b82 */ /* 0x000e620000000800 */
[----:B----4-:R-:W-:Y:S01]  /*0350*/  @!P0 ISETP.NE.U32.AND P1, PT, R10, RZ, PT ;  /* 0x000000ff0a00820c */ /* 0x010fe20003f25070 */
[----:B------:R-:W2:Y:S01]  /*0360*/  I2F.RP R2, R4 ;  /* 0x0000000400027306 */ /* 0x000ea20000209400 */
[----:B------:R-:W4:Y:S02]  /*0370*/  S2R R10, SR_CTAID.Y ;  /* 0x00000000000a7919 */ /* 0x000f240000002600 */
[----:B------:R-:W-:-:S05]  /*0380*/  @!P0 ISETP.NE.AND.EX P1, PT, R11, RZ, PT, P1 ;  /* 0x000000ff0b00820c */ /* 0x000fca0003f25310 */
[----:B--2---:R-:W2:Y:S01]  /*0390*/  MUFU.RCP R2, R2 ;  /* 0x0000000200027308 */ /* 0x004ea20000001000 */
[----:B-1----:R-:W-:Y:S02]  /*03a0*/  VIADD R0, R0, 0xff ;  /* 0x000000ff00007836 */ /* 0x002fe40000000000 */
[----:B--2---:R-:W-:-:S05]  /*03b0*/  VIADD R2, R2, 0xffffffe ;  /* 0x0ffffffe02027836 */ /* 0x004fca0000000000 */
[----:B------:R1:W2:Y:S02]  /*03c0*/  F2I.FTZ.U32.TRUNC.NTZ R3, R2 ;  /* 0x0000000200037305 */ /* 0x0002a4000021f000 */
[----:B-1----:R-:W-:-:S04]  /*03d0*/  SHF.R.S32.HI R2, RZ, 0x1f, R0 ;  /* 0x0000001fff027819 */ /* 0x002fc80000011400 */
[----:B------:R-:W-:Y:S01]  /*03e0*/  LEA.HI R0, R2, R0, RZ, 0x8 ;  /* 0x0000000002007211 */ /* 0x000fe200078f40ff */
[----:B--2---:R-:W-:-:S03]  /*03f0*/  IMAD.MOV R2, RZ, RZ, -R3 ;  /* 0x000000ffff027224 */ /* 0x004fc600078e0a03 */
[----:B------:R-:W-:-:S05]  /*0400*/  LEA.HI.SX32 R0, R0, R6, 0x18 ;  /* 0x0000000600007211 */ /* 0x000fca00078fc2ff */
[----:B------:R-:W-:Y:S02]  /*0410*/  VIADD R7, R0, 0xffffffff ;  /* 0xffffffff00077836 */ /* 0x000fe40000000000 */
[----:B------:R-:W-:Y:S02]  /*0420*/  IMAD R0, R2, R4, RZ ;  /* 0x0000000402007224 */ /* 0x000fe400078e02ff */
[----:B------:R-:W-:Y:S01]  /*0430*/  IMAD.MOV.U32 R2, RZ, RZ, RZ ;  /* 0x000000ffff027224 */ /* 0x000fe200078e00ff */
[----:B------:R-:W-:-:S03]  /*0440*/  IABS R9, R7 ;  /* 0x0000000700097213 */ /* 0x000fc60000000000 */
[----:B------:R-:W-:-:S04]  /*0450*/  IMAD.HI.U32 R5, R3, R0, R2 ;  /* 0x0000000003057227 */ /* 0x000fc800078e0002 */
[----:B------:R-:W-:Y:S02]  /*0460*/  IMAD.MOV R0, RZ, RZ, -R8 ;  /* 0x000000ffff007224 */ /* 0x000fe400078e0a08 */
[----:B------:R-:W-:Y:S02]  /*0470*/  IMAD.MOV.U32 R2, RZ, RZ, R9 ;  /* 0x000000ffff027224 */ /* 0x000fe400078e0009 */
[----:B------:R-:W-:Y:S01]  /*0480*/  IMAD.MOV.U32 R3, RZ, RZ, R0 ;  /* 0x000000ffff037224 */ /* 0x000fe200078e0000 */
[----:B------:R-:W1:Y:S01]  /*0490*/  @!P0 LDC.64 R8, c[0x0][0x438] ;  /* 0x00010e00ff088b82 */ /* 0x000e620000000a00 */
[----:B------:R-:W-:-:S04]  /*04a0*/  IMAD.HI.U32 R0, R5, R2, RZ ;  /* 0x0000000205007227 */ /* 0x000fc800078e00ff */
[----:B------:R-:W-:-:S05]  /*04b0*/  IMAD R2, R0, R3, R2 ;  /* 0x0000000300027224 */ /* 0x000fca00078e0202 */
[----:B------:R-:W-:-:S13]  /*04c0*/  ISETP.GT.U32.AND P2, PT, R4, R2, PT ;  /* 0x000000020400720c */ /* 0x000fda0003f44070 */
[----:B------:R-:W-:Y:S01]  /*04d0*/  @!P2 IMAD.IADD R2, R2, 0x1, -R4 ;  /* 0x000000010202a824 */ /* 0x000fe200078e0a04 */
[----:B-1----:R-:W-:Y:S01]  /*04e0*/  @!P0 SEL R3, R9, RZ, P1 ;  /* 0x000000ff09038207 */ /* 0x002fe20000800000 */
[----:B------:R-:W-:-:S03]  /*04f0*/  @!P2 VIADD R0, R0, 0x1 ;  /* 0x000000010000a836 */ /* 0x000fc60000000000 */
[----:B------:R-:W-:Y:S02]  /*0500*/  ISETP.GE.U32.AND P3, PT, R2, R4, PT ;  /* 0x000000040200720c */ /* 0x000fe40003f66070 */
[----:B------:R-:W-:Y:S02]  /*0510*/  LOP3.LUT R2, R7, R6, RZ, 0x3c, !PT ;  /* 0x0000000607027212 */ /* 0x000fe400078e3cff */
[----:B------:R-:W-:Y:S02]  /*0520*/  @!P0 IADD3 R128, PT, PT, R3, R8, -R12 ;  /* 0x0000000803808210 */ /* 0x000fe40007ffe80c */
[----:B------:R-:W-:Y:S02]  /*0530*/  ISETP.GE.AND P1, PT, R2, RZ, PT ;  /* 0x000000ff0200720c */ /* 0x000fe40003f26270 */
[----:B------:R-:W-:Y:S01]  /*0540*/  ISETP.NE.AND P0, PT, R6, RZ, PT ;  /* 0x000000ff0600720c */ /* 0x000fe20003f05270 */
[----:B------:R-:W-:-:S04]  /*0550*/  VIADD R4, R128, 0xff ;  /* 0x000000ff80047836 */ /* 0x000fc80000000000 */
[----:B------:R-:W-:Y:S01]  /*0560*/  @P3 VIADD R0, R0, 0x1 ;  /* 0x0000000100003836 */ /* 0x000fe20000000000 */
[----:B------:R-:W-:Y:S02]  /*0570*/  IADD3 R2, PT, PT, R4, -UR24, R168 ;  /* 0x8000001804027c10 */ /* 0x000fe4000fffe0a8 */
[----:B------:R-:W-:Y:S02]  /*0580*/  SHF.R.S32.HI R5, RZ, 0x1f, R4 ;  /* 0x0000001fff057819 */ /* 0x000fe40000011404 */
[----:B---3--:R-:W-:Y:S01]  /*0590*/  IADD3 R2, PT, PT, R2, 0x40, R169 ;  /* 0x0000004002027810 */ /* 0x008fe20007ffe0a9 */
[----:B------:R-:W-:Y:S01]  /*05a0*/  @!P1 IMAD.MOV R0, RZ, RZ, -R0 ;  /* 0x000000ffff009224 */ /* 0x000fe200078e0a00 */
[----:B------:R-:W-:Y:S02]  /*05b0*/  LEA.HI R4, R5, R4, RZ, 0x8 ;  /* 0x0000000405047211 */ /* 0x000fe400078f40ff */
[----:B------:R-:W-:Y:S02]  /*05c0*/  @!P0 LOP3.LUT R0, RZ, R6, RZ, 0x33, !PT ;  /* 0x00000006ff008212 */ /* 0x000fe400078e33ff */
[----:B------:R-:W-:-:S03]  /*05d0*/  SHF.R.S32.HI R3, RZ, 0x1f, R2 ;  /* 0x0000001fff037819 */ /* 0x000fc60000011402 */
[----:B----4-:R-:W-:Y:S01]  /*05e0*/  IMAD R223, R0, R10, RZ ;  /* 0x0000000a00df7224 */ /* 0x010fe200078e02ff */
[----:B------:R-:W-:Y:S02]  /*05f0*/  LEA.HI R2, R3, R2, RZ, 0x8 ;  /* 0x0000000203027211 */ /* 0x000fe400078f40ff */
[----:B------:R-:W-:Y:S02]  /*0600*/  SHF.R.S32.HI R3, RZ, 0x8, R4 ;  /* 0x00000008ff037819 */ /* 0x000fe40000011404 */
[----:B------:R-:W-:Y:S01]  /*0610*/  SHF.R.S32.HI R2, RZ, 0x8, R2 ;  /* 0x00000008ff027819 */ /* 0x000fe20000011402 */
[----:B------:R1:W-:Y:S01]  /*0620*/  STL [R1+0x14], R223 ;  /* 0x000014df01007387 */ /* 0x0003e20000100800 */
[----:B------:R-:W-:-:S04]  /*0630*/  VIADDMNMX R0, R223, R0, R3, PT ;  /* 0x00000000df007246 */ /* 0x000fc80003800103 */
[----:B------:R-:W-:-:S04]  /*0640*/  VIMNMX R204, PT, PT, R0, R2, PT ;  /* 0x0000000200cc7248 */ /* 0x000fc80003fe0100 */
[----:B------:R-:W-:-:S13]  /*0650*/  ISETP.GE.AND P0, PT, R223, R204, PT ;  /* 0x000000ccdf00720c */ /* 0x000fda0003f06270 */
[----:B------:R-:W-:Y:S05]  /*0660*/  @!P0 BRA `(.L_x_1961) ;  /* 0x00000004000c8947 */ /* 0x000fea0003800000 */
[----:B------:R-:W2:Y:S01]  /*0670*/  LDC R0, c[0x0][0x430] ;  /* 0x00010c00ff007b82 */ /* 0x000ea20000000800 */
[----:B------:R-:W3:Y:S01]  /*0680*/  LDCU UR6, c[0x0][0x44c] ;  /* 0x00008980ff0677ac */ /* 0x000ee20008000800 */
[----:B------:R-:W-:Y:S02]  /*0690*/  SHF.R.U32.HI R9, RZ, 0x4, R235 ;  /* 0x00000004ff097819 */ /* 0x000fe400000116eb */
[----:B------:R-:W-:Y:S01]  /*06a0*/  IADD3 R8, PT, PT, -R168, UR24, RZ ;  /* 0x00000018a8087c10 */ /* 0x000fe2000fffe1ff */
[----:B------:R-:W4:Y:S02]  /*06b0*/  LDCU.64 UR4, c[0x0][0x3f8] ;  /* 0x00007f00ff0477ac */ /* 0x000f240008000a00 */
[C---:B------:R-:W-:Y:S02]  /*06c0*/  VIADD R2, R9.reuse, 0x8 ;  /* 0x0000000809027836 */ /* 0x040fe40000000000 */
[C---:B------:R-:W-:Y:S02]  /*06d0*/  VIADD R5, R9.reuse, 0x18 ;  /* 0x0000001809057836 */ /* 0x040fe40000000000 */
[C---:B------:R-:W-:Y:S01]  /*06e0*/  VIADD R6, R9.reuse, 0x10 ;  /* 0x0000001009067836 */ /* 0x040fe20000000000 */
[-C--:B------:R-:W-:Y:S01]  /*06f0*/  ISETP.GE.AND P5, PT, R2, R8.reuse, PT ;  /* 0x000000080200720c */ /* 0x080fe20003fa6270 */
[----:B------:R-:W-:Y:S01]  /*0700*/  VIADD R7, R9, 0x28 ;  /* 0x0000002809077836 */ /* 0x000fe20000000000 */
[----:B------:R-:W-:-:S02]  /*0710*/  ISETP.GE.AND P3, PT, R5, R8, PT ;  /* 0x000000080500720c */ /* 0x000fc40003f66270 */
[-C--:B------:R-:W-:Y:S01]  /*0720*/  ISETP.GE.AND P4, PT, R6, R8.reuse, PT ;  /* 0x000000080600720c */ /* 0x080fe20003f86270 */
[----:B------:R-:W-:Y:S01]  /*0730*/  VIADD R6, R9, 0x30 ;  /* 0x0000003009067836 */ /* 0x000fe20000000000 */
[----:B------:R-:W-:Y:S01]  /*0740*/  ISETP.GE.AND P1, PT, R7, R8, PT ;  /* 0x000000080700720c */ /* 0x000fe20003f26270 */
[----:B--2---:R-:W-:Y:S02]  /*0750*/  IMAD R0, R10, R0, R19 ;  /* 0x000000000a007224 */ /* 0x004fe400078e0213 */
[----:B------:R-:W-:Y:S02]  /*0760*/  VIADD R10, R9, 0x20 ;  /* 0x00000020090a7836 */ /* 0x000fe40000000000 */
[----:B------:R-:W-:-:S03]  /*0770*/  IMAD R0, R0, R14, R18 ;  /* 0x0000000e00007224 */ /* 0x000fc600078e0212 */
[----:B------:R-:W-:Y:S01]  /*0780*/  ISETP.GE.AND P2, PT, R10, R8, PT ;  /* 0x000000080a00720c */ /* 0x000fe20003f46270 */
[----:B------:R-:W-:-:S04]  /*0790*/  IMAD R3, R0, UR24, R168 ;  /* 0x0000001800037c24 */ /* 0x000fc8000f8e02a8 */
[----:B---3--:R-:W-:Y:S01]  /*07a0*/  IMAD R0, R3, UR6, RZ ;  /* 0x0000000603007c24 */ /* 0x008fe2000f8e02ff */
[----:B------:R-:W2:Y:S04]  /*07b0*/  LDCU.64 UR6, c[0x0][0x428] ;  /* 0x00008500ff0677ac */ /* 0x000ea80008000a00 */
[C---:B------:R-:W-:Y:S02]  /*07c0*/  LEA R2, P0, R235.reuse, R0, 0x2 ;  /* 0x00000000eb027211 */ /* 0x040fe400078010ff */
[----:B------:R-:W-:Y:S02]  /*07d0*/  LOP3.LUT P6, R235, R235, 0xf, RZ, 0xc0, !PT ;  /* 0x0000000febeb7812 */ /* 0x000fe400078cc0ff */
[----:B------:R-:W-:Y:S02]  /*07e0*/  LEA.HI.X.SX32 R0, R0, RZ, 0x1, P0 ;  /* 0x000000ff00007211 */ /* 0x000fe400000f0eff */
[----:B----4-:R-:W-:-:S02]  /*07f0*/  LEA R4, P0, R2, UR4, 0x2 ;  /* 0x0000000402047c11 */ /* 0x010fc4000f8010ff */
[----:B------:R-:W-:Y:S02]  /*0800*/  ISETP.NE.OR P5, PT, R235, RZ, P5 ;  /* 0x000000ffeb00720c */ /* 0x000fe40002fa5670 */
[----:B------:R-:W-:Y:S02]  /*0810*/  LEA.HI.X R5, R2, UR5, R0, 0x2, P0 ;  /* 0x0000000502057c11 */ /* 0x000fe400080f1400 */
[----:B------:R-:W-:Y:S02]  /*0820*/  IADD3 R0, P0, PT, R3, R9, RZ ;  /* 0x0000000903007210 */ /* 0x000fe40007f1e0ff */
[----:B------:R-:W-:Y:S01]  /*0830*/  ISETP.GE.OR P6, PT, R9, R8, P6 ;  /* 0x000000080900720c */ /* 0x000fe200037c6670 */
[----:B------:R-:W-:Y:S01]  /*0840*/  STG.E.128 desc[UR26][R4.64], RZ ;  /* 0x000000ff04007986 */ /* 0x000fe2000c101d1a */
[----:B------:R-:W-:Y:S01]  /*0850*/  LEA.HI.X.SX32 R3, R3, RZ, 0x1, P0 ;  /* 0x000000ff03037211 */ /* 0x000fe200000f0eff */
[----:B------:R-:W-:Y:S01]  /*0860*/  VIADD R9, R9, 0x38 ;  /* 0x0000003809097836 */ /* 0x000fe20000000000 */
[----:B--2---:R-:W-:Y:S01]  /*0870*/  LEA R2, P0, R0, UR6, 0x2 ;  /* 0x0000000600027c11 */ /* 0x004fe2000f8010ff */
[----:B------:R-:W-:Y:S01]  /*0880*/  STG.E.128 desc[UR26][R4.64+0x800], RZ ;  /* 0x000800ff04007986 */ /* 0x000fe2000c101d1a */
[----:B------:R-:W-:-:S02]  /*0890*/  ISETP.NE.OR P4, PT, R235, RZ, P4 ;  /* 0x000000ffeb00720c */ /* 0x000fc40002785670 */
[----:B------:R-:W-:Y:S01]  /*08a0*/  LEA.HI.X R3, R0, UR7, R3, 0x2, P0 ;  /* 0x0000000700037c11 */ /* 0x000fe200080f1403 */
[----:B------:R-:W-:Y:S01]  /*08b0*/  @!P5 IMAD.MOV.U32 R0, RZ, RZ, -0x800000 ;  /* 0xff800000ff00d424 */ /* 0x000fe200078e00ff */
[----:B------:R-:W-:Y:S01]  /*08c0*/  ISETP.GE.AND P0, PT, R6, R8, PT ;  /* 0x000000080600720c */ /* 0x000fe20003f06270 */
[----:B------:R-:W-:Y:S01]  /*08d0*/  STG.E.128 desc[UR26][R4.64+0x1000], RZ ;  /* 0x001000ff04007986 */ /* 0x000fe2000c101d1a */
[C---:B------:R-:W-:Y:S01]  /*08e0*/  ISETP.NE.OR P3, PT, R235.reuse, RZ, P3 ;  /* 0x000000ffeb00720c */ /* 0x040fe20001f65670 */
[----:B------:R-:W-:Y:S01]  /*08f0*/  @!P6 IMAD.MOV.U32 R6, RZ, RZ, -0x800000 ;  /* 0xff800000ff06e424 */ /* 0x000fe200078e00ff */
[C---:B------:R-:W-:Y:S01]  /*0900*/  ISETP.NE.OR P0, PT, R235.reuse, RZ, P0 ;  /* 0x000000ffeb00720c */ /* 0x040fe20000705670 */
[----:B------:R-:W-:Y:S01]  /*0910*/  STG.E.128 desc[UR26][R4.64+0x1800], RZ ;  /* 0x001800ff04007986 */ /* 0x000fe2000c101d1a */
[C---:B------:R-:W-:Y:S02]  /*0920*/  ISETP.NE.OR P2, PT, R235.reuse, RZ, P2 ;  /* 0x000000ffeb00720c */ /* 0x040fe40001745670 */
[----:B------:R-:W-:Y:S01]  /*0930*/  ISETP.NE.OR P1, PT, R235, RZ, P1 ;  /* 0x000000ffeb00720c */ /* 0x000fe20000f25670 */
[----:B------:R-:W-:Y:S01]  /*0940*/  STG.E.128 desc[UR26][R4.64+0x2000], RZ ;  /* 0x002000ff04007986 */ /* 0x000fe2000c101d1a */
[----:B------:R-:W-:-:S03]  /*0950*/  @!P4 IMAD.MOV.U32 R7, RZ, RZ, -0x800000 ;  /* 0xff800000ff07c424 */ /* 0x000fc600078e00ff */
[----:B------:R-:W-:Y:S04]  /*0960*/  STG.E.128 desc[UR26][R4.64+0x2800], RZ ;  /* 0x002800ff04007986 */ /* 0x000fe8000c101d1a */
[----:B------:R-:W-:Y:S04]  /*0970*/  STG.E.128 desc[UR26][R4.64+0x3000], RZ ;  /* 0x003000ff04007986 */ /* 0x000fe8000c101d1a */
[----:B------:R2:W-:Y:S04]  /*0980*/  STG.E.128 desc[UR26][R4.64+0x3800], RZ ;  /* 0x003800ff04007986 */ /* 0x0005e8000c101d1a */
[----:B------:R3:W-:Y:S04]  /*0990*/  @!P5 STG.E desc[UR26][R2.64+0x20], R0 ;  /* 0x000020000200d986 */ /* 0x0007e8000c10191a */
[----:B------:R4:W-:Y:S04]  /*09a0*/  @!P6 STG.E desc[UR26][R2.64], R6 ;  /* 0x000000060200e986 */ /* 0x0009e8000c10191a */
[----:B------:R1:W-:Y:S01]  /*09b0*/  @!P4 STG.E desc[UR26][R2.64+0x40], R7 ;  /* 0x000040070200c986 */ /* 0x0003e2000c10191a */
[----:B--2---:R-:W-:-:S02]  /*09c0*/  @!P2 IMAD.MOV.U32 R5, RZ, RZ, -0x800000 ;  /* 0xff800000ff05a424 */ /* 0x004fc400078e00ff */
[----:B------:R-:W-:-:S03]  /*09d0*/  @!P1 IMAD.MOV.U32 R4, RZ, RZ, -0x800000 ;  /* 0xff800000ff049424 */ /* 0x000fc600078e00ff */
[----:B------:R1:W-:Y:S01]  /*09e0*/  @!P2 STG.E desc[UR26][R2.64+0x80], R5 ;  /* 0x000080050200a986 */ /* 0x0003e2000c10191a */
[----:B---3--:R-:W-:-:S03]  /*09f0*/  @!P0 IMAD.MOV.U32 R0, RZ, RZ, -0x800000 ;  /* 0xff800000ff008424 */ /* 0x008fc600078e00ff */
[----:B------:R1:W-:Y:S01]  /*0a00*/  @!P1 STG.E desc[UR26][R2.64+0xa0], R4 ;  /* 0x0000a00402009986 */ /* 0x0003e2000c10191a */
[----:B----4-:R-:W-:-:S03]  /*0a10*/  @!P3 IMAD.MOV.U32 R6, RZ, RZ, -0x800000 ;  /* 0xff800000ff06b424 */ /* 0x010fc600078e00ff */
[----:B------:R1:W-:Y:S01]  /*0a20*/  @!P0 STG.E desc[UR26][R2.64+0xc0], R0 ;  /* 0x0000c00002008986 */ /* 0x0003e2000c10191a */
[----:B------:R-:W-:-:S03]  /*0a30*/  ISETP.GE.AND P0, PT, R9, R8, PT ;  /* 0x000000080900720c */ /* 0x000fc60003f06270 */
[----:B------:R1:W-:Y:S01]  /*0a40*/  @!P3 STG.E desc[UR26][R2.64+0x60], R6 ;  /* 0x000060060200b986 */ /* 0x0003e2000c10191a */
[----:B------:R-:W-:-:S13]  /*0a50*/  ISETP.NE.OR P0, PT, R235, RZ, P0 ;  /* 0x000000ffeb00720c */ /* 0x000fda0000705670 */
[----:B------:R-:W-:Y:S05]  /*0a60*/  @P0 EXIT ;  /* 0x000000000000094d */ /* 0x000fea0003800000 */
[----:B-1----:R-:W-:-:S05]  /*0a70*/  MOV R0, 0xff800000 ;  /* 0xff80000000007802 */ /* 0x002fca0000000f00 */
[----:B------:R-:W-:Y:S01]  /*0a80*/  STG.E desc[UR26][R2.64+0xe0], R0 ;  /* 0x0000e00002007986 */ /* 0x000fe2000c10191a */
[----:B------:R-:W-:Y:S05]  /*0a90*/  EXIT ;  /* 0x000000000000794d */ /* 0x000fea0003800000 */
.L_x_1961:
[----:B------:R-:W2:Y:S01]  /*0aa0*/  LDCU.64 UR4, c[0x0][0x4d8] ;  /* 0x00009b00ff0477ac */ /* 0x000ea20008000a00 */
[----:B------:R-:W-:Y:S01]  /*0ab0*/  MOV R9, R19 ;  /* 0x0000001300097202 */ /* 0x000fe20000000f00 */
[----:B--2---:R-:W-:-:S04]  /*0ac0*/  UISETP.NE.U32.AND UP0, UPT, UR4, URZ, UPT ;  /* 0x000000ff0400728c */ /* 0x004fc8000bf05070 */
[----:B------:R-:W-:-:S09]  /*0ad0*/  UISETP.NE.AND.EX UP0, UPT, UR5, URZ, UPT, UP0 ;  /* 0x000000ff0500728c */ /* 0x000fd2000bf05300 */
[----:B------:R-:W-:Y:S05]  /*0ae0*/  BRA.U !UP0, `(.L_x_1962) ;  /* 0x00000001080c7547 */ /* 0x000fea000b800000 */
[----:B------:R-:W2:Y:S02]  /*0af0*/  LDC.64 R2, c[0x0][0x4d8] ;  /* 0x00013600ff027b82 */ /* 0x000ea40000000a00 */
[----:B--2---:R-:W-:-:S05]  /*0b00*/  IMAD.WIDE.U32 R2, R19, 0x4, R2 ;  /* 0x0000000413027825 */ /* 0x004fca00078e0002 */
[----:B------:R2:W5:Y:S02]  /*0b10*/  LDG.E R9, desc[UR26][R2.64] ;  /* 0x0000001a02097981 */ /* 0x000564000c1e1900 */
.L_x_1962:
[----:B------:R-:W3:Y:S02]  /*0b20*/  LDCU.64 UR18, c[0x0][0x4e0] ;  /* 0x00009c00ff1277ac */ /* 0x000ee40008000a00 */
[----:B---3--:R-:W-:-:S04]  /*0b30*/  UISETP.NE.U32.AND UP0, UPT, UR18, URZ, UPT ;  /* 0x000000ff1200728c */ /* 0x008fc8000bf05070 */
[----:B------:R-:W-:-:S09]  /*0b40*/  UISETP.NE.AND.EX UP0, UPT, UR19, URZ, UPT, UP0 ;  /* 0x000000ff1300728c */ /* 0x000fd2000bf05300 */
[----:B------:R-:W-:Y:S05]  /*0b50*/  BRA.U !UP0, `(.L_x_1963) ;  /* 0x0000000508947547 */ /* 0x000fea000b800000 */
[----:B-----5:R-:W3:Y:S01]  /*0b60*/  LDC R9, c[0x0][0x4f0] ;  /* 0x00013c00ff097b82 */ /* 0x020ee20000000800 */
[----:B------:R-:W-:Y:S01]  /*0b70*/  LEA R7, R204, 0xffffff00, 0x8 ;  /* 0xffffff00cc077811 */ /* 0x000fe200078e40ff */
[----:B------:R-:W4:Y:S03]  /*0b80*/  LDCU.64 UR4, c[0x0][0x4e8] ;  /* 0x00009d00ff0477ac */ /* 0x000f260008000a00 */
[----:B------:R-:W-:Y:S01]  /*0b90*/  IABS R4, R7 ;  /* 0x0000000700047213 */ /* 0x000fe20000000000 */
[----:B------:R-:W1:Y:S02]  /*0ba0*/  LDCU.64 UR16, c[0x0][0x3a0] ;  /* 0x00007400ff1077ac */ /* 0x000e640008000a00 */
[----:B------:R-:W1:Y:S01]  /*0bb0*/  LDC R12, c[0x0][0x3e8] ;  /* 0x0000fa00ff0c7b82 */ /* 0x000e620000000800 */
        /* <DEDUP_REMOVED lines=32> */
[----:B------:R-:W-:-:S02]  /*0dc0*/  MOV R2, R241 ;  /* 0x000000f100027202 */ /* 0x000fc40000000f00 */
[----:B------:R-:W-:-:S03]  /*0dd0*/  MOV R3, R240 ;  /* 0x000000f000037202 */ /* 0x000fc60000000f00 */
[----:B------:R-:W-:-:S05]  /*0de0*/  IMAD.WIDE R2, R6, 0x4, R2 ;  /* 0x0000000406027825 */ /* 0x000fca00078e0202 */
[----:B------:R2:W3:Y:S01]  /*0df0*/  LDG.E R5, desc[UR26][R2.64] ;  /* 0x0000001a02057981 */ /* 0x0004e2000c1e1900 */
[----:B------:R-:W-:Y:S01]  /*0e00*/  IABS R4, R18 ;  /* 0x0000001200047213 */ /* 0x000fe20000000000 */
        /* <DEDUP_REMOVED lines=30> */
[----:B------:R-:W-:Y:S01]  /*0ff0*/  IMAD.WIDE.U32 R2, R5, UR16, RZ ;  /* 0x0000001005027c25 */ /* 0x000fe2000f8e00ff */
[----:B------:R-:W-:-:S03]  /*1000*/  SHF.R.S32.HI R7, RZ, 0x1f, R6 ;  /* 0x0000001fff077819 */ /* 0x000fc60000011406 */
[----:B------:R-:W-:Y:S01]  /*1010*/  IMAD R4, R5, UR17, R4 ;  /* 0x0000001105047c24 */ /* 0x000fe2000f8e0204 */
[----:B------:R-:W-:Y:S01]  /*1020*/  IADD3 R5, PT, PT, R11, R8, RZ ;  /* 0x000000080b057210 */ /* 0x000fe20007ffe0ff */
[C---:B------:R-:W-:Y:S02]  /*1030*/  IMAD R8, R7.reuse, UR14, RZ ;  /* 0x0000000e07087c24 */ /* 0x040fe4000f8e02ff */
[----:B------:R-:W-:Y:S01]  /*1040*/  IMAD R7, R7, UR12, RZ ;  /* 0x0000000c07077c24 */ /* 0x000fe2000f8e02ff */
[----:B------:R-:W-:Y:S01]  /*1050*/  IADD3 R3, PT, PT, R3, R4, RZ ;  /* 0x0000000403037210 */ /* 0x000fe20007ffe0ff */
        /* <DEDUP_REMOVED lines=21> */
.L_x_1963:
[----:B------:R-:W3:Y:S01]  /*11b0*/  LDC R16, c[0x0][0x3e8] ;  /* 0x0000fa00ff107b82 */ /* 0x000ee20000000800 */
[----:B------:R-:W-:Y:S01]  /*11c0*/  IABS R4, R18 ;  /* 0x0000001200047213 */ /* 0x000fe20000000000 */
[----:B------:R-:W4:Y:S01]  /*11d0*/  LDCU.64 UR14, c[0x0][0x3b8] ;  /* 0x00007700ff0e77ac */ /* 0x000f220008000a00 */
[----:B-----5:R-:W-:Y:S02]  /*11e0*/  SHF.R.S32.HI R10, RZ, 0x1f, R9 ;  /* 0x0000001fff0a7819 */ /* 0x020fe40000011409 */
[----:B------:R-:W-:Y:S01]  /*11f0*/  CS2R R240, SRZ ;  /* 0x0000000000f07805 */ /* 0x000fe2000001ff00 */
[----:B------:R-:W1:Y:S02]  /*1200*/  LDCU.64 UR12, c[0x0][0x3c0] ;  /* 0x00007800ff0c77ac */ /* 0x000e640008000a00 */
[----:B------:R-:W4:Y:S01]  /*1210*/  LDC.64 R14, c[0x0][0x3a8] ;  /* 0x0000ea00ff0e7b82 */ /* 0x000f220000000a00 */
[----:B------:R-:W4:Y:S01]  /*1220*/  LDCU.64 UR16, c[0x0][0x3a0] ;  /* 0x00007400ff1077ac */ /* 0x000f220008000a00 */
[----:B---3--:R-:W-:Y:S01]  /*1230*/  IABS R11, R16 ;  /* 0x00000010000b7213 */ /* 0x008fe20000000000 */
[----:B-1----:R-:W-:-:S03]  /*1240*/  IMAD.WIDE.U32 R6, R12, UR12, RZ ;  /* 0x0000000c0c067c25 */ /* 0x002fc6000f8e00ff */
[----:B--2---:R-:W1:Y:S08]  /*1250*/  I2F.RP R2, R11 ;  /* 0x0000000b00027306 */ /* 0x004e700000209400 */
[----:B-1----:R-:W1:Y:S02]  /*1260*/  MUFU.RCP R2, R2 ;  /* 0x0000000200027308 */ /* 0x002e640000001000 */
[----:B-1----:R-:W-:-:S06]  /*1270*/  IADD3 R2, PT, PT, R2, 0xffffffe, RZ ;  /* 0x0ffffffe02027810 */ /* 0x002fcc0007ffe0ff */
[----:B------:R-:W1:Y:S02]  /*1280*/  F2I.FTZ.U32.TRUNC.NTZ R3, R2 ;  /* 0x0000000200037305 */ /* 0x000e64000021f000 */
[----:B-1----:R-:W-:Y:S02]  /*1290*/  IADD3 R0, PT, PT, RZ, -R3, RZ ;  /* 0x80000003ff007210 */ /* 0x002fe40007ffe0ff */
[----:B------:R-:W-:-:S03]  /*12a0*/  MOV R2, RZ ;  /* 0x000000ff00027202 */ /* 0x000fc60000000f00 */
[----:B------:R-:W-:-:S04]  /*12b0*/  IMAD R0, R0, R11, RZ ;  /* 0x0000000b00007224 */ /* 0x000fc800078e02ff */
[----:B------:R-:W-:Y:S01]  /*12c0*/  IMAD.HI.U32 R2, R3, R0, R2 ;  /* 0x0000000003027227 */ /* 0x000fe200078e0002 */
[----:B------:R-:W-:-:S05]  /*12d0*/  MOV R0, R4 ;  /* 0x0000000400007202 */ /* 0x000fca0000000f00 */
[----:B------:R-:W-:Y:S01]  /*12e0*/  IMAD.HI.U32 R8, R2, R0, RZ ;  /* 0x0000000002087227 */ /* 0x000fe200078e00ff */
[----:B------:R-:W-:-:S03]  /*12f0*/  SHF.R.S32.HI R2, RZ, 0x1f, R12 ;  /* 0x0000001fff027819 */ /* 0x000fc6000001140c */
[----:B------:R-:W-:Y:S02]  /*1300*/  IMAD.MOV R3, RZ, RZ, -R8 ;  /* 0x000000ffff037224 */ /* 0x000fe400078e0a08 */
[C---:B----4-:R-:W-:Y:S02]  /*1310*/  IMAD R5, R2.reuse, UR14, RZ ;  /* 0x0000000e02057c24 */ /* 0x050fe4000f8e02ff */
[C---:B------:R-:W-:Y:S02]  /*1320*/  IMAD R0, R11.reuse, R3, R0 ;  /* 0x000000030b007224 */ /* 0x040fe400078e0200 */
[----:B------:R-:W-:Y:S02]  /*1330*/  IMAD R4, R2, UR12, RZ ;  /* 0x0000000c02047c24 */ /* 0x000fe4000f8e02ff */
[----:B------:R-:W-:Y:S01]  /*1340*/  IMAD.WIDE.U32 R2, R12, UR14, RZ ;  /* 0x0000000e0c027c25 */ /* 0x000fe2000f8e00ff */
[----:B------:R-:W-:-:S03]  /*1350*/  ISETP.GT.U32.AND P0, PT, R11, R0, PT ;  /* 0x000000000b00720c */ /* 0x000fc60003f04070 */
[C---:B------:R-:W-:Y:S02]  /*1360*/  IMAD R5, R12.reuse, UR15, R5 ;  /* 0x0000000f0c057c24 */ /* 0x040fe4000f8e0205 */
[----:B------:R-:W-:Y:S02]  /*1370*/  IMAD R4, R12, UR13, R4 ;  /* 0x0000000d0c047c24 */ /* 0x000fe4000f8e0204 */
[----:B------:R-:W1:Y:S01]  /*1380*/  LDC.64 R12, c[0x0][0x3d0] ;  /* 0x0000f400ff0c7b82 */ /* 0x000e620000000a00 */
[----:B------:R-:W-:Y:S02]  /*1390*/  IADD3 R5, PT, PT, R3, R5, RZ ;  /* 0x0000000503057210 */ /* 0x000fe40007ffe0ff */
[----:B------:R-:W-:Y:S01]  /*13a0*/  IADD3 R3, PT, PT, R7, R4, RZ ;  /* 0x0000000407037210 */ /* 0x000fe20007ffe0ff */
[----:B------:R-:W-:Y:S01]  /*13b0*/  IMAD R7, R10, R14, RZ ;  /* 0x0000000e0a077224 */ /* 0x000fe200078e02ff */
[----:B------:R-:W-:Y:S01]  /*13c0*/  MOV R4, R2 ;  /* 0x0000000200047202 */ /* 0x000fe20000000f00 */
[----:B------:R-:W-:Y:S01]  /*13d0*/  @!P0 IMAD.IADD R0, R0, 0x1, -R11 ;  /* 0x0000000100008824 */ /* 0x000fe200078e0a0b */
[----:B------:R-:W-:Y:S01]  /*13e0*/  MOV R2, R6 ;  /* 0x0000000600027202 */ /* 0x000fe20000000f00 */
[----:B------:R-:W-:Y:S01]  /*13f0*/  IMAD R10, R10, UR16, RZ ;  /* 0x000000100a0a7c24 */ /* 0x000fe2000f8e02ff */
[----:B------:R-:W-:Y:S01]  /*1400*/  @!P0 IADD3 R8, PT, PT, R8, 0x1, RZ ;  /* 0x0000000108088810 */ /* 0x000fe20007ffe0ff */
[C---:B------:R-:W-:Y:S01]  /*1410*/  IMAD R7, R9.reuse, R15, R7 ;  /* 0x0000000f09077224 */ /* 0x040fe200078e0207 */
[----:B------:R-:W-:Y:S01]  /*1420*/  ISETP.GE.U32.AND P2, PT, R0, R11, PT ;  /* 0x0000000b0000720c */ /* 0x000fe20003f46070 */
[C---:B------:R-:W-:Y:S01]  /*1430*/  IMAD.WIDE.U32 R2, R9.reuse, R14, R2 ;  /* 0x0000000e09027225 */ /* 0x040fe200078e0002 */
[----:B------:R-:W-:Y:S01]  /*1440*/  LOP3.LUT R0, R18, R16, RZ, 0x3c, !PT ;  /* 0x0000001012007212 */ /* 0x000fe200078e3cff */
[----:B------:R-:W2:Y:S01]  /*1450*/  LDC.64 R14, c[0x0][0x3d8] ;  /* 0x0000f600ff0e7b82 */ /* 0x000ea20000000a00 */
[----:B------:R-:W-:Y:S01]  /*1460*/  ISETP.NE.AND P0, PT, R16, RZ, PT ;  /* 0x000000ff1000720c */ /* 0x000fe20003f05270 */
[C---:B------:R-:W-:Y:S01]  /*1470*/  IMAD R10, R9.reuse, UR17, R10 ;  /* 0x00000011090a7c24 */ /* 0x040fe2000f8e020a */
[----:B------:R-:W-:Y:S01]  /*1480*/  ISETP.GE.AND P1, PT, R0, RZ, PT ;  /* 0x000000ff0000720c */ /* 0x000fe20003f26270 */
[----:B------:R-:W-:Y:S01]  /*1490*/  IMAD.WIDE.U32 R4, R9, UR16, R4 ;  /* 0x0000001009047c25 */ /* 0x000fe2000f8e0004 */
[----:B------:R-:W-:-:S02]  /*14a0*/  LEA R9, R204, 0xffffff00, 0x8 ;  /* 0xffffff00cc097811 */ /* 0x000fc400078e40ff */
[----:B------:R-:W-:Y:S02]  /*14b0*/  IADD3 R3, PT, PT, R3, R7, RZ ;  /* 0x0000000703037210 */ /* 0x000fe40007ffe0ff */
[----:B------:R-:W-:Y:S01]  /*14c0*/  SHF.R.S32.HI R6, RZ, 0x1f, R9 ;  /* 0x0000001fff067819 */ /* 0x000fe20000011409 */
[----:B------:R-:W-:Y:S01]  /*14d0*/  @P2 VIADD R8, R8, 0x1 ;  /* 0x0000000108082836 */ /* 0x000fe20000000000 */
[----:B------:R-:W-:Y:S01]  /*14e0*/  IADD3 R5, PT, PT, R5, R10, RZ ;  /* 0x0000000a05057210 */ /* 0x000fe20007ffe0ff */
[----:B------:R-:W-:-:S03]  /*14f0*/  IMAD.WIDE.U32 R2, R9, UR12, R2 ;  /* 0x0000000c09027c25 */ /* 0x000fc6000f8e0002 */
[----:B------:R-:W-:Y:S01]  /*1500*/  MOV R0, R8 ;  /* 0x0000000800007202 */ /* 0x000fe20000000f00 */
[C---:B------:R-:W-:Y:S02]  /*1510*/  IMAD R7, R6.reuse, UR14, RZ ;  /* 0x0000000e06077c24 */ /* 0x040fe4000f8e02ff */
[----:B------:R-:W-:Y:S01]  /*1520*/  IMAD R6, R6, UR12, RZ ;  /* 0x0000000c06067c24 */ /* 0x000fe2000f8e02ff */
[----:B------:R-:W-:Y:S01]  /*1530*/  @!P1 IADD3 R0, PT, PT, -R0, RZ, RZ ;  /* 0x000000ff00009210 */ /* 0x000fe20007ffe1ff */
[C---:B------:R-:W-:Y:S01]  /*1540*/  IMAD R7, R9.reuse, UR15, R7 ;  /* 0x0000000f09077c24 */ /* 0x040fe2000f8e0207 */
[----:B------:R-:W-:Y:S01]  /*1550*/  @!P0 LOP3.LUT R0, RZ, R16, RZ, 0x33, !PT ;  /* 0x00000010ff008212 */ /* 0x000fe200078e33ff */
[C---:B------:R-:W-:Y:S02]  /*1560*/  IMAD R8, R9.reuse, UR13, R6 ;  /* 0x0000000d09087c24 */ /* 0x040fe4000f8e0206 */
[----:B------:R-:W-:Y:S01]  /*1570*/  IMAD.WIDE.U32 R4, R9, UR14, R4 ;  /* 0x0000000e09047c25 */ /* 0x000fe2000f8e0004 */
[----:B------:R-:W-:-:S03]  /*1580*/  SHF.R.S32.HI R6, RZ, 0x1f, R0 ;  /* 0x0000001fff067819 */ /* 0x000fc60000011400 */
[----:B------:R-:W-:Y:S01]  /*1590*/  IMAD.IADD R3, R3, 0x1, R8 ;  /* 0x0000000103037824 */ /* 0x000fe200078e0208 */
[----:B------:R-:W-:Y:S01]  /*15a0*/  IADD3 R5, PT, PT, R5, R7, RZ ;  /* 0x0000000705057210 */ /* 0x000fe20007ffe0ff */
[C---:B-1----:R-:W-:Y:S02]  /*15b0*/  IMAD R8, R6.reuse, R12, RZ ;  /* 0x0000000c06087224 */ /* 0x042fe400078e02ff */
[----:B--2---:R-:W-:Y:S02]  /*15c0*/  IMAD R6, R6, R14, RZ ;  /* 0x0000000e06067224 */ /* 0x004fe400078e02ff */
[----:B------:R-:W-:-:S04]  /*15d0*/  IMAD.WIDE.U32 R4, R0, R12, R4 ;  /* 0x0000000c00047225 */ /* 0x000fc800078e0004 */
[C---:B------:R-:W-:Y:S01]  /*15e0*/  IMAD R8, R0.reuse, R13, R8 ;  /* 0x0000000d00087224 */ /* 0x040fe200078e0208 */
[----:B------:R-:W-:Y:S01]  /*15f0*/  MOV R7, R4 ;  /* 0x0000000400077202 */ /* 0x000fe20000000f00 */
[----:B------:R-:W-:-:S03]  /*1600*/  IMAD.WIDE.U32 R2, R0, R14, R2 ;  /* 0x0000000e00027225 */ /* 0x000fc600078e0002 */
[----:B------:R-:W-:Y:S01]  /*1610*/  IADD3 R11, PT, PT, R5, R8, RZ ;  /* 0x00000008050b7210 */ /* 0x000fe20007ffe0ff */
[----:B------:R-:W-:Y:S01]  /*1620*/  IMAD R0, R0, R15, R6 ;  /* 0x0000000f00007224 */ /* 0x000fe200078e0206 */
[----:B------:R-:W-:-:S04]  /*1630*/  MOV R14, R2 ;  /* 0x00000002000e7202 */ /* 0x000fc80000000f00 */
[----:B------:R-:W-:-:S07]  /*1640*/  IADD3 R15, PT, PT, R3, R0, RZ ;  /* 0x00000000030f7210 */ /* 0x000fce0007ffe0ff */
.L_x_1964:
        /* <DEDUP_REMOVED lines=16> */
[----:B------:R-:W-:Y:S01]  /*1750*/  LOP3.LUT R241, R241, R240, RZ, 0x3c, !PT ;  /* 0x000000f0f1f17212 */ /* 0x000fe200078e3cff */
[----:B------:R-:W-:-:S02]  /*1760*/  IMAD.X R7, RZ, RZ, R11, P1 ;  /* 0x000000ffff077224 */ /* 0x000fc400008e060b */
[----:B-1----:R-:W-:Y:S01]  /*1770*/  IMAD.WIDE.U32 R4, R19, UR6, R4 ;  /* 0x0000000613047c25 */ /* 0x002fe2000f8e0004 */
[----:B------:R-:W-:Y:S02]  /*1780*/  LOP3.LUT R234, R234, 0x7c00, RZ, 0xc0, !PT ;  /* 0x00007c00eaea7812 */ /* 0x000fe400078ec0ff */
[----:B------:R-:W-:Y:S01]  /*1790*/  LOP3.LUT R240, R241, R240, RZ, 0x3c, !PT ;  /* 0x000000f0f1f07212 */ /* 0x000fe200078e3cff */
[----:B------:R-:W-:Y:S02]  /*17a0*/  IMAD R5, R19, UR7, R5 ;  /* 0x0000000713057c24 */ /* 0x000fe4000f8e0205 */
[----:B--2---:R-:W-:Y:S01]  /*17b0*/  IMAD R0, R0, UR22, RZ ;  /* 0x0000001600007c24 */ /* 0x004fe2000f8e02ff */
[----:B---3--:R-:W-:Y:S01]  /*17c0*/  USHF.L.U64.HI UR6, UR20, 0x4, UR21 ;  /* 0x0000000414067899 */ /* 0x008fe20008010215 */
[C---:B------:R-:W-:Y:S01]  /*17d0*/  IMAD.WIDE.U32 R8, R18.reuse, UR22, R4 ;  /* 0x0000001612087c25 */ /* 0x040fe2000f8e0004 */
[----:B------:R-:W-:Y:S01]  /*17e0*/  USHF.L.U32 UR7, UR20, 0x4, URZ ;  /* 0x0000000414077899 */ /* 0x000fe200080006ff */
[----:B------:R-:W-:Y:S01]  /*17f0*/  LOP3.LUT R241, R241, R240, RZ, 0x3c, !PT ;  /* 0x000000f0f1f17212 */ /* 0x000fe200078e3cff */
[----:B------:R-:W-:Y:S01]  /*1800*/  USHF.L.U32 UR25, UR20, 0x5, URZ ;  /* 0x0000000514197899 */ /* 0x000fe200080006ff */
[----:B------:R-:W-:Y:S01]  /*1810*/  IMAD.X R15, RZ, RZ, R15, P0 ;  /* 0x000000ffff0f7224 */ /* 0x000fe200000e060f */
[----:B------:R-:W-:Y:S01]  /*1820*/  USHF.L.U64.HI UR22, UR20, 0x5, UR21 ;  /* 0x0000000514167899 */ /* 0x000fe20008010215 */
[----:B------:R-:W-:Y:S01]  /*1830*/  IMAD R3, R18, UR23, R0 ;  /* 0x0000001712037c24 */ /* 0x000fe2000f8e0200 */
[----:B------:R-:W1:Y:S01]  /*1840*/  S2UR UR23, SR_CgaCtaId ;  /* 0x00000000001779c3 */ /* 0x000e620000008800 */
[----:B------:R-:W-:-:S02]  /*1850*/  IMAD R0, R17, UR20, RZ ;  /* 0x0000001411007c24 */ /* 0x000fc4000f8e02ff */
        /* <DEDUP_REMOVED lines=8> */
[----:B------:R-:W-:Y:S01]  /*18e0*/  IMAD.U32 R11, RZ, RZ, UR22 ;  /* 0x00000016ff0b7e24 */ /* 0x000fe2000f8e00ff */
[----:B------:R-:W-:Y:S01]  /*18f0*/  STL [R1+0x4], R24 ;  /* 0x0000041801007387 */ /* 0x000fe20000100800 */
        /* <DEDUP_REMOVED lines=10> */
[----:B------:R-:W-:Y:S01]  /*19a0*/  IADD3 R17, P1, P0, R8, UR7, R10 ;  /* 0x0000000708117c10 */ /* 0x000fe2000f83e00a */
[----:B------:R-:W-:Y:S01]  /*19b0*/  IMAD.IADD R0, R14, 0x1, R11 ;  /* 0x000000010e007824 */ /* 0x000fe200078e020b */
[----:B------:R-:W-:Y:S01]  /*19c0*/  IADD3 R5, P2, PT, R8, R10, RZ ;  /* 0x0000000a08057210 */ /* 0x000fe20007f5e0ff */
[----:B------:R-:W-:Y:S01]  /*19d0*/  IMAD.MOV.U32 R2, RZ, RZ, R8 ;  /* 0x000000ffff027224 */ /* 0x000fe200078e0008 */
[C---:B------:R-:W-:Y:S01]  /*19e0*/  IADD3.X R12, PT, PT, R3.reuse, R14, R13, P3, !PT ;  /* 0x0000000e030c7210 */ /* 0x040fe20001ffe40d */
[----:B-1----:R-:W-:Y:S01]  /*19f0*/  ULEA UR5, UR23, UR5, 0x18 ;  /* 0x0000000517057291 */ /* 0x002fe2000f8ec0ff */
[----:B------:R-:W-:Y:S01]  /*1a00*/  IADD3.X R13, PT, PT, R3, UR6, R0, P1, P0 ;  /* 0x00000006030d7c10 */ /* 0x000fe20008fe0400 */
[----:B------:R-:W-:Y:S01]  /*1a10*/  USHF.L.U64.HI UR6, UR14, 0x5, UR15 ;  /* 0x000000050e067899 */ /* 0x000fe2000801020f */
[----:B------:R-:W-:Y:S01]  /*1a20*/  LEA R20, P1, R4, UR8, 0x1 ;  /* 0x0000000804147c11 */ /* 0x000fe2000f8208ff */
[--C-:B------:R-:W-:Y:S01]  /*1a30*/  IMAD.X R10, R0, 0x1, R3.reuse, P2 ;  /* 0x00000001000a7824 */ /* 0x100fe200010e0603 */
[----:B------:R-:W-:Y:S01]  /*1a40*/  IADD3 R6, P0, PT, R252, UR4, RZ ;  /* 0x00000004fc067c10 */ /* 0x000fe2000ff1e0ff */
[----:B------:R-:W-:Y:S01]  /*1a50*/  IMAD.WIDE.U32 R8, R16, UR20, R2 ;  /* 0x0000001410087c25 */ /* 0x000fe2000f8e0002 */
[----:B------:R-:W-:Y:S01]  /*1a60*/  LEA.HI.X R21, R4, UR9, R12, 0x1, P1 ;  /* 0x0000000904157c11 */ /* 0x000fe200088f0c0c */
[----:B------:R-:W-:Y:S01]  /*1a70*/  USHF.L.U32 UR7, UR12, 0x5, URZ ;  /* 0x000000050c077899 */ /* 0x000fe200080006ff */
[----:B------:R-:W-:Y:S01]  /*1a80*/  LEA R18, P1, R5, UR8, 0x1 ;  /* 0x0000000805127c11 */ /* 0x000fe2000f8208ff */
[----:B------:R-:W-:Y:S01]  /*1a90*/  IMAD.IADD R0, R9, 0x1, R14 ;  /* 0x0000000109007824 */ /* 0x000fe200078e020e */
[----:B------:R-:W-:Y:S01]  /*1aa0*/  IADD3.X R7, PT, PT, R251, UR6, RZ, P0, !PT ;  /* 0x00000006fb077c10 */ /* 0x000fe200087fe4ff */
[----:B------:R-:W-:Y:S01]  /*1ab0*/  USHF.L.U64.HI UR12, UR12, 0x5, UR13 ;  /* 0x000000050c0c7899 */ /* 0x000fe2000801020d */
[----:B------:R-:W-:Y:S01]  /*1ac0*/  IADD3 R4, P0, PT, R6, UR4, RZ ;  /* 0x0000000406047c10 */ /* 0x000fe2000ff1e0ff */
[----:B------:R-:W-:Y:S01]  /*1ad0*/  IMAD.MOV.U32 R140, RZ, RZ, 0x20 ;  /* 0x00000020ff8c7424 */ /* 0x000fe200078e00ff */
[----:B------:R-:W-:Y:S01]  /*1ae0*/  LEA.HI.X R19, R5, UR9, R10, 0x1, P1 ;  /* 0x0000000905137c11 */ /* 0x000fe200088f0c0a */
[----:B------:R-:W-:Y:S01]  /*1af0*/  STL [R1], R25 ;  /* 0x0000001901007387 */ /* 0x000fe20000100800 */
[----:B------:R-:W-:Y:S01]  /*1b00*/  LOP3.LUT R3, R22, 0x1f8, RZ, 0xc0, !PT ;  /* 0x000001f816037812 */ /* 0x000fe200078ec0ff */
[----:B------:R-:W-:Y:S01]  /*1b10*/  IMAD.MOV.U32 R184, RZ, RZ, 0x40 ;  /* 0x00000040ffb87424 */ /* 0x000fe200078e00ff */
[----:B------:R-:W-:Y:S01]  /*1b20*/  IADD3.X R5, PT, PT, R7, UR6, RZ, P0, !PT ;  /* 0x0000000607057c10 */ /* 0x000fe200087fe4ff */
[----:B------:R-:W-:Y:S01]  /*1b30*/  VIADD R224, R204, 0xffffffff ;  /* 0xffffffffcce07836 */ /* 0x000fe20000000000 */
[----:B------:R-:W-:-:S02]  /*1b40*/  IADD3 R2, P0, PT, R4, UR4, RZ ;  /* 0x0000000404027c10 */ /* 0x000fc4000ff1e0ff */
[----:B------:R-:W-:Y:S02]  /*1b50*/  LOP3.LUT R9, R3, 0x38, R235, 0x78, !PT ;  /* 0x0000003803097812 */ /* 0x000fe400078e78eb */
[----:B------:R-:W-:Y:S01]  /*1b60*/  IADD3.X R3, PT, PT, R5, UR6, RZ, P0, !PT ;  /* 0x0000000605037c10 */ /* 0x000fe200087fe4ff */
[----:B------:R-:W-:Y:S01]  /*1b70*/  STL [R1+0x8], R224 ;  /* 0x000008e001007387 */ /* 0x000fe20000100800 */
[----:B------:R-:W-:Y:S02]  /*1b80*/  LEA R10, P1, R8, UR8, 0x1 ;  /* 0x00000008080a7c11 */ /* 0x000fe4000f8208ff */
[----:B------:R-:W-:Y:S02]  /*1b90*/  IADD3 R14, P0, PT, R2, UR4, RZ ;  /* 0x00000004020e7c10 */ /* 0x000fe4000ff1e0ff */
[----:B------:R-:W-:Y:S02]  /*1ba0*/  LEA.HI.X R11, R8, UR9, R0, 0x1, P1 ;  /* 0x00000009080b7c11 */ /* 0x000fe400088f0c00 */
[----:B------:R-:W-:-:S02]  /*1bb0*/  LOP3.LUT R9, R9, 0x1e00, R22, 0xf8, !PT ;  /* 0x00001e0009097812 */ /* 0x000fc400078ef816 */
[----:B------:R-:W-:Y:S02]  /*1bc0*/  IADD3.X R15, PT, PT, R3, UR6, RZ, P0, !PT ;  /* 0x00000006030f7c10 */ /* 0x000fe400087fe4ff */
[----:B------:R-:W-:Y:S02]  /*1bd0*/  IADD3 R8, P0, PT, R14, UR4, RZ ;  /* 0x000000040e087c10 */ /* 0x000fe4000ff1e0ff */
[----:B------:R-:W-:Y:S02]  /*1be0*/  LEA R23, R9, UR5, 0x1 ;  /* 0x0000000509177c11 */ /* 0x000fe4000f8e08ff */
[----:B------:R-:W-:Y:S02]  /*1bf0*/  LEA R16, P1, R17, UR8, 0x1 ;  /* 0x0000000811107c11 */ /* 0x000fe4000f8208ff */
[----:B------:R-:W-:Y:S01]  /*1c00*/  IADD3.X R9, PT, PT, R15, UR6, RZ, P0, !PT ;  /* 0x000000060f097c10 */ /* 0x000fe200087fe4ff */
[----:B------:R-:W-:Y:S01]  /*1c10*/  @!PT LDS RZ, [RZ] ;  /* 0x00000000fffff984 */ /* 0x000fe20000000800 */
[----:B------:R-:W-:Y:S01]  /*1c20*/  @!PT LDS RZ, [RZ] ;  /* 0x00000000fffff984 */ /* 0x000fe20000000800 */
[----:B------:R-:W-:Y:S01]  /*1c30*/  @!PT LDS RZ, [RZ] ;  /* 0x00000000fffff984 */ /* 0x000fe20000000800 */
[----:B------:R1:W-:Y:S01]  /*1c40*/  LDGSTS.E.BYPASS.LTC128B.128 [R23], desc[UR26][R10.64] ;  /* 0x000000000a177fae */ /* 0x0003e2000b981a1a */
[----:B------:R-:W-:-:S02]  /*1c50*/  IADD3 R12, P0, PT, R8, UR4, RZ ;  /* 0x00000004080c7c10 */ /* 0x000fc4000ff1e0ff */
[----:B------:R-:W-:Y:S01]  /*1c60*/  LEA.HI.X R17, R17, UR9, R13, 0x1, P1 ;  /* 0x0000000911117c11 */ /* 0x000fe200088f0c0d */
[----:B------:R-:W-:Y:S01]  /*1c70*/  LDGSTS.E.BYPASS.LTC128B.128 [R23+0x800], desc[UR26][R20.64] ;  /* 0x0080000014177fae */ /* 0x000fe2000b981a1a */
[----:B------:R-:W-:Y:S02]  /*1c80*/  IADD3.X R13, PT, PT, R9, UR6, RZ, P0, !PT ;  /* 0x00000006090d7c10 */ /* 0x000fe400087fe4ff */
[----:B------:R-:W-:Y:S01]  /*1c90*/  LOP3.LUT R0, R222, 0x1c0, RZ, 0xc0, !PT ;  /* 0x000001c0de007812 */ /* 0x000fe200078ec0ff */
[----:B------:R2:W-:Y:S01]  /*1ca0*/  LDGSTS.E.BYPASS.LTC128B.128 [R23+0x1000], desc[UR26][R18.64] ;  /* 0x0100000012177fae */ /* 0x0005e2000b981a1a */
[----:B------:R-:W-:Y:S02]  /*1cb0*/  LOP3.LUT P2, RZ, R235, 0x2, RZ, 0xc0, !PT ;  /* 0x00000002ebff7812 */ /* 0x000fe4000784c0ff */
[----:B------:R-:W-:Y:S01]  /*1cc0*/  LOP3.LUT R0, R0, 0x38, R22, 0xf8, !PT ;  /* 0x0000003800007812 */ /* 0x000fe200078ef816 */
[----:B------:R3:W-:Y:S01]  /*1cd0*/  LDGSTS.E.BYPASS.LTC128B.128 [R23+0x1800], desc[UR26][R16.64] ;  /* 0x0180000010177fae */ /* 0x0007e2000b981a1a */
[----:B------:R-:W-:-:S02]  /*1ce0*/  SEL R140, R140, 0xffffffe0, !P2 ;  /* 0xffffffe08c8c7807 */ /* 0x000fc40005000000 */
[----:B-1----:R-:W-:-:S04]  /*1cf0*/  IADD3 R10, P0, PT, R12, UR4, RZ ;  /* 0x000000040c0a7c10 */ /* 0x002fc8000ff1e0ff */
[----:B------:R-:W-:Y:S01]  /*1d00*/  IADD3.X R11, PT, PT, R13, UR6, RZ, P0, !PT ;  /* 0x000000060d0b7c10 */ /* 0x000fe200087fe4ff */
[----:B--2---:R-:W-:Y:S02]  /*1d10*/  IMAD.MOV.U32 R18, RZ, RZ, R252 ;  /* 0x000000ffff127224 */ /* 0x004fe400078e00fc */
[----:B------:R-:W-:Y:S01]  /*1d20*/  IMAD.MOV.U32 R19, RZ, RZ, R251 ;  /* 0x000000ffff137224 */ /* 0x000fe200078e00fb */
[----:B---3--:R-:W-:-:S04]  /*1d30*/  IADD3 R16, P0, PT, R10, UR4, RZ ;  /* 0x000000040a107c10 */ /* 0x008fc8000ff1e0ff */
[----:B------:R-:W-:Y:S01]  /*1d40*/  LDGSTS.E.BYPASS.LTC128B.128 [R23+0x2000], desc[UR26][R18.64] ;  /* 0x0200000012177fae */ /* 0x000fe2000b981a1a */
[----:B------:R-:W-:-:S03]  /*1d50*/  IADD3.X R17, PT, PT, R11, UR6, RZ, P0, !PT ;  /* 0x000000060b117c10 */ /* 0x000fc600087fe4ff */
[----:B------:R1:W-:Y:S04]  /*1d60*/  LDGSTS.E.BYPASS.LTC128B.128 [R23+0x2800], desc[UR26][R6.64] ;  /* 0x0280000006177fae */ /* 0x0003e8000b981a1a */
[----:B------:R2:W-:Y:S04]  /*1d70*/  LDGSTS.E.BYPASS.LTC128B.128 [R23+0x3000], desc[UR26][R4.64] ;  /* 0x0300000004177fae */ /* 0x0005e8000b981a1a */
[----:B------:R3:W-:Y:S04]  /*1d80*/  LDGSTS.E.BYPASS.LTC128B.128 [R23+0x3800], desc[UR26][R2.64] ;  /* 0x0380000002177fae */ /* 0x0007e8000b981a1a */
[----:B------:R4:W-:Y:S04]  /*1d90*/  LDGSTS.E.BYPASS.LTC128B.128 [R23+0x4000], desc[UR26][R14.64] ;  /* 0x040000000e177fae */ /* 0x0009e8000b981a1a */
[----:B------:R5:W-:Y:S04]  /*1da0*/  LDGSTS.E.BYPASS.LTC128B.128 [R23+0x4800], desc[UR26][R8.64] ;  /* 0x0480000008177fae */ /* 0x000be8000b981a1a */
[----:B------:R5:W-:Y:S04]  /*1db0*/  LDGSTS.E.BYPASS.LTC128B.128 [R23+0x5000], desc[UR26][R12.64] ;  /* 0x050000000c177fae */ /* 0x000be8000b981a1a */
[----:B------:R5:W-:Y:S01]  /*1dc0*/  LDGSTS.E.BYPASS.LTC128B.128 [R23+0x5800], desc[UR26][R10.64] ;  /* 0x058000000a177fae */ /* 0x000be2000b981a1a */
[----:B-1----:R-:W-:-:S03]  /*1dd0*/  IADD3 R6, P0, PT, R16, UR4, RZ ;  /* 0x0000000410067c10 */ /* 0x002fc6000ff1e0ff */
[----:B------:R-:W-:Y:S01]  /*1de0*/  LDGSTS.E.BYPASS.LTC128B.128 [R23+0x6000], desc[UR26][R16.64] ;  /* 0x0600000010177fae */ /* 0x000fe2000b981a1a */
[----:B------:R-:W-:Y:S02]  /*1df0*/  IADD3.X R7, PT, PT, R17, UR6, RZ, P0, !PT ;  /* 0x0000000611077c10 */ /* 0x000fe400087fe4ff */
[----:B--2---:R-:W-:-:S03]  /*1e00*/  IADD3 R4, P0, PT, R6, UR4, RZ ;  /* 0x0000000406047c10 */ /* 0x004fc6000ff1e0ff */
[----:B------:R1:W-:Y:S01]  /*1e10*/  LDGSTS.E.BYPASS.LTC128B.128 [R23+0x6800], desc[UR26][R6.64] ;  /* 0x0680000006177fae */ /* 0x0003e2000b981a1a */
[----:B------:R-:W-:Y:S02]  /*1e20*/  IADD3.X R5, PT, PT, R7, UR6, RZ, P0, !PT ;  /* 0x0000000607057c10 */ /* 0x000fe400087fe4ff */
[----:B---3--:R-:W-:Y:S01]  /*1e30*/  IADD3 R2, P0, PT, R4, UR4, RZ ;  /* 0x0000000404027c10 */ /* 0x008fe2000ff1e0ff */
[----:B----4-:R-:W-:Y:S02]  /*1e40*/  IMAD.MOV.U32 R14, RZ, RZ, R24 ;  /* 0x000000ffff0e7224 */ /* 0x010fe400078e0018 */
[----:B------:R-:W-:Y:S01]  /*1e50*/  LDGSTS.E.BYPASS.LTC128B.128 [R23+0x7000], desc[UR26][R4.64] ;  /* 0x0700000004177fae */ /* 0x000fe2000b981a1a */
[----:B------:R-:W-:Y:S01]  /*1e60*/  IADD3.X R3, PT, PT, R5, UR6, RZ, P0, !PT ;  /* 0x0000000605037c10 */ /* 0x000fe200087fe4ff */
[----:B------:R-:W-:Y:S01]  /*1e70*/  IMAD.MOV.U32 R15, RZ, RZ, R25 ;  /* 0x000000ffff0f7224 */ /* 0x000fe200078e0019 */
[----:B-----5:R-:W-:Y:S02]  /*1e80*/  IADD3 R8, P0, PT, R2, UR4, RZ ;  /* 0x0000000402087c10 */ /* 0x020fe4000ff1e0ff */
[----:B------:R-:W-:Y:S01]  /*1e90*/  LOP3.LUT R12, R233, 0x8, RZ, 0xc0, !PT ;  /* 0x00000008e90c7812 */ /* 0x000fe200078ec0ff */
[----:B------:R2:W-:Y:S01]  /*1ea0*/  LDGSTS.E.BYPASS.LTC128B.128 [R23+0x7800], desc[UR26][R2.64] ;  /* 0x0780000002177fae */ /* 0x0005e2000b981a1a */
[----:B------:R-:W-:-:S02]  /*1eb0*/  IADD3.X R9, PT, PT, R3, UR6, RZ, P0, !PT ;  /* 0x0000000603097c10 */ /* 0x000fc400087fe4ff */
[----:B------:R-:W-:Y:S02]  /*1ec0*/  LOP3.LUT R13, R222, 0x400, RZ, 0xc0, !PT ;  /* 0x00000400de0d7812 */ /* 0x000fe400078ec0ff */
[C---:B------:R-:W-:Y:S01]  /*1ed0*/  LOP3.LUT R11, R0.reuse, 0x8, R235, 0x78, !PT ;  /* 0x00000008000b7812 */ /* 0x040fe200078e78eb */
[----:B------:R3:W-:Y:S01]  /*1ee0*/  LDGSTS.E.BYPASS.LTC128B.128 [R23+0x8000], desc[UR26][R8.64] ;  /* 0x0800000008177fae */ /* 0x0007e2000b981a1a */
[----:B------:R-:W-:-:S03]  /*1ef0*/  LOP3.LUT R213, R0, R12, RZ, 0x3c, !PT ;  /* 0x0000000c00d57212 */ /* 0x000fc600078e3cff */
[----:B------:R-:W-:Y:S01]  /*1f00*/  IMAD R0, R11, 0x2, R13 ;  /* 0x000000020b007824 */ /* 0x000fe200078e020d */
[----:B-1----:R-:W-:-:S04]  /*1f10*/  IADD3 R6, P0, PT, R8, UR4, RZ ;  /* 0x0000000408067c10 */ /* 0x002fc8000ff1e0ff */
[----:B------:R-:W-:-:S05]  /*1f20*/  IADD3.X R7, PT, PT, R9, UR6, RZ, P0, !PT ;  /* 0x0000000609077c10 */ /* 0x000fca00087fe4ff */
[----:B------:R1:W-:Y:S01]  /*1f30*/  LDGSTS.E.BYPASS.LTC128B.128 [R23+0x8800], desc[UR26][R6.64] ;  /* 0x0880000006177fae */ /* 0x0003e2000b981a1a */
[----:B--2---:R-:W-:-:S04]  /*1f40*/  IADD3 R2, P0, PT, R6, UR4, RZ ;  /* 0x0000000406027c10 */ /* 0x004fc8000ff1e0ff */
[----:B------:R-:W-:Y:S02]  /*1f50*/  IADD3.X R3, PT, PT, R7, UR6, RZ, P0, !PT ;  /* 0x0000000607037c10 */ /* 0x000fe400087fe4ff */
[----:B------:R-:W-:Y:S02]  /*1f60*/  IADD3 R4, P1, PT, R2, UR4, RZ ;  /* 0x0000000402047c10 */ /* 0x000fe4000ff3e0ff */
[----:B---3--:R-:W-:Y:S01]  /*1f70*/  IADD3 R8, P0, PT, R24, UR7, RZ ;  /* 0x0000000718087c10 */ /* 0x008fe2000ff1e0ff */
[----:B------:R-:W-:Y:S01]  /*1f80*/  LDGSTS.E.BYPASS.LTC128B.128 [R23+0x9000], desc[UR26][R2.64] ;  /* 0x0900000002177fae */ /* 0x000fe2000b981a1a */
[----:B------:R-:W-:Y:S02]  /*1f90*/  IADD3.X R5, PT, PT, R3, UR6, RZ, P1, !PT ;  /* 0x0000000603057c10 */ /* 0x000fe40008ffe4ff */
[----:B------:R-:W-:-:S03]  /*1fa0*/  IADD3.X R9, PT, PT, R25, UR12, RZ, P0, !PT ;  /* 0x0000000c19097c10 */ /* 0x000fc600087fe4ff */
[----:B------:R2:W-:Y:S04]  /*1fb0*/  LDGSTS.E.BYPASS.LTC128B.128 [R23+0x9800], desc[UR26][R4.64] ;  /* 0x0980000004177fae */ /* 0x0005e8000b981a1a */
[----:B------:R-:W0:Y:S01]  /*1fc0*/  LDGDEPBAR ;  /* 0x00000000000079af */ /* 0x000e220000000000 */
[----:B-1----:R-:W-:-:S04]  /*1fd0*/  IADD3 R6, P0, PT, R8, UR7, RZ ;  /* 0x0000000708067c10 */ /* 0x002fc8000ff1e0ff */
[----:B------:R-:W-:Y:S02]  /*1fe0*/  IADD3.X R7, PT, PT, R9, UR12, RZ, P0, !PT ;  /* 0x0000000c09077c10 */ /* 0x000fe400087fe4ff */
[----:B--2---:R-:W-:Y:S01]  /*1ff0*/  IADD3 R4, P0, PT, R6, UR7, RZ ;  /* 0x0000000706047c10 */ /* 0x004fe2000ff1e0ff */
[----:B------:R-:W-:-:S04]  /*2000*/  DEPBAR.LE SB0, 0x0 ;  /* 0x000080000000791a */ /* 0x000fc80000000000 */
[----:B------:R-:W-:Y:S01]  /*2010*/  BAR.SYNC.DEFER_BLOCKING 0x0 ;  /* 0x0000000000007b1d */ /* 0x000fe20000010000 */
[----:B------:R-:W-:Y:S02]  /*2020*/  IADD3.X R5, PT, PT, R7, UR12, RZ, P0, !PT ;  /* 0x0000000c07057c10 */ /* 0x000fe400087fe4ff */
[----:B------:R-:W-:-:S04]  /*2030*/  IADD3 R2, P0, PT, R4, UR7, RZ ;  /* 0x0000000704027c10 */ /* 0x000fc8000ff1e0ff */
        /* <DEDUP_REMOVED lines=13> */
[----:B------:R-:W-:Y:S04]  /*2110*/  LDGSTS.E.BYPASS.LTC128B.128 [R23+0xc800], desc[UR26][R10.64] ;  /* 0x0c8000000a177fae */ /* 0x000fe8000b981a1a */
[----:B------:R-:W-:Y:S01]  /*2120*/  LDGSTS.E.BYPASS.LTC128B.128 [R23+0xd000], desc[UR26][R12.64] ;  /* 0x0d0000000c177fae */ /* 0x000fe2000b981a1a */
        /* <DEDUP_REMOVED lines=24> */
[----:B-1----:R-:W-:Y:S02]  /*22b0*/  LOP3.LUT R9, R234, 0x200, R222, 0xf8, !PT ;  /* 0x00000200ea097812 */ /* 0x002fe400078ef8de */
[----:B------:R-:W-:Y:S01]  /*22c0*/  IADD3 R8, P0, PT, R2, UR7, RZ ;  /* 0x0000000702087c10 */ /* 0x000fe2000ff1e0ff */
[----:B------:R-:W1:Y:S01]  /*22d0*/  LDCU UR7, c[0x0][0x50c] ;  /* 0x0000a180ff0777ac */ /* 0x000e620008000800 */
[----:B--2---:R-:W-:Y:S02]  /*22e0*/  LOP3.LUT R6, R9, R213, RZ, 0xfc, !PT ;  /* 0x000000d509067212 */ /* 0x004fe400078efcff */
[----:B------:R-:W-:Y:S02]  /*22f0*/  IADD3.X R9, PT, PT, R3, UR12, RZ, P0, !PT ;  /* 0x0000000c03097c10 */ /* 0x000fe400087fe4ff */
[----:B------:R-:W-:Y:S02]  /*2300*/  LOP3.LUT P0, RZ, R235, 0x4, RZ, 0xc0, !PT ;  /* 0x00000004ebff7812 */ /* 0x000fe4000780c0ff */
[----:B---3--:R-:W-:Y:S01]  /*2310*/  LEA R4, R6, UR5, 0x1 ;  /* 0x0000000506047c11 */ /* 0x008fe2000f8e08ff */
[----:B------:R2:W-:Y:S01]  /*2320*/  LDGSTS.E.BYPASS.LTC128B.128 [R23+0x11800], desc[UR26][R8.64] ;  /* 0x1180000008177fae */ /* 0x0005e2000b981a1a */
[----:B------:R-:W-:-:S03]  /*2330*/  SEL R184, R184, 0xffffffc0, !P0 ;  /* 0xffffffc0b8b87807 */ /* 0x000fc60004000000 */
[----:B------:R-:W-:Y:S01]  /*2340*/  LDSM.16.M88.4 R16, [R4] ;  /* 0x000000000410783b */ /* 0x000fe20000000200 */
[----:B----4-:R-:W-:Y:S02]  /*2350*/  VIADD R2, R0, UR5 ;  /* 0x0000000500027c36 */ /* 0x010fe40008000000 */
[C---:B------:R-:W-:Y:S01]  /*2360*/  IMAD.IADD R3, R140.reuse, 0x1, R4 ;  /* 0x000000018c037824 */ /* 0x040fe200078e0204 */
[----:B------:R-:W-:Y:S01]  /*2370*/  LDSM.16.M88.4 R32, [R0+UR5+0x2800] ;  /* 0x002800050020783b */ /* 0x000fe20008000200 */
[--C-:B------:R-:W-:Y:S02]  /*2380*/  IMAD.IADD R22, R140, 0x1, R2.reuse ;  /* 0x000000018c167824 */ /* 0x100fe400078e0202 */
[----:B------:R-:W-:Y:S01]  /*2390*/  IMAD.IADD R20, R184, 0x1, R2 ;  /* 0x00000001b8147824 */ /* 0x000fe200078e0202 */
[----:B------:R3:W-:Y:S03]  /*23a0*/  LDSM.16.M88.4 R12, [R3] ;  /* 0x00000000030c783b */ /* 0x0007e60000000200 */
[----:B------:R-:W-:Y:S01]  /*23b0*/  IMAD.IADD R21, R140, 0x1, R20 ;  /* 0x000000018c157824 */ /* 0x000fe200078e0214 */
[----:B------:R-:W-:Y:S04]  /*23c0*/  LDSM.16.M88.4 R36, [R22+0x2000] ;  /* 0x002000001624783b */ /* 0x000fe80000000200 */
[----:B------:R-:W-:Y:S04]  /*23d0*/  LDSM.16.M88.4 R40, [R22+0x2800] ;  /* 0x002800001628783b */ /* 0x000fe80000000200 */
[----:B------:R-:W4:Y:S04]  /*23e0*/  LDSM.16.M88.4 R48, [R0+UR5+0x3000] ;  /* 0x003000050030783b */ /* 0x000f280008000200 */
[----:B--2---:R-:W2:Y:S04]  /*23f0*/  LDSM.16.M88.4 R8, [R0+UR5+0x2000] ;  /* 0x002000050008783b */ /* 0x004ea80008000200 */
[----:B------:R-:W5:Y:S01]  /*2400*/  LDSM.16.M88.4 R56, [R22+0x3000] ;  /* 0x003000001638783b */ /* 0x000f620000000200 */
[----:B---3--:R-:W-:-:S03]  /*2410*/  IMAD.IADD R3, R184, 0x1, R4 ;  /* 0x00000001b8037824 */ /* 0x008fc600078e0204 */
[----:B------:R-:W-:Y:S04]  /*2420*/  LDSM.16.M88.4 R64, [R0+UR5+0x4000] ;  /* 0x004000050040783b */ /* 0x000fe80008000200 */
[----:B------:R-:W-:Y:S04]  /*2430*/  LDSM.16.M88.4 R68, [R20+0x2000] ;  /* 0x002000001444783b */ /* 0x000fe80000000200 */
[----:B------:R-:W-:Y:S04]  /*2440*/  LDSM.16.M88.4 R44, [R22+0x3800] ;  /* 0x00380000162c783b */ /* 0x000fe80000000200 */
[----:B------:R-:W-:Y:S04]  /*2450*/  LDSM.16.M88.4 R52, [R22+0x4000] ;  /* 0x004000001634783b */ /* 0x000fe80000000200 */
[----:B------:R-:W-:Y:S04]  /*2460*/  LDSM.16.M88.4 R76, [R0+UR5+0x4800] ;  /* 0x00480005004c783b */ /* 0x000fe80008000200 */
[----:B------:R-:W-:Y:S04]  /*2470*/  LDSM.16.M88.4 R60, [R21+0x2000] ;  /* 0x00200000153c783b */ /* 0x000fe80000000200 */
[----:B------:R-:W0:Y:S01]  /*2480*/  LDGDEPBAR ;  /* 0x00000000000079af */ /* 0x000e220000000000 */
[C---:B----4-:R-:W-:Y:S08]  /*2490*/  HMMA.16816.F32 R4, R16.reuse, R48, RZ ;  /* 0x000000301004723c */ /* 0x050ff000000018ff */
[C---:B--2---:R-:W-:Y:S08]  /*24a0*/  HMMA.16816.F32 R24, R16.reuse, R10, RZ ;  /* 0x0000000a1018723c */ /* 0x044ff000000018ff */
[C---:B------:R-:W-:Y:S08]  /*24b0*/  HMMA.16816.F32 R28, R16.reuse, R8, RZ ;  /* 0x00000008101c723c */ /* 0x040ff000000018ff */
[----:B------:R-:W-:Y:S08]  /*24c0*/  HMMA.16816.F32 R8, R16, R32, RZ ;  /* 0x000000201008723c */ /* 0x000ff000000018ff */
[----:B------:R-:W-:Y:S08]  /*24d0*/  HMMA.16816.F32 R80, R12, R38, R24 ;  /* 0x000000260c50723c */ /* 0x000ff00000001818 */
[----:B------:R-:W-:Y:S01]  /*24e0*/  HMMA.16816.F32 R24, R16, R34, RZ ;  /* 0x000000221018723c */ /* 0x000fe200000018ff */
[----:B------:R-:W2:Y:S07]  /*24f0*/  LDSM.16.M88.4 R32, [R0+UR5+0x3800] ;  /* 0x003800050020783b */ /* 0x000eae0008000200 */
[C---:B------:R-:W-:Y:S01]  /*2500*/  HMMA.16816.F32 R84, R12.reuse, R40, R8 ;  /* 0x000000280c54723c */ /* 0x040fe20000001808 */
[----:B------:R3:W4:Y:S07]  /*2510*/  LDSM.16.M88.4 R8, [R3] ;  /* 0x000000000308783b */ /* 0x00072e0000000200 */
[C---:B------:R-:W-:Y:S08]  /*2520*/  HMMA.16816.F32 R72, R12.reuse, R36, R28 ;  /* 0x000000240c48723c */ /* 0x040ff0000000181c */
[----:B-----5:R-:W-:Y:S01]  /*2530*/  HMMA.16816.F32 R92, R12, R56, R4 ;  /* 0x000000380c5c723c */ /* 0x020fe20000001804 */
[----:B---3--:R-:W-:-:S07]  /*2540*/  IMAD.IADD R3, R140, 0x1, R3 ;  /* 0x000000018c037824 */ /* 0x008fce00078e0203 */
[----:B------:R-:W-:Y:S01]  /*2550*/  HMMA.16816.F32 R88, R12, R42, R24 ;  /* 0x0000002a0c58723c */ /* 0x000fe20000001818 */
[----:B------:R3:W5:Y:S07]  /*2560*/  LDSM.16.M88.4 R4, [R3] ;  /* 0x000000000304783b */ /* 0x00076e0000000200 */
[C---:B--2---:R-:W-:Y:S08]  /*2570*/  HMMA.16816.F32 R36, R16.reuse, R32, RZ ;  /* 0x000000201024723c */ /* 0x044ff000000018ff */
[C---:B------:R-:W-:Y:S08]  /*2580*/  HMMA.16816.F32 R32, R16.reuse, R34, RZ ;  /* 0x000000221020723c */ /* 0x040ff000000018ff */
[----:B------:R-:W-:Y:S01]  /*2590*/  HMMA.16816.F32 R28, R16, R64, RZ ;  /* 0x00000040101c723c */ /* 0x000fe200000018ff */
[----:B---3--:R-:W-:-:S04]  /*25a0*/  SHF.R.U32.HI R3, RZ, 0x2, R235 ;  /* 0x00000002ff037819 */ /* 0x008fc800000116eb */
[----:B------:R-:W-:-:S03]  /*25b0*/  LOP3.LUT R3, R3, 0x7, RZ, 0xc0, !PT ;  /* 0x0000000703037812 */ /* 0x000fc600078ec0ff */
[----:B----4-:R-:W-:Y:S01]  /*25c0*/  HMMA.16816.F32 R24, R8, R68, R72 ;  /* 0x000000440818723c */ /* 0x010fe20000001848 */
[----:B------:R-:W2:Y:S07]  /*25d0*/  LDSM.16.M88.4 R72, [R22+0x4800] ;  /* 0x004800001648783b */ /* 0x000eae0000000200 */
[C---:B------:R-:W-:Y:S08]  /*25e0*/  HMMA.16816.F32 R100, R12.reuse, R44, R36 ;  /* 0x0000002c0c64723c */ /* 0x040ff00000001824 */
[----:B------:R-:W-:Y:S01]  /*25f0*/  HMMA.16816.F32 R108, R12, R46, R32 ;  /* 0x0000002e0c6c723c */ /* 0x000fe20000001820 */
[----:B------:R-:W3:Y:S07]  /*2600*/  LDSM.16.M88.4 R44, [R20+0x2800] ;  /* 0x00280000142c783b */ /* 0x000eee0000000200 */
[----:B------:R-:W-:Y:S01]  /*2610*/  HMMA.16816.F32 R40, R16, R50, RZ ;  /* 0x000000321028723c */ /* 0x000fe200000018ff */
[----:B------:R-:W4:Y:S07]  /*2620*/  LDSM.16.M88.4 R48, [R21+0x2800] ;  /* 0x002800001530783b */ /* 0x000f2e0000000200 */
[----:B------:R-:W-:Y:S08]  /*2630*/  HMMA.16816.F32 R124, R12, R52, R28 ;  /* 0x000000340c7c723c */ /* 0x000ff0000000181c */
[C---:B------:R-:W-:Y:S01]  /*2640*/  HMMA.16816.F32 R32, R16.reuse, R66, RZ ;  /* 0x000000421020723c */ /* 0x040fe200000018ff */
[----:B------:R-:W-:Y:S07]  /*2650*/  LDSM.16.M88.4 R64, [R20+0x3000] ;  /* 0x003000001440783b */ /* 0x000fee0000000200 */
[----:B------:R-:W-:Y:S08]  /*2660*/  HMMA.16816.F32 R28, R16, R76, RZ ;  /* 0x0000004c101c723c */ /* 0x000ff000000018ff */
[----:B------:R-:W-:Y:S01]  /*2670*/  HMMA.16816.F32 R96, R12, R58, R40 ;  /* 0x0000003a0c60723c */ /* 0x000fe20000001828 */
[----:B------:R-:W4:Y:S07]  /*2680*/  LDSM.16.M88.4 R56, [R0+UR5+0x5000] ;  /* 0x005000050038783b */ /* 0x000f2e0008000200 */
[----:B-----5:R-:W-:Y:S08]  /*2690*/  HMMA.16816.F32 R40, R4, R60, R24 ;  /* 0x0000003c0428723c */ /* 0x020ff00000001818 */
[----:B------:R-:W-:Y:S01]  /*26a0*/  HMMA.16816.F32 R24, R8, R70, R80 ;  /* 0x000000460818723c */ /* 0x000fe20000001850 */
[----:B------:R-:W-:Y:S04]  /*26b0*/  LDSM.16.M88.4 R68, [R20+0x3800] ;  /* 0x003800001444783b */ /* 0x000fe80000000200 */
[----:B------:R-:W-:Y:S03]  /*26c0*/  LDSM.16.M88.4 R80, [R0+UR5+0x6000] ;  /* 0x006000050050783b */ /* 0x000fe60008000200 */
[----:B------:R-:W-:Y:S01]  /*26d0*/  HMMA.16816.F32 R116, R12, R54, R32 ;  /* 0x000000360c74723c */ /* 0x000fe20000001820 */
[----:B------:R-:W5:Y:S02]  /*26e0*/  LDSM.16.M88.4 R52, [R22+0x5000] ;  /* 0x005000001634783b */ /* 0x000f640000000200 */
[----:B-1----:R-:W-:-:S04]  /*26f0*/  FMUL.FTZ R2, R40, UR7 ;  /* 0x0000000728027c20 */ /* 0x002fc80008410000 */
[----:B------:R1:W-:Y:S01]  /*2700*/  MUFU.TANH R221, R2 ;  /* 0x0000000200dd7308 */ /* 0x0003e20000002400 */
[----:B--2---:R-:W-:Y:S08]  /*2710*/  HMMA.16816.F32 R112, R12, R72, R28 ;  /* 0x000000480c70723c */ /* 0x004ff0000000181c */
[C---:B---3--:R-:W-:Y:S08]  /*2720*/  HMMA.16816.F32 R32, R8.reuse, R44, R84 ;  /* 0x0000002c0820723c */ /* 0x048ff00000001854 */
[----:B------:R-:W-:Y:S01]  /*2730*/  HMMA.16816.F32 R28, R8, R46, R88 ;  /* 0x0000002e081c723c */ /* 0x000fe20000001858 */
[----:B-1----:R-:W-:-:S04]  /*2740*/  FMUL.FTZ R2, R41, UR7 ;  /* 0x0000000729027c20 */ /* 0x002fc80008410000 */
[----:B------:R1:W-:Y:S03]  /*2750*/  MUFU.TANH R220, R2 ;  /* 0x0000000200dc7308 */ /* 0x0003e60000002400 */
[C---:B------:R-:W-:Y:S01]  /*2760*/  HMMA.16816.F32 R24, R4.reuse, R62, R24 ;  /* 0x0000003e0418723c */ /* 0x040fe20000001818 */
[----:B------:R-:W-:Y:S07]  /*2770*/  LDSM.16.M88.4 R60, [R22+0x5800] ;  /* 0x00580000163c783b */ /* 0x000fee0000000200 */
[----:B----4-:R-:W-:Y:S01]  /*2780*/  HMMA.16816.F32 R44, R4, R48, R32 ;  /* 0x00000030042c723c */ /* 0x010fe20000001820 */
[----:B-1----:R-:W-:-:S07]  /*2790*/  FMUL.FTZ R2, R42, UR7 ;  /* 0x000000072a027c20 */ /* 0x002fce0008410000 */
[C---:B------:R-:W-:Y:S01]  /*27a0*/  HMMA.16816.F32 R32, R16.reuse, R56, RZ ;  /* 0x000000381020723c */ /* 0x040fe200000018ff */
[----:B------:R1:W2:Y:S07]  /*27b0*/  MUFU.TANH R181, R2 ;  /* 0x0000000200b57308 */ /* 0x0002ae0000002400 */
[----:B------:R-:W-:Y:S01]  /*27c0*/  HMMA.16816.F32 R36, R16, R78, RZ ;  /* 0x0000004e1024723c */ /* 0x000fe200000018ff */
[----:B-1----:R-:W-:-:S11]  /*27d0*/  FMUL.FTZ R2, R43, UR7 ;  /* 0x000000072b027c20 */ /* 0x002fd60008410000 */
[----:B-----5:R-:W-:Y:S01]  /*27e0*/  HMMA.16816.F32 R88, R12, R52, R32 ;  /* 0x000000340c58723c */ /* 0x020fe20000001820 */
[----:B------:R1:W3:Y:S07]  /*27f0*/  MUFU.TANH R185, R2 ;  /* 0x0000000200b97308 */ /* 0x0002ee0000002400 */
[----:B------:R-:W-:Y:S01]  /*2800*/  HMMA.16816.F32 R40, R4, R50, R28 ;  /* 0x000000320428723c */ /* 0x000fe2000000181c */
[----:B------:R-:W-:Y:S07]  /*2810*/  LDSM.16.M88.4 R48, [R21+0x3000] ;  /* 0x003000001530783b */ /* 0x000fee0000000200 */
[----:B------:R-:W-:Y:S01]  /*2820*/  HMMA.16816.F32 R28, R16, R58, RZ ;  /* 0x0000003a101c723c */ /* 0x000fe200000018ff */
[----:B------:R-:W4:Y:S01]  /*2830*/  LDSM.16.M88.4 R56, [R0+UR5+0x5800] ;  /* 0x005800050038783b */ /* 0x000f220008000200 */
[----:B-1----:R-:W-:-:S04]  /*2840*/  FMUL.FTZ R2, R24, UR7 ;  /* 0x0000000718027c20 */ /* 0x002fc80008410000 */
[----:B------:R1:W5:Y:S02]  /*2850*/  MUFU.TANH R183, R2 ;  /* 0x0000000200b77308 */ /* 0x0003640000002400 */
[----:B------:R-:W-:Y:S08]  /*2860*/  HMMA.16816.F32 R104, R12, R74, R36 ;  /* 0x0000004a0c68723c */ /* 0x000ff00000001824 */
[----:B------:R-:W-:Y:S01]  /*2870*/  HMMA.16816.F32 R32, R8, R66, R96 ;  /* 0x000000420820723c */ /* 0x000fe20000001860 */
[----:B-1----:R-:W-:-:S07]  /*2880*/  FMUL.FTZ R2, R25, UR7 ;  /* 0x0000000719027c20 */ /* 0x002fce0008410000 */
[----:B------:R-:W-:Y:S01]  /*2890*/  HMMA.16816.F32 R84, R12, R54, R28 ;  /* 0x000000360c54723c */ /* 0x000fe2000000181c */
[----:B------:R-:W-:Y:S01]  /*28a0*/  LDSM.16.M88.4 R52, [R20+0x4800] ;  /* 0x004800001434783b */ /* 0x000fe20000000200 */
[----:B------:R1:W-:Y:S06]  /*28b0*/  MUFU.TANH R219, R2 ;  /* 0x0000000200db7308 */ /* 0x0003ec0000002400 */
[----:B------:R-:W-:Y:S01]  /*28c0*/  HMMA.16816.F32 R28, R8, R68, R100 ;  /* 0x00000044081c723c */ /* 0x000fe20000001864 */
[----:B------:R-:W-:Y:S07]  /*28d0*/  LDSM.16.M88.4 R100, [R22+0x6000] ;  /* 0x006000001664783b */ /* 0x000fee0000000200 */
[----:B----4-:R-:W-:Y:S01]  /*28e0*/  HMMA.16816.F32 R36, R16, R56, RZ ;  /* 0x000000381024723c */ /* 0x010fe200000018ff */
[----:B-1----:R-:W-:-:S04]  /*28f0*/  FMUL.FTZ R2, R26, UR7 ;  /* 0x000000071a027c20 */ /* 0x002fc80008410000 */
[----:B------:R1:W4:-:S15]  /*2900*/  MUFU.TANH R176, R2 ;  /* 0x0000000200b07308 */ /* 0x00031e0000002400 */
[----:B------:R-:W-:Y:S01]  /*2910*/  HMMA.16816.F32 R76, R12, R60, R36 ;  /* 0x0000003c0c4c723c */ /* 0x000fe20000001824 */
[----:B------:R-:W-:Y:S01]  /*2920*/  LDSM.16.M88.4 R36, [R20+0x4000] ;  /* 0x004000001424783b */ /* 0x000fe20000000200 */
[----:B-1----:R-:W-:-:S06]  /*2930*/  FMUL.FTZ R2, R27, UR7 ;  /* 0x000000071b027c20 */ /* 0x002fcc0008410000 */
[----:B------:R-:W-:Y:S01]  /*2940*/  HMMA.16816.F32 R24, R8, R64, R92 ;  /* 0x000000400818723c */ /* 0x000fe2000000185c */
[----:B------:R1:W4:Y:S02]  /*2950*/  MUFU.TANH R182, R2 ;  /* 0x0000000200b67308 */ /* 0x0003240000002400 */
[----:B-1----:R-:W-:-:S15]  /*2960*/  FMUL.FTZ R2, R44, UR7 ;  /* 0x000000072c027c20 */ /* 0x002fde0008410000 */
[----:B------:R-:W-:-:S02]  /*2970*/  NOP ;  /* 0x0000000000007918 */ /* 0x000fc40000000000 */
[C---:B------:R-:W-:Y:S01]  /*2980*/  HMMA.16816.F32 R24, R4.reuse, R48, R24 ;  /* 0x000000300418723c */ /* 0x040fe20000001818 */
[----:B------:R1:W4:Y:S07]  /*2990*/  MUFU.TANH R217, R2 ;  /* 0x0000000200d97308 */ /* 0x00032e0000002400 */
[----:B------:R-:W-:Y:S08]  /*29a0*/  HMMA.16816.F32 R48, R4, R50, R32 ;  /* 0x000000320430723c */ /* 0x000ff00000001820 */
[----:B------:R-:W-:Y:S01]  /*29b0*/  HMMA.16816.F32 R32, R16, R58, RZ ;  /* 0x0000003a1020723c */ /* 0x000fe200000018ff */
[----:B------:R-:W2:Y:S01]  /*29c0*/  LDSM.16.M88.4 R56, [R20+0x5000] ;  /* 0x005000001438783b */ /* 0x000ea20000000200 */
[----:B-1----:R-:W-:-:S04]  /*29d0*/  FMUL.FTZ R2, R45, UR7 ;  /* 0x000000072d027c20 */ /* 0x002fc80008410000 */
[----:B------:R1:W-:-:S14]  /*29e0*/  MUFU.TANH R218, R2 ;  /* 0x0000000200da7308 */ /* 0x0003dc0000002400 */
[----:B------:R-:W-:Y:S01]  /*29f0*/  HMMA.16816.F32 R72, R12, R62, R32 ;  /* 0x0000003e0c48723c */ /* 0x000fe20000001820 */
[----:B-1----:R-:W-:-:S04]  /*2a00*/  FMUL.FTZ R2, R46, UR7 ;  /* 0x000000072e027c20 */ /* 0x002fc80008410000 */
[----:B------:R1:W4:Y:S03]  /*2a10*/  MUFU.TANH R171, R2 ;  /* 0x0000000200ab7308 */ /* 0x0003260000002400 */
[C---:B--2---:R-:W-:Y:S01]  /*2a20*/  HMMA.16816.F32 R60, R8.reuse, R56, R88 ;  /* 0x00000038083c723c */ /* 0x044fe20000001858 */
[----:B-1----:R-:W-:Y:S02]  /*2a30*/  FMUL.FTZ R2, R47, UR7 ;  /* 0x000000072f027c20 */ /* 0x002fe40008410000 */
[----:B------:R-:W-:Y:S02]  /*2a40*/  LDSM.16.M88.4 R44, [R21+0x3800] ;  /* 0x00380000152c783b */ /* 0x000fe40000000200 */
[----:B------:R1:W2:Y:S03]  /*2a50*/  MUFU.TANH R215, R2 ;  /* 0x0000000200d77308 */ /* 0x0002a60000002400 */
[----:B------:R-:W-:Y:S01]  /*2a60*/  HMMA.16816.F32 R64, R8, R58, R84 ;  /* 0x0000003a0840723c */ /* 0x000fe20000001854 */
[----:B------:R-:W3:Y:S01]  /*2a70*/  LDSM.16.M88.4 R56, [R21+0x5000] ;  /* 0x005000001538783b */ /* 0x000ee20000000200 */
[----:B-1----:R-:W-:-:S04]  /*2a80*/  FMUL.FTZ R2, R40, UR7 ;  /* 0x0000000728027c20 */ /* 0x002fc80008410000 */
[----:B------:R1:W2:Y:S02]  /*2a90*/  MUFU.TANH R156, R2 ;  /* 0x00000002009c7308 */ /* 0x0002a40000002400 */
[----:B-1----:R-:W-:-:S06]  /*2aa0*/  FMUL.FTZ R2, R41, UR7 ;  /* 0x0000000729027c20 */ /* 0x002fcc0008410000 */
[----:B------:R1:W-:Y:S01]  /*2ab0*/  MUFU.TANH R216, R2 ;  /* 0x0000000200d87308 */ /* 0x0003e20000002400 */
[C---:B---3--:R-:W-:Y:S08]  /*2ac0*/  HMMA.16816.F32 R60, R4.reuse, R56, R60 ;  /* 0x00000038043c723c */ /* 0x048ff0000000183c */
[----:B------:R-:W-:Y:S01]  /*2ad0*/  HMMA.16816.F32 R64, R4, R58, R64 ;  /* 0x0000003a0440723c */ /* 0x000fe20000001840 */
[----:B-1----:R-:W-:-:S07]  /*2ae0*/  FMUL.FTZ R2, R42, UR7 ;  /* 0x000000072a027c20 */ /* 0x002fce0008410000 */
[----:B------:R-:W-:Y:S01]  /*2af0*/  HMMA.16816.F32 R56, R16, R82, RZ ;  /* 0x000000521038723c */ /* 0x000fe200000018ff */
[----:B------:R1:W3:Y:S02]  /*2b00*/  MUFU.TANH R154, R2 ;  /* 0x00000002009a7308 */ /* 0x0002e40000002400 */
[----:B-1----:R-:W-:-:S05]  /*2b10*/  FMUL.FTZ R2, R43, UR7 ;  /* 0x000000072b027c20 */ /* 0x002fca0008410000 */
[----:B------:R-:W-:Y:S01]  /*2b20*/  HMMA.16816.F32 R40, R4, R44, R28 ;  /* 0x0000002c0428723c */ /* 0x000fe2000000181c */
[----:B------:R1:W3:Y:S07]  /*2b30*/  MUFU.TANH R149, R2 ;  /* 0x0000000200957308 */ /* 0x0002ee0000002400 */
[----:B------:R-:W-:Y:S01]  /*2b40*/  HMMA.16816.F32 R28, R16, R80, RZ ;  /* 0x00000050101c723c */ /* 0x000fe200000018ff */
[----:B-1----:R-:W-:-:S04]  /*2b50*/  FMUL.FTZ R2, R24, UR7 ;  /* 0x0000000718027c20 */ /* 0x002fc80008410000 */
[----:B------:R1:W3:-:S15]  /*2b60*/  MUFU.TANH R148, R2 ;  /* 0x0000000200947308 */ /* 0x0002de0000002400 */
[----:B------:R-:W-:Y:S08]  /*2b70*/  HMMA.16816.F32 R120, R12, R100, R28 ;  /* 0x000000640c78723c */ /* 0x000ff0000000181c */
[----:B------:R-:W-:Y:S01]  /*2b80*/  HMMA.16816.F32 R28, R8, R36, R124 ;  /* 0x00000024081c723c */ /* 0x000fe2000000187c */
[----:B-1----:R-:W-:-:S04]  /*2b90*/  FMUL.FTZ R2, R25, UR7 ;  /* 0x0000000719027c20 */ /* 0x002fc80008410000 */
[----:B------:R1:W-:Y:S03]  /*2ba0*/  MUFU.TANH R214, R2 ;  /* 0x0000000200d67308 */ /* 0x0003e60000002400 */
[----:B------:R-:W-:Y:S01]  /*2bb0*/  HMMA.16816.F32 R36, R8, R38, R116 ;  /* 0x000000260824723c */ /* 0x000fe20000001874 */
[----:B-1----:R-:W-:-:S04]  /*2bc0*/  FMUL.FTZ R2, R26, UR7 ;  /* 0x000000071a027c20 */ /* 0x002fc80008410000 */
[----:B------:R1:W3:Y:S02]  /*2bd0*/  MUFU.TANH R141, R2 ;  /* 0x00000002008d7308 */ /* 0x0002e40000002400 */
[----:B-1----:R-:W-:Y:S02]  /*2be0*/  FMUL.FTZ R2, R27, UR7 ;  /* 0x000000071b027c20 */ /* 0x002fe40008410000 */
[----:B------:R-:W-:Y:S01]  /*2bf0*/  HMMA.16816.F32 R24, R8, R70, R108 ;  /* 0x000000460818723c */ /* 0x000fe2000000186c */
[----:B------:R-:W1:Y:S03]  /*2c00*/  LDSM.16.M88.4 R68, [R21+0x4000] ;  /* 0x004000001544783b */ /* 0x000e660000000200 */
[----:B------:R5:W3:Y:S02]  /*2c10*/  MUFU.TANH R212, R2 ;  /* 0x0000000200d47308 */ /* 0x000ae40000002400 */
[----:B-----5:R-:W-:-:S14]  /*2c20*/  FMUL.FTZ R2, R48, UR7 ;  /* 0x0000000730027c20 */ /* 0x020fdc0008410000 */
[----:B------:R-:W-:Y:S01]  /*2c30*/  HMMA.16816.F32 R24, R4, R46, R24 ;  /* 0x0000002e0418723c */ /* 0x000fe20000001818 */
[----:B------:R-:W5:Y:S01]  /*2c40*/  LDSM.16.M88.4 R44, [R20+0x5800] ;  /* 0x00580000142c783b */ /* 0x000f620000000200 */
[----:B------:R4:W-:Y:S02]  /*2c50*/  MUFU.TANH R211, R2 ;  /* 0x0000000200d37308 */ /* 0x0009e40000002400 */
[----:B----4-:R-:W-:-:S04]  /*2c60*/  FMUL.FTZ R2, R49, UR7 ;  /* 0x0000000731027c20 */ /* 0x010fc80008410000 */
[----:B-1----:R-:W-:Y:S02]  /*2c70*/  HMMA.16816.F32 R32, R4, R68, R28 ;  /* 0x000000440420723c */ /* 0x002fe4000000181c */
[----:B------:R1:W-:Y:S02]  /*2c80*/  MUFU.TANH R210, R2 ;  /* 0x0000000200d27308 */ /* 0x0003e40000002400 */
[----:B-1----:R-:W-:-:S04]  /*2c90*/  FMUL.FTZ R2, R50, UR7 ;  /* 0x0000000732027c20 */ /* 0x002fc80008410000 */
[C---:B-----5:R-:W-:Y:S01]  /*2ca0*/  HMMA.16816.F32 R28, R8.reuse, R44, R76 ;  /* 0x0000002c081c723c */ /* 0x060fe2000000184c */
[----:B------:R-:W-:Y:S01]  /*2cb0*/  LDSM.16.M88.4 R76, [R21+0x5800] ;  /* 0x00580000154c783b */ /* 0x000fe20000000200 */
[----:B------:R1:W4:Y:S06]  /*2cc0*/  MUFU.TANH R129, R2 ;  /* 0x0000000200817308 */ /* 0x00032c0000002400 */
[----:B------:R-:W-:Y:S01]  /*2cd0*/  HMMA.16816.F32 R88, R8, R46, R72 ;  /* 0x0000002e0858723c */ /* 0x000fe20000001848 */
[----:B------:R-:W5:Y:S01]  /*2ce0*/  LDSM.16.M88.4 R44, [R0+UR5+0x6800] ;  /* 0x00680005002c783b */ /* 0x000f620008000200 */
[----:B-1----:R-:W-:-:S06]  /*2cf0*/  FMUL.FTZ R2, R51, UR7 ;  /* 0x0000000733027c20 */ /* 0x002fcc0008410000 */
[C---:B------:R-:W-:Y:S01]  /*2d00*/  HMMA.16816.F32 R48, R8.reuse, R52, R112 ;  /* 0x000000340830723c */ /* 0x040fe20000001870 */
[----:B------:R1:W4:Y:S07]  /*2d10*/  MUFU.TANH R209, R2 ;  /* 0x0000000200d17308 */ /* 0x00032e0000002400 */
[----:B------:R-:W-:Y:S01]  /*2d20*/  HMMA.16816.F32 R52, R8, R54, R104 ;  /* 0x000000360834723c */ /* 0x000fe20000001868 */
[----:B-1----:R-:W-:-:S04]  /*2d30*/  FMUL.FTZ R2, R40, UR7 ;  /* 0x0000000728027c20 */ /* 0x002fc80008410000 */
[----:B------:R1:W4:Y:S03]  /*2d40*/  MUFU.TANH R207, R2 ;  /* 0x0000000200cf7308 */ /* 0x0003260000002400 */
[C---:B-----5:R-:W-:Y:S08]  /*2d50*/  HMMA.16816.F32 R72, R16.reuse, R44, RZ ;  /* 0x0000002c1048723c */ /* 0x060ff000000018ff */
[----:B------:R-:W-:Y:S01]  /*2d60*/  HMMA.16816.F32 R80, R16, R46, RZ ;  /* 0x0000002e1050723c */ /* 0x000fe200000018ff */
[----:B------:R-:W-:Y:S01]  /*2d70*/  LDSM.16.M88.4 R44, [R22+0x7000] ;  /* 0x00700000162c783b */ /* 0x000fe20000000200 */
[----:B-1----:R-:W-:-:S04]  /*2d80*/  FMUL.FTZ R2, R41, UR7 ;  /* 0x0000000729027c20 */ /* 0x002fc80008410000 */
[----:B------:R1:W-:Y:S02]  /*2d90*/  MUFU.TANH R208, R2 ;  /* 0x0000000200d07308 */ /* 0x0003e40000002400 */
[----:B-1----:R-:W-:-:S06]  /*2da0*/  FMUL.FTZ R2, R42, UR7 ;  /* 0x000000072a027c20 */ /* 0x002fcc0008410000 */
[----:B------:R1:W5:Y:S02]  /*2db0*/  MUFU.TANH R205, R2 ;  /* 0x0000000200cd7308 */ /* 0x0003640000002400 */
[----:B-1----:R-:W-:Y:S02]  /*2dc0*/  FMUL.FTZ R2, R43, UR7 ;  /* 0x000000072b027c20 */ /* 0x002fe40008410000 */
[----:B------:R-:W-:Y:S04]  /*2dd0*/  LDSM.16.M88.4 R40, [R21+0x4800] ;  /* 0x004800001528783b */ /* 0x000fe80000000200 */
[----:B------:R1:W5:Y:S02]  /*2de0*/  MUFU.TANH R206, R2 ;  /* 0x0000000200ce7308 */ /* 0x0003640000002400 */
[----:B-1----:R-:W-:-:S06]  /*2df0*/  FMUL.FTZ R2, R24, UR7 ;  /* 0x0000000718027c20 */ /* 0x002fcc0008410000 */
[----:B------:R1:W5:Y:S02]  /*2e00*/  MUFU.TANH R202, R2 ;  /* 0x0000000200ca7308 */ /* 0x0003640000002400 */
[----:B-1----:R-:W-:-:S06]  /*2e10*/  FMUL.FTZ R2, R25, UR7 ;  /* 0x0000000719027c20 */ /* 0x002fcc0008410000 */
[----:B------:R1:W-:Y:S02]  /*2e20*/  MUFU.TANH R203, R2 ;  /* 0x0000000200cb7308 */ /* 0x0003e40000002400 */
[----:B-1----:R-:W-:-:S06]  /*2e30*/  FMUL.FTZ R2, R26, UR7 ;  /* 0x000000071a027c20 */ /* 0x002fcc0008410000 */
[----:B------:R1:W5:Y:S02]  /*2e40*/  MUFU.TANH R199, R2 ;  /* 0x0000000200c77308 */ /* 0x0003640000002400 */
[----:B-1----:R-:W-:Y:S02]  /*2e50*/  FMUL.FTZ R2, R27, UR7 ;  /* 0x000000071b027c20 */ /* 0x002fe40008410000 */
[C---:B------:R-:W-:Y:S01]  /*2e60*/  HMMA.16816.F32 R24, R4.reuse, R70, R36 ;  /* 0x000000460418723c */ /* 0x040fe20000001824 */
[----:B------:R-:W1:Y:S03]  /*2e70*/  LDSM.16.M88.4 R36, [R0+UR5+0x8000] ;  /* 0x008000050024783b */ /* 0x000e660008000200 */
[----:B------:R2:W5:Y:S04]  /*2e80*/  MUFU.TANH R200, R2 ;  /* 0x0000000200c87308 */ /* 0x0005680000002400 */
[----:B------:R-:W-:Y:S01]  /*2e90*/  HMMA.16816.F32 R68, R4, R76, R28 ;  /* 0x0000004c0444723c */ /* 0x000fe2000000181c */
[----:B------:R-:W3:Y:S01]  /*2ea0*/  LDSM.16.M88.4 R28, [R0+UR5+0x9000] ;  /* 0x00900005001c783b */ /* 0x000ee20008000200 */
[----:B--2---:R-:W-:-:S04]  /*2eb0*/  FMUL.FTZ R2, R32, UR7 ;  /* 0x0000000720027c20 */ /* 0x004fc80008410000 */
[----:B------:R2:W5:Y:S02]  /*2ec0*/  MUFU.TANH R198, R2 ;  /* 0x0000000200c67308 */ /* 0x0005640000002400 */
[----:B--2---:R-:W-:Y:S01]  /*2ed0*/  FMUL.FTZ R2, R33, UR7 ;  /* 0x0000000721027c20 */ /* 0x004fe20008410000 */
[C---:B-1----:R-:W-:Y:S05]  /*2ee0*/  HMMA.16816.F32 R108, R16.reuse, R36, RZ ;  /* 0x00000024106c723c */ /* 0x042fea00000018ff */
[----:B------:R1:W-:Y:S03]  /*2ef0*/  MUFU.TANH R201, R2 ;  /* 0x0000000200c97308 */ /* 0x0003e60000002400 */
[C---:B------:R-:W-:Y:S01]  /*2f00*/  HMMA.16816.F32 R112, R16.reuse, R38, RZ ;  /* 0x000000261070723c */ /* 0x040fe200000018ff */
[----:B------:R-:W-:Y:S07]  /*2f10*/  LDSM.16.M88.4 R36, [R21+0x6000] ;  /* 0x006000001524783b */ /* 0x000fee0000000200 */
[----:B---3--:R-:W-:Y:S01]  /*2f20*/  HMMA.16816.F32 R132, R16, R28, RZ ;  /* 0x0000001c1084723c */ /* 0x008fe200000018ff */
[----:B-1----:R-:W-:-:S04]  /*2f30*/  FMUL.FTZ R2, R34, UR7 ;  /* 0x0000000722027c20 */ /* 0x002fc80008410000 */
[----:B------:R1:W-:Y:S03]  /*2f40*/  MUFU.TANH R197, R2 ;  /* 0x0000000200c57308 */ /* 0x0003e60000002400 */
[----:B------:R-:W-:Y:S08]  /*2f50*/  HMMA.16816.F32 R136, R16, R30, RZ ;  /* 0x0000001e1088723c */ /* 0x000ff000000018ff */
[----:B------:R-:W-:Y:S01]  /*2f60*/  HMMA.16816.F32 R28, R4, R78, R88 ;  /* 0x0000004e041c723c */ /* 0x000fe20000001858 */
[----:B-1----:R-:W-:-:S07]  /*2f70*/  FMUL.FTZ R2, R35, UR7 ;  /* 0x0000000723027c20 */ /* 0x002fce0008410000 */
[C---:B------:R-:W-:Y:S01]  /*2f80*/  HMMA.16816.F32 R32, R4.reuse, R40, R48 ;  /* 0x000000280420723c */ /* 0x040fe20000001830 */
[----:B------:R1:W2:Y:S07]  /*2f90*/  MUFU.TANH R196, R2 ;  /* 0x0000000200c47308 */ /* 0x0002ae0000002400 */
[----:B------:R-:W-:Y:S01]  /*2fa0*/  HMMA.16816.F32 R48, R4, R42, R52 ;  /* 0x0000002a0430723c */ /* 0x000fe20000001834 */
[----:B------:R-:W3:Y:S04]  /*2fb0*/  LDSM.16.M88.4 R40, [R0+UR5+0x7000] ;  /* 0x007000050028783b */ /* 0x000ee80008000200 */
[----:B------:R-:W-:Y:S01]  /*2fc0*/  LDSM.16.M88.4 R52, [R20+0x6000] ;  /* 0x006000001434783b */ /* 0x000fe20000000200 */
[----:B-1----:R-:W-:-:S04]  /*2fd0*/  FMUL.FTZ R2, R24, UR7 ;  /* 0x0000000718027c20 */ /* 0x002fc80008410000 */
[----:B------:R1:W2:Y:S02]  /*2fe0*/  MUFU.TANH R194, R2 ;  /* 0x0000000200c27308 */ /* 0x0002a40000002400 */
[----:B-1----:R-:W-:-:S06]  /*2ff0*/  FMUL.FTZ R2, R25, UR7 ;  /* 0x0000000719027c20 */ /* 0x002fcc0008410000 */
[----:B------:R1:W-:Y:S01]  /*3000*/  MUFU.TANH R195, R2 ;  /* 0x0000000200c37308 */ /* 0x0003e20000002400 */
[C---:B---3--:R-:W-:Y:S08]  /*3010*/  HMMA.16816.F32 R84, R16.reuse, R40, RZ ;  /* 0x000000281054723c */ /* 0x048ff000000018ff */
[----:B------:R-:W-:Y:S01]  /*3020*/  HMMA.16816.F32 R92, R16, R42, RZ ;  /* 0x0000002a105c723c */ /* 0x000fe200000018ff */
[----:B-1----:R-:W-:-:S04]  /*3030*/  FMUL.FTZ R2, R26, UR7 ;  /* 0x000000071a027c20 */ /* 0x002fc80008410000 */
[----:B------:R1:W3:Y:S02]  /*3040*/  MUFU.TANH R131, R2 ;  /* 0x0000000200837308 */ /* 0x0002e40000002400 */
[----:B-1----:R-:W-:Y:S02]  /*3050*/  FMUL.FTZ R2, R27, UR7 ;  /* 0x000000071b027c20 */ /* 0x002fe40008410000 */
[----:B------:R-:W1:Y:S04]  /*3060*/  LDSM.16.M88.4 R24, [R0+UR5+0x7800] ;  /* 0x007800050018783b */ /* 0x000e680008000200 */
[----:B------:R4:W3:Y:S02]  /*3070*/  MUFU.TANH R130, R2 ;  /* 0x0000000200827308 */ /* 0x0008e40000002400 */
[----:B----4-:R-:W-:-:S06]  /*3080*/  FMUL.FTZ R2, R32, UR7 ;  /* 0x0000000720027c20 */ /* 0x010fcc0008410000 */
[----:B------:R4:W-:Y:S02]  /*3090*/  MUFU.TANH R191, R2 ;  /* 0x0000000200bf7308 */ /* 0x0009e40000002400 */
[----:B----4-:R-:W-:Y:S01]  /*30a0*/  FMUL.FTZ R2, R33, UR7 ;  /* 0x0000000721027c20 */ /* 0x010fe20008410000 */
[C---:B-1----:R-:W-:Y:S05]  /*30b0*/  HMMA.16816.F32 R96, R16.reuse, R24, RZ ;  /* 0x000000181060723c */ /* 0x042fea00000018ff */
[----:B------:R1:W4:Y:S03]  /*30c0*/  MUFU.TANH R142, R2 ;  /* 0x00000002008e7308 */ /* 0x0003260000002400 */
[----:B------:R-:W-:Y:S01]  /*30d0*/  HMMA.16816.F32 R104, R16, R26, RZ ;  /* 0x0000001a1068723c */ /* 0x000fe200000018ff */
[----:B------:R-:W5:Y:S01]  /*30e0*/  LDSM.16.M88.4 R24, [R0+UR5+0x9800] ;  /* 0x009800050018783b */ /* 0x000f620008000200 */
[----:B-1----:R-:W-:-:S04]  /*30f0*/  FMUL.FTZ R2, R34, UR7 ;  /* 0x0000000722027c20 */ /* 0x002fc80008410000 */
[----:B------:R1:W-:Y:S02]  /*3100*/  MUFU.TANH R143, R2 ;  /* 0x00000002008f7308 */ /* 0x0003e40000002400 */
[----:B-1----:R-:W-:Y:S02]  /*3110*/  FMUL.FTZ R2, R35, UR7 ;  /* 0x0000000723027c20 */ /* 0x002fe40008410000 */
[----:B------:R1:W2:Y:S04]  /*3120*/  LDSM.16.M88.4 R32, [R0+UR5+0x8800] ;  /* 0x008800050020783b */ /* 0x0002a80008000200 */
[----:B------:R3:W4:Y:S01]  /*3130*/  MUFU.TANH R190, R2 ;  /* 0x0000000200be7308 */ /* 0x0007220000002400 */
[C---:B-----5:R-:W-:Y:S08]  /*3140*/  HMMA.16816.F32 R144, R16.reuse, R24, RZ ;  /* 0x000000181090723c */ /* 0x060ff000000018ff */
[----:B------:R-:W-:Y:S01]  /*3150*/  HMMA.16816.F32 R172, R16, R26, RZ ;  /* 0x0000001a10ac723c */ /* 0x000fe200000018ff */
[----:B---3--:R-:W-:-:S07]  /*3160*/  FMUL.FTZ R2, R48, UR7 ;  /* 0x0000000730027c20 */ /* 0x008fce0008410000 */
[----:B------:R-:W-:Y:S01]  /*3170*/  HMMA.16816.F32 R24, R12, R102, R56 ;  /* 0x000000660c18723c */ /* 0x000fe20000001838 */
[----:B-1----:R-:W-:Y:S01]  /*3180*/  FMUL.FTZ R0, R60, UR7 ;  /* 0x000000073c007c20 */ /* 0x002fe20008410000 */
[----:B------:R1:W3:Y:S08]  /*3190*/  MUFU.TANH R188, R2 ;  /* 0x0000000200bc7308 */ /* 0x0002f00000002400 */
        /* <DEDUP_REMOVED lines=8> */
[----:B-1----:R-:W-:-:S06]  /*3220*/  FMUL.FTZ R2, R50, UR7 ;  /* 0x0000000732027c20 */ /* 0x002fcc0008410000 */
[----:B------:R1:W5:Y:S01]  /*3230*/  MUFU.TANH R150, R2 ;  /* 0x0000000200967308 */ /* 0x0003620000002400 */
[----:B--2---:R-:W-:-:S07]  /*3240*/  FMUL.FTZ R0, R62, UR7 ;  /* 0x000000073e007c20 */ /* 0x004fce0008410000 */
[----:B------:R2:W-:Y:S05]  /*3250*/  MUFU.TANH R189, R0 ;  /* 0x0000000000bd7308 */ /* 0x0005ea0000002400 */
[----:B------:R-:W-:Y:S01]  /*3260*/  HMMA.16816.F32 R32, R4, R36, R16 ;  /* 0x000000240420723c */ /* 0x000fe20000001810 */
[----:B-1----:R-:W-:-:S07]  /*3270*/  FMUL.FTZ R2, R51, UR7 ;  /* 0x0000000733027c20 */ /* 0x002fce0008410000 */
[----:B------:R-:W-:Y:S01]  /*3280*/  HMMA.16816.F32 R16, R8, R54, R24 ;  /* 0x000000360810723c */ /* 0x000fe20000001818 */
[----:B------:R-:W1:Y:S01]  /*3290*/  LDSM.16.M88.4 R48, [R22+0x6800] ;  /* 0x006800001630783b */ /* 0x000e620000000200 */
[----:B------:R-:W5:Y:S03]  /*32a0*/  MUFU.TANH R153, R2 ;  /* 0x0000000200997308 */ /* 0x000f660000002400 */
[----:B------:R-:W4:Y:S01]  /*32b0*/  LDSM.16.M88.4 R52, [R22+0x7800] ;  /* 0x007800001634783b */ /* 0x000f220000000200 */
[----:B--2---:R-:W-:-:S03]  /*32c0*/  FMUL.FTZ R0, R63, UR7 ;  /* 0x000000073f007c20 */ /* 0x004fc60008410000 */
[----:B------:R-:W2:Y:S01]  /*32d0*/  LDSM.16.M88.4 R60, [R20+0x6800] ;  /* 0x00680000143c783b */ /* 0x000ea20000000200 */
[----:B------:R3:W-:Y:S10]  /*32e0*/  MUFU.TANH R157, R0 ;  /* 0x00000000009d7308 */ /* 0x0007f40000002400 */
[----:B------:R-:W-:Y:S01]  /*32f0*/  HMMA.16816.F32 R24, R4, R38, R16 ;  /* 0x000000260418723c */ /* 0x000fe20000001810 */
[----:B------:R-:W-:Y:S01]  /*3300*/  LDSM.16.M88.4 R36, [R22+0x8800] ;  /* 0x008800001624783b */ /* 0x000fe20000000200 */
[----:B---3--:R-:W-:-:S04]  /*3310*/  FMUL.FTZ R0, R64, UR7 ;  /* 0x0000000740007c20 */ /* 0x008fc80008410000 */
[----:B------:R3:W5:-:S13]  /*3320*/  MUFU.TANH R152, R0 ;  /* 0x0000000000987308 */ /* 0x00075a0000002400 */
[----:B------:R-:W-:Y:S01]  /*3330*/  FMUL.FTZ R2, R24, UR7 ;  /* 0x0000000718027c20 */ /* 0x000fe20008410000 */
[----:B------:R-:W-:Y:S01]  /*3340*/  FMUL.FTZ R27, R27, UR7 ;  /* 0x000000071b1b7c20 */ /* 0x000fe20008410000 */
[----:B-1----:R-:W-:Y:S02]  /*3350*/  HMMA.16816.F32 R40, R12, R48, R72 ;  /* 0x000000300c28723c */ /* 0x002fe40000001848 */
[----:B------:R1:W-:Y:S01]  /*3360*/  MUFU.TANH R170, R2 ;  /* 0x0000000200aa7308 */ /* 0x0003e20000002400 */
[----:B---3--:R-:W-:-:S05]  /*3370*/  FMUL.FTZ R0, R65, UR7 ;  /* 0x0000000741007c20 */ /* 0x008fca0008410000 */
[C---:B------:R-:W-:Y:S01]  /*3380*/  HMMA.16816.F32 R56, R12.reuse, R50, R80 ;  /* 0x000000320c38723c */ /* 0x040fe20000001850 */
[----:B------:R-:W3:Y:S01]  /*3390*/  LDSM.16.M88.4 R48, [R21+0x6800] ;  /* 0x006800001530783b */ /* 0x000ee20000000200 */
[----:B------:R-:W-:Y:S06]  /*33a0*/  MUFU.TANH R179, R27 ;  /* 0x0000001b00b37308 */ /* 0x000fec0000002400 */
[----:B----4-:R-:W-:Y:S02]  /*33b0*/  HMMA.16816.F32 R72, R12, R52, R96 ;  /* 0x000000340c48723c */ /* 0x010fe40000001860 */
[----:B------:R4:W-:Y:S01]  /*33c0*/  MUFU.TANH R193, R0 ;  /* 0x0000000000c17308 */ /* 0x0009e20000002400 */
[----:B-1----:R-:W-:-:S05]  /*33d0*/  FMUL.FTZ R2, R25, UR7 ;  /* 0x0000000719027c20 */ /* 0x002fca0008410000 */
[----:B--2---:R-:W-:Y:S01]  /*33e0*/  HMMA.16816.F32 R16, R8, R60, R40 ;  /* 0x0000003c0810723c */ /* 0x004fe20000001828 */
[----:B------:R-:W-:Y:S07]  /*33f0*/  LDSM.16.M88.4 R40, [R21+0x7000] ;  /* 0x007000001528783b */ /* 0x000fee0000000200 */
[----:B------:R-:W-:Y:S01]  /*3400*/  HMMA.16816.F32 R76, R12, R54, R104 ;  /* 0x000000360c4c723c */ /* 0x000fe20000001868 */
[----:B------:R-:W-:Y:S01]  /*3410*/  LDSM.16.M88.4 R52, [R20+0x8000] ;  /* 0x008000001434783b */ /* 0x000fe20000000200 */
[----:B----4-:R-:W-:-:S04]  /*3420*/  FMUL.FTZ R0, R66, UR7 ;  /* 0x0000000742007c20 */ /* 0x010fc80008410000 */
[----:B------:R1:W2:Y:S02]  /*3430*/  MUFU.TANH R186, R0 ;  /* 0x0000000000ba7308 */ /* 0x0002a40000002400 */
[----:B-1----:R-:W-:Y:S02]  /*3440*/  FMUL.FTZ R0, R67, UR7 ;  /* 0x0000000743007c20 */ /* 0x002fe40008410000 */
[----:B------:R-:W-:Y:S04]  /*3450*/  HMMA.16816.F32 R64, R12, R44, R84 ;  /* 0x0000002c0c40723c */ /* 0x000fe80000001854 */
[----:B------:R1:W-:Y:S02]  /*3460*/  MUFU.TANH R155, R0 ;  /* 0x00000000009b7308 */ /* 0x0003e40000002400 */
[----:B-1----:R-:W-:-:S06]  /*3470*/  FMUL.FTZ R0, R68, UR7 ;  /* 0x0000000744007c20 */ /* 0x002fcc0008410000 */
[----:B------:R1:W-:Y:S02]  /*3480*/  MUFU.TANH R158, R0 ;  /* 0x00000000009e7308 */ /* 0x0003e40000002400 */
[----:B-1----:R-:W-:-:S06]  /*3490*/  FMUL.FTZ R0, R69, UR7 ;  /* 0x0000000745007c20 */ /* 0x002fcc0008410000 */
[----:B------:R1:W-:Y:S02]  /*34a0*/  MUFU.TANH R159, R0 ;  /* 0x00000000009f7308 */ /* 0x0003e40000002400 */
[----:B-1----:R-:W-:-:S06]  /*34b0*/  FMUL.FTZ R0, R70, UR7 ;  /* 0x0000000746007c20 */ /* 0x002fcc0008410000 */
[----:B------:R1:W4:Y:S02]  /*34c0*/  MUFU.TANH R163, R0 ;  /* 0x0000000000a37308 */ /* 0x0003240000002400 */
[----:B-1----:R-:W-:Y:S02]  /*34d0*/  FMUL.FTZ R0, R71, UR7 ;  /* 0x0000000747007c20 */ /* 0x002fe40008410000 */
[----:B------:R-:W-:Y:S01]  /*34e0*/  HMMA.16816.F32 R68, R12, R46, R92 ;  /* 0x0000002e0c44723c */ /* 0x000fe2000000185c */
[----:B------:R-:W-:Y:S03]  /*34f0*/  LDSM.16.M88.4 R44, [R20+0x7000] ;  /* 0x00700000142c783b */ /* 0x000fe60000000200 */
[----:B------:R1:W4:Y:S02]  /*3500*/  MUFU.TANH R165, R0 ;  /* 0x0000000000a57308 */ /* 0x0003240000002400 */
[----:B-1----:R-:W-:-:S06]  /*3510*/  FMUL.FTZ R0, R28, UR7 ;  /* 0x000000071c007c20 */ /* 0x002fcc0008410000 */
[----:B------:R1:W4:Y:S02]  /*3520*/  MUFU.TANH R161, R0 ;  /* 0x0000000000a17308 */ /* 0x0003240000002400 */
[----:B-1----:R-:W-:-:S06]  /*3530*/  FMUL.FTZ R0, R29, UR7 ;  /* 0x000000071d007c20 */ /* 0x002fcc0008410000 */
[----:B------:R1:W-:Y:S02]  /*3540*/  MUFU.TANH R160, R0 ;  /* 0x0000000000a07308 */ /* 0x0003e40000002400 */
[----:B-1----:R-:W-:-:S06]  /*3550*/  FMUL.FTZ R0, R30, UR7 ;  /* 0x000000071e007c20 */ /* 0x002fcc0008410000 */
[----:B------:R1:W4:Y:S02]  /*3560*/  MUFU.TANH R162, R0 ;  /* 0x0000000000a27308 */ /* 0x0003240000002400 */
[----:B-1----:R-:W-:Y:S02]  /*3570*/  FMUL.FTZ R0, R31, UR7 ;  /* 0x000000071f007c20 */ /* 0x002fe40008410000 */
[----:B---3--:R-:W-:Y:S01]  /*3580*/  HMMA.16816.F32 R28, R4, R48, R16 ;  /* 0x00000030041c723c */ /* 0x008fe20000001810 */
[----:B------:R-:W-:-:S03]  /*3590*/  FMUL.FTZ R16, R26, UR7 ;  /* 0x000000071a107c20 */ /* 0x000fc60008410000 */
[----:B------:R1:W3:Y:S08]  /*35a0*/  MUFU.TANH R164, R0 ;  /* 0x0000000000a47308 */ /* 0x0002f00000002400 */
[----:B------:R5:W-:Y:S01]  /*35b0*/  MUFU.TANH R177, R16 ;  /* 0x0000001000b17308 */ /* 0x000be20000002400 */
[----:B-1----:R-:W-:-:S06]  /*35c0*/  FMUL.FTZ R0, R32, UR7 ;  /* 0x0000000720007c20 */ /* 0x002fcc0008410000 */
[----:B------:R-:W-:Y:S01]  /*35d0*/  FMUL.FTZ R29, R29, UR7 ;  /* 0x000000071d1d7c20 */ /* 0x000fe20008410000 */
[----:B------:R-:W-:Y:S01]  /*35e0*/  FMUL.FTZ R30, R30, UR7 ;  /* 0x000000071e1e7c20 */ /* 0x000fe20008410000 */
[----:B------:R-:W-:Y:S01]  /*35f0*/  FMUL.FTZ R31, R31, UR7 ;  /* 0x000000071f1f7c20 */ /* 0x000fe20008410000 */
[----:B------:R1:W3:Y:S01]  /*3600*/  MUFU.TANH R166, R0 ;  /* 0x0000000000a67308 */ /* 0x0002e20000002400 */
[----:B-----5:R-:W-:Y:S01]  /*3610*/  HMMA.16816.F32 R16, R8, R62, R56 ;  /* 0x0000003e0810723c */ /* 0x020fe20000001838 */
[----:B------:R-:W-:Y:S07]  /*3620*/  LDSM.16.M88.4 R56, [R20+0x7800] ;  /* 0x007800001438783b */ /* 0x000fee0000000200 */
[----:B------:R-:W-:Y:S01]  /*3630*/  HMMA.16816.F32 R60, R12, R36, R116 ;  /* 0x000000240c3c723c */ /* 0x000fe20000001874 */
[----:B-1----:R-:W-:-:S04]  /*3640*/  FMUL.FTZ R0, R33, UR7 ;  /* 0x0000000721007c20 */ /* 0x002fc80008410000 */
[----:B------:R1:W-:Y:S02]  /*3650*/  MUFU.TANH R167, R0 ;  /* 0x0000000000a77308 */ /* 0x0003e40000002400 */
[----:B-1----:R-:W-:-:S06]  /*3660*/  FMUL.FTZ R0, R34, UR7 ;  /* 0x0000000722007c20 */ /* 0x002fcc0008410000 */
[----:B------:R1:W5:Y:S02]  /*3670*/  MUFU.TANH R178, R0 ;  /* 0x0000000000b27308 */ /* 0x0003640000002400 */
[----:B-1----:R-:W-:Y:S02]  /*3680*/  FMUL.FTZ R0, R35, UR7 ;  /* 0x0000000723007c20 */ /* 0x002fe40008410000 */
[----:B------:R-:W1:Y:S04]  /*3690*/  LDSM.16.M88.4 R32, [R22+0x8000] ;  /* 0x008000001620783b */ /* 0x000e680000000200 */
[----:B------:R2:W5:Y:S02]  /*36a0*/  MUFU.TANH R180, R0 ;  /* 0x0000000000b47308 */ /* 0x0005640000002400 */
[----:B--2---:R-:W-:-:S04]  /*36b0*/  LOP3.LUT R0, R233, 0x1f0, RZ, 0xc0, !PT ;  /* 0x000001f0e9007812 */ /* 0x004fc800078ec0ff */
[----:B------:R-:W-:Y:S01]  /*36c0*/  IADD3 R0, PT, PT, R3, R0, R168 ;  /* 0x0000000003007210 */ /* 0x000fe20007ffe0a8 */
[----:B------:R-:W-:Y:S02]  /*36d0*/  IMAD.SHL.U32 R3, R235, 0x2, RZ ;  /* 0x00000002eb037824 */ /* 0x000fe400078e00ff */
[----:B------:R-:W-:Y:S01]  /*36e0*/  IMAD.SHL.U32 R168, R224, 0x100, RZ ;  /* 0x00000100e0a87824 */ /* 0x000fe200078e00ff */
[----:B------:R-:W-:-:S04]  /*36f0*/  IADD3 R0, PT, PT, R128, -UR24, R0 ;  /* 0x8000001880007c10 */ /* 0x000fc8000fffe000 */
[----:B------:R-:W-:Y:S01]  /*3700*/  LOP3.LUT R3, R168, 0x6, R3, 0xf8, !PT ;  /* 0x00000006a8037812 */ /* 0x000fe200078ef803 */
[----:B------:R-:W-:Y:S02]  /*3710*/  IMAD.IADD R0, R0, 0x1, R169 ;  /* 0x0000000100007824 */ /* 0x000fe400078e02a9 */
[----:B------:R2:W5:Y:S01]  /*3720*/  MUFU.TANH R169, R2 ;  /* 0x0000000200a97308 */ /* 0x0005620000002400 */
[C---:B------:R-:W-:Y:S02]  /*3730*/  LOP3.LUT R25, R3.reuse, 0x1, RZ, 0xfc, !PT ;  /* 0x0000000103197812 */ /* 0x040fe400078efcff */
[----:B------:R-:W-:Y:S01]  /*3740*/  LOP3.LUT R24, R3, 0x8, RZ, 0xfc, !PT ;  /* 0x0000000803187812 */ /* 0x000fe200078efcff */
[----:B-1----:R-:W-:Y:S01]  /*3750*/  HMMA.16816.F32 R80, R12, R34, R112 ;  /* 0x000000220c50723c */ /* 0x002fe20000001870 */
[C-C-:B--2---:R-:W-:Y:S02]  /*3760*/  VIADDMNMX R2, R0.reuse, 0x1, R128.reuse, PT ;  /* 0x0000000100027846 */ /* 0x144fe40003800180 */
[----:B------:R-:W-:-:S02]  /*3770*/  VIADDMNMX R0, R0, 0x9, R128, PT ;  /* 0x0000000900007846 */ /* 0x000fc40003800180 */
[C---:B------:R-:W-:Y:S02]  /*3780*/  ISETP.GE.AND P5, PT, R25.reuse, R2, PT ;  /* 0x000000021900720c */ /* 0x040fe40003fa6270 */
[----:B------:R-:W-:Y:S01]  /*3790*/  ISETP.GE.AND P3, PT, R25, R0, PT ;  /* 0x000000001900720c */ /* 0x000fe20003f66270 */
[----:B------:R-:W-:Y:S01]  /*37a0*/  FMUL.FTZ R25, R28, UR7 ;  /* 0x000000071c197c20 */ /* 0x000fe20008410000 */
[C---:B------:R-:W-:Y:S02]  /*37b0*/  ISETP.GE.AND P1, PT, R24.reuse, R2, PT ;  /* 0x000000021800720c */ /* 0x040fe40003f26270 */
[-C--:B------:R-:W-:Y:S02]  /*37c0*/  ISETP.GE.AND P4, PT, R24, R0.reuse, PT ;  /* 0x000000001800720c */ /* 0x080fe40003f86270 */
[C---:B------:R-:W-:Y:S02]  /*37d0*/  ISETP.GE.AND P6, PT, R3.reuse, R0, PT ;  /* 0x000000000300720c */ /* 0x040fe40003fc6270 */
[----:B------:R-:W-:-:S02]  /*37e0*/  LOP3.LUT R24, R3, 0x9, RZ, 0xfc, !PT ;  /* 0x0000000903187812 */ /* 0x000fc400078efcff */
[----:B------:R-:W-:Y:S02]  /*37f0*/  FSEL R101, R181, -INF , !P6 ;  /* 0xff800000b5657808 */ /* 0x000fe40007000000 */
[----:B------:R-:W-:Y:S01]  /*3800*/  FSEL R97, R220, -INF , !P5 ;  /* 0xff800000dc617808 */ /* 0x000fe20006800000 */
[----:B------:R1:W2:Y:S01]  /*3810*/  MUFU.TANH R181, R25 ;  /* 0x0000001900b57308 */ /* 0x0002a20000002400 */
[C---:B------:R-:W-:Y:S02]  /*3820*/  ISETP.GE.AND P6, PT, R24.reuse, R2, PT ;  /* 0x000000021800720c */ /* 0x040fe40003fc6270 */
[----:B------:R-:W-:Y:S02]  /*3830*/  ISETP.GE.AND P5, PT, R24, R0, PT ;  /* 0x000000001800720c */ /* 0x000fe40003fa6270 */
[----:B------:R-:W-:Y:S02]  /*3840*/  LOP3.LUT R28, R3, 0x10, RZ, 0xfc, !PT ;  /* 0x00000010031c7812 */ /* 0x000fe400078efcff */
[----:B------:R-:W-:-:S02]  /*3850*/  FSEL R98, R185, -INF , !P3 ;  /* 0xff800000b9627808 */ /* 0x000fc40005800000 */
[----:B------:R-:W-:Y:S01]  /*3860*/  FSEL R91, R183, -INF , !P1 ;  /* 0xff800000b75b7808 */ /* 0x000fe20004800000 */
[----:B------:R-:W-:Y:S01]  /*3870*/  MUFU.TANH R185, R29 ;  /* 0x0000001d00b97308 */ /* 0x000fe20000002400 */
[C---:B------:R-:W-:Y:S02]  /*3880*/  ISETP.GE.AND P3, PT, R28.reuse, R2, PT ;  /* 0x000000021c00720c */ /* 0x040fe40003f66270 */
[----:B------:R-:W-:Y:S02]  /*3890*/  ISETP.GE.AND P1, PT, R28, R0, PT ;  /* 0x000000001c00720c */ /* 0x000fe40003f26270 */
[----:B------:R-:W-:Y:S01]  /*38a0*/  LOP3.LUT R28, R3, 0x11, RZ, 0xfc, !PT ;  /* 0x00000011031c7812 */ /* 0x000fe200078efcff */
[----:B-1----:R-:W-:Y:S01]  /*38b0*/  HMMA.16816.F32 R24, R4, R50, R16 ;  /* 0x000000320418723c */ /* 0x002fe20000001810 */
[----:B------:R-:W1:Y:S01]  /*38c0*/  LDSM.16.M88.4 R48, [R21+0x7800] ;  /* 0x007800001530783b */ /* 0x000e620000000200 */
[----:B------:R-:W-:Y:S01]  /*38d0*/  FSEL R96, R176, -INF , !P4 ;  /* 0xff800000b0607808 */ /* 0x000fe20006000000 */
[----:B------:R-:W-:Y:S01]  /*38e0*/  MUFU.TANH R183, R30 ;  /* 0x0000001e00b77308 */ /* 0x000fe20000002400 */
[----:B------:R-:W-:-:S02]  /*38f0*/  FSEL R94, R219, -INF , !P6 ;  /* 0xff800000db5e7808 */ /* 0x000fc40007000000 */
[C---:B------:R-:W-:Y:S02]  /*3900*/  ISETP.GE.AND P4, PT, R28.reuse, R2, PT ;  /* 0x000000021c00720c */ /* 0x040fe40003f86270 */
[----:B------:R-:W-:Y:S01]  /*3910*/  HMMA.16816.F32 R16, R8, R44, R64 ;  /* 0x0000002c0810723c */ /* 0x000fe20000001840 */
[----:B------:R-:W-:Y:S02]  /*3920*/  ISETP.GE.AND P6, PT, R28, R0, PT ;  /* 0x000000001c00720c */ /* 0x000fe40003fc6270 */
[----:B------:R-:W-:Y:S02]  /*3930*/  LOP3.LUT R28, R3, 0x18, RZ, 0xfc, !PT ;  /* 0x00000018031c7812 */ /* 0x000fe400078efcff */
[----:B------:R-:W-:Y:S02]  /*3940*/  FSEL R100, R182, -INF , !P5 ;  /* 0xff800000b6647808 */ /* 0x000fe40006800000 */
[----:B------:R-:W-:Y:S01]  /*3950*/  FSEL R90, R217, -INF , !P3 ;  /* 0xff800000d95a7808 */ /* 0x000fe20005800000 */
[----:B------:R-:W-:Y:S01]  /*3960*/  HMMA.16816.F32 R64, R12, R32, R108 ;  /* 0x000000200c40723c */ /* 0x000fe2000000186c */
[----:B------:R-:W-:Y:S01]  /*3970*/  ISETP.GE.AND P5, PT, R28, R2, PT ;  /* 0x000000021c00720c */ /* 0x000fe20003fa6270 */
[----:B------:R-:W-:Y:S01]  /*3980*/  MUFU.TANH R182, R31 ;  /* 0x0000001f00b67308 */ /* 0x000fe20000002400 */
[----:B------:R-:W-:Y:S01]  /*3990*/  FMUL.FTZ R24, R24, UR7 ;  /* 0x0000000718187c20 */ /* 0x000fe20008410000 */
[----:B------:R-:W-:Y:S01]  /*39a0*/  ISETP.GE.AND P3, PT, R28, R0, PT ;  /* 0x000000001c00720c */ /* 0x000fe20003f66270 */
[----:B------:R-:W-:Y:S01]  /*39b0*/  FMUL.FTZ R25, R25, UR7 ;  /* 0x0000000719197c20 */ /* 0x000fe20008410000 */
[----:B------:R-:W-:Y:S01]  /*39c0*/  LOP3.LUT R28, R3, 0x19, RZ, 0xfc, !PT ;  /* 0x00000019031c7812 */ /* 0x000fe200078efcff */
[----:B------:R-:W-:Y:S01]  /*39d0*/  FMUL.FTZ R26, R26, UR7 ;  /* 0x000000071a1a7c20 */ /* 0x000fe20008410000 */
[----:B------:R-:W-:Y:S01]  /*39e0*/  FSEL R104, R171, -INF , !P1 ;  /* 0xff800000ab687808 */ /* 0x000fe20004800000 */
[----:B------:R-:W-:Y:S01]  /*39f0*/  FMUL.FTZ R27, R27, UR7 ;  /* 0x000000071b1b7c20 */ /* 0x000fe20008410000 */
[----:B------:R4:W2:Y:S01]  /*3a00*/  MUFU.TANH R176, R24 ;  /* 0x0000001800b07308 */ /* 0x0008a20000002400 */
[----:B------:R-:W-:Y:S01]  /*3a10*/  FSEL R95, R218, -INF , !P4 ;  /* 0xff800000da5f7808 */ /* 0x000fe20006000000 */
[----:B------:R-:W-:Y:S01]  /*3a20*/  HMMA.16816.F32 R32, R4, R40, R16 ;  /* 0x000000280420723c */ /* 0x000fe20000001810 */
[----:B------:R-:W-:-:S02]  /*3a30*/  FSEL R103, R215, -INF , !P6 ;  /* 0xff800000d7677808 */ /* 0x000fc40007000000 */
[----:B------:R-:W-:Y:S02]  /*3a40*/  FSEL R93, R156, -INF , !P5 ;  /* 0xff8000009c5d7808 */ /* 0x000fe40006800000 */
[C---:B------:R-:W-:Y:S01]  /*3a50*/  ISETP.GE.AND P1, PT, R28.reuse, R2, PT ;  /* 0x000000021c00720c */ /* 0x040fe20003f26270 */
[----:B------:R3:W-:Y:S01]  /*3a60*/  MUFU.TANH R171, R25 ;  /* 0x0000001900ab7308 */ /* 0x0007e20000002400 */
[----:B------:R-:W-:Y:S01]  /*3a70*/  ISETP.GE.AND P4, PT, R28, R0, PT ;  /* 0x000000001c00720c */ /* 0x000fe20003f86270 */
[C---:B------:R-:W-:Y:S01]  /*3a80*/  HMMA.16816.F32 R16, R8.reuse, R46, R68 ;  /* 0x0000002e0810723c */ /* 0x040fe20000001844 */
[----:B------:R-:W5:Y:S01]  /*3a90*/  LDSM.16.M88.4 R44, [R22+0x9000] ;  /* 0x00900000162c783b */ /* 0x000f620000000200 */
[----:B------:R-:W-:Y:S02]  /*3aa0*/  FSEL R102, R154, -INF , !P3 ;  /* 0xff8000009a667808 */ /* 0x000fe40005800000 */
[----:B------:R-:W-:Y:S02]  /*3ab0*/  FSEL R92, R216, -INF , !P1 ;  /* 0xff800000d85c7808 */ /* 0x000fe40004800000 */
[----:B------:R-:W-:Y:S01]  /*3ac0*/  FSEL R105, R149, -INF , !P4 ;  /* 0xff80000095697808 */ /* 0x000fe20006000000 */
[----:B------:R1:W2:Y:S01]  /*3ad0*/  MUFU.TANH R156, R26 ;  /* 0x0000001a009c7308 */ /* 0x0002a20000002400 */
[----:B----4-:R-:W-:Y:S01]  /*3ae0*/  LOP3.LUT R24, R3, 0x20, RZ, 0xfc, !PT ;  /* 0x0000002003187812 */ /* 0x010fe200078efcff */
[----:B------:R-:W-:Y:S03]  /*3af0*/  HMMA.16816.F32 R28, R8, R56, R72 ;  /* 0x00000038081c723c */ /* 0x000fe60000001848 */
[----:B------:R-:W-:-:S02]  /*3b00*/  ISETP.GE.AND P6, PT, R24, R2, PT ;  /* 0x000000021800720c */ /* 0x000fc40003fc6270 */
[----:B------:R-:W-:Y:S01]  /*3b10*/  ISETP.GE.AND P5, PT, R24, R0, PT ;  /* 0x000000001800720c */ /* 0x000fe20003fa6270 */
[----:B------:R-:W-:Y:S01]  /*3b20*/  MUFU.TANH R154, R27 ;  /* 0x0000001b009a7308 */ /* 0x000fe20000002400 */
[C---:B---3--:R-:W-:Y:S01]  /*3b30*/  LOP3.LUT R25, R3.reuse, 0x21, RZ, 0xfc, !PT ;  /* 0x0000002103197812 */ /* 0x048fe200078efcff */
[----:B------:R-:W-:Y:S01]  /*3b40*/  HMMA.16816.F32 R68, R12, R38, R124 ;  /* 0x000000260c44723c */ /* 0x000fe2000000187c */
[----:B------:R-:W-:Y:S01]  /*3b50*/  LOP3.LUT R24, R3, 0x28, RZ, 0xfc, !PT ;  /* 0x0000002803187812 */ /* 0x000fe200078efcff */
[----:B------:R-:W-:Y:S01]  /*3b60*/  LDSM.16.M88.4 R36, [R20+0x8800] ;  /* 0x008800001424783b */ /* 0x000fe20000000200 */
[----:B------:R-:W-:Y:S02]  /*3b70*/  FSEL R107, R148, -INF , !P6 ;  /* 0xff800000946b7808 */ /* 0x000fe40007000000 */
[C---:B------:R-:W-:Y:S02]  /*3b80*/  ISETP.GE.AND P3, PT, R25.reuse, R2, PT ;  /* 0x000000021900720c */ /* 0x040fe40003f66270 */
[----:B------:R-:W-:Y:S01]  /*3b90*/  ISETP.GE.AND P1, PT, R25, R0, PT ;  /* 0x000000001900720c */ /* 0x000fe20003f26270 */
[C---:B------:R-:W-:Y:S01]  /*3ba0*/  HMMA.16816.F32 R16, R4.reuse, R42, R16 ;  /* 0x0000002a0410723c */ /* 0x040fe20000001810 */
[----:B------:R-:W-:Y:S01]  /*3bb0*/  ISETP.GE.AND P4, PT, R24, R2, PT ;  /* 0x000000021800720c */ /* 0x000fe20003f86270 */
[----:B------:R-:W-:Y:S01]  /*3bc0*/  FMUL.FTZ R25, R32, UR7 ;  /* 0x0000000720197c20 */ /* 0x000fe20008410000 */
[----:B------:R-:W-:Y:S01]  /*3bd0*/  ISETP.GE.AND P6, PT, R24, R0, PT ;  /* 0x000000001800720c */ /* 0x000fe20003fc6270 */
[----:B------:R-:W3:Y:S01]  /*3be0*/  LDSM.16.M88.4 R40, [R21+0x8000] ;  /* 0x008000001528783b */ /* 0x000ee20000000200 */
[----:B------:R-:W-:Y:S01]  /*3bf0*/  LOP3.LUT R24, R3, 0x29, RZ, 0xfc, !PT ;  /* 0x0000002903187812 */ /* 0x000fe200078efcff */
[----:B------:R4:W-:Y:S01]  /*3c00*/  MUFU.TANH R149, R25 ;  /* 0x0000001900957308 */ /* 0x0009e20000002400 */
[----:B------:R-:W-:Y:S01]  /*3c10*/  FSEL R115, R141, -INF , !P5 ;  /* 0xff8000008d737808 */ /* 0x000fe20006800000 */
[----:B-1----:R-:W-:Y:S01]  /*3c20*/  FMUL.FTZ R26, R33, UR7 ;  /* 0x00000007211a7c20 */ /* 0x002fe20008410000 */
[----:B------:R-:W-:Y:S01]  /*3c30*/  FSEL R109, R214, -INF , !P3 ;  /* 0xff800000d66d7808 */ /* 0x000fe20005800000 */
[----:B------:R-:W-:Y:S01]  /*3c40*/  HMMA.16816.F32 R28, R4, R48, R28 ;  /* 0x00000030041c723c */ /* 0x000fe2000000181c */
[----:B------:R-:W-:-:S02]  /*3c50*/  ISETP.GE.AND P5, PT, R24, R2, PT ;  /* 0x000000021800720c */ /* 0x000fc40003fa6270 */
[----:B------:R-:W-:Y:S01]  /*3c60*/  ISETP.GE.AND P3, PT, R24, R0, PT ;  /* 0x000000001800720c */ /* 0x000fe20003f66270 */
[----:B------:R1:W-:Y:S01]  /*3c70*/  MUFU.TANH R148, R26 ;  /* 0x0000001a00947308 */ /* 0x0003e20000002400 */
[----:B------:R-:W-:Y:S02]  /*3c80*/  LOP3.LUT R24, R3, 0x31, RZ, 0xfc, !PT ;  /* 0x0000003103187812 */ /* 0x000fe400078efcff */
[----:B------:R-:W-:Y:S01]  /*3c90*/  FSEL R114, R212, -INF , !P1 ;  /* 0xff800000d4727808 */ /* 0x000fe20004800000 */
[----:B-----5:R-:W-:Y:S01]  /*3ca0*/  HMMA.16816.F32 R72, R12, R44, R132 ;  /* 0x0000002c0c48723c */ /* 0x020fe20000001884 */
[----:B------:R-:W-:Y:S01]  /*3cb0*/  FSEL R113, R129, -INF , !P6 ;  /* 0xff80000081717808 */ /* 0x000fe20007000000 */
[----:B------:R-:W-:Y:S01]  /*3cc0*/  FMUL.FTZ R16, R16, UR7 ;  /* 0x0000000710107c20 */ /* 0x000fe20008410000 */
[----:B------:R-:W-:Y:S01]  /*3cd0*/  FSEL R110, R210, -INF , !P5 ;  /* 0xff800000d26e7808 */ /* 0x000fe20006800000 */
[----:B------:R-:W-:Y:S01]  /*3ce0*/  FMUL.FTZ R17, R17, UR7 ;  /* 0x0000000711117c20 */ /* 0x000fe20008410000 */
[----:B----4-:R-:W-:Y:S01]  /*3cf0*/  LOP3.LUT R25, R3, 0x30, RZ, 0xfc, !PT ;  /* 0x0000003003197812 */ /* 0x010fe200078efcff */
[----:B------:R4:W-:Y:S01]  /*3d00*/  MUFU.TANH R111, R16 ;  /* 0x00000010006f7308 */ /* 0x0009e20000002400 */
[-C--:B------:R-:W-:Y:S01]  /*3d10*/  ISETP.GE.AND P6, PT, R24, R2.reuse, PT ;  /* 0x000000021800720c */ /* 0x080fe20003fc6270 */
[----:B------:R-:W-:Y:S01]  /*3d20*/  FMUL.FTZ R18, R18, UR7 ;  /* 0x0000000712127c20 */ /* 0x000fe20008410000 */
[----:B------:R-:W-:-:S02]  /*3d30*/  ISETP.GE.AND P1, PT, R25, R2, PT ;  /* 0x000000021900720c */ /* 0x000fc40003f26270 */
[-C--:B------:R-:W-:Y:S01]  /*3d40*/  ISETP.GE.AND P5, PT, R24, R0.reuse, PT ;  /* 0x000000001800720c */ /* 0x080fe20003fa6270 */
[----:B------:R-:W-:Y:S01]  /*3d50*/  FMUL.FTZ R33, R28, UR7 ;  /* 0x000000071c217c20 */ /* 0x000fe20008410000 */
[----:B------:R-:W-:Y:S01]  /*3d60*/  LOP3.LUT R24, R3, 0x38, RZ, 0xfc, !PT ;  /* 0x0000003803187812 */ /* 0x000fe200078efcff */
[----:B-1----:R-:W-:Y:S01]  /*3d70*/  FMUL.FTZ R26, R34, UR7 ;  /* 0x00000007221a7c20 */ /* 0x002fe20008410000 */
[----:B------:R-:W-:Y:S01]  /*3d80*/  FSEL R106, R211, -INF , !P4 ;  /* 0xff800000d36a7808 */ /* 0x000fe20006000000 */
[----:B------:R-:W-:Y:S01]  /*3d90*/  MUFU.TANH R120, R17 ;  /* 0x0000001100787308 */ /* 0x000fe20000002400 */
[----:B------:R-:W-:Y:S01]  /*3da0*/  FSEL R112, R209, -INF , !P3 ;  /* 0xff800000d1707808 */ /* 0x000fe20005800000 */
[----:B------:R-:W-:Y:S01]  /*3db0*/  FMUL.FTZ R29, R29, UR7 ;  /* 0x000000071d1d7c20 */ /* 0x000fe20008410000 */
[----:B------:R-:W-:Y:S01]  /*3dc0*/  FSEL R118, R207, -INF , !P1 ;  /* 0xff800000cf767808 */ /* 0x000fe20004800000 */
[----:B------:R-:W-:Y:S01]  /*3dd0*/  FMUL.FTZ R30, R30, UR7 ;  /* 0x000000071e1e7c20 */ /* 0x000fe20008410000 */
[----:B------:R-:W-:Y:S01]  /*3de0*/  ISETP.GE.AND P4, PT, R25, R0, PT ;  /* 0x000000001900720c */ /* 0x000fe20003f86270 */
[----:B------:R-:W-:Y:S01]  /*3df0*/  FMUL.FTZ R25, R35, UR7 ;  /* 0x0000000723197c20 */ /* 0x000fe20008410000 */
[C---:B------:R-:W-:Y:S01]  /*3e00*/  ISETP.GE.AND P3, PT, R24.reuse, R2, PT ;  /* 0x000000021800720c */ /* 0x040fe20003f66270 */
[----:B------:R-:W1:Y:S01]  /*3e10*/  MUFU.TANH R141, R26 ;  /* 0x0000001a008d7308 */ /* 0x000e620000002400 */
[----:B------:R-:W-:Y:S01]  /*3e20*/  ISETP.GE.AND P1, PT, R24, R0, PT ;  /* 0x000000001800720c */ /* 0x000fe20003f26270 */
[----:B------:R-:W-:Y:S01]  /*3e30*/  FMUL.FTZ R31, R31, UR7 ;  /* 0x000000071f1f7c20 */ /* 0x000fe20008410000 */
[----:B------:R-:W-:-:S02]  /*3e40*/  LOP3.LUT R24, R3, 0x39, RZ, 0xfc, !PT ;  /* 0x0000003903187812 */ /* 0x000fc400078efcff */
[----:B----4-:R-:W-:Y:S02]  /*3e50*/  LOP3.LUT R16, R3, 0x40, RZ, 0xfc, !PT ;  /* 0x0000004003107812 */ /* 0x010fe400078efcff */
[----:B------:R-:W-:Y:S01]  /*3e60*/  FSEL R124, R205, -INF , !P4 ;  /* 0xff800000cd7c7808 */ /* 0x000fe20006000000 */
[----:B------:R4:W5:Y:S01]  /*3e70*/  MUFU.TANH R129, R25 ;  /* 0x0000001900817308 */ /* 0x0009620000002400 */
[----:B------:R-:W-:Y:S02]  /*3e80*/  FSEL R119, R208, -INF , !P6 ;  /* 0xff800000d0777808 */ /* 0x000fe40007000000 */
[----:B------:R-:W-:Y:S02]  /*3e90*/  FSEL R123, R206, -INF , !P5 ;  /* 0xff800000ce7b7808 */ /* 0x000fe40006800000 */
[----:B------:R-:W-:Y:S02]  /*3ea0*/  FSEL R117, R202, -INF , !P3 ;  /* 0xff800000ca757808 */ /* 0x000fe40005800000 */
[C---:B------:R-:W-:Y:S01]  /*3eb0*/  ISETP.GE.AND P4, PT, R24.reuse, R2, PT ;  /* 0x000000021800720c */ /* 0x040fe20003f86270 */
[----:B------:R2:W5:Y:S01]  /*3ec0*/  MUFU.TANH R108, R18 ;  /* 0x00000012006c7308 */ /* 0x0005620000002400 */
[----:B------:R-:W-:-:S02]  /*3ed0*/  ISETP.GE.AND P6, PT, R24, R0, PT ;  /* 0x000000001800720c */ /* 0x000fc40003fc6270 */
[C---:B------:R-:W-:Y:S02]  /*3ee0*/  ISETP.GE.AND P5, PT, R16.reuse, R2, PT ;  /* 0x000000021000720c */ /* 0x040fe40003fa6270 */
[----:B------:R-:W-:Y:S02]  /*3ef0*/  ISETP.GE.AND P3, PT, R16, R0, PT ;  /* 0x000000001000720c */ /* 0x000fe40003f66270 */
[C---:B------:R-:W-:Y:S01]  /*3f00*/  LOP3.LUT R16, R3.reuse, 0x41, RZ, 0xfc, !PT ;  /* 0x0000004103107812 */ /* 0x040fe200078efcff */
[----:B------:R-:W-:Y:S01]  /*3f10*/  MUFU.TANH R89, R29 ;  /* 0x0000001d00597308 */ /* 0x000fe20000002400 */
[----:B------:R-:W-:Y:S01]  /*3f20*/  LOP3.LUT R24, R3, 0x48, RZ, 0xfc, !PT ;  /* 0x0000004803187812 */ /* 0x000fe200078efcff */
[----:B----4-:R-:W-:Y:S01]  /*3f30*/  FMUL.FTZ R25, R19, UR7 ;  /* 0x0000000713197c20 */ /* 0x010fe20008410000 */
[----:B------:R-:W-:Y:S02]  /*3f40*/  FSEL R122, R199, -INF , !P1 ;  /* 0xff800000c77a7808 */ /* 0x000fe40004800000 */
[----:B------:R-:W-:-:S02]  /*3f50*/  FSEL R116, R203, -INF , !P4 ;  /* 0xff800000cb747808 */ /* 0x000fc40006000000 */
[----:B------:R-:W-:Y:S01]  /*3f60*/  FSEL R121, R200, -INF , !P6 ;  /* 0xff800000c8797808 */ /* 0x000fe20007000000 */
[----:B------:R4:W5:Y:S01]  /*3f70*/  MUFU.TANH R99, R25 ;  /* 0x0000001900637308 */ /* 0x0009620000002400 */
[----:B------:R-:W-:Y:S02]  /*3f80*/  FSEL R125, R198, -INF , !P5 ;  /* 0xff800000c67d7808 */ /* 0x000fe40006800000 */
[C---:B------:R-:W-:Y:S02]  /*3f90*/  ISETP.GE.AND P1, PT, R16.reuse, R2, PT ;  /* 0x000000021000720c */ /* 0x040fe40003f26270 */
[----:B------:R-:W-:Y:S02]  /*3fa0*/  ISETP.GE.AND P4, PT, R16, R0, PT ;  /* 0x000000001000720c */ /* 0x000fe40003f86270 */
[C---:B------:R-:W-:Y:S01]  /*3fb0*/  ISETP.GE.AND P6, PT, R24.reuse, R2, PT ;  /* 0x000000021800720c */ /* 0x040fe20003fc6270 */
[----:B--2---:R-:W-:Y:S01]  /*3fc0*/  HMMA.16816.F32 R16, R8, R58, R76 ;  /* 0x0000003a0810723c */ /* 0x004fe2000000184c */
[----:B------:R-:W-:Y:S01]  /*3fd0*/  ISETP.GE.AND P5, PT, R24, R0, PT ;  /* 0x000000001800720c */ /* 0x000fe20003fa6270 */
[----:B------:R3:W2:Y:S01]  /*3fe0*/  MUFU.TANH R88, R33 ;  /* 0x0000002100587308 */ /* 0x0006a20000002400 */
[----:B------:R-:W-:-:S02]  /*3ff0*/  LOP3.LUT R28, R3, 0x50, RZ, 0xfc, !PT ;  /* 0x00000050031c7812 */ /* 0x000fc400078efcff */
[----:B------:R-:W-:Y:S02]  /*4000*/  LOP3.LUT R32, R3, 0x49, RZ, 0xfc, !PT ;  /* 0x0000004903207812 */ /* 0x000fe400078efcff */
[----:B------:R-:W-:Y:S01]  /*4010*/  FSEL R133, R196, -INF , !P4 ;  /* 0xff800000c4857808 */ /* 0x000fe20006000000 */
[----:B------:R-:W-:Y:S01]  /*4020*/  HMMA.16816.F32 R56, R12, R46, R136 ;  /* 0x0000002e0c38723c */ /* 0x000fe20000001888 */
[----:B------:R-:W-:Y:S01]  /*4030*/  FSEL R128, R194, -INF , !P6 ;  /* 0xff800000c2807808 */ /* 0x000fe20007000000 */
[----:B------:R-:W1:Y:S01]  /*4040*/  LDSM.16.M88.4 R44, [R21+0x8800] ;  /* 0x00880000152c783b */ /* 0x000e620000000200 */
[----:B------:R-:W-:Y:S01]  /*4050*/  FSEL R132, R197, -INF , !P3 ;  /* 0xff800000c5847808 */ /* 0x000fe20005800000 */
[----:B------:R-:W2:Y:S01]  /*4060*/  MUFU.TANH R87, R30 ;  /* 0x0000001e00577308 */ /* 0x000ea20000002400 */
[----:B------:R-:W-:Y:S02]  /*4070*/  FSEL R126, R201, -INF , !P1 ;  /* 0xff800000c97e7808 */ /* 0x000fe40004800000 */
[C---:B------:R-:W-:Y:S01]  /*4080*/  ISETP.GE.AND P4, PT, R28.reuse, R2, PT ;  /* 0x000000021c00720c */ /* 0x040fe20003f86270 */
[----:B----4-:R-:W-:Y:S01]  /*4090*/  HMMA.16816.F32 R24, R8, R52, R64 ;  /* 0x000000340818723c */ /* 0x010fe20000001840 */
[----:B------:R-:W-:-:S02]  /*40a0*/  ISETP.GE.AND P6, PT, R28, R0, PT ;  /* 0x000000001c00720c */ /* 0x000fc40003fc6270 */
[C---:B------:R-:W-:Y:S01]  /*40b0*/  ISETP.GE.AND P3, PT, R32.reuse, R2, PT ;  /* 0x000000022000720c */ /* 0x040fe20003f66270 */
[----:B------:R-:W4:Y:S01]  /*40c0*/  MUFU.TANH R86, R31 ;  /* 0x0000001f00567308 */ /* 0x000f220000002400 */
[----:B------:R-:W-:Y:S02]  /*40d0*/  ISETP.GE.AND P1, PT, R32, R0, PT ;  /* 0x000000002000720c */ /* 0x000fe40003f26270 */
[C---:B------:R-:W-:Y:S01]  /*40e0*/  LOP3.LUT R28, R3.reuse, 0x51, RZ, 0xfc, !PT ;  /* 0x00000051031c7812 */ /* 0x040fe200078efcff */
[----:B------:R-:W-:Y:S01]  /*40f0*/  HMMA.16816.F32 R16, R4, R50, R16 ;  /* 0x000000320410723c */ /* 0x000fe20000001810 */
[----:B------:R-:W-:Y:S01]  /*4100*/  LOP3.LUT R29, R3, 0x58, RZ, 0xfc, !PT ;  /* 0x00000058031d7812 */ /* 0x000fe200078efcff */
[----:B------:R-:W-:Y:S01]  /*4110*/  LDSM.16.M88.4 R48, [R20+0x9000] ;  /* 0x009000001430783b */ /* 0x000fe20000000200 */
[----:B------:R-:W-:Y:S02]  /*4120*/  FSEL R131, R131, -INF , !P5 ;  /* 0xff80000083837808 */ /* 0x000fe40006800000 */
[----:B------:R-:W-:-:S02]  /*4130*/  ISETP.GE.AND P5, PT, R28, R2, PT ;  /* 0x000000021c00720c */ /* 0x000fc40003fa6270 */
[----:B------:R-:W-:Y:S02]  /*4140*/  FSEL R127, R195, -INF , !P3 ;  /* 0xff800000c37f7808 */ /* 0x000fe40005800000 */
[----:B------:R-:W-:Y:S02]  /*4150*/  FSEL R130, R130, -INF , !P1 ;  /* 0xff80000082827808 */ /* 0x000fe40004800000 */
[----:B------:R-:W-:Y:S01]  /*4160*/  ISETP.GE.AND P3, PT, R28, R0, PT ;  /* 0x000000001c00720c */ /* 0x000fe20003f66270 */
[----:B---3--:R-:W-:Y:S01]  /*4170*/  HMMA.16816.F32 R32, R4, R40, R24 ;  /* 0x000000280420723c */ /* 0x008fe20000001818 */
[----:B------:R-:W-:Y:S02]  /*4180*/  ISETP.GE.AND P1, PT, R29, R2, PT ;  /* 0x000000021d00720c */ /* 0x000fe40003f26270 */
[----:B------:R-:W-:Y:S02]  /*4190*/  LOP3.LUT R24, R3, 0x60, RZ, 0xfc, !PT ;  /* 0x0000006003187812 */ /* 0x000fe400078efcff */
[----:B------:R-:W-:-:S02]  /*41a0*/  FSEL R137, R142, -INF , !P5 ;  /* 0xff8000008e897808 */ /* 0x000fc40006800000 */
[----:B------:R-:W-:Y:S01]  /*41b0*/  FSEL R142, R190, -INF , !P3 ;  /* 0xff800000be8e7808 */ /* 0x000fe20005800000 */
[----:B------:R-:W-:Y:S01]  /*41c0*/  FMUL.FTZ R16, R16, UR7 ;  /* 0x0000000710107c20 */ /* 0x000fe20008410000 */
[----:B------:R-:W-:Y:S01]  /*41d0*/  FSEL R136, R188, -INF , !P1 ;  /* 0xff800000bc887808 */ /* 0x000fe20004800000 */
[----:B------:R-:W-:Y:S01]  /*41e0*/  FMUL.FTZ R17, R17, UR7 ;  /* 0x0000000711117c20 */ /* 0x000fe20008410000 */
[C---:B------:R-:W-:Y:S01]  /*41f0*/  ISETP.GE.AND P3, PT, R24.reuse, R2, PT ;  /* 0x000000021800720c */ /* 0x040fe20003f66270 */
[----:B------:R3:W4:Y:S01]  /*4200*/  MUFU.TANH R84, R16 ;  /* 0x0000001000547308 */ /* 0x0007220000002400 */
[-C--:B------:R-:W-:Y:S01]  /*4210*/  ISETP.GE.AND P1, PT, R24, R0.reuse, PT ;  /* 0x000000001800720c */ /* 0x080fe20003f26270 */
[----:B------:R-:W-:Y:S01]  /*4220*/  FMUL.FTZ R18, R18, UR7 ;  /* 0x0000000712127c20 */ /* 0x000fe20008410000 */
[----:B------:R-:W-:Y:S01]  /*4230*/  HMMA.16816.F32 R24, R8, R54, R80 ;  /* 0x000000360818723c */ /* 0x000fe20000001850 */
[----:B------:R-:W-:Y:S01]  /*4240*/  LOP3.LUT R28, R3, 0x59, RZ, 0xfc, !PT ;  /* 0x00000059031c7812 */ /* 0x000fe200078efcff */
[----:B------:R-:W5:Y:S01]  /*4250*/  LDSM.16.M88.4 R52, [R22+0x9800] ;  /* 0x009800001634783b */ /* 0x000f620000000200 */
[----:B------:R-:W-:Y:S01]  /*4260*/  FSEL R135, R191, -INF , !P4 ;  /* 0xff800000bf877808 */ /* 0x000fe20006000000 */
[----:B------:R-:W-:Y:S01]  /*4270*/  FMUL.FTZ R19, R19, UR7 ;  /* 0x0000000713137c20 */ /* 0x000fe20008410000 */
[----:B------:R-:W-:Y:S01]  /*4280*/  FSEL R143, R143, -INF , !P6 ;  /* 0xff8000008f8f7808 */ /* 0x000fe20007000000 */
[----:B------:R2:W4:Y:S01]  /*4290*/  MUFU.TANH R85, R17 ;  /* 0x0000001100557308 */ /* 0x0005220000002400 */
[----:B------:R-:W-:-:S02]  /*42a0*/  ISETP.GE.AND P4, PT, R29, R0, PT ;  /* 0x000000001d00720c */ /* 0x000fc40003f86270 */
[----:B------:R-:W-:Y:S02]  /*42b0*/  ISETP.GE.AND P6, PT, R28, R2, PT ;  /* 0x000000021c00720c */ /* 0x000fe40003fc6270 */
[----:B------:R-:W-:Y:S02]  /*42c0*/  FSEL R139, R150, -INF , !P4 ;  /* 0xff800000968b7808 */ /* 0x000fe40006000000 */
[----:B------:R-:W-:Y:S01]  /*42d0*/  FSEL R138, R187, -INF , !P6 ;  /* 0xff800000bb8a7808 */ /* 0x000fe20007000000 */
[----:B------:R1:W-:Y:S01]  /*42e0*/  MUFU.TANH R80, R18 ;  /* 0x0000001200507308 */ /* 0x0003e20000002400 */
[C---:B---3--:R-:W-:Y:S02]  /*42f0*/  LOP3.LUT R16, R3.reuse, 0x61, RZ, 0xfc, !PT ;  /* 0x0000006103107812 */ /* 0x048fe400078efcff */
[----:B------:R-:W-:Y:S02]  /*4300*/  ISETP.GE.AND P5, PT, R28, R0, PT ;  /* 0x000000001c00720c */ /* 0x000fe40003fa6270 */
[C---:B------:R-:W-:Y:S01]  /*4310*/  ISETP.GE.AND P4, PT, R16.reuse, R2, PT ;  /* 0x000000021000720c */ /* 0x040fe20003f86270 */
[----:B------:R-:W-:Y:S01]  /*4320*/  HMMA.16816.F32 R24, R4, R42, R24 ;  /* 0x0000002a0418723c */ /* 0x000fe20000001818 */
[----:B------:R-:W-:Y:S01]  /*4330*/  ISETP.GE.AND P6, PT, R16, R0, PT ;  /* 0x000000001000720c */ /* 0x000fe20003fc6270 */
[----:B------:R-:W3:Y:S01]  /*4340*/  LDSM.16.M88.4 R40, [R21+0x9000] ;  /* 0x009000001528783b */ /* 0x000ee20000000200 */
[C---:B------:R-:W-:Y:S01]  /*4350*/  LOP3.LUT R16, R3.reuse, 0x68, RZ, 0xfc, !PT ;  /* 0x0000006803107812 */ /* 0x040fe200078efcff */
[----:B------:R-:W4:Y:S01]  /*4360*/  MUFU.TANH R79, R19 ;  /* 0x00000013004f7308 */ /* 0x000f220000002400 */
[----:B--2---:R-:W-:-:S02]  /*4370*/  LOP3.LUT R17, R3, 0x69, RZ, 0xfc, !PT ;  /* 0x0000006903117812 */ /* 0x004fc400078efcff */
[----:B------:R-:W-:Y:S01]  /*4380*/  FSEL R81, R153, -INF , !P5 ;  /* 0xff80000099517808 */ /* 0x000fe20006800000 */
[C---:B------:R-:W-:Y:S01]  /*4390*/  HMMA.16816.F32 R28, R8.reuse, R36, R60 ;  /* 0x00000024081c723c */ /* 0x040fe2000000183c */
[----:B------:R-:W-:Y:S02]  /*43a0*/  ISETP.GE.AND P5, PT, R16, R2, PT ;  /* 0x000000021000720c */ /* 0x000fe40003fa6270 */
[----:B------:R-:W-:Y:S01]  /*43b0*/  FSEL R82, R151, -INF , !P3 ;  /* 0xff80000097527808 */ /* 0x000fe20005800000 */
[----:B-1----:R-:W-:Y:S01]  /*43c0*/  FMUL.FTZ R18, R32, UR7 ;  /* 0x0000000720127c20 */ /* 0x002fe20008410000 */
[----:B------:R-:W-:Y:S02]  /*43d0*/  FSEL R153, R189, -INF , !P1 ;  /* 0xff800000bd997808 */ /* 0x000fe40004800000 */
[----:B------:R-:W-:Y:S01]  /*43e0*/  FSEL R83, R192, -INF , !P4 ;  /* 0xff800000c0537808 */ /* 0x000fe20006000000 */
[----:B------:R-:W-:Y:S01]  /*43f0*/  HMMA.16816.F32 R36, R8, R38, R68 ;  /* 0x000000260824723c */ /* 0x000fe20000001844 */
[----:B------:R-:W-:Y:S01]  /*4400*/  ISETP.GE.AND P3, PT, R16, R0, PT ;  /* 0x000000001000720c */ /* 0x000fe20003f66270 */
[----:B------:R1:W2:Y:S01]  /*4410*/  MUFU.TANH R78, R18 ;  /* 0x00000012004e7308 */ /* 0x0002a20000002400 */
[----:B------:R-:W-:Y:S01]  /*4420*/  ISETP.GE.AND P1, PT, R17, R2, PT ;  /* 0x000000021100720c */ /* 0x000fe20003f26270 */
[----:B------:R-:W-:Y:S01]  /*4430*/  FMUL.FTZ R27, R27, UR7 ;  /* 0x000000071b1b7c20 */ /* 0x000fe20008410000 */
[----:B------:R-:W-:-:S02]  /*4440*/  ISETP.GE.AND P4, PT, R17, R0, PT ;  /* 0x000000001100720c */ /* 0x000fc40003f86270 */
[C---:B------:R-:W-:Y:S02]  /*4450*/  LOP3.LUT R16, R3.reuse, 0x70, RZ, 0xfc, !PT ;  /* 0x0000007003107812 */ /* 0x040fe400078efcff */
[----:B------:R-:W-:Y:S01]  /*4460*/  LOP3.LUT R17, R3, 0x71, RZ, 0xfc, !PT ;  /* 0x0000007103117812 */ /* 0x000fe200078efcff */
[----:B------:R-:W-:Y:S01]  /*4470*/  MUFU.TANH R63, R27 ;  /* 0x0000001b003f7308 */ /* 0x000fe20000002400 */
[----:B------:R-:W-:Y:S01]  /*4480*/  FSEL R151, R152, -INF , !P5 ;  /* 0xff80000098977808 */ /* 0x000fe20006800000 */
[----:B------:R-:W-:Y:S01]  /*4490*/  HMMA.16816.F32 R28, R4, R44, R28 ;  /* 0x0000002c041c723c */ /* 0x000fe2000000181c */
[----:B------:R-:W-:Y:S02]  /*44a0*/  FSEL R152, R186, -INF , !P3 ;  /* 0xff800000ba987808 */ /* 0x000fe40005800000 */
[----:B------:R-:W-:Y:S02]  /*44b0*/  FSEL R150, R193, -INF , !P1 ;  /* 0xff800000c1967808 */ /* 0x000fe40004800000 */
[----:B------:R-:W-:-:S02]  /*44c0*/  ISETP.GE.AND P5, PT, R16, R0, PT ;  /* 0x000000001000720c */ /* 0x000fc40003fa6270 */
[----:B------:R-:W-:Y:S01]  /*44d0*/  ISETP.GE.AND P3, PT, R17, R2, PT ;  /* 0x000000021100720c */ /* 0x000fe20003f66270 */
[----:B-1----:R-:W-:Y:S01]  /*44e0*/  FMUL.FTZ R18, R33, UR7 ;  /* 0x0000000721127c20 */ /* 0x002fe20008410000 */
[----:B------:R-:W-:Y:S02]  /*44f0*/  ISETP.GE.AND P1, PT, R17, R0, PT ;  /* 0x000000001100720c */ /* 0x000fe40003f26270 */
[----:B------:R-:W-:Y:S01]  /*4500*/  LOP3.LUT R17, R3, 0x79, RZ, 0xfc, !PT ;  /* 0x0000007903117812 */ /* 0x000fe200078efcff */
[----:B------:R1:W-:Y:S01]  /*4510*/  MUFU.TANH R77, R18 ;  /* 0x00000012004d7308 */ /* 0x0003e20000002400 */
[----:B------:R-:W-:Y:S02]  /*4520*/  FSEL R157, R157, -INF , !P6 ;  /* 0xff8000009d9d7808 */ /* 0x000fe40007000000 */
[----:B------:R-:W-:Y:S02]  /*4530*/  FSEL R163, R163, -INF , !P5 ;  /* 0xff800000a3a37808 */ /* 0x000fe40006800000 */
[----:B------:R-:W-:-:S02]  /*4540*/  FSEL R159, R159, -INF , !P3 ;  /* 0xff8000009f9f7808 */ /* 0x000fc40005800000 */
[-C--:B------:R-:W-:Y:S02]  /*4550*/  ISETP.GE.AND P6, PT, R16, R2.reuse, PT ;  /* 0x000000021000720c */ /* 0x080fe40003fc6270 */
[C---:B------:R-:W-:Y:S02]  /*4560*/  ISETP.GE.AND P5, PT, R17.reuse, R2, PT ;  /* 0x000000021100720c */ /* 0x040fe40003fa6270 */
[----:B------:R-:W-:Y:S01]  /*4570*/  ISETP.GE.AND P3, PT, R17, R0, PT ;  /* 0x000000001100720c */ /* 0x000fe20003f66270 */
[----:B------:R-:W-:Y:S01]  /*4580*/  FMUL.FTZ R17, R24, UR7 ;  /* 0x0000000718117c20 */ /* 0x000fe20008410000 */
[----:B------:R-:W-:Y:S02]  /*4590*/  LOP3.LUT R16, R3, 0x78, RZ, 0xfc, !PT ;  /* 0x0000007803107812 */ /* 0x000fe400078efcff */
[----:B------:R-:W-:Y:S01]  /*45a0*/  FSEL R155, R155, -INF , !P4 ;  /* 0xff8000009b9b7808 */ /* 0x000fe20006000000 */
[----:B------:R4:W-:Y:S01]  /*45b0*/  MUFU.TANH R66, R17 ;  /* 0x0000001100427308 */ /* 0x0009e20000002400 */
[----:B-1----:R-:W-:Y:S01]  /*45c0*/  FMUL.FTZ R18, R34, UR7 ;  /* 0x0000000722127c20 */ /* 0x002fe20008410000 */
[----:B------:R-:W-:-:S02]  /*45d0*/  FSEL R158, R158, -INF , !P6 ;  /* 0xff8000009e9e7808 */ /* 0x000fc40007000000 */
[C---:B------:R-:W-:Y:S02]  /*45e0*/  ISETP.GE.AND P4, PT, R16.reuse, R2, PT ;  /* 0x000000021000720c */ /* 0x040fe40003f86270 */
[----:B------:R-:W-:Y:S02]  /*45f0*/  ISETP.GE.AND P6, PT, R16, R0, PT ;  /* 0x000000001000720c */ /* 0x000fe40003fc6270 */
[----:B------:R1:W2:Y:S01]  /*4600*/  MUFU.TANH R76, R18 ;  /* 0x00000012004c7308 */ /* 0x0002a20000002400 */
[----:B------:R-:W-:Y:S02]  /*4610*/  LOP3.LUT R16, R3, 0x80, RZ, 0xfc, !PT ;  /* 0x0000008003107812 */ /* 0x000fe400078efcff */
[----:B------:R-:W-:Y:S02]  /*4620*/  FSEL R165, R165, -INF , !P1 ;  /* 0xff800000a5a57808 */ /* 0x000fe40004800000 */
[----:B------:R-:W-:Y:S02]  /*4630*/  FSEL R161, R161, -INF , !P4 ;  /* 0xff800000a1a17808 */ /* 0x000fe40006000000 */
[----:B------:R-:W-:-:S02]  /*4640*/  FSEL R162, R162, -INF , !P6 ;  /* 0xff800000a2a27808 */ /* 0x000fc40007000000 */
[----:B----4-:R-:W-:Y:S02]  /*4650*/  LOP3.LUT R17, R3, 0x81, RZ, 0xfc, !PT ;  /* 0x0000008103117812 */ /* 0x010fe400078efcff */
[----:B------:R-:W-:Y:S02]  /*4660*/  FSEL R160, R160, -INF , !P5 ;  /* 0xff800000a0a07808 */ /* 0x000fe40006800000 */
[C---:B------:R-:W-:Y:S02]  /*4670*/  ISETP.GE.AND P1, PT, R16.reuse, R2, PT ;  /* 0x000000021000720c */ /* 0x040fe40003f26270 */
[----:B------:R-:W-:Y:S01]  /*4680*/  ISETP.GE.AND P4, PT, R16, R0, PT ;  /* 0x000000001000720c */ /* 0x000fe20003f86270 */
[----:B-1----:R-:W-:Y:S01]  /*4690*/  FMUL.FTZ R18, R35, UR7 ;  /* 0x0000000723127c20 */ /* 0x002fe20008410000 */
[C---:B------:R-:W-:Y:S01]  /*46a0*/  ISETP.GE.AND P6, PT, R17.reuse, R2, PT ;  /* 0x000000021100720c */ /* 0x040fe20003fc6270 */
[----:B------:R-:W-:Y:S01]  /*46b0*/  HMMA.16816.F32 R32, R4, R46, R36 ;  /* 0x0000002e0420723c */ /* 0x000fe20000001824 */
[----:B------:R1:W4:Y:S01]  /*46c0*/  LDSM.16.M88.4 R44, [R20+0x9800] ;  /* 0x00980000142c783b */ /* 0x0003220000000200 */
[----:B------:R3:W2:Y:S01]  /*46d0*/  MUFU.TANH R67, R18 ;  /* 0x0000001200437308 */ /* 0x0006a20000002400 */
[----:B------:R-:W-:Y:S01]  /*46e0*/  ISETP.GE.AND P5, PT, R17, R0, PT ;  /* 0x000000001100720c */ /* 0x000fe20003fa6270 */
[----:B------:R-:W-:Y:S01]  /*46f0*/  FMUL.FTZ R17, R26, UR7 ;  /* 0x000000071a117c20 */ /* 0x000fe20008410000 */
[----:B------:R-:W-:-:S02]  /*4700*/  LOP3.LUT R16, R3, 0x88, RZ, 0xfc, !PT ;  /* 0x0000008803107812 */ /* 0x000fc400078efcff */
[----:B------:R-:W-:Y:S01]  /*4710*/  FSEL R164, R164, -INF , !P3 ;  /* 0xff800000a4a47808 */ /* 0x000fe20005800000 */
[C---:B-----5:R-:W-:Y:S01]  /*4720*/  HMMA.16816.F32 R36, R12.reuse, R52, R144 ;  /* 0x000000340c24723c */ /* 0x060fe20000001890 */
[----:B------:R-:W-:Y:S01]  /*4730*/  FSEL R166, R166, -INF , !P1 ;  /* 0xff800000a6a67808 */ /* 0x000fe20004800000 */
[----:B------:R-:W5:Y:S01]  /*4740*/  MUFU.TANH R64, R17 ;  /* 0x0000001100407308 */ /* 0x000f620000002400 */
[C---:B------:R-:W-:Y:S02]  /*4750*/  ISETP.GE.AND P3, PT, R16.reuse, R2, PT ;  /* 0x000000021000720c */ /* 0x040fe40003f66270 */
[----:B------:R-:W-:Y:S02]  /*4760*/  ISETP.GE.AND P1, PT, R16, R0, PT ;  /* 0x000000001000720c */ /* 0x000fe40003f26270 */
[----:B------:R-:W-:Y:S01]  /*4770*/  LOP3.LUT R24, R3, 0x89, RZ, 0xfc, !PT ;  /* 0x0000008903187812 */ /* 0x000fe200078efcff */
[----:B------:R-:W-:Y:S01]  /*4780*/  HMMA.16816.F32 R12, R12, R54, R172 ;  /* 0x000000360c0c723c */ /* 0x000fe200000018ac */
[----:B------:R-:W-:Y:S01]  /*4790*/  FSEL R178, R178, -INF , !P4 ;  /* 0xff800000b2b27808 */ /* 0x000fe20006000000 */
[----:B---3--:R-:W-:Y:S01]  /*47a0*/  FMUL.FTZ R18, R25, UR7 ;  /* 0x0000000719127c20 */ /* 0x008fe20008410000 */
[----:B------:R-:W-:Y:S01]  /*47b0*/  FSEL R167, R167, -INF , !P6 ;  /* 0xff800000a7a77808 */ /* 0x000fe20007000000 */
[----:B------:R-:W-:Y:S01]  /*47c0*/  FMUL.FTZ R25, R29, UR7 ;  /* 0x000000071d197c20 */ /* 0x000fe20008410000 */
[C---:B------:R-:W-:Y:S01]  /*47d0*/  ISETP.GE.AND P4, PT, R24.reuse, R2, PT ;  /* 0x000000021800720c */ /* 0x040fe20003f86270 */
[----:B------:R3:W5:Y:S01]  /*47e0*/  MUFU.TANH R65, R18 ;  /* 0x0000001200417308 */ /* 0x0007620000002400 */
[----:B------:R-:W-:Y:S01]  /*47f0*/  ISETP.GE.AND P6, PT, R24, R0, PT ;  /* 0x000000001800720c */ /* 0x000fe20003fc6270 */
[----:B------:R-:W-:Y:S01]  /*4800*/  FMUL.FTZ R24, R28, UR7 ;  /* 0x000000071c187c20 */ /* 0x000fe20008410000 */
[----:B------:R-:W-:Y:S01]  /*4810*/  LOP3.LUT R22, R3, 0x90, RZ, 0xfc, !PT ;  /* 0x0000009003167812 */ /* 0x000fe200078efcff */
[----:B-1----:R-:W-:Y:S01]  /*4820*/  FMUL.FTZ R20, R32, UR7 ;  /* 0x0000000720147c20 */ /* 0x002fe20008410000 */
[----:B------:R-:W-:-:S02]  /*4830*/  FSEL R180, R180, -INF , !P5 ;  /* 0xff800000b4b47808 */ /* 0x000fc40006800000 */
[----:B------:R-:W-:Y:S01]  /*4840*/  FSEL R170, R170, -INF , !P3 ;  /* 0xff800000aaaa7808 */ /* 0x000fe20005800000 */
[----:B------:R1:W5:Y:S01]  /*4850*/  MUFU.TANH R62, R24 ;  /* 0x00000018003e7308 */ /* 0x0003620000002400 */
[C---:B------:R-:W-:Y:S02]  /*4860*/  ISETP.GE.AND P5, PT, R22.reuse, R2, PT ;  /* 0x000000021600720c */ /* 0x040fe40003fa6270 */
[----:B------:R-:W-:Y:S02]  /*4870*/  ISETP.GE.AND P3, PT, R22, R0, PT ;  /* 0x000000001600720c */ /* 0x000fe40003f66270 */
[----:B------:R-:W-:Y:S02]  /*4880*/  LOP3.LUT R22, R3, 0x98, RZ, 0xfc, !PT ;  /* 0x0000009803167812 */ /* 0x000fe400078efcff */
[----:B------:R-:W-:Y:S01]  /*4890*/  FSEL R177, R177, -INF , !P1 ;  /* 0xff800000b1b17808 */ /* 0x000fe20004800000 */
[----:B------:R2:W-:Y:S01]  /*48a0*/  MUFU.TANH R61, R25 ;  /* 0x00000019003d7308 */ /* 0x0005e20000002400 */
[----:B---3--:R-:W-:Y:S01]  /*48b0*/  HMMA.16816.F32 R16, R8, R48, R72 ;  /* 0x000000300810723c */ /* 0x008fe20000001848 */
[----:B------:R-:W-:-:S02]  /*48c0*/  FSEL R169, R169, -INF , !P4 ;  /* 0xff800000a9a97808 */ /* 0x000fc40006000000 */
[----:B------:R-:W-:Y:S02]  /*48d0*/  FSEL R179, R179, -INF , !P6 ;  /* 0xff800000b3b37808 */ /* 0x000fe40007000000 */
[----:B------:R-:W-:Y:S02]  /*48e0*/  FSEL R181, R181, -INF , !P5 ;  /* 0xff800000b5b57808 */ /* 0x000fe40006800000 */
[C---:B------:R-:W-:Y:S01]  /*48f0*/  ISETP.GE.AND P6, PT, R22.reuse, R2, PT ;  /* 0x000000021600720c */ /* 0x040fe20003fc6270 */
[----:B------:R-:W-:Y:S01]  /*4900*/  MUFU.TANH R52, R20 ;  /* 0x0000001400347308 */ /* 0x000fe20000002400 */
[----:B-1----:R-:W-:Y:S02]  /*4910*/  LOP3.LUT R24, R3, 0x91, RZ, 0xfc, !PT ;  /* 0x0000009103187812 */ /* 0x002fe400078efcff */
[----:B------:R-:W-:Y:S02]  /*4920*/  ISETP.GE.AND P5, PT, R22, R0, PT ;  /* 0x000000001600720c */ /* 0x000fe40003fa6270 */
[----:B------:R-:W-:-:S02]  /*4930*/  ISETP.GE.AND P1, PT, R24, R2, PT ;  /* 0x000000021800720c */ /* 0x000fc40003f26270 */
[----:B------:R-:W-:Y:S01]  /*4940*/  ISETP.GE.AND P4, PT, R24, R0, PT ;  /* 0x000000001800720c */ /* 0x000fe20003f86270 */
[----:B------:R-:W-:Y:S01]  /*4950*/  FMUL.FTZ R24, R30, UR7 ;  /* 0x000000071e187c20 */ /* 0x000fe20008410000 */
[----:B--2---:R-:W-:Y:S01]  /*4960*/  FMUL.FTZ R25, R31, UR7 ;  /* 0x000000071f197c20 */ /* 0x004fe20008410000 */
[C---:B------:R-:W-:Y:S02]  /*4970*/  LOP3.LUT R22, R3.reuse, 0xa0, RZ, 0xfc, !PT ;  /* 0x000000a003167812 */ /* 0x040fe400078efcff */
[----:B------:R-:W-:Y:S01]  /*4980*/  HMMA.16816.F32 R28, R4, R40, R16 ;  /* 0x00000028041c723c */ /* 0x000fe20000001810 */
[----:B------:R-:W-:Y:S01]  /*4990*/  LOP3.LUT R17, R3, 0xa1, RZ, 0xfc, !PT ;  /* 0x000000a103117812 */ /* 0x000fe200078efcff */
[----:B------:R1:W2:Y:S01]  /*49a0*/  MUFU.TANH R53, R24 ;  /* 0x0000001800357308 */ /* 0x0002a20000002400 */
[----:B------:R-:W-:Y:S01]  /*49b0*/  FSEL R176, R176, -INF , !P6 ;  /* 0xff800000b0b07808 */ /* 0x000fe20007000000 */
[----:B------:R-:W-:Y:S01]  /*49c0*/  FMUL.FTZ R18, R33, UR7 ;  /* 0x0000000721127c20 */ /* 0x000fe20008410000 */
[----:B------:R-:W-:-:S02]  /*49d0*/  FSEL R182, R182, -INF , !P4 ;  /* 0xff800000b6b67808 */ /* 0x000fc40006000000 */
[----:B------:R-:W-:Y:S02]  /*49e0*/  ISETP.GE.AND P6, PT, R22, R0, PT ;  /* 0x000000001600720c */ /* 0x000fe40003fc6270 */
[----:B------:R-:W-:Y:S01]  /*49f0*/  FSEL R145, R156, -INF , !P5 ;  /* 0xff8000009c917808 */ /* 0x000fe20006800000 */
[----:B------:R3:W-:Y:S01]  /*4a00*/  MUFU.TANH R49, R18 ;  /* 0x0000001200317308 */ /* 0x0007e20000002400 */
[-C--:B------:R-:W-:Y:S02]  /*4a10*/  ISETP.GE.AND P4, PT, R22, R2.reuse, PT ;  /* 0x000000021600720c */ /* 0x080fe40003f86270 */
[----:B------:R-:W-:Y:S02]  /*4a20*/  ISETP.GE.AND P5, PT, R17, R2, PT ;  /* 0x000000021100720c */ /* 0x000fe40003fa6270 */
[----:B------:R-:W-:Y:S02]  /*4a30*/  LOP3.LUT R22, R3, 0xa9, RZ, 0xfc, !PT ;  /* 0x000000a903167812 */ /* 0x000fe400078efcff */
[----:B------:R-:W-:Y:S01]  /*4a40*/  FSEL R147, R141, -INF , !P6 ;  /* 0xff8000008d937808 */ /* 0x000fe20007000000 */
[----:B------:R-:W2:Y:S01]  /*4a50*/  MUFU.TANH R60, R25 ;  /* 0x00000019003c7308 */ /* 0x000ea20000002400 */
[----:B-1----:R-:W-:-:S02]  /*4a60*/  LOP3.LUT R24, R3, 0x99, RZ, 0xfc, !PT ;  /* 0x0000009903187812 */ /* 0x002fc400078efcff */
[----:B------:R-:W-:Y:S02]  /*4a70*/  FSEL R146, R183, -INF , !P3 ;  /* 0xff800000b7927808 */ /* 0x000fe40005800000 */
[----:B------:R-:W-:Y:S02]  /*4a80*/  FSEL R144, R185, -INF , !P1 ;  /* 0xff800000b9907808 */ /* 0x000fe40004800000 */
[----:B------:R-:W-:Y:S02]  /*4a90*/  FSEL R141, R148, -INF , !P5 ;  /* 0xff800000948d7808 */ /* 0x000fe40006800000 */
[C---:B------:R-:W-:Y:S02]  /*4aa0*/  ISETP.GE.AND P3, PT, R24.reuse, R2, PT ;  /* 0x000000021800720c */ /* 0x040fe40003f66270 */
[----:B------:R-:W-:Y:S01]  /*4ab0*/  ISETP.GE.AND P1, PT, R24, R0, PT ;  /* 0x000000001800720c */ /* 0x000fe20003f26270 */
[----:B------:R-:W-:Y:S01]  /*4ac0*/  FMUL.FTZ R24, R34, UR7 ;  /* 0x0000000722187c20 */ /* 0x000fe20008410000 */
[----:B------:R-:W-:-:S02]  /*4ad0*/  ISETP.GE.AND P6, PT, R22, R2, PT ;  /* 0x000000021600720c */ /* 0x000fc40003fc6270 */
[----:B------:R-:W-:Y:S01]  /*4ae0*/  ISETP.GE.AND P5, PT, R22, R0, PT ;  /* 0x000000001600720c */ /* 0x000fe20003fa6270 */
[----:B------:R-:W-:Y:S01]  /*4af0*/  FMUL.FTZ R22, R35, UR7 ;  /* 0x0000000723167c20 */ /* 0x000fe20008410000 */
[----:B------:R-:W-:Y:S01]  /*4b00*/  LOP3.LUT R16, R3, 0xa8, RZ, 0xfc, !PT ;  /* 0x000000a803107812 */ /* 0x000fe200078efcff */
[----:B----4-:R-:W-:Y:S01]  /*4b10*/  HMMA.16816.F32 R32, R8, R44, R36 ;  /* 0x0000002c0820723c */ /* 0x010fe20000001824 */
[----:B------:R1:W4:Y:S01]  /*4b20*/  LDSM.16.M88.4 R36, [R21+0x9800] ;  /* 0x009800001524783b */ /* 0x0003220000000200 */
[----:B------:R-:W-:Y:S01]  /*4b30*/  FSEL R171, R171, -INF , !P3 ;  /* 0xff800000abab7808 */ /* 0x000fe20005800000 */
[----:B------:R5:W2:Y:S01]  /*4b40*/  MUFU.TANH R48, R24 ;  /* 0x0000001800307308 */ /* 0x000aa20000002400 */
[----:B------:R-:W-:Y:S01]  /*4b50*/  FSEL R154, R154, -INF , !P1 ;  /* 0xff8000009a9a7808 */ /* 0x000fe20004800000 */
[----:B------:R-:W-:-:S04]  /*4b60*/  DEPBAR.LE SB0, 0x0 ;  /* 0x000080000000791a */ /* 0x000fc80000000000 */
[----:B------:R-:W-:Y:S02]  /*4b70*/  FSEL R149, R149, -INF , !P4 ;  /* 0xff80000095957808 */ /* 0x000fe40006000000 */
[----:B------:R-:W-:Y:S01]  /*4b80*/  ISETP.GE.AND P3, PT, R17, R0, PT ;  /* 0x000000001100720c */ /* 0x000fe20003f66270 */
[----:B------:R2:W-:Y:S01]  /*4b90*/  MUFU.TANH R41, R22 ;  /* 0x0000001600297308 */ /* 0x0005e20000002400 */
[C---:B------:R-:W-:Y:S02]  /*4ba0*/  ISETP.GE.AND P1, PT, R16.reuse, R2, PT ;  /* 0x000000021000720c */ /* 0x040fe40003f26270 */
[----:B------:R-:W-:Y:S02]  /*4bb0*/  ISETP.GE.AND P4, PT, R16, R0, PT ;  /* 0x000000001000720c */ /* 0x000fe40003f86270 */
[----:B---3--:R-:W-:Y:S01]  /*4bc0*/  HMMA.16816.F32 R16, R8, R50, R56 ;  /* 0x000000320810723c */ /* 0x008fe20000001838 */
[----:B------:R-:W-:Y:S01]  /*4bd0*/  LOP3.LUT R20, R3, 0xb0, RZ, 0xfc, !PT ;  /* 0x000000b003147812 */ /* 0x000fe200078efcff */
[----:B-----5:R-:W-:Y:S01]  /*4be0*/  FMUL.FTZ R24, R28, UR7 ;  /* 0x000000071c187c20 */ /* 0x020fe20008410000 */
[----:B------:R-:W-:-:S02]  /*4bf0*/  FSEL R129, R129, -INF , !P3 ;  /* 0xff80000081817808 */ /* 0x000fc40005800000 */
[----:B------:R-:W-:Y:S01]  /*4c00*/  FSEL R111, R111, -INF , !P1 ;  /* 0xff8000006f6f7808 */ /* 0x000fe20004800000 */
[----:B------:R3:W5:Y:S02]  /*4c10*/  MUFU.TANH R40, R24 ;  /* 0x0000001800287308 */ /* 0x0007640000002400 */
[----:B------:R-:W-:Y:S01]  /*4c20*/  HMMA.16816.F32 R8, R8, R46, R12 ;  /* 0x0000002e0808723c */ /* 0x000fe2000000180c */
[C---:B------:R-:W-:Y:S01]  /*4c30*/  ISETP.GE.AND P3, PT, R20.reuse, R2, PT ;  /* 0x000000021400720c */ /* 0x040fe20003f66270 */
[----:B-1----:R-:W-:Y:S01]  /*4c40*/  FMUL.FTZ R21, R29, UR7 ;  /* 0x000000071d157c20 */ /* 0x002fe20008410000 */
[----:B------:R-:W-:Y:S02]  /*4c50*/  ISETP.GE.AND P1, PT, R20, R0, PT ;  /* 0x000000001400720c */ /* 0x000fe40003f26270 */
[C---:B--2---:R-:W-:Y:S02]  /*4c60*/  LOP3.LUT R22, R3.reuse, 0xb1, RZ, 0xfc, !PT ;  /* 0x000000b103167812 */ /* 0x044fe400078efcff */
[----:B------:R-:W-:Y:S01]  /*4c70*/  LOP3.LUT R20, R3, 0xb8, RZ, 0xfc, !PT ;  /* 0x000000b803147812 */ /* 0x000fe200078efcff */
[----:B------:R-:W-:Y:S01]  /*4c80*/  MUFU.TANH R21, R21 ;  /* 0x0000001500157308 */ /* 0x000fe20000002400 */
[----:B------:R-:W-:-:S02]  /*4c90*/  FSEL R108, R108, -INF , !P4 ;  /* 0xff8000006c6c7808 */ /* 0x000fc40006000000 */
[----:B------:R-:W-:Y:S02]  /*4ca0*/  FSEL R120, R120, -INF , !P6 ;  /* 0xff80000078787808 */ /* 0x000fe40007000000 */
[----:B------:R-:W-:Y:S02]  /*4cb0*/  FSEL R99, R99, -INF , !P5 ;  /* 0xff80000063637808 */ /* 0x000fe40006800000 */
[C---:B------:R-:W-:Y:S01]  /*4cc0*/  ISETP.GE.AND P4, PT, R22.reuse, R2, PT ;  /* 0x000000021600720c */ /* 0x040fe20003f86270 */
[----:B---3--:R-:W-:Y:S01]  /*4cd0*/  HMMA.16816.F32 R24, R4, R42, R16 ;  /* 0x0000002a0418723c */ /* 0x008fe20000001810 */
[----:B------:R-:W-:Y:S01]  /*4ce0*/  ISETP.GE.AND P6, PT, R22, R0, PT ;  /* 0x000000001600720c */ /* 0x000fe20003fc6270 */
[----:B------:R-:W-:Y:S01]  /*4cf0*/  FMUL.FTZ R18, R30, UR7 ;  /* 0x000000071e127c20 */ /* 0x000fe20008410000 */
[----:B------:R-:W-:Y:S02]  /*4d00*/  ISETP.GE.AND P5, PT, R20, R2, PT ;  /* 0x000000021400720c */ /* 0x000fe40003fa6270 */
[----:B------:R-:W-:-:S02]  /*4d10*/  LOP3.LUT R17, R3, 0xb9, RZ, 0xfc, !PT ;  /* 0x000000b903117812 */ /* 0x000fc400078efcff */
[----:B------:R-:W-:Y:S01]  /*4d20*/  LOP3.LUT R16, R3, 0xc0, RZ, 0xfc, !PT ;  /* 0x000000c003107812 */ /* 0x000fe200078efcff */
[----:B----4-:R-:W-:Y:S01]  /*4d30*/  HMMA.16816.F32 R8, R4, R38, R8 ;  /* 0x000000260408723c */ /* 0x010fe20000001808 */
[----:B------:R-:W-:Y:S02]  /*4d40*/  FSEL R88, R88, -INF , !P3 ;  /* 0xff80000058587808 */ /* 0x000fe40005800000 */
[----:B------:R-:W-:Y:S02]  /*4d50*/  ISETP.GE.AND P3, PT, R20, R0, PT ;  /* 0x000000001400720c */ /* 0x000fe40003f66270 */
[----:B------:R-:W-:Y:S01]  /*4d60*/  FSEL R87, R87, -INF , !P1 ;  /* 0xff80000057577808 */ /* 0x000fe20004800000 */
[----:B------:R1:W2:Y:S01]  /*4d70*/  MUFU.TANH R20, R18 ;  /* 0x0000001200147308 */ /* 0x0002a20000002400 */
[----:B------:R-:W-:Y:S02]  /*4d80*/  FSEL R89, R89, -INF , !P4 ;  /* 0xff80000059597808 */ /* 0x000fe40006000000 */
[----:B------:R-:W-:-:S02]  /*4d90*/  FSEL R86, R86, -INF , !P6 ;  /* 0xff80000056567808 */ /* 0x000fc40007000000 */
[----:B------:R-:W-:Y:S01]  /*4da0*/  FSEL R84, R84, -INF , !P5 ;  /* 0xff80000054547808 */ /* 0x000fe20006800000 */
[----:B------:R-:W-:Y:S01]  /*4db0*/  FMUL.FTZ R25, R25, UR7 ;  /* 0x0000000719197c20 */ /* 0x000fe20008410000 */
[C---:B------:R-:W-:Y:S01]  /*4dc0*/  ISETP.GE.AND P1, PT, R17.reuse, R2, PT ;  /* 0x000000021100720c */ /* 0x040fe20003f26270 */
[----:B------:R-:W-:Y:S01]  /*4dd0*/  FMUL.FTZ R26, R26, UR7 ;  /* 0x000000071a1a7c20 */ /* 0x000fe20008410000 */
[----:B------:R-:W-:Y:S01]  /*4de0*/  ISETP.GE.AND P4, PT, R17, R0, PT ;  /* 0x000000001100720c */ /* 0x000fe20003f86270 */
[----:B------:R-:W-:Y:S01]  /*4df0*/  FMUL.FTZ R12, R27, UR7 ;  /* 0x000000071b0c7c20 */ /* 0x000fe20008410000 */
[C---:B------:R-:W-:Y:S01]  /*4e00*/  ISETP.GE.AND P6, PT, R16.reuse, R2, PT ;  /* 0x000000021000720c */ /* 0x040fe20003fc6270 */
[----:B------:R-:W-:Y:S01]  /*4e10*/  MUFU.TANH R25, R25 ;  /* 0x0000001900197308 */ /* 0x000fe20000002400 */
[----:B------:R-:W-:Y:S01]  /*4e20*/  ISETP.GE.AND P5, PT, R16, R0, PT ;  /* 0x000000001000720c */ /* 0x000fe20003fa6270 */
[----:B------:R-:W-:Y:S01]  /*4e30*/  FMUL.FTZ R8, R8, UR7 ;  /* 0x0000000708087c20 */ /* 0x000fe20008410000 */
[----:B------:R-:W-:Y:S01]  /*4e40*/  LOP3.LUT R17, R3, 0xc1, RZ, 0xfc, !PT ;  /* 0x000000c103117812 */ /* 0x000fe200078efcff */
[----:B------:R-:W-:Y:S01]  /*4e50*/  FMUL.FTZ R9, R9, UR7 ;  /* 0x0000000709097c20 */ /* 0x000fe20008410000 */
[----:B-1----:R-:W-:Y:S01]  /*4e60*/  FMUL.FTZ R18, R31, UR7 ;  /* 0x000000071f127c20 */ /* 0x002fe20008410000 */
[----:B------:R-:W-:Y:S01]  /*4e70*/  LOP3.LUT R16, R3, 0xc8, RZ, 0xfc, !PT ;  /* 0x000000c803107812 */ /* 0x000fe200078efcff */
[----:B------:R-:W-:Y:S01]  /*4e80*/  HMMA.16816.F32 R28, R4, R36, R32 ;  /* 0x00000024041c723c */ /* 0x000fe20000001820 */
[----:B------:R-:W-:Y:S01]  /*4e90*/  FSEL R85, R85, -INF , !P1 ;  /* 0xff80000055557808 */ /* 0x000fe20004800000 */
[----:B------:R1:W-:Y:S01]  /*4ea0*/  MUFU.TANH R19, R18 ;  /* 0x0000001200137308 */ /* 0x0003e20000002400 */
[----:B------:R-:W-:-:S02]  /*4eb0*/  FSEL R79, R79, -INF , !P4 ;  /* 0xff8000004f4f7808 */ /* 0x000fc40006000000 */
[----:B------:R-:W-:Y:S02]  /*4ec0*/  FSEL R78, R78, -INF , !P6 ;  /* 0xff8000004e4e7808 */ /* 0x000fe40007000000 */
[----:B------:R-:W-:Y:S02]  /*4ed0*/  FSEL R80, R80, -INF , !P3 ;  /* 0xff80000050507808 */ /* 0x000fe40005800000 */
[C---:B------:R-:W-:Y:S01]  /*4ee0*/  ISETP.GE.AND P1, PT, R17.reuse, R0, PT ;  /* 0x000000001100720c */ /* 0x040fe20003f26270 */
[----:B------:R3:W-:Y:S01]  /*4ef0*/  MUFU.TANH R15, R12 ;  /* 0x0000000c000f7308 */ /* 0x0007e20000002400 */
[C---:B------:R-:W-:Y:S02]  /*4f00*/  ISETP.GE.AND P4, PT, R16.reuse, R2, PT ;  /* 0x000000021000720c */ /* 0x040fe40003f86270 */
[----:B------:R-:W-:Y:S02]  /*4f10*/  ISETP.GE.AND P6, PT, R16, R0, PT ;  /* 0x000000001000720c */ /* 0x000fe40003fc6270 */
[----:B------:R-:W-:-:S02]  /*4f20*/  ISETP.GE.AND P3, PT, R17, R2, PT ;  /* 0x000000021100720c */ /* 0x000fc40003f66270 */
[C---:B------:R-:W-:Y:S01]  /*4f30*/  LOP3.LUT R16, R3.reuse, 0xd0, RZ, 0xfc, !PT ;  /* 0x000000d003107812 */ /* 0x040fe200078efcff */
[----:B------:R-:W4:Y:S01]  /*4f40*/  MUFU.TANH R26, R26 ;  /* 0x0000001a001a7308 */ /* 0x000f220000002400 */
[----:B------:R-:W-:Y:S01]  /*4f50*/  LOP3.LUT R17, R3, 0xc9, RZ, 0xfc, !PT ;  /* 0x000000c903117812 */ /* 0x000fe200078efcff */
[----:B-1----:R-:W-:Y:S01]  /*4f60*/  FMUL.FTZ R18, R24, UR7 ;  /* 0x0000000718127c20 */ /* 0x002fe20008410000 */
[----:B------:R-:W-:Y:S01]  /*4f70*/  FSEL R174, R76, -INF , !P5 ;  /* 0xff8000004cae7808 */ /* 0x000fe20006800000 */
[----:B------:R-:W-:Y:S01]  /*4f80*/  FMUL.FTZ R14, R28, UR7 ;  /* 0x000000071c0e7c20 */ /* 0x000fe20008410000 */
[----:B------:R-:W-:Y:S01]  /*4f90*/  FSEL R175, R67, -INF , !P1 ;  /* 0xff80000043af7808 */ /* 0x000fe20004800000 */
[----:B------:R-:W-:Y:S01]  /*4fa0*/  FMUL.FTZ R6, R30, UR7 ;  /* 0x000000071e067c20 */ /* 0x000fe20008410000 */
[----:B------:R-:W-:Y:S01]  /*4fb0*/  FSEL R76, R66, -INF , !P4 ;  /* 0xff800000424c7808 */ /* 0x000fe20006000000 */
[----:B------:R-:W1:Y:S01]  /*4fc0*/  MUFU.TANH R18, R18 ;  /* 0x0000001200127308 */ /* 0x000e620000002400 */
[----:B------:R-:W-:-:S02]  /*4fd0*/  FSEL R77, R77, -INF , !P3 ;  /* 0xff8000004d4d7808 */ /* 0x000fc40005800000 */
[C---:B------:R-:W-:Y:S02]  /*4fe0*/  ISETP.GE.AND P1, PT, R16.reuse, R2, PT ;  /* 0x000000021000720c */ /* 0x040fe40003f26270 */
[----:B------:R-:W-:Y:S02]  /*4ff0*/  ISETP.GE.AND P4, PT, R16, R0, PT ;  /* 0x000000001000720c */ /* 0x000fe40003f86270 */
[C---:B------:R-:W-:Y:S01]  /*5000*/  ISETP.GE.AND P5, PT, R17.reuse, R2, PT ;  /* 0x000000021100720c */ /* 0x040fe20003fa6270 */
[----:B------:R-:W-:Y:S01]  /*5010*/  MUFU.TANH R8, R8 ;  /* 0x0000000800087308 */ /* 0x000fe20000002400 */
[----:B------:R-:W-:Y:S02]  /*5020*/  ISETP.GE.AND P3, PT, R17, R0, PT ;  /* 0x000000001100720c */ /* 0x000fe40003f66270 */
[C---:B------:R-:W-:Y:S02]  /*5030*/  LOP3.LUT R16, R3.reuse, 0xd1, RZ, 0xfc, !PT ;  /* 0x000000d103107812 */ /* 0x040fe400078efcff */
[----:B------:R-:W-:-:S02]  /*5040*/  LOP3.LUT R13, R3, 0xd8, RZ, 0xfc, !PT ;  /* 0x000000d8030d7812 */ /* 0x000fc400078efcff */
[----:B---3--:R-:W-:Y:S01]  /*5050*/  LOP3.LUT R12, R3, 0xd9, RZ, 0xfc, !PT ;  /* 0x000000d9030c7812 */ /* 0x008fe200078efcff */
[----:B------:R-:W3:Y:S01]  /*5060*/  MUFU.TANH R14, R14 ;  /* 0x0000000e000e7308 */ /* 0x000ee20000002400 */
[----:B------:R-:W-:Y:S02]  /*5070*/  FSEL R173, R64, -INF , !P6 ;  /* 0xff80000040ad7808 */ /* 0x000fe40007000000 */
[----:B------:R-:W-:Y:S02]  /*5080*/  ISETP.GE.AND P6, PT, R16, R2, PT ;  /* 0x000000021000720c */ /* 0x000fe40003fc6270 */
[----:B------:R-:W-:Y:S02]  /*5090*/  FSEL R37, R65, -INF , !P5 ;  /* 0xff80000041257808 */ /* 0x000fe40006800000 */
[----:B------:R-:W-:Y:S01]  /*50a0*/  FSEL R172, R63, -INF , !P3 ;  /* 0xff8000003fac7808 */ /* 0x000fe20005800000 */
[----:B------:R-:W-:Y:S01]  /*50b0*/  MUFU.TANH R9, R9 ;  /* 0x0000000900097308 */ /* 0x000fe20000002400 */
[----:B------:R-:W-:-:S02]  /*50c0*/  FSEL R183, R62, -INF , !P1 ;  /* 0xff8000003eb77808 */ /* 0x000fc40004800000 */
[----:B------:R-:W-:Y:S01]  /*50d0*/  FSEL R187, R53, -INF , !P4 ;  /* 0xff80000035bb7808 */ /* 0x000fe20006000000 */
[----:B------:R-:W-:Y:S01]  /*50e0*/  BAR.SYNC.DEFER_BLOCKING 0x0 ;  /* 0x0000000000007b1d */ /* 0x000fe20000010000 */
[----:B------:R-:W-:Y:S02]  /*50f0*/  ISETP.GE.AND P5, PT, R16, R0, PT ;  /* 0x000000001000720c */ /* 0x000fe40003fa6270 */
[C---:B------:R-:W-:Y:S02]  /*5100*/  ISETP.GE.AND P3, PT, R13.reuse, R2, PT ;  /* 0x000000020d00720c */ /* 0x040fe40003f66270 */
[----:B------:R-:W-:Y:S02]  /*5110*/  ISETP.GE.AND P1, PT, R13, R0, PT ;  /* 0x000000000d00720c */ /* 0x000fe40003f26270 */
[----:B------:R-:W-:Y:S02]  /*5120*/  ISETP.GE.AND P4, PT, R12, R2, PT ;  /* 0x000000020c00720c */ /* 0x000fe40003f86270 */
[----:B------:R-:W-:-:S02]  /*5130*/  LOP3.LUT R5, R3, 0xe0, RZ, 0xfc, !PT ;  /* 0x000000e003057812 */ /* 0x000fc400078efcff */
[----:B------:R-:W-:Y:S02]  /*5140*/  LOP3.LUT R4, R3, 0xe1, RZ, 0xfc, !PT ;  /* 0x000000e103047812 */ /* 0x000fe400078efcff */
[----:B------:R-:W-:Y:S02]  /*5150*/  FSEL R185, R61, -INF , !P6 ;  /* 0xff8000003db97808 */ /* 0x000fe40007000000 */
[----:B------:R-:W-:Y:S01]  /*5160*/  ISETP.GE.AND P6, PT, R12, R0, PT ;  /* 0x000000000c00720c */ /* 0x000fe20003fc6270 */
        /* <DEDUP_REMOVED lines=8> */
[----:B------:R4:W3:Y:S01]  /*51f0*/  MUFU.TANH R12, R6 ;  /* 0x00000006000c7308 */ /* 0x0008e20000002400 */
[C---:B------:R-:W-:Y:S02]  /*5200*/  ISETP.GE.AND P1, PT, R4.reuse, R2, PT ;  /* 0x000000020400720c */ /* 0x040fe40003f26270 */
[----:B------:R-:W-:Y:S02]  /*5210*/  ISETP.GE.AND P4, PT, R4, R0, PT ;  /* 0x000000000400720c */ /* 0x000fe40003f86270 */
[----:B------:R-:W-:-:S02]  /*5220*/  LOP3.LUT R5, R3, 0xe8, RZ, 0xfc, !PT ;  /* 0x000000e803057812 */ /* 0x000fc400078efcff */
[----:B------:R-:W-:Y:S02]  /*5230*/  LOP3.LUT R4, R3, 0xe9, RZ, 0xfc, !PT ;  /* 0x000000e903047812 */ /* 0x000fe400078efcff */
[----:B-----5:R-:W-:Y:S02]  /*5240*/  FSEL R190, R40, -INF , !P5 ;  /* 0xff80000028be7808 */ /* 0x020fe40006800000 */
[----:B--2---:R-:W-:Y:S02]  /*5250*/  FSEL R194, R20, -INF , !P3 ;  /* 0xff80000014c27808 */ /* 0x004fe40005800000 */
[----:B------:R-:W-:Y:S02]  /*5260*/  FSEL R191, R21, -INF , !P1 ;  /* 0xff80000015bf7808 */ /* 0x000fe40004800000 */
[----:B------:R-:W-:Y:S02]  /*5270*/  FSEL R189, R41, -INF , !P6 ;  /* 0xff80000029bd7808 */ /* 0x000fe40007000000 */
[----:B------:R-:W-:Y:S01]  /*5280*/  ISETP.GE.AND P5, PT, R5, R0, PT ;  /* 0x000000000500720c */ /* 0x000fe20003fa6270 */
[----:B----4-:R-:W-:Y:S01]  /*5290*/  FMUL.FTZ R6, R31, UR7 ;  /* 0x000000071f067c20 */ /* 0x010fe20008410000 */
[----:B------:R-:W-:-:S02]  /*52a0*/  ISETP.GE.AND P3, PT, R4, R2, PT ;  /* 0x000000020400720c */ /* 0x000fc40003f66270 */
[----:B------:R-:W-:Y:S01]  /*52b0*/  ISETP.GE.AND P1, PT, R4, R0, PT ;  /* 0x000000000400720c */ /* 0x000fe20003f26270 */
[----:B------:R2:W4:Y:S01]  /*52c0*/  MUFU.TANH R7, R6 ;  /* 0x0000000600077308 */ /* 0x0005220000002400 */
[----:B------:R-:W-:Y:S02]  /*52d0*/  ISETP.GE.AND P6, PT, R5, R2, PT ;  /* 0x000000020500720c */ /* 0x000fe40003fc6270 */
[C---:B------:R-:W-:Y:S02]  /*52e0*/  LOP3.LUT R4, R3.reuse, 0xf1, RZ, 0xfc, !PT ;  /* 0x000000f103047812 */ /* 0x040fe400078efcff */
[----:B------:R-:W-:Y:S02]  /*52f0*/  LOP3.LUT R5, R3, 0xf0, RZ, 0xfc, !PT ;  /* 0x000000f003057812 */ /* 0x000fe400078efcff */
[----:B------:R-:W-:Y:S02]  /*5300*/  FSEL R196, R26, -INF , !P5 ;  /* 0xff8000001ac47808 */ /* 0x000fe40006800000 */
[----:B------:R-:W-:-:S02]  /*5310*/  FSEL R193, R25, -INF , !P3 ;  /* 0xff80000019c17808 */ /* 0x000fc40005800000 */
[----:B------:R-:W-:Y:S02]  /*5320*/  FSEL R195, R19, -INF , !P4 ;  /* 0xff80000013c37808 */ /* 0x000fe40006000000 */
[----:B-1----:R-:W-:Y:S02]  /*5330*/  FSEL R192, R18, -INF , !P6 ;  /* 0xff80000012c07808 */ /* 0x002fe40007000000 */
[C---:B------:R-:W-:Y:S02]  /*5340*/  ISETP.GE.AND P5, PT, R4.reuse, R2, PT ;  /* 0x000000020400720c */ /* 0x040fe40003fa6270 */
[----:B------:R-:W-:Y:S01]  /*5350*/  ISETP.GE.AND P3, PT, R4, R0, PT ;  /* 0x000000000400720c */ /* 0x000fe20003f66270 */
[----:B--2---:R-:W-:Y:S01]  /*5360*/  FMUL.FTZ R6, R10, UR7 ;  /* 0x000000070a067c20 */ /* 0x004fe20008410000 */
[C---:B------:R-:W-:Y:S02]  /*5370*/  ISETP.GE.AND P4, PT, R5.reuse, R2, PT ;  /* 0x000000020500720c */ /* 0x040fe40003f86270 */
[----:B------:R-:W-:Y:S01]  /*5380*/  ISETP.GE.AND P6, PT, R5, R0, PT ;  /* 0x000000000500720c */ /* 0x000fe20003fc6270 */
[----:B------:R-:W-:Y:S01]  /*5390*/  FMUL.FTZ R5, R11, UR7 ;  /* 0x000000070b057c20 */ /* 0x000fe20008410000 */
[----:B------:R-:W-:Y:S01]  /*53a0*/  LOP3.LUT R4, R3, 0xf8, RZ, 0xfc, !PT ;  /* 0x000000f803047812 */ /* 0x000fe200078efcff */
[----:B------:R-:W1:Y:S01]  /*53b0*/  MUFU.TANH R6, R6 ;  /* 0x0000000600067308 */ /* 0x000e620000002400 */
[----:B------:R-:W-:-:S02]  /*53c0*/  FSEL R197, R15, -INF , !P1 ;  /* 0xff8000000fc57808 */ /* 0x000fc40004800000 */
[----:B------:R-:W-:Y:S02]  /*53d0*/  ISETP.GE.AND P1, PT, R4, R2, PT ;  /* 0x000000020400720c */ /* 0x000fe40003f26270 */
[----:B---3--:R-:W-:Y:S02]  /*53e0*/  FSEL R198, R14, -INF , !P4 ;  /* 0xff8000000ec67808 */ /* 0x008fe40006000000 */
[----:B------:R-:W-:Y:S01]  /*53f0*/  FSEL R200, R8, -INF , !P1 ;  /* 0xff80000008c87808 */ /* 0x000fe20004800000 */
[----:B------:R-:W2:Y:S01]  /*5400*/  MUFU.TANH R5, R5 ;  /* 0x0000000500057308 */ /* 0x000ea20000002400 */
[----:B------:R-:W-:Y:S02]  /*5410*/  ISETP.GT.AND P1, PT, R224, R223, PT ;  /* 0x000000dfe000720c */ /* 0x000fe40003f24270 */
[----:B------:R-:W-:Y:S02]  /*5420*/  ISETP.GE.AND P4, PT, R4, R0, PT ;  /* 0x000000000400720c */ /* 0x000fe40003f86270 */
[----:B------:R-:W-:-:S02]  /*5430*/  LOP3.LUT R4, R3, 0xf9, RZ, 0xfc, !PT ;  /* 0x000000f903047812 */ /* 0x000fc400078efcff */
[----:B------:R-:W-:Y:S02]  /*5440*/  FSEL R202, R12, -INF , !P6 ;  /* 0xff8000000cca7808 */ /* 0x000fe40007000000 */
[----:B------:R-:W-:Y:S02]  /*5450*/  FSEL R199, R13, -INF , !P5 ;  /* 0xff8000000dc77808 */ /* 0x000fe40006800000 */
[----:B----4-:R-:W-:Y:S02]  /*5460*/  FSEL R203, R7, -INF , !P3 ;  /* 0xff80000007cb7808 */ /* 0x010fe40005800000 */
[-C--:B------:R-:W-:Y:S02]  /*5470*/  ISETP.GE.AND P6, PT, R3, R2.reuse, PT ;  /* 0x000000020300720c */ /* 0x080fe40003fc6270 */
[C---:B------:R-:W-:Y:S02]  /*5480*/  ISETP.GE.AND P5, PT, R4.reuse, R2, PT ;  /* 0x000000020400720c */ /* 0x040fe40003fa6270 */
[----:B------:R-:W-:-:S02]  /*5490*/  ISETP.GE.AND P3, PT, R4, R0, PT ;  /* 0x000000000400720c */ /* 0x000fc40003f66270 */
[----:B-1----:R-:W-:Y:S02]  /*54a0*/  FSEL R205, R6, -INF , !P4 ;  /* 0xff80000006cd7808 */ /* 0x002fe40006000000 */
[----:B------:R-:W-:Y:S02]  /*54b0*/  FSEL R22, R221, -INF , !P6 ;  /* 0xff800000dd167808 */ /* 0x000fe40007000000 */
[----:B------:R-:W-:Y:S02]  /*54c0*/  FSEL R201, R9, -INF , !P5 ;  /* 0xff80000009c97808 */ /* 0x000fe40006800000 */
[----:B--2---:R-:W-:Y:S01]  /*54d0*/  FSEL R206, R5, -INF , !P3 ;  /* 0xff80000005ce7808 */ /* 0x004fe20005800000 */
        /* <DEDUP_REMOVED lines=12> */
.L_x_1966:
[----:B------:R-:W1:Y:S01]  /*55a0*/  LDC R9, c[0x0][0x4f0] ;  /* 0x00013c00ff097b82 */ /* 0x000e620000000800 */
[----:B------:R-:W-:Y:S02]  /*55b0*/  IADD3 R7, PT, PT, R168, -0x100, RZ ;  /* 0xffffff00a8077810 */ /* 0x000fe40007ffe0ff */
[----:B------:R-:W-:Y:S02]  /*55c0*/  IABS R5, R168 ;  /* 0x000000a800057213 */ /* 0x000fe40000000000 */
[----:B------:R-:W-:Y:S02]  /*55d0*/  IABS R4, R7 ;  /* 0x0000000700047213 */ /* 0x000fe40000000000 */
[----:B-1----:R-:W-:-:S04]  /*55e0*/  IABS R8, R9 ;  /* 0x0000000900087213 */ /* 0x002fc80000000000 */
[----:B------:R-:W1:Y:S08]  /*55f0*/  I2F.RP R2, R8 ;  /* 0x0000000800027306 */ /* 0x000e700000209400 */
[----:B-1----:R-:W1:Y:S02]  /*5600*/  MUFU.RCP R2, R2 ;  /* 0x0000000200027308 */ /* 0x002e640000001000 */
[----:B-1----:R-:W-:-:S06]  /*5610*/  VIADD R2, R2, 0xffffffe ;  /* 0x0ffffffe02027836 */ /* 0x002fcc0000000000 */
[----:B------:R-:W1:Y:S02]  /*5620*/  F2I.FTZ.U32.TRUNC.NTZ R3, R2 ;  /* 0x0000000200037305 */ /* 0x000e64000021f000 */
[----:B-1----:R-:W-:Y:S02]  /*5630*/  IMAD.MOV R0, RZ, RZ, -R3 ;  /* 0x000000ffff007224 */ /* 0x002fe400078e0a03 */
[----:B------:R-:W-:Y:S02]  /*5640*/  IMAD.MOV.U32 R2, RZ, RZ, RZ ;  /* 0x000000ffff027224 */ /* 0x000fe400078e00ff */
[----:B------:R-:W-:-:S04]  /*5650*/  IMAD R0, R0, R8, RZ ;  /* 0x0000000800007224 */ /* 0x000fc800078e02ff */
[----:B------:R-:W-:-:S04]  /*5660*/  IMAD.HI.U32 R2, R3, R0, R2 ;  /* 0x0000000003027227 */ /* 0x000fc800078e0002 */
[----:B------:R-:W-:Y:S01]  /*5670*/  IMAD.MOV.U32 R3, RZ, RZ, R4 ;  /* 0x000000ffff037224 */ /* 0x000fe200078e0004 */
[----:B------:R-:W-:-:S03]  /*5680*/  MOV R4, R5 ;  /* 0x0000000500047202 */ /* 0x000fc60000000f00 */
        /* <DEDUP_REMOVED lines=44> */
[----:B------:R-:W-:-:S07]  /*5950*/  LEA.HI.X R251, R2, R251, R0, 0x1, P1 ;  /* 0x000000fb02fb7211 */ /* 0x000fce00008f0c00 */
.L_x_1967:
        /* <DEDUP_REMOVED lines=10> */
[----:B------:R-:W-:Y:S01]  /*5a00*/  IADD3 R4, P1, PT, R6, UR4, RZ ;  /* 0x0000000406047c10 */ /* 0x000fe2000ff3e0ff */
[----:B------:R2:W-:Y:S03]  /*5a10*/  LDGSTS.E.BYPASS.LTC128B.128 [R23+0x2800], desc[UR26][R8.64] ;  /* 0x0280000008177fae */ /* 0x0005e6000b981a1a */
[----:B------:R-:W-:Y:S01]  /*5a20*/  IADD3.X R5, PT, PT, R7, UR6, RZ, P1, !PT ;  /* 0x0000000607057c10 */ /* 0x000fe20008ffe4ff */
[----:B------:R3:W-:Y:S01]  /*5a30*/  LDGSTS.E.BYPASS.LTC128B.128 [R23+0x3000], desc[UR26][R6.64] ;  /* 0x0300000006177fae */ /* 0x0007e2000b981a1a */
        /* <DEDUP_REMOVED lines=18> */
[----:B-1----:R-:W-:-:S03]  /*5b60*/  IADD3 R10, P1, PT, R16, UR4, RZ ;  /* 0x00000004100a7c10 */ /* 0x002fc6000ff3e0ff */
[----:B------:R-:W-:Y:S01]  /*5b70*/  LDGSTS.E.BYPASS.LTC128B.128 [R23+0x6800], desc[UR26][R16.64] ;  /* 0x0680000010177fae */ /* 0x000fe2000b981a1a */
        /* <DEDUP_REMOVED lines=15> */
[----:B------:R-:W-:-:S05]  /*5c70*/  IADD3.X R11, PT, PT, R3, UR6, RZ, P1, !PT ;  /* 0x00000006030b7c10 */ /* 0x000fca0008ffe4ff */
[----:B------:R2:W-:Y:S04]  /*5c80*/  LDGSTS.E.BYPASS.LTC128B.128 [R23+0x9800], desc[UR26][R10.64] ;  /* 0x098000000a177fae */ /* 0x0005e8000b981a1a */
[----:B------:R-:W0:Y:S02]  /*5c90*/  LDGDEPBAR ;  /* 0x00000000000079af */ /* 0x000e240000000000 */
.L_x_1965:
[----:B------:R-:W-:Y:S01]  /*5ca0*/  FMNMX3.FTZ R0, R22, R97, R91, !PT ;  /* 0x0000006116007276 */ /* 0x000fe2000781005b */
[----:B------:R-:W1:Y:S03]  /*5cb0*/  LDCU UR4, c[0x0][0x45c] ;  /* 0x00008b80ff0477ac */ /* 0x000e660008000800 */
[----:B------:R-:W-:-:S04]  /*5cc0*/  FMNMX3.FTZ R0, R0, R94, R90, !PT ;  /* 0x0000005e00007276 */ /* 0x000fc8000781005a */
[----:B------:R-:W-:-:S04]  /*5cd0*/  FMNMX3.FTZ R0, R0, R95, R93, !PT ;  /* 0x0000005f00007276 */ /* 0x000fc8000781005d */
[----:B------:R-:W-:-:S04]  /*5ce0*/  FMNMX3.FTZ R0, R0, R92, R107, !PT ;  /* 0x0000005c00007276 */ /* 0x000fc8000781006b */
[----:B------:R-:W-:-:S04]  /*5cf0*/  FMNMX3.FTZ R0, R0, R109, R106, !PT ;  /* 0x0000006d00007276 */ /* 0x000fc8000781006a */
[----:B------:R-:W-:-:S04]  /*5d00*/  FMNMX3.FTZ R0, R0, R110, R118, !PT ;  /* 0x0000006e00007276 */ /* 0x000fc80007810076 */
[----:B--2---:R-:W-:Y:S02]  /*5d10*/  FMNMX3.FTZ R2, R0, R119, R117, !PT ;  /* 0x0000007700027276 */ /* 0x004fe40007810075 */
        /* <DEDUP_REMOVED lines=69> */
[----:B--2---:R-:W-:-:S04]  /*6170*/  FMNMX.FTZ R3, R2, R3, !PT ;  /* 0x0000000302037209 */ /* 0x004fc80007810000 */
[C---:B------:R-:W-:Y:S01]  /*6180*/  FSETP.NEU.FTZ.AND P1, PT, R3.reuse, -INF , PT ;  /* 0xff8000000300780b */ /* 0x040fe20003f3d000 */
[----:B------:R-:W-:Y:S01]  /*6190*/  FMUL.FTZ R2, R3, UR4 ;  /* 0x0000000403027c20 */ /* 0x000fe20008410000 */
[----:B-1----:R-:W-:-:S04]  /*61a0*/  FFMA.FTZ R0, R97, UR4, -R4 ;  /* 0x0000000461007c23 */ /* 0x002fc80008010804 */
[----:B------:R-:W-:Y:S01]  /*61b0*/  FSEL R2, R2, RZ, P1 ;  /* 0x000000ff02027208 */ /* 0x000fe20000800000 */
[----:B------:R1:W2:Y:S04]  /*61c0*/  MUFU.EX2 R246, R0 ;  /* 0x0000000000f67308 */ /* 0x0002a80000000800 */
[----:B------:R-:W-:-:S04]  /*61d0*/  FFMA.FTZ R5, R101, UR4, -R2 ;  /* 0x0000000465057c23 */ /* 0x000fc80008010802 */
[----:B------:R3:W-:Y:S01]  /*61e0*/  MUFU.EX2 R239, R5 ;  /* 0x0000000500ef7308 */ /* 0x0007e20000000800 */
[----:B-1----:R-:W-:Y:S01]  /*61f0*/  FFMA.FTZ R0, R91, UR4, -R4 ;  /* 0x000000045b007c23 */ /* 0x002fe20008010804 */
[----:B--2---:R-:W-:-:S06]  /*6200*/  F2FP.F16.F32.PACK_AB R8, R246, R248 ;  /* 0x000000f8f608723e */ /* 0x004fcc00000000ff */
[----:B------:R1:W-:Y:S01]  /*6210*/  MUFU.EX2 R97, R0 ;  /* 0x0000000000617308 */ /* 0x0003e20000000800 */
[----:B---3--:R-:W-:Y:S01]  /*6220*/  FADD.FTZ R5, R248, R246 ;  /* 0x000000f6f8057221 */ /* 0x008fe20000010000 */
[----:B-1----:R-:W-:-:S06]  /*6230*/  FFMA.FTZ R0, R94, UR4, -R4 ;  /* 0x000000045e007c23 */ /* 0x002fcc0008010804 */
[----:B------:R1:W2:Y:S02]  /*6240*/  MUFU.EX2 R249, R0 ;  /* 0x0000000000f97308 */ /* 0x0002a40000000800 */
[----:B-1----:R-:W-:Y:S01]  /*6250*/  FFMA.FTZ R0, R90, UR4, -R4 ;  /* 0x000000045a007c23 */ /* 0x002fe20008010804 */
[----:B--2---:R-:W-:Y:S02]  /*6260*/  F2FP.F16.F32.PACK_AB R10, R249, R97 ;  /* 0x00000061f90a723e */ /* 0x004fe400000000ff */
[----:B------:R-:W-:-:S03]  /*6270*/  MOV R90, R223 ;  /* 0x000000df005a7202 */ /* 0x000fc60000000f00 */
[----:B------:R1:W-:Y:S02]  /*6280*/  MUFU.EX2 R91, R0 ;  /* 0x00000000005b7308 */ /* 0x0003e40000000800 */
[----:B-1----:R-:W-:-:S04]  /*6290*/  LOP3.LUT R0, R213, 0x200, R222, 0xf8, !PT ;  /* 0x00000200d5007812 */ /* 0x002fc800078ef8de */
[----:B------:R-:W-:Y:S01]  /*62a0*/  LEA R134, R0, UR5, 0x1 ;  /* 0x0000000500867c11 */ /* 0x000fe2000f8e08ff */
[----:B------:R-:W-:-:S03]  /*62b0*/  FFMA.FTZ R0, R98, UR4, -R2 ;  /* 0x0000000462007c23 */ /* 0x000fc60008010802 */
[-C--:B------:R-:W-:Y:S01]  /*62c0*/  IADD3 R148, PT, PT, R140, R134.reuse, RZ ;  /* 0x000000868c947210 */ /* 0x080fe20007ffe0ff */
[----:B------:R-:W1:Y:S01]  /*62d0*/  LDSM.16.MT88.4 R24, [R134+0xa000] ;  /* 0x00a000008618783b */ /* 0x000e620000004200 */
[----:B------:R2:W3:Y:S01]  /*62e0*/  MUFU.EX2 R6, R0 ;  /* 0x0000000000067308 */ /* 0x0004e20000000800 */
[----:B------:R-:W-:Y:S02]  /*62f0*/  IADD3 R156, PT, PT, R184, R134, RZ ;  /* 0x00000086b89c7210 */ /* 0x000fe40007ffe0ff */
[----:B------:R-:W4:Y:S02]  /*6300*/  LDSM.16.MT88.4 R20, [R148+0xa000] ;  /* 0x00a000009414783b */ /* 0x000f240000004200 */
[----:B------:R-:W-:Y:S02]  /*6310*/  IADD3 R7, PT, PT, R140, R156, RZ ;  /* 0x0000009c8c077210 */ /* 0x000fe40007ffe0ff */
[----:B------:R-:W-:Y:S04]  /*6320*/  LDSM.16.MT88.4 R12, [R156+0xa000] ;  /* 0x00a000009c0c783b */ /* 0x000fe80000004200 */
[----:B------:R-:W5:Y:S04]  /*6330*/  LDSM.16.MT88.4 R16, [R7+0xa000] ;  /* 0x00a000000710783b */ /* 0x000f680000004200 */
[----:B------:R-:W5:Y:S01]  /*6340*/  LDSM.16.MT88.4 R28, [R134+0xa800] ;  /* 0x00a80000861c783b */ /* 0x000f620000004200 */
[----:B--2---:R-:W-:Y:S01]  /*6350*/  FFMA.FTZ R0, R96, UR4, -R2 ;  /* 0x0000000460007c23 */ /* 0x004fe20008010802 */
[----:B---3--:R-:W-:Y:S01]  /*6360*/  F2FP.F16.F32.PACK_AB R9, R6, R239 ;  /* 0x000000ef0609723e */ /* 0x008fe200000000ff */
[----:B------:R-:W-:-:S02]  /*6370*/  FADD.FTZ R6, R239, R6 ;  /* 0x00000006ef067221 */ /* 0x000fc40000010000 */
[----:B------:R2:W3:Y:S02]  /*6380*/  MUFU.EX2 R237, R0 ;  /* 0x0000000000ed7308 */ /* 0x0004e40000000800 */
[----:B--2---:R-:W-:Y:S01]  /*6390*/  FFMA.FTZ R0, R100, UR4, -R2 ;  /* 0x0000000464007c23 */ /* 0x004fe20008010802 */
[----:B---3--:R-:W-:-:S05]  /*63a0*/  FADD.FTZ R6, R237, R6 ;  /* 0x00000006ed067221 */ /* 0x008fca0000010000 */
[----:B------:R2:W3:Y:S02]  /*63b0*/  MUFU.EX2 R245, R0 ;  /* 0x0000000000f57308 */ /* 0x0004e40000000800 */
[----:B--2---:R-:W-:Y:S01]  /*63c0*/  FFMA.FTZ R0, R95, UR4, -R4 ;  /* 0x000000045f007c23 */ /* 0x004fe20008010804 */
[C---:B---3--:R-:W-:Y:S01]  /*63d0*/  F2FP.F16.F32.PACK_AB R11, R245.reuse, R237 ;  /* 0x000000edf50b723e */ /* 0x048fe200000000ff */
[----:B------:R-:W-:-:S04]  /*63e0*/  FADD.FTZ R6, R245, R6 ;  /* 0x00000006f5067221 */ /* 0x000fc80000010000 */
[----:B------:R2:W3:Y:S02]  /*63f0*/  MUFU.EX2 R247, R0 ;  /* 0x0000000000f77308 */ /* 0x0004e40000000800 */
[C---:B-1----:R-:W-:Y:S08]  /*6400*/  HMMA.16816.F32 R40, R8.reuse, R24, RZ ;  /* 0x000000180828723c */ /* 0x042ff000000018ff */
[----:B------:R-:W-:Y:S01]  /*6410*/  HMMA.16816.F32 R44, R8, R26, RZ ;  /* 0x0000001a082c723c */ /* 0x000fe200000018ff */
[----:B--2---:R-:W-:-:S07]  /*6420*/  FFMA.FTZ R0, R93, UR4, -R4 ;  /* 0x000000045d007c23 */ /* 0x004fce0008010804 */
[C---:B----4-:R-:W-:Y:S01]  /*6430*/  HMMA.16816.F32 R32, R8.reuse, R20, RZ ;  /* 0x000000140820723c */ /* 0x050fe200000018ff */
[----:B------:R1:W-:Y:S07]  /*6440*/  MUFU.EX2 R94, R0 ;  /* 0x00000000005e7308 */ /* 0x0003ee0000000800 */
[C---:B------:R-:W-:Y:S01]  /*6450*/  HMMA.16816.F32 R24, R8.reuse, R22, RZ ;  /* 0x000000160818723c */ /* 0x040fe200000018ff */
[----:B------:R-:W2:Y:S07]  /*6460*/  LDSM.16.MT88.4 R20, [R148+0xa800] ;  /* 0x00a800009414783b */ /* 0x000eae0000004200 */
[----:B-----5:R-:W-:Y:S01]  /*6470*/  HMMA.16816.F32 R52, R8, R16, RZ ;  /* 0x000000100834723c */ /* 0x020fe200000018ff */
[----:B-1----:R-:W-:-:S04]  /*6480*/  FFMA.FTZ R0, R92, UR4, -R4 ;  /* 0x000000045c007c23 */ /* 0x002fc80008010804 */
[----:B------:R1:W4:Y:S03]  /*6490*/  MUFU.EX2 R250, R0 ;  /* 0x0000000000fa7308 */ /* 0x0003260000000800 */
[C---:B------:R-:W-:Y:S01]  /*64a0*/  HMMA.16816.F32 R48, R8.reuse, R18, RZ ;  /* 0x000000120830723c */ /* 0x040fe200000018ff */
[----:B------:R-:W5:Y:S07]  /*64b0*/  LDSM.16.MT88.4 R16, [R156+0xa800] ;  /* 0x00a800009c10783b */ /* 0x000f6e0000004200 */
[----:B------:R-:W-:Y:S01]  /*64c0*/  HMMA.16816.F32 R56, R8, R12, RZ ;  /* 0x0000000c0838723c */ /* 0x000fe200000018ff */
[----:B-1----:R-:W-:-:S07]  /*64d0*/  FFMA.FTZ R0, R104, UR4, -R2 ;  /* 0x0000000468007c23 */ /* 0x002fce0008010802 */
[----:B------:R-:W-:Y:S01]  /*64e0*/  HMMA.16816.F32 R60, R8, R14, RZ ;  /* 0x0000000e083c723c */ /* 0x000fe200000018ff */
[----:B------:R-:W1:Y:S01]  /*64f0*/  LDSM.16.MT88.4 R12, [R7+0xa800] ;  /* 0x00a80000070c783b */ /* 0x000e620000004200 */
[----:B---3--:R-:W-:Y:S01]  /*6500*/  F2FP.F16.F32.PACK_AB R8, R247, R91 ;  /* 0x0000005bf708723e */ /* 0x008fe200000000ff */
[----:B------:R3:W-:Y:S01]  /*6510*/  MUFU.EX2 R232, R0 ;  /* 0x0000000000e87308 */ /* 0x0007e20000000800 */
[----:B----4-:R-:W-:Y:S01]  /*6520*/  F2FP.F16.F32.PACK_AB R10, R250, R94 ;  /* 0x0000005efa0a723e */ /* 0x010fe200000000ff */
        /* <DEDUP_REMOVED lines=11> */
[----:B--2---:R-:W-:Y:S01]  /*65e0*/  HMMA.16816.F32 R40, R8, R20, R32 ;  /* 0x000000140828723c */ /* 0x004fe20000001820 */
[----:B---3--:R-:W-:-:S07]  /*65f0*/  FFMA.FTZ R0, R109, UR4, -R4 ;  /* 0x000000046d007c23 */ /* 0x008fce0008010804 */
[C---:B------:R-:W-:Y:S01]  /*6600*/  HMMA.16816.F32 R68, R8.reuse, R30, R44 ;  /* 0x0000001e0844723c */ /* 0x040fe2000000182c */
[----:B------:R2:W3:Y:S01]  /*6610*/  MUFU.EX2 R242, R0 ;  /* 0x0000000000f27308 */ /* 0x0004e20000000800 */
[----:B------:R-:W4:Y:S06]  /*6620*/  LDSM.16.MT88.4 R28, [R134+0xb000] ;  /* 0x00b00000861c783b */ /* 0x000f2c0000004200 */
[C---:B------:R-:W-:Y:S01]  /*6630*/  HMMA.16816.F32 R32, R8.reuse, R22, R24 ;  /* 0x000000160820723c */ /* 0x040fe20000001818 */
[----:B------:R-:W4:Y:S07]  /*6640*/  LDSM.16.MT88.4 R24, [R148+0xb000] ;  /* 0x00b000009418783b */ /* 0x000f2e0000004200 */
        /* <DEDUP_REMOVED lines=129> */
[----:B--2---:R-:W-:Y:S01]  /*6e60*/  FFMA.FTZ R0, R151, UR4, -R4 ;  /* 0x0000000497007c23 */ /* 0x004fe20008010804 */
[----:B------:R-:W-:-:S03]  /*6e70*/  MOV R151, R90 ;  /* 0x0000005a00977202 */ /* 0x000fc60000000f00 */
        /* <DEDUP_REMOVED lines=9> */
[----:B------:R-:W-:Y:S01]  /*6f10*/  MOV R150, R94 ;  /* 0x0000005e00967202 */ /* 0x000fe20000000f00 */
[----:B--2---:R-:W-:Y:S01]  /*6f20*/  FFMA.FTZ R0, R153, UR4, -R2 ;  /* 0x0000000499007c23 */ /* 0x004fe20008010802 */
[----:B----4-:R-:W-:Y:S02]  /*6f30*/  F2FP.F16.F32.PACK_AB R10, R138, R135 ;  /* 0x000000878a0a723e */ /* 0x010fe400000000ff */
[----:B------:R-:W-:-:S03]  /*6f40*/  MOV R153, R91 ;  /* 0x0000005b00997202 */ /* 0x000fc60000000f00 */
[----:B------:R2:W-:Y:S02]  /*6f50*/  MUFU.EX2 R133, R0 ;  /* 0x0000000000857308 */ /* 0x0005e40000000800 */
[----:B--2---:R-:W-:Y:S01]  /*6f60*/  FFMA.FTZ R0, R157, UR4, -R2 ;  /* 0x000000049d007c23 */ /* 0x004fe20008010802 */
[----:B------:R-:W-:-:S05]  /*6f70*/  MOV R157, R97 ;  /* 0x00000061009d7202 */ /* 0x000fca0000000f00 */
[----:B------:R2:W4:Y:S01]  /*6f80*/  MUFU.EX2 R131, R0 ;  /* 0x0000000000837308 */ /* 0x0005220000000800 */
        /* <DEDUP_REMOVED lines=8> */
[----:B------:R-:W-:-:S04]  /*7010*/  FADD.FTZ R5, R250, R5 ;  /* 0x00000005fa057221 */ /* 0x000fc80000010000 */
[----:B------:R-:W-:Y:S01]  /*7020*/  FADD.FTZ R5, R231, R5 ;  /* 0x00000005e7057221 */ /* 0x000fe20000010000 */
[----:B--2---:R-:W-:-:S04]  /*7030*/  FFMA.FTZ R0, R155, UR4, -R2 ;  /* 0x000000049b007c23 */ /* 0x004fc80008010802 */
        /* <DEDUP_REMOVED lines=103> */
[----:B------:R-:W-:Y:S01]  /*76b0*/  LDSM.16.MT88.4 R48, [R148+0xf000] ;  /* 0x00f000009430783b */ /* 0x000fe20000004200 */
[----:B--2---:R-:W-:-:S06]  /*76c0*/  FFMA.FTZ R0, R141, UR4, -R4 ;  /* 0x000000048d007c23 */ /* 0x004fcc0008010804 */
[C---:B------:R-:W-:Y:S01]  /*76d0*/  HMMA.16816.F32 R52, R8.reuse, R26, R44 ;  /* 0x0000001a0834723c */ /* 0x040fe2000000182c */
[----:B------:R2:W3:Y:S01]  /*76e0*/  MUFU.EX2 R100, R0 ;  /* 0x0000000000647308 */ /* 0x0004e20000000800 */
[----:B------:R-:W4:Y:S06]  /*76f0*/  LDSM.16.MT88.4 R24, [R134+0xf000] ;  /* 0x00f000008618783b */ /* 0x000f2c0000004200 */
[C---:B------:R-:W-:Y:S08]  /*7700*/  HMMA.16816.F32 R68, R8.reuse, R30, R68 ;  /* 0x0000001e0844723c */ /* 0x040ff00000001844 */
[----:B-----5:R-:W-:Y:S01]  /*7710*/  HMMA.16816.F32 R60, R8, R16, R60 ;  /* 0x00000010083c723c */ /* 0x020fe2000000183c */
        /* <DEDUP_REMOVED lines=147> */
[----:B------:R-:W-:-:S02]  /*8050*/  FADD.FTZ R0, R140, R0 ;  /* 0x000000008c007221 */ /* 0x000fc40000010000 */
[----:B------:R-:W-:Y:S01]  /*8060*/  LDSM.16.MT88.4 R140, [R134+0x11800] ;  /* 0x01180000868c783b */ /* 0x000fe20000004200 */
        /* <DEDUP_REMOVED lines=40> */
[----:B------:R-:W-:Y:S02]  /*82f0*/  FADD.FTZ R0, R112, R0 ;  /* 0x0000000070007221 */ /* 0x000fe40000010000 */
        /* <DEDUP_REMOVED lines=87> */
[C---:B--2---:R-:W-:Y:S01]  /*8870*/  F2FP.F16.F32.PACK_AB R167, R32.reuse, R33 ;  /* 0x0000002120a7723e */ /* 0x044fe200000000ff */
[----:B------:R-:W-:Y:S01]  /*8880*/  FADD.FTZ R0, R32, R0 ;  /* 0x0000000020007221 */ /* 0x000fe20000010000 */
[----:B------:R-:W-:-:S04]  /*8890*/  FADD.FTZ R2, R89, R2 ;  /* 0x0000000259027221 */ /* 0x000fc80000010000 */
[----:B------:R-:W-:Y:S01]  /*88a0*/  FADD.FTZ R2, R84, R2 ;  /* 0x0000000254027221 */ /* 0x000fe20000010000 */
[----:B------:R2:W-:Y:S01]  /*88b0*/  STL [R1+0x10], R0 ;  /* 0x0000100001007387 */ /* 0x0005e20000100800 */
        /* <DEDUP_REMOVED lines=12> */
[----:B-1----:R-:W-:Y:S01]  /*8980*/  HMMA.16816.F32 R160, R164, R4, R160 ;  /* 0x00000004a4a0723c */ /* 0x002fe200000018a0 */
[----:B------:R-:W-:Y:S01]  /*8990*/  IADD3 R4, PT, PT, R204, -0x2, RZ ;  /* 0xfffffffecc047810 */ /* 0x000fe20007ffe0ff */
[----:B------:R-:W-:-:S03]  /*89a0*/  FADD.FTZ R2, R55, R2 ;  /* 0x0000000237027221 */ /* 0x000fc60000010000 */
[----:B------:R-:W-:Y:S01]  /*89b0*/  ISETP.GE.AND P1, PT, R4, R170, PT ;  /* 0x000000aa0400720c */ /* 0x000fe20003f26270 */
        /* <DEDUP_REMOVED lines=8> */
[----:B------:R-:W-:-:S05]  /*8a40*/  FADD.FTZ R2, R37, R2 ;  /* 0x0000000225027221 */ /* 0x000fca0000010000 */
[----:B------:R2:W-:Y:S01]  /*8a50*/  STL [R1+0xc], R2 ;  /* 0x00000c0201007387 */ /* 0x0005e20000100800 */
[----:B------:R-:W-:-:S12]  /*8a60*/  @!P1 BRA `(.L_x_1968) ;  /* 0x0000006000709947 */ /* 0x000fd80003800000 */
[----:B------:R-:W1:Y:S01]  /*8a70*/  S2UR UR5, SR_CgaCtaId ;  /* 0x00000000000579c3 */ /* 0x000e620000008800 */
[----:B------:R-:W-:Y:S01]  /*8a80*/  UISETP.NE.U32.AND UP0, UPT, UR18, URZ, UPT ;  /* 0x000000ff1200728c */ /* 0x000fe2000bf05070 */
[----:B------:R-:W-:Y:S01]  /*8a90*/  IMAD.MOV.U32 R135, RZ, RZ, 0x20 ;  /* 0x00000020ff877424 */ /* 0x000fe200078e00ff */
[----:B------:R-:W-:Y:S01]  /*8aa0*/  MOV R132, R36 ;  /* 0x0000002400847202 */ /* 0x000fe20000000f00 */
[----:B------:R-:W-:Y:S01]  /*8ab0*/  IMAD.MOV.U32 R238, RZ, RZ, R168 ;  /* 0x000000ffffee7224 */ /* 0x000fe200078e00a8 */
[----:B------:R-:W-:Y:S01]  /*8ac0*/  UISETP.NE.AND.EX UP0, UPT, UR19, URZ, UPT, UP0 ;  /* 0x000000ff1300728c */ /* 0x000fe2000bf05300 */
[----:B------:R-:W-:Y:S01]  /*8ad0*/  IMAD.MOV.U32 R133, RZ, RZ, R3 ;  /* 0x000000ffff857224 */ /* 0x000fe200078e0003 */
[----:B------:R-:W-:Y:S01]  /*8ae0*/  SEL R135, R135, 0xffffffe0, !P2 ;  /* 0xffffffe087877807 */ /* 0x000fe20005000000 */
[----:B------:R-:W-:Y:S01]  /*8af0*/  UMOV UR11, 0x400 ;  /* 0x00000400000b7882 */ /* 0x000fe20000000000 */
[----:B------:R-:W3:Y:S02]  /*8b00*/  LDCU UR10, c[0x0][0x50c] ;  /* 0x0000a180ff0a77ac */ /* 0x000ee40008000800 */
[----:B------:R-:W-:Y:S01]  /*8b10*/  PLOP3.LUT P1, PT, PT, PT, UP0, 0x80, 0x8 ;  /* 0x000000000008781c */ /* 0x000fe20003f2f008 */
[----:B------:R-:W4:Y:S01]  /*8b20*/  LDCU UR4, c[0x0][0x45c] ;  /* 0x00008b80ff0477ac */ /* 0x000f220008000800 */
[----:B------:R-:W3:Y:S01]  /*8b30*/  LDCU.64 UR8, c[0x0][0x3a8] ;  /* 0x00007500ff0877ac */ /* 0x000ee20008000a00 */
[----:B------:R-:W3:Y:S01]  /*8b40*/  LDCU.64 UR6, c[0x0][0x3a0] ;  /* 0x00007400ff0677ac */ /* 0x000ee20008000a00 */
[----:B-1----:R-:W-:Y:S01]  /*8b50*/  ULEA UR5, UR5, UR11, 0x18 ;  /* 0x0000000b05057291 */ /* 0x002fe2000f8ec0ff */
[----:B--2---:R-:W-:-:S02]  /*8b60*/  IADD3 R0, PT, PT, R134, 0xa000, RZ ;  /* 0x0000a00086007810 */ /* 0x004fc40007ffe0ff */
[----:B------:R-:W-:-:S03]  /*8b70*/  IADD3 R135, PT, PT, R135, R134, RZ ;  /* 0x0000008687877210 */ /* 0x000fc60007ffe0ff */
[----:B----4-:R1:W-:Y:S06]  /*8b80*/  STL [R1+0x18], R0 ;  /* 0x0000180001007387 */ /* 0x0103ec0000100800 */
.L_x_1972:
[----:B------:R-:W2:Y:S01]  /*8b90*/  LDL R4, [R1+0x4] ;  /* 0x0000040001047983 */ /* 0x000ea20000100800 */
[----:B----4-:R-:W4:Y:S01]  /*8ba0*/  @!P1 LDC R6, c[0x0][0x3c0] ;  /* 0x0000f000ff069b82 */ /* 0x010f220000000800 */
[----:B------:R-:W-:Y:S04]  /*8bb0*/  DEPBAR.LE SB0, 0x0 ;  /* 0x000080000000791a */ /* 0x000fe80000000000 */
[----:B------:R-:W5:Y:S01]  /*8bc0*/  LDL R3, [R1] ;  /* 0x0000000001037983 */ /* 0x000f620000100800 */
[----:B-1----:R-:W-:Y:S02]  /*8bd0*/  IMAD.MOV.U32 R0, RZ, RZ, RZ ;  /* 0x000000ffff007224 */ /* 0x002fe400078e00ff */
[----:B------:R-:W1:Y:S01]  /*8be0*/  LDC R13, c[0x0][0x3c4] ;  /* 0x0000f100ff0d7b82 */ /* 0x000e620000000800 */
[----:B------:R-:W3:Y:S07]  /*8bf0*/  S2R R235, SR_TID.X ;  /* 0x0000000000eb7919 */ /* 0x000eee0000002100 */
[----:B------:R-:W-:Y:S01]  /*8c00*/  BAR.SYNC.DEFER_BLOCKING 0x0 ;  /* 0x0000000000007b1d */ /* 0x000fe20000010000 */
[----:B------:R-:W-:Y:S02]  /*8c10*/  @!P1 IADD3 R2, P0, PT, RZ, -R0, RZ ;  /* 0x80000000ff029210 */ /* 0x000fe40007f1e0ff */
[----:B---3--:R-:W-:Y:S01]  /*8c20*/  SHF.L.U32 R5, R235, 0x6, RZ ;  /* 0x00000006eb057819 */ /* 0x008fe200000006ff */
[----:B----4-:R-:W-:Y:S05]  /*8c30*/  @!P1 IMAD.SHL.U32 R0, R6, 0x100, RZ ;  /* 0x0000010006009824 */ /* 0x010fea00078e00ff */
[----:B------:R-:W-:Y:S04]  /*8c40*/  @!P1 IADD3.X R0, PT, PT, RZ, ~R0, RZ, P0, !PT ;  /* 0x80000000ff009210 */ /* 0x000fe800007fe4ff */
[----:B------:R-:W-:Y:S01]  /*8c50*/  @!P1 SHF.R.S64 R2, R2, 0x1f, R0 ;  /* 0x0000001f02029819 */ /* 0x000fe20000001000 */
[----:B--2---:R-:W-:Y:S03]  /*8c60*/  IMAD.MOV.U32 R11, RZ, RZ, R4 ;  /* 0x000000ffff0b7224 */ /* 0x004fe600078e0004 */
[----:B------:R-:W-:Y:S05]  /*8c70*/  @!P1 IADD3 R4, P0, PT, R4, R2, RZ ;  /* 0x0000000204049210 */ /* 0x000fea0007f1e0ff */
[----:B------:R2:W-:Y:S01]  /*8c80*/  @!P1 STL [R1+0x4], R4 ;  /* 0x0000040401009387 */ /* 0x0005e20000100800 */
[-C--:B-----5:R-:W-:Y:S01]  /*8c90*/  MOV R10, R3.reuse ;  /* 0x00000003000a7202 */ /* 0x0a0fe20000000f00 */
[----:B------:R-:W-:Y:S01]  /*8ca0*/  IMAD.MOV.U32 R15, RZ, RZ, R4 ;  /* 0x000000ffff0f7224 */ /* 0x000fe200078e0004 */
[----:B------:R-:W-:Y:S05]  /*8cb0*/  @!P1 LEA.HI.X.SX32 R3, R0, R3, 0x1, P0 ;  /* 0x0000000300039211 */ /* 0x000fea00000f0eff */
[----:B------:R2:W-:Y:S01]  /*8cc0*/  @!P1 STL [R1], R3 ;  /* 0x0000000301009387 */ /* 0x0005e20000100800 */
[----:B------:R-:W-:Y:S01]  /*8cd0*/  IMAD.MOV.U32 R16, RZ, RZ, R3 ;  /* 0x000000ffff107224 */ /* 0x000fe200078e0003 */
[----:B-1----:R-:W-:Y:S06]  /*8ce0*/  @!P1 BRA `(.L_x_1969) ;  /* 0x0000000000fc9947 */ /* 0x002fec0003800000 */
[----:B------:R-:W-:Y:S01]  /*8cf0*/  VIADD R7, R238, 0xffffff00 ;  /* 0xffffff00ee077836 */ /* 0x000fe20000000000 */
[----:B------:R-:W1:Y:S01]  /*8d00*/  LDC R12, c[0x0][0x4f0] ;  /* 0x00013c00ff0c7b82 */ /* 0x000e620000000800 */
[----:B--2---:R-:W-:Y:S03]  /*8d10*/  IABS R4, R238 ;  /* 0x000000ee00047213 */ /* 0x004fe60000000000 */
[----:B------:R-:W-:Y:S02]  /*8d20*/  IABS R6, R7 ;  /* 0x0000000700067213 */ /* 0x000fe40000000000 */
[-C--:B-1----:R-:W-:Y:S02]  /*8d30*/  IABS R9, R12.reuse ;  /* 0x0000000c00097213 */ /* 0x082fe40000000000 */
        /* <DEDUP_REMOVED lines=49> */
[----:B------:R-:W-:Y:S01]  /*9050*/  IMAD.WIDE.U32 R2, R8, UR8, R2 ;  /* 0x0000000808027c25 */ /* 0x000fe2000f8e0002 */
[----:B------:R-:W-:Y:S02]  /*9060*/  SHF.R.S32.HI R0, RZ, 0x1f, R8 ;  /* 0x0000001fff007819 */ /* 0x000fe40000011408 */
[----:B------:R-:W-:Y:S03]  /*9070*/  LEA R15, P0, R2, R11, 0x1 ;  /* 0x0000000b020f7211 */ /* 0x000fe600078008ff */
[----:B------:R-:W-:Y:S02]  /*9080*/  IMAD R0, R0, UR8, RZ ;  /* 0x0000000800007c24 */ /* 0x000fe4000f8e02ff */
[----:B------:R1:W-:Y:S02]  /*9090*/  STL [R1+0x4], R15 ;  /* 0x0000040f01007387 */ /* 0x0003e40000100800 */
[----:B------:R-:W-:Y:S04]  /*90a0*/  IMAD R0, R8, UR9, R0 ;  /* 0x0000000908007c24 */ /* 0x000fe8000f8e0200 */
[----:B------:R-:W-:Y:S05]  /*90b0*/  IMAD.IADD R0, R3, 0x1, R0 ;  /* 0x0000000103007824 */ /* 0x000fea00078e0200 */
[----:B------:R-:W-:Y:S05]  /*90c0*/  LEA.HI.X R16, R2, R10, R0, 0x1, P0 ;  /* 0x0000000a02107211 */ /* 0x000fea00000f0c00 */
[----:B------:R1:W-:Y:S02]  /*90d0*/  STL [R1], R16 ;  /* 0x0000001001007387 */ /* 0x0003e40000100800 */
.L_x_1969:
[C---:B--2---:R-:W-:Y:S02]  /*90e0*/  SHF.L.U32 R4, R235.reuse, 0x3, RZ ;  /* 0x00000003eb047819 */ /* 0x044fe400000006ff */
[----:B------:R-:W-:Y:S02]  /*90f0*/  LOP3.LUT R7, R235, 0x38, RZ, 0xc0, !PT ;  /* 0x00000038eb077812 */ /* 0x000fe400078ec0ff */
[----:B------:R-:W-:Y:S02]  /*9100*/  LOP3.LUT R0, R5, 0x1c0, RZ, 0xc0, !PT ;  /* 0x000001c005007812 */ /* 0x000fe400078ec0ff */
[--C-:B------:R-:W-:Y:S02]  /*9110*/  LOP3.LUT R7, R7, 0x1f8, R4.reuse, 0x78, !PT ;  /* 0x000001f807077812 */ /* 0x100fe400078e7804 */
[--C-:B------:R-:W-:Y:S02]  /*9120*/  LOP3.LUT R0, R0, 0x38, R4.reuse, 0xf8, !PT ;  /* 0x0000003800007812 */ /* 0x100fe400078ef804 */
[----:B------:R-:W-:Y:S02]  /*9130*/  SHF.L.U32 R234, R235, 0x5, RZ ;  /* 0x00000005ebea7819 */ /* 0x000fe400000006ff */
[----:B------:R-:W-:Y:S02]  /*9140*/  LOP3.LUT R4, R7, 0x1e00, R4, 0xf8, !PT ;  /* 0x00001e0007047812 */ /* 0x000fe400078ef804 */
[----:B------:R-:W-:Y:S02]  /*9150*/  LOP3.LUT R234, R234, 0x7c00, RZ, 0xc0, !PT ;  /* 0x00007c00eaea7812 */ /* 0x000fe400078ec0ff */
[----:B------:R-:W-:Y:S02]  /*9160*/  SHF.R.U32.HI R233, RZ, 0x1, R235 ;  /* 0x00000001ffe97819 */ /* 0x000fe400000116eb */
[----:B------:R-:W-:Y:S02]  /*9170*/  LEA R236, R4, UR5, 0x1 ;  /* 0x0000000504ec7c11 */ /* 0x000fe4000f8e08ff */
[-C--:B------:R-:W-:Y:S02]  /*9180*/  MOV R8, R15.reuse ;  /* 0x0000000f00087202 */ /* 0x080fe40000000f00 */
[----:B------:R-:W-:Y:S02]  /*9190*/  MOV R9, R16 ;  /* 0x0000001000097202 */ /* 0x000fe40000000f00 */
[----:B------:R-:W-:Y:S02]  /*91a0*/  LOP3.LUT R3, R234, 0x200, R5, 0xf8, !PT ;  /* 0x00000200ea037812 */ /* 0x000fe400078ef805 */
[----:B------:R-:W-:Y:S01]  /*91b0*/  LOP3.LUT R2, R233, 0x8, RZ, 0xc0, !PT ;  /* 0x00000008e9027812 */ /* 0x000fe200078ec0ff */
[----:B------:R-:W-:Y:S01]  /*91c0*/  @!PT LDS RZ, [RZ] ;  /* 0x00000000fffff984 */ /* 0x000fe20000000800 */
[----:B------:R-:W-:Y:S01]  /*91d0*/  @!PT LDS RZ, [RZ] ;  /* 0x00000000fffff984 */ /* 0x000fe20000000800 */
[----:B------:R-:W-:Y:S01]  /*91e0*/  @!PT LDS RZ, [RZ] ;  /* 0x00000000fffff984 */ /* 0x000fe20000000800 */
[----:B------:R2:W-:Y:S01]  /*91f0*/  LDGSTS.E.BYPASS.LTC128B.128 [R236+0xa000], desc[UR26][R8.64] ;  /* 0x0a00000008ec7fae */ /* 0x0005e2000b981a1a */
        /* <DEDUP_REMOVED lines=11> */
[----:B------:R-:W-:Y:S02]  /*92b0*/  IADD3 R4, P0, PT, R6, R14, RZ ;  /* 0x0000000e06047210 */ /* 0x000fe40007f1e0ff */
[----:B------:R-:W-:Y:S02]  /*92c0*/  LEA R168, R168, R5, 0x1 ;  /* 0x00000005a8a87211 */ /* 0x000fe400078e08ff */
[----:B------:R-:W-:Y:S02]  /*92d0*/  IADD3.X R5, PT, PT, R7, R0, RZ, P0, !PT ;  /* 0x0000000007057210 */ /* 0x000fe400007fe4ff */
[----:B--2---:R-:W-:Y:S01]  /*92e0*/  IADD3 R8, P2, PT, R4, R14, RZ ;  /* 0x0000000e04087210 */ /* 0x004fe20007f5e0ff */
[----:B------:R2:W-:Y:S01]  /*92f0*/  LDGSTS.E.BYPASS.LTC128B.128 [R236+0xb000], desc[UR26][R6.64] ;  /* 0x0b00000006ec7fae */ /* 0x0005e2000b981a1a */
[----:B------:R-:W-:Y:S02]  /*9300*/  LEA R2, R2, UR5, 0x1 ;  /* 0x0000000502027c11 */ /* 0x000fe4000f8e08ff */
[----:B------:R-:W-:Y:S02]  /*9310*/  IADD3.X R9, PT, PT, R5, R0, RZ, P2, !PT ;  /* 0x0000000005097210 */ /* 0x000fe400017fe4ff */
[----:B------:R-:W-:Y:S02]  /*9320*/  IADD3 R12, P0, PT, R8, R14, RZ ;  /* 0x0000000e080c7210 */ /* 0x000fe40007f1e0ff */
[----:B------:R-:W-:Y:S01]  /*9330*/  IADD3 R3, PT, PT, R168, UR5, RZ ;  /* 0x00000005a8037c10 */ /* 0x000fe2000fffe0ff */
[----:B------:R4:W-:Y:S01]  /*9340*/  LDGSTS.E.BYPASS.LTC128B.128 [R236+0xb800], desc[UR26][R4.64] ;  /* 0x0b80000004ec7fae */ /* 0x0009e2000b981a1a */
[----:B------:R-:W-:Y:S02]  /*9350*/  IADD3.X R13, PT, PT, R9, R0, RZ, P0, !PT ;  /* 0x00000000090d7210 */ /* 0x000fe400007fe4ff */
[----:B------:R-:W-:Y:S05]  /*9360*/  MOV R232, 0x20 ;  /* 0x0000002000e87802 */ /* 0x000fea0000000f00 */
[----:B------:R-:W-:Y:S01]  /*9370*/  LDGSTS.E.BYPASS.LTC128B.128 [R236+0xc000], desc[UR26][R8.64] ;  /* 0x0c00000008ec7fae */ /* 0x000fe2000b981a1a */
[----:B---3--:R-:W-:Y:S04]  /*9380*/  IADD3 R10, P2, PT, R12, R14, RZ ;  /* 0x0000000e0c0a7210 */ /* 0x008fe80007f5e0ff */
[----:B------:R-:W-:Y:S03]  /*9390*/  IADD3.X R11, PT, PT, R13, R0, RZ, P2, !PT ;  /* 0x000000000d0b7210 */ /* 0x000fe600017fe4ff */
[----:B------:R3:W-:Y:S01]  /*93a0*/  LDGSTS.E.BYPASS.LTC128B.128 [R236+0xc800], desc[UR26][R12.64] ;  /* 0x0c8000000cec7fae */ /* 0x0007e2000b981a1a */
[----:B--2---:R-:W-:Y:S04]  /*93b0*/  IADD3 R6, P0, PT, R10, R14, RZ ;  /* 0x0000000e0a067210 */ /* 0x004fe80007f1e0ff */
[----:B------:R-:W-:Y:S03]  /*93c0*/  IADD3.X R7, PT, PT, R11, R0, RZ, P0, !PT ;  /* 0x000000000b077210 */ /* 0x000fe600007fe4ff */
[----:B------:R2:W-:Y:S01]  /*93d0*/  LDGSTS.E.BYPASS.LTC128B.128 [R236+0xd000], desc[UR26][R10.64] ;  /* 0x0d0000000aec7fae */ /* 0x0005e2000b981a1a */
[----:B----4-:R-:W-:Y:S04]  /*93e0*/  IADD3 R4, P2, PT, R6, R14, RZ ;  /* 0x0000000e06047210 */ /* 0x010fe80007f5e0ff */
        /* <DEDUP_REMOVED lines=8> */
[----:B--2---:R-:W-:Y:S04]  /*9470*/  IADD3 R10, P0, PT, R8, R14, RZ ;  /* 0x0000000e080a7210 */ /* 0x004fe80007f1e0ff */
[----:B------:R-:W-:Y:S01]  /*9480*/  IADD3.X R11, PT, PT, R9, R0, RZ, P0, !PT ;  /* 0x00000000090b7210 */ /* 0x000fe200007fe4ff */
[----:B------:R2:W-:Y:S01]  /*9490*/  LDGSTS.E.BYPASS.LTC128B.128 [R236+0xf000], desc[UR26][R8.64] ;  /* 0x0f00000008ec7fae */ /* 0x0005e2000b981a1a */
[----:B----4-:R-:W-:Y:S04]  /*94a0*/  IADD3 R6, P2, PT, R10, R14, RZ ;  /* 0x0000000e0a067210 */ /* 0x010fe80007f5e0ff */
[----:B------:R-:W-:Y:S02]  /*94b0*/  IADD3.X R7, PT, PT, R11, R0, RZ, P2, !PT ;  /* 0x000000000b077210 */ /* 0x000fe400017fe4ff */
[----:B-----5:R-:W-:Y:S01]  /*94c0*/  IADD3 R4, P0, PT, R6, R14, RZ ;  /* 0x0000000e06047210 */ /* 0x020fe20007f1e0ff */
[----:B------:R3:W-:Y:S03]  /*94d0*/  LDGSTS.E.BYPASS.LTC128B.128 [R236+0xf800], desc[UR26][R10.64] ;  /* 0x0f8000000aec7fae */ /* 0x0007e6000b981a1a */
[----:B------:R-:W-:Y:S05]  /*94e0*/  IADD3.X R5, PT, PT, R7, R0, RZ, P0, !PT ;  /* 0x0000000007057210 */ /* 0x000fea00007fe4ff */
[----:B------:R-:W-:Y:S08]  /*94f0*/  LDGSTS.E.BYPASS.LTC128B.128 [R236+0x10000], desc[UR26][R6.64] ;  /* 0x1000000006ec7fae */ /* 0x000ff0000b981a1a */
[----:B------:R-:W-:Y:S01]  /*9500*/  LDGSTS.E.BYPASS.LTC128B.128 [R236+0x10800], desc[UR26][R4.64] ;  /* 0x1080000004ec7fae */ /* 0x000fe2000b981a1a */
[----:B--2---:R-:W-:Y:S04]  /*9510*/  IADD3 R8, P2, PT, R4, R14, RZ ;  /* 0x0000000e04087210 */ /* 0x004fe80007f5e0ff */
[----:B------:R-:W-:Y:S02]  /*9520*/  IADD3.X R9, PT, PT, R5, R0, RZ, P2, !PT ;  /* 0x0000000005097210 */ /* 0x000fe400017fe4ff */
[----:B---3--:R-:W-:Y:S03]  /*9530*/  IADD3 R10, P0, PT, R8, R14, RZ ;  /* 0x0000000e080a7210 */ /* 0x008fe60007f1e0ff */
[----:B------:R-:W-:Y:S01]  /*9540*/  LDGSTS.E.BYPASS.LTC128B.128 [R236+0x11000], desc[UR26][R8.64] ;  /* 0x1100000008ec7fae */ /* 0x000fe2000b981a1a */
[----:B------:R-:W-:Y:S02]  /*9550*/  IADD3.X R11, PT, PT, R9, R0, RZ, P0, !PT ;  /* 0x00000000090b7210 */ /* 0x000fe400007fe4ff */
[C---:B------:R-:W-:Y:S02]  /*9560*/  LOP3.LUT P0, RZ, R235.reuse, 0x2, RZ, 0xc0, !PT ;  /* 0x00000002ebff7812 */ /* 0x040fe4000780c0ff */
[----:B------:R-:W-:Y:S03]  /*9570*/  MOV R0, 0x40 ;  /* 0x0000004000007802 */ /* 0x000fe60000000f00 */
[----:B------:R2:W-:Y:S01]  /*9580*/  LDGSTS.E.BYPASS.LTC128B.128 [R236+0x11800], desc[UR26][R10.64] ;  /* 0x118000000aec7fae */ /* 0x0005e2000b981a1a */
[----:B------:R-:W-:Y:S02]  /*9590*/  SEL R232, R232, 0xffffffe0, !P0 ;  /* 0xffffffe0e8e87807 */ /* 0x000fe40004000000 */
[----:B------:R-:W-:Y:S02]  /*95a0*/  LOP3.LUT P0, RZ, R235, 0x4, RZ, 0xc0, !PT ;  /* 0x00000004ebff7812 */ /* 0x000fe4000780c0ff */
[CC--:B------:R-:W-:Y:S02]  /*95b0*/  IADD3 R172, PT, PT, R232.reuse, R2.reuse, RZ ;  /* 0x00000002e8ac7210 */ /* 0x0c0fe40007ffe0ff */
[-C--:B------:R-:W-:Y:S01]  /*95c0*/  IADD3 R216, PT, PT, R232, R3.reuse, RZ ;  /* 0x00000003e8d87210 */ /* 0x080fe20007ffe0ff */
[----:B------:R3:W-:Y:S01]  /*95d0*/  LDSM.16.M88.4 R128, [R2] ;  /* 0x000000000280783b */ /* 0x0007e20000000200 */
[----:B------:R-:W-:Y:S07]  /*95e0*/  SEL R0, R0, 0xffffffc0, !P0 ;  /* 0xffffffc000007807 */ /* 0x000fee0004000000 */
[----:B-1----:R-:W-:Y:S08]  /*95f0*/  LDSM.16.M88.4 R16, [R168+UR5+0x2800] ;  /* 0x00280005a810783b */ /* 0x002ff00008000200 */
[----:B------:R-:W-:Y:S01]  /*9600*/  LDSM.16.M88.4 R24, [R168+UR5+0x3000] ;  /* 0x00300005a818783b */ /* 0x000fe20008000200 */
[C---:B---3--:R-:W-:Y:S07]  /*9610*/  IADD3 R2, PT, PT, R0.reuse, R2, RZ ;  /* 0x0000000200027210 */ /* 0x048fee0007ffe0ff */
[----:B--2---:R-:W1:Y:S01]  /*9620*/  LDSM.16.M88.4 R8, [R168+UR5+0x2000] ;  /* 0x00200005a808783b */ /* 0x004e620008000200 */
[----:B------:R-:W-:Y:S07]  /*9630*/  IADD3 R0, PT, PT, R0, R3, RZ ;  /* 0x0000000300007210 */ /* 0x000fee0007ffe0ff */
        /* <DEDUP_REMOVED lines=25> */
[----:B------:R-:W-:Y:S08]  /*97d0*/  LDSM.16.M88.4 R224, [R0+0x2000] ;  /* 0x0020000000e0783b */ /* 0x000ff00000000200 */
[----:B------:R-:W0:Y:S01]  /*97e0*/  LDGDEPBAR ;  /* 0x00000000000079af */ /* 0x000e220000000000 */
        /* <DEDUP_REMOVED lines=338> */
[----:B------:R5:W1:Y:S01]  /*ad10*/  MUFU.TANH R247, R119 ;  /* 0x0000007700f77308 */ /* 0x000a620000002400 */
[----:B------:R-:W-:Y:S01]  /*ad20*/  FMUL.FTZ R123, R123, UR10 ;  /* 0x0000000a7b7b7c20 */ /* 0x000fe20008410000 */
[----:B------:R-:W-:Y:S01]  /*ad30*/  FMUL.FTZ R122, R122, UR10 ;  /* 0x0000000a7a7a7c20 */ /* 0x000fe20008410000 */
[----:B------:R-:W-:Y:S07]  /*ad40*/  HMMA.16816.F32 R128, R224, R10, R128 ;  /* 0x0000000ae080723c */ /* 0x000fee0000001880 */
[----:B------:R2:W1:Y:S10]  /*ad50*/  MUFU.TANH R248, R121 ;  /* 0x0000007900f87308 */ /* 0x0004740000002400 */
[----:B------:R-:W1:Y:S01]  /*ad60*/  MUFU.TANH R220, R55 ;  /* 0x0000003700dc7308 */ /* 0x000e620000002400 */
[----:B-----5:R-:W5:Y:S01]  /*ad70*/  LDL R119, [R1+0x14] ;  /* 0x0000140001777983 */ /* 0x020f620000100800 */
[----:B------:R-:W-:Y:S01]  /*ad80*/  FMUL.FTZ R125, R125, UR10 ;  /* 0x0000000a7d7d7c20 */ /* 0x000fe20008410000 */
[----:B------:R-:W-:Y:S01]  /*ad90*/  FMUL.FTZ R37, R126, UR10 ;  /* 0x0000000a7e257c20 */ /* 0x000fe20008410000 */
[----:B------:R-:W-:Y:S01]  /*ada0*/  FMUL.FTZ R38, R127, UR10 ;  /* 0x0000000a7f267c20 */ /* 0x000fe20008410000 */
[----:B------:R-:W-:Y:S05]  /*adb0*/  FMUL.FTZ R124, R124, UR10 ;  /* 0x0000000a7c7c7c20 */ /* 0x000fea0008410000 */
[----:B------:R-:W1:Y:S01]  /*adc0*/  MUFU.TANH R219, R56 ;  /* 0x0000003800db7308 */ /* 0x000e620000002400 */
[----:B--2---:R-:W2:Y:S01]  /*add0*/  LDL.LU R121, [R1+0x8] ;  /* 0x0000080001797983 */ /* 0x004ea20000300800 */
[----:B------:R-:W-:Y:S01]  /*ade0*/  FMUL.FTZ R0, R130, UR10 ;  /* 0x0000000a82007c20 */ /* 0x000fe20008410000 */
[----:B------:R-:W-:Y:S01]  /*adf0*/  FMUL.FTZ R128, R128, UR10 ;  /* 0x0000000a80807c20 */ /* 0x000fe20008410000 */
[----:B------:R-:W-:Y:S06]  /*ae00*/  FMUL.FTZ R129, R129, UR10 ;  /* 0x0000000a81817c20 */ /* 0x000fec0008410000 */
[----:B------:R3:W1:Y:S10]  /*ae10*/  MUFU.TANH R40, R0 ;  /* 0x0000000000287308 */ /* 0x0006740000002400 */
[----:B------:R1:W1:Y:S10]  /*ae20*/  MUFU.TANH R222, R57 ;  /* 0x0000003900de7308 */ /* 0x0002740000002400 */
[----:B------:R1:W1:Y:S01]  /*ae30*/  MUFU.TANH R221, R58 ;  /* 0x0000003a00dd7308 */ /* 0x0002620000002400 */
[----:B---3--:R-:W-:Y:S09]  /*ae40*/  FMUL.FTZ R0, R131, UR10 ;  /* 0x0000000a83007c20 */ /* 0x008ff20008410000 */
[----:B------:R3:W1:Y:S10]  /*ae50*/  MUFU.TANH R223, R59 ;  /* 0x0000003b00df7308 */ /* 0x0006740000002400 */
        /* <DEDUP_REMOVED lines=33> */
[----:B--2---:R-:W-:Y:S09]  /*b070*/  IADD3 R121, PT, PT, R121, -0x1, RZ ;  /* 0xffffffff79797810 */ /* 0x004ff20007ffe0ff */
[----:B------:R-:W2:Y:S01]  /*b080*/  MUFU.TANH R93, R93 ;  /* 0x0000005d005d7308 */ /* 0x000ea20000002400 */
[----:B-----5:R-:W-:Y:S01]  /*b090*/  ISETP.GT.AND P2, PT, R121, R119, PT ;  /* 0x000000777900720c */ /* 0x020fe20003f44270 */
[----:B------:R3:W-:Y:S08]  /*b0a0*/  STL [R1+0x8], R121 ;  /* 0x0000087901007387 */ /* 0x0007f00000100800 */
        /* <DEDUP_REMOVED lines=35> */
[----:B--2-4-:R-:W-:Y:S05]  /*b2e0*/  @!P2 BRA `(.L_x_1970) ;  /* 0x000000080008a947 */ /* 0x014fea0003800000 */
[----:B------:R-:W2:Y:S08]  /*b2f0*/  LDC.64 R2, c[0x0][0x4e0] ;  /* 0x00013800ff027b82 */ /* 0x000eb00000000a00 */
[----:B------:R-:W4:Y:S01]  /*b300*/  LDC R11, c[0x0][0x3bc] ;  /* 0x0000ef00ff0b7b82 */ /* 0x000f220000000800 */
[----:B--2---:R-:W-:Y:S04]  /*b310*/  ISETP.NE.U32.AND P1, PT, R2, RZ, PT ;  /* 0x000000ff0200720c */ /* 0x004fe80003f25070 */
[----:B------:R-:W-:Y:S11]  /*b320*/  ISETP.NE.AND.EX P1, PT, R3, RZ, PT, P1 ;  /* 0x000000ff0300720c */ /* 0x000ff60003f25310 */
[----:B------:R-:W-:Y:S02]  /*b330*/  @!UPT UIADD3 URZ, UPT, UPT, URZ, URZ, URZ ;  /* 0x000000fffffff290 */ /* 0x000fe4000fffe0ff */
[----:B------:R-:W2:Y:S01]  /*b340*/  @!P1 LDC R2, c[0x0][0x3b8] ;  /* 0x0000ee00ff029b82 */ /* 0x000ea20000000800 */
[----:B---3--:R-:W-:Y:S05]  /*b350*/  @!P1 IMAD.MOV.U32 R0, RZ, RZ, RZ ;  /* 0x000000ffff009224 */ /* 0x008fea00078e00ff */
[----:B------:R-:W-:Y:S01]  /*b360*/  @!P1 IADD3 R3, P2, PT, RZ, -R0, RZ ;  /* 0x80000000ff039210 */ /* 0x000fe20007f5e0ff */
[----:B--2---:R-:W-:Y:S04]  /*b370*/  @!P1 IMAD.SHL.U32 R0, R2, 0x100, RZ ;  /* 0x0000010002009824 */ /* 0x004fe800078e00ff */
[----:B------:R-:W-:Y:S05]  /*b380*/  @!P1 IMAD.X R0, RZ, RZ, ~R0, P2 ;  /* 0x000000ffff009224 */ /* 0x000fea00010e0e00 */
[----:B------:R-:W-:Y:S04]  /*b390*/  @!P1 SHF.R.S64 R3, R3, 0x1f, R0 ;  /* 0x0000001f03039819 */ /* 0x000fe80000001000 */
[----:B------:R-:W-:Y:S04]  /*b3a0*/  @!P1 IADD3 R252, P2, PT, R3, R252, RZ ;  /* 0x000000fc03fc9210 */ /* 0x000fe80007f5e0ff */
[----:B------:R-:W-:Y:S01]  /*b3b0*/  @!P1 LEA.HI.X.SX32 R251, R0, R251, 0x1, P2 ;  /* 0x000000fb00fb9211 */ /* 0x000fe200010f0eff */
[----:B----4-:R-:W-:Y:S08]  /*b3c0*/  @!P1 BRA `(.L_x_1971) ;  /* 0x0000000000f89947 */ /* 0x010ff00003800000 */
        /* <DEDUP_REMOVED lines=62> */
.L_x_1971:
[C---:B------:R-:W-:Y:S01]  /*b7b0*/  IMAD.SHL.U32 R14, R2.reuse, 0x20, RZ ;  /* 0x00000020020e7824 */ /* 0x040fe200078e00ff */
[----:B------:R-:W-:Y:S01]  /*b7c0*/  SHF.L.U64.HI R0, R2, 0x5, R11 ;  /* 0x0000000502007819 */ /* 0x000fe2000001020b */
[----:B------:R-:W-:Y:S02]  /*b7d0*/  IMAD.MOV.U32 R6, RZ, RZ, R252 ;  /* 0x000000ffff067224 */ /* 0x000fe400078e00fc */
[----:B------:R-:W-:Y:S01]  /*b7e0*/  IMAD.MOV.U32 R7, RZ, RZ, R251 ;  /* 0x000000ffff077224 */ /* 0x000fe200078e00fb */
[-C--:B------:R-:W-:Y:S04]  /*b7f0*/  IADD3 R4, P2, PT, R252, R14.reuse, RZ ;  /* 0x0000000efc047210 */ /* 0x080fe80007f5e0ff */
[----:B------:R-:W-:Y:S01]  /*b800*/  @!PT LDS RZ, [RZ] ;  /* 0x00000000fffff984 */ /* 0x000fe20000000800 */
[----:B------:R-:W-:Y:S01]  /*b810*/  @!PT LDS RZ, [RZ] ;  /* 0x00000000fffff984 */ /* 0x000fe20000000800 */
[----:B------:R-:W-:Y:S01]  /*b820*/  @!PT LDS RZ, [RZ] ;  /* 0x00000000fffff984 */ /* 0x000fe20000000800 */
[----:B------:R2:W-:Y:S01]  /*b830*/  LDGSTS.E.BYPASS.LTC128B.128 [R236+0x2000], desc[UR26][R6.64] ;  /* 0x0200000006ec7fae */ /* 0x0005e2000b981a1a */
        /* <DEDUP_REMOVED lines=10> */
[----:B------:R-:W-:Y:S03]  /*b8e0*/  LDGSTS.E.BYPASS.LTC128B.128 [R236+0x3800], desc[UR26][R8.64] ;  /* 0x0380000008ec7fae */ /* 0x000fe6000b981a1a */
[--C-:B------:R-:W-:Y:S01]  /*b8f0*/  IMAD.X R13, R11, 0x1, R0.reuse, P2 ;  /* 0x000000010b0d7824 */ /* 0x100fe200010e0600 */
[----:B------:R5:W-:Y:S04]  /*b900*/  LDGSTS.E.BYPASS.LTC128B.128 [R236+0x4000], desc[UR26][R10.64] ;  /* 0x040000000aec7fae */ /* 0x000be8000b981a1a */
[----:B------:R1:W-:Y:S01]  /*b910*/  LDGSTS.E.BYPASS.LTC128B.128 [R236+0x4800], desc[UR26][R12.64] ;  /* 0x048000000cec7fae */ /* 0x0003e2000b981a1a */
[-C--:B--2---:R-:W-:Y:S05]  /*b920*/  IADD3 R6, P3, PT, R12, R14.reuse, RZ ;  /* 0x0000000e0c067210 */ /* 0x084fea0007f7e0ff */
[--C-:B------:R-:W-:Y:S01]  /*b930*/  IMAD.X R7, R13, 0x1, R0.reuse, P3 ;  /* 0x000000010d077824 */ /* 0x100fe200018e0600 */
[-C--:B---3--:R-:W-:Y:S04]  /*b940*/  IADD3 R4, P2, PT, R6, R14.reuse, RZ ;  /* 0x0000000e06047210 */ /* 0x088fe80007f5e0ff */
[----:B------:R2:W-:Y:S01]  /*b950*/  LDGSTS.E.BYPASS.LTC128B.128 [R236+0x5000], desc[UR26][R6.64] ;  /* 0x0500000006ec7fae */ /* 0x0005e2000b981a1a */
[----:B----4-:R-:W-:Y:S02]  /*b960*/  IADD3 R2, P3, PT, R4, R14, RZ ;  /* 0x0000000e04027210 */ /* 0x010fe40007f7e0ff */
[----:B------:R-:W-:Y:S05]  /*b970*/  IADD3.X R5, PT, PT, R7, R0, RZ, P2, !PT ;  /* 0x0000000007057210 */ /* 0x000fea00017fe4ff */
[----:B------:R3:W-:Y:S01]  /*b980*/  LDGSTS.E.BYPASS.LTC128B.128 [R236+0x5800], desc[UR26][R4.64] ;  /* 0x0580000004ec7fae */ /* 0x0007e2000b981a1a */
[-C--:B-----5:R-:W-:Y:S01]  /*b990*/  IADD3 R10, P2, PT, R2, R14.reuse, RZ ;  /* 0x0000000e020a7210 */ /* 0x0a0fe20007f5e0ff */
[--C-:B------:R-:W-:Y:S03]  /*b9a0*/  IMAD.X R3, R5, 0x1, R0.reuse, P3 ;  /* 0x0000000105037824 */ /* 0x100fe600018e0600 */
[-C--:B-1----:R-:W-:Y:S01]  /*b9b0*/  IADD3 R12, P3, PT, R10, R14.reuse, RZ ;  /* 0x0000000e0a0c7210 */ /* 0x082fe20007f7e0ff */
        /* <DEDUP_REMOVED lines=8> */
[----:B--2---:R-:W-:Y:S04]  /*ba40*/  IADD3 R6, P3, PT, R8, R14, RZ ;  /* 0x0000000e08067210 */ /* 0x004fe80007f7e0ff */
[----:B------:R-:W-:Y:S02]  /*ba50*/  IADD3.X R7, PT, PT, R9, R0, RZ, P3, !PT ;  /* 0x0000000009077210 */ /* 0x000fe40001ffe4ff */
[-C--:B---3--:R-:W-:Y:S03]  /*ba60*/  IADD3 R4, P2, PT, R6, R14.reuse, RZ ;  /* 0x0000000e06047210 */ /* 0x088fe60007f5e0ff */
[----:B------:R2:W-:Y:S02]  /*ba70*/  LDGSTS.E.BYPASS.LTC128B.128 [R236+0x8000], desc[UR26][R6.64] ;  /* 0x0800000006ec7fae */ /* 0x0005e4000b981a1a */
[--C-:B------:R-:W-:Y:S01]  /*ba80*/  IMAD.X R5, R7, 0x1, R0.reuse, P2 ;  /* 0x0000000107057824 */ /* 0x100fe200010e0600 */
[-C--:B-1----:R-:W-:Y:S04]  /*ba90*/  IADD3 R2, P3, PT, R4, R14.reuse, RZ ;  /* 0x0000000e04027210 */ /* 0x082fe80007f7e0ff */
[----:B------:R2:W-:Y:S01]  /*baa0*/  LDGSTS.E.BYPASS.LTC128B.128 [R236+0x8800], desc[UR26][R4.64] ;  /* 0x0880000004ec7fae */ /* 0x0005e2000b981a1a */
[----:B----4-:R-:W-:Y:S01]  /*bab0*/  IADD3 R10, P2, PT, R2, R14, RZ ;  /* 0x0000000e020a7210 */ /* 0x010fe20007f5e0ff */
[--C-:B------:R-:W-:Y:S04]  /*bac0*/  IMAD.X R3, R5, 0x1, R0.reuse, P3 ;  /* 0x0000000105037824 */ /* 0x100fe800018e0600 */
[----:B------:R-:W-:Y:S01]  /*bad0*/  IMAD.X R11, R3, 0x1, R0, P2 ;  /* 0x00000001030b7824 */ /* 0x000fe200010e0600 */
[----:B------:R2:W-:Y:S04]  /*bae0*/  LDGSTS.E.BYPASS.LTC128B.128 [R236+0x9000], desc[UR26][R2.64] ;  /* 0x0900000002ec7fae */ /* 0x0005e8000b981a1a */
[----:B------:R2:W-:Y:S04]  /*baf0*/  LDGSTS.E.BYPASS.LTC128B.128 [R236+0x9800], desc[UR26][R10.64] ;  /* 0x098000000aec7fae */ /* 0x0005e8000b981a1a */
[----:B------:R-:W0:Y:S02]  /*bb00*/  LDGDEPBAR ;  /* 0x00000000000079af */ /* 0x000e240000000000 */
.L_x_1970:
[----:B---3--:R-:W-:Y:S01]  /*bb10*/  FMNMX3.FTZ R0, R132, R175, R174, !PT ;  /* 0x000000af84007276 */ /* 0x008fe200078100ae */
[----:B--2---:R-:W2:Y:S01]  /*bb20*/  LDL R10, [R1+0x18] ;  /* 0x00001800010a7983 */ /* 0x004ea20000100800 */
[----:B------:R-:W-:Y:S02]  /*bb30*/  IADD3 R41, PT, PT, R134, 0xa040, RZ ;  /* 0x0000a04086297810 */ /* 0x000fe40007ffe0ff */
[----:B-1----:R-:W-:Y:S01]  /*bb40*/  FMNMX3.FTZ R2, R0, R168, R177, !PT ;  /* 0x000000a800027276 */ /* 0x002fe200078100b1 */
        /* <DEDUP_REMOVED lines=129> */
[--C-:B--2---:R-:W-:Y:S09]  /*c360*/  FFMA.FTZ R32, R183, UR4, -R64.reuse ;  /* 0x00000004b7207c23 */ /* 0x104ff20008010840 */
[----:B------:R2:W-:Y:S01]  /*c370*/  MUFU.EX2 R118, R26 ;  /* 0x0000001a00767308 */ /* 0x0005e20000000800 */
[----:B----4-:R-:W-:Y:S09]  /*c380*/  FMUL.FTZ R24, R2, R156 ;  /* 0x0000009c02187220 */ /* 0x010ff20000410000 */
[----:B------:R4:W-:Y:S01]  /*c390*/  MUFU.EX2 R236, R32 ;  /* 0x0000002000ec7308 */ /* 0x0009e20000000800 */
[--C-:B-1----:R-:W-:Y:S01]  /*c3a0*/  FFMA.FTZ R4, R168, UR4, -R43.reuse ;  /* 0x00000004a8047c23 */ /* 0x102fe2000801082b */
[----:B-----5:R-:W-:Y:S08]  /*c3b0*/  F2FP.F16.F32.PACK_AB R45, R127, R114 ;  /* 0x000000727f2d723e */ /* 0x020ff000000000ff */
[----:B------:R1:W5:Y:S01]  /*c3c0*/  MUFU.EX2 R130, R4 ;  /* 0x0000000400827308 */ /* 0x0003620000000800 */
[----:B--2---:R-:W-:Y:S09]  /*c3d0*/  FMUL.FTZ R26, R0, R158 ;  /* 0x0000009e001a7220 */ /* 0x004ff20000410000 */
[----:B------:R2:W-:Y:S01]  /*c3e0*/  MUFU.EX2 R227, R60 ;  /* 0x0000003c00e37308 */ /* 0x0005e20000000800 */
[----:B----4-:R-:W-:Y:S09]  /*c3f0*/  FMUL.FTZ R32, R2, R164 ;  /* 0x000000a402207220 */ /* 0x010ff20000410000 */
[----:B------:R-:W-:Y:S01]  /*c400*/  MUFU.EX2 R40, R40 ;  /* 0x0000002800287308 */ /* 0x000fe20000000800 */
[--C-:B-1----:R-:W-:Y:S01]  /*c410*/  FFMA.FTZ R4, R169, UR4, -R64.reuse ;  /* 0x00000004a9047c23 */ /* 0x102fe20008010840 */
[----:B-----5:R-:W-:Y:S08]  /*c420*/  F2FP.F16.F32.PACK_AB R46, R132, R130 ;  /* 0x00000082842e723e */ /* 0x020ff000000000ff */
[----:B------:R-:W1:Y:S01]  /*c430*/  MUFU.EX2 R133, R4 ;  /* 0x0000000400857308 */ /* 0x000e620000000800 */
[--C-:B--2---:R-:W-:Y:S09]  /*c440*/  FFMA.FTZ R60, R185, UR4, -R43.reuse ;  /* 0x00000004b93c7c23 */ /* 0x104ff2000801082b */
[----:B------:R2:W-:Y:S01]  /*c450*/  MUFU.EX2 R232, R60 ;  /* 0x0000003c00e87308 */ /* 0x0005e20000000800 */
[----:B-1----:R-:W-:Y:S01]  /*c460*/  F2FP.F16.F32.PACK_AB R47, R133, R131 ;  /* 0x00000083852f723e */ /* 0x002fe200000000ff */
[C---:B------:R-:W-:Y:S08]  /*c470*/  FMUL.FTZ R4, R2.reuse, R136 ;  /* 0x0000008802047220 */ /* 0x040ff00000410000 */
[----:B------:R1:W-:Y:S01]  /*c480*/  MUFU.EX2 R136, R16 ;  /* 0x0000001000887308 */ /* 0x0003e20000000800 */
[C---:B------:R-:W-:Y:S01]  /*c490*/  HMMA.16816.F32 R4, R44.reuse, R12, R4 ;  /* 0x0000000c2c04723c */ /* 0x040fe20000001804 */
[----:B--2---:R-:W-:Y:S04]  /*c4a0*/  LDSM.16.MT88.4 R60, [R42+0x800] ;  /* 0x000800002a3c783b */ /* 0x004fe80000004200 */
[C---:B------:R-:W-:Y:S01]  /*c4b0*/  FMUL.FTZ R13, R2.reuse, R145 ;  /* 0x00000091020d7220 */ /* 0x040fe20000410000 */
[----:B------:R-:W-:Y:S02]  /*c4c0*/  FMUL.FTZ R12, R2, R144 ;  /* 0x00000090020c7220 */ /* 0x000fe40000410000 */
[C---:B------:R-:W-:Y:S03]  /*c4d0*/  HMMA.16816.F32 R8, R44.reuse, R14, R8 ;  /* 0x0000000e2c08723c */ /* 0x040fe60000001808 */
[C---:B------:R-:W-:Y:S01]  /*c4e0*/  FMUL.FTZ R14, R0.reuse, R146 ;  /* 0x00000092000e7220 */ /* 0x040fe20000410000 */
[----:B------:R-:W-:Y:S01]  /*c4f0*/  FMUL.FTZ R15, R0, R147 ;  /* 0x00000093000f7220 */ /* 0x000fe20000410000 */
[----:B-1----:R-:W-:Y:S06]  /*c500*/  FMUL.FTZ R16, R2, R148 ;  /* 0x0000009402107220 */ /* 0x002fec0000410000 */
        /* <DEDUP_REMOVED lines=52> */
[----:B------:R2:W3:Y:S01]  /*c850*/  MUFU.EX2 R224, R52 ;  /* 0x0000003400e07308 */ /* 0x0004e20000000800 */
[----:B------:R-:W-:Y:S09]  /*c860*/  ISETP.GT.AND P2, PT, R190, R189, PT ;  /* 0x000000bdbe00720c */ /* 0x000ff20003f44270 */
        /* <DEDUP_REMOVED lines=59> */
[--C-:B-1----:R-:W-:Y:S01]  /*cc20*/  FFMA.FTZ R52, R204, UR4, -R64.reuse ;  /* 0x00000004cc347c23 */ /* 0x102fe20008010840 */
[----:B------:R-:W-:Y:S05]  /*cc30*/  MOV R204, R126 ;  /* 0x0000007e00cc7202 */ /* 0x000fea0000000f00 */
[----:B------:R1:W5:Y:S01]  /*cc40*/  MUFU.EX2 R174, R52 ;  /* 0x0000003400ae7308 */ /* 0x0003620000000800 */
[C---:B------:R-:W-:Y:S03]  /*cc50*/  HMMA.16816.F32 R20, R44.reuse, R48, R20 ;  /* 0x000000302c14723c */ /* 0x040fe60000001814 */
[--C-:B------:R-:W-:Y:S01]  /*cc60*/  FFMA.FTZ R48, R207, UR4, -R64.reuse ;  /* 0x00000004cf307c23 */ /* 0x100fe20008010840 */
[----:B------:R-:W-:Y:S05]  /*cc70*/  MOV R207, R108 ;  /* 0x0000006c00cf7202 */ /* 0x000fea0000000f00 */
[----:B------:R3:W-:Y:S01]  /*cc80*/  MUFU.EX2 R171, R48 ;  /* 0x0000003000ab7308 */ /* 0x0007e20000000800 */
[C---:B------:R-:W-:Y:S03]  /*cc90*/  HMMA.16816.F32 R24, R44.reuse, R50, R24 ;  /* 0x000000322c18723c */ /* 0x040fe60000001818 */
[--C-:B----4-:R-:W-:Y:S06]  /*cca0*/  FFMA.FTZ R56, R205, UR4, -R64.reuse ;  /* 0x00000004cd387c23 */ /* 0x110fec0008010840 */
[----:B------:R-:W4:Y:S01]  /*ccb0*/  MUFU.EX2 R170, R56 ;  /* 0x0000003800aa7308 */ /* 0x000f220000000800 */
[C---:B--2---:R-:W-:Y:S03]  /*ccc0*/  HMMA.16816.F32 R28, R44.reuse, R60, R28 ;  /* 0x0000003c2c1c723c */ /* 0x044fe6000000181c */
[--C-:B-1----:R-:W-:Y:S01]  /*ccd0*/  FFMA.FTZ R52, R203, UR4, -R43.reuse ;  /* 0x00000004cb347c23 */ /* 0x102fe2000801082b */
[--C-:B------:R-:W-:Y:S01]  /*cce0*/  FFMA.FTZ R60, R208, UR4, -R43.reuse ;  /* 0x00000004d03c7c23 */ /* 0x100fe2000801082b */
[----:B------:R-:W2:Y:S04]  /*ccf0*/  LDL.LU R203, [R1+0x10] ;  /* 0x0000100001cb7983 */ /* 0x000ea80000300800 */
        /* <DEDUP_REMOVED lines=10> */
[--C-:B---3--:R-:W-:Y:S07]  /*cda0*/  FFMA.FTZ R60, R209, UR4, -R43.reuse ;  /* 0x00000004d13c7c23 */ /* 0x108fee000801082b */
[----:B------:R-:W3:Y:S01]  /*cdb0*/  LDL.LU R205, [R1+0xc] ;  /* 0x00000c0001cd7983 */ /* 0x000ee20000300800 */
[----:B------:R4:W5:Y:S03]  /*cdc0*/  MUFU.EX2 R169, R60 ;  /* 0x0000003c00a97308 */ /* 0x0009660000000800 */
[----:B----4-:R-:W4:Y:S01]  /*cdd0*/  LDSM.16.MT88.4 R60, [R42+0x2000] ;  /* 0x002000002a3c783b */ /* 0x010f220000004200 */
        /* <DEDUP_REMOVED lines=9> */
[----:B------:R1:W1:Y:S01]  /*ce70*/  MUFU.EX2 R166, R52 ;  /* 0x0000003400a67308 */ /* 0x0002620000000800 */
[C---:B------:R-:W-:Y:S03]  /*ce80*/  HMMA.16816.F32 R20, R44.reuse, R48, R20 ;  /* 0x000000302c14723c */ /* 0x040fe60000001814 */
[--C-:B------:R-:W-:Y:S06]  /*ce90*/  FFMA.FTZ R48, R215, UR4, -R64.reuse ;  /* 0x00000004d7307c23 */ /* 0x100fec0008010840 */
[----:B------:R1:W-:Y:S01]  /*cea0*/  MUFU.EX2 R162, R48 ;  /* 0x0000003000a27308 */ /* 0x0003e20000000800 */
[C---:B------:R-:W-:Y:S03]  /*ceb0*/  HMMA.16816.F32 R24, R44.reuse, R50, R24 ;  /* 0x000000322c18723c */ /* 0x040fe60000001818 */
[--C-:B-----5:R-:W-:Y:S06]  /*cec0*/  FFMA.FTZ R56, R213, UR4, -R64.reuse ;  /* 0x00000004d5387c23 */ /* 0x120fec0008010840 */
[----:B------:R-:W5:Y:S01]  /*ced0*/  MUFU.EX2 R163, R56 ;  /* 0x0000003800a37308 */ /* 0x000f620000000800 */
[C---:B----4-:R-:W-:Y:S03]  /*cee0*/  HMMA.16816.F32 R28, R44.reuse, R60, R28 ;  /* 0x0000003c2c1c723c */ /* 0x050fe6000000181c */
[--C-:B-1----:R-:W-:Y:S01]  /*cef0*/  FFMA.FTZ R52, R211, UR4, -R43.reuse ;  /* 0x00000004d3347c23 */ /* 0x102fe2000801082b */
[--C-:B------:R-:W-:Y:S05]  /*cf00*/  FFMA.FTZ R60, R216, UR4, -R43.reuse ;  /* 0x00000004d83c7c23 */ /* 0x100fea000801082b */
[----:B------:R-:W1:Y:S01]  /*cf10*/  MUFU.EX2 R165, R52 ;  /* 0x0000003400a57308 */ /* 0x000e620000000800 */
[----:B------:R-:W-:Y:S01]  /*cf20*/  HMMA.16816.F32 R32, R44, R62, R32 ;  /* 0x0000003e2c20723c */ /* 0x000fe20000001820 */
[----:B------:R-:W-:Y:S02]  /*cf30*/  LDSM.16.MT88.4 R48, [R41+0x2800] ;  /* 0x002800002930783b */ /* 0x000fe40000004200 */
[----:B------:R-:W-:Y:S02]  /*cf40*/  F2FP.F16.F32.PACK_AB R44, R169, R168 ;  /* 0x000000a8a92c723e */ /* 0x000fe400000000ff */
[----:B------:R-:W-:Y:S04]  /*cf50*/  F2FP.F16.F32.PACK_AB R45, R166, R167 ;  /* 0x000000a7a62d723e */ /* 0x000fe800000000ff */
[----:B------:R4:W-:Y:S01]  /*cf60*/  MUFU.EX2 R160, R60 ;  /* 0x0000003c00a07308 */ /* 0x0009e20000000800 */
[----:B-----5:R-:W-:Y:S01]  /*cf70*/  F2FP.F16.F32.PACK_AB R47, R162, R163 ;  /* 0x000000a3a22f723e */ /* 0x020fe200000000ff */
[----:B------:R-:W-:Y:S01]  /*cf80*/  LDSM.16.MT88.4 R56, [R135+0xc800] ;  /* 0x00c800008738783b */ /* 0x000fe20000004200 */
[----:B-1----:R-:W-:Y:S07]  /*cf90*/  F2FP.F16.F32.PACK_AB R46, R164, R165 ;  /* 0x000000a5a42e723e */ /* 0x002fee00000000ff */
[----:B------:R-:W1:Y:S01]  /*cfa0*/  LDSM.16.MT88.4 R52, [R134+0xc800] ;  /* 0x00c800008634783b */ /* 0x000e620000004200 */
[--C-:B----4-:R-:W-:Y:S04]  /*cfb0*/  FFMA.FTZ R60, R217, UR4, -R43.reuse ;  /* 0x00000004d93c7c23 */ /* 0x110fe8000801082b */
[----:B------:R4:W-:Y:S03]  /*cfc0*/  MUFU.EX2 R161, R60 ;  /* 0x0000003c00a17308 */ /* 0x0009e60000000800 */
        /* <DEDUP_REMOVED lines=54> */
[----:B---3--:R-:W-:Y:S02]  /*d330*/  LDSM.16.MT88.4 R48, [R41+0x3800] ;  /* 0x003800002930783b */ /* 0x008fe40000004200 */
[----:B--2---:R-:W-:Y:S02]  /*d340*/  F2FP.F16.F32.PACK_AB R45, R149, R150 ;  /* 0x00000096952d723e */ /* 0x004fe400000000ff */
[----:B------:R-:W-:Y:S04]  /*d350*/  F2FP.F16.F32.PACK_AB R44, R153, R152 ;  /* 0x00000098992c723e */ /* 0x000fe800000000ff */
[----:B------:R2:W-:Y:S01]  /*d360*/  MUFU.EX2 R144, R60 ;  /* 0x0000003c00907308 */ /* 0x0005e20000000800 */
[----:B-----5:R-:W-:Y:S01]  /*d370*/  F2FP.F16.F32.PACK_AB R47, R147, R146 ;  /* 0x00000092932f723e */ /* 0x020fe200000000ff */
        /* <DEDUP_REMOVED lines=395> */
.L_x_1968:
[----:B------:R-:W2:Y:S01]  /*ec30*/  LDL.LU R5, [R1+0xc] ;  /* 0x00000c0001057983 */ /* 0x000ea20000300800 */
[C---:B------:R-:W-:Y:S02]  /*ec40*/  SHF.L.U32 R6, R235.reuse, 0x4, RZ ;  /* 0x00000004eb067819 */ /* 0x040fe400000006ff */
[C---:B------:R-:W-:Y:S01]  /*ec50*/  SHF.L.U32 R44, R235.reuse, 0x2, RZ ;  /* 0x00000002eb2c7819 */ /* 0x040fe200000006ff */
[----:B------:R-:W3:Y:S01]  /*ec60*/  LDL.LU R4, [R1+0x10] ;  /* 0x0000100001047983 */ /* 0x000ee20000300800 */
[----:B------:R-:W-:Y:S02]  /*ec70*/  R2P PR, R235, 0x18 ;  /* 0x00000018eb007804 */ /* 0x000fe40000000000 */
[----:B------:R-:W-:Y:S01]  /*ec80*/  MOV R7, 0x20 ;  /* 0x0000002000077802 */ /* 0x000fe20000000f00 */
[----:B------:R-:W5:Y:S01]  /*ec90*/  LDL.LU R16, [R1+0x1c] ;  /* 0x00001c0001107983 */ /* 0x000f620000300800 */
[----:B------:R-:W-:Y:S01]  /*eca0*/  LOP3.LUT R14, R44, 0x1f8, RZ, 0xc0, !PT ;  /* 0x000001f82c0e7812 */ /* 0x000fe200078ec0ff */
[----:B------:R-:W-:Y:S01]  /*ecb0*/  S2UR UR8, SR_CTAID.Y ;  /* 0x00000000000879c3 */ /* 0x000fe20000002600 */
[----:B------:R-:W1:Y:S02]  /*ecc0*/  LDCU UR4, c[0x0][0x44c] ;  /* 0x00008980ff0477ac */ /* 0x000e640008000800 */
[----:B------:R-:W-:-:S02]  /*ecd0*/  LOP3.LUT R14, R14, 0x38, R233, 0x78, !PT ;  /* 0x000000380e0e7812 */ /* 0x000fc400078e78e9 */
[----:B------:R-:W-:-:S03]  /*ece0*/  SEL R7, R7, 0xffffffe0, !P0 ;  /* 0xffffffe007077807 */ /* 0x000fc60004000000 */
[----:B------:R-:W-:Y:S08]  /*ecf0*/  S2UR UR7, SR_CTAID.Z ;  /* 0x00000000000779c3 */ /* 0x000ff00000002700 */
[----:B------:R-:W1:Y:S08]  /*ed00*/  LDC.64 R8, c[0x0][0x430] ;  /* 0x00010c00ff087b82 */ /* 0x000e700000000a00 */
[----:B------:R-:W1:Y:S08]  /*ed10*/  LDC R15, c[0x0][0x3e0] ;  /* 0x0000f800ff0f7b82 */ /* 0x000e700000000800 */
[----:B------:R-:W4:Y:S08]  /*ed20*/  S2UR UR6, SR_CTAID.X ;  /* 0x00000000000679c3 */ /* 0x000f300000002500 */
[----:B------:R-:W-:Y:S01]  /*ed30*/  BAR.SYNC.DEFER_BLOCKING 0x0 ;  /* 0x0000000000007b1d */ /* 0x000fe20000010000 */
[----:B------:R-:W-:-:S02]  /*ed40*/  LOP3.LUT P5, RZ, R235, 0x3, RZ, 0xc0, !PT ;  /* 0x00000003ebff7812 */ /* 0x000fc400078ac0ff */
[----:B------:R-:W-:-:S03]  /*ed50*/  LOP3.LUT R233, R233, 0x30, RZ, 0xc0, !PT ;  /* 0x00000030e9e97812 */ /* 0x000fc600078ec0ff */
[----:B------:R-:W-:Y:S01]  /*ed60*/  BSSY.RECONVERGENT B0, `(.L_x_1973) ;  /* 0x0000079000007945 */ /* 0x000fe20003800200 */
[----:B----4-:R-:W-:Y:S01]  /*ed70*/  USHF.L.U32 UR6, UR6, 0x6, URZ ;  /* 0x0000000606067899 */ /* 0x010fe200080006ff */
[----:B--2---:R-:W2:Y:S04]  /*ed80*/  SHFL.BFLY PT, R2, R5, 0x2, 0x1f ;  /* 0x0c401f0005027f89 */ /* 0x004ea800000e0000 */
[----:B---3--:R-:W3:Y:S01]  /*ed90*/  SHFL.BFLY PT, R0, R4, 0x2, 0x1f ;  /* 0x0c401f0004007f89 */ /* 0x008ee200000e0000 */
[----:B--2---:R-:W-:Y:S01]  /*eda0*/  FADD.FTZ R2, R2, R5 ;  /* 0x0000000502027221 */ /* 0x004fe20000010000 */
[----:B---3--:R-:W-:-:S04]  /*edb0*/  FADD.FTZ R0, R0, R4 ;  /* 0x0000000400007221 */ /* 0x008fc80000010000 */
[----:B------:R-:W2:Y:S04]  /*edc0*/  SHFL.BFLY PT, R11, R2, 0x1, 0x1f ;  /* 0x0c201f00020b7f89 */ /* 0x000ea800000e0000 */
[----:B------:R-:W3:Y:S01]  /*edd0*/  SHFL.BFLY PT, R10, R0, 0x1, 0x1f ;  /* 0x0c201f00000a7f89 */ /* 0x000ee200000e0000 */
[----:B--2---:R-:W-:Y:S01]  /*ede0*/  FADD.FTZ R11, R2, R11 ;  /* 0x0000000b020b7221 */ /* 0x004fe20000010000 */
[----:B---3--:R-:W-:-:S03]  /*edf0*/  FADD.FTZ R10, R0, R10 ;  /* 0x0000000a000a7221 */ /* 0x008fc60000010000 */
[----:B------:R-:W2:Y:S08]  /*ee00*/  MUFU.RCP R5, R11 ;  /* 0x0000000b00057308 */ /* 0x000eb00000001000 */
[----:B------:R-:W3:Y:S01]  /*ee10*/  MUFU.RCP R4, R10 ;  /* 0x0000000a00047308 */ /* 0x000ee20000001000 */
[----:B------:R-:W-:Y:S02]  /*ee20*/  SHF.L.U32 R2, R235, 0x1, RZ ;  /* 0x00000001eb027819 */ /* 0x000fe400000006ff */
[----:B------:R-:W-:-:S02]  /*ee30*/  LOP3.LUT R0, R6, 0x1c0, RZ, 0xc0, !PT ;  /* 0x000001c006007812 */ /* 0x000fc400078ec0ff */
[--C-:B------:R-:W-:Y:S02]  /*ee40*/  LOP3.LUT R234, R234, 0x6, R2.reuse, 0xf8, !PT ;  /* 0x00000006eaea7812 */ /* 0x100fe400078ef802 */
[----:B------:R-:W-:Y:S02]  /*ee50*/  FSETP.NE.FTZ.AND P2, PT, R11, RZ, PT ;  /* 0x000000ff0b00720b */ /* 0x000fe40003f55000 */
[----:B------:R-:W-:Y:S02]  /*ee60*/  FSETP.NE.FTZ.AND P1, PT, R10, RZ, PT ;  /* 0x000000ff0a00720b */ /* 0x000fe40003f35000 */
[----:B------:R-:W-:Y:S02]  /*ee70*/  LOP3.LUT R2, R0, 0x38, R2, 0xf8, !PT ;  /* 0x0000003800027812 */ /* 0x000fe400078ef802 */
[----:B------:R-:W-:Y:S02]  /*ee80*/  LOP3.LUT R6, R6, 0x10, RZ, 0xc0, !PT ;  /* 0x0000001006067812 */ /* 0x000fe400078ec0ff */
[----:B--2---:R-:W-:-:S02]  /*ee90*/  FSEL R0, R5, 1, P2 ;  /* 0x3f80000005007808 */ /* 0x004fc40001000000 */
[----:B---3--:R-:W-:Y:S02]  /*eea0*/  FSEL R4, R4, 1, P1 ;  /* 0x3f80000004047808 */ /* 0x008fe40000800000 */
[----:B------:R-:W-:Y:S01]  /*eeb0*/  LOP3.LUT R2, R234, R2, RZ, 0xfc, !PT ;  /* 0x00000002ea027212 */ /* 0x000fe200078efcff */
[----:B------:R-:W2:Y:S01]  /*eec0*/  @P2 LDC R13, c[0x0][0x458] ;  /* 0x00011600ff0d2b82 */ /* 0x000ea20000000800 */
[----:B------:R-:W-:Y:S02]  /*eed0*/  LEA R14, R14, R6, 0x2 ;  /* 0x000000060e0e7211 */ /* 0x000fe400078e10ff */
[----:B------:R-:W-:Y:S01]  /*eee0*/  MOV R6, 0x40 ;  /* 0x0000004000067802 */ /* 0x000fe20000000f00 */
[C---:B------:R-:W-:Y:S01]  /*eef0*/  FMUL.FTZ R136, R0.reuse, R136 ;  /* 0x0000008800887220 */ /* 0x040fe20000410000 */
[----:B------:R-:W-:Y:S01]  /*ef00*/  FMUL.FTZ R137, R0, R137 ;  /* 0x0000008900897220 */ /* 0x000fe20000410000 */
[C---:B------:R-:W-:Y:S01]  /*ef10*/  FMUL.FTZ R138, R4.reuse, R138 ;  /* 0x0000008a048a7220 */ /* 0x040fe20000410000 */
[----:B------:R-:W-:Y:S01]  /*ef20*/  FMUL.FTZ R139, R4, R139 ;  /* 0x0000008b048b7220 */ /* 0x000fe20000410000 */
[----:B------:R-:W-:Y:S01]  /*ef30*/  LEA R2, R2, UR5, 0x2 ;  /* 0x0000000502027c11 */ /* 0x000fe2000f8e10ff */
[----:B------:R-:W-:Y:S01]  /*ef40*/  FMUL.FTZ R140, R0, R140 ;  /* 0x0000008c008c7220 */ /* 0x000fe20000410000 */
        /* <DEDUP_REMOVED lines=15> */
[----:B------:R-:W-:Y:S01]  /*f040*/  STS.64 [R2], R136 ;  /* 0x0000008802007388 */ /* 0x000fe20000000a00 */
[----:B------:R-:W-:Y:S01]  /*f050*/  IADD3 R5, PT, PT, R7, R2, RZ ;  /* 0x0000000207057210 */ /* 0x000fe20007ffe0ff */
[----:B------:R-:W3:Y:S01]  /*f060*/  @P1 LDC R12, c[0x0][0x458] ;  /* 0x00011600ff0c1b82 */ /* 0x000ee20000000800 */
[----:B------:R-:W-:Y:S01]  /*f070*/  @P4 IADD3 R0, PT, PT, R2, -0x80, RZ ;  /* 0xffffff8002004810 */ /* 0x000fe20007ffe0ff */
[----:B------:R4:W-:Y:S01]  /*f080*/  STS.64 [R2+0x800], R138 ;  /* 0x0008008a02007388 */ /* 0x0009e20000000a00 */
        /* <DEDUP_REMOVED lines=14> */
[----:B------:R-:W-:Y:S04]  /*f170*/  STS.64 [R5], R140 ;  /* 0x0000008c05007388 */ /* 0x000fe80000000a00 */
[----:B------:R-:W-:Y:S01]  /*f180*/  STS.64 [R5+0x800], R142 ;  /* 0x0008008e05007388 */ /* 0x000fe20000000a00 */
[----:B----4-:R-:W-:-:S04]  /*f190*/  IADD3 R2, PT, PT, R6, R2, RZ ;  /* 0x0000000206027210 */ /* 0x010fc80007ffe0ff */
[C---:B------:R-:W-:Y:S01]  /*f1a0*/  IADD3 R4, PT, PT, R7.reuse, R2, RZ ;  /* 0x0000000207047210 */ /* 0x040fe20007ffe0ff */
[----:B------:R-:W-:Y:S04]  /*f1b0*/  STS.64 [R2], R144 ;  /* 0x0000009002007388 */ /* 0x000fe80000000a00 */
[----:B------:R4:W-:Y:S04]  /*f1c0*/  STS.64 [R2+0x800], R146 ;  /* 0x0008009202007388 */ /* 0x0009e80000000a00 */
[----:B------:R-:W-:Y:S04]  /*f1d0*/  STS.64 [R4], R148 ;  /* 0x0000009404007388 */ /* 0x000fe80000000a00 */
[----:B------:R1:W-:Y:S04]  /*f1e0*/  STS.64 [R4+0x800], R150 ;  /* 0x0008009604007388 */ /* 0x0003e80000000a00 */
[----:B------:R-:W-:Y:S04]  /*f1f0*/  STS.64 [R0], R152 ;  /* 0x0000009800007388 */ /* 0x000fe80000000a00 */
[----:B------:R-:W-:Y:S01]  /*f200*/  STS.64 [R0+0x800], R154 ;  /* 0x0008009a00007388 */ /* 0x000fe20000000a00 */
[----:B----4-:R-:W-:-:S05]  /*f210*/  IADD3 R2, PT, PT, R7, R0, RZ ;  /* 0x0000000007027210 */ /* 0x010fca0007ffe0ff */
[----:B------:R-:W-:Y:S01]  /*f220*/  STS.64 [R2], R156 ;  /* 0x0000009c02007388 */ /* 0x000fe20000000a00 */
[----:B-1----:R-:W-:-:S03]  /*f230*/  IADD3 R4, PT, PT, R6, R0, RZ ;  /* 0x0000000006047210 */ /* 0x002fc60007ffe0ff */
[----:B------:R1:W-:Y:S04]  /*f240*/  STS.64 [R2+0x800], R158 ;  /* 0x0008009e02007388 */ /* 0x0003e80000000a00 */
[----:B------:R-:W-:Y:S04]  /*f250*/  STS.64 [R4], R160 ;  /* 0x000000a004007388 */ /* 0x000fe80000000a00 */
[----:B------:R4:W-:Y:S01]  /*f260*/  STS.64 [R4+0x800], R162 ;  /* 0x000800a204007388 */ /* 0x0009e20000000a00 */
[----:B------:R-:W-:Y:S01]  /*f270*/  @P2 MUFU.LG2 R11, R11 ;  /* 0x0000000b000b2308 */ /* 0x000fe20000000c00 */
[----:B-----5:R-:W-:-:S07]  /*f280*/  IADD3 R5, PT, PT, -R16, RZ, RZ ;  /* 0x000000ff10057210 */ /* 0x020fce0007ffe1ff */
[----:B------:R-:W4:Y:S01]  /*f290*/  @P1 MUFU.LG2 R10, R10 ;  /* 0x0000000a000a1308 */ /* 0x000f220000000c00 */
[----:B-1----:R-:W-:-:S05]  /*f2a0*/  IADD3 R2, PT, PT, R7, R4, RZ ;  /* 0x0000000407027210 */ /* 0x002fca0007ffe0ff */
[----:B------:R1:W-:Y:S04]  /*f2b0*/  STS.64 [R2], R164 ;  /* 0x000000a402007388 */ /* 0x0003e80000000a00 */
[----:B------:R1:W-:Y:S01]  /*f2c0*/  STS.64 [R2+0x800], R166 ;  /* 0x000800a602007388 */ /* 0x0003e20000000a00 */
[----:B------:R-:W-:Y:S01]  /*f2d0*/  BAR.SYNC.DEFER_BLOCKING 0x0 ;  /* 0x0000000000007b1d */ /* 0x000fe20000010000 */
[----:B------:R-:W-:Y:S02]  /*f2e0*/  IMAD R0, R8, UR8, R16 ;  /* 0x0000000808007c24 */ /* 0x000fe4000f8e0210 */
[----:B------:R-:W-:Y:S02]  /*f2f0*/  IMAD R5, R15, R5, UR7 ;  /* 0x000000070f057e24 */ /* 0x000fe4000f8e0205 */
[----:B----4-:R-:W-:-:S02]  /*f300*/  @P1 FMUL.FTZ R4, R10, 0.69314718246459960938 ;  /* 0x3f3172180a041820 */ /* 0x010fc40000410000 */
[----:B------:R-:W-:Y:S02]  /*f310*/  IMAD R0, R0, R15, R5 ;  /* 0x0000000f00007224 */ /* 0x000fe400078e0205 */
[----:B------:R-:W-:Y:S01]  /*f320*/  @P2 FMUL.FTZ R5, R11, 0.69314718246459960938 ;  /* 0x3f3172180b052820 */ /* 0x000fe20000410000 */
[----:B------:R-:W-:Y:S01]  /*f330*/  MOV R7, 0xff800000 ;  /* 0xff80000000077802 */ /* 0x000fe20000000f00 */
[----:B------:R-:W-:Y:S01]  /*f340*/  IMAD R0, R0, R9, UR6 ;  /* 0x0000000600007e24 */ /* 0x000fe2000f8e0209 */
[----:B------:R-:W-:Y:S01]  /*f350*/  MOV R6, 0xff800000 ;  /* 0xff80000000067802 */ /* 0x000fe20000000f00 */
[----:B--2---:R-:W-:Y:S01]  /*f360*/  @P2 FFMA.FTZ R7, R36, R13, R5 ;  /* 0x0000000d24072223 */ /* 0x004fe20000010005 */
[----:B------:R-:W-:Y:S01]  /*f370*/  SHF.R.U32.HI R235, RZ, 0x2, R235 ;  /* 0x00000002ffeb7819 */ /* 0x000fe200000116eb */
[----:B---3--:R-:W-:Y:S01]  /*f380*/  @P1 FFMA.FTZ R6, R3, R12, R4 ;  /* 0x0000000c03061223 */ /* 0x008fe20000010004 */
[----:B------:R-:W-:Y:S02]  /*f390*/  IMAD R4, R0, UR4, RZ ;  /* 0x0000000400047c24 */ /* 0x000fe4000f8e02ff */
[----:B------:R-:W-:Y:S01]  /*f3a0*/  LOP3.LUT R233, R233, 0x7, R235, 0xf8, !PT ;  /* 0x00000007e9e97812 */ /* 0x000fe200078ef8eb */
[----:B------:R1:W2:Y:S04]  /*f3b0*/  LDS.128 R40, [R14+UR5] ;  /* 0x000000050e287984 */ /* 0x0002a80008000c00 */
[----:B------:R1:W3:Y:S04]  /*f3c0*/  LDS.128 R36, [R14+UR5+0x800] ;  /* 0x000800050e247984 */ /* 0x0002e80008000c00 */
        /* <DEDUP_REMOVED lines=8> */
[----:B------:R-:W-:Y:S01]  /*f450*/  VIADD R9, R9, -UR6 ;  /* 0x8000000609097c36 */ /* 0x000fe20008000000 */
[----:B------:R-:W-:Y:S01]  /*f460*/  IADD3 R3, P0, PT, R0, R233, RZ ;  /* 0x000000e900037210 */ /* 0x000fe20007f1e0ff */
[----:B-1----:R-:W-:-:S03]  /*f470*/  VIADD R2, R233, 0x8 ;  /* 0x00000008e9027836 */ /* 0x002fc60000000000 */
[-C--:B------:R-:W-:Y:S02]  /*f480*/  ISETP.GE.AND P2, PT, R233, R9.reuse, PT ;  /* 0x00000009e900720c */ /* 0x080fe40003f46270 */
[----:B------:R-:W-:Y:S02]  /*f490*/  ISETP.GE.AND P1, PT, R2, R9, PT ;  /* 0x000000090200720c */ /* 0x000fe40003f26270 */
[----:B------:R-:W-:Y:S02]  /*f4a0*/  LEA.HI.X.SX32 R0, R0, RZ, 0x1, P0 ;  /* 0x000000ff00007211 */ /* 0x000fe400000f0eff */
[----:B-----5:R-:W-:-:S04]  /*f4b0*/  LEA R2, P0, R3, UR4, 0x2 ;  /* 0x0000000403027c11 */ /* 0x020fc8000f8010ff */
[----:B------:R-:W-:-:S05]  /*f4c0*/  LEA.HI.X R3, R3, UR5, R0, 0x2, P0 ;  /* 0x0000000503037c11 */ /* 0x000fca00080f1400 */
[----:B------:R1:W-:Y:S04]  /*f4d0*/  @!P2 STG.E desc[UR26][R2.64], R7 ;  /* 0x000000070200a986 */ /* 0x0003e8000c10191a */
[----:B------:R1:W-:Y:S02]  /*f4e0*/  @!P1 STG.E desc[UR26][R2.64+0x20], R6 ;  /* 0x0000200602009986 */ /* 0x0003e4000c10191a */
.L_x_1974:
[----:B------:R-:W-:Y:S05]  /*f4f0*/  BSYNC.RECONVERGENT B0 ;  /* 0x0000000000007941 */ /* 0x000fea0003800200 */
.L_x_1973:
[----:B------:R-:W5:Y:S01]  /*f500*/  LDCU.64 UR4, c[0x0][0x3f8] ;  /* 0x00007f00ff0477ac */ /* 0x000f620008000a00 */
[----:B------:R-:W-:-:S04]  /*f510*/  LOP3.LUT R0, R44, 0xffc, RZ, 0xc0, !PT ;  /* 0x00000ffc2c007812 */ /* 0x000fc800078ec0ff */
[----:B------:R-:W-:-:S04]  /*f520*/  IADD3 R0, P0, PT, R4, R0, RZ ;  /* 0x0000000004007210 */ /* 0x000fc80007f1e0ff */
[----:B-1----:R-:W-:Y:S02]  /*f530*/  LEA.HI.X.SX32 R3, R4, RZ, 0x1, P0 ;  /* 0x000000ff04037211 */ /* 0x002fe400000f0eff */
[----:B-----5:R-:W-:-:S04]  /*f540*/  LEA R2, P0, R0, UR4, 0x2 ;  /* 0x0000000400027c11 */ /* 0x020fc8000f8010ff */
[----:B------:R-:W-:-:S05]  /*f550*/  LEA.HI.X R3, R0, UR5, R3, 0x2, P0 ;  /* 0x0000000500037c11 */ /* 0x000fca00080f1403 */
[----:B--2---:R-:W-:Y:S04]  /*f560*/  STG.E.128 desc[UR26][R2.64], R40 ;  /* 0x0000002802007986 */ /* 0x004fe8000c101d1a */
[----:B---3--:R-:W-:Y:S04]  /*f570*/  STG.E.128 desc[UR26][R2.64+0x800], R36 ;  /* 0x0008002402007986 */ /* 0x008fe8000c101d1a */
[----:B----4-:R-:W-:Y:S04]  /*f580*/  STG.E.128 desc[UR26][R2.64+0x1000], R32 ;  /* 0x0010002002007986 */ /* 0x010fe8000c101d1a */
[----:B------:R-:W-:Y:S04]  /*f590*/  STG.E.128 desc[UR26][R2.64+0x1800], R28 ;  /* 0x0018001c02007986 */ /* 0x000fe8000c101d1a */
[----:B------:R-:W-:Y:S04]  /*f5a0*/  STG.E.128 desc[UR26][R2.64+0x2000], R24 ;  /* 0x0020001802007986 */ /* 0x000fe8000c101d1a */
[----:B------:R-:W-:Y:S04]  /*f5b0*/  STG.E.128 desc[UR26][R2.64+0x2800], R20 ;  /* 0x0028001402007986 */ /* 0x000fe8000c101d1a */
[----:B------:R-:W-:Y:S04]  /*f5c0*/  STG.E.128 desc[UR26][R2.64+0x3000], R16 ;  /* 0x0030001002007986 */ /* 0x000fe8000c101d1a */
[----:B------:R-:W-:Y:S01]  /*f5d0*/  STG.E.128 desc[UR26][R2.64+0x3800], R12 ;  /* 0x0038000c02007986 */ /* 0x000fe2000c101d1a */
[----:B------:R-:W-:Y:S05]  /*f5e0*/  EXIT ;  /* 0x000000000000794d */ /* 0x000fea0003800000 */
.L_x_1975:
        /* <DEDUP_REMOVED lines=9> */
.L_x_7141:


//--------------------- .text._ZN5flash24flash_fwd_splitkv_kernelI23Flash_fwd_kernel_traitsILi64ELi64ELi256ELi4ELb0ELb0EN7cutlass6half_tE19Flash_kernel_traitsILi64ELi64ELi256ELi4ES3_EELb1ELb0ELb0ELb0ELb1ELb0ELb0ELb0EEEvNS_16Flash_fwd_paramsE --------------------------
	.section	.text._ZN5flash24flash_fwd_splitkv_kernelI23Flash_fwd_kernel_traitsILi64ELi64ELi256ELi4ELb0ELb0EN7cutlass6half_tE19Flash_kernel_traitsILi64ELi64ELi256ELi4ES3_EELb1ELb0ELb0ELb0ELb1ELb0ELb0ELb0EEEvNS_16Flash_fwd_paramsE,"ax",@progbits
	.align	128
        .global         _ZN5flash24flash_fwd_splitkv_kernelI23Flash_fwd_kernel_traitsILi64ELi64ELi256ELi4ELb0ELb0EN7cutlass6half_tE19Flash_kernel_traitsILi64ELi64ELi256ELi4ES3_EELb1ELb0ELb0ELb0ELb1ELb0ELb0ELb0EEEvNS_16Flash_fwd_paramsE
        .type           _ZN5flash24flash_fwd_splitkv_kernelI23Flash_fwd_kernel_traitsILi64ELi64ELi256ELi4ELb0ELb0EN7cutlass6half_tE19Flash_kernel_traitsILi64ELi64ELi256ELi4ES3_EELb1ELb0ELb0ELb0ELb1ELb0ELb0ELb0EEEvNS_16Flash_fwd_paramsE,@function
        .size           _ZN5flash24flash_fwd_splitkv_kernelI23Flash_fwd_kernel_traitsILi64ELi64ELi256ELi4ELb0ELb0EN7cutlass6half_tE19Flash_kernel_traitsILi64ELi64ELi256ELi4ES3_EELb1ELb0ELb0ELb0ELb1ELb0ELb0ELb0EEEvNS_16Flash_fwd_paramsE,(.L_x_7142 - _ZN5flash24flash_fwd_splitkv_kernelI23Flash_fwd_kernel_traitsILi64ELi64ELi256ELi4ELb0ELb0EN7cutlass6half_tE19Flash_kernel_traitsILi64ELi64ELi256ELi4ES3_EELb1ELb0ELb0ELb0ELb1ELb0ELb0ELb0EEEvNS_16Flash_fwd_paramsE)
        .other          _ZN5flash24flash_fwd_splitkv_kernelI23Flash_fwd_kernel_traitsILi64ELi64ELi256ELi4ELb0ELb0EN7cutlass6half_tE19Flash_kernel_traitsILi64ELi64ELi256ELi4ES3_EELb1ELb0ELb0ELb0ELb1ELb0ELb0ELb0EEEvNS_16Flash_fwd_paramsE,@"STO_CUDA_ENTRY STV_DEFAULT"
_ZN5flash24flash_fwd_splitkv_kernelI23Flash_fwd_kernel_traitsILi64ELi64ELi256ELi4ELb0ELb0EN7cutlass6half_tE19Flash_kernel_traitsILi64ELi64ELi256ELi4ES3_EELb1ELb0ELb0ELb0ELb1ELb0ELb0ELb0EEEvNS_16Flash_fwd_paramsE:
.text._ZN5flash24flash_fwd_splitkv_kernelI23Flash_fwd_kernel_traitsILi64ELi64ELi256ELi4ELb0ELb0EN7cutlass6half_tE19Flash_kernel_traitsILi64ELi64ELi256ELi4ES3_EELb1ELb0ELb0ELb0ELb1ELb0ELb0ELb0EEEvNS_16Flash_fwd_paramsE:
[----:B------:R-:W-:Y:S08]  /*0000*/  LDC R1, c[0x0][0x37c] ;  /* 0x0000df00ff017b82 */ /* 0x000ff00000000800 */
[----:B------:R-:W1:Y:S01]  /*0010*/  LDC.64 R4, c[0x0][0x460] ;  /* 0x00011800ff047b82 */ /* 0x000e620000000a00 */
[----:B------:R-:W2:Y:S01]  /*0020*/  S2R R2, SR_CTAID.Y ;  /* 0x0000000000027919 */ /* 0x000ea20000002600 */
[----:B------:R-:W3:Y:S01]  /*0030*/  LDCU.64 UR16, c[0x0][0x358] ;  /* 0x00006b00ff1077ac */ /* 0x000ee20008000a00 */
[----:B------:R-:W-:Y:S01]  /*0040*/  IMAD.MOV.U32 R236, RZ, RZ, -0x1 ;  /* 0xffffffffffec7424 */ /* 0x000fe200078e00ff */
[----:B------:R-:W4:Y:S04]  /*0050*/  LDCU.64 UR4, c[0x0][0x478] ;  /* 0x00008f00ff0477ac */ /* 0x000f280008000a00 */
[----:B------:R-:W2:Y:S01]  /*0060*/  LDC.64 R6, c[0x0][0x460] ;  /* 0x00011800ff067b82 */ /* 0x000ea20000000a00 */
[----:B------:R-:W3:Y:S07]  /*0070*/  LDCU.64 UR6, c[0x0][0x470] ;  /* 0x00008e00ff0677ac */ /* 0x000eee0008000a00 */
[----:B------:R-:W3:Y:S01]  /*0080*/  LDC.64 R8, c[0x0][0x468] ;  /* 0x00011a00ff087b82 */ /* 0x000ee20000000a00 */
[----:B-1----:R-:W-:-:S02]  /*0090*/  ISETP.NE.U32.AND P0, PT, R4, RZ, PT ;  /* 0x000000ff0400720c */ /* 0x002fc40003f05070 */
[----:B------:R-:W-:Y:S02]  /*00a0*/  ISETP.NE.U32.AND P4, PT, R4, RZ, PT ;  /* 0x000000ff0400720c */ /* 0x000fe40003f85070 */
[C---:B------:R-:W-:Y:S02]  /*00b0*/  ISETP.NE.AND.EX P0, PT, R5.reuse, RZ, PT, P0 ;  /* 0x000000ff0500720c */ /* 0x040fe40003f05300 */
[----:B------:R-:W-:Y:S02]  /*00c0*/  ISETP.NE.AND.EX P4, PT, R5, RZ, PT, P4 ;  /* 0x000000ff0500720c */ /* 0x000fe40003f85340 */
[----:B----4-:R-:W-:Y:S01]  /*00d0*/  ISETP.NE.U32.AND P2, PT, RZ, UR4, PT ;  /* 0x00000004ff007c0c */ /* 0x010fe2000bf45070 */
[C---:B--2---:R-:W-:Y:S01]  /*00e0*/  IMAD.WIDE.U32 R12, R2.reuse, 0x4, R6 ;  /* 0x00000004020c7825 */ /* 0x044fe200078e0006 */
[----:B---3--:R-:W-:Y:S02]  /*00f0*/  ISETP.NE.U32.AND P3, PT, RZ, UR6, PT ;  /* 0x00000006ff007c0c */ /* 0x008fe4000bf65070 */
[----:B------:R-:W-:Y:S01]  /*0100*/  ISETP.NE.AND.EX P2, PT, RZ, UR5, PT, P2 ;  /* 0x00000005ff007c0c */ /* 0x000fe2000bf45320 */
[----:B------:R-:W-:Y:S01]  /*0110*/  IMAD.SHL.U32 R11, R2, 0x4, RZ ;  /* 0x00000004020b7824 */ /* 0x000fe200078e00ff */
[----:B------:R-:W-:-:S03]  /*0120*/  ISETP.NE.AND.EX P3, PT, RZ, UR7, PT, P3 ;  /* 0x00000007ff007c0c */ /* 0x000fc6000bf65330 */
[----:B------:R-:W2:Y:S04]  /*0130*/  @P0 LDG.E R236, desc[UR16][R12.64] ;  /* 0x000000100cec0981 */ /* 0x000ea8000c1e1900 */
[----:B------:R1:W2:Y:S01]  /*0140*/  @P4 LDG.E R15, desc[UR16][R12.64+0x4] ;  /* 0x000004100c0f4981 */ /* 0x0002a2000c1e1900 */
[----:B------:R-:W-:Y:S01]  /*0150*/  SHF.R.U32.HI R10, RZ, 0x1e, R2 ;  /* 0x0000001eff0a7819 */ /* 0x000fe20000011602 */
[----:B------:R-:W-:Y:S02]  /*0160*/  IMAD.MOV.U32 R4, RZ, RZ, RZ ;  /* 0x000000ffff047224 */ /* 0x000fe400078e00ff */
[C---:B------:R-:W-:Y:S01]  /*0170*/  @P2 IADD3 R6, P0, PT, R11.reuse, UR4, RZ ;  /* 0x000000040b062c10 */ /* 0x040fe2000ff1e0ff */
[----:B------:R-:W3:Y:S01]  /*0180*/  LDCU.U8 UR4, c[0x0][0x532] ;  /* 0x0000a640ff0477ac */ /* 0x000ee20008000000 */
[----:B------:R-:W4:Y:S01]  /*0190*/  S2R R31, SR_CTAID.X ;  /* 0x00000000001f7919 */ /* 0x000f220000002500 */
[----:B------:R-:W-:Y:S01]  /*01a0*/  @P3 IADD3 R16, P1, PT, R11, UR6, RZ ;  /* 0x000000060b103c10 */ /* 0x000fe2000ff3e0ff */
[----:B------:R-:W2:Y:S01]  /*01b0*/  @!P4 LDC R196, c[0x0][0x434] ;  /* 0x00010d00ffc4cb82 */ /* 0x000ea20000000800 */
[----:B------:R-:W-:-:S02]  /*01c0*/  @P2 IADD3.X R7, PT, PT, R10, UR5, RZ, P0, !PT ;  /* 0x000000050a072c10 */ /* 0x000fc400087fe4ff */
        /* <DEDUP_REMOVED lines=22> */
.L_x_1976:
[----:B------:R-:W-:Y:S01]  /*0330*/  @!P2 ISETP.NE.U32.AND P0, PT, R6, RZ, PT ;  /* 0x000000ff0600a20c */ /* 0x000fe20003f05070 */
[----:B------:R-:W-:-:S12]  /*0340*/  @!P3 EXIT ;  /* 0x000000000000b94d */ /* 0x000fd80003800000 */
[----:B------:R-:W2:Y:S01]  /*0350*/  LDCU UR5, c[0x0][0x438] ;  /* 0x00008700ff0577ac */ /* 0x000ea20008000800 */
[----:B------:R-:W-:Y:S01]  /*0360*/  @!P2 ISETP.NE.AND.EX P0, PT, R7, RZ, PT, P0 ;  /* 0x000000ff0700a20c */ /* 0x000fe20003f05300 */
[----:B------:R-:W3:Y:S01]  /*0370*/  S2R R27, SR_CTAID.Z ;  /* 0x00000000001b7919 */ /* 0x000ee20000002700 */
[----:B------:R-:W4:Y:S02]  /*0380*/  LDCU UR14, c[0x0][0x508] ;  /* 0x0000a100ff0e77ac */ /* 0x000f240008000800 */
[----:B------:R-:W-:Y:S01]  /*0390*/  @!P2 SEL R6, R0, RZ, P0 ;  /* 0x000000ff0006a207 */ /* 0x000fe20000000000 */
[--C-:B-----5:R-:W-:Y:S01]  /*03a0*/  @P2 IMAD.IADD R0, R3, 0x1, -R4.reuse ;  /* 0x0000000103002824 */ /* 0x120fe200078e0a04 */
[----:B------:R-:W1:Y:S01]  /*03b0*/  S2R R227, SR_TID.X ;  /* 0x0000000000e37919 */ /* 0x000e620000002100 */
[----:B------:R-:W-:Y:S01]  /*03c0*/  VIADD R3, R31, 0x1 ;  /* 0x000000011f037836 */ /* 0x000fe20000000000 */
[----:B------:R-:W-:-:S03]  /*03d0*/  @!P2 IADD3 R0, PT, PT, R6, R9, -R4 ;  /* 0x000000090600a210 */ /* 0x000fc60007ffe804 */
[----:B------:R-:W-:Y:S02]  /*03e0*/  IMAD R3, R3, 0x40, -R196 ;  /* 0x0000004003037824 */ /* 0x000fe400078e0ac4 */
[----:B------:R-:W-:Y:S01]  /*03f0*/  VIADD R8, R0, 0xff ;  /* 0x000000ff00087836 */ /* 0x000fe20000000000 */
[----:B--2---:R-:W-:-:S04]  /*0400*/  UIADD3 UR5, UPT, UPT, UR5, 0xff, URZ ;  /* 0x000000ff05057890 */ /* 0x004fc8000fffe0ff */
[----:B------:R-:W-:Y:S02]  /*0410*/  SHF.R.S32.HI R7, RZ, 0x1f, R8 ;  /* 0x0000001fff077819 */ /* 0x000fe40000011408 */
[----:B----4-:R-:W-:Y:S01]  /*0420*/  IADD3 R6, PT, PT, R8, UR14, R3 ;  /* 0x0000000e08067c10 */ /* 0x010fe2000fffe003 */
[----:B------:R-:W-:Y:S01]  /*0430*/  USHF.R.S32.HI UR4, URZ, 0x1f, UR5 ;  /* 0x0000001fff047899 */ /* 0x000fe20008011405 */
[----:B------:R-:W-:Y:S01]  /*0440*/  LEA.HI R7, R7, R8, RZ, 0x8 ;  /* 0x0000000807077211 */ /* 0x000fe200078f40ff */
[----:B------:R-:W-:Y:S01]  /*0450*/  IMAD.MOV.U32 R8, RZ, RZ, R2 ;  /* 0x000000ffff087224 */ /* 0x000fe200078e0002 */
[----:B------:R-:W-:Y:S01]  /*0460*/  SHF.R.S32.HI R3, RZ, 0x1f, R6 ;  /* 0x0000001fff037819 */ /* 0x000fe20000011406 */
[----:B------:R-:W-:Y:S01]  /*0470*/  ULEA.HI UR4, UR4, UR5, URZ, 0x8 ;  /* 0x0000000504047291 */ /* 0x000fe2000f8f40ff */
[----:B------:R-:W-:Y:S02]  /*0480*/  SHF.R.S32.HI R7, RZ, 0x8, R7 ;  /* 0x00000008ff077819 */ /* 0x000fe40000011407 */
[----:B------:R-:W-:Y:S01]  /*0490*/  LEA.HI R3, R3, R6, RZ, 0x8 ;  /* 0x0000000603037211 */ /* 0x000fe200078f40ff */
[----:B------:R-:W-:-:S03]  /*04a0*/  USHF.R.S32.HI UR4, URZ, 0x8, UR4 ;  /* 0x00000008ff047899 */ /* 0x000fc60008011404 */
[----:B------:R-:W-:-:S04]  /*04b0*/  SHF.R.S32.HI R6, RZ, 0x8, R3 ;  /* 0x00000008ff067819 */ /* 0x000fc80000011403 */
[----:B------:R-:W-:-:S04]  /*04c0*/  VIMNMX3 R3, R7, UR4, R6, PT ;  /* 0x0000000407037c0f */ /* 0x000fc8000b800106 */
[----:B------:R-:W-:-:S13]  /*04d0*/  ISETP.GT.AND P0, PT, R3, RZ, PT ;  /* 0x000000ff0300720c */ /* 0x000fda0003f04270 */
[----:B-1-3--:R-:W-:Y:S05]  /*04e0*/  @P0 BRA `(.L_x_1977) ;  /* 0x0000000400980947 */ /* 0x00afea0003800000 */
[----:B------:R-:W-:Y:S01]  /*04f0*/  ISETP.NE.AND P0, PT, R236, -0x1, PT ;  /* 0xffffffffec00780c */ /* 0x000fe20003f05270 */
[----:B------:R-:W1:Y:S01]  /*0500*/  LDC.64 R4, c[0x0][0x408] ;  /* 0x00010200ff047b82 */ /* 0x000e620000000a00 */
[----:B------:R-:W-:Y:S01]  /*0510*/  IADD3 R196, PT, PT, -R195, R196, RZ ;  /* 0x000000c4c3c47210 */ /* 0x000fe20007ffe1ff */
[----:B------:R-:W2:Y:S01]  /*0520*/  LDCU.64 UR4, c[0x0][0x410] ;  /* 0x00008200ff0477ac */ /* 0x000ea20008000a00 */
[----:B------:R-:W-:Y:S01]  /*0530*/  SHF.R.U32.HI R9, RZ, 0x3, R227 ;  /* 0x00000003ff097819 */ /* 0x000fe200000116e3 */
[----:B------:R-:W-:Y:S01]  /*0540*/  IMAD.MOV.U32 R13, RZ, RZ, RZ ;  /* 0x000000ffff0d7224 */ /* 0x000fe200078e00ff */
[----:B------:R-:W-:Y:S01]  /*0550*/  SHF.L.U32 R0, R227, 0x3, RZ ;  /* 0x00000003e3007819 */ /* 0x000fe200000006ff */
[----:B------:R-:W3:Y:S01]  /*0560*/  LDCU UR6, c[0x0][0x3e0] ;  /* 0x00007c00ff0677ac */ /* 0x000ee20008000800 */
[CC--:B------:R-:W-:Y:S01]  /*0570*/  ISETP.GE.AND P4, PT, R9.reuse, R196.reuse, PT ;  /* 0x000000c40900720c */ /* 0x0c0fe20003f86270 */
[C---:B------:R-:W-:Y:S01]  /*0580*/  VIADD R17, R9.reuse, 0x10 ;  /* 0x0000001009117836 */ /* 0x040fe20000000000 */
[----:B------:R-:W-:Y:S01]  /*0590*/  LOP3.LUT R12, R0, 0x38, RZ, 0xc0, !PT ;  /* 0x00000038000c7812 */ /* 0x000fe200078ec0ff */
[----:B------:R-:W-:Y:S01]  /*05a0*/  BSSY.RECONVERGENT B0, `(.L_x_1978) ;  /* 0x0000029000007945 */ /* 0x000fe20003800200 */
[----:B------:R-:W-:Y:S01]  /*05b0*/  IADD3 R15, PT, PT, R9, 0x20, RZ ;  /* 0x00000020090f7810 */ /* 0x000fe20007ffe0ff */
[----:B------:R-:W4:Y:S01]  /*05c0*/  @!P0 LDC.64 R6, c[0x0][0x400] ;  /* 0x00010000ff068b82 */ /* 0x000f220000000a00 */
[----:B------:R-:W-:-:S02]  /*05d0*/  ISETP.GE.AND P3, PT, R17, R196, PT ;  /* 0x000000c41100720c */ /* 0x000fc40003f66270 */
[----:B------:R-:W-:Y:S01]  /*05e0*/  ISETP.GE.AND P2, PT, R15, R196, PT ;  /* 0x000000c40f00720c */ /* 0x000fe20003f46270 */
[----:B-1----:R-:W-:-:S04]  /*05f0*/  IMAD.WIDE.U32 R12, R195, R4, R12 ;  /* 0x00000004c30c7225 */ /* 0x002fc800078e000c */
[----:B------:R-:W-:Y:S01]  /*0600*/  IMAD R0, R195, R5, R13 ;  /* 0x00000005c3007224 */ /* 0x000fe200078e020d */
[----:B------:R-:W-:Y:S01]  /*0610*/  IADD3 R13, PT, PT, R9, 0x30, RZ ;  /* 0x00000030090d7810 */ /* 0x000fe20007ffe0ff */
[----:B---3--:R-:W-:-:S03]  /*0620*/  IMAD R8, R8, UR6, R27 ;  /* 0x0000000608087c24 */ /* 0x008fc6000f8e021b */
[----:B------:R-:W-:Y:S01]  /*0630*/  ISETP.GE.AND P1, PT, R13, R196, PT ;  /* 0x000000c40d00720c */ /* 0x000fe20003f26270 */
[----:B----4-:R-:W-:-:S04]  /*0640*/  @!P0 IMAD.WIDE.U32 R10, R2, R6, RZ ;  /* 0x00000006020a8225 */ /* 0x010fc800078e00ff */
[----:B------:R-:W-:Y:S02]  /*0650*/  @!P0 IMAD R7, R2, R7, R11 ;  /* 0x0000000702078224 */ /* 0x000fe400078e020b */
[----:B------:R-:W-:-:S04]  /*0660*/  @P0 IMAD.WIDE.U32 R2, R236, R4, RZ ;  /* 0x00000004ec020225 */ /* 0x000fc800078e00ff */
[----:B------:R-:W-:Y:S01]  /*0670*/  @P0 IMAD R7, R236, R5, R3 ;  /* 0x00000005ec070224 */ /* 0x000fe200078e0203 */
[----:B------:R-:W-:Y:S02]  /*0680*/  @P0 MOV R10, R2 ;  /* 0x00000002000a0202 */ /* 0x000fe40000000f00 */
[----:B------:R-:W1:Y:S02]  /*0690*/  @!P4 LDC.64 R2, c[0x0][0x3f0] ;  /* 0x0000fc00ff02cb82 */ /* 0x000e640000000a00 */
[----:B------:R-:W-:-:S05]  /*06a0*/  IADD3 R6, P0, PT, R10, R12, RZ ;  /* 0x0000000c0a067210 */ /* 0x000fca0007f1e0ff */
[----:B------:R-:W-:Y:S02]  /*06b0*/  IMAD.X R7, R7, 0x1, R0, P0 ;  /* 0x0000000107077824 */ /* 0x000fe400000e0600 */
[C---:B--2---:R-:W-:Y:S01]  /*06c0*/  IMAD.WIDE.U32 R6, R27.reuse, UR4, R6 ;  /* 0x000000041b067c25 */ /* 0x044fe2000f8e0006 */
[----:B------:R-:W2:Y:S03]  /*06d0*/  LDCU UR4, c[0x0][0x434] ;  /* 0x00008680ff0477ac */ /* 0x000ea60008000800 */
[----:B------:R-:W-:Y:S01]  /*06e0*/  IMAD R11, R27, UR5, R7 ;  /* 0x000000051b0b7c24 */ /* 0x000fe2000f8e0207 */
[----:B------:R-:W-:-:S05]  /*06f0*/  @!P4 MOV R10, R6 ;  /* 0x00000006000ac202 */ /* 0x000fca0000000f00 */
[----:B------:R-:W-:-:S04]  /*0700*/  @!P4 IMAD.WIDE.U32 R18, R9, R4, R10 ;  /* 0x000000040912c225 */ /* 0x000fc800078e000a */
[----:B------:R-:W-:Y:S01]  /*0710*/  @!P4 IMAD R0, R9, R5, R19 ;  /* 0x000000050900c224 */ /* 0x000fe200078e0213 */
[----:B-1----:R-:W-:-:S04]  /*0720*/  @!P4 LEA R2, P0, R18, R2, 0x1 ;  /* 0x000000021202c211 */ /* 0x002fc800078008ff */
[----:B------:R-:W-:Y:S01]  /*0730*/  @!P4 LEA.HI.X R3, R18, R3, R0, 0x1, P0 ;  /* 0x000000031203c211 */ /* 0x000fe200000f0c00 */
[----:B--2---:R-:W-:-:S04]  /*0740*/  IMAD R8, R8, UR4, R195 ;  /* 0x0000000408087c24 */ /* 0x004fc8000f8e02c3 */
        /* <DEDUP_REMOVED lines=14> */
.L_x_1979:
[----:B------:R-:W-:Y:S05]  /*0830*/  BSYNC.RECONVERGENT B0 ;  /* 0x0000000000007941 */ /* 0x000fea0003800200 */
.L_x_1978:
        /* <DEDUP_REMOVED lines=14> */
.L_x_1981:
[----:B------:R-:W-:Y:S05]  /*0920*/  BSYNC.RECONVERGENT B0 ;  /* 0x0000000000007941 */ /* 0x000fea0003800200 */
.L_x_1980:
[----:B------:R-:W-:Y:S04]  /*0930*/  BSSY.RECONVERGENT B0, `(.L_x_1982) ;  /* 0x000000d000007945 */ /* 0x000fe80003800200 */
[----:B------:R-:W-:Y:S05]  /*0940*/  @P1 BRA `(.L_x_1983) ;  /* 0x00000000002c1947 */ /* 0x000fea0003800000 */
[----:B-123--:R-:W-:Y:S01]  /*0950*/  IADD3 R3, P0, PT, R9, 0x30, RZ ;  /* 0x0000003009037810 */ /* 0x00efe20007f1e0ff */
[----:B------:R-:W1:Y:S03]  /*0960*/  LDCU.64 UR4, c[0x0][0x3f0] ;  /* 0x00007e00ff0477ac */ /* 0x000e660008000a00 */
[----:B------:R-:W-:-:S05]  /*0970*/  IADD3.X R7, PT, PT, RZ, RZ, RZ, P0, !PT ;  /* 0x000000ffff077210 */ /* 0x000fca00007fe4ff */
[----:B------:R-:W-:Y:S01]  /*0980*/  IMAD R0, R7, R4, RZ ;  /* 0x0000000407007224 */ /* 0x000fe200078e02ff */
[----:B------:R-:W-:-:S03]  /*0990*/  MOV R7, R11 ;  /* 0x0000000b00077202 */ /* 0x000fc60000000f00 */
[----:B------:R-:W-:-:S04]  /*09a0*/  IMAD.WIDE.U32 R6, R3, R4, R6 ;  /* 0x0000000403067225 */ /* 0x000fc800078e0006 */
[----:B------:R-:W-:Y:S01]  /*09b0*/  IMAD R3, R3, R5, R0 ;  /* 0x0000000503037224 */ /* 0x000fe200078e0200 */
[----:B-1----:R-:W-:-:S04]  /*09c0*/  LEA R2, P0, R6, UR4, 0x1 ;  /* 0x0000000406027c11 */ /* 0x002fc8000f8008ff */
[----:B------:R-:W-:-:S04]  /*09d0*/  IADD3 R3, PT, PT, R7, R3, RZ ;  /* 0x0000000307037210 */ /* 0x000fc80007ffe0ff */
[----:B------:R-:W-:-:S05]  /*09e0*/  LEA.HI.X R3, R6, UR5, R3, 0x1, P0 ;  /* 0x0000000506037c11 */ /* 0x000fca00080f0c03 */
[----:B------:R4:W-:Y:S02]  /*09f0*/  STG.E.128 desc[UR16][R2.64], RZ ;  /* 0x000000ff02007986 */ /* 0x0009e4000c101d10 */
.L_x_1983:
[----:B------:R-:W-:Y:S05]  /*0a00*/  BSYNC.RECONVERGENT B0 ;  /* 0x0000000000007941 */ /* 0x000fea0003800200 */
.L_x_1982:
[----:B------:R-:W5:Y:S01]  /*0a10*/  LDCU.64 UR4, c[0x0][0x420] ;  /* 0x00008400ff0477ac */ /* 0x000f620008000a00 */
[----:B------:R-:W-:-:S04]  /*0a20*/  LOP3.LUT P4, R227, R227, 0x7, RZ, 0xc0, !PT ;  /* 0x00000007e3e37812 */ /* 0x000fc8000788c0ff */
[----:B------:R-:W-:Y:S02]  /*0a30*/  ISETP.GE.OR P4, PT, R9, R196, P4 ;  /* 0x000000c40900720c */ /* 0x000fe40002786670 */
[C---:B------:R-:W-:Y:S02]  /*0a40*/  ISETP.NE.OR P3, PT, R227.reuse, RZ, P3 ;  /* 0x000000ffe300720c */ /* 0x040fe40001f65670 */
[C---:B------:R-:W-:Y:S02]  /*0a50*/  ISETP.NE.OR P2, PT, R227.reuse, RZ, P2 ;  /* 0x000000ffe300720c */ /* 0x040fe40001745670 */
[C---:B------:R-:W-:Y:S02]  /*0a60*/  IADD3 R9, P0, PT, R8.reuse, R9, RZ ;  /* 0x0000000908097210 */ /* 0x040fe40007f1e0ff */
[----:B------:R-:W-:Y:S02]  /*0a70*/  ISETP.NE.OR P1, PT, R227, RZ, P1 ;  /* 0x000000ffe300720c */ /* 0x000fe40000f25670 */
[----:B------:R-:W-:-:S02]  /*0a80*/  LEA.HI.X.SX32 R8, R8, RZ, 0x1, P0 ;  /* 0x000000ff08087211 */ /* 0x000fc400000f0eff */
[C---:B-----5:R-:W-:Y:S01]  /*0a90*/  LEA R4, P0, R9.reuse, UR4, 0x2 ;  /* 0x0000000409047c11 */ /* 0x060fe2000f8010ff */
[----:B-1234-:R-:W-:Y:S02]  /*0aa0*/  @!P4 IMAD.MOV.U32 R3, RZ, RZ, 0x7f800000 ;  /* 0x7f800000ff03c424 */ /* 0x01efe400078e00ff */
[----:B------:R-:W-:Y:S01]  /*0ab0*/  @!P3 IMAD.MOV.U32 R2, RZ, RZ, 0x7f800000 ;  /* 0x7f800000ff02b424 */ /* 0x000fe200078e00ff */
[----:B------:R-:W-:Y:S01]  /*0ac0*/  LEA.HI.X R5, R9, UR5, R8, 0x2, P0 ;  /* 0x0000000509057c11 */ /* 0x000fe200080f1408 */
[----:B------:R-:W-:-:S04]  /*0ad0*/  @!P2 IMAD.MOV.U32 R0, RZ, RZ, 0x7f800000 ;  /* 0x7f800000ff00a424 */ /* 0x000fc800078e00ff */
[----:B------:R1:W-:Y:S04]  /*0ae0*/  @!P4 STG.E desc[UR16][R4.64], R3 ;  /* 0x000000030400c986 */ /* 0x0003e8000c101910 */
[----:B------:R1:W-:Y:S04]  /*0af0*/  @!P3 STG.E desc[UR16][R4.64+0x40], R2 ;  /* 0x000040020400b986 */ /* 0x0003e8000c101910 */
[----:B------:R1:W-:Y:S01]  /*0b00*/  @!P2 STG.E desc[UR16][R4.64+0x80], R0 ;  /* 0x000080000400a986 */ /* 0x0003e2000c101910 */
[----:B------:R-:W-:Y:S05]  /*0b10*/  @P1 EXIT ;  /* 0x000000000000194d */ /* 0x000fea0003800000 */
[----:B-1----:R-:W-:-:S05]  /*0b20*/  MOV R3, 0x7f800000 ;  /* 0x7f80000000037802 */ /* 0x002fca0000000f00 */
[----:B------:R-:W-:Y:S01]  /*0b30*/  STG.E desc[UR16][R4.64+0xc0], R3 ;  /* 0x0000c00304007986 */ /* 0x000fe2000c101910 */
[----:B------:R-:W-:Y:S05]  /*0b40*/  EXIT ;  /* 0x000000000000794d */ /* 0x000fea0003800000 */
.L_x_1977:
        /* <DEDUP_REMOVED lines=10> */
.L_x_1984:
[----:B------:R-:W-:Y:S05]  /*0bf0*/  BRA.U !UP1, `(.L_x_1985) ;  /* 0x0000000509847547 */ /* 0x000fea000b800000 */
[----:B-1----:R-:W1:Y:S01]  /*0c00*/  LDC R9, c[0x0][0x4f0] ;  /* 0x00013c00ff097b82 */ /* 0x002e620000000800 */
[----:B------:R-:W-:Y:S01]  /*0c10*/  LEA R4, R3, 0xffffff00, 0x8 ;  /* 0xffffff0003047811 */ /* 0x000fe200078e40ff */
[----:B------:R-:W2:Y:S03]  /*0c20*/  LDCU.64 UR4, c[0x0][0x4e8] ;  /* 0x00009d00ff0477ac */ /* 0x000ea60008000a00 */
[----:B------:R-:W-:Y:S01]  /*0c30*/  IABS R5, R4 ;  /* 0x0000000400057213 */ /* 0x000fe20000000000 */
[----:B------:R-:W3:Y:S04]  /*0c40*/  LDCU.64 UR6, c[0x0][0x3a0] ;  /* 0x00007400ff0677ac */ /* 0x000ee80008000a00 */
[----:B-----5:R-:W-:Y:S01]  /*0c50*/  IMAD.MOV.U32 R8, RZ, RZ, R5 ;  /* 0x000000ffff087224 */ /* 0x020fe200078e0005 */
        /* <DEDUP_REMOVED lines=21> */
[----:B--2---:R-:W-:-:S04]  /*0db0*/  IMAD.WIDE.U32 R6, R2, UR4, RZ ;  /* 0x0000000402067c25 */ /* 0x004fc8000f8e00ff */
[----:B------:R-:W-:Y:S01]  /*0dc0*/  IMAD R241, R2, UR5, R7 ;  /* 0x0000000502f17c24 */ /* 0x000fe2000f8e0207 */
[----:B------:R-:W1:Y:S01]  /*0dd0*/  LDCU.64 UR4, c[0x0][0x3a8] ;  /* 0x00007500ff0477ac */ /* 0x000e620008000a00 */
[----:B------:R-:W-:Y:S02]  /*0de0*/  @P0 IADD3 R5, PT, PT, R5, 0x1, RZ ;  /* 0x0000000105050810 */ /* 0x000fe40007ffe0ff */
[----:B------:R-:W-:-:S04]  /*0df0*/  LEA R240, P0, R6, UR8, 0x2 ;  /* 0x0000000806f07c11 */ /* 0x000fc8000f8010ff */
[----:B------:R-:W-:Y:S01]  /*0e00*/  @!P1 IMAD.MOV R5, RZ, RZ, -R5 ;  /* 0x000000ffff059224 */ /* 0x000fe200078e0a05 */
[----:B------:R-:W-:Y:S02]  /*0e10*/  LEA.HI.X R241, R6, UR9, R241, 0x2, P0 ;  /* 0x0000000906f17c11 */ /* 0x000fe400080f14f1 */
[----:B------:R-:W-:Y:S01]  /*0e20*/  @!P2 LOP3.LUT R5, RZ, R9, RZ, 0x33, !PT ;  /* 0x00000009ff05a212 */ /* 0x000fe200078e33ff */
[----:B------:R-:W2:Y:S04]  /*0e30*/  LDC R6, c[0x0][0x3e8] ;  /* 0x0000fa00ff067b82 */ /* 0x000ea80000000800 */
[----:B------:R-:W-:-:S05]  /*0e40*/  IMAD.WIDE R16, R5, 0x4, R240 ;  /* 0x0000000405107825 */ /* 0x000fca00078e02f0 */
[----:B------:R-:W2:Y:S01]  /*0e50*/  LDG.E R8, desc[UR16][R16.64] ;  /* 0x0000001010087981 */ /* 0x000ea2000c1e1900 */
[----:B------:R-:W-:Y:S01]  /*0e60*/  IMAD.MOV.U32 R12, RZ, RZ, RZ ;  /* 0x000000ffff0c7224 */ /* 0x000fe200078e00ff */
[----:B---3--:R-:W-:Y:S01]  /*0e70*/  MOV R188, UR10 ;  /* 0x0000000a00bc7c02 */ /* 0x008fe20008000f00 */
[----:B------:R-:W-:Y:S01]  /*0e80*/  IMAD.MOV R5, RZ, RZ, -R5 ;  /* 0x000000ffff057224 */ /* 0x000fe200078e0a05 */
[----:B------:R-:W-:Y:S01]  /*0e90*/  MOV R189, UR11 ;  /* 0x0000000b00bd7c02 */ /* 0x000fe20008000f00 */
[----:B----4-:R-:W-:Y:S02]  /*0ea0*/  IMAD.U32 R212, RZ, RZ, UR12 ;  /* 0x0000000cffd47e24 */ /* 0x010fe4000f8e00ff */
[----:B------:R-:W-:Y:S02]  /*0eb0*/  IMAD R4, R9, R5, R4 ;  /* 0x0000000509047224 */ /* 0x000fe400078e0204 */
[----:B------:R-:W-:-:S03]  /*0ec0*/  IMAD.U32 R213, RZ, RZ, UR13 ;  /* 0x0000000dffd57e24 */ /* 0x000fc6000f8e00ff */
[----:B------:R-:W-:Y:S02]  /*0ed0*/  SHF.R.S32.HI R5, RZ, 0x1f, R4 ;  /* 0x0000001fff057819 */ /* 0x000fe40000011404 */
[----:B--2---:R-:W-:-:S04]  /*0ee0*/  IABS R10, R6 ;  /* 0x00000006000a7213 */ /* 0x004fc80000000000 */
[----:B------:R-:W2:Y:S08]  /*0ef0*/  I2F.RP R14, R10 ;  /* 0x0000000a000e7306 */ /* 0x000eb00000209400 */
[----:B--2---:R-:W2:Y:S02]  /*0f00*/  MUFU.RCP R13, R14 ;  /* 0x0000000e000d7308 */ /* 0x004ea40000001000 */
[----:B--2---:R-:W-:-:S06]  /*0f10*/  IADD3 R13, PT, PT, R13, 0xffffffe, RZ ;  /* 0x0ffffffe0d0d7810 */ /* 0x004fcc0007ffe0ff */
[----:B------:R-:W2:Y:S02]  /*0f20*/  F2I.FTZ.U32.TRUNC.NTZ R13, R13 ;  /* 0x0000000d000d7305 */ /* 0x000ea4000021f000 */
[----:B--2---:R-:W-:-:S05]  /*0f30*/  IADD3 R7, PT, PT, RZ, -R13, RZ ;  /* 0x8000000dff077210 */ /* 0x004fca0007ffe0ff */
[----:B------:R-:W-:Y:S01]  /*0f40*/  IMAD R11, R7, R10, RZ ;  /* 0x0000000a070b7224 */ /* 0x000fe200078e02ff */
[----:B------:R-:W-:-:S03]  /*0f50*/  IABS R7, R27 ;  /* 0x0000001b00077213 */ /* 0x000fc60000000000 */
[----:B------:R-:W-:Y:S01]  /*0f60*/  IMAD.HI.U32 R11, R13, R11, R12 ;  /* 0x0000000b0d0b7227 */ /* 0x000fe200078e000c */
[----:B------:R-:W-:-:S05]  /*0f70*/  MOV R12, R7 ;  /* 0x00000007000c7202 */ /* 0x000fca0000000f00 */
        /* <DEDUP_REMOVED lines=9> */
[----:B------:R-:W-:-:S07]  /*1010*/  ISETP.GE.AND P0, PT, R10, RZ, PT ;  /* 0x000000ff0a00720c */ /* 0x000fce0003f06270 */
[----:B------:R-:W-:-:S06]  /*1020*/  @P2 IADD3 R7, PT, PT, R7, 0x1, RZ ;  /* 0x0000000107072810 */ /* 0x000fcc0007ffe0ff */
[----:B------:R-:W-:Y:S02]  /*1030*/  @!P0 IADD3 R7, PT, PT, -R7, RZ, RZ ;  /* 0x000000ff07078210 */ /* 0x000fe40007ffe1ff */
[----:B------:R-:W-:Y:S01]  /*1040*/  @!P1 LOP3.LUT R7, RZ, R6, RZ, 0x33, !PT ;  /* 0x00000006ff079212 */ /* 0x000fe200078e33ff */
[C---:B------:R-:W-:Y:S02]  /*1050*/  IMAD R6, R5.reuse, R212, RZ ;  /* 0x000000d405067224 */ /* 0x040fe400078e02ff */
[----:B------:R-:W-:Y:S02]  /*1060*/  IMAD R5, R5, R188, RZ ;  /* 0x000000bc05057224 */ /* 0x000fe400078e02ff */
[C---:B------:R-:W-:Y:S02]  /*1070*/  IMAD R6, R4.reuse, R213, R6 ;  /* 0x000000d504067224 */ /* 0x040fe400078e0206 */
[----:B------:R-:W-:Y:S01]  /*1080*/  IMAD R5, R4, R189, R5 ;  /* 0x000000bd04057224 */ /* 0x000fe200078e0205 */
[----:B------:R-:W-:Y:S01]  /*1090*/  SHF.R.S32.HI R13, RZ, 0x1f, R8 ;  /* 0x0000001fff0d7819 */ /* 0x000fe20000011408 */
[----:B------:R-:W-:-:S04]  /*10a0*/  IMAD.WIDE.U32 R10, R8, UR6, RZ ;  /* 0x00000006080a7c25 */ /* 0x000fc8000f8e00ff */
[C---:B------:R-:W-:Y:S02]  /*10b0*/  IMAD R15, R13.reuse, UR6, RZ ;  /* 0x000000060d0f7c24 */ /* 0x040fe4000f8e02ff */
[----:B-1----:R-:W-:Y:S02]  /*10c0*/  IMAD R13, R13, UR4, RZ ;  /* 0x000000040d0d7c24 */ /* 0x002fe4000f8e02ff */
[C---:B------:R-:W-:Y:S02]  /*10d0*/  IMAD R15, R8.reuse, UR7, R15 ;  /* 0x00000007080f7c24 */ /* 0x040fe4000f8e020f */
[C---:B------:R-:W-:Y:S02]  /*10e0*/  IMAD R13, R8.reuse, UR5, R13 ;  /* 0x00000005080d7c24 */ /* 0x040fe4000f8e020d */
[----:B------:R-:W-:Y:S01]  /*10f0*/  IMAD.WIDE.U32 R8, R8, UR4, RZ ;  /* 0x0000000408087c25 */ /* 0x000fe2000f8e00ff */
[----:B------:R-:W1:Y:S01]  /*1100*/  LDCU.128 UR4, c[0x0][0x3d0] ;  /* 0x00007a00ff0477ac */ /* 0x000e620008000c00 */
[----:B------:R-:W-:-:S03]  /*1110*/  IADD3 R11, PT, PT, R11, R15, RZ ;  /* 0x0000000f0b0b7210 */ /* 0x000fc60007ffe0ff */
[----:B------:R-:W-:Y:S01]  /*1120*/  IADD3 R9, PT, PT, R9, R13, RZ ;  /* 0x0000000d09097210 */ /* 0x000fe20007ffe0ff */
[----:B------:R-:W-:-:S04]  /*1130*/  IMAD.WIDE.U32 R10, R4, R212, R10 ;  /* 0x000000d4040a7225 */ /* 0x000fc800078e000a */
[----:B------:R-:W-:Y:S01]  /*1140*/  IMAD.WIDE.U32 R8, R4, R188, R8 ;  /* 0x000000bc04087225 */ /* 0x000fe200078e0008 */
[----:B------:R-:W-:Y:S02]  /*1150*/  SHF.R.S32.HI R4, RZ, 0x1f, R7 ;  /* 0x0000001fff047819 */ /* 0x000fe40000011407 */
[----:B------:R-:W-:Y:S01]  /*1160*/  IADD3 R11, PT, PT, R11, R6, RZ ;  /* 0x000000060b0b7210 */ /* 0x000fe20007ffe0ff */
[----:B------:R-:W-:Y:S02]  /*1170*/  IMAD.IADD R9, R9, 0x1, R5 ;  /* 0x0000000109097824 */ /* 0x000fe400078e0205 */
[C---:B-1----:R-:W-:Y:S02]  /*1180*/  IMAD R6, R4.reuse, UR4, RZ ;  /* 0x0000000404067c24 */ /* 0x042fe4000f8e02ff */
[----:B------:R-:W-:Y:S02]  /*1190*/  IMAD R4, R4, UR6, RZ ;  /* 0x0000000604047c24 */ /* 0x000fe4000f8e02ff */
[----:B------:R-:W-:-:S02]  /*11a0*/  IMAD R6, R7, UR5, R6 ;  /* 0x0000000507067c24 */ /* 0x000fc4000f8e0206 */
[----:B------:R-:W-:-:S04]  /*11b0*/  IMAD.WIDE.U32 R32, R7, UR4, R10 ;  /* 0x0000000407207c25 */ /* 0x000fc8000f8e000a */
[----:B------:R-:W-:Y:S01]  /*11c0*/  IMAD R4, R7, UR7, R4 ;  /* 0x0000000707047c24 */ /* 0x000fe2000f8e0204 */
[----:B------:R-:W-:Y:S01]  /*11d0*/  IADD3 R10, PT, PT, R33, R6, RZ ;  /* 0x00000006210a7210 */ /* 0x000fe20007ffe0ff */
[----:B------:R-:W-:-:S05]  /*11e0*/  IMAD.WIDE.U32 R18, R7, UR6, R8 ;  /* 0x0000000607127c25 */ /* 0x000fca000f8e0008 */
[----:B------:R-:W-:Y:S01]  /*11f0*/  IADD3 R15, PT, PT, R19, R4, RZ ;  /* 0x00000004130f7210 */ /* 0x000fe20007ffe0ff */
[----:B------:R-:W-:Y:S06]  /*1200*/  BRA `(.L_x_1986) ;  /* 0x00000004004c7947 */ /* 0x000fec0003800000 */
.L_x_1985:
[----:B------:R-:W-:-:S13]  /*1210*/  ISETP.NE.AND P0, PT, R5, -0x1, PT ;  /* 0xffffffff0500780c */ /* 0x000fda0003f05270 */
[----:B------:R-:W-:Y:S05]  /*1220*/  @P0 BRA `(.L_x_1987) ;  /* 0x0000000000340947 */ /* 0x000fea0003800000 */
[----:B------:R-:W2:Y:S01]  /*1230*/  LDC.64 R212, c[0x0][0x3b8] ;  /* 0x0000ee00ffd47b82 */ /* 0x000ea20000000a00 */
[----:B------:R-:W3:Y:S01]  /*1240*/  LDCU.64 UR4, c[0x0][0x3a0] ;  /* 0x00007400ff0477ac */ /* 0x000ee20008000a00 */
[----:B------:R-:W-:-:S05]  /*1250*/  SHF.R.S32.HI R7, RZ, 0x1f, R4 ;  /* 0x0000001fff077819 */ /* 0x000fca0000011404 */
        /* <DEDUP_REMOVED lines=10> */
.L_x_1987:
[----:B------:R-:W2:Y:S01]  /*1300*/  LDC.64 R212, c[0x0][0x3b8] ;  /* 0x0000ee00ffd47b82 */ /* 0x000ea20000000a00 */
[----:B------:R-:W-:-:S05]  /*1310*/  IADD3 R6, PT, PT, R4, R5, RZ ;  /* 0x0000000504067210 */ /* 0x000fca0007ffe0ff */
[C---:B--2---:R-:W-:Y:S02]  /*1320*/  IMAD R11, R6.reuse, R213, RZ ;  /* 0x000000d5060b7224 */ /* 0x044fe400078e02ff */
[----:B------:R-:W-:-:S05]  /*1330*/  IMAD.WIDE.U32 R6, R6, R212, RZ ;  /* 0x000000d406067225 */ /* 0x000fca00078e00ff */
[----:B------:R-:W-:Y:S02]  /*1340*/  IADD3 R11, PT, PT, R7, R11, RZ ;  /* 0x0000000b070b7210 */ /* 0x000fe40007ffe0ff */
[----:B------:R-:W-:Y:S02]  /*1350*/  MOV R10, R6 ;  /* 0x00000006000a7202 */ /* 0x000fe40000000f00 */
.L_x_1988:
        /* <DEDUP_REMOVED lines=13> */
[----:B------:R-:W-:Y:S06]  /*1430*/  BRA `(.L_x_1990) ;  /* 0x0000000000187947 */ /* 0x000fec0003800000 */
.L_x_1989:
[----:B------:R-:W2:Y:S01]  /*1440*/  LDC.64 R188, c[0x0][0x3c0] ;  /* 0x0000f000ffbc7b82 */ /* 0x000ea20000000a00 */
[----:B------:R-:W-:-:S05]  /*1450*/  IADD3 R4, PT, PT, R4, R5, RZ ;  /* 0x0000000504047210 */ /* 0x000fca0007ffe0ff */
[C---:B--2---:R-:W-:Y:S02]  /*1460*/  IMAD R13, R4.reuse, R189, RZ ;  /* 0x000000bd040d7224 */ /* 0x044fe400078e02ff */
[----:B------:R-:W-:-:S05]  /*1470*/  IMAD.WIDE.U32 R4, R4, R188, RZ ;  /* 0x000000bc04047225 */ /* 0x000fca00078e00ff */
[----:B------:R-:W-:Y:S02]  /*1480*/  IADD3 R13, PT, PT, R5, R13, RZ ;  /* 0x0000000d050d7210 */ /* 0x000fe40007ffe0ff */
[----:B------:R-:W-:-:S07]  /*1490*/  MOV R12, R4 ;  /* 0x00000004000c7202 */ /* 0x000fce0000000f00 */
.L_x_1990:
[----:B-----5:R-:W2:Y:S01]  /*14a0*/  LDC R8, c[0x0][0x3e8] ;  /* 0x0000fa00ff087b82 */ /* 0x020ea20000000800 */
[----:B------:R-:W-:Y:S02]  /*14b0*/  MOV R14, RZ ;  /* 0x000000ff000e7202 */ /* 0x000fe40000000f00 */
[----:B------:R-:W-:Y:S02]  /*14c0*/  CS2R R240, SRZ ;  /* 0x0000000000f07805 */ /* 0x000fe4000001ff00 */
[----:B--2---:R-:W-:-:S04]  /*14d0*/  IABS R4, R8 ;  /* 0x0000000800047213 */ /* 0x004fc80000000000 */
[----:B-1----:R-:W1:Y:S08]  /*14e0*/  I2F.RP R9, R4 ;  /* 0x0000000400097306 */ /* 0x002e700000209400 */
[----:B-1----:R-:W1:Y:S02]  /*14f0*/  MUFU.RCP R7, R9 ;  /* 0x0000000900077308 */ /* 0x002e640000001000 */
[----:B-1----:R-:W-:-:S02]  /*1500*/  IADD3 R7, PT, PT, R7, 0xffffffe, RZ ;  /* 0x0ffffffe07077810 */ /* 0x002fc40007ffe0ff */
[----:B------:R-:W-:-:S04]  /*1510*/  LEA R9, R3, 0xffffff00, 0x8 ;  /* 0xffffff0003097811 */ /* 0x000fc800078e40ff */
[----:B------:R-:W1:Y:S01]  /*1520*/  F2I.FTZ.U32.TRUNC.NTZ R15, R7 ;  /* 0x00000007000f7305 */ /* 0x000e62000021f000 */
[----:B------:R-:W-:-:S04]  /*1530*/  IMAD.WIDE.U32 R16, R9, R212, R10 ;  /* 0x000000d409107225 */ /* 0x000fc800078e000a */
[----:B------:R-:W-:-:S04]  /*1540*/  IMAD.WIDE.U32 R12, R9, R188, R12 ;  /* 0x000000bc090c7225 */ /* 0x000fc800078e000c */
[C---:B------:R-:W-:Y:S02]  /*1550*/  IMAD R13, R9.reuse, R189, R13 ;  /* 0x000000bd090d7224 */ /* 0x040fe400078e020d */
[----:B------:R-:W-:Y:S02]  /*1560*/  IMAD R17, R9, R213, R17 ;  /* 0x000000d509117224 */ /* 0x000fe400078e0211 */
[----:B-1----:R-:W-:-:S04]  /*1570*/  IMAD.MOV R5, RZ, RZ, -R15 ;  /* 0x000000ffff057224 */ /* 0x002fc800078e0a0f */
[----:B------:R-:W-:Y:S01]  /*1580*/  IMAD R6, R5, R4, RZ ;  /* 0x0000000405067224 */ /* 0x000fe200078e02ff */
[----:B------:R-:W-:-:S03]  /*1590*/  IABS R5, R27 ;  /* 0x0000001b00057213 */ /* 0x000fc60000000000 */
[----:B------:R-:W-:-:S04]  /*15a0*/  IMAD.HI.U32 R15, R15, R6, R14 ;  /* 0x000000060f0f7227 */ /* 0x000fc800078e000e */
[----:B------:R-:W-:-:S04]  /*15b0*/  IMAD.MOV.U32 R6, RZ, RZ, R5 ;  /* 0x000000ffff067224 */ /* 0x000fc800078e0005 */
[----:B------:R-:W-:-:S05]  /*15c0*/  IMAD.HI.U32 R14, R15, R6, RZ ;  /* 0x000000060f0e7227 */ /* 0x000fca00078e00ff */
[----:B------:R-:W-:-:S05]  /*15d0*/  IADD3 R5, PT, PT, -R14, RZ, RZ ;  /* 0x000000ff0e057210 */ /* 0x000fca0007ffe1ff */
[C---:B------:R-:W-:Y:S02]  /*15e0*/  IMAD R5, R4.reuse, R5, R6 ;  /* 0x0000000504057224 */ /* 0x040fe400078e0206 */
[----:B------:R-:W1:Y:S03]  /*15f0*/  LDC.64 R6, c[0x0][0x3d8] ;  /* 0x0000f600ff067b82 */ /* 0x000e660000000a00 */
[----:B------:R-:W-:-:S13]  /*1600*/  ISETP.GT.U32.AND P0, PT, R4, R5, PT ;  /* 0x000000050400720c */ /* 0x000fda0003f04070 */
[----:B------:R-:W-:Y:S01]  /*1610*/  @!P0 IMAD.IADD R5, R5, 0x1, -R4 ;  /* 0x0000000105058824 */ /* 0x000fe200078e0a04 */
[----:B------:R-:W-:Y:S02]  /*1620*/  @!P0 IADD3 R14, PT, PT, R14, 0x1, RZ ;  /* 0x000000010e0e8810 */ /* 0x000fe40007ffe0ff */
[----:B------:R-:W-:Y:S02]  /*1630*/  ISETP.NE.AND P0, PT, R8, RZ, PT ;  /* 0x000000ff0800720c */ /* 0x000fe40003f05270 */
[----:B------:R-:W-:Y:S02]  /*1640*/  ISETP.GE.U32.AND P2, PT, R5, R4, PT ;  /* 0x000000040500720c */ /* 0x000fe40003f46070 */
[----:B------:R-:W-:-:S04]  /*1650*/  LOP3.LUT R4, R27, R8, RZ, 0x3c, !PT ;  /* 0x000000081b047212 */ /* 0x000fc800078e3cff */
[----:B------:R-:W-:Y:S02]  /*1660*/  ISETP.GE.AND P1, PT, R4, RZ, PT ;  /* 0x000000ff0400720c */ /* 0x000fe40003f26270 */
[----:B------:R-:W2:Y:S05]  /*1670*/  LDC.64 R4, c[0x0][0x3d0] ;  /* 0x0000f400ff047b82 */ /* 0x000eaa0000000a00 */
[----:B------:R-:W-:-:S06]  /*1680*/  @P2 IADD3 R14, PT, PT, R14, 0x1, RZ ;  /* 0x000000010e0e2810 */ /* 0x000fcc0007ffe0ff */
[----:B------:R-:W-:Y:S01]  /*1690*/  @!P1 IMAD.MOV R14, RZ, RZ, -R14 ;  /* 0x000000ffff0e9224 */ /* 0x000fe200078e0a0e */
[----:B------:R-:W-:-:S04]  /*16a0*/  @!P0 LOP3.LUT R14, RZ, R8, RZ, 0x33, !PT ;  /* 0x00000008ff0e8212 */ /* 0x000fc800078e33ff */
[----:B------:R-:W-:Y:S01]  /*16b0*/  SHF.R.S32.HI R11, RZ, 0x1f, R14 ;  /* 0x0000001fff0b7819 */ /* 0x000fe2000001140e */
[----:B-1----:R-:W-:-:S04]  /*16c0*/  IMAD.WIDE.U32 R18, R14, R6, R12 ;  /* 0x000000060e127225 */ /* 0x002fc800078e000c */
[C---:B------:R-:W-:Y:S02]  /*16d0*/  IMAD R8, R11.reuse, R6, RZ ;  /* 0x000000060b087224 */ /* 0x040fe400078e02ff */
[-C--:B--2---:R-:W-:Y:S02]  /*16e0*/  IMAD R11, R11, R4.reuse, RZ ;  /* 0x000000040b0b7224 */ /* 0x084fe400078e02ff */
[C---:B------:R-:W-:Y:S02]  /*16f0*/  IMAD R7, R14.reuse, R7, R8 ;  /* 0x000000070e077224 */ /* 0x040fe400078e0208 */
[----:B------:R-:W-:-:S03]  /*1700*/  IMAD.WIDE.U32 R32, R14, R4, R16 ;  /* 0x000000040e207225 */ /* 0x000fc600078e0010 */
[----:B------:R-:W-:Y:S01]  /*1710*/  IADD3 R15, PT, PT, R19, R7, RZ ;  /* 0x00000007130f7210 */ /* 0x000fe20007ffe0ff */
[----:B------:R-:W-:-:S05]  /*1720*/  IMAD R5, R14, R5, R11 ;  /* 0x000000050e057224 */ /* 0x000fca00078e020b */
[----:B------:R-:W-:-:S07]  /*1730*/  IADD3 R10, PT, PT, R33, R5, RZ ;  /* 0x00000005210a7210 */ /* 0x000fce0007ffe0ff */
.L_x_1986:
[----:B------:R-:W-:Y:S01]  /*1740*/  ISETP.NE.AND P0, PT, R236, -0x1, PT ;  /* 0xffffffffec00780c */ /* 0x000fe20003f05270 */
[----:B------:R-:W-:Y:S01]  /*1750*/  IMAD.IADD R231, R196, 0x1, -R195 ;  /* 0x00000001c4e77824 */ /* 0x000fe200078e0ac3 */
[----:B------:R-:W-:Y:S01]  /*1760*/  SHF.R.U32.HI R22, RZ, 0x3, R227 ;  /* 0x00000003ff167819 */ /* 0x000fe200000116e3 */
[----:B------:R-:W-:Y:S01]  /*1770*/  IMAD.SHL.U32 R192, R227, 0x8, RZ ;  /* 0x00000008e3c07824 */ /* 0x000fe200078e00ff */
[----:B------:R-:W1:Y:S01]  /*1780*/  LDCU.64 UR4, c[0x0][0x3c8] ;  /* 0x00007900ff0477ac */ /* 0x000e620008000a00 */
[----:B------:R-:W-:Y:S01]  /*1790*/  MOV R23, RZ ;  /* 0x000000ff00177202 */ /* 0x000fe20000000f00 */
[----:B------:R-:W2:Y:S01]  /*17a0*/  S2UR UR6, SR_CgaCtaId ;  /* 0x00000000000679c3 */ /* 0x000ea20000008800 */
[C---:B------:R-:W-:Y:S01]  /*17b0*/  ISETP.GE.AND P4, PT, R22.reuse, R231, PT ;  /* 0x000000e71600720c */ /* 0x040fe20003f86270 */
[----:B------:R-:W-:Y:S01]  /*17c0*/  VIADD R14, R22, 0x10 ;  /* 0x00000010160e7836 */ /* 0x000fe20000000000 */
[----:B------:R-:W-:Y:S01]  /*17d0*/  LOP3.LUT R228, R192, 0x38, RZ, 0xc0, !PT ;  /* 0x00000038c0e47812 */ /* 0x000fe200078ec0ff */
[----:B------:R-:W-:Y:S01]  /*17e0*/  IMAD.WIDE.U32 R30, R31, 0x40, R22 ;  /* 0x000000401f1e7825 */ /* 0x000fe200078e0016 */
[----:B------:R-:W-:-:S02]  /*17f0*/  IADD3 R16, PT, PT, R22, 0x20, RZ ;  /* 0x0000002016107810 */ /* 0x000fc40007ffe0ff */
[-C--:B------:R-:W-:Y:S01]  /*1800*/  ISETP.GE.AND P6, PT, R14, R231.reuse, PT ;  /* 0x000000e70e00720c */ /* 0x080fe20003fc6270 */
[----:B------:R-:W3:Y:S01]  /*1810*/  @!P0 LDC.64 R6, c[0x0][0x398] ;  /* 0x0000e600ff068b82 */ /* 0x000ee20000000a00 */
[----:B------:R-:W-:Y:S01]  /*1820*/  ISETP.GE.AND P5, PT, R16, R231, PT ;  /* 0x000000e71000720c */ /* 0x000fe20003fa6270 */
[----:B------:R-:W-:Y:S01]  /*1830*/  IMAD.SHL.U32 R193, R227, 0x40, RZ ;  /* 0x00000040e3c17824 */ /* 0x000fe200078e00ff */
[----:B------:R-:W-:Y:S01]  /*1840*/  IADD3 R32, P3, PT, R228, R32, RZ ;  /* 0x00000020e4207210 */ /* 0x000fe20007f7e0ff */
[----:B------:R-:W-:Y:S01]  /*1850*/  IMAD.MOV.U32 R191, RZ, RZ, 0x20 ;  /* 0x00000020ffbf7424 */ /* 0x000fe200078e00ff */
[C---:B------:R-:W-:Y:S02]  /*1860*/  IADD3 R36, PT, PT, R22.reuse, 0x40, RZ ;  /* 0x0000004016247810 */ /* 0x040fe40007ffe0ff */
[----:B------:R-:W-:Y:S01]  /*1870*/  IADD3 R34, PT, PT, R22, 0x50, RZ ;  /* 0x0000005016227810 */ /* 0x000fe20007ffe0ff */
[----:B------:R-:W4:Y:S01]  /*1880*/  @P0 LDC.64 R4, c[0x0][0x3b0] ;  /* 0x0000ec00ff040b82 */ /* 0x000f220000000a00 */
[----:B------:R-:W-:Y:S01]  /*1890*/  IMAD.X R33, RZ, RZ, R10, P3 ;  /* 0x000000ffff217224 */ /* 0x000fe200018e060a */
[----:B------:R-:W-:-:S02]  /*18a0*/  LOP3.LUT R214, R228, 0x1c0, R193, 0xf8, !PT ;  /* 0x000001c0e4d67812 */ /* 0x000fc400078ef8c1 */
[C---:B------:R-:W-:Y:S01]  /*18b0*/  LOP3.LUT R190, R193.reuse, 0x400, RZ, 0xc0, !PT ;  /* 0x00000400c1be7812 */ /* 0x040fe200078ec0ff */
[----:B------:R-:W-:Y:S01]  /*18c0*/  IMAD.WIDE.U32 R32, R22, R212, R32 ;  /* 0x000000d416207225 */ /* 0x000fe200078e0020 */
[----:B------:R-:W-:Y:S02]  /*18d0*/  @!P5 IADD3 R17, P1, PT, R30, 0x20, RZ ;  /* 0x000000201e11d810 */ /* 0x000fe40007f3e0ff */
[----:B------:R-:W5:Y:S01]  /*18e0*/  @!P5 LDC.64 R10, c[0x0][0x3b0] ;  /* 0x0000ec00ff0adb82 */ /* 0x000f620000000a00 */
[----:B------:R-:W-:Y:S01]  /*18f0*/  IMAD R233, R22, R213, R33 ;  /* 0x000000d516e97224 */ /* 0x000fe200078e0221 */
[----:B------:R-:W-:Y:S02]  /*1900*/  LOP3.LUT R193, R193, 0x200, RZ, 0xc0, !PT ;  /* 0x00000200c1c17812 */ /* 0x000fe400078ec0ff */
[----:B------:R-:W-:Y:S01]  /*1910*/  MOV R208, 0x40 ;  /* 0x0000004000d07802 */ /* 0x000fe20000000f00 */
[----:B---3--:R-:W-:-:S04]  /*1920*/  @!P0 IMAD.WIDE.U32 R12, R2, R6, RZ ;  /* 0x00000006020c8225 */ /* 0x008fc800078e00ff */
[----:B------:R-:W-:Y:S02]  /*1930*/  @!P0 IMAD R2, R2, R7, R13 ;  /* 0x0000000702028224 */ /* 0x000fe400078e020d */
[----:B------:R-:W3:Y:S01]  /*1940*/  @!P4 LDC.64 R6, c[0x0][0x3b0] ;  /* 0x0000ec00ff06cb82 */ /* 0x000ee20000000a00 */
[----:B----4-:R-:W-:Y:S01]  /*1950*/  @P0 IMAD.WIDE.U32 R8, R236, R4, RZ ;  /* 0x00000004ec080225 */ /* 0x010fe200078e00ff */
[----:B------:R-:W-:-:S03]  /*1960*/  @!P0 MOV R4, R12 ;  /* 0x0000000c00048202 */ /* 0x000fc60000000f00 */
[----:B------:R-:W-:Y:S02]  /*1970*/  @P0 IMAD.MOV.U32 R4, RZ, RZ, R8 ;  /* 0x000000ffff040224 */ /* 0x000fe400078e0008 */
[----:B------:R-:W-:Y:S01]  /*1980*/  @P0 IMAD R2, R236, R5, R9 ;  /* 0x00000005ec020224 */ /* 0x000fe200078e0209 */
[----:B------:R-:W4:Y:S02]  /*1990*/  @!P6 LDC.64 R12, c[0x0][0x380] ;  /* 0x0000e000ff0ceb82 */ /* 0x000f240000000a00 */
[----:B------:R-:W-:-:S05]  /*19a0*/  IADD3 R20, P0, PT, R228, R4, RZ ;  /* 0x00000004e4147210 */ /* 0x000fca0007f1e0ff */
[----:B------:R-:W-:Y:S01]  /*19b0*/  IMAD.X R21, RZ, RZ, R2, P0 ;  /* 0x000000ffff157224 */ /* 0x000fe200000e0602 */
[----:B------:R-:W2:Y:S01]  /*19c0*/  @!P4 LDC.64 R8, c[0x0][0x380] ;  /* 0x0000e000ff08cb82 */ /* 0x000ea20000000a00 */
[----:B------:R-:W-:Y:S01]  /*19d0*/  VIADD R2, R22, 0x30 ;  /* 0x0000003016027836 */ /* 0x000fe20000000000 */
[----:B------:R-:W-:Y:S01]  /*19e0*/  @!P6 IADD3 R24, P0, PT, R30, 0x10, RZ ;  /* 0x000000101e18e810 */ /* 0x000fe20007f1e0ff */
[----:B-1----:R-:W-:-:S03]  /*19f0*/  IMAD.WIDE.U32 R20, R27, UR4, R20 ;  /* 0x000000041b147c25 */ /* 0x002fc6000f8e0014 */
[----:B------:R-:W-:Y:S01]  /*1a00*/  ISETP.GE.AND P2, PT, R2, R231, PT ;  /* 0x000000e70200720c */ /* 0x000fe20003f46270 */
[----:B------:R-:W-:Y:S01]  /*1a10*/  @!P6 IMAD.X R25, RZ, RZ, R31, P0 ;  /* 0x000000ffff19e224 */ /* 0x000fe200000e061f */
[----:B------:R-:W1:Y:S01]  /*1a20*/  @!P6 LDC.64 R4, c[0x0][0x3b0] ;  /* 0x0000ec00ff04eb82 */ /* 0x000e620000000a00 */
[----:B---3--:R-:W-:Y:S02]  /*1a30*/  @!P4 IMAD R28, R31, R6, RZ ;  /* 0x000000061f1cc224 */ /* 0x008fe400078e02ff */
[----:B------:R-:W-:Y:S01]  /*1a40*/  IMAD R27, R27, UR5, R21 ;  /* 0x000000051b1b7c24 */ /* 0x000fe2000f8e0215 */
[----:B------:R-:W-:Y:S01]  /*1a50*/  @!P5 IADD3.X R21, PT, PT, RZ, R31, RZ, P1, !PT ;  /* 0x0000001fff15d210 */ /* 0x000fe20000ffe4ff */
[----:B------:R-:W-:Y:S01]  /*1a60*/  @!P4 IMAD.MOV.U32 R26, RZ, RZ, R20 ;  /* 0x000000ffff1ac224 */ /* 0x000fe200078e0014 */
[----:B------:R-:W3:Y:S01]  /*1a70*/  LDCU.64 UR4, c[0x0][0x388] ;  /* 0x00007100ff0477ac */ /* 0x000ee20008000a00 */
[----:B------:R-:W-:Y:S02]  /*1a80*/  @!P4 IMAD R28, R30, R7, R28 ;  /* 0x000000071e1cc224 */ /* 0x000fe400078e021c */
[----:B------:R-:W-:-:S02]  /*1a90*/  @!P5 IMAD.MOV.U32 R33, RZ, RZ, R27 ;  /* 0x000000ffff21d224 */ /* 0x000fc400078e001b */
[----:B------:R-:W-:-:S05]  /*1aa0*/  @!P2 IADD3 R19, P0, PT, R30, 0x30, RZ ;  /* 0x000000301e13a810 */ /* 0x000fca0007f1e0ff */
[----:B------:R-:W-:Y:S02]  /*1ab0*/  @!P2 IMAD.X R23, RZ, RZ, R31, P0 ;  /* 0x000000ffff17a224 */ /* 0x000fe400000e061f */
[----:B------:R-:W-:Y:S02]  /*1ac0*/  @!P4 IMAD.WIDE.U32 R30, R30, R6, R26 ;  /* 0x000000061e1ec225 */ /* 0x000fe400078e001a */
[----:B------:R-:W4:Y:S03]  /*1ad0*/  @!P2 LDC.64 R6, c[0x0][0x3b0] ;  /* 0x0000ec00ff06ab82 */ /* 0x000f260000000a00 */
[----:B------:R-:W-:Y:S01]  /*1ae0*/  @!P4 IADD3 R26, PT, PT, R31, R28, RZ ;  /* 0x0000001c1f1ac210 */ /* 0x000fe20007ffe0ff */
[----:B-1----:R-:W-:Y:S01]  /*1af0*/  @!P6 IMAD R25, R25, R4, RZ ;  /* 0x000000041919e224 */ /* 0x002fe200078e02ff */
[----:B--2---:R-:W-:Y:S01]  /*1b00*/  @!P4 LEA R28, P0, R30, R8, 0x1 ;  /* 0x000000081e1cc211 */ /* 0x004fe200078008ff */
[----:B------:R-:W-:Y:S01]  /*1b10*/  @!P6 IMAD.MOV.U32 R31, RZ, RZ, R27 ;  /* 0x000000ffff1fe224 */ /* 0x000fe200078e001b */
[----:B------:R-:W-:Y:S01]  /*1b20*/  LOP3.LUT R8, R192, 0x1f8, RZ, 0xc0, !PT ;  /* 0x000001f8c0087812 */ /* 0x000fe200078ec0ff */
[----:B------:R-:W-:Y:S01]  /*1b30*/  @!P6 IMAD R25, R24, R5, R25 ;  /* 0x000000051819e224 */ /* 0x000fe200078e0219 */
[----:B------:R-:W-:Y:S01]  /*1b40*/  @!P4 LEA.HI.X R29, R30, R9, R26, 0x1, P0 ;  /* 0x000000091e1dc211 */ /* 0x000fe200000f0c1a */
[--C-:B------:R-:W-:Y:S01]  /*1b50*/  @!P6 IMAD.MOV.U32 R30, RZ, RZ, R20.reuse ;  /* 0x000000ffff1ee224 */ /* 0x100fe200078e0014 */
[----:B------:R-:W-:Y:S01]  /*1b60*/  LOP3.LUT R245, R8, 0x38, R227, 0x78, !PT ;  /* 0x0000003808f57812 */ /* 0x000fe200078e78e3 */
[----:B------:R-:W-:Y:S01]  /*1b70*/  @!P2 IMAD.MOV.U32 R26, RZ, RZ, R20 ;  /* 0x000000ffff1aa224 */ /* 0x000fe200078e0014 */
[----:B------:R-:W1:Y:S01]  /*1b80*/  @!P5 LDC.64 R8, c[0x0][0x380] ;  /* 0x0000e000ff08db82 */ /* 0x000e620000000a00 */
[----:B------:R-:W-:Y:S01]  /*1b90*/  @!P6 IMAD.WIDE.U32 R30, R24, R4, R30 ;  /* 0x00000004181ee225 */ /* 0x000fe200078e001e */
[----:B---3--:R-:W-:-:S02]  /*1ba0*/  LEA R232, P1, R32, UR4, 0x1 ;  /* 0x0000000420e87c11 */ /* 0x008fc4000f8208ff */
[----:B------:R-:W-:Y:S02]  /*1bb0*/  LOP3.LUT R245, R245, 0x1e00, R192, 0xf8, !PT ;  /* 0x00001e00f5f57812 */ /* 0x000fe400078ef8c0 */
[----:B------:R-:W-:Y:S01]  /*1bc0*/  LEA.HI.X R233, R32, UR5, R233, 0x1, P1 ;  /* 0x0000000520e97c11 */ /* 0x000fe200088f0ce9 */
[----:B------:R-:W-:Y:S01]  /*1bd0*/  UMOV UR5, 0x400 ;  /* 0x0000040000057882 */ /* 0x000fe20000000000 */
[----:B------:R-:W2:Y:S01]  /*1be0*/  @!P2 LDC.64 R4, c[0x0][0x380] ;  /* 0x0000e000ff04ab82 */ /* 0x000ea20000000a00 */
[----:B------:R-:W-:Y:S01]  /*1bf0*/  @!P5 MOV R32, R20 ;  /* 0x000000140020d202 */ /* 0x000fe20000000f00 */
[----:B-----5:R-:W-:Y:S01]  /*1c00*/  @!P5 IMAD R20, R21, R10, RZ ;  /* 0x0000000a1514d224 */ /* 0x020fe200078e02ff */
[----:B------:R-:W-:Y:S01]  /*1c10*/  ULEA UR5, UR6, UR5, 0x18 ;  /* 0x0000000506057291 */ /* 0x000fe2000f8ec0ff */
[----:B------:R-:W-:Y:S01]  /*1c20*/  IMAD R21, R3, -0x100, R0 ;  /* 0xffffff0003157824 */ /* 0x000fe200078e0200 */
[----:B------:R-:W-:Y:S01]  /*1c30*/  @!P6 IADD3 R25, PT, PT, R31, R25, RZ ;  /* 0x000000191f19e210 */ /* 0x000fe20007ffe0ff */
[----:B------:R-:W-:Y:S01]  /*1c40*/  @!P5 IMAD R20, R17, R11, R20 ;  /* 0x0000000b1114d224 */ /* 0x000fe200078e0214 */
[C---:B----4-:R-:W-:Y:S01]  /*1c50*/  @!P6 LEA R12, P0, R30.reuse, R12, 0x1 ;  /* 0x0000000c1e0ce211 */ /* 0x050fe200078008ff */
[----:B------:R-:W-:Y:S01]  /*1c60*/  VIADD R11, R21, 0x100 ;  /* 0x00000100150b7836 */ /* 0x000fe20000000000 */
[----:B------:R-:W-:Y:S01]  /*1c70*/  LEA R245, R245, UR5, 0x1 ;  /* 0x00000005f5f57c11 */ /* 0x000fe2000f8e08ff */
[----:B------:R-:W-:Y:S01]  /*1c80*/  @!P2 IMAD R24, R23, R6, RZ ;  /* 0x000000061718a224 */ /* 0x000fe200078e02ff */
[----:B------:R-:W-:Y:S01]  /*1c90*/  @!P6 LEA.HI.X R13, R30, R13, R25, 0x1, P0 ;  /* 0x0000000d1e0de211 */ /* 0x000fe200000f0c19 */
[----:B------:R-:W-:Y:S01]  /*1ca0*/  @!P5 IMAD.WIDE.U32 R32, R17, R10, R32 ;  /* 0x0000000a1120d225 */ /* 0x000fe200078e0020 */
[----:B------:R-:W-:Y:S01]  /*1cb0*/  ISETP.GE.AND P3, PT, R16, R11, PT ;  /* 0x0000000b1000720c */ /* 0x000fe20003f66270 */
[----:B------:R-:W-:Y:S01]  /*1cc0*/  @!PT LDS RZ, [RZ] ;  /* 0x00000000fffff984 */ /* 0x000fe20000000800 */
[----:B------:R-:W-:Y:S01]  /*1cd0*/  @!PT LDS RZ, [RZ] ;  /* 0x00000000fffff984 */ /* 0x000fe20000000800 */
[----:B------:R-:W-:Y:S01]  /*1ce0*/  @!PT LDS RZ, [RZ] ;  /* 0x00000000fffff984 */ /* 0x000fe20000000800 */
[----:B------:R3:W-:Y:S01]  /*1cf0*/  @!P4 LDGSTS.E.BYPASS.LTC128B.128 [R245], desc[UR16][R28.64] ;  /* 0x000000001cf5cfae */ /* 0x0007e2000b981a10 */
[----:B------:R-:W-:Y:S01]  /*1d00*/  SHF.L.U64.HI R17, R212, 0x4, R213 ;  /* 0x00000004d4117819 */ /* 0x000fe200000102d5 */
[C---:B------:R-:W-:Y:S01]  /*1d10*/  @!P2 IMAD R7, R19.reuse, R7, R24 ;  /* 0x000000071307a224 */ /* 0x040fe200078e0218 */
[----:B-1----:R-:W-:Y:S01]  /*1d20*/  @!P5 LEA R24, P4, R32, R8, 0x1 ;  /* 0x000000082018d211 */ /* 0x002fe200078808ff */
[----:B------:R-:W-:Y:S01]  /*1d30*/  @!P2 IMAD.WIDE.U32 R26, R19, R6, R26 ;  /* 0x00000006131aa225 */ /* 0x000fe200078e001a */
[----:B------:R-:W-:Y:S01]  /*1d40*/  @!P5 IADD3 R20, PT, PT, R33, R20, RZ ;  /* 0x000000142114d210 */ /* 0x000fe20007ffe0ff */
[----:B------:R-:W-:Y:S01]  /*1d50*/  @!P6 LDGSTS.E.BYPASS.LTC128B.128 [R245+0x800], desc[UR16][R12.64] ;  /* 0x008000000cf5efae */ /* 0x000fe2000b981a10 */
[----:B------:R-:W1:Y:S01]  /*1d60*/  LDCU.64 UR6, c[0x0][0x390] ;  /* 0x00007200ff0677ac */ /* 0x000e620008000a00 */
[----:B------:R-:W-:Y:S01]  /*1d70*/  IMAD.SHL.U32 R10, R212, 0x10, RZ ;  /* 0x00000010d40a7824 */ /* 0x000fe200078e00ff */
[----:B------:R-:W-:Y:S01]  /*1d80*/  @!P5 LEA.HI.X R25, R32, R9, R20, 0x1, P4 ;  /* 0x000000092019d211 */ /* 0x000fe200020f0c14 */
[----:B------:R-:W-:Y:S01]  /*1d90*/  @!P2 IMAD.IADD R8, R27, 0x1, R7 ;  /* 0x000000011b08a824 */ /* 0x000fe200078e0207 */
[----:B--2---:R-:W-:Y:S01]  /*1da0*/  @!P2 LEA R4, P1, R26, R4, 0x1 ;  /* 0x000000041a04a211 */ /* 0x004fe200078208ff */
[----:B------:R-:W-:Y:S01]  /*1db0*/  IMAD.SHL.U32 R9, R213, 0x20, RZ ;  /* 0x00000020d5097824 */ /* 0x000fe200078e00ff */
[----:B------:R-:W-:Y:S01]  /*1dc0*/  LEA R6, P0, R10, R232, 0x1 ;  /* 0x000000e80a067211 */ /* 0x000fe200078008ff */
[----:B------:R-:W-:Y:S01]  /*1dd0*/  @!P5 LDGSTS.E.BYPASS.LTC128B.128 [R245+0x1000], desc[UR16][R24.64] ;  /* 0x0100000018f5dfae */ /* 0x000fe2000b981a10 */
[----:B------:R-:W-:Y:S01]  /*1de0*/  @!P2 LEA.HI.X R5, R26, R5, R8, 0x1, P1 ;  /* 0x000000051a05a211 */ /* 0x000fe200008f0c08 */
[----:B------:R-:W-:Y:S01]  /*1df0*/  VIADD R32, R22, 0x60 ;  /* 0x0000006016207836 */ /* 0x000fe20000000000 */
[----:B------:R-:W-:Y:S01]  /*1e00*/  LEA.HI.X R7, R10, R233, R17, 0x1, P0 ;  /* 0x000000e90a077211 */ /* 0x000fe200000f0c11 */
[C---:B------:R-:W-:Y:S01]  /*1e10*/  VIADD R30, R22.reuse, 0x70 ;  /* 0x00000070161e7836 */ /* 0x040fe20000000000 */
[-C--:B------:R-:W-:Y:S01]  /*1e20*/  ISETP.GE.AND P0, PT, R22, R11.reuse, PT ;  /* 0x0000000b1600720c */ /* 0x080fe20003f06270 */
[----:B------:R2:W-:Y:S01]  /*1e30*/  @!P2 LDGSTS.E.BYPASS.LTC128B.128 [R245+0x1800], desc[UR16][R4.64] ;  /* 0x0180000004f5afae */ /* 0x0005e2000b981a10 */
[-C--:B------:R-:W-:Y:S01]  /*1e40*/  ISETP.GE.AND P2, PT, R2, R11.reuse, PT ;  /* 0x0000000b0200720c */ /* 0x080fe20003f46270 */
[----:B------:R-:W-:Y:S01]  /*1e50*/  VIADD R26, R22, 0x90 ;  /* 0x00000090161a7836 */ /* 0x000fe20000000000 */
[-C--:B------:R-:W-:Y:S01]  /*1e60*/  ISETP.GE.AND P4, PT, R14, R11.reuse, PT ;  /* 0x0000000b0e00720c */ /* 0x080fe20003f86270 */
[----:B------:R-:W-:Y:S01]  /*1e70*/  VIADD R10, R22, 0xd0 ;  /* 0x000000d0160a7836 */ /* 0x000fe20000000000 */
[----:B------:R-:W-:Y:S01]  /*1e80*/  ISETP.GE.AND P5, PT, R32, R11, PT ;  /* 0x0000000b2000720c */ /* 0x000fe20003fa6270 */
[----:B---3--:R-:W-:-:S03]  /*1e90*/  IMAD.WIDE.U32 R28, R212, 0x20, RZ ;  /* 0x00000020d41c7825 */ /* 0x008fc600078e00ff */
[----:B------:R-:W-:-:S03]  /*1ea0*/  @!P3 IADD3 R8, P1, PT, R6, R28, RZ ;  /* 0x0000001c0608b210 */ /* 0x000fc60007f3e0ff */
[----:B------:R-:W-:Y:S02]  /*1eb0*/  @!P0 LDGSTS.E.BYPASS.LTC128B.128 [R245+0x2000], desc[UR16][R232.64] ;  /* 0x02000000e8f58fae */ /* 0x000fe4000b981a10 */
[----:B------:R-:W-:Y:S02]  /*1ec0*/  @!P2 LEA R40, P6, R212, R6, 0x6 ;  /* 0x00000006d428a211 */ /* 0x000fe400078c30ff */
[----:B------:R-:W-:Y:S01]  /*1ed0*/  @!P3 IADD3.X R9, PT, PT, R7, R29, R9, P1, !PT ;  /* 0x0000001d0709b210 */ /* 0x000fe20000ffe409 */
[----:B------:R-:W-:Y:S01]  /*1ee0*/  @!P4 LDGSTS.E.BYPASS.LTC128B.128 [R245+0x2800], desc[UR16][R6.64] ;  /* 0x0280000006f5cfae */ /* 0x000fe2000b981a10 */
[----:B------:R-:W-:Y:S01]  /*1ef0*/  ISETP.GE.AND P1, PT, R36, R11, PT ;  /* 0x0000000b2400720c */ /* 0x000fe20003f26270 */
[----:B------:R-:W-:Y:S01]  /*1f00*/  @!P5 IMAD.MOV.U32 R39, RZ, RZ, R7 ;  /* 0x000000ffff27d224 */ /* 0x000fe200078e0007 */
[----:B------:R-:W-:Y:S01]  /*1f10*/  @!P2 LEA.HI.X R41, R212, R7, R213, 0x6, P6 ;  /* 0x00000007d429a211 */ /* 0x000fe200030f34d5 */
[----:B------:R3:W-:Y:S01]  /*1f20*/  @!P3 LDGSTS.E.BYPASS.LTC128B.128 [R245+0x3000], desc[UR16][R8.64] ;  /* 0x0300000008f5bfae */ /* 0x0007e2000b981a10 */
[----:B------:R-:W-:-:S02]  /*1f30*/  ISETP.GE.AND P6, PT, R34, R11, PT ;  /* 0x0000000b2200720c */ /* 0x000fc40003fc6270 */
[----:B------:R-:W-:Y:S01]  /*1f40*/  LOP3.LUT R28, R22, 0x80, RZ, 0xfc, !PT ;  /* 0x00000080161c7812 */ /* 0x000fe200078efcff */
[----:B------:R4:W-:Y:S01]  /*1f50*/  @!P2 LDGSTS.E.BYPASS.LTC128B.128 [R245+0x3800], desc[UR16][R40.64] ;  /* 0x0380000028f5afae */ /* 0x0009e2000b981a10 */
[-C--:B------:R-:W-:Y:S02]  /*1f60*/  ISETP.GE.AND P4, PT, R30, R11.reuse, PT ;  /* 0x0000000b1e00720c */ /* 0x080fe40003f86270 */
[-C--:B------:R-:W-:Y:S02]  /*1f70*/  ISETP.GE.AND P3, PT, R28, R11.reuse, PT ;  /* 0x0000000b1c00720c */ /* 0x080fe40003f66270 */
[----:B------:R-:W-:Y:S01]  /*1f80*/  ISETP.GE.AND P2, PT, R26, R11, PT ;  /* 0x0000000b1a00720c */ /* 0x000fe20003f46270 */
[----:B--2---:R-:W-:Y:S01]  /*1f90*/  @!P1 IMAD.MOV.U32 R5, RZ, RZ, R7 ;  /* 0x000000ffff059224 */ /* 0x004fe200078e0007 */
[-C--:B------:R-:W-:Y:S01]  /*1fa0*/  @!P1 MOV R4, R6.reuse ;  /* 0x0000000600049202 */ /* 0x080fe20000000f00 */
[----:B------:R-:W-:Y:S01]  /*1fb0*/  @!P1 IMAD R24, R213, 0x60, RZ ;  /* 0x00000060d5189824 */ /* 0x000fe200078e02ff */
[----:B------:R-:W-:-:S03]  /*1fc0*/  @!P5 MOV R38, R6 ;  /* 0x000000060026d202 */ /* 0x000fc60000000f00 */
[----:B------:R-:W-:Y:S02]  /*1fd0*/  @!P1 IMAD.WIDE.U32 R4, R212, 0x60, R4 ;  /* 0x00000060d4049825 */ /* 0x000fe400078e0004 */
[----:B------:R-:W-:Y:S02]  /*1fe0*/  @!P4 MOV R21, R7 ;  /* 0x000000070015c202 */ /* 0x000fe40000000f00 */
[----:B------:R-:W-:Y:S02]  /*1ff0*/  @!P1 IMAD.IADD R25, R5, 0x1, R24 ;  /* 0x0000000105199824 */ /* 0x000fe400078e0218 */
[----:B------:R-:W-:Y:S02]  /*2000*/  @!P1 IMAD.MOV.U32 R24, RZ, RZ, R4 ;  /* 0x000000ffff189224 */ /* 0x000fe400078e0004 */
[--C-:B------:R-:W-:Y:S02]  /*2010*/  @!P4 IMAD.MOV.U32 R20, RZ, RZ, R6.reuse ;  /* 0x000000ffff14c224 */ /* 0x100fe400078e0006 */
[----:B------:R-:W-:Y:S01]  /*2020*/  @!P3 IMAD.MOV.U32 R12, RZ, RZ, R6 ;  /* 0x000000ffff0cb224 */ /* 0x000fe200078e0006 */
[----:B------:R2:W-:Y:S01]  /*2030*/  @!P1 LDGSTS.E.BYPASS.LTC128B.128 [R245+0x4000], desc[UR16][R24.64] ;  /* 0x0400000018f59fae */ /* 0x0005e2000b981a10 */
[----:B------:R-:W-:-:S02]  /*2040*/  @!P3 IMAD.MOV.U32 R13, RZ, RZ, R7 ;  /* 0x000000ffff0db224 */ /* 0x000fc400078e0007 */
[----:B---3--:R-:W-:Y:S01]  /*2050*/  @!P5 IMAD R8, R213, 0xa0, RZ ;  /* 0x000000a0d508d824 */ /* 0x008fe200078e02ff */
[C---:B----4-:R-:W-:Y:S01]  /*2060*/  @!P6 LEA R40, P1, R212.reuse, R6, 0x7 ;  /* 0x00000006d428e211 */ /* 0x050fe200078238ff */
[----:B------:R-:W-:-:S03]  /*2070*/  @!P5 IMAD.WIDE.U32 R38, R212, 0xa0, R38 ;  /* 0x000000a0d426d825 */ /* 0x000fc600078e0026 */
[CC--:B------:R-:W-:Y:S01]  /*2080*/  @!P6 LEA.HI.X R41, R212.reuse, R7.reuse, R213, 0x7, P1 ;  /* 0x00000007d429e211 */ /* 0x0c0fe200008f3cd5 */
[C---:B------:R-:W-:Y:S01]  /*2090*/  @!P4 IMAD.WIDE.U32 R20, R212.reuse, 0xc0, R20 ;  /* 0x000000c0d414c825 */ /* 0x040fe200078e0014 */
[C---:B------:R-:W-:Y:S02]  /*20a0*/  @!P2 LEA R44, P1, R212.reuse, R6, 0x8 ;  /* 0x00000006d42ca211 */ /* 0x040fe400078240ff */
[----:B------:R-:W-:Y:S01]  /*20b0*/  @!P5 IADD3 R39, PT, PT, R39, R8, RZ ;  /* 0x000000082727d210 */ /* 0x000fe20007ffe0ff */
[C---:B------:R-:W-:Y:S01]  /*20c0*/  @!P4 IMAD R5, R213.reuse, 0xc0, RZ ;  /* 0x000000c0d505c824 */ /* 0x040fe200078e02ff */
[C---:B------:R-:W-:Y:S01]  /*20d0*/  @!P2 LEA.HI.X R45, R212.reuse, R7, R213, 0x8, P1 ;  /* 0x00000007d42da211 */ /* 0x040fe200008f44d5 */
[----:B------:R-:W-:Y:S01]  /*20e0*/  @!P3 IMAD.WIDE.U32 R12, R212, 0xe0, R12 ;  /* 0x000000e0d40cb825 */ /* 0x000fe200078e000c */
[----:B------:R-:W-:Y:S01]  /*20f0*/  @!P4 MOV R42, R20 ;  /* 0x00000014002ac202 */ /* 0x000fe20000000f00 */
[----:B------:R3:W-:Y:S01]  /*2100*/  @!P6 LDGSTS.E.BYPASS.LTC128B.128 [R245+0x4800], desc[UR16][R40.64] ;  /* 0x0480000028f5efae */ /* 0x0007e2000b981a10 */
[C---:B------:R-:W-:Y:S01]  /*2110*/  IADD3 R20, PT, PT, R22.reuse, 0xb0, RZ ;  /* 0x000000b016147810 */ /* 0x040fe20007ffe0ff */
[----:B------:R-:W-:Y:S01]  /*2120*/  @!P3 IMAD R4, R213, 0xe0, RZ ;  /* 0x000000e0d504b824 */ /* 0x000fe200078e02ff */
[----:B------:R-:W-:Y:S01]  /*2130*/  IADD3 R8, PT, PT, R22, 0xe0, RZ ;  /* 0x000000e016087810 */ /* 0x000fe20007ffe0ff */
[----:B------:R-:W-:Y:S01]  /*2140*/  @!P4 IMAD.IADD R43, R21, 0x1, R5 ;  /* 0x00000001152bc824 */ /* 0x000fe200078e0205 */
[----:B------:R4:W-:Y:S01]  /*2150*/  @!P5 LDGSTS.E.BYPASS.LTC128B.128 [R245+0x5000], desc[UR16][R38.64] ;  /* 0x0500000026f5dfae */ /* 0x0009e2000b981a10 */
[----:B------:R-:W-:Y:S01]  /*2160*/  @!P3 IMAD.MOV.U32 R46, RZ, RZ, R12 ;  /* 0x000000ffff2eb224 */ /* 0x000fe200078e000c */
[-C--:B------:R-:W-:Y:S01]  /*2170*/  ISETP.GE.AND P6, PT, R20, R11.reuse, PT ;  /* 0x0000000b1400720c */ /* 0x080fe20003fc6270 */
[----:B------:R-:W-:Y:S01]  /*2180*/  @!P3 IMAD.IADD R47, R13, 0x1, R4 ;  /* 0x000000010d2fb824 */ /* 0x000fe200078e0204 */
[----:B------:R5:W-:Y:S01]  /*2190*/  @!P4 LDGSTS.E.BYPASS.LTC128B.128 [R245+0x5800], desc[UR16][R42.64] ;  /* 0x058000002af5cfae */ /* 0x000be2000b981a10 */
[----:B--2---:R-:W-:Y:S01]  /*21a0*/  VIADD R24, R22, 0xa0 ;  /* 0x000000a016187836 */ /* 0x004fe20000000000 */
[-C--:B------:R-:W-:Y:S01]  /*21b0*/  ISETP.GE.AND P4, PT, R10, R11.reuse, PT ;  /* 0x0000000b0a00720c */ /* 0x080fe20003f86270 */
[----:B------:R-:W-:Y:S01]  /*21c0*/  VIADD R12, R22, 0xc0 ;  /* 0x000000c0160c7836 */ /* 0x000fe20000000000 */
[----:B------:R2:W-:Y:S01]  /*21d0*/  @!P3 LDGSTS.E.BYPASS.LTC128B.128 [R245+0x6000], desc[UR16][R46.64] ;  /* 0x060000002ef5bfae */ /* 0x0005e2000b981a10 */
[-C--:B------:R-:W-:Y:S01]  /*21e0*/  ISETP.GE.AND P3, PT, R8, R11.reuse, PT ;  /* 0x0000000b0800720c */ /* 0x080fe20003f66270 */
[----:B------:R-:W-:Y:S01]  /*21f0*/  VIADD R4, R22, 0xf0 ;  /* 0x000000f016047836 */ /* 0x000fe20000000000 */
[-C--:B------:R-:W-:Y:S01]  /*2200*/  ISETP.GE.AND P1, PT, R24, R11.reuse, PT ;  /* 0x0000000b1800720c */ /* 0x080fe20003f26270 */
[----:B------:R1:W-:Y:S01]  /*2210*/  @!P2 LDGSTS.E.BYPASS.LTC128B.128 [R245+0x6800], desc[UR16][R44.64] ;  /* 0x068000002cf5afae */ /* 0x0003e2000b981a10 */
[----:B------:R-:W-:-:S02]  /*2220*/  ISETP.GE.AND P5, PT, R12, R11, PT ;  /* 0x0000000b0c00720c */ /* 0x000fc40003fa6270 */
[----:B------:R-:W-:Y:S01]  /*2230*/  IADD3 R18, P2, PT, R228, R18, RZ ;  /* 0x00000012e4127210 */ /* 0x000fe20007f5e0ff */
[----:B------:R-:W-:-:S03]  /*2240*/  @!P6 IMAD R17, R213, 0x140, RZ ;  /* 0x00000140d511e824 */ /* 0x000fc600078e02ff */
[C---:B------:R-:W-:Y:S02]  /*2250*/  @!P4 IMAD R13, R213.reuse, 0x180, RZ ;  /* 0x00000180d50dc824 */ /* 0x040fe400078e02ff */
[----:B------:R-:W-:Y:S01]  /*2260*/  IMAD.X R19, RZ, RZ, R15, P2 ;  /* 0x000000ffff137224 */ /* 0x000fe200010e060f */
[----:B------:R-:W-:Y:S01]  /*2270*/  ISETP.GE.AND P2, PT, R4, R11, PT ;  /* 0x0000000b0400720c */ /* 0x000fe20003f46270 */
[C---:B------:R-:W-:Y:S01]  /*2280*/  @!P3 IMAD R9, R213.reuse, 0x1a0, RZ ;  /* 0x000001a0d509b824 */ /* 0x040fe200078e02ff */
[-C--:B---3--:R-:W-:Y:S01]  /*2290*/  @!P1 MOV R41, R7.reuse ;  /* 0x0000000700299202 */ /* 0x088fe20000000f00 */
[----:B------:R-:W-:Y:S02]  /*22a0*/  @!P1 IMAD.MOV.U32 R40, RZ, RZ, R6 ;  /* 0x000000ffff289224 */ /* 0x000fe400078e0006 */
[----:B----4-:R-:W-:Y:S02]  /*22b0*/  @!P1 IMAD R38, R213, 0x120, RZ ;  /* 0x00000120d5269824 */ /* 0x010fe400078e02ff */
[----:B------:R-:W-:Y:S01]  /*22c0*/  @!P1 IMAD.WIDE.U32 R40, R212, 0x120, R40 ;  /* 0x00000120d4289825 */ /* 0x000fe200078e0028 */
[----:B-----5:R-:W-:-:S03]  /*22d0*/  @!P4 MOV R43, R7 ;  /* 0x00000007002bc202 */ /* 0x020fc60000000f00 */
[----:B------:R-:W-:Y:S01]  /*22e0*/  @!P1 IMAD.IADD R39, R41, 0x1, R38 ;  /* 0x0000000129279824 */ /* 0x000fe200078e0226 */
[----:B------:R-:W-:Y:S01]  /*22f0*/  @!P1 MOV R38, R40 ;  /* 0x0000002800269202 */ /* 0x000fe20000000f00 */
[--C-:B--2---:R-:W-:Y:S02]  /*2300*/  @!P6 IMAD.MOV.U32 R46, RZ, RZ, R6.reuse ;  /* 0x000000ffff2ee224 */ /* 0x104fe400078e0006 */
[--C-:B------:R-:W-:Y:S01]  /*2310*/  @!P6 IMAD.MOV.U32 R47, RZ, RZ, R7.reuse ;  /* 0x000000ffff2fe224 */ /* 0x100fe200078e0007 */
[----:B-1----:R-:W-:Y:S01]  /*2320*/  @!P5 MOV R44, R6 ;  /* 0x00000006002cd202 */ /* 0x002fe20000000f00 */
[----:B------:R-:W-:Y:S01]  /*2330*/  @!P5 IMAD.MOV.U32 R45, RZ, RZ, R7 ;  /* 0x000000ffff2dd224 */ /* 0x000fe200078e0007 */
[----:B------:R-:W-:Y:S01]  /*2340*/  @!P1 LDGSTS.E.BYPASS.LTC128B.128 [R245+0x7000], desc[UR16][R38.64] ;  /* 0x0700000026f59fae */ /* 0x000fe2000b981a10 */
[--C-:B------:R-:W-:Y:S02]  /*2350*/  @!P4 IMAD.MOV.U32 R42, RZ, RZ, R6.reuse ;  /* 0x000000ffff2ac224 */ /* 0x100fe400078e0006 */
[----:B------:R-:W-:-:S02]  /*2360*/  @!P3 IMAD.MOV.U32 R40, RZ, RZ, R6 ;  /* 0x000000ffff28b224 */ /* 0x000fc400078e0006 */
[----:B------:R-:W-:Y:S02]  /*2370*/  @!P3 IMAD.MOV.U32 R41, RZ, RZ, R7 ;  /* 0x000000ffff29b224 */ /* 0x000fe400078e0007 */
[----:B------:R-:W-:-:S04]  /*2380*/  @!P6 IMAD.WIDE.U32 R46, R212, 0x140, R46 ;  /* 0x00000140d42ee825 */ /* 0x000fc800078e002e */
[----:B------:R-:W-:Y:S01]  /*2390*/  @!P5 IMAD R15, R213, 0x160, RZ ;  /* 0x00000160d50fd824 */ /* 0x000fe200078e02ff */
[----:B------:R-:W-:Y:S01]  /*23a0*/  @!P6 IADD3 R47, PT, PT, R47, R17, RZ ;  /* 0x000000112f2fe210 */ /* 0x000fe20007ffe0ff */
[----:B------:R-:W-:-:S04]  /*23b0*/  @!P5 IMAD.WIDE.U32 R44, R212, 0x160, R44 ;  /* 0x00000160d42cd825 */ /* 0x000fc800078e002c */
[----:B------:R-:W-:Y:S01]  /*23c0*/  @!P4 IMAD.WIDE.U32 R42, R212, 0x180, R42 ;  /* 0x00000180d42ac825 */ /* 0x000fe200078e002a */
[----:B------:R-:W-:Y:S01]  /*23d0*/  @!P6 LDGSTS.E.BYPASS.LTC128B.128 [R245+0x7800], desc[UR16][R46.64] ;  /* 0x078000002ef5efae */ /* 0x000fe2000b981a10 */
[----:B------:R-:W-:Y:S02]  /*23e0*/  ISETP.GE.AND P6, PT, R16, R11, PT ;  /* 0x0000000b1000720c */ /* 0x000fe40003fc6270 */
[----:B------:R-:W-:-:S04]  /*23f0*/  @!P3 IMAD.WIDE.U32 R40, R212, 0x1a0, R40 ;  /* 0x000001a0d428b825 */ /* 0x000fc800078e0028 */
[----:B------:R-:W-:Y:S01]  /*2400*/  @!P2 IMAD R5, R213, 0x1c0, RZ ;  /* 0x000001c0d505a824 */ /* 0x000fe200078e02ff */
[----:B------:R-:W-:Y:S01]  /*2410*/  @!P3 IADD3 R41, PT, PT, R41, R9, RZ ;  /* 0x000000092929b210 */ /* 0x000fe20007ffe0ff */
[----:B------:R-:W-:-:S04]  /*2420*/  @!P2 IMAD.WIDE.U32 R6, R212, 0x1c0, R6 ;  /* 0x000001c0d406a825 */ /* 0x000fc800078e0006 */
[----:B------:R-:W-:Y:S02]  /*2430*/  @!P5 IMAD.IADD R45, R45, 0x1, R15 ;  /* 0x000000012d2dd824 */ /* 0x000fe400078e020f */
[----:B------:R-:W-:Y:S02]  /*2440*/  @!P4 IMAD.IADD R43, R43, 0x1, R13 ;  /* 0x000000012b2bc824 */ /* 0x000fe400078e020d */
[----:B------:R-:W-:Y:S01]  /*2450*/  @!P2 IMAD.IADD R7, R7, 0x1, R5 ;  /* 0x000000010707a824 */ /* 0x000fe200078e0205 */
[----:B------:R-:W-:Y:S01]  /*2460*/  @!P5 LDGSTS.E.BYPASS.LTC128B.128 [R245+0x8000], desc[UR16][R44.64] ;  /* 0x080000002cf5dfae */ /* 0x000fe2000b981a10 */
[----:B------:R-:W-:Y:S01]  /*2470*/  IMAD.WIDE.U32 R18, R22, R188, R18 ;  /* 0x000000bc16127225 */ /* 0x000fe200078e0012 */
[----:B------:R-:W-:Y:S02]  /*2480*/  ISETP.GE.AND P5, PT, R36, R11, PT ;  /* 0x0000000b2400720c */ /* 0x000fe40003fa6270 */
[----:B------:R-:W-:Y:S01]  /*2490*/  @!P4 LDGSTS.E.BYPASS.LTC128B.128 [R245+0x8800], desc[UR16][R42.64] ;  /* 0x088000002af5cfae */ /* 0x000fe2000b981a10 */
[----:B------:R-:W-:Y:S01]  /*24a0*/  IMAD R23, R22, R189, R19 ;  /* 0x000000bd16177224 */ /* 0x000fe200078e0213 */
[----:B------:R-:W-:Y:S01]  /*24b0*/  LEA R234, P1, R18, UR6, 0x1 ;  /* 0x0000000612ea7c11 */ /* 0x000fe2000f8208ff */
[----:B------:R-:W-:Y:S01]  /*24c0*/  IMAD.SHL.U32 R5, R188, 0x10, RZ ;  /* 0x00000010bc057824 */ /* 0x000fe200078e00ff */
[----:B------:R-:W-:Y:S01]  /*24d0*/  @!P3 LDGSTS.E.BYPASS.LTC128B.128 [R245+0x9000], desc[UR16][R40.64] ;  /* 0x0900000028f5bfae */ /* 0x000fe2000b981a10 */
[----:B------:R-:W-:-:S02]  /*24e0*/  ISETP.GE.AND P4, PT, R2, R11, PT ;  /* 0x0000000b0200720c */ /* 0x000fc40003f86270 */
[----:B------:R-:W-:Y:S01]  /*24f0*/  LEA.HI.X R235, R18, UR7, R23, 0x1, P1 ;  /* 0x0000000712eb7c11 */ /* 0x000fe200088f0c17 */
[----:B------:R1:W-:Y:S01]  /*2500*/  @!P2 LDGSTS.E.BYPASS.LTC128B.128 [R245+0x9800], desc[UR16][R6.64] ;  /* 0x0980000006f5afae */ /* 0x0003e2000b981a10 */
[-C--:B------:R-:W-:Y:S01]  /*2510*/  ISETP.GE.AND P2, PT, R14, R11.reuse, PT ;  /* 0x0000000b0e00720c */ /* 0x080fe20003f46270 */
[C---:B------:R-:W-:Y:S01]  /*2520*/  IMAD.WIDE.U32 R22, R188.reuse, 0x20, RZ ;  /* 0x00000020bc167825 */ /* 0x040fe200078e00ff */
[----:B------:R-:W-:Y:S01]  /*2530*/  SHF.L.U64.HI R18, R188, 0x4, R189 ;  /* 0x00000004bc127819 */ /* 0x000fe200000102bd */
[----:B------:R-:W0:Y:S01]  /*2540*/  LDGDEPBAR ;  /* 0x00000000000079af */ /* 0x000e220000000000 */
[----:B------:R-:W-:Y:S01]  /*2550*/  LEA R16, P1, R5, R234, 0x1 ;  /* 0x000000ea05107211 */ /* 0x000fe200078208ff */
[----:B------:R-:W-:Y:S01]  /*2560*/  @!P5 IMAD R2, R189, 0x60, RZ ;  /* 0x00000060bd02d824 */ /* 0x000fe200078e02ff */
[----:B------:R-:W-:Y:S02]  /*2570*/  ISETP.GE.AND P3, PT, R34, R11, PT ;  /* 0x0000000b2200720c */ /* 0x000fe40003f66270 */
[----:B------:R-:W-:Y:S01]  /*2580*/  LEA.HI.X R17, R5, R235, R18, 0x1, P1 ;  /* 0x000000eb05117211 */ /* 0x000fe200008f0c12 */
[----:B------:R-:W-:Y:S01]  /*2590*/  @!P5 IMAD.MOV.U32 R14, RZ, RZ, R16 ;  /* 0x000000ffff0ed224 */ /* 0x000fe200078e0010 */
[----:B------:R-:W-:-:S03]  /*25a0*/  SHF.L.U32 R5, R189, 0x5, RZ ;  /* 0x00000005bd057819 */ /* 0x000fc600000006ff */
[----:B------:R-:W-:Y:S02]  /*25b0*/  @!P5 IMAD.MOV.U32 R15, RZ, RZ, R17 ;  /* 0x000000ffff0fd224 */ /* 0x000fe400078e0011 */
[----:B------:R-:W-:-:S05]  /*25c0*/  @!P5 IMAD.WIDE.U32 R14, R188, 0x60, R14 ;  /* 0x00000060bc0ed825 */ /* 0x000fca00078e000e */
[----:B------:R-:W-:Y:S02]  /*25d0*/  @!P5 IADD3 R15, PT, PT, R15, R2, RZ ;  /* 0x000000020f0fd210 */ /* 0x000fe40007ffe0ff */
[----:B-1----:R-:W-:Y:S01]  /*25e0*/  @!P6 IADD3 R6, P1, PT, R16, R22, RZ ;  /* 0x000000161006e210 */ /* 0x002fe20007f3e0ff */
[----:B------:R-:W-:-:S04]  /*25f0*/  DEPBAR.LE SB0, 0x0 ;  /* 0x000080000000791a */ /* 0x000fc80000000000 */
[----:B------:R-:W-:Y:S01]  /*2600*/  BAR.SYNC.DEFER_BLOCKING 0x0 ;  /* 0x0000000000007b1d */ /* 0x000fe20000010000 */
[----:B------:R-:W-:Y:S02]  /*2610*/  @!P6 IADD3.X R7, PT, PT, R17, R23, R5, P1, !PT ;  /* 0x000000171107e210 */ /* 0x000fe40000ffe405 */
[----:B------:R-:W-:-:S03]  /*2620*/  ISETP.GE.AND P1, PT, R30, R11, PT ;  /* 0x0000000b1e00720c */ /* 0x000fc60003f26270 */
[----:B------:R-:W-:Y:S01]  /*2630*/  @!PT LDS RZ, [RZ] ;  /* 0x00000000fffff984 */ /* 0x000fe20000000800 */
[----:B------:R-:W-:Y:S01]  /*2640*/  @!PT LDS RZ, [RZ] ;  /* 0x00000000fffff984 */ /* 0x000fe20000000800 */
[----:B------:R-:W-:Y:S01]  /*2650*/  @!PT LDS RZ, [RZ] ;  /* 0x00000000fffff984 */ /* 0x000fe20000000800 */
[----:B------:R-:W-:Y:S04]  /*2660*/  @!P0 LDGSTS.E.BYPASS.LTC128B.128 [R245+0xa000], desc[UR16][R234.64] ;  /* 0x0a000000eaf58fae */ /* 0x000fe8000b981a10 */
[----:B------:R-:W-:Y:S01]  /*2670*/  @P0 STS.128 [R245+0xa000], RZ ;  /* 0x00a000fff5000388 */ /* 0x000fe20000000c00 */
[----:B------:R-:W-:-:S03]  /*2680*/  @!P4 LEA R18, P0, R188, R16, 0x6 ;  /* 0x00000010bc12c211 */ /* 0x000fc600078030ff */
[----:B------:R-:W-:Y:S01]  /*2690*/  @P2 STS.128 [R245+0xa800], RZ ;  /* 0x00a800fff5002388 */ /* 0x000fe20000000c00 */
[----:B------:R-:W-:Y:S02]  /*26a0*/  @!P4 LEA.HI.X R19, R188, R17, R189, 0x6, P0 ;  /* 0x00000011bc13c211 */ /* 0x000fe400000f34bd */
[-C--:B------:R-:W-:Y:S01]  /*26b0*/  ISETP.GE.AND P0, PT, R28, R11.reuse, PT ;  /* 0x0000000b1c00720c */ /* 0x080fe20003f06270 */
[----:B------:R-:W-:Y:S01]  /*26c0*/  @!PT LDS RZ, [RZ] ;  /* 0x00000000fffff984 */ /* 0x000fe20000000800 */
[----:B------:R-:W-:Y:S01]  /*26d0*/  @!PT LDS RZ, [RZ] ;  /* 0x00000000fffff984 */ /* 0x000fe20000000800 */
[----:B------:R-:W-:Y:S01]  /*26e0*/  @!PT LDS RZ, [RZ] ;  /* 0x00000000fffff984 */ /* 0x000fe20000000800 */
[----:B------:R-:W-:Y:S01]  /*26f0*/  @!P2 LDGSTS.E.BYPASS.LTC128B.128 [R245+0xa800], desc[UR16][R16.64] ;  /* 0x0a80000010f5afae */ /* 0x000fe2000b981a10 */
[----:B------:R-:W-:-:S03]  /*2700*/  ISETP.GE.AND P2, PT, R32, R11, PT ;  /* 0x0000000b2000720c */ /* 0x000fc60003f46270 */
[----:B------:R-:W-:Y:S04]  /*2710*/  @P6 STS.128 [R245+0xb000], RZ ;  /* 0x00b000fff5006388 */ /* 0x000fe80000000c00 */
[----:B------:R-:W-:Y:S01]  /*2720*/  @!PT LDS RZ, [RZ] ;  /* 0x00000000fffff984 */ /* 0x000fe20000000800 */
[----:B------:R-:W-:Y:S01]  /*2730*/  @!PT LDS RZ, [RZ] ;  /* 0x00000000fffff984 */ /* 0x000fe20000000800 */
[----:B------:R-:W-:Y:S01]  /*2740*/  @!PT LDS RZ, [RZ] ;  /* 0x00000000fffff984 */ /* 0x000fe20000000800 */
[----:B------:R1:W-:Y:S01]  /*2750*/  @!P6 LDGSTS.E.BYPASS.LTC128B.128 [R245+0xb000], desc[UR16][R6.64] ;  /* 0x0b00000006f5efae */ /* 0x0003e2000b981a10 */
[----:B------:R-:W-:-:S03]  /*2760*/  ISETP.GE.AND P6, PT, R26, R11, PT ;  /* 0x0000000b1a00720c */ /* 0x000fc60003fc6270 */
[----:B------:R-:W-:Y:S01]  /*2770*/  @P4 STS.128 [R245+0xb800], RZ ;  /* 0x00b800fff5004388 */ /* 0x000fe20000000c00 */
[----:B------:R-:W-:Y:S02]  /*2780*/  @!P0 IMAD.MOV.U32 R13, RZ, RZ, R17 ;  /* 0x000000ffff0d8224 */ /* 0x000fe400078e0011 */
[C---:B------:R-:W-:Y:S01]  /*2790*/  @!P2 IMAD R2, R189.reuse, 0xa0, RZ ;  /* 0x000000a0bd02a824 */ /* 0x040fe200078e02ff */
[----:B------:R-:W-:Y:S01]  /*27a0*/  @!PT LDS RZ, [RZ] ;  /* 0x00000000fffff984 */ /* 0x000fe20000000800 */
[----:B------:R-:W-:Y:S01]  /*27b0*/  @!PT LDS RZ, [RZ] ;  /* 0x00000000fffff984 */ /* 0x000fe20000000800 */
[----:B------:R-:W-:Y:S01]  /*27c0*/  @!PT LDS RZ, [RZ] ;  /* 0x00000000fffff984 */ /* 0x000fe20000000800 */
[----:B------:R-:W-:Y:S01]  /*27d0*/  @!P4 LDGSTS.E.BYPASS.LTC128B.128 [R245+0xb800], desc[UR16][R18.64] ;  /* 0x0b80000012f5cfae */ /* 0x000fe2000b981a10 */
[C---:B------:R-:W-:Y:S01]  /*27e0*/  @!P3 LEA R22, P4, R188.reuse, R16, 0x7 ;  /* 0x00000010bc16b211 */ /* 0x040fe200078838ff */
[----:B------:R-:W-:Y:S02]  /*27f0*/  @!P0 IMAD R5, R189, 0xe0, RZ ;  /* 0x000000e0bd058824 */ /* 0x000fe400078e02ff */
[----:B------:R-:W-:Y:S01]  /*2800*/  @P5 STS.128 [R245+0xc000], RZ ;  /* 0x00c000fff5005388 */ /* 0x000fe20000000c00 */
[----:B------:R-:W-:Y:S02]  /*2810*/  @!P3 LEA.HI.X R23, R188, R17, R189, 0x7, P4 ;  /* 0x00000011bc17b211 */ /* 0x000fe400020f3cbd */
[-C--:B------:R-:W-:Y:S01]  /*2820*/  ISETP.GE.AND P4, PT, R20, R11.reuse, PT ;  /* 0x0000000b1400720c */ /* 0x080fe20003f86270 */
[----:B------:R-:W-:Y:S01]  /*2830*/  @!PT LDS RZ, [RZ] ;  /* 0x00000000fffff984 */ /* 0x000fe20000000800 */
[----:B------:R-:W-:Y:S01]  /*2840*/  @!PT LDS RZ, [RZ] ;  /* 0x00000000fffff984 */ /* 0x000fe20000000800 */
[----:B------:R-:W-:Y:S01]  /*2850*/  @!PT LDS RZ, [RZ] ;  /* 0x00000000fffff984 */ /* 0x000fe20000000800 */
[----:B------:R2:W-:Y:S01]  /*2860*/  @!P5 LDGSTS.E.BYPASS.LTC128B.128 [R245+0xc000], desc[UR16][R14.64] ;  /* 0x0c0000000ef5dfae */ /* 0x0005e2000b981a10 */
[----:B------:R-:W-:-:S03]  /*2870*/  ISETP.GE.AND P5, PT, R24, R11, PT ;  /* 0x0000000b1800720c */ /* 0x000fc60003fa6270 */
[----:B------:R-:W-:Y:S04]  /*2880*/  @P3 STS.128 [R245+0xc800], RZ ;  /* 0x00c800fff5003388 */ /* 0x000fe80000000c00 */
[----:B------:R-:W-:Y:S01]  /*2890*/  @!PT LDS RZ, [RZ] ;  /* 0x00000000fffff984 */ /* 0x000fe20000000800 */
[----:B------:R-:W-:Y:S01]  /*28a0*/  @!PT LDS RZ, [RZ] ;  /* 0x00000000fffff984 */ /* 0x000fe20000000800 */
[----:B------:R-:W-:Y:S01]  /*28b0*/  @!PT LDS RZ, [RZ] ;  /* 0x00000000fffff984 */ /* 0x000fe20000000800 */
[----:B------:R3:W-:Y:S01]  /*28c0*/  @!P3 LDGSTS.E.BYPASS.LTC128B.128 [R245+0xc800], desc[UR16][R22.64] ;  /* 0x0c80000016f5bfae */ /* 0x0007e2000b981a10 */
[----:B------:R-:W-:Y:S01]  /*28d0*/  ISETP.GE.AND P3, PT, R12, R11, PT ;  /* 0x0000000b0c00720c */ /* 0x000fe20003f66270 */
[----:B-1----:R-:W-:Y:S01]  /*28e0*/  @!P2 IMAD.MOV.U32 R6, RZ, RZ, R16 ;  /* 0x000000ffff06a224 */ /* 0x002fe200078e0010 */
[----:B------:R-:W-:Y:S01]  /*28f0*/  @!P0 MOV R12, R16 ;  /* 0x00000010000c8202 */ /* 0x000fe20000000f00 */
[----:B------:R-:W-:Y:S01]  /*2900*/  @!P2 IMAD.MOV.U32 R7, RZ, RZ, R17 ;  /* 0x000000ffff07a224 */ /* 0x000fe200078e0011 */
[----:B------:R-:W-:Y:S01]  /*2910*/  @P2 STS.128 [R245+0xd000], RZ ;  /* 0x00d000fff5002388 */ /* 0x000fe20000000c00 */
[----:B------:R-:W-:-:S04]  /*2920*/  @!P2 IMAD.WIDE.U32 R6, R188, 0xa0, R6 ;  /* 0x000000a0bc06a825 */ /* 0x000fc800078e0006 */
[----:B------:R-:W-:Y:S01]  /*2930*/  @!P0 IMAD.WIDE.U32 R12, R188, 0xe0, R12 ;  /* 0x000000e0bc0c8825 */ /* 0x000fe200078e000c */
[----:B------:R-:W-:-:S03]  /*2940*/  @!P2 IADD3 R7, PT, PT, R7, R2, RZ ;  /* 0x000000020707a210 */ /* 0x000fc60007ffe0ff */
[----:B------:R-:W-:Y:S01]  /*2950*/  @!P1 IMAD R2, R189, 0xc0, RZ ;  /* 0x000000c0bd029824 */ /* 0x000fe200078e02ff */
[----:B------:R-:W-:Y:S01]  /*2960*/  @!P0 IADD3 R13, PT, PT, R13, R5, RZ ;  /* 0x000000050d0d8210 */ /* 0x000fe20007ffe0ff */
[--C-:B--2---:R-:W-:Y:S01]  /*2970*/  @!P1 IMAD.MOV.U32 R14, RZ, RZ, R16.reuse ;  /* 0x000000ffff0e9224 */ /* 0x104fe200078e0010 */
[----:B------:R-:W-:Y:S01]  /*2980*/  @!PT LDS RZ, [RZ] ;  /* 0x00000000fffff984 */ /* 0x000fe20000000800 */
[----:B------:R-:W-:Y:S01]  /*2990*/  @!PT LDS RZ, [RZ] ;  /* 0x00000000fffff984 */ /* 0x000fe20000000800 */
[----:B------:R-:W-:Y:S01]  /*29a0*/  @!PT LDS RZ, [RZ] ;  /* 0x00000000fffff984 */ /* 0x000fe20000000800 */
[----:B------:R1:W-:Y:S01]  /*29b0*/  @!P2 LDGSTS.E.BYPASS.LTC128B.128 [R245+0xd000], desc[UR16][R6.64] ;  /* 0x0d00000006f5afae */ /* 0x0003e2000b981a10 */
[----:B------:R-:W-:Y:S01]  /*29c0*/  @!P1 IMAD.MOV.U32 R15, RZ, RZ, R17 ;  /* 0x000000ffff0f9224 */ /* 0x000fe200078e0011 */
[----:B------:R-:W-:Y:S01]  /*29d0*/  ISETP.GE.AND P2, PT, R10, R11, PT ;  /* 0x0000000b0a00720c */ /* 0x000fe20003f46270 */
[----:B------:R-:W-:Y:S01]  /*29e0*/  @!P3 IMAD.MOV.U32 R24, RZ, RZ, R16 ;  /* 0x000000ffff18b224 */ /* 0x000fe200078e0010 */
[----:B------:R-:W-:Y:S01]  /*29f0*/  @P1 STS.128 [R245+0xd800], RZ ;  /* 0x00d800fff5001388 */ /* 0x000fe20000000c00 */
[----:B------:R-:W-:Y:S01]  /*2a00*/  @!P1 IMAD.WIDE.U32 R14, R188, 0xc0, R14 ;  /* 0x000000c0bc0e9825 */ /* 0x000fe200078e000e */
[----:B------:R-:W-:-:S03]  /*2a10*/  LOP3.LUT R5, R214, 0x8, R227, 0x78, !PT ;  /* 0x00000008d6057812 */ /* 0x000fc600078e78e3 */
[----:B------:R-:W-:Y:S02]  /*2a20*/  @!P1 IMAD.IADD R15, R15, 0x1, R2 ;  /* 0x000000010f0f9824 */ /* 0x000fe400078e0202 */
[--C-:B------:R-:W-:Y:S02]  /*2a30*/  @!P3 IMAD.MOV.U32 R25, RZ, RZ, R17.reuse ;  /* 0x000000ffff19b224 */ /* 0x100fe400078e0011 */
[C---:B------:R-:W-:Y:S01]  /*2a40*/  @!P4 IMAD R2, R189.reuse, 0x140, RZ ;  /* 0x00000140bd02c824 */ /* 0x040fe200078e02ff */
[----:B------:R-:W-:Y:S01]  /*2a50*/  @!PT LDS RZ, [RZ] ;  /* 0x00000000fffff984 */ /* 0x000fe20000000800 */
[----:B------:R-:W-:Y:S01]  /*2a60*/  @!PT LDS RZ, [RZ] ;  /* 0x00000000fffff984 */ /* 0x000fe20000000800 */
[----:B------:R-:W-:Y:S01]  /*2a70*/  @!PT LDS RZ, [RZ] ;  /* 0x00000000fffff984 */ /* 0x000fe20000000800 */
[----:B------:R2:W-:Y:S01]  /*2a80*/  @!P1 LDGSTS.E.BYPASS.LTC128B.128 [R245+0xd800], desc[UR16][R14.64] ;  /* 0x0d8000000ef59fae */ /* 0x0005e2000b981a10 */
[----:B------:R-:W-:Y:S01]  /*2a90*/  ISETP.GE.AND P1, PT, R8, R11, PT ;  /* 0x0000000b0800720c */ /* 0x000fe20003f26270 */
[----:B---3--:R-:W-:Y:S01]  /*2aa0*/  @!P2 IMAD.MOV.U32 R23, RZ, RZ, R17 ;  /* 0x000000ffff17a224 */ /* 0x008fe200078e0011 */
[----:B------:R-:W-:Y:S01]  /*2ab0*/  @!P2 MOV R22, R16 ;  /* 0x000000100016a202 */ /* 0x000fe20000000f00 */
[----:B------:R-:W-:Y:S01]  /*2ac0*/  @P0 STS.128 [R245+0xe000], RZ ;  /* 0x00e000fff5000388 */ /* 0x000fe20000000c00 */
[----:B------:R-:W-:-:S02]  /*2ad0*/  @!P5 IMAD R18, R189, 0x120, RZ ;  /* 0x00000120bd12d824 */ /* 0x000fc400078e02ff */
[----:B------:R-:W-:Y:S01]  /*2ae0*/  IMAD R190, R5, 0x2, R190 ;  /* 0x0000000205be7824 */ /* 0x000fe200078e02be */
[----:B------:R-:W-:Y:S01]  /*2af0*/  @!PT LDS RZ, [RZ] ;  /* 0x00000000fffff984 */ /* 0x000fe20000000800 */
[----:B------:R-:W-:Y:S01]  /*2b00*/  @!PT LDS RZ, [RZ] ;  /* 0x00000000fffff984 */ /* 0x000fe20000000800 */
[----:B------:R-:W-:Y:S01]  /*2b10*/  @!PT LDS RZ, [RZ] ;  /* 0x00000000fffff984 */ /* 0x000fe20000000800 */
[----:B------:R3:W-:Y:S01]  /*2b20*/  @!P0 LDGSTS.E.BYPASS.LTC128B.128 [R245+0xe000], desc[UR16][R12.64] ;  /* 0x0e0000000cf58fae */ /* 0x0007e2000b981a10 */
[C---:B------:R-:W-:Y:S01]  /*2b30*/  @!P6 LEA R8, P0, R188.reuse, R16, 0x8 ;  /* 0x00000010bc08e211 */ /* 0x040fe200078040ff */
[C---:B------:R-:W-:Y:S02]  /*2b40*/  @!P3 IMAD.WIDE.U32 R24, R188.reuse, 0x160, R24 ;  /* 0x00000160bc18b825 */ /* 0x040fe400078e0018 */
[----:B------:R-:W-:Y:S01]  /*2b50*/  @P6 STS.128 [R245+0xe800], RZ ;  /* 0x00e800fff5006388 */ /* 0x000fe20000000c00 */
[----:B------:R-:W-:Y:S01]  /*2b60*/  @!P6 LEA.HI.X R9, R188, R17, R189, 0x8, P0 ;  /* 0x00000011bc09e211 */ /* 0x000fe200000f44bd */
[--C-:B-1----:R-:W-:Y:S01]  /*2b70*/  @!P5 IMAD.MOV.U32 R6, RZ, RZ, R16.reuse ;  /* 0x000000ffff06d224 */ /* 0x102fe200078e0010 */
[----:B------:R-:W-:Y:S01]  /*2b80*/  ISETP.GE.AND P0, PT, R4, R11, PT ;  /* 0x0000000b0400720c */ /* 0x000fe20003f06270 */
[----:B------:R-:W-:Y:S01]  /*2b90*/  @!P1 IMAD.MOV.U32 R20, RZ, RZ, R16 ;  /* 0x000000ffff149224 */ /* 0x000fe200078e0010 */
[-C--:B------:R-:W-:Y:S01]  /*2ba0*/  @!P5 MOV R7, R17.reuse ;  /* 0x000000110007d202 */ /* 0x080fe20000000f00 */
[C---:B------:R-:W-:Y:S01]  /*2bb0*/  @!P2 IMAD.WIDE.U32 R22, R188.reuse, 0x180, R22 ;  /* 0x00000180bc16a825 */ /* 0x040fe200078e0016 */
[----:B------:R-:W-:Y:S01]  /*2bc0*/  @!P1 MOV R21, R17 ;  /* 0x0000001100159202 */ /* 0x000fe20000000f00 */
[----:B------:R-:W-:Y:S01]  /*2bd0*/  @!PT LDS RZ, [RZ] ;  /* 0x00000000fffff984 */ /* 0x000fe20000000800 */
[----:B------:R-:W-:Y:S01]  /*2be0*/  @!PT LDS RZ, [RZ] ;  /* 0x00000000fffff984 */ /* 0x000fe20000000800 */
[----:B------:R-:W-:Y:S01]  /*2bf0*/  @!PT LDS RZ, [RZ] ;  /* 0x00000000fffff984 */ /* 0x000fe20000000800 */
[----:B------:R1:W-:Y:S02]  /*2c00*/  @!P6 LDGSTS.E.BYPASS.LTC128B.128 [R245+0xe800], desc[UR16][R8.64] ;  /* 0x0e80000008f5efae */ /* 0x0003e4000b981a10 */
[----:B------:R-:W-:-:S02]  /*2c10*/  @!P5 IMAD.WIDE.U32 R6, R188, 0x120, R6 ;  /* 0x00000120bc06d825 */ /* 0x000fc400078e0006 */
[----:B------:R-:W-:Y:S02]  /*2c20*/  @P5 STS.128 [R245+0xf000], RZ ;  /* 0x00f000fff5005388 */ /* 0x000fe40000000c00 */
[----:B------:R-:W-:Y:S01]  /*2c30*/  @!P5 IMAD.IADD R19, R7, 0x1, R18 ;  /* 0x000000010713d824 */ /* 0x000fe200078e0212 */
[----:B------:R-:W-:Y:S01]  /*2c40*/  @!P5 MOV R18, R6 ;  /* 0x000000060012d202 */ /* 0x000fe20000000f00 */
[--C-:B------:R-:W-:Y:S02]  /*2c50*/  @!P0 IMAD.MOV.U32 R10, RZ, RZ, R16.reuse ;  /* 0x000000ffff0a8224 */ /* 0x100fe400078e0010 */
[--C-:B------:R-:W-:Y:S02]  /*2c60*/  @!P0 IMAD.MOV.U32 R11, RZ, RZ, R17.reuse ;  /* 0x000000ffff0b8224 */ /* 0x100fe400078e0011 */
[----:B------:R-:W-:Y:S01]  /*2c70*/  @!P0 IMAD R4, R189, 0x1c0, RZ ;  /* 0x000001c0bd048824 */ /* 0x000fe200078e02ff */
[----:B------:R-:W-:Y:S01]  /*2c80*/  @!PT LDS RZ, [RZ] ;  /* 0x00000000fffff984 */ /* 0x000fe20000000800 */
[----:B------:R-:W-:Y:S01]  /*2c90*/  @!PT LDS RZ, [RZ] ;  /* 0x00000000fffff984 */ /* 0x000fe20000000800 */
[----:B------:R-:W-:Y:S01]  /*2ca0*/  @!PT LDS RZ, [RZ] ;  /* 0x00000000fffff984 */ /* 0x000fe20000000800 */
[----:B------:R-:W-:Y:S01]  /*2cb0*/  @!P5 LDGSTS.E.BYPASS.LTC128B.128 [R245+0xf000], desc[UR16][R18.64] ;  /* 0x0f00000012f5dfae */ /* 0x000fe2000b981a10 */
[----:B------:R-:W-:-:S03]  /*2cc0*/  @!P4 IMAD.WIDE.U32 R16, R188, 0x140, R16 ;  /* 0x00000140bc10c825 */ /* 0x000fc600078e0010 */
[----:B------:R-:W-:Y:S01]  /*2cd0*/  @P4 STS.128 [R245+0xf800], RZ ;  /* 0x00f800fff5004388 */ /* 0x000fe20000000c00 */
[----:B------:R-:W-:Y:S01]  /*2ce0*/  @!P0 IMAD.WIDE.U32 R10, R188, 0x1c0, R10 ;  /* 0x000001c0bc0a8825 */ /* 0x000fe200078e000a */
[----:B------:R-:W-:Y:S02]  /*2cf0*/  @!P4 IADD3 R17, PT, PT, R17, R2, RZ ;  /* 0x000000021111c210 */ /* 0x000fe40007ffe0ff */
[----:B------:R-:W-:Y:S01]  /*2d00*/  SHF.R.U32.HI R2, RZ, 0x1, R227 ;  /* 0x00000001ff027819 */ /* 0x000fe200000116e3 */
[----:B------:R-:W-:Y:S02]  /*2d10*/  @!P0 IMAD.IADD R5, R11, 0x1, R4 ;  /* 0x000000010b058824 */ /* 0x000fe400078e0204 */
[----:B------:R-:W-:Y:S01]  /*2d20*/  @!P0 IMAD.MOV.U32 R4, RZ, RZ, R10 ;  /* 0x000000ffff048224 */ /* 0x000fe200078e000a */
[----:B------:R-:W-:Y:S01]  /*2d30*/  SHF.L.U32 R10, R227, 0x5, RZ ;  /* 0x00000005e30a7819 */ /* 0x000fe200000006ff */
[C---:B--2---:R-:W-:Y:S01]  /*2d40*/  @!P3 IMAD R14, R189.reuse, 0x160, RZ ;  /* 0x00000160bd0eb824 */ /* 0x044fe200078e02ff */
[----:B------:R-:W-:Y:S01]  /*2d50*/  LOP3.LUT R214, R214, 0x8, R2, 0x78, !PT ;  /* 0x00000008d6d67812 */ /* 0x000fe200078e7802 */
[----:B---3--:R-:W-:Y:S01]  /*2d60*/  @!P2 IMAD R12, R189, 0x180, RZ ;  /* 0x00000180bd0ca824 */ /* 0x008fe200078e02ff */
[----:B------:R-:W-:Y:S01]  /*2d70*/  LOP3.LUT R229, R193, 0x7c00, R10, 0xf8, !PT ;  /* 0x00007c00c1e57812 */ /* 0x000fe200078ef80a */
[----:B------:R-:W-:Y:S01]  /*2d80*/  @!P1 IMAD R6, R189, 0x1a0, RZ ;  /* 0x000001a0bd069824 */ /* 0x000fe200078e02ff */
[----:B------:R-:W-:Y:S01]  /*2d90*/  @!PT LDS RZ, [RZ] ;  /* 0x00000000fffff984 */ /* 0x000fe20000000800 */
[----:B------:R-:W-:Y:S01]  /*2da0*/  @!PT LDS RZ, [RZ] ;  /* 0x00000000fffff984 */ /* 0x000fe20000000800 */
[----:B------:R-:W-:Y:S01]  /*2db0*/  @!PT LDS RZ, [RZ] ;  /* 0x00000000fffff984 */ /* 0x000fe20000000800 */
[----:B------:R2:W-:Y:S01]  /*2dc0*/  @!P4 LDGSTS.E.BYPASS.LTC128B.128 [R245+0xf800], desc[UR16][R16.64] ;  /* 0x0f80000010f5cfae */ /* 0x0005e2000b981a10 */
[----:B------:R-:W-:Y:S01]  /*2dd0*/  @!P1 IMAD.WIDE.U32 R20, R188, 0x1a0, R20 ;  /* 0x000001a0bc149825 */ /* 0x000fe200078e0014 */
[----:B------:R-:W-:-:S02]  /*2de0*/  LOP3.LUT R229, R229, R214, RZ, 0xfc, !PT ;  /* 0x000000d6e5e57212 */ /* 0x000fc400078efcff */
[----:B------:R-:W-:Y:S01]  /*2df0*/  @P3 STS.128 [R245+0x10000], RZ ;  /* 0x010000fff5003388 */ /* 0x000fe20000000c00 */
[----:B------:R-:W-:Y:S01]  /*2e00*/  @!P3 IMAD.IADD R15, R25, 0x1, R14 ;  /* 0x00000001190fb824 */ /* 0x000fe200078e020e */
[----:B------:R-:W-:Y:S01]  /*2e10*/  @!P1 IADD3 R7, PT, PT, R21, R6, RZ ;  /* 0x0000000615079210 */ /* 0x000fe20007ffe0ff */
[----:B------:R-:W-:Y:S01]  /*2e20*/  @!P3 IMAD.MOV.U32 R14, RZ, RZ, R24 ;  /* 0x000000ffff0eb224 */ /* 0x000fe200078e0018 */
[----:B------:R-:W-:Y:S01]  /*2e30*/  LEA R229, R229, UR5, 0x1 ;  /* 0x00000005e5e57c11 */ /* 0x000fe2000f8e08ff */
[----:B------:R-:W-:Y:S01]  /*2e40*/  @!P2 IMAD.IADD R13, R23, 0x1, R12 ;  /* 0x00000001170da824 */ /* 0x000fe200078e020c */
[----:B------:R-:W-:Y:S01]  /*2e50*/  @!P2 MOV R12, R22 ;  /* 0x00000016000ca202 */ /* 0x000fe20000000f00 */
[----:B------:R-:W-:Y:S01]  /*2e60*/  @!P1 IMAD.MOV.U32 R6, RZ, RZ, R20 ;  /* 0x000000ffff069224 */ /* 0x000fe200078e0014 */
[----:B------:R-:W-:Y:S01]  /*2e70*/  @!PT LDS RZ, [RZ] ;  /* 0x00000000fffff984 */ /* 0x000fe20000000800 */
[----:B------:R-:W-:Y:S01]  /*2e80*/  @!PT LDS RZ, [RZ] ;  /* 0x00000000fffff984 */ /* 0x000fe20000000800 */
[----:B------:R-:W-:Y:S01]  /*2e90*/  @!PT LDS RZ, [RZ] ;  /* 0x00000000fffff984 */ /* 0x000fe20000000800 */
[----:B------:R-:W-:Y:S01]  /*2ea0*/  @!P3 LDGSTS.E.BYPASS.LTC128B.128 [R245+0x10000], desc[UR16][R14.64] ;  /* 0x100000000ef5bfae */ /* 0x000fe2000b981a10 */
[----:B------:R-:W-:Y:S01]  /*2eb0*/  LOP3.LUT P4, RZ, R227, 0x2, RZ, 0xc0, !PT ;  /* 0x00000002e3ff7812 */ /* 0x000fe2000788c0ff */
[----:B------:R-:W-:Y:S01]  /*2ec0*/  VIADD R165, R190, UR5 ;  /* 0x00000005bea57c36 */ /* 0x000fe20008000000 */
[----:B------:R-:W-:Y:S01]  /*2ed0*/  LOP3.LUT R2, R2, 0x1f0, RZ, 0xc0, !PT ;  /* 0x000001f002027812 */ /* 0x000fe200078ec0ff */
[----:B------:R-:W-:Y:S01]  /*2ee0*/  @P2 STS.128 [R245+0x10800], RZ ;  /* 0x010800fff5002388 */ /* 0x000fe20000000c00 */
[----:B------:R-:W-:-:S02]  /*2ef0*/  SEL R194, R191, 0xffffffe0, !P4 ;  /* 0xffffffe0bfc27807 */ /* 0x000fc40006000000 */
[----:B------:R-:W-:Y:S01]  /*2f00*/  IADD3 R195, PT, PT, R2, 0x1, R195 ;  /* 0x0000000102c37810 */ /* 0x000fe20007ffe0c3 */
[----:B------:R-:W-:Y:S01]  /*2f10*/  @!PT LDS RZ, [RZ] ;  /* 0x00000000fffff984 */ /* 0x000fe20000000800 */
[----:B------:R-:W-:Y:S01]  /*2f20*/  @!PT LDS RZ, [RZ] ;  /* 0x00000000fffff984 */ /* 0x000fe20000000800 */
[----:B------:R-:W-:Y:S01]  /*2f30*/  @!PT LDS RZ, [RZ] ;  /* 0x00000000fffff984 */ /* 0x000fe20000000800 */
[----:B------:R-:W-:Y:S01]  /*2f40*/  @!P2 LDGSTS.E.BYPASS.LTC128B.128 [R245+0x10800], desc[UR16][R12.64] ;  /* 0x108000000cf5afae */ /* 0x000fe2000b981a10 */
[----:B------:R-:W-:Y:S01]  /*2f50*/  IADD3 R148, PT, PT, R229, R194, RZ ;  /* 0x000000c2e5947210 */ /* 0x000fe20007ffe0ff */
[----:B------:R-:W-:Y:S02]  /*2f60*/  IMAD.IADD R164, R165, 0x1, R194 ;  /* 0x00000001a5a47824 */ /* 0x000fe400078e02c2 */
[----:B------:R-:W-:Y:S04]  /*2f70*/  @P1 STS.128 [R245+0x11000], RZ ;  /* 0x011000fff5001388 */ /* 0x000fe80000000c00 */
[----:B------:R-:W-:Y:S01]  /*2f80*/  @!PT LDS RZ, [RZ] ;  /* 0x00000000fffff984 */ /* 0x000fe20000000800 */
[----:B------:R-:W-:Y:S01]  /*2f90*/  @!PT LDS RZ, [RZ] ;  /* 0x00000000fffff984 */ /* 0x000fe20000000800 */
[----:B------:R-:W-:Y:S01]  /*2fa0*/  @!PT LDS RZ, [RZ] ;  /* 0x00000000fffff984 */ /* 0x000fe20000000800 */
[----:B------:R-:W-:Y:S01]  /*2fb0*/  @!P1 LDGSTS.E.BYPASS.LTC128B.128 [R245+0x11000], desc[UR16][R6.64] ;  /* 0x1100000006f59fae */ /* 0x000fe2000b981a10 */
[----:B------:R-:W-:-:S03]  /*2fc0*/  ISETP.NE.AND P1, PT, R3, 0x1, PT ;  /* 0x000000010300780c */ /* 0x000fc60003f25270 */
[----:B------:R-:W-:Y:S04]  /*2fd0*/  @P0 STS.128 [R245+0x11800], RZ ;  /* 0x011800fff5000388 */ /* 0x000fe80000000c00 */
[----:B------:R-:W-:Y:S01]  /*2fe0*/  @!PT LDS RZ, [RZ] ;  /* 0x00000000fffff984 */ /* 0x000fe20000000800 */
[----:B------:R-:W-:Y:S01]  /*2ff0*/  @!PT LDS RZ, [RZ] ;  /* 0x00000000fffff984 */ /* 0x000fe20000000800 */
[----:B------:R-:W-:Y:S01]  /*3000*/  @!PT LDS RZ, [RZ] ;  /* 0x00000000fffff984 */ /* 0x000fe20000000800 */
[----:B------:R3:W-:Y:S01]  /*3010*/  @!P0 LDGSTS.E.BYPASS.LTC128B.128 [R245+0x11800], desc[UR16][R4.64] ;  /* 0x1180000004f58fae */ /* 0x0007e2000b981a10 */
[----:B------:R-:W-:-:S03]  /*3020*/  LOP3.LUT P0, RZ, R227, 0x4, RZ, 0xc0, !PT ;  /* 0x00000004e3ff7812 */ /* 0x000fc6000780c0ff */
[----:B------:R-:W-:Y:S01]  /*3030*/  LDSM.16.M88.4 R32, [R229] ;  /* 0x00000000e520783b */ /* 0x000fe20000000200 */
[----:B------:R-:W-:-:S03]  /*3040*/  SEL R208, R208, 0xffffffc0, !P0 ;  /* 0xffffffc0d0d07807 */ /* 0x000fc60004000000 */
[----:B------:R-:W3:Y:S01]  /*3050*/  LDSM.16.M88.4 R128, [R190+UR5+0x3800] ;  /* 0x00380005be80783b */ /* 0x000ee20008000200 */
[----:B------:R-:W-:Y:S01]  /*3060*/  IADD3 R185, PT, PT, R165, R208, RZ ;  /* 0x000000d0a5b97210 */ /* 0x000fe20007ffe0ff */
[----:B------:R-:W-:Y:S02]  /*3070*/  IMAD.IADD R181, R229, 0x1, R208 ;  /* 0x00000001e5b57824 */ /* 0x000fe400078e02d0 */
[----:B-1----:R-:W1:Y:S01]  /*3080*/  LDSM.16.M88.4 R8, [R190+UR5+0x3000] ;  /* 0x00300005be08783b */ /* 0x002e620008000200 */
[----:B------:R-:W-:-:S03]  /*3090*/  IADD3 R197, PT, PT, R194, R185, RZ ;  /* 0x000000b9c2c57210 */ /* 0x000fc60007ffe0ff */
[----:B------:R-:W-:Y:S04]  /*30a0*/  LDSM.16.M88.4 R148, [R148] ;  /* 0x000000009494783b */ /* 0x000fe80000000200 */
[----:B------:R-:W4:Y:S04]  /*30b0*/  LDSM.16.M88.4 R132, [R164+0x3800] ;  /* 0x00380000a484783b */ /* 0x000f280000000200 */
[----:B------:R-:W5:Y:S04]  /*30c0*/  LDSM.16.M88.4 R136, [R164+0x3000] ;  /* 0x00300000a488783b */ /* 0x000f680000000200 */
[----:B--2---:R-:W2:Y:S04]  /*30d0*/  LDSM.16.M88.4 R16, [R190+UR5+0x2800] ;  /* 0x00280005be10783b */ /* 0x004ea80008000200 */
[----:B------:R-:W2:Y:S04]  /*30e0*/  LDSM.16.M88.4 R72, [R190+UR5+0x7000] ;  /* 0x00700005be48783b */ /* 0x000ea80008000200 */
[----:B------:R-:W2:Y:S04]  /*30f0*/  LDSM.16.M88.4 R24, [R190+UR5+0x2000] ;  /* 0x00200005be18783b */ /* 0x000ea80008000200 */
[----:B------:R-:W2:Y:S04]  /*3100*/  LDSM.16.M88.4 R120, [R190+UR5+0x4000] ;  /* 0x00400005be78783b */ /* 0x000ea80008000200 */
[----:B------:R-:W2:Y:S01]  /*3110*/  LDSM.16.M88.4 R80, [R190+UR5+0x6800] ;  /* 0x00680005be50783b */ /* 0x000ea20008000200 */
[C---:B---3--:R-:W-:Y:S03]  /*3120*/  HMMA.16816.F32 R4, R32.reuse, R128, RZ ;  /* 0x000000802004723c */ /* 0x048fe600000018ff */
[----:B------:R-:W3:Y:S04]  /*3130*/  LDSM.16.M88.4 R144, [R164+0x2800] ;  /* 0x00280000a490783b */ /* 0x000ee80000000200 */
[----:B------:R-:W-:Y:S01]  /*3140*/  LDSM.16.M88.4 R112, [R190+UR5+0x4800] ;  /* 0x00480005be70783b */ /* 0x000fe20008000200 */
[C---:B------:R-:W-:Y:S03]  /*3150*/  HMMA.16816.F32 R128, R32.reuse, R130, RZ ;  /* 0x000000822080723c */ /* 0x040fe600000018ff */
[----:B------:R-:W-:Y:S04]  /*3160*/  LDSM.16.M88.4 R104, [R190+UR5+0x5000] ;  /* 0x00500005be68783b */ /* 0x000fe80008000200 */
[----:B------:R-:W-:Y:S01]  /*3170*/  LDSM.16.M88.4 R96, [R190+UR5+0x5800] ;  /* 0x00580005be60783b */ /* 0x000fe20008000200 */
[C---:B-1----:R-:W-:Y:S03]  /*3180*/  HMMA.16816.F32 R12, R32.reuse, R8, RZ ;  /* 0x00000008200c723c */ /* 0x042fe600000018ff */
[----:B------:R-:W-:Y:S04]  /*3190*/  LDSM.16.M88.4 R88, [R190+UR5+0x6000] ;  /* 0x00600005be58783b */ /* 0x000fe80008000200 */
[----:B------:R-:W-:Y:S01]  /*31a0*/  LDSM.16.M88.4 R64, [R190+UR5+0x7800] ;  /* 0x00780005be40783b */ /* 0x000fe20008000200 */
[----:B------:R-:W-:Y:S03]  /*31b0*/  HMMA.16816.F32 R8, R32, R10, RZ ;  /* 0x0000000a2008723c */ /* 0x000fe600000018ff */
[----:B------:R-:W-:Y:S04]  /*31c0*/  LDSM.16.M88.4 R56, [R190+UR5+0x8000] ;  /* 0x00800005be38783b */ /* 0x000fe80008000200 */
[----:B------:R-:W-:Y:S01]  /*31d0*/  LDSM.16.M88.4 R48, [R190+UR5+0x8800] ;  /* 0x00880005be30783b */ /* 0x000fe20008000200 */
[C---:B----4-:R-:W-:Y:S03]  /*31e0*/  HMMA.16816.F32 R4, R148.reuse, R132, R4 ;  /* 0x000000849404723c */ /* 0x050fe60000001804 */
[----:B------:R-:W-:Y:S04]  /*31f0*/  LDSM.16.M88.4 R40, [R190+UR5+0x9000] ;  /* 0x00900005be28783b */ /* 0x000fe80008000200 */
[----:B------:R-:W-:Y:S01]  /*3200*/  LDSM.16.M88.4 R156, [R190+UR5+0x9800] ;  /* 0x00980005be9c783b */ /* 0x000fe20008000200 */
[C---:B------:R-:W-:Y:S03]  /*3210*/  HMMA.16816.F32 R128, R148.reuse, R134, R128 ;  /* 0x000000869480723c */ /* 0x040fe60000001880 */
[----:B------:R-:W1:Y:S04]  /*3220*/  LDSM.16.M88.4 R132, [R164+0x7000] ;  /* 0x00700000a484783b */ /* 0x000e680000000200 */
[----:B------:R-:W4:Y:S01]  /*3230*/  LDSM.16.M88.4 R152, [R164+0x2000] ;  /* 0x00200000a498783b */ /* 0x000f220000000200 */
[C---:B-----5:R-:W-:Y:S03]  /*3240*/  HMMA.16816.F32 R12, R148.reuse, R136, R12 ;  /* 0x00000088940c723c */ /* 0x060fe6000000180c */
[----:B------:R-:W5:Y:S04]  /*3250*/  LDSM.16.M88.4 R140, [R164+0x4000] ;  /* 0x00400000a48c783b */ /* 0x000f680000000200 */
[----:B------:R-:W-:Y:S01]  /*3260*/  LDSM.16.M88.4 R160, [R164+0x4800] ;  /* 0x00480000a4a0783b */ /* 0x000fe20000000200 */
[----:B------:R-:W-:Y:S03]  /*3270*/  HMMA.16816.F32 R8, R148, R138, R8 ;  /* 0x0000008a9408723c */ /* 0x000fe60000001808 */
[----:B------:R-:W5:Y:S04]  /*3280*/  LDSM.16.M88.4 R136, [R164+0x6800] ;  /* 0x00680000a488783b */ /* 0x000f680000000200 */
[----:B------:R-:W-:Y:S01]  /*3290*/  LDSM.16.M88.4 R176, [R185+0x5000] ;  /* 0x00500000b9b0783b */ /* 0x000fe20000000200 */
[C---:B--2---:R-:W-:Y:S03]  /*32a0*/  HMMA.16816.F32 R20, R32.reuse, R16, RZ ;  /* 0x000000102014723c */ /* 0x044fe600000018ff */
[----:B------:R-:W-:Y:S04]  /*32b0*/  LDSM.16.M88.4 R172, [R185+0x5800] ;  /* 0x00580000b9ac783b */ /* 0x000fe80000000200 */
[----:B------:R-:W-:Y:S01]  /*32c0*/  LDSM.16.M88.4 R168, [R185+0x6000] ;  /* 0x00600000b9a8783b */ /* 0x000fe20000000200 */
[C---:B------:R-:W-:Y:S03]  /*32d0*/  HMMA.16816.F32 R76, R32.reuse, R72, RZ ;  /* 0x00000048204c723c */ /* 0x040fe600000018ff */
[----:B------:R-:W0:Y:S05]  /*32e0*/  LDGDEPBAR ;  /* 0x00000000000079af */ /* 0x000e2a0000000000 */
        /* <DEDUP_REMOVED lines=8> */
[C---:B---3--:R-:W-:Y:S08]  /*3370*/  HMMA.16816.F32 R20, R148.reuse, R144, R20 ;  /* 0x000000909414723c */ /* 0x048ff00000001814 */
[C---:B------:R-:W-:Y:S01]  /*3380*/  HMMA.16816.F32 R16, R148.reuse, R146, R16 ;  /* 0x000000929410723c */ /* 0x040fe20000001810 */
[----:B------:R-:W2:Y:S07]  /*3390*/  LDSM.16.M88.4 R144, [R164+0x6000] ;  /* 0x00600000a490783b */ /* 0x000eae0000000200 */
        /* <DEDUP_REMOVED lines=21> */
[----:B------:R-:W3:Y:S07]  /*34f0*/  LDSM.16.M88.4 R156, [R164+0x5000] ;  /* 0x00500000a49c783b */ /* 0x000eee0000000200 */
        /* <DEDUP_REMOVED lines=9> */
[C---:B--2---:R-:W-:Y:S08]  /*3590*/  HMMA.16816.F32 R92, R148.reuse, R144, R92 ;  /* 0x00000090945c723c */ /* 0x044ff0000000185c */
[C---:B------:R-:W-:Y:S01]  /*35a0*/  HMMA.16816.F32 R88, R148.reuse, R146, R88 ;  /* 0x000000929458723c */ /* 0x040fe20000001858 */
[----:B------:R2:W-:Y:S07]  /*35b0*/  LDSM.16.M88.4 R144, [R181] ;  /* 0x00000000b590783b */ /* 0x0005ee0000000200 */
[C---:B-1----:R-:W-:Y:S08]  /*35c0*/  HMMA.16816.F32 R44, R148.reuse, R132, R44 ;  /* 0x00000084942c723c */ /* 0x042ff0000000182c */
[C---:B------:R-:W-:Y:S01]  /*35d0*/  HMMA.16816.F32 R40, R148.reuse, R134, R40 ;  /* 0x000000869428723c */ /* 0x040fe20000001828 */
[----:B------:R-:W1:Y:S07]  /*35e0*/  LDSM.16.M88.4 R132, [R185+0x3800] ;  /* 0x00380000b984783b */ /* 0x000e6e0000000200 */
[----:B---3--:R-:W-:Y:S01]  /*35f0*/  HMMA.16816.F32 R108, R148, R156, R108 ;  /* 0x0000009c946c723c */ /* 0x008fe2000000186c */
[----:B--2---:R-:W-:-:S06]  /*3600*/  IMAD.IADD R181, R194, 0x1, R181 ;  /* 0x00000001c2b57824 */ /* 0x004fcc00078e02b5 */
[----:B------:R-:W-:Y:S01]  /*3610*/  LDSM.16.M88.4 R180, [R181] ;  /* 0x00000000b5b4783b */ /* 0x000fe20000000200 */
[C---:B------:R-:W-:Y:S03]  /*3620*/  HMMA.16816.F32 R104, R148.reuse, R158, R104 ;  /* 0x0000009e9468723c */ /* 0x040fe60000001868 */
[----:B------:R-:W-:Y:S05]  /*3630*/  LDSM.16.M88.4 R156, [R164+0x9800] ;  /* 0x00980000a49c783b */ /* 0x000fea0000000200 */
[C---:B----4-:R-:W-:Y:S08]  /*3640*/  HMMA.16816.F32 R100, R148.reuse, R152, R100 ;  /* 0x000000989464723c */ /* 0x050ff00000001864 */
[C---:B------:R-:W-:Y:S01]  /*3650*/  HMMA.16816.F32 R96, R148.reuse, R154, R96 ;  /* 0x0000009a9460723c */ /* 0x040fe20000001860 */
[----:B------:R-:W2:Y:S04]  /*3660*/  LDSM.16.M88.4 R152, [R164+0x8000] ;  /* 0x00800000a498783b */ /* 0x000ea80000000200 */
[----:B------:R-:W-:Y:S03]  /*3670*/  LDSM.16.M88.4 R164, [R185+0x7800] ;  /* 0x00780000b9a4783b */ /* 0x000fe60000000200 */
[C---:B-----5:R-:W-:Y:S08]  /*3680*/  HMMA.16816.F32 R68, R148.reuse, R140, R68 ;  /* 0x0000008c9444723c */ /* 0x060ff00000001844 */
[C---:B------:R-:W-:Y:S01]  /*3690*/  HMMA.16816.F32 R64, R148.reuse, R142, R64 ;  /* 0x0000008e9440723c */ /* 0x040fe20000001840 */
[----:B------:R-:W3:Y:S07]  /*36a0*/  LDSM.16.M88.4 R140, [R185+0x2000] ;  /* 0x00200000b98c783b */ /* 0x000eee0000000200 */
[C---:B------:R-:W-:Y:S08]  /*36b0*/  HMMA.16816.F32 R52, R148.reuse, R136, R52 ;  /* 0x000000889434723c */ /* 0x040ff00000001834 */
[----:B------:R-:W-:Y:S01]  /*36c0*/  HMMA.16816.F32 R48, R148, R138, R48 ;  /* 0x0000008a9430723c */ /* 0x000fe20000001830 */
[----:B------:R-:W4:Y:S07]  /*36d0*/  LDSM.16.M88.4 R136, [R185+0x3000] ;  /* 0x00300000b988783b */ /* 0x000f2e0000000200 */
[C---:B-1----:R-:W-:Y:S08]  /*36e0*/  HMMA.16816.F32 R4, R144.reuse, R132, R4 ;  /* 0x000000849004723c */ /* 0x042ff00000001804 */
[----:B------:R-:W-:Y:S01]  /*36f0*/  HMMA.16816.F32 R128, R144, R134, R128 ;  /* 0x000000869080723c */ /* 0x000fe20000001880 */
        /* <DEDUP_REMOVED lines=8> */
[----:B------:R-:W-:Y:S01]  /*3780*/  HMMA.16816.F32 R32, R148, R158, R32 ;  /* 0x0000009e9420723c */ /* 0x000fe20000001820 */
[----:B------:R-:W5:Y:S04]  /*3790*/  LDSM.16.M88.4 R148, [R185+0x4000] ;  /* 0x00400000b994783b */ /* 0x000f680000000200 */
[----:B------:R-:W-:Y:S03]  /*37a0*/  LDSM.16.M88.4 R156, [R185+0x8800] ;  /* 0x00880000b99c783b */ /* 0x000fe60000000200 */
        /* <DEDUP_REMOVED lines=12> */
[C---:B-----5:R-:W-:Y:S08]  /*3870*/  HMMA.16816.F32 R124, R144.reuse, R148, R124 ;  /* 0x00000094907c723c */ /* 0x060ff0000000187c */
[C---:B------:R-:W-:Y:S01]  /*3880*/  HMMA.16816.F32 R120, R144.reuse, R150, R120 ;  /* 0x000000969078723c */ /* 0x040fe20000001878 */
[----:B------:R-:W5:Y:S04]  /*3890*/  LDSM.16.M88.4 R148, [R185+0x9800] ;  /* 0x00980000b994783b */ /* 0x000f680000000200 */
[----:B------:R-:W-:Y:S03]  /*38a0*/  LDSM.16.M88.4 R184, [R197+0x3800] ;  /* 0x00380000c5b8783b */ /* 0x000fe60000000200 */
[C---:B---3--:R-:W-:Y:S08]  /*38b0*/  HMMA.16816.F32 R116, R144.reuse, R140, R116 ;  /* 0x0000008c9074723c */ /* 0x048ff00000001874 */
[C---:B------:R-:W-:Y:S01]  /*38c0*/  HMMA.16816.F32 R112, R144.reuse, R142, R112 ;  /* 0x0000008e9070723c */ /* 0x040fe20000001870 */
[----:B------:R-:W3:Y:S07]  /*38d0*/  LDSM.16.M88.4 R140, [R197+0x2000] ;  /* 0x00200000c58c783b */ /* 0x000eee0000000200 */
[C---:B----4-:R-:W-:Y:S08]  /*38e0*/  HMMA.16816.F32 R84, R144.reuse, R136, R84 ;  /* 0x000000889054723c */ /* 0x050ff00000001854 */
[----:B------:R-:W-:Y:S01]  /*38f0*/  HMMA.16816.F32 R80, R144, R138, R80 ;  /* 0x0000008a9050723c */ /* 0x000fe20000001850 */
[----:B------:R-:W4:Y:S07]  /*3900*/  LDSM.16.M88.4 R136, [R197+0x2800] ;  /* 0x00280000c588783b */ /* 0x000f2e0000000200 */
[C---:B-1----:R-:W-:Y:S08]  /*3910*/  HMMA.16816.F32 R12, R180.reuse, R132, R12 ;  /* 0x00000084b40c723c */ /* 0x042ff0000000180c */
[----:B------:R-:W-:Y:S01]  /*3920*/  HMMA.16816.F32 R8, R180, R134, R8 ;  /* 0x00000086b408723c */ /* 0x000fe20000001808 */
        /* <DEDUP_REMOVED lines=19> */
[C---:B--2---:R-:W-:Y:S08]  /*3a60*/  HMMA.16816.F32 R44, R144.reuse, R152, R44 ;  /* 0x00000098902c723c */ /* 0x044ff0000000182c */
[C---:B------:R-:W-:Y:S01]  /*3a70*/  HMMA.16816.F32 R40, R144.reuse, R154, R40 ;  /* 0x0000009a9028723c */ /* 0x040fe20000001828 */
[----:B------:R-:W2:Y:S07]  /*3a80*/  LDSM.16.M88.4 R152, [R197+0x7000] ;  /* 0x00700000c598783b */ /* 0x000eae0000000200 */
[C---:B-----5:R-:W-:Y:S08]  /*3a90*/  HMMA.16816.F32 R36, R144.reuse, R148, R36 ;  /* 0x000000949024723c */ /* 0x060ff00000001824 */
[----:B------:R-:W-:Y:S01]  /*3aa0*/  HMMA.16816.F32 R32, R144, R150, R32 ;  /* 0x000000969020723c */ /* 0x000fe20000001820 */
[----:B------:R-:W5:Y:S04]  /*3ab0*/  LDSM.16.M88.4 R148, [R197+0x7800] ;  /* 0x00780000c594783b */ /* 0x000f680000000200 */
[----:B------:R-:W5:Y:S03]  /*3ac0*/  LDSM.16.M88.4 R144, [R197+0x8000] ;  /* 0x00800000c590783b */ /* 0x000f660000000200 */
[C---:B---3--:R-:W-:Y:S08]  /*3ad0*/  HMMA.16816.F32 R28, R180.reuse, R140, R28 ;  /* 0x0000008cb41c723c */ /* 0x048ff0000000181c */
[C---:B------:R-:W-:Y:S01]  /*3ae0*/  HMMA.16816.F32 R24, R180.reuse, R142, R24 ;  /* 0x0000008eb418723c */ /* 0x040fe20000001818 */
[----:B------:R-:W3:Y:S07]  /*3af0*/  LDSM.16.M88.4 R140, [R197+0x8800] ;  /* 0x00880000c58c783b */ /* 0x000eee0000000200 */
[C---:B----4-:R-:W-:Y:S08]  /*3b00*/  HMMA.16816.F32 R20, R180.reuse, R136, R20 ;  /* 0x00000088b414723c */ /* 0x050ff00000001814 */
[----:B------:R-:W-:Y:S01]  /*3b10*/  HMMA.16816.F32 R16, R180, R138, R16 ;  /* 0x0000008ab410723c */ /* 0x000fe20000001810 */
[----:B------:R-:W4:Y:S01]  /*3b20*/  LDSM.16.M88.4 R136, [R197+0x9000] ;  /* 0x00900000c588783b */ /* 0x000f220000000200 */
[----:B------:R-:W-:-:S06]  /*3b30*/  DEPBAR.LE SB0, 0x0 ;  /* 0x000080000000791a */ /* 0x000fcc0000000000 */
[----:B-1----:R-:W-:Y:S01]  /*3b40*/  HMMA.16816.F32 R36, R180, R132, R36 ;  /* 0x00000084b424723c */ /* 0x002fe20000001824 */
[----:B------:R-:W-:-:S04]  /*3b50*/  SHF.R.U32.HI R132, RZ, 0x2, R227 ;  /* 0x00000002ff847819 */ /* 0x000fc800000116e3 */
[----:B------:R-:W-:-:S03]  /*3b60*/  LOP3.LUT R132, R132, 0x7, RZ, 0xc0, !PT ;  /* 0x0000000784847812 */ /* 0x000fc600078ec0ff */
[----:B------:R-:W-:Y:S01]  /*3b70*/  HMMA.16816.F32 R4, R180, R184, R4 ;  /* 0x000000b8b404723c */ /* 0x000fe20000001804 */
[----:B------:R-:W-:-:S04]  /*3b80*/  IADD3 R195, PT, PT, -R196, R195, R132 ;  /* 0x000000c3c4c37210 */ /* 0x000fc80007ffe184 */
[----:B------:R-:W-:-:S03]  /*3b90*/  IADD3 R215, PT, PT, R195, UR14, R0 ;  /* 0x0000000ec3d77c10 */ /* 0x000fc6000fffe000 */
[----:B------:R-:W-:Y:S01]  /*3ba0*/  HMMA.16816.F32 R128, R180, R186, R128 ;  /* 0x000000bab480723c */ /* 0x000fe20000001880 */
[C---:B------:R-:W-:Y:S02]  /*3bb0*/  VIMNMX R216, PT, PT, R215.reuse, R0, PT ;  /* 0x00000000d7d87248 */ /* 0x040fe40003fe0100 */
[----:B------:R-:W-:-:S05]  /*3bc0*/  VIADDMNMX R215, R215, 0x8, R0, PT ;  /* 0x00000008d7d77846 */ /* 0x000fca0003800100 */
        /* <DEDUP_REMOVED lines=14> */
[C---:B-----5:R-:W-:Y:S08]  /*3cb0*/  HMMA.16816.F32 R68, R180.reuse, R148, R68 ;  /* 0x00000094b444723c */ /* 0x060ff00000001844 */
[C---:B------:R-:W-:Y:S08]  /*3cc0*/  HMMA.16816.F32 R64, R180.reuse, R150, R64 ;  /* 0x00000096b440723c */ /* 0x040ff00000001840 */
[C---:B------:R-:W-:Y:S08]  /*3cd0*/  HMMA.16816.F32 R60, R180.reuse, R144, R60 ;  /* 0x00000090b43c723c */ /* 0x040ff0000000183c */
[C---:B------:R-:W-:Y:S08]  /*3ce0*/  HMMA.16816.F32 R56, R180.reuse, R146, R56 ;  /* 0x00000092b438723c */ /* 0x040ff00000001838 */
[C---:B---3--:R-:W-:Y:S08]  /*3cf0*/  HMMA.16816.F32 R52, R180.reuse, R140, R52 ;  /* 0x0000008cb434723c */ /* 0x048ff00000001834 */
[C---:B------:R-:W-:Y:S08]  /*3d00*/  HMMA.16816.F32 R48, R180.reuse, R142, R48 ;  /* 0x0000008eb430723c */ /* 0x040ff00000001830 */
[C---:B----4-:R-:W-:Y:S08]  /*3d10*/  HMMA.16816.F32 R44, R180.reuse, R136, R44 ;  /* 0x00000088b42c723c */ /* 0x050ff0000000182c */
[C---:B------:R-:W-:Y:S08]  /*3d20*/  HMMA.16816.F32 R40, R180.reuse, R138, R40 ;  /* 0x0000008ab428723c */ /* 0x040ff00000001828 */
        /* <DEDUP_REMOVED lines=14> */
.L_x_1992:
[----:B------:R-:W1:Y:S01]  /*3e10*/  LDC R2, c[0x0][0x4f0] ;  /* 0x00013c00ff027b82 */ /* 0x000e620000000800 */
[C---:B------:R-:W-:Y:S01]  /*3e20*/  LEA R137, R3.reuse, 0xfffffe00, 0x8 ;  /* 0xfffffe0003897811 */ /* 0x040fe200078e40ff */
[----:B------:R-:W2:Y:S01]  /*3e30*/  LDCU.64 UR6, c[0x0][0x3a0] ;  /* 0x00007400ff0677ac */ /* 0x000ea20008000a00 */
[----:B------:R-:W-:Y:S02]  /*3e40*/  LEA R139, R3, 0xffffff00, 0x8 ;  /* 0xffffff00038b7811 */ /* 0x000fe400078e40ff */
        /* <DEDUP_REMOVED lines=56> */
.L_x_1993:
[C---:B------:R-:W-:Y:S01]  /*41d0*/  IMAD.SHL.U32 R133, R212.reuse, 0x20, RZ ;  /* 0x00000020d4857824 */ /* 0x040fe200078e00ff */
[----:B------:R-:W-:Y:S01]  /*41e0*/  SHF.L.U64.HI R0, R212, 0x5, R213 ;  /* 0x00000005d4007819 */ /* 0x000fe200000102d5 */
[----:B------:R-:W-:Y:S01]  /*41f0*/  @!PT LDS RZ, [RZ] ;  /* 0x00000000fffff984 */ /* 0x000fe20000000800 */
[----:B------:R-:W-:Y:S01]  /*4200*/  @!PT LDS RZ, [RZ] ;  /* 0x00000000fffff984 */ /* 0x000fe20000000800 */
[----:B------:R-:W-:Y:S01]  /*4210*/  @!PT LDS RZ, [RZ] ;  /* 0x00000000fffff984 */ /* 0x000fe20000000800 */
[----:B------:R-:W-:Y:S03]  /*4220*/  LDGSTS.E.BYPASS.LTC128B.128 [R245+0x2000], desc[UR16][R232.64] ;  /* 0x02000000e8f57fae */ /* 0x000fe6000b981a10 */
[----:B------:R-:W-:-:S04]  /*4230*/  IADD3 R140, P2, PT, R133, R232, RZ ;  /* 0x000000e8858c7210 */ /* 0x000fc80007f5e0ff */
[----:B------:R-:W-:Y:S01]  /*4240*/  IADD3 R138, P3, PT, R140, R133, RZ ;  /* 0x000000858c8a7210 */ /* 0x000fe20007f7e0ff */
[----:B------:R-:W-:-:S03]  /*4250*/  IMAD.X R141, R0, 0x1, R233, P2 ;  /* 0x00000001008d7824 */ /* 0x000fc600010e06e9 */
        /* <DEDUP_REMOVED lines=21> */
[-C--:B-1----:R-:W-:Y:S01]  /*43b0*/  IADD3 R140, P3, PT, R150, R133.reuse, RZ ;  /* 0x00000085968c7210 */ /* 0x082fe20007f7e0ff */
[--C-:B------:R-:W-:Y:S01]  /*43c0*/  IMAD.X R151, R149, 0x1, R0.reuse, P2 ;  /* 0x0000000195977824 */ /* 0x100fe200010e0600 */
[----:B------:R1:W-:Y:S02]  /*43d0*/  LDGSTS.E.BYPASS.LTC128B.128 [R245+0x6000], desc[UR16][R148.64] ;  /* 0x0600000094f57fae */ /* 0x0003e4000b981a10 */
[-C--:B--2---:R-:W-:Y:S01]  /*43e0*/  IADD3 R138, P2, PT, R140, R133.reuse, RZ ;  /* 0x000000858c8a7210 */ /* 0x084fe20007f5e0ff */
[--C-:B------:R-:W-:Y:S01]  /*43f0*/  IMAD.X R141, R151, 0x1, R0.reuse, P3 ;  /* 0x00000001978d7824 */ /* 0x100fe200018e0600 */
[----:B------:R1:W-:Y:S02]  /*4400*/  LDGSTS.E.BYPASS.LTC128B.128 [R245+0x6800], desc[UR16][R150.64] ;  /* 0x0680000096f57fae */ /* 0x0003e4000b981a10 */
[-C--:B---3--:R-:W-:Y:S01]  /*4410*/  IADD3 R136, P3, PT, R138, R133.reuse, RZ ;  /* 0x000000858a887210 */ /* 0x088fe20007f7e0ff */
[--C-:B------:R-:W-:Y:S01]  /*4420*/  IMAD.X R139, R141, 0x1, R0.reuse, P2 ;  /* 0x000000018d8b7824 */ /* 0x100fe200010e0600 */
[----:B------:R1:W-:Y:S02]  /*4430*/  LDGSTS.E.BYPASS.LTC128B.128 [R245+0x7000], desc[UR16][R140.64] ;  /* 0x070000008cf57fae */ /* 0x0003e4000b981a10 */
[-C--:B----4-:R-:W-:Y:S01]  /*4440*/  IADD3 R134, P2, PT, R136, R133.reuse, RZ ;  /* 0x0000008588867210 */ /* 0x090fe20007f5e0ff */
[--C-:B------:R-:W-:Y:S01]  /*4450*/  IMAD.X R137, R139, 0x1, R0.reuse, P3 ;  /* 0x000000018b897824 */ /* 0x100fe200018e0600 */
[----:B------:R1:W-:Y:S02]  /*4460*/  LDGSTS.E.BYPASS.LTC128B.128 [R245+0x7800], desc[UR16][R138.64] ;  /* 0x078000008af57fae */ /* 0x0003e4000b981a10 */
[-C--:B------:R-:W-:Y:S01]  /*4470*/  IADD3 R132, P3, PT, R134, R133.reuse, RZ ;  /* 0x0000008586847210 */ /* 0x080fe20007f7e0ff */
[--C-:B------:R-:W-:Y:S01]  /*4480*/  IMAD.X R135, R137, 0x1, R0.reuse, P2 ;  /* 0x0000000189877824 */ /* 0x100fe200010e0600 */
[----:B------:R1:W-:Y:S02]  /*4490*/  LDGSTS.E.BYPASS.LTC128B.128 [R245+0x8000], desc[UR16][R136.64] ;  /* 0x0800000088f57fae */ /* 0x0003e4000b981a10 */
[----:B-----5:R-:W-:Y:S01]  /*44a0*/  IADD3 R142, P2, PT, R132, R133, RZ ;  /* 0x00000085848e7210 */ /* 0x020fe20007f5e0ff */
[--C-:B------:R-:W-:Y:S01]  /*44b0*/  IMAD.X R133, R135, 0x1, R0.reuse, P3 ;  /* 0x0000000187857824 */ /* 0x100fe200018e0600 */
[----:B------:R1:W-:Y:S03]  /*44c0*/  LDGSTS.E.BYPASS.LTC128B.128 [R245+0x8800], desc[UR16][R134.64] ;  /* 0x0880000086f57fae */ /* 0x0003e6000b981a10 */
[----:B------:R-:W-:Y:S01]  /*44d0*/  IMAD.X R143, R133, 0x1, R0, P2 ;  /* 0x00000001858f7824 */ /* 0x000fe200010e0600 */
[----:B------:R1:W-:Y:S04]  /*44e0*/  LDGSTS.E.BYPASS.LTC128B.128 [R245+0x9000], desc[UR16][R132.64] ;  /* 0x0900000084f57fae */ /* 0x0003e8000b981a10 */
[----:B------:R1:W-:Y:S04]  /*44f0*/  LDGSTS.E.BYPASS.LTC128B.128 [R245+0x9800], desc[UR16][R142.64] ;  /* 0x098000008ef57fae */ /* 0x0003e8000b981a10 */
[----:B------:R-:W0:Y:S02]  /*4500*/  LDGDEPBAR ;  /* 0x00000000000079af */ /* 0x000e240000000000 */
.L_x_1991:
[----:B------:R-:W-:Y:S01]  /*4510*/  IMAD.SHL.U32 R0, R227, 0x2, RZ ;  /* 0x00000002e3007824 */ /* 0x000fe200078e00ff */
[----:B------:R-:W2:Y:S01]  /*4520*/  LDCU UR4, c[0x0][0x45c] ;  /* 0x00008b80ff0477ac */ /* 0x000ea20008000800 */
        /* <DEDUP_REMOVED lines=10> */
[C---:B------:R-:W-:Y:S02]  /*45d0*/  ISETP.GE.AND P6, PT, R132.reuse, R216, PT ;  /* 0x000000d88400720c */ /* 0x040fe40003fc6270 */
[----:B------:R-:W-:Y:S02]  /*45e0*/  ISETP.GE.AND P3, PT, R132, R215, PT ;  /* 0x000000d78400720c */ /* 0x000fe40003f66270 */
[----:B------:R-:W-:-:S02]  /*45f0*/  FSEL R198, R30, -INF , !P2 ;  /* 0xff8000001ec67808 */ /* 0x000fc40005000000 */
[CC--:B------:R-:W-:Y:S02]  /*4600*/  ISETP.GE.AND P5, PT, R2.reuse, R216.reuse, PT ;  /* 0x000000d80200720c */ /* 0x0c0fe40003fa6270 */
[-C--:B------:R-:W-:Y:S01]  /*4610*/  ISETP.GE.AND P2, PT, R2, R215.reuse, PT ;  /* 0x000000d70200720c */ /* 0x080fe20003f46270 */
[----:B------:R-:W-:Y:S01]  /*4620*/  VIADD R2, R0, 0xffffff10 ;  /* 0xffffff1000027836 */ /* 0x000fe20000000000 */
[----:B------:R-:W-:Y:S02]  /*4630*/  FSEL R29, R29, -INF , !P6 ;  /* 0xff8000001d1d7808 */ /* 0x000fe40007000000 */
[----:B------:R-:W-:Y:S02]  /*4640*/  FSEL R30, R31, -INF , !P3 ;  /* 0xff8000001f1e7808 */ /* 0x000fe40005800000 */
[C---:B------:R-:W-:Y:S02]  /*4650*/  ISETP.GE.AND P6, PT, R28.reuse, R216, PT ;  /* 0x000000d81c00720c */ /* 0x040fe40003fc6270 */
[----:B------:R-:W-:-:S02]  /*4660*/  ISETP.GE.AND P3, PT, R28, R215, PT ;  /* 0x000000d71c00720c */ /* 0x000fc40003f66270 */
[----:B------:R-:W-:Y:S01]  /*4670*/  FSEL R203, R24, -INF , !P5 ;  /* 0xff80000018cb7808 */ /* 0x000fe20006800000 */
[----:B------:R-:W-:Y:S01]  /*4680*/  VIADD R24, R0, 0xffffff11 ;  /* 0xffffff1100187836 */ /* 0x000fe20000000000 */
[----:B------:R-:W-:Y:S02]  /*4690*/  FSEL R28, R26, -INF , !P2 ;  /* 0xff8000001a1c7808 */ /* 0x000fe40005000000 */
[C---:B------:R-:W-:Y:S02]  /*46a0*/  ISETP.GE.AND P5, PT, R2.reuse, R216, PT ;  /* 0x000000d80200720c */ /* 0x040fe40003fa6270 */
[----:B------:R-:W-:Y:S01]  /*46b0*/  ISETP.GE.AND P2, PT, R2, R215, PT ;  /* 0x000000d70200720c */ /* 0x000fe20003f46270 */
[----:B------:R-:W-:Y:S01]  /*46c0*/  VIADD R2, R0, 0xffffff18 ;  /* 0xffffff1800027836 */ /* 0x000fe20000000000 */
[----:B------:R-:W-:Y:S02]  /*46d0*/  FSEL R132, R27, -INF , !P3 ;  /* 0xff8000001b847808 */ /* 0x000fe40005800000 */
[----:B------:R-:W-:Y:S01]  /*46e0*/  FSEL R27, R20, -INF , !P5 ;  /* 0xff800000141b7808 */ /* 0x000fe20006800000 */
[----:B------:R-:W-:Y:S01]  /*46f0*/  VIADD R20, R0, 0xffffff19 ;  /* 0xffffff1900147836 */ /* 0x000fe20000000000 */
[----:B------:R-:W-:-:S02]  /*4700*/  FSEL R26, R22, -INF , !P2 ;  /* 0xff800000161a7808 */ /* 0x000fc40005000000 */
[CC--:B------:R-:W-:Y:S02]  /*4710*/  ISETP.GE.AND P5, PT, R2.reuse, R216.reuse, PT ;  /* 0x000000d80200720c */ /* 0x0c0fe40003fa6270 */
[-C--:B------:R-:W-:Y:S01]  /*4720*/  ISETP.GE.AND P2, PT, R2, R215.reuse, PT ;  /* 0x000000d70200720c */ /* 0x080fe20003f46270 */
        /* <DEDUP_REMOVED lines=26> */
[----:B------:R-:W-:Y:S02]  /*48d0*/  FSEL R140, R10, -INF , !P2 ;  /* 0xff8000000a8c7808 */ /* 0x000fe40005000000 */
[----:B------:R-:W-:-:S02]  /*48e0*/  ISETP.GE.AND P5, PT, R2, R216, PT ;  /* 0x000000d80200720c */ /* 0x000fc40003fa6270 */
[-C--:B------:R-:W-:Y:S01]  /*48f0*/  ISETP.GE.AND P2, PT, R2, R215.reuse, PT ;  /* 0x000000d70200720c */ /* 0x080fe20003f46270 */
[----:B------:R-:W-:Y:S01]  /*4900*/  VIADD R2, R0, 0xffffff38 ;  /* 0xffffff3800027836 */ /* 0x000fe20000000000 */
[----:B------:R-:W-:Y:S02]  /*4910*/  FSEL R141, R13, -INF , !P6 ;  /* 0xff8000000d8d7808 */ /* 0x000fe40007000000 */
        /* <DEDUP_REMOVED lines=61> */
[----:B------:R-:W-:Y:S01]  /*4cf0*/  FSEL R168, R119, -INF , !P3 ;  /* 0xff80000077a87808 */ /* 0x000fe20005800000 */
[----:B------:R-:W-:Y:S01]  /*4d00*/  IMAD.IADD R119, R193, 0x1, R214 ;  /* 0x00000001c1777824 */ /* 0x000fe200078e02d6 */
        /* <DEDUP_REMOVED lines=204> */
[----:B------:R-:W-:Y:S02]  /*59d0*/  FSEL R89, R49, -INF , !P3 ;  /* 0xff80000031597808 */ /* 0x000fe40005800000 */
[----:B------:R-:W-:-:S02]  /*59e0*/  FMNMX3.FTZ R10, R10, R69, R64, !PT ;  /* 0x000000450a0a7276 */ /* 0x000fc40007810040 */
[-C--:B------:R-:W-:Y:S02]  /*59f0*/  ISETP.GE.AND P5, PT, R7, R216.reuse, PT ;  /* 0x000000d80700720c */ /* 0x080fe40003fa6270 */
[----:B------:R-:W-:Y:S02]  /*5a00*/  ISETP.GE.AND P3, PT, R8, R216, PT ;  /* 0x000000d80800720c */ /* 0x000fe40003f66270 */
[----:B------:R-:W-:Y:S02]  /*5a10*/  FMNMX3.FTZ R11, R11, R75, R70, !PT ;  /* 0x0000004b0b0b7276 */ /* 0x000fe40007810046 */
[----:B------:R-:W-:Y:S02]  /*5a20*/  FSEL R85, R53, -INF , !P6 ;  /* 0xff80000035557808 */ /* 0x000fe40007000000 */
[----:B------:R-:W-:Y:S01]  /*5a30*/  ISETP.GE.AND P6, PT, R2, R215, PT ;  /* 0x000000d70200720c */ /* 0x000fe20003fc6270 */
[----:B------:R-:W-:Y:S01]  /*5a40*/  VIADD R2, R0, 0xfffffff8 ;  /* 0xfffffff800027836 */ /* 0x000fe20000000000 */
[----:B------:R-:W-:Y:S01]  /*5a50*/  FMNMX3.FTZ R10, R10, R65, R60, !PT ;  /* 0x000000410a0a7276 */ /* 0x000fe2000781003c */
[----:B------:R-:W-:Y:S01]  /*5a60*/  VIADD R0, R0, 0xfffffff9 ;  /* 0xfffffff900007836 */ /* 0x000fe20000000000 */
[----:B------:R-:W-:-:S02]  /*5a70*/  FSEL R94, R40, -INF , !P5 ;  /* 0xff800000285e7808 */ /* 0x000fc40006800000 */
[----:B------:R-:W-:Y:S02]  /*5a80*/  FSEL R91, R45, -INF , !P3 ;  /* 0xff8000002d5b7808 */ /* 0x000fe40005800000 */
[-C--:B------:R-:W-:Y:S02]  /*5a90*/  ISETP.GE.AND P5, PT, R5, R216.reuse, PT ;  /* 0x000000d80500720c */ /* 0x080fe40003fa6270 */
[----:B------:R-:W-:Y:S02]  /*5aa0*/  FMNMX3.FTZ R11, R11, R71, R66, !PT ;  /* 0x000000470b0b7276 */ /* 0x000fe40007810042 */
[----:B------:R-:W-:Y:S02]  /*5ab0*/  ISETP.GE.AND P3, PT, R6, R216, PT ;  /* 0x000000d80600720c */ /* 0x000fe40003f66270 */
[----:B------:R-:W-:Y:S02]  /*5ac0*/  FMNMX3.FTZ R10, R10, R61, R56, !PT ;  /* 0x0000003d0a0a7276 */ /* 0x000fe40007810038 */
[----:B------:R-:W-:-:S02]  /*5ad0*/  FSEL R96, R36, -INF , !P5 ;  /* 0xff80000024607808 */ /* 0x000fc40006800000 */
[----:B------:R-:W-:Y:S02]  /*5ae0*/  FMNMX3.FTZ R11, R11, R67, R62, !PT ;  /* 0x000000430b0b7276 */ /* 0x000fe4000781003e */
[----:B------:R-:W-:Y:S02]  /*5af0*/  FSEL R93, R41, -INF , !P3 ;  /* 0xff800000295d7808 */ /* 0x000fe40005800000 */
[-C--:B------:R-:W-:Y:S02]  /*5b00*/  ISETP.GE.AND P5, PT, R2, R216.reuse, PT ;  /* 0x000000d80200720c */ /* 0x080fe40003fa6270 */
[----:B------:R-:W-:Y:S02]  /*5b10*/  ISETP.GE.AND P3, PT, R4, R216, PT ;  /* 0x000000d80400720c */ /* 0x000fe40003f66270 */
[----:B------:R-:W-:Y:S02]  /*5b20*/  FMNMX3.FTZ R10, R10, R57, R80, !PT ;  /* 0x000000390a0a7276 */ /* 0x000fe40007810050 */
[----:B------:R-:W-:-:S02]  /*5b30*/  FMNMX3.FTZ R11, R11, R63, R58, !PT ;  /* 0x0000003f0b0b7276 */ /* 0x000fc4000781003a */
[----:B------:R-:W-:Y:S02]  /*5b40*/  FSEL R98, R32, -INF , !P5 ;  /* 0xff80000020627808 */ /* 0x000fe40006800000 */
[----:B------:R-:W-:Y:S02]  /*5b50*/  FSEL R95, R37, -INF , !P3 ;  /* 0xff800000255f7808 */ /* 0x000fe40005800000 */
[----:B------:R-:W-:Y:S02]  /*5b60*/  ISETP.GE.AND P5, PT, R9, R215, PT ;  /* 0x000000d70900720c */ /* 0x000fe40003fa6270 */
[----:B------:R-:W-:Y:S02]  /*5b70*/  FMNMX3.FTZ R10, R10, R85, R90, !PT ;  /* 0x000000550a0a7276 */ /* 0x000fe4000781005a */
[----:B------:R-:W-:Y:S02]  /*5b80*/  ISETP.GE.AND P3, PT, R0, R216, PT ;  /* 0x000000d80000720c */ /* 0x000fe40003f66270 */
[----:B------:R-:W-:-:S02]  /*5b90*/  FSEL R99, R50, -INF , !P2 ;  /* 0xff80000032637808 */ /* 0x000fc40005000000 */
[----:B------:R-:W-:Y:S02]  /*5ba0*/  FMNMX3.FTZ R11, R11, R59, R84, !PT ;  /* 0x0000003b0b0b7276 */ /* 0x000fe40007810054 */
[----:B------:R-:W-:Y:S02]  /*5bb0*/  FSEL R101, R46, -INF , !P5 ;  /* 0xff8000002e657808 */ /* 0x000fe40006800000 */
[----:B------:R-:W-:Y:S02]  /*5bc0*/  FMNMX3.FTZ R10, R10, R89, R92, !PT ;  /* 0x000000590a0a7276 */ /* 0x000fe4000781005c */
[----:B------:R-:W-:Y:S02]  /*5bd0*/  FSEL R97, R33, -INF , !P3 ;  /* 0xff80000021617808 */ /* 0x000fe40005800000 */
[-C--:B------:R-:W-:Y:S02]  /*5be0*/  ISETP.GE.AND P5, PT, R5, R215.reuse, PT ;  /* 0x000000d70500720c */ /* 0x080fe40003fa6270 */
[----:B------:R-:W-:-:S02]  /*5bf0*/  ISETP.GE.AND P3, PT, R8, R215, PT ;  /* 0x000000d70800720c */ /* 0x000fc40003f66270 */
[----:B------:R-:W-:Y:S02]  /*5c00*/  ISETP.GE.AND P2, PT, R7, R215, PT ;  /* 0x000000d70700720c */ /* 0x000fe40003f46270 */
        /* <DEDUP_REMOVED lines=8> */
[-C--:B------:R-:W-:Y:S02]  /*5c90*/  ISETP.GE.AND P3, PT, R4, R215.reuse, PT ;  /* 0x000000d70400720c */ /* 0x080fe40003f66270 */
[----:B------:R-:W-:Y:S02]  /*5ca0*/  ISETP.GE.AND P2, PT, R2, R215, PT ;  /* 0x000000d70200720c */ /* 0x000fe40003f46270 */
[----:B------:R-:W-:-:S02]  /*5cb0*/  FSEL R105, R43, -INF , !P6 ;  /* 0xff8000002b697808 */ /* 0x000fc40007000000 */
[----:B------:R-:W-:Y:S02]  /*5cc0*/  FSEL R106, R38, -INF , !P5 ;  /* 0xff800000266a7808 */ /* 0x000fe40006800000 */
[----:B------:R-:W-:Y:S02]  /*5cd0*/  FMNMX3.FTZ R5, R5, R103, R104, !PT ;  /* 0x0000006705057276 */ /* 0x000fe40007810068 */
[----:B------:R-:W-:Y:S02]  /*5ce0*/  FMNMX3.FTZ R10, R10, R95, R98, !PT ;  /* 0x0000005f0a0a7276 */ /* 0x000fe40007810062 */
[----:B------:R-:W-:Y:S02]  /*5cf0*/  ISETP.GE.AND P5, PT, R0, R215, PT ;  /* 0x000000d70000720c */ /* 0x000fe40003fa6270 */
[----:B------:R-:W-:Y:S02]  /*5d00*/  FSEL R107, R39, -INF , !P3 ;  /* 0xff800000276b7808 */ /* 0x000fe40005800000 */
[----:B------:R-:W-:-:S02]  /*5d10*/  FSEL R108, R34, -INF , !P2 ;  /* 0xff800000226c7808 */ /* 0x000fc40005000000 */
[----:B------:R-:W-:Y:S02]  /*5d20*/  FMNMX3.FTZ R5, R5, R105, R106, !PT ;  /* 0x0000006905057276 */ /* 0x000fe4000781006a */
        /* <DEDUP_REMOVED lines=9> */
[----:B------:R-:W3:Y:S01]  /*5dc0*/  SHFL.BFLY PT, R5, R4, 0x2, 0x1f ;  /* 0x0c401f0004057f89 */ /* 0x000ee200000e0000 */
[----:B------:R-:W-:-:S03]  /*5dd0*/  IMAD.IADD R102, R194, 0x1, R115 ;  /* 0x00000001c2667824 */ /* 0x000fc600078e0273 */
[----:B------:R-:W-:Y:S04]  /*5de0*/  LDSM.16.MT88.4 R44, [R117+0xa800] ;  /* 0x00a80000752c783b */ /* 0x000fe80000004200 */
[----:B------:R-:W-:Y:S04]  /*5df0*/  LDSM.16.MT88.4 R36, [R102+0xa000] ;  /* 0x00a000006624783b */ /* 0x000fe80000004200 */
[----:B------:R-:W-:Y:S01]  /*5e00*/  LDSM.16.MT88.4 R48, [R115+0xa800] ;  /* 0x00a800007330783b */ /* 0x000fe20000004200 */
[----:B-1----:R-:W-:-:S03]  /*5e10*/  FMNMX.FTZ R7, R8, R7, !PT ;  /* 0x0000000708077209 */ /* 0x002fc60007810000 */
[----:B------:R-:W-:Y:S04]  /*5e20*/  LDSM.16.MT88.4 R40, [R102+0xa800] ;  /* 0x00a800006628783b */ /* 0x000fe80000004200 */
[----:B------:R-:W1:Y:S01]  /*5e30*/  SHFL.BFLY PT, R2, R7, 0x1, 0x1f ;  /* 0x0c201f0007027f89 */ /* 0x000e6200000e0000 */
[----:B---3--:R-:W-:-:S05]  /*5e40*/  FMNMX.FTZ R5, R4, R5, !PT ;  /* 0x0000000504057209 */ /* 0x008fca0007810000 */
[----:B------:R-:W3:Y:S01]  /*5e50*/  SHFL.BFLY PT, R0, R5, 0x1, 0x1f ;  /* 0x0c201f0005007f89 */ /* 0x000ee200000e0000 */
[----:B-1----:R-:W-:-:S04]  /*5e60*/  FMNMX.FTZ R2, R7, R2, !PT ;  /* 0x0000000207027209 */ /* 0x002fc80007810000 */
[C---:B------:R-:W-:Y:S01]  /*5e70*/  FSETP.NEU.FTZ.AND P2, PT, R2.reuse, -INF , PT ;  /* 0xff8000000200780b */ /* 0x040fe20003f5d000 */
[----:B--2---:R-:W-:Y:S01]  /*5e80*/  FMUL.FTZ R116, R2, UR4 ;  /* 0x0000000402747c20 */ /* 0x004fe20008410000 */
[----:B---3--:R-:W-:-:S04]  /*5e90*/  FMNMX.FTZ R0, R5, R0, !PT ;  /* 0x0000000005007209 */ /* 0x008fc80007810000 */
[----:B------:R-:W-:Y:S01]  /*5ea0*/  FSEL R116, R116, RZ, P2 ;  /* 0x000000ff74747208 */ /* 0x000fe20001000000 */
[----:B------:R-:W-:Y:S01]  /*5eb0*/  LDSM.16.MT88.4 R4, [R119+0xa000] ;  /* 0x00a000007704783b */ /* 0x000fe20000004200 */
        /* <DEDUP_REMOVED lines=8> */
[----:B------:R-:W-:Y:S01]  /*5f40*/  MUFU.EX2 R113, R113 ;  /* 0x0000007100717308 */ /* 0x000fe20000000800 */
[----:B------:R-:W-:Y:S01]  /*5f50*/  LDSM.16.MT88.4 R20, [R115+0xa000] ;  /* 0x00a000007314783b */ /* 0x000fe20000004200 */
[--C-:B------:R-:W-:Y:S01]  /*5f60*/  FFMA.FTZ R122, R30, UR4, -R109.reuse ;  /* 0x000000041e7a7c23 */ /* 0x100fe2000801086d */
[--C-:B------:R-:W-:Y:S01]  /*5f70*/  FFMA.FTZ R121, R28, UR4, -R109.reuse ;  /* 0x000000041c797c23 */ /* 0x100fe2000801086d */
[--C-:B------:R-:W-:Y:S01]  /*5f80*/  FFMA.FTZ R123, R198, UR4, -R109.reuse ;  /* 0x00000004c67b7c23 */ /* 0x100fe2000801086d */
[----:B------:R-:W1:Y:S01]  /*5f90*/  LDSM.16.MT88.4 R28, [R117+0xa000] ;  /* 0x00a00000751c783b */ /* 0x000e620000004200 */
        /* <DEDUP_REMOVED lines=98> */
[----:B------:R-:W1:Y:S01]  /*65c0*/  MUFU.EX2 R126, R126 ;  /* 0x0000007e007e7308 */ /* 0x000e620000000800 */
        /* <DEDUP_REMOVED lines=25> */
[----:B--2---:R-:W-:Y:S01]  /*6760*/  F2FP.F16.F32.PACK_AB R36, R125, R110 ;  /* 0x0000006e7d24723e */ /* 0x004fe200000000ff */
        /* <DEDUP_REMOVED lines=12> */
[----:B------:R-:W-:Y:S01]  /*6830*/  FFMA.FTZ R85, R85, UR4, -R116 ;  /* 0x0000000455557c23 */ /* 0x000fe20008010874 */
[----:B------:R-:W-:Y:S01]  /*6840*/  MUFU.EX2 R132, R132 ;  /* 0x0000008400847308 */ /* 0x000fe20000000800 */
[----:B------:R-:W-:Y:S01]  /*6850*/  FADD.FTZ R129, R129, R120 ;  /* 0x0000007881817221 */ /* 0x000fe20000010000 */
[--C-:B------:R-:W-:Y:S01]  /*6860*/  FFMA.FTZ R90, R89, UR4, -R116.reuse ;  /* 0x00000004595a7c23 */ /* 0x100fe20008010874 */
[C---:B------:R-:W-:Y:S01]  /*6870*/  HMMA.16816.F32 R32, R36.reuse, R44, R32 ;  /* 0x0000002c2420723c */ /* 0x040fe20000001820 */
[----:B------:R-:W-:Y:S01]  /*6880*/  FFMA.FTZ R99, R99, UR4, -R109 ;  /* 0x0000000463637c23 */ /* 0x000fe2000801086d */
[----:B------:R-:W-:Y:S01]  /*6890*/  FADD.FTZ R126, R126, R129 ;  /* 0x000000817e7e7221 */ /* 0x000fe20000010000 */
[--C-:B------:R-:W-:Y:S01]  /*68a0*/  FFMA.FTZ R89, R91, UR4, -R116.reuse ;  /* 0x000000045b597c23 */ /* 0x100fe20008010874 */
[----:B------:R-:W-:Y:S01]  /*68b0*/  FFMA.FTZ R91, R93, UR4, -R116 ;  /* 0x000000045d5b7c23 */ /* 0x000fe20008010874 */
[----:B------:R-:W2:Y:S01]  /*68c0*/  MUFU.EX2 R135, R135 ;  /* 0x0000008700877308 */ /* 0x000ea20000000800 */
[----:B------:R-:W-:Y:S01]  /*68d0*/  FADD.FTZ R127, R127, R126 ;  /* 0x0000007e7f7f7221 */ /* 0x000fe20000010000 */
[----:B------:R-:W-:Y:S01]  /*68e0*/  FFMA.FTZ R93, R103, UR4, -R109 ;  /* 0x00000004675d7c23 */ /* 0x000fe2000801086d */
[C---:B------:R-:W-:Y:S01]  /*68f0*/  HMMA.16816.F32 R28, R36.reuse, R46, R28 ;  /* 0x0000002e241c723c */ /* 0x040fe2000000181c */
[----:B------:R-:W3:Y:S01]  /*6900*/  LDSM.16.MT88.4 R44, [R117+0xb000] ;  /* 0x00b00000752c783b */ /* 0x000ee20000004200 */
[----:B------:R-:W-:Y:S01]  /*6910*/  FADD.FTZ R127, R124, R127 ;  /* 0x0000007f7c7f7221 */ /* 0x000fe20000010000 */
[--C-:B------:R-:W-:Y:S01]  /*6920*/  FFMA.FTZ R96, R96, UR4, -R116.reuse ;  /* 0x0000000460607c23 */ /* 0x100fe20008010874 */
[--C-:B------:R-:W-:Y:S01]  /*6930*/  FFMA.FTZ R95, R95, UR4, -R116.reuse ;  /* 0x000000045f5f7c23 */ /* 0x100fe20008010874 */
[----:B------:R-:W-:Y:S01]  /*6940*/  MUFU.EX2 R134, R134 ;  /* 0x0000008600867308 */ /* 0x000fe20000000800 */
[--C-:B------:R-:W-:Y:S01]  /*6950*/  FFMA.FTZ R98, R98, UR4, -R116.reuse ;  /* 0x0000000462627c23 */ /* 0x100fe20008010874 */
[----:B------:R-:W-:Y:S01]  /*6960*/  FFMA.FTZ R247, R97, UR4, -R116 ;  /* 0x0000000461f77c23 */ /* 0x000fe20008010874 */
        /* <DEDUP_REMOVED lines=282> */
[----:B------:R-:W-:Y:S06]  /*7b10*/  MUFU.EX2 R93, R93 ;  /* 0x0000005d005d7308 */ /* 0x000fec0000000800 */
[----:B------:R-:W-:Y:S01]  /*7b20*/  HMMA.16816.F32 R12, R40, R50, R12 ;  /* 0x00000032280c723c */ /* 0x000fe2000000180c */
[----:B------:R-:W-:Y:S01]  /*7b30*/  F2FP.F16.F32.PACK_AB R40, R61, R60 ;  /* 0x0000003c3d28723e */ /* 0x000fe200000000ff */
[----:B------:R-:W-:Y:S01]  /*7b40*/  LDSM.16.MT88.4 R48, [R119+0x10800] ;  /* 0x010800007730783b */ /* 0x000fe20000004200 */
[----:B------:R-:W-:Y:S01]  /*7b50*/  F2FP.F16.F32.PACK_AB R42, R57, R56 ;  /* 0x00000038392a723e */ /* 0x000fe200000000ff */
[----:B------:R-:W-:Y:S01]  /*7b60*/  MUFU.EX2 R96, R96 ;  /* 0x0000006000607308 */ /* 0x000fe20000000800 */
[----:B------:R-:W-:-:S02]  /*7b70*/  F2FP.F16.F32.PACK_AB R41, R63, R62 ;  /* 0x0000003e3f29723e */ /* 0x000fc400000000ff */
[----:B------:R-:W-:-:S05]  /*7b80*/  F2FP.F16.F32.PACK_AB R43, R59, R58 ;  /* 0x0000003a3b2b723e */ /* 0x000fca00000000ff */
[----:B------:R-:W-:Y:S02]  /*7b90*/  MUFU.EX2 R95, R95 ;  /* 0x0000005f005f7308 */ /* 0x000fe40000000800 */
[C---:B-1----:R-:W-:Y:S06]  /*7ba0*/  HMMA.16816.F32 R8, R40.reuse, R44, R8 ;  /* 0x0000002c2808723c */ /* 0x042fec0000001808 */
[----:B------:R-:W-:Y:S02]  /*7bb0*/  MUFU.EX2 R98, R98 ;  /* 0x0000006200627308 */ /* 0x000fe40000000800 */
[C---:B------:R-:W-:Y:S01]  /*7bc0*/  HMMA.16816.F32 R4, R40.reuse, R46, R4 ;  /* 0x0000002e2804723c */ /* 0x040fe20000001804 */
[----:B------:R-:W1:Y:S05]  /*7bd0*/  LDSM.16.MT88.4 R44, [R102+0x10000] ;  /* 0x01000000662c783b */ /* 0x000e6a0000004200 */
[----:B------:R-:W3:Y:S02]  /*7be0*/  MUFU.EX2 R247, R247 ;  /* 0x000000f700f77308 */ /* 0x000ee40000000800 */
[----:B--2---:R-:W-:Y:S01]  /*7bf0*/  HMMA.16816.F32 R28, R40, R54, R28 ;  /* 0x00000036281c723c */ /* 0x004fe2000000181c */
[----:B------:R-:W-:Y:S01]  /*7c00*/  FADD.FTZ R54, R110, R111 ;  /* 0x0000006f6e367221 */ /* 0x000fe20000010000 */
[----:B------:R-:W-:-:S03]  /*7c10*/  FFMA.FTZ R55, R100, UR4, -R109 ;  /* 0x0000000464377c23 */ /* 0x000fc6000801086d */
[----:B------:R-:W-:-:S03]  /*7c20*/  FADD.FTZ R54, R125, R54 ;  /* 0x000000367d367221 */ /* 0x000fc60000010000 */
[C---:B----4-:R-:W-:Y:S01]  /*7c30*/  HMMA.16816.F32 R24, R40.reuse, R36, R24 ;  /* 0x000000242818723c */ /* 0x050fe20000001818 */
[----:B------:R-:W-:Y:S01]  /*7c40*/  FADD.FTZ R133, R133, R54 ;  /* 0x0000003685857221 */ /* 0x000fe20000010000 */
[----:B------:R-:W-:Y:S03]  /*7c50*/  MUFU.EX2 R55, R55 ;  /* 0x0000003700377308 */ /* 0x000fe60000000800 */
[----:B------:R-:W-:Y:S01]  /*7c60*/  FADD.FTZ R130, R130, R133 ;  /* 0x0000008582827221 */ /* 0x000fe20000010000 */
[----:B---3--:R-:W-:Y:S02]  /*7c70*/  F2FP.F16.F32.PACK_AB R154, R247, R98 ;  /* 0x00000062f79a723e */ /* 0x008fe400000000ff */
[----:B------:R-:W-:Y:S01]  /*7c80*/  HMMA.16816.F32 R20, R40, R38, R20 ;  /* 0x000000262814723c */ /* 0x000fe20000001814 */
[----:B------:R-:W2:Y:S01]  /*7c90*/  LDSM.16.MT88.4 R36, [R117+0x10800] ;  /* 0x010800007524783b */ /* 0x000ea20000004200 */
[----:B------:R3:W4:Y:S01]  /*7ca0*/  MUFU.EX2 R54, R99 ;  /* 0x0000006300367308 */ /* 0x0007220000000800 */
[----:B------:R-:W-:-:S04]  /*7cb0*/  FADD.FTZ R131, R131, R130 ;  /* 0x0000008283837221 */ /* 0x000fc80000010000 */
[----:B------:R-:W-:Y:S01]  /*7cc0*/  FADD.FTZ R131, R128, R131 ;  /* 0x0000008380837221 */ /* 0x000fe20000010000 */
[C---:B------:R-:W-:Y:S01]  /*7cd0*/  HMMA.16816.F32 R32, R40.reuse, R52, R32 ;  /* 0x000000342820723c */ /* 0x040fe20000001820 */
[--C-:B------:R-:W-:Y:S01]  /*7ce0*/  FFMA.FTZ R52, R84, UR4, -R109.reuse ;  /* 0x0000000454347c23 */ /* 0x100fe2000801086d */
[----:B------:R-:W-:Y:S01]  /*7cf0*/  FFMA.FTZ R53, R88, UR4, -R109 ;  /* 0x0000000458357c23 */ /* 0x000fe2000801086d */
[----:B------:R-:W-:Y:S01]  /*7d00*/  FADD.FTZ R132, R132, R131 ;  /* 0x0000008384847221 */ /* 0x000fe20000010000 */
[--C-:B------:R-:W-:Y:S01]  /*7d10*/  FFMA.FTZ R88, R94, UR4, -R116.reuse ;  /* 0x000000045e587c23 */ /* 0x100fe20008010874 */
[----:B------:R-:W-:Y:S01]  /*7d20*/  FFMA.FTZ R84, R92, UR4, -R116 ;  /* 0x000000045c547c23 */ /* 0x000fe20008010874 */
[--C-:B------:R-:W-:Y:S01]  /*7d30*/  FFMA.FTZ R92, R101, UR4, -R109.reuse ;  /* 0x00000004655c7c23 */ /* 0x100fe2000801086d */
[----:B------:R-:W-:Y:S01]  /*7d40*/  MUFU.EX2 R52, R52 ;  /* 0x0000003400347308 */ /* 0x000fe20000000800 */
[----:B------:R-:W-:Y:S01]  /*7d50*/  FADD.FTZ R132, R135, R132 ;  /* 0x0000008487847221 */ /* 0x000fe20000010000 */
[----:B-1----:R-:W-:Y:S01]  /*7d60*/  HMMA.16816.F32 R16, R40, R44, R16 ;  /* 0x0000002c2810723c */ /* 0x002fe20000001810 */
[----:B------:R-:W-:Y:S01]  /*7d70*/  F2FP.F16.F32.PACK_AB R44, R85, R80 ;  /* 0x00000050552c723e */ /* 0x000fe200000000ff */
[----:B---3--:R-:W-:Y:S01]  /*7d80*/  FFMA.FTZ R99, R105, UR4, -R109 ;  /* 0x0000000469637c23 */ /* 0x008fe2000801086d */
[----:B------:R-:W-:-:S02]  /*7d90*/  FADD.FTZ R143, R143, R132 ;  /* 0x000000848f8f7221 */ /* 0x000fc40000010000 */
[----:B------:R-:W-:Y:S01]  /*7da0*/  LDSM.16.MT88.4 R132, [R119+0x11800] ;  /* 0x011800007784783b */ /* 0x000fe20000004200 */
[----:B------:R-:W1:Y:S01]  /*7db0*/  MUFU.EX2 R53, R53 ;  /* 0x0000003500357308 */ /* 0x000e620000000800 */
[----:B------:R-:W-:Y:S01]  /*7dc0*/  FADD.FTZ R143, R138, R143 ;  /* 0x0000008f8a8f7221 */ /* 0x000fe20000010000 */
[----:B------:R-:W-:Y:S01]  /*7dd0*/  HMMA.16816.F32 R12, R40, R46, R12 ;  /* 0x0000002e280c723c */ /* 0x000fe2000000180c */
[----:B------:R-:W3:Y:S01]  /*7de0*/  LDSM.16.MT88.4 R40, [R115+0x10800] ;  /* 0x010800007328783b */ /* 0x000ee20000004200 */
[----:B------:R-:W-:Y:S01]  /*7df0*/  F2FP.F16.F32.PACK_AB R46, R90, R87 ;  /* 0x000000575a2e723e */ /* 0x000fe200000000ff */
[----:B------:R-:W-:Y:S01]  /*7e00*/  FADD.FTZ R140, R140, R143 ;  /* 0x0000008f8c8c7221 */ /* 0x000fe20000010000 */
[----:B----4-:R-:W-:Y:S02]  /*7e10*/  F2FP.F16.F32.PACK_AB R47, R55, R54 ;  /* 0x00000036372f723e */ /* 0x010fe400000000ff */
[----:B------:R-:W4:Y:S01]  /*7e20*/  MUFU.EX2 R84, R84 ;  /* 0x0000005400547308 */ /* 0x000f220000000800 */
[----:B------:R-:W-:-:S07]  /*7e30*/  FADD.FTZ R140, R147, R140 ;  /* 0x0000008c938c7221 */ /* 0x000fce0000010000 */
[----:B------:R-:W5:Y:S01]  /*7e40*/  MUFU.EX2 R88, R88 ;  /* 0x0000005800587308 */ /* 0x000f620000000800 */
[----:B-1----:R-:W-:-:S07]  /*7e50*/  F2FP.F16.F32.PACK_AB R45, R53, R52 ;  /* 0x00000034352d723e */ /* 0x002fce00000000ff */
[C---:B------:R-:W-:Y:S01]  /*7e60*/  HMMA.16816.F32 R8, R44.reuse, R48, R8 ;  /* 0x000000302c08723c */ /* 0x040fe20000001808 */
[----:B------:R-:W1:Y:S07]  /*7e70*/  MUFU.EX2 R92, R92 ;  /* 0x0000005c005c7308 */ /* 0x000e6e0000000800 */
[C---:B------:R-:W-:Y:S01]  /*7e80*/  HMMA.16816.F32 R4, R44.reuse, R50, R4 ;  /* 0x000000322c04723c */ /* 0x040fe20000001804 */
[----:B------:R-:W4:Y:S01]  /*7e90*/  LDSM.16.MT88.4 R48, [R102+0x10800] ;  /* 0x010800006630783b */ /* 0x000f220000004200 */
[----:B------:R-:W-:Y:S06]  /*7ea0*/  MUFU.EX2 R99, R99 ;  /* 0x0000006300637308 */ /* 0x000fec0000000800 */
[----:B--2---:R-:W-:Y:S01]  /*7eb0*/  HMMA.16816.F32 R32, R44, R36, R32 ;  /* 0x000000242c20723c */ /* 0x004fe20000001820 */
[----:B------:R-:W-:-:S02]  /*7ec0*/  FADD.FTZ R37, R153, R140 ;  /* 0x0000008c99257221 */ /* 0x000fc40000010000 */
[----:B------:R-:W-:Y:S02]  /*7ed0*/  LDSM.16.MT88.4 R140, [R117+0x11800] ;  /* 0x01180000758c783b */ /* 0x000fe40000004200 */
[----:B------:R-:W-:-:S03]  /*7ee0*/  FADD.FTZ R37, R146, R37 ;  /* 0x0000002592257221 */ /* 0x000fc60000010000 */
[----:B---3--:R-:W-:Y:S01]  /*7ef0*/  HMMA.16816.F32 R24, R44, R40, R24 ;  /* 0x000000282c18723c */ /* 0x008fe20000001818 */
[----:B------:R-:W-:-:S04]  /*7f00*/  FADD.FTZ R94, R148, R37 ;  /* 0x00000025945e7221 */ /* 0x000fc80000010000 */
[----:B------:R-:W-:-:S03]  /*7f10*/  FADD.FTZ R94, R157, R94 ;  /* 0x0000005e9d5e7221 */ /* 0x000fc60000010000 */
[----:B------:R-:W-:Y:S01]  /*7f20*/  HMMA.16816.F32 R20, R44, R42, R20 ;  /* 0x0000002a2c14723c */ /* 0x000fe20000001814 */
[----:B------:R-:W-:Y:S01]  /*7f30*/  FADD.FTZ R41, R163, R94 ;  /* 0x0000005ea3297221 */ /* 0x000fe20000010000 */
[----:B------:R-:W-:-:S03]  /*7f40*/  FFMA.FTZ R94, R104, UR4, -R109 ;  /* 0x00000004685e7c23 */ /* 0x000fc6000801086d */
[----:B------:R-:W-:-:S03]  /*7f50*/  FADD.FTZ R41, R158, R41 ;  /* 0x000000299e297221 */ /* 0x000fc60000010000 */
[----:B------:R-:W2:Y:S01]  /*7f60*/  MUFU.EX2 R94, R94 ;  /* 0x0000005e005e7308 */ /* 0x000ea20000000800 */
[----:B------:R-:W-:Y:S01]  /*7f70*/  FADD.FTZ R100, R160, R41 ;  /* 0x00000029a0647221 */ /* 0x000fe20000010000 */
[C---:B------:R-:W-:Y:S01]  /*7f80*/  HMMA.16816.F32 R28, R44.reuse, R38, R28 ;  /* 0x000000262c1c723c */ /* 0x040fe2000000181c */
[----:B------:R-:W3:Y:S02]  /*7f90*/  LDSM.16.MT88.4 R40, [R117+0x11000] ;  /* 0x011000007528783b */ /* 0x000ee40000004200 */
[----:B------:R-:W-:Y:S02]  /*7fa0*/  FADD.FTZ R100, R165, R100 ;  /* 0x00000064a5647221 */ /* 0x000fe40000010000 */
[----:B------:R-:W3:Y:S03]  /*7fb0*/  LDSM.16.MT88.4 R36, [R119+0x11000] ;  /* 0x011000007724783b */ /* 0x000ee60000004200 */
[----:B----4-:R-:W-:Y:S01]  /*7fc0*/  HMMA.16816.F32 R16, R44, R48, R16 ;  /* 0x000000302c10723c */ /* 0x010fe20000001810 */
[----:B------:R-:W-:Y:S01]  /*7fd0*/  FADD.FTZ R49, R177, R100 ;  /* 0x00000064b1317221 */ /* 0x000fe20000010000 */
[----:B------:R-:W-:-:S03]  /*7fe0*/  F2FP.F16.F32.PACK_AB R48, R89, R84 ;  /* 0x000000545930723e */ /* 0x000fc600000000ff */
[----:B------:R-:W-:-:S03]  /*7ff0*/  FADD.FTZ R49, R170, R49 ;  /* 0x00000031aa317221 */ /* 0x000fc60000010000 */
[----:B------:R-:W-:Y:S01]  /*8000*/  HMMA.16816.F32 R12, R44, R50, R12 ;  /* 0x000000322c0c723c */ /* 0x000fe2000000180c */
[----:B------:R-:W-:Y:S01]  /*8010*/  FADD.FTZ R172, R172, R49 ;  /* 0x00000031acac7221 */ /* 0x000fe20000010000 */
[----:B-----5:R-:W-:Y:S01]  /*8020*/  F2FP.F16.F32.PACK_AB R50, R91, R88 ;  /* 0x000000585b32723e */ /* 0x020fe200000000ff */
[----:B------:R-:W4:Y:S01]  /*8030*/  LDSM.16.MT88.4 R44, [R115+0x11000] ;  /* 0x01100000732c783b */ /* 0x000f220000004200 */
[----:B-1----:R-:W-:Y:S01]  /*8040*/  F2FP.F16.F32.PACK_AB R49, R93, R92 ;  /* 0x0000005c5d31723e */ /* 0x002fe200000000ff */
[----:B------:R-:W-:Y:S01]  /*8050*/  FADD.FTZ R181, R181, R172 ;  /* 0x000000acb5b57221 */ /* 0x000fe20000010000 */
[----:B--2---:R-:W-:-:S03]  /*8060*/  F2FP.F16.F32.PACK_AB R51, R99, R94 ;  /* 0x0000005e6333723e */ /* 0x004fc600000000ff */
[----:B------:R-:W-:-:S04]  /*8070*/  FADD.FTZ R186, R186, R181 ;  /* 0x000000b5baba7221 */ /* 0x000fc80000010000 */
[----:B------:R-:W-:-:S04]  /*8080*/  FADD.FTZ R193, R193, R186 ;  /* 0x000000bac1c17221 */ /* 0x000fc80000010000 */
[----:B------:R-:W-:-:S04]  /*8090*/  FADD.FTZ R194, R194, R193 ;  /* 0x000000c1c2c27221 */ /* 0x000fc80000010000 */
[----:B------:R-:W-:-:S04]  /*80a0*/  FADD.FTZ R187, R187, R194 ;  /* 0x000000c2bbbb7221 */ /* 0x000fc80000010000 */
[----:B------:R-:W-:Y:S01]  /*80b0*/  FADD.FTZ R174, R174, R187 ;  /* 0x000000bbaeae7221 */ /* 0x000fe20000010000 */
[C---:B---3--:R-:W-:Y:S01]  /*80c0*/  HMMA.16816.F32 R28, R48.reuse, R42, R28 ;  /* 0x0000002a301c723c */ /* 0x048fe2000000181c */
[----:B------:R-:W-:Y:S02]  /*80d0*/  FADD.FTZ R42, R156, R169 ;  /* 0x000000a99c2a7221 */ /* 0x000fe40000010000 */
[----:B------:R-:W-:Y:S01]  /*80e0*/  FADD.FTZ R174, R175, R174 ;  /* 0x000000aeafae7221 */ /* 0x000fe20000010000 */
[----:B------:R-:W-:Y:S01]  /*80f0*/  LDSM.16.MT88.4 R156, [R115+0x11800] ;  /* 0x01180000739c783b */ /* 0x000fe20000004200 */
[----:B------:R-:W-:Y:S02]  /*8100*/  FADD.FTZ R42, R179, R42 ;  /* 0x0000002ab32a7221 */ /* 0x000fe40000010000 */
[----:B------:R-:W-:Y:S01]  /*8110*/  FADD.FTZ R173, R173, R174 ;  /* 0x000000aeadad7221 */ /* 0x000fe20000010000 */
[C---:B------:R-:W-:Y:S01]  /*8120*/  HMMA.16816.F32 R32, R48.reuse, R40, R32 ;  /* 0x000000283020723c */ /* 0x040fe20000001820 */
[----:B------:R-:W-:Y:S01]  /*8130*/  FADD.FTZ R81, R81, R42 ;  /* 0x0000002a51517221 */ /* 0x000fe20000010000 */
[----:B------:R-:W-:Y:S01]  /*8140*/  FFMA.FTZ R40, R106, UR4, -R109 ;  /* 0x000000046a287c23 */ /* 0x000fe2000801086d */
[----:B------:R-:W-:Y:S01]  /*8150*/  FADD.FTZ R173, R180, R173 ;  /* 0x000000adb4ad7221 */ /* 0x000fe20000010000 */
[----:B------:R-:W-:Y:S01]  /*8160*/  FFMA.FTZ R41, R107, UR4, -R109 ;  /* 0x000000046b297c23 */ /* 0x000fe2000801086d */
[----:B------:R-:W-:Y:S01]  /*8170*/  FADD.FTZ R81, R86, R81 ;  /* 0x0000005156517221 */ /* 0x000fe20000010000 */
[----:B------:R-:W-:Y:S01]  /*8180*/  FFMA.FTZ R42, R108, UR4, -R109 ;  /* 0x000000046c2a7c23 */ /* 0x000fe2000801086d */
[----:B------:R-:W-:Y:S01]  /*8190*/  FADD.FTZ R152, R152, R173 ;  /* 0x000000ad98987221 */ /* 0x000fe20000010000 */
[----:B------:R-:W-:Y:S01]  /*81a0*/  MUFU.EX2 R40, R40 ;  /* 0x0000002800287308 */ /* 0x000fe20000000800 */
[----:B------:R-:W-:Y:S01]  /*81b0*/  FADD.FTZ R82, R82, R81 ;  /* 0x0000005152527221 */ /* 0x000fe20000010000 */
[----:B------:R-:W-:Y:S01]  /*81c0*/  HMMA.16816.F32 R8, R48, R36, R8 ;  /* 0x000000243008723c */ /* 0x000fe20000001808 */
[----:B------:R-:W-:-:S02]  /*81d0*/  FADD.FTZ R152, R145, R152 ;  /* 0x0000009891987221 */ /* 0x000fc40000010000 */
[----:B------:R-:W-:Y:S02]  /*81e0*/  FADD.FTZ R83, R83, R82 ;  /* 0x0000005253537221 */ /* 0x000fe40000010000 */
[----:B------:R-:W-:Y:S01]  /*81f0*/  FADD.FTZ R43, R139, R152 ;  /* 0x000000988b2b7221 */ /* 0x000fe20000010000 */
[----:B------:R-:W1:Y:S01]  /*8200*/  MUFU.EX2 R41, R41 ;  /* 0x0000002900297308 */ /* 0x000e620000000800 */
[----:B------:R-:W-:Y:S01]  /*8210*/  FADD.FTZ R78, R78, R83 ;  /* 0x000000534e4e7221 */ /* 0x000fe20000010000 */
[C---:B------:R-:W-:Y:S01]  /*8220*/  HMMA.16816.F32 R4, R48.reuse, R38, R4 ;  /* 0x000000263004723c */ /* 0x040fe20000001804 */
[----:B------:R-:W-:Y:S01]  /*8230*/  FADD.FTZ R43, R162, R43 ;  /* 0x0000002ba22b7221 */ /* 0x000fe20000010000 */
[----:B------:R-:W2:Y:S01]  /*8240*/  LDSM.16.MT88.4 R36, [R102+0x11000] ;  /* 0x011000006624783b */ /* 0x000ea20000004200 */
[----:B------:R-:W-:Y:S01]  /*8250*/  FADD.FTZ R79, R79, R78 ;  /* 0x0000004e4f4f7221 */ /* 0x000fe20000010000 */
[----:B------:R-:W-:Y:S01]  /*8260*/  F2FP.F16.F32.PACK_AB R152, R95, R96 ;  /* 0x000000605f98723e */ /* 0x000fe200000000ff */
[----:B------:R-:W-:Y:S01]  /*8270*/  FADD.FTZ R76, R76, R43 ;  /* 0x0000002b4c4c7221 */ /* 0x000fe20000010000 */
[----:B------:R-:W-:Y:S01]  /*8280*/  FFMA.FTZ R43, R118, UR4, -R109 ;  /* 0x00000004762b7c23 */ /* 0x000fe2000801086d */
[----:B------:R-:W-:Y:S01]  /*8290*/  FADD.FTZ R74, R74, R79 ;  /* 0x0000004f4a4a7221 */ /* 0x000fe20000010000 */
[----:B------:R-:W-:Y:S01]  /*82a0*/  MUFU.EX2 R42, R42 ;  /* 0x0000002a002a7308 */ /* 0x000fe20000000800 */
[----:B------:R-:W-:Y:S01]  /*82b0*/  FADD.FTZ R77, R77, R76 ;  /* 0x0000004c4d4d7221 */ /* 0x000fe20000010000 */
[----:B------:R-:W3:Y:S01]  /*82c0*/  LDSM.16.MT88.4 R100, [R102+0x11800] ;  /* 0x011800006664783b */ /* 0x000ee20000004200 */
[----:B------:R-:W-:Y:S01]  /*82d0*/  FADD.FTZ R75, R75, R74 ;  /* 0x0000004a4b4b7221 */ /* 0x000fe20000010000 */
[----:B----4-:R-:W-:Y:S01]  /*82e0*/  HMMA.16816.F32 R24, R48, R44, R24 ;  /* 0x0000002c3018723c */ /* 0x010fe20000001818 */
[----:B------:R-:W-:-:S02]  /*82f0*/  FADD.FTZ R72, R72, R77 ;  /* 0x0000004d48487221 */ /* 0x000fc40000010000 */
[----:B------:R-:W-:Y:S01]  /*8300*/  FADD.FTZ R70, R70, R75 ;  /* 0x0000004b46467221 */ /* 0x000fe20000010000 */
[----:B------:R-:W4:Y:S01]  /*8310*/  MUFU.EX2 R43, R43 ;  /* 0x0000002b002b7308 */ /* 0x000f220000000800 */
[----:B------:R-:W-:Y:S01]  /*8320*/  FADD.FTZ R73, R73, R72 ;  /* 0x0000004849497221 */ /* 0x000fe20000010000 */
[----:B-1----:R-:W-:Y:S01]  /*8330*/  F2FP.F16.F32.PACK_AB R153, R41, R40 ;  /* 0x000000282999723e */ /* 0x002fe200000000ff */
[----:B------:R-:W-:Y:S01]  /*8340*/  FADD.FTZ R71, R71, R70 ;  /* 0x0000004647477221 */ /* 0x000fe20000010000 */
[----:B------:R-:W-:Y:S01]  /*8350*/  HMMA.16816.F32 R20, R48, R46, R20 ;  /* 0x0000002e3014723c */ /* 0x000fe20000001814 */
[----:B------:R-:W-:Y:S02]  /*8360*/  FADD.FTZ R68, R68, R73 ;  /* 0x0000004944447221 */ /* 0x000fe40000010000 */
[----:B------:R-:W-:Y:S02]  /*8370*/  FADD.FTZ R66, R66, R71 ;  /* 0x0000004742427221 */ /* 0x000fe40000010000 */
[----:B------:R-:W-:-:S02]  /*8380*/  FADD.FTZ R69, R69, R68 ;  /* 0x0000004445457221 */ /* 0x000fc40000010000 */
[----:B------:R-:W-:Y:S02]  /*8390*/  FADD.FTZ R67, R67, R66 ;  /* 0x0000004243437221 */ /* 0x000fe40000010000 */
[----:B------:R-:W-:Y:S02]  /*83a0*/  FADD.FTZ R64, R64, R69 ;  /* 0x0000004540407221 */ /* 0x000fe40000010000 */
[----:B------:R-:W-:Y:S02]  /*83b0*/  FADD.FTZ R62, R62, R67 ;  /* 0x000000433e3e7221 */ /* 0x000fe40000010000 */
[----:B------:R-:W-:Y:S01]  /*83c0*/  FADD.FTZ R65, R65, R64 ;  /* 0x0000004041417221 */ /* 0x000fe20000010000 */
[----:B----4-:R-:W-:Y:S01]  /*83d0*/  F2FP.F16.F32.PACK_AB R155, R43, R42 ;  /* 0x0000002a2b9b723e */ /* 0x010fe200000000ff */
[----:B------:R-:W-:Y:S02]  /*83e0*/  FADD.FTZ R63, R63, R62 ;  /* 0x0000003e3f3f7221 */ /* 0x000fe40000010000 */
[----:B------:R-:W-:-:S02]  /*83f0*/  FADD.FTZ R60, R60, R65 ;  /* 0x000000413c3c7221 */ /* 0x000fc40000010000 */
[----:B------:R-:W-:Y:S02]  /*8400*/  FADD.FTZ R58, R58, R63 ;  /* 0x0000003f3a3a7221 */ /* 0x000fe40000010000 */
        /* <DEDUP_REMOVED lines=16> */
[----:B------:R-:W-:Y:S01]  /*8510*/  HMMA.16816.F32 R12, R48, R38, R12 ;  /* 0x00000026300c723c */ /* 0x000fe2000000180c */
        /* <DEDUP_REMOVED lines=14> */
[----:B------:R-:W-:Y:S01]  /*8600*/  HMMA.16816.F32 R140, R152, R142, R28 ;  /* 0x0000008e988c723c */ /* 0x000fe2000000181c */
[----:B------:R-:W-:Y:S02]  /*8610*/  FADD.FTZ R244, R43, R42 ;  /* 0x0000002a2bf47221 */ /* 0x000fe40000010000 */
[----:B------:R-:W-:-:S04]  /*8620*/  FADD.FTZ R98, R98, R95 ;  /* 0x0000005f62627221 */ /* 0x000fc80000010000 */
[----:B------:R-:W-:Y:S01]  /*8630*/  FADD.FTZ R247, R247, R98 ;  /* 0x00000062f7f77221 */ /* 0x000fe20000010000 */
[C---:B------:R-:W-:Y:S08]  /*8640*/  HMMA.16816.F32 R156, R152.reuse, R158, R20 ;  /* 0x0000009e989c723c */ /* 0x040ff00000001814 */
[C---:B---3--:R-:W-:Y:S08]  /*8650*/  HMMA.16816.F32 R148, R152.reuse, R100, R16 ;  /* 0x000000649894723c */ /* 0x048ff00000001810 */
[----:B------:R-:W-:Y:S01]  /*8660*/  HMMA.16816.F32 R152, R152, R102, R12 ;  /* 0x000000669898723c */ /* 0x000fe2000000180c */
[----:B------:R-:W-:-:S04]  /*8670*/  NOP ;  /* 0x0000000000007918 */ /* 0x000fc80000000000 */
[----:B------:R-:W-:-:S15]  /*8680*/  @!P1 BRA `(.L_x_1994) ;  /* 0x0000006000509947 */ /* 0x000fde0003800000 */
[----:B------:R-:W-:-:S04]  /*8690*/  DEPBAR.LE SB0, 0x0 ;  /* 0x000080000000791a */ /* 0x000fc80000000000 */
[----:B------:R-:W-:Y:S01]  /*86a0*/  SHF.L.U32 R14, R3, 0x8, RZ ;  /* 0x00000008030e7819 */ /* 0x000fe200000006ff */
[----:B------:R-:W-:Y:S06]  /*86b0*/  BAR.SYNC.DEFER_BLOCKING 0x0 ;  /* 0x0000000000007b1d */ /* 0x000fec0000010000 */
        /* <DEDUP_REMOVED lines=10> */
[----:B------:R-:W-:-:S04]  /*8760*/  LOP3.LUT R14, R14, R5, RZ, 0x3c, !PT ;  /* 0x000000050e0e7212 */ /* 0x000fc800078e3cff */
[----:B------:R-:W-:-:S03]  /*8770*/  ISETP.GE.AND P3, PT, R14, RZ, PT ;  /* 0x000000ff0e00720c */ /* 0x000fc60003f66270 */
        /* <DEDUP_REMOVED lines=37> */
[----:B------:R-:W-:-:S04]  /*89d0*/  IMAD R6, R7, R188, RZ ;  /* 0x000000bc07067224 */ /* 0x000fc800078e02ff */
        /* <DEDUP_REMOVED lines=10> */
[----:B------:R-:W-:Y:S01]  /*8a80*/  LEA.HI.X R235, R188, R235, R5, 0x1, P1 ;  /* 0x000000ebbceb7211 */ /* 0x000fe200008f0c05 */
[----:B------:R-:W-:Y:S06]  /*8a90*/  BRA `(.L_x_1996) ;  /* 0x00000000001c7947 */ /* 0x000fec0003800000 */
.L_x_1995:
[----:B------:R-:W-:Y:S01]  /*8aa0*/  UMOV UR4, URZ ;  /* 0x000000ff00047c82 */ /* 0x000fe20008000000 */
[----:B------:R-:W-:Y:S01]  /*8ab0*/  IMAD.SHL.U32 R4, R188, 0x100, RZ ;  /* 0x00000100bc047824 */ /* 0x000fe200078e00ff */
[----:B------:R-:W-:-:S05]  /*8ac0*/  IADD3 R5, P1, PT, RZ, -UR4, RZ ;  /* 0x80000004ff057c10 */ /* 0x000fca000ff3e0ff */
[----:B------:R-:W-:-:S05]  /*8ad0*/  IMAD.X R4, RZ, RZ, ~R4, P1 ;  /* 0x000000ffff047224 */ /* 0x000fca00008e0e04 */
[----:B------:R-:W-:-:S04]  /*8ae0*/  SHF.R.S64 R5, R5, 0x1f, R4 ;  /* 0x0000001f05057819 */ /* 0x000fc80000001004 */
[----:B------:R-:W-:-:S04]  /*8af0*/  IADD3 R234, P1, PT, R5, R234, RZ ;  /* 0x000000ea05ea7210 */ /* 0x000fc80007f3e0ff */
[----:B------:R-:W-:-:S09]  /*8b00*/  LEA.HI.X.SX32 R235, R4, R235, 0x1, P1 ;  /* 0x000000eb04eb7211 */ /* 0x000fd200008f0eff */
.L_x_1996:
[----:B------:R-:W1:Y:S01]  /*8b10*/  LDCU.64 UR6, c[0x0][0x3c0] ;  /* 0x00007800ff0677ac */ /* 0x000e620008000a00 */
[----:B------:R-:W-:Y:S01]  /*8b20*/  LOP3.LUT R4, R192, 0x1f8, RZ, 0xc0, !PT ;  /* 0x000001f8c0047812 */ /* 0x000fe200078ec0ff */
[----:B------:R-:W-:Y:S01]  /*8b30*/  VIADD R209, R190, UR5 ;  /* 0x00000005bed17c36 */ /* 0x000fe20008000000 */
[----:B------:R-:W-:Y:S01]  /*8b40*/  SEL R218, R191, 0xffffffe0, !P4 ;  /* 0xffffffe0bfda7807 */ /* 0x000fe20006000000 */
[--C-:B------:R-:W-:Y:S01]  /*8b50*/  IMAD.IADD R221, R229, 0x1, R208.reuse ;  /* 0x00000001e5dd7824 */ /* 0x100fe200078e02d0 */
[----:B------:R-:W-:Y:S01]  /*8b60*/  LOP3.LUT R5, R4, 0x38, R227, 0x78, !PT ;  /* 0x0000003804057812 */ /* 0x000fe200078e78e3 */
[C---:B------:R-:W-:Y:S02]  /*8b70*/  IMAD.IADD R219, R209.reuse, 0x1, R208 ;  /* 0x00000001d1db7824 */ /* 0x040fe400078e02d0 */
[----:B------:R-:W-:Y:S01]  /*8b80*/  IMAD.IADD R217, R209, 0x1, R218 ;  /* 0x00000001d1d97824 */ /* 0x000fe200078e02da */
[----:B------:R-:W-:Y:S01]  /*8b90*/  LOP3.LUT R5, R5, 0x1e00, R192, 0xf8, !PT ;  /* 0x00001e0005057812 */ /* 0x000fe200078ef8c0 */
[----:B------:R-:W-:-:S02]  /*8ba0*/  IMAD.IADD R192, R229, 0x1, R218 ;  /* 0x00000001e5c07824 */ /* 0x000fc400078e02da */
[----:B------:R-:W-:Y:S01]  /*8bb0*/  IMAD.IADD R223, R218, 0x1, R219 ;  /* 0x00000001dadf7824 */ /* 0x000fe200078e02db */
[----:B------:R-:W-:Y:S01]  /*8bc0*/  LEA R245, R5, UR5, 0x1 ;  /* 0x0000000505f57c11 */ /* 0x000fe2000f8e08ff */
[----:B-1----:R-:W-:-:S04]  /*8bd0*/  USHF.L.U32 UR4, UR6, 0x5, URZ ;  /* 0x0000000506047899 */ /* 0x002fc800080006ff */
[----:B------:R-:W-:Y:S01]  /*8be0*/  @!PT LDS RZ, [RZ] ;  /* 0x00000000fffff984 */ /* 0x000fe20000000800 */
[----:B------:R-:W-:Y:S01]  /*8bf0*/  @!PT LDS RZ, [RZ] ;  /* 0x00000000fffff984 */ /* 0x000fe20000000800 */
[----:B------:R-:W-:Y:S01]  /*8c00*/  @!PT LDS RZ, [RZ] ;  /* 0x00000000fffff984 */ /* 0x000fe20000000800 */
[----:B------:R-:W-:Y:S01]  /*8c10*/  LDGSTS.E.BYPASS.LTC128B.128 [R245+0xa000], desc[UR16][R234.64] ;  /* 0x0a000000eaf57fae */ /* 0x000fe2000b981a10 */
[----:B------:R-:W-:Y:S01]  /*8c20*/  USHF.L.U64.HI UR7, UR6, 0x5, UR7 ;  /* 0x0000000506077899 */ /* 0x000fe20008010207 */
[----:B------:R-:W-:-:S05]  /*8c30*/  IADD3 R12, P1, PT, R234, UR4, RZ ;  /* 0x00000004ea0c7c10 */ /* 0x000fca000ff3e0ff */
        /* <DEDUP_REMOVED lines=31> */
[----:B-1----:R-:W-:-:S03]  /*8e30*/  IADD3 R12, P1, PT, R24, UR4, RZ ;  /* 0x00000004180c7c10 */ /* 0x002fc6000ff3e0ff */
[----:B------:R-:W-:Y:S01]  /*8e40*/  LDGSTS.E.BYPASS.LTC128B.128 [R245+0xf800], desc[UR16][R24.64] ;  /* 0x0f80000018f57fae */ /* 0x000fe2000b981a10 */
[----:B------:R-:W-:Y:S02]  /*8e50*/  IADD3.X R13, PT, PT, R25, UR7, RZ, P1, !PT ;  /* 0x00000007190d7c10 */ /* 0x000fe40008ffe4ff */
[----:B--2---:R-:W-:-:S03]  /*8e60*/  IADD3 R8, P1, PT, R12, UR4, RZ ;  /* 0x000000040c087c10 */ /* 0x004fc6000ff3e0ff */
[----:B------:R1:W-:Y:S01]  /*8e70*/  LDGSTS.E.BYPASS.LTC128B.128 [R245+0x10000], desc[UR16][R12.64] ;  /* 0x100000000cf57fae */ /* 0x0003e2000b981a10 */
[----:B------:R-:W-:Y:S02]  /*8e80*/  IADD3.X R9, PT, PT, R13, UR7, RZ, P1, !PT ;  /* 0x000000070d097c10 */ /* 0x000fe40008ffe4ff */
[----:B------:R-:W-:-:S03]  /*8e90*/  IADD3 R10, P1, PT, R8, UR4, RZ ;  /* 0x00000004080a7c10 */ /* 0x000fc6000ff3e0ff */
[----:B------:R-:W-:Y:S01]  /*8ea0*/  LDGSTS.E.BYPASS.LTC128B.128 [R245+0x10800], desc[UR16][R8.64] ;  /* 0x1080000008f57fae */ /* 0x000fe2000b981a10 */
[----:B------:R-:W-:Y:S02]  /*8eb0*/  IADD3.X R11, PT, PT, R9, UR7, RZ, P1, !PT ;  /* 0x00000007090b7c10 */ /* 0x000fe40008ffe4ff */
[----:B------:R-:W-:-:S03]  /*8ec0*/  IADD3 R26, P1, PT, R10, UR4, RZ ;  /* 0x000000040a1a7c10 */ /* 0x000fc6000ff3e0ff */
[----:B------:R2:W-:Y:S01]  /*8ed0*/  LDGSTS.E.BYPASS.LTC128B.128 [R245+0x11000], desc[UR16][R10.64] ;  /* 0x110000000af57fae */ /* 0x0005e2000b981a10 */
[----:B------:R-:W-:-:S05]  /*8ee0*/  IADD3.X R27, PT, PT, R11, UR7, RZ, P1, !PT ;  /* 0x000000070b1b7c10 */ /* 0x000fca0008ffe4ff */
[----:B------:R5:W-:Y:S04]  /*8ef0*/  LDGSTS.E.BYPASS.LTC128B.128 [R245+0x11800], desc[UR16][R26.64] ;  /* 0x118000001af57fae */ /* 0x000be8000b981a10 */
[----:B------:R-:W-:Y:S04]  /*8f00*/  LDSM.16.M88.4 R68, [R229] ;  /* 0x00000000e544783b */ /* 0x000fe80000000200 */
[----:B------:R-:W2:Y:S04]  /*8f10*/  LDSM.16.M88.4 R44, [R190+UR5+0x2800] ;  /* 0x00280005be2c783b */ /* 0x000ea80008000200 */
[----:B---3--:R-:W3:Y:S04]  /*8f20*/  LDSM.16.M88.4 R4, [R190+UR5+0x5000] ;  /* 0x00500005be04783b */ /* 0x008ee80008000200 */
[----:B------:R-:W5:Y:S04]  /*8f30*/  LDSM.16.M88.4 R52, [R190+UR5+0x2000] ;  /* 0x00200005be34783b */ /* 0x000f680008000200 */
[----:B------:R-:W5:Y:S04]  /*8f40*/  LDSM.16.M88.4 R36, [R190+UR5+0x3000] ;  /* 0x00300005be24783b */ /* 0x000f680008000200 */
[----:B------:R-:W5:Y:S04]  /*8f50*/  LDSM.16.M88.4 R28, [R190+UR5+0x3800] ;  /* 0x00380005be1c783b */ /* 0x000f680008000200 */
[----:B----4-:R-:W4:Y:S04]  /*8f60*/  LDSM.16.M88.4 R20, [R190+UR5+0x4000] ;  /* 0x00400005be14783b */ /* 0x010f280008000200 */
[----:B-1----:R-:W1:Y:S04]  /*8f70*/  LDSM.16.M88.4 R12, [R190+UR5+0x4800] ;  /* 0x00480005be0c783b */ /* 0x002e680008000200 */
[----:B------:R-:W1:Y:S04]  /*8f80*/  LDSM.16.M88.4 R164, [R190+UR5+0x5800] ;  /* 0x00580005bea4783b */ /* 0x000e680008000200 */
[----:B------:R-:W1:Y:S04]  /*8f90*/  LDSM.16.M88.4 R124, [R190+UR5+0x6000] ;  /* 0x00600005be7c783b */ /* 0x000e680008000200 */
[----:B------:R-:W1:Y:S04]  /*8fa0*/  LDSM.16.M88.4 R116, [R190+UR5+0x6800] ;  /* 0x00680005be74783b */ /* 0x000e680008000200 */
[----:B------:R-:W1:Y:S01]  /*8fb0*/  LDSM.16.M88.4 R108, [R190+UR5+0x7000] ;  /* 0x00700005be6c783b */ /* 0x000e620008000200 */
[C---:B--2---:R-:W-:Y:S03]  /*8fc0*/  HMMA.16816.F32 R48, R68.reuse, R44, RZ ;  /* 0x0000002c4430723c */ /* 0x044fe600000018ff */
[----:B------:R-:W2:Y:S04]  /*8fd0*/  LDSM.16.M88.4 R100, [R190+UR5+0x7800] ;  /* 0x00780005be64783b */ /* 0x000ea80008000200 */
[----:B------:R-:W2:Y:S01]  /*8fe0*/  LDSM.16.M88.4 R92, [R190+UR5+0x8000] ;  /* 0x00800005be5c783b */ /* 0x000ea20008000200 */
[C---:B------:R-:W-:Y:S03]  /*8ff0*/  HMMA.16816.F32 R44, R68.reuse, R46, RZ ;  /* 0x0000002e442c723c */ /* 0x040fe600000018ff */
[----:B------:R-:W2:Y:S04]  /*9000*/  LDSM.16.M88.4 R84, [R190+UR5+0x8800] ;  /* 0x00880005be54783b */ /* 0x000ea80008000200 */
[----:B------:R-:W2:Y:S01]  /*9010*/  LDSM.16.M88.4 R76, [R190+UR5+0x9000] ;  /* 0x00900005be4c783b */ /* 0x000ea20008000200 */
[C---:B---3--:R-:W-:Y:S03]  /*9020*/  HMMA.16816.F32 R8, R68.reuse, R4, RZ ;  /* 0x000000044408723c */ /* 0x048fe600000018ff */
[----:B------:R-:W3:Y:S04]  /*9030*/  LDSM.16.M88.4 R180, [R190+UR5+0x9800] ;  /* 0x00980005beb4783b */ /* 0x000ee80008000200 */
[----:B------:R-:W-:Y:S01]  /*9040*/  LDSM.16.M88.4 R192, [R192] ;  /* 0x00000000c0c0783b */ /* 0x000fe20000000200 */
[C---:B------:R-:W-:Y:S03]  /*9050*/  HMMA.16816.F32 R4, R68.reuse, R6, RZ ;  /* 0x000000064404723c */ /* 0x040fe600000018ff */
[----:B------:R-:W3:Y:S04]  /*9060*/  LDSM.16.M88.4 R64, [R217+0x2800] ;  /* 0x00280000d940783b */ /* 0x000ee80000000200 */
[----:B------:R-:W3:Y:S01]  /*9070*/  LDSM.16.M88.4 R60, [R217+0x5000] ;  /* 0x00500000d93c783b */ /* 0x000ee20000000200 */
[C---:B-----5:R-:W-:Y:S03]  /*9080*/  HMMA.16816.F32 R56, R68.reuse, R52, RZ ;  /* 0x000000344438723c */ /* 0x060fe600000018ff */
[----:B------:R-:W5:Y:S04]  /*9090*/  LDSM.16.M88.4 R176, [R217+0x2000] ;  /* 0x00200000d9b0783b */ /* 0x000f680000000200 */
[----:B------:R-:W5:Y:S01]  /*90a0*/  LDSM.16.M88.4 R196, [R217+0x4000] ;  /* 0x00400000d9c4783b */ /* 0x000f620000000200 */
[C---:B------:R-:W-:Y:S03]  /*90b0*/  HMMA.16816.F32 R52, R68.reuse, R54, RZ ;  /* 0x000000364434723c */ /* 0x040fe600000018ff */
[----:B------:R-:W5:Y:S04]  /*90c0*/  LDSM.16.M88.4 R172, [R217+0x5800] ;  /* 0x00580000d9ac783b */ /* 0x000f680000000200 */
[----:B------:R-:W-:Y:S01]  /*90d0*/  LDSM.16.M88.4 R204, [R217+0x3000] ;  /* 0x00300000d9cc783b */ /* 0x000fe20000000200 */
[C---:B------:R-:W-:Y:S03]  /*90e0*/  HMMA.16816.F32 R40, R68.reuse, R36, RZ ;  /* 0x000000244428723c */ /* 0x040fe600000018ff */
[----:B------:R-:W-:Y:S04]  /*90f0*/  LDSM.16.M88.4 R200, [R217+0x3800] ;  /* 0x00380000d9c8783b */ /* 0x000fe80000000200 */
[----:B------:R-:W-:Y:S01]  /*9100*/  LDSM.16.M88.4 R188, [R217+0x4800] ;  /* 0x00480000d9bc783b */ /* 0x000fe20000000200 */
[C---:B------:R-:W-:Y:S03]  /*9110*/  HMMA.16816.F32 R32, R68.reuse, R28, RZ ;  /* 0x0000001c4420723c */ /* 0x040fe600000018ff */
[----:B------:R-:W-:Y:S04]  /*9120*/  LDSM.16.M88.4 R184, [R217+0x6000] ;  /* 0x00600000d9b8783b */ /* 0x000fe80000000200 */
[----:B------:R-:W-:Y:S01]  /*9130*/  LDSM.16.M88.4 R208, [R221] ;  /* 0x00000000ddd0783b */ /* 0x000fe20000000200 */
[C---:B----4-:R-:W-:Y:S03]  /*9140*/  HMMA.16816.F32 R24, R68.reuse, R20, RZ ;  /* 0x000000144418723c */ /* 0x050fe600000018ff */
[----:B------:R-:W0:Y:S05]  /*9150*/  LDGDEPBAR ;  /* 0x00000000000079af */ /* 0x000e2a0000000000 */
[C---:B-1----:R-:W-:Y:S08]  /*9160*/  HMMA.16816.F32 R16, R68.reuse, R12, RZ ;  /* 0x0000000c4410723c */ /* 0x042ff000000018ff */
[C---:B------:R-:W-:Y:S08]  /*9170*/  HMMA.16816.F32 R168, R68.reuse, R164, RZ ;  /* 0x000000a444a8723c */ /* 0x040ff000000018ff */
[C---:B------:R-:W-:Y:S08]  /*9180*/  HMMA.16816.F32 R128, R68.reuse, R124, RZ ;  /* 0x0000007c4480723c */ /* 0x040ff000000018ff */
[C---:B------:R-:W-:Y:S08]  /*9190*/  HMMA.16816.F32 R120, R68.reuse, R116, RZ ;  /* 0x000000744478723c */ /* 0x040ff000000018ff */
        /* <DEDUP_REMOVED lines=26> */
[C---:B-----5:R-:W-:Y:S08]  /*9340*/  HMMA.16816.F32 R56, R192.reuse, R176, R56 ;  /* 0x000000b0c038723c */ /* 0x060ff00000001838 */
        /* <DEDUP_REMOVED lines=41> */
[----:B--2---:R-:W-:Y:S01]  /*95e0*/  HMMA.16816.F32 R24, R208, R64, R24 ;  /* 0x00000040d018723c */ /* 0x004fe20000001818 */
[----:B------:R-:W-:-:S07]  /*95f0*/  IMAD.IADD R64, R218, 0x1, R221 ;  /* 0x00000001da407824 */ /* 0x000fce00078e02dd */
[C---:B------:R-:W-:Y:S01]  /*9600*/  HMMA.16816.F32 R20, R208.reuse, R66, R20 ;  /* 0x00000042d014723c */ /* 0x040fe20000001814 */
[----:B------:R-:W-:Y:S07]  /*9610*/  LDSM.16.M88.4 R64, [R64] ;  /* 0x000000004040783b */ /* 0x000fee0000000200 */
[C---:B---3--:R-:W-:Y:S08]  /*9620*/  HMMA.16816.F32 R16, R208.reuse, R60, R16 ;  /* 0x0000003cd010723c */ /* 0x048ff00000001810 */
[C---:B------:R-:W-:Y:S01]  /*9630*/  HMMA.16816.F32 R12, R208.reuse, R62, R12 ;  /* 0x0000003ed00c723c */ /* 0x040fe2000000180c */
[----:B------:R-:W2:Y:S07]  /*9640*/  LDSM.16.M88.4 R60, [R223+0x2000] ;  /* 0x00200000df3c783b */ /* 0x000eae0000000200 */
[C---:B----4-:R-:W-:Y:S08]  /*9650*/  HMMA.16816.F32 R32, R208.reuse, R176, R32 ;  /* 0x000000b0d020723c */ /* 0x050ff00000001820 */
[C---:B------:R-:W-:Y:S01]  /*9660*/  HMMA.16816.F32 R28, R208.reuse, R178, R28 ;  /* 0x000000b2d01c723c */ /* 0x040fe2000000181c */
[----:B------:R-:W3:Y:S07]  /*9670*/  LDSM.16.M88.4 R176, [R219+0x9000] ;  /* 0x00900000dbb0783b */ /* 0x000eee0000000200 */
[C---:B-----5:R-:W-:Y:S08]  /*9680*/  HMMA.16816.F32 R120, R208.reuse, R196, R120 ;  /* 0x000000c4d078723c */ /* 0x060ff00000001878 */
[----:B------:R-:W-:Y:S01]  /*9690*/  HMMA.16816.F32 R116, R208, R198, R116 ;  /* 0x000000c6d074723c */ /* 0x000fe20000001874 */
[----:B------:R-:W4:Y:S07]  /*96a0*/  LDSM.16.M88.4 R196, [R223+0x2800] ;  /* 0x00280000dfc4783b */ /* 0x000f2e0000000200 */
[C---:B------:R-:W-:Y:S08]  /*96b0*/  HMMA.16816.F32 R96, R192.reuse, R200, R96 ;  /* 0x000000c8c060723c */ /* 0x040ff00000001860 */
[----:B------:R-:W-:Y:S01]  /*96c0*/  HMMA.16816.F32 R92, R192, R202, R92 ;  /* 0x000000cac05c723c */ /* 0x000fe2000000185c */
[----:B------:R-:W5:Y:S04]  /*96d0*/  LDSM.16.M88.4 R192, [R219+0x7000] ;  /* 0x00700000dbc0783b */ /* 0x000f680000000200 */
[----:B------:R-:W-:Y:S03]  /*96e0*/  LDSM.16.M88.4 R200, [R219+0x6000] ;  /* 0x00600000dbc8783b */ /* 0x000fe60000000200 */
[C---:B------:R-:W-:Y:S08]  /*96f0*/  HMMA.16816.F32 R56, R208.reuse, R188, R56 ;  /* 0x000000bcd038723c */ /* 0x040ff00000001838 */
[C---:B------:R-:W-:Y:S08]  /*9700*/  HMMA.16816.F32 R8, R208.reuse, R172, R8 ;  /* 0x000000acd008723c */ /* 0x040ff00000001808 */
[C---:B------:R-:W-:Y:S01]  /*9710*/  HMMA.16816.F32 R4, R208.reuse, R174, R4 ;  /* 0x000000aed004723c */ /* 0x040fe20000001804 */
[----:B------:R-:W5:Y:S07]  /*9720*/  LDSM.16.M88.4 R172, [R219+0x9800] ;  /* 0x00980000dbac783b */ /* 0x000f6e0000000200 */
[C---:B------:R-:W-:Y:S01]  /*9730*/  HMMA.16816.F32 R52, R208.reuse, R190, R52 ;  /* 0x000000bed034723c */ /* 0x040fe20000001834 */
[----:B------:R-:W5:Y:S07]  /*9740*/  LDSM.16.M88.4 R188, [R219+0x7800] ;  /* 0x00780000dbbc783b */ /* 0x000f6e0000000200 */
[C---:B------:R-:W-:Y:S08]  /*9750*/  HMMA.16816.F32 R48, R208.reuse, R184, R48 ;  /* 0x000000b8d030723c */ /* 0x040ff00000001830 */
[----:B-1----:R-:W-:Y:S01]  /*9760*/  HMMA.16816.F32 R88, R208, R180, R88 ;  /* 0x000000b4d058723c */ /* 0x002fe20000001858 */
[----:B------:R-:W-:-:S05]  /*9770*/  IMAD.SHL.U32 R180, R227, 0x2, RZ ;  /* 0x00000002e3b47824 */ /* 0x000fca00078e00ff */
[----:B------:R-:W-:Y:S02]  /*9780*/  LOP3.LUT R180, R180, 0x6, RZ, 0xc0, !PT ;  /* 0x00000006b4b47812 */ /* 0x000fe400078ec0ff */
[----:B--2---:R-:W-:Y:S02]  /*9790*/  HMMA.16816.F32 R56, R64, R60, R56 ;  /* 0x0000003c4038723c */ /* 0x004fe40000001838 */
[----:B------:R-:W-:-:S05]  /*97a0*/  PRMT R180, R180, 0x6540, R3 ;  /* 0x00006540b4b47816 */ /* 0x000fca0000000003 */
[C---:B------:R-:W-:Y:S01]  /*97b0*/  VIADD R60, R180.reuse, 0xfffffe00 ;  /* 0xfffffe00b43c7836 */ /* 0x040fe20000000000 */
[----:B---3--:R-:W-:Y:S01]  /*97c0*/  HMMA.16816.F32 R80, R208, R176, R80 ;  /* 0x000000b0d050723c */ /* 0x008fe20000001850 */
[----:B------:R-:W-:-:S03]  /*97d0*/  VIADD R61, R180, 0xfffffe01 ;  /* 0xfffffe01b43d7836 */ /* 0x000fc60000000000 */
[CC--:B------:R-:W-:Y:S02]  /*97e0*/  ISETP.GE.AND P6, PT, R60.reuse, R216.reuse, PT ;  /* 0x000000d83c00720c */ /* 0x0c0fe40003fc6270 */
[-C--:B------:R-:W-:Y:S01]  /*97f0*/  ISETP.GE.AND P3, PT, R60, R215.reuse, PT ;  /* 0x000000d73c00720c */ /* 0x080fe20003f66270 */
[----:B------:R-:W-:Y:S01]  /*9800*/  VIADD R60, R180, 0xfffffe08 ;  /* 0xfffffe08b43c7836 */ /* 0x000fe20000000000 */
[----:B------:R-:W-:Y:S01]  /*9810*/  HMMA.16816.F32 R76, R208, R178, R76 ;  /* 0x000000b2d04c723c */ /* 0x000fe2000000184c */
[----:B------:R-:W1:Y:S01]  /*9820*/  LDSM.16.M88.4 R176, [R223+0x3000] ;  /* 0x00300000dfb0783b */ /* 0x000e620000000200 */
[CC--:B------:R-:W-:Y:S02]  /*9830*/  ISETP.GE.AND P2, PT, R61.reuse, R216.reuse, PT ;  /* 0x000000d83d00720c */ /* 0x0c0fe40003f46270 */
[----:B------:R-:W-:Y:S02]  /*9840*/  ISETP.GE.AND P1, PT, R61, R215, PT ;  /* 0x000000d73d00720c */ /* 0x000fe40003f26270 */
[----:B------:R-:W-:-:S02]  /*9850*/  ISETP.GE.AND P5, PT, R60, R216, PT ;  /* 0x000000d83c00720c */ /* 0x000fc40003fa6270 */
[----:B------:R-:W-:Y:S01]  /*9860*/  HMMA.16816.F32 R52, R64, R62, R52 ;  /* 0x0000003e4034723c */ /* 0x000fe20000001834 */
[----:B------:R-:W-:-:S07]  /*9870*/  FSEL R59, R59, -INF , !P1 ;  /* 0xff8000003b3b7808 */ /* 0x000fce0004800000 */
[----:B----4-:R-:W-:Y:S08]  /*9880*/  HMMA.16816.F32 R48, R64, R196, R48 ;  /* 0x000000c44030723c */ /* 0x010ff00000001830 */
[----:B-----5:R-:W-:Y:S01]  /*9890*/  HMMA.16816.F32 R112, R208, R192, R112 ;  /* 0x000000c0d070723c */ /* 0x020fe20000001870 */
[----:B------:R-:W-:Y:S01]  /*98a0*/  FSEL R192, R56, -INF , !P6 ;  /* 0xff80000038c07808 */ /* 0x000fe20007000000 */
[----:B------:R-:W-:Y:S01]  /*98b0*/  VIADD R56, R180, 0xfffffe10 ;  /* 0xfffffe10b4387836 */ /* 0x000fe20000000000 */
[----:B------:R-:W-:-:S02]  /*98c0*/  ISETP.GE.AND P6, PT, R60, R215, PT ;  /* 0x000000d73c00720c */ /* 0x000fc40003fc6270 */
[----:B------:R-:W2:Y:S02]  /*98d0*/  LDSM.16.M88.4 R60, [R223+0x3800] ;  /* 0x00380000df3c783b */ /* 0x000ea40000000200 */
[----:B------:R-:W-:Y:S01]  /*98e0*/  ISETP.GE.AND P1, PT, R56, R216, PT ;  /* 0x000000d83800720c */ /* 0x000fe20003f26270 */
[----:B------:R-:W-:Y:S01]  /*98f0*/  HMMA.16816.F32 R72, R208, R172, R72 ;  /* 0x000000acd048723c */ /* 0x000fe20000001848 */
[----:B------:R-:W-:-:S07]  /*9900*/  VIADD R172, R180, 0xfffffe09 ;  /* 0xfffffe09b4ac7836 */ /* 0x000fce0000000000 */
[C---:B------:R-:W-:Y:S01]  /*9910*/  HMMA.16816.F32 R44, R208.reuse, R186, R44 ;  /* 0x000000bad02c723c */ /* 0x040fe2000000182c */
[----:B------:R-:W-:Y:S07]  /*9920*/  LDSM.16.M88.4 R184, [R219+0x8000] ;  /* 0x00800000dbb8783b */ /* 0x000fee0000000200 */
[----:B------:R-:W-:Y:S01]  /*9930*/  HMMA.16816.F32 R124, R208, R202, R124 ;  /* 0x000000cad07c723c */ /* 0x000fe2000000187c */
[----:B------:R-:W-:Y:S01]  /*9940*/  FSEL R202, R52, -INF , !P5 ;  /* 0xff80000034ca7808 */ /* 0x000fe20006800000 */
[----:B------:R-:W-:Y:S01]  /*9950*/  VIADD R52, R180, 0xfffffe18 ;  /* 0xfffffe18b4347836 */ /* 0x000fe20000000000 */
[----:B------:R-:W-:Y:S01]  /*9960*/  ISETP.GE.AND P5, PT, R56, R215, PT ;  /* 0x000000d73800720c */ /* 0x000fe20003fa6270 */
[----:B------:R-:W-:-:S04]  /*9970*/  VIADD R56, R180, 0xfffffe19 ;  /* 0xfffffe19b4387836 */ /* 0x000fc80000000000 */
[C---:B------:R-:W-:Y:S01]  /*9980*/  HMMA.16816.F32 R100, R208.reuse, R190, R100 ;  /* 0x000000bed064723c */ /* 0x040fe20000001864 */
[----:B------:R-:W-:Y:S01]  /*9990*/  FSEL R190, R57, -INF , !P2 ;  /* 0xff80000039be7808 */ /* 0x000fe20005000000 */
[----:B------:R-:W-:Y:S01]  /*99a0*/  VIADD R57, R180, 0xfffffe11 ;  /* 0xfffffe11b4397836 */ /* 0x000fe20000000000 */
[----:B------:R-:W-:Y:S02]  /*99b0*/  FSEL R191, R58, -INF , !P3 ;  /* 0xff8000003abf7808 */ /* 0x000fe40005800000 */
[C---:B------:R-:W-:Y:S02]  /*99c0*/  ISETP.GE.AND P2, PT, R172.reuse, R215, PT ;  /* 0x000000d7ac00720c */ /* 0x040fe40003f46270 */
[----:B------:R-:W-:Y:S01]  /*99d0*/  ISETP.GE.AND P3, PT, R172, R216, PT ;  /* 0x000000d8ac00720c */ /* 0x000fe20003f66270 */
[----:B------:R-:W-:Y:S01]  /*99e0*/  HMMA.16816.F32 R128, R208, R200, R128 ;  /* 0x000000c8d080723c */ /* 0x000fe20000001880 */
[----:B------:R-:W-:Y:S02]  /*99f0*/  FSEL R203, R55, -INF , !P2 ;  /* 0xff80000037cb7808 */ /* 0x000fe40005000000 */
[----:B------:R-:W-:-:S02]  /*9a00*/  FSEL R58, R48, -INF , !P1 ;  /* 0xff800000303a7808 */ /* 0x000fc40004800000 */
[----:B------:R-:W-:Y:S02]  /*9a10*/  FSEL R201, R54, -INF , !P6 ;  /* 0xff80000036c97808 */ /* 0x000fe40007000000 */
[CC--:B------:R-:W-:Y:S01]  /*9a20*/  ISETP.GE.AND P2, PT, R52.reuse, R216.reuse, PT ;  /* 0x000000d83400720c */ /* 0x0c0fe20003f46270 */
[----:B------:R-:W-:Y:S01]  /*9a30*/  HMMA.16816.F32 R108, R208, R194, R108 ;  /* 0x000000c2d06c723c */ /* 0x000fe2000000186c */
[----:B------:R-:W-:Y:S02]  /*9a40*/  FSEL R194, R53, -INF , !P3 ;  /* 0xff80000035c27808 */ /* 0x000fe40005800000 */
[-C--:B------:R-:W-:Y:S02]  /*9a50*/  ISETP.GE.AND P1, PT, R52, R215.reuse, PT ;  /* 0x000000d73400720c */ /* 0x080fe40003f26270 */
[----:B------:R-:W3:Y:S01]  /*9a60*/  LDSM.16.M88.4 R52, [R223+0x4000] ;  /* 0x00400000df34783b */ /* 0x000ee20000000200 */
[C---:B------:R-:W-:Y:S02]  /*9a70*/  ISETP.GE.AND P6, PT, R57.reuse, R216, PT ;  /* 0x000000d83900720c */ /* 0x040fe40003fc6270 */
[----:B------:R-:W-:Y:S01]  /*9a80*/  HMMA.16816.F32 R44, R64, R198, R44 ;  /* 0x000000c6402c723c */ /* 0x000fe2000000182c */
[----:B------:R-:W-:-:S02]  /*9a90*/  ISETP.GE.AND P3, PT, R57, R215, PT ;  /* 0x000000d73900720c */ /* 0x000fc40003f66270 */
[----:B------:R-:W-:Y:S01]  /*9aa0*/  FSEL R48, R49, -INF , !P6 ;  /* 0xff80000031307808 */ /* 0x000fe20007000000 */
[----:B------:R-:W-:Y:S01]  /*9ab0*/  VIADD R49, R180, 0xfffffe20 ;  /* 0xfffffe20b4317836 */ /* 0x000fe20000000000 */
[----:B------:R-:W-:Y:S02]  /*9ac0*/  FSEL R57, R50, -INF , !P5 ;  /* 0xff80000032397808 */ /* 0x000fe40006800000 */
[----:B------:R-:W-:Y:S01]  /*9ad0*/  FSEL R239, R51, -INF , !P3 ;  /* 0xff80000033ef7808 */ /* 0x000fe20005800000 */
[----:B-1----:R-:W-:Y:S01]  /*9ae0*/  HMMA.16816.F32 R40, R64, R176, R40 ;  /* 0x000000b04028723c */ /* 0x002fe20000001828 */
[----:B------:R-:W-:Y:S01]  /*9af0*/  ISETP.GE.AND P6, PT, R56, R215, PT ;  /* 0x000000d73800720c */ /* 0x000fe20003fc6270 */
[----:B------:R-:W-:Y:S01]  /*9b00*/  VIADD R51, R180, 0xfffffe21 ;  /* 0xfffffe21b4337836 */ /* 0x000fe20000000000 */
[-C--:B------:R-:W-:Y:S02]  /*9b10*/  ISETP.GE.AND P3, PT, R49, R216.reuse, PT ;  /* 0x000000d83100720c */ /* 0x080fe40003f66270 */
[----:B------:R-:W-:-:S03]  /*9b20*/  ISETP.GE.AND P5, PT, R56, R216, PT ;  /* 0x000000d83800720c */ /* 0x000fc60003fa6270 */
[C---:B------:R-:W-:Y:S03]  /*9b30*/  HMMA.16816.F32 R36, R64.reuse, R178, R36 ;  /* 0x000000b24024723c */ /* 0x040fe60000001824 */
[----:B------:R-:W-:Y:S01]  /*9b40*/  FSEL R50, R44, -INF , !P2 ;  /* 0xff8000002c327808 */ /* 0x000fe20005000000 */
[----:B------:R-:W-:Y:S01]  /*9b50*/  VIADD R44, R180, 0xfffffe28 ;  /* 0xfffffe28b42c7836 */ /* 0x000fe20000000000 */
[----:B------:R-:W-:Y:S02]  /*9b60*/  FSEL R225, R47, -INF , !P6 ;  /* 0xff8000002fe17808 */ /* 0x000fe40007000000 */
[----:B------:R-:W-:Y:S01]  /*9b70*/  FSEL R237, R46, -INF , !P1 ;  /* 0xff8000002eed7808 */ /* 0x000fe20004800000 */
[----:B--2---:R-:W-:Y:S01]  /*9b80*/  HMMA.16816.F32 R32, R64, R60, R32 ;  /* 0x0000003c4020723c */ /* 0x004fe20000001820 */
[----:B------:R-:W-:Y:S02]  /*9b90*/  FSEL R56, R45, -INF , !P5 ;  /* 0xff8000002d387808 */ /* 0x000fe40006800000 */
[----:B------:R-:W-:Y:S01]  /*9ba0*/  FSEL R226, R40, -INF , !P3 ;  /* 0xff80000028e27808 */ /* 0x000fe20005800000 */
[----:B------:R-:W-:Y:S01]  /*9bb0*/  VIADD R40, R180, 0xfffffe30 ;  /* 0xfffffe30b4287836 */ /* 0x000fe20000000000 */
[----:B------:R-:W-:-:S02]  /*9bc0*/  ISETP.GE.AND P6, PT, R44, R216, PT ;  /* 0x000000d82c00720c */ /* 0x000fc40003fc6270 */
[-C--:B------:R-:W-:Y:S01]  /*9bd0*/  ISETP.GE.AND P3, PT, R44, R215.reuse, PT ;  /* 0x000000d72c00720c */ /* 0x080fe20003f66270 */
[C---:B------:R-:W-:Y:S01]  /*9be0*/  HMMA.16816.F32 R28, R64.reuse, R62, R28 ;  /* 0x0000003e401c723c */ /* 0x040fe2000000181c */
[-C--:B------:R-:W-:Y:S01]  /*9bf0*/  ISETP.GE.AND P2, PT, R49, R215.reuse, PT ;  /* 0x000000d73100720c */ /* 0x080fe20003f46270 */
[----:B------:R-:W1:Y:S01]  /*9c00*/  LDSM.16.M88.4 R44, [R223+0x4800] ;  /* 0x00480000df2c783b */ /* 0x000e620000000200 */
[CC--:B------:R-:W-:Y:S01]  /*9c10*/  ISETP.GE.AND P1, PT, R51.reuse, R216.reuse, PT ;  /* 0x000000d83300720c */ /* 0x0c0fe20003f26270 */
[C---:B------:R-:W-:Y:S01]  /*9c20*/  VIADD R49, R180.reuse, 0xfffffe29 ;  /* 0xfffffe29b4317836 */ /* 0x040fe20000000000 */
[-C--:B------:R-:W-:Y:S02]  /*9c30*/  ISETP.GE.AND P5, PT, R51, R215.reuse, PT ;  /* 0x000000d73300720c */ /* 0x080fe40003fa6270 */
[----:B------:R-:W-:Y:S01]  /*9c40*/  FSEL R222, R41, -INF , !P1 ;  /* 0xff80000029de7808 */ /* 0x000fe20004800000 */
[----:B---3--:R-:W-:Y:S01]  /*9c50*/  HMMA.16816.F32 R24, R64, R52, R24 ;  /* 0x000000344018723c */ /* 0x008fe20000001818 */
[----:B------:R-:W-:Y:S01]  /*9c60*/  FSEL R217, R43, -INF , !P5 ;  /* 0xff8000002bd97808 */ /* 0x000fe20006800000 */
[----:B------:R-:W-:Y:S01]  /*9c70*/  VIADD R41, R180, 0xfffffe31 ;  /* 0xfffffe31b4297836 */ /* 0x000fe20000000000 */
[----:B------:R-:W-:Y:S01]  /*9c80*/  FSEL R224, R36, -INF , !P6 ;  /* 0xff80000024e07808 */ /* 0x000fe20007000000 */
[----:B------:R-:W-:Y:S01]  /*9c90*/  VIADD R36, R180, 0xfffffe38 ;  /* 0xfffffe38b4247836 */ /* 0x000fe20000000000 */
[----:B------:R-:W-:Y:S01]  /*9ca0*/  FSEL R221, R42, -INF , !P2 ;  /* 0xff8000002add7808 */ /* 0x000fe20005000000 */
[----:B------:R-:W-:Y:S01]  /*9cb0*/  VIADD R42, R180, 0xfffffe49 ;  /* 0xfffffe49b42a7836 */ /* 0x000fe20000000000 */
[C---:B------:R-:W-:Y:S01]  /*9cc0*/  ISETP.GE.AND P1, PT, R49.reuse, R215, PT ;  /* 0x000000d73100720c */ /* 0x040fe20003f26270 */
[----:B------:R-:W-:Y:S01]  /*9cd0*/  HMMA.16816.F32 R164, R208, R206, R164 ;  /* 0x000000ced0a4723c */ /* 0x000fe200000018a4 */
[-C--:B------:R-:W-:Y:S01]  /*9ce0*/  ISETP.GE.AND P5, PT, R40, R216.reuse, PT ;  /* 0x000000d82800720c */ /* 0x080fe20003fa6270 */
[----:B------:R-:W-:Y:S01]  /*9cf0*/  VIADD R43, R180, 0xfffffe50 ;  /* 0xfffffe50b42b7836 */ /* 0x000fe20000000000 */
[----:B------:R-:W-:-:S02]  /*9d00*/  ISETP.GE.AND P2, PT, R49, R216, PT ;  /* 0x000000d83100720c */ /* 0x000fc40003f46270 */
[----:B------:R-:W-:Y:S02]  /*9d10*/  FSEL R207, R39, -INF , !P1 ;  /* 0xff80000027cf7808 */ /* 0x000fe40004800000 */
[----:B------:R-:W-:Y:S01]  /*9d20*/  FSEL R218, R32, -INF , !P5 ;  /* 0xff80000020da7808 */ /* 0x000fe20006800000 */
[----:B------:R-:W-:Y:S01]  /*9d30*/  VIADD R32, R180, 0xfffffe40 ;  /* 0xfffffe40b4207836 */ /* 0x000fe20000000000 */
[----:B------:R-:W-:Y:S01]  /*9d40*/  FSEL R219, R38, -INF , !P3 ;  /* 0xff80000026db7808 */ /* 0x000fe20005800000 */
[----:B------:R-:W-:Y:S01]  /*9d50*/  HMMA.16816.F32 R20, R64, R54, R20 ;  /* 0x000000364014723c */ /* 0x000fe20000001814 */
[----:B------:R-:W-:Y:S02]  /*9d60*/  FSEL R220, R37, -INF , !P2 ;  /* 0xff80000025dc7808 */ /* 0x000fe40005000000 */
[C---:B------:R-:W-:Y:S02]  /*9d70*/  ISETP.GE.AND P1, PT, R36.reuse, R216, PT ;  /* 0x000000d82400720c */ /* 0x040fe40003f26270 */
[----:B------:R-:W-:-:S02]  /*9d80*/  ISETP.GE.AND P5, PT, R36, R215, PT ;  /* 0x000000d72400720c */ /* 0x000fc40003fa6270 */
[-C--:B------:R-:W-:Y:S01]  /*9d90*/  ISETP.GE.AND P6, PT, R40, R215.reuse, PT ;  /* 0x000000d72800720c */ /* 0x080fe20003fc6270 */
[----:B------:R-:W2:Y:S01]  /*9da0*/  LDSM.16.M88.4 R36, [R223+0x5000] ;  /* 0x00500000df24783b */ /* 0x000ea20000000200 */
[C---:B------:R-:W-:Y:S01]  /*9db0*/  VIADD R40, R180.reuse, 0xfffffe39 ;  /* 0xfffffe39b4287836 */ /* 0x040fe20000000000 */
[CC--:B------:R-:W-:Y:S01]  /*9dc0*/  ISETP.GE.AND P3, PT, R41.reuse, R216.reuse, PT ;  /* 0x000000d82900720c */ /* 0x0c0fe20003f66270 */
[----:B------:R-:W-:Y:S01]  /*9dd0*/  HMMA.16816.F32 R168, R208, R204, R168 ;  /* 0x000000ccd0a8723c */ /* 0x000fe200000018a8 */
[-C--:B------:R-:W-:Y:S01]  /*9de0*/  ISETP.GE.AND P2, PT, R41, R215.reuse, PT ;  /* 0x000000d72900720c */ /* 0x080fe20003f46270 */
[----:B------:R-:W-:Y:S01]  /*9df0*/  VIADD R41, R180, 0xfffffe41 ;  /* 0xfffffe41b4297836 */ /* 0x000fe20000000000 */
[----:B------:R-:W-:Y:S02]  /*9e00*/  FSEL R34, R34, -INF , !P6 ;  /* 0xff80000022227808 */ /* 0x000fe40007000000 */
[----:B------:R-:W-:Y:S02]  /*9e10*/  ISETP.GE.AND P6, PT, R40, R216, PT ;  /* 0x000000d82800720c */ /* 0x000fe40003fc6270 */
[----:B------:R-:W-:Y:S01]  /*9e20*/  FSEL R33, R33, -INF , !P3 ;  /* 0xff80000021217808 */ /* 0x000fe20005800000 */
[----:B-1----:R-:W-:Y:S01]  /*9e30*/  HMMA.16816.F32 R16, R64, R44, R16 ;  /* 0x0000002c4010723c */ /* 0x002fe20000001810 */
[----:B------:R-:W-:Y:S01]  /*9e40*/  FSEL R35, R35, -INF , !P2 ;  /* 0xff80000023237808 */ /* 0x000fe20005000000 */
[----:B------:R-:W-:Y:S01]  /*9e50*/  VIADD R44, R180, 0xfffffe51 ;  /* 0xfffffe51b42c7836 */ /* 0x000fe20000000000 */
[----:B------:R-:W-:Y:S01]  /*9e60*/  FSEL R206, R28, -INF , !P1 ;  /* 0xff8000001cce7808 */ /* 0x000fe20004800000 */
[----:B------:R-:W-:Y:S01]  /*9e70*/  VIADD R28, R180, 0xfffffe48 ;  /* 0xfffffe48b41c7836 */ /* 0x000fe20000000000 */
[----:B------:R-:W-:-:S02]  /*9e80*/  ISETP.GE.AND P3, PT, R40, R215, PT ;  /* 0x000000d72800720c */ /* 0x000fc40003f66270 */
[CC--:B------:R-:W-:Y:S01]  /*9e90*/  ISETP.GE.AND P2, PT, R32.reuse, R216.reuse, PT ;  /* 0x000000d82000720c */ /* 0x0c0fe20003f46270 */
[----:B------:R-:W-:Y:S01]  /*9ea0*/  HMMA.16816.F32 R12, R64, R46, R12 ;  /* 0x0000002e400c723c */ /* 0x000fe2000000180c */
[-C--:B------:R-:W-:Y:S02]  /*9eb0*/  ISETP.GE.AND P1, PT, R32, R215.reuse, PT ;  /* 0x000000d72000720c */ /* 0x080fe40003f26270 */
[----:B------:R-:W-:Y:S02]  /*9ec0*/  FSEL R32, R30, -INF , !P5 ;  /* 0xff8000001e207808 */ /* 0x000fe40006800000 */
[----:B------:R-:W-:Y:S02]  /*9ed0*/  FSEL R40, R29, -INF , !P6 ;  /* 0xff8000001d287808 */ /* 0x000fe40007000000 */
        /* <DEDUP_REMOVED lines=8> */
[----:B------:R-:W1:Y:S01]  /*9f60*/  LDSM.16.M88.4 R28, [R223+0x5800] ;  /* 0x00580000df1c783b */ /* 0x000e620000000200 */
[----:B------:R-:W-:Y:S02]  /*9f70*/  FSEL R26, R26, -INF , !P1 ;  /* 0xff8000001a1a7808 */ /* 0x000fe40004800000 */
[----:B------:R-:W-:-:S02]  /*9f80*/  FSEL R25, R25, -INF , !P5 ;  /* 0xff80000019197808 */ /* 0x000fc40006800000 */
[C---:B--2---:R-:W-:Y:S01]  /*9f90*/  HMMA.16816.F32 R8, R64.reuse, R36, R8 ;  /* 0x000000244008723c */ /* 0x044fe20000001808 */
[-C--:B------:R-:W-:Y:S01]  /*9fa0*/  ISETP.GE.AND P1, PT, R42, R216.reuse, PT ;  /* 0x000000d82a00720c */ /* 0x080fe20003f26270 */
[----:B------:R-:W-:Y:S01]  /*9fb0*/  VIADD R37, R180, 0xfffffe59 ;  /* 0xfffffe59b4257836 */ /* 0x000fe20000000000 */
[-C--:B------:R-:W-:Y:S02]  /*9fc0*/  ISETP.GE.AND P5, PT, R42, R215.reuse, PT ;  /* 0x000000d72a00720c */ /* 0x080fe40003fa6270 */
[----:B------:R-:W-:Y:S02]  /*9fd0*/  FSEL R27, R27, -INF , !P6 ;  /* 0xff8000001b1b7808 */ /* 0x000fe40007000000 */
[----:B------:R-:W-:Y:S01]  /*9fe0*/  FSEL R42, R20, -INF , !P3 ;  /* 0xff800000142a7808 */ /* 0x000fe20005800000 */
[C---:B------:R-:W-:Y:S01]  /*9ff0*/  VIADD R20, R180.reuse, 0xfffffe58 ;  /* 0xfffffe58b4147836 */ /* 0x040fe20000000000 */
[C---:B------:R-:W-:Y:S01]  /*a000*/  ISETP.GE.AND P6, PT, R43.reuse, R216, PT ;  /* 0x000000d82b00720c */ /* 0x040fe20003fc6270 */
[----:B------:R-:W-:Y:S01]  /*a010*/  HMMA.16816.F32 R4, R64, R38, R4 ;  /* 0x000000264004723c */ /* 0x000fe20000001804 */
[----:B------:R-:W-:Y:S01]  /*a020*/  ISETP.GE.AND P3, PT, R43, R215, PT ;  /* 0x000000d72b00720c */ /* 0x000fe20003f66270 */
[----:B------:R-:W-:Y:S01]  /*a030*/  VIADD R39, R180, 0xfffffe61 ;  /* 0xfffffe61b4277836 */ /* 0x000fe20000000000 */
[----:B------:R-:W-:-:S02]  /*a040*/  FSEL R43, R22, -INF , !P2 ;  /* 0xff800000162b7808 */ /* 0x000fc40005000000 */
[----:B------:R-:W-:Y:S02]  /*a050*/  FSEL R36, R23, -INF , !P5 ;  /* 0xff80000017247808 */ /* 0x000fe40006800000 */
[----:B------:R-:W-:Y:S01]  /*a060*/  FSEL R16, R16, -INF , !P6 ;  /* 0xff80000010107808 */ /* 0x000fe20007000000 */
[C---:B------:R-:W-:Y:S01]  /*a070*/  HMMA.16816.F32 R92, R208.reuse, R186, R92 ;  /* 0x000000bad05c723c */ /* 0x040fe2000000185c */
[-C--:B------:R-:W-:Y:S02]  /*a080*/  ISETP.GE.AND P2, PT, R44, R216.reuse, PT ;  /* 0x000000d82c00720c */ /* 0x080fe40003f46270 */
[----:B------:R-:W-:Y:S02]  /*a090*/  FSEL R45, R21, -INF , !P1 ;  /* 0xff800000152d7808 */ /* 0x000fe40004800000 */
[C---:B------:R-:W-:Y:S02]  /*a0a0*/  ISETP.GE.AND P5, PT, R20.reuse, R216, PT ;  /* 0x000000d81400720c */ /* 0x040fe40003fa6270 */
[-C--:B------:R-:W-:Y:S01]  /*a0b0*/  ISETP.GE.AND P6, PT, R20, R215.reuse, PT ;  /* 0x000000d71400720c */ /* 0x080fe20003fc6270 */
[----:B------:R-:W-:Y:S01]  /*a0c0*/  HMMA.16816.F32 R84, R208, R182, R84 ;  /* 0x000000b6d054723c */ /* 0x000fe20000001854 */
[----:B------:R-:W-:Y:S01]  /*a0d0*/  ISETP.GE.AND P1, PT, R44, R215, PT ;  /* 0x000000d72c00720c */ /* 0x000fe20003f26270 */
[----:B------:R-:W2:Y:S01]  /*a0e0*/  LDSM.16.M88.4 R20, [R223+0x6000] ;  /* 0x00600000df14783b */ /* 0x000ea20000000200 */
[----:B------:R-:W-:Y:S01]  /*a0f0*/  VIADD R44, R180, 0xfffffe60 ;  /* 0xfffffe60b42c7836 */ /* 0x000fe20000000000 */
[----:B------:R-:W-:-:S02]  /*a100*/  FSEL R18, R18, -INF , !P3 ;  /* 0xff80000012127808 */ /* 0x000fc40005800000 */
[----:B------:R-:W-:Y:S02]  /*a110*/  FSEL R17, R17, -INF , !P2 ;  /* 0xff80000011117808 */ /* 0x000fe40005000000 */
[CC--:B------:R-:W-:Y:S01]  /*a120*/  ISETP.GE.AND P3, PT, R37.reuse, R216.reuse, PT ;  /* 0x000000d82500720c */ /* 0x0c0fe20003f66270 */
[C---:B-1----:R-:W-:Y:S01]  /*a130*/  HMMA.16816.F32 R168, R64.reuse, R28, R168 ;  /* 0x0000001c40a8723c */ /* 0x042fe200000018a8 */
[-C--:B------:R-:W-:Y:S01]  /*a140*/  ISETP.GE.AND P2, PT, R37, R215.reuse, PT ;  /* 0x000000d72500720c */ /* 0x080fe20003f46270 */
[----:B------:R-:W-:Y:S01]  /*a150*/  VIADD R28, R180, 0xfffffe69 ;  /* 0xfffffe69b41c7836 */ /* 0x000fe20000000000 */
[----:B------:R-:W-:Y:S02]  /*a160*/  FSEL R19, R19, -INF , !P1 ;  /* 0xff80000013137808 */ /* 0x000fe40004800000 */
[----:B------:R-:W-:Y:S01]  /*a170*/  FSEL R37, R12, -INF , !P5 ;  /* 0xff8000000c257808 */ /* 0x000fe20006800000 */
[----:B------:R-:W-:Y:S01]  /*a180*/  VIADD R12, R180, 0xfffffe68 ;  /* 0xfffffe68b40c7836 */ /* 0x000fe20000000000 */
[C---:B------:R-:W-:Y:S01]  /*a190*/  ISETP.GE.AND P1, PT, R44.reuse, R216, PT ;  /* 0x000000d82c00720c */ /* 0x040fe20003f26270 */
[----:B------:R-:W-:Y:S01]  /*a1a0*/  HMMA.16816.F32 R164, R64, R30, R164 ;  /* 0x0000001e40a4723c */ /* 0x000fe200000018a4 */
[----:B------:R-:W-:-:S02]  /*a1b0*/  ISETP.GE.AND P5, PT, R44, R215, PT ;  /* 0x000000d72c00720c */ /* 0x000fc40003fa6270 */
[----:B------:R-:W-:Y:S02]  /*a1c0*/  FSEL R38, R14, -INF , !P6 ;  /* 0xff8000000e267808 */ /* 0x000fe40007000000 */
[----:B------:R-:W-:Y:S02]  /*a1d0*/  FSEL R44, R13, -INF , !P3 ;  /* 0xff8000000d2c7808 */ /* 0x000fe40005800000 */
[CC--:B------:R-:W-:Y:S01]  /*a1e0*/  ISETP.GE.AND P6, PT, R39.reuse, R216.reuse, PT ;  /* 0x000000d82700720c */ /* 0x0c0fe20003fc6270 */
[----:B------:R-:W-:Y:S01]  /*a1f0*/  HMMA.16816.F32 R68, R208, R174, R68 ;  /* 0x000000aed044723c */ /* 0x000fe20000001844 */
[----:B------:R-:W-:Y:S02]  /*a200*/  ISETP.GE.AND P3, PT, R39, R215, PT ;  /* 0x000000d72700720c */ /* 0x000fe40003f66270 */
[----:B------:R-:W-:Y:S02]  /*a210*/  FSEL R39, R15, -INF , !P2 ;  /* 0xff8000000f277808 */ /* 0x000fe40005000000 */
[----:B------:R-:W-:Y:S01]  /*a220*/  FSEL R46, R8, -INF , !P1 ;  /* 0xff800000082e7808 */ /* 0x000fe20004800000 */
[----:B------:R-:W-:Y:S01]  /*a230*/  VIADD R8, R180, 0xfffffe70 ;  /* 0xfffffe70b4087836 */ /* 0x000fe20000000000 */
[----:B------:R-:W-:-:S02]  /*a240*/  ISETP.GE.AND P2, PT, R12, R216, PT ;  /* 0x000000d80c00720c */ /* 0x000fc40003f46270 */
[-C--:B------:R-:W-:Y:S02]  /*a250*/  ISETP.GE.AND P1, PT, R12, R215.reuse, PT ;  /* 0x000000d70c00720c */ /* 0x080fe40003f26270 */
[----:B------:R-:W1:Y:S01]  /*a260*/  LDSM.16.M88.4 R12, [R223+0x6800] ;  /* 0x00680000df0c783b */ /* 0x000e620000000200 */
[----:B------:R-:W-:Y:S01]  /*a270*/  FSEL R173, R9, -INF , !P6 ;  /* 0xff80000009ad7808 */ /* 0x000fe20007000000 */
[----:B------:R-:W-:Y:S01]  /*a280*/  VIADD R9, R180, 0xfffffe71 ;  /* 0xfffffe71b4097836 */ /* 0x000fe20000000000 */
[----:B------:R-:W-:Y:S02]  /*a290*/  FSEL R172, R11, -INF , !P3 ;  /* 0xff8000000bac7808 */ /* 0x000fe40005800000 */
[----:B------:R-:W-:Y:S01]  /*a2a0*/  FSEL R176, R4, -INF , !P2 ;  /* 0xff80000004b07808 */ /* 0x000fe20005000000 */
[----:B------:R-:W-:Y:S01]  /*a2b0*/  VIADD R4, R180, 0xfffffe78 ;  /* 0xfffffe78b4047836 */ /* 0x000fe20000000000 */
[----:B------:R-:W-:Y:S01]  /*a2c0*/  FSEL R47, R10, -INF , !P5 ;  /* 0xff8000000a2f7808 */ /* 0x000fe20006800000 */
[----:B--2---:R-:W-:Y:S01]  /*a2d0*/  HMMA.16816.F32 R128, R64, R20, R128 ;  /* 0x000000144080723c */ /* 0x004fe20000001880 */
[----:B------:R-:W-:-:S02]  /*a2e0*/  ISETP.GE.AND P6, PT, R28, R215, PT ;  /* 0x000000d71c00720c */ /* 0x000fc40003fc6270 */
[-C--:B------:R-:W-:Y:S02]  /*a2f0*/  ISETP.GE.AND P3, PT, R8, R216.reuse, PT ;  /* 0x000000d80800720c */ /* 0x080fe40003f66270 */
[----:B------:R-:W-:Y:S02]  /*a300*/  ISETP.GE.AND P5, PT, R28, R216, PT ;  /* 0x000000d81c00720c */ /* 0x000fe40003fa6270 */
[----:B------:R-:W-:Y:S01]  /*a310*/  FSEL R178, R7, -INF , !P6 ;  /* 0xff80000007b27808 */ /* 0x000fe20007000000 */
[----:B------:R-:W-:Y:S01]  /*a320*/  HMMA.16816.F32 R124, R64, R22, R124 ;  /* 0x00000016407c723c */ /* 0x000fe2000000187c */
[----:B------:R-:W-:Y:S02]  /*a330*/  FSEL R168, R168, -INF , !P3 ;  /* 0xff800000a8a87808 */ /* 0x000fe40005800000 */
[----:B------:R-:W-:Y:S02]  /*a340*/  FSEL R177, R6, -INF , !P1 ;  /* 0xff80000006b17808 */ /* 0x000fe40004800000 */
[----:B------:R-:W-:-:S02]  /*a350*/  FSEL R179, R5, -INF , !P5 ;  /* 0xff80000005b37808 */ /* 0x000fc40006800000 */
[CC--:B------:R-:W-:Y:S02]  /*a360*/  ISETP.GE.AND P6, PT, R4.reuse, R216.reuse, PT ;  /* 0x000000d80400720c */ /* 0x0c0fe40003fc6270 */
[-C--:B------:R-:W-:Y:S02]  /*a370*/  ISETP.GE.AND P3, PT, R4, R215.reuse, PT ;  /* 0x000000d70400720c */ /* 0x080fe40003f66270 */
[----:B------:R-:W2:Y:S01]  /*a380*/  LDSM.16.M88.4 R4, [R223+0x7000] ;  /* 0x00700000df04783b */ /* 0x000ea20000000200 */
[----:B------:R-:W-:Y:S01]  /*a390*/  ISETP.GE.AND P2, PT, R8, R215, PT ;  /* 0x000000d70800720c */ /* 0x000fe20003f46270 */
[----:B------:R-:W-:Y:S01]  /*a3a0*/  VIADD R8, R180, 0xfffffe79 ;  /* 0xfffffe79b4087836 */ /* 0x000fe20000000000 */
[----:B------:R-:W-:Y:S02]  /*a3b0*/  ISETP.GE.AND P1, PT, R9, R216, PT ;  /* 0x000000d80900720c */ /* 0x000fe40003f26270 */
[----:B------:R-:W-:Y:S02]  /*a3c0*/  FSEL R170, R170, -INF , !P2 ;  /* 0xff800000aaaa7808 */ /* 0x000fe40005000000 */
[----:B------:R-:W-:-:S02]  /*a3d0*/  FSEL R169, R169, -INF , !P1 ;  /* 0xff800000a9a97808 */ /* 0x000fc40004800000 */
[-C--:B------:R-:W-:Y:S01]  /*a3e0*/  ISETP.GE.AND P5, PT, R9, R215.reuse, PT ;  /* 0x000000d70900720c */ /* 0x080fe20003fa6270 */
[----:B------:R-:W-:Y:S01]  /*a3f0*/  VIADD R9, R180, 0xfffffe81 ;  /* 0xfffffe81b4097836 */ /* 0x000fe20000000000 */
[C---:B------:R-:W-:Y:S02]  /*a400*/  ISETP.GE.AND P2, PT, R8.reuse, R216, PT ;  /* 0x000000d80800720c */ /* 0x040fe40003f46270 */
[----:B------:R-:W-:Y:S01]  /*a410*/  ISETP.GE.AND P1, PT, R8, R215, PT ;  /* 0x000000d70800720c */ /* 0x000fe20003f26270 */
[C---:B------:R-:W-:Y:S01]  /*a420*/  VIADD R8, R180.reuse, 0xfffffe80 ;  /* 0xfffffe80b4087836 */ /* 0x040fe20000000000 */
[----:B-1----:R-:W-:Y:S01]  /*a430*/  HMMA.16816.F32 R120, R64, R12, R120 ;  /* 0x0000000c4078723c */ /* 0x002fe20000001878 */
[----:B------:R-:W-:Y:S01]  /*a440*/  FSEL R171, R171, -INF , !P5 ;  /* 0xff800000abab7808 */ /* 0x000fe20006800000 */
[----:B------:R-:W-:Y:S01]  /*a450*/  VIADD R12, R180, 0xfffffe89 ;  /* 0xfffffe89b40c7836 */ /* 0x000fe20000000000 */
[----:B------:R-:W-:Y:S01]  /*a460*/  FSEL R164, R164, -INF , !P6 ;  /* 0xff800000a4a47808 */ /* 0x000fe20007000000 */
[----:B------:R-:W-:Y:S01]  /*a470*/  VIADD R13, R180, 0xfffffe91 ;  /* 0xfffffe91b40d7836 */ /* 0x000fe20000000000 */
[----:B------:R-:W-:-:S02]  /*a480*/  FSEL R166, R166, -INF , !P3 ;  /* 0xff800000a6a67808 */ /* 0x000fc40005800000 */
[CC--:B------:R-:W-:Y:S01]  /*a490*/  ISETP.GE.AND P5, PT, R8.reuse, R216.reuse, PT ;  /* 0x000000d80800720c */ /* 0x0c0fe20003fa6270 */
[----:B------:R-:W-:Y:S01]  /*a4a0*/  HMMA.16816.F32 R116, R64, R14, R116 ;  /* 0x0000000e4074723c */ /* 0x000fe20000001874 */
[----:B------:R-:W-:Y:S01]  /*a4b0*/  ISETP.GE.AND P6, PT, R8, R215, PT ;  /* 0x000000d70800720c */ /* 0x000fe20003fc6270 */
[----:B------:R-:W-:Y:S01]  /*a4c0*/  VIADD R8, R180, 0xfffffe88 ;  /* 0xfffffe88b4087836 */ /* 0x000fe20000000000 */
[----:B------:R-:W-:Y:S02]  /*a4d0*/  ISETP.GE.AND P3, PT, R9, R216, PT ;  /* 0x000000d80900720c */ /* 0x000fe40003f66270 */
[----:B------:R-:W-:Y:S02]  /*a4e0*/  FSEL R130, R130, -INF , !P6 ;  /* 0xff80000082827808 */ /* 0x000fe40007000000 */
[----:B------:R-:W-:Y:S02]  /*a4f0*/  FSEL R129, R129, -INF , !P3 ;  /* 0xff80000081817808 */ /* 0x000fe40005800000 */
[----:B------:R-:W-:-:S02]  /*a500*/  FSEL R165, R165, -INF , !P2 ;  /* 0xff800000a5a57808 */ /* 0x000fc40005000000 */
[----:B------:R-:W-:Y:S02]  /*a510*/  FSEL R167, R167, -INF , !P1 ;  /* 0xff800000a7a77808 */ /* 0x000fe40004800000 */
[----:B------:R-:W-:Y:S02]  /*a520*/  FSEL R128, R128, -INF , !P5 ;  /* 0xff80000080807808 */ /* 0x000fe40006800000 */
[CC--:B------:R-:W-:Y:S02]  /*a530*/  ISETP.GE.AND P6, PT, R12.reuse, R216.reuse, PT ;  /* 0x000000d80c00720c */ /* 0x0c0fe40003fc6270 */
[-C--:B------:R-:W-:Y:S01]  /*a540*/  ISETP.GE.AND P3, PT, R12, R215.reuse, PT ;  /* 0x000000d70c00720c */ /* 0x080fe20003f66270 */
[----:B------:R-:W-:Y:S01]  /*a550*/  VIADD R12, R180, 0xfffffe90 ;  /* 0xfffffe90b40c7836 */ /* 0x000fe20000000000 */
[-C--:B------:R-:W-:Y:S01]  /*a560*/  ISETP.GE.AND P2, PT, R9, R215.reuse, PT ;  /* 0x000000d70900720c */ /* 0x080fe20003f46270 */
[----:B--2---:R-:W-:Y:S01]  /*a570*/  HMMA.16816.F32 R112, R64, R4, R112 ;  /* 0x000000044070723c */ /* 0x004fe20000001870 */
[----:B------:R-:W-:Y:S01]  /*a580*/  ISETP.GE.AND P1, PT, R8, R216, PT ;  /* 0x000000d80800720c */ /* 0x000fe20003f26270 */
[----:B------:R-:W-:Y:S01]  /*a590*/  VIADD R4, R180, 0xfffffe99 ;  /* 0xfffffe99b4047836 */ /* 0x000fe20000000000 */
[----:B------:R-:W-:Y:S01]  /*a5a0*/  ISETP.GE.AND P5, PT, R8, R215, PT ;  /* 0x000000d70800720c */ /* 0x000fe20003fa6270 */
[----:B------:R-:W-:Y:S01]  /*a5b0*/  VIADD R5, R180, 0xfffffea1 ;  /* 0xfffffea1b4057836 */ /* 0x000fe20000000000 */
[----:B------:R-:W1:Y:S01]  /*a5c0*/  LDSM.16.M88.4 R8, [R223+0x7800] ;  /* 0x00780000df08783b */ /* 0x000e620000000200 */
[----:B------:R-:W-:-:S02]  /*a5d0*/  FSEL R131, R131, -INF , !P2 ;  /* 0xff80000083837808 */ /* 0x000fc40005000000 */
[----:B------:R-:W-:Y:S01]  /*a5e0*/  FSEL R124, R124, -INF , !P1 ;  /* 0xff8000007c7c7808 */ /* 0x000fe20004800000 */
[----:B------:R-:W-:Y:S01]  /*a5f0*/  HMMA.16816.F32 R108, R64, R6, R108 ;  /* 0x00000006406c723c */ /* 0x000fe2000000186c */
[CC--:B------:R-:W-:Y:S02]  /*a600*/  ISETP.GE.AND P2, PT, R12.reuse, R216.reuse, PT ;  /* 0x000000d80c00720c */ /* 0x0c0fe40003f46270 */
[----:B------:R-:W-:Y:S01]  /*a610*/  ISETP.GE.AND P1, PT, R12, R215, PT ;  /* 0x000000d70c00720c */ /* 0x000fe20003f26270 */
[----:B------:R-:W-:Y:S01]  /*a620*/  VIADD R12, R180, 0xfffffe98 ;  /* 0xfffffe98b40c7836 */ /* 0x000fe20000000000 */
[----:B------:R-:W-:Y:S02]  /*a630*/  FSEL R126, R126, -INF , !P5 ;  /* 0xff8000007e7e7808 */ /* 0x000fe40006800000 */
[----:B------:R-:W-:Y:S02]  /*a640*/  ISETP.GE.AND P5, PT, R13, R216, PT ;  /* 0x000000d80d00720c */ /* 0x000fe40003fa6270 */
[----:B------:R-:W-:-:S02]  /*a650*/  FSEL R125, R125, -INF , !P6 ;  /* 0xff8000007d7d7808 */ /* 0x000fc40007000000 */
[----:B------:R-:W-:Y:S02]  /*a660*/  FSEL R127, R127, -INF , !P3 ;  /* 0xff8000007f7f7808 */ /* 0x000fe40005800000 */
[----:B------:R-:W-:Y:S02]  /*a670*/  FSEL R120, R120, -INF , !P2 ;  /* 0xff80000078787808 */ /* 0x000fe40005000000 */
[-C--:B------:R-:W-:Y:S02]  /*a680*/  ISETP.GE.AND P6, PT, R13, R215.reuse, PT ;  /* 0x000000d70d00720c */ /* 0x080fe40003fc6270 */
[C---:B------:R-:W-:Y:S02]  /*a690*/  ISETP.GE.AND P3, PT, R12.reuse, R216, PT ;  /* 0x000000d80c00720c */ /* 0x040fe40003f66270 */
[----:B------:R-:W-:Y:S02]  /*a6a0*/  ISETP.GE.AND P2, PT, R12, R215, PT ;  /* 0x000000d70c00720c */ /* 0x000fe40003f46270 */
[----:B------:R-:W2:Y:S01]  /*a6b0*/  LDSM.16.M88.4 R12, [R223+0x8000] ;  /* 0x00800000df0c783b */ /* 0x000ea20000000200 */
        /* <DEDUP_REMOVED lines=11> */
[C---:B-1----:R-:W-:Y:S01]  /*a770*/  HMMA.16816.F32 R104, R64.reuse, R8, R104 ;  /* 0x000000084068723c */ /* 0x042fe20000001868 */
        /* <DEDUP_REMOVED lines=8> */
[CC--:B------:R-:W-:Y:S02]  /*a800*/  ISETP.GE.AND P5, PT, R4.reuse, R216.reuse, PT ;  /* 0x000000d80400720c */ /* 0x0c0fe40003fa6270 */
[-C--:B------:R-:W-:Y:S02]  /*a810*/  ISETP.GE.AND P6, PT, R4, R215.reuse, PT ;  /* 0x000000d70400720c */ /* 0x080fe40003fc6270 */
[----:B------:R-:W1:Y:S01]  /*a820*/  LDSM.16.M88.4 R4, [R223+0x8800] ;  /* 0x00880000df04783b */ /* 0x000e620000000200 */
[----:B------:R-:W-:Y:S02]  /*a830*/  FSEL R114, R114, -INF , !P3 ;  /* 0xff80000072727808 */ /* 0x000fe40005800000 */
[----:B------:R-:W-:Y:S02]  /*a840*/  FSEL R113, R113, -INF , !P2 ;  /* 0xff80000071717808 */ /* 0x000fe40005000000 */
[C---:B------:R-:W-:Y:S02]  /*a850*/  ISETP.GE.AND P3, PT, R8.reuse, R216, PT ;  /* 0x000000d80800720c */ /* 0x040fe40003f66270 */
[----:B------:R-:W-:Y:S01]  /*a860*/  ISETP.GE.AND P2, PT, R8, R215, PT ;  /* 0x000000d70800720c */ /* 0x000fe20003f46270 */
[C---:B------:R-:W-:Y:S01]  /*a870*/  VIADD R8, R180.reuse, 0xfffffeb0 ;  /* 0xfffffeb0b4087836 */ /* 0x040fe20000000000 */
[----:B--2---:R-:W-:Y:S01]  /*a880*/  HMMA.16816.F32 R96, R64, R12, R96 ;  /* 0x0000000c4060723c */ /* 0x004fe20000001860 */
        /* <DEDUP_REMOVED lines=18> */
[----:B------:R-:W-:Y:S02]  /*a9b0*/  ISETP.GE.AND P3, PT, R9, R215, PT ;  /* 0x000000d70900720c */ /* 0x000fe40003f66270 */
[----:B------:R-:W-:-:S02]  /*a9c0*/  ISETP.GE.AND P2, PT, R8, R216, PT ;  /* 0x000000d80800720c */ /* 0x000fc40003f46270 */
[-C--:B------:R-:W-:Y:S01]  /*a9d0*/  ISETP.GE.AND P1, PT, R8, R215.reuse, PT ;  /* 0x000000d70800720c */ /* 0x080fe20003f26270 */
[C---:B-1----:R-:W-:Y:S01]  /*a9e0*/  HMMA.16816.F32 R88, R64.reuse, R4, R88 ;  /* 0x000000044058723c */ /* 0x042fe20000001858 */
[----:B------:R-:W-:Y:S01]  /*a9f0*/  FSEL R107, R107, -INF , !P3 ;  /* 0xff8000006b6b7808 */ /* 0x000fe20005800000 */
[----:B------:R-:W-:Y:S01]  /*aa00*/  VIADD R4, R180, 0xfffffec9 ;  /* 0xfffffec9b4047836 */ /* 0x000fe20000000000 */
[----:B------:R-:W-:Y:S01]  /*aa10*/  FSEL R100, R100, -INF , !P2 ;  /* 0xff80000064647808 */ /* 0x000fe20005000000 */
[----:B------:R-:W1:Y:S01]  /*aa20*/  LDSM.16.M88.4 R8, [R223+0x9000] ;  /* 0x00900000df08783b */ /* 0x000e620000000200 */
[----:B------:R-:W-:Y:S02]  /*aa30*/  FSEL R102, R102, -INF , !P1 ;  /* 0xff80000066667808 */ /* 0x000fe40004800000 */
[CC--:B------:R-:W-:Y:S01]  /*aa40*/  ISETP.GE.AND P3, PT, R12.reuse, R216.reuse, PT ;  /* 0x000000d80c00720c */ /* 0x0c0fe20003f66270 */
[----:B------:R-:W-:Y:S01]  /*aa50*/  HMMA.16816.F32 R84, R64, R6, R84 ;  /* 0x000000064054723c */ /* 0x000fe20000001854 */
[----:B------:R-:W-:Y:S01]  /*aa60*/  ISETP.GE.AND P2, PT, R12, R215, PT ;  /* 0x000000d70c00720c */ /* 0x000fe20003f46270 */
[----:B------:R-:W-:Y:S01]  /*aa70*/  VIADD R12, R180, 0xfffffec8 ;  /* 0xfffffec8b40c7836 */ /* 0x000fe20000000000 */
[----:B------:R-:W-:-:S02]  /*aa80*/  ISETP.GE.AND P1, PT, R13, R216, PT ;  /* 0x000000d80d00720c */ /* 0x000fc40003f26270 */
[----:B------:R-:W-:Y:S02]  /*aa90*/  FSEL R98, R98, -INF , !P2 ;  /* 0xff80000062627808 */ /* 0x000fe40005000000 */
[----:B------:R-:W-:Y:S02]  /*aaa0*/  FSEL R97, R97, -INF , !P1 ;  /* 0xff80000061617808 */ /* 0x000fe40004800000 */
[----:B------:R-:W-:Y:S02]  /*aab0*/  FSEL R101, R101, -INF , !P5 ;  /* 0xff80000065657808 */ /* 0x000fe40006800000 */
[----:B------:R-:W-:Y:S02]  /*aac0*/  FSEL R103, R103, -INF , !P6 ;  /* 0xff80000067677808 */ /* 0x000fe40007000000 */
[C---:B------:R-:W-:Y:S02]  /*aad0*/  ISETP.GE.AND P2, PT, R4.reuse, R216, PT ;  /* 0x000000d80400720c */ /* 0x040fe40003f46270 */
[-C--:B------:R-:W-:Y:S01]  /*aae0*/  ISETP.GE.AND P1, PT, R4, R215.reuse, PT ;  /* 0x000000d70400720c */ /* 0x080fe20003f26270 */
[----:B------:R-:W-:Y:S01]  /*aaf0*/  VIADD R4, R180, 0xfffffed0 ;  /* 0xfffffed0b4047836 */ /* 0x000fe20000000000 */
[----:B------:R-:W-:-:S02]  /*ab00*/  ISETP.GE.AND P5, PT, R13, R215, PT ;  /* 0x000000d70d00720c */ /* 0x000fc40003fa6270 */
[-C--:B------:R-:W-:Y:S02]  /*ab10*/  ISETP.GE.AND P6, PT, R12, R216.reuse, PT ;  /* 0x000000d80c00720c */ /* 0x080fe40003fc6270 */
[----:B------:R-:W-:Y:S02]  /*ab20*/  FSEL R99, R99, -INF , !P5 ;  /* 0xff80000063637808 */ /* 0x000fe40006800000 */
[----:B------:R-:W-:Y:S02]  /*ab30*/  FSEL R92, R92, -INF , !P6 ;  /* 0xff8000005c5c7808 */ /* 0x000fe40007000000 */
[C---:B------:R-:W-:Y:S02]  /*ab40*/  ISETP.GE.AND P5, PT, R4.reuse, R216, PT ;  /* 0x000000d80400720c */ /* 0x040fe40003fa6270 */
[----:B------:R-:W-:Y:S02]  /*ab50*/  ISETP.GE.AND P6, PT, R4, R215, PT ;  /* 0x000000d70400720c */ /* 0x000fe40003fc6270 */
[----:B------:R-:W2:Y:S01]  /*ab60*/  LDSM.16.M88.4 R4, [R223+0x9800] ;  /* 0x00980000df04783b */ /* 0x000ea20000000200 */
[----:B------:R-:W-:Y:S01]  /*ab70*/  FSEL R96, R96, -INF , !P3 ;  /* 0xff80000060607808 */ /* 0x000fe20005800000 */
[----:B------:R-:W-:-:S04]  /*ab80*/  DEPBAR.LE SB0, 0x0 ;  /* 0x000080000000791a */ /* 0x000fc80000000000 */
[-C--:B------:R-:W-:Y:S01]  /*ab90*/  ISETP.GE.AND P3, PT, R12, R215.reuse, PT ;  /* 0x000000d70c00720c */ /* 0x080fe20003f66270 */
[C---:B------:R-:W-:Y:S01]  /*aba0*/  VIADD R12, R180.reuse, 0xfffffed1 ;  /* 0xfffffed1b40c7836 */ /* 0x040fe20000000000 */
[C---:B-1----:R-:W-:Y:S01]  /*abb0*/  HMMA.16816.F32 R80, R64.reuse, R8, R80 ;  /* 0x000000084050723c */ /* 0x042fe20000001850 */
[----:B------:R-:W-:Y:S01]  /*abc0*/  FSEL R93, R93, -INF , !P2 ;  /* 0xff8000005d5d7808 */ /* 0x000fe20005000000 */
[----:B------:R-:W-:Y:S01]  /*abd0*/  VIADD R8, R180, 0xfffffed9 ;  /* 0xfffffed9b4087836 */ /* 0x000fe20000000000 */
[----:B------:R-:W-:Y:S01]  /*abe0*/  FSEL R94, R94, -INF , !P3 ;  /* 0xff8000005e5e7808 */ /* 0x000fe20005800000 */
[----:B------:R-:W-:Y:S01]  /*abf0*/  VIADD R9, R180, 0xfffffee1 ;  /* 0xfffffee1b4097836 */ /* 0x000fe20000000000 */
[C---:B------:R-:W-:Y:S02]  /*ac00*/  ISETP.GE.AND P3, PT, R12.reuse, R216, PT ;  /* 0x000000d80c00720c */ /* 0x040fe40003f66270 */
[----:B------:R-:W-:Y:S01]  /*ac10*/  ISETP.GE.AND P2, PT, R12, R215, PT ;  /* 0x000000d70c00720c */ /* 0x000fe20003f46270 */
[----:B------:R-:W-:Y:S01]  /*ac20*/  VIADD R12, R180, 0xfffffed8 ;  /* 0xfffffed8b40c7836 */ /* 0x000fe20000000000 */
[----:B------:R-:W-:Y:S01]  /*ac30*/  HMMA.16816.F32 R76, R64, R10, R76 ;  /* 0x0000000a404c723c */ /* 0x000fe2000000184c */
[----:B------:R-:W-:-:S02]  /*ac40*/  FSEL R90, R90, -INF , !P6 ;  /* 0xff8000005a5a7808 */ /* 0x000fc40007000000 */
[----:B------:R-:W-:Y:S02]  /*ac50*/  FSEL R89, R89, -INF , !P3 ;  /* 0xff80000059597808 */ /* 0x000fe40005800000 */
[----:B------:R-:W-:Y:S01]  /*ac60*/  FSEL R95, R95, -INF , !P1 ;  /* 0xff8000005f5f7808 */ /* 0x000fe20004800000 */
[----:B------:R-:W-:Y:S01]  /*ac70*/  BAR.SYNC.DEFER_BLOCKING 0x0 ;  /* 0x0000000000007b1d */ /* 0x000fe20000010000 */
[CC--:B------:R-:W-:Y:S02]  /*ac80*/  ISETP.GE.AND P6, PT, R8.reuse, R216.reuse, PT ;  /* 0x000000d80800720c */ /* 0x0c0fe40003fc6270 */
[----:B------:R-:W-:Y:S01]  /*ac90*/  ISETP.GE.AND P3, PT, R8, R215, PT ;  /* 0x000000d70800720c */ /* 0x000fe20003f66270 */
[----:B------:R-:W-:Y:S01]  /*aca0*/  VIADD R8, R180, 0xfffffee0 ;  /* 0xfffffee0b4087836 */ /* 0x000fe20000000000 */
[----:B------:R-:W-:Y:S02]  /*acb0*/  ISETP.GE.AND P1, PT, R12, R216, PT ;  /* 0x000000d80c00720c */ /* 0x000fe40003f26270 */
[----:B------:R-:W-:-:S02]  /*acc0*/  FSEL R91, R91, -INF , !P2 ;  /* 0xff8000005b5b7808 */ /* 0x000fc40005000000 */
[----:B------:R-:W-:Y:S02]  /*acd0*/  FSEL R84, R84, -INF , !P1 ;  /* 0xff80000054547808 */ /* 0x000fe40004800000 */
[CC--:B------:R-:W-:Y:S02]  /*ace0*/  ISETP.GE.AND P2, PT, R8.reuse, R216.reuse, PT ;  /* 0x000000d80800720c */ /* 0x0c0fe40003f46270 */
[-C--:B------:R-:W-:Y:S01]  /*acf0*/  ISETP.GE.AND P1, PT, R8, R215.reuse, PT ;  /* 0x000000d70800720c */ /* 0x080fe20003f26270 */
[----:B------:R-:W-:Y:S01]  /*ad00*/  VIADD R8, R180, 0xfffffee9 ;  /* 0xfffffee9b4087836 */ /* 0x000fe20000000000 */
[----:B------:R-:W-:Y:S01]  /*ad10*/  FSEL R88, R88, -INF , !P5 ;  /* 0xff80000058587808 */ /* 0x000fe20006800000 */
[----:B--2---:R-:W-:Y:S01]  /*ad20*/  HMMA.16816.F32 R72, R64, R4, R72 ;  /* 0x000000044048723c */ /* 0x004fe20000001848 */
[----:B------:R-:W-:Y:S01]  /*ad30*/  ISETP.GE.AND P5, PT, R12, R215, PT ;  /* 0x000000d70c00720c */ /* 0x000fe20003fa6270 */
[----:B------:R-:W-:Y:S01]  /*ad40*/  VIADD R4, R180, 0xfffffef1 ;  /* 0xfffffef1b4047836 */ /* 0x000fe20000000000 */
[----:B------:R-:W-:Y:S01]  /*ad50*/  FSEL R82, R82, -INF , !P1 ;  /* 0xff80000052527808 */ /* 0x000fe20004800000 */
[----:B------:R-:W-:Y:S01]  /*ad60*/  VIADD R5, R180, 0xfffffef8 ;  /* 0xfffffef8b4057836 */ /* 0x000fe20000000000 */
[----:B------:R-:W-:-:S02]  /*ad70*/  ISETP.GE.AND P1, PT, R8, R216, PT ;  /* 0x000000d80800720c */ /* 0x000fc40003f26270 */
[----:B------:R-:W-:Y:S01]  /*ad80*/  FSEL R86, R86, -INF , !P5 ;  /* 0xff80000056567808 */ /* 0x000fe20006800000 */
[----:B------:R-:W-:Y:S01]  /*ad90*/  HMMA.16816.F32 R68, R64, R6, R68 ;  /* 0x000000064044723c */ /* 0x000fe20000001844 */
[----:B------:R-:W-:Y:S02]  /*ada0*/  FSEL R85, R85, -INF , !P6 ;  /* 0xff80000055557808 */ /* 0x000fe40007000000 */
[C---:B------:R-:W-:Y:S02]  /*adb0*/  ISETP.GE.AND P5, PT, R9.reuse, R216, PT ;  /* 0x000000d80900720c */ /* 0x040fe40003fa6270 */
[-C--:B------:R-:W-:Y:S01]  /*adc0*/  ISETP.GE.AND P6, PT, R9, R215.reuse, PT ;  /* 0x000000d70900720c */ /* 0x080fe20003fc6270 */
[----:B------:R-:W-:Y:S01]  /*add0*/  VIADD R9, R180, 0xfffffee8 ;  /* 0xfffffee8b4097836 */ /* 0x000fe20000000000 */
[----:B------:R-:W-:Y:S02]  /*ade0*/  FSEL R181, R77, -INF , !P1 ;  /* 0xff8000004db57808 */ /* 0x000fe40004800000 */
[----:B------:R-:W-:-:S02]  /*adf0*/  ISETP.GE.AND P1, PT, R4, R215, PT ;  /* 0x000000d70400720c */ /* 0x000fc40003f26270 */
[----:B------:R-:W-:Y:S02]  /*ae00*/  FSEL R80, R80, -INF , !P2 ;  /* 0xff80000050507808 */ /* 0x000fe40005000000 */
[----:B------:R-:W-:Y:S02]  /*ae10*/  FSEL R81, R81, -INF , !P5 ;  /* 0xff80000051517808 */ /* 0x000fe40006800000 */
[----:B------:R-:W-:Y:S02]  /*ae20*/  FSEL R184, R75, -INF , !P1 ;  /* 0xff8000004bb87808 */ /* 0x000fe40004800000 */
[----:B------:R-:W-:Y:S02]  /*ae30*/  FSEL R87, R87, -INF , !P3 ;  /* 0xff80000057577808 */ /* 0x000fe40005800000 */
[-C--:B------:R-:W-:Y:S02]  /*ae40*/  ISETP.GE.AND P2, PT, R9, R215.reuse, PT ;  /* 0x000000d70900720c */ /* 0x080fe40003f46270 */
[----:B------:R-:W-:Y:S01]  /*ae50*/  ISETP.GE.AND P5, PT, R8, R215, PT ;  /* 0x000000d70800720c */ /* 0x000fe20003fa6270 */
[----:B------:R-:W-:Y:S01]  /*ae60*/  VIADD R8, R180, 0xfffffef0 ;  /* 0xfffffef0b4087836 */ /* 0x000fe20000000000 */
[----:B------:R-:W-:-:S02]  /*ae70*/  ISETP.GE.AND P1, PT, R3, 0x3, PT ;  /* 0x000000030300780c */ /* 0x000fc40003f26270 */
[-C--:B------:R-:W-:Y:S02]  /*ae80*/  ISETP.GE.AND P3, PT, R9, R216.reuse, PT ;  /* 0x000000d80900720c */ /* 0x080fe40003f66270 */
[----:B------:R-:W-:Y:S02]  /*ae90*/  FSEL R175, R78, -INF , !P2 ;  /* 0xff8000004eaf7808 */ /* 0x000fe40005000000 */
[----:B------:R-:W-:Y:S02]  /*aea0*/  FSEL R83, R83, -INF , !P6 ;  /* 0xff80000053537808 */ /* 0x000fe40007000000 */
[----:B------:R-:W-:Y:S02]  /*aeb0*/  FSEL R174, R76, -INF , !P3 ;  /* 0xff8000004cae7808 */ /* 0x000fe40005800000 */
[-C--:B------:R-:W-:Y:S01]  /*aec0*/  ISETP.GE.AND P2, PT, R4, R216.reuse, PT ;  /* 0x000000d80400720c */ /* 0x080fe20003f46270 */
        /* <DEDUP_REMOVED lines=8> */
[C---:B------:R-:W-:Y:S02]  /*af50*/  ISETP.GE.AND P6, PT, R5.reuse, R216, PT ;  /* 0x000000d80500720c */ /* 0x040fe40003fc6270 */
[-C--:B------:R-:W-:Y:S02]  /*af60*/  ISETP.GE.AND P3, PT, R5, R215.reuse, PT ;  /* 0x000000d70500720c */ /* 0x080fe40003f66270 */
[----:B------:R-:W-:Y:S02]  /*af70*/  ISETP.GE.AND P2, PT, R4, R215, PT ;  /* 0x000000d70400720c */ /* 0x000fe40003f46270 */
[----:B------:R-:W-:Y:S02]  /*af80*/  FSEL R186, R69, -INF , !P5 ;  /* 0xff80000045ba7808 */ /* 0x000fe40006800000 */
[----:B------:R-:W-:Y:S02]  /*af90*/  FSEL R187, R68, -INF , !P6 ;  /* 0xff80000044bb7808 */ /* 0x000fe40007000000 */
[----:B------:R-:W-:-:S02]  /*afa0*/  FSEL R188, R70, -INF , !P3 ;  /* 0xff80000046bc7808 */ /* 0x000fc40005800000 */
[----:B------:R-:W-:Y:S01]  /*afb0*/  FSEL R189, R71, -INF , !P2 ;  /* 0xff80000047bd7808 */ /* 0x000fe20005000000 */
[----:B------:R-:W-:Y:S06]  /*afc0*/  @!P1 BRA `(.L_x_1997) ;  /* 0x0000000400e89947 */ /* 0x000fec0003800000 */
[----:B------:R-:W-:Y:S05]  /*afd0*/  BRA.U !UP1, `(.L_x_1998) ;  /* 0x0000000109f87547 */ /* 0x000fea000b800000 */
[----:B------:R-:W1:Y:S01]  /*afe0*/  LDC R5, c[0x0][0x4f0] ;  /* 0x00013c00ff057b82 */ /* 0x000e620000000800 */
[----:B------:R-:W-:Y:S01]  /*aff0*/  SHF.L.U32 R6, R3, 0x8, RZ ;  /* 0x0000000803067819 */ /* 0x000fe200000006ff */
[----:B------:R-:W2:Y:S04]  /*b000*/  LDCU.64 UR6, c[0x0][0x3a0] ;  /* 0x00007400ff0677ac */ /* 0x000ea80008000a00 */
[C---:B------:R-:W-:Y:S02]  /*b010*/  VIADD R12, R6.reuse, 0xfffffd00 ;  /* 0xfffffd00060c7836 */ /* 0x040fe40000000000 */
[----:B------:R-:W-:-:S03]  /*b020*/  VIADD R6, R6, 0xfffffe00 ;  /* 0xfffffe0006067836 */ /* 0x000fc60000000000 */
[----:B------:R-:W-:Y:S02]  /*b030*/  IABS R8, R12 ;  /* 0x0000000c00087213 */ /* 0x000fe40000000000 */
[----:B------:R-:W-:Y:S02]  /*b040*/  IABS R10, R6 ;  /* 0x00000006000a7213 */ /* 0x000fe40000000000 */
[-C--:B-1----:R-:W-:Y:S02]  /*b050*/  IABS R4, R5.reuse ;  /* 0x0000000500047213 */ /* 0x082fe40000000000 */
[-C--:B------:R-:W-:Y:S02]  /*b060*/  LOP3.LUT R12, R12, R5.reuse, RZ, 0x3c, !PT ;  /* 0x000000050c0c7212 */ /* 0x080fe400078e3cff */
        /* <DEDUP_REMOVED lines=53> */
.L_x_1998:
[----:B------:R-:W-:Y:S01]  /*b3c0*/  UMOV UR4, URZ ;  /* 0x000000ff00047c82 */ /* 0x000fe20008000000 */
[----:B------:R-:W-:Y:S01]  /*b3d0*/  IMAD.SHL.U32 R4, R212, 0x100, RZ ;  /* 0x00000100d4047824 */ /* 0x000fe200078e00ff */
[----:B------:R-:W-:-:S05]  /*b3e0*/  IADD3 R5, P1, PT, RZ, -UR4, RZ ;  /* 0x80000004ff057c10 */ /* 0x000fca000ff3e0ff */
[----:B------:R-:W-:-:S05]  /*b3f0*/  IMAD.X R4, RZ, RZ, ~R4, P1 ;  /* 0x000000ffff047224 */ /* 0x000fca00008e0e04 */
[----:B------:R-:W-:-:S04]  /*b400*/  SHF.R.S64 R5, R5, 0x1f, R4 ;  /* 0x0000001f05057819 */ /* 0x000fc80000001004 */
[----:B------:R-:W-:-:S04]  /*b410*/  IADD3 R232, P1, PT, R5, R232, RZ ;  /* 0x000000e805e87210 */ /* 0x000fc80007f3e0ff */
[----:B------:R-:W-:-:S09]  /*b420*/  LEA.HI.X.SX32 R233, R4, R233, 0x1, P1 ;  /* 0x000000e904e97211 */ /* 0x000fd200008f0eff */
.L_x_1999:
        /* <DEDUP_REMOVED lines=52> */
.L_x_1997:
        /* <DEDUP_REMOVED lines=66> */
[----:B------:R-:W2:Y:S01]  /*bb90*/  SHFL.BFLY PT, R5, R6, 0x2, 0x1f ;  /* 0x0c401f0006057f89 */ /* 0x000ea200000e0000 */
[----:B------:R-:W-:-:S02]  /*bba0*/  VIMNMX R3, PT, PT, R3, 0x2, !PT ;  /* 0x0000000203037848 */ /* 0x000fc40007fe0100 */
[----:B------:R-:W-:Y:S01]  /*bbb0*/  SEL R205, R205, 0xffffffe0, !P4 ;  /* 0xffffffe0cdcd7807 */ /* 0x000fe20006000000 */
[----:B------:R-:W3:Y:S01]  /*bbc0*/  SHFL.BFLY PT, R4, R7, 0x2, 0x1f ;  /* 0x0c401f0007047f89 */ /* 0x000ee200000e0000 */
[----:B--2---:R-:W-:Y:S02]  /*bbd0*/  FMNMX.FTZ R5, R6, R5, !PT ;  /* 0x0000000506057209 */ /* 0x004fe40007810000 */
[----:B---3--:R-:W-:-:S03]  /*bbe0*/  FMNMX.FTZ R4, R7, R4, !PT ;  /* 0x0000000407047209 */ /* 0x008fc60007810000 */
[----:B------:R-:W2:Y:S04]  /*bbf0*/  SHFL.BFLY PT, R200, R5, 0x1, 0x1f ;  /* 0x0c201f0005c87f89 */ /* 0x000ea800000e0000 */
[----:B------:R-:W3:Y:S01]  /*bc00*/  SHFL.BFLY PT, R199, R4, 0x1, 0x1f ;  /* 0x0c201f0004c77f89 */ /* 0x000ee200000e0000 */
[----:B--2---:R-:W-:Y:S02]  /*bc10*/  FMNMX.FTZ R200, R5, R200, !PT ;  /* 0x000000c805c87209 */ /* 0x004fe40007810000 */
[----:B------:R-:W-:Y:S02]  /*bc20*/  SHF.L.U32 R5, R227, 0x6, RZ ;  /* 0x00000006e3057819 */ /* 0x000fe400000006ff */
[C---:B------:R-:W-:Y:S01]  /*bc30*/  FSETP.NEU.FTZ.AND P2, PT, R200.reuse, -INF , PT ;  /* 0xff800000c800780b */ /* 0x040fe20003f5d000 */
[----:B-1----:R-:W-:Y:S01]  /*bc40*/  FMUL.FTZ R197, R200, UR4 ;  /* 0x00000004c8c57c20 */ /* 0x002fe20008410000 */
[----:B---3--:R-:W-:-:S02]  /*bc50*/  FMNMX.FTZ R199, R4, R199, !PT ;  /* 0x000000c704c77209 */ /* 0x008fc40007810000 */
[----:B------:R-:W-:Y:S02]  /*bc60*/  LOP3.LUT R4, R214, 0x200, R5, 0xf8, !PT ;  /* 0x00000200d6047812 */ /* 0x000fe400078ef805 */
[----:B------:R-:W-:Y:S02]  /*bc70*/  FSEL R197, R197, RZ, P2 ;  /* 0x000000ffc5c57208 */ /* 0x000fe40001000000 */
[C---:B------:R-:W-:Y:S02]  /*bc80*/  FSETP.NEU.FTZ.AND P1, PT, R199.reuse, -INF , PT ;  /* 0xff800000c700780b */ /* 0x040fe40003f3d000 */
[----:B------:R-:W-:Y:S01]  /*bc90*/  FSEL R5, R200, RZ, P2 ;  /* 0x000000ffc8057208 */ /* 0x000fe20001000000 */
[--C-:B------:R-:W-:Y:S01]  /*bca0*/  FFMA.FTZ R198, R192, UR4, -R197.reuse ;  /* 0x00000004c0c67c23 */ /* 0x100fe200080108c5 */
[C---:B------:R-:W-:Y:S01]  /*bcb0*/  FMUL.FTZ R192, R199.reuse, UR4 ;  /* 0x00000004c7c07c20 */ /* 0x040fe20008410000 */
[--C-:B------:R-:W-:Y:S01]  /*bcc0*/  FFMA.FTZ R196, R190, UR4, -R197.reuse ;  /* 0x00000004bec47c23 */ /* 0x100fe200080108c5 */
[----:B------:R-:W-:Y:S01]  /*bcd0*/  FFMA.FTZ R195, R202, UR4, -R197 ;  /* 0x00000004cac37c23 */ /* 0x000fe200080108c5 */
[----:B------:R-:W-:Y:S01]  /*bce0*/  FADD.FTZ R2, R2, -R5 ;  /* 0x8000000502027221 */ /* 0x000fe20000010000 */
[----:B------:R-:W-:Y:S01]  /*bcf0*/  FSEL R5, R199, RZ, P1 ;  /* 0x000000ffc7057208 */ /* 0x000fe20000800000 */
[----:B------:R-:W-:Y:S01]  /*bd00*/  FFMA.FTZ R194, R194, UR4, -R197 ;  /* 0x00000004c2c27c23 */ /* 0x000fe200080108c5 */
[----:B------:R-:W-:Y:S01]  /*bd10*/  FSEL R192, R192, RZ, P1 ;  /* 0x000000ffc0c07208 */ /* 0x000fe20000800000 */
[----:B------:R-:W-:Y:S01]  /*bd20*/  FMUL.FTZ R202, R2, UR4 ;  /* 0x0000000402ca7c20 */ /* 0x000fe20008410000 */
[----:B------:R-:W-:Y:S01]  /*bd30*/  MUFU.EX2 R198, R198 ;  /* 0x000000c600c67308 */ /* 0x000fe20000000800 */
[----:B------:R-:W-:Y:S01]  /*bd40*/  FADD.FTZ R2, R0, -R5 ;  /* 0x8000000500027221 */ /* 0x000fe20000010000 */
[--C-:B------:R-:W-:Y:S01]  /*bd50*/  FFMA.FTZ R52, R48, UR4, -R197.reuse ;  /* 0x0000000430347c23 */ /* 0x100fe200080108c5 */
[--C-:B------:R-:W-:Y:S01]  /*bd60*/  FFMA.FTZ R190, R201, UR4, -R192.reuse ;  /* 0x00000004c9be7c23 */ /* 0x100fe200080108c0 */
[----:B------:R-:W-:Y:S01]  /*bd70*/  LEA R201, R4, UR5, 0x1 ;  /* 0x0000000504c97c11 */ /* 0x000fe2000f8e08ff */
[--C-:B------:R-:W-:Y:S01]  /*bd80*/  FFMA.FTZ R193, R191, UR4, -R192.reuse ;  /* 0x00000004bfc17c23 */ /* 0x100fe200080108c0 */
[--C-:B------:R-:W-:Y:S01]  /*bd90*/  FFMA.FTZ R191, R59, UR4, -R192.reuse ;  /* 0x000000043bbf7c23 */ /* 0x100fe200080108c0 */
[--C-:B------:R-:W-:Y:S01]  /*bda0*/  FFMA.FTZ R203, R203, UR4, -R192.reuse ;  /* 0x00000004cbcb7c23 */ /* 0x100fe200080108c0 */
[----:B------:R-:W-:Y:S01]  /*bdb0*/  FMUL.FTZ R2, R2, UR4 ;  /* 0x0000000402027c20 */ /* 0x000fe20008410000 */
[----:B------:R-:W1:Y:S01]  /*bdc0*/  LDSM.16.MT88.4 R20, [R201+0xa000] ;  /* 0x00a00000c914783b */ /* 0x000e620000004200 */
[----:B------:R-:W2:Y:S01]  /*bdd0*/  MUFU.EX2 R196, R196 ;  /* 0x000000c400c47308 */ /* 0x000ea20000000800 */
[----:B------:R-:W-:Y:S01]  /*bde0*/  IADD3 R28, PT, PT, R201, 0xa000, RZ ;  /* 0x0000a000c91c7810 */ /* 0x000fe20007ffe0ff */
[--C-:B------:R-:W-:Y:S01]  /*bdf0*/  FFMA.FTZ R45, R45, UR4, -R197.reuse ;  /* 0x000000042d2d7c23 */ /* 0x100fe200080108c5 */
[----:B------:R-:W-:Y:S01]  /*be00*/  IADD3 R204, PT, PT, R201, 0xa040, RZ ;  /* 0x0000a040c9cc7810 */ /* 0x000fe20007ffe0ff */
[----:B------:R-:W-:Y:S01]  /*be10*/  LDSM.16.MT88.4 R60, [R201+0xa800] ;  /* 0x00a80000c93c783b */ /* 0x000fe20000004200 */
[----:B------:R-:W-:Y:S01]  /*be20*/  @P0 IADD3 R204, PT, PT, R28, -0x40, RZ ;  /* 0xffffffc01ccc0810 */ /* 0x000fe20007ffe0ff */
[--C-:B------:R-:W-:Y:S01]  /*be30*/  FFMA.FTZ R16, R16, UR4, -R197.reuse ;  /* 0x0000000410107c23 */ /* 0x100fe200080108c5 */
[C---:B------:R-:W-:Y:S01]  /*be40*/  IADD3 R0, PT, PT, R205.reuse, R201, RZ ;  /* 0x000000c9cd007210 */ /* 0x040fe20007ffe0ff */
[----:B------:R-:W-:Y:S01]  /*be50*/  MUFU.EX2 R195, R195 ;  /* 0x000000c300c37308 */ /* 0x000fe20000000800 */
[----:B------:R-:W-:Y:S01]  /*be60*/  IADD3 R205, PT, PT, R205, R204, RZ ;  /* 0x000000cccdcd7210 */ /* 0x000fe20007ffe0ff */
[----:B------:R-:W-:Y:S01]  /*be70*/  LDSM.16.MT88.4 R28, [R204] ;  /* 0x00000000cc1c783b */ /* 0x000fe20000004200 */
[--C-:B------:R-:W-:Y:S01]  /*be80*/  FFMA.FTZ R46, R46, UR4, -R197.reuse ;  /* 0x000000042e2e7c23 */ /* 0x100fe200080108c5 */
[--C-:B------:R-:W-:Y:S01]  /*be90*/  FFMA.FTZ R47, R47, UR4, -R192.reuse ;  /* 0x000000042f2f7c23 */ /* 0x100fe200080108c0 */
[--C-:B------:R-:W-:Y:S01]  /*bea0*/  FFMA.FTZ R128, R128, UR4, -R197.reuse ;  /* 0x0000000480807c23 */ /* 0x100fe200080108c5 */
[----:B------:R-:W3:Y:S01]  /*beb0*/  LDSM.16.MT88.4 R4, [R0+0xa000] ;  /* 0x00a000000004783b */ /* 0x000ee20000004200 */
[--C-:B------:R-:W-:Y:S01]  /*bec0*/  FFMA.FTZ R129, R129, UR4, -R197.reuse ;  /* 0x0000000481817c23 */ /* 0x100fe200080108c5 */
[----:B------:R-:W4:Y:S01]  /*bed0*/  MUFU.EX2 R194, R194 ;  /* 0x000000c200c27308 */ /* 0x000f220000000800 */
[----:B--2---:R-:W-:Y:S01]  /*bee0*/  F2FP.F16.F32.PACK_AB R8, R196, R198 ;  /* 0x000000c6c408723e */ /* 0x004fe200000000ff */
[----:B------:R-:W-:Y:S01]  /*bef0*/  LDSM.16.MT88.4 R64, [R0+0xa800] ;  /* 0x00a800000040783b */ /* 0x000fe20000004200 */
[--C-:B------:R-:W-:Y:S01]  /*bf00*/  FFMA.FTZ R124, R124, UR4, -R197.reuse ;  /* 0x000000047c7c7c23 */ /* 0x100fe200080108c5 */
[--C-:B------:R-:W-:Y:S01]  /*bf10*/  FFMA.FTZ R125, R125, UR4, -R197.reuse ;  /* 0x000000047d7d7c23 */ /* 0x100fe200080108c5 */
[--C-:B------:R-:W-:Y:S01]  /*bf20*/  FFMA.FTZ R130, R130, UR4, -R192.reuse ;  /* 0x0000000482827c23 */ /* 0x100fe200080108c0 */
[----:B------:R-:W-:Y:S01]  /*bf30*/  LDSM.16.MT88.4 R76, [R205+0x800] ;  /* 0x00080000cd4c783b */ /* 0x000fe20000004200 */
        /* <DEDUP_REMOVED lines=26> */
[----:B--2---:R-:W-:Y:S01]  /*c0e0*/  F2FP.F16.F32.PACK_AB R9, R191, R193 ;  /* 0x000000c1bf09723e */ /* 0x004fe200000000ff */
        /* <DEDUP_REMOVED lines=14> */
[----:B------:R-:W5:Y:S01]  /*c1d0*/  MUFU.EX2 R2, R2 ;  /* 0x0000000200027308 */ /* 0x000f620000000800 */
[----:B----4-:R-:W-:Y:S01]  /*c1e0*/  F2FP.F16.F32.PACK_AB R11, R203, R190 ;  /* 0x000000becb0b723e */ /* 0x010fe200000000ff */
[----:B------:R-:W-:Y:S01]  /*c1f0*/  FFMA.FTZ R181, R181, UR4, -R197 ;  /* 0x00000004b5b57c23 */ /* 0x000fe200080108c5 */
[----:B------:R-:W-:-:S05]  /*c200*/  FFMA.FTZ R180, R180, UR4, -R192 ;  /* 0x00000004b4b47c23 */ /* 0x000fca00080108c0 */
[----:B------:R-:W-:Y:S01]  /*c210*/  MUFU.EX2 R45, R45 ;  /* 0x0000002d002d7308 */ /* 0x000fe20000000800 */
[-C--:B--2---:R-:W-:Y:S01]  /*c220*/  FMUL.FTZ R12, R160, R202.reuse ;  /* 0x000000caa00c7220 */ /* 0x084fe20000410000 */
[-C--:B------:R-:W-:Y:S01]  /*c230*/  FMUL.FTZ R13, R161, R202.reuse ;  /* 0x000000caa10d7220 */ /* 0x080fe20000410000 */
[-C--:B------:R-:W-:Y:S01]  /*c240*/  FMUL.FTZ R132, R132, R202.reuse ;  /* 0x000000ca84847220 */ /* 0x080fe20000410000 */
[-C--:B------:R-:W-:Y:S01]  /*c250*/  FMUL.FTZ R133, R133, R202.reuse ;  /* 0x000000ca85857220 */ /* 0x080fe20000410000 */
[--C-:B------:R-:W-:Y:S01]  /*c260*/  FFMA.FTZ R160, R58, UR4, -R197.reuse ;  /* 0x000000043aa07c23 */ /* 0x100fe200080108c5 */
[-C--:B------:R-:W-:Y:S01]  /*c270*/  FMUL.FTZ R48, R136, R202.reuse ;  /* 0x000000ca88307220 */ /* 0x080fe20000410000 */
[-C--:B------:R-:W-:Y:S01]  /*c280*/  FMUL.FTZ R49, R137, R202.reuse ;  /* 0x000000ca89317220 */ /* 0x080fe20000410000 */
[----:B------:R-:W-:Y:S01]  /*c290*/  FMUL.FTZ R140, R140, R202 ;  /* 0x000000ca8c8c7220 */ /* 0x000fe20000410000 */
[-C--:B-----5:R-:W-:Y:S01]  /*c2a0*/  FMUL.FTZ R14, R162, R2.reuse ;  /* 0x00000002a20e7220 */ /* 0x0a0fe20000410000 */
[-C--:B------:R-:W-:Y:S01]  /*c2b0*/  FMUL.FTZ R15, R163, R2.reuse ;  /* 0x00000002a30f7220 */ /* 0x080fe20000410000 */
[-C--:B------:R-:W-:Y:S01]  /*c2c0*/  FMUL.FTZ R134, R134, R2.reuse ;  /* 0x0000000286867220 */ /* 0x080fe20000410000 */
[-C--:B------:R-:W-:Y:S01]  /*c2d0*/  FMUL.FTZ R135, R135, R2.reuse ;  /* 0x0000000287877220 */ /* 0x080fe20000410000 */
[-C--:B------:R-:W-:Y:S01]  /*c2e0*/  FMUL.FTZ R51, R139, R2.reuse ;  /* 0x000000028b337220 */ /* 0x080fe20000410000 */
[-C--:B------:R-:W-:Y:S01]  /*c2f0*/  FMUL.FTZ R58, R146, R2.reuse ;  /* 0x00000002923a7220 */ /* 0x080fe20000410000 */
[----:B------:R-:W-:Y:S01]  /*c300*/  FMUL.FTZ R59, R147, R2 ;  /* 0x00000002933b7220 */ /* 0x000fe20000410000 */
[----:B------:R-:W-:Y:S01]  /*c310*/  FMUL.FTZ R141, R141, R202 ;  /* 0x000000ca8d8d7220 */ /* 0x000fe20000410000 */
[C---:B-1----:R-:W-:Y:S01]  /*c320*/  HMMA.16816.F32 R12, R8.reuse, R20, R12 ;  /* 0x00000014080c723c */ /* 0x042fe2000000180c */
[-C--:B------:R-:W-:Y:S01]  /*c330*/  FMUL.FTZ R142, R142, R2.reuse ;  /* 0x000000028e8e7220 */ /* 0x080fe20000410000 */
[----:B------:R-:W-:Y:S01]  /*c340*/  FMUL.FTZ R143, R143, R2 ;  /* 0x000000028f8f7220 */ /* 0x000fe20000410000 */
[-C--:B------:R-:W-:Y:S01]  /*c350*/  FMUL.FTZ R156, R156, R202.reuse ;  /* 0x000000ca9c9c7220 */ /* 0x080fe20000410000 */
[----:B------:R-:W-:Y:S01]  /*c360*/  FMUL.FTZ R157, R157, R202 ;  /* 0x000000ca9d9d7220 */ /* 0x000fe20000410000 */
[-C--:B------:R-:W-:Y:S01]  /*c370*/  FMUL.FTZ R158, R158, R2.reuse ;  /* 0x000000029e9e7220 */ /* 0x080fe20000410000 */
[----:B------:R-:W-:Y:S01]  /*c380*/  FMUL.FTZ R159, R159, R2 ;  /* 0x000000029f9f7220 */ /* 0x000fe20000410000 */
[----:B------:R-:W-:Y:S01]  /*c390*/  FMUL.FTZ R68, R148, R202 ;  /* 0x000000ca94447220 */ /* 0x000fe20000410000 */
[C---:B------:R-:W-:Y:S01]  /*c3a0*/  HMMA.16816.F32 R20, R8.reuse, R22, R132 ;  /* 0x000000160814723c */ /* 0x040fe20000001884 */
[----:B------:R1:W-:Y:S01]  /*c3b0*/  MUFU.EX2 R133, R52 ;  /* 0x0000003400857308 */ /* 0x0003e20000000800 */
[--C-:B------:R-:W-:Y:S01]  /*c3c0*/  FFMA.FTZ R132, R50, UR4, -R197.reuse ;  /* 0x0000000432847c23 */ /* 0x100fe200080108c5 */
[--C-:B------:R-:W-:Y:S01]  /*c3d0*/  FFMA.FTZ R135, R56, UR4, -R197.reuse ;  /* 0x0000000438877c23 */ /* 0x100fe200080108c5 */
[--C-:B------:R-:W-:Y:S01]  /*c3e0*/  FFMA.FTZ R134, R57, UR4, -R192.reuse ;  /* 0x0000000439867c23 */ /* 0x100fe200080108c0 */
[----:B------:R-:W-:Y:S01]  /*c3f0*/  FMUL.FTZ R50, R138, R2 ;  /* 0x000000028a327220 */ /* 0x000fe20000410000 */
[-C--:B------:R-:W-:Y:S01]  /*c400*/  FMUL.FTZ R56, R144, R202.reuse ;  /* 0x000000ca90387220 */ /* 0x080fe20000410000 */
        /* <DEDUP_REMOVED lines=8> */
[C---:B---3--:R-:W-:Y:S01]  /*c490*/  HMMA.16816.F32 R48, R8.reuse, R4, R48 ;  /* 0x000000040830723c */ /* 0x048fe20000001830 */
[--C-:B------:R-:W-:Y:S01]  /*c4a0*/  FFMA.FTZ R137, R239, UR4, -R192.reuse ;  /* 0x00000004ef897c23 */ /* 0x100fe200080108c0 */
[--C-:B------:R-:W-:Y:S01]  /*c4b0*/  FFMA.FTZ R136, R237, UR4, -R192.reuse ;  /* 0x00000004ed887c23 */ /* 0x100fe200080108c0 */
[----:B-1----:R-:W1:Y:S01]  /*c4c0*/  LDSM.16.MT88.4 R52, [R205] ;  /* 0x00000000cd34783b */ /* 0x002e620000004200 */
[--C-:B------:R-:W-:Y:S01]  /*c4d0*/  FFMA.FTZ R139, R225, UR4, -R192.reuse ;  /* 0x00000004e18b7c23 */ /* 0x100fe200080108c0 */
[----:B------:R-:W2:Y:S01]  /*c4e0*/  MUFU.EX2 R160, R160 ;  /* 0x000000a000a07308 */ /* 0x000ea20000000800 */
[--C-:B------:R-:W-:Y:S01]  /*c4f0*/  FFMA.FTZ R138, R222, UR4, -R197.reuse ;  /* 0x00000004de8a7c23 */ /* 0x100fe200080108c5 */
[--C-:B------:R-:W-:Y:S01]  /*c500*/  FFMA.FTZ R145, R217, UR4, -R192.reuse ;  /* 0x00000004d9917c23 */ /* 0x100fe200080108c0 */
[C---:B------:R-:W-:Y:S01]  /*c510*/  HMMA.16816.F32 R56, R8.reuse, R28, R56 ;  /* 0x0000001c0838723c */ /* 0x040fe20000001838 */
[--C-:B------:R-:W-:Y:S01]  /*c520*/  FFMA.FTZ R144, R219, UR4, -R192.reuse ;  /* 0x00000004db907c23 */ /* 0x100fe200080108c0 */
[--C-:B------:R-:W-:Y:S01]  /*c530*/  FFMA.FTZ R147, R207, UR4, -R192.reuse ;  /* 0x00000004cf937c23 */ /* 0x100fe200080108c0 */
[--C-:B------:R-:W-:Y:S01]  /*c540*/  FFMA.FTZ R149, R33, UR4, -R197.reuse ;  /* 0x0000000421957c23 */ /* 0x100fe200080108c5 */
[--C-:B------:R-:W-:Y:S01]  /*c550*/  FFMA.FTZ R150, R34, UR4, -R192.reuse ;  /* 0x0000000422967c23 */ /* 0x100fe200080108c0 */
[----:B------:R-:W-:Y:S01]  /*c560*/  MUFU.EX2 R132, R132 ;  /* 0x0000008400847308 */ /* 0x000fe20000000800 */
[--C-:B------:R-:W-:Y:S01]  /*c570*/  FFMA.FTZ R146, R218, UR4, -R197.reuse ;  /* 0x00000004da927c23 */ /* 0x100fe200080108c5 */
[--C-:B------:R-:W-:Y:S01]  /*c580*/  FFMA.FTZ R148, R206, UR4, -R197.reuse ;  /* 0x00000004ce947c23 */ /* 0x100fe200080108c5 */
[C---:B------:R-:W-:Y:S01]  /*c590*/  HMMA.16816.F32 R4, R8.reuse, R6, R140 ;  /* 0x000000060804723c */ /* 0x040fe2000000188c */
[--C-:B------:R-:W-:Y:S01]  /*c5a0*/  FFMA.FTZ R141, R226, UR4, -R197.reuse ;  /* 0x00000004e28d7c23 */ /* 0x100fe200080108c5 */
[--C-:B------:R-:W-:Y:S01]  /*c5b0*/  FFMA.FTZ R140, R224, UR4, -R197.reuse ;  /* 0x00000004e08c7c23 */ /* 0x100fe200080108c5 */
[--C-:B------:R-:W-:Y:S01]  /*c5c0*/  FFMA.FTZ R143, R220, UR4, -R197.reuse ;  /* 0x00000004dc8f7c23 */ /* 0x100fe200080108c5 */
[--C-:B------:R-:W-:Y:S01]  /*c5d0*/  FFMA.FTZ R142, R221, UR4, -R192.reuse ;  /* 0x00000004dd8e7c23 */ /* 0x100fe200080108c0 */
[----:B------:R-:W3:Y:S01]  /*c5e0*/  MUFU.EX2 R135, R135 ;  /* 0x0000008700877308 */ /* 0x000ee20000000800 */
[----:B--2---:R-:W-:Y:S01]  /*c5f0*/  F2FP.F16.F32.PACK_AB R72, R133, R160 ;  /* 0x000000a08548723e */ /* 0x004fe200000000ff */
        /* <DEDUP_REMOVED lines=11> */
[----:B------:R-:W-:Y:S01]  /*c6b0*/  FFMA.FTZ R96, R97, UR4, -R197 ;  /* 0x0000000461607c23 */ /* 0x000fe200080108c5 */
[--C-:B------:R-:W-:Y:S01]  /*c6c0*/  FFMA.FTZ R97, R98, UR4, -R192.reuse ;  /* 0x0000000462617c23 */ /* 0x100fe200080108c0 */
[----:B------:R-:W-:Y:S01]  /*c6d0*/  FFMA.FTZ R98, R99, UR4, -R192 ;  /* 0x0000000463627c23 */ /* 0x000fe200080108c0 */
[----:B------:R-:W2:Y:S01]  /*c6e0*/  MUFU.EX2 R137, R137 ;  /* 0x0000008900897308 */ /* 0x000ea20000000800 */
[----:B---3--:R-:W-:Y:S01]  /*c6f0*/  F2FP.F16.F32.PACK_AB R74, R135, R132 ;  /* 0x00000084874a723e */ /* 0x008fe200000000ff */
[----:B------:R-:W-:Y:S01]  /*c700*/  FFMA.FTZ R247, R247, R202, R198 ;  /* 0x000000caf7f77223 */ /* 0x000fe200000100c6 */
[----:B------:R-:W-:Y:S01]  /*c710*/  FFMA.FTZ R2, R244, R2, R193 ;  /* 0x00000002f4027223 */ /* 0x000fe200000100c1 */
[----:B------:R-:W-:Y:S01]  /*c720*/  IADD3 R237, PT, PT, R3, -0x3, RZ ;  /* 0xfffffffd03ed7810 */ /* 0x000fe20007ffe0ff */
[----:B-1----:R-:W-:Y:S01]  /*c730*/  HMMA.16816.F32 R68, R8, R52, R68 ;  /* 0x000000340844723c */ /* 0x002fe20000001844 */
[----:B------:R-:W-:-:S02]  /*c740*/  FADD.FTZ R196, R196, R247 ;  /* 0x000000f7c4c47221 */ /* 0x000fc40000010000 */
[----:B------:R-:W-:Y:S01]  /*c750*/  MUFU.EX2 R136, R136 ;  /* 0x0000008800887308 */ /* 0x000fe20000000800 */
[----:B------:R-:W-:Y:S01]  /*c760*/  FADD.FTZ R191, R191, R2 ;  /* 0x00000002bfbf7221 */ /* 0x000fe20000010000 */
[--C-:B------:R-:W-:Y:S01]  /*c770*/  FFMA.FTZ R2, R90, UR4, -R192.reuse ;  /* 0x000000045a027c23 */ /* 0x100fe200080108c0 */
[----:B------:R-:W-:Y:S02]  /*c780*/  FFMA.FTZ R247, R186, UR4, -R197 ;  /* 0x00000004baf77c23 */ /* 0x000fe400080108c5 */
[----:B------:R-:W-:Y:S01]  /*c790*/  FADD.FTZ R190, R190, R191 ;  /* 0x000000bfbebe7221 */ /* 0x000fe20000010000 */
[----:B------:R-:W-:Y:S01]  /*c7a0*/  HMMA.16816.F32 R8, R8, R54, R152 ;  /* 0x000000360808723c */ /* 0x000fe20000001898 */
[----:B------:R-:W1:Y:S01]  /*c7b0*/  LDSM.16.MT88.4 R52, [R204+0x800] ;  /* 0x00080000cc34783b */ /* 0x000e620000004200 */
[----:B------:R-:W3:Y:S01]  /*c7c0*/  MUFU.EX2 R139, R139 ;  /* 0x0000008b008b7308 */ /* 0x000ee20000000800 */
[----:B--2---:R-:W-:Y:S01]  /*c7d0*/  F2FP.F16.F32.PACK_AB R73, R137, R134 ;  /* 0x000000868949723e */ /* 0x004fe200000000ff */
[--C-:B------:R-:W-:Y:S01]  /*c7e0*/  FFMA.FTZ R153, R35, UR4, -R192.reuse ;  /* 0x0000000423997c23 */ /* 0x100fe200080108c0 */
[--C-:B------:R-:W-:Y:S01]  /*c7f0*/  FFMA.FTZ R152, R32, UR4, -R192.reuse ;  /* 0x0000000420987c23 */ /* 0x100fe200080108c0 */
[--C-:B------:R-:W-:Y:S01]  /*c800*/  FFMA.FTZ R155, R41, UR4, -R192.reuse ;  /* 0x00000004299b7c23 */ /* 0x100fe200080108c0 */
[----:B------:R-:W-:Y:S01]  /*c810*/  LDSM.16.MT88.4 R32, [R0+0xb800] ;  /* 0x00b800000020783b */ /* 0x000fe20000004200 */
[----:B------:R-:W-:Y:S01]  /*c820*/  FFMA.FTZ R154, R27, UR4, -R192 ;  /* 0x000000041b9a7c23 */ /* 0x000fe200080108c0 */
[----:B------:R-:W-:Y:S01]  /*c830*/  FADD.FTZ R203, R203, R190 ;  /* 0x000000becbcb7221 */ /* 0x000fe20000010000 */
[----:B------:R-:W-:Y:S03]  /*c840*/  MUFU.EX2 R141, R141 ;  /* 0x0000008d008d7308 */ /* 0x000fe60000000800 */
[----:B------:R-:W-:-:S04]  /*c850*/  FADD.FTZ R134, R134, R203 ;  /* 0x000000cb86867221 */ /* 0x000fc80000010000 */
[----:B------:R-:W-:Y:S01]  /*c860*/  FADD.FTZ R137, R137, R134 ;  /* 0x0000008689897221 */ /* 0x000fe20000010000 */
[----:B------:R-:W2:Y:S01]  /*c870*/  MUFU.EX2 R138, R138 ;  /* 0x0000008a008a7308 */ /* 0x000ea20000000800 */
[----:B---3--:R-:W-:Y:S02]  /*c880*/  F2FP.F16.F32.PACK_AB R75, R139, R136 ;  /* 0x000000888b4b723e */ /* 0x008fe400000000ff */
[----:B------:R-:W-:-:S04]  /*c890*/  FADD.FTZ R136, R136, R137 ;  /* 0x0000008988887221 */ /* 0x000fc80000010000 */
[----:B------:R-:W-:Y:S01]  /*c8a0*/  FADD.FTZ R139, R139, R136 ;  /* 0x000000888b8b7221 */ /* 0x000fe20000010000 */
[C---:B------:R-:W-:Y:S01]  /*c8b0*/  HMMA.16816.F32 R12, R72.reuse, R60, R12 ;  /* 0x0000003c480c723c */ /* 0x040fe2000000180c */
[----:B------:R-:W-:Y:S07]  /*c8c0*/  MUFU.EX2 R140, R140 ;  /* 0x0000008c008c7308 */ /* 0x000fee0000000800 */
[C---:B------:R-:W-:Y:S01]  /*c8d0*/  HMMA.16816.F32 R20, R72.reuse, R62, R20 ;  /* 0x0000003e4814723c */ /* 0x040fe20000001814 */
[----:B------:R-:W-:Y:S01]  /*c8e0*/  LDSM.16.MT88.4 R60, [R201+0xb000] ;  /* 0x00b00000c93c783b */ /* 0x000fe20000004200 */
[----:B------:R-:W-:Y:S06]  /*c8f0*/  MUFU.EX2 R143, R143 ;  /* 0x0000008f008f7308 */ /* 0x000fec0000000800 */
[C---:B-1----:R-:W-:Y:S02]  /*c900*/  HMMA.16816.F32 R56, R72.reuse, R52, R56 ;  /* 0x000000344838723c */ /* 0x042fe40000001838 */
[----:B------:R-:W-:Y:S06]  /*c910*/  MUFU.EX2 R142, R142 ;  /* 0x0000008e008e7308 */ /* 0x000fec0000000800 */
[C---:B------:R-:W-:Y:S01]  /*c920*/  HMMA.16816.F32 R28, R72.reuse, R54, R28 ;  /* 0x00000036481c723c */ /* 0x040fe2000000181c */
[----:B------:R-:W1:Y:S01]  /*c930*/  LDSM.16.MT88.4 R52, [R204+0x1000] ;  /* 0x00100000cc34783b */ /* 0x000e620000004200 */
[----:B------:R-:W3:Y:S06]  /*c940*/  MUFU.EX2 R145, R145 ;  /* 0x0000009100917308 */ /* 0x000eec0000000800 */
[C---:B------:R-:W-:Y:S02]  /*c950*/  HMMA.16816.F32 R48, R72.reuse, R64, R48 ;  /* 0x000000404830723c */ /* 0x040fe40000001830 */
[----:B------:R-:W-:Y:S06]  /*c960*/  MUFU.EX2 R144, R144 ;  /* 0x0000009000907308 */ /* 0x000fec0000000800 */
[C---:B------:R-:W-:Y:S01]  /*c970*/  HMMA.16816.F32 R4, R72.reuse, R66, R4 ;  /* 0x000000424804723c */ /* 0x040fe20000001804 */
[----:B------:R-:W4:Y:S01]  /*c980*/  LDSM.16.MT88.4 R64, [R0+0xb000] ;  /* 0x00b000000040783b */ /* 0x000f220000004200 */
[----:B------:R-:W5:Y:S06]  /*c990*/  MUFU.EX2 R147, R147 ;  /* 0x0000009300937308 */ /* 0x000f6c0000000800 */
[C---:B------:R-:W-:Y:S02]  /*c9a0*/  HMMA.16816.F32 R68, R72.reuse, R76, R68 ;  /* 0x0000004c4844723c */ /* 0x040fe40000001844 */
[----:B------:R-:W-:Y:S06]  /*c9b0*/  MUFU.EX2 R146, R146 ;  /* 0x0000009200927308 */ /* 0x000fec0000000800 */
[----:B------:R-:W-:Y:S01]  /*c9c0*/  HMMA.16816.F32 R8, R72, R78, R8 ;  /* 0x0000004e4808723c */ /* 0x000fe20000001808 */
[----:B------:R-:W4:Y:S01]  /*c9d0*/  LDSM.16.MT88.4 R76, [R205+0x1000] ;  /* 0x00100000cd4c783b */ /* 0x000f220000004200 */
[----:B--2---:R-:W-:Y:S01]  /*c9e0*/  F2FP.F16.F32.PACK_AB R72, R138, R141 ;  /* 0x0000008d8a48723e */ /* 0x004fe200000000ff */
[----:B------:R-:W2:Y:S01]  /*c9f0*/  MUFU.EX2 R149, R149 ;  /* 0x0000009500957308 */ /* 0x000ea20000000800 */
[----:B---3--:R-:W-:Y:S01]  /*ca00*/  F2FP.F16.F32.PACK_AB R73, R145, R142 ;  /* 0x0000008e9149723e */ /* 0x008fe200000000ff */
[----:B------:R-:W-:Y:S01]  /*ca10*/  FADD.FTZ R142, R142, R139 ;  /* 0x0000008b8e8e7221 */ /* 0x000fe20000010000 */
[----:B------:R-:W-:-:S02]  /*ca20*/  F2FP.F16.F32.PACK_AB R74, R143, R140 ;  /* 0x0000008c8f4a723e */ /* 0x000fc400000000ff */
[----:B-----5:R-:W-:Y:S01]  /*ca30*/  F2FP.F16.F32.PACK_AB R75, R147, R144 ;  /* 0x00000090934b723e */ /* 0x020fe200000000ff */
[----:B------:R-:W-:Y:S02]  /*ca40*/  FADD.FTZ R145, R145, R142 ;  /* 0x0000008e91917221 */ /* 0x000fe40000010000 */
[----:B------:R-:W-:Y:S02]  /*ca50*/  MUFU.EX2 R148, R148 ;  /* 0x0000009400947308 */ /* 0x000fe40000000800 */
[----:B------:R-:W-:Y:S02]  /*ca60*/  FADD.FTZ R144, R144, R145 ;  /* 0x0000009190907221 */ /* 0x000fe40000010000 */
[C---:B-1----:R-:W-:Y:S02]  /*ca70*/  HMMA.16816.F32 R56, R72.reuse, R52, R56 ;  /* 0x000000344838723c */ /* 0x042fe40000001838 */
[----:B------:R-:W-:Y:S02]  /*ca80*/  FADD.FTZ R147, R147, R144 ;  /* 0x0000009093937221 */ /* 0x000fe40000010000 */
[----:B------:R-:W-:Y:S04]  /*ca90*/  MUFU.EX2 R151, R151 ;  /* 0x0000009700977308 */ /* 0x000fe80000000800 */
[C---:B------:R-:W-:Y:S01]  /*caa0*/  HMMA.16816.F32 R28, R72.reuse, R54, R28 ;  /* 0x00000036481c723c */ /* 0x040fe2000000181c */
[----:B------:R-:W1:Y:S03]  /*cab0*/  LDSM.16.MT88.4 R52, [R204+0x1800] ;  /* 0x00180000cc34783b */ /* 0x000e660000004200 */
[----:B------:R-:W-:Y:S04]  /*cac0*/  MUFU.EX2 R150, R150 ;  /* 0x0000009600967308 */ /* 0x000fe80000000800 */
[C---:B------:R-:W-:Y:S04]  /*cad0*/  HMMA.16816.F32 R12, R72.reuse, R60, R12 ;  /* 0x0000003c480c723c */ /* 0x040fe8000000180c */
[----:B------:R-:W3:Y:S04]  /*cae0*/  MUFU.EX2 R153, R153 ;  /* 0x0000009900997308 */ /* 0x000ee80000000800 */
[C---:B------:R-:W-:Y:S01]  /*caf0*/  HMMA.16816.F32 R20, R72.reuse, R62, R20 ;  /* 0x0000003e4814723c */ /* 0x040fe20000001814 */
[----:B------:R-:W5:Y:S03]  /*cb00*/  LDSM.16.MT88.4 R60, [R201+0xb800] ;  /* 0x00b80000c93c783b */ /* 0x000f660000004200 */
[----:B------:R-:W-:Y:S04]  /*cb10*/  MUFU.EX2 R152, R152 ;  /* 0x0000009800987308 */ /* 0x000fe80000000800 */
[----:B----4-:R-:W-:Y:S01]  /*cb20*/  HMMA.16816.F32 R48, R72, R64, R48 ;  /* 0x000000404830723c */ /* 0x010fe20000001830 */
[----:B--2---:R-:W-:-:S03]  /*cb30*/  F2FP.F16.F32.PACK_AB R64, R149, R146 ;  /* 0x000000929540723e */ /* 0x004fc600000000ff */
[----:B------:R-:W2:Y:S01]  /*cb40*/  MUFU.EX2 R155, R155 ;  /* 0x0000009b009b7308 */ /* 0x000ea20000000800 */
[----:B---3--:R-:W-:Y:S01]  /*cb50*/  F2FP.F16.F32.PACK_AB R65, R153, R150 ;  /* 0x000000969941723e */ /* 0x008fe200000000ff */
        /* <DEDUP_REMOVED lines=8> */
[----:B------:R-:W-:Y:S01]  /*cbe0*/  MUFU.EX2 R156, R156 ;  /* 0x0000009c009c7308 */ /* 0x000fe20000000800 */
[C---:B--2---:R-:W-:Y:S01]  /*cbf0*/  F2FP.F16.F32.PACK_AB R67, R155.reuse, R152 ;  /* 0x000000989b43723e */ /* 0x044fe200000000ff */
[----:B------:R-:W-:Y:S02]  /*cc00*/  FADD.FTZ R152, R152, R153 ;  /* 0x0000009998987221 */ /* 0x000fe40000010000 */
[----:B------:R-:W-:Y:S01]  /*cc10*/  HMMA.16816.F32 R8, R72, R78, R8 ;  /* 0x0000004e4808723c */ /* 0x000fe20000001808 */
[----:B------:R-:W-:Y:S01]  /*cc20*/  FFMA.FTZ R79, R26, UR4, -R192 ;  /* 0x000000041a4f7c23 */ /* 0x000fe200080108c0 */
[----:B------:R-:W2:Y:S01]  /*cc30*/  LDSM.16.MT88.4 R72, [R205+0x1800] ;  /* 0x00180000cd48783b */ /* 0x000ea20000004200 */
[----:B------:R-:W-:Y:S01]  /*cc40*/  FFMA.FTZ R78, R42, UR4, -R197 ;  /* 0x000000042a4e7c23 */ /* 0x000fe200080108c5 */
[----:B------:R-:W-:Y:S01]  /*cc50*/  MUFU.EX2 R76, R76 ;  /* 0x0000004c004c7308 */ /* 0x000fe20000000800 */
[----:B------:R-:W-:Y:S01]  /*cc60*/  FADD.FTZ R152, R155, R152 ;  /* 0x000000989b987221 */ /* 0x000fe20000010000 */
[----:B------:R-:W3:Y:S02]  /*cc70*/  LDSM.16.MT88.4 R24, [R0+0xc000] ;  /* 0x00c000000018783b */ /* 0x000ee40000004200 */
[C---:B------:R-:W-:Y:S02]  /*cc80*/  HMMA.16816.F32 R48, R64.reuse, R32, R48 ;  /* 0x000000204030723c */ /* 0x040fe40000001830 */
[----:B------:R-:W-:Y:S02]  /*cc90*/  LDSM.16.MT88.4 R40, [R204+0x2000] ;  /* 0x00200000cc28783b */ /* 0x000fe40000004200 */
[----:B------:R-:W4:Y:S04]  /*cca0*/  MUFU.EX2 R77, R77 ;  /* 0x0000004d004d7308 */ /* 0x000f280000000800 */
[C---:B------:R-:W-:Y:S01]  /*ccb0*/  HMMA.16816.F32 R4, R64.reuse, R34, R4 ;  /* 0x000000224004723c */ /* 0x040fe20000001804 */
[----:B------:R-:W3:Y:S03]  /*ccc0*/  LDSM.16.MT88.4 R32, [R201+0xc000] ;  /* 0x00c00000c920783b */ /* 0x000ee60000004200 */
[----:B------:R-:W5:Y:S04]  /*ccd0*/  MUFU.EX2 R78, R78 ;  /* 0x0000004e004e7308 */ /* 0x000f680000000800 */
[----:B-1----:R-:W-:Y:S04]  /*cce0*/  HMMA.16816.F32 R56, R64, R52, R56 ;  /* 0x000000344038723c */ /* 0x002fe80000001838 */
[----:B------:R-:W1:Y:S01]  /*ccf0*/  MUFU.EX2 R79, R79 ;  /* 0x0000004f004f7308 */ /* 0x000e620000000800 */
[----:B----4-:R-:W-:-:S03]  /*cd00*/  F2FP.F16.F32.PACK_AB R52, R77, R76 ;  /* 0x0000004c4d34723e */ /* 0x010fc600000000ff */
[----:B------:R-:W-:Y:S04]  /*cd10*/  HMMA.16816.F32 R28, R64, R54, R28 ;  /* 0x00000036401c723c */ /* 0x000fe8000000181c */
[----:B------:R-:W4:Y:S01]  /*cd20*/  MUFU.EX2 R157, R157 ;  /* 0x0000009d009d7308 */ /* 0x000f220000000800 */
[----:B-----5:R-:W-:-:S03]  /*cd30*/  F2FP.F16.F32.PACK_AB R54, R45, R78 ;  /* 0x0000004e2d36723e */ /* 0x020fc600000000ff */
[----:B------:R-:W-:Y:S04]  /*cd40*/  HMMA.16816.F32 R12, R64, R60, R12 ;  /* 0x0000003c400c723c */ /* 0x000fe8000000180c */
[----:B------:R-:W-:Y:S01]  /*cd50*/  MUFU.EX2 R46, R46 ;  /* 0x0000002e002e7308 */ /* 0x000fe20000000800 */
[----:B-1----:R-:W-:-:S03]  /*cd60*/  F2FP.F16.F32.PACK_AB R53, R154, R79 ;  /* 0x0000004f9a35723e */ /* 0x002fc600000000ff */
[----:B------:R-:W-:Y:S01]  /*cd70*/  HMMA.16816.F32 R20, R64, R62, R20 ;  /* 0x0000003e4014723c */ /* 0x000fe20000001814 */
[----:B------:R-:W1:Y:S03]  /*cd80*/  LDSM.16.MT88.4 R60, [R205+0x2000] ;  /* 0x00200000cd3c783b */ /* 0x000e660000004200 */
[----:B------:R-:W-:Y:S01]  /*cd90*/  MUFU.EX2 R47, R47 ;  /* 0x0000002f002f7308 */ /* 0x000fe20000000800 */
[----:B----4-:R-:W-:-:S03]  /*cda0*/  F2FP.F16.F32.PACK_AB R55, R157, R156 ;  /* 0x0000009c9d37723e */ /* 0x010fc600000000ff */
[----:B--2---:R-:W-:Y:S01]  /*cdb0*/  HMMA.16816.F32 R68, R64, R72, R68 ;  /* 0x000000484044723c */ /* 0x004fe20000001844 */
[--C-:B------:R-:W-:Y:S01]  /*cdc0*/  FFMA.FTZ R73, R19, UR4, -R192.reuse ;  /* 0x0000000413497c23 */ /* 0x100fe200080108c0 */
[--C-:B------:R-:W-:Y:S02]  /*cdd0*/  FFMA.FTZ R72, R38, UR4, -R192.reuse ;  /* 0x0000000426487c23 */ /* 0x100fe400080108c0 */
[----:B------:R-:W-:Y:S04]  /*cde0*/  MUFU.EX2 R159, R159 ;  /* 0x0000009f009f7308 */ /* 0x000fe80000000800 */
[C---:B---3--:R-:W-:Y:S04]  /*cdf0*/  HMMA.16816.F32 R48, R52.reuse, R24, R48 ;  /* 0x000000183430723c */ /* 0x048fe80000001830 */
[----:B------:R-:W-:Y:S04]  /*ce00*/  MUFU.EX2 R73, R73 ;  /* 0x0000004900497308 */ /* 0x000fe80000000800 */
[----:B------:R-:W-:Y:S01]  /*ce10*/  HMMA.16816.F32 R4, R52, R26, R4 ;  /* 0x0000001a3404723c */ /* 0x000fe20000001804 */
[----:B------:R-:W2:Y:S03]  /*ce20*/  LDSM.16.MT88.4 R24, [R201+0xc800] ;  /* 0x00c80000c918783b */ /* 0x000ea60000004200 */
[----:B------:R-:W-:Y:S04]  /*ce30*/  MUFU.EX2 R72, R72 ;  /* 0x0000004800487308 */ /* 0x000fe80000000800 */
[----:B------:R-:W-:Y:S01]  /*ce40*/  HMMA.16816.F32 R8, R64, R74, R8 ;  /* 0x0000004a4008723c */ /* 0x000fe20000001808 */
[--C-:B------:R-:W-:Y:S01]  /*ce50*/  FFMA.FTZ R67, R44, UR4, -R197.reuse ;  /* 0x000000042c437c23 */ /* 0x100fe200080108c5 */
[--C-:B------:R-:W-:Y:S01]  /*ce60*/  FFMA.FTZ R65, R17, UR4, -R197.reuse ;  /* 0x0000000411417c23 */ /* 0x100fe200080108c5 */
[--C-:B------:R-:W-:Y:S01]  /*ce70*/  FFMA.FTZ R66, R37, UR4, -R197.reuse ;  /* 0x0000000425427c23 */ /* 0x100fe200080108c5 */
[--C-:B------:R-:W-:Y:S01]  /*ce80*/  FFMA.FTZ R44, R18, UR4, -R192.reuse ;  /* 0x00000004122c7c23 */ /* 0x100fe200080108c0 */
[--C-:B------:R-:W-:Y:S01]  /*ce90*/  FFMA.FTZ R75, R39, UR4, -R192.reuse ;  /* 0x00000004274b7c23 */ /* 0x100fe200080108c0 */
[----:B------:R3:W-:Y:S01]  /*cea0*/  MUFU.EX2 R64, R16 ;  /* 0x0000001000407308 */ /* 0x0007e20000000800 */
[----:B------:R-:W-:Y:S01]  /*ceb0*/  FFMA.FTZ R74, R164, UR4, -R197 ;  /* 0x00000004a44a7c23 */ /* 0x000fe200080108c5 */
[C---:B------:R-:W-:Y:S06]  /*cec0*/  HMMA.16816.F32 R12, R52.reuse, R32, R12 ;  /* 0x00000020340c723c */ /* 0x040fec000000180c */
[----:B------:R-:W4:Y:S02]  /*ced0*/  MUFU.EX2 R65, R65 ;  /* 0x0000004100417308 */ /* 0x000f240000000800 */
[C---:B------:R-:W-:Y:S01]  /*cee0*/  HMMA.16816.F32 R20, R52.reuse, R34, R20 ;  /* 0x000000223414723c */ /* 0x040fe20000001814 */
[----:B------:R-:W5:Y:S05]  /*cef0*/  LDSM.16.MT88.4 R32, [R204+0x2800] ;  /* 0x00280000cc20783b */ /* 0x000f6a0000004200 */
[----:B------:R-:W-:Y:S01]  /*cf00*/  MUFU.EX2 R66, R66 ;  /* 0x0000004200427308 */ /* 0x000fe20000000800 */
[----:B---3--:R-:W3:Y:S01]  /*cf10*/  LDSM.16.MT88.4 R16, [R0+0xc800] ;  /* 0x00c800000010783b */ /* 0x008ee20000004200 */
[C---:B------:R-:W-:Y:S06]  /*cf20*/  HMMA.16816.F32 R56, R52.reuse, R40, R56 ;  /* 0x000000283438723c */ /* 0x040fec0000001838 */
[----:B------:R-:W2:Y:S01]  /*cf30*/  MUFU.EX2 R67, R67 ;  /* 0x0000004300437308 */ /* 0x000ea20000000800 */
[----:B----4-:R-:W-:Y:S01]  /*cf40*/  F2FP.F16.F32.PACK_AB R36, R65, R64 ;  /* 0x000000404124723e */ /* 0x010fe200000000ff */
[C---:B------:R-:W-:Y:S01]  /*cf50*/  HMMA.16816.F32 R28, R52.reuse, R42, R28 ;  /* 0x0000002a341c723c */ /* 0x040fe2000000181c */
[----:B------:R-:W4:Y:S05]  /*cf60*/  LDSM.16.MT88.4 R40, [R205+0x2800] ;  /* 0x00280000cd28783b */ /* 0x000f2a0000004200 */
[----:B------:R-:W5:Y:S02]  /*cf70*/  MUFU.EX2 R44, R44 ;  /* 0x0000002c002c7308 */ /* 0x000f640000000800 */
[----:B-1----:R-:W-:Y:S01]  /*cf80*/  HMMA.16816.F32 R68, R52, R60, R68 ;  /* 0x0000003c3444723c */ /* 0x002fe20000001844 */
[--C-:B------:R-:W-:Y:S01]  /*cf90*/  FFMA.FTZ R60, R177, UR4, -R192.reuse ;  /* 0x00000004b13c7c23 */ /* 0x100fe200080108c0 */
[----:B------:R-:W-:-:S04]  /*cfa0*/  FFMA.FTZ R61, R178, UR4, -R192 ;  /* 0x00000004b23d7c23 */ /* 0x000fc800080108c0 */
[----:B------:R-:W1:Y:S01]  /*cfb0*/  MUFU.EX2 R75, R75 ;  /* 0x0000004b004b7308 */ /* 0x000e620000000800 */
[----:B--2---:R-:W-:Y:S01]  /*cfc0*/  F2FP.F16.F32.PACK_AB R38, R67, R66 ;  /* 0x000000424326723e */ /* 0x004fe200000000ff */
[----:B------:R-:W-:Y:S01]  /*cfd0*/  HMMA.16816.F32 R8, R52, R62, R8 ;  /* 0x0000003e3408723c */ /* 0x000fe20000001808 */
[--C-:B------:R-:W-:Y:S01]  /*cfe0*/  FFMA.FTZ R53, R173, UR4, -R197.reuse ;  /* 0x00000004ad357c23 */ /* 0x100fe200080108c5 */
[--C-:B------:R-:W-:Y:S01]  /*cff0*/  FFMA.FTZ R52, R176, UR4, -R197.reuse ;  /* 0x00000004b0347c23 */ /* 0x100fe200080108c5 */
[--C-:B------:R-:W-:Y:S01]  /*d000*/  FFMA.FTZ R55, R179, UR4, -R197.reuse ;  /* 0x00000004b3377c23 */ /* 0x100fe200080108c5 */
[----:B------:R-:W-:Y:S01]  /*d010*/  FFMA.FTZ R54, R172, UR4, -R192 ;  /* 0x00000004ac367c23 */ /* 0x000fe200080108c0 */
[--C-:B------:R-:W-:Y:S01]  /*d020*/  FFMA.FTZ R62, R168, UR4, -R197.reuse ;  /* 0x00000004a83e7c23 */ /* 0x100fe200080108c5 */
[----:B------:R-:W-:Y:S01]  /*d030*/  MUFU.EX2 R60, R60 ;  /* 0x0000003c003c7308 */ /* 0x000fe20000000800 */
[----:B-----5:R-:W-:Y:S01]  /*d040*/  F2FP.F16.F32.PACK_AB R37, R73, R44 ;  /* 0x0000002c4925723e */ /* 0x020fe200000000ff */
[----:B------:R-:W-:-:S06]  /*d050*/  FFMA.FTZ R63, R169, UR4, -R197 ;  /* 0x00000004a93f7c23 */ /* 0x000fcc00080108c5 */
[----:B------:R-:W2:Y:S01]  /*d060*/  MUFU.EX2 R53, R53 ;  /* 0x0000003500357308 */ /* 0x000ea20000000800 */
[----:B-1----:R-:W-:-:S07]  /*d070*/  F2FP.F16.F32.PACK_AB R39, R75, R72 ;  /* 0x000000484b27723e */ /* 0x002fce00000000ff */
[C---:B------:R-:W-:Y:S01]  /*d080*/  HMMA.16816.F32 R12, R36.reuse, R24, R12 ;  /* 0x00000018240c723c */ /* 0x040fe2000000180c */
[----:B------:R-:W-:Y:S07]  /*d090*/  MUFU.EX2 R52, R52 ;  /* 0x0000003400347308 */ /* 0x000fee0000000800 */
[C---:B------:R-:W-:Y:S01]  /*d0a0*/  HMMA.16816.F32 R20, R36.reuse, R26, R20 ;  /* 0x0000001a2414723c */ /* 0x040fe20000001814 */
[----:B------:R-:W1:Y:S01]  /*d0b0*/  LDSM.16.MT88.4 R24, [R0+0xd000] ;  /* 0x00d000000018783b */ /* 0x000e620000004200 */
[----:B------:R-:W-:Y:S06]  /*d0c0*/  MUFU.EX2 R55, R55 ;  /* 0x0000003700377308 */ /* 0x000fec0000000800 */
[C---:B------:R-:W-:Y:S02]  /*d0d0*/  HMMA.16816.F32 R56, R36.reuse, R32, R56 ;  /* 0x000000202438723c */ /* 0x040fe40000001838 */
[----:B------:R-:W5:Y:S06]  /*d0e0*/  MUFU.EX2 R54, R54 ;  /* 0x0000003600367308 */ /* 0x000f6c0000000800 */
[C---:B------:R-:W-:Y:S01]  /*d0f0*/  HMMA.16816.F32 R28, R36.reuse, R34, R28 ;  /* 0x00000022241c723c */ /* 0x040fe2000000181c */
[----:B------:R-:W1:Y:S01]  /*d100*/  LDSM.16.MT88.4 R32, [R204+0x3000] ;  /* 0x00300000cc20783b */ /* 0x000e620000004200 */
[----:B------:R-:W5:Y:S06]  /*d110*/  MUFU.EX2 R61, R61 ;  /* 0x0000003d003d7308 */ /* 0x000f6c0000000800 */
[C---:B---3--:R-:W-:Y:S02]  /*d120*/  HMMA.16816.F32 R48, R36.reuse, R16, R48 ;  /* 0x000000102430723c */ /* 0x048fe40000001830 */
[----:B------:R-:W-:Y:S06]  /*d130*/  MUFU.EX2 R62, R62 ;  /* 0x0000003e003e7308 */ /* 0x000fec0000000800 */
[C---:B------:R-:W-:Y:S01]  /*d140*/  HMMA.16816.F32 R4, R36.reuse, R18, R4 ;  /* 0x000000122404723c */ /* 0x040fe20000001804 */
[----:B------:R-:W3:Y:S01]  /*d150*/  LDSM.16.MT88.4 R16, [R201+0xd000] ;  /* 0x00d00000c910783b */ /* 0x000ee20000004200 */
[----:B------:R-:W3:Y:S06]  /*d160*/  MUFU.EX2 R63, R63 ;  /* 0x0000003f003f7308 */ /* 0x000eec0000000800 */
[C---:B----4-:R-:W-:Y:S02]  /*d170*/  HMMA.16816.F32 R68, R36.reuse, R40, R68 ;  /* 0x000000282444723c */ /* 0x050fe40000001844 */
[----:B------:R-:W-:Y:S06]  /*d180*/  MUFU.EX2 R74, R74 ;  /* 0x0000004a004a7308 */ /* 0x000fec0000000800 */
[----:B------:R-:W-:Y:S01]  /*d190*/  HMMA.16816.F32 R8, R36, R42, R8 ;  /* 0x0000002a2408723c */ /* 0x000fe20000001808 */
[----:B--2---:R-:W-:Y:S01]  /*d1a0*/  F2FP.F16.F32.PACK_AB R36, R53, R46 ;  /* 0x0000002e3524723e */ /* 0x004fe200000000ff */
[----:B------:R-:W2:Y:S01]  /*d1b0*/  LDSM.16.MT88.4 R40, [R205+0x3000] ;  /* 0x00300000cd28783b */ /* 0x000ea20000004200 */
[----:B-----5:R-:W-:Y:S01]  /*d1c0*/  F2FP.F16.F32.PACK_AB R37, R54, R47 ;  /* 0x0000002f3625723e */ /* 0x020fe200000000ff */
[----:B------:R-:W-:Y:S01]  /*d1d0*/  MUFU.EX2 R158, R158 ;  /* 0x0000009e009e7308 */ /* 0x000fe20000000800 */
[----:B------:R-:W-:-:S02]  /*d1e0*/  F2FP.F16.F32.PACK_AB R38, R55, R52 ;  /* 0x000000343726723e */ /* 0x000fc400000000ff */
[----:B------:R-:W-:-:S05]  /*d1f0*/  F2FP.F16.F32.PACK_AB R39, R61, R60 ;  /* 0x0000003c3d27723e */ /* 0x000fca00000000ff */
[----:B------:R-:W4:Y:S02]  /*d200*/  MUFU.EX2 R161, R161 ;  /* 0x000000a100a17308 */ /* 0x000f240000000800 */
[C---:B-1----:R-:W-:Y:S06]  /*d210*/  HMMA.16816.F32 R48, R36.reuse, R24, R48 ;  /* 0x000000182430723c */ /* 0x042fec0000001830 */
[----:B------:R-:W-:Y:S02]  /*d220*/  MUFU.EX2 R162, R162 ;  /* 0x000000a200a27308 */ /* 0x000fe40000000800 */
[C---:B------:R-:W-:Y:S01]  /*d230*/  HMMA.16816.F32 R4, R36.reuse, R26, R4 ;  /* 0x0000001a2404723c */ /* 0x040fe20000001804 */
[----:B------:R-:W1:Y:S05]  /*d240*/  LDSM.16.MT88.4 R24, [R0+0xd800] ;  /* 0x00d800000018783b */ /* 0x000e6a0000004200 */
[----:B------:R-:W5:Y:S02]  /*d250*/  MUFU.EX2 R163, R163 ;  /* 0x000000a300a37308 */ /* 0x000f640000000800 */
[C---:B------:R-:W-:Y:S06]  /*d260*/  HMMA.16816.F32 R56, R36.reuse, R32, R56 ;  /* 0x000000202438723c */ /* 0x040fec0000001838 */
        /* <DEDUP_REMOVED lines=9> */
[C---:B--2---:R-:W-:Y:S06]  /*d300*/  HMMA.16816.F32 R68, R36.reuse, R40, R68 ;  /* 0x000000282444723c */ /* 0x044fec0000001844 */
[----:B------:R-:W-:Y:S02]  /*d310*/  MUFU.EX2 R130, R130 ;  /* 0x0000008200827308 */ /* 0x000fe40000000800 */
[----:B------:R-:W-:Y:S01]  /*d320*/  HMMA.16816.F32 R8, R36, R42, R8 ;  /* 0x0000002a2408723c */ /* 0x000fe20000001808 */
[----:B------:R-:W-:Y:S01]  /*d330*/  F2FP.F16.F32.PACK_AB R36, R63, R62 ;  /* 0x0000003e3f24723e */ /* 0x000fe200000000ff */
[----:B------:R-:W2:Y:S01]  /*d340*/  LDSM.16.MT88.4 R40, [R205+0x3800] ;  /* 0x00380000cd28783b */ /* 0x000ea20000004200 */
[----:B----4-:R-:W-:-:S02]  /*d350*/  F2FP.F16.F32.PACK_AB R37, R161, R158 ;  /* 0x0000009ea125723e */ /* 0x010fc400000000ff */
[----:B------:R-:W-:Y:S01]  /*d360*/  F2FP.F16.F32.PACK_AB R38, R159, R74 ;  /* 0x0000004a9f26723e */ /* 0x000fe200000000ff */
[----:B------:R-:W4:Y:S01]  /*d370*/  MUFU.EX2 R131, R131 ;  /* 0x0000008300837308 */ /* 0x000f220000000800 */
[----:B-----5:R-:W-:-:S07]  /*d380*/  F2FP.F16.F32.PACK_AB R39, R163, R162 ;  /* 0x000000a2a327723e */ /* 0x020fce00000000ff */
[C---:B-1----:R-:W-:Y:S01]  /*d390*/  HMMA.16816.F32 R48, R36.reuse, R24, R48 ;  /* 0x000000182430723c */ /* 0x042fe20000001830 */
[----:B------:R-:W-:Y:S07]  /*d3a0*/  MUFU.EX2 R126, R126 ;  /* 0x0000007e007e7308 */ /* 0x000fee0000000800 */
[C---:B------:R-:W-:Y:S01]  /*d3b0*/  HMMA.16816.F32 R4, R36.reuse, R26, R4 ;  /* 0x0000001a2404723c */ /* 0x040fe20000001804 */
[----:B------:R-:W1:Y:S01]  /*d3c0*/  LDSM.16.MT88.4 R24, [R0+0xe000] ;  /* 0x00e000000018783b */ /* 0x000e620000004200 */
[----:B------:R-:W5:Y:S06]  /*d3d0*/  MUFU.EX2 R127, R127 ;  /* 0x0000007f007f7308 */ /* 0x000f6c0000000800 */
[C---:B------:R-:W-:Y:S02]  /*d3e0*/  HMMA.16816.F32 R56, R36.reuse, R32, R56 ;  /* 0x000000202438723c */ /* 0x040fe40000001838 */
        /* <DEDUP_REMOVED lines=9> */
[C---:B--2---:R-:W-:Y:S02]  /*d480*/  HMMA.16816.F32 R68, R36.reuse, R40, R68 ;  /* 0x000000282444723c */ /* 0x044fe40000001844 */
[----:B------:R-:W-:Y:S06]  /*d490*/  MUFU.EX2 R122, R122 ;  /* 0x0000007a007a7308 */ /* 0x000fec0000000800 */
[----:B------:R-:W-:Y:S01]  /*d4a0*/  HMMA.16816.F32 R8, R36, R42, R8 ;  /* 0x0000002a2408723c */ /* 0x000fe20000001808 */
[----:B------:R-:W-:Y:S01]  /*d4b0*/  F2FP.F16.F32.PACK_AB R36, R129, R128 ;  /* 0x000000808124723e */ /* 0x000fe200000000ff */
[----:B------:R-:W2:Y:S01]  /*d4c0*/  LDSM.16.MT88.4 R40, [R205+0x4000] ;  /* 0x00400000cd28783b */ /* 0x000ea20000004200 */
[----:B----4-:R-:W-:Y:S01]  /*d4d0*/  F2FP.F16.F32.PACK_AB R37, R131, R130 ;  /* 0x000000828325723e */ /* 0x010fe200000000ff */
[----:B------:R-:W4:Y:S01]  /*d4e0*/  MUFU.EX2 R123, R123 ;  /* 0x0000007b007b7308 */ /* 0x000f220000000800 */
[----:B------:R-:W-:-:S02]  /*d4f0*/  F2FP.F16.F32.PACK_AB R38, R125, R124 ;  /* 0x0000007c7d26723e */ /* 0x000fc400000000ff */
[----:B-----5:R-:W-:-:S05]  /*d500*/  F2FP.F16.F32.PACK_AB R39, R127, R126 ;  /* 0x0000007e7f27723e */ /* 0x020fca00000000ff */
[----:B------:R-:W-:Y:S02]  /*d510*/  MUFU.EX2 R118, R118 ;  /* 0x0000007600767308 */ /* 0x000fe40000000800 */
[C---:B-1----:R-:W-:Y:S06]  /*d520*/  HMMA.16816.F32 R48, R36.reuse, R24, R48 ;  /* 0x000000182430723c */ /* 0x042fec0000001830 */
[----:B------:R-:W1:Y:S02]  /*d530*/  MUFU.EX2 R119, R119 ;  /* 0x0000007700777308 */ /* 0x000e640000000800 */
[C---:B------:R-:W-:Y:S01]  /*d540*/  HMMA.16816.F32 R4, R36.reuse, R26, R4 ;  /* 0x0000001a2404723c */ /* 0x040fe20000001804 */
[----:B------:R-:W5:Y:S05]  /*d550*/  LDSM.16.MT88.4 R24, [R0+0xe800] ;  /* 0x00e800000018783b */ /* 0x000f6a0000004200 */
[----:B------:R-:W-:Y:S02]  /*d560*/  MUFU.EX2 R112, R112 ;  /* 0x0000007000707308 */ /* 0x000fe40000000800 */
[C---:B------:R-:W-:Y:S06]  /*d570*/  HMMA.16816.F32 R56, R36.reuse, R32, R56 ;  /* 0x000000202438723c */ /* 0x040fec0000001838 */
[----:B------:R-:W5:Y:S02]  /*d580*/  MUFU.EX2 R113, R113 ;  /* 0x0000007100717308 */ /* 0x000f640000000800 */
[C---:B------:R-:W-:Y:S01]  /*d590*/  HMMA.16816.F32 R28, R36.reuse, R34, R28 ;  /* 0x00000022241c723c */ /* 0x040fe2000000181c */
[----:B------:R-:W5:Y:S05]  /*d5a0*/  LDSM.16.MT88.4 R32, [R204+0x4800] ;  /* 0x00480000cc20783b */ /* 0x000f6a0000004200 */
[----:B------:R-:W-:Y:S02]  /*d5b0*/  MUFU.EX2 R108, R108 ;  /* 0x0000006c006c7308 */ /* 0x000fe40000000800 */
[C---:B---3--:R-:W-:Y:S06]  /*d5c0*/  HMMA.16816.F32 R12, R36.reuse, R16, R12 ;  /* 0x00000010240c723c */ /* 0x048fec000000180c */
[----:B------:R-:W-:Y:S02]  /*d5d0*/  MUFU.EX2 R109, R109 ;  /* 0x0000006d006d7308 */ /* 0x000fe40000000800 */
[C---:B------:R-:W-:Y:S01]  /*d5e0*/  HMMA.16816.F32 R20, R36.reuse, R18, R20 ;  /* 0x000000122414723c */ /* 0x040fe20000001814 */
[----:B------:R-:W3:Y:S05]  /*d5f0*/  LDSM.16.MT88.4 R16, [R201+0xe800] ;  /* 0x00e80000c910783b */ /* 0x000eea0000004200 */
[----:B------:R-:W-:Y:S02]  /*d600*/  MUFU.EX2 R114, R114 ;  /* 0x0000007200727308 */ /* 0x000fe40000000800 */
[C---:B--2---:R-:W-:Y:S06]  /*d610*/  HMMA.16816.F32 R68, R36.reuse, R40, R68 ;  /* 0x000000282444723c */ /* 0x044fec0000001844 */
[----:B------:R-:W2:Y:S02]  /*d620*/  MUFU.EX2 R115, R115 ;  /* 0x0000007300737308 */ /* 0x000ea40000000800 */
[----:B------:R-:W-:Y:S01]  /*d630*/  HMMA.16816.F32 R8, R36, R42, R8 ;  /* 0x0000002a2408723c */ /* 0x000fe20000001808 */
[----:B------:R-:W-:Y:S01]  /*d640*/  F2FP.F16.F32.PACK_AB R36, R121, R120 ;  /* 0x000000787924723e */ /* 0x000fe200000000ff */
[----:B------:R-:W2:Y:S01]  /*d650*/  LDSM.16.MT88.4 R40, [R205+0x4800] ;  /* 0x00480000cd28783b */ /* 0x000ea20000004200 */
[----:B----4-:R-:W-:-:S02]  /*d660*/  F2FP.F16.F32.PACK_AB R37, R123, R122 ;  /* 0x0000007a7b25723e */ /* 0x010fc400000000ff */
[----:B------:R-:W-:Y:S01]  /*d670*/  F2FP.F16.F32.PACK_AB R38, R117, R116 ;  /* 0x000000747526723e */ /* 0x000fe200000000ff */
[----:B------:R-:W-:Y:S01]  /*d680*/  MUFU.EX2 R110, R110 ;  /* 0x0000006e006e7308 */ /* 0x000fe20000000800 */
[----:B-1----:R-:W-:-:S07]  /*d690*/  F2FP.F16.F32.PACK_AB R39, R119, R118 ;  /* 0x000000767727723e */ /* 0x002fce00000000ff */
[C---:B-----5:R-:W-:Y:S01]  /*d6a0*/  HMMA.16816.F32 R48, R36.reuse, R24, R48 ;  /* 0x000000182430723c */ /* 0x060fe20000001830 */
[----:B------:R-:W1:Y:S07]  /*d6b0*/  MUFU.EX2 R111, R111 ;  /* 0x0000006f006f7308 */ /* 0x000e6e0000000800 */
[C---:B------:R-:W-:Y:S01]  /*d6c0*/  HMMA.16816.F32 R4, R36.reuse, R26, R4 ;  /* 0x0000001a2404723c */ /* 0x040fe20000001804 */
[----:B------:R-:W4:Y:S01]  /*d6d0*/  LDSM.16.MT88.4 R24, [R0+0xf000] ;  /* 0x00f000000018783b */ /* 0x000f220000004200 */
[----:B------:R-:W-:Y:S06]  /*d6e0*/  MUFU.EX2 R104, R104 ;  /* 0x0000006800687308 */ /* 0x000fec0000000800 */
[C---:B------:R-:W-:Y:S02]  /*d6f0*/  HMMA.16816.F32 R56, R36.reuse, R32, R56 ;  /* 0x000000202438723c */ /* 0x040fe40000001838 */
[----:B------:R-:W5:Y:S06]  /*d700*/  MUFU.EX2 R105, R105 ;  /* 0x0000006900697308 */ /* 0x000f6c0000000800 */
        /* <DEDUP_REMOVED lines=9> */
[----:B------:R-:W2:Y:S06]  /*d7a0*/  MUFU.EX2 R107, R107 ;  /* 0x0000006b006b7308 */ /* 0x000eac0000000800 */
[----:B------:R-:W-:Y:S01]  /*d7b0*/  HMMA.16816.F32 R8, R36, R42, R8 ;  /* 0x0000002a2408723c */ /* 0x000fe20000001808 */
[----:B------:R-:W-:Y:S01]  /*d7c0*/  F2FP.F16.F32.PACK_AB R36, R113, R112 ;  /* 0x000000707124723e */ /* 0x000fe200000000ff */
[----:B------:R-:W2:Y:S01]  /*d7d0*/  LDSM.16.MT88.4 R40, [R205+0x5000] ;  /* 0x00500000cd28783b */ /* 0x000ea20000004200 */
[----:B------:R-:W-:Y:S01]  /*d7e0*/  F2FP.F16.F32.PACK_AB R37, R115, R114 ;  /* 0x000000727325723e */ /* 0x000fe200000000ff */
[----:B------:R-:W-:Y:S01]  /*d7f0*/  MUFU.EX2 R102, R102 ;  /* 0x0000006600667308 */ /* 0x000fe20000000800 */
[----:B------:R-:W-:-:S02]  /*d800*/  F2FP.F16.F32.PACK_AB R38, R109, R108 ;  /* 0x0000006c6d26723e */ /* 0x000fc400000000ff */
[----:B-1----:R-:W-:-:S05]  /*d810*/  F2FP.F16.F32.PACK_AB R39, R111, R110 ;  /* 0x0000006e6f27723e */ /* 0x002fca00000000ff */
[----:B------:R-:W1:Y:S02]  /*d820*/  MUFU.EX2 R103, R103 ;  /* 0x0000006700677308 */ /* 0x000e640000000800 */
        /* <DEDUP_REMOVED lines=10> */
[C---:B---3--:R-:W-:Y:S06]  /*d8d0*/  HMMA.16816.F32 R12, R36.reuse, R16, R12 ;  /* 0x00000010240c723c */ /* 0x048fec000000180c */
[----:B------:R-:W-:Y:S02]  /*d8e0*/  MUFU.EX2 R97, R97 ;  /* 0x0000006100617308 */ /* 0x000fe40000000800 */
[C---:B------:R-:W-:Y:S01]  /*d8f0*/  HMMA.16816.F32 R20, R36.reuse, R18, R20 ;  /* 0x000000122414723c */ /* 0x040fe20000001814 */
[----:B------:R-:W3:Y:S05]  /*d900*/  LDSM.16.MT88.4 R16, [R201+0xf800] ;  /* 0x00f80000c910783b */ /* 0x000eea0000004200 */
[----:B------:R-:W3:Y:S02]  /*d910*/  MUFU.EX2 R98, R98 ;  /* 0x0000006200627308 */ /* 0x000ee40000000800 */
[C---:B--2---:R-:W-:Y:S06]  /*d920*/  HMMA.16816.F32 R68, R36.reuse, R40, R68 ;  /* 0x000000282444723c */ /* 0x044fec0000001844 */
[----:B------:R-:W-:Y:S02]  /*d930*/  MUFU.EX2 R94, R94 ;  /* 0x0000005e005e7308 */ /* 0x000fe40000000800 */
[----:B------:R-:W-:Y:S01]  /*d940*/  HMMA.16816.F32 R8, R36, R42, R8 ;  /* 0x0000002a2408723c */ /* 0x000fe20000001808 */
[----:B------:R-:W-:Y:S01]  /*d950*/  F2FP.F16.F32.PACK_AB R36, R105, R104 ;  /* 0x000000686924723e */ /* 0x000fe200000000ff */
[----:B------:R-:W2:Y:S01]  /*d960*/  LDSM.16.MT88.4 R40, [R205+0x5800] ;  /* 0x00580000cd28783b */ /* 0x000ea20000004200 */
[----:B------:R-:W-:-:S02]  /*d970*/  F2FP.F16.F32.PACK_AB R37, R107, R106 ;  /* 0x0000006a6b25723e */ /* 0x000fc400000000ff */
[----:B------:R-:W-:Y:S01]  /*d980*/  F2FP.F16.F32.PACK_AB R38, R101, R100 ;  /* 0x000000646526723e */ /* 0x000fe200000000ff */
[----:B------:R-:W2:Y:S01]  /*d990*/  MUFU.EX2 R95, R95 ;  /* 0x0000005f005f7308 */ /* 0x000ea20000000800 */
[----:B-1----:R-:W-:-:S07]  /*d9a0*/  F2FP.F16.F32.PACK_AB R39, R103, R102 ;  /* 0x000000666727723e */ /* 0x002fce00000000ff */
[C---:B----4-:R-:W-:Y:S01]  /*d9b0*/  HMMA.16816.F32 R48, R36.reuse, R24, R48 ;  /* 0x000000182430723c */ /* 0x050fe20000001830 */
[----:B------:R-:W-:Y:S07]  /*d9c0*/  MUFU.EX2 R2, R2 ;  /* 0x0000000200027308 */ /* 0x000fee0000000800 */
[C---:B------:R-:W-:Y:S01]  /*d9d0*/  HMMA.16816.F32 R4, R36.reuse, R26, R4 ;  /* 0x0000001a2404723c */ /* 0x040fe20000001804 */
[----:B------:R-:W1:Y:S01]  /*d9e0*/  LDSM.16.MT88.4 R24, [R0+0x10000] ;  /* 0x010000000018783b */ /* 0x000e620000004200 */
        /* <DEDUP_REMOVED lines=8> */
[C---:B------:R-:W-:Y:S01]  /*da70*/  HMMA.16816.F32 R20, R36.reuse, R18, R20 ;  /* 0x000000122414723c */ /* 0x040fe20000001814 */
[----:B------:R-:W3:Y:S07]  /*da80*/  LDSM.16.MT88.4 R16, [R201+0x10000] ;  /* 0x01000000c910783b */ /* 0x000eee0000004200 */
[----:B--2---:R-:W-:Y:S01]  /*da90*/  HMMA.16816.F32 R68, R36, R40, R68 ;  /* 0x000000282444723c */ /* 0x004fe20000001844 */
[--C-:B------:R-:W-:Y:S01]  /*daa0*/  FFMA.FTZ R40, R89, UR4, -R197.reuse ;  /* 0x0000000459287c23 */ /* 0x100fe200080108c5 */
[----:B------:R-:W-:-:S05]  /*dab0*/  FFMA.FTZ R41, R88, UR4, -R197 ;  /* 0x0000000458297c23 */ /* 0x000fca00080108c5 */
[----:B------:R-:W-:Y:S01]  /*dac0*/  MUFU.EX2 R40, R40 ;  /* 0x0000002800287308 */ /* 0x000fe20000000800 */
[----:B------:R-:W-:Y:S01]  /*dad0*/  HMMA.16816.F32 R8, R36, R42, R8 ;  /* 0x0000002a2408723c */ /* 0x000fe20000001808 */
[----:B------:R-:W-:Y:S01]  /*dae0*/  F2FP.F16.F32.PACK_AB R36, R96, R165 ;  /* 0x000000a56024723e */ /* 0x000fe200000000ff */
[--C-:B------:R-:W-:Y:S01]  /*daf0*/  FFMA.FTZ R42, R84, UR4, -R197.reuse ;  /* 0x00000004542a7c23 */ /* 0x100fe200080108c5 */
[----:B------:R-:W-:Y:S01]  /*db00*/  F2FP.F16.F32.PACK_AB R37, R98, R97 ;  /* 0x000000616225723e */ /* 0x000fe200000000ff */
[--C-:B------:R-:W-:Y:S01]  /*db10*/  FFMA.FTZ R43, R85, UR4, -R197.reuse ;  /* 0x00000004552b7c23 */ /* 0x100fe200080108c5 */
[----:B------:R-:W-:Y:S01]  /*db20*/  F2FP.F16.F32.PACK_AB R38, R93, R92 ;  /* 0x0000005c5d26723e */ /* 0x000fe200000000ff */
[--C-:B------:R-:W-:Y:S01]  /*db30*/  FFMA.FTZ R85, R91, UR4, -R192.reuse ;  /* 0x000000045b557c23 */ /* 0x100fe200080108c0 */
[----:B------:R-:W-:Y:S01]  /*db40*/  F2FP.F16.F32.PACK_AB R39, R95, R94 ;  /* 0x0000005e5f27723e */ /* 0x000fe200000000ff */
[----:B------:R-:W-:Y:S01]  /*db50*/  FFMA.FTZ R84, R86, UR4, -R192 ;  /* 0x0000000456547c23 */ /* 0x000fe200080108c0 */
[----:B------:R-:W2:Y:S01]  /*db60*/  MUFU.EX2 R41, R41 ;  /* 0x0000002900297308 */ /* 0x000ea20000000800 */
[----:B------:R-:W-:-:S04]  /*db70*/  FFMA.FTZ R86, R174, UR4, -R197 ;  /* 0x00000004ae567c23 */ /* 0x000fc800080108c5 */
[----:B-1----:R-:W-:Y:S01]  /*db80*/  HMMA.16816.F32 R48, R36, R24, R48 ;  /* 0x000000182430723c */ /* 0x002fe20000001830 */
[----:B------:R-:W-:Y:S02]  /*db90*/  FADD.FTZ R25, R195, R196 ;  /* 0x000000c4c3197221 */ /* 0x000fe40000010000 */
[----:B------:R-:W-:Y:S02]  /*dba0*/  MUFU.EX2 R42, R42 ;  /* 0x0000002a002a7308 */ /* 0x000fe40000000800 */
[----:B------:R-:W-:-:S03]  /*dbb0*/  FADD.FTZ R25, R194, R25 ;  /* 0x00000019c2197221 */ /* 0x000fc60000010000 */
[----:B----4-:R-:W-:Y:S01]  /*dbc0*/  HMMA.16816.F32 R56, R36, R32, R56 ;  /* 0x000000202438723c */ /* 0x010fe20000001838 */
[----:B------:R-:W-:Y:S02]  /*dbd0*/  FADD.FTZ R160, R160, R25 ;  /* 0x00000019a0a07221 */ /* 0x000fe40000010000 */
[----:B------:R-:W-:Y:S02]  /*dbe0*/  MUFU.EX2 R43, R43 ;  /* 0x0000002b002b7308 */ /* 0x000fe40000000800 */
[----:B------:R-:W-:-:S03]  /*dbf0*/  FADD.FTZ R133, R133, R160 ;  /* 0x000000a085857221 */ /* 0x000fc60000010000 */
[C---:B---3--:R-:W-:Y:S01]  /*dc00*/  HMMA.16816.F32 R12, R36.reuse, R16, R12 ;  /* 0x00000010240c723c */ /* 0x048fe2000000180c */
[----:B------:R-:W-:Y:S02]  /*dc10*/  FADD.FTZ R32, R132, R133 ;  /* 0x0000008584207221 */ /* 0x000fe40000010000 */
[----:B------:R-:W1:Y:S02]  /*dc20*/  MUFU.EX2 R85, R85 ;  /* 0x0000005500557308 */ /* 0x000e640000000800 */
[----:B------:R-:W-:Y:S02]  /*dc30*/  FADD.FTZ R32, R135, R32 ;  /* 0x0000002087207221 */ /* 0x000fe40000010000 */
[----:B------:R-:W-:Y:S01]  /*dc40*/  LDSM.16.MT88.4 R132, [R201+0x11800] ;  /* 0x01180000c984783b */ /* 0x000fe20000004200 */
[----:B------:R-:W-:Y:S01]  /*dc50*/  HMMA.16816.F32 R20, R36, R18, R20 ;  /* 0x000000122414723c */ /* 0x000fe20000001814 */
[----:B------:R-:W-:Y:S02]  /*dc60*/  FADD.FTZ R89, R141, R32 ;  /* 0x000000208d597221 */ /* 0x000fe40000010000 */
[----:B------:R-:W3:Y:S01]  /*dc70*/  LDSM.16.MT88.4 R16, [R205+0x6000] ;  /* 0x00600000cd10783b */ /* 0x000ee20000004200 */
[----:B------:R-:W4:Y:S01]  /*dc80*/  MUFU.EX2 R84, R84 ;  /* 0x0000005400547308 */ /* 0x000f220000000800 */
[----:B------:R-:W-:-:S03]  /*dc90*/  FADD.FTZ R89, R138, R89 ;  /* 0x000000598a597221 */ /* 0x000fc60000010000 */
[C---:B------:R-:W-:Y:S01]  /*dca0*/  HMMA.16816.F32 R28, R36.reuse, R34, R28 ;  /* 0x00000022241c723c */ /* 0x040fe2000000181c */
[----:B------:R-:W5:Y:S01]  /*dcb0*/  LDSM.16.MT88.4 R32, [R0+0x10800] ;  /* 0x010800000020783b */ /* 0x000f620000004200 */
[----:B------:R-:W-:Y:S01]  /*dcc0*/  FADD.FTZ R140, R140, R89 ;  /* 0x000000598c8c7221 */ /* 0x000fe20000010000 */
[----:B------:R-:W-:Y:S01]  /*dcd0*/  FADD.FTZ R89, R79, R152 ;  /* 0x000000984f597221 */ /* 0x000fe20000010000 */
[----:B------:R-:W-:Y:S02]  /*dce0*/  MUFU.EX2 R86, R86 ;  /* 0x0000005600567308 */ /* 0x000fe40000000800 */
[----:B------:R-:W-:Y:S01]  /*dcf0*/  FADD.FTZ R143, R143, R140 ;  /* 0x0000008c8f8f7221 */ /* 0x000fe20000010000 */
[----:B------:R-:W-:Y:S01]  /*dd00*/  FADD.FTZ R89, R154, R89 ;  /* 0x000000599a597221 */ /* 0x000fe20000010000 */
[----:B------:R-:W-:Y:S01]  /*dd10*/  HMMA.16816.F32 R4, R36, R26, R4 ;  /* 0x0000001a2404723c */ /* 0x000fe20000001804 */
[----:B------:R-:W5:Y:S01]  /*dd20*/  LDSM.16.MT88.4 R24, [R201+0x10800] ;  /* 0x01080000c918783b */ /* 0x000f620000004200 */
[----:B------:R-:W-:Y:S01]  /*dd30*/  FADD.FTZ R146, R146, R143 ;  /* 0x0000008f92927221 */ /* 0x000fe20000010000 */
[----:B------:R-:W-:Y:S01]  /*dd40*/  FADD.FTZ R156, R156, R89 ;  /* 0x000000599c9c7221 */ /* 0x000fe20000010000 */
[----:B------:R-:W-:Y:S01]  /*dd50*/  MUFU.EX2 R79, R181 ;  /* 0x000000b5004f7308 */ /* 0x000fe20000000800 */
[----:B------:R-:W-:Y:S01]  /*dd60*/  LDSM.16.MT88.4 R140, [R0+0x11800] ;  /* 0x01180000008c783b */ /* 0x000fe20000004200 */
[----:B------:R-:W-:Y:S01]  /*dd70*/  FADD.FTZ R149, R149, R146 ;  /* 0x0000009295957221 */ /* 0x000fe20000010000 */
[----:B------:R-:W-:-:S03]  /*dd80*/  FADD.FTZ R157, R157, R156 ;  /* 0x0000009c9d9d7221 */ /* 0x000fc60000010000 */
[----:B------:R-:W-:Y:S01]  /*dd90*/  FADD.FTZ R148, R148, R149 ;  /* 0x0000009594947221 */ /* 0x000fe20000010000 */
[----:B------:R-:W-:-:S03]  /*dda0*/  FADD.FTZ R44, R44, R157 ;  /* 0x0000009d2c2c7221 */ /* 0x000fc60000010000 */
[----:B------:R-:W-:Y:S01]  /*ddb0*/  FADD.FTZ R151, R151, R148 ;  /* 0x0000009497977221 */ /* 0x000fe20000010000 */
[----:B------:R-:W-:Y:S01]  /*ddc0*/  FADD.FTZ R73, R73, R44 ;  /* 0x0000002c49497221 */ /* 0x000fe20000010000 */
[----:B------:R-:W-:Y:S02]  /*ddd0*/  FFMA.FTZ R44, R175, UR4, -R192 ;  /* 0x00000004af2c7c23 */ /* 0x000fe400080108c0 */
[----:B------:R-:W-:Y:S01]  /*dde0*/  FADD.FTZ R76, R76, R151 ;  /* 0x000000974c4c7221 */ /* 0x000fe20000010000 */
[----:B------:R-:W-:-:S03]  /*ddf0*/  FADD.FTZ R72, R72, R73 ;  /* 0x0000004948487221 */ /* 0x000fc60000010000 */
[----:B------:R-:W-:Y:S01]  /*de00*/  FADD.FTZ R77, R77, R76 ;  /* 0x0000004c4d4d7221 */ /* 0x000fe20000010000 */
[----:B------:R-:W-:Y:S01]  /*de10*/  FADD.FTZ R72, R75, R72 ;  /* 0x000000484b487221 */ /* 0x000fe20000010000 */
[----:B------:R-:W-:Y:S01]  /*de20*/  FFMA.FTZ R76, R82, UR4, -R192 ;  /* 0x00000004524c7c23 */ /* 0x000fe200080108c0 */
[----:B------:R-:W-:Y:S01]  /*de30*/  MUFU.EX2 R44, R44 ;  /* 0x0000002c002c7308 */ /* 0x000fe20000000800 */
[----:B------:R-:W-:Y:S01]  /*de40*/  FADD.FTZ R78, R78, R77 ;  /* 0x0000004d4e4e7221 */ /* 0x000fe20000010000 */
[C---:B---3--:R-:W-:Y:S06]  /*de50*/  HMMA.16816.F32 R68, R36.reuse, R16, R68 ;  /* 0x000000102444723c */ /* 0x048fec0000001844 */
[----:B------:R-:W-:Y:S02]  /*de60*/  MUFU.EX2 R76, R76 ;  /* 0x0000004c004c7308 */ /* 0x000fe40000000800 */
[----:B------:R-:W-:Y:S01]  /*de70*/  HMMA.16816.F32 R8, R36, R18, R8 ;  /* 0x000000122408723c */ /* 0x000fe20000001808 */
[----:B--2---:R-:W-:Y:S01]  /*de80*/  F2FP.F16.F32.PACK_AB R36, R40, R41 ;  /* 0x000000292824723e */ /* 0x004fe200000000ff */
[----:B------:R-:W2:Y:S01]  /*de90*/  LDSM.16.MT88.4 R16, [R204+0x6800] ;  /* 0x00680000cc10783b */ /* 0x000ea20000004200 */
[----:B-1----:R-:W-:-:S02]  /*dea0*/  F2FP.F16.F32.PACK_AB R37, R85, R2 ;  /* 0x000000025525723e */ /* 0x002fc400000000ff */
[----:B------:R-:W-:Y:S02]  /*deb0*/  F2FP.F16.F32.PACK_AB R38, R43, R42 ;  /* 0x0000002a2b26723e */ /* 0x000fe400000000ff */
[----:B----4-:R-:W-:-:S07]  /*dec0*/  F2FP.F16.F32.PACK_AB R39, R87, R84 ;  /* 0x000000545727723e */ /* 0x010fce00000000ff */
[----:B-----5:R-:W-:Y:S01]  /*ded0*/  HMMA.16816.F32 R48, R36, R32, R48 ;  /* 0x000000202430723c */ /* 0x020fe20000001830 */
[----:B------:R-:W-:Y:S01]  /*dee0*/  FADD.FTZ R33, R45, R78 ;  /* 0x0000004e2d217221 */ /* 0x000fe20000010000 */
[----:B------:R-:W-:-:S03]  /*def0*/  FFMA.FTZ R45, R83, UR4, -R192 ;  /* 0x00000004532d7c23 */ /* 0x000fc600080108c0 */
[----:B------:R-:W-:-:S03]  /*df00*/  FADD.FTZ R64, R64, R33 ;  /* 0x0000002140407221 */ /* 0x000fc60000010000 */
[C---:B------:R-:W-:Y:S01]  /*df10*/  HMMA.16816.F32 R12, R36.reuse, R24, R12 ;  /* 0x00000018240c723c */ /* 0x040fe2000000180c */
[----:B------:R-:W-:Y:S01]  /*df20*/  FADD.FTZ R65, R65, R64 ;  /* 0x0000004041417221 */ /* 0x000fe20000010000 */
[----:B------:R-:W-:Y:S03]  /*df30*/  MUFU.EX2 R45, R45 ;  /* 0x0000002d002d7308 */ /* 0x000fe60000000800 */
[----:B------:R-:W-:Y:S01]  /*df40*/  FADD.FTZ R66, R66, R65 ;  /* 0x0000004142427221 */ /* 0x000fe20000010000 */
[----:B------:R-:W-:Y:S02]  /*df50*/  FADD.FTZ R65, R47, R72 ;  /* 0x000000482f417221 */ /* 0x000fe40000010000 */
[----:B------:R-:W-:Y:S01]  /*df60*/  HMMA.16816.F32 R20, R36, R26, R20 ;  /* 0x0000001a2414723c */ /* 0x000fe20000001814 */
[----:B------:R-:W-:Y:S01]  /*df70*/  FADD.FTZ R67, R67, R66 ;  /* 0x0000004243437221 */ /* 0x000fe20000010000 */
[----:B------:R-:W-:Y:S01]  /*df80*/  FADD.FTZ R65, R54, R65 ;  /* 0x0000004136417221 */ /* 0x000fe20000010000 */
[----:B------:R-:W1:Y:S01]  /*df90*/  LDSM.16.MT88.4 R24, [R205+0x6800] ;  /* 0x00680000cd18783b */ /* 0x000e620000004200 */
[----:B------:R-:W-:Y:S01]  /*dfa0*/  MUFU.EX2 R47, R180 ;  /* 0x000000b4002f7308 */ /* 0x000fe20000000800 */
[----:B------:R-:W-:Y:S01]  /*dfb0*/  FADD.FTZ R46, R46, R67 ;  /* 0x000000432e2e7221 */ /* 0x000fe20000010000 */
[----:B------:R-:W-:-:S02]  /*dfc0*/  FADD.FTZ R60, R60, R65 ;  /* 0x000000413c3c7221 */ /* 0x000fc40000010000 */
[C---:B------:R-:W-:Y:S01]  /*dfd0*/  HMMA.16816.F32 R4, R36.reuse, R34, R4 ;  /* 0x000000222404723c */ /* 0x040fe20000001804 */
[----:B------:R-:W-:Y:S01]  /*dfe0*/  FADD.FTZ R53, R53, R46 ;  /* 0x0000002e35357221 */ /* 0x000fe20000010000 */
[----:B------:R-:W-:Y:S01]  /*dff0*/  FADD.FTZ R61, R61, R60 ;  /* 0x0000003c3d3d7221 */ /* 0x000fe20000010000 */
[----:B------:R-:W3:Y:S01]  /*e000*/  LDSM.16.MT88.4 R32, [R201+0x11000] ;  /* 0x01100000c920783b */ /* 0x000ee20000004200 */
[----:B------:R-:W-:Y:S01]  /*e010*/  FFMA.FTZ R46, R182, UR4, -R197 ;  /* 0x00000004b62e7c23 */ /* 0x000fe200080108c5 */
[----:B------:R-:W-:Y:S01]  /*e020*/  FADD.FTZ R52, R52, R53 ;  /* 0x0000003534347221 */ /* 0x000fe20000010000 */
[----:B------:R-:W-:Y:S01]  /*e030*/  FADD.FTZ R158, R158, R61 ;  /* 0x0000003d9e9e7221 */ /* 0x000fe20000010000 */
[--C-:B------:R-:W-:Y:S01]  /*e040*/  FFMA.FTZ R53, R185, UR4, -R197.reuse ;  /* 0x00000004b9357c23 */ /* 0x100fe200080108c5 */
[----:B--2---:R-:W-:Y:S01]  /*e050*/  HMMA.16816.F32 R56, R36, R16, R56 ;  /* 0x000000102438723c */ /* 0x004fe20000001838 */
[----:B------:R-:W-:Y:S01]  /*e060*/  FADD.FTZ R55, R55, R52 ;  /* 0x0000003437377221 */ /* 0x000fe20000010000 */
[----:B------:R-:W-:Y:S01]  /*e070*/  FADD.FTZ R161, R161, R158 ;  /* 0x0000009ea1a17221 */ /* 0x000fe20000010000 */
[----:B------:R-:W-:Y:S01]  /*e080*/  FFMA.FTZ R52, R187, UR4, -R197 ;  /* 0x00000004bb347c23 */ /* 0x000fe200080108c5 */
[----:B------:R-:W-:Y:S01]  /*e090*/  MUFU.EX2 R46, R46 ;  /* 0x0000002e002e7308 */ /* 0x000fe20000000800 */
[----:B------:R-:W-:Y:S01]  /*e0a0*/  FADD.FTZ R62, R62, R55 ;  /* 0x000000373e3e7221 */ /* 0x000fe20000010000 */
[----:B------:R-:W-:-:S02]  /*e0b0*/  FADD.FTZ R162, R162, R161 ;  /* 0x000000a1a2a27221 */ /* 0x000fc40000010000 */
[----:B------:R-:W-:Y:S01]  /*e0c0*/  HMMA.16816.F32 R28, R36, R18, R28 ;  /* 0x00000012241c723c */ /* 0x000fe2000000181c */
[----:B------:R-:W-:Y:S01]  /*e0d0*/  FADD.FTZ R63, R63, R62 ;  /* 0x0000003e3f3f7221 */ /* 0x000fe20000010000 */
[----:B------:R-:W-:Y:S01]  /*e0e0*/  FADD.FTZ R163, R163, R162 ;  /* 0x000000a2a3a37221 */ /* 0x000fe20000010000 */
[----:B------:R2:W4:Y:S01]  /*e0f0*/  LDSM.16.MT88.4 R16, [R0+0x11000] ;  /* 0x011000000010783b */ /* 0x0005220000004200 */
[----:B------:R-:W5:Y:S01]  /*e100*/  MUFU.EX2 R53, R53 ;  /* 0x0000003500357308 */ /* 0x000f620000000800 */
[----:B------:R-:W-:Y:S01]  /*e110*/  FADD.FTZ R74, R74, R63 ;  /* 0x0000003f4a4a7221 */ /* 0x000fe20000010000 */
[----:B------:R-:W-:-:S03]  /*e120*/  FADD.FTZ R130, R130, R163 ;  /* 0x000000a382827221 */ /* 0x000fc60000010000 */
[----:B------:R-:W-:Y:S01]  /*e130*/  FADD.FTZ R159, R159, R74 ;  /* 0x0000004a9f9f7221 */ /* 0x000fe20000010000 */
[----:B------:R-:W-:Y:S02]  /*e140*/  FADD.FTZ R131, R131, R130 ;  /* 0x0000008283837221 */ /* 0x000fe40000010000 */
[----:B------:R-:W2:Y:S01]  /*e150*/  MUFU.EX2 R52, R52 ;  /* 0x0000003400347308 */ /* 0x000ea20000000800 */
[----:B------:R-:W-:Y:S01]  /*e160*/  FADD.FTZ R128, R128, R159 ;  /* 0x0000009f80807221 */ /* 0x000fe20000010000 */
[----:B------:R-:W-:Y:S01]  /*e170*/  FADD.FTZ R126, R126, R131 ;  /* 0x000000837e7e7221 */ /* 0x000fe20000010000 */
[----:B------:R-:W-:Y:S02]  /*e180*/  LDSM.16.MT88.4 R156, [R204+0x7800] ;  /* 0x00780000cc9c783b */ /* 0x000fe40000004200 */
[----:B------:R-:W-:Y:S01]  /*e190*/  FADD.FTZ R129, R129, R128 ;  /* 0x0000008081817221 */ /* 0x000fe20000010000 */
[----:B------:R-:W-:Y:S01]  /*e1a0*/  FADD.FTZ R127, R127, R126 ;  /* 0x0000007e7f7f7221 */ /* 0x000fe20000010000 */
[----:B-1----:R-:W-:Y:S02]  /*e1b0*/  HMMA.16816.F32 R68, R36, R24, R68 ;  /* 0x000000182444723c */ /* 0x002fe40000001844 */
[----:B------:R-:W-:Y:S01]  /*e1c0*/  FADD.FTZ R124, R124, R129 ;  /* 0x000000817c7c7221 */ /* 0x000fe20000010000 */
[----:B------:R-:W-:Y:S01]  /*e1d0*/  FADD.FTZ R122, R122, R127 ;  /* 0x0000007f7a7a7221 */ /* 0x000fe20000010000 */
[----:B-----5:R-:W-:-:S02]  /*e1e0*/  F2FP.F16.F32.PACK_AB R152, R53, R46 ;  /* 0x0000002e3598723e */ /* 0x020fc400000000ff */
[----:B------:R-:W-:Y:S01]  /*e1f0*/  FADD.FTZ R125, R125, R124 ;  /* 0x0000007c7d7d7221 */ /* 0x000fe20000010000 */
[----:B------:R-:W-:Y:S01]  /*e200*/  FADD.FTZ R123, R123, R122 ;  /* 0x0000007a7b7b7221 */ /* 0x000fe20000010000 */
[----:B------:R-:W-:Y:S01]  /*e210*/  HMMA.16816.F32 R8, R36, R26, R8 ;  /* 0x0000001a2408723c */ /* 0x000fe20000001808 */
[----:B------:R-:W-:Y:S01]  /*e220*/  F2FP.F16.F32.PACK_AB R36, R81, R80 ;  /* 0x000000505124723e */ /* 0x000fe200000000ff */
[----:B------:R-:W-:Y:S01]  /*e230*/  FADD.FTZ R120, R120, R125 ;  /* 0x0000007d78787221 */ /* 0x000fe20000010000 */
[----:B------:R-:W-:Y:S01]  /*e240*/  FADD.FTZ R118, R118, R123 ;  /* 0x0000007b76767221 */ /* 0x000fe20000010000 */
[----:B------:R-:W-:Y:S01]  /*e250*/  F2FP.F16.F32.PACK_AB R37, R45, R76 ;  /* 0x0000004c2d25723e */ /* 0x000fe200000000ff */
[----:B------:R-:W1:Y:S01]  /*e260*/  LDSM.16.MT88.4 R24, [R204+0x7000] ;  /* 0x00700000cc18783b */ /* 0x000e620000004200 */
[----:B------:R-:W-:Y:S01]  /*e270*/  FADD.FTZ R121, R121, R120 ;  /* 0x0000007879797221 */ /* 0x000fe20000010000 */
[----:B------:R-:W-:Y:S01]  /*e280*/  FADD.FTZ R119, R119, R118 ;  /* 0x0000007677777221 */ /* 0x000fe20000010000 */
[----:B------:R-:W-:-:S02]  /*e290*/  F2FP.F16.F32.PACK_AB R38, R79, R86 ;  /* 0x000000564f26723e */ /* 0x000fc400000000ff */
[----:B------:R-:W-:Y:S01]  /*e2a0*/  FADD.FTZ R116, R116, R121 ;  /* 0x0000007974747221 */ /* 0x000fe20000010000 */
[----:B------:R-:W-:Y:S01]  /*e2b0*/  FADD.FTZ R114, R114, R119 ;  /* 0x0000007772727221 */ /* 0x000fe20000010000 */
[----:B------:R-:W-:Y:S02]  /*e2c0*/  F2FP.F16.F32.PACK_AB R39, R47, R44 ;  /* 0x0000002c2f27723e */ /* 0x000fe400000000ff */
[----:B------:R-:W-:Y:S01]  /*e2d0*/  FADD.FTZ R117, R117, R116 ;  /* 0x0000007475757221 */ /* 0x000fe20000010000 */
[----:B------:R-:W-:Y:S01]  /*e2e0*/  FADD.FTZ R115, R115, R114 ;  /* 0x0000007273737221 */ /* 0x000fe20000010000 */
[----:B--2---:R-:W-:Y:S02]  /*e2f0*/  F2FP.F16.F32.PACK_AB R154, R247, R52 ;  /* 0x00000034f79a723e */ /* 0x004fe400000000ff */
[----:B------:R-:W-:Y:S01]  /*e300*/  FADD.FTZ R112, R112, R117 ;  /* 0x0000007570707221 */ /* 0x000fe20000010000 */
[----:B------:R-:W-:Y:S01]  /*e310*/  FADD.FTZ R110, R110, R115 ;  /* 0x000000736e6e7221 */ /* 0x000fe20000010000 */
[----:B---3--:R-:W-:Y:S01]  /*e320*/  HMMA.16816.F32 R12, R36, R32, R12 ;  /* 0x00000020240c723c */ /* 0x008fe2000000180c */
[----:B------:R-:W-:Y:S01]  /*e330*/  MOV R0, R199 ;  /* 0x000000c700007202 */ /* 0x000fe20000000f00 */
        /* <DEDUP_REMOVED lines=11> */
[----:B----4-:R-:W-:Y:S01]  /*e3f0*/  HMMA.16816.F32 R48, R36, R16, R48 ;  /* 0x000000102430723c */ /* 0x010fe20000001830 */
[----:B------:R-:W-:Y:S01]  /*e400*/  FFMA.FTZ R16, R183, UR4, -R192 ;  /* 0x00000004b7107c23 */ /* 0x000fe200080108c0 */
[----:B------:R-:W-:Y:S01]  /*e410*/  FADD.FTZ R105, R105, R104 ;  /* 0x0000006869697221 */ /* 0x000fe20000010000 */
[----:B------:R-:W-:Y:S01]  /*e420*/  FADD.FTZ R102, R103, R102 ;  /* 0x0000006667667221 */ /* 0x000fe20000010000 */
[----:B------:R-:W-:-:S02]  /*e430*/  FFMA.FTZ R17, R184, UR4, -R192 ;  /* 0x00000004b8117c23 */ /* 0x000fc400080108c0 */
        /* <DEDUP_REMOVED lines=16> */
[C---:B------:R-:W-:Y:S02]  /*e540*/  HMMA.16816.F32 R28, R36.reuse, R26, R28 ;  /* 0x0000001a241c723c */ /* 0x040fe4000000181c */
[----:B------:R-:W-:Y:S01]  /*e550*/  FADD.FTZ R92, R93, R92 ;  /* 0x0000005c5d5c7221 */ /* 0x000fe20000010000 */
[----:B------:R-:W-:Y:S01]  /*e560*/  FADD.FTZ R85, R85, R2 ;  /* 0x0000000255557221 */ /* 0x000fe20000010000 */
[----:B------:R-:W-:Y:S01]  /*e570*/  MOV R2, R200 ;  /* 0x000000c800027202 */ /* 0x000fe20000000f00 */
        /* <DEDUP_REMOVED lines=28> */
[----:B------:R-:W-:-:S04]  /*e740*/  FADD.FTZ R52, R52, R53 ;  /* 0x0000003534347221 */ /* 0x000fc80000010000 */
[----:B------:R-:W-:Y:S02]  /*e750*/  FADD.FTZ R247, R247, R52 ;  /* 0x00000034f7f77221 */ /* 0x000fe40000010000 */
[C---:B------:R-:W-:Y:S08]  /*e760*/  HMMA.16816.F32 R144, R152.reuse, R156, R56 ;  /* 0x0000009c9890723c */ /* 0x040ff00000001838 */
[C---:B------:R-:W-:Y:S08]  /*e770*/  HMMA.16816.F32 R132, R152.reuse, R134, R20 ;  /* 0x000000869884723c */ /* 0x040ff00000001814 */
[C---:B------:R-:W-:Y:S08]  /*e780*/  HMMA.16816.F32 R140, R152.reuse, R142, R4 ;  /* 0x0000008e988c723c */ /* 0x040ff00000001804 */
[C---:B------:R-:W-:Y:S08]  /*e790*/  HMMA.16816.F32 R156, R152.reuse, R158, R28 ;  /* 0x0000009e989c723c */ /* 0x040ff0000000181c */
[C---:B---3--:R-:W-:Y:S08]  /*e7a0*/  HMMA.16816.F32 R148, R152.reuse, R204, R68 ;  /* 0x000000cc9894723c */ /* 0x048ff00000001844 */
[----:B------:R-:W-:-:S15]  /*e7b0*/  HMMA.16816.F32 R152, R152, R206, R8 ;  /* 0x000000ce9898723c */ /* 0x000fde0000001808 */
[----:B------:R-:W-:-:S05]  /*e7c0*/  NOP ;  /* 0x0000000000007918 */ /* 0x000fca0000000000 */
.L_x_1994:
[----:B------:R-:W-:-:S13]  /*e7d0*/  ISETP.GE.AND P1, PT, R237, RZ, PT ;  /* 0x000000ffed00720c */ /* 0x000fda0003f26270 */
[----:B------:R-:W-:Y:S05]  /*e7e0*/  @!P1 BRA `(.L_x_2000) ;  /* 0x0000004c00c49947 */ /* 0x000fea0003800000 */
[----:B------:R-:W1:Y:S01]  /*e7f0*/  S2UR UR10, SR_CgaCtaId ;  /* 0x00000000000a79c3 */ /* 0x000e620000008800 */
[----:B------:R-:W-:Y:S01]  /*e800*/  IMAD.SHL.U32 R3, R227, 0x40, RZ ;  /* 0x00000040e3037824 */ /* 0x000fe200078e00ff */
[----:B------:R-:W-:Y:S01]  /*e810*/  UISETP.NE.U32.AND UP0, UPT, UR8, URZ, UPT ;  /* 0x000000ff0800728c */ /* 0x000fe2000bf05070 */
[----:B------:R-:W-:Y:S01]  /*e820*/  MOV R224, 0x20 ;  /* 0x0000002000e07802 */ /* 0x000fe20000000f00 */
[----:B------:R-:W-:Y:S01]  /*e830*/  IMAD.MOV.U32 R165, RZ, RZ, R2 ;  /* 0x000000ffffa57224 */ /* 0x000fe200078e0002 */
[C---:B------:R-:W-:Y:S01]  /*e840*/  LEA R238, R237.reuse, 0x100, 0x8 ;  /* 0x00000100edee7811 */ /* 0x040fe200078e40ff */
[----:B------:R-:W-:Y:S01]  /*e850*/  UISETP.NE.AND.EX UP0, UPT, UR9, URZ, UPT, UP0 ;  /* 0x000000ff0900728c */ /* 0x000fe2000bf05300 */
[----:B------:R-:W-:Y:S01]  /*e860*/  LOP3.LUT R226, R214, 0x200, R3, 0xf8, !PT ;  /* 0x00000200d6e27812 */ /* 0x000fe200078ef803 */
[----:B------:R-:W-:Y:S01]  /*e870*/  IMAD.MOV.U32 R3, RZ, RZ, R0 ;  /* 0x000000ffff037224 */ /* 0x000fe200078e0000 */
[----:B------:R-:W-:Y:S01]  /*e880*/  SEL R225, R224, 0xffffffe0, !P4 ;  /* 0xffffffe0e0e17807 */ /* 0x000fe20006000000 */
[----:B------:R-:W-:Y:S01]  /*e890*/  VIADD R237, R237, 0x1 ;  /* 0x00000001eded7836 */ /* 0x000fe20000000000 */
[----:B------:R-:W-:Y:S01]  /*e8a0*/  LEA R226, R226, UR5, 0x1 ;  /* 0x00000005e2e27c11 */ /* 0x000fe2000f8e08ff */
[----:B------:R-:W-:Y:S01]  /*e8b0*/  IMAD.MOV.U32 R239, RZ, RZ, RZ ;  /* 0x000000ffffef7224 */ /* 0x000fe200078e00ff */
[----:B------:R-:W-:Y:S01]  /*e8c0*/  PLOP3.LUT P1, PT, PT, PT, UP0, 0x80, 0x8 ;  /* 0x000000000008781c */ /* 0x000fe20003f2f008 */
[----:B------:R-:W-:Y:S01]  /*e8d0*/  UMOV UR11, 0x400 ;  /* 0x00000400000b7882 */ /* 0x000fe20000000000 */
[----:B------:R-:W-:Y:S01]  /*e8e0*/  IADD3 R225, PT, PT, R225, R226, RZ ;  /* 0x000000e2e1e17210 */ /* 0x000fe20007ffe0ff */
[C---:B------:R-:W-:Y:S01]  /*e8f0*/  VIADD R243, R226.reuse, 0xa000 ;  /* 0x0000a000e2f37836 */ /* 0x040fe20000000000 */
[----:B------:R-:W-:Y:S01]  /*e900*/  IADD3 R242, PT, PT, R226, 0xa040, RZ ;  /* 0x0000a040e2f27810 */ /* 0x000fe20007ffe0ff */
[----:B------:R-:W2:Y:S01]  /*e910*/  LDCU UR4, c[0x0][0x45c] ;  /* 0x00008b80ff0477ac */ /* 0x000ea20008000800 */
[----:B------:R-:W3:Y:S01]  /*e920*/  LDCU.64 UR6, c[0x0][0x3a0] ;  /* 0x00007400ff0677ac */ /* 0x000ee20008000a00 */
[----:B------:R-:W4:Y:S01]  /*e930*/  LDCU.64 UR8, c[0x0][0x3a8] ;  /* 0x00007500ff0877ac */ /* 0x000f220008000a00 */
[----:B-1----:R-:W-:-:S12]  /*e940*/  ULEA UR5, UR10, UR11, 0x18 ;  /* 0x0000000b0a057291 */ /* 0x002fd8000f8ec0ff */
.L_x_2004:
[----:B------:R-:W-:Y:S01]  /*e950*/  @!P1 IADD3 R5, P0, PT, RZ, -R239, RZ ;  /* 0x800000efff059210 */ /* 0x000fe20007f1e0ff */
[----:B------:R-:W1:Y:S01]  /*e960*/  @!P1 LDC R52, c[0x0][0x3c0] ;  /* 0x0000f000ff349b82 */ /* 0x000e620000000800 */
[----:B------:R-:W-:Y:S07]  /*e970*/  DEPBAR.LE SB0, 0x0 ;  /* 0x000080000000791a */ /* 0x000fee0000000000 */
[----:B------:R-:W2:Y:S08]  /*e980*/  LDC R55, c[0x0][0x3c4] ;  /* 0x0000f100ff377b82 */ /* 0x000eb00000000800 */
[----:B------:R-:W-:Y:S01]  /*e990*/  BAR.SYNC.DEFER_BLOCKING 0x0 ;  /* 0x0000000000007b1d */ /* 0x000fe20000010000 */
[----:B------:R-:W-:Y:S02]  /*e9a0*/  IMAD.SHL.U32 R57, R227, 0x8, RZ ;  /* 0x00000008e3397824 */ /* 0x000fe400078e00ff */
[----:B------:R-:W-:Y:S02]  /*e9b0*/  IMAD.MOV.U32 R2, RZ, RZ, R234 ;  /* 0x000000ffff027224 */ /* 0x000fe400078e00ea */
[----:B------:R-:W-:Y:S01]  /*e9c0*/  IMAD.MOV.U32 R0, RZ, RZ, R235 ;  /* 0x000000ffff007224 */ /* 0x000fe200078e00eb */
[----:B------:R-:W-:Y:S04]  /*e9d0*/  LOP3.LUT R54, R57, 0x1f8, RZ, 0xc0, !PT ;  /* 0x000001f839367812 */ /* 0x000fe800078ec0ff */
[----:B------:R-:W-:Y:S01]  /*e9e0*/  LOP3.LUT R54, R54, 0x38, R227, 0x78, !PT ;  /* 0x0000003836367812 */ /* 0x000fe200078e78e3 */
[----:B-1----:R-:W-:Y:S04]  /*e9f0*/  @!P1 IMAD.SHL.U32 R4, R52, 0x100, RZ ;  /* 0x0000010034049824 */ /* 0x002fe800078e00ff */
[----:B------:R-:W-:Y:S05]  /*ea00*/  @!P1 IMAD.X R4, RZ, RZ, ~R4, P0 ;  /* 0x000000ffff049224 */ /* 0x000fea00000e0e04 */
[----:B------:R-:W-:Y:S04]  /*ea10*/  @!P1 SHF.R.S64 R5, R5, 0x1f, R4 ;  /* 0x0000001f05059819 */ /* 0x000fe80000001004 */
[----:B------:R-:W-:Y:S04]  /*ea20*/  @!P1 IADD3 R234, P0, PT, R234, R5, RZ ;  /* 0x00000005eaea9210 */ /* 0x000fe80007f1e0ff */
[----:B------:R-:W-:Y:S01]  /*ea30*/  @!P1 LEA.HI.X.SX32 R235, R4, R235, 0x1, P0 ;  /* 0x000000eb04eb9211 */ /* 0x000fe200000f0eff */
[----:B--2---:R-:W-:Y:S08]  /*ea40*/  @!P1 BRA `(.L_x_2001) ;  /* 0x0000000000f49947 */ /* 0x004ff00003800000 */
[----:B------:R-:W1:Y:S01]  /*ea50*/  LDC R5, c[0x0][0x4f0] ;  /* 0x00013c00ff057b82 */ /* 0x000e620000000800 */
[----:B------:R-:W-:Y:S07]  /*ea60*/  IABS R10, R238 ;  /* 0x000000ee000a7213 */ /* 0x000fee0000000000 */
[----:B------:R-:W2:Y:S01]  /*ea70*/  LDC.64 R52, c[0x0][0x3c0] ;  /* 0x0000f000ff347b82 */ /* 0x000ea20000000a00 */
[-C--:B-1----:R-:W-:Y:S04]  /*ea80*/  IABS R4, R5.reuse ;  /* 0x0000000500047213 */ /* 0x082fe80000000000 */
[----:B------:R-:W1:Y:S10]  /*ea90*/  I2F.RP R9, R4 ;  /* 0x0000000400097306 */ /* 0x000e740000209400 */
[----:B-1----:R-:W1:Y:S02]  /*eaa0*/  MUFU.RCP R6, R9 ;  /* 0x0000000900067308 */ /* 0x002e640000001000 */
[----:B-1----:R-:W-:Y:S02]  /*eab0*/  VIADD R12, R6, 0xffffffe ;  /* 0x0ffffffe060c7836 */ /* 0x002fe40000000000 */
[----:B------:R-:W-:Y:S06]  /*eac0*/  VIADD R6, R238, 0xffffff00 ;  /* 0xffffff00ee067836 */ /* 0x000fec0000000000 */
[----:B------:R-:W1:Y:S01]  /*ead0*/  F2I.FTZ.U32.TRUNC.NTZ R13, R12 ;  /* 0x0000000c000d7305 */ /* 0x000e62000021f000 */
[----:B------:R-:W-:Y:S02]  /*eae0*/  IABS R8, R6 ;  /* 0x0000000600087213 */ /* 0x000fe40000000000 */
[----:B------:R-:W-:Y:S04]  /*eaf0*/  LOP3.LUT R6, R6, R5, RZ, 0x3c, !PT ;  /* 0x0000000506067212 */ /* 0x000fe800078e3cff */
[----:B------:R-:W-:Y:S01]  /*eb00*/  ISETP.GE.AND P0, PT, R6, RZ, PT ;  /* 0x000000ff0600720c */ /* 0x000fe20003f06270 */
        /* <DEDUP_REMOVED lines=42> */
[C---:B----4-:R-:W-:Y:S01]  /*edb0*/  IMAD.WIDE.U32 R8, R7.reuse, UR8, R8 ;  /* 0x0000000807087c25 */ /* 0x050fe2000f8e0008 */
[----:B------:R-:W-:Y:S02]  /*edc0*/  SHF.R.S32.HI R4, RZ, 0x1f, R7 ;  /* 0x0000001fff047819 */ /* 0x000fe40000011407 */
[----:B------:R-:W-:Y:S03]  /*edd0*/  LEA R234, P0, R8, R2, 0x1 ;  /* 0x0000000208ea7211 */ /* 0x000fe600078008ff */
[----:B------:R-:W-:Y:S04]  /*ede0*/  IMAD R4, R4, UR8, RZ ;  /* 0x0000000804047c24 */ /* 0x000fe8000f8e02ff */
[----:B------:R-:W-:Y:S04]  /*edf0*/  IMAD R4, R7, UR9, R4 ;  /* 0x0000000907047c24 */ /* 0x000fe8000f8e0204 */
[----:B------:R-:W-:Y:S05]  /*ee00*/  IMAD.IADD R235, R9, 0x1, R4 ;  /* 0x0000000109eb7824 */ /* 0x000fea00078e0204 */
[----:B------:R-:W-:Y:S07]  /*ee10*/  LEA.HI.X R235, R8, R0, R235, 0x1, P0 ;  /* 0x0000000008eb7211 */ /* 0x000fee00000f0ceb */
.L_x_2001:
[----:B------:R-:W-:Y:S01]  /*ee20*/  IMAD.SHL.U32 R53, R52, 0x20, RZ ;  /* 0x0000002034357824 */ /* 0x000fe200078e00ff */
[----:B------:R-:W-:Y:S01]  /*ee30*/  LOP3.LUT R54, R54, 0x1e00, R57, 0xf8, !PT ;  /* 0x00001e0036367812 */ /* 0x000fe200078ef839 */
[----:B------:R-:W-:Y:S01]  /*ee40*/  IMAD.SHL.U32 R167, R227, 0x40, RZ ;  /* 0x00000040e3a77824 */ /* 0x000fe200078e00ff */
[----:B------:R-:W-:Y:S02]  /*ee50*/  SHF.L.U64.HI R52, R52, 0x5, R55 ;  /* 0x0000000534347819 */ /* 0x000fe40000010237 */
[----:B------:R-:W-:Y:S02]  /*ee60*/  IADD3 R56, P0, PT, R53, R234, RZ ;  /* 0x000000ea35387210 */ /* 0x000fe40007f1e0ff */
[----:B------:R-:W-:Y:S02]  /*ee70*/  LEA R245, R54, UR5, 0x1 ;  /* 0x0000000536f57c11 */ /* 0x000fe4000f8e08ff */
[-C--:B------:R-:W-:Y:S02]  /*ee80*/  IADD3 R58, P2, PT, R56, R53.reuse, RZ ;  /* 0x00000035383a7210 */ /* 0x080fe40007f5e0ff */
[----:B------:R-:W-:Y:S01]  /*ee90*/  LOP3.LUT R228, R57, 0x38, RZ, 0xc0, !PT ;  /* 0x0000003839e47812 */ /* 0x000fe200078ec0ff */
[----:B------:R-:W-:Y:S01]  /*eea0*/  IMAD.X R57, R52, 0x1, R235, P0 ;  /* 0x0000000134397824 */ /* 0x000fe200000e06eb */
[----:B------:R-:W-:Y:S01]  /*eeb0*/  @!PT LDS RZ, [RZ] ;  /* 0x00000000fffff984 */ /* 0x000fe20000000800 */
[----:B------:R-:W-:Y:S01]  /*eec0*/  @!PT LDS RZ, [RZ] ;  /* 0x00000000fffff984 */ /* 0x000fe20000000800 */
[----:B------:R-:W-:Y:S01]  /*eed0*/  @!PT LDS RZ, [RZ] ;  /* 0x00000000fffff984 */ /* 0x000fe20000000800 */
[----:B------:R-:W-:Y:S01]  /*eee0*/  LDGSTS.E.BYPASS.LTC128B.128 [R245+0xa000], desc[UR16][R234.64] ;  /* 0x0a000000eaf57fae */ /* 0x000fe2000b981a10 */
[-C--:B------:R-:W-:Y:S02]  /*eef0*/  IADD3 R54, P0, PT, R58, R53.reuse, RZ ;  /* 0x000000353a367210 */ /* 0x080fe40007f1e0ff */
[--C-:B------:R-:W-:Y:S02]  /*ef00*/  IMAD.X R59, R57, 0x1, R52.reuse, P2 ;  /* 0x00000001393b7824 */ /* 0x100fe400010e0634 */
[----:B------:R1:W-:Y:S01]  /*ef10*/  LDGSTS.E.BYPASS.LTC128B.128 [R245+0xa800], desc[UR16][R56.64] ;  /* 0x0a80000038f57fae */ /* 0x0003e2000b981a10 */
[-C--:B------:R-:W-:Y:S01]  /*ef20*/  IADD3 R62, P2, PT, R54, R53.reuse, RZ ;  /* 0x00000035363e7210 */ /* 0x080fe20007f5e0ff */
[--C-:B------:R-:W-:Y:S03]  /*ef30*/  IMAD.X R55, R59, 0x1, R52.reuse, P0 ;  /* 0x000000013b377824 */ /* 0x100fe600000e0634 */
        /* <DEDUP_REMOVED lines=15> */
[----:B------:R-:W-:Y:S01]  /*f030*/  LDGSTS.E.BYPASS.LTC128B.128 [R245+0xd800], desc[UR16][R66.64] ;  /* 0x0d80000042f57fae */ /* 0x000fe2000b981a10 */
[----:B------:R-:W-:Y:S02]  /*f040*/  LOP3.LUT R0, R228, 0x1c0, R167, 0xf8, !PT ;  /* 0x000001c0e4007812 */ /* 0x000fe400078ef8a7 */
[-C--:B-1----:R-:W-:Y:S01]  /*f050*/  IADD3 R56, P2, PT, R70, R53.reuse, RZ ;  /* 0x0000003546387210 */ /* 0x082fe20007f5e0ff */
[--C-:B------:R-:W-:Y:S01]  /*f060*/  IMAD.X R71, R69, 0x1, R52.reuse, P0 ;  /* 0x0000000145477824 */ /* 0x100fe200000e0634 */
[----:B------:R-:W-:Y:S01]  /*f070*/  LDGSTS.E.BYPASS.LTC128B.128 [R245+0xe000], desc[UR16][R68.64] ;  /* 0x0e00000044f57fae */ /* 0x000fe2000b981a10 */
[----:B------:R-:W-:Y:S02]  /*f080*/  LOP3.LUT R2, R167, 0x400, RZ, 0xc0, !PT ;  /* 0x00000400a7027812 */ /* 0x000fe400078ec0ff */
[-C--:B--2---:R-:W-:Y:S01]  /*f090*/  IADD3 R58, P0, PT, R56, R53.reuse, RZ ;  /* 0x00000035383a7210 */ /* 0x084fe20007f1e0ff */
[--C-:B------:R-:W-:Y:S01]  /*f0a0*/  IMAD.X R57, R71, 0x1, R52.reuse, P2 ;  /* 0x0000000147397824 */ /* 0x100fe200010e0634 */
[----:B------:R-:W-:Y:S01]  /*f0b0*/  LDGSTS.E.BYPASS.LTC128B.128 [R245+0xe800], desc[UR16][R70.64] ;  /* 0x0e80000046f57fae */ /* 0x000fe2000b981a10 */
[----:B------:R-:W-:Y:S02]  /*f0c0*/  LOP3.LUT R167, R0, 0x8, R227, 0x78, !PT ;  /* 0x0000000800a77812 */ /* 0x000fe400078e78e3 */
[-C--:B-----5:R-:W-:Y:S01]  /*f0d0*/  IADD3 R54, P2, PT, R58, R53.reuse, RZ ;  /* 0x000000353a367210 */ /* 0x0a0fe20007f5e0ff */
[----:B------:R-:W-:Y:S01]  /*f0e0*/  IMAD.X R59, R57, 0x1, R52, P0 ;  /* 0x00000001393b7824 */ /* 0x000fe200000e0634 */
[----:B------:R-:W-:Y:S01]  /*f0f0*/  LDGSTS.E.BYPASS.LTC128B.128 [R245+0xf000], desc[UR16][R56.64] ;  /* 0x0f00000038f57fae */ /* 0x000fe2000b981a10 */
[----:B------:R-:W-:Y:S01]  /*f100*/  IMAD R2, R167, 0x2, R2 ;  /* 0x00000002a7027824 */ /* 0x000fe200078e0202 */
[-C--:B---3--:R-:W-:Y:S01]  /*f110*/  IADD3 R62, P0, PT, R54, R53.reuse, RZ ;  /* 0x00000035363e7210 */ /* 0x088fe20007f1e0ff */
[--C-:B------:R-:W-:Y:S02]  /*f120*/  IMAD.X R55, R59, 0x1, R52.reuse, P2 ;  /* 0x000000013b377824 */ /* 0x100fe400010e0634 */
[----:B------:R-:W-:Y:S01]  /*f130*/  LDGSTS.E.BYPASS.LTC128B.128 [R245+0xf800], desc[UR16][R58.64] ;  /* 0x0f8000003af57fae */ /* 0x000fe2000b981a10 */
[----:B------:R-:W-:Y:S01]  /*f140*/  VIADD R167, R2, UR5 ;  /* 0x0000000502a77c36 */ /* 0x000fe20008000000 */
[-C--:B----4-:R-:W-:Y:S01]  /*f150*/  IADD3 R60, P2, PT, R62, R53.reuse, RZ ;  /* 0x000000353e3c7210 */ /* 0x090fe20007f5e0ff */
[--C-:B------:R-:W-:Y:S02]  /*f160*/  IMAD.X R63, R55, 0x1, R52.reuse, P0 ;  /* 0x00000001373f7824 */ /* 0x100fe400000e0634 */
[----:B------:R1:W-:Y:S01]  /*f170*/  LDGSTS.E.BYPASS.LTC128B.128 [R245+0x10000], desc[UR16][R54.64] ;  /* 0x1000000036f57fae */ /* 0x0003e2000b981a10 */
[----:B------:R-:W-:Y:S01]  /*f180*/  IADD3 R64, P0, PT, R60, R53, RZ ;  /* 0x000000353c407210 */ /* 0x000fe20007f1e0ff */
[--C-:B------:R-:W-:Y:S03]  /*f190*/  IMAD.X R61, R63, 0x1, R52.reuse, P2 ;  /* 0x000000013f3d7824 */ /* 0x100fe600010e0634 */
[----:B------:R-:W-:Y:S01]  /*f1a0*/  LDGSTS.E.BYPASS.LTC128B.128 [R245+0x10800], desc[UR16][R62.64] ;  /* 0x108000003ef57fae */ /* 0x000fe2000b981a10 */
[----:B------:R-:W-:Y:S01]  /*f1b0*/  ISETP.NE.AND P2, PT, R237, 0x1, PT ;  /* 0x00000001ed00780c */ /* 0x000fe20003f45270 */
[----:B------:R-:W-:Y:S03]  /*f1c0*/  IMAD.X R65, R61, 0x1, R52, P0 ;  /* 0x000000013d417824 */ /* 0x000fe600000e0634 */
[----:B------:R2:W-:Y:S01]  /*f1d0*/  LDGSTS.E.BYPASS.LTC128B.128 [R245+0x11000], desc[UR16][R60.64] ;  /* 0x110000003cf57fae */ /* 0x0005e2000b981a10 */
[C---:B------:R-:W-:Y:S04]  /*f1e0*/  LOP3.LUT P0, RZ, R227.reuse, 0x2, RZ, 0xc0, !PT ;  /* 0x00000002e3ff7812 */ /* 0x040fe8000780c0ff */
[----:B------:R3:W-:Y:S01]  /*f1f0*/  LDGSTS.E.BYPASS.LTC128B.128 [R245+0x11800], desc[UR16][R64.64] ;  /* 0x1180000040f57fae */ /* 0x0007e2000b981a10 */
[----:B------:R-:W-:Y:S02]  /*f200*/  SEL R230, R224, 0xffffffe0, !P0 ;  /* 0xffffffe0e0e67807 */ /* 0x000fe40004000000 */
[----:B------:R-:W-:Y:S02]  /*f210*/  LOP3.LUT P0, RZ, R227, 0x4, RZ, 0xc0, !PT ;  /* 0x00000004e3ff7812 */ /* 0x000fe4000780c0ff */
[----:B------:R-:W-:Y:S01]  /*f220*/  LDSM.16.M88.4 R168, [R229] ;  /* 0x00000000e5a8783b */ /* 0x000fe20000000200 */
[C---:B------:R-:W-:Y:S04]  /*f230*/  IMAD.IADD R0, R167.reuse, 0x1, R230 ;  /* 0x00000001a7007824 */ /* 0x040fe800078e02e6 */
[----:B------:R-:W4:Y:S05]  /*f240*/  LDSM.16.M88.4 R172, [R2+UR5+0x2000] ;  /* 0x0020000502ac783b */ /* 0x000f2a0008000200 */
[----:B------:R-:W5:Y:S05]  /*f250*/  LDSM.16.M88.4 R176, [R2+UR5+0x2800] ;  /* 0x0028000502b0783b */ /* 0x000f6a0008000200 */
[----:B------:R-:W1:Y:S05]  /*f260*/  LDSM.16.M88.4 R180, [R2+UR5+0x3000] ;  /* 0x0030000502b4783b */ /* 0x000e6a0008000200 */
[----:B------:R-:W0:Y:S05]  /*f270*/  LDGDEPBAR ;  /* 0x00000000000079af */ /* 0x000e2a0000000000 */
[----:B------:R-:W2:Y:S05]  /*f280*/  LDSM.16.M88.4 R184, [R2+UR5+0x3800] ;  /* 0x0038000502b8783b */ /* 0x000eaa0008000200 */
        /* <DEDUP_REMOVED lines=9> */
[C---:B-----5:R-:W-:Y:S03]  /*f320*/  HMMA.16816.F32 R12, R168.reuse, R176, RZ ;  /* 0x000000b0a80c723c */ /* 0x060fe600000018ff */
[----:B------:R-:W-:Y:S05]  /*f330*/  LDSM.16.M88.4 R104, [R2+UR5+0x8000] ;  /* 0x008000050268783b */ /* 0x000fea0008000200 */
[C---:B------:R-:W-:Y:S01]  /*f340*/  HMMA.16816.F32 R16, R168.reuse, R178, RZ ;  /* 0x000000b2a810723c */ /* 0x040fe200000018ff */
[----:B------:R-:W5:Y:S05]  /*f350*/  LDSM.16.M88.4 R176, [R2+UR5+0x7800] ;  /* 0x0078000502b0783b */ /* 0x000f6a0008000200 */
[----:B------:R-:W5:Y:S02]  /*f360*/  LDSM.16.M88.4 R112, [R2+UR5+0x8800] ;  /* 0x008800050270783b */ /* 0x000f640008000200 */
[C---:B-1----:R-:W-:Y:S03]  /*f370*/  HMMA.16816.F32 R20, R168.reuse, R180, RZ ;  /* 0x000000b4a814723c */ /* 0x042fe600000018ff */
[----:B------:R-:W1:Y:S05]  /*f380*/  LDSM.16.M88.4 R120, [R2+UR5+0x9000] ;  /* 0x009000050278783b */ /* 0x000e6a0008000200 */
[C---:B------:R-:W-:Y:S01]  /*f390*/  HMMA.16816.F32 R24, R168.reuse, R182, RZ ;  /* 0x000000b6a818723c */ /* 0x040fe200000018ff */
[----:B------:R4:W1:Y:S05]  /*f3a0*/  LDSM.16.M88.4 R128, [R2+UR5+0x9800] ;  /* 0x009800050280783b */ /* 0x00086a0008000200 */
[----:B------:R-:W-:Y:S02]  /*f3b0*/  LDSM.16.M88.4 R180, [R0+0x2800] ;  /* 0x0028000000b4783b */ /* 0x000fe40000000200 */
[C---:B--2---:R-:W-:Y:S08]  /*f3c0*/  HMMA.16816.F32 R28, R168.reuse, R184, RZ ;  /* 0x000000b8a81c723c */ /* 0x044ff000000018ff */
[C---:B------:R-:W-:Y:S01]  /*f3d0*/  HMMA.16816.F32 R32, R168.reuse, R186, RZ ;  /* 0x000000baa820723c */ /* 0x040fe200000018ff */
[----:B------:R-:W-:Y:S07]  /*f3e0*/  LDSM.16.M88.4 R184, [R0+0x3000] ;  /* 0x0030000000b8783b */ /* 0x000fee0000000200 */
[C---:B---3--:R-:W-:Y:S01]  /*f3f0*/  HMMA.16816.F32 R36, R168.reuse, R188, RZ ;  /* 0x000000bca824723c */ /* 0x048fe200000018ff */
[----:B----4-:R-:W-:Y:S05]  /*f400*/  IMAD.MOV.U32 R2, RZ, RZ, 0x40 ;  /* 0x00000040ff027424 */ /* 0x010fea00078e00ff */
[----:B------:R-:W-:Y:S02]  /*f410*/  SEL R2, R2, 0xffffffc0, !P0 ;  /* 0xffffffc002027807 */ /* 0x000fe40004000000 */
[C---:B------:R-:W-:Y:S01]  /*f420*/  HMMA.16816.F32 R40, R168.reuse, R190, RZ ;  /* 0x000000bea828723c */ /* 0x040fe200000018ff */
[----:B------:R-:W-:Y:S02]  /*f430*/  LDSM.16.M88.4 R188, [R0+0x3800] ;  /* 0x0038000000bc783b */ /* 0x000fe40000000200 */
[--C-:B------:R-:W-:Y:S05]  /*f440*/  IMAD.IADD R167, R167, 0x1, R2.reuse ;  /* 0x00000001a7a77824 */ /* 0x100fea00078e0202 */
        /* <DEDUP_REMOVED lines=12> */
[C---:B------:R-:W-:Y:S01]  /*f510*/  HMMA.16816.F32 R76, R168.reuse, R208, RZ ;  /* 0x000000d0a84c723c */ /* 0x040fe200000018ff */
[C---:B------:R-:W-:Y:S04]  /*f520*/  IMAD.IADD R209, R229.reuse, 0x1, R2 ;  /* 0x00000001e5d17824 */ /* 0x040fe800078e0202 */
[C---:B------:R-:W-:Y:S03]  /*f530*/  IMAD.IADD R212, R230.reuse, 0x1, R209 ;  /* 0x00000001e6d47824 */ /* 0x040fe600078e02d1 */
[C---:B------:R-:W-:Y:S03]  /*f540*/  HMMA.16816.F32 R80, R168.reuse, R210, RZ ;  /* 0x000000d2a850723c */ /* 0x040fe600000018ff */
[----:B------:R-:W-:Y:S05]  /*f550*/  LDSM.16.M88.4 R212, [R212] ;  /* 0x00000000d4d4783b */ /* 0x000fea0000000200 */
[C---:B------:R-:W-:Y:S01]  /*f560*/  HMMA.16816.F32 R84, R168.reuse, R172, RZ ;  /* 0x000000aca854723c */ /* 0x040fe200000018ff */
[----:B------:R-:W-:Y:S07]  /*f570*/  IMAD.IADD R172, R229, 0x1, R230 ;  /* 0x00000001e5ac7824 */ /* 0x000fee00078e02e6 */
[C---:B------:R-:W-:Y:S01]  /*f580*/  HMMA.16816.F32 R88, R168.reuse, R174, RZ ;  /* 0x000000aea858723c */ /* 0x040fe200000018ff */
[----:B------:R-:W-:Y:S07]  /*f590*/  LDSM.16.M88.4 R172, [R172] ;  /* 0x00000000acac783b */ /* 0x000fee0000000200 */
[C---:B-----5:R-:W-:Y:S08]  /*f5a0*/  HMMA.16816.F32 R92, R168.reuse, R176, RZ ;  /* 0x000000b0a85c723c */ /* 0x060ff000000018ff */
[C---:B------:R-:W-:Y:S01]  /*f5b0*/  HMMA.16816.F32 R96, R168.reuse, R178, RZ ;  /* 0x000000b2a860723c */ /* 0x040fe200000018ff */
[----:B------:R-:W2:Y:S07]  /*f5c0*/  LDSM.16.M88.4 R176, [R0+0x2000] ;  /* 0x0020000000b0783b */ /* 0x000eae0000000200 */
[C---:B------:R-:W-:Y:S08]  /*f5d0*/  HMMA.16816.F32 R100, R168.reuse, R104, RZ ;  /* 0x00000068a864723c */ /* 0x040ff000000018ff */
[C---:B------:R-:W-:Y:S08]  /*f5e0*/  HMMA.16816.F32 R104, R168.reuse, R106, RZ ;  /* 0x0000006aa868723c */ /* 0x040ff000000018ff */
[C---:B------:R-:W-:Y:S08]  /*f5f0*/  HMMA.16816.F32 R108, R168.reuse, R112, RZ ;  /* 0x00000070a86c723c */ /* 0x040ff000000018ff */
[C---:B------:R-:W-:Y:S08]  /*f600*/  HMMA.16816.F32 R112, R168.reuse, R114, RZ ;  /* 0x00000072a870723c */ /* 0x040ff000000018ff */
[C---:B-1----:R-:W-:Y:S08]  /*f610*/  HMMA.16816.F32 R116, R168.reuse, R120, RZ ;  /* 0x00000078a874723c */ /* 0x042ff000000018ff */
        /* <DEDUP_REMOVED lines=21> */
[----:B------:R-:W-:Y:S05]  /*f770*/  LDSM.16.M88.4 R196, [R209] ;  /* 0x00000000d1c4783b */ /* 0x000fea0000000200 */
[----:B------:R-:W-:Y:S02]  /*f780*/  LDSM.16.M88.4 R208, [R167+0x9800] ;  /* 0x00980000a7d0783b */ /* 0x000fe40000000200 */
        /* <DEDUP_REMOVED lines=9> */
[C---:B--2---:R-:W-:Y:S08]  /*f820*/  HMMA.16816.F32 R76, R172.reuse, R176, R76 ;  /* 0x000000b0ac4c723c */ /* 0x044ff0000000184c */
[C---:B------:R-:W-:Y:S01]  /*f830*/  HMMA.16816.F32 R80, R172.reuse, R178, R80 ;  /* 0x000000b2ac50723c */ /* 0x040fe20000001850 */
[----:B------:R2:W5:Y:S07]  /*f840*/  LDSM.16.M88.4 R176, [R0+0x8800] ;  /* 0x0088000000b0783b */ /* 0x00056e0000000200 */
[C---:B---3--:R-:W-:Y:S08]  /*f850*/  HMMA.16816.F32 R84, R172.reuse, R180, R84 ;  /* 0x000000b4ac54723c */ /* 0x048ff00000001854 */
[C---:B------:R-:W-:Y:S01]  /*f860*/  HMMA.16816.F32 R88, R172.reuse, R182, R88 ;  /* 0x000000b6ac58723c */ /* 0x040fe20000001858 */
[----:B------:R-:W3:Y:S07]  /*f870*/  LDSM.16.M88.4 R180, [R167+0x2800] ;  /* 0x00280000a7b4783b */ /* 0x000eee0000000200 */
[C---:B----4-:R-:W-:Y:S03]  /*f880*/  HMMA.16816.F32 R92, R172.reuse, R184, R92 ;  /* 0x000000b8ac5c723c */ /* 0x050fe6000000185c */
[----:B--2---:R-:W-:Y:S05]  /*f890*/  IMAD.IADD R0, R230, 0x1, R167 ;  /* 0x00000001e6007824 */ /* 0x004fea00078e02a7 */
[C---:B------:R-:W-:Y:S01]  /*f8a0*/  HMMA.16816.F32 R96, R172.reuse, R186, R96 ;  /* 0x000000baac60723c */ /* 0x040fe20000001860 */
[----:B------:R-:W2:Y:S05]  /*f8b0*/  LDSM.16.M88.4 R184, [R167+0x3000] ;  /* 0x00300000a7b8783b */ /* 0x000eaa0000000200 */
[----:B------:R-:W-:Y:S02]  /*f8c0*/  LDSM.16.M88.4 R216, [R0+0x2000] ;  /* 0x0020000000d8783b */ /* 0x000fe40000000200 */
[C---:B-1----:R-:W-:Y:S03]  /*f8d0*/  HMMA.16816.F32 R100, R172.reuse, R168, R100 ;  /* 0x000000a8ac64723c */ /* 0x042fe60000001864 */
[----:B------:R-:W-:Y:S05]  /*f8e0*/  LDSM.16.M88.4 R220, [R0+0x9000] ;  /* 0x0090000000dc783b */ /* 0x000fea0000000200 */
[C---:B------:R-:W-:Y:S01]  /*f8f0*/  HMMA.16816.F32 R104, R172.reuse, R170, R104 ;  /* 0x000000aaac68723c */ /* 0x040fe20000001868 */
[----:B------:R-:W1:Y:S07]  /*f900*/  LDSM.16.M88.4 R168, [R167+0x3800] ;  /* 0x00380000a7a8783b */ /* 0x000e6e0000000200 */
[C---:B-----5:R-:W-:Y:S08]  /*f910*/  HMMA.16816.F32 R108, R172.reuse, R176, R108 ;  /* 0x000000b0ac6c723c */ /* 0x060ff0000000186c */
[C---:B------:R-:W-:Y:S01]  /*f920*/  HMMA.16816.F32 R112, R172.reuse, R178, R112 ;  /* 0x000000b2ac70723c */ /* 0x040fe20000001870 */
[----:B------:R-:W-:Y:S07]  /*f930*/  LDSM.16.M88.4 R176, [R167+0x5000] ;  /* 0x00500000a7b0783b */ /* 0x000fee0000000200 */
[C---:B------:R-:W-:Y:S08]  /*f940*/  HMMA.16816.F32 R116, R172.reuse, R188, R116 ;  /* 0x000000bcac74723c */ /* 0x040ff00000001874 */
[C---:B------:R-:W-:Y:S01]  /*f950*/  HMMA.16816.F32 R120, R172.reuse, R190, R120 ;  /* 0x000000beac78723c */ /* 0x040fe20000001878 */
[----:B------:R-:W-:Y:S07]  /*f960*/  LDSM.16.M88.4 R188, [R167+0x7000] ;  /* 0x00700000a7bc783b */ /* 0x000fee0000000200 */
[C---:B------:R-:W-:Y:S08]  /*f970*/  HMMA.16816.F32 R124, R172.reuse, R192, R124 ;  /* 0x000000c0ac7c723c */ /* 0x040ff0000000187c */
[----:B------:R-:W-:Y:S01]  /*f980*/  HMMA.16816.F32 R128, R172, R194, R128 ;  /* 0x000000c2ac80723c */ /* 0x000fe20000001880 */
[----:B------:R-:W4:Y:S05]  /*f990*/  LDSM.16.M88.4 R172, [R167+0x4800] ;  /* 0x00480000a7ac783b */ /* 0x000f2a0000000200 */
[----:B------:R-:W-:Y:S02]  /*f9a0*/  LDSM.16.M88.4 R192, [R167+0x7800] ;  /* 0x00780000a7c0783b */ /* 0x000fe40000000200 */
        /* <DEDUP_REMOVED lines=15> */
[C---:B----4-:R-:W-:Y:S08]  /*faa0*/  HMMA.16816.F32 R44, R196.reuse, R172, R44 ;  /* 0x000000acc42c723c */ /* 0x050ff0000000182c */
        /* <DEDUP_REMOVED lines=148> */
.L_x_2003:
[----:B------:R-:W-:Y:S01]  /*103f0*/  @!PT LDS RZ, [RZ] ;  /* 0x00000000fffff984 */ /* 0x000fe20000000800 */
[----:B------:R-:W-:Y:S01]  /*10400*/  @!PT LDS RZ, [RZ] ;  /* 0x00000000fffff984 */ /* 0x000fe20000000800 */
[----:B------:R-:W-:Y:S01]  /*10410*/  @!PT LDS RZ, [RZ] ;  /* 0x00000000fffff984 */ /* 0x000fe20000000800 */
[----:B------:R-:W-:Y:S01]  /*10420*/  LDGSTS.E.BYPASS.LTC128B.128 [R245+0x2000], desc[UR16][R232.64] ;  /* 0x02000000e8f57fae */ /* 0x000fe2000b981a10 */
[C---:B------:R-:W-:Y:S01]  /*10430*/  IMAD.SHL.U32 R167, R166.reuse, 0x20, RZ ;  /* 0x00000020a6a77824 */ /* 0x040fe200078e00ff */
[----:B------:R-:W-:Y:S04]  /*10440*/  SHF.L.U64.HI R166, R166, 0x5, R169 ;  /* 0x00000005a6a67819 */ /* 0x000fe800000102a9 */
[----:B------:R-:W-:Y:S04]  /*10450*/  IADD3 R168, P2, PT, R167, R232, RZ ;  /* 0x000000e8a7a87210 */ /* 0x000fe80007f5e0ff */
[-C--:B------:R-:W-:Y:S01]  /*10460*/  IADD3 R176, P3, PT, R168, R167.reuse, RZ ;  /* 0x000000a7a8b07210 */ /* 0x080fe20007f7e0ff */
[----:B------:R-:W-:Y:S03]  /*10470*/  IMAD.X R169, R166, 0x1, R233, P2 ;  /* 0x00000001a6a97824 */ /* 0x000fe600010e06e9 */
        /* <DEDUP_REMOVED lines=43> */
.L_x_2002:
        /* <DEDUP_REMOVED lines=108> */
[----:B------:R-:W-:Y:S01]  /*10df0*/  FMUL.FTZ R133, R164, R133 ;  /* 0x00000085a4857220 */ /* 0x000fe20000410000 */
[C---:B------:R-:W-:Y:S01]  /*10e00*/  FMUL.FTZ R135, R3.reuse, R135 ;  /* 0x0000008703877220 */ /* 0x040fe20000410000 */
        /* <DEDUP_REMOVED lines=655> */
.L_x_2000:
[----:B------:R-:W1:Y:S01]  /*13700*/  SHFL.BFLY PT, R5, R244, 0x2, 0x1f ;  /* 0x0c401f00f4057f89 */ /* 0x000e6200000e0000 */
[----:B------:R-:W-:Y:S01]  /*13710*/  ISETP.NE.AND P1, PT, R236, -0x1, PT ;  /* 0xffffffffec00780c */ /* 0x000fe20003f25270 */
[----:B------:R-:W-:Y:S01]  /*13720*/  IMAD.MOV.U32 R16, RZ, RZ, 0x20 ;  /* 0x00000020ff107424 */ /* 0x000fe200078e00ff */
[----:B------:R-:W-:Y:S01]  /*13730*/  MOV R14, 0x10 ;  /* 0x00000010000e7802 */ /* 0x000fe20000000f00 */
[----:B------:R-:W2:Y:S01]  /*13740*/  SHFL.BFLY PT, R4, R247, 0x2, 0x1f ;  /* 0x0c401f00f7047f89 */ /* 0x000ea200000e0000 */
[----:B------:R-:W3:Y:S01]  /*13750*/  S2UR UR6, SR_CTAID.X ;  /* 0x00000000000679c3 */ /* 0x000ee20000002500 */
[----:B------:R-:W-:Y:S01]  /*13760*/  BSSY.RECONVERGENT B0, `(.L_x_2005) ;  /* 0x0000095000007945 */ /* 0x000fe20003800200 */
[----:B------:R-:W-:Y:S01]  /*13770*/  SEL R14, R14, 0xfffffff0, !P0 ;  /* 0xfffffff00e0e7807 */ /* 0x000fe20004000000 */
[----:B------:R-:W4:Y:S01]  /*13780*/  S2R R3, SR_TID.X ;  /* 0x0000000000037919 */ /* 0x000f220000002100 */
[----:B------:R-:W5:Y:S01]  /*13790*/  S2R R21, SR_CTAID.Z ;  /* 0x0000000000157919 */ /* 0x000f620000002700 */
[----:B-1----:R-:W-:Y:S01]  /*137a0*/  FADD.FTZ R12, R5, R244 ;  /* 0x000000f4050c7221 */ /* 0x002fe20000010000 */
[----:B--2---:R-:W-:-:S04]  /*137b0*/  FADD.FTZ R13, R4, R247 ;  /* 0x000000f7040d7221 */ /* 0x004fc80000010000 */
[----:B------:R-:W1:Y:S01]  /*137c0*/  SHFL.BFLY PT, R7, R12, 0x1, 0x1f ;  /* 0x0c201f000c077f89 */ /* 0x000e6200000e0000 */
[----:B---3--:R-:W-:-:S03]  /*137d0*/  USHF.L.U32 UR6, UR6, 0x6, URZ ;  /* 0x0000000606067899 */ /* 0x008fc600080006ff */
[----:B------:R-:W2:Y:S01]  /*137e0*/  SHFL.BFLY PT, R8, R13, 0x1, 0x1f ;  /* 0x0c201f000d087f89 */ /* 0x000ea200000e0000 */
[C---:B----4-:R-:W-:Y:S02]  /*137f0*/  SHF.L.U32 R6, R3.reuse, 0x1, RZ ;  /* 0x0000000103067819 */ /* 0x050fe400000006ff */
[C---:B------:R-:W-:Y:S02]  /*13800*/  SHF.L.U32 R9, R3.reuse, 0x4, RZ ;  /* 0x0000000403097819 */ /* 0x040fe400000006ff */
[----:B------:R-:W-:Y:S02]  /*13810*/  SHF.L.U32 R4, R3, 0x5, RZ ;  /* 0x0000000503047819 */ /* 0x000fe400000006ff */
[----:B------:R-:W-:Y:S02]  /*13820*/  LOP3.LUT R5, R6, 0x6, RZ, 0xc0, !PT ;  /* 0x0000000606057812 */ /* 0x000fe400078ec0ff */
[----:B------:R-:W-:Y:S02]  /*13830*/  LOP3.LUT R9, R9, 0x1c0, RZ, 0xc0, !PT ;  /* 0x000001c009097812 */ /* 0x000fe400078ec0ff */
[----:B------:R-:W-:-:S02]  /*13840*/  LOP3.LUT R5, R5, 0x7c00, R4, 0xf8, !PT ;  /* 0x00007c0005057812 */ /* 0x000fc400078ef804 */
[----:B------:R-:W-:Y:S01]  /*13850*/  SHF.R.U32.HI R4, RZ, 0x1, R3 ;  /* 0x00000001ff047819 */ /* 0x000fe20000011603 */
[----:B-1----:R-:W-:Y:S01]  /*13860*/  FADD.FTZ R7, R12, R7 ;  /* 0x000000070c077221 */ /* 0x002fe20000010000 */
[----:B------:R-:W-:Y:S02]  /*13870*/  LOP3.LUT R12, R9, 0x38, R6, 0xf8, !PT ;  /* 0x00000038090c7812 */ /* 0x000fe400078ef806 */
[----:B------:R-:W-:Y:S01]  /*13880*/  LOP3.LUT R9, R4, 0x30, RZ, 0xc0, !PT ;  /* 0x0000003004097812 */ /* 0x000fe200078ec0ff */
[----:B--2---:R-:W-:Y:S01]  /*13890*/  FADD.FTZ R8, R13, R8 ;  /* 0x000000080d087221 */ /* 0x004fe20000010000 */
[----:B------:R-:W-:Y:S01]  /*138a0*/  SHF.R.U32.HI R6, RZ, 0x2, R3 ;  /* 0x00000002ff067819 */ /* 0x000fe20000011603 */
[----:B------:R-:W1:Y:S01]  /*138b0*/  MUFU.RCP R10, R7 ;  /* 0x00000007000a7308 */ /* 0x000e620000001000 */
[----:B------:R-:W-:Y:S02]  /*138c0*/  LOP3.LUT R5, R5, R12, RZ, 0xfc, !PT ;  /* 0x0000000c05057212 */ /* 0x000fe400078efcff */
[----:B------:R-:W-:Y:S01]  /*138d0*/  LOP3.LUT R6, R9, 0x7, R6, 0xf8, !PT ;  /* 0x0000000709067812 */ /* 0x000fe200078ef806 */
[----:B------:R-:W2:Y:S01]  /*138e0*/  S2R R12, SR_CTAID.Y ;  /* 0x00000000000c7919 */ /* 0x000ea20000002600 */
[----:B------:R-:W3:Y:S01]  /*138f0*/  LDC.U8 R9, c[0x0][0x548] ;  /* 0x00015200ff097b82 */ /* 0x000ee20000000000 */
[----:B------:R-:W-:-:S02]  /*13900*/  FSETP.NE.FTZ.AND P3, PT, R8, RZ, PT ;  /* 0x000000ff0800720b */ /* 0x000fc40003f75000 */
[----:B------:R-:W4:Y:S01]  /*13910*/  MUFU.RCP R11, R8 ;  /* 0x00000008000b7308 */ /* 0x000f220000001000 */
[----:B------:R-:W-:Y:S02]  /*13920*/  FSETP.NE.FTZ.AND P2, PT, R7, RZ, PT ;  /* 0x000000ff0700720b */ /* 0x000fe40003f55000 */
[----:B------:R-:W-:Y:S02]  /*13930*/  LEA R13, R5, UR5, 0x1 ;  /* 0x00000005050d7c11 */ /* 0x000fe4000f8e08ff */
[----:B------:R-:W2:Y:S01]  /*13940*/  @!P1 LDC.64 R4, c[0x0][0x400] ;  /* 0x00010000ff049b82 */ /* 0x000ea20000000a00 */
[C---:B------:R-:W-:Y:S02]  /*13950*/  LOP3.LUT P4, RZ, R3.reuse, 0x10, RZ, 0xc0, !PT ;  /* 0x0000001003ff7812 */ /* 0x040fe4000788c0ff */
[----:B------:R-:W-:Y:S02]  /*13960*/  LOP3.LUT P5, RZ, R3, 0x8, RZ, 0xc0, !PT ;  /* 0x0000000803ff7812 */ /* 0x000fe400078ac0ff */
[----:B-1----:R-:W-:Y:S01]  /*13970*/  FSEL R10, R10, 1, P2 ;  /* 0x3f8000000a0a7808 */ /* 0x002fe20001000000 */
[----:B------:R-:W-:Y:S01]  /*13980*/  @P3 MUFU.LG2 R8, R8 ;  /* 0x0000000800083308 */ /* 0x000fe20000000c00 */
[----:B------:R-:W-:Y:S01]  /*13990*/  SEL R16, R16, 0xffffffe0, !P5 ;  /* 0xffffffe010107807 */ /* 0x000fe20006800000 */
[----:B------:R-:W1:Y:S01]  /*139a0*/  @P3 LDC R23, c[0x0][0x458] ;  /* 0x00011600ff173b82 */ /* 0x000e620000000800 */
[----:B------:R-:W-:Y:S01]  /*139b0*/  IADD3 R17, PT, PT, R14, R13, RZ ;  /* 0x0000000d0e117210 */ /* 0x000fe20007ffe0ff */
[C---:B------:R-:W-:Y:S01]  /*139c0*/  FMUL.FTZ R162, R10.reuse, R162 ;  /* 0x000000a20aa27220 */ /* 0x040fe20000410000 */
[C---:B------:R-:W-:Y:S01]  /*139d0*/  FMUL.FTZ R163, R10.reuse, R163 ;  /* 0x000000a30aa37220 */ /* 0x040fe20000410000 */
[----:B----4-:R-:W-:Y:S01]  /*139e0*/  FSEL R11, R11, 1, P3 ;  /* 0x3f8000000b0b7808 */ /* 0x010fe20001800000 */
[C---:B------:R-:W-:Y:S01]  /*139f0*/  FMUL.FTZ R134, R10.reuse, R134 ;  /* 0x000000860a867220 */ /* 0x040fe20000410000 */
[C---:B------:R-:W-:Y:S01]  /*13a00*/  FMUL.FTZ R135, R10.reuse, R135 ;  /* 0x000000870a877220 */ /* 0x040fe20000410000 */
[C---:B------:R-:W-:Y:S01]  /*13a10*/  FMUL.FTZ R138, R10.reuse, R138 ;  /* 0x0000008a0a8a7220 */ /* 0x040fe20000410000 */
[----:B---3--:R-:W-:Y:S01]  /*13a20*/  ISETP.NE.AND P5, PT, R9, RZ, PT ;  /* 0x000000ff0900720c */ /* 0x008fe20003fa5270 */
        /* <DEDUP_REMOVED lines=17> */
[----:B------:R-:W-:Y:S01]  /*13b40*/  F2FP.F16.F32.PACK_AB R160, R161, R160 ;  /* 0x000000a0a1a0723e */ /* 0x000fe200000000ff */
[C---:B------:R-:W-:Y:S01]  /*13b50*/  FMUL.FTZ R142, R10.reuse, R142 ;  /* 0x0000008e0a8e7220 */ /* 0x040fe20000410000 */
[----:B------:R-:W-:Y:S01]  /*13b60*/  F2FP.F16.F32.PACK_AB R162, R163, R162 ;  /* 0x000000a2a3a2723e */ /* 0x000fe200000000ff */
[C---:B------:R-:W-:Y:S01]  /*13b70*/  FMUL.FTZ R143, R10.reuse, R143 ;  /* 0x0000008f0a8f7220 */ /* 0x040fe20000410000 */
[----:B------:R-:W-:Y:S01]  /*13b80*/  F2FP.F16.F32.PACK_AB R132, R133, R132 ;  /* 0x000000848584723e */ /* 0x000fe200000000ff */
[C---:B------:R-:W-:Y:S01]  /*13b90*/  FMUL.FTZ R146, R10.reuse, R146 ;  /* 0x000000920a927220 */ /* 0x040fe20000410000 */
[----:B------:R-:W-:Y:S01]  /*13ba0*/  F2FP.F16.F32.PACK_AB R134, R135, R134 ;  /* 0x000000868786723e */ /* 0x000fe200000000ff */
[C---:B------:R-:W-:Y:S01]  /*13bb0*/  FMUL.FTZ R147, R10.reuse, R147 ;  /* 0x000000930a937220 */ /* 0x040fe20000410000 */
[----:B------:R-:W-:Y:S01]  /*13bc0*/  IADD3 R15, PT, PT, R13, 0x40, RZ ;  /* 0x000000400d0f7810 */ /* 0x000fe20007ffe0ff */
[C---:B------:R-:W-:Y:S01]  /*13bd0*/  FMUL.FTZ R158, R10.reuse, R158 ;  /* 0x0000009e0a9e7220 */ /* 0x040fe20000410000 */
[C---:B------:R-:W-:Y:S01]  /*13be0*/  FMUL.FTZ R159, R10.reuse, R159 ;  /* 0x0000009f0a9f7220 */ /* 0x040fe20000410000 */
[C---:B------:R-:W-:Y:S01]  /*13bf0*/  FMUL.FTZ R150, R10.reuse, R150 ;  /* 0x000000960a967220 */ /* 0x040fe20000410000 */
[C---:B------:R-:W-:Y:S01]  /*13c00*/  FMUL.FTZ R151, R10.reuse, R151 ;  /* 0x000000970a977220 */ /* 0x040fe20000410000 */
[C---:B------:R-:W-:Y:S01]  /*13c10*/  FMUL.FTZ R154, R10.reuse, R154 ;  /* 0x0000009a0a9a7220 */ /* 0x040fe20000410000 */
[----:B------:R-:W-:Y:S01]  /*13c20*/  FMUL.FTZ R155, R10, R155 ;  /* 0x0000009b0a9b7220 */ /* 0x000fe20000410000 */
[----:B------:R-:W-:Y:S01]  /*13c30*/  F2FP.F16.F32.PACK_AB R136, R137, R136 ;  /* 0x000000888988723e */ /* 0x000fe200000000ff */
[----:B------:R-:W-:Y:S01]  /*13c40*/  @P4 VIADD R15, R13, 0xffffffc0 ;  /* 0xffffffc00d0f4836 */ /* 0x000fe20000000000 */
[----:B------:R-:W-:Y:S01]  /*13c50*/  F2FP.F16.F32.PACK_AB R138, R139, R138 ;  /* 0x0000008a8b8a723e */ /* 0x000fe200000000ff */
[----:B------:R-:W-:Y:S01]  /*13c60*/  STS [R13], R160 ;  /* 0x000000a00d007388 */ /* 0x000fe20000000800 */
[----:B------:R-:W-:Y:S01]  /*13c70*/  F2FP.F16.F32.PACK_AB R152, R11, R152 ;  /* 0x000000980b98723e */ /* 0x000fe200000000ff */
[----:B--2---:R-:W-:Y:S01]  /*13c80*/  @!P1 IMAD.WIDE.U32 R24, R12, R4, RZ ;  /* 0x000000040c189225 */ /* 0x004fe200078e00ff */
[----:B------:R-:W-:Y:S01]  /*13c90*/  IADD3 R19, PT, PT, R16, R13, RZ ;  /* 0x0000000d10137210 */ /* 0x000fe20007ffe0ff */
[----:B------:R-:W2:Y:S01]  /*13ca0*/  @P1 LDC.64 R10, c[0x0][0x408] ;  /* 0x00010200ff0a1b82 */ /* 0x000ea20000000a00 */
[----:B------:R3:W-:Y:S01]  /*13cb0*/  STS [R13+0x400], R162 ;  /* 0x000400a20d007388 */ /* 0x0007e20000000800 */
[----:B------:R-:W-:Y:S01]  /*13cc0*/  F2FP.F16.F32.PACK_AB R140, R141, R140 ;  /* 0x0000008c8d8c723e */ /* 0x000fe200000000ff */
[----:B------:R-:W4:Y:S01]  /*13cd0*/  @P2 MUFU.LG2 R7, R7 ;  /* 0x0000000700072308 */ /* 0x000f220000000c00 */
[----:B------:R-:W-:Y:S01]  /*13ce0*/  F2FP.F16.F32.PACK_AB R142, R143, R142 ;  /* 0x0000008e8f8e723e */ /* 0x000fe200000000ff */
[----:B------:R-:W-:Y:S01]  /*13cf0*/  STS [R17], R132 ;  /* 0x0000008411007388 */ /* 0x000fe20000000800 */
[----:B------:R-:W-:-:S02]  /*13d00*/  IADD3 R9, PT, PT, R14, R19, RZ ;  /* 0x000000130e097210 */ /* 0x000fc40007ffe0ff */
[----:B------:R-:W-:Y:S01]  /*13d10*/  F2FP.F16.F32.PACK_AB R144, R145, R144 ;  /* 0x000000909190723e */ /* 0x000fe200000000ff */
[----:B------:R5:W-:Y:S01]  /*13d20*/  STS [R17+0x400], R134 ;  /* 0x0004008611007388 */ /* 0x000be20000000800 */
[----:B------:R-:W-:Y:S02]  /*13d30*/  F2FP.F16.F32.PACK_AB R146, R147, R146 ;  /* 0x000000929392723e */ /* 0x000fe400000000ff */
[----:B------:R-:W-:Y:S01]  /*13d40*/  F2FP.F16.F32.PACK_AB R156, R157, R156 ;  /* 0x0000009c9d9c723e */ /* 0x000fe200000000ff */
[----:B------:R-:W-:Y:S01]  /*13d50*/  STS [R19], R136 ;  /* 0x0000008813007388 */ /* 0x000fe20000000800 */
[----:B------:R-:W-:Y:S02]  /*13d60*/  F2FP.F16.F32.PACK_AB R158, R159, R158 ;  /* 0x0000009e9f9e723e */ /* 0x000fe400000000ff */
[----:B------:R-:W-:Y:S01]  /*13d70*/  ISETP.NE.OR P0, PT, R236, -0x1, !P5 ;  /* 0xffffffffec00780c */ /* 0x000fe20006f05670 */
[----:B------:R1:W-:Y:S01]  /*13d80*/  STS [R19+0x400], R138 ;  /* 0x0004008a13007388 */ /* 0x0003e20000000800 */
[----:B------:R-:W-:-:S02]  /*13d90*/  LOP3.LUT P6, RZ, R3, 0x3, RZ, 0xc0, !PT ;  /* 0x0000000303ff7812 */ /* 0x000fc400078cc0ff */
[----:B------:R-:W-:Y:S01]  /*13da0*/  F2FP.F16.F32.PACK_AB R148, R149, R148 ;  /* 0x000000949594723e */ /* 0x000fe200000000ff */
[----:B------:R-:W-:Y:S01]  /*13db0*/  STS [R9], R140 ;  /* 0x0000008c09007388 */ /* 0x000fe20000000800 */
[----:B------:R-:W-:Y:S01]  /*13dc0*/  F2FP.F16.F32.PACK_AB R150, R151, R150 ;  /* 0x000000969796723e */ /* 0x000fe200000000ff */
[----:B----4-:R-:W-:Y:S01]  /*13dd0*/  @P2 FMUL.FTZ R7, R7, 0.69314718246459960938 ;  /* 0x3f31721807072820 */ /* 0x010fe20000410000 */
[----:B------:R-:W-:Y:S01]  /*13de0*/  F2FP.F16.F32.PACK_AB R154, R155, R154 ;  /* 0x0000009a9b9a723e */ /* 0x000fe200000000ff */
[----:B------:R4:W-:Y:S01]  /*13df0*/  STS [R9+0x400], R142 ;  /* 0x0004008e09007388 */ /* 0x0009e20000000800 */
[----:B---3--:R-:W-:Y:S01]  /*13e00*/  IADD3 R13, PT, PT, R14, R15, RZ ;  /* 0x0000000f0e0d7210 */ /* 0x008fe20007ffe0ff */
[----:B--2---:R-:W-:Y:S01]  /*13e10*/  @P1 IMAD.WIDE.U32 R28, R236, R10, RZ ;  /* 0x0000000aec1c1225 */ /* 0x004fe200078e00ff */
[----:B------:R-:W-:Y:S01]  /*13e20*/  SHF.R.U32.HI R10, RZ, 0x3, R3 ;  /* 0x00000003ff0a7819 */ /* 0x000fe20000011603 */
[----:B------:R-:W-:Y:S01]  /*13e30*/  STS [R15], R144 ;  /* 0x000000900f007388 */ /* 0x000fe20000000800 */
[----:B------:R-:W-:-:S02]  /*13e40*/  MOV R3, 0x7f800000 ;  /* 0x7f80000000037802 */ /* 0x000fc40000000f00 */
[----:B------:R-:W-:Y:S01]  /*13e50*/  ISETP.GE.AND P4, PT, R10, R231, PT ;  /* 0x000000e70a00720c */ /* 0x000fe20003f86270 */
[----:B------:R2:W-:Y:S01]  /*13e60*/  STS [R15+0x400], R146 ;  /* 0x000400920f007388 */ /* 0x0005e20000000800 */
[----:B-----5:R-:W-:Y:S02]  /*13e70*/  IMAD.IADD R17, R16, 0x1, R15 ;  /* 0x0000000110117824 */ /* 0x020fe400078e020f */
[----:B------:R-:W3:Y:S01]  /*13e80*/  @!P5 LDC R16, c[0x0][0x3e0] ;  /* 0x0000f800ff10db82 */ /* 0x000ee20000000800 */
[----:B------:R-:W-:Y:S02]  /*13e90*/  STS [R13], R156 ;  /* 0x0000009c0d007388 */ /* 0x000fe40000000800 */
[----:B------:R-:W-:Y:S02]  /*13ea0*/  IADD3 R27, PT, PT, R14, R17, RZ ;  /* 0x000000110e1b7210 */ /* 0x000fe40007ffe0ff */
[----:B------:R5:W-:Y:S03]  /*13eb0*/  STS [R13+0x400], R158 ;  /* 0x0004009e0d007388 */ /* 0x000be60000000800 */
[----:B-1----:R-:W1:Y:S01]  /*13ec0*/  LDC R19, c[0x0][0x434] ;  /* 0x00010d00ff137b82 */ /* 0x002e620000000800 */
[----:B------:R1:W-:Y:S04]  /*13ed0*/  STS [R17], R148 ;  /* 0x0000009411007388 */ /* 0x0003e80000000800 */
[----:B------:R1:W-:Y:S03]  /*13ee0*/  STS [R17+0x400], R150 ;  /* 0x0004009611007388 */ /* 0x0003e60000000800 */
[----:B----4-:R-:W4:Y:S01]  /*13ef0*/  @P2 LDC R9, c[0x0][0x458] ;  /* 0x00011600ff092b82 */ /* 0x010f220000000800 */
[----:B------:R1:W-:Y:S04]  /*13f00*/  STS [R27], R152 ;  /* 0x000000981b007388 */ /* 0x0003e80000000800 */
[----:B------:R1:W-:Y:S01]  /*13f10*/  STS [R27+0x400], R154 ;  /* 0x0004009a1b007388 */ /* 0x0003e20000000800 */
[----:B--2---:R-:W-:-:S02]  /*13f20*/  @P3 FMUL.FTZ R15, R8, 0.69314718246459960938 ;  /* 0x3f317218080f3820 */ /* 0x004fc40000410000 */
[----:B------:R-:W2:Y:S01]  /*13f30*/  @P5 LDC R14, c[0x0][0x454] ;  /* 0x00011500ff0e5b82 */ /* 0x000ea20000000800 */
[C---:B---3--:R-:W-:Y:S02]  /*13f40*/  @!P5 IMAD R16, R12.reuse, R16, R21 ;  /* 0x000000100c10d224 */ /* 0x048fe400078e0215 */
[----:B-----5:R-:W-:-:S05]  /*13f50*/  @!P1 IMAD R13, R12, R5, R25 ;  /* 0x000000050c0d9224 */ /* 0x020fca00078e0219 */
[----:B------:R-:W3:Y:S01]  /*13f60*/  LDC.64 R4, c[0x0][0x408] ;  /* 0x00010200ff047b82 */ /* 0x000ee20000000a00 */
[----:B------:R-:W-:Y:S01]  /*13f70*/  @P1 IMAD R13, R236, R11, R29 ;  /* 0x0000000bec0d1224 */ /* 0x000fe200078e021d */
[----:B------:R-:W-:Y:S01]  /*13f80*/  MOV R11, 0x7f800000 ;  /* 0x7f800000000b7802 */ /* 0x000fe20000000f00 */
[----:B-1----:R-:W-:Y:S02]  /*13f90*/  @!P0 IMAD R236, R12, R19, RZ ;  /* 0x000000130cec8224 */ /* 0x002fe400078e02ff */
[----:B------:R-:W-:Y:S01]  /*13fa0*/  @P3 FFMA.FTZ R11, R2, R23, R15 ;  /* 0x00000017020b3223 */ /* 0x000fe2000001000f */
[----:B------:R-:W-:Y:S02]  /*13fb0*/  @!P5 IMAD R16, R16, R19, RZ ;  /* 0x000000131010d224 */ /* 0x000fe400078e02ff */
[----:B----4-:R-:W-:Y:S01]  /*13fc0*/  @P2 FFMA.FTZ R3, R0, R9, R7 ;  /* 0x0000000900032223 */ /* 0x010fe20000010007 */
[----:B--2---:R-:W-:Y:S01]  /*13fd0*/  @P5 IMAD R16, R21, R14, R236 ;  /* 0x0000000e15105224 */ /* 0x004fe200078e02ec */
[----:B------:R-:W-:Y:S06]  /*13fe0*/  BAR.SYNC.DEFER_BLOCKING 0x0 ;  /* 0x0000000000007b1d */ /* 0x000fec0000010000 */
[----:B------:R-:W-:Y:S05]  /*13ff0*/  @P6 BRA `(.L_x_2006) ;  /* 0x00000000002c6947 */ /* 0x000fea0003800000 */
[----:B------:R-:W1:Y:S01]  /*14000*/  LDCU.64 UR4, c[0x0][0x420] ;  /* 0x00008400ff0477ac */ /* 0x000e620008000a00 */
[----:B------:R-:W-:Y:S01]  /*14010*/  VIADD R7, R16, UR6 ;  /* 0x0000000610077c36 */ /* 0x000fe20008000000 */
[C---:B------:R-:W-:Y:S01]  /*14020*/  ISETP.GE.AND P3, PT, R6.reuse, R231, PT ;  /* 0x000000e70600720c */ /* 0x040fe20003f66270 */
[----:B------:R-:W-:-:S03]  /*14030*/  VIADD R2, R6, 0x8 ;  /* 0x0000000806027836 */ /* 0x000fc60000000000 */
[C---:B------:R-:W-:Y:S02]  /*14040*/  IADD3 R0, P0, PT, R7.reuse, R6, RZ ;  /* 0x0000000607007210 */ /* 0x040fe40007f1e0ff */
[----:B------:R-:W-:Y:S02]  /*14050*/  ISETP.GE.AND P2, PT, R2, R231, PT ;  /* 0x000000e70200720c */ /* 0x000fe40003f46270 */
[----:B------:R-:W-:Y:S02]  /*14060*/  LEA.HI.X.SX32 R7, R7, RZ, 0x1, P0 ;  /* 0x000000ff07077211 */ /* 0x000fe400000f0eff */
[----:B-1----:R-:W-:-:S04]  /*14070*/  LEA R6, P0, R0, UR4, 0x2 ;  /* 0x0000000400067c11 */ /* 0x002fc8000f8010ff */
[----:B------:R-:W-:-:S05]  /*14080*/  LEA.HI.X R7, R0, UR5, R7, 0x2, P0 ;  /* 0x0000000500077c11 */ /* 0x000fca00080f1407 */
[----:B------:R1:W-:Y:S04]  /*14090*/  @!P3 STG.E desc[UR16][R6.64], R11 ;  /* 0x0000000b0600b986 */ /* 0x0003e8000c101910 */
[----:B------:R1:W-:Y:S02]  /*140a0*/  @!P2 STG.E desc[UR16][R6.64+0x20], R3 ;  /* 0x000020030600a986 */ /* 0x0003e4000c101910 */
.L_x_2006:
[----:B------:R-:W-:Y:S05]  /*140b0*/  BSYNC.RECONVERGENT B0 ;  /* 0x0000000000007941 */ /* 0x000fea0003800200 */
.L_x_2005:
[----:B------:R-:W-:Y:S01]  /*140c0*/  MOV R229, RZ ;  /* 0x000000ff00e57202 */ /* 0x000fe20000000f00 */
[----:B------:R-:W2:Y:S01]  /*140d0*/  LDCU.64 UR4, c[0x0][0x410] ;  /* 0x00008200ff0477ac */ /* 0x000ea20008000a00 */
[----:B------:R-:W-:Y:S01]  /*140e0*/  @P1 MOV R24, R28 ;  /* 0x0000001c00181202 */ /* 0x000fe20000000f00 */
[----:B-1----:R-:W1:Y:S01]  /*140f0*/  @!P4 LDC.64 R2, c[0x0][0x3f0] ;  /* 0x0000fc00ff02cb82 */ /* 0x002e620000000a00 */
[----:B------:R-:W4:Y:S01]  /*14100*/  LDS.128 R16, [R245] ;  /* 0x00000000f5107984 */ /* 0x000f220000000c00 */
[----:B---3--:R-:W-:Y:S01]  /*14110*/  IMAD.WIDE.U32 R14, R4, UR6, R228 ;  /* 0x00000006040e7c25 */ /* 0x008fe2000f8e00e4 */
[----:B------:R-:W-:Y:S01]  /*14120*/  IADD3 R6, PT, PT, R10, 0x20, RZ ;  /* 0x000000200a067810 */ /* 0x000fe20007ffe0ff */
[----:B------:R-:W-:Y:S02]  /*14130*/  BSSY.RECONVERGENT B0, `(.L_x_2007) ;  /* 0x0000020000007945 */ /* 0x000fe40003800200 */
[----:B------:R-:W-:Y:S01]  /*14140*/  IMAD R0, R5, UR6, R15 ;  /* 0x0000000605007c24 */ /* 0x000fe2000f8e020f */
[----:B------:R-:W-:Y:S01]  /*14150*/  IADD3 R14, P0, PT, R24, R14, RZ ;  /* 0x0000000e180e7210 */ /* 0x000fe20007f1e0ff */
[----:B------:R-:W-:Y:S01]  /*14160*/  VIADD R8, R10, 0x10 ;  /* 0x000000100a087836 */ /* 0x000fe20000000000 */
[----:B------:R3:W3:Y:S01]  /*14170*/  LDS.128 R24, [R245+0x1800] ;  /* 0x00180000f5187984 */ /* 0x0006e20000000c00 */
[----:B------:R-:W-:-:S02]  /*14180*/  ISETP.GE.AND P1, PT, R6, R231, PT ;  /* 0x000000e70600720c */ /* 0x000fc40003f26270 */
[----:B------:R-:W-:Y:S01]  /*14190*/  IMAD.X R15, R13, 0x1, R0, P0 ;  /* 0x000000010d0f7824 */ /* 0x000fe200000e0600 */
[----:B------:R-:W-:Y:S01]  /*141a0*/  ISETP.GE.AND P2, PT, R8, R231, PT ;  /* 0x000000e70800720c */ /* 0x000fe20003f46270 */
[----:B------:R-:W-:Y:S02]  /*141b0*/  VIADD R0, R10, 0x30 ;  /* 0x000000300a007836 */ /* 0x000fe40000000000 */
[----:B--2---:R-:W-:-:S03]  /*141c0*/  IMAD.WIDE.U32 R14, R21, UR4, R14 ;  /* 0x00000004150e7c25 */ /* 0x004fc6000f8e000e */
[----:B------:R-:W-:Y:S01]  /*141d0*/  ISETP.GE.AND P0, PT, R0, R231, PT ;  /* 0x000000e70000720c */ /* 0x000fe20003f06270 */
[----:B------:R-:W-:Y:S01]  /*141e0*/  IMAD R29, R21, UR5, R15 ;  /* 0x00000005151d7c24 */ /* 0x000fe2000f8e020f */
[----:B------:R-:W-:-:S05]  /*141f0*/  @!P4 MOV R28, R14 ;  /* 0x0000000e001cc202 */ /* 0x000fca0000000f00 */
[----:B------:R-:W-:-:S04]  /*14200*/  @!P4 IMAD.WIDE.U32 R20, R10, R4, R28 ;  /* 0x000000040a14c225 */ /* 0x000fc800078e001c */
[----:B------:R-:W-:Y:S01]  /*14210*/  @!P4 IMAD R12, R10, R5, R21 ;  /* 0x000000050a0cc224 */ /* 0x000fe200078e0215 */
[----:B-1----:R-:W-:-:S04]  /*14220*/  @!P4 LEA R2, P3, R20, R2, 0x1 ;  /* 0x000000021402c211 */ /* 0x002fc800078608ff */
[----:B------:R-:W-:Y:S02]  /*14230*/  @!P4 LEA.HI.X R3, R20, R3, R12, 0x1, P3 ;  /* 0x000000031403c211 */ /* 0x000fe400018f0c0c */
[----:B------:R1:W2:Y:S04]  /*14240*/  LDS.128 R20, [R245+0x800] ;  /* 0x00080000f5147984 */ /* 0x0002a80000000c00 */
[----:B----4-:R1:W-:Y:S01]  /*14250*/  @!P4 STG.E.128 desc[UR16][R2.64], R16 ;  /* 0x000000100200c986 */ /* 0x0103e2000c101d10 */
[----:B---3--:R-:W-:Y:S05]  /*14260*/  @P2 BRA `(.L_x_2008) ;  /* 0x0000000000302947 */ /* 0x008fea0003800000 */
        /* <DEDUP_REMOVED lines=11> */
[----:B--2---:R3:W-:Y:S02]  /*14320*/  STG.E.128 desc[UR16][R2.64], R20 ;  /* 0x0000001402007986 */ /* 0x0047e4000c101d10 */
.L_x_2008:
[----:B------:R-:W-:Y:S05]  /*14330*/  BSYNC.RECONVERGENT B0 ;  /* 0x0000000000007941 */ /* 0x000fea0003800200 */
.L_x_2007:
[----:B-1----:R1:W4:Y:S01]  /*14340*/  LDS.128 R16, [R245+0x1000] ;  /* 0x00100000f5107984 */ /* 0x0023220000000c00 */
[----:B------:R-:W-:Y:S04]  /*14350*/  BSSY.RECONVERGENT B0, `(.L_x_2009) ;  /* 0x000000e000007945 */ /* 0x000fe80003800200 */
[----:B------:R-:W-:Y:S05]  /*14360*/  @P1 BRA `(.L_x_2010) ;  /* 0x0000000000301947 */ /* 0x000fea0003800000 */
[----:B---3--:R-:W-:Y:S01]  /*14370*/  IADD3 R3, P1, PT, R10, 0x20, RZ ;  /* 0x000000200a037810 */ /* 0x008fe20007f3e0ff */
        /* <DEDUP_REMOVED lines=10> */
[----:B----4-:R3:W-:Y:S02]  /*14420*/  STG.E.128 desc[UR16][R2.64], R16 ;  /* 0x0000001002007986 */ /* 0x0107e4000c101d10 */
.L_x_2010:
[----:B------:R-:W-:Y:S05]  /*14430*/  BSYNC.RECONVERGENT B0 ;  /* 0x0000000000007941 */ /* 0x000fea0003800200 */
.L_x_2009:
[----:B------:R-:W-:Y:S05]  /*14440*/  @P0 EXIT ;  /* 0x000000000000094d */ /* 0x000fea0003800000 */
[----:B------:R-:W5:Y:S01]  /*14450*/  LDCU.64 UR4, c[0x0][0x3f0] ;  /* 0x00007e00ff0477ac */ /* 0x000f620008000a00 */
[----:B---3--:R-:W-:Y:S02]  /*14460*/  IADD3 R3, P0, PT, R10, 0x30, RZ ;  /* 0x000000300a037810 */ /* 0x008fe40007f1e0ff */
        /* <DEDUP_REMOVED lines=10> */
.L_x_2011:
        /* <DEDUP_REMOVED lines=15> */
.L_x_7142:


//--------------------- .text._ZN5flash24flash_fwd_splitkv_kernelI23Flash_fwd_kernel_traitsILi64ELi64ELi256ELi4ELb0ELb0EN7cutlass6half_tE19Flash_kernel_traitsILi64ELi64ELi256ELi4ES3_EELb1ELb0ELb0ELb0ELb1ELb1ELb0ELb0EEEvNS_16Flash_fwd_paramsE --------------------------
	.section	.text._ZN5flash24flash_fwd_splitkv_kernelI23Flash_fwd_kernel_traitsILi64ELi64ELi256ELi4ELb0ELb0EN7cutlass6half_tE19Flash_kernel_traitsILi64ELi64ELi256ELi4ES3_EELb1ELb0ELb0ELb0ELb1ELb1ELb0ELb0EEEvNS_16Flash_fwd_paramsE,"ax",@progbits
	.align	128
        .global         _ZN5flash24flash_fwd_splitkv_kernelI23Flash_fwd_kernel_traitsILi64ELi64ELi256ELi4ELb0ELb0EN7cutlass6half_tE19Flash_kernel_traitsILi64ELi64ELi256ELi4ES3_EELb1ELb0ELb0ELb0ELb1ELb1ELb0ELb0EEEvNS_16Flash_fwd_paramsE
        .type           _ZN5flash24flash_fwd_splitkv_kernelI23Flash_fwd_kernel_traitsILi64ELi64ELi256ELi4ELb0ELb0EN7cutlass6half_tE19Flash_kernel_traitsILi64ELi64ELi256ELi4ES3_EELb1ELb0ELb0ELb0ELb1ELb1ELb0ELb0EEEvNS_16Flash_fwd_paramsE,@function
        .size           _ZN5flash24flash_fwd_splitkv_kernelI23Flash_fwd_kernel_traitsILi64ELi64ELi256ELi4ELb0ELb0EN7cutlass6half_tE19Flash_kernel_traitsILi64ELi64ELi256ELi4ES3_EELb1ELb0ELb0ELb0ELb1ELb1ELb0ELb0EEEvNS_16Flash_fwd_paramsE,(.L_x_7143 - _ZN5flash24flash_fwd_splitkv_kernelI23Flash_fwd_kernel_traitsILi64ELi64ELi256ELi4ELb0ELb0EN7cutlass6half_tE19Flash_kernel_traitsILi64ELi64ELi256ELi4ES3_EELb1ELb0ELb0ELb0ELb1ELb1ELb0ELb0EEEvNS_16Flash_fwd_paramsE)
        .other          _ZN5flash24flash_fwd_splitkv_kernelI23Flash_fwd_kernel_traitsILi64ELi64ELi256ELi4ELb0ELb0EN7cutlass6half_tE19Flash_kernel_traitsILi64ELi64ELi256ELi4ES3_EELb1ELb0ELb0ELb0ELb1ELb1ELb0ELb0EEEvNS_16Flash_fwd_paramsE,@"STO_CUDA_ENTRY STV_DEFAULT"
_ZN5flash24flash_fwd_splitkv_kernelI23Flash_fwd_kernel_traitsILi64ELi64ELi256ELi4ELb0ELb0EN7cutlass6half_tE19Flash_kernel_traitsILi64ELi64ELi256ELi4ES3_EELb1ELb0ELb0ELb0ELb1ELb1ELb0ELb0EEEvNS_16Flash_fwd_paramsE:
.text._ZN5flash24flash_fwd_splitkv_kernelI23Flash_fwd_kernel_traitsILi64ELi64ELi256ELi4ELb0ELb0EN7cutlass6half_tE19Flash_kernel_traitsILi64ELi64ELi256ELi4ES3_EELb1ELb0ELb0ELb0ELb1ELb1ELb0ELb0EEEvNS_16Flash_fwd_paramsE:
        /* <DEDUP_REMOVED lines=53> */
.L_x_2012:
        /* <DEDUP_REMOVED lines=27> */
[----:B---3--:R-:W-:Y:S05]  /*0500*/  @P0 BRA `(.L_x_2013) ;  /* 0x00000004009c0947 */ /* 0x008fea0003800000 */
[----:B------:R-:W-:Y:S01]  /*0510*/  ISETP.NE.AND P0, PT, R20, -0x1, PT ;  /* 0xffffffff1400780c */ /* 0x000fe20003f05270 */
[----:B------:R-:W1:Y:S01]  /*0520*/  LDC.64 R12, c[0x0][0x408] ;  /* 0x00010200ff0c7b82 */ /* 0x000e620000000a00 */
[----:B------:R-:W-:Y:S01]  /*0530*/  IADD3 R11, PT, PT, -R189, R85, RZ ;  /* 0x00000055bd0b7210 */ /* 0x000fe20007ffe1ff */
[----:B------:R-:W-:Y:S01]  /*0540*/  IMAD.SHL.U32 R0, R236, 0x8, RZ ;  /* 0x00000008ec007824 */ /* 0x000fe200078e00ff */
[----:B------:R-:W-:Y:S01]  /*0550*/  SHF.R.U32.HI R16, RZ, 0x3, R236 ;  /* 0x00000003ff107819 */ /* 0x000fe200000116ec */
[----:B------:R-:W2:Y:S01]  /*0560*/  LDCU.64 UR4, c[0x0][0x410] ;  /* 0x00008200ff0477ac */ /* 0x000ea20008000a00 */
[----:B------:R-:W-:Y:S02]  /*0570*/  BSSY.RECONVERGENT B0, `(.L_x_2014) ;  /* 0x000002f000007945 */ /* 0x000fe40003800200 */
[C---:B------:R-:W-:Y:S01]  /*0580*/  ISETP.GE.AND P4, PT, R16.reuse, R11, PT ;  /* 0x0000000b1000720c */ /* 0x040fe20003f86270 */
[----:B------:R-:W3:Y:S01]  /*0590*/  LDCU UR6, c[0x0][0x3e0] ;  /* 0x00007c00ff0677ac */ /* 0x000ee20008000800 */
[----:B------:R-:W-:-:S03]  /*05a0*/  IADD3 R9, PT, PT, R16, 0x30, RZ ;  /* 0x0000003010097810 */ /* 0x000fc60007ffe0ff */
[----:B------:R-:W4:Y:S01]  /*05b0*/  @!P0 LDC.64 R2, c[0x0][0x400] ;  /* 0x00010000ff028b82 */ /* 0x000f220000000a00 */
[----:B------:R-:W-:-:S07]  /*05c0*/  ISETP.GE.AND P1, PT, R9, R11, PT ;  /* 0x0000000b0900720c */ /* 0x000fce0003f26270 */
[----:B------:R-:W5:Y:S01]  /*05d0*/  @!P4 LDC.64 R14, c[0x0][0x3f0] ;  /* 0x0000fc00ff0ecb82 */ /* 0x000f620000000a00 */
[----:B-1----:R-:W-:-:S04]  /*05e0*/  @P0 IMAD.WIDE.U32 R4, R20, R12, RZ ;  /* 0x0000000c14040225 */ /* 0x002fc800078e00ff */
[----:B---3--:R-:W-:Y:S02]  /*05f0*/  IMAD R10, R8, UR6, R18 ;  /* 0x00000006080a7c24 */ /* 0x008fe4000f8e0212 */
[----:B----4-:R-:W-:Y:S01]  /*0600*/  @!P0 IMAD.WIDE.U32 R6, R17, R2, RZ ;  /* 0x0000000211068225 */ /* 0x010fe200078e00ff */
[----:B------:R-:W-:-:S03]  /*0610*/  LOP3.LUT R2, R0, 0x38, RZ, 0xc0, !PT ;  /* 0x0000003800027812 */ /* 0x000fc600078ec0ff */
[----:B------:R-:W-:Y:S01]  /*0620*/  @!P0 IMAD R7, R17, R3, R7 ;  /* 0x0000000311078224 */ /* 0x000fe200078e0207 */
[----:B------:R-:W-:Y:S01]  /*0630*/  @!P0 MOV R0, R6 ;  /* 0x0000000600008202 */ /* 0x000fe20000000f00 */
[----:B------:R-:W-:Y:S01]  /*0640*/  IMAD.MOV.U32 R3, RZ, RZ, RZ ;  /* 0x000000ffff037224 */ /* 0x000fe200078e00ff */
[----:B------:R-:W-:Y:S01]  /*0650*/  @P0 MOV R0, R4 ;  /* 0x0000000400000202 */ /* 0x000fe20000000f00 */
[----:B------:R-:W-:Y:S01]  /*0660*/  @P0 IMAD R7, R20, R13, R5 ;  /* 0x0000000d14070224 */ /* 0x000fe200078e0205 */
[----:B------:R-:W-:Y:S01]  /*0670*/  IADD3 R17, PT, PT, R16, 0x20, RZ ;  /* 0x0000002010117810 */ /* 0x000fe20007ffe0ff */
[----:B------:R-:W-:-:S03]  /*0680*/  IMAD.WIDE.U32 R2, R189, R12, R2 ;  /* 0x0000000cbd027225 */ /* 0x000fc600078e0002 */
[----:B------:R-:W-:Y:S01]  /*0690*/  ISETP.GE.AND P2, PT, R17, R11, PT ;  /* 0x0000000b1100720c */ /* 0x000fe20003f46270 */
[----:B------:R-:W-:Y:S01]  /*06a0*/  IMAD R3, R189, R13, R3 ;  /* 0x0000000dbd037224 */ /* 0x000fe200078e0203 */
[----:B------:R-:W-:-:S05]  /*06b0*/  IADD3 R4, P0, PT, R0, R2, RZ ;  /* 0x0000000200047210 */ /* 0x000fca0007f1e0ff */
[----:B------:R-:W-:Y:S02]  /*06c0*/  IMAD.X R5, R7, 0x1, R3, P0 ;  /* 0x0000000107057824 */ /* 0x000fe400000e0603 */
[C---:B--2---:R-:W-:Y:S01]  /*06d0*/  IMAD.WIDE.U32 R4, R18.reuse, UR4, R4 ;  /* 0x0000000412047c25 */ /* 0x044fe2000f8e0004 */
[----:B------:R-:W1:Y:S03]  /*06e0*/  LDCU UR4, c[0x0][0x434] ;  /* 0x00008680ff0477ac */ /* 0x000e660008000800 */
[----:B------:R-:W-:Y:S01]  /*06f0*/  IMAD R3, R18, UR5, R5 ;  /* 0x0000000512037c24 */ /* 0x000fe2000f8e0205 */
[----:B------:R-:W-:Y:S01]  /*0700*/  @!P4 MOV R2, R4 ;  /* 0x000000040002c202 */ /* 0x000fe20000000f00 */
[----:B------:R-:W-:-:S04]  /*0710*/  VIADD R18, R16, 0x10 ;  /* 0x0000001010127836 */ /* 0x000fc80000000000 */
[----:B------:R-:W-:Y:S01]  /*0720*/  @!P4 IMAD.WIDE.U32 R6, R16, R12, R2 ;  /* 0x0000000c1006c225 */ /* 0x000fe200078e0002 */
[----:B------:R-:W-:-:S03]  /*0730*/  ISETP.GE.AND P3, PT, R18, R11, PT ;  /* 0x0000000b1200720c */ /* 0x000fc60003f66270 */
[----:B------:R-:W-:Y:S01]  /*0740*/  @!P4 IMAD R0, R16, R13, R7 ;  /* 0x0000000d1000c224 */ /* 0x000fe200078e0207 */
[----:B-----5:R-:W-:-:S04]  /*0750*/  @!P4 LEA R8, P0, R6, R14, 0x1 ;  /* 0x0000000e0608c211 */ /* 0x020fc800078008ff */
[----:B------:R-:W-:Y:S01]  /*0760*/  @!P4 LEA.HI.X R9, R6, R15, R0, 0x1, P0 ;  /* 0x0000000f0609c211 */ /* 0x000fe200000f0c00 */
[----:B-1----:R-:W-:-:S04]  /*0770*/  IMAD R10, R10, UR4, R189 ;  /* 0x000000040a0a7c24 */ /* 0x002fc8000f8e02bd */
        /* <DEDUP_REMOVED lines=14> */
.L_x_2015:
[----:B------:R-:W-:Y:S05]  /*0860*/  BSYNC.RECONVERGENT B0 ;  /* 0x0000000000007941 */ /* 0x000fea0003800200 */
.L_x_2014:
        /* <DEDUP_REMOVED lines=14> */
.L_x_2017:
[----:B------:R-:W-:Y:S05]  /*0950*/  BSYNC.RECONVERGENT B0 ;  /* 0x0000000000007941 */ /* 0x000fea0003800200 */
.L_x_2016:
[----:B------:R-:W-:Y:S04]  /*0960*/  BSSY.RECONVERGENT B0, `(.L_x_2018) ;  /* 0x000000d000007945 */ /* 0x000fe80003800200 */
[----:B------:R-:W-:Y:S05]  /*0970*/  @P1 BRA `(.L_x_2019) ;  /* 0x00000000002c1947 */ /* 0x000fea0003800000 */
[----:B------:R-:W4:Y:S01]  /*0980*/  LDCU.64 UR4, c[0x0][0x3f0] ;  /* 0x00007e00ff0477ac */ /* 0x000f220008000a00 */
[----:B------:R-:W-:Y:S02]  /*0990*/  IADD3 R6, P0, PT, R16, 0x30, RZ ;  /* 0x0000003010067810 */ /* 0x000fe40007f1e0ff */
[----:B------:R-:W-:Y:S02]  /*09a0*/  MOV R2, R4 ;  /* 0x0000000400027202 */ /* 0x000fe40000000f00 */
[----:B------:R-:W-:-:S03]  /*09b0*/  IADD3.X R0, PT, PT, RZ, RZ, RZ, P0, !PT ;  /* 0x000000ffff007210 */ /* 0x000fc600007fe4ff */
[----:B------:R-:W-:-:S04]  /*09c0*/  IMAD.WIDE.U32 R4, R6, R12, R2 ;  /* 0x0000000c06047225 */ /* 0x000fc800078e0002 */
[----:B------:R-:W-:-:S04]  /*09d0*/  IMAD R0, R0, R12, RZ ;  /* 0x0000000c00007224 */ /* 0x000fc800078e02ff */
[----:B------:R-:W-:Y:S01]  /*09e0*/  IMAD R0, R6, R13, R0 ;  /* 0x0000000d06007224 */ /* 0x000fe200078e0200 */
[----:B----4-:R-:W-:-:S04]  /*09f0*/  LEA R2, P0, R4, UR4, 0x1 ;  /* 0x0000000404027c11 */ /* 0x010fc8000f8008ff */
[----:B------:R-:W-:-:S04]  /*0a00*/  IADD3 R0, PT, PT, R5, R0, RZ ;  /* 0x0000000005007210 */ /* 0x000fc80007ffe0ff */
[----:B------:R-:W-:-:S05]  /*0a10*/  LEA.HI.X R3, R4, UR5, R0, 0x1, P0 ;  /* 0x0000000504037c11 */ /* 0x000fca00080f0c00 */
[----:B------:R4:W-:Y:S02]  /*0a20*/  STG.E.128 desc[UR16][R2.64], RZ ;  /* 0x000000ff02007986 */ /* 0x0009e4000c101d10 */
.L_x_2019:
[----:B------:R-:W-:Y:S05]  /*0a30*/  BSYNC.RECONVERGENT B0 ;  /* 0x0000000000007941 */ /* 0x000fea0003800200 */
.L_x_2018:
[----:B------:R-:W5:Y:S01]  /*0a40*/  LDCU.64 UR4, c[0x0][0x420] ;  /* 0x00008400ff0477ac */ /* 0x000f620008000a00 */
[----:B------:R-:W-:Y:S02]  /*0a50*/  LOP3.LUT P4, R236, R236, 0x7, RZ, 0xc0, !PT ;  /* 0x00000007ecec7812 */ /* 0x000fe4000788c0ff */
[----:B------:R-:W-:Y:S02]  /*0a60*/  IADD3 R0, P0, PT, R10, R16, RZ ;  /* 0x000000100a007210 */ /* 0x000fe40007f1e0ff */
[----:B------:R-:W-:Y:S02]  /*0a70*/  ISETP.GE.OR P4, PT, R16, R11, P4 ;  /* 0x0000000b1000720c */ /* 0x000fe40002786670 */
[C---:B------:R-:W-:Y:S02]  /*0a80*/  ISETP.NE.OR P3, PT, R236.reuse, RZ, P3 ;  /* 0x000000ffec00720c */ /* 0x040fe40001f65670 */
[C---:B------:R-:W-:Y:S02]  /*0a90*/  ISETP.NE.OR P2, PT, R236.reuse, RZ, P2 ;  /* 0x000000ffec00720c */ /* 0x040fe40001745670 */
[----:B------:R-:W-:-:S02]  /*0aa0*/  ISETP.NE.OR P1, PT, R236, RZ, P1 ;  /* 0x000000ffec00720c */ /* 0x000fc40000f25670 */
[----:B----4-:R-:W-:Y:S02]  /*0ab0*/  LEA.HI.X.SX32 R3, R10, RZ, 0x1, P0 ;  /* 0x000000ff0a037211 */ /* 0x010fe400000f0eff */
[----:B-----5:R-:W-:-:S03]  /*0ac0*/  LEA R2, P0, R0, UR4, 0x2 ;  /* 0x0000000400027c11 */ /* 0x020fc6000f8010ff */
[----:B------:R-:W-:Y:S02]  /*0ad0*/  @!P4 IMAD.MOV.U32 R5, RZ, RZ, 0x7f800000 ;  /* 0x7f800000ff05c424 */ /* 0x000fe400078e00ff */
[----:B------:R-:W-:Y:S01]  /*0ae0*/  @!P3 IMAD.MOV.U32 R4, RZ, RZ, 0x7f800000 ;  /* 0x7f800000ff04b424 */ /* 0x000fe200078e00ff */
[----:B------:R-:W-:Y:S01]  /*0af0*/  LEA.HI.X R3, R0, UR5, R3, 0x2, P0 ;  /* 0x0000000500037c11 */ /* 0x000fe200080f1403 */
[----:B------:R-:W-:-:S04]  /*0b00*/  @!P2 IMAD.MOV.U32 R0, RZ, RZ, 0x7f800000 ;  /* 0x7f800000ff00a424 */ /* 0x000fc800078e00ff */
[----:B------:R4:W-:Y:S04]  /*0b10*/  @!P4 STG.E desc[UR16][R2.64], R5 ;  /* 0x000000050200c986 */ /* 0x0009e8000c101910 */
[----:B------:R4:W-:Y:S04]  /*0b20*/  @!P3 STG.E desc[UR16][R2.64+0x40], R4 ;  /* 0x000040040200b986 */ /* 0x0009e8000c101910 */
[----:B------:R4:W-:Y:S01]  /*0b30*/  @!P2 STG.E desc[UR16][R2.64+0x80], R0 ;  /* 0x000080000200a986 */ /* 0x0009e2000c101910 */
[----:B------:R-:W-:Y:S05]  /*0b40*/  @P1 EXIT ;  /* 0x000000000000194d */ /* 0x000fea0003800000 */
[----:B----4-:R-:W-:-:S05]  /*0b50*/  MOV R0, 0x7f800000 ;  /* 0x7f80000000007802 */ /* 0x010fca0000000f00 */
[----:B------:R-:W-:Y:S01]  /*0b60*/  STG.E desc[UR16][R2.64+0xc0], R0 ;  /* 0x0000c00002007986 */ /* 0x000fe2000c101910 */
[----:B------:R-:W-:Y:S05]  /*0b70*/  EXIT ;  /* 0x000000000000794d */ /* 0x000fea0003800000 */
.L_x_2013:
        /* <DEDUP_REMOVED lines=10> */
.L_x_2020:
[----:B------:R-:W-:Y:S05]  /*0c20*/  BRA.U !UP1, `(.L_x_2021) ;  /* 0x00000005099c7547 */ /* 0x000fea000b800000 */
[----:B------:R-:W2:Y:S01]  /*0c30*/  LDC R10, c[0x0][0x4f0] ;  /* 0x00013c00ff0a7b82 */ /* 0x000ea20000000800 */
[----:B-----5:R-:W-:Y:S01]  /*0c40*/  LEA R8, R248, 0xffffff00, 0x8 ;  /* 0xffffff00f8087811 */ /* 0x020fe200078e40ff */
[----:B------:R-:W3:Y:S03]  /*0c50*/  LDCU.64 UR4, c[0x0][0x4e8] ;  /* 0x00009d00ff0477ac */ /* 0x000ee60008000a00 */
[----:B------:R-:W-:Y:S01]  /*0c60*/  IABS R4, R8 ;  /* 0x0000000800047213 */ /* 0x000fe20000000000 */
[----:B------:R-:W4:Y:S02]  /*0c70*/  LDCU.64 UR6, c[0x0][0x3a0] ;  /* 0x00007400ff0677ac */ /* 0x000f240008000a00 */
[----:B------:R-:W4:Y:S01]  /*0c80*/  LDC R9, c[0x0][0x3e8] ;  /* 0x0000fa00ff097b82 */ /* 0x000f220000000800 */
        /* <DEDUP_REMOVED lines=36> */
[----:B------:R-:W-:Y:S01]  /*0ed0*/  IABS R5, R18 ;  /* 0x0000001200057213 */ /* 0x000fe20000000000 */
[----:B------:R-:W-:Y:S01]  /*0ee0*/  IMAD.MOV R6, RZ, RZ, -R6 ;  /* 0x000000ffff067224 */ /* 0x000fe200078e0a06 */
[----:B------:R-:W-:Y:S01]  /*0ef0*/  MOV R86, UR10 ;  /* 0x0000000a00567c02 */ /* 0x000fe20008000f00 */
[----:B------:R-:W-:Y:S01]  /*0f00*/  IMAD.U32 R100, RZ, RZ, UR12 ;  /* 0x0000000cff647e24 */ /* 0x000fe2000f8e00ff */
[----:B------:R-:W-:Y:S01]  /*0f10*/  MOV R87, UR11 ;  /* 0x0000000b00577c02 */ /* 0x000fe20008000f00 */
[----:B------:R-:W-:Y:S02]  /*0f20*/  IMAD R6, R10, R6, R8 ;  /* 0x000000060a067224 */ /* 0x000fe400078e0208 */
[----:B------:R-:W-:Y:S01]  /*0f30*/  IMAD.U32 R101, RZ, RZ, UR13 ;  /* 0x0000000dff657e24 */ /* 0x000fe2000f8e00ff */
[----:B--2---:R-:W2:Y:S08]  /*0f40*/  I2F.RP R2, R4 ;  /* 0x0000000400027306 */ /* 0x004eb00000209400 */
[----:B--2---:R-:W2:Y:S02]  /*0f50*/  MUFU.RCP R2, R2 ;  /* 0x0000000200027308 */ /* 0x004ea40000001000 */
[----:B--2---:R-:W-:-:S06]  /*0f60*/  IADD3 R2, PT, PT, R2, 0xffffffe, RZ ;  /* 0x0ffffffe02027810 */ /* 0x004fcc0007ffe0ff */
[----:B------:R-:W2:Y:S02]  /*0f70*/  F2I.FTZ.U32.TRUNC.NTZ R3, R2 ;  /* 0x0000000200037305 */ /* 0x000ea4000021f000 */
[----:B--2---:R-:W-:Y:S01]  /*0f80*/  IADD3 R0, PT, PT, RZ, -R3, RZ ;  /* 0x80000003ff007210 */ /* 0x004fe20007ffe0ff */
[----:B------:R-:W-:-:S04]  /*0f90*/  IMAD.MOV.U32 R2, RZ, RZ, RZ ;  /* 0x000000ffff027224 */ /* 0x000fc800078e00ff */
[----:B------:R-:W-:-:S04]  /*0fa0*/  IMAD R0, R0, R4, RZ ;  /* 0x0000000400007224 */ /* 0x000fc800078e02ff */
        /* <DEDUP_REMOVED lines=14> */
[----:B------:R-:W-:Y:S02]  /*1090*/  @!P1 LOP3.LUT R0, RZ, R9, RZ, 0x33, !PT ;  /* 0x00000009ff009212 */ /* 0x000fe400078e33ff */
[----:B---3--:R-:W-:Y:S01]  /*10a0*/  SHF.R.S32.HI R3, RZ, 0x1f, R7 ;  /* 0x0000001fff037819 */ /* 0x008fe20000011407 */
[----:B------:R-:W-:-:S04]  /*10b0*/  IMAD.WIDE.U32 R4, R7, UR6, RZ ;  /* 0x0000000607047c25 */ /* 0x000fc8000f8e00ff */
[C---:B------:R-:W-:Y:S02]  /*10c0*/  IMAD R2, R3.reuse, UR6, RZ ;  /* 0x0000000603027c24 */ /* 0x040fe4000f8e02ff */
[----:B-1----:R-:W-:Y:S02]  /*10d0*/  IMAD R3, R3, UR4, RZ ;  /* 0x0000000403037c24 */ /* 0x002fe4000f8e02ff */
[C---:B------:R-:W-:Y:S02]  /*10e0*/  IMAD R2, R7.reuse, UR7, R2 ;  /* 0x0000000707027c24 */ /* 0x040fe4000f8e0202 */
[C---:B------:R-:W-:Y:S02]  /*10f0*/  IMAD R3, R7.reuse, UR5, R3 ;  /* 0x0000000507037c24 */ /* 0x040fe4000f8e0203 */
[----:B------:R-:W-:Y:S01]  /*1100*/  IMAD.WIDE.U32 R8, R7, UR4, RZ ;  /* 0x0000000407087c25 */ /* 0x000fe2000f8e00ff */
[----:B------:R-:W-:Y:S01]  /*1110*/  IADD3 R5, PT, PT, R5, R2, RZ ;  /* 0x0000000205057210 */ /* 0x000fe20007ffe0ff */
[----:B------:R-:W1:Y:S01]  /*1120*/  LDCU.128 UR4, c[0x0][0x3d0] ;  /* 0x00007a00ff0477ac */ /* 0x000e620008000c00 */
[----:B------:R-:W-:-:S02]  /*1130*/  SHF.R.S32.HI R2, RZ, 0x1f, R6 ;  /* 0x0000001fff027819 */ /* 0x000fc40000011406 */
[----:B------:R-:W-:Y:S01]  /*1140*/  IADD3 R3, PT, PT, R9, R3, RZ ;  /* 0x0000000309037210 */ /* 0x000fe20007ffe0ff */
[----:B------:R-:W-:-:S04]  /*1150*/  IMAD.WIDE.U32 R4, R6, R100, R4 ;  /* 0x0000006406047225 */ /* 0x000fc800078e0004 */
[C---:B------:R-:W-:Y:S02]  /*1160*/  IMAD R7, R2.reuse, R100, RZ ;  /* 0x0000006402077224 */ /* 0x040fe400078e02ff */
[----:B------:R-:W-:Y:S01]  /*1170*/  IMAD R9, R2, R86, RZ ;  /* 0x0000005602097224 */ /* 0x000fe200078e02ff */
[----:B------:R-:W-:Y:S01]  /*1180*/  MOV R2, R8 ;  /* 0x0000000800027202 */ /* 0x000fe20000000f00 */
[C---:B------:R-:W-:Y:S02]  /*1190*/  IMAD R8, R6.reuse, R101, R7 ;  /* 0x0000006506087224 */ /* 0x040fe400078e0207 */
[C---:B------:R-:W-:Y:S02]  /*11a0*/  IMAD R7, R6.reuse, R87, R9 ;  /* 0x0000005706077224 */ /* 0x040fe400078e0209 */
        /* <DEDUP_REMOVED lines=15> */
.L_x_2021:
[----:B------:R-:W-:-:S13]  /*12a0*/  ISETP.NE.AND P0, PT, R10, -0x1, PT ;  /* 0xffffffff0a00780c */ /* 0x000fda0003f05270 */
        /* <DEDUP_REMOVED lines=8> */
[----:B-1----:R-:W-:-:S04]  /*1330*/  IMAD.WIDE.U32 R2, R6, R100, RZ ;  /* 0x0000006406027225 */ /* 0x002fc800078e00ff */
[----:B------:R-:W-:-:S05]  /*1340*/  IMAD R0, R6, R101, R0 ;  /* 0x0000006506007224 */ /* 0x000fca00078e0200 */
[----:B------:R-:W-:-:S03]  /*1350*/  IADD3 R3, PT, PT, R3, R0, RZ ;  /* 0x0000000003037210 */ /* 0x000fc60007ffe0ff */
[----:B------:R-:W-:-:S05]  /*1360*/  IMAD.WIDE.U32 R2, R8, UR4, R2 ;  /* 0x0000000408027c25 */ /* 0x000fca000f8e0002 */
[----:B------:R-:W-:Y:S02]  /*1370*/  IADD3 R14, PT, PT, R3, R4, RZ ;  /* 0x00000004030e7210 */ /* 0x000fe40007ffe0ff */
[----:B------:R-:W-:Y:S01]  /*1380*/  MOV R7, R2 ;  /* 0x0000000200077202 */ /* 0x000fe20000000f00 */
[----:B------:R-:W-:Y:S05]  /*1390*/  BRA `(.L_x_2024) ;  /* 0x0000000000187947 */ /* 0x000fea0003800000 */
.L_x_2023:
[----:B------:R-:W2:Y:S01]  /*13a0*/  LDC.64 R100, c[0x0][0x3b8] ;  /* 0x0000ee00ff647b82 */ /* 0x000ea20000000a00 */
[----:B-1----:R-:W-:-:S05]  /*13b0*/  IADD3 R2, PT, PT, R6, R10, RZ ;  /* 0x0000000a06027210 */ /* 0x002fca0007ffe0ff */
[C---:B--2---:R-:W-:Y:S02]  /*13c0*/  IMAD R0, R2.reuse, R101, RZ ;  /* 0x0000006502007224 */ /* 0x044fe400078e02ff */
[----:B------:R-:W-:-:S05]  /*13d0*/  IMAD.WIDE.U32 R2, R2, R100, RZ ;  /* 0x0000006402027225 */ /* 0x000fca00078e00ff */
[----:B------:R-:W-:Y:S02]  /*13e0*/  IADD3 R14, PT, PT, R3, R0, RZ ;  /* 0x00000000030e7210 */ /* 0x000fe40007ffe0ff */
[----:B------:R-:W-:Y:S02]  /*13f0*/  MOV R7, R2 ;  /* 0x0000000200077202 */ /* 0x000fe40000000f00 */
.L_x_2024:
        /* <DEDUP_REMOVED lines=12> */
[----:B------:R-:W-:Y:S02]  /*14c0*/  IADD3 R5, PT, PT, R3, R4, RZ ;  /* 0x0000000403057210 */ /* 0x000fe40007ffe0ff */
[----:B------:R-:W-:Y:S01]  /*14d0*/  MOV R4, R2 ;  /* 0x0000000200047202 */ /* 0x000fe20000000f00 */
[----:B------:R-:W-:Y:S06]  /*14e0*/  BRA `(.L_x_2026) ;  /* 0x0000000000187947 */ /* 0x000fec0003800000 */
.L_x_2025:
[----:B------:R-:W1:Y:S01]  /*14f0*/  LDC.64 R86, c[0x0][0x3c0] ;  /* 0x0000f000ff567b82 */ /* 0x000e620000000a00 */
[----:B------:R-:W-:-:S05]  /*1500*/  IADD3 R0, PT, PT, R6, R10, RZ ;  /* 0x0000000a06007210 */ /* 0x000fca0007ffe0ff */
[C---:B-1----:R-:W-:Y:S02]  /*1510*/  IMAD R4, R0.reuse, R87, RZ ;  /* 0x0000005700047224 */ /* 0x042fe400078e02ff */
[----:B------:R-:W-:-:S05]  /*1520*/  IMAD.WIDE.U32 R2, R0, R86, RZ ;  /* 0x0000005600027225 */ /* 0x000fca00078e00ff */
[----:B------:R-:W-:Y:S02]  /*1530*/  IADD3 R5, PT, PT, R3, R4, RZ ;  /* 0x0000000403057210 */ /* 0x000fe40007ffe0ff */
[----:B------:R-:W-:-:S07]  /*1540*/  MOV R4, R2 ;  /* 0x0000000200047202 */ /* 0x000fce0000000f00 */
.L_x_2026:
[----:B-----5:R-:W1:Y:S01]  /*1550*/  LDC R8, c[0x0][0x3e8] ;  /* 0x0000fa00ff087b82 */ /* 0x020e620000000800 */
[----:B------:R-:W-:Y:S02]  /*1560*/  IABS R9, R18 ;  /* 0x0000001200097213 */ /* 0x000fe40000000000 */
[----:B------:R-:W-:-:S05]  /*1570*/  CS2R R250, SRZ ;  /* 0x0000000000fa7805 */ /* 0x000fca000001ff00 */
[----:B------:R-:W2:Y:S08]  /*1580*/  LDC.64 R10, c[0x0][0x3d8] ;  /* 0x0000f600ff0a7b82 */ /* 0x000eb00000000a00 */
[----:B------:R-:W3:Y:S01]  /*1590*/  LDC.64 R12, c[0x0][0x3d0] ;  /* 0x0000f400ff0c7b82 */ /* 0x000ee20000000a00 */
        /* <DEDUP_REMOVED lines=19> */
[----:B------:R-:W-:Y:S01]  /*16d0*/  ISETP.GE.U32.AND P2, PT, R2, R6, PT ;  /* 0x000000060200720c */ /* 0x000fe20003f46070 */
[----:B------:R-:W-:Y:S01]  /*16e0*/  IMAD.MOV.U32 R6, RZ, RZ, R7 ;  /* 0x000000ffff067224 */ /* 0x000fe200078e0007 */
[----:B------:R-:W-:Y:S02]  /*16f0*/  LOP3.LUT R2, R18, R8, RZ, 0x3c, !PT ;  /* 0x0000000812027212 */ /* 0x000fe400078e3cff */
[----:B------:R-:W-:Y:S02]  /*1700*/  MOV R7, R14 ;  /* 0x0000000e00077202 */ /* 0x000fe40000000f00 */
        /* <DEDUP_REMOVED lines=8> */
[----:B------:R-:W-:Y:S01]  /*1790*/  IMAD.MOV.U32 R4, RZ, RZ, R2 ;  /* 0x000000ffff047224 */ /* 0x000fe200078e0002 */
[----:B------:R-:W-:Y:S01]  /*17a0*/  MOV R2, R6 ;  /* 0x0000000600027202 */ /* 0x000fe20000000f00 */
[----:B------:R-:W-:Y:S01]  /*17b0*/  IMAD R3, R9, R101, R7 ;  /* 0x0000006509037224 */ /* 0x000fe200078e0207 */
[----:B------:R-:W-:Y:S01]  /*17c0*/  SHF.R.S32.HI R8, RZ, 0x1f, R0 ;  /* 0x0000001fff087819 */ /* 0x000fe20000011400 */
[----:B--2---:R-:W-:-:S04]  /*17d0*/  IMAD.WIDE.U32 R4, R0, R10, R4 ;  /* 0x0000000a00047225 */ /* 0x004fc800078e0004 */
[C---:B------:R-:W-:Y:S01]  /*17e0*/  IMAD R7, R8.reuse, R10, RZ ;  /* 0x0000000a08077224 */ /* 0x040fe200078e02ff */
[----:B------:R-:W-:Y:S01]  /*17f0*/  MOV R39, R4 ;  /* 0x0000000400277202 */ /* 0x000fe20000000f00 */
[-C--:B---3--:R-:W-:Y:S02]  /*1800*/  IMAD R8, R8, R12.reuse, RZ ;  /* 0x0000000c08087224 */ /* 0x088fe400078e02ff */
[C---:B------:R-:W-:Y:S02]  /*1810*/  IMAD R6, R0.reuse, R11, R7 ;  /* 0x0000000b00067224 */ /* 0x040fe400078e0207 */
[----:B------:R-:W-:-:S04]  /*1820*/  IMAD.WIDE.U32 R2, R0, R12, R2 ;  /* 0x0000000c00027225 */ /* 0x000fc800078e0002 */
[----:B------:R-:W-:Y:S01]  /*1830*/  IMAD R0, R0, R13, R8 ;  /* 0x0000000d00007224 */ /* 0x000fe200078e0208 */
[----:B------:R-:W-:Y:S01]  /*1840*/  MOV R14, R2 ;  /* 0x00000002000e7202 */ /* 0x000fe20000000f00 */
[----:B------:R-:W-:-:S03]  /*1850*/  IMAD.IADD R40, R5, 0x1, R6 ;  /* 0x0000000105287824 */ /* 0x000fc600078e0206 */
[----:B------:R-:W-:-:S07]  /*1860*/  IADD3 R15, PT, PT, R3, R0, RZ ;  /* 0x00000000030f7210 */ /* 0x000fce0007ffe0ff */
.L_x_2022:
[----:B------:R-:W-:Y:S01]  /*1870*/  ISETP.NE.AND P0, PT, R20, -0x1, PT ;  /* 0xffffffff1400780c */ /* 0x000fe20003f05270 */
[----:B------:R-:W1:Y:S01]  /*1880*/  LDCU.64 UR4, c[0x0][0x3c8] ;  /* 0x00007900ff0477ac */ /* 0x000e620008000a00 */
[----:B------:R-:W-:Y:S01]  /*1890*/  SHF.R.U32.HI R2, RZ, 0x3, R236 ;  /* 0x00000003ff027819 */ /* 0x000fe200000116ec */
[----:B------:R-:W2:Y:S01]  /*18a0*/  S2UR UR6, SR_CgaCtaId ;  /* 0x00000000000679c3 */ /* 0x000ea20000008800 */
[----:B------:R-:W-:Y:S02]  /*18b0*/  IADD3 R19, PT, PT, -R189, R85, RZ ;  /* 0x00000055bd137210 */ /* 0x000fe40007ffe1ff */
[----:B------:R-:W-:Y:S01]  /*18c0*/  SHF.L.U32 R28, R236, 0x3, RZ ;  /* 0x00000003ec1c7819 */ /* 0x000fe200000006ff */
[C---:B------:R-:W-:Y:S01]  /*18d0*/  VIADD R32, R2.reuse, 0x70 ;  /* 0x0000007002207836 */ /* 0x040fe20000000000 */
[----:B------:R-:W-:Y:S01]  /*18e0*/  ISETP.GE.AND P4, PT, R2, R19, PT ;  /* 0x000000130200720c */ /* 0x000fe20003f86270 */
[----:B------:R3:W-:Y:S01]  /*18f0*/  STL [R1+0x2c], R19 ;  /* 0x00002c1301007387 */ /* 0x0007e20000100800 */
[----:B------:R-:W-:Y:S01]  /*1900*/  LOP3.LUT R234, R28, 0x38, RZ, 0xc0, !PT ;  /* 0x000000381cea7812 */ /* 0x000fe200078ec0ff */
[C---:B------:R-:W-:Y:S01]  /*1910*/  VIADD R31, R2.reuse, 0xf0 ;  /* 0x000000f0021f7836 */ /* 0x040fe20000000000 */
[C---:B------:R-:W-:Y:S01]  /*1920*/  IADD3 R38, PT, PT, R2.reuse, 0x10, RZ ;  /* 0x0000001002267810 */ /* 0x040fe20007ffe0ff */
[----:B------:R-:W4:Y:S01]  /*1930*/  @!P0 LDC.64 R8, c[0x0][0x398] ;  /* 0x0000e600ff088b82 */ /* 0x000f220000000a00 */
[----:B------:R-:W-:-:S02]  /*1940*/  IADD3 R37, PT, PT, R2, 0x30, RZ ;  /* 0x0000003002257810 */ /* 0x000fc40007ffe0ff */
[-C--:B------:R-:W-:Y:S02]  /*1950*/  ISETP.GE.AND P6, PT, R38, R19.reuse, PT ;  /* 0x000000132600720c */ /* 0x080fe40003fc6270 */
[C---:B------:R-:W-:Y:S02]  /*1960*/  IADD3 R35, PT, PT, R2.reuse, 0x20, RZ ;  /* 0x0000002002237810 */ /* 0x040fe40007ffe0ff */
[-C--:B------:R-:W-:Y:S01]  /*1970*/  ISETP.GE.AND P2, PT, R37, R19.reuse, PT ;  /* 0x000000132500720c */ /* 0x080fe20003f46270 */
[----:B------:R-:W5:Y:S01]  /*1980*/  @P0 LDC.64 R10, c[0x0][0x3b0] ;  /* 0x0000ec00ff0a0b82 */ /* 0x000f620000000a00 */
[----:B------:R-:W-:Y:S02]  /*1990*/  ISETP.GE.AND P5, PT, R35, R19, PT ;  /* 0x000000132300720c */ /* 0x000fe40003fa6270 */
[C---:B------:R-:W-:Y:S02]  /*19a0*/  IADD3 R34, PT, PT, R2.reuse, 0x40, RZ ;  /* 0x0000004002227810 */ /* 0x040fe40007ffe0ff */
[----:B------:R-:W-:-:S02]  /*19b0*/  LOP3.LUT R36, R2, 0x80, RZ, 0xfc, !PT ;  /* 0x0000008002247812 */ /* 0x000fc400078efcff */
[C---:B------:R-:W-:Y:S01]  /*19c0*/  IADD3 R33, PT, PT, R2.reuse, 0x60, RZ ;  /* 0x0000006002217810 */ /* 0x040fe20007ffe0ff */
[----:B------:R-:W2:Y:S01]  /*19d0*/  @!P4 LDC.64 R12, c[0x0][0x3b0] ;  /* 0x0000ec00ff0ccb82 */ /* 0x000ea20000000a00 */
[----:B------:R-:W-:Y:S02]  /*19e0*/  IADD3 R30, PT, PT, R2, 0x90, RZ ;  /* 0x00000090021e7810 */ /* 0x000fe40007ffe0ff */
[----:B------:R-:W-:Y:S02]  /*19f0*/  SHF.R.U32.HI R190, RZ, 0x1, R236 ;  /* 0x00000001ffbe7819 */ /* 0x000fe400000116ec */
[----:B------:R-:W-:Y:S01]  /*1a00*/  LOP3.LUT R251, R251, R250, RZ, 0x3c, !PT ;  /* 0x000000fafbfb7212 */ /* 0x000fe200078e3cff */
[----:B----4-:R-:W-:Y:S02]  /*1a10*/  @!P0 IMAD.WIDE.U32 R6, R17, R8, RZ ;  /* 0x0000000811068225 */ /* 0x010fe400078e00ff */
[----:B------:R-:W4:Y:S01]  /*1a20*/  @!P6 LDC.64 R26, c[0x0][0x380] ;  /* 0x0000e000ff1aeb82 */ /* 0x000f220000000a00 */
[----:B------:R-:W-:Y:S01]  /*1a30*/  LOP3.LUT R250, R251, R250, RZ, 0x3c, !PT ;  /* 0x000000fafbfa7212 */ /* 0x000fe200078e3cff */
[----:B------:R-:W-:Y:S01]  /*1a40*/  @!P0 IMAD R0, R17, R9, R7 ;  /* 0x0000000911008224 */ /* 0x000fe200078e0207 */
[----:B------:R-:W-:-:S02]  /*1a50*/  @!P0 MOV R3, R6 ;  /* 0x0000000600038202 */ /* 0x000fc40000000f00 */
[----:B------:R-:W-:Y:S01]  /*1a60*/  IADD3 R6, P3, PT, R234, R14, RZ ;  /* 0x0000000eea067210 */ /* 0x000fe20007f7e0ff */
[C---:B-----5:R-:W-:Y:S02]  /*1a70*/  @P0 IMAD.WIDE.U32 R4, R20.reuse, R10, RZ ;  /* 0x0000000a14040225 */ /* 0x060fe400078e00ff */
[----:B------:R-:W5:Y:S01]  /*1a80*/  @!P2 LDC.64 R24, c[0x0][0x3b0] ;  /* 0x0000ec00ff18ab82 */ /* 0x000f620000000a00 */
[----:B------:R-:W-:Y:S01]  /*1a90*/  LOP3.LUT R251, R251, R250, RZ, 0x3c, !PT ;  /* 0x000000fafbfb7212 */ /* 0x000fe200078e3cff */
[----:B------:R-:W-:Y:S01]  /*1aa0*/  @P0 IMAD R0, R20, R11, R5 ;  /* 0x0000000b14000224 */ /* 0x000fe200078e0205 */
[----:B------:R-:W-:Y:S02]  /*1ab0*/  @P0 MOV R3, R4 ;  /* 0x0000000400030202 */ /* 0x000fe40000000f00 */
[----:B------:R-:W-:Y:S02]  /*1ac0*/  IADD3.X R7, PT, PT, RZ, R15, RZ, P3, !PT ;  /* 0x0000000fff077210 */ /* 0x000fe40001ffe4ff */
[----:B------:R-:W-:Y:S01]  /*1ad0*/  IADD3 R4, P0, PT, R234, R3, RZ ;  /* 0x00000003ea047210 */ /* 0x000fe20007f1e0ff */
[----:B------:R-:W5:Y:S01]  /*1ae0*/  @!P5 LDC.64 R20, c[0x0][0x3b0] ;  /* 0x0000ec00ff14db82 */ /* 0x000f620000000a00 */
[----:B------:R-:W-:Y:S01]  /*1af0*/  MOV R3, RZ ;  /* 0x000000ff00037202 */ /* 0x000fe20000000f00 */
[----:B------:R-:W-:-:S04]  /*1b00*/  IMAD.WIDE.U32 R6, R2, R100, R6 ;  /* 0x0000006402067225 */ /* 0x000fc800078e0006 */
[----:B------:R-:W-:Y:S02]  /*1b10*/  IMAD.X R5, RZ, RZ, R0, P0 ;  /* 0x000000ffff057224 */ /* 0x000fe400000e0600 */
[----:B------:R-:W-:Y:S02]  /*1b20*/  IMAD.WIDE.U32 R8, R16, 0x40, R2 ;  /* 0x0000004010087825 */ /* 0x000fe400078e0002 */
[----:B------:R-:W4:Y:S02]  /*1b30*/  @!P6 LDC.64 R16, c[0x0][0x3b0] ;  /* 0x0000ec00ff10eb82 */ /* 0x000f240000000a00 */
[----:B-1----:R-:W-:Y:S01]  /*1b40*/  IMAD.WIDE.U32 R4, R18, UR4, R4 ;  /* 0x0000000412047c25 */ /* 0x002fe2000f8e0004 */
[C---:B------:R-:W-:Y:S02]  /*1b50*/  @!P6 IADD3 R10, P0, PT, R8.reuse, 0x10, RZ ;  /* 0x00000010080ae810 */ /* 0x040fe40007f1e0ff */
[----:B------:R-:W-:Y:S01]  /*1b60*/  @!P5 IADD3 R14, P1, PT, R8, 0x20, RZ ;  /* 0x00000020080ed810 */ /* 0x000fe20007f3e0ff */
[----:B------:R-:W-:Y:S01]  /*1b70*/  IMAD R5, R18, UR5, R5 ;  /* 0x0000000512057c24 */ /* 0x000fe2000f8e0205 */
[----:B------:R-:W1:Y:S01]  /*1b80*/  LDCU.64 UR4, c[0x0][0x388] ;  /* 0x00007100ff0477ac */ /* 0x000e620008000a00 */
[----:B---3--:R-:W3:Y:S01]  /*1b90*/  @!P4 LDC.64 R18, c[0x0][0x380] ;  /* 0x0000e000ff12cb82 */ /* 0x008ee20000000a00 */
[----:B------:R-:W-:Y:S01]  /*1ba0*/  @!P6 IADD3.X R3, PT, PT, RZ, R9, RZ, P0, !PT ;  /* 0x00000009ff03e210 */ /* 0x000fe200007fe4ff */
[----:B--2---:R-:W-:Y:S01]  /*1bb0*/  @!P4 IMAD R0, R9, R12, RZ ;  /* 0x0000000c0900c224 */ /* 0x004fe200078e02ff */
[----:B------:R-:W-:-:S02]  /*1bc0*/  @!P2 IADD3 R22, P0, PT, R8, 0x30, RZ ;  /* 0x000000300816a810 */ /* 0x000fc40007f1e0ff */
[----:B------:R-:W-:Y:S01]  /*1bd0*/  @!P5 IADD3.X R15, PT, PT, RZ, R9, RZ, P1, !PT ;  /* 0x00000009ff0fd210 */ /* 0x000fe20000ffe4ff */
[----:B------:R-:W-:Y:S02]  /*1be0*/  @!P4 IMAD R13, R8, R13, R0 ;  /* 0x0000000d080dc224 */ /* 0x000fe400078e0200 */
[----:B------:R-:W-:Y:S02]  /*1bf0*/  @!P2 IMAD.X R23, RZ, RZ, R9, P0 ;  /* 0x000000ffff17a224 */ /* 0x000fe400000e0609 */
[----:B------:R-:W-:Y:S02]  /*1c00*/  IMAD R0, R2, R101, R7 ;  /* 0x0000006502007224 */ /* 0x000fe400078e0207 */
[----:B------:R-:W-:-:S04]  /*1c10*/  @!P4 IMAD.WIDE.U32 R8, R8, R12, R4 ;  /* 0x0000000c0808c225 */ /* 0x000fc800078e0004 */
[----:B----4-:R-:W-:Y:S01]  /*1c20*/  @!P6 IMAD R3, R3, R16, RZ ;  /* 0x000000100303e224 */ /* 0x010fe200078e02ff */
[----:B-1----:R-:W-:Y:S01]  /*1c30*/  LEA R11, P1, R6, UR4, 0x1 ;  /* 0x00000004060b7c11 */ /* 0x002fe2000f8208ff */
[----:B------:R-:W1:Y:S01]  /*1c40*/  LDCU UR4, c[0x0][0x50c] ;  /* 0x0000a180ff0477ac */ /* 0x000e620008000800 */
[----:B------:R-:W-:Y:S01]  /*1c50*/  @!P4 IADD3 R7, PT, PT, R9, R13, RZ ;  /* 0x0000000d0907c210 */ /* 0x000fe20007ffe0ff */
[----:B------:R-:W-:Y:S01]  /*1c60*/  @!P6 IMAD R3, R10, R17, R3 ;  /* 0x000000110a03e224 */ /* 0x000fe200078e0203 */
[----:B------:R-:W-:Y:S01]  /*1c70*/  LEA.HI.X R0, R6, UR5, R0, 0x1, P1 ;  /* 0x0000000506007c11 */ /* 0x000fe200088f0c00 */
[----:B------:R2:W-:Y:S01]  /*1c80*/  STL [R1+0xc], R11 ;  /* 0x00000c0b01007387 */ /* 0x0005e20000100800 */
[----:B------:R-:W-:Y:S01]  /*1c90*/  LOP3.LUT R9, R28, 0x1f8, RZ, 0xc0, !PT ;  /* 0x000001f81c097812 */ /* 0x000fe200078ec0ff */
[----:B------:R-:W-:Y:S01]  /*1ca0*/  UMOV UR5, 0x400 ;  /* 0x0000040000057882 */ /* 0x000fe20000000000 */
[----:B------:R-:W-:Y:S01]  /*1cb0*/  MOV R193, R0 ;  /* 0x0000000000c17202 */ /* 0x000fe20000000f00 */
[----:B------:R4:W-:Y:S01]  /*1cc0*/  STL [R1+0x8], R0 ;  /* 0x0000080001007387 */ /* 0x0009e20000100800 */
[C---:B---3--:R-:W-:Y:S01]  /*1cd0*/  @!P4 LEA R12, P0, R8.reuse, R18, 0x1 ;  /* 0x00000012080cc211 */ /* 0x048fe200078008ff */
[----:B------:R-:W-:Y:S01]  /*1ce0*/  ULEA UR5, UR6, UR5, 0x18 ;  /* 0x0000000506057291 */ /* 0x000fe2000f8ec0ff */
[----:B------:R-:W-:Y:S01]  /*1cf0*/  @!P6 MOV R6, R4 ;  /* 0x000000040006e202 */ /* 0x000fe20000000f00 */
[----:B------:R-:W3:Y:S01]  /*1d00*/  LDCU.64 UR6, c[0x0][0x390] ;  /* 0x00007200ff0677ac */ /* 0x000ee20008000a00 */
[----:B------:R-:W-:Y:S01]  /*1d10*/  @!P4 LEA.HI.X R13, R8, R19, R7, 0x1, P0 ;  /* 0x00000013080dc211 */ /* 0x000fe200000f0c07 */
[----:B------:R-:W-:Y:S01]  /*1d20*/  IMAD R8, R248, -0x100, R55 ;  /* 0xffffff00f8087824 */ /* 0x000fe200078e0237 */
[----:B------:R-:W-:Y:S01]  /*1d30*/  @!P6 MOV R7, R5 ;  /* 0x000000050007e202 */ /* 0x000fe20000000f00 */
[----:B------:R-:W1:Y:S01]  /*1d40*/  @!P2 LDC.64 R18, c[0x0][0x380] ;  /* 0x0000e000ff12ab82 */ /* 0x000e620000000a00 */
[----:B------:R-:W-:Y:S01]  /*1d50*/  MOV R192, R11 ;  /* 0x0000000b00c07202 */ /* 0x000fe20000000f00 */
[----:B------:R-:W-:-:S04]  /*1d60*/  @!P6 IMAD.WIDE.U32 R6, R10, R16, R6 ;  /* 0x000000100a06e225 */ /* 0x000fc800078e0006 */
[----:B------:R-:W-:Y:S01]  /*1d70*/  @!P5 IMAD.MOV.U32 R10, RZ, RZ, R4 ;  /* 0x000000ffff0ad224 */ /* 0x000fe200078e0004 */
[----:B------:R-:W-:Y:S02]  /*1d80*/  @!P6 LEA R16, P0, R6, R26, 0x1 ;  /* 0x0000001a0610e211 */ /* 0x000fe400078008ff */
[----:B------:R-:W-:Y:S02]  /*1d90*/  IADD3 R26, PT, PT, R2, 0xc0, RZ ;  /* 0x000000c0021a7810 */ /* 0x000fe40007ffe0ff */
[----:B--2---:R-:W-:Y:S02]  /*1da0*/  @!P5 MOV R11, R5 ;  /* 0x00000005000bd202 */ /* 0x004fe40000000f00 */
[----:B----4-:R-:W-:Y:S01]  /*1db0*/  LOP3.LUT R0, R9, 0x38, R236, 0x78, !PT ;  /* 0x0000003809007812 */ /* 0x010fe200078e78ec */
[----:B-----5:R-:W-:-:S03]  /*1dc0*/  @!P5 IMAD.WIDE.U32 R10, R14, R20, R10 ;  /* 0x000000140e0ad225 */ /* 0x020fc600078e000a */
[----:B------:R-:W-:Y:S02]  /*1dd0*/  LOP3.LUT R0, R0, 0x1e00, R28, 0xf8, !PT ;  /* 0x00001e0000007812 */ /* 0x000fe400078ef81c */
[----:B------:R-:W2:Y:S02]  /*1de0*/  @!P5 LDC.64 R28, c[0x0][0x380] ;  /* 0x0000e000ff1cdb82 */ /* 0x000ea40000000a00 */
[----:B------:R-:W-:Y:S02]  /*1df0*/  LEA R237, R0, UR5, 0x1 ;  /* 0x0000000500ed7c11 */ /* 0x000fe4000f8e08ff */
[----:B------:R-:W-:Y:S01]  /*1e00*/  @!P6 IADD3 R0, PT, PT, R7, R3, RZ ;  /* 0x000000030700e210 */ /* 0x000fe20007ffe0ff */
[----:B------:R-:W-:Y:S02]  /*1e10*/  @!P2 IMAD R3, R23, R24, RZ ;  /* 0x000000181703a224 */ /* 0x000fe400078e02ff */
[----:B------:R-:W-:Y:S01]  /*1e20*/  @!P5 IMAD R7, R15, R20, RZ ;  /* 0x000000140f07d224 */ /* 0x000fe200078e02ff */
[----:B------:R-:W-:Y:S01]  /*1e30*/  @!P6 LEA.HI.X R17, R6, R27, R0, 0x1, P0 ;  /* 0x0000001b0611e211 */ /* 0x000fe200000f0c00 */
[----:B------:R-:W-:Y:S01]  /*1e40*/  @!P2 IMAD R6, R22, R25, R3 ;  /* 0x000000191606a224 */ /* 0x000fe200078e0203 */
[----:B------:R-:W-:Y:S01]  /*1e50*/  IADD3 R0, PT, PT, R8, 0x100, RZ ;  /* 0x0000010008007810 */ /* 0x000fe20007ffe0ff */
[----:B------:R-:W-:Y:S01]  /*1e60*/  @!P5 IMAD R7, R14, R21, R7 ;  /* 0x000000150e07d224 */ /* 0x000fe200078e0207 */
[----:B------:R-:W-:Y:S01]  /*1e70*/  SHF.L.U32 R3, R100, 0x4, RZ ;  /* 0x0000000464037819 */ /* 0x000fe200000006ff */
[----:B------:R-:W-:Y:S01]  /*1e80*/  @!P2 IMAD.WIDE.U32 R8, R22, R24, R4 ;  /* 0x000000181608a225 */ /* 0x000fe200078e0004 */
[----:B------:R-:W-:Y:S01]  /*1e90*/  ISETP.GE.AND P3, PT, R35, R0, PT ;  /* 0x000000002300720c */ /* 0x000fe20003f66270 */
[----:B------:R-:W-:Y:S01]  /*1ea0*/  @!PT LDS RZ, [RZ] ;  /* 0x00000000fffff984 */ /* 0x000fe20000000800 */
[----:B------:R-:W-:Y:S01]  /*1eb0*/  @!PT LDS RZ, [RZ] ;  /* 0x00000000fffff984 */ /* 0x000fe20000000800 */
[----:B------:R-:W-:Y:S01]  /*1ec0*/  @!PT LDS RZ, [RZ] ;  /* 0x00000000fffff984 */ /* 0x000fe20000000800 */
[----:B------:R1:W-:Y:S01]  /*1ed0*/  @!P4 LDGSTS.E.BYPASS.LTC128B.128 [R237], desc[UR16][R12.64] ;  /* 0x000000000cedcfae */ /* 0x0003e2000b981a10 */
[C---:B------:R-:W-:Y:S01]  /*1ee0*/  SHF.L.U64.HI R5, R100.reuse, 0x4, R101 ;  /* 0x0000000464057819 */ /* 0x040fe20000010265 */
[----:B------:R-:W-:Y:S01]  /*1ef0*/  @!P2 IMAD.IADD R9, R9, 0x1, R6 ;  /* 0x000000010909a824 */ /* 0x000fe200078e0206 */
[----:B------:R-:W-:Y:S01]  /*1f00*/  LEA R4, P0, R3, R192, 0x1 ;  /* 0x000000c003047211 */ /* 0x000fe200078008ff */
[----:B------:R-:W-:Y:S01]  /*1f10*/  @!P6 LDGSTS.E.BYPASS.LTC128B.128 [R237+0x800], desc[UR16][R16.64] ;  /* 0x0080000010edefae */ /* 0x000fe2000b981a10 */
[----:B------:R-:W-:Y:S01]  /*1f20*/  @!P5 IADD3 R11, PT, PT, R11, R7, RZ ;  /* 0x000000070b0bd210 */ /* 0x000fe20007ffe0ff */
[----:B------:R-:W-:Y:S01]  /*1f30*/  IMAD.WIDE.U32 R6, R100, 0x20, RZ ;  /* 0x0000002064067825 */ /* 0x000fe200078e00ff */
[----:B------:R-:W-:-:S02]  /*1f40*/  LEA.HI.X R5, R3, R193, R5, 0x1, P0 ;  /* 0x000000c103057211 */ /* 0x000fc400000f0c05 */
[----:B--2---:R-:W-:Y:S02]  /*1f50*/  @!P5 LEA R14, P4, R10, R28, 0x1 ;  /* 0x0000001c0a0ed211 */ /* 0x004fe400078808ff */
[-C--:B------:R-:W-:Y:S02]  /*1f60*/  ISETP.GE.AND P0, PT, R2, R0.reuse, PT ;  /* 0x000000000200720c */ /* 0x080fe40003f06270 */
[----:B------:R-:W-:Y:S02]  /*1f70*/  @!P5 LEA.HI.X R15, R10, R29, R11, 0x1, P4 ;  /* 0x0000001d0a0fd211 */ /* 0x000fe400020f0c0b */
[----:B------:R-:W-:Y:S02]  /*1f80*/  SHF.L.U32 R3, R101, 0x5, RZ ;  /* 0x0000000565037819 */ /* 0x000fe400000006ff */
[----:B------:R-:W-:Y:S01]  /*1f90*/  ISETP.GE.AND P4, PT, R38, R0, PT ;  /* 0x000000002600720c */ /* 0x000fe20003f86270 */
[----:B------:R2:W-:Y:S01]  /*1fa0*/  @!P5 LDGSTS.E.BYPASS.LTC128B.128 [R237+0x1000], desc[UR16][R14.64] ;  /* 0x010000000eeddfae */ /* 0x0005e2000b981a10 */
[----:B------:R-:W-:-:S02]  /*1fb0*/  IADD3 R27, PT, PT, R2, 0x50, RZ ;  /* 0x00000050021b7810 */ /* 0x000fc40007ffe0ff */
[----:B------:R-:W-:Y:S02]  /*1fc0*/  ISETP.GE.AND P5, PT, R33, R0, PT ;  /* 0x000000002100720c */ /* 0x000fe40003fa6270 */
[C---:B------:R-:W-:Y:S02]  /*1fd0*/  IADD3 R25, PT, PT, R2.reuse, 0xa0, RZ ;  /* 0x000000a002197810 */ /* 0x040fe40007ffe0ff */
[----:B------:R-:W-:Y:S02]  /*1fe0*/  IADD3 R24, PT, PT, R2, 0xb0, RZ ;  /* 0x000000b002187810 */ /* 0x000fe40007ffe0ff */
[----:B-1----:R-:W-:Y:S02]  /*1ff0*/  @!P2 LEA R12, P1, R8, R18, 0x1 ;  /* 0x00000012080ca211 */ /* 0x002fe400078208ff */
[----:B------:R-:W-:Y:S02]  /*2000*/  IADD3 R28, PT, PT, R2, 0xd0, RZ ;  /* 0x000000d0021c7810 */ /* 0x000fe40007ffe0ff */
[----:B------:R-:W-:-:S02]  /*2010*/  @!P2 LEA.HI.X R13, R8, R19, R9, 0x1, P1 ;  /* 0x00000013080da211 */ /* 0x000fc400008f0c09 */
[----:B------:R-:W-:Y:S01]  /*2020*/  @!P3 IADD3 R6, P1, PT, R4, R6, RZ ;  /* 0x000000060406b210 */ /* 0x000fe20007f3e0ff */
[----:B------:R-:W-:Y:S01]  /*2030*/  @!P5 IMAD.MOV.U32 R11, RZ, RZ, R5 ;  /* 0x000000ffff0bd224 */ /* 0x000fe200078e0005 */
[----:B------:R-:W-:Y:S01]  /*2040*/  @!P0 MOV R8, R192 ;  /* 0x000000c000088202 */ /* 0x000fe20000000f00 */
[----:B------:R1:W-:Y:S01]  /*2050*/  @!P2 LDGSTS.E.BYPASS.LTC128B.128 [R237+0x1800], desc[UR16][R12.64] ;  /* 0x018000000cedafae */ /* 0x0003e2000b981a10 */
[-C--:B------:R-:W-:Y:S02]  /*2060*/  ISETP.GE.AND P2, PT, R37, R0.reuse, PT ;  /* 0x000000002500720c */ /* 0x080fe40003f46270 */
[----:B------:R-:W-:Y:S02]  /*2070*/  @!P3 IADD3.X R7, PT, PT, R5, R7, R3, P1, !PT ;  /* 0x000000070507b210 */ /* 0x000fe40000ffe403 */
[----:B------:R-:W-:Y:S02]  /*2080*/  ISETP.GE.AND P1, PT, R34, R0, PT ;  /* 0x000000002200720c */ /* 0x000fe40003f26270 */
[----:B------:R-:W-:-:S02]  /*2090*/  @!P0 MOV R9, R193 ;  /* 0x000000c100098202 */ /* 0x000fc40000000f00 */
[----:B------:R-:W-:Y:S02]  /*20a0*/  @!P5 MOV R10, R4 ;  /* 0x00000004000ad202 */ /* 0x000fe40000000f00 */
[----:B------:R-:W-:Y:S01]  /*20b0*/  IADD3 R29, PT, PT, R2, 0xe0, RZ ;  /* 0x000000e0021d7810 */ /* 0x000fe20007ffe0ff */
[----:B------:R4:W-:Y:S02]  /*20c0*/  @!P0 LDGSTS.E.BYPASS.LTC128B.128 [R237+0x2000], desc[UR16][R8.64] ;  /* 0x0200000008ed8fae */ /* 0x0009e4000b981a10 */
[----:B------:R-:W-:Y:S02]  /*20d0*/  @!P5 IMAD.WIDE.U32 R10, R100, 0xa0, R10 ;  /* 0x000000a0640ad825 */ /* 0x000fe400078e000a */
[----:B------:R-:W-:Y:S01]  /*20e0*/  @!P4 LDGSTS.E.BYPASS.LTC128B.128 [R237+0x2800], desc[UR16][R4.64] ;  /* 0x0280000004edcfae */ /* 0x000fe2000b981a10 */
[-C--:B------:R-:W-:Y:S01]  /*20f0*/  ISETP.GE.AND P4, PT, R32, R0.reuse, PT ;  /* 0x000000002000720c */ /* 0x080fe20003f86270 */
[----:B------:R-:W-:Y:S02]  /*2100*/  @!P1 IMAD R3, R101, 0x60, RZ ;  /* 0x0000006065039824 */ /* 0x000fe400078e02ff */
[----:B------:R5:W-:Y:S01]  /*2110*/  @!P3 LDGSTS.E.BYPASS.LTC128B.128 [R237+0x3000], desc[UR16][R6.64] ;  /* 0x0300000006edbfae */ /* 0x000be2000b981a10 */
[----:B------:R-:W-:-:S09]  /*2120*/  ISETP.GE.AND P3, PT, R36, R0, PT ;  /* 0x000000002400720c */ /* 0x000fd20003f66270 */
[----:B--2---:R-:W-:-:S04]  /*2130*/  @!P4 IMAD R15, R101, 0xc0, RZ ;  /* 0x000000c0650fc824 */ /* 0x004fc800078e02ff */
[-C--:B-1----:R-:W-:Y:S01]  /*2140*/  @!P3 MOV R12, R4.reuse ;  /* 0x00000004000cb202 */ /* 0x082fe20000000f00 */
[----:B------:R-:W-:Y:S01]  /*2150*/  @!P3 IMAD R16, R101, 0xe0, RZ ;  /* 0x000000e06510b824 */ /* 0x000fe200078e02ff */
[----:B------:R-:W-:Y:S02]  /*2160*/  @!P3 MOV R13, R5 ;  /* 0x00000005000db202 */ /* 0x000fe40000000f00 */
[C---:B----4-:R-:W-:Y:S01]  /*2170*/  @!P2 LEA R8, P6, R100.reuse, R4, 0x6 ;  /* 0x000000046408a211 */ /* 0x050fe200078c30ff */
[----:B------:R-:W-:-:S03]  /*2180*/  @!P3 IMAD.WIDE.U32 R12, R100, 0xe0, R12 ;  /* 0x000000e0640cb825 */ /* 0x000fc600078e000c */
[-C--:B------:R-:W-:Y:S02]  /*2190*/  @!P2 LEA.HI.X R9, R100, R5.reuse, R101, 0x6, P6 ;  /* 0x000000056409a211 */ /* 0x080fe400030f3465 */
[----:B------:R-:W-:Y:S02]  /*21a0*/  ISETP.GE.AND P6, PT, R27, R0, PT ;  /* 0x000000001b00720c */ /* 0x000fe40003fc6270 */
[----:B-----5:R-:W-:Y:S01]  /*21b0*/  @!P1 MOV R6, R4 ;  /* 0x0000000400069202 */ /* 0x020fe20000000f00 */
[----:B------:R1:W-:Y:S01]  /*21c0*/  @!P2 LDGSTS.E.BYPASS.LTC128B.128 [R237+0x3800], desc[UR16][R8.64] ;  /* 0x0380000008edafae */ /* 0x0003e2000b981a10 */
[----:B------:R-:W-:Y:S02]  /*21d0*/  @!P1 MOV R7, R5 ;  /* 0x0000000500079202 */ /* 0x000fe40000000f00 */
[----:B------:R-:W-:Y:S01]  /*21e0*/  ISETP.GE.AND P2, PT, R30, R0, PT ;  /* 0x000000001e00720c */ /* 0x000fe20003f46270 */
[----:B------:R-:W-:-:S05]  /*21f0*/  @!P1 IMAD.WIDE.U32 R6, R100, 0x60, R6 ;  /* 0x0000006064069825 */ /* 0x000fca00078e0006 */
[----:B------:R-:W-:Y:S01]  /*2200*/  @!P1 IADD3 R7, PT, PT, R7, R3, RZ ;  /* 0x0000000307079210 */ /* 0x000fe20007ffe0ff */
[----:B------:R-:W-:-:S04]  /*2210*/  @!P5 IMAD R3, R101, 0xa0, RZ ;  /* 0x000000a06503d824 */ /* 0x000fc800078e02ff */
[----:B------:R2:W-:Y:S01]  /*2220*/  @!P1 LDGSTS.E.BYPASS.LTC128B.128 [R237+0x4000], desc[UR16][R6.64] ;  /* 0x0400000006ed9fae */ /* 0x0005e2000b981a10 */
[-C--:B------:R-:W-:Y:S02]  /*2230*/  @!P6 LEA R14, P1, R100, R4.reuse, 0x7 ;  /* 0x00000004640ee211 */ /* 0x080fe400078238ff */
[----:B------:R-:W-:Y:S02]  /*2240*/  @!P5 IADD3 R11, PT, PT, R11, R3, RZ ;  /* 0x000000030b0bd210 */ /* 0x000fe40007ffe0ff */
[----:B-1----:R-:W-:Y:S02]  /*2250*/  @!P4 MOV R8, R4 ;  /* 0x000000040008c202 */ /* 0x002fe40000000f00 */
[----:B------:R-:W-:-:S03]  /*2260*/  @!P4 MOV R9, R5 ;  /* 0x000000050009c202 */ /* 0x000fc60000000f00 */
[----:B------:R-:W-:-:S05]  /*2270*/  @!P4 IMAD.WIDE.U32 R8, R100, 0xc0, R8 ;  /* 0x000000c06408c825 */ /* 0x000fca00078e0008 */
[----:B------:R-:W-:Y:S02]  /*2280*/  @!P4 IADD3 R9, PT, PT, R9, R15, RZ ;  /* 0x0000000f0909c210 */ /* 0x000fe40007ffe0ff */
[CCC-:B------:R-:W-:Y:S02]  /*2290*/  @!P6 LEA.HI.X R15, R100.reuse, R5.reuse, R101.reuse, 0x7, P1 ;  /* 0x00000005640fe211 */ /* 0x1c0fe400008f3c65 */
[----:B--2---:R-:W-:Y:S01]  /*22a0*/  @!P3 MOV R6, R12 ;  /* 0x0000000c0006b202 */ /* 0x004fe20000000f00 */
[----:B------:R-:W-:Y:S01]  /*22b0*/  @!P3 IMAD.IADD R7, R13, 0x1, R16 ;  /* 0x000000010d07b824 */ /* 0x000fe200078e0210 */
[----:B------:R-:W-:Y:S01]  /*22c0*/  @!P2 LEA R12, P1, R100, R4, 0x8 ;  /* 0x00000004640ca211 */ /* 0x000fe200078240ff */
[----:B------:R1:W-:Y:S01]  /*22d0*/  @!P6 LDGSTS.E.BYPASS.LTC128B.128 [R237+0x4800], desc[UR16][R14.64] ;  /* 0x048000000eedefae */ /* 0x0003e2000b981a10 */
[-C--:B------:R-:W-:Y:S02]  /*22e0*/  ISETP.GE.AND P6, PT, R24, R0.reuse, PT ;  /* 0x000000001800720c */ /* 0x080fe40003fc6270 */
[----:B------:R-:W-:Y:S01]  /*22f0*/  @!P2 LEA.HI.X R13, R100, R5, R101, 0x8, P1 ;  /* 0x00000005640da211 */ /* 0x000fe200008f4465 */
[----:B------:R2:W-:Y:S01]  /*2300*/  @!P5 LDGSTS.E.BYPASS.LTC128B.128 [R237+0x5000], desc[UR16][R10.64] ;  /* 0x050000000aeddfae */ /* 0x0005e2000b981a10 */
[----:B------:R-:W-:-:S02]  /*2310*/  ISETP.GE.AND P1, PT, R25, R0, PT ;  /* 0x000000001900720c */ /* 0x000fc40003f26270 */
[-C--:B------:R-:W-:Y:S01]  /*2320*/  ISETP.GE.AND P5, PT, R26, R0.reuse, PT ;  /* 0x000000001a00720c */ /* 0x080fe20003fa6270 */
[----:B------:R4:W-:Y:S01]  /*2330*/  @!P4 LDGSTS.E.BYPASS.LTC128B.128 [R237+0x5800], desc[UR16][R8.64] ;  /* 0x0580000008edcfae */ /* 0x0009e2000b981a10 */
[----:B------:R-:W-:-:S03]  /*2340*/  ISETP.GE.AND P4, PT, R28, R0, PT ;  /* 0x000000001c00720c */ /* 0x000fc60003f86270 */
[----:B------:R5:W-:Y:S01]  /*2350*/  @!P3 LDGSTS.E.BYPASS.LTC128B.128 [R237+0x6000], desc[UR16][R6.64] ;  /* 0x0600000006edbfae */ /* 0x000be2000b981a10 */
[----:B------:R-:W-:-:S03]  /*2360*/  ISETP.GE.AND P3, PT, R29, R0, PT ;  /* 0x000000001d00720c */ /* 0x000fc60003f66270 */
[----:B------:R3:W-:Y:S01]  /*2370*/  @!P2 LDGSTS.E.BYPASS.LTC128B.128 [R237+0x6800], desc[UR16][R12.64] ;  /* 0x068000000cedafae */ /* 0x0007e2000b981a10 */
[----:B------:R-:W-:Y:S01]  /*2380*/  IADD3 R20, P2, PT, R234, R39, RZ ;  /* 0x00000027ea147210 */ /* 0x000fe20007f5e0ff */
[----:B------:R-:W-:-:S03]  /*2390*/  @!P1 IMAD R16, R101, 0x120, RZ ;  /* 0x0000012065109824 */ /* 0x000fc600078e02ff */
[----:B------:R-:W-:Y:S01]  /*23a0*/  IADD3.X R21, PT, PT, RZ, R40, RZ, P2, !PT ;  /* 0x00000028ff157210 */ /* 0x000fe200017fe4ff */
[----:B------:R-:W-:Y:S01]  /*23b0*/  @!P4 IMAD R3, R101, 0x180, RZ ;  /* 0x000001806503c824 */ /* 0x000fe200078e02ff */
[----:B------:R-:W-:-:S03]  /*23c0*/  ISETP.GE.AND P2, PT, R31, R0, PT ;  /* 0x000000001f00720c */ /* 0x000fc60003f46270 */
[----:B------:R-:W-:Y:S01]  /*23d0*/  @!P3 IMAD R22, R101, 0x1a0, RZ ;  /* 0x000001a06516b824 */ /* 0x000fe200078e02ff */
[-C--:B-1----:R-:W-:Y:S02]  /*23e0*/  @!P3 MOV R14, R4.reuse ;  /* 0x00000004000eb202 */ /* 0x082fe40000000f00 */
[-C--:B------:R-:W-:Y:S02]  /*23f0*/  @!P3 MOV R15, R5.reuse ;  /* 0x00000005000fb202 */ /* 0x080fe40000000f00 */
[-C--:B--2---:R-:W-:Y:S02]  /*2400*/  @!P4 MOV R10, R4.reuse ;  /* 0x00000004000ac202 */ /* 0x084fe40000000f00 */
[----:B------:R-:W-:Y:S01]  /*2410*/  @!P4 MOV R11, R5 ;  /* 0x00000005000bc202 */ /* 0x000fe20000000f00 */
[----:B------:R-:W-:Y:S02]  /*2420*/  @!P3 IMAD.WIDE.U32 R14, R100, 0x1a0, R14 ;  /* 0x000001a0640eb825 */ /* 0x000fe400078e000e */
[----:B------:R-:W-:-:S02]  /*2430*/  @!P2 MOV R18, R4 ;  /* 0x000000040012a202 */ /* 0x000fc40000000f00 */
[-C--:B------:R-:W-:Y:S01]  /*2440*/  @!P2 MOV R19, R5.reuse ;  /* 0x000000050013a202 */ /* 0x080fe20000000f00 */
[----:B----4-:R-:W-:Y:S01]  /*2450*/  @!P5 IMAD R8, R101, 0x160, RZ ;  /* 0x000001606508d824 */ /* 0x010fe200078e02ff */
[----:B-----5:R-:W-:Y:S01]  /*2460*/  @!P1 MOV R6, R4 ;  /* 0x0000000400069202 */ /* 0x020fe20000000f00 */
[----:B------:R-:W-:Y:S01]  /*2470*/  @!P4 IMAD.WIDE.U32 R10, R100, 0x180, R10 ;  /* 0x00000180640ac825 */ /* 0x000fe200078e000a */
[----:B------:R-:W-:-:S03]  /*2480*/  @!P1 MOV R7, R5 ;  /* 0x0000000500079202 */ /* 0x000fc60000000f00 */
[----:B---3--:R-:W-:Y:S02]  /*2490*/  @!P6 IMAD R12, R101, 0x140, RZ ;  /* 0x00000140650ce824 */ /* 0x008fe400078e02ff */
[----:B------:R-:W-:-:S04]  /*24a0*/  @!P1 IMAD.WIDE.U32 R6, R100, 0x120, R6 ;  /* 0x0000012064069825 */ /* 0x000fc800078e0006 */
[----:B------:R-:W-:Y:S01]  /*24b0*/  @!P2 IMAD R23, R101, 0x1c0, RZ ;  /* 0x000001c06517a824 */ /* 0x000fe200078e02ff */
[----:B------:R-:W-:Y:S01]  /*24c0*/  @!P1 IADD3 R17, PT, PT, R7, R16, RZ ;  /* 0x0000001007119210 */ /* 0x000fe20007ffe0ff */
[----:B------:R-:W-:Y:S01]  /*24d0*/  @!P6 IMAD.MOV.U32 R7, RZ, RZ, R5 ;  /* 0x000000ffff07e224 */ /* 0x000fe200078e0005 */
[----:B------:R-:W-:Y:S01]  /*24e0*/  @!P1 MOV R16, R6 ;  /* 0x0000000600109202 */ /* 0x000fe20000000f00 */
[----:B------:R-:W-:Y:S01]  /*24f0*/  @!P2 IMAD.WIDE.U32 R18, R100, 0x1c0, R18 ;  /* 0x000001c06412a825 */ /* 0x000fe200078e0012 */
[----:B------:R-:W-:-:S03]  /*2500*/  @!P6 MOV R6, R4 ;  /* 0x000000040006e202 */ /* 0x000fc60000000f00 */
[C---:B------:R-:W-:Y:S01]  /*2510*/  @!P5 IMAD.WIDE.U32 R4, R100.reuse, 0x160, R4 ;  /* 0x000001606404d825 */ /* 0x040fe200078e0004 */
[----:B------:R-:W-:Y:S03]  /*2520*/  @!P1 LDGSTS.E.BYPASS.LTC128B.128 [R237+0x7000], desc[UR16][R16.64] ;  /* 0x0700000010ed9fae */ /* 0x000fe6000b981a10 */
[----:B------:R-:W-:Y:S01]  /*2530*/  @!P6 IMAD.WIDE.U32 R6, R100, 0x140, R6 ;  /* 0x000001406406e825 */ /* 0x000fe200078e0006 */
[----:B------:R-:W-:Y:S02]  /*2540*/  @!P5 IADD3 R9, PT, PT, R5, R8, RZ ;  /* 0x000000080509d210 */ /* 0x000fe40007ffe0ff */
[----:B------:R-:W-:Y:S01]  /*2550*/  @!P5 MOV R8, R4 ;  /* 0x000000040008d202 */ /* 0x000fe20000000f00 */
[----:B------:R-:W-:Y:S01]  /*2560*/  @!P6 IMAD.IADD R13, R7, 0x1, R12 ;  /* 0x00000001070de824 */ /* 0x000fe200078e020c */
[----:B------:R-:W-:Y:S01]  /*2570*/  @!P6 MOV R12, R6 ;  /* 0x00000006000ce202 */ /* 0x000fe20000000f00 */
[----:B------:R-:W-:Y:S01]  /*2580*/  @!P4 IMAD.MOV.U32 R6, RZ, RZ, R10 ;  /* 0x000000ffff06c224 */ /* 0x000fe200078e000a */
[----:B------:R-:W-:-:S02]  /*2590*/  @!P4 IADD3 R7, PT, PT, R11, R3, RZ ;  /* 0x000000030b07c210 */ /* 0x000fc40007ffe0ff */
[----:B------:R-:W-:Y:S01]  /*25a0*/  @!P3 IADD3 R5, PT, PT, R15, R22, RZ ;  /* 0x000000160f05b210 */ /* 0x000fe20007ffe0ff */
[----:B------:R-:W-:Y:S01]  /*25b0*/  @!P6 LDGSTS.E.BYPASS.LTC128B.128 [R237+0x7800], desc[UR16][R12.64] ;  /* 0x078000000cedefae */ /* 0x000fe2000b981a10 */
[----:B------:R-:W-:Y:S02]  /*25c0*/  @!P3 MOV R4, R14 ;  /* 0x0000000e0004b202 */ /* 0x000fe40000000f00 */
[----:B------:R-:W-:Y:S01]  /*25d0*/  @!P2 IADD3 R11, PT, PT, R19, R23, RZ ;  /* 0x00000017130ba210 */ /* 0x000fe20007ffe0ff */
[----:B------:R-:W-:Y:S01]  /*25e0*/  @!P5 LDGSTS.E.BYPASS.LTC128B.128 [R237+0x8000], desc[UR16][R8.64] ;  /* 0x0800000008eddfae */ /* 0x000fe2000b981a10 */
[----:B------:R-:W-:Y:S02]  /*25f0*/  @!P2 MOV R10, R18 ;  /* 0x00000012000aa202 */ /* 0x000fe40000000f00 */
[----:B------:R-:W-:Y:S01]  /*2600*/  ISETP.GE.AND P6, PT, R35, R0, PT ;  /* 0x000000002300720c */ /* 0x000fe20003fc6270 */
[----:B------:R1:W-:Y:S01]  /*2610*/  @!P4 LDGSTS.E.BYPASS.LTC128B.128 [R237+0x8800], desc[UR16][R6.64] ;  /* 0x0880000006edcfae */ /* 0x0003e2000b981a10 */
[----:B------:R-:W-:-:S02]  /*2620*/  SHF.L.U32 R3, R86, 0x4, RZ ;  /* 0x0000000456037819 */ /* 0x000fc400000006ff */
[-C--:B------:R-:W-:Y:S01]  /*2630*/  ISETP.GE.AND P5, PT, R34, R0.reuse, PT ;  /* 0x000000002200720c */ /* 0x080fe20003fa6270 */
[----:B------:R2:W-:Y:S01]  /*2640*/  @!P3 LDGSTS.E.BYPASS.LTC128B.128 [R237+0x9000], desc[UR16][R4.64] ;  /* 0x0900000004edbfae */ /* 0x0005e2000b981a10 */
[-C--:B------:R-:W-:Y:S02]  /*2650*/  ISETP.GE.AND P4, PT, R37, R0.reuse, PT ;  /* 0x000000002500720c */ /* 0x080fe40003f86270 */
[-C--:B------:R-:W-:Y:S01]  /*2660*/  ISETP.GE.AND P3, PT, R27, R0.reuse, PT ;  /* 0x000000001b00720c */ /* 0x080fe20003f66270 */
[----:B------:R3:W-:Y:S01]  /*2670*/  @!P2 LDGSTS.E.BYPASS.LTC128B.128 [R237+0x9800], desc[UR16][R10.64] ;  /* 0x098000000aedafae */ /* 0x0007e2000b981a10 */
[----:B------:R-:W-:Y:S02]  /*2680*/  ISETP.GE.AND P2, PT, R38, R0, PT ;  /* 0x000000002600720c */ /* 0x000fe40003f46270 */
[----:B------:R-:W-:Y:S01]  /*2690*/  MOV R22, 0x20 ;  /* 0x0000002000167802 */ /* 0x000fe20000000f00 */
[----:B------:R-:W0:Y:S01]  /*26a0*/  LDGDEPBAR ;  /* 0x00000000000079af */ /* 0x000e220000000000 */
[----:B-1----:R-:W-:Y:S01]  /*26b0*/  SHF.L.U64.HI R6, R86, 0x4, R87 ;  /* 0x0000000456067819 */ /* 0x002fe20000010257 */
[----:B--2---:R-:W-:Y:S01]  /*26c0*/  IMAD.WIDE.U32 R4, R2, R86, R20 ;  /* 0x0000005602047225 */ /* 0x004fe200078e0014 */
[----:B------:R-:W-:-:S03]  /*26d0*/  SHF.L.U32 R21, R236, 0x6, RZ ;  /* 0x00000006ec157819 */ /* 0x000fc600000006ff */
[----:B------:R-:W-:Y:S01]  /*26e0*/  IMAD R2, R2, R87, R5 ;  /* 0x0000005702027224 */ /* 0x000fe200078e0205 */
[----:B------:R-:W-:-:S04]  /*26f0*/  DEPBAR.LE SB0, 0x0 ;  /* 0x000080000000791a */ /* 0x000fc80000000000 */
[----:B------:R-:W-:Y:S01]  /*2700*/  BAR.SYNC.DEFER_BLOCKING 0x0 ;  /* 0x0000000000007b1d */ /* 0x000fe20000010000 */
[----:B------:R-:W-:Y:S01]  /*2710*/  LEA R41, P1, R4, UR6, 0x1 ;  /* 0x0000000604297c11 */ /* 0x000fe2000f8208ff */
[----:B---3--:R-:W-:Y:S01]  /*2720*/  @!P5 IMAD R10, R87, 0x60, RZ ;  /* 0x00000060570ad824 */ /* 0x008fe200078e02ff */
[----:B------:R-:W-:Y:S02]  /*2730*/  LOP3.LUT R16, R234, 0x1c0, R21, 0xf8, !PT ;  /* 0x000001c0ea107812 */ /* 0x000fe400078ef815 */
[----:B------:R-:W-:Y:S01]  /*2740*/  LEA.HI.X R42, R4, UR7, R2, 0x1, P1 ;  /* 0x00000007042a7c11 */ /* 0x000fe200088f0c02 */
[----:B------:R-:W-:Y:S01]  /*2750*/  IMAD.WIDE.U32 R4, R86, 0x20, RZ ;  /* 0x0000002056047825 */ /* 0x000fe200078e00ff */
[----:B------:R-:W-:Y:S01]  /*2760*/  LEA R2, P1, R3, R41, 0x1 ;  /* 0x0000002903027211 */ /* 0x000fe200078208ff */
[----:B------:R-:W-:Y:S01]  /*2770*/  STL [R1+0x14], R41 ;  /* 0x0000142901007387 */ /* 0x000fe20000100800 */
[----:B------:R-:W-:Y:S02]  /*2780*/  LOP3.LUT R84, R21, 0x400, RZ, 0xc0, !PT ;  /* 0x0000040015547812 */ /* 0x000fe400078ec0ff */
[----:B------:R-:W-:Y:S01]  /*2790*/  LEA.HI.X R3, R3, R42, R6, 0x1, P1 ;  /* 0x0000002a03037211 */ /* 0x000fe200008f0c06 */
[----:B------:R-:W-:Y:S01]  /*27a0*/  STL [R1+0x10], R42 ;  /* 0x0000102a01007387 */ /* 0x000fe20000100800 */
[----:B------:R-:W-:-:S02]  /*27b0*/  SHF.L.U32 R6, R87, 0x5, RZ ;  /* 0x0000000557067819 */ /* 0x000fc400000006ff */
[----:B------:R-:W-:Y:S02]  /*27c0*/  @!P6 IADD3 R8, P1, PT, R2, R4, RZ ;  /* 0x000000040208e210 */ /* 0x000fe40007f3e0ff */
[----:B------:R-:W-:Y:S02]  /*27d0*/  @!P0 MOV R4, R41 ;  /* 0x0000002900048202 */ /* 0x000fe40000000f00 */
[----:B------:R-:W-:Y:S02]  /*27e0*/  @!P6 IADD3.X R9, PT, PT, R3, R5, R6, P1, !PT ;  /* 0x000000050309e210 */ /* 0x000fe40000ffe406 */
[----:B------:R-:W-:Y:S02]  /*27f0*/  @!P0 MOV R5, R42 ;  /* 0x0000002a00058202 */ /* 0x000fe40000000f00 */
[----:B------:R-:W-:Y:S02]  /*2800*/  ISETP.GE.AND P1, PT, R32, R0, PT ;  /* 0x000000002000720c */ /* 0x000fe40003f26270 */
[----:B------:R-:W-:Y:S01]  /*2810*/  LOP3.LUT R191, R21, 0x200, RZ, 0xc0, !PT ;  /* 0x0000020015bf7812 */ /* 0x000fe200078ec0ff */
[----:B------:R-:W-:Y:S01]  /*2820*/  @!PT LDS RZ, [RZ] ;  /* 0x00000000fffff984 */ /* 0x000fe20000000800 */
[----:B------:R-:W-:Y:S01]  /*2830*/  @!PT LDS RZ, [RZ] ;  /* 0x00000000fffff984 */ /* 0x000fe20000000800 */
[----:B------:R-:W-:Y:S01]  /*2840*/  @!PT LDS RZ, [RZ] ;  /* 0x00000000fffff984 */ /* 0x000fe20000000800 */
[----:B------:R1:W-:Y:S01]  /*2850*/  @!P0 LDGSTS.E.BYPASS.LTC128B.128 [R237+0xa000], desc[UR16][R4.64] ;  /* 0x0a00000004ed8fae */ /* 0x0003e2000b981a10 */
[----:B------:R-:W-:-:S03]  /*2860*/  LOP3.LUT R198, R16, 0x8, R190, 0x78, !PT ;  /* 0x0000000810c67812 */ /* 0x000fc600078e78be */
[----:B------:R-:W-:Y:S01]  /*2870*/  @P0 STS.128 [R237+0xa000], RZ ;  /* 0x00a000ffed000388 */ /* 0x000fe20000000c00 */
[----:B------:R-:W-:-:S03]  /*2880*/  @!P4 LEA R6, P0, R86, R2, 0x6 ;  /* 0x000000025606c211 */ /* 0x000fc600078030ff */
[----:B------:R-:W-:Y:S01]  /*2890*/  @P2 STS.128 [R237+0xa800], RZ ;  /* 0x00a800ffed002388 */ /* 0x000fe20000000c00 */
[----:B------:R-:W-:Y:S01]  /*28a0*/  @!P4 LEA.HI.X R7, R86, R3, R87, 0x6, P0 ;  /* 0x000000035607c211 */ /* 0x000fe200000f3457 */
[----:B------:R-:W-:Y:S01]  /*28b0*/  @!P1 IMAD R11, R87, 0xc0, RZ ;  /* 0x000000c0570b9824 */ /* 0x000fe200078e02ff */
        /* <DEDUP_REMOVED lines=13> */
[----:B-1----:R-:W-:Y:S01]  /*2990*/  @!P5 MOV R5, R3 ;  /* 0x000000030005d202 */ /* 0x002fe20000000f00 */
[----:B------:R-:W-:Y:S02]  /*29a0*/  @!P5 IMAD.MOV.U32 R4, RZ, RZ, R2 ;  /* 0x000000ffff04d224 */ /* 0x000fe400078e0002 */
[----:B------:R-:W-:Y:S01]  /*29b0*/  @!PT LDS RZ, [RZ] ;  /* 0x00000000fffff984 */ /* 0x000fe20000000800 */
[----:B------:R-:W-:Y:S01]  /*29c0*/  @!PT LDS RZ, [RZ] ;  /* 0x00000000fffff984 */ /* 0x000fe20000000800 */
[----:B------:R-:W-:Y:S01]  /*29d0*/  @!PT LDS RZ, [RZ] ;  /* 0x00000000fffff984 */ /* 0x000fe20000000800 */
[----:B------:R1:W-:Y:S02]  /*29e0*/  @!P4 LDGSTS.E.BYPASS.LTC128B.128 [R237+0xb800], desc[UR16][R6.64] ;  /* 0x0b80000006edcfae */ /* 0x0003e4000b981a10 */
[----:B------:R-:W-:Y:S02]  /*29f0*/  @!P5 IMAD.WIDE.U32 R4, R86, 0x60, R4 ;  /* 0x000000605604d825 */ /* 0x000fe400078e0004 */
[----:B------:R-:W-:Y:S03]  /*2a00*/  @P5 STS.128 [R237+0xc000], RZ ;  /* 0x00c000ffed005388 */ /* 0x000fe60000000c00 */
[----:B------:R-:W-:Y:S01]  /*2a10*/  @!P5 IADD3 R5, PT, PT, R5, R10, RZ ;  /* 0x0000000a0505d210 */ /* 0x000fe20007ffe0ff */
[----:B------:R-:W-:Y:S01]  /*2a20*/  @!P0 IMAD R10, R87, 0xe0, RZ ;  /* 0x000000e0570a8824 */ /* 0x000fe200078e02ff */
[----:B------:R-:W-:Y:S04]  /*2a30*/  STL [R1+0x4], R198 ;  /* 0x000004c601007387 */ /* 0x000fe80000100800 */
[----:B------:R-:W-:Y:S01]  /*2a40*/  @!PT LDS RZ, [RZ] ;  /* 0x00000000fffff984 */ /* 0x000fe20000000800 */
[----:B------:R-:W-:Y:S01]  /*2a50*/  @!PT LDS RZ, [RZ] ;  /* 0x00000000fffff984 */ /* 0x000fe20000000800 */
[----:B------:R-:W-:Y:S01]  /*2a60*/  @!PT LDS RZ, [RZ] ;  /* 0x00000000fffff984 */ /* 0x000fe20000000800 */
[----:B------:R3:W-:Y:S01]  /*2a70*/  @!P5 LDGSTS.E.BYPASS.LTC128B.128 [R237+0xc000], desc[UR16][R4.64] ;  /* 0x0c00000004eddfae */ /* 0x0007e2000b981a10 */
[----:B------:R-:W-:Y:S01]  /*2a80*/  ISETP.GE.AND P5, PT, R25, R0, PT ;  /* 0x000000001900720c */ /* 0x000fe20003fa6270 */
[----:B--2---:R-:W-:-:S02]  /*2a90*/  @!P2 IMAD R8, R87, 0xa0, RZ ;  /* 0x000000a05708a824 */ /* 0x004fc400078e02ff */
[----:B------:R-:W-:Y:S01]  /*2aa0*/  @P3 STS.128 [R237+0xc800], RZ ;  /* 0x00c800ffed003388 */ /* 0x000fe20000000c00 */
[----:B------:R-:W-:Y:S02]  /*2ab0*/  @!P0 MOV R9, R3 ;  /* 0x0000000300098202 */ /* 0x000fe40000000f00 */
[----:B-1----:R-:W-:-:S07]  /*2ac0*/  @!P3 LEA R6, P4, R86, R2, 0x7 ;  /* 0x000000025606b211 */ /* 0x002fce00078838ff */
[----:B------:R-:W-:Y:S01]  /*2ad0*/  @!P5 IMAD R12, R87, 0x120, RZ ;  /* 0x00000120570cd824 */ /* 0x000fe200078e02ff */
[----:B------:R-:W-:Y:S02]  /*2ae0*/  @!P3 LEA.HI.X R7, R86, R3, R87, 0x7, P4 ;  /* 0x000000035607b211 */ /* 0x000fe400020f3c57 */
[----:B------:R-:W-:-:S03]  /*2af0*/  ISETP.GE.AND P4, PT, R24, R0, PT ;  /* 0x000000001800720c */ /* 0x000fc60003f86270 */
[----:B------:R-:W-:Y:S01]  /*2b00*/  @!PT LDS RZ, [RZ] ;  /* 0x00000000fffff984 */ /* 0x000fe20000000800 */
[----:B------:R-:W-:Y:S01]  /*2b10*/  @!PT LDS RZ, [RZ] ;  /* 0x00000000fffff984 */ /* 0x000fe20000000800 */
[----:B------:R-:W-:Y:S01]  /*2b20*/  @!PT LDS RZ, [RZ] ;  /* 0x00000000fffff984 */ /* 0x000fe20000000800 */
[----:B------:R1:W-:Y:S01]  /*2b30*/  @!P3 LDGSTS.E.BYPASS.LTC128B.128 [R237+0xc800], desc[UR16][R6.64] ;  /* 0x0c80000006edbfae */ /* 0x0003e2000b981a10 */
[----:B------:R-:W-:-:S03]  /*2b40*/  ISETP.GE.AND P3, PT, R26, R0, PT ;  /* 0x000000001a00720c */ /* 0x000fc60003f66270 */
[----:B------:R-:W-:Y:S01]  /*2b50*/  @P2 STS.128 [R237+0xd000], RZ ;  /* 0x00d000ffed002388 */ /* 0x000fe20000000c00 */
[----:B---3--:R-:W-:Y:S02]  /*2b60*/  @!P2 MOV R4, R2 ;  /* 0x000000020004a202 */ /* 0x008fe40000000f00 */
[----:B------:R-:W-:-:S03]  /*2b70*/  @!P2 MOV R5, R3 ;  /* 0x000000030005a202 */ /* 0x000fc60000000f00 */
[----:B------:R-:W-:-:S04]  /*2b80*/  @!P2 IMAD.WIDE.U32 R4, R86, 0xa0, R4 ;  /* 0x000000a05604a825 */ /* 0x000fc800078e0004 */
[----:B------:R-:W-:Y:S01]  /*2b90*/  @!P3 IMAD R17, R87, 0x160, RZ ;  /* 0x000001605711b824 */ /* 0x000fe200078e02ff */
[----:B------:R-:W-:Y:S02]  /*2ba0*/  @!P2 IADD3 R5, PT, PT, R5, R8, RZ ;  /* 0x000000080505a210 */ /* 0x000fe40007ffe0ff */
[----:B------:R-:W-:-:S03]  /*2bb0*/  @!P0 MOV R8, R2 ;  /* 0x0000000200088202 */ /* 0x000fc60000000f00 */
[----:B------:R-:W-:Y:S01]  /*2bc0*/  @!PT LDS RZ, [RZ] ;  /* 0x00000000fffff984 */ /* 0x000fe20000000800 */
[----:B------:R-:W-:Y:S01]  /*2bd0*/  @!PT LDS RZ, [RZ] ;  /* 0x00000000fffff984 */ /* 0x000fe20000000800 */
[----:B------:R-:W-:Y:S01]  /*2be0*/  @!PT LDS RZ, [RZ] ;  /* 0x00000000fffff984 */ /* 0x000fe20000000800 */
[----:B------:R2:W-:Y:S01]  /*2bf0*/  @!P2 LDGSTS.E.BYPASS.LTC128B.128 [R237+0xd000], desc[UR16][R4.64] ;  /* 0x0d00000004edafae */ /* 0x0005e2000b981a10 */
[----:B------:R-:W-:Y:S01]  /*2c00*/  ISETP.GE.AND P2, PT, R28, R0, PT ;  /* 0x000000001c00720c */ /* 0x000fe20003f46270 */
[----:B------:R-:W-:Y:S02]  /*2c10*/  @!P0 IMAD.WIDE.U32 R8, R86, 0xe0, R8 ;  /* 0x000000e056088825 */ /* 0x000fe400078e0008 */
[----:B------:R-:W-:Y:S01]  /*2c20*/  @P1 STS.128 [R237+0xd800], RZ ;  /* 0x00d800ffed001388 */ /* 0x000fe20000000c00 */
[----:B-1----:R-:W-:Y:S01]  /*2c30*/  @!P1 MOV R6, R2 ;  /* 0x0000000200069202 */ /* 0x002fe20000000f00 */
[----:B------:R-:W-:-:S04]  /*2c40*/  @!P1 IMAD.MOV.U32 R7, RZ, RZ, R3 ;  /* 0x000000ffff079224 */ /* 0x000fc800078e0003 */
[----:B------:R-:W-:-:S04]  /*2c50*/  @!P1 IMAD.WIDE.U32 R6, R86, 0xc0, R6 ;  /* 0x000000c056069825 */ /* 0x000fc800078e0006 */
[----:B------:R-:W-:Y:S01]  /*2c60*/  @!P2 IMAD R18, R87, 0x180, RZ ;  /* 0x000001805712a824 */ /* 0x000fe200078e02ff */
[----:B------:R-:W-:-:S05]  /*2c70*/  @!P1 IADD3 R7, PT, PT, R7, R11, RZ ;  /* 0x0000000b07079210 */ /* 0x000fca0007ffe0ff */
[----:B------:R-:W-:Y:S01]  /*2c80*/  @!PT LDS RZ, [RZ] ;  /* 0x00000000fffff984 */ /* 0x000fe20000000800 */
[----:B------:R-:W-:Y:S01]  /*2c90*/  @!PT LDS RZ, [RZ] ;  /* 0x00000000fffff984 */ /* 0x000fe20000000800 */
[----:B------:R-:W-:Y:S01]  /*2ca0*/  @!PT LDS RZ, [RZ] ;  /* 0x00000000fffff984 */ /* 0x000fe20000000800 */
[----:B------:R1:W-:Y:S01]  /*2cb0*/  @!P1 LDGSTS.E.BYPASS.LTC128B.128 [R237+0xd800], desc[UR16][R6.64] ;  /* 0x0d80000006ed9fae */ /* 0x0003e2000b981a10 */
[----:B------:R-:W-:-:S03]  /*2cc0*/  ISETP.GE.AND P1, PT, R29, R0, PT ;  /* 0x000000001d00720c */ /* 0x000fc60003f26270 */
[----:B------:R-:W-:Y:S01]  /*2cd0*/  @P0 STS.128 [R237+0xe000], RZ ;  /* 0x00e000ffed000388 */ /* 0x000fe20000000c00 */
[----:B--2---:R-:W-:Y:S02]  /*2ce0*/  @!P0 IADD3 R5, PT, PT, R9, R10, RZ ;  /* 0x0000000a09058210 */ /* 0x004fe40007ffe0ff */
[----:B------:R-:W-:-:S05]  /*2cf0*/  @!P0 MOV R4, R8 ;  /* 0x0000000800048202 */ /* 0x000fca0000000f00 */
[----:B------:R-:W-:Y:S01]  /*2d00*/  @!PT LDS RZ, [RZ] ;  /* 0x00000000fffff984 */ /* 0x000fe20000000800 */
[----:B------:R-:W-:Y:S01]  /*2d10*/  @!PT LDS RZ, [RZ] ;  /* 0x00000000fffff984 */ /* 0x000fe20000000800 */
[----:B------:R-:W-:Y:S01]  /*2d20*/  @!PT LDS RZ, [RZ] ;  /* 0x00000000fffff984 */ /* 0x000fe20000000800 */
[----:B------:R2:W-:Y:S01]  /*2d30*/  @!P0 LDGSTS.E.BYPASS.LTC128B.128 [R237+0xe000], desc[UR16][R4.64] ;  /* 0x0e00000004ed8fae */ /* 0x0005e2000b981a10 */
[CC--:B------:R-:W-:Y:S01]  /*2d40*/  @!P6 LEA R14, P0, R86.reuse, R2.reuse, 0x8 ;  /* 0x00000002560ee211 */ /* 0x0c0fe200078040ff */
[----:B------:R-:W-:Y:S01]  /*2d50*/  @!P1 IMAD R19, R87, 0x1a0, RZ ;  /* 0x000001a057139824 */ /* 0x000fe200078e02ff */
[----:B------:R-:W-:Y:S01]  /*2d60*/  @!P1 MOV R10, R2 ;  /* 0x00000002000a9202 */ /* 0x000fe20000000f00 */
[----:B------:R-:W-:Y:S01]  /*2d70*/  @P6 STS.128 [R237+0xe800], RZ ;  /* 0x00e800ffed006388 */ /* 0x000fe20000000c00 */
[-C--:B------:R-:W-:Y:S02]  /*2d80*/  @!P6 LEA.HI.X R15, R86, R3.reuse, R87, 0x8, P0 ;  /* 0x00000003560fe211 */ /* 0x080fe400000f4457 */
[----:B------:R-:W-:Y:S02]  /*2d90*/  ISETP.GE.AND P0, PT, R31, R0, PT ;  /* 0x000000001f00720c */ /* 0x000fe40003f06270 */
[----:B------:R-:W-:Y:S01]  /*2da0*/  LOP3.LUT R0, R16, 0x8, R236, 0x78, !PT ;  /* 0x0000000810007812 */ /* 0x000fe200078e78ec */
[----:B------:R-:W-:Y:S01]  /*2db0*/  @!PT LDS RZ, [RZ] ;  /* 0x00000000fffff984 */ /* 0x000fe20000000800 */
[----:B------:R-:W-:Y:S01]  /*2dc0*/  @!PT LDS RZ, [RZ] ;  /* 0x00000000fffff984 */ /* 0x000fe20000000800 */
[----:B------:R-:W-:Y:S01]  /*2dd0*/  @!PT LDS RZ, [RZ] ;  /* 0x00000000fffff984 */ /* 0x000fe20000000800 */
[----:B------:R-:W-:Y:S01]  /*2de0*/  @!P6 LDGSTS.E.BYPASS.LTC128B.128 [R237+0xe800], desc[UR16][R14.64] ;  /* 0x0e8000000eedefae */ /* 0x000fe2000b981a10 */
[----:B------:R-:W-:-:S02]  /*2df0*/  @!P1 MOV R11, R3 ;  /* 0x00000003000b9202 */ /* 0x000fc40000000f00 */
[----:B------:R-:W-:Y:S01]  /*2e00*/  LEA R84, R0, R84, 0x1 ;  /* 0x0000005400547211 */ /* 0x000fe200078e08ff */
[C---:B------:R-:W-:Y:S01]  /*2e10*/  @!P4 IMAD R0, R87.reuse, 0x140, RZ ;  /* 0x000001405700c824 */ /* 0x040fe200078e02ff */
[-C--:B-1----:R-:W-:Y:S01]  /*2e20*/  @!P3 MOV R6, R2.reuse ;  /* 0x000000020006b202 */ /* 0x082fe20000000f00 */
[C---:B------:R-:W-:Y:S01]  /*2e30*/  @!P1 IMAD.WIDE.U32 R10, R86.reuse, 0x1a0, R10 ;  /* 0x000001a0560a9825 */ /* 0x040fe200078e000a */
[-C--:B------:R-:W-:Y:S01]  /*2e40*/  @!P3 MOV R7, R3.reuse ;  /* 0x000000030007b202 */ /* 0x080fe20000000f00 */
[----:B------:R-:W-:Y:S02]  /*2e50*/  @P5 STS.128 [R237+0xf000], RZ ;  /* 0x00f000ffed005388 */ /* 0x000fe40000000c00 */
[----:B------:R-:W-:Y:S01]  /*2e60*/  @!P0 MOV R8, R2 ;  /* 0x0000000200088202 */ /* 0x000fe20000000f00 */
[----:B------:R-:W-:Y:S01]  /*2e70*/  @!P0 IMAD R20, R87, 0x1c0, RZ ;  /* 0x000001c057148824 */ /* 0x000fe200078e02ff */
[----:B------:R-:W-:Y:S01]  /*2e80*/  @!P0 MOV R9, R3 ;  /* 0x0000000300098202 */ /* 0x000fe20000000f00 */
[----:B------:R-:W-:Y:S01]  /*2e90*/  @!P3 IMAD.WIDE.U32 R6, R86, 0x160, R6 ;  /* 0x000001605606b825 */ /* 0x000fe200078e0006 */
[----:B------:R-:W-:-:S02]  /*2ea0*/  @!P1 IADD3 R11, PT, PT, R11, R19, RZ ;  /* 0x000000130b0b9210 */ /* 0x000fc40007ffe0ff */
[----:B--2---:R-:W-:Y:S01]  /*2eb0*/  @!P5 MOV R5, R3 ;  /* 0x000000030005d202 */ /* 0x004fe20000000f00 */
[----:B------:R-:W-:Y:S02]  /*2ec0*/  @!P5 IMAD.MOV.U32 R4, RZ, RZ, R2 ;  /* 0x000000ffff04d224 */ /* 0x000fe400078e0002 */
[----:B------:R-:W-:Y:S02]  /*2ed0*/  @!P3 IMAD.IADD R7, R7, 0x1, R17 ;  /* 0x000000010707b824 */ /* 0x000fe400078e0211 */
[----:B------:R-:W-:-:S04]  /*2ee0*/  @!P5 IMAD.WIDE.U32 R4, R86, 0x120, R4 ;  /* 0x000001205604d825 */ /* 0x000fc800078e0004 */
[C---:B------:R-:W-:Y:S01]  /*2ef0*/  @!P0 IMAD.WIDE.U32 R8, R86.reuse, 0x1c0, R8 ;  /* 0x000001c056088825 */ /* 0x040fe200078e0008 */
[----:B------:R-:W-:Y:S02]  /*2f00*/  @!P5 IADD3 R13, PT, PT, R5, R12, RZ ;  /* 0x0000000c050dd210 */ /* 0x000fe40007ffe0ff */
[----:B------:R-:W-:Y:S01]  /*2f10*/  @!P5 MOV R12, R4 ;  /* 0x00000004000cd202 */ /* 0x000fe20000000f00 */
[--C-:B------:R-:W-:Y:S01]  /*2f20*/  @!P2 IMAD.MOV.U32 R4, RZ, RZ, R2.reuse ;  /* 0x000000ffff04a224 */ /* 0x100fe200078e0002 */
[----:B------:R-:W-:Y:S01]  /*2f30*/  @!P2 MOV R5, R3 ;  /* 0x000000030005a202 */ /* 0x000fe20000000f00 */
[C---:B------:R-:W-:Y:S01]  /*2f40*/  @!P4 IMAD.WIDE.U32 R2, R86.reuse, 0x140, R2 ;  /* 0x000001405602c825 */ /* 0x040fe200078e0002 */
[----:B------:R-:W-:Y:S01]  /*2f50*/  @!P0 IADD3 R9, PT, PT, R9, R20, RZ ;  /* 0x0000001409098210 */ /* 0x000fe20007ffe0ff */
[----:B------:R-:W-:Y:S01]  /*2f60*/  @!PT LDS RZ, [RZ] ;  /* 0x00000000fffff984 */ /* 0x000fe20000000800 */
[----:B------:R-:W-:Y:S01]  /*2f70*/  @!PT LDS RZ, [RZ] ;  /* 0x00000000fffff984 */ /* 0x000fe20000000800 */
[----:B------:R-:W-:Y:S01]  /*2f80*/  @!PT LDS RZ, [RZ] ;  /* 0x00000000fffff984 */ /* 0x000fe20000000800 */
[----:B------:R-:W-:Y:S02]  /*2f90*/  @!P5 LDGSTS.E.BYPASS.LTC128B.128 [R237+0xf000], desc[UR16][R12.64] ;  /* 0x0f0000000ceddfae */ /* 0x000fe4000b981a10 */
[----:B------:R-:W-:Y:S01]  /*2fa0*/  @!P2 IMAD.WIDE.U32 R4, R86, 0x180, R4 ;  /* 0x000001805604a825 */ /* 0x000fe200078e0004 */
[----:B------:R-:W-:Y:S01]  /*2fb0*/  @!P4 IADD3 R3, PT, PT, R3, R0, RZ ;  /* 0x000000000303c210 */ /* 0x000fe20007ffe0ff */
[----:B------:R-:W-:Y:S01]  /*2fc0*/  @P4 STS.128 [R237+0xf800], RZ ;  /* 0x00f800ffed004388 */ /* 0x000fe20000000c00 */
[----:B------:R-:W-:-:S02]  /*2fd0*/  SHF.L.U32 R0, R236, 0x5, RZ ;  /* 0x00000005ec007819 */ /* 0x000fc400000006ff */
[----:B------:R-:W-:Y:S01]  /*2fe0*/  @!P2 IADD3 R5, PT, PT, R5, R18, RZ ;  /* 0x000000120505a210 */ /* 0x000fe20007ffe0ff */
[----:B------:R-:W-:Y:S01]  /*2ff0*/  @!PT LDS RZ, [RZ] ;  /* 0x00000000fffff984 */ /* 0x000fe20000000800 */
[----:B------:R-:W-:Y:S01]  /*3000*/  @!PT LDS RZ, [RZ] ;  /* 0x00000000fffff984 */ /* 0x000fe20000000800 */
[----:B------:R-:W-:Y:S01]  /*3010*/  @!PT LDS RZ, [RZ] ;  /* 0x00000000fffff984 */ /* 0x000fe20000000800 */
[----:B------:R1:W-:Y:S01]  /*3020*/  @!P4 LDGSTS.E.BYPASS.LTC128B.128 [R237+0xf800], desc[UR16][R2.64] ;  /* 0x0f80000002edcfae */ /* 0x0003e2000b981a10 */
[----:B------:R-:W-:Y:S02]  /*3030*/  LOP3.LUT R0, R191, 0x7c00, R0, 0xf8, !PT ;  /* 0x00007c00bf007812 */ /* 0x000fe400078ef800 */
[----:B------:R-:W-:Y:S01]  /*3040*/  LOP3.LUT P4, RZ, R236, 0x2, RZ, 0xc0, !PT ;  /* 0x00000002ecff7812 */ /* 0x000fe2000788c0ff */
[----:B------:R-:W-:Y:S01]  /*3050*/  @P3 STS.128 [R237+0x10000], RZ ;  /* 0x010000ffed003388 */ /* 0x000fe20000000c00 */
[----:B------:R-:W-:Y:S02]  /*3060*/  LOP3.LUT R0, R0, R198, RZ, 0xfc, !PT ;  /* 0x000000c600007212 */ /* 0x000fe400078efcff */
[----:B------:R-:W-:Y:S01]  /*3070*/  SEL R139, R22, 0xffffffe0, !P4 ;  /* 0xffffffe0168b7807 */ /* 0x000fe20006000000 */
[----:B------:R-:W-:Y:S01]  /*3080*/  @!PT LDS RZ, [RZ] ;  /* 0x00000000fffff984 */ /* 0x000fe20000000800 */
[----:B------:R-:W-:Y:S01]  /*3090*/  @!PT LDS RZ, [RZ] ;  /* 0x00000000fffff984 */ /* 0x000fe20000000800 */
[----:B------:R-:W-:Y:S01]  /*30a0*/  @!PT LDS RZ, [RZ] ;  /* 0x00000000fffff984 */ /* 0x000fe20000000800 */
[----:B------:R-:W-:Y:S01]  /*30b0*/  @!P3 LDGSTS.E.BYPASS.LTC128B.128 [R237+0x10000], desc[UR16][R6.64] ;  /* 0x1000000006edbfae */ /* 0x000fe2000b981a10 */
[----:B------:R-:W-:-:S02]  /*30c0*/  LEA R232, R0, UR5, 0x1 ;  /* 0x0000000500e87c11 */ /* 0x000fc4000f8e08ff */
[----:B------:R-:W-:Y:S01]  /*30d0*/  IADD3 R0, PT, PT, R84, UR5, RZ ;  /* 0x0000000554007c10 */ /* 0x000fe2000fffe0ff */
        /* <DEDUP_REMOVED lines=10> */
[----:B------:R-:W-:Y:S01]  /*3180*/  ISETP.NE.AND P1, PT, R248, 0x1, PT ;  /* 0x00000001f800780c */ /* 0x000fe20003f25270 */
[----:B-1----:R-:W-:-:S02]  /*3190*/  IMAD.IADD R3, R232, 0x1, R139 ;  /* 0x00000001e8037824 */ /* 0x002fc400078e028b */
[----:B------:R-:W-:Y:S01]  /*31a0*/  @P0 STS.128 [R237+0x11800], RZ ;  /* 0x011800ffed000388 */ /* 0x000fe20000000c00 */
[----:B------:R-:W-:-:S03]  /*31b0*/  IADD3 R2, PT, PT, R0, R139, RZ ;  /* 0x0000008b00027210 */ /* 0x000fc60007ffe0ff */
[----:B------:R-:W-:Y:S01]  /*31c0*/  @!PT LDS RZ, [RZ] ;  /* 0x00000000fffff984 */ /* 0x000fe20000000800 */
[----:B------:R-:W-:Y:S01]  /*31d0*/  @!PT LDS RZ, [RZ] ;  /* 0x00000000fffff984 */ /* 0x000fe20000000800 */
[----:B------:R-:W-:Y:S01]  /*31e0*/  @!PT LDS RZ, [RZ] ;  /* 0x00000000fffff984 */ /* 0x000fe20000000800 */
[----:B------:R1:W-:Y:S01]  /*31f0*/  @!P0 LDGSTS.E.BYPASS.LTC128B.128 [R237+0x11800], desc[UR16][R8.64] ;  /* 0x1180000008ed8fae */ /* 0x0003e2000b981a10 */
[----:B------:R-:W-:-:S03]  /*3200*/  LOP3.LUT P0, RZ, R236, 0x4, RZ, 0xc0, !PT ;  /* 0x00000004ecff7812 */ /* 0x000fc6000780c0ff */
[----:B------:R-:W-:Y:S04]  /*3210*/  LDSM.16.M88.4 R16, [R232] ;  /* 0x00000000e810783b */ /* 0x000fe80000000200 */
[----:B------:R-:W3:Y:S04]  /*3220*/  LDSM.16.M88.4 R36, [R84+UR5+0x2800] ;  /* 0x002800055424783b */ /* 0x000ee80008000200 */
[----:B--2---:R-:W2:Y:S04]  /*3230*/  LDSM.16.M88.4 R4, [R84+UR5+0x2000] ;  /* 0x002000055404783b */ /* 0x004ea80008000200 */
[----:B------:R4:W-:Y:S04]  /*3240*/  LDSM.16.M88.4 R12, [R3] ;  /* 0x00000000030c783b */ /* 0x0009e80000000200 */
[----:B------:R-:W5:Y:S04]  /*3250*/  LDSM.16.M88.4 R24, [R2+0x2000] ;  /* 0x002000000218783b */ /* 0x000f680000000200 */
[----:B------:R-:W5:Y:S04]  /*3260*/  LDSM.16.M88.4 R44, [R2+0x2800] ;  /* 0x00280000022c783b */ /* 0x000f680000000200 */
[----:B------:R-:W-:Y:S04]  /*3270*/  LDSM.16.M88.4 R68, [R84+UR5+0x3000] ;  /* 0x003000055444783b */ /* 0x000fe80008000200 */
[----:B------:R-:W-:Y:S04]  /*3280*/  LDSM.16.M88.4 R60, [R2+0x3000] ;  /* 0x00300000023c783b */ /* 0x000fe80000000200 */
[----:B------:R-:W-:Y:S01]  /*3290*/  LDSM.16.M88.4 R72, [R84+UR5+0x3800] ;  /* 0x003800055448783b */ /* 0x000fe20008000200 */
[----:B----4-:R-:W-:-:S03]  /*32a0*/  MOV R3, 0x40 ;  /* 0x0000004000037802 */ /* 0x010fc60000000f00 */
[----:B------:R-:W-:Y:S01]  /*32b0*/  LDSM.16.M88.4 R76, [R84+UR5+0x4000] ;  /* 0x00400005544c783b */ /* 0x000fe20008000200 */
[----:B------:R-:W-:-:S03]  /*32c0*/  SEL R196, R3, 0xffffffc0, !P0 ;  /* 0xffffffc003c47807 */ /* 0x000fc60004000000 */
[----:B------:R-:W0:Y:S01]  /*32d0*/  LDGDEPBAR ;  /* 0x00000000000079af */ /* 0x000e220000000000 */
[-C--:B------:R-:W-:Y:S01]  /*32e0*/  IADD3 R3, PT, PT, R232, R196.reuse, RZ ;  /* 0x000000c4e8037210 */ /* 0x080fe20007ffe0ff */
[C---:B---3--:R-:W-:Y:S01]  /*32f0*/  HMMA.16816.F32 R28, R16.reuse, R36, RZ ;  /* 0x00000024101c723c */ /* 0x048fe200000018ff */
[----:B------:R-:W-:Y:S01]  /*3300*/  IADD3 R0, PT, PT, R0, R196, RZ ;  /* 0x000000c400007210 */ /* 0x000fe20007ffe0ff */
[----:B------:R-:W-:Y:S03]  /*3310*/  STL [R1], R196 ;  /* 0x000000c401007387 */ /* 0x000fe60000100800 */
[C---:B------:R-:W-:Y:S01]  /*3320*/  IADD3 R52, PT, PT, R139.reuse, R0, RZ ;  /* 0x000000008b347210 */ /* 0x040fe20007ffe0ff */
[----:B-1----:R1:W-:Y:S02]  /*3330*/  LDSM.16.M88.4 R8, [R3] ;  /* 0x000000000308783b */ /* 0x0023e40000000200 */
[C---:B--2---:R-:W-:Y:S02]  /*3340*/  HMMA.16816.F32 R20, R16.reuse, R4, RZ ;  /* 0x000000041014723c */ /* 0x044fe400000018ff */
[----:B------:R-:W2:Y:S04]  /*3350*/  LDSM.16.M88.4 R40, [R0+0x2000] ;  /* 0x002000000028783b */ /* 0x000ea80000000200 */
[----:B------:R-:W-:Y:S02]  /*3360*/  LDSM.16.M88.4 R48, [R52+0x2000] ;  /* 0x002000003430783b */ /* 0x000fe40000000200 */
[----:B------:R-:W-:Y:S02]  /*3370*/  HMMA.16816.F32 R32, R16, R6, RZ ;  /* 0x000000061020723c */ /* 0x000fe400000018ff */
[----:B------:R-:W-:Y:S04]  /*3380*/  LDSM.16.M88.4 R64, [R0+0x2800] ;  /* 0x002800000040783b */ /* 0x000fe80000000200 */
[----:B------:R-:W-:Y:S04]  /*3390*/  LDSM.16.M88.4 R56, [R52+0x2800] ;  /* 0x002800003438783b */ /* 0x000fe80000000200 */
[----:B------:R-:W-:Y:S02]  /*33a0*/  LDSM.16.M88.4 R80, [R0+0x3000] ;  /* 0x003000000050783b */ /* 0x000fe40000000200 */
[----:B-----5:R-:W-:Y:S01]  /*33b0*/  HMMA.16816.F32 R20, R12, R24, R20 ;  /* 0x000000180c14723c */ /* 0x020fe20000001814 */
[----:B-1----:R-:W-:-:S05]  /*33c0*/  IADD3 R3, PT, PT, R139, R3, RZ ;  /* 0x000000038b037210 */ /* 0x002fca0007ffe0ff */
[----:B------:R-:W1:Y:S02]  /*33d0*/  LDSM.16.M88.4 R4, [R3] ;  /* 0x000000000304783b */ /* 0x000e640000000200 */
[C---:B------:R-:W-:Y:S08]  /*33e0*/  HMMA.16816.F32 R24, R12.reuse, R26, R32 ;  /* 0x0000001a0c18723c */ /* 0x040ff00000001820 */
[----:B------:R-:W-:Y:S08]  /*33f0*/  HMMA.16816.F32 R32, R12, R44, R28 ;  /* 0x0000002c0c20723c */ /* 0x000ff0000000181c */
[----:B------:R-:W-:Y:S08]  /*3400*/  HMMA.16816.F32 R28, R16, R38, RZ ;  /* 0x00000026101c723c */ /* 0x000ff000000018ff */
[C---:B--2---:R-:W-:Y:S08]  /*3410*/  HMMA.16816.F32 R20, R8.reuse, R40, R20 ;  /* 0x000000280814723c */ /* 0x044ff00000001814 */
[----:B------:R-:W-:Y:S08]  /*3420*/  HMMA.16816.F32 R24, R8, R42, R24 ;  /* 0x0000002a0818723c */ /* 0x000ff00000001818 */
[----:B------:R-:W-:Y:S08]  /*3430*/  HMMA.16816.F32 R44, R12, R46, R28 ;  /* 0x0000002e0c2c723c */ /* 0x000ff0000000181c */
[----:B------:R-:W-:Y:S08]  /*3440*/  HMMA.16816.F32 R28, R16, R68, RZ ;  /* 0x00000044101c723c */ /* 0x000ff000000018ff */
[C---:B-1----:R-:W-:Y:S08]  /*3450*/  HMMA.16816.F32 R20, R4.reuse, R48, R20 ;  /* 0x000000300414723c */ /* 0x042ff00000001814 */
[----:B------:R-:W-:Y:S08]  /*3460*/  HMMA.16816.F32 R36, R4, R50, R24 ;  /* 0x000000320424723c */ /* 0x000ff00000001818 */
        /* <DEDUP_REMOVED lines=11> */
[----:B------:R-:W-:Y:S01]  /*3520*/  HMMA.16816.F32 R48, R12, R62, R28 ;  /* 0x0000003e0c30723c */ /* 0x000fe2000000181c */
[----:B------:R-:W5:Y:S01]  /*3530*/  LDSM.16.M88.4 R60, [R52+0x3000] ;  /* 0x00300000343c783b */ /* 0x000f620000000200 */
[----:B-1----:R-:W-:-:S06]  /*3540*/  FMUL.FTZ R3, R23, UR4 ;  /* 0x0000000417037c20 */ /* 0x002fcc0008410000 */
[----:B------:R-:W-:Y:S01]  /*3550*/  HMMA.16816.F32 R24, R16, R72, RZ ;  /* 0x000000481018723c */ /* 0x000fe200000018ff */
[----:B------:R1:W1:Y:S07]  /*3560*/  MUFU.TANH R185, R3 ;  /* 0x0000000300b97308 */ /* 0x00026e0000002400 */
[----:B------:R-:W-:Y:S01]  /*3570*/  HMMA.16816.F32 R20, R8, R66, R44 ;  /* 0x000000420814723c */ /* 0x000fe2000000182c */
[----:B------:R-:W-:Y:S01]  /*3580*/  LDSM.16.M88.4 R64, [R84+UR5+0x4800] ;  /* 0x004800055440783b */ /* 0x000fe20008000200 */
[----:B-1----:R-:W-:-:S10]  /*3590*/  FMUL.FTZ R3, R36, UR4 ;  /* 0x0000000424037c20 */ /* 0x002fd40008410000 */
[----:B----4-:R-:W-:Y:S01]  /*35a0*/  HMMA.16816.F32 R44, R12, R68, R24 ;  /* 0x000000440c2c723c */ /* 0x010fe20000001818 */
[----:B------:R1:W4:Y:S07]  /*35b0*/  MUFU.TANH R184, R3 ;  /* 0x0000000300b87308 */ /* 0x00032e0000002400 */
[----:B------:R-:W-:Y:S01]  /*35c0*/  HMMA.16816.F32 R24, R16, R74, RZ ;  /* 0x0000004a1018723c */ /* 0x000fe200000018ff */
[----:B------:R-:W2:Y:S01]  /*35d0*/  LDSM.16.M88.4 R72, [R0+0x3800] ;  /* 0x003800000048783b */ /* 0x000ea20000000200 */
[----:B-1----:R-:W-:-:S04]  /*35e0*/  FMUL.FTZ R3, R37, UR4 ;  /* 0x0000000425037c20 */ /* 0x002fc80008410000 */
        /* <DEDUP_REMOVED lines=8> */
[----:B------:R-:W-:Y:S01]  /*3670*/  HMMA.16816.F32 R40, R12, R70, R24 ;  /* 0x000000460c28723c */ /* 0x000fe20000001818 */
[----:B------:R-:W-:Y:S01]  /*3680*/  LDSM.16.M88.4 R68, [R84+UR5+0x5000] ;  /* 0x005000055444783b */ /* 0x000fe20008000200 */
[----:B---3--:R-:W-:-:S04]  /*3690*/  FMUL.FTZ R3, R32, UR4 ;  /* 0x0000000420037c20 */ /* 0x008fc80008410000 */
[----:B------:R3:W1:Y:S02]  /*36a0*/  MUFU.TANH R179, R3 ;  /* 0x0000000300b37308 */ /* 0x0006640000002400 */
[----:B------:R-:W-:Y:S08]  /*36b0*/  HMMA.16816.F32 R24, R16, R76, RZ ;  /* 0x0000004c1018723c */ /* 0x000ff000000018ff */
[----:B-----5:R-:W-:Y:S01]  /*36c0*/  HMMA.16816.F32 R28, R4, R60, R20 ;  /* 0x0000003c041c723c */ /* 0x020fe20000001814 */
[----:B---3--:R-:W-:-:S07]  /*36d0*/  FMUL.FTZ R3, R33, UR4 ;  /* 0x0000000421037c20 */ /* 0x008fce0008410000 */
[----:B------:R-:W-:Y:S01]  /*36e0*/  HMMA.16816.F32 R20, R8, R82, R48 ;  /* 0x000000520814723c */ /* 0x000fe20000001830 */
[----:B------:R-:W3:Y:S01]  /*36f0*/  LDSM.16.M88.4 R48, [R52+0x3800] ;  /* 0x003800003430783b */ /* 0x000ee20000000200 */
[----:B------:R5:W1:Y:S02]  /*3700*/  MUFU.TANH R178, R3 ;  /* 0x0000000300b27308 */ /* 0x000a640000002400 */
[----:B-----5:R-:W-:-:S06]  /*3710*/  FMUL.FTZ R3, R34, UR4 ;  /* 0x0000000422037c20 */ /* 0x020fcc0008410000 */
[----:B------:R5:W1:Y:S02]  /*3720*/  MUFU.TANH R177, R3 ;  /* 0x0000000300b17308 */ /* 0x000a640000002400 */
[----:B-----5:R-:W-:-:S08]  /*3730*/  FMUL.FTZ R3, R35, UR4 ;  /* 0x0000000423037c20 */ /* 0x020fd00008410000 */
[----:B------:R-:W-:Y:S01]  /*3740*/  HMMA.16816.F32 R32, R4, R62, R20 ;  /* 0x0000003e0420723c */ /* 0x000fe20000001814 */
[----:B------:R-:W5:Y:S01]  /*3750*/  LDSM.16.M88.4 R60, [R2+0x4800] ;  /* 0x00480000023c783b */ /* 0x000f620000000200 */
[----:B------:R4:W3:Y:S06]  /*3760*/  MUFU.TANH R174, R3 ;  /* 0x0000000300ae7308 */ /* 0x0008ec0000002400 */
[----:B--2---:R-:W-:Y:S08]  /*3770*/  HMMA.16816.F32 R20, R8, R72, R44 ;  /* 0x000000480814723c */ /* 0x004ff0000000182c */
[----:B-1----:R-:W-:Y:S01]  /*3780*/  HMMA.16816.F32 R44, R12, R56, R24 ;  /* 0x000000380c2c723c */ /* 0x002fe20000001818 */
[----:B----4-:R-:W-:-:S04]  /*3790*/  FMUL.FTZ R3, R36, UR4 ;  /* 0x0000000424037c20 */ /* 0x010fc80008410000 */
[----:B------:R1:W2:Y:S03]  /*37a0*/  MUFU.TANH R171, R3 ;  /* 0x0000000300ab7308 */ /* 0x0002a60000002400 */
[----:B------:R-:W-:Y:S01]  /*37b0*/  HMMA.16816.F32 R24, R16, R78, RZ ;  /* 0x0000004e1018723c */ /* 0x000fe200000018ff */
[----:B------:R-:W4:Y:S01]  /*37c0*/  LDSM.16.M88.4 R76, [R0+0x4000] ;  /* 0x00400000004c783b */ /* 0x000f220000000200 */
[----:B-1----:R-:W-:-:S04]  /*37d0*/  FMUL.FTZ R3, R37, UR4 ;  /* 0x0000000425037c20 */ /* 0x002fc80008410000 */
[----:B------:R1:W1:Y:S02]  /*37e0*/  MUFU.TANH R170, R3 ;  /* 0x0000000300aa7308 */ /* 0x0002640000002400 */
[----:B-1----:R-:W-:-:S06]  /*37f0*/  FMUL.FTZ R3, R38, UR4 ;  /* 0x0000000426037c20 */ /* 0x002fcc0008410000 */
[----:B------:R1:W1:Y:S02]  /*3800*/  MUFU.TANH R169, R3 ;  /* 0x0000000300a97308 */ /* 0x0002640000002400 */
[----:B-1----:R-:W-:-:S04]  /*3810*/  FMUL.FTZ R3, R39, UR4 ;  /* 0x0000000427037c20 */ /* 0x002fc80008410000 */
[----:B------:R-:W-:Y:S01]  /*3820*/  HMMA.16816.F32 R36, R12, R58, R24 ;  /* 0x0000003a0c24723c */ /* 0x000fe20000001818 */
[----:B------:R-:W1:Y:S01]  /*3830*/  LDSM.16.M88.4 R56, [R52+0x4000] ;  /* 0x004000003438783b */ /* 0x000e620000000200 */
[----:B------:R3:W1:Y:S06]  /*3840*/  MUFU.TANH R167, R3 ;  /* 0x0000000300a77308 */ /* 0x00066c0000002400 */
[----:B------:R-:W-:Y:S01]  /*3850*/  HMMA.16816.F32 R24, R16, R64, RZ ;  /* 0x000000401018723c */ /* 0x000fe200000018ff */
[----:B---3--:R-:W-:-:S04]  /*3860*/  FMUL.FTZ R3, R28, UR4 ;  /* 0x000000041c037c20 */ /* 0x008fc80008410000 */
[----:B------:R3:W1:Y:S02]  /*3870*/  MUFU.TANH R166, R3 ;  /* 0x0000000300a67308 */ /* 0x0006640000002400 */
        /* <DEDUP_REMOVED lines=22> */
[----:B----4-:R-:W-:Y:S01]  /*39e0*/  HMMA.16816.F32 R20, R8, R76, R44 ;  /* 0x0000004c0814723c */ /* 0x010fe2000000182c */
        /* <DEDUP_REMOVED lines=30> */
[----:B------:R-:W-:Y:S01]  /*3bd0*/  LDSM.16.M88.4 R68, [R0+0x5800] ;  /* 0x005800000044783b */ /* 0x000fe20000000200 */
        /* <DEDUP_REMOVED lines=9> */
[----:B------:R-:W-:Y:S01]  /*3c70*/  HMMA.16816.F32 R36, R12, R50, R24 ;  /* 0x000000320c24723c */ /* 0x000fe20000001818 */
[----:B------:R-:W5:Y:S01]  /*3c80*/  LDSM.16.M88.4 R48, [R52+0x5000] ;  /* 0x005000003430783b */ /* 0x000f620000000200 */
        /* <DEDUP_REMOVED lines=22> */
[----:B-----5:R-:W-:Y:S04]  /*3df0*/  HMMA.16816.F32 R28, R4, R48, R20 ;  /* 0x00000030041c723c */ /* 0x020fe80000001814 */
[----:B------:R1:W1:Y:S04]  /*3e00*/  MUFU.TANH R105, R3 ;  /* 0x0000000300697308 */ /* 0x0002680000002400 */
[----:B------:R-:W-:Y:S01]  /*3e10*/  HMMA.16816.F32 R20, R8, R78, R36 ;  /* 0x0000004e0814723c */ /* 0x000fe20000001824 */
[----:B------:R-:W5:Y:S07]  /*3e20*/  LDSM.16.M88.4 R76, [R0+0x6000] ;  /* 0x00600000004c783b */ /* 0x000f6e0000000200 */
        /* <DEDUP_REMOVED lines=14> */
[----:B----4-:R-:W-:Y:S01]  /*3f10*/  HMMA.16816.F32 R40, R12, R56, R24 ;  /* 0x000000380c28723c */ /* 0x010fe20000001818 */
[----:B---3--:R-:W-:-:S04]  /*3f20*/  FMUL.FTZ R3, R28, UR4 ;  /* 0x000000041c037c20 */ /* 0x008fc80008410000 */
[----:B------:R3:W4:Y:S03]  /*3f30*/  MUFU.TANH R107, R3 ;  /* 0x00000003006b7308 */ /* 0x0007260000002400 */
[----:B------:R-:W-:Y:S01]  /*3f40*/  HMMA.16816.F32 R24, R16, R74, RZ ;  /* 0x0000004a1018723c */ /* 0x000fe200000018ff */
[----:B------:R-:W4:Y:S01]  /*3f50*/  LDSM.16.M88.4 R72, [R84+UR5+0x7000] ;  /* 0x007000055448783b */ /* 0x000f220008000200 */
        /* <DEDUP_REMOVED lines=8> */
[----:B------:R-:W4:Y:S07]  /*3fe0*/  LDSM.16.M88.4 R68, [R0+0x6800] ;  /* 0x006800000044783b */ /* 0x000f2e0000000200 */
[----:B------:R-:W-:Y:S01]  /*3ff0*/  HMMA.16816.F32 R36, R12, R58, R24 ;  /* 0x0000003a0c24723c */ /* 0x000fe20000001818 */
[----:B------:R-:W4:Y:S01]  /*4000*/  LDSM.16.M88.4 R56, [R2+0x7000] ;  /* 0x007000000238783b */ /* 0x000f220000000200 */
[----:B---3--:R-:W-:-:S04]  /*4010*/  FMUL.FTZ R3, R32, UR4 ;  /* 0x0000000420037c20 */ /* 0x008fc80008410000 */
[----:B------:R3:W1:Y:S02]  /*4020*/  MUFU.TANH R109, R3 ;  /* 0x00000003006d7308 */ /* 0x0006640000002400 */
[----:B------:R-:W-:Y:S01]  /*4030*/  HMMA.16816.F32 R24, R16, R64, RZ ;  /* 0x000000401018723c */ /* 0x000fe200000018ff */
[----:B---3--:R-:W-:-:S05]  /*4040*/  FMUL.FTZ R3, R33, UR4 ;  /* 0x0000000421037c20 */ /* 0x008fca0008410000 */
[----:B------:R3:W1:Y:S02]  /*4050*/  MUFU.TANH R110, R3 ;  /* 0x00000003006e7308 */ /* 0x0006640000002400 */
[----:B---3--:R-:W-:-:S06]  /*4060*/  FMUL.FTZ R3, R34, UR4 ;  /* 0x0000000422037c20 */ /* 0x008fcc0008410000 */
[----:B------:R3:W1:Y:S02]  /*4070*/  MUFU.TANH R112, R3 ;  /* 0x0000000300707308 */ /* 0x0006640000002400 */
[----:B---3--:R-:W-:Y:S02]  /*4080*/  FMUL.FTZ R3, R35, UR4 ;  /* 0x0000000423037c20 */ /* 0x008fe40008410000 */
[----:B------:R-:W-:Y:S01]  /*4090*/  HMMA.16816.F32 R32, R4, R46, R20 ;  /* 0x0000002e0420723c */ /* 0x000fe20000001814 */
[----:B------:R-:W3:Y:S03]  /*40a0*/  LDSM.16.M88.4 R44, [R52+0x6800] ;  /* 0x00680000342c783b */ /* 0x000ee60000000200 */
[----:B------:R4:W1:Y:S04]  /*40b0*/  MUFU.TANH R114, R3 ;  /* 0x0000000300727308 */ /* 0x0008680000002400 */
[----:B-----5:R-:W-:Y:S08]  /*40c0*/  HMMA.16816.F32 R20, R8, R76, R40 ;  /* 0x0000004c0814723c */ /* 0x020ff00000001828 */
[----:B--2---:R-:W-:Y:S01]  /*40d0*/  HMMA.16816.F32 R40, R12, R60, R24 ;  /* 0x0000003c0c28723c */ /* 0x004fe20000001818 */
[----:B----4-:R-:W-:-:S04]  /*40e0*/  FMUL.FTZ R3, R28, UR4 ;  /* 0x000000041c037c20 */ /* 0x010fc80008410000 */
[----:B------:R2:W4:Y:S03]  /*40f0*/  MUFU.TANH R115, R3 ;  /* 0x0000000300737308 */ /* 0x0005260000002400 */
        /* <DEDUP_REMOVED lines=116> */
[----:B------:R4:W-:Y:S07]  /*4840*/  LDSM.16.M88.4 R72, [R2+0x9800] ;  /* 0x009800000248783b */ /* 0x0009ee0000000200 */
        /* <DEDUP_REMOVED lines=20> */
[----:B-1----:R-:W-:-:S02]  /*4990*/  FMUL.FTZ R3, R28, UR4 ;  /* 0x000000041c037c20 */ /* 0x002fc40008410000 */
[----:B----4-:R-:W-:Y:S02]  /*49a0*/  FMUL.FTZ R2, R33, UR4 ;  /* 0x0000000421027c20 */ /* 0x010fe40008410000 */
[----:B------:R1:W2:Y:S03]  /*49b0*/  MUFU.TANH R129, R3 ;  /* 0x0000000300817308 */ /* 0x0002a60000002400 */
[----:B------:R-:W-:Y:S01]  /*49c0*/  HMMA.16816.F32 R24, R16, R50, RZ ;  /* 0x000000321018723c */ /* 0x000fe200000018ff */
[----:B------:R-:W4:Y:S04]  /*49d0*/  LDSM.16.M88.4 R48, [R0+0x9000] ;  /* 0x009000000030783b */ /* 0x000f280000000200 */
[----:B------:R5:W2:Y:S03]  /*49e0*/  MUFU.TANH R80, R2 ;  /* 0x0000000200507308 */ /* 0x000aa60000002400 */
[----:B------:R-:W-:Y:S08]  /*49f0*/  HMMA.16816.F32 R36, R4, R64, R20 ;  /* 0x000000400424723c */ /* 0x000ff00000001814 */
[----:B------:R-:W-:Y:S01]  /*4a00*/  HMMA.16816.F32 R20, R8, R70, R40 ;  /* 0x000000460814723c */ /* 0x000fe20000001828 */
[----:B-1----:R-:W-:-:S04]  /*4a10*/  FMUL.FTZ R3, R29, UR4 ;  /* 0x000000041d037c20 */ /* 0x002fc80008410000 */
[----:B------:R1:W1:Y:S03]  /*4a20*/  MUFU.TANH R127, R3 ;  /* 0x00000003007f7308 */ /* 0x0002660000002400 */
[----:B------:R-:W-:Y:S01]  /*4a30*/  HMMA.16816.F32 R24, R12, R62, R24 ;  /* 0x0000003e0c18723c */ /* 0x000fe20000001818 */
[----:B------:R3:W2:Y:S01]  /*4a40*/  LDSM.16.M88.4 R60, [R0+0x9800] ;  /* 0x00980000003c783b */ /* 0x0006a20000000200 */
[----:B-----5:R-:W-:-:S04]  /*4a50*/  FMUL.FTZ R2, R34, UR4 ;  /* 0x0000000422027c20 */ /* 0x020fc80008410000 */
[----:B------:R5:W2:Y:S06]  /*4a60*/  MUFU.TANH R69, R2 ;  /* 0x0000000200457308 */ /* 0x000aac0000002400 */
[----:B------:R-:W-:Y:S01]  /*4a70*/  HMMA.16816.F32 R40, R4, R66, R20 ;  /* 0x000000420428723c */ /* 0x000fe20000001814 */
[----:B-1----:R-:W-:-:S04]  /*4a80*/  FMUL.FTZ R3, R30, UR4 ;  /* 0x000000041e037c20 */ /* 0x002fc80008410000 */
[----:B------:R1:W1:Y:S03]  /*4a90*/  MUFU.TANH R125, R3 ;  /* 0x00000003007d7308 */ /* 0x0002660000002400 */
[----:B----4-:R-:W-:Y:S01]  /*4aa0*/  HMMA.16816.F32 R20, R8, R48, R44 ;  /* 0x000000300814723c */ /* 0x010fe2000000182c */
[----:B-----5:R-:W-:Y:S01]  /*4ab0*/  FMUL.FTZ R2, R35, UR4 ;  /* 0x0000000423027c20 */ /* 0x020fe20008410000 */
[----:B---3--:R-:W-:-:S03]  /*4ac0*/  FMUL.FTZ R0, R37, UR4 ;  /* 0x0000000425007c20 */ /* 0x008fc60008410000 */
[----:B------:R3:W4:Y:S01]  /*4ad0*/  MUFU.TANH R54, R2 ;  /* 0x0000000200367308 */ /* 0x0007220000002400 */
[----:B-1----:R-:W-:-:S07]  /*4ae0*/  FMUL.FTZ R3, R31, UR4 ;  /* 0x000000041f037c20 */ /* 0x002fce0008410000 */
[----:B------:R1:W1:Y:S01]  /*4af0*/  MUFU.TANH R53, R0 ;  /* 0x0000000000357308 */ /* 0x0002620000002400 */
[C---:B------:R-:W-:Y:S07]  /*4b00*/  HMMA.16816.F32 R28, R16.reuse, R76, RZ ;  /* 0x0000004c101c723c */ /* 0x040fee00000018ff */
[----:B------:R5:W2:Y:S01]  /*4b10*/  MUFU.TANH R123, R3 ;  /* 0x00000003007b7308 */ /* 0x000aa20000002400 */
[----:B------:R-:W-:Y:S01]  /*4b20*/  HMMA.16816.F32 R16, R16, R78, RZ ;  /* 0x0000004e1010723c */ /* 0x000fe200000018ff */
[----:B---3--:R-:W-:-:S06]  /*4b30*/  FMUL.FTZ R2, R36, UR4 ;  /* 0x0000000424027c20 */ /* 0x008fcc0008410000 */
[----:B------:R-:W3:Y:S01]  /*4b40*/  MUFU.TANH R65, R2 ;  /* 0x0000000200417308 */ /* 0x000ee20000002400 */
[----:B-1----:R-:W-:-:S07]  /*4b50*/  FMUL.FTZ R0, R38, UR4 ;  /* 0x0000000426007c20 */ /* 0x002fce0008410000 */
[----:B------:R1:W1:Y:S01]  /*4b60*/  MUFU.TANH R49, R0 ;  /* 0x0000000000317308 */ /* 0x0002620000002400 */
[----:B-----5:R-:W-:Y:S02]  /*4b70*/  FMUL.FTZ R3, R32, UR4 ;  /* 0x0000000420037c20 */ /* 0x020fe40008410000 */
[----:B------:R-:W-:Y:S05]  /*4b80*/  HMMA.16816.F32 R32, R12, R72, R28 ;  /* 0x000000480c20723c */ /* 0x000fea000000181c */
[----:B------:R-:W2:Y:S03]  /*4b90*/  MUFU.TANH R122, R3 ;  /* 0x00000003007a7308 */ /* 0x000ea60000002400 */
[----:B------:R-:W-:Y:S01]  /*4ba0*/  HMMA.16816.F32 R28, R8, R50, R24 ;  /* 0x00000032081c723c */ /* 0x000fe20000001818 */
[----:B-1----:R-:W-:-:S07]  /*4bb0*/  FMUL.FTZ R0, R39, UR4 ;  /* 0x0000000427007c20 */ /* 0x002fce0008410000 */
[----:B------:R-:W-:Y:S01]  /*4bc0*/  HMMA.16816.F32 R24, R4, R56, R20 ;  /* 0x000000380418723c */ /* 0x000fe20000001814 */
[----:B------:R-:W1:Y:S01]  /*4bd0*/  LDSM.16.M88.4 R36, [R52+0x9800] ;  /* 0x009800003424783b */ /* 0x000e620000000200 */
[----:B------:R5:W1:Y:S01]  /*4be0*/  MUFU.TANH R46, R0 ;  /* 0x00000000002e7308 */ /* 0x000a620000002400 */
[----:B------:R-:W-:-:S05]  /*4bf0*/  DEPBAR.LE SB0, 0x0 ;  /* 0x000080000000791a */ /* 0x000fca0000000000 */
[----:B------:R-:W-:Y:S08]  /*4c00*/  HMMA.16816.F32 R12, R12, R74, R16 ;  /* 0x0000004a0c0c723c */ /* 0x000ff00000001810 */
[----:B--2---:R-:W-:Y:S01]  /*4c10*/  HMMA.16816.F32 R20, R8, R60, R32 ;  /* 0x0000003c0814723c */ /* 0x004fe20000001820 */
[----:B-----5:R-:W-:-:S04]  /*4c20*/  FMUL.FTZ R0, R40, UR4 ;  /* 0x0000000428007c20 */ /* 0x020fc80008410000 */
[----:B------:R2:W1:Y:S03]  /*4c30*/  MUFU.TANH R51, R0 ;  /* 0x0000000000337308 */ /* 0x0004660000002400 */
[----:B------:R-:W-:Y:S08]  /*4c40*/  HMMA.16816.F32 R28, R4, R58, R28 ;  /* 0x0000003a041c723c */ /* 0x000ff0000000181c */
[----:B------:R-:W-:Y:S01]  /*4c50*/  HMMA.16816.F32 R8, R8, R62, R12 ;  /* 0x0000003e0808723c */ /* 0x000fe2000000180c */
[----:B--2---:R-:W-:-:S07]  /*4c60*/  FMUL.FTZ R0, R41, UR4 ;  /* 0x0000000429007c20 */ /* 0x004fce0008410000 */
[C---:B-1----:R-:W-:Y:S01]  /*4c70*/  HMMA.16816.F32 R20, R4.reuse, R36, R20 ;  /* 0x000000240414723c */ /* 0x042fe20000001814 */
[----:B------:R1:W2:Y:S11]  /*4c80*/  MUFU.TANH R47, R0 ;  /* 0x00000000002f7308 */ /* 0x0002b60000002400 */
[----:B------:R-:W-:Y:S01]  /*4c90*/  HMMA.16816.F32 R4, R4, R38, R8 ;  /* 0x000000260404723c */ /* 0x000fe20000001808 */
[----:B-1----:R-:W-:-:S04]  /*4ca0*/  FMUL.FTZ R0, R42, UR4 ;  /* 0x000000042a007c20 */ /* 0x002fc80008410000 */
[----:B------:R1:W1:-:S14]  /*4cb0*/  MUFU.TANH R52, R0 ;  /* 0x0000000000347308 */ /* 0x00025c0000002400 */
[----:B------:R-:W-:Y:S01]  /*4cc0*/  FMUL.FTZ R5, R5, UR4 ;  /* 0x0000000405057c20 */ /* 0x000fe20008410000 */
[----:B------:R-:W-:Y:S01]  /*4cd0*/  FMUL.FTZ R6, R6, UR4 ;  /* 0x0000000406067c20 */ /* 0x000fe20008410000 */
[----:B------:R-:W-:Y:S01]  /*4ce0*/  FMUL.FTZ R7, R7, UR4 ;  /* 0x0000000407077c20 */ /* 0x000fe20008410000 */
[----:B------:R-:W-:Y:S01]  /*4cf0*/  FMUL.FTZ R4, R4, UR4 ;  /* 0x0000000404047c20 */ /* 0x000fe20008410000 */
[----:B-1----:R-:W-:-:S04]  /*4d00*/  FMUL.FTZ R0, R43, UR4 ;  /* 0x000000042b007c20 */ /* 0x002fc80008410000 */
[----:B------:R1:W1:Y:S02]  /*4d10*/  MUFU.TANH R50, R0 ;  /* 0x0000000000327308 */ /* 0x0002640000002400 */
[----:B-1----:R-:W-:-:S06]  /*4d20*/  FMUL.FTZ R0, R24, UR4 ;  /* 0x0000000418007c20 */ /* 0x002fcc0008410000 */
[----:B------:R1:W1:Y:S02]  /*4d30*/  MUFU.TANH R43, R0 ;  /* 0x00000000002b7308 */ /* 0x0002640000002400 */
[----:B-1----:R-:W-:-:S06]  /*4d40*/  FMUL.FTZ R0, R25, UR4 ;  /* 0x0000000419007c20 */ /* 0x002fcc0008410000 */
[----:B------:R-:W1:Y:S08]  /*4d50*/  MUFU.TANH R25, R7 ;  /* 0x0000000700197308 */ /* 0x000e700000002400 */
        /* <DEDUP_REMOVED lines=19> */
[----:B------:R5:W1:Y:S08]  /*4e90*/  MUFU.TANH R22, R5 ;  /* 0x0000000500167308 */ /* 0x000a700000002400 */
[----:B------:R4:W1:Y:S01]  /*4ea0*/  MUFU.TANH R34, R0 ;  /* 0x0000000000227308 */ /* 0x0008620000002400 */
[----:B-----5:R-:W-:-:S04]  /*4eb0*/  LOP3.LUT R5, R190, 0x1f0, RZ, 0xc0, !PT ;  /* 0x000001f0be057812 */ /* 0x020fc800078ec0ff */
[----:B------:R-:W-:Y:S01]  /*4ec0*/  IADD3 R5, PT, PT, R5, 0x1, R189 ;  /* 0x0000000105057810 */ /* 0x000fe20007ffe0bd */
[----:B----4-:R-:W-:Y:S02]  /*4ed0*/  FMUL.FTZ R0, R23, UR4 ;  /* 0x0000000417007c20 */ /* 0x010fe40008410000 */
[----:B------:R-:W4:Y:S08]  /*4ee0*/  MUFU.TANH R23, R4 ;  /* 0x0000000400177308 */ /* 0x000f300000002400 */
[----:B------:R5:W1:Y:S02]  /*4ef0*/  MUFU.TANH R27, R0 ;  /* 0x00000000001b7308 */ /* 0x000a640000002400 */
[----:B-----5:R-:W-:-:S04]  /*4f00*/  SHF.R.U32.HI R0, RZ, 0x2, R236 ;  /* 0x00000002ff007819 */ /* 0x020fc800000116ec */
[----:B------:R-:W-:-:S04]  /*4f10*/  LOP3.LUT R0, R0, 0x7, RZ, 0xc0, !PT ;  /* 0x0000000700007812 */ /* 0x000fc800078ec0ff */
[----:B------:R-:W-:-:S04]  /*4f20*/  IADD3 R5, PT, PT, -R85, R5, R0 ;  /* 0x0000000555057210 */ /* 0x000fc80007ffe100 */
[----:B------:R-:W-:-:S04]  /*4f30*/  IADD3 R5, PT, PT, R5, UR14, R55 ;  /* 0x0000000e05057c10 */ /* 0x000fc8000fffe037 */
[C---:B------:R-:W-:Y:S02]  /*4f40*/  VIMNMX R4, PT, PT, R5.reuse, R55, PT ;  /* 0x0000003705047248 */ /* 0x040fe40003fe0100 */
[----:B------:R-:W-:Y:S01]  /*4f50*/  VIADDMNMX R5, R5, 0x8, R55, PT ;  /* 0x0000000805057846 */ /* 0x000fe20003800137 */
[----:B------:R-:W-:Y:S06]  /*4f60*/  BAR.SYNC.DEFER_BLOCKING 0x0 ;  /* 0x0000000000007b1d */ /* 0x000fec0000010000 */
[----:B-1234-:R-:W-:Y:S05]  /*4f70*/  @!P1 BRA `(.L_x_2027) ;  /* 0x0000000800149947 */ /* 0x01efea0003800000 */
        /* <DEDUP_REMOVED lines=13> */
.L_x_2028:
[----:B------:R-:W1:Y:S01]  /*5050*/  LDC R12, c[0x0][0x4f0] ;  /* 0x00013c00ff0c7b82 */ /* 0x000e620000000800 */
[C---:B------:R-:W-:Y:S01]  /*5060*/  LEA R9, R248.reuse, 0xfffffe00, 0x8 ;  /* 0xfffffe00f8097811 */ /* 0x040fe200078e40ff */
[----:B------:R-:W2:Y:S01]  /*5070*/  LDCU.64 UR6, c[0x0][0x3a0] ;  /* 0x00007400ff0677ac */ /* 0x000ea20008000a00 */
        /* <DEDUP_REMOVED lines=49> */
[----:B------:R-:W-:Y:S01]  /*5390*/  IMAD R2, R2, R100, RZ ;  /* 0x0000006402027224 */ /* 0x000fe200078e02ff */
[----:B---3--:R-:W-:-:S03]  /*53a0*/  IADD3 R8, PT, PT, R8, -R6, RZ ;  /* 0x8000000608087210 */ /* 0x008fc60007ffe0ff */
[C---:B------:R-:W-:Y:S02]  /*53b0*/  IMAD R6, R0.reuse, R101, R2 ;  /* 0x0000006500067224 */ /* 0x040fe400078e0202 */
[----:B------:R-:W-:Y:S01]  /*53c0*/  IMAD.WIDE.U32 R2, R0, R100, RZ ;  /* 0x0000006400027225 */ /* 0x000fe200078e00ff */
[----:B------:R-:W-:-:S03]  /*53d0*/  SHF.R.S32.HI R0, RZ, 0x1f, R8 ;  /* 0x0000001fff007819 */ /* 0x000fc60000011408 */
[----:B------:R-:W-:Y:S02]  /*53e0*/  IMAD.IADD R3, R3, 0x1, R6 ;  /* 0x0000000103037824 */ /* 0x000fe400078e0206 */
[----:B--2---:R-:W-:Y:S02]  /*53f0*/  IMAD R0, R0, UR6, RZ ;  /* 0x0000000600007c24 */ /* 0x004fe4000f8e02ff */
[----:B------:R-:W-:-:S04]  /*5400*/  IMAD.WIDE.U32 R2, R8, UR6, R2 ;  /* 0x0000000608027c25 */ /* 0x000fc8000f8e0002 */
[----:B------:R-:W-:Y:S01]  /*5410*/  IMAD R0, R8, UR7, R0 ;  /* 0x0000000708007c24 */ /* 0x000fe2000f8e0200 */
[----:B------:R-:W-:-:S04]  /*5420*/  LEA R14, P2, R2, R14, 0x1 ;  /* 0x0000000e020e7211 */ /* 0x000fc800078408ff */
[----:B------:R-:W-:-:S04]  /*5430*/  IADD3 R0, PT, PT, R3, R0, RZ ;  /* 0x0000000003007210 */ /* 0x000fc80007ffe0ff */
[----:B------:R-:W-:-:S05]  /*5440*/  LEA.HI.X R13, R2, R13, R0, 0x1, P2 ;  /* 0x0000000d020d7211 */ /* 0x000fca00010f0c00 */
[----:B------:R2:W-:Y:S04]  /*5450*/  STL [R1+0x8], R13 ;  /* 0x0000080d01007387 */ /* 0x0005e80000100800 */
[----:B------:R2:W-:Y:S02]  /*5460*/  STL [R1+0xc], R14 ;  /* 0x00000c0e01007387 */ /* 0x0005e40000100800 */
.L_x_2029:
[----:B------:R-:W3:Y:S04]  /*5470*/  LDL R8, [R1+0xc] ;  /* 0x00000c0001087983 */ /* 0x000ee80000100800 */
[----:B------:R-:W4:Y:S01]  /*5480*/  LDL R9, [R1+0x8] ;  /* 0x0000080001097983 */ /* 0x000f220000100800 */
[C---:B------:R-:W-:Y:S01]  /*5490*/  IMAD.SHL.U32 R16, R100.reuse, 0x20, RZ ;  /* 0x0000002064107824 */ /* 0x040fe200078e00ff */
[----:B------:R-:W-:-:S04]  /*54a0*/  SHF.L.U64.HI R0, R100, 0x5, R101 ;  /* 0x0000000564007819 */ /* 0x000fc80000010265 */
[----:B---3--:R-:W-:-:S04]  /*54b0*/  IADD3 R6, P2, PT, R16, R8, RZ ;  /* 0x0000000810067210 */ /* 0x008fc80007f5e0ff */
[-C--:B------:R-:W-:Y:S01]  /*54c0*/  IADD3 R2, P3, PT, R6, R16.reuse, RZ ;  /* 0x0000001006027210 */ /* 0x080fe20007f7e0ff */
[----:B----4-:R-:W-:Y:S01]  /*54d0*/  IMAD.X R7, R0, 0x1, R9, P2 ;  /* 0x0000000100077824 */ /* 0x010fe200010e0609 */
[----:B------:R-:W-:Y:S01]  /*54e0*/  @!PT LDS RZ, [RZ] ;  /* 0x00000000fffff984 */ /* 0x000fe20000000800 */
[----:B------:R-:W-:Y:S01]  /*54f0*/  @!PT LDS RZ, [RZ] ;  /* 0x00000000fffff984 */ /* 0x000fe20000000800 */
[----:B------:R-:W-:Y:S01]  /*5500*/  @!PT LDS RZ, [RZ] ;  /* 0x00000000fffff984 */ /* 0x000fe20000000800 */
[----:B------:R3:W-:Y:S02]  /*5510*/  LDGSTS.E.BYPASS.LTC128B.128 [R237+0x2000], desc[UR16][R8.64] ;  /* 0x0200000008ed7fae */ /* 0x0007e4000b981a10 */
[-C--:B------:R-:W-:Y:S01]  /*5520*/  IADD3 R10, P2, PT, R2, R16.reuse, RZ ;  /* 0x00000010020a7210 */ /* 0x080fe20007f5e0ff */
[--C-:B------:R-:W-:Y:S01]  /*5530*/  IMAD.X R3, R7, 0x1, R0.reuse, P3 ;  /* 0x0000000107037824 */ /* 0x100fe200018e0600 */
[----:B------:R4:W-:Y:S02]  /*5540*/  LDGSTS.E.BYPASS.LTC128B.128 [R237+0x2800], desc[UR16][R6.64] ;  /* 0x0280000006ed7fae */ /* 0x0009e4000b981a10 */
[-C--:B------:R-:W-:Y:S01]  /*5550*/  IADD3 R12, P3, PT, R10, R16.reuse, RZ ;  /* 0x000000100a0c7210 */ /* 0x080fe20007f7e0ff */
[--C-:B------:R-:W-:Y:S01]  /*5560*/  IMAD.X R11, R3, 0x1, R0.reuse, P2 ;  /* 0x00000001030b7824 */ /* 0x100fe200010e0600 */
[----:B------:R5:W-:Y:S02]  /*5570*/  LDGSTS.E.BYPASS.LTC128B.128 [R237+0x3000], desc[UR16][R2.64] ;  /* 0x0300000002ed7fae */ /* 0x000be4000b981a10 */
[-C--:B--2---:R-:W-:Y:S01]  /*5580*/  IADD3 R14, P2, PT, R12, R16.reuse, RZ ;  /* 0x000000100c0e7210 */ /* 0x084fe20007f5e0ff */
[--C-:B------:R-:W-:Y:S01]  /*5590*/  IMAD.X R13, R11, 0x1, R0.reuse, P3 ;  /* 0x000000010b0d7824 */ /* 0x100fe200018e0600 */
[----:B------:R-:W-:Y:S03]  /*55a0*/  LDGSTS.E.BYPASS.LTC128B.128 [R237+0x3800], desc[UR16][R10.64] ;  /* 0x038000000aed7fae */ /* 0x000fe6000b981a10 */
[----:B------:R-:W-:Y:S01]  /*55b0*/  IMAD.X R15, R13, 0x1, R0, P2 ;  /* 0x000000010d0f7824 */ /* 0x000fe200010e0600 */
[----:B------:R2:W-:Y:S04]  /*55c0*/  LDGSTS.E.BYPASS.LTC128B.128 [R237+0x4000], desc[UR16][R12.64] ;  /* 0x040000000ced7fae */ /* 0x0005e8000b981a10 */
[----:B------:R1:W-:Y:S01]  /*55d0*/  LDGSTS.E.BYPASS.LTC128B.128 [R237+0x4800], desc[UR16][R14.64] ;  /* 0x048000000eed7fae */ /* 0x0003e2000b981a10 */
[----:B---3--:R-:W-:-:S04]  /*55e0*/  IADD3 R8, P3, PT, R14, R16, RZ ;  /* 0x000000100e087210 */ /* 0x008fc80007f7e0ff */
[----:B----4-:R-:W-:Y:S01]  /*55f0*/  IADD3 R6, P2, PT, R8, R16, RZ ;  /* 0x0000001008067210 */ /* 0x010fe20007f5e0ff */
[----:B------:R-:W-:-:S03]  /*5600*/  IMAD.X R9, R15, 0x1, R0, P3 ;  /* 0x000000010f097824 */ /* 0x000fc600018e0600 */
[-C--:B-----5:R-:W-:Y:S01]  /*5610*/  IADD3 R2, P3, PT, R6, R16.reuse, RZ ;  /* 0x0000001006027210 */ /* 0x0a0fe20007f7e0ff */
[--C-:B------:R-:W-:Y:S01]  /*5620*/  IMAD.X R7, R9, 0x1, R0.reuse, P2 ;  /* 0x0000000109077824 */ /* 0x100fe200010e0600 */
[----:B------:R3:W-:Y:S03]  /*5630*/  LDGSTS.E.BYPASS.LTC128B.128 [R237+0x5000], desc[UR16][R8.64] ;  /* 0x0500000008ed7fae */ /* 0x0007e6000b981a10 */
[----:B------:R-:W-:Y:S01]  /*5640*/  IMAD.X R3, R7, 0x1, R0, P3 ;  /* 0x0000000107037824 */ /* 0x000fe200018e0600 */
[----:B------:R4:W-:Y:S01]  /*5650*/  LDGSTS.E.BYPASS.LTC128B.128 [R237+0x5800], desc[UR16][R6.64] ;  /* 0x0580000006ed7fae */ /* 0x0009e2000b981a10 */
[----:B--2---:R-:W-:-:S03]  /*5660*/  IADD3 R12, P2, PT, R2, R16, RZ ;  /* 0x00000010020c7210 */ /* 0x004fc60007f5e0ff */
[----:B------:R2:W-:Y:S01]  /*5670*/  LDGSTS.E.BYPASS.LTC128B.128 [R237+0x6000], desc[UR16][R2.64] ;  /* 0x0600000002ed7fae */ /* 0x0005e2000b981a10 */
[----:B-1----:R-:W-:Y:S01]  /*5680*/  IADD3 R14, P3, PT, R12, R16, RZ ;  /* 0x000000100c0e7210 */ /* 0x002fe20007f7e0ff */
[----:B------:R-:W-:-:S03]  /*5690*/  IMAD.X R13, R3, 0x1, R0, P2 ;  /* 0x00000001030d7824 */ /* 0x000fc600010e0600 */
[-C--:B------:R-:W-:Y:S01]  /*56a0*/  IADD3 R10, P2, PT, R14, R16.reuse, RZ ;  /* 0x000000100e0a7210 */ /* 0x080fe20007f5e0ff */
[--C-:B------:R-:W-:Y:S01]  /*56b0*/  IMAD.X R15, R13, 0x1, R0.reuse, P3 ;  /* 0x000000010d0f7824 */ /* 0x100fe200018e0600 */
[----:B------:R1:W-:Y:S03]  /*56c0*/  LDGSTS.E.BYPASS.LTC128B.128 [R237+0x6800], desc[UR16][R12.64] ;  /* 0x068000000ced7fae */ /* 0x0003e6000b981a10 */
[----:B------:R-:W-:Y:S01]  /*56d0*/  IMAD.X R11, R15, 0x1, R0, P2 ;  /* 0x000000010f0b7824 */ /* 0x000fe200010e0600 */
[----:B------:R1:W-:Y:S04]  /*56e0*/  LDGSTS.E.BYPASS.LTC128B.128 [R237+0x7000], desc[UR16][R14.64] ;  /* 0x070000000eed7fae */ /* 0x0003e8000b981a10 */
[----:B------:R1:W-:Y:S01]  /*56f0*/  LDGSTS.E.BYPASS.LTC128B.128 [R237+0x7800], desc[UR16][R10.64] ;  /* 0x078000000aed7fae */ /* 0x0003e2000b981a10 */
[----:B---3--:R-:W-:-:S04]  /*5700*/  IADD3 R8, P3, PT, R10, R16, RZ ;  /* 0x000000100a087210 */ /* 0x008fc80007f7e0ff */
[----:B----4-:R-:W-:Y:S01]  /*5710*/  IADD3 R6, P2, PT, R8, R16, RZ ;  /* 0x0000001008067210 */ /* 0x010fe20007f5e0ff */
[----:B------:R-:W-:-:S03]  /*5720*/  IMAD.X R9, R11, 0x1, R0, P3 ;  /* 0x000000010b097824 */ /* 0x000fc600018e0600 */
[-C--:B--2---:R-:W-:Y:S01]  /*5730*/  IADD3 R2, P3, PT, R6, R16.reuse, RZ ;  /* 0x0000001006027210 */ /* 0x084fe20007f7e0ff */
[--C-:B------:R-:W-:Y:S01]  /*5740*/  IMAD.X R7, R9, 0x1, R0.reuse, P2 ;  /* 0x0000000109077824 */ /* 0x100fe200010e0600 */
[----:B------:R2:W-:Y:S03]  /*5750*/  LDGSTS.E.BYPASS.LTC128B.128 [R237+0x8000], desc[UR16][R8.64] ;  /* 0x0800000008ed7fae */ /* 0x0005e6000b981a10 */
[----:B------:R-:W-:Y:S01]  /*5760*/  IMAD.X R3, R7, 0x1, R0, P3 ;  /* 0x0000000107037824 */ /* 0x000fe200018e0600 */
[----:B------:R2:W-:Y:S01]  /*5770*/  LDGSTS.E.BYPASS.LTC128B.128 [R237+0x8800], desc[UR16][R6.64] ;  /* 0x0880000006ed7fae */ /* 0x0005e2000b981a10 */
[----:B-1----:R-:W-:-:S03]  /*5780*/  IADD3 R12, P2, PT, R2, R16, RZ ;  /* 0x00000010020c7210 */ /* 0x002fc60007f5e0ff */
[----:B------:R2:W-:Y:S02]  /*5790*/  LDGSTS.E.BYPASS.LTC128B.128 [R237+0x9000], desc[UR16][R2.64] ;  /* 0x0900000002ed7fae */ /* 0x0005e4000b981a10 */
[----:B------:R-:W-:-:S05]  /*57a0*/  IMAD.X R13, R3, 0x1, R0, P2 ;  /* 0x00000001030d7824 */ /* 0x000fca00010e0600 */
[----:B------:R2:W-:Y:S04]  /*57b0*/  LDGSTS.E.BYPASS.LTC128B.128 [R237+0x9800], desc[UR16][R12.64] ;  /* 0x098000000ced7fae */ /* 0x0005e8000b981a10 */
[----:B------:R-:W0:Y:S02]  /*57c0*/  LDGDEPBAR ;  /* 0x00000000000079af */ /* 0x000e240000000000 */
.L_x_2027:
[----:B------:R-:W-:Y:S01]  /*57d0*/  IMAD.SHL.U32 R0, R236, 0x2, RZ ;  /* 0x00000002ec007824 */ /* 0x000fe200078e00ff */
[----:B------:R-:W1:Y:S04]  /*57e0*/  LDCU UR4, c[0x0][0x45c] ;  /* 0x00008b80ff0477ac */ /* 0x000e680008000800 */
[----:B------:R-:W-:-:S05]  /*57f0*/  LOP3.LUT R0, R0, 0x6, RZ, 0xc0, !PT ;  /* 0x0000000600007812 */ /* 0x000fca00078ec0ff */
[----:B------:R-:W-:-:S04]  /*5800*/  IMAD R0, R248, 0x100, R0 ;  /* 0x00000100f8007824 */ /* 0x000fc800078e0200 */
[C---:B--2---:R-:W-:Y:S02]  /*5810*/  VIADD R2, R0.reuse, 0xffffff00 ;  /* 0xffffff0000027836 */ /* 0x044fe40000000000 */
        /* <DEDUP_REMOVED lines=11> */
[----:B------:R-:W-:Y:S01]  /*58d0*/  VIADD R13, R0, 0xffffffe8 ;  /* 0xffffffe8000d7836 */ /* 0x000fe20000000000 */
[----:B------:R-:W-:Y:S01]  /*58e0*/  FSEL R20, R186, -INF , !P2 ;  /* 0xff800000ba147808 */ /* 0x000fe20005000000 */
[----:B------:R-:W-:Y:S01]  /*58f0*/  VIADD R7, R0, 0xffffffe9 ;  /* 0xffffffe900077836 */ /* 0x000fe20000000000 */
[-C--:B------:R-:W-:Y:S01]  /*5900*/  ISETP.GE.AND P5, PT, R2, R4.reuse, PT ;  /* 0x000000040200720c */ /* 0x080fe20003fa6270 */
[----:B------:R-:W-:Y:S01]  /*5910*/  VIADD R12, R0, 0xfffffff0 ;  /* 0xfffffff0000c7836 */ /* 0x000fe20000000000 */
[----:B------:R-:W-:Y:S01]  /*5920*/  ISETP.GE.AND P2, PT, R2, R5, PT ;  /* 0x000000050200720c */ /* 0x000fe20003f46270 */
[C---:B------:R-:W-:Y:S01]  /*5930*/  VIADD R2, R0.reuse, 0xffffff10 ;  /* 0xffffff1000027836 */ /* 0x040fe20000000000 */
[----:B------:R-:W-:Y:S01]  /*5940*/  FSEL R16, R187, -INF , !P3 ;  /* 0xff800000bb107808 */ /* 0x000fe20005800000 */
[C---:B------:R-:W-:Y:S01]  /*5950*/  VIADD R10, R0.reuse, 0xfffffff1 ;  /* 0xfffffff1000a7836 */ /* 0x040fe20000000000 */
        /* <DEDUP_REMOVED lines=363> */
[----:B--2---:R-:W-:Y:S02]  /*7010*/  FMNMX.FTZ R36, R2, R36, !PT ;  /* 0x0000002402247209 */ /* 0x004fe40007810000 */
        /* <DEDUP_REMOVED lines=34> */
[----:B------:R-:W-:Y:S01]  /*7240*/  LDSM.16.MT88.4 R12, [R156+0xa000] ;  /* 0x00a000009c0c783b */ /* 0x000fe20000004200 */
[----:B-1----:R-:W-:Y:S02]  /*7250*/  IMAD.MOV.U32 R7, RZ, RZ, R37 ;  /* 0x000000ffff077224 */ /* 0x002fe400078e0025 */
[----:B------:R-:W-:-:S05]  /*7260*/  IMAD.IADD R37, R139, 0x1, R156 ;  /* 0x000000018b257824 */ /* 0x000fca00078e029c */
[----:B------:R-:W-:Y:S01]  /*7270*/  LDSM.16.MT88.4 R16, [R37+0xa000] ;  /* 0x00a000002510783b */ /* 0x000fe20000004200 */
[--C-:B---3--:R-:W-:Y:S01]  /*7280*/  FFMA.FTZ R6, R21, UR4, -R0.reuse ;  /* 0x0000000415067c23 */ /* 0x108fe20008010800 */
[----:B----4-:R-:W-:Y:S02]  /*7290*/  F2FP.F16.F32.PACK_AB R9, R207, R210 ;  /* 0x000000d2cf09723e */ /* 0x010fe400000000ff */
[----:B------:R-:W1:Y:S01]  /*72a0*/  LDSM.16.MT88.4 R20, [R80+0xa000] ;  /* 0x00a000005014783b */ /* 0x000e620000004200 */
        /* <DEDUP_REMOVED lines=35> */
[----:B--2---:R-:W-:Y:S01]  /*74e0*/  F2FP.F16.F32.PACK_AB R11, R213, R209 ;  /* 0x000000d1d50b723e */ /* 0x004fe200000000ff */
[----:B------:R-:W-:-:S06]  /*74f0*/  FFMA.FTZ R6, R64, UR4, -R2 ;  /* 0x0000000440067c23 */ /* 0x000fcc0008010802 */
[C---:B------:R-:W-:Y:S01]  /*7500*/  HMMA.16816.F32 R64, R8.reuse, R28, R40 ;  /* 0x0000001c0840723c */ /* 0x040fe20000001828 */
[----:B------:R1:W2:Y:S07]  /*7510*/  MUFU.EX2 R212, R6 ;  /* 0x0000000600d47308 */ /* 0x0002ae0000000800 */
[C---:B------:R-:W-:Y:S08]  /*7520*/  HMMA.16816.F32 R40, R8.reuse, R20, R32 ;  /* 0x000000140828723c */ /* 0x040ff00000001820 */
[----:B------:R-:W-:Y:S01]  /*7530*/  HMMA.16816.F32 R32, R8, R22, R24 ;  /* 0x000000160820723c */ /* 0x000fe20000001818 */
[----:B------:R-:W-:Y:S01]  /*7540*/  LDSM.16.MT88.4 R24, [R80+0xb000] ;  /* 0x00b000005018783b */ /* 0x000fe20000004200 */
[----:B-1----:R-:W-:-:S04]  /*7550*/  FFMA.FTZ R6, R68, UR4, -R2 ;  /* 0x0000000444067c23 */ /* 0x002fc80008010802 */
[----:B------:R1:W-:Y:S02]  /*7560*/  MUFU.EX2 R204, R6 ;  /* 0x0000000600cc7308 */ /* 0x0003e40000000800 */
[C---:B------:R-:W-:Y:S01]  /*7570*/  HMMA.16816.F32 R68, R8.reuse, R30, R44 ;  /* 0x0000001e0844723c */ /* 0x040fe2000000182c */
[----:B------:R-:W3:Y:S07]  /*7580*/  LDSM.16.MT88.4 R28, [R140+0xb000] ;  /* 0x00b000008c1c783b */ /* 0x000eee0000004200 */
[----:B------:R-:W-:Y:S01]  /*7590*/  HMMA.16816.F32 R44, R8, R12, R52 ;  /* 0x0000000c082c723c */ /* 0x000fe20000001834 */
[----:B-1----:R-:W-:-:S07]  /*75a0*/  FFMA.FTZ R6, R72, UR4, -R2 ;  /* 0x0000000448067c23 */ /* 0x002fce0008010802 */
[C---:B------:R-:W-:Y:S01]  /*75b0*/  HMMA.16816.F32 R20, R8.reuse, R14, R48 ;  /* 0x0000000e0814723c */ /* 0x040fe20000001830 */
[----:B------:R-:W1:Y:S01]  /*75c0*/  LDSM.16.MT88.4 R12, [R37+0xb000] ;  /* 0x00b00000250c783b */ /* 0x000e620000004200 */
[----:B------:R4:W3:Y:S06]  /*75d0*/  MUFU.EX2 R214, R6 ;  /* 0x0000000600d67308 */ /* 0x0008ec0000000800 */
        /* <DEDUP_REMOVED lines=12> */
[----:B--2---:R-:W-:Y:S01]  /*76a0*/  FFMA.FTZ R6, R76, UR4, -R0 ;  /* 0x000000044c067c23 */ /* 0x004fe20008010800 */
[----:B------:R-:W-:-:S05]  /*76b0*/  IMAD.MOV.U32 R76, RZ, RZ, R200 ;  /* 0x000000ffff4c7224 */ /* 0x000fca00078e00c8 */
[----:B------:R2:W3:Y:S02]  /*76c0*/  MUFU.EX2 R200, R6 ;  /* 0x0000000600c87308 */ /* 0x0004e40000000800 */
[----:B--2---:R-:W-:Y:S01]  /*76d0*/  FFMA.FTZ R6, R77, UR4, -R2 ;  /* 0x000000044d067c23 */ /* 0x004fe20008010802 */
[----:B------:R-:W-:Y:S01]  /*76e0*/  IMAD.MOV.U32 R77, RZ, RZ, R192 ;  /* 0x000000ffff4d7224 */ /* 0x000fe200078e00c0 */
[----:B---3--:R-:W-:-:S04]  /*76f0*/  F2FP.F16.F32.PACK_AB R11, R200, R196 ;  /* 0x000000c4c80b723e */ /* 0x008fc800000000ff */
[----:B------:R2:W-:Y:S03]  /*7700*/  MUFU.EX2 R192, R6 ;  /* 0x0000000600c07308 */ /* 0x0005e60000000800 */
[C---:B------:R-:W-:Y:S01]  /*7710*/  HMMA.16816.F32 R52, R8.reuse, R28, R64 ;  /* 0x0000001c0834723c */ /* 0x040fe20000001840 */
[----:B------:R-:W-:Y:S02]  /*7720*/  IMAD.MOV.U32 R64, RZ, RZ, R179 ;  /* 0x000000ffff407224 */ /* 0x000fe400078e00b3 */
[----:B------:R-:W-:Y:S02]  /*7730*/  IMAD.MOV.U32 R66, RZ, RZ, R178 ;  /* 0x000000ffff427224 */ /* 0x000fe400078e00b2 */
[----:B------:R-:W-:Y:S02]  /*7740*/  IMAD.MOV.U32 R65, RZ, RZ, R177 ;  /* 0x000000ffff417224 */ /* 0x000fe400078e00b1 */
[----:B------:R-:W-:Y:S01]  /*7750*/  IMAD.MOV.U32 R67, RZ, RZ, R174 ;  /* 0x000000ffff437224 */ /* 0x000fe200078e00ae */
[----:B------:R-:W-:Y:S01]  /*7760*/  HMMA.16816.F32 R68, R8, R30, R68 ;  /* 0x0000001e0844723c */ /* 0x000fe20000001844 */
[----:B------:R-:W3:Y:S01]  /*7770*/  LDSM.16.MT88.4 R28, [R140+0xb800] ;  /* 0x00b800008c1c783b */ /* 0x000ee20000004200 */
[----:B--2---:R-:W-:Y:S01]  /*7780*/  FFMA.FTZ R6, R78, UR4, -R2 ;  /* 0x000000044e067c23 */ /* 0x004fe20008010802 */
[----:B------:R-:W-:-:S03]  /*7790*/  IMAD.MOV.U32 R78, RZ, RZ, R194 ;  /* 0x000000ffff4e7224 */ /* 0x000fc600078e00c2 */
[----:B------:R2:W4:Y:S02]  /*77a0*/  MUFU.EX2 R194, R6 ;  /* 0x0000000600c27308 */ /* 0x0005240000000800 */
[C---:B------:R-:W-:Y:S08]  /*77b0*/  HMMA.16816.F32 R40, R8.reuse, R24, R40 ;  /* 0x000000180828723c */ /* 0x040ff00000001828 */
[----:B------:R-:W-:Y:S01]  /*77c0*/  HMMA.16816.F32 R32, R8, R26, R32 ;  /* 0x0000001a0820723c */ /* 0x000fe20000001820 */
[----:B------:R-:W3:Y:S01]  /*77d0*/  LDSM.16.MT88.4 R24, [R80+0xb800] ;  /* 0x00b800005018783b */ /* 0x000ee20000004200 */
[----:B--2---:R-:W-:Y:S01]  /*77e0*/  FFMA.FTZ R6, R79, UR4, -R2 ;  /* 0x000000044f067c23 */ /* 0x004fe20008010802 */
[----:B------:R-:W-:-:S05]  /*77f0*/  IMAD.MOV.U32 R79, RZ, RZ, R180 ;  /* 0x000000ffff4f7224 */ /* 0x000fca00078e00b4 */
[C---:B-1----:R-:W-:Y:S01]  /*7800*/  HMMA.16816.F32 R48, R8.reuse, R12, R44 ;  /* 0x0000000c0830723c */ /* 0x042fe2000000182c */
[----:B------:R1:W-:Y:S07]  /*7810*/  MUFU.EX2 R191, R6 ;  /* 0x0000000600bf7308 */ /* 0x0003ee0000000800 */
[C---:B------:R-:W-:Y:S01]  /*7820*/  HMMA.16816.F32 R20, R8.reuse, R14, R20 ;  /* 0x0000000e0814723c */ /* 0x040fe20000001814 */
[----:B------:R-:W2:Y:S07]  /*7830*/  LDSM.16.MT88.4 R12, [R37+0xb800] ;  /* 0x00b80000250c783b */ /* 0x000eae0000004200 */
[----:B-----5:R-:W-:Y:S01]  /*7840*/  HMMA.16816.F32 R56, R8, R16, R56 ;  /* 0x000000100838723c */ /* 0x020fe20000001838 */
[----:B-1----:R-:W-:Y:S01]  /*7850*/  FFMA.FTZ R6, R81, UR4, -R2 ;  /* 0x0000000451067c23 */ /* 0x002fe20008010802 */
[----:B------:R-:W-:-:S03]  /*7860*/  IMAD.MOV.U32 R81, RZ, RZ, R193 ;  /* 0x000000ffff517224 */ /* 0x000fc600078e00c1 */
[----:B------:R1:W5:Y:S03]  /*7870*/  MUFU.EX2 R193, R6 ;  /* 0x0000000600c17308 */ /* 0x0003660000000800 */
[----:B------:R-:W-:Y:S01]  /*7880*/  HMMA.16816.F32 R72, R8, R18, R60 ;  /* 0x000000120848723c */ /* 0x000fe2000000183c */
[----:B------:R-:W2:Y:S01]  /*7890*/  LDSM.16.MT88.4 R16, [R156+0xb800] ;  /* 0x00b800009c10783b */ /* 0x000ea20000004200 */
[----:B----4-:R-:W-:Y:S01]  /*78a0*/  F2FP.F16.F32.PACK_AB R8, R194, R192 ;  /* 0x000000c0c208723e */ /* 0x010fe200000000ff */
[--C-:B-1----:R-:W-:Y:S01]  /*78b0*/  FFMA.FTZ R6, R82, UR4, -R0.reuse ;  /* 0x0000000452067c23 */ /* 0x102fe20008010800 */
[----:B------:R-:W-:Y:S01]  /*78c0*/  IMAD.MOV.U32 R82, RZ, RZ, R187 ;  /* 0x000000ffff527224 */ /* 0x000fe200078e00bb */
[----:B-----5:R-:W-:Y:S02]  /*78d0*/  F2FP.F16.F32.PACK_AB R10, R193, R191 ;  /* 0x000000bfc10a723e */ /* 0x020fe400000000ff */
[----:B------:R1:W-:Y:S02]  /*78e0*/  MUFU.EX2 R187, R6 ;  /* 0x0000000600bb7308 */ /* 0x0003e40000000800 */
[----:B-1----:R-:W-:Y:S01]  /*78f0*/  FFMA.FTZ R6, R85, UR4, -R0 ;  /* 0x0000000455067c23 */ /* 0x002fe20008010800 */
[----:B------:R-:W-:-:S05]  /*7900*/  IMAD.MOV.U32 R85, RZ, RZ, R185 ;  /* 0x000000ffff557224 */ /* 0x000fca00078e00b9 */
[----:B------:R1:W4:Y:S02]  /*7910*/  MUFU.EX2 R185, R6 ;  /* 0x0000000600b97308 */ /* 0x0003240000000800 */
[----:B-1----:R-:W-:Y:S01]  /*7920*/  FFMA.FTZ R6, R83, UR4, -R0 ;  /* 0x0000000453067c23 */ /* 0x002fe20008010800 */
[----:B------:R-:W-:Y:S01]  /*7930*/  IMAD.MOV.U32 R83, RZ, RZ, R184 ;  /* 0x000000ffff537224 */ /* 0x000fe200078e00b8 */
[----:B----4-:R-:W-:-:S04]  /*7940*/  F2FP.F16.F32.PACK_AB R9, R185, R187 ;  /* 0x000000bbb909723e */ /* 0x010fc800000000ff */
[----:B------:R1:W-:Y:S02]  /*7950*/  MUFU.EX2 R184, R6 ;  /* 0x0000000600b87308 */ /* 0x0003e40000000800 */
[----:B-1----:R-:W-:Y:S01]  /*7960*/  FFMA.FTZ R6, R88, UR4, -R0 ;  /* 0x0000000458067c23 */ /* 0x002fe20008010800 */
[----:B------:R-:W-:-:S05]  /*7970*/  IMAD.MOV.U32 R88, RZ, RZ, R183 ;  /* 0x000000ffff587224 */ /* 0x000fca00078e00b7 */
[----:B------:R1:W4:Y:S02]  /*7980*/  MUFU.EX2 R183, R6 ;  /* 0x0000000600b77308 */ /* 0x0003240000000800 */
[----:B-1----:R-:W-:Y:S01]  /*7990*/  FFMA.FTZ R6, R89, UR4, -R2 ;  /* 0x0000000459067c23 */ /* 0x002fe20008010802 */
[----:B----4-:R-:W-:-:S05]  /*79a0*/  F2FP.F16.F32.PACK_AB R11, R183, R184 ;  /* 0x000000b8b70b723e */ /* 0x010fca00000000ff */
[----:B------:R1:W-:Y:S02]  /*79b0*/  MUFU.EX2 R179, R6 ;  /* 0x0000000600b37308 */ /* 0x0003e40000000800 */
[C---:B---3--:R-:W-:Y:S08]  /*79c0*/  HMMA.16816.F32 R52, R8.reuse, R28, R52 ;  /* 0x0000001c0834723c */ /* 0x048ff00000001834 */
[----:B------:R-:W-:Y:S01]  /*79d0*/  HMMA.16816.F32 R68, R8, R30, R68 ;  /* 0x0000001e0844723c */ /* 0x000fe20000001844 */
[----:B------:R-:W3:Y:S01]  /*79e0*/  LDSM.16.MT88.4 R28, [R140+0xc000] ;  /* 0x00c000008c1c783b */ /* 0x000ee20000004200 */
[----:B-1----:R-:W-:-:S06]  /*79f0*/  FFMA.FTZ R6, R90, UR4, -R2 ;  /* 0x000000045a067c23 */ /* 0x002fcc0008010802 */
[C---:B------:R-:W-:Y:S01]  /*7a00*/  HMMA.16816.F32 R40, R8.reuse, R24, R40 ;  /* 0x000000180828723c */ /* 0x040fe20000001828 */
[----:B------:R1:W4:Y:S07]  /*7a10*/  MUFU.EX2 R180, R6 ;  /* 0x0000000600b47308 */ /* 0x00032e0000000800 */
[C---:B------:R-:W-:Y:S01]  /*7a20*/  HMMA.16816.F32 R32, R8.reuse, R26, R32 ;  /* 0x0000001a0820723c */ /* 0x040fe20000001820 */
[----:B------:R-:W5:Y:S07]  /*7a30*/  LDSM.16.MT88.4 R24, [R80+0xc000] ;  /* 0x00c000005018783b */ /* 0x000f6e0000004200 */
[----:B--2---:R-:W-:Y:S01]  /*7a40*/  HMMA.16816.F32 R48, R8, R12, R48 ;  /* 0x0000000c0830723c */ /* 0x004fe20000001830 */
[----:B-1----:R-:W-:-:S04]  /*7a50*/  FFMA.FTZ R6, R91, UR4, -R2 ;  /* 0x000000045b067c23 */ /* 0x002fc80008010802 */
[----:B------:R1:W-:Y:S03]  /*7a60*/  MUFU.EX2 R178, R6 ;  /* 0x0000000600b27308 */ /* 0x0003e60000000800 */
[C---:B------:R-:W-:Y:S01]  /*7a70*/  HMMA.16816.F32 R20, R8.reuse, R14, R20 ;  /* 0x0000000e0814723c */ /* 0x040fe20000001814 */
[----:B------:R-:W2:Y:S07]  /*7a80*/  LDSM.16.MT88.4 R12, [R37+0xc000] ;  /* 0x00c00000250c783b */ /* 0x000eae0000004200 */
[----:B------:R-:W-:Y:S01]  /*7a90*/  HMMA.16816.F32 R60, R8, R16, R56 ;  /* 0x00000010083c723c */ /* 0x000fe20000001838 */
[----:B-1----:R-:W-:-:S07]  /*7aa0*/  FFMA.FTZ R6, R92, UR4, -R2 ;  /* 0x000000045c067c23 */ /* 0x002fce0008010802 */
[----:B------:R-:W-:Y:S01]  /*7ab0*/  HMMA.16816.F32 R72, R8, R18, R72 ;  /* 0x000000120848723c */ /* 0x000fe20000001848 */
[----:B------:R-:W1:Y:S01]  /*7ac0*/  LDSM.16.MT88.4 R16, [R156+0xc000] ;  /* 0x00c000009c10783b */ /* 0x000e620000004200 */
[----:B----4-:R-:W-:Y:S01]  /*7ad0*/  F2FP.F16.F32.PACK_AB R8, R180, R179 ;  /* 0x000000b3b408723e */ /* 0x010fe200000000ff */
[----:B------:R4:W3:Y:S02]  /*7ae0*/  MUFU.EX2 R177, R6 ;  /* 0x0000000600b17308 */ /* 0x0008e40000000800 */
[----:B----4-:R-:W-:Y:S01]  /*7af0*/  FFMA.FTZ R6, R93, UR4, -R0 ;  /* 0x000000045d067c23 */ /* 0x010fe20008010800 */
[----:B---3--:R-:W-:-:S05]  /*7b00*/  F2FP.F16.F32.PACK_AB R10, R177, R178 ;  /* 0x000000b2b10a723e */ /* 0x008fca00000000ff */
        /* <DEDUP_REMOVED lines=186> */
[----:B------:R-:W-:Y:S01]  /*86b0*/  LDSM.16.MT88.4 R48, [R80+0xf000] ;  /* 0x00f000005030783b */ /* 0x000fe20000004200 */
[----:B--2---:R-:W-:Y:S01]  /*86c0*/  FFMA.FTZ R6, R181, UR4, -R2 ;  /* 0x00000004b5067c23 */ /* 0x004fe20008010802 */
[----:B------:R-:W-:-:S02]  /*86d0*/  IMAD.MOV.U32 R181, RZ, RZ, R7 ;  /* 0x000000ffffb57224 */ /* 0x000fc400078e0007 */
[----:B------:R-:W-:-:S03]  /*86e0*/  FADD.FTZ R7, R218, R217 ;  /* 0x000000d9da077221 */ /* 0x000fc60000010000 */
[----:B------:R-:W-:Y:S01]  /*86f0*/  HMMA.16816.F32 R52, R8, R26, R44 ;  /* 0x0000001a0834723c */ /* 0x000fe2000000182c */
[----:B------:R2:W4:Y:S01]  /*8700*/  MUFU.EX2 R118, R6 ;  /* 0x0000000600767308 */ /* 0x0005220000000800 */
[----:B------:R-:W5:Y:S01]  /*8710*/  LDSM.16.MT88.4 R24, [R140+0xf000] ;  /* 0x00f000008c18783b */ /* 0x000f620000004200 */
[----:B------:R-:W-:-:S04]  /*8720*/  FADD.FTZ R7, R222, R7 ;  /* 0x00000007de077221 */ /* 0x000fc80000010000 */
[----:B------:R-:W-:Y:S01]  /*8730*/  FADD.FTZ R7, R221, R7 ;  /* 0x00000007dd077221 */ /* 0x000fe20000010000 */
[----:B---3--:R-:W-:Y:S01]  /*8740*/  HMMA.16816.F32 R64, R8, R12, R40 ;  /* 0x0000000c0840723c */ /* 0x008fe20000001828 */
[----:B------:R-:W-:Y:S02]  /*8750*/  LDSM.16.MT88.4 R40, [R80+0xf800] ;  /* 0x00f800005028783b */ /* 0x000fe40000004200 */
[----:B------:R-:W-:-:S04]  /*8760*/  FADD.FTZ R7, R226, R7 ;  /* 0x00000007e2077221 */ /* 0x000fc80000010000 */
[----:B------:R-:W-:Y:S01]  /*8770*/  FADD.FTZ R7, R220, R7 ;  /* 0x00000007dc077221 */ /* 0x000fe20000010000 */
[----:B------:R-:W-:Y:S01]  /*8780*/  HMMA.16816.F32 R20, R8, R14, R20 ;  /* 0x0000000e0814723c */ /* 0x000fe20000001814 */
[----:B------:R-:W3:Y:S01]  /*8790*/  LDSM.16.MT88.4 R12, [R37+0xf000] ;  /* 0x00f00000250c783b */ /* 0x000ee20000004200 */
[----:B--2---:R-:W-:Y:S01]  /*87a0*/  FFMA.FTZ R6, R182, UR4, -R2 ;  /* 0x00000004b6067c23 */ /* 0x004fe20008010802 */
[----:B------:R-:W-:-:S03]  /*87b0*/  FADD.FTZ R7, R225, R7 ;  /* 0x00000007e1077221 */ /* 0x000fc60000010000 */
[----:B------:R2:W-:Y:S01]  /*87c0*/  MUFU.EX2 R119, R6 ;  /* 0x0000000600777308 */ /* 0x0005e20000000800 */
[----:B------:R-:W-:Y:S01]  /*87d0*/  FADD.FTZ R7, R224, R7 ;  /* 0x00000007e0077221 */ /* 0x000fe20000010000 */
[----:B-1----:R-:W-:Y:S03]  /*87e0*/  HMMA.16816.F32 R60, R8, R16, R60 ;  /* 0x00000010083c723c */ /* 0x002fe6000000183c */
[----:B------:R-:W-:-:S05]  /*87f0*/  FADD.FTZ R7, R205, R7 ;  /* 0x00000007cd077221 */ /* 0x000fca0000010000 */
        /* <DEDUP_REMOVED lines=57> */
[----:B---3--:R-:W-:Y:S01]  /*8b90*/  HMMA.16816.F32 R48, R8, R12, R68 ;  /* 0x0000000c0830723c */ /* 0x008fe20000001844 */
[----:B------:R-:W-:-:S04]  /*8ba0*/  FFMA.FTZ R12, R246, UR4, -R0 ;  /* 0x00000004f60c7c23 */ /* 0x000fc80008010800 */
[----:B------:R3:W-:Y:S03]  /*8bb0*/  MUFU.EX2 R89, R12 ;  /* 0x0000000c00597308 */ /* 0x0007e60000000800 */
[----:B------:R-:W-:Y:S01]  /*8bc0*/  HMMA.16816.F32 R28, R8, R40, R44 ;  /* 0x00000028081c723c */ /* 0x000fe2000000182c */
[----:B------:R-:W4:Y:S01]  /*8bd0*/  LDSM.16.MT88.4 R40, [R156+0x10000] ;  /* 0x010000009c28783b */ /* 0x000f220000004200 */
[----:B--2---:R-:W-:-:S04]  /*8be0*/  FFMA.FTZ R6, R230, UR4, -R2 ;  /* 0x00000004e6067c23 */ /* 0x004fc80008010802 */
[----:B------:R2:W-:Y:S02]  /*8bf0*/  MUFU.EX2 R99, R6 ;  /* 0x0000000600637308 */ /* 0x0005e40000000800 */
[----:B------:R-:W-:Y:S01]  /*8c00*/  HMMA.16816.F32 R44, R8, R56, R60 ;  /* 0x00000038082c723c */ /* 0x000fe2000000183c */
[----:B---3--:R-:W-:-:S07]  /*8c10*/  FFMA.FTZ R12, R247, UR4, -R0 ;  /* 0x00000004f70c7c23 */ /* 0x008fce0008010800 */
[----:B------:R-:W-:Y:S01]  /*8c20*/  HMMA.16816.F32 R56, R8, R58, R72 ;  /* 0x0000003a0838723c */ /* 0x000fe20000001848 */
[----:B------:R3:W-:Y:S01]  /*8c30*/  MUFU.EX2 R88, R12 ;  /* 0x0000000c00587308 */ /* 0x0007e20000000800 */
[----:B--2---:R-:W-:-:S06]  /*8c40*/  FFMA.FTZ R6, R231, UR4, -R2 ;  /* 0x00000004e7067c23 */ /* 0x004fcc0008010802 */
[----:B------:R-:W-:Y:S01]  /*8c50*/  HMMA.16816.F32 R52, R8, R14, R52 ;  /* 0x0000000e0834723c */ /* 0x000fe20000001834 */
[----:B-----5:R-:W-:Y:S01]  /*8c60*/  F2FP.F16.F32.PACK_AB R8, R103, R102 ;  /* 0x000000666708723e */ /* 0x020fe200000000ff */
[----:B------:R2:W5:Y:S01]  /*8c70*/  MUFU.EX2 R98, R6 ;  /* 0x0000000600627308 */ /* 0x0005620000000800 */
[----:B---3--:R-:W-:-:S07]  /*8c80*/  FFMA.FTZ R12, R243, UR4, -R0 ;  /* 0x00000004f30c7c23 */ /* 0x008fce0008010800 */
[----:B------:R3:W-:Y:S01]  /*8c90*/  MUFU.EX2 R85, R12 ;  /* 0x0000000c00557308 */ /* 0x0007e20000000800 */
[----:B--2---:R-:W-:Y:S01]  /*8ca0*/  FFMA.FTZ R6, R235, UR4, -R0 ;  /* 0x00000004eb067c23 */ /* 0x004fe20008010800 */
[----:B-----5:R-:W-:-:S06]  /*8cb0*/  F2FP.F16.F32.PACK_AB R10, R98, R99 ;  /* 0x00000063620a723e */ /* 0x020fcc00000000ff */
[----:B------:R2:W-:Y:S01]  /*8cc0*/  MUFU.EX2 R97, R6 ;  /* 0x0000000600617308 */ /* 0x0005e20000000800 */
[----:B---3--:R-:W-:-:S07]  /*8cd0*/  FFMA.FTZ R12, R245, UR4, -R0 ;  /* 0x00000004f50c7c23 */ /* 0x008fce0008010800 */
[----:B------:R3:W-:Y:S01]  /*8ce0*/  MUFU.EX2 R83, R12 ;  /* 0x0000000c00537308 */ /* 0x0007e20000000800 */
[----:B--2---:R-:W-:-:S07]  /*8cf0*/  FFMA.FTZ R6, R240, UR4, -R0 ;  /* 0x00000004f0067c23 */ /* 0x004fce0008010800 */
[----:B------:R2:W5:Y:S01]  /*8d00*/  MUFU.EX2 R96, R6 ;  /* 0x0000000600607308 */ /* 0x0005620000000800 */
[----:B---3--:R-:W-:Y:S01]  /*8d10*/  FADD.FTZ R12, R212, R7 ;  /* 0x00000007d40c7221 */ /* 0x008fe20000010000 */
[----:B------:R-:W-:-:S03]  /*8d20*/  FFMA.FTZ R7, R249, UR4, -R2 ;  /* 0x00000004f9077c23 */ /* 0x000fc60008010802 */
[----:B------:R-:W-:-:S03]  /*8d30*/  FADD.FTZ R12, R204, R12 ;  /* 0x0000000ccc0c7221 */ /* 0x000fc60000010000 */
[----:B------:R3:W-:Y:S01]  /*8d40*/  MUFU.EX2 R82, R7 ;  /* 0x0000000700527308 */ /* 0x0007e20000000800 */
[----:B--2---:R-:W-:Y:S01]  /*8d50*/  FFMA.FTZ R6, R238, UR4, -R0 ;  /* 0x00000004ee067c23 */ /* 0x004fe20008010800 */
[----:B-----5:R-:W-:-:S06]  /*8d60*/  F2FP.F16.F32.PACK_AB R9, R96, R97 ;  /* 0x000000616009723e */ /* 0x020fcc00000000ff */
[----:B------:R2:W-:Y:S01]  /*8d70*/  MUFU.EX2 R95, R6 ;  /* 0x00000006005f7308 */ /* 0x0005e20000000800 */
[----:B---3--:R-:W-:Y:S01]  /*8d80*/  FADD.FTZ R7, R214, R12 ;  /* 0x0000000cd6077221 */ /* 0x008fe20000010000 */
[----:B------:R-:W-:-:S03]  /*8d90*/  FFMA.FTZ R12, R252, UR4, -R2 ;  /* 0x00000004fc0c7c23 */ /* 0x000fc60008010802 */
[----:B------:R-:W-:-:S03]  /*8da0*/  FADD.FTZ R7, R192, R7 ;  /* 0x00000007c0077221 */ /* 0x000fc60000010000 */
[----:B------:R3:W-:Y:S01]  /*8db0*/  MUFU.EX2 R81, R12 ;  /* 0x0000000c00517308 */ /* 0x0007e20000000800 */
[----:B--2---:R-:W-:Y:S01]  /*8dc0*/  FFMA.FTZ R6, R233, UR4, -R0 ;  /* 0x00000004e9067c23 */ /* 0x004fe20008010800 */
[----:B------:R-:W-:-:S06]  /*8dd0*/  FADD.FTZ R7, R194, R7 ;  /* 0x00000007c2077221 */ /* 0x000fcc0000010000 */
[----:B------:R2:W5:Y:S01]  /*8de0*/  MUFU.EX2 R94, R6 ;  /* 0x00000006005e7308 */ /* 0x0005620000000800 */
[----:B------:R-:W-:-:S04]  /*8df0*/  FADD.FTZ R7, R191, R7 ;  /* 0x00000007bf077221 */ /* 0x000fc80000010000 */
[----:B------:R-:W-:-:S04]  /*8e00*/  FADD.FTZ R7, R193, R7 ;  /* 0x00000007c1077221 */ /* 0x000fc80000010000 */
[----:B------:R-:W-:Y:S01]  /*8e10*/  FADD.FTZ R7, R179, R7 ;  /* 0x00000007b3077221 */ /* 0x000fe20000010000 */
[----:B---3--:R-:W-:-:S03]  /*8e20*/  FFMA.FTZ R12, R181, UR4, -R2 ;  /* 0x00000004b50c7c23 */ /* 0x008fc60008010802 */
        /* <DEDUP_REMOVED lines=11> */
[----:B------:R-:W3:Y:S02]  /*8ee0*/  LDSM.16.MT88.4 R16, [R140+0x10800] ;  /* 0x010800008c10783b */ /* 0x000ee40000004200 */
[----:B------:R-:W-:Y:S01]  /*8ef0*/  FADD.FTZ R7, R165, R7 ;  /* 0x00000007a5077221 */ /* 0x000fe20000010000 */
[----:B--2---:R-:W-:-:S03]  /*8f00*/  FFMA.FTZ R6, R244, UR4, -R2 ;  /* 0x00000004f4067c23 */ /* 0x004fc60008010802 */
[----:B------:R-:W-:Y:S01]  /*8f10*/  FADD.FTZ R7, R163, R7 ;  /* 0x00000007a3077221 */ /* 0x000fe20000010000 */
[----:B----4-:R-:W-:Y:S01]  /*8f20*/  HMMA.16816.F32 R68, R8, R24, R28 ;  /* 0x000000180844723c */ /* 0x010fe2000000181c */
[----:B------:R2:W4:Y:S02]  /*8f30*/  MUFU.EX2 R93, R6 ;  /* 0x00000006005d7308 */ /* 0x0005240000000800 */
        /* <DEDUP_REMOVED lines=27> */
[----:B---3--:R-:W-:Y:S01]  /*90f0*/  HMMA.16816.F32 R48, R8, R16, R64 ;  /* 0x000000100830723c */ /* 0x008fe20000001840 */
[----:B------:R2:W-:Y:S02]  /*9100*/  MUFU.EX2 R67, R12 ;  /* 0x0000000c00437308 */ /* 0x0005e40000000800 */
[----:B------:R-:W-:-:S04]  /*9110*/  FADD.FTZ R6, R206, R6 ;  /* 0x00000006ce067221 */ /* 0x000fc80000010000 */
[----:B------:R-:W-:Y:S01]  /*9120*/  FADD.FTZ R6, R211, R6 ;  /* 0x00000006d3067221 */ /* 0x000fe20000010000 */
[----:B------:R-:W-:Y:S01]  /*9130*/  HMMA.16816.F32 R40, R8, R18, R60 ;  /* 0x000000120828723c */ /* 0x000fe2000000183c */
[----:B------:R-:W3:Y:S02]  /*9140*/  LDSM.16.MT88.4 R16, [R37+0x10800] ;  /* 0x010800002510783b */ /* 0x000ee40000004200 */
[----:B------:R-:W-:-:S04]  /*9150*/  FADD.FTZ R6, R209, R6 ;  /* 0x00000006d1067221 */ /* 0x000fc80000010000 */
[----:B------:R-:W-:Y:S01]  /*9160*/  FADD.FTZ R6, R213, R6 ;  /* 0x00000006d5067221 */ /* 0x000fe20000010000 */
[C---:B-----5:R-:W-:Y:S01]  /*9170*/  HMMA.16816.F32 R52, R8.reuse, R24, R68 ;  /* 0x000000180834723c */ /* 0x060fe20000001844 */
[----:B--2---:R-:W-:Y:S02]  /*9180*/  FFMA.FTZ R12, R176, UR4, -R2 ;  /* 0x00000004b00c7c23 */ /* 0x004fe40008010802 */
[----:B------:R-:W-:Y:S02]  /*9190*/  FADD.FTZ R6, R199, R6 ;  /* 0x00000006c7067221 */ /* 0x000fe40000010000 */
[----:B------:R2:W4:Y:S02]  /*91a0*/  MUFU.EX2 R66, R12 ;  /* 0x0000000c00427308 */ /* 0x0005240000000800 */
[----:B------:R-:W-:Y:S01]  /*91b0*/  FADD.FTZ R6, R198, R6 ;  /* 0x00000006c6067221 */ /* 0x000fe20000010000 */
[----:B------:R-:W-:Y:S01]  /*91c0*/  HMMA.16816.F32 R44, R8, R26, R32 ;  /* 0x0000001a082c723c */ /* 0x000fe20000001820 */
[----:B------:R-:W5:Y:S02]  /*91d0*/  LDSM.16.MT88.4 R24, [R140+0x11000] ;  /* 0x011000008c18783b */ /* 0x000f640000004200 */
[----:B------:R-:W-:-:S02]  /*91e0*/  FADD.FTZ R6, R196, R6 ;  /* 0x00000006c4067221 */ /* 0x000fc40000010000 */
[----:B------:R-:W-:Y:S02]  /*91f0*/  LDSM.16.MT88.4 R140, [R140+0x11800] ;  /* 0x011800008c8c783b */ /* 0x000fe40000004200 */
        /* <DEDUP_REMOVED lines=8> */
[----:B------:R1:W-:Y:S03]  /*9280*/  MUFU.EX2 R65, R12 ;  /* 0x0000000c00417308 */ /* 0x0003e60000000800 */
[----:B------:R-:W-:Y:S02]  /*9290*/  FADD.FTZ R6, R183, R6 ;  /* 0x00000006b7067221 */ /* 0x000fe40000010000 */
[----:B---3--:R-:W-:Y:S02]  /*92a0*/  HMMA.16816.F32 R60, R8, R18, R28 ;  /* 0x00000012083c723c */ /* 0x008fe4000000181c */
[----:B------:R-:W-:-:S04]  /*92b0*/  FADD.FTZ R6, R174, R6 ;  /* 0x00000006ae067221 */ /* 0x000fc80000010000 */
[----:B------:R-:W-:Y:S02]  /*92c0*/  FADD.FTZ R6, R171, R6 ;  /* 0x00000006ab067221 */ /* 0x000fe40000010000 */
[----:B------:R-:W-:Y:S01]  /*92d0*/  HMMA.16816.F32 R76, R8, R16, R76 ;  /* 0x00000010084c723c */ /* 0x000fe2000000184c */
[----:B------:R-:W-:Y:S01]  /*92e0*/  F2FP.F16.F32.PACK_AB R8, R81, R82 ;  /* 0x000000525108723e */ /* 0x000fe200000000ff */
[----:B------:R-:W-:Y:S01]  /*92f0*/  FADD.FTZ R6, R170, R6 ;  /* 0x00000006aa067221 */ /* 0x000fe20000010000 */
[----:B----4-:R-:W-:Y:S01]  /*9300*/  F2FP.F16.F32.PACK_AB R10, R66, R67 ;  /* 0x00000043420a723e */ /* 0x010fe200000000ff */
[----:B-1----:R-:W-:Y:S01]  /*9310*/  FFMA.FTZ R12, R173, UR4, -R0 ;  /* 0x00000004ad0c7c23 */ /* 0x002fe20008010800 */
[----:B------:R-:W1:Y:S01]  /*9320*/  LDSM.16.MT88.4 R16, [R156+0x11000] ;  /* 0x011000009c10783b */ /* 0x000e620000004200 */
[----:B------:R-:W-:Y:S02]  /*9330*/  FADD.FTZ R6, R169, R6 ;  /* 0x00000006a9067221 */ /* 0x000fe40000010000 */
[----:B------:R2:W3:Y:S02]  /*9340*/  MUFU.EX2 R64, R12 ;  /* 0x0000000c00407308 */ /* 0x0004e40000000800 */
[----:B------:R-:W-:-:S04]  /*9350*/  FADD.FTZ R6, R160, R6 ;  /* 0x00000006a0067221 */ /* 0x000fc80000010000 */
[----:B------:R-:W-:-:S04]  /*9360*/  FADD.FTZ R6, R39, R6 ;  /* 0x0000000627067221 */ /* 0x000fc80000010000 */
[----:B------:R-:W-:-:S04]  /*9370*/  FADD.FTZ R6, R159, R6 ;  /* 0x000000069f067221 */ /* 0x000fc80000010000 */
[----:B------:R-:W-:Y:S01]  /*9380*/  FADD.FTZ R6, R38, R6 ;  /* 0x0000000626067221 */ /* 0x000fe20000010000 */
[----:B--2---:R-:W-:-:S03]  /*9390*/  FFMA.FTZ R12, R172, UR4, -R0 ;  /* 0x00000004ac0c7c23 */ /* 0x004fc60008010800 */
[----:B------:R-:W-:Y:S01]  /*93a0*/  FADD.FTZ R6, R148, R6 ;  /* 0x0000000694067221 */ /* 0x000fe20000010000 */
[----:B---3--:R-:W-:Y:S01]  /*93b0*/  F2FP.F16.F32.PACK_AB R9, R64, R65 ;  /* 0x000000414009723e */ /* 0x008fe200000000ff */
        /* <DEDUP_REMOVED lines=9> */
[----:B------:R-:W-:Y:S01]  /*9450*/  FADD.FTZ R6, R136, R6 ;  /* 0x0000000688067221 */ /* 0x000fe20000010000 */
[----:B--2---:R-:W-:Y:S01]  /*9460*/  FFMA.FTZ R12, R164, UR4, -R2 ;  /* 0x00000004a40c7c23 */ /* 0x004fe20008010802 */
[----:B---3--:R-:W-:-:S03]  /*9470*/  F2FP.F16.F32.PACK_AB R11, R38, R39 ;  /* 0x00000027260b723e */ /* 0x008fc600000000ff */
[----:B------:R2:W-:Y:S04]  /*9480*/  MUFU.EX2 R30, R12 ;  /* 0x0000000c001e7308 */ /* 0x0005e80000000800 */
[C---:B-----5:R-:W-:Y:S08]  /*9490*/  HMMA.16816.F32 R48, R8.reuse, R24, R48 ;  /* 0x000000180830723c */ /* 0x060ff00000001830 */
[----:B------:R-:W-:Y:S01]  /*94a0*/  HMMA.16816.F32 R40, R8, R26, R40 ;  /* 0x0000001a0828723c */ /* 0x000fe20000001828 */
[----:B------:R-:W3:Y:S01]  /*94b0*/  LDSM.16.MT88.4 R24, [R37+0x11000] ;  /* 0x011000002518783b */ /* 0x000ee20000004200 */
[----:B--2---:R-:W-:-:S06]  /*94c0*/  FFMA.FTZ R12, R162, UR4, -R2 ;  /* 0x00000004a20c7c23 */ /* 0x004fcc0008010802 */
[C---:B-1----:R-:W-:Y:S01]  /*94d0*/  HMMA.16816.F32 R32, R8.reuse, R16, R32 ;  /* 0x000000100820723c */ /* 0x042fe20000001820 */
        /* <DEDUP_REMOVED lines=102> */
[----:B------:R2:W5:Y:S01]  /*9b40*/  LDL R172, [R1+0x14] ;  /* 0x0000140001ac7983 */ /* 0x0005620000100800 */
[----:B------:R-:W-:Y:S01]  /*9b50*/  SHF.L.U32 R0, R248, 0x8, RZ ;  /* 0x00000008f8007819 */ /* 0x000fe200000006ff */
[----:B------:R-:W-:Y:S06]  /*9b60*/  BAR.SYNC.DEFER_BLOCKING 0x0 ;  /* 0x0000000000007b1d */ /* 0x000fec0000010000 */
[----:B------:R-:W-:Y:S05]  /*9b70*/  BRA.U !UP1, `(.L_x_2031) ;  /* 0x0000000509047547 */ /* 0x000fea000b800000 */
[----:B------:R-:W3:Y:S01]  /*9b80*/  LDC R13, c[0x0][0x4f0] ;  /* 0x00013c00ff0d7b82 */ /* 0x000ee20000000800 */
[C---:B------:R-:W-:Y:S01]  /*9b90*/  IADD3 R9, PT, PT, R0.reuse, -0x200, RZ ;  /* 0xfffffe0000097810 */ /* 0x040fe20007ffe0ff */
[----:B------:R-:W-:Y:S01]  /*9ba0*/  VIADD R8, R0, 0xffffff00 ;  /* 0xffffff0000087836 */ /* 0x000fe20000000000 */
[----:B------:R-:W4:Y:S02]  /*9bb0*/  LDCU.64 UR6, c[0x0][0x3a8] ;  /* 0x00007500ff0677ac */ /* 0x000f240008000a00 */
[----:B------:R-:W-:Y:S02]  /*9bc0*/  IABS R0, R9 ;  /* 0x0000000900007213 */ /* 0x000fe40000000000 */
[----:B------:R-:W-:Y:S02]  /*9bd0*/  IABS R10, R8 ;  /* 0x00000008000a7213 */ /* 0x000fe40000000000 */
[-C--:B---3--:R-:W-:Y:S02]  /*9be0*/  IABS R12, R13.reuse ;  /* 0x0000000d000c7213 */ /* 0x088fe40000000000 */
[----:B------:R-:W-:-:S02]  /*9bf0*/  LOP3.LUT R9, R9, R13, RZ, 0x3c, !PT ;  /* 0x0000000d09097212 */ /* 0x000fc400078e3cff */
[----:B------:R-:W3:Y:S01]  /*9c00*/  I2F.RP R6, R12 ;  /* 0x0000000c00067306 */ /* 0x000ee20000209400 */
[----:B------:R-:W-:-:S04]  /*9c10*/  LOP3.LUT R8, R8, R13, RZ, 0x3c, !PT ;  /* 0x0000000d08087212 */ /* 0x000fc800078e3cff */
[----:B------:R-:W-:-:S03]  /*9c20*/  ISETP.GE.AND P3, PT, R8, RZ, PT ;  /* 0x000000ff0800720c */ /* 0x000fc60003f66270 */
[----:B---3--:R-:W3:Y:S02]  /*9c30*/  MUFU.RCP R6, R6 ;  /* 0x0000000600067308 */ /* 0x008ee40000001000 */
[----:B---3--:R-:W-:-:S06]  /*9c40*/  VIADD R6, R6, 0xffffffe ;  /* 0x0ffffffe06067836 */ /* 0x008fcc0000000000 */
[----:B------:R-:W3:Y:S02]  /*9c50*/  F2I.FTZ.U32.TRUNC.NTZ R7, R6 ;  /* 0x0000000600077305 */ /* 0x000ee4000021f000 */
[----:B---3--:R-:W-:Y:S01]  /*9c60*/  IMAD.MOV R2, RZ, RZ, -R7 ;  /* 0x000000ffff027224 */ /* 0x008fe200078e0a07 */
[----:B------:R-:W-:-:S03]  /*9c70*/  MOV R6, RZ ;  /* 0x000000ff00067202 */ /* 0x000fc60000000f00 */
[----:B------:R-:W-:-:S04]  /*9c80*/  IMAD R2, R2, R12, RZ ;  /* 0x0000000c02027224 */ /* 0x000fc800078e02ff */
        /* <DEDUP_REMOVED lines=48> */
.L_x_2031:
        /* <DEDUP_REMOVED lines=11> */
.L_x_2032:
[----:B------:R-:W5:Y:S01]  /*a040*/  LDL R14, [R1+0x14] ;  /* 0x00001400010e7983 */ /* 0x000f620000100800 */
[----:B------:R-:W1:Y:S03]  /*a050*/  LDCU.64 UR6, c[0x0][0x3c0] ;  /* 0x00007800ff0677ac */ /* 0x000e660008000a00 */
[----:B------:R-:W2:Y:S04]  /*a060*/  LDL R15, [R1+0x10] ;  /* 0x00001000010f7983 */ /* 0x000ea80000100800 */
[----:B------:R-:W4:Y:S04]  /*a070*/  LDL R20, [R1+0x8] ;  /* 0x0000080001147983 */ /* 0x000f280000100800 */
[----:B------:R-:W3:Y:S04]  /*a080*/  LDL R21, [R1+0xc] ;  /* 0x00000c0001157983 */ /* 0x000ee80000100800 */
[----:B------:R-:W3:Y:S01]  /*a090*/  LDL.LU R2, [R1] ;  /* 0x0000000001027983 */ /* 0x000ee20000300800 */
[----:B-1----:R-:W-:-:S02]  /*a0a0*/  USHF.L.U32 UR4, UR6, 0x5, URZ ;  /* 0x0000000506047899 */ /* 0x002fc400080006ff */
[----:B------:R-:W-:Y:S01]  /*a0b0*/  USHF.L.U64.HI UR7, UR6, 0x5, UR7 ;  /* 0x0000000506077899 */ /* 0x000fe20008010207 */
[----:B------:R-:W-:-:S05]  /*a0c0*/  IMAD.SHL.U32 R16, R236, 0x8, RZ ;  /* 0x00000008ec107824 */ /* 0x000fca00078e00ff */
[----:B------:R-:W-:-:S04]  /*a0d0*/  LOP3.LUT R0, R16, 0x1f8, RZ, 0xc0, !PT ;  /* 0x000001f810007812 */ /* 0x000fc800078ec0ff */
[----:B------:R-:W-:-:S04]  /*a0e0*/  LOP3.LUT R0, R0, 0x38, R236, 0x78, !PT ;  /* 0x0000003800007812 */ /* 0x000fc800078e78ec */
[----:B------:R-:W-:-:S04]  /*a0f0*/  LOP3.LUT R0, R0, 0x1e00, R16, 0xf8, !PT ;  /* 0x00001e0000007812 */ /* 0x000fc800078ef810 */
[----:B------:R-:W-:Y:S02]  /*a100*/  LEA R237, R0, UR5, 0x1 ;  /* 0x0000000500ed7c11 */ /* 0x000fe4000f8e08ff */
[----:B-----5:R-:W-:-:S04]  /*a110*/  IADD3 R12, P1, PT, R14, UR4, RZ ;  /* 0x000000040e0c7c10 */ /* 0x020fc8000ff3e0ff */
[----:B--2---:R-:W-:Y:S01]  /*a120*/  IADD3.X R13, PT, PT, R15, UR7, RZ, P1, !PT ;  /* 0x000000070f0d7c10 */ /* 0x004fe20008ffe4ff */
[----:B------:R-:W-:Y:S01]  /*a130*/  @!PT LDS RZ, [RZ] ;  /* 0x00000000fffff984 */ /* 0x000fe20000000800 */
[----:B------:R-:W-:Y:S01]  /*a140*/  @!PT LDS RZ, [RZ] ;  /* 0x00000000fffff984 */ /* 0x000fe20000000800 */
[----:B------:R-:W-:Y:S01]  /*a150*/  @!PT LDS RZ, [RZ] ;  /* 0x00000000fffff984 */ /* 0x000fe20000000800 */
[----:B------:R1:W-:Y:S01]  /*a160*/  LDGSTS.E.BYPASS.LTC128B.128 [R237+0xa000], desc[UR16][R14.64] ;  /* 0x0a0000000eed7fae */ /* 0x0003e2000b981a10 */
[----:B------:R-:W-:Y:S01]  /*a170*/  IADD3 R10, P1, PT, R12, UR4, RZ ;  /* 0x000000040c0a7c10 */ /* 0x000fe2000ff3e0ff */
[----:B----4-:R-:W-:Y:S02]  /*a180*/  IMAD.MOV.U32 R38, RZ, RZ, R20 ;  /* 0x000000ffff267224 */ /* 0x010fe400078e0014 */
[----:B------:R2:W-:Y:S01]  /*a190*/  LDGSTS.E.BYPASS.LTC128B.128 [R237+0xa800], desc[UR16][R12.64] ;  /* 0x0a8000000ced7fae */ /* 0x0005e2000b981a10 */
[----:B------:R-:W-:Y:S02]  /*a1a0*/  IADD3.X R11, PT, PT, R13, UR7, RZ, P1, !PT ;  /* 0x000000070d0b7c10 */ /* 0x000fe40008ffe4ff */
[----:B------:R-:W-:Y:S01]  /*a1b0*/  IADD3 R8, P1, PT, R10, UR4, RZ ;  /* 0x000000040a087c10 */ /* 0x000fe2000ff3e0ff */
[----:B---3--:R-:W-:Y:S02]  /*a1c0*/  IMAD.MOV.U32 R37, RZ, RZ, R21 ;  /* 0x000000ffff257224 */ /* 0x008fe400078e0015 */
[----:B------:R3:W-:Y:S01]  /*a1d0*/  LDGSTS.E.BYPASS.LTC128B.128 [R237+0xb000], desc[UR16][R10.64] ;  /* 0x0b0000000aed7fae */ /* 0x0007e2000b981a10 */
[----:B------:R-:W-:-:S02]  /*a1e0*/  IADD3.X R9, PT, PT, R11, UR7, RZ, P1, !PT ;  /* 0x000000070b097c10 */ /* 0x000fc40008ffe4ff */
        /* <DEDUP_REMOVED lines=25> */
[----:B------:R-:W-:Y:S01]  /*a380*/  LDGSTS.E.BYPASS.LTC128B.128 [R237+0xf800], desc[UR16][R12.64] ;  /* 0x0f8000000ced7fae */ /* 0x000fe2000b981a10 */
[----:B------:R-:W-:Y:S02]  /*a390*/  IADD3.X R11, PT, PT, R13, UR7, RZ, P1, !PT ;  /* 0x000000070d0b7c10 */ /* 0x000fe40008ffe4ff */
[----:B----4-:R-:W-:-:S03]  /*a3a0*/  IADD3 R8, P1, PT, R10, UR4, RZ ;  /* 0x000000040a087c10 */ /* 0x010fc6000ff3e0ff */
[----:B------:R-:W-:Y:S01]  /*a3b0*/  LDGSTS.E.BYPASS.LTC128B.128 [R237+0x10000], desc[UR16][R10.64] ;  /* 0x100000000aed7fae */ /* 0x000fe2000b981a10 */
[----:B------:R-:W-:Y:S02]  /*a3c0*/  IADD3.X R9, PT, PT, R11, UR7, RZ, P1, !PT ;  /* 0x000000070b097c10 */ /* 0x000fe40008ffe4ff */
[----:B-----5:R-:W-:-:S03]  /*a3d0*/  IADD3 R6, P1, PT, R8, UR4, RZ ;  /* 0x0000000408067c10 */ /* 0x020fc6000ff3e0ff */
[----:B------:R2:W-:Y:S01]  /*a3e0*/  LDGSTS.E.BYPASS.LTC128B.128 [R237+0x10800], desc[UR16][R8.64] ;  /* 0x1080000008ed7fae */ /* 0x0005e2000b981a10 */
[----:B------:R-:W-:-:S05]  /*a3f0*/  IADD3.X R7, PT, PT, R9, UR7, RZ, P1, !PT ;  /* 0x0000000709077c10 */ /* 0x000fca0008ffe4ff */
[----:B------:R3:W-:Y:S01]  /*a400*/  LDGSTS.E.BYPASS.LTC128B.128 [R237+0x11000], desc[UR16][R6.64] ;  /* 0x1100000006ed7fae */ /* 0x0007e2000b981a10 */
[----:B-1----:R-:W-:Y:S01]  /*a410*/  IADD3 R14, P1, PT, R6, UR4, RZ ;  /* 0x00000004060e7c10 */ /* 0x002fe2000ff3e0ff */
[----:B------:R-:W-:Y:S01]  /*a420*/  IMAD.MOV.U32 R39, RZ, RZ, R2 ;  /* 0x000000ffff277224 */ /* 0x000fe200078e0002 */
[----:B------:R-:W1:Y:S02]  /*a430*/  LDCU UR4, c[0x0][0x50c] ;  /* 0x0000a180ff0477ac */ /* 0x000e640008000800 */
[----:B------:R-:W-:-:S05]  /*a440*/  IADD3.X R15, PT, PT, R7, UR7, RZ, P1, !PT ;  /* 0x00000007070f7c10 */ /* 0x000fca0008ffe4ff */
[----:B------:R4:W-:Y:S04]  /*a450*/  LDGSTS.E.BYPASS.LTC128B.128 [R237+0x11800], desc[UR16][R14.64] ;  /* 0x118000000eed7fae */ /* 0x0009e8000b981a10 */
[----:B------:R-:W-:Y:S01]  /*a460*/  LDSM.16.M88.4 R20, [R232] ;  /* 0x00000000e814783b */ /* 0x000fe20000000200 */
[----:B------:R-:W-:-:S03]  /*a470*/  IMAD.MOV.U32 R2, RZ, RZ, 0x20 ;  /* 0x00000020ff027424 */ /* 0x000fc600078e00ff */
[----:B------:R-:W-:Y:S04]  /*a480*/  LDSM.16.M88.4 R28, [R84+UR5+0x2800] ;  /* 0x00280005541c783b */ /* 0x000fe80008000200 */
[----:B--2---:R-:W4:Y:S01]  /*a490*/  LDSM.16.M88.4 R8, [R84+UR5+0x2000] ;  /* 0x002000055408783b */ /* 0x004f220008000200 */
[----:B---3--:R-:W-:Y:S01]  /*a4a0*/  SEL R7, R2, 0xffffffe0, !P4 ;  /* 0xffffffe002077807 */ /* 0x008fe20006000000 */
[----:B------:R-:W-:Y:S02]  /*a4b0*/  VIADD R2, R84, UR5 ;  /* 0x0000000554027c36 */ /* 0x000fe40008000000 */
[----:B------:R-:W-:Y:S02]  /*a4c0*/  LDSM.16.M88.4 R40, [R84+UR5+0x3000] ;  /* 0x003000055428783b */ /* 0x000fe40008000200 */
[----:B------:R-:W-:-:S02]  /*a4d0*/  IMAD.IADD R0, R232, 0x1, R7 ;  /* 0x00000001e8007824 */ /* 0x000fc400078e0207 */
[----:B------:R-:W-:Y:S01]  /*a4e0*/  LDSM.16.M88.4 R44, [R84+UR5+0x3800] ;  /* 0x00380005542c783b */ /* 0x000fe20008000200 */
[----:B------:R-:W-:-:S03]  /*a4f0*/  IMAD.IADD R6, R2, 0x1, R7 ;  /* 0x0000000102067824 */ /* 0x000fc600078e0207 */
[----:B------:R2:W-:Y:S04]  /*a500*/  LDSM.16.M88.4 R16, [R0] ;  /* 0x000000000010783b */ /* 0x0005e80000000200 */
[----:B------:R-:W3:Y:S04]  /*a510*/  LDSM.16.M88.4 R24, [R6+0x2000] ;  /* 0x002000000618783b */ /* 0x000ee80000000200 */
[----:B------:R-:W5:Y:S01]  /*a520*/  LDSM.16.M88.4 R32, [R6+0x2800] ;  /* 0x002800000620783b */ /* 0x000f620000000200 */
[----:B------:R-:W-:-:S03]  /*a530*/  IMAD.IADD R2, R2, 0x1, R39 ;  /* 0x0000000102027824 */ /* 0x000fc600078e0227 */
[----:B------:R-:W1:Y:S04]  /*a540*/  LDSM.16.M88.4 R52, [R6+0x3000] ;  /* 0x003000000634783b */ /* 0x000e680000000200 */
[----:B------:R-:W-:Y:S04]  /*a550*/  LDSM.16.M88.4 R72, [R2+0x2000] ;  /* 0x002000000248783b */ /* 0x000fe80000000200 */
[----:B------:R-:W-:Y:S01]  /*a560*/  LDSM.16.M88.4 R56, [R84+UR5+0x4000] ;  /* 0x004000055438783b */ /* 0x000fe20008000200 */
[----:B------:R-:W-:Y:S02]  /*a570*/  IMAD.MOV.U32 R245, RZ, RZ, R38 ;  /* 0x000000fffff57224 */ /* 0x000fe400078e0026 */
[----:B------:R-:W-:Y:S01]  /*a580*/  IMAD.MOV.U32 R246, RZ, RZ, R37 ;  /* 0x000000fffff67224 */ /* 0x000fe200078e0025 */
[----:B------:R-:W-:Y:S01]  /*a590*/  LDSM.16.M88.4 R48, [R6+0x3800] ;  /* 0x003800000630783b */ /* 0x000fe20000000200 */
[C---:B----4-:R-:W-:Y:S03]  /*a5a0*/  HMMA.16816.F32 R12, R20.reuse, R8, RZ ;  /* 0x00000008140c723c */ /* 0x050fe600000018ff */
[----:B------:R-:W-:Y:S04]  /*a5b0*/  LDSM.16.M88.4 R64, [R6+0x4000] ;  /* 0x004000000640783b */ /* 0x000fe80000000200 */
[----:B------:R-:W0:Y:S01]  /*a5c0*/  LDGDEPBAR ;  /* 0x00000000000079af */ /* 0x000e220000000000 */
[----:B------:R-:W-:Y:S01]  /*a5d0*/  HMMA.16816.F32 R8, R20, R10, RZ ;  /* 0x0000000a1408723c */ /* 0x000fe200000018ff */
[----:B--2---:R-:W-:-:S11]  /*a5e0*/  IMAD.IADD R0, R232, 0x1, R39 ;  /* 0x00000001e8007824 */ /* 0x004fd600078e0227 */
[C---:B---3--:R-:W-:Y:S01]  /*a5f0*/  HMMA.16816.F32 R68, R16.reuse, R24, R12 ;  /* 0x000000181044723c */ /* 0x048fe2000000180c */
[----:B------:R2:W3:Y:S07]  /*a600*/  LDSM.16.M88.4 R12, [R0] ;  /* 0x00000000000c783b */ /* 0x0004ee0000000200 */
[----:B------:R-:W-:Y:S08]  /*a610*/  HMMA.16816.F32 R76, R16, R26, R8 ;  /* 0x0000001a104c723c */ /* 0x000ff00000001808 */
[----:B------:R-:W-:Y:S01]  /*a620*/  HMMA.16816.F32 R8, R20, R28, RZ ;  /* 0x0000001c1408723c */ /* 0x000fe200000018ff */
[----:B--2---:R-:W-:-:S02]  /*a630*/  IMAD.IADD R0, R7, 0x1, R0 ;  /* 0x0000000107007824 */ /* 0x004fc400078e0200 */
[----:B------:R-:W-:-:S05]  /*a640*/  IMAD.IADD R7, R7, 0x1, R2 ;  /* 0x0000000107077824 */ /* 0x000fca00078e0202 */
[C---:B------:R-:W-:Y:S01]  /*a650*/  HMMA.16816.F32 R24, R20.reuse, R30, RZ ;  /* 0x0000001e1418723c */ /* 0x040fe200000018ff */
[----:B------:R-:W-:Y:S07]  /*a660*/  LDSM.16.M88.4 R60, [R7+0x2000] ;  /* 0x00200000073c783b */ /* 0x000fee0000000200 */
[----:B------:R-:W-:Y:S08]  /*a670*/  HMMA.16816.F32 R28, R20, R40, RZ ;  /* 0x00000028141c723c */ /* 0x000ff000000018ff */
[C---:B-----5:R-:W-:Y:S01]  /*a680*/  HMMA.16816.F32 R80, R16.reuse, R32, R8 ;  /* 0x000000201050723c */ /* 0x060fe20000001808 */
[----:B------:R-:W2:Y:S07]  /*a690*/  LDSM.16.M88.4 R8, [R0] ;  /* 0x000000000008783b */ /* 0x000eae0000000200 */
[C---:B------:R-:W-:Y:S08]  /*a6a0*/  HMMA.16816.F32 R88, R16.reuse, R34, R24 ;  /* 0x000000221058723c */ /* 0x040ff00000001818 */
[----:B-1----:R-:W-:Y:S08]  /*a6b0*/  HMMA.16816.F32 R92, R16, R52, R28 ;  /* 0x00000034105c723c */ /* 0x002ff0000000181c */
[C---:B------:R-:W-:Y:S08]  /*a6c0*/  HMMA.16816.F32 R32, R20.reuse, R44, RZ ;  /* 0x0000002c1420723c */ /* 0x040ff000000018ff */
[----:B------:R-:W-:Y:S08]  /*a6d0*/  HMMA.16816.F32 R28, R20, R46, RZ ;  /* 0x0000002e141c723c */ /* 0x000ff000000018ff */
[----:B---3--:R-:W-:Y:S01]  /*a6e0*/  HMMA.16816.F32 R44, R12, R72, R68 ;  /* 0x000000480c2c723c */ /* 0x008fe20000001844 */
[----:B------:R-:W1:Y:S07]  /*a6f0*/  LDSM.16.M88.4 R68, [R84+UR5+0x4800] ;  /* 0x004800055444783b */ /* 0x000e6e0008000200 */
[----:B------:R-:W-:Y:S08]  /*a700*/  HMMA.16816.F32 R24, R20, R56, RZ ;  /* 0x000000381418723c */ /* 0x000ff000000018ff */
[C---:B------:R-:W-:Y:S08]  /*a710*/  HMMA.16816.F32 R104, R16.reuse, R48, R32 ;  /* 0x000000301068723c */ /* 0x040ff00000001820 */
[----:B------:R-:W-:Y:S01]  /*a720*/  HMMA.16816.F32 R108, R16, R50, R28 ;  /* 0x00000032106c723c */ /* 0x000fe2000000181c */
[----:B------:R-:W3:Y:S07]  /*a730*/  LDSM.16.M88.4 R48, [R2+0x2800] ;  /* 0x002800000230783b */ /* 0x000eee0000000200 */
[C---:B------:R-:W-:Y:S08]  /*a740*/  HMMA.16816.F32 R40, R20.reuse, R42, RZ ;  /* 0x0000002a1428723c */ /* 0x040ff000000018ff */
[----:B------:R-:W-:Y:S01]  /*a750*/  HMMA.16816.F32 R28, R20, R58, RZ ;  /* 0x0000003a141c723c */ /* 0x000fe200000018ff */
[----:B------:R-:W-:Y:S07]  /*a760*/  LDSM.16.M88.4 R56, [R6+0x5000] ;  /* 0x005000000638783b */ /* 0x000fee0000000200 */
[----:B--2---:R-:W-:Y:S01]  /*a770*/  HMMA.16816.F32 R32, R8, R60, R44 ;  /* 0x0000003c0820723c */ /* 0x004fe2000000182c */
[----:B------:R-:W2:Y:S07]  /*a780*/  LDSM.16.M88.4 R44, [R6+0x4800] ;  /* 0x00480000062c783b */ /* 0x000eae0000000200 */
[----:B------:R-:W-:Y:S08]  /*a790*/  HMMA.16816.F32 R116, R16, R64, R24 ;  /* 0x000000401074723c */ /* 0x000ff00000001818 */
[----:B------:R-:W-:Y:S01]  /*a7a0*/  HMMA.16816.F32 R24, R12, R74, R76 ;  /* 0x0000004a0c18723c */ /* 0x000fe2000000184c */
[----:B------:R-:W-:Y:S07]  /*a7b0*/  LDSM.16.M88.4 R72, [R84+UR5+0x5800] ;  /* 0x005800055448783b */ /* 0x000fee0008000200 */
[C---:B------:R-:W-:Y:S01]  /*a7c0*/  HMMA.16816.F32 R96, R16.reuse, R54, R40 ;  /* 0x000000361060723c */ /* 0x040fe20000001828 */
[----:B------:R-:W4:Y:S07]  /*a7d0*/  LDSM.16.M88.4 R52, [R7+0x2800] ;  /* 0x002800000734783b */ /* 0x000f2e0000000200 */
[----:B------:R-:W-:Y:S01]  /*a7e0*/  HMMA.16816.F32 R76, R16, R66, R28 ;  /* 0x00000042104c723c */ /* 0x000fe2000000181c */
[----:B------:R-:W5:Y:S07]  /*a7f0*/  LDSM.16.M88.4 R64, [R2+0x3000] ;  /* 0x003000000240783b */ /* 0x000f6e0000000200 */
[----:B-1----:R-:W-:Y:S01]  /*a800*/  HMMA.16816.F32 R28, R20, R68, RZ ;  /* 0x00000044141c723c */ /* 0x002fe200000018ff */
[----:B------:R-:W-:-:S07]  /*a810*/  FMUL.FTZ R0, R32, UR4 ;  /* 0x0000000420007c20 */ /* 0x000fce0008410000 */
[----:B------:R-:W-:Y:S01]  /*a820*/  HMMA.16816.F32 R40, R8, R62, R24 ;  /* 0x0000003e0828723c */ /* 0x000fe20000001818 */
[----:B------:R1:W5:Y:S01]  /*a830*/  MUFU.TANH R241, R0 ;  /* 0x0000000000f17308 */ /* 0x0003620000002400 */
[----:B------:R-:W5:Y:S06]  /*a840*/  LDSM.16.M88.4 R60, [R84+UR5+0x5000] ;  /* 0x00500005543c783b */ /* 0x000f6c0008000200 */
[----:B---3--:R-:W-:Y:S08]  /*a850*/  HMMA.16816.F32 R24, R12, R48, R80 ;  /* 0x000000300c18723c */ /* 0x008ff00000001850 */
[----:B--2---:R-:W-:Y:S08]  /*a860*/  HMMA.16816.F32 R120, R16, R44, R28 ;  /* 0x0000002c1078723c */ /* 0x004ff0000000181c */
[----:B------:R-:W-:Y:S01]  /*a870*/  HMMA.16816.F32 R28, R20, R70, RZ ;  /* 0x00000046141c723c */ /* 0x000fe200000018ff */
[----:B-1----:R-:W-:Y:S01]  /*a880*/  FMUL.FTZ R0, R33, UR4 ;  /* 0x0000000421007c20 */ /* 0x002fe20008410000 */
[----:B------:R-:W-:Y:S03]  /*a890*/  LDSM.16.M88.4 R68, [R2+0x4000] ;  /* 0x004000000244783b */ /* 0x000fe60000000200 */
[----:B------:R1:W-:Y:S02]  /*a8a0*/  MUFU.TANH R242, R0 ;  /* 0x0000000000f27308 */ /* 0x0003e40000002400 */
[----:B-1----:R-:W-:-:S06]  /*a8b0*/  FMUL.FTZ R0, R34, UR4 ;  /* 0x0000000422007c20 */ /* 0x002fcc0008410000 */
[----:B------:R1:W2:Y:S07]  /*a8c0*/  MUFU.TANH R206, R0 ;  /* 0x0000000000ce7308 */ /* 0x0002ae0000002400 */
[----:B------:R-:W-:Y:S01]  /*a8d0*/  HMMA.16816.F32 R112, R16, R46, R28 ;  /* 0x0000002e1070723c */ /* 0x000fe2000000181c */
[----:B------:R-:W3:Y:S01]  /*a8e0*/  LDSM.16.M88.4 R44, [R7+0x3000] ;  /* 0x00300000072c783b */ /* 0x000ee20000000200 */
[----:B-1----:R-:W-:-:S06]  /*a8f0*/  FMUL.FTZ R0, R35, UR4 ;  /* 0x0000000423007c20 */ /* 0x002fcc0008410000 */
[----:B----4-:R-:W-:Y:S01]  /*a900*/  HMMA.16816.F32 R32, R8, R52, R24 ;  /* 0x000000340820723c */ /* 0x010fe20000001818 */
[----:B------:R1:W4:Y:S07]  /*a910*/  MUFU.TANH R209, R0 ;  /* 0x0000000000d17308 */ /* 0x00032e0000002400 */
[----:B------:R-:W-:Y:S01]  /*a920*/  HMMA.16816.F32 R24, R12, R50, R88 ;  /* 0x000000320c18723c */ /* 0x000fe20000001858 */
[----:B------:R-:W2:Y:S01]  /*a930*/  LDSM.16.M88.4 R48, [R2+0x3800] ;  /* 0x003800000230783b */ /* 0x000ea20000000200 */
[----:B-1----:R-:W-:-:S04]  /*a940*/  FMUL.FTZ R0, R40, UR4 ;  /* 0x0000000428007c20 */ /* 0x002fc80008410000 */
[----:B------:R1:W4:Y:S02]  /*a950*/  MUFU.TANH R208, R0 ;  /* 0x0000000000d07308 */ /* 0x0003240000002400 */
[----:B-1----:R-:W-:-:S06]  /*a960*/  FMUL.FTZ R0, R41, UR4 ;  /* 0x0000000429007c20 */ /* 0x002fcc0008410000 */
[----:B------:R1:W-:Y:S02]  /*a970*/  MUFU.TANH R240, R0 ;  /* 0x0000000000f07308 */ /* 0x0003e40000002400 */
[----:B-1----:R-:W-:-:S06]  /*a980*/  FMUL.FTZ R0, R42, UR4 ;  /* 0x000000042a007c20 */ /* 0x002fcc0008410000 */
[----:B------:R1:W4:Y:S02]  /*a990*/  MUFU.TANH R201, R0 ;  /* 0x0000000000c97308 */ /* 0x0003240000002400 */
[----:B-1----:R-:W-:Y:S02]  /*a9a0*/  FMUL.FTZ R0, R43, UR4 ;  /* 0x000000042b007c20 */ /* 0x002fe40008410000 */
[----:B------:R-:W-:Y:S01]  /*a9b0*/  HMMA.16816.F32 R40, R8, R54, R24 ;  /* 0x000000360828723c */ /* 0x000fe20000001818 */
[----:B------:R-:W1:Y:S03]  /*a9c0*/  LDSM.16.M88.4 R52, [R7+0x3800] ;  /* 0x003800000734783b */ /* 0x000e660000000200 */
[----:B------:R3:W4:Y:S04]  /*a9d0*/  MUFU.TANH R207, R0 ;  /* 0x0000000000cf7308 */ /* 0x0007280000002400 */
[----:B-----5:R-:W-:Y:S01]  /*a9e0*/  HMMA.16816.F32 R24, R12, R64, R92 ;  /* 0x000000400c18723c */ /* 0x020fe2000000185c */
[----:B---3--:R-:W-:-:S04]  /*a9f0*/  FMUL.FTZ R0, R32, UR4 ;  /* 0x0000000420007c20 */ /* 0x008fc80008410000 */
[----:B------:R3:W5:Y:S03]  /*aa00*/  MUFU.TANH R238, R0 ;  /* 0x0000000000ee7308 */ /* 0x0007660000002400 */
[----:B------:R-:W-:Y:S01]  /*aa10*/  HMMA.16816.F32 R28, R20, R60, RZ ;  /* 0x0000003c141c723c */ /* 0x000fe200000018ff */
[----:B---3--:R-:W-:-:S04]  /*aa20*/  FMUL.FTZ R0, R33, UR4 ;  /* 0x0000000421007c20 */ /* 0x008fc80008410000 */
[----:B------:R3:W-:Y:S02]  /*aa30*/  MUFU.TANH R239, R0 ;  /* 0x0000000000ef7308 */ /* 0x0007e40000002400 */
[----:B---3--:R-:W-:-:S06]  /*aa40*/  FMUL.FTZ R0, R34, UR4 ;  /* 0x0000000422007c20 */ /* 0x008fcc0008410000 */
[----:B------:R3:W5:Y:S02]  /*aa50*/  MUFU.TANH R200, R0 ;  /* 0x0000000000c87308 */ /* 0x0007640000002400 */
[----:B---3--:R-:W-:Y:S02]  /*aa60*/  FMUL.FTZ R0, R35, UR4 ;  /* 0x0000000423007c20 */ /* 0x008fe40008410000 */
[----:B------:R-:W-:Y:S04]  /*aa70*/  HMMA.16816.F32 R32, R8, R44, R24 ;  /* 0x0000002c0820723c */ /* 0x000fe80000001818 */
[----:B------:R3:W5:Y:S04]  /*aa80*/  MUFU.TANH R233, R0 ;  /* 0x0000000000e97308 */ /* 0x0007680000002400 */
[----:B------:R-:W-:Y:S01]  /*aa90*/  HMMA.16816.F32 R24, R12, R66, R96 ;  /* 0x000000420c18723c */ /* 0x000fe20000001860 */
[----:B------:R-:W-:Y:S01]  /*aaa0*/  LDSM.16.M88.4 R64, [R7+0x4000] ;  /* 0x004000000740783b */ /* 0x000fe20000000200 */
[----:B---3--:R-:W-:-:S04]  /*aab0*/  FMUL.FTZ R0, R40, UR4 ;  /* 0x0000000428007c20 */ /* 0x008fc80008410000 */
[----:B------:R3:W5:Y:S02]  /*aac0*/  MUFU.TANH R194, R0 ;  /* 0x0000000000c27308 */ /* 0x0007640000002400 */
[----:B------:R-:W-:Y:S01]  /*aad0*/  HMMA.16816.F32 R88, R16, R56, R28 ;  /* 0x000000381058723c */ /* 0x000fe2000000181c */
[----:B---3--:R-:W-:-:S05]  /*aae0*/  FMUL.FTZ R0, R41, UR4 ;  /* 0x0000000429007c20 */ /* 0x008fca0008410000 */
[----:B------:R3:W-:Y:S02]  /*aaf0*/  MUFU.TANH R235, R0 ;  /* 0x0000000000eb7308 */ /* 0x0007e40000002400 */
[----:B------:R-:W-:Y:S01]  /*ab00*/  HMMA.16816.F32 R28, R20, R62, RZ ;  /* 0x0000003e141c723c */ /* 0x000fe200000018ff */
[----:B------:R-:W4:Y:S01]  /*ab10*/  LDSM.16.M88.4 R60, [R6+0x5800] ;  /* 0x00580000063c783b */ /* 0x000f220000000200 */
[----:B---3--:R-:W-:-:S04]  /*ab20*/  FMUL.FTZ R0, R42, UR4 ;  /* 0x000000042a007c20 */ /* 0x008fc80008410000 */
[----:B------:R3:W5:Y:S02]  /*ab30*/  MUFU.TANH R231, R0 ;  /* 0x0000000000e77308 */ /* 0x0007640000002400 */
[----:B------:R-:W-:Y:S08]  /*ab40*/  HMMA.16816.F32 R44, R8, R46, R24 ;  /* 0x0000002e082c723c */ /* 0x000ff00000001818 */
[----:B--2---:R-:W-:Y:S01]  /*ab50*/  HMMA.16816.F32 R24, R12, R48, R104 ;  /* 0x000000300c18723c */ /* 0x004fe20000001868 */
[----:B---3--:R-:W-:-:S04]  /*ab60*/  FMUL.FTZ R0, R43, UR4 ;  /* 0x000000042b007c20 */ /* 0x008fc80008410000 */
[----:B------:R2:W-:Y:S02]  /*ab70*/  MUFU.TANH R193, R0 ;  /* 0x0000000000c17308 */ /* 0x0005e40000002400 */
[----:B--2---:R-:W-:-:S06]  /*ab80*/  FMUL.FTZ R0, R32, UR4 ;  /* 0x0000000420007c20 */ /* 0x004fcc0008410000 */
[----:B------:R2:W3:Y:S01]  /*ab90*/  MUFU.TANH R185, R0 ;  /* 0x0000000000b97308 */ /* 0x0004e20000002400 */
[----:B------:R-:W-:Y:S01]  /*aba0*/  HMMA.16816.F32 R92, R16, R58, R28 ;  /* 0x0000003a105c723c */ /* 0x000fe2000000181c */
[----:B------:R-:W-:Y:S01]  /*abb0*/  LDSM.16.M88.4 R56, [R6+0x6000] ;  /* 0x006000000638783b */ /* 0x000fe20000000200 */
[----:B--2---:R-:W-:-:S05]  /*abc0*/  FMUL.FTZ R0, R33, UR4 ;  /* 0x0000000421007c20 */ /* 0x004fca0008410000 */
[----:B------:R2:W-:Y:S01]  /*abd0*/  MUFU.TANH R230, R0 ;  /* 0x0000000000e67308 */ /* 0x0005e20000002400 */
[----:B------:R-:W-:Y:S01]  /*abe0*/  HMMA.16816.F32 R40, R12, R50, R108 ;  /* 0x000000320c28723c */ /* 0x000fe2000000186c */
[----:B------:R-:W5:Y:S01]  /*abf0*/  LDSM.16.M88.4 R48, [R84+UR5+0x6000] ;  /* 0x006000055430783b */ /* 0x000f620008000200 */
[----:B--2---:R-:W-:-:S05]  /*ac00*/  FMUL.FTZ R0, R34, UR4 ;  /* 0x0000000422007c20 */ /* 0x004fca0008410000 */
[----:B------:R2:W3:Y:S01]  /*ac10*/  MUFU.TANH R184, R0 ;  /* 0x0000000000b87308 */ /* 0x0004e20000002400 */
[----:B------:R-:W-:Y:S08]  /*ac20*/  HMMA.16816.F32 R28, R20, R72, RZ ;  /* 0x00000048141c723c */ /* 0x000ff000000018ff */
[----:B-1----:R-:W-:Y:S01]  /*ac30*/  HMMA.16816.F32 R24, R8, R52, R24 ;  /* 0x000000340818723c */ /* 0x002fe20000001818 */
[----:B--2---:R-:W-:-:S04]  /*ac40*/  FMUL.FTZ R0, R35, UR4 ;  /* 0x0000000423007c20 */ /* 0x004fc80008410000 */
[----:B------:R1:W2:Y:S02]  /*ac50*/  MUFU.TANH R229, R0 ;  /* 0x0000000000e57308 */ /* 0x0002a40000002400 */
[----:B-1----:R-:W-:-:S06]  /*ac60*/  FMUL.FTZ R0, R44, UR4 ;  /* 0x000000042c007c20 */ /* 0x002fcc0008410000 */
[----:B------:R1:W-:Y:S01]  /*ac70*/  MUFU.TANH R228, R0 ;  /* 0x0000000000e47308 */ /* 0x0003e20000002400 */
[----:B------:R-:W-:Y:S01]  /*ac80*/  HMMA.16816.F32 R32, R20, R74, RZ ;  /* 0x0000004a1420723c */ /* 0x000fe200000018ff */
[----:B-1----:R-:W-:-:S06]  /*ac90*/  FMUL.FTZ R0, R45, UR4 ;  /* 0x000000042d007c20 */ /* 0x002fcc0008410000 */
[----:B------:R1:W-:Y:S01]  /*aca0*/  MUFU.TANH R227, R0 ;  /* 0x0000000000e37308 */ /* 0x0003e20000002400 */
[----:B----4-:R-:W-:Y:S01]  /*acb0*/  HMMA.16816.F32 R80, R16, R60, R28 ;  /* 0x0000003c1050723c */ /* 0x010fe2000000181c */
[----:B-1----:R-:W-:-:S06]  /*acc0*/  FMUL.FTZ R0, R46, UR4 ;  /* 0x000000042e007c20 */ /* 0x002fcc0008410000 */
[----:B------:R1:W4:Y:S01]  /*acd0*/  MUFU.TANH R39, R0 ;  /* 0x0000000000277308 */ /* 0x0003220000002400 */
[----:B------:R-:W-:Y:S08]  /*ace0*/  HMMA.16816.F32 R28, R12, R68, R116 ;  /* 0x000000440c1c723c */ /* 0x000ff00000001874 */
[----:B------:R-:W-:Y:S01]  /*acf0*/  HMMA.16816.F32 R40, R8, R54, R40 ;  /* 0x000000360828723c */ /* 0x000fe20000001828 */
[----:B-1----:R-:W-:-:S02]  /*ad00*/  FMUL.FTZ R0, R47, UR4 ;  /* 0x000000042f007c20 */ /* 0x002fc40008410000 */
[----:B------:R-:W1:Y:S02]  /*ad10*/  LDSM.16.M88.4 R44, [R2+0x4800] ;  /* 0x00480000022c783b */ /* 0x000e640000000200 */
[----:B------:R3:W-:Y:S02]  /*ad20*/  MUFU.TANH R173, R0 ;  /* 0x0000000000ad7308 */ /* 0x0007e40000002400 */
[----:B---3--:R-:W-:-:S06]  /*ad30*/  FMUL.FTZ R0, R24, UR4 ;  /* 0x0000000418007c20 */ /* 0x008fcc0008410000 */
[----:B------:R3:W4:Y:S01]  /*ad40*/  MUFU.TANH R38, R0 ;  /* 0x0000000000267308 */ /* 0x0007220000002400 */
[----:B------:R-:W-:Y:S01]  /*ad50*/  HMMA.16816.F32 R72, R16, R62, R32 ;  /* 0x0000003e1048723c */ /* 0x000fe20000001820 */
[----:B------:R-:W-:Y:S01]  /*ad60*/  LDSM.16.M88.4 R60, [R2+0x5000] ;  /* 0x00500000023c783b */ /* 0x000fe20000000200 */
[----:B---3--:R-:W-:-:S05]  /*ad70*/  FMUL.FTZ R0, R25, UR4 ;  /* 0x0000000419007c20 */ /* 0x008fca0008410000 */
[----:B------:R3:W-:Y:S01]  /*ad80*/  MUFU.TANH R226, R0 ;  /* 0x0000000000e27308 */ /* 0x0007e20000002400 */
[----:B-----5:R-:W-:Y:S01]  /*ad90*/  HMMA.16816.F32 R32, R20, R48, RZ ;  /* 0x000000301420723c */ /* 0x020fe200000018ff */
[----:B---3--:R-:W-:-:S06]  /*ada0*/  FMUL.FTZ R0, R26, UR4 ;  /* 0x000000041a007c20 */ /* 0x008fcc0008410000 */
[----:B------:R3:W-:Y:S01]  /*adb0*/  MUFU.TANH R168, R0 ;  /* 0x0000000000a87308 */ /* 0x0007e20000002400 */
[----:B------:R-:W-:Y:S01]  /*adc0*/  HMMA.16816.F32 R52, R8, R64, R28 ;  /* 0x000000400834723c */ /* 0x000fe2000000181c */
[----:B---3--:R-:W-:-:S07]  /*add0*/  FMUL.FTZ R0, R27, UR4 ;  /* 0x000000041b007c20 */ /* 0x008fce0008410000 */
[----:B------:R-:W-:Y:S01]  /*ade0*/  HMMA.16816.F32 R24, R12, R70, R76 ;  /* 0x000000460c18723c */ /* 0x000fe2000000184c */
[----:B------:R-:W3:Y:S01]  /*adf0*/  LDSM.16.M88.4 R68, [R7+0x4800] ;  /* 0x004800000744783b */ /* 0x000ee20000000200 */
[----:B------:R5:W4:Y:S02]  /*ae00*/  MUFU.TANH R169, R0 ;  /* 0x0000000000a97308 */ /* 0x000b240000002400 */
[----:B-----5:R-:W-:-:S06]  /*ae10*/  FMUL.FTZ R0, R40, UR4 ;  /* 0x0000000428007c20 */ /* 0x020fcc0008410000 */
[----:B------:R5:W4:Y:S01]  /*ae20*/  MUFU.TANH R224, R0 ;  /* 0x0000000000e07308 */ /* 0x000b220000002400 */
[----:B------:R-:W-:Y:S01]  /*ae30*/  HMMA.16816.F32 R28, R20, R50, RZ ;  /* 0x00000032141c723c */ /* 0x000fe200000018ff */
[----:B------:R-:W-:Y:S01]  /*ae40*/  LDSM.16.M88.4 R48, [R7+0x5000] ;  /* 0x005000000730783b */ /* 0x000fe20000000200 */
[----:B-----5:R-:W-:-:S05]  /*ae50*/  FMUL.FTZ R0, R41, UR4 ;  /* 0x0000000429007c20 */ /* 0x020fca0008410000 */
[----:B------:R5:W-:Y:S01]  /*ae60*/  MUFU.TANH R225, R0 ;  /* 0x0000000000e17308 */ /* 0x000be20000002400 */
[----:B------:R-:W-:Y:S01]  /*ae70*/  HMMA.16816.F32 R76, R16, R56, R32 ;  /* 0x00000038104c723c */ /* 0x000fe20000001820 */
[----:B-----5:R-:W-:-:S06]  /*ae80*/  FMUL.FTZ R0, R42, UR4 ;  /* 0x000000042a007c20 */ /* 0x020fcc0008410000 */
[----:B------:R5:W4:Y:S01]  /*ae90*/  MUFU.TANH R37, R0 ;  /* 0x0000000000257308 */ /* 0x000b220000002400 */
[----:B------:R-:W-:Y:S01]  /*aea0*/  HMMA.16816.F32 R24, R8, R66, R24 ;  /* 0x000000420818723c */ /* 0x000fe20000001818 */
[----:B------:R-:W-:Y:S07]  /*aeb0*/  LDSM.16.M88.4 R64, [R7+0x5800] ;  /* 0x005800000740783b */ /* 0x000fee0000000200 */
[----:B-1----:R-:W-:Y:S01]  /*aec0*/  HMMA.16816.F32 R32, R12, R44, R120 ;  /* 0x0000002c0c20723c */ /* 0x002fe20000001878 */
[----:B-----5:R-:W-:-:S07]  /*aed0*/  FMUL.FTZ R0, R43, UR4 ;  /* 0x000000042b007c20 */ /* 0x020fce0008410000 */
[----:B------:R-:W-:Y:S01]  /*aee0*/  HMMA.16816.F32 R116, R16, R58, R28 ;  /* 0x0000003a1074723c */ /* 0x000fe2000000181c */
[----:B------:R-:W1:Y:S01]  /*aef0*/  LDSM.16.M88.4 R40, [R2+0x5800] ;  /* 0x005800000228783b */ /* 0x000e620000000200 */
[----:B------:R5:W4:Y:S02]  /*af00*/  MUFU.TANH R103, R0 ;  /* 0x0000000000677308 */ /* 0x000b240000002400 */
[----:B-----5:R-:W-:-:S06]  /*af10*/  FMUL.FTZ R0, R52, UR4 ;  /* 0x0000000434007c20 */ /* 0x020fcc0008410000 */
[----:B------:R5:W4:Y:S01]  /*af20*/  MUFU.TANH R102, R0 ;  /* 0x0000000000667308 */ /* 0x000b220000002400 */
[----:B------:R-:W-:Y:S01]  /*af30*/  HMMA.16816.F32 R28, R12, R46, R112 ;  /* 0x0000002e0c1c723c */ /* 0x000fe20000001870 */
[----:B-----5:R-:W-:-:S06]  /*af40*/  FMUL.FTZ R0, R53, UR4 ;  /* 0x0000000435007c20 */ /* 0x020fcc0008410000 */
[----:B------:R5:W-:Y:S01]  /*af50*/  MUFU.TANH R223, R0 ;  /* 0x0000000000df7308 */ /* 0x000be20000002400 */
[----:B---3--:R-:W-:Y:S01]  /*af60*/  HMMA.16816.F32 R32, R8, R68, R32 ;  /* 0x000000440820723c */ /* 0x008fe20000001820 */
[----:B-----5:R-:W-:-:S06]  /*af70*/  FMUL.FTZ R0, R54, UR4 ;  /* 0x0000000436007c20 */ /* 0x020fcc0008410000 */
[----:B------:R3:W-:Y:S02]  /*af80*/  MUFU.TANH R171, R0 ;  /* 0x0000000000ab7308 */ /* 0x0007e40000002400 */
[----:B---3--:R-:W-:-:S06]  /*af90*/  FMUL.FTZ R0, R55, UR4 ;  /* 0x0000000437007c20 */ /* 0x008fcc0008410000 */
[----:B------:R3:W5:Y:S02]  /*afa0*/  MUFU.TANH R172, R0 ;  /* 0x0000000000ac7308 */ /* 0x0007640000002400 */
[----:B---3--:R-:W-:-:S06]  /*afb0*/  FMUL.FTZ R0, R24, UR4 ;  /* 0x0000000418007c20 */ /* 0x008fcc0008410000 */
[----:B------:R3:W5:Y:S01]  /*afc0*/  MUFU.TANH R221, R0 ;  /* 0x0000000000dd7308 */ /* 0x0007620000002400 */
[----:B------:R-:W-:Y:S01]  /*afd0*/  HMMA.16816.F32 R44, R12, R60, R88 ;  /* 0x0000003c0c2c723c */ /* 0x000fe20000001858 */
[----:B------:R-:W2:Y:S01]  /*afe0*/  LDSM.16.M88.4 R88, [R2+0x6000] ;  /* 0x006000000258783b */ /* 0x000ea20000000200 */
[----:B---3--:R-:W-:-:S05]  /*aff0*/  FMUL.FTZ R0, R25, UR4 ;  /* 0x0000000419007c20 */ /* 0x008fca0008410000 */
[----:B------:R3:W5:Y:S02]  /*b000*/  MUFU.TANH R222, R0 ;  /* 0x0000000000de7308 */ /* 0x0007640000002400 */
[----:B---3--:R-:W-:-:S06]  /*b010*/  FMUL.FTZ R0, R26, UR4 ;  /* 0x000000041a007c20 */ /* 0x008fcc0008410000 */
[----:B------:R3:W-:Y:S02]  /*b020*/  MUFU.TANH R170, R0 ;  /* 0x0000000000aa7308 */ /* 0x0007e40000002400 */
[----:B---3--:R-:W-:Y:S02]  /*b030*/  FMUL.FTZ R0, R27, UR4 ;  /* 0x000000041b007c20 */ /* 0x008fe40008410000 */
[----:B------:R-:W-:Y:S01]  /*b040*/  HMMA.16816.F32 R24, R8, R70, R28 ;  /* 0x000000460818723c */ /* 0x000fe2000000181c */
[----:B------:R-:W3:Y:S03]  /*b050*/  LDSM.16.M88.4 R28, [R84+UR5+0x6800] ;  /* 0x00680005541c783b */ /* 0x000ee60008000200 */
[----:B------:R1:W5:Y:S02]  /*b060*/  MUFU.TANH R220, R0 ;  /* 0x0000000000dc7308 */ /* 0x0003640000002400 */
[----:B-1----:R-:W-:-:S06]  /*b070*/  FMUL.FTZ R0, R32, UR4 ;  /* 0x0000000420007c20 */ /* 0x002fcc0008410000 */
[----:B------:R1:W-:Y:S01]  /*b080*/  MUFU.TANH R219, R0 ;  /* 0x0000000000db7308 */ /* 0x0003e20000002400 */
[----:B------:R-:W-:Y:S01]  /*b090*/  HMMA.16816.F32 R52, R12, R40, R80 ;  /* 0x000000280c34723c */ /* 0x000fe20000001850 */
[----:B-1----:R-:W-:-:S06]  /*b0a0*/  FMUL.FTZ R0, R33, UR4 ;  /* 0x0000000421007c20 */ /* 0x002fcc0008410000 */
[----:B------:R1:W-:Y:S01]  /*b0b0*/  MUFU.TANH R218, R0 ;  /* 0x0000000000da7308 */ /* 0x0003e20000002400 */
[----:B------:R-:W-:Y:S01]  /*b0c0*/  HMMA.16816.F32 R72, R12, R42, R72 ;  /* 0x0000002a0c48723c */ /* 0x000fe20000001848 */
[----:B------:R-:W4:Y:S01]  /*b0d0*/  LDSM.16.M88.4 R40, [R84+UR5+0x7000] ;  /* 0x007000055428783b */ /* 0x000f220008000200 */
[----:B-1----:R-:W-:-:S05]  /*b0e0*/  FMUL.FTZ R0, R34, UR4 ;  /* 0x0000000422007c20 */ /* 0x002fca0008410000 */
[----:B------:R1:W-:Y:S01]  /*b0f0*/  MUFU.TANH R181, R0 ;  /* 0x0000000000b57308 */ /* 0x0003e20000002400 */
[----:B------:R-:W-:Y:S08]  /*b100*/  HMMA.16816.F32 R56, R12, R62, R92 ;  /* 0x0000003e0c38723c */ /* 0x000ff0000000185c */
[----:B------:R-:W-:Y:S01]  /*b110*/  HMMA.16816.F32 R44, R8, R48, R44 ;  /* 0x00000030082c723c */ /* 0x000fe2000000182c */
[----:B-1----:R-:W-:-:S07]  /*b120*/  FMUL.FTZ R0, R35, UR4 ;  /* 0x0000000423007c20 */ /* 0x002fce0008410000 */
[----:B------:R-:W-:Y:S01]  /*b130*/  HMMA.16816.F32 R60, R8, R64, R52 ;  /* 0x00000040083c723c */ /* 0x000fe20000001834 */
[----:B------:R-:W-:Y:S01]  /*b140*/  LDSM.16.M88.4 R52, [R84+UR5+0x7800] ;  /* 0x007800055434783b */ /* 0x000fe20008000200 */
[----:B------:R1:W5:Y:S03]  /*b150*/  MUFU.TANH R180, R0 ;  /* 0x0000000000b47308 */ /* 0x0003660000002400 */
[----:B------:R-:W-:Y:S01]  /*b160*/  LDSM.16.M88.4 R32, [R84+UR5+0x8800] ;  /* 0x008800055420783b */ /* 0x000fe20008000200 */
[----:B-1----:R-:W-:-:S04]  /*b170*/  FMUL.FTZ R0, R24, UR4 ;  /* 0x0000000418007c20 */ /* 0x002fc80008410000 */
[----:B------:R1:W5:Y:S01]  /*b180*/  MUFU.TANH R217, R0 ;  /* 0x0000000000d97308 */ /* 0x0003620000002400 */
[----:B------:R-:W-:Y:S01]  /*b190*/  HMMA.16816.F32 R56, R8, R50, R56 ;  /* 0x000000320838723c */ /* 0x000fe20000001838 */
[----:B------:R-:W5:Y:S01]  /*b1a0*/  LDSM.16.M88.4 R48, [R84+UR5+0x8000] ;  /* 0x008000055430783b */ /* 0x000f620008000200 */
[----:B-1----:R-:W-:-:S05]  /*b1b0*/  FMUL.FTZ R0, R25, UR4 ;  /* 0x0000000419007c20 */ /* 0x002fca0008410000 */
[----:B------:R1:W-:Y:S02]  /*b1c0*/  MUFU.TANH R174, R0 ;  /* 0x0000000000ae7308 */ /* 0x0003e40000002400 */
[----:B-1----:R-:W-:-:S06]  /*b1d0*/  FMUL.FTZ R0, R26, UR4 ;  /* 0x000000041a007c20 */ /* 0x002fcc0008410000 */
[----:B------:R1:W5:Y:S02]  /*b1e0*/  MUFU.TANH R175, R0 ;  /* 0x0000000000af7308 */ /* 0x0003640000002400 */
[----:B-1----:R-:W-:Y:S01]  /*b1f0*/  FMUL.FTZ R0, R27, UR4 ;  /* 0x000000041b007c20 */ /* 0x002fe20008410000 */
[----:B------:R-:W-:Y:S01]  /*b200*/  HMMA.16816.F32 R72, R8, R66, R72 ;  /* 0x000000420848723c */ /* 0x000fe20000001848 */
[----:B------:R-:W-:Y:S04]  /*b210*/  LDSM.16.M88.4 R24, [R84+UR5+0x9800] ;  /* 0x009800055418783b */ /* 0x000fe80008000200 */
[----:B------:R1:W5:Y:S02]  /*b220*/  MUFU.TANH R187, R0 ;  /* 0x0000000000bb7308 */ /* 0x0003640000002400 */
[----:B-1----:R-:W-:-:S06]  /*b230*/  FMUL.FTZ R0, R44, UR4 ;  /* 0x000000042c007c20 */ /* 0x002fcc0008410000 */
[----:B------:R1:W-:Y:S01]  /*b240*/  MUFU.TANH R182, R0 ;  /* 0x0000000000b67308 */ /* 0x0003e20000002400 */
[----:B--2---:R-:W-:Y:S01]  /*b250*/  HMMA.16816.F32 R92, R12, R88, R76 ;  /* 0x000000580c5c723c */ /* 0x004fe2000000184c */
[----:B-1----:R-:W-:-:S06]  /*b260*/  FMUL.FTZ R0, R45, UR4 ;  /* 0x000000042d007c20 */ /* 0x002fcc0008410000 */
[----:B------:R1:W-:Y:S01]  /*b270*/  MUFU.TANH R215, R0 ;  /* 0x0000000000d77308 */ /* 0x0003e20000002400 */
[----:B---3--:R-:W-:Y:S01]  /*b280*/  HMMA.16816.F32 R64, R20, R28, RZ ;  /* 0x0000001c1440723c */ /* 0x008fe200000018ff */
[----:B-1----:R-:W-:-:S06]  /*b290*/  FMUL.FTZ R0, R46, UR4 ;  /* 0x000000042e007c20 */ /* 0x002fcc0008410000 */
[----:B------:R1:W2:Y:S01]  /*b2a0*/  MUFU.TANH R213, R0 ;  /* 0x0000000000d57308 */ /* 0x0002a20000002400 */
[C---:B------:R-:W-:Y:S01]  /*b2b0*/  HMMA.16816.F32 R68, R20.reuse, R30, RZ ;  /* 0x0000001e1444723c */ /* 0x040fe200000018ff */
[----:B------:R3:W2:Y:S07]  /*b2c0*/  LDSM.16.M88.4 R28, [R84+UR5+0x9000] ;  /* 0x00900005541c783b */ /* 0x0006ae0008000200 */
[----:B----4-:R-:W-:Y:S01]  /*b2d0*/  HMMA.16816.F32 R76, R20, R40, RZ ;  /* 0x00000028144c723c */ /* 0x010fe200000018ff */
[----:B-1----:R-:W-:-:S07]  /*b2e0*/  FMUL.FTZ R0, R47, UR4 ;  /* 0x000000042f007c20 */ /* 0x002fce0008410000 */
[----:B------:R-:W-:Y:S01]  /*b2f0*/  HMMA.16816.F32 R80, R20, R42, RZ ;  /* 0x0000002a1450723c */ /* 0x000fe200000018ff */
[----:B------:R-:W1:Y:S01]  /*b300*/  LDSM.16.M88.4 R40, [R7+0x6000] ;  /* 0x006000000728783b */ /* 0x000e620000000200 */
[----:B------:R4:W-:Y:S03]  /*b310*/  MUFU.TANH R189, R0 ;  /* 0x0000000000bd7308 */ /* 0x0009e60000002400 */
[----:B------:R-:W1:Y:S01]  /*b320*/  LDSM.16.M88.4 R44, [R6+0x6800] ;  /* 0x00680000062c783b */ /* 0x000e620000000200 */
[----:B----4-:R-:W-:-:S04]  /*b330*/  FMUL.FTZ R0, R56, UR4 ;  /* 0x0000000438007c20 */ /* 0x010fc80008410000 */
[----:B------:R4:W-:Y:S02]  /*b340*/  MUFU.TANH R183, R0 ;  /* 0x0000000000b77308 */ /* 0x0009e40000002400 */
[----:B----4-:R-:W-:-:S06]  /*b350*/  FMUL.FTZ R0, R57, UR4 ;  /* 0x0000000439007c20 */ /* 0x010fcc0008410000 */
[----:B------:R4:W1:Y:S01]  /*b360*/  MUFU.TANH R216, R0 ;  /* 0x0000000000d87308 */ /* 0x0008620000002400 */
[----:B-----5:R-:W-:Y:S01]  /*b370*/  HMMA.16816.F32 R108, R20, R48, RZ ;  /* 0x00000030146c723c */ /* 0x020fe200000018ff */
[----:B----4-:R-:W-:-:S06]  /*b380*/  FMUL.FTZ R0, R58, UR4 ;  /* 0x000000043a007c20 */ /* 0x010fcc0008410000 */
[----:B------:R4:W5:Y:S01]  /*b390*/  MUFU.TANH R186, R0 ;  /* 0x0000000000ba7308 */ /* 0x0009620000002400 */
[----:B---3--:R-:W-:Y:S01]  /*b3a0*/  HMMA.16816.F32 R84, R20, R50, RZ ;  /* 0x000000321454723c */ /* 0x008fe200000018ff */
[----:B------:R-:W3:Y:S01]  /*b3b0*/  LDSM.16.M88.4 R48, [R2+0x6800] ;  /* 0x006800000230783b */ /* 0x000ee20000000200 */
[----:B----4-:R-:W-:-:S06]  /*b3c0*/  FMUL.FTZ R0, R59, UR4 ;  /* 0x000000043b007c20 */ /* 0x010fcc0008410000 */
[----:B------:R-:W-:Y:S01]  /*b3d0*/  HMMA.16816.F32 R96, R20, R52, RZ ;  /* 0x000000341460723c */ /* 0x000fe200000018ff */
[----:B------:R-:W-:Y:S01]  /*b3e0*/  LDSM.16.M88.4 R56, [R7+0x6800] ;  /* 0x006800000738783b */ /* 0x000fe20000000200 */
[----:B------:R4:W-:Y:S02]  /*b3f0*/  MUFU.TANH R188, R0 ;  /* 0x0000000000bc7308 */ /* 0x0009e40000002400 */
[----:B----4-:R-:W-:-:S06]  /*b400*/  FMUL.FTZ R0, R60, UR4 ;  /* 0x000000043c007c20 */ /* 0x010fcc0008410000 */
[----:B------:R4:W-:Y:S01]  /*b410*/  MUFU.TANH R190, R0 ;  /* 0x0000000000be7308 */ /* 0x0009e20000002400 */
[----:B------:R-:W-:Y:S01]  /*b420*/  HMMA.16816.F32 R104, R20, R54, RZ ;  /* 0x000000361468723c */ /* 0x000fe200000018ff */
[----:B------:R-:W-:Y:S01]  /*b430*/  LDSM.16.M88.4 R52, [R6+0x7800] ;  /* 0x007800000634783b */ /* 0x000fe20000000200 */
[----:B----4-:R-:W-:-:S05]  /*b440*/  FMUL.FTZ R0, R61, UR4 ;  /* 0x000000043d007c20 */ /* 0x010fca0008410000 */
[----:B------:R4:W5:Y:S01]  /*b450*/  MUFU.TANH R214, R0 ;  /* 0x0000000000d67308 */ /* 0x0009620000002400 */
[----:B------:R-:W-:Y:S01]  /*b460*/  HMMA.16816.F32 R112, R20, R32, RZ ;  /* 0x000000201470723c */ /* 0x000fe200000018ff */
[----:B----4-:R-:W-:-:S06]  /*b470*/  FMUL.FTZ R0, R62, UR4 ;  /* 0x000000043e007c20 */ /* 0x010fcc0008410000 */
[----:B------:R4:W5:Y:S01]  /*b480*/  MUFU.TANH R196, R0 ;  /* 0x0000000000c47308 */ /* 0x0009620000002400 */
[C---:B------:R-:W-:Y:S01]  /*b490*/  HMMA.16816.F32 R120, R20.reuse, R34, RZ ;  /* 0x000000221478723c */ /* 0x040fe200000018ff */
[----:B------:R-:W5:Y:S07]  /*b4a0*/  LDSM.16.M88.4 R32, [R6+0x7000] ;  /* 0x007000000620783b */ /* 0x000f6e0000000200 */
[----:B--2---:R-:W-:Y:S01]  /*b4b0*/  HMMA.16816.F32 R124, R20, R28, RZ ;  /* 0x0000001c147c723c */ /* 0x004fe200000018ff */
[----:B----4-:R-:W-:-:S07]  /*b4c0*/  FMUL.FTZ R0, R63, UR4 ;  /* 0x000000043f007c20 */ /* 0x010fce0008410000 */
[C---:B------:R-:W-:Y:S01]  /*b4d0*/  HMMA.16816.F32 R128, R20.reuse, R30, RZ ;  /* 0x0000001e1480723c */ /* 0x040fe200000018ff */
[----:B------:R-:W-:Y:S01]  /*b4e0*/  LDSM.16.M88.4 R60, [R2+0x7000] ;  /* 0x00700000023c783b */ /* 0x000fe20000000200 */
[----:B------:R2:W4:Y:S06]  /*b4f0*/  MUFU.TANH R198, R0 ;  /* 0x0000000000c67308 */ /* 0x00052c0000002400 */
[C---:B------:R-:W-:Y:S08]  /*b500*/  HMMA.16816.F32 R132, R20.reuse, R24, RZ ;  /* 0x000000181484723c */ /* 0x040ff000000018ff */
[----:B------:R-:W-:Y:S01]  /*b510*/  HMMA.16816.F32 R176, R20, R26, RZ ;  /* 0x0000001a14b0723c */ /* 0x000fe200000018ff */
[----:B--2---:R-:W-:-:S07]  /*b520*/  FMUL.FTZ R0, R72, UR4 ;  /* 0x0000000448007c20 */ /* 0x004fce0008410000 */
[----:B-1----:R-:W-:Y:S01]  /*b530*/  HMMA.16816.F32 R28, R8, R40, R92 ;  /* 0x00000028081c723c */ /* 0x002fe2000000185c */
[----:B------:R1:W2:Y:S07]  /*b540*/  MUFU.TANH R192, R0 ;  /* 0x0000000000c07308 */ /* 0x0002ae0000002400 */
[----:B------:R-:W-:Y:S08]  /*b550*/  HMMA.16816.F32 R20, R12, R90, R116 ;  /* 0x0000005a0c14723c */ /* 0x000ff00000001874 */
[----:B------:R-:W-:Y:S01]  /*b560*/  HMMA.16816.F32 R24, R16, R44, R64 ;  /* 0x0000002c1018723c */ /* 0x000fe20000001840 */
[----:B-1----:R-:W-:-:S04]  /*b570*/  FMUL.FTZ R0, R73, UR4 ;  /* 0x0000000449007c20 */ /* 0x002fc80008410000 */
[----:B------:R1:W-:Y:S07]  /*b580*/  MUFU.TANH R191, R0 ;  /* 0x0000000000bf7308 */ /* 0x0003ee0000002400 */
[----:B------:R-:W-:Y:S01]  /*b590*/  HMMA.16816.F32 R40, R8, R42, R20 ;  /* 0x0000002a0828723c */ /* 0x000fe20000001814 */
[----:B-1----:R-:W-:-:S04]  /*b5a0*/  FMUL.FTZ R0, R74, UR4 ;  /* 0x000000044a007c20 */ /* 0x002fc80008410000 */
[----:B------:R1:W2:Y:S03]  /*b5b0*/  MUFU.TANH R195, R0 ;  /* 0x0000000000c37308 */ /* 0x0002a60000002400 */
[----:B---3--:R-:W-:Y:S01]  /*b5c0*/  HMMA.16816.F32 R20, R12, R48, R24 ;  /* 0x000000300c14723c */ /* 0x008fe20000001818 */
[----:B-1----:R-:W-:-:S04]  /*b5d0*/  FMUL.FTZ R0, R75, UR4 ;  /* 0x000000044b007c20 */ /* 0x002fc80008410000 */
[----:B------:R1:W3:Y:S03]  /*b5e0*/  MUFU.TANH R197, R0 ;  /* 0x0000000000c57308 */ /* 0x0002e60000002400 */
[----:B------:R-:W-:Y:S01]  /*b5f0*/  HMMA.16816.F32 R44, R16, R46, R68 ;  /* 0x0000002e102c723c */ /* 0x000fe20000001844 */
[----:B-1----:R-:W-:-:S04]  /*b600*/  FMUL.FTZ R0, R28, UR4 ;  /* 0x000000041c007c20 */ /* 0x002fc80008410000 */
[----:B------:R1:W3:Y:S01]  /*b610*/  MUFU.TANH R199, R0 ;  /* 0x0000000000c77308 */ /* 0x0002e20000002400 */
[----:B------:R-:W-:Y:S02]  /*b620*/  IMAD.SHL.U32 R24, R236, 0x2, RZ ;  /* 0x00000002ec187824 */ /* 0x000fe400078e00ff */
[----:B-1----:R-:W-:-:S05]  /*b630*/  FMUL.FTZ R0, R29, UR4 ;  /* 0x000000041d007c20 */ /* 0x002fca0008410000 */
[----:B------:R1:W-:Y:S02]  /*b640*/  MUFU.TANH R212, R0 ;  /* 0x0000000000d47308 */ /* 0x0003e40000002400 */
[----:B-1----:R-:W-:-:S06]  /*b650*/  FMUL.FTZ R0, R30, UR4 ;  /* 0x000000041e007c20 */ /* 0x002fcc0008410000 */
[----:B------:R1:W3:Y:S01]  /*b660*/  MUFU.TANH R203, R0 ;  /* 0x0000000000cb7308 */ /* 0x0002e20000002400 */
[----:B-----5:R-:W-:Y:S01]  /*b670*/  HMMA.16816.F32 R64, R16, R32, R76 ;  /* 0x000000201040723c */ /* 0x020fe2000000184c */
[----:B-1----:R-:W-:-:S06]  /*b680*/  FMUL.FTZ R0, R31, UR4 ;  /* 0x000000041f007c20 */ /* 0x002fcc0008410000 */
[----:B------:R1:W5:Y:S01]  /*b690*/  MUFU.TANH R205, R0 ;  /* 0x0000000000cd7308 */ /* 0x0003620000002400 */
[----:B------:R-:W-:Y:S01]  /*b6a0*/  HMMA.16816.F32 R28, R8, R56, R20 ;  /* 0x00000038081c723c */ /* 0x000fe20000001814 */
[----:B------:R-:W-:Y:S01]  /*b6b0*/  FMUL.FTZ R20, R42, UR4 ;  /* 0x000000042a147c20 */ /* 0x000fe20008410000 */
[----:B-1----:R-:W-:-:S05]  /*b6c0*/  FMUL.FTZ R0, R40, UR4 ;  /* 0x0000000428007c20 */ /* 0x002fca0008410000 */
[----:B------:R1:W5:Y:S01]  /*b6d0*/  MUFU.TANH R210, R0 ;  /* 0x0000000000d27308 */ /* 0x0003620000002400 */
[----:B------:R-:W-:Y:S01]  /*b6e0*/  HMMA.16816.F32 R68, R16, R34, R80 ;  /* 0x000000221044723c */ /* 0x000fe20000001850 */
[----:B------:R-:W4:Y:S06]  /*b6f0*/  LDSM.16.M88.4 R32, [R6+0x8000] ;  /* 0x008000000620783b */ /* 0x000f2c0000000200 */
[----:B------:R2:W5:Y:S01]  /*b700*/  MUFU.TANH R202, R20 ;  /* 0x0000001400ca7308 */ /* 0x0005620000002400 */
[----:B-1----:R-:W-:Y:S01]  /*b710*/  LOP3.LUT R0, R24, 0x6, RZ, 0xc0, !PT ;  /* 0x0000000618007812 */ /* 0x002fe200078ec0ff */
[----:B------:R-:W-:-:S03]  /*b720*/  FMUL.FTZ R24, R41, UR4 ;  /* 0x0000000429187c20 */ /* 0x000fc60008410000 */
[----:B------:R-:W-:-:S03]  /*b730*/  PRMT R0, R0, 0x6540, R248 ;  /* 0x0000654000007816 */ /* 0x000fc600000000f8 */
[----:B------:R1:W5:Y:S01]  /*b740*/  MUFU.TANH R211, R24 ;  /* 0x0000001800d37308 */ /* 0x0003620000002400 */
[----:B--2---:R-:W-:Y:S01]  /*b750*/  HMMA.16816.F32 R20, R12, R50, R44 ;  /* 0x000000320c14723c */ /* 0x004fe2000000182c */
[----:B------:R-:W2:Y:S01]  /*b760*/  LDSM.16.M88.4 R44, [R7+0x7000] ;  /* 0x00700000072c783b */ /* 0x000ea20000000200 */
[C---:B------:R-:W-:Y:S02]  /*b770*/  VIADD R25, R0.reuse, 0xfffffe01 ;  /* 0xfffffe0100197836 */ /* 0x040fe40000000000 */
[----:B------:R-:W-:Y:S01]  /*b780*/  FMUL.FTZ R26, R43, UR4 ;  /* 0x000000042b1a7c20 */ /* 0x000fe20008410000 */
[----:B------:R-:W3:Y:S01]  /*b790*/  LDSM.16.M88.4 R48, [R2+0x7800] ;  /* 0x007800000230783b */ /* 0x000ee20000000200 */
[----:B-1----:R-:W-:Y:S01]  /*b7a0*/  VIADD R24, R0, 0xfffffe00 ;  /* 0xfffffe0000187836 */ /* 0x002fe20000000000 */
[-C--:B------:R-:W-:Y:S02]  /*b7b0*/  ISETP.GE.AND P2, PT, R25, R4.reuse, PT ;  /* 0x000000041900720c */ /* 0x080fe40003f46270 */
[----:B------:R-:W1:Y:S02]  /*b7c0*/  LDSM.16.M88.4 R40, [R6+0x8800] ;  /* 0x008800000628783b */ /* 0x000e640000000200 */
[----:B------:R-:W-:-:S02]  /*b7d0*/  ISETP.GE.AND P6, PT, R24, R4, PT ;  /* 0x000000041800720c */ /* 0x000fc40003fc6270 */
[-C--:B------:R-:W-:Y:S01]  /*b7e0*/  ISETP.GE.AND P3, PT, R24, R5.reuse, PT ;  /* 0x000000051800720c */ /* 0x080fe20003f66270 */
[----:B------:R-:W-:Y:S01]  /*b7f0*/  VIADD R24, R0, 0xfffffe08 ;  /* 0xfffffe0800187836 */ /* 0x000fe20000000000 */
[----:B------:R-:W-:Y:S02]  /*b800*/  FSEL R95, R241, -INF , !P6 ;  /* 0xff800000f15f7808 */ /* 0x000fe40007000000 */
[-C--:B------:R-:W-:Y:S02]  /*b810*/  ISETP.GE.AND P1, PT, R25, R5.reuse, PT ;  /* 0x000000051900720c */ /* 0x080fe40003f26270 */
[C---:B------:R-:W-:Y:S02]  /*b820*/  ISETP.GE.AND P5, PT, R24.reuse, R4, PT ;  /* 0x000000041800720c */ /* 0x040fe40003fa6270 */
[----:B------:R-:W-:Y:S01]  /*b830*/  ISETP.GE.AND P6, PT, R24, R5, PT ;  /* 0x000000051800720c */ /* 0x000fe20003fc6270 */
[----:B------:R-:W-:Y:S02]  /*b840*/  VIADD R24, R0, 0xfffffe09 ;  /* 0xfffffe0900187836 */ /* 0x000fe40000000000 */
[----:B------:R-:W-:Y:S01]  /*b850*/  FMUL.FTZ R25, R28, UR4 ;  /* 0x000000041c197c20 */ /* 0x000fe20008410000 */
[----:B------:R-:W-:Y:S01]  /*b860*/  FSEL R93, R206, -INF , !P3 ;  /* 0xff800000ce5d7808 */ /* 0x000fe20005800000 */
[----:B------:R-:W5:Y:S01]  /*b870*/  MUFU.TANH R204, R26 ;  /* 0x0000001a00cc7308 */ /* 0x000f620000002400 */
[----:B------:R-:W-:-:S02]  /*b880*/  FSEL R90, R242, -INF , !P2 ;  /* 0xff800000f25a7808 */ /* 0x000fc40005000000 */
[C---:B------:R-:W-:Y:S02]  /*b890*/  ISETP.GE.AND P3, PT, R24.reuse, R4, PT ;  /* 0x000000041800720c */ /* 0x040fe40003f66270 */
[----:B------:R-:W-:-:S03]  /*b8a0*/  ISETP.GE.AND P2, PT, R24, R5, PT ;  /* 0x000000051800720c */ /* 0x000fc60003f46270 */
[----:B------:R4:W5:Y:S02]  /*b8b0*/  MUFU.TANH R206, R25 ;  /* 0x0000001900ce7308 */ /* 0x0009640000002400 */
[----:B----4-:R-:W-:Y:S01]  /*b8c0*/  HMMA.16816.F32 R24, R8, R58, R20 ;  /* 0x0000003a0818723c */ /* 0x010fe20000001814 */
[----:B------:R-:W-:-:S07]  /*b8d0*/  VIADD R28, R0, 0xfffffe10 ;  /* 0xfffffe10001c7836 */ /* 0x000fce0000000000 */
[----:B------:R-:W-:Y:S01]  /*b8e0*/  HMMA.16816.F32 R80, R16, R34, R84 ;  /* 0x000000221050723c */ /* 0x000fe20000001854 */
[----:B------:R-:W-:-:S07]  /*b8f0*/  FSEL R88, R209, -INF , !P1 ;  /* 0xff800000d1587808 */ /* 0x000fce0004800000 */
[----:B------:R-:W-:Y:S01]  /*b900*/  HMMA.16816.F32 R72, R16, R52, R96 ;  /* 0x000000341048723c */ /* 0x000fe20000001860 */
[----:B------:R-:W-:-:S07]  /*b910*/  FSEL R94, R208, -INF , !P5 ;  /* 0xff800000d05e7808 */ /* 0x000fce0006800000 */
[----:B------:R-:W-:Y:S01]  /*b920*/  HMMA.16816.F32 R76, R16, R54, R104 ;  /* 0x00000036104c723c */ /* 0x000fe20000001868 */
[----:B------:R-:W-:Y:S01]  /*b930*/  FSEL R92, R201, -INF , !P6 ;  /* 0xff800000c95c7808 */ /* 0x000fe20007000000 */
[----:B------:R-:W-:Y:S01]  /*b940*/  LDSM.16.M88.4 R52, [R7+0x7800] ;  /* 0x007800000734783b */ /* 0x000fe20000000200 */
[----:B------:R-:W-:Y:S02]  /*b950*/  FSEL R89, R240, -INF , !P3 ;  /* 0xff800000f0597808 */ /* 0x000fe40005800000 */
[----:B------:R-:W-:Y:S01]  /*b960*/  FSEL R91, R207, -INF , !P2 ;  /* 0xff800000cf5b7808 */ /* 0x000fe20005000000 */
[----:B------:R-:W-:Y:S01]  /*b970*/  FMUL.FTZ R29, R29, UR4 ;  /* 0x000000041d1d7c20 */ /* 0x000fe20008410000 */
[----:B------:R-:W-:Y:S01]  /*b980*/  LDSM.16.M88.4 R56, [R2+0x8000] ;  /* 0x008000000238783b */ /* 0x000fe20000000200 */
[----:B------:R-:W-:Y:S08]  /*b990*/  HMMA.16816.F32 R20, R12, R60, R64 ;  /* 0x0000003c0c14723c */ /* 0x000ff00000001840 */
[----:B------:R-:W-:Y:S01]  /*b9a0*/  HMMA.16816.F32 R64, R16, R32, R108 ;  /* 0x000000201040723c */ /* 0x000fe2000000186c */
[----:B------:R-:W-:-:S02]  /*b9b0*/  ISETP.GE.AND P1, PT, R28, R4, PT ;  /* 0x000000041c00720c */ /* 0x000fc40003f26270 */
[----:B------:R-:W-:-:S09]  /*b9c0*/  ISETP.GE.AND P5, PT, R28, R5, PT ;  /* 0x000000051c00720c */ /* 0x000fd20003fa6270 */
[----:B--2---:R-:W-:Y:S08]  /*b9d0*/  HMMA.16816.F32 R32, R8, R44, R20 ;  /* 0x0000002c0820723c */ /* 0x004ff00000001814 */
[----:B------:R-:W-:Y:S01]  /*b9e0*/  HMMA.16816.F32 R20, R12, R62, R68 ;  /* 0x0000003e0c14723c */ /* 0x000fe20000001844 */
[----:B------:R-:W-:Y:S02]  /*b9f0*/  VIADD R28, R0, 0xfffffe11 ;  /* 0xfffffe11001c7836 */ /* 0x000fe40000000000 */
[----:B------:R-:W-:Y:S01]  /*ba00*/  FMUL.FTZ R24, R24, UR4 ;  /* 0x0000000418187c20 */ /* 0x000fe20008410000 */
[----:B------:R-:W-:-:S02]  /*ba10*/  FMUL.FTZ R25, R25, UR4 ;  /* 0x0000000419197c20 */ /* 0x000fc40008410000 */
[CC--:B------:R-:W-:Y:S02]  /*ba20*/  ISETP.GE.AND P6, PT, R28.reuse, R4.reuse, PT ;  /* 0x000000041c00720c */ /* 0x0c0fe40003fc6270 */
[-C--:B------:R-:W-:Y:S01]  /*ba30*/  ISETP.GE.AND P3, PT, R28, R5.reuse, PT ;  /* 0x000000051c00720c */ /* 0x080fe20003f66270 */
[----:B------:R-:W-:Y:S01]  /*ba40*/  VIADD R28, R0, 0xfffffe18 ;  /* 0xfffffe18001c7836 */ /* 0x000fe20000000000 */
[----:B------:R-:W-:Y:S01]  /*ba50*/  FSEL R99, R238, -INF , !P1 ;  /* 0xff800000ee637808 */ /* 0x000fe20004800000 */
[----:B------:R2:W-:Y:S01]  /*ba60*/  MUFU.TANH R201, R24 ;  /* 0x0000001800c97308 */ /* 0x0005e20000002400 */
[----:B------:R-:W-:Y:S02]  /*ba70*/  FSEL R105, R200, -INF , !P5 ;  /* 0xff800000c8697808 */ /* 0x000fe40006800000 */
[C---:B------:R-:W-:Y:S02]  /*ba80*/  ISETP.GE.AND P2, PT, R28.reuse, R4, PT ;  /* 0x000000041c00720c */ /* 0x040fe40003f46270 */
[----:B------:R-:W-:Y:S01]  /*ba90*/  ISETP.GE.AND P1, PT, R28, R5, PT ;  /* 0x000000051c00720c */ /* 0x000fe20003f26270 */
[----:B------:R-:W-:-:S02]  /*baa0*/  VIADD R28, R0, 0xfffffe19 ;  /* 0xfffffe19001c7836 */ /* 0x000fc40000000000 */
[----:B------:R4:W-:Y:S01]  /*bab0*/  MUFU.TANH R200, R25 ;  /* 0x0000001900c87308 */ /* 0x0009e20000002400 */
[----:B------:R-:W-:Y:S01]  /*bac0*/  HMMA.16816.F32 R20, R8, R46, R20 ;  /* 0x0000002e0814723c */ /* 0x000fe20000001814 */
[----:B------:R-:W-:Y:S01]  /*bad0*/  FSEL R98, R239, -INF , !P6 ;  /* 0xff800000ef627808 */ /* 0x000fe20007000000 */
[----:B------:R-:W-:Y:S01]  /*bae0*/  FMUL.FTZ R26, R26, UR4 ;  /* 0x000000041a1a7c20 */ /* 0x000fe20008410000 */
[-C--:B------:R-:W-:Y:S01]  /*baf0*/  ISETP.GE.AND P5, PT, R28, R4.reuse, PT ;  /* 0x000000041c00720c */ /* 0x080fe20003fa6270 */
[----:B------:R-:W-:Y:S01]  /*bb00*/  FMUL.FTZ R27, R27, UR4 ;  /* 0x000000041b1b7c20 */ /* 0x000fe20008410000 */
[----:B--2---:R-:W-:Y:S01]  /*bb10*/  VIADD R24, R0, 0xfffffe20 ;  /* 0xfffffe2000187836 */ /* 0x004fe20000000000 */
[----:B------:R-:W-:Y:S01]  /*bb20*/  ISETP.GE.AND P6, PT, R28, R5, PT ;  /* 0x000000051c00720c */ /* 0x000fe20003fc6270 */
[----:B------:R2:W-:Y:S01]  /*bb30*/  MUFU.TANH R209, R29 ;  /* 0x0000001d00d17308 */ /* 0x0005e20000002400 */
[----:B------:R-:W-:Y:S01]  /*bb40*/  FSEL R104, R233, -INF , !P3 ;  /* 0xff800000e9687808 */ /* 0x000fe20005800000 */
[----:B----4-:R-:W-:Y:S01]  /*bb50*/  VIADD R25, R0, 0xfffffe21 ;  /* 0xfffffe2100197836 */ /* 0x010fe20000000000 */
[----:B------:R-:W-:Y:S01]  /*bb60*/  FSEL R97, R194, -INF , !P2 ;  /* 0xff800000c2617808 */ /* 0x000fe20005000000 */
[----:B------:R-:W-:Y:S01]  /*bb70*/  VIADD R28, R0, 0xfffffe29 ;  /* 0xfffffe29001c7836 */ /* 0x000fe20000000000 */
[----:B------:R-:W-:Y:S01]  /*bb80*/  FSEL R106, R231, -INF , !P1 ;  /* 0xff800000e76a7808 */ /* 0x000fe20004800000 */
[----:B------:R-:W4:Y:S01]  /*bb90*/  LDSM.16.M88.4 R44, [R6+0x9000] ;  /* 0x00900000062c783b */ /* 0x000f220000000200 */
[----:B------:R-:W-:-:S02]  /*bba0*/  ISETP.GE.AND P3, PT, R24, R4, PT ;  /* 0x000000041800720c */ /* 0x000fc40003f66270 */
[----:B------:R-:W-:Y:S01]  /*bbb0*/  ISETP.GE.AND P2, PT, R24, R5, PT ;  /* 0x000000051800720c */ /* 0x000fe20003f46270 */
[----:B------:R-:W-:Y:S01]  /*bbc0*/  VIADD R24, R0, 0xfffffe28 ;  /* 0xfffffe2800187836 */ /* 0x000fe20000000000 */
[----:B------:R-:W-:Y:S01]  /*bbd0*/  ISETP.GE.AND P1, PT, R25, R4, PT ;  /* 0x000000041900720c */ /* 0x000fe20003f26270 */
[----:B--2---:R-:W-:Y:S01]  /*bbe0*/  FMUL.FTZ R29, R32, UR4 ;  /* 0x00000004201d7c20 */ /* 0x004fe20008410000 */
[----:B------:R-:W-:Y:S02]  /*bbf0*/  FSEL R110, R185, -INF , !P3 ;  /* 0xff800000b96e7808 */ /* 0x000fe40005800000 */
[----:B------:R-:W-:Y:S01]  /*bc00*/  FSEL R119, R184, -INF , !P2 ;  /* 0xff800000b8777808 */ /* 0x000fe20005000000 */
[----:B------:R2:W-:Y:S01]  /*bc10*/  MUFU.TANH R185, R29 ;  /* 0x0000001d00b97308 */ /* 0x0005e20000002400 */
[----:B------:R-:W-:Y:S02]  /*bc20*/  FSEL R111, R230, -INF , !P1 ;  /* 0xff800000e66f7808 */ /* 0x000fe40004800000 */
[----:B------:R-:W-:-:S02]  /*bc30*/  FSEL R87, R235, -INF , !P5 ;  /* 0xff800000eb577808 */ /* 0x000fc40006800000 */
[----:B------:R-:W-:Y:S02]  /*bc40*/  FSEL R108, R193, -INF , !P6 ;  /* 0xff800000c16c7808 */ /* 0x000fe40007000000 */
[CC--:B------:R-:W-:Y:S01]  /*bc50*/  ISETP.GE.AND P2, PT, R28.reuse, R4.reuse, PT ;  /* 0x000000041c00720c */ /* 0x0c0fe20003f46270 */
[----:B------:R-:W-:Y:S01]  /*bc60*/  MUFU.TANH R194, R26 ;  /* 0x0000001a00c27308 */ /* 0x000fe20000002400 */
[-C--:B------:R-:W-:Y:S01]  /*bc70*/  ISETP.GE.AND P1, PT, R28, R5.reuse, PT ;  /* 0x000000051c00720c */ /* 0x080fe20003f26270 */
[----:B------:R-:W-:Y:S01]  /*bc80*/  VIADD R28, R0, 0xfffffe31 ;  /* 0xfffffe31001c7836 */ /* 0x000fe20000000000 */
[-C--:B------:R-:W-:Y:S02]  /*bc90*/  ISETP.GE.AND P5, PT, R25, R5.reuse, PT ;  /* 0x000000051900720c */ /* 0x080fe40003fa6270 */
[C---:B------:R-:W-:Y:S02]  /*bca0*/  ISETP.GE.AND P6, PT, R24.reuse, R4, PT ;  /* 0x000000041800720c */ /* 0x040fe40003fc6270 */
[----:B------:R-:W-:Y:S01]  /*bcb0*/  ISETP.GE.AND P3, PT, R24, R5, PT ;  /* 0x000000051800720c */ /* 0x000fe20003f66270 */
[----:B------:R3:W-:Y:S01]  /*bcc0*/  MUFU.TANH R193, R27 ;  /* 0x0000001b00c17308 */ /* 0x0007e20000002400 */
[----:B--2---:R-:W-:Y:S01]  /*bcd0*/  VIADD R29, R0, 0xfffffe30 ;  /* 0xfffffe30001d7836 */ /* 0x004fe20000000000 */
[----:B------:R-:W-:-:S02]  /*bce0*/  FSEL R118, R229, -INF , !P5 ;  /* 0xff800000e5767808 */ /* 0x000fc40006800000 */
[----:B------:R-:W-:Y:S02]  /*bcf0*/  FSEL R117, R39, -INF , !P3 ;  /* 0xff80000027757808 */ /* 0x000fe40005800000 */
[----:B------:R-:W-:Y:S01]  /*bd00*/  FSEL R116, R227, -INF , !P2 ;  /* 0xff800000e3747808 */ /* 0x000fe20005000000 */
[----:B------:R-:W-:Y:S01]  /*bd10*/  FMUL.FTZ R30, R30, UR4 ;  /* 0x000000041e1e7c20 */ /* 0x000fe20008410000 */
[-C--:B------:R-:W-:Y:S01]  /*bd20*/  ISETP.GE.AND P5, PT, R29, R4.reuse, PT ;  /* 0x000000041d00720c */ /* 0x080fe20003fa6270 */
[----:B------:R-:W-:Y:S01]  /*bd30*/  FMUL.FTZ R20, R20, UR4 ;  /* 0x0000000414147c20 */ /* 0x000fe20008410000 */
[C---:B------:R-:W-:Y:S02]  /*bd40*/  ISETP.GE.AND P3, PT, R28.reuse, R4, PT ;  /* 0x000000041c00720c */ /* 0x040fe40003f66270 */
[----:B------:R-:W-:Y:S01]  /*bd50*/  ISETP.GE.AND P2, PT, R28, R5, PT ;  /* 0x000000051c00720c */ /* 0x000fe20003f46270 */
[----:B---3--:R-:W-:Y:S01]  /*bd60*/  HMMA.16816.F32 R24, R12, R48, R72 ;  /* 0x000000300c18723c */ /* 0x008fe20000001848 */
[----:B------:R-:W-:Y:S01]  /*bd70*/  VIADD R28, R0, 0xfffffe38 ;  /* 0xfffffe38001c7836 */ /* 0x000fe20000000000 */
[----:B------:R2:W-:Y:S01]  /*bd80*/  MUFU.TANH R208, R30 ;  /* 0x0000001e00d07308 */ /* 0x0005e20000002400 */
[----:B------:R-:W-:-:S05]  /*bd90*/  FSEL R109, R228, -INF , !P6 ;  /* 0xff800000e46d7808 */ /* 0x000fca0007000000 */
[C---:B-1----:R-:W-:Y:S01]  /*bda0*/  HMMA.16816.F32 R60, R16.reuse, R40, R112 ;  /* 0x00000028103c723c */ /* 0x042fe20000001870 */
[----:B------:R-:W-:Y:S02]  /*bdb0*/  FSEL R115, R38, -INF , !P5 ;  /* 0xff80000026737808 */ /* 0x000fe40006800000 */
[----:B------:R-:W-:Y:S01]  /*bdc0*/  FSEL R112, R173, -INF , !P1 ;  /* 0xff800000ad707808 */ /* 0x000fe20004800000 */
[----:B------:R1:W-:Y:S01]  /*bdd0*/  MUFU.TANH R38, R20 ;  /* 0x0000001400267308 */ /* 0x0003e20000002400 */
[C---:B------:R-:W-:Y:S02]  /*bde0*/  ISETP.GE.AND P1, PT, R28.reuse, R4, PT ;  /* 0x000000041c00720c */ /* 0x040fe40003f26270 */
[-C--:B------:R-:W-:Y:S01]  /*bdf0*/  ISETP.GE.AND P5, PT, R28, R5.reuse, PT ;  /* 0x000000051c00720c */ /* 0x080fe20003fa6270 */
[----:B------:R-:W-:Y:S01]  /*be00*/  VIADD R28, R0, 0xfffffe39 ;  /* 0xfffffe39001c7836 */ /* 0x000fe20000000000 */
[----:B------:R-:W-:Y:S01]  /*be10*/  ISETP.GE.AND P6, PT, R29, R5, PT ;  /* 0x000000051d00720c */ /* 0x000fe20003fc6270 */
[----:B--2---:R-:W-:Y:S01]  /*be20*/  FMUL.FTZ R30, R33, UR4 ;  /* 0x00000004211e7c20 */ /* 0x004fe20008410000 */
[----:B------:R-:W-:Y:S01]  /*be30*/  HMMA.16816.F32 R68, R16, R42, R120 ;  /* 0x0000002a1044723c */ /* 0x000fe20000001878 */
[----:B------:R-:W-:Y:S01]  /*be40*/  FSEL R123, R169, -INF , !P2 ;  /* 0xff800000a97b7808 */ /* 0x000fe20005000000 */
[----:B------:R-:W-:Y:S01]  /*be50*/  FMUL.FTZ R31, R31, UR4 ;  /* 0x000000041f1f7c20 */ /* 0x000fe20008410000 */
[----:B------:R2:W-:Y:S01]  /*be60*/  MUFU.TANH R184, R30 ;  /* 0x0000001e00b87308 */ /* 0x0005e20000002400 */
[----:B------:R-:W-:Y:S01]  /*be70*/  FSEL R114, R224, -INF , !P1 ;  /* 0xff800000e0727808 */ /* 0x000fe20004800000 */
[----:B-1----:R-:W-:-:S02]  /*be80*/  VIADD R20, R0, 0xfffffe40 ;  /* 0xfffffe4000147836 */ /* 0x002fc40000000000 */
[----:B------:R-:W-:Y:S01]  /*be90*/  FMUL.FTZ R29, R35, UR4 ;  /* 0x00000004231d7c20 */ /* 0x000fe20008410000 */
[----:B------:R-:W-:Y:S01]  /*bea0*/  FSEL R168, R168, -INF , !P6 ;  /* 0xff800000a8a87808 */ /* 0x000fe20007000000 */
[----:B------:R-:W-:Y:S01]  /*beb0*/  FMUL.FTZ R21, R21, UR4 ;  /* 0x0000000415157c20 */ /* 0x000fe20008410000 */
[-C--:B------:R-:W-:Y:S01]  /*bec0*/  ISETP.GE.AND P6, PT, R28, R4.reuse, PT ;  /* 0x000000041c00720c */ /* 0x080fe20003fc6270 */
[----:B------:R-:W-:Y:S01]  /*bed0*/  FMUL.FTZ R22, R22, UR4 ;  /* 0x0000000416167c20 */ /* 0x000fe20008410000 */
[C---:B------:R-:W-:Y:S01]  /*bee0*/  ISETP.GE.AND P2, PT, R20.reuse, R4, PT ;  /* 0x000000041400720c */ /* 0x040fe20003f46270 */
[----:B----4-:R-:W-:Y:S01]  /*bef0*/  HMMA.16816.F32 R72, R16, R44, R124 ;  /* 0x0000002c1048723c */ /* 0x010fe2000000187c */
[-C--:B------:R-:W-:Y:S01]  /*bf00*/  ISETP.GE.AND P1, PT, R20, R5.reuse, PT ;  /* 0x000000051400720c */ /* 0x080fe20003f26270 */
[----:B------:R-:W-:Y:S01]  /*bf10*/  VIADD R20, R0, 0xfffffe41 ;  /* 0xfffffe4100147836 */ /* 0x000fe20000000000 */
[----:B------:R-:W-:Y:S01]  /*bf20*/  LDSM.16.M88.4 R40, [R2+0x8800] ;  /* 0x008800000228783b */ /* 0x000fe20000000200 */
[----:B--2---:R-:W-:Y:S01]  /*bf30*/  FMUL.FTZ R30, R34, UR4 ;  /* 0x00000004221e7c20 */ /* 0x004fe20008410000 */
[----:B------:R-:W-:Y:S01]  /*bf40*/  FSEL R120, R226, -INF , !P3 ;  /* 0xff800000e2787808 */ /* 0x000fe20005800000 */
[----:B------:R-:W1:Y:S01]  /*bf50*/  MUFU.TANH R207, R31 ;  /* 0x0000001f00cf7308 */ /* 0x000e620000002400 */
[----:B------:R-:W-:-:S02]  /*bf60*/  ISETP.GE.AND P3, PT, R28, R5, PT ;  /* 0x000000051c00720c */ /* 0x000fc40003f66270 */
[----:B------:R-:W-:Y:S02]  /*bf70*/  FSEL R122, R37, -INF , !P5 ;  /* 0xff800000257a7808 */ /* 0x000fe40006800000 */
[----:B------:R-:W-:-:S03]  /*bf80*/  FSEL R113, R225, -INF , !P6 ;  /* 0xff800000e1717808 */ /* 0x000fc60007000000 */
[----:B------:R-:W2:Y:S01]  /*bf90*/  MUFU.TANH R39, R30 ;  /* 0x0000001e00277308 */ /* 0x000ea20000002400 */
[C---:B------:R-:W-:Y:S02]  /*bfa0*/  ISETP.GE.AND P5, PT, R20.reuse, R4, PT ;  /* 0x000000041400720c */ /* 0x040fe40003fa6270 */
[----:B------:R-:W-:-:S05]  /*bfb0*/  ISETP.GE.AND P6, PT, R20, R5, PT ;  /* 0x000000051400720c */ /* 0x000fca0003fc6270 */
[----:B------:R3:W4:Y:S08]  /*bfc0*/  MUFU.TANH R173, R29 ;  /* 0x0000001d00ad7308 */ /* 0x0007300000002400 */
[----:B------:R-:W-:Y:S08]  /*bfd0*/  MUFU.TANH R169, R21 ;  /* 0x0000001500a97308 */ /* 0x000ff00000002400 */
[----:B------:R5:W-:Y:S01]  /*bfe0*/  MUFU.TANH R37, R22 ;  /* 0x0000001600257308 */ /* 0x000be20000002400 */
[----:B---3--:R-:W-:Y:S01]  /*bff0*/  HMMA.16816.F32 R28, R8, R52, R24 ;  /* 0x00000034081c723c */ /* 0x008fe20000001818 */
[----:B------:R-:W-:-:S07]  /*c000*/  FMUL.FTZ R25, R23, UR4 ;  /* 0x0000000417197c20 */ /* 0x000fce0008410000 */
[C---:B-----5:R-:W-:Y:S01]  /*c010*/  HMMA.16816.F32 R20, R12.reuse, R50, R76 ;  /* 0x000000320c14723c */ /* 0x060fe2000000184c */
[----:B------:R-:W3:Y:S01]  /*c020*/  LDSM.16.M88.4 R48, [R7+0x8000] ;  /* 0x008000000730783b */ /* 0x000ee20000000200 */
[----:B------:R-:W-:Y:S01]  /*c030*/  VIADD R24, R0, 0xfffffe48 ;  /* 0xfffffe4800187836 */ /* 0x000fe20000000000 */
[----:B------:R-:W-:Y:S01]  /*c040*/  FSEL R121, R103, -INF , !P3 ;  /* 0xff80000067797808 */ /* 0x000fe20005800000 */
[----:B------:R5:W4:Y:S01]  /*c050*/  MUFU.TANH R107, R25 ;  /* 0x00000019006b7308 */ /* 0x000b220000002400 */
[----:B------:R-:W-:Y:S02]  /*c060*/  FSEL R124, R102, -INF , !P2 ;  /* 0xff800000667c7808 */ /* 0x000fe40005000000 */
[C---:B------:R-:W-:Y:S02]  /*c070*/  ISETP.GE.AND P3, PT, R24.reuse, R4, PT ;  /* 0x000000041800720c */ /* 0x040fe40003f66270 */
[----:B------:R-:W-:Y:S02]  /*c080*/  ISETP.GE.AND P2, PT, R24, R5, PT ;  /* 0x000000051800720c */ /* 0x000fe40003f46270 */
[----:B------:R-:W-:Y:S01]  /*c090*/  FMUL.FTZ R33, R28, UR4 ;  /* 0x000000041c217c20 */ /* 0x000fe20008410000 */
[C---:B------:R-:W-:Y:S01]  /*c0a0*/  VIADD R28, R0.reuse, 0xfffffe50 ;  /* 0xfffffe50001c7836 */ /* 0x040fe20000000000 */
[----:B-----5:R-:W-:Y:S01]  /*c0b0*/  HMMA.16816.F32 R24, R12, R56, R64 ;  /* 0x000000380c18723c */ /* 0x020fe20000001840 */
[----:B------:R-:W-:-:S02]  /*c0c0*/  VIADD R32, R0, 0xfffffe49 ;  /* 0xfffffe4900207836 */ /* 0x000fc40000000000 */
[----:B------:R-:W-:Y:S01]  /*c0d0*/  FMUL.FTZ R29, R29, UR4 ;  /* 0x000000041d1d7c20 */ /* 0x000fe20008410000 */
[----:B------:R-:W-:Y:S02]  /*c0e0*/  FSEL R172, R172, -INF , !P6 ;  /* 0xff800000acac7808 */ /* 0x000fe40007000000 */
[----:B------:R-:W-:Y:S01]  /*c0f0*/  FSEL R127, R221, -INF , !P3 ;  /* 0xff800000dd7f7808 */ /* 0x000fe20005800000 */
[----:B------:R5:W-:Y:S01]  /*c100*/  MUFU.TANH R103, R29 ;  /* 0x0000001d00677308 */ /* 0x000be20000002400 */
[----:B------:R-:W-:Y:S02]  /*c110*/  FSEL R171, R171, -INF , !P1 ;  /* 0xff800000abab7808 */ /* 0x000fe40004800000 */
[----:B------:R-:W-:Y:S02]  /*c120*/  FSEL R125, R223, -INF , !P5 ;  /* 0xff800000df7d7808 */ /* 0x000fe40006800000 */
[CC--:B------:R-:W-:Y:S02]  /*c130*/  ISETP.GE.AND P6, PT, R28.reuse, R4.reuse, PT ;  /* 0x000000041c00720c */ /* 0x0c0fe40003fc6270 */
[----:B------:R-:W-:Y:S01]  /*c140*/  ISETP.GE.AND P3, PT, R28, R5, PT ;  /* 0x000000051c00720c */ /* 0x000fe20003f66270 */
[----:B------:R-:W-:Y:S01]  /*c150*/  VIADD R28, R0, 0xfffffe51 ;  /* 0xfffffe51001c7836 */ /* 0x000fe20000000000 */
[----:B------:R-:W-:-:S02]  /*c160*/  ISETP.GE.AND P1, PT, R32, R4, PT ;  /* 0x000000042000720c */ /* 0x000fc40003f26270 */
[----:B------:R-:W-:Y:S01]  /*c170*/  ISETP.GE.AND P5, PT, R32, R5, PT ;  /* 0x000000052000720c */ /* 0x000fe20003fa6270 */
[----:B------:R3:W4:Y:S01]  /*c180*/  MUFU.TANH R102, R33 ;  /* 0x0000002100667308 */ /* 0x0007220000002400 */
[----:B------:R-:W-:Y:S01]  /*c190*/  HMMA.16816.F32 R20, R8, R54, R20 ;  /* 0x000000360814723c */ /* 0x000fe20000001814 */
[----:B-----5:R-:W-:Y:S01]  /*c1a0*/  VIADD R29, R0, 0xfffffe58 ;  /* 0xfffffe58001d7836 */ /* 0x020fe20000000000 */
[----:B------:R-:W-:Y:S01]  /*c1b0*/  FSEL R126, R222, -INF , !P1 ;  /* 0xff800000de7e7808 */ /* 0x000fe20004800000 */
[----:B------:R-:W-:-:S05]  /*c1c0*/  FMUL.FTZ R30, R30, UR4 ;  /* 0x000000041e1e7c20 */ /* 0x000fca0008410000 */
[----:B------:R-:W-:Y:S01]  /*c1d0*/  HMMA.16816.F32 R64, R16, R46, R128 ;  /* 0x0000002e1040723c */ /* 0x000fe20000001880 */
[----:B------:R-:W-:Y:S01]  /*c1e0*/  FSEL R128, R220, -INF , !P5 ;  /* 0xff800000dc807808 */ /* 0x000fe20006800000 */
[----:B------:R-:W5:Y:S01]  /*c1f0*/  LDSM.16.M88.4 R44, [R7+0x8800] ;  /* 0x00880000072c783b */ /* 0x000f620000000200 */
[----:B------:R-:W-:Y:S02]  /*c200*/  ISETP.GE.AND P1, PT, R28, R5, PT ;  /* 0x000000051c00720c */ /* 0x000fe40003f26270 */
[----:B------:R-:W-:Y:S01]  /*c210*/  ISETP.GE.AND P5, PT, R29, R4, PT ;  /* 0x000000041d00720c */ /* 0x000fe20003fa6270 */
[----:B------:R-:W-:Y:S02]  /*c220*/  FMUL.FTZ R31, R31, UR4 ;  /* 0x000000041f1f7c20 */ /* 0x000fe40008410000 */
[----:B---3--:R-:W-:Y:S01]  /*c230*/  HMMA.16816.F32 R32, R8, R48, R24 ;  /* 0x000000300820723c */ /* 0x008fe20000001818 */
[----:B------:R-:W-:Y:S01]  /*c240*/  VIADD R24, R0, 0xfffffe60 ;  /* 0xfffffe6000187836 */ /* 0x000fe20000000000 */
[----:B------:R-:W-:Y:S01]  /*c250*/  FSEL R180, R180, -INF , !P1 ;  /* 0xff800000b4b47808 */ /* 0x000fe20004800000 */
[----:B------:R-:W3:Y:S01]  /*c260*/  LDSM.16.M88.4 R52, [R2+0x9000] ;  /* 0x009000000234783b */ /* 0x000ee20000000200 */
[----:B------:R-:W-:-:S02]  /*c270*/  FSEL R130, R217, -INF , !P5 ;  /* 0xff800000d9827808 */ /* 0x000fc40006800000 */
[CC--:B------:R-:W-:Y:S02]  /*c280*/  ISETP.GE.AND P1, PT, R24.reuse, R4.reuse, PT ;  /* 0x000000041800720c */ /* 0x0c0fe40003f26270 */
[-C--:B------:R-:W-:Y:S02]  /*c290*/  ISETP.GE.AND P5, PT, R24, R5.reuse, PT ;  /* 0x000000051800720c */ /* 0x080fe40003fa6270 */
[----:B------:R-:W-:Y:S01]  /*c2a0*/  HMMA.16816.F32 R24, R12, R58, R80 ;  /* 0x0000003a0c18723c */ /* 0x000fe20000001850 */
[----:B------:R-:W-:Y:S01]  /*c2b0*/  FSEL R170, R170, -INF , !P2 ;  /* 0xff800000aaaa7808 */ /* 0x000fe20005000000 */
[----:B------:R-:W-:Y:S01]  /*c2c0*/  FMUL.FTZ R20, R20, UR4 ;  /* 0x0000000414147c20 */ /* 0x000fe20008410000 */
[-C--:B------:R-:W-:Y:S01]  /*c2d0*/  ISETP.GE.AND P2, PT, R28, R4.reuse, PT ;  /* 0x000000041c00720c */ /* 0x080fe20003f46270 */
[----:B------:R-:W-:Y:S01]  /*c2e0*/  VIADD R28, R0, 0xfffffe59 ;  /* 0xfffffe59001c7836 */ /* 0x000fe20000000000 */
[----:B------:R-:W-:Y:S01]  /*c2f0*/  FSEL R129, R219, -INF , !P6 ;  /* 0xff800000db817808 */ /* 0x000fe20007000000 */
[----:B------:R-:W-:Y:S01]  /*c300*/  MUFU.TANH R96, R30 ;  /* 0x0000001e00607308 */ /* 0x000fe20000002400 */
[----:B------:R-:W-:Y:S01]  /*c310*/  FSEL R181, R181, -INF , !P3 ;  /* 0xff800000b5b57808 */ /* 0x000fe20005800000 */
[----:B------:R-:W-:Y:S01]  /*c320*/  FMUL.FTZ R21, R21, UR4 ;  /* 0x0000000415157c20 */ /* 0x000fe20008410000 */
[----:B------:R-:W-:Y:S01]  /*c330*/  FSEL R131, R218, -INF , !P2 ;  /* 0xff800000da837808 */ /* 0x000fe20005000000 */
[----:B------:R-:W-:Y:S01]  /*c340*/  FMUL.FTZ R22, R22, UR4 ;  /* 0x0000000416167c20 */ /* 0x000fe20008410000 */
[-C--:B------:R-:W-:Y:S01]  /*c350*/  ISETP.GE.AND P6, PT, R29, R5.reuse, PT ;  /* 0x000000051d00720c */ /* 0x080fe20003fc6270 */
[----:B------:R1:W2:Y:S01]  /*c360*/  LDSM.16.M88.4 R56, [R6+0x9800] ;  /* 0x009800000638783b */ /* 0x0002a20000000200 */
[C---:B------:R-:W-:Y:S01]  /*c370*/  ISETP.GE.AND P3, PT, R28.reuse, R4, PT ;  /* 0x000000041c00720c */ /* 0x040fe20003f66270 */
[----:B------:R4:W2:Y:S01]  /*c380*/  MUFU.TANH R86, R31 ;  /* 0x0000001f00567308 */ /* 0x0008a20000002400 */
[----:B------:R-:W-:-:S02]  /*c390*/  ISETP.GE.AND P2, PT, R28, R5, PT ;  /* 0x000000051c00720c */ /* 0x000fc40003f46270 */
[----:B------:R-:W-:-:S05]  /*c3a0*/  FSEL R175, R175, -INF , !P6 ;  /* 0xff800000afaf7808 */ /* 0x000fca0007000000 */
[----:B------:R5:W2:Y:S01]  /*c3b0*/  MUFU.TANH R84, R20 ;  /* 0x0000001400547308 */ /* 0x000aa20000002400 */
[----:B------:R-:W-:Y:S01]  /*c3c0*/  FSEL R174, R174, -INF , !P3 ;  /* 0xff800000aeae7808 */ /* 0x000fe20005800000 */
[----:B------:R-:W-:Y:S08]  /*c3d0*/  HMMA.16816.F32 R24, R8, R50, R24 ;  /* 0x000000320818723c */ /* 0x000ff00000001818 */
[----:B----4-:R-:W-:Y:S01]  /*c3e0*/  HMMA.16816.F32 R28, R12, R40, R60 ;  /* 0x000000280c1c723c */ /* 0x010fe2000000183c */
[----:B------:R4:W-:Y:S01]  /*c3f0*/  MUFU.TANH R85, R21 ;  /* 0x0000001500557308 */ /* 0x0009e20000002400 */
[----:B------:R-:W-:Y:S01]  /*c400*/  FSEL R81, R187, -INF , !P2 ;  /* 0xff800000bb517808 */ /* 0x000fe20005000000 */
[----:B------:R-:W2:Y:S01]  /*c410*/  LDSM.16.M88.4 R48, [R7+0x9000] ;  /* 0x009000000730783b */ /* 0x000ea20000000200 */
[----:B-----5:R-:W-:Y:S01]  /*c420*/  VIADD R20, R0, 0xfffffe61 ;  /* 0xfffffe6100147836 */ /* 0x020fe20000000000 */
[----:B------:R-:W-:-:S04]  /*c430*/  FSEL R187, R213, -INF , !P5 ;  /* 0xff800000d5bb7808 */ /* 0x000fc80006800000 */
[CC--:B------:R-:W-:Y:S02]  /*c440*/  ISETP.GE.AND P6, PT, R20.reuse, R4.reuse, PT ;  /* 0x000000041400720c */ /* 0x0c0fe40003fc6270 */
[----:B------:R-:W-:Y:S01]  /*c450*/  ISETP.GE.AND P3, PT, R20, R5, PT ;  /* 0x000000051400720c */ /* 0x000fe20003f66270 */
[C---:B------:R-:W-:Y:S02]  /*c460*/  VIADD R20, R0.reuse, 0xfffffe68 ;  /* 0xfffffe6800147836 */ /* 0x040fe40000000000 */
[----:B----4-:R-:W-:Y:S01]  /*c470*/  VIADD R21, R0, 0xfffffe69 ;  /* 0xfffffe6900157836 */ /* 0x010fe20000000000 */
[----:B------:R-:W-:Y:S01]  /*c480*/  FSEL R83, R215, -INF , !P6 ;  /* 0xff800000d7537808 */ /* 0x000fe20007000000 */
[----:B------:R4:W-:Y:S01]  /*c490*/  MUFU.TANH R80, R22 ;  /* 0x0000001600507308 */ /* 0x0009e20000002400 */
[----:B------:R-:W-:Y:S02]  /*c4a0*/  FSEL R82, R182, -INF , !P1 ;  /* 0xff800000b6527808 */ /* 0x000fe40004800000 */
[----:B------:R-:W-:-:S02]  /*c4b0*/  ISETP.GE.AND P5, PT, R21, R4, PT ;  /* 0x000000041500720c */ /* 0x000fc40003fa6270 */
[-C--:B------:R-:W-:Y:S01]  /*c4c0*/  ISETP.GE.AND P6, PT, R21, R5.reuse, PT ;  /* 0x000000051500720c */ /* 0x080fe20003fc6270 */
[----:B------:R-:W-:Y:S01]  /*c4d0*/  VIADD R21, R0, 0xfffffe71 ;  /* 0xfffffe7100157836 */ /* 0x000fe20000000000 */
[C---:B------:R-:W-:Y:S01]  /*c4e0*/  ISETP.GE.AND P2, PT, R20.reuse, R4, PT ;  /* 0x000000041400720c */ /* 0x040fe20003f46270 */
[----:B------:R-:W-:Y:S01]  /*c4f0*/  HMMA.16816.F32 R40, R12, R42, R68 ;  /* 0x0000002a0c28723c */ /* 0x000fe20000001844 */
[----:B------:R-:W-:Y:S01]  /*c500*/  ISETP.GE.AND P1, PT, R20, R5, PT ;  /* 0x000000051400720c */ /* 0x000fe20003f26270 */
[----:B------:R-:W-:Y:S01]  /*c510*/  VIADD R20, R0, 0xfffffe70 ;  /* 0xfffffe7000147836 */ /* 0x000fe20000000000 */
[----:B------:R-:W-:Y:S02]  /*c520*/  FSEL R182, R216, -INF , !P5 ;  /* 0xff800000d8b67808 */ /* 0x000fe40006800000 */
[----:B------:R-:W-:Y:S01]  /*c530*/  FSEL R186, R186, -INF , !P1 ;  /* 0xff800000baba7808 */ /* 0x000fe20004800000 */
[----:B----4-:R-:W-:Y:S01]  /*c540*/  FMUL.FTZ R22, R32, UR4 ;  /* 0x0000000420167c20 */ /* 0x010fe20008410000 */
[----:B------:R-:W-:-:S02]  /*c550*/  FSEL R189, R189, -INF , !P3 ;  /* 0xff800000bdbd7808 */ /* 0x000fc40005800000 */
[----:B------:R-:W-:Y:S01]  /*c560*/  FSEL R183, R183, -INF , !P2 ;  /* 0xff800000b7b77808 */ /* 0x000fe20005000000 */
[----:B------:R4:W5:Y:S01]  /*c570*/  MUFU.TANH R78, R22 ;  /* 0x00000016004e7308 */ /* 0x0009620000002400 */
[CC--:B------:R-:W-:Y:S02]  /*c580*/  ISETP.GE.AND P1, PT, R21.reuse, R4.reuse, PT ;  /* 0x000000041500720c */ /* 0x0c0fe40003f26270 */
[-C--:B------:R-:W-:Y:S01]  /*c590*/  ISETP.GE.AND P5, PT, R21, R5.reuse, PT ;  /* 0x000000051500720c */ /* 0x080fe20003fa6270 */
[----:B------:R-:W-:Y:S01]  /*c5a0*/  VIADD R21, R0, 0xfffffe79 ;  /* 0xfffffe7900157836 */ /* 0x000fe20000000000 */
[C---:B------:R-:W-:Y:S02]  /*c5b0*/  ISETP.GE.AND P3, PT, R20.reuse, R4, PT ;  /* 0x000000041400720c */ /* 0x040fe40003f66270 */
[----:B------:R-:W-:Y:S01]  /*c5c0*/  ISETP.GE.AND P2, PT, R20, R5, PT ;  /* 0x000000051400720c */ /* 0x000fe20003f46270 */
[----:B------:R-:W-:Y:S01]  /*c5d0*/  VIADD R20, R0, 0xfffffe78 ;  /* 0xfffffe7800147836 */ /* 0x000fe20000000000 */
[----:B------:R-:W-:Y:S01]  /*c5e0*/  HMMA.16816.F32 R28, R8, R44, R28 ;  /* 0x0000002c081c723c */ /* 0x000fe2000000181c */
[----:B------:R-:W-:-:S02]  /*c5f0*/  FSEL R71, R214, -INF , !P1 ;  /* 0xff800000d6477808 */ /* 0x000fc40004800000 */
[----:B------:R-:W-:Y:S01]  /*c600*/  FSEL R196, R196, -INF , !P2 ;  /* 0xff800000c4c47808 */ /* 0x000fe20005000000 */
[----:B----4-:R-:W-:Y:S01]  /*c610*/  FMUL.FTZ R22, R33, UR4 ;  /* 0x0000000421167c20 */ /* 0x010fe20008410000 */
[----:B------:R-:W-:-:S03]  /*c620*/  FSEL R188, R188, -INF , !P6 ;  /* 0xff800000bcbc7808 */ /* 0x000fc60007000000 */
[----:B------:R4:W-:Y:S01]  /*c630*/  MUFU.TANH R77, R22 ;  /* 0x00000016004d7308 */ /* 0x0009e20000002400 */
[----:B------:R-:W-:Y:S02]  /*c640*/  FSEL R190, R190, -INF , !P3 ;  /* 0xff800000bebe7808 */ /* 0x000fe40005800000 */
[CC--:B------:R-:W-:Y:S02]  /*c650*/  ISETP.GE.AND P2, PT, R21.reuse, R4.reuse, PT ;  /* 0x000000041500720c */ /* 0x0c0fe40003f46270 */
[-C--:B------:R-:W-:Y:S01]  /*c660*/  ISETP.GE.AND P1, PT, R21, R5.reuse, PT ;  /* 0x000000051500720c */ /* 0x080fe20003f26270 */
[----:B------:R-:W-:Y:S01]  /*c670*/  FMUL.FTZ R21, R24, UR4 ;  /* 0x0000000418157c20 */ /* 0x000fe20008410000 */
[C---:B------:R-:W-:Y:S02]  /*c680*/  ISETP.GE.AND P6, PT, R20.reuse, R4, PT ;  /* 0x000000041400720c */ /* 0x040fe40003fc6270 */
[----:B------:R-:W-:Y:S01]  /*c690*/  ISETP.GE.AND P3, PT, R20, R5, PT ;  /* 0x000000051400720c */ /* 0x000fe20003f66270 */
[----:B------:R-:W-:Y:S01]  /*c6a0*/  VIADD R20, R0, 0xfffffe80 ;  /* 0xfffffe8000147836 */ /* 0x000fe20000000000 */
[----:B------:R3:W-:Y:S01]  /*c6b0*/  MUFU.TANH R69, R21 ;  /* 0x0000001500457308 */ /* 0x0007e20000002400 */
[----:B----4-:R-:W-:Y:S01]  /*c6c0*/  FMUL.FTZ R22, R34, UR4 ;  /* 0x0000000422167c20 */ /* 0x010fe20008410000 */
[----:B------:R-:W-:-:S06]  /*c6d0*/  FSEL R198, R198, -INF , !P5 ;  /* 0xff800000c6c67808 */ /* 0x000fcc0006800000 */
[----:B------:R4:W-:Y:S01]  /*c6e0*/  MUFU.TANH R76, R22 ;  /* 0x00000016004c7308 */ /* 0x0009e20000002400 */
[----:B------:R-:W-:Y:S02]  /*c6f0*/  FSEL R192, R192, -INF , !P6 ;  /* 0xff800000c0c07808 */ /* 0x000fe40007000000 */
[CC--:B------:R-:W-:Y:S02]  /*c700*/  ISETP.GE.AND P5, PT, R20.reuse, R4.reuse, PT ;  /* 0x000000041400720c */ /* 0x0c0fe40003fa6270 */
[----:B------:R-:W-:Y:S01]  /*c710*/  ISETP.GE.AND P6, PT, R20, R5, PT ;  /* 0x000000051400720c */ /* 0x000fe20003fc6270 */
[C---:B---3--:R-:W-:Y:S02]  /*c720*/  VIADD R21, R0.reuse, 0xfffffe81 ;  /* 0xfffffe8100157836 */ /* 0x048fe40000000000 */
[----:B------:R-:W-:Y:S01]  /*c730*/  FMUL.FTZ R23, R23, UR4 ;  /* 0x0000000417177c20 */ /* 0x000fe20008410000 */
[C---:B------:R-:W-:Y:S01]  /*c740*/  VIADD R20, R0.reuse, 0xfffffe88 ;  /* 0xfffffe8800147836 */ /* 0x040fe20000000000 */
[----:B------:R-:W-:Y:S01]  /*c750*/  FSEL R195, R195, -INF , !P3 ;  /* 0xff800000c3c37808 */ /* 0x000fe20005800000 */
[----:B----4-:R-:W-:Y:S01]  /*c760*/  FMUL.FTZ R22, R35, UR4 ;  /* 0x0000000423167c20 */ /* 0x010fe20008410000 */
[----:B------:R-:W-:Y:S01]  /*c770*/  ISETP.GE.AND P3, PT, R21, R4, PT ;  /* 0x000000041500720c */ /* 0x000fe20003f66270 */
[----:B------:R-:W-:Y:S01]  /*c780*/  HMMA.16816.F32 R32, R8, R46, R40 ;  /* 0x0000002e0820723c */ /* 0x000fe20000001828 */
[----:B------:R-:W-:Y:S01]  /*c790*/  VIADD R24, R0, 0xfffffe89 ;  /* 0xfffffe8900187836 */ /* 0x000fe20000000000 */
[----:B------:R3:W-:Y:S01]  /*c7a0*/  MUFU.TANH R70, R22 ;  /* 0x0000001600467308 */ /* 0x0007e20000002400 */
[----:B------:R4:W5:Y:S01]  /*c7b0*/  LDSM.16.M88.4 R44, [R2+0x9800] ;  /* 0x00980000022c783b */ /* 0x0009620000000200 */
[----:B------:R-:W-:-:S02]  /*c7c0*/  FSEL R191, R191, -INF , !P2 ;  /* 0xff800000bfbf7808 */ /* 0x000fc40005000000 */
[----:B------:R-:W-:Y:S02]  /*c7d0*/  FSEL R197, R197, -INF , !P1 ;  /* 0xff800000c5c57808 */ /* 0x000fe40004800000 */
[----:B------:R-:W-:Y:S02]  /*c7e0*/  FSEL R199, R199, -INF , !P5 ;  /* 0xff800000c7c77808 */ /* 0x000fe40006800000 */
[----:B------:R-:W5:Y:S01]  /*c7f0*/  MUFU.TANH R79, R23 ;  /* 0x00000017004f7308 */ /* 0x000f620000002400 */
[-C--:B------:R-:W-:Y:S02]  /*c800*/  ISETP.GE.AND P2, PT, R21, R5.reuse, PT ;  /* 0x000000051500720c */ /* 0x080fe40003f46270 */
[C---:B------:R-:W-:Y:S02]  /*c810*/  ISETP.GE.AND P1, PT, R20.reuse, R4, PT ;  /* 0x000000041400720c */ /* 0x040fe40003f26270 */
[----:B------:R-:W-:Y:S01]  /*c820*/  ISETP.GE.AND P5, PT, R20, R5, PT ;  /* 0x000000051400720c */ /* 0x000fe20003fa6270 */
[----:B---3--:R-:W-:Y:S01]  /*c830*/  FMUL.FTZ R22, R25, UR4 ;  /* 0x0000000419167c20 */ /* 0x008fe20008410000 */
[----:B-1----:R-:W-:Y:S01]  /*c840*/  FMUL.FTZ R6, R26, UR4 ;  /* 0x000000041a067c20 */ /* 0x002fe20008410000 */
[----:B------:R-:W-:-:S02]  /*c850*/  FSEL R203, R203, -INF , !P6 ;  /* 0xff800000cbcb7808 */ /* 0x000fc40007000000 */
[----:B------:R1:W-:Y:S01]  /*c860*/  MUFU.TANH R68, R22 ;  /* 0x0000001600447308 */ /* 0x0003e20000002400 */
[----:B------:R-:W-:Y:S02]  /*c870*/  ISETP.GE.AND P6, PT, R24, R4, PT ;  /* 0x000000041800720c */ /* 0x000fe40003fc6270 */
[----:B------:R-:W-:-:S05]  /*c880*/  FSEL R205, R205, -INF , !P2 ;  /* 0xff800000cdcd7808 */ /* 0x000fca0005000000 */
[----:B------:R3:W5:Y:S01]  /*c890*/  MUFU.TANH R63, R6 ;  /* 0x00000006003f7308 */ /* 0x0007620000002400 */
[----:B-1----:R-:W-:Y:S01]  /*c8a0*/  HMMA.16816.F32 R20, R12, R52, R72 ;  /* 0x000000340c14723c */ /* 0x002fe20000001848 */
[----:B------:R-:W-:Y:S02]  /*c8b0*/  FSEL R73, R212, -INF , !P3 ;  /* 0xff800000d4497808 */ /* 0x000fe40005800000 */
[----:B------:R-:W-:Y:S01]  /*c8c0*/  ISETP.GE.AND P3, PT, R24, R5, PT ;  /* 0x000000051800720c */ /* 0x000fe20003f66270 */
[----:B------:R-:W-:Y:S01]  /*c8d0*/  FMUL.FTZ R24, R28, UR4 ;  /* 0x000000041c187c20 */ /* 0x000fe20008410000 */
[----:B---3--:R-:W-:-:S03]  /*c8e0*/  VIADD R6, R0, 0xfffffe90 ;  /* 0xfffffe9000067836 */ /* 0x008fc60000000000 */
[----:B------:R1:W-:Y:S01]  /*c8f0*/  MUFU.TANH R61, R24 ;  /* 0x00000018003d7308 */ /* 0x0003e20000002400 */
[----:B------:R-:W-:Y:S02]  /*c900*/  FSEL R75, R210, -INF , !P1 ;  /* 0xff800000d24b7808 */ /* 0x000fe40004800000 */
[----:B------:R-:W-:Y:S02]  /*c910*/  FSEL R202, R202, -INF , !P5 ;  /* 0xff800000caca7808 */ /* 0x000fe40006800000 */
        /* <DEDUP_REMOVED lines=10> */
[----:B------:R-:W-:Y:S01]  /*c9c0*/  FMUL.FTZ R25, R29, UR4 ;  /* 0x000000041d197c20 */ /* 0x000fe20008410000 */
[C---:B------:R-:W-:Y:S01]  /*c9d0*/  ISETP.GE.AND P3, PT, R6.reuse, R4, PT ;  /* 0x000000040600720c */ /* 0x040fe20003f66270 */
[----:B--2---:R-:W-:Y:S01]  /*c9e0*/  HMMA.16816.F32 R40, R16, R56, R132 ;  /* 0x000000381028723c */ /* 0x004fe20000001884 */
[----:B------:R-:W-:Y:S01]  /*c9f0*/  ISETP.GE.AND P2, PT, R6, R5, PT ;  /* 0x000000050600720c */ /* 0x000fe20003f46270 */
[----:B------:R1:W2:Y:S01]  /*ca00*/  MUFU.TANH R52, R24 ;  /* 0x0000001800347308 */ /* 0x0002a20000002400 */
[----:B------:R-:W-:-:S02]  /*ca10*/  VIADD R6, R0, 0xfffffea0 ;  /* 0xfffffea000067836 */ /* 0x000fc40000000000 */
[----:B------:R-:W-:Y:S01]  /*ca20*/  FMUL.FTZ R27, R27, UR4 ;  /* 0x000000041b1b7c20 */ /* 0x000fe20008410000 */
[----:B------:R-:W-:Y:S02]  /*ca30*/  FSEL R207, R207, -INF , !P6 ;  /* 0xff800000cfcf7808 */ /* 0x000fe40007000000 */
[----:B------:R-:W-:Y:S02]  /*ca40*/  FSEL R201, R201, -INF , !P3 ;  /* 0xff800000c9c97808 */ /* 0x000fe40005800000 */
[----:B------:R3:W2:Y:S01]  /*ca50*/  MUFU.TANH R60, R25 ;  /* 0x00000019003c7308 */ /* 0x0006a20000002400 */
[----:B------:R-:W-:Y:S02]  /*ca60*/  FSEL R133, R208, -INF , !P1 ;  /* 0xff800000d0857808 */ /* 0x000fe40004800000 */
[CC--:B------:R-:W-:Y:S02]  /*ca70*/  ISETP.GE.AND P6, PT, R6.reuse, R4.reuse, PT ;  /* 0x000000040600720c */ /* 0x0c0fe40003fc6270 */
[-C--:B------:R-:W-:Y:S01]  /*ca80*/  ISETP.GE.AND P3, PT, R6, R5.reuse, PT ;  /* 0x000000050600720c */ /* 0x080fe20003f66270 */
[C---:B-1----:R-:W-:Y:S01]  /*ca90*/  VIADD R24, R0.reuse, 0xfffffe99 ;  /* 0xfffffe9900187836 */ /* 0x042fe20000000000 */
[----:B------:R-:W-:Y:S01]  /*caa0*/  FSEL R132, R209, -INF , !P5 ;  /* 0xff800000d1847808 */ /* 0x000fe20006800000 */
[----:B------:R-:W-:Y:S01]  /*cab0*/  VIADD R6, R0, 0xfffffea1 ;  /* 0xfffffea100067836 */ /* 0x000fe20000000000 */
[----:B------:R-:W1:Y:S02]  /*cac0*/  MUFU.TANH R62, R27 ;  /* 0x0000001b003e7308 */ /* 0x000e640000002400 */
[C---:B------:R-:W-:Y:S01]  /*cad0*/  ISETP.GE.AND P1, PT, R24.reuse, R4, PT ;  /* 0x000000041800720c */ /* 0x040fe20003f26270 */
[----:B---3--:R-:W-:Y:S01]  /*cae0*/  FMUL.FTZ R25, R31, UR4 ;  /* 0x000000041f197c20 */ /* 0x008fe20008410000 */
[----:B------:R-:W-:-:S04]  /*caf0*/  ISETP.GE.AND P5, PT, R24, R5, PT ;  /* 0x000000051800720c */ /* 0x000fc80003fa6270 */
[----:B------:R3:W1:Y:S01]  /*cb00*/  MUFU.TANH R53, R25 ;  /* 0x0000001900357308 */ /* 0x0006620000002400 */
[----:B------:R-:W-:Y:S02]  /*cb10*/  FSEL R194, R194, -INF , !P2 ;  /* 0xff800000c2c27808 */ /* 0x000fe40005000000 */
[----:B------:R-:W-:Y:S02]  /*cb20*/  FSEL R200, R200, -INF , !P1 ;  /* 0xff800000c8c87808 */ /* 0x000fe40004800000 */
[C---:B------:R-:W-:Y:S02]  /*cb30*/  ISETP.GE.AND P2, PT, R6.reuse, R4, PT ;  /* 0x000000040600720c */ /* 0x040fe40003f46270 */
[-C--:B------:R-:W-:Y:S01]  /*cb40*/  ISETP.GE.AND P1, PT, R6, R5.reuse, PT ;  /* 0x000000050600720c */ /* 0x080fe20003f26270 */
[----:B------:R-:W-:Y:S02]  /*cb50*/  VIADD R6, R0, 0xfffffea9 ;  /* 0xfffffea900067836 */ /* 0x000fe40000000000 */
[----:B------:R-:W-:Y:S01]  /*cb60*/  FMUL.FTZ R28, R32, UR4 ;  /* 0x00000004201c7c20 */ /* 0x000fe20008410000 */
[----:B------:R-:W-:Y:S01]  /*cb70*/  FSEL R184, R184, -INF , !P2 ;  /* 0xff800000b8b87808 */ /* 0x000fe20005000000 */
[----:B---3--:R-:W-:Y:S01]  /*cb80*/  HMMA.16816.F32 R24, R8, R48, R20 ;  /* 0x000000300818723c */ /* 0x008fe20000001814 */
[----:B------:R-:W-:Y:S01]  /*cb90*/  FMUL.FTZ R20, R33, UR4 ;  /* 0x0000000421147c20 */ /* 0x000fe20008410000 */
[----:B------:R3:W1:Y:S01]  /*cba0*/  MUFU.TANH R48, R28 ;  /* 0x0000001c00307308 */ /* 0x0006620000002400 */
[----:B------:R-:W-:-:S07]  /*cbb0*/  ISETP.GE.AND P2, PT, R6, R5, PT ;  /* 0x000000050600720c */ /* 0x000fce0003f46270 */
[----:B------:R5:W-:Y:S01]  /*cbc0*/  MUFU.TANH R49, R20 ;  /* 0x0000001400317308 */ /* 0x000be20000002400 */
[----:B----4-:R-:W-:Y:S02]  /*cbd0*/  VIADD R2, R0, 0xfffffea8 ;  /* 0xfffffea800027836 */ /* 0x010fe40000000000 */
[----:B---3--:R-:W-:Y:S01]  /*cbe0*/  FMUL.FTZ R28, R34, UR4 ;  /* 0x00000004221c7c20 */ /* 0x008fe20008410000 */
[----:B-----5:R-:W-:Y:S01]  /*cbf0*/  HMMA.16816.F32 R20, R12, R54, R64 ;  /* 0x000000360c14723c */ /* 0x020fe20000001840 */
[----:B------:R-:W-:Y:S02]  /*cc00*/  FSEL R66, R39, -INF , !P3 ;  /* 0xff80000027427808 */ /* 0x000fe40005800000 */
[----:B------:R-:W-:Y:S01]  /*cc10*/  ISETP.GE.AND P3, PT, R6, R4, PT ;  /* 0x000000040600720c */ /* 0x000fe20003f66270 */
[----:B------:R-:W-:-:S04]  /*cc20*/  FMUL.FTZ R6, R35, UR4 ;  /* 0x0000000423067c20 */ /* 0x000fc80008410000 */
[----:B------:R-:W-:Y:S01]  /*cc30*/  HMMA.16816.F32 R32, R12, R44, R40 ;  /* 0x0000002c0c20723c */ /* 0x000fe20000001828 */
[----:B------:R-:W3:Y:S01]  /*cc40*/  LDSM.16.M88.4 R40, [R7+0x9800] ;  /* 0x009800000728783b */ /* 0x000ee20000000200 */
[----:B------:R-:W-:Y:S02]  /*cc50*/  FSEL R193, R193, -INF , !P5 ;  /* 0xff800000c1c17808 */ /* 0x000fe40006800000 */
[----:B------:R-:W-:Y:S02]  /*cc60*/  FSEL R185, R185, -INF , !P6 ;  /* 0xff800000b9b97808 */ /* 0x000fe40007000000 */
[----:B------:R-:W-:Y:S02]  /*cc70*/  FSEL R173, R173, -INF , !P1 ;  /* 0xff800000adad7808 */ /* 0x000fe40004800000 */
[----:B------:R-:W-:Y:S01]  /*cc80*/  HMMA.16816.F32 R16, R16, R58, R176 ;  /* 0x0000003a1010723c */ /* 0x000fe200000018b0 */
[C---:B------:R-:W-:Y:S02]  /*cc90*/  ISETP.GE.AND P5, PT, R2.reuse, R4, PT ;  /* 0x000000040200720c */ /* 0x040fe40003fa6270 */
[----:B------:R-:W-:Y:S01]  /*cca0*/  FSEL R107, R107, -INF , !P2 ;  /* 0xff8000006b6b7808 */ /* 0x000fe20005000000 */
[----:B------:R-:W-:Y:S01]  /*ccb0*/  MUFU.TANH R39, R28 ;  /* 0x0000001c00277308 */ /* 0x000fe20000002400 */
[----:B------:R-:W-:Y:S01]  /*ccc0*/  ISETP.GE.AND P6, PT, R2, R5, PT ;  /* 0x000000050200720c */ /* 0x000fe20003fc6270 */
[----:B------:R-:W-:Y:S01]  /*ccd0*/  VIADD R2, R0, 0xfffffeb0 ;  /* 0xfffffeb000027836 */ /* 0x000fe20000000000 */
[----:B------:R-:W-:Y:S01]  /*cce0*/  FSEL R64, R38, -INF , !P5 ;  /* 0xff80000026407808 */ /* 0x000fe20006800000 */
[----:B------:R-:W-:Y:S01]  /*ccf0*/  FMUL.FTZ R24, R24, UR4 ;  /* 0x0000000418187c20 */ /* 0x000fe20008410000 */
[----:B------:R-:W-:Y:S01]  /*cd00*/  FSEL R169, R169, -INF , !P3 ;  /* 0xff800000a9a97808 */ /* 0x000fe20005800000 */
[----:B------:R-:W-:-:S04]  /*cd10*/  DEPBAR.LE SB0, 0x0 ;  /* 0x000080000000791a */ /* 0x000fc80000000000 */
[----:B------:R4:W5:Y:S01]  /*cd20*/  MUFU.TANH R38, R6 ;  /* 0x0000000600267308 */ /* 0x0009620000002400 */
[----:B------:R-:W-:Y:S01]  /*cd30*/  BAR.SYNC.DEFER_BLOCKING 0x0 ;  /* 0x0000000000007b1d */ /* 0x000fe20000010000 */
[CC--:B------:R-:W-:Y:S02]  /*cd40*/  ISETP.GE.AND P1, PT, R2.reuse, R4.reuse, PT ;  /* 0x000000040200720c */ /* 0x0c0fe40003f26270 */
[----:B------:R-:W-:Y:S01]  /*cd50*/  ISETP.GE.AND P5, PT, R2, R5, PT ;  /* 0x000000050200720c */ /* 0x000fe20003fa6270 */
[----:B------:R-:W-:Y:S01]  /*cd60*/  VIADD R2, R0, 0xfffffeb8 ;  /* 0xfffffeb800027836 */ /* 0x000fe20000000000 */
[----:B------:R-:W-:Y:S02]  /*cd70*/  FSEL R65, R37, -INF , !P6 ;  /* 0xff80000025417808 */ /* 0x000fe40007000000 */
[----:B------:R-:W-:Y:S01]  /*cd80*/  FSEL R102, R102, -INF , !P1 ;  /* 0xff80000066667808 */ /* 0x000fe20004800000 */
[----:B----4-:R-:W-:Y:S01]  /*cd90*/  VIADD R6, R0, 0xfffffeb1 ;  /* 0xfffffeb100067836 */ /* 0x010fe20000000000 */
[----:B------:R-:W-:-:S04]  /*cda0*/  ISETP.GE.AND P2, PT, R2, R4, PT ;  /* 0x000000040200720c */ /* 0x000fc80003f46270 */
[C---:B------:R-:W-:Y:S02]  /*cdb0*/  ISETP.GE.AND P6, PT, R6.reuse, R4, PT ;  /* 0x000000040600720c */ /* 0x040fe40003fc6270 */
[-C--:B------:R-:W-:Y:S01]  /*cdc0*/  ISETP.GE.AND P3, PT, R6, R5.reuse, PT ;  /* 0x000000050600720c */ /* 0x080fe20003f66270 */
[----:B------:R-:W-:Y:S01]  /*cdd0*/  FMUL.FTZ R6, R25, UR4 ;  /* 0x0000000419067c20 */ /* 0x000fe20008410000 */
[----:B------:R-:W-:Y:S01]  /*cde0*/  ISETP.GE.AND P1, PT, R2, R5, PT ;  /* 0x000000050200720c */ /* 0x000fe20003f26270 */
[----:B------:R-:W-:Y:S02]  /*cdf0*/  VIADD R2, R0, 0xfffffec0 ;  /* 0xfffffec000027836 */ /* 0x000fe40000000000 */
[----:B------:R4:W-:Y:S01]  /*ce00*/  MUFU.TANH R25, R6 ;  /* 0x0000000600197308 */ /* 0x0009e20000002400 */
[----:B------:R-:W-:Y:S02]  /*ce10*/  FSEL R86, R86, -INF , !P3 ;  /* 0xff80000056567808 */ /* 0x000fe40005800000 */
[----:B------:R-:W-:Y:S01]  /*ce20*/  FSEL R84, R84, -INF , !P2 ;  /* 0xff80000054547808 */ /* 0x000fe20005000000 */
[----:B------:R-:W-:Y:S01]  /*ce30*/  HMMA.16816.F32 R28, R8, R50, R20 ;  /* 0x00000032081c723c */ /* 0x000fe20000001814 */
[----:B------:R-:W-:-:S02]  /*ce40*/  FSEL R96, R96, -INF , !P5 ;  /* 0xff80000060607808 */ /* 0x000fc40006800000 */
[----:B------:R-:W-:Y:S02]  /*ce50*/  FSEL R103, R103, -INF , !P6 ;  /* 0xff80000067677808 */ /* 0x000fe40007000000 */
[C---:B------:R-:W-:Y:S02]  /*ce60*/  ISETP.GE.AND P3, PT, R2.reuse, R4, PT ;  /* 0x000000040200720c */ /* 0x040fe40003f66270 */
[----:B------:R-:W-:Y:S01]  /*ce70*/  ISETP.GE.AND P2, PT, R2, R5, PT ;  /* 0x000000050200720c */ /* 0x000fe20003f46270 */
[C---:B------:R-:W-:Y:S02]  /*ce80*/  VIADD R2, R0.reuse, 0xfffffec8 ;  /* 0xfffffec800027836 */ /* 0x040fe40000000000 */
[----:B----4-:R-:W-:Y:S01]  /*ce90*/  VIADD R6, R0, 0xfffffeb9 ;  /* 0xfffffeb900067836 */ /* 0x010fe20000000000 */
[----:B------:R-:W-:-:S04]  /*cea0*/  FSEL R135, R78, -INF , !P3 ;  /* 0xff8000004e877808 */ /* 0x000fc80005800000 */
[CC--:B------:R-:W-:Y:S02]  /*ceb0*/  ISETP.GE.AND P5, PT, R6.reuse, R4.reuse, PT ;  /* 0x000000040600720c */ /* 0x0c0fe40003fa6270 */
[----:B------:R-:W-:Y:S01]  /*cec0*/  ISETP.GE.AND P6, PT, R6, R5, PT ;  /* 0x000000050600720c */ /* 0x000fe20003fc6270 */
[----:B------:R-:W-:Y:S01]  /*ced0*/  VIADD R6, R0, 0xfffffec1 ;  /* 0xfffffec100067836 */ /* 0x000fe20000000000 */
[----:B------:R-:W-:Y:S01]  /*cee0*/  FSEL R80, R80, -INF , !P1 ;  /* 0xff80000050507808 */ /* 0x000fe20004800000 */
[----:B------:R-:W-:Y:S01]  /*cef0*/  HMMA.16816.F32 R12, R12, R46, R16 ;  /* 0x0000002e0c0c723c */ /* 0x000fe20000001810 */
        /* <DEDUP_REMOVED lines=8> */
[----:B---3--:R-:W-:Y:S01]  /*cf80*/  HMMA.16816.F32 R20, R8, R40, R32 ;  /* 0x000000280814723c */ /* 0x008fe20000001820 */
[----:B------:R-:W-:Y:S02]  /*cf90*/  FSEL R176, R69, -INF , !P6 ;  /* 0xff80000045b07808 */ /* 0x000fe40007000000 */
[----:B------:R-:W-:Y:S02]  /*cfa0*/  FSEL R208, R70, -INF , !P5 ;  /* 0xff80000046d07808 */ /* 0x000fe40006800000 */
[----:B------:R-:W-:-:S02]  /*cfb0*/  FSEL R179, R76, -INF , !P2 ;  /* 0xff8000004cb37808 */ /* 0x000fc40005000000 */
[CC--:B------:R-:W-:Y:S02]  /*cfc0*/  ISETP.GE.AND P5, PT, R2.reuse, R4.reuse, PT ;  /* 0x000000040200720c */ /* 0x0c0fe40003fa6270 */
[----:B------:R-:W-:Y:S01]  /*cfd0*/  ISETP.GE.AND P6, PT, R2, R5, PT ;  /* 0x000000050200720c */ /* 0x000fe20003fc6270 */
[----:B------:R-:W-:Y:S01]  /*cfe0*/  VIADD R2, R0, 0xfffffed1 ;  /* 0xfffffed100027836 */ /* 0x000fe20000000000 */
[----:B------:R-:W-:Y:S01]  /*cff0*/  ISETP.GE.AND P2, PT, R6, R4, PT ;  /* 0x000000040600720c */ /* 0x000fe20003f46270 */
[----:B------:R-:W-:Y:S01]  /*d000*/  FMUL.FTZ R7, R26, UR4 ;  /* 0x000000041a077c20 */ /* 0x000fe20008410000 */
[----:B------:R-:W-:Y:S01]  /*d010*/  FSEL R178, R63, -INF , !P3 ;  /* 0xff8000003fb27808 */ /* 0x000fe20005800000 */
[----:B------:R-:W3:Y:S01]  /*d020*/  MUFU.TANH R37, R24 ;  /* 0x0000001800257308 */ /* 0x000ee20000002400 */
[----:B------:R-:W-:Y:S02]  /*d030*/  FSEL R134, R68, -INF , !P2 ;  /* 0xff80000044867808 */ /* 0x000fe40005000000 */
[----:B------:R-:W-:-:S02]  /*d040*/  FSEL R67, R77, -INF , !P1 ;  /* 0xff8000004d437808 */ /* 0x000fc40004800000 */
[C---:B------:R-:W-:Y:S02]  /*d050*/  ISETP.GE.AND P3, PT, R2.reuse, R4, PT ;  /* 0x000000040200720c */ /* 0x040fe40003f66270 */
[-C--:B------:R-:W-:Y:S01]  /*d060*/  ISETP.GE.AND P2, PT, R2, R5.reuse, PT ;  /* 0x000000050200720c */ /* 0x080fe20003f46270 */
[----:B------:R4:W3:Y:S01]  /*d070*/  MUFU.TANH R24, R7 ;  /* 0x0000000700187308 */ /* 0x0008e20000002400 */
[----:B------:R-:W-:Y:S01]  /*d080*/  ISETP.GE.AND P1, PT, R6, R5, PT ;  /* 0x000000050600720c */ /* 0x000fe20003f26270 */
[----:B------:R-:W-:Y:S02]  /*d090*/  VIADD R2, R0, 0xfffffed9 ;  /* 0xfffffed900027836 */ /* 0x000fe40000000000 */
[----:B------:R-:W-:Y:S01]  /*d0a0*/  FMUL.FTZ R28, R28, UR4 ;  /* 0x000000041c1c7c20 */ /* 0x000fe20008410000 */
[----:B------:R-:W-:Y:S01]  /*d0b0*/  VIADD R6, R0, 0xfffffed8 ;  /* 0xfffffed800067836 */ /* 0x000fe20000000000 */
[----:B--2---:R-:W-:Y:S01]  /*d0c0*/  FSEL R214, R52, -INF , !P6 ;  /* 0xff80000034d67808 */ /* 0x004fe20007000000 */
[----:B------:R-:W-:Y:S01]  /*d0d0*/  FMUL.FTZ R29, R29, UR4 ;  /* 0x000000041d1d7c20 */ /* 0x000fe20008410000 */
[----:B------:R-:W-:-:S02]  /*d0e0*/  FSEL R212, R60, -INF , !P3 ;  /* 0xff8000003cd47808 */ /* 0x000fc40005800000 */
[----:B-1----:R-:W-:Y:S02]  /*d0f0*/  FSEL R177, R62, -INF , !P1 ;  /* 0xff8000003eb17808 */ /* 0x002fe40004800000 */
[CC--:B------:R-:W-:Y:S02]  /*d100*/  ISETP.GE.AND P6, PT, R2.reuse, R4.reuse, PT ;  /* 0x000000040200720c */ /* 0x0c0fe40003fc6270 */
[----:B------:R-:W-:Y:S01]  /*d110*/  ISETP.GE.AND P3, PT, R2, R5, PT ;  /* 0x000000050200720c */ /* 0x000fe20003f66270 */
[----:B----4-:R-:W-:Y:S01]  /*d120*/  FMUL.FTZ R7, R27, UR4 ;  /* 0x000000041b077c20 */ /* 0x010fe20008410000 */
[----:B------:R-:W-:Y:S01]  /*d130*/  ISETP.GE.AND P1, PT, R6, R4, PT ;  /* 0x000000040600720c */ /* 0x000fe20003f26270 */
[----:B------:R-:W-:Y:S01]  /*d140*/  VIADD R2, R0, 0xfffffee0 ;  /* 0xfffffee000027836 */ /* 0x000fe20000000000 */
[----:B------:R-:W-:Y:S01]  /*d150*/  MUFU.TANH R28, R28 ;  /* 0x0000001c001c7308 */ /* 0x000fe20000002400 */
[----:B------:R-:W-:Y:S01]  /*d160*/  HMMA.16816.F32 R8, R8, R42, R12 ;  /* 0x0000002a0808723c */ /* 0x000fe2000000180c */
[----:B------:R-:W-:Y:S01]  /*d170*/  FSEL R213, R53, -INF , !P2 ;  /* 0xff80000035d57808 */ /* 0x000fe20005000000 */
[----:B------:R-:W-:Y:S01]  /*d180*/  FMUL.FTZ R23, R23, UR4 ;  /* 0x0000000417177c20 */ /* 0x000fe20008410000 */
[----:B------:R-:W-:-:S04]  /*d190*/  FSEL R209, R48, -INF , !P1 ;  /* 0xff80000030d17808 */ /* 0x000fc80004800000 */
[----:B------:R-:W1:Y:S01]  /*d1a0*/  MUFU.TANH R7, R7 ;  /* 0x0000000700077308 */ /* 0x000e620000002400 */
[----:B------:R-:W-:Y:S02]  /*d1b0*/  FSEL R210, R61, -INF , !P5 ;  /* 0xff8000003dd27808 */ /* 0x000fe40006800000 */
[C---:B------:R-:W-:Y:S02]  /*d1c0*/  ISETP.GE.AND P2, PT, R2.reuse, R4, PT ;  /* 0x000000040200720c */ /* 0x040fe40003f46270 */
[-C--:B------:R-:W-:Y:S01]  /*d1d0*/  ISETP.GE.AND P1, PT, R2, R5.reuse, PT ;  /* 0x000000050200720c */ /* 0x080fe20003f26270 */
[----:B------:R-:W-:Y:S01]  /*d1e0*/  VIADD R2, R0, 0xfffffee8 ;  /* 0xfffffee800027836 */ /* 0x000fe20000000000 */
[----:B------:R-:W-:Y:S01]  /*d1f0*/  ISETP.GE.AND P5, PT, R6, R5, PT ;  /* 0x000000050600720c */ /* 0x000fe20003fa6270 */
[----:B------:R-:W2:Y:S01]  /*d200*/  MUFU.TANH R29, R29 ;  /* 0x0000001d001d7308 */ /* 0x000ea20000002400 */
[----:B------:R-:W-:Y:S02]  /*d210*/  VIADD R6, R0, 0xfffffee1 ;  /* 0xfffffee100067836 */ /* 0x000fe40000000000 */
[----:B------:R-:W-:Y:S01]  /*d220*/  FMUL.FTZ R30, R30, UR4 ;  /* 0x000000041e1e7c20 */ /* 0x000fe20008410000 */
[----:B-----5:R-:W-:-:S02]  /*d230*/  FSEL R216, R38, -INF , !P3 ;  /* 0xff80000026d87808 */ /* 0x020fc40005800000 */
[----:B---3--:R-:W-:Y:S02]  /*d240*/  FSEL R217, R37, -INF , !P2 ;  /* 0xff80000025d97808 */ /* 0x008fe40005000000 */
[----:B------:R-:W-:Y:S01]  /*d250*/  FSEL R215, R39, -INF , !P5 ;  /* 0xff80000027d77808 */ /* 0x000fe20006800000 */
[----:B------:R-:W3:Y:S01]  /*d260*/  MUFU.TANH R23, R23 ;  /* 0x0000001700177308 */ /* 0x000ee20000002400 */
[CC--:B------:R-:W-:Y:S02]  /*d270*/  ISETP.GE.AND P3, PT, R2.reuse, R4.reuse, PT ;  /* 0x000000040200720c */ /* 0x0c0fe40003f66270 */
[-C--:B------:R-:W-:Y:S01]  /*d280*/  ISETP.GE.AND P2, PT, R2, R5.reuse, PT ;  /* 0x000000050200720c */ /* 0x080fe20003f46270 */
[----:B------:R-:W-:Y:S01]  /*d290*/  VIADD R2, R0, 0xfffffee9 ;  /* 0xfffffee900027836 */ /* 0x000fe20000000000 */
[C---:B------:R-:W-:Y:S02]  /*d2a0*/  ISETP.GE.AND P5, PT, R6.reuse, R4, PT ;  /* 0x000000040600720c */ /* 0x040fe40003fa6270 */
[----:B------:R-:W-:Y:S01]  /*d2b0*/  FSEL R211, R49, -INF , !P6 ;  /* 0xff80000031d37808 */ /* 0x000fe20007000000 */
[----:B------:R-:W4:Y:S01]  /*d2c0*/  MUFU.TANH R30, R30 ;  /* 0x0000001e001e7308 */ /* 0x000f220000002400 */
[----:B------:R-:W-:Y:S01]  /*d2d0*/  ISETP.GE.AND P6, PT, R6, R5, PT ;  /* 0x000000050600720c */ /* 0x000fe20003fc6270 */
[----:B------:R-:W-:-:S02]  /*d2e0*/  VIADD R6, R0, 0xfffffef0 ;  /* 0xfffffef000067836 */ /* 0x000fc40000000000 */
[----:B------:R-:W-:Y:S01]  /*d2f0*/  FMUL.FTZ R31, R31, UR4 ;  /* 0x000000041f1f7c20 */ /* 0x000fe20008410000 */
[----:B------:R-:W-:Y:S01]  /*d300*/  FMUL.FTZ R20, R20, UR4 ;  /* 0x0000000414147c20 */ /* 0x000fe20008410000 */
[----:B------:R-:W-:Y:S01]  /*d310*/  FMUL.FTZ R21, R21, UR4 ;  /* 0x0000000415157c20 */ /* 0x000fe20008410000 */
[----:B------:R-:W-:Y:S01]  /*d320*/  FMUL.FTZ R22, R22, UR4 ;  /* 0x0000000416167c20 */ /* 0x000fe20008410000 */
[----:B------:R-:W-:Y:S02]  /*d330*/  FSEL R221, R24, -INF , !P1 ;  /* 0xff80000018dd7808 */ /* 0x000fe40004800000 */
[----:B------:R-:W-:Y:S02]  /*d340*/  FSEL R218, R25, -INF , !P5 ;  /* 0xff80000019da7808 */ /* 0x000fe40006800000 */
[C---:B------:R-:W-:Y:S02]  /*d350*/  ISETP.GE.AND P1, PT, R2.reuse, R4, PT ;  /* 0x000000040200720c */ /* 0x040fe40003f26270 */
[----:B------:R-:W-:Y:S01]  /*d360*/  ISETP.GE.AND P5, PT, R2, R5, PT ;  /* 0x000000050200720c */ /* 0x000fe20003fa6270 */
[----:B------:R-:W-:Y:S01]  /*d370*/  VIADD R2, R0, 0xfffffef1 ;  /* 0xfffffef100027836 */ /* 0x000fe20000000000 */
[----:B-1----:R-:W-:-:S02]  /*d380*/  FSEL R222, R7, -INF , !P6 ;  /* 0xff80000007de7808 */ /* 0x002fc40007000000 */
        /* <DEDUP_REMOVED lines=8> */
[----:B--2---:R-:W-:Y:S02]  /*d410*/  FSEL R220, R29, -INF , !P1 ;  /* 0xff8000001ddc7808 */ /* 0x004fe40004800000 */
[----:B------:R-:W-:-:S05]  /*d420*/  ISETP.GE.AND P1, PT, R2, R5, PT ;  /* 0x000000050200720c */ /* 0x000fca0003f26270 */
[----:B------:R-:W2:Y:S01]  /*d430*/  MUFU.TANH R20, R20 ;  /* 0x0000001400147308 */ /* 0x000ea20000002400 */
[----:B---3--:R-:W-:-:S07]  /*d440*/  FSEL R230, R23, -INF , !P1 ;  /* 0xff80000017e67808 */ /* 0x008fce0004800000 */
[----:B------:R-:W-:Y:S01]  /*d450*/  MUFU.TANH R21, R21 ;  /* 0x0000001500157308 */ /* 0x000fe20000002400 */
[----:B------:R-:W-:-:S07]  /*d460*/  ISETP.GE.AND P1, PT, R248, 0x3, PT ;  /* 0x00000003f800780c */ /* 0x000fce0003f26270 */
[----:B------:R-:W3:Y:S01]  /*d470*/  MUFU.TANH R22, R22 ;  /* 0x0000001600167308 */ /* 0x000ee20000002400 */
[----:B----4-:R-:W-:-:S07]  /*d480*/  FSEL R223, R30, -INF , !P2 ;  /* 0xff8000001edf7808 */ /* 0x010fce0005000000 */
[----:B------:R-:W-:Y:S01]  /*d490*/  MUFU.TANH R8, R8 ;  /* 0x0000000800087308 */ /* 0x000fe20000002400 */
[----:B------:R-:W-:-:S07]  /*d4a0*/  ISETP.GE.AND P2, PT, R2, R4, PT ;  /* 0x000000040200720c */ /* 0x000fce0003f46270 */
[----:B------:R-:W4:Y:S01]  /*d4b0*/  MUFU.TANH R9, R9 ;  /* 0x0000000900097308 */ /* 0x000f220000002400 */
[----:B------:R-:W-:-:S07]  /*d4c0*/  VIADD R2, R0, 0xfffffef9 ;  /* 0xfffffef900027836 */ /* 0x000fce0000000000 */
[----:B------:R-:W5:Y:S08]  /*d4d0*/  MUFU.TANH R10, R10 ;  /* 0x0000000a000a7308 */ /* 0x000f700000002400 */
[----:B------:R-:W5:Y:S01]  /*d4e0*/  MUFU.TANH R6, R6 ;  /* 0x0000000600067308 */ /* 0x000f620000002400 */
[----:B------:R-:W-:Y:S01]  /*d4f0*/  VIADD R0, R0, 0xfffffef8 ;  /* 0xfffffef800007836 */ /* 0x000fe20000000000 */
[----:B-1----:R-:W-:-:S02]  /*d500*/  FSEL R224, R31, -INF , !P5 ;  /* 0xff8000001fe07808 */ /* 0x002fc40006800000 */
[----:B--2---:R-:W-:Y:S02]  /*d510*/  FSEL R225, R20, -INF , !P6 ;  /* 0xff80000014e17808 */ /* 0x004fe40007000000 */
[----:B---3--:R-:W-:Y:S02]  /*d520*/  FSEL R229, R22, -INF , !P3 ;  /* 0xff80000016e57808 */ /* 0x008fe40005800000 */
[----:B------:R-:W-:Y:S02]  /*d530*/  FSEL R226, R21, -INF , !P2 ;  /* 0xff80000015e27808 */ /* 0x000fe40005000000 */
[-C--:B------:R-:W-:Y:S02]  /*d540*/  ISETP.GE.AND P5, PT, R2, R4.reuse, PT ;  /* 0x000000040200720c */ /* 0x080fe40003fa6270 */
[C---:B------:R-:W-:Y:S02]  /*d550*/  ISETP.GE.AND P6, PT, R0.reuse, R4, PT ;  /* 0x000000040000720c */ /* 0x040fe40003fc6270 */
[----:B------:R-:W-:-:S02]  /*d560*/  ISETP.GE.AND P3, PT, R0, R5, PT ;  /* 0x000000050000720c */ /* 0x000fc40003f66270 */
[----:B------:R-:W-:Y:S02]  /*d570*/  ISETP.GE.AND P2, PT, R2, R5, PT ;  /* 0x000000050200720c */ /* 0x000fe40003f46270 */
[----:B----4-:R-:W-:Y:S02]  /*d580*/  FSEL R228, R9, -INF , !P5 ;  /* 0xff80000009e47808 */ /* 0x010fe40006800000 */
[----:B------:R-:W-:Y:S02]  /*d590*/  FSEL R227, R8, -INF , !P6 ;  /* 0xff80000008e37808 */ /* 0x000fe40007000000 */
[----:B-----5:R-:W-:Y:S02]  /*d5a0*/  FSEL R231, R10, -INF , !P3 ;  /* 0xff8000000ae77808 */ /* 0x020fe40005800000 */
        /* <DEDUP_REMOVED lines=69> */
.L_x_2034:
        /* <DEDUP_REMOVED lines=11> */
.L_x_2035:
[----:B------:R-:W3:Y:S04]  /*dab0*/  LDL R8, [R1+0xc] ;  /* 0x00000c0001087983 */ /* 0x000ee80000100800 */
[----:B------:R-:W4:Y:S01]  /*dac0*/  LDL R9, [R1+0x8] ;  /* 0x0000080001097983 */ /* 0x000f220000100800 */
[C---:B------:R-:W-:Y:S01]  /*dad0*/  IMAD.SHL.U32 R2, R100.reuse, 0x20, RZ ;  /* 0x0000002064027824 */ /* 0x040fe200078e00ff */
[----:B------:R-:W-:-:S04]  /*dae0*/  SHF.L.U64.HI R0, R100, 0x5, R101 ;  /* 0x0000000564007819 */ /* 0x000fc80000010265 */
[----:B---3--:R-:W-:-:S04]  /*daf0*/  IADD3 R6, P1, PT, R2, R8, RZ ;  /* 0x0000000802067210 */ /* 0x008fc80007f3e0ff */
[-C--:B-1----:R-:W-:Y:S01]  /*db00*/  IADD3 R4, P2, PT, R6, R2.reuse, RZ ;  /* 0x0000000206047210 */ /* 0x082fe20007f5e0ff */
        /* <DEDUP_REMOVED lines=14> */
[----:B------:R-:W-:Y:S01]  /*dbf0*/  IMAD.X R15, R13, 0x1, R0, P1 ;  /* 0x000000010d0f7824 */ /* 0x000fe200008e0600 */
[----:B------:R5:W-:Y:S04]  /*dc00*/  LDGSTS.E.BYPASS.LTC128B.128 [R237+0x4000], desc[UR16][R12.64] ;  /* 0x040000000ced7fae */ /* 0x000be8000b981a10 */
[----:B------:R2:W-:Y:S01]  /*dc10*/  LDGSTS.E.BYPASS.LTC128B.128 [R237+0x4800], desc[UR16][R14.64] ;  /* 0x048000000eed7fae */ /* 0x0005e2000b981a10 */
[----:B-1----:R-:W-:-:S04]  /*dc20*/  IADD3 R8, P2, PT, R14, R2, RZ ;  /* 0x000000020e087210 */ /* 0x002fc80007f5e0ff */
[----:B---3--:R-:W-:Y:S01]  /*dc30*/  IADD3 R6, P1, PT, R8, R2, RZ ;  /* 0x0000000208067210 */ /* 0x008fe20007f3e0ff */
[----:B------:R-:W-:-:S03]  /*dc40*/  IMAD.X R9, R15, 0x1, R0, P2 ;  /* 0x000000010f097824 */ /* 0x000fc600010e0600 */
[-C--:B----4-:R-:W-:Y:S01]  /*dc50*/  IADD3 R4, P2, PT, R6, R2.reuse, RZ ;  /* 0x0000000206047210 */ /* 0x090fe20007f5e0ff */
[--C-:B------:R-:W-:Y:S01]  /*dc60*/  IMAD.X R7, R9, 0x1, R0.reuse, P1 ;  /* 0x0000000109077824 */ /* 0x100fe200008e0600 */
[----:B------:R1:W-:Y:S03]  /*dc70*/  LDGSTS.E.BYPASS.LTC128B.128 [R237+0x5000], desc[UR16][R8.64] ;  /* 0x0500000008ed7fae */ /* 0x0003e6000b981a10 */
[----:B------:R-:W-:Y:S01]  /*dc80*/  IMAD.X R5, R7, 0x1, R0, P2 ;  /* 0x0000000107057824 */ /* 0x000fe200010e0600 */
[----:B------:R3:W-:Y:S01]  /*dc90*/  LDGSTS.E.BYPASS.LTC128B.128 [R237+0x5800], desc[UR16][R6.64] ;  /* 0x0580000006ed7fae */ /* 0x0007e2000b981a10 */
[----:B-----5:R-:W-:-:S03]  /*dca0*/  IADD3 R12, P1, PT, R4, R2, RZ ;  /* 0x00000002040c7210 */ /* 0x020fc60007f3e0ff */
[----:B------:R4:W-:Y:S01]  /*dcb0*/  LDGSTS.E.BYPASS.LTC128B.128 [R237+0x6000], desc[UR16][R4.64] ;  /* 0x0600000004ed7fae */ /* 0x0009e2000b981a10 */
[----:B--2---:R-:W-:Y:S01]  /*dcc0*/  IADD3 R14, P2, PT, R12, R2, RZ ;  /* 0x000000020c0e7210 */ /* 0x004fe20007f5e0ff */
[----:B------:R-:W-:-:S03]  /*dcd0*/  IMAD.X R13, R5, 0x1, R0, P1 ;  /* 0x00000001050d7824 */ /* 0x000fc600008e0600 */
[-C--:B------:R-:W-:Y:S01]  /*dce0*/  IADD3 R10, P1, PT, R14, R2.reuse, RZ ;  /* 0x000000020e0a7210 */ /* 0x080fe20007f3e0ff */
[--C-:B------:R-:W-:Y:S01]  /*dcf0*/  IMAD.X R15, R13, 0x1, R0.reuse, P2 ;  /* 0x000000010d0f7824 */ /* 0x100fe200010e0600 */
[----:B------:R2:W-:Y:S03]  /*dd00*/  LDGSTS.E.BYPASS.LTC128B.128 [R237+0x6800], desc[UR16][R12.64] ;  /* 0x068000000ced7fae */ /* 0x0005e6000b981a10 */
        /* <DEDUP_REMOVED lines=11> */
[----:B--2---:R-:W-:-:S03]  /*ddc0*/  IADD3 R12, P1, PT, R4, R2, RZ ;  /* 0x00000002040c7210 */ /* 0x004fc60007f3e0ff */
[----:B------:R1:W-:Y:S02]  /*ddd0*/  LDGSTS.E.BYPASS.LTC128B.128 [R237+0x9000], desc[UR16][R4.64] ;  /* 0x0900000004ed7fae */ /* 0x0003e4000b981a10 */
[----:B------:R-:W-:-:S05]  /*dde0*/  IMAD.X R13, R5, 0x1, R0, P1 ;  /* 0x00000001050d7824 */ /* 0x000fca00008e0600 */
[----:B------:R1:W-:Y:S04]  /*ddf0*/  LDGSTS.E.BYPASS.LTC128B.128 [R237+0x9800], desc[UR16][R12.64] ;  /* 0x098000000ced7fae */ /* 0x0003e8000b981a10 */
[----:B------:R-:W0:Y:S02]  /*de00*/  LDGDEPBAR ;  /* 0x00000000000079af */ /* 0x000e240000000000 */
.L_x_2033:
[----:B-1----:R-:W2:Y:S01]  /*de10*/  LDL R7, [R1+0x4] ;  /* 0x0000040001077983 */ /* 0x002ea20000100800 */
[----:B------:R-:W-:Y:S01]  /*de20*/  FMNMX3.FTZ R0, R36, R95, R90, !PT ;  /* 0x0000005f24007276 */ /* 0x000fe2000781005a */
[----:B------:R-:W1:Y:S01]  /*de30*/  LDCU UR4, c[0x0][0x45c] ;  /* 0x00008b80ff0477ac */ /* 0x000e620008000800 */
[----:B------:R-:W-:Y:S02]  /*de40*/  MOV R16, 0x20 ;  /* 0x0000002000107802 */ /* 0x000fe40000000f00 */
        /* <DEDUP_REMOVED lines=72> */
[----:B---3--:R-:W-:Y:S02]  /*e2d0*/  FMNMX.FTZ R78, R0, R5, !PT ;  /* 0x00000005004e7209 */ /* 0x008fe40007810000 */
[----:B------:R-:W-:Y:S02]  /*e2e0*/  SHF.L.U32 R5, R236, 0x6, RZ ;  /* 0x00000006ec057819 */ /* 0x000fe400000006ff */
        /* <DEDUP_REMOVED lines=9> */
[----:B------:R-:W-:-:S04]  /*e380*/  FADD.FTZ R6, R36, -R6 ;  /* 0x8000000624067221 */ /* 0x000fc80000010000 */
[----:B------:R-:W-:-:S04]  /*e390*/  FMUL.FTZ R6, R6, UR4 ;  /* 0x0000000406067c20 */ /* 0x000fc80008410000 */
[----:B------:R-:W3:Y:S01]  /*e3a0*/  MUFU.EX2 R72, R6 ;  /* 0x0000000600487308 */ /* 0x000ee20000000800 */
[----:B-1----:R-:W-:-:S07]  /*e3b0*/  FFMA.FTZ R0, R90, UR4, -R2 ;  /* 0x000000045a007c23 */ /* 0x002fce0008010802 */
[----:B------:R1:W-:Y:S08]  /*e3c0*/  MUFU.EX2 R101, R0 ;  /* 0x0000000000657308 */ /* 0x0003f00000000800 */
[----:B------:R4:W-:Y:S01]  /*e3d0*/  MUFU.EX2 R90, R4 ;  /* 0x00000004005a7308 */ /* 0x0009e20000000800 */
        /* <DEDUP_REMOVED lines=8> */
[----:B-1----:R-:W-:Y:S01]  /*e460*/  FMUL.FTZ R0, R77, UR4 ;  /* 0x000000044d007c20 */ /* 0x002fe20008410000 */
[-C--:B------:R-:W-:Y:S01]  /*e470*/  FMUL.FTZ R160, R160, R72.reuse ;  /* 0x00000048a0a07220 */ /* 0x080fe20000410000 */
[-C--:B------:R-:W-:Y:S01]  /*e480*/  FMUL.FTZ R161, R161, R72.reuse ;  /* 0x00000048a1a17220 */ /* 0x080fe20000410000 */
[-C--:B------:R-:W-:Y:S01]  /*e490*/  FMUL.FTZ R152, R152, R72.reuse ;  /* 0x0000004898987220 */ /* 0x080fe20000410000 */
[-C--:B------:R-:W-:Y:S01]  /*e4a0*/  FMUL.FTZ R153, R153, R72.reuse ;  /* 0x0000004899997220 */ /* 0x080fe20000410000 */
[----:B------:R-:W-:Y:S01]  /*e4b0*/  FSEL R0, R0, RZ, P1 ;  /* 0x000000ff00007208 */ /* 0x000fe20000800000 */
[-C--:B------:R-:W-:Y:S01]  /*e4c0*/  FMUL.FTZ R156, R156, R72.reuse ;  /* 0x000000489c9c7220 */ /* 0x080fe20000410000 */
[-C--:B------:R-:W-:Y:S01]  /*e4d0*/  FMUL.FTZ R157, R157, R72.reuse ;  /* 0x000000489d9d7220 */ /* 0x080fe20000410000 */
[----:B----4-:R-:W-:Y:S01]  /*e4e0*/  FFMA.FTZ R4, R89, UR4, -R2 ;  /* 0x0000000459047c23 */ /* 0x010fe20008010802 */
[-C--:B------:R-:W-:Y:S01]  /*e4f0*/  FMUL.FTZ R164, R164, R72.reuse ;  /* 0x00000048a4a47220 */ /* 0x080fe20000410000 */
[----:B------:R-:W-:-:S02]  /*e500*/  FMUL.FTZ R165, R165, R72 ;  /* 0x00000048a5a57220 */ /* 0x000fc40000410000 */
[----:B------:R1:W3:Y:S02]  /*e510*/  MUFU.EX2 R94, R4 ;  /* 0x00000004005e7308 */ /* 0x0002e40000000800 */
[----:B-1----:R-:W-:Y:S01]  /*e520*/  FFMA.FTZ R4, R93, UR4, -R0 ;  /* 0x000000045d047c23 */ /* 0x002fe20008010800 */
[----:B---3--:R-:W-:-:S05]  /*e530*/  F2FP.F16.F32.PACK_AB R6, R94, R90 ;  /* 0x0000005a5e06723e */ /* 0x008fca00000000ff */
[----:B------:R1:W-:Y:S02]  /*e540*/  MUFU.EX2 R70, R4 ;  /* 0x0000000400467308 */ /* 0x0003e40000000800 */
[----:B-1----:R-:W-:-:S06]  /*e550*/  FFMA.FTZ R4, R88, UR4, -R0 ;  /* 0x0000000458047c23 */ /* 0x002fcc0008010800 */
[----:B------:R1:W3:Y:S01]  /*e560*/  MUFU.EX2 R95, R4 ;  /* 0x00000004005f7308 */ /* 0x0002e20000000800 */
[----:B--2---:R-:W-:-:S04]  /*e570*/  LOP3.LUT R5, R7, 0x200, R5, 0xf8, !PT ;  /* 0x0000020007057812 */ /* 0x004fc800078ef805 */
[----:B------:R-:W-:Y:S02]  /*e580*/  LEA R76, R5, UR5, 0x1 ;  /* 0x00000005054c7c11 */ /* 0x000fe4000f8e08ff */
[----:B------:R-:W-:Y:S02]  /*e590*/  FSEL R5, R77, RZ, P1 ;  /* 0x000000ff4d057208 */ /* 0x000fe40000800000 */
[----:B------:R-:W-:Y:S01]  /*e5a0*/  IADD3 R49, PT, PT, R16, R76, RZ ;  /* 0x0000004c10317210 */ /* 0x000fe20007ffe0ff */
[----:B------:R-:W2:Y:S01]  /*e5b0*/  LDSM.16.MT88.4 R8, [R76+0xa000] ;  /* 0x00a000004c08783b */ /* 0x000ea20000004200 */
[----:B------:R-:W-:Y:S01]  /*e5c0*/  IADD3 R48, PT, PT, R76, 0xa040, RZ ;  /* 0x0000a0404c307810 */ /* 0x000fe20007ffe0ff */
[----:B------:R-:W-:Y:S01]  /*e5d0*/  FADD.FTZ R3, R3, -R5 ;  /* 0x8000000503037221 */ /* 0x000fe20000010000 */
[--C-:B-1----:R-:W-:Y:S01]  /*e5e0*/  FFMA.FTZ R4, R92, UR4, -R0.reuse ;  /* 0x000000045c047c23 */ /* 0x102fe20008010800 */
[----:B------:R-:W1:Y:S02]  /*e5f0*/  LDSM.16.MT88.4 R20, [R49+0xa000] ;  /* 0x00a000003114783b */ /* 0x000e640000004200 */
[----:B------:R-:W-:Y:S01]  /*e600*/  FMUL.FTZ R3, R3, UR4 ;  /* 0x0000000403037c20 */ /* 0x000fe20008410000 */
[----:B---3--:R-:W-:Y:S01]  /*e610*/  F2FP.F16.F32.PACK_AB R5, R95, R70 ;  /* 0x000000465f05723e */ /* 0x008fe200000000ff */
[----:B------:R3:W-:Y:S01]  /*e620*/  MUFU.EX2 R88, R4 ;  /* 0x0000000400587308 */ /* 0x0007e20000000800 */
[----:B------:R-:W-:Y:S07]  /*e630*/  LDSM.16.MT88.4 R24, [R76+0xa800] ;  /* 0x00a800004c18783b */ /* 0x000fee0000004200 */
[----:B------:R4:W5:Y:S01]  /*e640*/  MUFU.EX2 R51, R3 ;  /* 0x0000000300337308 */ /* 0x0009620000000800 */
[----:B---3--:R-:W-:-:S07]  /*e650*/  FFMA.FTZ R4, R91, UR4, -R0 ;  /* 0x000000045b047c23 */ /* 0x008fce0008010800 */
[----:B------:R3:W2:Y:S01]  /*e660*/  MUFU.EX2 R89, R4 ;  /* 0x0000000400597308 */ /* 0x0006a20000000800 */
[----:B----4-:R-:W-:Y:S01]  /*e670*/  IADD3 R3, PT, PT, R76, 0xa000, RZ ;  /* 0x0000a0004c037810 */ /* 0x010fe20007ffe0ff */
[-C--:B-----5:R-:W-:Y:S01]  /*e680*/  FMUL.FTZ R138, R138, R51.reuse ;  /* 0x000000338a8a7220 */ /* 0x0a0fe20000410000 */
[-C--:B------:R-:W-:Y:S01]  /*e690*/  FMUL.FTZ R139, R139, R51.reuse ;  /* 0x000000338b8b7220 */ /* 0x080fe20000410000 */
[-C--:B------:R-:W-:Y:S01]  /*e6a0*/  FMUL.FTZ R146, R146, R51.reuse ;  /* 0x0000003392927220 */ /* 0x080fe20000410000 */
[----:B------:R-:W-:Y:S01]  /*e6b0*/  @P0 IADD3 R48, PT, PT, R3, -0x40, RZ ;  /* 0xffffffc003300810 */ /* 0x000fe20007ffe0ff */
[--C-:B------:R-:W-:Y:S01]  /*e6c0*/  FFMA.FTZ R3, R99, UR4, -R2.reuse ;  /* 0x0000000463037c23 */ /* 0x100fe20008010802 */
[-C--:B------:R-:W-:Y:S01]  /*e6d0*/  FMUL.FTZ R147, R147, R51.reuse ;  /* 0x0000003393937220 */ /* 0x080fe20000410000 */
[-C--:B------:R-:W-:Y:S01]  /*e6e0*/  FMUL.FTZ R150, R150, R51.reuse ;  /* 0x0000003396967220 */ /* 0x080fe20000410000 */
[----:B------:R-:W-:Y:S01]  /*e6f0*/  IADD3 R50, PT, PT, R16, R48, RZ ;  /* 0x0000003010327210 */ /* 0x000fe20007ffe0ff */
[----:B------:R4:W-:Y:S01]  /*e700*/  MUFU.EX2 R93, R3 ;  /* 0x00000003005d7308 */ /* 0x0009e20000000800 */
[----:B------:R-:W-:Y:S01]  /*e710*/  LDSM.16.MT88.4 R12, [R48] ;  /* 0x00000000300c783b */ /* 0x000fe20000004200 */
[-C--:B------:R-:W-:Y:S01]  /*e720*/  FMUL.FTZ R151, R151, R51.reuse ;  /* 0x0000003397977220 */ /* 0x080fe20000410000 */
[-C--:B------:R-:W-:Y:S01]  /*e730*/  FMUL.FTZ R142, R142, R51.reuse ;  /* 0x000000338e8e7220 */ /* 0x080fe20000410000 */
[----:B---3--:R-:W-:Y:S01]  /*e740*/  F2FP.F16.F32.PACK_AB R4, R101, R68 ;  /* 0x000000446504723e */ /* 0x008fe200000000ff */
[----:B------:R-:W3:Y:S01]  /*e750*/  LDSM.16.MT88.4 R16, [R50] ;  /* 0x000000003210783b */ /* 0x000ee20000004200 */
[----:B--2---:R-:W-:Y:S01]  /*e760*/  F2FP.F16.F32.PACK_AB R7, R89, R88 ;  /* 0x000000585907723e */ /* 0x004fe200000000ff */
[-C--:B------:R-:W-:Y:S01]  /*e770*/  FMUL.FTZ R143, R143, R51.reuse ;  /* 0x000000338f8f7220 */ /* 0x080fe20000410000 */
[-C--:B------:R-:W-:Y:S01]  /*e780*/  FMUL.FTZ R162, R162, R51.reuse ;  /* 0x00000033a2a27220 */ /* 0x080fe20000410000 */
[-C--:B------:R-:W-:Y:S01]  /*e790*/  FMUL.FTZ R163, R163, R51.reuse ;  /* 0x00000033a3a37220 */ /* 0x080fe20000410000 */
[-C--:B------:R-:W-:Y:S01]  /*e7a0*/  FMUL.FTZ R154, R154, R51.reuse ;  /* 0x000000339a9a7220 */ /* 0x080fe20000410000 */
[-C--:B------:R-:W-:Y:S01]  /*e7b0*/  FMUL.FTZ R155, R155, R51.reuse ;  /* 0x000000339b9b7220 */ /* 0x080fe20000410000 */
[-C--:B------:R-:W-:Y:S01]  /*e7c0*/  FMUL.FTZ R158, R158, R51.reuse ;  /* 0x000000339e9e7220 */ /* 0x080fe20000410000 */
[----:B------:R-:W-:Y:S01]  /*e7d0*/  HMMA.16816.F32 R32, R4, R8, R136 ;  /* 0x000000080420723c */ /* 0x000fe20000001888 */
[--C-:B------:R-:W-:Y:S01]  /*e7e0*/  FFMA.FTZ R8, R97, UR4, -R2.reuse ;  /* 0x0000000461087c23 */ /* 0x100fe20008010802 */
[-C--:B------:R-:W-:Y:S01]  /*e7f0*/  FMUL.FTZ R159, R159, R51.reuse ;  /* 0x000000339f9f7220 */ /* 0x080fe20000410000 */
[-C--:B------:R-:W-:Y:S01]  /*e800*/  FMUL.FTZ R166, R166, R51.reuse ;  /* 0x00000033a6a67220 */ /* 0x080fe20000410000 */
[----:B----4-:R-:W-:Y:S01]  /*e810*/  FFMA.FTZ R3, R98, UR4, -R2 ;  /* 0x0000000462037c23 */ /* 0x010fe20008010802 */
[----:B------:R2:W-:Y:S01]  /*e820*/  MUFU.EX2 R138, R8 ;  /* 0x00000008008a7308 */ /* 0x0005e20000000800 */
[----:B------:R-:W-:-:S02]  /*e830*/  FMUL.FTZ R167, R167, R51 ;  /* 0x00000033a7a77220 */ /* 0x000fc40000410000 */
[C---:B-1----:R-:W-:Y:S05]  /*e840*/  HMMA.16816.F32 R28, R4.reuse, R20, R144 ;  /* 0x00000014041c723c */ /* 0x042fea0000001890 */
[----:B------:R1:W4:Y:S03]  /*e850*/  MUFU.EX2 R91, R3 ;  /* 0x00000003005b7308 */ /* 0x0003260000000800 */
[C---:B------:R-:W-:Y:S01]  /*e860*/  HMMA.16816.F32 R36, R4.reuse, R22, R148 ;  /* 0x000000160424723c */ /* 0x040fe20000001894 */
[----:B------:R-:W5:Y:S07]  /*e870*/  LDSM.16.MT88.4 R20, [R49+0xa800] ;  /* 0x00a800003114783b */ /* 0x000f6e0000004200 */
[----:B------:R-:W-:Y:S01]  /*e880*/  HMMA.16816.F32 R40, R4, R10, R140 ;  /* 0x0000000a0428723c */ /* 0x000fe2000000188c */
[----:B--2---:R-:W2:Y:S01]  /*e890*/  LDSM.16.MT88.4 R8, [R50+0x800] ;  /* 0x000800003208783b */ /* 0x004ea20000004200 */
[----:B-1----:R-:W-:-:S06]  /*e8a0*/  FFMA.FTZ R3, R87, UR4, -R2 ;  /* 0x0000000457037c23 */ /* 0x002fcc0008010802 */
[C---:B---3--:R-:W-:Y:S01]  /*e8b0*/  HMMA.16816.F32 R160, R4.reuse, R16, R160 ;  /* 0x0000001004a0723c */ /* 0x048fe200000018a0 */
[----:B------:R1:W3:Y:S07]  /*e8c0*/  MUFU.EX2 R136, R3 ;  /* 0x0000000300887308 */ /* 0x0002ee0000000800 */
[C---:B------:R-:W-:Y:S08]  /*e8d0*/  HMMA.16816.F32 R56, R4.reuse, R12, R152 ;  /* 0x0000000c0438723c */ /* 0x040ff00000001898 */
[----:B------:R-:W-:Y:S01]  /*e8e0*/  HMMA.16816.F32 R156, R4, R14, R156 ;  /* 0x0000000e049c723c */ /* 0x000fe2000000189c */
[----:B------:R-:W2:Y:S01]  /*e8f0*/  LDSM.16.MT88.4 R12, [R48+0x800] ;  /* 0x00080000300c783b */ /* 0x000ea20000004200 */
[----:B-1----:R-:W-:-:S04]  /*e900*/  FFMA.FTZ R3, R105, UR4, -R0 ;  /* 0x0000000469037c23 */ /* 0x002fc80008010800 */
[----:B------:R1:W-:Y:S02]  /*e910*/  MUFU.EX2 R92, R3 ;  /* 0x00000003005c7308 */ /* 0x0003e40000000800 */
[----:B------:R-:W-:Y:S01]  /*e920*/  HMMA.16816.F32 R16, R4, R18, R164 ;  /* 0x000000120410723c */ /* 0x000fe200000018a4 */
[----:B----4-:R-:W-:Y:S02]  /*e930*/  F2FP.F16.F32.PACK_AB R4, R91, R93 ;  /* 0x0000005d5b04723e */ /* 0x010fe400000000ff */
[----:B---3--:R-:W-:Y:S01]  /*e940*/  F2FP.F16.F32.PACK_AB R6, R136, R138 ;  /* 0x0000008a8806723e */ /* 0x008fe200000000ff */
        /* <DEDUP_REMOVED lines=11> */
[----:B------:R-:W-:Y:S01]  /*ea00*/  HMMA.16816.F32 R40, R4, R26, R40 ;  /* 0x0000001a0428723c */ /* 0x000fe20000001828 */
[----:B------:R-:W3:Y:S01]  /*ea10*/  LDSM.16.MT88.4 R24, [R76+0xb000] ;  /* 0x00b000004c18783b */ /* 0x000ee20000004200 */
[----:B-1----:R-:W-:-:S06]  /*ea20*/  FFMA.FTZ R3, R111, UR4, -R2 ;  /* 0x000000046f037c23 */ /* 0x002fcc0008010802 */
[C---:B-----5:R-:W-:Y:S01]  /*ea30*/  HMMA.16816.F32 R28, R4.reuse, R20, R28 ;  /* 0x00000014041c723c */ /* 0x060fe2000000181c */
        /* <DEDUP_REMOVED lines=11> */
[----:B----4-:R-:W-:Y:S01]  /*eaf0*/  F2FP.F16.F32.PACK_AB R4, R249, R246 ;  /* 0x000000f6f904723e */ /* 0x010fe200000000ff */
[----:B------:R-:W1:Y:S01]  /*eb00*/  LDSM.16.MT88.4 R12, [R48+0x1000] ;  /* 0x00100000300c783b */ /* 0x000e620000004200 */
        /* <DEDUP_REMOVED lines=15> */
[----:B-----5:R-:W-:Y:S01]  /*ec00*/  HMMA.16816.F32 R32, R4, R20, R28 ;  /* 0x000000140420723c */ /* 0x020fe2000000181c */
[----:B---3--:R-:W-:-:S07]  /*ec10*/  FFMA.FTZ R3, R120, UR4, -R2 ;  /* 0x0000000478037c23 */ /* 0x008fce0008010802 */
[C---:B------:R-:W-:Y:S01]  /*ec20*/  HMMA.16816.F32 R52, R4.reuse, R26, R40 ;  /* 0x0000001a0434723c */ /* 0x040fe20000001828 */
[----:B------:R3:W4:Y:S01]  /*ec30*/  MUFU.EX2 R241, R3 ;  /* 0x0000000300f17308 */ /* 0x0007220000000800 */
[----:B------:R-:W5:Y:S06]  /*ec40*/  LDSM.16.MT88.4 R24, [R76+0xb800] ;  /* 0x00b800004c18783b */ /* 0x000f6c0000004200 */
[C---:B------:R-:W-:Y:S01]  /*ec50*/  HMMA.16816.F32 R28, R4.reuse, R22, R36 ;  /* 0x00000016041c723c */ /* 0x040fe20000001824 */
[----:B------:R-:W5:Y:S07]  /*ec60*/  LDSM.16.MT88.4 R20, [R49+0xb800] ;  /* 0x00b800003114783b */ /* 0x000f6e0000004200 */
        /* <DEDUP_REMOVED lines=376> */
[C---:B------:R-:W-:Y:S08]  /*103f0*/  HMMA.16816.F32 R68, R4.reuse, R30, R52 ;  /* 0x0000001e0444723c */ /* 0x040ff00000001834 */
[----:B-1----:R-:W-:Y:S01]  /*10400*/  HMMA.16816.F32 R56, R4, R12, R44 ;  /* 0x0000000c0438723c */ /* 0x002fe2000000182c */
[----:B--2---:R-:W-:-:S07]  /*10410*/  FFMA.FTZ R3, R189, R51, R186 ;  /* 0x00000033bd037223 */ /* 0x004fce00000100ba */
[----:B------:R-:W-:Y:S01]  /*10420*/  HMMA.16816.F32 R28, R4, R14, R32 ;  /* 0x0000000e041c723c */ /* 0x000fe20000001820 */
[----:B---3--:R-:W-:Y:S01]  /*10430*/  F2FP.F16.F32.PACK_AB R4, R87, R86 ;  /* 0x000000565704723e */ /* 0x008fe200000000ff */
[----:B------:R-:W-:Y:S01]  /*10440*/  FADD.FTZ R9, R182, R3 ;  /* 0x00000003b6097221 */ /* 0x000fe20000010000 */
[----:B------:R-:W-:Y:S01]  /*10450*/  FFMA.FTZ R3, R214, UR4, -R0 ;  /* 0x00000004d6037c23 */ /* 0x000fe20008010800 */
[----:B-----5:R-:W-:Y:S01]  /*10460*/  F2FP.F16.F32.PACK_AB R6, R84, R85 ;  /* 0x000000555406723e */ /* 0x020fe200000000ff */
[----:B------:R-:W1:Y:S01]  /*10470*/  LDSM.16.MT88.4 R12, [R48+0x6800] ;  /* 0x00680000300c783b */ /* 0x000e620000004200 */
[----:B------:R-:W-:Y:S02]  /*10480*/  FADD.FTZ R9, R83, R9 ;  /* 0x0000000953097221 */ /* 0x000fe40000010000 */
[----:B------:R2:W-:Y:S02]  /*10490*/  MUFU.EX2 R83, R3 ;  /* 0x0000000300537308 */ /* 0x0005e40000000800 */
[----:B------:R-:W-:-:S04]  /*104a0*/  FADD.FTZ R9, R81, R9 ;  /* 0x0000000951097221 */ /* 0x000fc80000010000 */
[----:B------:R-:W-:Y:S01]  /*104b0*/  FADD.FTZ R9, R180, R9 ;  /* 0x00000009b4097221 */ /* 0x000fe20000010000 */
[----:B--2---:R-:W-:-:S04]  /*104c0*/  FFMA.FTZ R3, R213, UR4, -R0 ;  /* 0x00000004d5037c23 */ /* 0x004fc80008010800 */
        /* <DEDUP_REMOVED lines=12> */
[--C-:B------:R-:W-:Y:S01]  /*10590*/  FFMA.FTZ R3, R217, UR4, -R2.reuse ;  /* 0x00000004d9037c23 */ /* 0x100fe20008010802 */
[----:B------:R-:W2:Y:S08]  /*105a0*/  MUFU.EX2 R80, R9 ;  /* 0x0000000900507308 */ /* 0x000eb00000000800 */
[----:B------:R3:W-:Y:S01]  /*105b0*/  MUFU.EX2 R79, R3 ;  /* 0x00000003004f7308 */ /* 0x0007e20000000800 */
[----:B--2---:R-:W-:Y:S01]  /*105c0*/  F2FP.F16.F32.PACK_AB R7, R80, R81 ;  /* 0x000000515007723e */ /* 0x004fe200000000ff */
        /* <DEDUP_REMOVED lines=12> */
[----:B--2---:R-:W-:Y:S02]  /*10690*/  FFMA.FTZ R9, R219, UR4, -R2 ;  /* 0x00000004db097c23 */ /* 0x004fe40008010802 */
[----:B------:R-:W-:Y:S02]  /*106a0*/  FADD.FTZ R3, R159, R3 ;  /* 0x000000039f037221 */ /* 0x000fe40000010000 */
[----:B------:R2:W-:Y:S01]  /*106b0*/  MUFU.EX2 R65, R9 ;  /* 0x0000000900417308 */ /* 0x0005e20000000800 */
[----:B------:R-:W-:Y:S01]  /*106c0*/  HMMA.16816.F32 R36, R4, R18, R36 ;  /* 0x000000120424723c */ /* 0x000fe20000001824 */
[----:B------:R-:W-:Y:S01]  /*106d0*/  FADD.FTZ R3, R158, R3 ;  /* 0x000000039e037221 */ /* 0x000fe20000010000 */
[----:B------:R-:W-:Y:S03]  /*106e0*/  LDSM.16.MT88.4 R16, [R48+0x7000] ;  /* 0x007000003010783b */ /* 0x000fe60000004200 */
[----:B------:R-:W-:-:S02]  /*106f0*/  FADD.FTZ R3, R157, R3 ;  /* 0x000000039d037221 */ /* 0x000fc40000010000 */
[----:B------:R-:W-:Y:S01]  /*10700*/  LDSM.16.MT88.4 R156, [R48+0x7800] ;  /* 0x00780000309c783b */ /* 0x000fe20000004200 */
[----:B-1----:R-:W-:Y:S01]  /*10710*/  HMMA.16816.F32 R32, R4, R12, R72 ;  /* 0x0000000c0420723c */ /* 0x002fe20000001848 */
[----:B------:R-:W-:-:S04]  /*10720*/  FADD.FTZ R3, R151, R3 ;  /* 0x0000000397037221 */ /* 0x000fc80000010000 */
[----:B------:R-:W-:Y:S01]  /*10730*/  FADD.FTZ R3, R152, R3 ;  /* 0x0000000398037221 */ /* 0x000fe20000010000 */
[----:B--2---:R-:W-:-:S03]  /*10740*/  FFMA.FTZ R9, R220, UR4, -R2 ;  /* 0x00000004dc097c23 */ /* 0x004fc60008010802 */
        /* <DEDUP_REMOVED lines=135> */
.L_x_2030:
[----:B------:R-:W-:-:S13]  /*10fc0*/  ISETP.GE.AND P1, PT, R0, RZ, PT ;  /* 0x000000ff0000720c */ /* 0x000fda0003f26270 */
[----:B------:R-:W-:Y:S05]  /*10fd0*/  @!P1 BRA `(.L_x_2036) ;  /* 0x0000006000709947 */ /* 0x000fea0003800000 */
[----:B--2---:R-:W2:Y:S01]  /*10fe0*/  LDL.LU R2, [R1+0x4] ;  /* 0x0000040001027983 */ /* 0x004ea20000300800 */
[----:B------:R-:W-:Y:S01]  /*10ff0*/  IMAD.SHL.U32 R134, R236, 0x40, RZ ;  /* 0x00000040ec867824 */ /* 0x000fe200078e00ff */
[C---:B------:R-:W-:Y:S01]  /*11000*/  LEA R239, R0.reuse, 0x100, 0x8 ;  /* 0x0000010000ef7811 */ /* 0x040fe200078e40ff */
[----:B------:R-:W-:Y:S01]  /*11010*/  VIADD R252, R0, 0x1 ;  /* 0x0000000100fc7836 */ /* 0x000fe20000000000 */
[----:B------:R-:W3:Y:S01]  /*11020*/  S2UR UR10, SR_CgaCtaId ;  /* 0x00000000000a79c3 */ /* 0x000ee20000008800 */
[----:B------:R-:W-:Y:S01]  /*11030*/  UISETP.NE.U32.AND UP0, UPT, UR8, URZ, UPT ;  /* 0x000000ff0800728c */ /* 0x000fe2000bf05070 */
[----:B------:R-:W-:Y:S01]  /*11040*/  IMAD.MOV.U32 R235, RZ, RZ, 0x20 ;  /* 0x00000020ffeb7424 */ /* 0x000fe200078e00ff */
[----:B------:R-:W-:Y:S01]  /*11050*/  MOV R132, R36 ;  /* 0x0000002400847202 */ /* 0x000fe20000000f00 */
[----:B------:R-:W-:Y:S01]  /*11060*/  IMAD.MOV.U32 R133, RZ, RZ, R3 ;  /* 0x000000ffff857224 */ /* 0x000fe200078e0003 */
[----:B------:R-:W-:Y:S02]  /*11070*/  UISETP.NE.AND.EX UP0, UPT, UR9, URZ, UPT, UP0 ;  /* 0x000000ff0900728c */ /* 0x000fe4000bf05300 */
[----:B------:R-:W-:Y:S01]  /*11080*/  SEL R135, R235, 0xffffffe0, !P4 ;  /* 0xffffffe0eb877807 */ /* 0x000fe20006000000 */
[----:B------:R-:W-:Y:S01]  /*11090*/  UMOV UR12, 0x400 ;  /* 0x00000400000c7882 */ /* 0x000fe20000000000 */
[----:B------:R-:W4:Y:S02]  /*110a0*/  LDCU UR11, c[0x0][0x50c] ;  /* 0x0000a180ff0b77ac */ /* 0x000f240008000800 */
[----:B------:R-:W-:Y:S01]  /*110b0*/  PLOP3.LUT P1, PT, PT, PT, UP0, 0x80, 0x8 ;  /* 0x000000000008781c */ /* 0x000fe20003f2f008 */
[----:B------:R-:W1:Y:S01]  /*110c0*/  LDCU UR4, c[0x0][0x45c] ;  /* 0x00008b80ff0477ac */ /* 0x000e620008000800 */
[----:B------:R-:W1:Y:S01]  /*110d0*/  LDCU.64 UR6, c[0x0][0x3a0] ;  /* 0x00007400ff0677ac */ /* 0x000e620008000a00 */
[----:B------:R-:W1:Y:S01]  /*110e0*/  LDCU.64 UR8, c[0x0][0x3a8] ;  /* 0x00007500ff0877ac */ /* 0x000e620008000a00 */
[----:B--2---:R-:W-:-:S04]  /*110f0*/  LOP3.LUT R134, R2, 0x200, R134, 0xf8, !PT ;  /* 0x0000020002867812 */ /* 0x004fc800078ef886 */
[----:B------:R-:W-:Y:S01]  /*11100*/  LEA R134, R134, UR5, 0x1 ;  /* 0x0000000586867c11 */ /* 0x000fe2000f8e08ff */
[----:B---3--:R-:W-:-:S03]  /*11110*/  ULEA UR5, UR10, UR12, 0x18 ;  /* 0x0000000c0a057291 */ /* 0x008fc6000f8ec0ff */
[C---:B------:R-:W-:Y:S01]  /*11120*/  IADD3 R0, PT, PT, R134.reuse, 0xa040, RZ ;  /* 0x0000a04086007810 */ /* 0x040fe20007ffe0ff */
[----:B------:R-:W-:Y:S01]  /*11130*/  VIADD R2, R134, 0xa000 ;  /* 0x0000a00086027836 */ /* 0x000fe20000000000 */
[----:B------:R-:W-:-:S03]  /*11140*/  IADD3 R135, PT, PT, R135, R134, RZ ;  /* 0x0000008687877210 */ /* 0x000fc60007ffe0ff */
[----:B------:R2:W-:Y:S04]  /*11150*/  STL [R1+0x20], R0 ;  /* 0x0000200001007387 */ /* 0x0005e80000100800 */
[----:B-1--4-:R2:W-:Y:S02]  /*11160*/  STL [R1+0x24], R2 ;  /* 0x0000240201007387 */ /* 0x0125e40000100800 */
.L_x_2040:
[----:B---3--:R-:W3:Y:S01]  /*11170*/  LDL R5, [R1+0x14] ;  /* 0x0000140001057983 */ /* 0x008ee20000100800 */
[----:B------:R-:W1:Y:S01]  /*11180*/  @!P1 LDC R4, c[0x0][0x3c0] ;  /* 0x0000f000ff049b82 */ /* 0x000e620000000800 */
[----:B------:R-:W-:Y:S04]  /*11190*/  DEPBAR.LE SB0, 0x0 ;  /* 0x000080000000791a */ /* 0x000fe80000000000 */
[----:B------:R-:W4:Y:S01]  /*111a0*/  LDL R3, [R1+0x10] ;  /* 0x0000100001037983 */ /* 0x000f220000100800 */
[----:B--2---:R-:W-:Y:S02]  /*111b0*/  IMAD.MOV.U32 R0, RZ, RZ, RZ ;  /* 0x000000ffff007224 */ /* 0x004fe400078e00ff */
[----:B------:R-:W2:Y:S08]  /*111c0*/  LDC R20, c[0x0][0x3c4] ;  /* 0x0000f100ff147b82 */ /* 0x000eb00000000800 */
[----:B------:R-:W-:Y:S01]  /*111d0*/  BAR.SYNC.DEFER_BLOCKING 0x0 ;  /* 0x0000000000007b1d */ /* 0x000fe20000010000 */
[----:B------:R-:W-:Y:S01]  /*111e0*/  IMAD.SHL.U32 R234, R236, 0x8, RZ ;  /* 0x00000008ecea7824 */ /* 0x000fe200078e00ff */
[----:B------:R-:W-:Y:S04]  /*111f0*/  @!P1 IADD3 R2, P0, PT, RZ, -R0, RZ ;  /* 0x80000000ff029210 */ /* 0x000fe80007f1e0ff */
[----:B------:R-:W-:Y:S04]  /*11200*/  LOP3.LUT R9, R234, 0x1f8, RZ, 0xc0, !PT ;  /* 0x000001f8ea097812 */ /* 0x000fe800078ec0ff */
[----:B------:R-:W-:Y:S02]  /*11210*/  LOP3.LUT R9, R9, 0x38, R236, 0x78, !PT ;  /* 0x0000003809097812 */ /* 0x000fe400078e78ec */
[----:B---3--:R-:W-:Y:S01]  /*11220*/  MOV R11, R5 ;  /* 0x00000005000b7202 */ /* 0x008fe20000000f00 */
[----:B-1----:R-:W-:Y:S04]  /*11230*/  @!P1 IMAD.SHL.U32 R0, R4, 0x100, RZ ;  /* 0x0000010004009824 */ /* 0x002fe800078e00ff */
[----:B------:R-:W-:Y:S02]  /*11240*/  @!P1 IMAD.X R0, RZ, RZ, ~R0, P0 ;  /* 0x000000ffff009224 */ /* 0x000fe400000e0e00 */
[----:B----4-:R-:W-:Y:S03]  /*11250*/  IMAD.MOV.U32 R10, RZ, RZ, R3 ;  /* 0x000000ffff0a7224 */ /* 0x010fe600078e0003 */
[----:B------:R-:W-:Y:S04]  /*11260*/  @!P1 SHF.R.S64 R2, R2, 0x1f, R0 ;  /* 0x0000001f02029819 */ /* 0x000fe80000001000 */
[----:B------:R-:W-:Y:S04]  /*11270*/  @!P1 IADD3 R5, P0, PT, R5, R2, RZ ;  /* 0x0000000205059210 */ /* 0x000fe80007f1e0ff */
[----:B------:R-:W-:Y:S01]  /*11280*/  @!P1 LEA.HI.X.SX32 R3, R0, R3, 0x1, P0 ;  /* 0x0000000300039211 */ /* 0x000fe200000f0eff */
[----:B------:R1:W-:Y:S01]  /*11290*/  @!P1 STL [R1+0x14], R5 ;  /* 0x0000140501009387 */ /* 0x0003e20000100800 */
[----:B------:R-:W-:Y:S02]  /*112a0*/  IMAD.MOV.U32 R14, RZ, RZ, R5 ;  /* 0x000000ffff0e7224 */ /* 0x000fe400078e0005 */
[----:B------:R-:W-:Y:S01]  /*112b0*/  MOV R16, R3 ;  /* 0x0000000300107202 */ /* 0x000fe20000000f00 */
[----:B------:R1:W-:Y:S01]  /*112c0*/  @!P1 STL [R1+0x10], R3 ;  /* 0x0000100301009387 */ /* 0x0003e20000100800 */
[----:B--2---:R-:W-:Y:S05]  /*112d0*/  @!P1 BRA `(.L_x_2037) ;  /* 0x0000000000fc9947 */ /* 0x004fea0003800000 */
[----:B------:R-:W-:Y:S01]  /*112e0*/  VIADD R6, R239, 0xffffff00 ;  /* 0xffffff00ef067836 */ /* 0x000fe20000000000 */
[----:B------:R-:W2:Y:S01]  /*112f0*/  LDC R12, c[0x0][0x4f0] ;  /* 0x00013c00ff0c7b82 */ /* 0x000ea20000000800 */
[----:B------:R-:W-:Y:S03]  /*11300*/  IABS R4, R239 ;  /* 0x000000ef00047213 */ /* 0x000fe60000000000 */
[----:B-1----:R-:W-:Y:S02]  /*11310*/  IABS R5, R6 ;  /* 0x0000000600057213 */ /* 0x002fe40000000000 */
        /* <DEDUP_REMOVED lines=59> */
.L_x_2037:
[----:B------:R-:W-:Y:S02]  /*116d0*/  LOP3.LUT R9, R9, 0x1e00, R234, 0xf8, !PT ;  /* 0x00001e0009097812 */ /* 0x000fe400078ef8ea */
[----:B------:R-:W-:Y:S02]  /*116e0*/  SHF.L.U32 R2, R236, 0x6, RZ ;  /* 0x00000006ec027819 */ /* 0x000fe400000006ff */
[----:B------:R-:W-:Y:S02]  /*116f0*/  LOP3.LUT R234, R234, 0x38, RZ, 0xc0, !PT ;  /* 0x00000038eaea7812 */ /* 0x000fe400078ec0ff */
[----:B------:R-:W-:Y:S02]  /*11700*/  LOP3.LUT R168, R2, 0x400, RZ, 0xc0, !PT ;  /* 0x0000040002a87812 */ /* 0x000fe400078ec0ff */
[----:B------:R-:W-:Y:S02]  /*11710*/  LOP3.LUT R0, R234, 0x1c0, R2, 0xf8, !PT ;  /* 0x000001c0ea007812 */ /* 0x000fe400078ef802 */
[----:B------:R-:W-:Y:S02]  /*11720*/  LEA R237, R9, UR5, 0x1 ;  /* 0x0000000509ed7c11 */ /* 0x000fe4000f8e08ff */
[----:B------:R-:W-:Y:S02]  /*11730*/  MOV R2, R14 ;  /* 0x0000000e00027202 */ /* 0x000fe40000000f00 */
[----:B-1----:R-:W-:Y:S02]  /*11740*/  MOV R3, R16 ;  /* 0x0000001000037202 */ /* 0x002fe40000000f00 */
[C---:B------:R-:W-:Y:S02]  /*11750*/  SHF.L.U32 R21, R4.reuse, 0x5, RZ ;  /* 0x0000000504157819 */ /* 0x040fe400000006ff */
[----:B------:R-:W-:Y:S01]  /*11760*/  SHF.L.U64.HI R20, R4, 0x5, R20 ;  /* 0x0000000504147819 */ /* 0x000fe20000010214 */
[----:B------:R-:W-:Y:S01]  /*11770*/  @!PT LDS RZ, [RZ] ;  /* 0x00000000fffff984 */ /* 0x000fe20000000800 */
[----:B------:R-:W-:Y:S01]  /*11780*/  @!PT LDS RZ, [RZ] ;  /* 0x00000000fffff984 */ /* 0x000fe20000000800 */
[----:B------:R-:W-:Y:S01]  /*11790*/  @!PT LDS RZ, [RZ] ;  /* 0x00000000fffff984 */ /* 0x000fe20000000800 */
[----:B------:R1:W-:Y:S01]  /*117a0*/  LDGSTS.E.BYPASS.LTC128B.128 [R237+0xa000], desc[UR16][R2.64] ;  /* 0x0a00000002ed7fae */ /* 0x0003e2000b981a10 */
[----:B------:R-:W-:Y:S02]  /*117b0*/  IADD3 R10, P0, PT, R21, R14, RZ ;  /* 0x0000000e150a7210 */ /* 0x000fe40007f1e0ff */
[----:B------:R-:W-:Y:S02]  /*117c0*/  LOP3.LUT R0, R0, 0x8, R236, 0x78, !PT ;  /* 0x0000000800007812 */ /* 0x000fe400078e78ec */
[----:B------:R-:W-:Y:S02]  /*117d0*/  IADD3.X R11, PT, PT, R20, R16, RZ, P0, !PT ;  /* 0x00000010140b7210 */ /* 0x000fe400007fe4ff */
[-C--:B------:R-:W-:Y:S02]  /*117e0*/  IADD3 R8, P2, PT, R10, R21.reuse, RZ ;  /* 0x000000150a087210 */ /* 0x080fe40007f5e0ff */
[----:B------:R-:W-:Y:S01]  /*117f0*/  LEA R168, R0, R168, 0x1 ;  /* 0x000000a800a87211 */ /* 0x000fe200078e08ff */
[----:B------:R3:W-:Y:S01]  /*11800*/  LDGSTS.E.BYPASS.LTC128B.128 [R237+0xa800], desc[UR16][R10.64] ;  /* 0x0a8000000aed7fae */ /* 0x0007e2000b981a10 */
[-C--:B------:R-:W-:Y:S02]  /*11810*/  IADD3.X R9, PT, PT, R11, R20.reuse, RZ, P2, !PT ;  /* 0x000000140b097210 */ /* 0x080fe400017fe4ff */
[-C--:B------:R-:W-:Y:S02]  /*11820*/  IADD3 R6, P0, PT, R8, R21.reuse, RZ ;  /* 0x0000001508067210 */ /* 0x080fe40007f1e0ff */
[----:B------:R-:W-:Y:S02]  /*11830*/  MOV R220, 0x40 ;  /* 0x0000004000dc7802 */ /* 0x000fe40000000f00 */
[-C--:B------:R-:W-:Y:S01]  /*11840*/  IADD3.X R7, PT, PT, R9, R20.reuse, RZ, P0, !PT ;  /* 0x0000001409077210 */ /* 0x080fe200007fe4ff */
[----:B------:R4:W-:Y:S01]  /*11850*/  LDGSTS.E.BYPASS.LTC128B.128 [R237+0xb000], desc[UR16][R8.64] ;  /* 0x0b00000008ed7fae */ /* 0x0009e2000b981a10 */
[-C--:B------:R-:W-:Y:S04]  /*11860*/  IADD3 R4, P2, PT, R6, R21.reuse, RZ ;  /* 0x0000001506047210 */ /* 0x080fe80007f5e0ff */
[-C--:B------:R-:W-:Y:S03]  /*11870*/  IADD3.X R5, PT, PT, R7, R20.reuse, RZ, P2, !PT ;  /* 0x0000001407057210 */ /* 0x080fe600017fe4ff */
[----:B------:R5:W-:Y:S01]  /*11880*/  LDGSTS.E.BYPASS.LTC128B.128 [R237+0xb800], desc[UR16][R6.64] ;  /* 0x0b80000006ed7fae */ /* 0x000be2000b981a10 */
[-C--:B-1----:R-:W-:Y:S04]  /*11890*/  IADD3 R2, P0, PT, R4, R21.reuse, RZ ;  /* 0x0000001504027210 */ /* 0x082fe80007f1e0ff */
[-C--:B------:R-:W-:Y:S02]  /*118a0*/  IADD3.X R3, PT, PT, R5, R20.reuse, RZ, P0, !PT ;  /* 0x0000001405037210 */ /* 0x080fe400007fe4ff */
[-C--:B------:R-:W-:Y:S01]  /*118b0*/  IADD3 R18, P2, PT, R2, R21.reuse, RZ ;  /* 0x0000001502127210 */ /* 0x080fe20007f5e0ff */
[----:B------:R1:W-:Y:S03]  /*118c0*/  LDGSTS.E.BYPASS.LTC128B.128 [R237+0xc000], desc[UR16][R4.64] ;  /* 0x0c00000004ed7fae */ /* 0x0003e6000b981a10 */
[-C--:B------:R-:W-:Y:S02]  /*118d0*/  IADD3.X R19, PT, PT, R3, R20.reuse, RZ, P2, !PT ;  /* 0x0000001403137210 */ /* 0x080fe400017fe4ff */
[-C--:B--2---:R-:W-:Y:S03]  /*118e0*/  IADD3 R16, P0, PT, R18, R21.reuse, RZ ;  /* 0x0000001512107210 */ /* 0x084fe60007f1e0ff */
[----:B------:R2:W-:Y:S01]  /*118f0*/  LDGSTS.E.BYPASS.LTC128B.128 [R237+0xc800], desc[UR16][R2.64] ;  /* 0x0c80000002ed7fae */ /* 0x0005e2000b981a10 */
[-C--:B------:R-:W-:Y:S02]  /*11900*/  IADD3.X R17, PT, PT, R19, R20.reuse, RZ, P0, !PT ;  /* 0x0000001413117210 */ /* 0x080fe400007fe4ff */
[-C--:B------:R-:W-:Y:S04]  /*11910*/  IADD3 R14, P2, PT, R16, R21.reuse, RZ ;  /* 0x00000015100e7210 */ /* 0x080fe80007f5e0ff */
[-C--:B------:R-:W-:Y:S01]  /*11920*/  IADD3.X R15, PT, PT, R17, R20.reuse, RZ, P2, !PT ;  /* 0x00000014110f7210 */ /* 0x080fe200017fe4ff */
[----:B------:R-:W-:Y:S01]  /*11930*/  LDGSTS.E.BYPASS.LTC128B.128 [R237+0xd000], desc[UR16][R18.64] ;  /* 0x0d00000012ed7fae */ /* 0x000fe2000b981a10 */
[-C--:B------:R-:W-:Y:S04]  /*11940*/  IADD3 R12, P0, PT, R14, R21.reuse, RZ ;  /* 0x000000150e0c7210 */ /* 0x080fe80007f1e0ff */
[-C--:B------:R-:W-:Y:S02]  /*11950*/  IADD3.X R13, PT, PT, R15, R20.reuse, RZ, P0, !PT ;  /* 0x000000140f0d7210 */ /* 0x080fe400007fe4ff */
[-C--:B---3--:R-:W-:Y:S01]  /*11960*/  IADD3 R10, P2, PT, R12, R21.reuse, RZ ;  /* 0x000000150c0a7210 */ /* 0x088fe20007f5e0ff */
[----:B------:R-:W-:Y:S03]  /*11970*/  LDGSTS.E.BYPASS.LTC128B.128 [R237+0xd800], desc[UR16][R16.64] ;  /* 0x0d80000010ed7fae */ /* 0x000fe6000b981a10 */
[-C--:B------:R-:W-:Y:S02]  /*11980*/  IADD3.X R11, PT, PT, R13, R20.reuse, RZ, P2, !PT ;  /* 0x000000140d0b7210 */ /* 0x080fe400017fe4ff */
[-C--:B----4-:R-:W-:Y:S03]  /*11990*/  IADD3 R8, P0, PT, R10, R21.reuse, RZ ;  /* 0x000000150a087210 */ /* 0x090fe60007f1e0ff */
[----:B------:R-:W-:Y:S01]  /*119a0*/  LDGSTS.E.BYPASS.LTC128B.128 [R237+0xe000], desc[UR16][R14.64] ;  /* 0x0e0000000eed7fae */ /* 0x000fe2000b981a10 */
[-C--:B------:R-:W-:Y:S02]  /*119b0*/  IADD3.X R9, PT, PT, R11, R20.reuse, RZ, P0, !PT ;  /* 0x000000140b097210 */ /* 0x080fe400007fe4ff */
[-C--:B-----5:R-:W-:Y:S04]  /*119c0*/  IADD3 R6, P2, PT, R8, R21.reuse, RZ ;  /* 0x0000001508067210 */ /* 0x0a0fe80007f5e0ff */
[-C--:B------:R-:W-:Y:S01]  /*119d0*/  IADD3.X R7, PT, PT, R9, R20.reuse, RZ, P2, !PT ;  /* 0x0000001409077210 */ /* 0x080fe200017fe4ff */
[----:B------:R-:W-:Y:S01]  /*119e0*/  LDGSTS.E.BYPASS.LTC128B.128 [R237+0xe800], desc[UR16][R12.64] ;  /* 0x0e8000000ced7fae */ /* 0x000fe2000b981a10 */
[-C--:B-1----:R-:W-:Y:S04]  /*119f0*/  IADD3 R4, P0, PT, R6, R21.reuse, RZ ;  /* 0x0000001506047210 */ /* 0x082fe80007f1e0ff */
[-C--:B------:R-:W-:Y:S02]  /*11a00*/  IADD3.X R5, PT, PT, R7, R20.reuse, RZ, P0, !PT ;  /* 0x0000001407057210 */ /* 0x080fe400007fe4ff */
[-C--:B--2---:R-:W-:Y:S01]  /*11a10*/  IADD3 R2, P2, PT, R4, R21.reuse, RZ ;  /* 0x0000001504027210 */ /* 0x084fe20007f5e0ff */
[----:B------:R1:W-:Y:S03]  /*11a20*/  LDGSTS.E.BYPASS.LTC128B.128 [R237+0xf000], desc[UR16][R10.64] ;  /* 0x0f0000000aed7fae */ /* 0x0003e6000b981a10 */
[-C--:B------:R-:W-:Y:S02]  /*11a30*/  IADD3.X R3, PT, PT, R5, R20.reuse, RZ, P2, !PT ;  /* 0x0000001405037210 */ /* 0x080fe400017fe4ff */
[----:B------:R-:W-:Y:S03]  /*11a40*/  ISETP.NE.AND P2, PT, R252, 0x1, PT ;  /* 0x00000001fc00780c */ /* 0x000fe60003f45270 */
[----:B------:R-:W-:Y:S08]  /*11a50*/  LDGSTS.E.BYPASS.LTC128B.128 [R237+0xf800], desc[UR16][R8.64] ;  /* 0x0f80000008ed7fae */ /* 0x000ff0000b981a10 */
[----:B------:R-:W-:Y:S08]  /*11a60*/  LDGSTS.E.BYPASS.LTC128B.128 [R237+0x10000], desc[UR16][R6.64] ;  /* 0x1000000006ed7fae */ /* 0x000ff0000b981a10 */
[----:B------:R-:W-:Y:S01]  /*11a70*/  LDGSTS.E.BYPASS.LTC128B.128 [R237+0x10800], desc[UR16][R4.64] ;  /* 0x1080000004ed7fae */ /* 0x000fe2000b981a10 */
[----:B-1----:R-:W-:Y:S04]  /*11a80*/  IADD3 R10, P0, PT, R2, R21, RZ ;  /* 0x00000015020a7210 */ /* 0x002fe80007f1e0ff */
[----:B------:R-:W-:Y:S03]  /*11a90*/  IADD3.X R11, PT, PT, R3, R20, RZ, P0, !PT ;  /* 0x00000014030b7210 */ /* 0x000fe600007fe4ff */
[----:B------:R1:W-:Y:S01]  /*11aa0*/  LDGSTS.E.BYPASS.LTC128B.128 [R237+0x11000], desc[UR16][R2.64] ;  /* 0x1100000002ed7fae */ /* 0x0003e2000b981a10 */
[C---:B------:R-:W-:Y:S04]  /*11ab0*/  LOP3.LUT P0, RZ, R236.reuse, 0x2, RZ, 0xc0, !PT ;  /* 0x00000002ecff7812 */ /* 0x040fe8000780c0ff */
[----:B------:R-:W-:Y:S02]  /*11ac0*/  SEL R233, R235, 0xffffffe0, !P0 ;  /* 0xffffffe0ebe97807 */ /* 0x000fe40004000000 */
[----:B------:R-:W-:Y:S01]  /*11ad0*/  LOP3.LUT P0, RZ, R236, 0x4, RZ, 0xc0, !PT ;  /* 0x00000004ecff7812 */ /* 0x000fe2000780c0ff */
[----:B------:R2:W-:Y:S01]  /*11ae0*/  LDGSTS.E.BYPASS.LTC128B.128 [R237+0x11800], desc[UR16][R10.64] ;  /* 0x118000000aed7fae */ /* 0x0005e2000b981a10 */
[-C--:B------:R-:W-:Y:S02]  /*11af0*/  IADD3 R172, PT, PT, R232, R233.reuse, RZ ;  /* 0x000000e9e8ac7210 */ /* 0x080fe40007ffe0ff */
[----:B------:R-:W-:Y:S04]  /*11b00*/  SEL R220, R220, 0xffffffc0, !P0 ;  /* 0xffffffc0dcdc7807 */ /* 0x000fe80004000000 */
[-C--:B------:R-:W-:Y:S01]  /*11b10*/  IADD3 R224, PT, PT, R232, R220.reuse, RZ ;  /* 0x000000dce8e07210 */ /* 0x080fe20007ffe0ff */
[----:B------:R-:W-:Y:S08]  /*11b20*/  LDSM.16.M88.4 R128, [R232] ;  /* 0x00000000e880783b */ /* 0x000ff00000000200 */
[----:B------:R-:W-:Y:S01]  /*11b30*/  LDSM.16.M88.4 R16, [R168+UR5+0x2800] ;  /* 0x00280005a810783b */ /* 0x000fe20008000200 */
[----:B-1----:R-:W-:Y:S04]  /*11b40*/  IADD3 R2, PT, PT, R168, UR5, RZ ;  /* 0x00000005a8027c10 */ /* 0x002fe8000fffe0ff */
[C---:B------:R-:W-:Y:S03]  /*11b50*/  IADD3 R0, PT, PT, R2.reuse, R233, RZ ;  /* 0x000000e902007210 */ /* 0x040fe60007ffe0ff */
[----:B------:R-:W-:Y:S01]  /*11b60*/  LDSM.16.M88.4 R24, [R168+UR5+0x3000] ;  /* 0x00300005a818783b */ /* 0x000fe20008000200 */
[----:B------:R-:W-:Y:S07]  /*11b70*/  IADD3 R220, PT, PT, R2, R220, RZ ;  /* 0x000000dc02dc7210 */ /* 0x000fee0007ffe0ff */
[----:B--2---:R-:W1:Y:S08]  /*11b80*/  LDSM.16.M88.4 R8, [R168+UR5+0x2000] ;  /* 0x00200005a808783b */ /* 0x004e700008000200 */
        /* <DEDUP_REMOVED lines=25> */
[----:B------:R-:W-:Y:S01]  /*11d20*/  LDSM.16.M88.4 R216, [R220+0x3000] ;  /* 0x00300000dcd8783b */ /* 0x000fe20000000200 */
        /* <DEDUP_REMOVED lines=56> */
[----:B------:R3:W5:Y:S07]  /*120b0*/  LDSM.16.M88.4 R204, [R224] ;  /* 0x00000000e0cc783b */ /* 0x00076e0000000200 */
[C---:B-1----:R-:W-:Y:S03]  /*120c0*/  HMMA.16816.F32 R68, R172.reuse, R168, R68 ;  /* 0x000000a8ac44723c */ /* 0x042fe60000001844 */
[C---:B--2---:R-:W-:Y:S05]  /*120d0*/  IADD3 R0, PT, PT, R233.reuse, R220, RZ ;  /* 0x000000dce9007210 */ /* 0x044fea0007ffe0ff */
[----:B------:R-:W-:Y:S01]  /*120e0*/  LDSM.16.M88.4 R228, [R0+0x2000] ;  /* 0x0020000000e4783b */ /* 0x000fe20000000200 */
[C---:B------:R-:W-:Y:S07]  /*120f0*/  HMMA.16816.F32 R72, R172.reuse, R170, R72 ;  /* 0x000000aaac48723c */ /* 0x040fee0000001848 */
[----:B------:R-:W1:Y:S01]  /*12100*/  LDSM.16.M88.4 R168, [R220+0x3800] ;  /* 0x00380000dca8783b */ /* 0x000e620000000200 */
[C---:B------:R-:W-:Y:S03]  /*12110*/  HMMA.16816.F32 R76, R172.reuse, R176, R76 ;  /* 0x000000b0ac4c723c */ /* 0x040fe6000000184c */
[----:B---3--:R-:W-:Y:S05]  /*12120*/  IADD3 R224, PT, PT, R233, R224, RZ ;  /* 0x000000e0e9e07210 */ /* 0x008fea0007ffe0ff */
[C---:B------:R-:W-:Y:S01]  /*12130*/  HMMA.16816.F32 R80, R172.reuse, R178, R80 ;  /* 0x000000b2ac50723c */ /* 0x040fe20000001850 */
[----:B------:R-:W-:Y:S07]  /*12140*/  LDSM.16.M88.4 R176, [R220+0x4800] ;  /* 0x00480000dcb0783b */ /* 0x000fee0000000200 */
[C---:B------:R-:W-:Y:S01]  /*12150*/  HMMA.16816.F32 R84, R172.reuse, R180, R84 ;  /* 0x000000b4ac54723c */ /* 0x040fe20000001854 */
[----:B------:R-:W-:Y:S07]  /*12160*/  LDSM.16.M88.4 R224, [R224] ;  /* 0x00000000e0e0783b */ /* 0x000fee0000000200 */
        /* <DEDUP_REMOVED lines=376> */
[----:B------:R1:W-:Y:S01]  /*138f0*/  @!P1 STL [R1+0x8], R13 ;  /* 0x0000080d01009387 */ /* 0x0003e20000100800 */
        /* <DEDUP_REMOVED lines=64> */
[----:B------:R2:W-:Y:S02]  /*13d00*/  STL [R1+0x8], R13 ;  /* 0x0000080d01007387 */ /* 0x0005e40000100800 */
.L_x_2039:
[----:B------:R-:W3:Y:S01]  /*13d10*/  LDL R6, [R1+0x8] ;  /* 0x0000080001067983 */ /* 0x000ee20000100800 */
[C---:B------:R-:W-:Y:S01]  /*13d20*/  IMAD.SHL.U32 R14, R2.reuse, 0x20, RZ ;  /* 0x00000020020e7824 */ /* 0x040fe200078e00ff */
[----:B------:R-:W-:Y:S04]  /*13d30*/  SHF.L.U64.HI R0, R2, 0x5, R11 ;  /* 0x0000000502007819 */ /* 0x000fe8000001020b */
[----:B------:R-:W-:Y:S04]  /*13d40*/  IADD3 R4, P2, PT, R14, R12, RZ ;  /* 0x0000000c0e047210 */ /* 0x000fe80007f5e0ff */
[-C--:B------:R-:W-:Y:S01]  /*13d50*/  IADD3 R2, P3, PT, R4, R14.reuse, RZ ;  /* 0x0000000e04027210 */ /* 0x080fe20007f7e0ff */
[--C-:B---3--:R-:W-:Y:S03]  /*13d60*/  IMAD.X R5, R0, 0x1, R6.reuse, P2 ;  /* 0x0000000100057824 */ /* 0x108fe600010e0606 */
        /* <DEDUP_REMOVED lines=49> */
.L_x_2038:
        /* <DEDUP_REMOVED lines=148> */
[----:B------:R-:W1:Y:S01]  /*149c0*/  MUFU.EX2 R132, R4 ;  /* 0x0000000400847308 */ /* 0x000e620000000800 */
[----:B--2---:R-:W-:Y:S09]  /*149d0*/  FMUL.FTZ R32, R2, R164 ;  /* 0x000000a402207220 */ /* 0x004ff20000410000 */
[----:B------:R-:W-:Y:S01]  /*149e0*/  MUFU.EX2 R40, R40 ;  /* 0x0000002800287308 */ /* 0x000fe20000000800 */
[--C-:B---3--:R-:W-:Y:S09]  /*149f0*/  FFMA.FTZ R60, R185, UR4, -R43.reuse ;  /* 0x00000004b93c7c23 */ /* 0x108ff2000801082b */
        /* <DEDUP_REMOVED lines=389> */
[----:B-1----:R-:W-:Y:S01]  /*16250*/  FFMA.FTZ R52, R104, UR4, -R43 ;  /* 0x0000000468347c23 */ /* 0x002fe2000801082b */
        /* <DEDUP_REMOVED lines=244> */
.L_x_2036:
[----:B------:R-:W2:Y:S01]  /*171a0*/  LDL.LU R5, [R1+0x1c] ;  /* 0x00001c0001057983 */ /* 0x000ea20000300800 */
[----:B------:R-:W4:Y:S03]  /*171b0*/  LDC.U8 R20, c[0x0][0x548] ;  /* 0x00015200ff147b82 */ /* 0x000f260000000000 */
[----:B------:R-:W5:Y:S04]  /*171c0*/  LDL.LU R4, [R1+0x18] ;  /* 0x0000180001047983 */ /* 0x000f680000300800 */
[----:B------:R-:W5:Y:S04]  /*171d0*/  LDL.LU R31, [R1+0x28] ;  /* 0x00002800011f7983 */ /* 0x000f680000300800 */
[----:B------:R-:W5:Y:S01]  /*171e0*/  LDL R30, [R1+0x2c] ;  /* 0x00002c00011e7983 */ /* 0x000f620000100800 */
[----:B------:R-:W1:Y:S01]  /*171f0*/  S2R R27, SR_TID.X ;  /* 0x00000000001b7919 */ /* 0x000e620000002100 */
[----:B------:R-:W-:Y:S01]  /*17200*/  MOV R17, 0x10 ;  /* 0x0000001000117802 */ /* 0x000fe20000000f00 */
[----:B------:R-:W-:-:S03]  /*17210*/  IMAD.MOV.U32 R8, RZ, RZ, 0x20 ;  /* 0x00000020ff087424 */ /* 0x000fc600078e00ff */
[----:B------:R-:W-:Y:S02]  /*17220*/  SEL R17, R17, 0xfffffff0, !P0 ;  /* 0xfffffff011117807 */ /* 0x000fe40004000000 */
[C---:B-1----:R-:W-:Y:S02]  /*17230*/  SHF.L.U32 R6, R27.reuse, 0x4, RZ ;  /* 0x000000041b067819 */ /* 0x042fe400000006ff */
[C---:B------:R-:W-:Y:S02]  /*17240*/  SHF.L.U32 R7, R27.reuse, 0x5, RZ ;  /* 0x000000051b077819 */ /* 0x040fe400000006ff */
[----:B------:R-:W-:Y:S02]  /*17250*/  LOP3.LUT R6, R6, 0x1c0, RZ, 0xc0, !PT ;  /* 0x000001c006067812 */ /* 0x000fe400078ec0ff */
[----:B------:R-:W-:Y:S02]  /*17260*/  SHF.R.U32.HI R26, RZ, 0x1, R27 ;  /* 0x00000001ff1a7819 */ /* 0x000fe4000001161b */
[----:B------:R-:W-:-:S02]  /*17270*/  LOP3.LUT P4, RZ, R27, 0x10, RZ, 0xc0, !PT ;  /* 0x000000101bff7812 */ /* 0x000fc4000788c0ff */
[----:B------:R-:W-:Y:S02]  /*17280*/  LOP3.LUT R26, R26, 0x30, RZ, 0xc0, !PT ;  /* 0x000000301a1a7812 */ /* 0x000fe400078ec0ff */
[C---:B------:R-:W-:Y:S01]  /*17290*/  LOP3.LUT P5, RZ, R27.reuse, 0x8, RZ, 0xc0, !PT ;  /* 0x000000081bff7812 */ /* 0x040fe200078ac0ff */
[----:B------:R-:W1:Y:S03]  /*172a0*/  S2R R28, SR_CTAID.Y ;  /* 0x00000000001c7919 */ /* 0x000e660000002600 */
[----:B------:R-:W-:Y:S02]  /*172b0*/  SEL R8, R8, 0xffffffe0, !P5 ;  /* 0xffffffe008087807 */ /* 0x000fe40006800000 */
[----:B----4-:R-:W-:Y:S01]  /*172c0*/  ISETP.NE.AND P5, PT, R20, RZ, PT ;  /* 0x000000ff1400720c */ /* 0x010fe20003fa5270 */
[----:B------:R-:W4:Y:S01]  /*172d0*/  S2R R29, SR_CTAID.Z ;  /* 0x00000000001d7919 */ /* 0x000f220000002700 */
[----:B------:R-:W3:Y:S01]  /*172e0*/  S2UR UR6, SR_CTAID.X ;  /* 0x00000000000679c3 */ /* 0x000ee20000002500 */
[----:B------:R-:W-:Y:S01]  /*172f0*/  LOP3.LUT P6, RZ, R27, 0x3, RZ, 0xc0, !PT ;  /* 0x000000031bff7812 */ /* 0x000fe200078cc0ff */
[----:B------:R-:W-:Y:S01]  /*17300*/  BSSY.RECONVERGENT B0, `(.L_x_2041) ;  /* 0x0000089000007945 */ /* 0x000fe20003800200 */
[----:B---3--:R-:W-:Y:S01]  /*17310*/  USHF.L.U32 UR6, UR6, 0x6, URZ ;  /* 0x0000000606067899 */ /* 0x008fe200080006ff */
[----:B--2---:R-:W2:Y:S04]  /*17320*/  SHFL.BFLY PT, R2, R5, 0x2, 0x1f ;  /* 0x0c401f0005027f89 */ /* 0x004ea800000e0000 */
[----:B-----5:R-:W3:Y:S01]  /*17330*/  SHFL.BFLY PT, R0, R4, 0x2, 0x1f ;  /* 0x0c401f0004007f89 */ /* 0x020ee200000e0000 */
[----:B--2---:R-:W-:Y:S01]  /*17340*/  FADD.FTZ R2, R2, R5 ;  /* 0x0000000502027221 */ /* 0x004fe20000010000 */
[----:B---3--:R-:W-:-:S04]  /*17350*/  FADD.FTZ R0, R0, R4 ;  /* 0x0000000400007221 */ /* 0x008fc80000010000 */
[----:B------:R-:W2:Y:S04]  /*17360*/  SHFL.BFLY PT, R5, R2, 0x1, 0x1f ;  /* 0x0c201f0002057f89 */ /* 0x000ea800000e0000 */
[----:B------:R-:W3:Y:S01]  /*17370*/  SHFL.BFLY PT, R4, R0, 0x1, 0x1f ;  /* 0x0c201f0000047f89 */ /* 0x000ee200000e0000 */
[----:B--2---:R-:W-:Y:S01]  /*17380*/  FADD.FTZ R24, R2, R5 ;  /* 0x0000000502187221 */ /* 0x004fe20000010000 */
[----:B---3--:R-:W-:-:S03]  /*17390*/  FADD.FTZ R25, R0, R4 ;  /* 0x0000000400197221 */ /* 0x008fc60000010000 */
[----:B------:R-:W2:Y:S01]  /*173a0*/  MUFU.RCP R2, R24 ;  /* 0x0000001800027308 */ /* 0x000ea20000001000 */
[----:B------:R-:W-:-:S07]  /*173b0*/  SHF.L.U32 R0, R27, 0x1, RZ ;  /* 0x000000011b007819 */ /* 0x000fce00000006ff */
[----:B------:R-:W3:Y:S01]  /*173c0*/  MUFU.RCP R5, R25 ;  /* 0x0000001900057308 */ /* 0x000ee20000001000 */
[----:B------:R-:W-:Y:S02]  /*173d0*/  LOP3.LUT R4, R0, 0x6, RZ, 0xc0, !PT ;  /* 0x0000000600047812 */ /* 0x000fe400078ec0ff */
[----:B------:R-:W-:Y:S02]  /*173e0*/  FSETP.NE.FTZ.AND P3, PT, R24, RZ, PT ;  /* 0x000000ff1800720b */ /* 0x000fe40003f75000 */
[----:B------:R-:W-:Y:S02]  /*173f0*/  LOP3.LUT R4, R4, 0x7c00, R7, 0xf8, !PT ;  /* 0x00007c0004047812 */ /* 0x000fe400078ef807 */
[----:B------:R-:W-:Y:S02]  /*17400*/  LOP3.LUT R0, R6, 0x38, R0, 0xf8, !PT ;  /* 0x0000003806007812 */ /* 0x000fe400078ef800 */
[----:B------:R-:W-:Y:S02]  /*17410*/  FSETP.NE.FTZ.AND P2, PT, R25, RZ, PT ;  /* 0x000000ff1900720b */ /* 0x000fe40003f55000 */
[----:B--2---:R-:W-:-:S02]  /*17420*/  FSEL R2, R2, 1, P3 ;  /* 0x3f80000002027808 */ /* 0x004fc40001800000 */
[----:B------:R-:W-:Y:S02]  /*17430*/  LOP3.LUT R4, R4, R0, RZ, 0xfc, !PT ;  /* 0x0000000004047212 */ /* 0x000fe400078efcff */
[----:B------:R-:W-:Y:S02]  /*17440*/  SHF.R.U32.HI R6, RZ, 0x2, R27 ;  /* 0x00000002ff067819 */ /* 0x000fe4000001161b */
[----:B---3--:R-:W-:Y:S01]  /*17450*/  FSEL R0, R5, 1, P2 ;  /* 0x3f80000005007808 */ /* 0x008fe20001000000 */
[C---:B------:R-:W-:Y:S01]  /*17460*/  FMUL.FTZ R136, R2.reuse, R136 ;  /* 0x0000008802887220 */ /* 0x040fe20000410000 */
[----:B------:R-:W-:Y:S01]  /*17470*/  FMUL.FTZ R137, R2, R137 ;  /* 0x0000008902897220 */ /* 0x000fe20000410000 */
[----:B------:R-:W-:Y:S02]  /*17480*/  LOP3.LUT R26, R26, 0x7, R6, 0xf8, !PT ;  /* 0x000000071a1a7812 */ /* 0x000fe400078ef806 */
        /* <DEDUP_REMOVED lines=30> */
[----:B------:R-:W-:-:S02]  /*17670*/  F2FP.F16.F32.PACK_AB R2, R137, R136 ;  /* 0x000000888902723e */ /* 0x000fc400000000ff */
[----:B------:R-:W-:Y:S02]  /*17680*/  LEA R0, R4, UR5, 0x1 ;  /* 0x0000000504007c11 */ /* 0x000fe4000f8e08ff */
[----:B------:R-:W-:Y:S02]  /*17690*/  F2FP.F16.F32.PACK_AB R5, R5, R138 ;  /* 0x0000008a0505723e */ /* 0x000fe400000000ff */
[----:B------:R-:W-:Y:S01]  /*176a0*/  ISETP.NE.AND P1, PT, R31, -0x1, PT ;  /* 0xffffffff1f00780c */ /* 0x000fe20003f25270 */
[----:B------:R2:W-:Y:S01]  /*176b0*/  STS [R0], R2 ;  /* 0x0000000200007388 */ /* 0x0005e20000000800 */
[----:B------:R-:W-:Y:S02]  /*176c0*/  F2FP.F16.F32.PACK_AB R7, R7, R140 ;  /* 0x0000008c0707723e */ /* 0x000fe400000000ff */
[----:B------:R-:W-:Y:S01]  /*176d0*/  F2FP.F16.F32.PACK_AB R6, R6, R142 ;  /* 0x0000008e0606723e */ /* 0x000fe200000000ff */
[----:B------:R3:W-:Y:S01]  /*176e0*/  STS [R0+0x400], R5 ;  /* 0x0004000500007388 */ /* 0x0007e20000000800 */
[----:B------:R-:W-:-:S02]  /*176f0*/  IADD3 R4, PT, PT, R17, R0, RZ ;  /* 0x0000000011047210 */ /* 0x000fc40007ffe0ff */
[----:B------:R-:W-:Y:S02]  /*17700*/  F2FP.F16.F32.PACK_AB R11, R11, R144 ;  /* 0x000000900b0b723e */ /* 0x000fe400000000ff */
[----:B------:R-:W-:Y:S01]  /*17710*/  F2FP.F16.F32.PACK_AB R10, R10, R146 ;  /* 0x000000920a0a723e */ /* 0x000fe200000000ff */
[----:B------:R-:W-:Y:S01]  /*17720*/  STS [R4], R7 ;  /* 0x0000000704007388 */ /* 0x000fe20000000800 */
[----:B------:R-:W-:Y:S01]  /*17730*/  F2FP.F16.F32.PACK_AB R9, R9, R148 ;  /* 0x000000940909723e */ /* 0x000fe200000000ff */
[----:B------:R-:W1:Y:S01]  /*17740*/  @!P1 LDC.64 R22, c[0x0][0x400] ;  /* 0x00010000ff169b82 */ /* 0x000e620000000a00 */
[----:B------:R-:W-:Y:S01]  /*17750*/  F2FP.F16.F32.PACK_AB R13, R13, R150 ;  /* 0x000000960d0d723e */ /* 0x000fe200000000ff */
[----:B------:R5:W-:Y:S01]  /*17760*/  STS [R4+0x400], R6 ;  /* 0x0004000604007388 */ /* 0x000be20000000800 */
[----:B------:R-:W-:Y:S02]  /*17770*/  F2FP.F16.F32.PACK_AB R12, R12, R152 ;  /* 0x000000980c0c723e */ /* 0x000fe400000000ff */
[----:B------:R-:W-:-:S02]  /*17780*/  F2FP.F16.F32.PACK_AB R16, R16, R154 ;  /* 0x0000009a1010723e */ /* 0x000fc400000000ff */
[----:B------:R-:W-:Y:S01]  /*17790*/  F2FP.F16.F32.PACK_AB R15, R15, R156 ;  /* 0x0000009c0f0f723e */ /* 0x000fe200000000ff */
[----:B------:R-:W4:Y:S01]  /*177a0*/  @P1 LDC.64 R20, c[0x0][0x408] ;  /* 0x00010200ff141b82 */ /* 0x000f220000000a00 */
[C---:B--2---:R-:W-:Y:S01]  /*177b0*/  IADD3 R2, PT, PT, R0.reuse, 0x40, RZ ;  /* 0x0000004000027810 */ /* 0x044fe20007ffe0ff */
[----:B------:R-:W-:Y:S01]  /*177c0*/  @P4 VIADD R2, R0, 0xffffffc0 ;  /* 0xffffffc000024836 */ /* 0x000fe20000000000 */
[----:B---3--:R-:W-:-:S05]  /*177d0*/  IADD3 R0, PT, PT, R8, R0, RZ ;  /* 0x0000000008007210 */ /* 0x008fca0007ffe0ff */
[----:B------:R-:W-:Y:S04]  /*177e0*/  STS [R0], R11 ;  /* 0x0000000b00007388 */ /* 0x000fe80000000800 */
[----:B------:R2:W-:Y:S01]  /*177f0*/  STS [R0+0x400], R10 ;  /* 0x0004000a00007388 */ /* 0x0005e20000000800 */
[----:B-----5:R-:W-:Y:S01]  /*17800*/  IADD3 R4, PT, PT, R17, R0, RZ ;  /* 0x0000000011047210 */ /* 0x020fe20007ffe0ff */
[----:B------:R3:W5:Y:S01]  /*17810*/  @P3 MUFU.LG2 R7, R24 ;  /* 0x0000001800073308 */ /* 0x0007620000000c00 */
[----:B------:R-:W-:-:S03]  /*17820*/  F2FP.F16.F32.PACK_AB R14, R14, R158 ;  /* 0x0000009e0e0e723e */ /* 0x000fc600000000ff */
[----:B------:R-:W-:Y:S04]  /*17830*/  STS [R4], R9 ;  /* 0x0000000904007388 */ /* 0x000fe80000000800 */
[----:B------:R5:W-:Y:S04]  /*17840*/  STS [R4+0x400], R13 ;  /* 0x0004000d04007388 */ /* 0x000be80000000800 */
[----:B------:R1:W-:Y:S04]  /*17850*/  STS [R2], R12 ;  /* 0x0000000c02007388 */ /* 0x0003e80000000800 */
[----:B------:R4:W-:Y:S01]  /*17860*/  STS [R2+0x400], R16 ;  /* 0x0004001002007388 */ /* 0x0009e20000000800 */
[----:B---3--:R-:W3:Y:S01]  /*17870*/  LDC R24, c[0x0][0x434] ;  /* 0x00010d00ff187b82 */ /* 0x008ee20000000800 */
[----:B--2---:R-:W-:Y:S01]  /*17880*/  IADD3 R0, PT, PT, R17, R2, RZ ;  /* 0x0000000211007210 */ /* 0x004fe20007ffe0ff */
[----:B------:R-:W-:-:S06]  /*17890*/  IMAD.IADD R6, R8, 0x1, R2 ;  /* 0x0000000108067824 */ /* 0x000fcc00078e0202 */
[----:B------:R-:W2:Y:S01]  /*178a0*/  LDC.64 R10, c[0x0][0x408] ;  /* 0x00010200ff0a7b82 */ /* 0x000ea20000000a00 */
[----:B------:R4:W-:Y:S04]  /*178b0*/  STS [R0], R15 ;  /* 0x0000000f00007388 */ /* 0x0009e80000000800 */
[----:B------:R3:W-:Y:S03]  /*178c0*/  STS [R0+0x400], R14 ;  /* 0x0004000e00007388 */ /* 0x0007e60000000800 */
[----:B-----5:R-:W5:Y:S01]  /*178d0*/  @P3 LDC R13, c[0x0][0x458] ;  /* 0x00011600ff0d3b82 */ /* 0x020f620000000800 */
[----:B------:R-:W-:-:S07]  /*178e0*/  ISETP.NE.OR P0, PT, R31, -0x1, !P5 ;  /* 0xffffffff1f00780c */ /* 0x000fce0006f05670 */
[----:B-1----:R-:W1:Y:S01]  /*178f0*/  @P2 LDC R12, c[0x0][0x458] ;  /* 0x00011600ff0c2b82 */ /* 0x002e620000000800 */
[----:B----4-:R-:W4:Y:S07]  /*17900*/  @P2 MUFU.LG2 R2, R25 ;  /* 0x0000001900022308 */ /* 0x010f2e0000000c00 */
[----:B------:R-:W2:Y:S08]  /*17910*/  @!P5 LDC R15, c[0x0][0x3e0] ;  /* 0x0000f800ff0fdb82 */ /* 0x000eb00000000800 */
[----:B---3--:R-:W3:Y:S01]  /*17920*/  @P5 LDC R14, c[0x0][0x454] ;  /* 0x00011500ff0e5b82 */ /* 0x008ee20000000800 */
[----:B------:R-:W-:-:S02]  /*17930*/  F2FP.F16.F32.PACK_AB R19, R19, R160 ;  /* 0x000000a01313723e */ /* 0x000fc400000000ff */
[----:B------:R-:W-:Y:S01]  /*17940*/  F2FP.F16.F32.PACK_AB R163, R163, R162 ;  /* 0x000000a2a3a3723e */ /* 0x000fe200000000ff */
[----:B------:R-:W-:Y:S01]  /*17950*/  @!P1 IMAD.WIDE.U32 R4, R28, R22, RZ ;  /* 0x000000161c049225 */ /* 0x000fe200078e00ff */
[----:B------:R-:W-:Y:S02]  /*17960*/  F2FP.F16.F32.PACK_AB R18, R18, R164 ;  /* 0x000000a41212723e */ /* 0x000fe400000000ff */
[----:B------:R-:W-:Y:S02]  /*17970*/  F2FP.F16.F32.PACK_AB R167, R167, R166 ;  /* 0x000000a6a7a7723e */ /* 0x000fe400000000ff */
[----:B------:R-:W-:Y:S01]  /*17980*/  IADD3 R0, PT, PT, R17, R6, RZ ;  /* 0x0000000611007210 */ /* 0x000fe20007ffe0ff */
[C---:B------:R-:W-:Y:S01]  /*17990*/  @P1 IMAD.WIDE.U32 R8, R31.reuse, R20, RZ ;  /* 0x000000141f081225 */ /* 0x040fe200078e00ff */
[----:B------:R-:W-:Y:S01]  /*179a0*/  STS [R6], R19 ;  /* 0x0000001306007388 */ /* 0x000fe20000000800 */
[----:B------:R-:W-:Y:S02]  /*179b0*/  SHF.R.U32.HI R17, RZ, 0x3, R27 ;  /* 0x00000003ff117819 */ /* 0x000fe4000001161b */
[----:B------:R-:W-:Y:S01]  /*179c0*/  @!P1 IMAD R16, R28, R23, R5 ;  /* 0x000000171c109224 */ /* 0x000fe200078e0205 */
[----:B------:R5:W-:Y:S01]  /*179d0*/  STS [R6+0x400], R163 ;  /* 0x000400a306007388 */ /* 0x000be20000000800 */
[----:B------:R-:W-:-:S02]  /*179e0*/  @P1 IMAD R16, R31, R21, R9 ;  /* 0x000000151f101224 */ /* 0x000fc400078e0209 */
[----:B------:R-:W-:Y:S01]  /*179f0*/  @P3 FMUL.FTZ R7, R7, 0.69314718246459960938 ;  /* 0x3f31721807073820 */ /* 0x000fe20000410000 */
[----:B------:R-:W-:Y:S01]  /*17a00*/  STS [R0], R18 ;  /* 0x0000001200007388 */ /* 0x000fe20000000800 */
[----:B----4-:R-:W-:Y:S01]  /*17a10*/  @P2 FMUL.FTZ R2, R2, 0.69314718246459960938 ;  /* 0x3f31721802022820 */ /* 0x010fe20000410000 */
[----:B------:R-:W-:Y:S02]  /*17a20*/  @!P0 IMAD R31, R28, R24, RZ ;  /* 0x000000181c1f8224 */ /* 0x000fe400078e02ff */
[----:B------:R2:W-:Y:S01]  /*17a30*/  STS [R0+0x400], R167 ;  /* 0x000400a700007388 */ /* 0x0005e20000000800 */
[----:B------:R-:W-:Y:S01]  /*17a40*/  MOV R5, 0x7f800000 ;  /* 0x7f80000000057802 */ /* 0x000fe20000000f00 */
[----:B-1----:R-:W-:Y:S01]  /*17a50*/  @P2 FFMA.FTZ R5, R3, R12, R2 ;  /* 0x0000000c03052223 */ /* 0x002fe20000010002 */
[----:B------:R-:W-:Y:S01]  /*17a60*/  BAR.SYNC.DEFER_BLOCKING 0x0 ;  /* 0x0000000000007b1d */ /* 0x000fe20000010000 */
[----:B------:R-:W-:Y:S02]  /*17a70*/  ISETP.GE.AND P4, PT, R17, R30, PT ;  /* 0x0000001e1100720c */ /* 0x000fe40003f86270 */
[----:B-----5:R-:W-:Y:S01]  /*17a80*/  MOV R6, 0x7f800000 ;  /* 0x7f80000000067802 */ /* 0x020fe20000000f00 */
[----:B------:R-:W-:Y:S01]  /*17a90*/  @P3 FFMA.FTZ R6, R36, R13, R7 ;  /* 0x0000000d24063223 */ /* 0x000fe20000010007 */
[----:B--2---:R-:W-:-:S04]  /*17aa0*/  @!P5 IMAD R0, R28, R15, R29 ;  /* 0x0000000f1c00d224 */ /* 0x004fc800078e021d */
[----:B------:R-:W-:Y:S02]  /*17ab0*/  @!P5 IMAD R0, R0, R24, RZ ;  /* 0x000000180000d224 */ /* 0x000fe400078e02ff */
[----:B---3--:R-:W-:Y:S01]  /*17ac0*/  @P5 IMAD R0, R29, R14, R31 ;  /* 0x0000000e1d005224 */ /* 0x008fe200078e021f */
[----:B------:R-:W-:Y:S06]  /*17ad0*/  @P6 BRA `(.L_x_2042) ;  /* 0x00000000002c6947 */ /* 0x000fec0003800000 */
[----:B------:R-:W1:Y:S01]  /*17ae0*/  LDCU.64 UR4, c[0x0][0x420] ;  /* 0x00008400ff0477ac */ /* 0x000e620008000a00 */
[----:B------:R-:W-:Y:S01]  /*17af0*/  VIADD R0, R0, UR6 ;  /* 0x0000000600007c36 */ /* 0x000fe20008000000 */
[C---:B------:R-:W-:Y:S01]  /*17b00*/  ISETP.GE.AND P3, PT, R26.reuse, R30, PT ;  /* 0x0000001e1a00720c */ /* 0x040fe20003f66270 */
        /* <DEDUP_REMOVED lines=8> */
.L_x_2042:
[----:B------:R-:W-:Y:S05]  /*17b90*/  BSYNC.RECONVERGENT B0 ;  /* 0x0000000000007941 */ /* 0x000fea0003800200 */
.L_x_2041:
[----:B------:R-:W-:Y:S01]  /*17ba0*/  MOV R235, RZ ;  /* 0x000000ff00eb7202 */ /* 0x000fe20000000f00 */
[----:B------:R-:W2:Y:S01]  /*17bb0*/  LDCU.64 UR4, c[0x0][0x410] ;  /* 0x00008200ff0477ac */ /* 0x000ea20008000a00 */
[----:B------:R-:W3:Y:S01]  /*17bc0*/  LDS.128 R12, [R237] ;  /* 0x00000000ed0c7984 */ /* 0x000ee20000000c00 */
[----:B------:R-:W-:Y:S01]  /*17bd0*/  @P1 MOV R4, R8 ;  /* 0x0000000800041202 */ /* 0x000fe20000000f00 */
[C---:B------:R-:W-:Y:S01]  /*17be0*/  VIADD R19, R17.reuse, 0x10 ;  /* 0x0000001011137836 */ /* 0x040fe20000000000 */
[----:B------:R-:W-:Y:S01]  /*17bf0*/  IADD3 R18, PT, PT, R17, 0x20, RZ ;  /* 0x0000002011127810 */ /* 0x000fe20007ffe0ff */
[----:B-1----:R-:W-:Y:S01]  /*17c00*/  IMAD.WIDE.U32 R2, R10, UR6, R234 ;  /* 0x000000060a027c25 */ /* 0x002fe2000f8e00ea */
[----:B------:R1:W4:Y:S01]  /*17c10*/  LDS.128 R20, [R237+0x1800] ;  /* 0x00180000ed147984 */ /* 0x0003220000000c00 */
[----:B------:R-:W-:Y:S01]  /*17c20*/  BSSY.RECONVERGENT B0, `(.L_x_2043) ;  /* 0x000001f000007945 */ /* 0x000fe20003800200 */
[----:B------:R-:W-:Y:S01]  /*17c30*/  ISETP.GE.AND P2, PT, R19, R30, PT ;  /* 0x0000001e1300720c */ /* 0x000fe20003f46270 */
[----:B------:R-:W-:Y:S01]  /*17c40*/  IMAD R0, R11, UR6, R3 ;  /* 0x000000060b007c24 */ /* 0x000fe2000f8e0203 */
[----:B------:R-:W-:-:S02]  /*17c50*/  IADD3 R2, P0, PT, R4, R2, RZ ;  /* 0x0000000204027210 */ /* 0x000fc40007f1e0ff */
[----:B------:R-:W5:Y:S01]  /*17c60*/  @!P4 LDC.64 R4, c[0x0][0x3f0] ;  /* 0x0000fc00ff04cb82 */ /* 0x000f620000000a00 */
[----:B------:R-:W-:Y:S02]  /*17c70*/  ISETP.GE.AND P1, PT, R18, R30, PT ;  /* 0x0000001e1200720c */ /* 0x000fe40003f26270 */
[----:B------:R-:W-:Y:S02]  /*17c80*/  IMAD.X R3, R16, 0x1, R0, P0 ;  /* 0x0000000110037824 */ /* 0x000fe400000e0600 */
[----:B------:R-:W-:Y:S02]  /*17c90*/  VIADD R16, R17, 0x30 ;  /* 0x0000003011107836 */ /* 0x000fe40000000000 */
[----:B--2---:R-:W-:-:S03]  /*17ca0*/  IMAD.WIDE.U32 R8, R29, UR4, R2 ;  /* 0x000000041d087c25 */ /* 0x004fc6000f8e0002 */
[----:B------:R-:W-:Y:S01]  /*17cb0*/  ISETP.GE.AND P0, PT, R16, R30, PT ;  /* 0x0000001e1000720c */ /* 0x000fe20003f06270 */
[----:B------:R-:W-:Y:S01]  /*17cc0*/  IMAD R7, R29, UR5, R9 ;  /* 0x000000051d077c24 */ /* 0x000fe2000f8e0209 */
[----:B------:R-:W-:-:S05]  /*17cd0*/  @!P4 MOV R6, R8 ;  /* 0x000000080006c202 */ /* 0x000fca0000000f00 */
[----:B------:R-:W-:-:S04]  /*17ce0*/  @!P4 IMAD.WIDE.U32 R2, R17, R10, R6 ;  /* 0x0000000a1102c225 */ /* 0x000fc800078e0006 */
[----:B------:R-:W-:Y:S01]  /*17cf0*/  @!P4 IMAD R0, R17, R11, R3 ;  /* 0x0000000b1100c224 */ /* 0x000fe200078e0203 */
[----:B-----5:R-:W-:-:S04]  /*17d00*/  @!P4 LEA R4, P3, R2, R4, 0x1 ;  /* 0x000000040204c211 */ /* 0x020fc800078608ff */
[----:B------:R-:W-:-:S05]  /*17d10*/  @!P4 LEA.HI.X R5, R2, R5, R0, 0x1, P3 ;  /* 0x000000050205c211 */ /* 0x000fca00018f0c00 */
[----:B---3--:R1:W-:Y:S04]  /*17d20*/  @!P4 STG.E.128 desc[UR16][R4.64], R12 ;  /* 0x0000000c0400c986 */ /* 0x0083e8000c101d10 */
[----:B------:R1:W2:Y:S01]  /*17d30*/  LDS.128 R12, [R237+0x800] ;  /* 0x00080000ed0c7984 */ /* 0x0002a20000000c00 */
[----:B----4-:R-:W-:Y:S05]  /*17d40*/  @P2 BRA `(.L_x_2044) ;  /* 0x0000000000302947 */ /* 0x010fea0003800000 */
[----:B------:R-:W-:Y:S01]  /*17d50*/  IADD3 R0, P2, PT, R17, 0x10, RZ ;  /* 0x0000001011007810 */ /* 0x000fe20007f5e0ff */
[----:B------:R-:W3:Y:S01]  /*17d60*/  LDCU.64 UR4, c[0x0][0x3f0] ;  /* 0x00007e00ff0477ac */ /* 0x000ee20008000a00 */
[----:B------:R-:W-:-:S03]  /*17d70*/  MOV R3, R7 ;  /* 0x0000000700037202 */ /* 0x000fc60000000f00 */
[----:B------:R-:W-:-:S04]  /*17d80*/  IMAD.X R2, RZ, RZ, RZ, P2 ;  /* 0x000000ffff027224 */ /* 0x000fc800010e06ff */
[----:B-1----:R-:W-:Y:S02]  /*17d90*/  IMAD R4, R2, R10, RZ ;  /* 0x0000000a02047224 */ /* 0x002fe400078e02ff */
[----:B------:R-:W-:-:S04]  /*17da0*/  IMAD.MOV.U32 R2, RZ, RZ, R8 ;  /* 0x000000ffff027224 */ /* 0x000fc800078e0008 */
[----:B------:R-:W-:-:S04]  /*17db0*/  IMAD.WIDE.U32 R2, R0, R10, R2 ;  /* 0x0000000a00027225 */ /* 0x000fc800078e0002 */
[----:B------:R-:W-:Y:S01]  /*17dc0*/  IMAD R0, R0, R11, R4 ;  /* 0x0000000b00007224 */ /* 0x000fe200078e0204 */
[----:B---3--:R-:W-:-:S04]  /*17dd0*/  LEA R4, P2, R2, UR4, 0x1 ;  /* 0x0000000402047c11 */ /* 0x008fc8000f8408ff */
[----:B------:R-:W-:-:S04]  /*17de0*/  IADD3 R0, PT, PT, R0, R3, RZ ;  /* 0x0000000300007210 */ /* 0x000fc80007ffe0ff */
[----:B------:R-:W-:-:S05]  /*17df0*/  LEA.HI.X R5, R2, UR5, R0, 0x1, P2 ;  /* 0x0000000502057c11 */ /* 0x000fca00090f0c00 */
[----:B--2---:R3:W-:Y:S02]  /*17e00*/  STG.E.128 desc[UR16][R4.64], R12 ;  /* 0x0000000c04007986 */ /* 0x0047e4000c101d10 */
.L_x_2044:
[----:B------:R-:W-:Y:S05]  /*17e10*/  BSYNC.RECONVERGENT B0 ;  /* 0x0000000000007941 */ /* 0x000fea0003800200 */
.L_x_2043:
[----:B-123--:R1:W2:Y:S01]  /*17e20*/  LDS.128 R12, [R237+0x1000] ;  /* 0x00100000ed0c7984 */ /* 0x00e2a20000000c00 */
        /* <DEDUP_REMOVED lines=14> */
.L_x_2046:
[----:B------:R-:W-:Y:S05]  /*17f10*/  BSYNC.RECONVERGENT B0 ;  /* 0x0000000000007941 */ /* 0x000fea0003800200 */
.L_x_2045:
[----:B------:R-:W-:Y:S05]  /*17f20*/  @P0 EXIT ;  /* 0x000000000000094d */ /* 0x000fea0003800000 */
[----:B------:R-:W4:Y:S01]  /*17f30*/  LDCU.64 UR4, c[0x0][0x3f0] ;  /* 0x00007e00ff0477ac */ /* 0x000f220008000a00 */
[----:B------:R-:W-:Y:S01]  /*17f40*/  IADD3 R6, P0, PT, R17, 0x30, RZ ;  /* 0x0000003011067810 */ /* 0x000fe20007f1e0ff */
[----:B------:R-:W-:Y:S01]  /*17f50*/  IMAD.MOV.U32 R2, RZ, RZ, R8 ;  /* 0x000000ffff027224 */ /* 0x000fe200078e0008 */
[----:B------:R-:W-:-:S03]  /*17f60*/  MOV R3, R7 ;  /* 0x0000000700037202 */ /* 0x000fc60000000f00 */
[----:B------:R-:W-:Y:S02]  /*17f70*/  IMAD.X R0, RZ, RZ, RZ, P0 ;  /* 0x000000ffff007224 */ /* 0x000fe400000e06ff */
[----:B---3--:R-:W-:-:S04]  /*17f80*/  IMAD.WIDE.U32 R4, R6, R10, R2 ;  /* 0x0000000a06047225 */ /* 0x008fc800078e0002 */
[----:B------:R-:W-:-:S04]  /*17f90*/  IMAD R0, R0, R10, RZ ;  /* 0x0000000a00007224 */ /* 0x000fc800078e02ff */
[----:B------:R-:W-:Y:S01]  /*17fa0*/  IMAD R0, R6, R11, R0 ;  /* 0x0000000b06007224 */ /* 0x000fe200078e0200 */
[----:B----4-:R-:W-:-:S04]  /*17fb0*/  LEA R2, P0, R4, UR4, 0x1 ;  /* 0x0000000404027c11 */ /* 0x010fc8000f8008ff */
[----:B------:R-:W-:-:S04]  /*17fc0*/  IADD3 R0, PT, PT, R0, R5, RZ ;  /* 0x0000000500007210 */ /* 0x000fc80007ffe0ff */
[----:B------:R-:W-:-:S05]  /*17fd0*/  LEA.HI.X R3, R4, UR5, R0, 0x1, P0 ;  /* 0x0000000504037c11 */ /* 0x000fca00080f0c00 */
[----:B------:R-:W-:Y:S01]  /*17fe0*/  STG.E.128 desc[UR16][R2.64], R20 ;  /* 0x0000001402007986 */ /* 0x000fe2000c101d10 */
[----:B------:R-:W-:Y:S05]  /*17ff0*/  EXIT ;  /* 0x000000000000794d */ /* 0x000fea0003800000 */
.L_x_2047:
        /* <DEDUP_REMOVED lines=16> */
.L_x_7143:


//--------------------- .text._ZN5flash24flash_fwd_splitkv_kernelI23Flash_fwd_kernel_traitsILi64ELi64ELi256ELi4ELb0ELb0EN7cutlass6half_tE19Flash_kernel_traitsILi64ELi64ELi256ELi4ES3_EELb1ELb0ELb1ELb0ELb0ELb0ELb0ELb0EEEvNS_16Flash_fwd_paramsE --------------------------
	.section	.text._ZN5flash24flash_fwd_splitkv_kernelI23Flash_fwd_kernel_traitsILi64ELi64ELi256ELi4ELb0ELb0EN7cutlass6half_tE19Flash_kernel_traitsILi64ELi64ELi256ELi4ES3_EELb1ELb0ELb1ELb0ELb0ELb0ELb0ELb0EEEvNS_16Flash_fwd_paramsE,"ax",@progbits
	.align	128
        .global         _ZN5flash24flash_fwd_splitkv_kernelI23Flash_fwd_kernel_traitsILi64ELi64ELi256ELi4ELb0ELb0EN7cutlass6half_tE19Flash_kernel_traitsILi64ELi64ELi256ELi4ES3_EELb1ELb0ELb1ELb0ELb0ELb0ELb0ELb0EEEvNS_16Flash_fwd_paramsE
        .type           _ZN5flash24flash_fwd_splitkv_kernelI23Flash_fwd_kernel_traitsILi64ELi64ELi256ELi4ELb0ELb0EN7cutlass6half_tE19Flash_kernel_traitsILi64ELi64ELi256ELi4ES3_EELb1ELb0ELb1ELb0ELb0ELb0ELb0ELb0EEEvNS_16Flash_fwd_paramsE,@function
        .size           _ZN5flash24flash_fwd_splitkv_kernelI23Flash_fwd_kernel_traitsILi64ELi64ELi256ELi4ELb0ELb0EN7cutlass6half_tE19Flash_kernel_traitsILi64ELi64ELi256ELi4ES3_EELb1ELb0ELb1ELb0ELb0ELb0ELb0ELb0EEEvNS_16Flash_fwd_paramsE,(.L_x_7144 - _ZN5flash24flash_fwd_splitkv_kernelI23Flash_fwd_kernel_traitsILi64ELi64ELi256ELi4ELb0ELb0EN7cutlass6half_tE19Flash_kernel_traitsILi64ELi64ELi256ELi4ES3_EELb1ELb0ELb1ELb0ELb0ELb0ELb0ELb0EEEvNS_16Flash_fwd_paramsE)
        .other          _ZN5flash24flash_fwd_splitkv_kernelI23Flash_fwd_kernel_traitsILi64ELi64ELi256ELi4ELb0ELb0EN7cutlass6half_tE19Flash_kernel_traitsILi64ELi64ELi256ELi4ES3_EELb1ELb0ELb1ELb0ELb0ELb0ELb0ELb0EEEvNS_16Flash_fwd_paramsE,@"STO_CUDA_ENTRY STV_DEFAULT"
_ZN5flash24flash_fwd_splitkv_kernelI23Flash_fwd_kernel_traitsILi64ELi64ELi256ELi4ELb0ELb0EN7cutlass6half_tE19Flash_kernel_traitsILi64ELi64ELi256ELi4ES3_EELb1ELb0ELb1ELb0ELb0ELb0ELb0ELb0EEEvNS_16Flash_fwd_paramsE:
.text._ZN5flash24flash_fwd_splitkv_kernelI23Flash_fwd_kernel_traitsILi64ELi64ELi256ELi4ELb0ELb0EN7cutlass6half_tE19Flash_kernel_traitsILi64ELi64ELi256ELi4ES3_EELb1ELb0ELb1ELb0ELb0ELb0ELb0ELb0EEEvNS_16Flash_fwd_paramsE:
[----:B------:R-:W-:Y:S01]  /*0000*/  LDC R1, c[0x0][0x37c] ;  /* 0x0000df00ff017b82 */ /* 0x000fe20000000800 */
[----:B------:R-:W1:Y:S07]  /*0010*/  LDCU.64 UR8, c[0x0][0x460] ;  /* 0x00008c00ff0877ac */ /* 0x000e6e0008000a00 */
[----:B------:R-:W2:Y:S01]  /*0020*/  S2UR UR23, SR_CTAID.Y ;  /* 0x00000000001779c3 */ /* 0x000ea20000002600 */
[----:B------:R-:W3:Y:S01]  /*0030*/  LDCU.64 UR10, c[0x0][0x470] ;  /* 0x00008e00ff0a77ac */ /* 0x000ee20008000a00 */
[----:B------:R-:W2:Y:S01]  /*0040*/  LDCU.64 UR14, c[0x0][0x460] ;  /* 0x00008c00ff0e77ac */ /* 0x000ea20008000a00 */
[----:B------:R-:W4:Y:S01]  /*0050*/  LDCU.U8 UR12, c[0x0][0x532] ;  /* 0x0000a640ff0c77ac */ /* 0x000f220008000000 */
[----:B------:R-:W4:Y:S01]  /*0060*/  LDCU.64 UR6, c[0x0][0x468] ;  /* 0x00008d00ff0677ac */ /* 0x000f220008000a00 */
[----:B-1----:R-:W-:Y:S01]  /*0070*/  ISETP.NE.U32.AND P4, PT, RZ, UR8, PT ;  /* 0x00000008ff007c0c */ /* 0x002fe2000bf85070 */
[----:B------:R-:W-:Y:S01]  /*0080*/  UISETP.NE.U32.AND UP4, UPT, UR8, URZ, UPT ;  /* 0x000000ff0800728c */ /* 0x000fe2000bf85070 */
[----:B------:R-:W1:Y:S02]  /*0090*/  LDCU.64 UR4, c[0x0][0x478] ;  /* 0x00008f00ff0477ac */ /* 0x000e640008000a00 */
[----:B------:R-:W-:Y:S01]  /*00a0*/  ISETP.NE.AND.EX P4, PT, RZ, UR9, PT, P4 ;  /* 0x00000009ff007c0c */ /* 0x000fe2000bf85340 */
[----:B---3--:R-:W-:-:S02]  /*00b0*/  UISETP.NE.U32.AND UP3, UPT, UR10, URZ, UPT ;  /* 0x000000ff0a00728c */ /* 0x008fc4000bf65070 */
[----:B------:R-:W-:Y:S01]  /*00c0*/  UISETP.NE.AND.EX UP4, UPT, UR9, URZ, UPT, UP4 ;  /* 0x000000ff0900728c */ /* 0x000fe2000bf85340 */
[----:B------:R-:W3:Y:S01]  /*00d0*/  LDCU.64 UR20, c[0x0][0x358] ;  /* 0x00006b00ff1477ac */ /* 0x000ee20008000a00 */
[----:B------:R-:W-:-:S04]  /*00e0*/  UISETP.NE.AND.EX UP3, UPT, UR11, URZ, UPT, UP3 ;  /* 0x000000ff0b00728c */ /* 0x000fc8000bf65330 */
[----:B------:R-:W-:Y:S01]  /*00f0*/  PLOP3.LUT P2, PT, PT, PT, UP4, 0x80, 0x8 ;  /* 0x000000000008781c */ /* 0x000fe20003f4f048 */
[----:B--2---:R-:W-:Y:S02]  /*0100*/  UIMAD.WIDE.U32 UR14, UR23, 0x4, UR14 ;  /* 0x00000004170e78a5 */ /* 0x004fe4000f8e000e */
[----:B------:R-:W-:Y:S02]  /*0110*/  USHF.L.U32 UR9, UR23, 0x2, URZ ;  /* 0x0000000217097899 */ /* 0x000fe400080006ff */
[----:B----4-:R-:W-:Y:S02]  /*0120*/  UISETP.NE.AND UP5, UPT, UR12, URZ, UPT ;  /* 0x000000ff0c00728c */ /* 0x010fe4000bfa5270 */
[----:B------:R-:W-:Y:S01]  /*0130*/  UISETP.EQ.U32.AND UP2, UPT, UR6, URZ, UPT ;  /* 0x000000ff0600728c */ /* 0x000fe2000bf42070 */
[----:B------:R-:W-:Y:S01]  /*0140*/  IMAD.U32 R6, RZ, RZ, UR14 ;  /* 0x0000000eff067e24 */ /* 0x000fe2000f8e00ff */
[----:B------:R-:W-:Y:S01]  /*0150*/  USHF.R.U32.HI UR8, URZ, 0x1e, UR23 ;  /* 0x0000001eff087899 */ /* 0x000fe20008011617 */
[----:B------:R-:W-:Y:S01]  /*0160*/  IMAD.U32 R7, RZ, RZ, UR15 ;  /* 0x0000000fff077e24 */ /* 0x000fe2000f8e00ff */
[----:B------:R-:W-:-:S02]  /*0170*/  @UP3 UIADD3 UR12, UP1, UPT, UR9, UR10, URZ ;  /* 0x0000000a090c3290 */ /* 0x000fc4000ff3e0ff */
[----:B------:R-:W-:Y:S02]  /*0180*/  UISETP.EQ.OR.EX UP2, UPT, UR7, URZ, !UP5, UP2 ;  /* 0x000000ff0700728c */ /* 0x000fe4000ef42720 */
[----:B-1----:R-:W-:Y:S01]  /*0190*/  UISETP.NE.U32.AND UP0, UPT, UR4, URZ, UPT ;  /* 0x000000ff0400728c */ /* 0x002fe2000bf05070 */
[----:B---3--:R-:W2:Y:S01]  /*01a0*/  @P4 LDG.E R5, desc[UR20][R6.64] ;  /* 0x0000001406054981 */ /* 0x008ea2000c1e1900 */
[----:B------:R-:W-:Y:S02]  /*01b0*/  @UP3 UIADD3.X UR13, UPT, UPT, UR8, UR11, URZ, UP1, !UPT ;  /* 0x0000000b080d3290 */ /* 0x000fe40008ffe4ff */
[----:B------:R-:W-:Y:S01]  /*01c0*/  UIADD3 UR10, UP1, UPT, UR9, UR6, URZ ;  /* 0x00000006090a7290 */ /* 0x000fe2000ff3e0ff */
[----:B------:R1:W3:Y:S01]  /*01d0*/  @P2 LDG.E R2, desc[UR20][R6.64+0x4] ;  /* 0x0000041406022981 */ /* 0x0002e2000c1e1900 */
[----:B------:R-:W-:Y:S01]  /*01e0*/  UISETP.NE.AND.EX UP0, UPT, UR5, URZ, UPT, UP0 ;  /* 0x000000ff0500728c */ /* 0x000fe2000bf05300 */
[----:B------:R-:W-:Y:S01]  /*01f0*/  PLOP3.LUT P3, PT, PT, PT, UP2, 0x80, 0x8 ;  /* 0x000000000008781c */ /* 0x000fe20003f6f028 */
[----:B------:R-:W-:Y:S01]  /*0200*/  UIADD3.X UR11, UPT, UPT, UR8, UR7, URZ, UP1, !UPT ;  /* 0x00000007080b7290 */ /* 0x000fe20008ffe4ff */
[----:B------:R-:W-:Y:S01]  /*0210*/  PLOP3.LUT P1, PT, PT, PT, UP3, 0x80, 0x8 ;  /* 0x000000000008781c */ /* 0x000fe20003f2f038 */
[----:B------:R-:W-:-:S02]  /*0220*/  IMAD.U32 R10, RZ, RZ, UR12 ;  /* 0x0000000cff0a7e24 */ /* 0x000fc4000f8e00ff */
[----:B------:R-:W-:Y:S01]  /*0230*/  PLOP3.LUT P0, PT, PT, PT, UP0, 0x80, 0x8 ;  /* 0x000000000008781c */ /* 0x000fe20003f0f008 */
[----:B------:R-:W-:-:S04]  /*0240*/  IMAD.U32 R11, RZ, RZ, UR13 ;  /* 0x0000000dff0b7e24 */ /* 0x000fc8000f8e00ff */
[----:B------:R-:W-:-:S04]  /*0250*/  @UP0 UIADD3 UR4, UP1, UPT, UR9, UR4, URZ ;  /* 0x0000000409040290 */ /* 0x000fc8000ff3e0ff */
[----:B------:R-:W-:Y:S01]  /*0260*/  @UP0 UIADD3.X UR5, UPT, UPT, UR8, UR5, URZ, UP1, !UPT ;  /* 0x0000000508050290 */ /* 0x000fe20008ffe4ff */
[----:B------:R-:W4:Y:S01]  /*0270*/  @P1 LDG.E R3, desc[UR20][R10.64] ;  /* 0x000000140a031981 */ /* 0x000f22000c1e1900 */
[----:B-1----:R-:W-:Y:S02]  /*0280*/  IMAD.U32 R6, RZ, RZ, UR10 ;  /* 0x0000000aff067e24 */ /* 0x002fe4000f8e00ff */
[----:B------:R-:W-:-:S05]  /*0290*/  IMAD.U32 R7, RZ, RZ, UR11 ;  /* 0x0000000bff077e24 */ /* 0x000fca000f8e00ff */
[----:B------:R-:W4:Y:S01]  /*02a0*/  @!P3 LDG.E R4, desc[UR20][R6.64] ;  /* 0x000000140604b981 */ /* 0x000f22000c1e1900 */
[----:B------:R-:W-:Y:S02]  /*02b0*/  IMAD.U32 R8, RZ, RZ, UR4 ;  /* 0x00000004ff087e24 */ /* 0x000fe4000f8e00ff */
[----:B------:R-:W-:Y:S01]  /*02c0*/  IMAD.U32 R9, RZ, RZ, UR5 ;  /* 0x00000005ff097e24 */ /* 0x000fe2000f8e00ff */
[----:B------:R-:W1:Y:S01]  /*02d0*/  S2UR UR10, SR_CTAID.X ;  /* 0x00000000000a79c3 */ /* 0x000e620000002500 */
[----:B------:R-:W3:Y:S03]  /*02e0*/  @!UP4 LDCU UR22, c[0x0][0x434] ;  /* 0x00008680ff16c7ac */ /* 0x000ee60008000800 */
[----:B------:R2:W5:Y:S01]  /*02f0*/  @P0 LDG.E R0, desc[UR20][R8.64] ;  /* 0x0000001408000981 */ /* 0x000562000c1e1900 */
[----:B------:R-:W-:Y:S01]  /*0300*/  UMOV UR16, 0xffffffff ;  /* 0xffffffff00107882 */ /* 0x000fe20000000000 */
[----:B------:R-:W4:Y:S01]  /*0310*/  @!UP0 LDCU.64 UR4, c[0x0][0x488] ;  /* 0x00009100ff0487ac */ /* 0x000f220008000a00 */
[----:B------:R-:W-:Y:S01]  /*0320*/  UISETP.NE.U32.AND UP1, UPT, UR6, URZ, UPT ;  /* 0x000000ff0600728c */ /* 0x000fe2000bf25070 */
[----:B------:R-:W-:Y:S01]  /*0330*/  UMOV UR14, 0xffffffff ;  /* 0xffffffff000e7882 */ /* 0x000fe20000000000 */
[----:B------:R-:W2:Y:S02]  /*0340*/  @!UP0 LDCU UR6, c[0x0][0x43c] ;  /* 0x00008780ff0687ac */ /* 0x000ea40008000800 */
[----:B------:R-:W-:-:S03]  /*0350*/  UISETP.NE.AND.EX UP1, UPT, UR7, URZ, UPT, UP1 ;  /* 0x000000ff0700728c */ /* 0x000fc6000bf25310 */
[----:B------:R-:W-:Y:S01]  /*0360*/  UMOV UR7, URZ ;  /* 0x000000ff00077c82 */ /* 0x000fe20008000000 */
[----:B-1----:R-:W-:Y:S01]  /*0370*/  USHF.L.U32 UR25, UR10, 0x6, URZ ;  /* 0x000000060a197899 */ /* 0x002fe200080006ff */
[----:B--2---:R-:W-:Y:S02]  /*0380*/  @P4 R2UR UR16, R5 ;  /* 0x00000000051042ca */ /* 0x004fe400000e0000 */
[----:B---3--:R-:W-:-:S13]  /*0390*/  @P2 R2UR UR11, R2 ;  /* 0x00000000020b22ca */ /* 0x008fda00000e0000 */
[----:B------:R-:W-:-:S04]  /*03a0*/  @UP4 UIADD3 UR22, UPT, UPT, UR11, -UR16, URZ ;  /* 0x800000100b164290 */ /* 0x000fc8000fffe0ff */
[----:B------:R-:W-:Y:S01]  /*03b0*/  UISETP.GT.AND UP2, UPT, UR22, UR25, UPT ;  /* 0x000000191600728c */ /* 0x000fe2000bf44270 */
[----:B----4-:R-:W-:-:S05]  /*03c0*/  @P1 R2UR UR7, R3 ;  /* 0x00000000030712ca */ /* 0x010fca00000e0000 */
[----:B------:R-:W-:Y:S01]  /*03d0*/  PLOP3.LUT P1, PT, PT, PT, UP2, 0x80, 0x8 ;  /* 0x000000000008781c */ /* 0x000fe20003f2f028 */
[----:B------:R-:W-:Y:S01]  /*03e0*/  @!UP0 UISETP.NE.U32.AND UP2, UPT, UR4, URZ, UPT ;  /* 0x000000ff0400828c */ /* 0x000fe2000bf45070 */
[----:B------:R-:W1:Y:S01]  /*03f0*/  @!UP1 LDCU UR4, c[0x0][0x438] ;  /* 0x00008700ff0497ac */ /* 0x000e620008000800 */
[----:B------:R-:W-:Y:S01]  /*0400*/  @!P3 R2UR UR14, R4 ;  /* 0x00000000040eb2ca */ /* 0x000fe200000e0000 */
[----:B------:R-:W-:-:S14]  /*0410*/  BRA.U !UP1, `(.L_x_2048) ;  /* 0x0000000109187547 */ /* 0x000fdc000b800000 */
[----:B------:R-:W-:-:S13]  /*0420*/  PLOP3.LUT P2, PT, PT, PT, UP5, 0x80, 0x8 ;  /* 0x000000000008781c */ /* 0x000fda0003f4f058 */
[----:B------:R-:W1:Y:S04]  /*0430*/  @P2 LDG.E R2, desc[UR20][R6.64+0x4] ;  /* 0x0000041406022981 */ /* 0x000e68000c1e1900 */
[----:B------:R-:W2:Y:S01]  /*0440*/  @!P2 LDG.E R3, desc[UR20][R6.64] ;  /* 0x000000140603a981 */ /* 0x000ea2000c1e1900 */
[----:B-1----:R-:W-:-:S13]  /*0450*/  @P2 R2UR UR4, R2 ;  /* 0x00000000020422ca */ /* 0x002fda00000e0000 */
[----:B------:R-:W-:-:S07]  /*0460*/  @UP5 UIADD3 UR4, UPT, UPT, UR4, -UR14, URZ ;  /* 0x8000000e04045290 */ /* 0x000fce000fffe0ff */
[----:B--2---:R-:W-:Y:S02]  /*0470*/  @!P2 R2UR UR4, R3 ;  /* 0x000000000304a2ca */ /* 0x004fe400000e0000 */
.L_x_2048:
[----:B-----5:R-:W-:Y:S01]  /*0480*/  @P0 R2UR UR19, R0 ;  /* 0x00000000001302ca */ /* 0x020fe200000e0000 */
[----:B------:R-:W-:Y:S01]  /*0490*/  @!UP0 UISETP.NE.AND.EX UP2, UPT, UR5, URZ, UPT, UP2 ;  /* 0x000000ff0500828c */ /* 0x000fe2000bf45320 */
[----:B-1----:R-:W-:-:S13]  /*04a0*/  @!P1 EXIT ;  /* 0x000000000000994d */ /* 0x002fda0003800000 */
[----:B------:R-:W1:Y:S01]  /*04b0*/  LDCU UR18, c[0x0][0x508] ;  /* 0x0000a100ff1277ac */ /* 0x000e620008000800 */
[----:B------:R-:W2:Y:S01]  /*04c0*/  S2UR UR24, SR_CTAID.Z ;  /* 0x00000000001879c3 */ /* 0x000ea20000002700 */
[----:B------:R-:W3:Y:S01]  /*04d0*/  S2R R225, SR_TID.X ;  /* 0x0000000000e17919 */ /* 0x000ee20000002100 */
[----:B------:R-:W4:Y:S01]  /*04e0*/  LDCU UR12, c[0x0][0x438] ;  /* 0x00008700ff0c77ac */ /* 0x000f220008000800 */
[----:B------:R-:W-:Y:S02]  /*04f0*/  @!UP0 USEL UR6, UR6, URZ, UP2 ;  /* 0x000000ff06068287 */ /* 0x000fe40009000000 */
[----:B------:R-:W-:Y:S02]  /*0500*/  @UP0 UIADD3 UR19, UPT, UPT, UR19, -UR7, URZ ;  /* 0x8000000713130290 */ /* 0x000fe4000fffe0ff */
[----:B------:R-:W-:Y:S02]  /*0510*/  @!UP0 UIADD3 UR19, UPT, UPT, UR6, UR4, -UR7 ;  /* 0x0000000406138290 */ /* 0x000fe4000fffe807 */
[----:B------:R-:W-:-:S02]  /*0520*/  UIADD3 UR5, UPT, UPT, UR10, 0x1, URZ ;  /* 0x000000010a057890 */ /* 0x000fc4000fffe0ff */
[----:B------:R-:W-:Y:S02]  /*0530*/  UIADD3 UR10, UPT, UPT, UR19, 0xff, URZ ;  /* 0x000000ff130a7890 */ /* 0x000fe4000fffe0ff */
[----:B------:R-:W-:Y:S02]  /*0540*/  ULEA UR5, UR5, -UR22, 0x6 ;  /* 0x8000001605057291 */ /* 0x000fe4000f8e30ff */
[----:B------:R-:W-:Y:S02]  /*0550*/  USHF.R.S32.HI UR6, URZ, 0x1f, UR10 ;  /* 0x0000001fff067899 */ /* 0x000fe4000801140a */
[----:B-1----:R-:W-:Y:S02]  /*0560*/  UIADD3 UR5, UPT, UPT, UR10, UR18, UR5 ;  /* 0x000000120a057290 */ /* 0x002fe4000fffe005 */
[----:B----4-:R-:W-:Y:S02]  /*0570*/  UIADD3 UR12, UPT, UPT, UR12, 0xff, URZ ;  /* 0x000000ff0c0c7890 */ /* 0x010fe4000fffe0ff */
[----:B------:R-:W-:-:S02]  /*0580*/  USHF.R.S32.HI UR4, URZ, 0x1f, UR5 ;  /* 0x0000001fff047899 */ /* 0x000fc40008011405 */
[----:B------:R-:W-:Y:S02]  /*0590*/  ULEA.HI UR6, UR6, UR10, URZ, 0x8 ;  /* 0x0000000a06067291 */ /* 0x000fe4000f8f40ff */
[----:B------:R-:W-:Y:S02]  /*05a0*/  ULEA.HI UR4, UR4, UR5, URZ, 0x8 ;  /* 0x0000000504047291 */ /* 0x000fe4000f8f40ff */
[----:B------:R-:W-:Y:S02]  /*05b0*/  USHF.R.S32.HI UR11, URZ, 0x1f, UR12 ;  /* 0x0000001fff0b7899 */ /* 0x000fe4000801140c */
[----:B------:R-:W-:Y:S02]  /*05c0*/  USHF.R.S32.HI UR6, URZ, 0x8, UR6 ;  /* 0x00000008ff067899 */ /* 0x000fe40008011406 */
[----:B------:R-:W-:Y:S02]  /*05d0*/  USHF.R.S32.HI UR4, URZ, 0x8, UR4 ;  /* 0x00000008ff047899 */ /* 0x000fe40008011404 */
[----:B------:R-:W-:-:S02]  /*05e0*/  ULEA.HI UR11, UR11, UR12, URZ, 0x8 ;  /* 0x0000000c0b0b7291 */ /* 0x000fc4000f8f40ff */
[----:B------:R-:W-:Y:S01]  /*05f0*/  IMAD.U32 R0, RZ, RZ, UR6 ;  /* 0x00000006ff007e24 */ /* 0x000fe2000f8e00ff */
[----:B------:R-:W-:Y:S01]  /*0600*/  UMOV UR6, UR23 ;  /* 0x0000001700067c82 */ /* 0x000fe20008000000 */
[----:B------:R-:W-:Y:S01]  /*0610*/  USHF.R.S32.HI UR11, URZ, 0x8, UR11 ;  /* 0x00000008ff0b7899 */ /* 0x000fe2000801140b */
[----:B------:R-:W-:-:S05]  /*0620*/  IMAD.U32 R3, RZ, RZ, UR4 ;  /* 0x00000004ff037e24 */ /* 0x000fca000f8e00ff */
[----:B------:R-:W-:-:S04]  /*0630*/  VIMNMX3 R0, R0, UR11, R3, PT ;  /* 0x0000000b00007c0f */ /* 0x000fc8000b800103 */
[----:B------:R-:W-:-:S13]  /*0640*/  R2UR UR17, R0 ;  /* 0x00000000001172ca */ /* 0x000fda00000e0000 */
[----:B------:R-:W-:-:S09]  /*0650*/  UISETP.GT.AND UP0, UPT, UR17, URZ, UPT ;  /* 0x000000ff1100728c */ /* 0x000fd2000bf04270 */
[----:B--23--:R-:W-:Y:S05]  /*0660*/  BRA.U UP0, `(.L_x_2049) ;  /* 0x0000000500b47547 */ /* 0x00cfea000b800000 */
[----:B------:R-:W-:Y:S01]  /*0670*/  UISETP.NE.AND UP0, UPT, UR16, -0x1, UPT ;  /* 0xffffffff1000788c */ /* 0x000fe2000bf05270 */
[----:B------:R-:W-:Y:S01]  /*0680*/  IMAD.SHL.U32 R4, R225, 0x8, RZ ;  /* 0x00000008e1047824 */ /* 0x000fe200078e00ff */
[----:B------:R-:W1:Y:S01]  /*0690*/  LDCU UR7, c[0x0][0x440] ;  /* 0x00008800ff0777ac */ /* 0x000e620008000800 */
[----:B------:R-:W-:Y:S01]  /*06a0*/  SHF.R.U32.HI R225, RZ, 0x3, R225 ;  /* 0x00000003ffe17819 */ /* 0x000fe200000116e1 */
[----:B------:R-:W-:Y:S01]  /*06b0*/  IMAD.MOV.U32 R5, RZ, RZ, RZ ;  /* 0x000000ffff057224 */ /* 0x000fe200078e00ff */
[----:B------:R-:W-:Y:S01]  /*06c0*/  BSSY.RECONVERGENT B0, `(.L_x_2050) ;  /* 0x0000035000007945 */ /* 0x000fe20003800200 */
[----:B------:R-:W2:Y:S01]  /*06d0*/  LDCU.64 UR4, c[0x0][0x408] ;  /* 0x00008100ff0477ac */ /* 0x000ea20008000a00 */
[----:B------:R-:W-:Y:S01]  /*06e0*/  LOP3.LUT R4, R4, 0x38, RZ, 0xc0, !PT ;  /* 0x0000003804047812 */ /* 0x000fe200078ec0ff */
[----:B------:R-:W-:-:S03]  /*06f0*/  UIADD3 UR22, UPT, UPT, -UR25, UR22, URZ ;  /* 0x0000001619167290 */ /* 0x000fc6000fffe1ff */
[----:B------:R-:W3:Y:S01]  /*0700*/  @!UP0 LDCU.64 UR8, c[0x0][0x400] ;  /* 0x00008000ff0887ac */ /* 0x000ee20008000a00 */
[----:B------:R-:W4:Y:S01]  /*0710*/  LDCU.64 UR10, c[0x0][0x410] ;  /* 0x00008200ff0a77ac */ /* 0x000f220008000a00 */
[----:B-1----:R-:W-:Y:S01]  /*0720*/  ISETP.GE.AND P0, PT, R4, UR7, PT ;  /* 0x0000000704007c0c */ /* 0x002fe2000bf06270 */
[----:B------:R-:W1:Y:S03]  /*0730*/  LDCU UR7, c[0x0][0x434] ;  /* 0x00008680ff0777ac */ /* 0x000e660008000800 */
[----:B------:R-:W-:Y:S01]  /*0740*/  ISETP.GE.OR P3, PT, R225, UR22, P0 ;  /* 0x00000016e1007c0c */ /* 0x000fe20008766670 */
[----:B--2---:R-:W-:Y:S01]  /*0750*/  @UP0 UIMAD.WIDE.U32 UR12, UR16, UR4, URZ ;  /* 0x00000004100c02a5 */ /* 0x004fe2000f8e00ff */
[----:B------:R-:W-:Y:S01]  /*0760*/  IMAD.U32 R3, RZ, RZ, UR4 ;  /* 0x00000004ff037e24 */ /* 0x000fe2000f8e00ff */
[----:B------:R-:W-:Y:S01]  /*0770*/  MOV R0, UR5 ;  /* 0x0000000500007c02 */ /* 0x000fe20008000f00 */
[----:B---3--:R-:W-:-:S02]  /*0780*/  @!UP0 UIMAD.WIDE.U32 UR14, UR23, UR8, URZ ;  /* 0x00000008170e82a5 */ /* 0x008fc4000f8e00ff */
[----:B------:R-:W-:Y:S01]  /*0790*/  IMAD.WIDE.U32 R6, R3, UR25, R4 ;  /* 0x0000001903067c25 */ /* 0x000fe2000f8e0004 */
[----:B------:R-:W2:Y:S01]  /*07a0*/  LDCU UR8, c[0x0][0x3e0] ;  /* 0x00007c00ff0877ac */ /* 0x000ea20008000800 */
[----:B----4-:R-:W-:Y:S02]  /*07b0*/  MOV R11, UR11 ;  /* 0x0000000b000b7c02 */ /* 0x010fe40008000f00 */
[----:B------:R-:W-:Y:S01]  /*07c0*/  IMAD R0, R0, UR25, R7 ;  /* 0x0000001900007c24 */ /* 0x000fe2000f8e0207 */
[----:B------:R-:W-:Y:S02]  /*07d0*/  @!UP0 UIMAD UR9, UR23, UR9, UR15 ;  /* 0x00000009170982a4 */ /* 0x000fe4000f8e020f */
[----:B------:R-:W3:Y:S01]  /*07e0*/  @!P3 LDC.64 R2, c[0x0][0x3f0] ;  /* 0x0000fc00ff02bb82 */ /* 0x000ee20000000a00 */
[----:B------:R-:W-:Y:S01]  /*07f0*/  @UP0 UIMAD UR9, UR16, UR5, UR13 ;  /* 0x00000005100902a4 */ /* 0x000fe2000f8e020d */
[----:B------:R-:W-:Y:S01]  /*0800*/  IMAD.U32 R8, RZ, RZ, UR10 ;  /* 0x0000000aff087e24 */ /* 0x000fe2000f8e00ff */
[----:B------:R-:W-:-:S02]  /*0810*/  @UP0 UMOV UR14, UR12 ;  /* 0x0000000c000e0c82 */ /* 0x000fc40008000000 */
[----:B------:R-:W-:-:S04]  /*0820*/  IADD3 R6, P1, PT, R6, UR14, RZ ;  /* 0x0000000e06067c10 */ /* 0x000fc8000ff3e0ff */
[----:B------:R-:W-:Y:S01]  /*0830*/  IADD3.X R7, PT, PT, R0, UR9, RZ, P1, !PT ;  /* 0x0000000900077c10 */ /* 0x000fe20008ffe4ff */
[----:B--2---:R-:W-:Y:S02]  /*0840*/  UIMAD UR8, UR6, UR8, UR24 ;  /* 0x00000008060872a4 */ /* 0x004fe4000f8e0218 */
[----:B------:R-:W-:Y:S01]  /*0850*/  IMAD.WIDE.U32 R8, R8, UR24, R6 ;  /* 0x0000001808087c25 */ /* 0x000fe2000f8e0006 */
[----:B------:R-:W-:Y:S01]  /*0860*/  IADD3 R7, PT, PT, R225, 0x10, RZ ;  /* 0x00000010e1077810 */ /* 0x000fe20007ffe0ff */
[----:B-1----:R-:W-:Y:S02]  /*0870*/  UIMAD UR25, UR8, UR7, UR25 ;  /* 0x00000007081972a4 */ /* 0x002fe4000f8e0219 */
[----:B------:R-:W-:Y:S01]  /*0880*/  IMAD R11, R11, UR24, R9 ;  /* 0x000000180b0b7c24 */ /* 0x000fe2000f8e0209 */
[----:B------:R-:W-:Y:S01]  /*0890*/  ISETP.GE.OR P2, PT, R7, UR22, P0 ;  /* 0x0000001607007c0c */ /* 0x000fe20008746670 */
[----:B------:R-:W-:Y:S02]  /*08a0*/  @!P3 IMAD.MOV.U32 R10, RZ, RZ, R8 ;  /* 0x000000ffff0ab224 */ /* 0x000fe400078e0008 */
[----:B------:R-:W-:-:S02]  /*08b0*/  VIADD R6, R225, 0x20 ;  /* 0x00000020e1067836 */ /* 0x000fc40000000000 */
[----:B------:R-:W-:-:S04]  /*08c0*/  @!P3 IMAD.WIDE.U32 R12, R225, UR4, R10 ;  /* 0x00000004e10cbc25 */ /* 0x000fc8000f8e000a */
[C---:B------:R-:W-:Y:S01]  /*08d0*/  @!P3 IMAD R0, R225.reuse, UR5, R13 ;  /* 0x00000005e100bc24 */ /* 0x040fe2000f8e020d */
[C---:B---3--:R-:W-:Y:S02]  /*08e0*/  @!P3 LEA R14, P1, R12.reuse, R2, 0x1 ;  /* 0x000000020c0eb211 */ /* 0x048fe400078208ff */
[----:B------:R-:W-:Y:S02]  /*08f0*/  IADD3 R2, PT, PT, R225, 0x30, RZ ;  /* 0x00000030e1027810 */ /* 0x000fe40007ffe0ff */
[----:B------:R-:W-:Y:S02]  /*0900*/  @!P3 LEA.HI.X R15, R12, R3, R0, 0x1, P1 ;  /* 0x000000030c0fb211 */ /* 0x000fe400008f0c00 */
[----:B------:R-:W-:Y:S02]  /*0910*/  ISETP.GE.OR P1, PT, R6, UR22, P0 ;  /* 0x0000001606007c0c */ /* 0x000fe40008726670 */
[----:B------:R-:W-:Y:S01]  /*0920*/  ISETP.GE.OR P0, PT, R2, UR22, P0 ;  /* 0x0000001602007c0c */ /* 0x000fe20008706670 */
[----:B------:R1:W-:Y:S01]  /*0930*/  @!P3 STG.E.128 desc[UR20][R14.64], RZ ;  /* 0x000000ff0e00b986 */ /* 0x0003e2000c101d14 */
[----:B------:R-:W-:Y:S11]  /*0940*/  @P2 BRA `(.L_x_2051) ;  /* 0x0000000000302947 */ /* 0x000ff60003800000 */
[----:B------:R-:W1:Y:S01]  /*0950*/  LDCU.64 UR6, c[0x0][0x3f0] ;  /* 0x00007e00ff0677ac */ /* 0x000e620008000a00 */
[----:B------:R-:W-:Y:S01]  /*0960*/  IADD3 R3, P2, PT, R225, 0x10, RZ ;  /* 0x00000010e1037810 */ /* 0x000fe20007f5e0ff */
[----:B------:R-:W-:Y:S01]  /*0970*/  IMAD.MOV.U32 R12, RZ, RZ, R8 ;  /* 0x000000ffff0c7224 */ /* 0x000fe200078e0008 */
[----:B------:R-:W-:-:S03]  /*0980*/  MOV R13, R11 ;  /* 0x0000000b000d7202 */ /* 0x000fc60000000f00 */
[----:B------:R-:W-:Y:S02]  /*0990*/  IMAD.X R0, RZ, RZ, RZ, P2 ;  /* 0x000000ffff007224 */ /* 0x000fe400010e06ff */
[----:B------:R-:W-:-:S04]  /*09a0*/  IMAD.WIDE.U32 R12, R3, UR4, R12 ;  /* 0x00000004030c7c25 */ /* 0x000fc8000f8e000c */
[----:B------:R-:W-:-:S04]  /*09b0*/  IMAD R0, R0, UR4, RZ ;  /* 0x0000000400007c24 */ /* 0x000fc8000f8e02ff */
[----:B------:R-:W-:Y:S01]  /*09c0*/  IMAD R0, R3, UR5, R0 ;  /* 0x0000000503007c24 */ /* 0x000fe2000f8e0200 */
[----:B-1----:R-:W-:-:S04]  /*09d0*/  LEA R14, P2, R12, UR6, 0x1 ;  /* 0x000000060c0e7c11 */ /* 0x002fc8000f8408ff */
[----:B------:R-:W-:-:S04]  /*09e0*/  IADD3 R0, PT, PT, R13, R0, RZ ;  /* 0x000000000d007210 */ /* 0x000fc80007ffe0ff */
[----:B------:R-:W-:-:S05]  /*09f0*/  LEA.HI.X R15, R12, UR7, R0, 0x1, P2 ;  /* 0x000000070c0f7c11 */ /* 0x000fca00090f0c00 */
[----:B------:R2:W-:Y:S02]  /*0a00*/  STG.E.128 desc[UR20][R14.64], RZ ;  /* 0x000000ff0e007986 */ /* 0x0005e4000c101d14 */
.L_x_2051:
[----:B------:R-:W-:Y:S05]  /*0a10*/  BSYNC.RECONVERGENT B0 ;  /* 0x0000000000007941 */ /* 0x000fea0003800200 */
.L_x_2050:
[----:B------:R-:W-:Y:S04]  /*0a20*/  BSSY.RECONVERGENT B0, `(.L_x_2052) ;  /* 0x000000e000007945 */ /* 0x000fe80003800200 */
[----:B------:R-:W-:Y:S05]  /*0a30*/  @P1 BRA `(.L_x_2053) ;  /* 0x0000000000301947 */ /* 0x000fea0003800000 */
        /* <DEDUP_REMOVED lines=8> */
[----:B-12---:R-:W-:-:S04]  /*0ac0*/  LEA R14, P1, R12, UR6, 0x1 ;  /* 0x000000060c0e7c11 */ /* 0x006fc8000f8208ff */
[----:B------:R-:W-:-:S04]  /*0ad0*/  IADD3 R0, PT, PT, R13, R0, RZ ;  /* 0x000000000d007210 */ /* 0x000fc80007ffe0ff */
[----:B------:R-:W-:-:S05]  /*0ae0*/  LEA.HI.X R15, R12, UR7, R0, 0x1, P1 ;  /* 0x000000070c0f7c11 */ /* 0x000fca00088f0c00 */
[----:B------:R3:W-:Y:S02]  /*0af0*/  STG.E.128 desc[UR20][R14.64], RZ ;  /* 0x000000ff0e007986 */ /* 0x0007e4000c101d14 */
.L_x_2053:
[----:B------:R-:W-:Y:S05]  /*0b00*/  BSYNC.RECONVERGENT B0 ;  /* 0x0000000000007941 */ /* 0x000fea0003800200 */
.L_x_2052:
[----:B------:R-:W-:Y:S04]  /*0b10*/  BSSY.RECONVERGENT B0, `(.L_x_2054) ;  /* 0x000000d000007945 */ /* 0x000fe80003800200 */
[----:B------:R-:W-:Y:S05]  /*0b20*/  @P0 BRA `(.L_x_2055) ;  /* 0x00000000002c0947 */ /* 0x000fea0003800000 */
[----:B------:R-:W4:Y:S01]  /*0b30*/  LDCU.64 UR6, c[0x0][0x3f0] ;  /* 0x00007e00ff0677ac */ /* 0x000f220008000a00 */
[----:B------:R-:W-:Y:S02]  /*0b40*/  IADD3 R3, P0, PT, R225, 0x30, RZ ;  /* 0x00000030e1037810 */ /* 0x000fe40007f1e0ff */
[----:B------:R-:W-:Y:S02]  /*0b50*/  MOV R9, R11 ;  /* 0x0000000b00097202 */ /* 0x000fe40000000f00 */
[----:B------:R-:W-:Y:S01]  /*0b60*/  IADD3.X R0, PT, PT, RZ, RZ, RZ, P0, !PT ;  /* 0x000000ffff007210 */ /* 0x000fe200007fe4ff */
[----:B------:R-:W-:-:S04]  /*0b70*/  IMAD.WIDE.U32 R8, R3, UR4, R8 ;  /* 0x0000000403087c25 */ /* 0x000fc8000f8e0008 */
[----:B------:R-:W-:-:S04]  /*0b80*/  IMAD R0, R0, UR4, RZ ;  /* 0x0000000400007c24 */ /* 0x000fc8000f8e02ff */
[----:B------:R-:W-:Y:S01]  /*0b90*/  IMAD R0, R3, UR5, R0 ;  /* 0x0000000503007c24 */ /* 0x000fe2000f8e0200 */
[----:B----4-:R-:W-:-:S04]  /*0ba0*/  LEA R10, P0, R8, UR6, 0x1 ;  /* 0x00000006080a7c11 */ /* 0x010fc8000f8008ff */
[----:B------:R-:W-:-:S04]  /*0bb0*/  IADD3 R3, PT, PT, R9, R0, RZ ;  /* 0x0000000009037210 */ /* 0x000fc80007ffe0ff */
[----:B------:R-:W-:-:S05]  /*0bc0*/  LEA.HI.X R11, R8, UR7, R3, 0x1, P0 ;  /* 0x00000007080b7c11 */ /* 0x000fca00080f0c03 */
[----:B------:R4:W-:Y:S02]  /*0bd0*/  STG.E.128 desc[UR20][R10.64], RZ ;  /* 0x000000ff0a007986 */ /* 0x0009e4000c101d14 */
.L_x_2055:
[----:B------:R-:W-:Y:S05]  /*0be0*/  BSYNC.RECONVERGENT B0 ;  /* 0x0000000000007941 */ /* 0x000fea0003800200 */
.L_x_2054:
[----:B------:R-:W5:Y:S01]  /*0bf0*/  LDCU.64 UR6, c[0x0][0x420] ;  /* 0x00008400ff0677ac */ /* 0x000f620008000a00 */
[----:B------:R-:W-:Y:S01]  /*0c00*/  ISETP.NE.AND P4, PT, R4, RZ, PT ;  /* 0x000000ff0400720c */ /* 0x000fe20003f85270 */
[----:B------:R-:W-:-:S03]  /*0c10*/  IMAD.U32 R0, RZ, RZ, UR25 ;  /* 0x00000019ff007e24 */ /* 0x000fc6000f8e00ff */
[----:B------:R-:W-:Y:S02]  /*0c20*/  ISETP.GE.OR P2, PT, R7, UR22, P4 ;  /* 0x0000001607007c0c */ /* 0x000fe4000a746670 */
[C---:B------:R-:W-:Y:S02]  /*0c30*/  ISETP.GE.OR P3, PT, R225.reuse, UR22, P4 ;  /* 0x00000016e1007c0c */ /* 0x040fe4000a766670 */
[----:B------:R-:W-:Y:S02]  /*0c40*/  ISETP.GE.OR P1, PT, R6, UR22, P4 ;  /* 0x0000001606007c0c */ /* 0x000fe4000a726670 */
[----:B------:R-:W-:Y:S02]  /*0c50*/  IADD3 R225, P0, PT, R225, UR25, RZ ;  /* 0x00000019e1e17c10 */ /* 0x000fe4000ff1e0ff */
[----:B------:R-:W-:Y:S02]  /*0c60*/  ISETP.GE.OR P4, PT, R2, UR22, P4 ;  /* 0x0000001602007c0c */ /* 0x000fe4000a786670 */
[----:B------:R-:W-:-:S02]  /*0c70*/  LEA.HI.X.SX32 R0, R0, RZ, 0x1, P0 ;  /* 0x000000ff00007211 */ /* 0x000fc400000f0eff */
[C---:B-----5:R-:W-:Y:S01]  /*0c80*/  LEA R6, P0, R225.reuse, UR6, 0x2 ;  /* 0x00000006e1067c11 */ /* 0x060fe2000f8010ff */
        /* <DEDUP_REMOVED lines=11> */
.L_x_2049:
[----:B------:R-:W1:Y:S01]  /*0d40*/  LDCU.64 UR4, c[0x0][0x4d8] ;  /* 0x00009b00ff0477ac */ /* 0x000e620008000a00 */
[----:B------:R-:W2:Y:S01]  /*0d50*/  LDCU.64 UR12, c[0x0][0x4e0] ;  /* 0x00009c00ff0c77ac */ /* 0x000ea20008000a00 */
[----:B-1----:R-:W-:-:S04]  /*0d60*/  UISETP.NE.U32.AND UP0, UPT, UR4, URZ, UPT ;  /* 0x000000ff0400728c */ /* 0x002fc8000bf05070 */
[----:B------:R-:W-:Y:S02]  /*0d70*/  UISETP.NE.AND.EX UP0, UPT, UR5, URZ, UPT, UP0 ;  /* 0x000000ff0500728c */ /* 0x000fe4000bf05300 */
[----:B--2---:R-:W-:-:S04]  /*0d80*/  UISETP.NE.U32.AND UP2, UPT, UR12, URZ, UPT ;  /* 0x000000ff0c00728c */ /* 0x004fc8000bf45070 */
[----:B------:R-:W-:-:S03]  /*0d90*/  UISETP.NE.AND.EX UP2, UPT, UR13, URZ, UPT, UP2 ;  /* 0x000000ff0d00728c */ /* 0x000fc6000bf45320 */
[----:B------:R-:W-:Y:S08]  /*0da0*/  BRA.U !UP0, `(.L_x_2056) ;  /* 0x0000000108187547 */ /* 0x000ff0000b800000 */
[----:B------:R-:W-:-:S04]  /*0db0*/  UIADD3 UR4, UP0, UPT, UR9, UR4, URZ ;  /* 0x0000000409047290 */ /* 0x000fc8000ff1e0ff */
[----:B------:R-:W-:Y:S02]  /*0dc0*/  UIADD3.X UR5, UPT, UPT, UR8, UR5, URZ, UP0, !UPT ;  /* 0x0000000508057290 */ /* 0x000fe400087fe4ff */
[----:B------:R-:W-:-:S04]  /*0dd0*/  IMAD.U32 R2, RZ, RZ, UR4 ;  /* 0x00000004ff027e24 */ /* 0x000fc8000f8e00ff */
[----:B------:R-:W-:-:S05]  /*0de0*/  MOV R3, UR5 ;  /* 0x0000000500037c02 */ /* 0x000fca0008000f00 */
[----:B------:R-:W2:Y:S02]  /*0df0*/  LDG.E R2, desc[UR20][R2.64] ;  /* 0x0000001402027981 */ /* 0x000ea4000c1e1900 */
[----:B--2---:R-:W-:-:S15]  /*0e00*/  R2UR UR6, R2 ;  /* 0x00000000020672ca */ /* 0x004fde00000e0000 */
.L_x_2056:
[----:B------:R-:W-:Y:S05]  /*0e10*/  BRA.U !UP2, `(.L_x_2057) ;  /* 0x000000050a887547 */ /* 0x000fea000b800000 */
[----:B------:R-:W1:Y:S01]  /*0e20*/  LDC R8, c[0x0][0x4f0] ;  /* 0x00013c00ff087b82 */ /* 0x000e620000000800 */
[----:B------:R-:W-:Y:S01]  /*0e30*/  ULEA UR4, UR17, 0xffffff00, 0x8 ;  /* 0xffffff0011047891 */ /* 0x000fe2000f8e40ff */
[----:B------:R-:W2:Y:S05]  /*0e40*/  LDCU.64 UR10, c[0x0][0x3b8] ;  /* 0x00007700ff0a77ac */ /* 0x000eaa0008000a00 */
[----:B------:R-:W-:Y:S01]  /*0e50*/  MOV R3, UR4 ;  /* 0x0000000400037c02 */ /* 0x000fe20008000f00 */
[----:B------:R-:W3:Y:S03]  /*0e60*/  LDCU.64 UR8, c[0x0][0x3c0] ;  /* 0x00007800ff0877ac */ /* 0x000ee60008000a00 */
[----:B------:R-:W-:Y:S01]  /*0e70*/  IABS R0, R3 ;  /* 0x0000000300007213 */ /* 0x000fe20000000000 */
[----:B------:R-:W4:Y:S01]  /*0e80*/  LDCU.64 UR4, c[0x0][0x4e8] ;  /* 0x00009d00ff0477ac */ /* 0x000f220008000a00 */
[----:B-1----:R-:W-:-:S04]  /*0e90*/  IABS R4, R8 ;  /* 0x0000000800047213 */ /* 0x002fc80000000000 */
[----:B------:R-:W1:Y:S01]  /*0ea0*/  I2F.RP R9, R4 ;  /* 0x0000000400097306 */ /* 0x000e620000209400 */
[----:B----4-:R-:W-:-:S04]  /*0eb0*/  UIMAD.WIDE.U32 UR6, UR23, UR4, URZ ;  /* 0x00000004170672a5 */ /* 0x010fc8000f8e00ff */
[----:B------:R-:W-:Y:S02]  /*0ec0*/  UIMAD UR5, UR23, UR5, UR7 ;  /* 0x00000005170572a4 */ /* 0x000fe4000f8e0207 */
[----:B------:R-:W-:-:S04]  /*0ed0*/  ULEA UR4, UP0, UR6, UR12, 0x2 ;  /* 0x0000000c06047291 */ /* 0x000fc8000f8010ff */
[----:B------:R-:W-:Y:S02]  /*0ee0*/  ULEA.HI.X UR5, UR6, UR13, UR5, 0x2, UP0 ;  /* 0x0000000d06057291 */ /* 0x000fe400080f1405 */
[----:B------:R-:W-:Y:S01]  /*0ef0*/  MOV R234, UR4 ;  /* 0x0000000400ea7c02 */ /* 0x000fe20008000f00 */
[----:B-1----:R-:W1:Y:S01]  /*0f00*/  MUFU.RCP R6, R9 ;  /* 0x0000000900067308 */ /* 0x002e620000001000 */
[----:B------:R-:W4:Y:S02]  /*0f10*/  LDCU.64 UR6, c[0x0][0x3a0] ;  /* 0x00007400ff0677ac */ /* 0x000f240008000a00 */
[----:B------:R-:W-:-:S05]  /*0f20*/  MOV R235, UR5 ;  /* 0x0000000500eb7c02 */ /* 0x000fca0008000f00 */
[----:B------:R-:W5:Y:S01]  /*0f30*/  LDCU.64 UR4, c[0x0][0x3a8] ;  /* 0x00007500ff0477ac */ /* 0x000f620008000a00 */
[----:B-1----:R-:W-:-:S04]  /*0f40*/  IADD3 R6, PT, PT, R6, 0xffffffe, RZ ;  /* 0x0ffffffe06067810 */ /* 0x002fc80007ffe0ff */
[----:B------:R-:W1:Y:S02]  /*0f50*/  F2I.FTZ.U32.TRUNC.NTZ R7, R6 ;  /* 0x0000000600077305 */ /* 0x000e64000021f000 */
[----:B-1----:R-:W-:Y:S02]  /*0f60*/  IMAD.MOV R5, RZ, RZ, -R7 ;  /* 0x000000ffff057224 */ /* 0x002fe400078e0a07 */
[----:B------:R-:W-:Y:S02]  /*0f70*/  IMAD.MOV.U32 R6, RZ, RZ, RZ ;  /* 0x000000ffff067224 */ /* 0x000fe400078e00ff */
        /* <DEDUP_REMOVED lines=8> */
[----:B------:R-:W-:Y:S01]  /*1000*/  @!P1 IMAD.IADD R5, R5, 0x1, -R4 ;  /* 0x0000000105059824 */ /* 0x000fe200078e0a04 */
[----:B------:R-:W-:Y:S02]  /*1010*/  @!P1 IADD3 R7, PT, PT, R7, 0x1, RZ ;  /* 0x0000000107079810 */ /* 0x000fe40007ffe0ff */
[----:B------:R-:W-:Y:S02]  /*1020*/  ISETP.NE.AND P1, PT, R8, RZ, PT ;  /* 0x000000ff0800720c */ /* 0x000fe40003f25270 */
[----:B------:R-:W-:Y:S02]  /*1030*/  ISETP.GE.U32.AND P2, PT, R5, R4, PT ;  /* 0x000000040500720c */ /* 0x000fe40003f46070 */
[----:B------:R-:W1:Y:S11]  /*1040*/  LDC R5, c[0x0][0x3e8] ;  /* 0x0000fa00ff057b82 */ /* 0x000e760000000800 */
[----:B------:R-:W-:-:S05]  /*1050*/  @P2 IADD3 R7, PT, PT, R7, 0x1, RZ ;  /* 0x0000000107072810 */ /* 0x000fca0007ffe0ff */
[----:B------:R-:W-:Y:S01]  /*1060*/  @!P0 IMAD.MOV R7, RZ, RZ, -R7 ;  /* 0x000000ffff078224 */ /* 0x000fe200078e0a07 */
[----:B------:R-:W-:-:S05]  /*1070*/  @!P1 LOP3.LUT R7, RZ, R8, RZ, 0x33, !PT ;  /* 0x00000008ff079212 */ /* 0x000fca00078e33ff */
[----:B------:R-:W-:-:S05]  /*1080*/  IMAD.WIDE R12, R7, 0x4, R234 ;  /* 0x00000004070c7825 */ /* 0x000fca00078e02ea */
[----:B------:R-:W2:Y:S01]  /*1090*/  LDG.E R2, desc[UR20][R12.64] ;  /* 0x000000140c027981 */ /* 0x000ea2000c1e1900 */
[----:B-1----:R-:W-:Y:S01]  /*10a0*/  IABS R6, R5 ;  /* 0x0000000500067213 */ /* 0x002fe20000000000 */
[----:B------:R-:W1:Y:S03]  /*10b0*/  S2R R0, SR_CTAID.Z ;  /* 0x0000000000007919 */ /* 0x000e660000002700 */
[----:B------:R-:W3:Y:S08]  /*10c0*/  I2F.RP R9, R6 ;  /* 0x0000000600097306 */ /* 0x000ef00000209400 */
[----:B---3--:R-:W3:Y:S01]  /*10d0*/  MUFU.RCP R10, R9 ;  /* 0x00000009000a7308 */ /* 0x008ee20000001000 */
[----:B-1----:R-:W-:Y:S01]  /*10e0*/  IABS R0, R0 ;  /* 0x0000000000007213 */ /* 0x002fe20000000000 */
[----:B---3--:R-:W-:-:S06]  /*10f0*/  VIADD R10, R10, 0xffffffe ;  /* 0x0ffffffe0a0a7836 */ /* 0x008fcc0000000000 */
[----:B------:R-:W1:Y:S02]  /*1100*/  F2I.FTZ.U32.TRUNC.NTZ R11, R10 ;  /* 0x0000000a000b7305 */ /* 0x000e64000021f000 */
[----:B-1----:R-:W-:Y:S02]  /*1110*/  IADD3 R4, PT, PT, RZ, -R11, RZ ;  /* 0x8000000bff047210 */ /* 0x002fe40007ffe0ff */
[----:B------:R-:W-:-:S03]  /*1120*/  MOV R10, RZ ;  /* 0x000000ff000a7202 */ /* 0x000fc60000000f00 */
[----:B------:R-:W-:-:S04]  /*1130*/  IMAD R4, R4, R6, RZ ;  /* 0x0000000604047224 */ /* 0x000fc800078e02ff */
[----:B------:R-:W-:-:S04]  /*1140*/  IMAD.HI.U32 R11, R11, R4, R10 ;  /* 0x000000040b0b7227 */ /* 0x000fc800078e000a */
[----:B------:R-:W-:-:S04]  /*1150*/  IMAD.MOV.U32 R4, RZ, RZ, R0 ;  /* 0x000000ffff047224 */ /* 0x000fc800078e0000 */
[----:B------:R-:W-:-:S05]  /*1160*/  IMAD.HI.U32 R0, R11, R4, RZ ;  /* 0x000000040b007227 */ /* 0x000fca00078e00ff */
[----:B------:R-:W-:-:S05]  /*1170*/  IADD3 R9, PT, PT, -R0, RZ, RZ ;  /* 0x000000ff00097210 */ /* 0x000fca0007ffe1ff */
[----:B------:R-:W-:Y:S02]  /*1180*/  IMAD R9, R6, R9, R4 ;  /* 0x0000000906097224 */ /* 0x000fe400078e0204 */
[----:B------:R-:W-:-:S03]  /*1190*/  IMAD.MOV R4, RZ, RZ, -R7 ;  /* 0x000000ffff047224 */ /* 0x000fc600078e0a07 */
[----:B------:R-:W-:Y:S01]  /*11a0*/  ISETP.GT.U32.AND P1, PT, R6, R9, PT ;  /* 0x000000090600720c */ /* 0x000fe20003f24070 */
[----:B------:R-:W-:-:S12]  /*11b0*/  IMAD R8, R8, R4, R3 ;  /* 0x0000000408087224 */ /* 0x000fd800078e0203 */
[-C--:B------:R-:W-:Y:S02]  /*11c0*/  @!P1 IADD3 R9, PT, PT, R9, -R6.reuse, RZ ;  /* 0x8000000609099210 */ /* 0x080fe40007ffe0ff */
[----:B------:R-:W-:Y:S02]  /*11d0*/  @!P1 IADD3 R0, PT, PT, R0, 0x1, RZ ;  /* 0x0000000100009810 */ /* 0x000fe40007ffe0ff */
[----:B------:R-:W-:Y:S02]  /*11e0*/  ISETP.GE.U32.AND P2, PT, R9, R6, PT ;  /* 0x000000060900720c */ /* 0x000fe40003f46070 */
[C---:B------:R-:W-:Y:S02]  /*11f0*/  LOP3.LUT R6, R5.reuse, UR24, RZ, 0x3c, !PT ;  /* 0x0000001805067c12 */ /* 0x040fe4000f8e3cff */
[----:B------:R-:W-:Y:S02]  /*1200*/  ISETP.NE.AND P1, PT, R5, RZ, PT ;  /* 0x000000ff0500720c */ /* 0x000fe40003f25270 */
[----:B------:R-:W-:-:S07]  /*1210*/  ISETP.GE.AND P0, PT, R6, RZ, PT ;  /* 0x000000ff0600720c */ /* 0x000fce0003f06270 */
[----:B------:R-:W-:-:S06]  /*1220*/  @P2 IADD3 R0, PT, PT, R0, 0x1, RZ ;  /* 0x0000000100002810 */ /* 0x000fcc0007ffe0ff */
[----:B------:R-:W-:Y:S01]  /*1230*/  @!P0 IMAD.MOV R0, RZ, RZ, -R0 ;  /* 0x000000ffff008224 */ /* 0x000fe200078e0a00 */
[----:B------:R-:W-:Y:S02]  /*1240*/  @!P1 LOP3.LUT R0, RZ, R5, RZ, 0x33, !PT ;  /* 0x00000005ff009212 */ /* 0x000fe400078e33ff */
[----:B--2---:R-:W-:Y:S01]  /*1250*/  SHF.R.S32.HI R7, RZ, 0x1f, R2 ;  /* 0x0000001fff077819 */ /* 0x004fe20000011402 */
[----:B----4-:R-:W-:-:S04]  /*1260*/  IMAD.WIDE.U32 R10, R2, UR6, RZ ;  /* 0x00000006020a7c25 */ /* 0x010fc8000f8e00ff */
[C---:B------:R-:W-:Y:S02]  /*1270*/  IMAD R9, R7.reuse, UR6, RZ ;  /* 0x0000000607097c24 */ /* 0x040fe4000f8e02ff */
[----:B-----5:R-:W-:Y:S02]  /*1280*/  IMAD R7, R7, UR4, RZ ;  /* 0x0000000407077c24 */ /* 0x020fe4000f8e02ff */
        /* <DEDUP_REMOVED lines=27> */
.L_x_2057:
        /* <DEDUP_REMOVED lines=13> */
[----:B------:R-:W-:Y:S02]  /*1510*/  UIADD3 UR5, UPT, UPT, UR27, UR5, URZ ;  /* 0x000000051b057290 */ /* 0x000fe4000fffe0ff */
[----:B------:R-:W-:Y:S02]  /*1520*/  MOV R11, UR27 ;  /* 0x0000001b000b7c02 */ /* 0x000fe40008000f00 */
[----:B------:R-:W-:Y:S02]  /*1530*/  MOV R10, UR26 ;  /* 0x0000001a000a7c02 */ /* 0x000fe40008000f00 */
[----:B------:R-:W-:Y:S01]  /*1540*/  MOV R11, UR5 ;  /* 0x00000005000b7c02 */ /* 0x000fe20008000f00 */
[----:B------:R-:W-:Y:S05]  /*1550*/  BRA `(.L_x_2060) ;  /* 0x0000000000207947 */ /* 0x000fea0003800000 */
.L_x_2059:
[----:B------:R-:W1:Y:S01]  /*1560*/  LDCU.64 UR10, c[0x0][0x3b8] ;  /* 0x00007700ff0a77ac */ /* 0x000e620008000a00 */
[----:B------:R-:W-:-:S04]  /*1570*/  UIADD3 UR4, UPT, UPT, UR7, UR14, URZ ;  /* 0x0000000e07047290 */ /* 0x000fc8000fffe0ff */
[----:B-1----:R-:W-:Y:S02]  /*1580*/  UIMAD.WIDE.U32 UR8, UR4, UR10, URZ ;  /* 0x0000000a040872a5 */ /* 0x002fe4000f8e00ff */
[----:B------:R-:W-:-:S04]  /*1590*/  UIMAD UR4, UR4, UR11, URZ ;  /* 0x0000000b040472a4 */ /* 0x000fc8000f8e02ff */
[----:B------:R-:W-:Y:S01]  /*15a0*/  UIADD3 UR4, UPT, UPT, UR9, UR4, URZ ;  /* 0x0000000409047290 */ /* 0x000fe2000fffe0ff */
[----:B------:R-:W-:Y:S02]  /*15b0*/  MOV R11, UR9 ;  /* 0x00000009000b7c02 */ /* 0x000fe40008000f00 */
[----:B------:R-:W-:-:S03]  /*15c0*/  MOV R10, UR8 ;  /* 0x00000008000a7c02 */ /* 0x000fc60008000f00 */
[----:B------:R-:W-:Y:S02]  /*15d0*/  MOV R11, UR4 ;  /* 0x00000004000b7c02 */ /* 0x000fe40008000f00 */
.L_x_2060:
        /* <DEDUP_REMOVED lines=9> */
[----:B--2---:R-:W-:Y:S01]  /*1670*/  UIMAD UR7, UR7, UR4, URZ ;  /* 0x00000004070772a4 */ /* 0x004fe2000f8e02ff */
[----:B------:R-:W-:-:S02]  /*1680*/  UMOV UR14, UR26 ;  /* 0x0000001a000e7c82 */ /* 0x000fc40008000000 */
[----:B------:R-:W-:Y:S02]  /*1690*/  UIMAD.WIDE.U32 UR14, UR6, UR4, UR14 ;  /* 0x00000004060e72a5 */ /* 0x000fe4000f8e000e */
[----:B------:R-:W-:-:S04]  /*16a0*/  UIMAD UR5, UR6, UR5, UR7 ;  /* 0x00000005060572a4 */ /* 0x000fc8000f8e0207 */
[----:B------:R-:W-:Y:S01]  /*16b0*/  UIADD3 UR5, UPT, UPT, UR15, UR5, URZ ;  /* 0x000000050f057290 */ /* 0x000fe2000fffe0ff */
[----:B------:R-:W-:Y:S02]  /*16c0*/  MOV R13, UR15 ;  /* 0x0000000f000d7c02 */ /* 0x000fe40008000f00 */
[----:B------:R-:W-:-:S03]  /*16d0*/  MOV R12, UR14 ;  /* 0x0000000e000c7c02 */ /* 0x000fc60008000f00 */
[----:B------:R-:W-:Y:S01]  /*16e0*/  MOV R13, UR5 ;  /* 0x00000005000d7c02 */ /* 0x000fe20008000f00 */
[----:B------:R-:W-:Y:S06]  /*16f0*/  BRA `(.L_x_2062) ;  /* 0x0000000000207947 */ /* 0x000fec0003800000 */
.L_x_2061:
[----:B------:R-:W1:Y:S01]  /*1700*/  LDCU.64 UR8, c[0x0][0x3c0] ;  /* 0x00007800ff0877ac */ /* 0x000e620008000a00 */
[----:B------:R-:W-:-:S04]  /*1710*/  UIADD3 UR7, UPT, UPT, UR7, UR14, URZ ;  /* 0x0000000e07077290 */ /* 0x000fc8000fffe0ff */
[----:B-1----:R-:W-:Y:S02]  /*1720*/  UIMAD.WIDE.U32 UR4, UR7, UR8, URZ ;  /* 0x00000008070472a5 */ /* 0x002fe4000f8e00ff */
[----:B------:R-:W-:-:S04]  /*1730*/  UIMAD UR7, UR7, UR9, URZ ;  /* 0x00000009070772a4 */ /* 0x000fc8000f8e02ff */
[----:B------:R-:W-:Y:S01]  /*1740*/  UIADD3 UR7, UPT, UPT, UR5, UR7, URZ ;  /* 0x0000000705077290 */ /* 0x000fe2000fffe0ff */
[----:B------:R-:W-:Y:S02]  /*1750*/  MOV R13, UR5 ;  /* 0x00000005000d7c02 */ /* 0x000fe40008000f00 */
[----:B------:R-:W-:-:S03]  /*1760*/  MOV R12, UR4 ;  /* 0x00000004000c7c02 */ /* 0x000fc60008000f00 */
[----:B------:R-:W-:-:S07]  /*1770*/  MOV R13, UR7 ;  /* 0x00000007000d7c02 */ /* 0x000fce0008000f00 */
.L_x_2062:
[----:B------:R-:W1:Y:S01]  /*1780*/  LDC R0, c[0x0][0x3e8] ;  /* 0x0000fa00ff007b82 */ /* 0x000e620000000800 */
[----:B------:R-:W2:Y:S01]  /*1790*/  S2R R3, SR_CTAID.Z ;  /* 0x0000000000037919 */ /* 0x000ea20000002700 */
[----:B------:R-:W-:Y:S01]  /*17a0*/  ULEA UR4, UR17, 0xffffff00, 0x8 ;  /* 0xffffff0011047891 */ /* 0x000fe2000f8e40ff */
[----:B------:R-:W-:Y:S02]  /*17b0*/  CS2R R234, SRZ ;  /* 0x0000000000ea7805 */ /* 0x000fe4000001ff00 */
[----:B-1----:R-:W-:-:S04]  /*17c0*/  IABS R2, R0 ;  /* 0x0000000000027213 */ /* 0x002fc80000000000 */
[----:B------:R-:W1:Y:S01]  /*17d0*/  I2F.RP R5, R2 ;  /* 0x0000000200057306 */ /* 0x000e620000209400 */
[----:B--2---:R-:W-:-:S07]  /*17e0*/  IABS R3, R3 ;  /* 0x0000000300037213 */ /* 0x004fce0000000000 */
[----:B-1----:R-:W1:Y:S02]  /*17f0*/  MUFU.RCP R6, R5 ;  /* 0x0000000500067308 */ /* 0x002e640000001000 */
[----:B-1----:R-:W-:-:S06]  /*1800*/  IADD3 R6, PT, PT, R6, 0xffffffe, RZ ;  /* 0x0ffffffe06067810 */ /* 0x002fcc0007ffe0ff */
[----:B------:R-:W1:Y:S02]  /*1810*/  F2I.FTZ.U32.TRUNC.NTZ R7, R6 ;  /* 0x0000000600077305 */ /* 0x000e64000021f000 */
[----:B-1----:R-:W-:Y:S01]  /*1820*/  IADD3 R4, PT, PT, RZ, -R7, RZ ;  /* 0x80000007ff047210 */ /* 0x002fe20007ffe0ff */
[----:B------:R-:W-:-:S04]  /*1830*/  IMAD.MOV.U32 R6, RZ, RZ, RZ ;  /* 0x000000ffff067224 */ /* 0x000fc800078e00ff */
[----:B------:R-:W-:-:S04]  /*1840*/  IMAD R4, R4, R2, RZ ;  /* 0x0000000204047224 */ /* 0x000fc800078e02ff */
[----:B------:R-:W-:Y:S01]  /*1850*/  IMAD.HI.U32 R7, R7, R4, R6 ;  /* 0x0000000407077227 */ /* 0x000fe200078e0006 */
[----:B------:R-:W-:-:S05]  /*1860*/  MOV R4, R3 ;  /* 0x0000000300047202 */ /* 0x000fca0000000f00 */
[----:B------:R-:W-:Y:S02]  /*1870*/  IMAD.HI.U32 R9, R7, R4, RZ ;  /* 0x0000000407097227 */ /* 0x000fe400078e00ff */
[----:B------:R-:W1:Y:S02]  /*1880*/  LDC.64 R6, c[0x0][0x3d8] ;  /* 0x0000f600ff067b82 */ /* 0x000e640000000a00 */
[----:B------:R-:W-:-:S04]  /*1890*/  IMAD.MOV R3, RZ, RZ, -R9 ;  /* 0x000000ffff037224 */ /* 0x000fc800078e0a09 */
[C---:B------:R-:W-:Y:S02]  /*18a0*/  IMAD R3, R2.reuse, R3, R4 ;  /* 0x0000000302037224 */ /* 0x040fe400078e0204 */
[----:B------:R-:W2:Y:S03]  /*18b0*/  LDC.64 R4, c[0x0][0x3d0] ;  /* 0x0000f400ff047b82 */ /* 0x000ea60000000a00 */
[----:B------:R-:W-:-:S13]  /*18c0*/  ISETP.GT.U32.AND P0, PT, R2, R3, PT ;  /* 0x000000030200720c */ /* 0x000fda0003f04070 */
[-C--:B------:R-:W-:Y:S02]  /*18d0*/  @!P0 IADD3 R3, PT, PT, R3, -R2.reuse, RZ ;  /* 0x8000000203038210 */ /* 0x080fe40007ffe0ff */
[----:B------:R-:W-:Y:S02]  /*18e0*/  @!P0 IADD3 R9, PT, PT, R9, 0x1, RZ ;  /* 0x0000000109098810 */ /* 0x000fe40007ffe0ff */
[----:B------:R-:W-:Y:S02]  /*18f0*/  ISETP.GE.U32.AND P2, PT, R3, R2, PT ;  /* 0x000000020300720c */ /* 0x000fe40003f46070 */
[C---:B------:R-:W-:Y:S02]  /*1900*/  LOP3.LUT R2, R0.reuse, UR24, RZ, 0x3c, !PT ;  /* 0x0000001800027c12 */ /* 0x040fe4000f8e3cff */
[----:B------:R-:W-:Y:S02]  /*1910*/  ISETP.NE.AND P0, PT, R0, RZ, PT ;  /* 0x000000ff0000720c */ /* 0x000fe40003f05270 */
[----:B------:R-:W-:-:S02]  /*1920*/  ISETP.GE.AND P1, PT, R2, RZ, PT ;  /* 0x000000ff0200720c */ /* 0x000fc40003f26270 */
[----:B------:R-:W-:-:S05]  /*1930*/  MOV R3, UR4 ;  /* 0x0000000400037c02 */ /* 0x000fca0008000f00 */
[----:B------:R-:W-:Y:S02]  /*1940*/  @P2 VIADD R9, R9, 0x1 ;  /* 0x0000000109092836 */ /* 0x000fe40000000000 */
[----:B------:R-:W-:-:S04]  /*1950*/  IMAD.WIDE.U32 R14, R3, UR8, R12 ;  /* 0x00000008030e7c25 */ /* 0x000fc8000f8e000c */
[----:B------:R-:W-:Y:S01]  /*1960*/  @!P1 IADD3 R9, PT, PT, -R9, RZ, RZ ;  /* 0x000000ff09099210 */ /* 0x000fe20007ffe1ff */
[----:B------:R-:W-:Y:S01]  /*1970*/  IMAD.WIDE.U32 R10, R3, UR10, R10 ;  /* 0x0000000a030a7c25 */ /* 0x000fe2000f8e000a */
[----:B------:R-:W-:-:S03]  /*1980*/  @!P0 LOP3.LUT R9, RZ, R0, RZ, 0x33, !PT ;  /* 0x00000000ff098212 */ /* 0x000fc600078e33ff */
[C---:B------:R-:W-:Y:S01]  /*1990*/  IMAD R15, R3.reuse, UR9, R15 ;  /* 0x00000009030f7c24 */ /* 0x040fe2000f8e020f */
[----:B------:R-:W-:Y:S01]  /*19a0*/  SHF.R.S32.HI R13, RZ, 0x1f, R9 ;  /* 0x0000001fff0d7819 */ /* 0x000fe20000011409 */
[----:B------:R-:W-:Y:S02]  /*19b0*/  IMAD R11, R3, UR11, R11 ;  /* 0x0000000b030b7c24 */ /* 0x000fe4000f8e020b */
[----:B-1----:R-:W-:-:S04]  /*19c0*/  IMAD.WIDE.U32 R14, R9, R6, R14 ;  /* 0x00000006090e7225 */ /* 0x002fc800078e000e */
[C---:B------:R-:W-:Y:S02]  /*19d0*/  IMAD R2, R13.reuse, R6, RZ ;  /* 0x000000060d027224 */ /* 0x040fe400078e02ff */
[-C--:B--2---:R-:W-:Y:S02]  /*19e0*/  IMAD R0, R13, R4.reuse, RZ ;  /* 0x000000040d007224 */ /* 0x084fe400078e02ff */
[C---:B------:R-:W-:Y:S02]  /*19f0*/  IMAD R2, R9.reuse, R7, R2 ;  /* 0x0000000709027224 */ /* 0x040fe400078e0202 */
[----:B------:R-:W-:-:S03]  /*1a00*/  IMAD.WIDE.U32 R6, R9, R4, R10 ;  /* 0x0000000409067225 */ /* 0x000fc600078e000a */
[----:B------:R-:W-:Y:S01]  /*1a10*/  IADD3 R2, PT, PT, R15, R2, RZ ;  /* 0x000000020f027210 */ /* 0x000fe20007ffe0ff */
[----:B------:R-:W-:Y:S02]  /*1a20*/  IMAD R5, R9, R5, R0 ;  /* 0x0000000509057224 */ /* 0x000fe400078e0200 */
[----:B------:R-:W-:-:S03]  /*1a30*/  IMAD.MOV.U32 R4, RZ, RZ, R14 ;  /* 0x000000ffff047224 */ /* 0x000fc600078e000e */
[----:B------:R-:W-:-:S07]  /*1a40*/  IADD3 R0, PT, PT, R7, R5, RZ ;  /* 0x0000000507007210 */ /* 0x000fce0007ffe0ff */
.L_x_2058:
[----:B------:R-:W-:Y:S01]  /*1a50*/  UISETP.NE.AND UP0, UPT, UR16, -0x1, UPT ;  /* 0xffffffff1000788c */ /* 0x000fe2000bf05270 */
[----:B------:R-:W1:Y:S01]  /*1a60*/  S2R R13, SR_CTAID.X ;  /* 0x00000000000d7919 */ /* 0x000e620000002500 */
[----:B------:R-:W-:Y:S01]  /*1a70*/  IMAD.SHL.U32 R241, R225, 0x8, RZ ;  /* 0x00000008e1f17824 */ /* 0x000fe200078e00ff */
[----:B------:R-:W2:Y:S01]  /*1a80*/  LDCU.64 UR14, c[0x0][0x388] ;  /* 0x00007100ff0e77ac */ /* 0x000ea20008000a00 */
[----:B------:R-:W-:Y:S01]  /*1a90*/  SHF.R.U32.HI R18, RZ, 0x3, R225 ;  /* 0x00000003ff127819 */ /* 0x000fe200000116e1 */
[----:B------:R-:W-:Y:S01]  /*1aa0*/  IMAD.MOV.U32 R19, RZ, RZ, RZ ;  /* 0x000000ffff137224 */ /* 0x000fe200078e00ff */
[----:B------:R-:W-:Y:S01]  /*1ab0*/  BSSY.RECONVERGENT B0, `(.L_x_2063) ;  /* 0x000003a000007945 */ /* 0x000fe20003800200 */
[C---:B------:R-:W-:Y:S01]  /*1ac0*/  LOP3.LUT R224, R241.reuse, 0x38, RZ, 0xc0, !PT ;  /* 0x00000038f1e07812 */ /* 0x040fe200078ec0ff */
[----:B------:R-:W-:Y:S01]  /*1ad0*/  UIADD3 UR26, UPT, UPT, -UR25, UR22, URZ ;  /* 0x00000016191a7290 */ /* 0x000fe2000fffe1ff */
[----:B------:R-:W-:Y:S02]  /*1ae0*/  LOP3.LUT R8, R241, 0x1f8, RZ, 0xc0, !PT ;  /* 0x000001f8f1087812 */ /* 0x000fe400078ec0ff */
[----:B------:R-:W3:Y:S01]  /*1af0*/  @!UP0 LDCU.64 UR6, c[0x0][0x398] ;  /* 0x00007300ff0687ac */ /* 0x000ee20008000a00 */
[----:B------:R-:W-:-:S02]  /*1b00*/  IADD3 R6, P1, PT, R224, R6, RZ ;  /* 0x00000006e0067210 */ /* 0x000fc40007f3e0ff */
[----:B------:R-:W-:Y:S01]  /*1b10*/  IADD3 R4, P0, PT, R224, R4, RZ ;  /* 0x00000004e0047210 */ /* 0x000fe20007f1e0ff */
[----:B------:R-:W4:Y:S01]  /*1b20*/  @UP0 LDCU.64 UR4, c[0x0][0x3b0] ;  /* 0x00007600ff0407ac */ /* 0x000f220008000a00 */
[----:B------:R-:W-:Y:S01]  /*1b30*/  ISETP.GE.AND P2, PT, R18, UR26, PT ;  /* 0x0000001a12007c0c */ /* 0x000fe2000bf46270 */
[----:B------:R-:W-:Y:S01]  /*1b40*/  IMAD.X R7, RZ, RZ, R0, P1 ;  /* 0x000000ffff077224 */ /* 0x000fe200008e0600 */
[----:B------:R-:W-:Y:S01]  /*1b50*/  LOP3.LUT R8, R8, 0x38, R225, 0x78, !PT ;  /* 0x0000003808087812 */ /* 0x000fe200078e78e1 */
[----:B------:R-:W-:Y:S02]  /*1b60*/  IMAD.X R5, RZ, RZ, R2, P0 ;  /* 0x000000ffff057224 */ /* 0x000fe400000e0602 */
[----:B------:R-:W-:Y:S01]  /*1b70*/  IMAD.WIDE.U32 R6, R18, UR10, R6 ;  /* 0x0000000a12067c25 */ /* 0x000fe2000f8e0006 */
[----:B------:R-:W-:-:S03]  /*1b80*/  LOP3.LUT R241, R8, 0x1e00, R241, 0xf8, !PT ;  /* 0x00001e0008f17812 */ /* 0x000fc600078ef8f1 */
[----:B------:R-:W-:Y:S01]  /*1b90*/  IMAD.WIDE.U32 R4, R18, UR8, R4 ;  /* 0x0000000812047c25 */ /* 0x000fe2000f8e0004 */
[----:B--2---:R-:W-:Y:S01]  /*1ba0*/  LEA R230, P1, R6, UR14, 0x1 ;  /* 0x0000000e06e67c11 */ /* 0x004fe2000f8208ff */
[----:B---3--:R-:W-:Y:S02]  /*1bb0*/  @!UP0 UIMAD.WIDE.U32 UR28, UR23, UR6, URZ ;  /* 0x00000006171c82a5 */ /* 0x008fe4000f8e00ff */
[C---:B------:R-:W-:Y:S02]  /*1bc0*/  IMAD R229, R18.reuse, UR11, R7 ;  /* 0x0000000b12e57c24 */ /* 0x040fe4000f8e0207 */
[----:B------:R-:W-:Y:S01]  /*1bd0*/  IMAD R233, R18, UR9, R5 ;  /* 0x0000000912e97c24 */ /* 0x000fe2000f8e0205 */
[----:B------:R-:W-:Y:S01]  /*1be0*/  @!UP0 UIMAD UR27, UR23, UR7, UR29 ;  /* 0x00000007171b82a4 */ /* 0x000fe2000f8e021d */
[----:B-1----:R-:W-:Y:S01]  /*1bf0*/  IMAD.WIDE.U32 R12, R13, 0x40, R18 ;  /* 0x000000400d0c7825 */ /* 0x002fe200078e0012 */
[----:B----4-:R-:W-:Y:S01]  /*1c00*/  @UP0 UIMAD.WIDE.U32 UR30, UR16, UR4, URZ ;  /* 0x00000004101e02a5 */ /* 0x010fe2000f8e00ff */
[----:B------:R-:W-:Y:S01]  /*1c10*/  LEA.HI.X R229, R6, UR15, R229, 0x1, P1 ;  /* 0x0000000f06e57c11 */ /* 0x000fe200088f0ce5 */
[----:B------:R-:W1:Y:S02]  /*1c20*/  LDCU.64 UR6, c[0x0][0x3c8] ;  /* 0x00007900ff0677ac */ /* 0x000e640008000a00 */
[----:B------:R-:W2:Y:S01]  /*1c30*/  S2UR UR29, SR_CgaCtaId ;  /* 0x00000000001d79c3 */ /* 0x000ea20000008800 */
[----:B------:R-:W-:Y:S01]  /*1c40*/  @UP0 UIMAD UR27, UR16, UR5, UR31 ;  /* 0x00000005101b02a4 */ /* 0x000fe2000f8e021f */
[----:B------:R-:W3:Y:S01]  /*1c50*/  LDCU.64 UR4, c[0x0][0x390] ;  /* 0x00007200ff0477ac */ /* 0x000ee20008000a00 */
[----:B------:R-:W-:Y:S01]  /*1c60*/  @UP0 UMOV UR28, UR30 ;  /* 0x0000001e001c0c82 */ /* 0x000fe20008000000 */
[----:B------:R-:W-:Y:S01]  /*1c70*/  UMOV UR31, 0x400 ;  /* 0x00000400001f7882 */ /* 0x000fe20000000000 */
[----:B------:R-:W-:-:S05]  /*1c80*/  IADD3 R14, P0, PT, R224, UR28, RZ ;  /* 0x0000001ce00e7c10 */ /* 0x000fca000ff1e0ff */
[----:B------:R-:W-:Y:S02]  /*1c90*/  IMAD.X R15, RZ, RZ, UR27, P0 ;  /* 0x0000001bff0f7e24 */ /* 0x000fe400080e06ff */
[----:B-1----:R-:W-:Y:S02]  /*1ca0*/  IMAD.U32 R8, RZ, RZ, UR6 ;  /* 0x00000006ff087e24 */ /* 0x002fe4000f8e00ff */
[----:B------:R-:W-:Y:S02]  /*1cb0*/  IMAD.U32 R11, RZ, RZ, UR7 ;  /* 0x00000007ff0b7e24 */ /* 0x000fe4000f8e00ff */
[----:B------:R-:W-:Y:S01]  /*1cc0*/  IMAD.WIDE.U32 R8, R8, UR24, R14 ;  /* 0x0000001808087c25 */ /* 0x000fe2000f8e000e */
[----:B---3--:R-:W-:Y:S01]  /*1cd0*/  LEA R232, P0, R4, UR4, 0x1 ;  /* 0x0000000404e87c11 */ /* 0x008fe2000f8008ff */
[----:B--2---:R-:W-:-:S03]  /*1ce0*/  ULEA UR6, UR29, UR31, 0x18 ;  /* 0x0000001f1d067291 */ /* 0x004fc6000f8ec0ff */
[----:B------:R-:W-:Y:S01]  /*1cf0*/  LEA.HI.X R233, R4, UR5, R233, 0x1, P0 ;  /* 0x0000000504e97c11 */ /* 0x000fe200080f0ce9 */
[----:B------:R-:W-:Y:S02]  /*1d00*/  IMAD R11, R11, UR24, R9 ;  /* 0x000000180b0b7c24 */ /* 0x000fe4000f8e0209 */
[----:B------:R-:W-:Y:S01]  /*1d10*/  LEA R241, R241, UR6, 0x1 ;  /* 0x00000006f1f17c11 */ /* 0x000fe2000f8e08ff */
        /* <DEDUP_REMOVED lines=18> */
.L_x_2065:
[----:B------:R2:W-:Y:S02]  /*1e40*/  STS.128 [R241], RZ ;  /* 0x000000fff1007388 */ /* 0x0005e40000000c00 */
.L_x_2064:
[----:B------:R-:W-:Y:S05]  /*1e50*/  BSYNC.RECONVERGENT B0 ;  /* 0x0000000000007941 */ /* 0x000fea0003800200 */
.L_x_2063:
[C---:B------:R-:W-:Y:S01]  /*1e60*/  VIADD R6, R18.reuse, 0x10 ;  /* 0x0000001012067836 */ /* 0x040fe20000000000 */
[----:B------:R-:W-:Y:S01]  /*1e70*/  BSSY.RECONVERGENT B0, `(.L_x_2066) ;  /* 0x000001b000007945 */ /* 0x000fe20003800200 */
[C---:B-1----:R-:W-:Y:S02]  /*1e80*/  VIADD R5, R18.reuse, 0x20 ;  /* 0x0000002012057836 */ /* 0x042fe40000000000 */
[----:B------:R-:W-:Y:S01]  /*1e90*/  VIADD R4, R18, 0x30 ;  /* 0x0000003012047836 */ /* 0x000fe20000000000 */
[----:B------:R-:W-:Y:S02]  /*1ea0*/  ISETP.GE.AND P0, PT, R6, UR26, PT ;  /* 0x0000001a06007c0c */ /* 0x000fe4000bf06270 */
[----:B------:R-:W-:Y:S02]  /*1eb0*/  ISETP.GE.AND P2, PT, R5, UR26, PT ;  /* 0x0000001a05007c0c */ /* 0x000fe4000bf46270 */
[----:B------:R-:W-:-:S09]  /*1ec0*/  ISETP.GE.AND P1, PT, R4, UR26, PT ;  /* 0x0000001a04007c0c */ /* 0x000fd2000bf26270 */
[----:B------:R-:W-:Y:S05]  /*1ed0*/  @P0 BRA `(.L_x_2067) ;  /* 0x0000000000500947 */ /* 0x000fea0003800000 */
[----:B------:R-:W1:Y:S02]  /*1ee0*/  LDCU UR4, c[0x0][0x440] ;  /* 0x00008800ff0477ac */ /* 0x000e640008000800 */
[----:B-1----:R-:W-:-:S13]  /*1ef0*/  ISETP.GE.AND P0, PT, R224, UR4, PT ;  /* 0x00000004e0007c0c */ /* 0x002fda000bf06270 */
[----:B------:R1:W-:Y:S01]  /*1f00*/  @P0 STS.128 [R241+0x800], RZ ;  /* 0x000800fff1000388 */ /* 0x0003e20000000c00 */
[----:B------:R-:W-:Y:S05]  /*1f10*/  @P0 BRA `(.L_x_2067) ;  /* 0x0000000000400947 */ /* 0x000fea0003800000 */
[----:B------:R-:W3:Y:S01]  /*1f20*/  LDCU.64 UR14, c[0x0][0x3b0] ;  /* 0x00007600ff0e77ac */ /* 0x000ee20008000a00 */
[----:B------:R-:W-:Y:S01]  /*1f30*/  IADD3 R7, P0, PT, R12, 0x10, RZ ;  /* 0x000000100c077810 */ /* 0x000fe20007f1e0ff */
[----:B------:R-:W-:Y:S01]  /*1f40*/  IMAD.MOV.U32 R14, RZ, RZ, R8 ;  /* 0x000000ffff0e7224 */ /* 0x000fe200078e0008 */
[----:B------:R-:W-:Y:S01]  /*1f50*/  MOV R15, R11 ;  /* 0x0000000b000f7202 */ /* 0x000fe20000000f00 */
[----:B------:R-:W4:Y:S02]  /*1f60*/  LDCU.64 UR4, c[0x0][0x380] ;  /* 0x00007000ff0477ac */ /* 0x000f240008000a00 */
[----:B------:R-:W-:-:S04]  /*1f70*/  IMAD.X R0, RZ, RZ, R13, P0 ;  /* 0x000000ffff007224 */ /* 0x000fc800000e060d */
[----:B---3--:R-:W-:Y:S02]  /*1f80*/  IMAD R0, R0, UR14, RZ ;  /* 0x0000000e00007c24 */ /* 0x008fe4000f8e02ff */
[----:B------:R-:W-:-:S04]  /*1f90*/  IMAD.WIDE.U32 R14, R7, UR14, R14 ;  /* 0x0000000e070e7c25 */ /* 0x000fc8000f8e000e */
[----:B------:R-:W-:Y:S01]  /*1fa0*/  IMAD R0, R7, UR15, R0 ;  /* 0x0000000f07007c24 */ /* 0x000fe2000f8e0200 */
[----:B----4-:R-:W-:-:S04]  /*1fb0*/  LEA R16, P0, R14, UR4, 0x1 ;  /* 0x000000040e107c11 */ /* 0x010fc8000f8008ff */
[----:B------:R-:W-:-:S04]  /*1fc0*/  IADD3 R0, PT, PT, R15, R0, RZ ;  /* 0x000000000f007210 */ /* 0x000fc80007ffe0ff */
[----:B------:R-:W-:-:S05]  /*1fd0*/  LEA.HI.X R17, R14, UR5, R0, 0x1, P0 ;  /* 0x000000050e117c11 */ /* 0x000fca00080f0c00 */
[----:B------:R-:W-:Y:S01]  /*1fe0*/  @!PT LDS RZ, [RZ] ;  /* 0x00000000fffff984 */ /* 0x000fe20000000800 */
[----:B------:R-:W-:Y:S01]  /*1ff0*/  @!PT LDS RZ, [RZ] ;  /* 0x00000000fffff984 */ /* 0x000fe20000000800 */
[----:B------:R-:W-:Y:S01]  /*2000*/  @!PT LDS RZ, [RZ] ;  /* 0x00000000fffff984 */ /* 0x000fe20000000800 */
[----:B------:R3:W-:Y:S02]  /*2010*/  LDGSTS.E.BYPASS.LTC128B.128 [R241+0x800], desc[UR20][R16.64] ;  /* 0x0080000010f17fae */ /* 0x0007e4000b981a14 */
.L_x_2067:
[----:B------:R-:W-:Y:S05]  /*2020*/  BSYNC.RECONVERGENT B0 ;  /* 0x0000000000007941 */ /* 0x000fea0003800200 */
.L_x_2066:
[----:B------:R-:W-:Y:S04]  /*2030*/  BSSY.RECONVERGENT B0, `(.L_x_2068) ;  /* 0x0000016000007945 */ /* 0x000fe80003800200 */
        /* <DEDUP_REMOVED lines=9> */
[----:B------:R-:W3:Y:S02]  /*20d0*/  LDCU.64 UR4, c[0x0][0x380] ;  /* 0x00007000ff0477ac */ /* 0x000ee40008000a00 */
[----:B------:R-:W-:-:S04]  /*20e0*/  IMAD.X R0, RZ, RZ, R13, P0 ;  /* 0x000000ffff007224 */ /* 0x000fc800000e060d */
[----:B-----5:R-:W-:Y:S02]  /*20f0*/  IMAD R0, R0, UR14, RZ ;  /* 0x0000000e00007c24 */ /* 0x020fe4000f8e02ff */
        /* <DEDUP_REMOVED lines=8> */
[----:B------:R3:W-:Y:S02]  /*2180*/  LDGSTS.E.BYPASS.LTC128B.128 [R241+0x1000], desc[UR20][R16.64] ;  /* 0x0100000010f17fae */ /* 0x0007e4000b981a14 */
.L_x_2069:
[----:B------:R-:W-:Y:S05]  /*2190*/  BSYNC.RECONVERGENT B0 ;  /* 0x0000000000007941 */ /* 0x000fea0003800200 */
.L_x_2068:
        /* <DEDUP_REMOVED lines=21> */
.L_x_2071:
[----:B------:R-:W-:Y:S05]  /*22f0*/  BSYNC.RECONVERGENT B0 ;  /* 0x0000000000007941 */ /* 0x000fea0003800200 */
.L_x_2070:
        /* <DEDUP_REMOVED lines=10> */
[----:B------:R-:W-:-:S05]  /*23a0*/  MOV R228, R230 ;  /* 0x000000e600e47202 */ /* 0x000fca0000000f00 */
[----:B------:R-:W-:Y:S01]  /*23b0*/  @!PT LDS RZ, [RZ] ;  /* 0x00000000fffff984 */ /* 0x000fe20000000800 */
[----:B------:R-:W-:Y:S01]  /*23c0*/  @!PT LDS RZ, [RZ] ;  /* 0x00000000fffff984 */ /* 0x000fe20000000800 */
[----:B------:R-:W-:Y:S01]  /*23d0*/  @!PT LDS RZ, [RZ] ;  /* 0x00000000fffff984 */ /* 0x000fe20000000800 */
[----:B------:R1:W-:Y:S01]  /*23e0*/  LDGSTS.E.BYPASS.LTC128B.128 [R241+0x2000], desc[UR20][R228.64] ;  /* 0x02000000e4f17fae */ /* 0x0003e2000b981a14 */
[----:B------:R-:W-:Y:S05]  /*23f0*/  BRA `(.L_x_2073) ;  /* 0x0000000000047947 */ /* 0x000fea0003800000 */
.L_x_2074:
[----:B------:R1:W-:Y:S02]  /*2400*/  STS.128 [R241+0x2000], RZ ;  /* 0x002000fff1007388 */ /* 0x0003e40000000c00 */
.L_x_2073:
[----:B------:R-:W-:Y:S05]  /*2410*/  BSYNC.RECONVERGENT B0 ;  /* 0x0000000000007941 */ /* 0x000fea0003800200 */
.L_x_2072:
[----:B------:R-:W-:Y:S01]  /*2420*/  ISETP.GE.AND P3, PT, R6, UR7, PT ;  /* 0x0000000706007c0c */ /* 0x000fe2000bf66270 */
[----:B------:R-:W-:Y:S01]  /*2430*/  IMAD.U32 R7, RZ, RZ, UR14 ;  /* 0x0000000eff077e24 */ /* 0x000fe2000f8e00ff */
[----:B------:R-:W-:Y:S01]  /*2440*/  BSSY.RECONVERGENT B0, `(.L_x_2075) ;  /* 0x0000016000007945 */ /* 0x000fe20003800200 */
[----:B------:R-:W-:Y:S01]  /*2450*/  IMAD.U32 R0, RZ, RZ, UR5 ;  /* 0x00000005ff007e24 */ /* 0x000fe2000f8e00ff */
[----:B------:R-:W-:Y:S01]  /*2460*/  ISETP.GE.AND P2, PT, R5, UR7, PT ;  /* 0x0000000705007c0c */ /* 0x000fe2000bf46270 */
[C---:B---3--:R-:W-:Y:S01]  /*2470*/  VIADD R17, R18.reuse, 0x40 ;  /* 0x0000004012117836 */ /* 0x048fe20000000000 */
        /* <DEDUP_REMOVED lines=18> */
.L_x_2076:
[----:B------:R-:W-:Y:S05]  /*25a0*/  BSYNC.RECONVERGENT B0 ;  /* 0x0000000000007941 */ /* 0x000fea0003800200 */
.L_x_2075:
        /* <DEDUP_REMOVED lines=17> */
.L_x_2078:
[----:B------:R-:W-:Y:S05]  /*26c0*/  BSYNC.RECONVERGENT B0 ;  /* 0x0000000000007941 */ /* 0x000fea0003800200 */
.L_x_2077:
        /* <DEDUP_REMOVED lines=17> */
.L_x_2080:
[----:B------:R-:W-:Y:S05]  /*27e0*/  BSYNC.RECONVERGENT B0 ;  /* 0x0000000000007941 */ /* 0x000fea0003800200 */
.L_x_2079:
[----:B------:R-:W-:Y:S01]  /*27f0*/  BSSY.RECONVERGENT B0, `(.L_x_2081) ;  /* 0x0000012000007945 */ /* 0x000fe20003800200 */
[----:B------:R-:W-:Y:S02]  /*2800*/  ISETP.GE.AND P1, PT, R12, UR7, PT ;  /* 0x000000070c007c0c */ /* 0x000fe4000bf26270 */
[----:B--2---:R-:W-:Y:S01]  /*2810*/  IADD3 R11, PT, PT, R18, 0xa0, RZ ;  /* 0x000000a0120b7810 */ /* 0x004fe20007ffe0ff */
[----:B------:R-:W-:Y:S05]  /*2820*/  @P0 BRA `(.L_x_2082) ;  /* 0x0000000000380947 */ /* 0x000fea0003800000 */
[----:B------:R-:W2:Y:S02]  /*2830*/  LDCU UR4, c[0x0][0x440] ;  /* 0x00008800ff0477ac */ /* 0x000ea40008000800 */
[----:B--2---:R-:W-:-:S13]  /*2840*/  ISETP.GE.AND P0, PT, R224, UR4, PT ;  /* 0x00000004e0007c0c */ /* 0x004fda000bf06270 */
        /* <DEDUP_REMOVED lines=12> */
.L_x_2082:
[----:B------:R-:W-:Y:S05]  /*2910*/  BSYNC.RECONVERGENT B0 ;  /* 0x0000000000007941 */ /* 0x000fea0003800200 */
.L_x_2081:
        /* <DEDUP_REMOVED lines=17> */
.L_x_2084:
[----:B------:R-:W-:Y:S05]  /*2a30*/  BSYNC.RECONVERGENT B0 ;  /* 0x0000000000007941 */ /* 0x000fea0003800200 */
.L_x_2083:
        /* <DEDUP_REMOVED lines=16> */
.L_x_2086:
[----:B------:R-:W-:Y:S05]  /*2b40*/  BSYNC.RECONVERGENT B0 ;  /* 0x0000000000007941 */ /* 0x000fea0003800200 */
.L_x_2085:
        /* <DEDUP_REMOVED lines=16> */
.L_x_2088:
[----:B------:R-:W-:Y:S05]  /*2c50*/  BSYNC.RECONVERGENT B0 ;  /* 0x0000000000007941 */ /* 0x000fea0003800200 */
.L_x_2087:
        /* <DEDUP_REMOVED lines=16> */
.L_x_2090:
[----:B------:R-:W-:Y:S05]  /*2d60*/  BSYNC.RECONVERGENT B0 ;  /* 0x0000000000007941 */ /* 0x000fea0003800200 */
.L_x_2089:
        /* <DEDUP_REMOVED lines=17> */
.L_x_2092:
[----:B------:R-:W-:Y:S05]  /*2e80*/  BSYNC.RECONVERGENT B0 ;  /* 0x0000000000007941 */ /* 0x000fea0003800200 */
.L_x_2091:
        /* <DEDUP_REMOVED lines=17> */
.L_x_2094:
[----:B------:R-:W-:Y:S05]  /*2fa0*/  BSYNC.RECONVERGENT B0 ;  /* 0x0000000000007941 */ /* 0x000fea0003800200 */
.L_x_2093:
        /* <DEDUP_REMOVED lines=16> */
.L_x_2096:
[----:B------:R-:W-:Y:S05]  /*30b0*/  BSYNC.RECONVERGENT B0 ;  /* 0x0000000000007941 */ /* 0x000fea0003800200 */
.L_x_2095:
        /* <DEDUP_REMOVED lines=16> */
.L_x_2098:
[----:B------:R-:W-:Y:S05]  /*31c0*/  BSYNC.RECONVERGENT B0 ;  /* 0x0000000000007941 */ /* 0x000fea0003800200 */
.L_x_2097:
        /* <DEDUP_REMOVED lines=16> */
.L_x_2100:
[----:B------:R-:W-:Y:S05]  /*32d0*/  BSYNC.RECONVERGENT B0 ;  /* 0x0000000000007941 */ /* 0x000fea0003800200 */
.L_x_2099:
        /* <DEDUP_REMOVED lines=16> */
.L_x_2102:
[----:B------:R-:W-:Y:S05]  /*33e0*/  BSYNC.RECONVERGENT B0 ;  /* 0x0000000000007941 */ /* 0x000fea0003800200 */
.L_x_2101:
        /* <DEDUP_REMOVED lines=14> */
.L_x_2104:
[----:B------:R-:W-:Y:S05]  /*34d0*/  BSYNC.RECONVERGENT B0 ;  /* 0x0000000000007941 */ /* 0x000fea0003800200 */
.L_x_2103:
[----:B------:R-:W5:Y:S01]  /*34e0*/  LDCU.64 UR14, c[0x0][0x540] ;  /* 0x0000a800ff0e77ac */ /* 0x000f620008000a00 */
[----:B------:R-:W0:Y:S01]  /*34f0*/  LDGDEPBAR ;  /* 0x00000000000079af */ /* 0x000e220000000000 */
[----:B------:R-:W2:Y:S01]  /*3500*/  LDCU.64 UR4, c[0x0][0x538] ;  /* 0x0000a700ff0477ac */ /* 0x000ea20008000a00 */
[----:B------:R-:W-:Y:S01]  /*3510*/  UMOV UR28, UR24 ;  /* 0x00000018001c7c82 */ /* 0x000fe20008000000 */
[----:B------:R-:W-:Y:S02]  /*3520*/  UMOV UR29, URZ ;  /* 0x000000ff001d7c82 */ /* 0x000fe40008000000 */
[----:B-----5:R-:W-:-:S04]  /*3530*/  UIMAD.WIDE.U32 UR28, UR23, UR14, UR28 ;  /* 0x0000000e171c72a5 */ /* 0x020fc8000f8e001c */
[----:B------:R-:W-:Y:S02]  /*3540*/  UIMAD UR15, UR23, UR15, UR29 ;  /* 0x0000000f170f72a4 */ /* 0x000fe4000f8e021d */
[----:B--2---:R-:W-:Y:S01]  /*3550*/  ULEA UR4, UP0, UR28, UR4, 0x2 ;  /* 0x000000041c047291 */ /* 0x004fe2000f8010ff */
[--C-:B------:R-:W-:Y:S01]  /*3560*/  SHF.R.U32.HI R189, RZ, 0x1, R225.reuse ;  /* 0x00000001ffbd7819 */ /* 0x100fe200000116e1 */
[----:B------:R-:W-:Y:S01]  /*3570*/  IMAD.U32 R0, RZ, RZ, UR25 ;  /* 0x00000019ff007e24 */ /* 0x000fe2000f8e00ff */
[----:B-1----:R-:W-:Y:S01]  /*3580*/  SHF.R.U32.HI R19, RZ, 0x2, R225 ;  /* 0x00000002ff137819 */ /* 0x002fe200000116e1 */
[----:B------:R-:W-:Y:S01]  /*3590*/  ULEA.HI.X UR5, UR28, UR5, UR15, 0x2, UP0 ;  /* 0x000000051c057291 */ /* 0x000fe200080f140f */
[----:B------:R-:W-:-:S04]  /*35a0*/  DEPBAR.LE SB0, 0x0 ;  /* 0x000080000000791a */ /* 0x000fc80000000000 */
[----:B------:R-:W-:Y:S02]  /*35b0*/  IMAD.U32 R22, RZ, RZ, UR4 ;  /* 0x00000004ff167e24 */ /* 0x000fe4000f8e00ff */
[----:B------:R-:W-:Y:S01]  /*35c0*/  IMAD.U32 R23, RZ, RZ, UR5 ;  /* 0x00000005ff177e24 */ /* 0x000fe2000f8e00ff */
[----:B------:R-:W1:Y:S05]  /*35d0*/  LDCU UR4, c[0x0][0x458] ;  /* 0x00008b00ff0477ac */ /* 0x000e6a0008000800 */
[----:B------:R-:W2:Y:S01]  /*35e0*/  LDG.E R23, desc[UR20][R22.64] ;  /* 0x0000001416177981 */ /* 0x000ea2000c1e1900 */
[----:B------:R-:W-:Y:S01]  /*35f0*/  LOP3.LUT R21, R189, 0x1f0, RZ, 0xc0, !PT ;  /* 0x000001f0bd157812 */ /* 0x000fe200078ec0ff */
[----:B------:R-:W-:Y:S01]  /*3600*/  USHF.L.U32 UR14, UR8, 0x4, URZ ;  /* 0x00000004080e7899 */ /* 0x000fe200080006ff */
[----:B------:R-:W-:Y:S01]  /*3610*/  LOP3.LUT R19, R19, 0x7, RZ, 0xc0, !PT ;  /* 0x0000000713137812 */ /* 0x000fe200078ec0ff */
[----:B------:R-:W-:Y:S01]  /*3620*/  BSSY.RECONVERGENT B0, `(.L_x_2105) ;  /* 0x0000016000007945 */ /* 0x000fe20003800200 */
[----:B------:R-:W-:-:S04]  /*3630*/  IADD3 R0, PT, PT, R21, 0x1, R0 ;  /* 0x0000000115007810 */ /* 0x000fc80007ffe000 */
[----:B------:R-:W-:Y:S01]  /*3640*/  IADD3 R19, PT, PT, R0, -UR22, R19 ;  /* 0x8000001600137c10 */ /* 0x000fe2000fffe013 */
[----:B------:R-:W-:Y:S01]  /*3650*/  IMAD.U32 R0, RZ, RZ, UR18 ;  /* 0x00000012ff007e24 */ /* 0x000fe2000f8e00ff */
[----:B-1----:R-:W2:Y:S01]  /*3660*/  MUFU.RCP R18, UR4 ;  /* 0x0000000400127d08 */ /* 0x002ea20008001000 */
[----:B------:R-:W-:-:S03]  /*3670*/  USHF.L.U64.HI UR4, UR8, 0x4, UR9 ;  /* 0x0000000408047899 */ /* 0x000fc60008010209 */
[----:B------:R-:W-:Y:S01]  /*3680*/  IADD3 R0, PT, PT, R19, UR19, R0 ;  /* 0x0000001313007c10 */ /* 0x000fe2000fffe000 */
[----:B------:R-:W-:Y:S01]  /*3690*/  BAR.SYNC.DEFER_BLOCKING 0x0 ;  /* 0x0000000000007b1d */ /* 0x000fe20000010000 */
[----:B--2---:R-:W-:-:S05]  /*36a0*/  FMUL.FTZ R18, R23, R18 ;  /* 0x0000001217127220 */ /* 0x004fca0000410000 */
[----:B------:R-:W-:Y:S01]  /*36b0*/  R2UR UR5, R18 ;  /* 0x00000000120572ca */ /* 0x000fe200000e0000 */
[----:B------:R-:W-:-:S14]  /*36c0*/  @P6 BRA `(.L_x_2106) ;  /* 0x0000000000286947 */ /* 0x000fdc0003800000 */
        /* <DEDUP_REMOVED lines=8> */
.L_x_2107:
[----:B------:R1:W-:Y:S01]  /*3750*/  STS.128 [R241+0xa000], RZ ;  /* 0x00a000fff1007388 */ /* 0x0003e20000000c00 */
[----:B------:R-:W-:Y:S05]  /*3760*/  BRA `(.L_x_2108) ;  /* 0x0000000000047947 */ /* 0x000fea0003800000 */
.L_x_2106:
[----:B------:R1:W-:Y:S02]  /*3770*/  STS.128 [R241+0xa000], RZ ;  /* 0x00a000fff1007388 */ /* 0x0003e40000000c00 */
.L_x_2108:
[----:B------:R-:W-:Y:S05]  /*3780*/  BSYNC.RECONVERGENT B0 ;  /* 0x0000000000007941 */ /* 0x000fea0003800200 */
.L_x_2105:
[----:B------:R-:W-:Y:S01]  /*3790*/  ISETP.GE.AND P1, PT, R6, UR7, PT ;  /* 0x0000000706007c0c */ /* 0x000fe2000bf26270 */
[----:B------:R-:W-:Y:S01]  /*37a0*/  IMAD.U32 R6, RZ, RZ, UR14 ;  /* 0x0000000eff067e24 */ /* 0x000fe2000f8e00ff */
[----:B------:R-:W-:Y:S01]  /*37b0*/  ISETP.GE.AND P0, PT, R5, UR7, PT ;  /* 0x0000000705007c0c */ /* 0x000fe2000bf06270 */
[----:B------:R-:W-:Y:S01]  /*37c0*/  IMAD.U32 R5, RZ, RZ, UR4 ;  /* 0x00000004ff057e24 */ /* 0x000fe2000f8e00ff */
[----:B------:R-:W-:Y:S01]  /*37d0*/  ISETP.GE.AND P6, PT, R4, UR7, PT ;  /* 0x0000000704007c0c */ /* 0x000fe2000bfc6270 */
[----:B------:R-:W-:Y:S01]  /*37e0*/  BSSY.RECONVERGENT B0, `(.L_x_2109) ;  /* 0x0000011000007945 */ /* 0x000fe20003800200 */
[C---:B------:R-:W-:Y:S02]  /*37f0*/  LEA R4, P2, R6.reuse, R232, 0x1 ;  /* 0x000000e806047211 */ /* 0x040fe400078408ff */
        /* <DEDUP_REMOVED lines=15> */
.L_x_2110:
[----:B------:R-:W-:Y:S05]  /*38f0*/  BSYNC.RECONVERGENT B0 ;  /* 0x0000000000007941 */ /* 0x000fea0003800200 */
.L_x_2109:
        /* <DEDUP_REMOVED lines=17> */
.L_x_2112:
[----:B------:R-:W-:Y:S05]  /*3a10*/  BSYNC.RECONVERGENT B0 ;  /* 0x0000000000007941 */ /* 0x000fea0003800200 */
.L_x_2111:
        /* <DEDUP_REMOVED lines=17> */
.L_x_2114:
[----:B------:R-:W-:Y:S05]  /*3b30*/  BSYNC.RECONVERGENT B0 ;  /* 0x0000000000007941 */ /* 0x000fea0003800200 */
.L_x_2113:
        /* <DEDUP_REMOVED lines=16> */
.L_x_2116:
[----:B------:R-:W-:Y:S05]  /*3c40*/  BSYNC.RECONVERGENT B0 ;  /* 0x0000000000007941 */ /* 0x000fea0003800200 */
.L_x_2115:
        /* <DEDUP_REMOVED lines=17> */
.L_x_2118:
[----:B------:R-:W-:Y:S05]  /*3d60*/  BSYNC.RECONVERGENT B0 ;  /* 0x0000000000007941 */ /* 0x000fea0003800200 */
.L_x_2117:
        /* <DEDUP_REMOVED lines=16> */
.L_x_2120:
[----:B------:R-:W-:Y:S05]  /*3e70*/  BSYNC.RECONVERGENT B0 ;  /* 0x0000000000007941 */ /* 0x000fea0003800200 */
.L_x_2119:
[----:B------:R1:W-:Y:S01]  /*3e80*/  @P2 STS.128 [R241+0xd800], RZ ;  /* 0x00d800fff1002388 */ /* 0x0003e20000000c00 */
[----:B------:R-:W-:Y:S01]  /*3e90*/  BSSY.RECONVERGENT B0, `(.L_x_2121) ;  /* 0x0000010000007945 */ /* 0x000fe20003800200 */
[----:B------:R-:W-:Y:S02]  /*3ea0*/  ISETP.GE.AND P3, PT, R8, UR7, PT ;  /* 0x0000000708007c0c */ /* 0x000fe4000bf66270 */
[----:B------:R-:W-:Y:S01]  /*3eb0*/  SHF.L.U32 R9, R225, 0x6, RZ ;  /* 0x00000006e1097819 */ /* 0x000fe200000006ff */
        /* <DEDUP_REMOVED lines=13> */
.L_x_2122:
[----:B------:R-:W-:Y:S05]  /*3f90*/  BSYNC.RECONVERGENT B0 ;  /* 0x0000000000007941 */ /* 0x000fea0003800200 */
.L_x_2121:
[----:B------:R1:W-:Y:S01]  /*3fa0*/  @P1 STS.128 [R241+0xe000], RZ ;  /* 0x00e000fff1001388 */ /* 0x0003e20000000c00 */
[----:B------:R-:W-:Y:S01]  /*3fb0*/  ISETP.GE.AND P2, PT, R7, UR7, PT ;  /* 0x0000000707007c0c */ /* 0x000fe2000bf46270 */
[----:B------:R-:W-:Y:S01]  /*3fc0*/  IMAD.SHL.U32 R7, R225, 0x20, RZ ;  /* 0x00000020e1077824 */ /* 0x000fe200078e00ff */
[----:B------:R-:W-:Y:S01]  /*3fd0*/  LOP3.LUT R6, R224, 0x1c0, R9, 0xf8, !PT ;  /* 0x000001c0e0067812 */ /* 0x000fe200078ef809 */
[----:B------:R-:W-:Y:S01]  /*3fe0*/  BSSY.RECONVERGENT B0, `(.L_x_2123) ;  /* 0x0000011000007945 */ /* 0x000fe20003800200 */
[----:B------:R-:W-:Y:S02]  /*3ff0*/  LOP3.LUT R192, R9, 0x200, RZ, 0xc0, !PT ;  /* 0x0000020009c07812 */ /* 0x000fe400078ec0ff */
[----:B------:R-:W-:Y:S02]  /*4000*/  LOP3.LUT R189, R6, 0x8, R189, 0x78, !PT ;  /* 0x0000000806bd7812 */ /* 0x000fe400078e78bd */
        /* <DEDUP_REMOVED lines=14> */
.L_x_2124:
[----:B------:R-:W-:Y:S05]  /*40f0*/  BSYNC.RECONVERGENT B0 ;  /* 0x0000000000007941 */ /* 0x000fea0003800200 */
.L_x_2123:
[----:B------:R1:W-:Y:S01]  /*4100*/  @P0 STS.128 [R241+0xe800], RZ ;  /* 0x00e800fff1000388 */ /* 0x0003e20000000c00 */
[----:B------:R-:W-:Y:S01]  /*4110*/  LOP3.LUT R9, R9, 0x400, RZ, 0xc0, !PT ;  /* 0x0000040009097812 */ /* 0x000fe200078ec0ff */
[----:B------:R-:W-:Y:S01]  /*4120*/  BSSY.RECONVERGENT B0, `(.L_x_2125) ;  /* 0x0000014000007945 */ /* 0x000fe20003800200 */
[----:B------:R-:W-:Y:S02]  /*4130*/  LOP3.LUT R6, R6, 0x8, R225, 0x78, !PT ;  /* 0x0000000806067812 */ /* 0x000fe400078e78e1 */
[----:B------:R-:W-:Y:S02]  /*4140*/  LOP3.LUT R227, R8, R189, RZ, 0xfc, !PT ;  /* 0x000000bd08e37212 */ /* 0x000fe400078efcff */
[----:B------:R-:W-:Y:S01]  /*4150*/  ISETP.GE.AND P1, PT, R2, UR7, PT ;  /* 0x0000000702007c0c */ /* 0x000fe2000bf26270 */
[----:B------:R-:W-:Y:S01]  /*4160*/  IMAD R8, R6, 0x2, R9 ;  /* 0x0000000206087824 */ /* 0x000fe200078e0209 */
[----:B------:R-:W-:Y:S01]  /*4170*/  LEA R227, R227, UR6, 0x1 ;  /* 0x00000006e3e37c11 */ /* 0x000fe2000f8e08ff */
        /* <DEDUP_REMOVED lines=14> */
.L_x_2126:
[----:B------:R-:W-:Y:S05]  /*4260*/  BSYNC.RECONVERGENT B0 ;  /* 0x0000000000007941 */ /* 0x000fea0003800200 */
.L_x_2125:
        /* <DEDUP_REMOVED lines=15> */
.L_x_2128:
[----:B------:R-:W-:Y:S05]  /*4360*/  BSYNC.RECONVERGENT B0 ;  /* 0x0000000000007941 */ /* 0x000fea0003800200 */
.L_x_2127:
        /* <DEDUP_REMOVED lines=15> */
.L_x_2130:
[----:B------:R-:W-:Y:S05]  /*4460*/  BSYNC.RECONVERGENT B0 ;  /* 0x0000000000007941 */ /* 0x000fea0003800200 */
.L_x_2129:
        /* <DEDUP_REMOVED lines=15> */
.L_x_2132:
[----:B------:R-:W-:Y:S05]  /*4560*/  BSYNC.RECONVERGENT B0 ;  /* 0x0000000000007941 */ /* 0x000fea0003800200 */
.L_x_2131:
        /* <DEDUP_REMOVED lines=15> */
.L_x_2134:
[----:B------:R-:W-:Y:S05]  /*4660*/  BSYNC.RECONVERGENT B0 ;  /* 0x0000000000007941 */ /* 0x000fea0003800200 */
.L_x_2133:
        /* <DEDUP_REMOVED lines=15> */
.L_x_2136:
[----:B------:R-:W-:Y:S05]  /*4760*/  BSYNC.RECONVERGENT B0 ;  /* 0x0000000000007941 */ /* 0x000fea0003800200 */
.L_x_2135:
        /* <DEDUP_REMOVED lines=15> */
.L_x_2138:
[----:B------:R-:W-:Y:S05]  /*4860*/  BSYNC.RECONVERGENT B0 ;  /* 0x0000000000007941 */ /* 0x000fea0003800200 */
.L_x_2137:
[----:B------:R-:W-:Y:S01]  /*4870*/  LDSM.16.M88.4 R136, [R227] ;  /* 0x00000000e388783b */ /* 0x000fe20000000200 */
[----:B------:R-:W-:Y:S01]  /*4880*/  IMAD.MOV.U32 R188, RZ, RZ, 0x20 ;  /* 0x00000020ffbc7424 */ /* 0x000fe200078e00ff */
[C---:B------:R-:W-:Y:S01]  /*4890*/  LOP3.LUT P6, RZ, R225.reuse, 0x2, RZ, 0xc0, !PT ;  /* 0x00000002e1ff7812 */ /* 0x040fe200078cc0ff */
[----:B------:R-:W-:Y:S01]  /*48a0*/  VIADD R201, R8, UR6 ;  /* 0x0000000608c97c36 */ /* 0x000fe20008000000 */
[----:B------:R-:W5:Y:S01]  /*48b0*/  LDSM.16.M88.4 R84, [R8+UR6+0x2800] ;  /* 0x002800060854783b */ /* 0x000f620008000200 */
[----:B------:R-:W-:Y:S01]  /*48c0*/  IMAD.MOV.U32 R200, RZ, RZ, 0x40 ;  /* 0x00000040ffc87424 */ /* 0x000fe200078e00ff */
[----:B------:R-:W-:Y:S01]  /*48d0*/  SEL R190, R188, 0xffffffe0, !P6 ;  /* 0xffffffe0bcbe7807 */ /* 0x000fe20007000000 */
[----:B------:R-:W-:Y:S01]  /*48e0*/  UISETP.NE.AND UP1, UPT, UR17, 0x1, UPT ;  /* 0x000000011100788c */ /* 0x000fe2000bf25270 */
[----:B------:R-:W2:Y:S01]  /*48f0*/  LDSM.16.M88.4 R92, [R8+UR6+0x2000] ;  /* 0x00200006085c783b */ /* 0x000ea20008000200 */
[----:B------:R-:W-:Y:S02]  /*4900*/  LOP3.LUT P0, RZ, R225, 0x4, RZ, 0xc0, !PT ;  /* 0x00000004e1ff7812 */ /* 0x000fe4000780c0ff */
[--C-:B------:R-:W-:Y:S01]  /*4910*/  IMAD.IADD R100, R227, 0x1, R190.reuse ;  /* 0x00000001e3647824 */ /* 0x100fe200078e02be */
[----:B------:R-:W-:Y:S01]  /*4920*/  LDSM.16.M88.4 R76, [R8+UR6+0x3000] ;  /* 0x00300006084c783b */ /* 0x000fe20008000200 */
[----:B------:R-:W-:Y:S01]  /*4930*/  IMAD.IADD R2, R201, 0x1, R190 ;  /* 0x00000001c9027824 */ /* 0x000fe200078e02be */
[----:B------:R-:W-:-:S02]  /*4940*/  SEL R200, R200, 0xffffffc0, !P0 ;  /* 0xffffffc0c8c87807 */ /* 0x000fc40004000000 */
[----:B-1----:R-:W-:Y:S01]  /*4950*/  LDSM.16.M88.4 R12, [R8+UR6+0x7000] ;  /* 0x00700006080c783b */ /* 0x002fe20008000200 */
[----:B------:R-:W-:Y:S02]  /*4960*/  VIMNMX R205, PT, PT, R0, UR19, PT ;  /* 0x0000001300cd7c48 */ /* 0x000fe4000bfe0100 */
[--C-:B------:R-:W-:Y:S01]  /*4970*/  IMAD.IADD R193, R227, 0x1, R200.reuse ;  /* 0x00000001e3c17824 */ /* 0x100fe200078e02c8 */
[----:B------:R-:W-:Y:S01]  /*4980*/  LDSM.16.M88.4 R100, [R100] ;  /* 0x000000006464783b */ /* 0x000fe20000000200 */
[----:B------:R-:W-:-:S03]  /*4990*/  IMAD.IADD R191, R201, 0x1, R200 ;  /* 0x00000001c9bf7824 */ /* 0x000fc600078e02c8 */
[----:B------:R-:W1:Y:S04]  /*49a0*/  LDSM.16.M88.4 R104, [R2+0x2800] ;  /* 0x002800000268783b */ /* 0x000e680000000200 */
[----:B------:R-:W3:Y:S04]  /*49b0*/  LDSM.16.M88.4 R68, [R8+UR6+0x3800] ;  /* 0x003800060844783b */ /* 0x000ee80008000200 */
[----:B------:R-:W4:Y:S04]  /*49c0*/  LDSM.16.M88.4 R60, [R8+UR6+0x4000] ;  /* 0x00400006083c783b */ /* 0x000f280008000200 */
[----:B------:R-:W4:Y:S04]  /*49d0*/  LDSM.16.M88.4 R52, [R8+UR6+0x4800] ;  /* 0x004800060834783b */ /* 0x000f280008000200 */
[----:B------:R-:W4:Y:S01]  /*49e0*/  LDSM.16.M88.4 R44, [R8+UR6+0x5000] ;  /* 0x00500006082c783b */ /* 0x000f220008000200 */
[C---:B-----5:R-:W-:Y:S03]  /*49f0*/  HMMA.16816.F32 R88, R136.reuse, R84, RZ ;  /* 0x000000548858723c */ /* 0x060fe600000018ff */
[----:B------:R-:W5:Y:S04]  /*4a00*/  LDSM.16.M88.4 R36, [R8+UR6+0x5800] ;  /* 0x005800060824783b */ /* 0x000f680008000200 */
[----:B------:R-:W5:Y:S01]  /*4a10*/  LDSM.16.M88.4 R28, [R8+UR6+0x6000] ;  /* 0x00600006081c783b */ /* 0x000f620008000200 */
[C---:B------:R-:W-:Y:S03]  /*4a20*/  HMMA.16816.F32 R84, R136.reuse, R86, RZ ;  /* 0x000000568854723c */ /* 0x040fe600000018ff */
[----:B------:R-:W5:Y:S04]  /*4a30*/  LDSM.16.M88.4 R20, [R8+UR6+0x6800] ;  /* 0x006800060814783b */ /* 0x000f680008000200 */
[----:B------:R-:W5:Y:S01]  /*4a40*/  LDSM.16.M88.4 R4, [R8+UR6+0x7800] ;  /* 0x007800060804783b */ /* 0x000f620008000200 */
[----:B--2---:R-:W-:Y:S03]  /*4a50*/  HMMA.16816.F32 R96, R136, R92, RZ ;  /* 0x0000005c8860723c */ /* 0x004fe600000018ff */
[----:B------:R-:W2:Y:S04]  /*4a60*/  LDSM.16.M88.4 R160, [R8+UR6+0x8000] ;  /* 0x0080000608a0783b */ /* 0x000ea80008000200 */
[----:B------:R-:W2:Y:S01]  /*4a70*/  LDSM.16.M88.4 R152, [R8+UR6+0x8800] ;  /* 0x008800060898783b */ /* 0x000ea20008000200 */
[C---:B-1----:R-:W-:Y:S03]  /*4a80*/  HMMA.16816.F32 R88, R100.reuse, R104, R88 ;  /* 0x000000686458723c */ /* 0x042fe60000001858 */
[----:B------:R-:W1:Y:S04]  /*4a90*/  LDSM.16.M88.4 R144, [R8+UR6+0x9000] ;  /* 0x009000060890783b */ /* 0x000e680008000200 */
[----:B------:R2:W1:Y:S01]  /*4aa0*/  LDSM.16.M88.4 R116, [R8+UR6+0x9800] ;  /* 0x009800060874783b */ /* 0x0004620008000200 */
[----:B------:R-:W-:Y:S03]  /*4ab0*/  HMMA.16816.F32 R84, R100, R106, R84 ;  /* 0x0000006a6454723c */ /* 0x000fe60000001854 */
[----:B------:R-:W1:Y:S04]  /*4ac0*/  LDSM.16.M88.4 R112, [R2+0x2000] ;  /* 0x002000000270783b */ /* 0x000e680000000200 */
[----:B------:R-:W1:Y:S01]  /*4ad0*/  LDSM.16.M88.4 R108, [R2+0x3000] ;  /* 0x00300000026c783b */ /* 0x000e620000000200 */
[C---:B------:R-:W-:Y:S03]  /*4ae0*/  HMMA.16816.F32 R80, R136.reuse, R76, RZ ;  /* 0x0000004c8850723c */ /* 0x040fe600000018ff */
[----:B------:R-:W1:Y:S04]  /*4af0*/  LDSM.16.M88.4 R104, [R2+0x7000] ;  /* 0x007000000268783b */ /* 0x000e680000000200 */
        /* <DEDUP_REMOVED lines=8> */
[----:B------:R-:W-:Y:S04]  /*4b80*/  LDSM.16.M88.4 R184, [R193] ;  /* 0x00000000c1b8783b */ /* 0x000fe80000000200 */
[----:B------:R-:W-:Y:S01]  /*4b90*/  LDSM.16.M88.4 R172, [R191+0x2000] ;  /* 0x00200000bfac783b */ /* 0x000fe20000000200 */
[C---:B------:R-:W-:Y:S03]  /*4ba0*/  HMMA.16816.F32 R12, R136.reuse, R14, RZ ;  /* 0x0000000e880c723c */ /* 0x040fe600000018ff */
[----:B------:R-:W-:Y:S04]  /*4bb0*/  LDSM.16.M88.4 R180, [R191+0x8000] ;  /* 0x00800000bfb4783b */ /* 0x000fe80000000200 */
[----:B------:R-:W-:Y:S01]  /*4bc0*/  LDSM.16.M88.4 R176, [R191+0x8800] ;  /* 0x00880000bfb0783b */ /* 0x000fe20000000200 */
[C---:B---3--:R-:W-:Y:S03]  /*4bd0*/  HMMA.16816.F32 R72, R136.reuse, R68, RZ ;  /* 0x000000448848723c */ /* 0x048fe600000018ff */
[----:B------:R-:W0:Y:S05]  /*4be0*/  LDGDEPBAR ;  /* 0x00000000000079af */ /* 0x000e2a0000000000 */
[C---:B----4-:R-:W-:Y:S08]  /*4bf0*/  HMMA.16816.F32 R64, R136.reuse, R60, RZ ;  /* 0x0000003c8840723c */ /* 0x050ff000000018ff */
[C---:B------:R-:W-:Y:S08]  /*4c00*/  HMMA.16816.F32 R56, R136.reuse, R52, RZ ;  /* 0x000000348838723c */ /* 0x040ff000000018ff */
[C---:B------:R-:W-:Y:S08]  /*4c10*/  HMMA.16816.F32 R48, R136.reuse, R44, RZ ;  /* 0x0000002c8830723c */ /* 0x040ff000000018ff */
[C---:B-----5:R-:W-:Y:S08]  /*4c20*/  HMMA.16816.F32 R40, R136.reuse, R36, RZ ;  /* 0x000000248828723c */ /* 0x060ff000000018ff */
[C---:B------:R-:W-:Y:S08]  /*4c30*/  HMMA.16816.F32 R32, R136.reuse, R28, RZ ;  /* 0x0000001c8820723c */ /* 0x040ff000000018ff */
[C---:B------:R-:W-:Y:S08]  /*4c40*/  HMMA.16816.F32 R24, R136.reuse, R20, RZ ;  /* 0x000000148818723c */ /* 0x040ff000000018ff */
[C---:B--2---:R-:W-:Y:S08]  /*4c50*/  HMMA.16816.F32 R8, R136.reuse, R4, RZ ;  /* 0x000000048808723c */ /* 0x044ff000000018ff */
[C---:B------:R-:W-:Y:S08]  /*4c60*/  HMMA.16816.F32 R164, R136.reuse, R160, RZ ;  /* 0x000000a088a4723c */ /* 0x040ff000000018ff */
        /* <DEDUP_REMOVED lines=33> */
[----:B------:R3:W5:Y:S07]  /*4e80*/  LDSM.16.M88.4 R108, [R2+0x9800] ;  /* 0x00980000026c783b */ /* 0x00076e0000000200 */
[C---:B----4-:R-:W-:Y:S08]  /*4e90*/  HMMA.16816.F32 R156, R100.reuse, R104, R156 ;  /* 0x00000068649c723c */ /* 0x050ff0000000189c */
[C---:B------:R-:W-:Y:S01]  /*4ea0*/  HMMA.16816.F32 R152, R100.reuse, R106, R152 ;  /* 0x0000006a6498723c */ /* 0x040fe20000001898 */
[----:B------:R-:W4:Y:S07]  /*4eb0*/  LDSM.16.M88.4 R104, [R191+0x4000] ;  /* 0x00400000bf68783b */ /* 0x000f2e0000000200 */
[----:B------:R-:W-:Y:S01]  /*4ec0*/  HMMA.16816.F32 R72, R100, R168, R72 ;  /* 0x000000a86448723c */ /* 0x000fe20000001848 */
[----:B---3--:R-:W-:-:S07]  /*4ed0*/  IMAD.IADD R2, R190, 0x1, R191 ;  /* 0x00000001be027824 */ /* 0x008fce00078e02bf */
[C---:B------:R-:W-:Y:S01]  /*4ee0*/  HMMA.16816.F32 R68, R100.reuse, R170, R68 ;  /* 0x000000aa6444723c */ /* 0x040fe20000001844 */
[----:B------:R-:W3:Y:S07]  /*4ef0*/  LDSM.16.M88.4 R168, [R191+0x2800] ;  /* 0x00280000bfa8783b */ /* 0x000eee0000000200 */
[C---:B------:R-:W-:Y:S08]  /*4f00*/  HMMA.16816.F32 R56, R100.reuse, R132, R56 ;  /* 0x000000846438723c */ /* 0x040ff00000001838 */
[C---:B------:R-:W-:Y:S01]  /*4f10*/  HMMA.16816.F32 R52, R100.reuse, R134, R52 ;  /* 0x000000866434723c */ /* 0x040fe20000001834 */
[----:B------:R-:W3:Y:S07]  /*4f20*/  LDSM.16.M88.4 R132, [R191+0x3000] ;  /* 0x00300000bf84783b */ /* 0x000eee0000000200 */
[C---:B------:R-:W-:Y:S08]  /*4f30*/  HMMA.16816.F32 R48, R100.reuse, R128, R48 ;  /* 0x000000806430723c */ /* 0x040ff00000001830 */
        /* <DEDUP_REMOVED lines=10> */
[----:B------:R-:W-:Y:S07]  /*4fe0*/  LDSM.16.M88.4 R116, [R191+0x5800] ;  /* 0x00580000bf74783b */ /* 0x000fee0000000200 */
[C---:B--2---:R-:W-:Y:S08]  /*4ff0*/  HMMA.16816.F32 R148, R100.reuse, R112, R148 ;  /* 0x000000706494723c */ /* 0x044ff00000001894 */
[C---:B------:R-:W-:Y:S01]  /*5000*/  HMMA.16816.F32 R144, R100.reuse, R114, R144 ;  /* 0x000000726490723c */ /* 0x040fe20000001890 */
[----:B------:R-:W-:Y:S07]  /*5010*/  LDSM.16.M88.4 R112, [R191+0x6000] ;  /* 0x00600000bf70783b */ /* 0x000fee0000000200 */
[C---:B-----5:R-:W-:Y:S08]  /*5020*/  HMMA.16816.F32 R140, R100.reuse, R108, R140 ;  /* 0x0000006c648c723c */ /* 0x060ff0000000188c */
[----:B------:R-:W-:Y:S01]  /*5030*/  HMMA.16816.F32 R136, R100, R110, R136 ;  /* 0x0000006e6488723c */ /* 0x000fe20000001888 */
[----:B------:R-:W1:Y:S04]  /*5040*/  LDSM.16.M88.4 R100, [R191+0x7000] ;  /* 0x00700000bf64783b */ /* 0x000e680000000200 */
[----:B------:R-:W-:Y:S03]  /*5050*/  LDSM.16.M88.4 R108, [R191+0x6800] ;  /* 0x00680000bf6c783b */ /* 0x000fe60000000200 */
[C---:B----4-:R-:W-:Y:S08]  /*5060*/  HMMA.16816.F32 R64, R184.reuse, R104, R64 ;  /* 0x00000068b840723c */ /* 0x050ff00000001840 */
[C---:B------:R-:W-:Y:S01]  /*5070*/  HMMA.16816.F32 R60, R184.reuse, R106, R60 ;  /* 0x0000006ab83c723c */ /* 0x040fe2000000183c */
[----:B------:R-:W2:Y:S07]  /*5080*/  LDSM.16.M88.4 R104, [R191+0x7800] ;  /* 0x00780000bf68783b */ /* 0x000eae0000000200 */
[C---:B---3--:R-:W-:Y:S08]  /*5090*/  HMMA.16816.F32 R88, R184.reuse, R168, R88 ;  /* 0x000000a8b858723c */ /* 0x048ff00000001858 */
[C---:B------:R-:W-:Y:S01]  /*50a0*/  HMMA.16816.F32 R84, R184.reuse, R170, R84 ;  /* 0x000000aab854723c */ /* 0x040fe20000001854 */
[----:B------:R-:W3:Y:S07]  /*50b0*/  LDSM.16.M88.4 R168, [R191+0x9800] ;  /* 0x00980000bfa8783b */ /* 0x000eee0000000200 */
[----:B------:R-:W-:Y:S01]  /*50c0*/  HMMA.16816.F32 R80, R184, R132, R80 ;  /* 0x00000084b850723c */ /* 0x000fe20000001850 */
[----:B------:R-:W-:-:S07]  /*50d0*/  IMAD.IADD R132, R190, 0x1, R193 ;  /* 0x00000001be847824 */ /* 0x000fce00078e02c1 */
[C---:B------:R-:W-:Y:S08]  /*50e0*/  HMMA.16816.F32 R96, R184.reuse, R172, R96 ;  /* 0x000000acb860723c */ /* 0x040ff00000001860 */
[C---:B------:R-:W-:Y:S01]  /*50f0*/  HMMA.16816.F32 R92, R184.reuse, R174, R92 ;  /* 0x000000aeb85c723c */ /* 0x040fe2000000185c */
[----:B------:R-:W4:Y:S07]  /*5100*/  LDSM.16.M88.4 R172, [R191+0x9000] ;  /* 0x00900000bfac783b */ /* 0x000f2e0000000200 */
[C---:B------:R-:W-:Y:S01]  /*5110*/  HMMA.16816.F32 R76, R184.reuse, R134, R76 ;  /* 0x00000086b84c723c */ /* 0x040fe2000000184c */
[----:B------:R-:W-:Y:S07]  /*5120*/  LDSM.16.M88.4 R132, [R132] ;  /* 0x000000008484783b */ /* 0x000fee0000000200 */
        /* <DEDUP_REMOVED lines=11> */
[----:B------:R-:W2:Y:S07]  /*51e0*/  LDSM.16.M88.4 R108, [R2+0x4800] ;  /* 0x00480000026c783b */ /* 0x000eae0000000200 */
[C---:B---3--:R-:W-:Y:S08]  /*51f0*/  HMMA.16816.F32 R136, R184.reuse, R170, R136 ;  /* 0x000000aab888723c */ /* 0x048ff00000001888 */
[C---:B------:R-:W-:Y:S08]  /*5200*/  HMMA.16816.F32 R40, R184.reuse, R116, R40 ;  /* 0x00000074b828723c */ /* 0x040ff00000001828 */
[C---:B------:R-:W-:Y:S01]  /*5210*/  HMMA.16816.F32 R36, R184.reuse, R118, R36 ;  /* 0x00000076b824723c */ /* 0x040fe20000001824 */
[----:B------:R-:W3:Y:S07]  /*5220*/  LDSM.16.M88.4 R116, [R2+0x3800] ;  /* 0x003800000274783b */ /* 0x000eee0000000200 */
[C---:B------:R-:W-:Y:S08]  /*5230*/  HMMA.16816.F32 R56, R184.reuse, R124, R56 ;  /* 0x0000007cb838723c */ /* 0x040ff00000001838 */
[C---:B------:R-:W-:Y:S01]  /*5240*/  HMMA.16816.F32 R52, R184.reuse, R126, R52 ;  /* 0x0000007eb834723c */ /* 0x040fe20000001834 */
[----:B------:R-:W3:Y:S07]  /*5250*/  LDSM.16.M88.4 R124, [R2+0x2800] ;  /* 0x00280000027c783b */ /* 0x000eee0000000200 */
[C---:B------:R-:W-:Y:S08]  /*5260*/  HMMA.16816.F32 R48, R184.reuse, R120, R48 ;  /* 0x00000078b830723c */ /* 0x040ff00000001830 */
[C---:B------:R-:W-:Y:S08]  /*5270*/  HMMA.16816.F32 R32, R184.reuse, R112, R32 ;  /* 0x00000070b820723c */ /* 0x040ff00000001820 */
[C---:B------:R-:W-:Y:S01]  /*5280*/  HMMA.16816.F32 R28, R184.reuse, R114, R28 ;  /* 0x00000072b81c723c */ /* 0x040fe2000000181c */
[----:B------:R-:W3:Y:S07]  /*5290*/  LDSM.16.M88.4 R112, [R2+0x4000] ;  /* 0x004000000270783b */ /* 0x000eee0000000200 */
[----:B----4-:R-:W-:Y:S01]  /*52a0*/  HMMA.16816.F32 R148, R184, R172, R148 ;  /* 0x000000acb894723c */ /* 0x010fe20000001894 */
[----:B------:R-:W-:-:S05]  /*52b0*/  IMAD.SHL.U32 R172, R225, 0x2, RZ ;  /* 0x00000002e1ac7824 */ /* 0x000fca00078e00ff */
[----:B------:R-:W-:Y:S02]  /*52c0*/  LOP3.LUT R172, R172, 0x6, RZ, 0xc0, !PT ;  /* 0x00000006acac7812 */ /* 0x000fe400078ec0ff */
[----:B-----5:R-:W-:Y:S08]  /*52d0*/  HMMA.16816.F32 R96, R132, R128, R96 ;  /* 0x000000808460723c */ /* 0x020ff00000001860 */
[----:B------:R-:W-:Y:S01]  /*52e0*/  HMMA.16816.F32 R44, R184, R122, R44 ;  /* 0x0000007ab82c723c */ /* 0x000fe2000000182c */
[----:B------:R-:W4:Y:S07]  /*52f0*/  LDSM.16.M88.4 R120, [R2+0x3000] ;  /* 0x003000000278783b */ /* 0x000f2e0000000200 */
[----:B-1----:R-:W-:Y:S01]  /*5300*/  HMMA.16816.F32 R136, R132, R102, R136 ;  /* 0x000000668488723c */ /* 0x002fe20000001888 */
[----:B------:R-:W-:Y:S01]  /*5310*/  LOP3.LUT R102, R3, R172, RZ, 0xfc, !PT ;  /* 0x000000ac03667212 */ /* 0x000fe200078efcff */
[----:B------:R-:W-:-:S05]  /*5320*/  IMAD.MOV.U32 R103, RZ, RZ, 0x8 ;  /* 0x00000008ff677424 */ /* 0x000fca00078e00ff */
[----:B------:R-:W-:Y:S01]  /*5330*/  VIADDMNMX R204, R0, R103, UR19, PT ;  /* 0x0000001300cc7e46 */ /* 0x000fe2000b800167 */
[C---:B--2---:R-:W-:Y:S01]  /*5340*/  HMMA.16816.F32 R48, R132.reuse, R104, R48 ;  /* 0x000000688430723c */ /* 0x044fe20000001830 */
[C---:B------:R-:W-:Y:S02]  /*5350*/  LOP3.LUT R104, R102.reuse, 0xf8, RZ, 0xfc, !PT ;  /* 0x000000f866687812 */ /* 0x040fe400078efcff */
[----:B------:R-:W-:Y:S02]  /*5360*/  ISETP.GE.AND P2, PT, R102, R204, PT ;  /* 0x000000cc6600720c */ /* 0x000fe40003f46270 */
[----:B------:R-:W-:Y:S02]  /*5370*/  I2FP.F32.U32 R103, R104 ;  /* 0x0000006800677245 */ /* 0x000fe40000201000 */
[----:B------:R-:W-:Y:S01]  /*5380*/  ISETP.GE.AND P3, PT, R104, R205, PT ;  /* 0x000000cd6800720c */ /* 0x000fe20003f66270 */
[----:B------:R-:W-:Y:S01]  /*5390*/  HMMA.16816.F32 R56, R132, R108, R56 ;  /* 0x0000006c8438723c */ /* 0x000fe20000001838 */
[----:B------:R-:W-:-:S02]  /*53a0*/  LOP3.LUT R108, R102, 0x1, RZ, 0xfc, !PT ;  /* 0x00000001666c7812 */ /* 0x000fc400078efcff */
[----:B------:R-:W-:Y:S01]  /*53b0*/  I2FP.F32.U32 R109, R102 ;  /* 0x00000066006d7245 */ /* 0x000fe20000201000 */
[C---:B------:R-:W-:Y:S01]  /*53c0*/  FFMA.FTZ R136, R103.reuse, UR5, R136 ;  /* 0x0000000567887c23 */ /* 0x040fe20008010088 */
[C---:B------:R-:W-:Y:S01]  /*53d0*/  ISETP.GE.AND P5, PT, R108.reuse, R205, PT ;  /* 0x000000cd6c00720c */ /* 0x040fe20003fa6270 */
[----:B------:R-:W-:Y:S01]  /*53e0*/  FFMA.FTZ R138, R103, UR5, R138 ;  /* 0x00000005678a7c23 */ /* 0x000fe2000801008a */
[----:B------:R-:W-:Y:S01]  /*53f0*/  ISETP.GE.AND P4, PT, R108, R204, PT ;  /* 0x000000cc6c00720c */ /* 0x000fe20003f86270 */
[C---:B------:R-:W-:Y:S01]  /*5400*/  HMMA.16816.F32 R92, R132.reuse, R130, R92 ;  /* 0x00000082845c723c */ /* 0x040fe2000000185c */
[----:B------:R-:W-:Y:S01]  /*5410*/  I2FP.F32.U32 R108, R108 ;  /* 0x0000006c006c7245 */ /* 0x000fe20000201000 */
[C---:B------:R-:W-:Y:S01]  /*5420*/  FFMA.FTZ R98, R109.reuse, UR5, R98 ;  /* 0x000000056d627c23 */ /* 0x040fe20008010062 */
[----:B------:R-:W-:Y:S01]  /*5430*/  LOP3.LUT R103, R102, 0x8, RZ, 0xfc, !PT ;  /* 0x0000000866677812 */ /* 0x000fe200078efcff */
[----:B------:R-:W-:Y:S01]  /*5440*/  FFMA.FTZ R109, R109, UR5, R96 ;  /* 0x000000056d6d7c23 */ /* 0x000fe20008010060 */
[----:B------:R-:W-:Y:S01]  /*5450*/  ISETP.GE.AND P1, PT, R104, R204, PT ;  /* 0x000000cc6800720c */ /* 0x000fe20003f26270 */
[C---:B------:R-:W-:Y:S01]  /*5460*/  FFMA.FTZ R0, R108.reuse, UR5, R97 ;  /* 0x000000056c007c23 */ /* 0x040fe20008010061 */
[----:B------:R-:W-:Y:S01]  /*5470*/  FFMA.FTZ R99, R108, UR5, R99 ;  /* 0x000000056c637c23 */ /* 0x000fe20008010063 */
[----:B---3--:R-:W-:Y:S01]  /*5480*/  HMMA.16816.F32 R72, R132, R116, R72 ;  /* 0x000000748448723c */ /* 0x008fe20000001848 */
[----:B------:R-:W-:-:S02]  /*5490*/  FSEL R116, R98, -INF , !P2 ;  /* 0xff80000062747808 */ /* 0x000fc40005000000 */
[----:B------:R-:W-:Y:S02]  /*54a0*/  FSEL R98, R136, -INF , !P3 ;  /* 0xff80000088627808 */ /* 0x000fe40005800000 */
[C---:B------:R-:W-:Y:S02]  /*54b0*/  ISETP.GE.AND P2, PT, R103.reuse, R205, PT ;  /* 0x000000cd6700720c */ /* 0x040fe40003f46270 */
[----:B------:R-:W-:Y:S01]  /*54c0*/  ISETP.GE.AND P3, PT, R103, R204, PT ;  /* 0x000000cc6700720c */ /* 0x000fe20003f66270 */
[----:B------:R-:W-:Y:S01]  /*54d0*/  HMMA.16816.F32 R52, R132, R110, R52 ;  /* 0x0000006e8434723c */ /* 0x000fe20000001834 */
[----:B------:R-:W-:Y:S02]  /*54e0*/  LOP3.LUT R110, R102, 0x9, RZ, 0xfc, !PT ;  /* 0x00000009666e7812 */ /* 0x000fe400078efcff */
[----:B------:R-:W-:Y:S02]  /*54f0*/  I2FP.F32.U32 R103, R103 ;  /* 0x0000006700677245 */ /* 0x000fe40000201000 */
[----:B------:R-:W-:-:S02]  /*5500*/  FSEL R97, R138, -INF , !P1 ;  /* 0xff8000008a617808 */ /* 0x000fc40004800000 */
[----:B------:R-:W-:Y:S01]  /*5510*/  FSEL R0, R0, -INF , !P5 ;  /* 0xff80000000007808 */ /* 0x000fe20006800000 */
[C---:B------:R-:W-:Y:S01]  /*5520*/  HMMA.16816.F32 R88, R132.reuse, R124, R88 ;  /* 0x0000007c8458723c */ /* 0x040fe20000001858 */
[C---:B------:R-:W-:Y:S01]  /*5530*/  ISETP.GE.AND P1, PT, R110.reuse, R205, PT ;  /* 0x000000cd6e00720c */ /* 0x040fe20003f26270 */
[C---:B------:R-:W-:Y:S01]  /*5540*/  FFMA.FTZ R92, R103.reuse, UR5, R92 ;  /* 0x00000005675c7c23 */ /* 0x040fe2000801005c */
[----:B------:R-:W-:Y:S01]  /*5550*/  ISETP.GE.AND P5, PT, R110, R204, PT ;  /* 0x000000cc6e00720c */ /* 0x000fe20003fa6270 */
[----:B------:R-:W-:Y:S01]  /*5560*/  FFMA.FTZ R94, R103, UR5, R94 ;  /* 0x00000005675e7c23 */ /* 0x000fe2000801005e */
[----:B------:R-:W-:Y:S02]  /*5570*/  I2FP.F32.U32 R110, R110 ;  /* 0x0000006e006e7245 */ /* 0x000fe40000201000 */
[----:B------:R-:W-:Y:S01]  /*5580*/  LOP3.LUT R108, R102, 0x11, RZ, 0xfc, !PT ;  /* 0x00000011666c7812 */ /* 0x000fe200078efcff */
[----:B------:R-:W-:Y:S02]  /*5590*/  HMMA.16816.F32 R84, R132, R126, R84 ;  /* 0x0000007e8454723c */ /* 0x000fe40000001854 */
[C---:B------:R-:W-:Y:S01]  /*55a0*/  FFMA.FTZ R103, R110.reuse, UR5, R93 ;  /* 0x000000056e677c23 */ /* 0x040fe2000801005d */
[----:B------:R-:W-:Y:S01]  /*55b0*/  FFMA.FTZ R95, R110, UR5, R95 ;  /* 0x000000056e5f7c23 */ /* 0x000fe2000801005f */
[----:B------:R-:W-:-:S02]  /*55c0*/  LOP3.LUT R110, R102, 0x10, RZ, 0xfc, !PT ;  /* 0x00000010666e7812 */ /* 0x000fc400078efcff */
[----:B------:R-:W-:Y:S02]  /*55d0*/  LOP3.LUT R93, R102, 0x18, RZ, 0xfc, !PT ;  /* 0x00000018665d7812 */ /* 0x000fe400078efcff */
[C---:B------:R-:W-:Y:S01]  /*55e0*/  HMMA.16816.F32 R64, R132.reuse, R112, R64 ;  /* 0x000000708440723c */ /* 0x040fe20000001840 */
[----:B------:R-:W-:Y:S02]  /*55f0*/  FSEL R112, R92, -INF , !P2 ;  /* 0xff8000005c707808 */ /* 0x000fe40005000000 */
[----:B------:R-:W-:Y:S02]  /*5600*/  I2FP.F32.U32 R92, R108 ;  /* 0x0000006c005c7245 */ /* 0x000fe40000201000 */
[----:B------:R-:W-:Y:S02]  /*5610*/  ISETP.GE.AND P2, PT, R110, R204, PT ;  /* 0x000000cc6e00720c */ /* 0x000fe40003f46270 */
[----:B------:R-:W-:Y:S01]  /*5620*/  FSEL R117, R95, -INF , !P5 ;  /* 0xff8000005f757808 */ /* 0x000fe20006800000 */
[----:B------:R-:W-:Y:S01]  /*5630*/  HMMA.16816.F32 R68, R132, R118, R68 ;  /* 0x000000768444723c */ /* 0x000fe20000001844 */
[----:B------:R-:W-:Y:S01]  /*5640*/  FSEL R118, R99, -INF , !P4 ;  /* 0xff80000063767808 */ /* 0x000fe20006000000 */
[----:B------:R-:W-:Y:S01]  /*5650*/  FFMA.FTZ R213, R92, UR5, R91 ;  /* 0x000000055cd57c23 */ /* 0x000fe2000801005b */
[----:B------:R-:W-:-:S02]  /*5660*/  I2FP.F32.U32 R99, R110 ;  /* 0x0000006e00637245 */ /* 0x000fc40000201000 */
[----:B------:R-:W-:Y:S01]  /*5670*/  FSEL R119, R94, -INF , !P3 ;  /* 0xff8000005e777808 */ /* 0x000fe20005800000 */
[----:B------:R-:W-:Y:S01]  /*5680*/  FFMA.FTZ R94, R92, UR5, R89 ;  /* 0x000000055c5e7c23 */ /* 0x000fe20008010059 */
[----:B------:R-:W-:Y:S01]  /*5690*/  I2FP.F32.U32 R89, R93 ;  /* 0x0000005d00597245 */ /* 0x000fe20000201000 */
[C---:B----4-:R-:W-:Y:S01]  /*56a0*/  HMMA.16816.F32 R80, R132.reuse, R120, R80 ;  /* 0x000000788450723c */ /* 0x050fe20000001850 */
[C---:B------:R-:W-:Y:S01]  /*56b0*/  FFMA.FTZ R90, R99.reuse, UR5, R90 ;  /* 0x00000005635a7c23 */ /* 0x040fe2000801005a */
[-C--:B------:R-:W-:Y:S01]  /*56c0*/  ISETP.GE.AND P3, PT, R108, R205.reuse, PT ;  /* 0x000000cd6c00720c */ /* 0x080fe20003f66270 */
[----:B------:R-:W-:Y:S01]  /*56d0*/  FFMA.FTZ R206, R99, UR5, R88 ;  /* 0x0000000563ce7c23 */ /* 0x000fe20008010058 */
[----:B------:R-:W-:Y:S01]  /*56e0*/  LOP3.LUT R88, R102, 0x19, RZ, 0xfc, !PT ;  /* 0x0000001966587812 */ /* 0x000fe200078efcff */
[C---:B------:R-:W-:Y:S01]  /*56f0*/  FFMA.FTZ R84, R89.reuse, UR5, R84 ;  /* 0x0000000559547c23 */ /* 0x040fe20008010054 */
[----:B------:R-:W-:Y:S01]  /*5700*/  ISETP.GE.AND P4, PT, R110, R205, PT ;  /* 0x000000cd6e00720c */ /* 0x000fe20003f86270 */
[----:B------:R-:W-:Y:S01]  /*5710*/  FFMA.FTZ R86, R89, UR5, R86 ;  /* 0x0000000559567c23 */ /* 0x000fe20008010056 */
[----:B------:R-:W-:Y:S01]  /*5720*/  HMMA.16816.F32 R76, R132, R122, R76 ;  /* 0x0000007a844c723c */ /* 0x000fe2000000184c */
[----:B------:R-:W-:-:S02]  /*5730*/  FSEL R110, R103, -INF , !P1 ;  /* 0xff800000676e7808 */ /* 0x000fc40004800000 */
[----:B------:R-:W-:Y:S02]  /*5740*/  FSEL R122, R90, -INF , !P2 ;  /* 0xff8000005a7a7808 */ /* 0x000fe40005000000 */
[-C--:B------:R-:W-:Y:S02]  /*5750*/  ISETP.GE.AND P1, PT, R108, R204.reuse, PT ;  /* 0x000000cc6c00720c */ /* 0x080fe40003f26270 */
[-C--:B------:R-:W-:Y:S01]  /*5760*/  ISETP.GE.AND P5, PT, R93, R205.reuse, PT ;  /* 0x000000cd5d00720c */ /* 0x080fe20003fa6270 */
[----:B------:R-:W-:Y:S01]  /*5770*/  HMMA.16816.F32 R140, R184, R168, R140 ;  /* 0x000000a8b88c723c */ /* 0x000fe2000000188c */
[----:B------:R-:W-:Y:S01]  /*5780*/  FSEL R90, R94, -INF , !P3 ;  /* 0xff8000005e5a7808 */ /* 0x000fe20005800000 */
[----:B------:R-:W1:Y:S01]  /*5790*/  LDSM.16.M88.4 R168, [R2+0x5800] ;  /* 0x0058000002a8783b */ /* 0x000e620000000200 */
[C---:B------:R-:W-:Y:S02]  /*57a0*/  ISETP.GE.AND P2, PT, R88.reuse, R205, PT ;  /* 0x000000cd5800720c */ /* 0x040fe40003f46270 */
[----:B------:R-:W-:-:S02]  /*57b0*/  ISETP.GE.AND P3, PT, R88, R204, PT ;  /* 0x000000cc5800720c */ /* 0x000fc40003f66270 */
[----:B------:R-:W-:Y:S01]  /*57c0*/  LOP3.LUT R89, R102, 0x20, RZ, 0xfc, !PT ;  /* 0x0000002066597812 */ /* 0x000fe200078efcff */
[----:B------:R-:W-:Y:S01]  /*57d0*/  HMMA.16816.F32 R60, R132, R114, R60 ;  /* 0x00000072843c723c */ /* 0x000fe2000000183c */
[----:B------:R-:W-:Y:S02]  /*57e0*/  I2FP.F32.U32 R88, R88 ;  /* 0x0000005800587245 */ /* 0x000fe40000201000 */
[----:B------:R-:W-:Y:S02]  /*57f0*/  FSEL R213, R213, -INF , !P1 ;  /* 0xff800000d5d57808 */ /* 0x000fe40004800000 */
[----:B------:R-:W-:Y:S01]  /*5800*/  FSEL R127, R84, -INF , !P5 ;  /* 0xff800000547f7808 */ /* 0x000fe20006800000 */
[C---:B------:R-:W-:Y:S01]  /*5810*/  FFMA.FTZ R85, R88.reuse, UR5, R85 ;  /* 0x0000000558557c23 */ /* 0x040fe20008010055 */
[C---:B------:R-:W-:Y:S01]  /*5820*/  ISETP.GE.AND P1, PT, R89.reuse, R205, PT ;  /* 0x000000cd5900720c */ /* 0x040fe20003f26270 */
[----:B------:R-:W-:Y:S01]  /*5830*/  FFMA.FTZ R120, R88, UR5, R87 ;  /* 0x0000000558787c23 */ /* 0x000fe20008010057 */
[----:B------:R-:W-:Y:S01]  /*5840*/  ISETP.GE.AND P5, PT, R89, R204, PT ;  /* 0x000000cc5900720c */ /* 0x000fe20003fa6270 */
[----:B------:R-:W-:Y:S01]  /*5850*/  HMMA.16816.F32 R164, R184, R180, R164 ;  /* 0x000000b4b8a4723c */ /* 0x000fe200000018a4 */
[----:B------:R-:W-:-:S02]  /*5860*/  I2FP.F32.U32 R89, R89 ;  /* 0x0000005900597245 */ /* 0x000fc40000201000 */
[----:B------:R-:W-:Y:S02]  /*5870*/  LOP3.LUT R88, R102, 0x21, RZ, 0xfc, !PT ;  /* 0x0000002166587812 */ /* 0x000fe400078efcff */
[----:B------:R-:W-:Y:S01]  /*5880*/  FSEL R206, R206, -INF , !P4 ;  /* 0xff800000cece7808 */ /* 0x000fe20006000000 */
[C---:B------:R-:W-:Y:S01]  /*5890*/  FFMA.FTZ R129, R89.reuse, UR5, R80 ;  /* 0x0000000559817c23 */ /* 0x040fe20008010050 */
[----:B------:R-:W-:Y:S01]  /*58a0*/  I2FP.F32.U32 R80, R88 ;  /* 0x0000005800507245 */ /* 0x000fe20000201000 */
[----:B------:R-:W-:Y:S01]  /*58b0*/  FFMA.FTZ R82, R89, UR5, R82 ;  /* 0x0000000559527c23 */ /* 0x000fe20008010052 */
[-C--:B------:R-:W-:Y:S01]  /*58c0*/  ISETP.GE.AND P4, PT, R93, R204.reuse, PT ;  /* 0x000000cc5d00720c */ /* 0x080fe20003f86270 */
[C---:B------:R-:W-:Y:S01]  /*58d0*/  HMMA.16816.F32 R160, R184.reuse, R182, R160 ;  /* 0x000000b6b8a0723c */ /* 0x040fe200000018a0 */
[----:B------:R-:W-:Y:S01]  /*58e0*/  FSEL R126, R85, -INF , !P2 ;  /* 0xff800000557e7808 */ /* 0x000fe20005000000 */
[----:B------:R-:W-:Y:S01]  /*58f0*/  FFMA.FTZ R81, R80, UR5, R81 ;  /* 0x0000000550517c23 */ /* 0x000fe20008010051 */
[----:B------:R-:W-:Y:S01]  /*5900*/  FSEL R125, R86, -INF , !P4 ;  /* 0xff800000567d7808 */ /* 0x000fe20006000000 */
[----:B------:R-:W-:Y:S01]  /*5910*/  FFMA.FTZ R83, R80, UR5, R83 ;  /* 0x0000000550537c23 */ /* 0x000fe20008010053 */
[C---:B------:R-:W-:Y:S01]  /*5920*/  ISETP.GE.AND P4, PT, R88.reuse, R205, PT ;  /* 0x000000cd5800720c */ /* 0x040fe20003f86270 */
[----:B------:R-:W2:Y:S01]  /*5930*/  LDSM.16.M88.4 R84, [R2+0x6800] ;  /* 0x006800000254783b */ /* 0x000ea20000000200 */
[----:B------:R-:W-:Y:S01]  /*5940*/  ISETP.GE.AND P2, PT, R88, R204, PT ;  /* 0x000000cc5800720c */ /* 0x000fe20003f46270 */
[----:B------:R-:W-:Y:S01]  /*5950*/  HMMA.16816.F32 R156, R184, R176, R156 ;  /* 0x000000b0b89c723c */ /* 0x000fe2000000189c */
[----:B------:R-:W-:-:S02]  /*5960*/  LOP3.LUT R91, R102, 0x28, RZ, 0xfc, !PT ;  /* 0x00000028665b7812 */ /* 0x000fc400078efcff */
[C---:B------:R-:W-:Y:S02]  /*5970*/  LOP3.LUT R88, R102.reuse, 0x29, RZ, 0xfc, !PT ;  /* 0x0000002966587812 */ /* 0x040fe400078efcff */
[----:B------:R-:W-:Y:S02]  /*5980*/  LOP3.LUT R80, R102, 0x30, RZ, 0xfc, !PT ;  /* 0x0000003066507812 */ /* 0x000fe400078efcff */
[----:B------:R-:W-:Y:S01]  /*5990*/  FSEL R120, R120, -INF , !P3 ;  /* 0xff80000078787808 */ /* 0x000fe20005800000 */
[----:B------:R-:W-:Y:S01]  /*59a0*/  HMMA.16816.F32 R152, R184, R178, R152 ;  /* 0x000000b2b898723c */ /* 0x000fe20000001898 */
[----:B------:R-:W-:Y:S02]  /*59b0*/  FSEL R129, R129, -INF , !P1 ;  /* 0xff80000081817808 */ /* 0x000fe40004800000 */
[----:B------:R-:W-:Y:S02]  /*59c0*/  FSEL R130, R82, -INF , !P5 ;  /* 0xff80000052827808 */ /* 0x000fe40006800000 */
[----:B------:R-:W-:-:S02]  /*59d0*/  FSEL R124, R81, -INF , !P4 ;  /* 0xff800000517c7808 */ /* 0x000fc40006000000 */
[C---:B------:R-:W-:Y:S01]  /*59e0*/  ISETP.GE.AND P3, PT, R91.reuse, R205, PT ;  /* 0x000000cd5b00720c */ /* 0x040fe20003f66270 */
[----:B------:R-:W-:Y:S01]  /*59f0*/  HMMA.16816.F32 R144, R184, R174, R144 ;  /* 0x000000aeb890723c */ /* 0x000fe20000001890 */
[----:B------:R-:W-:Y:S02]  /*5a00*/  ISETP.GE.AND P1, PT, R91, R204, PT ;  /* 0x000000cc5b00720c */ /* 0x000fe40003f26270 */
[----:B------:R-:W-:Y:S02]  /*5a10*/  I2FP.F32.U32 R82, R88 ;  /* 0x0000005800527245 */ /* 0x000fe40000201000 */
[----:B------:R-:W-:Y:S02]  /*5a20*/  I2FP.F32.U32 R81, R80 ;  /* 0x0000005000517245 */ /* 0x000fe40000201000 */
[----:B------:R-:W-:Y:S01]  /*5a30*/  I2FP.F32.U32 R91, R91 ;  /* 0x0000005b005b7245 */ /* 0x000fe20000201000 */
[----:B------:R-:W-:Y:S01]  /*5a40*/  FFMA.FTZ R79, R82, UR5, R79 ;  /* 0x00000005524f7c23 */ /* 0x000fe2000801004f */
[----:B------:R-:W-:Y:S01]  /*5a50*/  FSEL R207, R83, -INF , !P2 ;  /* 0xff80000053cf7808 */ /* 0x000fe20005000000 */
[----:B------:R-:W-:Y:S01]  /*5a60*/  FFMA.FTZ R199, R81, UR5, R72 ;  /* 0x0000000551c77c23 */ /* 0x000fe20008010048 */
[----:B------:R-:W-:Y:S01]  /*5a70*/  ISETP.GE.AND P4, PT, R88, R204, PT ;  /* 0x000000cc5800720c */ /* 0x000fe20003f86270 */
[C---:B------:R-:W-:Y:S01]  /*5a80*/  FFMA.FTZ R128, R91.reuse, UR5, R76 ;  /* 0x000000055b807c23 */ /* 0x040fe2000801004c */
[----:B------:R-:W-:Y:S01]  /*5a90*/  ISETP.GE.AND P2, PT, R80, R205, PT ;  /* 0x000000cd5000720c */ /* 0x000fe20003f46270 */
[----:B------:R-:W-:Y:S01]  /*5aa0*/  FFMA.FTZ R211, R82, UR5, R77 ;  /* 0x0000000552d37c23 */ /* 0x000fe2000801004d */
[C---:B------:R-:W-:Y:S01]  /*5ab0*/  LOP3.LUT R76, R102.reuse, 0x31, RZ, 0xfc, !PT ;  /* 0x00000031664c7812 */ /* 0x040fe200078efcff */
[----:B------:R-:W-:Y:S01]  /*5ac0*/  FFMA.FTZ R78, R91, UR5, R78 ;  /* 0x000000055b4e7c23 */ /* 0x000fe2000801004e */
[----:B------:R-:W-:Y:S01]  /*5ad0*/  LOP3.LUT R77, R102, 0x38, RZ, 0xfc, !PT ;  /* 0x00000038664d7812 */ /* 0x000fe200078efcff */
[----:B------:R-:W-:Y:S01]  /*5ae0*/  FFMA.FTZ R74, R81, UR5, R74 ;  /* 0x00000005514a7c23 */ /* 0x000fe2000801004a */
[----:B------:R-:W-:Y:S01]  /*5af0*/  FSEL R203, R79, -INF , !P4 ;  /* 0xff8000004fcb7808 */ /* 0x000fe20006000000 */
[----:B-1----:R-:W-:Y:S01]  /*5b00*/  HMMA.16816.F32 R36, R132, R170, R36 ;  /* 0x000000aa8424723c */ /* 0x002fe20000001824 */
[----:B------:R-:W-:-:S02]  /*5b10*/  FSEL R199, R199, -INF , !P2 ;  /* 0xff800000c7c77808 */ /* 0x000fc40005000000 */
[----:B------:R-:W-:Y:S02]  /*5b20*/  I2FP.F32.U32 R72, R76 ;  /* 0x0000004c00487245 */ /* 0x000fe40000201000 */
[C---:B------:R-:W-:Y:S02]  /*5b30*/  ISETP.GE.AND P4, PT, R77.reuse, R205, PT ;  /* 0x000000cd4d00720c */ /* 0x040fe40003f86270 */
[-C--:B------:R-:W-:Y:S01]  /*5b40*/  ISETP.GE.AND P2, PT, R77, R204.reuse, PT ;  /* 0x000000cc4d00720c */ /* 0x080fe20003f46270 */
[C---:B------:R-:W-:Y:S01]  /*5b50*/  FFMA.FTZ R73, R72.reuse, UR5, R73 ;  /* 0x0000000548497c23 */ /* 0x040fe20008010049 */
[----:B------:R-:W-:Y:S01]  /*5b60*/  I2FP.F32.U32 R77, R77 ;  /* 0x0000004d004d7245 */ /* 0x000fe20000201000 */
[----:B------:R-:W-:Y:S01]  /*5b70*/  FFMA.FTZ R75, R72, UR5, R75 ;  /* 0x00000005484b7c23 */ /* 0x000fe2000801004b */
[----:B------:R-:W-:Y:S01]  /*5b80*/  FSEL R128, R128, -INF , !P3 ;  /* 0xff80000080807808 */ /* 0x000fe20005800000 */
[----:B------:R-:W-:Y:S01]  /*5b90*/  HMMA.16816.F32 R40, R132, R168, R40 ;  /* 0x000000a88428723c */ /* 0x000fe20000001828 */
[----:B------:R-:W-:Y:S01]  /*5ba0*/  FSEL R209, R78, -INF , !P1 ;  /* 0xff8000004ed17808 */ /* 0x000fe20004800000 */
[C---:B------:R-:W-:Y:S01]  /*5bb0*/  FFMA.FTZ R138, R77.reuse, UR5, R68 ;  /* 0x000000054d8a7c23 */ /* 0x040fe20008010044 */
[----:B------:R-:W-:Y:S01]  /*5bc0*/  ISETP.GE.AND P3, PT, R80, R204, PT ;  /* 0x000000cc5000720c */ /* 0x000fe20003f66270 */
[----:B------:R-:W-:Y:S01]  /*5bd0*/  FFMA.FTZ R185, R77, UR5, R70 ;  /* 0x000000054db97c23 */ /* 0x000fe20008010046 */
[----:B------:R-:W-:-:S02]  /*5be0*/  ISETP.GE.AND P1, PT, R76, R205, PT ;  /* 0x000000cd4c00720c */ /* 0x000fc40003f26270 */
[----:B------:R-:W-:Y:S01]  /*5bf0*/  LOP3.LUT R68, R102, 0x39, RZ, 0xfc, !PT ;  /* 0x0000003966447812 */ /* 0x000fe200078efcff */
[C---:B------:R-:W-:Y:S01]  /*5c00*/  HMMA.16816.F32 R44, R132.reuse, R106, R44 ;  /* 0x0000006a842c723c */ /* 0x040fe2000000182c */
[-C--:B------:R-:W-:Y:S01]  /*5c10*/  ISETP.GE.AND P5, PT, R88, R205.reuse, PT ;  /* 0x000000cd5800720c */ /* 0x080fe20003fa6270 */
[----:B------:R-:W1:Y:S01]  /*5c20*/  LDSM.16.M88.4 R104, [R2+0x6000] ;  /* 0x006000000268783b */ /* 0x000e620000000200 */
[----:B------:R-:W-:Y:S02]  /*5c30*/  FSEL R193, R74, -INF , !P3 ;  /* 0xff8000004ac17808 */ /* 0x000fe40005800000 */
[----:B------:R-:W-:Y:S02]  /*5c40*/  FSEL R197, R73, -INF , !P1 ;  /* 0xff80000049c57808 */ /* 0x000fe40004800000 */
[C---:B------:R-:W-:Y:S01]  /*5c50*/  ISETP.GE.AND P3, PT, R68.reuse, R205, PT ;  /* 0x000000cd4400720c */ /* 0x040fe20003f66270 */
[----:B--2---:R-:W-:Y:S01]  /*5c60*/  HMMA.16816.F32 R24, R132, R84, R24 ;  /* 0x000000548418723c */ /* 0x004fe20000001818 */
[----:B------:R-:W-:-:S02]  /*5c70*/  ISETP.GE.AND P1, PT, R68, R204, PT ;  /* 0x000000cc4400720c */ /* 0x000fc40003f26270 */
[----:B------:R-:W-:Y:S02]  /*5c80*/  FSEL R211, R211, -INF , !P5 ;  /* 0xff800000d3d37808 */ /* 0x000fe40006800000 */
[----:B------:R-:W-:Y:S02]  /*5c90*/  I2FP.F32.U32 R68, R68 ;  /* 0x0000004400447245 */ /* 0x000fe40000201000 */
[----:B------:R-:W-:Y:S01]  /*5ca0*/  ISETP.GE.AND P5, PT, R76, R204, PT ;  /* 0x000000cc4c00720c */ /* 0x000fe20003fa6270 */
[----:B------:R-:W-:Y:S01]  /*5cb0*/  HMMA.16816.F32 R20, R132, R86, R20 ;  /* 0x000000568414723c */ /* 0x000fe20000001814 */
[----:B------:R-:W-:Y:S01]  /*5cc0*/  LOP3.LUT R76, R102, 0x40, RZ, 0xfc, !PT ;  /* 0x00000040664c7812 */ /* 0x000fe200078efcff */
[----:B------:R-:W-:Y:S01]  /*5cd0*/  FFMA.FTZ R195, R68, UR5, R69 ;  /* 0x0000000544c37c23 */ /* 0x000fe20008010045 */
[----:B------:R-:W-:Y:S01]  /*5ce0*/  LOP3.LUT R70, R102, 0x41, RZ, 0xfc, !PT ;  /* 0x0000004166467812 */ /* 0x000fe200078efcff */
[----:B------:R-:W-:Y:S01]  /*5cf0*/  FFMA.FTZ R71, R68, UR5, R71 ;  /* 0x0000000544477c23 */ /* 0x000fe20008010047 */
[----:B------:R-:W-:-:S02]  /*5d00*/  I2FP.F32.U32 R69, R76 ;  /* 0x0000004c00457245 */ /* 0x000fc40000201000 */
[----:B------:R-:W-:Y:S01]  /*5d10*/  FSEL R187, R75, -INF , !P5 ;  /* 0xff8000004bbb7808 */ /* 0x000fe20006800000 */
[----:B------:R-:W-:Y:S01]  /*5d20*/  HMMA.16816.F32 R140, R132, R100, R140 ;  /* 0x00000064848c723c */ /* 0x000fe2000000188c */
[----:B------:R-:W-:Y:S01]  /*5d30*/  FSEL R185, R185, -INF , !P2 ;  /* 0xff800000b9b97808 */ /* 0x000fe20005000000 */
[----:B------:R-:W-:Y:S01]  /*5d40*/  FFMA.FTZ R64, R69, UR5, R64 ;  /* 0x0000000545407c23 */ /* 0x000fe20008010040 */
[----:B------:R-:W-:Y:S01]  /*5d50*/  FSEL R195, R195, -INF , !P3 ;  /* 0xff800000c3c37808 */ /* 0x000fe20005800000 */
[----:B------:R-:W-:Y:S01]  /*5d60*/  FFMA.FTZ R66, R69, UR5, R66 ;  /* 0x0000000545427c23 */ /* 0x000fe20008010042 */
[-C--:B------:R-:W-:Y:S01]  /*5d70*/  ISETP.GE.AND P5, PT, R76, R205.reuse, PT ;  /* 0x000000cd4c00720c */ /* 0x080fe20003fa6270 */
[----:B------:R-:W2:Y:S01]  /*5d80*/  LDSM.16.M88.4 R72, [R2+0x7000] ;  /* 0x007000000248783b */ /* 0x000ea20000000200 */
[C---:B------:R-:W-:Y:S02]  /*5d90*/  ISETP.GE.AND P2, PT, R70.reuse, R205, PT ;  /* 0x000000cd4600720c */ /* 0x040fe40003f46270 */
[----:B------:R-:W-:-:S02]  /*5da0*/  ISETP.GE.AND P3, PT, R70, R204, PT ;  /* 0x000000cc4600720c */ /* 0x000fc40003f66270 */
[----:B------:R-:W-:Y:S02]  /*5db0*/  I2FP.F32.U32 R70, R70 ;  /* 0x0000004600467245 */ /* 0x000fe40000201000 */
[C---:B------:R-:W-:Y:S02]  /*5dc0*/  LOP3.LUT R68, R102.reuse, 0x49, RZ, 0xfc, !PT ;  /* 0x0000004966447812 */ /* 0x040fe400078efcff */
[----:B------:R-:W-:Y:S01]  /*5dd0*/  LOP3.LUT R69, R102, 0x48, RZ, 0xfc, !PT ;  /* 0x0000004866457812 */ /* 0x000fe200078efcff */
[----:B------:R-:W-:Y:S01]  /*5de0*/  FFMA.FTZ R181, R70, UR5, R65 ;  /* 0x0000000546b57c23 */ /* 0x000fe20008010041 */
[----:B------:R-:W-:Y:S01]  /*5df0*/  FSEL R183, R64, -INF , !P5 ;  /* 0xff80000040b77808 */ /* 0x000fe20006800000 */
[----:B------:R-:W-:Y:S01]  /*5e00*/  FFMA.FTZ R67, R70, UR5, R67 ;  /* 0x0000000546437c23 */ /* 0x000fe20008010043 */
[----:B------:R-:W-:Y:S01]  /*5e10*/  FSEL R191, R71, -INF , !P1 ;  /* 0xff80000047bf7808 */ /* 0x000fe20004800000 */
[----:B-1----:R-:W-:Y:S01]  /*5e20*/  HMMA.16816.F32 R32, R132, R104, R32 ;  /* 0x000000688420723c */ /* 0x002fe20000001820 */
[----:B------:R-:W-:-:S02]  /*5e30*/  I2FP.F32.U32 R64, R68 ;  /* 0x0000004400407245 */ /* 0x000fc40000201000 */
[C---:B------:R-:W-:Y:S02]  /*5e40*/  ISETP.GE.AND P1, PT, R69.reuse, R205, PT ;  /* 0x000000cd4500720c */ /* 0x040fe40003f26270 */
[-C--:B------:R-:W-:Y:S01]  /*5e50*/  ISETP.GE.AND P5, PT, R69, R204.reuse, PT ;  /* 0x000000cc4500720c */ /* 0x080fe20003fa6270 */
[----:B------:R-:W-:Y:S01]  /*5e60*/  FFMA.FTZ R177, R64, UR5, R61 ;  /* 0x0000000540b17c23 */ /* 0x000fe2000801003d */
[----:B------:R-:W-:Y:S01]  /*5e70*/  FSEL R138, R138, -INF , !P4 ;  /* 0xff8000008a8a7808 */ /* 0x000fe20006000000 */
[----:B------:R-:W-:Y:S01]  /*5e80*/  FFMA.FTZ R173, R64, UR5, R63 ;  /* 0x0000000540ad7c23 */ /* 0x000fe2000801003f */
[----:B------:R-:W-:Y:S01]  /*5e90*/  LOP3.LUT R65, R102, 0x50, RZ, 0xfc, !PT ;  /* 0x0000005066417812 */ /* 0x000fe200078efcff */
[----:B------:R-:W-:Y:S01]  /*5ea0*/  HMMA.16816.F32 R28, R132, R106, R28 ;  /* 0x0000006a841c723c */ /* 0x000fe2000000181c */
[----:B------:R-:W-:Y:S02]  /*5eb0*/  I2FP.F32.U32 R69, R69 ;  /* 0x0000004500457245 */ /* 0x000fe40000201000 */
[----:B------:R-:W-:-:S02]  /*5ec0*/  ISETP.GE.AND P4, PT, R76, R204, PT ;  /* 0x000000cc4c00720c */ /* 0x000fc40003f86270 */
[----:B------:R-:W-:Y:S01]  /*5ed0*/  I2FP.F32.U32 R61, R65 ;  /* 0x00000041003d7245 */ /* 0x000fe20000201000 */
[C---:B------:R-:W-:Y:S01]  /*5ee0*/  FFMA.FTZ R62, R69.reuse, UR5, R62 ;  /* 0x00000005453e7c23 */ /* 0x040fe2000801003e */
[----:B------:R-:W-:Y:S01]  /*5ef0*/  FSEL R175, R66, -INF , !P4 ;  /* 0xff80000042af7808 */ /* 0x000fe20006000000 */
[----:B------:R-:W-:Y:S01]  /*5f00*/  FFMA.FTZ R179, R69, UR5, R60 ;  /* 0x0000000545b37c23 */ /* 0x000fe2000801003c */
[----:B------:R-:W-:Y:S01]  /*5f10*/  ISETP.GE.AND P4, PT, R68, R205, PT ;  /* 0x000000cd4400720c */ /* 0x000fe20003f86270 */
[C---:B------:R-:W-:Y:S01]  /*5f20*/  FFMA.FTZ R56, R61.reuse, UR5, R56 ;  /* 0x000000053d387c23 */ /* 0x040fe20008010038 */
[----:B------:R-:W-:Y:S01]  /*5f30*/  LOP3.LUT R60, R102, 0x51, RZ, 0xfc, !PT ;  /* 0x00000051663c7812 */ /* 0x000fe200078efcff */
[----:B------:R-:W-:Y:S01]  /*5f40*/  FFMA.FTZ R58, R61, UR5, R58 ;  /* 0x000000053d3a7c23 */ /* 0x000fe2000801003a */
[----:B------:R-:W-:Y:S02]  /*5f50*/  FSEL R181, R181, -INF , !P2 ;  /* 0xff800000b5b57808 */ /* 0x000fe40005000000 */
[----:B------:R-:W-:Y:S01]  /*5f60*/  FSEL R171, R67, -INF , !P3 ;  /* 0xff80000043ab7808 */ /* 0x000fe20005800000 */
[----:B--2---:R-:W-:Y:S01]  /*5f70*/  HMMA.16816.F32 R16, R132, R72, R16 ;  /* 0x000000488410723c */ /* 0x004fe20000001810 */
[----:B------:R-:W-:-:S02]  /*5f80*/  ISETP.GE.AND P2, PT, R68, R204, PT ;  /* 0x000000cc4400720c */ /* 0x000fc40003f46270 */
[-C--:B------:R-:W-:Y:S02]  /*5f90*/  ISETP.GE.AND P3, PT, R65, R205.reuse, PT ;  /* 0x000000cd4100720c */ /* 0x080fe40003f66270 */
[----:B------:R-:W-:Y:S02]  /*5fa0*/  FSEL R169, R62, -INF , !P5 ;  /* 0xff8000003ea97808 */ /* 0x000fe40006800000 */
[----:B------:R-:W-:Y:S01]  /*5fb0*/  FSEL R177, R177, -INF , !P4 ;  /* 0xff800000b1b17808 */ /* 0x000fe20006000000 */
[----:B------:R-:W-:Y:S01]  /*5fc0*/  HMMA.16816.F32 R12, R132, R74, R12 ;  /* 0x0000004a840c723c */ /* 0x000fe2000000180c */
[C---:B------:R-:W-:Y:S02]  /*5fd0*/  ISETP.GE.AND P5, PT, R60.reuse, R205, PT ;  /* 0x000000cd3c00720c */ /* 0x040fe40003fa6270 */
[----:B------:R-:W-:Y:S02]  /*5fe0*/  ISETP.GE.AND P4, PT, R60, R204, PT ;  /* 0x000000cc3c00720c */ /* 0x000fe40003f86270 */
[----:B------:R-:W-:-:S02]  /*5ff0*/  LOP3.LUT R61, R102, 0x58, RZ, 0xfc, !PT ;  /* 0x00000058663d7812 */ /* 0x000fc400078efcff */
[----:B------:R-:W-:Y:S02]  /*6000*/  I2FP.F32.U32 R60, R60 ;  /* 0x0000003c003c7245 */ /* 0x000fe40000201000 */
[----:B------:R-:W-:Y:S02]  /*6010*/  FSEL R173, R173, -INF , !P2 ;  /* 0xff800000adad7808 */ /* 0x000fe40005000000 */
[----:B------:R-:W-:Y:S01]  /*6020*/  FSEL R252, R56, -INF , !P3 ;  /* 0xff80000038fc7808 */ /* 0x000fe20005800000 */
[C---:B------:R-:W-:Y:S01]  /*6030*/  FFMA.FTZ R57, R60.reuse, UR5, R57 ;  /* 0x000000053c397c23 */ /* 0x040fe20008010039 */
[C---:B------:R-:W-:Y:S01]  /*6040*/  ISETP.GE.AND P2, PT, R61.reuse, R205, PT ;  /* 0x000000cd3d00720c */ /* 0x040fe20003f46270 */
[----:B------:R-:W-:Y:S01]  /*6050*/  FFMA.FTZ R238, R60, UR5, R59 ;  /* 0x000000053cee7c23 */ /* 0x000fe2000801003b */
[----:B------:R-:W-:Y:S02]  /*6060*/  ISETP.GE.AND P3, PT, R61, R204, PT ;  /* 0x000000cc3d00720c */ /* 0x000fe40003f66270 */
[----:B------:R-:W-:-:S02]  /*6070*/  I2FP.F32.U32 R61, R61 ;  /* 0x0000003d003d7245 */ /* 0x000fc40000201000 */
[----:B------:R-:W-:Y:S02]  /*6080*/  LOP3.LUT R60, R102, 0x59, RZ, 0xfc, !PT ;  /* 0x00000059663c7812 */ /* 0x000fe400078efcff */
[----:B------:R-:W-:Y:S01]  /*6090*/  FSEL R179, R179, -INF , !P1 ;  /* 0xff800000b3b37808 */ /* 0x000fe20004800000 */
[C---:B------:R-:W-:Y:S01]  /*60a0*/  FFMA.FTZ R246, R61.reuse, UR5, R52 ;  /* 0x000000053df67c23 */ /* 0x040fe20008010034 */
[----:B------:R-:W-:Y:S01]  /*60b0*/  I2FP.F32.U32 R52, R60 ;  /* 0x0000003c00347245 */ /* 0x000fe20000201000 */
[----:B------:R-:W-:Y:S01]  /*60c0*/  FFMA.FTZ R54, R61, UR5, R54 ;  /* 0x000000053d367c23 */ /* 0x000fe20008010036 */
[-C--:B------:R-:W-:Y:S02]  /*60d0*/  ISETP.GE.AND P1, PT, R65, R204.reuse, PT ;  /* 0x000000cc4100720c */ /* 0x080fe40003f26270 */
[----:B------:R-:W-:Y:S01]  /*60e0*/  FSEL R250, R57, -INF , !P5 ;  /* 0xff80000039fa7808 */ /* 0x000fe20006800000 */
[----:B------:R-:W-:Y:S01]  /*60f0*/  FFMA.FTZ R53, R52, UR5, R53 ;  /* 0x0000000534357c23 */ /* 0x000fe20008010035 */
[----:B------:R-:W-:Y:S01]  /*6100*/  FSEL R242, R58, -INF , !P1 ;  /* 0xff8000003af27808 */ /* 0x000fe20004800000 */
[----:B------:R-:W-:Y:S01]  /*6110*/  FFMA.FTZ R55, R52, UR5, R55 ;  /* 0x0000000534377c23 */ /* 0x000fe20008010037 */
[C---:B------:R-:W-:Y:S01]  /*6120*/  ISETP.GE.AND P1, PT, R60.reuse, R205, PT ;  /* 0x000000cd3c00720c */ /* 0x040fe20003f26270 */
[----:B------:R-:W1:Y:S01]  /*6130*/  LDSM.16.M88.4 R56, [R2+0x7800] ;  /* 0x007800000238783b */ /* 0x000e620000000200 */
[----:B------:R-:W-:-:S02]  /*6140*/  ISETP.GE.AND P5, PT, R60, R204, PT ;  /* 0x000000cc3c00720c */ /* 0x000fc40003fa6270 */
[C---:B------:R-:W-:Y:S02]  /*6150*/  LOP3.LUT R63, R102.reuse, 0x60, RZ, 0xfc, !PT ;  /* 0x00000060663f7812 */ /* 0x040fe400078efcff */
        /* <DEDUP_REMOVED lines=22> */
[----:B------:R-:W-:-:S02]  /*62c0*/  FSEL R218, R51, -INF , !P1 ;  /* 0xff80000033da7808 */ /* 0x000fc40004800000 */
[----:B------:R-:W-:Y:S01]  /*62d0*/  FSEL R228, R228, -INF , !P5 ;  /* 0xff800000e4e47808 */ /* 0x000fe20006800000 */
[C---:B-1----:R-:W-:Y:S01]  /*62e0*/  HMMA.16816.F32 R4, R132.reuse, R58, R4 ;  /* 0x0000003a8404723c */ /* 0x042fe20000001804 */
        /* <DEDUP_REMOVED lines=13> */
[----:B------:R-:W-:Y:S02]  /*63c0*/  LOP3.LUT R40, R102, 0x71, RZ, 0xfc, !PT ;  /* 0x0000007166287812 */ /* 0x000fe400078efcff */
[-C--:B------:R-:W-:Y:S02]  /*63d0*/  ISETP.GE.AND P3, PT, R60, R205.reuse, PT ;  /* 0x000000cd3c00720c */ /* 0x080fe40003f66270 */
[----:B------:R-:W-:Y:S02]  /*63e0*/  FSEL R220, R46, -INF , !P4 ;  /* 0xff8000002edc7808 */ /* 0x000fe40006000000 */
[----:B------:R-:W-:Y:S02]  /*63f0*/  FSEL R184, R45, -INF , !P2 ;  /* 0xff8000002db87808 */ /* 0x000fe40005000000 */
[C---:B------:R-:W-:Y:S02]  /*6400*/  ISETP.GE.AND P4, PT, R40.reuse, R205, PT ;  /* 0x000000cd2800720c */ /* 0x040fe40003f86270 */
[----:B------:R-:W-:-:S02]  /*6410*/  ISETP.GE.AND P2, PT, R40, R204, PT ;  /* 0x000000cc2800720c */ /* 0x000fc40003f46270 */
[----:B------:R-:W-:Y:S02]  /*6420*/  FSEL R236, R236, -INF , !P3 ;  /* 0xff800000ecec7808 */ /* 0x000fe40005800000 */
[----:B------:R-:W-:Y:S02]  /*6430*/  I2FP.F32.U32 R40, R40 ;  /* 0x0000002800287245 */ /* 0x000fe40000201000 */
[----:B------:R-:W-:Y:S02]  /*6440*/  ISETP.GE.AND P3, PT, R48, R204, PT ;  /* 0x000000cc3000720c */ /* 0x000fe40003f66270 */
[----:B------:R-:W-:Y:S01]  /*6450*/  LOP3.LUT R42, R102, 0x79, RZ, 0xfc, !PT ;  /* 0x00000079662a7812 */ /* 0x000fe200078efcff */
[C---:B------:R-:W-:Y:S01]  /*6460*/  FFMA.FTZ R210, R40.reuse, UR5, R41 ;  /* 0x0000000528d27c23 */ /* 0x040fe20008010029 */
[----:B------:R-:W-:Y:S01]  /*6470*/  FSEL R216, R47, -INF , !P3 ;  /* 0xff8000002fd87808 */ /* 0x000fe20005800000 */
[----:B------:R-:W-:Y:S01]  /*6480*/  FFMA.FTZ R43, R40, UR5, R43 ;  /* 0x00000005282b7c23 */ /* 0x000fe2000801002b */
[----:B------:R-:W1:Y:S01]  /*6490*/  LDSM.16.M88.4 R44, [R2+0x8000] ;  /* 0x00800000022c783b */ /* 0x000e620000000200 */
[----:B------:R-:W-:-:S02]  /*64a0*/  LOP3.LUT R48, R102, 0x78, RZ, 0xfc, !PT ;  /* 0x0000007866307812 */ /* 0x000fc400078efcff */
[----:B------:R-:W-:Y:S02]  /*64b0*/  FSEL R196, R196, -INF , !P5 ;  /* 0xff800000c4c47808 */ /* 0x000fe40006800000 */
[----:B------:R-:W-:Y:S02]  /*64c0*/  FSEL R210, R210, -INF , !P4 ;  /* 0xff800000d2d27808 */ /* 0x000fe40006000000 */
[C---:B------:R-:W-:Y:S02]  /*64d0*/  ISETP.GE.AND P5, PT, R42.reuse, R205, PT ;  /* 0x000000cd2a00720c */ /* 0x040fe40003fa6270 */
[----:B------:R-:W-:Y:S02]  /*64e0*/  ISETP.GE.AND P4, PT, R42, R204, PT ;  /* 0x000000cc2a00720c */ /* 0x000fe40003f86270 */
[----:B------:R-:W-:Y:S02]  /*64f0*/  I2FP.F32.U32 R41, R48 ;  /* 0x0000003000297245 */ /* 0x000fe40000201000 */
[----:B------:R-:W-:-:S02]  /*6500*/  I2FP.F32.U32 R42, R42 ;  /* 0x0000002a002a7245 */ /* 0x000fc40000201000 */
[----:B------:R-:W-:Y:S01]  /*6510*/  FSEL R214, R214, -INF , !P1 ;  /* 0xff800000d6d67808 */ /* 0x000fe20004800000 */
[C---:B------:R-:W-:Y:S01]  /*6520*/  FFMA.FTZ R38, R41.reuse, UR5, R38 ;  /* 0x0000000529267c23 */ /* 0x040fe20008010026 */
[----:B------:R-:W-:Y:S01]  /*6530*/  ISETP.GE.AND P1, PT, R48, R204, PT ;  /* 0x000000cc3000720c */ /* 0x000fe20003f26270 */
[----:B------:R-:W-:Y:S01]  /*6540*/  FFMA.FTZ R37, R42, UR5, R37 ;  /* 0x000000052a257c23 */ /* 0x000fe20008010025 */
[----:B------:R-:W-:Y:S01]  /*6550*/  LOP3.LUT R40, R102, 0x81, RZ, 0xfc, !PT ;  /* 0x0000008166287812 */ /* 0x000fe200078efcff */
[----:B------:R-:W-:Y:S01]  /*6560*/  FFMA.FTZ R212, R41, UR5, R36 ;  /* 0x0000000529d47c23 */ /* 0x000fe20008010024 */
[----:B------:R-:W-:Y:S01]  /*6570*/  FSEL R198, R38, -INF , !P1 ;  /* 0xff80000026c67808 */ /* 0x000fe20004800000 */
[----:B------:R-:W-:Y:S01]  /*6580*/  FFMA.FTZ R39, R42, UR5, R39 ;  /* 0x000000052a277c23 */ /* 0x000fe20008010027 */
[----:B------:R-:W-:Y:S02]  /*6590*/  FSEL R208, R37, -INF , !P5 ;  /* 0xff80000025d07808 */ /* 0x000fe40006800000 */
[----:B------:R-:W-:-:S02]  /*65a0*/  ISETP.GE.AND P1, PT, R40, R205, PT ;  /* 0x000000cd2800720c */ /* 0x000fc40003f26270 */
[----:B------:R-:W-:Y:S02]  /*65b0*/  ISETP.GE.AND P5, PT, R40, R204, PT ;  /* 0x000000cc2800720c */ /* 0x000fe40003fa6270 */
[----:B------:R-:W-:Y:S02]  /*65c0*/  I2FP.F32.U32 R40, R40 ;  /* 0x0000002800287245 */ /* 0x000fe40000201000 */
[----:B------:R-:W-:Y:S02]  /*65d0*/  ISETP.GE.AND P3, PT, R48, R205, PT ;  /* 0x000000cd3000720c */ /* 0x000fe40003f66270 */
[----:B------:R-:W-:Y:S01]  /*65e0*/  LOP3.LUT R41, R102, 0x80, RZ, 0xfc, !PT ;  /* 0x0000008066297812 */ /* 0x000fe200078efcff */
[----:B------:R-:W-:Y:S01]  /*65f0*/  FFMA.FTZ R180, R40, UR5, R33 ;  /* 0x0000000528b47c23 */ /* 0x000fe20008010021 */
[----:B------:R-:W-:Y:S01]  /*6600*/  LOP3.LUT R36, R102, 0x88, RZ, 0xfc, !PT ;  /* 0x0000008866247812 */ /* 0x000fe200078efcff */
[----:B------:R-:W-:Y:S01]  /*6610*/  FFMA.FTZ R35, R40, UR5, R35 ;  /* 0x0000000528237c23 */ /* 0x000fe20008010023 */
[----:B------:R-:W-:-:S02]  /*6620*/  FSEL R202, R43, -INF , !P2 ;  /* 0xff8000002bca7808 */ /* 0x000fc40005000000 */
[----:B------:R-:W-:Y:S02]  /*6630*/  FSEL R212, R212, -INF , !P3 ;  /* 0xff800000d4d47808 */ /* 0x000fe40005800000 */
[C---:B------:R-:W-:Y:S02]  /*6640*/  ISETP.GE.AND P2, PT, R41.reuse, R205, PT ;  /* 0x000000cd2900720c */ /* 0x040fe40003f46270 */
[----:B------:R-:W-:Y:S02]  /*6650*/  ISETP.GE.AND P3, PT, R41, R204, PT ;  /* 0x000000cc2900720c */ /* 0x000fe40003f66270 */
[----:B------:R-:W-:Y:S02]  /*6660*/  I2FP.F32.U32 R33, R36 ;  /* 0x0000002400217245 */ /* 0x000fe40000201000 */
[----:B------:R-:W-:Y:S02]  /*6670*/  I2FP.F32.U32 R41, R41 ;  /* 0x0000002900297245 */ /* 0x000fe40000201000 */
[----:B------:R-:W-:Y:S01]  /*6680*/  FSEL R194, R39, -INF , !P4 ;  /* 0xff80000027c27808 */ /* 0x000fe20006000000 */
[----:B------:R-:W-:Y:S01]  /*6690*/  FFMA.FTZ R182, R33, UR5, R28 ;  /* 0x0000000521b67c23 */ /* 0x000fe2000801001c */
[----:B------:R-:W-:Y:S01]  /*66a0*/  ISETP.GE.AND P4, PT, R36, R205, PT ;  /* 0x000000cd2400720c */ /* 0x000fe20003f86270 */
[C---:B------:R-:W-:Y:S01]  /*66b0*/  FFMA.FTZ R186, R41.reuse, UR5, R32 ;  /* 0x0000000529ba7c23 */ /* 0x040fe20008010020 */
[----:B------:R-:W-:Y:S01]  /*66c0*/  FFMA.FTZ R34, R41, UR5, R34 ;  /* 0x0000000529227c23 */ /* 0x000fe20008010022 */
[C---:B------:R-:W-:Y:S01]  /*66d0*/  LOP3.LUT R41, R102.reuse, 0x90, RZ, 0xfc, !PT ;  /* 0x0000009066297812 */ /* 0x040fe200078efcff */
[----:B------:R-:W-:Y:S01]  /*66e0*/  FFMA.FTZ R30, R33, UR5, R30 ;  /* 0x00000005211e7c23 */ /* 0x000fe2000801001e */
[----:B------:R-:W-:-:S02]  /*66f0*/  LOP3.LUT R32, R102, 0x89, RZ, 0xfc, !PT ;  /* 0x0000008966207812 */ /* 0x000fc400078efcff */
[----:B------:R-:W-:Y:S02]  /*6700*/  FSEL R174, R35, -INF , !P5 ;  /* 0xff80000023ae7808 */ /* 0x000fe40006800000 */
[----:B------:R-:W-:Y:S02]  /*6710*/  FSEL R182, R182, -INF , !P4 ;  /* 0xff800000b6b67808 */ /* 0x000fe40006000000 */
[C---:B------:R-:W-:Y:S02]  /*6720*/  ISETP.GE.AND P5, PT, R41.reuse, R205, PT ;  /* 0x000000cd2900720c */ /* 0x040fe40003fa6270 */
[----:B------:R-:W-:Y:S02]  /*6730*/  ISETP.GE.AND P4, PT, R41, R204, PT ;  /* 0x000000cc2900720c */ /* 0x000fe40003f86270 */
[----:B------:R-:W-:Y:S02]  /*6740*/  I2FP.F32.U32 R41, R41 ;  /* 0x0000002900297245 */ /* 0x000fe40000201000 */
[----:B------:R-:W-:-:S02]  /*6750*/  FSEL R168, R34, -INF , !P3 ;  /* 0xff80000022a87808 */ /* 0x000fc40005800000 */
[----:B------:R-:W-:Y:S01]  /*6760*/  FSEL R180, R180, -INF , !P1 ;  /* 0xff800000b4b47808 */ /* 0x000fe20004800000 */
[----:B------:R-:W-:Y:S01]  /*6770*/  FFMA.FTZ R26, R41, UR5, R26 ;  /* 0x00000005291a7c23 */ /* 0x000fe2000801001a */
[----:B------:R-:W-:Y:S02]  /*6780*/  FSEL R186, R186, -INF , !P2 ;  /* 0xff800000baba7808 */ /* 0x000fe40005000000 */
[C---:B------:R-:W-:Y:S02]  /*6790*/  ISETP.GE.AND P3, PT, R32.reuse, R205, PT ;  /* 0x000000cd2000720c */ /* 0x040fe40003f66270 */
[-C--:B------:R-:W-:Y:S02]  /*67a0*/  ISETP.GE.AND P1, PT, R32, R204.reuse, PT ;  /* 0x000000cc2000720c */ /* 0x080fe40003f26270 */
[----:B------:R-:W-:Y:S02]  /*67b0*/  LOP3.LUT R28, R102, 0x91, RZ, 0xfc, !PT ;  /* 0x00000091661c7812 */ /* 0x000fe400078efcff */
[----:B------:R-:W-:-:S02]  /*67c0*/  ISETP.GE.AND P2, PT, R36, R204, PT ;  /* 0x000000cc2400720c */ /* 0x000fc40003f46270 */
[----:B------:R-:W-:Y:S01]  /*67d0*/  I2FP.F32.U32 R32, R32 ;  /* 0x0000002000207245 */ /* 0x000fe20000201000 */
[----:B-1----:R-:W-:Y:S01]  /*67e0*/  HMMA.16816.F32 R36, R132, R44, R164 ;  /* 0x0000002c8424723c */ /* 0x002fe200000018a4 */
[----:B------:R-:W-:Y:S01]  /*67f0*/  FFMA.FTZ R164, R41, UR5, R24 ;  /* 0x0000000529a47c23 */ /* 0x000fe20008010018 */
[----:B------:R-:W-:Y:S02]  /*6800*/  I2FP.F32.U32 R24, R28 ;  /* 0x0000001c00187245 */ /* 0x000fe40000201000 */
[C---:B------:R-:W-:Y:S01]  /*6810*/  FFMA.FTZ R29, R32.reuse, UR5, R29 ;  /* 0x00000005201d7c23 */ /* 0x040fe2000801001d */
[----:B------:R-:W-:Y:S01]  /*6820*/  FFMA.FTZ R31, R32, UR5, R31 ;  /* 0x00000005201f7c23 */ /* 0x000fe2000801001f */
[----:B------:R-:W-:Y:S01]  /*6830*/  FSEL R170, R30, -INF , !P2 ;  /* 0xff8000001eaa7808 */ /* 0x000fe20005000000 */
[----:B------:R-:W-:Y:S01]  /*6840*/  FFMA.FTZ R25, R24, UR5, R25 ;  /* 0x0000000518197c23 */ /* 0x000fe20008010019 */
[----:B------:R-:W-:Y:S01]  /*6850*/  ISETP.GE.AND P2, PT, R28, R205, PT ;  /* 0x000000cd1c00720c */ /* 0x000fe20003f46270 */
[----:B------:R-:W-:Y:S01]  /*6860*/  FFMA.FTZ R27, R24, UR5, R27 ;  /* 0x00000005181b7c23 */ /* 0x000fe2000801001b */
[----:B------:R-:W-:Y:S01]  /*6870*/  LOP3.LUT R43, R102, 0x98, RZ, 0xfc, !PT ;  /* 0x00000098662b7812 */ /* 0x000fe200078efcff */
[----:B------:R-:W1:Y:S01]  /*6880*/  LDSM.16.M88.4 R32, [R2+0x8800] ;  /* 0x008800000220783b */ /* 0x000e620000000200 */
[----:B------:R-:W-:-:S02]  /*6890*/  FSEL R178, R29, -INF , !P3 ;  /* 0xff8000001db27808 */ /* 0x000fc40005800000 */
[C---:B------:R-:W-:Y:S02]  /*68a0*/  LOP3.LUT R40, R102.reuse, 0x99, RZ, 0xfc, !PT ;  /* 0x0000009966287812 */ /* 0x040fe400078efcff */
[----:B------:R-:W-:Y:S02]  /*68b0*/  LOP3.LUT R24, R102, 0xa0, RZ, 0xfc, !PT ;  /* 0x000000a066187812 */ /* 0x000fe400078efcff */
[----:B------:R-:W-:Y:S02]  /*68c0*/  ISETP.GE.AND P3, PT, R28, R204, PT ;  /* 0x000000cc1c00720c */ /* 0x000fe40003f66270 */
[----:B------:R-:W-:Y:S02]  /*68d0*/  FSEL R166, R31, -INF , !P1 ;  /* 0xff8000001fa67808 */ /* 0x000fe40004800000 */
[----:B------:R-:W-:Y:S01]  /*68e0*/  HMMA.16816.F32 R28, R132, R46, R160 ;  /* 0x0000002e841c723c */ /* 0x000fe200000018a0 */
        /* <DEDUP_REMOVED lines=36> */
[----:B------:R-:W-:Y:S02]  /*6b30*/  FSEL R63, R18, -INF , !P1 ;  /* 0xff800000123f7808 */ /* 0x000fe40004800000 */
[----:B------:R-:W-:Y:S02]  /*6b40*/  FSEL R66, R17, -INF , !P5 ;  /* 0xff80000011427808 */ /* 0x000fe40006800000 */
[C---:B------:R-:W-:Y:S02]  /*6b50*/  ISETP.GE.AND P1, PT, R12.reuse, R205, PT ;  /* 0x000000cd0c00720c */ /* 0x040fe40003f26270 */
[----:B------:R-:W-:Y:S02]  /*6b60*/  ISETP.GE.AND P5, PT, R12, R204, PT ;  /* 0x000000cc0c00720c */ /* 0x000fe40003fa6270 */
[----:B------:R-:W-:-:S02]  /*6b70*/  I2FP.F32.U32 R12, R12 ;  /* 0x0000000c000c7245 */ /* 0x000fc40000201000 */
[----:B------:R-:W-:Y:S02]  /*6b80*/  ISETP.GE.AND P4, PT, R40, R205, PT ;  /* 0x000000cd2800720c */ /* 0x000fe40003f86270 */
[----:B------:R-:W-:Y:S01]  /*6b90*/  LOP3.LUT R14, R102, 0xb1, RZ, 0xfc, !PT ;  /* 0x000000b1660e7812 */ /* 0x000fe200078efcff */
[----:B------:R-:W-:Y:S01]  /*6ba0*/  FFMA.FTZ R64, R12, UR5, R13 ;  /* 0x000000050c407c23 */ /* 0x000fe2000801000d */
[----:B------:R-:W-:Y:S01]  /*6bb0*/  FSEL R136, R136, -INF , !P4 ;  /* 0xff80000088887808 */ /* 0x000fe20006000000 */
[----:B------:R-:W-:Y:S01]  /*6bc0*/  FFMA.FTZ R15, R12, UR5, R15 ;  /* 0x000000050c0f7c23 */ /* 0x000fe2000801000f */
[----:B------:R-:W-:Y:S02]  /*6bd0*/  ISETP.GE.AND P4, PT, R20, R204, PT ;  /* 0x000000cc1400720c */ /* 0x000fe40003f86270 */
[----:B------:R-:W-:Y:S02]  /*6be0*/  LOP3.LUT R20, R102, 0xb0, RZ, 0xfc, !PT ;  /* 0x000000b066147812 */ /* 0x000fe400078efcff */
[----:B------:R-:W-:-:S02]  /*6bf0*/  FSEL R61, R61, -INF , !P3 ;  /* 0xff8000003d3d7808 */ /* 0x000fc40005800000 */
[----:B------:R-:W-:Y:S02]  /*6c00*/  FSEL R64, R64, -INF , !P1 ;  /* 0xff80000040407808 */ /* 0x000fe40004800000 */
[CC--:B------:R-:W-:Y:S02]  /*6c10*/  ISETP.GE.AND P3, PT, R14.reuse, R205.reuse, PT ;  /* 0x000000cd0e00720c */ /* 0x0c0fe40003f66270 */
[----:B------:R-:W-:Y:S02]  /*6c20*/  ISETP.GE.AND P1, PT, R14, R204, PT ;  /* 0x000000cc0e00720c */ /* 0x000fe40003f26270 */
[----:B------:R-:W-:Y:S02]  /*6c30*/  I2FP.F32.U32 R13, R20 ;  /* 0x00000014000d7245 */ /* 0x000fe40000201000 */
[----:B------:R-:W-:Y:S02]  /*6c40*/  I2FP.F32.U32 R14, R14 ;  /* 0x0000000e000e7245 */ /* 0x000fe40000201000 */
[----:B------:R-:W-:Y:S01]  /*6c50*/  FSEL R62, R19, -INF , !P4 ;  /* 0xff800000133e7808 */ /* 0x000fe20006000000 */
[----:B------:R-:W-:Y:S01]  /*6c60*/  FFMA.FTZ R75, R13, UR5, R8 ;  /* 0x000000050d4b7c23 */ /* 0x000fe20008010008 */
[----:B------:R-:W-:Y:S01]  /*6c70*/  FSEL R65, R65, -INF , !P2 ;  /* 0xff80000041417808 */ /* 0x000fe20005000000 */
[----:B------:R-:W-:Y:S01]  /*6c80*/  FFMA.FTZ R10, R13, UR5, R10 ;  /* 0x000000050d0a7c23 */ /* 0x000fe2000801000a */
[----:B------:R-:W-:Y:S01]  /*6c90*/  FFMA.FTZ R9, R14, UR5, R9 ;  /* 0x000000050e097c23 */ /* 0x000fe20008010009 */
[C---:B------:R-:W-:Y:S01]  /*6ca0*/  ISETP.GE.AND P4, PT, R20.reuse, R205, PT ;  /* 0x000000cd1400720c */ /* 0x040fe20003f86270 */
[----:B------:R1:W2:Y:S01]  /*6cb0*/  LDSM.16.M88.4 R16, [R2+0x9000] ;  /* 0x009000000210783b */ /* 0x0002a20000000200 */
[----:B------:R-:W-:Y:S01]  /*6cc0*/  ISETP.GE.AND P2, PT, R20, R204, PT ;  /* 0x000000cc1400720c */ /* 0x000fe20003f46270 */
[----:B------:R-:W-:Y:S01]  /*6cd0*/  FFMA.FTZ R11, R14, UR5, R11 ;  /* 0x000000050e0b7c23 */ /* 0x000fe2000801000b */
[----:B------:R-:W-:Y:S01]  /*6ce0*/  LOP3.LUT R13, R102, 0xb8, RZ, 0xfc, !PT ;  /* 0x000000b8660d7812 */ /* 0x000fe200078efcff */
[----:B------:R-:W-:-:S04]  /*6cf0*/  DEPBAR.LE SB0, 0x0 ;  /* 0x000080000000791a */ /* 0x000fc80000000000 */
[----:B------:R-:W-:Y:S02]  /*6d00*/  FSEL R70, R15, -INF , !P5 ;  /* 0xff8000000f467808 */ /* 0x000fe40006800000 */
[----:B------:R-:W-:Y:S02]  /*6d10*/  FSEL R75, R75, -INF , !P4 ;  /* 0xff8000004b4b7808 */ /* 0x000fe40006000000 */
[----:B------:R-:W-:Y:S02]  /*6d20*/  FSEL R69, R10, -INF , !P2 ;  /* 0xff8000000a457808 */ /* 0x000fe40005000000 */
[----:B------:R-:W-:Y:S01]  /*6d30*/  FSEL R73, R9, -INF , !P3 ;  /* 0xff80000009497808 */ /* 0x000fe20005800000 */
[----:B------:R-:W-:Y:S01]  /*6d40*/  BAR.SYNC.DEFER_BLOCKING 0x0 ;  /* 0x0000000000007b1d */ /* 0x000fe20000010000 */
[C---:B------:R-:W-:Y:S02]  /*6d50*/  ISETP.GE.AND P5, PT, R13.reuse, R205, PT ;  /* 0x000000cd0d00720c */ /* 0x040fe40003fa6270 */
[----:B------:R-:W-:-:S02]  /*6d60*/  ISETP.GE.AND P4, PT, R13, R204, PT ;  /* 0x000000cc0d00720c */ /* 0x000fc40003f86270 */
[----:B------:R-:W-:Y:S02]  /*6d70*/  I2FP.F32.U32 R13, R13 ;  /* 0x0000000d000d7245 */ /* 0x000fe40000201000 */
[C---:B------:R-:W-:Y:S02]  /*6d80*/  LOP3.LUT R8, R102.reuse, 0xc0, RZ, 0xfc, !PT ;  /* 0x000000c066087812 */ /* 0x040fe400078efcff */
[C---:B-1----:R-:W-:Y:S01]  /*6d90*/  LOP3.LUT R2, R102.reuse, 0xb9, RZ, 0xfc, !PT ;  /* 0x000000b966027812 */ /* 0x042fe200078efcff */
[C---:B------:R-:W-:Y:S01]  /*6da0*/  FFMA.FTZ R6, R13.reuse, UR5, R6 ;  /* 0x000000050d067c23 */ /* 0x040fe20008010006 */
[----:B------:R-:W-:Y:S01]  /*6db0*/  FFMA.FTZ R72, R13, UR5, R4 ;  /* 0x000000050d487c23 */ /* 0x000fe20008010004 */
[----:B------:R-:W-:Y:S02]  /*6dc0*/  LOP3.LUT R4, R102, 0xc1, RZ, 0xfc, !PT ;  /* 0x000000c166047812 */ /* 0x000fe400078efcff */
[C---:B------:R-:W-:Y:S02]  /*6dd0*/  ISETP.GE.AND P2, PT, R2.reuse, R205, PT ;  /* 0x000000cd0200720c */ /* 0x040fe40003f46270 */
[----:B------:R-:W-:-:S02]  /*6de0*/  ISETP.GE.AND P3, PT, R2, R204, PT ;  /* 0x000000cc0200720c */ /* 0x000fc40003f66270 */
[----:B------:R-:W-:Y:S02]  /*6df0*/  I2FP.F32.U32 R2, R2 ;  /* 0x0000000200027245 */ /* 0x000fe40000201000 */
[----:B------:R-:W-:Y:S02]  /*6e00*/  FSEL R67, R6, -INF , !P4 ;  /* 0xff80000006437808 */ /* 0x000fe40006000000 */
[----:B------:R-:W-:Y:S01]  /*6e10*/  ISETP.GE.AND P4, PT, R4, R205, PT ;  /* 0x000000cd0400720c */ /* 0x000fe20003f86270 */
[C---:B------:R-:W-:Y:S01]  /*6e20*/  FFMA.FTZ R71, R2.reuse, UR5, R5 ;  /* 0x0000000502477c23 */ /* 0x040fe20008010005 */
[----:B------:R-:W-:Y:S01]  /*6e30*/  I2FP.F32.U32 R5, R8 ;  /* 0x0000000800057245 */ /* 0x000fe20000201000 */
[----:B------:R-:W-:Y:S01]  /*6e40*/  FFMA.FTZ R7, R2, UR5, R7 ;  /* 0x0000000502077c23 */ /* 0x000fe20008010007 */
[----:B------:R-:W-:Y:S01]  /*6e50*/  FSEL R72, R72, -INF , !P5 ;  /* 0xff80000048487808 */ /* 0x000fe20006800000 */
[----:B--2---:R-:W-:Y:S01]  /*6e60*/  HMMA.16816.F32 R148, R132, R16, R148 ;  /* 0x000000108494723c */ /* 0x004fe20000001894 */
[----:B------:R-:W-:Y:S01]  /*6e70*/  FSEL R71, R71, -INF , !P2 ;  /* 0xff80000047477808 */ /* 0x000fe20005000000 */
[C---:B------:R-:W-:Y:S01]  /*6e80*/  FFMA.FTZ R38, R5.reuse, UR5, R38 ;  /* 0x0000000505267c23 */ /* 0x040fe20008010026 */
[----:B------:R-:W-:Y:S01]  /*6e90*/  ISETP.GE.AND P2, PT, R4, R204, PT ;  /* 0x000000cc0400720c */ /* 0x000fe20003f46270 */
[----:B------:R-:W-:Y:S01]  /*6ea0*/  FFMA.FTZ R36, R5, UR5, R36 ;  /* 0x0000000505247c23 */ /* 0x000fe20008010024 */
[----:B------:R-:W-:-:S02]  /*6eb0*/  I2FP.F32.U32 R4, R4 ;  /* 0x0000000400047245 */ /* 0x000fc40000201000 */
[----:B------:R-:W-:Y:S01]  /*6ec0*/  ISETP.GE.AND P5, PT, R8, R204, PT ;  /* 0x000000cc0800720c */ /* 0x000fe20003fa6270 */
[----:B------:R-:W-:Y:S01]  /*6ed0*/  HMMA.16816.F32 R144, R132, R18, R144 ;  /* 0x000000128490723c */ /* 0x000fe20000001890 */
[----:B------:R-:W-:Y:S01]  /*6ee0*/  LOP3.LUT R2, R102, 0xc9, RZ, 0xfc, !PT ;  /* 0x000000c966027812 */ /* 0x000fe200078efcff */
[C---:B------:R-:W-:Y:S01]  /*6ef0*/  FFMA.FTZ R37, R4.reuse, UR5, R37 ;  /* 0x0000000504257c23 */ /* 0x040fe20008010025 */
[----:B------:R-:W-:Y:S01]  /*6f00*/  FFMA.FTZ R39, R4, UR5, R39 ;  /* 0x0000000504277c23 */ /* 0x000fe20008010027 */
[----:B------:R-:W-:Y:S02]  /*6f10*/  LOP3.LUT R4, R102, 0xc8, RZ, 0xfc, !PT ;  /* 0x000000c866047812 */ /* 0x000fe400078efcff */
[----:B------:R-:W-:Y:S02]  /*6f20*/  FSEL R79, R7, -INF , !P3 ;  /* 0xff800000074f7808 */ /* 0x000fe40005800000 */
[----:B------:R-:W-:Y:S02]  /*6f30*/  I2FP.F32.U32 R7, R4 ;  /* 0x0000000400077245 */ /* 0x000fe40000201000 */
[----:B------:R-:W-:-:S02]  /*6f40*/  FSEL R76, R38, -INF , !P5 ;  /* 0xff800000264c7808 */ /* 0x000fc40006800000 */
[----:B------:R-:W-:Y:S01]  /*6f50*/  FSEL R81, R37, -INF , !P4 ;  /* 0xff80000025517808 */ /* 0x000fe20006000000 */
[C---:B------:R-:W-:Y:S01]  /*6f60*/  FFMA.FTZ R28, R7.reuse, UR5, R28 ;  /* 0x00000005071c7c23 */ /* 0x040fe2000801001c */
[CC--:B------:R-:W-:Y:S01]  /*6f70*/  ISETP.GE.AND P5, PT, R2.reuse, R205.reuse, PT ;  /* 0x000000cd0200720c */ /* 0x0c0fe20003fa6270 */
[----:B------:R-:W-:Y:S01]  /*6f80*/  FFMA.FTZ R30, R7, UR5, R30 ;  /* 0x00000005071e7c23 */ /* 0x000fe2000801001e */
[----:B------:R-:W-:Y:S02]  /*6f90*/  ISETP.GE.AND P4, PT, R2, R204, PT ;  /* 0x000000cc0200720c */ /* 0x000fe40003f86270 */
[----:B------:R-:W-:Y:S02]  /*6fa0*/  FSEL R68, R11, -INF , !P1 ;  /* 0xff8000000b447808 */ /* 0x000fe40004800000 */
[----:B------:R-:W-:Y:S02]  /*6fb0*/  I2FP.F32.U32 R2, R2 ;  /* 0x0000000200027245 */ /* 0x000fe40000201000 */
[----:B------:R-:W-:-:S02]  /*6fc0*/  ISETP.GE.AND P1, PT, R8, R205, PT ;  /* 0x000000cd0800720c */ /* 0x000fc40003f26270 */
[----:B------:R-:W-:Y:S01]  /*6fd0*/  ISETP.GE.AND P3, PT, R4, R205, PT ;  /* 0x000000cd0400720c */ /* 0x000fe20003f66270 */
[----:B------:R-:W-:Y:S01]  /*6fe0*/  FFMA.FTZ R29, R2, UR5, R29 ;  /* 0x00000005021d7c23 */ /* 0x000fe2000801001d */
[----:B------:R-:W-:Y:S01]  /*6ff0*/  LOP3.LUT R5, R102, 0xd0, RZ, 0xfc, !PT ;  /* 0x000000d066057812 */ /* 0x000fe200078efcff */
[----:B------:R-:W-:Y:S01]  /*7000*/  FFMA.FTZ R31, R2, UR5, R31 ;  /* 0x00000005021f7c23 */ /* 0x000fe2000801001f */
[----:B------:R-:W-:Y:S02]  /*7010*/  FSEL R82, R36, -INF , !P1 ;  /* 0xff80000024527808 */ /* 0x000fe40004800000 */
[----:B------:R-:W-:Y:S02]  /*7020*/  ISETP.GE.AND P1, PT, R4, R204, PT ;  /* 0x000000cc0400720c */ /* 0x000fe40003f26270 */
[----:B------:R-:W-:Y:S02]  /*7030*/  FSEL R77, R39, -INF , !P2 ;  /* 0xff800000274d7808 */ /* 0x000fe40005000000 */
[----:B------:R-:W-:-:S02]  /*7040*/  FSEL R80, R28, -INF , !P3 ;  /* 0xff8000001c507808 */ /* 0x000fc40005800000 */
[----:B------:R-:W-:Y:S02]  /*7050*/  LOP3.LUT R4, R102, 0xd1, RZ, 0xfc, !PT ;  /* 0x000000d166047812 */ /* 0x000fe400078efcff */
[C---:B------:R-:W-:Y:S02]  /*7060*/  ISETP.GE.AND P2, PT, R5.reuse, R205, PT ;  /* 0x000000cd0500720c */ /* 0x040fe40003f46270 */
[-C--:B------:R-:W-:Y:S02]  /*7070*/  ISETP.GE.AND P3, PT, R5, R204.reuse, PT ;  /* 0x000000cc0500720c */ /* 0x080fe40003f66270 */
[----:B------:R-:W-:Y:S02]  /*7080*/  I2FP.F32.U32 R5, R5 ;  /* 0x0000000500057245 */ /* 0x000fe40000201000 */
[----:B------:R-:W-:Y:S02]  /*7090*/  FSEL R74, R30, -INF , !P1 ;  /* 0xff8000001e4a7808 */ /* 0x000fe40004800000 */
[----:B------:R-:W-:Y:S01]  /*70a0*/  FSEL R78, R29, -INF , !P5 ;  /* 0xff8000001d4e7808 */ /* 0x000fe20006800000 */
[C---:B------:R-:W-:Y:S01]  /*70b0*/  FFMA.FTZ R91, R5.reuse, UR5, R156 ;  /* 0x00000005055b7c23 */ /* 0x040fe2000801009c */
[C---:B------:R-:W-:Y:S01]  /*70c0*/  ISETP.GE.AND P1, PT, R4.reuse, R205, PT ;  /* 0x000000cd0400720c */ /* 0x040fe20003f26270 */
[----:B------:R-:W-:Y:S01]  /*70d0*/  FFMA.FTZ R85, R5, UR5, R158 ;  /* 0x0000000505557c23 */ /* 0x000fe2000801009e */
[----:B------:R-:W-:-:S02]  /*70e0*/  ISETP.GE.AND P5, PT, R4, R204, PT ;  /* 0x000000cc0400720c */ /* 0x000fc40003fa6270 */
[----:B------:R-:W-:Y:S02]  /*70f0*/  I2FP.F32.U32 R4, R4 ;  /* 0x0000000400047245 */ /* 0x000fe40000201000 */
[----:B------:R-:W-:Y:S02]  /*7100*/  LOP3.LUT R7, R102, 0xd8, RZ, 0xfc, !PT ;  /* 0x000000d866077812 */ /* 0x000fe400078efcff */
[----:B------:R-:W-:Y:S01]  /*7110*/  FSEL R86, R31, -INF , !P4 ;  /* 0xff8000001f567808 */ /* 0x000fe20006000000 */
[C---:B------:R-:W-:Y:S01]  /*7120*/  FFMA.FTZ R89, R4.reuse, UR5, R157 ;  /* 0x0000000504597c23 */ /* 0x040fe2000801009d */
[----:B------:R-:W-:Y:S01]  /*7130*/  FSEL R91, R91, -INF , !P2 ;  /* 0xff8000005b5b7808 */ /* 0x000fe20005000000 */
[----:B------:R-:W-:Y:S01]  /*7140*/  FFMA.FTZ R84, R4, UR5, R159 ;  /* 0x0000000504547c23 */ /* 0x000fe2000801009f */
[----:B------:R-:W-:Y:S02]  /*7150*/  LOP3.LUT R2, R102, 0xd9, RZ, 0xfc, !PT ;  /* 0x000000d966027812 */ /* 0x000fe400078efcff */
[----:B------:R-:W-:-:S02]  /*7160*/  ISETP.GE.AND P4, PT, R7, R205, PT ;  /* 0x000000cd0700720c */ /* 0x000fc40003f86270 */
        /* <DEDUP_REMOVED lines=11> */
[----:B------:R-:W-:Y:S01]  /*7220*/  FFMA.FTZ R87, R2, UR5, R153 ;  /* 0x0000000502577c23 */ /* 0x000fe20008010099 */
        /* <DEDUP_REMOVED lines=16> */
[----:B------:R-:W-:Y:S01]  /*7330*/  FFMA.FTZ R95, R4, UR5, R151 ;  /* 0x00000005045f7c23 */ /* 0x000fe20008010097 */
[----:B------:R-:W-:Y:S02]  /*7340*/  FSEL R106, R106, -INF , !P5 ;  /* 0xff8000006a6a7808 */ /* 0x000fe40006800000 */
        /* <DEDUP_REMOVED lines=16> */
[----:B------:R-:W-:Y:S02]  /*7450*/  ISETP.GE.AND P3, PT, R2, R205, PT ;  /* 0x000000cd0200720c */ /* 0x000fe40003f66270 */
[----:B------:R-:W-:-:S02]  /*7460*/  I2FP.F32.U32 R7, R2 ;  /* 0x0000000200077245 */ /* 0x000fc40000201000 */
[----:B------:R-:W-:Y:S02]  /*7470*/  ISETP.GE.AND P1, PT, R2, R204, PT ;  /* 0x000000cc0200720c */ /* 0x000fe40003f26270 */
[----:B------:R-:W-:Y:S01]  /*7480*/  LOP3.LUT R4, R102, 0xf1, RZ, 0xfc, !PT ;  /* 0x000000f166047812 */ /* 0x000fe200078efcff */
[C---:B------:R-:W-:Y:S01]  /*7490*/  FFMA.FTZ R101, R7.reuse, UR5, R140 ;  /* 0x0000000507657c23 */ /* 0x040fe2000801008c */
[----:B------:R-:W-:Y:S01]  /*74a0*/  FSEL R94, R94, -INF , !P5 ;  /* 0xff8000005e5e7808 */ /* 0x000fe20006800000 */
[----:B------:R-:W-:Y:S01]  /*74b0*/  FFMA.FTZ R92, R7, UR5, R142 ;  /* 0x00000005075c7c23 */ /* 0x000fe2000801008e */
[C---:B------:R-:W-:Y:S02]  /*74c0*/  LOP3.LUT R2, R102.reuse, 0xf9, RZ, 0xfc, !PT ;  /* 0x000000f966027812 */ /* 0x040fe400078efcff */
[----:B------:R-:W-:Y:S02]  /*74d0*/  ISETP.GE.AND P5, PT, R102, R205, PT ;  /* 0x000000cd6600720c */ /* 0x000fe40003fa6270 */
        /* <DEDUP_REMOVED lines=10> */
[C---:B------:R-:W-:Y:S01]  /*7580*/  FFMA.FTZ R105, R6.reuse, UR5, R137 ;  /* 0x0000000506697c23 */ /* 0x040fe20008010089 */
[----:B------:R-:W-:Y:S01]  /*7590*/  FFMA.FTZ R96, R6, UR5, R139 ;  /* 0x0000000506607c23 */ /* 0x000fe2000801008b */
[----:B------:R-:W-:-:S02]  /*75a0*/  ISETP.GE.AND P3, PT, R2, R205, PT ;  /* 0x000000cd0200720c */ /* 0x000fc40003f66270 */
[----:B------:R-:W-:Y:S02]  /*75b0*/  ISETP.GE.AND P1, PT, R2, R204, PT ;  /* 0x000000cc0200720c */ /* 0x000fe40003f26270 */
[----:B------:R-:W-:Y:S02]  /*75c0*/  FSEL R107, R107, -INF , !P4 ;  /* 0xff8000006b6b7808 */ /* 0x000fe40006000000 */
[----:B------:R-:W-:Y:S02]  /*75d0*/  FSEL R108, R108, -INF , !P2 ;  /* 0xff8000006c6c7808 */ /* 0x000fe40005000000 */
[----:B------:R-:W-:Y:S02]  /*75e0*/  FSEL R105, R105, -INF , !P3 ;  /* 0xff80000069697808 */ /* 0x000fe40005800000 */
[----:B------:R-:W-:Y:S02]  /*75f0*/  FSEL R96, R96, -INF , !P1 ;  /* 0xff80000060607808 */ /* 0x000fe40004800000 */
[----:B------:R-:W-:Y:S01]  /*7600*/  FSEL R4, R109, -INF , !P5 ;  /* 0xff8000006d047808 */ /* 0x000fe20006800000 */
[----:B------:R-:W-:Y:S06]  /*7610*/  BRA.U !UP1, `(.L_x_2139) ;  /* 0x0000000d09a07547 */ /* 0x000fec000b800000 */
        /* <DEDUP_REMOVED lines=11> */
.L_x_2140:
[----:B------:R-:W1:Y:S01]  /*76d0*/  LDC R6, c[0x0][0x4f0] ;  /* 0x00013c00ff067b82 */ /* 0x000e620000000800 */
[----:B------:R-:W-:Y:S01]  /*76e0*/  IADD3 R11, PT, PT, R3, -0x100, RZ ;  /* 0xffffff00030b7810 */ /* 0x000fe20007ffe0ff */
[----:B------:R-:W2:Y:S01]  /*76f0*/  LDCU.64 UR14, c[0x0][0x3a0] ;  /* 0x00007400ff0e77ac */ /* 0x000ea20008000a00 */
        /* <DEDUP_REMOVED lines=42> */
[----:B------:R-:W-:-:S04]  /*79a0*/  IMAD R6, R5, R6, -0x100 ;  /* 0xffffff0005067424 */ /* 0x000fc800078e0206 */
[----:B------:R-:W-:Y:S01]  /*79b0*/  IMAD.WIDE.U32 R8, R6, UR10, RZ ;  /* 0x0000000a06087c25 */ /* 0x000fe2000f8e00ff */
[----:B------:R-:W-:-:S05]  /*79c0*/  SHF.R.S32.HI R5, RZ, 0x1f, R6 ;  /* 0x0000001fff057819 */ /* 0x000fca0000011406 */
[----:B------:R-:W-:-:S04]  /*79d0*/  IMAD R5, R5, UR10, RZ ;  /* 0x0000000a05057c24 */ /* 0x000fc8000f8e02ff */
[----:B------:R-:W-:-:S04]  /*79e0*/  IMAD R5, R6, UR11, R5 ;  /* 0x0000000b06057c24 */ /* 0x000fc8000f8e0205 */
        /* <DEDUP_REMOVED lines=9> */
.L_x_2141:
        /* <DEDUP_REMOVED lines=15> */
[----:B------:R-:W-:Y:S01]  /*7b70*/  IMAD.U32 R10, RZ, RZ, UR11 ;  /* 0x0000000bff0a7e24 */ /* 0x000fe2000f8e00ff */
[----:B------:R-:W-:Y:S01]  /*7b80*/  BSSY.RECONVERGENT B0, `(.L_x_2142) ;  /* 0x0000090000007945 */ /* 0x000fe20003800200 */
[----:B-1----:R-:W-:-:S02]  /*7b90*/  ISETP.GE.AND P1, PT, R224, UR4, PT ;  /* 0x00000004e0007c0c */ /* 0x002fc4000bf26270 */
[----:B------:R-:W-:-:S11]  /*7ba0*/  ISETP.GE.AND P2, PT, R224, UR4, PT ;  /* 0x00000004e0007c0c */ /* 0x000fd6000bf46270 */
[-C--:B------:R-:W-:Y:S01]  /*7bb0*/  @!P1 LEA R16, P3, R17, R12.reuse, 0x5 ;  /* 0x0000000c11109211 */ /* 0x080fe200078628ff */
[----:B------:R-:W-:Y:S01]  /*7bc0*/  VOTEU.ALL UP0, P1 ;  /* 0x0000000000ff7886 */ /* 0x000fe20000800000 */
[-C--:B------:R-:W-:Y:S01]  /*7bd0*/  @!P1 LEA R18, P4, R9, R12.reuse, 0x7 ;  /* 0x0000000c09129211 */ /* 0x080fe200078838ff */
[--C-:B------:R-:W-:Y:S01]  /*7be0*/  @!P1 IMAD.MOV.U32 R20, RZ, RZ, R12.reuse ;  /* 0x000000ffff149224 */ /* 0x100fe200078e000c */
[----:B------:R-:W-:Y:S01]  /*7bf0*/  @!P1 LEA.HI.X R17, R2, R13, R5, 0x5, P3 ;  /* 0x0000000d02119211 */ /* 0x000fe200018f2c05 */
[----:B------:R-:W-:Y:S01]  /*7c00*/  IMAD.U32 R2, RZ, RZ, UR11 ;  /* 0x0000000bff027e24 */ /* 0x000fe2000f8e00ff */
[----:B------:R-:W-:Y:S01]  /*7c10*/  MOV R5, UR10 ;  /* 0x0000000a00057c02 */ /* 0x000fe20008000f00 */
[----:B------:R-:W-:Y:S01]  /*7c20*/  @!UP0 UIMAD UR4, UR11, 0x60, URZ ;  /* 0x000000600b0488a4 */ /* 0x000fe2000f8e02ff */
[-C--:B------:R-:W-:Y:S01]  /*7c30*/  @!P1 LEA R14, P5, R15, R12.reuse, 0x6 ;  /* 0x0000000c0f0e9211 */ /* 0x080fe200078a30ff */
[----:B------:R-:W-:Y:S01]  /*7c40*/  @!UP0 UIMAD UR14, UR11, 0xa0, URZ ;  /* 0x000000a00b0e88a4 */ /* 0x000fe2000f8e02ff */
[----:B------:R-:W-:Y:S01]  /*7c50*/  @!P1 LEA R6, P3, R6, R12, 0x8 ;  /* 0x0000000c06069211 */ /* 0x000fe200078640ff */
[--C-:B------:R-:W-:Y:S01]  /*7c60*/  @!P1 IMAD.MOV.U32 R22, RZ, RZ, R12.reuse ;  /* 0x000000ffff169224 */ /* 0x100fe200078e000c */
[----:B------:R-:W-:Y:S01]  /*7c70*/  @!P2 MOV R231, R229 ;  /* 0x000000e500e7a202 */ /* 0x000fe20000000f00 */
[----:B------:R-:W-:Y:S01]  /*7c80*/  @!UP0 UIMAD UR7, UR11, 0xc0, URZ ;  /* 0x000000c00b0788a4 */ /* 0x000fe2000f8e02ff */
[-C--:B------:R-:W-:Y:S01]  /*7c90*/  @!P1 LEA.HI.X R19, R8, R13.reuse, R7, 0x7, P4 ;  /* 0x0000000d08139211 */ /* 0x080fe200020f3c07 */
        /* <DEDUP_REMOVED lines=10> */
[-C--:B------:R-:W-:Y:S01]  /*7d40*/  @!P1 MOV R11, R13.reuse ;  /* 0x0000000d000b9202 */ /* 0x080fe20000000f00 */
[----:B------:R-:W-:Y:S01]  /*7d50*/  @!P1 VIADD R9, R9, UR4 ;  /* 0x0000000409099c36 */ /* 0x000fe20008000000 */
[-C--:B------:R-:W-:Y:S01]  /*7d60*/  @!P1 MOV R21, R13.reuse ;  /* 0x0000000d00159202 */ /* 0x080fe20000000f00 */
[----:B------:R1:W-:Y:S01]  /*7d70*/  @P1 STS.128 [R241+0x2800], RZ ;  /* 0x002800fff1001388 */ /* 0x0003e20000000c00 */
[-C--:B------:R-:W-:Y:S01]  /*7d80*/  @!P1 MOV R23, R13.reuse ;  /* 0x0000000d00179202 */ /* 0x080fe20000000f00 */
[C---:B------:R-:W-:Y:S01]  /*7d90*/  @!P1 IMAD.WIDE.U32 R10, R2.reuse, 0xa0, R10 ;  /* 0x000000a0020a9825 */ /* 0x040fe200078e000a */
[----:B------:R-:W-:Y:S01]  /*7da0*/  @!UP0 UIMAD UR4, UR11, 0xe0, URZ ;  /* 0x000000e00b0488a4 */ /* 0x000fe2000f8e02ff */
[----:B------:R-:W-:Y:S01]  /*7db0*/  @!PT LDS RZ, [RZ] ;  /* 0x00000000fffff984 */ /* 0x000fe20000000800 */
[----:B------:R-:W-:Y:S01]  /*7dc0*/  @!PT LDS RZ, [RZ] ;  /* 0x00000000fffff984 */ /* 0x000fe20000000800 */
[----:B------:R-:W-:Y:S01]  /*7dd0*/  @!PT LDS RZ, [RZ] ;  /* 0x00000000fffff984 */ /* 0x000fe20000000800 */
[----:B------:R1:W-:Y:S01]  /*7de0*/  @!P1 LDGSTS.E.BYPASS.LTC128B.128 [R241+0x2800], desc[UR20][R12.64] ;  /* 0x028000000cf19fae */ /* 0x0003e2000b981a14 */
[-C--:B------:R-:W-:Y:S01]  /*7df0*/  @!P1 MOV R25, R13.reuse ;  /* 0x0000000d00199202 */ /* 0x080fe20000000f00 */
[----:B------:R-:W-:Y:S01]  /*7e00*/  @!P1 IMAD.WIDE.U32 R20, R5, 0xc0, R20 ;  /* 0x000000c005149825 */ /* 0x000fe200078e0014 */
[-C--:B------:R-:W-:Y:S01]  /*7e10*/  @!P1 MOV R27, R13.reuse ;  /* 0x0000000d001b9202 */ /* 0x080fe20000000f00 */
[----:B------:R1:W-:Y:S01]  /*7e20*/  @P1 STS.128 [R241+0x3000], RZ ;  /* 0x003000fff1001388 */ /* 0x0003e20000000c00 */
[----:B------:R-:W-:Y:S01]  /*7e30*/  @!P1 IADD3 R11, PT, PT, R11, UR14, RZ ;  /* 0x0000000e0b0b9c10 */ /* 0x000fe2000fffe0ff */
[C---:B------:R-:W-:Y:S01]  /*7e40*/  @!P1 IMAD.WIDE.U32 R22, R2.reuse, 0xe0, R22 ;  /* 0x000000e002169825 */ /* 0x040fe200078e0016 */
[----:B------:R-:W-:Y:S01]  /*7e50*/  @!UP0 UIMAD UR18, UR11, 0x120, URZ ;  /* 0x000001200b1288a4 */ /* 0x000fe2000f8e02ff */
[----:B------:R-:W-:Y:S01]  /*7e60*/  @!PT LDS RZ, [RZ] ;  /* 0x00000000fffff984 */ /* 0x000fe20000000800 */
[----:B------:R-:W-:Y:S01]  /*7e70*/  @!PT LDS RZ, [RZ] ;  /* 0x00000000fffff984 */ /* 0x000fe20000000800 */
[----:B------:R-:W-:Y:S01]  /*7e80*/  @!PT LDS RZ, [RZ] ;  /* 0x00000000fffff984 */ /* 0x000fe20000000800 */
[----:B------:R1:W-:Y:S01]  /*7e90*/  @!P1 LDGSTS.E.BYPASS.LTC128B.128 [R241+0x3000], desc[UR20][R16.64] ;  /* 0x0300000010f19fae */ /* 0x0003e2000b981a14 */
[-C--:B------:R-:W-:Y:S01]  /*7ea0*/  @!P1 MOV R29, R13.reuse ;  /* 0x0000000d001d9202 */ /* 0x080fe20000000f00 */
[--C-:B------:R-:W-:Y:S01]  /*7eb0*/  @!P1 IMAD.MOV.U32 R24, RZ, RZ, R12.reuse ;  /* 0x000000ffff189224 */ /* 0x100fe200078e000c */
[-C--:B------:R-:W-:Y:S01]  /*7ec0*/  @!P1 MOV R31, R13.reuse ;  /* 0x0000000d001f9202 */ /* 0x080fe20000000f00 */
[----:B------:R1:W-:Y:S01]  /*7ed0*/  @P1 STS.128 [R241+0x3800], RZ ;  /* 0x003800fff1001388 */ /* 0x0003e20000000c00 */
[----:B------:R-:W-:Y:S01]  /*7ee0*/  @!P1 IMAD.MOV.U32 R26, RZ, RZ, R12 ;  /* 0x000000ffff1a9224 */ /* 0x000fe200078e000c */
[----:B------:R-:W-:Y:S01]  /*7ef0*/  @!UP0 UIMAD UR15, UR11, 0x140, URZ ;  /* 0x000001400b0f88a4 */ /* 0x000fe2000f8e02ff */
[----:B------:R-:W-:Y:S01]  /*7f00*/  @!P1 VIADD R21, R21, UR7 ;  /* 0x0000000715159c36 */ /* 0x000fe20008000000 */
[----:B------:R-:W-:Y:S01]  /*7f10*/  @!PT LDS RZ, [RZ] ;  /* 0x00000000fffff984 */ /* 0x000fe20000000800 */
[----:B------:R-:W-:Y:S01]  /*7f20*/  @!PT LDS RZ, [RZ] ;  /* 0x00000000fffff984 */ /* 0x000fe20000000800 */
[----:B------:R-:W-:Y:S01]  /*7f30*/  @!PT LDS RZ, [RZ] ;  /* 0x00000000fffff984 */ /* 0x000fe20000000800 */
[----:B------:R1:W-:Y:S01]  /*7f40*/  @!P1 LDGSTS.E.BYPASS.LTC128B.128 [R241+0x3800], desc[UR20][R14.64] ;  /* 0x038000000ef19fae */ /* 0x0003e2000b981a14 */
[----:B------:R-:W-:Y:S01]  /*7f50*/  @!P1 IMAD.WIDE.U32 R24, R5, 0x120, R24 ;  /* 0x0000012005189825 */ /* 0x000fe200078e0018 */
[----:B------:R-:W-:Y:S01]  /*7f60*/  @!P1 IADD3 R23, PT, PT, R23, UR4, RZ ;  /* 0x0000000417179c10 */ /* 0x000fe2000fffe0ff */
[----:B------:R-:W-:Y:S01]  /*7f70*/  @!UP0 UIMAD UR14, UR11, 0x160, URZ ;  /* 0x000001600b0e88a4 */ /* 0x000fe2000f8e02ff */
[----:B------:R1:W-:Y:S01]  /*7f80*/  @P1 STS.128 [R241+0x4000], RZ ;  /* 0x004000fff1001388 */ /* 0x0003e20000000c00 */
[----:B------:R-:W-:Y:S01]  /*7f90*/  @!P1 IMAD.MOV.U32 R28, RZ, RZ, R12 ;  /* 0x000000ffff1c9224 */ /* 0x000fe200078e000c */
[----:B------:R-:W-:Y:S01]  /*7fa0*/  @!P1 MOV R33, R13 ;  /* 0x0000000d00219202 */ /* 0x000fe20000000f00 */
[----:B------:R-:W-:Y:S01]  /*7fb0*/  @!P1 IMAD.WIDE.U32 R26, R2, 0x140, R26 ;  /* 0x00000140021a9825 */ /* 0x000fe200078e001a */
[----:B------:R-:W-:Y:S01]  /*7fc0*/  @!PT LDS RZ, [RZ] ;  /* 0x00000000fffff984 */ /* 0x000fe20000000800 */
[----:B------:R-:W-:Y:S01]  /*7fd0*/  @!PT LDS RZ, [RZ] ;  /* 0x00000000fffff984 */ /* 0x000fe20000000800 */
[----:B------:R-:W-:Y:S01]  /*7fe0*/  @!PT LDS RZ, [RZ] ;  /* 0x00000000fffff984 */ /* 0x000fe20000000800 */
[----:B------:R1:W-:Y:S01]  /*7ff0*/  @!P1 LDGSTS.E.BYPASS.LTC128B.128 [R241+0x4000], desc[UR20][R8.64] ;  /* 0x0400000008f19fae */ /* 0x0003e2000b981a14 */
[----:B------:R-:W-:-:S02]  /*8000*/  @!UP0 UIMAD UR7, UR11, 0x180, URZ ;  /* 0x000001800b0788a4 */ /* 0x000fc4000f8e02ff */
[----:B------:R-:W-:Y:S01]  /*8010*/  @!P1 IMAD.MOV.U32 R30, RZ, RZ, R12 ;  /* 0x000000ffff1e9224 */ /* 0x000fe200078e000c */
[----:B------:R1:W-:Y:S01]  /*8020*/  @P1 STS.128 [R241+0x4800], RZ ;  /* 0x004800fff1001388 */ /* 0x0003e20000000c00 */
[----:B------:R-:W-:Y:S01]  /*8030*/  @!P1 IMAD.WIDE.U32 R28, R5, 0x160, R28 ;  /* 0x00000160051c9825 */ /* 0x000fe200078e001c */
[----:B------:R-:W-:Y:S01]  /*8040*/  @!UP0 UIMAD UR4, UR11, 0x1a0, URZ ;  /* 0x000001a00b0488a4 */ /* 0x000fe2000f8e02ff */
[----:B------:R-:W-:Y:S01]  /*8050*/  @!P1 IADD3 R27, PT, PT, R27, UR15, RZ ;  /* 0x0000000f1b1b9c10 */ /* 0x000fe2000fffe0ff */
[----:B------:R-:W-:Y:S01]  /*8060*/  @!PT LDS RZ, [RZ] ;  /* 0x00000000fffff984 */ /* 0x000fe20000000800 */
[----:B------:R-:W-:Y:S01]  /*8070*/  @!PT LDS RZ, [RZ] ;  /* 0x00000000fffff984 */ /* 0x000fe20000000800 */
[----:B------:R-:W-:Y:S01]  /*8080*/  @!PT LDS RZ, [RZ] ;  /* 0x00000000fffff984 */ /* 0x000fe20000000800 */
[----:B------:R1:W-:Y:S01]  /*8090*/  @!P1 LDGSTS.E.BYPASS.LTC128B.128 [R241+0x4800], desc[UR20][R18.64] ;  /* 0x0480000012f19fae */ /* 0x0003e2000b981a14 */
[----:B------:R-:W-:Y:S02]  /*80a0*/  @!P1 IMAD.MOV.U32 R32, RZ, RZ, R12 ;  /* 0x000000ffff209224 */ /* 0x000fe400078e000c */
[----:B------:R-:W-:Y:S01]  /*80b0*/  @!P1 VIADD R25, R25, UR18 ;  /* 0x0000001219199c36 */ /* 0x000fe20008000000 */
[----:B------:R1:W-:Y:S01]  /*80c0*/  @P1 STS.128 [R241+0x5000], RZ ;  /* 0x005000fff1001388 */ /* 0x0003e20000000c00 */
[----:B------:R-:W-:-:S03]  /*80d0*/  @!P1 IMAD.WIDE.U32 R30, R2, 0x180, R30 ;  /* 0x00000180021e9825 */ /* 0x000fc600078e001e */
[----:B------:R-:W-:Y:S01]  /*80e0*/  @!PT LDS RZ, [RZ] ;  /* 0x00000000fffff984 */ /* 0x000fe20000000800 */
[----:B------:R-:W-:Y:S01]  /*80f0*/  @!PT LDS RZ, [RZ] ;  /* 0x00000000fffff984 */ /* 0x000fe20000000800 */
[----:B------:R-:W-:Y:S01]  /*8100*/  @!PT LDS RZ, [RZ] ;  /* 0x00000000fffff984 */ /* 0x000fe20000000800 */
[----:B------:R1:W-:Y:S01]  /*8110*/  @!P1 LDGSTS.E.BYPASS.LTC128B.128 [R241+0x5000], desc[UR20][R10.64] ;  /* 0x050000000af19fae */ /* 0x0003e2000b981a14 */
[----:B------:R-:W-:Y:S01]  /*8120*/  @!P1 IMAD.WIDE.U32 R32, R5, 0x1a0, R32 ;  /* 0x000001a005209825 */ /* 0x000fe200078e0020 */
[----:B------:R-:W-:Y:S02]  /*8130*/  @!P1 IADD3 R31, PT, PT, R31, UR7, RZ ;  /* 0x000000071f1f9c10 */ /* 0x000fe4000fffe0ff */
[----:B------:R1:W-:Y:S01]  /*8140*/  @P1 STS.128 [R241+0x5800], RZ ;  /* 0x005800fff1001388 */ /* 0x0003e20000000c00 */
[----:B------:R-:W-:Y:S02]  /*8150*/  @!P1 VIADD R29, R29, UR14 ;  /* 0x0000000e1d1d9c36 */ /* 0x000fe40008000000 */
[----:B------:R-:W-:Y:S01]  /*8160*/  @!P1 VIADD R33, R33, UR4 ;  /* 0x0000000421219c36 */ /* 0x000fe20008000000 */
        /* <DEDUP_REMOVED lines=49> */
.L_x_2143:
[----:B------:R-:W-:Y:S05]  /*8480*/  BSYNC.RECONVERGENT B0 ;  /* 0x0000000000007941 */ /* 0x000fea0003800200 */
.L_x_2142:
[----:B------:R-:W0:Y:S02]  /*8490*/  LDGDEPBAR ;  /* 0x00000000000079af */ /* 0x000e240000000000 */
.L_x_2139:
[----:B------:R-:W-:Y:S01]  /*84a0*/  FMNMX3.FTZ R5, R4, R0, R112, !PT ;  /* 0x0000000004057276 */ /* 0x000fe20007810070 */
[----:B------:R-:W3:Y:S01]  /*84b0*/  LDCU UR4, c[0x0][0x45c] ;  /* 0x00008b80ff0477ac */ /* 0x000ee20008000800 */
[----:B------:R-:W-:Y:S02]  /*84c0*/  FMNMX3.FTZ R2, R116, R118, R119, !PT ;  /* 0x0000007674027276 */ /* 0x000fe40007810077 */
[----:B------:R-:W-:Y:S01]  /*84d0*/  FMNMX3.FTZ R5, R5, R110, R206, !PT ;  /* 0x0000006e05057276 */ /* 0x000fe200078100ce */
[----:B------:R-:W-:Y:S01]  /*84e0*/  UMOV UR7, 0xffffffff ;  /* 0xffffffff00077882 */ /* 0x000fe20000000000 */
[----:B------:R-:W-:Y:S02]  /*84f0*/  FMNMX3.FTZ R2, R2, R117, R122, !PT ;  /* 0x0000007502027276 */ /* 0x000fe4000781007a */
[----:B------:R-:W-:Y:S02]  /*8500*/  FMNMX3.FTZ R5, R5, R90, R127, !PT ;  /* 0x0000005a05057276 */ /* 0x000fe4000781007f */
[----:B-12---:R-:W-:-:S02]  /*8510*/  FMNMX3.FTZ R7, R2, R213, R125, !PT ;  /* 0x000000d502077276 */ /* 0x006fc4000781007d */
        /* <DEDUP_REMOVED lines=58> */
[----:B------:R-:W-:Y:S01]  /*88c0*/  IADD3 R226, PT, PT, R192, R189, RZ ;  /* 0x000000bdc0e27210 */ /* 0x000fe20007ffe0ff */
[----:B------:R-:W1:Y:S03]  /*88d0*/  SHFL.BFLY PT, R7, R8, 0x2, 0x1f ;  /* 0x0c401f0008077f89 */ /* 0x000e6600000e0000 */
[----:B------:R-:W-:Y:S01]  /*88e0*/  LEA R226, R226, UR6, 0x1 ;  /* 0x00000006e2e27c11 */ /* 0x000fe2000f8e08ff */
[----:B------:R-:W2:Y:S04]  /*88f0*/  SHFL.BFLY PT, R6, R9, 0x2, 0x1f ;  /* 0x0c401f0009067f89 */ /* 0x000ea800000e0000 */
[----:B------:R-:W-:Y:S01]  /*8900*/  LDSM.16.MT88.4 R52, [R226+0xa800] ;  /* 0x00a80000e234783b */ /* 0x000fe20000004200 */
[----:B-1----:R-:W-:-:S02]  /*8910*/  FMNMX.FTZ R7, R8, R7, !PT ;  /* 0x0000000708077209 */ /* 0x002fc40007810000 */
[----:B--2---:R-:W-:-:S03]  /*8920*/  FMNMX.FTZ R6, R9, R6, !PT ;  /* 0x0000000609067209 */ /* 0x004fc60007810000 */
[----:B------:R-:W1:Y:S04]  /*8930*/  SHFL.BFLY PT, R2, R7, 0x1, 0x1f ;  /* 0x0c201f0007027f89 */ /* 0x000e6800000e0000 */
[----:B------:R-:W2:Y:S01]  /*8940*/  SHFL.BFLY PT, R5, R6, 0x1, 0x1f ;  /* 0x0c201f0006057f89 */ /* 0x000ea200000e0000 */
[----:B-1----:R-:W-:-:S04]  /*8950*/  FMNMX.FTZ R2, R7, R2, !PT ;  /* 0x0000000207027209 */ /* 0x002fc80007810000 */
[C---:B------:R-:W-:Y:S01]  /*8960*/  FSETP.NEU.FTZ.AND P1, PT, R2.reuse, -INF , PT ;  /* 0xff8000000200780b */ /* 0x040fe20003f3d000 */
[----:B---3--:R-:W-:-:S05]  /*8970*/  FMUL.FTZ R115, R2, UR4 ;  /* 0x0000000402737c20 */ /* 0x008fca0008410000 */
[----:B------:R-:W-:-:S05]  /*8980*/  FSEL R115, R115, RZ, P1 ;  /* 0x000000ff73737208 */ /* 0x000fca0000800000 */
[--C-:B------:R-:W-:Y:S01]  /*8990*/  FFMA.FTZ R113, R0, UR4, -R115.reuse ;  /* 0x0000000400717c23 */ /* 0x100fe20008010873 */
[----:B--2---:R-:W-:Y:S01]  /*89a0*/  FMNMX.FTZ R0, R6, R5, !PT ;  /* 0x0000000506007209 */ /* 0x004fe20007810000 */
[--C-:B------:R-:W-:Y:S01]  /*89b0*/  FFMA.FTZ R111, R110, UR4, -R115.reuse ;  /* 0x000000046e6f7c23 */ /* 0x100fe20008010873 */
[--C-:B------:R-:W-:Y:S01]  /*89c0*/  FFMA.FTZ R110, R206, UR4, -R115.reuse ;  /* 0x00000004ce6e7c23 */ /* 0x100fe20008010873 */
[-C--:B------:R-:W-:Y:S01]  /*89d0*/  IADD3 R206, PT, PT, R190, R226.reuse, RZ ;  /* 0x000000e2bece7210 */ /* 0x080fe20007ffe0ff */
[--C-:B------:R-:W-:Y:S01]  /*89e0*/  FFMA.FTZ R123, R90, UR4, -R115.reuse ;  /* 0x000000045a7b7c23 */ /* 0x100fe20008010873 */
[C---:B------:R-:W-:Y:S01]  /*89f0*/  FMUL.FTZ R109, R0.reuse, UR4 ;  /* 0x00000004006d7c20 */ /* 0x040fe20008410000 */
[----:B------:R-:W-:Y:S01]  /*8a00*/  FSETP.NEU.FTZ.AND P1, PT, R0, -INF , PT ;  /* 0xff8000000000780b */ /* 0x000fe20003f3d000 */
[--C-:B------:R-:W-:Y:S01]  /*8a10*/  FFMA.FTZ R114, R4, UR4, -R115.reuse ;  /* 0x0000000404727c23 */ /* 0x100fe20008010873 */
[----:B------:R-:W1:Y:S01]  /*8a20*/  LDSM.16.MT88.4 R28, [R206+0xa000] ;  /* 0x00a00000ce1c783b */ /* 0x000e620000004200 */
[--C-:B------:R-:W-:Y:S01]  /*8a30*/  FFMA.FTZ R112, R112, UR4, -R115.reuse ;  /* 0x0000000470707c23 */ /* 0x100fe20008010873 */
[----:B------:R-:W-:Y:S01]  /*8a40*/  FSEL R109, R109, RZ, P1 ;  /* 0x000000ff6d6d7208 */ /* 0x000fe20000800000 */
[----:B------:R-:W-:Y:S01]  /*8a50*/  MUFU.EX2 R113, R113 ;  /* 0x0000007100717308 */ /* 0x000fe20000000800 */
[----:B------:R-:W2:Y:S01]  /*8a60*/  LDSM.16.MT88.4 R4, [R226+0xa000] ;  /* 0x00a00000e204783b */ /* 0x000ea20000004200 */
[--C-:B------:R-:W-:Y:S01]  /*8a70*/  FFMA.FTZ R131, R127, UR4, -R115.reuse ;  /* 0x000000047f837c23 */ /* 0x100fe20008010873 */
[----:B------:R-:W-:Y:S01]  /*8a80*/  FFMA.FTZ R126, R126, UR4, -R115 ;  /* 0x000000047e7e7c23 */ /* 0x000fe20008010873 */
[--C-:B------:R-:W-:Y:S01]  /*8a90*/  FFMA.FTZ R121, R116, UR4, -R109.reuse ;  /* 0x0000000474797c23 */ /* 0x100fe2000801086d */
[--C-:B------:R-:W-:Y:S01]  /*8aa0*/  FFMA.FTZ R116, R117, UR4, -R109.reuse ;  /* 0x0000000475747c23 */ /* 0x100fe2000801086d */
[----:B------:R-:W-:Y:S01]  /*8ab0*/  IADD3 R117, PT, PT, R200, R226, RZ ;  /* 0x000000e2c8757210 */ /* 0x000fe20007ffe0ff */
[--C-:B------:R-:W-:Y:S01]  /*8ac0*/  FFMA.FTZ R118, R118, UR4, -R109.reuse ;  /* 0x0000000476767c23 */ /* 0x100fe2000801086d */
[--C-:B------:R-:W-:Y:S01]  /*8ad0*/  FFMA.FTZ R119, R119, UR4, -R109.reuse ;  /* 0x0000000477777c23 */ /* 0x100fe2000801086d */
[----:B------:R-:W3:Y:S01]  /*8ae0*/  MUFU.EX2 R114, R114 ;  /* 0x0000007200727308 */ /* 0x000ee20000000800 */
[----:B------:R-:W-:Y:S01]  /*8af0*/  IADD3 R90, PT, PT, R190, R117, RZ ;  /* 0x00000075be5a7210 */ /* 0x000fe20007ffe0ff */
[----:B------:R-:W4:Y:S01]  /*8b00*/  LDSM.16.MT88.4 R20, [R117+0xa000] ;  /* 0x00a000007514783b */ /* 0x000f220000004200 */
[--C-:B------:R-:W-:Y:S01]  /*8b10*/  FFMA.FTZ R127, R122, UR4, -R109.reuse ;  /* 0x000000047a7f7c23 */ /* 0x100fe2000801086d */
[--C-:B------:R-:W-:Y:S01]  /*8b20*/  FFMA.FTZ R122, R213, UR4, -R109.reuse ;  /* 0x00000004d57a7c23 */ /* 0x100fe2000801086d */
[--C-:B------:R-:W-:Y:S01]  /*8b30*/  FFMA.FTZ R125, R125, UR4, -R109.reuse ;  /* 0x000000047d7d7c23 */ /* 0x100fe2000801086d */
[----:B------:R-:W5:Y:S01]  /*8b40*/  LDSM.16.MT88.4 R36, [R90+0xa000] ;  /* 0x00a000005a24783b */ /* 0x000f620000004200 */
[----:B------:R-:W-:Y:S01]  /*8b50*/  FFMA.FTZ R120, R120, UR4, -R109 ;  /* 0x0000000478787c23 */ /* 0x000fe2000801086d */
[----:B------:R-:W-:Y:S01]  /*8b60*/  MUFU.EX2 R112, R112 ;  /* 0x0000007000707308 */ /* 0x000fe20000000800 */
[--C-:B------:R-:W-:Y:S01]  /*8b70*/  FFMA.FTZ R129, R129, UR4, -R115.reuse ;  /* 0x0000000481817c23 */ /* 0x100fe20008010873 */
[----:B------:R-:W5:Y:S01]  /*8b80*/  LDSM.16.MT88.4 R44, [R206+0xa800] ;  /* 0x00a80000ce2c783b */ /* 0x000f620000004200 */
[--C-:B------:R-:W-:Y:S01]  /*8b90*/  FFMA.FTZ R124, R124, UR4, -R115.reuse ;  /* 0x000000047c7c7c23 */ /* 0x100fe20008010873 */
[--C-:B------:R-:W-:Y:S01]  /*8ba0*/  FFMA.FTZ R128, R128, UR4, -R115.reuse ;  /* 0x0000000480807c23 */ /* 0x100fe20008010873 */
[----:B------:R-:W-:Y:S01]  /*8bb0*/  FFMA.FTZ R133, R211, UR4, -R115 ;  /* 0x00000004d3857c23 */ /* 0x000fe20008010873 */
[----:B------:R-:W5:Y:S01]  /*8bc0*/  LDSM.16.MT88.4 R48, [R117+0xa800] ;  /* 0x00a800007530783b */ /* 0x000f620000004200 */
[--C-:B------:R-:W-:Y:S01]  /*8bd0*/  FFMA.FTZ R130, R130, UR4, -R109.reuse ;  /* 0x0000000482827c23 */ /* 0x100fe2000801086d */
[----:B------:R-:W1:Y:S01]  /*8be0*/  MUFU.EX2 R111, R111 ;  /* 0x0000006f006f7308 */ /* 0x000e620000000800 */
[----:B---3--:R-:W-:Y:S01]  /*8bf0*/  F2FP.F16.F32.PACK_AB R12, R113, R114 ;  /* 0x00000072710c723e */ /* 0x008fe200000000ff */
[----:B------:R-:W3:Y:S01]  /*8c00*/  LDSM.16.MT88.4 R40, [R90+0xa800] ;  /* 0x00a800005a28783b */ /* 0x000ee20000004200 */
        /* <DEDUP_REMOVED lines=14> */
[----:B-1----:R-:W-:Y:S01]  /*8cf0*/  F2FP.F16.F32.PACK_AB R14, R111, R112 ;  /* 0x000000706f0e723e */ /* 0x002fe200000000ff */
        /* <DEDUP_REMOVED lines=14> */
[----:B------:R-:W1:Y:S01]  /*8de0*/  MUFU.EX2 R116, R116 ;  /* 0x0000007400747308 */ /* 0x000e620000000800 */
        /* <DEDUP_REMOVED lines=47> */
[----:B------:R-:W1:Y:S01]  /*90e0*/  MUFU.EX2 R122, R122 ;  /* 0x0000007a007a7308 */ /* 0x000e620000000800 */
[C---:B----4-:R-:W-:Y:S01]  /*90f0*/  HMMA.16816.F32 R24, R12.reuse, R20, RZ ;  /* 0x000000140c18723c */ /* 0x050fe200000018ff */
        /* <DEDUP_REMOVED lines=23> */
[C---:B-----5:R-:W-:Y:S01]  /*9270*/  HMMA.16816.F32 R16, R12.reuse, R36, RZ ;  /* 0x000000240c10723c */ /* 0x060fe200000018ff */
[----:B--2---:R-:W-:Y:S01]  /*9280*/  F2FP.F16.F32.PACK_AB R36, R123, R110 ;  /* 0x0000006e7b24723e */ /* 0x004fe200000000ff */
[--C-:B------:R-:W-:Y:S01]  /*9290*/  FFMA.FTZ R77, R77, UR4, -R109.reuse ;  /* 0x000000044d4d7c23 */ /* 0x100fe2000801086d */
[----:B-1----:R-:W-:Y:S01]  /*92a0*/  F2FP.F16.F32.PACK_AB R37, R122, R127 ;  /* 0x0000007f7a25723e */ /* 0x002fe200000000ff */
        /* <DEDUP_REMOVED lines=8> */
[----:B------:R-:W-:Y:S01]  /*9330*/  FADD.FTZ R112, R112, R113 ;  /* 0x0000007170707221 */ /* 0x000fe20000010000 */
[--C-:B------:R-:W-:Y:S01]  /*9340*/  FFMA.FTZ R80, R91, UR4, -R115.reuse ;  /* 0x000000045b507c23 */ /* 0x100fe20008010873 */
[----:B------:R-:W-:Y:S01]  /*9350*/  FADD.FTZ R119, R119, R118 ;  /* 0x0000007677777221 */ /* 0x000fe20000010000 */
[----:B------:R-:W-:Y:S01]  /*9360*/  MUFU.EX2 R128, R128 ;  /* 0x0000008000807308 */ /* 0x000fe20000000800 */
[----:B------:R-:W-:Y:S01]  /*9370*/  FADD.FTZ R111, R111, R112 ;  /* 0x000000706f6f7221 */ /* 0x000fe20000010000 */
        /* <DEDUP_REMOVED lines=14> */
[----:B------:R-:W-:Y:S01]  /*9460*/  MUFU.EX2 R130, R130 ;  /* 0x0000008200827308 */ /* 0x000fe20000000800 */
[----:B------:R-:W-:Y:S01]  /*9470*/  FADD.FTZ R125, R125, R122 ;  /* 0x0000007a7d7d7221 */ /* 0x000fe20000010000 */
[--C-:B------:R-:W-:Y:S01]  /*9480*/  FFMA.FTZ R98, R98, UR4, -R115.reuse ;  /* 0x0000000462627c23 */ /* 0x100fe20008010873 */
[----:B------:R-:W-:Y:S01]  /*9490*/  HMMA.16816.F32 R8, R36, R52, R8 ;  /* 0x000000342408723c */ /* 0x000fe20000001808 */
[----:B------:R-:W-:Y:S01]  /*94a0*/  FFMA.FTZ R243, R105, UR4, -R115 ;  /* 0x0000000469f37c23 */ /* 0x000fe20008010873 */
[----:B------:R-:W-:-:S03]  /*94b0*/  FADD.FTZ R125, R120, R125 ;  /* 0x0000007d787d7221 */ /* 0x000fc60000010000 */
[----:B------:R-:W4:Y:S03]  /*94c0*/  MUFU.EX2 R135, R135 ;  /* 0x0000008700877308 */ /* 0x000f260000000800 */
[C---:B------:R-:W-:Y:S01]  /*94d0*/  HMMA.16816.F32 R4, R36.reuse, R54, R4 ;  /* 0x000000362404723c */ /* 0x040fe20000001804 */
[----:B------:R-:W5:Y:S04]  /*94e0*/  LDSM.16.MT88.4 R52, [R226+0xb000] ;  /* 0x00b00000e234783b */ /* 0x000f680000004200 */
[----:B------:R-:W-:Y:S03]  /*94f0*/  MUFU.EX2 R132, R132 ;  /* 0x0000008400847308 */ /* 0x000fe60000000800 */
[C---:B------:R-:W-:Y:S05]  /*9500*/  HMMA.16816.F32 R24, R36.reuse, R48, R24 ;  /* 0x000000302418723c */ /* 0x040fea0000001818 */
[----:B------:R-:W2:Y:S03]  /*9510*/  MUFU.EX2 R137, R137 ;  /* 0x0000008900897308 */ /* 0x000ea60000000800 */
[C---:B------:R-:W-:Y:S01]  /*9520*/  HMMA.16816.F32 R20, R36.reuse, R50, R20 ;  /* 0x000000322414723c */ /* 0x040fe20000001814 */
[----:B------:R-:W5:Y:S04]  /*9530*/  LDSM.16.MT88.4 R48, [R117+0xb000] ;  /* 0x00b000007530783b */ /* 0x000f680000004200 */
[----:B------:R-:W-:Y:S03]  /*9540*/  MUFU.EX2 R139, R139 ;  /* 0x0000008b008b7308 */ /* 0x000fe60000000800 */
[C---:B---3--:R-:W-:Y:S05]  /*9550*/  HMMA.16816.F32 R16, R36.reuse, R40, R16 ;  /* 0x000000282410723c */ /* 0x048fea0000001810 */
[----:B------:R-:W3:Y:S03]  /*9560*/  MUFU.EX2 R134, R134 ;  /* 0x0000008600867308 */ /* 0x000ee60000000800 */
[----:B------:R-:W-:Y:S01]  /*9570*/  HMMA.16816.F32 R12, R36, R42, R12 ;  /* 0x0000002a240c723c */ /* 0x000fe2000000180c */
[----:B------:R-:W3:Y:S01]  /*9580*/  LDSM.16.MT88.4 R40, [R90+0xb000] ;  /* 0x00b000005a28783b */ /* 0x000ee20000004200 */
[----:B-1----:R-:W-:-:S02]  /*9590*/  F2FP.F16.F32.PACK_AB R36, R124, R129 ;  /* 0x000000817c24723e */ /* 0x002fc400000000ff */
[----:B----4-:R-:W-:Y:S01]  /*95a0*/  F2FP.F16.F32.PACK_AB R37, R135, R130 ;  /* 0x000000828725723e */ /* 0x010fe200000000ff */
        /* <DEDUP_REMOVED lines=23> */
[C---:B---3--:R-:W-:Y:S06]  /*9720*/  HMMA.16816.F32 R16, R36.reuse, R40, R16 ;  /* 0x000000282410723c */ /* 0x048fec0000001810 */
[----:B------:R-:W-:Y:S02]  /*9730*/  MUFU.EX2 R146, R146 ;  /* 0x0000009200927308 */ /* 0x000fe40000000800 */
[----:B------:R-:W-:Y:S01]  /*9740*/  HMMA.16816.F32 R12, R36, R42, R12 ;  /* 0x0000002a240c723c */ /* 0x000fe2000000180c */
[----:B------:R-:W3:Y:S01]  /*9750*/  LDSM.16.MT88.4 R40, [R90+0xb800] ;  /* 0x00b800005a28783b */ /* 0x000ee20000004200 */
[----:B------:R-:W-:-:S02]  /*9760*/  F2FP.F16.F32.PACK_AB R36, R134, R139 ;  /* 0x0000008b8624723e */ /* 0x000fc400000000ff */
[----:B--2---:R-:W-:Y:S01]  /*9770*/  F2FP.F16.F32.PACK_AB R37, R143, R140 ;  /* 0x0000008c8f25723e */ /* 0x004fe200000000ff */
[----:B------:R-:W-:Y:S01]  /*9780*/  FADD.FTZ R140, R140, R137 ;  /* 0x000000898c8c7221 */ /* 0x000fe20000010000 */
[----:B------:R-:W-:Y:S01]  /*9790*/  F2FP.F16.F32.PACK_AB R38, R141, R138 ;  /* 0x0000008a8d26723e */ /* 0x000fe200000000ff */
[----:B------:R-:W-:Y:S01]  /*97a0*/  MUFU.EX2 R149, R149 ;  /* 0x0000009500957308 */ /* 0x000fe20000000800 */
[----:B-----5:R-:W-:Y:S01]  /*97b0*/  F2FP.F16.F32.PACK_AB R39, R145, R142 ;  /* 0x0000008e9127723e */ /* 0x020fe200000000ff */
        /* <DEDUP_REMOVED lines=18> */
[C---:B---3--:R-:W-:Y:S02]  /*98e0*/  HMMA.16816.F32 R16, R36.reuse, R40, R16 ;  /* 0x000000282410723c */ /* 0x048fe40000001810 */
[----:B------:R-:W-:Y:S06]  /*98f0*/  MUFU.EX2 R154, R154 ;  /* 0x0000009a009a7308 */ /* 0x000fec0000000800 */
[----:B------:R-:W-:Y:S01]  /*9900*/  HMMA.16816.F32 R12, R36, R42, R12 ;  /* 0x0000002a240c723c */ /* 0x000fe2000000180c */
[----:B------:R-:W3:Y:S01]  /*9910*/  LDSM.16.MT88.4 R40, [R90+0xc000] ;  /* 0x00c000005a28783b */ /* 0x000ee20000004200 */
[----:B------:R-:W-:Y:S01]  /*9920*/  F2FP.F16.F32.PACK_AB R36, R144, R147 ;  /* 0x000000939024723e */ /* 0x000fe200000000ff */
[----:B------:R-:W-:Y:S01]  /*9930*/  MUFU.EX2 R157, R157 ;  /* 0x0000009d009d7308 */ /* 0x000fe20000000800 */
[----:B--2---:R-:W-:Y:S01]  /*9940*/  F2FP.F16.F32.PACK_AB R37, R151, R148 ;  /* 0x000000949725723e */ /* 0x004fe200000000ff */
        /* <DEDUP_REMOVED lines=8> */
[----:B------:R-:W1:Y:S04]  /*99d0*/  MUFU.EX2 R159, R159 ;  /* 0x0000009f009f7308 */ /* 0x000e680000000800 */
        /* <DEDUP_REMOVED lines=13> */
[C---:B---3--:R-:W-:Y:S04]  /*9ab0*/  HMMA.16816.F32 R16, R36.reuse, R40, R16 ;  /* 0x000000282410723c */ /* 0x048fe80000001810 */
[----:B------:R-:W-:Y:S04]  /*9ac0*/  MUFU.EX2 R184, R184 ;  /* 0x000000b800b87308 */ /* 0x000fe80000000800 */
[----:B------:R-:W-:Y:S01]  /*9ad0*/  HMMA.16816.F32 R12, R36, R42, R12 ;  /* 0x0000002a240c723c */ /* 0x000fe2000000180c */
[----:B------:R-:W3:Y:S01]  /*9ae0*/  LDSM.16.MT88.4 R40, [R90+0xc800] ;  /* 0x00c800005a28783b */ /* 0x000ee20000004200 */
[----:B------:R-:W-:-:S02]  /*9af0*/  F2FP.F16.F32.PACK_AB R36, R152, R155 ;  /* 0x0000009b9824723e */ /* 0x000fc400000000ff */
[----:B-1----:R-:W-:Y:S01]  /*9b00*/  F2FP.F16.F32.PACK_AB R37, R159, R156 ;  /* 0x0000009c9f25723e */ /* 0x002fe200000000ff */
[----:B------:R-:W-:Y:S01]  /*9b10*/  MUFU.EX2 R167, R167 ;  /* 0x000000a700a77308 */ /* 0x000fe20000000800 */
[----:B------:R-:W-:Y:S01]  /*9b20*/  F2FP.F16.F32.PACK_AB R38, R157, R154 ;  /* 0x0000009a9d26723e */ /* 0x000fe200000000ff */
[----:B------:R-:W-:Y:S01]  /*9b30*/  FADD.FTZ R156, R156, R153 ;  /* 0x000000999c9c7221 */ /* 0x000fe20000010000 */
[----:B----4-:R-:W-:-:S03]  /*9b40*/  F2FP.F16.F32.PACK_AB R39, R161, R158 ;  /* 0x0000009ea127723e */ /* 0x010fc600000000ff */
[----:B------:R-:W-:Y:S02]  /*9b50*/  FADD.FTZ R159, R159, R156 ;  /* 0x0000009c9f9f7221 */ /* 0x000fe40000010000 */
[----:B------:R-:W1:Y:S02]  /*9b60*/  MUFU.EX2 R190, R190 ;  /* 0x000000be00be7308 */ /* 0x000e640000000800 */
[C---:B--2---:R-:W-:Y:S06]  /*9b70*/  HMMA.16816.F32 R32, R36.reuse, R44, R32 ;  /* 0x0000002c2420723c */ /* 0x044fec0000001820 */
[----:B------:R-:W-:Y:S02]  /*9b80*/  MUFU.EX2 R169, R169 ;  /* 0x000000a900a97308 */ /* 0x000fe40000000800 */
[C---:B------:R-:W-:Y:S01]  /*9b90*/  HMMA.16816.F32 R28, R36.reuse, R46, R28 ;  /* 0x0000002e241c723c */ /* 0x040fe2000000181c */
[----:B------:R-:W2:Y:S05]  /*9ba0*/  LDSM.16.MT88.4 R44, [R206+0xd000] ;  /* 0x00d00000ce2c783b */ /* 0x000eaa0000004200 */
        /* <DEDUP_REMOVED lines=10> */
[----:B------:R-:W-:Y:S02]  /*9c50*/  MUFU.EX2 R208, R208 ;  /* 0x000000d000d07308 */ /* 0x000fe40000000800 */
[C---:B---3--:R-:W-:Y:S06]  /*9c60*/  HMMA.16816.F32 R16, R36.reuse, R40, R16 ;  /* 0x000000282410723c */ /* 0x048fec0000001810 */
[----:B------:R-:W-:Y:S02]  /*9c70*/  MUFU.EX2 R175, R175 ;  /* 0x000000af00af7308 */ /* 0x000fe40000000800 */
[----:B------:R-:W-:Y:S01]  /*9c80*/  HMMA.16816.F32 R12, R36, R42, R12 ;  /* 0x0000002a240c723c */ /* 0x000fe2000000180c */
[----:B------:R-:W3:Y:S01]  /*9c90*/  LDSM.16.MT88.4 R40, [R90+0xd000] ;  /* 0x00d000005a28783b */ /* 0x000ee20000004200 */
[----:B------:R-:W-:-:S02]  /*9ca0*/  F2FP.F16.F32.PACK_AB R36, R163, R176 ;  /* 0x000000b0a324723e */ /* 0x000fc400000000ff */
[----:B-1----:R-:W-:Y:S02]  /*9cb0*/  F2FP.F16.F32.PACK_AB R37, R190, R167 ;  /* 0x000000a7be25723e */ /* 0x002fe400000000ff */
[----:B------:R-:W-:Y:S01]  /*9cc0*/  F2FP.F16.F32.PACK_AB R38, R184, R165 ;  /* 0x000000a5b826723e */ /* 0x000fe200000000ff */
[----:B------:R-:W1:Y:S01]  /*9cd0*/  MUFU.EX2 R196, R196 ;  /* 0x000000c400c47308 */ /* 0x000e620000000800 */
[----:B----4-:R-:W-:-:S07]  /*9ce0*/  F2FP.F16.F32.PACK_AB R39, R192, R169 ;  /* 0x000000a9c027723e */ /* 0x010fce00000000ff */
[C---:B--2---:R-:W-:Y:S01]  /*9cf0*/  HMMA.16816.F32 R32, R36.reuse, R44, R32 ;  /* 0x0000002c2420723c */ /* 0x044fe20000001820 */
[----:B------:R-:W-:Y:S07]  /*9d00*/  MUFU.EX2 R177, R177 ;  /* 0x000000b100b17308 */ /* 0x000fee0000000800 */
[C---:B------:R-:W-:Y:S01]  /*9d10*/  HMMA.16816.F32 R28, R36.reuse, R46, R28 ;  /* 0x0000002e241c723c */ /* 0x040fe2000000181c */
[----:B------:R-:W2:Y:S01]  /*9d20*/  LDSM.16.MT88.4 R44, [R206+0xd800] ;  /* 0x00d80000ce2c783b */ /* 0x000ea20000004200 */
        /* <DEDUP_REMOVED lines=11> */
[C---:B---3--:R-:W-:Y:S02]  /*9de0*/  HMMA.16816.F32 R16, R36.reuse, R40, R16 ;  /* 0x000000282410723c */ /* 0x048fe40000001810 */
[----:B------:R-:W-:Y:S06]  /*9df0*/  MUFU.EX2 R168, R168 ;  /* 0x000000a800a87308 */ /* 0x000fec0000000800 */
[----:B------:R-:W-:Y:S01]  /*9e00*/  HMMA.16816.F32 R12, R36, R42, R12 ;  /* 0x0000002a240c723c */ /* 0x000fe2000000180c */
[----:B------:R-:W3:Y:S01]  /*9e10*/  LDSM.16.MT88.4 R40, [R90+0xd800] ;  /* 0x00d800005a28783b */ /* 0x000ee20000004200 */
[----:B------:R-:W-:Y:S01]  /*9e20*/  F2FP.F16.F32.PACK_AB R36, R210, R171 ;  /* 0x000000abd224723e */ /* 0x000fe200000000ff */
[----:B------:R-:W5:Y:S01]  /*9e30*/  MUFU.EX2 R183, R183 ;  /* 0x000000b700b77308 */ /* 0x000f620000000800 */
[----:B-1----:R-:W-:-:S02]  /*9e40*/  F2FP.F16.F32.PACK_AB R37, R196, R175 ;  /* 0x000000afc425723e */ /* 0x002fc400000000ff */
[----:B------:R-:W-:Y:S02]  /*9e50*/  F2FP.F16.F32.PACK_AB R38, R208, R173 ;  /* 0x000000add026723e */ /* 0x000fe400000000ff */
[----:B----4-:R-:W-:-:S03]  /*9e60*/  F2FP.F16.F32.PACK_AB R39, R194, R177 ;  /* 0x000000b1c227723e */ /* 0x010fc600000000ff */
[----:B------:R-:W-:Y:S04]  /*9e70*/  MUFU.EX2 R170, R170 ;  /* 0x000000aa00aa7308 */ /* 0x000fe80000000800 */
[C---:B--2---:R-:W-:Y:S04]  /*9e80*/  HMMA.16816.F32 R32, R36.reuse, R44, R32 ;  /* 0x0000002c2420723c */ /* 0x044fe80000001820 */
[----:B------:R-:W1:Y:S04]  /*9e90*/  MUFU.EX2 R185, R185 ;  /* 0x000000b900b97308 */ /* 0x000e680000000800 */
[C---:B------:R-:W-:Y:S01]  /*9ea0*/  HMMA.16816.F32 R28, R36.reuse, R46, R28 ;  /* 0x0000002e241c723c */ /* 0x040fe2000000181c */
[----:B------:R-:W2:Y:S03]  /*9eb0*/  LDSM.16.MT88.4 R44, [R206+0xe000] ;  /* 0x00e00000ce2c783b */ /* 0x000ea60000004200 */
        /* <DEDUP_REMOVED lines=14> */
[C---:B---3--:R-:W-:Y:S04]  /*9fa0*/  HMMA.16816.F32 R16, R36.reuse, R40, R16 ;  /* 0x000000282410723c */ /* 0x048fe80000001810 */
[----:B------:R-:W1:Y:S04]  /*9fb0*/  MUFU.EX2 R58, R58 ;  /* 0x0000003a003a7308 */ /* 0x000e680000000800 */
[----:B------:R-:W-:Y:S01]  /*9fc0*/  HMMA.16816.F32 R12, R36, R42, R12 ;  /* 0x0000002a240c723c */ /* 0x000fe2000000180c */
[----:B------:R-:W3:Y:S03]  /*9fd0*/  LDSM.16.MT88.4 R36, [R90+0xe000] ;  /* 0x00e000005a24783b */ /* 0x000ee60000004200 */
[----:B------:R-:W-:Y:S01]  /*9fe0*/  MUFU.EX2 R57, R57 ;  /* 0x0000003900397308 */ /* 0x000fe20000000800 */
[----:B------:R-:W4:Y:S03]  /*9ff0*/  LDSM.16.MT88.4 R40, [R117+0xe000] ;  /* 0x00e000007528783b */ /* 0x000f260000004200 */
[C---:B--2---:R-:W-:Y:S04]  /*a000*/  HMMA.16816.F32 R32, R48.reuse, R44, R32 ;  /* 0x0000002c3020723c */ /* 0x044fe80000001820 */
[----:B------:R-:W2:Y:S04]  /*a010*/  MUFU.EX2 R56, R56 ;  /* 0x0000003800387308 */ /* 0x000ea80000000800 */
[C---:B------:R-:W-:Y:S01]  /*a020*/  HMMA.16816.F32 R28, R48.reuse, R46, R28 ;  /* 0x0000002e301c723c */ /* 0x040fe2000000181c */
[----:B------:R-:W2:Y:S03]  /*a030*/  LDSM.16.MT88.4 R44, [R226+0xe800] ;  /* 0x00e80000e22c783b */ /* 0x000ea60000004200 */
[----:B------:R-:W-:Y:S04]  /*a040*/  MUFU.EX2 R60, R60 ;  /* 0x0000003c003c7308 */ /* 0x000fe80000000800 */
[C---:B-----5:R-:W-:Y:S04]  /*a050*/  HMMA.16816.F32 R8, R48.reuse, R52, R8 ;  /* 0x000000343008723c */ /* 0x060fe80000001808 */
[----:B------:R-:W5:Y:S04]  /*a060*/  MUFU.EX2 R191, R191 ;  /* 0x000000bf00bf7308 */ /* 0x000f680000000800 */
[C---:B------:R-:W-:Y:S01]  /*a070*/  HMMA.16816.F32 R4, R48.reuse, R54, R4 ;  /* 0x000000363004723c */ /* 0x040fe20000001804 */
[----:B------:R-:W5:Y:S03]  /*a080*/  LDSM.16.MT88.4 R52, [R206+0xe800] ;  /* 0x00e80000ce34783b */ /* 0x000f660000004200 */
[----:B------:R-:W-:Y:S04]  /*a090*/  MUFU.EX2 R65, R65 ;  /* 0x0000004100417308 */ /* 0x000fe80000000800 */
[C---:B---3--:R-:W-:Y:S04]  /*a0a0*/  HMMA.16816.F32 R16, R48.reuse, R36, R16 ;  /* 0x000000243010723c */ /* 0x048fe80000001810 */
[----:B------:R-:W-:Y:S04]  /*a0b0*/  MUFU.EX2 R64, R64 ;  /* 0x0000004000407308 */ /* 0x000fe80000000800 */
[C---:B------:R-:W-:Y:S01]  /*a0c0*/  HMMA.16816.F32 R12, R48.reuse, R38, R12 ;  /* 0x00000026300c723c */ /* 0x040fe2000000180c */
[----:B------:R-:W3:Y:S03]  /*a0d0*/  LDSM.16.MT88.4 R36, [R117+0xe800] ;  /* 0x00e800007524783b */ /* 0x000ee60000004200 */
        /* <DEDUP_REMOVED lines=8> */
[----:B--2---:R-:W-:Y:S01]  /*a160*/  F2FP.F16.F32.PACK_AB R43, R56, R57 ;  /* 0x00000039382b723e */ /* 0x004fe200000000ff */
[----:B------:R-:W-:Y:S06]  /*a170*/  MUFU.EX2 R61, R61 ;  /* 0x0000003d003d7308 */ /* 0x000fec0000000800 */
[C---:B------:R-:W-:Y:S02]  /*a180*/  HMMA.16816.F32 R8, R40.reuse, R44, R8 ;  /* 0x0000002c2808723c */ /* 0x040fe40000001808 */
[----:B------:R-:W2:Y:S06]  /*a190*/  MUFU.EX2 R66, R66 ;  /* 0x0000004200427308 */ /* 0x000eac0000000800 */
[C---:B------:R-:W-:Y:S01]  /*a1a0*/  HMMA.16816.F32 R4, R40.reuse, R46, R4 ;  /* 0x0000002e2804723c */ /* 0x040fe20000001804 */
[----:B------:R-:W2:Y:S01]  /*a1b0*/  LDSM.16.MT88.4 R44, [R226+0xf000] ;  /* 0x00f00000e22c783b */ /* 0x000ea20000004200 */
[----:B------:R-:W-:Y:S06]  /*a1c0*/  MUFU.EX2 R70, R70 ;  /* 0x0000004600467308 */ /* 0x000fec0000000800 */
[C---:B-----5:R-:W-:Y:S02]  /*a1d0*/  HMMA.16816.F32 R32, R40.reuse, R52, R32 ;  /* 0x000000342820723c */ /* 0x060fe40000001820 */
        /* <DEDUP_REMOVED lines=9> */
[C---:B----4-:R-:W-:Y:S02]  /*a270*/  HMMA.16816.F32 R16, R40.reuse, R48, R16 ;  /* 0x000000302810723c */ /* 0x050fe40000001810 */
[----:B------:R-:W4:Y:S06]  /*a280*/  MUFU.EX2 R68, R68 ;  /* 0x0000004400447308 */ /* 0x000f2c0000000800 */
[----:B------:R-:W-:Y:S01]  /*a290*/  HMMA.16816.F32 R12, R40, R50, R12 ;  /* 0x00000032280c723c */ /* 0x000fe2000000180c */
[----:B------:R-:W-:Y:S01]  /*a2a0*/  F2FP.F16.F32.PACK_AB R40, R191, R60 ;  /* 0x0000003cbf28723e */ /* 0x000fe200000000ff */
[----:B------:R-:W4:Y:S01]  /*a2b0*/  LDSM.16.MT88.4 R48, [R90+0xf000] ;  /* 0x00f000005a30783b */ /* 0x000f220000004200 */
[----:B-1----:R-:W-:Y:S01]  /*a2c0*/  F2FP.F16.F32.PACK_AB R41, R62, R63 ;  /* 0x0000003f3e29723e */ /* 0x002fe200000000ff */
[----:B------:R-:W-:Y:S01]  /*a2d0*/  MUFU.EX2 R67, R67 ;  /* 0x0000004300437308 */ /* 0x000fe20000000800 */
[----:B------:R-:W-:-:S02]  /*a2e0*/  F2FP.F16.F32.PACK_AB R42, R64, R65 ;  /* 0x00000041402a723e */ /* 0x000fc400000000ff */
[----:B--2---:R-:W-:-:S05]  /*a2f0*/  F2FP.F16.F32.PACK_AB R43, R66, R61 ;  /* 0x0000003d422b723e */ /* 0x004fca00000000ff */
[----:B------:R-:W1:Y:S02]  /*a300*/  MUFU.EX2 R136, R136 ;  /* 0x0000008800887308 */ /* 0x000e640000000800 */
[C---:B------:R-:W-:Y:S06]  /*a310*/  HMMA.16816.F32 R8, R40.reuse, R44, R8 ;  /* 0x0000002c2808723c */ /* 0x040fec0000001808 */
[----:B------:R-:W-:Y:S02]  /*a320*/  MUFU.EX2 R75, R75 ;  /* 0x0000004b004b7308 */ /* 0x000fe40000000800 */
[C---:B------:R-:W-:Y:S01]  /*a330*/  HMMA.16816.F32 R4, R40.reuse, R46, R4 ;  /* 0x0000002e2804723c */ /* 0x040fe20000001804 */
[----:B------:R-:W2:Y:S05]  /*a340*/  LDSM.16.MT88.4 R44, [R226+0xf800] ;  /* 0x00f80000e22c783b */ /* 0x000eaa0000004200 */
[----:B------:R-:W2:Y:S02]  /*a350*/  MUFU.EX2 R82, R82 ;  /* 0x0000005200527308 */ /* 0x000ea40000000800 */
        /* <DEDUP_REMOVED lines=43> */
[----:B------:R-:W4:Y:S02]  /*a610*/  MUFU.EX2 R243, R243 ;  /* 0x000000f300f37308 */ /* 0x000f240000000800 */
[C---:B-1----:R-:W-:Y:S08]  /*a620*/  HMMA.16816.F32 R8, R40.reuse, R44, R8 ;  /* 0x0000002c2808723c */ /* 0x042ff00000001808 */
[----:B------:R-:W-:Y:S01]  /*a630*/  HMMA.16816.F32 R4, R40, R46, R4 ;  /* 0x0000002e2804723c */ /* 0x000fe20000001804 */
[----:B------:R-:W1:Y:S01]  /*a640*/  LDSM.16.MT88.4 R44, [R90+0x10000] ;  /* 0x010000005a2c783b */ /* 0x000e620000004200 */
[----:B----4-:R-:W-:-:S06]  /*a650*/  F2FP.F16.F32.PACK_AB R150, R243, R98 ;  /* 0x00000062f396723e */ /* 0x010fcc00000000ff */
[C---:B--2---:R-:W-:Y:S01]  /*a660*/  HMMA.16816.F32 R28, R40.reuse, R54, R28 ;  /* 0x00000036281c723c */ /* 0x044fe2000000181c */
[----:B------:R-:W-:Y:S01]  /*a670*/  FADD.FTZ R54, R110, R111 ;  /* 0x0000006f6e367221 */ /* 0x000fe20000010000 */
[----:B------:R-:W-:Y:S01]  /*a680*/  FFMA.FTZ R55, R100, UR4, -R109 ;  /* 0x0000000464377c23 */ /* 0x000fe2000801086d */
[----:B------:R-:W-:Y:S01]  /*a690*/  FFMA.FTZ R100, R102, UR4, -R115 ;  /* 0x0000000466647c23 */ /* 0x000fe20008010873 */
[----:B------:R-:W-:Y:S01]  /*a6a0*/  FFMA.FTZ R102, R95, UR4, -R109 ;  /* 0x000000045f667c23 */ /* 0x000fe2000801086d */
[----:B------:R-:W-:Y:S01]  /*a6b0*/  FADD.FTZ R54, R123, R54 ;  /* 0x000000367b367221 */ /* 0x000fe20000010000 */
[----:B------:R-:W-:Y:S02]  /*a6c0*/  FFMA.FTZ R95, R101, UR4, -R115 ;  /* 0x00000004655f7c23 */ /* 0x000fe40008010873 */
[----:B---3--:R-:W-:Y:S01]  /*a6d0*/  HMMA.16816.F32 R24, R40, R36, R24 ;  /* 0x000000242818723c */ /* 0x008fe20000001818 */
[----:B------:R-:W-:Y:S01]  /*a6e0*/  FADD.FTZ R131, R131, R54 ;  /* 0x0000003683837221 */ /* 0x000fe20000010000 */
[----:B------:R-:W-:Y:S03]  /*a6f0*/  MUFU.EX2 R55, R55 ;  /* 0x0000003700377308 */ /* 0x000fe60000000800 */
[----:B------:R-:W-:-:S03]  /*a700*/  FADD.FTZ R126, R126, R131 ;  /* 0x000000837e7e7221 */ /* 0x000fc60000010000 */
        /* <DEDUP_REMOVED lines=11> */
[----:B------:R-:W-:Y:S01]  /*a7c0*/  MUFU.EX2 R100, R100 ;  /* 0x0000006400647308 */ /* 0x000fe20000000800 */
[----:B------:R-:W-:Y:S01]  /*a7d0*/  FADD.FTZ R128, R133, R128 ;  /* 0x0000008085807221 */ /* 0x000fe20000010000 */
[--C-:B------:R-:W-:Y:S01]  /*a7e0*/  FFMA.FTZ R104, R107, UR4, -R115.reuse ;  /* 0x000000046b687c23 */ /* 0x100fe20008010873 */
[----:B-1----:R-:W-:Y:S01]  /*a7f0*/  HMMA.16816.F32 R16, R40, R44, R16 ;  /* 0x0000002c2810723c */ /* 0x002fe20000001810 */
[----:B------:R-:W-:Y:S01]  /*a800*/  F2FP.F16.F32.PACK_AB R44, R193, R80 ;  /* 0x00000050c12c723e */ /* 0x000fe200000000ff */
[----:B------:R-:W-:Y:S01]  /*a810*/  FADD.FTZ R139, R139, R128 ;  /* 0x000000808b8b7221 */ /* 0x000fe20000010000 */
[----:B---3--:R-:W-:-:S02]  /*a820*/  FFMA.FTZ R83, R106, UR4, -R115 ;  /* 0x000000046a537c23 */ /* 0x008fc40008010873 */
[----:B------:R-:W-:Y:S01]  /*a830*/  MUFU.EX2 R52, R52 ;  /* 0x0000003400347308 */ /* 0x000fe20000000800 */
[----:B------:R-:W-:Y:S02]  /*a840*/  FADD.FTZ R139, R134, R139 ;  /* 0x0000008b868b7221 */ /* 0x000fe40000010000 */
[----:B------:R-:W-:Y:S01]  /*a850*/  HMMA.16816.F32 R12, R40, R46, R12 ;  /* 0x0000002e280c723c */ /* 0x000fe2000000180c */
[----:B------:R-:W1:Y:S01]  /*a860*/  LDSM.16.MT88.4 R40, [R117+0x10800] ;  /* 0x010800007528783b */ /* 0x000e620000004200 */
[----:B------:R-:W-:Y:S01]  /*a870*/  F2FP.F16.F32.PACK_AB R46, R87, R86 ;  /* 0x00000056572e723e */ /* 0x000fe200000000ff */
[----:B------:R-:W-:Y:S01]  /*a880*/  FADD.FTZ R138, R138, R139 ;  /* 0x0000008b8a8a7221 */ /* 0x000fe20000010000 */
[----:B----4-:R-:W-:Y:S01]  /*a890*/  F2FP.F16.F32.PACK_AB R47, R55, R54 ;  /* 0x00000036372f723e */ /* 0x010fe200000000ff */
[----:B------:R-:W3:Y:S02]  /*a8a0*/  MUFU.EX2 R53, R53 ;  /* 0x0000003500357308 */ /* 0x000ee40000000800 */
[----:B------:R-:W-:-:S06]  /*a8b0*/  FADD.FTZ R138, R141, R138 ;  /* 0x0000008a8d8a7221 */ /* 0x000fcc0000010000 */
[----:B------:R-:W-:Y:S08]  /*a8c0*/  MUFU.EX2 R83, R83 ;  /* 0x0000005300537308 */ /* 0x000ff00000000800 */
[----:B------:R-:W-:Y:S01]  /*a8d0*/  MUFU.EX2 R84, R84 ;  /* 0x0000005400547308 */ /* 0x000fe20000000800 */
[----:B---3--:R-:W-:-:S07]  /*a8e0*/  F2FP.F16.F32.PACK_AB R45, R53, R52 ;  /* 0x00000034352d723e */ /* 0x008fce00000000ff */
[C---:B------:R-:W-:Y:S01]  /*a8f0*/  HMMA.16816.F32 R8, R44.reuse, R48, R8 ;  /* 0x000000302c08723c */ /* 0x040fe20000001808 */
[----:B------:R-:W-:Y:S07]  /*a900*/  MUFU.EX2 R85, R85 ;  /* 0x0000005500557308 */ /* 0x000fee0000000800 */
[C---:B------:R-:W-:Y:S01]  /*a910*/  HMMA.16816.F32 R4, R44.reuse, R50, R4 ;  /* 0x000000322c04723c */ /* 0x040fe20000001804 */
[----:B------:R-:W3:Y:S01]  /*a920*/  LDSM.16.MT88.4 R48, [R90+0x10800] ;  /* 0x010800005a30783b */ /* 0x000ee20000004200 */
[----:B------:R-:W-:Y:S06]  /*a930*/  MUFU.EX2 R102, R102 ;  /* 0x0000006600667308 */ /* 0x000fec0000000800 */
[----:B--2---:R-:W-:Y:S01]  /*a940*/  HMMA.16816.F32 R32, R44, R36, R32 ;  /* 0x000000242c20723c */ /* 0x004fe20000001820 */
[----:B------:R-:W-:Y:S01]  /*a950*/  FADD.FTZ R37, R147, R138 ;  /* 0x0000008a93257221 */ /* 0x000fe20000010000 */
[----:B------:R-:W-:Y:S03]  /*a960*/  MUFU.EX2 R95, R95 ;  /* 0x0000005f005f7308 */ /* 0x000fe60000000800 */
[----:B------:R-:W-:-:S03]  /*a970*/  FADD.FTZ R37, R144, R37 ;  /* 0x0000002590257221 */ /* 0x000fc60000010000 */
[----:B-1----:R-:W-:Y:S01]  /*a980*/  HMMA.16816.F32 R24, R44, R40, R24 ;  /* 0x000000282c18723c */ /* 0x002fe20000001818 */
[----:B------:R-:W-:Y:S01]  /*a990*/  FADD.FTZ R88, R146, R37 ;  /* 0x0000002592587221 */ /* 0x000fe20000010000 */
[----:B------:R-:W1:Y:S01]  /*a9a0*/  MUFU.EX2 R104, R104 ;  /* 0x0000006800687308 */ /* 0x000e620000000800 */
[----:B------:R-:W-:Y:S02]  /*a9b0*/  LDSM.16.MT88.4 R144, [R117+0x11800] ;  /* 0x011800007590783b */ /* 0x000fe40000004200 */
[----:B------:R-:W-:-:S03]  /*a9c0*/  FADD.FTZ R88, R149, R88 ;  /* 0x0000005895587221 */ /* 0x000fc60000010000 */
[C---:B------:R-:W-:Y:S01]  /*a9d0*/  HMMA.16816.F32 R28, R44.reuse, R38, R28 ;  /* 0x000000262c1c723c */ /* 0x040fe2000000181c */
[----:B------:R-:W-:Y:S01]  /*a9e0*/  FADD.FTZ R41, R155, R88 ;  /* 0x000000589b297221 */ /* 0x000fe20000010000 */
[----:B------:R-:W2:Y:S01]  /*a9f0*/  LDSM.16.MT88.4 R36, [R226+0x11000] ;  /* 0x01100000e224783b */ /* 0x000ea20000004200 */
[----:B------:R-:W-:Y:S02]  /*aa00*/  FADD.FTZ R88, R158, R159 ;  /* 0x0000009f9e587221 */ /* 0x000fe40000010000 */
[----:B------:R-:W-:Y:S02]  /*aa10*/  FADD.FTZ R41, R152, R41 ;  /* 0x0000002998297221 */ /* 0x000fe40000010000 */
[----:B------:R-:W-:Y:S01]  /*aa20*/  FADD.FTZ R88, R161, R88 ;  /* 0x00000058a1587221 */ /* 0x000fe20000010000 */
[----:B------:R-:W-:Y:S01]  /*aa30*/  HMMA.16816.F32 R20, R44, R42, R20 ;  /* 0x0000002a2c14723c */ /* 0x000fe20000001814 */
[----:B------:R-:W-:Y:S02]  /*aa40*/  FADD.FTZ R154, R154, R41 ;  /* 0x000000299a9a7221 */ /* 0x000fe40000010000 */
[----:B------:R-:W4:Y:S01]  /*aa50*/  LDSM.16.MT88.4 R40, [R206+0x11000] ;  /* 0x01100000ce28783b */ /* 0x000f220000004200 */
[----:B------:R-:W-:Y:S01]  /*aa60*/  FADD.FTZ R167, R167, R88 ;  /* 0x00000058a7a77221 */ /* 0x000fe20000010000 */
[----:B------:R-:W-:Y:S01]  /*aa70*/  FADD.FTZ R157, R157, R154 ;  /* 0x0000009a9d9d7221 */ /* 0x000fe20000010000 */
[----:B-1----:R-:W-:-:S02]  /*aa80*/  F2FP.F16.F32.PACK_AB R148, R104, R95 ;  /* 0x0000005f6894723e */ /* 0x002fc400000000ff */
[----:B------:R-:W-:Y:S01]  /*aa90*/  FADD.FTZ R190, R190, R167 ;  /* 0x000000a7bebe7221 */ /* 0x000fe20000010000 */
[C---:B---3--:R-:W-:Y:S01]  /*aaa0*/  HMMA.16816.F32 R16, R44.reuse, R48, R16 ;  /* 0x000000302c10723c */ /* 0x048fe20000001810 */
[----:B------:R-:W-:Y:S01]  /*aab0*/  FADD.FTZ R48, R176, R157 ;  /* 0x0000009db0307221 */ /* 0x000fe20000010000 */
[----:B------:R-:W-:Y:S01]  /*aac0*/  F2FP.F16.F32.PACK_AB R49, R102, R99 ;  /* 0x000000636631723e */ /* 0x000fe200000000ff */
[----:B------:R-:W-:Y:S01]  /*aad0*/  FADD.FTZ R169, R169, R190 ;  /* 0x000000bea9a97221 */ /* 0x000fe20000010000 */
[----:B------:R-:W-:Y:S01]  /*aae0*/  LDSM.16.MT88.4 R156, [R226+0x11800] ;  /* 0x01180000e29c783b */ /* 0x000fe20000004200 */
[----:B------:R-:W-:Y:S02]  /*aaf0*/  FADD.FTZ R48, R163, R48 ;  /* 0x00000030a3307221 */ /* 0x000fe40000010000 */
[----:B------:R-:W-:Y:S01]  /*ab00*/  FADD.FTZ R192, R192, R169 ;  /* 0x000000a9c0c07221 */ /* 0x000fe20000010000 */
[----:B------:R-:W-:Y:S01]  /*ab10*/  HMMA.16816.F32 R12, R44, R50, R12 ;  /* 0x000000322c0c723c */ /* 0x000fe2000000180c */
[----:B------:R-:W-:Y:S01]  /*ab20*/  FADD.FTZ R165, R165, R48 ;  /* 0x00000030a5a57221 */ /* 0x000fe20000010000 */
[----:B------:R-:W1:Y:S01]  /*ab30*/  LDSM.16.MT88.4 R44, [R117+0x11000] ;  /* 0x01100000752c783b */ /* 0x000e620000004200 */
[----:B------:R-:W-:Y:S01]  /*ab40*/  FADD.FTZ R175, R175, R192 ;  /* 0x000000c0afaf7221 */ /* 0x000fe20000010000 */
[----:B------:R-:W-:Y:S01]  /*ab50*/  F2FP.F16.F32.PACK_AB R48, R84, R83 ;  /* 0x000000535430723e */ /* 0x000fe200000000ff */
[----:B------:R-:W-:Y:S01]  /*ab60*/  FADD.FTZ R184, R184, R165 ;  /* 0x000000a5b8b87221 */ /* 0x000fe20000010000 */
[----:B------:R-:W-:Y:S01]  /*ab70*/  F2FP.F16.F32.PACK_AB R50, R100, R85 ;  /* 0x000000556432723e */ /* 0x000fe200000000ff */
[----:B------:R-:W-:Y:S01]  /*ab80*/  FADD.FTZ R196, R196, R175 ;  /* 0x000000afc4c47221 */ /* 0x000fe20000010000 */
[----:B------:R-:W-:Y:S01]  /*ab90*/  F2FP.F16.F32.PACK_AB R51, R93, R94 ;  /* 0x0000005e5d33723e */ /* 0x000fe200000000ff */
[----:B------:R-:W-:-:S02]  /*aba0*/  FADD.FTZ R171, R171, R184 ;  /* 0x000000b8abab7221 */ /* 0x000fc40000010000 */
[----:B------:R-:W-:Y:S02]  /*abb0*/  FADD.FTZ R89, R177, R196 ;  /* 0x000000c4b1597221 */ /* 0x000fe40000010000 */
[----:B------:R-:W-:Y:S02]  /*abc0*/  FADD.FTZ R210, R210, R171 ;  /* 0x000000abd2d27221 */ /* 0x000fe40000010000 */
[----:B------:R-:W-:Y:S02]  /*abd0*/  FADD.FTZ R89, R194, R89 ;  /* 0x00000059c2597221 */ /* 0x000fe40000010000 */
[----:B------:R-:W-:Y:S01]  /*abe0*/  FADD.FTZ R173, R173, R210 ;  /* 0x000000d2adad7221 */ /* 0x000fe20000010000 */
[----:B--2---:R-:W-:Y:S01]  /*abf0*/  HMMA.16816.F32 R8, R48, R36, R8 ;  /* 0x000000243008723c */ /* 0x004fe20000001808 */
[----:B------:R-:W-:Y:S02]  /*ac00*/  FADD.FTZ R168, R168, R89 ;  /* 0x00000059a8a87221 */ /* 0x000fe40000010000 */
[----:B------:R-:W-:-:S02]  /*ac10*/  FADD.FTZ R208, R208, R173 ;  /* 0x000000add0d07221 */ /* 0x000fc40000010000 */
[----:B------:R-:W-:Y:S02]  /*ac20*/  FADD.FTZ R183, R183, R168 ;  /* 0x000000a8b7b77221 */ /* 0x000fe40000010000 */
[----:B------:R-:W-:Y:S01]  /*ac30*/  FADD.FTZ R179, R179, R208 ;  /* 0x000000d0b3b37221 */ /* 0x000fe20000010000 */
[C---:B------:R-:W-:Y:S01]  /*ac40*/  HMMA.16816.F32 R4, R48.reuse, R38, R4 ;  /* 0x000000263004723c */ /* 0x040fe20000001804 */
[----:B------:R-:W2:Y:S02]  /*ac50*/  LDSM.16.MT88.4 R36, [R90+0x11000] ;  /* 0x011000005a24783b */ /* 0x000ea40000004200 */
[----:B------:R-:W-:Y:S02]  /*ac60*/  FADD.FTZ R180, R180, R179 ;  /* 0x000000b3b4b47221 */ /* 0x000fe40000010000 */
[----:B------:R-:W-:Y:S02]  /*ac70*/  LDSM.16.MT88.4 R88, [R90+0x11800] ;  /* 0x011800005a58783b */ /* 0x000fe40000004200 */
[----:B------:R-:W-:Y:S01]  /*ac80*/  FADD.FTZ R181, R181, R180 ;  /* 0x000000b4b5b57221 */ /* 0x000fe20000010000 */
[----:B----4-:R-:W-:Y:S01]  /*ac90*/  HMMA.16816.F32 R28, R48, R42, R28 ;  /* 0x0000002a301c723c */ /* 0x010fe2000000181c */
[----:B------:R-:W-:Y:S01]  /*aca0*/  FADD.FTZ R42, R170, R183 ;  /* 0x000000b7aa2a7221 */ /* 0x000fe20000010000 */
[----:B------:R-:W-:Y:S01]  /*acb0*/  FFMA.FTZ R43, R96, UR4, -R109 ;  /* 0x00000004602b7c23 */ /* 0x000fe2000801086d */
[----:B------:R-:W-:-:S02]  /*acc0*/  FADD.FTZ R181, R178, R181 ;  /* 0x000000b5b2b57221 */ /* 0x000fc40000010000 */
[----:B------:R-:W-:Y:S02]  /*acd0*/  FADD.FTZ R42, R185, R42 ;  /* 0x0000002ab92a7221 */ /* 0x000fe40000010000 */
[----:B------:R-:W-:Y:S01]  /*ace0*/  FADD.FTZ R164, R164, R181 ;  /* 0x000000b5a4a47221 */ /* 0x000fe20000010000 */
[C---:B------:R-:W-:Y:S01]  /*acf0*/  HMMA.16816.F32 R32, R48.reuse, R40, R32 ;  /* 0x000000283020723c */ /* 0x040fe20000001820 */
[----:B------:R-:W-:Y:S01]  /*ad00*/  FADD.FTZ R59, R59, R42 ;  /* 0x0000002a3b3b7221 */ /* 0x000fe20000010000 */
[--C-:B------:R-:W-:Y:S01]  /*ad10*/  FFMA.FTZ R40, R92, UR4, -R109.reuse ;  /* 0x000000045c287c23 */ /* 0x100fe2000801086d */
[----:B------:R-:W-:Y:S01]  /*ad20*/  FADD.FTZ R187, R187, R164 ;  /* 0x000000a4bbbb7221 */ /* 0x000fe20000010000 */
[----:B------:R-:W-:Y:S01]  /*ad30*/  FFMA.FTZ R41, R108, UR4, -R109 ;  /* 0x000000046c297c23 */ /* 0x000fe2000801086d */
[----:B------:R-:W-:Y:S01]  /*ad40*/  FADD.FTZ R58, R58, R59 ;  /* 0x0000003b3a3a7221 */ /* 0x000fe20000010000 */
[----:B------:R-:W-:Y:S01]  /*ad50*/  FFMA.FTZ R42, R97, UR4, -R109 ;  /* 0x00000004612a7c23 */ /* 0x000fe2000801086d */
[----:B------:R-:W-:Y:S01]  /*ad60*/  FADD.FTZ R160, R160, R187 ;  /* 0x000000bba0a07221 */ /* 0x000fe20000010000 */
[----:B------:R-:W-:Y:S01]  /*ad70*/  MUFU.EX2 R40, R40 ;  /* 0x0000002800287308 */ /* 0x000fe20000000800 */
[----:B------:R-:W-:Y:S01]  /*ad80*/  FADD.FTZ R57, R57, R58 ;  /* 0x0000003a39397221 */ /* 0x000fe20000010000 */
[----:B-1----:R-:W-:Y:S01]  /*ad90*/  HMMA.16816.F32 R24, R48, R44, R24 ;  /* 0x0000002c3018723c */ /* 0x002fe20000001818 */
[----:B------:R-:W-:-:S02]  /*ada0*/  FADD.FTZ R189, R189, R160 ;  /* 0x000000a0bdbd7221 */ /* 0x000fc40000010000 */
[----:B------:R-:W-:Y:S02]  /*adb0*/  FADD.FTZ R56, R56, R57 ;  /* 0x0000003938387221 */ /* 0x000fe40000010000 */
[----:B------:R-:W-:Y:S01]  /*adc0*/  FADD.FTZ R44, R60, R189 ;  /* 0x000000bd3c2c7221 */ /* 0x000fe20000010000 */
[----:B------:R-:W1:Y:S01]  /*add0*/  MUFU.EX2 R41, R41 ;  /* 0x0000002900297308 */ /* 0x000e620000000800 */
[----:B------:R-:W-:Y:S01]  /*ade0*/  FADD.FTZ R63, R63, R56 ;  /* 0x000000383f3f7221 */ /* 0x000fe20000010000 */
[----:B------:R-:W-:Y:S01]  /*adf0*/  HMMA.16816.F32 R20, R48, R46, R20 ;  /* 0x0000002e3014723c */ /* 0x000fe20000001814 */
[----:B------:R-:W-:Y:S02]  /*ae00*/  FADD.FTZ R44, R191, R44 ;  /* 0x0000002cbf2c7221 */ /* 0x000fe40000010000 */
[----:B------:R-:W-:-:S03]  /*ae10*/  FADD.FTZ R62, R62, R63 ;  /* 0x0000003f3e3e7221 */ /* 0x000fc60000010000 */
[----:B------:R-:W-:Y:S01]  /*ae20*/  MUFU.EX2 R42, R42 ;  /* 0x0000002a002a7308 */ /* 0x000fe20000000800 */
[----:B------:R-:W-:Y:S01]  /*ae30*/  FADD.FTZ R61, R61, R62 ;  /* 0x0000003e3d3d7221 */ /* 0x000fe20000010000 */
[C---:B--2---:R-:W-:Y:S01]  /*ae40*/  HMMA.16816.F32 R16, R48.reuse, R36, R16 ;  /* 0x000000243010723c */ /* 0x044fe20000001810 */
[----:B------:R-:W-:Y:S02]  /*ae50*/  FADD.FTZ R37, R65, R44 ;  /* 0x0000002c41257221 */ /* 0x000fe40000010000 */
[----:B------:R-:W-:Y:S02]  /*ae60*/  FADD.FTZ R66, R66, R61 ;  /* 0x0000003d42427221 */ /* 0x000fe40000010000 */
[----:B------:R-:W-:Y:S01]  /*ae70*/  FADD.FTZ R37, R64, R37 ;  /* 0x0000002540257221 */ /* 0x000fe20000010000 */
[----:B------:R-:W2:Y:S01]  /*ae80*/  MUFU.EX2 R43, R43 ;  /* 0x0000002b002b7308 */ /* 0x000ea20000000800 */
[----:B-1----:R-:W-:Y:S01]  /*ae90*/  F2FP.F16.F32.PACK_AB R149, R41, R40 ;  /* 0x000000282995723e */ /* 0x002fe200000000ff */
[----:B------:R-:W-:Y:S01]  /*aea0*/  FADD.FTZ R69, R69, R66 ;  /* 0x0000004245457221 */ /* 0x000fe20000010000 */
[----:B------:R-:W-:Y:S01]  /*aeb0*/  FADD.FTZ R70, R70, R37 ;  /* 0x0000002546467221 */ /* 0x000fe20000010000 */
[----:B------:R-:W-:Y:S01]  /*aec0*/  HMMA.16816.F32 R12, R48, R38, R12 ;  /* 0x00000026300c723c */ /* 0x000fe2000000180c */
[----:B------:R-:W1:Y:S01]  /*aed0*/  LDSM.16.MT88.4 R36, [R206+0x11800] ;  /* 0x01180000ce24783b */ /* 0x000e620000004200 */
[----:B------:R-:W-:Y:S01]  /*aee0*/  FADD.FTZ R68, R68, R69 ;  /* 0x0000004544447221 */ /* 0x000fe20000010000 */
[----:B------:R-:W-:Y:S01]  /*aef0*/  FADD.FTZ R73, R73, R70 ;  /* 0x0000004649497221 */ /* 0x000fe20000010000 */
[----:B--2---:R-:W-:-:S07]  /*af00*/  F2FP.F16.F32.PACK_AB R151, R43, R42 ;  /* 0x0000002a2b97723e */ /* 0x004fce00000000ff */
        /* <DEDUP_REMOVED lines=20> */
[----:B-1----:R-:W-:Y:S01]  /*b050*/  HMMA.16816.F32 R132, R148, R36, R32 ;  /* 0x000000249484723c */ /* 0x002fe20000001820 */
        /* <DEDUP_REMOVED lines=23> */
[----:B------:R-:W-:Y:S06]  /*b1d0*/  BRA.U !UP1, `(.L_x_2144) ;  /* 0x0000007909447547 */ /* 0x000fec000b800000 */
[----:B------:R-:W-:-:S04]  /*b1e0*/  DEPBAR.LE SB0, 0x0 ;  /* 0x000080000000791a */ /* 0x000fc80000000000 */
[----:B------:R-:W-:Y:S06]  /*b1f0*/  BAR.SYNC.DEFER_BLOCKING 0x0 ;  /* 0x0000000000007b1d */ /* 0x000fec0000010000 */
[----:B------:R-:W-:Y:S05]  /*b200*/  BRA.U !UP2, `(.L_x_2145) ;  /* 0x000000010af87547 */ /* 0x000fea000b800000 */
[----:B------:R-:W1:Y:S01]  /*b210*/  LDC R6, c[0x0][0x4f0] ;  /* 0x00013c00ff067b82 */ /* 0x000e620000000800 */
[----:B------:R-:W-:Y:S01]  /*b220*/  UIADD3 UR7, UPT, UPT, UR17, -0x2, URZ ;  /* 0xfffffffe11077890 */ /* 0x000fe2000fffe0ff */
[----:B------:R-:W-:Y:S01]  /*b230*/  IABS R8, R3 ;  /* 0x0000000300087213 */ /* 0x000fe20000000000 */
[----:B------:R-:W2:Y:S02]  /*b240*/  LDCU.64 UR14, c[0x0][0x3a8] ;  /* 0x00007500ff0e77ac */ /* 0x000ea40008000a00 */
[----:B------:R-:W-:-:S06]  /*b250*/  USHF.L.U32 UR7, UR7, 0x8, URZ ;  /* 0x0000000807077899 */ /* 0x000fcc00080006ff */
[----:B------:R-:W-:-:S04]  /*b260*/  MOV R7, UR7 ;  /* 0x0000000700077c02 */ /* 0x000fc80008000f00 */
        /* <DEDUP_REMOVED lines=56> */
.L_x_2145:
[----:B------:R-:W-:Y:S01]  /*b5f0*/  UMOV UR14, URZ ;  /* 0x000000ff000e7c82 */ /* 0x000fe20008000000 */
[----:B------:R-:W-:Y:S01]  /*b600*/  USHF.L.U32 UR7, UR8, 0x8, URZ ;  /* 0x0000000808077899 */ /* 0x000fe200080006ff */
[----:B------:R-:W-:-:S05]  /*b610*/  IADD3 R5, P1, PT, RZ, -UR14, RZ ;  /* 0x8000000eff057c10 */ /* 0x000fca000ff3e0ff */
[----:B------:R-:W-:-:S05]  /*b620*/  IMAD.X R4, RZ, RZ, ~UR7, P1 ;  /* 0x80000007ff047e24 */ /* 0x000fca00088e06ff */
[----:B------:R-:W-:-:S04]  /*b630*/  SHF.R.S64 R5, R5, 0x1f, R4 ;  /* 0x0000001f05057819 */ /* 0x000fc80000001004 */
[----:B------:R-:W-:-:S04]  /*b640*/  IADD3 R232, P1, PT, R5, R232, RZ ;  /* 0x000000e805e87210 */ /* 0x000fc80007f3e0ff */
[----:B------:R-:W-:-:S09]  /*b650*/  LEA.HI.X.SX32 R233, R4, R233, 0x1, P1 ;  /* 0x000000e904e97211 */ /* 0x000fd200008f0eff */
.L_x_2146:
[----:B------:R-:W1:Y:S01]  /*b660*/  LDCU UR7, c[0x0][0x440] ;  /* 0x00008800ff0777ac */ /* 0x000e620008000800 */
[----:B------:R-:W-:Y:S01]  /*b670*/  IMAD.U32 R13, RZ, RZ, UR8 ;  /* 0x00000008ff0d7e24 */ /* 0x000fe2000f8e00ff */
[----:B------:R-:W-:Y:S01]  /*b680*/  SEL R208, R188, 0xffffffe0, !P6 ;  /* 0xffffffe0bcd07807 */ /* 0x000fe20007000000 */
[----:B------:R-:W-:Y:S01]  /*b690*/  IMAD.U32 R15, RZ, RZ, UR8 ;  /* 0x00000008ff0f7e24 */ /* 0x000fe2000f8e00ff */
[----:B------:R-:W-:Y:S01]  /*b6a0*/  USHF.L.U32 UR14, UR8, 0x5, URZ ;  /* 0x00000005080e7899 */ /* 0x000fe200080006ff */
[----:B------:R-:W-:Y:S01]  /*b6b0*/  IMAD.U32 R5, RZ, RZ, UR8 ;  /* 0x00000008ff057e24 */ /* 0x000fe2000f8e00ff */
[----:B------:R-:W-:Y:S01]  /*b6c0*/  UISETP.GE.U32.AND UP1, UPT, UR17, 0x3, UPT ;  /* 0x000000031100788c */ /* 0x000fe2000bf26070 */
[----:B------:R-:W-:Y:S02]  /*b6d0*/  IMAD.U32 R4, RZ, RZ, UR9 ;  /* 0x00000009ff047e24 */ /* 0x000fe4000f8e00ff */
[----:B------:R-:W-:Y:S01]  /*b6e0*/  IMAD.U32 R17, RZ, RZ, UR8 ;  /* 0x00000008ff117e24 */ /* 0x000fe2000f8e00ff */
[----:B------:R-:W-:Y:S01]  /*b6f0*/  IADD3 R10, P2, PT, R232, UR14, RZ ;  /* 0x0000000ee80a7c10 */ /* 0x000fe2000ff5e0ff */
[----:B------:R-:W-:-:S02]  /*b700*/  IMAD.U32 R7, RZ, RZ, UR8 ;  /* 0x00000008ff077e24 */ /* 0x000fc4000f8e00ff */
[----:B------:R-:W-:Y:S02]  /*b710*/  IMAD.U32 R6, RZ, RZ, UR9 ;  /* 0x00000009ff067e24 */ /* 0x000fe4000f8e00ff */
[----:B------:R-:W-:Y:S02]  /*b720*/  IMAD.U32 R9, RZ, RZ, UR8 ;  /* 0x00000008ff097e24 */ /* 0x000fe4000f8e00ff */
[----:B------:R-:W-:Y:S01]  /*b730*/  IMAD.U32 R8, RZ, RZ, UR9 ;  /* 0x00000009ff087e24 */ /* 0x000fe2000f8e00ff */
[----:B-1----:R-:W-:Y:S01]  /*b740*/  ISETP.GE.AND P1, PT, R224, UR7, PT ;  /* 0x00000007e0007c0c */ /* 0x002fe2000bf26270 */
[----:B------:R-:W-:Y:S01]  /*b750*/  USHF.L.U64.HI UR7, UR8, 0x5, UR9 ;  /* 0x0000000508077899 */ /* 0x000fe20008010209 */
[--C-:B------:R-:W-:Y:S02]  /*b760*/  IMAD.IADD R168, R227, 0x1, R208.reuse ;  /* 0x00000001e3a87824 */ /* 0x100fe400078e02d0 */
[----:B------:R-:W-:Y:S02]  /*b770*/  IMAD.IADD R210, R201, 0x1, R208 ;  /* 0x00000001c9d27824 */ /* 0x000fe400078e02d0 */
[--C-:B------:R-:W-:Y:S01]  /*b780*/  IMAD.IADD R207, R227, 0x1, R200.reuse ;  /* 0x00000001e3cf7824 */ /* 0x100fe200078e02c8 */
[----:B------:R-:W-:Y:S01]  /*b790*/  IADD3.X R11, PT, PT, R233, UR7, RZ, P2, !PT ;  /* 0x00000007e90b7c10 */ /* 0x000fe200097fe4ff */
[----:B------:R-:W-:-:S05]  /*b7a0*/  IMAD.IADD R209, R201, 0x1, R200 ;  /* 0x00000001c9d17824 */ /* 0x000fca00078e02c8 */
[-C--:B------:R-:W-:Y:S01]  /*b7b0*/  @!P1 LEA R12, P2, R13, R10.reuse, 0x8 ;  /* 0x0000000a0d0c9211 */ /* 0x080fe200078440ff */
[----:B------:R-:W-:Y:S01]  /*b7c0*/  @!P1 IMAD.MOV.U32 R18, RZ, RZ, R10 ;  /* 0x000000ffff129224 */ /* 0x000fe200078e000a */
[-C--:B------:R-:W-:Y:S01]  /*b7d0*/  @!P1 LEA R14, P3, R15, R10.reuse, 0x7 ;  /* 0x0000000a0f0e9211 */ /* 0x080fe200078638ff */
[--C-:B------:R-:W-:Y:S01]  /*b7e0*/  @!P1 IMAD.MOV.U32 R19, RZ, RZ, R11.reuse ;  /* 0x000000ffff139224 */ /* 0x100fe200078e000b */
[-C--:B------:R-:W-:Y:S01]  /*b7f0*/  @!P1 LEA.HI.X R13, R5, R11.reuse, R4, 0x8, P2 ;  /* 0x0000000b050d9211 */ /* 0x080fe200010f4404 */
[----:B------:R-:W-:Y:S01]  /*b800*/  IMAD.U32 R4, RZ, RZ, UR8 ;  /* 0x00000008ff047e24 */ /* 0x000fe2000f8e00ff */
[----:B------:R-:W-:Y:S01]  /*b810*/  @!P1 LEA R16, P4, R17, R10, 0x6 ;  /* 0x0000000a11109211 */ /* 0x000fe200078830ff */
[----:B------:R-:W-:Y:S01]  /*b820*/  @!P1 IMAD.MOV.U32 R20, RZ, RZ, R10 ;  /* 0x000000ffff149224 */ /* 0x000fe200078e000a */
[-C--:B------:R-:W-:Y:S01]  /*b830*/  @!P1 LEA.HI.X R15, R7, R11.reuse, R6, 0x7, P3 ;  /* 0x0000000b070f9211 */ /* 0x080fe200018f3c06 */
[--C-:B------:R-:W-:Y:S01]  /*b840*/  @!P1 IMAD.MOV.U32 R21, RZ, RZ, R11.reuse ;  /* 0x000000ffff159224 */ /* 0x100fe200078e000b */
[----:B------:R-:W-:Y:S01]  /*b850*/  @P1 STS.128 [R241+0xa000], RZ ;  /* 0x00a000fff1001388 */ /* 0x000fe20000000c00 */
[--C-:B------:R-:W-:Y:S01]  /*b860*/  @!P1 IMAD.MOV.U32 R22, RZ, RZ, R10.reuse ;  /* 0x000000ffff169224 */ /* 0x100fe200078e000a */
[----:B------:R-:W-:Y:S01]  /*b870*/  VOTEU.ALL UP0, P1 ;  /* 0x0000000000ff7886 */ /* 0x000fe20000800000 */
[--C-:B------:R-:W-:Y:S01]  /*b880*/  @!P1 IMAD.MOV.U32 R23, RZ, RZ, R11.reuse ;  /* 0x000000ffff179224 */ /* 0x100fe200078e000b */
[----:B------:R-:W-:Y:S01]  /*b890*/  @!PT LDS RZ, [RZ] ;  /* 0x00000000fffff984 */ /* 0x000fe20000000800 */
[----:B------:R-:W-:Y:S01]  /*b8a0*/  @!PT LDS RZ, [RZ] ;  /* 0x00000000fffff984 */ /* 0x000fe20000000800 */
[----:B------:R-:W-:Y:S01]  /*b8b0*/  @!PT LDS RZ, [RZ] ;  /* 0x00000000fffff984 */ /* 0x000fe20000000800 */
[----:B------:R-:W-:Y:S01]  /*b8c0*/  @!P1 LDGSTS.E.BYPASS.LTC128B.128 [R241+0xa000], desc[UR20][R232.64] ;  /* 0x0a000000e8f19fae */ /* 0x000fe2000b981a14 */
[----:B------:R-:W-:Y:S01]  /*b8d0*/  @!P1 IMAD.MOV.U32 R24, RZ, RZ, R10 ;  /* 0x000000ffff189224 */ /* 0x000fe200078e000a */
[----:B------:R-:W-:Y:S01]  /*b8e0*/  @!P1 LEA.HI.X R17, R9, R11, R8, 0x6, P4 ;  /* 0x0000000b09119211 */ /* 0x000fe200020f3408 */
[--C-:B------:R-:W-:Y:S01]  /*b8f0*/  @!P1 IMAD.MOV.U32 R25, RZ, RZ, R11.reuse ;  /* 0x000000ffff199224 */ /* 0x100fe200078e000b */
[----:B------:R-:W-:Y:S01]  /*b900*/  @P1 STS.128 [R241+0xa800], RZ ;  /* 0x00a800fff1001388 */ /* 0x000fe20000000c00 */
[--C-:B------:R-:W-:Y:S01]  /*b910*/  @!P1 IMAD.MOV.U32 R26, RZ, RZ, R10.reuse ;  /* 0x000000ffff1a9224 */ /* 0x100fe200078e000a */
[----:B------:R-:W-:Y:S01]  /*b920*/  @!UP0 UIMAD UR18, UR9, 0x60, URZ ;  /* 0x00000060091288a4 */ /* 0x000fe2000f8e02ff */
[--C-:B------:R-:W-:Y:S01]  /*b930*/  @!P1 IMAD.MOV.U32 R27, RZ, RZ, R11.reuse ;  /* 0x000000ffff1b9224 */ /* 0x100fe200078e000b */
[----:B------:R-:W-:Y:S01]  /*b940*/  @!PT LDS RZ, [RZ] ;  /* 0x00000000fffff984 */ /* 0x000fe20000000800 */
[----:B------:R-:W-:Y:S01]  /*b950*/  @!PT LDS RZ, [RZ] ;  /* 0x00000000fffff984 */ /* 0x000fe20000000800 */
[----:B------:R-:W-:Y:S01]  /*b960*/  @!PT LDS RZ, [RZ] ;  /* 0x00000000fffff984 */ /* 0x000fe20000000800 */
[----:B------:R1:W-:Y:S01]  /*b970*/  @!P1 LDGSTS.E.BYPASS.LTC128B.128 [R241+0xa800], desc[UR20][R10.64] ;  /* 0x0a8000000af19fae */ /* 0x0003e2000b981a14 */
[--C-:B------:R-:W-:Y:S01]  /*b980*/  @!P1 IMAD.MOV.U32 R28, RZ, RZ, R10.reuse ;  /* 0x000000ffff1c9224 */ /* 0x100fe200078e000a */
[----:B------:R-:W-:Y:S01]  /*b990*/  @!UP0 UIMAD UR15, UR9, 0xa0, URZ ;  /* 0x000000a0090f88a4 */ /* 0x000fe2000f8e02ff */
[----:B------:R-:W-:Y:S01]  /*b9a0*/  @!P1 IMAD.MOV.U32 R29, RZ, RZ, R11 ;  /* 0x000000ffff1d9224 */ /* 0x000fe200078e000b */
[----:B------:R-:W-:Y:S01]  /*b9b0*/  @P1 STS.128 [R241+0xb000], RZ ;  /* 0x00b000fff1001388 */ /* 0x000fe20000000c00 */
[----:B------:R-:W-:-:S02]  /*b9c0*/  @!P1 IMAD.MOV.U32 R30, RZ, RZ, R10 ;  /* 0x000000ffff1e9224 */ /* 0x000fc400078e000a */
[----:B------:R-:W-:Y:S02]  /*b9d0*/  @!P1 IMAD.MOV.U32 R31, RZ, RZ, R11 ;  /* 0x000000ffff1f9224 */ /* 0x000fe400078e000b */
[----:B------:R-:W-:Y:S01]  /*b9e0*/  IMAD.U32 R6, RZ, RZ, UR8 ;  /* 0x00000008ff067e24 */ /* 0x000fe2000f8e00ff */
[----:B------:R-:W-:Y:S01]  /*b9f0*/  @!UP0 UIMAD UR8, UR9, 0xc0, URZ ;  /* 0x000000c0090888a4 */ /* 0x000fe2000f8e02ff */
[----:B------:R-:W-:-:S04]  /*ba00*/  @!P1 IMAD.WIDE.U32 R18, R5, 0xc0, R18 ;  /* 0x000000c005129825 */ /* 0x000fc800078e0012 */
        /* <DEDUP_REMOVED lines=35> */
[----:B------:R-:W-:-:S02]  /*bc40*/  @!P1 VIADD R29, R29, UR15 ;  /* 0x0000000f1d1d9c36 */ /* 0x000fc40008000000 */
[----:B------:R-:W-:Y:S01]  /*bc50*/  @!P1 VIADD R31, R31, UR8 ;  /* 0x000000081f1f9c36 */ /* 0x000fe20008000000 */
[----:B------:R-:W-:Y:S01]  /*bc60*/  @!PT LDS RZ, [RZ] ;  /* 0x00000000fffff984 */ /* 0x000fe20000000800 */
[----:B------:R-:W-:Y:S01]  /*bc70*/  @!PT LDS RZ, [RZ] ;  /* 0x00000000fffff984 */ /* 0x000fe20000000800 */
[----:B------:R-:W-:Y:S01]  /*bc80*/  @!PT LDS RZ, [RZ] ;  /* 0x00000000fffff984 */ /* 0x000fe20000000800 */
[----:B------:R-:W-:Y:S01]  /*bc90*/  @!P1 LDGSTS.E.BYPASS.LTC128B.128 [R241+0xc000], desc[UR20][R8.64] ;  /* 0x0c00000008f19fae */ /* 0x000fe2000b981a14 */
[----:B------:R-:W-:Y:S02]  /*bca0*/  @!P1 VIADD R33, R5, UR9 ;  /* 0x0000000905219c36 */ /* 0x000fe40008000000 */
[----:B------:R-:W-:Y:S01]  /*bcb0*/  @!P1 IMAD.MOV.U32 R32, RZ, RZ, R4 ;  /* 0x000000ffff209224 */ /* 0x000fe200078e0004 */
        /* <DEDUP_REMOVED lines=55> */
[----:B-1----:R-:W-:Y:S04]  /*c030*/  LDSM.16.M88.4 R12, [R227] ;  /* 0x00000000e30c783b */ /* 0x002fe80000000200 */
[----:B------:R-:W1:Y:S04]  /*c040*/  LDSM.16.M88.4 R124, [R201+0x2800] ;  /* 0x00280000c97c783b */ /* 0x000e680000000200 */
[----:B------:R-:W4:Y:S04]  /*c050*/  LDSM.16.M88.4 R4, [R201+0x2000] ;  /* 0x00200000c904783b */ /* 0x000f280000000200 */
[----:B------:R-:W5:Y:S04]  /*c060*/  LDSM.16.M88.4 R84, [R201+0x5000] ;  /* 0x00500000c954783b */ /* 0x000f680000000200 */
[----:B------:R-:W-:Y:S04]  /*c070*/  LDSM.16.M88.4 R168, [R168] ;  /* 0x00000000a8a8783b */ /* 0x000fe80000000200 */
[----:B------:R-:W3:Y:S04]  /*c080*/  LDSM.16.M88.4 R164, [R210+0x2800] ;  /* 0x00280000d2a4783b */ /* 0x000ee80000000200 */
[----:B------:R-:W3:Y:S04]  /*c090*/  LDSM.16.M88.4 R116, [R201+0x3000] ;  /* 0x00300000c974783b */ /* 0x000ee80000000200 */
[----:B------:R-:W3:Y:S04]  /*c0a0*/  LDSM.16.M88.4 R108, [R201+0x3800] ;  /* 0x00380000c96c783b */ /* 0x000ee80000000200 */
[----:B------:R-:W3:Y:S04]  /*c0b0*/  LDSM.16.M88.4 R100, [R201+0x4000] ;  /* 0x00400000c964783b */ /* 0x000ee80000000200 */
[----:B------:R-:W3:Y:S04]  /*c0c0*/  LDSM.16.M88.4 R92, [R201+0x4800] ;  /* 0x00480000c95c783b */ /* 0x000ee80000000200 */
[----:B------:R-:W3:Y:S04]  /*c0d0*/  LDSM.16.M88.4 R76, [R201+0x5800] ;  /* 0x00580000c94c783b */ /* 0x000ee80000000200 */
[----:B------:R-:W3:Y:S01]  /*c0e0*/  LDSM.16.M88.4 R68, [R201+0x6000] ;  /* 0x00600000c944783b */ /* 0x000ee20000000200 */
[C---:B-1----:R-:W-:Y:S03]  /*c0f0*/  HMMA.16816.F32 R128, R12.reuse, R124, RZ ;  /* 0x0000007c0c80723c */ /* 0x042fe600000018ff */
[----:B------:R-:W1:Y:S04]  /*c100*/  LDSM.16.M88.4 R60, [R201+0x6800] ;  /* 0x00680000c93c783b */ /* 0x000e680000000200 */
[----:B------:R-:W1:Y:S01]  /*c110*/  LDSM.16.M88.4 R52, [R201+0x7000] ;  /* 0x00700000c934783b */ /* 0x000e620000000200 */
[C---:B------:R-:W-:Y:S03]  /*c120*/  HMMA.16816.F32 R124, R12.reuse, R126, RZ ;  /* 0x0000007e0c7c723c */ /* 0x040fe600000018ff */
[----:B------:R-:W1:Y:S04]  /*c130*/  LDSM.16.M88.4 R44, [R201+0x7800] ;  /* 0x00780000c92c783b */ /* 0x000e680000000200 */
[----:B------:R-:W1:Y:S01]  /*c140*/  LDSM.16.M88.4 R36, [R201+0x8000] ;  /* 0x00800000c924783b */ /* 0x000e620000000200 */
[C---:B----4-:R-:W-:Y:S03]  /*c150*/  HMMA.16816.F32 R8, R12.reuse, R4, RZ ;  /* 0x000000040c08723c */ /* 0x050fe600000018ff */
[----:B--2---:R-:W2:Y:S04]  /*c160*/  LDSM.16.M88.4 R28, [R201+0x8800] ;  /* 0x00880000c91c783b */ /* 0x004ea80000000200 */
[----:B------:R-:W4:Y:S01]  /*c170*/  LDSM.16.M88.4 R20, [R201+0x9000] ;  /* 0x00900000c914783b */ /* 0x000f220000000200 */
[C---:B------:R-:W-:Y:S03]  /*c180*/  HMMA.16816.F32 R4, R12.reuse, R6, RZ ;  /* 0x000000060c04723c */ /* 0x040fe600000018ff */
[----:B------:R-:W4:Y:S04]  /*c190*/  LDSM.16.M88.4 R176, [R201+0x9800] ;  /* 0x00980000c9b0783b */ /* 0x000f280000000200 */
[----:B------:R-:W4:Y:S01]  /*c1a0*/  LDSM.16.M88.4 R172, [R210+0x2000] ;  /* 0x00200000d2ac783b */ /* 0x000f220000000200 */
[C---:B-----5:R-:W-:Y:S03]  /*c1b0*/  HMMA.16816.F32 R88, R12.reuse, R84, RZ ;  /* 0x000000540c58723c */ /* 0x060fe600000018ff */
[----:B------:R-:W5:Y:S04]  /*c1c0*/  LDSM.16.M88.4 R180, [R210+0x5000] ;  /* 0x00500000d2b4783b */ /* 0x000f680000000200 */
[----:B------:R-:W-:Y:S01]  /*c1d0*/  LDSM.16.M88.4 R192, [R210+0x3800] ;  /* 0x00380000d2c0783b */ /* 0x000fe20000000200 */
[----:B------:R-:W-:Y:S03]  /*c1e0*/  HMMA.16816.F32 R84, R12, R86, RZ ;  /* 0x000000560c54723c */ /* 0x000fe600000018ff */
[----:B------:R-:W-:Y:S04]  /*c1f0*/  LDSM.16.M88.4 R188, [R210+0x4000] ;  /* 0x00400000d2bc783b */ /* 0x000fe80000000200 */
[----:B------:R-:W-:Y:S01]  /*c200*/  LDSM.16.M88.4 R184, [R210+0x4800] ;  /* 0x00480000d2b8783b */ /* 0x000fe20000000200 */
[C---:B---3--:R-:W-:Y:S03]  /*c210*/  HMMA.16816.F32 R128, R168.reuse, R164, R128 ;  /* 0x000000a4a880723c */ /* 0x048fe60000001880 */
[----:B------:R-:W-:Y:S04]  /*c220*/  LDSM.16.M88.4 R200, [R207] ;  /* 0x00000000cfc8783b */ /* 0x000fe80000000200 */
[----:B------:R-:W-:Y:S01]  /*c230*/  LDSM.16.M88.4 R196, [R210+0x3000] ;  /* 0x00300000d2c4783b */ /* 0x000fe20000000200 */
[----:B------:R-:W-:Y:S03]  /*c240*/  HMMA.16816.F32 R124, R168, R166, R124 ;  /* 0x000000a6a87c723c */ /* 0x000fe6000000187c */
[----:B------:R-:W3:Y:S04]  /*c250*/  LDSM.16.M88.4 R164, [R210+0x6800] ;  /* 0x00680000d2a4783b */ /* 0x000ee80000000200 */
[----:B------:R-:W0:Y:S01]  /*c260*/  LDGDEPBAR ;  /* 0x00000000000079af */ /* 0x000e220000000000 */
[C---:B------:R-:W-:Y:S08]  /*c270*/  HMMA.16816.F32 R120, R12.reuse, R116, RZ ;  /* 0x000000740c78723c */ /* 0x040ff000000018ff */
[C---:B------:R-:W-:Y:S08]  /*c280*/  HMMA.16816.F32 R112, R12.reuse, R108, RZ ;  /* 0x0000006c0c70723c */ /* 0x040ff000000018ff */
[C---:B------:R-:W-:Y:S08]  /*c290*/  HMMA.16816.F32 R104, R12.reuse, R100, RZ ;  /* 0x000000640c68723c */ /* 0x040ff000000018ff */
[C---:B------:R-:W-:Y:S08]  /*c2a0*/  HMMA.16816.F32 R96, R12.reuse, R92, RZ ;  /* 0x0000005c0c60723c */ /* 0x040ff000000018ff */
[C---:B------:R-:W-:Y:S08]  /*c2b0*/  HMMA.16816.F32 R80, R12.reuse, R76, RZ ;  /* 0x0000004c0c50723c */ /* 0x040ff000000018ff */
[C---:B------:R-:W-:Y:S08]  /*c2c0*/  HMMA.16816.F32 R72, R12.reuse, R68, RZ ;  /* 0x000000440c48723c */ /* 0x040ff000000018ff */
[C---:B-1----:R-:W-:Y:S08]  /*c2d0*/  HMMA.16816.F32 R64, R12.reuse, R60, RZ ;  /* 0x0000003c0c40723c */ /* 0x042ff000000018ff */
[C---:B------:R-:W-:Y:S08]  /*c2e0*/  HMMA.16816.F32 R56, R12.reuse, R52, RZ ;  /* 0x000000340c38723c */ /* 0x040ff000000018ff */
[C---:B------:R-:W-:Y:S08]  /*c2f0*/  HMMA.16816.F32 R48, R12.reuse, R44, RZ ;  /* 0x0000002c0c30723c */ /* 0x040ff000000018ff */
[C---:B------:R-:W-:Y:S08]  /*c300*/  HMMA.16816.F32 R40, R12.reuse, R36, RZ ;  /* 0x000000240c28723c */ /* 0x040ff000000018ff */
[C---:B--2---:R-:W-:Y:S08]  /*c310*/  HMMA.16816.F32 R32, R12.reuse, R28, RZ ;  /* 0x0000001c0c20723c */ /* 0x044ff000000018ff */
        /* <DEDUP_REMOVED lines=19> */
[C---:B-----5:R-:W-:Y:S08]  /*c450*/  HMMA.16816.F32 R88, R168.reuse, R180, R88 ;  /* 0x000000b4a858723c */ /* 0x060ff00000001858 */
        /* <DEDUP_REMOVED lines=20> */
[C---:B----4-:R-:W-:Y:S08]  /*c5a0*/  HMMA.16816.F32 R32, R168.reuse, R180, R32 ;  /* 0x000000b4a820723c */ /* 0x050ff00000001820 */
[----:B------:R-:W-:Y:S01]  /*c5b0*/  HMMA.16816.F32 R28, R168, R182, R28 ;  /* 0x000000b6a81c723c */ /* 0x000fe2000000181c */
[----:B------:R-:W4:Y:S07]  /*c5c0*/  LDSM.16.M88.4 R180, [R209+0x4800] ;  /* 0x00480000d1b4783b */ /* 0x000f2e0000000200 */
[C---:B---3--:R-:W-:Y:S08]  /*c5d0*/  HMMA.16816.F32 R8, R200.reuse, R164, R8 ;  /* 0x000000a4c808723c */ /* 0x048ff00000001808 */
[----:B------:R-:W-:Y:S01]  /*c5e0*/  HMMA.16816.F32 R4, R200, R166, R4 ;  /* 0x000000a6c804723c */ /* 0x000fe20000001804 */
[----:B------:R-:W3:Y:S07]  /*c5f0*/  LDSM.16.M88.4 R164, [R209+0x6800] ;  /* 0x00680000d1a4783b */ /* 0x000eee0000000200 */
        /* <DEDUP_REMOVED lines=11> */
[----:B------:R-:W5:Y:S07]  /*c6b0*/  LDSM.16.M88.4 R184, [R209+0x4000] ;  /* 0x00400000d1b8783b */ /* 0x000f6e0000000200 */
[C---:B-1----:R-:W-:Y:S08]  /*c6c0*/  HMMA.16816.F32 R24, R168.reuse, R176, R24 ;  /* 0x000000b0a818723c */ /* 0x042ff00000001818 */
[C---:B------:R-:W-:Y:S01]  /*c6d0*/  HMMA.16816.F32 R20, R168.reuse, R178, R20 ;  /* 0x000000b2a814723c */ /* 0x040fe20000001814 */
[----:B------:R-:W-:Y:S07]  /*c6e0*/  LDSM.16.M88.4 R176, [R209+0x5000] ;  /* 0x00500000d1b0783b */ /* 0x000fee0000000200 */
[C---:B--2---:R-:W-:Y:S08]  /*c6f0*/  HMMA.16816.F32 R16, R168.reuse, R172, R16 ;  /* 0x000000aca810723c */ /* 0x044ff00000001810 */
[----:B------:R-:W-:Y:S01]  /*c700*/  HMMA.16816.F32 R12, R168, R174, R12 ;  /* 0x000000aea80c723c */ /* 0x000fe2000000180c */
[----:B------:R-:W1:Y:S04]  /*c710*/  LDSM.16.M88.4 R172, [R209+0x5800] ;  /* 0x00580000d1ac783b */ /* 0x000e680000000200 */
[----:B------:R-:W2:Y:S03]  /*c720*/  LDSM.16.M88.4 R168, [R209+0x6000] ;  /* 0x00600000d1a8783b */ /* 0x000ea60000000200 */
[C---:B----4-:R-:W-:Y:S08]  /*c730*/  HMMA.16816.F32 R96, R200.reuse, R180, R96 ;  /* 0x000000b4c860723c */ /* 0x050ff00000001860 */
[C---:B------:R-:W-:Y:S01]  /*c740*/  HMMA.16816.F32 R92, R200.reuse, R182, R92 ;  /* 0x000000b6c85c723c */ /* 0x040fe2000000185c */
[----:B------:R-:W4:Y:S07]  /*c750*/  LDSM.16.M88.4 R180, [R209+0x7800] ;  /* 0x00780000d1b4783b */ /* 0x000f2e0000000200 */
[C---:B---3--:R-:W-:Y:S08]  /*c760*/  HMMA.16816.F32 R64, R200.reuse, R164, R64 ;  /* 0x000000a4c840723c */ /* 0x048ff00000001840 */
[C---:B------:R-:W-:Y:S01]  /*c770*/  HMMA.16816.F32 R60, R200.reuse, R166, R60 ;  /* 0x000000a6c83c723c */ /* 0x040fe2000000183c */
[----:B------:R-:W3:Y:S07]  /*c780*/  LDSM.16.M88.4 R164, [R209+0x9800] ;  /* 0x00980000d1a4783b */ /* 0x000eee0000000200 */
[----:B-----5:R-:W-:Y:S01]  /*c790*/  HMMA.16816.F32 R104, R200, R184, R104 ;  /* 0x000000b8c868723c */ /* 0x020fe20000001868 */
[----:B------:R-:W-:-:S07]  /*c7a0*/  IMAD.IADD R184, R208, 0x1, R207 ;  /* 0x00000001d0b87824 */ /* 0x000fce00078e02cf */
[C---:B-1----:R-:W-:Y:S08]  /*c7b0*/  HMMA.16816.F32 R80, R200.reuse, R172, R80 ;  /* 0x000000acc850723c */ /* 0x042ff00000001850 */
[C---:B------:R-:W-:Y:S01]  /*c7c0*/  HMMA.16816.F32 R76, R200.reuse, R174, R76 ;  /* 0x000000aec84c723c */ /* 0x040fe2000000184c */
[----:B------:R-:W-:Y:S07]  /*c7d0*/  LDSM.16.M88.4 R172, [R209+0x8800] ;  /* 0x00880000d1ac783b */ /* 0x000fee0000000200 */
[C---:B--2---:R-:W-:Y:S08]  /*c7e0*/  HMMA.16816.F32 R72, R200.reuse, R168, R72 ;  /* 0x000000a8c848723c */ /* 0x044ff00000001848 */
[C---:B------:R-:W-:Y:S01]  /*c7f0*/  HMMA.16816.F32 R68, R200.reuse, R170, R68 ;  /* 0x000000aac844723c */ /* 0x040fe20000001844 */
[----:B------:R-:W1:Y:S07]  /*c800*/  LDSM.16.M88.4 R168, [R209+0x8000] ;  /* 0x00800000d1a8783b */ /* 0x000e6e0000000200 */
[----:B------:R-:W-:Y:S01]  /*c810*/  HMMA.16816.F32 R120, R200, R192, R120 ;  /* 0x000000c0c878723c */ /* 0x000fe20000001878 */
[----:B------:R-:W-:-:S07]  /*c820*/  IMAD.IADD R192, R208, 0x1, R209 ;  /* 0x00000001d0c07824 */ /* 0x000fce00078e02d1 */
[C---:B------:R-:W-:Y:S01]  /*c830*/  HMMA.16816.F32 R100, R200.reuse, R186, R100 ;  /* 0x000000bac864723c */ /* 0x040fe20000001864 */
[----:B------:R-:W-:Y:S07]  /*c840*/  LDSM.16.M88.4 R184, [R184] ;  /* 0x00000000b8b8783b */ /* 0x000fee0000000200 */
[C---:B----4-:R-:W-:Y:S08]  /*c850*/  HMMA.16816.F32 R48, R200.reuse, R180, R48 ;  /* 0x000000b4c830723c */ /* 0x050ff00000001830 */
[C---:B------:R-:W-:Y:S01]  /*c860*/  HMMA.16816.F32 R44, R200.reuse, R182, R44 ;  /* 0x000000b6c82c723c */ /* 0x040fe2000000182c */
[----:B------:R-:W2:Y:S07]  /*c870*/  LDSM.16.M88.4 R180, [R192+0x9800] ;  /* 0x00980000c0b4783b */ /* 0x000eae0000000200 */
[C---:B------:R-:W-:Y:S08]  /*c880*/  HMMA.16816.F32 R112, R200.reuse, R188, R112 ;  /* 0x000000bcc870723c */ /* 0x040ff00000001870 */
[C---:B------:R-:W-:Y:S01]  /*c890*/  HMMA.16816.F32 R108, R200.reuse, R190, R108 ;  /* 0x000000bec86c723c */ /* 0x040fe2000000186c */
[----:B------:R-:W4:Y:S07]  /*c8a0*/  LDSM.16.M88.4 R188, [R192+0x2000] ;  /* 0x00200000c0bc783b */ /* 0x000f2e0000000200 */
[C---:B---3--:R-:W-:Y:S08]  /*c8b0*/  HMMA.16816.F32 R12, R200.reuse, R166, R12 ;  /* 0x000000a6c80c723c */ /* 0x048ff0000000180c */
[C---:B-1----:R-:W-:Y:S08]  /*c8c0*/  HMMA.16816.F32 R40, R200.reuse, R168, R40 ;  /* 0x000000a8c828723c */ /* 0x042ff00000001828 */
[C---:B------:R-:W-:Y:S01]  /*c8d0*/  HMMA.16816.F32 R36, R200.reuse, R170, R36 ;  /* 0x000000aac824723c */ /* 0x040fe20000001824 */
[----:B------:R-:W1:Y:S07]  /*c8e0*/  LDSM.16.M88.4 R168, [R192+0x2800] ;  /* 0x00280000c0a8783b */ /* 0x000e6e0000000200 */
[----:B------:R-:W-:Y:S01]  /*c8f0*/  HMMA.16816.F32 R32, R200, R172, R32 ;  /* 0x000000acc820723c */ /* 0x000fe20000001820 */
[----:B------:R-:W-:-:S05]  /*c900*/  IMAD.SHL.U32 R172, R225, 0x2, RZ ;  /* 0x00000002e1ac7824 */ /* 0x000fca00078e00ff */
[----:B------:R-:W-:Y:S02]  /*c910*/  LOP3.LUT R172, R172, 0x6, RZ, 0xc0, !PT ;  /* 0x00000006acac7812 */ /* 0x000fe400078ec0ff */
[----:B------:R-:W-:Y:S01]  /*c920*/  HMMA.16816.F32 R16, R200, R164, R16 ;  /* 0x000000a4c810723c */ /* 0x000fe20000001810 */
[----:B------:R-:W-:-:S07]  /*c930*/  IMAD.U32 R165, RZ, RZ, UR17 ;  /* 0x00000011ffa57e24 */ /* 0x000fce000f8e00ff */
[----:B--2---:R-:W-:Y:S01]  /*c940*/  HMMA.16816.F32 R12, R184, R182, R12 ;  /* 0x000000b6b80c723c */ /* 0x004fe2000000180c */
[----:B------:R-:W-:-:S04]  /*c950*/  IMAD R182, R165, 0x100, R172 ;  /* 0x00000100a5b67824 */ /* 0x000fc800078e02ac */
[C---:B------:R-:W-:Y:S02]  /*c960*/  VIADD R164, R182.reuse, 0xfffffef9 ;  /* 0xfffffef9b6a47836 */ /* 0x040fe40000000000 */
[----:B------:R-:W-:Y:S01]  /*c970*/  VIADD R173, R182, 0xfffffe00 ;  /* 0xfffffe00b6ad7836 */ /* 0x000fe20000000000 */
[C---:B------:R-:W-:Y:S02]  /*c980*/  HMMA.16816.F32 R128, R200.reuse, R196, R128 ;  /* 0x000000c4c880723c */ /* 0x040fe40000001880 */
[-C--:B------:R-:W-:Y:S02]  /*c990*/  ISETP.GE.AND P5, PT, R164, R205.reuse, PT ;  /* 0x000000cda400720c */ /* 0x080fe40003fa6270 */
[C---:B------:R-:W-:Y:S02]  /*c9a0*/  ISETP.GE.AND P4, PT, R173.reuse, R205, PT ;  /* 0x000000cdad00720c */ /* 0x040fe40003f86270 */
[----:B------:R-:W-:Y:S02]  /*c9b0*/  ISETP.GE.AND P3, PT, R173, R204, PT ;  /* 0x000000ccad00720c */ /* 0x000fe40003f66270 */
[----:B------:R-:W-:Y:S01]  /*c9c0*/  HMMA.16816.F32 R124, R200, R198, R124 ;  /* 0x000000c6c87c723c */ /* 0x000fe2000000187c */
[----:B------:R-:W2:Y:S01]  /*c9d0*/  LDSM.16.M88.4 R196, [R209+0x7000] ;  /* 0x00700000d1c4783b */ /* 0x000ea20000000200 */
[----:B------:R-:W-:-:S02]  /*c9e0*/  I2FP.F32.U32 R173, R173 ;  /* 0x000000ad00ad7245 */ /* 0x000fc40000201000 */
[----:B------:R-:W-:-:S04]  /*c9f0*/  ISETP.GE.AND P2, PT, R164, R204, PT ;  /* 0x000000cca400720c */ /* 0x000fc80003f46270 */
[----:B----4-:R-:W-:Y:S01]  /*ca00*/  HMMA.16816.F32 R8, R184, R188, R8 ;  /* 0x000000bcb808723c */ /* 0x010fe20000001808 */
[----:B------:R-:W-:Y:S02]  /*ca10*/  I2FP.F32.U32 R188, R164 ;  /* 0x000000a400bc7245 */ /* 0x000fe40000201000 */
[----:B------:R-:W3:Y:S03]  /*ca20*/  LDSM.16.M88.4 R164, [R192+0x3000] ;  /* 0x00300000c0a4783b */ /* 0x000ee60000000200 */
[----:B------:R-:W-:Y:S02]  /*ca30*/  FFMA.FTZ R13, R188, UR5, R13 ;  /* 0x00000005bc0d7c23 */ /* 0x000fe4000801000d */
[----:B------:R-:W-:Y:S01]  /*ca40*/  HMMA.16816.F32 R28, R200, R174, R28 ;  /* 0x000000aec81c723c */ /* 0x000fe2000000181c */
[----:B------:R-:W-:Y:S02]  /*ca50*/  VIADD R174, R182, 0xfffffe01 ;  /* 0xfffffe01b6ae7836 */ /* 0x000fe40000000000 */
[----:B------:R-:W-:-:S03]  /*ca60*/  FSEL R13, R13, -INF , !P5 ;  /* 0xff8000000d0d7808 */ /* 0x000fc60006800000 */
[C---:B------:R-:W-:Y:S02]  /*ca70*/  ISETP.GE.AND P6, PT, R174.reuse, R205, PT ;  /* 0x000000cdae00720c */ /* 0x040fe40003fc6270 */
[----:B------:R-:W-:Y:S01]  /*ca80*/  HMMA.16816.F32 R4, R184, R190, R4 ;  /* 0x000000beb804723c */ /* 0x000fe20000001804 */
[----:B------:R-:W-:Y:S02]  /*ca90*/  ISETP.GE.AND P5, PT, R174, R204, PT ;  /* 0x000000ccae00720c */ /* 0x000fe40003fa6270 */
[----:B------:R-:W-:Y:S01]  /*caa0*/  I2FP.F32.U32 R174, R174 ;  /* 0x000000ae00ae7245 */ /* 0x000fe20000201000 */
[----:B------:R-:W-:Y:S01]  /*cab0*/  FFMA.FTZ R191, R173, UR5, R10 ;  /* 0x00000005adbf7c23 */ /* 0x000fe2000801000a */
[----:B------:R-:W-:-:S03]  /*cac0*/  VIADD R10, R182, 0xfffffe08 ;  /* 0xfffffe08b60a7836 */ /* 0x000fc60000000000 */
[----:B------:R-:W-:Y:S01]  /*cad0*/  HMMA.16816.F32 R116, R200, R194, R116 ;  /* 0x000000c2c874723c */ /* 0x000fe20000001874 */
[----:B------:R-:W-:Y:S01]  /*cae0*/  FFMA.FTZ R194, R173, UR5, R8 ;  /* 0x00000005adc27c23 */ /* 0x000fe20008010008 */
[C---:B------:R-:W-:Y:S01]  /*caf0*/  FFMA.FTZ R190, R174.reuse, UR5, R9 ;  /* 0x00000005aebe7c23 */ /* 0x040fe20008010009 */
[----:B------:R-:W-:Y:S01]  /*cb00*/  FFMA.FTZ R11, R174, UR5, R11 ;  /* 0x00000005ae0b7c23 */ /* 0x000fe2000801000b */
[----:B------:R-:W-:Y:S01]  /*cb10*/  VIADD R8, R182, 0xfffffe09 ;  /* 0xfffffe09b6087836 */ /* 0x000fe20000000000 */
[----:B------:R-:W-:Y:S02]  /*cb20*/  I2FP.F32.U32 R9, R10 ;  /* 0x0000000a00097245 */ /* 0x000fe40000201000 */
[----:B------:R-:W-:Y:S01]  /*cb30*/  FSEL R190, R190, -INF , !P6 ;  /* 0xff800000bebe7808 */ /* 0x000fe20007000000 */
[----:B-1----:R-:W-:Y:S01]  /*cb40*/  HMMA.16816.F32 R128, R184, R168, R128 ;  /* 0x000000a8b880723c */ /* 0x002fe20000001880 */
[----:B------:R-:W-:Y:S02]  /*cb50*/  FSEL R189, R11, -INF , !P5 ;  /* 0xff8000000bbd7808 */ /* 0x000fe40006800000 */
[C---:B------:R-:W-:Y:S01]  /*cb60*/  ISETP.GE.AND P6, PT, R8.reuse, R205, PT ;  /* 0x000000cd0800720c */ /* 0x040fe20003fc6270 */
[C---:B------:R-:W-:Y:S01]  /*cb70*/  FFMA.FTZ R4, R9.reuse, UR5, R4 ;  /* 0x0000000509047c23 */ /* 0x040fe20008010004 */
[----:B------:R-:W-:Y:S01]  /*cb80*/  ISETP.GE.AND P5, PT, R8, R204, PT ;  /* 0x000000cc0800720c */ /* 0x000fe20003fa6270 */
[----:B------:R-:W-:Y:S01]  /*cb90*/  FFMA.FTZ R6, R9, UR5, R6 ;  /* 0x0000000509067c23 */ /* 0x000fe20008010006 */
[----:B------:R-:W-:Y:S01]  /*cba0*/  FSEL R194, R194, -INF , !P4 ;  /* 0xff800000c2c27808 */ /* 0x000fe20006000000 */
[----:B--2---:R-:W-:Y:S01]  /*cbb0*/  HMMA.16816.F32 R52, R200, R198, R52 ;  /* 0x000000c6c834723c */ /* 0x004fe20000001834 */
[----:B------:R-:W-:Y:S01]  /*cbc0*/  FSEL R191, R191, -INF , !P3 ;  /* 0xff800000bfbf7808 */ /* 0x000fe20005800000 */
[----:B------:R-:W-:Y:S01]  /*cbd0*/  VIADD R9, R182, 0xfffffe10 ;  /* 0xfffffe10b6097836 */ /* 0x000fe20000000000 */
[----:B------:R-:W-:-:S02]  /*cbe0*/  I2FP.F32.U32 R8, R8 ;  /* 0x0000000800087245 */ /* 0x000fc40000201000 */
[CC--:B------:R-:W-:Y:S02]  /*cbf0*/  ISETP.GE.AND P4, PT, R10.reuse, R205.reuse, PT ;  /* 0x000000cd0a00720c */ /* 0x0c0fe40003f86270 */
[----:B------:R-:W-:Y:S01]  /*cc00*/  ISETP.GE.AND P3, PT, R10, R204, PT ;  /* 0x000000cc0a00720c */ /* 0x000fe20003f66270 */
[C---:B------:R-:W-:Y:S01]  /*cc10*/  FFMA.FTZ R242, R8.reuse, UR5, R5 ;  /* 0x0000000508f27c23 */ /* 0x040fe20008010005 */
[----:B------:R-:W-:Y:S01]  /*cc20*/  FFMA.FTZ R199, R8, UR5, R7 ;  /* 0x0000000508c77c23 */ /* 0x000fe20008010007 */
[----:B------:R-:W-:Y:S01]  /*cc30*/  FSEL R244, R4, -INF , !P4 ;  /* 0xff80000004f47808 */ /* 0x000fe20006000000 */
[----:B------:R-:W-:Y:S01]  /*cc40*/  HMMA.16816.F32 R124, R184, R170, R124 ;  /* 0x000000aab87c723c */ /* 0x000fe2000000187c */
[----:B------:R-:W-:Y:S01]  /*cc50*/  FSEL R219, R6, -INF , !P3 ;  /* 0xff80000006db7808 */ /* 0x000fe20005800000 */
[----:B------:R-:W-:Y:S01]  /*cc60*/  VIADD R8, R182, 0xfffffe11 ;  /* 0xfffffe11b6087836 */ /* 0x000fe20000000000 */
[----:B------:R-:W1:Y:S01]  /*cc70*/  LDSM.16.M88.4 R4, [R192+0x3800] ;  /* 0x00380000c004783b */ /* 0x000e620000000200 */
[----:B------:R-:W-:-:S02]  /*cc80*/  ISETP.GE.AND P4, PT, R9, R205, PT ;  /* 0x000000cd0900720c */ /* 0x000fc40003f86270 */
[-C--:B------:R-:W-:Y:S02]  /*cc90*/  ISETP.GE.AND P3, PT, R9, R204.reuse, PT ;  /* 0x000000cc0900720c */ /* 0x080fe40003f66270 */
[----:B------:R-:W-:Y:S01]  /*cca0*/  I2FP.F32.U32 R9, R9 ;  /* 0x0000000900097245 */ /* 0x000fe20000201000 */
[C---:B------:R-:W-:Y:S01]  /*ccb0*/  HMMA.16816.F32 R88, R200.reuse, R176, R88 ;  /* 0x000000b0c858723c */ /* 0x040fe20000001858 */
[----:B------:R-:W-:Y:S02]  /*ccc0*/  FSEL R242, R242, -INF , !P6 ;  /* 0xff800000f2f27808 */ /* 0x000fe40007000000 */
[----:B------:R-:W-:Y:S01]  /*ccd0*/  FSEL R199, R199, -INF , !P5 ;  /* 0xff800000c7c77808 */ /* 0x000fe20006800000 */
[C---:B------:R-:W-:Y:S01]  /*cce0*/  FFMA.FTZ R128, R9.reuse, UR5, R128 ;  /* 0x0000000509807c23 */ /* 0x040fe20008010080 */
[C---:B------:R-:W-:Y:S01]  /*ccf0*/  ISETP.GE.AND P6, PT, R8.reuse, R205, PT ;  /* 0x000000cd0800720c */ /* 0x040fe20003fc6270 */
[----:B------:R-:W-:Y:S01]  /*cd00*/  FFMA.FTZ R130, R9, UR5, R130 ;  /* 0x0000000509827c23 */ /* 0x000fe20008010082 */
[----:B------:R-:W-:Y:S01]  /*cd10*/  ISETP.GE.AND P5, PT, R8, R204, PT ;  /* 0x000000cc0800720c */ /* 0x000fe20003fa6270 */
[----:B------:R-:W-:Y:S01]  /*cd20*/  HMMA.16816.F32 R84, R200, R178, R84 ;  /* 0x000000b2c854723c */ /* 0x000fe20000001854 */
[----:B------:R2:W4:Y:S01]  /*cd30*/  LDSM.16.M88.4 R176, [R209+0x9000] ;  /* 0x00900000d1b0783b */ /* 0x0005220000000200 */
[----:B------:R-:W-:Y:S01]  /*cd40*/  I2FP.F32.U32 R8, R8 ;  /* 0x0000000800087245 */ /* 0x000fe20000201000 */
[----:B------:R-:W-:Y:S01]  /*cd50*/  VIADD R9, R182, 0xfffffe18 ;  /* 0xfffffe18b6097836 */ /* 0x000fe20000000000 */
[----:B------:R-:W-:-:S02]  /*cd60*/  FSEL R238, R128, -INF , !P4 ;  /* 0xff80000080ee7808 */ /* 0x000fc40006000000 */
[----:B------:R-:W-:Y:S01]  /*cd70*/  FSEL R217, R130, -INF , !P3 ;  /* 0xff80000082d97808 */ /* 0x000fe20005800000 */
[C---:B------:R-:W-:Y:S01]  /*cd80*/  FFMA.FTZ R129, R8.reuse, UR5, R129 ;  /* 0x0000000508817c23 */ /* 0x040fe20008010081 */
[----:B------:R-:W-:Y:S01]  /*cd90*/  FFMA.FTZ R131, R8, UR5, R131 ;  /* 0x0000000508837c23 */ /* 0x000fe20008010083 */
[----:B------:R-:W-:Y:S01]  /*cda0*/  VIADD R8, R182, 0xfffffe19 ;  /* 0xfffffe19b6087836 */ /* 0x000fe20000000000 */
[C---:B------:R-:W-:Y:S01]  /*cdb0*/  ISETP.GE.AND P4, PT, R9.reuse, R205, PT ;  /* 0x000000cd0900720c */ /* 0x040fe20003f86270 */
[----:B---3--:R-:W-:Y:S01]  /*cdc0*/  HMMA.16816.F32 R120, R184, R164, R120 ;  /* 0x000000a4b878723c */ /* 0x008fe20000001878 */
[----:B------:R-:W-:Y:S02]  /*cdd0*/  ISETP.GE.AND P3, PT, R9, R204, PT ;  /* 0x000000cc0900720c */ /* 0x000fe40003f66270 */
[----:B------:R-:W-:Y:S02]  /*cde0*/  I2FP.F32.U32 R9, R9 ;  /* 0x0000000900097245 */ /* 0x000fe40000201000 */
[----:B------:R-:W-:-:S02]  /*cdf0*/  FSEL R228, R129, -INF , !P6 ;  /* 0xff80000081e47808 */ /* 0x000fc40007000000 */
[----:B------:R-:W-:Y:S01]  /*ce00*/  FSEL R215, R131, -INF , !P5 ;  /* 0xff80000083d77808 */ /* 0x000fe20006800000 */
[C---:B------:R-:W-:Y:S01]  /*ce10*/  FFMA.FTZ R236, R9.reuse, UR5, R124 ;  /* 0x0000000509ec7c23 */ /* 0x040fe2000801007c */
[CC--:B------:R-:W-:Y:S01]  /*ce20*/  ISETP.GE.AND P6, PT, R8.reuse, R205.reuse, PT ;  /* 0x000000cd0800720c */ /* 0x0c0fe20003fc6270 */
[----:B------:R-:W-:Y:S01]  /*ce30*/  FFMA.FTZ R126, R9, UR5, R126 ;  /* 0x00000005097e7c23 */ /* 0x000fe2000801007e */
[----:B------:R-:W-:Y:S01]  /*ce40*/  ISETP.GE.AND P5, PT, R8, R204, PT ;  /* 0x000000cc0800720c */ /* 0x000fe20003fa6270 */
[----:B------:R-:W-:Y:S01]  /*ce50*/  VIADD R9, R182, 0xfffffe20 ;  /* 0xfffffe20b6097836 */ /* 0x000fe20000000000 */
[----:B------:R-:W-:Y:S01]  /*ce60*/  I2FP.F32.U32 R8, R8 ;  /* 0x0000000800087245 */ /* 0x000fe20000201000 */
[----:B------:R-:W-:Y:S01]  /*ce70*/  HMMA.16816.F32 R116, R184, R166, R116 ;  /* 0x000000a6b874723c */ /* 0x000fe20000001874 */
[----:B------:R-:W-:Y:S01]  /*ce80*/  FSEL R236, R236, -INF , !P4 ;  /* 0xff800000ecec7808 */ /* 0x000fe20006000000 */
[----:B------:R-:W-:Y:S01]  /*ce90*/  VIADD R124, R182, 0xfffffe21 ;  /* 0xfffffe21b67c7836 */ /* 0x000fe20000000000 */
[----:B------:R-:W-:Y:S01]  /*cea0*/  FSEL R213, R126, -INF , !P3 ;  /* 0xff8000007ed57808 */ /* 0x000fe20005800000 */
[C---:B------:R-:W-:Y:S01]  /*ceb0*/  FFMA.FTZ R222, R8.reuse, UR5, R125 ;  /* 0x0000000508de7c23 */ /* 0x040fe2000801007d */
[----:B------:R-:W-:Y:S01]  /*cec0*/  FFMA.FTZ R127, R8, UR5, R127 ;  /* 0x00000005087f7c23 */ /* 0x000fe2000801007f */
[----:B------:R-:W-:-:S02]  /*ced0*/  ISETP.GE.AND P4, PT, R9, R205, PT ;  /* 0x000000cd0900720c */ /* 0x000fc40003f86270 */
[-C--:B------:R-:W-:Y:S01]  /*cee0*/  ISETP.GE.AND P3, PT, R9, R204.reuse, PT ;  /* 0x000000cc0900720c */ /* 0x080fe20003f66270 */
[----:B-1----:R-:W-:Y:S01]  /*cef0*/  HMMA.16816.F32 R112, R184, R4, R112 ;  /* 0x00000004b870723c */ /* 0x002fe20000001870 */
[----:B------:R-:W-:Y:S01]  /*cf00*/  I2FP.F32.U32 R125, R9 ;  /* 0x00000009007d7245 */ /* 0x000fe20000201000 */
[----:B------:R-:W-:Y:S01]  /*cf10*/  VIADD R5, R182, 0xfffffe28 ;  /* 0xfffffe28b6057836 */ /* 0x000fe20000000000 */
[----:B------:R-:W1:Y:S01]  /*cf20*/  LDSM.16.M88.4 R8, [R192+0x4000] ;  /* 0x00400000c008783b */ /* 0x000e620000000200 */
[----:B------:R-:W-:Y:S01]  /*cf30*/  FSEL R222, R222, -INF , !P6 ;  /* 0xff800000dede7808 */ /* 0x000fe20007000000 */
[----:B------:R-:W-:Y:S01]  /*cf40*/  VIADD R4, R182, 0xfffffe29 ;  /* 0xfffffe29b6047836 */ /* 0x000fe20000000000 */
[----:B------:R-:W-:Y:S01]  /*cf50*/  FSEL R211, R127, -INF , !P5 ;  /* 0xff8000007fd37808 */ /* 0x000fe20006800000 */
[C---:B------:R-:W-:Y:S01]  /*cf60*/  FFMA.FTZ R120, R125.reuse, UR5, R120 ;  /* 0x000000057d787c23 */ /* 0x040fe20008010078 */
[C---:B------:R-:W-:Y:S01]  /*cf70*/  ISETP.GE.AND P6, PT, R124.reuse, R205, PT ;  /* 0x000000cd7c00720c */ /* 0x040fe20003fc6270 */
[----:B------:R-:W-:Y:S01]  /*cf80*/  FFMA.FTZ R122, R125, UR5, R122 ;  /* 0x000000057d7a7c23 */ /* 0x000fe2000801007a */
[----:B------:R-:W-:Y:S01]  /*cf90*/  ISETP.GE.AND P5, PT, R124, R204, PT ;  /* 0x000000cc7c00720c */ /* 0x000fe20003fa6270 */
[----:B------:R-:W-:Y:S01]  /*cfa0*/  HMMA.16816.F32 R56, R200, R196, R56 ;  /* 0x000000c4c838723c */ /* 0x000fe20000001838 */
[----:B------:R-:W-:-:S02]  /*cfb0*/  I2FP.F32.U32 R124, R124 ;  /* 0x0000007c007c7245 */ /* 0x000fc40000201000 */
[----:B------:R-:W-:Y:S02]  /*cfc0*/  FSEL R220, R120, -INF , !P4 ;  /* 0xff80000078dc7808 */ /* 0x000fe40006000000 */
[----:B--2---:R-:W-:Y:S01]  /*cfd0*/  FSEL R209, R122, -INF , !P3 ;  /* 0xff8000007ad17808 */ /* 0x004fe20005800000 */
[C---:B------:R-:W-:Y:S01]  /*cfe0*/  FFMA.FTZ R121, R124.reuse, UR5, R121 ;  /* 0x000000057c797c23 */ /* 0x040fe20008010079 */
[----:B------:R-:W-:Y:S01]  /*cff0*/  FFMA.FTZ R123, R124, UR5, R123 ;  /* 0x000000057c7b7c23 */ /* 0x000fe2000801007b */
[C---:B------:R-:W-:Y:S01]  /*d000*/  ISETP.GE.AND P4, PT, R5.reuse, R205, PT ;  /* 0x000000cd0500720c */ /* 0x040fe20003f86270 */
[----:B----4-:R-:W-:Y:S01]  /*d010*/  HMMA.16816.F32 R24, R200, R176, R24 ;  /* 0x000000b0c818723c */ /* 0x010fe20000001818 */
[----:B------:R-:W-:Y:S02]  /*d020*/  ISETP.GE.AND P3, PT, R5, R204, PT ;  /* 0x000000cc0500720c */ /* 0x000fe40003f66270 */
[----:B------:R-:W-:Y:S02]  /*d030*/  I2FP.F32.U32 R5, R5 ;  /* 0x0000000500057245 */ /* 0x000fe40000201000 */
[----:B------:R-:W-:-:S02]  /*d040*/  FSEL R216, R121, -INF , !P6 ;  /* 0xff80000079d87808 */ /* 0x000fc40007000000 */
[CC--:B------:R-:W-:Y:S01]  /*d050*/  ISETP.GE.AND P6, PT, R4.reuse, R205.reuse, PT ;  /* 0x000000cd0400720c */ /* 0x0c0fe20003fc6270 */
[----:B------:R-:W-:Y:S01]  /*d060*/  HMMA.16816.F32 R20, R200, R178, R20 ;  /* 0x000000b2c814723c */ /* 0x000fe20000001814 */
[----:B------:R-:W-:Y:S01]  /*d070*/  FSEL R203, R123, -INF , !P5 ;  /* 0xff8000007bcb7808 */ /* 0x000fe20006800000 */
[C---:B------:R-:W-:Y:S01]  /*d080*/  FFMA.FTZ R218, R5.reuse, UR5, R116 ;  /* 0x0000000505da7c23 */ /* 0x040fe20008010074 */
[----:B------:R-:W-:Y:S01]  /*d090*/  ISETP.GE.AND P5, PT, R4, R204, PT ;  /* 0x000000cc0400720c */ /* 0x000fe20003fa6270 */
[----:B------:R-:W-:Y:S01]  /*d0a0*/  FFMA.FTZ R118, R5, UR5, R118 ;  /* 0x0000000505767c23 */ /* 0x000fe20008010076 */
[----:B------:R-:W-:Y:S01]  /*d0b0*/  I2FP.F32.U32 R4, R4 ;  /* 0x0000000400047245 */ /* 0x000fe20000201000 */
[----:B------:R-:W-:Y:S01]  /*d0c0*/  VIADD R5, R182, 0xfffffe30 ;  /* 0xfffffe30b6057836 */ /* 0x000fe20000000000 */
[----:B------:R-:W-:Y:S01]  /*d0d0*/  FSEL R218, R218, -INF , !P4 ;  /* 0xff800000dada7808 */ /* 0x000fe20006000000 */
[----:B------:R-:W-:Y:S01]  /*d0e0*/  HMMA.16816.F32 R108, R184, R6, R108 ;  /* 0x00000006b86c723c */ /* 0x000fe2000000186c */
[----:B------:R-:W-:Y:S01]  /*d0f0*/  FSEL R207, R118, -INF , !P3 ;  /* 0xff80000076cf7808 */ /* 0x000fe20005800000 */
[C---:B------:R-:W-:Y:S01]  /*d100*/  FFMA.FTZ R214, R4.reuse, UR5, R117 ;  /* 0x0000000504d67c23 */ /* 0x040fe20008010075 */
[----:B------:R-:W-:Y:S01]  /*d110*/  FFMA.FTZ R119, R4, UR5, R119 ;  /* 0x0000000504777c23 */ /* 0x000fe20008010077 */
[C---:B------:R-:W-:Y:S01]  /*d120*/  ISETP.GE.AND P4, PT, R5.reuse, R205, PT ;  /* 0x000000cd0500720c */ /* 0x040fe20003f86270 */
[----:B------:R-:W-:Y:S01]  /*d130*/  VIADD R116, R182, 0xfffffe31 ;  /* 0xfffffe31b6747836 */ /* 0x000fe20000000000 */
[----:B------:R-:W-:-:S02]  /*d140*/  ISETP.GE.AND P3, PT, R5, R204, PT ;  /* 0x000000cc0500720c */ /* 0x000fc40003f66270 */
[----:B------:R-:W-:Y:S01]  /*d150*/  I2FP.F32.U32 R117, R5 ;  /* 0x0000000500757245 */ /* 0x000fe20000201000 */
[C---:B-1----:R-:W-:Y:S01]  /*d160*/  HMMA.16816.F32 R104, R184.reuse, R8, R104 ;  /* 0x00000008b868723c */ /* 0x042fe20000001868 */
        /* <DEDUP_REMOVED lines=8> */
[----:B------:R-:W-:Y:S01]  /*d1f0*/  VIADD R8, R182, 0xfffffe39 ;  /* 0xfffffe39b6087836 */ /* 0x000fe20000000000 */
[----:B------:R-:W-:Y:S01]  /*d200*/  I2FP.F32.U32 R116, R116 ;  /* 0x0000007400747245 */ /* 0x000fe20000201000 */
[----:B------:R-:W-:Y:S01]  /*d210*/  HMMA.16816.F32 R100, R184, R10, R100 ;  /* 0x0000000ab864723c */ /* 0x000fe20000001864 */
[----:B------:R-:W-:-:S02]  /*d220*/  FSEL R212, R112, -INF , !P4 ;  /* 0xff80000070d47808 */ /* 0x000fc40006000000 */
[C---:B------:R-:W-:Y:S01]  /*d230*/  ISETP.GE.AND P4, PT, R9.reuse, R205, PT ;  /* 0x000000cd0900720c */ /* 0x040fe20003f86270 */
[C---:B------:R-:W-:Y:S01]  /*d240*/  FFMA.FTZ R202, R116.reuse, UR5, R113 ;  /* 0x0000000574ca7c23 */ /* 0x040fe20008010071 */
[----:B------:R-:W-:Y:S01]  /*d250*/  FFMA.FTZ R115, R116, UR5, R115 ;  /* 0x0000000574737c23 */ /* 0x000fe20008010073 */
[----:B------:R-:W-:Y:S02]  /*d260*/  FSEL R113, R114, -INF , !P3 ;  /* 0xff80000072717808 */ /* 0x000fe40005800000 */
[-C--:B------:R-:W-:Y:S01]  /*d270*/  ISETP.GE.AND P3, PT, R9, R204.reuse, PT ;  /* 0x000000cc0900720c */ /* 0x080fe20003f66270 */
        /* <DEDUP_REMOVED lines=8> */
[C---:B------:R-:W-:Y:S01]  /*d300*/  VIADD R9, R182.reuse, 0xfffffe40 ;  /* 0xfffffe40b6097836 */ /* 0x040fe20000000000 */
[----:B------:R-:W-:Y:S01]  /*d310*/  I2FP.F32.U32 R8, R8 ;  /* 0x0000000800087245 */ /* 0x000fe20000201000 */
[----:B------:R-:W-:Y:S01]  /*d320*/  VIADD R110, R182, 0xfffffe41 ;  /* 0xfffffe41b66e7836 */ /* 0x000fe20000000000 */
[----:B------:R-:W-:-:S02]  /*d330*/  FSEL R210, R210, -INF , !P4 ;  /* 0xff800000d2d27808 */ /* 0x000fc40006000000 */
[C---:B------:R-:W-:Y:S01]  /*d340*/  ISETP.GE.AND P4, PT, R9.reuse, R205, PT ;  /* 0x000000cd0900720c */ /* 0x040fe20003f86270 */
[C---:B------:R-:W-:Y:S01]  /*d350*/  FFMA.FTZ R200, R8.reuse, UR5, R109 ;  /* 0x0000000508c87c23 */ /* 0x040fe2000801006d */
[----:B------:R-:W-:Y:S01]  /*d360*/  FFMA.FTZ R108, R8, UR5, R111 ;  /* 0x00000005086c7c23 */ /* 0x000fe2000801006f */
[----:B------:R-:W-:Y:S02]  /*d370*/  FSEL R109, R10, -INF , !P3 ;  /* 0xff8000000a6d7808 */ /* 0x000fe40005800000 */
[-C--:B------:R-:W-:Y:S01]  /*d380*/  ISETP.GE.AND P3, PT, R9, R204.reuse, PT ;  /* 0x000000cc0900720c */ /* 0x080fe20003f66270 */
[C---:B-1----:R-:W-:Y:S01]  /*d390*/  HMMA.16816.F32 R96, R184.reuse, R4, R96 ;  /* 0x00000004b860723c */ /* 0x042fe20000001860 */
        /* <DEDUP_REMOVED lines=11> */
[----:B------:R-:W-:-:S05]  /*d450*/  I2FP.F32.U32 R110, R110 ;  /* 0x0000006e006e7245 */ /* 0x000fca0000201000 */
[C---:B------:R-:W-:Y:S01]  /*d460*/  FFMA.FTZ R106, R110.reuse, UR5, R105 ;  /* 0x000000056e6a7c23 */ /* 0x040fe20008010069 */
[----:B------:R-:W-:Y:S01]  /*d470*/  FFMA.FTZ R110, R110, UR5, R107 ;  /* 0x000000056e6e7c23 */ /* 0x000fe2000801006b */
[----:B------:R-:W-:Y:S02]  /*d480*/  FSEL R107, R104, -INF , !P4 ;  /* 0xff800000686b7808 */ /* 0x000fe40006000000 */
[----:B------:R-:W-:Y:S01]  /*d490*/  FSEL R105, R111, -INF , !P3 ;  /* 0xff8000006f697808 */ /* 0x000fe20005800000 */
[----:B------:R-:W-:Y:S01]  /*d4a0*/  VIADD R111, R182, 0xfffffe50 ;  /* 0xfffffe50b66f7836 */ /* 0x000fe20000000000 */
[C---:B------:R-:W-:Y:S02]  /*d4b0*/  ISETP.GE.AND P4, PT, R5.reuse, R205, PT ;  /* 0x000000cd0500720c */ /* 0x040fe40003f86270 */
[----:B------:R-:W-:Y:S02]  /*d4c0*/  ISETP.GE.AND P3, PT, R5, R204, PT ;  /* 0x000000cc0500720c */ /* 0x000fe40003f66270 */
[----:B------:R-:W-:-:S02]  /*d4d0*/  I2FP.F32.U32 R5, R5 ;  /* 0x0000000500057245 */ /* 0x000fc40000201000 */
[----:B------:R-:W-:Y:S02]  /*d4e0*/  FSEL R106, R106, -INF , !P6 ;  /* 0xff8000006a6a7808 */ /* 0x000fe40007000000 */
[----:B------:R-:W-:Y:S01]  /*d4f0*/  FSEL R104, R110, -INF , !P5 ;  /* 0xff8000006e687808 */ /* 0x000fe20006800000 */
[C---:B------:R-:W-:Y:S01]  /*d500*/  FFMA.FTZ R6, R5.reuse, UR5, R100 ;  /* 0x0000000505067c23 */ /* 0x040fe20008010064 */
[C---:B------:R-:W-:Y:S01]  /*d510*/  ISETP.GE.AND P6, PT, R4.reuse, R205, PT ;  /* 0x000000cd0400720c */ /* 0x040fe20003fc6270 */
[----:B------:R-:W-:Y:S01]  /*d520*/  FFMA.FTZ R5, R5, UR5, R102 ;  /* 0x0000000505057c23 */ /* 0x000fe20008010066 */
[----:B------:R-:W-:Y:S01]  /*d530*/  ISETP.GE.AND P5, PT, R4, R204, PT ;  /* 0x000000cc0400720c */ /* 0x000fe20003fa6270 */
[----:B------:R-:W-:Y:S01]  /*d540*/  VIADD R110, R182, 0xfffffe51 ;  /* 0xfffffe51b66e7836 */ /* 0x000fe20000000000 */
[----:B------:R-:W-:-:S05]  /*d550*/  I2FP.F32.U32 R4, R4 ;  /* 0x0000000400047245 */ /* 0x000fca0000201000 */
[C---:B------:R-:W-:Y:S01]  /*d560*/  FFMA.FTZ R102, R4.reuse, UR5, R101 ;  /* 0x0000000504667c23 */ /* 0x040fe20008010065 */
[----:B------:R-:W-:Y:S01]  /*d570*/  FFMA.FTZ R100, R4, UR5, R103 ;  /* 0x0000000504647c23 */ /* 0x000fe20008010067 */
[----:B------:R-:W-:Y:S01]  /*d580*/  FSEL R103, R6, -INF , !P4 ;  /* 0xff80000006677808 */ /* 0x000fe20006000000 */
[C---:B-1----:R-:W-:Y:S01]  /*d590*/  HMMA.16816.F32 R88, R184.reuse, R8, R88 ;  /* 0x00000008b858723c */ /* 0x042fe20000001858 */
[----:B------:R-:W-:Y:S01]  /*d5a0*/  FSEL R101, R5, -INF , !P3 ;  /* 0xff80000005657808 */ /* 0x000fe20005800000 */
[C---:B------:R-:W-:Y:S01]  /*d5b0*/  VIADD R9, R182.reuse, 0xfffffe58 ;  /* 0xfffffe58b6097836 */ /* 0x040fe20000000000 */
[----:B------:R-:W1:Y:S01]  /*d5c0*/  LDSM.16.M88.4 R4, [R192+0x5800] ;  /* 0x00580000c004783b */ /* 0x000e620000000200 */
[C---:B------:R-:W-:Y:S01]  /*d5d0*/  ISETP.GE.AND P4, PT, R111.reuse, R205, PT ;  /* 0x000000cd6f00720c */ /* 0x040fe20003f86270 */
[----:B------:R-:W-:Y:S01]  /*d5e0*/  VIADD R8, R182, 0xfffffe59 ;  /* 0xfffffe59b6087836 */ /* 0x000fe20000000000 */
[----:B------:R-:W-:Y:S02]  /*d5f0*/  ISETP.GE.AND P3, PT, R111, R204, PT ;  /* 0x000000cc6f00720c */ /* 0x000fe40003f66270 */
[----:B------:R-:W-:Y:S01]  /*d600*/  I2FP.F32.U32 R111, R111 ;  /* 0x0000006f006f7245 */ /* 0x000fe20000201000 */
[----:B------:R-:W-:Y:S01]  /*d610*/  HMMA.16816.F32 R84, R184, R10, R84 ;  /* 0x0000000ab854723c */ /* 0x000fe20000001854 */
[----:B------:R-:W-:-:S02]  /*d620*/  FSEL R102, R102, -INF , !P6 ;  /* 0xff80000066667808 */ /* 0x000fc40007000000 */
[----:B------:R-:W-:Y:S01]  /*d630*/  FSEL R100, R100, -INF , !P5 ;  /* 0xff80000064647808 */ /* 0x000fe20006800000 */
[C---:B------:R-:W-:Y:S01]  /*d640*/  FFMA.FTZ R96, R111.reuse, UR5, R96 ;  /* 0x000000056f607c23 */ /* 0x040fe20008010060 */
[C---:B------:R-:W-:Y:S01]  /*d650*/  ISETP.GE.AND P6, PT, R110.reuse, R205, PT ;  /* 0x000000cd6e00720c */ /* 0x040fe20003fc6270 */
[----:B------:R-:W-:Y:S01]  /*d660*/  FFMA.FTZ R111, R111, UR5, R98 ;  /* 0x000000056f6f7c23 */ /* 0x000fe20008010062 */
[----:B------:R-:W-:Y:S02]  /*d670*/  ISETP.GE.AND P5, PT, R110, R204, PT ;  /* 0x000000cc6e00720c */ /* 0x000fe40003fa6270 */
        /* <DEDUP_REMOVED lines=17> */
[----:B-1----:R-:W-:Y:S01]  /*d790*/  HMMA.16816.F32 R80, R184, R4, R80 ;  /* 0x00000004b850723c */ /* 0x002fe20000001850 */
[----:B------:R-:W-:-:S02]  /*d7a0*/  VIADD R5, R182, 0xfffffe68 ;  /* 0xfffffe68b6057836 */ /* 0x000fc40000000000 */
[----:B------:R-:W-:Y:S02]  /*d7b0*/  VIADD R4, R182, 0xfffffe69 ;  /* 0xfffffe69b6047836 */ /* 0x000fe40000000000 */
[C---:B------:R-:W-:Y:S01]  /*d7c0*/  FFMA.FTZ R94, R8.reuse, UR5, R93 ;  /* 0x00000005085e7c23 */ /* 0x040fe2000801005d */
[----:B------:R-:W-:Y:S01]  /*d7d0*/  FFMA.FTZ R92, R8, UR5, R95 ;  /* 0x00000005085c7c23 */ /* 0x000fe2000801005f */
[----:B------:R-:W-:Y:S02]  /*d7e0*/  FSEL R95, R10, -INF , !P4 ;  /* 0xff8000000a5f7808 */ /* 0x000fe40006000000 */
[----:B------:R-:W-:Y:S01]  /*d7f0*/  FSEL R93, R9, -INF , !P3 ;  /* 0xff800000095d7808 */ /* 0x000fe20005800000 */
[----:B------:R-:W-:Y:S01]  /*d800*/  HMMA.16816.F32 R76, R184, R6, R76 ;  /* 0x00000006b84c723c */ /* 0x000fe2000000184c */
[----:B------:R-:W1:Y:S01]  /*d810*/  LDSM.16.M88.4 R8, [R192+0x6000] ;  /* 0x00600000c008783b */ /* 0x000e620000000200 */
[C---:B------:R-:W-:Y:S02]  /*d820*/  ISETP.GE.AND P4, PT, R111.reuse, R205, PT ;  /* 0x000000cd6f00720c */ /* 0x040fe40003f86270 */
[----:B------:R-:W-:-:S02]  /*d830*/  ISETP.GE.AND P3, PT, R111, R204, PT ;  /* 0x000000cc6f00720c */ /* 0x000fc40003f66270 */
[----:B------:R-:W-:Y:S02]  /*d840*/  I2FP.F32.U32 R111, R111 ;  /* 0x0000006f006f7245 */ /* 0x000fe40000201000 */
[----:B------:R-:W-:Y:S02]  /*d850*/  FSEL R94, R94, -INF , !P6 ;  /* 0xff8000005e5e7808 */ /* 0x000fe40007000000 */
        /* <DEDUP_REMOVED lines=146> */
[----:B------:R-:W-:Y:S02]  /*e180*/  FSEL R115, R56, -INF , !P4 ;  /* 0xff80000038737808 */ /* 0x000fe40006000000 */
[----:B------:R-:W-:Y:S01]  /*e190*/  FSEL R111, R111, -INF , !P3 ;  /* 0xff8000006f6f7808 */ /* 0x000fe20005800000 */
[C---:B------:R-:W-:Y:S01]  /*e1a0*/  FFMA.FTZ R57, R110.reuse, UR5, R57 ;  /* 0x000000056e397c23 */ /* 0x040fe20008010039 */
[----:B------:R-:W-:Y:S01]  /*e1b0*/  FFMA.FTZ R110, R110, UR5, R59 ;  /* 0x000000056e6e7c23 */ /* 0x000fe2000801003b */
[C---:B------:R-:W-:Y:S02]  /*e1c0*/  ISETP.GE.AND P4, PT, R5.reuse, R205, PT ;  /* 0x000000cd0500720c */ /* 0x040fe40003f86270 */
        /* <DEDUP_REMOVED lines=8> */
[C---:B------:R-:W-:Y:S01]  /*e250*/  VIADD R5, R182.reuse, 0xfffffeb0 ;  /* 0xfffffeb0b6057836 */ /* 0x040fe20000000000 */
[----:B------:R-:W-:Y:S01]  /*e260*/  I2FP.F32.U32 R4, R4 ;  /* 0x0000000400047245 */ /* 0x000fe20000201000 */
[----:B------:R-:W-:Y:S01]  /*e270*/  VIADD R52, R182, 0xfffffeb1 ;  /* 0xfffffeb1b6347836 */ /* 0x000fe20000000000 */
[----:B------:R-:W-:Y:S02]  /*e280*/  FSEL R119, R119, -INF , !P4 ;  /* 0xff80000077777808 */ /* 0x000fe40006000000 */
[----:B------:R-:W-:Y:S01]  /*e290*/  FSEL R117, R54, -INF , !P3 ;  /* 0xff80000036757808 */ /* 0x000fe20005800000 */
[C---:B------:R-:W-:Y:S01]  /*e2a0*/  FFMA.FTZ R118, R4.reuse, UR5, R53 ;  /* 0x0000000504767c23 */ /* 0x040fe20008010035 */
[----:B------:R-:W-:Y:S01]  /*e2b0*/  FFMA.FTZ R55, R4, UR5, R55 ;  /* 0x0000000504377c23 */ /* 0x000fe20008010037 */
[C---:B------:R-:W-:Y:S01]  /*e2c0*/  ISETP.GE.AND P4, PT, R5.reuse, R205, PT ;  /* 0x000000cd0500720c */ /* 0x040fe20003f86270 */
[----:B-1----:R-:W-:Y:S01]  /*e2d0*/  HMMA.16816.F32 R40, R184, R8, R40 ;  /* 0x00000008b828723c */ /* 0x002fe20000001828 */
[----:B------:R-:W-:Y:S01]  /*e2e0*/  ISETP.GE.AND P3, PT, R5, R204, PT ;  /* 0x000000cc0500720c */ /* 0x000fe20003f66270 */
[C---:B------:R-:W-:Y:S01]  /*e2f0*/  VIADD R9, R182.reuse, 0xfffffeb8 ;  /* 0xfffffeb8b6097836 */ /* 0x040fe20000000000 */
[----:B------:R-:W-:Y:S01]  /*e300*/  I2FP.F32.U32 R53, R5 ;  /* 0x0000000500357245 */ /* 0x000fe20000201000 */
[----:B------:R-:W-:Y:S01]  /*e310*/  VIADD R8, R182, 0xfffffeb9 ;  /* 0xfffffeb9b6087836 */ /* 0x000fe20000000000 */
[----:B------:R-:W1:Y:S01]  /*e320*/  LDSM.16.M88.4 R4, [R192+0x8800] ;  /* 0x00880000c004783b */ /* 0x000e620000000200 */
[----:B------:R-:W-:-:S02]  /*e330*/  FSEL R118, R118, -INF , !P6 ;  /* 0xff80000076767808 */ /* 0x000fc40007000000 */
[----:B------:R-:W-:Y:S01]  /*e340*/  FSEL R116, R55, -INF , !P5 ;  /* 0xff80000037747808 */ /* 0x000fe20006800000 */
[C---:B------:R-:W-:Y:S01]  /*e350*/  FFMA.FTZ R48, R53.reuse, UR5, R48 ;  /* 0x0000000535307c23 */ /* 0x040fe20008010030 */
[CC--:B------:R-:W-:Y:S01]  /*e360*/  ISETP.GE.AND P6, PT, R52.reuse, R205.reuse, PT ;  /* 0x000000cd3400720c */ /* 0x0c0fe20003fc6270 */
[----:B------:R-:W-:Y:S01]  /*e370*/  FFMA.FTZ R50, R53, UR5, R50 ;  /* 0x0000000535327c23 */ /* 0x000fe20008010032 */
[----:B------:R-:W-:Y:S01]  /*e380*/  ISETP.GE.AND P5, PT, R52, R204, PT ;  /* 0x000000cc3400720c */ /* 0x000fe20003fa6270 */
[----:B------:R-:W-:Y:S01]  /*e390*/  HMMA.16816.F32 R36, R184, R10, R36 ;  /* 0x0000000ab824723c */ /* 0x000fe20000001824 */
[----:B------:R-:W-:Y:S02]  /*e3a0*/  I2FP.F32.U32 R52, R52 ;  /* 0x0000003400347245 */ /* 0x000fe40000201000 */
[----:B------:R-:W-:Y:S02]  /*e3b0*/  FSEL R123, R48, -INF , !P4 ;  /* 0xff800000307b7808 */ /* 0x000fe40006000000 */
[----:B------:R-:W-:Y:S01]  /*e3c0*/  FSEL R121, R50, -INF , !P3 ;  /* 0xff80000032797808 */ /* 0x000fe20005800000 */
[C---:B------:R-:W-:Y:S01]  /*e3d0*/  FFMA.FTZ R49, R52.reuse, UR5, R49 ;  /* 0x0000000534317c23 */ /* 0x040fe20008010031 */
[----:B------:R-:W-:Y:S01]  /*e3e0*/  FFMA.FTZ R51, R52, UR5, R51 ;  /* 0x0000000534337c23 */ /* 0x000fe20008010033 */
        /* <DEDUP_REMOVED lines=13> */
[----:B------:R-:W-:Y:S01]  /*e4c0*/  FSEL R125, R46, -INF , !P3 ;  /* 0xff8000002e7d7808 */ /* 0x000fe20005800000 */
[C---:B------:R-:W-:Y:S01]  /*e4d0*/  FFMA.FTZ R126, R8.reuse, UR5, R45 ;  /* 0x00000005087e7c23 */ /* 0x040fe2000801002d */
[----:B------:R-:W-:Y:S01]  /*e4e0*/  FFMA.FTZ R47, R8, UR5, R47 ;  /* 0x00000005082f7c23 */ /* 0x000fe2000801002f */
[C---:B------:R-:W-:Y:S02]  /*e4f0*/  ISETP.GE.AND P4, PT, R9.reuse, R205, PT ;  /* 0x000000cd0900720c */ /* 0x040fe40003f86270 */
        /* <DEDUP_REMOVED lines=13> */
[----:B------:R-:W-:Y:S01]  /*e5d0*/  I2FP.F32.U32 R44, R44 ;  /* 0x0000002c002c7245 */ /* 0x000fe20000201000 */
[----:B------:R-:W-:-:S04]  /*e5e0*/  DEPBAR.LE SB0, 0x0 ;  /* 0x000080000000791a */ /* 0x000fc80000000000 */
[C---:B------:R-:W-:Y:S01]  /*e5f0*/  FFMA.FTZ R41, R44.reuse, UR5, R41 ;  /* 0x000000052c297c23 */ /* 0x040fe20008010029 */
[----:B------:R-:W-:Y:S01]  /*e600*/  FFMA.FTZ R43, R44, UR5, R43 ;  /* 0x000000052c2b7c23 */ /* 0x000fe2000801002b */
[----:B------:R-:W-:Y:S02]  /*e610*/  FSEL R131, R40, -INF , !P4 ;  /* 0xff80000028837808 */ /* 0x000fe40006000000 */
[----:B------:R-:W-:Y:S02]  /*e620*/  FSEL R129, R42, -INF , !P3 ;  /* 0xff8000002a817808 */ /* 0x000fe40005800000 */
[----:B------:R-:W-:Y:S02]  /*e630*/  FSEL R130, R41, -INF , !P6 ;  /* 0xff80000029827808 */ /* 0x000fe40007000000 */
[----:B------:R-:W-:Y:S01]  /*e640*/  FSEL R128, R43, -INF , !P5 ;  /* 0xff8000002b807808 */ /* 0x000fe20006800000 */
[----:B------:R-:W-:Y:S01]  /*e650*/  BAR.SYNC.DEFER_BLOCKING 0x0 ;  /* 0x0000000000007b1d */ /* 0x000fe20000010000 */
[----:B------:R-:W-:-:S02]  /*e660*/  ISETP.GE.AND P6, PT, R4, R205, PT ;  /* 0x000000cd0400720c */ /* 0x000fc40003fc6270 */
[----:B------:R-:W-:Y:S02]  /*e670*/  ISETP.GE.AND P5, PT, R4, R204, PT ;  /* 0x000000cc0400720c */ /* 0x000fe40003fa6270 */
[----:B------:R-:W-:Y:S02]  /*e680*/  I2FP.F32.U32 R4, R4 ;  /* 0x0000000400047245 */ /* 0x000fe40000201000 */
[C---:B------:R-:W-:Y:S02]  /*e690*/  ISETP.GE.AND P4, PT, R5.reuse, R205, PT ;  /* 0x000000cd0500720c */ /* 0x040fe40003f86270 */
[----:B------:R-:W-:Y:S01]  /*e6a0*/  ISETP.GE.AND P3, PT, R5, R204, PT ;  /* 0x000000cc0500720c */ /* 0x000fe20003f66270 */
[C---:B------:R-:W-:Y:S01]  /*e6b0*/  FFMA.FTZ R37, R4.reuse, UR5, R37 ;  /* 0x0000000504257c23 */ /* 0x040fe20008010025 */
[----:B------:R-:W-:Y:S01]  /*e6c0*/  I2FP.F32.U32 R5, R5 ;  /* 0x0000000500057245 */ /* 0x000fe20000201000 */
[----:B------:R-:W-:Y:S01]  /*e6d0*/  FFMA.FTZ R39, R4, UR5, R39 ;  /* 0x0000000504277c23 */ /* 0x000fe20008010027 */
[----:B------:R-:W-:-:S02]  /*e6e0*/  VIADD R4, R182, 0xfffffed1 ;  /* 0xfffffed1b6047836 */ /* 0x000fc40000000000 */
[----:B------:R-:W-:Y:S01]  /*e6f0*/  FSEL R166, R37, -INF , !P6 ;  /* 0xff80000025a67808 */ /* 0x000fe20007000000 */
[C---:B------:R-:W-:Y:S01]  /*e700*/  FFMA.FTZ R36, R5.reuse, UR5, R36 ;  /* 0x0000000505247c23 */ /* 0x040fe20008010024 */
[----:B------:R-:W-:Y:S01]  /*e710*/  FFMA.FTZ R38, R5, UR5, R38 ;  /* 0x0000000505267c23 */ /* 0x000fe20008010026 */
[----:B------:R-:W-:Y:S01]  /*e720*/  FSEL R164, R39, -INF , !P5 ;  /* 0xff80000027a47808 */ /* 0x000fe20006800000 */
[----:B------:R-:W-:Y:S01]  /*e730*/  VIADD R5, R182, 0xfffffed0 ;  /* 0xfffffed0b6057836 */ /* 0x000fe20000000000 */
[C---:B------:R-:W-:Y:S01]  /*e740*/  ISETP.GE.AND P6, PT, R4.reuse, R205, PT ;  /* 0x000000cd0400720c */ /* 0x040fe20003fc6270 */
[----:B-1----:R-:W-:Y:S01]  /*e750*/  HMMA.16816.F32 R24, R184, R8, R24 ;  /* 0x00000008b818723c */ /* 0x002fe20000001818 */
[----:B------:R-:W-:Y:S02]  /*e760*/  ISETP.GE.AND P5, PT, R4, R204, PT ;  /* 0x000000cc0400720c */ /* 0x000fe40003fa6270 */
[----:B------:R-:W-:Y:S02]  /*e770*/  I2FP.F32.U32 R4, R4 ;  /* 0x0000000400047245 */ /* 0x000fe40000201000 */
[----:B------:R-:W-:-:S02]  /*e780*/  FSEL R167, R36, -INF , !P4 ;  /* 0xff80000024a77808 */ /* 0x000fc40006000000 */
[----:B------:R-:W-:Y:S01]  /*e790*/  FSEL R165, R38, -INF , !P3 ;  /* 0xff80000026a57808 */ /* 0x000fe20005800000 */
[C---:B------:R-:W-:Y:S01]  /*e7a0*/  FFMA.FTZ R33, R4.reuse, UR5, R33 ;  /* 0x0000000504217c23 */ /* 0x040fe20008010021 */
[C---:B------:R-:W-:Y:S01]  /*e7b0*/  ISETP.GE.AND P4, PT, R5.reuse, R205, PT ;  /* 0x000000cd0500720c */ /* 0x040fe20003f86270 */
[----:B------:R-:W-:Y:S01]  /*e7c0*/  FFMA.FTZ R35, R4, UR5, R35 ;  /* 0x0000000504237c23 */ /* 0x000fe20008010023 */
[----:B------:R-:W-:Y:S01]  /*e7d0*/  ISETP.GE.AND P3, PT, R5, R204, PT ;  /* 0x000000cc0500720c */ /* 0x000fe20003f66270 */
[C---:B------:R-:W-:Y:S01]  /*e7e0*/  VIADD R4, R182.reuse, 0xfffffed9 ;  /* 0xfffffed9b6047836 */ /* 0x040fe20000000000 */
[----:B------:R-:W-:Y:S01]  /*e7f0*/  I2FP.F32.U32 R5, R5 ;  /* 0x0000000500057245 */ /* 0x000fe20000201000 */
[----:B------:R-:W-:Y:S01]  /*e800*/  HMMA.16816.F32 R20, R184, R10, R20 ;  /* 0x0000000ab814723c */ /* 0x000fe20000001814 */
[----:B------:R-:W-:Y:S02]  /*e810*/  FSEL R170, R33, -INF , !P6 ;  /* 0xff80000021aa7808 */ /* 0x000fe40007000000 */
[----:B------:R-:W-:Y:S01]  /*e820*/  FSEL R168, R35, -INF , !P5 ;  /* 0xff80000023a87808 */ /* 0x000fe20006800000 */
[C---:B------:R-:W-:Y:S01]  /*e830*/  FFMA.FTZ R32, R5.reuse, UR5, R32 ;  /* 0x0000000505207c23 */ /* 0x040fe20008010020 */
[----:B------:R-:W-:Y:S01]  /*e840*/  FFMA.FTZ R34, R5, UR5, R34 ;  /* 0x0000000505227c23 */ /* 0x000fe20008010022 */
[----:B------:R-:W-:Y:S01]  /*e850*/  VIADD R5, R182, 0xfffffed8 ;  /* 0xfffffed8b6057836 */ /* 0x000fe20000000000 */
[----:B------:R-:W-:-:S02]  /*e860*/  ISETP.GE.AND P6, PT, R4, R205, PT ;  /* 0x000000cd0400720c */ /* 0x000fc40003fc6270 */
[----:B------:R-:W-:Y:S02]  /*e870*/  ISETP.GE.AND P5, PT, R4, R204, PT ;  /* 0x000000cc0400720c */ /* 0x000fe40003fa6270 */
[----:B------:R-:W-:Y:S02]  /*e880*/  I2FP.F32.U32 R4, R4 ;  /* 0x0000000400047245 */ /* 0x000fe40000201000 */
[----:B------:R-:W-:Y:S02]  /*e890*/  FSEL R171, R32, -INF , !P4 ;  /* 0xff80000020ab7808 */ /* 0x000fe40006000000 */
[----:B------:R-:W-:Y:S01]  /*e8a0*/  FSEL R169, R34, -INF , !P3 ;  /* 0xff80000022a97808 */ /* 0x000fe20005800000 */
[C---:B------:R-:W-:Y:S01]  /*e8b0*/  FFMA.FTZ R29, R4.reuse, UR5, R29 ;  /* 0x00000005041d7c23 */ /* 0x040fe2000801001d */
[C---:B------:R-:W-:Y:S01]  /*e8c0*/  ISETP.GE.AND P4, PT, R5.reuse, R205, PT ;  /* 0x000000cd0500720c */ /* 0x040fe20003f86270 */
[----:B------:R-:W-:Y:S01]  /*e8d0*/  FFMA.FTZ R31, R4, UR5, R31 ;  /* 0x00000005041f7c23 */ /* 0x000fe2000801001f */
[----:B------:R-:W-:Y:S01]  /*e8e0*/  ISETP.GE.AND P3, PT, R5, R204, PT ;  /* 0x000000cc0500720c */ /* 0x000fe20003f66270 */
[----:B------:R-:W-:Y:S01]  /*e8f0*/  VIADD R4, R182, 0xfffffee1 ;  /* 0xfffffee1b6047836 */ /* 0x000fe20000000000 */
[----:B------:R-:W-:-:S02]  /*e900*/  I2FP.F32.U32 R5, R5 ;  /* 0x0000000500057245 */ /* 0x000fc40000201000 */
[----:B------:R-:W-:Y:S02]  /*e910*/  FSEL R175, R29, -INF , !P6 ;  /* 0xff8000001daf7808 */ /* 0x000fe40007000000 */
[----:B------:R-:W-:Y:S01]  /*e920*/  FSEL R173, R31, -INF , !P5 ;  /* 0xff8000001fad7808 */ /* 0x000fe20006800000 */
[C---:B------:R-:W-:Y:S01]  /*e930*/  FFMA.FTZ R28, R5.reuse, UR5, R28 ;  /* 0x00000005051c7c23 */ /* 0x040fe2000801001c */
[----:B------:R-:W-:Y:S01]  /*e940*/  FFMA.FTZ R30, R5, UR5, R30 ;  /* 0x00000005051e7c23 */ /* 0x000fe2000801001e */
        /* <DEDUP_REMOVED lines=11> */
[----:B------:R-:W-:Y:S02]  /*ea00*/  I2FP.F32.U32 R5, R5 ;  /* 0x0000000500057245 */ /* 0x000fe40000201000 */
[----:B------:R-:W-:-:S02]  /*ea10*/  FSEL R179, R25, -INF , !P6 ;  /* 0xff80000019b37808 */ /* 0x000fc40007000000 */
[----:B------:R-:W-:Y:S01]  /*ea20*/  I2FP.F32.U32 R6, R4 ;  /* 0x0000000400067245 */ /* 0x000fe20000201000 */
[C---:B------:R-:W-:Y:S01]  /*ea30*/  FFMA.FTZ R24, R5.reuse, UR5, R24 ;  /* 0x0000000505187c23 */ /* 0x040fe20008010018 */
[----:B------:R-:W-:Y:S01]  /*ea40*/  FFMA.FTZ R26, R5, UR5, R26 ;  /* 0x00000005051a7c23 */ /* 0x000fe2000801001a */
[----:B------:R-:W-:Y:S01]  /*ea50*/  VIADD R5, R182, 0xfffffee8 ;  /* 0xfffffee8b6057836 */ /* 0x000fe20000000000 */
[----:B------:R-:W-:Y:S01]  /*ea60*/  FSEL R177, R27, -INF , !P5 ;  /* 0xff8000001bb17808 */ /* 0x000fe20006800000 */
[----:B------:R-:W-:Y:S01]  /*ea70*/  FFMA.FTZ R21, R6, UR5, R21 ;  /* 0x0000000506157c23 */ /* 0x000fe20008010015 */
[----:B------:R-:W-:Y:S01]  /*ea80*/  FSEL R180, R24, -INF , !P4 ;  /* 0xff80000018b47808 */ /* 0x000fe20006000000 */
[----:B------:R-:W-:Y:S01]  /*ea90*/  FFMA.FTZ R23, R6, UR5, R23 ;  /* 0x0000000506177c23 */ /* 0x000fe20008010017 */
[----:B------:R-:W-:Y:S01]  /*eaa0*/  FSEL R178, R26, -INF , !P3 ;  /* 0xff8000001ab27808 */ /* 0x000fe20005800000 */
[----:B------:R-:W-:Y:S01]  /*eab0*/  VIADD R6, R182, 0xfffffef0 ;  /* 0xfffffef0b6067836 */ /* 0x000fe20000000000 */
[----:B------:R-:W-:-:S02]  /*eac0*/  ISETP.GE.AND P4, PT, R5, R205, PT ;  /* 0x000000cd0500720c */ /* 0x000fc40003f86270 */
[----:B------:R-:W-:Y:S02]  /*ead0*/  ISETP.GE.AND P3, PT, R5, R204, PT ;  /* 0x000000cc0500720c */ /* 0x000fe40003f66270 */
[----:B------:R-:W-:Y:S02]  /*eae0*/  I2FP.F32.U32 R5, R5 ;  /* 0x0000000500057245 */ /* 0x000fe40000201000 */
[----:B------:R-:W-:Y:S02]  /*eaf0*/  I2FP.F32.U32 R7, R6 ;  /* 0x0000000600077245 */ /* 0x000fe40000201000 */
[CC--:B------:R-:W-:Y:S01]  /*eb00*/  ISETP.GE.AND P6, PT, R4.reuse, R205.reuse, PT ;  /* 0x000000cd0400720c */ /* 0x0c0fe20003fc6270 */
[C---:B------:R-:W-:Y:S01]  /*eb10*/  FFMA.FTZ R20, R5.reuse, UR5, R20 ;  /* 0x0000000505147c23 */ /* 0x040fe20008010014 */
[----:B------:R-:W-:Y:S01]  /*eb20*/  FFMA.FTZ R22, R5, UR5, R22 ;  /* 0x0000000505167c23 */ /* 0x000fe20008010016 */
[C---:B------:R-:W-:Y:S01]  /*eb30*/  FFMA.FTZ R16, R7.reuse, UR5, R16 ;  /* 0x0000000507107c23 */ /* 0x040fe20008010010 */
[----:B------:R-:W-:Y:S01]  /*eb40*/  ISETP.GE.AND P5, PT, R4, R204, PT ;  /* 0x000000cc0400720c */ /* 0x000fe20003fa6270 */
[----:B------:R-:W-:Y:S01]  /*eb50*/  VIADD R5, R182, 0xfffffef1 ;  /* 0xfffffef1b6057836 */ /* 0x000fe20000000000 */
[----:B------:R-:W-:Y:S01]  /*eb60*/  FSEL R184, R20, -INF , !P4 ;  /* 0xff80000014b87808 */ /* 0x000fe20006000000 */
[----:B------:R-:W-:Y:S01]  /*eb70*/  VIADD R4, R182, 0xfffffef8 ;  /* 0xfffffef8b6047836 */ /* 0x000fe20000000000 */
[----:B------:R-:W-:Y:S01]  /*eb80*/  ISETP.GE.AND P4, PT, R6, R205, PT ;  /* 0x000000cd0600720c */ /* 0x000fe20003f86270 */
[----:B------:R-:W-:Y:S01]  /*eb90*/  FFMA.FTZ R18, R7, UR5, R18 ;  /* 0x0000000507127c23 */ /* 0x000fe20008010012 */
[----:B------:R-:W-:-:S02]  /*eba0*/  FSEL R182, R22, -INF , !P3 ;  /* 0xff80000016b67808 */ /* 0x000fc40005800000 */
[-C--:B------:R-:W-:Y:S02]  /*ebb0*/  ISETP.GE.AND P3, PT, R6, R204.reuse, PT ;  /* 0x000000cc0600720c */ /* 0x080fe40003f66270 */
[----:B------:R-:W-:Y:S02]  /*ebc0*/  FSEL R183, R21, -INF , !P6 ;  /* 0xff80000015b77808 */ /* 0x000fe40007000000 */
[----:B------:R-:W-:Y:S02]  /*ebd0*/  FSEL R186, R16, -INF , !P4 ;  /* 0xff80000010ba7808 */ /* 0x000fe40006000000 */
[C---:B------:R-:W-:Y:S02]  /*ebe0*/  ISETP.GE.AND P6, PT, R5.reuse, R205, PT ;  /* 0x000000cd0500720c */ /* 0x040fe40003fc6270 */
[----:B------:R-:W-:Y:S02]  /*ebf0*/  ISETP.GE.AND P4, PT, R5, R204, PT ;  /* 0x000000cc0500720c */ /* 0x000fe40003f86270 */
[----:B------:R-:W-:-:S02]  /*ec00*/  I2FP.F32.U32 R6, R5 ;  /* 0x0000000500067245 */ /* 0x000fc40000201000 */
[----:B------:R-:W-:Y:S02]  /*ec10*/  I2FP.F32.U32 R5, R4 ;  /* 0x0000000400057245 */ /* 0x000fe40000201000 */
[----:B------:R-:W-:Y:S01]  /*ec20*/  FSEL R181, R23, -INF , !P5 ;  /* 0xff80000017b57808 */ /* 0x000fe20006800000 */
[----:B------:R-:W-:Y:S01]  /*ec30*/  FFMA.FTZ R17, R6, UR5, R17 ;  /* 0x0000000506117c23 */ /* 0x000fe20008010011 */
[----:B------:R-:W-:Y:S01]  /*ec40*/  FSEL R185, R18, -INF , !P3 ;  /* 0xff80000012b97808 */ /* 0x000fe20005800000 */
[C---:B------:R-:W-:Y:S01]  /*ec50*/  FFMA.FTZ R12, R5.reuse, UR5, R12 ;  /* 0x00000005050c7c23 */ /* 0x040fe2000801000c */
[----:B------:R-:W-:Y:S01]  /*ec60*/  ISETP.GE.AND P5, PT, R4, R205, PT ;  /* 0x000000cd0400720c */ /* 0x000fe20003fa6270 */
[----:B------:R-:W-:Y:S01]  /*ec70*/  FFMA.FTZ R19, R6, UR5, R19 ;  /* 0x0000000506137c23 */ /* 0x000fe20008010013 */
[----:B------:R-:W-:Y:S01]  /*ec80*/  ISETP.GE.AND P3, PT, R4, R204, PT ;  /* 0x000000cc0400720c */ /* 0x000fe20003f66270 */
[----:B------:R-:W-:Y:S01]  /*ec90*/  FFMA.FTZ R4, R188, UR5, R15 ;  /* 0x00000005bc047c23 */ /* 0x000fe2000801000f */
[----:B------:R-:W-:Y:S01]  /*eca0*/  FFMA.FTZ R15, R5, UR5, R14 ;  /* 0x00000005050f7c23 */ /* 0x000fe2000801000e */
[----:B------:R-:W-:-:S02]  /*ecb0*/  FSEL R188, R12, -INF , !P5 ;  /* 0xff8000000cbc7808 */ /* 0x000fc40006800000 */
[----:B------:R-:W-:Y:S02]  /*ecc0*/  FSEL R187, R17, -INF , !P6 ;  /* 0xff80000011bb7808 */ /* 0x000fe40007000000 */
[----:B------:R-:W-:Y:S02]  /*ecd0*/  FSEL R14, R19, -INF , !P4 ;  /* 0xff800000130e7808 */ /* 0x000fe40006000000 */
[----:B------:R-:W-:Y:S02]  /*ece0*/  FSEL R15, R15, -INF , !P3 ;  /* 0xff8000000f0f7808 */ /* 0x000fe40005800000 */
[----:B------:R-:W-:Y:S01]  /*ecf0*/  FSEL R12, R4, -INF , !P2 ;  /* 0xff800000040c7808 */ /* 0x000fe20005000000 */
[----:B------:R-:W-:Y:S06]  /*ed00*/  BRA.U !UP1, `(.L_x_2147) ;  /* 0x0000000d09807547 */ /* 0x000fec000b800000 */
        /* <DEDUP_REMOVED lines=34> */
[----:B------:R-:W-:-:S07]  /*ef30*/  LOP3.LUT R3, RZ, R5, RZ, 0x33, !PT ;  /* 0x00000005ff037212 */ /* 0x000fce00078e33ff */
[----:B------:R-:W-:Y:S02]  /*ef40*/  @P6 VIADD R16, R16, 0x1 ;  /* 0x0000000110106836 */ /* 0x000fe40000000000 */
[----:B------:R-:W-:Y:S02]  /*ef50*/  @P3 IADD3 R7, PT, PT, R7, 0x1, RZ ;  /* 0x0000000107073810 */ /* 0x000fe40007ffe0ff */
[----:B------:R-:W-:Y:S01]  /*ef60*/  @!P4 IMAD.MOV R16, RZ, RZ, -R16 ;  /* 0x000000ffff10c224 */ /* 0x000fe200078e0a10 */
[----:B------:R-:W-:Y:S02]  /*ef70*/  ISETP.NE.AND P3, PT, R5, RZ, PT ;  /* 0x000000ff0500720c */ /* 0x000fe40003f65270 */
        /* <DEDUP_REMOVED lines=10> */
[----:B------:R-:W-:-:S04]  /*f020*/  IMAD R3, R3, UR10, RZ ;  /* 0x0000000a03037c24 */ /* 0x000fc8000f8e02ff */
[C---:B------:R-:W-:Y:S01]  /*f030*/  IMAD R3, R6.reuse, UR11, R3 ;  /* 0x0000000b06037c24 */ /* 0x040fe2000f8e0203 */
[----:B---3--:R-:W-:Y:S01]  /*f040*/  IADD3 R4, PT, PT, R7, -R4, RZ ;  /* 0x8000000407047210 */ /* 0x008fe20007ffe0ff */
[----:B------:R-:W-:-:S03]  /*f050*/  IMAD.WIDE.U32 R6, R6, UR10, RZ ;  /* 0x0000000a06067c25 */ /* 0x000fc6000f8e00ff */
        /* <DEDUP_REMOVED lines=9> */
.L_x_2148:
[----:B------:R-:W-:Y:S01]  /*f0f0*/  UMOV UR8, URZ ;  /* 0x000000ff00087c82 */ /* 0x000fe20008000000 */
[----:B------:R-:W-:Y:S01]  /*f100*/  USHF.L.U32 UR7, UR10, 0x8, URZ ;  /* 0x000000080a077899 */ /* 0x000fe200080006ff */
[----:B------:R-:W-:-:S05]  /*f110*/  IADD3 R3, P2, PT, RZ, -UR8, RZ ;  /* 0x80000008ff037c10 */ /* 0x000fca000ff5e0ff */
[----:B------:R-:W-:-:S05]  /*f120*/  IMAD.X R4, RZ, RZ, ~UR7, P2 ;  /* 0x80000007ff047e24 */ /* 0x000fca00090e06ff */
[----:B------:R-:W-:-:S04]  /*f130*/  SHF.R.S64 R3, R3, 0x1f, R4 ;  /* 0x0000001f03037819 */ /* 0x000fc80000001004 */
[----:B------:R-:W-:-:S04]  /*f140*/  IADD3 R230, P2, PT, R3, R230, RZ ;  /* 0x000000e603e67210 */ /* 0x000fc80007f5e0ff */
[----:B------:R-:W-:-:S09]  /*f150*/  LEA.HI.X.SX32 R229, R4, R229, 0x1, P2 ;  /* 0x000000e504e57211 */ /* 0x000fd200010f0eff */
.L_x_2149:
        /* <DEDUP_REMOVED lines=14> */
[----:B------:R-:W-:Y:S01]  /*f240*/  IMAD.U32 R4, RZ, RZ, UR10 ;  /* 0x0000000aff047e24 */ /* 0x000fe2000f8e00ff */
[-C--:B------:R-:W-:Y:S01]  /*f250*/  @!P1 LEA R8, P3, R8, R20.reuse, 0x7 ;  /* 0x0000001408089211 */ /* 0x080fe200078638ff */
[----:B------:R-:W-:Y:S01]  /*f260*/  @!P1 IMAD.MOV.U32 R11, RZ, RZ, R21 ;  /* 0x000000ffff0b9224 */ /* 0x000fe200078e0015 */
[----:B------:R-:W-:Y:S01]  /*f270*/  MOV R5, UR10 ;  /* 0x0000000a00057c02 */ /* 0x000fe20008000f00 */
[----:B------:R-:W-:Y:S01]  /*f280*/  @!UP0 UIMAD UR7, UR11, 0x60, URZ ;  /* 0x000000600b0788a4 */ /* 0x000fe2000f8e02ff */
[-C--:B------:R-:W-:Y:S01]  /*f290*/  @!P1 LEA.HI.X R23, R10, R21.reuse, R9, 0x6, P4 ;  /* 0x000000150a179211 */ /* 0x080fe200020f3409 */
[----:B------:R1:W-:Y:S01]  /*f2a0*/  @P1 STS.128 [R241+0x2000], RZ ;  /* 0x002000fff1001388 */ /* 0x0003e20000000c00 */
[----:B------:R-:W-:Y:S01]  /*f2b0*/  @!P1 LEA.HI.X R9, R7, R21, R6, 0x7, P3 ;  /* 0x0000001507099211 */ /* 0x000fe200018f3c06 */
[----:B------:R-:W-:Y:S01]  /*f2c0*/  IMAD.U32 R6, RZ, RZ, UR10 ;  /* 0x0000000aff067e24 */ /* 0x000fe2000f8e00ff */
[-C--:B------:R-:W-:Y:S01]  /*f2d0*/  @!P1 MOV R10, R20.reuse ;  /* 0x00000014000a9202 */ /* 0x080fe20000000f00 */
[----:B------:R-:W-:Y:S01]  /*f2e0*/  @!UP0 UIMAD UR9, UR11, 0xa0, URZ ;  /* 0x000000a00b0988a4 */ /* 0x000fe2000f8e02ff */
[----:B------:R-:W-:Y:S01]  /*f2f0*/  @!P1 MOV R231, R229 ;  /* 0x000000e500e79202 */ /* 0x000fe20000000f00 */
[----:B------:R-:W-:Y:S01]  /*f300*/  @!P1 IMAD.MOV.U32 R26, RZ, RZ, R20 ;  /* 0x000000ffff1a9224 */ /* 0x000fe200078e0014 */
[----:B------:R-:W-:Y:S01]  /*f310*/  MOV R17, UR10 ;  /* 0x0000000a00117c02 */ /* 0x000fe20008000f00 */
[--C-:B------:R-:W-:Y:S01]  /*f320*/  @!P1 IMAD.WIDE.U32 R6, R6, 0x60, R10.reuse ;  /* 0x0000006006069825 */ /* 0x100fe200078e000a */
[----:B------:R-:W-:Y:S01]  /*f330*/  MOV R3, UR11 ;  /* 0x0000000b00037c02 */ /* 0x000fe20008000f00 */
[----:B------:R-:W-:Y:S01]  /*f340*/  @!PT LDS RZ, [RZ] ;  /* 0x00000000fffff984 */ /* 0x000fe20000000800 */
[----:B------:R-:W-:Y:S01]  /*f350*/  @!PT LDS RZ, [RZ] ;  /* 0x00000000fffff984 */ /* 0x000fe20000000800 */
[----:B------:R-:W-:Y:S01]  /*f360*/  @!PT LDS RZ, [RZ] ;  /* 0x00000000fffff984 */ /* 0x000fe20000000800 */
[----:B------:R1:W-:Y:S01]  /*f370*/  @!P1 LDGSTS.E.BYPASS.LTC128B.128 [R241+0x2000], desc[UR20][R230.64] ;  /* 0x02000000e6f19fae */ /* 0x0003e2000b981a14 */
[-C--:B------:R-:W-:Y:S01]  /*f380*/  @!P1 LEA R18, P5, R18, R20.reuse, 0x5 ;  /* 0x0000001412129211 */ /* 0x080fe200078a28ff */
[C---:B------:R-:W-:Y:S01]  /*f390*/  @!P1 IMAD.WIDE.U32 R10, R4.reuse, 0xa0, R10 ;  /* 0x000000a0040a9825 */ /* 0x040fe200078e000a */
[----:B------:R-:W-:Y:S01]  /*f3a0*/  @!P1 LEA R24, P2, R5, R20, 0x8 ;  /* 0x0000001405189211 */ /* 0x000fe200078440ff */
[----:B------:R1:W-:Y:S01]  /*f3b0*/  @P1 STS.128 [R241+0x2800], RZ ;  /* 0x002800fff1001388 */ /* 0x0003e20000000c00 */
[-C--:B------:R-:W-:Y:S01]  /*f3c0*/  @!P1 LEA.HI.X R19, R17, R21.reuse, R16, 0x5, P5 ;  /* 0x0000001511139211 */ /* 0x080fe200028f2c10 */
[----:B------:R-:W-:Y:S01]  /*f3d0*/  @!P1 IMAD.MOV.U32 R16, RZ, RZ, R20 ;  /* 0x000000ffff109224 */ /* 0x000fe200078e0014 */
[CC--:B------:R-:W-:Y:S01]  /*f3e0*/  @!P1 LEA.HI.X R25, R4.reuse, R21.reuse, R3, 0x8, P2 ;  /* 0x0000001504199211 */ /* 0x0c0fe200010f4403 */
[----:B------:R-:W-:Y:S01]  /*f3f0*/  @!PT LDS RZ, [RZ] ;  /* 0x00000000fffff984 */ /* 0x000fe20000000800 */
[----:B------:R-:W-:Y:S01]  /*f400*/  @!PT LDS RZ, [RZ] ;  /* 0x00000000fffff984 */ /* 0x000fe20000000800 */
[----:B------:R-:W-:Y:S01]  /*f410*/  @!PT LDS RZ, [RZ] ;  /* 0x00000000fffff984 */ /* 0x000fe20000000800 */
[----:B------:R1:W-:Y:S01]  /*f420*/  @!P1 LDGSTS.E.BYPASS.LTC128B.128 [R241+0x2800], desc[UR20][R20.64] ;  /* 0x0280000014f19fae */ /* 0x0003e2000b981a14 */
[----:B------:R-:W-:Y:S01]  /*f430*/  MOV R3, UR10 ;  /* 0x0000000a00037c02 */ /* 0x000fe20008000f00 */
[----:B------:R-:W-:Y:S01]  /*f440*/  @!UP0 UIMAD UR8, UR11, 0xc0, URZ ;  /* 0x000000c00b0888a4 */ /* 0x000fe2000f8e02ff */
[-C--:B------:R-:W-:Y:S01]  /*f450*/  @!P1 MOV R17, R21.reuse ;  /* 0x0000001500119202 */ /* 0x080fe20000000f00 */
[----:B------:R-:W-:Y:S01]  /*f460*/  @!P1 VIADD R7, R7, UR7 ;  /* 0x0000000707079c36 */ /* 0x000fe20008000000 */
[-C--:B------:R-:W-:Y:S01]  /*f470*/  @!P1 MOV R27, R21.reuse ;  /* 0x00000015001b9202 */ /* 0x080fe20000000f00 */
[----:B------:R1:W-:Y:S01]  /*f480*/  @P1 STS.128 [R241+0x3000], RZ ;  /* 0x003000fff1001388 */ /* 0x0003e20000000c00 */
[----:B------:R-:W-:Y:S01]  /*f490*/  @!UP0 UIMAD UR7, UR11, 0xe0, URZ ;  /* 0x000000e00b0788a4 */ /* 0x000fe2000f8e02ff */
[----:B------:R-:W-:Y:S01]  /*f4a0*/  @!P1 IMAD.WIDE.U32 R16, R3, 0xc0, R16 ;  /* 0x000000c003109825 */ /* 0x000fe200078e0010 */
[-C--:B------:R-:W-:Y:S01]  /*f4b0*/  @!P1 MOV R29, R21.reuse ;  /* 0x00000015001d9202 */ /* 0x080fe20000000f00 */
[----:B------:R-:W-:Y:S01]  /*f4c0*/  @!PT LDS RZ, [RZ] ;  /* 0x00000000fffff984 */ /* 0x000fe20000000800 */
[----:B------:R-:W-:Y:S01]  /*f4d0*/  @!PT LDS RZ, [RZ] ;  /* 0x00000000fffff984 */ /* 0x000fe20000000800 */
[----:B------:R-:W-:Y:S01]  /*f4e0*/  @!PT LDS RZ, [RZ] ;  /* 0x00000000fffff984 */ /* 0x000fe20000000800 */
[----:B------:R1:W-:Y:S01]  /*f4f0*/  @!P1 LDGSTS.E.BYPASS.LTC128B.128 [R241+0x3000], desc[UR20][R18.64] ;  /* 0x0300000012f19fae */ /* 0x0003e2000b981a14 */
[-C--:B------:R-:W-:Y:S01]  /*f500*/  @!P1 MOV R31, R21.reuse ;  /* 0x00000015001f9202 */ /* 0x080fe20000000f00 */
[C---:B------:R-:W-:Y:S01]  /*f510*/  @!P1 IMAD.WIDE.U32 R26, R4.reuse, 0xe0, R26 ;  /* 0x000000e0041a9825 */ /* 0x040fe200078e001a */
[----:B------:R-:W-:Y:S01]  /*f520*/  @!P1 IADD3 R11, PT, PT, R11, UR9, RZ ;  /* 0x000000090b0b9c10 */ /* 0x000fe2000fffe0ff */
[----:B------:R1:W-:Y:S01]  /*f530*/  @P1 STS.128 [R241+0x3800], RZ ;  /* 0x003800fff1001388 */ /* 0x0003e20000000c00 */
[----:B------:R-:W-:Y:S01]  /*f540*/  @!UP0 UIMAD UR15, UR11, 0x120, URZ ;  /* 0x000001200b0f88a4 */ /* 0x000fe2000f8e02ff */
[--C-:B------:R-:W-:Y:S01]  /*f550*/  @!P1 IMAD.MOV.U32 R28, RZ, RZ, R20.reuse ;  /* 0x000000ffff1c9224 */ /* 0x100fe200078e0014 */
[----:B------:R-:W-:Y:S01]  /*f560*/  @!P1 MOV R33, R21 ;  /* 0x0000001500219202 */ /* 0x000fe20000000f00 */
[----:B------:R-:W-:Y:S01]  /*f570*/  @!PT LDS RZ, [RZ] ;  /* 0x00000000fffff984 */ /* 0x000fe20000000800 */
[----:B------:R-:W-:Y:S01]  /*f580*/  @!PT LDS RZ, [RZ] ;  /* 0x00000000fffff984 */ /* 0x000fe20000000800 */
[----:B------:R-:W-:Y:S01]  /*f590*/  @!PT LDS RZ, [RZ] ;  /* 0x00000000fffff984 */ /* 0x000fe20000000800 */
[----:B------:R1:W-:Y:S01]  /*f5a0*/  @!P1 LDGSTS.E.BYPASS.LTC128B.128 [R241+0x3800], desc[UR20][R22.64] ;  /* 0x0380000016f19fae */ /* 0x0003e2000b981a14 */
[----:B------:R-:W-:Y:S01]  /*f5b0*/  @!P1 IMAD.MOV.U32 R30, RZ, RZ, R20 ;  /* 0x000000ffff1e9224 */ /* 0x000fe200078e0014 */
[----:B------:R-:W-:Y:S01]  /*f5c0*/  @!UP0 UIMAD UR14, UR11, 0x140, URZ ;  /* 0x000001400b0e88a4 */ /* 0x000fe2000f8e02ff */
[----:B------:R-:W-:Y:S01]  /*f5d0*/  @!P1 VIADD R17, R17, UR8 ;  /* 0x0000000811119c36 */ /* 0x000fe20008000000 */
        /* <DEDUP_REMOVED lines=12> */
[----:B------:R-:W-:Y:S01]  /*f6a0*/  @!UP0 UIMAD UR7, UR11, 0x1a0, URZ ;  /* 0x000001a00b0788a4 */ /* 0x000fe2000f8e02ff */
[----:B------:R-:W-:Y:S01]  /*f6b0*/  BSSY.RECONVERGENT B0, `(.L_x_2150) ;  /* 0x0000044000007945 */ /* 0x000fe20003800200 */
        /* <DEDUP_REMOVED lines=67> */
.L_x_2151:
[----:B------:R-:W-:Y:S05]  /*faf0*/  BSYNC.RECONVERGENT B0 ;  /* 0x0000000000007941 */ /* 0x000fea0003800200 */
.L_x_2150:
[----:B------:R-:W0:Y:S02]  /*fb00*/  LDGDEPBAR ;  /* 0x00000000000079af */ /* 0x000e240000000000 */
.L_x_2147:
[----:B------:R-:W-:Y:S01]  /*fb10*/  FMNMX3.FTZ R3, R2, R194, R190, !PT ;  /* 0x000000c202037276 */ /* 0x000fe200078100be */
[----:B-1----:R-:W-:Y:S01]  /*fb20*/  LDSM.16.MT88.4 R20, [R226+0xa000] ;  /* 0x00a00000e214783b */ /* 0x002fe20000004200 */
[----:B--2---:R-:W-:Y:S01]  /*fb30*/  FMNMX3.FTZ R4, R0, R191, R189, !PT ;  /* 0x000000bf00047276 */ /* 0x004fe200078100bd */
[----:B------:R-:W-:Y:S01]  /*fb40*/  UIADD3 UR7, UPT, UPT, UR17, -0x3, URZ ;  /* 0xfffffffd11077890 */ /* 0x000fe2000fffe0ff */
[----:B------:R-:W-:Y:S01]  /*fb50*/  FMNMX3.FTZ R3, R3, R244, R242, !PT ;  /* 0x000000f403037276 */ /* 0x000fe200078100f2 */
[----:B------:R-:W-:Y:S01]  /*fb60*/  LDSM.16.MT88.4 R40, [R226+0xa800] ;  /* 0x00a80000e228783b */ /* 0x000fe20000004200 */
[----:B------:R-:W-:Y:S02]  /*fb70*/  FMNMX3.FTZ R4, R4, R219, R199, !PT ;  /* 0x000000db04047276 */ /* 0x000fe400078100c7 */
[----:B------:R-:W-:Y:S01]  /*fb80*/  FMNMX3.FTZ R3, R3, R238, R228, !PT ;  /* 0x000000ee03037276 */ /* 0x000fe200078100e4 */
[----:B------:R-:W-:Y:S01]  /*fb90*/  LDSM.16.MT88.4 R44, [R206+0xa800] ;  /* 0x00a80000ce2c783b */ /* 0x000fe20000004200 */
        /* <DEDUP_REMOVED lines=59> */
[----:B------:R-:W-:Y:S01]  /*ff50*/  IADD3 R24, PT, PT, R226, 0xa000, RZ ;  /* 0x0000a000e2187810 */ /* 0x000fe20007ffe0ff */
[----:B------:R-:W1:Y:S04]  /*ff60*/  SHFL.BFLY PT, R3, R6, 0x2, 0x1f ;  /* 0x0c401f0006037f89 */ /* 0x000e6800000e0000 */
[----:B------:R-:W2:Y:S01]  /*ff70*/  SHFL.BFLY PT, R4, R5, 0x2, 0x1f ;  /* 0x0c401f0005047f89 */ /* 0x000ea200000e0000 */
[----:B-1----:R-:W-:-:S02]  /*ff80*/  FMNMX.FTZ R3, R6, R3, !PT ;  /* 0x0000000306037209 */ /* 0x002fc40007810000 */
[----:B--2---:R-:W-:-:S03]  /*ff90*/  FMNMX.FTZ R4, R5, R4, !PT ;  /* 0x0000000405047209 */ /* 0x004fc60007810000 */
[----:B------:R-:W1:Y:S04]  /*ffa0*/  SHFL.BFLY PT, R198, R3, 0x1, 0x1f ;  /* 0x0c201f0003c67f89 */ /* 0x000e6800000e0000 */
[----:B------:R-:W2:Y:S01]  /*ffb0*/  SHFL.BFLY PT, R197, R4, 0x1, 0x1f ;  /* 0x0c201f0004c57f89 */ /* 0x000ea200000e0000 */
[----:B-1----:R-:W-:-:S04]  /*ffc0*/  FMNMX.FTZ R198, R3, R198, !PT ;  /* 0x000000c603c67209 */ /* 0x002fc80007810000 */
[C---:B------:R-:W-:Y:S01]  /*ffd0*/  FSETP.NEU.FTZ.AND P2, PT, R198.reuse, -INF , PT ;  /* 0xff800000c600780b */ /* 0x040fe20003f5d000 */
[----:B------:R-:W-:Y:S01]  /*ffe0*/  FMUL.FTZ R195, R198, UR4 ;  /* 0x00000004c6c37c20 */ /* 0x000fe20008410000 */
[----:B--2---:R-:W-:Y:S02]  /*fff0*/  FMNMX.FTZ R197, R4, R197, !PT ;  /* 0x000000c504c57209 */ /* 0x004fe40007810000 */
[----:B------:R-:W-:Y:S02]  /*10000*/  FSEL R5, R198, RZ, P2 ;  /* 0x000000ffc6057208 */ /* 0x000fe40001000000 */
[----:B------:R-:W-:Y:S02]  /*10010*/  FSEL R195, R195, RZ, P2 ;  /* 0x000000ffc3c37208 */ /* 0x000fe40001000000 */
[C---:B------:R-:W-:Y:S01]  /*10020*/  FSETP.NEU.FTZ.AND P1, PT, R197.reuse, -INF , PT ;  /* 0xff800000c500780b */ /* 0x040fe20003f3d000 */
[----:B------:R-:W-:Y:S02]  /*10030*/  FADD.FTZ R4, R2, -R5 ;  /* 0x8000000502047221 */ /* 0x000fe40000010000 */
[--C-:B------:R-:W-:Y:S01]  /*10040*/  FFMA.FTZ R196, R194, UR4, -R195.reuse ;  /* 0x00000004c2c47c23 */ /* 0x100fe200080108c3 */
[--C-:B------:R-:W-:Y:S01]  /*10050*/  FFMA.FTZ R194, R190, UR4, -R195.reuse ;  /* 0x00000004bec27c23 */ /* 0x100fe200080108c3 */
[C---:B------:R-:W-:Y:S01]  /*10060*/  FMUL.FTZ R190, R197.reuse, UR4 ;  /* 0x00000004c5be7c20 */ /* 0x040fe20008410000 */
[----:B------:R-:W-:Y:S01]  /*10070*/  FSEL R5, R197, RZ, P1 ;  /* 0x000000ffc5057208 */ /* 0x000fe20000800000 */
[--C-:B------:R-:W-:Y:S01]  /*10080*/  FFMA.FTZ R193, R244, UR4, -R195.reuse ;  /* 0x00000004f4c17c23 */ /* 0x100fe200080108c3 */
[----:B------:R-:W-:Y:S01]  /*10090*/  FFMA.FTZ R192, R242, UR4, -R195 ;  /* 0x00000004f2c07c23 */ /* 0x000fe200080108c3 */
[----:B------:R-:W-:Y:S01]  /*100a0*/  MUFU.EX2 R196, R196 ;  /* 0x000000c400c47308 */ /* 0x000fe20000000800 */
[----:B------:R-:W-:Y:S01]  /*100b0*/  FSEL R190, R190, RZ, P1 ;  /* 0x000000ffbebe7208 */ /* 0x000fe20000800000 */
[----:B------:R-:W-:Y:S01]  /*100c0*/  FADD.FTZ R5, R0, -R5 ;  /* 0x8000000500057221 */ /* 0x000fe20000010000 */
[--C-:B------:R-:W-:Y:S01]  /*100d0*/  FFMA.FTZ R228, R228, UR4, -R195.reuse ;  /* 0x00000004e4e47c23 */ /* 0x100fe200080108c3 */
[--C-:B------:R-:W-:Y:S01]  /*100e0*/  FFMA.FTZ R236, R236, UR4, -R195.reuse ;  /* 0x00000004ecec7c23 */ /* 0x100fe200080108c3 */
[--C-:B------:R-:W-:Y:S01]  /*100f0*/  FFMA.FTZ R107, R107, UR4, -R195.reuse ;  /* 0x000000046b6b7c23 */ /* 0x100fe200080108c3 */
[--C-:B------:R-:W-:Y:S01]  /*10100*/  FFMA.FTZ R2, R199, UR4, -R190.reuse ;  /* 0x00000004c7027c23 */ /* 0x100fe200080108be */
[--C-:B------:R-:W-:Y:S01]  /*10110*/  FFMA.FTZ R191, R191, UR4, -R190.reuse ;  /* 0x00000004bfbf7c23 */ /* 0x100fe200080108be */
[--C-:B------:R-:W-:Y:S01]  /*10120*/  FFMA.FTZ R189, R189, UR4, -R190.reuse ;  /* 0x00000004bdbd7c23 */ /* 0x100fe200080108be */
[--C-:B------:R-:W-:Y:S01]  /*10130*/  FFMA.FTZ R3, R219, UR4, -R190.reuse ;  /* 0x00000004db037c23 */ /* 0x100fe200080108be */
[----:B------:R-:W-:Y:S01]  /*10140*/  FMUL.FTZ R199, R4, UR4 ;  /* 0x0000000404c77c20 */ /* 0x000fe20008410000 */
[----:B------:R-:W-:Y:S01]  /*10150*/  FMUL.FTZ R0, R5, UR4 ;  /* 0x0000000405007c20 */ /* 0x000fe20008410000 */
[----:B------:R-:W1:Y:S01]  /*10160*/  MUFU.EX2 R194, R194 ;  /* 0x000000c200c27308 */ /* 0x000e620000000800 */
[----:B------:R-:W2:Y:S01]  /*10170*/  LDSM.16.MT88.4 R4, [R206+0xa000] ;  /* 0x00a00000ce04783b */ /* 0x000ea20000004200 */
        /* <DEDUP_REMOVED lines=71> */
[-C--:B-1----:R-:W-:Y:S01]  /*105f0*/  FMUL.FTZ R16, R160, R199.reuse ;  /* 0x000000c7a0107220 */ /* 0x082fe20000410000 */
[-C--:B------:R-:W-:Y:S01]  /*10600*/  FMUL.FTZ R17, R161, R199.reuse ;  /* 0x000000c7a1117220 */ /* 0x080fe20000410000 */
[-C--:B------:R-:W-:Y:S01]  /*10610*/  FMUL.FTZ R156, R156, R199.reuse ;  /* 0x000000c79c9c7220 */ /* 0x080fe20000410000 */
[-C--:B------:R-:W-:Y:S01]  /*10620*/  FMUL.FTZ R157, R157, R199.reuse ;  /* 0x000000c79d9d7220 */ /* 0x080fe20000410000 */
[----:B------:R-:W-:Y:S01]  /*10630*/  IADD3 R161, PT, PT, R226, 0xa040, RZ ;  /* 0x0000a040e2a17810 */ /* 0x000fe20007ffe0ff */
[-C--:B------:R-:W-:Y:S01]  /*10640*/  FMUL.FTZ R28, R132, R199.reuse ;  /* 0x000000c7841c7220 */ /* 0x080fe20000410000 */
[----:B------:R-:W-:Y:S01]  /*10650*/  @P0 IADD3 R161, PT, PT, R24, -0x40, RZ ;  /* 0xffffffc018a10810 */ /* 0x000fe20007ffe0ff */
[-C--:B------:R-:W-:Y:S01]  /*10660*/  FMUL.FTZ R29, R133, R199.reuse ;  /* 0x000000c7851d7220 */ /* 0x080fe20000410000 */
[-C--:B----4-:R-:W-:Y:S01]  /*10670*/  FMUL.FTZ R18, R162, R0.reuse ;  /* 0x00000000a2127220 */ /* 0x090fe20000410000 */
[-C--:B------:R-:W-:Y:S01]  /*10680*/  FMUL.FTZ R19, R163, R0.reuse ;  /* 0x00000000a3137220 */ /* 0x080fe20000410000 */
[-C--:B------:R-:W-:Y:S01]  /*10690*/  FMUL.FTZ R158, R158, R0.reuse ;  /* 0x000000009e9e7220 */ /* 0x080fe20000410000 */
[-C--:B------:R-:W-:Y:S01]  /*106a0*/  FMUL.FTZ R159, R159, R0.reuse ;  /* 0x000000009f9f7220 */ /* 0x080fe20000410000 */
[----:B------:R-:W1:Y:S01]  /*106b0*/  LDSM.16.MT88.4 R24, [R161] ;  /* 0x00000000a118783b */ /* 0x000e620000004200 */
[-C--:B------:R-:W-:Y:S01]  /*106c0*/  FMUL.FTZ R30, R134, R0.reuse ;  /* 0x00000000861e7220 */ /* 0x080fe20000410000 */
[-C--:B------:R-:W-:Y:S01]  /*106d0*/  FMUL.FTZ R31, R135, R0.reuse ;  /* 0x00000000871f7220 */ /* 0x080fe20000410000 */
[-C--:B------:R-:W-:Y:S01]  /*106e0*/  FMUL.FTZ R36, R140, R199.reuse ;  /* 0x000000c78c247220 */ /* 0x080fe20000410000 */
[C---:B------:R-:W-:Y:S01]  /*106f0*/  HMMA.16816.F32 R16, R8.reuse, R20, R16 ;  /* 0x000000140810723c */ /* 0x040fe20000001810 */
[-C--:B------:R-:W-:Y:S01]  /*10700*/  FMUL.FTZ R37, R141, R199.reuse ;  /* 0x000000c78d257220 */ /* 0x080fe20000410000 */
[-C--:B------:R-:W-:Y:S01]  /*10710*/  FMUL.FTZ R38, R142, R0.reuse ;  /* 0x000000008e267220 */ /* 0x080fe20000410000 */
[-C--:B------:R-:W-:Y:S01]  /*10720*/  FMUL.FTZ R39, R143, R0.reuse ;  /* 0x000000008f277220 */ /* 0x080fe20000410000 */
[-C--:B------:R-:W-:Y:S01]  /*10730*/  FMUL.FTZ R136, R136, R199.reuse ;  /* 0x000000c788887220 */ /* 0x080fe20000410000 */
[----:B------:R-:W-:Y:S01]  /*10740*/  FMUL.FTZ R137, R137, R199 ;  /* 0x000000c789897220 */ /* 0x000fe20000410000 */
[-C--:B------:R-:W-:Y:S01]  /*10750*/  FMUL.FTZ R138, R138, R0.reuse ;  /* 0x000000008a8a7220 */ /* 0x080fe20000410000 */
[-C--:B------:R-:W-:Y:S01]  /*10760*/  FMUL.FTZ R139, R139, R0.reuse ;  /* 0x000000008b8b7220 */ /* 0x080fe20000410000 */
[C---:B------:R-:W-:Y:S01]  /*10770*/  HMMA.16816.F32 R20, R8.reuse, R22, R156 ;  /* 0x000000160814723c */ /* 0x040fe2000000189c */
[----:B------:R-:W-:Y:S01]  /*10780*/  IADD3 R156, PT, PT, R208, R161, RZ ;  /* 0x000000a1d09c7210 */ /* 0x000fe20007ffe0ff */
[-C--:B------:R-:W-:Y:S01]  /*10790*/  FMUL.FTZ R144, R144, R199.reuse ;  /* 0x000000c790907220 */ /* 0x080fe20000410000 */
[-C--:B------:R-:W-:Y:S01]  /*107a0*/  FMUL.FTZ R145, R145, R199.reuse ;  /* 0x000000c791917220 */ /* 0x080fe20000410000 */
[-C--:B------:R-:W-:Y:S01]  /*107b0*/  FMUL.FTZ R146, R146, R0.reuse ;  /* 0x0000000092927220 */ /* 0x080fe20000410000 */
[-C--:B------:R-:W-:Y:S01]  /*107c0*/  FMUL.FTZ R147, R147, R0.reuse ;  /* 0x0000000093937220 */ /* 0x080fe20000410000 */
[----:B------:R-:W3:Y:S01]  /*107d0*/  LDSM.16.MT88.4 R32, [R156] ;  /* 0x000000009c20783b */ /* 0x000ee20000004200 */
        /* <DEDUP_REMOVED lines=8> */
[C---:B--2---:R-:W-:Y:S01]  /*10860*/  HMMA.16816.F32 R28, R8.reuse, R4, R28 ;  /* 0x00000004081c723c */ /* 0x044fe2000000181c */
[--C-:B------:R-:W-:Y:S01]  /*10870*/  FFMA.FTZ R160, R238, UR4, -R195.reuse ;  /* 0x00000004eea07c23 */ /* 0x100fe200080108c3 */
[--C-:B------:R-:W-:Y:S01]  /*10880*/  FFMA.FTZ R133, R222, UR4, -R195.reuse ;  /* 0x00000004de857c23 */ /* 0x100fe200080108c3 */
[--C-:B------:R-:W-:Y:S01]  /*10890*/  FFMA.FTZ R134, R217, UR4, -R190.reuse ;  /* 0x00000004d9867c23 */ /* 0x100fe200080108be */
[--C-:B------:R-:W-:Y:S01]  /*108a0*/  FFMA.FTZ R135, R215, UR4, -R190.reuse ;  /* 0x00000004d7877c23 */ /* 0x100fe200080108be */
[----:B------:R-:W-:Y:S01]  /*108b0*/  MUFU.EX2 R157, R228 ;  /* 0x000000e4009d7308 */ /* 0x000fe20000000800 */
[----:B------:R-:W-:Y:S01]  /*108c0*/  LDSM.16.MT88.4 R56, [R156+0x800] ;  /* 0x000800009c38783b */ /* 0x000fe20000004200 */
[--C-:B------:R-:W-:Y:S01]  /*108d0*/  FFMA.FTZ R140, R218, UR4, -R195.reuse ;  /* 0x00000004da8c7c23 */ /* 0x100fe200080108c3 */
[C---:B------:R-:W-:Y:S01]  /*108e0*/  HMMA.16816.F32 R4, R8.reuse, R6, R136 ;  /* 0x000000060804723c */ /* 0x040fe20000001888 */
[--C-:B------:R-:W-:Y:S01]  /*108f0*/  FFMA.FTZ R136, R213, UR4, -R190.reuse ;  /* 0x00000004d5887c23 */ /* 0x100fe200080108be */
[--C-:B------:R-:W-:Y:S01]  /*10900*/  FFMA.FTZ R137, R211, UR4, -R190.reuse ;  /* 0x00000004d3897c23 */ /* 0x100fe200080108be */
[--C-:B------:R-:W-:Y:S01]  /*10910*/  FFMA.FTZ R139, R220, UR4, -R195.reuse ;  /* 0x00000004dc8b7c23 */ /* 0x100fe200080108c3 */
[--C-:B------:R-:W-:Y:S01]  /*10920*/  FFMA.FTZ R138, R216, UR4, -R195.reuse ;  /* 0x00000004d88a7c23 */ /* 0x100fe200080108c3 */
[----:B------:R-:W2:Y:S01]  /*10930*/  MUFU.EX2 R160, R160 ;  /* 0x000000a000a07308 */ /* 0x000ea20000000800 */
[--C-:B------:R-:W-:Y:S01]  /*10940*/  FFMA.FTZ R141, R214, UR4, -R195.reuse ;  /* 0x00000004d68d7c23 */ /* 0x100fe200080108c3 */
[--C-:B------:R-:W-:Y:S01]  /*10950*/  FFMA.FTZ R142, R209, UR4, -R190.reuse ;  /* 0x00000004d18e7c23 */ /* 0x100fe200080108be */
[C---:B-1----:R-:W-:Y:S01]  /*10960*/  HMMA.16816.F32 R36, R8.reuse, R24, R36 ;  /* 0x000000180824723c */ /* 0x042fe20000001824 */
        /* <DEDUP_REMOVED lines=12> */
[----:B------:R-:W1:Y:S01]  /*10a30*/  MUFU.EX2 R133, R133 ;  /* 0x0000008500857308 */ /* 0x000e620000000800 */
[----:B--2---:R-:W-:Y:S01]  /*10a40*/  F2FP.F16.F32.PACK_AB R52, R157, R160 ;  /* 0x000000a09d34723e */ /* 0x004fe200000000ff */
[--C-:B------:R-:W-:Y:S01]  /*10a50*/  FFMA.FTZ R121, R121, UR4, -R190.reuse ;  /* 0x0000000479797c23 */ /* 0x100fe200080108be */
[C---:B---3--:R-:W-:Y:S01]  /*10a60*/  HMMA.16816.F32 R48, R8.reuse, R32, R48 ;  /* 0x000000200830723c */ /* 0x048fe20000001830 */
[--C-:B------:R-:W-:Y:S01]  /*10a70*/  FFMA.FTZ R120, R120, UR4, -R190.reuse ;  /* 0x0000000478787c23 */ /* 0x100fe200080108be */
[--C-:B------:R-:W-:Y:S01]  /*10a80*/  FFMA.FTZ R125, R125, UR4, -R190.reuse ;  /* 0x000000047d7d7c23 */ /* 0x100fe200080108be */
[--C-:B------:R-:W-:Y:S01]  /*10a90*/  FFMA.FTZ R124, R124, UR4, -R190.reuse ;  /* 0x000000047c7c7c23 */ /* 0x100fe200080108be */
[--C-:B------:R-:W-:Y:S01]  /*10aa0*/  FFMA.FTZ R131, R131, UR4, -R195.reuse ;  /* 0x0000000483837c23 */ /* 0x100fe200080108c3 */
[----:B------:R-:W-:Y:S01]  /*10ab0*/  MUFU.EX2 R134, R134 ;  /* 0x0000008600867308 */ /* 0x000fe20000000800 */
[--C-:B------:R-:W-:Y:S01]  /*10ac0*/  FFMA.FTZ R130, R130, UR4, -R195.reuse ;  /* 0x0000000482827c23 */ /* 0x100fe200080108c3 */
[--C-:B------:R-:W-:Y:S01]  /*10ad0*/  FFMA.FTZ R129, R129, UR4, -R190.reuse ;  /* 0x0000000481817c23 */ /* 0x100fe200080108be */
[----:B------:R-:W-:Y:S01]  /*10ae0*/  HMMA.16816.F32 R8, R8, R34, R148 ;  /* 0x000000220808723c */ /* 0x000fe20000001894 */
[----:B------:R-:W2:Y:S01]  /*10af0*/  LDSM.16.MT88.4 R32, [R161+0x800] ;  /* 0x00080000a120783b */ /* 0x000ea20000004200 */
[--C-:B------:R-:W-:Y:S01]  /*10b00*/  FFMA.FTZ R148, R210, UR4, -R195.reuse ;  /* 0x00000004d2947c23 */ /* 0x100fe200080108c3 */
[--C-:B------:R-:W-:Y:S01]  /*10b10*/  FFMA.FTZ R149, R200, UR4, -R195.reuse ;  /* 0x00000004c8957c23 */ /* 0x100fe200080108c3 */
[--C-:B------:R-:W-:Y:S01]  /*10b20*/  FFMA.FTZ R150, R167, UR4, -R195.reuse ;  /* 0x00000004a7967c23 */ /* 0x100fe200080108c3 */
[----:B------:R-:W3:Y:S01]  /*10b30*/  MUFU.EX2 R135, R135 ;  /* 0x0000008700877308 */ /* 0x000ee20000000800 */
[----:B-1----:R-:W-:Y:S01]  /*10b40*/  F2FP.F16.F32.PACK_AB R54, R133, R132 ;  /* 0x000000848536723e */ /* 0x002fe200000000ff */
[----:B------:R-:W-:Y:S01]  /*10b50*/  FFMA.FTZ R151, R166, UR4, -R195 ;  /* 0x00000004a6977c23 */ /* 0x000fe200080108c3 */
[--C-:B------:R-:W-:Y:S01]  /*10b60*/  FFMA.FTZ R128, R128, UR4, -R190.reuse ;  /* 0x0000000480807c23 */ /* 0x100fe200080108be */
[--C-:B------:R-:W-:Y:S01]  /*10b70*/  FFMA.FTZ R152, R165, UR4, -R190.reuse ;  /* 0x00000004a5987c23 */ /* 0x100fe200080108be */
[----:B------:R-:W-:Y:S01]  /*10b80*/  FFMA.FTZ R153, R164, UR4, -R190 ;  /* 0x00000004a4997c23 */ /* 0x000fe200080108be */
[----:B------:R-:W-:Y:S01]  /*10b90*/  FFMA.FTZ R199, R243, R199, R196 ;  /* 0x000000c7f3c77223 */ /* 0x000fe200000100c4 */
[----:B------:R-:W-:Y:S01]  /*10ba0*/  FFMA.FTZ R0, R240, R0, R191 ;  /* 0x00000000f0007223 */ /* 0x000fe200000100bf */
[----:B------:R-:W-:Y:S01]  /*10bb0*/  MUFU.EX2 R136, R136 ;  /* 0x0000008800887308 */ /* 0x000fe20000000800 */
[----:B------:R-:W-:Y:S01]  /*10bc0*/  FFMA.FTZ R155, R173, UR4, -R190 ;  /* 0x00000004ad9b7c23 */ /* 0x000fe200080108be */
[----:B------:R-:W-:Y:S01]  /*10bd0*/  FADD.FTZ R194, R194, R199 ;  /* 0x000000c7c2c27221 */ /* 0x000fe20000010000 */
[----:B------:R-:W-:Y:S01]  /*10be0*/  FADD.FTZ R0, R189, R0 ;  /* 0x00000000bd007221 */ /* 0x000fe20000010000 */
[--C-:B------:R-:W-:Y:S01]  /*10bf0*/  FFMA.FTZ R169, R169, UR4, -R190.reuse ;  /* 0x00000004a9a97c23 */ /* 0x100fe200080108be */
[----:B------:R-:W-:Y:S01]  /*10c00*/  FFMA.FTZ R168, R168, UR4, -R190 ;  /* 0x00000004a8a87c23 */ /* 0x000fe200080108be */
[----:B------:R-:W-:Y:S01]  /*10c10*/  FADD.FTZ R193, R193, R194 ;  /* 0x000000c2c1c17221 */ /* 0x000fe20000010000 */
        /* <DEDUP_REMOVED lines=8> */
[----:B------:R-:W-:Y:S01]  /*10ca0*/  FFMA.FTZ R240, R12, UR4, -R190 ;  /* 0x000000040cf07c23 */ /* 0x000fe200080108be */
[----:B------:R-:W-:Y:S01]  /*10cb0*/  MUFU.EX2 R139, R139 ;  /* 0x0000008b008b7308 */ /* 0x000fe20000000800 */
[--C-:B------:R-:W-:Y:S01]  /*10cc0*/  FFMA.FTZ R186, R186, UR4, -R195.reuse ;  /* 0x00000004baba7c23 */ /* 0x100fe200080108c3 */
[--C-:B------:R-:W-:Y:S01]  /*10cd0*/  FFMA.FTZ R187, R187, UR4, -R195.reuse ;  /* 0x00000004bbbb7c23 */ /* 0x100fe200080108c3 */
[----:B------:R-:W-:-:S05]  /*10ce0*/  FFMA.FTZ R188, R188, UR4, -R195 ;  /* 0x00000004bcbc7c23 */ /* 0x000fca00080108c3 */
[----:B------:R-:W3:Y:S01]  /*10cf0*/  MUFU.EX2 R138, R138 ;  /* 0x0000008a008a7308 */ /* 0x000ee20000000800 */
[----:B-1----:R-:W-:-:S07]  /*10d00*/  F2FP.F16.F32.PACK_AB R55, R137, R136 ;  /* 0x000000888937723e */ /* 0x002fce00000000ff */
[C---:B--2---:R-:W-:Y:S01]  /*10d10*/  HMMA.16816.F32 R36, R52.reuse, R32, R36 ;  /* 0x000000203424723c */ /* 0x044fe20000001824 */
[----:B------:R-:W-:Y:S07]  /*10d20*/  MUFU.EX2 R140, R140 ;  /* 0x0000008c008c7308 */ /* 0x000fee0000000800 */
[C---:B------:R-:W-:Y:S01]  /*10d30*/  HMMA.16816.F32 R24, R52.reuse, R34, R24 ;  /* 0x000000223418723c */ /* 0x040fe20000001818 */
[----:B------:R-:W1:Y:S01]  /*10d40*/  LDSM.16.MT88.4 R32, [R161+0x1000] ;  /* 0x00100000a120783b */ /* 0x000e620000004200 */
[----:B------:R-:W-:Y:S06]  /*10d50*/  MUFU.EX2 R141, R141 ;  /* 0x0000008d008d7308 */ /* 0x000fec0000000800 */
[C---:B------:R-:W-:Y:S02]  /*10d60*/  HMMA.16816.F32 R16, R52.reuse, R40, R16 ;  /* 0x000000283410723c */ /* 0x040fe40000001810 */
[----:B------:R-:W-:Y:S06]  /*10d70*/  MUFU.EX2 R142, R142 ;  /* 0x0000008e008e7308 */ /* 0x000fec0000000800 */
[C---:B------:R-:W-:Y:S01]  /*10d80*/  HMMA.16816.F32 R20, R52.reuse, R42, R20 ;  /* 0x0000002a3414723c */ /* 0x040fe20000001814 */
[----:B------:R-:W2:Y:S01]  /*10d90*/  LDSM.16.MT88.4 R40, [R226+0xb000] ;  /* 0x00b00000e228783b */ /* 0x000ea20000004200 */
[----:B------:R-:W4:Y:S06]  /*10da0*/  MUFU.EX2 R143, R143 ;  /* 0x0000008f008f7308 */ /* 0x000f2c0000000800 */
[C---:B------:R-:W-:Y:S02]  /*10db0*/  HMMA.16816.F32 R28, R52.reuse, R44, R28 ;  /* 0x0000002c341c723c */ /* 0x040fe4000000181c */
[----:B------:R-:W-:Y:S06]  /*10dc0*/  MUFU.EX2 R144, R144 ;  /* 0x0000009000907308 */ /* 0x000fec0000000800 */
[C---:B------:R-:W-:Y:S01]  /*10dd0*/  HMMA.16816.F32 R4, R52.reuse, R46, R4 ;  /* 0x0000002e3404723c */ /* 0x040fe20000001804 */
[----:B------:R-:W5:Y:S01]  /*10de0*/  LDSM.16.MT88.4 R44, [R206+0xb000] ;  /* 0x00b00000ce2c783b */ /* 0x000f620000004200 */
[----:B------:R-:W1:Y:S06]  /*10df0*/  MUFU.EX2 R145, R145 ;  /* 0x0000009100917308 */ /* 0x000e6c0000000800 */
[C---:B------:R-:W-:Y:S02]  /*10e00*/  HMMA.16816.F32 R48, R52.reuse, R56, R48 ;  /* 0x000000383430723c */ /* 0x040fe40000001830 */
[----:B------:R-:W-:Y:S06]  /*10e10*/  MUFU.EX2 R147, R147 ;  /* 0x0000009300937308 */ /* 0x000fec0000000800 */
[----:B------:R-:W-:Y:S01]  /*10e20*/  HMMA.16816.F32 R8, R52, R58, R8 ;  /* 0x0000003a3408723c */ /* 0x000fe20000001808 */
[----:B---3--:R-:W-:Y:S01]  /*10e30*/  F2FP.F16.F32.PACK_AB R52, R138, R139 ;  /* 0x0000008b8a34723e */ /* 0x008fe200000000ff */
[----:B------:R-:W3:Y:S01]  /*10e40*/  LDSM.16.MT88.4 R56, [R156+0x1000] ;  /* 0x001000009c38783b */ /* 0x000ee20000004200 */
[----:B----4-:R-:W-:Y:S01]  /*10e50*/  F2FP.F16.F32.PACK_AB R53, R143, R142 ;  /* 0x0000008e8f35723e */ /* 0x010fe200000000ff */
[----:B------:R-:W4:Y:S01]  /*10e60*/  MUFU.EX2 R146, R146 ;  /* 0x0000009200927308 */ /* 0x000f220000000800 */
[----:B------:R-:W-:-:S02]  /*10e70*/  F2FP.F16.F32.PACK_AB R54, R141, R140 ;  /* 0x0000008c8d36723e */ /* 0x000fc400000000ff */
[----:B-1----:R-:W-:-:S05]  /*10e80*/  F2FP.F16.F32.PACK_AB R55, R145, R144 ;  /* 0x000000909137723e */ /* 0x002fca00000000ff */
[----:B------:R-:W-:Y:S02]  /*10e90*/  MUFU.EX2 R148, R148 ;  /* 0x0000009400947308 */ /* 0x000fe40000000800 */
[C---:B------:R-:W-:Y:S06]  /*10ea0*/  HMMA.16816.F32 R36, R52.reuse, R32, R36 ;  /* 0x000000203424723c */ /* 0x040fec0000001824 */
[----:B------:R-:W-:Y:S02]  /*10eb0*/  MUFU.EX2 R149, R149 ;  /* 0x0000009500957308 */ /* 0x000fe40000000800 */
[C---:B------:R-:W-:Y:S01]  /*10ec0*/  HMMA.16816.F32 R24, R52.reuse, R34, R24 ;  /* 0x000000223418723c */ /* 0x040fe20000001818 */
[----:B------:R-:W1:Y:S05]  /*10ed0*/  LDSM.16.MT88.4 R32, [R161+0x1800] ;  /* 0x00180000a120783b */ /* 0x000e6a0000004200 */
[----:B------:R-:W4:Y:S02]  /*10ee0*/  MUFU.EX2 R112, R112 ;  /* 0x0000007000707308 */ /* 0x000f240000000800 */
[C---:B--2---:R-:W-:Y:S06]  /*10ef0*/  HMMA.16816.F32 R16, R52.reuse, R40, R16 ;  /* 0x000000283410723c */ /* 0x044fec0000001810 */
[----:B------:R-:W-:Y:S02]  /*10f00*/  MUFU.EX2 R109, R109 ;  /* 0x0000006d006d7308 */ /* 0x000fe40000000800 */
[C---:B------:R-:W-:Y:S01]  /*10f10*/  HMMA.16816.F32 R20, R52.reuse, R42, R20 ;  /* 0x0000002a3414723c */ /* 0x040fe20000001814 */
[----:B------:R-:W2:Y:S05]  /*10f20*/  LDSM.16.MT88.4 R40, [R226+0xb800] ;  /* 0x00b80000e228783b */ /* 0x000eaa0000004200 */
[----:B------:R-:W1:Y:S02]  /*10f30*/  MUFU.EX2 R108, R108 ;  /* 0x0000006c006c7308 */ /* 0x000e640000000800 */
        /* <DEDUP_REMOVED lines=8> */
[----:B----4-:R-:W-:Y:S01]  /*10fc0*/  F2FP.F16.F32.PACK_AB R52, R146, R147 ;  /* 0x000000939234723e */ /* 0x010fe200000000ff */
[----:B------:R-:W3:Y:S01]  /*10fd0*/  LDSM.16.MT88.4 R56, [R156+0x1800] ;  /* 0x001800009c38783b */ /* 0x000ee20000004200 */
[----:B------:R-:W-:-:S02]  /*10fe0*/  F2FP.F16.F32.PACK_AB R53, R112, R113 ;  /* 0x000000717035723e */ /* 0x000fc400000000ff */
[----:B------:R-:W-:Y:S01]  /*10ff0*/  F2FP.F16.F32.PACK_AB R54, R149, R148 ;  /* 0x000000949536723e */ /* 0x000fe200000000ff */
[----:B------:R-:W-:Y:S01]  /*11000*/  MUFU.EX2 R102, R102 ;  /* 0x0000006600667308 */ /* 0x000fe20000000800 */
[----:B-1----:R-:W-:-:S07]  /*11010*/  F2FP.F16.F32.PACK_AB R55, R108, R109 ;  /* 0x0000006d6c37723e */ /* 0x002fce00000000ff */
[C---:B------:R-:W-:Y:S01]  /*11020*/  HMMA.16816.F32 R36, R52.reuse, R32, R36 ;  /* 0x000000203424723c */ /* 0x040fe20000001824 */
[----:B------:R-:W-:Y:S07]  /*11030*/  MUFU.EX2 R105, R105 ;  /* 0x0000006900697308 */ /* 0x000fee0000000800 */
[C---:B------:R-:W-:Y:S01]  /*11040*/  HMMA.16816.F32 R24, R52.reuse, R34, R24 ;  /* 0x000000223418723c */ /* 0x040fe20000001818 */
[----:B------:R-:W1:Y:S01]  /*11050*/  LDSM.16.MT88.4 R32, [R161+0x2000] ;  /* 0x00200000a120783b */ /* 0x000e620000004200 */
[----:B------:R-:W4:Y:S06]  /*11060*/  MUFU.EX2 R104, R104 ;  /* 0x0000006800687308 */ /* 0x000f2c0000000800 */
[C---:B--2---:R-:W-:Y:S02]  /*11070*/  HMMA.16816.F32 R16, R52.reuse, R40, R16 ;  /* 0x000000283410723c */ /* 0x044fe40000001810 */
[----:B------:R-:W-:Y:S06]  /*11080*/  MUFU.EX2 R101, R101 ;  /* 0x0000006500657308 */ /* 0x000fec0000000800 */
        /* <DEDUP_REMOVED lines=8> */
[C---:B---3--:R-:W-:Y:S02]  /*11110*/  HMMA.16816.F32 R48, R52.reuse, R56, R48 ;  /* 0x000000383430723c */ /* 0x048fe40000001830 */
[----:B------:R-:W-:Y:S06]  /*11120*/  MUFU.EX2 R95, R95 ;  /* 0x0000005f005f7308 */ /* 0x000fec0000000800 */
[----:B------:R-:W-:Y:S01]  /*11130*/  HMMA.16816.F32 R8, R52, R58, R8 ;  /* 0x0000003a3408723c */ /* 0x000fe20000001808 */
[----:B------:R-:W-:Y:S01]  /*11140*/  F2FP.F16.F32.PACK_AB R52, R106, R107 ;  /* 0x0000006b6a34723e */ /* 0x000fe200000000ff */
[----:B------:R-:W3:Y:S01]  /*11150*/  LDSM.16.MT88.4 R56, [R156+0x2000] ;  /* 0x002000009c38783b */ /* 0x000ee20000004200 */
[----:B----4-:R-:W-:Y:S01]  /*11160*/  F2FP.F16.F32.PACK_AB R53, R104, R105 ;  /* 0x000000696835723e */ /* 0x010fe200000000ff */
[----:B------:R-:W-:Y:S01]  /*11170*/  MUFU.EX2 R94, R94 ;  /* 0x0000005e005e7308 */ /* 0x000fe20000000800 */
[----:B------:R-:W-:-:S02]  /*11180*/  F2FP.F16.F32.PACK_AB R54, R102, R103 ;  /* 0x000000676636723e */ /* 0x000fc400000000ff */
[----:B------:R-:W-:-:S05]  /*11190*/  F2FP.F16.F32.PACK_AB R55, R100, R101 ;  /* 0x000000656437723e */ /* 0x000fca00000000ff */
[----:B------:R-:W-:Y:S02]  /*111a0*/  MUFU.EX2 R97, R97 ;  /* 0x0000006100617308 */ /* 0x000fe40000000800 */
[C---:B-1----:R-:W-:Y:S06]  /*111b0*/  HMMA.16816.F32 R36, R52.reuse, R32, R36 ;  /* 0x000000203424723c */ /* 0x042fec0000001824 */
[----:B------:R-:W1:Y:S02]  /*111c0*/  MUFU.EX2 R96, R96 ;  /* 0x0000006000607308 */ /* 0x000e640000000800 */
        /* <DEDUP_REMOVED lines=11> */
[----:B------:R-:W5:Y:S05]  /*11280*/  LDSM.16.MT88.4 R44, [R206+0xc800] ;  /* 0x00c80000ce2c783b */ /* 0x000f6a0000004200 */
[----:B------:R-:W-:Y:S02]  /*11290*/  MUFU.EX2 R87, R87 ;  /* 0x0000005700577308 */ /* 0x000fe40000000800 */
[C---:B---3--:R-:W-:Y:S06]  /*112a0*/  HMMA.16816.F32 R48, R52.reuse, R56, R48 ;  /* 0x000000383430723c */ /* 0x048fec0000001830 */
[----:B------:R-:W-:Y:S02]  /*112b0*/  MUFU.EX2 R86, R86 ;  /* 0x0000005600567308 */ /* 0x000fe40000000800 */
[----:B------:R-:W-:Y:S01]  /*112c0*/  HMMA.16816.F32 R8, R52, R58, R8 ;  /* 0x0000003a3408723c */ /* 0x000fe20000001808 */
[----:B------:R-:W-:Y:S01]  /*112d0*/  F2FP.F16.F32.PACK_AB R52, R98, R99 ;  /* 0x000000636234723e */ /* 0x000fe200000000ff */
[----:B------:R-:W3:Y:S01]  /*112e0*/  LDSM.16.MT88.4 R56, [R156+0x2800] ;  /* 0x002800009c38783b */ /* 0x000ee20000004200 */
[----:B-1----:R-:W-:-:S02]  /*112f0*/  F2FP.F16.F32.PACK_AB R53, R96, R97 ;  /* 0x000000616035723e */ /* 0x002fc400000000ff */
[----:B------:R-:W-:Y:S01]  /*11300*/  F2FP.F16.F32.PACK_AB R54, R94, R95 ;  /* 0x0000005f5e36723e */ /* 0x000fe200000000ff */
[----:B------:R-:W-:Y:S01]  /*11310*/  MUFU.EX2 R89, R89 ;  /* 0x0000005900597308 */ /* 0x000fe20000000800 */
[----:B--2---:R-:W-:-:S07]  /*11320*/  F2FP.F16.F32.PACK_AB R55, R92, R93 ;  /* 0x0000005d5c37723e */ /* 0x004fce00000000ff */
[C---:B----4-:R-:W-:Y:S01]  /*11330*/  HMMA.16816.F32 R36, R52.reuse, R32, R36 ;  /* 0x000000203424723c */ /* 0x050fe20000001824 */
[----:B------:R-:W1:Y:S07]  /*11340*/  MUFU.EX2 R88, R88 ;  /* 0x0000005800587308 */ /* 0x000e6e0000000800 */
[C---:B------:R-:W-:Y:S01]  /*11350*/  HMMA.16816.F32 R24, R52.reuse, R34, R24 ;  /* 0x000000223418723c */ /* 0x040fe20000001818 */
[----:B------:R-:W2:Y:S01]  /*11360*/  LDSM.16.MT88.4 R32, [R161+0x3000] ;  /* 0x00300000a120783b */ /* 0x000ea20000004200 */
[----:B------:R-:W-:Y:S06]  /*11370*/  MUFU.EX2 R85, R85 ;  /* 0x0000005500557308 */ /* 0x000fec0000000800 */
[C---:B------:R-:W-:Y:S02]  /*11380*/  HMMA.16816.F32 R16, R52.reuse, R40, R16 ;  /* 0x000000283410723c */ /* 0x040fe40000001810 */
[----:B------:R-:W4:Y:S06]  /*11390*/  MUFU.EX2 R84, R84 ;  /* 0x0000005400547308 */ /* 0x000f2c0000000800 */
        /* <DEDUP_REMOVED lines=10> */
[----:B------:R-:W-:Y:S01]  /*11440*/  HMMA.16816.F32 R8, R52, R58, R8 ;  /* 0x0000003a3408723c */ /* 0x000fe20000001808 */
[----:B------:R-:W-:Y:S01]  /*11450*/  F2FP.F16.F32.PACK_AB R52, R90, R91 ;  /* 0x0000005b5a34723e */ /* 0x000fe200000000ff */
[----:B------:R-:W3:Y:S01]  /*11460*/  LDSM.16.MT88.4 R56, [R156+0x3000] ;  /* 0x003000009c38783b */ /* 0x000ee20000004200 */
[----:B-1----:R-:W-:Y:S01]  /*11470*/  F2FP.F16.F32.PACK_AB R53, R88, R89 ;  /* 0x000000595835723e */ /* 0x002fe200000000ff */
[----:B------:R-:W-:Y:S01]  /*11480*/  MUFU.EX2 R81, R81 ;  /* 0x0000005100517308 */ /* 0x000fe20000000800 */
[----:B------:R-:W-:-:S02]  /*11490*/  F2FP.F16.F32.PACK_AB R54, R86, R87 ;  /* 0x000000575636723e */ /* 0x000fc400000000ff */
[----:B----4-:R-:W-:-:S05]  /*114a0*/  F2FP.F16.F32.PACK_AB R55, R84, R85 ;  /* 0x000000555437723e */ /* 0x010fca00000000ff */
[----:B------:R-:W1:Y:S02]  /*114b0*/  MUFU.EX2 R80, R80 ;  /* 0x0000005000507308 */ /* 0x000e640000000800 */
[C---:B--2---:R-:W-:Y:S06]  /*114c0*/  HMMA.16816.F32 R36, R52.reuse, R32, R36 ;  /* 0x000000203424723c */ /* 0x044fec0000001824 */
[----:B------:R-:W-:Y:S02]  /*114d0*/  MUFU.EX2 R77, R77 ;  /* 0x0000004d004d7308 */ /* 0x000fe40000000800 */
[C---:B------:R-:W-:Y:S01]  /*114e0*/  HMMA.16816.F32 R24, R52.reuse, R34, R24 ;  /* 0x000000223418723c */ /* 0x040fe20000001818 */
[----:B------:R-:W2:Y:S05]  /*114f0*/  LDSM.16.MT88.4 R32, [R161+0x3800] ;  /* 0x00380000a120783b */ /* 0x000eaa0000004200 */
[----:B------:R-:W4:Y:S02]  /*11500*/  MUFU.EX2 R76, R76 ;  /* 0x0000004c004c7308 */ /* 0x000f240000000800 */
        /* <DEDUP_REMOVED lines=24> */
[C---:B------:R-:W-:Y:S02]  /*11690*/  HMMA.16816.F32 R16, R52.reuse, R40, R16 ;  /* 0x000000283410723c */ /* 0x040fe40000001810 */
[----:B------:R-:W-:Y:S06]  /*116a0*/  MUFU.EX2 R67, R67 ;  /* 0x0000004300437308 */ /* 0x000fec0000000800 */
[C---:B------:R-:W-:Y:S01]  /*116b0*/  HMMA.16816.F32 R20, R52.reuse, R42, R20 ;  /* 0x0000002a3414723c */ /* 0x040fe20000001814 */
[----:B------:R-:W2:Y:S01]  /*116c0*/  LDSM.16.MT88.4 R40, [R226+0xe000] ;  /* 0x00e00000e228783b */ /* 0x000ea20000004200 */
[----:B------:R-:W2:Y:S06]  /*116d0*/  MUFU.EX2 R66, R66 ;  /* 0x0000004200427308 */ /* 0x000eac0000000800 */
[C---:B-----5:R-:W-:Y:S02]  /*116e0*/  HMMA.16816.F32 R28, R52.reuse, R44, R28 ;  /* 0x0000002c341c723c */ /* 0x060fe4000000181c */
[----:B------:R-:W-:Y:S06]  /*116f0*/  MUFU.EX2 R63, R63 ;  /* 0x0000003f003f7308 */ /* 0x000fec0000000800 */
        /* <DEDUP_REMOVED lines=9> */
[----:B------:R-:W1:Y:S01]  /*11790*/  MUFU.EX2 R64, R64 ;  /* 0x0000004000407308 */ /* 0x000e620000000800 */
[----:B------:R-:W-:-:S02]  /*117a0*/  F2FP.F16.F32.PACK_AB R54, R70, R71 ;  /* 0x000000474636723e */ /* 0x000fc400000000ff */
[----:B----4-:R-:W-:-:S05]  /*117b0*/  F2FP.F16.F32.PACK_AB R55, R68, R69 ;  /* 0x000000454437723e */ /* 0x010fca00000000ff */
[----:B------:R-:W-:Y:S02]  /*117c0*/  MUFU.EX2 R61, R61 ;  /* 0x0000003d003d7308 */ /* 0x000fe40000000800 */
[C---:B--2---:R-:W-:Y:S06]  /*117d0*/  HMMA.16816.F32 R36, R52.reuse, R32, R36 ;  /* 0x000000203424723c */ /* 0x044fec0000001824 */
[----:B------:R-:W2:Y:S02]  /*117e0*/  MUFU.EX2 R60, R60 ;  /* 0x0000003c003c7308 */ /* 0x000ea40000000800 */
        /* <DEDUP_REMOVED lines=8> */
[C---:B-----5:R-:W-:Y:S06]  /*11870*/  HMMA.16816.F32 R28, R52.reuse, R44, R28 ;  /* 0x0000002c341c723c */ /* 0x060fec000000181c */
[----:B------:R-:W-:Y:S02]  /*11880*/  MUFU.EX2 R118, R118 ;  /* 0x0000007600767308 */ /* 0x000fe40000000800 */
[C---:B------:R-:W-:Y:S01]  /*11890*/  HMMA.16816.F32 R4, R52.reuse, R46, R4 ;  /* 0x0000002e3404723c */ /* 0x040fe20000001804 */
[----:B------:R-:W5:Y:S05]  /*118a0*/  LDSM.16.MT88.4 R44, [R206+0xe800] ;  /* 0x00e80000ce2c783b */ /* 0x000f6a0000004200 */
[----:B------:R-:W-:Y:S02]  /*118b0*/  MUFU.EX2 R111, R111 ;  /* 0x0000006f006f7308 */ /* 0x000fe40000000800 */
[C---:B---3--:R-:W-:Y:S06]  /*118c0*/  HMMA.16816.F32 R48, R52.reuse, R56, R48 ;  /* 0x000000383430723c */ /* 0x048fec0000001830 */
[----:B------:R-:W3:Y:S02]  /*118d0*/  MUFU.EX2 R110, R110 ;  /* 0x0000006e006e7308 */ /* 0x000ee40000000800 */
        /* <DEDUP_REMOVED lines=15> */
[----:B------:R-:W4:Y:S01]  /*119d0*/  LDSM.16.MT88.4 R40, [R226+0xf000] ;  /* 0x00f00000e228783b */ /* 0x000f220000004200 */
[----:B------:R-:W-:Y:S06]  /*119e0*/  MUFU.EX2 R127, R127 ;  /* 0x0000007f007f7308 */ /* 0x000fec0000000800 */
[C---:B-----5:R-:W-:Y:S02]  /*119f0*/  HMMA.16816.F32 R28, R52.reuse, R44, R28 ;  /* 0x0000002c341c723c */ /* 0x060fe4000000181c */
[----:B------:R-:W-:Y:S06]  /*11a00*/  MUFU.EX2 R126, R126 ;  /* 0x0000007e007e7308 */ /* 0x000fec0000000800 */
        /* <DEDUP_REMOVED lines=11> */
[----:B-1----:R-:W-:-:S05]  /*11ac0*/  F2FP.F16.F32.PACK_AB R55, R116, R117 ;  /* 0x000000757437723e */ /* 0x002fca00000000ff */
[----:B------:R-:W1:Y:S02]  /*11ad0*/  MUFU.EX2 R124, R124 ;  /* 0x0000007c007c7308 */ /* 0x000e640000000800 */
[C---:B--2---:R-:W-:Y:S06]  /*11ae0*/  HMMA.16816.F32 R36, R52.reuse, R32, R36 ;  /* 0x000000203424723c */ /* 0x044fec0000001824 */
        /* <DEDUP_REMOVED lines=8> */
[----:B------:R-:W-:Y:S02]  /*11b70*/  MUFU.EX2 R151, R151 ;  /* 0x0000009700977308 */ /* 0x000fe40000000800 */
        /* <DEDUP_REMOVED lines=22> */
[----:B------:R-:W2:Y:S07]  /*11ce0*/  LDSM.16.MT88.4 R40, [R226+0x10000] ;  /* 0x01000000e228783b */ /* 0x000eae0000004200 */
[C---:B-----5:R-:W-:Y:S08]  /*11cf0*/  HMMA.16816.F32 R28, R52.reuse, R44, R28 ;  /* 0x0000002c341c723c */ /* 0x060ff0000000181c */
[C---:B------:R-:W-:Y:S01]  /*11d00*/  HMMA.16816.F32 R4, R52.reuse, R46, R4 ;  /* 0x0000002e3404723c */ /* 0x040fe20000001804 */
[----:B------:R-:W4:Y:S07]  /*11d10*/  LDSM.16.MT88.4 R44, [R161+0x6000] ;  /* 0x00600000a12c783b */ /* 0x000f2e0000004200 */
[----:B---3--:R-:W-:Y:S01]  /*11d20*/  HMMA.16816.F32 R48, R52, R56, R48 ;  /* 0x000000383430723c */ /* 0x008fe20000001830 */
[--C-:B------:R-:W-:Y:S01]  /*11d30*/  FFMA.FTZ R57, R171, UR4, -R195.reuse ;  /* 0x00000004ab397c23 */ /* 0x100fe200080108c3 */
[----:B------:R-:W-:-:S05]  /*11d40*/  FFMA.FTZ R56, R170, UR4, -R195 ;  /* 0x00000004aa387c23 */ /* 0x000fca00080108c3 */
[----:B------:R-:W-:Y:S01]  /*11d50*/  MUFU.EX2 R57, R57 ;  /* 0x0000003900397308 */ /* 0x000fe20000000800 */
[----:B------:R-:W-:Y:S01]  /*11d60*/  HMMA.16816.F32 R8, R52, R58, R8 ;  /* 0x0000003a3408723c */ /* 0x000fe20000001808 */
[----:B------:R-:W-:Y:S01]  /*11d70*/  F2FP.F16.F32.PACK_AB R52, R130, R131 ;  /* 0x000000838234723e */ /* 0x000fe200000000ff */
[--C-:B------:R-:W-:Y:S01]  /*11d80*/  FFMA.FTZ R58, R176, UR4, -R195.reuse ;  /* 0x00000004b03a7c23 */ /* 0x100fe200080108c3 */
[----:B------:R-:W-:Y:S01]  /*11d90*/  F2FP.F16.F32.PACK_AB R53, R128, R129 ;  /* 0x000000818035723e */ /* 0x000fe200000000ff */
[----:B------:R-:W-:Y:S01]  /*11da0*/  FFMA.FTZ R59, R175, UR4, -R195 ;  /* 0x00000004af3b7c23 */ /* 0x000fe200080108c3 */
[----:B------:R-:W-:Y:S02]  /*11db0*/  F2FP.F16.F32.PACK_AB R54, R151, R150 ;  /* 0x000000969736723e */ /* 0x000fe400000000ff */
[----:B------:R-:W-:Y:S01]  /*11dc0*/  F2FP.F16.F32.PACK_AB R55, R153, R152 ;  /* 0x000000989937723e */ /* 0x000fe200000000ff */
[----:B------:R-:W3:Y:S06]  /*11dd0*/  MUFU.EX2 R56, R56 ;  /* 0x0000003800387308 */ /* 0x000eec0000000800 */
[C---:B-1----:R-:W-:Y:S01]  /*11de0*/  HMMA.16816.F32 R28, R52.reuse, R32, R28 ;  /* 0x00000020341c723c */ /* 0x042fe2000000181c */
[----:B------:R-:W-:Y:S01]  /*11df0*/  FADD.FTZ R33, R3, R0 ;  /* 0x0000000003217221 */ /* 0x000fe20000010000 */
[----:B------:R-:W-:Y:S01]  /*11e00*/  FADD.FTZ R3, R192, R193 ;  /* 0x000000c1c0037221 */ /* 0x000fe20000010000 */
[----:B------:R-:W-:Y:S02]  /*11e10*/  MUFU.EX2 R58, R58 ;  /* 0x0000003a003a7308 */ /* 0x000fe40000000800 */
[----:B------:R-:W-:Y:S01]  /*11e20*/  FADD.FTZ R33, R2, R33 ;  /* 0x0000002102217221 */ /* 0x000fe20000010000 */
[----:B------:R-:W-:Y:S01]  /*11e30*/  FADD.FTZ R160, R160, R3 ;  /* 0x00000003a0a07221 */ /* 0x000fe20000010000 */
[----:B------:R-:W-:Y:S01]  /*11e40*/  FFMA.FTZ R2, R174, UR4, -R190 ;  /* 0x00000004ae027c23 */ /* 0x000fe200080108be */
[----:B--2---:R-:W-:Y:S01]  /*11e50*/  HMMA.16816.F32 R16, R52, R40, R16 ;  /* 0x000000283410723c */ /* 0x004fe20000001810 */
[----:B------:R-:W-:Y:S01]  /*11e60*/  FADD.FTZ R134, R134, R33 ;  /* 0x0000002186867221 */ /* 0x000fe20000010000 */
[----:B------:R-:W-:Y:S01]  /*11e70*/  FADD.FTZ R157, R157, R160 ;  /* 0x000000a09d9d7221 */ /* 0x000fe20000010000 */
[----:B------:R-:W-:Y:S02]  /*11e80*/  MUFU.EX2 R59, R59 ;  /* 0x0000003b003b7308 */ /* 0x000fe40000000800 */
[----:B------:R-:W-:-:S03]  /*11e90*/  FADD.FTZ R135, R135, R134 ;  /* 0x0000008687877221 */ /* 0x000fc60000010000 */
[C---:B------:R-:W-:Y:S01]  /*11ea0*/  HMMA.16816.F32 R20, R52.reuse, R42, R20 ;  /* 0x0000002a3414723c */ /* 0x040fe20000001814 */
[----:B------:R-:W1:Y:S01]  /*11eb0*/  LDSM.16.MT88.4 R40, [R156+0x6000] ;  /* 0x006000009c28783b */ /* 0x000e620000004200 */
[----:B------:R-:W-:Y:S01]  /*11ec0*/  FADD.FTZ R136, R136, R135 ;  /* 0x0000008788887221 */ /* 0x000fe20000010000 */
[----:B------:R-:W-:Y:S03]  /*11ed0*/  MUFU.EX2 R0, R169 ;  /* 0x000000a900007308 */ /* 0x000fe60000000800 */
[----:B------:R-:W-:Y:S02]  /*11ee0*/  FADD.FTZ R137, R137, R136 ;  /* 0x0000008889897221 */ /* 0x000fe40000010000 */
[----:B------:R-:W-:Y:S01]  /*11ef0*/  HMMA.16816.F32 R4, R52, R34, R4 ;  /* 0x000000223404723c */ /* 0x000fe20000001804 */
[----:B------:R-:W2:Y:S01]  /*11f00*/  LDSM.16.MT88.4 R32, [R226+0x10800] ;  /* 0x01080000e220783b */ /* 0x000ea20000004200 */
[----:B------:R-:W-:Y:S01]  /*11f10*/  FADD.FTZ R142, R142, R137 ;  /* 0x000000898e8e7221 */ /* 0x000fe20000010000 */
[----:B------:R-:W5:Y:S03]  /*11f20*/  MUFU.EX2 R3, R168 ;  /* 0x000000a800037308 */ /* 0x000f660000000800 */
[----:B------:R-:W-:-:S02]  /*11f30*/  FADD.FTZ R143, R143, R142 ;  /* 0x0000008e8f8f7221 */ /* 0x000fc40000010000 */
[C---:B----4-:R-:W-:Y:S01]  /*11f40*/  HMMA.16816.F32 R36, R52.reuse, R44, R36 ;  /* 0x0000002c3424723c */ /* 0x050fe20000001824 */
[----:B------:R-:W-:Y:S01]  /*11f50*/  FADD.FTZ R44, R132, R157 ;  /* 0x0000009d842c7221 */ /* 0x000fe20000010000 */
[----:B------:R-:W-:Y:S01]  /*11f60*/  FADD.FTZ R134, R144, R143 ;  /* 0x0000008f90867221 */ /* 0x000fe20000010000 */
[----:B------:R-:W4:Y:S02]  /*11f70*/  MUFU.EX2 R2, R2 ;  /* 0x0000000200027308 */ /* 0x000f240000000800 */
[----:B------:R-:W-:Y:S01]  /*11f80*/  FADD.FTZ R44, R133, R44 ;  /* 0x0000002c852c7221 */ /* 0x000fe20000010000 */
[----:B------:R-:W-:Y:S02]  /*11f90*/  FADD.FTZ R134, R145, R134 ;  /* 0x0000008691867221 */ /* 0x000fe40000010000 */
[----:B------:R-:W-:Y:S01]  /*11fa0*/  HMMA.16816.F32 R24, R52, R46, R24 ;  /* 0x0000002e3418723c */ /* 0x000fe20000001818 */
[----:B------:R-:W-:Y:S02]  /*11fb0*/  FADD.FTZ R133, R139, R44 ;  /* 0x0000002c8b857221 */ /* 0x000fe40000010000 */
[----:B------:R-:W2:Y:S02]  /*11fc0*/  LDSM.16.MT88.4 R44, [R206+0x10800] ;  /* 0x01080000ce2c783b */ /* 0x000ea40000004200 */
[----:B------:R-:W-:-:S02]  /*11fd0*/  FADD.FTZ R133, R138, R133 ;  /* 0x000000858a857221 */ /* 0x000fc40000010000 */
[----:B------:R-:W-:Y:S02]  /*11fe0*/  LDSM.16.MT88.4 R136, [R206+0x11800] ;  /* 0x01180000ce88783b */ /* 0x000fe40000004200 */
[----:B------:R-:W-:Y:S01]  /*11ff0*/  FADD.FTZ R132, R140, R133 ;  /* 0x000000858c847221 */ /* 0x000fe20000010000 */
[----:B------:R-:W-:Y:S02]  /*12000*/  FADD.FTZ R133, R113, R134 ;  /* 0x0000008671857221 */ /* 0x000fe40000010000 */
[----:B------:R-:W2:Y:S01]  /*12010*/  MUFU.EX2 R113, R179 ;  /* 0x000000b300717308 */ /* 0x000ea20000000800 */
[----:B------:R-:W-:Y:S01]  /*12020*/  FADD.FTZ R132, R141, R132 ;  /* 0x000000848d847221 */ /* 0x000fe20000010000 */
[----:B------:R-:W-:Y:S01]  /*12030*/  FADD.FTZ R112, R112, R133 ;  /* 0x0000008570707221 */ /* 0x000fe20000010000 */
[----:B-1----:R-:W-:Y:S02]  /*12040*/  HMMA.16816.F32 R48, R52, R40, R48 ;  /* 0x000000283430723c */ /* 0x002fe40000001830 */
[----:B------:R-:W-:-:S04]  /*12050*/  FADD.FTZ R147, R147, R132 ;  /* 0x0000008493937221 */ /* 0x000fc80000010000 */
[----:B------:R-:W-:Y:S02]  /*12060*/  FADD.FTZ R147, R146, R147 ;  /* 0x0000009392937221 */ /* 0x000fe40000010000 */
[----:B------:R-:W-:Y:S01]  /*12070*/  HMMA.16816.F32 R8, R52, R42, R8 ;  /* 0x0000002a3408723c */ /* 0x000fe20000001808 */
[----:B------:R-:W1:Y:S01]  /*12080*/  LDSM.16.MT88.4 R40, [R161+0x6800] ;  /* 0x00680000a128783b */ /* 0x000e620000004200 */
[----:B---3--:R-:W-:Y:S01]  /*12090*/  F2FP.F16.F32.PACK_AB R52, R56, R57 ;  /* 0x000000393834723e */ /* 0x008fe200000000ff */
[----:B------:R-:W-:Y:S01]  /*120a0*/  FADD.FTZ R148, R148, R147 ;  /* 0x0000009394947221 */ /* 0x000fe20000010000 */
[----:B-----5:R-:W-:Y:S01]  /*120b0*/  F2FP.F16.F32.PACK_AB R53, R3, R0 ;  /* 0x000000000335723e */ /* 0x020fe200000000ff */
[----:B------:R-:W-:Y:S01]  /*120c0*/  LDSM.16.MT88.4 R144, [R161+0x7800] ;  /* 0x00780000a190783b */ /* 0x000fe20000004200 */
[----:B------:R-:W-:Y:S01]  /*120d0*/  F2FP.F16.F32.PACK_AB R54, R59, R58 ;  /* 0x0000003a3b36723e */ /* 0x000fe200000000ff */
[----:B------:R-:W-:Y:S01]  /*120e0*/  FADD.FTZ R148, R149, R148 ;  /* 0x0000009495947221 */ /* 0x000fe20000010000 */
[----:B----4-:R-:W-:-:S03]  /*120f0*/  F2FP.F16.F32.PACK_AB R55, R155, R2 ;  /* 0x000000029b37723e */ /* 0x010fc600000000ff */
[----:B------:R-:W-:-:S04]  /*12100*/  FADD.FTZ R107, R107, R148 ;  /* 0x000000946b6b7221 */ /* 0x000fc80000010000 */
[C---:B--2---:R-:W-:Y:S01]  /*12110*/  HMMA.16816.F32 R16, R52.reuse, R32, R16 ;  /* 0x000000203410723c */ /* 0x044fe20000001810 */
[----:B------:R-:W-:Y:S01]  /*12120*/  FADD.FTZ R33, R109, R112 ;  /* 0x000000706d217221 */ /* 0x000fe20000010000 */
[----:B------:R-:W-:Y:S01]  /*12130*/  FADD.FTZ R106, R106, R107 ;  /* 0x0000006b6a6a7221 */ /* 0x000fe20000010000 */
[----:B------:R-:W-:Y:S02]  /*12140*/  MUFU.EX2 R109, R184 ;  /* 0x000000b8006d7308 */ /* 0x000fe40000000800 */
[----:B------:R-:W-:Y:S01]  /*12150*/  FADD.FTZ R112, R108, R33 ;  /* 0x000000216c707221 */ /* 0x000fe20000010000 */
[----:B------:R-:W-:Y:S01]  /*12160*/  FADD.FTZ R103, R103, R106 ;  /* 0x0000006a67677221 */ /* 0x000fe20000010000 */
[----:B------:R-:W-:Y:S01]  /*12170*/  FFMA.FTZ R108, R183, UR4, -R195 ;  /* 0x00000004b76c7c23 */ /* 0x000fe200080108c3 */
[----:B------:R-:W-:Y:S01]  /*12180*/  HMMA.16816.F32 R28, R52, R44, R28 ;  /* 0x0000002c341c723c */ /* 0x000fe2000000181c */
[----:B------:R-:W-:Y:S01]  /*12190*/  FADD.FTZ R105, R105, R112 ;  /* 0x0000007069697221 */ /* 0x000fe20000010000 */
[----:B------:R-:W-:-:S03]  /*121a0*/  FADD.FTZ R102, R102, R103 ;  /* 0x0000006766667221 */ /* 0x000fc60000010000 */
[----:B------:R-:W-:Y:S01]  /*121b0*/  FADD.FTZ R104, R104, R105 ;  /* 0x0000006968687221 */ /* 0x000fe20000010000 */
[----:B------:R-:W-:Y:S01]  /*121c0*/  FADD.FTZ R99, R99, R102 ;  /* 0x0000006663637221 */ /* 0x000fe20000010000 */
[----:B------:R-:W-:Y:S01]  /*121d0*/  MUFU.EX2 R108, R108 ;  /* 0x0000006c006c7308 */ /* 0x000fe20000000800 */
[C---:B------:R-:W-:Y:S01]  /*121e0*/  HMMA.16816.F32 R20, R52.reuse, R34, R20 ;  /* 0x000000223414723c */ /* 0x040fe20000001814 */
[----:B------:R-:W-:Y:S01]  /*121f0*/  FADD.FTZ R45, R101, R104 ;  /* 0x00000068652d7221 */ /* 0x000fe20000010000 */
[----:B------:R-:W2:Y:S01]  /*12200*/  LDSM.16.MT88.4 R32, [R156+0x6800] ;  /* 0x006800009c20783b */ /* 0x000ea20000004200 */
[----:B------:R-:W-:Y:S02]  /*12210*/  FADD.FTZ R98, R98, R99 ;  /* 0x0000006362627221 */ /* 0x000fe40000010000 */
[----:B------:R-:W-:Y:S01]  /*12220*/  FADD.FTZ R44, R100, R45 ;  /* 0x0000002d642c7221 */ /* 0x000fe20000010000 */
[----:B------:R-:W-:Y:S01]  /*12230*/  FFMA.FTZ R100, R177, UR4, -R190 ;  /* 0x00000004b1647c23 */ /* 0x000fe200080108be */
[----:B------:R-:W-:Y:S01]  /*12240*/  FADD.FTZ R95, R95, R98 ;  /* 0x000000625f5f7221 */ /* 0x000fe20000010000 */
[----:B------:R-:W-:Y:S01]  /*12250*/  HMMA.16816.F32 R4, R52, R46, R4 ;  /* 0x0000002e3404723c */ /* 0x000fe20000001804 */
[----:B------:R-:W-:Y:S01]  /*12260*/  FADD.FTZ R97, R97, R44 ;  /* 0x0000002c61617221 */ /* 0x000fe20000010000 */
[----:B------:R-:W-:Y:S01]  /*12270*/  MUFU.EX2 R101, R178 ;  /* 0x000000b200657308 */ /* 0x000fe20000000800 */
[----:B------:R-:W3:Y:S01]  /*12280*/  LDSM.16.MT88.4 R44, [R226+0x11000] ;  /* 0x01100000e22c783b */ /* 0x000ee20000004200 */
[----:B------:R-:W-:Y:S01]  /*12290*/  FADD.FTZ R94, R94, R95 ;  /* 0x0000005f5e5e7221 */ /* 0x000fe20000010000 */
[----:B------:R-:W-:-:S03]  /*122a0*/  FADD.FTZ R96, R96, R97 ;  /* 0x0000006160607221 */ /* 0x000fc60000010000 */
[C---:B-1----:R-:W-:Y:S01]  /*122b0*/  HMMA.16816.F32 R36, R52.reuse, R40, R36 ;  /* 0x000000283424723c */ /* 0x042fe20000001824 */
[----:B------:R-:W-:Y:S01]  /*122c0*/  FADD.FTZ R41, R93, R96 ;  /* 0x000000605d297221 */ /* 0x000fe20000010000 */
[----:B------:R-:W-:Y:S01]  /*122d0*/  FADD.FTZ R91, R91, R94 ;  /* 0x0000005e5b5b7221 */ /* 0x000fe20000010000 */
[----:B------:R-:W1:Y:S02]  /*122e0*/  MUFU.EX2 R100, R100 ;  /* 0x0000006400647308 */ /* 0x000e640000000800 */
[----:B------:R-:W-:Y:S01]  /*122f0*/  FADD.FTZ R92, R92, R41 ;  /* 0x000000295c5c7221 */ /* 0x000fe20000010000 */
[----:B------:R-:W-:Y:S02]  /*12300*/  FADD.FTZ R90, R90, R91 ;  /* 0x0000005b5a5a7221 */ /* 0x000fe40000010000 */
[----:B------:R-:W-:Y:S01]  /*12310*/  HMMA.16816.F32 R24, R52, R42, R24 ;  /* 0x0000002a3418723c */ /* 0x000fe20000001818 */
[----:B------:R-:W-:Y:S01]  /*12320*/  FADD.FTZ R89, R89, R92 ;  /* 0x0000005c59597221 */ /* 0x000fe20000010000 */
[----:B------:R-:W-:Y:S01]  /*12330*/  FADD.FTZ R87, R87, R90 ;  /* 0x0000005a57577221 */ /* 0x000fe20000010000 */
[----:B------:R-:W-:Y:S01]  /*12340*/  MUFU.EX2 R93, R182 ;  /* 0x000000b6005d7308 */ /* 0x000fe20000000800 */
[----:B------:R-:W4:Y:S01]  /*12350*/  LDSM.16.MT88.4 R40, [R206+0x11000] ;  /* 0x01100000ce28783b */ /* 0x000f220000004200 */
[----:B------:R-:W-:Y:S01]  /*12360*/  FADD.FTZ R88, R88, R89 ;  /* 0x0000005958587221 */ /* 0x000fe20000010000 */
[----:B------:R-:W-:-:S03]  /*12370*/  FADD.FTZ R86, R86, R87 ;  /* 0x0000005756567221 */ /* 0x000fc60000010000 */
[----:B------:R-:W-:Y:S02]  /*12380*/  FADD.FTZ R85, R85, R88 ;  /* 0x0000005855557221 */ /* 0x000fe40000010000 */
[----:B------:R-:W5:Y:S02]  /*12390*/  MUFU.EX2 R92, R181 ;  /* 0x000000b5005c7308 */ /* 0x000f640000000800 */
        /* <DEDUP_REMOVED lines=8> */
[----:B------:R-:W-:Y:S01]  /*12420*/  FADD.FTZ R77, R77, R80 ;  /* 0x000000504d4d7221 */ /* 0x000fe20000010000 */
[----:B------:R-:W-:Y:S01]  /*12430*/  FADD.FTZ R78, R78, R79 ;  /* 0x0000004f4e4e7221 */ /* 0x000fe20000010000 */
[----:B------:R-:W-:Y:S01]  /*12440*/  HMMA.16816.F32 R8, R52, R34, R8 ;  /* 0x000000223408723c */ /* 0x000fe20000001808 */
[----:B------:R-:W-:Y:S01]  /*12450*/  F2FP.F16.F32.PACK_AB R52, R113, R154 ;  /* 0x0000009a7134723e */ /* 0x000fe200000000ff */
[----:B------:R-:W-:Y:S01]  /*12460*/  FADD.FTZ R76, R76, R77 ;  /* 0x0000004d4c4c7221 */ /* 0x000fe20000010000 */
[----:B-1----:R-:W-:Y:S01]  /*12470*/  F2FP.F16.F32.PACK_AB R53, R100, R101 ;  /* 0x000000656435723e */ /* 0x002fe200000000ff */
[----:B------:R-:W1:Y:S01]  /*12480*/  LDSM.16.MT88.4 R32, [R161+0x7000] ;  /* 0x00700000a120783b */ /* 0x000e620000004200 */
[----:B------:R-:W-:Y:S01]  /*12490*/  F2FP.F16.F32.PACK_AB R54, R108, R109 ;  /* 0x0000006d6c36723e */ /* 0x000fe200000000ff */
[----:B------:R-:W2:Y:S01]  /*124a0*/  MUFU.EX2 R80, R187 ;  /* 0x000000bb00507308 */ /* 0x000ea20000000800 */
[----:B-----5:R-:W-:-:S07]  /*124b0*/  F2FP.F16.F32.PACK_AB R55, R92, R93 ;  /* 0x0000005d5c37723e */ /* 0x020fce00000000ff */
[C---:B---3--:R-:W-:Y:S01]  /*124c0*/  HMMA.16816.F32 R16, R52.reuse, R44, R16 ;  /* 0x0000002c3410723c */ /* 0x048fe20000001810 */
[----:B------:R-:W-:Y:S01]  /*124d0*/  FADD.FTZ R45, R75, R78 ;  /* 0x0000004e4b2d7221 */ /* 0x000fe20000010000 */
[----:B------:R-:W-:Y:S02]  /*124e0*/  FADD.FTZ R75, R73, R76 ;  /* 0x0000004c494b7221 */ /* 0x000fe40000010000 */
[----:B------:R-:W-:Y:S01]  /*124f0*/  MUFU.EX2 R73, R188 ;  /* 0x000000bc00497308 */ /* 0x000fe20000000800 */
[----:B------:R-:W-:Y:S01]  /*12500*/  FADD.FTZ R74, R74, R45 ;  /* 0x0000002d4a4a7221 */ /* 0x000fe20000010000 */
[----:B------:R-:W-:Y:S02]  /*12510*/  FADD.FTZ R72, R72, R75 ;  /* 0x0000004b48487221 */ /* 0x000fe40000010000 */
[C---:B----4-:R-:W-:Y:S01]  /*12520*/  HMMA.16816.F32 R28, R52.reuse, R40, R28 ;  /* 0x00000028341c723c */ /* 0x050fe2000000181c */
[----:B------:R-:W-:Y:S01]  /*12530*/  FADD.FTZ R71, R71, R74 ;  /* 0x0000004a47477221 */ /* 0x000fe20000010000 */
[----:B------:R-:W-:Y:S01]  /*12540*/  FADD.FTZ R69, R69, R72 ;  /* 0x0000004845457221 */ /* 0x000fe20000010000 */
[----:B------:R-:W-:Y:S01]  /*12550*/  FFMA.FTZ R40, R13, UR4, -R195 ;  /* 0x000000040d287c23 */ /* 0x000fe200080108c3 */
[----:B------:R-:W-:Y:S01]  /*12560*/  FFMA.FTZ R41, R185, UR4, -R190 ;  /* 0x00000004b9297c23 */ /* 0x000fe200080108be */
[----:B------:R-:W-:Y:S01]  /*12570*/  FADD.FTZ R70, R70, R71 ;  /* 0x0000004746467221 */ /* 0x000fe20000010000 */
[----:B------:R-:W-:Y:S01]  /*12580*/  FADD.FTZ R68, R68, R69 ;  /* 0x0000004544447221 */ /* 0x000fe20000010000 */
[----:B--2---:R-:W-:Y:S01]  /*12590*/  F2FP.F16.F32.PACK_AB R12, R80, R81 ;  /* 0x00000051500c723e */ /* 0x004fe200000000ff */
[C---:B------:R-:W-:Y:S01]  /*125a0*/  HMMA.16816.F32 R4, R52.reuse, R42, R4 ;  /* 0x0000002a3404723c */ /* 0x040fe20000001804 */
[----:B------:R-:W-:Y:S01]  /*125b0*/  FADD.FTZ R67, R67, R70 ;  /* 0x0000004643437221 */ /* 0x000fe20000010000 */
[----:B------:R-:W-:Y:S01]  /*125c0*/  FADD.FTZ R65, R65, R68 ;  /* 0x0000004441417221 */ /* 0x000fe20000010000 */
[--C-:B------:R-:W-:Y:S01]  /*125d0*/  FFMA.FTZ R42, R14, UR4, -R190.reuse ;  /* 0x000000040e2a7c23 */ /* 0x100fe200080108be */
[----:B------:R-:W-:Y:S01]  /*125e0*/  FFMA.FTZ R43, R15, UR4, -R190 ;  /* 0x000000040f2b7c23 */ /* 0x000fe200080108be */
[----:B------:R-:W-:Y:S01]  /*125f0*/  FADD.FTZ R66, R66, R67 ;  /* 0x0000004342427221 */ /* 0x000fe20000010000 */
[----:B------:R-:W-:Y:S01]  /*12600*/  FADD.FTZ R64, R64, R65 ;  /* 0x0000004140407221 */ /* 0x000fe20000010000 */
[----:B------:R-:W2:Y:S01]  /*12610*/  MUFU.EX2 R40, R40 ;  /* 0x0000002800287308 */ /* 0x000ea20000000800 */
[C---:B------:R-:W-:Y:S01]  /*12620*/  HMMA.16816.F32 R20, R52.reuse, R46, R20 ;  /* 0x0000002e3414723c */ /* 0x040fe20000001814 */
[----:B------:R-:W-:Y:S01]  /*12630*/  FADD.FTZ R63, R63, R66 ;  /* 0x000000423f3f7221 */ /* 0x000fe20000010000 */
[----:B------:R-:W-:Y:S01]  /*12640*/  FADD.FTZ R61, R61, R64 ;  /* 0x000000403d3d7221 */ /* 0x000fe20000010000 */
[----:B------:R-:W3:Y:S02]  /*12650*/  LDSM.16.MT88.4 R44, [R156+0x7000] ;  /* 0x007000009c2c783b */ /* 0x000ee40000004200 */
[----:B------:R-:W-:Y:S01]  /*12660*/  FADD.FTZ R62, R62, R63 ;  /* 0x0000003f3e3e7221 */ /* 0x000fe20000010000 */
[----:B------:R-:W-:Y:S01]  /*12670*/  FADD.FTZ R60, R60, R61 ;  /* 0x0000003d3c3c7221 */ /* 0x000fe20000010000 */
[----:B------:R-:W-:Y:S01]  /*12680*/  MUFU.EX2 R41, R41 ;  /* 0x0000002900297308 */ /* 0x000fe20000000800 */
[----:B-1----:R-:W-:Y:S01]  /*12690*/  HMMA.16816.F32 R36, R52, R32, R36 ;  /* 0x000000203424723c */ /* 0x002fe20000001824 */
[----:B------:R-:W-:Y:S01]  /*126a0*/  FADD.FTZ R115, R115, R62 ;  /* 0x0000003e73737221 */ /* 0x000fe20000010000 */
[----:B------:R-:W-:-:S03]  /*126b0*/  FADD.FTZ R111, R111, R60 ;  /* 0x0000003c6f6f7221 */ /* 0x000fc60000010000 */
[----:B------:R-:W-:Y:S01]  /*126c0*/  FADD.FTZ R114, R114, R115 ;  /* 0x0000007372727221 */ /* 0x000fe20000010000 */
[----:B------:R-:W-:Y:S01]  /*126d0*/  FADD.FTZ R110, R110, R111 ;  /* 0x0000006f6e6e7221 */ /* 0x000fe20000010000 */
[----:B------:R-:W1:Y:S01]  /*126e0*/  MUFU.EX2 R42, R42 ;  /* 0x0000002a002a7308 */ /* 0x000e620000000800 */
[----:B--2---:R-:W-:Y:S01]  /*126f0*/  F2FP.F16.F32.PACK_AB R14, R40, R73 ;  /* 0x00000049280e723e */ /* 0x004fe200000000ff */
[----:B------:R-:W-:Y:S01]  /*12700*/  FADD.FTZ R119, R119, R114 ;  /* 0x0000007277777221 */ /* 0x000fe20000010000 */
[----:B------:R-:W-:Y:S01]  /*12710*/  FADD.FTZ R117, R117, R110 ;  /* 0x0000006e75757221 */ /* 0x000fe20000010000 */
[----:B------:R-:W-:Y:S01]  /*12720*/  HMMA.16816.F32 R24, R52, R34, R24 ;  /* 0x000000223418723c */ /* 0x000fe20000001818 */
[----:B------:R-:W2:Y:S01]  /*12730*/  LDSM.16.MT88.4 R32, [R226+0x11800] ;  /* 0x01180000e220783b */ /* 0x000ea20000004200 */
[----:B------:R-:W-:Y:S01]  /*12740*/  FADD.FTZ R118, R118, R119 ;  /* 0x0000007776767221 */ /* 0x000fe20000010000 */
[----:B------:R-:W-:Y:S01]  /*12750*/  FADD.FTZ R116, R116, R117 ;  /* 0x0000007574747221 */ /* 0x000fe20000010000 */
[----:B------:R-:W4:Y:S02]  /*12760*/  MUFU.EX2 R43, R43 ;  /* 0x0000002b002b7308 */ /* 0x000f240000000800 */
        /* <DEDUP_REMOVED lines=9> */
[----:B----4-:R-:W-:Y:S02]  /*12800*/  F2FP.F16.F32.PACK_AB R15, R240, R43 ;  /* 0x0000002bf00f723e */ /* 0x010fe400000000ff */
        /* <DEDUP_REMOVED lines=13> */
[----:B------:R1:W3:Y:S01]  /*128e0*/  LDSM.16.MT88.4 R4, [R156+0x7800] ;  /* 0x007800009c04783b */ /* 0x0002e20000004200 */
[----:B------:R-:W-:Y:S01]  /*128f0*/  FADD.FTZ R57, R56, R57 ;  /* 0x0000003938397221 */ /* 0x000fe20000010000 */
[----:B------:R-:W-:Y:S01]  /*12900*/  FADD.FTZ R3, R3, R0 ;  /* 0x0000000003037221 */ /* 0x000fe20000010000 */
[----:B------:R-:W-:Y:S02]  /*12910*/  MOV R0, R197 ;  /* 0x000000c500007202 */ /* 0x000fe40000000f00 */
        /* <DEDUP_REMOVED lines=25> */
[----:B------:R-:W-:-:S05]  /*12ab0*/  FADD.FTZ R240, R240, R43 ;  /* 0x0000002bf0f07221 */ /* 0x000fca0000010000 */
[C---:B---3--:R-:W-:Y:S08]  /*12ac0*/  HMMA.16816.F32 R152, R12.reuse, R4, R48 ;  /* 0x000000040c98723c */ /* 0x048ff00000001830 */
[----:B------:R-:W-:-:S15]  /*12ad0*/  HMMA.16816.F32 R148, R12, R6, R8 ;  /* 0x000000060c94723c */ /* 0x000fde0000001808 */
[----:B------:R-:W-:-:S05]  /*12ae0*/  NOP ;  /* 0x0000000000007918 */ /* 0x000fca0000000000 */
.L_x_2144:
[----:B------:R-:W-:-:S09]  /*12af0*/  UISETP.GE.AND UP0, UPT, UR7, URZ, UPT ;  /* 0x000000ff0700728c */ /* 0x000fd2000bf06270 */
[----:B------:R-:W-:Y:S05]  /*12b00*/  BRA.U !UP0, `(.L_x_2152) ;  /* 0x0000006908a87547 */ /* 0x000fea000b800000 */
[----:B------:R-:W1:Y:S01]  /*12b10*/  S2UR UR6, SR_CgaCtaId ;  /* 0x00000000000679c3 */ /* 0x000e620000008800 */
[----:B------:R-:W-:Y:S01]  /*12b20*/  USHF.L.U32 UR14, UR7, 0x8, URZ ;  /* 0x00000008070e7899 */ /* 0x000fe200080006ff */
[----:B------:R-:W-:Y:S01]  /*12b30*/  IMAD.MOV.U32 R165, RZ, RZ, R0 ;  /* 0x000000ffffa57224 */ /* 0x000fe200078e0000 */
[----:B------:R-:W-:Y:S01]  /*12b40*/  UISETP.NE.U32.AND UP0, UPT, UR12, URZ, UPT ;  /* 0x000000ff0c00728c */ /* 0x000fe2000bf05070 */
[----:B------:R-:W-:Y:S01]  /*12b50*/  MOV R3, R2 ;  /* 0x0000000200037202 */ /* 0x000fe20000000f00 */
[C---:B------:R-:W-:Y:S01]  /*12b60*/  VIADD R237, R226.reuse, 0xa040 ;  /* 0x0000a040e2ed7836 */ /* 0x040fe20000000000 */
[----:B------:R-:W-:Y:S01]  /*12b70*/  MOV R238, RZ ;  /* 0x000000ff00ee7202 */ /* 0x000fe20000000f00 */
[----:B------:R-:W-:Y:S01]  /*12b80*/  UISETP.NE.AND.EX UP0, UPT, UR13, URZ, UPT, UP0 ;  /* 0x000000ff0d00728c */ /* 0x000fe2000bf05300 */
[----:B------:R-:W-:Y:S01]  /*12b90*/  IMAD.U32 R239, RZ, RZ, UR14 ;  /* 0x0000000effef7e24 */ /* 0x000fe2000f8e00ff */
[----:B------:R-:W-:Y:S01]  /*12ba0*/  UMOV UR15, 0x400 ;  /* 0x00000400000f7882 */ /* 0x000fe20000000000 */
[----:B------:R-:W-:Y:S01]  /*12bb0*/  VIADD R236, R226, 0xa000 ;  /* 0x0000a000e2ec7836 */ /* 0x000fe20000000000 */
[----:B------:R-:W2:Y:S02]  /*12bc0*/  LDCU UR12, c[0x0][0x440] ;  /* 0x00008800ff0c77ac */ /* 0x000ea40008000800 */
[----:B------:R-:W-:-:S02]  /*12bd0*/  LOP3.LUT R239, R239, 0x80, R172, 0xfe, !PT ;  /* 0x00000080efef7812 */ /* 0x000fc400078efeac */
[----:B------:R-:W-:Y:S01]  /*12be0*/  PLOP3.LUT P3, PT, PT, PT, UP0, 0x80, 0x8 ;  /* 0x000000000008781c */ /* 0x000fe20003f6f008 */
[----:B------:R-:W3:Y:S01]  /*12bf0*/  LDCU UR4, c[0x0][0x45c] ;  /* 0x00008b80ff0477ac */ /* 0x000ee20008000800 */
[----:B------:R-:W4:Y:S01]  /*12c00*/  LDCU.64 UR8, c[0x0][0x3a0] ;  /* 0x00007400ff0877ac */ /* 0x000f220008000a00 */
[----:B------:R-:W2:Y:S01]  /*12c10*/  LDCU.64 UR10, c[0x0][0x3a8] ;  /* 0x00007500ff0a77ac */ /* 0x000ea20008000a00 */
[----:B------:R-:W-:Y:S02]  /*12c20*/  UIADD3 UR7, UPT, UPT, UR7, 0x1, URZ ;  /* 0x0000000107077890 */ /* 0x000fe4000fffe0ff */
[----:B------:R-:W-:Y:S02]  /*12c30*/  UIADD3 UR13, UPT, UPT, UR14, 0x100, URZ ;  /* 0x000001000e0d7890 */ /* 0x000fe4000fffe0ff */
[----:B-1----:R-:W-:-:S12]  /*12c40*/  ULEA UR6, UR6, UR15, 0x18 ;  /* 0x0000000f06067291 */ /* 0x002fd8000f8ec0ff */
.L_x_2156:
        /* <DEDUP_REMOVED lines=8> */
[----:B-----5:R-:W-:Y:S02]  /*12cd0*/  @!P3 IMAD.SHL.U32 R4, R44, 0x100, RZ ;  /* 0x000001002c04b824 */ /* 0x020fe400078e00ff */
[C---:B------:R-:W-:Y:S02]  /*12ce0*/  IMAD.SHL.U32 R0, R225.reuse, 0x8, RZ ;  /* 0x00000008e1007824 */ /* 0x040fe400078e00ff */
[----:B------:R-:W-:Y:S02]  /*12cf0*/  @!P3 IMAD.X R4, RZ, RZ, ~R4, P0 ;  /* 0x000000ffff04b224 */ /* 0x000fe400000e0e04 */
[----:B------:R-:W-:Y:S01]  /*12d00*/  IMAD.SHL.U32 R167, R225, 0x40, RZ ;  /* 0x00000040e1a77824 */ /* 0x000fe200078e00ff */
[----:B------:R-:W-:Y:S02]  /*12d10*/  LOP3.LUT R241, R241, 0x1f8, R0, 0x78, !PT ;  /* 0x000001f8f1f17812 */ /* 0x000fe400078e7800 */
[----:B------:R-:W-:Y:S02]  /*12d20*/  @!P3 SHF.R.S64 R5, R5, 0x1f, R4 ;  /* 0x0000001f0505b819 */ /* 0x000fe40000001004 */
[----:B------:R-:W-:Y:S02]  /*12d30*/  LOP3.LUT R224, R0, 0x38, RZ, 0xc0, !PT ;  /* 0x0000003800e07812 */ /* 0x000fe400078ec0ff */
[----:B------:R-:W-:Y:S02]  /*12d40*/  @!P3 IADD3 R232, P0, PT, R232, R5, RZ ;  /* 0x00000005e8e8b210 */ /* 0x000fe40007f1e0ff */
[----:B------:R-:W-:Y:S01]  /*12d50*/  LOP3.LUT R241, R241, 0x1e00, R0, 0xf8, !PT ;  /* 0x00001e00f1f17812 */ /* 0x000fe200078ef800 */
[----:B------:R-:W-:Y:S01]  /*12d60*/  IMAD.MOV.U32 R0, RZ, RZ, R233 ;  /* 0x000000ffff007224 */ /* 0x000fe200078e00e9 */
[----:B--2---:R-:W-:Y:S02]  /*12d70*/  ISETP.GE.AND P2, PT, R224, UR12, PT ;  /* 0x0000000ce0007c0c */ /* 0x004fe4000bf46270 */
[----:B------:R-:W-:Y:S01]  /*12d80*/  @!P3 LEA.HI.X.SX32 R233, R4, R233, 0x1, P0 ;  /* 0x000000e904e9b211 */ /* 0x000fe200000f0eff */
[----:B------:R-:W-:Y:S10]  /*12d90*/  @!P3 BRA `(.L_x_2153) ;  /* 0x0000000000f8b947 */ /* 0x000ff40003800000 */
[----:B------:R-:W1:Y:S01]  /*12da0*/  LDC R4, c[0x0][0x4f0] ;  /* 0x00013c00ff047b82 */ /* 0x000e620000000800 */
[----:B------:R-:W-:Y:S01]  /*12db0*/  UIADD3 UR14, UPT, UPT, UR13, -0x100, URZ ;  /* 0xffffff000d0e7890 */ /* 0x000fe2000fffe0ff */
[----:B------:R-:W-:Y:S06]  /*12dc0*/  IABS R9, UR13 ;  /* 0x0000000d00097c13 */ /* 0x000fec0008000000 */
[----:B------:R-:W2:Y:S01]  /*12dd0*/  LDC.64 R44, c[0x0][0x3c0] ;  /* 0x0000f000ff2c7b82 */ /* 0x000ea20000000a00 */
        /* <DEDUP_REMOVED lines=15> */
[C---:B------:R-:W-:Y:S01]  /*12ed0*/  IMAD R7, R5.reuse, R6, R7 ;  /* 0x0000000605077224 */ /* 0x040fe200078e0207 */
[----:B------:R-:W-:Y:S01]  /*12ee0*/  LOP3.LUT R6, R4, UR13, RZ, 0x3c, !PT ;  /* 0x0000000d04067c12 */ /* 0x000fe2000f8e3cff */
        /* <DEDUP_REMOVED lines=20> */
[-C--:B------:R-:W-:Y:S02]  /*13030*/  LEA R12, P0, R11, R234.reuse, 0x2 ;  /* 0x000000ea0b0c7211 */ /* 0x080fe400078010ff */
[----:B------:R-:W-:Y:S02]  /*13040*/  LEA R14, P1, R7, R234, 0x2 ;  /* 0x000000ea070e7211 */ /* 0x000fe400078210ff */
[-C--:B------:R-:W-:Y:S02]  /*13050*/  LEA.HI.X.SX32 R13, R11, R235.reuse, 0x2, P0 ;  /* 0x000000eb0b0d7211 */ /* 0x080fe400000f16ff */
[----:B------:R-:W-:Y:S01]  /*13060*/  LEA.HI.X.SX32 R15, R7, R235, 0x2, P1 ;  /* 0x000000eb070f7211 */ /* 0x000fe200008f16ff */
[----:B------:R-:W-:Y:S02]  /*13070*/  IMAD.IADD R7, R11, 0x1, -R7 ;  /* 0x000000010b077824 */ /* 0x000fe400078e0a07 */
[----:B------:R-:W5:Y:S02]  /*13080*/  LDG.E R5, desc[UR20][R12.64] ;  /* 0x000000140c057981 */ /* 0x000f64000c1e1900 */
[----:B------:R-:W-:Y:S02]  /*13090*/  IMAD R7, R7, R4, -0x100 ;  /* 0xffffff0007077424 */ /* 0x000fe400078e0204 */
[----:B------:R-:W5:Y:S03]  /*130a0*/  LDG.E R6, desc[UR20][R14.64] ;  /* 0x000000140e067981 */ /* 0x000f66000c1e1900 */
[----:B------:R-:W-:Y:S05]  /*130b0*/  SHF.R.S32.HI R9, RZ, 0x1f, R7 ;  /* 0x0000001fff097819 */ /* 0x000fea0000011407 */
        /* <DEDUP_REMOVED lines=12> */
.L_x_2153:
[----:B------:R-:W-:Y:S01]  /*13180*/  ISETP.GE.AND P1, PT, R224, UR12, PT ;  /* 0x0000000ce0007c0c */ /* 0x000fe2000bf26270 */
[----:B------:R-:W-:Y:S01]  /*13190*/  IMAD.MOV.U32 R228, RZ, RZ, 0x20 ;  /* 0x00000020ffe47424 */ /* 0x000fe200078e00ff */
[----:B------:R-:W-:Y:S01]  /*131a0*/  LEA R241, R241, UR6, 0x1 ;  /* 0x00000006f1f17c11 */ /* 0x000fe2000f8e08ff */
[----:B------:R-:W-:Y:S01]  /*131b0*/  UISETP.NE.AND UP0, UPT, UR7, 0x1, UPT ;  /* 0x000000010700788c */ /* 0x000fe2000bf05270 */
[C---:B------:R-:W-:Y:S02]  /*131c0*/  SHF.L.U32 R61, R44.reuse, 0x5, RZ ;  /* 0x000000052c3d7819 */ /* 0x040fe400000006ff */
[----:B------:R-:W-:Y:S01]  /*131d0*/  SHF.L.U64.HI R45, R44, 0x5, R47 ;  /* 0x000000052c2d7819 */ /* 0x000fe2000001022f */
[----:B------:R-:W-:Y:S01]  /*131e0*/  @!PT LDS RZ, [RZ] ;  /* 0x00000000fffff984 */ /* 0x000fe20000000800 */
[----:B------:R-:W-:Y:S01]  /*131f0*/  @!PT LDS RZ, [RZ] ;  /* 0x00000000fffff984 */ /* 0x000fe20000000800 */
[----:B------:R-:W-:Y:S01]  /*13200*/  @!PT LDS RZ, [RZ] ;  /* 0x00000000fffff984 */ /* 0x000fe20000000800 */
[----:B------:R-:W-:Y:S01]  /*13210*/  @!P2 LDGSTS.E.BYPASS.LTC128B.128 [R241+0xa000], desc[UR20][R232.64] ;  /* 0x0a000000e8f1afae */ /* 0x000fe2000b981a14 */
[----:B------:R-:W-:Y:S02]  /*13220*/  IADD3 R50, P0, PT, R61, R232, RZ ;  /* 0x000000e83d327210 */ /* 0x000fe40007f1e0ff */
[----:B------:R-:W-:Y:S02]  /*13230*/  LOP3.LUT R0, R224, 0x1c0, R167, 0xf8, !PT ;  /* 0x000001c0e0007812 */ /* 0x000fe400078ef8a7 */
[----:B------:R-:W-:Y:S01]  /*13240*/  @P2 STS.128 [R241+0xa000], RZ ;  /* 0x00a000fff1002388 */ /* 0x000fe20000000c00 */
[----:B------:R-:W-:Y:S01]  /*13250*/  IADD3.X R51, PT, PT, R45, R233, RZ, P0, !PT ;  /* 0x000000e92d337210 */ /* 0x000fe200007fe4ff */
[----:B------:R-:W-:Y:S01]  /*13260*/  @!P1 IMAD R49, R47, 0x60, RZ ;  /* 0x000000602f319824 */ /* 0x000fe200078e02ff */
[----:B------:R-:W-:Y:S02]  /*13270*/  @!P1 IADD3 R60, P6, PT, R50, R61, RZ ;  /* 0x0000003d323c9210 */ /* 0x000fe40007fde0ff */
[----:B------:R-:W-:Y:S01]  /*13280*/  @P1 STS.128 [R241+0xa800], RZ ;  /* 0x00a800fff1001388 */ /* 0x000fe20000000c00 */
[CC--:B------:R-:W-:Y:S01]  /*13290*/  @!P1 LEA R66, P5, R44.reuse, R50.reuse, 0x6 ;  /* 0x000000322c429211 */ /* 0x0c0fe200078a30ff */
[----:B------:R-:W-:Y:S01]  /*132a0*/  @!P1 IMAD.MOV.U32 R71, RZ, RZ, R51 ;  /* 0x000000ffff479224 */ /* 0x000fe200078e0033 */
[-C--:B------:R-:W-:Y:S02]  /*132b0*/  @!P1 MOV R70, R50.reuse ;  /* 0x0000003200469202 */ /* 0x080fe40000000f00 */
[----:B------:R-:W-:Y:S01]  /*132c0*/  @!PT LDS RZ, [RZ] ;  /* 0x00000000fffff984 */ /* 0x000fe20000000800 */
[----:B------:R-:W-:Y:S01]  /*132d0*/  @!PT LDS RZ, [RZ] ;  /* 0x00000000fffff984 */ /* 0x000fe20000000800 */
[----:B------:R-:W-:Y:S01]  /*132e0*/  @!PT LDS RZ, [RZ] ;  /* 0x00000000fffff984 */ /* 0x000fe20000000800 */
[----:B------:R1:W-:Y:S01]  /*132f0*/  @!P1 LDGSTS.E.BYPASS.LTC128B.128 [R241+0xa800], desc[UR20][R50.64] ;  /* 0x0a80000032f19fae */ /* 0x0003e2000b981a14 */
[----:B------:R-:W-:Y:S01]  /*13300*/  @!P1 IMAD.X R61, R51, 0x1, R45, P6 ;  /* 0x00000001333d9824 */ /* 0x000fe200030e062d */
[C---:B------:R-:W-:Y:S01]  /*13310*/  @!P1 LEA.HI.X R67, R44.reuse, R51, R47, 0x6, P5 ;  /* 0x000000332c439211 */ /* 0x040fe200028f342f */
[----:B------:R-:W-:Y:S02]  /*13320*/  @!P1 IMAD.MOV.U32 R73, RZ, RZ, R51 ;  /* 0x000000ffff499224 */ /* 0x000fe400078e0033 */
[----:B------:R-:W-:Y:S01]  /*13330*/  @P1 STS.128 [R241+0xb000], RZ ;  /* 0x00b000fff1001388 */ /* 0x000fe20000000c00 */
[C---:B------:R-:W-:Y:S01]  /*13340*/  @!P1 IMAD.WIDE.U32 R70, R44.reuse, 0x60, R70 ;  /* 0x000000602c469825 */ /* 0x040fe200078e0046 */
[CC--:B------:R-:W-:Y:S03]  /*13350*/  @!P1 LEA R64, P4, R44.reuse, R50.reuse, 0x7 ;  /* 0x000000322c409211 */ /* 0x0c0fe600078838ff */
[----:B------:R-:W-:Y:S01]  /*13360*/  @!PT LDS RZ, [RZ] ;  /* 0x00000000fffff984 */ /* 0x000fe20000000800 */
[----:B------:R-:W-:Y:S01]  /*13370*/  @!PT LDS RZ, [RZ] ;  /* 0x00000000fffff984 */ /* 0x000fe20000000800 */
[----:B------:R-:W-:Y:S01]  /*13380*/  @!PT LDS RZ, [RZ] ;  /* 0x00000000fffff984 */ /* 0x000fe20000000800 */
[----:B------:R2:W-:Y:S01]  /*13390*/  @!P1 LDGSTS.E.BYPASS.LTC128B.128 [R241+0xb000], desc[UR20][R60.64] ;  /* 0x0b0000003cf19fae */ /* 0x0005e2000b981a14 */
[-C--:B------:R-:W-:Y:S01]  /*133a0*/  @!P1 MOV R72, R50.reuse ;  /* 0x0000003200489202 */ /* 0x080fe20000000f00 */
[----:B------:R-:W-:Y:S01]  /*133b0*/  @!P1 IMAD R48, R47, 0xa0, RZ ;  /* 0x000000a02f309824 */ /* 0x000fe200078e02ff */
[----:B------:R-:W-:Y:S02]  /*133c0*/  @!P1 IADD3 R71, PT, PT, R49, R71, RZ ;  /* 0x0000004731479210 */ /* 0x000fe40007ffe0ff */
[----:B------:R-:W-:Y:S01]  /*133d0*/  @P1 STS.128 [R241+0xb800], RZ ;  /* 0x00b800fff1001388 */ /* 0x000fe20000000c00 */
[C---:B------:R-:W-:Y:S01]  /*133e0*/  @!P1 LEA.HI.X R65, R44.reuse, R51, R47, 0x7, P4 ;  /* 0x000000332c419211 */ /* 0x040fe200020f3c2f */
[C---:B------:R-:W-:Y:S01]  /*133f0*/  @!P1 IMAD.WIDE.U32 R72, R44.reuse, 0xa0, R72 ;  /* 0x000000a02c489825 */ /* 0x040fe200078e0048 */
[-C--:B------:R-:W-:Y:S02]  /*13400*/  @!P1 MOV R74, R50.reuse ;  /* 0x00000032004a9202 */ /* 0x080fe40000000f00 */
[----:B------:R-:W-:Y:S01]  /*13410*/  @!PT LDS RZ, [RZ] ;  /* 0x00000000fffff984 */ /* 0x000fe20000000800 */
[----:B------:R-:W-:Y:S01]  /*13420*/  @!PT LDS RZ, [RZ] ;  /* 0x00000000fffff984 */ /* 0x000fe20000000800 */
[----:B------:R-:W-:Y:S01]  /*13430*/  @!PT LDS RZ, [RZ] ;  /* 0x00000000fffff984 */ /* 0x000fe20000000800 */
[----:B------:R-:W-:Y:S01]  /*13440*/  @!P1 LDGSTS.E.BYPASS.LTC128B.128 [R241+0xb800], desc[UR20][R66.64] ;  /* 0x0b80000042f19fae */ /* 0x000fe2000b981a14 */
[-C--:B------:R-:W-:Y:S01]  /*13450*/  @!P1 MOV R76, R50.reuse ;  /* 0x00000032004c9202 */ /* 0x080fe20000000f00 */
[----:B------:R-:W-:Y:S01]  /*13460*/  @!P1 IMAD.MOV.U32 R75, RZ, RZ, R51 ;  /* 0x000000ffff4b9224 */ /* 0x000fe200078e0033 */
[-C--:B------:R-:W-:Y:S02]  /*13470*/  @!P1 LEA R62, P0, R44, R50.reuse, 0x8 ;  /* 0x000000322c3e9211 */ /* 0x080fe400078040ff */
[----:B------:R-:W-:Y:S01]  /*13480*/  @P1 STS.128 [R241+0xc000], RZ ;  /* 0x00c000fff1001388 */ /* 0x000fe20000000c00 */
[----:B------:R-:W-:Y:S01]  /*13490*/  @!P1 IMAD.IADD R73, R48, 0x1, R73 ;  /* 0x0000000130499824 */ /* 0x000fe200078e0249 */
[-C--:B------:R-:W-:Y:S01]  /*134a0*/  @!P1 MOV R58, R50.reuse ;  /* 0x00000032003a9202 */ /* 0x080fe20000000f00 */
[----:B------:R-:W-:Y:S02]  /*134b0*/  @!P1 IMAD.WIDE.U32 R74, R44, 0xc0, R74 ;  /* 0x000000c02c4a9825 */ /* 0x000fe400078e004a */
[----:B------:R-:W-:Y:S01]  /*134c0*/  @!PT LDS RZ, [RZ] ;  /* 0x00000000fffff984 */ /* 0x000fe20000000800 */
[----:B------:R-:W-:Y:S01]  /*134d0*/  @!PT LDS RZ, [RZ] ;  /* 0x00000000fffff984 */ /* 0x000fe20000000800 */
[----:B------:R-:W-:Y:S01]  /*134e0*/  @!PT LDS RZ, [RZ] ;  /* 0x00000000fffff984 */ /* 0x000fe20000000800 */
[----:B------:R-:W-:Y:S01]  /*134f0*/  @!P1 LDGSTS.E.BYPASS.LTC128B.128 [R241+0xc000], desc[UR20][R70.64] ;  /* 0x0c00000046f19fae */ /* 0x000fe2000b981a14 */
[-C--:B------:R-:W-:Y:S01]  /*13500*/  @!P1 MOV R56, R50.reuse ;  /* 0x0000003200389202 */ /* 0x080fe20000000f00 */
[C---:B------:R-:W-:Y:S03]  /*13510*/  @!P1 IMAD R46, R47.reuse, 0xc0, RZ ;  /* 0x000000c02f2e9824 */ /* 0x040fe600078e02ff */
[----:B------:R-:W-:Y:S01]  /*13520*/  @P1 STS.128 [R241+0xc800], RZ ;  /* 0x00c800fff1001388 */ /* 0x000fe20000000c00 */
[----:B------:R-:W-:Y:S01]  /*13530*/  @!P1 IMAD.MOV.U32 R77, RZ, RZ, R51 ;  /* 0x000000ffff4d9224 */ /* 0x000fe200078e0033 */
[-C--:B------:R-:W-:Y:S01]  /*13540*/  @!P1 MOV R54, R50.reuse ;  /* 0x0000003200369202 */ /* 0x080fe20000000f00 */
[----:B------:R-:W-:Y:S02]  /*13550*/  @!P1 IMAD R45, R47, 0xe0, RZ ;  /* 0x000000e02f2d9824 */ /* 0x000fe400078e02ff */
[----:B------:R-:W-:Y:S01]  /*13560*/  @!PT LDS RZ, [RZ] ;  /* 0x00000000fffff984 */ /* 0x000fe20000000800 */
[----:B------:R-:W-:Y:S01]  /*13570*/  @!PT LDS RZ, [RZ] ;  /* 0x00000000fffff984 */ /* 0x000fe20000000800 */
[----:B------:R-:W-:Y:S01]  /*13580*/  @!PT LDS RZ, [RZ] ;  /* 0x00000000fffff984 */ /* 0x000fe20000000800 */
[----:B------:R-:W-:Y:S01]  /*13590*/  @!P1 LDGSTS.E.BYPASS.LTC128B.128 [R241+0xc800], desc[UR20][R64.64] ;  /* 0x0c80000040f19fae */ /* 0x000fe2000b981a14 */
[----:B------:R-:W-:Y:S01]  /*135a0*/  @!P1 IADD3 R75, PT, PT, R46, R75, RZ ;  /* 0x0000004b2e4b9210 */ /* 0x000fe20007ffe0ff */
[C---:B------:R-:W-:Y:S01]  /*135b0*/  @!P1 IMAD.WIDE.U32 R76, R44.reuse, 0xe0, R76 ;  /* 0x000000e02c4c9825 */ /* 0x040fe200078e004c */
[-C--:B------:R-:W-:Y:S02]  /*135c0*/  @!P1 MOV R52, R50.reuse ;  /* 0x0000003200349202 */ /* 0x080fe40000000f00 */
[----:B------:R-:W-:Y:S01]  /*135d0*/  @P1 STS.128 [R241+0xd000], RZ ;  /* 0x00d000fff1001388 */ /* 0x000fe20000000c00 */
[----:B------:R-:W-:Y:S01]  /*135e0*/  @!P1 MOV R68, R50 ;  /* 0x0000003200449202 */ /* 0x000fe20000000f00 */
[----:B------:R-:W-:Y:S01]  /*135f0*/  @!P1 IMAD.IADD R77, R45, 0x1, R77 ;  /* 0x000000012d4d9824 */ /* 0x000fe200078e024d */
[----:B------:R-:W-:Y:S02]  /*13600*/  @!P1 LEA.HI.X R63, R44, R51, R47, 0x8, P0 ;  /* 0x000000332c3f9211 */ /* 0x000fe400000f442f */
[----:B------:R-:W-:Y:S01]  /*13610*/  @!PT LDS RZ, [RZ] ;  /* 0x00000000fffff984 */ /* 0x000fe20000000800 */
[----:B------:R-:W-:Y:S01]  /*13620*/  @!PT LDS RZ, [RZ] ;  /* 0x00000000fffff984 */ /* 0x000fe20000000800 */
[----:B------:R-:W-:Y:S01]  /*13630*/  @!PT LDS RZ, [RZ] ;  /* 0x00000000fffff984 */ /* 0x000fe20000000800 */
[----:B------:R-:W-:Y:S01]  /*13640*/  @!P1 LDGSTS.E.BYPASS.LTC128B.128 [R241+0xd000], desc[UR20][R72.64] ;  /* 0x0d00000048f19fae */ /* 0x000fe2000b981a14 */
[--C-:B------:R-:W-:Y:S01]  /*13650*/  @!P1 IMAD.MOV.U32 R59, RZ, RZ, R51.reuse ;  /* 0x000000ffff3b9224 */ /* 0x100fe200078e0033 */
[----:B------:R-:W-:Y:S01]  /*13660*/  LOP3.LUT R2, R167, 0x400, RZ, 0xc0, !PT ;  /* 0x00000400a7027812 */ /* 0x000fe200078ec0ff */
[--C-:B------:R-:W-:Y:S02]  /*13670*/  @!P1 IMAD.MOV.U32 R57, RZ, RZ, R51.reuse ;  /* 0x000000ffff399224 */ /* 0x100fe400078e0033 */
[----:B------:R-:W-:Y:S01]  /*13680*/  @P1 STS.128 [R241+0xd800], RZ ;  /* 0x00d800fff1001388 */ /* 0x000fe20000000c00 */
[----:B------:R-:W-:Y:S01]  /*13690*/  @!P1 IMAD.MOV.U32 R55, RZ, RZ, R51 ;  /* 0x000000ffff379224 */ /* 0x000fe200078e0033 */
[----:B------:R-:W-:Y:S01]  /*136a0*/  LOP3.LUT R167, R0, 0x8, R225, 0x78, !PT ;  /* 0x0000000800a77812 */ /* 0x000fe200078e78e1 */
[--C-:B------:R-:W-:Y:S02]  /*136b0*/  @!P1 IMAD.MOV.U32 R53, RZ, RZ, R51.reuse ;  /* 0x000000ffff359224 */ /* 0x100fe400078e0033 */
[----:B------:R-:W-:Y:S01]  /*136c0*/  @!PT LDS RZ, [RZ] ;  /* 0x00000000fffff984 */ /* 0x000fe20000000800 */
[----:B------:R-:W-:Y:S01]  /*136d0*/  @!PT LDS RZ, [RZ] ;  /* 0x00000000fffff984 */ /* 0x000fe20000000800 */
[----:B------:R-:W-:Y:S01]  /*136e0*/  @!PT LDS RZ, [RZ] ;  /* 0x00000000fffff984 */ /* 0x000fe20000000800 */
[----:B------:R-:W-:Y:S01]  /*136f0*/  @!P1 LDGSTS.E.BYPASS.LTC128B.128 [R241+0xd800], desc[UR20][R74.64] ;  /* 0x0d8000004af19fae */ /* 0x000fe2000b981a14 */
[----:B------:R-:W-:Y:S01]  /*13700*/  @!P1 IMAD.MOV.U32 R69, RZ, RZ, R51 ;  /* 0x000000ffff459224 */ /* 0x000fe200078e0033 */
[C---:B------:R-:W-:Y:S01]  /*13710*/  LOP3.LUT P0, RZ, R225.reuse, 0x2, RZ, 0xc0, !PT ;  /* 0x00000002e1ff7812 */ /* 0x040fe2000780c0ff */
[----:B------:R-:W-:Y:S02]  /*13720*/  @!P1 IMAD.WIDE.U32 R56, R44, 0x140, R56 ;  /* 0x000001402c389825 */ /* 0x000fe400078e0038 */
[----:B------:R-:W-:Y:S01]  /*13730*/  @P1 STS.128 [R241+0xe000], RZ ;  /* 0x00e000fff1001388 */ /* 0x000fe20000000c00 */
[----:B------:R-:W-:Y:S01]  /*13740*/  SEL R228, R228, 0xffffffe0, !P0 ;  /* 0xffffffe0e4e47807 */ /* 0x000fe20004000000 */
[C---:B------:R-:W-:Y:S03]  /*13750*/  @!P1 IMAD.WIDE.U32 R54, R44.reuse, 0x160, R54 ;  /* 0x000001602c369825 */ /* 0x040fe600078e0036 */
[----:B------:R-:W-:Y:S01]  /*13760*/  @!PT LDS RZ, [RZ] ;  /* 0x00000000fffff984 */ /* 0x000fe20000000800 */
[----:B------:R-:W-:Y:S01]  /*13770*/  @!PT LDS RZ, [RZ] ;  /* 0x00000000fffff984 */ /* 0x000fe20000000800 */
[----:B------:R-:W-:Y:S01]  /*13780*/  @!PT LDS RZ, [RZ] ;  /* 0x00000000fffff984 */ /* 0x000fe20000000800 */
[----:B------:R-:W-:Y:S01]  /*13790*/  @!P1 LDGSTS.E.BYPASS.LTC128B.128 [R241+0xe000], desc[UR20][R76.64] ;  /* 0x0e0000004cf19fae */ /* 0x000fe2000b981a14 */
[----:B------:R-:W-:Y:S01]  /*137a0*/  LOP3.LUT P0, RZ, R225, 0x4, RZ, 0xc0, !PT ;  /* 0x00000004e1ff7812 */ /* 0x000fe2000780c0ff */
[C---:B------:R-:W-:Y:S03]  /*137b0*/  @!P1 IMAD.WIDE.U32 R52, R44.reuse, 0x180, R52 ;  /* 0x000001802c349825 */ /* 0x040fe600078e0034 */
[----:B------:R-:W-:Y:S01]  /*137c0*/  @P1 STS.128 [R241+0xe800], RZ ;  /* 0x00e800fff1001388 */ /* 0x000fe20000000c00 */
[C---:B-1----:R-:W-:Y:S04]  /*137d0*/  @!P1 IMAD.WIDE.U32 R50, R44.reuse, 0x1a0, R50 ;  /* 0x000001a02c329825 */ /* 0x042fe800078e0032 */
[----:B------:R-:W-:Y:S01]  /*137e0*/  @!PT LDS RZ, [RZ] ;  /* 0x00000000fffff984 */ /* 0x000fe20000000800 */
[----:B------:R-:W-:Y:S01]  /*137f0*/  @!PT LDS RZ, [RZ] ;  /* 0x00000000fffff984 */ /* 0x000fe20000000800 */
[----:B------:R-:W-:Y:S01]  /*13800*/  @!PT LDS RZ, [RZ] ;  /* 0x00000000fffff984 */ /* 0x000fe20000000800 */
[----:B------:R-:W-:Y:S01]  /*13810*/  @!P1 LDGSTS.E.BYPASS.LTC128B.128 [R241+0xe800], desc[UR20][R62.64] ;  /* 0x0e8000003ef19fae */ /* 0x000fe2000b981a14 */
[C---:B------:R-:W-:Y:S04]  /*13820*/  @!P1 IMAD.WIDE.U32 R68, R44.reuse, 0x1c0, R68 ;  /* 0x000001c02c449825 */ /* 0x040fe800078e0044 */
[----:B------:R-:W-:Y:S01]  /*13830*/  @P1 STS.128 [R241+0xf000], RZ ;  /* 0x00f000fff1001388 */ /* 0x000fe20000000c00 */
[----:B------:R-:W-:Y:S04]  /*13840*/  @!P1 IMAD.WIDE.U32 R58, R44, 0x120, R58 ;  /* 0x000001202c3a9825 */ /* 0x000fe800078e003a */
[C---:B------:R-:W-:Y:S02]  /*13850*/  @!P1 IMAD R44, R47.reuse, 0x120, RZ ;  /* 0x000001202f2c9824 */ /* 0x040fe400078e02ff */
[----:B------:R-:W-:Y:S02]  /*13860*/  @!P1 IMAD.MOV.U32 R78, RZ, RZ, R58 ;  /* 0x000000ffff4e9224 */ /* 0x000fe400078e003a */
        /* <DEDUP_REMOVED lines=21> */
[----:B------:R-:W-:Y:S04]  /*139c0*/  @!P1 IADD3 R69, PT, PT, R47, R69, RZ ;  /* 0x000000452f459210 */ /* 0x000fe80007ffe0ff */
[----:B------:R-:W-:Y:S01]  /*139d0*/  @!PT LDS RZ, [RZ] ;  /* 0x00000000fffff984 */ /* 0x000fe20000000800 */
[----:B------:R-:W-:Y:S01]  /*139e0*/  @!PT LDS RZ, [RZ] ;  /* 0x00000000fffff984 */ /* 0x000fe20000000800 */
[----:B------:R-:W-:Y:S01]  /*139f0*/  @!PT LDS RZ, [RZ] ;  /* 0x00000000fffff984 */ /* 0x000fe20000000800 */
[----:B------:R-:W-:Y:S01]  /*13a00*/  @!P1 LDGSTS.E.BYPASS.LTC128B.128 [R241+0x10000], desc[UR20][R54.64] ;  /* 0x1000000036f19fae */ /* 0x000fe2000b981a14 */
[----:B------:R-:W-:Y:S04]  /*13a10*/  IADD3 R167, PT, PT, R2, UR6, RZ ;  /* 0x0000000602a77c10 */ /* 0x000fe8000fffe0ff */
[----:B------:R-:W-:Y:S01]  /*13a20*/  @P1 STS.128 [R241+0x10800], RZ ;  /* 0x010800fff1001388 */ /* 0x000fe20000000c00 */
[C---:B------:R-:W-:Y:S04]  /*13a30*/  IADD3 R0, PT, PT, R167.reuse, R228, RZ ;  /* 0x000000e4a7007210 */ /* 0x040fe80007ffe0ff */
        /* <DEDUP_REMOVED lines=37> */
[----:B------:R5:W4:Y:S05]  /*13c90*/  LDSM.16.M88.4 R128, [R2+UR6+0x9800] ;  /* 0x009800060280783b */ /* 0x000b2a0008000200 */
[----:B------:R-:W-:Y:S02]  /*13ca0*/  LDSM.16.M88.4 R180, [R0+0x2800] ;  /* 0x0028000000b4783b */ /* 0x000fe40000000200 */
[C---:B-1----:R-:W-:Y:S08]  /*13cb0*/  HMMA.16816.F32 R28, R168.reuse, R184, RZ ;  /* 0x000000b8a81c723c */ /* 0x042ff000000018ff */
[C---:B------:R-:W-:Y:S01]  /*13cc0*/  HMMA.16816.F32 R32, R168.reuse, R186, RZ ;  /* 0x000000baa820723c */ /* 0x040fe200000018ff */
[----:B------:R-:W-:Y:S07]  /*13cd0*/  LDSM.16.M88.4 R184, [R0+0x3000] ;  /* 0x0030000000b8783b */ /* 0x000fee0000000200 */
[C---:B--2---:R-:W-:Y:S01]  /*13ce0*/  HMMA.16816.F32 R36, R168.reuse, R188, RZ ;  /* 0x000000bca824723c */ /* 0x044fe200000018ff */
[----:B-----5:R-:W-:Y:S05]  /*13cf0*/  IMAD.MOV.U32 R2, RZ, RZ, 0x40 ;  /* 0x00000040ff027424 */ /* 0x020fea00078e00ff */
[----:B------:R-:W-:Y:S02]  /*13d00*/  SEL R2, R2, 0xffffffc0, !P0 ;  /* 0xffffffc002027807 */ /* 0x000fe40004000000 */
[C---:B------:R-:W-:Y:S01]  /*13d10*/  HMMA.16816.F32 R40, R168.reuse, R190, RZ ;  /* 0x000000bea828723c */ /* 0x040fe200000018ff */
[----:B------:R-:W-:Y:S02]  /*13d20*/  LDSM.16.M88.4 R188, [R0+0x3800] ;  /* 0x0038000000bc783b */ /* 0x000fe40000000200 */
[----:B------:R-:W-:Y:S05]  /*13d30*/  IMAD.IADD R167, R167, 0x1, R2 ;  /* 0x00000001a7a77824 */ /* 0x000fea00078e0202 */
        /* <DEDUP_REMOVED lines=13> */
[C---:B------:R-:W-:Y:S04]  /*13e10*/  IADD3 R209, PT, PT, R227.reuse, R2, RZ ;  /* 0x00000002e3d17210 */ /* 0x040fe80007ffe0ff */
[C---:B------:R-:W-:Y:S03]  /*13e20*/  IADD3 R212, PT, PT, R228.reuse, R209, RZ ;  /* 0x000000d1e4d47210 */ /* 0x040fe60007ffe0ff */
[C---:B------:R-:W-:Y:S03]  /*13e30*/  HMMA.16816.F32 R80, R168.reuse, R210, RZ ;  /* 0x000000d2a850723c */ /* 0x040fe600000018ff */
[----:B------:R-:W-:Y:S05]  /*13e40*/  LDSM.16.M88.4 R212, [R212] ;  /* 0x00000000d4d4783b */ /* 0x000fea0000000200 */
[C---:B------:R-:W-:Y:S01]  /*13e50*/  HMMA.16816.F32 R84, R168.reuse, R172, RZ ;  /* 0x000000aca854723c */ /* 0x040fe200000018ff */
[----:B------:R-:W-:Y:S07]  /*13e60*/  IMAD.IADD R172, R227, 0x1, R228 ;  /* 0x00000001e3ac7824 */ /* 0x000fee00078e02e4 */
[C---:B------:R-:W-:Y:S01]  /*13e70*/  HMMA.16816.F32 R88, R168.reuse, R174, RZ ;  /* 0x000000aea858723c */ /* 0x040fe200000018ff */
[----:B------:R-:W-:Y:S07]  /*13e80*/  LDSM.16.M88.4 R172, [R172] ;  /* 0x00000000acac783b */ /* 0x000fee0000000200 */
        /* <DEDUP_REMOVED lines=40> */
[C---:B-1----:R-:W-:Y:S08]  /*14110*/  HMMA.16816.F32 R76, R172.reuse, R176, R76 ;  /* 0x000000b0ac4c723c */ /* 0x042ff0000000184c */
[C---:B------:R-:W-:Y:S01]  /*14120*/  HMMA.16816.F32 R80, R172.reuse, R178, R80 ;  /* 0x000000b2ac50723c */ /* 0x040fe20000001850 */
[----:B------:R1:W5:Y:S07]  /*14130*/  LDSM.16.M88.4 R176, [R0+0x8800] ;  /* 0x0088000000b0783b */ /* 0x00036e0000000200 */
[C---:B---3--:R-:W-:Y:S08]  /*14140*/  HMMA.16816.F32 R84, R172.reuse, R180, R84 ;  /* 0x000000b4ac54723c */ /* 0x048ff00000001854 */
[C---:B------:R-:W-:Y:S01]  /*14150*/  HMMA.16816.F32 R88, R172.reuse, R182, R88 ;  /* 0x000000b6ac58723c */ /* 0x040fe20000001858 */
[----:B------:R-:W3:Y:S07]  /*14160*/  LDSM.16.M88.4 R180, [R167+0x2800] ;  /* 0x00280000a7b4783b */ /* 0x000eee0000000200 */
[C---:B----4-:R-:W-:Y:S03]  /*14170*/  HMMA.16816.F32 R92, R172.reuse, R184, R92 ;  /* 0x000000b8ac5c723c */ /* 0x050fe6000000185c */
[----:B-1----:R-:W-:Y:S05]  /*14180*/  IADD3 R0, PT, PT, R228, R167, RZ ;  /* 0x000000a7e4007210 */ /* 0x002fea0007ffe0ff */
[C---:B------:R-:W-:Y:S01]  /*14190*/  HMMA.16816.F32 R96, R172.reuse, R186, R96 ;  /* 0x000000baac60723c */ /* 0x040fe20000001860 */
[----:B------:R-:W1:Y:S05]  /*141a0*/  LDSM.16.M88.4 R184, [R167+0x3000] ;  /* 0x00300000a7b8783b */ /* 0x000e6a0000000200 */
[----:B------:R-:W-:Y:S02]  /*141b0*/  LDSM.16.M88.4 R216, [R0+0x2000] ;  /* 0x0020000000d8783b */ /* 0x000fe40000000200 */
[C---:B--2---:R-:W-:Y:S03]  /*141c0*/  HMMA.16816.F32 R100, R172.reuse, R168, R100 ;  /* 0x000000a8ac64723c */ /* 0x044fe60000001864 */
[----:B------:R-:W-:Y:S05]  /*141d0*/  LDSM.16.M88.4 R220, [R0+0x9000] ;  /* 0x0090000000dc783b */ /* 0x000fea0000000200 */
[C---:B------:R-:W-:Y:S01]  /*141e0*/  HMMA.16816.F32 R104, R172.reuse, R170, R104 ;  /* 0x000000aaac68723c */ /* 0x040fe20000001868 */
[----:B------:R-:W2:Y:S07]  /*141f0*/  LDSM.16.M88.4 R168, [R167+0x3800] ;  /* 0x00380000a7a8783b */ /* 0x000eae0000000200 */
        /* <DEDUP_REMOVED lines=16> */
[C---:B-1----:R-:W-:Y:S08]  /*14300*/  HMMA.16816.F32 R20, R196.reuse, R184, R20 ;  /* 0x000000b8c414723c */ /* 0x042ff00000001814 */
[C---:B------:R-:W-:Y:S01]  /*14310*/  HMMA.16816.F32 R24, R196.reuse, R186, R24 ;  /* 0x000000bac418723c */ /* 0x040fe20000001818 */
[----:B------:R-:W-:Y:S07]  /*14320*/  LDSM.16.M88.4 R184, [R167+0x6800] ;  /* 0x00680000a7b8783b */ /* 0x000fee0000000200 */
[C---:B--2---:R-:W-:Y:S08]  /*14330*/  HMMA.16816.F32 R28, R196.reuse, R168, R28 ;  /* 0x000000a8c41c723c */ /* 0x044ff0000000181c */
        /* <DEDUP_REMOVED lines=156> */
.L_x_2155:
[-C--:B------:R-:W-:Y:S01]  /*14d00*/  @!P2 MOV R231, R229.reuse ;  /* 0x000000e500e7a202 */ /* 0x080fe20000000f00 */
[C---:B------:R-:W-:Y:S01]  /*14d10*/  @!P1 IMAD R167, R169.reuse, 0x60, RZ ;  /* 0x00000060a9a79824 */ /* 0x040fe200078e02ff */
[C---:B------:R-:W-:Y:S01]  /*14d20*/  LEA R170, P4, R166.reuse, R230, 0x5 ;  /* 0x000000e6a6aa7211 */ /* 0x040fe200078828ff */
[----:B------:R-:W-:Y:S02]  /*14d30*/  @!P1 IMAD R164, R169, 0xc0, RZ ;  /* 0x000000c0a9a49824 */ /* 0x000fe400078e02ff */
[----:B------:R-:W-:Y:S01]  /*14d40*/  @!PT LDS RZ, [RZ] ;  /* 0x00000000fffff984 */ /* 0x000fe20000000800 */
[----:B------:R-:W-:Y:S01]  /*14d50*/  @!PT LDS RZ, [RZ] ;  /* 0x00000000fffff984 */ /* 0x000fe20000000800 */
[----:B------:R-:W-:Y:S01]  /*14d60*/  @!PT LDS RZ, [RZ] ;  /* 0x00000000fffff984 */ /* 0x000fe20000000800 */
[----:B------:R-:W-:Y:S01]  /*14d70*/  @!P2 LDGSTS.E.BYPASS.LTC128B.128 [R241+0x2000], desc[UR20][R230.64] ;  /* 0x02000000e6f1afae */ /* 0x000fe2000b981a14 */
[C---:B------:R-:W-:Y:S01]  /*14d80*/  LEA.HI.X R171, R166.reuse, R229, R169, 0x5, P4 ;  /* 0x000000e5a6ab7211 */ /* 0x040fe200020f2ca9 */
[--C-:B------:R-:W-:Y:S01]  /*14d90*/  @!P1 IMAD.MOV.U32 R178, RZ, RZ, R170.reuse ;  /* 0x000000ffffb29224 */ /* 0x100fe200078e00aa */
[CC--:B------:R-:W-:Y:S01]  /*14da0*/  @!P1 LEA R180, P5, R166.reuse, R170.reuse, 0x5 ;  /* 0x000000aaa6b49211 */ /* 0x0c0fe200078a28ff */
[----:B------:R1:W-:Y:S01]  /*14db0*/  @P2 STS.128 [R241+0x2000], RZ ;  /* 0x002000fff1002388 */ /* 0x0003e20000000c00 */
[CC--:B------:R-:W-:Y:S01]  /*14dc0*/  @!P1 LEA R188, P4, R166.reuse, R170.reuse, 0x6 ;  /* 0x000000aaa6bc9211 */ /* 0x0c0fe200078830ff */
[----:B------:R-:W-:Y:S01]  /*14dd0*/  @!P1 IMAD.MOV.U32 R193, RZ, RZ, R171 ;  /* 0x000000ffffc19224 */ /* 0x000fe200078e00ab */
[CCC-:B------:R-:W-:Y:S01]  /*14de0*/  @!P1 LEA.HI.X R181, R166.reuse, R171.reuse, R169.reuse, 0x5, P5 ;  /* 0x000000aba6b59211 */ /* 0x1c0fe200028f2ca9 */
[----:B------:R1:W-:Y:S01]  /*14df0*/  @P1 STS.128 [R241+0x2800], RZ ;  /* 0x002800fff1001388 */ /* 0x0003e20000000c00 */
[CC--:B------:R-:W-:Y:S01]  /*14e00*/  @!P1 LEA.HI.X R189, R166.reuse, R171.reuse, R169, 0x6, P4 ;  /* 0x000000aba6bd9211 */ /* 0x0c0fe200020f34a9 */
[--C-:B------:R-:W-:Y:S01]  /*14e10*/  @!P1 IMAD.MOV.U32 R195, RZ, RZ, R171.reuse ;  /* 0x000000ffffc39224 */ /* 0x100fe200078e00ab */
[CC--:B------:R-:W-:Y:S01]  /*14e20*/  @!P1 LEA R186, P6, R166.reuse, R170.reuse, 0x7 ;  /* 0x000000aaa6ba9211 */ /* 0x0c0fe200078c38ff */
[----:B------:R-:W-:Y:S01]  /*14e30*/  @!PT LDS RZ, [RZ] ;  /* 0x00000000fffff984 */ /* 0x000fe20000000800 */
[----:B------:R-:W-:Y:S01]  /*14e40*/  @!PT LDS RZ, [RZ] ;  /* 0x00000000fffff984 */ /* 0x000fe20000000800 */
[----:B------:R-:W-:Y:S01]  /*14e50*/  @!PT LDS RZ, [RZ] ;  /* 0x00000000fffff984 */ /* 0x000fe20000000800 */
[----:B------:R2:W-:Y:S01]  /*14e60*/  @!P1 LDGSTS.E.BYPASS.LTC128B.128 [R241+0x2800], desc[UR20][R170.64] ;  /* 0x02800000aaf19fae */ /* 0x0005e2000b981a14 */
[CC--:B------:R-:W-:Y:S01]  /*14e70*/  @!P1 LEA R184, P2, R166.reuse, R170.reuse, 0x8 ;  /* 0x000000aaa6b89211 */ /* 0x0c0fe200078440ff */
[----:B------:R-:W-:Y:S01]  /*14e80*/  @!P1 IMAD.MOV.U32 R197, RZ, RZ, R171 ;  /* 0x000000ffffc59224 */ /* 0x000fe200078e00ab */
[CCC-:B------:R-:W-:Y:S01]  /*14e90*/  @!P1 LEA.HI.X R187, R166.reuse, R171.reuse, R169.reuse, 0x7, P6 ;  /* 0x000000aba6bb9211 */ /* 0x1c0fe200030f3ca9 */
[----:B------:R1:W-:Y:S01]  /*14ea0*/  @P1 STS.128 [R241+0x3000], RZ ;  /* 0x003000fff1001388 */ /* 0x0003e20000000c00 */
[C---:B------:R-:W-:Y:S01]  /*14eb0*/  @!P1 LEA.HI.X R185, R166.reuse, R171, R169, 0x8, P2 ;  /* 0x000000aba6b99211 */ /* 0x040fe200010f44a9 */
[----:B------:R-:W-:Y:S01]  /*14ec0*/  @!P1 IMAD.MOV.U32 R177, RZ, RZ, R171 ;  /* 0x000000ffffb19224 */ /* 0x000fe200078e00ab */
[-C--:B------:R-:W-:Y:S01]  /*14ed0*/  @!P1 MOV R192, R170.reuse ;  /* 0x000000aa00c09202 */ /* 0x080fe20000000f00 */
        /* <DEDUP_REMOVED lines=8> */
[C---:B------:R-:W-:Y:S01]  /*14f60*/  @!P1 IMAD.WIDE.U32 R192, R166.reuse, 0x60, R192 ;  /* 0x00000060a6c09825 */ /* 0x040fe200078e00c0 */
[-C--:B------:R-:W-:Y:S02]  /*14f70*/  @!P1 MOV R198, R170.reuse ;  /* 0x000000aa00c69202 */ /* 0x080fe40000000f00 */
[----:B------:R-:W-:Y:S01]  /*14f80*/  @!PT LDS RZ, [RZ] ;  /* 0x00000000fffff984 */ /* 0x000fe20000000800 */
[----:B------:R-:W-:Y:S01]  /*14f90*/  @!PT LDS RZ, [RZ] ;  /* 0x00000000fffff984 */ /* 0x000fe20000000800 */
[----:B------:R-:W-:Y:S01]  /*14fa0*/  @!PT LDS RZ, [RZ] ;  /* 0x00000000fffff984 */ /* 0x000fe20000000800 */
[----:B------:R1:W-:Y:S01]  /*14fb0*/  @!P1 LDGSTS.E.BYPASS.LTC128B.128 [R241+0x3800], desc[UR20][R188.64] ;  /* 0x03800000bcf19fae */ /* 0x0003e2000b981a14 */
[C---:B------:R-:W-:Y:S01]  /*14fc0*/  @!P1 IMAD.WIDE.U32 R194, R166.reuse, 0xa0, R194 ;  /* 0x000000a0a6c29825 */ /* 0x040fe200078e00c2 */
[----:B------:R-:W-:Y:S02]  /*14fd0*/  @!P1 IADD3 R193, PT, PT, R167, R193, RZ ;  /* 0x000000c1a7c19210 */ /* 0x000fe40007ffe0ff */
[----:B------:R1:W-:Y:S01]  /*14fe0*/  @P1 STS.128 [R241+0x4000], RZ ;  /* 0x004000fff1001388 */ /* 0x0003e20000000c00 */
[C---:B------:R-:W-:Y:S01]  /*14ff0*/  @!P1 IMAD.WIDE.U32 R196, R166.reuse, 0xc0, R196 ;  /* 0x000000c0a6c49825 */ /* 0x040fe200078e00c4 */
[-C--:B------:R-:W-:Y:S02]  /*15000*/  @!P1 MOV R199, R171.reuse ;  /* 0x000000ab00c79202 */ /* 0x080fe40000000f00 */
        /* <DEDUP_REMOVED lines=15> */
[----:B------:R-:W-:Y:S01]  /*15100*/  @!P1 MOV R173, R171 ;  /* 0x000000ab00ad9202 */ /* 0x000fe20000000f00 */
[C---:B------:R-:W-:Y:S01]  /*15110*/  @!P1 IMAD.WIDE.U32 R176, R166.reuse, 0x140, R176 ;  /* 0x00000140a6b09825 */ /* 0x040fe200078e00b0 */
[----:B------:R-:W-:Y:S01]  /*15120*/  @!P1 MOV R190, R170 ;  /* 0x000000aa00be9202 */ /* 0x000fe20000000f00 */
[----:B------:R1:W-:Y:S02]  /*15130*/  @P1 STS.128 [R241+0x5000], RZ ;  /* 0x005000fff1001388 */ /* 0x0003e40000000c00 */
[C---:B------:R-:W-:Y:S04]  /*15140*/  @!P1 IMAD.WIDE.U32 R174, R166.reuse, 0x160, R174 ;  /* 0x00000160a6ae9825 */ /* 0x040fe800078e00ae */
[C---:B------:R-:W-:Y:S04]  /*15150*/  @!P1 IMAD.WIDE.U32 R172, R166.reuse, 0x180, R172 ;  /* 0x00000180a6ac9825 */ /* 0x040fe800078e00ac */
[C---:B--2---:R-:W-:Y:S04]  /*15160*/  @!P1 IMAD.WIDE.U32 R170, R166.reuse, 0x1a0, R170 ;  /* 0x000001a0a6aa9825 */ /* 0x044fe800078e00aa */
[C---:B------:R-:W-:Y:S04]  /*15170*/  @!P1 IMAD.WIDE.U32 R190, R166.reuse, 0x1c0, R190 ;  /* 0x000001c0a6be9825 */ /* 0x040fe800078e00be */
[----:B------:R-:W-:Y:S04]  /*15180*/  @!P1 IMAD.WIDE.U32 R178, R166, 0x120, R178 ;  /* 0x00000120a6b29825 */ /* 0x000fe800078e00b2 */
[C---:B------:R-:W-:Y:S02]  /*15190*/  @!P1 IMAD R166, R169.reuse, 0xa0, RZ ;  /* 0x000000a0a9a69824 */ /* 0x040fe400078e02ff */
[----:B------:R-:W-:Y:S02]  /*151a0*/  @!P1 IMAD.IADD R197, R164, 0x1, R197 ;  /* 0x00000001a4c59824 */ /* 0x000fe400078e02c5 */
[C---:B------:R-:W-:Y:S01]  /*151b0*/  @!P1 IMAD R2, R169.reuse, 0xe0, RZ ;  /* 0x000000e0a9029824 */ /* 0x040fe200078e02ff */
[----:B------:R-:W-:Y:S01]  /*151c0*/  @!P1 IADD3 R195, PT, PT, R166, R195, RZ ;  /* 0x000000c3a6c39210 */ /* 0x000fe20007ffe0ff */
[----:B------:R-:W-:Y:S02]  /*151d0*/  @!P1 IMAD.MOV.U32 R200, RZ, RZ, R178 ;  /* 0x000000ffffc89224 */ /* 0x000fe400078e00b2 */
[C---:B------:R-:W-:Y:S01]  /*151e0*/  @!P1 IMAD R0, R169.reuse, 0x120, RZ ;  /* 0x00000120a9009824 */ /* 0x040fe200078e02ff */
[----:B------:R-:W-:Y:S01]  /*151f0*/  @!P1 IADD3 R199, PT, PT, R2, R199, RZ ;  /* 0x000000c702c79210 */ /* 0x000fe20007ffe0ff */
[----:B------:R-:W-:Y:S01]  /*15200*/  @!PT LDS RZ, [RZ] ;  /* 0x00000000fffff984 */ /* 0x000fe20000000800 */
[----:B------:R-:W-:Y:S01]  /*15210*/  @!PT LDS RZ, [RZ] ;  /* 0x00000000fffff984 */ /* 0x000fe20000000800 */
[----:B------:R-:W-:Y:S01]  /*15220*/  @!PT LDS RZ, [RZ] ;  /* 0x00000000fffff984 */ /* 0x000fe20000000800 */
[----:B------:R1:W-:Y:S01]  /*15230*/  @!P1 LDGSTS.E.BYPASS.LTC128B.128 [R241+0x5000], desc[UR20][R194.64] ;  /* 0x05000000c2f19fae */ /* 0x0003e2000b981a14 */
[C---:B------:R-:W-:Y:S02]  /*15240*/  @!P1 IMAD R183, R169.reuse, 0x140, RZ ;  /* 0x00000140a9b79824 */ /* 0x040fe400078e02ff */
[----:B------:R-:W-:Y:S01]  /*15250*/  @!P1 IADD3 R201, PT, PT, R0, R179, RZ ;  /* 0x000000b300c99210 */ /* 0x000fe20007ffe0ff */
[----:B------:R1:W-:Y:S01]  /*15260*/  @P1 STS.128 [R241+0x5800], RZ ;  /* 0x005800fff1001388 */ /* 0x0003e20000000c00 */
[----:B---3--:R-:W-:Y:S01]  /*15270*/  @!P1 IMAD R181, R169, 0x160, RZ ;  /* 0x00000160a9b59824 */ /* 0x008fe200078e02ff */
        /* <DEDUP_REMOVED lines=53> */
.L_x_2154:
[C---:B------:R-:W-:Y:S01]  /*155d0*/  IADD3 R2, PT, PT, R239.reuse, -0x7f, RZ ;  /* 0xffffff81ef027810 */ /* 0x040fe20007ffe0ff */
[----:B------:R-:W-:Y:S01]  /*155e0*/  UIADD3 UR7, UPT, UPT, UR7, -0x1, URZ ;  /* 0xffffffff07077890 */ /* 0x000fe2000fffe0ff */
[C---:B------:R-:W-:Y:S01]  /*155f0*/  IADD3 R0, PT, PT, R239.reuse, -0x77, RZ ;  /* 0xffffff89ef007810 */ /* 0x040fe20007ffe0ff */
[----:B------:R-:W-:Y:S01]  /*15600*/  UIADD3 UR13, UPT, UPT, UR13, -0x100, URZ ;  /* 0xffffff000d0d7890 */ /* 0x000fe2000fffe0ff */
[----:B------:R-:W-:Y:S01]  /*15610*/  I2FP.F32.U32 R2, R2 ;  /* 0x0000000200027245 */ /* 0x000fe20000201000 */
[----:B------:R-:W-:Y:S01]  /*15620*/  UISETP.NE.AND UP0, UPT, UR7, URZ, UPT ;  /* 0x000000ff0700728c */ /* 0x000fe2000bf05270 */
[----:B------:R-:W-:Y:S02]  /*15630*/  I2FP.F32.U32 R0, R0 ;  /* 0x0000000000007245 */ /* 0x000fe40000201000 */
[----:B------:R-:W-:Y:S01]  /*15640*/  I2FP.F32.U32 R167, R239 ;  /* 0x000000ef00a77245 */ /* 0x000fe20000201000 */
[C---:B------:R-:W-:Y:S01]  /*15650*/  FFMA.FTZ R7, R2.reuse, UR5, R7 ;  /* 0x0000000502077c23 */ /* 0x040fe20008010007 */
[----:B------:R-:W-:Y:S01]  /*15660*/  FFMA.FTZ R5, R2, UR5, R5 ;  /* 0x0000000502057c23 */ /* 0x000fe20008010005 */
[----:B------:R-:W-:Y:S01]  /*15670*/  IADD3 R2, PT, PT, R239, -0x6f, RZ ;  /* 0xffffff91ef027810 */ /* 0x000fe20007ffe0ff */
[C---:B------:R-:W-:Y:S01]  /*15680*/  FFMA.FTZ R11, R0.reuse, UR5, R11 ;  /* 0x00000005000b7c23 */ /* 0x040fe2000801000b */
[----:B------:R-:W-:Y:S01]  /*15690*/  FFMA.FTZ R9, R0, UR5, R9 ;  /* 0x0000000500097c23 */ /* 0x000fe20008010009 */
[C---:B------:R-:W-:Y:S01]  /*156a0*/  FFMA.FTZ R70, R167.reuse, UR5, R70 ;  /* 0x00000005a7467c23 */ /* 0x040fe20008010046 */
[----:B------:R-:W-:Y:S01]  /*156b0*/  I2FP.F32.U32 R2, R2 ;  /* 0x0000000200027245 */ /* 0x000fe20000201000 */
[----:B------:R-:W-:Y:S01]  /*156c0*/  FFMA.FTZ R68, R167, UR5, R68 ;  /* 0x00000005a7447c23 */ /* 0x000fe20008010044 */
[C---:B------:R-:W-:Y:S02]  /*156d0*/  IADD3 R167, PT, PT, R239.reuse, -0x78, RZ ;  /* 0xffffff88efa77810 */ /* 0x040fe40007ffe0ff */
[C---:B------:R-:W-:Y:S01]  /*156e0*/  IADD3 R0, PT, PT, R239.reuse, -0x67, RZ ;  /* 0xffffff99ef007810 */ /* 0x040fe20007ffe0ff */
[C---:B------:R-:W-:Y:S01]  /*156f0*/  FFMA.FTZ R15, R2.reuse, UR5, R15 ;  /* 0x00000005020f7c23 */ /* 0x040fe2000801000f */
[----:B------:R-:W-:Y:S01]  /*15700*/  FFMA.FTZ R13, R2, UR5, R13 ;  /* 0x00000005020d7c23 */ /* 0x000fe2000801000d */
[----:B------:R-:W-:Y:S02]  /*15710*/  IADD3 R2, PT, PT, R239, -0x5f, RZ ;  /* 0xffffffa1ef027810 */ /* 0x000fe40007ffe0ff */
[----:B------:R-:W-:Y:S02]  /*15720*/  I2FP.F32.U32 R167, R167 ;  /* 0x000000a700a77245 */ /* 0x000fe40000201000 */
[----:B------:R-:W-:Y:S02]  /*15730*/  I2FP.F32.U32 R2, R2 ;  /* 0x0000000200027245 */ /* 0x000fe40000201000 */
[----:B------:R-:W-:Y:S01]  /*15740*/  I2FP.F32.U32 R0, R0 ;  /* 0x0000000000007245 */ /* 0x000fe20000201000 */
[C---:B------:R-:W-:Y:S01]  /*15750*/  FFMA.FTZ R10, R167.reuse, UR5, R10 ;  /* 0x00000005a70a7c23 */ /* 0x040fe2000801000a */
[----:B------:R-:W-:Y:S01]  /*15760*/  FFMA.FTZ R8, R167, UR5, R8 ;  /* 0x00000005a7087c23 */ /* 0x000fe20008010008 */
[C---:B------:R-:W-:Y:S01]  /*15770*/  FFMA.FTZ R23, R2.reuse, UR5, R23 ;  /* 0x0000000502177c23 */ /* 0x040fe20008010017 */
[----:B------:R-:W-:Y:S01]  /*15780*/  FFMA.FTZ R21, R2, UR5, R21 ;  /* 0x0000000502157c23 */ /* 0x000fe20008010015 */
[C---:B------:R-:W-:Y:S01]  /*15790*/  IADD3 R2, PT, PT, R239.reuse, -0x4f, RZ ;  /* 0xffffffb1ef027810 */ /* 0x040fe20007ffe0ff */
[C---:B------:R-:W-:Y:S01]  /*157a0*/  FFMA.FTZ R19, R0.reuse, UR5, R19 ;  /* 0x0000000500137c23 */ /* 0x040fe20008010013 */
[----:B------:R-:W-:Y:S01]  /*157b0*/  FFMA.FTZ R17, R0, UR5, R17 ;  /* 0x0000000500117c23 */ /* 0x000fe20008010011 */
[C---:B------:R-:W-:Y:S02]  /*157c0*/  IADD3 R0, PT, PT, R239.reuse, -0x57, RZ ;  /* 0xffffffa9ef007810 */ /* 0x040fe40007ffe0ff */
[----:B------:R-:W-:Y:S02]  /*157d0*/  I2FP.F32.U32 R2, R2 ;  /* 0x0000000200027245 */ /* 0x000fe40000201000 */
[C---:B------:R-:W-:Y:S02]  /*157e0*/  IADD3 R167, PT, PT, R239.reuse, -0x68, RZ ;  /* 0xffffff98efa77810 */ /* 0x040fe40007ffe0ff */
[----:B------:R-:W-:Y:S01]  /*157f0*/  I2FP.F32.U32 R0, R0 ;  /* 0x0000000000007245 */ /* 0x000fe20000201000 */
[C---:B------:R-:W-:Y:S01]  /*15800*/  FFMA.FTZ R31, R2.reuse, UR5, R31 ;  /* 0x00000005021f7c23 */ /* 0x040fe2000801001f */
[----:B------:R-:W-:Y:S01]  /*15810*/  FFMA.FTZ R29, R2, UR5, R29 ;  /* 0x00000005021d7c23 */ /* 0x000fe2000801001d */
[C---:B------:R-:W-:Y:S02]  /*15820*/  IADD3 R2, PT, PT, R239.reuse, -0x3f, RZ ;  /* 0xffffffc1ef027810 */ /* 0x040fe40007ffe0ff */
[----:B------:R-:W-:Y:S01]  /*15830*/  I2FP.F32.U32 R167, R167 ;  /* 0x000000a700a77245 */ /* 0x000fe20000201000 */
[C---:B------:R-:W-:Y:S01]  /*15840*/  FFMA.FTZ R27, R0.reuse, UR5, R27 ;  /* 0x00000005001b7c23 */ /* 0x040fe2000801001b */
[----:B------:R-:W-:Y:S01]  /*15850*/  I2FP.F32.U32 R2, R2 ;  /* 0x0000000200027245 */ /* 0x000fe20000201000 */
[----:B------:R-:W-:Y:S01]  /*15860*/  FFMA.FTZ R25, R0, UR5, R25 ;  /* 0x0000000500197c23 */ /* 0x000fe20008010019 */
[----:B------:R-:W-:Y:S01]  /*15870*/  IADD3 R169, PT, PT, R239, -0x80, RZ ;  /* 0xffffff80efa97810 */ /* 0x000fe20007ffe0ff */
[C---:B------:R-:W-:Y:S01]  /*15880*/  FFMA.FTZ R18, R167.reuse, UR5, R18 ;  /* 0x00000005a7127c23 */ /* 0x040fe20008010012 */
[----:B------:R-:W-:Y:S01]  /*15890*/  FFMA.FTZ R16, R167, UR5, R16 ;  /* 0x00000005a7107c23 */ /* 0x000fe20008010010 */
[C---:B------:R-:W-:Y:S01]  /*158a0*/  FFMA.FTZ R39, R2.reuse, UR5, R39 ;  /* 0x0000000502277c23 */ /* 0x040fe20008010027 */
[----:B------:R-:W-:Y:S01]  /*158b0*/  FFMA.FTZ R37, R2, UR5, R37 ;  /* 0x0000000502257c23 */ /* 0x000fe20008010025 */
[C---:B------:R-:W-:Y:S02]  /*158c0*/  IADD3 R2, PT, PT, R239.reuse, -0x2f, RZ ;  /* 0xffffffd1ef027810 */ /* 0x040fe40007ffe0ff */
[C---:B------:R-:W-:Y:S02]  /*158d0*/  IADD3 R167, PT, PT, R239.reuse, -0x58, RZ ;  /* 0xffffffa8efa77810 */ /* 0x040fe40007ffe0ff */
[----:B------:R-:W-:Y:S02]  /*158e0*/  I2FP.F32.U32 R2, R2 ;  /* 0x0000000200027245 */ /* 0x000fe40000201000 */
[C---:B------:R-:W-:Y:S02]  /*158f0*/  IADD3 R0, PT, PT, R239.reuse, -0x47, RZ ;  /* 0xffffffb9ef007810 */ /* 0x040fe40007ffe0ff */
[----:B------:R-:W-:Y:S01]  /*15900*/  I2FP.F32.U32 R169, R169 ;  /* 0x000000a900a97245 */ /* 0x000fe20000201000 */
[C---:B------:R-:W-:Y:S01]  /*15910*/  FFMA.FTZ R47, R2.reuse, UR5, R47 ;  /* 0x00000005022f7c23 */ /* 0x040fe2000801002f */
[----:B------:R-:W-:Y:S01]  /*15920*/  FFMA.FTZ R45, R2, UR5, R45 ;  /* 0x00000005022d7c23 */ /* 0x000fe2000801002d */
[----:B------:R-:W-:Y:S02]  /*15930*/  IADD3 R2, PT, PT, R239, -0x1f, RZ ;  /* 0xffffffe1ef027810 */ /* 0x000fe40007ffe0ff */
[----:B------:R-:W-:Y:S01]  /*15940*/  I2FP.F32.U32 R167, R167 ;  /* 0x000000a700a77245 */ /* 0x000fe20000201000 */
[C---:B------:R-:W-:Y:S01]  /*15950*/  FFMA.FTZ R6, R169.reuse, UR5, R6 ;  /* 0x00000005a9067c23 */ /* 0x040fe20008010006 */
[----:B------:R-:W-:Y:S01]  /*15960*/  I2FP.F32.U32 R2, R2 ;  /* 0x0000000200027245 */ /* 0x000fe20000201000 */
[----:B------:R-:W-:Y:S01]  /*15970*/  FFMA.FTZ R4, R169, UR5, R4 ;  /* 0x00000005a9047c23 */ /* 0x000fe20008010004 */
[----:B------:R-:W-:Y:S01]  /*15980*/  I2FP.F32.U32 R0, R0 ;  /* 0x0000000000007245 */ /* 0x000fe20000201000 */
[----:B------:R-:W-:Y:S01]  /*15990*/  FFMA.FTZ R26, R167, UR5, R26 ;  /* 0x00000005a71a7c23 */ /* 0x000fe2000801001a */
[C---:B------:R-:W-:Y:S01]  /*159a0*/  IADD3 R169, PT, PT, R239.reuse, -0x70, RZ ;  /* 0xffffff90efa97810 */ /* 0x040fe20007ffe0ff */
[C---:B------:R-:W-:Y:S01]  /*159b0*/  FFMA.FTZ R55, R2.reuse, UR5, R55 ;  /* 0x0000000502377c23 */ /* 0x040fe20008010037 */
[----:B------:R-:W-:Y:S01]  /*159c0*/  FFMA.FTZ R53, R2, UR5, R53 ;  /* 0x0000000502357c23 */ /* 0x000fe20008010035 */
[----:B------:R-:W-:Y:S01]  /*159d0*/  IADD3 R2, PT, PT, R239, -0xf, RZ ;  /* 0xfffffff1ef027810 */ /* 0x000fe20007ffe0ff */
[----:B------:R-:W-:Y:S01]  /*159e0*/  FFMA.FTZ R24, R167, UR5, R24 ;  /* 0x00000005a7187c23 */ /* 0x000fe20008010018 */
[C---:B------:R-:W-:Y:S01]  /*159f0*/  FFMA.FTZ R35, R0.reuse, UR5, R35 ;  /* 0x0000000500237c23 */ /* 0x040fe20008010023 */
[----:B------:R-:W-:Y:S01]  /*15a00*/  FFMA.FTZ R33, R0, UR5, R33 ;  /* 0x0000000500217c23 */ /* 0x000fe20008010021 */
[----:B------:R-:W-:Y:S02]  /*15a10*/  I2FP.F32.U32 R2, R2 ;  /* 0x0000000200027245 */ /* 0x000fe40000201000 */
[C---:B------:R-:W-:Y:S02]  /*15a20*/  IADD3 R167, PT, PT, R239.reuse, -0x48, RZ ;  /* 0xffffffb8efa77810 */ /* 0x040fe40007ffe0ff */
[C---:B------:R-:W-:Y:S01]  /*15a30*/  IADD3 R0, PT, PT, R239.reuse, -0x37, RZ ;  /* 0xffffffc9ef007810 */ /* 0x040fe20007ffe0ff */
[C---:B------:R-:W-:Y:S01]  /*15a40*/  FFMA.FTZ R63, R2.reuse, UR5, R63 ;  /* 0x00000005023f7c23 */ /* 0x040fe2000801003f */
[----:B------:R-:W-:Y:S01]  /*15a50*/  FFMA.FTZ R61, R2, UR5, R61 ;  /* 0x00000005023d7c23 */ /* 0x000fe2000801003d */
[----:B------:R-:W-:Y:S02]  /*15a60*/  IADD3 R2, PT, PT, R239, 0x1, RZ ;  /* 0x00000001ef027810 */ /* 0x000fe40007ffe0ff */
[----:B------:R-:W-:Y:S02]  /*15a70*/  I2FP.F32.U32 R169, R169 ;  /* 0x000000a900a97245 */ /* 0x000fe40000201000 */
[----:B------:R-:W-:Y:S02]  /*15a80*/  I2FP.F32.U32 R2, R2 ;  /* 0x0000000200027245 */ /* 0x000fe40000201000 */
[----:B------:R-:W-:Y:S01]  /*15a90*/  I2FP.F32.U32 R167, R167 ;  /* 0x000000a700a77245 */ /* 0x000fe20000201000 */
[----:B------:R-:W-:Y:S01]  /*15aa0*/  FFMA.FTZ R14, R169, UR5, R14 ;  /* 0x00000005a90e7c23 */ /* 0x000fe2000801000e */
[----:B------:R-:W-:Y:S01]  /*15ab0*/  I2FP.F32.U32 R0, R0 ;  /* 0x0000000000007245 */ /* 0x000fe20000201000 */
[C---:B------:R-:W-:Y:S01]  /*15ac0*/  FFMA.FTZ R71, R2.reuse, UR5, R71 ;  /* 0x0000000502477c23 */ /* 0x040fe20008010047 */
[----:B------:R-:W-:Y:S01]  /*15ad0*/  FFMA.FTZ R69, R2, UR5, R69 ;  /* 0x0000000502457c23 */ /* 0x000fe20008010045 */
[----:B------:R-:W-:Y:S01]  /*15ae0*/  IADD3 R2, PT, PT, R239, 0x11, RZ ;  /* 0x00000011ef027810 */ /* 0x000fe20007ffe0ff */
[----:B------:R-:W-:Y:S01]  /*15af0*/  FFMA.FTZ R12, R169, UR5, R12 ;  /* 0x00000005a90c7c23 */ /* 0x000fe2000801000c */
[----:B------:R-:W-:Y:S01]  /*15b00*/  IADD3 R169, PT, PT, R239, -0x60, RZ ;  /* 0xffffffa0efa97810 */ /* 0x000fe20007ffe0ff */
[C---:B------:R-:W-:Y:S01]  /*15b10*/  FFMA.FTZ R34, R167.reuse, UR5, R34 ;  /* 0x00000005a7227c23 */ /* 0x040fe20008010022 */
[----:B------:R-:W-:Y:S01]  /*15b20*/  I2FP.F32.U32 R2, R2 ;  /* 0x0000000200027245 */ /* 0x000fe20000201000 */
[----:B------:R-:W-:Y:S01]  /*15b30*/  FFMA.FTZ R32, R167, UR5, R32 ;  /* 0x00000005a7207c23 */ /* 0x000fe20008010020 */
[C---:B------:R-:W-:Y:S01]  /*15b40*/  FFMA.FTZ R41, R0.reuse, UR5, R41 ;  /* 0x0000000500297c23 */ /* 0x040fe20008010029 */
[----:B------:R-:W-:Y:S01]  /*15b50*/  FFMA.FTZ R43, R0, UR5, R43 ;  /* 0x00000005002b7c23 */ /* 0x000fe2000801002b */
[C---:B------:R-:W-:Y:S01]  /*15b60*/  IADD3 R167, PT, PT, R239.reuse, -0x38, RZ ;  /* 0xffffffc8efa77810 */ /* 0x040fe20007ffe0ff */
[C---:B------:R-:W-:Y:S01]  /*15b70*/  FFMA.FTZ R79, R2.reuse, UR5, R79 ;  /* 0x00000005024f7c23 */ /* 0x040fe2000801004f */
[----:B------:R-:W-:Y:S01]  /*15b80*/  FFMA.FTZ R77, R2, UR5, R77 ;  /* 0x00000005024d7c23 */ /* 0x000fe2000801004d */
[C---:B------:R-:W-:Y:S02]  /*15b90*/  IADD3 R2, PT, PT, R239.reuse, 0x21, RZ ;  /* 0x00000021ef027810 */ /* 0x040fe40007ffe0ff */
[C---:B------:R-:W-:Y:S02]  /*15ba0*/  IADD3 R0, PT, PT, R239.reuse, -0x27, RZ ;  /* 0xffffffd9ef007810 */ /* 0x040fe40007ffe0ff */
[----:B------:R-:W-:Y:S02]  /*15bb0*/  I2FP.F32.U32 R2, R2 ;  /* 0x0000000200027245 */ /* 0x000fe40000201000 */
[----:B------:R-:W-:Y:S02]  /*15bc0*/  I2FP.F32.U32 R169, R169 ;  /* 0x000000a900a97245 */ /* 0x000fe40000201000 */
[----:B------:R-:W-:Y:S01]  /*15bd0*/  I2FP.F32.U32 R167, R167 ;  /* 0x000000a700a77245 */ /* 0x000fe20000201000 */
[C---:B------:R-:W-:Y:S01]  /*15be0*/  FFMA.FTZ R87, R2.reuse, UR5, R87 ;  /* 0x0000000502577c23 */ /* 0x040fe20008010057 */
[----:B------:R-:W-:Y:S01]  /*15bf0*/  FFMA.FTZ R85, R2, UR5, R85 ;  /* 0x0000000502557c23 */ /* 0x000fe20008010055 */
[----:B------:R-:W-:Y:S01]  /*15c00*/  IADD3 R2, PT, PT, R239, 0x31, RZ ;  /* 0x00000031ef027810 */ /* 0x000fe20007ffe0ff */
[C---:B------:R-:W-:Y:S01]  /*15c10*/  FFMA.FTZ R22, R169.reuse, UR5, R22 ;  /* 0x00000005a9167c23 */ /* 0x040fe20008010016 */
[----:B------:R-:W-:Y:S01]  /*15c20*/  I2FP.F32.U32 R0, R0 ;  /* 0x0000000000007245 */ /* 0x000fe20000201000 */
[----:B------:R-:W-:Y:S01]  /*15c30*/  FFMA.FTZ R20, R169, UR5, R20 ;  /* 0x00000005a9147c23 */ /* 0x000fe20008010014 */
[----:B------:R-:W-:Y:S01]  /*15c40*/  I2FP.F32.U32 R2, R2 ;  /* 0x0000000200027245 */ /* 0x000fe20000201000 */
[----:B------:R-:W-:Y:S01]  /*15c50*/  FFMA.FTZ R40, R167, UR5, R40 ;  /* 0x00000005a7287c23 */ /* 0x000fe20008010028 */
[----:B------:R-:W-:Y:S01]  /*15c60*/  IADD3 R169, PT, PT, R239, -0x50, RZ ;  /* 0xffffffb0efa97810 */ /* 0x000fe20007ffe0ff */
[----:B------:R-:W-:Y:S01]  /*15c70*/  FFMA.FTZ R51, R0, UR5, R51 ;  /* 0x0000000500337c23 */ /* 0x000fe20008010033 */
[----:B------:R-:W-:Y:S01]  /*15c80*/  FFMA.FTZ R42, R167, UR5, R42 ;  /* 0x00000005a72a7c23 */ /* 0x000fe2000801002a */
[C---:B------:R-:W-:Y:S01]  /*15c90*/  FFMA.FTZ R95, R2.reuse, UR5, R95 ;  /* 0x00000005025f7c23 */ /* 0x040fe2000801005f */
[----:B------:R-:W-:Y:S01]  /*15ca0*/  FFMA.FTZ R93, R2, UR5, R93 ;  /* 0x00000005025d7c23 */ /* 0x000fe2000801005d */
[----:B------:R-:W-:Y:S01]  /*15cb0*/  FFMA.FTZ R49, R0, UR5, R49 ;  /* 0x0000000500317c23 */ /* 0x000fe20008010031 */
[----:B------:R-:W-:Y:S02]  /*15cc0*/  FMNMX3.FTZ R2, R165, R6, R7, !PT ;  /* 0x00000006a5027276 */ /* 0x000fe40007810007 */
[C---:B------:R-:W-:Y:S02]  /*15cd0*/  IADD3 R167, PT, PT, R239.reuse, -0x28, RZ ;  /* 0xffffffd8efa77810 */ /* 0x040fe40007ffe0ff */
[----:B------:R-:W-:Y:S02]  /*15ce0*/  IADD3 R0, PT, PT, R239, -0x17, RZ ;  /* 0xffffffe9ef007810 */ /* 0x000fe40007ffe0ff */
[----:B------:R-:W-:Y:S02]  /*15cf0*/  FMNMX3.FTZ R164, R3, R4, R5, !PT ;  /* 0x0000000403a47276 */ /* 0x000fe40007810005 */
[----:B------:R-:W-:Y:S02]  /*15d00*/  I2FP.F32.U32 R169, R169 ;  /* 0x000000a900a97245 */ /* 0x000fe40000201000 */
[----:B------:R-:W-:Y:S02]  /*15d10*/  FMNMX3.FTZ R2, R2, R10, R11, !PT ;  /* 0x0000000a02027276 */ /* 0x000fe4000781000b */
[----:B------:R-:W-:Y:S01]  /*15d20*/  I2FP.F32.U32 R167, R167 ;  /* 0x000000a700a77245 */ /* 0x000fe20000201000 */
[C---:B------:R-:W-:Y:S01]  /*15d30*/  FFMA.FTZ R30, R169.reuse, UR5, R30 ;  /* 0x00000005a91e7c23 */ /* 0x040fe2000801001e */
[----:B------:R-:W-:Y:S01]  /*15d40*/  I2FP.F32.U32 R0, R0 ;  /* 0x0000000000007245 */ /* 0x000fe20000201000 */
[----:B------:R-:W-:Y:S01]  /*15d50*/  FFMA.FTZ R28, R169, UR5, R28 ;  /* 0x00000005a91c7c23 */ /* 0x000fe2000801001c */
[----:B------:R-:W-:Y:S01]  /*15d60*/  FMNMX3.FTZ R164, R164, R8, R9, !PT ;  /* 0x00000008a4a47276 */ /* 0x000fe20007810009 */
[----:B------:R-:W-:Y:S01]  /*15d70*/  FFMA.FTZ R50, R167, UR5, R50 ;  /* 0x00000005a7327c23 */ /* 0x000fe20008010032 */
[----:B------:R-:W-:Y:S01]  /*15d80*/  FMNMX3.FTZ R2, R2, R14, R15, !PT ;  /* 0x0000000e02027276 */ /* 0x000fe2000781000f */
[C---:B------:R-:W-:Y:S01]  /*15d90*/  FFMA.FTZ R59, R0.reuse, UR5, R59 ;  /* 0x00000005003b7c23 */ /* 0x040fe2000801003b */
[----:B------:R-:W-:Y:S01]  /*15da0*/  IADD3 R169, PT, PT, R239, -0x40, RZ ;  /* 0xffffffc0efa97810 */ /* 0x000fe20007ffe0ff */
[----:B------:R-:W-:Y:S01]  /*15db0*/  FFMA.FTZ R57, R0, UR5, R57 ;  /* 0x0000000500397c23 */ /* 0x000fe20008010039 */
[----:B------:R-:W-:Y:S01]  /*15dc0*/  FMNMX3.FTZ R164, R164, R12, R13, !PT ;  /* 0x0000000ca4a47276 */ /* 0x000fe2000781000d */
[----:B------:R-:W-:Y:S01]  /*15dd0*/  FFMA.FTZ R48, R167, UR5, R48 ;  /* 0x00000005a7307c23 */ /* 0x000fe20008010030 */
[C---:B------:R-:W-:Y:S02]  /*15de0*/  IADD3 R167, PT, PT, R239.reuse, -0x18, RZ ;  /* 0xffffffe8efa77810 */ /* 0x040fe40007ffe0ff */
[----:B------:R-:W-:Y:S02]  /*15df0*/  IADD3 R0, PT, PT, R239, -0x7, RZ ;  /* 0xfffffff9ef007810 */ /* 0x000fe40007ffe0ff */
[----:B------:R-:W-:Y:S02]  /*15e00*/  I2FP.F32.U32 R169, R169 ;  /* 0x000000a900a97245 */ /* 0x000fe40000201000 */
[----:B------:R-:W-:Y:S02]  /*15e10*/  FMNMX3.FTZ R2, R2, R18, R19, !PT ;  /* 0x0000001202027276 */ /* 0x000fe40007810013 */
[----:B------:R-:W-:Y:S01]  /*15e20*/  FMNMX3.FTZ R164, R164, R16, R17, !PT ;  /* 0x00000010a4a47276 */ /* 0x000fe20007810011 */
[C---:B------:R-:W-:Y:S01]  /*15e30*/  FFMA.FTZ R38, R169.reuse, UR5, R38 ;  /* 0x00000005a9267c23 */ /* 0x040fe20008010026 */
[----:B------:R-:W-:Y:S01]  /*15e40*/  I2FP.F32.U32 R167, R167 ;  /* 0x000000a700a77245 */ /* 0x000fe20000201000 */
[----:B------:R-:W-:Y:S01]  /*15e50*/  FFMA.FTZ R36, R169, UR5, R36 ;  /* 0x00000005a9247c23 */ /* 0x000fe20008010024 */
[----:B------:R-:W-:Y:S02]  /*15e60*/  I2FP.F32.U32 R0, R0 ;  /* 0x0000000000007245 */ /* 0x000fe40000201000 */
[----:B------:R-:W-:Y:S01]  /*15e70*/  FMNMX3.FTZ R2, R2, R22, R23, !PT ;  /* 0x0000001602027276 */ /* 0x000fe20007810017 */
[C---:B------:R-:W-:Y:S01]  /*15e80*/  FFMA.FTZ R58, R167.reuse, UR5, R58 ;  /* 0x00000005a73a7c23 */ /* 0x040fe2000801003a */
[----:B------:R-:W-:Y:S01]  /*15e90*/  FMNMX3.FTZ R164, R164, R20, R21, !PT ;  /* 0x00000014a4a47276 */ /* 0x000fe20007810015 */
[----:B------:R-:W-:Y:S01]  /*15ea0*/  FFMA.FTZ R56, R167, UR5, R56 ;  /* 0x00000005a7387c23 */ /* 0x000fe20008010038 */
[C---:B------:R-:W-:Y:S01]  /*15eb0*/  IADD3 R169, PT, PT, R239.reuse, -0x30, RZ ;  /* 0xffffffd0efa97810 */ /* 0x040fe20007ffe0ff */
[C---:B------:R-:W-:Y:S01]  /*15ec0*/  FFMA.FTZ R67, R0.reuse, UR5, R67 ;  /* 0x0000000500437c23 */ /* 0x040fe20008010043 */
[----:B------:R-:W-:Y:S01]  /*15ed0*/  FFMA.FTZ R65, R0, UR5, R65 ;  /* 0x0000000500417c23 */ /* 0x000fe20008010041 */
[----:B------:R-:W-:Y:S02]  /*15ee0*/  FMNMX3.FTZ R2, R2, R26, R27, !PT ;  /* 0x0000001a02027276 */ /* 0x000fe4000781001b */
[C---:B------:R-:W-:Y:S02]  /*15ef0*/  IADD3 R167, PT, PT, R239.reuse, -0x8, RZ ;  /* 0xfffffff8efa77810 */ /* 0x040fe40007ffe0ff */
[----:B------:R-:W-:Y:S02]  /*15f00*/  IADD3 R0, PT, PT, R239, 0x9, RZ ;  /* 0x00000009ef007810 */ /* 0x000fe40007ffe0ff */
        /* <DEDUP_REMOVED lines=8> */
[C---:B------:R-:W-:Y:S01]  /*15f90*/  FFMA.FTZ R66, R167.reuse, UR5, R66 ;  /* 0x00000005a7427c23 */ /* 0x040fe20008010042 */
[----:B------:R-:W-:Y:S01]  /*15fa0*/  FMNMX3.FTZ R2, R2, R34, R35, !PT ;  /* 0x0000002202027276 */ /* 0x000fe20007810023 */
[----:B------:R-:W-:Y:S01]  /*15fb0*/  FFMA.FTZ R64, R167, UR5, R64 ;  /* 0x00000005a7407c23 */ /* 0x000fe20008010040 */
[C---:B------:R-:W-:Y:S01]  /*15fc0*/  IADD3 R169, PT, PT, R239.reuse, -0x20, RZ ;  /* 0xffffffe0efa97810 */ /* 0x040fe20007ffe0ff */
[----:B------:R-:W-:Y:S01]  /*15fd0*/  FFMA.FTZ R75, R0, UR5, R75 ;  /* 0x00000005004b7c23 */ /* 0x000fe2000801004b */
[----:B------:R-:W-:Y:S01]  /*15fe0*/  FMNMX3.FTZ R164, R164, R32, R33, !PT ;  /* 0x00000020a4a47276 */ /* 0x000fe20007810021 */
[----:B------:R-:W-:Y:S01]  /*15ff0*/  FFMA.FTZ R73, R0, UR5, R73 ;  /* 0x0000000500497c23 */ /* 0x000fe20008010049 */
[C---:B------:R-:W-:Y:S02]  /*16000*/  IADD3 R167, PT, PT, R239.reuse, 0x10, RZ ;  /* 0x00000010efa77810 */ /* 0x040fe40007ffe0ff */
        /* <DEDUP_REMOVED lines=29> */
[C---:B------:R-:W-:Y:S01]  /*161e0*/  IADD3 R169, PT, PT, R239.reuse, 0x8, RZ ;  /* 0x00000008efa97810 */ /* 0x040fe20007ffe0ff */
        /* <DEDUP_REMOVED lines=49> */
[----:B------:R-:W-:Y:S01]  /*16500*/  FFMA.FTZ R106, R167, UR5, R106 ;  /* 0x00000005a76a7c23 */ /* 0x000fe2000801006a */
[----:B------:R-:W-:Y:S01]  /*16510*/  IADD3 R169, PT, PT, R239, 0x38, RZ ;  /* 0x00000038efa97810 */ /* 0x000fe20007ffe0ff */
[----:B------:R-:W-:Y:S01]  /*16520*/  FFMA.FTZ R104, R167, UR5, R104 ;  /* 0x00000005a7687c23 */ /* 0x000fe20008010068 */
[----:B------:R-:W-:Y:S01]  /*16530*/  FFMA.FTZ R109, R0, UR5, R109 ;  /* 0x00000005006d7c23 */ /* 0x000fe2000801006d */
[----:B------:R-:W-:Y:S02]  /*16540*/  FMNMX3.FTZ R2, R2, R86, R87, !PT ;  /* 0x0000005602027276 */ /* 0x000fe40007810057 */
[C---:B------:R-:W-:Y:S02]  /*16550*/  IADD3 R167, PT, PT, R239.reuse, 0x58, RZ ;  /* 0x00000058efa77810 */ /* 0x040fe40007ffe0ff */
[C---:B------:R-:W-:Y:S02]  /*16560*/  IADD3 R0, PT, PT, R239.reuse, 0x61, RZ ;  /* 0x00000061ef007810 */ /* 0x040fe40007ffe0ff */
[----:B------:R-:W-:Y:S02]  /*16570*/  FMNMX3.FTZ R164, R164, R84, R85, !PT ;  /* 0x00000054a4a47276 */ /* 0x000fe40007810055 */
[----:B------:R-:W-:Y:S02]  /*16580*/  I2FP.F32.U32 R169, R169 ;  /* 0x000000a900a97245 */ /* 0x000fe40000201000 */
[----:B------:R-:W-:Y:S02]  /*16590*/  IADD3 R166, PT, PT, R239, 0x41, RZ ;  /* 0x00000041efa67810 */ /* 0x000fe40007ffe0ff */
[----:B------:R-:W-:Y:S01]  /*165a0*/  I2FP.F32.U32 R167, R167 ;  /* 0x000000a700a77245 */ /* 0x000fe20000201000 */
[C---:B------:R-:W-:Y:S01]  /*165b0*/  FFMA.FTZ R98, R169.reuse, UR5, R98 ;  /* 0x00000005a9627c23 */ /* 0x040fe20008010062 */
[----:B------:R-:W-:Y:S01]  /*165c0*/  I2FP.F32.U32 R0, R0 ;  /* 0x0000000000007245 */ /* 0x000fe20000201000 */
[----:B------:R-:W-:Y:S01]  /*165d0*/  FFMA.FTZ R96, R169, UR5, R96 ;  /* 0x00000005a9607c23 */ /* 0x000fe20008010060 */
[----:B------:R-:W-:Y:S01]  /*165e0*/  FMNMX3.FTZ R2, R2, R90, R91, !PT ;  /* 0x0000005a02027276 */ /* 0x000fe2000781005b */
[C---:B------:R-:W-:Y:S01]  /*165f0*/  FFMA.FTZ R114, R167.reuse, UR5, R114 ;  /* 0x00000005a7727c23 */ /* 0x040fe20008010072 */
[----:B------:R-:W-:Y:S01]  /*16600*/  FMNMX3.FTZ R164, R164, R88, R89, !PT ;  /* 0x00000058a4a47276 */ /* 0x000fe20007810059 */
[C---:B------:R-:W-:Y:S01]  /*16610*/  FFMA.FTZ R119, R0.reuse, UR5, R119 ;  /* 0x0000000500777c23 */ /* 0x040fe20008010077 */
[----:B------:R-:W-:Y:S01]  /*16620*/  I2FP.F32.U32 R166, R166 ;  /* 0x000000a600a67245 */ /* 0x000fe20000201000 */
[----:B------:R-:W-:Y:S01]  /*16630*/  FFMA.FTZ R117, R0, UR5, R117 ;  /* 0x0000000500757c23 */ /* 0x000fe20008010075 */
[----:B------:R-:W-:Y:S01]  /*16640*/  FMNMX3.FTZ R2, R2, R94, R95, !PT ;  /* 0x0000005e02027276 */ /* 0x000fe2000781005f */
[----:B------:R-:W-:Y:S01]  /*16650*/  FFMA.FTZ R112, R167, UR5, R112 ;  /* 0x00000005a7707c23 */ /* 0x000fe20008010070 */
[----:B------:R-:W-:Y:S01]  /*16660*/  FMNMX3.FTZ R164, R164, R92, R93, !PT ;  /* 0x0000005ca4a47276 */ /* 0x000fe2000781005d */
[C---:B------:R-:W-:Y:S01]  /*16670*/  FFMA.FTZ R103, R166.reuse, UR5, R103 ;  /* 0x00000005a6677c23 */ /* 0x040fe20008010067 */
[C---:B------:R-:W-:Y:S01]  /*16680*/  IADD3 R169, PT, PT, R239.reuse, 0x50, RZ ;  /* 0x00000050efa97810 */ /* 0x040fe20007ffe0ff */
[----:B------:R-:W-:Y:S01]  /*16690*/  FFMA.FTZ R101, R166, UR5, R101 ;  /* 0x00000005a6657c23 */ /* 0x000fe20008010065 */
[C---:B------:R-:W-:Y:S02]  /*166a0*/  IADD3 R167, PT, PT, R239.reuse, 0x60, RZ ;  /* 0x00000060efa77810 */ /* 0x040fe40007ffe0ff */
[----:B------:R-:W-:Y:S02]  /*166b0*/  IADD3 R0, PT, PT, R239, 0x69, RZ ;  /* 0x00000069ef007810 */ /* 0x000fe40007ffe0ff */
[----:B------:R-:W-:Y:S02]  /*166c0*/  FMNMX3.FTZ R2, R2, R98, R99, !PT ;  /* 0x0000006202027276 */ /* 0x000fe40007810063 */
[----:B------:R-:W-:Y:S02]  /*166d0*/  FMNMX3.FTZ R164, R164, R96, R97, !PT ;  /* 0x00000060a4a47276 */ /* 0x000fe40007810061 */
[----:B------:R-:W-:Y:S02]  /*166e0*/  I2FP.F32.U32 R169, R169 ;  /* 0x000000a900a97245 */ /* 0x000fe40000201000 */
[----:B------:R-:W-:Y:S02]  /*166f0*/  I2FP.F32.U32 R167, R167 ;  /* 0x000000a700a77245 */ /* 0x000fe40000201000 */
[----:B------:R-:W-:Y:S01]  /*16700*/  I2FP.F32.U32 R0, R0 ;  /* 0x0000000000007245 */ /* 0x000fe20000201000 */
[----:B------:R-:W-:Y:S01]  /*16710*/  FFMA.FTZ R110, R169, UR5, R110 ;  /* 0x00000005a96e7c23 */ /* 0x000fe2000801006e */
[----:B------:R-:W-:Y:S01]  /*16720*/  IADD3 R166, PT, PT, R239, 0x59, RZ ;  /* 0x00000059efa67810 */ /* 0x000fe20007ffe0ff */
[C---:B------:R-:W-:Y:S01]  /*16730*/  FFMA.FTZ R118, R167.reuse, UR5, R118 ;  /* 0x00000005a7767c23 */ /* 0x040fe20008010076 */
[----:B------:R-:W-:Y:S01]  /*16740*/  FMNMX3.FTZ R2, R2, R102, R103, !PT ;  /* 0x0000006602027276 */ /* 0x000fe20007810067 */
[----:B------:R-:W-:Y:S01]  /*16750*/  FFMA.FTZ R116, R167, UR5, R116 ;  /* 0x00000005a7747c23 */ /* 0x000fe20008010074 */
[----:B------:R-:W-:Y:S01]  /*16760*/  FMNMX3.FTZ R164, R164, R100, R101, !PT ;  /* 0x00000064a4a47276 */ /* 0x000fe20007810065 */
[C---:B------:R-:W-:Y:S01]  /*16770*/  FFMA.FTZ R123, R0.reuse, UR5, R123 ;  /* 0x00000005007b7c23 */ /* 0x040fe2000801007b */
[----:B------:R-:W-:Y:S01]  /*16780*/  I2FP.F32.U32 R166, R166 ;  /* 0x000000a600a67245 */ /* 0x000fe20000201000 */
[----:B------:R-:W-:Y:S01]  /*16790*/  FFMA.FTZ R121, R0, UR5, R121 ;  /* 0x0000000500797c23 */ /* 0x000fe20008010079 */
[----:B------:R-:W-:Y:S01]  /*167a0*/  FFMA.FTZ R108, R169, UR5, R108 ;  /* 0x00000005a96c7c23 */ /* 0x000fe2000801006c */
[----:B------:R-:W-:Y:S02]  /*167b0*/  FMNMX3.FTZ R0, R2, R106, R107, !PT ;  /* 0x0000006a02007276 */ /* 0x000fe4000781006b */
[C---:B------:R-:W-:Y:S01]  /*167c0*/  IADD3 R167, PT, PT, R239.reuse, 0x70, RZ ;  /* 0x00000070efa77810 */ /* 0x040fe20007ffe0ff */
[----:B------:R-:W-:Y:S01]  /*167d0*/  FFMA.FTZ R115, R166, UR5, R115 ;  /* 0x00000005a6737c23 */ /* 0x000fe20008010073 */
[----:B------:R-:W-:Y:S01]  /*167e0*/  FMNMX3.FTZ R164, R164, R104, R105, !PT ;  /* 0x00000068a4a47276 */ /* 0x000fe20007810069 */
[----:B------:R-:W-:Y:S01]  /*167f0*/  FFMA.FTZ R113, R166, UR5, R113 ;  /* 0x00000005a6717c23 */ /* 0x000fe20008010071 */
[----:B------:R-:W-:Y:S02]  /*16800*/  IADD3 R169, PT, PT, R239, 0x68, RZ ;  /* 0x00000068efa97810 */ /* 0x000fe40007ffe0ff */
[----:B------:R-:W-:Y:S02]  /*16810*/  I2FP.F32.U32 R167, R167 ;  /* 0x000000a700a77245 */ /* 0x000fe40000201000 */
[----:B------:R-:W-:Y:S02]  /*16820*/  FMNMX3.FTZ R0, R0, R110, R111, !PT ;  /* 0x0000006e00007276 */ /* 0x000fe4000781006f */
[----:B------:R-:W-:Y:S01]  /*16830*/  FMNMX3.FTZ R164, R164, R108, R109, !PT ;  /* 0x0000006ca4a47276 */ /* 0x000fe2000781006d */
[C---:B------:R-:W-:Y:S01]  /*16840*/  FFMA.FTZ R126, R167.reuse, UR5, R126 ;  /* 0x00000005a77e7c23 */ /* 0x040fe2000801007e */
[----:B------:R-:W-:Y:S01]  /*16850*/  I2FP.F32.U32 R169, R169 ;  /* 0x000000a900a97245 */ /* 0x000fe20000201000 */
[----:B------:R-:W-:Y:S01]  /*16860*/  FFMA.FTZ R124, R167, UR5, R124 ;  /* 0x00000005a77c7c23 */ /* 0x000fe2000801007c */
[----:B------:R-:W-:Y:S02]  /*16870*/  IADD3 R166, PT, PT, R239, 0x71, RZ ;  /* 0x00000071efa67810 */ /* 0x000fe40007ffe0ff */
[----:B------:R-:W-:Y:S01]  /*16880*/  FMNMX3.FTZ R0, R0, R114, R115, !PT ;  /* 0x0000007200007276 */ /* 0x000fe20007810073 */
[C---:B------:R-:W-:Y:S01]  /*16890*/  FFMA.FTZ R122, R169.reuse, UR5, R122 ;  /* 0x00000005a97a7c23 */ /* 0x040fe2000801007a */
[----:B------:R-:W-:Y:S01]  /*168a0*/  FMNMX3.FTZ R164, R164, R112, R113, !PT ;  /* 0x00000070a4a47276 */ /* 0x000fe20007810071 */
[----:B------:R-:W-:Y:S01]  /*168b0*/  FFMA.FTZ R120, R169, UR5, R120 ;  /* 0x00000005a9787c23 */ /* 0x000fe20008010078 */
[C---:B------:R-:W-:Y:S02]  /*168c0*/  IADD3 R2, PT, PT, R239.reuse, 0x79, RZ ;  /* 0x00000079ef027810 */ /* 0x040fe40007ffe0ff */
[----:B------:R-:W-:Y:S02]  /*168d0*/  IADD3 R167, PT, PT, R239, 0x78, RZ ;  /* 0x00000078efa77810 */ /* 0x000fe40007ffe0ff */
        /* <DEDUP_REMOVED lines=8> */
[----:B------:R-:W-:Y:S01]  /*16960*/  FFMA.FTZ R131, R2, UR5, R131 ;  /* 0x0000000502837c23 */ /* 0x000fe20008010083 */
[----:B------:R-:W-:Y:S01]  /*16970*/  FMNMX3.FTZ R164, R164, R120, R121, !PT ;  /* 0x00000078a4a47276 */ /* 0x000fe20007810079 */
[C---:B------:R-:W-:Y:S01]  /*16980*/  FFMA.FTZ R130, R167.reuse, UR5, R130 ;  /* 0x00000005a7827c23 */ /* 0x040fe20008010082 */
[----:B------:R-:W-:Y:S01]  /*16990*/  FMNMX3.FTZ R0, R0, R126, R127, !PT ;  /* 0x0000007e00007276 */ /* 0x000fe2000781007f */
[----:B------:R-:W-:Y:S01]  /*169a0*/  FFMA.FTZ R129, R2, UR5, R129 ;  /* 0x0000000502817c23 */ /* 0x000fe20008010081 */
[----:B------:R-:W-:Y:S01]  /*169b0*/  FFMA.FTZ R128, R167, UR5, R128 ;  /* 0x00000005a7807c23 */ /* 0x000fe20008010080 */
[----:B------:R-:W-:Y:S02]  /*169c0*/  FMNMX3.FTZ R164, R164, R124, R125, !PT ;  /* 0x0000007ca4a47276 */ /* 0x000fe4000781007d */
[----:B------:R-:W-:Y:S02]  /*169d0*/  FMNMX3.FTZ R169, R0, R130, R131, !PT ;  /* 0x0000008200a97276 */ /* 0x000fe40007810083 */
[----:B-1----:R-:W-:Y:S02]  /*169e0*/  FMNMX3.FTZ R173, R164, R128, R129, !PT ;  /* 0x00000080a4ad7276 */ /* 0x002fe40007810081 */
[----:B------:R-:W-:Y:S01]  /*169f0*/  IADD3 R239, PT, PT, R239, -0x100, RZ ;  /* 0xffffff00efef7810 */ /* 0x000fe20007ffe0ff */
[----:B------:R-:W-:Y:S08]  /*16a00*/  SHFL.BFLY PT, R0, R169, 0x2, 0x1f ;  /* 0x0c401f00a9007f89 */ /* 0x000ff000000e0000 */
[----:B------:R-:W1:Y:S02]  /*16a10*/  SHFL.BFLY PT, R2, R173, 0x2, 0x1f ;  /* 0x0c401f00ad027f89 */ /* 0x000e6400000e0000 */
[----:B-1----:R-:W-:Y:S02]  /*16a20*/  FMNMX.FTZ R171, R173, R2, !PT ;  /* 0x00000002adab7209 */ /* 0x002fe40007810000 */
[----:B------:R-:W-:Y:S04]  /*16a30*/  FMNMX.FTZ R167, R169, R0, !PT ;  /* 0x00000000a9a77209 */ /* 0x000fe80007810000 */
[----:B------:R-:W1:Y:S08]  /*16a40*/  SHFL.BFLY PT, R2, R171, 0x1, 0x1f ;  /* 0x0c201f00ab027f89 */ /* 0x000e7000000e0000 */
[----:B------:R-:W2:Y:S01]  /*16a50*/  SHFL.BFLY PT, R0, R167, 0x1, 0x1f ;  /* 0x0c201f00a7007f89 */ /* 0x000ea200000e0000 */
[----:B-1----:R-:W-:Y:S07]  /*16a60*/  FMNMX.FTZ R2, R171, R2, !PT ;  /* 0x00000002ab027209 */ /* 0x002fee0007810000 */
[----:B------:R-:W1:Y:S01]  /*16a70*/  LDSM.16.MT88.4 R168, [R226+0xa000] ;  /* 0x00a00000e2a8783b */ /* 0x000e620000004200 */
[----:B--2---:R-:W-:Y:S01]  /*16a80*/  FMNMX.FTZ R0, R167, R0, !PT ;  /* 0x00000000a7007209 */ /* 0x004fe20007810000 */
[----:B------:R-:W-:Y:S03]  /*16a90*/  FMUL.FTZ R176, R2, UR4 ;  /* 0x0000000402b07c20 */ /* 0x000fe60008410000 */
[C---:B------:R-:W-:Y:S01]  /*16aa0*/  FSETP.NEU.FTZ.AND P1, PT, R0.reuse, -INF , PT ;  /* 0xff8000000000780b */ /* 0x040fe20003f3d000 */
[----:B------:R-:W-:Y:S01]  /*16ab0*/  FADD.FTZ R164, -R0, R165 ;  /* 0x000000a500a47221 */ /* 0x000fe20000010100 */
[----:B------:R-:W-:Y:S01]  /*16ac0*/  FADD.FTZ R165, -R2, R3 ;  /* 0x0000000302a57221 */ /* 0x000fe20000010100 */
[----:B------:R-:W-:Y:S02]  /*16ad0*/  FMUL.FTZ R177, R0, UR4 ;  /* 0x0000000400b17c20 */ /* 0x000fe40008410000 */
[----:B------:R-:W-:Y:S01]  /*16ae0*/  FMUL.FTZ R3, R164, UR4 ;  /* 0x00000004a4037c20 */ /* 0x000fe20008410000 */
[----:B------:R-:W-:Y:S01]  /*16af0*/  FMUL.FTZ R166, R165, UR4 ;  /* 0x00000004a5a67c20 */ /* 0x000fe20008410000 */
[----:B------:R-:W-:Y:S02]  /*16b00*/  MOV R165, R237 ;  /* 0x000000ed00a57202 */ /* 0x000fe40000000f00 */
[----:B------:R-:W-:Y:S01]  /*16b10*/  @P0 IADD3 R165, PT, PT, R236, -0x40, RZ ;  /* 0xffffffc0eca50810 */ /* 0x000fe20007ffe0ff */
[----:B------:R2:W3:Y:S01]  /*16b20*/  MUFU.EX2 R164, R166 ;  /* 0x000000a600a47308 */ /* 0x0004e20000000800 */
[----:B------:R-:W-:Y:S02]  /*16b30*/  FSEL R177, R177, RZ, P1 ;  /* 0x000000ffb1b17208 */ /* 0x000fe40000800000 */
[----:B------:R-:W-:Y:S02]  /*16b40*/  FSETP.NEU.FTZ.AND P1, PT, R2, -INF , PT ;  /* 0xff8000000200780b */ /* 0x000fe40003f3d000 */
[----:B------:R-:W-:Y:S01]  /*16b50*/  IADD3 R167, PT, PT, R228, R165, RZ ;  /* 0x000000a5e4a77210 */ /* 0x000fe20007ffe0ff */
[--C-:B------:R-:W-:Y:S01]  /*16b60*/  FFMA.FTZ R179, R10, UR4, -R177.reuse ;  /* 0x000000040ab37c23 */ /* 0x100fe200080108b1 */
[----:B------:R-:W-:Y:S03]  /*16b70*/  FSEL R176, R176, RZ, P1 ;  /* 0x000000ffb0b07208 */ /* 0x000fe60000800000 */
[----:B------:R-:W4:Y:S01]  /*16b80*/  MUFU.EX2 R3, R3 ;  /* 0x0000000300037308 */ /* 0x000f220000000800 */
        /* <DEDUP_REMOVED lines=8> */
[----:B--2---:R-:W-:Y:S01]  /*16c10*/  IADD3 R166, PT, PT, R228, R226, RZ ;  /* 0x000000e2e4a67210 */ /* 0x004fe20007ffe0ff */
[C---:B---3--:R-:W-:Y:S01]  /*16c20*/  FMUL.FTZ R8, R164.reuse, R156 ;  /* 0x0000009ca4087220 */ /* 0x048fe20000410000 */
[C---:B------:R-:W-:Y:S01]  /*16c30*/  FMUL.FTZ R9, R164.reuse, R157 ;  /* 0x0000009da4097220 */ /* 0x040fe20000410000 */
[C---:B------:R-:W-:Y:S01]  /*16c40*/  FMUL.FTZ R4, R164.reuse, R160 ;  /* 0x000000a0a4047220 */ /* 0x040fe20000410000 */
[C---:B------:R-:W-:Y:S01]  /*16c50*/  FMUL.FTZ R5, R164.reuse, R161 ;  /* 0x000000a1a4057220 */ /* 0x040fe20000410000 */
[----:B------:R-:W2:Y:S01]  /*16c60*/  LDSM.16.MT88.4 R172, [R166+0xa000] ;  /* 0x00a00000a6ac783b */ /* 0x000ea20000004200 */
[C---:B------:R-:W-:Y:S03]  /*16c70*/  FMUL.FTZ R132, R164.reuse, R132 ;  /* 0x00000084a4847220 */ /* 0x040fe60000410000 */
[----:B------:R-:W3:Y:S01]  /*16c80*/  MUFU.EX2 R182, R182 ;  /* 0x000000b600b67308 */ /* 0x000ee20000000800 */
[C---:B----4-:R-:W-:Y:S01]  /*16c90*/  FMUL.FTZ R10, R3.reuse, R158 ;  /* 0x0000009e030a7220 */ /* 0x050fe20000410000 */
[C---:B------:R-:W-:Y:S01]  /*16ca0*/  FMUL.FTZ R11, R3.reuse, R159 ;  /* 0x0000009f030b7220 */ /* 0x040fe20000410000 */
[C---:B------:R-:W-:Y:S01]  /*16cb0*/  FMUL.FTZ R6, R3.reuse, R162 ;  /* 0x000000a203067220 */ /* 0x040fe20000410000 */
[C---:B------:R-:W-:Y:S01]  /*16cc0*/  FMUL.FTZ R7, R3.reuse, R163 ;  /* 0x000000a303077220 */ /* 0x040fe20000410000 */
[C---:B------:R-:W-:Y:S01]  /*16cd0*/  FMUL.FTZ R134, R3.reuse, R134 ;  /* 0x0000008603867220 */ /* 0x040fe20000410000 */
[----:B------:R-:W4:Y:S01]  /*16ce0*/  LDSM.16.MT88.4 R156, [R165] ;  /* 0x00000000a59c783b */ /* 0x000f220000004200 */
[C---:B------:R-:W-:Y:S03]  /*16cf0*/  FMUL.FTZ R135, R3.reuse, R135 ;  /* 0x0000008703877220 */ /* 0x040fe60000410000 */
[----:B------:R-:W-:Y:S01]  /*16d00*/  MUFU.EX2 R179, R179 ;  /* 0x000000b300b37308 */ /* 0x000fe20000000800 */
[C---:B------:R-:W-:Y:S01]  /*16d10*/  FMUL.FTZ R133, R164.reuse, R133 ;  /* 0x00000085a4857220 */ /* 0x040fe20000410000 */
[C---:B------:R-:W-:Y:S01]  /*16d20*/  FMUL.FTZ R138, R3.reuse, R138 ;  /* 0x0000008a038a7220 */ /* 0x040fe20000410000 */
[C---:B------:R-:W-:Y:S01]  /*16d30*/  FMUL.FTZ R139, R3.reuse, R139 ;  /* 0x0000008b038b7220 */ /* 0x040fe20000410000 */
[C---:B------:R-:W-:Y:S01]  /*16d40*/  FMUL.FTZ R136, R164.reuse, R136 ;  /* 0x00000088a4887220 */ /* 0x040fe20000410000 */
[----:B------:R-:W-:Y:S01]  /*16d50*/  FMUL.FTZ R137, R164, R137 ;  /* 0x00000089a4897220 */ /* 0x000fe20000410000 */
[C---:B------:R-:W-:Y:S01]  /*16d60*/  FMUL.FTZ R142, R3.reuse, R142 ;  /* 0x0000008e038e7220 */ /* 0x040fe20000410000 */
[C---:B------:R-:W-:Y:S03]  /*16d70*/  FMUL.FTZ R143, R3.reuse, R143 ;  /* 0x0000008f038f7220 */ /* 0x040fe60000410000 */
[----:B------:R-:W5:Y:S01]  /*16d80*/  MUFU.EX2 R178, R178 ;  /* 0x000000b200b27308 */ /* 0x000f620000000800 */
[----:B---3--:R-:W-:Y:S01]  /*16d90*/  F2FP.F16.F32.PACK_AB R161, R182, R184 ;  /* 0x000000b8b6a1723e */ /* 0x008fe200000000ff */
[C---:B------:R-:W-:Y:S01]  /*16da0*/  FMUL.FTZ R140, R164.reuse, R140 ;  /* 0x0000008ca48c7220 */ /* 0x040fe20000410000 */
[C---:B------:R-:W-:Y:S01]  /*16db0*/  FMUL.FTZ R141, R164.reuse, R141 ;  /* 0x0000008da48d7220 */ /* 0x040fe20000410000 */
[C---:B------:R-:W-:Y:S01]  /*16dc0*/  FMUL.FTZ R146, R3.reuse, R146 ;  /* 0x0000009203927220 */ /* 0x040fe20000410000 */
[C---:B------:R-:W-:Y:S01]  /*16dd0*/  FMUL.FTZ R147, R3.reuse, R147 ;  /* 0x0000009303937220 */ /* 0x040fe20000410000 */
[C---:B------:R-:W-:Y:S01]  /*16de0*/  FMUL.FTZ R144, R164.reuse, R144 ;  /* 0x00000090a4907220 */ /* 0x040fe20000410000 */
[----:B------:R-:W-:Y:S03]  /*16df0*/  FMUL.FTZ R145, R164, R145 ;  /* 0x00000091a4917220 */ /* 0x000fe60000410000 */
[----:B------:R-:W-:Y:S01]  /*16e00*/  MUFU.EX2 R185, R185 ;  /* 0x000000b900b97308 */ /* 0x000fe20000000800 */
[--C-:B------:R-:W-:Y:S01]  /*16e10*/  FFMA.FTZ R186, R14, UR4, -R177.reuse ;  /* 0x000000040eba7c23 */ /* 0x100fe200080108b1 */
[----:B------:R-:W-:Y:S01]  /*16e20*/  FMUL.FTZ R14, R3, R154 ;  /* 0x0000009a030e7220 */ /* 0x000fe20000410000 */
[--C-:B------:R-:W-:Y:S01]  /*16e30*/  FFMA.FTZ R189, R15, UR4, -R177.reuse ;  /* 0x000000040fbd7c23 */ /* 0x100fe200080108b1 */
[----:B------:R-:W-:Y:S01]  /*16e40*/  FMUL.FTZ R15, R3, R155 ;  /* 0x0000009b030f7220 */ /* 0x000fe20000410000 */
[--C-:B------:R-:W-:Y:S01]  /*16e50*/  FFMA.FTZ R191, R12, UR4, -R176.reuse ;  /* 0x000000040cbf7c23 */ /* 0x100fe200080108b0 */
[----:B------:R-:W-:Y:S01]  /*16e60*/  FMUL.FTZ R12, R164, R152 ;  /* 0x00000098a40c7220 */ /* 0x000fe20000410000 */
[--C-:B------:R-:W-:Y:S03]  /*16e70*/  FFMA.FTZ R190, R13, UR4, -R176.reuse ;  /* 0x000000040dbe7c23 */ /* 0x100fe600080108b0 */
[----:B------:R-:W3:Y:S01]  /*16e80*/  MUFU.EX2 R183, R183 ;  /* 0x000000b700b77308 */ /* 0x000ee20000000800 */
[----:B-----5:R-:W-:Y:S01]  /*16e90*/  F2FP.F16.F32.PACK_AB R163, R178, R179 ;  /* 0x000000b3b2a3723e */ /* 0x020fe200000000ff */
[----:B------:R-:W-:Y:S01]  /*16ea0*/  FMUL.FTZ R13, R164, R153 ;  /* 0x00000099a40d7220 */ /* 0x000fe20000410000 */
[--C-:B------:R-:W-:Y:S01]  /*16eb0*/  FFMA.FTZ R195, R22, UR4, -R177.reuse ;  /* 0x0000000416c37c23 */ /* 0x100fe200080108b1 */
[----:B------:R-:W-:Y:S01]  /*16ec0*/  LDSM.16.MT88.4 R152, [R166+0xa800] ;  /* 0x00a80000a698783b */ /* 0x000fe20000004200 */
[--C-:B------:R-:W-:Y:S01]  /*16ed0*/  FFMA.FTZ R187, R18, UR4, -R177.reuse ;  /* 0x0000000412bb7c23 */ /* 0x100fe200080108b1 */
[----:B------:R-:W-:Y:S01]  /*16ee0*/  FMUL.FTZ R18, R3, R150 ;  /* 0x0000009603127220 */ /* 0x000fe20000410000 */
[--C-:B------:R-:W-:Y:S03]  /*16ef0*/  FFMA.FTZ R188, R19, UR4, -R177.reuse ;  /* 0x0000000413bc7c23 */ /* 0x100fe600080108b1 */
[----:B------:R-:W-:Y:S01]  /*16f00*/  MUFU.EX2 R181, R181 ;  /* 0x000000b500b57308 */ /* 0x000fe20000000800 */
[----:B------:R-:W-:Y:S01]  /*16f10*/  FMUL.FTZ R19, R3, R151 ;  /* 0x0000009703137220 */ /* 0x000fe20000410000 */
[--C-:B------:R-:W-:Y:S01]  /*16f20*/  FFMA.FTZ R192, R16, UR4, -R176.reuse ;  /* 0x0000000410c07c23 */ /* 0x100fe200080108b0 */
[C---:B------:R-:W-:Y:S01]  /*16f30*/  FMUL.FTZ R16, R164.reuse, R148 ;  /* 0x00000094a4107220 */ /* 0x040fe20000410000 */
[--C-:B------:R-:W-:Y:S01]  /*16f40*/  FFMA.FTZ R193, R17, UR4, -R176.reuse ;  /* 0x0000000411c17c23 */ /* 0x100fe200080108b0 */
[----:B------:R-:W-:Y:S01]  /*16f50*/  FMUL.FTZ R17, R164, R149 ;  /* 0x00000095a4117220 */ /* 0x000fe20000410000 */
[----:B------:R-:W-:Y:S01]  /*16f60*/  FFMA.FTZ R194, R23, UR4, -R177 ;  /* 0x0000000417c27c23 */ /* 0x000fe200080108b1 */
[--C-:B------:R-:W-:Y:S03]  /*16f70*/  FFMA.FTZ R40, R40, UR4, -R176.reuse ;  /* 0x0000000428287c23 */ /* 0x100fe600080108b0 */
[----:B------:R-:W5:Y:S01]  /*16f80*/  MUFU.EX2 R180, R180 ;  /* 0x000000b400b47308 */ /* 0x000f620000000800 */
[----:B---3--:R-:W-:Y:S01]  /*16f90*/  F2FP.F16.F32.PACK_AB R160, R183, R185 ;  /* 0x000000b9b7a0723e */ /* 0x008fe200000000ff */
[----:B------:R-:W-:Y:S01]  /*16fa0*/  FFMA.FTZ R185, R164, R243, R185 ;  /* 0x000000f3a4b97223 */ /* 0x000fe200000100b9 */
        /* <DEDUP_REMOVED lines=13> */
[----:B------:R-:W3:Y:S01]  /*17080*/  MUFU.EX2 R189, R189 ;  /* 0x000000bd00bd7308 */ /* 0x000ee20000000800 */
[----:B-----5:R-:W-:Y:S01]  /*17090*/  F2FP.F16.F32.PACK_AB R162, R180, R181 ;  /* 0x000000b5b4a2723e */ /* 0x020fe200000000ff */
        /* <DEDUP_REMOVED lines=13> */
[----:B------:R-:W5:Y:S01]  /*17170*/  MUFU.EX2 R188, R188 ;  /* 0x000000bc00bc7308 */ /* 0x000f620000000800 */
[----:B---3--:R-:W-:Y:S01]  /*17180*/  F2FP.F16.F32.PACK_AB R149, R189, R186 ;  /* 0x000000babd95723e */ /* 0x008fe200000000ff */
[--C-:B------:R-:W-:Y:S01]  /*17190*/  FFMA.FTZ R88, R88, UR4, -R176.reuse ;  /* 0x0000000458587c23 */ /* 0x100fe200080108b0 */
[--C-:B------:R-:W-:Y:S01]  /*171a0*/  FFMA.FTZ R94, R94, UR4, -R177.reuse ;  /* 0x000000045e5e7c23 */ /* 0x100fe200080108b1 */
[--C-:B------:R-:W-:Y:S01]  /*171b0*/  FFMA.FTZ R92, R92, UR4, -R176.reuse ;  /* 0x000000045c5c7c23 */ /* 0x100fe200080108b0 */
[----:B------:R-:W-:Y:S01]  /*171c0*/  FFMA.FTZ R100, R100, UR4, -R176 ;  /* 0x0000000464647c23 */ /* 0x000fe200080108b0 */
[C---:B--2---:R-:W-:Y:S04]  /*171d0*/  HMMA.16816.F32 R132, R160.reuse, R172, R132 ;  /* 0x000000aca084723c */ /* 0x044fe80000001884 */
[----:B------:R-:W-:Y:S01]  /*171e0*/  MUFU.EX2 R191, R191 ;  /* 0x000000bf00bf7308 */ /* 0x000fe20000000800 */
[----:B------:R-:W-:Y:S01]  /*171f0*/  FFMA.FTZ R184, R3, R240, R184 ;  /* 0x000000f003b87223 */ /* 0x000fe200000100b8 */
[--C-:B------:R-:W-:Y:S01]  /*17200*/  FFMA.FTZ R3, R110, UR4, -R177.reuse ;  /* 0x000000046e037c23 */ /* 0x100fe200080108b1 */
[--C-:B------:R-:W-:Y:S02]  /*17210*/  FFMA.FTZ R110, R115, UR4, -R177.reuse ;  /* 0x00000004736e7c23 */ /* 0x100fe400080108b1 */
[----:B------:R-:W-:Y:S01]  /*17220*/  FADD.FTZ R184, R182, R184 ;  /* 0x000000b8b6b87221 */ /* 0x000fe20000010000 */
[C---:B------:R-:W-:Y:S01]  /*17230*/  HMMA.16816.F32 R136, R160.reuse, R174, R136 ;  /* 0x000000aea088723c */ /* 0x040fe20000001888 */
[----:B------:R-:W2:Y:S03]  /*17240*/  LDSM.16.MT88.4 R172, [R226+0xa800] ;  /* 0x00a80000e2ac783b */ /* 0x000ea60000004200 */
[----:B------:R-:W3:Y:S01]  /*17250*/  MUFU.EX2 R190, R190 ;  /* 0x000000be00be7308 */ /* 0x000ee20000000800 */
[----:B-----5:R-:W-:Y:S03]  /*17260*/  F2FP.F16.F32.PACK_AB R151, R188, R187 ;  /* 0x000000bbbc97723e */ /* 0x020fe600000000ff */
[C---:B----4-:R-:W-:Y:S06]  /*17270*/  HMMA.16816.F32 R140, R160.reuse, R156, R140 ;  /* 0x0000009ca08c723c */ /* 0x050fec000000188c */
[----:B------:R-:W-:Y:S02]  /*17280*/  MUFU.EX2 R192, R192 ;  /* 0x000000c000c07308 */ /* 0x000fe40000000800 */
[C---:B------:R-:W-:Y:S01]  /*17290*/  HMMA.16816.F32 R144, R160.reuse, R158, R144 ;  /* 0x0000009ea090723c */ /* 0x040fe20000001890 */
[----:B------:R-:W4:Y:S07]  /*172a0*/  LDSM.16.MT88.4 R156, [R165+0x800] ;  /* 0x00080000a59c783b */ /* 0x000f2e0000004200 */
[----:B------:R-:W5:Y:S01]  /*172b0*/  MUFU.EX2 R193, R193 ;  /* 0x000000c100c17308 */ /* 0x000f620000000800 */
[----:B---3--:R-:W-:Y:S01]  /*172c0*/  F2FP.F16.F32.PACK_AB R148, R190, R191 ;  /* 0x000000bfbe94723e */ /* 0x008fe200000000ff */
[C---:B-1----:R-:W-:Y:S08]  /*172d0*/  HMMA.16816.F32 R12, R160.reuse, R168, R12 ;  /* 0x000000a8a00c723c */ /* 0x042ff0000000180c */
[----:B------:R-:W-:Y:S01]  /*172e0*/  MUFU.EX2 R194, R194 ;  /* 0x000000c200c27308 */ /* 0x000fe20000000800 */
[----:B------:R-:W-:Y:S01]  /*172f0*/  HMMA.16816.F32 R16, R160, R170, R16 ;  /* 0x000000aaa010723c */ /* 0x000fe20000001810 */
[----:B------:R-:W1:Y:S08]  /*17300*/  LDSM.16.MT88.4 R160, [R167+0x800] ;  /* 0x00080000a7a0783b */ /* 0x000e700000004200 */
[----:B------:R-:W-:Y:S01]  /*17310*/  MUFU.EX2 R40, R40 ;  /* 0x0000002800287308 */ /* 0x000fe20000000800 */
[----:B-----5:R-:W-:Y:S01]  /*17320*/  F2FP.F16.F32.PACK_AB R150, R193, R192 ;  /* 0x000000c0c196723e */ /* 0x020fe200000000ff */
[----:B------:R-:W-:Y:S06]  /*17330*/  LDSM.16.MT88.4 R168, [R166+0xb000] ;  /* 0x00b00000a6a8783b */ /* 0x000fec0000004200 */
[C---:B--2---:R-:W-:Y:S02]  /*17340*/  HMMA.16816.F32 R4, R148.reuse, R172, R4 ;  /* 0x000000ac9404723c */ /* 0x044fe40000001804 */
[----:B------:R-:W-:Y:S03]  /*17350*/  MUFU.EX2 R41, R41 ;  /* 0x0000002900297308 */ /* 0x000fe60000000800 */
[--C-:B------:R-:W-:Y:S01]  /*17360*/  FFMA.FTZ R172, R26, UR4, -R177.reuse ;  /* 0x000000041aac7c23 */ /* 0x100fe200080108b1 */
[--C-:B------:R-:W-:Y:S02]  /*17370*/  FFMA.FTZ R173, R27, UR4, -R177.reuse ;  /* 0x000000041bad7c23 */ /* 0x100fe400080108b1 */
[C---:B------:R-:W-:Y:S04]  /*17380*/  HMMA.16816.F32 R8, R148.reuse, R174, R8 ;  /* 0x000000ae9408723c */ /* 0x040fe80000001808 */
[----:B------:R-:W-:Y:S01]  /*17390*/  MUFU.EX2 R57, R57 ;  /* 0x0000003900397308 */ /* 0x000fe20000000800 */
[--C-:B------:R-:W-:Y:S01]  /*173a0*/  FFMA.FTZ R174, R20, UR4, -R176.reuse ;  /* 0x0000000414ae7c23 */ /* 0x100fe200080108b0 */
[--C-:B------:R-:W-:Y:S01]  /*173b0*/  FFMA.FTZ R20, R24, UR4, -R176.reuse ;  /* 0x0000000418147c23 */ /* 0x100fe200080108b0 */
[--C-:B------:R-:W-:Y:S01]  /*173c0*/  FFMA.FTZ R175, R21, UR4, -R176.reuse ;  /* 0x0000000415af7c23 */ /* 0x100fe200080108b0 */
[C---:B------:R-:W-:Y:S06]  /*173d0*/  HMMA.16816.F32 R132, R148.reuse, R152, R132 ;  /* 0x000000989484723c */ /* 0x040fec0000001884 */
[----:B------:R-:W-:Y:S02]  /*173e0*/  MUFU.EX2 R172, R172 ;  /* 0x000000ac00ac7308 */ /* 0x000fe40000000800 */
[C---:B------:R-:W-:Y:S01]  /*173f0*/  HMMA.16816.F32 R136, R148.reuse, R154, R136 ;  /* 0x0000009a9488723c */ /* 0x040fe20000001888 */
[----:B------:R-:W2:Y:S07]  /*17400*/  LDSM.16.MT88.4 R152, [R226+0xb000] ;  /* 0x00b00000e298783b */ /* 0x000eae0000004200 */
[----:B------:R-:W3:Y:S01]  /*17410*/  MUFU.EX2 R195, R195 ;  /* 0x000000c300c37308 */ /* 0x000ee20000000800 */
[C---:B----4-:R-:W-:Y:S09]  /*17420*/  HMMA.16816.F32 R140, R148.reuse, R156, R140 ;  /* 0x0000009c948c723c */ /* 0x050ff2000000188c */
[----:B------:R-:W-:Y:S01]  /*17430*/  MUFU.EX2 R156, R20 ;  /* 0x00000014009c7308 */ /* 0x000fe20000000800 */
[--C-:B------:R-:W-:Y:S02]  /*17440*/  FFMA.FTZ R157, R25, UR4, -R176.reuse ;  /* 0x00000004199d7c23 */ /* 0x100fe400080108b0 */
[----:B------:R-:W4:Y:S01]  /*17450*/  LDSM.16.MT88.4 R24, [R165+0x1000] ;  /* 0x00100000a518783b */ /* 0x000f220000004200 */
[C---:B------:R-:W-:Y:S06]  /*17460*/  HMMA.16816.F32 R144, R148.reuse, R158, R144 ;  /* 0x0000009e9490723c */ /* 0x040fec0000001890 */
[----:B------:R-:W5:Y:S01]  /*17470*/  MUFU.EX2 R157, R157 ;  /* 0x0000009d009d7308 */ /* 0x000f620000000800 */
[--C-:B------:R-:W-:Y:S01]  /*17480*/  FFMA.FTZ R159, R31, UR4, -R177.reuse ;  /* 0x000000041f9f7c23 */ /* 0x100fe200080108b1 */
[--C-:B------:R-:W-:Y:S01]  /*17490*/  FFMA.FTZ R158, R35, UR4, -R177.reuse ;  /* 0x00000004239e7c23 */ /* 0x100fe200080108b1 */
[----:B---3--:R-:W-:Y:S01]  /*174a0*/  F2FP.F16.F32.PACK_AB R21, R194, R195 ;  /* 0x000000c3c215723e */ /* 0x008fe200000000ff */
[C---:B-1----:R-:W-:Y:S06]  /*174b0*/  HMMA.16816.F32 R12, R148.reuse, R160, R12 ;  /* 0x000000a0940c723c */ /* 0x042fec000000180c */
[----:B------:R-:W1:Y:S01]  /*174c0*/  MUFU.EX2 R173, R173 ;  /* 0x000000ad00ad7308 */ /* 0x000e620000000800 */
[--C-:B------:R-:W-:Y:S01]  /*174d0*/  FFMA.FTZ R160, R30, UR4, -R177.reuse ;  /* 0x000000041ea07c23 */ /* 0x100fe200080108b1 */
[--C-:B------:R-:W-:Y:S01]  /*174e0*/  FFMA.FTZ R161, R34, UR4, -R177.reuse ;  /* 0x0000000422a17c23 */ /* 0x100fe200080108b1 */
[----:B------:R-:W-:Y:S01]  /*174f0*/  HMMA.16816.F32 R16, R148, R162, R16 ;  /* 0x000000a29410723c */ /* 0x000fe20000001810 */
[----:B------:R-:W3:Y:S06]  /*17500*/  LDSM.16.MT88.4 R148, [R167+0x1000] ;  /* 0x00100000a794783b */ /* 0x000eec0000004200 */
[----:B------:R-:W-:Y:S01]  /*17510*/  MUFU.EX2 R174, R174 ;  /* 0x000000ae00ae7308 */ /* 0x000fe20000000800 */
[----:B-----5:R-:W-:Y:S01]  /*17520*/  F2FP.F16.F32.PACK_AB R22, R157, R156 ;  /* 0x0000009c9d16723e */ /* 0x020fe200000000ff */
[--C-:B------:R-:W-:Y:S01]  /*17530*/  FFMA.FTZ R163, R28, UR4, -R176.reuse ;  /* 0x000000041ca37c23 */ /* 0x100fe200080108b0 */
[--C-:B------:R-:W-:Y:S07]  /*17540*/  FFMA.FTZ R162, R32, UR4, -R176.reuse ;  /* 0x0000000420a27c23 */ /* 0x100fee00080108b0 */
[----:B------:R-:W5:Y:S01]  /*17550*/  MUFU.EX2 R175, R175 ;  /* 0x000000af00af7308 */ /* 0x000f620000000800 */
[----:B-1----:R-:W-:Y:S09]  /*17560*/  F2FP.F16.F32.PACK_AB R23, R173, R172 ;  /* 0x000000acad17723e */ /* 0x002ff200000000ff */
[----:B------:R-:W-:Y:S10]  /*17570*/  MUFU.EX2 R159, R159 ;  /* 0x0000009f009f7308 */ /* 0x000ff40000000800 */
[----:B------:R-:W1:Y:S01]  /*17580*/  MUFU.EX2 R160, R160 ;  /* 0x000000a000a07308 */ /* 0x000e620000000800 */
[----:B-----5:R-:W-:Y:S07]  /*17590*/  F2FP.F16.F32.PACK_AB R20, R175, R174 ;  /* 0x000000aeaf14723e */ /* 0x020fee00000000ff */
[C---:B--2---:R-:W-:Y:S02]  /*175a0*/  HMMA.16816.F32 R4, R20.reuse, R152, R4 ;  /* 0x000000981404723c */ /* 0x044fe40000001804 */
[----:B------:R-:W-:Y:S06]  /*175b0*/  MUFU.EX2 R161, R161 ;  /* 0x000000a100a17308 */ /* 0x000fec0000000800 */
[C---:B------:R-:W-:Y:S01]  /*175c0*/  HMMA.16816.F32 R8, R20.reuse, R154, R8 ;  /* 0x0000009a1408723c */ /* 0x040fe20000001808 */
[----:B------:R-:W2:Y:S03]  /*175d0*/  LDSM.16.MT88.4 R152, [R226+0xb800] ;  /* 0x00b80000e298783b */ /* 0x000ea60000004200 */
[----:B------:R-:W5:Y:S04]  /*175e0*/  MUFU.EX2 R158, R158 ;  /* 0x0000009e009e7308 */ /* 0x000f680000000800 */
[C---:B------:R-:W-:Y:S06]  /*175f0*/  HMMA.16816.F32 R132, R20.reuse, R168, R132 ;  /* 0x000000a81484723c */ /* 0x040fec0000001884 */
[----:B------:R-:W-:Y:S01]  /*17600*/  MUFU.EX2 R163, R163 ;  /* 0x000000a300a37308 */ /* 0x000fe20000000800 */
[--C-:B------:R-:W-:Y:S01]  /*17610*/  FFMA.FTZ R168, R29, UR4, -R176.reuse ;  /* 0x000000041da87c23 */ /* 0x100fe200080108b0 */
[--C-:B------:R-:W-:Y:S01]  /*17620*/  FFMA.FTZ R169, R33, UR4, -R176.reuse ;  /* 0x0000000421a97c23 */ /* 0x100fe200080108b0 */
[----:B------:R-:W2:Y:S01]  /*17630*/  LDSM.16.MT88.4 R28, [R166+0xb800] ;  /* 0x00b80000a61c783b */ /* 0x000ea20000004200 */
[C---:B------:R-:W-:Y:S06]  /*17640*/  HMMA.16816.F32 R136, R20.reuse, R170, R136 ;  /* 0x000000aa1488723c */ /* 0x040fec0000001888 */
[----:B------:R-:W5:Y:S01]  /*17650*/  MUFU.EX2 R168, R168 ;  /* 0x000000a800a87308 */ /* 0x000f620000000800 */
[----:B------:R-:W-:Y:S01]  /*17660*/  LDSM.16.MT88.4 R32, [R167+0x1800] ;  /* 0x00180000a720783b */ /* 0x000fe20000004200 */
[C---:B----4-:R-:W-:Y:S08]  /*17670*/  HMMA.16816.F32 R140, R20.reuse, R24, R140 ;  /* 0x00000018148c723c */ /* 0x050ff0000000188c */
[----:B------:R-:W-:Y:S01]  /*17680*/  MUFU.EX2 R162, R162 ;  /* 0x000000a200a27308 */ /* 0x000fe20000000800 */
[C---:B------:R-:W-:Y:S01]  /*17690*/  HMMA.16816.F32 R144, R20.reuse, R26, R144 ;  /* 0x0000001a1490723c */ /* 0x040fe20000001890 */
[----:B------:R-:W4:Y:S08]  /*176a0*/  LDSM.16.MT88.4 R24, [R165+0x1800] ;  /* 0x00180000a518783b */ /* 0x000f300000004200 */
[----:B------:R-:W2:Y:S01]  /*176b0*/  MUFU.EX2 R169, R169 ;  /* 0x000000a900a97308 */ /* 0x000ea20000000800 */
[C---:B---3--:R-:W-:Y:S09]  /*176c0*/  HMMA.16816.F32 R12, R20.reuse, R148, R12 ;  /* 0x00000094140c723c */ /* 0x048ff2000000180c */
[----:B------:R-:W-:Y:S01]  /*176d0*/  MUFU.EX2 R42, R42 ;  /* 0x0000002a002a7308 */ /* 0x000fe20000000800 */
[--C-:B------:R-:W-:Y:S01]  /*176e0*/  FFMA.FTZ R149, R38, UR4, -R177.reuse ;  /* 0x0000000426957c23 */ /* 0x100fe200080108b1 */
[--C-:B------:R-:W-:Y:S01]  /*176f0*/  FFMA.FTZ R148, R39, UR4, -R177.reuse ;  /* 0x0000000427947c23 */ /* 0x100fe200080108b1 */
[----:B------:R-:W-:Y:S07]  /*17700*/  HMMA.16816.F32 R16, R20, R150, R16 ;  /* 0x000000961410723c */ /* 0x000fee0000001810 */
[----:B------:R-:W-:Y:S01]  /*17710*/  MUFU.EX2 R149, R149 ;  /* 0x0000009500957308 */ /* 0x000fe20000000800 */
[----:B-1----:R-:W-:Y:S01]  /*17720*/  F2FP.F16.F32.PACK_AB R21, R159, R160 ;  /* 0x000000a09f15723e */ /* 0x002fe200000000ff */
[--C-:B------:R-:W-:Y:S01]  /*17730*/  FFMA.FTZ R150, R36, UR4, -R176.reuse ;  /* 0x0000000424967c23 */ /* 0x100fe200080108b0 */
[----:B-----5:R-:W-:Y:S01]  /*17740*/  F2FP.F16.F32.PACK_AB R23, R158, R161 ;  /* 0x000000a19e17723e */ /* 0x020fe200000000ff */
[--C-:B------:R-:W-:Y:S01]  /*17750*/  FFMA.FTZ R151, R37, UR4, -R176.reuse ;  /* 0x0000000425977c23 */ /* 0x100fe200080108b0 */
[----:B------:R-:W-:Y:S01]  /*17760*/  F2FP.F16.F32.PACK_AB R20, R168, R163 ;  /* 0x000000a3a814723e */ /* 0x000fe200000000ff */
[----:B------:R-:W-:Y:S01]  /*17770*/  LDSM.16.MT88.4 R36, [R166+0xc000] ;  /* 0x00c00000a624783b */ /* 0x000fe20000004200 */
[----:B--2---:R-:W-:Y:S03]  /*17780*/  F2FP.F16.F32.PACK_AB R22, R169, R162 ;  /* 0x000000a2a916723e */ /* 0x004fe600000000ff */
[----:B------:R-:W1:Y:S04]  /*17790*/  MUFU.EX2 R148, R148 ;  /* 0x0000009400947308 */ /* 0x000e680000000800 */
[C---:B------:R-:W-:Y:S06]  /*177a0*/  HMMA.16816.F32 R4, R20.reuse, R152, R4 ;  /* 0x000000981404723c */ /* 0x040fec0000001804 */
        /* <DEDUP_REMOVED lines=21> */
[----:B------:R-:W3:Y:S03]  /*17900*/  LDSM.16.MT88.4 R28, [R226+0xc000] ;  /* 0x00c00000e21c783b */ /* 0x000ee60000004200 */
[----:B------:R-:W-:Y:S01]  /*17910*/  MUFU.EX2 R55, R55 ;  /* 0x0000003700377308 */ /* 0x000fe20000000800 */
[--C-:B------:R-:W-:Y:S01]  /*17920*/  FFMA.FTZ R66, R70, UR4, -R177.reuse ;  /* 0x0000000446427c23 */ /* 0x100fe200080108b1 */
[--C-:B------:R-:W-:Y:S01]  /*17930*/  FFMA.FTZ R65, R71, UR4, -R177.reuse ;  /* 0x0000000447417c23 */ /* 0x100fe200080108b1 */
[--C-:B------:R-:W-:Y:S01]  /*17940*/  FFMA.FTZ R70, R74, UR4, -R177.reuse ;  /* 0x000000044a467c23 */ /* 0x100fe200080108b1 */
[--C-:B------:R-:W-:Y:S01]  /*17950*/  FFMA.FTZ R67, R75, UR4, -R177.reuse ;  /* 0x000000044b437c23 */ /* 0x100fe200080108b1 */
[--C-:B------:R-:W-:Y:S01]  /*17960*/  FFMA.FTZ R71, R73, UR4, -R176.reuse ;  /* 0x0000000449477c23 */ /* 0x100fe200080108b0 */
[C---:B----4-:R-:W-:Y:S04]  /*17970*/  HMMA.16816.F32 R140, R20.reuse, R24, R140 ;  /* 0x00000018148c723c */ /* 0x050fe8000000188c */
        /* <DEDUP_REMOVED lines=21> */
[----:B------:R-:W-:Y:S01]  /*17ad0*/  HMMA.16816.F32 R16, R20, R34, R16 ;  /* 0x000000221410723c */ /* 0x000fe20000001810 */
[----:B------:R-:W4:Y:S03]  /*17ae0*/  LDSM.16.MT88.4 R32, [R167+0x2000] ;  /* 0x00200000a720783b */ /* 0x000f260000004200 */
[----:B------:R-:W-:Y:S01]  /*17af0*/  MUFU.EX2 R63, R63 ;  /* 0x0000003f003f7308 */ /* 0x000fe20000000800 */
[----:B-1----:R-:W-:Y:S01]  /*17b00*/  F2FP.F16.F32.PACK_AB R21, R148, R149 ;  /* 0x000000959415723e */ /* 0x002fe200000000ff */
[--C-:B------:R-:W-:Y:S01]  /*17b10*/  FFMA.FTZ R90, R99, UR4, -R177.reuse ;  /* 0x00000004635a7c23 */ /* 0x100fe200080108b1 */
[----:B--2---:R-:W-:Y:S01]  /*17b20*/  F2FP.F16.F32.PACK_AB R23, R43, R42 ;  /* 0x0000002a2b17723e */ /* 0x004fe200000000ff */
[--C-:B------:R-:W-:Y:S01]  /*17b30*/  FFMA.FTZ R96, R97, UR4, -R176.reuse ;  /* 0x0000000461607c23 */ /* 0x100fe200080108b0 */
[----:B------:R-:W-:Y:S01]  /*17b40*/  F2FP.F16.F32.PACK_AB R22, R41, R40 ;  /* 0x000000282916723e */ /* 0x000fe200000000ff */
[--C-:B------:R-:W-:Y:S01]  /*17b50*/  FFMA.FTZ R99, R103, UR4, -R177.reuse ;  /* 0x0000000467637c23 */ /* 0x100fe200080108b1 */
[--C-:B------:R-:W-:Y:S03]  /*17b60*/  FFMA.FTZ R103, R101, UR4, -R176.reuse ;  /* 0x0000000465677c23 */ /* 0x100fe600080108b0 */
[----:B------:R-:W-:Y:S01]  /*17b70*/  MUFU.EX2 R153, R153 ;  /* 0x0000009900997308 */ /* 0x000fe20000000800 */
[----:B-----5:R-:W-:Y:S01]  /*17b80*/  F2FP.F16.F32.PACK_AB R20, R151, R150 ;  /* 0x000000969714723e */ /* 0x020fe200000000ff */
[--C-:B------:R-:W-:Y:S01]  /*17b90*/  FFMA.FTZ R98, R102, UR4, -R177.reuse ;  /* 0x0000000466627c23 */ /* 0x100fe200080108b1 */
[--C-:B------:R-:W-:Y:S01]  /*17ba0*/  FFMA.FTZ R101, R104, UR4, -R176.reuse ;  /* 0x0000000468657c23 */ /* 0x100fe200080108b0 */
[--C-:B------:R-:W-:Y:S01]  /*17bb0*/  FFMA.FTZ R97, R106, UR4, -R177.reuse ;  /* 0x000000046a617c23 */ /* 0x100fe200080108b1 */
[--C-:B------:R-:W-:Y:S01]  /*17bc0*/  FFMA.FTZ R102, R107, UR4, -R177.reuse ;  /* 0x000000046b667c23 */ /* 0x100fe200080108b1 */
[--C-:B------:R-:W-:Y:S01]  /*17bd0*/  FFMA.FTZ R104, R105, UR4, -R176.reuse ;  /* 0x0000000469687c23 */ /* 0x100fe200080108b0 */
[--C-:B------:R-:W-:Y:S01]  /*17be0*/  FFMA.FTZ R107, R108, UR4, -R176.reuse ;  /* 0x000000046c6b7c23 */ /* 0x100fe200080108b0 */
[C---:B---3--:R-:W-:Y:S02]  /*17bf0*/  HMMA.16816.F32 R4, R20.reuse, R28, R4 ;  /* 0x0000001c1404723c */ /* 0x048fe40000001804 */
[----:B------:R-:W1:Y:S01]  /*17c00*/  MUFU.EX2 R46, R46 ;  /* 0x0000002e002e7308 */ /* 0x000e620000000800 */
[--C-:B------:R-:W-:Y:S01]  /*17c10*/  FFMA.FTZ R108, R109, UR4, -R176.reuse ;  /* 0x000000046d6c7c23 */ /* 0x100fe200080108b0 */
[--C-:B------:R-:W-:Y:S01]  /*17c20*/  FFMA.FTZ R109, R112, UR4, -R176.reuse ;  /* 0x00000004706d7c23 */ /* 0x100fe200080108b0 */
[--C-:B------:R-:W-:Y:S01]  /*17c30*/  FFMA.FTZ R106, R111, UR4, -R177.reuse ;  /* 0x000000046f6a7c23 */ /* 0x100fe200080108b1 */
[--C-:B------:R-:W-:Y:S01]  /*17c40*/  FFMA.FTZ R111, R118, UR4, -R177.reuse ;  /* 0x00000004766f7c23 */ /* 0x100fe200080108b1 */
[--C-:B------:R-:W-:Y:S01]  /*17c50*/  FFMA.FTZ R105, R114, UR4, -R177.reuse ;  /* 0x0000000472697c23 */ /* 0x100fe200080108b1 */
[C---:B------:R-:W-:Y:S01]  /*17c60*/  HMMA.16816.F32 R8, R20.reuse, R30, R8 ;  /* 0x0000001e1408723c */ /* 0x040fe20000001808 */
[----:B------:R-:W2:Y:S03]  /*17c70*/  LDSM.16.MT88.4 R28, [R226+0xc800] ;  /* 0x00c80000e21c783b */ /* 0x000ea60000004200 */
[----:B------:R-:W3:Y:S01]  /*17c80*/  MUFU.EX2 R47, R47 ;  /* 0x0000002f002f7308 */ /* 0x000ee20000000800 */
[----:B------:R-:W-:Y:S01]  /*17c90*/  FFMA.FTZ R114, R119, UR4, -R177 ;  /* 0x0000000477727c23 */ /* 0x000fe200080108b1 */
[----:B------:R-:W-:Y:S02]  /*17ca0*/  FFMA.FTZ R112, R113, UR4, -R176 ;  /* 0x0000000471707c23 */ /* 0x000fe400080108b0 */
[C---:B------:R-:W-:Y:S06]  /*17cb0*/  HMMA.16816.F32 R132, R20.reuse, R36, R132 ;  /* 0x000000241484723c */ /* 0x040fec0000001884 */
[----:B------:R-:W-:Y:S02]  /*17cc0*/  MUFU.EX2 R111, R111 ;  /* 0x0000006f006f7308 */ /* 0x000fe40000000800 */
[C---:B------:R-:W-:Y:S01]  /*17cd0*/  HMMA.16816.F32 R136, R20.reuse, R38, R136 ;  /* 0x000000261488723c */ /* 0x040fe20000001888 */
[----:B------:R-:W5:Y:S07]  /*17ce0*/  LDSM.16.MT88.4 R36, [R166+0xc800] ;  /* 0x00c80000a624783b */ /* 0x000f6e0000004200 */
[----:B------:R-:W-:Y:S01]  /*17cf0*/  MUFU.EX2 R114, R114 ;  /* 0x0000007200727308 */ /* 0x000fe20000000800 */
[C---:B----4-:R-:W-:Y:S09]  /*17d00*/  HMMA.16816.F32 R140, R20.reuse, R24, R140 ;  /* 0x00000018148c723c */ /* 0x050ff2000000188c */
[----:B------:R-:W-:Y:S01]  /*17d10*/  MUFU.EX2 R44, R44 ;  /* 0x0000002c002c7308 */ /* 0x000fe20000000800 */
[C---:B------:R-:W-:Y:S01]  /*17d20*/  HMMA.16816.F32 R144, R20.reuse, R26, R144 ;  /* 0x0000001a1490723c */ /* 0x040fe20000001890 */
[----:B------:R-:W4:Y:S08]  /*17d30*/  LDSM.16.MT88.4 R24, [R165+0x2800] ;  /* 0x00280000a518783b */ /* 0x000f300000004200 */
[----:B------:R-:W2:Y:S01]  /*17d40*/  MUFU.EX2 R45, R45 ;  /* 0x0000002d002d7308 */ /* 0x000ea20000000800 */
[C---:B------:R-:W-:Y:S09]  /*17d50*/  HMMA.16816.F32 R12, R20.reuse, R32, R12 ;  /* 0x00000020140c723c */ /* 0x040ff2000000180c */
[----:B------:R-:W-:Y:S01]  /*17d60*/  MUFU.EX2 R48, R48 ;  /* 0x0000003000307308 */ /* 0x000fe20000000800 */
[----:B------:R-:W-:Y:S01]  /*17d70*/  HMMA.16816.F32 R16, R20, R34, R16 ;  /* 0x000000221410723c */ /* 0x000fe20000001810 */
[----:B------:R-:W4:Y:S08]  /*17d80*/  LDSM.16.MT88.4 R32, [R167+0x2800] ;  /* 0x00280000a720783b */ /* 0x000f300000004200 */
[----:B------:R-:W5:Y:S01]  /*17d90*/  MUFU.EX2 R49, R49 ;  /* 0x0000003100317308 */ /* 0x000f620000000800 */
[----:B-1----:R-:W-:Y:S02]  /*17da0*/  F2FP.F16.F32.PACK_AB R21, R46, R153 ;  /* 0x000000992e15723e */ /* 0x002fe400000000ff */
[----:B---3--:R-:W-:Y:S02]  /*17db0*/  F2FP.F16.F32.PACK_AB R23, R50, R47 ;  /* 0x0000002f3217723e */ /* 0x008fe400000000ff */
[----:B--2---:R-:W-:Y:S05]  /*17dc0*/  F2FP.F16.F32.PACK_AB R20, R45, R44 ;  /* 0x0000002c2d14723e */ /* 0x004fea00000000ff */
[----:B------:R-:W1:Y:S10]  /*17dd0*/  MUFU.EX2 R51, R51 ;  /* 0x0000003300337308 */ /* 0x000e740000000800 */
[----:B------:R-:W2:Y:S01]  /*17de0*/  MUFU.EX2 R54, R54 ;  /* 0x0000003600367308 */ /* 0x000ea20000000800 */
[----:B-----5:R-:W-:Y:S07]  /*17df0*/  F2FP.F16.F32.PACK_AB R22, R49, R48 ;  /* 0x000000303116723e */ /* 0x020fee00000000ff */
[C---:B------:R-:W-:Y:S02]  /*17e00*/  HMMA.16816.F32 R4, R20.reuse, R28, R4 ;  /* 0x0000001c1404723c */ /* 0x040fe40000001804 */
[----:B------:R-:W-:Y:S06]  /*17e10*/  MUFU.EX2 R52, R52 ;  /* 0x0000003400347308 */ /* 0x000fec0000000800 */
[C---:B------:R-:W-:Y:S01]  /*17e20*/  HMMA.16816.F32 R8, R20.reuse, R30, R8 ;  /* 0x0000001e1408723c */ /* 0x040fe20000001808 */
[----:B------:R-:W3:Y:S03]  /*17e30*/  LDSM.16.MT88.4 R28, [R226+0xd000] ;  /* 0x00d00000e21c783b */ /* 0x000ee60000004200 */
[----:B------:R-:W5:Y:S04]  /*17e40*/  MUFU.EX2 R53, R53 ;  /* 0x0000003500357308 */ /* 0x000f680000000800 */
[C---:B------:R-:W-:Y:S06]  /*17e50*/  HMMA.16816.F32 R132, R20.reuse, R36, R132 ;  /* 0x000000241484723c */ /* 0x040fec0000001884 */
[----:B------:R-:W5:Y:S02]  /*17e60*/  MUFU.EX2 R56, R56 ;  /* 0x0000003800387308 */ /* 0x000f640000000800 */
[C---:B------:R-:W-:Y:S01]  /*17e70*/  HMMA.16816.F32 R136, R20.reuse, R38, R136 ;  /* 0x000000261488723c */ /* 0x040fe20000001888 */
[----:B------:R-:W3:Y:S07]  /*17e80*/  LDSM.16.MT88.4 R36, [R166+0xd000] ;  /* 0x00d00000a624783b */ /* 0x000eee0000004200 */
[----:B------:R-:W3:Y:S01]  /*17e90*/  MUFU.EX2 R58, R58 ;  /* 0x0000003a003a7308 */ /* 0x000ee20000000800 */
[C---:B----4-:R-:W-:Y:S09]  /*17ea0*/  HMMA.16816.F32 R140, R20.reuse, R24, R140 ;  /* 0x00000018148c723c */ /* 0x050ff2000000188c */
[----:B------:R-:W-:Y:S01]  /*17eb0*/  MUFU.EX2 R62, R62 ;  /* 0x0000003e003e7308 */ /* 0x000fe20000000800 */
[C---:B------:R-:W-:Y:S01]  /*17ec0*/  HMMA.16816.F32 R144, R20.reuse, R26, R144 ;  /* 0x0000001a1490723c */ /* 0x040fe20000001890 */
[----:B------:R-:W4:Y:S08]  /*17ed0*/  LDSM.16.MT88.4 R24, [R165+0x3000] ;  /* 0x00300000a518783b */ /* 0x000f300000004200 */
[----:B------:R-:W4:Y:S01]  /*17ee0*/  MUFU.EX2 R59, R59 ;  /* 0x0000003b003b7308 */ /* 0x000f220000000800 */
[C---:B------:R-:W-:Y:S09]  /*17ef0*/  HMMA.16816.F32 R12, R20.reuse, R32, R12 ;  /* 0x00000020140c723c */ /* 0x040ff2000000180c */
[----:B------:R-:W4:Y:S01]  /*17f00*/  MUFU.EX2 R60, R60 ;  /* 0x0000003c003c7308 */ /* 0x000f220000000800 */
[----:B------:R-:W-:Y:S01]  /*17f10*/  HMMA.16816.F32 R16, R20, R34, R16 ;  /* 0x000000221410723c */ /* 0x000fe20000001810 */
[----:B------:R-:W4:Y:S08]  /*17f20*/  LDSM.16.MT88.4 R32, [R167+0x3000] ;  /* 0x00300000a720783b */ /* 0x000f300000004200 */
[----:B------:R-:W-:Y:S01]  /*17f30*/  MUFU.EX2 R64, R64 ;  /* 0x0000004000407308 */ /* 0x000fe20000000800 */
[----:B-1----:R-:W-:Y:S02]  /*17f40*/  F2FP.F16.F32.PACK_AB R21, R51, R152 ;  /* 0x000000983315723e */ /* 0x002fe400000000ff */
[----:B--2---:R-:W-:Y:S02]  /*17f50*/  F2FP.F16.F32.PACK_AB R23, R55, R54 ;  /* 0x000000363717723e */ /* 0x004fe400000000ff */
[----:B-----5:R-:W-:Y:S02]  /*17f60*/  F2FP.F16.F32.PACK_AB R20, R53, R52 ;  /* 0x000000343514723e */ /* 0x020fe400000000ff */
[----:B------:R-:W-:Y:S03]  /*17f70*/  F2FP.F16.F32.PACK_AB R22, R57, R56 ;  /* 0x000000383916723e */ /* 0x000fe600000000ff */
[----:B------:R-:W1:Y:S04]  /*17f80*/  MUFU.EX2 R61, R61 ;  /* 0x0000003d003d7308 */ /* 0x000e680000000800 */
[C---:B---3--:R-:W-:Y:S06]  /*17f90*/  HMMA.16816.F32 R4, R20.reuse, R28, R4 ;  /* 0x0000001c1404723c */ /* 0x048fec0000001804 */
[----:B------:R-:W-:Y:S02]  /*17fa0*/  MUFU.EX2 R66, R66 ;  /* 0x0000004200427308 */ /* 0x000fe40000000800 */
[C---:B------:R-:W-:Y:S01]  /*17fb0*/  HMMA.16816.F32 R8, R20.reuse, R30, R8 ;  /* 0x0000001e1408723c */ /* 0x040fe20000001808 */
[----:B------:R-:W2:Y:S07]  /*17fc0*/  LDSM.16.MT88.4 R28, [R226+0xd800] ;  /* 0x00d80000e21c783b */ /* 0x000eae0000004200 */
[----:B------:R-:W3:Y:S01]  /*17fd0*/  MUFU.EX2 R65, R65 ;  /* 0x0000004100417308 */ /* 0x000ee20000000800 */
[C---:B------:R-:W-:Y:S09]  /*17fe0*/  HMMA.16816.F32 R132, R20.reuse, R36, R132 ;  /* 0x000000241484723c */ /* 0x040ff20000001884 */
[----:B------:R-:W-:Y:S01]  /*17ff0*/  MUFU.EX2 R70, R70 ;  /* 0x0000004600467308 */ /* 0x000fe20000000800 */
[C---:B------:R-:W-:Y:S01]  /*18000*/  HMMA.16816.F32 R136, R20.reuse, R38, R136 ;  /* 0x000000261488723c */ /* 0x040fe20000001888 */
[----:B------:R-:W5:Y:S08]  /*18010*/  LDSM.16.MT88.4 R36, [R166+0xd800] ;  /* 0x00d80000a624783b */ /* 0x000f700000004200 */
[----:B------:R-:W3:Y:S01]  /*18020*/  MUFU.EX2 R67, R67 ;  /* 0x0000004300437308 */ /* 0x000ee20000000800 */
[C---:B----4-:R-:W-:Y:S09]  /*18030*/  HMMA.16816.F32 R140, R20.reuse, R24, R140 ;  /* 0x00000018148c723c */ /* 0x050ff2000000188c */
[----:B------:R-:W-:Y:S01]  /*18040*/  MUFU.EX2 R68, R68 ;  /* 0x0000004400447308 */ /* 0x000fe20000000800 */
[C---:B------:R-:W-:Y:S01]  /*18050*/  HMMA.16816.F32 R144, R20.reuse, R26, R144 ;  /* 0x0000001a1490723c */ /* 0x040fe20000001890 */
[----:B------:R-:W4:Y:S08]  /*18060*/  LDSM.16.MT88.4 R24, [R165+0x3800] ;  /* 0x00380000a518783b */ /* 0x000f300000004200 */
[----:B------:R-:W3:Y:S01]  /*18070*/  MUFU.EX2 R69, R69 ;  /* 0x0000004500457308 */ /* 0x000ee20000000800 */
[C---:B------:R-:W-:Y:S09]  /*18080*/  HMMA.16816.F32 R12, R20.reuse, R32, R12 ;  /* 0x00000020140c723c */ /* 0x040ff2000000180c */
[----:B------:R-:W-:Y:S01]  /*18090*/  MUFU.EX2 R72, R72 ;  /* 0x0000004800487308 */ /* 0x000fe20000000800 */
[----:B------:R-:W-:Y:S01]  /*180a0*/  HMMA.16816.F32 R16, R20, R34, R16 ;  /* 0x000000221410723c */ /* 0x000fe20000001810 */
[----:B------:R-:W3:Y:S08]  /*180b0*/  LDSM.16.MT88.4 R32, [R167+0x3800] ;  /* 0x00380000a720783b */ /* 0x000ef00000004200 */
[----:B------:R-:W3:Y:S01]  /*180c0*/  MUFU.EX2 R71, R71 ;  /* 0x0000004700477308 */ /* 0x000ee20000000800 */
[----:B------:R-:W-:Y:S02]  /*180d0*/  F2FP.F16.F32.PACK_AB R21, R58, R155 ;  /* 0x0000009b3a15723e */ /* 0x000fe400000000ff */
[----:B------:R-:W-:Y:S02]  /*180e0*/  F2FP.F16.F32.PACK_AB R23, R59, R62 ;  /* 0x0000003e3b17723e */ /* 0x000fe400000000ff */
[----:B------:R-:W-:Y:S02]  /*180f0*/  F2FP.F16.F32.PACK_AB R20, R60, R63 ;  /* 0x0000003f3c14723e */ /* 0x000fe400000000ff */
[----:B-1----:R-:W-:Y:S03]  /*18100*/  F2FP.F16.F32.PACK_AB R22, R61, R64 ;  /* 0x000000403d16723e */ /* 0x002fe600000000ff */
[----:B------:R-:W-:Y:S04]  /*18110*/  MUFU.EX2 R74, R74 ;  /* 0x0000004a004a7308 */ /* 0x000fe80000000800 */
[C---:B--2---:R-:W-:Y:S06]  /*18120*/  HMMA.16816.F32 R4, R20.reuse, R28, R4 ;  /* 0x0000001c1404723c */ /* 0x044fec0000001804 */
[----:B------:R-:W1:Y:S02]  /*18130*/  MUFU.EX2 R73, R73 ;  /* 0x0000004900497308 */ /* 0x000e640000000800 */
[C---:B------:R-:W-:Y:S01]  /*18140*/  HMMA.16816.F32 R8, R20.reuse, R30, R8 ;  /* 0x0000001e1408723c */ /* 0x040fe20000001808 */
[----:B------:R-:W2:Y:S07]  /*18150*/  LDSM.16.MT88.4 R28, [R226+0xe000] ;  /* 0x00e00000e21c783b */ /* 0x000eae0000004200 */
[----:B------:R-:W-:Y:S01]  /*18160*/  MUFU.EX2 R75, R75 ;  /* 0x0000004b004b7308 */ /* 0x000fe20000000800 */
[C---:B-----5:R-:W-:Y:S09]  /*18170*/  HMMA.16816.F32 R132, R20.reuse, R36, R132 ;  /* 0x000000241484723c */ /* 0x060ff20000001884 */
[----:B------:R-:W5:Y:S01]  /*18180*/  MUFU.EX2 R78, R78 ;  /* 0x0000004e004e7308 */ /* 0x000f620000000800 */
[C---:B------:R-:W-:Y:S01]  /*18190*/  HMMA.16816.F32 R136, R20.reuse, R38, R136 ;  /* 0x000000261488723c */ /* 0x040fe20000001888 */
[----:B------:R-:W1:Y:S08]  /*181a0*/  LDSM.16.MT88.4 R36, [R166+0xe000] ;  /* 0x00e00000a624783b */ /* 0x000e700000004200 */
[----:B------:R-:W-:Y:S01]  /*181b0*/  MUFU.EX2 R76, R76 ;  /* 0x0000004c004c7308 */ /* 0x000fe20000000800 */
[C---:B----4-:R-:W-:Y:S09]  /*181c0*/  HMMA.16816.F32 R140, R20.reuse, R24, R140 ;  /* 0x00000018148c723c */ /* 0x050ff2000000188c */
[----:B------:R-:W4:Y:S01]  /*181d0*/  MUFU.EX2 R77, R77 ;  /* 0x0000004d004d7308 */ /* 0x000f220000000800 */
[C---:B------:R-:W-:Y:S01]  /*181e0*/  HMMA.16816.F32 R144, R20.reuse, R26, R144 ;  /* 0x0000001a1490723c */ /* 0x040fe20000001890 */
[----:B------:R-:W5:Y:S08]  /*181f0*/  LDSM.16.MT88.4 R24, [R165+0x4000] ;  /* 0x00400000a518783b */ /* 0x000f700000004200 */
[----:B------:R-:W-:Y:S01]  /*18200*/  MUFU.EX2 R79, R79 ;  /* 0x0000004f004f7308 */ /* 0x000fe20000000800 */
[C---:B---3--:R-:W-:Y:S09]  /*18210*/  HMMA.16816.F32 R12, R20.reuse, R32, R12 ;  /* 0x00000020140c723c */ /* 0x048ff2000000180c */
[----:B------:R-:W3:Y:S01]  /*18220*/  MUFU.EX2 R80, R80 ;  /* 0x0000005000507308 */ /* 0x000ee20000000800 */
[----:B------:R-:W-:Y:S01]  /*18230*/  HMMA.16816.F32 R16, R20, R34, R16 ;  /* 0x000000221410723c */ /* 0x000fe20000001810 */
[----:B------:R-:W4:Y:S08]  /*18240*/  LDSM.16.MT88.4 R32, [R167+0x4000] ;  /* 0x00400000a720783b */ /* 0x000f300000004200 */
[----:B------:R-:W-:Y:S01]  /*18250*/  MUFU.EX2 R82, R82 ;  /* 0x0000005200527308 */ /* 0x000fe20000000800 */
[----:B------:R-:W-:Y:S02]  /*18260*/  F2FP.F16.F32.PACK_AB R21, R65, R66 ;  /* 0x000000424115723e */ /* 0x000fe400000000ff */
[----:B------:R-:W-:Y:S02]  /*18270*/  F2FP.F16.F32.PACK_AB R23, R67, R70 ;  /* 0x000000464317723e */ /* 0x000fe400000000ff */
[----:B------:R-:W-:Y:S02]  /*18280*/  F2FP.F16.F32.PACK_AB R20, R69, R68 ;  /* 0x000000444514723e */ /* 0x000fe400000000ff */
[----:B------:R-:W-:Y:S03]  /*18290*/  F2FP.F16.F32.PACK_AB R22, R71, R72 ;  /* 0x000000484716723e */ /* 0x000fe600000000ff */
[----:B------:R-:W3:Y:S04]  /*182a0*/  MUFU.EX2 R81, R81 ;  /* 0x0000005100517308 */ /* 0x000ee80000000800 */
[C---:B--2---:R-:W-:Y:S06]  /*182b0*/  HMMA.16816.F32 R4, R20.reuse, R28, R4 ;  /* 0x0000001c1404723c */ /* 0x044fec0000001804 */
[----:B------:R-:W-:Y:S02]  /*182c0*/  MUFU.EX2 R83, R83 ;  /* 0x0000005300537308 */ /* 0x000fe40000000800 */
[C---:B------:R-:W-:Y:S01]  /*182d0*/  HMMA.16816.F32 R8, R20.reuse, R30, R8 ;  /* 0x0000001e1408723c */ /* 0x040fe20000001808 */
[----:B------:R-:W2:Y:S07]  /*182e0*/  LDSM.16.MT88.4 R28, [R226+0xe800] ;  /* 0x00e80000e21c783b */ /* 0x000eae0000004200 */
[----:B------:R-:W2:Y:S01]  /*182f0*/  MUFU.EX2 R86, R86 ;  /* 0x0000005600567308 */ /* 0x000ea20000000800 */
[C---:B-1----:R-:W-:Y:S09]  /*18300*/  HMMA.16816.F32 R132, R20.reuse, R36, R132 ;  /* 0x000000241484723c */ /* 0x042ff20000001884 */
[----:B------:R-:W-:Y:S01]  /*18310*/  MUFU.EX2 R84, R84 ;  /* 0x0000005400547308 */ /* 0x000fe20000000800 */
[C---:B------:R-:W-:Y:S01]  /*18320*/  HMMA.16816.F32 R136, R20.reuse, R38, R136 ;  /* 0x000000261488723c */ /* 0x040fe20000001888 */
[----:B------:R-:W1:Y:S08]  /*18330*/  LDSM.16.MT88.4 R36, [R166+0xe800] ;  /* 0x00e80000a624783b */ /* 0x000e700000004200 */
[----:B------:R-:W1:Y:S01]  /*18340*/  MUFU.EX2 R85, R85 ;  /* 0x0000005500557308 */ /* 0x000e620000000800 */
[C---:B-----5:R-:W-:Y:S09]  /*18350*/  HMMA.16816.F32 R140, R20.reuse, R24, R140 ;  /* 0x00000018148c723c */ /* 0x060ff2000000188c */
[----:B------:R-:W-:Y:S01]  /*18360*/  MUFU.EX2 R88, R88 ;  /* 0x0000005800587308 */ /* 0x000fe20000000800 */
[C---:B------:R-:W-:Y:S01]  /*18370*/  HMMA.16816.F32 R144, R20.reuse, R26, R144 ;  /* 0x0000001a1490723c */ /* 0x040fe20000001890 */
[----:B------:R-:W5:Y:S08]  /*18380*/  LDSM.16.MT88.4 R24, [R165+0x4800] ;  /* 0x00480000a518783b */ /* 0x000f700000004200 */
[----:B------:R-:W5:Y:S01]  /*18390*/  MUFU.EX2 R87, R87 ;  /* 0x0000005700577308 */ /* 0x000f620000000800 */
[C---:B----4-:R-:W-:Y:S09]  /*183a0*/  HMMA.16816.F32 R12, R20.reuse, R32, R12 ;  /* 0x00000020140c723c */ /* 0x050ff2000000180c */
[----:B------:R-:W-:Y:S01]  /*183b0*/  MUFU.EX2 R94, R94 ;  /* 0x0000005e005e7308 */ /* 0x000fe20000000800 */
[----:B------:R-:W-:Y:S01]  /*183c0*/  HMMA.16816.F32 R16, R20, R34, R16 ;  /* 0x000000221410723c */ /* 0x000fe20000001810 */
[----:B------:R-:W4:Y:S08]  /*183d0*/  LDSM.16.MT88.4 R32, [R167+0x4800] ;  /* 0x00480000a720783b */ /* 0x000f300000004200 */
[----:B------:R-:W4:Y:S01]  /*183e0*/  MUFU.EX2 R89, R89 ;  /* 0x0000005900597308 */ /* 0x000f220000000800 */
[----:B------:R-:W-:Y:S02]  /*183f0*/  F2FP.F16.F32.PACK_AB R21, R73, R74 ;  /* 0x0000004a4915723e */ /* 0x000fe400000000ff */
[----:B------:R-:W-:Y:S02]  /*18400*/  F2FP.F16.F32.PACK_AB R23, R78, R75 ;  /* 0x0000004b4e17723e */ /* 0x000fe400000000ff */
[----:B------:R-:W-:Y:S02]  /*18410*/  F2FP.F16.F32.PACK_AB R20, R77, R76 ;  /* 0x0000004c4d14723e */ /* 0x000fe400000000ff */
[----:B---3--:R-:W-:Y:S03]  /*18420*/  F2FP.F16.F32.PACK_AB R22, R80, R79 ;  /* 0x0000004f5016723e */ /* 0x008fe600000000ff */
[----:B------:R-:W-:Y:S04]  /*18430*/  MUFU.EX2 R91, R91 ;  /* 0x0000005b005b7308 */ /* 0x000fe80000000800 */
[C---:B--2---:R-:W-:Y:S06]  /*18440*/  HMMA.16816.F32 R4, R20.reuse, R28, R4 ;  /* 0x0000001c1404723c */ /* 0x044fec0000001804 */
[----:B------:R-:W2:Y:S02]  /*18450*/  MUFU.EX2 R90, R90 ;  /* 0x0000005a005a7308 */ /* 0x000ea40000000800 */
[C---:B------:R-:W-:Y:S01]  /*18460*/  HMMA.16816.F32 R8, R20.reuse, R30, R8 ;  /* 0x0000001e1408723c */ /* 0x040fe20000001808 */
[----:B------:R-:W3:Y:S07]  /*18470*/  LDSM.16.MT88.4 R28, [R226+0xf000] ;  /* 0x00f00000e21c783b */ /* 0x000eee0000004200 */
[----:B------:R-:W-:Y:S01]  /*18480*/  MUFU.EX2 R92, R92 ;  /* 0x0000005c005c7308 */ /* 0x000fe20000000800 */
[C---:B-1----:R-:W-:Y:S09]  /*18490*/  HMMA.16816.F32 R132, R20.reuse, R36, R132 ;  /* 0x000000241484723c */ /* 0x042ff20000001884 */
[----:B------:R-:W1:Y:S01]  /*184a0*/  MUFU.EX2 R95, R95 ;  /* 0x0000005f005f7308 */ /* 0x000e620000000800 */
[C---:B------:R-:W-:Y:S01]  /*184b0*/  HMMA.16816.F32 R136, R20.reuse, R38, R136 ;  /* 0x000000261488723c */ /* 0x040fe20000001888 */
[----:B------:R-:W2:Y:S08]  /*184c0*/  LDSM.16.MT88.4 R36, [R166+0xf000] ;  /* 0x00f00000a624783b */ /* 0x000eb00000004200 */
        /* <DEDUP_REMOVED lines=8> */
[----:B------:R-:W-:Y:S01]  /*18550*/  HMMA.16816.F32 R16, R20, R34, R16 ;  /* 0x000000221410723c */ /* 0x000fe20000001810 */
[----:B------:R-:W5:Y:S08]  /*18560*/  LDSM.16.MT88.4 R32, [R167+0x5000] ;  /* 0x00500000a720783b */ /* 0x000f700000004200 */
[----:B------:R-:W-:Y:S01]  /*18570*/  MUFU.EX2 R97, R97 ;  /* 0x0000006100617308 */ /* 0x000fe20000000800 */
[----:B------:R-:W-:Y:S02]  /*18580*/  F2FP.F16.F32.PACK_AB R21, R81, R82 ;  /* 0x000000525115723e */ /* 0x000fe400000000ff */
[----:B------:R-:W-:Y:S02]  /*18590*/  F2FP.F16.F32.PACK_AB R23, R86, R83 ;  /* 0x000000535617723e */ /* 0x000fe400000000ff */
[----:B------:R-:W-:Y:S02]  /*185a0*/  F2FP.F16.F32.PACK_AB R20, R85, R84 ;  /* 0x000000545514723e */ /* 0x000fe400000000ff */
[----:B------:R-:W-:Y:S03]  /*185b0*/  F2FP.F16.F32.PACK_AB R22, R87, R88 ;  /* 0x000000585716723e */ /* 0x000fe600000000ff */
[----:B------:R-:W4:Y:S04]  /*185c0*/  MUFU.EX2 R102, R102 ;  /* 0x0000006600667308 */ /* 0x000f280000000800 */
[C---:B---3--:R-:W-:Y:S06]  /*185d0*/  HMMA.16816.F32 R4, R20.reuse, R28, R4 ;  /* 0x0000001c1404723c */ /* 0x048fec0000001804 */
[----:B------:R-:W-:Y:S02]  /*185e0*/  MUFU.EX2 R100, R100 ;  /* 0x0000006400647308 */ /* 0x000fe40000000800 */
[C---:B------:R-:W-:Y:S01]  /*185f0*/  HMMA.16816.F32 R8, R20.reuse, R30, R8 ;  /* 0x0000001e1408723c */ /* 0x040fe20000001808 */
[----:B------:R-:W3:Y:S07]  /*18600*/  LDSM.16.MT88.4 R28, [R226+0xf800] ;  /* 0x00f80000e21c783b */ /* 0x000eee0000004200 */
[----:B------:R-:W4:Y:S01]  /*18610*/  MUFU.EX2 R103, R103 ;  /* 0x0000006700677308 */ /* 0x000f220000000800 */
[C---:B--2---:R-:W-:Y:S09]  /*18620*/  HMMA.16816.F32 R132, R20.reuse, R36, R132 ;  /* 0x000000241484723c */ /* 0x044ff20000001884 */
[----:B------:R-:W-:Y:S01]  /*18630*/  MUFU.EX2 R101, R101 ;  /* 0x0000006500657308 */ /* 0x000fe20000000800 */
[C---:B------:R-:W-:Y:S01]  /*18640*/  HMMA.16816.F32 R136, R20.reuse, R38, R136 ;  /* 0x000000261488723c */ /* 0x040fe20000001888 */
[----:B------:R-:W-:Y:S08]  /*18650*/  LDSM.16.MT88.4 R36, [R167+0x5800] ;  /* 0x00580000a724783b */ /* 0x000ff00000004200 */
[----:B------:R-:W2:Y:S01]  /*18660*/  MUFU.EX2 R104, R104 ;  /* 0x0000006800687308 */ /* 0x000ea20000000800 */
[C---:B-1----:R-:W-:Y:S09]  /*18670*/  HMMA.16816.F32 R140, R20.reuse, R24, R140 ;  /* 0x00000018148c723c */ /* 0x042ff2000000188c */
[----:B------:R-:W-:Y:S01]  /*18680*/  MUFU.EX2 R3, R3 ;  /* 0x0000000300037308 */ /* 0x000fe20000000800 */
[C---:B------:R-:W-:Y:S01]  /*18690*/  HMMA.16816.F32 R144, R20.reuse, R26, R144 ;  /* 0x0000001a1490723c */ /* 0x040fe20000001890 */
[----:B------:R-:W1:Y:S08]  /*186a0*/  LDSM.16.MT88.4 R24, [R166+0xf800] ;  /* 0x00f80000a618783b */ /* 0x000e700000004200 */
[----:B------:R-:W2:Y:S01]  /*186b0*/  MUFU.EX2 R106, R106 ;  /* 0x0000006a006a7308 */ /* 0x000ea20000000800 */
[C---:B-----5:R-:W-:Y:S09]  /*186c0*/  HMMA.16816.F32 R12, R20.reuse, R32, R12 ;  /* 0x00000020140c723c */ /* 0x060ff2000000180c */
[----:B------:R-:W-:Y:S01]  /*186d0*/  MUFU.EX2 R105, R105 ;  /* 0x0000006900697308 */ /* 0x000fe20000000800 */
[----:B------:R-:W-:Y:S01]  /*186e0*/  HMMA.16816.F32 R16, R20, R34, R16 ;  /* 0x000000221410723c */ /* 0x000fe20000001810 */
[----:B------:R-:W5:Y:S08]  /*186f0*/  LDSM.16.MT88.4 R32, [R165+0x5800] ;  /* 0x00580000a520783b */ /* 0x000f700000004200 */
[----:B------:R-:W2:Y:S01]  /*18700*/  MUFU.EX2 R110, R110 ;  /* 0x0000006e006e7308 */ /* 0x000ea20000000800 */
[----:B------:R-:W-:Y:S02]  /*18710*/  F2FP.F16.F32.PACK_AB R21, R89, R94 ;  /* 0x0000005e5915723e */ /* 0x000fe400000000ff */
[----:B------:R-:W-:Y:S02]  /*18720*/  F2FP.F16.F32.PACK_AB R23, R90, R91 ;  /* 0x0000005b5a17723e */ /* 0x000fe400000000ff */
[----:B------:R-:W-:Y:S02]  /*18730*/  F2FP.F16.F32.PACK_AB R20, R95, R92 ;  /* 0x0000005c5f14723e */ /* 0x000fe400000000ff */
[----:B------:R-:W-:Y:S03]  /*18740*/  F2FP.F16.F32.PACK_AB R22, R96, R93 ;  /* 0x0000005d6016723e */ /* 0x000fe600000000ff */
[----:B------:R-:W-:Y:S04]  /*18750*/  MUFU.EX2 R107, R107 ;  /* 0x0000006b006b7308 */ /* 0x000fe80000000800 */
[C---:B---3--:R-:W-:Y:S06]  /*18760*/  HMMA.16816.F32 R4, R20.reuse, R28, R4 ;  /* 0x0000001c1404723c */ /* 0x048fec0000001804 */
[----:B------:R-:W3:Y:S02]  /*18770*/  MUFU.EX2 R108, R108 ;  /* 0x0000006c006c7308 */ /* 0x000ee40000000800 */
[C---:B------:R-:W-:Y:S01]  /*18780*/  HMMA.16816.F32 R8, R20.reuse, R30, R8 ;  /* 0x0000001e1408723c */ /* 0x040fe20000001808 */
[----:B------:R-:W-:Y:S07]  /*18790*/  LDSM.16.MT88.4 R28, [R166+0x10000] ;  /* 0x01000000a61c783b */ /* 0x000fee0000004200 */
[----:B------:R-:W-:Y:S01]  /*187a0*/  MUFU.EX2 R109, R109 ;  /* 0x0000006d006d7308 */ /* 0x000fe20000000800 */
[C---:B-1----:R-:W-:Y:S09]  /*187b0*/  HMMA.16816.F32 R132, R20.reuse, R24, R132 ;  /* 0x000000181484723c */ /* 0x042ff20000001884 */
[----:B------:R-:W1:Y:S01]  /*187c0*/  MUFU.EX2 R112, R112 ;  /* 0x0000007000707308 */ /* 0x000e620000000800 */
[C---:B------:R-:W-:Y:S01]  /*187d0*/  HMMA.16816.F32 R136, R20.reuse, R26, R136 ;  /* 0x0000001a1488723c */ /* 0x040fe20000001888 */
[----:B------:R-:W3:Y:S07]  /*187e0*/  LDSM.16.MT88.4 R24, [R226+0x10000] ;  /* 0x01000000e218783b */ /* 0x000eee0000004200 */
[C---:B-----5:R-:W-:Y:S08]  /*187f0*/  HMMA.16816.F32 R140, R20.reuse, R32, R140 ;  /* 0x00000020148c723c */ /* 0x060ff0000000188c */
[C---:B------:R-:W-:Y:S01]  /*18800*/  HMMA.16816.F32 R144, R20.reuse, R34, R144 ;  /* 0x000000221490723c */ /* 0x040fe20000001890 */
[----:B------:R-:W5:Y:S07]  /*18810*/  LDSM.16.MT88.4 R32, [R165+0x6000] ;  /* 0x00600000a520783b */ /* 0x000f6e0000004200 */
[C---:B------:R-:W-:Y:S03]  /*18820*/  HMMA.16816.F32 R12, R20.reuse, R36, R12 ;  /* 0x00000024140c723c */ /* 0x040fe6000000180c */
[----:B------:R-:W-:Y:S01]  /*18830*/  FADD.FTZ R36, R183, R185 ;  /* 0x000000b9b7247221 */ /* 0x000fe20000010000 */
[----:B------:R-:W-:Y:S03]  /*18840*/  FADD.FTZ R37, R179, R184 ;  /* 0x000000b8b3257221 */ /* 0x000fe60000010000 */
[----:B------:R-:W-:Y:S01]  /*18850*/  FADD.FTZ R181, R181, R36 ;  /* 0x00000024b5b57221 */ /* 0x000fe20000010000 */
[----:B------:R-:W-:Y:S03]  /*18860*/  HMMA.16816.F32 R16, R20, R38, R16 ;  /* 0x000000261410723c */ /* 0x000fe60000001810 */
[----:B----4-:R-:W-:Y:S01]  /*18870*/  F2FP.F16.F32.PACK_AB R21, R99, R98 ;  /* 0x000000626315723e */ /* 0x010fe200000000ff */
[----:B------:R-:W-:Y:S01]  /*18880*/  FADD.FTZ R37, R178, R37 ;  /* 0x00000025b2257221 */ /* 0x000fe20000010000 */
[----:B------:R-:W-:Y:S01]  /*18890*/  F2FP.F16.F32.PACK_AB R23, R102, R97 ;  /* 0x000000616617723e */ /* 0x000fe200000000ff */
[----:B------:R-:W-:Y:S01]  /*188a0*/  FADD.FTZ R180, R180, R181 ;  /* 0x000000b5b4b47221 */ /* 0x000fe20000010000 */
[----:B------:R-:W-:Y:S02]  /*188b0*/  F2FP.F16.F32.PACK_AB R20, R103, R100 ;  /* 0x000000646714723e */ /* 0x000fe400000000ff */
[----:B--2---:R-:W-:Y:S01]  /*188c0*/  F2FP.F16.F32.PACK_AB R22, R104, R101 ;  /* 0x000000656816723e */ /* 0x004fe200000000ff */
[----:B------:R-:W-:Y:S04]  /*188d0*/  FADD.FTZ R191, R191, R180 ;  /* 0x000000b4bfbf7221 */ /* 0x000fe80000010000 */
[----:B------:R-:W-:Y:S02]  /*188e0*/  FADD.FTZ R191, R190, R191 ;  /* 0x000000bfbebf7221 */ /* 0x000fe40000010000 */
[C---:B---3--:R-:W-:Y:S03]  /*188f0*/  HMMA.16816.F32 R4, R20.reuse, R24, R4 ;  /* 0x000000181404723c */ /* 0x048fe60000001804 */
[----:B------:R-:W-:Y:S01]  /*18900*/  FADD.FTZ R24, R186, R37 ;  /* 0x00000025ba187221 */ /* 0x000fe20000010000 */
[----:B------:R-:W-:Y:S01]  /*18910*/  FADD.FTZ R192, R192, R191 ;  /* 0x000000bfc0c07221 */ /* 0x000fe20000010000 */
[----:B------:R-:W2:Y:S02]  /*18920*/  LDSM.16.MT88.4 R36, [R167+0x6000] ;  /* 0x00600000a724783b */ /* 0x000ea40000004200 */
        /* <DEDUP_REMOVED lines=11> */
[----:B------:R-:W-:Y:S01]  /*189e0*/  FADD.FTZ R175, R175, R174 ;  /* 0x000000aeafaf7221 */ /* 0x000fe20000010000 */
[----:B------:R-:W3:Y:S02]  /*189f0*/  LDSM.16.MT88.4 R24, [R226+0x10800] ;  /* 0x01080000e218783b */ /* 0x000ee40000004200 */
[----:B------:R-:W-:Y:S01]  /*18a00*/  FADD.FTZ R173, R173, R172 ;  /* 0x000000acadad7221 */ /* 0x000fe20000010000 */
[C---:B-----5:R-:W-:Y:S03]  /*18a10*/  HMMA.16816.F32 R140, R20.reuse, R32, R140 ;  /* 0x00000020148c723c */ /* 0x060fe6000000188c */
[----:B------:R-:W-:Y:S01]  /*18a20*/  FADD.FTZ R28, R160, R173 ;  /* 0x000000ada01c7221 */ /* 0x000fe20000010000 */
[----:B------:R-:W-:Y:S03]  /*18a30*/  FADD.FTZ R156, R156, R175 ;  /* 0x000000af9c9c7221 */ /* 0x000fe60000010000 */
[----:B------:R-:W-:Y:S01]  /*18a40*/  FADD.FTZ R28, R159, R28 ;  /* 0x0000001c9f1c7221 */ /* 0x000fe20000010000 */
[C---:B------:R-:W-:Y:S03]  /*18a50*/  HMMA.16816.F32 R144, R20.reuse, R34, R144 ;  /* 0x000000221490723c */ /* 0x040fe60000001890 */
[----:B------:R-:W-:Y:S01]  /*18a60*/  FADD.FTZ R156, R157, R156 ;  /* 0x0000009c9d9c7221 */ /* 0x000fe20000010000 */
[----:B------:R-:W-:Y:S02]  /*18a70*/  FADD.FTZ R161, R161, R28 ;  /* 0x0000001ca1a17221 */ /* 0x000fe40000010000 */
[----:B------:R-:W4:Y:S01]  /*18a80*/  LDSM.16.MT88.4 R28, [R166+0x10800] ;  /* 0x01080000a61c783b */ /* 0x000f220000004200 */
[----:B------:R-:W-:Y:S01]  /*18a90*/  FADD.FTZ R33, R163, R156 ;  /* 0x0000009ca3217221 */ /* 0x000fe20000010000 */
[C---:B--2---:R-:W-:Y:S03]  /*18aa0*/  HMMA.16816.F32 R12, R20.reuse, R36, R12 ;  /* 0x00000024140c723c */ /* 0x044fe6000000180c */
[----:B------:R-:W-:Y:S01]  /*18ab0*/  FADD.FTZ R33, R168, R33 ;  /* 0x00000021a8217221 */ /* 0x000fe20000010000 */
[----:B------:R-:W-:Y:S03]  /*18ac0*/  FADD.FTZ R158, R158, R161 ;  /* 0x000000a19e9e7221 */ /* 0x000fe60000010000 */
[----:B------:R-:W-:Y:S01]  /*18ad0*/  FADD.FTZ R162, R162, R33 ;  /* 0x00000021a2a27221 */ /* 0x000fe20000010000 */
[----:B------:R-:W-:Y:S01]  /*18ae0*/  HMMA.16816.F32 R16, R20, R38, R16 ;  /* 0x000000261410723c */ /* 0x000fe20000001810 */
[----:B------:R-:W2:Y:S02]  /*18af0*/  LDSM.16.MT88.4 R32, [R165+0x6800] ;  /* 0x00680000a520783b */ /* 0x000ea40000004200 */
[----:B------:R-:W-:Y:S01]  /*18b00*/  FADD.FTZ R169, R169, R162 ;  /* 0x000000a2a9a97221 */ /* 0x000fe20000010000 */
[----:B------:R-:W-:Y:S01]  /*18b10*/  FADD.FTZ R149, R149, R158 ;  /* 0x0000009e95957221 */ /* 0x000fe20000010000 */
[----:B------:R-:W-:Y:S02]  /*18b20*/  F2FP.F16.F32.PACK_AB R21, R106, R3 ;  /* 0x000000036a15723e */ /* 0x000fe400000000ff */
[----:B------:R-:W-:Y:S01]  /*18b30*/  F2FP.F16.F32.PACK_AB R23, R110, R105 ;  /* 0x000000696e17723e */ /* 0x000fe200000000ff */
[----:B------:R-:W-:Y:S01]  /*18b40*/  FADD.FTZ R150, R150, R169 ;  /* 0x000000a996967221 */ /* 0x000fe20000010000 */
[----:B------:R-:W-:Y:S01]  /*18b50*/  F2FP.F16.F32.PACK_AB R20, R108, R107 ;  /* 0x0000006b6c14723e */ /* 0x000fe200000000ff */
[----:B------:R-:W-:Y:S01]  /*18b60*/  FADD.FTZ R149, R148, R149 ;  /* 0x0000009594957221 */ /* 0x000fe20000010000 */
[----:B-1----:R-:W-:Y:S01]  /*18b70*/  F2FP.F16.F32.PACK_AB R22, R112, R109 ;  /* 0x0000006d7016723e */ /* 0x002fe200000000ff */
[----:B------:R-:W-:Y:S01]  /*18b80*/  FADD.FTZ R151, R151, R150 ;  /* 0x0000009697977221 */ /* 0x000fe20000010000 */
[----:B------:R-:W1:Y:S01]  /*18b90*/  LDSM.16.MT88.4 R36, [R167+0x6800] ;  /* 0x00680000a724783b */ /* 0x000e620000004200 */
[----:B------:R-:W-:Y:S04]  /*18ba0*/  FADD.FTZ R42, R42, R149 ;  /* 0x000000952a2a7221 */ /* 0x000fe80000010000 */
[C---:B---3--:R-:W-:Y:S03]  /*18bb0*/  HMMA.16816.F32 R4, R20.reuse, R24, R4 ;  /* 0x000000181404723c */ /* 0x048fe60000001804 */
[----:B------:R-:W-:Y:S01]  /*18bc0*/  FADD.FTZ R24, R40, R151 ;  /* 0x0000009728187221 */ /* 0x000fe20000010000 */
[----:B------:R-:W-:Y:S01]  /*18bd0*/  FADD.FTZ R42, R43, R42 ;  /* 0x0000002a2b2a7221 */ /* 0x000fe20000010000 */
[----:B------:R-:W-:Y:S01]  /*18be0*/  LDSM.16.MT88.4 R156, [R226+0x11800] ;  /* 0x01180000e29c783b */ /* 0x000fe20000004200 */
[----:B------:R-:W-:Y:S01]  /*18bf0*/  MUFU.EX2 R40, R122 ;  /* 0x0000007a00287308 */ /* 0x000fe20000000800 */
[----:B------:R-:W-:Y:S01]  /*18c00*/  FADD.FTZ R41, R41, R24 ;  /* 0x0000001829297221 */ /* 0x000fe20000010000 */
[C---:B------:R-:W-:Y:S03]  /*18c10*/  HMMA.16816.F32 R8, R20.reuse, R26, R8 ;  /* 0x0000001a1408723c */ /* 0x040fe60000001808 */
[----:B------:R-:W-:Y:S01]  /*18c20*/  FADD.FTZ R153, R153, R42 ;  /* 0x0000002a99997221 */ /* 0x000fe20000010000 */
[----:B------:R-:W-:Y:S01]  /*18c30*/  FADD.FTZ R44, R44, R41 ;  /* 0x000000292c2c7221 */ /* 0x000fe20000010000 */
[----:B------:R-:W-:Y:S03]  /*18c40*/  FFMA.FTZ R42, R116, UR4, -R176 ;  /* 0x00000004742a7c23 */ /* 0x000fe600080108b0 */
[----:B------:R-:W3:Y:S01]  /*18c50*/  MUFU.EX2 R41, R123 ;  /* 0x0000007b00297308 */ /* 0x000ee20000000800 */
[----:B------:R-:W-:Y:S01]  /*18c60*/  FADD.FTZ R46, R46, R153 ;  /* 0x000000992e2e7221 */ /* 0x000fe20000010000 */
[C---:B----4-:R-:W-:Y:S03]  /*18c70*/  HMMA.16816.F32 R132, R20.reuse, R28, R132 ;  /* 0x0000001c1484723c */ /* 0x050fe60000001884 */
[----:B------:R-:W-:Y:S01]  /*18c80*/  FADD.FTZ R45, R45, R44 ;  /* 0x0000002c2d2d7221 */ /* 0x000fe20000010000 */
[----:B------:R-:W-:Y:S01]  /*18c90*/  FADD.FTZ R25, R47, R46 ;  /* 0x0000002e2f197221 */ /* 0x000fe20000010000 */
[----:B------:R-:W-:Y:S03]  /*18ca0*/  FFMA.FTZ R43, R117, UR4, -R176 ;  /* 0x00000004752b7c23 */ /* 0x000fe600080108b0 */
[----:B------:R-:W-:Y:S01]  /*18cb0*/  MUFU.EX2 R42, R42 ;  /* 0x0000002a002a7308 */ /* 0x000fe20000000800 */
[----:B------:R-:W-:Y:S01]  /*18cc0*/  FADD.FTZ R48, R48, R45 ;  /* 0x0000002d30307221 */ /* 0x000fe20000010000 */
[C---:B------:R-:W-:Y:S03]  /*18cd0*/  HMMA.16816.F32 R136, R20.reuse, R30, R136 ;  /* 0x0000001e1488723c */ /* 0x040fe60000001888 */
[----:B------:R-:W-:Y:S01]  /*18ce0*/  FADD.FTZ R25, R50, R25 ;  /* 0x0000001932197221 */ /* 0x000fe20000010000 */
[----:B------:R-:W-:Y:S01]  /*18cf0*/  FADD.FTZ R49, R49, R48 ;  /* 0x0000003031317221 */ /* 0x000fe20000010000 */
[----:B------:R-:W-:Y:S03]  /*18d00*/  FFMA.FTZ R44, R120, UR4, -R176 ;  /* 0x00000004782c7c23 */ /* 0x000fe600080108b0 */
[----:B------:R-:W4:Y:S01]  /*18d10*/  MUFU.EX2 R43, R43 ;  /* 0x0000002b002b7308 */ /* 0x000f220000000800 */
[----:B------:R-:W-:Y:S01]  /*18d20*/  FADD.FTZ R152, R152, R25 ;  /* 0x0000001998987221 */ /* 0x000fe20000010000 */
[C---:B--2---:R-:W-:Y:S01]  /*18d30*/  HMMA.16816.F32 R140, R20.reuse, R32, R140 ;  /* 0x00000020148c723c */ /* 0x044fe2000000188c */
[----:B------:R-:W2:Y:S02]  /*18d40*/  LDSM.16.MT88.4 R24, [R226+0x11000] ;  /* 0x01100000e218783b */ /* 0x000ea40000004200 */
[----:B------:R-:W-:Y:S01]  /*18d50*/  FADD.FTZ R52, R52, R49 ;  /* 0x0000003134347221 */ /* 0x000fe20000010000 */
[----:B------:R-:W-:Y:S01]  /*18d60*/  FADD.FTZ R51, R51, R152 ;  /* 0x0000009833337221 */ /* 0x000fe20000010000 */
[----:B------:R-:W-:Y:S03]  /*18d70*/  FFMA.FTZ R45, R121, UR4, -R176 ;  /* 0x00000004792d7c23 */ /* 0x000fe600080108b0 */
[----:B------:R-:W-:Y:S01]  /*18d80*/  MUFU.EX2 R44, R44 ;  /* 0x0000002c002c7308 */ /* 0x000fe20000000800 */
[----:B------:R-:W-:Y:S01]  /*18d90*/  FADD.FTZ R53, R53, R52 ;  /* 0x0000003435357221 */ /* 0x000fe20000010000 */
[C---:B------:R-:W-:Y:S01]  /*18da0*/  HMMA.16816.F32 R144, R20.reuse, R34, R144 ;  /* 0x000000221490723c */ /* 0x040fe20000001890 */
[----:B------:R-:W-:Y:S02]  /*18db0*/  LDSM.16.MT88.4 R32, [R165+0x7000] ;  /* 0x00700000a520783b */ /* 0x000fe40000004200 */
[----:B------:R-:W-:Y:S01]  /*18dc0*/  FADD.FTZ R28, R54, R51 ;  /* 0x00000033361c7221 */ /* 0x000fe20000010000 */
[----:B------:R-:W-:Y:S01]  /*18dd0*/  FADD.FTZ R30, R56, R53 ;  /* 0x00000035381e7221 */ /* 0x000fe20000010000 */
[----:B------:R-:W-:Y:S03]  /*18de0*/  FFMA.FTZ R46, R125, UR4, -R176 ;  /* 0x000000047d2e7c23 */ /* 0x000fe600080108b0 */
[----:B------:R-:W5:Y:S01]  /*18df0*/  MUFU.EX2 R45, R45 ;  /* 0x0000002d002d7308 */ /* 0x000f620000000800 */
[----:B------:R-:W-:Y:S01]  /*18e00*/  FADD.FTZ R28, R55, R28 ;  /* 0x0000001c371c7221 */ /* 0x000fe20000010000 */
[C---:B-1----:R-:W-:Y:S03]  /*18e10*/  HMMA.16816.F32 R12, R20.reuse, R36, R12 ;  /* 0x00000024140c723c */ /* 0x042fe6000000180c */
[----:B------:R-:W-:Y:S01]  /*18e20*/  FADD.FTZ R30, R57, R30 ;  /* 0x0000001e391e7221 */ /* 0x000fe20000010000 */
[----:B------:R-:W-:Y:S01]  /*18e30*/  FADD.FTZ R155, R155, R28 ;  /* 0x0000001c9b9b7221 */ /* 0x000fe20000010000 */
[----:B------:R-:W-:Y:S03]  /*18e40*/  FFMA.FTZ R36, R126, UR4, -R177 ;  /* 0x000000047e247c23 */ /* 0x000fe600080108b1 */
[----:B------:R-:W-:Y:S01]  /*18e50*/  MUFU.EX2 R46, R46 ;  /* 0x0000002e002e7308 */ /* 0x000fe20000000800 */
[----:B------:R-:W-:Y:S01]  /*18e60*/  FADD.FTZ R63, R63, R30 ;  /* 0x0000001e3f3f7221 */ /* 0x000fe20000010000 */
[----:B------:R-:W-:Y:S01]  /*18e70*/  HMMA.16816.F32 R16, R20, R38, R16 ;  /* 0x000000261410723c */ /* 0x000fe20000001810 */
[----:B------:R-:W1:Y:S02]  /*18e80*/  LDSM.16.MT88.4 R28, [R166+0x11000] ;  /* 0x01100000a61c783b */ /* 0x000e640000004200 */
[----:B------:R-:W-:Y:S01]  /*18e90*/  F2FP.F16.F32.PACK_AB R21, R114, R111 ;  /* 0x0000006f7215723e */ /* 0x000fe200000000ff */
[----:B------:R-:W-:Y:S01]  /*18ea0*/  FADD.FTZ R155, R58, R155 ;  /* 0x0000009b3a9b7221 */ /* 0x000fe20000010000 */
[----:B---3--:R-:W-:Y:S01]  /*18eb0*/  F2FP.F16.F32.PACK_AB R23, R41, R40 ;  /* 0x000000282917723e */ /* 0x008fe200000000ff */
[----:B------:R-:W-:Y:S01]  /*18ec0*/  FADD.FTZ R63, R60, R63 ;  /* 0x0000003f3c3f7221 */ /* 0x000fe20000010000 */
[----:B----4-:R-:W-:Y:S01]  /*18ed0*/  F2FP.F16.F32.PACK_AB R20, R43, R42 ;  /* 0x0000002a2b14723e */ /* 0x010fe200000000ff */
[----:B------:R-:W-:Y:S01]  /*18ee0*/  FADD.FTZ R62, R62, R155 ;  /* 0x0000009b3e3e7221 */ /* 0x000fe20000010000 */
[----:B-----5:R-:W-:Y:S01]  /*18ef0*/  F2FP.F16.F32.PACK_AB R22, R45, R44 ;  /* 0x0000002c2d16723e */ /* 0x020fe200000000ff */
[----:B------:R-:W-:Y:S01]  /*18f00*/  MUFU.EX2 R36, R36 ;  /* 0x0000002400247308 */ /* 0x000fe20000000800 */
[--C-:B------:R-:W-:Y:S01]  /*18f10*/  FFMA.FTZ R37, R127, UR4, -R177.reuse ;  /* 0x000000047f257c23 */ /* 0x100fe200080108b1 */
[--C-:B------:R-:W-:Y:S01]  /*18f20*/  FFMA.FTZ R38, R130, UR4, -R177.reuse ;  /* 0x0000000482267c23 */ /* 0x100fe200080108b1 */
[----:B------:R-:W-:Y:S01]  /*18f30*/  FFMA.FTZ R177, R131, UR4, -R177 ;  /* 0x0000000483b17c23 */ /* 0x000fe200080108b1 */
[----:B------:R-:W-:Y:S01]  /*18f40*/  FFMA.FTZ R39, R124, UR4, -R176 ;  /* 0x000000047c277c23 */ /* 0x000fe200080108b0 */
[----:B------:R-:W-:Y:S01]  /*18f50*/  FADD.FTZ R64, R64, R63 ;  /* 0x0000003f40407221 */ /* 0x000fe20000010000 */
[----:B------:R-:W-:Y:S01]  /*18f60*/  FADD.FTZ R59, R59, R62 ;  /* 0x0000003e3b3b7221 */ /* 0x000fe20000010000 */
[C---:B--2---:R-:W-:Y:S03]  /*18f70*/  HMMA.16816.F32 R4, R20.reuse, R24, R4 ;  /* 0x000000181404723c */ /* 0x044fe60000001804 */
[----:B------:R-:W2:Y:S01]  /*18f80*/  MUFU.EX2 R37, R37 ;  /* 0x0000002500257308 */ /* 0x000ea20000000800 */
[----:B------:R-:W-:Y:S01]  /*18f90*/  FADD.FTZ R61, R61, R64 ;  /* 0x000000403d3d7221 */ /* 0x000fe20000010000 */
[----:B------:R-:W-:Y:S03]  /*18fa0*/  FADD.FTZ R66, R66, R59 ;  /* 0x0000003b42427221 */ /* 0x000fe60000010000 */
        /* <DEDUP_REMOVED lines=8> */
[----:B--2---:R-:W-:Y:S03]  /*19030*/  F2FP.F16.F32.PACK_AB R149, R37, R36 ;  /* 0x000000242595723e */ /* 0x004fe600000000ff */
[----:B------:R-:W2:Y:S01]  /*19040*/  MUFU.EX2 R177, R177 ;  /* 0x000000b100b17308 */ /* 0x000ea20000000800 */
[----:B------:R-:W-:Y:S01]  /*19050*/  FADD.FTZ R67, R67, R70 ;  /* 0x0000004643437221 */ /* 0x000fe20000010000 */
[----:B------:R-:W-:Y:S01]  /*19060*/  FADD.FTZ R71, R71, R72 ;  /* 0x0000004847477221 */ /* 0x000fe20000010000 */
[C---:B-1----:R-:W-:Y:S07]  /*19070*/  HMMA.16816.F32 R132, R20.reuse, R28, R132 ;  /* 0x0000001c1484723c */ /* 0x042fee0000001884 */
[----:B------:R-:W1:Y:S01]  /*19080*/  MUFU.EX2 R39, R39 ;  /* 0x0000002700277308 */ /* 0x000e620000000800 */
[----:B------:R-:W-:Y:S01]  /*19090*/  FADD.FTZ R74, R74, R67 ;  /* 0x000000434a4a7221 */ /* 0x000fe20000010000 */
[----:B------:R-:W-:Y:S01]  /*190a0*/  FADD.FTZ R76, R76, R71 ;  /* 0x000000474c4c7221 */ /* 0x000fe20000010000 */
[C---:B------:R-:W-:Y:S01]  /*190b0*/  HMMA.16816.F32 R136, R20.reuse, R30, R136 ;  /* 0x0000001e1488723c */ /* 0x040fe20000001888 */
[----:B------:R-:W4:Y:S02]  /*190c0*/  LDSM.16.MT88.4 R28, [R166+0x11800] ;  /* 0x01180000a61c783b */ /* 0x000f240000004200 */
[----:B------:R-:W-:Y:S01]  /*190d0*/  FADD.FTZ R74, R73, R74 ;  /* 0x0000004a494a7221 */ /* 0x000fe20000010000 */
[----:B--2---:R-:W-:Y:S01]  /*190e0*/  F2FP.F16.F32.PACK_AB R151, R177, R38 ;  /* 0x00000026b197723e */ /* 0x004fe200000000ff */
[----:B------:R-:W-:Y:S02]  /*190f0*/  FADD.FTZ R76, R77, R76 ;  /* 0x0000004c4d4c7221 */ /* 0x000fe40000010000 */
[----:B------:R-:W-:Y:S01]  /*19100*/  FADD.FTZ R75, R75, R74 ;  /* 0x0000004a4b4b7221 */ /* 0x000fe20000010000 */
[C---:B------:R-:W-:Y:S03]  /*19110*/  HMMA.16816.F32 R140, R20.reuse, R32, R140 ;  /* 0x00000020148c723c */ /* 0x040fe6000000188c */
[--C-:B------:R-:W-:Y:S01]  /*19120*/  FFMA.FTZ R32, R128, UR4, -R176.reuse ;  /* 0x0000000480207c23 */ /* 0x100fe200080108b0 */
[----:B------:R-:W-:Y:S01]  /*19130*/  FFMA.FTZ R176, R129, UR4, -R176 ;  /* 0x0000000481b07c23 */ /* 0x000fe200080108b0 */
[----:B------:R-:W-:Y:S01]  /*19140*/  FADD.FTZ R79, R79, R76 ;  /* 0x0000004c4f4f7221 */ /* 0x000fe20000010000 */
[----:B-1----:R-:W-:Y:S01]  /*19150*/  F2FP.F16.F32.PACK_AB R148, R46, R39 ;  /* 0x000000272e94723e */ /* 0x002fe200000000ff */
[----:B------:R-:W-:Y:S01]  /*19160*/  FADD.FTZ R75, R78, R75 ;  /* 0x0000004b4e4b7221 */ /* 0x000fe20000010000 */
[C---:B------:R-:W-:Y:S01]  /*19170*/  HMMA.16816.F32 R144, R20.reuse, R34, R144 ;  /* 0x000000221490723c */ /* 0x040fe20000001890 */
[----:B------:R-:W-:Y:S02]  /*19180*/  MUFU.EX2 R32, R32 ;  /* 0x0000002000207308 */ /* 0x000fe40000000800 */
        /* <DEDUP_REMOVED lines=8> */
[----:B------:R-:W-:Y:S01]  /*19210*/  HMMA.16816.F32 R16, R20, R26, R16 ;  /* 0x0000001a1410723c */ /* 0x000fe20000001810 */
[----:B------:R2:W3:Y:S02]  /*19220*/  LDSM.16.MT88.4 R20, [R165+0x7800] ;  /* 0x00780000a514783b */ /* 0x0004e40000004200 */
[----:B------:R-:W-:Y:S01]  /*19230*/  FADD.FTZ R88, R88, R85 ;  /* 0x0000005558587221 */ /* 0x000fe20000010000 */
[----:B------:R-:W-:Y:S03]  /*19240*/  FADD.FTZ R83, R86, R83 ;  /* 0x0000005356537221 */ /* 0x000fe60000010000 */
[----:B------:R-:W-:Y:S01]  /*19250*/  FADD.FTZ R87, R87, R88 ;  /* 0x0000005857577221 */ /* 0x000fe20000010000 */
[----:B------:R-:W-:Y:S01]  /*19260*/  FADD.FTZ R94, R94, R83 ;  /* 0x000000535e5e7221 */ /* 0x000fe20000010000 */
[----:B-1----:R-:W-:Y:S02]  /*19270*/  F2FP.F16.F32.PACK_AB R150, R243, R32 ;  /* 0x00000020f396723e */ /* 0x002fe400000000ff */
[----:B------:R-:W-:Y:S01]  /*19280*/  FADD.FTZ R24, R92, R87 ;  /* 0x000000575c187221 */ /* 0x000fe20000010000 */
[----:B------:R-:W-:Y:S03]  /*19290*/  FADD.FTZ R94, R89, R94 ;  /* 0x0000005e595e7221 */ /* 0x000fe60000010000 */
[----:B------:R-:W-:Y:S01]  /*192a0*/  FADD.FTZ R24, R95, R24 ;  /* 0x000000185f187221 */ /* 0x000fe20000010000 */
[----:B------:R-:W-:Y:S01]  /*192b0*/  FADD.FTZ R91, R91, R94 ;  /* 0x0000005e5b5b7221 */ /* 0x000fe20000010000 */
[C---:B------:R-:W-:Y:S01]  /*192c0*/  HMMA.16816.F32 R160, R148.reuse, R156, R4 ;  /* 0x0000009c94a0723c */ /* 0x040fe20000001804 */
[----:B------:R-:W1:Y:S04]  /*192d0*/  LDSM.16.MT88.4 R4, [R167+0x7800] ;  /* 0x00780000a704783b */ /* 0x000e680000004200 */
[----:B------:R-:W-:Y:S01]  /*192e0*/  FADD.FTZ R25, R93, R24 ;  /* 0x000000185d197221 */ /* 0x000fe20000010000 */
[----:B------:R-:W-:Y:S01]  /*192f0*/  FADD.FTZ R91, R90, R91 ;  /* 0x0000005b5a5b7221 */ /* 0x000fe20000010000 */
[----:B--2---:R-:W-:Y:S01]  /*19300*/  MOV R165, R0 ;  /* 0x0000000000a57202 */ /* 0x004fe20000000f00 */
[C---:B------:R-:W-:Y:S03]  /*19310*/  HMMA.16816.F32 R156, R148.reuse, R158, R8 ;  /* 0x0000009e949c723c */ /* 0x040fe60000001808 */
[----:B------:R-:W-:Y:S01]  /*19320*/  FADD.FTZ R25, R96, R25 ;  /* 0x0000001960197221 */ /* 0x000fe20000010000 */
[----:B------:R-:W-:Y:S03]  /*19330*/  FADD.FTZ R24, R98, R91 ;  /* 0x0000005b62187221 */ /* 0x000fe60000010000 */
[----:B------:R-:W-:Y:S01]  /*19340*/  FADD.FTZ R26, R100, R25 ;  /* 0x00000019641a7221 */ /* 0x000fe20000010000 */
[C---:B----4-:R-:W-:Y:S03]  /*19350*/  HMMA.16816.F32 R132, R148.reuse, R28, R132 ;  /* 0x0000001c9484723c */ /* 0x050fe60000001884 */
[----:B------:R-:W-:Y:S01]  /*19360*/  FADD.FTZ R24, R99, R24 ;  /* 0x0000001863187221 */ /* 0x000fe20000010000 */
[----:B------:R-:W-:Y:S03]  /*19370*/  FADD.FTZ R26, R103, R26 ;  /* 0x0000001a671a7221 */ /* 0x000fe60000010000 */
[----:B------:R-:W-:Y:S01]  /*19380*/  FADD.FTZ R97, R97, R24 ;  /* 0x0000001861617221 */ /* 0x000fe20000010000 */
        /* <DEDUP_REMOVED lines=31> */
[----:B------:R-:W-:Y:S02]  /*19580*/  MOV R3, R2 ;  /* 0x0000000200037202 */ /* 0x000fe40000000f00 */
[----:B------:R-:W-:Y:S01]  /*19590*/  FADD.FTZ R243, R243, R32 ;  /* 0x00000020f3f37221 */ /* 0x000fe20000010000 */
[----:B------:R-:W-:Y:S06]  /*195a0*/  BRA.U UP0, `(.L_x_2156) ;  /* 0xffffff9500a87547 */ /* 0x000fec000b83ffff */
.L_x_2152:
[----:B------:R-:W1:Y:S01]  /*195b0*/  SHFL.BFLY PT, R12, R243, 0x2, 0x1f ;  /* 0x0c401f00f30c7f89 */ /* 0x000e6200000e0000 */
[C---:B------:R-:W-:Y:S01]  /*195c0*/  SHF.L.U32 R5, R225.reuse, 0x1, RZ ;  /* 0x00000001e1057819 */ /* 0x040fe200000006ff */
[C---:B------:R-:W-:Y:S01]  /*195d0*/  IMAD.SHL.U32 R3, R225.reuse, 0x20, RZ ;  /* 0x00000020e1037824 */ /* 0x040fe200078e00ff */
[----:B------:R-:W-:Y:S01]  /*195e0*/  SHF.L.U32 R8, R225, 0x4, RZ ;  /* 0x00000004e1087819 */ /* 0x000fe200000006ff */
[----:B------:R-:W2:Y:S01]  /*195f0*/  SHFL.BFLY PT, R11, R240, 0x2, 0x1f ;  /* 0x0c401f00f00b7f89 */ /* 0x000ea200000e0000 */
[----:B------:R-:W-:Y:S01]  /*19600*/  LOP3.LUT R4, R5, 0x6, RZ, 0xc0, !PT ;  /* 0x0000000605047812 */ /* 0x000fe200078ec0ff */
[----:B------:R-:W-:Y:S01]  /*19610*/  UISETP.NE.AND UP1, UPT, UR16, -0x1, UPT ;  /* 0xffffffff1000788c */ /* 0x000fe2000bf25270 */
[----:B------:R-:W-:Y:S01]  /*19620*/  LOP3.LUT R8, R8, 0x1c0, RZ, 0xc0, !PT ;  /* 0x000001c008087812 */ /* 0x000fe200078ec0ff */
[----:B------:R-:W3:Y:S01]  /*19630*/  LDCU.U8 UR4, c[0x0][0x548] ;  /* 0x0000a900ff0477ac */ /* 0x000ee20008000000 */
[----:B------:R-:W-:Y:S01]  /*19640*/  LOP3.LUT R4, R4, 0x7c00, R3, 0xf8, !PT ;  /* 0x00007c0004047812 */ /* 0x000fe200078ef803 */
[----:B------:R-:W-:Y:S01]  /*19650*/  S2UR UR8, SR_CTAID.Y ;  /* 0x00000000000879c3 */ /* 0x000fe20000002600 */
[----:B------:R-:W-:Y:S01]  /*19660*/  SHF.R.U32.HI R3, RZ, 0x1, R225 ;  /* 0x00000001ff037819 */ /* 0x000fe200000116e1 */
[----:B------:R-:W4:Y:S01]  /*19670*/  LDCU UR11, c[0x0][0x434] ;  /* 0x00008680ff0b77ac */ /* 0x000f220008000800 */
[C---:B------:R-:W-:Y:S01]  /*19680*/  LOP3.LUT P2, RZ, R225.reuse, 0x8, RZ, 0xc0, !PT ;  /* 0x00000008e1ff7812 */ /* 0x040fe2000784c0ff */
[----:B------:R-:W-:Y:S01]  /*19690*/  BSSY.RECONVERGENT B0, `(.L_x_2157) ;  /* 0x000008c000007945 */ /* 0x000fe20003800200 */
[----:B------:R-:W-:-:S03]  /*196a0*/  LOP3.LUT P1, RZ, R225, 0x10, RZ, 0xc0, !PT ;  /* 0x00000010e1ff7812 */ /* 0x000fc6000782c0ff */
[----:B------:R-:W5:Y:S01]  /*196b0*/  S2UR UR9, SR_CTAID.X ;  /* 0x00000000000979c3 */ /* 0x000f620000002500 */
[----:B-1----:R-:W-:Y:S01]  /*196c0*/  FADD.FTZ R12, R12, R243 ;  /* 0x000000f30c0c7221 */ /* 0x002fe20000010000 */
[----:B---3--:R-:W-:Y:S01]  /*196d0*/  UISETP.NE.AND UP2, UPT, UR4, URZ, UPT ;  /* 0x000000ff0400728c */ /* 0x008fe2000bf45270 */
[----:B--2---:R-:W-:-:S03]  /*196e0*/  FADD.FTZ R11, R11, R240 ;  /* 0x000000f00b0b7221 */ /* 0x004fc60000010000 */
[----:B------:R-:W1:Y:S01]  /*196f0*/  SHFL.BFLY PT, R7, R12, 0x1, 0x1f ;  /* 0x0c201f000c077f89 */ /* 0x000e6200000e0000 */
[----:B------:R-:W2:Y:S03]  /*19700*/  @UP1 LDCU.64 UR4, c[0x0][0x408] ;  /* 0x00008100ff0417ac */ /* 0x000ea60008000a00 */
[----:B------:R-:W3:Y:S01]  /*19710*/  SHFL.BFLY PT, R6, R11, 0x1, 0x1f ;  /* 0x0c201f000b067f89 */ /* 0x000ee200000e0000 */
[----:B------:R-:W-:Y:S02]  /*19720*/  UISETP.NE.OR UP0, UPT, UR16, -0x1, !UP2 ;  /* 0xffffffff1000788c */ /* 0x000fe4000d705670 */
[----:B------:R-:W4:Y:S01]  /*19730*/  @!UP2 LDCU UR10, c[0x0][0x3e0] ;  /* 0x00007c00ff0aa7ac */ /* 0x000f220008000800 */
[----:B-----5:R-:W-:Y:S02]  /*19740*/  USHF.L.U32 UR9, UR9, 0x6, URZ ;  /* 0x0000000609097899 */ /* 0x020fe400080006ff */
[----:B--2---:R-:W-:Y:S01]  /*19750*/  @UP1 UIMAD.WIDE.U32 UR14, UR16, UR4, URZ ;  /* 0x00000004100e12a5 */ /* 0x004fe2000f8e00ff */
[----:B------:R-:W2:Y:S01]  /*19760*/  @UP2 LDCU UR4, c[0x0][0x454] ;  /* 0x00008a80ff0427ac */ /* 0x000ea20008000800 */
[----:B-1----:R-:W-:Y:S01]  /*19770*/  FADD.FTZ R7, R12, R7 ;  /* 0x000000070c077221 */ /* 0x002fe20000010000 */
[----:B---3--:R-:W-:-:S03]  /*19780*/  FADD.FTZ R6, R11, R6 ;  /* 0x000000060b067221 */ /* 0x008fc60000010000 */
[----:B------:R-:W1:Y:S01]  /*19790*/  MUFU.RCP R10, R7 ;  /* 0x00000007000a7308 */ /* 0x000e620000001000 */
[----:B------:R-:W-:Y:S02]  /*197a0*/  LOP3.LUT R11, R8, 0x38, R5, 0xf8, !PT ;  /* 0x00000038080b7812 */ /* 0x000fe400078ef805 */
[----:B------:R-:W-:Y:S02]  /*197b0*/  SHF.R.U32.HI R5, RZ, 0x2, R225 ;  /* 0x00000002ff057819 */ /* 0x000fe400000116e1 */
[----:B------:R-:W-:Y:S02]  /*197c0*/  LOP3.LUT R4, R4, R11, RZ, 0xfc, !PT ;  /* 0x0000000b04047212 */ /* 0x000fe400078efcff */
[----:B------:R-:W-:Y:S01]  /*197d0*/  LOP3.LUT R8, R3, 0x30, RZ, 0xc0, !PT ;  /* 0x0000003003087812 */ /* 0x000fe200078ec0ff */
[----:B------:R-:W3:Y:S01]  /*197e0*/  MUFU.RCP R9, R6 ;  /* 0x0000000600097308 */ /* 0x000ee20000001000 */
[----:B------:R-:W-:Y:S01]  /*197f0*/  LEA R11, R4, UR6, 0x1 ;  /* 0x00000006040b7c11 */ /* 0x000fe2000f8e08ff */
[----:B------:R-:W5:Y:S01]  /*19800*/  @!UP1 LDCU.64 UR6, c[0x0][0x400] ;  /* 0x00008000ff0697ac */ /* 0x000f620008000a00 */
[----:B------:R-:W-:-:S02]  /*19810*/  FSETP.NE.FTZ.AND P4, PT, R7, RZ, PT ;  /* 0x000000ff0700720b */ /* 0x000fc40003f95000 */
[----:B------:R-:W-:Y:S02]  /*19820*/  FSETP.NE.FTZ.AND P3, PT, R6, RZ, PT ;  /* 0x000000ff0600720b */ /* 0x000fe40003f75000 */
[----:B------:R-:W-:Y:S01]  /*19830*/  LOP3.LUT R5, R8, 0x7, R5, 0xf8, !PT ;  /* 0x0000000708057812 */ /* 0x000fe200078ef805 */
[----:B------:R-:W-:Y:S01]  /*19840*/  IMAD.MOV.U32 R8, RZ, RZ, 0x20 ;  /* 0x00000020ff087424 */ /* 0x000fe200078e00ff */
[----:B-1----:R-:W-:Y:S02]  /*19850*/  FSEL R10, R10, 1, P4 ;  /* 0x3f8000000a0a7808 */ /* 0x002fe40002000000 */
[----:B------:R-:W-:Y:S02]  /*19860*/  MOV R3, 0x10 ;  /* 0x0000001000037802 */ /* 0x000fe40000000f00 */
[----:B------:R-:W-:Y:S01]  /*19870*/  SEL R8, R8, 0xffffffe0, !P2 ;  /* 0xffffffe008087807 */ /* 0x000fe20005000000 */
[C---:B------:R-:W-:Y:S01]  /*19880*/  FMUL.FTZ R160, R10.reuse, R160 ;  /* 0x000000a00aa07220 */ /* 0x040fe20000410000 */
[C---:B------:R-:W-:Y:S01]  /*19890*/  FMUL.FTZ R161, R10.reuse, R161 ;  /* 0x000000a10aa17220 */ /* 0x040fe20000410000 */
[C---:B------:R-:W-:Y:S01]  /*198a0*/  FMUL.FTZ R156, R10.reuse, R156 ;  /* 0x0000009c0a9c7220 */ /* 0x040fe20000410000 */
[----:B---3--:R-:W-:Y:S01]  /*198b0*/  FSEL R9, R9, 1, P3 ;  /* 0x3f80000009097808 */ /* 0x008fe20001800000 */
        /* <DEDUP_REMOVED lines=14> */
[----:B------:R-:W-:Y:S01]  /*199a0*/  IADD3 R17, PT, PT, R8, R11, RZ ;  /* 0x0000000b08117210 */ /* 0x000fe20007ffe0ff */
[----:B-----5:R-:W-:Y:S01]  /*199b0*/  @!UP1 UIMAD.WIDE.U32 UR12, UR8, UR6, URZ ;  /* 0x00000006080c92a5 */ /* 0x020fe2000f8e00ff */
[----:B------:R-:W-:Y:S01]  /*199c0*/  F2FP.F16.F32.PACK_AB R160, R161, R160 ;  /* 0x000000a0a1a0723e */ /* 0x000fe200000000ff */
[----:B------:R-:W-:Y:S01]  /*199d0*/  IMAD.IADD R15, R3, 0x1, R11 ;  /* 0x00000001030f7824 */ /* 0x000fe200078e020b */
[----:B------:R-:W-:Y:S01]  /*199e0*/  F2FP.F16.F32.PACK_AB R162, R163, R162 ;  /* 0x000000a2a3a2723e */ /* 0x000fe200000000ff */
[----:B------:R-:W4:Y:S01]  /*199f0*/  S2UR UR6, SR_CTAID.Z ;  /* 0x00000000000679c3 */ /* 0x000f220000002700 */
[----:B------:R-:W-:Y:S01]  /*19a00*/  F2FP.F16.F32.PACK_AB R156, R157, R156 ;  /* 0x0000009c9d9c723e */ /* 0x000fe200000000ff */
[----:B------:R-:W-:Y:S01]  /*19a10*/  IMAD.IADD R19, R3, 0x1, R17 ;  /* 0x0000000103137824 */ /* 0x000fe200078e0211 */
[----:B------:R-:W-:Y:S01]  /*19a20*/  F2FP.F16.F32.PACK_AB R158, R159, R158 ;  /* 0x0000009e9f9e723e */ /* 0x000fe200000000ff */
[----:B------:R-:W-:Y:S01]  /*19a30*/  STS [R11], R160 ;  /* 0x000000a00b007388 */ /* 0x000fe20000000800 */
[----:B------:R-:W-:Y:S01]  /*19a40*/  F2FP.F16.F32.PACK_AB R132, R133, R132 ;  /* 0x000000848584723e */ /* 0x000fe200000000ff */
[----:B------:R-:W-:Y:S01]  /*19a50*/  @P4 MUFU.LG2 R7, R7 ;  /* 0x0000000700074308 */ /* 0x000fe20000000c00 */
[----:B------:R-:W-:Y:S01]  /*19a60*/  F2FP.F16.F32.PACK_AB R134, R135, R134 ;  /* 0x000000868786723e */ /* 0x000fe200000000ff */
[----:B------:R-:W-:Y:S01]  /*19a70*/  STS [R11+0x400], R162 ;  /* 0x000400a20b007388 */ /* 0x000fe20000000800 */
[----:B------:R-:W-:Y:S01]  /*19a80*/  F2FP.F16.F32.PACK_AB R136, R137, R136 ;  /* 0x000000888988723e */ /* 0x000fe200000000ff */
[C---:B------:R-:W-:Y:S01]  /*19a90*/  FMUL.FTZ R140, R10.reuse, R140 ;  /* 0x0000008c0a8c7220 */ /* 0x040fe20000410000 */
[----:B------:R-:W-:Y:S01]  /*19aa0*/  F2FP.F16.F32.PACK_AB R138, R139, R138 ;  /* 0x0000008a8b8a723e */ /* 0x000fe200000000ff */
[----:B------:R-:W-:Y:S01]  /*19ab0*/  STS [R15], R156 ;  /* 0x0000009c0f007388 */ /* 0x000fe20000000800 */
[C---:B------:R-:W-:Y:S01]  /*19ac0*/  IADD3 R13, PT, PT, R11.reuse, 0x40, RZ ;  /* 0x000000400b0d7810 */ /* 0x040fe20007ffe0ff */
[----:B------:R-:W1:Y:S01]  /*19ad0*/  @P3 MUFU.LG2 R6, R6 ;  /* 0x0000000600063308 */ /* 0x000e620000000c00 */
[----:B------:R-:W-:Y:S01]  /*19ae0*/  @P1 IADD3 R13, PT, PT, R11, -0x40, RZ ;  /* 0xffffffc00b0d1810 */ /* 0x000fe20007ffe0ff */
[----:B------:R3:W-:Y:S01]  /*19af0*/  STS [R15+0x400], R158 ;  /* 0x0004009e0f007388 */ /* 0x0007e20000000800 */
[C---:B------:R-:W-:Y:S01]  /*19b00*/  FMUL.FTZ R141, R10.reuse, R141 ;  /* 0x0000008d0a8d7220 */ /* 0x040fe20000410000 */
[C---:B------:R-:W-:Y:S01]  /*19b10*/  FMUL.FTZ R142, R9.reuse, R142 ;  /* 0x0000008e098e7220 */ /* 0x040fe20000410000 */
[C---:B------:R-:W-:Y:S01]  /*19b20*/  FMUL.FTZ R143, R9.reuse, R143 ;  /* 0x0000008f098f7220 */ /* 0x040fe20000410000 */
[----:B------:R-:W-:Y:S01]  /*19b30*/  STS [R17], R132 ;  /* 0x0000008411007388 */ /* 0x000fe20000000800 */
[C---:B------:R-:W-:Y:S01]  /*19b40*/  FMUL.FTZ R144, R10.reuse, R144 ;  /* 0x000000900a907220 */ /* 0x040fe20000410000 */
[C---:B------:R-:W-:Y:S01]  /*19b50*/  FMUL.FTZ R145, R10.reuse, R145 ;  /* 0x000000910a917220 */ /* 0x040fe20000410000 */
[C---:B------:R-:W-:Y:S01]  /*19b60*/  FMUL.FTZ R146, R9.reuse, R146 ;  /* 0x0000009209927220 */ /* 0x040fe20000410000 */
[----:B------:R5:W-:Y:S01]  /*19b70*/  STS [R17+0x400], R134 ;  /* 0x0004008611007388 */ /* 0x000be20000000800 */
[C---:B------:R-:W-:Y:S01]  /*19b80*/  FMUL.FTZ R147, R9.reuse, R147 ;  /* 0x0000009309937220 */ /* 0x040fe20000410000 */
[C---:B------:R-:W-:Y:S01]  /*19b90*/  FMUL.FTZ R152, R10.reuse, R152 ;  /* 0x000000980a987220 */ /* 0x040fe20000410000 */
[C---:B------:R-:W-:Y:S01]  /*19ba0*/  FMUL.FTZ R153, R10.reuse, R153 ;  /* 0x000000990a997220 */ /* 0x040fe20000410000 */
[----:B------:R-:W-:Y:S01]  /*19bb0*/  STS [R19], R136 ;  /* 0x0000008813007388 */ /* 0x000fe20000000800 */
[C---:B------:R-:W-:Y:S01]  /*19bc0*/  FMUL.FTZ R154, R9.reuse, R154 ;  /* 0x0000009a099a7220 */ /* 0x040fe20000410000 */
[C---:B------:R-:W-:Y:S01]  /*19bd0*/  FMUL.FTZ R155, R9.reuse, R155 ;  /* 0x0000009b099b7220 */ /* 0x040fe20000410000 */
[----:B------:R-:W-:Y:S01]  /*19be0*/  FMUL.FTZ R150, R9, R150 ;  /* 0x0000009609967220 */ /* 0x000fe20000410000 */
[----:B------:R2:W-:Y:S01]  /*19bf0*/  STS [R19+0x400], R138 ;  /* 0x0004008a13007388 */ /* 0x0005e20000000800 */
[----:B------:R-:W-:Y:S01]  /*19c00*/  LOP3.LUT P0, RZ, R225, 0x3, RZ, 0xc0, !PT ;  /* 0x00000003e1ff7812 */ /* 0x000fe2000780c0ff */
[C---:B------:R-:W-:Y:S01]  /*19c10*/  FMUL.FTZ R148, R10.reuse, R148 ;  /* 0x000000940a947220 */ /* 0x040fe20000410000 */
[----:B------:R-:W-:Y:S01]  /*19c20*/  FMUL.FTZ R149, R10, R149 ;  /* 0x000000950a957220 */ /* 0x000fe20000410000 */
[----:B------:R-:W-:Y:S01]  /*19c30*/  FMUL.FTZ R9, R9, R151 ;  /* 0x0000009709097220 */ /* 0x000fe20000410000 */
[----:B------:R-:W-:Y:S01]  /*19c40*/  F2FP.F16.F32.PACK_AB R140, R141, R140 ;  /* 0x0000008c8d8c723e */ /* 0x000fe200000000ff */
[----:B------:R-:W-:Y:S01]  /*19c50*/  @!UP1 UIMAD UR7, UR8, UR7, UR13 ;  /* 0x00000007080792a4 */ /* 0x000fe2000f8e020d */
[----:B------:R-:W-:Y:S01]  /*19c60*/  F2FP.F16.F32.PACK_AB R142, R143, R142 ;  /* 0x0000008e8f8e723e */ /* 0x000fe200000000ff */
[----:B------:R-:W-:Y:S01]  /*19c70*/  @UP1 UIMAD UR7, UR16, UR5, UR15 ;  /* 0x00000005100712a4 */ /* 0x000fe2000f8e020f */
[-C--:B---3--:R-:W-:Y:S01]  /*19c80*/  IADD3 R15, PT, PT, R8, R13.reuse, RZ ;  /* 0x0000000d080f7210 */ /* 0x088fe20007ffe0ff */
[----:B----4-:R-:W-:Y:S01]  /*19c90*/  @!UP2 UIMAD UR5, UR8, UR10, UR6 ;  /* 0x0000000a0805a2a4 */ /* 0x010fe2000f8e0206 */
[----:B------:R-:W-:Y:S01]  /*19ca0*/  F2FP.F16.F32.PACK_AB R144, R145, R144 ;  /* 0x000000909190723e */ /* 0x000fe200000000ff */
[----:B------:R-:W-:Y:S01]  /*19cb0*/  STS [R13], R140 ;  /* 0x0000008c0d007388 */ /* 0x000fe20000000800 */
[----:B------:R-:W-:Y:S01]  /*19cc0*/  F2FP.F16.F32.PACK_AB R146, R147, R146 ;  /* 0x000000929392723e */ /* 0x000fe200000000ff */
[----:B------:R-:W-:Y:S01]  /*19cd0*/  @!UP0 UIMAD UR16, UR8, UR11, URZ ;  /* 0x0000000b081082a4 */ /* 0x000fe2000f8e02ff */
[C---:B------:R-:W-:Y:S01]  /*19ce0*/  IADD3 R11, PT, PT, R3.reuse, R13, RZ ;  /* 0x0000000d030b7210 */ /* 0x040fe20007ffe0ff */
[----:B------:R-:W-:Y:S01]  /*19cf0*/  IMAD.IADD R3, R3, 0x1, R15 ;  /* 0x0000000103037824 */ /* 0x000fe200078e020f */
[----:B-----5:R-:W3:Y:S01]  /*19d00*/  @P3 LDC R17, c[0x0][0x458] ;  /* 0x00011600ff113b82 */ /* 0x020ee20000000800 */
[----:B------:R-:W-:Y:S01]  /*19d10*/  F2FP.F16.F32.PACK_AB R152, R153, R152 ;  /* 0x000000989998723e */ /* 0x000fe200000000ff */
[----:B------:R1:W-:Y:S01]  /*19d20*/  STS [R13+0x400], R142 ;  /* 0x0004008e0d007388 */ /* 0x0003e20000000800 */
[----:B------:R-:W-:Y:S01]  /*19d30*/  F2FP.F16.F32.PACK_AB R154, R155, R154 ;  /* 0x0000009a9b9a723e */ /* 0x000fe200000000ff */
[----:B------:R-:W-:Y:S01]  /*19d40*/  @!UP1 UMOV UR10, UR12 ;  /* 0x0000000c000a9c82 */ /* 0x000fe20008000000 */
[----:B------:R-:W-:Y:S01]  /*19d50*/  F2FP.F16.F32.PACK_AB R148, R149, R148 ;  /* 0x000000949594723e */ /* 0x000fe200000000ff */
[----:B------:R-:W-:Y:S01]  /*19d60*/  STS [R11], R144 ;  /* 0x000000900b007388 */ /* 0x000fe20000000800 */
[----:B------:R-:W-:Y:S01]  /*19d70*/  F2FP.F16.F32.PACK_AB R9, R9, R150 ;  /* 0x000000960909723e */ /* 0x000fe200000000ff */
[----:B--2---:R-:W2:Y:S01]  /*19d80*/  @P4 LDC R19, c[0x0][0x458] ;  /* 0x00011600ff134b82 */ /* 0x004ea20000000800 */
[----:B------:R-:W-:Y:S01]  /*19d90*/  @!UP2 UIMAD UR12, UR5, UR11, URZ ;  /* 0x0000000b050ca2a4 */ /* 0x000fe2000f8e02ff */
[----:B------:R4:W-:Y:S01]  /*19da0*/  STS [R11+0x400], R146 ;  /* 0x000400920b007388 */ /* 0x0009e20000000800 */
[----:B------:R-:W-:Y:S01]  /*19db0*/  @UP1 UMOV UR10, UR14 ;  /* 0x0000000e000a1c82 */ /* 0x000fe20008000000 */
[----:B------:R-:W-:Y:S01]  /*19dc0*/  @UP2 UIMAD UR12, UR6, UR4, UR16 ;  /* 0x00000004060c22a4 */ /* 0x000fe2000f8e0210 */
[----:B------:R-:W-:Y:S01]  /*19dd0*/  MOV R4, 0x7f800000 ;  /* 0x7f80000000047802 */ /* 0x000fe20000000f00 */
[----:B------:R2:W-:Y:S04]  /*19de0*/  STS [R15], R152 ;  /* 0x000000980f007388 */ /* 0x0005e80000000800 */
[----:B------:R2:W-:Y:S04]  /*19df0*/  STS [R15+0x400], R154 ;  /* 0x0004009a0f007388 */ /* 0x0005e80000000800 */
[----:B------:R2:W-:Y:S04]  /*19e00*/  STS [R3], R148 ;  /* 0x0000009403007388 */ /* 0x0005e80000000800 */
[----:B------:R2:W-:Y:S01]  /*19e10*/  STS [R3+0x400], R9 ;  /* 0x0004000903007388 */ /* 0x0005e20000000800 */
[----:B-1----:R-:W-:Y:S01]  /*19e20*/  @P3 FMUL.FTZ R13, R6, 0.69314718246459960938 ;  /* 0x3f317218060d3820 */ /* 0x002fe20000410000 */
[----:B----4-:R-:W-:Y:S01]  /*19e30*/  @P4 FMUL.FTZ R11, R7, 0.69314718246459960938 ;  /* 0x3f317218070b4820 */ /* 0x010fe20000410000 */
[----:B------:R-:W-:-:S02]  /*19e40*/  MOV R7, 0x7f800000 ;  /* 0x7f80000000077802 */ /* 0x000fc40000000f00 */
[----:B---3--:R-:W-:Y:S01]  /*19e50*/  @P3 FFMA.FTZ R7, R0, R17, R13 ;  /* 0x0000001100073223 */ /* 0x008fe2000001000d */
[----:B--2---:R-:W-:Y:S01]  /*19e60*/  @P4 FFMA.FTZ R4, R2, R19, R11 ;  /* 0x0000001302044223 */ /* 0x004fe2000001000b */
[----:B------:R-:W-:Y:S06]  /*19e70*/  BAR.SYNC.DEFER_BLOCKING 0x0 ;  /* 0x0000000000007b1d */ /* 0x000fec0000010000 */
[----:B------:R-:W-:Y:S05]  /*19e80*/  @P0 BRA `(.L_x_2158) ;  /* 0x0000000000300947 */ /* 0x000fea0003800000 */
[----:B------:R-:W1:Y:S01]  /*19e90*/  LDCU.64 UR4, c[0x0][0x420] ;  /* 0x00008400ff0477ac */ /* 0x000e620008000a00 */
[C---:B------:R-:W-:Y:S01]  /*19ea0*/  VIADD R3, R5.reuse, 0x8 ;  /* 0x0000000805037836 */ /* 0x040fe20000000000 */
[----:B------:R-:W-:Y:S01]  /*19eb0*/  ISETP.GE.AND P2, PT, R5, UR26, PT ;  /* 0x0000001a05007c0c */ /* 0x000fe2000bf46270 */
[----:B------:R-:W-:-:S03]  /*19ec0*/  UIADD3 UR8, UPT, UPT, UR9, UR12, URZ ;  /* 0x0000000c09087290 */ /* 0x000fc6000fffe0ff */
[----:B------:R-:W-:-:S03]  /*19ed0*/  ISETP.GE.AND P1, PT, R3, UR26, PT ;  /* 0x0000001a03007c0c */ /* 0x000fc6000bf26270 */
[----:B------:R-:W-:Y:S01]  /*19ee0*/  IMAD.U32 R0, RZ, RZ, UR8 ;  /* 0x00000008ff007e24 */ /* 0x000fe2000f8e00ff */
[----:B------:R-:W-:-:S04]  /*19ef0*/  IADD3 R2, P0, PT, R5, UR8, RZ ;  /* 0x0000000805027c10 */ /* 0x000fc8000ff1e0ff */
[----:B------:R-:W-:Y:S02]  /*19f00*/  LEA.HI.X.SX32 R3, R0, RZ, 0x1, P0 ;  /* 0x000000ff00037211 */ /* 0x000fe400000f0eff */
[----:B-1----:R-:W-:-:S04]  /*19f10*/  LEA R8, P0, R2, UR4, 0x2 ;  /* 0x0000000402087c11 */ /* 0x002fc8000f8010ff */
[----:B------:R-:W-:-:S05]  /*19f20*/  LEA.HI.X R9, R2, UR5, R3, 0x2, P0 ;  /* 0x0000000502097c11 */ /* 0x000fca00080f1403 */
[----:B------:R1:W-:Y:S04]  /*19f30*/  @!P2 STG.E desc[UR20][R8.64], R4 ;  /* 0x000000040800a986 */ /* 0x0003e8000c101914 */
[----:B------:R1:W-:Y:S02]  /*19f40*/  @!P1 STG.E desc[UR20][R8.64+0x20], R7 ;  /* 0x0000200708009986 */ /* 0x0003e4000c101914 */
.L_x_2158:
[----:B------:R-:W-:Y:S05]  /*19f50*/  BSYNC.RECONVERGENT B0 ;  /* 0x0000000000007941 */ /* 0x000fea0003800200 */
.L_x_2157:
[----:B------:R-:W2:Y:S01]  /*19f60*/  LDCU UR4, c[0x0][0x440] ;  /* 0x00008800ff0477ac */ /* 0x000ea20008000800 */
[----:B------:R-:W3:Y:S01]  /*19f70*/  LDC.64 R2, c[0x0][0x408] ;  /* 0x00010200ff027b82 */ /* 0x000ee20000000a00 */
[----:B------:R-:W-:Y:S01]  /*19f80*/  SHF.R.U32.HI R0, RZ, 0x3, R225 ;  /* 0x00000003ff007819 */ /* 0x000fe200000116e1 */
[----:B------:R-:W-:Y:S01]  /*19f90*/  IMAD.MOV.U32 R225, RZ, RZ, RZ ;  /* 0x000000ffffe17224 */ /* 0x000fe200078e00ff */
[----:B------:R-:W4:Y:S01]  /*19fa0*/  LDS.128 R12, [R241] ;  /* 0x00000000f10c7984 */ /* 0x000f220000000c00 */
[----:B------:R-:W-:Y:S02]  /*19fb0*/  BSSY.RECONVERGENT B0, `(.L_x_2159) ;  /* 0x0000028000007945 */ /* 0x000fe40003800200 */
[----:B-1----:R-:W-:Y:S01]  /*19fc0*/  VIADD R7, R0, 0x20 ;  /* 0x0000002000077836 */ /* 0x002fe20000000000 */
[----:B------:R1:W1:Y:S01]  /*19fd0*/  LDS.128 R8, [R241+0x1800] ;  /* 0x00180000f1087984 */ /* 0x0002620000000c00 */
[----:B--2---:R-:W-:Y:S01]  /*19fe0*/  ISETP.GE.AND P0, PT, R224, UR4, PT ;  /* 0x00000004e0007c0c */ /* 0x004fe2000bf06270 */
[----:B------:R-:W2:Y:S03]  /*19ff0*/  LDCU.64 UR4, c[0x0][0x410] ;  /* 0x00008200ff0477ac */ /* 0x000ea60008000a00 */
[----:B------:R-:W-:-:S02]  /*1a000*/  ISETP.GE.OR P4, PT, R0, UR26, P0 ;  /* 0x0000001a00007c0c */ /* 0x000fc40008786670 */
[----:B------:R-:W-:Y:S01]  /*1a010*/  ISETP.GE.OR P2, PT, R7, UR26, P0 ;  /* 0x0000001a07007c0c */ /* 0x000fe20008746670 */
[----:B---3--:R-:W-:-:S04]  /*1a020*/  IMAD.WIDE.U32 R16, R2, UR9, R224 ;  /* 0x0000000902107c25 */ /* 0x008fc8000f8e00e0 */
[----:B------:R-:W-:Y:S01]  /*1a030*/  IMAD R6, R3, UR9, R17 ;  /* 0x0000000903067c24 */ /* 0x000fe2000f8e0211 */
[----:B------:R-:W-:-:S04]  /*1a040*/  IADD3 R16, P1, PT, R16, UR10, RZ ;  /* 0x0000000a10107c10 */ /* 0x000fc8000ff3e0ff */
[----:B------:R-:W-:Y:S01]  /*1a050*/  IADD3.X R17, PT, PT, R6, UR7, RZ, P1, !PT ;  /* 0x0000000706117c10 */ /* 0x000fe20008ffe4ff */
[----:B------:R-:W3:Y:S01]  /*1a060*/  @!P4 LDC.64 R4, c[0x0][0x3f0] ;  /* 0x0000fc00ff04cb82 */ /* 0x000ee20000000a00 */
[----:B------:R-:W-:Y:S01]  /*1a070*/  IADD3 R6, PT, PT, R0, 0x30, RZ ;  /* 0x0000003000067810 */ /* 0x000fe20007ffe0ff */
[----:B--2---:R-:W-:Y:S01]  /*1a080*/  IMAD.U32 R20, RZ, RZ, UR4 ;  /* 0x00000004ff147e24 */ /* 0x004fe2000f8e00ff */
[----:B------:R-:W-:-:S03]  /*1a090*/  MOV R23, UR5 ;  /* 0x0000000500177c02 */ /* 0x000fc60008000f00 */
[----:B------:R-:W-:Y:S01]  /*1a0a0*/  IMAD.WIDE.U32 R20, R20, UR6, R16 ;  /* 0x0000000614147c25 */ /* 0x000fe2000f8e0010 */
[----:B------:R-:W-:-:S03]  /*1a0b0*/  IADD3 R16, PT, PT, R0, 0x10, RZ ;  /* 0x0000001000107810 */ /* 0x000fc60007ffe0ff */
[----:B------:R-:W-:Y:S01]  /*1a0c0*/  IMAD R23, R23, UR6, R21 ;  /* 0x0000000617177c24 */ /* 0x000fe2000f8e0215 */
[----:B------:R-:W-:Y:S01]  /*1a0d0*/  ISETP.GE.OR P3, PT, R16, UR26, P0 ;  /* 0x0000001a10007c0c */ /* 0x000fe20008766670 */
[----:B------:R-:W-:Y:S01]  /*1a0e0*/  @!P4 IMAD.MOV.U32 R22, RZ, RZ, R20 ;  /* 0x000000ffff16c224 */ /* 0x000fe200078e0014 */
[----:B------:R-:W-:-:S03]  /*1a0f0*/  ISETP.GE.OR P0, PT, R6, UR26, P0 ;  /* 0x0000001a06007c0c */ /* 0x000fc60008706670 */
[----:B------:R-:W-:-:S04]  /*1a100*/  @!P4 IMAD.WIDE.U32 R24, R0, R2, R22 ;  /* 0x000000020018c225 */ /* 0x000fc800078e0016 */
[----:B------:R-:W-:Y:S01]  /*1a110*/  @!P4 IMAD R18, R0, R3, R25 ;  /* 0x000000030012c224 */ /* 0x000fe200078e0219 */
[----:B---3--:R-:W-:-:S04]  /*1a120*/  @!P4 LEA R26, P1, R24, R4, 0x1 ;  /* 0x00000004181ac211 */ /* 0x008fc800078208ff */
[----:B------:R-:W-:Y:S02]  /*1a130*/  @!P4 LEA.HI.X R27, R24, R5, R18, 0x1, P1 ;  /* 0x00000005181bc211 */ /* 0x000fe400008f0c12 */
[----:B------:R2:W3:Y:S04]  /*1a140*/  LDS.128 R4, [R241+0x800] ;  /* 0x00080000f1047984 */ /* 0x0004e80000000c00 */
[----:B----4-:R2:W-:Y:S01]  /*1a150*/  @!P4 STG.E.128 desc[UR20][R26.64], R12 ;  /* 0x0000000c1a00c986 */ /* 0x0105e2000c101d14 */
[----:B-1----:R-:W-:Y:S05]  /*1a160*/  @P3 BRA `(.L_x_2160) ;  /* 0x0000000000303947 */ /* 0x002fea0003800000 */
[----:B--2---:R-:W-:Y:S01]  /*1a170*/  IADD3 R13, P1, PT, R0, 0x10, RZ ;  /* 0x00000010000d7810 */ /* 0x004fe20007f3e0ff */
        /* <DEDUP_REMOVED lines=10> */
[----:B---3--:R1:W-:Y:S02]  /*1a220*/  STG.E.128 desc[UR20][R16.64], R4 ;  /* 0x0000000410007986 */ /* 0x0083e4000c101d14 */
.L_x_2160:
[----:B------:R-:W-:Y:S05]  /*1a230*/  BSYNC.RECONVERGENT B0 ;  /* 0x0000000000007941 */ /* 0x000fea0003800200 */
.L_x_2159:
[----:B-1-3--:R1:W3:Y:S01]  /*1a240*/  LDS.128 R4, [R241+0x1000] ;  /* 0x00100000f1047984 */ /* 0x00a2e20000000c00 */
[----:B------:R-:W-:Y:S04]  /*1a250*/  BSSY.RECONVERGENT B0, `(.L_x_2161) ;  /* 0x000000e000007945 */ /* 0x000fe80003800200 */
[----:B------:R-:W-:Y:S05]  /*1a260*/  @P2 BRA `(.L_x_2162) ;  /* 0x0000000000302947 */ /* 0x000fea0003800000 */
[----:B--2---:R-:W-:Y:S01]  /*1a270*/  IADD3 R13, P1, PT, R0, 0x20, RZ ;  /* 0x00000020000d7810 */ /* 0x004fe20007f3e0ff */
        /* <DEDUP_REMOVED lines=11> */
.L_x_2162:
[----:B------:R-:W-:Y:S05]  /*1a330*/  BSYNC.RECONVERGENT B0 ;  /* 0x0000000000007941 */ /* 0x000fea0003800200 */
.L_x_2161:
        /* <DEDUP_REMOVED lines=13> */
.L_x_2163:
        /* <DEDUP_REMOVED lines=15> */
.L_x_7144:


//--------------------- .text._ZN5flash24flash_fwd_splitkv_kernelI23Flash_fwd_kernel_traitsILi64ELi64ELi256ELi4ELb0ELb0EN7cutlass6half_tE19Flash_kernel_traitsILi64ELi64ELi256ELi4ES3_EELb1ELb0ELb1ELb0ELb0ELb1ELb0ELb0EEEvNS_16Flash_fwd_paramsE --------------------------
	.section	.text._ZN5flash24flash_fwd_splitkv_kernelI23Flash_fwd_kernel_traitsILi64ELi64ELi256ELi4ELb0ELb0EN7cutlass6half_tE19Flash_kernel_traitsILi64ELi64ELi256ELi4ES3_EELb1ELb0ELb1ELb0ELb0ELb1ELb0ELb0EEEvNS_16Flash_fwd_paramsE,"ax",@progbits
	.align	128
        .global         _ZN5flash24flash_fwd_splitkv_kernelI23Flash_fwd_kernel_traitsILi64ELi64ELi256ELi4ELb0ELb0EN7cutlass6half_tE19Flash_kernel_traitsILi64ELi64ELi256ELi4ES3_EELb1ELb0ELb1ELb0ELb0ELb1ELb0ELb0EEEvNS_16Flash_fwd_paramsE
        .type           _ZN5flash24flash_fwd_splitkv_kernelI23Flash_fwd_kernel_traitsILi64ELi64ELi256ELi4ELb0ELb0EN7cutlass6half_tE19Flash_kernel_traitsILi64ELi64ELi256ELi4ES3_EELb1ELb0ELb1ELb0ELb0ELb1ELb0ELb0EEEvNS_16Flash_fwd_paramsE,@function
        .size           _ZN5flash24flash_fwd_splitkv_kernelI23Flash_fwd_kernel_traitsILi64ELi64ELi256ELi4ELb0ELb0EN7cutlass6half_tE19Flash_kernel_traitsILi64ELi64ELi256ELi4ES3_EELb1ELb0ELb1ELb0ELb0ELb1ELb0ELb0EEEvNS_16Flash_fwd_paramsE,(.L_x_7145 - _ZN5flash24flash_fwd_splitkv_kernelI23Flash_fwd_kernel_traitsILi64ELi64ELi256ELi4ELb0ELb0EN7cutlass6half_tE19Flash_kernel_traitsILi64ELi64ELi256ELi4ES3_EELb1ELb0ELb1ELb0ELb0ELb1ELb0ELb0EEEvNS_16Flash_fwd_paramsE)
        .other          _ZN5flash24flash_fwd_splitkv_kernelI23Flash_fwd_kernel_traitsILi64ELi64ELi256ELi4ELb0ELb0EN7cutlass6half_tE19Flash_kernel_traitsILi64ELi64ELi256ELi4ES3_EELb1ELb0ELb1ELb0ELb0ELb1ELb0ELb0EEEvNS_16Flash_fwd_paramsE,@"STO_CUDA_ENTRY STV_DEFAULT"
_ZN5flash24flash_fwd_splitkv_kernelI23Flash_fwd_kernel_traitsILi64ELi64ELi256ELi4ELb0ELb0EN7cutlass6half_tE19Flash_kernel_traitsILi64ELi64ELi256ELi4ES3_EELb1ELb0ELb1ELb0ELb0ELb1ELb0ELb0EEEvNS_16Flash_fwd_paramsE:
.text._ZN5flash24flash_fwd_splitkv_kernelI23Flash_fwd_kernel_traitsILi64ELi64ELi256ELi4ELb0ELb0EN7cutlass6half_tE19Flash_kernel_traitsILi64ELi64ELi256ELi4ES3_EELb1ELb0ELb1ELb0ELb0ELb1ELb0ELb0EEEvNS_16Flash_fwd_paramsE:
        /* <DEDUP_REMOVED lines=8> */
[----:B------:R-:W-:-:S02]  /*0080*/  UISETP.NE.U32.AND UP4, UPT, UR8, URZ, UPT ;  /* 0x000000ff0800728c */ /* 0x000fc4000bf85070 */
[----:B---3--:R-:W-:Y:S01]  /*0090*/  UISETP.NE.U32.AND UP3, UPT, UR10, URZ, UPT ;  /* 0x000000ff0a00728c */ /* 0x008fe2000bf65070 */
[----:B------:R-:W-:Y:S01]  /*00a0*/  ISETP.NE.AND.EX P4, PT, RZ, UR9, PT, P4 ;  /* 0x00000009ff007c0c */ /* 0x000fe2000bf85340 */
[----:B------:R-:W1:Y:S01]  /*00b0*/  LDCU.64 UR4, c[0x0][0x478] ;  /* 0x00008f00ff0477ac */ /* 0x000e620008000a00 */
[----:B------:R-:W3:Y:S01]  /*00c0*/  LDCU.64 UR20, c[0x0][0x358] ;  /* 0x00006b00ff1477ac */ /* 0x000ee20008000a00 */
[----:B------:R-:W-:Y:S02]  /*00d0*/  UISETP.NE.AND.EX UP4, UPT, UR9, URZ, UPT, UP4 ;  /* 0x000000ff0900728c */ /* 0x000fe4000bf85340 */
[----:B------:R-:W-:Y:S02]  /*00e0*/  UISETP.NE.AND.EX UP3, UPT, UR11, URZ, UPT, UP3 ;  /* 0x000000ff0b00728c */ /* 0x000fe4000bf65330 */
[----:B--2---:R-:W-:Y:S02]  /*00f0*/  UIMAD.WIDE.U32 UR14, UR23, 0x4, UR14 ;  /* 0x00000004170e78a5 */ /* 0x004fe4000f8e000e */
[----:B------:R-:W-:Y:S01]  /*0100*/  PLOP3.LUT P2, PT, PT, PT, UP4, 0x80, 0x8 ;  /* 0x000000000008781c */ /* 0x000fe20003f4f048 */
[----:B------:R-:W-:-:S02]  /*0110*/  USHF.L.U32 UR9, UR23, 0x2, URZ ;  /* 0x0000000217097899 */ /* 0x000fc400080006ff */
[----:B----4-:R-:W-:Y:S01]  /*0120*/  UISETP.NE.AND UP5, UPT, UR12, URZ, UPT ;  /* 0x000000ff0c00728c */ /* 0x010fe2000bfa5270 */
[----:B------:R-:W-:Y:S01]  /*0130*/  IMAD.U32 R2, RZ, RZ, UR14 ;  /* 0x0000000eff027e24 */ /* 0x000fe2000f8e00ff */
[----:B------:R-:W-:Y:S01]  /*0140*/  UISETP.EQ.U32.AND UP2, UPT, UR6, URZ, UPT ;  /* 0x000000ff0600728c */ /* 0x000fe2000bf42070 */
[----:B------:R-:W-:Y:S01]  /*0150*/  IMAD.U32 R3, RZ, RZ, UR15 ;  /* 0x0000000fff037e24 */ /* 0x000fe2000f8e00ff */
[----:B------:R-:W-:Y:S02]  /*0160*/  USHF.R.U32.HI UR8, URZ, 0x1e, UR23 ;  /* 0x0000001eff087899 */ /* 0x000fe40008011617 */
[----:B------:R-:W-:Y:S01]  /*0170*/  @UP3 UIADD3 UR12, UP1, UPT, UR9, UR10, URZ ;  /* 0x0000000a090c3290 */ /* 0x000fe2000ff3e0ff */
[----:B------:R-:W-:Y:S01]  /*0180*/  PLOP3.LUT P1, PT, PT, PT, UP3, 0x80, 0x8 ;  /* 0x000000000008781c */ /* 0x000fe20003f2f038 */
[----:B------:R-:W-:Y:S01]  /*0190*/  UISETP.EQ.OR.EX UP2, UPT, UR7, URZ, !UP5, UP2 ;  /* 0x000000ff0700728c */ /* 0x000fe2000ef42720 */
[----:B---3--:R-:W2:Y:S01]  /*01a0*/  @P4 LDG.E R5, desc[UR20][R2.64] ;  /* 0x0000001402054981 */ /* 0x008ea2000c1e1900 */
[----:B-1----:R-:W-:-:S02]  /*01b0*/  UISETP.NE.U32.AND UP0, UPT, UR4, URZ, UPT ;  /* 0x000000ff0400728c */ /* 0x002fc4000bf05070 */
[----:B------:R-:W-:Y:S02]  /*01c0*/  @UP3 UIADD3.X UR13, UPT, UPT, UR8, UR11, URZ, UP1, !UPT ;  /* 0x0000000b080d3290 */ /* 0x000fe40008ffe4ff */
[----:B------:R-:W-:Y:S01]  /*01d0*/  UIADD3 UR10, UP1, UPT, UR9, UR6, URZ ;  /* 0x00000006090a7290 */ /* 0x000fe2000ff3e0ff */
[----:B------:R-:W-:Y:S01]  /*01e0*/  PLOP3.LUT P3, PT, PT, PT, UP2, 0x80, 0x8 ;  /* 0x000000000008781c */ /* 0x000fe20003f6f028 */
[----:B------:R-:W-:Y:S01]  /*01f0*/  UISETP.NE.AND.EX UP0, UPT, UR5, URZ, UPT, UP0 ;  /* 0x000000ff0500728c */ /* 0x000fe2000bf05300 */
[----:B------:R-:W-:Y:S01]  /*0200*/  IMAD.U32 R6, RZ, RZ, UR12 ;  /* 0x0000000cff067e24 */ /* 0x000fe2000f8e00ff */
[----:B------:R-:W-:Y:S01]  /*0210*/  UIADD3.X UR11, UPT, UPT, UR8, UR7, URZ, UP1, !UPT ;  /* 0x00000007080b7290 */ /* 0x000fe20008ffe4ff */
[----:B------:R-:W-:Y:S01]  /*0220*/  IMAD.U32 R7, RZ, RZ, UR13 ;  /* 0x0000000dff077e24 */ /* 0x000fe2000f8e00ff */
[----:B------:R-:W3:Y:S07]  /*0230*/  @P2 LDG.E R2, desc[UR20][R2.64+0x4] ;  /* 0x0000041402022981 */ /* 0x000eee000c1e1900 */
[----:B------:R-:W-:Y:S01]  /*0240*/  @UP0 UIADD3 UR4, UP1, UPT, UR9, UR4, URZ ;  /* 0x0000000409040290 */ /* 0x000fe2000ff3e0ff */
[----:B------:R-:W-:-:S03]  /*0250*/  PLOP3.LUT P0, PT, PT, PT, UP0, 0x80, 0x8 ;  /* 0x000000000008781c */ /* 0x000fc60003f0f008 */
[----:B------:R-:W-:Y:S02]  /*0260*/  @UP0 UIADD3.X UR5, UPT, UPT, UR8, UR5, URZ, UP1, !UPT ;  /* 0x0000000508050290 */ /* 0x000fe40008ffe4ff */
[----:B------:R-:W-:-:S04]  /*0270*/  IMAD.U32 R8, RZ, RZ, UR4 ;  /* 0x00000004ff087e24 */ /* 0x000fc8000f8e00ff */
[----:B------:R-:W-:-:S05]  /*0280*/  IMAD.U32 R9, RZ, RZ, UR5 ;  /* 0x00000005ff097e24 */ /* 0x000fca000f8e00ff */
[----:B------:R-:W5:Y:S01]  /*0290*/  @P0 LDG.E R0, desc[UR20][R8.64] ;  /* 0x0000001408000981 */ /* 0x000f62000c1e1900 */
[----:B------:R-:W1:Y:S01]  /*02a0*/  @!UP4 LDCU UR22, c[0x0][0x434] ;  /* 0x00008680ff16c7ac */ /* 0x000e620008000800 */
[----:B------:R-:W-:Y:S01]  /*02b0*/  UMOV UR16, 0xffffffff ;  /* 0xffffffff00107882 */ /* 0x000fe20000000000 */
[----:B------:R-:W4:Y:S01]  /*02c0*/  @!UP0 LDCU.64 UR4, c[0x0][0x488] ;  /* 0x00009100ff0487ac */ /* 0x000f220008000a00 */
[----:B------:R1:W4:Y:S02]  /*02d0*/  @P1 LDG.E R3, desc[UR20][R6.64] ;  /* 0x0000001406031981 */ /* 0x000324000c1e1900 */
[----:B-1----:R-:W-:Y:S02]  /*02e0*/  IMAD.U32 R6, RZ, RZ, UR10 ;  /* 0x0000000aff067e24 */ /* 0x002fe4000f8e00ff */
[----:B------:R-:W-:-:S05]  /*02f0*/  IMAD.U32 R7, RZ, RZ, UR11 ;  /* 0x0000000bff077e24 */ /* 0x000fca000f8e00ff */
[----:B------:R-:W4:Y:S01]  /*0300*/  @!P3 LDG.E R4, desc[UR20][R6.64] ;  /* 0x000000140604b981 */ /* 0x000f22000c1e1900 */
[----:B------:R-:W1:Y:S01]  /*0310*/  S2UR UR10, SR_CTAID.X ;  /* 0x00000000000a79c3 */ /* 0x000e620000002500 */
[----:B------:R-:W-:Y:S01]  /*0320*/  UISETP.NE.U32.AND UP1, UPT, UR6, URZ, UPT ;  /* 0x000000ff0600728c */ /* 0x000fe2000bf25070 */
[----:B------:R-:W-:Y:S01]  /*0330*/  UMOV UR14, 0xffffffff ;  /* 0xffffffff000e7882 */ /* 0x000fe20000000000 */
[----:B------:R-:W1:Y:S02]  /*0340*/  @!UP0 LDCU UR6, c[0x0][0x43c] ;  /* 0x00008780ff0687ac */ /* 0x000e640008000800 */
        /* <DEDUP_REMOVED lines=12> */
[----:B-1----:R-:W-:-:S14]  /*0410*/  BRA.U !UP1, `(.L_x_2164) ;  /* 0x0000000109187547 */ /* 0x002fdc000b800000 */
[----:B------:R-:W-:-:S13]  /*0420*/  PLOP3.LUT P2, PT, PT, PT, UP5, 0x80, 0x8 ;  /* 0x000000000008781c */ /* 0x000fda0003f4f058 */
[----:B------:R-:W2:Y:S04]  /*0430*/  @P2 LDG.E R2, desc[UR20][R6.64+0x4] ;  /* 0x0000041406022981 */ /* 0x000ea8000c1e1900 */
[----:B------:R-:W3:Y:S01]  /*0440*/  @!P2 LDG.E R6, desc[UR20][R6.64] ;  /* 0x000000140606a981 */ /* 0x000ee2000c1e1900 */
[----:B--2---:R-:W-:-:S13]  /*0450*/  @P2 R2UR UR4, R2 ;  /* 0x00000000020422ca */ /* 0x004fda00000e0000 */
[----:B------:R-:W-:-:S07]  /*0460*/  @UP5 UIADD3 UR4, UPT, UPT, UR4, -UR14, URZ ;  /* 0x8000000e04045290 */ /* 0x000fce000fffe0ff */
[----:B---3--:R-:W-:Y:S02]  /*0470*/  @!P2 R2UR UR4, R6 ;  /* 0x000000000604a2ca */ /* 0x008fe400000e0000 */
.L_x_2164:
[----:B-----5:R-:W-:Y:S01]  /*0480*/  @P0 R2UR UR19, R0 ;  /* 0x00000000001302ca */ /* 0x020fe200000e0000 */
[----:B------:R-:W-:Y:S01]  /*0490*/  @!UP0 UISETP.NE.AND.EX UP2, UPT, UR5, URZ, UPT, UP2 ;  /* 0x000000ff0500828c */ /* 0x000fe2000bf45320 */
[----:B------:R-:W-:-:S13]  /*04a0*/  @!P1 EXIT ;  /* 0x000000000000994d */ /* 0x000fda0003800000 */
        /* <DEDUP_REMOVED lines=50> */
[----:B------:R-:W-:Y:S01]  /*07d0*/  @!UP0 UIMAD UR9, UR23, UR9, UR15 ;  /* 0x00000009170982a4 */ /* 0x000fe2000f8e020f */
[----:B------:R-:W-:Y:S01]  /*07e0*/  IMAD.U32 R8, RZ, RZ, UR10 ;  /* 0x0000000aff087e24 */ /* 0x000fe2000f8e00ff */
[----:B------:R-:W-:Y:S01]  /*07f0*/  @UP0 UMOV UR14, UR12 ;  /* 0x0000000c000e0c82 */ /* 0x000fe20008000000 */
[----:B------:R-:W-:Y:S01]  /*0800*/  @UP0 UIMAD UR9, UR16, UR5, UR13 ;  /* 0x00000005100902a4 */ /* 0x000fe2000f8e020d */
[----:B------:R-:W-:Y:S02]  /*0810*/  IADD3 R6, P1, PT, R2, UR14, RZ ;  /* 0x0000000e02067c10 */ /* 0x000fe4000ff3e0ff */
[----:B------:R-:W3:Y:S03]  /*0820*/  @!P3 LDC.64 R2, c[0x0][0x3f0] ;  /* 0x0000fc00ff02bb82 */ /* 0x000ee60000000a00 */
[----:B------:R-:W-:-:S03]  /*0830*/  IADD3.X R7, PT, PT, R0, UR9, RZ, P1, !PT ;  /* 0x0000000900077c10 */ /* 0x000fc60008ffe4ff */
[----:B------:R-:W-:Y:S01]  /*0840*/  IMAD.WIDE.U32 R8, R8, UR24, R6 ;  /* 0x0000001808087c25 */ /* 0x000fe2000f8e0006 */
[----:B------:R-:W-:Y:S01]  /*0850*/  IADD3 R7, PT, PT, R167, 0x10, RZ ;  /* 0x00000010a7077810 */ /* 0x000fe20007ffe0ff */
[----:B--2---:R-:W-:Y:S02]  /*0860*/  UIMAD UR8, UR6, UR8, UR24 ;  /* 0x00000008060872a4 */ /* 0x004fe4000f8e0218 */
[----:B------:R-:W-:Y:S01]  /*0870*/  IMAD R11, R10, UR24, R9 ;  /* 0x000000180a0b7c24 */ /* 0x000fe2000f8e0209 */
[----:B------:R-:W-:Y:S01]  /*0880*/  ISETP.GE.OR P2, PT, R7, UR22, P0 ;  /* 0x0000001607007c0c */ /* 0x000fe20008746670 */
[----:B------:R-:W-:Y:S01]  /*0890*/  @!P3 IMAD.MOV.U32 R10, RZ, RZ, R8 ;  /* 0x000000ffff0ab224 */ /* 0x000fe200078e0008 */
[----:B-1----:R-:W-:Y:S01]  /*08a0*/  UIMAD UR25, UR8, UR7, UR25 ;  /* 0x00000007081972a4 */ /* 0x002fe2000f8e0219 */
[C---:B------:R-:W-:Y:S02]  /*08b0*/  VIADD R6, R167.reuse, 0x20 ;  /* 0x00000020a7067836 */ /* 0x040fe40000000000 */
        /* <DEDUP_REMOVED lines=21> */
.L_x_2167:
[----:B------:R-:W-:Y:S05]  /*0a10*/  BSYNC.RECONVERGENT B0 ;  /* 0x0000000000007941 */ /* 0x000fea0003800200 */
.L_x_2166:
        /* <DEDUP_REMOVED lines=14> */
.L_x_2169:
[----:B------:R-:W-:Y:S05]  /*0b00*/  BSYNC.RECONVERGENT B0 ;  /* 0x0000000000007941 */ /* 0x000fea0003800200 */
.L_x_2168:
        /* <DEDUP_REMOVED lines=13> */
.L_x_2171:
[----:B------:R-:W-:Y:S05]  /*0be0*/  BSYNC.RECONVERGENT B0 ;  /* 0x0000000000007941 */ /* 0x000fea0003800200 */
.L_x_2170:
        /* <DEDUP_REMOVED lines=21> */
.L_x_2165:
        /* <DEDUP_REMOVED lines=13> */
.L_x_2172:
        /* <DEDUP_REMOVED lines=14> */
[----:B------:R-:W-:Y:S01]  /*0ef0*/  IMAD.U32 R245, RZ, RZ, UR4 ;  /* 0x00000004fff57e24 */ /* 0x000fe2000f8e00ff */
[----:B-1----:R-:W1:Y:S01]  /*0f00*/  MUFU.RCP R8, R8 ;  /* 0x0000000800087308 */ /* 0x002e620000001000 */
[----:B------:R-:W4:Y:S02]  /*0f10*/  LDCU.64 UR6, c[0x0][0x3a0] ;  /* 0x00007400ff0677ac */ /* 0x000f240008000a00 */
[----:B------:R-:W-:-:S05]  /*0f20*/  MOV R244, UR5 ;  /* 0x0000000500f47c02 */ /* 0x000fca0008000f00 */
[----:B------:R-:W-:Y:S01]  /*0f30*/  IMAD.MOV.U32 R5, RZ, RZ, R244 ;  /* 0x000000ffff057224 */ /* 0x000fe200078e00f4 */
[----:B------:R-:W5:Y:S01]  /*0f40*/  LDCU.64 UR4, c[0x0][0x3a8] ;  /* 0x00007500ff0477ac */ /* 0x000f620008000a00 */
[----:B-1----:R-:W-:-:S04]  /*0f50*/  IADD3 R8, PT, PT, R8, 0xffffffe, RZ ;  /* 0x0ffffffe08087810 */ /* 0x002fc80007ffe0ff */
[----:B------:R-:W1:Y:S02]  /*0f60*/  F2I.FTZ.U32.TRUNC.NTZ R9, R8 ;  /* 0x0000000800097305 */ /* 0x000e64000021f000 */
[----:B-1----:R-:W-:Y:S02]  /*0f70*/  IMAD.MOV R2, RZ, RZ, -R9 ;  /* 0x000000ffff027224 */ /* 0x002fe400078e0a09 */
[----:B------:R-:W-:Y:S02]  /*0f80*/  IMAD.MOV.U32 R8, RZ, RZ, RZ ;  /* 0x000000ffff087224 */ /* 0x000fe400078e00ff */
[----:B------:R-:W-:-:S04]  /*0f90*/  IMAD R2, R2, R4, RZ ;  /* 0x0000000402027224 */ /* 0x000fc800078e02ff */
[----:B------:R-:W-:Y:S01]  /*0fa0*/  IMAD.HI.U32 R8, R9, R2, R8 ;  /* 0x0000000209087227 */ /* 0x000fe200078e0008 */
[----:B------:R-:W-:-:S05]  /*0fb0*/  MOV R2, R0 ;  /* 0x0000000000027202 */ /* 0x000fca0000000f00 */
        /* <DEDUP_REMOVED lines=8> */
[----:B------:R-:W-:Y:S02]  /*1040*/  LOP3.LUT R0, R3, R7, RZ, 0x3c, !PT ;  /* 0x0000000703007212 */ /* 0x000fe400078e3cff */
[----:B------:R-:W-:Y:S02]  /*1050*/  MOV R4, R245 ;  /* 0x000000f500047202 */ /* 0x000fe40000000f00 */
[----:B------:R-:W-:-:S07]  /*1060*/  ISETP.GE.AND P0, PT, R0, RZ, PT ;  /* 0x000000ff0000720c */ /* 0x000fce0003f06270 */
[----:B------:R-:W-:-:S06]  /*1070*/  @P2 IADD3 R8, PT, PT, R8, 0x1, RZ ;  /* 0x0000000108082810 */ /* 0x000fcc0007ffe0ff */
[----:B------:R-:W-:Y:S02]  /*1080*/  @!P0 IADD3 R8, PT, PT, -R8, RZ, RZ ;  /* 0x000000ff08088210 */ /* 0x000fe40007ffe1ff */
[----:B------:R-:W-:-:S05]  /*1090*/  @!P1 LOP3.LUT R8, RZ, R7, RZ, 0x33, !PT ;  /* 0x00000007ff089212 */ /* 0x000fca00078e33ff */
[----:B------:R-:W-:-:S05]  /*10a0*/  IMAD.WIDE R4, R8, 0x4, R4 ;  /* 0x0000000408047825 */ /* 0x000fca00078e0204 */
[----:B------:R1:W2:Y:S01]  /*10b0*/  LDG.E R2, desc[UR20][R4.64] ;  /* 0x0000001404027981 */ /* 0x0002a2000c1e1900 */
[----:B------:R-:W-:Y:S01]  /*10c0*/  IADD3 R8, PT, PT, -R8, RZ, RZ ;  /* 0x000000ff08087210 */ /* 0x000fe20007ffe1ff */
[----:B------:R-:W3:Y:S04]  /*10d0*/  S2R R0, SR_CTAID.Z ;  /* 0x0000000000007919 */ /* 0x000ee80000002700 */
[----:B------:R-:W-:Y:S01]  /*10e0*/  IMAD R7, R7, R8, R3 ;  /* 0x0000000807077224 */ /* 0x000fe200078e0203 */
[----:B-1----:R-:W1:Y:S01]  /*10f0*/  LDC R5, c[0x0][0x3e8] ;  /* 0x0000fa00ff057b82 */ /* 0x002e620000000800 */
[----:B---3--:R-:W-:-:S04]  /*1100*/  IABS R0, R0 ;  /* 0x0000000000007213 */ /* 0x008fc80000000000 */
[----:B------:R-:W-:Y:S02]  /*1110*/  MOV R9, R0 ;  /* 0x0000000000097202 */ /* 0x000fe40000000f00 */
[----:B-1----:R-:W-:-:S04]  /*1120*/  IABS R6, R5 ;  /* 0x0000000500067213 */ /* 0x002fc80000000000 */
[----:B------:R-:W1:Y:S08]  /*1130*/  I2F.RP R10, R6 ;  /* 0x00000006000a7306 */ /* 0x000e700000209400 */
[----:B-1----:R-:W1:Y:S02]  /*1140*/  MUFU.RCP R10, R10 ;  /* 0x0000000a000a7308 */ /* 0x002e640000001000 */
[----:B-1----:R-:W-:-:S06]  /*1150*/  IADD3 R10, PT, PT, R10, 0xffffffe, RZ ;  /* 0x0ffffffe0a0a7810 */ /* 0x002fcc0007ffe0ff */
[----:B------:R-:W1:Y:S02]  /*1160*/  F2I.FTZ.U32.TRUNC.NTZ R11, R10 ;  /* 0x0000000a000b7305 */ /* 0x000e64000021f000 */
[----:B-1----:R-:W-:Y:S01]  /*1170*/  IADD3 R4, PT, PT, RZ, -R11, RZ ;  /* 0x8000000bff047210 */ /* 0x002fe20007ffe0ff */
[----:B------:R-:W-:-:S04]  /*1180*/  IMAD.MOV.U32 R10, RZ, RZ, RZ ;  /* 0x000000ffff0a7224 */ /* 0x000fc800078e00ff */
        /* <DEDUP_REMOVED lines=8> */
[C---:B------:R-:W-:Y:S02]  /*1210*/  ISETP.NE.AND P1, PT, R5.reuse, RZ, PT ;  /* 0x000000ff0500720c */ /* 0x040fe40003f25270 */
[----:B------:R-:W-:Y:S02]  /*1220*/  ISETP.GE.U32.AND P2, PT, R4, R6, PT ;  /* 0x000000060400720c */ /* 0x000fe40003f46070 */
[----:B------:R-:W-:-:S04]  /*1230*/  LOP3.LUT R4, R5, UR24, RZ, 0x3c, !PT ;  /* 0x0000001805047c12 */ /* 0x000fc8000f8e3cff */
[----:B------:R-:W-:-:S07]  /*1240*/  ISETP.GE.AND P0, PT, R4, RZ, PT ;  /* 0x000000ff0400720c */ /* 0x000fce0003f06270 */
[----:B------:R-:W-:-:S06]  /*1250*/  @P2 VIADD R0, R0, 0x1 ;  /* 0x0000000100002836 */ /* 0x000fcc0000000000 */
[----:B------:R-:W-:Y:S02]  /*1260*/  @!P0 IADD3 R0, PT, PT, -R0, RZ, RZ ;  /* 0x000000ff00008210 */ /* 0x000fe40007ffe1ff */
[----:B------:R-:W-:-:S04]  /*1270*/  @!P1 LOP3.LUT R0, RZ, R5, RZ, 0x33, !PT ;  /* 0x00000005ff009212 */ /* 0x000fc800078e33ff */
[----:B------:R-:W-:Y:S02]  /*1280*/  SHF.R.S32.HI R5, RZ, 0x1f, R0 ;  /* 0x0000001fff057819 */ /* 0x000fe40000011400 */
        /* <DEDUP_REMOVED lines=9> */
[----:B------:R-:W-:Y:S01]  /*1320*/  IMAD.IADD R11, R11, 0x1, R4 ;  /* 0x000000010b0b7824 */ /* 0x000fe200078e0204 */
[----:B------:R-:W-:Y:S02]  /*1330*/  IADD3 R9, PT, PT, R9, R6, RZ ;  /* 0x0000000609097210 */ /* 0x000fe40007ffe0ff */
[C---:B------:R-:W-:Y:S02]  /*1340*/  IMAD R4, R2.reuse, UR10, RZ ;  /* 0x0000000a02047c24 */ /* 0x040fe4000f8e02ff */
[----:B------:R-:W-:Y:S02]  /*1350*/  IMAD R2, R2, UR8, RZ ;  /* 0x0000000802027c24 */ /* 0x000fe4000f8e02ff */
[----:B------:R-:W-:-:S04]  /*1360*/  IMAD.WIDE.U32 R10, R7, UR8, R10 ;  /* 0x00000008070a7c25 */ /* 0x000fc8000f8e000a */
[C---:B------:R-:W-:Y:S02]  /*1370*/  IMAD R2, R7.reuse, UR9, R2 ;  /* 0x0000000907027c24 */ /* 0x040fe4000f8e0202 */
[C---:B------:R-:W-:Y:S02]  /*1380*/  IMAD R4, R7.reuse, UR11, R4 ;  /* 0x0000000b07047c24 */ /* 0x040fe4000f8e0204 */
[----:B------:R-:W-:Y:S01]  /*1390*/  IMAD.WIDE.U32 R8, R7, UR10, R8 ;  /* 0x0000000a07087c25 */ /* 0x000fe2000f8e0008 */
[----:B------:R-:W-:-:S03]  /*13a0*/  IADD3 R11, PT, PT, R11, R2, RZ ;  /* 0x000000020b0b7210 */ /* 0x000fc60007ffe0ff */
[----:B-1----:R-:W-:Y:S01]  /*13b0*/  IMAD R2, R5, UR4, RZ ;  /* 0x0000000405027c24 */ /* 0x002fe2000f8e02ff */
[----:B------:R-:W-:Y:S01]  /*13c0*/  IADD3 R9, PT, PT, R9, R4, RZ ;  /* 0x0000000409097210 */ /* 0x000fe20007ffe0ff */
[----:B------:R-:W-:Y:S02]  /*13d0*/  IMAD R5, R5, UR6, RZ ;  /* 0x0000000605057c24 */ /* 0x000fe4000f8e02ff */
        /* <DEDUP_REMOVED lines=8> */
.L_x_2173:
        /* <DEDUP_REMOVED lines=18> */
.L_x_2175:
        /* <DEDUP_REMOVED lines=8> */
.L_x_2176:
        /* <DEDUP_REMOVED lines=14> */
[----:B------:R-:W-:Y:S02]  /*16e0*/  IMAD.U32 R4, RZ, RZ, UR14 ;  /* 0x0000000eff047e24 */ /* 0x000fe4000f8e00ff */
[----:B------:R-:W-:-:S03]  /*16f0*/  IMAD.U32 R5, RZ, RZ, UR15 ;  /* 0x0000000fff057e24 */ /* 0x000fc6000f8e00ff */
[----:B------:R-:W-:Y:S02]  /*1700*/  MOV R11, R4 ;  /* 0x00000004000b7202 */ /* 0x000fe40000000f00 */
[----:B------:R-:W-:Y:S01]  /*1710*/  MOV R10, UR5 ;  /* 0x00000005000a7c02 */ /* 0x000fe20008000f00 */
[----:B------:R-:W-:Y:S06]  /*1720*/  BRA `(.L_x_2178) ;  /* 0x0000000000247947 */ /* 0x000fec0003800000 */
.L_x_2177:
[----:B------:R-:W1:Y:S01]  /*1730*/  LDCU.64 UR8, c[0x0][0x3c0] ;  /* 0x00007800ff0877ac */ /* 0x000e620008000a00 */
[----:B------:R-:W-:-:S04]  /*1740*/  UIADD3 UR7, UPT, UPT, UR7, UR14, URZ ;  /* 0x0000000e07077290 */ /* 0x000fc8000fffe0ff */
[----:B-1----:R-:W-:Y:S02]  /*1750*/  UIMAD.WIDE.U32 UR4, UR7, UR8, URZ ;  /* 0x00000008070472a5 */ /* 0x002fe4000f8e00ff */
[----:B------:R-:W-:-:S04]  /*1760*/  UIMAD UR7, UR7, UR9, URZ ;  /* 0x00000009070772a4 */ /* 0x000fc8000f8e02ff */
[----:B------:R-:W-:Y:S01]  /*1770*/  UIADD3 UR7, UPT, UPT, UR5, UR7, URZ ;  /* 0x0000000705077290 */ /* 0x000fe2000fffe0ff */
[----:B------:R-:W-:Y:S02]  /*1780*/  IMAD.U32 R4, RZ, RZ, UR4 ;  /* 0x00000004ff047e24 */ /* 0x000fe4000f8e00ff */
[----:B------:R-:W-:-:S03]  /*1790*/  IMAD.U32 R5, RZ, RZ, UR5 ;  /* 0x00000005ff057e24 */ /* 0x000fc6000f8e00ff */
[----:B------:R-:W-:Y:S02]  /*17a0*/  MOV R11, R4 ;  /* 0x00000004000b7202 */ /* 0x000fe40000000f00 */
[----:B------:R-:W-:-:S07]  /*17b0*/  MOV R10, UR7 ;  /* 0x00000007000a7c02 */ /* 0x000fce0008000f00 */
.L_x_2178:
[----:B------:R-:W1:Y:S01]  /*17c0*/  LDC R9, c[0x0][0x3e8] ;  /* 0x0000fa00ff097b82 */ /* 0x000e620000000800 */
[----:B------:R-:W2:Y:S01]  /*17d0*/  S2R R4, SR_CTAID.Z ;  /* 0x0000000000047919 */ /* 0x000ea20000002700 */
[-C--:B------:R-:W-:Y:S01]  /*17e0*/  LOP3.LUT R11, R11, R10.reuse, RZ, 0x3c, !PT ;  /* 0x0000000a0b0b7212 */ /* 0x080fe200078e3cff */
[----:B------:R-:W-:Y:S01]  /*17f0*/  ULEA UR4, UR17, 0xffffff00, 0x8 ;  /* 0xffffff0011047891 */ /* 0x000fe2000f8e40ff */
[----:B------:R-:W-:Y:S02]  /*1800*/  CS2R R244, SRZ ;  /* 0x0000000000f47805 */ /* 0x000fe4000001ff00 */
[----:B------:R-:W-:-:S04]  /*1810*/  LOP3.LUT R10, R11, R10, RZ, 0x3c, !PT ;  /* 0x0000000a0b0a7212 */ /* 0x000fc800078e3cff */
[----:B------:R-:W-:Y:S02]  /*1820*/  LOP3.LUT R11, R11, R10, RZ, 0x3c, !PT ;  /* 0x0000000a0b0b7212 */ /* 0x000fe400078e3cff */
[----:B-1----:R-:W-:-:S04]  /*1830*/  IABS R3, R9 ;  /* 0x0000000900037213 */ /* 0x002fc80000000000 */
[----:B------:R-:W1:Y:S01]  /*1840*/  I2F.RP R6, R3 ;  /* 0x0000000300067306 */ /* 0x000e620000209400 */
[----:B--2---:R-:W-:-:S07]  /*1850*/  IABS R4, R4 ;  /* 0x0000000400047213 */ /* 0x004fce0000000000 */
        /* <DEDUP_REMOVED lines=14> */
[----:B------:R-:W-:Y:S02]  /*1940*/  @!P0 IADD3 R8, PT, PT, R8, 0x1, RZ ;  /* 0x0000000108088810 */ /* 0x000fe40007ffe0ff */
[C---:B------:R-:W-:Y:S02]  /*1950*/  ISETP.NE.AND P0, PT, R9.reuse, RZ, PT ;  /* 0x000000ff0900720c */ /* 0x040fe40003f05270 */
[----:B------:R-:W-:Y:S02]  /*1960*/  ISETP.GE.U32.AND P2, PT, R4, R3, PT ;  /* 0x000000030400720c */ /* 0x000fe40003f46070 */
[----:B------:R-:W-:Y:S01]  /*1970*/  LOP3.LUT R3, R9, UR24, RZ, 0x3c, !PT ;  /* 0x0000001809037c12 */ /* 0x000fe2000f8e3cff */
[----:B------:R-:W2:Y:S03]  /*1980*/  LDC.64 R4, c[0x0][0x3d0] ;  /* 0x0000f400ff047b82 */ /* 0x000ea60000000a00 */
[----:B------:R-:W-:Y:S01]  /*1990*/  ISETP.GE.AND P1, PT, R3, RZ, PT ;  /* 0x000000ff0300720c */ /* 0x000fe20003f26270 */
[----:B------:R-:W-:-:S04]  /*19a0*/  IMAD.U32 R3, RZ, RZ, UR4 ;  /* 0x00000004ff037e24 */ /* 0x000fc8000f8e00ff */
[----:B------:R-:W-:Y:S01]  /*19b0*/  IMAD.WIDE.U32 R12, R3, UR8, R10 ;  /* 0x00000008030c7c25 */ /* 0x000fe2000f8e000a */
[----:B------:R-:W-:-:S03]  /*19c0*/  MOV R10, R2 ;  /* 0x00000002000a7202 */ /* 0x000fc60000000f00 */
[----:B------:R-:W-:Y:S02]  /*19d0*/  @P2 VIADD R8, R8, 0x1 ;  /* 0x0000000108082836 */ /* 0x000fe40000000000 */
[----:B------:R-:W-:Y:S02]  /*19e0*/  IMAD.MOV.U32 R11, RZ, RZ, R0 ;  /* 0x000000ffff0b7224 */ /* 0x000fe400078e0000 */
[C---:B------:R-:W-:Y:S01]  /*19f0*/  IMAD R13, R3.reuse, UR9, R13 ;  /* 0x00000009030d7c24 */ /* 0x040fe2000f8e020d */
[----:B------:R-:W-:Y:S01]  /*1a00*/  @!P1 IADD3 R8, PT, PT, -R8, RZ, RZ ;  /* 0x000000ff08089210 */ /* 0x000fe20007ffe1ff */
[----:B------:R-:W-:Y:S01]  /*1a10*/  IMAD.WIDE.U32 R10, R3, UR10, R10 ;  /* 0x0000000a030a7c25 */ /* 0x000fe2000f8e000a */
[----:B------:R-:W-:-:S03]  /*1a20*/  @!P0 LOP3.LUT R8, RZ, R9, RZ, 0x33, !PT ;  /* 0x00000009ff088212 */ /* 0x000fc600078e33ff */
[----:B------:R-:W-:Y:S01]  /*1a30*/  IMAD R11, R3, UR11, R11 ;  /* 0x0000000b030b7c24 */ /* 0x000fe2000f8e020b */
        /* <DEDUP_REMOVED lines=8> */
[----:B------:R-:W-:-:S03]  /*1ac0*/  IMAD R2, R8, R7, R2 ;  /* 0x0000000708027224 */ /* 0x000fc600078e0202 */
[----:B------:R-:W-:Y:S01]  /*1ad0*/  IADD3 R0, PT, PT, R11, R0, RZ ;  /* 0x000000000b007210 */ /* 0x000fe20007ffe0ff */
[----:B------:R-:W-:-:S07]  /*1ae0*/  IMAD.IADD R2, R13, 0x1, R2 ;  /* 0x000000010d027824 */ /* 0x000fce00078e0202 */
.L_x_2174:
[----:B------:R-:W-:Y:S01]  /*1af0*/  UISETP.NE.AND UP0, UPT, UR16, -0x1, UPT ;  /* 0xffffffff1000788c */ /* 0x000fe2000bf05270 */
[----:B------:R-:W1:Y:S01]  /*1b00*/  S2R R12, SR_CTAID.X ;  /* 0x00000000000c7919 */ /* 0x000e620000002500 */
[----:B------:R-:W-:Y:S01]  /*1b10*/  IMAD.SHL.U32 R250, R167, 0x8, RZ ;  /* 0x00000008a7fa7824 */ /* 0x000fe200078e00ff */
[----:B------:R-:W2:Y:S01]  /*1b20*/  LDCU.64 UR14, c[0x0][0x388] ;  /* 0x00007100ff0e77ac */ /* 0x000ea20008000a00 */
[--C-:B------:R-:W-:Y:S01]  /*1b30*/  SHF.R.U32.HI R18, RZ, 0x3, R167.reuse ;  /* 0x00000003ff127819 */ /* 0x100fe200000116a7 */
[----:B------:R-:W-:Y:S01]  /*1b40*/  IMAD.MOV.U32 R19, RZ, RZ, RZ ;  /* 0x000000ffff137224 */ /* 0x000fe200078e00ff */
[----:B------:R-:W-:Y:S01]  /*1b50*/  LOP3.LUT R245, R245, R244, RZ, 0x3c, !PT ;  /* 0x000000f4f5f57212 */ /* 0x000fe200078e3cff */
[----:B------:R-:W-:Y:S01]  /*1b60*/  UIADD3 UR26, UPT, UPT, -UR25, UR22, URZ ;  /* 0x00000016191a7290 */ /* 0x000fe2000fffe1ff */
[C---:B------:R-:W-:Y:S01]  /*1b70*/  LOP3.LUT R5, R250.reuse, 0x1f8, RZ, 0xc0, !PT ;  /* 0x000001f8fa057812 */ /* 0x040fe200078ec0ff */
[----:B------:R-:W-:Y:S01]  /*1b80*/  BSSY.RECONVERGENT B0, `(.L_x_2179) ;  /* 0x000003a000007945 */ /* 0x000fe20003800200 */
[----:B------:R-:W-:Y:S01]  /*1b90*/  LOP3.LUT R166, R250, 0x38, RZ, 0xc0, !PT ;  /* 0x00000038faa67812 */ /* 0x000fe200078ec0ff */
[----:B------:R-:W3:Y:S01]  /*1ba0*/  @!UP0 LDCU.64 UR6, c[0x0][0x398] ;  /* 0x00007300ff0687ac */ /* 0x000ee20008000a00 */
[----:B------:R-:W-:-:S02]  /*1bb0*/  LOP3.LUT R5, R5, 0x38, R167, 0x78, !PT ;  /* 0x0000003805057812 */ /* 0x000fc400078e78a7 */
[C---:B------:R-:W-:Y:S01]  /*1bc0*/  IADD3 R6, P1, PT, R166.reuse, R6, RZ ;  /* 0x00000006a6067210 */ /* 0x040fe20007f3e0ff */
[----:B------:R-:W4:Y:S01]  /*1bd0*/  @UP0 LDCU.64 UR4, c[0x0][0x3b0] ;  /* 0x00007600ff0407ac */ /* 0x000f220008000a00 */
[----:B------:R-:W-:Y:S02]  /*1be0*/  IADD3 R4, P0, PT, R166, R4, RZ ;  /* 0x00000004a6047210 */ /* 0x000fe40007f1e0ff */
[----:B------:R-:W-:Y:S01]  /*1bf0*/  LOP3.LUT R250, R5, 0x1e00, R250, 0xf8, !PT ;  /* 0x00001e0005fa7812 */ /* 0x000fe200078ef8fa */
[----:B------:R-:W-:Y:S01]  /*1c00*/  IMAD.X R7, RZ, RZ, R0, P1 ;  /* 0x000000ffff077224 */ /* 0x000fe200008e0600 */
[C---:B------:R-:W-:Y:S01]  /*1c10*/  ISETP.GE.AND P2, PT, R18.reuse, UR26, PT ;  /* 0x0000001a12007c0c */ /* 0x040fe2000bf46270 */
[----:B------:R-:W-:Y:S01]  /*1c20*/  IMAD.X R5, RZ, RZ, R2, P0 ;  /* 0x000000ffff057224 */ /* 0x000fe200000e0602 */
[----:B------:R-:W-:Y:S01]  /*1c30*/  LOP3.LUT R244, R245, R244, RZ, 0x3c, !PT ;  /* 0x000000f4f5f47212 */ /* 0x000fe200078e3cff */
[----:B------:R-:W-:-:S03]  /*1c40*/  IMAD.WIDE.U32 R6, R18, UR10, R6 ;  /* 0x0000000a12067c25 */ /* 0x000fc6000f8e0006 */
[----:B------:R-:W-:Y:S01]  /*1c50*/  LOP3.LUT R245, R245, R244, RZ, 0x3c, !PT ;  /* 0x000000f4f5f57212 */ /* 0x000fe200078e3cff */
[----:B------:R-:W-:Y:S01]  /*1c60*/  IMAD.WIDE.U32 R4, R18, UR8, R4 ;  /* 0x0000000812047c25 */ /* 0x000fe2000f8e0004 */
[----:B--2---:R-:W-:Y:S01]  /*1c70*/  LEA R240, P1, R6, UR14, 0x1 ;  /* 0x0000000e06f07c11 */ /* 0x004fe2000f8208ff */
[----:B---3--:R-:W-:Y:S02]  /*1c80*/  @!UP0 UIMAD.WIDE.U32 UR28, UR23, UR6, URZ ;  /* 0x00000006171c82a5 */ /* 0x008fe4000f8e00ff */
[C---:B------:R-:W-:Y:S02]  /*1c90*/  IMAD R239, R18.reuse, UR11, R7 ;  /* 0x0000000b12ef7c24 */ /* 0x040fe4000f8e0207 */
[----:B------:R-:W-:Y:S01]  /*1ca0*/  @!UP0 UIMAD UR27, UR23, UR7, UR29 ;  /* 0x00000007171b82a4 */ /* 0x000fe2000f8e021d */
[----:B------:R-:W-:Y:S01]  /*1cb0*/  IMAD R242, R18, UR9, R5 ;  /* 0x0000000912f27c24 */ /* 0x000fe2000f8e0205 */
[----:B----4-:R-:W-:Y:S01]  /*1cc0*/  @UP0 UIMAD.WIDE.U32 UR30, UR16, UR4, URZ ;  /* 0x00000004101e02a5 */ /* 0x010fe2000f8e00ff */
[----:B------:R-:W-:Y:S01]  /*1cd0*/  LEA.HI.X R239, R6, UR15, R239, 0x1, P1 ;  /* 0x0000000f06ef7c11 */ /* 0x000fe200088f0cef */
[----:B------:R-:W2:Y:S01]  /*1ce0*/  LDCU.64 UR6, c[0x0][0x3c8] ;  /* 0x00007900ff0677ac */ /* 0x000ea20008000a00 */
[----:B-1----:R-:W-:-:S02]  /*1cf0*/  IMAD.WIDE.U32 R12, R12, 0x40, R18 ;  /* 0x000000400c0c7825 */ /* 0x002fc400078e0012 */
[----:B------:R-:W1:Y:S01]  /*1d00*/  S2UR UR29, SR_CgaCtaId ;  /* 0x00000000001d79c3 */ /* 0x000e620000008800 */
[----:B------:R-:W-:Y:S01]  /*1d10*/  @UP0 UIMAD UR27, UR16, UR5, UR31 ;  /* 0x00000005101b02a4 */ /* 0x000fe2000f8e021f */
[----:B------:R-:W3:Y:S01]  /*1d20*/  LDCU.64 UR4, c[0x0][0x390] ;  /* 0x00007200ff0477ac */ /* 0x000ee20008000a00 */
[----:B------:R-:W-:Y:S01]  /*1d30*/  @UP0 UMOV UR28, UR30 ;  /* 0x0000001e001c0c82 */ /* 0x000fe20008000000 */
[----:B------:R-:W-:Y:S01]  /*1d40*/  UMOV UR31, 0x400 ;  /* 0x00000400001f7882 */ /* 0x000fe20000000000 */
[----:B------:R-:W-:-:S05]  /*1d50*/  IADD3 R14, P0, PT, R166, UR28, RZ ;  /* 0x0000001ca60e7c10 */ /* 0x000fca000ff1e0ff */
[----:B------:R-:W-:Y:S02]  /*1d60*/  IMAD.X R15, RZ, RZ, UR27, P0 ;  /* 0x0000001bff0f7e24 */ /* 0x000fe400080e06ff */
[----:B--2---:R-:W-:Y:S02]  /*1d70*/  IMAD.U32 R8, RZ, RZ, UR6 ;  /* 0x00000006ff087e24 */ /* 0x004fe4000f8e00ff */
[----:B------:R-:W-:Y:S02]  /*1d80*/  IMAD.U32 R10, RZ, RZ, UR7 ;  /* 0x00000007ff0a7e24 */ /* 0x000fe4000f8e00ff */
[----:B------:R-:W-:Y:S01]  /*1d90*/  IMAD.WIDE.U32 R8, R8, UR24, R14 ;  /* 0x0000001808087c25 */ /* 0x000fe2000f8e000e */
[----:B---3--:R-:W-:Y:S01]  /*1da0*/  LEA R243, P0, R4, UR4, 0x1 ;  /* 0x0000000404f37c11 */ /* 0x008fe2000f8008ff */
[----:B-1----:R-:W-:-:S03]  /*1db0*/  ULEA UR6, UR29, UR31, 0x18 ;  /* 0x0000001f1d067291 */ /* 0x002fc6000f8ec0ff */
        /* <DEDUP_REMOVED lines=21> */
.L_x_2181:
[----:B------:R2:W-:Y:S02]  /*1f10*/  STS.128 [R250], RZ ;  /* 0x000000fffa007388 */ /* 0x0005e40000000c00 */
.L_x_2180:
[----:B------:R-:W-:Y:S05]  /*1f20*/  BSYNC.RECONVERGENT B0 ;  /* 0x0000000000007941 */ /* 0x000fea0003800200 */
.L_x_2179:
[C---:B-1----:R-:W-:Y:S01]  /*1f30*/  VIADD R6, R18.reuse, 0x10 ;  /* 0x0000001012067836 */ /* 0x042fe20000000000 */
[----:B------:R-:W-:Y:S01]  /*1f40*/  BSSY.RECONVERGENT B0, `(.L_x_2182) ;  /* 0x000001b000007945 */ /* 0x000fe20003800200 */
[C---:B------:R-:W-:Y:S02]  /*1f50*/  VIADD R5, R18.reuse, 0x20 ;  /* 0x0000002012057836 */ /* 0x040fe40000000000 */
        /* <DEDUP_REMOVED lines=25> */
.L_x_2183:
[----:B------:R-:W-:Y:S05]  /*20f0*/  BSYNC.RECONVERGENT B0 ;  /* 0x0000000000007941 */ /* 0x000fea0003800200 */
.L_x_2182:
        /* <DEDUP_REMOVED lines=22> */
.L_x_2185:
[----:B------:R-:W-:Y:S05]  /*2260*/  BSYNC.RECONVERGENT B0 ;  /* 0x0000000000007941 */ /* 0x000fea0003800200 */
.L_x_2184:
        /* <DEDUP_REMOVED lines=21> */
.L_x_2187:
[----:B------:R-:W-:Y:S05]  /*23c0*/  BSYNC.RECONVERGENT B0 ;  /* 0x0000000000007941 */ /* 0x000fea0003800200 */
.L_x_2186:
        /* <DEDUP_REMOVED lines=17> */
.L_x_2190:
[----:B------:R1:W-:Y:S02]  /*24e0*/  STS.128 [R250+0x2000], RZ ;  /* 0x002000fffa007388 */ /* 0x0003e40000000c00 */
.L_x_2189:
[----:B------:R-:W-:Y:S05]  /*24f0*/  BSYNC.RECONVERGENT B0 ;  /* 0x0000000000007941 */ /* 0x000fea0003800200 */
.L_x_2188:
[----:B------:R-:W-:Y:S01]  /*2500*/  ISETP.GE.AND P3, PT, R6, UR7, PT ;  /* 0x0000000706007c0c */ /* 0x000fe2000bf66270 */
[----:B------:R-:W-:Y:S01]  /*2510*/  IMAD.U32 R2, RZ, RZ, UR14 ;  /* 0x0000000eff027e24 */ /* 0x000fe2000f8e00ff */
[----:B------:R-:W-:Y:S01]  /*2520*/  BSSY.RECONVERGENT B0, `(.L_x_2191) ;  /* 0x0000016000007945 */ /* 0x000fe20003800200 */
[----:B------:R-:W-:Y:S01]  /*2530*/  IMAD.U32 R0, RZ, RZ, UR5 ;  /* 0x00000005ff007e24 */ /* 0x000fe2000f8e00ff */
[----:B------:R-:W-:Y:S01]  /*2540*/  ISETP.GE.AND P2, PT, R5, UR7, PT ;  /* 0x0000000705007c0c */ /* 0x000fe2000bf46270 */
[----:B---3--:R-:W-:Y:S01]  /*2550*/  VIADD R17, R18, 0x40 ;  /* 0x0000004012117836 */ /* 0x008fe20000000000 */
[----:B------:R-:W-:Y:S01]  /*2560*/  LEA R20, P0, R2, R240, 0x1 ;  /* 0x000000f002147211 */ /* 0x000fe200078008ff */
[----:B------:R-:W-:Y:S01]  /*2570*/  VIADD R16, R18, 0x50 ;  /* 0x0000005012107836 */ /* 0x000fe20000000000 */
[----:B------:R-:W-:Y:S01]  /*2580*/  ISETP.GE.AND P1, PT, R4, UR7, PT ;  /* 0x0000000704007c0c */ /* 0x000fe2000bf26270 */
[----:B------:R-:W-:Y:S01]  /*2590*/  VIADD R15, R18, 0x60 ;  /* 0x00000060120f7836 */ /* 0x000fe20000000000 */
        /* <DEDUP_REMOVED lines=14> */
.L_x_2192:
[----:B------:R-:W-:Y:S05]  /*2680*/  BSYNC.RECONVERGENT B0 ;  /* 0x0000000000007941 */ /* 0x000fea0003800200 */
.L_x_2191:
        /* <DEDUP_REMOVED lines=11> */
[----:B-1----:R-:W-:-:S04]  /*2740*/  LEA R8, P2, R7, R20, 0x5 ;  /* 0x0000001407087211 */ /* 0x002fc800078428ff */
[----:B------:R-:W-:-:S05]  /*2750*/  LEA.HI.X R9, R2, R21, R0, 0x5, P2 ;  /* 0x0000001502097211 */ /* 0x000fca00010f2c00 */
[----:B------:R-:W-:Y:S01]  /*2760*/  @!PT LDS RZ, [RZ] ;  /* 0x00000000fffff984 */ /* 0x000fe20000000800 */
[----:B------:R-:W-:Y:S01]  /*2770*/  @!PT LDS RZ, [RZ] ;  /* 0x00000000fffff984 */ /* 0x000fe20000000800 */
[----:B------:R-:W-:Y:S01]  /*2780*/  @!PT LDS RZ, [RZ] ;  /* 0x00000000fffff984 */ /* 0x000fe20000000800 */
[----:B------:R1:W-:Y:S04]  /*2790*/  LDGSTS.E.BYPASS.LTC128B.128 [R250+0x3000], desc[UR20][R8.64] ;  /* 0x0300000008fa7fae */ /* 0x0003e8000b981a14 */
.L_x_2194:
[----:B------:R-:W-:Y:S05]  /*27a0*/  BSYNC.RECONVERGENT B0 ;  /* 0x0000000000007941 */ /* 0x000fea0003800200 */
.L_x_2193:
        /* <DEDUP_REMOVED lines=17> */
.L_x_2196:
[----:B------:R-:W-:Y:S05]  /*28c0*/  BSYNC.RECONVERGENT B0 ;  /* 0x0000000000007941 */ /* 0x000fea0003800200 */
.L_x_2195:
        /* <DEDUP_REMOVED lines=18> */
.L_x_2198:
[----:B------:R-:W-:Y:S05]  /*29f0*/  BSYNC.RECONVERGENT B0 ;  /* 0x0000000000007941 */ /* 0x000fea0003800200 */
.L_x_2197:
        /* <DEDUP_REMOVED lines=17> */
.L_x_2200:
[----:B------:R-:W-:Y:S05]  /*2b10*/  BSYNC.RECONVERGENT B0 ;  /* 0x0000000000007941 */ /* 0x000fea0003800200 */
.L_x_2199:
        /* <DEDUP_REMOVED lines=16> */
.L_x_2202:
[----:B------:R-:W-:Y:S05]  /*2c20*/  BSYNC.RECONVERGENT B0 ;  /* 0x0000000000007941 */ /* 0x000fea0003800200 */
.L_x_2201:
        /* <DEDUP_REMOVED lines=16> */
.L_x_2204:
[----:B------:R-:W-:Y:S05]  /*2d30*/  BSYNC.RECONVERGENT B0 ;  /* 0x0000000000007941 */ /* 0x000fea0003800200 */
.L_x_2203:
        /* <DEDUP_REMOVED lines=16> */
.L_x_2206:
[----:B------:R-:W-:Y:S05]  /*2e40*/  BSYNC.RECONVERGENT B0 ;  /* 0x0000000000007941 */ /* 0x000fea0003800200 */
.L_x_2205:
        /* <DEDUP_REMOVED lines=17> */
.L_x_2208:
[----:B------:R-:W-:Y:S05]  /*2f60*/  BSYNC.RECONVERGENT B0 ;  /* 0x0000000000007941 */ /* 0x000fea0003800200 */
.L_x_2207:
        /* <DEDUP_REMOVED lines=9> */
[----:B------:R-:W-:Y:S02]  /*3000*/  MOV R18, R20 ;  /* 0x0000001400127202 */ /* 0x000fe40000000f00 */
[----:B------:R-:W-:-:S03]  /*3010*/  MOV R19, R21 ;  /* 0x0000001500137202 */ /* 0x000fc60000000f00 */
[----:B------:R-:W-:-:S05]  /*3020*/  IMAD.WIDE.U32 R18, R0, 0x120, R18 ;  /* 0x0000012000127825 */ /* 0x000fca00078e0012 */
[----:B------:R-:W-:-:S05]  /*3030*/  IADD3 R19, PT, PT, R19, UR4, RZ ;  /* 0x0000000413137c10 */ /* 0x000fca000fffe0ff */
[----:B------:R-:W-:Y:S01]  /*3040*/  @!PT LDS RZ, [RZ] ;  /* 0x00000000fffff984 */ /* 0x000fe20000000800 */
[----:B------:R-:W-:Y:S01]  /*3050*/  @!PT LDS RZ, [RZ] ;  /* 0x00000000fffff984 */ /* 0x000fe20000000800 */
[----:B------:R-:W-:Y:S01]  /*3060*/  @!PT LDS RZ, [RZ] ;  /* 0x00000000fffff984 */ /* 0x000fe20000000800 */
[----:B------:R1:W-:Y:S02]  /*3070*/  LDGSTS.E.BYPASS.LTC128B.128 [R250+0x7000], desc[UR20][R18.64] ;  /* 0x0700000012fa7fae */ /* 0x0003e4000b981a14 */
.L_x_2210:
[----:B------:R-:W-:Y:S05]  /*3080*/  BSYNC.RECONVERGENT B0 ;  /* 0x0000000000007941 */ /* 0x000fea0003800200 */
.L_x_2209:
        /* <DEDUP_REMOVED lines=16> */
.L_x_2212:
[----:B------:R-:W-:Y:S05]  /*3190*/  BSYNC.RECONVERGENT B0 ;  /* 0x0000000000007941 */ /* 0x000fea0003800200 */
.L_x_2211:
        /* <DEDUP_REMOVED lines=16> */
.L_x_2214:
[----:B------:R-:W-:Y:S05]  /*32a0*/  BSYNC.RECONVERGENT B0 ;  /* 0x0000000000007941 */ /* 0x000fea0003800200 */
.L_x_2213:
        /* <DEDUP_REMOVED lines=16> */
.L_x_2216:
[----:B------:R-:W-:Y:S05]  /*33b0*/  BSYNC.RECONVERGENT B0 ;  /* 0x0000000000007941 */ /* 0x000fea0003800200 */
.L_x_2215:
        /* <DEDUP_REMOVED lines=16> */
.L_x_2218:
[----:B------:R-:W-:Y:S05]  /*34c0*/  BSYNC.RECONVERGENT B0 ;  /* 0x0000000000007941 */ /* 0x000fea0003800200 */
.L_x_2217:
        /* <DEDUP_REMOVED lines=9> */
[----:B-1----:R-:W-:Y:S02]  /*3560*/  IADD3 R19, PT, PT, R21, UR4, RZ ;  /* 0x0000000415137c10 */ /* 0x002fe4000fffe0ff */
[----:B------:R-:W-:-:S05]  /*3570*/  MOV R18, R20 ;  /* 0x0000001400127202 */ /* 0x000fca0000000f00 */
[----:B------:R-:W-:Y:S01]  /*3580*/  @!PT LDS RZ, [RZ] ;  /* 0x00000000fffff984 */ /* 0x000fe20000000800 */
[----:B------:R-:W-:Y:S01]  /*3590*/  @!PT LDS RZ, [RZ] ;  /* 0x00000000fffff984 */ /* 0x000fe20000000800 */
[----:B------:R-:W-:Y:S01]  /*35a0*/  @!PT LDS RZ, [RZ] ;  /* 0x00000000fffff984 */ /* 0x000fe20000000800 */
[----:B------:R1:W-:Y:S02]  /*35b0*/  LDGSTS.E.BYPASS.LTC128B.128 [R250+0x9800], desc[UR20][R18.64] ;  /* 0x0980000012fa7fae */ /* 0x0003e4000b981a14 */
.L_x_2220:
[----:B------:R-:W-:Y:S05]  /*35c0*/  BSYNC.RECONVERGENT B0 ;  /* 0x0000000000007941 */ /* 0x000fea0003800200 */
.L_x_2219:
        /* <DEDUP_REMOVED lines=8> */
[----:B------:R-:W-:Y:S01]  /*3650*/  SHF.R.U32.HI R178, RZ, 0x1, R167 ;  /* 0x00000001ffb27819 */ /* 0x000fe200000116a7 */
[----:B------:R-:W-:Y:S01]  /*3660*/  IMAD.U32 R0, RZ, RZ, UR25 ;  /* 0x00000019ff007e24 */ /* 0x000fe2000f8e00ff */
[----:B------:R-:W-:-:S04]  /*3670*/  DEPBAR.LE SB0, 0x0 ;  /* 0x000080000000791a */ /* 0x000fc80000000000 */
[----:B------:R-:W-:Y:S01]  /*3680*/  ULEA.HI.X UR5, UR28, UR5, UR15, 0x2, UP0 ;  /* 0x000000051c057291 */ /* 0x000fe200080f140f */
[----:B-1----:R-:W-:-:S03]  /*3690*/  IMAD.U32 R18, RZ, RZ, UR4 ;  /* 0x00000004ff127e24 */ /* 0x002fc6000f8e00ff */
[----:B------:R-:W1:Y:S02]  /*36a0*/  LDCU UR4, c[0x0][0x458] ;  /* 0x00008b00ff0477ac */ /* 0x000e640008000800 */
[----:B------:R-:W-:-:S05]  /*36b0*/  IMAD.U32 R19, RZ, RZ, UR5 ;  /* 0x00000005ff137e24 */ /* 0x000fca000f8e00ff */
[----:B------:R1:W2:Y:S01]  /*36c0*/  LDG.E R21, desc[UR20][R18.64] ;  /* 0x0000001412157981 */ /* 0x0002a2000c1e1900 */
[----:B------:R-:W-:Y:S01]  /*36d0*/  LOP3.LUT R20, R178, 0x1f0, RZ, 0xc0, !PT ;  /* 0x000001f0b2147812 */ /* 0x000fe200078ec0ff */
[----:B------:R-:W-:Y:S01]  /*36e0*/  USHF.L.U32 UR14, UR8, 0x4, URZ ;  /* 0x00000004080e7899 */ /* 0x000fe200080006ff */
[----:B------:R-:W-:Y:S02]  /*36f0*/  BSSY.RECONVERGENT B0, `(.L_x_2221) ;  /* 0x000001a000007945 */ /* 0x000fe40003800200 */
[----:B------:R-:W-:Y:S01]  /*3700*/  IADD3 R0, PT, PT, R20, 0x1, R0 ;  /* 0x0000000114007810 */ /* 0x000fe20007ffe000 */
[----:B-1----:R-:W2:Y:S01]  /*3710*/  MUFU.RCP R18, UR4 ;  /* 0x0000000400127d08 */ /* 0x002ea20008001000 */
[----:B------:R-:W-:Y:S01]  /*3720*/  SHF.R.U32.HI R19, RZ, 0x2, R167 ;  /* 0x00000002ff137819 */ /* 0x000fe200000116a7 */
[----:B------:R-:W-:-:S03]  /*3730*/  USHF.L.U64.HI UR4, UR8, 0x4, UR9 ;  /* 0x0000000408047899 */ /* 0x000fc60008010209 */
[----:B------:R-:W-:-:S04]  /*3740*/  LOP3.LUT R19, R19, 0x7, RZ, 0xc0, !PT ;  /* 0x0000000713137812 */ /* 0x000fc800078ec0ff */
[----:B------:R-:W-:Y:S01]  /*3750*/  IADD3 R19, PT, PT, R0, -UR22, R19 ;  /* 0x8000001600137c10 */ /* 0x000fe2000fffe013 */
[----:B------:R-:W-:-:S05]  /*3760*/  IMAD.U32 R0, RZ, RZ, UR18 ;  /* 0x00000012ff007e24 */ /* 0x000fca000f8e00ff */
        /* <DEDUP_REMOVED lines=15> */
.L_x_2223:
[----:B------:R1:W-:Y:S01]  /*3860*/  STS.128 [R250+0xa000], RZ ;  /* 0x00a000fffa007388 */ /* 0x0003e20000000c00 */
[----:B------:R-:W-:Y:S05]  /*3870*/  BRA `(.L_x_2224) ;  /* 0x0000000000047947 */ /* 0x000fea0003800000 */
.L_x_2222:
[----:B------:R1:W-:Y:S02]  /*3880*/  STS.128 [R250+0xa000], RZ ;  /* 0x00a000fffa007388 */ /* 0x0003e40000000c00 */
.L_x_2224:
[----:B------:R-:W-:Y:S05]  /*3890*/  BSYNC.RECONVERGENT B0 ;  /* 0x0000000000007941 */ /* 0x000fea0003800200 */
.L_x_2221:
        /* <DEDUP_REMOVED lines=22> */
.L_x_2226:
[----:B------:R-:W-:Y:S05]  /*3a00*/  BSYNC.RECONVERGENT B0 ;  /* 0x0000000000007941 */ /* 0x000fea0003800200 */
.L_x_2225:
        /* <DEDUP_REMOVED lines=17> */
.L_x_2228:
[----:B------:R-:W-:Y:S05]  /*3b20*/  BSYNC.RECONVERGENT B0 ;  /* 0x0000000000007941 */ /* 0x000fea0003800200 */
.L_x_2227:
        /* <DEDUP_REMOVED lines=17> */
.L_x_2230:
[----:B------:R-:W-:Y:S05]  /*3c40*/  BSYNC.RECONVERGENT B0 ;  /* 0x0000000000007941 */ /* 0x000fea0003800200 */
.L_x_2229:
        /* <DEDUP_REMOVED lines=16> */
.L_x_2232:
[----:B------:R-:W-:Y:S05]  /*3d50*/  BSYNC.RECONVERGENT B0 ;  /* 0x0000000000007941 */ /* 0x000fea0003800200 */
.L_x_2231:
        /* <DEDUP_REMOVED lines=17> */
.L_x_2234:
[----:B------:R-:W-:Y:S05]  /*3e70*/  BSYNC.RECONVERGENT B0 ;  /* 0x0000000000007941 */ /* 0x000fea0003800200 */
.L_x_2233:
        /* <DEDUP_REMOVED lines=16> */
.L_x_2236:
[----:B------:R-:W-:Y:S05]  /*3f80*/  BSYNC.RECONVERGENT B0 ;  /* 0x0000000000007941 */ /* 0x000fea0003800200 */
.L_x_2235:
        /* <DEDUP_REMOVED lines=17> */
.L_x_2238:
[----:B------:R-:W-:Y:S05]  /*40a0*/  BSYNC.RECONVERGENT B0 ;  /* 0x0000000000007941 */ /* 0x000fea0003800200 */
.L_x_2237:
        /* <DEDUP_REMOVED lines=21> */
.L_x_2240:
[----:B------:R-:W-:Y:S05]  /*4200*/  BSYNC.RECONVERGENT B0 ;  /* 0x0000000000007941 */ /* 0x000fea0003800200 */
.L_x_2239:
        /* <DEDUP_REMOVED lines=22> */
.L_x_2242:
[----:B------:R-:W-:Y:S05]  /*4370*/  BSYNC.RECONVERGENT B0 ;  /* 0x0000000000007941 */ /* 0x000fea0003800200 */
.L_x_2241:
        /* <DEDUP_REMOVED lines=15> */
.L_x_2244:
[----:B------:R-:W-:Y:S05]  /*4470*/  BSYNC.RECONVERGENT B0 ;  /* 0x0000000000007941 */ /* 0x000fea0003800200 */
.L_x_2243:
        /* <DEDUP_REMOVED lines=15> */
.L_x_2246:
[----:B------:R-:W-:Y:S05]  /*4570*/  BSYNC.RECONVERGENT B0 ;  /* 0x0000000000007941 */ /* 0x000fea0003800200 */
.L_x_2245:
        /* <DEDUP_REMOVED lines=15> */
.L_x_2248:
[----:B------:R-:W-:Y:S05]  /*4670*/  BSYNC.RECONVERGENT B0 ;  /* 0x0000000000007941 */ /* 0x000fea0003800200 */
.L_x_2247:
        /* <DEDUP_REMOVED lines=15> */
.L_x_2250:
[----:B------:R-:W-:Y:S05]  /*4770*/  BSYNC.RECONVERGENT B0 ;  /* 0x0000000000007941 */ /* 0x000fea0003800200 */
.L_x_2249:
        /* <DEDUP_REMOVED lines=15> */
.L_x_2252:
[----:B------:R-:W-:Y:S05]  /*4870*/  BSYNC.RECONVERGENT B0 ;  /* 0x0000000000007941 */ /* 0x000fea0003800200 */
.L_x_2251:
        /* <DEDUP_REMOVED lines=15> */
.L_x_2254:
[----:B------:R-:W-:Y:S05]  /*4970*/  BSYNC.RECONVERGENT B0 ;  /* 0x0000000000007941 */ /* 0x000fea0003800200 */
.L_x_2253:
[----:B-1----:R-:W-:Y:S01]  /*4980*/  LDSM.16.M88.4 R12, [R237] ;  /* 0x00000000ed0c783b */ /* 0x002fe20000000200 */
[----:B------:R-:W-:Y:S01]  /*4990*/  IMAD.MOV.U32 R176, RZ, RZ, 0x20 ;  /* 0x00000020ffb07424 */ /* 0x000fe200078e00ff */
[C---:B------:R-:W-:Y:S01]  /*49a0*/  LOP3.LUT P6, RZ, R167.reuse, 0x2, RZ, 0xc0, !PT ;  /* 0x00000002a7ff7812 */ /* 0x040fe200078cc0ff */
[----:B------:R-:W-:Y:S01]  /*49b0*/  VIADD R164, R136, UR6 ;  /* 0x0000000688a47c36 */ /* 0x000fe20008000000 */
[----:B------:R-:W1:Y:S01]  /*49c0*/  LDSM.16.M88.4 R4, [R136+UR6+0x2000] ;  /* 0x002000068804783b */ /* 0x000e620008000200 */
[----:B------:R-:W-:Y:S01]  /*49d0*/  IMAD.MOV.U32 R204, RZ, RZ, 0x40 ;  /* 0x00000040ffcc7424 */ /* 0x000fe200078e00ff */
[----:B------:R-:W-:Y:S01]  /*49e0*/  SEL R177, R176, 0xffffffe0, !P6 ;  /* 0xffffffe0b0b17807 */ /* 0x000fe20007000000 */
[----:B------:R-:W5:Y:S01]  /*49f0*/  LDCU UR4, c[0x0][0x50c] ;  /* 0x0000a180ff0477ac */ /* 0x000f620008000800 */
[----:B------:R-:W2:Y:S01]  /*4a00*/  LDSM.16.M88.4 R124, [R136+UR6+0x2800] ;  /* 0x00280006887c783b */ /* 0x000ea20008000200 */
[----:B------:R-:W-:Y:S02]  /*4a10*/  LOP3.LUT P0, RZ, R167, 0x4, RZ, 0xc0, !PT ;  /* 0x00000004a7ff7812 */ /* 0x000fe4000780c0ff */
[--C-:B------:R-:W-:Y:S01]  /*4a20*/  IMAD.IADD R172, R237, 0x1, R177.reuse ;  /* 0x00000001edac7824 */ /* 0x100fe200078e02b1 */
[----:B------:R-:W-:Y:S01]  /*4a30*/  LDSM.16.M88.4 R116, [R136+UR6+0x3000] ;  /* 0x003000068874783b */ /* 0x000fe20008000200 */
[----:B------:R-:W-:Y:S01]  /*4a40*/  IMAD.IADD R2, R164, 0x1, R177 ;  /* 0x00000001a4027824 */ /* 0x000fe200078e02b1 */
[----:B------:R-:W-:Y:S01]  /*4a50*/  SEL R204, R204, 0xffffffc0, !P0 ;  /* 0xffffffc0cccc7807 */ /* 0x000fe20004000000 */
[----:B------:R-:W-:Y:S01]  /*4a60*/  UISETP.NE.AND UP1, UPT, UR17, 0x1, UPT ;  /* 0x000000011100788c */ /* 0x000fe2000bf25270 */
[----:B------:R-:W-:Y:S01]  /*4a70*/  LDSM.16.M88.4 R108, [R136+UR6+0x3800] ;  /* 0x00380006886c783b */ /* 0x000fe20008000200 */
[----:B------:R-:W-:-:S02]  /*4a80*/  VIMNMX R212, PT, PT, R0, UR19, PT ;  /* 0x0000001300d47c48 */ /* 0x000fc4000bfe0100 */
[----:B------:R-:W-:Y:S01]  /*4a90*/  IMAD.IADD R180, R164, 0x1, R204 ;  /* 0x00000001a4b47824 */ /* 0x000fe200078e02cc */
[----:B------:R-:W-:Y:S03]  /*4aa0*/  LDSM.16.M88.4 R172, [R172] ;  /* 0x00000000acac783b */ /* 0x000fe60000000200 */
[----:B------:R-:W-:Y:S01]  /*4ab0*/  IMAD.IADD R165, R177, 0x1, R180 ;  /* 0x00000001b1a57824 */ /* 0x000fe200078e02b4 */
[----:B------:R-:W3:Y:S04]  /*4ac0*/  LDSM.16.M88.4 R132, [R2+0x2000] ;  /* 0x002000000284783b */ /* 0x000ee80000000200 */
[----:B------:R-:W4:Y:S04]  /*4ad0*/  LDSM.16.M88.4 R100, [R136+UR6+0x4000] ;  /* 0x004000068864783b */ /* 0x000f280008000200 */
[----:B------:R-:W5:Y:S04]  /*4ae0*/  LDSM.16.M88.4 R92, [R136+UR6+0x4800] ;  /* 0x00480006885c783b */ /* 0x000f680008000200 */
[----:B------:R-:W5:Y:S04]  /*4af0*/  LDSM.16.M88.4 R84, [R136+UR6+0x5000] ;  /* 0x005000068854783b */ /* 0x000f680008000200 */
[----:B------:R-:W5:Y:S04]  /*4b00*/  LDSM.16.M88.4 R76, [R136+UR6+0x5800] ;  /* 0x00580006884c783b */ /* 0x000f680008000200 */
[----:B------:R-:W5:Y:S01]  /*4b10*/  LDSM.16.M88.4 R68, [R136+UR6+0x6000] ;  /* 0x006000068844783b */ /* 0x000f620008000200 */
[C---:B-1----:R-:W-:Y:S03]  /*4b20*/  HMMA.16816.F32 R8, R12.reuse, R4, RZ ;  /* 0x000000040c08723c */ /* 0x042fe600000018ff */
[----:B------:R-:W1:Y:S04]  /*4b30*/  LDSM.16.M88.4 R60, [R136+UR6+0x6800] ;  /* 0x00680006883c783b */ /* 0x000e680008000200 */
[----:B------:R-:W1:Y:S01]  /*4b40*/  LDSM.16.M88.4 R52, [R136+UR6+0x7000] ;  /* 0x007000068834783b */ /* 0x000e620008000200 */
[C---:B------:R-:W-:Y:S03]  /*4b50*/  HMMA.16816.F32 R4, R12.reuse, R6, RZ ;  /* 0x000000060c04723c */ /* 0x040fe600000018ff */
[----:B------:R-:W1:Y:S04]  /*4b60*/  LDSM.16.M88.4 R44, [R136+UR6+0x7800] ;  /* 0x00780006882c783b */ /* 0x000e680008000200 */
[----:B------:R-:W1:Y:S01]  /*4b70*/  LDSM.16.M88.4 R36, [R136+UR6+0x8000] ;  /* 0x008000068824783b */ /* 0x000e620008000200 */
[----:B--2---:R-:W-:Y:S03]  /*4b80*/  HMMA.16816.F32 R128, R12, R124, RZ ;  /* 0x0000007c0c80723c */ /* 0x004fe600000018ff */
[----:B------:R-:W2:Y:S04]  /*4b90*/  LDSM.16.M88.4 R28, [R136+UR6+0x8800] ;  /* 0x00880006881c783b */ /* 0x000ea80008000200 */
[----:B------:R-:W2:Y:S01]  /*4ba0*/  LDSM.16.M88.4 R20, [R136+UR6+0x9000] ;  /* 0x009000068814783b */ /* 0x000ea20008000200 */
[C---:B---3--:R-:W-:Y:S03]  /*4bb0*/  HMMA.16816.F32 R8, R172.reuse, R132, R8 ;  /* 0x00000084ac08723c */ /* 0x048fe60000001808 */
[----:B------:R-:W3:Y:S04]  /*4bc0*/  LDSM.16.M88.4 R136, [R136+UR6+0x9800] ;  /* 0x009800068888783b */ /* 0x000ee80008000200 */
[----:B------:R-:W-:Y:S01]  /*4bd0*/  LDSM.16.M88.4 R168, [R2+0x2800] ;  /* 0x0028000002a8783b */ /* 0x000fe20000000200 */
[----:B------:R-:W-:Y:S03]  /*4be0*/  HMMA.16816.F32 R4, R172, R134, R4 ;  /* 0x00000086ac04723c */ /* 0x000fe60000001804 */
[----:B------:R-:W3:Y:S04]  /*4bf0*/  LDSM.16.M88.4 R132, [R2+0x6800] ;  /* 0x006800000284783b */ /* 0x000ee80000000200 */
[----:B------:R-:W3:Y:S01]  /*4c00*/  LDSM.16.M88.4 R160, [R2+0x3000] ;  /* 0x0030000002a0783b */ /* 0x000ee20000000200 */
[C---:B------:R-:W-:Y:S03]  /*4c10*/  HMMA.16816.F32 R120, R12.reuse, R116, RZ ;  /* 0x000000740c78723c */ /* 0x040fe600000018ff */
[----:B------:R-:W3:Y:S04]  /*4c20*/  LDSM.16.M88.4 R144, [R2+0x5000] ;  /* 0x005000000290783b */ /* 0x000ee80000000200 */
[----:B------:R-:W3:Y:S01]  /*4c30*/  LDSM.16.M88.4 R140, [R2+0x5800] ;  /* 0x00580000028c783b */ /* 0x000ee20000000200 */
[C---:B------:R-:W-:Y:S03]  /*4c40*/  HMMA.16816.F32 R112, R12.reuse, R108, RZ ;  /* 0x0000006c0c70723c */ /* 0x040fe600000018ff */
[----:B------:R-:W-:Y:S04]  /*4c50*/  LDSM.16.M88.4 R156, [R2+0x3800] ;  /* 0x00380000029c783b */ /* 0x000fe80000000200 */
[----:B------:R-:W-:Y:S01]  /*4c60*/  LDSM.16.M88.4 R152, [R2+0x4000] ;  /* 0x004000000298783b */ /* 0x000fe20000000200 */
[C---:B----4-:R-:W-:Y:S03]  /*4c70*/  HMMA.16816.F32 R104, R12.reuse, R100, RZ ;  /* 0x000000640c68723c */ /* 0x050fe600000018ff */
[----:B------:R-:W-:Y:S04]  /*4c80*/  LDSM.16.M88.4 R148, [R2+0x4800] ;  /* 0x004800000294783b */ /* 0x000fe80000000200 */
[----:B------:R-:W0:Y:S01]  /*4c90*/  LDGDEPBAR ;  /* 0x00000000000079af */ /* 0x000e220000000000 */
[C---:B-----5:R-:W-:Y:S08]  /*4ca0*/  HMMA.16816.F32 R96, R12.reuse, R92, RZ ;  /* 0x0000005c0c60723c */ /* 0x060ff000000018ff */
        /* <DEDUP_REMOVED lines=43> */
[----:B------:R1:W3:Y:S07]  /*4f60*/  LDSM.16.M88.4 R136, [R2+0x8000] ;  /* 0x008000000288783b */ /* 0x0002ee0000000200 */
[C---:B------:R-:W-:Y:S08]  /*4f70*/  HMMA.16816.F32 R112, R172.reuse, R156, R112 ;  /* 0x0000009cac70723c */ /* 0x040ff00000001870 */
[----:B------:R-:W-:Y:S01]  /*4f80*/  HMMA.16816.F32 R108, R172, R158, R108 ;  /* 0x0000009eac6c723c */ /* 0x000fe2000000186c */
[----:B------:R-:W-:Y:S01]  /*4f90*/  LDSM.16.M88.4 R156, [R180+0x2800] ;  /* 0x00280000b49c783b */ /* 0x000fe20000000200 */
[----:B-1----:R-:W-:-:S06]  /*4fa0*/  IMAD.IADD R2, R237, 0x1, R204 ;  /* 0x00000001ed027824 */ /* 0x002fcc00078e02cc */
[C---:B------:R-:W-:Y:S08]  /*4fb0*/  HMMA.16816.F32 R104, R172.reuse, R152, R104 ;  /* 0x00000098ac68723c */ /* 0x040ff00000001868 */
[C---:B------:R-:W-:Y:S01]  /*4fc0*/  HMMA.16816.F32 R100, R172.reuse, R154, R100 ;  /* 0x0000009aac64723c */ /* 0x040fe20000001864 */
[----:B------:R-:W1:Y:S07]  /*4fd0*/  LDSM.16.M88.4 R152, [R2] ;  /* 0x000000000298783b */ /* 0x000e6e0000000200 */
[C---:B------:R-:W-:Y:S08]  /*4fe0*/  HMMA.16816.F32 R96, R172.reuse, R148, R96 ;  /* 0x00000094ac60723c */ /* 0x040ff00000001860 */
[C---:B------:R-:W-:Y:S01]  /*4ff0*/  HMMA.16816.F32 R92, R172.reuse, R150, R92 ;  /* 0x00000096ac5c723c */ /* 0x040fe2000000185c */
[----:B------:R-:W4:Y:S07]  /*5000*/  LDSM.16.M88.4 R148, [R180+0x2000] ;  /* 0x00200000b494783b */ /* 0x000f2e0000000200 */
[C---:B--2---:R-:W-:Y:S08]  /*5010*/  HMMA.16816.F32 R32, R172.reuse, R132, R32 ;  /* 0x00000084ac20723c */ /* 0x044ff00000001820 */
[C---:B------:R-:W-:Y:S01]  /*5020*/  HMMA.16816.F32 R28, R172.reuse, R134, R28 ;  /* 0x00000086ac1c723c */ /* 0x040fe2000000181c */
[----:B------:R-:W2:Y:S07]  /*5030*/  LDSM.16.M88.4 R132, [R180+0x3000] ;  /* 0x00300000b484783b */ /* 0x000eae0000000200 */
[----:B---3--:R-:W-:Y:S08]  /*5040*/  HMMA.16816.F32 R40, R172, R136, R40 ;  /* 0x00000088ac28723c */ /* 0x008ff00000001828 */
[----:B-1----:R-:W-:Y:S01]  /*5050*/  HMMA.16816.F32 R128, R152, R156, R128 ;  /* 0x0000009c9880723c */ /* 0x002fe20000001880 */
[----:B------:R-:W-:-:S07]  /*5060*/  IMAD.IADD R156, R177, 0x1, R2 ;  /* 0x00000001b19c7824 */ /* 0x000fce00078e0202 */
[----:B------:R-:W-:Y:S01]  /*5070*/  HMMA.16816.F32 R36, R172, R138, R36 ;  /* 0x0000008aac24723c */ /* 0x000fe20000001824 */
[----:B------:R-:W1:Y:S07]  /*5080*/  LDSM.16.M88.4 R136, [R180+0x3800] ;  /* 0x00380000b488783b */ /* 0x000e6e0000000200 */
[C---:B----4-:R-:W-:Y:S08]  /*5090*/  HMMA.16816.F32 R8, R152.reuse, R148, R8 ;  /* 0x000000949808723c */ /* 0x050ff00000001808 */
[C---:B------:R-:W-:Y:S01]  /*50a0*/  HMMA.16816.F32 R4, R152.reuse, R150, R4 ;  /* 0x000000969804723c */ /* 0x040fe20000001804 */
[----:B------:R-:W-:Y:S07]  /*50b0*/  LDSM.16.M88.4 R148, [R165+0x2000] ;  /* 0x00200000a594783b */ /* 0x000fee0000000200 */
[----:B------:R-:W-:Y:S01]  /*50c0*/  HMMA.16816.F32 R124, R152, R158, R124 ;  /* 0x0000009e987c723c */ /* 0x000fe2000000187c */
[----:B------:R-:W3:Y:S07]  /*50d0*/  LDSM.16.M88.4 R156, [R156] ;  /* 0x000000009c9c783b */ /* 0x000eee0000000200 */
[C---:B------:R-:W-:Y:S08]  /*50e0*/  HMMA.16816.F32 R24, R172.reuse, R140, R24 ;  /* 0x0000008cac18723c */ /* 0x040ff00000001818 */
[C---:B------:R-:W-:Y:S01]  /*50f0*/  HMMA.16816.F32 R20, R172.reuse, R142, R20 ;  /* 0x0000008eac14723c */ /* 0x040fe20000001814 */
[----:B------:R-:W-:Y:S07]  /*5100*/  LDSM.16.M88.4 R140, [R180+0x4800] ;  /* 0x00480000b48c783b */ /* 0x000fee0000000200 */
[C---:B------:R-:W-:Y:S08]  /*5110*/  HMMA.16816.F32 R16, R172.reuse, R144, R16 ;  /* 0x00000090ac10723c */ /* 0x040ff00000001810 */
[----:B------:R-:W-:Y:S01]  /*5120*/  HMMA.16816.F32 R12, R172, R146, R12 ;  /* 0x00000092ac0c723c */ /* 0x000fe2000000180c */
[----:B------:R-:W4:Y:S07]  /*5130*/  LDSM.16.M88.4 R144, [R180+0x4000] ;  /* 0x00400000b490783b */ /* 0x000f2e0000000200 */
[C---:B--2---:R-:W-:Y:S08]  /*5140*/  HMMA.16816.F32 R120, R152.reuse, R132, R120 ;  /* 0x000000849878723c */ /* 0x044ff00000001878 */
[C---:B------:R-:W-:Y:S01]  /*5150*/  HMMA.16816.F32 R116, R152.reuse, R134, R116 ;  /* 0x000000869874723c */ /* 0x040fe20000001874 */
[----:B------:R-:W2:Y:S07]  /*5160*/  LDSM.16.M88.4 R132, [R180+0x6000] ;  /* 0x00600000b484783b */ /* 0x000eae0000000200 */
[C---:B-1----:R-:W-:Y:S08]  /*5170*/  HMMA.16816.F32 R112, R152.reuse, R136, R112 ;  /* 0x000000889870723c */ /* 0x042ff00000001870 */
[----:B------:R-:W-:Y:S01]  /*5180*/  HMMA.16816.F32 R108, R152, R138, R108 ;  /* 0x0000008a986c723c */ /* 0x000fe2000000186c */
[----:B------:R-:W1:Y:S07]  /*5190*/  LDSM.16.M88.4 R136, [R180+0x6800] ;  /* 0x00680000b488783b */ /* 0x000e6e0000000200 */
[----:B---3--:R-:W-:Y:S08]  /*51a0*/  HMMA.16816.F32 R8, R156, R148, R8 ;  /* 0x000000949c08723c */ /* 0x008ff00000001808 */
[C---:B----4-:R-:W-:Y:S08]  /*51b0*/  HMMA.16816.F32 R104, R152.reuse, R144, R104 ;  /* 0x000000909868723c */ /* 0x050ff00000001868 */
[----:B------:R-:W-:Y:S01]  /*51c0*/  HMMA.16816.F32 R100, R152, R146, R100 ;  /* 0x000000929864723c */ /* 0x000fe20000001864 */
[----:B------:R-:W-:Y:S02]  /*51d0*/  LDSM.16.M88.4 R144, [R165+0x2800] ;  /* 0x00280000a590783b */ /* 0x000fe40000000200 */
[----:B------:R-:W-:Y:S01]  /*51e0*/  FMUL.FTZ R9, R9, UR4 ;  /* 0x0000000409097c20 */ /* 0x000fe20008410000 */
[----:B------:R-:W-:Y:S01]  /*51f0*/  FMUL.FTZ R10, R10, UR4 ;  /* 0x000000040a0a7c20 */ /* 0x000fe20008410000 */
[----:B------:R-:W-:-:S02]  /*5200*/  FMUL.FTZ R2, R8, UR4 ;  /* 0x0000000408027c20 */ /* 0x000fc40008410000 */
[----:B------:R-:W-:Y:S01]  /*5210*/  MUFU.TANH R148, R9 ;  /* 0x0000000900947308 */ /* 0x000fe20000002400 */
[C---:B------:R-:W-:Y:S07]  /*5220*/  HMMA.16816.F32 R96, R152.reuse, R140, R96 ;  /* 0x0000008c9860723c */ /* 0x040fee0000001860 */
[----:B------:R3:W-:Y:S01]  /*5230*/  MUFU.TANH R149, R10 ;  /* 0x0000000a00957308 */ /* 0x0007e20000002400 */
[C---:B------:R-:W-:Y:S01]  /*5240*/  HMMA.16816.F32 R92, R152.reuse, R142, R92 ;  /* 0x0000008e985c723c */ /* 0x040fe2000000185c */
[----:B------:R-:W4:Y:S06]  /*5250*/  LDSM.16.M88.4 R140, [R180+0x7000] ;  /* 0x00700000b48c783b */ /* 0x000f2c0000000200 */
[----:B------:R-:W-:Y:S01]  /*5260*/  MUFU.TANH R2, R2 ;  /* 0x0000000200027308 */ /* 0x000fe20000002400 */
[C---:B--2---:R-:W-:Y:S08]  /*5270*/  HMMA.16816.F32 R72, R152.reuse, R132, R72 ;  /* 0x000000849848723c */ /* 0x044ff00000001848 */
[----:B------:R-:W-:Y:S01]  /*5280*/  HMMA.16816.F32 R68, R152, R134, R68 ;  /* 0x000000869844723c */ /* 0x000fe20000001844 */
[----:B------:R-:W2:Y:S07]  /*5290*/  LDSM.16.M88.4 R132, [R180+0x7800] ;  /* 0x00780000b484783b */ /* 0x000eae0000000200 */
[----:B------:R-:W-:Y:S01]  /*52a0*/  HMMA.16816.F32 R4, R156, R150, R4 ;  /* 0x000000969c04723c */ /* 0x000fe20000001804 */
[----:B------:R-:W-:-:S02]  /*52b0*/  FMUL.FTZ R150, R11, UR4 ;  /* 0x000000040b967c20 */ /* 0x000fc40008410000 */
[----:B---3--:R-:W3:Y:S04]  /*52c0*/  LDSM.16.M88.4 R8, [R180+0x8000] ;  /* 0x00800000b408783b */ /* 0x008ee80000000200 */
[----:B------:R-:W-:Y:S01]  /*52d0*/  MUFU.TANH R150, R150 ;  /* 0x0000009600967308 */ /* 0x000fe20000002400 */
[C---:B------:R-:W-:Y:S08]  /*52e0*/  HMMA.16816.F32 R56, R172.reuse, R168, R56 ;  /* 0x000000a8ac38723c */ /* 0x040ff00000001838 */
[C---:B------:R-:W-:Y:S01]  /*52f0*/  HMMA.16816.F32 R52, R172.reuse, R170, R52 ;  /* 0x000000aaac34723c */ /* 0x040fe20000001834 */
[----:B------:R-:W-:Y:S02]  /*5300*/  LDSM.16.M88.4 R168, [R180+0x5800] ;  /* 0x00580000b4a8783b */ /* 0x000fe40000000200 */
[----:B------:R-:W-:Y:S01]  /*5310*/  FMUL.FTZ R4, R4, UR4 ;  /* 0x0000000404047c20 */ /* 0x000fe20008410000 */
[----:B------:R-:W-:Y:S01]  /*5320*/  FMUL.FTZ R5, R5, UR4 ;  /* 0x0000000405057c20 */ /* 0x000fe20008410000 */
[----:B------:R-:W-:Y:S01]  /*5330*/  FMUL.FTZ R6, R6, UR4 ;  /* 0x0000000406067c20 */ /* 0x000fe20008410000 */
[----:B------:R-:W-:Y:S01]  /*5340*/  FMUL.FTZ R7, R7, UR4 ;  /* 0x0000000407077c20 */ /* 0x000fe20008410000 */
[----:B------:R-:W-:Y:S01]  /*5350*/  MUFU.TANH R151, R4 ;  /* 0x0000000400977308 */ /* 0x000fe20000002400 */
[----:B------:R-:W-:Y:S08]  /*5360*/  HMMA.16816.F32 R48, R172, R160, R48 ;  /* 0x000000a0ac30723c */ /* 0x000ff00000001830 */
[C---:B-1----:R-:W-:Y:S08]  /*5370*/  HMMA.16816.F32 R64, R152.reuse, R136, R64 ;  /* 0x000000889840723c */ /* 0x042ff00000001840 */
[C---:B------:R-:W-:Y:S01]  /*5380*/  HMMA.16816.F32 R60, R152.reuse, R138, R60 ;  /* 0x0000008a983c723c */ /* 0x040fe2000000183c */
[----:B------:R-:W1:Y:S07]  /*5390*/  LDSM.16.M88.4 R136, [R180+0x8800] ;  /* 0x00880000b488783b */ /* 0x000e6e0000000200 */
[----:B----4-:R-:W-:Y:S08]  /*53a0*/  HMMA.16816.F32 R56, R152, R140, R56 ;  /* 0x0000008c9838723c */ /* 0x010ff00000001838 */
[----:B------:R-:W-:Y:S01]  /*53b0*/  HMMA.16816.F32 R128, R156, R144, R128 ;  /* 0x000000909c80723c */ /* 0x000fe20000001880 */
[----:B------:R-:W-:Y:S07]  /*53c0*/  MUFU.TANH R144, R5 ;  /* 0x0000000500907308 */ /* 0x000fee0000002400 */
[----:B------:R-:W-:Y:S01]  /*53d0*/  HMMA.16816.F32 R52, R152, R142, R52 ;  /* 0x0000008e9834723c */ /* 0x000fe20000001834 */
[----:B------:R-:W4:Y:S01]  /*53e0*/  LDSM.16.M88.4 R140, [R165+0x3000] ;  /* 0x00300000a58c783b */ /* 0x000f220000000200 */
[----:B------:R-:W-:Y:S06]  /*53f0*/  MUFU.TANH R145, R6 ;  /* 0x0000000600917308 */ /* 0x000fec0000002400 */
[----:B------:R-:W-:Y:S03]  /*5400*/  HMMA.16816.F32 R124, R156, R146, R124 ;  /* 0x000000929c7c723c */ /* 0x000fe6000000187c */
[----:B------:R-:W-:Y:S01]  /*5410*/  FMUL.FTZ R128, R128, UR4 ;  /* 0x0000000480807c20 */ /* 0x000fe20008410000 */
[----:B------:R-:W-:Y:S01]  /*5420*/  FMUL.FTZ R129, R129, UR4 ;  /* 0x0000000481817c20 */ /* 0x000fe20008410000 */
[----:B------:R-:W-:Y:S01]  /*5430*/  FMUL.FTZ R130, R130, UR4 ;  /* 0x0000000482827c20 */ /* 0x000fe20008410000 */
[----:B------:R-:W-:-:S02]  /*5440*/  FMUL.FTZ R131, R131, UR4 ;  /* 0x0000000483837c20 */ /* 0x000fc40008410000 */
[----:B--2---:R-:W-:Y:S01]  /*5450*/  HMMA.16816.F32 R48, R152, R132, R48 ;  /* 0x000000849830723c */ /* 0x004fe20000001830 */
[----:B------:R2:W-:Y:S07]  /*5460*/  MUFU.TANH R132, R7 ;  /* 0x0000000700847308 */ /* 0x0005ee0000002400 */
[----:B------:R-:W-:Y:S01]  /*5470*/  HMMA.16816.F32 R44, R172, R162, R44 ;  /* 0x000000a2ac2c723c */ /* 0x000fe2000000182c */
[----:B------:R-:W-:Y:S01]  /*5480*/  MUFU.TANH R133, R128 ;  /* 0x0000008000857308 */ /* 0x000fe20000002400 */
[----:B------:R-:W-:Y:S01]  /*5490*/  LDSM.16.M88.4 R160, [R180+0x5000] ;  /* 0x00500000b4a0783b */ /* 0x000fe20000000200 */
[----:B------:R-:W-:Y:S01]  /*54a0*/  FMUL.FTZ R124, R124, UR4 ;  /* 0x000000047c7c7c20 */ /* 0x000fe20008410000 */
[----:B------:R-:W-:Y:S01]  /*54b0*/  FMUL.FTZ R125, R125, UR4 ;  /* 0x000000047d7d7c20 */ /* 0x000fe20008410000 */
[----:B------:R-:W-:-:S03]  /*54c0*/  FMUL.FTZ R126, R126, UR4 ;  /* 0x000000047e7e7c20 */ /* 0x000fc60008410000 */
[C---:B---3--:R-:W-:Y:S01]  /*54d0*/  HMMA.16816.F32 R40, R152.reuse, R8, R40 ;  /* 0x000000089828723c */ /* 0x048fe20000001828 */
[----:B------:R-:W-:Y:S01]  /*54e0*/  MUFU.TANH R146, R131 ;  /* 0x0000008300927308 */ /* 0x000fe20000002400 */
[----:B--2---:R-:W2:Y:S06]  /*54f0*/  LDSM.16.M88.4 R4, [R180+0x9000] ;  /* 0x00900000b404783b */ /* 0x004eac0000000200 */
[C---:B------:R-:W-:Y:S01]  /*5500*/  HMMA.16816.F32 R36, R152.reuse, R10, R36 ;  /* 0x0000000a9824723c */ /* 0x040fe20000001824 */
[----:B------:R-:W3:Y:S07]  /*5510*/  LDSM.16.M88.4 R8, [R180+0x9800] ;  /* 0x00980000b408783b */ /* 0x000eee0000000200 */
[C---:B------:R-:W-:Y:S01]  /*5520*/  HMMA.16816.F32 R44, R152.reuse, R134, R44 ;  /* 0x00000086982c723c */ /* 0x040fe2000000182c */
[----:B------:R-:W-:Y:S07]  /*5530*/  MUFU.TANH R134, R129 ;  /* 0x0000008100867308 */ /* 0x000fee0000002400 */
[C---:B-1----:R-:W-:Y:S01]  /*5540*/  HMMA.16816.F32 R32, R152.reuse, R136, R32 ;  /* 0x000000889820723c */ /* 0x042fe20000001820 */
[----:B------:R1:W-:Y:S07]  /*5550*/  MUFU.TANH R135, R130 ;  /* 0x0000008200877308 */ /* 0x0003ee0000002400 */
[----:B------:R-:W-:Y:S01]  /*5560*/  HMMA.16816.F32 R28, R152, R138, R28 ;  /* 0x0000008a981c723c */ /* 0x000fe2000000181c */
[----:B------:R-:W-:Y:S01]  /*5570*/  MUFU.TANH R136, R124 ;  /* 0x0000007c00887308 */ /* 0x000fe20000002400 */
[----:B------:R-:W-:-:S06]  /*5580*/  FMUL.FTZ R139, R127, UR4 ;  /* 0x000000047f8b7c20 */ /* 0x000fcc0008410000 */
[C---:B----4-:R-:W-:Y:S01]  /*5590*/  HMMA.16816.F32 R120, R156.reuse, R140, R120 ;  /* 0x0000008c9c78723c */ /* 0x050fe20000001878 */
[----:B------:R-:W-:Y:S01]  /*55a0*/  MUFU.TANH R137, R125 ;  /* 0x0000007d00897308 */ /* 0x000fe20000002400 */
[----:B-1----:R-:W1:Y:S06]  /*55b0*/  LDSM.16.M88.4 R128, [R165+0x3800] ;  /* 0x00380000a580783b */ /* 0x002e6c0000000200 */
[----:B------:R-:W-:Y:S01]  /*55c0*/  HMMA.16816.F32 R116, R156, R142, R116 ;  /* 0x0000008e9c74723c */ /* 0x000fe20000001874 */
[----:B------:R4:W-:Y:S07]  /*55d0*/  MUFU.TANH R138, R126 ;  /* 0x0000007e008a7308 */ /* 0x0009ee0000002400 */
[----:B--2---:R-:W-:Y:S01]  /*55e0*/  HMMA.16816.F32 R24, R152, R4, R24 ;  /* 0x000000049818723c */ /* 0x004fe20000001818 */
[----:B------:R-:W-:Y:S02]  /*55f0*/  MUFU.TANH R139, R139 ;  /* 0x0000008b008b7308 */ /* 0x000fe40000002400 */
[----:B------:R-:W-:Y:S01]  /*5600*/  FMUL.FTZ R120, R120, UR4 ;  /* 0x0000000478787c20 */ /* 0x000fe20008410000 */
[----:B------:R-:W-:Y:S01]  /*5610*/  FMUL.FTZ R121, R121, UR4 ;  /* 0x0000000479797c20 */ /* 0x000fe20008410000 */
[----:B------:R-:W-:Y:S01]  /*5620*/  FMUL.FTZ R122, R122, UR4 ;  /* 0x000000047a7a7c20 */ /* 0x000fe20008410000 */
[----:B------:R-:W-:-:S02]  /*5630*/  FMUL.FTZ R123, R123, UR4 ;  /* 0x000000047b7b7c20 */ /* 0x000fc40008410000 */
[C---:B------:R-:W-:Y:S01]  /*5640*/  HMMA.16816.F32 R20, R152.reuse, R6, R20 ;  /* 0x000000069814723c */ /* 0x040fe20000001814 */
[----:B------:R-:W-:Y:S01]  /*5650*/  LDSM.16.M88.4 R4, [R165+0x4800] ;  /* 0x00480000a504783b */ /* 0x000fe20000000200 */
[----:B------:R-:W-:Y:S01]  /*5660*/  MUFU.TANH R140, R120 ;  /* 0x00000078008c7308 */ /* 0x000fe20000002400 */
[----:B------:R-:W-:Y:S01]  /*5670*/  FMUL.FTZ R116, R116, UR4 ;  /* 0x0000000474747c20 */ /* 0x000fe20008410000 */
[----:B------:R-:W-:Y:S01]  /*5680*/  FMUL.FTZ R117, R117, UR4 ;  /* 0x0000000475757c20 */ /* 0x000fe20008410000 */
[----:B----4-:R-:W2:Y:S01]  /*5690*/  LDSM.16.M88.4 R124, [R165+0x4000] ;  /* 0x00400000a57c783b */ /* 0x010ea20000000200 */
[----:B------:R-:W-:Y:S02]  /*56a0*/  FMUL.FTZ R118, R118, UR4 ;  /* 0x0000000476767c20 */ /* 0x000fe40008410000 */
[C---:B---3--:R-:W-:Y:S02]  /*56b0*/  HMMA.16816.F32 R16, R152.reuse, R8, R16 ;  /* 0x000000089810723c */ /* 0x048fe40000001810 */
[----:B------:R-:W-:Y:S06]  /*56c0*/  MUFU.TANH R141, R121 ;  /* 0x00000079008d7308 */ /* 0x000fec0000002400 */
[----:B------:R-:W-:Y:S01]  /*56d0*/  HMMA.16816.F32 R12, R152, R10, R12 ;  /* 0x0000000a980c723c */ /* 0x000fe2000000180c */
[----:B------:R-:W3:Y:S01]  /*56e0*/  LDSM.16.M88.4 R8, [R165+0x5000] ;  /* 0x00500000a508783b */ /* 0x000ee20000000200 */
[----:B------:R-:W-:Y:S06]  /*56f0*/  MUFU.TANH R142, R122 ;  /* 0x0000007a008e7308 */ /* 0x000fec0000002400 */
[----:B-1----:R-:W-:Y:S02]  /*5700*/  HMMA.16816.F32 R112, R156, R128, R112 ;  /* 0x000000809c70723c */ /* 0x002fe40000001870 */
[----:B------:R1:W-:Y:S06]  /*5710*/  MUFU.TANH R143, R123 ;  /* 0x0000007b008f7308 */ /* 0x0003ec0000002400 */
[C---:B------:R-:W-:Y:S02]  /*5720*/  HMMA.16816.F32 R88, R152.reuse, R160, R88 ;  /* 0x000000a09858723c */ /* 0x040fe40000001858 */
[----:B------:R-:W-:Y:S06]  /*5730*/  MUFU.TANH R128, R116 ;  /* 0x0000007400807308 */ /* 0x000fec0000002400 */
[----:B------:R-:W-:Y:S02]  /*5740*/  HMMA.16816.F32 R84, R152, R162, R84 ;  /* 0x000000a29854723c */ /* 0x000fe40000001854 */
[----:B------:R-:W-:Y:S01]  /*5750*/  MUFU.TANH R129, R117 ;  /* 0x0000007500817308 */ /* 0x000fe20000002400 */
[----:B-1----:R-:W1:Y:S01]  /*5760*/  LDSM.16.M88.4 R120, [R165+0x5800] ;  /* 0x00580000a578783b */ /* 0x002e620000000200 */
[----:B------:R-:W-:Y:S01]  /*5770*/  FMUL.FTZ R112, R112, UR4 ;  /* 0x0000000470707c20 */ /* 0x000fe20008410000 */
[----:B------:R-:W-:Y:S01]  /*5780*/  FMUL.FTZ R113, R113, UR4 ;  /* 0x0000000471717c20 */ /* 0x000fe20008410000 */
[----:B------:R-:W-:Y:S01]  /*5790*/  FMUL.FTZ R114, R114, UR4 ;  /* 0x0000000472727c20 */ /* 0x000fe20008410000 */
[----:B------:R-:W-:Y:S01]  /*57a0*/  FMUL.FTZ R115, R115, UR4 ;  /* 0x0000000473737c20 */ /* 0x000fe20008410000 */
[C---:B--2---:R-:W-:Y:S01]  /*57b0*/  HMMA.16816.F32 R104, R156.reuse, R124, R104 ;  /* 0x0000007c9c68723c */ /* 0x044fe20000001868 */
[----:B------:R-:W-:Y:S01]  /*57c0*/  FMUL.FTZ R125, R119, UR4 ;  /* 0x00000004777d7c20 */ /* 0x000fe20008410000 */
[----:B------:R2:W-:Y:S06]  /*57d0*/  MUFU.TANH R124, R118 ;  /* 0x00000076007c7308 */ /* 0x0005ec0000002400 */
[C---:B------:R-:W-:Y:S02]  /*57e0*/  HMMA.16816.F32 R96, R156.reuse, R4, R96 ;  /* 0x000000049c60723c */ /* 0x040fe40000001860 */
[----:B------:R-:W-:Y:S06]  /*57f0*/  MUFU.TANH R125, R125 ;  /* 0x0000007d007d7308 */ /* 0x000fec0000002400 */
[----:B------:R-:W-:Y:S01]  /*5800*/  HMMA.16816.F32 R92, R156, R6, R92 ;  /* 0x000000069c5c723c */ /* 0x000fe2000000185c */
[----:B------:R-:W-:Y:S02]  /*5810*/  LDSM.16.M88.4 R4, [R165+0x6800] ;  /* 0x00680000a504783b */ /* 0x000fe40000000200 */
[----:B------:R-:W-:Y:S01]  /*5820*/  FMUL.FTZ R105, R105, UR4 ;  /* 0x0000000469697c20 */ /* 0x000fe20008410000 */
[----:B------:R-:W-:Y:S01]  /*5830*/  FMUL.FTZ R107, R107, UR4 ;  /* 0x000000046b6b7c20 */ /* 0x000fe20008410000 */
[----:B--2---:R-:W2:Y:S01]  /*5840*/  LDSM.16.M88.4 R116, [R165+0x6000] ;  /* 0x00600000a574783b */ /* 0x004ea20000000200 */
[----:B------:R-:W-:Y:S01]  /*5850*/  FMUL.FTZ R104, R104, UR4 ;  /* 0x0000000468687c20 */ /* 0x000fe20008410000 */
[----:B------:R-:W-:Y:S01]  /*5860*/  MUFU.TANH R160, R105 ;  /* 0x0000006900a07308 */ /* 0x000fe20000002400 */
[C---:B------:R-:W-:Y:S07]  /*5870*/  HMMA.16816.F32 R80, R152.reuse, R168, R80 ;  /* 0x000000a89850723c */ /* 0x040fee0000001850 */
[----:B------:R-:W-:Y:S01]  /*5880*/  MUFU.TANH R161, R107 ;  /* 0x0000006b00a17308 */ /* 0x000fe20000002400 */
[----:B------:R-:W-:Y:S03]  /*5890*/  HMMA.16816.F32 R76, R152, R170, R76 ;  /* 0x000000aa984c723c */ /* 0x000fe6000000184c */
[----:B------:R-:W-:Y:S01]  /*58a0*/  FMUL.FTZ R93, R93, UR4 ;  /* 0x000000045d5d7c20 */ /* 0x000fe20008410000 */
[----:B------:R-:W-:Y:S01]  /*58b0*/  FMUL.FTZ R94, R94, UR4 ;  /* 0x000000045e5e7c20 */ /* 0x000fe20008410000 */
[----:B------:R-:W-:Y:S01]  /*58c0*/  FMUL.FTZ R95, R95, UR4 ;  /* 0x000000045f5f7c20 */ /* 0x000fe20008410000 */
[----:B------:R-:W-:Y:S01]  /*58d0*/  FMUL.FTZ R92, R92, UR4 ;  /* 0x000000045c5c7c20 */ /* 0x000fe20008410000 */
[----:B------:R4:W-:Y:S01]  /*58e0*/  MUFU.TANH R155, R104 ;  /* 0x00000068009b7308 */ /* 0x0009e20000002400 */
[C---:B---3--:R-:W-:Y:S07]  /*58f0*/  HMMA.16816.F32 R88, R156.reuse, R8, R88 ;  /* 0x000000089c58723c */ /* 0x048fee0000001858 */
[----:B------:R-:W-:Y:S01]  /*5900*/  MUFU.TANH R92, R92 ;  /* 0x0000005c005c7308 */ /* 0x000fe20000002400 */
[C---:B------:R-:W-:Y:S01]  /*5910*/  HMMA.16816.F32 R84, R156.reuse, R10, R84 ;  /* 0x0000000a9c54723c */ /* 0x040fe20000001854 */
[----:B------:R-:W3:Y:S07]  /*5920*/  LDSM.16.M88.4 R8, [R165+0x7000] ;  /* 0x00700000a508783b */ /* 0x000eee0000000200 */
[----:B-1----:R-:W-:Y:S03]  /*5930*/  HMMA.16816.F32 R80, R156, R120, R80 ;  /* 0x000000789c50723c */ /* 0x002fe60000001850 */
[----:B------:R-:W-:Y:S01]  /*5940*/  FMUL.FTZ R88, R88, UR4 ;  /* 0x0000000458587c20 */ /* 0x000fe20008410000 */
[----:B------:R-:W-:-:S04]  /*5950*/  FMUL.FTZ R89, R89, UR4 ;  /* 0x0000000459597c20 */ /* 0x000fc80008410000 */
[C---:B------:R-:W-:Y:S08]  /*5960*/  HMMA.16816.F32 R76, R156.reuse, R122, R76 ;  /* 0x0000007a9c4c723c */ /* 0x040ff0000000184c */
[C---:B--2---:R-:W-:Y:S01]  /*5970*/  HMMA.16816.F32 R120, R156.reuse, R116, R72 ;  /* 0x000000749c78723c */ /* 0x044fe20000001848 */
[----:B------:R-:W-:Y:S07]  /*5980*/  LDSM.16.M88.4 R72, [R165+0x8000] ;  /* 0x00800000a548783b */ /* 0x000fee0000000200 */
[----:B------:R-:W-:Y:S01]  /*5990*/  HMMA.16816.F32 R68, R156, R118, R68 ;  /* 0x000000769c44723c */ /* 0x000fe20000001844 */
[----:B------:R-:W1:Y:S02]  /*59a0*/  LDSM.16.M88.4 R116, [R165+0x9800] ;  /* 0x00980000a574783b */ /* 0x000e640000000200 */
[----:B----4-:R-:W-:-:S05]  /*59b0*/  FMUL.FTZ R104, R78, UR4 ;  /* 0x000000044e687c20 */ /* 0x010fca0008410000 */
[C---:B------:R-:W-:Y:S01]  /*59c0*/  HMMA.16816.F32 R108, R156.reuse, R130, R108 ;  /* 0x000000829c6c723c */ /* 0x040fe2000000186c */
[----:B------:R-:W-:Y:S07]  /*59d0*/  MUFU.TANH R130, R114 ;  /* 0x0000007200827308 */ /* 0x000fee0000002400 */
[C---:B------:R-:W-:Y:S01]  /*59e0*/  HMMA.16816.F32 R64, R156.reuse, R4, R64 ;  /* 0x000000049c40723c */ /* 0x040fe20000001840 */
[----:B------:R-:W-:Y:S07]  /*59f0*/  MUFU.TANH R131, R115 ;  /* 0x0000007300837308 */ /* 0x000fee0000002400 */
[C---:B------:R-:W-:Y:S01]  /*5a00*/  HMMA.16816.F32 R60, R156.reuse, R6, R60 ;  /* 0x000000069c3c723c */ /* 0x040fe2000000183c */
[----:B------:R-:W2:Y:S02]  /*5a10*/  LDSM.16.M88.4 R4, [R165+0x8800] ;  /* 0x00880000a504783b */ /* 0x000ea40000000200 */
[----:B------:R-:W-:Y:S01]  /*5a20*/  FMUL.FTZ R108, R108, UR4 ;  /* 0x000000046c6c7c20 */ /* 0x000fe20008410000 */
[----:B------:R-:W-:Y:S01]  /*5a30*/  FMUL.FTZ R109, R109, UR4 ;  /* 0x000000046d6d7c20 */ /* 0x000fe20008410000 */
[----:B------:R-:W-:Y:S01]  /*5a40*/  FMUL.FTZ R110, R110, UR4 ;  /* 0x000000046e6e7c20 */ /* 0x000fe20008410000 */
[----:B------:R-:W-:Y:S01]  /*5a50*/  FMUL.FTZ R111, R111, UR4 ;  /* 0x000000046f6f7c20 */ /* 0x000fe20008410000 */
[----:B------:R-:W-:Y:S01]  /*5a60*/  MUFU.TANH R147, R108 ;  /* 0x0000006c00937308 */ /* 0x000fe20000002400 */
[C---:B---3--:R-:W-:Y:S07]  /*5a70*/  HMMA.16816.F32 R52, R156.reuse, R10, R52 ;  /* 0x0000000a9c34723c */ /* 0x048fee0000001834 */
[----:B------:R-:W-:Y:S01]  /*5a80*/  MUFU.TANH R152, R109 ;  /* 0x0000006d00987308 */ /* 0x000fe20000002400 */
[C---:B------:R-:W-:Y:S07]  /*5a90*/  HMMA.16816.F32 R100, R156.reuse, R126, R100 ;  /* 0x0000007e9c64723c */ /* 0x040fee0000001864 */
[----:B------:R-:W-:Y:S01]  /*5aa0*/  MUFU.TANH R153, R110 ;  /* 0x0000006e00997308 */ /* 0x000fe20000002400 */
[----:B-1----:R-:W-:Y:S03]  /*5ab0*/  HMMA.16816.F32 R12, R156, R118, R12 ;  /* 0x000000769c0c723c */ /* 0x002fe6000000180c */
[----:B------:R-:W-:Y:S01]  /*5ac0*/  FMUL.FTZ R54, R54, UR4 ;  /* 0x0000000436367c20 */ /* 0x000fe20008410000 */
[----:B------:R-:W-:-:S03]  /*5ad0*/  FMUL.FTZ R55, R55, UR4 ;  /* 0x0000000437377c20 */ /* 0x000fc60008410000 */
[----:B------:R1:W-:Y:S01]  /*5ae0*/  MUFU.TANH R154, R111 ;  /* 0x0000006f009a7308 */ /* 0x0003e20000002400 */
[C---:B------:R-:W-:Y:S01]  /*5af0*/  HMMA.16816.F32 R36, R156.reuse, R74, R36 ;  /* 0x0000004a9c24723c */ /* 0x040fe20000001824 */
[----:B------:R-:W-:Y:S01]  /*5b00*/  FMUL.FTZ R74, R96, UR4 ;  /* 0x00000004604a7c20 */ /* 0x000fe20008410000 */
[----:B------:R-:W-:Y:S01]  /*5b10*/  FMUL.FTZ R96, R97, UR4 ;  /* 0x0000000461607c20 */ /* 0x000fe20008410000 */
[----:B------:R-:W-:Y:S01]  /*5b20*/  FMUL.FTZ R101, R101, UR4 ;  /* 0x0000000465657c20 */ /* 0x000fe20008410000 */
[----:B------:R-:W-:Y:S01]  /*5b30*/  FMUL.FTZ R97, R98, UR4 ;  /* 0x0000000462617c20 */ /* 0x000fe20008410000 */
[----:B------:R-:W-:Y:S01]  /*5b40*/  FMUL.FTZ R98, R99, UR4 ;  /* 0x0000000463627c20 */ /* 0x000fe20008410000 */
[----:B------:R-:W-:Y:S01]  /*5b50*/  FMUL.FTZ R99, R77, UR4 ;  /* 0x000000044d637c20 */ /* 0x000fe20008410000 */
[----:B------:R-:W-:Y:S01]  /*5b60*/  MUFU.TANH R126, R112 ;  /* 0x00000070007e7308 */ /* 0x000fe20000002400 */
[C---:B------:R-:W-:Y:S01]  /*5b70*/  HMMA.16816.F32 R40, R156.reuse, R72, R40 ;  /* 0x000000489c28723c */ /* 0x040fe20000001828 */
[----:B------:R-:W-:Y:S01]  /*5b80*/  FMUL.FTZ R73, R103, UR4 ;  /* 0x0000000467497c20 */ /* 0x000fe20008410000 */
[----:B------:R-:W-:Y:S01]  /*5b90*/  FMUL.FTZ R72, R102, UR4 ;  /* 0x0000000466487c20 */ /* 0x000fe20008410000 */
[----:B------:R-:W-:Y:S01]  /*5ba0*/  FMUL.FTZ R102, R79, UR4 ;  /* 0x000000044f667c20 */ /* 0x000fe20008410000 */
[----:B------:R-:W-:Y:S01]  /*5bb0*/  FMUL.FTZ R100, R100, UR4 ;  /* 0x0000000464647c20 */ /* 0x000fe20008410000 */
[----:B------:R-:W-:Y:S01]  /*5bc0*/  FMUL.FTZ R13, R13, UR4 ;  /* 0x000000040d0d7c20 */ /* 0x000fe20008410000 */
[----:B------:R-:W-:Y:S01]  /*5bd0*/  FMUL.FTZ R15, R15, UR4 ;  /* 0x000000040f0f7c20 */ /* 0x000fe20008410000 */
[----:B------:R3:W-:Y:S01]  /*5be0*/  MUFU.TANH R127, R113 ;  /* 0x00000071007f7308 */ /* 0x0007e20000002400 */
[----:B-1----:R-:W-:Y:S01]  /*5bf0*/  HMMA.16816.F32 R108, R156, R8, R56 ;  /* 0x000000089c6c723c */ /* 0x002fe20000001838 */
[----:B------:R-:W1:Y:S01]  /*5c00*/  LDSM.16.M88.4 R8, [R165+0x9000] ;  /* 0x00900000a508783b */ /* 0x000e620000000200 */
[----:B------:R-:W-:-:S02]  /*5c10*/  IMAD.SHL.U32 R56, R167, 0x2, RZ ;  /* 0x00000002a7387824 */ /* 0x000fc400078e00ff */
[----:B------:R-:W-:Y:S01]  /*5c20*/  FMUL.FTZ R57, R106, UR4 ;  /* 0x000000046a397c20 */ /* 0x000fe20008410000 */
[----:B------:R-:W-:Y:S01]  /*5c30*/  FMUL.FTZ R36, R36, UR4 ;  /* 0x0000000424247c20 */ /* 0x000fe20008410000 */
[----:B------:R-:W-:Y:S01]  /*5c40*/  FMUL.FTZ R38, R38, UR4 ;  /* 0x0000000426267c20 */ /* 0x000fe20008410000 */
[----:B------:R-:W-:Y:S01]  /*5c50*/  FMUL.FTZ R39, R39, UR4 ;  /* 0x0000000427277c20 */ /* 0x000fe20008410000 */
[----:B------:R-:W-:Y:S01]  /*5c60*/  LOP3.LUT R56, R56, 0x6, RZ, 0xc0, !PT ;  /* 0x0000000638387812 */ /* 0x000fe200078ec0ff */
[C---:B--2---:R-:W-:Y:S01]  /*5c70*/  HMMA.16816.F32 R32, R156.reuse, R4, R32 ;  /* 0x000000049c20723c */ /* 0x044fe20000001820 */
[----:B------:R-:W-:Y:S01]  /*5c80*/  FMUL.FTZ R4, R12, UR4 ;  /* 0x000000040c047c20 */ /* 0x000fe20008410000 */
[----:B------:R-:W-:Y:S01]  /*5c90*/  MUFU.TANH R162, R101 ;  /* 0x0000006500a27308 */ /* 0x000fe20000002400 */
[----:B------:R-:W-:Y:S01]  /*5ca0*/  FMUL.FTZ R5, R84, UR4 ;  /* 0x0000000454057c20 */ /* 0x000fe20008410000 */
[----:B------:R-:W-:Y:S01]  /*5cb0*/  FMUL.FTZ R12, R81, UR4 ;  /* 0x00000004510c7c20 */ /* 0x000fe20008410000 */
[----:B------:R-:W-:Y:S01]  /*5cc0*/  FMUL.FTZ R40, R40, UR4 ;  /* 0x0000000428287c20 */ /* 0x000fe20008410000 */
[----:B------:R-:W-:Y:S01]  /*5cd0*/  FMUL.FTZ R41, R41, UR4 ;  /* 0x0000000429297c20 */ /* 0x000fe20008410000 */
[----:B------:R-:W-:Y:S01]  /*5ce0*/  FMUL.FTZ R42, R42, UR4 ;  /* 0x000000042a2a7c20 */ /* 0x000fe20008410000 */
[C---:B------:R-:W-:Y:S01]  /*5cf0*/  HMMA.16816.F32 R28, R156.reuse, R6, R28 ;  /* 0x000000069c1c723c */ /* 0x040fe2000000181c */
[----:B------:R-:W-:Y:S01]  /*5d00*/  FMUL.FTZ R7, R14, UR4 ;  /* 0x000000040e077c20 */ /* 0x000fe20008410000 */
[----:B------:R-:W2:Y:S01]  /*5d10*/  MUFU.TANH R4, R4 ;  /* 0x0000000400047308 */ /* 0x000ea20000002400 */
[----:B---3--:R3:W4:Y:S01]  /*5d20*/  LDSM.16.M88.4 R112, [R165+0x7800] ;  /* 0x00780000a570783b */ /* 0x0087220000000200 */
[----:B------:R-:W-:Y:S01]  /*5d30*/  FMUL.FTZ R6, R87, UR4 ;  /* 0x0000000457067c20 */ /* 0x000fe20008410000 */
[----:B------:R-:W-:Y:S01]  /*5d40*/  FMUL.FTZ R108, R108, UR4 ;  /* 0x000000046c6c7c20 */ /* 0x000fe20008410000 */
[----:B------:R-:W-:Y:S01]  /*5d50*/  FMUL.FTZ R111, R111, UR4 ;  /* 0x000000046f6f7c20 */ /* 0x000fe20008410000 */
[----:B------:R-:W-:Y:S01]  /*5d60*/  FMUL.FTZ R109, R109, UR4 ;  /* 0x000000046d6d7c20 */ /* 0x000fe20008410000 */
[----:B------:R-:W-:Y:S01]  /*5d70*/  HMMA.16816.F32 R16, R156, R116, R16 ;  /* 0x000000749c10723c */ /* 0x000fe20000001810 */
[----:B------:R-:W-:Y:S01]  /*5d80*/  FMUL.FTZ R116, R120, UR4 ;  /* 0x0000000478747c20 */ /* 0x000fe20008410000 */
[----:B------:R-:W5:Y:S01]  /*5d90*/  MUFU.TANH R7, R7 ;  /* 0x0000000700077308 */ /* 0x000f620000002400 */
[----:B------:R-:W-:Y:S01]  /*5da0*/  FMUL.FTZ R110, R110, UR4 ;  /* 0x000000046e6e7c20 */ /* 0x000fe20008410000 */
[----:B------:R-:W-:Y:S01]  /*5db0*/  FMUL.FTZ R43, R43, UR4 ;  /* 0x000000042b2b7c20 */ /* 0x000fe20008410000 */
[----:B------:R-:W-:Y:S01]  /*5dc0*/  FMUL.FTZ R32, R32, UR4 ;  /* 0x0000000420207c20 */ /* 0x000fe20008410000 */
[----:B------:R-:W-:Y:S01]  /*5dd0*/  FMUL.FTZ R37, R37, UR4 ;  /* 0x0000000425257c20 */ /* 0x000fe20008410000 */
[----:B------:R-:W-:Y:S01]  /*5de0*/  FMUL.FTZ R33, R33, UR4 ;  /* 0x0000000421217c20 */ /* 0x000fe20008410000 */
[----:B------:R-:W-:Y:S01]  /*5df0*/  FMUL.FTZ R34, R34, UR4 ;  /* 0x0000000422227c20 */ /* 0x000fe20008410000 */
[----:B------:R-:W-:Y:S01]  /*5e00*/  FMUL.FTZ R35, R35, UR4 ;  /* 0x0000000423237c20 */ /* 0x000fe20008410000 */
[----:B------:R2:W-:Y:S01]  /*5e10*/  MUFU.TANH R84, R94 ;  /* 0x0000005e00547308 */ /* 0x0005e20000002400 */
[----:B------:R-:W-:Y:S01]  /*5e20*/  FMUL.FTZ R28, R28, UR4 ;  /* 0x000000041c1c7c20 */ /* 0x000fe20008410000 */
[----:B------:R-:W-:Y:S01]  /*5e30*/  FMUL.FTZ R30, R30, UR4 ;  /* 0x000000041e1e7c20 */ /* 0x000fe20008410000 */
[----:B------:R-:W-:Y:S01]  /*5e40*/  FMUL.FTZ R29, R29, UR4 ;  /* 0x000000041d1d7c20 */ /* 0x000fe20008410000 */
[----:B------:R-:W-:Y:S01]  /*5e50*/  FMUL.FTZ R31, R31, UR4 ;  /* 0x000000041f1f7c20 */ /* 0x000fe20008410000 */
[----:B------:R-:W-:-:S04]  /*5e60*/  DEPBAR.LE SB0, 0x0 ;  /* 0x000080000000791a */ /* 0x000fc80000000000 */
[C---:B-1----:R-:W-:Y:S01]  /*5e70*/  HMMA.16816.F32 R24, R156.reuse, R8, R24 ;  /* 0x000000089c18723c */ /* 0x042fe20000001818 */
[----:B---3--:R-:W-:Y:S01]  /*5e80*/  IMAD.MOV.U32 R165, RZ, RZ, 0x8 ;  /* 0x00000008ffa57424 */ /* 0x008fe200078e00ff */
[----:B------:R-:W-:Y:S01]  /*5e90*/  LOP3.LUT R9, R3, R56, RZ, 0xfc, !PT ;  /* 0x0000003803097212 */ /* 0x000fe200078efcff */
[----:B------:R-:W-:Y:S01]  /*5ea0*/  FMUL.FTZ R8, R91, UR4 ;  /* 0x000000045b087c20 */ /* 0x000fe20008410000 */
[----:B------:R-:W-:Y:S01]  /*5eb0*/  FMUL.FTZ R91, R86, UR4 ;  /* 0x00000004565b7c20 */ /* 0x000fe20008410000 */
[----:B------:R-:W-:Y:S01]  /*5ec0*/  MUFU.TANH R79, R6 ;  /* 0x00000006004f7308 */ /* 0x000fe20000002400 */
[----:B------:R-:W-:Y:S01]  /*5ed0*/  VIADDMNMX R165, R0, R165, UR19, PT ;  /* 0x0000001300a57e46 */ /* 0x000fe2000b8001a5 */
[----:B------:R-:W-:Y:S01]  /*5ee0*/  FMUL.FTZ R16, R16, UR4 ;  /* 0x0000000410107c20 */ /* 0x000fe20008410000 */
[C---:B------:R-:W-:Y:S01]  /*5ef0*/  LOP3.LUT R59, R9.reuse, 0xf8, RZ, 0xfc, !PT ;  /* 0x000000f8093b7812 */ /* 0x040fe200078efcff */
[C---:B------:R-:W-:Y:S01]  /*5f00*/  HMMA.16816.F32 R20, R156.reuse, R10, R20 ;  /* 0x0000000a9c14723c */ /* 0x040fe20000001814 */
[----:B------:R-:W-:Y:S01]  /*5f10*/  LOP3.LUT R14, R9, 0x1, RZ, 0xfc, !PT ;  /* 0x00000001090e7812 */ /* 0x000fe200078efcff */
[----:B------:R-:W-:Y:S01]  /*5f20*/  FMUL.FTZ R11, R90, UR4 ;  /* 0x000000045a0b7c20 */ /* 0x000fe20008410000 */
[CC--:B------:R-:W-:Y:S01]  /*5f30*/  ISETP.GE.AND P3, PT, R59.reuse, R212.reuse, PT ;  /* 0x000000d43b00720c */ /* 0x0c0fe20003f66270 */
[----:B------:R-:W-:Y:S01]  /*5f40*/  MUFU.TANH R86, R88 ;  /* 0x0000005800567308 */ /* 0x000fe20000002400 */
[----:B------:R-:W-:Y:S01]  /*5f50*/  ISETP.GE.AND P1, PT, R59, R165, PT ;  /* 0x000000a53b00720c */ /* 0x000fe20003f26270 */
[----:B--2---:R-:W-:Y:S01]  /*5f60*/  FMUL.FTZ R94, R82, UR4 ;  /* 0x00000004525e7c20 */ /* 0x004fe20008410000 */
[----:B------:R-:W-:Y:S01]  /*5f70*/  I2FP.F32.U32 R59, R59 ;  /* 0x0000003b003b7245 */ /* 0x000fe20000201000 */
[----:B------:R-:W-:Y:S01]  /*5f80*/  FMUL.FTZ R10, R85, UR4 ;  /* 0x00000004550a7c20 */ /* 0x000fe20008410000 */
[----:B------:R-:W-:Y:S01]  /*5f90*/  I2FP.F32.U32 R58, R9 ;  /* 0x00000009003a7245 */ /* 0x000fe20000201000 */
[C---:B----4-:R-:W-:Y:S01]  /*5fa0*/  HMMA.16816.F32 R48, R156.reuse, R112, R48 ;  /* 0x000000709c30723c */ /* 0x050fe20000001830 */
[C---:B------:R-:W-:Y:S01]  /*5fb0*/  ISETP.GE.AND P5, PT, R14.reuse, R212, PT ;  /* 0x000000d40e00720c */ /* 0x040fe20003fa6270 */
[C---:B------:R-:W-:Y:S01]  /*5fc0*/  FFMA.FTZ R75, R59.reuse, UR5, R4 ;  /* 0x000000053b4b7c23 */ /* 0x040fe20008010004 */
[-C--:B------:R-:W-:Y:S01]  /*5fd0*/  ISETP.GE.AND P4, PT, R14, R165.reuse, PT ;  /* 0x000000a50e00720c */ /* 0x080fe20003f86270 */
[----:B-----5:R-:W-:Y:S01]  /*5fe0*/  FFMA.FTZ R59, R59, UR5, R7 ;  /* 0x000000053b3b7c23 */ /* 0x020fe20008010007 */
[----:B------:R-:W-:Y:S01]  /*5ff0*/  I2FP.F32.U32 R14, R14 ;  /* 0x0000000e000e7245 */ /* 0x000fe20000201000 */
[----:B------:R-:W-:Y:S01]  /*6000*/  FFMA.FTZ R7, R58, UR5, R149 ;  /* 0x000000053a077c23 */ /* 0x000fe20008010095 */
[CC--:B------:R-:W-:Y:S01]  /*6010*/  ISETP.GE.AND P2, PT, R9.reuse, R165.reuse, PT ;  /* 0x000000a50900720c */ /* 0x0c0fe20003f46270 */
[----:B------:R1:W-:Y:S01]  /*6020*/  MUFU.TANH R90, R93 ;  /* 0x0000005d005a7308 */ /* 0x0003e20000002400 */
[C---:B------:R-:W-:Y:S01]  /*6030*/  LOP3.LUT R87, R9.reuse, 0x8, RZ, 0xfc, !PT ;  /* 0x0000000809577812 */ /* 0x040fe200078efcff */
[C---:B------:R-:W-:Y:S01]  /*6040*/  FFMA.FTZ R0, R14.reuse, UR5, R148 ;  /* 0x000000050e007c23 */ /* 0x040fe20008010094 */
[----:B------:R-:W-:Y:S01]  /*6050*/  LOP3.LUT R4, R9, 0x9, RZ, 0xfc, !PT ;  /* 0x0000000909047812 */ /* 0x000fe200078efcff */
[----:B------:R-:W-:Y:S01]  /*6060*/  FFMA.FTZ R150, R14, UR5, R150 ;  /* 0x000000050e967c23 */ /* 0x000fe20008010096 */
[----:B------:R-:W-:Y:S01]  /*6070*/  FSEL R7, R7, -INF , !P2 ;  /* 0xff80000007077808 */ /* 0x000fe20005000000 */
[----:B------:R-:W-:Y:S01]  /*6080*/  HMMA.16816.F32 R44, R156, R114, R44 ;  /* 0x000000729c2c723c */ /* 0x000fe2000000182c */
[----:B------:R-:W-:Y:S01]  /*6090*/  FSEL R75, R75, -INF , !P3 ;  /* 0xff8000004b4b7808 */ /* 0x000fe20005800000 */
[----:B------:R2:W-:Y:S01]  /*60a0*/  MUFU.TANH R81, R8 ;  /* 0x0000000800517308 */ /* 0x0005e20000002400 */
[-C--:B------:R-:W-:Y:S01]  /*60b0*/  ISETP.GE.AND P2, PT, R87, R212.reuse, PT ;  /* 0x000000d45700720c */ /* 0x080fe20003f46270 */
[----:B------:R-:W-:Y:S01]  /*60c0*/  FMUL.FTZ R115, R121, UR4 ;  /* 0x0000000479737c20 */ /* 0x000fe20008410000 */
[----:B------:R-:W-:Y:S01]  /*60d0*/  ISETP.GE.AND P3, PT, R87, R165, PT ;  /* 0x000000a55700720c */ /* 0x000fe20003f66270 */
[----:B------:R-:W-:Y:S01]  /*60e0*/  FMUL.FTZ R113, R70, UR4 ;  /* 0x0000000446717c20 */ /* 0x000fe20008410000 */
[----:B------:R-:W-:Y:S01]  /*60f0*/  I2FP.F32.U32 R87, R87 ;  /* 0x0000005700577245 */ /* 0x000fe20000201000 */
[----:B------:R-:W-:Y:S01]  /*6100*/  FMUL.FTZ R114, R69, UR4 ;  /* 0x0000000445727c20 */ /* 0x000fe20008410000 */
[----:B------:R-:W-:Y:S01]  /*6110*/  FSEL R59, R59, -INF , !P1 ;  /* 0xff8000003b3b7808 */ /* 0x000fe20004800000 */
[----:B------:R3:W-:Y:S01]  /*6120*/  MUFU.TANH R82, R5 ;  /* 0x0000000500527308 */ /* 0x0007e20000002400 */
[----:B------:R-:W-:Y:S01]  /*6130*/  FSEL R0, R0, -INF , !P5 ;  /* 0xff80000000007808 */ /* 0x000fe20006800000 */
[----:B-1----:R-:W-:Y:S01]  /*6140*/  FMUL.FTZ R93, R83, UR4 ;  /* 0x00000004535d7c20 */ /* 0x002fe20008410000 */
[C---:B------:R-:W-:Y:S01]  /*6150*/  ISETP.GE.AND P1, PT, R4.reuse, R212, PT ;  /* 0x000000d40400720c */ /* 0x040fe20003f26270 */
[----:B------:R-:W-:Y:S01]  /*6160*/  FFMA.FTZ R145, R87, UR5, R145 ;  /* 0x0000000557917c23 */ /* 0x000fe20008010091 */
[-C--:B------:R-:W-:Y:S01]  /*6170*/  ISETP.GE.AND P5, PT, R4, R165.reuse, PT ;  /* 0x000000a50400720c */ /* 0x080fe20003fa6270 */
[----:B------:R-:W-:Y:S01]  /*6180*/  FMUL.FTZ R50, R50, UR4 ;  /* 0x0000000432327c20 */ /* 0x000fe20008410000 */
[----:B------:R-:W-:Y:S01]  /*6190*/  I2FP.F32.U32 R88, R4 ;  /* 0x0000000400587245 */ /* 0x000fe20000201000 */
[----:B------:R-:W-:Y:S01]  /*61a0*/  FMUL.FTZ R4, R80, UR4 ;  /* 0x0000000450047c20 */ /* 0x000fe20008410000 */
[C---:B------:R-:W-:Y:S01]  /*61b0*/  LOP3.LUT R14, R9.reuse, 0x10, RZ, 0xfc, !PT ;  /* 0x00000010090e7812 */ /* 0x040fe200078efcff */
[----:B------:R1:W-:Y:S01]  /*61c0*/  MUFU.TANH R80, R89 ;  /* 0x0000005900507308 */ /* 0x0003e20000002400 */
[C---:B------:R-:W-:Y:S01]  /*61d0*/  LOP3.LUT R101, R9.reuse, 0x11, RZ, 0xfc, !PT ;  /* 0x0000001109657812 */ /* 0x040fe200078efcff */
[C---:B------:R-:W-:Y:S01]  /*61e0*/  FFMA.FTZ R144, R88.reuse, UR5, R144 ;  /* 0x0000000558907c23 */ /* 0x040fe20008010090 */
[----:B------:R-:W-:Y:S01]  /*61f0*/  FFMA.FTZ R132, R88, UR5, R132 ;  /* 0x0000000558847c23 */ /* 0x000fe20008010084 */
[----:B------:R-:W-:Y:S01]  /*6200*/  LOP3.LUT R103, R9, 0x18, RZ, 0xfc, !PT ;  /* 0x0000001809677812 */ /* 0x000fe200078efcff */
[----:B------:R-:W-:Y:S01]  /*6210*/  FMUL.FTZ R51, R51, UR4 ;  /* 0x0000000433337c20 */ /* 0x000fe20008410000 */
[----:B--2---:R-:W-:Y:S01]  /*6220*/  FSEL R8, R145, -INF , !P3 ;  /* 0xff80000091087808 */ /* 0x004fe20005800000 */
[----:B------:R-:W-:Y:S01]  /*6230*/  FMUL.FTZ R46, R46, UR4 ;  /* 0x000000042e2e7c20 */ /* 0x000fe20008410000 */
[----:B------:R2:W-:Y:S01]  /*6240*/  MUFU.TANH R83, R11 ;  /* 0x0000000b00537308 */ /* 0x0005e20000002400 */
[----:B------:R-:W-:Y:S01]  /*6250*/  FSEL R88, R144, -INF , !P1 ;  /* 0xff80000090587808 */ /* 0x000fe20004800000 */
[----:B------:R-:W-:Y:S01]  /*6260*/  FMUL.FTZ R47, R47, UR4 ;  /* 0x000000042f2f7c20 */ /* 0x000fe20008410000 */
[CC--:B------:R-:W-:Y:S01]  /*6270*/  ISETP.GE.AND P3, PT, R101.reuse, R212.reuse, PT ;  /* 0x000000d46500720c */ /* 0x0c0fe20003f66270 */
[----:B------:R-:W-:Y:S01]  /*6280*/  FMUL.FTZ R24, R24, UR4 ;  /* 0x0000000418187c20 */ /* 0x000fe20008410000 */
[----:B------:R-:W-:Y:S01]  /*6290*/  ISETP.GE.AND P1, PT, R101, R165, PT ;  /* 0x000000a56500720c */ /* 0x000fe20003f26270 */
[----:B------:R-:W-:Y:S01]  /*62a0*/  FMUL.FTZ R25, R25, UR4 ;  /* 0x0000000419197c20 */ /* 0x000fe20008410000 */
[----:B---3--:R-:W-:Y:S01]  /*62b0*/  FSEL R5, R132, -INF , !P5 ;  /* 0xff80000084057808 */ /* 0x008fe20006800000 */
[----:B------:R3:W-:Y:S01]  /*62c0*/  MUFU.TANH R85, R95 ;  /* 0x0000005f00557308 */ /* 0x0007e20000002400 */
[----:B-1----:R-:W-:Y:S01]  /*62d0*/  FFMA.FTZ R89, R87, UR5, R151 ;  /* 0x0000000557597c23 */ /* 0x002fe20008010097 */
[----:B------:R-:W-:Y:S01]  /*62e0*/  I2FP.F32.U32 R101, R101 ;  /* 0x0000006500657245 */ /* 0x000fe20000201000 */
[----:B------:R-:W-:Y:S01]  /*62f0*/  FMUL.FTZ R132, R60, UR4 ;  /* 0x000000043c847c20 */ /* 0x000fe20008410000 */
[-C--:B------:R-:W-:Y:S01]  /*6300*/  ISETP.GE.AND P5, PT, R103, R212.reuse, PT ;  /* 0x000000d46700720c */ /* 0x080fe20003fa6270 */
[----:B------:R-:W-:Y:S01]  /*6310*/  FMUL.FTZ R26, R26, UR4 ;  /* 0x000000041a1a7c20 */ /* 0x000fe20008410000 */
[----:B------:R-:W-:Y:S01]  /*6320*/  FSEL R89, R89, -INF , !P2 ;  /* 0xff80000059597808 */ /* 0x000fe20005000000 */
[----:B------:R-:W-:Y:S01]  /*6330*/  FFMA.FTZ R146, R101, UR5, R146 ;  /* 0x0000000565927c23 */ /* 0x000fe20008010092 */
[-C--:B------:R-:W-:Y:S01]  /*6340*/  ISETP.GE.AND P2, PT, R14, R165.reuse, PT ;  /* 0x000000a50e00720c */ /* 0x080fe20003f46270 */
[----:B------:R-:W-:Y:S01]  /*6350*/  MUFU.TANH R77, R12 ;  /* 0x0000000c004d7308 */ /* 0x000fe20000002400 */
[----:B--2---:R-:W-:Y:S01]  /*6360*/  FSEL R11, R150, -INF , !P4 ;  /* 0xff800000960b7808 */ /* 0x004fe20006000000 */
[----:B------:R-:W-:Y:S01]  /*6370*/  FMUL.FTZ R27, R27, UR4 ;  /* 0x000000041b1b7c20 */ /* 0x000fe20008410000 */
[----:B------:R-:W-:Y:S01]  /*6380*/  ISETP.GE.AND P4, PT, R14, R212, PT ;  /* 0x000000d40e00720c */ /* 0x000fe20003f86270 */
[----:B------:R-:W-:Y:S01]  /*6390*/  FMUL.FTZ R20, R20, UR4 ;  /* 0x0000000414147c20 */ /* 0x000fe20008410000 */
[----:B------:R-:W-:Y:S01]  /*63a0*/  I2FP.F32.U32 R14, R14 ;  /* 0x0000000e000e7245 */ /* 0x000fe20000201000 */
[----:B------:R-:W-:Y:S01]  /*63b0*/  FMUL.FTZ R22, R22, UR4 ;  /* 0x0000000416167c20 */ /* 0x000fe20008410000 */
[C---:B------:R-:W-:Y:S01]  /*63c0*/  LOP3.LUT R105, R9.reuse, 0x19, RZ, 0xfc, !PT ;  /* 0x0000001909697812 */ /* 0x040fe200078efcff */
[----:B---3--:R-:W-:Y:S01]  /*63d0*/  FMUL.FTZ R95, R76, UR4 ;  /* 0x000000044c5f7c20 */ /* 0x008fe20008410000 */
[----:B------:R-:W-:Y:S01]  /*63e0*/  LOP3.LUT R106, R9, 0x20, RZ, 0xfc, !PT ;  /* 0x00000020096a7812 */ /* 0x000fe200078efcff */
[C---:B------:R-:W-:Y:S01]  /*63f0*/  FFMA.FTZ R87, R14.reuse, UR5, R133 ;  /* 0x000000050e577c23 */ /* 0x040fe20008010085 */
[----:B------:R1:W-:Y:S01]  /*6400*/  MUFU.TANH R76, R10 ;  /* 0x0000000a004c7308 */ /* 0x0003e20000002400 */
[----:B------:R-:W-:Y:S01]  /*6410*/  FFMA.FTZ R112, R14, UR5, R135 ;  /* 0x000000050e707c23 */ /* 0x000fe20008010087 */
[----:B------:R-:W-:Y:S01]  /*6420*/  FSEL R198, R146, -INF , !P1 ;  /* 0xff80000092c67808 */ /* 0x000fe20004800000 */
[----:B------:R-:W-:Y:S01]  /*6430*/  FMUL.FTZ R21, R21, UR4 ;  /* 0x0000000415157c20 */ /* 0x000fe20008410000 */
[----:B------:R-:W-:Y:S01]  /*6440*/  FSEL R87, R87, -INF , !P4 ;  /* 0xff80000057577808 */ /* 0x000fe20006000000 */
[----:B------:R-:W-:Y:S01]  /*6450*/  FMUL.FTZ R23, R23, UR4 ;  /* 0x0000000417177c20 */ /* 0x000fe20008410000 */
[----:B------:R-:W-:Y:S01]  /*6460*/  ISETP.GE.AND P4, PT, R103, R165, PT ;  /* 0x000000a56700720c */ /* 0x000fe20003f86270 */
[----:B------:R-:W-:Y:S01]  /*6470*/  FMUL.FTZ R18, R18, UR4 ;  /* 0x0000000412127c20 */ /* 0x000fe20008410000 */
[----:B------:R-:W-:Y:S01]  /*6480*/  I2FP.F32.U32 R103, R103 ;  /* 0x0000006700677245 */ /* 0x000fe20000201000 */
[----:B------:R2:W-:Y:S01]  /*6490*/  MUFU.TANH R78, R4 ;  /* 0x00000004004e7308 */ /* 0x0005e20000002400 */
[----:B------:R-:W-:Y:S01]  /*64a0*/  FSEL R112, R112, -INF , !P2 ;  /* 0xff80000070707808 */ /* 0x000fe20005000000 */
[----:B------:R-:W-:Y:S01]  /*64b0*/  FMUL.FTZ R17, R17, UR4 ;  /* 0x0000000411117c20 */ /* 0x000fe20008410000 */
[-C--:B------:R-:W-:Y:S01]  /*64c0*/  ISETP.GE.AND P2, PT, R105, R212.reuse, PT ;  /* 0x000000d46900720c */ /* 0x080fe20003f46270 */
[C---:B------:R-:W-:Y:S01]  /*64d0*/  FFMA.FTZ R136, R103.reuse, UR5, R136 ;  /* 0x0000000567887c23 */ /* 0x040fe20008010088 */
[----:B------:R-:W-:Y:S01]  /*64e0*/  ISETP.GE.AND P1, PT, R106, R212, PT ;  /* 0x000000d46a00720c */ /* 0x000fe20003f26270 */
[----:B------:R-:W-:Y:S01]  /*64f0*/  FFMA.FTZ R14, R103, UR5, R138 ;  /* 0x00000005670e7c23 */ /* 0x000fe2000801008a */
[----:B------:R-:W-:Y:S01]  /*6500*/  LOP3.LUT R107, R9, 0x21, RZ, 0xfc, !PT ;  /* 0x00000021096b7812 */ /* 0x000fe200078efcff */
[----:B-1----:R-:W-:Y:S01]  /*6510*/  FFMA.FTZ R10, R101, UR5, R134 ;  /* 0x00000005650a7c23 */ /* 0x002fe20008010086 */
[----:B------:R-:W-:Y:S01]  /*6520*/  FSEL R6, R136, -INF , !P5 ;  /* 0xff80000088067808 */ /* 0x000fe20006800000 */
[----:B------:R-:W-:Y:S01]  /*6530*/  FMUL.FTZ R101, R123, UR4 ;  /* 0x000000047b657c20 */ /* 0x000fe20008410000 */
[-C--:B------:R-:W-:Y:S01]  /*6540*/  ISETP.GE.AND P5, PT, R106, R165.reuse, PT ;  /* 0x000000a56a00720c */ /* 0x080fe20003fa6270 */
[----:B------:R-:W-:Y:S01]  /*6550*/  FMUL.FTZ R103, R122, UR4 ;  /* 0x000000047a677c20 */ /* 0x000fe20008410000 */
[----:B------:R-:W-:Y:S01]  /*6560*/  FSEL R10, R10, -INF , !P3 ;  /* 0xff8000000a0a7808 */ /* 0x000fe20005800000 */
[----:B------:R1:W-:Y:S01]  /*6570*/  MUFU.TANH R69, R102 ;  /* 0x0000006600457308 */ /* 0x0003e20000002400 */
[----:B------:R-:W-:Y:S01]  /*6580*/  ISETP.GE.AND P3, PT, R105, R165, PT ;  /* 0x000000a56900720c */ /* 0x000fe20003f66270 */
[----:B------:R-:W-:Y:S01]  /*6590*/  FMUL.FTZ R19, R19, UR4 ;  /* 0x0000000413137c20 */ /* 0x000fe20008410000 */
[----:B------:R-:W-:Y:S01]  /*65a0*/  I2FP.F32.U32 R105, R105 ;  /* 0x0000006900697245 */ /* 0x000fe20000201000 */
[----:B------:R-:W-:Y:S01]  /*65b0*/  FFMA.FTZ R2, R58, UR5, R2 ;  /* 0x000000053a027c23 */ /* 0x000fe20008010002 */
[----:B------:R-:W-:-:S02]  /*65c0*/  I2FP.F32.U32 R106, R106 ;  /* 0x0000006a006a7245 */ /* 0x000fc40000201000 */
[----:B------:R-:W-:Y:S01]  /*65d0*/  FSEL R14, R14, -INF , !P4 ;  /* 0xff8000000e0e7808 */ /* 0x000fe20006000000 */
[C---:B------:R-:W-:Y:S01]  /*65e0*/  FFMA.FTZ R137, R105.reuse, UR5, R137 ;  /* 0x0000000569897c23 */ /* 0x040fe20008010089 */
[----:B------:R-:W-:Y:S01]  /*65f0*/  FFMA.FTZ R12, R105, UR5, R139 ;  /* 0x00000005690c7c23 */ /* 0x000fe2000801008b */
[C---:B------:R-:W-:Y:S01]  /*6600*/  FFMA.FTZ R123, R106.reuse, UR5, R140 ;  /* 0x000000056a7b7c23 */ /* 0x040fe2000801008c */
[----:B------:R-:W-:Y:S01]  /*6610*/  LOP3.LUT R105, R9, 0x28, RZ, 0xfc, !PT ;  /* 0x0000002809697812 */ /* 0x000fe200078efcff */
[----:B------:R-:W-:Y:S01]  /*6620*/  FFMA.FTZ R142, R106, UR5, R142 ;  /* 0x000000056a8e7c23 */ /* 0x000fe2000801008e */
[----:B--2---:R-:W-:Y:S01]  /*6630*/  FSEL R4, R137, -INF , !P2 ;  /* 0xff80000089047808 */ /* 0x004fe20005000000 */
[----:B------:R-:W2:Y:S01]  /*6640*/  MUFU.TANH R57, R57 ;  /* 0x0000003900397308 */ /* 0x000ea20000002400 */
[C---:B------:R-:W-:Y:S02]  /*6650*/  ISETP.GE.AND P4, PT, R107.reuse, R212, PT ;  /* 0x000000d46b00720c */ /* 0x040fe40003f86270 */
[----:B------:R-:W-:-:S02]  /*6660*/  ISETP.GE.AND P2, PT, R107, R165, PT ;  /* 0x000000a56b00720c */ /* 0x000fc40003f46270 */
[----:B------:R-:W-:Y:S02]  /*6670*/  FSEL R12, R12, -INF , !P3 ;  /* 0xff8000000c0c7808 */ /* 0x000fe40005800000 */
[----:B------:R-:W-:Y:S01]  /*6680*/  FSEL R123, R123, -INF , !P1 ;  /* 0xff8000007b7b7808 */ /* 0x000fe20004800000 */
[----:B------:R-:W3:Y:S01]  /*6690*/  MUFU.TANH R72, R72 ;  /* 0x0000004800487308 */ /* 0x000ee20000002400 */
[----:B------:R-:W-:Y:S02]  /*66a0*/  I2FP.F32.U32 R107, R107 ;  /* 0x0000006b006b7245 */ /* 0x000fe40000201000 */
[CC--:B------:R-:W-:Y:S02]  /*66b0*/  ISETP.GE.AND P3, PT, R105.reuse, R212.reuse, PT ;  /* 0x000000d46900720c */ /* 0x0c0fe40003f66270 */
[----:B------:R-:W-:Y:S01]  /*66c0*/  ISETP.GE.AND P1, PT, R105, R165, PT ;  /* 0x000000a56900720c */ /* 0x000fe20003f26270 */
[C---:B------:R-:W-:Y:S01]  /*66d0*/  FFMA.FTZ R122, R107.reuse, UR5, R141 ;  /* 0x000000056b7a7c23 */ /* 0x040fe2000801008d */
[----:B------:R-:W-:Y:S01]  /*66e0*/  I2FP.F32.U32 R105, R105 ;  /* 0x0000006900697245 */ /* 0x000fe20000201000 */
[----:B------:R-:W-:Y:S01]  /*66f0*/  FFMA.FTZ R106, R107, UR5, R143 ;  /* 0x000000056b6a7c23 */ /* 0x000fe2000801008f */
[C---:B------:R-:W-:Y:S01]  /*6700*/  LOP3.LUT R117, R9.reuse, 0x29, RZ, 0xfc, !PT ;  /* 0x0000002909757812 */ /* 0x040fe200078efcff */
[----:B------:R-:W-:Y:S01]  /*6710*/  MUFU.TANH R73, R73 ;  /* 0x0000004900497308 */ /* 0x000fe20000002400 */
[----:B------:R-:W-:Y:S01]  /*6720*/  LOP3.LUT R118, R9, 0x30, RZ, 0xfc, !PT ;  /* 0x0000003009767812 */ /* 0x000fe200078efcff */
[C---:B------:R-:W-:Y:S01]  /*6730*/  FFMA.FTZ R121, R105.reuse, UR5, R128 ;  /* 0x0000000569797c23 */ /* 0x040fe20008010080 */
[----:B------:R-:W-:Y:S01]  /*6740*/  FSEL R107, R142, -INF , !P5 ;  /* 0xff8000008e6b7808 */ /* 0x000fe20006800000 */
[----:B------:R-:W-:Y:S01]  /*6750*/  FFMA.FTZ R197, R105, UR5, R124 ;  /* 0x0000000569c57c23 */ /* 0x000fe2000801007c */
[----:B------:R-:W-:Y:S01]  /*6760*/  FSEL R122, R122, -INF , !P4 ;  /* 0xff8000007a7a7808 */ /* 0x000fe20006000000 */
[----:B------:R-:W-:Y:S01]  /*6770*/  FMUL.FTZ R128, R68, UR4 ;  /* 0x0000000444807c20 */ /* 0x000fe20008410000 */
[----:B------:R-:W-:Y:S01]  /*6780*/  LOP3.LUT R70, R9, 0x31, RZ, 0xfc, !PT ;  /* 0x0000003109467812 */ /* 0x000fe200078efcff */
[----:B------:R4:W-:Y:S01]  /*6790*/  MUFU.TANH R68, R99 ;  /* 0x0000006300447308 */ /* 0x0009e20000002400 */
[----:B------:R-:W-:-:S02]  /*67a0*/  ISETP.GE.AND P5, PT, R117, R212, PT ;  /* 0x000000d47500720c */ /* 0x000fc40003fa6270 */
[----:B------:R-:W-:Y:S02]  /*67b0*/  ISETP.GE.AND P4, PT, R117, R165, PT ;  /* 0x000000a57500720c */ /* 0x000fe40003f86270 */
[----:B------:R-:W-:Y:S02]  /*67c0*/  FSEL R106, R106, -INF , !P2 ;  /* 0xff8000006a6a7808 */ /* 0x000fe40005000000 */
[----:B------:R-:W-:Y:S01]  /*67d0*/  FSEL R121, R121, -INF , !P3 ;  /* 0xff80000079797808 */ /* 0x000fe20005800000 */
[----:B------:R-:W-:Y:S01]  /*67e0*/  MUFU.TANH R74, R74 ;  /* 0x0000004a004a7308 */ /* 0x000fe20000002400 */
[----:B------:R-:W-:Y:S02]  /*67f0*/  I2FP.F32.U32 R117, R117 ;  /* 0x0000007500757245 */ /* 0x000fe40000201000 */
[C---:B------:R-:W-:Y:S02]  /*6800*/  ISETP.GE.AND P2, PT, R118.reuse, R212, PT ;  /* 0x000000d47600720c */ /* 0x040fe40003f46270 */
[-C--:B------:R-:W-:Y:S01]  /*6810*/  ISETP.GE.AND P3, PT, R118, R165.reuse, PT ;  /* 0x000000a57600720c */ /* 0x080fe20003f66270 */
[C---:B------:R-:W-:Y:S01]  /*6820*/  FFMA.FTZ R120, R117.reuse, UR5, R129 ;  /* 0x0000000575787c23 */ /* 0x040fe20008010081 */
[----:B------:R-:W-:Y:S01]  /*6830*/  I2FP.F32.U32 R118, R118 ;  /* 0x0000007600767245 */ /* 0x000fe20000201000 */
[----:B------:R-:W-:Y:S01]  /*6840*/  FFMA.FTZ R105, R117, UR5, R125 ;  /* 0x0000000575697c23 */ /* 0x000fe2000801007d */
[----:B-1----:R-:W-:Y:S01]  /*6850*/  I2FP.F32.U32 R102, R70 ;  /* 0x0000004600667245 */ /* 0x002fe20000201000 */
[----:B----4-:R-:W-:Y:S01]  /*6860*/  FMUL.FTZ R99, R71, UR4 ;  /* 0x0000000447637c20 */ /* 0x010fe20008410000 */
[----:B------:R-:W-:Y:S01]  /*6870*/  FSEL R197, R197, -INF , !P1 ;  /* 0xff800000c5c57808 */ /* 0x000fe20004800000 */
[C---:B------:R-:W-:Y:S01]  /*6880*/  FFMA.FTZ R119, R118.reuse, UR5, R126 ;  /* 0x0000000576777c23 */ /* 0x040fe2000801007e */
[----:B------:R-:W-:Y:S01]  /*6890*/  FFMA.FTZ R130, R118, UR5, R130 ;  /* 0x0000000576827c23 */ /* 0x000fe20008010082 */
[----:B------:R-:W-:Y:S01]  /*68a0*/  FFMA.FTZ R118, R102, UR5, R127 ;  /* 0x0000000566767c23 */ /* 0x000fe2000801007f */
[----:B------:R-:W-:Y:S01]  /*68b0*/  ISETP.GE.AND P1, PT, R70, R212, PT ;  /* 0x000000d44600720c */ /* 0x000fe20003f26270 */
[----:B------:R1:W-:Y:S01]  /*68c0*/  MUFU.TANH R71, R104 ;  /* 0x0000006800477308 */ /* 0x0003e20000002400 */
[----:B------:R-:W-:Y:S01]  /*68d0*/  LOP3.LUT R124, R9, 0x39, RZ, 0xfc, !PT ;  /* 0x00000039097c7812 */ /* 0x000fe200078efcff */
[----:B------:R-:W-:Y:S01]  /*68e0*/  FFMA.FTZ R131, R102, UR5, R131 ;  /* 0x0000000566837c23 */ /* 0x000fe20008010083 */
[----:B------:R-:W-:Y:S01]  /*68f0*/  FSEL R120, R120, -INF , !P5 ;  /* 0xff80000078787808 */ /* 0x000fe20006800000 */
[----:B------:R-:W-:Y:S01]  /*6900*/  FMUL.FTZ R125, R65, UR4 ;  /* 0x00000004417d7c20 */ /* 0x000fe20008410000 */
[----:B------:R-:W-:Y:S01]  /*6910*/  LOP3.LUT R117, R9, 0x38, RZ, 0xfc, !PT ;  /* 0x0000003809757812 */ /* 0x000fe200078efcff */
[----:B------:R-:W-:Y:S01]  /*6920*/  FMUL.FTZ R127, R64, UR4 ;  /* 0x00000004407f7c20 */ /* 0x000fe20008410000 */
[-C--:B------:R-:W-:Y:S01]  /*6930*/  ISETP.GE.AND P5, PT, R70, R165.reuse, PT ;  /* 0x000000a54600720c */ /* 0x080fe20003fa6270 */
[----:B------:R-:W-:Y:S01]  /*6940*/  MUFU.TANH R64, R115 ;  /* 0x0000007300407308 */ /* 0x000fe20000002400 */
[----:B------:R-:W-:Y:S01]  /*6950*/  FSEL R118, R118, -INF , !P1 ;  /* 0xff80000076767808 */ /* 0x000fe20004800000 */
[----:B------:R-:W-:Y:S01]  /*6960*/  FMUL.FTZ R126, R66, UR4 ;  /* 0x00000004427e7c20 */ /* 0x000fe20008410000 */
[----:B------:R-:W-:Y:S01]  /*6970*/  ISETP.GE.AND P1, PT, R124, R165, PT ;  /* 0x000000a57c00720c */ /* 0x000fe20003f26270 */
[----:B------:R-:W-:Y:S01]  /*6980*/  FMUL.FTZ R129, R61, UR4 ;  /* 0x000000043d817c20 */ /* 0x000fe20008410000 */
[----:B------:R-:W-:-:S02]  /*6990*/  LOP3.LUT R65, R9, 0x40, RZ, 0xfc, !PT ;  /* 0x0000004009417812 */ /* 0x000fc400078efcff */
[----:B------:R-:W-:Y:S01]  /*69a0*/  FSEL R105, R105, -INF , !P4 ;  /* 0xff80000069697808 */ /* 0x000fe20006000000 */
[----:B------:R4:W-:Y:S01]  /*69b0*/  MUFU.TANH R70, R116 ;  /* 0x0000007400467308 */ /* 0x0009e20000002400 */
[----:B-1----:R-:W-:Y:S01]  /*69c0*/  FSEL R104, R130, -INF , !P3 ;  /* 0xff80000082687808 */ /* 0x002fe20005800000 */
[----:B------:R-:W-:Y:S01]  /*69d0*/  FMUL.FTZ R130, R62, UR4 ;  /* 0x000000043e827c20 */ /* 0x000fe20008410000 */
[-C--:B------:R-:W-:Y:S02]  /*69e0*/  ISETP.GE.AND P3, PT, R124, R212.reuse, PT ;  /* 0x000000d47c00720c */ /* 0x080fe40003f66270 */
[----:B------:R-:W-:Y:S02]  /*69f0*/  FSEL R119, R119, -INF , !P2 ;  /* 0xff80000077777808 */ /* 0x000fe40005000000 */
[C---:B------:R-:W-:Y:S01]  /*6a00*/  ISETP.GE.AND P4, PT, R117.reuse, R212, PT ;  /* 0x000000d47500720c */ /* 0x040fe20003f86270 */
[----:B------:R1:W-:Y:S01]  /*6a10*/  MUFU.TANH R66, R101 ;  /* 0x0000006500427308 */ /* 0x0003e20000002400 */
[----:B------:R-:W-:-:S02]  /*6a20*/  ISETP.GE.AND P2, PT, R117, R165, PT ;  /* 0x000000a57500720c */ /* 0x000fc40003f46270 */
[----:B------:R-:W-:Y:S02]  /*6a30*/  I2FP.F32.U32 R117, R117 ;  /* 0x0000007500757245 */ /* 0x000fe40000201000 */
[C---:B------:R-:W-:Y:S02]  /*6a40*/  LOP3.LUT R133, R9.reuse, 0x41, RZ, 0xfc, !PT ;  /* 0x0000004109857812 */ /* 0x040fe400078efcff */
[----:B------:R-:W-:Y:S01]  /*6a50*/  LOP3.LUT R134, R9, 0x48, RZ, 0xfc, !PT ;  /* 0x0000004809867812 */ /* 0x000fe200078efcff */
[----:B------:R-:W-:Y:S01]  /*6a60*/  FFMA.FTZ R102, R117, UR5, R153 ;  /* 0x0000000575667c23 */ /* 0x000fe20008010099 */
[----:B----4-:R-:W-:Y:S01]  /*6a70*/  I2FP.F32.U32 R116, R124 ;  /* 0x0000007c00747245 */ /* 0x010fe20000201000 */
[----:B------:R-:W-:Y:S01]  /*6a80*/  FMUL.FTZ R124, R67, UR4 ;  /* 0x00000004437c7c20 */ /* 0x000fe20008410000 */
[----:B------:R-:W-:Y:S01]  /*6a90*/  FFMA.FTZ R147, R117, UR5, R147 ;  /* 0x0000000575937c23 */ /* 0x000fe20008010093 */
[----:B------:R4:W-:Y:S01]  /*6aa0*/  MUFU.TANH R67, R103 ;  /* 0x0000006700437308 */ /* 0x0009e20000002400 */
[----:B------:R-:W-:Y:S01]  /*6ab0*/  FSEL R102, R102, -INF , !P2 ;  /* 0xff80000066667808 */ /* 0x000fe20005000000 */
[C---:B------:R-:W-:Y:S01]  /*6ac0*/  FFMA.FTZ R152, R116.reuse, UR5, R152 ;  /* 0x0000000574987c23 */ /* 0x040fe20008010098 */
[----:B------:R-:W-:Y:S01]  /*6ad0*/  FFMA.FTZ R154, R116, UR5, R154 ;  /* 0x00000005749a7c23 */ /* 0x000fe2000801009a */
[----:B------:R-:W-:-:S02]  /*6ae0*/  ISETP.GE.AND P2, PT, R133, R212, PT ;  /* 0x000000d48500720c */ /* 0x000fc40003f46270 */
[----:B------:R-:W-:Y:S02]  /*6af0*/  FSEL R117, R147, -INF , !P4 ;  /* 0xff80000093757808 */ /* 0x000fe40006000000 */
[----:B------:R-:W-:Y:S01]  /*6b00*/  FSEL R116, R152, -INF , !P3 ;  /* 0xff80000098747808 */ /* 0x000fe20005800000 */
[----:B------:R-:W5:Y:S01]  /*6b10*/  MUFU.TANH R100, R100 ;  /* 0x0000006400647308 */ /* 0x000f620000002400 */
[----:B------:R-:W-:Y:S02]  /*6b20*/  ISETP.GE.AND P3, PT, R133, R165, PT ;  /* 0x000000a58500720c */ /* 0x000fe40003f66270 */
[----:B-1----:R-:W-:Y:S02]  /*6b30*/  FSEL R101, R154, -INF , !P1 ;  /* 0xff8000009a657808 */ /* 0x002fe40004800000 */
[----:B------:R-:W-:Y:S02]  /*6b40*/  I2FP.F32.U32 R133, R133 ;  /* 0x0000008500857245 */ /* 0x000fe40000201000 */
[----:B------:R-:W-:Y:S01]  /*6b50*/  ISETP.GE.AND P1, PT, R134, R212, PT ;  /* 0x000000d48600720c */ /* 0x000fe20003f26270 */
[----:B------:R-:W1:Y:S01]  /*6b60*/  MUFU.TANH R97, R97 ;  /* 0x0000006100617308 */ /* 0x000e620000002400 */
[----:B----4-:R-:W-:Y:S01]  /*6b70*/  FSEL R103, R131, -INF , !P5 ;  /* 0xff80000083677808 */ /* 0x010fe20006800000 */
[----:B------:R-:W-:Y:S01]  /*6b80*/  FFMA.FTZ R143, R133, UR5, R161 ;  /* 0x00000005858f7c23 */ /* 0x000fe200080100a1 */
[----:B------:R-:W-:-:S02]  /*6b90*/  I2FP.F32.U32 R131, R65 ;  /* 0x0000004100837245 */ /* 0x000fc40000201000 */
[C---:B------:R-:W-:Y:S02]  /*6ba0*/  ISETP.GE.AND P5, PT, R65.reuse, R212, PT ;  /* 0x000000d44100720c */ /* 0x040fe40003fa6270 */
[-C--:B------:R-:W-:Y:S01]  /*6bb0*/  ISETP.GE.AND P4, PT, R65, R165.reuse, PT ;  /* 0x000000a54100720c */ /* 0x080fe20003f86270 */
[C---:B------:R-:W-:Y:S01]  /*6bc0*/  FFMA.FTZ R115, R131.reuse, UR5, R155 ;  /* 0x0000000583737c23 */ /* 0x040fe2000801009b */
[----:B------:R4:W-:Y:S01]  /*6bd0*/  MUFU.TANH R60, R114 ;  /* 0x00000072003c7308 */ /* 0x0009e20000002400 */
[----:B--2---:R-:W-:Y:S01]  /*6be0*/  FFMA.FTZ R140, R131, UR5, R57 ;  /* 0x00000005838c7c23 */ /* 0x004fe20008010039 */
[----:B------:R-:W-:Y:S02]  /*6bf0*/  FSEL R143, R143, -INF , !P3 ;  /* 0xff8000008f8f7808 */ /* 0x000fe40005800000 */
[----:B------:R-:W-:Y:S02]  /*6c00*/  FSEL R115, R115, -INF , !P5 ;  /* 0xff80000073737808 */ /* 0x000fe40006800000 */
[----:B------:R-:W-:-:S02]  /*6c10*/  ISETP.GE.AND P5, PT, R134, R165, PT ;  /* 0x000000a58600720c */ /* 0x000fc40003fa6270 */
[----:B------:R-:W-:Y:S01]  /*6c20*/  I2FP.F32.U32 R134, R134 ;  /* 0x0000008600867245 */ /* 0x000fe20000201000 */
[----:B------:R2:W-:Y:S01]  /*6c30*/  MUFU.TANH R65, R128 ;  /* 0x0000008000417308 */ /* 0x0005e20000002400 */
[----:B------:R-:W-:-:S03]  /*6c40*/  FSEL R140, R140, -INF , !P4 ;  /* 0xff8000008c8c7808 */ /* 0x000fc60006000000 */
[C---:B---3--:R-:W-:Y:S01]  /*6c50*/  FFMA.FTZ R144, R134.reuse, UR5, R72 ;  /* 0x0000000586907c23 */ /* 0x048fe20008010048 */
[C---:B------:R-:W-:Y:S01]  /*6c60*/  LOP3.LUT R72, R9.reuse, 0x49, RZ, 0xfc, !PT ;  /* 0x0000004909487812 */ /* 0x040fe200078efcff */
[----:B-----5:R-:W-:Y:S01]  /*6c70*/  FFMA.FTZ R57, R134, UR5, R100 ;  /* 0x0000000586397c23 */ /* 0x020fe20008010064 */
[----:B------:R-:W-:Y:S01]  /*6c80*/  LOP3.LUT R100, R9, 0x51, RZ, 0xfc, !PT ;  /* 0x0000005109647812 */ /* 0x000fe200078efcff */
[----:B----4-:R-:W-:Y:S01]  /*6c90*/  FFMA.FTZ R114, R133, UR5, R160 ;  /* 0x0000000585727c23 */ /* 0x010fe200080100a0 */
[----:B------:R-:W-:Y:S01]  /*6ca0*/  ISETP.GE.AND P4, PT, R72, R212, PT ;  /* 0x000000d44800720c */ /* 0x000fe20003f86270 */
[----:B------:R3:W-:Y:S01]  /*6cb0*/  MUFU.TANH R61, R99 ;  /* 0x00000063003d7308 */ /* 0x0007e20000002400 */
[----:B------:R-:W-:Y:S02]  /*6cc0*/  FSEL R144, R144, -INF , !P5 ;  /* 0xff80000090907808 */ /* 0x000fe40006800000 */
[----:B------:R-:W-:Y:S02]  /*6cd0*/  FSEL R114, R114, -INF , !P2 ;  /* 0xff80000072727808 */ /* 0x000fe40005000000 */
[----:B------:R-:W-:Y:S01]  /*6ce0*/  ISETP.GE.AND P2, PT, R72, R165, PT ;  /* 0x000000a54800720c */ /* 0x000fe20003f46270 */
[----:B--2---:R-:W-:Y:S01]  /*6cf0*/  FMUL.FTZ R128, R63, UR4 ;  /* 0x000000043f807c20 */ /* 0x004fe20008410000 */
[----:B------:R-:W-:Y:S01]  /*6d00*/  LOP3.LUT R63, R9, 0x50, RZ, 0xfc, !PT ;  /* 0x00000050093f7812 */ /* 0x000fe200078efcff */
[----:B------:R-:W2:Y:S01]  /*6d10*/  MUFU.TANH R96, R96 ;  /* 0x0000006000607308 */ /* 0x000ea20000002400 */
[----:B------:R-:W-:-:S02]  /*6d20*/  I2FP.F32.U32 R72, R72 ;  /* 0x0000004800487245 */ /* 0x000fc40000201000 */
[-C--:B------:R-:W-:Y:S02]  /*6d30*/  ISETP.GE.AND P3, PT, R63, R212.reuse, PT ;  /* 0x000000d43f00720c */ /* 0x080fe40003f66270 */
[----:B------:R-:W-:Y:S01]  /*6d40*/  ISETP.GE.AND P5, PT, R100, R212, PT ;  /* 0x000000d46400720c */ /* 0x000fe20003fa6270 */
[C---:B------:R-:W-:Y:S01]  /*6d50*/  FFMA.FTZ R131, R72.reuse, UR5, R162 ;  /* 0x0000000548837c23 */ /* 0x040fe200080100a2 */
[----:B------:R-:W-:Y:S01]  /*6d60*/  FFMA.FTZ R73, R72, UR5, R73 ;  /* 0x0000000548497c23 */ /* 0x000fe20008010049 */
[----:B------:R-:W4:Y:S01]  /*6d70*/  MUFU.TANH R98, R98 ;  /* 0x0000006200627308 */ /* 0x000f220000002400 */
[----:B---3--:R-:W-:Y:S02]  /*6d80*/  I2FP.F32.U32 R99, R63 ;  /* 0x0000003f00637245 */ /* 0x008fe40000201000 */
[----:B------:R-:W-:Y:S02]  /*6d90*/  FSEL R131, R131, -INF , !P4 ;  /* 0xff80000083837808 */ /* 0x000fe40006000000 */
[----:B------:R-:W-:Y:S01]  /*6da0*/  FSEL R145, R73, -INF , !P2 ;  /* 0xff80000049917808 */ /* 0x000fe20005000000 */
[C---:B------:R-:W-:Y:S01]  /*6db0*/  FFMA.FTZ R148, R99.reuse, UR5, R74 ;  /* 0x0000000563947c23 */ /* 0x040fe2000801004a */
[----:B-1----:R-:W-:Y:S01]  /*6dc0*/  FFMA.FTZ R151, R99, UR5, R97 ;  /* 0x0000000563977c23 */ /* 0x002fe20008010061 */
[----:B------:R-:W-:Y:S01]  /*6dd0*/  LOP3.LUT R97, R9, 0x58, RZ, 0xfc, !PT ;  /* 0x0000005809617812 */ /* 0x000fe200078efcff */
[----:B------:R1:W-:Y:S01]  /*6de0*/  MUFU.TANH R62, R113 ;  /* 0x00000071003e7308 */ /* 0x0003e20000002400 */
[----:B------:R-:W-:-:S02]  /*6df0*/  ISETP.GE.AND P4, PT, R100, R165, PT ;  /* 0x000000a56400720c */ /* 0x000fc40003f86270 */
[----:B------:R-:W-:Y:S02]  /*6e00*/  FSEL R148, R148, -INF , !P3 ;  /* 0xff80000094947808 */ /* 0x000fe40005800000 */
[C---:B------:R-:W-:Y:S02]  /*6e10*/  ISETP.GE.AND P2, PT, R97.reuse, R212, PT ;  /* 0x000000d46100720c */ /* 0x040fe40003f46270 */
[----:B------:R-:W-:Y:S01]  /*6e20*/  ISETP.GE.AND P3, PT, R97, R165, PT ;  /* 0x000000a56100720c */ /* 0x000fe20003f66270 */
[----:B------:R-:W3:Y:S01]  /*6e30*/  MUFU.TANH R91, R91 ;  /* 0x0000005b005b7308 */ /* 0x000ee20000002400 */
[----:B------:R-:W-:Y:S02]  /*6e40*/  I2FP.F32.U32 R100, R100 ;  /* 0x0000006400647245 */ /* 0x000fe40000201000 */
[----:B------:R-:W-:Y:S02]  /*6e50*/  I2FP.F32.U32 R97, R97 ;  /* 0x0000006100617245 */ /* 0x000fe40000201000 */
[----:B------:R-:W-:Y:S01]  /*6e60*/  LOP3.LUT R99, R9, 0x60, RZ, 0xfc, !PT ;  /* 0x0000006009637812 */ /* 0x000fe200078efcff */
[C---:B--2---:R-:W-:Y:S01]  /*6e70*/  FFMA.FTZ R96, R100.reuse, UR5, R96 ;  /* 0x0000000564607c23 */ /* 0x044fe20008010060 */
[----:B----4-:R-:W-:Y:S01]  /*6e80*/  FFMA.FTZ R152, R100, UR5, R98 ;  /* 0x0000000564987c23 */ /* 0x010fe20008010062 */
[----:B------:R-:W-:Y:S01]  /*6e90*/  FFMA.FTZ R92, R97, UR5, R92 ;  /* 0x00000005615c7c23 */ /* 0x000fe2000801005c */
[----:B-1----:R-:W-:Y:S01]  /*6ea0*/  FSEL R113, R57, -INF , !P1 ;  /* 0xff80000039717808 */ /* 0x002fe20004800000 */
[----:B------:R-:W-:Y:S01]  /*6eb0*/  FFMA.FTZ R84, R97, UR5, R84 ;  /* 0x0000000561547c23 */ /* 0x000fe20008010054 */
[----:B------:R-:W-:Y:S01]  /*6ec0*/  ISETP.GE.AND P1, PT, R63, R165, PT ;  /* 0x000000a53f00720c */ /* 0x000fe20003f26270 */
[----:B------:R-:W1:Y:S01]  /*6ed0*/  MUFU.TANH R94, R94 ;  /* 0x0000005e005e7308 */ /* 0x000e620000002400 */
[----:B------:R-:W-:-:S02]  /*6ee0*/  LOP3.LUT R98, R9, 0x59, RZ, 0xfc, !PT ;  /* 0x0000005909627812 */ /* 0x000fc400078efcff */
[----:B------:R-:W-:Y:S02]  /*6ef0*/  LOP3.LUT R97, R9, 0x61, RZ, 0xfc, !PT ;  /* 0x0000006109617812 */ /* 0x000fe400078efcff */
[----:B------:R-:W-:Y:S02]  /*6f00*/  FSEL R151, R151, -INF , !P1 ;  /* 0xff80000097977808 */ /* 0x000fe40004800000 */
[----:B------:R-:W-:Y:S01]  /*6f10*/  FSEL R147, R96, -INF , !P5 ;  /* 0xff80000060937808 */ /* 0x000fe20006800000 */
[----:B------:R-:W2:Y:S01]  /*6f20*/  MUFU.TANH R93, R93 ;  /* 0x0000005d005d7308 */ /* 0x000ea20000002400 */
[----:B------:R-:W-:Y:S01]  /*6f30*/  FSEL R152, R152, -INF , !P4 ;  /* 0xff80000098987808 */ /* 0x000fe20006000000 */
[----:B------:R-:W-:Y:S01]  /*6f40*/  FMUL.FTZ R96, R52, UR4 ;  /* 0x0000000434607c20 */ /* 0x000fe20008410000 */
[----:B------:R-:W-:Y:S01]  /*6f50*/  FSEL R149, R92, -INF , !P2 ;  /* 0xff8000005c957808 */ /* 0x000fe20005000000 */
[----:B------:R-:W-:Y:S01]  /*6f60*/  FMUL.FTZ R92, R53, UR4 ;  /* 0x00000004355c7c20 */ /* 0x000fe20008410000 */
[----:B------:R-:W-:-:S02]  /*6f70*/  ISETP.GE.AND P1, PT, R98, R212, PT ;  /* 0x000000d46200720c */ /* 0x000fc40003f26270 */
[-C--:B------:R-:W-:Y:S01]  /*6f80*/  ISETP.GE.AND P5, PT, R98, R165.reuse, PT ;  /* 0x000000a56200720c */ /* 0x080fe20003fa6270 */
[----:B------:R-:W4:Y:S01]  /*6f90*/  MUFU.TANH R95, R95 ;  /* 0x0000005f005f7308 */ /* 0x000f220000002400 */
[C---:B------:R-:W-:Y:S02]  /*6fa0*/  ISETP.GE.AND P4, PT, R99.reuse, R212, PT ;  /* 0x000000d46300720c */ /* 0x040fe40003f86270 */
[----:B------:R-:W-:Y:S02]  /*6fb0*/  ISETP.GE.AND P2, PT, R99, R165, PT ;  /* 0x000000a56300720c */ /* 0x000fe40003f46270 */
[----:B------:R-:W-:Y:S02]  /*6fc0*/  FSEL R153, R84, -INF , !P3 ;  /* 0xff80000054997808 */ /* 0x000fe40005800000 */
[----:B------:R-:W-:Y:S01]  /*6fd0*/  I2FP.F32.U32 R98, R98 ;  /* 0x0000006200627245 */ /* 0x000fe20000201000 */
[----:B------:R-:W-:Y:S01]  /*6fe0*/  MUFU.TANH R57, R125 ;  /* 0x0000007d00397308 */ /* 0x000fe20000002400 */
[----:B------:R-:W-:-:S02]  /*6ff0*/  I2FP.F32.U32 R99, R99 ;  /* 0x0000006300637245 */ /* 0x000fc40000201000 */
[----:B------:R-:W-:Y:S01]  /*7000*/  I2FP.F32.U32 R84, R97 ;  /* 0x0000006100547245 */ /* 0x000fe20000201000 */
[----:B------:R-:W-:Y:S01]  /*7010*/  FFMA.FTZ R85, R98, UR5, R85 ;  /* 0x0000000562557c23 */ /* 0x000fe20008010055 */
[----:B------:R-:W-:Y:S01]  /*7020*/  ISETP.GE.AND P3, PT, R97, R212, PT ;  /* 0x000000d46100720c */ /* 0x000fe20003f66270 */
[C---:B------:R-:W-:Y:S01]  /*7030*/  FFMA.FTZ R83, R99.reuse, UR5, R83 ;  /* 0x0000000563537c23 */ /* 0x040fe20008010053 */
[----:B------:R-:W-:Y:S01]  /*7040*/  FFMA.FTZ R163, R99, UR5, R86 ;  /* 0x0000000563a37c23 */ /* 0x000fe20008010056 */
[----:B------:R-:W-:Y:S01]  /*7050*/  FFMA.FTZ R80, R84, UR5, R80 ;  /* 0x0000000554507c23 */ /* 0x000fe20008010050 */
[C---:B------:R-:W-:Y:S01]  /*7060*/  LOP3.LUT R53, R9.reuse, 0x68, RZ, 0xfc, !PT ;  /* 0x0000006809357812 */ /* 0x040fe200078efcff */
[----:B------:R-:W-:Y:S01]  /*7070*/  FFMA.FTZ R90, R98, UR5, R90 ;  /* 0x00000005625a7c23 */ /* 0x000fe2000801005a */
[----:B------:R-:W-:Y:S01]  /*7080*/  LOP3.LUT R86, R9, 0x69, RZ, 0xfc, !PT ;  /* 0x0000006909567812 */ /* 0x000fe200078efcff */
[----:B------:R-:W-:Y:S01]  /*7090*/  FFMA.FTZ R81, R84, UR5, R81 ;  /* 0x0000000554517c23 */ /* 0x000fe20008010051 */
[----:B------:R-:W-:Y:S01]  /*70a0*/  FSEL R159, R85, -INF , !P5 ;  /* 0xff800000559f7808 */ /* 0x000fe20006800000 */
[----:B------:R-:W5:Y:S01]  /*70b0*/  MUFU.TANH R74, R126 ;  /* 0x0000007e004a7308 */ /* 0x000f620000002400 */
[----:B------:R-:W-:Y:S01]  /*70c0*/  FSEL R196, R83, -INF , !P2 ;  /* 0xff80000053c47808 */ /* 0x000fe20005000000 */
[----:B------:R-:W-:Y:S01]  /*70d0*/  FMUL.FTZ R83, R48, UR4 ;  /* 0x0000000430537c20 */ /* 0x000fe20008410000 */
[----:B------:R-:W-:Y:S01]  /*70e0*/  FSEL R162, R80, -INF , !P3 ;  /* 0xff80000050a27808 */ /* 0x000fe20005800000 */
[----:B------:R-:W-:Y:S01]  /*70f0*/  FMUL.FTZ R80, R49, UR4 ;  /* 0x0000000431507c20 */ /* 0x000fe20008410000 */
[----:B------:R-:W-:-:S02]  /*7100*/  I2FP.F32.U32 R85, R53 ;  /* 0x0000003500557245 */ /* 0x000fc40000201000 */
[C---:B------:R-:W-:Y:S01]  /*7110*/  ISETP.GE.AND P2, PT, R86.reuse, R212, PT ;  /* 0x000000d45600720c */ /* 0x040fe20003f46270 */
[----:B------:R-:W5:Y:S01]  /*7120*/  MUFU.TANH R72, R124 ;  /* 0x0000007c00487308 */ /* 0x000f620000002400 */
[-C--:B------:R-:W-:Y:S01]  /*7130*/  ISETP.GE.AND P3, PT, R86, R165.reuse, PT ;  /* 0x000000a55600720c */ /* 0x080fe20003f66270 */
[C---:B------:R-:W-:Y:S01]  /*7140*/  FFMA.FTZ R168, R85.reuse, UR5, R82 ;  /* 0x0000000555a87c23 */ /* 0x040fe20008010052 */
[----:B------:R-:W-:Y:S01]  /*7150*/  I2FP.F32.U32 R86, R86 ;  /* 0x0000005600567245 */ /* 0x000fe20000201000 */
[----:B---3--:R-:W-:Y:S01]  /*7160*/  FFMA.FTZ R91, R85, UR5, R91 ;  /* 0x00000005555b7c23 */ /* 0x008fe2000801005b */
[----:B------:R-:W-:Y:S02]  /*7170*/  FSEL R150, R90, -INF , !P1 ;  /* 0xff8000005a967808 */ /* 0x000fe40004800000 */
[----:B------:R-:W-:Y:S01]  /*7180*/  ISETP.GE.AND P1, PT, R97, R165, PT ;  /* 0x000000a56100720c */ /* 0x000fe20003f26270 */
[C---:B------:R-:W-:Y:S01]  /*7190*/  FFMA.FTZ R184, R86.reuse, UR5, R79 ;  /* 0x0000000556b87c23 */ /* 0x040fe2000801004f */
[----:B------:R-:W-:Y:S01]  /*71a0*/  ISETP.GE.AND P5, PT, R53, R212, PT ;  /* 0x000000d43500720c */ /* 0x000fe20003fa6270 */
[----:B------:R-:W-:Y:S01]  /*71b0*/  FFMA.FTZ R76, R86, UR5, R76 ;  /* 0x00000005564c7c23 */ /* 0x000fe2000801004c */
[----:B------:R-:W-:Y:S01]  /*71c0*/  LOP3.LUT R79, R9, 0x70, RZ, 0xfc, !PT ;  /* 0x00000070094f7812 */ /* 0x000fe200078efcff */
[----:B------:R-:W-:Y:S01]  /*71d0*/  MUFU.TANH R73, R132 ;  /* 0x0000008400497308 */ /* 0x000fe20000002400 */
[----:B------:R-:W-:-:S02]  /*71e0*/  FSEL R195, R81, -INF , !P1 ;  /* 0xff80000051c37808 */ /* 0x000fc40004800000 */
[----:B------:R-:W-:Y:S02]  /*71f0*/  FSEL R168, R168, -INF , !P5 ;  /* 0xff800000a8a87808 */ /* 0x000fe40006800000 */
[C---:B------:R-:W-:Y:S02]  /*7200*/  ISETP.GE.AND P1, PT, R79.reuse, R212, PT ;  /* 0x000000d44f00720c */ /* 0x040fe40003f26270 */
[----:B------:R-:W-:Y:S01]  /*7210*/  ISETP.GE.AND P5, PT, R79, R165, PT ;  /* 0x000000a54f00720c */ /* 0x000fe20003fa6270 */
[----:B------:R-:W-:Y:S01]  /*7220*/  MUFU.TANH R52, R129 ;  /* 0x0000008100347308 */ /* 0x000fe20000002400 */
[----:B------:R-:W-:Y:S02]  /*7230*/  I2FP.F32.U32 R79, R79 ;  /* 0x0000004f004f7245 */ /* 0x000fe40000201000 */
[C---:B------:R-:W-:Y:S02]  /*7240*/  LOP3.LUT R49, R9.reuse, 0x71, RZ, 0xfc, !PT ;  /* 0x0000007109317812 */ /* 0x040fe400078efcff */
[----:B------:R-:W-:Y:S01]  /*7250*/  LOP3.LUT R82, R9, 0x78, RZ, 0xfc, !PT ;  /* 0x0000007809527812 */ /* 0x000fe200078efcff */
[C---:B------:R-:W-:Y:S01]  /*7260*/  FFMA.FTZ R78, R79.reuse, UR5, R78 ;  /* 0x000000054f4e7c23 */ /* 0x040fe2000801004e */
[----:B------:R-:W-:Y:S01]  /*7270*/  FSEL R184, R184, -INF , !P3 ;  /* 0xff800000b8b87808 */ /* 0x000fe20005800000 */
[----:B-1----:R-:W-:Y:S01]  /*7280*/  FFMA.FTZ R94, R79, UR5, R94 ;  /* 0x000000054f5e7c23 */ /* 0x002fe2000801005e */
[----:B------:R-:W-:Y:S01]  /*7290*/  FSEL R163, R163, -INF , !P4 ;  /* 0xff800000a3a37808 */ /* 0x000fe20006000000 */
[----:B------:R-:W1:Y:S01]  /*72a0*/  MUFU.TANH R63, R127 ;  /* 0x0000007f003f7308 */ /* 0x000e620000002400 */
[----:B------:R-:W-:Y:S01]  /*72b0*/  FSEL R187, R78, -INF , !P1 ;  /* 0xff8000004ebb7808 */ /* 0x000fe20004800000 */
[----:B------:R-:W-:Y:S01]  /*72c0*/  FMUL.FTZ R78, R44, UR4 ;  /* 0x000000042c4e7c20 */ /* 0x000fe20008410000 */
[----:B------:R-:W-:-:S02]  /*72d0*/  I2FP.F32.U32 R81, R49 ;  /* 0x0000003100517245 */ /* 0x000fc40000201000 */
[C---:B------:R-:W-:Y:S02]  /*72e0*/  ISETP.GE.AND P3, PT, R82.reuse, R212, PT ;  /* 0x000000d45200720c */ /* 0x040fe40003f66270 */
[-C--:B------:R-:W-:Y:S01]  /*72f0*/  ISETP.GE.AND P1, PT, R82, R165.reuse, PT ;  /* 0x000000a55200720c */ /* 0x080fe20003f26270 */
[----:B------:R-:W-:Y:S01]  /*7300*/  FFMA.FTZ R186, R81, UR5, R77 ;  /* 0x0000000551ba7c23 */ /* 0x000fe2000801004d */
[----:B------:R-:W-:Y:S01]  /*7310*/  ISETP.GE.AND P4, PT, R53, R165, PT ;  /* 0x000000a53500720c */ /* 0x000fe20003f86270 */
[----:B--2---:R-:W-:Y:S01]  /*7320*/  FFMA.FTZ R93, R81, UR5, R93 ;  /* 0x00000005515d7c23 */ /* 0x004fe2000801005d */
[----:B------:R-:W-:Y:S01]  /*7330*/  I2FP.F32.U32 R82, R82 ;  /* 0x0000005200527245 */ /* 0x000fe20000201000 */
[----:B------:R-:W-:Y:S01]  /*7340*/  MUFU.TANH R53, R108 ;  /* 0x0000006c00357308 */ /* 0x000fe20000002400 */
[----:B------:R-:W-:Y:S02]  /*7350*/  FSEL R194, R91, -INF , !P4 ;  /* 0xff8000005bc27808 */ /* 0x000fe40006000000 */
[----:B------:R-:W-:Y:S01]  /*7360*/  ISETP.GE.AND P4, PT, R49, R212, PT ;  /* 0x000000d43100720c */ /* 0x000fe20003f86270 */
[C---:B------:R-:W-:Y:S01]  /*7370*/  FFMA.FTZ R189, R82.reuse, UR5, R71 ;  /* 0x0000000552bd7c23 */ /* 0x040fe20008010047 */
[----:B------:R-:W-:Y:S01]  /*7380*/  LOP3.LUT R71, R9, 0x79, RZ, 0xfc, !PT ;  /* 0x0000007909477812 */ /* 0x000fe200078efcff */
[----:B----4-:R-:W-:Y:S01]  /*7390*/  FFMA.FTZ R95, R82, UR5, R95 ;  /* 0x00000005525f7c23 */ /* 0x010fe2000801005f */
[----:B------:R-:W-:Y:S01]  /*73a0*/  FSEL R193, R94, -INF , !P5 ;  /* 0xff8000005ec17808 */ /* 0x000fe20006800000 */
[----:B------:R-:W2:Y:S01]  /*73b0*/  MUFU.TANH R130, R130 ;  /* 0x0000008200827308 */ /* 0x000ea20000002400 */
[----:B------:R-:W-:-:S02]  /*73c0*/  FSEL R186, R186, -INF , !P4 ;  /* 0xff800000baba7808 */ /* 0x000fc40006000000 */
[C---:B------:R-:W-:Y:S02]  /*73d0*/  ISETP.GE.AND P5, PT, R71.reuse, R212, PT ;  /* 0x000000d44700720c */ /* 0x040fe40003fa6270 */
[----:B------:R-:W-:Y:S02]  /*73e0*/  ISETP.GE.AND P4, PT, R71, R165, PT ;  /* 0x000000a54700720c */ /* 0x000fe40003f86270 */
[----:B------:R-:W-:Y:S01]  /*73f0*/  I2FP.F32.U32 R71, R71 ;  /* 0x0000004700477245 */ /* 0x000fe20000201000 */
[----:B------:R-:W-:Y:S01]  /*7400*/  MUFU.TANH R48, R109 ;  /* 0x0000006d00307308 */ /* 0x000fe20000002400 */
[----:B------:R-:W-:Y:S01]  /*7410*/  FSEL R171, R76, -INF , !P2 ;  /* 0xff8000004cab7808 */ /* 0x000fe20005000000 */
[----:B------:R-:W-:Y:S01]  /*7420*/  FMUL.FTZ R76, R45, UR4 ;  /* 0x000000042d4c7c20 */ /* 0x000fe20008410000 */
[----:B------:R-:W-:Y:S01]  /*7430*/  LOP3.LUT R45, R9, 0x80, RZ, 0xfc, !PT ;  /* 0x00000080092d7812 */ /* 0x000fe200078efcff */
[----:B------:R-:W-:Y:S01]  /*7440*/  FFMA.FTZ R192, R71, UR5, R68 ;  /* 0x0000000547c07c23 */ /* 0x000fe20008010044 */
[----:B------:R-:W-:Y:S01]  /*7450*/  LOP3.LUT R77, R9, 0x81, RZ, 0xfc, !PT ;  /* 0x00000081094d7812 */ /* 0x000fe200078efcff */
[----:B------:R-:W-:Y:S01]  /*7460*/  FFMA.FTZ R69, R71, UR5, R69 ;  /* 0x0000000547457c23 */ /* 0x000fe20008010045 */
[----:B------:R-:W-:Y:S01]  /*7470*/  FSEL R189, R189, -INF , !P1 ;  /* 0xff800000bdbd7808 */ /* 0x000fe20004800000 */
[----:B------:R-:W-:Y:S01]  /*7480*/  MUFU.TANH R111, R111 ;  /* 0x0000006f006f7308 */ /* 0x000fe20000002400 */
[----:B------:R-:W-:-:S02]  /*7490*/  FSEL R192, R192, -INF , !P5 ;  /* 0xff800000c0c07808 */ /* 0x000fc40006800000 */
[----:B------:R-:W-:Y:S02]  /*74a0*/  I2FP.F32.U32 R68, R45 ;  /* 0x0000002d00447245 */ /* 0x000fe40000201000 */
[C---:B------:R-:W-:Y:S02]  /*74b0*/  ISETP.GE.AND P1, PT, R77.reuse, R212, PT ;  /* 0x000000d44d00720c */ /* 0x040fe40003f26270 */
[-C--:B------:R-:W-:Y:S01]  /*74c0*/  ISETP.GE.AND P5, PT, R77, R165.reuse, PT ;  /* 0x000000a54d00720c */ /* 0x080fe20003fa6270 */
[C---:B------:R-:W-:Y:S01]  /*74d0*/  FFMA.FTZ R70, R68.reuse, UR5, R70 ;  /* 0x0000000544467c23 */ /* 0x040fe20008010046 */
[----:B------:R-:W-:Y:S01]  /*74e0*/  ISETP.GE.AND P2, PT, R49, R165, PT ;  /* 0x000000a53100720c */ /* 0x000fe20003f46270 */
[----:B------:R-:W-:Y:S01]  /*74f0*/  FFMA.FTZ R67, R68, UR5, R67 ;  /* 0x0000000544437c23 */ /* 0x000fe20008010043 */
[----:B------:R-:W-:Y:S01]  /*7500*/  I2FP.F32.U32 R77, R77 ;  /* 0x0000004d004d7245 */ /* 0x000fe20000201000 */
[----:B------:R-:W3:Y:S01]  /*7510*/  MUFU.TANH R128, R128 ;  /* 0x0000008000807308 */ /* 0x000ee20000002400 */
[----:B------:R-:W-:-:S02]  /*7520*/  FSEL R190, R93, -INF , !P2 ;  /* 0xff8000005dbe7808 */ /* 0x000fc40005000000 */
[-C--:B------:R-:W-:Y:S01]  /*7530*/  ISETP.GE.AND P2, PT, R45, R212.reuse, PT ;  /* 0x000000d42d00720c */ /* 0x080fe20003f46270 */
[----:B------:R-:W-:Y:S01]  /*7540*/  FFMA.FTZ R183, R77, UR5, R64 ;  /* 0x000000054db77c23 */ /* 0x000fe20008010040 */
[----:B------:R-:W-:Y:S01]  /*7550*/  LOP3.LUT R64, R9, 0x88, RZ, 0xfc, !PT ;  /* 0x0000008809407812 */ /* 0x000fe200078efcff */
[----:B------:R-:W-:Y:S01]  /*7560*/  FFMA.FTZ R175, R77, UR5, R66 ;  /* 0x000000054daf7c23 */ /* 0x000fe20008010042 */
[----:B------:R-:W-:Y:S01]  /*7570*/  FSEL R188, R69, -INF , !P4 ;  /* 0xff80000045bc7808 */ /* 0x000fe20006000000 */
[----:B------:R-:W4:Y:S01]  /*7580*/  MUFU.TANH R110, R110 ;  /* 0x0000006e006e7308 */ /* 0x000f220000002400 */
[----:B------:R-:W-:Y:S02]  /*7590*/  FSEL R185, R70, -INF , !P2 ;  /* 0xff80000046b97808 */ /* 0x000fe40005000000 */
[C---:B------:R-:W-:Y:S02]  /*75a0*/  ISETP.GE.AND P4, PT, R64.reuse, R212, PT ;  /* 0x000000d44000720c */ /* 0x040fe40003f86270 */
[----:B------:R-:W-:-:S02]  /*75b0*/  ISETP.GE.AND P2, PT, R64, R165, PT ;  /* 0x000000a54000720c */ /* 0x000fc40003f46270 */
[----:B------:R-:W-:Y:S01]  /*75c0*/  I2FP.F32.U32 R64, R64 ;  /* 0x0000004000407245 */ /* 0x000fe20000201000 */
[----:B------:R-:W4:Y:S01]  /*75d0*/  MUFU.TANH R44, R92 ;  /* 0x0000005c002c7308 */ /* 0x000f220000002400 */
[----:B------:R-:W-:Y:S02]  /*75e0*/  LOP3.LUT R68, R9, 0x89, RZ, 0xfc, !PT ;  /* 0x0000008909447812 */ /* 0x000fe400078efcff */
[----:B------:R-:W-:Y:S01]  /*75f0*/  FSEL R191, R95, -INF , !P3 ;  /* 0xff8000005fbf7808 */ /* 0x000fe20005800000 */
[C---:B------:R-:W-:Y:S01]  /*7600*/  FFMA.FTZ R182, R64.reuse, UR5, R65 ;  /* 0x0000000540b67c23 */ /* 0x040fe20008010041 */
[----:B------:R-:W-:Y:S01]  /*7610*/  I2FP.F32.U32 R65, R68 ;  /* 0x0000004400417245 */ /* 0x000fe20000201000 */
[----:B------:R-:W-:Y:S01]  /*7620*/  FFMA.FTZ R62, R64, UR5, R62 ;  /* 0x00000005403e7c23 */ /* 0x000fe2000801003e */
[----:B------:R-:W-:Y:S01]  /*7630*/  ISETP.GE.AND P3, PT, R45, R165, PT ;  /* 0x000000a52d00720c */ /* 0x000fe20003f66270 */
[----:B------:R-:W-:Y:S01]  /*7640*/  MUFU.TANH R54, R54 ;  /* 0x0000003600367308 */ /* 0x000fe20000002400 */
[----:B------:R-:W-:Y:S01]  /*7650*/  LOP3.LUT R66, R9, 0x90, RZ, 0xfc, !PT ;  /* 0x0000009009427812 */ /* 0x000fe200078efcff */
[----:B------:R-:W-:Y:S01]  /*7660*/  FFMA.FTZ R60, R65, UR5, R60 ;  /* 0x00000005413c7c23 */ /* 0x000fe2000801003c */
[----:B------:R-:W-:Y:S01]  /*7670*/  FSEL R180, R67, -INF , !P3 ;  /* 0xff80000043b47808 */ /* 0x000fe20005800000 */
[----:B------:R-:W-:Y:S01]  /*7680*/  FFMA.FTZ R173, R65, UR5, R61 ;  /* 0x0000000541ad7c23 */ /* 0x000fe2000801003d */
[----:B------:R-:W-:-:S02]  /*7690*/  ISETP.GE.AND P3, PT, R68, R212, PT ;  /* 0x000000d44400720c */ /* 0x000fc40003f66270 */
[----:B------:R-:W-:Y:S01]  /*76a0*/  LOP3.LUT R65, R9, 0x91, RZ, 0xfc, !PT ;  /* 0x0000009109417812 */ /* 0x000fe200078efcff */
[----:B------:R-:W4:Y:S01]  /*76b0*/  MUFU.TANH R55, R55 ;  /* 0x0000003700377308 */ /* 0x000f220000002400 */
[----:B------:R-:W-:Y:S02]  /*76c0*/  FSEL R175, R175, -INF , !P5 ;  /* 0xff800000afaf7808 */ /* 0x000fe40006800000 */
[----:B------:R-:W-:Y:S02]  /*76d0*/  FSEL R182, R182, -INF , !P4 ;  /* 0xff800000b6b67808 */ /* 0x000fe40006000000 */
[C---:B------:R-:W-:Y:S02]  /*76e0*/  ISETP.GE.AND P5, PT, R66.reuse, R212, PT ;  /* 0x000000d44200720c */ /* 0x040fe40003fa6270 */
[----:B------:R-:W-:Y:S01]  /*76f0*/  ISETP.GE.AND P4, PT, R66, R165, PT ;  /* 0x000000a54200720c */ /* 0x000fe20003f86270 */
[----:B------:R-:W4:Y:S01]  /*7700*/  MUFU.TANH R45, R83 ;  /* 0x00000053002d7308 */ /* 0x000f220000002400 */
[----:B------:R-:W-:-:S02]  /*7710*/  FSEL R181, R60, -INF , !P3 ;  /* 0xff8000003cb57808 */ /* 0x000fc40005800000 */
[----:B------:R-:W-:Y:S02]  /*7720*/  I2FP.F32.U32 R66, R66 ;  /* 0x0000004200427245 */ /* 0x000fe40000201000 */
[----:B------:R-:W-:Y:S02]  /*7730*/  I2FP.F32.U32 R60, R65 ;  /* 0x00000041003c7245 */ /* 0x000fe40000201000 */
[----:B------:R-:W-:Y:S01]  /*7740*/  FSEL R174, R62, -INF , !P2 ;  /* 0xff8000003eae7808 */ /* 0x000fe20005000000 */
[----:B-----5:R-:W-:Y:S01]  /*7750*/  FFMA.FTZ R74, R66, UR5, R74 ;  /* 0x00000005424a7c23 */ /* 0x020fe2000801004a */
[----:B------:R-:W-:Y:S01]  /*7760*/  ISETP.GE.AND P2, PT, R65, R212, PT ;  /* 0x000000d44100720c */ /* 0x000fe20003f46270 */
[C---:B------:R-:W-:Y:S01]  /*7770*/  FFMA.FTZ R170, R60.reuse, UR5, R57 ;  /* 0x000000053caa7c23 */ /* 0x040fe20008010039 */
[C---:B------:R-:W-:Y:S01]  /*7780*/  LOP3.LUT R64, R9.reuse, 0x98, RZ, 0xfc, !PT ;  /* 0x0000009809407812 */ /* 0x040fe200078efcff */
[----:B------:R-:W-:Y:S01]  /*7790*/  FFMA.FTZ R72, R60, UR5, R72 ;  /* 0x000000053c487c23 */ /* 0x000fe20008010048 */
[----:B------:R-:W-:Y:S01]  /*77a0*/  LOP3.LUT R61, R9, 0x99, RZ, 0xfc, !PT ;  /* 0x00000099093d7812 */ /* 0x000fe200078efcff */
[----:B-1----:R-:W-:Y:S01]  /*77b0*/  FFMA.FTZ R63, R66, UR5, R63 ;  /* 0x00000005423f7c23 */ /* 0x002fe2000801003f */
[----:B------:R-:W-:Y:S01]  /*77c0*/  FSEL R160, R74, -INF , !P4 ;  /* 0xff8000004aa07808 */ /* 0x000fe20006000000 */
[----:B------:R-:W1:Y:S01]  /*77d0*/  MUFU.TANH R49, R96 ;  /* 0x0000006000317308 */ /* 0x000e620000002400 */
[----:B------:R-:W-:-:S02]  /*77e0*/  FSEL R170, R170, -INF , !P2 ;  /* 0xff800000aaaa7808 */ /* 0x000fc40005000000 */
[----:B------:R-:W-:Y:S02]  /*77f0*/  FSEL R183, R183, -INF , !P1 ;  /* 0xff800000b7b77808 */ /* 0x000fe40004800000 */
[----:B------:R-:W-:Y:S02]  /*7800*/  I2FP.F32.U32 R57, R64 ;  /* 0x0000004000397245 */ /* 0x000fe40000201000 */
[C---:B------:R-:W-:Y:S01]  /*7810*/  ISETP.GE.AND P4, PT, R61.reuse, R212, PT ;  /* 0x000000d43d00720c */ /* 0x040fe20003f86270 */
[----:B------:R-:W5:Y:S01]  /*7820*/  MUFU.TANH R50, R50 ;  /* 0x0000003200327308 */ /* 0x000f620000002400 */
[-C--:B------:R-:W-:Y:S01]  /*7830*/  ISETP.GE.AND P2, PT, R61, R165.reuse, PT ;  /* 0x000000a53d00720c */ /* 0x080fe20003f46270 */
[C---:B------:R-:W-:Y:S01]  /*7840*/  FFMA.FTZ R73, R57.reuse, UR5, R73 ;  /* 0x0000000539497c23 */ /* 0x040fe20008010049 */
[----:B------:R-:W-:Y:S01]  /*7850*/  ISETP.GE.AND P1, PT, R68, R165, PT ;  /* 0x000000a54400720c */ /* 0x000fe20003f26270 */
[----:B--2---:R-:W-:Y:S01]  /*7860*/  FFMA.FTZ R130, R57, UR5, R130 ;  /* 0x0000000539827c23 */ /* 0x004fe20008010082 */
[----:B------:R-:W-:-:S02]  /*7870*/  I2FP.F32.U32 R61, R61 ;  /* 0x0000003d003d7245 */ /* 0x000fc40000201000 */
[----:B------:R-:W-:Y:S01]  /*7880*/  FSEL R173, R173, -INF , !P1 ;  /* 0xff800000adad7808 */ /* 0x000fe20004800000 */
[----:B------:R-:W2:Y:S01]  /*7890*/  MUFU.TANH R51, R51 ;  /* 0x0000003300337308 */ /* 0x000ea20000002400 */
[----:B------:R-:W-:Y:S01]  /*78a0*/  ISETP.GE.AND P3, PT, R65, R165, PT ;  /* 0x000000a54100720c */ /* 0x000fe20003f66270 */
[C---:B------:R-:W-:Y:S01]  /*78b0*/  FFMA.FTZ R161, R61.reuse, UR5, R52 ;  /* 0x000000053da17c23 */ /* 0x040fe20008010034 */
[----:B------:R-:W-:Y:S01]  /*78c0*/  ISETP.GE.AND P1, PT, R64, R212, PT ;  /* 0x000000d44000720c */ /* 0x000fe20003f26270 */
[----:B---3--:R-:W-:Y:S01]  /*78d0*/  FFMA.FTZ R128, R61, UR5, R128 ;  /* 0x000000053d807c23 */ /* 0x008fe20008010080 */
[----:B------:R-:W-:Y:S02]  /*78e0*/  LOP3.LUT R52, R9, 0xa0, RZ, 0xfc, !PT ;  /* 0x000000a009347812 */ /* 0x000fe400078efcff */
[----:B------:R-:W-:Y:S01]  /*78f0*/  FSEL R158, R72, -INF , !P3 ;  /* 0xff800000489e7808 */ /* 0x000fe20005800000 */
[----:B------:R-:W-:Y:S01]  /*7900*/  MUFU.TANH R78, R78 ;  /* 0x0000004e004e7308 */ /* 0x000fe20000002400 */
[----:B------:R-:W-:-:S02]  /*7910*/  FSEL R169, R73, -INF , !P1 ;  /* 0xff80000049a97808 */ /* 0x000fc40004800000 */
[C---:B------:R-:W-:Y:S02]  /*7920*/  ISETP.GE.AND P3, PT, R52.reuse, R212, PT ;  /* 0x000000d43400720c */ /* 0x040fe40003f66270 */
[-C--:B------:R-:W-:Y:S02]  /*7930*/  ISETP.GE.AND P1, PT, R52, R165.reuse, PT ;  /* 0x000000a53400720c */ /* 0x080fe40003f26270 */
[----:B------:R-:W-:Y:S01]  /*7940*/  I2FP.F32.U32 R52, R52 ;  /* 0x0000003400347245 */ /* 0x000fe20000201000 */
[----:B------:R-:W3:Y:S01]  /*7950*/  MUFU.TANH R80, R80 ;  /* 0x0000005000507308 */ /* 0x000ee20000002400 */
[----:B------:R-:W-:Y:S02]  /*7960*/  LOP3.LUT R60, R9, 0xa1, RZ, 0xfc, !PT ;  /* 0x000000a1093c7812 */ /* 0x000fe400078efcff */
[----:B------:R-:W-:Y:S01]  /*7970*/  FSEL R172, R63, -INF , !P5 ;  /* 0xff8000003fac7808 */ /* 0x000fe20006800000 */
[C---:B------:R-:W-:Y:S01]  /*7980*/  FFMA.FTZ R155, R52.reuse, UR5, R53 ;  /* 0x00000005349b7c23 */ /* 0x040fe20008010035 */
[----:B------:R-:W-:Y:S01]  /*7990*/  I2FP.F32.U32 R53, R60 ;  /* 0x0000003c00357245 */ /* 0x000fe20000201000 */
[----:B----4-:R-:W-:Y:S01]  /*79a0*/  FFMA.FTZ R110, R52, UR5, R110 ;  /* 0x00000005346e7c23 */ /* 0x010fe2000801006e */
[----:B------:R-:W-:Y:S01]  /*79b0*/  ISETP.GE.AND P5, PT, R64, R165, PT ;  /* 0x000000a54000720c */ /* 0x000fe20003fa6270 */
[----:B------:R-:W-:Y:S01]  /*79c0*/  MUFU.TANH R76, R76 ;  /* 0x0000004c004c7308 */ /* 0x000fe20000002400 */
[----:B------:R-:W-:Y:S01]  /*79d0*/  LOP3.LUT R57, R9, 0xa8, RZ, 0xfc, !PT ;  /* 0x000000a809397812 */ /* 0x000fe200078efcff */
[C---:B------:R-:W-:Y:S01]  /*79e0*/  FFMA.FTZ R48, R53.reuse, UR5, R48 ;  /* 0x0000000535307c23 */ /* 0x040fe20008010030 */
[----:B------:R-:W-:Y:S01]  /*79f0*/  FSEL R157, R130, -INF , !P5 ;  /* 0xff800000829d7808 */ /* 0x000fe20006800000 */
[----:B------:R-:W-:Y:S01]  /*7a00*/  FFMA.FTZ R111, R53, UR5, R111 ;  /* 0x00000005356f7c23 */ /* 0x000fe2000801006f */
[----:B------:R-:W-:-:S02]  /*7a10*/  ISETP.GE.AND P5, PT, R60, R212, PT ;  /* 0x000000d43c00720c */ /* 0x000fc40003fa6270 */
[C---:B------:R-:W-:Y:S01]  /*7a20*/  LOP3.LUT R53, R9.reuse, 0xa9, RZ, 0xfc, !PT ;  /* 0x000000a909357812 */ /* 0x040fe200078efcff */
[----:B------:R-:W4:Y:S01]  /*7a30*/  MUFU.TANH R46, R46 ;  /* 0x0000002e002e7308 */ /* 0x000f220000002400 */
[----:B------:R-:W-:Y:S02]  /*7a40*/  FSEL R154, R48, -INF , !P5 ;  /* 0xff800000309a7808 */ /* 0x000fe40006800000 */
[----:B------:R-:W-:Y:S02]  /*7a50*/  I2FP.F32.U32 R48, R53 ;  /* 0x0000003500307245 */ /* 0x000fe40000201000 */
[----:B------:R-:W-:Y:S02]  /*7a60*/  LOP3.LUT R52, R9, 0xb0, RZ, 0xfc, !PT ;  /* 0x000000b009347812 */ /* 0x000fe400078efcff */
[----:B------:R-:W-:Y:S01]  /*7a70*/  FSEL R156, R128, -INF , !P2 ;  /* 0xff800000809c7808 */ /* 0x000fe20005000000 */
[C---:B------:R-:W-:Y:S01]  /*7a80*/  FFMA.FTZ R142, R48.reuse, UR5, R44 ;  /* 0x00000005308e7c23 */ /* 0x040fe2000801002c */
[----:B------:R-:W-:Y:S01]  /*7a90*/  FSEL R155, R155, -INF , !P3 ;  /* 0xff8000009b9b7808 */ /* 0x000fe20005800000 */
[----:B------:R-:W-:Y:S01]  /*7aa0*/  FFMA.FTZ R55, R48, UR5, R55 ;  /* 0x0000000530377c23 */ /* 0x000fe20008010037 */
[C---:B------:R-:W-:Y:S01]  /*7ab0*/  ISETP.GE.AND P2, PT, R57.reuse, R212, PT ;  /* 0x000000d43900720c */ /* 0x040fe20003f46270 */
[----:B------:R-:W-:Y:S01]  /*7ac0*/  MUFU.TANH R40, R40 ;  /* 0x0000002800287308 */ /* 0x000fe20000002400 */
[----:B------:R-:W-:-:S02]  /*7ad0*/  ISETP.GE.AND P3, PT, R57, R165, PT ;  /* 0x000000a53900720c */ /* 0x000fc40003f66270 */
[----:B------:R-:W-:Y:S02]  /*7ae0*/  FSEL R161, R161, -INF , !P4 ;  /* 0xff800000a1a17808 */ /* 0x000fe40006000000 */
[----:B------:R-:W-:Y:S02]  /*7af0*/  I2FP.F32.U32 R57, R57 ;  /* 0x0000003900397245 */ /* 0x000fe40000201000 */
[----:B------:R-:W-:Y:S01]  /*7b00*/  I2FP.F32.U32 R44, R52 ;  /* 0x00000034002c7245 */ /* 0x000fe20000201000 */
[----:B------:R-:W-:Y:S01]  /*7b10*/  MUFU.TANH R41, R41 ;  /* 0x0000002900297308 */ /* 0x000fe20000002400 */
[-C--:B------:R-:W-:Y:S01]  /*7b20*/  ISETP.GE.AND P4, PT, R60, R165.reuse, PT ;  /* 0x000000a53c00720c */ /* 0x080fe20003f86270 */
[----:B------:R-:W-:Y:S01]  /*7b30*/  FFMA.FTZ R54, R57, UR5, R54 ;  /* 0x0000000539367c23 */ /* 0x000fe20008010036 */
[----:B------:R-:W-:Y:S01]  /*7b40*/  FSEL R141, R110, -INF , !P1 ;  /* 0xff8000006e8d7808 */ /* 0x000fe20004800000 */
[C---:B------:R-:W-:Y:S01]  /*7b50*/  FFMA.FTZ R45, R44.reuse, UR5, R45 ;  /* 0x000000052c2d7c23 */ /* 0x040fe2000801002d */
[----:B------:R-:W-:Y:S01]  /*7b60*/  FSEL R139, R111, -INF , !P4 ;  /* 0xff8000006f8b7808 */ /* 0x000fe20006000000 */
[----:B-1----:R-:W-:Y:S01]  /*7b70*/  FFMA.FTZ R146, R57, UR5, R49 ;  /* 0x0000000539927c23 */ /* 0x002fe20008010031 */
[CC--:B------:R-:W-:Y:S01]  /*7b80*/  ISETP.GE.AND P1, PT, R53.reuse, R212.reuse, PT ;  /* 0x000000d43500720c */ /* 0x0c0fe20003f26270 */
[----:B-----5:R-:W-:Y:S01]  /*7b90*/  FFMA.FTZ R50, R44, UR5, R50 ;  /* 0x000000052c327c23 */ /* 0x020fe20008010032 */
[----:B------:R-:W-:Y:S01]  /*7ba0*/  ISETP.GE.AND P5, PT, R53, R165, PT ;  /* 0x000000a53500720c */ /* 0x000fe20003fa6270 */
[----:B------:R-:W1:Y:S01]  /*7bb0*/  MUFU.TANH R47, R47 ;  /* 0x0000002f002f7308 */ /* 0x000e620000002400 */
[----:B------:R-:W-:-:S02]  /*7bc0*/  ISETP.GE.AND P4, PT, R52, R212, PT ;  /* 0x000000d43400720c */ /* 0x000fc40003f86270 */
[C---:B------:R-:W-:Y:S02]  /*7bd0*/  LOP3.LUT R49, R9.reuse, 0xb1, RZ, 0xfc, !PT ;  /* 0x000000b109317812 */ /* 0x040fe400078efcff */
[----:B------:R-:W-:Y:S02]  /*7be0*/  LOP3.LUT R44, R9, 0xb8, RZ, 0xfc, !PT ;  /* 0x000000b8092c7812 */ /* 0x000fe400078efcff */
[----:B------:R-:W-:Y:S01]  /*7bf0*/  FSEL R138, R54, -INF , !P3 ;  /* 0xff800000368a7808 */ /* 0x000fe20005800000 */
[----:B------:R-:W5:Y:S01]  /*7c00*/  MUFU.TANH R42, R42 ;  /* 0x0000002a002a7308 */ /* 0x000f620000002400 */
[----:B------:R-:W-:Y:S02]  /*7c10*/  FSEL R142, R142, -INF , !P1 ;  /* 0xff8000008e8e7808 */ /* 0x000fe40004800000 */
[----:B------:R-:W-:Y:S02]  /*7c20*/  FSEL R137, R55, -INF , !P5 ;  /* 0xff80000037897808 */ /* 0x000fe40006800000 */
[----:B------:R-:W-:-:S02]  /*7c30*/  FSEL R136, R45, -INF , !P4 ;  /* 0xff8000002d887808 */ /* 0x000fc40006000000 */
[CC--:B------:R-:W-:Y:S01]  /*7c40*/  ISETP.GE.AND P3, PT, R49.reuse, R212.reuse, PT ;  /* 0x000000d43100720c */ /* 0x0c0fe20003f66270 */
[----:B------:R-:W-:Y:S01]  /*7c50*/  MUFU.TANH R36, R36 ;  /* 0x0000002400247308 */ /* 0x000fe20000002400 */
[-C--:B------:R-:W-:Y:S02]  /*7c60*/  ISETP.GE.AND P1, PT, R49, R165.reuse, PT ;  /* 0x000000a53100720c */ /* 0x080fe40003f26270 */
[C---:B------:R-:W-:Y:S02]  /*7c70*/  ISETP.GE.AND P5, PT, R44.reuse, R212, PT ;  /* 0x000000d42c00720c */ /* 0x040fe40003fa6270 */
[----:B------:R-:W-:Y:S02]  /*7c80*/  ISETP.GE.AND P4, PT, R44, R165, PT ;  /* 0x000000a52c00720c */ /* 0x000fe40003f86270 */
[----:B------:R-:W-:Y:S01]  /*7c90*/  I2FP.F32.U32 R49, R49 ;  /* 0x0000003100317245 */ /* 0x000fe20000201000 */
[----:B------:R-:W-:Y:S01]  /*7ca0*/  MUFU.TANH R38, R38 ;  /* 0x0000002600267308 */ /* 0x000fe20000002400 */
[----:B------:R-:W-:-:S02]  /*7cb0*/  I2FP.F32.U32 R44, R44 ;  /* 0x0000002c002c7245 */ /* 0x000fc40000201000 */
[----:B------:R-:W-:Y:S01]  /*7cc0*/  LOP3.LUT R48, R9, 0xc0, RZ, 0xfc, !PT ;  /* 0x000000c009307812 */ /* 0x000fe200078efcff */
[C---:B--2---:R-:W-:Y:S01]  /*7cd0*/  FFMA.FTZ R51, R49.reuse, UR5, R51 ;  /* 0x0000000531337c23 */ /* 0x044fe20008010033 */
[----:B---3--:R-:W-:Y:S01]  /*7ce0*/  FFMA.FTZ R80, R49, UR5, R80 ;  /* 0x0000000531507c23 */ /* 0x008fe20008010050 */
[C---:B------:R-:W-:Y:S01]  /*7cf0*/  FFMA.FTZ R78, R44.reuse, UR5, R78 ;  /* 0x000000052c4e7c23 */ /* 0x040fe2000801004e */
[----:B------:R-:W-:Y:S01]  /*7d00*/  LOP3.LUT R49, R9, 0xb9, RZ, 0xfc, !PT ;  /* 0x000000b909317812 */ /* 0x000fe200078efcff */
[----:B----4-:R-:W-:Y:S01]  /*7d10*/  FFMA.FTZ R46, R44, UR5, R46 ;  /* 0x000000052c2e7c23 */ /* 0x010fe2000801002e */
[----:B------:R-:W-:Y:S01]  /*7d20*/  FSEL R130, R51, -INF , !P1 ;  /* 0xff80000033827808 */ /* 0x000fe20004800000 */
[----:B------:R-:W2:Y:S01]  /*7d30*/  MUFU.TANH R43, R43 ;  /* 0x0000002b002b7308 */ /* 0x000ea20000002400 */
[----:B------:R-:W-:Y:S02]  /*7d40*/  FSEL R134, R78, -INF , !P5 ;  /* 0xff8000004e867808 */ /* 0x000fe40006800000 */
[----:B------:R-:W-:-:S02]  /*7d50*/  FSEL R146, R146, -INF , !P2 ;  /* 0xff80000092927808 */ /* 0x000fc40005000000 */
[----:B------:R-:W-:Y:S02]  /*7d60*/  I2FP.F32.U32 R45, R49 ;  /* 0x00000031002d7245 */ /* 0x000fe40000201000 */
[C---:B------:R-:W-:Y:S01]  /*7d70*/  ISETP.GE.AND P1, PT, R48.reuse, R212, PT ;  /* 0x000000d43000720c */ /* 0x040fe20003f26270 */
[----:B------:R-:W3:Y:S01]  /*7d80*/  MUFU.TANH R39, R39 ;  /* 0x0000002700277308 */ /* 0x000ee20000002400 */
[-C--:B------:R-:W-:Y:S01]  /*7d90*/  ISETP.GE.AND P5, PT, R48, R165.reuse, PT ;  /* 0x000000a53000720c */ /* 0x080fe20003fa6270 */
[C---:B------:R-:W-:Y:S01]  /*7da0*/  FFMA.FTZ R76, R45.reuse, UR5, R76 ;  /* 0x000000052d4c7c23 */ /* 0x040fe2000801004c */
[----:B------:R-:W-:Y:S01]  /*7db0*/  ISETP.GE.AND P2, PT, R52, R165, PT ;  /* 0x000000a53400720c */ /* 0x000fe20003f46270 */
[----:B-1----:R-:W-:Y:S01]  /*7dc0*/  FFMA.FTZ R47, R45, UR5, R47 ;  /* 0x000000052d2f7c23 */ /* 0x002fe2000801002f */
[----:B------:R-:W-:Y:S02]  /*7dd0*/  I2FP.F32.U32 R48, R48 ;  /* 0x0000003000307245 */ /* 0x000fe40000201000 */
[----:B------:R-:W-:Y:S01]  /*7de0*/  FSEL R132, R50, -INF , !P2 ;  /* 0xff80000032847808 */ /* 0x000fe20005000000 */
[----:B------:R-:W1:Y:S01]  /*7df0*/  MUFU.TANH R32, R32 ;  /* 0x0000002000207308 */ /* 0x000e620000002400 */
[----:B------:R-:W-:Y:S01]  /*7e00*/  ISETP.GE.AND P2, PT, R49, R212, PT ;  /* 0x000000d43100720c */ /* 0x000fe20003f46270 */
[C---:B------:R-:W-:Y:S01]  /*7e10*/  FFMA.FTZ R127, R48.reuse, UR5, R40 ;  /* 0x00000005307f7c23 */ /* 0x040fe20008010028 */
[----:B------:R-:W-:Y:S01]  /*7e20*/  LOP3.LUT R40, R9, 0xc1, RZ, 0xfc, !PT ;  /* 0x000000c109287812 */ /* 0x000fe200078efcff */
[----:B-----5:R-:W-:Y:S01]  /*7e30*/  FFMA.FTZ R73, R48, UR5, R42 ;  /* 0x0000000530497c23 */ /* 0x020fe2000801002a */
[----:B------:R-:W-:-:S02]  /*7e40*/  FSEL R129, R46, -INF , !P4 ;  /* 0xff8000002e817808 */ /* 0x000fc40006000000 */
[----:B------:R-:W-:Y:S01]  /*7e50*/  FSEL R133, R76, -INF , !P2 ;  /* 0xff8000004c857808 */ /* 0x000fe20005000000 */
[----:B------:R-:W4:Y:S01]  /*7e60*/  MUFU.TANH R37, R37 ;  /* 0x0000002500257308 */ /* 0x000f220000002400 */
[C---:B------:R-:W-:Y:S02]  /*7e70*/  ISETP.GE.AND P4, PT, R40.reuse, R212, PT ;  /* 0x000000d42800720c */ /* 0x040fe40003f86270 */
[-C--:B------:R-:W-:Y:S02]  /*7e80*/  ISETP.GE.AND P2, PT, R40, R165.reuse, PT ;  /* 0x000000a52800720c */ /* 0x080fe40003f46270 */
[----:B------:R-:W-:Y:S02]  /*7e90*/  I2FP.F32.U32 R40, R40 ;  /* 0x0000002800287245 */ /* 0x000fe40000201000 */
[----:B------:R-:W-:Y:S01]  /*7ea0*/  LOP3.LUT R44, R9, 0xc8, RZ, 0xfc, !PT ;  /* 0x000000c8092c7812 */ /* 0x000fe200078efcff */
[----:B------:R-:W-:Y:S01]  /*7eb0*/  MUFU.TANH R33, R33 ;  /* 0x0000002100217308 */ /* 0x000fe20000002400 */
[----:B------:R-:W-:Y:S01]  /*7ec0*/  FSEL R135, R80, -INF , !P3 ;  /* 0xff80000050877808 */ /* 0x000fe20005800000 */
[C---:B------:R-:W-:Y:S01]  /*7ed0*/  FFMA.FTZ R126, R40.reuse, UR5, R41 ;  /* 0x00000005287e7c23 */ /* 0x040fe20008010029 */
[----:B------:R-:W-:Y:S01]  /*7ee0*/  I2FP.F32.U32 R41, R44 ;  /* 0x0000002c00297245 */ /* 0x000fe20000201000 */
[----:B--2---:R-:W-:Y:S01]  /*7ef0*/  FFMA.FTZ R43, R40, UR5, R43 ;  /* 0x00000005282b7c23 */ /* 0x004fe2000801002b */
[----:B------:R-:W-:-:S02]  /*7f00*/  ISETP.GE.AND P3, PT, R49, R165, PT ;  /* 0x000000a53100720c */ /* 0x000fc40003f66270 */
[----:B------:R-:W-:Y:S01]  /*7f10*/  LOP3.LUT R42, R9, 0xc9, RZ, 0xfc, !PT ;  /* 0x000000c9092a7812 */ /* 0x000fe200078efcff */
[----:B------:R-:W-:Y:S01]  /*7f20*/  FFMA.FTZ R36, R41, UR5, R36 ;  /* 0x0000000529247c23 */ /* 0x000fe20008010024 */
[----:B------:R-:W-:Y:S01]  /*7f30*/  FSEL R128, R47, -INF , !P3 ;  /* 0xff8000002f807808 */ /* 0x000fe20005800000 */
[----:B------:R-:W-:Y:S01]  /*7f40*/  FFMA.FTZ R38, R41, UR5, R38 ;  /* 0x0000000529267c23 */ /* 0x000fe20008010026 */
[----:B------:R-:W-:Y:S01]  /*7f50*/  ISETP.GE.AND P3, PT, R44, R212, PT ;  /* 0x000000d42c00720c */ /* 0x000fe20003f66270 */
[----:B------:R-:W2:Y:S01]  /*7f60*/  MUFU.TANH R34, R34 ;  /* 0x0000002200227308 */ /* 0x000ea20000002400 */
[----:B------:R-:W-:Y:S02]  /*7f70*/  LOP3.LUT R41, R9, 0xd0, RZ, 0xfc, !PT ;  /* 0x000000d009297812 */ /* 0x000fe400078efcff */
[----:B------:R-:W-:Y:S02]  /*7f80*/  FSEL R73, R73, -INF , !P5 ;  /* 0xff80000049497808 */ /* 0x000fe40006800000 */
[----:B------:R-:W-:-:S02]  /*7f90*/  FSEL R126, R126, -INF , !P4 ;  /* 0xff8000007e7e7808 */ /* 0x000fc40006000000 */
[C---:B------:R-:W-:Y:S01]  /*7fa0*/  ISETP.GE.AND P5, PT, R42.reuse, R212, PT ;  /* 0x000000d42a00720c */ /* 0x040fe20003fa6270 */
[----:B------:R-:W5:Y:S01]  /*7fb0*/  MUFU.TANH R28, R28 ;  /* 0x0000001c001c7308 */ /* 0x000f620000002400 */
[----:B------:R-:W-:Y:S02]  /*7fc0*/  ISETP.GE.AND P4, PT, R42, R165, PT ;  /* 0x000000a52a00720c */ /* 0x000fe40003f86270 */
[----:B------:R-:W-:Y:S02]  /*7fd0*/  FSEL R100, R36, -INF , !P3 ;  /* 0xff80000024647808 */ /* 0x000fe40005800000 */
[----:B------:R-:W-:Y:S02]  /*7fe0*/  I2FP.F32.U32 R42, R42 ;  /* 0x0000002a002a7245 */ /* 0x000fe40000201000 */
[----:B------:R-:W-:Y:S01]  /*7ff0*/  I2FP.F32.U32 R36, R41 ;  /* 0x0000002900247245 */ /* 0x000fe20000201000 */
[----:B------:R-:W5:Y:S01]  /*8000*/  MUFU.TANH R30, R30 ;  /* 0x0000001e001e7308 */ /* 0x000f620000002400 */
[----:B------:R-:W-:Y:S01]  /*8010*/  FSEL R72, R43, -INF , !P2 ;  /* 0xff8000002b487808 */ /* 0x000fe20005000000 */
[----:B---3--:R-:W-:Y:S01]  /*8020*/  FFMA.FTZ R39, R42, UR5, R39 ;  /* 0x000000052a277c23 */ /* 0x008fe20008010027 */
[----:B------:R-:W-:Y:S01]  /*8030*/  ISETP.GE.AND P2, PT, R41, R212, PT ;  /* 0x000000d42900720c */ /* 0x000fe20003f46270 */
[----:B-1----:R-:W-:Y:S01]  /*8040*/  FFMA.FTZ R85, R36, UR5, R32 ;  /* 0x0000000524557c23 */ /* 0x002fe20008010020 */
[C---:B------:R-:W-:Y:S01]  /*8050*/  LOP3.LUT R67, R9.reuse, 0xd8, RZ, 0xfc, !PT ;  /* 0x000000d809437812 */ /* 0x040fe200078efcff */
[----:B----4-:R-:W-:Y:S01]  /*8060*/  FFMA.FTZ R37, R42, UR5, R37 ;  /* 0x000000052a257c23 */ /* 0x010fe20008010025 */
[----:B------:R-:W-:Y:S01]  /*8070*/  LOP3.LUT R40, R9, 0xd1, RZ, 0xfc, !PT ;  /* 0x000000d109287812 */ /* 0x000fe200078efcff */
[----:B------:R-:W1:Y:S01]  /*8080*/  MUFU.TANH R35, R35 ;  /* 0x0000002300237308 */ /* 0x000e620000002400 */
[----:B------:R-:W-:Y:S01]  /*8090*/  FSEL R70, R39, -INF , !P4 ;  /* 0xff80000027467808 */ /* 0x000fe20006000000 */
[----:B--2---:R-:W-:Y:S01]  /*80a0*/  FFMA.FTZ R34, R36, UR5, R34 ;  /* 0x0000000524227c23 */ /* 0x004fe20008010022 */
[----:B------:R-:W-:-:S02]  /*80b0*/  FSEL R85, R85, -INF , !P2 ;  /* 0xff80000055557808 */ /* 0x000fc40005000000 */
[C---:B------:R-:W-:Y:S02]  /*80c0*/  ISETP.GE.AND P4, PT, R67.reuse, R212, PT ;  /* 0x000000d44300720c */ /* 0x040fe40003f86270 */
[----:B------:R-:W-:Y:S01]  /*80d0*/  ISETP.GE.AND P2, PT, R67, R165, PT ;  /* 0x000000a54300720c */ /* 0x000fe20003f46270 */
[----:B------:R-:W2:Y:S01]  /*80e0*/  MUFU.TANH R29, R29 ;  /* 0x0000001d001d7308 */ /* 0x000ea20000002400 */
[----:B------:R-:W-:Y:S02]  /*80f0*/  FSEL R127, R127, -INF , !P1 ;  /* 0xff8000007f7f7808 */ /* 0x000fe40004800000 */
[----:B------:R-:W-:Y:S02]  /*8100*/  I2FP.F32.U32 R32, R40 ;  /* 0x0000002800207245 */ /* 0x000fe40000201000 */
[----:B------:R-:W-:Y:S02]  /*8110*/  I2FP.F32.U32 R67, R67 ;  /* 0x0000004300437245 */ /* 0x000fe40000201000 */
[-C--:B------:R-:W-:Y:S01]  /*8120*/  ISETP.GE.AND P1, PT, R44, R165.reuse, PT ;  /* 0x000000a52c00720c */ /* 0x080fe20003f26270 */
[----:B------:R-:W-:Y:S01]  /*8130*/  MUFU.TANH R24, R24 ;  /* 0x0000001800187308 */ /* 0x000fe20000002400 */
[----:B------:R-:W-:Y:S01]  /*8140*/  FFMA.FTZ R33, R32, UR5, R33 ;  /* 0x0000000520217c23 */ /* 0x000fe20008010021 */
[C---:B-----5:R-:W-:Y:S01]  /*8150*/  FFMA.FTZ R83, R67.reuse, UR5, R28 ;  /* 0x0000000543537c23 */ /* 0x060fe2000801001c */
[----:B------:R-:W-:Y:S01]  /*8160*/  FSEL R71, R38, -INF , !P1 ;  /* 0xff80000026477808 */ /* 0x000fe20004800000 */
[----:B------:R-:W-:Y:S01]  /*8170*/  FFMA.FTZ R67, R67, UR5, R30 ;  /* 0x0000000543437c23 */ /* 0x000fe2000801001e */
[----:B------:R-:W-:Y:S01]  /*8180*/  ISETP.GE.AND P3, PT, R41, R165, PT ;  /* 0x000000a52900720c */ /* 0x000fe20003f66270 */
[----:B-1----:R-:W-:Y:S01]  /*8190*/  FFMA.FTZ R35, R32, UR5, R35 ;  /* 0x0000000520237c23 */ /* 0x002fe20008010023 */
[----:B------:R-:W-:Y:S01]  /*81a0*/  ISETP.GE.AND P1, PT, R40, R212, PT ;  /* 0x000000d42800720c */ /* 0x000fe20003f26270 */
[----:B------:R-:W1:Y:S01]  /*81b0*/  MUFU.TANH R31, R31 ;  /* 0x0000001f001f7308 */ /* 0x000e620000002400 */
[----:B------:R-:W-:-:S02]  /*81c0*/  LOP3.LUT R30, R9, 0xd9, RZ, 0xfc, !PT ;  /* 0x000000d9091e7812 */ /* 0x000fc400078efcff */
[----:B------:R-:W-:Y:S02]  /*81d0*/  FSEL R86, R37, -INF , !P5 ;  /* 0xff80000025567808 */ /* 0x000fe40006800000 */
[----:B------:R-:W-:Y:S02]  /*81e0*/  ISETP.GE.AND P5, PT, R40, R165, PT ;  /* 0x000000a52800720c */ /* 0x000fe40003fa6270 */
[----:B------:R-:W-:Y:S01]  /*81f0*/  FSEL R69, R34, -INF , !P3 ;  /* 0xff80000022457808 */ /* 0x000fe20005800000 */
[----:B------:R-:W-:Y:S01]  /*8200*/  MUFU.TANH R25, R25 ;  /* 0x0000001900197308 */ /* 0x000fe20000002400 */
[----:B------:R-:W-:Y:S02]  /*8210*/  FSEL R84, R33, -INF , !P1 ;  /* 0xff80000021547808 */ /* 0x000fe40004800000 */
[----:B------:R-:W-:Y:S02]  /*8220*/  LOP3.LUT R32, R9, 0xe0, RZ, 0xfc, !PT ;  /* 0x000000e009207812 */ /* 0x000fe400078efcff */
[----:B------:R-:W-:-:S02]  /*8230*/  ISETP.GE.AND P3, PT, R30, R212, PT ;  /* 0x000000d41e00720c */ /* 0x000fc40003f66270 */
[-C--:B------:R-:W-:Y:S01]  /*8240*/  ISETP.GE.AND P1, PT, R30, R165.reuse, PT ;  /* 0x000000a51e00720c */ /* 0x080fe20003f26270 */
[----:B------:R-:W3:Y:S01]  /*8250*/  MUFU.TANH R26, R26 ;  /* 0x0000001a001a7308 */ /* 0x000ee20000002400 */
[----:B------:R-:W-:Y:S02]  /*8260*/  I2FP.F32.U32 R30, R30 ;  /* 0x0000001e001e7245 */ /* 0x000fe40000201000 */
[----:B------:R-:W-:Y:S02]  /*8270*/  FSEL R68, R35, -INF , !P5 ;  /* 0xff80000023447808 */ /* 0x000fe40006800000 */
[----:B------:R-:W-:Y:S01]  /*8280*/  FSEL R83, R83, -INF , !P4 ;  /* 0xff80000053537808 */ /* 0x000fe20006000000 */
[----:B--2---:R-:W-:Y:S01]  /*8290*/  FFMA.FTZ R29, R30, UR5, R29 ;  /* 0x000000051e1d7c23 */ /* 0x004fe2000801001d */
[C---:B------:R-:W-:Y:S01]  /*82a0*/  ISETP.GE.AND P5, PT, R32.reuse, R212, PT ;  /* 0x000000d42000720c */ /* 0x040fe20003fa6270 */
[----:B------:R-:W2:Y:S01]  /*82b0*/  MUFU.TANH R27, R27 ;  /* 0x0000001b001b7308 */ /* 0x000ea20000002400 */
[----:B------:R-:W-:Y:S01]  /*82c0*/  ISETP.GE.AND P4, PT, R32, R165, PT ;  /* 0x000000a52000720c */ /* 0x000fe20003f86270 */
[----:B-1----:R-:W-:Y:S01]  /*82d0*/  FFMA.FTZ R31, R30, UR5, R31 ;  /* 0x000000051e1f7c23 */ /* 0x002fe2000801001f */
[----:B------:R-:W-:-:S02]  /*82e0*/  I2FP.F32.U32 R32, R32 ;  /* 0x0000002000207245 */ /* 0x000fc40000201000 */
[----:B------:R-:W-:Y:S02]  /*82f0*/  LOP3.LUT R28, R9, 0xe1, RZ, 0xfc, !PT ;  /* 0x000000e1091c7812 */ /* 0x000fe400078efcff */
[----:B------:R-:W-:Y:S01]  /*8300*/  FSEL R82, R29, -INF , !P3 ;  /* 0xff8000001d527808 */ /* 0x000fe20005800000 */
[----:B------:R-:W1:Y:S01]  /*8310*/  MUFU.TANH R20, R20 ;  /* 0x0000001400147308 */ /* 0x000e620000002400 */
[C---:B------:R-:W-:Y:S01]  /*8320*/  FFMA.FTZ R24, R32.reuse, UR5, R24 ;  /* 0x0000000520187c23 */ /* 0x040fe20008010018 */
[----:B------:R-:W-:Y:S01]  /*8330*/  LOP3.LUT R29, R9, 0xe8, RZ, 0xfc, !PT ;  /* 0x000000e8091d7812 */ /* 0x000fe200078efcff */
[----:B---3--:R-:W-:Y:S01]  /*8340*/  FFMA.FTZ R26, R32, UR5, R26 ;  /* 0x00000005201a7c23 */ /* 0x008fe2000801001a */
[----:B------:R-:W-:Y:S02]  /*8350*/  FSEL R67, R67, -INF , !P2 ;  /* 0xff80000043437808 */ /* 0x000fe40005000000 */
[C---:B------:R-:W-:Y:S02]  /*8360*/  ISETP.GE.AND P2, PT, R28.reuse, R212, PT ;  /* 0x000000d41c00720c */ /* 0x040fe40003f46270 */
[----:B------:R-:W3:Y:S01]  /*8370*/  MUFU.TANH R22, R22 ;  /* 0x0000001600167308 */ /* 0x000ee20000002400 */
[----:B------:R-:W-:-:S02]  /*8380*/  ISETP.GE.AND P3, PT, R28, R165, PT ;  /* 0x000000a51c00720c */ /* 0x000fc40003f66270 */
[----:B------:R-:W-:Y:S02]  /*8390*/  I2FP.F32.U32 R28, R28 ;  /* 0x0000001c001c7245 */ /* 0x000fe40000201000 */
[----:B------:R-:W-:Y:S02]  /*83a0*/  FSEL R81, R24, -INF , !P5 ;  /* 0xff80000018517808 */ /* 0x000fe40006800000 */
[----:B------:R-:W-:Y:S01]  /*83b0*/  I2FP.F32.U32 R24, R29 ;  /* 0x0000001d00187245 */ /* 0x000fe20000201000 */
[----:B------:R-:W4:Y:S01]  /*83c0*/  MUFU.TANH R21, R21 ;  /* 0x0000001500157308 */ /* 0x000f220000002400 */
[C---:B------:R-:W-:Y:S01]  /*83d0*/  FFMA.FTZ R80, R28.reuse, UR5, R25 ;  /* 0x000000051c507c23 */ /* 0x040fe20008010019 */
[----:B--2---:R-:W-:Y:S01]  /*83e0*/  FFMA.FTZ R27, R28, UR5, R27 ;  /* 0x000000051c1b7c23 */ /* 0x004fe2000801001b */
[----:B------:R-:W-:Y:S01]  /*83f0*/  FSEL R66, R31, -INF , !P1 ;  /* 0xff8000001f427808 */ /* 0x000fe20004800000 */
[----:B-1----:R-:W-:Y:S01]  /*8400*/  FFMA.FTZ R20, R24, UR5, R20 ;  /* 0x0000000518147c23 */ /* 0x002fe20008010014 */
[----:B------:R-:W-:-:S02]  /*8410*/  LOP3.LUT R28, R9, 0xe9, RZ, 0xfc, !PT ;  /* 0x000000e9091c7812 */ /* 0x000fc400078efcff */
[-C--:B------:R-:W-:Y:S01]  /*8420*/  ISETP.GE.AND P1, PT, R29, R212.reuse, PT ;  /* 0x000000d41d00720c */ /* 0x080fe20003f26270 */
[----:B------:R-:W1:Y:S01]  /*8430*/  MUFU.TANH R23, R23 ;  /* 0x0000001700177308 */ /* 0x000e620000002400 */
[----:B------:R-:W-:Y:S01]  /*8440*/  LOP3.LUT R25, R9, 0xf0, RZ, 0xfc, !PT ;  /* 0x000000f009197812 */ /* 0x000fe200078efcff */
[----:B---3--:R-:W-:Y:S01]  /*8450*/  FFMA.FTZ R22, R24, UR5, R22 ;  /* 0x0000000518167c23 */ /* 0x008fe20008010016 */
[----:B------:R-:W-:Y:S02]  /*8460*/  FSEL R65, R26, -INF , !P4 ;  /* 0xff8000001a417808 */ /* 0x000fe40006000000 */
[----:B------:R-:W-:Y:S02]  /*8470*/  FSEL R80, R80, -INF , !P2 ;  /* 0xff80000050507808 */ /* 0x000fe40005000000 */
[C---:B------:R-:W-:Y:S01]  /*8480*/  ISETP.GE.AND P4, PT, R28.reuse, R212, PT ;  /* 0x000000d41c00720c */ /* 0x040fe20003f86270 */
[----:B------:R-:W2:Y:S01]  /*8490*/  MUFU.TANH R16, R16 ;  /* 0x0000001000107308 */ /* 0x000ea20000002400 */
[----:B------:R-:W-:-:S02]  /*84a0*/  ISETP.GE.AND P2, PT, R28, R165, PT ;  /* 0x000000a51c00720c */ /* 0x000fc40003f46270 */
[----:B------:R-:W-:Y:S02]  /*84b0*/  FSEL R64, R27, -INF , !P3 ;  /* 0xff8000001b407808 */ /* 0x000fe40005800000 */
[----:B------:R-:W-:Y:S02]  /*84c0*/  FSEL R79, R20, -INF , !P1 ;  /* 0xff800000144f7808 */ /* 0x000fe40004800000 */
[----:B------:R-:W-:Y:S01]  /*84d0*/  I2FP.F32.U32 R28, R28 ;  /* 0x0000001c001c7245 */ /* 0x000fe20000201000 */
[----:B------:R-:W3:Y:S01]  /*84e0*/  MUFU.TANH R18, R18 ;  /* 0x0000001200127308 */ /* 0x000ee20000002400 */
[C---:B------:R-:W-:Y:S02]  /*84f0*/  ISETP.GE.AND P3, PT, R25.reuse, R212, PT ;  /* 0x000000d41900720c */ /* 0x040fe40003f66270 */
[----:B------:R-:W-:Y:S01]  /*8500*/  ISETP.GE.AND P1, PT, R25, R165, PT ;  /* 0x000000a51900720c */ /* 0x000fe20003f26270 */
[C---:B----4-:R-:W-:Y:S01]  /*8510*/  FFMA.FTZ R21, R28.reuse, UR5, R21 ;  /* 0x000000051c157c23 */ /* 0x050fe20008010015 */
[----:B------:R-:W-:Y:S01]  /*8520*/  I2FP.F32.U32 R25, R25 ;  /* 0x0000001900197245 */ /* 0x000fe20000201000 */
[----:B-1----:R-:W-:Y:S01]  /*8530*/  FFMA.FTZ R23, R28, UR5, R23 ;  /* 0x000000051c177c23 */ /* 0x002fe20008010017 */
[----:B------:R-:W-:Y:S01]  /*8540*/  ISETP.GE.AND P5, PT, R29, R165, PT ;  /* 0x000000a51d00720c */ /* 0x000fe20003fa6270 */
[----:B------:R-:W1:Y:S01]  /*8550*/  MUFU.TANH R17, R17 ;  /* 0x0000001100117308 */ /* 0x000e620000002400 */
[----:B------:R-:W-:Y:S01]  /*8560*/  LOP3.LUT R20, R9, 0xf1, RZ, 0xfc, !PT ;  /* 0x000000f109147812 */ /* 0x000fe200078efcff */
[----:B--2---:R-:W-:Y:S01]  /*8570*/  FFMA.FTZ R16, R25, UR5, R16 ;  /* 0x0000000519107c23 */ /* 0x004fe20008010010 */
[----:B------:R-:W-:-:S02]  /*8580*/  FSEL R63, R22, -INF , !P5 ;  /* 0xff800000163f7808 */ /* 0x000fc40006800000 */
[CC--:B------:R-:W-:Y:S02]  /*8590*/  ISETP.GE.AND P5, PT, R9.reuse, R212.reuse, PT ;  /* 0x000000d40900720c */ /* 0x0c0fe40003fa6270 */
[----:B------:R-:W-:Y:S01]  /*85a0*/  LOP3.LUT R9, R9, 0xf9, RZ, 0xfc, !PT ;  /* 0x000000f909097812 */ /* 0x000fe200078efcff */
[----:B------:R-:W2:Y:S01]  /*85b0*/  MUFU.TANH R19, R19 ;  /* 0x0000001300137308 */ /* 0x000ea20000002400 */
[----:B------:R-:W-:Y:S01]  /*85c0*/  FSEL R78, R21, -INF , !P4 ;  /* 0xff800000154e7808 */ /* 0x000fe20006000000 */
[----:B---3--:R-:W-:Y:S01]  /*85d0*/  FFMA.FTZ R18, R25, UR5, R18 ;  /* 0x0000000519127c23 */ /* 0x008fe20008010012 */
[----:B------:R-:W-:Y:S01]  /*85e0*/  FSEL R62, R23, -INF , !P2 ;  /* 0xff800000173e7808 */ /* 0x000fe20005000000 */
[----:B------:R-:W-:Y:S01]  /*85f0*/  BAR.SYNC.DEFER_BLOCKING 0x0 ;  /* 0x0000000000007b1d */ /* 0x000fe20000010000 */
[C---:B------:R-:W-:Y:S02]  /*8600*/  ISETP.GE.AND P4, PT, R20.reuse, R212, PT ;  /* 0x000000d41400720c */ /* 0x040fe40003f86270 */
[----:B------:R-:W-:-:S02]  /*8610*/  ISETP.GE.AND P2, PT, R20, R165, PT ;  /* 0x000000a51400720c */ /* 0x000fc40003f46270 */
[----:B------:R-:W-:Y:S01]  /*8620*/  FSEL R77, R16, -INF , !P3 ;  /* 0xff800000104d7808 */ /* 0x000fe20005800000 */
[----:B------:R-:W3:Y:S01]  /*8630*/  MUFU.TANH R13, R13 ;  /* 0x0000000d000d7308 */ /* 0x000ee20000002400 */
[----:B------:R-:W-:Y:S02]  /*8640*/  I2FP.F32.U32 R20, R20 ;  /* 0x0000001400147245 */ /* 0x000fe40000201000 */
[----:B------:R-:W-:Y:S02]  /*8650*/  I2FP.F32.U32 R16, R9 ;  /* 0x0000000900107245 */ /* 0x000fe40000201000 */
[----:B------:R-:W-:Y:S01]  /*8660*/  FSEL R61, R18, -INF , !P1 ;  /* 0xff800000123d7808 */ /* 0x000fe20004800000 */
[C---:B-1----:R-:W-:Y:S01]  /*8670*/  FFMA.FTZ R17, R20.reuse, UR5, R17 ;  /* 0x0000000514117c23 */ /* 0x042fe20008010011 */
[----:B--2---:R-:W-:Y:S01]  /*8680*/  FFMA.FTZ R19, R20, UR5, R19 ;  /* 0x0000000514137c23 */ /* 0x004fe20008010013 */
[----:B------:R-:W1:Y:S01]  /*8690*/  MUFU.TANH R15, R15 ;  /* 0x0000000f000f7308 */ /* 0x000e620000002400 */
[----:B------:R-:W-:-:S02]  /*86a0*/  ISETP.GE.AND P3, PT, R9, R212, PT ;  /* 0x000000d40900720c */ /* 0x000fc40003f66270 */
[----:B------:R-:W-:Y:S02]  /*86b0*/  ISETP.GE.AND P1, PT, R9, R165, PT ;  /* 0x000000a50900720c */ /* 0x000fe40003f26270 */
[----:B------:R-:W-:Y:S02]  /*86c0*/  FSEL R76, R17, -INF , !P4 ;  /* 0xff800000114c7808 */ /* 0x000fe40006000000 */
[----:B------:R-:W-:Y:S01]  /*86d0*/  FSEL R60, R19, -INF , !P2 ;  /* 0xff800000133c7808 */ /* 0x000fe20005000000 */
[----:B---3--:R-:W-:Y:S01]  /*86e0*/  FFMA.FTZ R13, R16, UR5, R13 ;  /* 0x00000005100d7c23 */ /* 0x008fe2000801000d */
[----:B------:R-:W-:-:S04]  /*86f0*/  FSEL R9, R2, -INF , !P5 ;  /* 0xff80000002097808 */ /* 0x000fc80006800000 */
[----:B------:R-:W-:Y:S01]  /*8700*/  FSEL R74, R13, -INF , !P3 ;  /* 0xff8000000d4a7808 */ /* 0x000fe20005800000 */
[----:B-1----:R-:W-:-:S05]  /*8710*/  FFMA.FTZ R15, R16, UR5, R15 ;  /* 0x00000005100f7c23 */ /* 0x002fca000801000f */
        /* <DEDUP_REMOVED lines=13> */
.L_x_2256:
        /* <DEDUP_REMOVED lines=31> */
[----:B------:R-:W-:-:S04]  /*89e0*/  LOP3.LUT R2, R3, R13, RZ, 0x3c, !PT ;  /* 0x0000000d03027212 */ /* 0x000fc800078e3cff */
[----:B------:R-:W-:Y:S02]  /*89f0*/  ISETP.GE.AND P3, PT, R2, RZ, PT ;  /* 0x000000ff0200720c */ /* 0x000fe40003f66270 */
[----:B------:R-:W-:Y:S02]  /*8a00*/  LOP3.LUT R2, RZ, R13, RZ, 0x33, !PT ;  /* 0x0000000dff027212 */ /* 0x000fe400078e33ff */
[----:B------:R-:W-:-:S03]  /*8a10*/  @P4 IADD3 R19, PT, PT, R19, 0x1, RZ ;  /* 0x0000000113134810 */ /* 0x000fc60007ffe0ff */
[----:B------:R-:W-:Y:S01]  /*8a20*/  @P5 VIADD R21, R21, 0x1 ;  /* 0x0000000115155836 */ /* 0x000fe20000000000 */
[----:B------:R-:W-:-:S05]  /*8a30*/  MOV R17, R19 ;  /* 0x0000001300117202 */ /* 0x000fca0000000f00 */
[----:B------:R-:W-:Y:S01]  /*8a40*/  @!P1 IMAD.MOV R17, RZ, RZ, -R17 ;  /* 0x000000ffff119224 */ /* 0x000fe200078e0a11 */
[----:B------:R-:W-:-:S04]  /*8a50*/  @!P3 IADD3 R21, PT, PT, -R21, RZ, RZ ;  /* 0x000000ff1515b210 */ /* 0x000fc80007ffe1ff */
        /* <DEDUP_REMOVED lines=21> */
.L_x_2257:
        /* <DEDUP_REMOVED lines=11> */
[----:B------:R-:W-:Y:S01]  /*8c60*/  BSSY.RECONVERGENT B0, `(.L_x_2258) ;  /* 0x0000093000007945 */ /* 0x000fe20003800200 */
[----:B------:R-:W-:-:S02]  /*8c70*/  MOV R19, UR11 ;  /* 0x0000000b00137c02 */ /* 0x000fc40008000f00 */
[C---:B-1----:R-:W-:Y:S02]  /*8c80*/  ISETP.GE.AND P2, PT, R166.reuse, UR4, PT ;  /* 0x00000004a6007c0c */ /* 0x042fe4000bf46270 */
[----:B------:R-:W-:-:S11]  /*8c90*/  ISETP.GE.AND P1, PT, R166, UR4, PT ;  /* 0x00000004a6007c0c */ /* 0x000fd6000bf26270 */
[----:B------:R-:W-:Y:S01]  /*8ca0*/  @!P2 MOV R16, R240 ;  /* 0x000000f00010a202 */ /* 0x000fe20000000f00 */
[----:B------:R-:W-:Y:S01]  /*8cb0*/  @!P2 IMAD.MOV.U32 R17, RZ, RZ, R239 ;  /* 0x000000ffff11a224 */ /* 0x000fe200078e00ef */
[-C--:B------:R-:W-:Y:S01]  /*8cc0*/  @!P1 LEA R26, P3, R26, R22.reuse, 0x5 ;  /* 0x000000161a1a9211 */ /* 0x080fe200078628ff */
[----:B------:R-:W-:Y:S01]  /*8cd0*/  VOTEU.ALL UP0, P1 ;  /* 0x0000000000ff7886 */ /* 0x000fe20000800000 */
[-C--:B------:R-:W-:Y:S01]  /*8ce0*/  @!P1 LEA R24, P5, R24, R22.reuse, 0x6 ;  /* 0x0000001618189211 */ /* 0x080fe200078a30ff */
[--C-:B------:R-:W-:Y:S01]  /*8cf0*/  @!P1 IMAD.MOV.U32 R21, RZ, RZ, R23.reuse ;  /* 0x000000ffff159224 */ /* 0x100fe200078e0017 */
[----:B------:R-:W-:Y:S01]  /*8d00*/  @!PT LDS RZ, [RZ] ;  /* 0x00000000fffff984 */ /* 0x000fe20000000800 */
[----:B------:R-:W-:Y:S01]  /*8d10*/  @!PT LDS RZ, [RZ] ;  /* 0x00000000fffff984 */ /* 0x000fe20000000800 */
[----:B------:R-:W-:Y:S01]  /*8d20*/  @!PT LDS RZ, [RZ] ;  /* 0x00000000fffff984 */ /* 0x000fe20000000800 */
[----:B------:R1:W-:Y:S01]  /*8d30*/  @!P2 LDGSTS.E.BYPASS.LTC128B.128 [R250+0x2000], desc[UR20][R16.64] ;  /* 0x0200000010faafae */ /* 0x0003e2000b981a14 */
[-CC-:B------:R-:W-:Y:S01]  /*8d40*/  @!P1 LEA.HI.X R27, R13, R23.reuse, R2.reuse, 0x5, P3 ;  /* 0x000000170d1b9211 */ /* 0x180fe200018f2c02 */
[----:B------:R-:W-:Y:S01]  /*8d50*/  @!UP0 UIMAD UR4, UR11, 0x60, URZ ;  /* 0x000000600b0488a4 */ /* 0x000fe2000f8e02ff */
[-C--:B------:R-:W-:Y:S01]  /*8d60*/  @!P1 LEA R18, P4, R18, R22.reuse, 0x7 ;  /* 0x0000001612129211 */ /* 0x080fe200078838ff */
[----:B------:R-:W-:Y:S01]  /*8d70*/  @!P1 IMAD.MOV.U32 R31, RZ, RZ, R23 ;  /* 0x000000ffff1f9224 */ /* 0x000fe200078e0017 */
[-C--:B------:R-:W-:Y:S01]  /*8d80*/  @!P1 LEA R28, P3, R15, R22.reuse, 0x8 ;  /* 0x000000160f1c9211 */ /* 0x080fe200078640ff */
[----:B------:R-:W-:Y:S01]  /*8d90*/  @!UP0 UIMAD UR14, UR11, 0xa0, URZ ;  /* 0x000000a00b0e88a4 */ /* 0x000fe2000f8e02ff */
[-C--:B------:R-:W-:Y:S01]  /*8da0*/  @!P1 LEA.HI.X R25, R20, R23.reuse, R19, 0x6, P5 ;  /* 0x0000001714199211 */ /* 0x080fe200028f3413 */
[----:B------:R2:W-:Y:S01]  /*8db0*/  @P2 STS.128 [R250+0x2000], RZ ;  /* 0x002000fffa002388 */ /* 0x0005e20000000c00 */
[CC--:B------:R-:W-:Y:S01]  /*8dc0*/  @!P1 LEA.HI.X R29, R13.reuse, R23.reuse, R2, 0x8, P3 ;  /* 0x000000170d1d9211 */ /* 0x0c0fe200018f4402 */
[----:B------:R-:W-:Y:S01]  /*8dd0*/  IMAD.U32 R2, RZ, RZ, UR10 ;  /* 0x0000000aff027e24 */ /* 0x000fe2000f8e00ff */
[-C--:B------:R-:W-:Y:S01]  /*8de0*/  @!P1 MOV R20, R22.reuse ;  /* 0x0000001600149202 */ /* 0x080fe20000000f00 */
[----:B------:R2:W-:Y:S01]  /*8df0*/  @P1 STS.128 [R250+0x2800], RZ ;  /* 0x002800fffa001388 */ /* 0x0005e20000000c00 */
[-C--:B------:R-:W-:Y:S01]  /*8e00*/  @!P1 MOV R30, R22.reuse ;  /* 0x00000016001e9202 */ /* 0x080fe20000000f00 */
[----:B------:R-:W-:Y:S01]  /*8e10*/  @!P1 IMAD.MOV.U32 R33, RZ, RZ, R23 ;  /* 0x000000ffff219224 */ /* 0x000fe200078e0017 */
[-C--:B------:R-:W-:Y:S01]  /*8e20*/  @!P1 MOV R32, R22.reuse ;  /* 0x0000001600209202 */ /* 0x080fe20000000f00 */
[----:B------:R-:W-:Y:S01]  /*8e30*/  @!PT LDS RZ, [RZ] ;  /* 0x00000000fffff984 */ /* 0x000fe20000000800 */
[----:B------:R-:W-:Y:S01]  /*8e40*/  @!PT LDS RZ, [RZ] ;  /* 0x00000000fffff984 */ /* 0x000fe20000000800 */
[----:B------:R-:W-:Y:S01]  /*8e50*/  @!PT LDS RZ, [RZ] ;  /* 0x00000000fffff984 */ /* 0x000fe20000000800 */
[----:B------:R2:W-:Y:S01]  /*8e60*/  @!P1 LDGSTS.E.BYPASS.LTC128B.128 [R250+0x2800], desc[UR20][R22.64] ;  /* 0x0280000016fa9fae */ /* 0x0005e2000b981a14 */
[C---:B------:R-:W-:Y:S01]  /*8e70*/  @!P1 IMAD.WIDE.U32 R20, R2.reuse, 0xa0, R20 ;  /* 0x000000a002149825 */ /* 0x040fe200078e0014 */
[----:B------:R-:W-:Y:S01]  /*8e80*/  @!UP0 UIMAD UR7, UR11, 0xc0, URZ ;  /* 0x000000c00b0788a4 */ /* 0x000fe2000f8e02ff */
[-C--:B------:R-:W-:Y:S01]  /*8e90*/  @!P1 MOV R34, R22.reuse ;  /* 0x0000001600229202 */ /* 0x080fe20000000f00 */
        /* <DEDUP_REMOVED lines=8> */
[----:B------:R-:W-:Y:S01]  /*8f20*/  @!P1 IMAD.MOV.U32 R35, RZ, RZ, R23 ;  /* 0x000000ffff239224 */ /* 0x000fe200078e0017 */
[-C--:B------:R-:W-:Y:S01]  /*8f30*/  @!P1 MOV R38, R22.reuse ;  /* 0x0000001600269202 */ /* 0x080fe20000000f00 */
[----:B-1----:R-:W-:Y:S01]  /*8f40*/  IMAD.U32 R16, RZ, RZ, UR11 ;  /* 0x0000000bff107e24 */ /* 0x002fe2000f8e00ff */
[----:B------:R-:W-:Y:S01]  /*8f50*/  MOV R17, UR10 ;  /* 0x0000000a00117c02 */ /* 0x000fe20008000f00 */
[----:B------:R2:W-:Y:S01]  /*8f60*/  @P1 STS.128 [R250+0x3800], RZ ;  /* 0x003800fffa001388 */ /* 0x0005e20000000c00 */
[----:B------:R-:W-:Y:S01]  /*8f70*/  @!P1 IMAD.WIDE.U32 R32, R2, 0xe0, R32 ;  /* 0x000000e002209825 */ /* 0x000fe200078e0020 */
[----:B------:R-:W-:Y:S01]  /*8f80*/  @!P1 IADD3 R31, PT, PT, R31, UR7, RZ ;  /* 0x000000071f1f9c10 */ /* 0x000fe2000fffe0ff */
[----:B------:R-:W-:Y:S01]  /*8f90*/  @!UP0 UIMAD UR15, UR11, 0x140, URZ ;  /* 0x000001400b0f88a4 */ /* 0x000fe2000f8e02ff */
[----:B------:R-:W-:Y:S01]  /*8fa0*/  @!P1 LEA.HI.X R19, R17, R23, R16, 0x7, P4 ;  /* 0x0000001711139211 */ /* 0x000fe200020f3c10 */
[----:B------:R-:W-:Y:S01]  /*8fb0*/  @!P1 IMAD.WIDE.U32 R16, R15, 0x60, R22 ;  /* 0x000000600f109825 */ /* 0x000fe200078e0016 */
[----:B------:R-:W-:Y:S01]  /*8fc0*/  @!PT LDS RZ, [RZ] ;  /* 0x00000000fffff984 */ /* 0x000fe20000000800 */
[----:B------:R-:W-:Y:S01]  /*8fd0*/  @!PT LDS RZ, [RZ] ;  /* 0x00000000fffff984 */ /* 0x000fe20000000800 */
[----:B------:R-:W-:Y:S01]  /*8fe0*/  @!PT LDS RZ, [RZ] ;  /* 0x00000000fffff984 */ /* 0x000fe20000000800 */
[----:B------:R2:W-:Y:S01]  /*8ff0*/  @!P1 LDGSTS.E.BYPASS.LTC128B.128 [R250+0x3800], desc[UR20][R24.64] ;  /* 0x0380000018fa9fae */ /* 0x0005e2000b981a14 */
[-C--:B------:R-:W-:Y:S01]  /*9000*/  @!P1 MOV R40, R22.reuse ;  /* 0x0000001600289202 */ /* 0x080fe20000000f00 */
[----:B------:R-:W-:Y:S01]  /*9010*/  @!UP0 UIMAD UR7, UR11, 0x180, URZ ;  /* 0x000001800b0788a4 */ /* 0x000fe2000f8e02ff */
[----:B------:R-:W-:Y:S01]  /*9020*/  @!P1 VIADD R21, R21, UR14 ;  /* 0x0000000e15159c36 */ /* 0x000fe20008000000 */
        /* <DEDUP_REMOVED lines=13> */
[----:B------:R-:W-:Y:S01]  /*9100*/  @!P1 VIADD R33, R33, UR4 ;  /* 0x0000000421219c36 */ /* 0x000fe20008000000 */
[----:B------:R-:W-:Y:S01]  /*9110*/  @!P1 IADD3 R35, PT, PT, R35, UR18, RZ ;  /* 0x0000001223239c10 */ /* 0x000fe2000fffe0ff */
[----:B------:R-:W-:Y:S01]  /*9120*/  @!P1 IMAD.WIDE.U32 R36, R2, 0x140, R36 ;  /* 0x0000014002249825 */ /* 0x000fe200078e0024 */
[----:B------:R-:W-:Y:S01]  /*9130*/  @!PT LDS RZ, [RZ] ;  /* 0x00000000fffff984 */ /* 0x000fe20000000800 */
[----:B------:R-:W-:Y:S01]  /*9140*/  @!PT LDS RZ, [RZ] ;  /* 0x00000000fffff984 */ /* 0x000fe20000000800 */
[----:B------:R-:W-:Y:S01]  /*9150*/  @!PT LDS RZ, [RZ] ;  /* 0x00000000fffff984 */ /* 0x000fe20000000800 */
[----:B------:R2:W-:Y:S01]  /*9160*/  @!P1 LDGSTS.E.BYPASS.LTC128B.128 [R250+0x4800], desc[UR20][R18.64] ;  /* 0x0480000012fa9fae */ /* 0x0005e2000b981a14 */
[----:B------:R-:W-:Y:S02]  /*9170*/  @!UP0 UIMAD UR4, UR11, 0x1a0, URZ ;  /* 0x000001a00b0488a4 */ /* 0x000fe4000f8e02ff */
        /* <DEDUP_REMOVED lines=19> */
[----:B------:R-:W-:Y:S02]  /*92b0*/  @!P1 IADD3 R43, PT, PT, R43, UR4, RZ ;  /* 0x000000042b2b9c10 */ /* 0x000fe4000fffe0ff */
        /* <DEDUP_REMOVED lines=38> */
[----:B--2---:R-:W-:-:S05]  /*9520*/  IMAD.WIDE.U32 R22, R2, 0x1c0, R22 ;  /* 0x000001c002167825 */ /* 0x004fca00078e0016 */
[----:B------:R-:W-:Y:S02]  /*9530*/  IADD3 R17, PT, PT, R23, UR4, RZ ;  /* 0x0000000417117c10 */ /* 0x000fe4000fffe0ff */
[----:B------:R-:W-:-:S05]  /*9540*/  MOV R16, R22 ;  /* 0x0000001600107202 */ /* 0x000fca0000000f00 */
[----:B------:R-:W-:Y:S01]  /*9550*/  @!PT LDS RZ, [RZ] ;  /* 0x00000000fffff984 */ /* 0x000fe20000000800 */
[----:B------:R-:W-:Y:S01]  /*9560*/  @!PT LDS RZ, [RZ] ;  /* 0x00000000fffff984 */ /* 0x000fe20000000800 */
[----:B------:R-:W-:Y:S01]  /*9570*/  @!PT LDS RZ, [RZ] ;  /* 0x00000000fffff984 */ /* 0x000fe20000000800 */
[----:B------:R1:W-:Y:S02]  /*9580*/  LDGSTS.E.BYPASS.LTC128B.128 [R250+0x9800], desc[UR20][R16.64] ;  /* 0x0980000010fa7fae */ /* 0x0003e4000b981a14 */
.L_x_2259:
[----:B------:R-:W-:Y:S05]  /*9590*/  BSYNC.RECONVERGENT B0 ;  /* 0x0000000000007941 */ /* 0x000fea0003800200 */
.L_x_2258:
[----:B------:R-:W0:Y:S02]  /*95a0*/  LDGDEPBAR ;  /* 0x00000000000079af */ /* 0x000e240000000000 */
.L_x_2255:
[----:B------:R-:W-:Y:S01]  /*95b0*/  FMNMX3.FTZ R2, R9, R0, R89, !PT ;  /* 0x0000000009027276 */ /* 0x000fe20007810059 */
[----:B------:R-:W3:Y:S01]  /*95c0*/  LDCU UR4, c[0x0][0x45c] ;  /* 0x00008b80ff0477ac */ /* 0x000ee20008000800 */
[----:B-12---:R-:W-:Y:S02]  /*95d0*/  FMNMX3.FTZ R16, R7, R11, R8, !PT ;  /* 0x0000000b07107276 */ /* 0x006fe40007810008 */
[----:B------:R-:W-:Y:S01]  /*95e0*/  FMNMX3.FTZ R2, R2, R88, R87, !PT ;  /* 0x0000005802027276 */ /* 0x000fe20007810057 */
[----:B------:R-:W-:Y:S01]  /*95f0*/  UMOV UR7, 0xffffffff ;  /* 0xffffffff00077882 */ /* 0x000fe20000000000 */
        /* <DEDUP_REMOVED lines=64> */
[----:B------:R-:W2:Y:S03]  /*9a00*/  SHFL.BFLY PT, R15, R16, 0x2, 0x1f ;  /* 0x0c401f00100f7f89 */ /* 0x000ea600000e0000 */
[-C--:B------:R-:W-:Y:S01]  /*9a10*/  IADD3 R214, PT, PT, R177, R236.reuse, RZ ;  /* 0x000000ecb1d67210 */ /* 0x080fe20007ffe0ff */
[----:B------:R-:W-:Y:S01]  /*9a20*/  LDSM.16.MT88.4 R32, [R236+0xa000] ;  /* 0x00a00000ec20783b */ /* 0x000fe20000004200 */
[----:B------:R-:W-:-:S03]  /*9a30*/  IADD3 R94, PT, PT, R204, R236, RZ ;  /* 0x000000eccc5e7210 */ /* 0x000fc60007ffe0ff */
[----:B------:R-:W-:Y:S01]  /*9a40*/  LDSM.16.MT88.4 R24, [R214+0xa000] ;  /* 0x00a00000d618783b */ /* 0x000fe20000004200 */
[----:B------:R-:W-:-:S03]  /*9a50*/  IADD3 R57, PT, PT, R177, R94, RZ ;  /* 0x0000005eb1397210 */ /* 0x000fc60007ffe0ff */
[----:B------:R-:W-:Y:S04]  /*9a60*/  LDSM.16.MT88.4 R44, [R214+0xa800] ;  /* 0x00a80000d62c783b */ /* 0x000fe80000004200 */
[----:B------:R-:W-:Y:S01]  /*9a70*/  LDSM.16.MT88.4 R36, [R57+0xa000] ;  /* 0x00a000003924783b */ /* 0x000fe20000004200 */
[----:B-1----:R-:W-:-:S03]  /*9a80*/  FMNMX.FTZ R13, R2, R13, !PT ;  /* 0x0000000d020d7209 */ /* 0x002fc60007810000 */
[----:B------:R-:W-:Y:S01]  /*9a90*/  LDSM.16.MT88.4 R52, [R236+0xa800] ;  /* 0x00a80000ec34783b */ /* 0x000fe20000004200 */
[----:B--2---:R-:W-:-:S03]  /*9aa0*/  FMNMX.FTZ R15, R16, R15, !PT ;  /* 0x0000000f100f7209 */ /* 0x004fc60007810000 */
[----:B------:R-:W1:Y:S04]  /*9ab0*/  SHFL.BFLY PT, R2, R13, 0x1, 0x1f ;  /* 0x0c201f000d027f89 */ /* 0x000e6800000e0000 */
[----:B------:R-:W-:Y:S04]  /*9ac0*/  LDSM.16.MT88.4 R16, [R94+0xa000] ;  /* 0x00a000005e10783b */ /* 0x000fe80000004200 */
[----:B------:R-:W-:Y:S04]  /*9ad0*/  LDSM.16.MT88.4 R48, [R94+0xa800] ;  /* 0x00a800005e30783b */ /* 0x000fe80000004200 */
[----:B------:R-:W-:Y:S01]  /*9ae0*/  LDSM.16.MT88.4 R40, [R57+0xa800] ;  /* 0x00a800003928783b */ /* 0x000fe20000004200 */
[----:B-1----:R-:W-:-:S03]  /*9af0*/  FMNMX.FTZ R2, R13, R2, !PT ;  /* 0x000000020d027209 */ /* 0x002fc60007810000 */
[----:B------:R-:W1:Y:S01]  /*9b00*/  SHFL.BFLY PT, R13, R15, 0x1, 0x1f ;  /* 0x0c201f000f0d7f89 */ /* 0x000e6200000e0000 */
[C---:B------:R-:W-:Y:S01]  /*9b10*/  FSETP.NEU.FTZ.AND P1, PT, R2.reuse, -INF , PT ;  /* 0xff8000000200780b */ /* 0x040fe20003f3d000 */
[----:B---3--:R-:W-:-:S05]  /*9b20*/  FMUL.FTZ R93, R2, UR4 ;  /* 0x00000004025d7c20 */ /* 0x008fca0008410000 */
[----:B------:R-:W-:-:S05]  /*9b30*/  FSEL R93, R93, RZ, P1 ;  /* 0x000000ff5d5d7208 */ /* 0x000fca0000800000 */
        /* <DEDUP_REMOVED lines=11> */
[----:B-1----:R-:W-:Y:S01]  /*9bf0*/  FMNMX.FTZ R0, R15, R13, !PT ;  /* 0x0000000d0f007209 */ /* 0x002fe20007810000 */
[--C-:B------:R-:W-:Y:S01]  /*9c00*/  FFMA.FTZ R121, R121, UR4, -R93.reuse ;  /* 0x0000000479797c23 */ /* 0x100fe2000801085d */
[--C-:B------:R-:W-:Y:S01]  /*9c10*/  FFMA.FTZ R120, R120, UR4, -R93.reuse ;  /* 0x0000000478787c23 */ /* 0x100fe2000801085d */
[----:B------:R-:W1:Y:S01]  /*9c20*/  MUFU.EX2 R92, R92 ;  /* 0x0000005c005c7308 */ /* 0x000e620000000800 */
[C---:B------:R-:W-:Y:S01]  /*9c30*/  FSETP.NEU.FTZ.AND P1, PT, R0.reuse, -INF , PT ;  /* 0xff8000000000780b */ /* 0x040fe20003f3d000 */
[----:B------:R-:W-:Y:S01]  /*9c40*/  FMUL.FTZ R9, R0, UR4 ;  /* 0x0000000400097c20 */ /* 0x000fe20008410000 */
[--C-:B------:R-:W-:Y:S01]  /*9c50*/  FFMA.FTZ R119, R119, UR4, -R93.reuse ;  /* 0x0000000477777c23 */ /* 0x100fe2000801085d */
[--C-:B------:R-:W-:Y:S01]  /*9c60*/  FFMA.FTZ R118, R118, UR4, -R93.reuse ;  /* 0x0000000476767c23 */ /* 0x100fe2000801085d */
[--C-:B------:R-:W-:Y:S01]  /*9c70*/  FFMA.FTZ R117, R117, UR4, -R93.reuse ;  /* 0x0000000475757c23 */ /* 0x100fe2000801085d */
[--C-:B------:R-:W-:Y:S01]  /*9c80*/  FFMA.FTZ R116, R116, UR4, -R93.reuse ;  /* 0x0000000474747c23 */ /* 0x100fe2000801085d */
[----:B------:R-:W-:Y:S01]  /*9c90*/  FSEL R87, R9, RZ, P1 ;  /* 0x000000ff09577208 */ /* 0x000fe20000800000 */
[----:B------:R-:W-:Y:S01]  /*9ca0*/  MUFU.EX2 R90, R90 ;  /* 0x0000005a005a7308 */ /* 0x000fe20000000800 */
        /* <DEDUP_REMOVED lines=12> */
[----:B-1----:R-:W-:Y:S01]  /*9d70*/  F2FP.F16.F32.PACK_AB R8, R91, R92 ;  /* 0x0000005c5b08723e */ /* 0x002fe200000000ff */
        /* <DEDUP_REMOVED lines=74> */
[----:B------:R-:W2:Y:S01]  /*a220*/  MUFU.EX2 R111, R111 ;  /* 0x0000006f006f7308 */ /* 0x000ea20000000800 */
        /* <DEDUP_REMOVED lines=15> */
[----:B------:R-:W3:Y:S01]  /*a320*/  MUFU.EX2 R109, R109 ;  /* 0x0000006d006d7308 */ /* 0x000ee20000000800 */
[C---:B------:R-:W-:Y:S01]  /*a330*/  HMMA.16816.F32 R16, R8.reuse, R18, RZ ;  /* 0x000000120810723c */ /* 0x040fe200000018ff */
[--C-:B------:R-:W-:Y:S01]  /*a340*/  FFMA.FTZ R100, R100, UR4, -R93.reuse ;  /* 0x0000000464647c23 */ /* 0x100fe2000801085d */
[----:B------:R-:W-:Y:S01]  /*a350*/  FFMA.FTZ R86, R86, UR4, -R93 ;  /* 0x0000000456567c23 */ /* 0x000fe2000801085d */
[--C-:B------:R-:W-:Y:S01]  /*a360*/  FFMA.FTZ R73, R73, UR4, -R87.reuse ;  /* 0x0000000449497c23 */ /* 0x100fe20008010857 */
[--C-:B------:R-:W-:Y:S01]  /*a370*/  FFMA.FTZ R72, R72, UR4, -R87.reuse ;  /* 0x0000000448487c23 */ /* 0x100fe20008010857 */
[--C-:B------:R-:W-:Y:S01]  /*a380*/  FFMA.FTZ R71, R71, UR4, -R87.reuse ;  /* 0x0000000447477c23 */ /* 0x100fe20008010857 */
[----:B------:R-:W-:Y:S01]  /*a390*/  FFMA.FTZ R70, R70, UR4, -R87 ;  /* 0x0000000446467c23 */ /* 0x000fe20008010857 */
[----:B------:R-:W4:Y:S01]  /*a3a0*/  MUFU.EX2 R123, R123 ;  /* 0x0000007b007b7308 */ /* 0x000f220000000800 */
        /* <DEDUP_REMOVED lines=21> */
[----:B------:R-:W-:Y:S01]  /*a500*/  FFMA.FTZ R82, R82, UR4, -R93 ;  /* 0x0000000452527c23 */ /* 0x000fe2000801085d */
[----:B------:R-:W-:Y:S01]  /*a510*/  FFMA.FTZ R65, R65, UR4, -R87 ;  /* 0x0000000441417c23 */ /* 0x000fe20008010857 */
[----:B------:R-:W-:Y:S01]  /*a520*/  MUFU.EX2 R120, R120 ;  /* 0x0000007800787308 */ /* 0x000fe20000000800 */
[----:B------:R-:W-:Y:S01]  /*a530*/  FADD.FTZ R112, R111, R112 ;  /* 0x000000706f707221 */ /* 0x000fe20000010000 */
[----:B------:R-:W-:Y:S01]  /*a540*/  FADD.FTZ R99, R125, R99 ;  /* 0x000000637d637221 */ /* 0x000fe20000010000 */
[C---:B------:R-:W-:Y:S01]  /*a550*/  HMMA.16816.F32 R24, R36.reuse, R46, R24 ;  /* 0x0000002e2418723c */ /* 0x040fe20000001818 */
[----:B------:R-:W2:Y:S01]  /*a560*/  LDSM.16.MT88.4 R44, [R214+0xb000] ;  /* 0x00b00000d62c783b */ /* 0x000ea20000004200 */
[----:B------:R-:W-:Y:S01]  /*a570*/  FADD.FTZ R110, R110, R112 ;  /* 0x000000706e6e7221 */ /* 0x000fe20000010000 */
[----:B------:R-:W-:Y:S01]  /*a580*/  FADD.FTZ R124, R124, R99 ;  /* 0x000000637c7c7221 */ /* 0x000fe20000010000 */
[--C-:B------:R-:W-:Y:S01]  /*a590*/  FFMA.FTZ R64, R64, UR4, -R87.reuse ;  /* 0x0000000440407c23 */ /* 0x100fe20008010857 */
[----:B------:R-:W-:Y:S01]  /*a5a0*/  MUFU.EX2 R108, R108 ;  /* 0x0000006c006c7308 */ /* 0x000fe20000000800 */
[----:B------:R-:W-:Y:S01]  /*a5b0*/  FADD.FTZ R110, R109, R110 ;  /* 0x0000006e6d6e7221 */ /* 0x000fe20000010000 */
[----:B----4-:R-:W-:Y:S01]  /*a5c0*/  FADD.FTZ R124, R123, R124 ;  /* 0x0000007c7b7c7221 */ /* 0x010fe20000010000 */
[C---:B------:R-:W-:Y:S01]  /*a5d0*/  HMMA.16816.F32 R4, R36.reuse, R52, R4 ;  /* 0x000000342404723c */ /* 0x040fe20000001804 */
[--C-:B------:R-:W-:Y:S01]  /*a5e0*/  FFMA.FTZ R63, R63, UR4, -R87.reuse ;  /* 0x000000043f3f7c23 */ /* 0x100fe20008010857 */
[----:B------:R-:W-:Y:S01]  /*a5f0*/  FFMA.FTZ R62, R62, UR4, -R87 ;  /* 0x000000043e3e7c23 */ /* 0x000fe20008010857 */
[----:B-1----:R-:W-:Y:S01]  /*a600*/  FADD.FTZ R124, R122, R124 ;  /* 0x0000007c7a7c7221 */ /* 0x002fe20000010000 */
[--C-:B------:R-:W-:Y:S01]  /*a610*/  FFMA.FTZ R77, R77, UR4, -R93.reuse ;  /* 0x000000044d4d7c23 */ /* 0x100fe2000801085d */
[----:B------:R-:W1:Y:S01]  /*a620*/  MUFU.EX2 R107, R107 ;  /* 0x0000006b006b7308 */ /* 0x000e620000000800 */
[--C-:B------:R-:W-:Y:S01]  /*a630*/  FFMA.FTZ R76, R76, UR4, -R93.reuse ;  /* 0x000000044c4c7c23 */ /* 0x100fe2000801085d */
[--C-:B------:R-:W-:Y:S01]  /*a640*/  FFMA.FTZ R75, R75, UR4, -R93.reuse ;  /* 0x000000044b4b7c23 */ /* 0x100fe2000801085d */
[----:B------:R-:W-:Y:S01]  /*a650*/  HMMA.16816.F32 R32, R36, R54, R32 ;  /* 0x000000362420723c */ /* 0x000fe20000001820 */
[----:B------:R-:W3:Y:S01]  /*a660*/  LDSM.16.MT88.4 R52, [R236+0xb000] ;  /* 0x00b00000ec34783b */ /* 0x000ee20000004200 */
[----:B------:R-:W-:Y:S01]  /*a670*/  FFMA.FTZ R252, R74, UR4, -R93 ;  /* 0x000000044afc7c23 */ /* 0x000fe2000801085d */
[----:B------:R-:W-:-:S02]  /*a680*/  FFMA.FTZ R251, R58, UR4, -R87 ;  /* 0x000000043afb7c23 */ /* 0x000fc40008010857 */
[----:B------:R-:W-:Y:S03]  /*a690*/  MUFU.EX2 R106, R106 ;  /* 0x0000006a006a7308 */ /* 0x000fe60000000800 */
[C---:B------:R-:W-:Y:S05]  /*a6a0*/  HMMA.16816.F32 R20, R36.reuse, R48, R20 ;  /* 0x000000302414723c */ /* 0x040fea0000001814 */
[----:B------:R-:W4:Y:S03]  /*a6b0*/  MUFU.EX2 R105, R105 ;  /* 0x0000006900697308 */ /* 0x000f260000000800 */
[C---:B------:R-:W-:Y:S01]  /*a6c0*/  HMMA.16816.F32 R16, R36.reuse, R50, R16 ;  /* 0x000000322410723c */ /* 0x040fe20000001810 */
[----:B------:R-:W5:Y:S04]  /*a6d0*/  LDSM.16.MT88.4 R48, [R94+0xb000] ;  /* 0x00b000005e30783b */ /* 0x000f680000004200 */
[----:B------:R-:W-:Y:S03]  /*a6e0*/  MUFU.EX2 R119, R119 ;  /* 0x0000007700777308 */ /* 0x000fe60000000800 */
[C---:B------:R-:W-:Y:S05]  /*a6f0*/  HMMA.16816.F32 R12, R36.reuse, R40, R12 ;  /* 0x00000028240c723c */ /* 0x040fea000000180c */
[----:B------:R-:W-:Y:S03]  /*a700*/  MUFU.EX2 R118, R118 ;  /* 0x0000007600767308 */ /* 0x000fe60000000800 */
[----:B------:R-:W-:Y:S01]  /*a710*/  HMMA.16816.F32 R8, R36, R42, R8 ;  /* 0x0000002a2408723c */ /* 0x000fe20000001808 */
[----:B------:R-:W5:Y:S01]  /*a720*/  LDSM.16.MT88.4 R40, [R57+0xb000] ;  /* 0x00b000003928783b */ /* 0x000f620000004200 */
[----:B------:R-:W-:-:S02]  /*a730*/  F2FP.F16.F32.PACK_AB R36, R122, R123 ;  /* 0x0000007b7a24723e */ /* 0x000fc400000000ff */
[----:B-1----:R-:W-:Y:S01]  /*a740*/  F2FP.F16.F32.PACK_AB R37, R107, R108 ;  /* 0x0000006c6b25723e */ /* 0x002fe200000000ff */
[----:B------:R-:W-:Y:S01]  /*a750*/  MUFU.EX2 R117, R117 ;  /* 0x0000007500757308 */ /* 0x000fe20000000800 */
[----:B------:R-:W-:Y:S01]  /*a760*/  F2FP.F16.F32.PACK_AB R38, R120, R121 ;  /* 0x000000797826723e */ /* 0x000fe200000000ff */
[----:B------:R-:W-:Y:S01]  /*a770*/  FADD.FTZ R108, R108, R110 ;  /* 0x0000006e6c6c7221 */ /* 0x000fe20000010000 */
[----:B----4-:R-:W-:Y:S01]  /*a780*/  F2FP.F16.F32.PACK_AB R39, R105, R106 ;  /* 0x0000006a6927723e */ /* 0x010fe200000000ff */
[----:B------:R-:W-:Y:S02]  /*a790*/  FADD.FTZ R121, R121, R124 ;  /* 0x0000007c79797221 */ /* 0x000fe40000010000 */
[----:B------:R-:W-:Y:S02]  /*a7a0*/  FADD.FTZ R108, R107, R108 ;  /* 0x0000006c6b6c7221 */ /* 0x000fe40000010000 */
[----:B------:R-:W-:Y:S01]  /*a7b0*/  MUFU.EX2 R116, R116 ;  /* 0x0000007400747308 */ /* 0x000fe20000000800 */
[----:B------:R-:W-:Y:S01]  /*a7c0*/  FADD.FTZ R121, R120, R121 ;  /* 0x0000007978797221 */ /* 0x000fe20000010000 */
[----:B--2---:R-:W-:Y:S01]  /*a7d0*/  HMMA.16816.F32 R28, R36, R44, R28 ;  /* 0x0000002c241c723c */ /* 0x004fe2000000181c */
[----:B------:R-:W-:-:S04]  /*a7e0*/  FADD.FTZ R106, R106, R108 ;  /* 0x0000006c6a6a7221 */ /* 0x000fc80000010000 */
[----:B------:R-:W-:Y:S01]  /*a7f0*/  FADD.FTZ R106, R105, R106 ;  /* 0x0000006a696a7221 */ /* 0x000fe20000010000 */
[----:B------:R-:W1:Y:S02]  /*a800*/  MUFU.EX2 R104, R104 ;  /* 0x0000006800687308 */ /* 0x000e640000000800 */
[C---:B------:R-:W-:Y:S01]  /*a810*/  HMMA.16816.F32 R24, R36.reuse, R46, R24 ;  /* 0x0000002e2418723c */ /* 0x040fe20000001818 */
[----:B------:R-:W2:Y:S05]  /*a820*/  LDSM.16.MT88.4 R44, [R214+0xb800] ;  /* 0x00b80000d62c783b */ /* 0x000eaa0000004200 */
[----:B------:R-:W4:Y:S02]  /*a830*/  MUFU.EX2 R103, R103 ;  /* 0x0000006700677308 */ /* 0x000f240000000800 */
[C---:B---3--:R-:W-:Y:S06]  /*a840*/  HMMA.16816.F32 R4, R36.reuse, R52, R4 ;  /* 0x000000342404723c */ /* 0x048fec0000001804 */
[----:B------:R-:W-:Y:S01]  /*a850*/  MUFU.EX2 R102, R102 ;  /* 0x0000006600667308 */ /* 0x000fe20000000800 */
[----:B-1----:R-:W-:Y:S01]  /*a860*/  FADD.FTZ R106, R104, R106 ;  /* 0x0000006a686a7221 */ /* 0x002fe20000010000 */
[C---:B------:R-:W-:Y:S01]  /*a870*/  HMMA.16816.F32 R32, R36.reuse, R54, R32 ;  /* 0x000000362420723c */ /* 0x040fe20000001820 */
[----:B------:R-:W1:Y:S05]  /*a880*/  LDSM.16.MT88.4 R52, [R236+0xb800] ;  /* 0x00b80000ec34783b */ /* 0x000e6a0000004200 */
[----:B------:R-:W3:Y:S02]  /*a890*/  MUFU.EX2 R101, R101 ;  /* 0x0000006500657308 */ /* 0x000ee40000000800 */
[C---:B-----5:R-:W-:Y:S06]  /*a8a0*/  HMMA.16816.F32 R20, R36.reuse, R48, R20 ;  /* 0x000000302414723c */ /* 0x060fec0000001814 */
[----:B------:R-:W5:Y:S02]  /*a8b0*/  MUFU.EX2 R115, R115 ;  /* 0x0000007300737308 */ /* 0x000f640000000800 */
[C---:B------:R-:W-:Y:S01]  /*a8c0*/  HMMA.16816.F32 R16, R36.reuse, R50, R16 ;  /* 0x000000322410723c */ /* 0x040fe20000001810 */
[----:B------:R-:W1:Y:S05]  /*a8d0*/  LDSM.16.MT88.4 R48, [R94+0xb800] ;  /* 0x00b800005e30783b */ /* 0x000e6a0000004200 */
[----:B------:R-:W-:Y:S02]  /*a8e0*/  MUFU.EX2 R114, R114 ;  /* 0x0000007200727308 */ /* 0x000fe40000000800 */
[C---:B------:R-:W-:Y:S06]  /*a8f0*/  HMMA.16816.F32 R12, R36.reuse, R40, R12 ;  /* 0x00000028240c723c */ /* 0x040fec000000180c */
[----:B------:R-:W-:Y:S02]  /*a900*/  MUFU.EX2 R113, R113 ;  /* 0x0000007100717308 */ /* 0x000fe40000000800 */
[----:B------:R-:W-:Y:S01]  /*a910*/  HMMA.16816.F32 R8, R36, R42, R8 ;  /* 0x0000002a2408723c */ /* 0x000fe20000001808 */
[----:B------:R-:W1:Y:S01]  /*a920*/  LDSM.16.MT88.4 R40, [R57+0xb800] ;  /* 0x00b800003928783b */ /* 0x000e620000004200 */
[----:B------:R-:W-:Y:S01]  /*a930*/  F2FP.F16.F32.PACK_AB R36, R118, R119 ;  /* 0x000000777624723e */ /* 0x000fe200000000ff */
[----:B------:R-:W-:Y:S01]  /*a940*/  FADD.FTZ R119, R119, R121 ;  /* 0x0000007977777221 */ /* 0x000fe20000010000 */
[C---:B----4-:R-:W-:Y:S01]  /*a950*/  F2FP.F16.F32.PACK_AB R37, R103.reuse, R104 ;  /* 0x000000686725723e */ /* 0x050fe200000000ff */
[----:B------:R-:W-:Y:S01]  /*a960*/  FADD.FTZ R103, R103, R106 ;  /* 0x0000006a67677221 */ /* 0x000fe20000010000 */
[----:B------:R-:W-:Y:S01]  /*a970*/  F2FP.F16.F32.PACK_AB R38, R116, R117 ;  /* 0x000000757426723e */ /* 0x000fe200000000ff */
[----:B------:R-:W-:Y:S01]  /*a980*/  MUFU.EX2 R131, R131 ;  /* 0x0000008300837308 */ /* 0x000fe20000000800 */
[----:B---3--:R-:W-:Y:S01]  /*a990*/  F2FP.F16.F32.PACK_AB R39, R101, R102 ;  /* 0x000000666527723e */ /* 0x008fe200000000ff */
[----:B------:R-:W-:Y:S01]  /*a9a0*/  FADD.FTZ R119, R118, R119 ;  /* 0x0000007776777221 */ /* 0x000fe20000010000 */
[----:B------:R-:W-:-:S03]  /*a9b0*/  FADD.FTZ R103, R102, R103 ;  /* 0x0000006766677221 */ /* 0x000fc60000010000 */
[----:B------:R-:W-:Y:S01]  /*a9c0*/  FADD.FTZ R117, R117, R119 ;  /* 0x0000007775757221 */ /* 0x000fe20000010000 */
[----:B------:R-:W-:Y:S01]  /*a9d0*/  FADD.FTZ R101, R101, R103 ;  /* 0x0000006765657221 */ /* 0x000fe20000010000 */
[----:B--2---:R-:W-:Y:S01]  /*a9e0*/  HMMA.16816.F32 R28, R36, R44, R28 ;  /* 0x0000002c241c723c */ /* 0x004fe2000000181c */
[----:B------:R-:W2:Y:S01]  /*a9f0*/  MUFU.EX2 R140, R140 ;  /* 0x0000008c008c7308 */ /* 0x000ea20000000800 */
[----:B------:R-:W-:-:S04]  /*aa00*/  FADD.FTZ R117, R116, R117 ;  /* 0x0000007574757221 */ /* 0x000fc80000010000 */
[----:B-----5:R-:W-:Y:S02]  /*aa10*/  FADD.FTZ R117, R115, R117 ;  /* 0x0000007573757221 */ /* 0x020fe40000010000 */
[C---:B------:R-:W-:Y:S01]  /*aa20*/  HMMA.16816.F32 R24, R36.reuse, R46, R24 ;  /* 0x0000002e2418723c */ /* 0x040fe20000001818 */
[----:B------:R-:W3:Y:S01]  /*aa30*/  LDSM.16.MT88.4 R44, [R214+0xc000] ;  /* 0x00c00000d62c783b */ /* 0x000ee20000004200 */
[----:B------:R-:W4:Y:S06]  /*aa40*/  MUFU.EX2 R143, R143 ;  /* 0x0000008f008f7308 */ /* 0x000f2c0000000800 */
[----:B-1----:R-:W-:Y:S02]  /*aa50*/  HMMA.16816.F32 R4, R36, R52, R4 ;  /* 0x000000342404723c */ /* 0x002fe40000001804 */
[----:B------:R-:W-:Y:S01]  /*aa60*/  MUFU.EX2 R144, R144 ;  /* 0x0000009000907308 */ /* 0x000fe20000000800 */
[----:B--2---:R-:W-:-:S05]  /*aa70*/  FADD.FTZ R101, R140, R101 ;  /* 0x000000658c657221 */ /* 0x004fca0000010000 */
[C---:B------:R-:W-:Y:S01]  /*aa80*/  HMMA.16816.F32 R32, R36.reuse, R54, R32 ;  /* 0x000000362420723c */ /* 0x040fe20000001820 */
[----:B------:R-:W1:Y:S01]  /*aa90*/  LDSM.16.MT88.4 R52, [R236+0xc000] ;  /* 0x00c00000ec34783b */ /* 0x000e620000004200 */
[----:B------:R-:W2:Y:S06]  /*aaa0*/  MUFU.EX2 R145, R145 ;  /* 0x0000009100917308 */ /* 0x000eac0000000800 */
[C---:B------:R-:W-:Y:S02]  /*aab0*/  HMMA.16816.F32 R20, R36.reuse, R48, R20 ;  /* 0x000000302414723c */ /* 0x040fe40000001814 */
[----:B------:R-:W5:Y:S06]  /*aac0*/  MUFU.EX2 R148, R148 ;  /* 0x0000009400947308 */ /* 0x000f6c0000000800 */
[C---:B------:R-:W-:Y:S01]  /*aad0*/  HMMA.16816.F32 R16, R36.reuse, R50, R16 ;  /* 0x000000322410723c */ /* 0x040fe20000001810 */
[----:B------:R-:W1:Y:S01]  /*aae0*/  LDSM.16.MT88.4 R48, [R94+0xc000] ;  /* 0x00c000005e30783b */ /* 0x000e620000004200 */
[----:B------:R-:W-:Y:S06]  /*aaf0*/  MUFU.EX2 R147, R147 ;  /* 0x0000009300937308 */ /* 0x000fec0000000800 */
[C---:B------:R-:W-:Y:S02]  /*ab00*/  HMMA.16816.F32 R12, R36.reuse, R40, R12 ;  /* 0x00000028240c723c */ /* 0x040fe4000000180c */
[----:B------:R-:W-:Y:S06]  /*ab10*/  MUFU.EX2 R149, R149 ;  /* 0x0000009500957308 */ /* 0x000fec0000000800 */
[----:B------:R-:W-:Y:S01]  /*ab20*/  HMMA.16816.F32 R8, R36, R42, R8 ;  /* 0x0000002a2408723c */ /* 0x000fe20000001808 */
[----:B------:R-:W1:Y:S01]  /*ab30*/  LDSM.16.MT88.4 R40, [R57+0xc000] ;  /* 0x00c000003928783b */ /* 0x000e620000004200 */
[C---:B------:R-:W-:Y:S01]  /*ab40*/  F2FP.F16.F32.PACK_AB R36, R114.reuse, R115 ;  /* 0x000000737224723e */ /* 0x040fe200000000ff */
[----:B------:R-:W-:Y:S01]  /*ab50*/  MUFU.EX2 R150, R150 ;  /* 0x0000009600967308 */ /* 0x000fe20000000800 */
[----:B----4-:R-:W-:Y:S01]  /*ab60*/  F2FP.F16.F32.PACK_AB R37, R143, R140 ;  /* 0x0000008c8f25723e */ /* 0x010fe200000000ff */
[----:B------:R-:W-:Y:S01]  /*ab70*/  FADD.FTZ R114, R114, R117 ;  /* 0x0000007572727221 */ /* 0x000fe20000010000 */
[----:B------:R-:W-:Y:S01]  /*ab80*/  F2FP.F16.F32.PACK_AB R38, R131, R113 ;  /* 0x000000718326723e */ /* 0x000fe200000000ff */
[----:B------:R-:W-:Y:S01]  /*ab90*/  FADD.FTZ R143, R143, R101 ;  /* 0x000000658f8f7221 */ /* 0x000fe20000010000 */
[----:B--2---:R-:W-:Y:S01]  /*aba0*/  F2FP.F16.F32.PACK_AB R39, R145, R144 ;  /* 0x000000909127723e */ /* 0x004fe200000000ff */
[----:B------:R-:W-:-:S02]  /*abb0*/  FADD.FTZ R114, R113, R114 ;  /* 0x0000007271727221 */ /* 0x000fc40000010000 */
[----:B------:R-:W2:Y:S01]  /*abc0*/  MUFU.EX2 R151, R151 ;  /* 0x0000009700977308 */ /* 0x000ea20000000800 */
[----:B------:R-:W-:Y:S01]  /*abd0*/  FADD.FTZ R143, R144, R143 ;  /* 0x0000008f908f7221 */ /* 0x000fe20000010000 */
[----:B------:R-:W-:Y:S02]  /*abe0*/  FADD.FTZ R131, R131, R114 ;  /* 0x0000007283837221 */ /* 0x000fe40000010000 */
[C---:B---3--:R-:W-:Y:S01]  /*abf0*/  HMMA.16816.F32 R28, R36.reuse, R44, R28 ;  /* 0x0000002c241c723c */ /* 0x048fe2000000181c */
[----:B------:R-:W-:Y:S01]  /*ac00*/  FADD.FTZ R145, R145, R143 ;  /* 0x0000008f91917221 */ /* 0x000fe20000010000 */
[----:B-----5:R-:W-:Y:S02]  /*ac10*/  FADD.FTZ R131, R148, R131 ;  /* 0x0000008394837221 */ /* 0x020fe40000010000 */
[----:B------:R-:W3:Y:S04]  /*ac20*/  MUFU.EX2 R152, R152 ;  /* 0x0000009800987308 */ /* 0x000ee80000000800 */
[----:B------:R-:W-:Y:S01]  /*ac30*/  HMMA.16816.F32 R24, R36, R46, R24 ;  /* 0x0000002e2418723c */ /* 0x000fe20000001818 */
[----:B------:R-:W4:Y:S03]  /*ac40*/  LDSM.16.MT88.4 R44, [R214+0xc800] ;  /* 0x00c80000d62c783b */ /* 0x000f260000004200 */
[----:B------:R-:W-:Y:S01]  /*ac50*/  MUFU.EX2 R153, R153 ;  /* 0x0000009900997308 */ /* 0x000fe20000000800 */
[----:B--2---:R-:W-:-:S03]  /*ac60*/  FADD.FTZ R145, R151, R145 ;  /* 0x0000009197917221 */ /* 0x004fc60000010000 */
[C---:B-1----:R-:W-:Y:S04]  /*ac70*/  HMMA.16816.F32 R4, R36.reuse, R52, R4 ;  /* 0x000000342404723c */ /* 0x042fe80000001804 */
[----:B------:R-:W1:Y:S04]  /*ac80*/  MUFU.EX2 R159, R159 ;  /* 0x0000009f009f7308 */ /* 0x000e680000000800 */
[C---:B------:R-:W-:Y:S01]  /*ac90*/  HMMA.16816.F32 R32, R36.reuse, R54, R32 ;  /* 0x000000362420723c */ /* 0x040fe20000001820 */
[----:B------:R-:W2:Y:S03]  /*aca0*/  LDSM.16.MT88.4 R52, [R236+0xc800] ;  /* 0x00c80000ec34783b */ /* 0x000ea60000004200 */
[----:B------:R-:W5:Y:S04]  /*acb0*/  MUFU.EX2 R163, R163 ;  /* 0x000000a300a37308 */ /* 0x000f680000000800 */
[C---:B------:R-:W-:Y:S04]  /*acc0*/  HMMA.16816.F32 R20, R36.reuse, R48, R20 ;  /* 0x000000302414723c */ /* 0x040fe80000001814 */
[----:B------:R-:W-:Y:S04]  /*acd0*/  MUFU.EX2 R162, R162 ;  /* 0x000000a200a27308 */ /* 0x000fe80000000800 */
[C---:B------:R-:W-:Y:S01]  /*ace0*/  HMMA.16816.F32 R16, R36.reuse, R50, R16 ;  /* 0x000000322410723c */ /* 0x040fe20000001810 */
[----:B------:R-:W2:Y:S03]  /*acf0*/  LDSM.16.MT88.4 R48, [R94+0xc800] ;  /* 0x00c800005e30783b */ /* 0x000ea60000004200 */
[----:B------:R-:W-:Y:S04]  /*ad00*/  MUFU.EX2 R168, R168 ;  /* 0x000000a800a87308 */ /* 0x000fe80000000800 */
[C---:B------:R-:W-:Y:S04]  /*ad10*/  HMMA.16816.F32 R12, R36.reuse, R40, R12 ;  /* 0x00000028240c723c */ /* 0x040fe8000000180c */
[----:B------:R-:W-:Y:S04]  /*ad20*/  MUFU.EX2 R171, R171 ;  /* 0x000000ab00ab7308 */ /* 0x000fe80000000800 */
[----:B------:R-:W-:Y:S01]  /*ad30*/  HMMA.16816.F32 R8, R36, R42, R8 ;  /* 0x0000002a2408723c */ /* 0x000fe20000001808 */
[----:B------:R-:W2:Y:S01]  /*ad40*/  LDSM.16.MT88.4 R40, [R57+0xc800] ;  /* 0x00c800003928783b */ /* 0x000ea20000004200 */
[C---:B------:R-:W-:Y:S01]  /*ad50*/  F2FP.F16.F32.PACK_AB R36, R147.reuse, R148 ;  /* 0x000000949324723e */ /* 0x040fe200000000ff */
[----:B------:R-:W-:Y:S01]  /*ad60*/  FADD.FTZ R147, R147, R131 ;  /* 0x0000008393937221 */ /* 0x000fe20000010000 */
[----:B---3--:R-:W-:Y:S01]  /*ad70*/  F2FP.F16.F32.PACK_AB R37, R152, R151 ;  /* 0x000000979825723e */ /* 0x008fe200000000ff */
[----:B------:R-:W3:Y:S01]  /*ad80*/  MUFU.EX2 R177, R177 ;  /* 0x000000b100b17308 */ /* 0x000ee20000000800 */
[----:B------:R-:W-:Y:S01]  /*ad90*/  F2FP.F16.F32.PACK_AB R38, R150, R149 ;  /* 0x000000959626723e */ /* 0x000fe200000000ff */
[----:B------:R-:W-:Y:S01]  /*ada0*/  FADD.FTZ R152, R152, R145 ;  /* 0x0000009198987221 */ /* 0x000fe20000010000 */
[----:B-1----:R-:W-:Y:S01]  /*adb0*/  F2FP.F16.F32.PACK_AB R39, R159, R153 ;  /* 0x000000999f27723e */ /* 0x002fe200000000ff */
[----:B------:R-:W-:-:S02]  /*adc0*/  FADD.FTZ R147, R149, R147 ;  /* 0x0000009395937221 */ /* 0x000fc40000010000 */
[----:B------:R-:W-:Y:S02]  /*add0*/  FADD.FTZ R152, R153, R152 ;  /* 0x0000009899987221 */ /* 0x000fe40000010000 */
[----:B------:R-:W1:Y:S01]  /*ade0*/  MUFU.EX2 R178, R178 ;  /* 0x000000b200b27308 */ /* 0x000e620000000800 */
[----:B------:R-:W-:Y:S01]  /*adf0*/  FADD.FTZ R150, R150, R147 ;  /* 0x0000009396967221 */ /* 0x000fe20000010000 */
[----:B----4-:R-:W-:Y:S01]  /*ae00*/  HMMA.16816.F32 R28, R36, R44, R28 ;  /* 0x0000002c241c723c */ /* 0x010fe2000000181c */
[----:B------:R-:W-:Y:S02]  /*ae10*/  FADD.FTZ R159, R159, R152 ;  /* 0x000000989f9f7221 */ /* 0x000fe40000010000 */
[----:B-----5:R-:W-:-:S03]  /*ae20*/  FADD.FTZ R150, R163, R150 ;  /* 0x00000096a3967221 */ /* 0x020fc60000010000 */
[----:B------:R-:W-:Y:S01]  /*ae30*/  MUFU.EX2 R179, R179 ;  /* 0x000000b300b37308 */ /* 0x000fe20000000800 */
[----:B---3--:R-:W-:Y:S01]  /*ae40*/  FADD.FTZ R159, R177, R159 ;  /* 0x0000009fb19f7221 */ /* 0x008fe20000010000 */
[C---:B------:R-:W-:Y:S01]  /*ae50*/  HMMA.16816.F32 R24, R36.reuse, R46, R24 ;  /* 0x0000002e2418723c */ /* 0x040fe20000001818 */
[----:B------:R-:W3:Y:S05]  /*ae60*/  LDSM.16.MT88.4 R44, [R214+0xd000] ;  /* 0x00d00000d62c783b */ /* 0x000eea0000004200 */
[----:B------:R-:W4:Y:S02]  /*ae70*/  MUFU.EX2 R184, R184 ;  /* 0x000000b800b87308 */ /* 0x000f240000000800 */
[C---:B--2---:R-:W-:Y:S06]  /*ae80*/  HMMA.16816.F32 R4, R36.reuse, R52, R4 ;  /* 0x000000342404723c */ /* 0x044fec0000001804 */
[----:B------:R-:W-:Y:S02]  /*ae90*/  MUFU.EX2 R187, R187 ;  /* 0x000000bb00bb7308 */ /* 0x000fe40000000800 */
[C---:B------:R-:W-:Y:S01]  /*aea0*/  HMMA.16816.F32 R32, R36.reuse, R54, R32 ;  /* 0x000000362420723c */ /* 0x040fe20000001820 */
[----:B------:R-:W2:Y:S05]  /*aeb0*/  LDSM.16.MT88.4 R52, [R236+0xd000] ;  /* 0x00d00000ec34783b */ /* 0x000eaa0000004200 */
[----:B------:R-:W-:Y:S02]  /*aec0*/  MUFU.EX2 R186, R186 ;  /* 0x000000ba00ba7308 */ /* 0x000fe40000000800 */
[C---:B------:R-:W-:Y:S06]  /*aed0*/  HMMA.16816.F32 R20, R36.reuse, R48, R20 ;  /* 0x000000302414723c */ /* 0x040fec0000001814 */
[----:B------:R-:W-:Y:S02]  /*aee0*/  MUFU.EX2 R191, R191 ;  /* 0x000000bf00bf7308 */ /* 0x000fe40000000800 */
[C---:B------:R-:W-:Y:S01]  /*aef0*/  HMMA.16816.F32 R16, R36.reuse, R50, R16 ;  /* 0x000000322410723c */ /* 0x040fe20000001810 */
[----:B------:R-:W5:Y:S05]  /*af00*/  LDSM.16.MT88.4 R48, [R94+0xd000] ;  /* 0x00d000005e30783b */ /* 0x000f6a0000004200 */
[----:B------:R-:W-:Y:S02]  /*af10*/  MUFU.EX2 R192, R192 ;  /* 0x000000c000c07308 */ /* 0x000fe40000000800 */
[C---:B------:R-:W-:Y:S06]  /*af20*/  HMMA.16816.F32 R12, R36.reuse, R40, R12 ;  /* 0x00000028240c723c */ /* 0x040fec000000180c */
[----:B------:R-:W2:Y:S02]  /*af30*/  MUFU.EX2 R193, R193 ;  /* 0x000000c100c17308 */ /* 0x000ea40000000800 */
[----:B------:R-:W-:Y:S01]  /*af40*/  HMMA.16816.F32 R8, R36, R42, R8 ;  /* 0x0000002a2408723c */ /* 0x000fe20000001808 */
[----:B------:R-:W5:Y:S01]  /*af50*/  LDSM.16.MT88.4 R40, [R57+0xd000] ;  /* 0x00d000003928783b */ /* 0x000f620000004200 */
[C---:B------:R-:W-:Y:S01]  /*af60*/  F2FP.F16.F32.PACK_AB R36, R162.reuse, R163 ;  /* 0x000000a3a224723e */ /* 0x040fe200000000ff */
[----:B------:R-:W-:Y:S01]  /*af70*/  FADD.FTZ R162, R162, R150 ;  /* 0x00000096a2a27221 */ /* 0x000fe20000010000 */
[C---:B-1----:R-:W-:Y:S01]  /*af80*/  F2FP.F16.F32.PACK_AB R37, R178.reuse, R177 ;  /* 0x000000b1b225723e */ /* 0x042fe200000000ff */
[----:B------:R-:W-:Y:S01]  /*af90*/  FADD.FTZ R178, R178, R159 ;  /* 0x0000009fb2b27221 */ /* 0x000fe20000010000 */
[----:B------:R-:W-:Y:S01]  /*afa0*/  F2FP.F16.F32.PACK_AB R38, R171, R168 ;  /* 0x000000a8ab26723e */ /* 0x000fe200000000ff */
[----:B------:R-:W1:Y:S01]  /*afb0*/  MUFU.EX2 R190, R190 ;  /* 0x000000be00be7308 */ /* 0x000e620000000800 */
[----:B----4-:R-:W-:Y:S01]  /*afc0*/  F2FP.F16.F32.PACK_AB R39, R184, R179 ;  /* 0x000000b3b827723e */ /* 0x010fe200000000ff */
[----:B------:R-:W-:Y:S01]  /*afd0*/  FADD.FTZ R162, R168, R162 ;  /* 0x000000a2a8a27221 */ /* 0x000fe20000010000 */
[----:B------:R-:W-:Y:S01]  /*afe0*/  FADD.FTZ R178, R179, R178 ;  /* 0x000000b2b3b27221 */ /* 0x000fe20000010000 */
[----:B------:R-:W-:Y:S02]  /*aff0*/  LDSM.16.MT88.4 R148, [R214+0x11800] ;  /* 0x01180000d694783b */ /* 0x000fe40000004200 */
[----:B------:R-:W-:Y:S01]  /*b000*/  FADD.FTZ R162, R171, R162 ;  /* 0x000000a2aba27221 */ /* 0x000fe20000010000 */
[----:B------:R-:W-:Y:S01]  /*b010*/  FADD.FTZ R184, R184, R178 ;  /* 0x000000b2b8b87221 */ /* 0x000fe20000010000 */
[----:B---3--:R-:W-:Y:S01]  /*b020*/  HMMA.16816.F32 R28, R36, R44, R28 ;  /* 0x0000002c241c723c */ /* 0x008fe2000000181c */
[----:B------:R-:W-:Y:S02]  /*b030*/  MUFU.EX2 R189, R189 ;  /* 0x000000bd00bd7308 */ /* 0x000fe40000000800 */
[----:B--2---:R-:W-:-:S05]  /*b040*/  FADD.FTZ R184, R193, R184 ;  /* 0x000000b8c1b87221 */ /* 0x004fca0000010000 */
[C---:B------:R-:W-:Y:S01]  /*b050*/  HMMA.16816.F32 R24, R36.reuse, R46, R24 ;  /* 0x0000002e2418723c */ /* 0x040fe20000001818 */
[----:B------:R-:W2:Y:S01]  /*b060*/  LDSM.16.MT88.4 R44, [R214+0xd800] ;  /* 0x00d80000d62c783b */ /* 0x000ea20000004200 */
[----:B------:R-:W3:Y:S06]  /*b070*/  MUFU.EX2 R188, R188 ;  /* 0x000000bc00bc7308 */ /* 0x000eec0000000800 */
[C---:B------:R-:W-:Y:S02]  /*b080*/  HMMA.16816.F32 R4, R36.reuse, R52, R4 ;  /* 0x000000342404723c */ /* 0x040fe40000001804 */
[----:B------:R-:W-:Y:S06]  /*b090*/  MUFU.EX2 R185, R185 ;  /* 0x000000b900b97308 */ /* 0x000fec0000000800 */
        /* <DEDUP_REMOVED lines=8> */
[C---:B------:R-:W-:Y:S02]  /*b120*/  HMMA.16816.F32 R12, R36.reuse, R40, R12 ;  /* 0x00000028240c723c */ /* 0x040fe4000000180c */
[----:B------:R-:W4:Y:S06]  /*b130*/  MUFU.EX2 R180, R180 ;  /* 0x000000b400b47308 */ /* 0x000f2c0000000800 */
[----:B------:R-:W-:Y:S01]  /*b140*/  HMMA.16816.F32 R8, R36, R42, R8 ;  /* 0x0000002a2408723c */ /* 0x000fe20000001808 */
[----:B------:R-:W5:Y:S01]  /*b150*/  LDSM.16.MT88.4 R40, [R57+0xd800] ;  /* 0x00d800003928783b */ /* 0x000f620000004200 */
[----:B------:R-:W-:Y:S01]  /*b160*/  F2FP.F16.F32.PACK_AB R36, R186, R187 ;  /* 0x000000bbba24723e */ /* 0x000fe200000000ff */
[----:B------:R-:W5:Y:S01]  /*b170*/  MUFU.EX2 R175, R175 ;  /* 0x000000af00af7308 */ /* 0x000f620000000800 */
[----:B-1----:R-:W-:Y:S01]  /*b180*/  F2FP.F16.F32.PACK_AB R37, R190, R193 ;  /* 0x000000c1be25723e */ /* 0x002fe200000000ff */
[----:B------:R-:W-:Y:S01]  /*b190*/  FADD.FTZ R187, R187, R162 ;  /* 0x000000a2bbbb7221 */ /* 0x000fe20000010000 */
[----:B------:R-:W-:Y:S01]  /*b1a0*/  F2FP.F16.F32.PACK_AB R38, R192, R191 ;  /* 0x000000bfc026723e */ /* 0x000fe200000000ff */
[----:B------:R-:W-:Y:S01]  /*b1b0*/  FADD.FTZ R190, R190, R184 ;  /* 0x000000b8bebe7221 */ /* 0x000fe20000010000 */
[----:B---3--:R-:W-:Y:S01]  /*b1c0*/  F2FP.F16.F32.PACK_AB R39, R188, R189 ;  /* 0x000000bdbc27723e */ /* 0x008fe200000000ff */
[----:B------:R-:W-:-:S02]  /*b1d0*/  FADD.FTZ R187, R186, R187 ;  /* 0x000000bbbabb7221 */ /* 0x000fc40000010000 */
[----:B------:R-:W-:Y:S01]  /*b1e0*/  MUFU.EX2 R174, R174 ;  /* 0x000000ae00ae7308 */ /* 0x000fe20000000800 */
[----:B------:R-:W-:Y:S01]  /*b1f0*/  FADD.FTZ R190, R189, R190 ;  /* 0x000000bebdbe7221 */ /* 0x000fe20000010000 */
[----:B------:R-:W-:Y:S02]  /*b200*/  FADD.FTZ R191, R191, R187 ;  /* 0x000000bbbfbf7221 */ /* 0x000fe40000010000 */
[----:B--2---:R-:W-:Y:S01]  /*b210*/  HMMA.16816.F32 R28, R36, R44, R28 ;  /* 0x0000002c241c723c */ /* 0x004fe2000000181c */
[----:B------:R-:W-:Y:S01]  /*b220*/  FADD.FTZ R188, R188, R190 ;  /* 0x000000bebcbc7221 */ /* 0x000fe20000010000 */
[----:B------:R-:W-:Y:S02]  /*b230*/  FADD.FTZ R191, R192, R191 ;  /* 0x000000bfc0bf7221 */ /* 0x000fe40000010000 */
[----:B------:R-:W1:Y:S01]  /*b240*/  MUFU.EX2 R173, R173 ;  /* 0x000000ad00ad7308 */ /* 0x000e620000000800 */
[----:B----4-:R-:W-:-:S03]  /*b250*/  FADD.FTZ R188, R180, R188 ;  /* 0x000000bcb4bc7221 */ /* 0x010fc60000010000 */
[C---:B------:R-:W-:Y:S01]  /*b260*/  HMMA.16816.F32 R24, R36.reuse, R46, R24 ;  /* 0x0000002e2418723c */ /* 0x040fe20000001818 */
[----:B------:R-:W2:Y:S03]  /*b270*/  LDSM.16.MT88.4 R44, [R214+0xe000] ;  /* 0x00e00000d62c783b */ /* 0x000ea60000004200 */
[----:B------:R-:W-:Y:S04]  /*b280*/  MUFU.EX2 R172, R172 ;  /* 0x000000ac00ac7308 */ /* 0x000fe80000000800 */
[C---:B------:R-:W-:Y:S04]  /*b290*/  HMMA.16816.F32 R4, R36.reuse, R52, R4 ;  /* 0x000000342404723c */ /* 0x040fe80000001804 */
[----:B------:R-:W-:Y:S04]  /*b2a0*/  MUFU.EX2 R170, R170 ;  /* 0x000000aa00aa7308 */ /* 0x000fe80000000800 */
[C---:B------:R-:W-:Y:S01]  /*b2b0*/  HMMA.16816.F32 R32, R36.reuse, R54, R32 ;  /* 0x000000362420723c */ /* 0x040fe20000001820 */
[----:B------:R-:W3:Y:S03]  /*b2c0*/  LDSM.16.MT88.4 R52, [R236+0xe000] ;  /* 0x00e00000ec34783b */ /* 0x000ee60000004200 */
[----:B------:R-:W-:Y:S04]  /*b2d0*/  MUFU.EX2 R169, R169 ;  /* 0x000000a900a97308 */ /* 0x000fe80000000800 */
[C---:B-----5:R-:W-:Y:S04]  /*b2e0*/  HMMA.16816.F32 R20, R36.reuse, R48, R20 ;  /* 0x000000302414723c */ /* 0x060fe80000001814 */
[----:B------:R-:W-:Y:S04]  /*b2f0*/  MUFU.EX2 R161, R161 ;  /* 0x000000a100a17308 */ /* 0x000fe80000000800 */
[C---:B------:R-:W-:Y:S01]  /*b300*/  HMMA.16816.F32 R16, R36.reuse, R50, R16 ;  /* 0x000000322410723c */ /* 0x040fe20000001810 */
[----:B------:R-:W4:Y:S03]  /*b310*/  LDSM.16.MT88.4 R48, [R94+0xe000] ;  /* 0x00e000005e30783b */ /* 0x000f260000004200 */
[----:B------:R-:W5:Y:S04]  /*b320*/  MUFU.EX2 R160, R160 ;  /* 0x000000a000a07308 */ /* 0x000f680000000800 */
[C---:B------:R-:W-:Y:S04]  /*b330*/  HMMA.16816.F32 R12, R36.reuse, R40, R12 ;  /* 0x00000028240c723c */ /* 0x040fe8000000180c */
[----:B------:R-:W3:Y:S04]  /*b340*/  MUFU.EX2 R158, R158 ;  /* 0x0000009e009e7308 */ /* 0x000ee80000000800 */
[----:B------:R-:W-:Y:S01]  /*b350*/  HMMA.16816.F32 R8, R36, R42, R8 ;  /* 0x0000002a2408723c */ /* 0x000fe20000001808 */
[----:B------:R-:W4:Y:S01]  /*b360*/  LDSM.16.MT88.4 R40, [R57+0xe000] ;  /* 0x00e000003928783b */ /* 0x000f220000004200 */
[----:B------:R-:W-:Y:S01]  /*b370*/  F2FP.F16.F32.PACK_AB R36, R183, R185 ;  /* 0x000000b9b724723e */ /* 0x000fe200000000ff */
[----:B------:R-:W-:Y:S01]  /*b380*/  FADD.FTZ R185, R185, R191 ;  /* 0x000000bfb9b97221 */ /* 0x000fe20000010000 */
[----:B------:R-:W-:Y:S01]  /*b390*/  F2FP.F16.F32.PACK_AB R37, R175, R180 ;  /* 0x000000b4af25723e */ /* 0x000fe200000000ff */
[----:B------:R-:W-:Y:S01]  /*b3a0*/  MUFU.EX2 R157, R157 ;  /* 0x0000009d009d7308 */ /* 0x000fe20000000800 */
[----:B------:R-:W-:Y:S01]  /*b3b0*/  F2FP.F16.F32.PACK_AB R38, R181, R182 ;  /* 0x000000b6b526723e */ /* 0x000fe200000000ff */
[----:B------:R-:W-:Y:S01]  /*b3c0*/  FADD.FTZ R185, R183, R185 ;  /* 0x000000b9b7b97221 */ /* 0x000fe20000010000 */
[----:B-1----:R-:W-:Y:S01]  /*b3d0*/  F2FP.F16.F32.PACK_AB R39, R173, R174 ;  /* 0x000000aead27723e */ /* 0x002fe200000000ff */
[----:B------:R-:W-:-:S02]  /*b3e0*/  FADD.FTZ R175, R175, R188 ;  /* 0x000000bcafaf7221 */ /* 0x000fc40000010000 */
[----:B------:R-:W-:Y:S02]  /*b3f0*/  FADD.FTZ R182, R182, R185 ;  /* 0x000000b9b6b67221 */ /* 0x000fe40000010000 */
[----:B------:R-:W1:Y:S01]  /*b400*/  MUFU.EX2 R156, R156 ;  /* 0x0000009c009c7308 */ /* 0x000e620000000800 */
[----:B------:R-:W-:Y:S01]  /*b410*/  FADD.FTZ R175, R174, R175 ;  /* 0x000000afaeaf7221 */ /* 0x000fe20000010000 */
[----:B--2---:R-:W-:Y:S01]  /*b420*/  HMMA.16816.F32 R28, R36, R44, R28 ;  /* 0x0000002c241c723c */ /* 0x004fe2000000181c */
[----:B------:R-:W-:Y:S02]  /*b430*/  FADD.FTZ R182, R181, R182 ;  /* 0x000000b6b5b67221 */ /* 0x000fe40000010000 */
[----:B------:R-:W-:-:S03]  /*b440*/  FADD.FTZ R173, R173, R175 ;  /* 0x000000afadad7221 */ /* 0x000fc60000010000 */
[----:B------:R-:W2:Y:S01]  /*b450*/  MUFU.EX2 R155, R155 ;  /* 0x0000009b009b7308 */ /* 0x000ea20000000800 */
[----:B-----5:R-:W-:Y:S01]  /*b460*/  FADD.FTZ R173, R160, R173 ;  /* 0x000000ada0ad7221 */ /* 0x020fe20000010000 */
[----:B------:R-:W-:Y:S01]  /*b470*/  HMMA.16816.F32 R24, R36, R46, R24 ;  /* 0x0000002e2418723c */ /* 0x000fe20000001818 */
[----:B------:R-:W5:Y:S02]  /*b480*/  LDSM.16.MT88.4 R44, [R214+0xe800] ;  /* 0x00e80000d62c783b */ /* 0x000f640000004200 */
[----:B---3--:R-:W-:-:S03]  /*b490*/  FADD.FTZ R173, R158, R173 ;  /* 0x000000ad9ead7221 */ /* 0x008fc60000010000 */
[----:B------:R-:W3:Y:S02]  /*b4a0*/  MUFU.EX2 R154, R154 ;  /* 0x0000009a009a7308 */ /* 0x000ee40000000800 */
[C---:B------:R-:W-:Y:S06]  /*b4b0*/  HMMA.16816.F32 R4, R36.reuse, R52, R4 ;  /* 0x000000342404723c */ /* 0x040fec0000001804 */
[----:B------:R-:W-:Y:S02]  /*b4c0*/  MUFU.EX2 R146, R146 ;  /* 0x0000009200927308 */ /* 0x000fe40000000800 */
[C---:B------:R-:W-:Y:S01]  /*b4d0*/  HMMA.16816.F32 R32, R36.reuse, R54, R32 ;  /* 0x000000362420723c */ /* 0x040fe20000001820 */
[----:B------:R-:W3:Y:S05]  /*b4e0*/  LDSM.16.MT88.4 R52, [R236+0xe800] ;  /* 0x00e80000ec34783b */ /* 0x000eea0000004200 */
[----:B------:R-:W-:Y:S02]  /*b4f0*/  MUFU.EX2 R142, R142 ;  /* 0x0000008e008e7308 */ /* 0x000fe40000000800 */
[C---:B----4-:R-:W-:Y:S06]  /*b500*/  HMMA.16816.F32 R20, R36.reuse, R48, R20 ;  /* 0x000000302414723c */ /* 0x050fec0000001814 */
        /* <DEDUP_REMOVED lines=10> */
[----:B------:R-:W-:-:S02]  /*b5b0*/  F2FP.F16.F32.PACK_AB R37, R158, R160 ;  /* 0x000000a09e25723e */ /* 0x000fc400000000ff */
[----:B------:R-:W-:Y:S01]  /*b5c0*/  F2FP.F16.F32.PACK_AB R38, R161, R169 ;  /* 0x000000a9a126723e */ /* 0x000fe200000000ff */
[----:B------:R-:W4:Y:S01]  /*b5d0*/  MUFU.EX2 R137, R137 ;  /* 0x0000008900897308 */ /* 0x000f220000000800 */
[----:B-1----:R-:W-:Y:S01]  /*b5e0*/  F2FP.F16.F32.PACK_AB R39, R156, R157 ;  /* 0x0000009d9c27723e */ /* 0x002fe200000000ff */
[----:B------:R-:W-:Y:S01]  /*b5f0*/  FADD.FTZ R172, R170, R172 ;  /* 0x000000acaaac7221 */ /* 0x000fe20000010000 */
[----:B------:R-:W-:-:S03]  /*b600*/  FADD.FTZ R157, R157, R173 ;  /* 0x000000ad9d9d7221 */ /* 0x000fc60000010000 */
[----:B------:R-:W-:Y:S01]  /*b610*/  FADD.FTZ R172, R169, R172 ;  /* 0x000000aca9ac7221 */ /* 0x000fe20000010000 */
[----:B------:R-:W-:Y:S01]  /*b620*/  FADD.FTZ R157, R156, R157 ;  /* 0x0000009d9c9d7221 */ /* 0x000fe20000010000 */
[----:B-----5:R-:W-:Y:S01]  /*b630*/  HMMA.16816.F32 R28, R36, R44, R28 ;  /* 0x0000002c241c723c */ /* 0x020fe2000000181c */
[----:B------:R-:W1:Y:S01]  /*b640*/  MUFU.EX2 R136, R136 ;  /* 0x0000008800887308 */ /* 0x000e620000000800 */
[----:B------:R-:W-:-:S04]  /*b650*/  FADD.FTZ R161, R161, R172 ;  /* 0x000000aca1a17221 */ /* 0x000fc80000010000 */
[----:B--2---:R-:W-:Y:S02]  /*b660*/  FADD.FTZ R161, R155, R161 ;  /* 0x000000a19ba17221 */ /* 0x004fe40000010000 */
        /* <DEDUP_REMOVED lines=10> */
[C---:B------:R-:W-:Y:S01]  /*b710*/  HMMA.16816.F32 R16, R36.reuse, R50, R16 ;  /* 0x000000322410723c */ /* 0x040fe20000001810 */
[----:B------:R-:W-:Y:S01]  /*b720*/  LDSM.16.MT88.4 R48, [R57+0xf000] ;  /* 0x00f000003930783b */ /* 0x000fe20000004200 */
[----:B------:R-:W5:Y:S06]  /*b730*/  MUFU.EX2 R130, R130 ;  /* 0x0000008200827308 */ /* 0x000f6c0000000800 */
[C---:B------:R-:W-:Y:S02]  /*b740*/  HMMA.16816.F32 R12, R36.reuse, R40, R12 ;  /* 0x00000028240c723c */ /* 0x040fe4000000180c */
[----:B------:R-:W5:Y:S06]  /*b750*/  MUFU.EX2 R129, R129 ;  /* 0x0000008100817308 */ /* 0x000f6c0000000800 */
[----:B------:R-:W-:Y:S01]  /*b760*/  HMMA.16816.F32 R8, R36, R42, R8 ;  /* 0x0000002a2408723c */ /* 0x000fe20000001808 */
[----:B------:R-:W5:Y:S01]  /*b770*/  LDSM.16.MT88.4 R40, [R94+0xf000] ;  /* 0x00f000005e28783b */ /* 0x000f620000004200 */
[----:B------:R-:W-:Y:S01]  /*b780*/  F2FP.F16.F32.PACK_AB R36, R154, R155 ;  /* 0x0000009b9a24723e */ /* 0x000fe200000000ff */
[----:B------:R-:W5:Y:S01]  /*b790*/  MUFU.EX2 R128, R128 ;  /* 0x0000008000807308 */ /* 0x000f620000000800 */
[----:B------:R-:W-:Y:S01]  /*b7a0*/  F2FP.F16.F32.PACK_AB R37, R139, R141 ;  /* 0x0000008d8b25723e */ /* 0x000fe200000000ff */
[----:B------:R-:W-:Y:S01]  /*b7b0*/  FADD.FTZ R141, R141, R157 ;  /* 0x0000009d8d8d7221 */ /* 0x000fe20000010000 */
[----:B------:R-:W-:Y:S01]  /*b7c0*/  F2FP.F16.F32.PACK_AB R38, R142, R146 ;  /* 0x000000928e26723e */ /* 0x000fe200000000ff */
[----:B------:R-:W-:Y:S01]  /*b7d0*/  FADD.FTZ R154, R154, R161 ;  /* 0x000000a19a9a7221 */ /* 0x000fe20000010000 */
[----:B------:R-:W-:Y:S01]  /*b7e0*/  F2FP.F16.F32.PACK_AB R39, R137, R138 ;  /* 0x0000008a8927723e */ /* 0x000fe200000000ff */
[----:B------:R-:W-:Y:S01]  /*b7f0*/  FADD.FTZ R141, R139, R141 ;  /* 0x0000008d8b8d7221 */ /* 0x000fe20000010000 */
[----:B------:R-:W-:Y:S01]  /*b800*/  LDSM.16.MT88.4 R156, [R236+0x11800] ;  /* 0x01180000ec9c783b */ /* 0x000fe20000004200 */
[----:B------:R-:W-:Y:S01]  /*b810*/  MUFU.EX2 R127, R127 ;  /* 0x0000007f007f7308 */ /* 0x000fe20000000800 */
[----:B------:R-:W-:Y:S01]  /*b820*/  FADD.FTZ R154, R146, R154 ;  /* 0x0000009a929a7221 */ /* 0x000fe20000010000 */
[----:B------:R-:W-:-:S02]  /*b830*/  FADD.FTZ R138, R138, R141 ;  /* 0x0000008d8a8a7221 */ /* 0x000fc40000010000 */
[C---:B--2---:R-:W-:Y:S01]  /*b840*/  HMMA.16816.F32 R28, R36.reuse, R44, R28 ;  /* 0x0000002c241c723c */ /* 0x044fe2000000181c */
[----:B------:R-:W-:Y:S01]  /*b850*/  FADD.FTZ R142, R142, R154 ;  /* 0x0000009a8e8e7221 */ /* 0x000fe20000010000 */
[----:B------:R-:W-:Y:S02]  /*b860*/  FADD.FTZ R138, R137, R138 ;  /* 0x0000008a898a7221 */ /* 0x000fe40000010000 */
[----:B------:R-:W-:Y:S01]  /*b870*/  MUFU.EX2 R126, R126 ;  /* 0x0000007e007e7308 */ /* 0x000fe20000000800 */
[----:B-1----:R-:W-:Y:S01]  /*b880*/  FADD.FTZ R142, R136, R142 ;  /* 0x0000008e888e7221 */ /* 0x002fe20000010000 */
[----:B----4-:R-:W-:Y:S02]  /*b890*/  FADD.FTZ R138, R132, R138 ;  /* 0x0000008a848a7221 */ /* 0x010fe40000010000 */
[C---:B------:R-:W-:Y:S01]  /*b8a0*/  HMMA.16816.F32 R24, R36.reuse, R46, R24 ;  /* 0x0000002e2418723c */ /* 0x040fe20000001818 */
[----:B------:R-:W1:Y:S03]  /*b8b0*/  LDSM.16.MT88.4 R44, [R214+0xf800] ;  /* 0x00f80000d62c783b */ /* 0x000e660000004200 */
[----:B------:R-:W-:Y:S04]  /*b8c0*/  MUFU.EX2 R100, R100 ;  /* 0x0000006400647308 */ /* 0x000fe80000000800 */
[C---:B---3--:R-:W-:Y:S04]  /*b8d0*/  HMMA.16816.F32 R4, R36.reuse, R52, R4 ;  /* 0x000000342404723c */ /* 0x048fe80000001804 */
[----:B------:R-:W-:Y:S04]  /*b8e0*/  MUFU.EX2 R86, R86 ;  /* 0x0000005600567308 */ /* 0x000fe80000000800 */
[C---:B------:R-:W-:Y:S01]  /*b8f0*/  HMMA.16816.F32 R32, R36.reuse, R54, R32 ;  /* 0x000000362420723c */ /* 0x040fe20000001820 */
[----:B------:R-:W2:Y:S03]  /*b900*/  LDSM.16.MT88.4 R52, [R236+0xf800] ;  /* 0x00f80000ec34783b */ /* 0x000ea60000004200 */
[----:B------:R-:W3:Y:S04]  /*b910*/  MUFU.EX2 R73, R73 ;  /* 0x0000004900497308 */ /* 0x000ee80000000800 */
[C---:B-----5:R-:W-:Y:S04]  /*b920*/  HMMA.16816.F32 R20, R36.reuse, R40, R20 ;  /* 0x000000282414723c */ /* 0x060fe80000001814 */
[----:B------:R-:W4:Y:S04]  /*b930*/  MUFU.EX2 R72, R72 ;  /* 0x0000004800487308 */ /* 0x000f280000000800 */
[C---:B------:R-:W-:Y:S01]  /*b940*/  HMMA.16816.F32 R16, R36.reuse, R42, R16 ;  /* 0x0000002a2410723c */ /* 0x040fe20000001810 */
[----:B------:R-:W-:Y:S03]  /*b950*/  LDSM.16.MT88.4 R40, [R94+0xf800] ;  /* 0x00f800005e28783b */ /* 0x000fe60000004200 */
[----:B------:R-:W-:Y:S04]  /*b960*/  MUFU.EX2 R71, R71 ;  /* 0x0000004700477308 */ /* 0x000fe80000000800 */
[----:B------:R-:W-:Y:S01]  /*b970*/  HMMA.16816.F32 R12, R36, R48, R12 ;  /* 0x00000030240c723c */ /* 0x000fe2000000180c */
[C---:B------:R-:W-:Y:S01]  /*b980*/  F2FP.F16.F32.PACK_AB R48, R135.reuse, R136 ;  /* 0x000000888730723e */ /* 0x040fe200000000ff */
[----:B------:R-:W-:Y:S01]  /*b990*/  FADD.FTZ R135, R135, R142 ;  /* 0x0000008e87877221 */ /* 0x000fe20000010000 */
[C---:B------:R-:W-:Y:S01]  /*b9a0*/  F2FP.F16.F32.PACK_AB R49, R130.reuse, R132 ;  /* 0x000000848231723e */ /* 0x040fe200000000ff */
[----:B------:R-:W5:Y:S01]  /*b9b0*/  MUFU.EX2 R70, R70 ;  /* 0x0000004600467308 */ /* 0x000f620000000800 */
[----:B------:R-:W-:-:S03]  /*b9c0*/  FADD.FTZ R130, R130, R138 ;  /* 0x0000008a82827221 */ /* 0x000fc60000010000 */
[----:B------:R-:W-:Y:S01]  /*b9d0*/  HMMA.16816.F32 R8, R36, R50, R8 ;  /* 0x000000322408723c */ /* 0x000fe20000001808 */
[----:B------:R-:W4:Y:S01]  /*b9e0*/  LDSM.16.MT88.4 R36, [R57+0xf800] ;  /* 0x00f800003924783b */ /* 0x000f220000004200 */
[----:B------:R-:W-:Y:S01]  /*b9f0*/  F2FP.F16.F32.PACK_AB R50, R133, R134 ;  /* 0x000000868532723e */ /* 0x000fe200000000ff */
[----:B------:R-:W-:Y:S01]  /*ba00*/  FADD.FTZ R130, R129, R130 ;  /* 0x0000008281827221 */ /* 0x000fe20000010000 */
[C---:B------:R-:W-:Y:S01]  /*ba10*/  F2FP.F16.F32.PACK_AB R51, R128.reuse, R129 ;  /* 0x000000818033723e */ /* 0x040fe200000000ff */
[----:B------:R-:W-:Y:S02]  /*ba20*/  MUFU.EX2 R85, R85 ;  /* 0x0000005500557308 */ /* 0x000fe40000000800 */
[----:B------:R-:W-:-:S04]  /*ba30*/  FADD.FTZ R128, R128, R130 ;  /* 0x0000008280807221 */ /* 0x000fc80000010000 */
[C---:B-1----:R-:W-:Y:S01]  /*ba40*/  HMMA.16816.F32 R28, R48.reuse, R44, R28 ;  /* 0x0000002c301c723c */ /* 0x042fe2000000181c */
[----:B---3--:R-:W-:Y:S01]  /*ba50*/  FADD.FTZ R128, R73, R128 ;  /* 0x0000008049807221 */ /* 0x008fe20000010000 */
[----:B------:R-:W-:Y:S06]  /*ba60*/  MUFU.EX2 R84, R84 ;  /* 0x0000005400547308 */ /* 0x000fec0000000800 */
[C---:B------:R-:W-:Y:S01]  /*ba70*/  HMMA.16816.F32 R24, R48.reuse, R46, R24 ;  /* 0x0000002e3018723c */ /* 0x040fe20000001818 */
[----:B------:R-:W1:Y:S01]  /*ba80*/  LDSM.16.MT88.4 R44, [R236+0x10000] ;  /* 0x01000000ec2c783b */ /* 0x000e620000004200 */
[----:B------:R-:W-:Y:S06]  /*ba90*/  MUFU.EX2 R83, R83 ;  /* 0x0000005300537308 */ /* 0x000fec0000000800 */
[C---:B--2---:R-:W-:Y:S02]  /*baa0*/  HMMA.16816.F32 R4, R48.reuse, R52, R4 ;  /* 0x000000343004723c */ /* 0x044fe40000001804 */
[----:B------:R-:W-:Y:S06]  /*bab0*/  MUFU.EX2 R82, R82 ;  /* 0x0000005200527308 */ /* 0x000fec0000000800 */
[C---:B------:R-:W-:Y:S01]  /*bac0*/  HMMA.16816.F32 R32, R48.reuse, R54, R32 ;  /* 0x000000363020723c */ /* 0x040fe20000001820 */
[----:B------:R-:W2:Y:S01]  /*bad0*/  LDSM.16.MT88.4 R52, [R214+0x10000] ;  /* 0x01000000d634783b */ /* 0x000ea20000004200 */
[----:B------:R-:W-:Y:S06]  /*bae0*/  MUFU.EX2 R65, R65 ;  /* 0x0000004100417308 */ /* 0x000fec0000000800 */
[C---:B----4-:R-:W-:Y:S02]  /*baf0*/  HMMA.16816.F32 R12, R48.reuse, R36, R12 ;  /* 0x00000024300c723c */ /* 0x050fe4000000180c */
[----:B------:R-:W-:Y:S06]  /*bb00*/  MUFU.EX2 R64, R64 ;  /* 0x0000004000407308 */ /* 0x000fec0000000800 */
[C---:B------:R-:W-:Y:S01]  /*bb10*/  HMMA.16816.F32 R8, R48.reuse, R38, R8 ;  /* 0x000000263008723c */ /* 0x040fe20000001808 */
[----:B------:R-:W3:Y:S01]  /*bb20*/  LDSM.16.MT88.4 R36, [R94+0x10000] ;  /* 0x010000005e24783b */ /* 0x000ee20000004200 */
[----:B------:R-:W-:Y:S06]  /*bb30*/  MUFU.EX2 R63, R63 ;  /* 0x0000003f003f7308 */ /* 0x000fec0000000800 */
[----:B------:R-:W-:Y:S01]  /*bb40*/  HMMA.16816.F32 R20, R48, R40, R20 ;  /* 0x000000283014723c */ /* 0x000fe20000001814 */
[----:B------:R-:W-:Y:S01]  /*bb50*/  F2FP.F16.F32.PACK_AB R40, R126, R127 ;  /* 0x0000007f7e28723e */ /* 0x000fe200000000ff */
[----:B------:R-:W-:Y:S01]  /*bb60*/  MUFU.EX2 R62, R62 ;  /* 0x0000003e003e7308 */ /* 0x000fe20000000800 */
[C---:B------:R-:W-:Y:S01]  /*bb70*/  F2FP.F16.F32.PACK_AB R41, R72.reuse, R73 ;  /* 0x000000494829723e */ /* 0x040fe200000000ff */
[----:B------:R-:W-:-:S04]  /*bb80*/  FADD.FTZ R72, R72, R128 ;  /* 0x0000008048487221 */ /* 0x000fc80000010000 */
[----:B------:R-:W-:Y:S01]  /*bb90*/  HMMA.16816.F32 R16, R48, R42, R16 ;  /* 0x0000002a3010723c */ /* 0x000fe20000001810 */
[----:B------:R-:W-:Y:S01]  /*bba0*/  F2FP.F16.F32.PACK_AB R42, R86, R100 ;  /* 0x00000064562a723e */ /* 0x000fe200000000ff */
[----:B------:R-:W-:Y:S01]  /*bbb0*/  LDSM.16.MT88.4 R48, [R236+0x10800] ;  /* 0x01080000ec30783b */ /* 0x000fe20000004200 */
[----:B-----5:R-:W-:Y:S01]  /*bbc0*/  F2FP.F16.F32.PACK_AB R43, R70, R71 ;  /* 0x00000047462b723e */ /* 0x020fe200000000ff */
[----:B------:R-:W-:Y:S01]  /*bbd0*/  MUFU.EX2 R77, R77 ;  /* 0x0000004d004d7308 */ /* 0x000fe20000000800 */
[----:B------:R-:W-:-:S04]  /*bbe0*/  FADD.FTZ R72, R71, R72 ;  /* 0x0000004847487221 */ /* 0x000fc80000010000 */
[----:B------:R-:W-:Y:S01]  /*bbf0*/  FADD.FTZ R70, R70, R72 ;  /* 0x0000004846467221 */ /* 0x000fe20000010000 */
[C---:B-1----:R-:W-:Y:S02]  /*bc00*/  HMMA.16816.F32 R4, R40.reuse, R44, R4 ;  /* 0x0000002c2804723c */ /* 0x042fe40000001804 */
[----:B------:R-:W-:Y:S06]  /*bc10*/  MUFU.EX2 R76, R76 ;  /* 0x0000004c004c7308 */ /* 0x000fec0000000800 */
[C---:B------:R-:W-:Y:S01]  /*bc20*/  HMMA.16816.F32 R32, R40.reuse, R46, R32 ;  /* 0x0000002e2820723c */ /* 0x040fe20000001820 */
[----:B------:R-:W1:Y:S01]  /*bc30*/  LDSM.16.MT88.4 R44, [R57+0x10000] ;  /* 0x01000000392c783b */ /* 0x000e620000004200 */
[----:B------:R-:W-:Y:S06]  /*bc40*/  MUFU.EX2 R75, R75 ;  /* 0x0000004b004b7308 */ /* 0x000fec0000000800 */
[C---:B--2---:R-:W-:Y:S01]  /*bc50*/  HMMA.16816.F32 R28, R40.reuse, R52, R28 ;  /* 0x00000034281c723c */ /* 0x044fe2000000181c */
[--C-:B------:R-:W-:Y:S01]  /*bc60*/  FFMA.FTZ R52, R69, UR4, -R87.reuse ;  /* 0x0000000445347c23 */ /* 0x100fe20008010857 */
[----:B------:R-:W-:Y:S01]  /*bc70*/  FFMA.FTZ R53, R68, UR4, -R87 ;  /* 0x0000000444357c23 */ /* 0x000fe20008010857 */
[--C-:B------:R-:W-:Y:S01]  /*bc80*/  FFMA.FTZ R68, R79, UR4, -R93.reuse ;  /* 0x000000044f447c23 */ /* 0x100fe2000801085d */
[----:B------:R-:W-:Y:S01]  /*bc90*/  FFMA.FTZ R69, R78, UR4, -R93 ;  /* 0x000000044e457c23 */ /* 0x000fe2000801085d */
[----:B------:R-:W-:Y:S03]  /*bca0*/  MUFU.EX2 R252, R252 ;  /* 0x000000fc00fc7308 */ /* 0x000fe60000000800 */
[C---:B------:R-:W-:Y:S01]  /*bcb0*/  HMMA.16816.F32 R24, R40.reuse, R54, R24 ;  /* 0x000000362818723c */ /* 0x040fe20000001818 */
[--C-:B------:R-:W-:Y:S01]  /*bcc0*/  FFMA.FTZ R54, R67, UR4, -R87.reuse ;  /* 0x0000000443367c23 */ /* 0x100fe20008010857 */
[----:B------:R-:W-:Y:S01]  /*bcd0*/  FFMA.FTZ R55, R66, UR4, -R87 ;  /* 0x0000000442377c23 */ /* 0x000fe20008010857 */
[--C-:B------:R-:W-:Y:S01]  /*bce0*/  FFMA.FTZ R66, R81, UR4, -R93.reuse ;  /* 0x0000000451427c23 */ /* 0x100fe2000801085d */
[----:B------:R-:W-:Y:S01]  /*bcf0*/  FFMA.FTZ R67, R80, UR4, -R93 ;  /* 0x0000000450437c23 */ /* 0x000fe2000801085d */
[----:B------:R-:W2:Y:S03]  /*bd00*/  MUFU.EX2 R52, R52 ;  /* 0x0000003400347308 */ /* 0x000ea60000000800 */
[C---:B---3--:R-:W-:Y:S05]  /*bd10*/  HMMA.16816.F32 R20, R40.reuse, R36, R20 ;  /* 0x000000242814723c */ /* 0x048fea0000001814 */
[----:B------:R-:W3:Y:S03]  /*bd20*/  MUFU.EX2 R53, R53 ;  /* 0x0000003500357308 */ /* 0x000ee60000000800 */
[----:B------:R-:W-:Y:S01]  /*bd30*/  HMMA.16816.F32 R16, R40, R38, R16 ;  /* 0x000000262810723c */ /* 0x000fe20000001810 */
[----:B------:R-:W4:Y:S04]  /*bd40*/  LDSM.16.MT88.4 R36, [R214+0x10800] ;  /* 0x01080000d624783b */ /* 0x000f280000004200 */
[----:B------:R-:W5:Y:S01]  /*bd50*/  MUFU.EX2 R54, R54 ;  /* 0x0000003600367308 */ /* 0x000f620000000800 */
[----:B--2---:R-:W-:-:S02]  /*bd60*/  FADD.FTZ R70, R52, R70 ;  /* 0x0000004634467221 */ /* 0x004fc40000010000 */
[----:B-1----:R-:W-:Y:S01]  /*bd70*/  HMMA.16816.F32 R12, R40, R44, R12 ;  /* 0x0000002c280c723c */ /* 0x002fe2000000180c */
[----:B------:R-:W-:-:S04]  /*bd80*/  F2FP.F16.F32.PACK_AB R44, R84, R85 ;  /* 0x00000055542c723e */ /* 0x000fc800000000ff */
[----:B------:R-:W1:Y:S01]  /*bd90*/  MUFU.EX2 R55, R55 ;  /* 0x0000003700377308 */ /* 0x000e620000000800 */
[C---:B---3--:R-:W-:Y:S01]  /*bda0*/  F2FP.F16.F32.PACK_AB R45, R53.reuse, R52 ;  /* 0x00000034352d723e */ /* 0x048fe200000000ff */
[----:B------:R-:W-:Y:S01]  /*bdb0*/  FADD.FTZ R53, R53, R70 ;  /* 0x0000004635357221 */ /* 0x000fe20000010000 */
[----:B------:R-:W-:Y:S01]  /*bdc0*/  HMMA.16816.F32 R8, R40, R46, R8 ;  /* 0x0000002e2808723c */ /* 0x000fe20000001808 */
[----:B------:R-:W2:Y:S01]  /*bdd0*/  LDSM.16.MT88.4 R40, [R94+0x10800] ;  /* 0x010800005e28783b */ /* 0x000ea20000004200 */
[----:B------:R-:W-:-:S03]  /*bde0*/  F2FP.F16.F32.PACK_AB R46, R82, R83 ;  /* 0x00000053522e723e */ /* 0x000fc600000000ff */
[----:B------:R-:W-:Y:S01]  /*bdf0*/  MUFU.EX2 R66, R66 ;  /* 0x0000004200427308 */ /* 0x000fe20000000800 */
[----:B-----5:R-:W-:-:S07]  /*be00*/  FADD.FTZ R53, R54, R53 ;  /* 0x0000003536357221 */ /* 0x020fce0000010000 */
[----:B------:R-:W3:Y:S01]  /*be10*/  MUFU.EX2 R67, R67 ;  /* 0x0000004300437308 */ /* 0x000ee20000000800 */
[C---:B-1----:R-:W-:Y:S01]  /*be20*/  F2FP.F16.F32.PACK_AB R47, R55.reuse, R54 ;  /* 0x00000036372f723e */ /* 0x042fe200000000ff */
[----:B------:R-:W-:-:S04]  /*be30*/  FADD.FTZ R55, R55, R53 ;  /* 0x0000003537377221 */ /* 0x000fc80000010000 */
[----:B------:R-:W-:Y:S02]  /*be40*/  FADD.FTZ R55, R65, R55 ;  /* 0x0000003741377221 */ /* 0x000fe40000010000 */
[C---:B------:R-:W-:Y:S01]  /*be50*/  HMMA.16816.F32 R4, R44.reuse, R48, R4 ;  /* 0x000000302c04723c */ /* 0x040fe20000001804 */
[----:B------:R-:W-:Y:S07]  /*be60*/  MUFU.EX2 R68, R68 ;  /* 0x0000004400447308 */ /* 0x000fee0000000800 */
[C---:B------:R-:W-:Y:S01]  /*be70*/  HMMA.16816.F32 R32, R44.reuse, R50, R32 ;  /* 0x000000322c20723c */ /* 0x040fe20000001820 */
[----:B------:R-:W1:Y:S01]  /*be80*/  LDSM.16.MT88.4 R48, [R57+0x10800] ;  /* 0x010800003930783b */ /* 0x000e620000004200 */
[----:B------:R-:W5:Y:S06]  /*be90*/  MUFU.EX2 R69, R69 ;  /* 0x0000004500457308 */ /* 0x000f6c0000000800 */
[C---:B----4-:R-:W-:Y:S02]  /*bea0*/  HMMA.16816.F32 R28, R44.reuse, R36, R28 ;  /* 0x000000242c1c723c */ /* 0x050fe4000000181c */
[----:B------:R-:W-:Y:S06]  /*beb0*/  MUFU.EX2 R251, R251 ;  /* 0x000000fb00fb7308 */ /* 0x000fec0000000800 */
[C---:B------:R-:W-:Y:S01]  /*bec0*/  HMMA.16816.F32 R24, R44.reuse, R38, R24 ;  /* 0x000000262c18723c */ /* 0x040fe20000001818 */
[----:B------:R-:W4:Y:S07]  /*bed0*/  LDSM.16.MT88.4 R36, [R236+0x11000] ;  /* 0x01100000ec24783b */ /* 0x000f2e0000004200 */
[C---:B--2---:R-:W-:Y:S08]  /*bee0*/  HMMA.16816.F32 R20, R44.reuse, R40, R20 ;  /* 0x000000282c14723c */ /* 0x044ff00000001814 */
[C---:B------:R-:W-:Y:S01]  /*bef0*/  HMMA.16816.F32 R16, R44.reuse, R42, R16 ;  /* 0x0000002a2c10723c */ /* 0x040fe20000001810 */
[----:B------:R-:W2:Y:S07]  /*bf00*/  LDSM.16.MT88.4 R40, [R214+0x11000] ;  /* 0x01100000d628783b */ /* 0x000eae0000004200 */
[----:B-1----:R-:W-:Y:S01]  /*bf10*/  HMMA.16816.F32 R12, R44, R48, R12 ;  /* 0x000000302c0c723c */ /* 0x002fe2000000180c */
[----:B---3--:R-:W-:-:S02]  /*bf20*/  F2FP.F16.F32.PACK_AB R48, R67, R66 ;  /* 0x000000424330723e */ /* 0x008fc400000000ff */
[C---:B------:R-:W-:Y:S01]  /*bf30*/  F2FP.F16.F32.PACK_AB R49, R64.reuse, R65 ;  /* 0x000000414031723e */ /* 0x040fe200000000ff */
[----:B------:R-:W-:-:S04]  /*bf40*/  FADD.FTZ R64, R64, R55 ;  /* 0x0000003740407221 */ /* 0x000fc80000010000 */
[----:B------:R-:W-:Y:S01]  /*bf50*/  HMMA.16816.F32 R8, R44, R50, R8 ;  /* 0x000000322c08723c */ /* 0x000fe20000001808 */
[----:B------:R-:W1:Y:S01]  /*bf60*/  LDSM.16.MT88.4 R44, [R94+0x11000] ;  /* 0x011000005e2c783b */ /* 0x000e620000004200 */
[----:B-----5:R-:W-:Y:S01]  /*bf70*/  F2FP.F16.F32.PACK_AB R50, R69, R68 ;  /* 0x000000444532723e */ /* 0x020fe200000000ff */
[----:B------:R-:W-:Y:S01]  /*bf80*/  FADD.FTZ R64, R63, R64 ;  /* 0x000000403f407221 */ /* 0x000fe20000010000 */
[C---:B------:R-:W-:Y:S01]  /*bf90*/  F2FP.F16.F32.PACK_AB R51, R62.reuse, R63 ;  /* 0x0000003f3e33723e */ /* 0x040fe200000000ff */
[----:B------:R-:W-:Y:S02]  /*bfa0*/  LDSM.16.MT88.4 R92, [R94+0x11800] ;  /* 0x011800005e5c783b */ /* 0x000fe40000004200 */
[----:B------:R-:W-:-:S04]  /*bfb0*/  FADD.FTZ R62, R62, R64 ;  /* 0x000000403e3e7221 */ /* 0x000fc80000010000 */
[C---:B----4-:R-:W-:Y:S08]  /*bfc0*/  HMMA.16816.F32 R4, R48.reuse, R36, R4 ;  /* 0x000000243004723c */ /* 0x050ff00000001804 */
[C---:B------:R-:W-:Y:S01]  /*bfd0*/  HMMA.16816.F32 R32, R48.reuse, R38, R32 ;  /* 0x000000263020723c */ /* 0x040fe20000001820 */
[----:B------:R-:W3:Y:S07]  /*bfe0*/  LDSM.16.MT88.4 R36, [R57+0x11000] ;  /* 0x011000003924783b */ /* 0x000eee0000004200 */
[----:B--2---:R-:W-:Y:S01]  /*bff0*/  HMMA.16816.F32 R28, R48, R40, R28 ;  /* 0x00000028301c723c */ /* 0x004fe2000000181c */
[--C-:B------:R-:W-:Y:S01]  /*c000*/  FFMA.FTZ R40, R61, UR4, -R87.reuse ;  /* 0x000000043d287c23 */ /* 0x100fe20008010857 */
[----:B------:R-:W-:-:S05]  /*c010*/  FFMA.FTZ R41, R60, UR4, -R87 ;  /* 0x000000043c297c23 */ /* 0x000fca0008010857 */
[----:B------:R-:W2:Y:S01]  /*c020*/  MUFU.EX2 R40, R40 ;  /* 0x0000002800287308 */ /* 0x000ea20000000800 */
[----:B------:R-:W-:Y:S01]  /*c030*/  HMMA.16816.F32 R24, R48, R42, R24 ;  /* 0x0000002a3018723c */ /* 0x000fe20000001818 */
[----:B------:R-:W-:-:S06]  /*c040*/  FFMA.FTZ R42, R59, UR4, -R87 ;  /* 0x000000043b2a7c23 */ /* 0x000fcc0008010857 */
[----:B------:R-:W4:Y:S01]  /*c050*/  MUFU.EX2 R41, R41 ;  /* 0x0000002900297308 */ /* 0x000f220000000800 */
[C---:B-1----:R-:W-:Y:S07]  /*c060*/  HMMA.16816.F32 R20, R48.reuse, R44, R20 ;  /* 0x0000002c3014723c */ /* 0x042fee0000001814 */
[----:B------:R-:W1:Y:S01]  /*c070*/  MUFU.EX2 R42, R42 ;  /* 0x0000002a002a7308 */ /* 0x000e620000000800 */
[----:B------:R-:W-:Y:S01]  /*c080*/  HMMA.16816.F32 R16, R48, R46, R16 ;  /* 0x0000002e3010723c */ /* 0x000fe20000001810 */
[----:B--2---:R-:W-:-:S04]  /*c090*/  FADD.FTZ R62, R40, R62 ;  /* 0x0000003e283e7221 */ /* 0x004fc80000010000 */
[----:B----4-:R-:W-:-:S03]  /*c0a0*/  FADD.FTZ R62, R41, R62 ;  /* 0x0000003e293e7221 */ /* 0x010fc60000010000 */
[----:B---3--:R-:W-:Y:S01]  /*c0b0*/  HMMA.16816.F32 R12, R48, R36, R12 ;  /* 0x00000024300c723c */ /* 0x008fe2000000180c */
[----:B------:R-:W-:Y:S02]  /*c0c0*/  F2FP.F16.F32.PACK_AB R36, R76, R77 ;  /* 0x0000004d4c24723e */ /* 0x000fe400000000ff */
[----:B------:R-:W-:Y:S01]  /*c0d0*/  F2FP.F16.F32.PACK_AB R37, R41, R40 ;  /* 0x000000282925723e */ /* 0x000fe200000000ff */
[----:B-1----:R-:W-:-:S04]  /*c0e0*/  FADD.FTZ R62, R42, R62 ;  /* 0x0000003e2a3e7221 */ /* 0x002fc80000010000 */
[----:B------:R-:W-:Y:S01]  /*c0f0*/  HMMA.16816.F32 R8, R48, R38, R8 ;  /* 0x000000263008723c */ /* 0x000fe20000001808 */
[----:B------:R-:W-:Y:S02]  /*c100*/  F2FP.F16.F32.PACK_AB R38, R252, R75 ;  /* 0x0000004bfc26723e */ /* 0x000fe400000000ff */
[C---:B------:R-:W-:Y:S01]  /*c110*/  F2FP.F16.F32.PACK_AB R39, R251.reuse, R42 ;  /* 0x0000002afb27723e */ /* 0x040fe200000000ff */
[----:B------:R-:W-:-:S06]  /*c120*/  FADD.FTZ R251, R251, R62 ;  /* 0x0000003efbfb7221 */ /* 0x000fcc0000010000 */
[----:B------:R-:W-:Y:S01]  /*c130*/  HMMA.16816.F32 R144, R36, R92, R20 ;  /* 0x0000005c2490723c */ /* 0x000fe20000001814 */
[----:B------:R-:W-:-:S04]  /*c140*/  FADD.FTZ R20, R134, R135 ;  /* 0x0000008786147221 */ /* 0x000fc80000010000 */
[----:B------:R-:W-:Y:S02]  /*c150*/  FADD.FTZ R20, R133, R20 ;  /* 0x0000001485147221 */ /* 0x000fe40000010000 */
[----:B------:R-:W1:Y:S01]  /*c160*/  LDSM.16.MT88.4 R132, [R57+0x11800] ;  /* 0x011800003984783b */ /* 0x000e620000004200 */
        /* <DEDUP_REMOVED lines=15> */
[----:B-1----:R-:W-:Y:S01]  /*c260*/  HMMA.16816.F32 R136, R36, R132, R12 ;  /* 0x000000842488723c */ /* 0x002fe2000000180c */
[----:B------:R-:W-:-:S04]  /*c270*/  FADD.FTZ R67, R68, R67 ;  /* 0x0000004344437221 */ /* 0x000fc80000010000 */
[----:B------:R-:W-:-:S03]  /*c280*/  FADD.FTZ R69, R69, R67 ;  /* 0x0000004345457221 */ /* 0x000fc60000010000 */
[----:B------:R-:W-:Y:S01]  /*c290*/  HMMA.16816.F32 R132, R36, R134, R8 ;  /* 0x000000862484723c */ /* 0x000fe20000001808 */
[----:B------:R-:W-:-:S04]  /*c2a0*/  FADD.FTZ R69, R77, R69 ;  /* 0x000000454d457221 */ /* 0x000fc80000010000 */
[----:B------:R-:W-:-:S04]  /*c2b0*/  FADD.FTZ R69, R76, R69 ;  /* 0x000000454c457221 */ /* 0x000fc80000010000 */
[----:B------:R-:W-:-:S04]  /*c2c0*/  FADD.FTZ R69, R75, R69 ;  /* 0x000000454b457221 */ /* 0x000fc80000010000 */
        /* <DEDUP_REMOVED lines=34> */
[----:B------:R-:W-:Y:S02]  /*c4f0*/  LOP3.LUT R6, R3, R5, RZ, 0x3c, !PT ;  /* 0x0000000503067212 */ /* 0x000fe400078e3cff */
[----:B------:R-:W-:Y:S02]  /*c500*/  ISETP.GE.U32.AND P5, PT, R8, R4, PT ;  /* 0x000000040800720c */ /* 0x000fe40003fa6070 */
[----:B------:R-:W-:-:S02]  /*c510*/  LOP3.LUT R4, R5, UR7, RZ, 0x3c, !PT ;  /* 0x0000000705047c12 */ /* 0x000fc4000f8e3cff */
[----:B------:R-:W-:Y:S02]  /*c520*/  ISETP.GE.AND P3, PT, R6, RZ, PT ;  /* 0x000000ff0600720c */ /* 0x000fe40003f66270 */
[----:B------:R-:W-:Y:S02]  /*c530*/  ISETP.GE.AND P1, PT, R4, RZ, PT ;  /* 0x000000ff0400720c */ /* 0x000fe40003f26270 */
[----:B------:R-:W-:Y:S02]  /*c540*/  ISETP.NE.AND P2, PT, R5, RZ, PT ;  /* 0x000000ff0500720c */ /* 0x000fe40003f45270 */
[----:B------:R-:W-:Y:S02]  /*c550*/  @P4 IADD3 R10, PT, PT, R10, 0x1, RZ ;  /* 0x000000010a0a4810 */ /* 0x000fe40007ffe0ff */
[----:B------:R-:W-:Y:S01]  /*c560*/  LOP3.LUT R4, RZ, R5, RZ, 0x33, !PT ;  /* 0x00000005ff047212 */ /* 0x000fe200078e33ff */
[----:B------:R-:W-:Y:S01]  /*c570*/  @P5 VIADD R11, R11, 0x1 ;  /* 0x000000010b0b5836 */ /* 0x000fe20000000000 */
[----:B------:R-:W-:-:S04]  /*c580*/  MOV R8, R10 ;  /* 0x0000000a00087202 */ /* 0x000fc80000000f00 */
[----:B------:R-:W-:Y:S01]  /*c590*/  @!P3 IADD3 R11, PT, PT, -R11, RZ, RZ ;  /* 0x000000ff0b0bb210 */ /* 0x000fe20007ffe1ff */
        /* <DEDUP_REMOVED lines=23> */
.L_x_2261:
[----:B------:R-:W-:Y:S01]  /*c710*/  UMOV UR14, URZ ;  /* 0x000000ff000e7c82 */ /* 0x000fe20008000000 */
[----:B------:R-:W-:Y:S01]  /*c720*/  USHF.L.U32 UR7, UR8, 0x8, URZ ;  /* 0x0000000808077899 */ /* 0x000fe200080006ff */
[----:B------:R-:W-:-:S05]  /*c730*/  IADD3 R5, P1, PT, RZ, -UR14, RZ ;  /* 0x8000000eff057c10 */ /* 0x000fca000ff3e0ff */
[----:B------:R-:W-:-:S05]  /*c740*/  IMAD.X R4, RZ, RZ, ~UR7, P1 ;  /* 0x80000007ff047e24 */ /* 0x000fca00088e06ff */
[----:B------:R-:W-:-:S04]  /*c750*/  SHF.R.S64 R5, R5, 0x1f, R4 ;  /* 0x0000001f05057819 */ /* 0x000fc80000001004 */
[----:B------:R-:W-:-:S04]  /*c760*/  IADD3 R243, P1, PT, R5, R243, RZ ;  /* 0x000000f305f37210 */ /* 0x000fc80007f3e0ff */
[----:B------:R-:W-:-:S09]  /*c770*/  LEA.HI.X.SX32 R242, R4, R242, 0x1, P1 ;  /* 0x000000f204f27211 */ /* 0x000fd200008f0eff */
.L_x_2262:
[----:B------:R-:W1:Y:S01]  /*c780*/  LDCU UR7, c[0x0][0x440] ;  /* 0x00008800ff0777ac */ /* 0x000e620008000800 */
[----:B------:R-:W-:Y:S01]  /*c790*/  IMAD.U32 R12, RZ, RZ, UR8 ;  /* 0x00000008ff0c7e24 */ /* 0x000fe2000f8e00ff */
[----:B------:R-:W-:Y:S01]  /*c7a0*/  MOV R8, UR9 ;  /* 0x0000000900087c02 */ /* 0x000fe20008000f00 */
[----:B------:R-:W-:Y:S01]  /*c7b0*/  IMAD.U32 R16, RZ, RZ, UR8 ;  /* 0x00000008ff107e24 */ /* 0x000fe2000f8e00ff */
[----:B------:R-:W-:Y:S01]  /*c7c0*/  USHF.L.U32 UR14, UR8, 0x5, URZ ;  /* 0x00000005080e7899 */ /* 0x000fe200080006ff */
[----:B------:R-:W-:Y:S01]  /*c7d0*/  IMAD.U32 R14, RZ, RZ, UR8 ;  /* 0x00000008ff0e7e24 */ /* 0x000fe2000f8e00ff */
[----:B------:R-:W-:Y:S01]  /*c7e0*/  SEL R213, R176, 0xffffffe0, !P6 ;  /* 0xffffffe0b0d57807 */ /* 0x000fe20007000000 */
[----:B------:R-:W-:Y:S01]  /*c7f0*/  IMAD.U32 R9, RZ, RZ, UR8 ;  /* 0x00000008ff097e24 */ /* 0x000fe2000f8e00ff */
[----:B------:R-:W-:Y:S01]  /*c800*/  UISETP.GE.U32.AND UP1, UPT, UR17, 0x3, UPT ;  /* 0x000000031100788c */ /* 0x000fe2000bf26070 */
[----:B------:R-:W-:Y:S01]  /*c810*/  IMAD.U32 R7, RZ, RZ, UR8 ;  /* 0x00000008ff077e24 */ /* 0x000fe2000f8e00ff */
[----:B------:R-:W-:Y:S01]  /*c820*/  IADD3 R10, P2, PT, R243, UR14, RZ ;  /* 0x0000000ef30a7c10 */ /* 0x000fe2000ff5e0ff */
[----:B------:R-:W-:Y:S01]  /*c830*/  IMAD.U32 R6, RZ, RZ, UR9 ;  /* 0x00000009ff067e24 */ /* 0x000fe2000f8e00ff */
[----:B------:R-:W-:Y:S01]  /*c840*/  IADD3 R216, PT, PT, R164, R213, RZ ;  /* 0x000000d5a4d87210 */ /* 0x000fe20007ffe0ff */
[----:B------:R-:W-:-:S02]  /*c850*/  IMAD.IADD R208, R237, 0x1, R213 ;  /* 0x00000001edd07824 */ /* 0x000fc400078e02d5 */
[----:B------:R-:W-:Y:S01]  /*c860*/  IMAD.IADD R215, R164, 0x1, R204 ;  /* 0x00000001a4d77824 */ /* 0x000fe200078e02cc */
[----:B-1----:R-:W-:Y:S01]  /*c870*/  ISETP.GE.AND P1, PT, R166, UR7, PT ;  /* 0x00000007a6007c0c */ /* 0x002fe2000bf26270 */
[----:B------:R-:W-:-:S06]  /*c880*/  USHF.L.U64.HI UR7, UR8, 0x5, UR9 ;  /* 0x0000000508077899 */ /* 0x000fcc0008010209 */
[----:B------:R-:W-:-:S06]  /*c890*/  IADD3.X R11, PT, PT, R242, UR7, RZ, P2, !PT ;  /* 0x00000007f20b7c10 */ /* 0x000fcc00097fe4ff */
[----:B------:R-:W-:Y:S01]  /*c8a0*/  @!P1 IMAD.MOV.U32 R4, RZ, RZ, R243 ;  /* 0x000000ffff049224 */ /* 0x000fe200078e00f3 */
[----:B------:R-:W-:Y:S01]  /*c8b0*/  @P1 STS.128 [R250+0xa000], RZ ;  /* 0x00a000fffa001388 */ /* 0x000fe20000000c00 */
[----:B------:R-:W-:Y:S01]  /*c8c0*/  @!P1 IMAD.MOV.U32 R5, RZ, RZ, R242 ;  /* 0x000000ffff059224 */ /* 0x000fe200078e00f2 */
[-C--:B------:R-:W-:Y:S01]  /*c8d0*/  @!P1 LEA R12, P2, R12, R10.reuse, 0x8 ;  /* 0x0000000a0c0c9211 */ /* 0x080fe200078440ff */
[--C-:B------:R-:W-:Y:S01]  /*c8e0*/  @!P1 IMAD.MOV.U32 R19, RZ, RZ, R11.reuse ;  /* 0x000000ffff139224 */ /* 0x100fe200078e000b */
[-C--:B------:R-:W-:Y:S01]  /*c8f0*/  @!P1 LEA R16, P4, R16, R10.reuse, 0x6 ;  /* 0x0000000a10109211 */ /* 0x080fe200078830ff */
[--C-:B------:R-:W-:Y:S01]  /*c900*/  @!P1 IMAD.MOV.U32 R20, RZ, RZ, R10.reuse ;  /* 0x000000ffff149224 */ /* 0x100fe200078e000a */
[----:B------:R-:W-:Y:S01]  /*c910*/  @!PT LDS RZ, [RZ] ;  /* 0x00000000fffff984 */ /* 0x000fe20000000800 */
[----:B------:R-:W-:Y:S01]  /*c920*/  @!PT LDS RZ, [RZ] ;  /* 0x00000000fffff984 */ /* 0x000fe20000000800 */
[----:B------:R-:W-:Y:S01]  /*c930*/  @!PT LDS RZ, [RZ] ;  /* 0x00000000fffff984 */ /* 0x000fe20000000800 */
[----:B------:R1:W-:Y:S01]  /*c940*/  @!P1 LDGSTS.E.BYPASS.LTC128B.128 [R250+0xa000], desc[UR20][R4.64] ;  /* 0x0a00000004fa9fae */ /* 0x0003e2000b981a14 */
[-C--:B------:R-:W-:Y:S01]  /*c950*/  @!P1 LEA R14, P3, R14, R10.reuse, 0x7 ;  /* 0x0000000a0e0e9211 */ /* 0x080fe200078638ff */
[--C-:B------:R-:W-:Y:S01]  /*c960*/  @!P1 IMAD.MOV.U32 R21, RZ, RZ, R11.reuse ;  /* 0x000000ffff159224 */ /* 0x100fe200078e000b */
[-C--:B------:R-:W-:Y:S01]  /*c970*/  @!P1 MOV R18, R10.reuse ;  /* 0x0000000a00129202 */ /* 0x080fe20000000f00 */
[--C-:B------:R-:W-:Y:S01]  /*c980*/  @!P1 IMAD.MOV.U32 R22, RZ, RZ, R10.reuse ;  /* 0x000000ffff169224 */ /* 0x100fe200078e000a */
[-C--:B------:R-:W-:Y:S01]  /*c990*/  @!P1 MOV R23, R11.reuse ;  /* 0x0000000b00179202 */ /* 0x080fe20000000f00 */
[----:B------:R-:W-:Y:S01]  /*c9a0*/  @!P1 IMAD.MOV.U32 R24, RZ, RZ, R10 ;  /* 0x000000ffff189224 */ /* 0x000fe200078e000a */
[----:B------:R-:W-:Y:S01]  /*c9b0*/  @!P1 MOV R28, R10 ;  /* 0x0000000a001c9202 */ /* 0x000fe20000000f00 */
[--C-:B------:R-:W-:Y:S01]  /*c9c0*/  @!P1 IMAD.MOV.U32 R25, RZ, RZ, R11.reuse ;  /* 0x000000ffff199224 */ /* 0x100fe200078e000b */
[-C--:B------:R-:W-:Y:S01]  /*c9d0*/  @!P1 LEA.HI.X R17, R9, R11.reuse, R8, 0x6, P4 ;  /* 0x0000000b09119211 */ /* 0x080fe200020f3408 */
[----:B------:R-:W-:Y:S01]  /*c9e0*/  @!P1 IMAD.MOV.U32 R26, RZ, RZ, R10 ;  /* 0x000000ffff1a9224 */ /* 0x000fe200078e000a */
[----:B------:R-:W-:Y:S01]  /*c9f0*/  @!P1 LEA.HI.X R15, R7, R11, R6, 0x7, P3 ;  /* 0x0000000b070f9211 */ /* 0x000fe200018f3c06 */
[--C-:B------:R-:W-:Y:S01]  /*ca00*/  @!P1 IMAD.MOV.U32 R27, RZ, RZ, R11.reuse ;  /* 0x000000ffff1b9224 */ /* 0x100fe200078e000b */
[----:B------:R-:W-:Y:S01]  /*ca10*/  VOTEU.ALL UP0, P1 ;  /* 0x0000000000ff7886 */ /* 0x000fe20000800000 */
[----:B------:R-:W-:Y:S01]  /*ca20*/  @!P1 IMAD.MOV.U32 R29, RZ, RZ, R11 ;  /* 0x000000ffff1d9224 */ /* 0x000fe200078e000b */
[----:B------:R-:W-:Y:S01]  /*ca30*/  @P1 STS.128 [R250+0xa800], RZ ;  /* 0x00a800fffa001388 */ /* 0x000fe20000000c00 */
[----:B------:R-:W-:-:S02]  /*ca40*/  @!P1 IMAD.MOV.U32 R30, RZ, RZ, R10 ;  /* 0x000000ffff1e9224 */ /* 0x000fc400078e000a */
[--C-:B------:R-:W-:Y:S01]  /*ca50*/  @!P1 IMAD.MOV.U32 R31, RZ, RZ, R11.reuse ;  /* 0x000000ffff1f9224 */ /* 0x100fe200078e000b */
[----:B------:R-:W-:Y:S01]  /*ca60*/  @!PT LDS RZ, [RZ] ;  /* 0x00000000fffff984 */ /* 0x000fe20000000800 */
[----:B------:R-:W-:Y:S01]  /*ca70*/  @!PT LDS RZ, [RZ] ;  /* 0x00000000fffff984 */ /* 0x000fe20000000800 */
[----:B------:R-:W-:Y:S01]  /*ca80*/  @!PT LDS RZ, [RZ] ;  /* 0x00000000fffff984 */ /* 0x000fe20000000800 */
[----:B------:R2:W-:Y:S01]  /*ca90*/  @!P1 LDGSTS.E.BYPASS.LTC128B.128 [R250+0xa800], desc[UR20][R10.64] ;  /* 0x0a8000000afa9fae */ /* 0x0005e2000b981a14 */
[----:B------:R-:W-:Y:S01]  /*caa0*/  IMAD.U32 R8, RZ, RZ, UR8 ;  /* 0x00000008ff087e24 */ /* 0x000fe2000f8e00ff */
[----:B------:R-:W-:Y:S01]  /*cab0*/  @!UP0 UIMAD UR18, UR9, 0x60, URZ ;  /* 0x00000060091288a4 */ /* 0x000fe2000f8e02ff */
[----:B------:R-:W-:Y:S01]  /*cac0*/  IMAD.U32 R6, RZ, RZ, UR8 ;  /* 0x00000008ff067e24 */ /* 0x000fe2000f8e00ff */
[----:B------:R-:W-:Y:S01]  /*cad0*/  @!UP0 UIMAD UR15, UR9, 0xa0, URZ ;  /* 0x000000a0090f88a4 */ /* 0x000fe2000f8e02ff */
[----:B------:R-:W-:Y:S01]  /*cae0*/  @!P1 IMAD.WIDE.U32 R8, R8, 0x60, R10 ;  /* 0x0000006008089825 */ /* 0x000fe200078e000a */
[----:B------:R-:W-:Y:S01]  /*caf0*/  @P1 STS.128 [R250+0xb000], RZ ;  /* 0x00b000fffa001388 */ /* 0x000fe20000000c00 */
[----:B-1----:R-:W-:Y:S02]  /*cb00*/  MOV R5, UR8 ;  /* 0x0000000800057c02 */ /* 0x002fe40008000f00 */
[----:B------:R-:W-:-:S02]  /*cb10*/  IMAD.U32 R4, RZ, RZ, UR9 ;  /* 0x00000009ff047e24 */ /* 0x000fc4000f8e00ff */
[----:B------:R-:W-:-:S03]  /*cb20*/  @!P1 IMAD.WIDE.U32 R6, R6, 0xa0, R10 ;  /* 0x000000a006069825 */ /* 0x000fc600078e000a */
[C---:B------:R-:W-:Y:S01]  /*cb30*/  @!P1 LEA.HI.X R13, R5.reuse, R11, R4, 0x8, P2 ;  /* 0x0000000b050d9211 */ /* 0x040fe200010f4404 */
[----:B------:R-:W-:Y:S01]  /*cb40*/  IMAD.U32 R4, RZ, RZ, UR8 ;  /* 0x00000008ff047e24 */ /* 0x000fe2000f8e00ff */
[----:B------:R-:W-:Y:S01]  /*cb50*/  @!UP0 UIMAD UR8, UR9, 0xc0, URZ ;  /* 0x000000c0090888a4 */ /* 0x000fe2000f8e02ff */
[----:B------:R-:W-:Y:S01]  /*cb60*/  @!P1 IMAD.WIDE.U32 R18, R5, 0xc0, R18 ;  /* 0x000000c005129825 */ /* 0x000fe200078e0012 */
[----:B------:R-:W-:Y:S01]  /*cb70*/  @!P1 IADD3 R7, PT, PT, R7, UR15, RZ ;  /* 0x0000000f07079c10 */ /* 0x000fe2000fffe0ff */
[----:B------:R-:W-:Y:S02]  /*cb80*/  @!UP0 UIMAD UR15, UR9, 0x120, URZ ;  /* 0x00000120090f88a4 */ /* 0x000fe4000f8e02ff */
[----:B------:R-:W-:-:S04]  /*cb90*/  @!P1 IMAD.WIDE.U32 R20, R4, 0xe0, R20 ;  /* 0x000000e004149825 */ /* 0x000fc800078e0014 */
[----:B------:R-:W-:-:S04]  /*cba0*/  @!P1 IMAD.WIDE.U32 R22, R5, 0x120, R22 ;  /* 0x0000012005169825 */ /* 0x000fc800078e0016 */
[----:B------:R-:W-:-:S04]  /*cbb0*/  @!P1 IMAD.WIDE.U32 R24, R4, 0x140, R24 ;  /* 0x0000014004189825 */ /* 0x000fc800078e0018 */
[----:B------:R-:W-:-:S04]  /*cbc0*/  @!P1 IMAD.WIDE.U32 R26, R5, 0x160, R26 ;  /* 0x00000160051a9825 */ /* 0x000fc800078e001a */
[----:B------:R-:W-:-:S04]  /*cbd0*/  @!P1 IMAD.WIDE.U32 R28, R4, 0x180, R28 ;  /* 0x00000180041c9825 */ /* 0x000fc800078e001c */
[----:B------:R-:W-:-:S04]  /*cbe0*/  @!P1 IMAD.WIDE.U32 R30, R5, 0x1a0, R30 ;  /* 0x000001a0051e9825 */ /* 0x000fc800078e001e */
[----:B------:R-:W-:Y:S01]  /*cbf0*/  @!P1 IMAD.WIDE.U32 R4, R4, 0x1c0, R10 ;  /* 0x000001c004049825 */ /* 0x000fe200078e000a */
[----:B--2---:R-:W-:-:S03]  /*cc00*/  @!P1 IADD3 R10, P2, PT, R10, UR14, RZ ;  /* 0x0000000e0a0a9c10 */ /* 0x004fc6000ff5e0ff */
        /* <DEDUP_REMOVED lines=22> */
[----:B------:R-:W-:Y:S01]  /*cd70*/  @!P1 IADD3 R27, PT, PT, R27, UR18, RZ ;  /* 0x000000121b1b9c10 */ /* 0x000fe2000fffe0ff */
[----:B------:R-:W1:Y:S01]  /*cd80*/  LDCU UR7, c[0x0][0x50c] ;  /* 0x0000a180ff0777ac */ /* 0x000e620008000800 */
[----:B------:R-:W-:Y:S01]  /*cd90*/  @P1 STS.128 [R250+0xc000], RZ ;  /* 0x00c000fffa001388 */ /* 0x000fe20000000c00 */
[----:B------:R-:W-:-:S02]  /*cda0*/  @!P1 VIADD R31, R31, UR8 ;  /* 0x000000081f1f9c36 */ /* 0x000fc40008000000 */
[----:B------:R-:W-:Y:S01]  /*cdb0*/  @!P1 VIADD R5, R5, UR9 ;  /* 0x0000000905059c36 */ /* 0x000fe20008000000 */
        /* <DEDUP_REMOVED lines=59> */
[----:B------:R-:W-:Y:S04]  /*d170*/  LDSM.16.M88.4 R172, [R237] ;  /* 0x00000000edac783b */ /* 0x000fe80000000200 */
[----:B------:R-:W5:Y:S04]  /*d180*/  LDSM.16.M88.4 R100, [R164+0x2800] ;  /* 0x00280000a464783b */ /* 0x000f680000000200 */
[----:B------:R-:W-:Y:S04]  /*d190*/  LDSM.16.M88.4 R208, [R208] ;  /* 0x00000000d0d0783b */ /* 0x000fe80000000200 */
[----:B--2---:R-:W-:Y:S04]  /*d1a0*/  LDSM.16.M88.4 R8, [R216+0x2800] ;  /* 0x00280000d808783b */ /* 0x004fe80000000200 */
[----:B------:R-:W2:Y:S04]  /*d1b0*/  LDSM.16.M88.4 R68, [R164+0x4800] ;  /* 0x00480000a444783b */ /* 0x000ea80000000200 */
[----:B------:R-:W1:Y:S04]  /*d1c0*/  LDSM.16.M88.4 R108, [R164+0x2000] ;  /* 0x00200000a46c783b */ /* 0x000e680000000200 */
[----:B---3--:R-:W3:Y:S04]  /*d1d0*/  LDSM.16.M88.4 R28, [R164+0x7000] ;  /* 0x00700000a41c783b */ /* 0x008ee80000000200 */
[----:B------:R-:W3:Y:S04]  /*d1e0*/  LDSM.16.M88.4 R76, [R164+0x4000] ;  /* 0x00400000a44c783b */ /* 0x000ee80000000200 */
[----:B------:R-:W3:Y:S04]  /*d1f0*/  LDSM.16.M88.4 R52, [R164+0x5800] ;  /* 0x00580000a434783b */ /* 0x000ee80000000200 */
[----:B----4-:R-:W4:Y:S04]  /*d200*/  LDSM.16.M88.4 R4, [R216+0x4800] ;  /* 0x00480000d804783b */ /* 0x010f280000000200 */
[----:B------:R-:W4:Y:S01]  /*d210*/  LDSM.16.M88.4 R92, [R164+0x3000] ;  /* 0x00300000a45c783b */ /* 0x000f220000000200 */
[C---:B-----5:R-:W-:Y:S03]  /*d220*/  HMMA.16816.F32 R104, R172.reuse, R100, RZ ;  /* 0x00000064ac68723c */ /* 0x060fe600000018ff */
[----:B------:R-:W5:Y:S04]  /*d230*/  LDSM.16.M88.4 R84, [R164+0x3800] ;  /* 0x00380000a454783b */ /* 0x000f680000000200 */
[----:B------:R-:W5:Y:S01]  /*d240*/  LDSM.16.M88.4 R60, [R164+0x5000] ;  /* 0x00500000a43c783b */ /* 0x000f620000000200 */
[C---:B------:R-:W-:Y:S03]  /*d250*/  HMMA.16816.F32 R100, R172.reuse, R102, RZ ;  /* 0x00000066ac64723c */ /* 0x040fe600000018ff */
[----:B------:R-:W5:Y:S04]  /*d260*/  LDSM.16.M88.4 R44, [R164+0x6000] ;  /* 0x00600000a42c783b */ /* 0x000f680000000200 */
[----:B------:R-:W5:Y:S01]  /*d270*/  LDSM.16.M88.4 R36, [R164+0x6800] ;  /* 0x00680000a424783b */ /* 0x000f620000000200 */
[----:B--2---:R-:W-:Y:S03]  /*d280*/  HMMA.16816.F32 R72, R172, R68, RZ ;  /* 0x00000044ac48723c */ /* 0x004fe600000018ff */
[----:B------:R-:W2:Y:S04]  /*d290*/  LDSM.16.M88.4 R20, [R164+0x7800] ;  /* 0x00780000a414783b */ /* 0x000ea80000000200 */
[----:B------:R-:W2:Y:S01]  /*d2a0*/  LDSM.16.M88.4 R12, [R164+0x8000] ;  /* 0x00800000a40c783b */ /* 0x000ea20000000200 */
[C---:B------:R-:W-:Y:S03]  /*d2b0*/  HMMA.16816.F32 R104, R208.reuse, R8, R104 ;  /* 0x00000008d068723c */ /* 0x040fe60000001868 */
[----:B------:R-:W2:Y:S04]  /*d2c0*/  LDSM.16.M88.4 R188, [R164+0x8800] ;  /* 0x00880000a4bc783b */ /* 0x000ea80000000200 */
[----:B------:R-:W2:Y:S01]  /*d2d0*/  LDSM.16.M88.4 R180, [R164+0x9000] ;  /* 0x00900000a4b4783b */ /* 0x000ea20000000200 */
[----:B------:R-:W-:Y:S03]  /*d2e0*/  HMMA.16816.F32 R100, R208, R10, R100 ;  /* 0x0000000ad064723c */ /* 0x000fe60000001864 */
[----:B------:R3:W2:Y:S04]  /*d2f0*/  LDSM.16.M88.4 R116, [R164+0x9800] ;  /* 0x00980000a474783b */ /* 0x0006a80000000200 */
[----:B------:R-:W2:Y:S01]  /*d300*/  LDSM.16.M88.4 R120, [R216+0x2000] ;  /* 0x00200000d878783b */ /* 0x000ea20000000200 */
[C---:B------:R-:W-:Y:S03]  /*d310*/  HMMA.16816.F32 R68, R172.reuse, R70, RZ ;  /* 0x00000046ac44723c */ /* 0x040fe600000018ff */
[----:B------:R-:W2:Y:S04]  /*d320*/  LDSM.16.M88.4 R8, [R216+0x7000] ;  /* 0x00700000d808783b */ /* 0x000ea80000000200 */
[----:B------:R-:W2:Y:S01]  /*d330*/  LDSM.16.M88.4 R168, [R216+0x4000] ;  /* 0x00400000d8a8783b */ /* 0x000ea20000000200 */
[C---:B-1----:R-:W-:Y:S03]  /*d340*/  HMMA.16816.F32 R112, R172.reuse, R108, RZ ;  /* 0x0000006cac70723c */ /* 0x042fe600000018ff */
[----:B------:R-:W1:Y:S04]  /*d350*/  LDSM.16.M88.4 R128, [R216+0x5800] ;  /* 0x00580000d880783b */ /* 0x000e680000000200 */
[----:B------:R-:W-:Y:S01]  /*d360*/  LDSM.16.M88.4 R124, [R216+0x6000] ;  /* 0x00600000d87c783b */ /* 0x000fe20000000200 */
[----:B------:R-:W-:Y:S03]  /*d370*/  HMMA.16816.F32 R108, R172, R110, RZ ;  /* 0x0000006eac6c723c */ /* 0x000fe600000018ff */
[----:B------:R-:W-:Y:S01]  /*d380*/  LDSM.16.M88.4 R200, [R216+0x3000] ;  /* 0x00300000d8c8783b */ /* 0x000fe20000000200 */
[----:B---3--:R-:W-:-:S03]  /*d390*/  IMAD.IADD R164, R213, 0x1, R215 ;  /* 0x00000001d5a47824 */ /* 0x008fc600078e02d7 */
[----:B------:R-:W-:Y:S01]  /*d3a0*/  LDSM.16.M88.4 R196, [R216+0x3800] ;  /* 0x00380000d8c4783b */ /* 0x000fe20000000200 */
[C---:B------:R-:W-:Y:S03]  /*d3b0*/  HMMA.16816.F32 R32, R172.reuse, R28, RZ ;  /* 0x0000001cac20723c */ /* 0x040fe600000018ff */
[----:B------:R-:W0:Y:S05]  /*d3c0*/  LDGDEPBAR ;  /* 0x00000000000079af */ /* 0x000e2a0000000000 */
[C---:B------:R-:W-:Y:S08]  /*d3d0*/  HMMA.16816.F32 R80, R172.reuse, R76, RZ ;  /* 0x0000004cac50723c */ /* 0x040ff000000018ff */
[----:B------:R-:W-:Y:S08]  /*d3e0*/  HMMA.16816.F32 R56, R172, R52, RZ ;  /* 0x00000034ac38723c */ /* 0x000ff000000018ff */
[C---:B----4-:R-:W-:Y:S08]  /*d3f0*/  HMMA.16816.F32 R72, R208.reuse, R4, R72 ;  /* 0x00000004d048723c */ /* 0x050ff00000001848 */
[----:B------:R-:W-:Y:S01]  /*d400*/  HMMA.16816.F32 R68, R208, R6, R68 ;  /* 0x00000006d044723c */ /* 0x000fe20000001844 */
[----:B------:R-:W3:Y:S07]  /*d410*/  LDSM.16.M88.4 R4, [R216+0x7800] ;  /* 0x00780000d804783b */ /* 0x000eee0000000200 */
[C---:B------:R-:W-:Y:S08]  /*d420*/  HMMA.16816.F32 R76, R172.reuse, R78, RZ ;  /* 0x0000004eac4c723c */ /* 0x040ff000000018ff */
[C---:B------:R-:W-:Y:S08]  /*d430*/  HMMA.16816.F32 R52, R172.reuse, R54, RZ ;  /* 0x00000036ac34723c */ /* 0x040ff000000018ff */
[C---:B------:R-:W-:Y:S08]  /*d440*/  HMMA.16816.F32 R96, R172.reuse, R92, RZ ;  /* 0x0000005cac60723c */ /* 0x040ff000000018ff */
[C---:B-----5:R-:W-:Y:S08]  /*d450*/  HMMA.16816.F32 R88, R172.reuse, R84, RZ ;  /* 0x00000054ac58723c */ /* 0x060ff000000018ff */
        /* <DEDUP_REMOVED lines=22> */
[----:B------:R-:W4:Y:S07]  /*d5c0*/  LDSM.16.M88.4 R120, [R216+0x6800] ;  /* 0x00680000d878783b */ /* 0x000f2e0000000200 */
[----:B------:R-:W-:Y:S01]  /*d5d0*/  HMMA.16816.F32 R32, R208, R8, R32 ;  /* 0x00000008d020723c */ /* 0x000fe20000001820 */
[----:B------:R-:W-:-:S02]  /*d5e0*/  IMAD.IADD R8, R237, 0x1, R204 ;  /* 0x00000001ed087824 */ /* 0x000fc400078e02cc */
[----:B------:R-:W-:Y:S05]  /*d5f0*/  LDSM.16.M88.4 R204, [R216+0x8800] ;  /* 0x00880000d8cc783b */ /* 0x000fea0000000200 */
[C---:B------:R-:W-:Y:S08]  /*d600*/  HMMA.16816.F32 R80, R208.reuse, R168, R80 ;  /* 0x000000a8d050723c */ /* 0x040ff00000001850 */
[C---:B------:R-:W-:Y:S01]  /*d610*/  HMMA.16816.F32 R76, R208.reuse, R170, R76 ;  /* 0x000000aad04c723c */ /* 0x040fe2000000184c */
[----:B------:R5:W-:Y:S07]  /*d620*/  LDSM.16.M88.4 R168, [R8] ;  /* 0x0000000008a8783b */ /* 0x000bee0000000200 */
[C---:B-1----:R-:W-:Y:S08]  /*d630*/  HMMA.16816.F32 R56, R208.reuse, R128, R56 ;  /* 0x00000080d038723c */ /* 0x042ff00000001838 */
[----:B------:R-:W-:Y:S01]  /*d640*/  HMMA.16816.F32 R52, R208, R130, R52 ;  /* 0x00000082d034723c */ /* 0x000fe20000001834 */
[----:B------:R-:W1:Y:S01]  /*d650*/  LDSM.16.M88.4 R128, [R215+0x2000] ;  /* 0x00200000d780783b */ /* 0x000e620000000200 */
[----:B-----5:R-:W-:-:S06]  /*d660*/  IMAD.IADD R8, R213, 0x1, R8 ;  /* 0x00000001d5087824 */ /* 0x020fcc00078e0208 */
[C---:B------:R-:W-:Y:S01]  /*d670*/  HMMA.16816.F32 R28, R208.reuse, R10, R28 ;  /* 0x0000000ad01c723c */ /* 0x040fe2000000181c */
[----:B------:R-:W-:Y:S07]  /*d680*/  LDSM.16.M88.4 R8, [R8] ;  /* 0x000000000808783b */ /* 0x000fee0000000200 */
[C---:B---3--:R-:W-:Y:S08]  /*d690*/  HMMA.16816.F32 R24, R208.reuse, R4, R24 ;  /* 0x00000004d018723c */ /* 0x048ff00000001818 */
[C---:B------:R-:W-:Y:S01]  /*d6a0*/  HMMA.16816.F32 R20, R208.reuse, R6, R20 ;  /* 0x00000006d014723c */ /* 0x040fe20000001814 */
[----:B------:R-:W3:Y:S07]  /*d6b0*/  LDSM.16.M88.4 R4, [R164+0x2000] ;  /* 0x00200000a404783b */ /* 0x000eee0000000200 */
[C---:B--2---:R-:W-:Y:S08]  /*d6c0*/  HMMA.16816.F32 R64, R208.reuse, R116, R64 ;  /* 0x00000074d040723c */ /* 0x044ff00000001840 */
[C---:B------:R-:W-:Y:S01]  /*d6d0*/  HMMA.16816.F32 R60, R208.reuse, R118, R60 ;  /* 0x00000076d03c723c */ /* 0x040fe2000000183c */
[----:B------:R-:W2:Y:S07]  /*d6e0*/  LDSM.16.M88.4 R116, [R216+0x8000] ;  /* 0x00800000d874783b */ /* 0x000eae0000000200 */
[C---:B------:R-:W-:Y:S08]  /*d6f0*/  HMMA.16816.F32 R48, R208.reuse, R124, R48 ;  /* 0x0000007cd030723c */ /* 0x040ff00000001830 */
[C---:B------:R-:W-:Y:S01]  /*d700*/  HMMA.16816.F32 R44, R208.reuse, R126, R44 ;  /* 0x0000007ed02c723c */ /* 0x040fe2000000182c */
[----:B------:R-:W5:Y:S07]  /*d710*/  LDSM.16.M88.4 R124, [R215+0x2800] ;  /* 0x00280000d77c783b */ /* 0x000f6e0000000200 */
[C---:B----4-:R-:W-:Y:S08]  /*d720*/  HMMA.16816.F32 R40, R208.reuse, R120, R40 ;  /* 0x00000078d028723c */ /* 0x050ff00000001828 */
[----:B------:R-:W-:Y:S01]  /*d730*/  HMMA.16816.F32 R36, R208, R122, R36 ;  /* 0x0000007ad024723c */ /* 0x000fe20000001824 */
[----:B------:R-:W4:Y:S07]  /*d740*/  LDSM.16.M88.4 R120, [R215+0x3000] ;  /* 0x00300000d778783b */ /* 0x000f2e0000000200 */
[C---:B-1----:R-:W-:Y:S08]  /*d750*/  HMMA.16816.F32 R112, R168.reuse, R128, R112 ;  /* 0x00000080a870723c */ /* 0x042ff00000001870 */
[----:B------:R-:W-:Y:S08]  /*d760*/  HMMA.16816.F32 R108, R168, R130, R108 ;  /* 0x00000082a86c723c */ /* 0x000ff0000000186c */
[C---:B------:R-:W-:Y:S08]  /*d770*/  HMMA.16816.F32 R96, R208.reuse, R200, R96 ;  /* 0x000000c8d060723c */ /* 0x040ff00000001860 */
[----:B------:R-:W-:Y:S01]  /*d780*/  HMMA.16816.F32 R92, R208, R202, R92 ;  /* 0x000000cad05c723c */ /* 0x000fe2000000185c */
[----:B------:R-:W-:Y:S07]  /*d790*/  LDSM.16.M88.4 R200, [R216+0x9000] ;  /* 0x00900000d8c8783b */ /* 0x000fee0000000200 */
[C---:B---3--:R-:W-:Y:S08]  /*d7a0*/  HMMA.16816.F32 R112, R8.reuse, R4, R112 ;  /* 0x000000040870723c */ /* 0x048ff00000001870 */
[----:B------:R-:W-:Y:S01]  /*d7b0*/  HMMA.16816.F32 R108, R8, R6, R108 ;  /* 0x00000006086c723c */ /* 0x000fe2000000186c */
[----:B------:R-:W1:Y:S07]  /*d7c0*/  LDSM.16.M88.4 R4, [R215+0x5800] ;  /* 0x00580000d704783b */ /* 0x000e6e0000000200 */
[C---:B--2---:R-:W-:Y:S03]  /*d7d0*/  HMMA.16816.F32 R16, R208.reuse, R116, R16 ;  /* 0x00000074d010723c */ /* 0x044fe60000001810 */
[----:B------:R-:W-:Y:S01]  /*d7e0*/  FMUL.FTZ R112, R112, UR7 ;  /* 0x0000000770707c20 */ /* 0x000fe20008410000 */
[----:B------:R-:W-:Y:S01]  /*d7f0*/  FMUL.FTZ R113, R113, UR7 ;  /* 0x0000000771717c20 */ /* 0x000fe20008410000 */
[----:B------:R-:W-:Y:S01]  /*d800*/  FMUL.FTZ R114, R114, UR7 ;  /* 0x0000000772727c20 */ /* 0x000fe20008410000 */
[----:B------:R-:W-:Y:S01]  /*d810*/  FMUL.FTZ R115, R115, UR7 ;  /* 0x0000000773737c20 */ /* 0x000fe20008410000 */
[----:B------:R-:W-:Y:S01]  /*d820*/  MUFU.TANH R128, R112 ;  /* 0x0000007000807308 */ /* 0x000fe20000002400 */
[----:B------:R-:W-:Y:S01]  /*d830*/  HMMA.16816.F32 R12, R208, R118, R12 ;  /* 0x00000076d00c723c */ /* 0x000fe2000000180c */
[----:B------:R-:W2:Y:S02]  /*d840*/  LDSM.16.M88.4 R116, [R215+0x3800] ;  /* 0x00380000d774783b */ /* 0x000ea40000000200 */
[----:B------:R-:W-:Y:S01]  /*d850*/  FMUL.FTZ R108, R108, UR7 ;  /* 0x000000076c6c7c20 */ /* 0x000fe20008410000 */
[----:B------:R-:W-:Y:S01]  /*d860*/  FMUL.FTZ R109, R109, UR7 ;  /* 0x000000076d6d7c20 */ /* 0x000fe20008410000 */
[----:B------:R-:W-:-:S02]  /*d870*/  FMUL.FTZ R110, R110, UR7 ;  /* 0x000000076e6e7c20 */ /* 0x000fc40008410000 */
[----:B------:R-:W-:Y:S01]  /*d880*/  MUFU.TANH R129, R113 ;  /* 0x0000007100817308 */ /* 0x000fe20000002400 */
[C---:B-----5:R-:W-:Y:S07]  /*d890*/  HMMA.16816.F32 R104, R168.reuse, R124, R104 ;  /* 0x0000007ca868723c */ /* 0x060fee0000001868 */
[----:B------:R-:W-:Y:S01]  /*d8a0*/  MUFU.TANH R130, R114 ;  /* 0x0000007200827308 */ /* 0x000fe20000002400 */
[C---:B------:R-:W-:Y:S01]  /*d8b0*/  HMMA.16816.F32 R100, R168.reuse, R126, R100 ;  /* 0x0000007ea864723c */ /* 0x040fe20000001864 */
[----:B------:R-:W3:Y:S06]  /*d8c0*/  LDSM.16.M88.4 R124, [R164+0x2800] ;  /* 0x00280000a47c783b */ /* 0x000eec0000000200 */
[----:B------:R5:W-:Y:S01]  /*d8d0*/  MUFU.TANH R131, R115 ;  /* 0x0000007300837308 */ /* 0x000be20000002400 */
[C---:B----4-:R-:W-:Y:S08]  /*d8e0*/  HMMA.16816.F32 R96, R168.reuse, R120, R96 ;  /* 0x00000078a860723c */ /* 0x050ff00000001860 */
[----:B------:R-:W-:Y:S01]  /*d8f0*/  HMMA.16816.F32 R92, R168, R122, R92 ;  /* 0x0000007aa85c723c */ /* 0x000fe2000000185c */
[----:B------:R-:W4:Y:S07]  /*d900*/  LDSM.16.M88.4 R120, [R215+0x4800] ;  /* 0x00480000d778783b */ /* 0x000f2e0000000200 */
[C---:B------:R-:W-:Y:S01]  /*d910*/  HMMA.16816.F32 R88, R208.reuse, R196, R88 ;  /* 0x000000c4d058723c */ /* 0x040fe20000001858 */
[----:B-----5:R-:W-:Y:S07]  /*d920*/  LDSM.16.M88.4 R112, [R215+0x6000] ;  /* 0x00600000d770783b */ /* 0x020fee0000000200 */
[----:B------:R-:W-:Y:S01]  /*d930*/  HMMA.16816.F32 R84, R208, R198, R84 ;  /* 0x000000c6d054723c */ /* 0x000fe20000001854 */
[----:B------:R-:W5:Y:S07]  /*d940*/  LDSM.16.M88.4 R196, [R216+0x9800] ;  /* 0x00980000d8c4783b */ /* 0x000f6e0000000200 */
[C---:B-1----:R-:W-:Y:S08]  /*d950*/  HMMA.16816.F32 R56, R168.reuse, R4, R56 ;  /* 0x00000004a838723c */ /* 0x042ff00000001838 */
[C---:B------:R-:W-:Y:S01]  /*d960*/  HMMA.16816.F32 R52, R168.reuse, R6, R52 ;  /* 0x00000006a834723c */ /* 0x040fe20000001834 */
[----:B------:R-:W1:Y:S07]  /*d970*/  LDSM.16.M88.4 R4, [R215+0x7800] ;  /* 0x00780000d704783b */ /* 0x000e6e0000000200 */
[C---:B--2---:R-:W-:Y:S08]  /*d980*/  HMMA.16816.F32 R88, R168.reuse, R116, R88 ;  /* 0x00000074a858723c */ /* 0x044ff00000001858 */
[----:B------:R-:W-:Y:S01]  /*d990*/  HMMA.16816.F32 R84, R168, R118, R84 ;  /* 0x00000076a854723c */ /* 0x000fe20000001854 */
[----:B------:R-:W2:Y:S07]  /*d9a0*/  LDSM.16.M88.4 R116, [R215+0x5000] ;  /* 0x00500000d774783b */ /* 0x000eae0000000200 */
[----:B---3--:R-:W-:Y:S01]  /*d9b0*/  HMMA.16816.F32 R104, R8, R124, R104 ;  /* 0x0000007c0868723c */ /* 0x008fe20000001868 */
[----:B------:R-:W-:Y:S07]  /*d9c0*/  MUFU.TANH R124, R109 ;  /* 0x0000006d007c7308 */ /* 0x000fee0000002400 */
[C---:B----4-:R-:W-:Y:S01]  /*d9d0*/  HMMA.16816.F32 R72, R168.reuse, R120, R72 ;  /* 0x00000078a848723c */ /* 0x050fe20000001848 */
[----:B------:R-:W-:Y:S07]  /*d9e0*/  MUFU.TANH R125, R110 ;  /* 0x0000006e007d7308 */ /* 0x000fee0000002400 */
[----:B------:R-:W-:Y:S01]  /*d9f0*/  HMMA.16816.F32 R68, R168, R122, R68 ;  /* 0x0000007aa844723c */ /* 0x000fe20000001844 */
[----:B------:R-:W3:Y:S02]  /*da00*/  LDSM.16.M88.4 R120, [R164+0x3000] ;  /* 0x00300000a478783b */ /* 0x000ee40000000200 */
[----:B------:R-:W-:Y:S01]  /*da10*/  FMUL.FTZ R104, R104, UR7 ;  /* 0x0000000768687c20 */ /* 0x000fe20008410000 */
[----:B------:R-:W-:Y:S01]  /*da20*/  FMUL.FTZ R105, R105, UR7 ;  /* 0x0000000769697c20 */ /* 0x000fe20008410000 */
[----:B------:R-:W-:Y:S01]  /*da30*/  FMUL.FTZ R106, R106, UR7 ;  /* 0x000000076a6a7c20 */ /* 0x000fe20008410000 */
[----:B------:R-:W-:-:S02]  /*da40*/  FMUL.FTZ R107, R107, UR7 ;  /* 0x000000076b6b7c20 */ /* 0x000fc40008410000 */
[----:B------:R-:W-:Y:S01]  /*da50*/  HMMA.16816.F32 R100, R8, R126, R100 ;  /* 0x0000007e0864723c */ /* 0x000fe20000001864 */
[----:B------:R-:W-:Y:S07]  /*da60*/  MUFU.TANH R126, R105 ;  /* 0x00000069007e7308 */ /* 0x000fee0000002400 */
[----:B-----5:R-:W-:Y:S01]  /*da70*/  HMMA.16816.F32 R176, R208, R196, R176 ;  /* 0x000000c4d0b0723c */ /* 0x020fe200000018b0 */
[----:B------:R4:W-:Y:S01]  /*da80*/  MUFU.TANH R196, R108 ;  /* 0x0000006c00c47308 */ /* 0x0009e20000002400 */
[----:B------:R-:W-:-:S06]  /*da90*/  FMUL.FTZ R197, R111, UR7 ;  /* 0x000000076fc57c20 */ /* 0x000fcc0008410000 */
[----:B------:R-:W-:Y:S01]  /*daa0*/  HMMA.16816.F32 R172, R208, R198, R172 ;  /* 0x000000c6d0ac723c */ /* 0x000fe200000018ac */
[----:B------:R-:W-:Y:S02]  /*dab0*/  MUFU.TANH R198, R104 ;  /* 0x0000006800c67308 */ /* 0x000fe40000002400 */
[----:B------:R-:W-:Y:S01]  /*dac0*/  FMUL.FTZ R100, R100, UR7 ;  /* 0x0000000764647c20 */ /* 0x000fe20008410000 */
[----:B------:R-:W-:Y:S01]  /*dad0*/  FMUL.FTZ R101, R101, UR7 ;  /* 0x0000000765657c20 */ /* 0x000fe20008410000 */
[----:B------:R-:W-:-:S03]  /*dae0*/  FMUL.FTZ R102, R102, UR7 ;  /* 0x0000000766667c20 */ /* 0x000fc60008410000 */
[C---:B------:R-:W-:Y:S01]  /*daf0*/  HMMA.16816.F32 R48, R168.reuse, R112, R48 ;  /* 0x00000070a830723c */ /* 0x040fe20000001830 */
[----:B------:R-:W-:Y:S01]  /*db00*/  MUFU.TANH R127, R106 ;  /* 0x0000006a007f7308 */ /* 0x000fe20000002400 */
[----:B----4-:R-:W4:Y:S06]  /*db10*/  LDSM.16.M88.4 R108, [R215+0x6800] ;  /* 0x00680000d76c783b */ /* 0x010f2c0000000200 */
[C---:B-1----:R-:W-:Y:S01]  /*db20*/  HMMA.16816.F32 R24, R168.reuse, R4, R24 ;  /* 0x00000004a818723c */ /* 0x042fe20000001818 */
[----:B------:R1:W-:Y:S07]  /*db30*/  MUFU.TANH R112, R107 ;  /* 0x0000006b00707308 */ /* 0x0003ee0000002400 */
[C---:B------:R-:W-:Y:S01]  /*db40*/  HMMA.16816.F32 R20, R168.reuse, R6, R20 ;  /* 0x00000006a814723c */ /* 0x040fe20000001814 */
[----:B------:R-:W-:Y:S01]  /*db50*/  LDSM.16.M88.4 R4, [R215+0x9000] ;  /* 0x00900000d704783b */ /* 0x000fe20000000200 */
[----:B------:R-:W-:Y:S06]  /*db60*/  MUFU.TANH R113, R100 ;  /* 0x0000006400717308 */ /* 0x000fec0000002400 */
[C---:B--2---:R-:W-:Y:S01]  /*db70*/  HMMA.16816.F32 R64, R168.reuse, R116, R64 ;  /* 0x00000074a840723c */ /* 0x044fe20000001840 */
[----:B-1----:R-:W1:Y:S01]  /*db80*/  LDSM.16.M88.4 R104, [R164+0x3800] ;  /* 0x00380000a468783b */ /* 0x002e620000000200 */
[----:B------:R-:W-:Y:S06]  /*db90*/  MUFU.TANH R197, R197 ;  /* 0x000000c500c57308 */ /* 0x000fec0000002400 */
[C---:B------:R-:W-:Y:S01]  /*dba0*/  HMMA.16816.F32 R60, R168.reuse, R118, R60 ;  /* 0x00000076a83c723c */ /* 0x040fe2000000183c */
[----:B------:R-:W2:Y:S07]  /*dbb0*/  LDSM.16.M88.4 R116, [R215+0x7000] ;  /* 0x00700000d774783b */ /* 0x000eae0000000200 */
[----:B------:R-:W-:Y:S01]  /*dbc0*/  HMMA.16816.F32 R44, R168, R114, R44 ;  /* 0x00000072a82c723c */ /* 0x000fe2000000182c */
[----:B------:R-:W-:Y:S07]  /*dbd0*/  MUFU.TANH R114, R101 ;  /* 0x0000006500727308 */ /* 0x000fee0000002400 */
[----:B---3--:R-:W-:Y:S01]  /*dbe0*/  HMMA.16816.F32 R96, R8, R120, R96 ;  /* 0x000000780860723c */ /* 0x008fe20000001860 */
[----:B------:R3:W-:Y:S01]  /*dbf0*/  MUFU.TANH R115, R102 ;  /* 0x0000006600737308 */ /* 0x0007e20000002400 */
[----:B------:R-:W-:-:S06]  /*dc00*/  FMUL.FTZ R120, R103, UR7 ;  /* 0x0000000767787c20 */ /* 0x000fcc0008410000 */
[----:B------:R-:W-:Y:S01]  /*dc10*/  HMMA.16816.F32 R92, R8, R122, R92 ;  /* 0x0000007a085c723c */ /* 0x000fe2000000185c */
[----:B------:R-:W-:Y:S07]  /*dc20*/  MUFU.TANH R120, R120 ;  /* 0x0000007800787308 */ /* 0x000fee0000002400 */
[----:B------:R-:W-:Y:S01]  /*dc30*/  HMMA.16816.F32 R184, R208, R200, R184 ;  /* 0x000000c8d0b8723c */ /* 0x000fe200000018b8 */
[----:B---3--:R-:W3:Y:S02]  /*dc40*/  LDSM.16.M88.4 R100, [R215+0x8000] ;  /* 0x00800000d764783b */ /* 0x008ee40000000200 */
[----:B------:R-:W-:Y:S01]  /*dc50*/  FMUL.FTZ R96, R96, UR7 ;  /* 0x0000000760607c20 */ /* 0x000fe20008410000 */
[----:B------:R-:W-:Y:S01]  /*dc60*/  FMUL.FTZ R97, R97, UR7 ;  /* 0x0000000761617c20 */ /* 0x000fe20008410000 */
[----:B------:R-:W-:Y:S01]  /*dc70*/  FMUL.FTZ R98, R98, UR7 ;  /* 0x0000000762627c20 */ /* 0x000fe20008410000 */
[----:B------:R-:W-:-:S02]  /*dc80*/  FMUL.FTZ R99, R99, UR7 ;  /* 0x0000000763637c20 */ /* 0x000fc40008410000 */
[C---:B------:R-:W-:Y:S03]  /*dc90*/  HMMA.16816.F32 R180, R208.reuse, R202, R180 ;  /* 0x000000cad0b4723c */ /* 0x040fe600000018b4 */
[----:B------:R-:W-:Y:S01]  /*dca0*/  FMUL.FTZ R92, R92, UR7 ;  /* 0x000000075c5c7c20 */ /* 0x000fe20008410000 */
[----:B------:R-:W-:Y:S01]  /*dcb0*/  FMUL.FTZ R93, R93, UR7 ;  /* 0x000000075d5d7c20 */ /* 0x000fe20008410000 */
[----:B------:R-:W-:Y:S01]  /*dcc0*/  FMUL.FTZ R94, R94, UR7 ;  /* 0x000000075e5e7c20 */ /* 0x000fe20008410000 */
[----:B------:R-:W-:Y:S01]  /*dcd0*/  FMUL.FTZ R122, R95, UR7 ;  /* 0x000000075f7a7c20 */ /* 0x000fe20008410000 */
[----:B------:R-:W-:Y:S01]  /*dce0*/  MUFU.TANH R121, R92 ;  /* 0x0000005c00797308 */ /* 0x000fe20000002400 */
[C---:B------:R-:W-:Y:S07]  /*dcf0*/  HMMA.16816.F32 R192, R208.reuse, R204, R192 ;  /* 0x000000ccd0c0723c */ /* 0x040fee00000018c0 */
[----:B------:R-:W-:Y:S01]  /*dd00*/  MUFU.TANH R122, R122 ;  /* 0x0000007a007a7308 */ /* 0x000fe20000002400 */
[----:B------:R-:W-:Y:S01]  /*dd10*/  HMMA.16816.F32 R188, R208, R206, R188 ;  /* 0x000000ced0bc723c */ /* 0x000fe200000018bc */
[----:B------:R-:W5:Y:S07]  /*dd20*/  LDSM.16.M88.4 R204, [R215+0x4000] ;  /* 0x00400000d7cc783b */ /* 0x000f6e0000000200 */
[C---:B----4-:R-:W-:Y:S08]  /*dd30*/  HMMA.16816.F32 R40, R168.reuse, R108, R40 ;  /* 0x0000006ca828723c */ /* 0x050ff00000001828 */
[----:B------:R-:W-:Y:S01]  /*dd40*/  HMMA.16816.F32 R36, R168, R110, R36 ;  /* 0x0000006ea824723c */ /* 0x000fe20000001824 */
[----:B------:R-:W4:Y:S07]  /*dd50*/  LDSM.16.M88.4 R108, [R215+0x8800] ;  /* 0x00880000d76c783b */ /* 0x000f2e0000000200 */
[----:B-1----:R-:W-:Y:S01]  /*dd60*/  HMMA.16816.F32 R88, R8, R104, R88 ;  /* 0x000000680858723c */ /* 0x002fe20000001858 */
[----:B------:R-:W-:Y:S07]  /*dd70*/  MUFU.TANH R104, R93 ;  /* 0x0000005d00687308 */ /* 0x000fee0000002400 */
[C---:B------:R-:W-:Y:S01]  /*dd80*/  HMMA.16816.F32 R184, R168.reuse, R4, R184 ;  /* 0x00000004a8b8723c */ /* 0x040fe200000018b8 */
[----:B------:R1:W-:Y:S07]  /*dd90*/  MUFU.TANH R105, R94 ;  /* 0x0000005e00697308 */ /* 0x0003ee0000002400 */
[----:B------:R-:W-:Y:S01]  /*dda0*/  HMMA.16816.F32 R180, R168, R6, R180 ;  /* 0x00000006a8b4723c */ /* 0x000fe200000018b4 */
[----:B------:R-:W-:Y:S02]  /*ddb0*/  LDSM.16.M88.4 R4, [R164+0x5000] ;  /* 0x00500000a404783b */ /* 0x000fe40000000200 */
[----:B------:R-:W-:Y:S01]  /*ddc0*/  FMUL.FTZ R88, R88, UR7 ;  /* 0x0000000758587c20 */ /* 0x000fe20008410000 */
[----:B------:R-:W-:Y:S01]  /*ddd0*/  FMUL.FTZ R89, R89, UR7 ;  /* 0x0000000759597c20 */ /* 0x000fe20008410000 */
[----:B------:R-:W-:Y:S01]  /*dde0*/  FMUL.FTZ R90, R90, UR7 ;  /* 0x000000075a5a7c20 */ /* 0x000fe20008410000 */
[----:B------:R-:W-:-:S02]  /*ddf0*/  FMUL.FTZ R91, R91, UR7 ;  /* 0x000000075b5b7c20 */ /* 0x000fc40008410000 */
[C---:B--2---:R-:W-:Y:S01]  /*de00*/  HMMA.16816.F32 R32, R168.reuse, R116, R32 ;  /* 0x00000074a820723c */ /* 0x044fe20000001820 */
[----:B------:R-:W-:Y:S01]  /*de10*/  MUFU.TANH R116, R96 ;  /* 0x0000006000747308 */ /* 0x000fe20000002400 */
[----:B-1----:R-:W1:Y:S06]  /*de20*/  LDSM.16.M88.4 R92, [R215+0x9800] ;  /* 0x00980000d75c783b */ /* 0x002e6c0000000200 */
[C---:B------:R-:W-:Y:S01]  /*de30*/  HMMA.16816.F32 R28, R168.reuse, R118, R28 ;  /* 0x00000076a81c723c */ /* 0x040fe2000000181c */
[----:B------:R-:W-:Y:S07]  /*de40*/  MUFU.TANH R117, R97 ;  /* 0x0000006100757308 */ /* 0x000fee0000002400 */
[C---:B---3--:R-:W-:Y:S01]  /*de50*/  HMMA.16816.F32 R16, R168.reuse, R100, R16 ;  /* 0x00000064a810723c */ /* 0x048fe20000001810 */
[----:B------:R-:W-:Y:S07]  /*de60*/  MUFU.TANH R118, R98 ;  /* 0x0000006200767308 */ /* 0x000fee0000002400 */
[----:B------:R-:W-:Y:S01]  /*de70*/  HMMA.16816.F32 R12, R168, R102, R12 ;  /* 0x00000066a80c723c */ /* 0x000fe2000000180c */
[----:B------:R2:W-:Y:S01]  /*de80*/  MUFU.TANH R119, R99 ;  /* 0x0000006300777308 */ /* 0x0005e20000002400 */
[----:B------:R-:W-:Y:S06]  /*de90*/  LDSM.16.M88.4 R100, [R164+0x4800] ;  /* 0x00480000a464783b */ /* 0x000fec0000000200 */
[----:B------:R-:W-:Y:S01]  /*dea0*/  HMMA.16816.F32 R84, R8, R106, R84 ;  /* 0x0000006a0854723c */ /* 0x000fe20000001854 */
[----:B------:R-:W-:Y:S07]  /*deb0*/  MUFU.TANH R106, R89 ;  /* 0x00000059006a7308 */ /* 0x000fee0000002400 */
[C---:B-----5:R-:W-:Y:S01]  /*dec0*/  HMMA.16816.F32 R76, R168.reuse, R206, R76 ;  /* 0x000000cea84c723c */ /* 0x060fe2000000184c */
[----:B------:R-:W-:Y:S01]  /*ded0*/  MUFU.TANH R107, R90 ;  /* 0x0000005a006b7308 */ /* 0x000fe20000002400 */
[----:B--2---:R-:W2:Y:S06]  /*dee0*/  LDSM.16.M88.4 R96, [R164+0x4000] ;  /* 0x00400000a460783b */ /* 0x004eac0000000200 */
[----:B----4-:R-:W-:Y:S01]  /*def0*/  HMMA.16816.F32 R192, R168, R108, R192 ;  /* 0x0000006ca8c0723c */ /* 0x010fe200000018c0 */
[----:B------:R-:W-:Y:S02]  /*df00*/  MUFU.TANH R108, R88 ;  /* 0x00000058006c7308 */ /* 0x000fe40000002400 */
[----:B------:R-:W-:Y:S01]  /*df10*/  FMUL.FTZ R84, R84, UR7 ;  /* 0x0000000754547c20 */ /* 0x000fe20008410000 */
[----:B------:R-:W-:Y:S01]  /*df20*/  FMUL.FTZ R85, R85, UR7 ;  /* 0x0000000755557c20 */ /* 0x000fe20008410000 */
[----:B------:R-:W-:Y:S01]  /*df30*/  FMUL.FTZ R86, R86, UR7 ;  /* 0x0000000756567c20 */ /* 0x000fe20008410000 */
[----:B------:R-:W-:-:S02]  /*df40*/  FMUL.FTZ R87, R87, UR7 ;  /* 0x0000000757577c20 */ /* 0x000fc40008410000 */
[C---:B------:R-:W-:Y:S01]  /*df50*/  HMMA.16816.F32 R80, R168.reuse, R204, R80 ;  /* 0x000000cca850723c */ /* 0x040fe20000001850 */
[----:B------:R3:W-:Y:S07]  /*df60*/  MUFU.TANH R109, R91 ;  /* 0x0000005b006d7308 */ /* 0x0007ee0000002400 */
[C---:B-1----:R-:W-:Y:S08]  /*df70*/  HMMA.16816.F32 R176, R168.reuse, R92, R176 ;  /* 0x0000005ca8b0723c */ /* 0x042ff000000018b0 */
[----:B------:R-:W-:Y:S01]  /*df80*/  HMMA.16816.F32 R172, R168, R94, R172 ;  /* 0x0000005ea8ac723c */ /* 0x000fe200000018ac */
[----:B------:R-:W-:Y:S04]  /*df90*/  LDSM.16.M88.4 R92, [R164+0x6800] ;  /* 0x00680000a45c783b */ /* 0x000fe80000000200 */
[----:B---3--:R-:W1:Y:S03]  /*dfa0*/  LDSM.16.M88.4 R88, [R164+0x5800] ;  /* 0x00580000a458783b */ /* 0x008e660000000200 */
[C---:B------:R-:W-:Y:S08]  /*dfb0*/  HMMA.16816.F32 R64, R8.reuse, R4, R64 ;  /* 0x000000040840723c */ /* 0x040ff00000001840 */
[C---:B------:R-:W-:Y:S01]  /*dfc0*/  HMMA.16816.F32 R60, R8.reuse, R6, R60 ;  /* 0x00000006083c723c */ /* 0x040fe2000000183c */
[----:B------:R-:W3:Y:S07]  /*dfd0*/  LDSM.16.M88.4 R4, [R164+0x7000] ;  /* 0x00700000a404783b */ /* 0x000eee0000000200 */
[----:B--2---:R-:W-:Y:S03]  /*dfe0*/  HMMA.16816.F32 R76, R8, R98, R76 ;  /* 0x00000062084c723c */ /* 0x004fe6000000184c */
[----:B------:R-:W-:Y:S01]  /*dff0*/  FMUL.FTZ R65, R65, UR7 ;  /* 0x0000000741417c20 */ /* 0x000fe20008410000 */
[----:B------:R-:W-:Y:S01]  /*e000*/  FMUL.FTZ R64, R64, UR7 ;  /* 0x0000000740407c20 */ /* 0x000fe20008410000 */
[----:B------:R-:W-:-:S03]  /*e010*/  FMUL.FTZ R66, R66, UR7 ;  /* 0x0000000742427c20 */ /* 0x000fc60008410000 */
[----:B------:R-:W-:Y:S01]  /*e020*/  HMMA.16816.F32 R72, R8, R100, R72 ;  /* 0x000000640848723c */ /* 0x000fe20000001848 */
[----:B------:R-:W-:Y:S02]  /*e030*/  MUFU.TANH R65, R65 ;  /* 0x0000004100417308 */ /* 0x000fe40000002400 */
[----:B------:R-:W-:Y:S01]  /*e040*/  FMUL.FTZ R63, R63, UR7 ;  /* 0x000000073f3f7c20 */ /* 0x000fe20008410000 */
[----:B------:R-:W-:-:S04]  /*e050*/  FMUL.FTZ R62, R62, UR7 ;  /* 0x000000073e3e7c20 */ /* 0x000fc80008410000 */
[----:B------:R-:W-:Y:S01]  /*e060*/  HMMA.16816.F32 R188, R168, R110, R188 ;  /* 0x0000006ea8bc723c */ /* 0x000fe200000018bc */
[----:B------:R-:W-:Y:S02]  /*e070*/  MUFU.TANH R110, R84 ;  /* 0x00000054006e7308 */ /* 0x000fe40000002400 */
[----:B------:R-:W-:Y:S01]  /*e080*/  FMUL.FTZ R76, R76, UR7 ;  /* 0x000000074c4c7c20 */ /* 0x000fe20008410000 */
[----:B------:R-:W-:Y:S01]  /*e090*/  FMUL.FTZ R77, R77, UR7 ;  /* 0x000000074d4d7c20 */ /* 0x000fe20008410000 */
[----:B------:R-:W-:Y:S01]  /*e0a0*/  FMUL.FTZ R78, R78, UR7 ;  /* 0x000000074e4e7c20 */ /* 0x000fe20008410000 */
[----:B------:R-:W-:Y:S02]  /*e0b0*/  FMUL.FTZ R79, R79, UR7 ;  /* 0x000000074f4f7c20 */ /* 0x000fe40008410000 */
[----:B------:R-:W-:Y:S01]  /*e0c0*/  HMMA.16816.F32 R80, R8, R96, R80 ;  /* 0x000000600850723c */ /* 0x000fe20000001850 */
[----:B------:R-:W-:Y:S02]  /*e0d0*/  MUFU.TANH R96, R85 ;  /* 0x0000005500607308 */ /* 0x000fe40000002400 */
[----:B------:R-:W-:Y:S01]  /*e0e0*/  FMUL.FTZ R72, R72, UR7 ;  /* 0x0000000748487c20 */ /* 0x000fe20008410000 */
[----:B------:R-:W-:Y:S01]  /*e0f0*/  FMUL.FTZ R73, R73, UR7 ;  /* 0x0000000749497c20 */ /* 0x000fe20008410000 */
[----:B------:R-:W-:Y:S01]  /*e100*/  FMUL.FTZ R74, R74, UR7 ;  /* 0x000000074a4a7c20 */ /* 0x000fe20008410000 */
[----:B------:R-:W-:-:S02]  /*e110*/  FMUL.FTZ R75, R75, UR7 ;  /* 0x000000074b4b7c20 */ /* 0x000fc40008410000 */
[C---:B------:R-:W-:Y:S01]  /*e120*/  HMMA.16816.F32 R68, R8.reuse, R102, R68 ;  /* 0x000000660844723c */ /* 0x040fe20000001844 */
[----:B------:R-:W-:Y:S07]  /*e130*/  MUFU.TANH R97, R86 ;  /* 0x0000005600617308 */ /* 0x000fee0000002400 */
[----:B-1----:R-:W-:Y:S01]  /*e140*/  HMMA.16816.F32 R56, R8, R88, R56 ;  /* 0x000000580838723c */ /* 0x002fe20000001838 */
[----:B------:R1:W-:Y:S02]  /*e150*/  MUFU.TANH R111, R87 ;  /* 0x00000057006f7308 */ /* 0x0003e40000002400 */
[----:B------:R-:W-:Y:S01]  /*e160*/  FMUL.FTZ R80, R80, UR7 ;  /* 0x0000000750507c20 */ /* 0x000fe20008410000 */
[----:B------:R-:W-:Y:S01]  /*e170*/  FMUL.FTZ R81, R81, UR7 ;  /* 0x0000000751517c20 */ /* 0x000fe20008410000 */
[----:B------:R-:W-:Y:S01]  /*e180*/  FMUL.FTZ R82, R82, UR7 ;  /* 0x0000000752527c20 */ /* 0x000fe20008410000 */
[----:B------:R-:W-:-:S02]  /*e190*/  FMUL.FTZ R83, R83, UR7 ;  /* 0x0000000753537c20 */ /* 0x000fc40008410000 */
[C---:B------:R-:W-:Y:S01]  /*e1a0*/  HMMA.16816.F32 R52, R8.reuse, R90, R52 ;  /* 0x0000005a0834723c */ /* 0x040fe20000001834 */
[----:B------:R-:W-:Y:S02]  /*e1b0*/  MUFU.TANH R102, R76 ;  /* 0x0000004c00667308 */ /* 0x000fe40000002400 */
[----:B------:R-:W-:Y:S01]  /*e1c0*/  FMUL.FTZ R69, R69, UR7 ;  /* 0x0000000745457c20 */ /* 0x000fe20008410000 */
[----:B------:R-:W-:Y:S01]  /*e1d0*/  FMUL.FTZ R71, R71, UR7 ;  /* 0x0000000747477c20 */ /* 0x000fe20008410000 */
[----:B------:R-:W-:Y:S01]  /*e1e0*/  FMUL.FTZ R68, R68, UR7 ;  /* 0x0000000744447c20 */ /* 0x000fe20008410000 */
[----:B------:R-:W-:Y:S02]  /*e1f0*/  FMUL.FTZ R70, R70, UR7 ;  /* 0x0000000746467c20 */ /* 0x000fe40008410000 */
[----:B------:R-:W-:Y:S01]  /*e200*/  HMMA.16816.F32 R40, R8, R92, R40 ;  /* 0x0000005c0828723c */ /* 0x000fe20000001828 */
[----:B------:R-:W-:Y:S01]  /*e210*/  MUFU.TANH R88, R77 ;  /* 0x0000004d00587308 */ /* 0x000fe20000002400 */
[----:B-1----:R-:W1:Y:S01]  /*e220*/  LDSM.16.M88.4 R84, [R164+0x6000] ;  /* 0x00600000a454783b */ /* 0x002e620000000200 */
[----:B------:R-:W-:Y:S01]  /*e230*/  FMUL.FTZ R59, R59, UR7 ;  /* 0x000000073b3b7c20 */ /* 0x000fe20008410000 */
[----:B------:R-:W-:-:S04]  /*e240*/  FMUL.FTZ R58, R58, UR7 ;  /* 0x000000073a3a7c20 */ /* 0x000fc80008410000 */
[C---:B------:R-:W-:Y:S01]  /*e250*/  HMMA.16816.F32 R36, R8.reuse, R94, R36 ;  /* 0x0000005e0824723c */ /* 0x040fe20000001824 */
[----:B------:R-:W-:Y:S07]  /*e260*/  MUFU.TANH R89, R78 ;  /* 0x0000004e00597308 */ /* 0x000fee0000002400 */
[----:B---3--:R-:W-:Y:S01]  /*e270*/  HMMA.16816.F32 R32, R8, R4, R32 ;  /* 0x000000040820723c */ /* 0x008fe20000001820 */
[----:B------:R2:W-:Y:S02]  /*e280*/  MUFU.TANH R90, R79 ;  /* 0x0000004f005a7308 */ /* 0x0005e40000002400 */
[----:B------:R-:W-:-:S05]  /*e290*/  FMUL.FTZ R40, R40, UR7 ;  /* 0x0000000728287c20 */ /* 0x000fca0008410000 */
[----:B------:R-:W-:Y:S01]  /*e2a0*/  HMMA.16816.F32 R28, R8, R6, R28 ;  /* 0x00000006081c723c */ /* 0x000fe2000000181c */
[----:B------:R-:W-:Y:S01]  /*e2b0*/  MUFU.TANH R91, R72 ;  /* 0x00000048005b7308 */ /* 0x000fe20000002400 */
[----:B------:R-:W3:Y:S01]  /*e2c0*/  LDSM.16.M88.4 R4, [R164+0x9000] ;  /* 0x00900000a404783b */ /* 0x000ee20000000200 */
[----:B------:R-:W-:Y:S01]  /*e2d0*/  FMUL.FTZ R171, R37, UR7 ;  /* 0x0000000725ab7c20 */ /* 0x000fe20008410000 */
[----:B------:R-:W-:Y:S01]  /*e2e0*/  FMUL.FTZ R169, R39, UR7 ;  /* 0x0000000727a97c20 */ /* 0x000fe20008410000 */
[----:B------:R-:W-:-:S04]  /*e2f0*/  FMUL.FTZ R170, R38, UR7 ;  /* 0x0000000726aa7c20 */ /* 0x000fc80008410000 */
[----:B------:R-:W-:Y:S01]  /*e300*/  MUFU.TANH R92, R73 ;  /* 0x00000049005c7308 */ /* 0x000fe20000002400 */
[----:B--2---:R-:W2:Y:S01]  /*e310*/  LDSM.16.M88.4 R76, [R164+0x8000] ;  /* 0x00800000a44c783b */ /* 0x004ea20000000200 */
[----:B------:R-:W-:Y:S01]  /*e320*/  FMUL.FTZ R168, R32, UR7 ;  /* 0x0000000720a87c20 */ /* 0x000fe20008410000 */
[----:B------:R-:W-:Y:S01]  /*e330*/  FMUL.FTZ R123, R33, UR7 ;  /* 0x00000007217b7c20 */ /* 0x000fe20008410000 */
[----:B------:R-:W-:Y:S01]  /*e340*/  FMUL.FTZ R95, R35, UR7 ;  /* 0x00000007235f7c20 */ /* 0x000fe20008410000 */
[----:B------:R-:W-:-:S03]  /*e350*/  FMUL.FTZ R103, R34, UR7 ;  /* 0x0000000722677c20 */ /* 0x000fc60008410000 */
[----:B------:R-:W-:Y:S01]  /*e360*/  MUFU.TANH R93, R74 ;  /* 0x0000004a005d7308 */ /* 0x000fe20000002400 */
[C---:B-1----:R-:W-:Y:S07]  /*e370*/  HMMA.16816.F32 R48, R8.reuse, R84, R48 ;  /* 0x000000540830723c */ /* 0x042fee0000001830 */
[----:B------:R1:W-:Y:S01]  /*e380*/  MUFU.TANH R94, R75 ;  /* 0x0000004b005e7308 */ /* 0x0003e20000002400 */
[C---:B------:R-:W-:Y:S01]  /*e390*/  HMMA.16816.F32 R44, R8.reuse, R86, R44 ;  /* 0x00000056082c723c */ /* 0x040fe2000000182c */
[----:B------:R-:W4:Y:S06]  /*e3a0*/  LDSM.16.M88.4 R84, [R164+0x8800] ;  /* 0x00880000a454783b */ /* 0x000f2c0000000200 */
[----:B------:R-:W-:Y:S04]  /*e3b0*/  MUFU.TANH R98, R80 ;  /* 0x0000005000627308 */ /* 0x000fe80000002400 */
[----:B------:R-:W-:Y:S01]  /*e3c0*/  FMUL.FTZ R220, R49, UR7 ;  /* 0x0000000731dc7c20 */ /* 0x000fe20008410000 */
[----:B------:R-:W-:Y:S01]  /*e3d0*/  FMUL.FTZ R49, R41, UR7 ;  /* 0x0000000729317c20 */ /* 0x000fe20008410000 */
[----:B------:R-:W-:Y:S01]  /*e3e0*/  FMUL.FTZ R219, R48, UR7 ;  /* 0x0000000730db7c20 */ /* 0x000fe20008410000 */
[----:B------:R-:W-:Y:S01]  /*e3f0*/  FMUL.FTZ R48, R42, UR7 ;  /* 0x000000072a307c20 */ /* 0x000fe20008410000 */
[----:B------:R-:W-:Y:S01]  /*e400*/  MUFU.TANH R99, R81 ;  /* 0x0000005100637308 */ /* 0x000fe20000002400 */
[----:B-1----:R-:W1:Y:S01]  /*e410*/  LDSM.16.M88.4 R72, [R164+0x9800] ;  /* 0x00980000a448783b */ /* 0x002e620000000200 */
[C---:B---3--:R-:W-:Y:S01]  /*e420*/  HMMA.16816.F32 R184, R8.reuse, R4, R184 ;  /* 0x0000000408b8723c */ /* 0x048fe200000018b8 */
[----:B------:R-:W-:Y:S01]  /*e430*/  FMUL.FTZ R5, R60, UR7 ;  /* 0x000000073c057c20 */ /* 0x000fe20008410000 */
[----:B------:R-:W-:Y:S01]  /*e440*/  FMUL.FTZ R60, R56, UR7 ;  /* 0x00000007383c7c20 */ /* 0x000fe20008410000 */
[----:B------:R-:W-:Y:S01]  /*e450*/  FMUL.FTZ R56, R57, UR7 ;  /* 0x0000000739387c20 */ /* 0x000fe20008410000 */
[----:B------:R-:W-:Y:S01]  /*e460*/  FMUL.FTZ R4, R67, UR7 ;  /* 0x0000000743047c20 */ /* 0x000fe20008410000 */
[----:B------:R-:W-:Y:S01]  /*e470*/  FMUL.FTZ R199, R47, UR7 ;  /* 0x000000072fc77c20 */ /* 0x000fe20008410000 */
[----:B------:R-:W-:Y:S01]  /*e480*/  MUFU.TANH R100, R82 ;  /* 0x0000005200647308 */ /* 0x000fe20000002400 */
[----:B------:R-:W-:Y:S01]  /*e490*/  FMUL.FTZ R200, R46, UR7 ;  /* 0x000000072ec87c20 */ /* 0x000fe20008410000 */
[C---:B--2---:R-:W-:Y:S06]  /*e4a0*/  HMMA.16816.F32 R12, R8.reuse, R78, R12 ;  /* 0x0000004e080c723c */ /* 0x044fec000000180c */
[----:B------:R2:W-:Y:S02]  /*e4b0*/  MUFU.TANH R101, R83 ;  /* 0x0000005300657308 */ /* 0x0005e40000002400 */
[C---:B------:R-:W-:Y:S01]  /*e4c0*/  HMMA.16816.F32 R16, R8.reuse, R76, R16 ;  /* 0x0000004c0810723c */ /* 0x040fe20000001810 */
[----:B------:R-:W-:Y:S01]  /*e4d0*/  FMUL.FTZ R76, R52, UR7 ;  /* 0x00000007344c7c20 */ /* 0x000fe20008410000 */
[----:B------:R-:W-:Y:S01]  /*e4e0*/  FMUL.FTZ R52, R36, UR7 ;  /* 0x0000000724347c20 */ /* 0x000fe20008410000 */
[----:B------:R-:W-:Y:S01]  /*e4f0*/  FMUL.FTZ R37, R184, UR7 ;  /* 0x00000007b8257c20 */ /* 0x000fe20008410000 */
[----:B------:R-:W-:Y:S01]  /*e500*/  FMUL.FTZ R33, R187, UR7 ;  /* 0x00000007bb217c20 */ /* 0x000fe20008410000 */
[----:B------:R-:W-:Y:S01]  /*e510*/  FMUL.FTZ R35, R185, UR7 ;  /* 0x00000007b9237c20 */ /* 0x000fe20008410000 */
[----:B------:R3:W-:Y:S01]  /*e520*/  MUFU.TANH R41, R56 ;  /* 0x0000003800297308 */ /* 0x0007e20000002400 */
[----:B------:R-:W-:Y:S01]  /*e530*/  FMUL.FTZ R34, R186, UR7 ;  /* 0x00000007ba227c20 */ /* 0x000fe20008410000 */
[----:B----4-:R-:W-:Y:S01]  /*e540*/  HMMA.16816.F32 R192, R8, R84, R192 ;  /* 0x0000005408c0723c */ /* 0x010fe200000018c0 */
[----:B------:R-:W-:Y:S01]  /*e550*/  FMUL.FTZ R85, R53, UR7 ;  /* 0x0000000735557c20 */ /* 0x000fe20008410000 */
[----:B------:R-:W-:Y:S01]  /*e560*/  FMUL.FTZ R53, R43, UR7 ;  /* 0x000000072b357c20 */ /* 0x000fe20008410000 */
[----:B------:R-:W-:-:S03]  /*e570*/  FMUL.FTZ R84, R30, UR7 ;  /* 0x000000071e547c20 */ /* 0x000fc60008410000 */
[----:B------:R-:W-:Y:S01]  /*e580*/  MUFU.TANH R69, R69 ;  /* 0x0000004500457308 */ /* 0x000fe20000002400 */
[----:B--2---:R2:W4:Y:S01]  /*e590*/  LDSM.16.M88.4 R80, [R164+0x7800] ;  /* 0x00780000a450783b */ /* 0x0045220000000200 */
[----:B------:R-:W-:Y:S01]  /*e5a0*/  HMMA.16816.F32 R188, R8, R86, R188 ;  /* 0x0000005608bc723c */ /* 0x000fe200000018bc */
[----:B------:R-:W-:Y:S01]  /*e5b0*/  FMUL.FTZ R87, R28, UR7 ;  /* 0x000000071c577c20 */ /* 0x000fe20008410000 */
[----:B------:R-:W-:Y:S01]  /*e5c0*/  FMUL.FTZ R86, R29, UR7 ;  /* 0x000000071d567c20 */ /* 0x000fe20008410000 */
[----:B------:R-:W-:Y:S01]  /*e5d0*/  FMUL.FTZ R67, R16, UR7 ;  /* 0x0000000710437c20 */ /* 0x000fe20008410000 */
[----:B------:R-:W-:-:S04]  /*e5e0*/  DEPBAR.LE SB0, 0x0 ;  /* 0x000080000000791a */ /* 0x000fc80000000000 */
[----:B-1----:R-:W-:Y:S01]  /*e5f0*/  HMMA.16816.F32 R172, R8, R74, R172 ;  /* 0x0000004a08ac723c */ /* 0x002fe200000018ac */
[----:B---3--:R-:W-:Y:S01]  /*e600*/  SHF.L.U32 R56, R167, 0x1, RZ ;  /* 0x00000001a7387819 */ /* 0x008fe200000006ff */
[----:B------:R-:W-:Y:S01]  /*e610*/  MUFU.TANH R71, R71 ;  /* 0x0000004700477308 */ /* 0x000fe20000002400 */
[----:B------:R-:W-:Y:S01]  /*e620*/  FMUL.FTZ R47, R193, UR7 ;  /* 0x00000007c12f7c20 */ /* 0x000fe20008410000 */
[----:B------:R-:W-:Y:S01]  /*e630*/  FMUL.FTZ R46, R194, UR7 ;  /* 0x00000007c22e7c20 */ /* 0x000fe20008410000 */
[----:B------:R-:W-:-:S03]  /*e640*/  LOP3.LUT R56, R56, 0x6, RZ, 0xc0, !PT ;  /* 0x0000000638387812 */ /* 0x000fc600078ec0ff */
[C---:B------:R-:W-:Y:S02]  /*e650*/  HMMA.16816.F32 R176, R8.reuse, R72, R176 ;  /* 0x0000004808b0723c */ /* 0x040fe400000018b0 */
[----:B------:R1:W-:Y:S01]  /*e660*/  MUFU.TANH R72, R59 ;  /* 0x0000003b00487308 */ /* 0x0003e20000002400 */
[----:B------:R-:W-:Y:S01]  /*e670*/  FMUL.FTZ R39, R190, UR7 ;  /* 0x00000007be277c20 */ /* 0x000fe20008410000 */
[----:B------:R-:W-:Y:S01]  /*e680*/  FMUL.FTZ R42, R189, UR7 ;  /* 0x00000007bd2a7c20 */ /* 0x000fe20008410000 */
[----:B------:R-:W-:Y:S01]  /*e690*/  FMUL.FTZ R38, R191, UR7 ;  /* 0x00000007bf267c20 */ /* 0x000fe20008410000 */
[----:B--2---:R-:W-:Y:S01]  /*e6a0*/  FMUL.FTZ R164, R54, UR7 ;  /* 0x0000000736a47c20 */ /* 0x004fe20008410000 */
[----:B------:R-:W-:Y:S01]  /*e6b0*/  FMUL.FTZ R43, R188, UR7 ;  /* 0x00000007bc2b7c20 */ /* 0x000fe20008410000 */
[----:B------:R-:W-:Y:S01]  /*e6c0*/  HMMA.16816.F32 R180, R8, R6, R180 ;  /* 0x0000000608b4723c */ /* 0x000fe200000018b4 */
[----:B------:R-:W-:Y:S01]  /*e6d0*/  FMUL.FTZ R7, R45, UR7 ;  /* 0x000000072d077c20 */ /* 0x000fe20008410000 */
[----:B------:R-:W-:Y:S01]  /*e6e0*/  FMUL.FTZ R45, R195, UR7 ;  /* 0x00000007c32d7c20 */ /* 0x000fe20008410000 */
[----:B------:R-:W-:Y:S01]  /*e6f0*/  MUFU.TANH R68, R68 ;  /* 0x0000004400447308 */ /* 0x000fe20000002400 */
[----:B------:R-:W-:Y:S01]  /*e700*/  FMUL.FTZ R6, R61, UR7 ;  /* 0x000000073d067c20 */ /* 0x000fe20008410000 */
[----:B------:R-:W-:Y:S01]  /*e710*/  FMUL.FTZ R61, R19, UR7 ;  /* 0x00000007133d7c20 */ /* 0x000fe20008410000 */
[----:B------:R-:W-:Y:S01]  /*e720*/  FMUL.FTZ R19, R175, UR7 ;  /* 0x00000007af137c20 */ /* 0x000fe20008410000 */
[----:B-1----:R-:W-:Y:S01]  /*e730*/  FMUL.FTZ R59, R13, UR7 ;  /* 0x000000070d3b7c20 */ /* 0x002fe20008410000 */
[----:B------:R-:W-:-:S03]  /*e740*/  FMUL.FTZ R13, R173, UR7 ;  /* 0x00000007ad0d7c20 */ /* 0x000fc60008410000 */
[----:B------:R-:W-:Y:S01]  /*e750*/  MUFU.TANH R70, R70 ;  /* 0x0000004600467308 */ /* 0x000fe20000002400 */
[C---:B----4-:R-:W-:Y:S07]  /*e760*/  HMMA.16816.F32 R24, R8.reuse, R80, R24 ;  /* 0x000000500818723c */ /* 0x050fee0000001818 */
[----:B------:R-:W-:Y:S01]  /*e770*/  FMUL.FTZ R30, R181, UR7 ;  /* 0x00000007b51e7c20 */ /* 0x000fe20008410000 */
[----:B------:R-:W-:Y:S01]  /*e780*/  FMUL.FTZ R29, R182, UR7 ;  /* 0x00000007b61d7c20 */ /* 0x000fe20008410000 */
[----:B------:R-:W1:Y:S01]  /*e790*/  MUFU.TANH R13, R13 ;  /* 0x0000000d000d7308 */ /* 0x000e620000002400 */
[----:B------:R-:W-:Y:S01]  /*e7a0*/  HMMA.16816.F32 R20, R8, R82, R20 ;  /* 0x000000520814723c */ /* 0x000fe20000001814 */
[----:B------:R-:W-:Y:S01]  /*e7b0*/  FMUL.FTZ R10, R44, UR7 ;  /* 0x000000072c0a7c20 */ /* 0x000fe20008410000 */
[----:B------:R-:W-:Y:S01]  /*e7c0*/  FMUL.FTZ R8, R51, UR7 ;  /* 0x0000000733087c20 */ /* 0x000fe20008410000 */
[----:B------:R-:W-:Y:S01]  /*e7d0*/  FMUL.FTZ R51, R15, UR7 ;  /* 0x000000070f337c20 */ /* 0x000fe20008410000 */
[----:B------:R-:W-:Y:S01]  /*e7e0*/  FMUL.FTZ R11, R55, UR7 ;  /* 0x00000007370b7c20 */ /* 0x000fe20008410000 */
[----:B------:R-:W-:-:S02]  /*e7f0*/  FMUL.FTZ R9, R50, UR7 ;  /* 0x0000000732097c20 */ /* 0x000fc40008410000 */
[----:B------:R2:W-:Y:S01]  /*e800*/  MUFU.TANH R44, R60 ;  /* 0x0000003c002c7308 */ /* 0x0005e20000002400 */
[----:B------:R-:W-:Y:S01]  /*e810*/  FMUL.FTZ R50, R192, UR7 ;  /* 0x00000007c0327c20 */ /* 0x000fe20008410000 */
[----:B------:R-:W-:Y:S01]  /*e820*/  FMUL.FTZ R83, R31, UR7 ;  /* 0x000000071f537c20 */ /* 0x000fe20008410000 */
[----:B------:R-:W-:Y:S01]  /*e830*/  FMUL.FTZ R31, R180, UR7 ;  /* 0x00000007b41f7c20 */ /* 0x000fe20008410000 */
[----:B------:R-:W-:Y:S01]  /*e840*/  FMUL.FTZ R81, R24, UR7 ;  /* 0x0000000718517c20 */ /* 0x000fe20008410000 */
[----:B------:R-:W-:Y:S01]  /*e850*/  FMUL.FTZ R80, R25, UR7 ;  /* 0x0000000719507c20 */ /* 0x000fe20008410000 */
[----:B------:R-:W-:Y:S02]  /*e860*/  FMUL.FTZ R79, R26, UR7 ;  /* 0x000000071a4f7c20 */ /* 0x000fe40008410000 */
[----:B------:R3:W-:Y:S01]  /*e870*/  MUFU.TANH R184, R11 ;  /* 0x0000000b00b87308 */ /* 0x0007e20000002400 */
[----:B------:R-:W-:Y:S01]  /*e880*/  FMUL.FTZ R26, R176, UR7 ;  /* 0x00000007b01a7c20 */ /* 0x000fe20008410000 */
[----:B------:R-:W-:Y:S01]  /*e890*/  FMUL.FTZ R78, R27, UR7 ;  /* 0x000000071b4e7c20 */ /* 0x000fe20008410000 */
[----:B------:R-:W-:Y:S01]  /*e8a0*/  FMUL.FTZ R27, R183, UR7 ;  /* 0x00000007b71b7c20 */ /* 0x000fe20008410000 */
[----:B------:R-:W-:Y:S01]  /*e8b0*/  FMUL.FTZ R77, R20, UR7 ;  /* 0x00000007144d7c20 */ /* 0x000fe20008410000 */
[----:B------:R-:W-:Y:S01]  /*e8c0*/  FMUL.FTZ R73, R23, UR7 ;  /* 0x0000000717497c20 */ /* 0x000fe20008410000 */
[----:B------:R-:W-:-:S02]  /*e8d0*/  FMUL.FTZ R23, R177, UR7 ;  /* 0x00000007b1177c20 */ /* 0x000fc40008410000 */
[----:B------:R4:W-:Y:S01]  /*e8e0*/  MUFU.TANH R55, R58 ;  /* 0x0000003a00377308 */ /* 0x0009e20000002400 */
[----:B--2---:R-:W-:Y:S01]  /*e8f0*/  FMUL.FTZ R60, R12, UR7 ;  /* 0x000000070c3c7c20 */ /* 0x004fe20008410000 */
[----:B------:R-:W-:Y:S02]  /*e900*/  IMAD.U32 R12, RZ, RZ, UR17 ;  /* 0x00000011ff0c7e24 */ /* 0x000fe4000f8e00ff */
[----:B------:R-:W-:Y:S01]  /*e910*/  FMUL.FTZ R74, R22, UR7 ;  /* 0x00000007164a7c20 */ /* 0x000fe20008410000 */
[----:B------:R-:W-:Y:S01]  /*e920*/  FMUL.FTZ R22, R178, UR7 ;  /* 0x00000007b2167c20 */ /* 0x000fe20008410000 */
[----:B------:R-:W-:Y:S01]  /*e930*/  FMUL.FTZ R75, R21, UR7 ;  /* 0x00000007154b7c20 */ /* 0x000fe20008410000 */
[----:B------:R-:W-:Y:S02]  /*e940*/  IMAD R12, R12, 0x100, R56 ;  /* 0x000001000c0c7824 */ /* 0x000fe400078e0238 */
[----:B------:R-:W-:Y:S01]  /*e950*/  FMUL.FTZ R21, R179, UR7 ;  /* 0x00000007b3157c20 */ /* 0x000fe20008410000 */
[----:B------:R2:W-:Y:S01]  /*e960*/  MUFU.TANH R54, R63 ;  /* 0x0000003f00367308 */ /* 0x0005e20000002400 */
[C---:B------:R-:W-:Y:S01]  /*e970*/  VIADD R15, R12.reuse, 0xfffffef9 ;  /* 0xfffffef90c0f7836 */ /* 0x040fe20000000000 */
[C---:B------:R-:W-:Y:S01]  /*e980*/  IADD3 R28, PT, PT, R12.reuse, -0x1e8, RZ ;  /* 0xfffffe180c1c7810 */ /* 0x040fe20007ffe0ff */
[----:B---3--:R-:W-:-:S02]  /*e990*/  VIADD R11, R12, 0xfffffe00 ;  /* 0xfffffe000c0b7836 */ /* 0x008fc40000000000 */
[C---:B------:R-:W-:Y:S01]  /*e9a0*/  VIADD R20, R12.reuse, 0xfffffe08 ;  /* 0xfffffe080c147836 */ /* 0x040fe20000000000 */
[CC--:B------:R-:W-:Y:S01]  /*e9b0*/  ISETP.GE.AND P5, PT, R15.reuse, R212.reuse, PT ;  /* 0x000000d40f00720c */ /* 0x0c0fe20003fa6270 */
[----:B------:R-:W-:Y:S01]  /*e9c0*/  VIADD R24, R12, 0xfffffe09 ;  /* 0xfffffe090c187836 */ /* 0x000fe20000000000 */
[----:B------:R-:W-:Y:S01]  /*e9d0*/  ISETP.GE.AND P2, PT, R15, R165, PT ;  /* 0x000000a50f00720c */ /* 0x000fe20003f46270 */
[----:B----4-:R-:W-:Y:S01]  /*e9e0*/  FMUL.FTZ R58, R14, UR7 ;  /* 0x000000070e3a7c20 */ /* 0x010fe20008410000 */
[----:B------:R-:W-:Y:S01]  /*e9f0*/  I2FP.F32.U32 R15, R15 ;  /* 0x0000000f000f7245 */ /* 0x000fe20000201000 */
[C---:B------:R-:W-:Y:S01]  /*ea00*/  VIADD R32, R12.reuse, 0xfffffe10 ;  /* 0xfffffe100c207836 */ /* 0x040fe20000000000 */
[CC--:B------:R-:W-:Y:S01]  /*ea10*/  ISETP.GE.AND P4, PT, R11.reuse, R212.reuse, PT ;  /* 0x000000d40b00720c */ /* 0x0c0fe20003f86270 */
[C---:B------:R-:W-:Y:S01]  /*ea20*/  VIADD R36, R12.reuse, 0xfffffe11 ;  /* 0xfffffe110c247836 */ /* 0x040fe20000000000 */
[----:B------:R-:W-:Y:S01]  /*ea30*/  ISETP.GE.AND P3, PT, R11, R165, PT ;  /* 0x000000a50b00720c */ /* 0x000fe20003f66270 */
[----:B-1----:R-:W-:Y:S01]  /*ea40*/  FFMA.FTZ R13, R15, UR5, R13 ;  /* 0x000000050f0d7c23 */ /* 0x002fe2000801000d */
[C---:B------:R-:W-:Y:S01]  /*ea50*/  IADD3 R14, PT, PT, R12.reuse, -0x1ff, RZ ;  /* 0xfffffe010c0e7810 */ /* 0x040fe20007ffe0ff */
[C---:B------:R-:W-:Y:S01]  /*ea60*/  VIADD R216, R12.reuse, 0xfffffe28 ;  /* 0xfffffe280cd87836 */ /* 0x040fe20000000000 */
[----:B------:R-:W-:Y:S01]  /*ea70*/  I2FP.F32.U32 R11, R11 ;  /* 0x0000000b000b7245 */ /* 0x000fe20000201000 */
[C---:B------:R-:W-:Y:S01]  /*ea80*/  VIADD R206, R12.reuse, 0xfffffe30 ;  /* 0xfffffe300cce7836 */ /* 0x040fe20000000000 */
[----:B------:R-:W-:Y:S01]  /*ea90*/  FSEL R82, R13, -INF , !P5 ;  /* 0xff8000000d527808 */ /* 0x000fe20006800000 */
[----:B------:R-:W-:Y:S01]  /*eaa0*/  VIADD R204, R12, 0xfffffe38 ;  /* 0xfffffe380ccc7836 */ /* 0x000fe20000000000 */
[C---:B------:R-:W-:Y:S01]  /*eab0*/  ISETP.GE.AND P6, PT, R14.reuse, R212, PT ;  /* 0x000000d40e00720c */ /* 0x040fe20003fc6270 */
[----:B------:R-:W-:Y:S01]  /*eac0*/  FFMA.FTZ R130, R11, UR5, R130 ;  /* 0x000000050b827c23 */ /* 0x000fe20008010082 */
[----:B------:R-:W-:Y:S01]  /*ead0*/  ISETP.GE.AND P5, PT, R14, R165, PT ;  /* 0x000000a50e00720c */ /* 0x000fe20003fa6270 */
[----:B--2---:R-:W-:Y:S01]  /*eae0*/  FMUL.FTZ R63, R17, UR7 ;  /* 0x00000007113f7c20 */ /* 0x004fe20008410000 */
[----:B------:R-:W-:Y:S01]  /*eaf0*/  I2FP.F32.U32 R13, R14 ;  /* 0x0000000e000d7245 */ /* 0x000fe20000201000 */
[----:B------:R-:W-:Y:S01]  /*eb00*/  FFMA.FTZ R14, R11, UR5, R128 ;  /* 0x000000050b0e7c23 */ /* 0x000fe20008010080 */
[----:B------:R-:W-:Y:S01]  /*eb10*/  FMUL.FTZ R17, R174, UR7 ;  /* 0x00000007ae117c20 */ /* 0x000fe20008410000 */
[----:B------:R1:W-:Y:S01]  /*eb20*/  MUFU.TANH R128, R9 ;  /* 0x0000000900807308 */ /* 0x0003e20000002400 */
[----:B------:R-:W-:-:S02]  /*eb30*/  VIADD R187, R12, 0xfffffe61 ;  /* 0xfffffe610cbb7836 */ /* 0x000fc40000000000 */
[C---:B------:R-:W-:Y:S01]  /*eb40*/  FFMA.FTZ R11, R13.reuse, UR5, R129 ;  /* 0x000000050d0b7c23 */ /* 0x040fe20008010081 */
[----:B------:R-:W-:Y:S01]  /*eb50*/  FFMA.FTZ R131, R13, UR5, R131 ;  /* 0x000000050d837c23 */ /* 0x000fe20008010083 */
[----:B------:R-:W-:Y:S01]  /*eb60*/  FSEL R14, R14, -INF , !P4 ;  /* 0xff8000000e0e7808 */ /* 0x000fe20006000000 */
[----:B------:R-:W-:Y:S01]  /*eb70*/  VIADD R185, R12, 0xfffffe60 ;  /* 0xfffffe600cb97836 */ /* 0x000fe20000000000 */
[-C--:B------:R-:W-:Y:S01]  /*eb80*/  ISETP.GE.AND P4, PT, R20, R212.reuse, PT ;  /* 0x000000d41400720c */ /* 0x080fe20003f86270 */
[----:B------:R-:W-:Y:S01]  /*eb90*/  VIADD R190, R12, 0xfffffe69 ;  /* 0xfffffe690cbe7836 */ /* 0x000fe20000000000 */
[----:B------:R2:W-:Y:S01]  /*eba0*/  MUFU.TANH R129, R8 ;  /* 0x0000000800817308 */ /* 0x0005e20000002400 */
[----:B------:R-:W-:Y:S02]  /*ebb0*/  FSEL R11, R11, -INF , !P6 ;  /* 0xff8000000b0b7808 */ /* 0x000fe40007000000 */
[----:B------:R-:W-:-:S05]  /*ebc0*/  ISETP.GE.AND P6, PT, R24, R212, PT ;  /* 0x000000d41800720c */ /* 0x000fca0003fc6270 */
[----:B------:R-:W3:Y:S01]  /*ebd0*/  MUFU.TANH R4, R4 ;  /* 0x0000000400047308 */ /* 0x000ee20000002400 */
[----:B-1----:R-:W-:Y:S02]  /*ebe0*/  FSEL R9, R130, -INF , !P3 ;  /* 0xff80000082097808 */ /* 0x002fe40005800000 */
[----:B------:R-:W-:Y:S02]  /*ebf0*/  ISETP.GE.AND P3, PT, R20, R165, PT ;  /* 0x000000a51400720c */ /* 0x000fe40003f66270 */
[----:B------:R-:W-:-:S03]  /*ec00*/  I2FP.F32.U32 R20, R20 ;  /* 0x0000001400147245 */ /* 0x000fc60000201000 */
[----:B------:R-:W-:Y:S01]  /*ec10*/  MUFU.TANH R130, R199 ;  /* 0x000000c700827308 */ /* 0x000fe20000002400 */
[----:B--2---:R-:W-:Y:S01]  /*ec20*/  FSEL R8, R131, -INF , !P5 ;  /* 0xff80000083087808 */ /* 0x004fe20006800000 */
[----:B------:R-:W-:Y:S01]  /*ec30*/  FFMA.FTZ R16, R20, UR5, R196 ;  /* 0x0000000514107c23 */ /* 0x000fe200080100c4 */
[----:B------:R-:W-:Y:S01]  /*ec40*/  ISETP.GE.AND P5, PT, R24, R165, PT ;  /* 0x000000a51800720c */ /* 0x000fe20003fa6270 */
[----:B------:R-:W-:Y:S01]  /*ec50*/  FFMA.FTZ R20, R20, UR5, R125 ;  /* 0x0000000514147c23 */ /* 0x000fe2000801007d */
[----:B------:R-:W-:Y:S01]  /*ec60*/  I2FP.F32.U32 R24, R24 ;  /* 0x0000001800187245 */ /* 0x000fe20000201000 */
[----:B------:R-:W-:Y:S01]  /*ec70*/  VIADD R131, R12, 0xfffffe19 ;  /* 0xfffffe190c837836 */ /* 0x000fe20000000000 */
[----:B------:R-:W-:Y:S01]  /*ec80*/  FSEL R16, R16, -INF , !P4 ;  /* 0xff80000010107808 */ /* 0x000fe20006000000 */
[----:B------:R1:W-:Y:S01]  /*ec90*/  MUFU.TANH R125, R10 ;  /* 0x0000000a007d7308 */ /* 0x0003e20000002400 */
[----:B------:R-:W-:Y:S01]  /*eca0*/  ISETP.GE.AND P4, PT, R32, R212, PT ;  /* 0x000000d42000720c */ /* 0x000fe20003f86270 */
[C---:B------:R-:W-:Y:S01]  /*ecb0*/  FFMA.FTZ R13, R24.reuse, UR5, R124 ;  /* 0x00000005180d7c23 */ /* 0x040fe2000801007c */
[----:B------:R-:W-:Y:S01]  /*ecc0*/  FFMA.FTZ R197, R24, UR5, R197 ;  /* 0x0000000518c57c23 */ /* 0x000fe200080100c5 */
[----:B------:R-:W-:-:S03]  /*ecd0*/  VIADD R196, R12, 0xfffffe48 ;  /* 0xfffffe480cc47836 */ /* 0x000fc60000000000 */
[----:B------:R-:W-:Y:S01]  /*ece0*/  FSEL R13, R13, -INF , !P6 ;  /* 0xff8000000d0d7808 */ /* 0x000fe20007000000 */
[----:B------:R2:W-:Y:S01]  /*ecf0*/  MUFU.TANH R124, R7 ;  /* 0x00000007007c7308 */ /* 0x0005e20000002400 */
[----:B------:R-:W-:-:S07]  /*ed00*/  ISETP.GE.AND P6, PT, R36, R212, PT ;  /* 0x000000d42400720c */ /* 0x000fce0003fc6270 */
[----:B------:R-:W4:Y:S01]  /*ed10*/  MUFU.TANH R64, R64 ;  /* 0x0000004000407308 */ /* 0x000f220000002400 */
[----:B-1----:R-:W-:Y:S02]  /*ed20*/  FSEL R10, R20, -INF , !P3 ;  /* 0xff800000140a7808 */ /* 0x002fe40005800000 */
[----:B------:R-:W-:Y:S02]  /*ed30*/  ISETP.GE.AND P3, PT, R32, R165, PT ;  /* 0x000000a52000720c */ /* 0x000fe40003f66270 */
[----:B------:R-:W-:-:S03]  /*ed40*/  I2FP.F32.U32 R32, R32 ;  /* 0x0000002000207245 */ /* 0x000fc60000201000 */
[----:B------:R1:W-:Y:S01]  /*ed50*/  MUFU.TANH R57, R62 ;  /* 0x0000003e00397308 */ /* 0x0003e20000002400 */
[----:B--2---:R-:W-:Y:S01]  /*ed60*/  FSEL R7, R197, -INF , !P5 ;  /* 0xff800000c5077808 */ /* 0x004fe20006800000 */
[----:B------:R-:W-:Y:S01]  /*ed70*/  FFMA.FTZ R20, R32, UR5, R198 ;  /* 0x0000000520147c23 */ /* 0x000fe200080100c6 */
[----:B------:R-:W-:Y:S01]  /*ed80*/  ISETP.GE.AND P5, PT, R36, R165, PT ;  /* 0x000000a52400720c */ /* 0x000fe20003fa6270 */
[----:B------:R-:W-:Y:S01]  /*ed90*/  FFMA.FTZ R32, R32, UR5, R127 ;  /* 0x0000000520207c23 */ /* 0x000fe2000801007f */
[----:B------:R-:W-:Y:S02]  /*eda0*/  I2FP.F32.U32 R36, R36 ;  /* 0x0000002400247245 */ /* 0x000fe40000201000 */
[----:B------:R-:W-:Y:S01]  /*edb0*/  FSEL R20, R20, -INF , !P4 ;  /* 0xff80000014147808 */ /* 0x000fe20006000000 */
[----:B------:R-:W-:Y:S01]  /*edc0*/  MUFU.TANH R127, R200 ;  /* 0x000000c8007f7308 */ /* 0x000fe20000002400 */
[----:B------:R-:W-:Y:S01]  /*edd0*/  FSEL R32, R32, -INF , !P3 ;  /* 0xff80000020207808 */ /* 0x000fe20005800000 */
[C---:B------:R-:W-:Y:S01]  /*ede0*/  FFMA.FTZ R25, R36.reuse, UR5, R126 ;  /* 0x0000000524197c23 */ /* 0x040fe2000801007e */
[----:B------:R-:W-:Y:S01]  /*edf0*/  FFMA.FTZ R36, R36, UR5, R112 ;  /* 0x0000000524247c23 */ /* 0x000fe20008010070 */
[----:B------:R-:W-:-:S02]  /*ee00*/  ISETP.GE.AND P4, PT, R28, R212, PT ;  /* 0x000000d41c00720c */ /* 0x000fc40003f86270 */
[-C--:B------:R-:W-:Y:S02]  /*ee10*/  ISETP.GE.AND P3, PT, R28, R165.reuse, PT ;  /* 0x000000a51c00720c */ /* 0x080fe40003f66270 */
[----:B------:R-:W-:Y:S01]  /*ee20*/  I2FP.F32.U32 R28, R28 ;  /* 0x0000001c001c7245 */ /* 0x000fe20000201000 */
[----:B------:R2:W-:Y:S01]  /*ee30*/  MUFU.TANH R112, R40 ;  /* 0x0000002800707308 */ /* 0x0005e20000002400 */
[----:B------:R-:W-:Y:S01]  /*ee40*/  FSEL R25, R25, -INF , !P6 ;  /* 0xff80000019197808 */ /* 0x000fe20007000000 */
[----:B-1----:R-:W-:Y:S01]  /*ee50*/  FMUL.FTZ R62, R18, UR7 ;  /* 0x00000007123e7c20 */ /* 0x002fe20008410000 */
[----:B------:R-:W-:Y:S01]  /*ee60*/  FSEL R36, R36, -INF , !P5 ;  /* 0xff80000024247808 */ /* 0x000fe20006800000 */
[C---:B------:R-:W-:Y:S01]  /*ee70*/  FFMA.FTZ R24, R28.reuse, UR5, R113 ;  /* 0x000000051c187c23 */ /* 0x040fe20008010071 */
[CC--:B------:R-:W-:Y:S01]  /*ee80*/  ISETP.GE.AND P6, PT, R131.reuse, R212.reuse, PT ;  /* 0x000000d48300720c */ /* 0x0c0fe20003fc6270 */
[----:B------:R-:W-:Y:S01]  /*ee90*/  FFMA.FTZ R113, R28, UR5, R115 ;  /* 0x000000051c717c23 */ /* 0x000fe20008010073 */
[----:B------:R-:W-:Y:S01]  /*eea0*/  ISETP.GE.AND P5, PT, R131, R165, PT ;  /* 0x000000a58300720c */ /* 0x000fe20003fa6270 */
[----:B------:R-:W-:Y:S01]  /*eeb0*/  VIADD R28, R12, 0xfffffe20 ;  /* 0xfffffe200c1c7836 */ /* 0x000fe20000000000 */
[----:B------:R-:W-:Y:S01]  /*eec0*/  I2FP.F32.U32 R131, R131 ;  /* 0x0000008300837245 */ /* 0x000fe20000201000 */
[----:B------:R-:W1:Y:S01]  /*eed0*/  MUFU.TANH R66, R66 ;  /* 0x0000004200427308 */ /* 0x000e620000002400 */
[----:B------:R-:W-:Y:S01]  /*eee0*/  FSEL R24, R24, -INF , !P4 ;  /* 0xff80000018187808 */ /* 0x000fe20006000000 */
[----:B------:R-:W-:Y:S01]  /*eef0*/  FMUL.FTZ R18, R172, UR7 ;  /* 0x00000007ac127c20 */ /* 0x000fe20008410000 */
[----:B------:R-:W-:Y:S01]  /*ef00*/  ISETP.GE.AND P4, PT, R28, R212, PT ;  /* 0x000000d41c00720c */ /* 0x000fe20003f86270 */
[C---:B------:R-:W-:Y:S01]  /*ef10*/  FFMA.FTZ R126, R131.reuse, UR5, R114 ;  /* 0x00000005837e7c23 */ /* 0x040fe20008010072 */
[----:B------:R-:W-:Y:S01]  /*ef20*/  FFMA.FTZ R115, R131, UR5, R120 ;  /* 0x0000000583737c23 */ /* 0x000fe20008010078 */
[----:B------:R-:W-:Y:S01]  /*ef30*/  VIADD R120, R12, 0xfffffe21 ;  /* 0xfffffe210c787836 */ /* 0x000fe20000000000 */
[----:B--2---:R-:W-:Y:S01]  /*ef40*/  FSEL R40, R113, -INF , !P3 ;  /* 0xff80000071287808 */ /* 0x004fe20005800000 */
[----:B------:R-:W2:Y:S01]  /*ef50*/  MUFU.TANH R5, R5 ;  /* 0x0000000500057308 */ /* 0x000ea20000002400 */
[----:B------:R-:W-:-:S02]  /*ef60*/  ISETP.GE.AND P3, PT, R28, R165, PT ;  /* 0x000000a51c00720c */ /* 0x000fc40003f66270 */
[----:B------:R-:W-:Y:S02]  /*ef70*/  I2FP.F32.U32 R114, R28 ;  /* 0x0000001c00727245 */ /* 0x000fe40000201000 */
[----:B------:R-:W-:Y:S01]  /*ef80*/  FSEL R28, R126, -INF , !P6 ;  /* 0xff8000007e1c7808 */ /* 0x000fe20007000000 */
[----:B------:R-:W-:Y:S01]  /*ef90*/  VIADD R126, R12, 0xfffffe81 ;  /* 0xfffffe810c7e7836 */ /* 0x000fe20000000000 */
[----:B------:R-:W-:Y:S01]  /*efa0*/  ISETP.GE.AND P6, PT, R120, R212, PT ;  /* 0x000000d47800720c */ /* 0x000fe20003fc6270 */
[----:B------:R5:W-:Y:S01]  /*efb0*/  MUFU.TANH R113, R49 ;  /* 0x0000003100717308 */ /* 0x000be20000002400 */
[C---:B------:R-:W-:Y:S01]  /*efc0*/  FFMA.FTZ R116, R114.reuse, UR5, R116 ;  /* 0x0000000572747c23 */ /* 0x040fe20008010074 */
[----:B------:R-:W-:-:S05]  /*efd0*/  FFMA.FTZ R118, R114, UR5, R118 ;  /* 0x0000000572767c23 */ /* 0x000fca0008010076 */
[----:B------:R-:W-:Y:S01]  /*efe0*/  FSEL R217, R118, -INF , !P3 ;  /* 0xff80000076d97808 */ /* 0x000fe20005800000 */
[----:B------:R3:W-:Y:S01]  /*eff0*/  MUFU.TANH R114, R48 ;  /* 0x0000003000727308 */ /* 0x0007e20000002400 */
[----:B------:R-:W-:-:S07]  /*f000*/  ISETP.GE.AND P3, PT, R216, R165, PT ;  /* 0x000000a5d800720c */ /* 0x000fce0003f66270 */
[----:B------:R-:W2:Y:S01]  /*f010*/  MUFU.TANH R6, R6 ;  /* 0x0000000600067308 */ /* 0x000ea20000002400 */
[----:B-----5:R-:W-:Y:S02]  /*f020*/  FSEL R49, R115, -INF , !P5 ;  /* 0xff80000073317808 */ /* 0x020fe40006800000 */
[----:B------:R-:W-:Y:S02]  /*f030*/  ISETP.GE.AND P5, PT, R120, R165, PT ;  /* 0x000000a57800720c */ /* 0x000fe40003fa6270 */
[----:B------:R-:W-:-:S03]  /*f040*/  I2FP.F32.U32 R120, R120 ;  /* 0x0000007800787245 */ /* 0x000fc60000201000 */
[----:B------:R-:W5:Y:S01]  /*f050*/  MUFU.TANH R76, R76 ;  /* 0x0000004c004c7308 */ /* 0x000f620000002400 */
[----:B---3--:R-:W-:Y:S01]  /*f060*/  FSEL R48, R116, -INF , !P4 ;  /* 0xff80000074307808 */ /* 0x008fe20006000000 */
[C---:B------:R-:W-:Y:S01]  /*f070*/  FFMA.FTZ R115, R120.reuse, UR5, R117 ;  /* 0x0000000578737c23 */ /* 0x040fe20008010075 */
[----:B------:R-:W-:Y:S01]  /*f080*/  FFMA.FTZ R119, R120, UR5, R119 ;  /* 0x0000000578777c23 */ /* 0x000fe20008010077 */
[----:B------:R-:W-:Y:S02]  /*f090*/  IADD3 R117, PT, PT, R12, -0x1d7, RZ ;  /* 0xfffffe290c757810 */ /* 0x000fe40007ffe0ff */
[----:B------:R-:W-:Y:S02]  /*f0a0*/  ISETP.GE.AND P4, PT, R216, R212, PT ;  /* 0x000000d4d800720c */ /* 0x000fe40003f86270 */
[----:B------:R3:W-:Y:S01]  /*f0b0*/  MUFU.TANH R116, R53 ;  /* 0x0000003500747308 */ /* 0x0007e20000002400 */
[----:B------:R-:W-:Y:S02]  /*f0c0*/  FSEL R215, R119, -INF , !P5 ;  /* 0xff80000077d77808 */ /* 0x000fe40006800000 */
[----:B------:R-:W-:-:S02]  /*f0d0*/  I2FP.F32.U32 R216, R216 ;  /* 0x000000d800d87245 */ /* 0x000fc40000201000 */
[----:B------:R-:W-:-:S03]  /*f0e0*/  ISETP.GE.AND P5, PT, R117, R165, PT ;  /* 0x000000a57500720c */ /* 0x000fc60003fa6270 */
[C---:B------:R-:W-:Y:S01]  /*f0f0*/  FFMA.FTZ R121, R216.reuse, UR5, R121 ;  /* 0x00000005d8797c23 */ /* 0x040fe20008010079 */
[----:B------:R-:W-:Y:S01]  /*f100*/  FFMA.FTZ R216, R216, UR5, R105 ;  /* 0x00000005d8d87c23 */ /* 0x000fe20008010069 */
[----:B------:R-:W-:Y:S01]  /*f110*/  VIADD R105, R12, 0xfffffe31 ;  /* 0xfffffe310c697836 */ /* 0x000fe20000000000 */
[----:B------:R-:W5:Y:S03]  /*f120*/  MUFU.TANH R164, R164 ;  /* 0x000000a400a47308 */ /* 0x000f660000002400 */
[----:B------:R-:W-:Y:S02]  /*f130*/  FSEL R216, R216, -INF , !P3 ;  /* 0xff800000d8d87808 */ /* 0x000fe40005800000 */
[----:B------:R-:W-:Y:S02]  /*f140*/  ISETP.GE.AND P3, PT, R206, R165, PT ;  /* 0x000000a5ce00720c */ /* 0x000fe40003f66270 */
[----:B---3--:R-:W-:Y:S01]  /*f150*/  FSEL R53, R115, -INF , !P6 ;  /* 0xff80000073357808 */ /* 0x008fe20007000000 */
[----:B------:R-:W3:Y:S01]  /*f160*/  MUFU.TANH R85, R85 ;  /* 0x0000005500557308 */ /* 0x000ee20000002400 */
[----:B------:R-:W-:-:S02]  /*f170*/  ISETP.GE.AND P6, PT, R117, R212, PT ;  /* 0x000000d47500720c */ /* 0x000fc40003fc6270 */
[----:B------:R-:W-:-:S05]  /*f180*/  I2FP.F32.U32 R117, R117 ;  /* 0x0000007500757245 */ /* 0x000fca0000201000 */
[C---:B------:R-:W-:Y:S01]  /*f190*/  FFMA.FTZ R218, R117.reuse, UR5, R104 ;  /* 0x0000000575da7c23 */ /* 0x040fe20008010068 */
[----:B------:R-:W-:Y:S01]  /*f1a0*/  FFMA.FTZ R122, R117, UR5, R122 ;  /* 0x00000005757a7c23 */ /* 0x000fe2000801007a */
[----:B------:R4:W-:Y:S03]  /*f1b0*/  MUFU.TANH R115, R52 ;  /* 0x0000003400737308 */ /* 0x0009e60000002400 */
[----:B------:R-:W-:Y:S02]  /*f1c0*/  FSEL R218, R218, -INF , !P6 ;  /* 0xff800000dada7808 */ /* 0x000fe40007000000 */
[----:B------:R-:W-:Y:S02]  /*f1d0*/  FSEL R211, R122, -INF , !P5 ;  /* 0xff8000007ad37808 */ /* 0x000fe40006800000 */
[C---:B------:R-:W-:Y:S01]  /*f1e0*/  ISETP.GE.AND P6, PT, R105.reuse, R212, PT ;  /* 0x000000d46900720c */ /* 0x040fe20003fc6270 */
[----:B------:R1:W-:Y:S01]  /*f1f0*/  MUFU.TANH R104, R171 ;  /* 0x000000ab00687308 */ /* 0x0003e20000002400 */
[----:B------:R-:W-:-:S02]  /*f200*/  ISETP.GE.AND P5, PT, R105, R165, PT ;  /* 0x000000a56900720c */ /* 0x000fc40003fa6270 */
[----:B------:R-:W-:-:S05]  /*f210*/  I2FP.F32.U32 R105, R105 ;  /* 0x0000006900697245 */ /* 0x000fca0000201000 */
[----:B------:R-:W-:Y:S01]  /*f220*/  FFMA.FTZ R106, R105, UR5, R106 ;  /* 0x00000005696a7c23 */ /* 0x000fe2000801006a */
[----:B----4-:R-:W-:Y:S01]  /*f230*/  FSEL R52, R121, -INF , !P4 ;  /* 0xff80000079347808 */ /* 0x010fe20006000000 */
[----:B------:R-:W-:Y:S01]  /*f240*/  FFMA.FTZ R109, R105, UR5, R109 ;  /* 0x00000005696d7c23 */ /* 0x000fe2000801006d */
[----:B------:R-:W-:Y:S01]  /*f250*/  ISETP.GE.AND P4, PT, R206, R212, PT ;  /* 0x000000d4ce00720c */ /* 0x000fe20003f86270 */
[----:B------:R-:W-:Y:S01]  /*f260*/  VIADD R105, R12, 0xfffffe39 ;  /* 0xfffffe390c697836 */ /* 0x000fe20000000000 */
[----:B------:R-:W-:Y:S01]  /*f270*/  I2FP.F32.U32 R206, R206 ;  /* 0x000000ce00ce7245 */ /* 0x000fe20000201000 */
[----:B------:R-:W4:Y:S01]  /*f280*/  MUFU.TANH R219, R219 ;  /* 0x000000db00db7308 */ /* 0x000f220000002400 */
[----:B------:R-:W-:Y:S02]  /*f290*/  FSEL R209, R106, -INF , !P6 ;  /* 0xff8000006ad17808 */ /* 0x000fe40007000000 */
[----:B------:R-:W-:Y:S01]  /*f2a0*/  FSEL R205, R109, -INF , !P5 ;  /* 0xff8000006dcd7808 */ /* 0x000fe20006800000 */
[C---:B------:R-:W-:Y:S01]  /*f2b0*/  FFMA.FTZ R108, R206.reuse, UR5, R108 ;  /* 0x00000005ce6c7c23 */ /* 0x040fe2000801006c */
[C---:B------:R-:W-:Y:S01]  /*f2c0*/  ISETP.GE.AND P6, PT, R105.reuse, R212, PT ;  /* 0x000000d46900720c */ /* 0x040fe20003fc6270 */
[----:B------:R-:W-:Y:S01]  /*f2d0*/  FFMA.FTZ R206, R206, UR5, R107 ;  /* 0x00000005cece7c23 */ /* 0x000fe2000801006b */
[----:B------:R-:W-:Y:S01]  /*f2e0*/  ISETP.GE.AND P5, PT, R105, R165, PT ;  /* 0x000000a56900720c */ /* 0x000fe20003fa6270 */
[----:B------:R-:W4:Y:S01]  /*f2f0*/  MUFU.TANH R220, R220 ;  /* 0x000000dc00dc7308 */ /* 0x000f220000002400 */
[----:B------:R-:W-:-:S02]  /*f300*/  I2FP.F32.U32 R105, R105 ;  /* 0x0000006900697245 */ /* 0x000fc40000201000 */
[----:B------:R-:W-:Y:S02]  /*f310*/  FSEL R210, R108, -INF , !P4 ;  /* 0xff8000006cd27808 */ /* 0x000fe40006000000 */
[----:B------:R-:W-:Y:S01]  /*f320*/  FSEL R206, R206, -INF , !P3 ;  /* 0xff800000cece7808 */ /* 0x000fe20005800000 */
[C---:B------:R-:W-:Y:S01]  /*f330*/  FFMA.FTZ R207, R105.reuse, UR5, R96 ;  /* 0x0000000569cf7c23 */ /* 0x040fe20008010060 */
[----:B------:R-:W-:Y:S01]  /*f340*/  FFMA.FTZ R111, R105, UR5, R111 ;  /* 0x00000005696f7c23 */ /* 0x000fe2000801006f */
[----:B------:R-:W-:Y:S01]  /*f350*/  ISETP.GE.AND P4, PT, R204, R212, PT ;  /* 0x000000d4cc00720c */ /* 0x000fe20003f86270 */
[----:B------:R-:W-:Y:S01]  /*f360*/  VIADD R105, R12, 0xfffffe41 ;  /* 0xfffffe410c697836 */ /* 0x000fe20000000000 */
[----:B------:R-:W-:Y:S01]  /*f370*/  ISETP.GE.AND P3, PT, R204, R165, PT ;  /* 0x000000a5cc00720c */ /* 0x000fe20003f66270 */
[----:B------:R-:W4:Y:S01]  /*f380*/  MUFU.TANH R107, R170 ;  /* 0x000000aa006b7308 */ /* 0x000f220000002400 */
[----:B------:R-:W-:Y:S02]  /*f390*/  I2FP.F32.U32 R204, R204 ;  /* 0x000000cc00cc7245 */ /* 0x000fe40000201000 */
[----:B------:R-:W-:-:S02]  /*f3a0*/  IADD3 R106, PT, PT, R12, -0x1c0, RZ ;  /* 0xfffffe400c6a7810 */ /* 0x000fc40007ffe0ff */
[----:B------:R-:W-:Y:S01]  /*f3b0*/  FSEL R207, R207, -INF , !P6 ;  /* 0xff800000cfcf7808 */ /* 0x000fe20007000000 */
[C---:B------:R-:W-:Y:S01]  /*f3c0*/  FFMA.FTZ R110, R204.reuse, UR5, R110 ;  /* 0x00000005cc6e7c23 */ /* 0x040fe2000801006e */
[----:B------:R-:W-:Y:S01]  /*f3d0*/  FSEL R203, R111, -INF , !P5 ;  /* 0xff8000006fcb7808 */ /* 0x000fe20006800000 */
[----:B------:R-:W-:Y:S01]  /*f3e0*/  FFMA.FTZ R204, R204, UR5, R97 ;  /* 0x00000005cccc7c23 */ /* 0x000fe20008010061 */
[C---:B------:R-:W-:Y:S01]  /*f3f0*/  ISETP.GE.AND P6, PT, R105.reuse, R212, PT ;  /* 0x000000d46900720c */ /* 0x040fe20003fc6270 */
[----:B------:R-:W4:Y:S01]  /*f400*/  MUFU.TANH R108, R169 ;  /* 0x000000a9006c7308 */ /* 0x000f220000002400 */
[----:B------:R-:W-:Y:S02]  /*f410*/  ISETP.GE.AND P5, PT, R105, R165, PT ;  /* 0x000000a56900720c */ /* 0x000fe40003fa6270 */
[----:B------:R-:W-:Y:S02]  /*f420*/  I2FP.F32.U32 R96, R106 ;  /* 0x0000006a00607245 */ /* 0x000fe40000201000 */
[----:B------:R-:W-:-:S02]  /*f430*/  I2FP.F32.U32 R105, R105 ;  /* 0x0000006900697245 */ /* 0x000fc40000201000 */
[----:B------:R-:W-:Y:S01]  /*f440*/  FSEL R208, R110, -INF , !P4 ;  /* 0xff8000006ed07808 */ /* 0x000fe20006000000 */
[----:B------:R-:W-:Y:S01]  /*f450*/  FFMA.FTZ R202, R96, UR5, R98 ;  /* 0x0000000560ca7c23 */ /* 0x000fe20008010062 */
[----:B------:R-:W-:Y:S01]  /*f460*/  FSEL R204, R204, -INF , !P3 ;  /* 0xff800000cccc7808 */ /* 0x000fe20005800000 */
[C---:B------:R-:W-:Y:S01]  /*f470*/  FFMA.FTZ R99, R105.reuse, UR5, R99 ;  /* 0x0000000569637c23 */ /* 0x040fe20008010063 */
[----:B------:R-:W-:Y:S01]  /*f480*/  FFMA.FTZ R101, R105, UR5, R101 ;  /* 0x0000000569657c23 */ /* 0x000fe20008010065 */
[----:B------:R-:W-:Y:S01]  /*f490*/  FFMA.FTZ R100, R96, UR5, R100 ;  /* 0x0000000560647c23 */ /* 0x000fe20008010064 */
[----:B------:R-:W-:Y:S01]  /*f4a0*/  VIADD R98, R12, 0xfffffe49 ;  /* 0xfffffe490c627836 */ /* 0x000fe20000000000 */
[C---:B------:R-:W-:Y:S01]  /*f4b0*/  ISETP.GE.AND P4, PT, R106.reuse, R212, PT ;  /* 0x000000d46a00720c */ /* 0x040fe20003f86270 */
[----:B------:R-:W4:Y:S01]  /*f4c0*/  MUFU.TANH R97, R168 ;  /* 0x000000a800617308 */ /* 0x000f220000002400 */
[----:B------:R-:W-:Y:S02]  /*f4d0*/  ISETP.GE.AND P3, PT, R106, R165, PT ;  /* 0x000000a56a00720c */ /* 0x000fe40003f66270 */
[----:B------:R-:W-:-:S02]  /*f4e0*/  FSEL R201, R99, -INF , !P6 ;  /* 0xff80000063c97808 */ /* 0x000fc40007000000 */
[----:B------:R-:W-:Y:S02]  /*f4f0*/  FSEL R197, R101, -INF , !P5 ;  /* 0xff80000065c57808 */ /* 0x000fe40006800000 */
[----:B------:R-:W-:Y:S01]  /*f500*/  FSEL R202, R202, -INF , !P4 ;  /* 0xff800000caca7808 */ /* 0x000fe20006000000 */
[----:B------:R-:W4:Y:S01]  /*f510*/  MUFU.TANH R96, R103 ;  /* 0x0000006700607308 */ /* 0x000f220000002400 */
[----:B------:R-:W-:Y:S02]  /*f520*/  FSEL R198, R100, -INF , !P3 ;  /* 0xff80000064c67808 */ /* 0x000fe40005800000 */
[CC--:B------:R-:W-:Y:S02]  /*f530*/  ISETP.GE.AND P6, PT, R98.reuse, R212.reuse, PT ;  /* 0x000000d46200720c */ /* 0x0c0fe40003fc6270 */
[-C--:B------:R-:W-:Y:S02]  /*f540*/  ISETP.GE.AND P5, PT, R98, R165.reuse, PT ;  /* 0x000000a56200720c */ /* 0x080fe40003fa6270 */
[C---:B------:R-:W-:Y:S01]  /*f550*/  ISETP.GE.AND P4, PT, R196.reuse, R212, PT ;  /* 0x000000d4c400720c */ /* 0x040fe20003f86270 */
[----:B------:R-:W4:Y:S01]  /*f560*/  MUFU.TANH R123, R123 ;  /* 0x0000007b007b7308 */ /* 0x000f220000002400 */
[----:B------:R-:W-:-:S02]  /*f570*/  ISETP.GE.AND P3, PT, R196, R165, PT ;  /* 0x000000a5c400720c */ /* 0x000fc40003f66270 */
[----:B------:R-:W-:Y:S02]  /*f580*/  I2FP.F32.U32 R98, R98 ;  /* 0x0000006200627245 */ /* 0x000fe40000201000 */
[----:B------:R-:W-:Y:S02]  /*f590*/  I2FP.F32.U32 R196, R196 ;  /* 0x000000c400c47245 */ /* 0x000fe40000201000 */
[----:B-1----:R-:W-:Y:S01]  /*f5a0*/  IADD3 R171, PT, PT, R12, -0x187, RZ ;  /* 0xfffffe790cab7810 */ /* 0x002fe20007ffe0ff */
[C---:B------:R-:W-:Y:S01]  /*f5b0*/  FFMA.FTZ R199, R98.reuse, UR5, R88 ;  /* 0x0000000562c77c23 */ /* 0x040fe20008010058 */
[----:B------:R-:W-:Y:S01]  /*f5c0*/  FFMA.FTZ R90, R98, UR5, R90 ;  /* 0x00000005625a7c23 */ /* 0x000fe2000801005a */
[C---:B------:R-:W-:Y:S01]  /*f5d0*/  FFMA.FTZ R102, R196.reuse, UR5, R102 ;  /* 0x00000005c4667c23 */ /* 0x040fe20008010066 */
[----:B------:R-:W-:Y:S01]  /*f5e0*/  FFMA.FTZ R196, R196, UR5, R89 ;  /* 0x00000005c4c47c23 */ /* 0x000fe20008010059 */
[C---:B------:R-:W-:Y:S01]  /*f5f0*/  IADD3 R88, PT, PT, R12.reuse, -0x1af, RZ ;  /* 0xfffffe510c587810 */ /* 0x040fe20007ffe0ff */
[----:B------:R-:W-:Y:S01]  /*f600*/  VIADD R89, R12, 0xfffffe50 ;  /* 0xfffffe500c597836 */ /* 0x000fe20000000000 */
[----:B------:R-:W-:Y:S01]  /*f610*/  FSEL R199, R199, -INF , !P6 ;  /* 0xff800000c7c77808 */ /* 0x000fe20007000000 */
[----:B------:R-:W1:Y:S01]  /*f620*/  MUFU.TANH R95, R95 ;  /* 0x0000005f005f7308 */ /* 0x000e620000002400 */
[----:B------:R-:W-:-:S02]  /*f630*/  FSEL R195, R90, -INF , !P5 ;  /* 0xff8000005ac37808 */ /* 0x000fc40006800000 */
[C---:B------:R-:W-:Y:S02]  /*f640*/  ISETP.GE.AND P6, PT, R88.reuse, R212, PT ;  /* 0x000000d45800720c */ /* 0x040fe40003fc6270 */
[----:B------:R-:W-:Y:S02]  /*f650*/  ISETP.GE.AND P5, PT, R88, R165, PT ;  /* 0x000000a55800720c */ /* 0x000fe40003fa6270 */
[----:B------:R-:W-:Y:S01]  /*f660*/  FSEL R200, R102, -INF , !P4 ;  /* 0xff80000066c87808 */ /* 0x000fe20006000000 */
[----:B------:R-:W1:Y:S01]  /*f670*/  MUFU.TANH R87, R87 ;  /* 0x0000005700577308 */ /* 0x000e620000002400 */
[----:B------:R-:W-:Y:S02]  /*f680*/  FSEL R196, R196, -INF , !P3 ;  /* 0xff800000c4c47808 */ /* 0x000fe40005800000 */
[----:B------:R-:W-:Y:S02]  /*f690*/  I2FP.F32.U32 R88, R88 ;  /* 0x0000005800587245 */ /* 0x000fe40000201000 */
[----:B------:R-:W-:-:S02]  /*f6a0*/  ISETP.GE.AND P4, PT, R89, R212, PT ;  /* 0x000000d45900720c */ /* 0x000fc40003f86270 */
[----:B------:R-:W-:Y:S01]  /*f6b0*/  ISETP.GE.AND P3, PT, R89, R165, PT ;  /* 0x000000a55900720c */ /* 0x000fe20003f66270 */
[C---:B------:R-:W-:Y:S01]  /*f6c0*/  FFMA.FTZ R92, R88.reuse, UR5, R92 ;  /* 0x00000005585c7c23 */ /* 0x040fe2000801005c */
[----:B------:R-:W-:Y:S01]  /*f6d0*/  I2FP.F32.U32 R89, R89 ;  /* 0x0000005900597245 */ /* 0x000fe20000201000 */
[----:B------:R-:W-:Y:S01]  /*f6e0*/  FFMA.FTZ R94, R88, UR5, R94 ;  /* 0x00000005585e7c23 */ /* 0x000fe2000801005e */
[----:B------:R-:W-:Y:S01]  /*f6f0*/  VIADD R88, R12, 0xfffffe59 ;  /* 0xfffffe590c587836 */ /* 0x000fe20000000000 */
[----:B------:R-:W1:Y:S01]  /*f700*/  MUFU.TANH R84, R84 ;  /* 0x0000005400547308 */ /* 0x000e620000002400 */
[----:B------:R-:W-:Y:S01]  /*f710*/  FSEL R193, R92, -INF , !P6 ;  /* 0xff8000005cc17808 */ /* 0x000fe20007000000 */
[C---:B------:R-:W-:Y:S01]  /*f720*/  FFMA.FTZ R91, R89.reuse, UR5, R91 ;  /* 0x00000005595b7c23 */ /* 0x040fe2000801005b */
[----:B------:R-:W-:Y:S01]  /*f730*/  FFMA.FTZ R93, R89, UR5, R93 ;  /* 0x00000005595d7c23 */ /* 0x000fe2000801005d */
[----:B------:R-:W-:Y:S01]  /*f740*/  VIADD R89, R12, 0xfffffe58 ;  /* 0xfffffe580c597836 */ /* 0x000fe20000000000 */
[----:B------:R-:W-:-:S02]  /*f750*/  FSEL R174, R94, -INF , !P5 ;  /* 0xff8000005eae7808 */ /* 0x000fc40006800000 */
[C---:B------:R-:W-:Y:S01]  /*f760*/  ISETP.GE.AND P6, PT, R88.reuse, R212, PT ;  /* 0x000000d45800720c */ /* 0x040fe20003fc6270 */
[----:B------:R-:W1:Y:S01]  /*f770*/  MUFU.TANH R86, R86 ;  /* 0x0000005600567308 */ /* 0x000e620000002400 */
[----:B------:R-:W-:Y:S02]  /*f780*/  ISETP.GE.AND P5, PT, R88, R165, PT ;  /* 0x000000a55800720c */ /* 0x000fe40003fa6270 */
[----:B------:R-:W-:Y:S02]  /*f790*/  FSEL R194, R91, -INF , !P4 ;  /* 0xff8000005bc27808 */ /* 0x000fe40006000000 */
[----:B------:R-:W-:Y:S02]  /*f7a0*/  FSEL R173, R93, -INF , !P3 ;  /* 0xff8000005dad7808 */ /* 0x000fe40005800000 */
[----:B------:R-:W-:Y:S01]  /*f7b0*/  I2FP.F32.U32 R88, R88 ;  /* 0x0000005800587245 */ /* 0x000fe20000201000 */
[----:B------:R-:W1:Y:S01]  /*f7c0*/  MUFU.TANH R83, R83 ;  /* 0x0000005300537308 */ /* 0x000e620000002400 */
[----:B------:R-:W-:-:S02]  /*f7d0*/  ISETP.GE.AND P4, PT, R89, R212, PT ;  /* 0x000000d45900720c */ /* 0x000fc40003f86270 */
[----:B------:R-:W-:Y:S01]  /*f7e0*/  ISETP.GE.AND P3, PT, R89, R165, PT ;  /* 0x000000a55900720c */ /* 0x000fe20003f66270 */
[C---:B------:R-:W-:Y:S01]  /*f7f0*/  FFMA.FTZ R172, R88.reuse, UR5, R69 ;  /* 0x0000000558ac7c23 */ /* 0x040fe20008010045 */
[----:B------:R-:W-:Y:S01]  /*f800*/  I2FP.F32.U32 R89, R89 ;  /* 0x0000005900597245 */ /* 0x000fe20000201000 */
[----:B------:R-:W-:Y:S02]  /*f810*/  FFMA.FTZ R71, R88, UR5, R71 ;  /* 0x0000000558477c23 */ /* 0x000fe40008010047 */
[----:B------:R2:W-:Y:S01]  /*f820*/  MUFU.TANH R69, R80 ;  /* 0x0000005000457308 */ /* 0x0005e20000002400 */
[----:B------:R-:W-:Y:S01]  /*f830*/  FSEL R172, R172, -INF , !P6 ;  /* 0xff800000acac7808 */ /* 0x000fe20007000000 */
[C---:B------:R-:W-:Y:S01]  /*f840*/  FFMA.FTZ R192, R89.reuse, UR5, R68 ;  /* 0x0000000559c07c23 */ /* 0x040fe20008010044 */
[----:B------:R-:W-:Y:S01]  /*f850*/  FFMA.FTZ R70, R89, UR5, R70 ;  /* 0x0000000559467c23 */ /* 0x000fe20008010046 */
[----:B------:R-:W-:Y:S02]  /*f860*/  FSEL R176, R71, -INF , !P5 ;  /* 0xff80000047b07808 */ /* 0x000fe40006800000 */
[----:B------:R-:W-:-:S02]  /*f870*/  ISETP.GE.AND P6, PT, R187, R212, PT ;  /* 0x000000d4bb00720c */ /* 0x000fc40003fc6270 */
[----:B------:R-:W-:Y:S01]  /*f880*/  ISETP.GE.AND P5, PT, R187, R165, PT ;  /* 0x000000a5bb00720c */ /* 0x000fe20003fa6270 */
[----:B------:R5:W1:Y:S01]  /*f890*/  MUFU.TANH R68, R81 ;  /* 0x0000005100447308 */ /* 0x000a620000002400 */
[----:B------:R-:W-:Y:S02]  /*f8a0*/  FSEL R192, R192, -INF , !P4 ;  /* 0xff800000c0c07808 */ /* 0x000fe40006000000 */
[----:B------:R-:W-:Y:S01]  /*f8b0*/  FSEL R175, R70, -INF , !P3 ;  /* 0xff80000046af7808 */ /* 0x000fe20005800000 */
[C---:B------:R-:W-:Y:S01]  /*f8c0*/  VIADD R70, R12.reuse, 0xfffffeb8 ;  /* 0xfffffeb80c467836 */ /* 0x040fe20000000000 */
[----:B------:R-:W-:Y:S02]  /*f8d0*/  I2FP.F32.U32 R187, R187 ;  /* 0x000000bb00bb7245 */ /* 0x000fe40000201000 */
[C---:B------:R-:W-:Y:S01]  /*f8e0*/  ISETP.GE.AND P4, PT, R185.reuse, R212, PT ;  /* 0x000000d4b900720c */ /* 0x040fe20003f86270 */
[----:B------:R-:W-:Y:S01]  /*f8f0*/  MUFU.TANH R67, R67 ;  /* 0x0000004300437308 */ /* 0x000fe20000002400 */
[----:B------:R-:W-:Y:S01]  /*f900*/  ISETP.GE.AND P3, PT, R185, R165, PT ;  /* 0x000000a5b900720c */ /* 0x000fe20003f66270 */
[C---:B------:R-:W-:Y:S01]  /*f910*/  FFMA.FTZ R177, R187.reuse, UR5, R65 ;  /* 0x00000005bbb17c23 */ /* 0x040fe20008010041 */
[----:B------:R-:W-:Y:S01]  /*f920*/  I2FP.F32.U32 R185, R185 ;  /* 0x000000b900b97245 */ /* 0x000fe20000201000 */
[----:B------:R-:W-:Y:S01]  /*f930*/  FFMA.FTZ R187, R187, UR5, R4 ;  /* 0x00000005bbbb7c23 */ /* 0x000fe20008010004 */
[----:B--2---:R-:W-:-:S02]  /*f940*/  IADD3 R80, PT, PT, R12, -0x170, RZ ;  /* 0xfffffe900c507810 */ /* 0x004fc40007ffe0ff */
[----:B------:R-:W-:Y:S01]  /*f950*/  FSEL R177, R177, -INF , !P6 ;  /* 0xff800000b1b17808 */ /* 0x000fe20007000000 */
[C---:B------:R-:W-:Y:S01]  /*f960*/  FFMA.FTZ R178, R185.reuse, UR5, R64 ;  /* 0x00000005b9b27c23 */ /* 0x040fe20008010040 */
[----:B------:R-:W-:Y:S01]  /*f970*/  FFMA.FTZ R185, R185, UR5, R66 ;  /* 0x00000005b9b97c23 */ /* 0x000fe20008010042 */
[C---:B------:R-:W-:Y:S01]  /*f980*/  IADD3 R66, PT, PT, R12.reuse, -0x198, RZ ;  /* 0xfffffe680c427810 */ /* 0x040fe20007ffe0ff */
[----:B-----5:R-:W-:Y:S01]  /*f990*/  VIADD R81, R12, 0xfffffe89 ;  /* 0xfffffe890c517836 */ /* 0x020fe20000000000 */
[----:B------:R-:W-:Y:S01]  /*f9a0*/  FSEL R187, R187, -INF , !P5 ;  /* 0xff800000bbbb7808 */ /* 0x000fe20006800000 */
[----:B------:R2:W5:Y:S01]  /*f9b0*/  MUFU.TANH R64, R79 ;  /* 0x0000004f00407308 */ /* 0x0005620000002400 */
[C---:B------:R-:W-:Y:S02]  /*f9c0*/  ISETP.GE.AND P6, PT, R190.reuse, R212, PT ;  /* 0x000000d4be00720c */ /* 0x040fe40003fc6270 */
[----:B------:R-:W-:Y:S02]  /*f9d0*/  ISETP.GE.AND P5, PT, R190, R165, PT ;  /* 0x000000a5be00720c */ /* 0x000fe40003fa6270 */
[----:B------:R-:W-:-:S02]  /*f9e0*/  I2FP.F32.U32 R4, R66 ;  /* 0x0000004200047245 */ /* 0x000fc40000201000 */
[----:B------:R-:W-:Y:S01]  /*f9f0*/  I2FP.F32.U32 R190, R190 ;  /* 0x000000be00be7245 */ /* 0x000fe20000201000 */
[----:B------:R3:W5:Y:S01]  /*fa00*/  MUFU.TANH R65, R78 ;  /* 0x0000004e00417308 */ /* 0x0007620000002400 */
[----:B------:R-:W-:Y:S01]  /*fa10*/  FSEL R178, R178, -INF , !P4 ;  /* 0xff800000b2b27808 */ /* 0x000fe20006000000 */
[----:B------:R-:W-:Y:S01]  /*fa20*/  FFMA.FTZ R181, R4, UR5, R5 ;  /* 0x0000000504b57c23 */ /* 0x000fe20008010005 */
[----:B------:R-:W-:Y:S02]  /*fa30*/  VIADD R5, R12, 0xfffffe70 ;  /* 0xfffffe700c057836 */ /* 0x000fe40000000000 */
[C---:B------:R-:W-:Y:S01]  /*fa40*/  FFMA.FTZ R183, R190.reuse, UR5, R6 ;  /* 0x00000005beb77c23 */ /* 0x040fe20008010006 */
[----:B------:R-:W-:Y:S01]  /*fa50*/  FFMA.FTZ R190, R190, UR5, R54 ;  /* 0x00000005bebe7c23 */ /* 0x000fe20008010036 */
[----:B------:R-:W-:Y:S01]  /*fa60*/  VIADD R54, R12, 0xfffffe71 ;  /* 0xfffffe710c367836 */ /* 0x000fe20000000000 */
[----:B------:R-:W-:Y:S01]  /*fa70*/  FSEL R185, R185, -INF , !P3 ;  /* 0xff800000b9b97808 */ /* 0x000fe20005800000 */
[----:B------:R-:W-:Y:S01]  /*fa80*/  FFMA.FTZ R57, R4, UR5, R57 ;  /* 0x0000000504397c23 */ /* 0x000fe20008010039 */
[----:B------:R-:W-:Y:S01]  /*fa90*/  I2FP.F32.U32 R6, R5 ;  /* 0x0000000500067245 */ /* 0x000fe20000201000 */
[----:B--2---:R-:W-:Y:S01]  /*faa0*/  VIADD R79, R12, 0xfffffe91 ;  /* 0xfffffe910c4f7836 */ /* 0x004fe20000000000 */
[----:B------:R-:W-:Y:S01]  /*fab0*/  FSEL R183, R183, -INF , !P6 ;  /* 0xff800000b7b77808 */ /* 0x000fe20007000000 */
[----:B------:R2:W5:Y:S01]  /*fac0*/  MUFU.TANH R4, R77 ;  /* 0x0000004d00047308 */ /* 0x0005620000002400 */
[----:B------:R-:W-:Y:S01]  /*fad0*/  FSEL R190, R190, -INF , !P5 ;  /* 0xff800000bebe7808 */ /* 0x000fe20006800000 */
[----:B------:R-:W-:Y:S01]  /*fae0*/  FFMA.FTZ R191, R6, UR5, R44 ;  /* 0x0000000506bf7c23 */ /* 0x000fe2000801002c */
[-C--:B------:R-:W-:Y:S01]  /*faf0*/  ISETP.GE.AND P4, PT, R66, R212.reuse, PT ;  /* 0x000000d44200720c */ /* 0x080fe20003f86270 */
[----:B------:R-:W-:Y:S01]  /*fb00*/  FFMA.FTZ R55, R6, UR5, R55 ;  /* 0x0000000506377c23 */ /* 0x000fe20008010037 */
[-C--:B------:R-:W-:Y:S01]  /*fb10*/  ISETP.GE.AND P3, PT, R66, R165.reuse, PT ;  /* 0x000000a54200720c */ /* 0x080fe20003f66270 */
[----:B------:R-:W-:Y:S01]  /*fb20*/  VIADD R44, R12, 0xfffffe78 ;  /* 0xfffffe780c2c7836 */ /* 0x000fe20000000000 */
[----:B------:R-:W-:Y:S01]  /*fb30*/  ISETP.GE.AND P6, PT, R54, R212, PT ;  /* 0x000000d43600720c */ /* 0x000fe20003fc6270 */
[----:B---3--:R-:W-:Y:S01]  /*fb40*/  VIADD R78, R12, 0xfffffe98 ;  /* 0xfffffe980c4e7836 */ /* 0x008fe20000000000 */
[----:B------:R-:W-:Y:S01]  /*fb50*/  ISETP.GE.AND P5, PT, R54, R165, PT ;  /* 0x000000a53600720c */ /* 0x000fe20003fa6270 */
[----:B------:R3:W5:Y:S01]  /*fb60*/  MUFU.TANH R6, R74 ;  /* 0x0000004a00067308 */ /* 0x0007620000002400 */
[----:B------:R-:W-:-:S02]  /*fb70*/  I2FP.F32.U32 R54, R54 ;  /* 0x0000003600367245 */ /* 0x000fc40000201000 */
[----:B------:R-:W-:Y:S02]  /*fb80*/  FSEL R181, R181, -INF , !P4 ;  /* 0xff800000b5b57808 */ /* 0x000fe40006000000 */
[----:B------:R-:W-:Y:S01]  /*fb90*/  FSEL R189, R57, -INF , !P3 ;  /* 0xff80000039bd7808 */ /* 0x000fe20005800000 */
[C---:B------:R-:W-:Y:S01]  /*fba0*/  FFMA.FTZ R188, R54.reuse, UR5, R41 ;  /* 0x0000000536bc7c23 */ /* 0x040fe20008010029 */
[C---:B------:R-:W-:Y:S01]  /*fbb0*/  ISETP.GE.AND P4, PT, R5.reuse, R212, PT ;  /* 0x000000d40500720c */ /* 0x040fe20003f86270 */
[----:B------:R-:W-:Y:S01]  /*fbc0*/  FFMA.FTZ R72, R54, UR5, R72 ;  /* 0x0000000536487c23 */ /* 0x000fe20008010048 */
[----:B------:R-:W-:Y:S01]  /*fbd0*/  ISETP.GE.AND P3, PT, R5, R165, PT ;  /* 0x000000a50500720c */ /* 0x000fe20003f66270 */
[----:B--2---:R-:W-:Y:S01]  /*fbe0*/  VIADD R77, R12, 0xfffffe99 ;  /* 0xfffffe990c4d7836 */ /* 0x004fe20000000000 */
[----:B------:R-:W-:Y:S01]  /*fbf0*/  FSEL R191, R191, -INF , !P4 ;  /* 0xff800000bfbf7808 */ /* 0x000fe20006000000 */
[----:B------:R2:W5:Y:S01]  /*fc00*/  MUFU.TANH R5, R75 ;  /* 0x0000004b00057308 */ /* 0x0005620000002400 */
[----:B------:R-:W-:-:S02]  /*fc10*/  FSEL R182, R55, -INF , !P3 ;  /* 0xff80000037b67808 */ /* 0x000fc40005800000 */
[C---:B------:R-:W-:Y:S02]  /*fc20*/  ISETP.GE.AND P4, PT, R44.reuse, R212, PT ;  /* 0x000000d42c00720c */ /* 0x040fe40003f86270 */
[-C--:B------:R-:W-:Y:S01]  /*fc30*/  ISETP.GE.AND P3, PT, R44, R165.reuse, PT ;  /* 0x000000a52c00720c */ /* 0x080fe20003f66270 */
[----:B---3--:R-:W-:Y:S01]  /*fc40*/  VIADD R74, R12, 0xfffffea8 ;  /* 0xfffffea80c4a7836 */ /* 0x008fe20000000000 */
[----:B------:R-:W-:Y:S01]  /*fc50*/  I2FP.F32.U32 R44, R44 ;  /* 0x0000002c002c7245 */ /* 0x000fe20000201000 */
[----:B------:R3:W5:Y:S01]  /*fc60*/  MUFU.TANH R41, R73 ;  /* 0x0000004900297308 */ /* 0x0007620000002400 */
[----:B------:R-:W-:Y:S02]  /*fc70*/  FSEL R188, R188, -INF , !P6 ;  /* 0xff800000bcbc7808 */ /* 0x000fe40007000000 */
[----:B------:R-:W-:Y:S01]  /*fc80*/  FSEL R180, R72, -INF , !P5 ;  /* 0xff80000048b47808 */ /* 0x000fe20006800000 */
[C---:B------:R-:W-:Y:S01]  /*fc90*/  FFMA.FTZ R76, R44.reuse, UR5, R76 ;  /* 0x000000052c4c7c23 */ /* 0x040fe2000801004c */
[CC--:B------:R-:W-:Y:S01]  /*fca0*/  ISETP.GE.AND P6, PT, R171.reuse, R212.reuse, PT ;  /* 0x000000d4ab00720c */ /* 0x0c0fe20003fc6270 */
[----:B------:R-:W-:Y:S01]  /*fcb0*/  FFMA.FTZ R164, R44, UR5, R164 ;  /* 0x000000052ca47c23 */ /* 0x000fe200080100a4 */
[----:B------:R-:W-:Y:S01]  /*fcc0*/  ISETP.GE.AND P5, PT, R171, R165, PT ;  /* 0x000000a5ab00720c */ /* 0x000fe20003fa6270 */
[C---:B------:R-:W-:Y:S01]  /*fcd0*/  VIADD R44, R12.reuse, 0xfffffe80 ;  /* 0xfffffe800c2c7836 */ /* 0x040fe20000000000 */
[----:B------:R-:W-:Y:S01]  /*fce0*/  I2FP.F32.U32 R171, R171 ;  /* 0x000000ab00ab7245 */ /* 0x000fe20000201000 */
[----:B--2---:R-:W-:Y:S01]  /*fcf0*/  VIADD R75, R12, 0xfffffea1 ;  /* 0xfffffea10c4b7836 */ /* 0x004fe20000000000 */
[----:B------:R-:W-:Y:S01]  /*fd00*/  FSEL R186, R76, -INF , !P4 ;  /* 0xff8000004cba7808 */ /* 0x000fe20006000000 */
[----:B------:R-:W2:Y:S01]  /*fd10*/  MUFU.TANH R62, R62 ;  /* 0x0000003e003e7308 */ /* 0x000ea20000002400 */
[----:B------:R-:W-:Y:S01]  /*fd20*/  FSEL R179, R164, -INF , !P3 ;  /* 0xff800000a4b37808 */ /* 0x000fe20005800000 */
[C---:B------:R-:W-:Y:S01]  /*fd30*/  FFMA.FTZ R85, R171.reuse, UR5, R85 ;  /* 0x00000005ab557c23 */ /* 0x040fe20008010055 */
[----:B------:R-:W-:Y:S01]  /*fd40*/  FFMA.FTZ R171, R171, UR5, R184 ;  /* 0x00000005abab7c23 */ /* 0x000fe200080100b8 */
[----:B------:R-:W-:Y:S01]  /*fd50*/  ISETP.GE.AND P4, PT, R44, R212, PT ;  /* 0x000000d42c00720c */ /* 0x000fe20003f86270 */
[----:B---3--:R-:W-:Y:S01]  /*fd60*/  VIADD R73, R12, 0xfffffea9 ;  /* 0xfffffea90c497836 */ /* 0x008fe20000000000 */
[----:B------:R-:W-:-:S02]  /*fd70*/  ISETP.GE.AND P3, PT, R44, R165, PT ;  /* 0x000000a52c00720c */ /* 0x000fc40003f66270 */
[----:B------:R-:W-:Y:S01]  /*fd80*/  I2FP.F32.U32 R44, R44 ;  /* 0x0000002c002c7245 */ /* 0x000fe20000201000 */
[----:B------:R-:W3:Y:S01]  /*fd90*/  MUFU.TANH R63, R63 ;  /* 0x0000003f003f7308 */ /* 0x000ee20000002400 */
[----:B------:R-:W-:Y:S02]  /*fda0*/  FSEL R184, R85, -INF , !P6 ;  /* 0xff80000055b87808 */ /* 0x000fe40007000000 */
[----:B------:R-:W-:Y:S01]  /*fdb0*/  FSEL R171, R171, -INF , !P5 ;  /* 0xff800000abab7808 */ /* 0x000fe20006800000 */
[----:B----4-:R-:W-:Y:S01]  /*fdc0*/  FFMA.FTZ R170, R44, UR5, R219 ;  /* 0x000000052caa7c23 */ /* 0x010fe200080100db */
[----:B------:R-:W-:Y:S01]  /*fdd0*/  ISETP.GE.AND P6, PT, R126, R212, PT ;  /* 0x000000d47e00720c */ /* 0x000fe20003fc6270 */
[----:B------:R-:W-:Y:S01]  /*fde0*/  FFMA.FTZ R128, R44, UR5, R128 ;  /* 0x000000052c807c23 */ /* 0x000fe20008010080 */
[----:B------:R-:W-:Y:S01]  /*fdf0*/  ISETP.GE.AND P5, PT, R126, R165, PT ;  /* 0x000000a57e00720c */ /* 0x000fe20003fa6270 */
[----:B------:R-:W-:Y:S01]  /*fe00*/  VIADD R44, R12, 0xfffffe88 ;  /* 0xfffffe880c2c7836 */ /* 0x000fe20000000000 */
[----:B------:R-:W-:Y:S01]  /*fe10*/  I2FP.F32.U32 R126, R126 ;  /* 0x0000007e007e7245 */ /* 0x000fe20000201000 */
[----:B------:R-:W4:Y:S01]  /*fe20*/  MUFU.TANH R61, R61 ;  /* 0x0000003d003d7308 */ /* 0x000f220000002400 */
[----:B------:R-:W-:-:S02]  /*fe30*/  FSEL R170, R170, -INF , !P4 ;  /* 0xff800000aaaa7808 */ /* 0x000fc40006000000 */
[----:B------:R-:W-:Y:S01]  /*fe40*/  ISETP.GE.AND P4, PT, R44, R212, PT ;  /* 0x000000d42c00720c */ /* 0x000fe20003f86270 */
[C---:B------:R-:W-:Y:S01]  /*fe50*/  FFMA.FTZ R169, R126.reuse, UR5, R220 ;  /* 0x000000057ea97c23 */ /* 0x040fe200080100dc */
[----:B------:R-:W-:Y:S01]  /*fe60*/  FFMA.FTZ R126, R126, UR5, R129 ;  /* 0x000000057e7e7c23 */ /* 0x000fe20008010081 */
[----:B------:R-:W-:Y:S02]  /*fe70*/  FSEL R129, R128, -INF , !P3 ;  /* 0xff80000080817808 */ /* 0x000fe40005800000 */
[-C--:B------:R-:W-:Y:S01]  /*fe80*/  ISETP.GE.AND P3, PT, R44, R165.reuse, PT ;  /* 0x000000a52c00720c */ /* 0x080fe20003f66270 */
[----:B------:R-:W4:Y:S01]  /*fe90*/  MUFU.TANH R60, R60 ;  /* 0x0000003c003c7308 */ /* 0x000f220000002400 */
        /* <DEDUP_REMOVED lines=8> */
[----:B------:R-:W-:Y:S01]  /*ff20*/  I2FP.F32.U32 R81, R81 ;  /* 0x0000005100517245 */ /* 0x000fe20000201000 */
[----:B------:R-:W4:Y:S01]  /*ff30*/  MUFU.TANH R58, R58 ;  /* 0x0000003a003a7308 */ /* 0x000f220000002400 */
[----:B------:R-:W-:-:S02]  /*ff40*/  FSEL R168, R168, -INF , !P4 ;  /* 0xff800000a8a87808 */ /* 0x000fc40006000000 */
[----:B------:R-:W-:Y:S01]  /*ff50*/  FSEL R125, R125, -INF , !P3 ;  /* 0xff8000007d7d7808 */ /* 0x000fe20005800000 */
[C---:B------:R-:W-:Y:S01]  /*ff60*/  FFMA.FTZ R124, R81.reuse, UR5, R124 ;  /* 0x00000005517c7c23 */ /* 0x040fe2000801007c */
[----:B------:R-:W-:Y:S01]  /*ff70*/  FFMA.FTZ R81, R81, UR5, R130 ;  /* 0x0000000551517c23 */ /* 0x000fe20008010082 */
[C---:B------:R-:W-:Y:S02]  /*ff80*/  ISETP.GE.AND P4, PT, R80.reuse, R212, PT ;  /* 0x000000d45000720c */ /* 0x040fe40003f86270 */
        /* <DEDUP_REMOVED lines=15> */
[C---:B------:R-:W-:Y:S01]  /*10080*/  ISETP.GE.AND P4, PT, R78.reuse, R212, PT ;  /* 0x000000d44e00720c */ /* 0x040fe20003f86270 */
[----:B------:R-:W4:Y:S01]  /*10090*/  MUFU.TANH R50, R50 ;  /* 0x0000003200327308 */ /* 0x000f220000002400 */
        /* <DEDUP_REMOVED lines=8> */
[----:B------:R-:W4:Y:S01]  /*10120*/  MUFU.TANH R46, R46 ;  /* 0x0000002e002e7308 */ /* 0x000f220000002400 */
[----:B------:R-:W-:Y:S02]  /*10130*/  I2FP.F32.U32 R77, R77 ;  /* 0x0000004d004d7245 */ /* 0x000fe40000201000 */
[----:B------:R-:W-:Y:S02]  /*10140*/  IADD3 R76, PT, PT, R12, -0x160, RZ ;  /* 0xfffffea00c4c7810 */ /* 0x000fe40007ffe0ff */
[----:B------:R-:W-:Y:S01]  /*10150*/  FSEL R78, R78, -INF , !P3 ;  /* 0xff8000004e4e7808 */ /* 0x000fe20005800000 */
[C---:B------:R-:W-:Y:S01]  /*10160*/  FFMA.FTZ R103, R77.reuse, UR5, R104 ;  /* 0x000000054d677c23 */ /* 0x040fe20008010068 */
[----:B------:R-:W-:Y:S01]  /*10170*/  FFMA.FTZ R77, R77, UR5, R108 ;  /* 0x000000054d4d7c23 */ /* 0x000fe2000801006c */
[----:B------:R-:W-:Y:S01]  /*10180*/  FSEL R104, R115, -INF , !P4 ;  /* 0xff80000073687808 */ /* 0x000fe20006000000 */
[----:B------:R-:W4:Y:S01]  /*10190*/  MUFU.TANH R47, R47 ;  /* 0x0000002f002f7308 */ /* 0x000f220000002400 */
[----:B------:R-:W-:-:S02]  /*101a0*/  ISETP.GE.AND P4, PT, R76, R212, PT ;  /* 0x000000d44c00720c */ /* 0x000fc40003f86270 */
[-C--:B------:R-:W-:Y:S02]  /*101b0*/  ISETP.GE.AND P3, PT, R76, R165.reuse, PT ;  /* 0x000000a54c00720c */ /* 0x080fe40003f66270 */
[----:B------:R-:W-:Y:S02]  /*101c0*/  I2FP.F32.U32 R76, R76 ;  /* 0x0000004c004c7245 */ /* 0x000fe40000201000 */
[----:B------:R-:W-:Y:S01]  /*101d0*/  FSEL R103, R103, -INF , !P6 ;  /* 0xff80000067677808 */ /* 0x000fe20007000000 */
[----:B------:R-:W4:Y:S01]  /*101e0*/  MUFU.TANH R45, R45 ;  /* 0x0000002d002d7308 */ /* 0x000f220000002400 */
[----:B------:R-:W-:Y:S01]  /*101f0*/  FSEL R77, R77, -INF , !P5 ;  /* 0xff8000004d4d7808 */ /* 0x000fe20006800000 */
[C---:B------:R-:W-:Y:S01]  /*10200*/  FFMA.FTZ R97, R76.reuse, UR5, R97 ;  /* 0x000000054c617c23 */ /* 0x040fe20008010061 */
[C---:B------:R-:W-:Y:S01]  /*10210*/  ISETP.GE.AND P6, PT, R75.reuse, R212, PT ;  /* 0x000000d44b00720c */ /* 0x040fe20003fc6270 */
[----:B------:R-:W-:Y:S01]  /*10220*/  FFMA.FTZ R76, R76, UR5, R96 ;  /* 0x000000054c4c7c23 */ /* 0x000fe20008010060 */
[----:B------:R-:W-:-:S02]  /*10230*/  ISETP.GE.AND P5, PT, R75, R165, PT ;  /* 0x000000a54b00720c */ /* 0x000fc40003fa6270 */
[----:B------:R-:W-:Y:S01]  /*10240*/  I2FP.F32.U32 R75, R75 ;  /* 0x0000004b004b7245 */ /* 0x000fe20000201000 */
[----:B------:R-:W4:Y:S01]  /*10250*/  MUFU.TANH R43, R43 ;  /* 0x0000002b002b7308 */ /* 0x000f220000002400 */
[----:B------:R-:W-:Y:S02]  /*10260*/  FSEL R102, R97, -INF , !P4 ;  /* 0xff80000061667808 */ /* 0x000fe40006000000 */
[----:B------:R-:W-:Y:S01]  /*10270*/  FSEL R76, R76, -INF , !P3 ;  /* 0xff8000004c4c7808 */ /* 0x000fe20005800000 */
[C---:B------:R-:W-:Y:S01]  /*10280*/  FFMA.FTZ R101, R75.reuse, UR5, R123 ;  /* 0x000000054b657c23 */ /* 0x040fe2000801007b */
[----:B-1----:R-:W-:Y:S01]  /*10290*/  FFMA.FTZ R75, R75, UR5, R95 ;  /* 0x000000054b4b7c23 */ /* 0x002fe2000801005f */
[C---:B------:R-:W-:Y:S02]  /*102a0*/  ISETP.GE.AND P4, PT, R74.reuse, R212, PT ;  /* 0x000000d44a00720c */ /* 0x040fe40003f86270 */
[----:B------:R-:W-:Y:S01]  /*102b0*/  ISETP.GE.AND P3, PT, R74, R165, PT ;  /* 0x000000a54a00720c */ /* 0x000fe20003f66270 */
[----:B------:R-:W1:Y:S01]  /*102c0*/  MUFU.TANH R39, R39 ;  /* 0x0000002700277308 */ /* 0x000e620000002400 */
[----:B------:R-:W-:-:S02]  /*102d0*/  I2FP.F32.U32 R74, R74 ;  /* 0x0000004a004a7245 */ /* 0x000fc40000201000 */
[----:B------:R-:W-:Y:S02]  /*102e0*/  FSEL R101, R101, -INF , !P6 ;  /* 0xff80000065657808 */ /* 0x000fe40007000000 */
[----:B------:R-:W-:Y:S01]  /*102f0*/  FSEL R75, R75, -INF , !P5 ;  /* 0xff8000004b4b7808 */ /* 0x000fe20006800000 */
[C---:B------:R-:W-:Y:S01]  /*10300*/  FFMA.FTZ R87, R74.reuse, UR5, R87 ;  /* 0x000000054a577c23 */ /* 0x040fe20008010057 */
[C---:B------:R-:W-:Y:S01]  /*10310*/  ISETP.GE.AND P6, PT, R73.reuse, R212, PT ;  /* 0x000000d44900720c */ /* 0x040fe20003fc6270 */
[----:B------:R-:W-:Y:S01]  /*10320*/  FFMA.FTZ R74, R74, UR5, R84 ;  /* 0x000000054a4a7c23 */ /* 0x000fe20008010054 */
[----:B------:R-:W-:Y:S01]  /*10330*/  ISETP.GE.AND P5, PT, R73, R165, PT ;  /* 0x000000a54900720c */ /* 0x000fe20003fa6270 */
[----:B------:R-:W-:Y:S01]  /*10340*/  MUFU.TANH R42, R42 ;  /* 0x0000002a002a7308 */ /* 0x000fe20000002400 */
[----:B------:R-:W-:Y:S02]  /*10350*/  I2FP.F32.U32 R73, R73 ;  /* 0x0000004900497245 */ /* 0x000fe40000201000 */
[----:B------:R-:W-:-:S02]  /*10360*/  IADD3 R54, PT, PT, R12, -0x150, RZ ;  /* 0xfffffeb00c367810 */ /* 0x000fc40007ffe0ff */
[----:B------:R-:W-:Y:S01]  /*10370*/  FSEL R100, R87, -INF , !P4 ;  /* 0xff80000057647808 */ /* 0x000fe20006000000 */
[C---:B------:R-:W-:Y:S01]  /*10380*/  FFMA.FTZ R86, R73.reuse, UR5, R86 ;  /* 0x0000000549567c23 */ /* 0x040fe20008010056 */
[----:B------:R-:W-:Y:S01]  /*10390*/  FFMA.FTZ R73, R73, UR5, R83 ;  /* 0x0000000549497c23 */ /* 0x000fe20008010053 */
[----:B------:R-:W-:Y:S01]  /*103a0*/  FSEL R74, R74, -INF , !P3 ;  /* 0xff8000004a4a7808 */ /* 0x000fe20005800000 */
[----:B------:R-:W-:Y:S01]  /*103b0*/  MUFU.TANH R38, R38 ;  /* 0x0000002600267308 */ /* 0x000fe20000002400 */
[C---:B------:R-:W-:Y:S02]  /*103c0*/  ISETP.GE.AND P4, PT, R54.reuse, R212, PT ;  /* 0x000000d43600720c */ /* 0x040fe40003f86270 */
[-C--:B------:R-:W-:Y:S02]  /*103d0*/  ISETP.GE.AND P3, PT, R54, R165.reuse, PT ;  /* 0x000000a53600720c */ /* 0x080fe40003f66270 */
[----:B------:R-:W-:Y:S02]  /*103e0*/  I2FP.F32.U32 R54, R54 ;  /* 0x0000003600367245 */ /* 0x000fe40000201000 */
[----:B------:R-:W-:Y:S01]  /*103f0*/  FSEL R99, R86, -INF , !P6 ;  /* 0xff80000056637808 */ /* 0x000fe20007000000 */
[----:B------:R-:W-:Y:S01]  /*10400*/  MUFU.TANH R37, R37 ;  /* 0x0000002500257308 */ /* 0x000fe20000002400 */
[----:B------:R-:W-:Y:S01]  /*10410*/  FSEL R73, R73, -INF , !P5 ;  /* 0xff80000049497808 */ /* 0x000fe20006800000 */
[----:B------:R-:W-:Y:S01]  /*10420*/  FFMA.FTZ R68, R54, UR5, R68 ;  /* 0x0000000536447c23 */ /* 0x000fe20008010044 */
[----:B------:R-:W-:Y:S01]  /*10430*/  ISETP.GE.AND P6, PT, R44, R212, PT ;  /* 0x000000d42c00720c */ /* 0x000fe20003fc6270 */
[----:B-----5:R-:W-:Y:S01]  /*10440*/  FFMA.FTZ R64, R54, UR5, R64 ;  /* 0x0000000536407c23 */ /* 0x020fe20008010040 */
[----:B------:R-:W-:-:S02]  /*10450*/  ISETP.GE.AND P5, PT, R44, R165, PT ;  /* 0x000000a52c00720c */ /* 0x000fc40003fa6270 */
[----:B------:R-:W-:Y:S01]  /*10460*/  I2FP.F32.U32 R44, R44 ;  /* 0x0000002c002c7245 */ /* 0x000fe20000201000 */
[----:B------:R-:W-:Y:S01]  /*10470*/  MUFU.TANH R34, R34 ;  /* 0x0000002200227308 */ /* 0x000fe20000002400 */
[----:B------:R-:W-:Y:S02]  /*10480*/  FSEL R98, R68, -INF , !P4 ;  /* 0xff80000044627808 */ /* 0x000fe40006000000 */
[----:B------:R-:W-:Y:S01]  /*10490*/  FSEL R72, R64, -INF , !P3 ;  /* 0xff80000040487808 */ /* 0x000fe20005800000 */
[C---:B------:R-:W-:Y:S01]  /*104a0*/  FFMA.FTZ R69, R44.reuse, UR5, R69 ;  /* 0x000000052c457c23 */ /* 0x040fe20008010045 */
[----:B------:R-:W-:Y:S01]  /*104b0*/  FFMA.FTZ R65, R44, UR5, R65 ;  /* 0x000000052c417c23 */ /* 0x000fe20008010041 */
[----:B------:R-:W-:Y:S01]  /*104c0*/  VIADD R44, R12, 0xfffffeb9 ;  /* 0xfffffeb90c2c7836 */ /* 0x000fe20000000000 */
[C---:B------:R-:W-:Y:S01]  /*104d0*/  ISETP.GE.AND P4, PT, R70.reuse, R212, PT ;  /* 0x000000d44600720c */ /* 0x040fe20003f86270 */
[----:B------:R-:W-:Y:S01]  /*104e0*/  MUFU.TANH R35, R35 ;  /* 0x0000002300237308 */ /* 0x000fe20000002400 */
[----:B------:R-:W-:-:S02]  /*104f0*/  ISETP.GE.AND P3, PT, R70, R165, PT ;  /* 0x000000a54600720c */ /* 0x000fc40003f66270 */
[----:B------:R-:W-:Y:S02]  /*10500*/  I2FP.F32.U32 R70, R70 ;  /* 0x0000004600467245 */ /* 0x000fe40000201000 */
[----:B------:R-:W-:Y:S02]  /*10510*/  FSEL R97, R69, -INF , !P6 ;  /* 0xff80000045617808 */ /* 0x000fe40007000000 */
[----:B------:R-:W-:Y:S01]  /*10520*/  FSEL R71, R65, -INF , !P5 ;  /* 0xff80000041477808 */ /* 0x000fe20006800000 */
[----:B------:R-:W-:Y:S01]  /*10530*/  FFMA.FTZ R96, R70, UR5, R4 ;  /* 0x0000000546607c23 */ /* 0x000fe20008010004 */
[----:B------:R-:W-:Y:S01]  /*10540*/  ISETP.GE.AND P6, PT, R44, R212, PT ;  /* 0x000000d42c00720c */ /* 0x000fe20003fc6270 */
[----:B------:R-:W-:Y:S01]  /*10550*/  FFMA.FTZ R70, R70, UR5, R6 ;  /* 0x0000000546467c23 */ /* 0x000fe20008010006 */
[----:B------:R-:W-:Y:S01]  /*10560*/  ISETP.GE.AND P5, PT, R44, R165, PT ;  /* 0x000000a52c00720c */ /* 0x000fe20003fa6270 */
[C---:B------:R-:W-:Y:S01]  /*10570*/  VIADD R4, R12.reuse, 0xfffffec1 ;  /* 0xfffffec10c047836 */ /* 0x040fe20000000000 */
[----:B------:R-:W-:Y:S01]  /*10580*/  I2FP.F32.U32 R44, R44 ;  /* 0x0000002c002c7245 */ /* 0x000fe20000201000 */
[----:B------:R-:W-:Y:S01]  /*10590*/  MUFU.TANH R33, R33 ;  /* 0x0000002100217308 */ /* 0x000fe20000002400 */
[----:B------:R-:W-:-:S02]  /*105a0*/  IADD3 R6, PT, PT, R12, -0x140, RZ ;  /* 0xfffffec00c067810 */ /* 0x000fc40007ffe0ff */
[----:B------:R-:W-:Y:S01]  /*105b0*/  FSEL R96, R96, -INF , !P4 ;  /* 0xff80000060607808 */ /* 0x000fe20006000000 */
[C---:B------:R-:W-:Y:S01]  /*105c0*/  FFMA.FTZ R95, R44.reuse, UR5, R5 ;  /* 0x000000052c5f7c23 */ /* 0x040fe20008010005 */
[----:B------:R-:W-:Y:S01]  /*105d0*/  I2FP.F32.U32 R5, R6 ;  /* 0x0000000600057245 */ /* 0x000fe20000201000 */
[----:B------:R-:W-:Y:S01]  /*105e0*/  FFMA.FTZ R41, R44, UR5, R41 ;  /* 0x000000052c297c23 */ /* 0x000fe20008010029 */
[----:B------:R-:W-:Y:S01]  /*105f0*/  FSEL R70, R70, -INF , !P3 ;  /* 0xff80000046467808 */ /* 0x000fe20005800000 */
[----:B------:R-:W-:Y:S01]  /*10600*/  MUFU.TANH R31, R31 ;  /* 0x0000001f001f7308 */ /* 0x000fe20000002400 */
[C---:B------:R-:W-:Y:S01]  /*10610*/  ISETP.GE.AND P4, PT, R6.reuse, R212, PT ;  /* 0x000000d40600720c */ /* 0x040fe20003f86270 */
[C---:B------:R-:W-:Y:S01]  /*10620*/  FFMA.FTZ R67, R5.reuse, UR5, R67 ;  /* 0x0000000505437c23 */ /* 0x040fe20008010043 */
[----:B--2---:R-:W-:Y:S01]  /*10630*/  FFMA.FTZ R62, R5, UR5, R62 ;  /* 0x00000005053e7c23 */ /* 0x004fe2000801003e */
[----:B------:R-:W-:Y:S01]  /*10640*/  ISETP.GE.AND P3, PT, R6, R165, PT ;  /* 0x000000a50600720c */ /* 0x000fe20003f66270 */
[----:B------:R-:W-:Y:S01]  /*10650*/  VIADD R5, R12, 0xfffffec8 ;  /* 0xfffffec80c057836 */ /* 0x000fe20000000000 */
[----:B------:R-:W-:-:S02]  /*10660*/  FSEL R95, R95, -INF , !P6 ;  /* 0xff8000005f5f7808 */ /* 0x000fc40007000000 */
[----:B------:R-:W-:Y:S01]  /*10670*/  FSEL R69, R41, -INF , !P5 ;  /* 0xff80000029457808 */ /* 0x000fe20006800000 */
[----:B------:R-:W-:Y:S01]  /*10680*/  MUFU.TANH R29, R29 ;  /* 0x0000001d001d7308 */ /* 0x000fe20000002400 */
[C---:B------:R-:W-:Y:S02]  /*10690*/  ISETP.GE.AND P6, PT, R4.reuse, R212, PT ;  /* 0x000000d40400720c */ /* 0x040fe40003fc6270 */
[----:B------:R-:W-:Y:S02]  /*106a0*/  ISETP.GE.AND P5, PT, R4, R165, PT ;  /* 0x000000a50400720c */ /* 0x000fe40003fa6270 */
[----:B------:R-:W-:Y:S02]  /*106b0*/  FSEL R94, R67, -INF , !P4 ;  /* 0xff800000435e7808 */ /* 0x000fe40006000000 */
[----:B------:R-:W-:Y:S01]  /*106c0*/  FSEL R68, R62, -INF , !P3 ;  /* 0xff8000003e447808 */ /* 0x000fe20005800000 */
[----:B------:R-:W-:Y:S01]  /*106d0*/  MUFU.TANH R30, R30 ;  /* 0x0000001e001e7308 */ /* 0x000fe20000002400 */
[----:B------:R-:W-:-:S02]  /*106e0*/  I2FP.F32.U32 R4, R4 ;  /* 0x0000000400047245 */ /* 0x000fc40000201000 */
[C---:B------:R-:W-:Y:S02]  /*106f0*/  ISETP.GE.AND P4, PT, R5.reuse, R212, PT ;  /* 0x000000d40500720c */ /* 0x040fe40003f86270 */
[----:B------:R-:W-:Y:S01]  /*10700*/  ISETP.GE.AND P3, PT, R5, R165, PT ;  /* 0x000000a50500720c */ /* 0x000fe20003f66270 */
[C---:B---3--:R-:W-:Y:S01]  /*10710*/  FFMA.FTZ R63, R4.reuse, UR5, R63 ;  /* 0x00000005043f7c23 */ /* 0x048fe2000801003f */
[----:B------:R-:W-:Y:S01]  /*10720*/  I2FP.F32.U32 R5, R5 ;  /* 0x0000000500057245 */ /* 0x000fe20000201000 */
[----:B----4-:R-:W-:Y:S01]  /*10730*/  FFMA.FTZ R61, R4, UR5, R61 ;  /* 0x00000005043d7c23 */ /* 0x010fe2000801003d */
[C---:B------:R-:W-:Y:S01]  /*10740*/  VIADD R4, R12.reuse, 0xfffffec9 ;  /* 0xfffffec90c047836 */ /* 0x040fe20000000000 */
[----:B------:R-:W-:Y:S01]  /*10750*/  MUFU.TANH R27, R27 ;  /* 0x0000001b001b7308 */ /* 0x000fe20000002400 */
[----:B------:R-:W-:Y:S01]  /*10760*/  FSEL R93, R63, -INF , !P6 ;  /* 0xff8000003f5d7808 */ /* 0x000fe20007000000 */
[C---:B------:R-:W-:Y:S01]  /*10770*/  FFMA.FTZ R60, R5.reuse, UR5, R60 ;  /* 0x00000005053c7c23 */ /* 0x040fe2000801003c */
[----:B------:R-:W-:Y:S01]  /*10780*/  FFMA.FTZ R58, R5, UR5, R58 ;  /* 0x00000005053a7c23 */ /* 0x000fe2000801003a */
[----:B------:R-:W-:-:S02]  /*10790*/  IADD3 R5, PT, PT, R12, -0x130, RZ ;  /* 0xfffffed00c057810 */ /* 0x000fc40007ffe0ff */
[----:B------:R-:W-:Y:S02]  /*107a0*/  FSEL R67, R61, -INF , !P5 ;  /* 0xff8000003d437808 */ /* 0x000fe40006800000 */
[C---:B------:R-:W-:Y:S01]  /*107b0*/  ISETP.GE.AND P6, PT, R4.reuse, R212, PT ;  /* 0x000000d40400720c */ /* 0x040fe20003fc6270 */
[----:B------:R-:W-:Y:S01]  /*107c0*/  MUFU.TANH R26, R26 ;  /* 0x0000001a001a7308 */ /* 0x000fe20000002400 */
[----:B------:R-:W-:Y:S02]  /*107d0*/  ISETP.GE.AND P5, PT, R4, R165, PT ;  /* 0x000000a50400720c */ /* 0x000fe40003fa6270 */
[----:B------:R-:W-:Y:S02]  /*107e0*/  FSEL R92, R60, -INF , !P4 ;  /* 0xff8000003c5c7808 */ /* 0x000fe40006000000 */
[----:B------:R-:W-:Y:S02]  /*107f0*/  FSEL R66, R58, -INF , !P3 ;  /* 0xff8000003a427808 */ /* 0x000fe40005800000 */
[----:B------:R-:W-:Y:S01]  /*10800*/  I2FP.F32.U32 R4, R4 ;  /* 0x0000000400047245 */ /* 0x000fe20000201000 */
[----:B------:R-:W-:Y:S01]  /*10810*/  MUFU.TANH R22, R22 ;  /* 0x0000001600167308 */ /* 0x000fe20000002400 */
[----:B------:R-:W-:-:S02]  /*10820*/  ISETP.GE.AND P4, PT, R5, R212, PT ;  /* 0x000000d40500720c */ /* 0x000fc40003f86270 */
[----:B------:R-:W-:Y:S01]  /*10830*/  ISETP.GE.AND P3, PT, R5, R165, PT ;  /* 0x000000a50500720c */ /* 0x000fe20003f66270 */
[C---:B------:R-:W-:Y:S01]  /*10840*/  FFMA.FTZ R59, R4.reuse, UR5, R59 ;  /* 0x00000005043b7c23 */ /* 0x040fe2000801003b */
[----:B------:R-:W-:Y:S01]  /*10850*/  I2FP.F32.U32 R5, R5 ;  /* 0x0000000500057245 */ /* 0x000fe20000201000 */
[----:B------:R-:W-:Y:S01]  /*10860*/  FFMA.FTZ R51, R4, UR5, R51 ;  /* 0x0000000504337c23 */ /* 0x000fe20008010033 */
[C---:B------:R-:W-:Y:S01]  /*10870*/  VIADD R4, R12.reuse, 0xfffffed1 ;  /* 0xfffffed10c047836 */ /* 0x040fe20000000000 */
[----:B------:R-:W-:Y:S01]  /*10880*/  MUFU.TANH R23, R23 ;  /* 0x0000001700177308 */ /* 0x000fe20000002400 */
[----:B------:R-:W-:Y:S01]  /*10890*/  FSEL R91, R59, -INF , !P6 ;  /* 0xff8000003b5b7808 */ /* 0x000fe20007000000 */
[C---:B------:R-:W-:Y:S01]  /*108a0*/  FFMA.FTZ R50, R5.reuse, UR5, R50 ;  /* 0x0000000505327c23 */ /* 0x040fe20008010032 */
[----:B------:R-:W-:Y:S01]  /*108b0*/  FFMA.FTZ R46, R5, UR5, R46 ;  /* 0x00000005052e7c23 */ /* 0x000fe2000801002e */
[----:B------:R-:W-:Y:S01]  /*108c0*/  VIADD R5, R12, 0xfffffed8 ;  /* 0xfffffed80c057836 */ /* 0x000fe20000000000 */
[----:B------:R-:W-:-:S02]  /*108d0*/  FSEL R65, R51, -INF , !P5 ;  /* 0xff80000033417808 */ /* 0x000fc40006800000 */
[C---:B------:R-:W-:Y:S01]  /*108e0*/  ISETP.GE.AND P6, PT, R4.reuse, R212, PT ;  /* 0x000000d40400720c */ /* 0x040fe20003fc6270 */
[----:B------:R-:W-:Y:S01]  /*108f0*/  MUFU.TANH R21, R21 ;  /* 0x0000001500157308 */ /* 0x000fe20000002400 */
[----:B------:R-:W-:Y:S01]  /*10900*/  BAR.SYNC.DEFER_BLOCKING 0x0 ;  /* 0x0000000000007b1d */ /* 0x000fe20000010000 */
        /* <DEDUP_REMOVED lines=11> */
[----:B------:R-:W2:Y:S01]  /*109c0*/  MUFU.TANH R19, R19 ;  /* 0x0000001300137308 */ /* 0x000ea20000002400 */
[----:B------:R-:W-:Y:S01]  /*109d0*/  FSEL R89, R47, -INF , !P6 ;  /* 0xff8000002f597808 */ /* 0x000fe20007000000 */
[C---:B------:R-:W-:Y:S01]  /*109e0*/  FFMA.FTZ R43, R5.reuse, UR5, R43 ;  /* 0x00000005052b7c23 */ /* 0x040fe2000801002b */
[----:B-1----:R-:W-:Y:S01]  /*109f0*/  FFMA.FTZ R39, R5, UR5, R39 ;  /* 0x0000000505277c23 */ /* 0x002fe20008010027 */
[----:B------:R-:W-:Y:S02]  /*10a00*/  IADD3 R5, PT, PT, R12, -0x120, RZ ;  /* 0xfffffee00c057810 */ /* 0x000fe40007ffe0ff */
[----:B------:R-:W-:-:S02]  /*10a10*/  FSEL R63, R45, -INF , !P5 ;  /* 0xff8000002d3f7808 */ /* 0x000fc40006800000 */
[C---:B------:R-:W-:Y:S01]  /*10a20*/  ISETP.GE.AND P6, PT, R4.reuse, R212, PT ;  /* 0x000000d40400720c */ /* 0x040fe20003fc6270 */
[----:B------:R-:W1:Y:S01]  /*10a30*/  MUFU.TANH R17, R17 ;  /* 0x0000001100117308 */ /* 0x000e620000002400 */
[----:B------:R-:W-:Y:S02]  /*10a40*/  ISETP.GE.AND P5, PT, R4, R165, PT ;  /* 0x000000a50400720c */ /* 0x000fe40003fa6270 */
[----:B------:R-:W-:Y:S02]  /*10a50*/  FSEL R88, R43, -INF , !P4 ;  /* 0xff8000002b587808 */ /* 0x000fe40006000000 */
[----:B------:R-:W-:Y:S02]  /*10a60*/  FSEL R62, R39, -INF , !P3 ;  /* 0xff800000273e7808 */ /* 0x000fe40005800000 */
[----:B------:R-:W-:Y:S01]  /*10a70*/  I2FP.F32.U32 R4, R4 ;  /* 0x0000000400047245 */ /* 0x000fe20000201000 */
[----:B--2---:R-:W-:Y:S01]  /*10a80*/  FFMA.FTZ R19, R15, UR5, R19 ;  /* 0x000000050f137c23 */ /* 0x004fe20008010013 */
[----:B------:R-:W-:-:S02]  /*10a90*/  ISETP.GE.AND P4, PT, R5, R212, PT ;  /* 0x000000d40500720c */ /* 0x000fc40003f86270 */
[----:B------:R-:W-:Y:S01]  /*10aa0*/  ISETP.GE.AND P3, PT, R5, R165, PT ;  /* 0x000000a50500720c */ /* 0x000fe20003f66270 */
[C---:B------:R-:W-:Y:S01]  /*10ab0*/  FFMA.FTZ R42, R4.reuse, UR5, R42 ;  /* 0x00000005042a7c23 */ /* 0x040fe2000801002a */
[----:B------:R-:W-:Y:S01]  /*10ac0*/  I2FP.F32.U32 R5, R5 ;  /* 0x0000000500057245 */ /* 0x000fe20000201000 */
[----:B------:R-:W-:Y:S01]  /*10ad0*/  FFMA.FTZ R38, R4, UR5, R38 ;  /* 0x0000000504267c23 */ /* 0x000fe20008010026 */
[C---:B------:R-:W-:Y:S01]  /*10ae0*/  VIADD R4, R12.reuse, 0xfffffee1 ;  /* 0xfffffee10c047836 */ /* 0x040fe20000000000 */
[----:B------:R-:W-:Y:S02]  /*10af0*/  FSEL R109, R19, -INF , !P2 ;  /* 0xff800000136d7808 */ /* 0x000fe40005000000 */
[C---:B------:R-:W-:Y:S01]  /*10b00*/  FFMA.FTZ R37, R5.reuse, UR5, R37 ;  /* 0x0000000505257c23 */ /* 0x040fe20008010025 */
[----:B------:R-:W-:Y:S01]  /*10b10*/  FFMA.FTZ R34, R5, UR5, R34 ;  /* 0x0000000505227c23 */ /* 0x000fe20008010022 */
[----:B------:R-:W-:Y:S01]  /*10b20*/  VIADD R5, R12, 0xfffffee8 ;  /* 0xfffffee80c057836 */ /* 0x000fe20000000000 */
[----:B------:R-:W-:-:S02]  /*10b30*/  FSEL R87, R42, -INF , !P6 ;  /* 0xff8000002a577808 */ /* 0x000fc40007000000 */
[----:B------:R-:W-:Y:S02]  /*10b40*/  FSEL R61, R38, -INF , !P5 ;  /* 0xff800000263d7808 */ /* 0x000fe40006800000 */
[C---:B------:R-:W-:Y:S02]  /*10b50*/  ISETP.GE.AND P6, PT, R4.reuse, R212, PT ;  /* 0x000000d40400720c */ /* 0x040fe40003fc6270 */
[----:B------:R-:W-:Y:S02]  /*10b60*/  ISETP.GE.AND P5, PT, R4, R165, PT ;  /* 0x000000a50400720c */ /* 0x000fe40003fa6270 */
[----:B------:R-:W-:Y:S02]  /*10b70*/  FSEL R86, R37, -INF , !P4 ;  /* 0xff80000025567808 */ /* 0x000fe40006000000 */
[----:B------:R-:W-:Y:S02]  /*10b80*/  FSEL R60, R34, -INF , !P3 ;  /* 0xff800000223c7808 */ /* 0x000fe40005800000 */
[----:B------:R-:W-:-:S02]  /*10b90*/  I2FP.F32.U32 R4, R4 ;  /* 0x0000000400047245 */ /* 0x000fc40000201000 */
[C---:B------:R-:W-:Y:S02]  /*10ba0*/  ISETP.GE.AND P4, PT, R5.reuse, R212, PT ;  /* 0x000000d40500720c */ /* 0x040fe40003f86270 */
[----:B------:R-:W-:Y:S01]  /*10bb0*/  ISETP.GE.AND P3, PT, R5, R165, PT ;  /* 0x000000a50500720c */ /* 0x000fe20003f66270 */
[C---:B------:R-:W-:Y:S01]  /*10bc0*/  FFMA.FTZ R35, R4.reuse, UR5, R35 ;  /* 0x0000000504237c23 */ /* 0x040fe20008010023 */
[----:B------:R-:W-:Y:S01]  /*10bd0*/  I2FP.F32.U32 R5, R5 ;  /* 0x0000000500057245 */ /* 0x000fe20000201000 */
[----:B------:R-:W-:Y:S01]  /*10be0*/  FFMA.FTZ R33, R4, UR5, R33 ;  /* 0x0000000504217c23 */ /* 0x000fe20008010021 */
[C---:B------:R-:W-:Y:S02]  /*10bf0*/  VIADD R4, R12.reuse, 0xfffffee9 ;  /* 0xfffffee90c047836 */ /* 0x040fe40000000000 */
[----:B------:R-:W-:Y:S01]  /*10c00*/  FSEL R85, R35, -INF , !P6 ;  /* 0xff80000023557808 */ /* 0x000fe20007000000 */
[C---:B------:R-:W-:Y:S01]  /*10c10*/  FFMA.FTZ R31, R5.reuse, UR5, R31 ;  /* 0x00000005051f7c23 */ /* 0x040fe2000801001f */
[----:B------:R-:W-:Y:S01]  /*10c20*/  FFMA.FTZ R29, R5, UR5, R29 ;  /* 0x00000005051d7c23 */ /* 0x000fe2000801001d */
[----:B------:R-:W-:-:S02]  /*10c30*/  IADD3 R5, PT, PT, R12, -0x110, RZ ;  /* 0xfffffef00c057810 */ /* 0x000fc40007ffe0ff */
        /* <DEDUP_REMOVED lines=12> */
[----:B------:R-:W-:Y:S02]  /*10d00*/  VIADD R12, R12, 0xfffffef1 ;  /* 0xfffffef10c0c7836 */ /* 0x000fe40000000000 */
[C---:B------:R-:W-:Y:S01]  /*10d10*/  FFMA.FTZ R26, R5.reuse, UR5, R26 ;  /* 0x00000005051a7c23 */ /* 0x040fe2000801001a */
[----:B------:R-:W-:Y:S01]  /*10d20*/  FSEL R83, R30, -INF , !P6 ;  /* 0xff8000001e537808 */ /* 0x000fe20007000000 */
[----:B------:R-:W-:Y:S01]  /*10d30*/  FFMA.FTZ R22, R5, UR5, R22 ;  /* 0x0000000505167c23 */ /* 0x000fe20008010016 */
[----:B------:R-:W-:-:S02]  /*10d40*/  I2FP.F32.U32 R5, R4 ;  /* 0x0000000400057245 */ /* 0x000fc40000201000 */
[----:B------:R-:W-:Y:S02]  /*10d50*/  FSEL R108, R26, -INF , !P4 ;  /* 0xff8000001a6c7808 */ /* 0x000fe40006000000 */
[C---:B------:R-:W-:Y:S01]  /*10d60*/  ISETP.GE.AND P6, PT, R12.reuse, R212, PT ;  /* 0x000000d40c00720c */ /* 0x040fe20003fc6270 */
[C---:B------:R-:W-:Y:S01]  /*10d70*/  FFMA.FTZ R18, R5.reuse, UR5, R18 ;  /* 0x0000000505127c23 */ /* 0x040fe20008010012 */
[----:B------:R-:W-:Y:S01]  /*10d80*/  ISETP.GE.AND P4, PT, R12, R165, PT ;  /* 0x000000a50c00720c */ /* 0x000fe20003f86270 */
[----:B-1----:R-:W-:Y:S01]  /*10d90*/  FFMA.FTZ R17, R5, UR5, R17 ;  /* 0x0000000505117c23 */ /* 0x002fe20008010011 */
[----:B------:R-:W-:Y:S02]  /*10da0*/  I2FP.F32.U32 R12, R12 ;  /* 0x0000000c000c7245 */ /* 0x000fe40000201000 */
[----:B------:R-:W-:Y:S02]  /*10db0*/  FSEL R57, R27, -INF , !P5 ;  /* 0xff8000001b397808 */ /* 0x000fe40006800000 */
[----:B------:R-:W-:Y:S01]  /*10dc0*/  FSEL R107, R22, -INF , !P3 ;  /* 0xff800000166b7808 */ /* 0x000fe20005800000 */
[C---:B------:R-:W-:Y:S01]  /*10dd0*/  FFMA.FTZ R23, R12.reuse, UR5, R23 ;  /* 0x000000050c177c23 */ /* 0x040fe20008010017 */
[----:B------:R-:W-:Y:S01]  /*10de0*/  FFMA.FTZ R21, R12, UR5, R21 ;  /* 0x000000050c157c23 */ /* 0x000fe20008010015 */
        /* <DEDUP_REMOVED lines=41> */
[----:B------:R-:W-:-:S07]  /*11080*/  LOP3.LUT R3, RZ, R5, RZ, 0x33, !PT ;  /* 0x00000005ff037212 */ /* 0x000fce00078e33ff */
[----:B------:R-:W-:-:S04]  /*11090*/  @P6 IADD3 R21, PT, PT, R21, 0x1, RZ ;  /* 0x0000000115156810 */ /* 0x000fc80007ffe0ff */
[----:B------:R-:W-:Y:S01]  /*110a0*/  @P3 VIADD R12, R12, 0x1 ;  /* 0x000000010c0c3836 */ /* 0x000fe20000000000 */
[----:B------:R-:W-:Y:S01]  /*110b0*/  ISETP.NE.AND P3, PT, R5, RZ, PT ;  /* 0x000000ff0500720c */ /* 0x000fe20003f65270 */
[----:B------:R-:W-:-:S03]  /*110c0*/  @!P4 IMAD.MOV R21, RZ, RZ, -R21 ;  /* 0x000000ffff15c224 */ /* 0x000fc600078e0a15 */
[----:B------:R-:W-:Y:S02]  /*110d0*/  MOV R4, R12 ;  /* 0x0000000c00047202 */ /* 0x000fe40000000f00 */
[----:B------:R-:W-:Y:S02]  /*110e0*/  SEL R12, R3, R21, !P3 ;  /* 0x00000015030c7207 */ /* 0x000fe40005800000 */
[----:B------:R-:W-:-:S03]  /*110f0*/  @!P2 IADD3 R4, PT, PT, -R4, RZ, RZ ;  /* 0x000000ff0404a210 */ /* 0x000fc60007ffe1ff */
[----:B------:R-:W-:Y:S01]  /*11100*/  IMAD.WIDE R22, R12, 0x4, R244 ;  /* 0x000000040c167825 */ /* 0x000fe200078e02f4 */
[----:B------:R-:W-:-:S04]  /*11110*/  SEL R3, R3, R4, !P3 ;  /* 0x0000000403037207 */ /* 0x000fc80005800000 */
[----:B------:R-:W3:Y:S01]  /*11120*/  LDG.E R6, desc[UR20][R22.64] ;  /* 0x0000001416067981 */ /* 0x000ee2000c1e1900 */
[----:B------:R-:W-:-:S05]  /*11130*/  IMAD.WIDE R18, R3, 0x4, R244 ;  /* 0x0000000403127825 */ /* 0x000fca00078e02f4 */
[----:B------:R1:W3:Y:S01]  /*11140*/  LDG.E R4, desc[UR20][R18.64] ;  /* 0x0000001412047981 */ /* 0x0002e2000c1e1900 */
[----:B------:R-:W-:-:S04]  /*11150*/  IMAD.IADD R3, R3, 0x1, -R12 ;  /* 0x0000000103037824 */ /* 0x000fc800078e0a0c */
[----:B------:R-:W-:-:S05]  /*11160*/  IMAD R5, R3, R5, -0x100 ;  /* 0xffffff0003057424 */ /* 0x000fca00078e0205 */
[----:B------:R-:W-:-:S05]  /*11170*/  SHF.R.S32.HI R3, RZ, 0x1f, R5 ;  /* 0x0000001fff037819 */ /* 0x000fca0000011405 */
[----:B------:R-:W-:-:S04]  /*11180*/  IMAD R3, R3, UR10, RZ ;  /* 0x0000000a03037c24 */ /* 0x000fc8000f8e02ff */
[C---:B------:R-:W-:Y:S02]  /*11190*/  IMAD R3, R5.reuse, UR11, R3 ;  /* 0x0000000b05037c24 */ /* 0x040fe4000f8e0203 */
[----:B-1----:R-:W-:-:S04]  /*111a0*/  IMAD.WIDE.U32 R18, R5, UR10, RZ ;  /* 0x0000000a05127c25 */ /* 0x002fc8000f8e00ff */
[----:B------:R-:W-:Y:S01]  /*111b0*/  IMAD.IADD R19, R19, 0x1, R3 ;  /* 0x0000000113137824 */ /* 0x000fe200078e0203 */
[----:B---3--:R-:W-:-:S04]  /*111c0*/  IADD3 R4, PT, PT, R6, -R4, RZ ;  /* 0x8000000406047210 */ /* 0x008fc80007ffe0ff */
[----:B------:R-:W-:Y:S01]  /*111d0*/  SHF.R.S32.HI R5, RZ, 0x1f, R4 ;  /* 0x0000001fff057819 */ /* 0x000fe20000011404 */
[----:B--2---:R-:W-:-:S04]  /*111e0*/  IMAD.WIDE.U32 R18, R4, UR8, R18 ;  /* 0x0000000804127c25 */ /* 0x004fc8000f8e0012 */
[----:B------:R-:W-:-:S04]  /*111f0*/  IMAD R5, R5, UR8, RZ ;  /* 0x0000000805057c24 */ /* 0x000fc8000f8e02ff */
[----:B------:R-:W-:Y:S01]  /*11200*/  IMAD R5, R4, UR9, R5 ;  /* 0x0000000904057c24 */ /* 0x000fe2000f8e0205 */
[----:B------:R-:W-:-:S04]  /*11210*/  LEA R240, P2, R18, R240, 0x1 ;  /* 0x000000f012f07211 */ /* 0x000fc800078408ff */
[----:B------:R-:W-:-:S04]  /*11220*/  IADD3 R5, PT, PT, R19, R5, RZ ;  /* 0x0000000513057210 */ /* 0x000fc80007ffe0ff */
[----:B------:R-:W-:Y:S01]  /*11230*/  LEA.HI.X R239, R18, R239, R5, 0x1, P2 ;  /* 0x000000ef12ef7211 */ /* 0x000fe200010f0c05 */
[----:B------:R-:W-:Y:S06]  /*11240*/  BRA `(.L_x_2265) ;  /* 0x00000000001c7947 */ /* 0x000fec0003800000 */
.L_x_2264:
[----:B------:R-:W-:Y:S01]  /*11250*/  UMOV UR8, URZ ;  /* 0x000000ff00087c82 */ /* 0x000fe20008000000 */
[----:B------:R-:W-:Y:S01]  /*11260*/  USHF.L.U32 UR7, UR10, 0x8, URZ ;  /* 0x000000080a077899 */ /* 0x000fe200080006ff */
[----:B------:R-:W-:-:S05]  /*11270*/  IADD3 R4, P2, PT, RZ, -UR8, RZ ;  /* 0x80000008ff047c10 */ /* 0x000fca000ff5e0ff */
[----:B------:R-:W-:-:S05]  /*11280*/  IMAD.X R3, RZ, RZ, ~UR7, P2 ;  /* 0x80000007ff037e24 */ /* 0x000fca00090e06ff */
[----:B------:R-:W-:-:S04]  /*11290*/  SHF.R.S64 R4, R4, 0x1f, R3 ;  /* 0x0000001f04047819 */ /* 0x000fc80000001003 */
[----:B------:R-:W-:-:S04]  /*112a0*/  IADD3 R240, P2, PT, R4, R240, RZ ;  /* 0x000000f004f07210 */ /* 0x000fc80007f5e0ff */
[----:B------:R-:W-:-:S09]  /*112b0*/  LEA.HI.X.SX32 R239, R3, R239, 0x1, P2 ;  /* 0x000000ef03ef7211 */ /* 0x000fd200010f0eff */
.L_x_2265:
[----:B------:R-:W-:Y:S01]  /*112c0*/  IMAD.U32 R26, RZ, RZ, UR10 ;  /* 0x0000000aff1a7e24 */ /* 0x000fe2000f8e00ff */
[-C--:B------:R-:W-:Y:S01]  /*112d0*/  @!P1 MOV R18, R240.reuse ;  /* 0x000000f000129202 */ /* 0x080fe20000000f00 */
[----:B------:R-:W-:Y:S01]  /*112e0*/  @!P1 IMAD.MOV.U32 R19, RZ, RZ, R239 ;  /* 0x000000ffff139224 */ /* 0x000fe200078e00ef */
[----:B------:R-:W-:Y:S01]  /*112f0*/  MOV R4, UR10 ;  /* 0x0000000a00047c02 */ /* 0x000fe20008000f00 */
[----:B------:R-:W-:Y:S01]  /*11300*/  IMAD.U32 R3, RZ, RZ, UR11 ;  /* 0x0000000bff037e24 */ /* 0x000fe2000f8e00ff */
[----:B------:R-:W-:Y:S01]  /*11310*/  LEA R26, P2, R26, R240, 0x5 ;  /* 0x000000f01a1a7211 */ /* 0x000fe200078428ff */
[----:B------:R1:W-:Y:S01]  /*11320*/  @P1 STS.128 [R250+0x2000], RZ ;  /* 0x002000fffa001388 */ /* 0x0003e20000000c00 */
[----:B------:R-:W-:Y:S01]  /*11330*/  MOV R23, UR10 ;  /* 0x0000000a00177c02 */ /* 0x000fe20008000f00 */
[----:B------:R-:W-:Y:S01]  /*11340*/  IMAD.U32 R22, RZ, RZ, UR10 ;  /* 0x0000000aff167e24 */ /* 0x000fe2000f8e00ff */
[----:B------:R-:W-:Y:S01]  /*11350*/  LEA.HI.X R27, R4, R239, R3, 0x5, P2 ;  /* 0x000000ef041b7211 */ /* 0x000fe200010f2c03 */
[----:B------:R-:W-:Y:S01]  /*11360*/  @!PT LDS RZ, [RZ] ;  /* 0x00000000fffff984 */ /* 0x000fe20000000800 */
[----:B------:R-:W-:Y:S01]  /*11370*/  @!PT LDS RZ, [RZ] ;  /* 0x00000000fffff984 */ /* 0x000fe20000000800 */
[----:B------:R-:W-:Y:S01]  /*11380*/  @!PT LDS RZ, [RZ] ;  /* 0x00000000fffff984 */ /* 0x000fe20000000800 */
[----:B------:R2:W-:Y:S01]  /*11390*/  @!P1 LDGSTS.E.BYPASS.LTC128B.128 [R250+0x2000], desc[UR20][R18.64] ;  /* 0x0200000012fa9fae */ /* 0x0005e2000b981a14 */
[----:B------:R-:W-:Y:S01]  /*113a0*/  MOV R21, UR11 ;  /* 0x0000000b00157c02 */ /* 0x000fe20008000f00 */
[----:B------:R-:W-:Y:S01]  /*113b0*/  IMAD.U32 R5, RZ, RZ, UR10 ;  /* 0x0000000aff057e24 */ /* 0x000fe2000f8e00ff */
[-C--:B------:R-:W-:Y:S01]  /*113c0*/  @!P1 LEA R30, P5, R23, R26.reuse, 0x5 ;  /* 0x0000001a171e9211 */ /* 0x080fe200078a28ff */
[----:B------:R-:W-:Y:S01]  /*113d0*/  IMAD.U32 R17, RZ, RZ, UR11 ;  /* 0x0000000bff117e24 */ /* 0x000fe2000f8e00ff */
[----:B------:R-:W-:Y:S01]  /*113e0*/  MOV R15, UR10 ;  /* 0x0000000a000f7c02 */ /* 0x000fe20008000f00 */
[----:B------:R-:W-:Y:S01]  /*113f0*/  @!P1 IMAD.MOV.U32 R23, RZ, RZ, R27 ;  /* 0x000000ffff179224 */ /* 0x000fe200078e001b */
[-C--:B------:R-:W-:Y:S01]  /*11400*/  @!P1 LEA.HI.X R31, R22, R27.reuse, R21, 0x5, P5 ;  /* 0x0000001b161f9211 */ /* 0x080fe200028f2c15 */
[----:B------:R-:W-:Y:S01]  /*11410*/  @!UP0 UIMAD UR7, UR11, 0x60, URZ ;  /* 0x000000600b0788a4 */ /* 0x000fe2000f8e02ff */
[-C--:B------:R-:W-:Y:S01]  /*11420*/  @!P1 MOV R22, R26.reuse ;  /* 0x0000001a00169202 */ /* 0x080fe20000000f00 */
[----:B------:R-:W-:Y:S01]  /*11430*/  IMAD.U32 R12, RZ, RZ, UR10 ;  /* 0x0000000aff0c7e24 */ /* 0x000fe2000f8e00ff */
[-C--:B------:R-:W-:Y:S01]  /*11440*/  @!P1 LEA R42, P2, R5, R26.reuse, 0x8 ;  /* 0x0000001a052a9211 */ /* 0x080fe200078440ff */
[----:B------:R1:W-:Y:S01]  /*11450*/  @P1 STS.128 [R250+0x2800], RZ ;  /* 0x002800fffa001388 */ /* 0x0003e20000000c00 */
[-C--:B------:R-:W-:Y:S01]  /*11460*/  @!P1 MOV R45, R27.reuse ;  /* 0x0000001b002d9202 */ /* 0x080fe20000000f00 */
[--C-:B------:R-:W-:Y:S01]  /*11470*/  @!P1 IMAD.MOV.U32 R44, RZ, RZ, R26.reuse ;  /* 0x000000ffff2c9224 */ /* 0x100fe200078e001a */
[-C--:B------:R-:W-:Y:S01]  /*11480*/  @!P1 LEA.HI.X R43, R4, R27.reuse, R3, 0x8, P2 ;  /* 0x0000001b042b9211 */ /* 0x080fe200010f4403 */
[----:B------:R-:W-:Y:S01]  /*11490*/  @!UP0 UIMAD UR9, UR11, 0xa0, URZ ;  /* 0x000000a00b0988a4 */ /* 0x000fe2000f8e02ff */
[----:B------:R-:W-:Y:S01]  /*114a0*/  MOV R3, UR10 ;  /* 0x0000000a00037c02 */ /* 0x000fe20008000f00 */
[----:B------:R-:W-:Y:S01]  /*114b0*/  @!PT LDS RZ, [RZ] ;  /* 0x00000000fffff984 */ /* 0x000fe20000000800 */
[----:B------:R-:W-:Y:S01]  /*114c0*/  @!PT LDS RZ, [RZ] ;  /* 0x00000000fffff984 */ /* 0x000fe20000000800 */
[----:B------:R-:W-:Y:S01]  /*114d0*/  @!PT LDS RZ, [RZ] ;  /* 0x00000000fffff984 */ /* 0x000fe20000000800 */
[----:B------:R1:W-:Y:S01]  /*114e0*/  @!P1 LDGSTS.E.BYPASS.LTC128B.128 [R250+0x2800], desc[UR20][R26.64] ;  /* 0x028000001afa9fae */ /* 0x0003e2000b981a14 */
[----:B------:R-:W-:Y:S01]  /*114f0*/  MOV R6, UR11 ;  /* 0x0000000b00067c02 */ /* 0x000fe20008000f00 */
[----:B------:R-:W-:Y:S01]  /*11500*/  @!P1 IMAD.MOV.U32 R46, RZ, RZ, R26 ;  /* 0x000000ffff2e9224 */ /* 0x000fe200078e001a */
[-C--:B------:R-:W-:Y:S01]  /*11510*/  @!P1 LEA R38, P3, R15, R26.reuse, 0x7 ;  /* 0x0000001a0f269211 */ /* 0x080fe200078638ff */
[----:B------:R-:W-:Y:S01]  /*11520*/  @!UP0 UIMAD UR8, UR11, 0xc0, URZ ;  /* 0x000000c00b0888a4 */ /* 0x000fe2000f8e02ff */
[-C--:B------:R-:W-:Y:S01]  /*11530*/  @!P1 MOV R47, R27.reuse ;  /* 0x0000001b002f9202 */ /* 0x080fe20000000f00 */
[----:B------:R1:W-:Y:S01]  /*11540*/  @P1 STS.128 [R250+0x3000], RZ ;  /* 0x003000fffa001388 */ /* 0x0003e20000000c00 */
[-C--:B------:R-:W-:Y:S01]  /*11550*/  @!P1 LEA.HI.X R39, R12, R27.reuse, R6, 0x7, P3 ;  /* 0x0000001b0c279211 */ /* 0x080fe200018f3c06 */
[----:B------:R-:W-:Y:S01]  /*11560*/  @!P1 IMAD.WIDE.U32 R44, R3, 0xc0, R44 ;  /* 0x000000c0032c9825 */ /* 0x000fe200078e002c */
[----:B--2---:R-:W-:Y:S01]  /*11570*/  MOV R18, UR10 ;  /* 0x0000000a00127c02 */ /* 0x004fe20008000f00 */
[----:B------:R-:W-:Y:S01]  /*11580*/  @!PT LDS RZ, [RZ] ;  /* 0x00000000fffff984 */ /* 0x000fe20000000800 */
[----:B------:R-:W-:Y:S01]  /*11590*/  @!PT LDS RZ, [RZ] ;  /* 0x00000000fffff984 */ /* 0x000fe20000000800 */
[----:B------:R-:W-:Y:S01]  /*115a0*/  @!PT LDS RZ, [RZ] ;  /* 0x00000000fffff984 */ /* 0x000fe20000000800 */
[----:B------:R1:W-:Y:S01]  /*115b0*/  @!P1 LDGSTS.E.BYPASS.LTC128B.128 [R250+0x3000], desc[UR20][R30.64] ;  /* 0x030000001efa9fae */ /* 0x0003e2000b981a14 */
[-C--:B------:R-:W-:Y:S01]  /*115c0*/  @!P1 MOV R51, R27.reuse ;  /* 0x0000001b00339202 */ /* 0x080fe20000000f00 */
[----:B------:R-:W-:Y:S01]  /*115d0*/  IMAD.U32 R19, RZ, RZ, UR10 ;  /* 0x0000000aff137e24 */ /* 0x000fe2000f8e00ff */
[-C--:B------:R-:W-:Y:S01]  /*115e0*/  @!P1 MOV R55, R27.reuse ;  /* 0x0000001b00379202 */ /* 0x080fe20000000f00 */
[----:B------:R1:W-:Y:S01]  /*115f0*/  @P1 STS.128 [R250+0x3800], RZ ;  /* 0x003800fffa001388 */ /* 0x0003e20000000c00 */
[----:B------:R-:W-:Y:S01]  /*11600*/  @!P1 IMAD.WIDE.U32 R46, R4, 0xe0, R46 ;  /* 0x000000e0042e9825 */ /* 0x000fe200078e002e */
[----:B------:R-:W-:Y:S01]  /*11610*/  @!UP0 UIMAD UR15, UR11, 0x120, URZ ;  /* 0x000001200b0f88a4 */ /* 0x000fe2000f8e02ff */
[----:B------:R-:W-:Y:S01]  /*11620*/  @!P1 LEA R34, P4, R19, R26, 0x6 ;  /* 0x0000001a13229211 */ /* 0x000fe200078830ff */
[----:B------:R-:W-:Y:S01]  /*11630*/  @!UP0 UIMAD UR14, UR11, 0x140, URZ ;  /* 0x000001400b0e88a4 */ /* 0x000fe2000f8e02ff */
[--C-:B------:R-:W-:Y:S01]  /*11640*/  @!P1 IMAD.MOV.U32 R50, RZ, RZ, R26.reuse ;  /* 0x000000ffff329224 */ /* 0x100fe200078e001a */
[-C--:B------:R-:W-:Y:S01]  /*11650*/  @!P1 MOV R115, R27.reuse ;  /* 0x0000001b00739202 */ /* 0x080fe20000000f00 */
[----:B------:R-:W-:Y:S01]  /*11660*/  @!P1 IMAD.MOV.U32 R54, RZ, RZ, R26 ;  /* 0x000000ffff369224 */ /* 0x000fe200078e001a */
[C---:B------:R-:W-:Y:S01]  /*11670*/  @!P1 LEA.HI.X R35, R18.reuse, R27, R17, 0x6, P4 ;  /* 0x0000001b12239211 */ /* 0x040fe200020f3411 */
[--C-:B------:R-:W-:Y:S01]  /*11680*/  @!P1 IMAD.WIDE.U32 R18, R18, 0x60, R22.reuse ;  /* 0x0000006012129825 */ /* 0x100fe200078e0016 */
[----:B------:R-:W-:Y:S03]  /*11690*/  BSSY.RECONVERGENT B0, `(.L_x_2266) ;  /* 0x000005b000007945 */ /* 0x000fe60003800200 */
[C---:B------:R-:W-:Y:S01]  /*116a0*/  @!P1 IMAD.WIDE.U32 R22, R4.reuse, 0xa0, R22 ;  /* 0x000000a004169825 */ /* 0x040fe200078e0016 */
[----:B------:R-:W-:Y:S01]  /*116b0*/  @!PT LDS RZ, [RZ] ;  /* 0x00000000fffff984 */ /* 0x000fe20000000800 */
[----:B------:R-:W-:Y:S01]  /*116c0*/  @!PT LDS RZ, [RZ] ;  /* 0x00000000fffff984 */ /* 0x000fe20000000800 */
[----:B------:R-:W-:Y:S01]  /*116d0*/  @!PT LDS RZ, [RZ] ;  /* 0x00000000fffff984 */ /* 0x000fe20000000800 */
[----:B------:R1:W-:Y:S03]  /*116e0*/  @!P1 LDGSTS.E.BYPASS.LTC128B.128 [R250+0x3800], desc[UR20][R34.64] ;  /* 0x0380000022fa9fae */ /* 0x0003e6000b981a14 */
[----:B------:R-:W-:Y:S01]  /*116f0*/  @!P1 VIADD R19, R19, UR7 ;  /* 0x0000000713139c36 */ /* 0x000fe20008000000 */
[----:B------:R-:W-:Y:S01]  /*11700*/  @!UP0 UIMAD UR7, UR11, 0xe0, URZ ;  /* 0x000000e00b0788a4 */ /* 0x000fe2000f8e02ff */
        /* <DEDUP_REMOVED lines=14> */
[----:B------:R-:W-:-:S02]  /*117f0*/  @!UP0 UIMAD UR7, UR11, 0x1a0, URZ ;  /* 0x000001a00b0788a4 */ /* 0x000fc4000f8e02ff */
        /* <DEDUP_REMOVED lines=8> */
[--C-:B------:R-:W-:Y:S01]  /*11880*/  @!P1 IMAD.WIDE.U32 R4, R4, 0x180, R26.reuse ;  /* 0x0000018004049825 */ /* 0x100fe200078e001a */
[----:B------:R-:W-:Y:S01]  /*11890*/  @!PT LDS RZ, [RZ] ;  /* 0x00000000fffff984 */ /* 0x000fe20000000800 */
[----:B------:R-:W-:Y:S01]  /*118a0*/  @!PT LDS RZ, [RZ] ;  /* 0x00000000fffff984 */ /* 0x000fe20000000800 */
[----:B------:R-:W-:Y:S01]  /*118b0*/  @!PT LDS RZ, [RZ] ;  /* 0x00000000fffff984 */ /* 0x000fe20000000800 */
[----:B------:R1:W-:Y:S03]  /*118c0*/  @!P1 LDGSTS.E.BYPASS.LTC128B.128 [R250+0x5000], desc[UR20][R22.64] ;  /* 0x0500000016fa9fae */ /* 0x0003e6000b981a14 */
[----:B------:R-:W-:Y:S01]  /*118d0*/  @!P1 IMAD.WIDE.U32 R116, R3, 0x1a0, R26 ;  /* 0x000001a003749825 */ /* 0x000fe200078e001a */
[----:B------:R1:W-:Y:S01]  /*118e0*/  @P1 STS.128 [R250+0x5800], RZ ;  /* 0x005800fffa001388 */ /* 0x0003e20000000c00 */
[----:B------:R-:W-:-:S02]  /*118f0*/  @!P1 IADD3 R5, PT, PT, R5, UR8, RZ ;  /* 0x0000000805059c10 */ /* 0x000fc4000fffe0ff */
[----:B------:R-:W-:Y:S01]  /*11900*/  @!P1 VIADD R115, R115, UR9 ;  /* 0x0000000973739c36 */ /* 0x000fe20008000000 */
[----:B------:R-:W-:Y:S01]  /*11910*/  @!PT LDS RZ, [RZ] ;  /* 0x00000000fffff984 */ /* 0x000fe20000000800 */
[----:B------:R-:W-:Y:S01]  /*11920*/  @!PT LDS RZ, [RZ] ;  /* 0x00000000fffff984 */ /* 0x000fe20000000800 */
[----:B------:R-:W-:Y:S01]  /*11930*/  @!PT LDS RZ, [RZ] ;  /* 0x00000000fffff984 */ /* 0x000fe20000000800 */
[----:B------:R1:W-:Y:S01]  /*11940*/  @!P1 LDGSTS.E.BYPASS.LTC128B.128 [R250+0x5800], desc[UR20][R44.64] ;  /* 0x058000002cfa9fae */ /* 0x0003e2000b981a14 */
[----:B------:R-:W-:-:S03]  /*11950*/  @!P1 VIADD R117, R117, UR7 ;  /* 0x0000000775759c36 */ /* 0x000fc60008000000 */
        /* <DEDUP_REMOVED lines=40> */
[----:B------:R-:W-:Y:S02]  /*11be0*/  IADD3 R5, PT, PT, R27, UR7, RZ ;  /* 0x000000071b057c10 */ /* 0x000fe4000fffe0ff */
[----:B------:R-:W-:-:S05]  /*11bf0*/  MOV R4, R26 ;  /* 0x0000001a00047202 */ /* 0x000fca0000000f00 */
[----:B------:R-:W-:Y:S01]  /*11c00*/  @!PT LDS RZ, [RZ] ;  /* 0x00000000fffff984 */ /* 0x000fe20000000800 */
[----:B------:R-:W-:Y:S01]  /*11c10*/  @!PT LDS RZ, [RZ] ;  /* 0x00000000fffff984 */ /* 0x000fe20000000800 */
[----:B------:R-:W-:Y:S01]  /*11c20*/  @!PT LDS RZ, [RZ] ;  /* 0x00000000fffff984 */ /* 0x000fe20000000800 */
[----:B------:R2:W-:Y:S02]  /*11c30*/  LDGSTS.E.BYPASS.LTC128B.128 [R250+0x9800], desc[UR20][R4.64] ;  /* 0x0980000004fa7fae */ /* 0x0005e4000b981a14 */
.L_x_2267:
[----:B------:R-:W-:Y:S05]  /*11c40*/  BSYNC.RECONVERGENT B0 ;  /* 0x0000000000007941 */ /* 0x000fea0003800200 */
.L_x_2266:
[----:B------:R-:W0:Y:S02]  /*11c50*/  LDGDEPBAR ;  /* 0x00000000000079af */ /* 0x000e240000000000 */
.L_x_2263:
[----:B------:R-:W-:Y:S01]  /*11c60*/  FMNMX3.FTZ R6, R2, R14, R11, !PT ;  /* 0x0000000e02067276 */ /* 0x000fe2000781000b */
[----:B------:R-:W-:Y:S01]  /*11c70*/  UIADD3 UR7, UPT, UPT, UR17, -0x3, URZ ;  /* 0xfffffffd11077890 */ /* 0x000fe2000fffe0ff */
[----:B-12---:R-:W-:Y:S02]  /*11c80*/  FMNMX3.FTZ R5, R0, R9, R8, !PT ;  /* 0x0000000900057276 */ /* 0x006fe40007810008 */
        /* <DEDUP_REMOVED lines=62> */
[C---:B------:R-:W-:Y:S01]  /*12070*/  IADD3 R21, PT, PT, R236.reuse, 0xa000, RZ ;  /* 0x0000a000ec157810 */ /* 0x040fe20007ffe0ff */
[----:B------:R-:W1:Y:S01]  /*12080*/  SHFL.BFLY PT, R4, R6, 0x2, 0x1f ;  /* 0x0c401f0006047f89 */ /* 0x000e6200000e0000 */
[----:B------:R-:W-:-:S02]  /*12090*/  IADD3 R127, PT, PT, R236, 0xa040, RZ ;  /* 0x0000a040ec7f7810 */ /* 0x000fc40007ffe0ff */
[----:B------:R-:W-:Y:S01]  /*120a0*/  @P0 IADD3 R127, PT, PT, R21, -0x40, RZ ;  /* 0xffffffc0157f0810 */ /* 0x000fe20007ffe0ff */
[----:B------:R-:W2:Y:S01]  /*120b0*/  SHFL.BFLY PT, R3, R5, 0x2, 0x1f ;  /* 0x0c401f0005037f89 */ /* 0x000ea200000e0000 */
[----:B-1----:R-:W-:Y:S02]  /*120c0*/  FMNMX.FTZ R4, R6, R4, !PT ;  /* 0x0000000406047209 */ /* 0x002fe40007810000 */
        /* <DEDUP_REMOVED lines=8> */
[----:B------:R-:W-:Y:S01]  /*12150*/  FSEL R121, R121, RZ, P2 ;  /* 0x000000ff79797208 */ /* 0x000fe20001000000 */
[C---:B------:R-:W-:Y:S01]  /*12160*/  FMUL.FTZ R116, R122.reuse, UR4 ;  /* 0x000000047a747c20 */ /* 0x040fe20008410000 */
[----:B------:R-:W-:Y:S01]  /*12170*/  FSETP.NEU.FTZ.AND P1, PT, R122, -INF , PT ;  /* 0xff8000007a00780b */ /* 0x000fe20003f3d000 */
[----:B------:R-:W-:Y:S02]  /*12180*/  FADD.FTZ R4, R2, -R4 ;  /* 0x8000000402047221 */ /* 0x000fe40000010000 */
[--C-:B------:R-:W-:Y:S01]  /*12190*/  FFMA.FTZ R118, R16, UR4, -R121.reuse ;  /* 0x0000000410767c23 */ /* 0x100fe20008010879 */
[----:B------:R-:W-:Y:S01]  /*121a0*/  FSEL R5, R122, RZ, P1 ;  /* 0x000000ff7a057208 */ /* 0x000fe20000800000 */
[----:B------:R-:W1:Y:S01]  /*121b0*/  LDSM.16.MT88.4 R16, [R236+0xa000] ;  /* 0x00a00000ec10783b */ /* 0x000e620000004200 */
[----:B------:R-:W-:Y:S01]  /*121c0*/  FSEL R116, R116, RZ, P1 ;  /* 0x000000ff74747208 */ /* 0x000fe20000800000 */
[----:B------:R-:W-:Y:S01]  /*121d0*/  FMUL.FTZ R4, R4, UR4 ;  /* 0x0000000404047c20 */ /* 0x000fe20008410000 */
[----:B------:R-:W-:Y:S01]  /*121e0*/  FFMA.FTZ R120, R14, UR4, -R121 ;  /* 0x000000040e787c23 */ /* 0x000fe20008010879 */
[----:B------:R-:W-:Y:S01]  /*121f0*/  FADD.FTZ R5, R0, -R5 ;  /* 0x8000000500057221 */ /* 0x000fe20000010000 */
[--C-:B------:R-:W-:Y:S01]  /*12200*/  FFMA.FTZ R119, R11, UR4, -R121.reuse ;  /* 0x000000040b777c23 */ /* 0x100fe20008010879 */
[--C-:B------:R-:W-:Y:S01]  /*12210*/  FFMA.FTZ R117, R13, UR4, -R121.reuse ;  /* 0x000000040d757c23 */ /* 0x100fe20008010879 */
[--C-:B------:R-:W-:Y:S01]  /*12220*/  FFMA.FTZ R115, R9, UR4, -R116.reuse ;  /* 0x0000000409737c23 */ /* 0x100fe20008010874 */
[--C-:B------:R-:W-:Y:S01]  /*12230*/  FFMA.FTZ R114, R8, UR4, -R116.reuse ;  /* 0x0000000408727c23 */ /* 0x100fe20008010874 */
[--C-:B------:R-:W-:Y:S01]  /*12240*/  FFMA.FTZ R3, R10, UR4, -R116.reuse ;  /* 0x000000040a037c23 */ /* 0x100fe20008010874 */
[--C-:B------:R-:W-:Y:S01]  /*12250*/  FFMA.FTZ R2, R7, UR4, -R116.reuse ;  /* 0x0000000407027c23 */ /* 0x100fe20008010874 */
[----:B------:R-:W-:Y:S01]  /*12260*/  FMUL.FTZ R0, R5, UR4 ;  /* 0x0000000405007c20 */ /* 0x000fe20008410000 */
[----:B------:R2:W3:Y:S01]  /*12270*/  MUFU.EX2 R124, R4 ;  /* 0x00000004007c7308 */ /* 0x0004e20000000800 */
[--C-:B------:R-:W-:Y:S01]  /*12280*/  FFMA.FTZ R128, R20, UR4, -R121.reuse ;  /* 0x0000000414807c23 */ /* 0x100fe20008010879 */
[--C-:B------:R-:W-:Y:S01]  /*12290*/  FFMA.FTZ R130, R25, UR4, -R121.reuse ;  /* 0x0000000419827c23 */ /* 0x100fe20008010879 */
[----:B------:R-:W-:Y:S01]  /*122a0*/  LDSM.16.MT88.4 R20, [R127] ;  /* 0x000000007f14783b */ /* 0x000fe20000004200 */
        /* <DEDUP_REMOVED lines=13> */
[----:B--2---:R-:W2:Y:S01]  /*12380*/  LDSM.16.MT88.4 R4, [R214+0xa000] ;  /* 0x00a00000d604783b */ /* 0x004ea20000004200 */
[-C--:B---3--:R-:W-:Y:S01]  /*12390*/  FMUL.FTZ R12, R160, R124.reuse ;  /* 0x0000007ca00c7220 */ /* 0x088fe20000410000 */
[-C--:B------:R-:W-:Y:S01]  /*123a0*/  FMUL.FTZ R13, R161, R124.reuse ;  /* 0x0000007ca10d7220 */ /* 0x080fe20000410000 */
[-C--:B------:R-:W-:Y:S01]  /*123b0*/  FMUL.FTZ R156, R156, R124.reuse ;  /* 0x0000007c9c9c7220 */ /* 0x080fe20000410000 */
[-C--:B------:R-:W-:Y:S01]  /*123c0*/  FMUL.FTZ R157, R157, R124.reuse ;  /* 0x0000007c9d9d7220 */ /* 0x080fe20000410000 */
[-C--:B------:R-:W-:Y:S01]  /*123d0*/  FMUL.FTZ R24, R152, R124.reuse ;  /* 0x0000007c98187220 */ /* 0x080fe20000410000 */
[-C--:B------:R-:W-:Y:S01]  /*123e0*/  FMUL.FTZ R25, R153, R124.reuse ;  /* 0x0000007c99197220 */ /* 0x080fe20000410000 */
[----:B------:R-:W-:Y:S01]  /*123f0*/  MUFU.EX2 R118, R118 ;  /* 0x0000007600767308 */ /* 0x000fe20000000800 */
[--C-:B------:R-:W-:Y:S01]  /*12400*/  FFMA.FTZ R152, R28, UR4, -R121.reuse ;  /* 0x000000041c987c23 */ /* 0x100fe20008010879 */
[-C--:B------:R-:W-:Y:S01]  /*12410*/  FMUL.FTZ R148, R148, R124.reuse ;  /* 0x0000007c94947220 */ /* 0x080fe20000410000 */
[-C--:B------:R-:W-:Y:S01]  /*12420*/  FMUL.FTZ R149, R149, R124.reuse ;  /* 0x0000007c95957220 */ /* 0x080fe20000410000 */
[-C--:B------:R-:W-:Y:S01]  /*12430*/  FMUL.FTZ R33, R145, R124.reuse ;  /* 0x0000007c91217220 */ /* 0x080fe20000410000 */
[-C--:B------:R-:W-:Y:S01]  /*12440*/  FMUL.FTZ R140, R140, R124.reuse ;  /* 0x0000007c8c8c7220 */ /* 0x080fe20000410000 */
[-C--:B------:R-:W-:Y:S01]  /*12450*/  FMUL.FTZ R141, R141, R124.reuse ;  /* 0x0000007c8d8d7220 */ /* 0x080fe20000410000 */
[----:B------:R-:W-:Y:S01]  /*12460*/  FMUL.FTZ R44, R136, R124 ;  /* 0x0000007c882c7220 */ /* 0x000fe20000410000 */
[----:B------:R-:W3:Y:S01]  /*12470*/  MUFU.EX2 R117, R117 ;  /* 0x0000007500757308 */ /* 0x000ee20000000800 */
[----:B----4-:R-:W-:Y:S01]  /*12480*/  F2FP.F16.F32.PACK_AB R8, R119, R120 ;  /* 0x000000787708723e */ /* 0x010fe200000000ff */
[--C-:B------:R-:W-:Y:S01]  /*12490*/  FFMA.FTZ R136, R49, UR4, -R116.reuse ;  /* 0x0000000431887c23 */ /* 0x100fe20008010874 */
[-C--:B------:R-:W-:Y:S01]  /*124a0*/  FMUL.FTZ R45, R137, R124.reuse ;  /* 0x0000007c892d7220 */ /* 0x080fe20000410000 */
[-C--:B------:R-:W-:Y:S01]  /*124b0*/  FMUL.FTZ R132, R132, R124.reuse ;  /* 0x0000007c84847220 */ /* 0x080fe20000410000 */
[----:B------:R-:W-:Y:S01]  /*124c0*/  FMUL.FTZ R133, R133, R124 ;  /* 0x0000007c85857220 */ /* 0x000fe20000410000 */
        /* <DEDUP_REMOVED lines=34> */
[----:B------:R-:W4:Y:S01]  /*126f0*/  MUFU.EX2 R0, R0 ;  /* 0x0000000000007308 */ /* 0x000f220000000800 */
        /* <DEDUP_REMOVED lines=16> */
[-C--:B----4-:R-:W-:Y:S01]  /*12800*/  FMUL.FTZ R14, R162, R0.reuse ;  /* 0x00000000a20e7220 */ /* 0x090fe20000410000 */
[-C--:B------:R-:W-:Y:S01]  /*12810*/  FMUL.FTZ R15, R163, R0.reuse ;  /* 0x00000000a30f7220 */ /* 0x080fe20000410000 */
[-C--:B------:R-:W-:Y:S01]  /*12820*/  FMUL.FTZ R158, R158, R0.reuse ;  /* 0x000000009e9e7220 */ /* 0x080fe20000410000 */
[-C--:B------:R-:W-:Y:S01]  /*12830*/  FMUL.FTZ R159, R159, R0.reuse ;  /* 0x000000009f9f7220 */ /* 0x080fe20000410000 */
[-C--:B------:R-:W-:Y:S01]  /*12840*/  FMUL.FTZ R26, R154, R0.reuse ;  /* 0x000000009a1a7220 */ /* 0x080fe20000410000 */
[-C--:B------:R-:W-:Y:S01]  /*12850*/  FMUL.FTZ R27, R155, R0.reuse ;  /* 0x000000009b1b7220 */ /* 0x080fe20000410000 */
[-C--:B------:R-:W-:Y:S01]  /*12860*/  FMUL.FTZ R150, R150, R0.reuse ;  /* 0x0000000096967220 */ /* 0x080fe20000410000 */
[-C--:B------:R-:W-:Y:S01]  /*12870*/  FMUL.FTZ R151, R151, R0.reuse ;  /* 0x0000000097977220 */ /* 0x080fe20000410000 */
[C---:B-1----:R-:W-:Y:S01]  /*12880*/  HMMA.16816.F32 R12, R8.reuse, R16, R12 ;  /* 0x00000010080c723c */ /* 0x042fe2000000180c */
[-C--:B------:R-:W-:Y:S01]  /*12890*/  FMUL.FTZ R34, R146, R0.reuse ;  /* 0x0000000092227220 */ /* 0x080fe20000410000 */
[-C--:B------:R-:W-:Y:S01]  /*128a0*/  FMUL.FTZ R35, R147, R0.reuse ;  /* 0x0000000093237220 */ /* 0x080fe20000410000 */
[-C--:B------:R-:W-:Y:S01]  /*128b0*/  FMUL.FTZ R142, R142, R0.reuse ;  /* 0x000000008e8e7220 */ /* 0x080fe20000410000 */
[-C--:B------:R-:W-:Y:S01]  /*128c0*/  FMUL.FTZ R143, R143, R0.reuse ;  /* 0x000000008f8f7220 */ /* 0x080fe20000410000 */
[----:B------:R-:W-:Y:S01]  /*128d0*/  MUFU.EX2 R131, R131 ;  /* 0x0000008300837308 */ /* 0x000fe20000000800 */
[-C--:B------:R-:W-:Y:S01]  /*128e0*/  FMUL.FTZ R46, R138, R0.reuse ;  /* 0x000000008a2e7220 */ /* 0x080fe20000410000 */
[-C--:B------:R-:W-:Y:S01]  /*128f0*/  FMUL.FTZ R47, R139, R0.reuse ;  /* 0x000000008b2f7220 */ /* 0x080fe20000410000 */
[C---:B------:R-:W-:Y:S01]  /*12900*/  HMMA.16816.F32 R16, R8.reuse, R18, R156 ;  /* 0x000000120810723c */ /* 0x040fe2000000189c */
[----:B------:R-:W-:Y:S01]  /*12910*/  IADD3 R156, PT, PT, R213, R127, RZ ;  /* 0x0000007fd59c7210 */ /* 0x000fe20007ffe0ff */
[-C--:B------:R-:W-:Y:S01]  /*12920*/  FMUL.FTZ R134, R134, R0.reuse ;  /* 0x0000000086867220 */ /* 0x080fe20000410000 */
[----:B------:R-:W-:Y:S01]  /*12930*/  FMUL.FTZ R135, R135, R0 ;  /* 0x0000000087877220 */ /* 0x000fe20000410000 */
[--C-:B------:R-:W-:Y:S01]  /*12940*/  FFMA.FTZ R138, R215, UR4, -R116.reuse ;  /* 0x00000004d78a7c23 */ /* 0x100fe20008010874 */
[----:B------:R-:W1:Y:S01]  /*12950*/  MUFU.EX2 R152, R152 ;  /* 0x0000009800987308 */ /* 0x000e620000000800 */
[----:B------:R-:W3:Y:S01]  /*12960*/  LDSM.16.MT88.4 R28, [R156] ;  /* 0x000000009c1c783b */ /* 0x000ee20000004200 */
[--C-:B------:R-:W-:Y:S01]  /*12970*/  FFMA.FTZ R139, R216, UR4, -R116.reuse ;  /* 0x00000004d88b7c23 */ /* 0x100fe20008010874 */
[C---:B--2---:R-:W-:Y:S01]  /*12980*/  HMMA.16816.F32 R24, R8.reuse, R4, R24 ;  /* 0x000000040818723c */ /* 0x044fe20000001818 */
        /* <DEDUP_REMOVED lines=12> */
[----:B------:R2:W-:Y:S01]  /*12a50*/  MUFU.EX2 R148, R32 ;  /* 0x0000002000947308 */ /* 0x0005e20000000800 */
        /* <DEDUP_REMOVED lines=15> */
[----:B------:R-:W-:Y:S01]  /*12b50*/  MUFU.EX2 R138, R138 ;  /* 0x0000008a008a7308 */ /* 0x000fe20000000800 */
[-C--:B--2---:R-:W-:Y:S01]  /*12b60*/  FMUL.FTZ R32, R144, R124.reuse ;  /* 0x0000007c90207220 */ /* 0x084fe20000410000 */
[----:B------:R-:W-:Y:S01]  /*12b70*/  FFMA.FTZ R144, R36, UR4, -R116 ;  /* 0x0000000424907c23 */ /* 0x000fe20008010874 */
[----:B------:R-:W-:Y:S01]  /*12b80*/  FFMA.FTZ R120, R252, R124, R120 ;  /* 0x0000007cfc787223 */ /* 0x000fe20000010078 */
[----:B------:R-:W1:Y:S01]  /*12b90*/  LDSM.16.MT88.4 R36, [R236+0xa800] ;  /* 0x00a80000ec24783b */ /* 0x000e620000004200 */
[----:B------:R-:W-:Y:S01]  /*12ba0*/  FFMA.FTZ R115, R251, R0, R115 ;  /* 0x00000000fb737223 */ /* 0x000fe20000010073 */
[----:B------:R-:W-:Y:S01]  /*12bb0*/  FFMA.FTZ R94, R94, UR4, -R121 ;  /* 0x000000045e5e7c23 */ /* 0x000fe20008010879 */
[----:B------:R-:W-:Y:S01]  /*12bc0*/  FADD.FTZ R120, R119, R120 ;  /* 0x0000007877787221 */ /* 0x000fe20000010000 */
[C---:B------:R-:W-:Y:S01]  /*12bd0*/  HMMA.16816.F32 R32, R8.reuse, R20, R32 ;  /* 0x000000140820723c */ /* 0x040fe20000001820 */
[----:B------:R-:W2:Y:S01]  /*12be0*/  MUFU.EX2 R144, R144 ;  /* 0x0000009000907308 */ /* 0x000ea20000000800 */
[----:B------:R-:W-:Y:S01]  /*12bf0*/  FADD.FTZ R114, R114, R115 ;  /* 0x0000007372727221 */ /* 0x000fe20000010000 */
[--C-:B------:R-:W-:Y:S01]  /*12c00*/  FFMA.FTZ R93, R93, UR4, -R121.reuse ;  /* 0x000000045d5d7c23 */ /* 0x100fe20008010879 */
[--C-:B------:R-:W-:Y:S01]  /*12c10*/  FFMA.FTZ R92, R92, UR4, -R121.reuse ;  /* 0x000000045c5c7c23 */ /* 0x100fe20008010879 */
[--C-:B------:R-:W-:Y:S01]  /*12c20*/  FFMA.FTZ R91, R91, UR4, -R121.reuse ;  /* 0x000000045b5b7c23 */ /* 0x100fe20008010879 */
[--C-:B------:R-:W-:Y:S01]  /*12c30*/  FFMA.FTZ R68, R68, UR4, -R116.reuse ;  /* 0x0000000444447c23 */ /* 0x100fe20008010874 */
[--C-:B------:R-:W-:Y:S01]  /*12c40*/  FFMA.FTZ R67, R67, UR4, -R116.reuse ;  /* 0x0000000443437c23 */ /* 0x100fe20008010874 */
[C---:B------:R-:W-:Y:S01]  /*12c50*/  HMMA.16816.F32 R20, R8.reuse, R22, R140 ;  /* 0x000000160814723c */ /* 0x040fe2000000188c */
[----:B------:R4:W5:Y:S01]  /*12c60*/  MUFU.EX2 R140, R40 ;  /* 0x00000028008c7308 */ /* 0x0009620000000800 */
[--C-:B------:R-:W-:Y:S01]  /*12c70*/  FFMA.FTZ R141, R211, UR4, -R116.reuse ;  /* 0x00000004d38d7c23 */ /* 0x100fe20008010874 */
[--C-:B------:R-:W-:Y:S01]  /*12c80*/  FFMA.FTZ R143, R210, UR4, -R121.reuse ;  /* 0x00000004d28f7c23 */ /* 0x100fe20008010879 */
[--C-:B------:R-:W-:Y:S01]  /*12c90*/  FFMA.FTZ R142, R209, UR4, -R121.reuse ;  /* 0x00000004d18e7c23 */ /* 0x100fe20008010879 */
[--C-:B------:R-:W-:Y:S01]  /*12ca0*/  FFMA.FTZ R66, R66, UR4, -R116.reuse ;  /* 0x0000000442427c23 */ /* 0x100fe20008010874 */
[----:B------:R-:W-:Y:S01]  /*12cb0*/  FFMA.FTZ R65, R65, UR4, -R116 ;  /* 0x0000000441417c23 */ /* 0x000fe20008010874 */
[----:B------:R-:W-:Y:S01]  /*12cc0*/  FADD.FTZ R120, R118, R120 ;  /* 0x0000007876787221 */ /* 0x000fe20000010000 */
[C---:B---3--:R-:W-:Y:S01]  /*12cd0*/  HMMA.16816.F32 R44, R8.reuse, R28, R44 ;  /* 0x0000001c082c723c */ /* 0x048fe2000000182c */
[----:B------:R-:W-:Y:S01]  /*12ce0*/  MUFU.EX2 R139, R139 ;  /* 0x0000008b008b7308 */ /* 0x000fe20000000800 */
[----:B--2---:R-:W-:Y:S01]  /*12cf0*/  F2FP.F16.F32.PACK_AB R49, R144, R148 ;  /* 0x000000949031723e */ /* 0x004fe200000000ff */
[----:B------:R-:W-:Y:S01]  /*12d00*/  FADD.FTZ R114, R3, R114 ;  /* 0x0000007203727221 */ /* 0x000fe20000010000 */
[----:B------:R-:W-:Y:S01]  /*12d10*/  FADD.FTZ R117, R117, R120 ;  /* 0x0000007875757221 */ /* 0x000fe20000010000 */
[----:B------:R-:W-:Y:S01]  /*12d20*/  FFMA.FTZ R61, R61, UR4, -R116 ;  /* 0x000000043d3d7c23 */ /* 0x000fe20008010874 */
[--C-:B------:R-:W-:Y:S01]  /*12d30*/  FFMA.FTZ R87, R87, UR4, -R121.reuse ;  /* 0x0000000457577c23 */ /* 0x100fe20008010879 */
[----:B------:R-:W-:Y:S01]  /*12d40*/  FADD.FTZ R2, R2, R114 ;  /* 0x0000007202027221 */ /* 0x000fe20000010000 */
[----:B------:R-:W-:Y:S01]  /*12d50*/  HMMA.16816.F32 R8, R8, R30, R132 ;  /* 0x0000001e0808723c */ /* 0x000fe20000001884 */
[----:B------:R-:W2:Y:S01]  /*12d60*/  LDSM.16.MT88.4 R28, [R127+0x800] ;  /* 0x000800007f1c783b */ /* 0x000ea20000004200 */
[----:B------:R3:W1:Y:S01]  /*12d70*/  MUFU.EX2 R133, R48 ;  /* 0x0000003000857308 */ /* 0x0006620000000800 */
[--C-:B------:R-:W-:Y:S01]  /*12d80*/  FFMA.FTZ R132, R53, UR4, -R121.reuse ;  /* 0x0000000435847c23 */ /* 0x100fe20008010879 */
[--C-:B------:R-:W-:Y:S01]  /*12d90*/  FFMA.FTZ R134, R52, UR4, -R121.reuse ;  /* 0x0000000434867c23 */ /* 0x100fe20008010879 */
[----:B----4-:R-:W4:Y:S01]  /*12da0*/  LDSM.16.MT88.4 R40, [R214+0xa800] ;  /* 0x00a80000d628783b */ /* 0x010f220000004200 */
[----:B-----5:R-:W-:Y:S01]  /*12db0*/  F2FP.F16.F32.PACK_AB R51, R136, R140 ;  /* 0x0000008c8833723e */ /* 0x020fe200000000ff */
[----:B------:R-:W-:Y:S01]  /*12dc0*/  FFMA.FTZ R135, R218, UR4, -R121 ;  /* 0x00000004da877c23 */ /* 0x000fe20008010879 */
[----:B------:R-:W-:Y:S01]  /*12dd0*/  FADD.FTZ R117, R128, R117 ;  /* 0x0000007580757221 */ /* 0x000fe20000010000 */
[----:B------:R-:W5:Y:S01]  /*12de0*/  LDSM.16.MT88.4 R52, [R156+0x800] ;  /* 0x000800009c34783b */ /* 0x000f620000004200 */
[----:B------:R-:W5:Y:S01]  /*12df0*/  MUFU.EX2 R132, R132 ;  /* 0x0000008400847308 */ /* 0x000f620000000800 */
[----:B------:R-:W-:Y:S01]  /*12e00*/  FADD.FTZ R148, R148, R2 ;  /* 0x0000000294947221 */ /* 0x000fe20000010000 */
[--C-:B------:R-:W-:Y:S01]  /*12e10*/  FFMA.FTZ R64, R64, UR4, -R116.reuse ;  /* 0x0000000440407c23 */ /* 0x100fe20008010874 */
[----:B------:R-:W-:Y:S01]  /*12e20*/  FFMA.FTZ R63, R63, UR4, -R116 ;  /* 0x000000043f3f7c23 */ /* 0x000fe20008010874 */
[----:B------:R-:W-:Y:S01]  /*12e30*/  FFMA.FTZ R83, R83, UR4, -R121 ;  /* 0x0000000453537c23 */ /* 0x000fe20008010879 */
[----:B------:R-:W-:Y:S01]  /*12e40*/  FADD.FTZ R144, R144, R148 ;  /* 0x0000009490907221 */ /* 0x000fe20000010000 */
[--C-:B------:R-:W-:Y:S01]  /*12e50*/  FFMA.FTZ R60, R60, UR4, -R116.reuse ;  /* 0x000000043c3c7c23 */ /* 0x100fe20008010874 */
[----:B------:R-:W-:Y:S01]  /*12e60*/  FFMA.FTZ R59, R59, UR4, -R116 ;  /* 0x000000043b3b7c23 */ /* 0x000fe20008010874 */
[----:B------:R-:W-:Y:S01]  /*12e70*/  MUFU.EX2 R134, R134 ;  /* 0x0000008600867308 */ /* 0x000fe20000000800 */
[C---:B---3--:R-:W-:Y:S01]  /*12e80*/  F2FP.F16.F32.PACK_AB R48, R130.reuse, R128 ;  /* 0x000000808230723e */ /* 0x048fe200000000ff */
[----:B------:R-:W-:Y:S01]  /*12e90*/  FADD.FTZ R130, R130, R117 ;  /* 0x0000007582827221 */ /* 0x000fe20000010000 */
[----:B------:R-:W-:Y:S01]  /*12ea0*/  FADD.FTZ R144, R140, R144 ;  /* 0x000000908c907221 */ /* 0x000fe20000010000 */
[--C-:B------:R-:W-:Y:S01]  /*12eb0*/  FFMA.FTZ R58, R58, UR4, -R116.reuse ;  /* 0x000000043a3a7c23 */ /* 0x100fe20008010874 */
[----:B------:R-:W-:Y:S01]  /*12ec0*/  FFMA.FTZ R57, R57, UR4, -R116 ;  /* 0x0000000439397c23 */ /* 0x000fe20008010874 */
[----:B------:R-:W-:Y:S01]  /*12ed0*/  FADD.FTZ R130, R131, R130 ;  /* 0x0000008283827221 */ /* 0x000fe20000010000 */
[----:B------:R-:W-:Y:S01]  /*12ee0*/  FADD.FTZ R136, R136, R144 ;  /* 0x0000009088887221 */ /* 0x000fe20000010000 */
[----:B-1----:R-:W-:Y:S01]  /*12ef0*/  HMMA.16816.F32 R12, R48, R36, R12 ;  /* 0x00000024300c723c */ /* 0x002fe2000000180c */
[----:B------:R-:W1:Y:S01]  /*12f00*/  MUFU.EX2 R135, R135 ;  /* 0x0000008700877308 */ /* 0x000e620000000800 */
[----:B------:R-:W-:Y:S01]  /*12f10*/  FADD.FTZ R152, R152, R130 ;  /* 0x0000008298987221 */ /* 0x000fe20000010000 */
[----:B------:R-:W-:Y:S01]  /*12f20*/  FADD.FTZ R136, R137, R136 ;  /* 0x0000008889887221 */ /* 0x000fe20000010000 */
[----:B------:R-:W-:Y:S01]  /*12f30*/  FFMA.FTZ R252, R82, UR4, -R121 ;  /* 0x0000000452fc7c23 */ /* 0x000fe20008010879 */
[----:B------:R-:W-:Y:S01]  /*12f40*/  FFMA.FTZ R251, R109, UR4, -R116 ;  /* 0x000000046dfb7c23 */ /* 0x000fe20008010874 */
[----:B------:R-:W-:-:S02]  /*12f50*/  FADD.FTZ R152, R133, R152 ;  /* 0x0000009885987221 */ /* 0x000fc40000010000 */
[C---:B------:R-:W-:Y:S01]  /*12f60*/  HMMA.16816.F32 R16, R48.reuse, R38, R16 ;  /* 0x000000263010723c */ /* 0x040fe20000001810 */
[----:B------:R-:W3:Y:S01]  /*12f70*/  LDSM.16.MT88.4 R36, [R236+0xb000] ;  /* 0x00b00000ec24783b */ /* 0x000ee20000004200 */
[----:B------:R-:W1:Y:S06]  /*12f80*/  MUFU.EX2 R141, R141 ;  /* 0x0000008d008d7308 */ /* 0x000e6c0000000800 */
[C---:B--2---:R-:W-:Y:S02]  /*12f90*/  HMMA.16816.F32 R32, R48.reuse, R28, R32 ;  /* 0x0000001c3020723c */ /* 0x044fe40000001820 */
[----:B------:R-:W2:Y:S06]  /*12fa0*/  MUFU.EX2 R143, R143 ;  /* 0x0000008f008f7308 */ /* 0x000eac0000000800 */
[C---:B------:R-:W-:Y:S01]  /*12fb0*/  HMMA.16816.F32 R20, R48.reuse, R30, R20 ;  /* 0x0000001e3014723c */ /* 0x040fe20000001814 */
[----:B------:R-:W2:Y:S01]  /*12fc0*/  LDSM.16.MT88.4 R28, [R127+0x1000] ;  /* 0x001000007f1c783b */ /* 0x000ea20000004200 */
[----:B------:R-:W-:Y:S06]  /*12fd0*/  MUFU.EX2 R142, R142 ;  /* 0x0000008e008e7308 */ /* 0x000fec0000000800 */
[C---:B----4-:R-:W-:Y:S02]  /*12fe0*/  HMMA.16816.F32 R24, R48.reuse, R40, R24 ;  /* 0x000000283018723c */ /* 0x050fe40000001818 */
[----:B------:R-:W-:Y:S06]  /*12ff0*/  MUFU.EX2 R145, R145 ;  /* 0x0000009100917308 */ /* 0x000fec0000000800 */
[C---:B------:R-:W-:Y:S01]  /*13000*/  HMMA.16816.F32 R4, R48.reuse, R42, R4 ;  /* 0x0000002a3004723c */ /* 0x040fe20000001804 */
[----:B------:R-:W4:Y:S01]  /*13010*/  LDSM.16.MT88.4 R40, [R214+0xb000] ;  /* 0x00b00000d628783b */ /* 0x000f220000004200 */
[----:B------:R-:W-:Y:S06]  /*13020*/  MUFU.EX2 R146, R146 ;  /* 0x0000009200927308 */ /* 0x000fec0000000800 */
[C---:B-----5:R-:W-:Y:S02]  /*13030*/  HMMA.16816.F32 R44, R48.reuse, R52, R44 ;  /* 0x00000034302c723c */ /* 0x060fe4000000182c */
[----:B------:R-:W5:Y:S06]  /*13040*/  MUFU.EX2 R147, R147 ;  /* 0x0000009300937308 */ /* 0x000f6c0000000800 */
[----:B------:R-:W-:Y:S01]  /*13050*/  HMMA.16816.F32 R8, R48, R54, R8 ;  /* 0x000000363008723c */ /* 0x000fe20000001808 */
[----:B------:R-:W-:Y:S01]  /*13060*/  F2FP.F16.F32.PACK_AB R48, R132, R133 ;  /* 0x000000858430723e */ /* 0x000fe200000000ff */
[----:B------:R-:W4:Y:S01]  /*13070*/  LDSM.16.MT88.4 R52, [R156+0x1000] ;  /* 0x001000009c34783b */ /* 0x000f220000004200 */
[----:B------:R-:W-:Y:S01]  /*13080*/  F2FP.F16.F32.PACK_AB R49, R138, R137 ;  /* 0x000000898a31723e */ /* 0x000fe200000000ff */
[----:B------:R-:W5:Y:S01]  /*13090*/  MUFU.EX2 R149, R149 ;  /* 0x0000009500957308 */ /* 0x000f620000000800 */
[----:B-1----:R-:W-:Y:S01]  /*130a0*/  F2FP.F16.F32.PACK_AB R50, R135, R134 ;  /* 0x000000868732723e */ /* 0x002fe200000000ff */
[----:B------:R-:W-:Y:S01]  /*130b0*/  FADD.FTZ R132, R132, R152 ;  /* 0x0000009884847221 */ /* 0x000fe20000010000 */
[----:B------:R-:W-:Y:S01]  /*130c0*/  F2FP.F16.F32.PACK_AB R51, R141, R139 ;  /* 0x0000008b8d33723e */ /* 0x000fe200000000ff */
[----:B------:R-:W-:-:S02]  /*130d0*/  FADD.FTZ R138, R138, R136 ;  /* 0x000000888a8a7221 */ /* 0x000fc40000010000 */
[----:B------:R-:W-:Y:S02]  /*130e0*/  FADD.FTZ R132, R134, R132 ;  /* 0x0000008486847221 */ /* 0x000fe40000010000 */
[----:B------:R-:W-:Y:S01]  /*130f0*/  MUFU.EX2 R150, R150 ;  /* 0x0000009600967308 */ /* 0x000fe20000000800 */
[----:B------:R-:W-:Y:S01]  /*13100*/  FADD.FTZ R138, R139, R138 ;  /* 0x0000008a8b8a7221 */ /* 0x000fe20000010000 */
[C---:B---3--:R-:W-:Y:S01]  /*13110*/  HMMA.16816.F32 R12, R48.reuse, R36, R12 ;  /* 0x00000024300c723c */ /* 0x048fe2000000180c */
[----:B------:R-:W-:Y:S02]  /*13120*/  FADD.FTZ R135, R135, R132 ;  /* 0x0000008487877221 */ /* 0x000fe40000010000 */
[----:B------:R-:W-:Y:S02]  /*13130*/  FADD.FTZ R141, R141, R138 ;  /* 0x0000008a8d8d7221 */ /* 0x000fe40000010000 */
[----:B--2---:R-:W-:Y:S01]  /*13140*/  FADD.FTZ R135, R143, R135 ;  /* 0x000000878f877221 */ /* 0x004fe20000010000 */
[----:B------:R-:W1:Y:S01]  /*13150*/  MUFU.EX2 R151, R151 ;  /* 0x0000009700977308 */ /* 0x000e620000000800 */
[----:B-----5:R-:W-:Y:S01]  /*13160*/  FADD.FTZ R141, R147, R141 ;  /* 0x0000008d938d7221 */ /* 0x020fe20000010000 */
[----:B------:R-:W-:Y:S01]  /*13170*/  HMMA.16816.F32 R16, R48, R38, R16 ;  /* 0x000000263010723c */ /* 0x000fe20000001810 */
[----:B------:R-:W2:Y:S01]  /*13180*/  LDSM.16.MT88.4 R36, [R236+0xb800] ;  /* 0x00b80000ec24783b */ /* 0x000ea20000004200 */
[----:B------:R-:W-:Y:S01]  /*13190*/  FADD.FTZ R135, R142, R135 ;  /* 0x000000878e877221 */ /* 0x000fe20000010000 */
[----:B------:R-:W-:-:S03]  /*131a0*/  FADD.FTZ R141, R149, R141 ;  /* 0x0000008d958d7221 */ /* 0x000fc60000010000 */
[----:B------:R-:W-:Y:S02]  /*131b0*/  MUFU.EX2 R154, R154 ;  /* 0x0000009a009a7308 */ /* 0x000fe40000000800 */
[C---:B------:R-:W-:Y:S06]  /*131c0*/  HMMA.16816.F32 R32, R48.reuse, R28, R32 ;  /* 0x0000001c3020723c */ /* 0x040fec0000001820 */
[----:B------:R-:W3:Y:S02]  /*131d0*/  MUFU.EX2 R153, R153 ;  /* 0x0000009900997308 */ /* 0x000ee40000000800 */
[C---:B------:R-:W-:Y:S01]  /*131e0*/  HMMA.16816.F32 R20, R48.reuse, R30, R20 ;  /* 0x0000001e3014723c */ /* 0x040fe20000001814 */
[----:B------:R-:W5:Y:S05]  /*131f0*/  LDSM.16.MT88.4 R28, [R127+0x1800] ;  /* 0x001800007f1c783b */ /* 0x000f6a0000004200 */
[----:B------:R-:W-:Y:S02]  /*13200*/  MUFU.EX2 R155, R155 ;  /* 0x0000009b009b7308 */ /* 0x000fe40000000800 */
[C---:B----4-:R-:W-:Y:S06]  /*13210*/  HMMA.16816.F32 R24, R48.reuse, R40, R24 ;  /* 0x000000283018723c */ /* 0x050fec0000001818 */
[----:B------:R-:W-:Y:S02]  /*13220*/  MUFU.EX2 R157, R157 ;  /* 0x0000009d009d7308 */ /* 0x000fe40000000800 */
[C---:B------:R-:W-:Y:S01]  /*13230*/  HMMA.16816.F32 R4, R48.reuse, R42, R4 ;  /* 0x0000002a3004723c */ /* 0x040fe20000001804 */
[----:B------:R-:W4:Y:S05]  /*13240*/  LDSM.16.MT88.4 R40, [R214+0xb800] ;  /* 0x00b80000d628783b */ /* 0x000f2a0000004200 */
[----:B------:R-:W-:Y:S02]  /*13250*/  MUFU.EX2 R158, R158 ;  /* 0x0000009e009e7308 */ /* 0x000fe40000000800 */
[C---:B------:R-:W-:Y:S06]  /*13260*/  HMMA.16816.F32 R44, R48.reuse, R52, R44 ;  /* 0x00000034302c723c */ /* 0x040fec000000182c */
[----:B------:R-:W3:Y:S02]  /*13270*/  MUFU.EX2 R159, R159 ;  /* 0x0000009f009f7308 */ /* 0x000ee40000000800 */
[----:B------:R-:W-:Y:S01]  /*13280*/  HMMA.16816.F32 R8, R48, R54, R8 ;  /* 0x000000363008723c */ /* 0x000fe20000001808 */
[----:B------:R-:W-:Y:S01]  /*13290*/  F2FP.F16.F32.PACK_AB R48, R142, R143 ;  /* 0x0000008f8e30723e */ /* 0x000fe200000000ff */
[----:B------:R-:W3:Y:S01]  /*132a0*/  LDSM.16.MT88.4 R52, [R156+0x1800] ;  /* 0x001800009c34783b */ /* 0x000ee20000004200 */
[----:B------:R-:W-:-:S02]  /*132b0*/  F2FP.F16.F32.PACK_AB R49, R149, R147 ;  /* 0x000000939531723e */ /* 0x000fc400000000ff */
[----:B------:R-:W-:Y:S01]  /*132c0*/  F2FP.F16.F32.PACK_AB R50, R146, R145 ;  /* 0x000000919232723e */ /* 0x000fe200000000ff */
[----:B------:R-:W-:Y:S01]  /*132d0*/  MUFU.EX2 R160, R160 ;  /* 0x000000a000a07308 */ /* 0x000fe20000000800 */
[----:B-1----:R-:W-:Y:S01]  /*132e0*/  F2FP.F16.F32.PACK_AB R51, R151, R150 ;  /* 0x000000969733723e */ /* 0x002fe200000000ff */
[----:B------:R-:W-:Y:S01]  /*132f0*/  FADD.FTZ R145, R145, R135 ;  /* 0x0000008791917221 */ /* 0x000fe20000010000 */
[----:B------:R-:W-:Y:S02]  /*13300*/  FADD.FTZ R150, R150, R141 ;  /* 0x0000008d96967221 */ /* 0x000fe40000010000 */
[----:B------:R-:W-:Y:S01]  /*13310*/  LDSM.16.MT88.4 R140, [R127+0x7800] ;  /* 0x007800007f8c783b */ /* 0x000fe20000004200 */
[----:B------:R-:W-:Y:S01]  /*13320*/  FADD.FTZ R145, R146, R145 ;  /* 0x0000009192917221 */ /* 0x000fe20000010000 */
[----:B------:R-:W-:Y:S01]  /*13330*/  FADD.FTZ R150, R151, R150 ;  /* 0x0000009697967221 */ /* 0x000fe20000010000 */
[C---:B--2---:R-:W-:Y:S01]  /*13340*/  HMMA.16816.F32 R12, R48.reuse, R36, R12 ;  /* 0x00000024300c723c */ /* 0x044fe2000000180c */
[----:B------:R-:W1:Y:S07]  /*13350*/  MUFU.EX2 R161, R161 ;  /* 0x000000a100a17308 */ /* 0x000e6e0000000800 */
        /* <DEDUP_REMOVED lines=8> */
[C---:B----4-:R-:W-:Y:S02]  /*133e0*/  HMMA.16816.F32 R24, R48.reuse, R40, R24 ;  /* 0x000000283018723c */ /* 0x050fe40000001818 */
        /* <DEDUP_REMOVED lines=11> */
[----:B------:R-:W-:Y:S01]  /*134a0*/  F2FP.F16.F32.PACK_AB R50, R157, R155 ;  /* 0x0000009b9d32723e */ /* 0x000fe200000000ff */
[----:B------:R-:W-:Y:S01]  /*134b0*/  FADD.FTZ R154, R154, R145 ;  /* 0x000000919a9a7221 */ /* 0x000fe20000010000 */
[----:B-1----:R-:W-:Y:S01]  /*134c0*/  F2FP.F16.F32.PACK_AB R51, R161, R160 ;  /* 0x000000a0a133723e */ /* 0x002fe200000000ff */
[----:B------:R-:W-:-:S02]  /*134d0*/  FADD.FTZ R158, R158, R150 ;  /* 0x000000969e9e7221 */ /* 0x000fc40000010000 */
[----:B------:R-:W-:Y:S01]  /*134e0*/  FADD.FTZ R154, R153, R154 ;  /* 0x0000009a999a7221 */ /* 0x000fe20000010000 */
[----:B------:R-:W-:Y:S01]  /*134f0*/  LDSM.16.MT88.4 R148, [R214+0x11800] ;  /* 0x01180000d694783b */ /* 0x000fe20000004200 */
[----:B------:R-:W1:Y:S01]  /*13500*/  MUFU.EX2 R176, R176 ;  /* 0x000000b000b07308 */ /* 0x000e620000000800 */
[----:B------:R-:W-:Y:S01]  /*13510*/  FADD.FTZ R158, R159, R158 ;  /* 0x0000009e9f9e7221 */ /* 0x000fe20000010000 */
[C---:B--2---:R-:W-:Y:S01]  /*13520*/  HMMA.16816.F32 R12, R48.reuse, R36, R12 ;  /* 0x00000024300c723c */ /* 0x044fe2000000180c */
[----:B------:R-:W-:Y:S02]  /*13530*/  FADD.FTZ R155, R155, R154 ;  /* 0x0000009a9b9b7221 */ /* 0x000fe40000010000 */
[----:B------:R-:W-:Y:S02]  /*13540*/  FADD.FTZ R160, R160, R158 ;  /* 0x0000009ea0a07221 */ /* 0x000fe40000010000 */
[----:B------:R-:W-:Y:S01]  /*13550*/  FADD.FTZ R155, R157, R155 ;  /* 0x0000009b9d9b7221 */ /* 0x000fe20000010000 */
[----:B------:R-:W-:Y:S01]  /*13560*/  MUFU.EX2 R178, R178 ;  /* 0x000000b200b27308 */ /* 0x000fe20000000800 */
[----:B------:R-:W-:Y:S01]  /*13570*/  FADD.FTZ R160, R161, R160 ;  /* 0x000000a0a1a07221 */ /* 0x000fe20000010000 */
        /* <DEDUP_REMOVED lines=8> */
[C---:B----4-:R-:W-:Y:S06]  /*13600*/  HMMA.16816.F32 R24, R48.reuse, R40, R24 ;  /* 0x000000283018723c */ /* 0x050fec0000001818 */
[----:B------:R-:W-:Y:S02]  /*13610*/  MUFU.EX2 R185, R185 ;  /* 0x000000b900b97308 */ /* 0x000fe40000000800 */
[C---:B------:R-:W-:Y:S01]  /*13620*/  HMMA.16816.F32 R4, R48.reuse, R42, R4 ;  /* 0x0000002a3004723c */ /* 0x040fe20000001804 */
[----:B------:R-:W4:Y:S05]  /*13630*/  LDSM.16.MT88.4 R40, [R214+0xc800] ;  /* 0x00c80000d628783b */ /* 0x000f2a0000004200 */
[----:B------:R-:W4:Y:S02]  /*13640*/  MUFU.EX2 R187, R187 ;  /* 0x000000bb00bb7308 */ /* 0x000f240000000800 */
[C---:B---3--:R-:W-:Y:S06]  /*13650*/  HMMA.16816.F32 R44, R48.reuse, R52, R44 ;  /* 0x00000034302c723c */ /* 0x048fec000000182c */
[----:B------:R-:W-:Y:S02]  /*13660*/  MUFU.EX2 R189, R189 ;  /* 0x000000bd00bd7308 */ /* 0x000fe40000000800 */
[----:B------:R-:W-:Y:S01]  /*13670*/  HMMA.16816.F32 R8, R48, R54, R8 ;  /* 0x000000363008723c */ /* 0x000fe20000001808 */
[----:B------:R-:W-:Y:S01]  /*13680*/  F2FP.F16.F32.PACK_AB R48, R162, R163 ;  /* 0x000000a3a230723e */ /* 0x000fe200000000ff */
[----:B------:R-:W3:Y:S01]  /*13690*/  LDSM.16.MT88.4 R52, [R156+0x2800] ;  /* 0x002800009c34783b */ /* 0x000ee20000004200 */
[----:B------:R-:W-:Y:S01]  /*136a0*/  F2FP.F16.F32.PACK_AB R49, R174, R173 ;  /* 0x000000adae31723e */ /* 0x000fe200000000ff */
[----:B------:R-:W-:Y:S01]  /*136b0*/  FADD.FTZ R163, R163, R155 ;  /* 0x0000009ba3a37221 */ /* 0x000fe20000010000 */
[----:B------:R-:W-:Y:S01]  /*136c0*/  F2FP.F16.F32.PACK_AB R50, R172, R165 ;  /* 0x000000a5ac32723e */ /* 0x000fe200000000ff */
[----:B------:R-:W3:Y:S01]  /*136d0*/  MUFU.EX2 R190, R190 ;  /* 0x000000be00be7308 */ /* 0x000ee20000000800 */
[----:B-1----:R-:W-:Y:S01]  /*136e0*/  F2FP.F16.F32.PACK_AB R51, R176, R175 ;  /* 0x000000afb033723e */ /* 0x002fe200000000ff */
[----:B------:R-:W-:Y:S01]  /*136f0*/  FADD.FTZ R173, R173, R160 ;  /* 0x000000a0adad7221 */ /* 0x000fe20000010000 */
[----:B------:R-:W-:-:S03]  /*13700*/  FADD.FTZ R163, R162, R163 ;  /* 0x000000a3a2a37221 */ /* 0x000fc60000010000 */
[----:B------:R-:W-:Y:S01]  /*13710*/  FADD.FTZ R173, R174, R173 ;  /* 0x000000adaead7221 */ /* 0x000fe20000010000 */
[----:B------:R-:W-:Y:S01]  /*13720*/  FADD.FTZ R165, R165, R163 ;  /* 0x000000a3a5a57221 */ /* 0x000fe20000010000 */
[----:B--2---:R-:W-:Y:S01]  /*13730*/  HMMA.16816.F32 R12, R48, R36, R12 ;  /* 0x00000024300c723c */ /* 0x004fe2000000180c */
[----:B------:R-:W1:Y:S01]  /*13740*/  MUFU.EX2 R191, R191 ;  /* 0x000000bf00bf7308 */ /* 0x000e620000000800 */
[----:B------:R-:W-:Y:S01]  /*13750*/  FADD.FTZ R175, R175, R173 ;  /* 0x000000adafaf7221 */ /* 0x000fe20000010000 */
[----:B------:R-:W-:-:S03]  /*13760*/  FADD.FTZ R165, R172, R165 ;  /* 0x000000a5aca57221 */ /* 0x000fc60000010000 */
[----:B------:R-:W-:Y:S02]  /*13770*/  FADD.FTZ R175, R176, R175 ;  /* 0x000000afb0af7221 */ /* 0x000fe40000010000 */
[C---:B------:R-:W-:Y:S01]  /*13780*/  HMMA.16816.F32 R16, R48.reuse, R38, R16 ;  /* 0x000000263010723c */ /* 0x040fe20000001810 */
[----:B------:R-:W2:Y:S01]  /*13790*/  LDSM.16.MT88.4 R36, [R236+0xd000] ;  /* 0x00d00000ec24783b */ /* 0x000ea20000004200 */
[----:B------:R-:W1:Y:S06]  /*137a0*/  MUFU.EX2 R188, R188 ;  /* 0x000000bc00bc7308 */ /* 0x000e6c0000000800 */
[C---:B-----5:R-:W-:Y:S02]  /*137b0*/  HMMA.16816.F32 R32, R48.reuse, R28, R32 ;  /* 0x0000001c3020723c */ /* 0x060fe40000001820 */
[----:B------:R-:W-:Y:S06]  /*137c0*/  MUFU.EX2 R186, R186 ;  /* 0x000000ba00ba7308 */ /* 0x000fec0000000800 */
[C---:B------:R-:W-:Y:S01]  /*137d0*/  HMMA.16816.F32 R20, R48.reuse, R30, R20 ;  /* 0x0000001e3014723c */ /* 0x040fe20000001814 */
[----:B------:R-:W5:Y:S01]  /*137e0*/  LDSM.16.MT88.4 R28, [R127+0x3000] ;  /* 0x003000007f1c783b */ /* 0x000f620000004200 */
[----:B------:R-:W-:Y:S06]  /*137f0*/  MUFU.EX2 R184, R184 ;  /* 0x000000b800b87308 */ /* 0x000fec0000000800 */
[C---:B----4-:R-:W-:Y:S02]  /*13800*/  HMMA.16816.F32 R24, R48.reuse, R40, R24 ;  /* 0x000000283018723c */ /* 0x050fe40000001818 */
[----:B------:R-:W-:Y:S06]  /*13810*/  MUFU.EX2 R182, R182 ;  /* 0x000000b600b67308 */ /* 0x000fec0000000800 */
[C---:B------:R-:W-:Y:S01]  /*13820*/  HMMA.16816.F32 R4, R48.reuse, R42, R4 ;  /* 0x0000002a3004723c */ /* 0x040fe20000001804 */
[----:B------:R-:W4:Y:S01]  /*13830*/  LDSM.16.MT88.4 R40, [R214+0xd000] ;  /* 0x00d00000d628783b */ /* 0x000f220000004200 */
[----:B------:R-:W4:Y:S06]  /*13840*/  MUFU.EX2 R180, R180 ;  /* 0x000000b400b47308 */ /* 0x000f2c0000000800 */
[C---:B---3--:R-:W-:Y:S02]  /*13850*/  HMMA.16816.F32 R44, R48.reuse, R52, R44 ;  /* 0x00000034302c723c */ /* 0x048fe4000000182c */
[----:B------:R-:W-:Y:S06]  /*13860*/  MUFU.EX2 R179, R179 ;  /* 0x000000b300b37308 */ /* 0x000fec0000000800 */
[----:B------:R-:W-:Y:S01]  /*13870*/  HMMA.16816.F32 R8, R48, R54, R8 ;  /* 0x000000363008723c */ /* 0x000fe20000001808 */
[----:B------:R-:W-:Y:S01]  /*13880*/  F2FP.F16.F32.PACK_AB R48, R177, R178 ;  /* 0x000000b2b130723e */ /* 0x000fe200000000ff */
[----:B------:R-:W3:Y:S01]  /*13890*/  LDSM.16.MT88.4 R52, [R156+0x3000] ;  /* 0x003000009c34783b */ /* 0x000ee20000004200 */
[----:B------:R-:W-:Y:S01]  /*138a0*/  F2FP.F16.F32.PACK_AB R49, R187, R185 ;  /* 0x000000b9bb31723e */ /* 0x000fe200000000ff */
[----:B------:R-:W3:Y:S01]  /*138b0*/  MUFU.EX2 R171, R171 ;  /* 0x000000ab00ab7308 */ /* 0x000ee20000000800 */
[----:B------:R-:W-:Y:S01]  /*138c0*/  F2FP.F16.F32.PACK_AB R50, R183, R181 ;  /* 0x000000b5b732723e */ /* 0x000fe200000000ff */
[----:B------:R-:W-:Y:S01]  /*138d0*/  FADD.FTZ R178, R178, R165 ;  /* 0x000000a5b2b27221 */ /* 0x000fe20000010000 */
[----:B------:R-:W-:Y:S01]  /*138e0*/  F2FP.F16.F32.PACK_AB R51, R190, R189 ;  /* 0x000000bdbe33723e */ /* 0x000fe200000000ff */
[----:B------:R-:W-:-:S02]  /*138f0*/  FADD.FTZ R185, R185, R175 ;  /* 0x000000afb9b97221 */ /* 0x000fc40000010000 */
[----:B------:R-:W-:Y:S02]  /*13900*/  FADD.FTZ R178, R177, R178 ;  /* 0x000000b2b1b27221 */ /* 0x000fe40000010000 */
[----:B------:R-:W3:Y:S01]  /*13910*/  MUFU.EX2 R170, R170 ;  /* 0x000000aa00aa7308 */ /* 0x000ee20000000800 */
[----:B------:R-:W-:Y:S01]  /*13920*/  FADD.FTZ R185, R187, R185 ;  /* 0x000000b9bbb97221 */ /* 0x000fe20000010000 */
[C---:B--2---:R-:W-:Y:S01]  /*13930*/  HMMA.16816.F32 R12, R48.reuse, R36, R12 ;  /* 0x00000024300c723c */ /* 0x044fe2000000180c */
[----:B------:R-:W-:Y:S02]  /*13940*/  FADD.FTZ R181, R181, R178 ;  /* 0x000000b2b5b57221 */ /* 0x000fe40000010000 */
[----:B------:R-:W-:Y:S02]  /*13950*/  FADD.FTZ R189, R189, R185 ;  /* 0x000000b9bdbd7221 */ /* 0x000fe40000010000 */
[----:B------:R-:W-:Y:S01]  /*13960*/  FADD.FTZ R181, R183, R181 ;  /* 0x000000b5b7b57221 */ /* 0x000fe20000010000 */
[----:B------:R-:W2:Y:S01]  /*13970*/  MUFU.EX2 R169, R169 ;  /* 0x000000a900a97308 */ /* 0x000ea20000000800 */
[----:B------:R-:W-:Y:S01]  /*13980*/  FADD.FTZ R189, R190, R189 ;  /* 0x000000bdbebd7221 */ /* 0x000fe20000010000 */
[----:B------:R-:W-:Y:S01]  /*13990*/  HMMA.16816.F32 R16, R48, R38, R16 ;  /* 0x000000263010723c */ /* 0x000fe20000001810 */
[----:B------:R-:W2:Y:S01]  /*139a0*/  LDSM.16.MT88.4 R36, [R236+0xd800] ;  /* 0x00d80000ec24783b */ /* 0x000ea20000004200 */
[----:B-1----:R-:W-:-:S04]  /*139b0*/  FADD.FTZ R181, R191, R181 ;  /* 0x000000b5bfb57221 */ /* 0x002fc80000010000 */
[----:B------:R-:W-:Y:S02]  /*139c0*/  MUFU.EX2 R168, R168 ;  /* 0x000000a800a87308 */ /* 0x000fe40000000800 */
[C---:B-----5:R-:W-:Y:S06]  /*139d0*/  HMMA.16816.F32 R32, R48.reuse, R28, R32 ;  /* 0x0000001c3020723c */ /* 0x060fec0000001820 */
[----:B------:R-:W-:Y:S02]  /*139e0*/  MUFU.EX2 R164, R164 ;  /* 0x000000a400a47308 */ /* 0x000fe40000000800 */
[C---:B------:R-:W-:Y:S01]  /*139f0*/  HMMA.16816.F32 R20, R48.reuse, R30, R20 ;  /* 0x0000001e3014723c */ /* 0x040fe20000001814 */
[----:B------:R-:W1:Y:S05]  /*13a00*/  LDSM.16.MT88.4 R28, [R127+0x3800] ;  /* 0x003800007f1c783b */ /* 0x000e6a0000004200 */
[----:B------:R-:W-:Y:S02]  /*13a10*/  MUFU.EX2 R129, R129 ;  /* 0x0000008100817308 */ /* 0x000fe40000000800 */
[C---:B----4-:R-:W-:Y:S06]  /*13a20*/  HMMA.16816.F32 R24, R48.reuse, R40, R24 ;  /* 0x000000283018723c */ /* 0x050fec0000001818 */
[----:B------:R-:W4:Y:S02]  /*13a30*/  MUFU.EX2 R126, R126 ;  /* 0x0000007e007e7308 */ /* 0x000f240000000800 */
[C---:B------:R-:W-:Y:S01]  /*13a40*/  HMMA.16816.F32 R4, R48.reuse, R42, R4 ;  /* 0x0000002a3004723c */ /* 0x040fe20000001804 */
[----:B------:R-:W5:Y:S05]  /*13a50*/  LDSM.16.MT88.4 R40, [R214+0xd800] ;  /* 0x00d80000d628783b */ /* 0x000f6a0000004200 */
[----:B------:R-:W-:Y:S02]  /*13a60*/  MUFU.EX2 R125, R125 ;  /* 0x0000007d007d7308 */ /* 0x000fe40000000800 */
[C---:B---3--:R-:W-:Y:S06]  /*13a70*/  HMMA.16816.F32 R44, R48.reuse, R52, R44 ;  /* 0x00000034302c723c */ /* 0x048fec000000182c */
[----:B------:R-:W3:Y:S02]  /*13a80*/  MUFU.EX2 R81, R81 ;  /* 0x0000005100517308 */ /* 0x000ee40000000800 */
[----:B------:R-:W-:Y:S01]  /*13a90*/  HMMA.16816.F32 R8, R48, R54, R8 ;  /* 0x000000363008723c */ /* 0x000fe20000001808 */
[----:B------:R-:W-:Y:S01]  /*13aa0*/  F2FP.F16.F32.PACK_AB R48, R188, R191 ;  /* 0x000000bfbc30723e */ /* 0x000fe200000000ff */
[----:B------:R-:W4:Y:S01]  /*13ab0*/  LDSM.16.MT88.4 R52, [R156+0x3800] ;  /* 0x003800009c34783b */ /* 0x000f220000004200 */
[----:B------:R-:W-:Y:S01]  /*13ac0*/  F2FP.F16.F32.PACK_AB R49, R180, R182 ;  /* 0x000000b6b431723e */ /* 0x000fe200000000ff */
[----:B------:R-:W-:Y:S01]  /*13ad0*/  FADD.FTZ R182, R182, R189 ;  /* 0x000000bdb6b67221 */ /* 0x000fe20000010000 */
[----:B------:R-:W-:Y:S01]  /*13ae0*/  F2FP.F16.F32.PACK_AB R50, R184, R186 ;  /* 0x000000bab832723e */ /* 0x000fe200000000ff */
[----:B------:R-:W3:Y:S01]  /*13af0*/  MUFU.EX2 R106, R106 ;  /* 0x0000006a006a7308 */ /* 0x000ee20000000800 */
[----:B------:R-:W-:Y:S01]  /*13b00*/  F2FP.F16.F32.PACK_AB R51, R171, R179 ;  /* 0x000000b3ab33723e */ /* 0x000fe200000000ff */
[----:B------:R-:W-:Y:S01]  /*13b10*/  FADD.FTZ R188, R188, R181 ;  /* 0x000000b5bcbc7221 */ /* 0x000fe20000010000 */
[----:B------:R-:W-:-:S03]  /*13b20*/  FADD.FTZ R182, R180, R182 ;  /* 0x000000b6b4b67221 */ /* 0x000fc60000010000 */
[----:B------:R-:W-:Y:S01]  /*13b30*/  FADD.FTZ R188, R186, R188 ;  /* 0x000000bcbabc7221 */ /* 0x000fe20000010000 */
[----:B------:R-:W-:Y:S01]  /*13b40*/  FADD.FTZ R179, R179, R182 ;  /* 0x000000b6b3b37221 */ /* 0x000fe20000010000 */
[----:B--2---:R-:W-:Y:S01]  /*13b50*/  HMMA.16816.F32 R12, R48, R36, R12 ;  /* 0x00000024300c723c */ /* 0x004fe2000000180c */
[----:B------:R-:W2:Y:S01]  /*13b60*/  MUFU.EX2 R105, R105 ;  /* 0x0000006900697308 */ /* 0x000ea20000000800 */
[----:B------:R-:W-:Y:S01]  /*13b70*/  FADD.FTZ R184, R184, R188 ;  /* 0x000000bcb8b87221 */ /* 0x000fe20000010000 */
[----:B------:R-:W-:-:S03]  /*13b80*/  FADD.FTZ R179, R171, R179 ;  /* 0x000000b3abb37221 */ /* 0x000fc60000010000 */
[----:B------:R-:W-:Y:S02]  /*13b90*/  FADD.FTZ R184, R170, R184 ;  /* 0x000000b8aab87221 */ /* 0x000fe40000010000 */
        /* <DEDUP_REMOVED lines=8> */
[C---:B-----5:R-:W-:Y:S02]  /*13c20*/  HMMA.16816.F32 R24, R48.reuse, R40, R24 ;  /* 0x000000283018723c */ /* 0x060fe40000001818 */
        /* <DEDUP_REMOVED lines=13> */
[----:B---3--:R-:W-:Y:S01]  /*13d00*/  F2FP.F16.F32.PACK_AB R51, R81, R125 ;  /* 0x0000007d5133723e */ /* 0x008fe200000000ff */
[----:B------:R-:W-:-:S02]  /*13d10*/  FADD.FTZ R169, R169, R184 ;  /* 0x000000b8a9a97221 */ /* 0x000fc40000010000 */
[----:B------:R-:W-:Y:S02]  /*13d20*/  FADD.FTZ R129, R126, R129 ;  /* 0x000000817e817221 */ /* 0x000fe40000010000 */
[----:B------:R-:W-:Y:S01]  /*13d30*/  MUFU.EX2 R101, R101 ;  /* 0x0000006500657308 */ /* 0x000fe20000000800 */
        /* <DEDUP_REMOVED lines=9> */
[----:B------:R-:W-:Y:S02]  /*13dd0*/  MUFU.EX2 R99, R99 ;  /* 0x0000006300637308 */ /* 0x000fe40000000800 */
[C---:B-1----:R-:W-:Y:S06]  /*13de0*/  HMMA.16816.F32 R32, R48.reuse, R28, R32 ;  /* 0x0000001c3020723c */ /* 0x042fec0000001820 */
[----:B------:R-:W1:Y:S02]  /*13df0*/  MUFU.EX2 R76, R76 ;  /* 0x0000004c004c7308 */ /* 0x000e640000000800 */
[C---:B------:R-:W-:Y:S01]  /*13e00*/  HMMA.16816.F32 R20, R48.reuse, R30, R20 ;  /* 0x0000001e3014723c */ /* 0x040fe20000001814 */
[----:B------:R-:W3:Y:S05]  /*13e10*/  LDSM.16.MT88.4 R28, [R127+0x4800] ;  /* 0x004800007f1c783b */ /* 0x000eea0000004200 */
[----:B------:R-:W3:Y:S02]  /*13e20*/  MUFU.EX2 R75, R75 ;  /* 0x0000004b004b7308 */ /* 0x000ee40000000800 */
[C---:B-----5:R-:W-:Y:S06]  /*13e30*/  HMMA.16816.F32 R24, R48.reuse, R40, R24 ;  /* 0x000000283018723c */ /* 0x060fec0000001818 */
[----:B------:R-:W-:Y:S02]  /*13e40*/  MUFU.EX2 R74, R74 ;  /* 0x0000004a004a7308 */ /* 0x000fe40000000800 */
[C---:B------:R-:W-:Y:S01]  /*13e50*/  HMMA.16816.F32 R4, R48.reuse, R42, R4 ;  /* 0x0000002a3004723c */ /* 0x040fe20000001804 */
[----:B------:R-:W5:Y:S05]  /*13e60*/  LDSM.16.MT88.4 R40, [R214+0xe800] ;  /* 0x00e80000d628783b */ /* 0x000f6a0000004200 */
[----:B------:R-:W5:Y:S02]  /*13e70*/  MUFU.EX2 R73, R73 ;  /* 0x0000004900497308 */ /* 0x000f640000000800 */
        /* <DEDUP_REMOVED lines=8> */
[----:B------:R-:W-:Y:S01]  /*13f00*/  MUFU.EX2 R97, R97 ;  /* 0x0000006100617308 */ /* 0x000fe20000000800 */
[----:B------:R-:W-:Y:S01]  /*13f10*/  F2FP.F16.F32.PACK_AB R51, R77, R78 ;  /* 0x0000004e4d33723e */ /* 0x000fe200000000ff */
[----:B------:R-:W-:Y:S01]  /*13f20*/  FADD.FTZ R105, R105, R164 ;  /* 0x000000a469697221 */ /* 0x000fe20000010000 */
[----:B------:R-:W-:-:S03]  /*13f30*/  FADD.FTZ R80, R79, R80 ;  /* 0x000000504f507221 */ /* 0x000fc60000010000 */
[----:B------:R-:W-:Y:S01]  /*13f40*/  FADD.FTZ R105, R104, R105 ;  /* 0x0000006968697221 */ /* 0x000fe20000010000 */
[----:B------:R-:W-:Y:S01]  /*13f50*/  FADD.FTZ R80, R78, R80 ;  /* 0x000000504e507221 */ /* 0x000fe20000010000 */
[----:B--2---:R-:W-:Y:S01]  /*13f60*/  HMMA.16816.F32 R12, R48, R36, R12 ;  /* 0x00000024300c723c */ /* 0x004fe2000000180c */
[----:B------:R-:W-:Y:S01]  /*13f70*/  MUFU.EX2 R96, R96 ;  /* 0x0000006000607308 */ /* 0x000fe20000000800 */
[----:B------:R-:W-:Y:S01]  /*13f80*/  FADD.FTZ R105, R103, R105 ;  /* 0x0000006967697221 */ /* 0x000fe20000010000 */
[----:B------:R-:W-:-:S04]  /*13f90*/  FADD.FTZ R77, R77, R80 ;  /* 0x000000504d4d7221 */ /* 0x000fc80000010000 */
[----:B-1----:R-:W-:Y:S01]  /*13fa0*/  FADD.FTZ R77, R76, R77 ;  /* 0x0000004d4c4d7221 */ /* 0x002fe20000010000 */
[C---:B------:R-:W-:Y:S01]  /*13fb0*/  HMMA.16816.F32 R16, R48.reuse, R38, R16 ;  /* 0x000000263010723c */ /* 0x040fe20000001810 */
[----:B------:R-:W1:Y:S01]  /*13fc0*/  LDSM.16.MT88.4 R36, [R236+0xf000] ;  /* 0x00f00000ec24783b */ /* 0x000e620000004200 */
[----:B------:R-:W-:Y:S06]  /*13fd0*/  MUFU.EX2 R95, R95 ;  /* 0x0000005f005f7308 */ /* 0x000fec0000000800 */
[C---:B---3--:R-:W-:Y:S02]  /*13fe0*/  HMMA.16816.F32 R32, R48.reuse, R28, R32 ;  /* 0x0000001c3020723c */ /* 0x048fe40000001820 */
[----:B------:R-:W2:Y:S06]  /*13ff0*/  MUFU.EX2 R72, R72 ;  /* 0x0000004800487308 */ /* 0x000eac0000000800 */
[C---:B------:R-:W-:Y:S01]  /*14000*/  HMMA.16816.F32 R20, R48.reuse, R30, R20 ;  /* 0x0000001e3014723c */ /* 0x040fe20000001814 */
[----:B------:R-:W3:Y:S01]  /*14010*/  LDSM.16.MT88.4 R28, [R127+0x5000] ;  /* 0x005000007f1c783b */ /* 0x000ee20000004200 */
[----:B------:R-:W2:Y:S06]  /*14020*/  MUFU.EX2 R71, R71 ;  /* 0x0000004700477308 */ /* 0x000eac0000000800 */
[C---:B-----5:R-:W-:Y:S02]  /*14030*/  HMMA.16816.F32 R24, R48.reuse, R40, R24 ;  /* 0x000000283018723c */ /* 0x060fe40000001818 */
[----:B------:R-:W-:Y:S06]  /*14040*/  MUFU.EX2 R70, R70 ;  /* 0x0000004600467308 */ /* 0x000fec0000000800 */
[C---:B------:R-:W-:Y:S01]  /*14050*/  HMMA.16816.F32 R4, R48.reuse, R42, R4 ;  /* 0x0000002a3004723c */ /* 0x040fe20000001804 */
[----:B------:R-:W5:Y:S01]  /*14060*/  LDSM.16.MT88.4 R40, [R214+0xf000] ;  /* 0x00f00000d628783b */ /* 0x000f620000004200 */
[----:B------:R-:W5:Y:S06]  /*14070*/  MUFU.EX2 R69, R69 ;  /* 0x0000004500457308 */ /* 0x000f6c0000000800 */
[C---:B----4-:R-:W-:Y:S02]  /*14080*/  HMMA.16816.F32 R44, R48.reuse, R52, R44 ;  /* 0x00000034302c723c */ /* 0x050fe4000000182c */
[----:B------:R-:W-:Y:S06]  /*14090*/  MUFU.EX2 R94, R94 ;  /* 0x0000005e005e7308 */ /* 0x000fec0000000800 */
[----:B------:R-:W-:Y:S01]  /*140a0*/  HMMA.16816.F32 R8, R48, R54, R8 ;  /* 0x000000363008723c */ /* 0x000fe20000001808 */
[----:B------:R-:W-:Y:S01]  /*140b0*/  F2FP.F16.F32.PACK_AB R48, R101, R102 ;  /* 0x000000666530723e */ /* 0x000fe200000000ff */
[----:B------:R-:W4:Y:S01]  /*140c0*/  LDSM.16.MT88.4 R52, [R156+0x5000] ;  /* 0x005000009c34783b */ /* 0x000f220000004200 */
[----:B------:R-:W-:Y:S01]  /*140d0*/  F2FP.F16.F32.PACK_AB R49, R75, R76 ;  /* 0x0000004c4b31723e */ /* 0x000fe200000000ff */
[----:B------:R-:W4:Y:S01]  /*140e0*/  MUFU.EX2 R93, R93 ;  /* 0x0000005d005d7308 */ /* 0x000f220000000800 */
[----:B------:R-:W-:Y:S01]  /*140f0*/  F2FP.F16.F32.PACK_AB R50, R99, R100 ;  /* 0x000000646332723e */ /* 0x000fe200000000ff */
[----:B------:R-:W-:Y:S01]  /*14100*/  FADD.FTZ R102, R102, R105 ;  /* 0x0000006966667221 */ /* 0x000fe20000010000 */
[----:B------:R-:W-:Y:S01]  /*14110*/  F2FP.F16.F32.PACK_AB R51, R73, R74 ;  /* 0x0000004a4933723e */ /* 0x000fe200000000ff */
[----:B------:R-:W-:-:S02]  /*14120*/  FADD.FTZ R75, R75, R77 ;  /* 0x0000004d4b4b7221 */ /* 0x000fc40000010000 */
[----:B------:R-:W-:Y:S02]  /*14130*/  FADD.FTZ R102, R101, R102 ;  /* 0x0000006665667221 */ /* 0x000fe40000010000 */
[----:B------:R-:W-:Y:S01]  /*14140*/  MUFU.EX2 R92, R92 ;  /* 0x0000005c005c7308 */ /* 0x000fe20000000800 */
[----:B------:R-:W-:Y:S01]  /*14150*/  FADD.FTZ R75, R74, R75 ;  /* 0x0000004b4a4b7221 */ /* 0x000fe20000010000 */
[C---:B-1----:R-:W-:Y:S01]  /*14160*/  HMMA.16816.F32 R12, R48.reuse, R36, R12 ;  /* 0x00000024300c723c */ /* 0x042fe2000000180c */
[----:B------:R-:W-:Y:S02]  /*14170*/  FADD.FTZ R100, R100, R102 ;  /* 0x0000006664647221 */ /* 0x000fe40000010000 */
[----:B------:R-:W-:Y:S02]  /*14180*/  FADD.FTZ R73, R73, R75 ;  /* 0x0000004b49497221 */ /* 0x000fe40000010000 */
[----:B------:R-:W-:Y:S01]  /*14190*/  FADD.FTZ R100, R99, R100 ;  /* 0x0000006463647221 */ /* 0x000fe20000010000 */
[----:B------:R-:W-:Y:S01]  /*141a0*/  MUFU.EX2 R91, R91 ;  /* 0x0000005b005b7308 */ /* 0x000fe20000000800 */
[----:B--2---:R-:W-:Y:S01]  /*141b0*/  FADD.FTZ R73, R72, R73 ;  /* 0x0000004948497221 */ /* 0x004fe20000010000 */
[----:B------:R-:W-:Y:S01]  /*141c0*/  HMMA.16816.F32 R16, R48, R38, R16 ;  /* 0x000000263010723c */ /* 0x000fe20000001810 */
[----:B------:R-:W1:Y:S02]  /*141d0*/  LDSM.16.MT88.4 R36, [R236+0xf800] ;  /* 0x00f80000ec24783b */ /* 0x000e640000004200 */
[----:B------:R-:W-:-:S03]  /*141e0*/  FADD.FTZ R73, R71, R73 ;  /* 0x0000004947497221 */ /* 0x000fc60000010000 */
[----:B------:R-:W-:Y:S02]  /*141f0*/  MUFU.EX2 R68, R68 ;  /* 0x0000004400447308 */ /* 0x000fe40000000800 */
[C---:B---3--:R-:W-:Y:S06]  /*14200*/  HMMA.16816.F32 R32, R48.reuse, R28, R32 ;  /* 0x0000001c3020723c */ /* 0x048fec0000001820 */
[----:B------:R-:W2:Y:S02]  /*14210*/  MUFU.EX2 R67, R67 ;  /* 0x0000004300437308 */ /* 0x000ea40000000800 */
[C---:B------:R-:W-:Y:S01]  /*14220*/  HMMA.16816.F32 R20, R48.reuse, R30, R20 ;  /* 0x0000001e3014723c */ /* 0x040fe20000001814 */
[----:B------:R-:W3:Y:S05]  /*14230*/  LDSM.16.MT88.4 R28, [R127+0x5800] ;  /* 0x005800007f1c783b */ /* 0x000eea0000004200 */
[----:B------:R-:W-:Y:S02]  /*14240*/  MUFU.EX2 R66, R66 ;  /* 0x0000004200427308 */ /* 0x000fe40000000800 */
[C---:B-----5:R-:W-:Y:S06]  /*14250*/  HMMA.16816.F32 R24, R48.reuse, R40, R24 ;  /* 0x000000283018723c */ /* 0x060fec0000001818 */
[----:B------:R-:W5:Y:S02]  /*14260*/  MUFU.EX2 R65, R65 ;  /* 0x0000004100417308 */ /* 0x000f640000000800 */
[C---:B------:R-:W-:Y:S01]  /*14270*/  HMMA.16816.F32 R4, R48.reuse, R42, R4 ;  /* 0x0000002a3004723c */ /* 0x040fe20000001804 */
[----:B------:R-:W2:Y:S05]  /*14280*/  LDSM.16.MT88.4 R40, [R214+0xf800] ;  /* 0x00f80000d628783b */ /* 0x000eaa0000004200 */
[----:B------:R-:W-:Y:S02]  /*14290*/  MUFU.EX2 R0, R87 ;  /* 0x0000005700007308 */ /* 0x000fe40000000800 */
[C---:B----4-:R-:W-:Y:S06]  /*142a0*/  HMMA.16816.F32 R44, R48.reuse, R52, R44 ;  /* 0x00000034302c723c */ /* 0x050fec000000182c */
[----:B------:R4:W-:Y:S02]  /*142b0*/  MUFU.EX2 R3, R64 ;  /* 0x0000004000037308 */ /* 0x0009e40000000800 */
[----:B------:R-:W-:Y:S01]  /*142c0*/  HMMA.16816.F32 R8, R48, R54, R8 ;  /* 0x000000363008723c */ /* 0x000fe20000001808 */
[----:B------:R-:W-:Y:S01]  /*142d0*/  F2FP.F16.F32.PACK_AB R48, R97, R98 ;  /* 0x000000626130723e */ /* 0x000fe200000000ff */
[----:B------:R-:W5:Y:S01]  /*142e0*/  LDSM.16.MT88.4 R52, [R156+0x5800] ;  /* 0x005800009c34783b */ /* 0x000f620000004200 */
[----:B------:R-:W-:Y:S01]  /*142f0*/  F2FP.F16.F32.PACK_AB R49, R71, R72 ;  /* 0x000000484731723e */ /* 0x000fe200000000ff */
[----:B------:R-:W-:Y:S01]  /*14300*/  FADD.FTZ R98, R98, R100 ;  /* 0x0000006462627221 */ /* 0x000fe20000010000 */
[----:B------:R-:W-:Y:S01]  /*14310*/  F2FP.F16.F32.PACK_AB R50, R95, R96 ;  /* 0x000000605f32723e */ /* 0x000fe200000000ff */
[----:B------:R3:W-:Y:S01]  /*14320*/  MUFU.EX2 R2, R63 ;  /* 0x0000003f00027308 */ /* 0x0007e20000000800 */
[----:B------:R-:W-:Y:S01]  /*14330*/  F2FP.F16.F32.PACK_AB R51, R69, R70 ;  /* 0x000000464533723e */ /* 0x000fe200000000ff */
[----:B------:R-:W-:Y:S01]  /*14340*/  FADD.FTZ R98, R97, R98 ;  /* 0x0000006261627221 */ /* 0x000fe20000010000 */
[----:B------:R-:W-:-:S03]  /*14350*/  FADD.FTZ R70, R70, R73 ;  /* 0x0000004946467221 */ /* 0x000fc60000010000 */
[----:B------:R-:W-:Y:S01]  /*14360*/  FADD.FTZ R96, R96, R98 ;  /* 0x0000006260607221 */ /* 0x000fe20000010000 */
[----:B------:R-:W-:Y:S01]  /*14370*/  FADD.FTZ R70, R69, R70 ;  /* 0x0000004645467221 */ /* 0x000fe20000010000 */
[----:B-1----:R-:W-:Y:S01]  /*14380*/  HMMA.16816.F32 R12, R48, R36, R12 ;  /* 0x00000024300c723c */ /* 0x002fe2000000180c */
[----:B------:R-:W-:Y:S01]  /*14390*/  MUFU.EX2 R61, R61 ;  /* 0x0000003d003d7308 */ /* 0x000fe20000000800 */
[--C-:B----4-:R-:W-:Y:S01]  /*143a0*/  FFMA.FTZ R64, R84, UR4, -R121.reuse ;  /* 0x0000000454407c23 */ /* 0x110fe20008010879 */
[----:B------:R-:W-:Y:S01]  /*143b0*/  FFMA.FTZ R84, R108, UR4, -R121 ;  /* 0x000000046c547c23 */ /* 0x000fe20008010879 */
[----:B------:R-:W-:-:S04]  /*143c0*/  FADD.FTZ R96, R95, R96 ;  /* 0x000000605f607221 */ /* 0x000fc80000010000 */
[----:B------:R-:W-:Y:S01]  /*143d0*/  HMMA.16816.F32 R16, R48, R38, R16 ;  /* 0x000000263010723c */ /* 0x000fe20000001810 */
[----:B------:R-:W1:Y:S01]  /*143e0*/  LDSM.16.MT88.4 R36, [R236+0x10000] ;  /* 0x01000000ec24783b */ /* 0x000e620000004200 */
[--C-:B---3--:R-:W-:Y:S01]  /*143f0*/  FFMA.FTZ R63, R85, UR4, -R121.reuse ;  /* 0x00000004553f7c23 */ /* 0x108fe20008010879 */
[----:B------:R-:W-:Y:S01]  /*14400*/  MUFU.EX2 R64, R64 ;  /* 0x0000004000407308 */ /* 0x000fe20000000800 */
[----:B------:R-:W-:-:S04]  /*14410*/  FFMA.FTZ R85, R113, UR4, -R121 ;  /* 0x0000000471557c23 */ /* 0x000fc80008010879 */
[C---:B------:R-:W-:Y:S03]  /*14420*/  HMMA.16816.F32 R32, R48.reuse, R28, R32 ;  /* 0x0000001c3020723c */ /* 0x040fe60000001820 */
[----:B------:R-:W-:Y:S05]  /*14430*/  MUFU.EX2 R63, R63 ;  /* 0x0000003f003f7308 */ /* 0x000fea0000000800 */
[C---:B------:R-:W-:Y:S01]  /*14440*/  HMMA.16816.F32 R20, R48.reuse, R30, R20 ;  /* 0x0000001e3014723c */ /* 0x040fe20000001814 */
[----:B------:R-:W3:Y:S02]  /*14450*/  LDSM.16.MT88.4 R28, [R214+0x10000] ;  /* 0x01000000d61c783b */ /* 0x000ee40000004200 */
[----:B------:R-:W-:Y:S05]  /*14460*/  MUFU.EX2 R83, R83 ;  /* 0x0000005300537308 */ /* 0x000fea0000000800 */
[C---:B--2---:R-:W-:Y:S03]  /*14470*/  HMMA.16816.F32 R24, R48.reuse, R40, R24 ;  /* 0x000000283018723c */ /* 0x044fe60000001818 */
[----:B------:R-:W-:Y:S05]  /*14480*/  MUFU.EX2 R60, R60 ;  /* 0x0000003c003c7308 */ /* 0x000fea0000000800 */
[C---:B------:R-:W-:Y:S01]  /*14490*/  HMMA.16816.F32 R4, R48.reuse, R42, R4 ;  /* 0x0000002a3004723c */ /* 0x040fe20000001804 */
[----:B------:R-:W2:Y:S02]  /*144a0*/  LDSM.16.MT88.4 R40, [R127+0x6000] ;  /* 0x006000007f28783b */ /* 0x000ea40000004200 */
[----:B------:R-:W-:Y:S05]  /*144b0*/  MUFU.EX2 R59, R59 ;  /* 0x0000003b003b7308 */ /* 0x000fea0000000800 */
        /* <DEDUP_REMOVED lines=10> */
[----:B------:R-:W-:Y:S01]  /*14560*/  MUFU.EX2 R53, R53 ;  /* 0x0000003500357308 */ /* 0x000fe20000000800 */
[----:B------:R-:W-:Y:S01]  /*14570*/  F2FP.F16.F32.PACK_AB R51, R65, R66 ;  /* 0x000000424133723e */ /* 0x000fe200000000ff */
[--C-:B------:R-:W-:Y:S01]  /*14580*/  FFMA.FTZ R62, R86, UR4, -R121.reuse ;  /* 0x00000004563e7c23 */ /* 0x100fe20008010879 */
[----:B------:R-:W-:Y:S01]  /*14590*/  FFMA.FTZ R86, R112, UR4, -R121 ;  /* 0x0000000470567c23 */ /* 0x000fe20008010879 */
[----:B------:R-:W-:Y:S01]  /*145a0*/  FADD.FTZ R94, R94, R96 ;  /* 0x000000605e5e7221 */ /* 0x000fe20000010000 */
[----:B------:R-:W-:-:S03]  /*145b0*/  FADD.FTZ R68, R68, R70 ;  /* 0x0000004644447221 */ /* 0x000fc60000010000 */
[----:B-1----:R-:W-:Y:S01]  /*145c0*/  HMMA.16816.F32 R12, R48, R36, R12 ;  /* 0x00000024300c723c */ /* 0x002fe2000000180c */
[----:B------:R-:W1:Y:S01]  /*145d0*/  MUFU.EX2 R52, R52 ;  /* 0x0000003400347308 */ /* 0x000e620000000800 */
[----:B------:R-:W-:Y:S01]  /*145e0*/  FADD.FTZ R94, R93, R94 ;  /* 0x0000005e5d5e7221 */ /* 0x000fe20000010000 */
[----:B------:R-:W-:-:S03]  /*145f0*/  FADD.FTZ R68, R67, R68 ;  /* 0x0000004443447221 */ /* 0x000fc60000010000 */
[----:B------:R-:W-:Y:S01]  /*14600*/  FADD.FTZ R92, R92, R94 ;  /* 0x0000005e5c5c7221 */ /* 0x000fe20000010000 */
[----:B------:R-:W-:Y:S01]  /*14610*/  FADD.FTZ R66, R66, R68 ;  /* 0x0000004442427221 */ /* 0x000fe20000010000 */
[----:B------:R-:W-:Y:S01]  /*14620*/  HMMA.16816.F32 R16, R48, R38, R16 ;  /* 0x000000263010723c */ /* 0x000fe20000001810 */
[----:B------:R-:W4:Y:S01]  /*14630*/  LDSM.16.MT88.4 R36, [R156+0x6000] ;  /* 0x006000009c24783b */ /* 0x000f220000004200 */
[----:B------:R-:W5:Y:S01]  /*14640*/  MUFU.EX2 R54, R54 ;  /* 0x0000003600367308 */ /* 0x000f620000000800 */
[----:B------:R-:W-:Y:S01]  /*14650*/  FADD.FTZ R92, R91, R92 ;  /* 0x0000005c5b5c7221 */ /* 0x000fe20000010000 */
[----:B------:R-:W-:-:S04]  /*14660*/  FADD.FTZ R66, R65, R66 ;  /* 0x0000004241427221 */ /* 0x000fc80000010000 */
        /* <DEDUP_REMOVED lines=10> */
[C---:B----4-:R-:W-:Y:S02]  /*14710*/  HMMA.16816.F32 R44, R48.reuse, R36, R44 ;  /* 0x00000024302c723c */ /* 0x050fe4000000182c */
[----:B------:R-:W4:Y:S06]  /*14720*/  MUFU.EX2 R85, R85 ;  /* 0x0000005500557308 */ /* 0x000f2c0000000800 */
[----:B------:R-:W-:Y:S01]  /*14730*/  HMMA.16816.F32 R8, R48, R38, R8 ;  /* 0x000000263008723c */ /* 0x000fe20000001808 */
[----:B------:R-:W2:Y:S01]  /*14740*/  LDSM.16.MT88.4 R36, [R127+0x6800] ;  /* 0x006800007f24783b */ /* 0x000ea20000004200 */
[----:B-1----:R-:W-:Y:S01]  /*14750*/  F2FP.F16.F32.PACK_AB R48, R52, R53 ;  /* 0x000000353430723e */ /* 0x002fe200000000ff */
[----:B------:R-:W-:Y:S01]  /*14760*/  MUFU.EX2 R86, R86 ;  /* 0x0000005600567308 */ /* 0x000fe20000000800 */
[----:B------:R-:W-:Y:S01]  /*14770*/  F2FP.F16.F32.PACK_AB R49, R2, R3 ;  /* 0x000000030231723e */ /* 0x000fe200000000ff */
[----:B------:R-:W-:Y:S01]  /*14780*/  FADD.FTZ R53, R53, R92 ;  /* 0x0000005c35357221 */ /* 0x000fe20000010000 */
[----:B-----5:R-:W-:Y:S01]  /*14790*/  F2FP.F16.F32.PACK_AB R50, R0, R54 ;  /* 0x000000360032723e */ /* 0x020fe200000000ff */
[----:B------:R-:W-:Y:S01]  /*147a0*/  FADD.FTZ R3, R3, R66 ;  /* 0x0000004203037221 */ /* 0x000fe20000010000 */
[----:B---3--:R-:W-:Y:S01]  /*147b0*/  F2FP.F16.F32.PACK_AB R51, R61, R55 ;  /* 0x000000373d33723e */ /* 0x008fe200000000ff */
[----:B------:R-:W-:Y:S01]  /*147c0*/  FADD.FTZ R53, R52, R53 ;  /* 0x0000003534357221 */ /* 0x000fe20000010000 */
[----:B----4-:R-:W-:Y:S01]  /*147d0*/  F2FP.F16.F32.PACK_AB R132, R85, R84 ;  /* 0x000000545584723e */ /* 0x010fe200000000ff */
[----:B------:R-:W1:Y:S01]  /*147e0*/  MUFU.EX2 R252, R252 ;  /* 0x000000fc00fc7308 */ /* 0x000e620000000800 */
[----:B------:R-:W-:Y:S01]  /*147f0*/  FADD.FTZ R3, R2, R3 ;  /* 0x0000000302037221 */ /* 0x000fe20000010000 */
[----:B------:R-:W-:Y:S01]  /*14800*/  FADD.FTZ R54, R54, R53 ;  /* 0x0000003536367221 */ /* 0x000fe20000010000 */
[----:B------:R-:W-:Y:S01]  /*14810*/  MOV R2, R123 ;  /* 0x0000007b00027202 */ /* 0x000fe20000000f00 */
[----:B------:R-:W-:Y:S01]  /*14820*/  HMMA.16816.F32 R12, R48, R28, R12 ;  /* 0x0000001c300c723c */ /* 0x000fe2000000180c */
[----:B------:R-:W-:Y:S01]  /*14830*/  FADD.FTZ R55, R55, R3 ;  /* 0x0000000337377221 */ /* 0x000fe20000010000 */
[----:B------:R-:W-:Y:S01]  /*14840*/  FADD.FTZ R54, R0, R54 ;  /* 0x0000003600367221 */ /* 0x000fe20000010000 */
[----:B------:R-:W-:Y:S01]  /*14850*/  MOV R0, R122 ;  /* 0x0000007a00007202 */ /* 0x000fe20000000f00 */
[----:B------:R-:W-:Y:S01]  /*14860*/  MUFU.EX2 R251, R251 ;  /* 0x000000fb00fb7308 */ /* 0x000fe20000000800 */
[----:B------:R-:W-:-:S03]  /*14870*/  FADD.FTZ R55, R61, R55 ;  /* 0x000000373d377221 */ /* 0x000fc60000010000 */
[----:B------:R-:W-:Y:S01]  /*14880*/  HMMA.16816.F32 R16, R48, R30, R16 ;  /* 0x0000001e3010723c */ /* 0x000fe20000001810 */
[----:B------:R-:W3:Y:S01]  /*14890*/  LDSM.16.MT88.4 R28, [R156+0x6800] ;  /* 0x006800009c1c783b */ /* 0x000ee20000004200 */
[----:B-1----:R-:W-:-:S06]  /*148a0*/  F2FP.F16.F32.PACK_AB R134, R252, R86 ;  /* 0x00000056fc86723e */ /* 0x002fcc00000000ff */
[C---:B--2---:R-:W-:Y:S08]  /*148b0*/  HMMA.16816.F32 R24, R48.reuse, R40, R24 ;  /* 0x000000283018723c */ /* 0x044ff00000001818 */
[C---:B------:R-:W-:Y:S01]  /*148c0*/  HMMA.16816.F32 R4, R48.reuse, R42, R4 ;  /* 0x0000002a3004723c */ /* 0x040fe20000001804 */
[----:B------:R-:W1:Y:S07]  /*148d0*/  LDSM.16.MT88.4 R40, [R236+0x11000] ;  /* 0x01100000ec28783b */ /* 0x000e6e0000004200 */
[C---:B------:R-:W-:Y:S08]  /*148e0*/  HMMA.16816.F32 R32, R48.reuse, R36, R32 ;  /* 0x000000243020723c */ /* 0x040ff00000001820 */
[C---:B------:R-:W-:Y:S01]  /*148f0*/  HMMA.16816.F32 R20, R48.reuse, R38, R20 ;  /* 0x000000263014723c */ /* 0x040fe20000001814 */
[----:B------:R-:W2:Y:S07]  /*14900*/  LDSM.16.MT88.4 R36, [R214+0x11000] ;  /* 0x01100000d624783b */ /* 0x000eae0000004200 */
[C---:B---3--:R-:W-:Y:S08]  /*14910*/  HMMA.16816.F32 R44, R48.reuse, R28, R44 ;  /* 0x0000001c302c723c */ /* 0x048ff0000000182c */
[----:B------:R-:W-:Y:S01]  /*14920*/  HMMA.16816.F32 R8, R48, R30, R8 ;  /* 0x0000001e3008723c */ /* 0x000fe20000001808 */
[----:B------:R-:W3:Y:S01]  /*14930*/  LDSM.16.MT88.4 R28, [R127+0x7000] ;  /* 0x007000007f1c783b */ /* 0x000ee20000004200 */
[----:B------:R-:W-:Y:S01]  /*14940*/  F2FP.F16.F32.PACK_AB R48, R63, R62 ;  /* 0x0000003e3f30723e */ /* 0x000fe200000000ff */
        /* <DEDUP_REMOVED lines=9> */
[----:B-1----:R-:W-:Y:S01]  /*149e0*/  HMMA.16816.F32 R12, R48, R40, R12 ;  /* 0x00000028300c723c */ /* 0x002fe2000000180c */
[----:B------:R-:W-:Y:S01]  /*149f0*/  FADD.FTZ R64, R83, R64 ;  /* 0x0000004053407221 */ /* 0x000fe20000010000 */
[----:B------:R-:W-:-:S03]  /*14a00*/  FADD.FTZ R58, R57, R58 ;  /* 0x0000003a393a7221 */ /* 0x000fc60000010000 */
[----:B------:R-:W-:-:S03]  /*14a10*/  FADD.FTZ R84, R84, R64 ;  /* 0x0000004054547221 */ /* 0x000fc60000010000 */
[----:B------:R-:W-:Y:S01]  /*14a20*/  HMMA.16816.F32 R16, R48, R42, R16 ;  /* 0x0000002a3010723c */ /* 0x000fe20000001810 */
[----:B------:R-:W1:Y:S01]  /*14a30*/  LDSM.16.MT88.4 R40, [R156+0x7000] ;  /* 0x007000009c28783b */ /* 0x000e620000004200 */
[----:B------:R-:W-:-:S04]  /*14a40*/  FADD.FTZ R84, R85, R84 ;  /* 0x0000005455547221 */ /* 0x000fc80000010000 */
[----:B------:R-:W-:Y:S02]  /*14a50*/  FADD.FTZ R84, R86, R84 ;  /* 0x0000005456547221 */ /* 0x000fe40000010000 */
[----:B--2---:R-:W-:Y:S01]  /*14a60*/  HMMA.16816.F32 R24, R48, R36, R24 ;  /* 0x000000243018723c */ /* 0x004fe20000001818 */
[--C-:B------:R-:W-:Y:S01]  /*14a70*/  FFMA.FTZ R36, R107, UR4, -R116.reuse ;  /* 0x000000046b247c23 */ /* 0x100fe20008010874 */
[----:B------:R-:W-:Y:S01]  /*14a80*/  FFMA.FTZ R37, R111, UR4, -R116 ;  /* 0x000000046f257c23 */ /* 0x000fe20008010874 */
[----:B------:R-:W-:-:S04]  /*14a90*/  FADD.FTZ R252, R252, R84 ;  /* 0x00000054fcfc7221 */ /* 0x000fc80000010000 */
[----:B------:R-:W-:Y:S01]  /*14aa0*/  MUFU.EX2 R36, R36 ;  /* 0x0000002400247308 */ /* 0x000fe20000000800 */
[----:B------:R-:W-:Y:S01]  /*14ab0*/  HMMA.16816.F32 R4, R48, R38, R4 ;  /* 0x000000263004723c */ /* 0x000fe20000001804 */
[----:B------:R-:W-:-:S06]  /*14ac0*/  FFMA.FTZ R38, R110, UR4, -R116 ;  /* 0x000000046e267c23 */ /* 0x000fcc0008010874 */
[----:B------:R-:W2:Y:S01]  /*14ad0*/  MUFU.EX2 R37, R37 ;  /* 0x0000002500257308 */ /* 0x000ea20000000800 */
[C---:B---3--:R-:W-:Y:S07]  /*14ae0*/  HMMA.16816.F32 R32, R48.reuse, R28, R32 ;  /* 0x0000001c3020723c */ /* 0x048fee0000001820 */
[----:B------:R-:W3:Y:S01]  /*14af0*/  MUFU.EX2 R38, R38 ;  /* 0x0000002600267308 */ /* 0x000ee20000000800 */
[----:B------:R-:W-:Y:S01]  /*14b00*/  HMMA.16816.F32 R20, R48, R30, R20 ;  /* 0x0000001e3014723c */ /* 0x000fe20000001814 */
[----:B------:R-:W4:Y:S01]  /*14b10*/  LDSM.16.MT88.4 R28, [R236+0x11800] ;  /* 0x01180000ec1c783b */ /* 0x000f220000004200 */
[----:B--2---:R-:W-:-:S06]  /*14b20*/  F2FP.F16.F32.PACK_AB R133, R37, R36 ;  /* 0x000000242585723e */ /* 0x004fcc00000000ff */
[----:B-1----:R-:W-:Y:S01]  /*14b30*/  HMMA.16816.F32 R44, R48, R40, R44 ;  /* 0x00000028302c723c */ /* 0x002fe2000000182c */
[----:B------:R-:W-:-:S04]  /*14b40*/  FADD.FTZ R36, R36, R58 ;  /* 0x0000003a24247221 */ /* 0x000fc80000010000 */
[----:B------:R-:W-:Y:S01]  /*14b50*/  FADD.FTZ R36, R37, R36 ;  /* 0x0000002425247221 */ /* 0x000fe20000010000 */
[----:B---3--:R-:W-:Y:S02]  /*14b60*/  F2FP.F16.F32.PACK_AB R135, R251, R38 ;  /* 0x00000026fb87723e */ /* 0x008fe400000000ff */
[----:B------:R-:W-:Y:S01]  /*14b70*/  HMMA.16816.F32 R8, R48, R42, R8 ;  /* 0x0000002a3008723c */ /* 0x000fe20000001808 */
[----:B------:R-:W-:-:S04]  /*14b80*/  FADD.FTZ R36, R38, R36 ;  /* 0x0000002426247221 */ /* 0x000fc80000010000 */
[----:B------:R-:W-:-:S03]  /*14b90*/  FADD.FTZ R251, R251, R36 ;  /* 0x00000024fbfb7221 */ /* 0x000fc60000010000 */
[C---:B------:R-:W-:Y:S08]  /*14ba0*/  HMMA.16816.F32 R152, R132.reuse, R148, R24 ;  /* 0x000000948498723c */ /* 0x040ff00000001818 */
[C---:B------:R-:W-:Y:S01]  /*14bb0*/  HMMA.16816.F32 R148, R132.reuse, R150, R4 ;  /* 0x000000968494723c */ /* 0x040fe20000001804 */
[----:B------:R1:W2:Y:S07]  /*14bc0*/  LDSM.16.MT88.4 R4, [R156+0x7800] ;  /* 0x007800009c04783b */ /* 0x0002ae0000004200 */
[C---:B------:R-:W-:Y:S08]  /*14bd0*/  HMMA.16816.F32 R144, R132.reuse, R140, R32 ;  /* 0x0000008c8490723c */ /* 0x040ff00000001820 */
[C---:B------:R-:W-:Y:S08]  /*14be0*/  HMMA.16816.F32 R140, R132.reuse, R142, R20 ;  /* 0x0000008e848c723c */ /* 0x040ff00000001814 */
[C---:B----4-:R-:W-:Y:S08]  /*14bf0*/  HMMA.16816.F32 R160, R132.reuse, R28, R12 ;  /* 0x0000001c84a0723c */ /* 0x050ff0000000180c */
[C---:B-1----:R-:W-:Y:S08]  /*14c00*/  HMMA.16816.F32 R156, R132.reuse, R30, R16 ;  /* 0x0000001e849c723c */ /* 0x042ff00000001810 */
[C---:B--2---:R-:W-:Y:S08]  /*14c10*/  HMMA.16816.F32 R136, R132.reuse, R4, R44 ;  /* 0x000000048488723c */ /* 0x044ff0000000182c */
[----:B------:R-:W-:-:S15]  /*14c20*/  HMMA.16816.F32 R132, R132, R6, R8 ;  /* 0x000000068484723c */ /* 0x000fde0000001808 */
[----:B------:R-:W-:-:S05]  /*14c30*/  NOP ;  /* 0x0000000000007918 */ /* 0x000fca0000000000 */
.L_x_2260:
        /* <DEDUP_REMOVED lines=17> */
[----:B------:R-:W4:Y:S01]  /*14d50*/  LDCU UR4, c[0x0][0x45c] ;  /* 0x00008b80ff0477ac */ /* 0x000f220008000800 */
[----:B------:R-:W2:Y:S01]  /*14d60*/  LDCU.64 UR8, c[0x0][0x3a0] ;  /* 0x00007400ff0877ac */ /* 0x000ea20008000a00 */
[----:B------:R-:W2:Y:S01]  /*14d70*/  LDCU.64 UR10, c[0x0][0x3a8] ;  /* 0x00007500ff0a77ac */ /* 0x000ea20008000a00 */
[----:B------:R-:W-:Y:S02]  /*14d80*/  UIADD3 UR7, UPT, UPT, UR7, 0x1, URZ ;  /* 0x0000000107077890 */ /* 0x000fe4000fffe0ff */
[----:B------:R-:W-:Y:S02]  /*14d90*/  UIADD3 UR14, UPT, UPT, UR14, 0x100, URZ ;  /* 0x000001000e0e7890 */ /* 0x000fe4000fffe0ff */
[----:B-1----:R-:W-:-:S12]  /*14da0*/  ULEA UR6, UR6, UR15, 0x18 ;  /* 0x0000000f06067291 */ /* 0x002fd8000f8ec0ff */
.L_x_2272:
        /* <DEDUP_REMOVED lines=12> */
[--C-:B------:R-:W-:Y:S02]  /*14e70*/  LOP3.LUT R250, R250, 0x1f8, R0.reuse, 0x78, !PT ;  /* 0x000001f8fafa7812 */ /* 0x100fe400078e7800 */
        /* <DEDUP_REMOVED lines=48> */
[CC--:B------:R-:W-:Y:S02]  /*15180*/  LEA R2, P0, R11.reuse, R244.reuse, 0x2 ;  /* 0x000000f40b027211 */ /* 0x0c0fe400078010ff */
[C---:B------:R-:W-:Y:S02]  /*15190*/  LEA R8, P1, R10.reuse, R244, 0x2 ;  /* 0x000000f40a087211 */ /* 0x040fe400078210ff */
[CC--:B------:R-:W-:Y:S02]  /*151a0*/  LEA.HI.X.SX32 R3, R11.reuse, R245.reuse, 0x2, P0 ;  /* 0x000000f50b037211 */ /* 0x0c0fe400000f16ff */
[----:B------:R-:W-:Y:S03]  /*151b0*/  LEA.HI.X.SX32 R9, R10, R245, 0x2, P1 ;  /* 0x000000f50a097211 */ /* 0x000fe600008f16ff */
[----:B------:R1:W2:Y:S04]  /*151c0*/  LDG.E R7, desc[UR20][R2.64] ;  /* 0x0000001402077981 */ /* 0x0002a8000c1e1900 */
[----:B------:R5:W2:Y:S01]  /*151d0*/  LDG.E R8, desc[UR20][R8.64] ;  /* 0x0000001408087981 */ /* 0x000aa2000c1e1900 */
[----:B-1----:R-:W1:Y:S01]  /*151e0*/  LDC.64 R2, c[0x0][0x3c0] ;  /* 0x0000f000ff027b82 */ /* 0x002e620000000a00 */
[----:B-----5:R-:W-:Y:S04]  /*151f0*/  IMAD.IADD R9, R11, 0x1, -R10 ;  /* 0x000000010b097824 */ /* 0x020fe800078e0a0a */
[----:B------:R-:W-:Y:S05]  /*15200*/  IMAD R9, R9, R6, -0x100 ;  /* 0xffffff0009097424 */ /* 0x000fea00078e0206 */
        /* <DEDUP_REMOVED lines=13> */
.L_x_2269:
[----:B------:R-:W-:Y:S01]  /*152e0*/  ISETP.GE.AND P1, PT, R166, UR13, PT ;  /* 0x0000000da6007c0c */ /* 0x000fe2000bf26270 */
[----:B------:R-:W-:Y:S01]  /*152f0*/  UISETP.NE.AND UP0, UPT, UR7, 0x1, UPT ;  /* 0x000000010700788c */ /* 0x000fe2000bf05270 */
[-C--:B------:R-:W-:Y:S02]  /*15300*/  @!P2 MOV R10, R243.reuse ;  /* 0x000000f3000aa202 */ /* 0x080fe40000000f00 */
        /* <DEDUP_REMOVED lines=8> */
[----:B------:R-:W-:Y:S01]  /*15390*/  IADD3 R8, P0, PT, R6, R243, RZ ;  /* 0x000000f306087210 */ /* 0x000fe20007f1e0ff */
[----:B------:R-:W-:Y:S01]  /*153a0*/  @!P1 IMAD R5, R4, 0xa0, RZ ;  /* 0x000000a004059824 */ /* 0x000fe200078e02ff */
[----:B------:R-:W-:Y:S02]  /*153b0*/  LOP3.LUT R0, R166, 0x1c0, R168, 0xf8, !PT ;  /* 0x000001c0a6007812 */ /* 0x000fe400078ef8a8 */
[----:B------:R-:W-:Y:S02]  /*153c0*/  IADD3.X R9, PT, PT, R3, R242, RZ, P0, !PT ;  /* 0x000000f203097210 */ /* 0x000fe400007fe4ff */
[----:B------:R-:W-:Y:S01]  /*153d0*/  @!P1 IADD3 R6, P6, PT, R8, R6, RZ ;  /* 0x0000000608069210 */ /* 0x000fe20007fde0ff */
[----:B------:R-:W-:Y:S01]  /*153e0*/  @P2 STS.128 [R250+0xa000], RZ ;  /* 0x00a000fffa002388 */ /* 0x000fe20000000c00 */
[-C--:B------:R-:W-:Y:S02]  /*153f0*/  @!P1 LEA R20, P5, R2, R8.reuse, 0x6 ;  /* 0x0000000802149211 */ /* 0x080fe400078a30ff */
[----:B------:R-:W-:Y:S01]  /*15400*/  @!P1 IADD3.X R7, PT, PT, R9, R3, RZ, P6, !PT ;  /* 0x0000000309079210 */ /* 0x000fe200037fe4ff */
[----:B------:R-:W-:Y:S01]  /*15410*/  @!P1 IMAD R3, R4, 0xc0, RZ ;  /* 0x000000c004039824 */ /* 0x000fe200078e02ff */
[CC--:B------:R-:W-:Y:S02]  /*15420*/  @!P1 LEA.HI.X R21, R2.reuse, R9.reuse, R4, 0x6, P5 ;  /* 0x0000000902159211 */ /* 0x0c0fe400028f3404 */
[-C--:B------:R-:W-:Y:S01]  /*15430*/  @!P1 MOV R32, R8.reuse ;  /* 0x0000000800209202 */ /* 0x080fe20000000f00 */
[----:B------:R-:W-:Y:S01]  /*15440*/  @P1 STS.128 [R250+0xa800], RZ ;  /* 0x00a800fffa001388 */ /* 0x000fe20000000c00 */
[-C--:B------:R-:W-:Y:S02]  /*15450*/  @!P1 MOV R33, R9.reuse ;  /* 0x0000000900219202 */ /* 0x080fe40000000f00 */
[CC--:B------:R-:W-:Y:S02]  /*15460*/  @!P1 LEA R18, P4, R2.reuse, R8.reuse, 0x7 ;  /* 0x0000000802129211 */ /* 0x0c0fe400078838ff */
[-C--:B------:R-:W-:Y:S01]  /*15470*/  @!P1 MOV R24, R8.reuse ;  /* 0x0000000800189202 */ /* 0x080fe20000000f00 */
[C---:B------:R-:W-:Y:S01]  /*15480*/  @!P1 IMAD.WIDE.U32 R32, R2.reuse, 0x60, R32 ;  /* 0x0000006002209825 */ /* 0x040fe200078e0020 */
[CC--:B------:R-:W-:Y:S01]  /*15490*/  @!P1 LEA.HI.X R19, R2.reuse, R9.reuse, R4, 0x7, P4 ;  /* 0x0000000902139211 */ /* 0x0c0fe200020f3c04 */
[----:B------:R-:W-:Y:S01]  /*154a0*/  @!PT LDS RZ, [RZ] ;  /* 0x00000000fffff984 */ /* 0x000fe20000000800 */
[----:B------:R-:W-:Y:S01]  /*154b0*/  @!PT LDS RZ, [RZ] ;  /* 0x00000000fffff984 */ /* 0x000fe20000000800 */
[----:B------:R-:W-:Y:S01]  /*154c0*/  @!PT LDS RZ, [RZ] ;  /* 0x00000000fffff984 */ /* 0x000fe20000000800 */
[----:B------:R2:W-:Y:S01]  /*154d0*/  @!P1 LDGSTS.E.BYPASS.LTC128B.128 [R250+0xa800], desc[UR20][R8.64] ;  /* 0x0a80000008fa9fae */ /* 0x0005e2000b981a14 */
[-C--:B------:R-:W-:Y:S02]  /*154e0*/  @!P1 MOV R25, R9.reuse ;  /* 0x0000000900199202 */ /* 0x080fe40000000f00 */
[-C--:B------:R-:W-:Y:S02]  /*154f0*/  @!P1 MOV R26, R8.reuse ;  /* 0x00000008001a9202 */ /* 0x080fe40000000f00 */
[----:B------:R-:W-:Y:S01]  /*15500*/  @!P1 MOV R27, R9 ;  /* 0x00000009001b9202 */ /* 0x000fe20000000f00 */
[C---:B------:R-:W-:Y:S01]  /*15510*/  @!P1 IMAD.WIDE.U32 R24, R2.reuse, 0xa0, R24 ;  /* 0x000000a002189825 */ /* 0x040fe200078e0018 */
[CC--:B------:R-:W-:Y:S01]  /*15520*/  @!P1 LEA R16, P0, R2.reuse, R8.reuse, 0x8 ;  /* 0x0000000802109211 */ /* 0x0c0fe200078040ff */
[----:B------:R-:W-:Y:S01]  /*15530*/  @P1 STS.128 [R250+0xb000], RZ ;  /* 0x00b000fffa001388 */ /* 0x000fe20000000c00 */
[-C--:B------:R-:W-:Y:S01]  /*15540*/  @!P1 MOV R30, R8.reuse ;  /* 0x00000008001e9202 */ /* 0x080fe20000000f00 */
[----:B------:R-:W-:Y:S01]  /*15550*/  @!P1 IMAD.WIDE.U32 R26, R2, 0xc0, R26 ;  /* 0x000000c0021a9825 */ /* 0x000fe200078e001a */
[----:B------:R-:W-:Y:S02]  /*15560*/  @!P1 IADD3 R25, PT, PT, R5, R25, RZ ;  /* 0x0000001905199210 */ /* 0x000fe40007ffe0ff */
[----:B------:R-:W-:Y:S01]  /*15570*/  @!P1 MOV R31, R9 ;  /* 0x00000009001f9202 */ /* 0x000fe20000000f00 */
[----:B------:R-:W-:Y:S01]  /*15580*/  @!P1 IMAD R5, R4, 0x140, RZ ;  /* 0x0000014004059824 */ /* 0x000fe200078e02ff */
[----:B------:R-:W-:Y:S01]  /*15590*/  @!P1 IADD3 R27, PT, PT, R3, R27, RZ ;  /* 0x0000001b031b9210 */ /* 0x000fe20007ffe0ff */
[----:B------:R-:W-:Y:S01]  /*155a0*/  @!PT LDS RZ, [RZ] ;  /* 0x00000000fffff984 */ /* 0x000fe20000000800 */
[----:B------:R-:W-:Y:S01]  /*155b0*/  @!PT LDS RZ, [RZ] ;  /* 0x00000000fffff984 */ /* 0x000fe20000000800 */
[----:B------:R-:W-:Y:S01]  /*155c0*/  @!PT LDS RZ, [RZ] ;  /* 0x00000000fffff984 */ /* 0x000fe20000000800 */
[----:B------:R5:W-:Y:S01]  /*155d0*/  @!P1 LDGSTS.E.BYPASS.LTC128B.128 [R250+0xb000], desc[UR20][R6.64] ;  /* 0x0b00000006fa9fae */ /* 0x000be2000b981a14 */
[-C--:B------:R-:W-:Y:S01]  /*155e0*/  @!P1 MOV R28, R8.reuse ;  /* 0x00000008001c9202 */ /* 0x080fe20000000f00 */
[----:B------:R-:W-:Y:S01]  /*155f0*/  @!P1 IMAD.WIDE.U32 R30, R2, 0xe0, R30 ;  /* 0x000000e0021e9825 */ /* 0x000fe200078e001e */
[-C--:B------:R-:W-:Y:S02]  /*15600*/  @!P1 MOV R29, R9.reuse ;  /* 0x00000009001d9202 */ /* 0x080fe40000000f00 */
[-C--:B------:R-:W-:Y:S01]  /*15610*/  @!P1 MOV R14, R8.reuse ;  /* 0x00000008000e9202 */ /* 0x080fe20000000f00 */
[----:B------:R-:W-:Y:S01]  /*15620*/  @!P1 IMAD R3, R4, 0x160, RZ ;  /* 0x0000016004039824 */ /* 0x000fe200078e02ff */
[-C--:B------:R-:W-:Y:S01]  /*15630*/  @!P1 MOV R15, R9.reuse ;  /* 0x00000009000f9202 */ /* 0x080fe20000000f00 */
[----:B------:R-:W-:Y:S01]  /*15640*/  @P1 STS.128 [R250+0xb800], RZ ;  /* 0x00b800fffa001388 */ /* 0x000fe20000000c00 */
[-C--:B------:R-:W-:Y:S01]  /*15650*/  @!P1 MOV R12, R8.reuse ;  /* 0x00000008000c9202 */ /* 0x080fe20000000f00 */
[C---:B------:R-:W-:Y:S01]  /*15660*/  @!P1 IMAD.WIDE.U32 R28, R2.reuse, 0x120, R28 ;  /* 0x00000120021c9825 */ /* 0x040fe200078e001c */
[-C--:B------:R-:W-:Y:S02]  /*15670*/  @!P1 MOV R13, R9.reuse ;  /* 0x00000009000d9202 */ /* 0x080fe40000000f00 */
[-C--:B-1----:R-:W-:Y:S01]  /*15680*/  @!P1 MOV R10, R8.reuse ;  /* 0x00000008000a9202 */ /* 0x082fe20000000f00 */
[C---:B------:R-:W-:Y:S01]  /*15690*/  @!P1 IMAD.WIDE.U32 R14, R2.reuse, 0x140, R14 ;  /* 0x00000140020e9825 */ /* 0x040fe200078e000e */
[-C--:B------:R-:W-:Y:S01]  /*156a0*/  @!P1 MOV R11, R9.reuse ;  /* 0x00000009000b9202 */ /* 0x080fe20000000f00 */
[----:B------:R-:W-:Y:S01]  /*156b0*/  @!PT LDS RZ, [RZ] ;  /* 0x00000000fffff984 */ /* 0x000fe20000000800 */
[----:B------:R-:W-:Y:S01]  /*156c0*/  @!PT LDS RZ, [RZ] ;  /* 0x00000000fffff984 */ /* 0x000fe20000000800 */
[----:B------:R-:W-:Y:S01]  /*156d0*/  @!PT LDS RZ, [RZ] ;  /* 0x00000000fffff984 */ /* 0x000fe20000000800 */
[----:B------:R-:W-:Y:S01]  /*156e0*/  @!P1 LDGSTS.E.BYPASS.LTC128B.128 [R250+0xb800], desc[UR20][R20.64] ;  /* 0x0b80000014fa9fae */ /* 0x000fe2000b981a14 */
[----:B------:R-:W-:Y:S01]  /*156f0*/  @!P1 MOV R22, R8 ;  /* 0x0000000800169202 */ /* 0x000fe20000000f00 */
[C---:B------:R-:W-:Y:S01]  /*15700*/  @!P1 IMAD.WIDE.U32 R12, R2.reuse, 0x160, R12 ;  /* 0x00000160020c9825 */ /* 0x040fe200078e000c */
[-C--:B------:R-:W-:Y:S02]  /*15710*/  @!P1 MOV R23, R9.reuse ;  /* 0x0000000900179202 */ /* 0x080fe40000000f00 */
[C---:B------:R-:W-:Y:S01]  /*15720*/  @!P1 LEA.HI.X R17, R2.reuse, R9, R4, 0x8, P0 ;  /* 0x0000000902119211 */ /* 0x040fe200000f4404 */
[----:B------:R-:W-:Y:S01]  /*15730*/  @!P1 IMAD.WIDE.U32 R10, R2, 0x180, R10 ;  /* 0x00000180020a9825 */ /* 0x000fe200078e000a */
[----:B------:R-:W-:Y:S01]  /*15740*/  LOP3.LUT R168, R168, 0x400, RZ, 0xc0, !PT ;  /* 0x00000400a8a87812 */ /* 0x000fe200078ec0ff */
[----:B------:R-:W-:Y:S01]  /*15750*/  @P1 STS.128 [R250+0xc000], RZ ;  /* 0x00c000fffa001388 */ /* 0x000fe20000000c00 */
[----:B------:R-:W-:Y:S01]  /*15760*/  LOP3.LUT R0, R0, 0x8, R167, 0x78, !PT ;  /* 0x0000000800007812 */ /* 0x000fe200078e78a7 */
[----:B--2---:R-:W-:Y:S01]  /*15770*/  @!P1 IMAD.WIDE.U32 R8, R2, 0x1a0, R8 ;  /* 0x000001a002089825 */ /* 0x004fe200078e0008 */
[----:B------:R-:W-:Y:S02]  /*15780*/  @!P1 IADD3 R15, PT, PT, R5, R15, RZ ;  /* 0x0000000f050f9210 */ /* 0x000fe40007ffe0ff */
[----:B------:R-:W-:Y:S01]  /*15790*/  LEA R168, R0, R168, 0x1 ;  /* 0x000000a800a87211 */ /* 0x000fe200078e08ff */
[----:B-----5:R-:W-:Y:S01]  /*157a0*/  @!P1 IMAD R6, R4, 0x60, RZ ;  /* 0x0000006004069824 */ /* 0x020fe200078e02ff */
[----:B------:R-:W-:Y:S01]  /*157b0*/  @!P1 IADD3 R13, PT, PT, R3, R13, RZ ;  /* 0x0000000d030d9210 */ /* 0x000fe20007ffe0ff */
[----:B------:R-:W-:Y:S01]  /*157c0*/  @!P1 IMAD.WIDE.U32 R22, R2, 0x1c0, R22 ;  /* 0x000001c002169825 */ /* 0x000fe200078e0016 */
[----:B------:R-:W-:Y:S02]  /*157d0*/  MOV R238, 0x20 ;  /* 0x0000002000ee7802 */ /* 0x000fe40000000f00 */
[----:B------:R-:W-:Y:S01]  /*157e0*/  @!P1 IADD3 R7, PT, PT, R6, R33, RZ ;  /* 0x0000002106079210 */ /* 0x000fe20007ffe0ff */
[C---:B------:R-:W-:Y:S01]  /*157f0*/  @!P1 IMAD R2, R4.reuse, 0xe0, RZ ;  /* 0x000000e004029824 */ /* 0x040fe200078e02ff */
[----:B------:R-:W-:Y:S01]  /*15800*/  @!P1 MOV R6, R32 ;  /* 0x0000002000069202 */ /* 0x000fe20000000f00 */
[----:B------:R-:W-:Y:S01]  /*15810*/  @!P1 IMAD R0, R4, 0x120, RZ ;  /* 0x0000012004009824 */ /* 0x000fe200078e02ff */
[C---:B------:R-:W-:Y:S02]  /*15820*/  LOP3.LUT P0, RZ, R167.reuse, 0x2, RZ, 0xc0, !PT ;  /* 0x00000002a7ff7812 */ /* 0x040fe4000780c0ff */
[----:B------:R-:W-:Y:S01]  /*15830*/  @!P1 IADD3 R31, PT, PT, R2, R31, RZ ;  /* 0x0000001f021f9210 */ /* 0x000fe20007ffe0ff */
[----:B------:R-:W-:Y:S01]  /*15840*/  @!PT LDS RZ, [RZ] ;  /* 0x00000000fffff984 */ /* 0x000fe20000000800 */
[----:B------:R-:W-:Y:S01]  /*15850*/  @!PT LDS RZ, [RZ] ;  /* 0x00000000fffff984 */ /* 0x000fe20000000800 */
[----:B------:R-:W-:Y:S01]  /*15860*/  @!PT LDS RZ, [RZ] ;  /* 0x00000000fffff984 */ /* 0x000fe20000000800 */
[----:B------:R-:W-:Y:S01]  /*15870*/  @!P1 LDGSTS.E.BYPASS.LTC128B.128 [R250+0xc000], desc[UR20][R6.64] ;  /* 0x0c00000006fa9fae */ /* 0x000fe2000b981a14 */
[----:B------:R-:W-:Y:S01]  /*15880*/  @!P1 IADD3 R29, PT, PT, R0, R29, RZ ;  /* 0x0000001d001d9210 */ /* 0x000fe20007ffe0ff */
[----:B------:R-:W-:Y:S01]  /*15890*/  @!P1 IMAD R2, R4, 0x180, RZ ;  /* 0x0000018004029824 */ /* 0x000fe200078e02ff */
[----:B------:R-:W-:Y:S01]  /*158a0*/  SEL R238, R238, 0xffffffe0, !P0 ;  /* 0xffffffe0eeee7807 */ /* 0x000fe20004000000 */
[C---:B------:R-:W-:Y:S01]  /*158b0*/  @!P1 IMAD R0, R4.reuse, 0x1a0, RZ ;  /* 0x000001a004009824 */ /* 0x040fe200078e02ff */
[----:B------:R-:W-:Y:S01]  /*158c0*/  LOP3.LUT P0, RZ, R167, 0x4, RZ, 0xc0, !PT ;  /* 0x00000004a7ff7812 */ /* 0x000fe2000780c0ff */
[----:B------:R-:W-:Y:S01]  /*158d0*/  @!P1 IMAD R4, R4, 0x1c0, RZ ;  /* 0x000001c004049824 */ /* 0x000fe200078e02ff */
[----:B------:R-:W-:Y:S01]  /*158e0*/  @!P1 IADD3 R11, PT, PT, R2, R11, RZ ;  /* 0x0000000b020b9210 */ /* 0x000fe20007ffe0ff */
[----:B------:R-:W-:Y:S01]  /*158f0*/  @P1 STS.128 [R250+0xc800], RZ ;  /* 0x00c800fffa001388 */ /* 0x000fe20000000c00 */
[----:B------:R-:W-:Y:S02]  /*15900*/  @!P1 IADD3 R9, PT, PT, R0, R9, RZ ;  /* 0x0000000900099210 */ /* 0x000fe40007ffe0ff */
[----:B------:R-:W-:Y:S02]  /*15910*/  @!P1 IADD3 R23, PT, PT, R4, R23, RZ ;  /* 0x0000001704179210 */ /* 0x000fe40007ffe0ff */
[----:B------:R-:W-:Y:S02]  /*15920*/  IADD3 R2, PT, PT, R168, UR6, RZ ;  /* 0x00000006a8027c10 */ /* 0x000fe4000fffe0ff */
[CC--:B------:R-:W-:Y:S01]  /*15930*/  IADD3 R172, PT, PT, R237.reuse, R238.reuse, RZ ;  /* 0x000000eeedac7210 */ /* 0x0c0fe20007ffe0ff */
[----:B------:R-:W-:Y:S01]  /*15940*/  @!PT LDS RZ, [RZ] ;  /* 0x00000000fffff984 */ /* 0x000fe20000000800 */
[----:B------:R-:W-:Y:S01]  /*15950*/  @!PT LDS RZ, [RZ] ;  /* 0x00000000fffff984 */ /* 0x000fe20000000800 */
[----:B------:R-:W-:Y:S01]  /*15960*/  @!PT LDS RZ, [RZ] ;  /* 0x00000000fffff984 */ /* 0x000fe20000000800 */
[----:B------:R-:W-:Y:S01]  /*15970*/  @!P1 LDGSTS.E.BYPASS.LTC128B.128 [R250+0xc800], desc[UR20][R18.64] ;  /* 0x0c80000012fa9fae */ /* 0x000fe2000b981a14 */
[----:B------:R-:W-:Y:S02]  /*15980*/  IADD3 R216, PT, PT, R2, R238, RZ ;  /* 0x000000ee02d87210 */ /* 0x000fe40007ffe0ff */
[----:B------:R-:W-:Y:S04]  /*15990*/  MOV R0, 0x40 ;  /* 0x0000004000007802 */ /* 0x000fe80000000f00 */
[----:B------:R-:W-:Y:S01]  /*159a0*/  SEL R0, R0, 0xffffffc0, !P0 ;  /* 0xffffffc000007807 */ /* 0x000fe20004000000 */
[----:B------:R-:W-:Y:S03]  /*159b0*/  @P1 STS.128 [R250+0xd000], RZ ;  /* 0x00d000fffa001388 */ /* 0x000fe60000000c00 */
[-C--:B------:R-:W-:Y:S02]  /*159c0*/  IADD3 R2, PT, PT, R2, R0.reuse, RZ ;  /* 0x0000000002027210 */ /* 0x080fe40007ffe0ff */
[----:B------:R-:W-:Y:S03]  /*159d0*/  IADD3 R0, PT, PT, R237, R0, RZ ;  /* 0x00000000ed007210 */ /* 0x000fe60007ffe0ff */
[----:B------:R-:W-:Y:S01]  /*159e0*/  @!PT LDS RZ, [RZ] ;  /* 0x00000000fffff984 */ /* 0x000fe20000000800 */
[----:B------:R-:W-:Y:S01]  /*159f0*/  @!PT LDS RZ, [RZ] ;  /* 0x00000000fffff984 */ /* 0x000fe20000000800 */
[----:B------:R-:W-:Y:S01]  /*15a00*/  @!PT LDS RZ, [RZ] ;  /* 0x00000000fffff984 */ /* 0x000fe20000000800 */
[----:B------:R-:W-:Y:S01]  /*15a10*/  @!P1 LDGSTS.E.BYPASS.LTC128B.128 [R250+0xd000], desc[UR20][R24.64] ;  /* 0x0d00000018fa9fae */ /* 0x000fe2000b981a14 */
[C---:B------:R-:W-:Y:S07]  /*15a20*/  IADD3 R228, PT, PT, R238.reuse, R0, RZ ;  /* 0x00000000eee47210 */ /* 0x040fee0007ffe0ff */
        /* <DEDUP_REMOVED lines=45> */
[----:B------:R-:W-:Y:S08]  /*15d00*/  LDSM.16.M88.4 R128, [R237] ;  /* 0x00000000ed80783b */ /* 0x000ff00000000200 */
[----:B-1----:R-:W1:Y:S08]  /*15d10*/  LDSM.16.M88.4 R8, [R168+UR6+0x2000] ;  /* 0x00200006a808783b */ /* 0x002e700008000200 */
[----:B------:R-:W5:Y:S08]  /*15d20*/  LDSM.16.M88.4 R16, [R168+UR6+0x2800] ;  /* 0x00280006a810783b */ /* 0x000f700008000200 */
[----:B------:R-:W2:Y:S08]  /*15d30*/  LDSM.16.M88.4 R24, [R168+UR6+0x3000] ;  /* 0x00300006a818783b */ /* 0x000eb00008000200 */
[----:B------:R-:W3:Y:S08]  /*15d40*/  LDSM.16.M88.4 R32, [R168+UR6+0x3800] ;  /* 0x00380006a820783b */ /* 0x000ef00008000200 */
[----:B------:R-:W4:Y:S08]  /*15d50*/  LDSM.16.M88.4 R40, [R168+UR6+0x4000] ;  /* 0x00400006a828783b */ /* 0x000f300008000200 */
        /* <DEDUP_REMOVED lines=10> */
[----:B------:R-:W0:Y:S08]  /*15e00*/  LDGDEPBAR ;  /* 0x00000000000079af */ /* 0x000e300000000000 */
[----:B------:R-:W4:Y:S08]  /*15e10*/  LDSM.16.M88.4 R168, [R168+UR6+0x9800] ;  /* 0x00980006a8a8783b */ /* 0x000f300008000200 */
[----:B------:R-:W-:Y:S08]  /*15e20*/  LDSM.16.M88.4 R172, [R172] ;  /* 0x00000000acac783b */ /* 0x000ff00000000200 */
[----:B------:R-:W4:Y:S08]  /*15e30*/  LDSM.16.M88.4 R176, [R216+0x2000] ;  /* 0x00200000d8b0783b */ /* 0x000f300000000200 */
[----:B------:R-:W4:Y:S08]  /*15e40*/  LDSM.16.M88.4 R180, [R216+0x2800] ;  /* 0x00280000d8b4783b */ /* 0x000f300000000200 */
[----:B------:R-:W4:Y:S08]  /*15e50*/  LDSM.16.M88.4 R184, [R216+0x3000] ;  /* 0x00300000d8b8783b */ /* 0x000f300000000200 */
[----:B------:R-:W4:Y:S08]  /*15e60*/  LDSM.16.M88.4 R188, [R216+0x3800] ;  /* 0x00380000d8bc783b */ /* 0x000f300000000200 */
        /* <DEDUP_REMOVED lines=9> */
[----:B-1----:R-:W-:Y:S07]  /*15f00*/  IADD3 R0, PT, PT, R238, R2, RZ ;  /* 0x00000002ee007210 */ /* 0x002fee0007ffe0ff */
[----:B------:R-:W-:Y:S01]  /*15f10*/  LDSM.16.M88.4 R232, [R0+0x2000] ;  /* 0x0020000000e8783b */ /* 0x000fe20000000200 */
[C---:B------:R-:W-:Y:S08]  /*15f20*/  HMMA.16816.F32 R4, R128.reuse, R8, RZ ;  /* 0x000000088004723c */ /* 0x040ff000000018ff */
[C---:B------:R-:W-:Y:S08]  /*15f30*/  HMMA.16816.F32 R8, R128.reuse, R10, RZ ;  /* 0x0000000a8008723c */ /* 0x040ff000000018ff */
[C---:B-----5:R-:W-:Y:S08]  /*15f40*/  HMMA.16816.F32 R12, R128.reuse, R16, RZ ;  /* 0x00000010800c723c */ /* 0x060ff000000018ff */
[C---:B------:R-:W-:Y:S08]  /*15f50*/  HMMA.16816.F32 R16, R128.reuse, R18, RZ ;  /* 0x000000128010723c */ /* 0x040ff000000018ff */
[C---:B--2---:R-:W-:Y:S08]  /*15f60*/  HMMA.16816.F32 R20, R128.reuse, R24, RZ ;  /* 0x000000188014723c */ /* 0x044ff000000018ff */
        /* <DEDUP_REMOVED lines=126> */
[----:B------:R1:W4:Y:S01]  /*16750*/  MUFU.TANH R227, R7 ;  /* 0x0000000700e37308 */ /* 0x0003220000002400 */
[C---:B------:R-:W-:Y:S09]  /*16760*/  HMMA.16816.F32 R16, R228.reuse, R170, R16 ;  /* 0x000000aae410723c */ /* 0x040ff20000001810 */
[----:B------:R-:W2:Y:S01]  /*16770*/  MUFU.TANH R232, R8 ;  /* 0x0000000800e87308 */ /* 0x000ea20000002400 */
[----:B------:R-:W-:Y:S01]  /*16780*/  FMUL.FTZ R12, R12, UR12 ;  /* 0x0000000c0c0c7c20 */ /* 0x000fe20008410000 */
[----:B------:R-:W-:Y:S01]  /*16790*/  FMUL.FTZ R13, R13, UR12 ;  /* 0x0000000c0d0d7c20 */ /* 0x000fe20008410000 */
[----:B------:R-:W-:Y:S07]  /*167a0*/  FMUL.FTZ R14, R14, UR12 ;  /* 0x0000000c0e0e7c20 */ /* 0x000fee0008410000 */
[----:B------:R-:W2:Y:S01]  /*167b0*/  MUFU.TANH R233, R9 ;  /* 0x0000000900e97308 */ /* 0x000ea20000002400 */
[----:B-1----:R-:W1:Y:S01]  /*167c0*/  LDSM.16.M88.4 R4, [R0+0x3000] ;  /* 0x003000000004783b */ /* 0x002e620000000200 */
[----:B------:R-:W-:Y:S01]  /*167d0*/  FMUL.FTZ R15, R15, UR12 ;  /* 0x0000000c0f0f7c20 */ /* 0x000fe20008410000 */
[----:B------:R-:W-:Y:S01]  /*167e0*/  FMUL.FTZ R16, R16, UR12 ;  /* 0x0000000c10107c20 */ /* 0x000fe20008410000 */
[----:B------:R-:W-:Y:S01]  /*167f0*/  FMUL.FTZ R17, R17, UR12 ;  /* 0x0000000c11117c20 */ /* 0x000fe20008410000 */
[----:B------:R-:W-:Y:S05]  /*16800*/  FMUL.FTZ R18, R18, UR12 ;  /* 0x0000000c12127c20 */ /* 0x000fea0008410000 */
[----:B------:R-:W1:Y:S01]  /*16810*/  MUFU.TANH R234, R10 ;  /* 0x0000000a00ea7308 */ /* 0x000e620000002400 */
[----:B------:R-:W-:Y:S09]  /*16820*/  FMUL.FTZ R19, R19, UR12 ;  /* 0x0000000c13137c20 */ /* 0x000ff20008410000 */
[----:B------:R5:W1:Y:S10]  /*16830*/  MUFU.TANH R235, R11 ;  /* 0x0000000b00eb7308 */ /* 0x000a740000002400 */
[----:B------:R-:W1:Y:S10]  /*16840*/  MUFU.TANH R2, R2 ;  /* 0x0000000200027308 */ /* 0x000e740000002400 */
[----:B------:R-:W2:Y:S01]  /*16850*/  MUFU.TANH R12, R12 ;  /* 0x0000000c000c7308 */ /* 0x000ea20000002400 */
[----:B-----5:R-:W5:Y:S09]  /*16860*/  LDSM.16.M88.4 R8, [R0+0x3800] ;  /* 0x003800000008783b */ /* 0x020f720000000200 */
[----:B------:R-:W2:Y:S01]  /*16870*/  MUFU.TANH R13, R13 ;  /* 0x0000000d000d7308 */ /* 0x000ea20000002400 */
[C---:B-1----:R-:W-:Y:S09]  /*16880*/  HMMA.16816.F32 R20, R228.reuse, R4, R20 ;  /* 0x00000004e414723c */ /* 0x042ff20000001814 */
[----:B------:R-:W1:Y:S01]  /*16890*/  MUFU.TANH R14, R14 ;  /* 0x0000000e000e7308 */ /* 0x000e620000002400 */
[C---:B------:R-:W-:Y:S01]  /*168a0*/  HMMA.16816.F32 R24, R228.reuse, R6, R24 ;  /* 0x00000006e418723c */ /* 0x040fe20000001818 */
[----:B------:R-:W3:Y:S08]  /*168b0*/  LDSM.16.M88.4 R4, [R0+0x4000] ;  /* 0x004000000004783b */ /* 0x000ef00000000200 */
        /* <DEDUP_REMOVED lines=20> */
[C---:B------:R-:W-:Y:S01]  /*16a00*/  HMMA.16816.F32 R40, R228.reuse, R6, R40 ;  /* 0x00000006e428723c */ /* 0x040fe20000001828 */
[----:B------:R-:W4:Y:S02]  /*16a10*/  LDSM.16.M88.4 R4, [R0+0x5000] ;  /* 0x005000000004783b */ /* 0x000f240000000200 */
[----:B------:R-:W-:Y:S01]  /*16a20*/  FMUL.FTZ R32, R32, UR12 ;  /* 0x0000000c20207c20 */ /* 0x000fe20008410000 */
[----:B------:R-:W-:Y:S05]  /*16a30*/  FMUL.FTZ R33, R33, UR12 ;  /* 0x0000000c21217c20 */ /* 0x000fea0008410000 */
[----:B------:R2:W1:Y:S01]  /*16a40*/  MUFU.TANH R224, R28 ;  /* 0x0000001c00e07308 */ /* 0x0004620000002400 */
[----:B------:R-:W-:Y:S01]  /*16a50*/  FMUL.FTZ R39, R39, UR12 ;  /* 0x0000000c27277c20 */ /* 0x000fe20008410000 */
[----:B------:R-:W-:Y:S01]  /*16a60*/  FMUL.FTZ R36, R36, UR12 ;  /* 0x0000000c24247c20 */ /* 0x000fe20008410000 */
[----:B------:R-:W-:Y:S07]  /*16a70*/  FMUL.FTZ R37, R37, UR12 ;  /* 0x0000000c25257c20 */ /* 0x000fee0008410000 */
[----:B------:R3:W1:Y:S01]  /*16a80*/  MUFU.TANH R223, R29 ;  /* 0x0000001d00df7308 */ /* 0x0006620000002400 */
[----:B------:R-:W-:Y:S01]  /*16a90*/  FMUL.FTZ R38, R38, UR12 ;  /* 0x0000000c26267c20 */ /* 0x000fe20008410000 */
[----:B------:R-:W-:Y:S01]  /*16aa0*/  FMUL.FTZ R40, R40, UR12 ;  /* 0x0000000c28287c20 */ /* 0x000fe20008410000 */
[----:B------:R-:W-:Y:S01]  /*16ab0*/  FMUL.FTZ R41, R41, UR12 ;  /* 0x0000000c29297c20 */ /* 0x000fe20008410000 */
[----:B------:R-:W-:Y:S06]  /*16ac0*/  FMUL.FTZ R42, R42, UR12 ;  /* 0x0000000c2a2a7c20 */ /* 0x000fec0008410000 */
[----:B------:R1:W1:Y:S01]  /*16ad0*/  MUFU.TANH R219, R39 ;  /* 0x0000002700db7308 */ /* 0x0002620000002400 */
[----:B------:R-:W-:Y:S01]  /*16ae0*/  FMUL.FTZ R43, R43, UR12 ;  /* 0x0000000c2b2b7c20 */ /* 0x000fe20008410000 */
[C---:B-----5:R-:W-:Y:S03]  /*16af0*/  HMMA.16816.F32 R44, R228.reuse, R8, R44 ;  /* 0x00000008e42c723c */ /* 0x060fe6000000182c */
[----:B--2---:R-:W-:Y:S01]  /*16b00*/  FMUL.FTZ R28, R31, UR12 ;  /* 0x0000000c1f1c7c20 */ /* 0x004fe20008410000 */
[----:B------:R-:W-:Y:S04]  /*16b10*/  FMUL.FTZ R31, R34, UR12 ;  /* 0x0000000c221f7c20 */ /* 0x000fe80008410000 */
[----:B------:R-:W2:Y:S01]  /*16b20*/  MUFU.TANH R216, R36 ;  /* 0x0000002400d87308 */ /* 0x000ea20000002400 */
[----:B---3--:R-:W-:Y:S01]  /*16b30*/  FMUL.FTZ R29, R30, UR12 ;  /* 0x0000000c1e1d7c20 */ /* 0x008fe20008410000 */
[C---:B------:R-:W-:Y:S01]  /*16b40*/  HMMA.16816.F32 R48, R228.reuse, R10, R48 ;  /* 0x0000000ae430723c */ /* 0x040fe20000001830 */
[----:B------:R-:W3:Y:S02]  /*16b50*/  LDSM.16.M88.4 R8, [R0+0x5800] ;  /* 0x005800000008783b */ /* 0x000ee40000000200 */
[----:B------:R-:W-:Y:S05]  /*16b60*/  FMUL.FTZ R30, R35, UR12 ;  /* 0x0000000c231e7c20 */ /* 0x000fea0008410000 */
[----:B------:R-:W1:Y:S01]  /*16b70*/  MUFU.TANH R215, R37 ;  /* 0x0000002500d77308 */ /* 0x000e620000002400 */
[C---:B----4-:R-:W-:Y:S03]  /*16b80*/  HMMA.16816.F32 R52, R228.reuse, R4, R52 ;  /* 0x00000004e434723c */ /* 0x050fe60000001834 */
[----:B------:R-:W-:Y:S01]  /*16b90*/  FMUL.FTZ R47, R47, UR12 ;  /* 0x0000000c2f2f7c20 */ /* 0x000fe20008410000 */
[----:B------:R-:W-:Y:S05]  /*16ba0*/  FMUL.FTZ R44, R44, UR12 ;  /* 0x0000000c2c2c7c20 */ /* 0x000fea0008410000 */
[----:B------:R-:W4:Y:S01]  /*16bb0*/  MUFU.TANH R220, R38 ;  /* 0x0000002600dc7308 */ /* 0x000f220000002400 */
[----:B------:R-:W-:Y:S01]  /*16bc0*/  FMUL.FTZ R45, R45, UR12 ;  /* 0x0000000c2d2d7c20 */ /* 0x000fe20008410000 */
[----:B------:R-:W-:Y:S01]  /*16bd0*/  FMUL.FTZ R46, R46, UR12 ;  /* 0x0000000c2e2e7c20 */ /* 0x000fe20008410000 */
[C---:B------:R-:W-:Y:S01]  /*16be0*/  HMMA.16816.F32 R56, R228.reuse, R6, R56 ;  /* 0x00000006e438723c */ /* 0x040fe20000001838 */
[----:B------:R-:W5:Y:S02]  /*16bf0*/  LDSM.16.M88.4 R4, [R0+0x6000] ;  /* 0x006000000004783b */ /* 0x000f640000000200 */
        /* <DEDUP_REMOVED lines=15> */
[C---:B---3--:R-:W-:Y:S07]  /*16cf0*/  HMMA.16816.F32 R60, R228.reuse, R8, R60 ;  /* 0x00000008e43c723c */ /* 0x048fee000000183c */
[----:B------:R-:W3:Y:S01]  /*16d00*/  MUFU.TANH R198, R56 ;  /* 0x0000003800c67308 */ /* 0x000ee20000002400 */
[C---:B------:R-:W-:Y:S01]  /*16d10*/  HMMA.16816.F32 R64, R228.reuse, R10, R64 ;  /* 0x0000000ae440723c */ /* 0x040fe20000001840 */
[----:B------:R-:W2:Y:S08]  /*16d20*/  LDSM.16.M88.4 R8, [R0+0x6800] ;  /* 0x006800000008783b */ /* 0x000eb00000000200 */
[----:B------:R-:W1:Y:S01]  /*16d30*/  MUFU.TANH R214, R40 ;  /* 0x0000002800d67308 */ /* 0x000e620000002400 */
[C---:B-----5:R-:W-:Y:S03]  /*16d40*/  HMMA.16816.F32 R68, R228.reuse, R4, R68 ;  /* 0x00000004e444723c */ /* 0x060fe60000001844 */
[----:B------:R-:W-:Y:S06]  /*16d50*/  FMUL.FTZ R60, R60, UR12 ;  /* 0x0000000c3c3c7c20 */ /* 0x000fec0008410000 */
[----:B------:R-:W1:Y:S01]  /*16d60*/  MUFU.TANH R213, R41 ;  /* 0x0000002900d57308 */ /* 0x000e620000002400 */
[----:B------:R-:W-:Y:S01]  /*16d70*/  FMUL.FTZ R61, R61, UR12 ;  /* 0x0000000c3d3d7c20 */ /* 0x000fe20008410000 */
[----:B------:R-:W-:Y:S01]  /*16d80*/  FMUL.FTZ R62, R62, UR12 ;  /* 0x0000000c3e3e7c20 */ /* 0x000fe20008410000 */
[----:B------:R-:W-:Y:S01]  /*16d90*/  FMUL.FTZ R63, R63, UR12 ;  /* 0x0000000c3f3f7c20 */ /* 0x000fe20008410000 */
[C---:B------:R-:W-:Y:S01]  /*16da0*/  HMMA.16816.F32 R72, R228.reuse, R6, R72 ;  /* 0x00000006e448723c */ /* 0x040fe20000001848 */
[----:B------:R-:W5:Y:S02]  /*16db0*/  LDSM.16.M88.4 R4, [R0+0x7000] ;  /* 0x007000000004783b */ /* 0x000f640000000200 */
        /* <DEDUP_REMOVED lines=13> */
[----:B------:R-:W-:Y:S01]  /*16e90*/  FMUL.FTZ R74, R74, UR12 ;  /* 0x0000000c4a4a7c20 */ /* 0x000fe20008410000 */
[----:B------:R-:W-:Y:S01]  /*16ea0*/  FMUL.FTZ R75, R75, UR12 ;  /* 0x0000000c4b4b7c20 */ /* 0x000fe20008410000 */
[C---:B--2---:R-:W-:Y:S06]  /*16eb0*/  HMMA.16816.F32 R76, R228.reuse, R8, R76 ;  /* 0x00000008e44c723c */ /* 0x044fec000000184c */
[----:B------:R-:W2:Y:S02]  /*16ec0*/  MUFU.TANH R207, R45 ;  /* 0x0000002d00cf7308 */ /* 0x000ea40000002400 */
[C---:B------:R-:W-:Y:S01]  /*16ed0*/  HMMA.16816.F32 R80, R228.reuse, R10, R80 ;  /* 0x0000000ae450723c */ /* 0x040fe20000001850 */
[----:B------:R-:W3:Y:S07]  /*16ee0*/  LDSM.16.M88.4 R8, [R0+0x7800] ;  /* 0x007800000008783b */ /* 0x000eee0000000200 */
[----:B------:R2:W1:Y:S01]  /*16ef0*/  MUFU.TANH R212, R46 ;  /* 0x0000002e00d47308 */ /* 0x0004620000002400 */
[C---:B-----5:R-:W-:Y:S09]  /*16f00*/  HMMA.16816.F32 R84, R228.reuse, R4, R84 ;  /* 0x00000004e454723c */ /* 0x060ff20000001854 */
[----:B------:R5:W1:Y:S01]  /*16f10*/  MUFU.TANH R210, R50 ;  /* 0x0000003200d27308 */ /* 0x000a620000002400 */
[----:B------:R-:W-:Y:S01]  /*16f20*/  FMUL.FTZ R76, R76, UR12 ;  /* 0x0000000c4c4c7c20 */ /* 0x000fe20008410000 */
[----:B------:R-:W-:Y:S01]  /*16f30*/  FMUL.FTZ R77, R77, UR12 ;  /* 0x0000000c4d4d7c20 */ /* 0x000fe20008410000 */
[----:B------:R-:W-:Y:S01]  /*16f40*/  FMUL.FTZ R78, R78, UR12 ;  /* 0x0000000c4e4e7c20 */ /* 0x000fe20008410000 */
[----:B------:R-:W-:Y:S01]  /*16f50*/  FMUL.FTZ R79, R79, UR12 ;  /* 0x0000000c4f4f7c20 */ /* 0x000fe20008410000 */
[C---:B------:R-:W-:Y:S01]  /*16f60*/  HMMA.16816.F32 R88, R228.reuse, R6, R88 ;  /* 0x00000006e458723c */ /* 0x040fe20000001858 */
[----:B------:R-:W2:Y:S04]  /*16f70*/  LDSM.16.M88.4 R4, [R0+0x8000] ;  /* 0x008000000004783b */ /* 0x000ea80000000200 */
[----:B------:R5:W2:Y:S01]  /*16f80*/  MUFU.TANH R204, R54 ;  /* 0x0000003600cc7308 */ /* 0x000aa20000002400 */
[----:B------:R-:W-:Y:S01]  /*16f90*/  FMUL.FTZ R80, R80, UR12 ;  /* 0x0000000c50507c20 */ /* 0x000fe20008410000 */
[----:B------:R-:W-:Y:S01]  /*16fa0*/  FMUL.FTZ R81, R81, UR12 ;  /* 0x0000000c51517c20 */ /* 0x000fe20008410000 */
[----:B------:R-:W-:Y:S01]  /*16fb0*/  FMUL.FTZ R82, R82, UR12 ;  /* 0x0000000c52527c20 */ /* 0x000fe20008410000 */
[----:B------:R-:W-:Y:S06]  /*16fc0*/  FMUL.FTZ R83, R83, UR12 ;  /* 0x0000000c53537c20 */ /* 0x000fec0008410000 */
[----:B------:R5:W2:Y:S01]  /*16fd0*/  MUFU.TANH R197, R57 ;  /* 0x0000003900c57308 */ /* 0x000aa20000002400 */
[----:B------:R-:W-:Y:S01]  /*16fe0*/  FMUL.FTZ R84, R84, UR12 ;  /* 0x0000000c54547c20 */ /* 0x000fe20008410000 */
[----:B-1----:R-:W-:Y:S01]  /*16ff0*/  FMUL.FTZ R39, R85, UR12 ;  /* 0x0000000c55277c20 */ /* 0x002fe20008410000 */
[----:B------:R-:W-:Y:S01]  /*17000*/  FMUL.FTZ R86, R86, UR12 ;  /* 0x0000000c56567c20 */ /* 0x000fe20008410000 */
[----:B------:R-:W-:Y:S06]  /*17010*/  FMUL.FTZ R87, R87, UR12 ;  /* 0x0000000c57577c20 */ /* 0x000fec0008410000 */
[----:B------:R-:W1:Y:S01]  /*17020*/  MUFU.TANH R194, R66 ;  /* 0x0000004200c27308 */ /* 0x000e620000002400 */
[----:B------:R-:W-:Y:S01]  /*17030*/  FMUL.FTZ R90, R90, UR12 ;  /* 0x0000000c5a5a7c20 */ /* 0x000fe20008410000 */
[----:B----4-:R-:W-:Y:S01]  /*17040*/  FMUL.FTZ R44, R88, UR12 ;  /* 0x0000000c582c7c20 */ /* 0x010fe20008410000 */
[----:B------:R-:W-:Y:S01]  /*17050*/  FMUL.FTZ R40, R89, UR12 ;  /* 0x0000000c59287c20 */ /* 0x000fe20008410000 */
[----:B------:R-:W-:Y:S01]  /*17060*/  FMUL.FTZ R91, R91, UR12 ;  /* 0x0000000c5b5b7c20 */ /* 0x000fe20008410000 */
[C---:B---3--:R-:W-:Y:S05]  /*17070*/  HMMA.16816.F32 R92, R228.reuse, R8, R92 ;  /* 0x00000008e45c723c */ /* 0x048fea000000185c */
[----:B------:R-:W3:Y:S03]  /*17080*/  MUFU.TANH R193, R67 ;  /* 0x0000004300c17308 */ /* 0x000ee60000002400 */
[C---:B------:R-:W-:Y:S01]  /*17090*/  HMMA.16816.F32 R96, R228.reuse, R10, R96 ;  /* 0x0000000ae460723c */ /* 0x040fe20000001860 */
[----:B------:R-:W4:Y:S06]  /*170a0*/  LDSM.16.M88.4 R8, [R0+0x8800] ;  /* 0x008800000008783b */ /* 0x000f2c0000000200 */
[----:B------:R-:W1:Y:S01]  /*170b0*/  MUFU.TANH R184, R68 ;  /* 0x0000004400b87308 */ /* 0x000e620000002400 */
[C---:B--2---:R-:W-:Y:S09]  /*170c0*/  HMMA.16816.F32 R100, R228.reuse, R4, R100 ;  /* 0x00000004e464723c */ /* 0x044ff20000001864 */
[----:B------:R-:W2:Y:S01]  /*170d0*/  MUFU.TANH R183, R69 ;  /* 0x0000004500b77308 */ /* 0x000ea20000002400 */
[----:B------:R-:W-:Y:S01]  /*170e0*/  FMUL.FTZ R47, R95, UR12 ;  /* 0x0000000c5f2f7c20 */ /* 0x000fe20008410000 */
[----:B------:R-:W-:Y:S01]  /*170f0*/  FMUL.FTZ R46, R92, UR12 ;  /* 0x0000000c5c2e7c20 */ /* 0x000fe20008410000 */
[----:B------:R-:W-:Y:S01]  /*17100*/  FMUL.FTZ R45, R93, UR12 ;  /* 0x0000000c5d2d7c20 */ /* 0x000fe20008410000 */
[----:B-----5:R-:W-:Y:S01]  /*17110*/  FMUL.FTZ R50, R94, UR12 ;  /* 0x0000000c5e327c20 */ /* 0x020fe20008410000 */
[C---:B------:R-:W-:Y:S01]  /*17120*/  HMMA.16816.F32 R104, R228.reuse, R6, R104 ;  /* 0x00000006e468723c */ /* 0x040fe20000001868 */
[----:B------:R-:W5:Y:S04]  /*17130*/  LDSM.16.M88.4 R4, [R0+0x9000] ;  /* 0x009000000004783b */ /* 0x000f680000000200 */
        /* <DEDUP_REMOVED lines=14> */
[C---:B----4-:R-:W-:Y:S06]  /*17220*/  HMMA.16816.F32 R108, R228.reuse, R8, R108 ;  /* 0x00000008e46c723c */ /* 0x050fec000000186c */
[----:B------:R4:W1:Y:S02]  /*17230*/  MUFU.TANH R185, R75 ;  /* 0x0000004b00b97308 */ /* 0x0008640000002400 */
[C---:B------:R-:W-:Y:S01]  /*17240*/  HMMA.16816.F32 R112, R228.reuse, R10, R112 ;  /* 0x0000000ae470723c */ /* 0x040fe20000001870 */
[----:B------:R-:W3:Y:S07]  /*17250*/  LDSM.16.M88.4 R8, [R0+0x9800] ;  /* 0x009800000008783b */ /* 0x000eee0000000200 */
[----:B------:R-:W1:Y:S01]  /*17260*/  MUFU.TANH R176, R76 ;  /* 0x0000004c00b07308 */ /* 0x000e620000002400 */
[----:B------:R-:W-:Y:S09]  /*17270*/  DEPBAR.LE SB0, 0x0 ;  /* 0x000080000000791a */ /* 0x000ff20000000000 */
[----:B------:R-:W1:Y:S01]  /*17280*/  MUFU.TANH R175, R77 ;  /* 0x0000004d00af7308 */ /* 0x000e620000002400 */
[----:B------:R-:W-:Y:S01]  /*17290*/  BAR.SYNC.DEFER_BLOCKING 0x0 ;  /* 0x0000000000007b1d */ /* 0x000fe20000010000 */
[C---:B-----5:R-:W-:Y:S05]  /*172a0*/  HMMA.16816.F32 R116, R228.reuse, R4, R116 ;  /* 0x00000004e474723c */ /* 0x060fea0000001874 */
[----:B------:R-:W-:Y:S03]  /*172b0*/  FMUL.FTZ R42, R110, UR12 ;  /* 0x0000000c6e2a7c20 */ /* 0x000fe60008410000 */
[----:B------:R5:W1:Y:S01]  /*172c0*/  MUFU.TANH R180, R78 ;  /* 0x0000004e00b47308 */ /* 0x000a620000002400 */
[----:B------:R-:W-:Y:S01]  /*172d0*/  FMUL.FTZ R41, R111, UR12 ;  /* 0x0000000c6f297c20 */ /* 0x000fe20008410000 */
[C---:B------:R-:W-:Y:S03]  /*172e0*/  HMMA.16816.F32 R120, R228.reuse, R6, R120 ;  /* 0x00000006e478723c */ /* 0x040fe60000001878 */
[----:B------:R-:W-:Y:S05]  /*172f0*/  FMUL.FTZ R85, R114, UR12 ;  /* 0x0000000c72557c20 */ /* 0x000fea0008410000 */
[----:B------:R2:W1:Y:S01]  /*17300*/  MUFU.TANH R179, R79 ;  /* 0x0000004f00b37308 */ /* 0x0004620000002400 */
[----:B----4-:R-:W-:Y:S01]  /*17310*/  FMUL.FTZ R75, R116, UR12 ;  /* 0x0000000c744b7c20 */ /* 0x010fe20008410000 */
[----:B------:R-:W-:Y:S08]  /*17320*/  FMUL.FTZ R74, R117, UR12 ;  /* 0x0000000c754a7c20 */ /* 0x000ff00008410000 */
[----:B------:R4:W1:Y:S01]  /*17330*/  MUFU.TANH R174, R80 ;  /* 0x0000005000ae7308 */ /* 0x0008620000002400 */
[----:B-----5:R-:W-:Y:S01]  /*17340*/  FMUL.FTZ R78, R119, UR12 ;  /* 0x0000000c774e7c20 */ /* 0x020fe20008410000 */
[----:B------:R-:W-:Y:S01]  /*17350*/  FMUL.FTZ R73, R120, UR12 ;  /* 0x0000000c78497c20 */ /* 0x000fe20008410000 */
[----:B------:R-:W-:Y:S01]  /*17360*/  FMUL.FTZ R72, R121, UR12 ;  /* 0x0000000c79487c20 */ /* 0x000fe20008410000 */
[C---:B---3--:R-:W-:Y:S06]  /*17370*/  HMMA.16816.F32 R124, R228.reuse, R8, R124 ;  /* 0x00000008e47c723c */ /* 0x048fec000000187c */
[----:B------:R3:W1:Y:S01]  /*17380*/  MUFU.TANH R173, R81 ;  /* 0x0000005100ad7308 */ /* 0x0006620000002400 */
[----:B--2---:R-:W-:Y:S01]  /*17390*/  FMUL.FTZ R79, R118, UR12 ;  /* 0x0000000c764f7c20 */ /* 0x004fe20008410000 */
[----:B------:R-:W-:Y:S01]  /*173a0*/  FMUL.FTZ R77, R122, UR12 ;  /* 0x0000000c7a4d7c20 */ /* 0x000fe20008410000 */
[----:B------:R-:W-:Y:S01]  /*173b0*/  FMUL.FTZ R76, R123, UR12 ;  /* 0x0000000c7b4c7c20 */ /* 0x000fe20008410000 */
[----:B------:R-:W-:Y:S06]  /*173c0*/  HMMA.16816.F32 R128, R228, R10, R128 ;  /* 0x0000000ae480723c */ /* 0x000fec0000001880 */
[----:B------:R2:W1:Y:S01]  /*173d0*/  MUFU.TANH R178, R82 ;  /* 0x0000005200b27308 */ /* 0x0004620000002400 */
[----:B----4-:R-:W-:Y:S09]  /*173e0*/  FMUL.FTZ R80, R113, UR12 ;  /* 0x0000000c71507c20 */ /* 0x010ff20008410000 */
[----:B------:R4:W1:Y:S01]  /*173f0*/  MUFU.TANH R177, R83 ;  /* 0x0000005300b17308 */ /* 0x0008620000002400 */
[----:B---3--:R-:W-:Y:S01]  /*17400*/  FMUL.FTZ R81, R112, UR12 ;  /* 0x0000000c70517c20 */ /* 0x008fe20008410000 */
[----:B------:R-:W-:Y:S01]  /*17410*/  FMUL.FTZ R69, R124, UR12 ;  /* 0x0000000c7c457c20 */ /* 0x000fe20008410000 */
[----:B------:R-:W-:Y:S01]  /*17420*/  FMUL.FTZ R68, R125, UR12 ;  /* 0x0000000c7d447c20 */ /* 0x000fe20008410000 */
[----:B------:R-:W-:Y:S01]  /*17430*/  FMUL.FTZ R38, R126, UR12 ;  /* 0x0000000c7e267c20 */ /* 0x000fe20008410000 */
[----:B------:R-:W-:Y:S05]  /*17440*/  FMUL.FTZ R37, R127, UR12 ;  /* 0x0000000c7f257c20 */ /* 0x000fea0008410000 */
[----:B------:R3:W1:Y:S01]  /*17450*/  MUFU.TANH R168, R84 ;  /* 0x0000005400a87308 */ /* 0x0006620000002400 */
[----:B--2---:R-:W-:Y:S01]  /*17460*/  FMUL.FTZ R82, R109, UR12 ;  /* 0x0000000c6d527c20 */ /* 0x004fe20008410000 */
[----:B------:R-:W-:Y:S01]  /*17470*/  FMUL.FTZ R67, R128, UR12 ;  /* 0x0000000c80437c20 */ /* 0x000fe20008410000 */
[----:B------:R-:W-:Y:S01]  /*17480*/  FMUL.FTZ R66, R129, UR12 ;  /* 0x0000000c81427c20 */ /* 0x000fe20008410000 */
[----:B------:R-:W-:Y:S01]  /*17490*/  FMUL.FTZ R36, R130, UR12 ;  /* 0x0000000c82247c20 */ /* 0x000fe20008410000 */
[----:B------:R-:W-:Y:S05]  /*174a0*/  FMUL.FTZ R3, R131, UR12 ;  /* 0x0000000c83037c20 */ /* 0x000fea0008410000 */
[----:B------:R2:W1:Y:S01]  /*174b0*/  MUFU.TANH R170, R90 ;  /* 0x0000005a00aa7308 */ /* 0x0004620000002400 */
[----:B----4-:R-:W-:Y:S09]  /*174c0*/  FMUL.FTZ R83, R108, UR12 ;  /* 0x0000000c6c537c20 */ /* 0x010ff20008410000 */
[----:B------:R-:W4:Y:S01]  /*174d0*/  MUFU.TANH R21, R21 ;  /* 0x0000001500157308 */ /* 0x000f220000002400 */
[----:B---3--:R-:W-:Y:S09]  /*174e0*/  FMUL.FTZ R84, R115, UR12 ;  /* 0x0000000c73547c20 */ /* 0x008ff20008410000 */
[----:B------:R-:W3:Y:S01]  /*174f0*/  MUFU.TANH R22, R22 ;  /* 0x0000001600167308 */ /* 0x000ee20000002400 */
[----:B--2---:R-:W-:Y:S09]  /*17500*/  FMUL.FTZ R90, R104, UR12 ;  /* 0x0000000c685a7c20 */ /* 0x004ff20008410000 */
[----:B------:R-:W2:Y:S10]  /*17510*/  MUFU.TANH R23, R23 ;  /* 0x0000001700177308 */ /* 0x000eb40000002400 */
        /* <DEDUP_REMOVED lines=24> */
[----:B------:R-:W1:Y:S10]  /*176a0*/  MUFU.TANH R39, R39 ;  /* 0x0000002700277308 */ /* 0x000e740000002400 */
[----:B------:R1:W1:Y:S10]  /*176b0*/  MUFU.TANH R172, R86 ;  /* 0x0000005600ac7308 */ /* 0x0002740000002400 */
[----:B------:R1:W1:Y:S10]  /*176c0*/  MUFU.TANH R171, R87 ;  /* 0x0000005700ab7308 */ /* 0x0002740000002400 */
[----:B------:R-:W1:Y:S10]  /*176d0*/  MUFU.TANH R44, R44 ;  /* 0x0000002c002c7308 */ /* 0x000e740000002400 */
[----:B------:R-:W1:Y:S10]  /*176e0*/  MUFU.TANH R40, R40 ;  /* 0x0000002800287308 */ /* 0x000e740000002400 */
        /* <DEDUP_REMOVED lines=41> */
[----:B--234-:R-:W-:Y:S05]  /*17980*/  BRA.U !UP0, `(.L_x_2270) ;  /* 0x0000000d086c7547 */ /* 0x01cfea000b800000 */
[----:B------:R-:W2:Y:S08]  /*17990*/  LDC.64 R4, c[0x0][0x4e0] ;  /* 0x00013800ff047b82 */ /* 0x000eb00000000a00 */
[----:B------:R-:W3:Y:S01]  /*179a0*/  LDC R0, c[0x0][0x3bc] ;  /* 0x0000ef00ff007b82 */ /* 0x000ee20000000800 */
[----:B--2---:R-:W-:Y:S04]  /*179b0*/  ISETP.NE.U32.AND P3, PT, R4, RZ, PT ;  /* 0x000000ff0400720c */ /* 0x004fe80003f65070 */
[----:B------:R-:W-:Y:S11]  /*179c0*/  ISETP.NE.AND.EX P3, PT, R5, RZ, PT, P3 ;  /* 0x000000ff0500720c */ /* 0x000ff60003f65330 */
[----:B------:R-:W-:Y:S02]  /*179d0*/  @!UPT UIADD3 URZ, UPT, UPT, URZ, URZ, URZ ;  /* 0x000000fffffff290 */ /* 0x000fe4000fffe0ff */
[----:B------:R-:W2:Y:S01]  /*179e0*/  @!P3 LDC R4, c[0x0][0x3b8] ;  /* 0x0000ee00ff04bb82 */ /* 0x000ea20000000800 */
[----:B------:R-:W-:Y:S05]  /*179f0*/  @!P3 IMAD.MOV.U32 R6, RZ, RZ, RZ ;  /* 0x000000ffff06b224 */ /* 0x000fea00078e00ff */
[----:B------:R-:W-:Y:S01]  /*17a00*/  @!P3 IADD3 R6, P4, PT, RZ, -R6, RZ ;  /* 0x80000006ff06b210 */ /* 0x000fe20007f9e0ff */
[----:B--2---:R-:W-:Y:S04]  /*17a10*/  @!P3 IMAD.SHL.U32 R5, R4, 0x100, RZ ;  /* 0x000001000405b824 */ /* 0x004fe800078e00ff */
[----:B------:R-:W-:Y:S05]  /*17a20*/  @!P3 IMAD.X R5, RZ, RZ, ~R5, P4 ;  /* 0x000000ffff05b224 */ /* 0x000fea00020e0e05 */
[----:B------:R-:W-:Y:S04]  /*17a30*/  @!P3 SHF.R.S64 R6, R6, 0x1f, R5 ;  /* 0x0000001f0606b819 */ /* 0x000fe80000001005 */
[----:B------:R-:W-:Y:S04]  /*17a40*/  @!P3 IADD3 R240, P4, PT, R6, R240, RZ ;  /* 0x000000f006f0b210 */ /* 0x000fe80007f9e0ff */
[----:B------:R-:W-:Y:S01]  /*17a50*/  @!P3 LEA.HI.X.SX32 R239, R5, R239, 0x1, P4 ;  /* 0x000000ef05efb211 */ /* 0x000fe200020f0eff */
[----:B---3--:R-:W-:Y:S08]  /*17a60*/  @!P3 BRA `(.L_x_2271) ;  /* 0x000000040000b947 */ /* 0x008ff00003800000 */
[----:B------:R-:W2:Y:S01]  /*17a70*/  LDC R7, c[0x0][0x4f0] ;  /* 0x00013c00ff077b82 */ /* 0x000ea20000000800 */
[----:B------:R-:W-:Y:S02]  /*17a80*/  UIADD3 UR17, UPT, UPT, UR14, -0x200, URZ ;  /* 0xfffffe000e117890 */ /* 0x000fe4000fffe0ff */
[----:B------:R-:W-:Y:S04]  /*17a90*/  UIADD3 UR15, UPT, UPT, UR14, -0x100, URZ ;  /* 0xffffff000e0f7890 */ /* 0x000fe8000fffe0ff */
[----:B------:R-:W-:Y:S02]  /*17aa0*/  IMAD.U32 R8, RZ, RZ, UR17 ;  /* 0x00000011ff087e24 */ /* 0x000fe4000f8e00ff */
[----:B------:R-:W-:Y:S03]  /*17ab0*/  MOV R9, UR15 ;  /* 0x0000000f00097c02 */ /* 0x000fe60008000f00 */
[----:B------:R-:W-:Y:S02]  /*17ac0*/  IABS R8, R8 ;  /* 0x0000000800087213 */ /* 0x000fe40000000000 */
        /* <DEDUP_REMOVED lines=16> */
[----:B------:R-:W-:Y:S01]  /*17bd0*/  IMAD R9, R5, R6, R9 ;  /* 0x0000000605097224 */ /* 0x000fe200078e0209 */
        /* <DEDUP_REMOVED lines=8> */
[----:B------:R-:W-:Y:S04]  /*17c60*/  LOP3.LUT R5, R7, UR17, RZ, 0x3c, !PT ;  /* 0x0000001107057c12 */ /* 0x000fe8000f8e3cff */
[----:B------:R-:W-:Y:S01]  /*17c70*/  ISETP.GE.AND P5, PT, R5, RZ, PT ;  /* 0x000000ff0500720c */ /* 0x000fe20003fa6270 */
[----:B------:R-:W-:Y:S01]  /*17c80*/  @P6 VIADD R10, R10, 0x1 ;  /* 0x000000010a0a6836 */ /* 0x000fe20000000000 */
[----:B------:R-:W-:Y:S02]  /*17c90*/  ISETP.GE.AND P6, PT, R6, RZ, PT ;  /* 0x000000ff0600720c */ /* 0x000fe40003fc6270 */
[----:B------:R-:W-:Y:S03]  /*17ca0*/  LOP3.LUT R6, RZ, R7, RZ, 0x33, !PT ;  /* 0x00000007ff067212 */ /* 0x000fe600078e33ff */
        /* <DEDUP_REMOVED lines=10> */
[----:B------:R-:W-:Y:S02]  /*17d50*/  IADD3 R6, PT, PT, R6, -R10, RZ ;  /* 0x8000000a06067210 */ /* 0x000fe40007ffe0ff */
[----:B------:R-:W2:Y:S03]  /*17d60*/  LDG.E R9, desc[UR20][R8.64] ;  /* 0x0000001408097981 */ /* 0x000ea6000c1e1900 */
        /* <DEDUP_REMOVED lines=9> */
[----:B------:R-:W-:Y:S01]  /*17e00*/  IMAD.WIDE.U32 R10, R8, UR8, R10 ;  /* 0x00000008080a7c25 */ /* 0x000fe2000f8e000a */
[----:B------:R-:W-:Y:S02]  /*17e10*/  SHF.R.S32.HI R5, RZ, 0x1f, R8 ;  /* 0x0000001fff057819 */ /* 0x000fe40000011408 */
[----:B------:R-:W-:Y:S03]  /*17e20*/  LEA R240, P4, R10, R240, 0x1 ;  /* 0x000000f00af07211 */ /* 0x000fe600078808ff */
[----:B------:R-:W-:Y:S04]  /*17e30*/  IMAD R5, R5, UR8, RZ ;  /* 0x0000000805057c24 */ /* 0x000fe8000f8e02ff */
[----:B------:R-:W-:Y:S05]  /*17e40*/  IMAD R5, R8, UR9, R5 ;  /* 0x0000000908057c24 */ /* 0x000fea000f8e0205 */
[----:B------:R-:W-:Y:S04]  /*17e50*/  IADD3 R5, PT, PT, R11, R5, RZ ;  /* 0x000000050b057210 */ /* 0x000fe80007ffe0ff */
[----:B------:R-:W-:Y:S07]  /*17e60*/  LEA.HI.X R239, R10, R239, R5, 0x1, P4 ;  /* 0x000000ef0aef7211 */ /* 0x000fee00020f0c05 */
.L_x_2271:
[-C--:B------:R-:W-:Y:S01]  /*17e70*/  @!P2 MOV R241, R239.reuse ;  /* 0x000000ef00f1a202 */ /* 0x080fe20000000f00 */
[----:B------:R-:W-:Y:S01]  /*17e80*/  @!P1 IMAD R8, R0, 0x60, RZ ;  /* 0x0000006000089824 */ /* 0x000fe200078e02ff */
[----:B------:R-:W-:Y:S01]  /*17e90*/  LEA R10, P4, R4, R240, 0x5 ;  /* 0x000000f0040a7211 */ /* 0x000fe200078828ff */
[----:B------:R-:W-:Y:S02]  /*17ea0*/  @!P1 IMAD R5, R0, 0xe0, RZ ;  /* 0x000000e000059824 */ /* 0x000fe400078e02ff */
[----:B------:R-:W-:Y:S01]  /*17eb0*/  @!PT LDS RZ, [RZ] ;  /* 0x00000000fffff984 */ /* 0x000fe20000000800 */
[----:B------:R-:W-:Y:S01]  /*17ec0*/  @!PT LDS RZ, [RZ] ;  /* 0x00000000fffff984 */ /* 0x000fe20000000800 */
[----:B------:R-:W-:Y:S01]  /*17ed0*/  @!PT LDS RZ, [RZ] ;  /* 0x00000000fffff984 */ /* 0x000fe20000000800 */
[----:B------:R-:W-:Y:S01]  /*17ee0*/  @!P2 LDGSTS.E.BYPASS.LTC128B.128 [R250+0x2000], desc[UR20][R240.64] ;  /* 0x02000000f0faafae */ /* 0x000fe2000b981a14 */
[C---:B------:R-:W-:Y:S01]  /*17ef0*/  LEA.HI.X R11, R4.reuse, R239, R0, 0x5, P4 ;  /* 0x000000ef040b7211 */ /* 0x040fe200020f2c00 */
[----:B-1----:R-:W-:Y:S01]  /*17f00*/  @!P1 IMAD.MOV.U32 R86, RZ, RZ, R10 ;  /* 0x000000ffff569224 */ /* 0x002fe200078e000a */
[CC--:B------:R-:W-:Y:S01]  /*17f10*/  @!P1 LEA R6, P5, R4.reuse, R10.reuse, 0x5 ;  /* 0x0000000a04069211 */ /* 0x0c0fe200078a28ff */
[----:B------:R2:W-:Y:S01]  /*17f20*/  @P2 STS.128 [R250+0x2000], RZ ;  /* 0x002000fffa002388 */ /* 0x0005e20000000c00 */
[CC--:B------:R-:W-:Y:S01]  /*17f30*/  @!P1 LEA R60, P4, R4.reuse, R10.reuse, 0x6 ;  /* 0x0000000a043c9211 */ /* 0x0c0fe200078830ff */
[--C-:B------:R-:W-:Y:S01]  /*17f40*/  @!P1 IMAD.MOV.U32 R93, RZ, RZ, R11.reuse ;  /* 0x000000ffff5d9224 */ /* 0x100fe200078e000b */
[CCC-:B------:R-:W-:Y:S01]  /*17f50*/  @!P1 LEA.HI.X R7, R4.reuse, R11.reuse, R0.reuse, 0x5, P5 ;  /* 0x0000000b04079211 */ /* 0x1c0fe200028f2c00 */
[----:B------:R2:W-:Y:S01]  /*17f60*/  @P1 STS.128 [R250+0x2800], RZ ;  /* 0x002800fffa001388 */ /* 0x0005e20000000c00 */
[CCC-:B------:R-:W-:Y:S01]  /*17f70*/  @!P1 LEA.HI.X R61, R4.reuse, R11.reuse, R0.reuse, 0x6, P4 ;  /* 0x0000000b043d9211 */ /* 0x1c0fe200020f3400 */
[--C-:B------:R-:W-:Y:S01]  /*17f80*/  @!P1 IMAD.MOV.U32 R65, RZ, RZ, R11.reuse ;  /* 0x000000ffff419224 */ /* 0x100fe200078e000b */
[CC--:B------:R-:W-:Y:S01]  /*17f90*/  @!P1 LEA R58, P6, R4.reuse, R10.reuse, 0x7 ;  /* 0x0000000a043a9211 */ /* 0x0c0fe200078c38ff */
[----:B------:R-:W-:Y:S01]  /*17fa0*/  @!PT LDS RZ, [RZ] ;  /* 0x00000000fffff984 */ /* 0x000fe20000000800 */
[----:B------:R-:W-:Y:S01]  /*17fb0*/  @!PT LDS RZ, [RZ] ;  /* 0x00000000fffff984 */ /* 0x000fe20000000800 */
[----:B------:R-:W-:Y:S01]  /*17fc0*/  @!PT LDS RZ, [RZ] ;  /* 0x00000000fffff984 */ /* 0x000fe20000000800 */
[----:B------:R-:W-:Y:S01]  /*17fd0*/  @!P1 LDGSTS.E.BYPASS.LTC128B.128 [R250+0x2800], desc[UR20][R10.64] ;  /* 0x028000000afa9fae */ /* 0x000fe2000b981a14 */
[CC--:B------:R-:W-:Y:S01]  /*17fe0*/  @!P1 LEA R52, P2, R4.reuse, R10.reuse, 0x8 ;  /* 0x0000000a04349211 */ /* 0x0c0fe200078440ff */
[--C-:B------:R-:W-:Y:S01]  /*17ff0*/  @!P1 IMAD.MOV.U32 R71, RZ, RZ, R11.reuse ;  /* 0x000000ffff479224 */ /* 0x100fe200078e000b */
        /* <DEDUP_REMOVED lines=19> */
[----:B------:R-:W-:Y:S01]  /*18130*/  @!P1 IMAD.WIDE.U32 R64, R4, 0xa0, R64 ;  /* 0x000000a004409825 */ /* 0x000fe200078e0040 */
[----:B------:R-:W-:Y:S02]  /*18140*/  @!P1 IADD3 R9, PT, PT, R8, R93, RZ ;  /* 0x0000005d08099210 */ /* 0x000fe40007ffe0ff */
[----:B------:R2:W-:Y:S01]  /*18150*/  @P1 STS.128 [R250+0x4000], RZ ;  /* 0x004000fffa001388 */ /* 0x0005e20000000c00 */
[----:B------:R-:W-:Y:S01]  /*18160*/  @!P1 IMAD.MOV.U32 R8, RZ, RZ, R92 ;  /* 0x000000ffff089224 */ /* 0x000fe200078e005c */
[-C--:B------:R-:W-:Y:S01]  /*18170*/  @!P1 MOV R89, R11.reuse ;  /* 0x0000000b00599202 */ /* 0x080fe20000000f00 */
[C---:B------:R-:W-:Y:S01]  /*18180*/  @!P1 IMAD.WIDE.U32 R70, R4.reuse, 0xc0, R70 ;  /* 0x000000c004469825 */ /* 0x040fe200078e0046 */
[----:B------:R-:W-:Y:S02]  /*18190*/  @!P1 MOV R87, R11 ;  /* 0x0000000b00579202 */ /* 0x000fe40000000f00 */
[----:B------:R-:W-:Y:S01]  /*181a0*/  @!PT LDS RZ, [RZ] ;  /* 0x00000000fffff984 */ /* 0x000fe20000000800 */
[----:B------:R-:W-:Y:S01]  /*181b0*/  @!PT LDS RZ, [RZ] ;  /* 0x00000000fffff984 */ /* 0x000fe20000000800 */
[----:B------:R-:W-:Y:S01]  /*181c0*/  @!PT LDS RZ, [RZ] ;  /* 0x00000000fffff984 */ /* 0x000fe20000000800 */
[----:B------:R2:W-:Y:S01]  /*181d0*/  @!P1 LDGSTS.E.BYPASS.LTC128B.128 [R250+0x4000], desc[UR20][R8.64] ;  /* 0x0400000008fa9fae */ /* 0x0005e2000b981a14 */
[C---:B------:R-:W-:Y:S01]  /*181e0*/  @!P1 IMAD.WIDE.U32 R88, R4.reuse, 0xe0, R88 ;  /* 0x000000e004589825 */ /* 0x040fe200078e0058 */
[-C--:B------:R-:W-:Y:S02]  /*181f0*/  @!P1 MOV R48, R10.reuse ;  /* 0x0000000a00309202 */ /* 0x080fe40000000f00 */
[----:B------:R2:W-:Y:S01]  /*18200*/  @P1 STS.128 [R250+0x4800], RZ ;  /* 0x004800fffa001388 */ /* 0x0005e20000000c00 */
[----:B------:R-:W-:Y:S01]  /*18210*/  @!P1 IMAD.WIDE.U32 R86, R4, 0x120, R86 ;  /* 0x0000012004569825 */ /* 0x000fe200078e0056 */
[----:B------:R-:W-:Y:S02]  /*18220*/  @!P1 IADD3 R89, PT, PT, R5, R89, RZ ;  /* 0x0000005905599210 */ /* 0x000fe40007ffe0ff */
[----:B------:R-:W-:Y:S01]  /*18230*/  @!PT LDS RZ, [RZ] ;  /* 0x00000000fffff984 */ /* 0x000fe20000000800 */
[----:B------:R-:W-:Y:S01]  /*18240*/  @!PT LDS RZ, [RZ] ;  /* 0x00000000fffff984 */ /* 0x000fe20000000800 */
[----:B------:R-:W-:Y:S01]  /*18250*/  @!PT LDS RZ, [RZ] ;  /* 0x00000000fffff984 */ /* 0x000fe20000000800 */
[----:B------:R2:W-:Y:S01]  /*18260*/  @!P1 LDGSTS.E.BYPASS.LTC128B.128 [R250+0x4800], desc[UR20][R58.64] ;  /* 0x048000003afa9fae */ /* 0x0005e2000b981a14 */
[----:B-1----:R-:W-:Y:S01]  /*18270*/  @!P1 IMAD R7, R0, 0xa0, RZ ;  /* 0x000000a000079824 */ /* 0x002fe200078e02ff */
[-C--:B------:R-:W-:Y:S01]  /*18280*/  @!P1 MOV R34, R10.reuse ;  /* 0x0000000a00229202 */ /* 0x080fe20000000f00 */
[----:B------:R-:W-:Y:S01]  /*18290*/  @!P1 IMAD.WIDE.U32 R48, R4, 0x140, R48 ;  /* 0x0000014004309825 */ /* 0x000fe200078e0030 */
[----:B------:R2:W-:Y:S02]  /*182a0*/  @P1 STS.128 [R250+0x5000], RZ ;  /* 0x005000fffa001388 */ /* 0x0005e40000000c00 */
[----:B------:R-:W-:Y:S01]  /*182b0*/  @!P1 IADD3 R65, PT, PT, R7, R65, RZ ;  /* 0x0000004107419210 */ /* 0x000fe20007ffe0ff */
[----:B------:R-:W-:Y:S01]  /*182c0*/  @!P1 IMAD R6, R0, 0xc0, RZ ;  /* 0x000000c000069824 */ /* 0x000fe200078e02ff */
[-C--:B------:R-:W-:Y:S01]  /*182d0*/  @!P1 MOV R35, R11.reuse ;  /* 0x0000000b00239202 */ /* 0x080fe20000000f00 */
[----:B------:R-:W-:Y:S01]  /*182e0*/  @!P1 IMAD.MOV.U32 R63, RZ, RZ, R11 ;  /* 0x000000ffff3f9224 */ /* 0x000fe200078e000b */
[----:B------:R-:W-:Y:S01]  /*182f0*/  @!P1 MOV R33, R11 ;  /* 0x0000000b00219202 */ /* 0x000fe20000000f00 */
[----:B------:R-:W-:Y:S01]  /*18300*/  @!PT LDS RZ, [RZ] ;  /* 0x00000000fffff984 */ /* 0x000fe20000000800 */
[----:B------:R-:W-:Y:S01]  /*18310*/  @!PT LDS RZ, [RZ] ;  /* 0x00000000fffff984 */ /* 0x000fe20000000800 */
[----:B------:R-:W-:Y:S01]  /*18320*/  @!PT LDS RZ, [RZ] ;  /* 0x00000000fffff984 */ /* 0x000fe20000000800 */
[----:B------:R2:W-:Y:S01]  /*18330*/  @!P1 LDGSTS.E.BYPASS.LTC128B.128 [R250+0x5000], desc[UR20][R64.64] ;  /* 0x0500000040fa9fae */ /* 0x0005e2000b981a14 */
[----:B------:R-:W-:Y:S01]  /*18340*/  @!P1 IMAD.IADD R71, R6, 0x1, R71 ;  /* 0x0000000106479824 */ /* 0x000fe200078e0247 */
[----:B------:R-:W-:Y:S01]  /*18350*/  @!P1 MOV R62, R10 ;  /* 0x0000000a003e9202 */ /* 0x000fe20000000f00 */
[C---:B------:R-:W-:Y:S01]  /*18360*/  @!P1 IMAD.WIDE.U32 R34, R4.reuse, 0x160, R34 ;  /* 0x0000016004229825 */ /* 0x040fe200078e0022 */
[----:B------:R2:W-:Y:S03]  /*18370*/  @P1 STS.128 [R250+0x5800], RZ ;  /* 0x005800fffa001388 */ /* 0x0005e60000000c00 */
[C---:B------:R-:W-:Y:S01]  /*18380*/  @!P1 IMAD.WIDE.U32 R32, R4.reuse, 0x180, R32 ;  /* 0x0000018004209825 */ /* 0x040fe200078e0020 */
[----:B------:R-:W-:Y:S01]  /*18390*/  @!PT LDS RZ, [RZ] ;  /* 0x00000000fffff984 */ /* 0x000fe20000000800 */
[----:B------:R-:W-:Y:S01]  /*183a0*/  @!PT LDS RZ, [RZ] ;  /* 0x00000000fffff984 */ /* 0x000fe20000000800 */
[----:B------:R-:W-:Y:S01]  /*183b0*/  @!PT LDS RZ, [RZ] ;  /* 0x00000000fffff984 */ /* 0x000fe20000000800 */
[----:B------:R2:W-:Y:S03]  /*183c0*/  @!P1 LDGSTS.E.BYPASS.LTC128B.128 [R250+0x5800], desc[UR20][R70.64] ;  /* 0x0580000046fa9fae */ /* 0x0005e6000b981a14 */
[C---:B------:R-:W-:Y:S01]  /*183d0*/  @!P1 IMAD.WIDE.U32 R10, R4.reuse, 0x1a0, R10 ;  /* 0x000001a0040a9825 */ /* 0x040fe200078e000a */
[----:B------:R2:W-:Y:S03]  /*183e0*/  @P1 STS.128 [R250+0x6000], RZ ;  /* 0x006000fffa001388 */ /* 0x0005e60000000c00 */
[----:B------:R-:W-:Y:S01]  /*183f0*/  @!P1 IMAD.WIDE.U32 R62, R4, 0x1c0, R62 ;  /* 0x000001c0043e9825 */ /* 0x000fe200078e003e */
[----:B------:R-:W-:Y:S01]  /*18400*/  @!PT LDS RZ, [RZ] ;  /* 0x00000000fffff984 */ /* 0x000fe20000000800 */
[----:B------:R-:W-:Y:S01]  /*18410*/  @!PT LDS RZ, [RZ] ;  /* 0x00000000fffff984 */ /* 0x000fe20000000800 */
[----:B------:R-:W-:Y:S01]  /*18420*/  @!PT LDS RZ, [RZ] ;  /* 0x00000000fffff984 */ /* 0x000fe20000000800 */
[----:B------:R2:W-:Y:S03]  /*18430*/  @!P1 LDGSTS.E.BYPASS.LTC128B.128 [R250+0x6000], desc[UR20][R88.64] ;  /* 0x0600000058fa9fae */ /* 0x0005e6000b981a14 */
[C---:B------:R-:W-:Y:S01]  /*18440*/  @!P1 IMAD R4, R0.reuse, 0x120, RZ ;  /* 0x0000012000049824 */ /* 0x040fe200078e02ff */
[----:B------:R2:W-:Y:S01]  /*18450*/  @P1 STS.128 [R250+0x6800], RZ ;  /* 0x006800fffa001388 */ /* 0x0005e20000000c00 */
[C---:B------:R-:W-:Y:S02]  /*18460*/  @!P1 IMAD R7, R0.reuse, 0x140, RZ ;  /* 0x0000014000079824 */ /* 0x040fe400078e02ff */
        /* <DEDUP_REMOVED lines=9> */
[----:B------:R-:W-:Y:S01]  /*18500*/  @!P1 IADD3 R35, PT, PT, R6, R35, RZ ;  /* 0x0000002306239210 */ /* 0x000fe20007ffe0ff */
[----:B------:R-:W-:Y:S02]  /*18510*/  @!P1 IMAD.IADD R33, R5, 0x1, R33 ;  /* 0x0000000105219824 */ /* 0x000fe400078e0221 */
[----:B------:R-:W-:Y:S01]  /*18520*/  @!PT LDS RZ, [RZ] ;  /* 0x00000000fffff984 */ /* 0x000fe20000000800 */
[----:B------:R-:W-:Y:S01]  /*18530*/  @!PT LDS RZ, [RZ] ;  /* 0x00000000fffff984 */ /* 0x000fe20000000800 */
[----:B------:R-:W-:Y:S01]  /*18540*/  @!PT LDS RZ, [RZ] ;  /* 0x00000000fffff984 */ /* 0x000fe20000000800 */
[----:B------:R2:W-:Y:S01]  /*18550*/  @!P1 LDGSTS.E.BYPASS.LTC128B.128 [R250+0x7000], desc[UR20][R86.64] ;  /* 0x0700000056fa9fae */ /* 0x0005e2000b981a14 */
[C---:B------:R-:W-:Y:S02]  /*18560*/  @!P1 IMAD R4, R0.reuse, 0x1a0, RZ ;  /* 0x000001a000049824 */ /* 0x040fe400078e02ff */
[----:B------:R-:W-:Y:S01]  /*18570*/  @!P1 IMAD R0, R0, 0x1c0, RZ ;  /* 0x000001c000009824 */ /* 0x000fe200078e02ff */
[----:B------:R2:W-:Y:S02]  /*18580*/  @P1 STS.128 [R250+0x7800], RZ ;  /* 0x007800fffa001388 */ /* 0x0005e40000000c00 */
[----:B------:R-:W-:Y:S02]  /*18590*/  @!P1 IADD3 R11, PT, PT, R4, R11, RZ ;  /* 0x0000000b040b9210 */ /* 0x000fe40007ffe0ff */
[----:B------:R-:W-:Y:S01]  /*185a0*/  @!PT LDS RZ, [RZ] ;  /* 0x00000000fffff984 */ /* 0x000fe20000000800 */
[----:B------:R-:W-:Y:S01]  /*185b0*/  @!PT LDS RZ, [RZ] ;  /* 0x00000000fffff984 */ /* 0x000fe20000000800 */
[----:B------:R-:W-:Y:S01]  /*185c0*/  @!PT LDS RZ, [RZ] ;  /* 0x00000000fffff984 */ /* 0x000fe20000000800 */
[----:B------:R2:W-:Y:S01]  /*185d0*/  @!P1 LDGSTS.E.BYPASS.LTC128B.128 [R250+0x7800], desc[UR20][R48.64] ;  /* 0x0780000030fa9fae */ /* 0x0005e2000b981a14 */
[----:B------:R-:W-:Y:S03]  /*185e0*/  @!P1 IADD3 R63, PT, PT, R0, R63, RZ ;  /* 0x0000003f003f9210 */ /* 0x000fe60007ffe0ff */
        /* <DEDUP_REMOVED lines=21> */
.L_x_2270:
[C---:B------:R-:W-:Y:S01]  /*18740*/  IADD3 R4, PT, PT, R249.reuse, -0x7f, RZ ;  /* 0xffffff81f9047810 */ /* 0x040fe20007ffe0ff */
[----:B------:R-:W-:Y:S01]  /*18750*/  UIADD3 UR7, UPT, UPT, UR7, -0x1, URZ ;  /* 0xffffffff07077890 */ /* 0x000fe2000fffe0ff */
[----:B------:R-:W-:Y:S01]  /*18760*/  I2FP.F32.U32 R0, R249 ;  /* 0x000000f900007245 */ /* 0x000fe20000201000 */
[----:B------:R-:W-:Y:S01]  /*18770*/  UIADD3 UR14, UPT, UPT, UR14, -0x100, URZ ;  /* 0xffffff000e0e7890 */ /* 0x000fe2000fffe0ff */
[----:B------:R-:W-:Y:S01]  /*18780*/  I2FP.F32.U32 R4, R4 ;  /* 0x0000000400047245 */ /* 0x000fe20000201000 */
[----:B------:R-:W-:Y:S01]  /*18790*/  UISETP.NE.AND UP0, UPT, UR7, URZ, UPT ;  /* 0x000000ff0700728c */ /* 0x000fe2000bf05270 */
[C---:B------:R-:W-:Y:S01]  /*187a0*/  IADD3 R6, PT, PT, R249.reuse, -0x80, RZ ;  /* 0xffffff80f9067810 */ /* 0x040fe20007ffe0ff */
[C---:B-1----:R-:W-:Y:S01]  /*187b0*/  FFMA.FTZ R188, R0.reuse, UR5, R188 ;  /* 0x0000000500bc7c23 */ /* 0x042fe200080100bc */
[----:B------:R-:W-:Y:S01]  /*187c0*/  FFMA.FTZ R184, R0, UR5, R184 ;  /* 0x0000000500b87c23 */ /* 0x000fe200080100b8 */
[C---:B------:R-:W-:Y:S01]  /*187d0*/  FFMA.FTZ R227, R4.reuse, UR5, R227 ;  /* 0x0000000504e37c23 */ /* 0x040fe200080100e3 */
[----:B------:R-:W-:Y:S01]  /*187e0*/  FFMA.FTZ R225, R4, UR5, R225 ;  /* 0x0000000504e17c23 */ /* 0x000fe200080100e1 */
[C---:B------:R-:W-:Y:S02]  /*187f0*/  IADD3 R4, PT, PT, R249.reuse, -0x4f, RZ ;  /* 0xffffffb1f9047810 */ /* 0x040fe40007ffe0ff */
[C---:B------:R-:W-:Y:S02]  /*18800*/  IADD3 R0, PT, PT, R249.reuse, -0x77, RZ ;  /* 0xffffff89f9007810 */ /* 0x040fe40007ffe0ff */
[----:B------:R-:W-:Y:S02]  /*18810*/  I2FP.F32.U32 R4, R4 ;  /* 0x0000000400047245 */ /* 0x000fe40000201000 */
[----:B------:R-:W-:Y:S02]  /*18820*/  I2FP.F32.U32 R0, R0 ;  /* 0x0000000000007245 */ /* 0x000fe40000201000 */
[----:B------:R-:W-:Y:S01]  /*18830*/  I2FP.F32.U32 R6, R6 ;  /* 0x0000000600067245 */ /* 0x000fe20000201000 */
[C---:B------:R-:W-:Y:S01]  /*18840*/  FFMA.FTZ R127, R4.reuse, UR5, R28 ;  /* 0x00000005047f7c23 */ /* 0x040fe2000801001c */
[----:B------:R-:W-:Y:S01]  /*18850*/  FFMA.FTZ R223, R4, UR5, R223 ;  /* 0x0000000504df7c23 */ /* 0x000fe200080100df */
[C---:B------:R-:W-:Y:S01]  /*18860*/  IADD3 R4, PT, PT, R249.reuse, -0x40, RZ ;  /* 0xffffffc0f9047810 */ /* 0x040fe20007ffe0ff */
[C---:B------:R-:W-:Y:S01]  /*18870*/  FFMA.FTZ R235, R0.reuse, UR5, R235 ;  /* 0x0000000500eb7c23 */ /* 0x040fe200080100eb */
[----:B------:R-:W-:Y:S01]  /*18880*/  FFMA.FTZ R233, R0, UR5, R233 ;  /* 0x0000000500e97c23 */ /* 0x000fe200080100e9 */
[C---:B------:R-:W-:Y:S01]  /*18890*/  IADD3 R0, PT, PT, R249.reuse, -0x50, RZ ;  /* 0xffffffb0f9007810 */ /* 0x040fe20007ffe0ff */
[C---:B------:R-:W-:Y:S01]  /*188a0*/  FFMA.FTZ R226, R6.reuse, UR5, R226 ;  /* 0x0000000506e27c23 */ /* 0x040fe200080100e2 */
[----:B------:R-:W-:Y:S01]  /*188b0*/  I2FP.F32.U32 R4, R4 ;  /* 0x0000000400047245 */ /* 0x000fe20000201000 */
[----:B------:R-:W-:Y:S01]  /*188c0*/  FFMA.FTZ R6, R6, UR5, R2 ;  /* 0x0000000506067c23 */ /* 0x000fe20008010002 */
[----:B------:R-:W-:Y:S02]  /*188d0*/  I2FP.F32.U32 R0, R0 ;  /* 0x0000000000007245 */ /* 0x000fe40000201000 */
[C---:B------:R-:W-:Y:S01]  /*188e0*/  IADD3 R5, PT, PT, R249.reuse, -0x78, RZ ;  /* 0xffffff88f9057810 */ /* 0x040fe20007ffe0ff */
[C---:B------:R-:W-:Y:S01]  /*188f0*/  FFMA.FTZ R216, R4.reuse, UR5, R216 ;  /* 0x0000000504d87c23 */ /* 0x040fe200080100d8 */
[----:B------:R-:W-:Y:S01]  /*18900*/  FFMA.FTZ R220, R4, UR5, R220 ;  /* 0x0000000504dc7c23 */ /* 0x000fe200080100dc */
[C---:B------:R-:W-:Y:S01]  /*18910*/  IADD3 R4, PT, PT, R249.reuse, -0x37, RZ ;  /* 0xffffffc9f9047810 */ /* 0x040fe20007ffe0ff */
[C---:B------:R-:W-:Y:S01]  /*18920*/  FFMA.FTZ R128, R0.reuse, UR5, R29 ;  /* 0x0000000500807c23 */ /* 0x040fe2000801001d */
[----:B------:R-:W-:Y:S01]  /*18930*/  FFMA.FTZ R224, R0, UR5, R224 ;  /* 0x0000000500e07c23 */ /* 0x000fe200080100e0 */
        /* <DEDUP_REMOVED lines=27> */
[----:B------:R-:W-:Y:S01]  /*18af0*/  FFMA.FTZ R129, R2, UR5, R31 ;  /* 0x0000000502817c23 */ /* 0x000fe2000801001f */
[C---:B------:R-:W-:Y:S01]  /*18b00*/  FFMA.FTZ R211, R0.reuse, UR5, R211 ;  /* 0x0000000500d37c23 */ /* 0x040fe200080100d3 */
[----:B------:R-:W-:Y:S01]  /*18b10*/  FFMA.FTZ R207, R0, UR5, R207 ;  /* 0x0000000500cf7c23 */ /* 0x000fe200080100cf */
[----:B------:R-:W-:Y:S01]  /*18b20*/  I2FP.F32.U32 R4, R4 ;  /* 0x0000000400047245 */ /* 0x000fe20000201000 */
[----:B------:R-:W-:Y:S01]  /*18b30*/  FFMA.FTZ R222, R2, UR5, R222 ;  /* 0x0000000502de7c23 */ /* 0x000fe200080100de */
[C---:B------:R-:W-:Y:S02]  /*18b40*/  IADD3 R0, PT, PT, R249.reuse, -0x20, RZ ;  /* 0xffffffe0f9007810 */ /* 0x040fe40007ffe0ff */
[C---:B------:R-:W-:Y:S01]  /*18b50*/  IADD3 R2, PT, PT, R249.reuse, -0x3f, RZ ;  /* 0xffffffc1f9027810 */ /* 0x040fe20007ffe0ff */
[C---:B------:R-:W-:Y:S01]  /*18b60*/  FFMA.FTZ R196, R4.reuse, UR5, R196 ;  /* 0x0000000504c47c23 */ /* 0x040fe200080100c4 */
[----:B------:R-:W-:Y:S01]  /*18b70*/  FFMA.FTZ R192, R4, UR5, R192 ;  /* 0x0000000504c07c23 */ /* 0x000fe200080100c0 */
[C---:B------:R-:W-:Y:S02]  /*18b80*/  IADD3 R4, PT, PT, R249.reuse, -0x7, RZ ;  /* 0xfffffff9f9047810 */ /* 0x040fe40007ffe0ff */
[C---:B--2---:R-:W-:Y:S02]  /*18b90*/  IADD3 R35, PT, PT, R249.reuse, -0x70, RZ ;  /* 0xffffff90f9237810 */ /* 0x044fe40007ffe0ff */
[----:B------:R-:W-:Y:S02]  /*18ba0*/  I2FP.F32.U32 R4, R4 ;  /* 0x0000000400047245 */ /* 0x000fe40000201000 */
[C---:B------:R-:W-:Y:S02]  /*18bb0*/  IADD3 R34, PT, PT, R249.reuse, -0x6f, RZ ;  /* 0xffffff91f9227810 */ /* 0x040fe40007ffe0ff */
[----:B------:R-:W-:Y:S01]  /*18bc0*/  I2FP.F32.U32 R0, R0 ;  /* 0x0000000000007245 */ /* 0x000fe20000201000 */
[C---:B------:R-:W-:Y:S01]  /*18bd0*/  FFMA.FTZ R193, R4.reuse, UR5, R193 ;  /* 0x0000000504c17c23 */ /* 0x040fe200080100c1 */
[----:B------:R-:W-:Y:S01]  /*18be0*/  FFMA.FTZ R189, R4, UR5, R189 ;  /* 0x0000000504bd7c23 */ /* 0x000fe200080100bd */
[C---:B------:R-:W-:Y:S02]  /*18bf0*/  IADD3 R4, PT, PT, R249.reuse, 0x9, RZ ;  /* 0x00000009f9047810 */ /* 0x040fe40007ffe0ff */
[----:B------:R-:W-:Y:S01]  /*18c00*/  I2FP.F32.U32 R2, R2 ;  /* 0x0000000200027245 */ /* 0x000fe20000201000 */
[C---:B------:R-:W-:Y:S01]  /*18c10*/  FFMA.FTZ R200, R0.reuse, UR5, R200 ;  /* 0x0000000500c87c23 */ /* 0x040fe200080100c8 */
[----:B------:R-:W-:Y:S01]  /*18c20*/  I2FP.F32.U32 R4, R4 ;  /* 0x0000000400047245 */ /* 0x000fe20000201000 */
[----:B------:R-:W-:Y:S01]  /*18c30*/  FFMA.FTZ R204, R0, UR5, R204 ;  /* 0x0000000500cc7c23 */ /* 0x000fe200080100cc */
[----:B------:R-:W-:Y:S01]  /*18c40*/  I2FP.F32.U32 R35, R35 ;  /* 0x0000002300237245 */ /* 0x000fe20000201000 */
[----:B------:R-:W-:Y:S01]  /*18c50*/  FFMA.FTZ R219, R2, UR5, R219 ;  /* 0x0000000502db7c23 */ /* 0x000fe200080100db */
[----:B------:R-:W-:Y:S01]  /*18c60*/  I2FP.F32.U32 R34, R34 ;  /* 0x0000002200227245 */ /* 0x000fe20000201000 */
[C---:B------:R-:W-:Y:S01]  /*18c70*/  FFMA.FTZ R185, R4.reuse, UR5, R185 ;  /* 0x0000000504b97c23 */ /* 0x040fe200080100b9 */
[----:B------:R-:W-:Y:S01]  /*18c80*/  FFMA.FTZ R181, R4, UR5, R181 ;  /* 0x0000000504b57c23 */ /* 0x000fe200080100b5 */
[C---:B------:R-:W-:Y:S01]  /*18c90*/  IADD3 R4, PT, PT, R249.reuse, 0x18, RZ ;  /* 0x00000018f9047810 */ /* 0x040fe20007ffe0ff */
[----:B------:R-:W-:Y:S01]  /*18ca0*/  FFMA.FTZ R215, R2, UR5, R215 ;  /* 0x0000000502d77c23 */ /* 0x000fe200080100d7 */
[----:B------:R-:W-:Y:S01]  /*18cb0*/  IADD3 R33, PT, PT, R249, -0x68, RZ ;  /* 0xffffff98f9217810 */ /* 0x000fe20007ffe0ff */
[----:B------:R-:W-:Y:S01]  /*18cc0*/  FFMA.FTZ R49, R35, UR5, R14 ;  /* 0x0000000523317c23 */ /* 0x000fe2000801000e */
[----:B------:R-:W-:Y:S01]  /*18cd0*/  I2FP.F32.U32 R4, R4 ;  /* 0x0000000400047245 */ /* 0x000fe20000201000 */
[----:B------:R-:W-:Y:S01]  /*18ce0*/  FFMA.FTZ R48, R34, UR5, R15 ;  /* 0x0000000522307c23 */ /* 0x000fe2000801000f */
[----:B------:R-:W-:Y:S01]  /*18cf0*/  IADD3 R32, PT, PT, R249, -0x67, RZ ;  /* 0xffffff99f9207810 */ /* 0x000fe20007ffe0ff */
[----:B------:R-:W-:Y:S01]  /*18d00*/  FFMA.FTZ R35, R35, UR5, R12 ;  /* 0x0000000523237c23 */ /* 0x000fe2000801000c */
[----:B------:R-:W-:Y:S01]  /*18d10*/  IADD3 R2, PT, PT, R249, -0x30, RZ ;  /* 0xffffffd0f9027810 */ /* 0x000fe20007ffe0ff */
[C---:B------:R-:W-:Y:S01]  /*18d20*/  FFMA.FTZ R178, R4.reuse, UR5, R178 ;  /* 0x0000000504b27c23 */ /* 0x040fe200080100b2 */
[----:B------:R-:W-:Y:S01]  /*18d30*/  FFMA.FTZ R174, R4, UR5, R174 ;  /* 0x0000000504ae7c23 */ /* 0x000fe200080100ae */
[----:B------:R-:W-:Y:S01]  /*18d40*/  FMNMX3.FTZ R4, R165, R226, R227, !PT ;  /* 0x000000e2a5047276 */ /* 0x000fe200078100e3 */
[----:B------:R-:W-:Y:S01]  /*18d50*/  FFMA.FTZ R34, R34, UR5, R13 ;  /* 0x0000000522227c23 */ /* 0x000fe2000801000d */
[C---:B------:R-:W-:Y:S01]  /*18d60*/  IADD3 R0, PT, PT, R249.reuse, -0x17, RZ ;  /* 0xffffffe9f9007810 */ /* 0x040fe20007ffe0ff */
[----:B------:R-:W-:Y:S01]  /*18d70*/  LDSM.16.MT88.4 R12, [R236+0xa000] ;  /* 0x00a00000ec0c783b */ /* 0x000fe20000004200 */
[----:B------:R-:W-:Y:S02]  /*18d80*/  I2FP.F32.U32 R33, R33 ;  /* 0x0000002100217245 */ /* 0x000fe40000201000 */
[----:B------:R-:W-:Y:S02]  /*18d90*/  I2FP.F32.U32 R32, R32 ;  /* 0x0000002000207245 */ /* 0x000fe40000201000 */
[----:B------:R-:W-:Y:S01]  /*18da0*/  IADD3 R119, PT, PT, R249, -0x60, RZ ;  /* 0xffffffa0f9777810 */ /* 0x000fe20007ffe0ff */
[----:B------:R-:W-:Y:S01]  /*18db0*/  FFMA.FTZ R53, R33, UR5, R18 ;  /* 0x0000000521357c23 */ /* 0x000fe20008010012 */
[----:B------:R-:W-:Y:S01]  /*18dc0*/  IADD3 R121, PT, PT, R249, -0x5f, RZ ;  /* 0xffffffa1f9797810 */ /* 0x000fe20007ffe0ff */
[----:B------:R-:W-:Y:S01]  /*18dd0*/  FFMA.FTZ R52, R32, UR5, R19 ;  /* 0x0000000520347c23 */ /* 0x000fe20008010013 */
[----:B------:R-:W-:Y:S01]  /*18de0*/  FMNMX3.FTZ R4, R4, R234, R235, !PT ;  /* 0x000000ea04047276 */ /* 0x000fe200078100eb */
[----:B------:R-:W-:Y:S01]  /*18df0*/  FFMA.FTZ R33, R33, UR5, R16 ;  /* 0x0000000521217c23 */ /* 0x000fe20008010010 */
[----:B------:R-:W-:Y:S01]  /*18e00*/  I2FP.F32.U32 R2, R2 ;  /* 0x0000000200027245 */ /* 0x000fe20000201000 */
[----:B------:R-:W-:Y:S01]  /*18e10*/  FFMA.FTZ R32, R32, UR5, R17 ;  /* 0x0000000520207c23 */ /* 0x000fe20008010011 */
[----:B------:R-:W-:Y:S02]  /*18e20*/  I2FP.F32.U32 R0, R0 ;  /* 0x0000000000007245 */ /* 0x000fe40000201000 */
[----:B------:R-:W-:Y:S01]  /*18e30*/  FMNMX3.FTZ R5, R164, R6, R225, !PT ;  /* 0x00000006a4057276 */ /* 0x000fe200078100e1 */
[C---:B------:R-:W-:Y:S01]  /*18e40*/  FFMA.FTZ R208, R2.reuse, UR5, R208 ;  /* 0x0000000502d07c23 */ /* 0x040fe200080100d0 */
[----:B------:R-:W-:Y:S01]  /*18e50*/  I2FP.F32.U32 R119, R119 ;  /* 0x0000007700777245 */ /* 0x000fe20000201000 */
[----:B------:R-:W-:Y:S01]  /*18e60*/  FFMA.FTZ R212, R2, UR5, R212 ;  /* 0x0000000502d47c23 */ /* 0x000fe200080100d4 */
[----:B------:R-:W-:Y:S01]  /*18e70*/  I2FP.F32.U32 R121, R121 ;  /* 0x0000007900797245 */ /* 0x000fe20000201000 */
[C---:B------:R-:W-:Y:S01]  /*18e80*/  FFMA.FTZ R201, R0.reuse, UR5, R201 ;  /* 0x0000000500c97c23 */ /* 0x040fe200080100c9 */
[C---:B------:R-:W-:Y:S01]  /*18e90*/  IADD3 R122, PT, PT, R249.reuse, -0x58, RZ ;  /* 0xffffffa8f97a7810 */ /* 0x040fe20007ffe0ff */
[----:B------:R-:W-:Y:S01]  /*18ea0*/  FFMA.FTZ R197, R0, UR5, R197 ;  /* 0x0000000500c57c23 */ /* 0x000fe200080100c5 */
[----:B------:R-:W-:Y:S01]  /*18eb0*/  IADD3 R123, PT, PT, R249, -0x57, RZ ;  /* 0xffffffa9f97b7810 */ /* 0x000fe20007ffe0ff */
[----:B------:R-:W-:Y:S01]  /*18ec0*/  FFMA.FTZ R62, R119, UR5, R22 ;  /* 0x00000005773e7c23 */ /* 0x000fe20008010016 */
[----:B------:R-:W-:Y:S01]  /*18ed0*/  FMNMX3.FTZ R4, R4, R49, R48, !PT ;  /* 0x0000003104047276 */ /* 0x000fe20007810030 */
[----:B------:R-:W-:Y:S01]  /*18ee0*/  FFMA.FTZ R61, R121, UR5, R23 ;  /* 0x00000005793d7c23 */ /* 0x000fe20008010017 */
[----:B------:R-:W-:Y:S01]  /*18ef0*/  FMNMX3.FTZ R5, R5, R232, R233, !PT ;  /* 0x000000e805057276 */ /* 0x000fe200078100e9 */
[----:B------:R-:W-:Y:S01]  /*18f00*/  FFMA.FTZ R119, R119, UR5, R20 ;  /* 0x0000000577777c23 */ /* 0x000fe20008010014 */
[----:B------:R-:W-:Y:S01]  /*18f10*/  I2FP.F32.U32 R122, R122 ;  /* 0x0000007a007a7245 */ /* 0x000fe20000201000 */
[----:B------:R-:W-:Y:S01]  /*18f20*/  FFMA.FTZ R121, R121, UR5, R21 ;  /* 0x0000000579797c23 */ /* 0x000fe20008010015 */
[----:B------:R-:W-:Y:S02]  /*18f30*/  I2FP.F32.U32 R123, R123 ;  /* 0x0000007b007b7245 */ /* 0x000fe40000201000 */
        /* <DEDUP_REMOVED lines=8> */
[----:B------:R-:W-:Y:S02]  /*18fc0*/  I2FP.F32.U32 R2, R2 ;  /* 0x0000000200027245 */ /* 0x000fe40000201000 */
[----:B------:R-:W-:Y:S02]  /*18fd0*/  I2FP.F32.U32 R0, R0 ;  /* 0x0000000000007245 */ /* 0x000fe40000201000 */
[----:B------:R-:W-:Y:S01]  /*18fe0*/  FMNMX3.FTZ R4, R4, R62, R61, !PT ;  /* 0x0000003e04047276 */ /* 0x000fe2000781003d */
[C---:B------:R-:W-:Y:S01]  /*18ff0*/  FFMA.FTZ R209, R2.reuse, UR5, R209 ;  /* 0x0000000502d17c23 */ /* 0x040fe200080100d1 */
[----:B------:R-:W-:Y:S01]  /*19000*/  FMNMX3.FTZ R5, R5, R33, R32, !PT ;  /* 0x0000002105057276 */ /* 0x000fe20007810020 */
[----:B------:R-:W-:Y:S01]  /*19010*/  FFMA.FTZ R205, R2, UR5, R205 ;  /* 0x0000000502cd7c23 */ /* 0x000fe200080100cd */
        /* <DEDUP_REMOVED lines=10> */
[----:B------:R-:W-:Y:S01]  /*190c0*/  FMNMX3.FTZ R5, R5, R122, R123, !PT ;  /* 0x0000007a05057276 */ /* 0x000fe2000781007b */
[----:B------:R-:W-:Y:S01]  /*190d0*/  FFMA.FTZ R202, R2, UR5, R202 ;  /* 0x0000000502ca7c23 */ /* 0x000fe200080100ca */
[----:B------:R-:W-:Y:S01]  /*190e0*/  FMNMX3.FTZ R4, R4, R129, R126, !PT ;  /* 0x0000008104047276 */ /* 0x000fe2000781007e */
[C---:B------:R-:W-:Y:S01]  /*190f0*/  FFMA.FTZ R186, R0.reuse, UR5, R186 ;  /* 0x0000000500ba7c23 */ /* 0x040fe200080100ba */
[----:B------:R-:W-:Y:S01]  /*19100*/  FFMA.FTZ R182, R0, UR5, R182 ;  /* 0x0000000500b67c23 */ /* 0x000fe200080100b6 */
[----:B------:R-:W-:Y:S02]  /*19110*/  FMNMX3.FTZ R5, R5, R224, R223, !PT ;  /* 0x000000e005057276 */ /* 0x000fe400078100df */
[C---:B------:R-:W-:Y:S02]  /*19120*/  IADD3 R2, PT, PT, R249.reuse, -0xf, RZ ;  /* 0xfffffff1f9027810 */ /* 0x040fe40007ffe0ff */
[----:B------:R-:W-:Y:S02]  /*19130*/  IADD3 R0, PT, PT, R249, 0x11, RZ ;  /* 0x00000011f9007810 */ /* 0x000fe40007ffe0ff */
[----:B------:R-:W-:Y:S02]  /*19140*/  FMNMX3.FTZ R4, R4, R220, R219, !PT ;  /* 0x000000dc04047276 */ /* 0x000fe400078100db */
[----:B------:R-:W-:Y:S02]  /*19150*/  FMNMX3.FTZ R5, R5, R222, R221, !PT ;  /* 0x000000de05057276 */ /* 0x000fe400078100dd */
        /* <DEDUP_REMOVED lines=8> */
[C---:B------:R-:W-:Y:S02]  /*191e0*/  IADD3 R0, PT, PT, R249.reuse, 0x20, RZ ;  /* 0x00000020f9007810 */ /* 0x040fe40007ffe0ff */
[----:B------:R-:W-:Y:S02]  /*191f0*/  IADD3 R2, PT, PT, R249, 0x1, RZ ;  /* 0x00000001f9027810 */ /* 0x000fe40007ffe0ff */
[----:B------:R-:W-:Y:S02]  /*19200*/  FMNMX3.FTZ R4, R4, R212, R211, !PT ;  /* 0x000000d404047276 */ /* 0x000fe400078100d3 */
[----:B------:R-:W-:Y:S02]  /*19210*/  FMNMX3.FTZ R5, R5, R214, R213, !PT ;  /* 0x000000d605057276 */ /* 0x000fe400078100d5 */
[----:B------:R-:W-:Y:S02]  /*19220*/  I2FP.F32.U32 R0, R0 ;  /* 0x0000000000007245 */ /* 0x000fe40000201000 */
[----:B------:R-:W-:Y:S02]  /*19230*/  I2FP.F32.U32 R2, R2 ;  /* 0x0000000200027245 */ /* 0x000fe40000201000 */
[----:B------:R-:W-:Y:S01]  /*19240*/  FMNMX3.FTZ R4, R4, R210, R209, !PT ;  /* 0x000000d204047276 */ /* 0x000fe200078100d1 */
[----:B------:R-:W-:Y:S01]  /*19250*/  FFMA.FTZ R172, R0, UR5, R172 ;  /* 0x0000000500ac7c23 */ /* 0x000fe200080100ac */
[----:B------:R-:W-:Y:S01]  /*19260*/  FMNMX3.FTZ R5, R5, R208, R207, !PT ;  /* 0x000000d005057276 */ /* 0x000fe200078100cf */
[----:B------:R-:W-:Y:S01]  /*19270*/  FFMA.FTZ R187, R2, UR5, R187 ;  /* 0x0000000502bb7c23 */ /* 0x000fe200080100bb */
[----:B------:R-:W-:Y:S01]  /*19280*/  FMNMX3.FTZ R4, R4, R204, R203, !PT ;  /* 0x000000cc04047276 */ /* 0x000fe200078100cb */
[----:B------:R-:W-:Y:S01]  /*19290*/  FFMA.FTZ R168, R0, UR5, R168 ;  /* 0x0000000500a87c23 */ /* 0x000fe200080100a8 */
[----:B------:R-:W-:Y:S01]  /*192a0*/  FFMA.FTZ R183, R2, UR5, R183 ;  /* 0x0000000502b77c23 */ /* 0x000fe200080100b7 */
[----:B------:R-:W-:Y:S02]  /*192b0*/  FMNMX3.FTZ R5, R5, R206, R205, !PT ;  /* 0x000000ce05057276 */ /* 0x000fe400078100cd */
        /* <DEDUP_REMOVED lines=9> */
[C---:B------:R-:W-:Y:S01]  /*19350*/  FFMA.FTZ R180, R2.reuse, UR5, R180 ;  /* 0x0000000502b47c23 */ /* 0x040fe200080100b4 */
[----:B------:R-:W-:Y:S01]  /*19360*/  FFMA.FTZ R176, R2, UR5, R176 ;  /* 0x0000000502b07c23 */ /* 0x000fe200080100b0 */
[----:B------:R-:W-:Y:S01]  /*19370*/  FFMA.FTZ R97, R0, UR5, R97 ;  /* 0x0000000500617c23 */ /* 0x000fe20008010061 */
[C---:B------:R-:W-:Y:S02]  /*19380*/  IADD3 R0, PT, PT, R249.reuse, 0x49, RZ ;  /* 0x00000049f9007810 */ /* 0x040fe40007ffe0ff */
[----:B------:R-:W-:Y:S02]  /*19390*/  FMNMX3.FTZ R4, R4, R194, R193, !PT ;  /* 0x000000c204047276 */ /* 0x000fe400078100c1 */
        /* <DEDUP_REMOVED lines=8> */
[C---:B------:R-:W-:Y:S01]  /*19420*/  IADD3 R131, PT, PT, R249.reuse, 0x21, RZ ;  /* 0x00000021f9837810 */ /* 0x040fe20007ffe0ff */
[C---:B------:R-:W-:Y:S01]  /*19430*/  FFMA.FTZ R177, R2.reuse, UR5, R177 ;  /* 0x0000000502b17c23 */ /* 0x040fe200080100b1 */
[----:B------:R-:W-:Y:S01]  /*19440*/  IADD3 R7, PT, PT, R249, 0x41, RZ ;  /* 0x00000041f9077810 */ /* 0x000fe20007ffe0ff */
[----:B------:R-:W-:Y:S01]  /*19450*/  FFMA.FTZ R173, R2, UR5, R173 ;  /* 0x0000000502ad7c23 */ /* 0x000fe200080100ad */
[----:B------:R-:W-:Y:S02]  /*19460*/  FMNMX3.FTZ R4, R4, R186, R185, !PT ;  /* 0x000000ba04047276 */ /* 0x000fe400078100b9 */
[----:B------:R-:W-:Y:S02]  /*19470*/  FMNMX3.FTZ R5, R5, R184, R183, !PT ;  /* 0x000000b805057276 */ /* 0x000fe400078100b7 */
[----:B------:R-:W-:Y:S02]  /*19480*/  I2FP.F32.U32 R131, R131 ;  /* 0x0000008300837245 */ /* 0x000fe40000201000 */
[----:B------:R-:W-:Y:S02]  /*19490*/  IADD3 R130, PT, PT, R249, 0x28, RZ ;  /* 0x00000028f9827810 */ /* 0x000fe40007ffe0ff */
[----:B------:R-:W-:Y:S01]  /*194a0*/  I2FP.F32.U32 R7, R7 ;  /* 0x0000000700077245 */ /* 0x000fe20000201000 */
[----:B------:R-:W-:Y:S01]  /*194b0*/  FFMA.FTZ R171, R131, UR5, R171 ;  /* 0x0000000583ab7c23 */ /* 0x000fe200080100ab */
[----:B------:R-:W-:Y:S01]  /*194c0*/  IADD3 R125, PT, PT, R249, 0x29, RZ ;  /* 0x00000029f97d7810 */ /* 0x000fe20007ffe0ff */
[----:B------:R-:W-:Y:S01]  /*194d0*/  FFMA.FTZ R131, R131, UR5, R39 ;  /* 0x0000000583837c23 */ /* 0x000fe20008010027 */
[----:B------:R-:W-:Y:S01]  /*194e0*/  IADD3 R2, PT, PT, R249, 0x48, RZ ;  /* 0x00000048f9027810 */ /* 0x000fe20007ffe0ff */
[----:B------:R-:W-:Y:S01]  /*194f0*/  FFMA.FTZ R103, R7, UR5, R103 ;  /* 0x0000000507677c23 */ /* 0x000fe20008010067 */
[----:B------:R-:W-:Y:S01]  /*19500*/  IADD3 R0, PT, PT, R249, 0x58, RZ ;  /* 0x00000058f9007810 */ /* 0x000fe20007ffe0ff */
[----:B------:R-:W-:Y:S01]  /*19510*/  FFMA.FTZ R95, R7, UR5, R95 ;  /* 0x00000005075f7c23 */ /* 0x000fe2000801005f */
[----:B------:R-:W-:Y:S02]  /*19520*/  FMNMX3.FTZ R4, R4, R180, R179, !PT ;  /* 0x000000b404047276 */ /* 0x000fe400078100b3 */
[----:B------:R-:W-:Y:S02]  /*19530*/  FMNMX3.FTZ R5, R5, R182, R181, !PT ;  /* 0x000000b605057276 */ /* 0x000fe400078100b5 */
[C---:B------:R-:W-:Y:S02]  /*19540*/  IADD3 R115, PT, PT, R249.reuse, 0x30, RZ ;  /* 0x00000030f9737810 */ /* 0x040fe40007ffe0ff */
[----:B------:R-:W-:Y:S02]  /*19550*/  I2FP.F32.U32 R130, R130 ;  /* 0x0000008200827245 */ /* 0x000fe40000201000 */
[----:B------:R-:W-:Y:S02]  /*19560*/  I2FP.F32.U32 R125, R125 ;  /* 0x0000007d007d7245 */ /* 0x000fe40000201000 */
[----:B------:R-:W-:Y:S01]  /*19570*/  IADD3 R111, PT, PT, R249, 0x31, RZ ;  /* 0x00000031f96f7810 */ /* 0x000fe20007ffe0ff */
[C---:B------:R-:W-:Y:S01]  /*19580*/  FFMA.FTZ R170, R130.reuse, UR5, R170 ;  /* 0x0000000582aa7c23 */ /* 0x040fe200080100aa */
[----:B------:R-:W-:Y:S01]  /*19590*/  I2FP.F32.U32 R2, R2 ;  /* 0x0000000200027245 */ /* 0x000fe20000201000 */
[----:B------:R-:W-:Y:S01]  /*195a0*/  FFMA.FTZ R169, R125, UR5, R169 ;  /* 0x000000057da97c23 */ /* 0x000fe200080100a9 */
[----:B------:R-:W-:Y:S01]  /*195b0*/  I2FP.F32.U32 R0, R0 ;  /* 0x0000000000007245 */ /* 0x000fe20000201000 */
[----:B------:R-:W-:Y:S01]  /*195c0*/  FFMA.FTZ R130, R130, UR5, R44 ;  /* 0x0000000582827c23 */ /* 0x000fe2000801002c */
[----:B------:R-:W-:Y:S01]  /*195d0*/  FMNMX3.FTZ R4, R4, R178, R177, !PT ;  /* 0x000000b204047276 */ /* 0x000fe200078100b1 */
[C---:B------:R-:W-:Y:S01]  /*195e0*/  FFMA.FTZ R99, R2.reuse, UR5, R99 ;  /* 0x0000000502637c23 */ /* 0x040fe20008010063 */
[----:B------:R-:W-:Y:S01]  /*195f0*/  IADD3 R7, PT, PT, R249, 0x50, RZ ;  /* 0x00000050f9077810 */ /* 0x000fe20007ffe0ff */
[----:B------:R-:W-:Y:S01]  /*19600*/  FFMA.FTZ R90, R2, UR5, R90 ;  /* 0x00000005025a7c23 */ /* 0x000fe2000801005a */
[----:B------:R-:W-:Y:S01]  /*19610*/  FMNMX3.FTZ R5, R5, R176, R175, !PT ;  /* 0x000000b005057276 */ /* 0x000fe200078100af */
[C---:B------:R-:W-:Y:S01]  /*19620*/  FFMA.FTZ R85, R0.reuse, UR5, R85 ;  /* 0x0000000500557c23 */ /* 0x040fe20008010055 */
[----:B------:R-:W-:Y:S01]  /*19630*/  I2FP.F32.U32 R115, R115 ;  /* 0x0000007300737245 */ /* 0x000fe20000201000 */
[----:B------:R-:W-:Y:S01]  /*19640*/  FFMA.FTZ R81, R0, UR5, R81 ;  /* 0x0000000500517c23 */ /* 0x000fe20008010051 */
[----:B------:R-:W-:Y:S01]  /*19650*/  IADD3 R110, PT, PT, R249, 0x38, RZ ;  /* 0x00000038f96e7810 */ /* 0x000fe20007ffe0ff */
[----:B------:R-:W-:Y:S01]  /*19660*/  FFMA.FTZ R125, R125, UR5, R40 ;  /* 0x000000057d7d7c23 */ /* 0x000fe20008010028 */
[----:B------:R-:W-:Y:S01]  /*19670*/  IADD3 R109, PT, PT, R249, 0x39, RZ ;  /* 0x00000039f96d7810 */ /* 0x000fe20007ffe0ff */
[C---:B------:R-:W-:Y:S01]  /*19680*/  FFMA.FTZ R124, R115.reuse, UR5, R50 ;  /* 0x00000005737c7c23 */ /* 0x040fe20008010032 */
[----:B------:R-:W-:Y:S01]  /*19690*/  I2FP.F32.U32 R111, R111 ;  /* 0x0000006f006f7245 */ /* 0x000fe20000201000 */
[----:B------:R-:W-:Y:S01]  /*196a0*/  FFMA.FTZ R115, R115, UR5, R46 ;  /* 0x0000000573737c23 */ /* 0x000fe2000801002e */
[----:B------:R-:W-:Y:S02]  /*196b0*/  I2FP.F32.U32 R7, R7 ;  /* 0x0000000700077245 */ /* 0x000fe40000201000 */
[----:B------:R-:W-:Y:S01]  /*196c0*/  IADD3 R0, PT, PT, R249, 0x61, RZ ;  /* 0x00000061f9007810 */ /* 0x000fe20007ffe0ff */
[----:B------:R-:W-:Y:S01]  /*196d0*/  FFMA.FTZ R120, R111, UR5, R47 ;  /* 0x000000056f787c23 */ /* 0x000fe2000801002f */
[----:B------:R-:W-:Y:S01]  /*196e0*/  FMNMX3.FTZ R4, R4, R172, R171, !PT ;  /* 0x000000ac04047276 */ /* 0x000fe200078100ab */
[----:B------:R-:W-:Y:S01]  /*196f0*/  FFMA.FTZ R42, R7, UR5, R42 ;  /* 0x00000005072a7c23 */ /* 0x000fe2000801002a */
[----:B------:R-:W-:Y:S01]  /*19700*/  IADD3 R2, PT, PT, R249, 0x51, RZ ;  /* 0x00000051f9027810 */ /* 0x000fe20007ffe0ff */
[----:B------:R-:W-:Y:S01]  /*19710*/  FFMA.FTZ R83, R7, UR5, R83 ;  /* 0x0000000507537c23 */ /* 0x000fe20008010053 */
[----:B------:R-:W-:Y:S01]  /*19720*/  FMNMX3.FTZ R5, R5, R174, R173, !PT ;  /* 0x000000ae05057276 */ /* 0x000fe200078100ad */
[----:B------:R-:W-:Y:S01]  /*19730*/  FFMA.FTZ R111, R111, UR5, R45 ;  /* 0x000000056f6f7c23 */ /* 0x000fe2000801002d */
[----:B------:R-:W-:Y:S02]  /*19740*/  I2FP.F32.U32 R110, R110 ;  /* 0x0000006e006e7245 */ /* 0x000fe40000201000 */
[----:B------:R-:W-:Y:S02]  /*19750*/  I2FP.F32.U32 R109, R109 ;  /* 0x0000006d006d7245 */ /* 0x000fe40000201000 */
[----:B------:R-:W-:Y:S01]  /*19760*/  I2FP.F32.U32 R0, R0 ;  /* 0x0000000000007245 */ /* 0x000fe20000201000 */
[----:B------:R-:W-:Y:S01]  /*19770*/  FFMA.FTZ R118, R110, UR5, R56 ;  /* 0x000000056e767c23 */ /* 0x000fe20008010038 */
        /* <DEDUP_REMOVED lines=8> */
[----:B------:R-:W-:Y:S01]  /*19800*/  FMNMX3.FTZ R4, R4, R124, R120, !PT ;  /* 0x0000007c04047276 */ /* 0x000fe20007810078 */
[----:B------:R-:W-:Y:S01]  /*19810*/  FFMA.FTZ R82, R2, UR5, R82 ;  /* 0x0000000502527c23 */ /* 0x000fe20008010052 */
[----:B------:R-:W-:Y:S01]  /*19820*/  FMNMX3.FTZ R5, R5, R130, R125, !PT ;  /* 0x0000008205057276 */ /* 0x000fe2000781007d */
[----:B------:R-:W-:Y:S01]  /*19830*/  FFMA.FTZ R110, R110, UR5, R54 ;  /* 0x000000056e6e7c23 */ /* 0x000fe20008010036 */
[----:B------:R-:W-:Y:S01]  /*19840*/  IADD3 R0, PT, PT, R249, 0x70, RZ ;  /* 0x00000070f9007810 */ /* 0x000fe20007ffe0ff */
        /* <DEDUP_REMOVED lines=11> */
[----:B------:R-:W-:Y:S01]  /*19900*/  IADD3 R7, PT, PT, R249, 0x68, RZ ;  /* 0x00000068f9077810 */ /* 0x000fe20007ffe0ff */
[C---:B------:R-:W-:Y:S01]  /*19910*/  FFMA.FTZ R79, R2.reuse, UR5, R79 ;  /* 0x00000005024f7c23 */ /* 0x040fe2000801004f */
[----:B------:R-:W-:Y:S01]  /*19920*/  FMNMX3.FTZ R5, R5, R110, R109, !PT ;  /* 0x0000006e05057276 */ /* 0x000fe2000781006d */
[----:B------:R-:W-:Y:S01]  /*19930*/  FFMA.FTZ R75, R2, UR5, R75 ;  /* 0x00000005024b7c23 */ /* 0x000fe2000801004b */
[----:B------:R-:W-:Y:S01]  /*19940*/  FFMA.FTZ R69, R0, UR5, R69 ;  /* 0x0000000500457c23 */ /* 0x000fe20008010045 */
[----:B------:R-:W-:Y:S02]  /*19950*/  I2FP.F32.U32 R7, R7 ;  /* 0x0000000700077245 */ /* 0x000fe40000201000 */
[----:B------:R-:W-:Y:S02]  /*19960*/  FMNMX3.FTZ R0, R4, R99, R98, !PT ;  /* 0x0000006304007276 */ /* 0x000fe40007810062 */
[----:B------:R-:W-:Y:S01]  /*19970*/  IADD3 R2, PT, PT, R249, 0x69, RZ ;  /* 0x00000069f9027810 */ /* 0x000fe20007ffe0ff */
[----:B------:R-:W-:Y:S01]  /*19980*/  FFMA.FTZ R77, R7, UR5, R77 ;  /* 0x00000005074d7c23 */ /* 0x000fe2000801004d */
[----:B------:R-:W-:Y:S01]  /*19990*/  FMNMX3.FTZ R5, R5, R97, R95, !PT ;  /* 0x0000006105057276 */ /* 0x000fe2000781005f */
[----:B------:R-:W-:Y:S01]  /*199a0*/  FFMA.FTZ R73, R7, UR5, R73 ;  /* 0x0000000507497c23 */ /* 0x000fe20008010049 */
[----:B------:R-:W-:Y:S02]  /*199b0*/  FMNMX3.FTZ R0, R0, R42, R41, !PT ;  /* 0x0000002a00007276 */ /* 0x000fe40007810029 */
        /* <DEDUP_REMOVED lines=8> */
[C---:B------:R-:W-:Y:S02]  /*19a40*/  IADD3 R2, PT, PT, R249.reuse, 0x79, RZ ;  /* 0x00000079f9027810 */ /* 0x040fe40007ffe0ff */
[----:B------:R-:W-:Y:S01]  /*19a50*/  IADD3 R4, PT, PT, R249, 0x78, RZ ;  /* 0x00000078f9047810 */ /* 0x000fe20007ffe0ff */
[C---:B------:R-:W-:Y:S01]  /*19a60*/  FFMA.FTZ R37, R7.reuse, UR5, R37 ;  /* 0x0000000507257c23 */ /* 0x040fe20008010025 */
[----:B------:R-:W-:Y:S01]  /*19a70*/  FMNMX3.FTZ R0, R0, R79, R78, !PT ;  /* 0x0000004f00007276 */ /* 0x000fe2000781004e */
[----:B------:R-:W-:Y:S01]  /*19a80*/  FFMA.FTZ R68, R7, UR5, R68 ;  /* 0x0000000507447c23 */ /* 0x000fe20008010044 */
        /* <DEDUP_REMOVED lines=9> */
[----:B------:R-:W-:Y:S01]  /*19b20*/  FMNMX3.FTZ R5, R5, R73, R72, !PT ;  /* 0x0000004905057276 */ /* 0x000fe20007810048 */
[----:B------:R-:W-:Y:S01]  /*19b30*/  FFMA.FTZ R67, R4, UR5, R67 ;  /* 0x0000000504437c23 */ /* 0x000fe20008010043 */
[----:B------:R-:W-:Y:S02]  /*19b40*/  FMNMX3.FTZ R0, R0, R36, R3, !PT ;  /* 0x0000002400007276 */ /* 0x000fe40007810003 */
[----:B------:R-:W-:Y:S02]  /*19b50*/  FMNMX3.FTZ R4, R5, R69, R68, !PT ;  /* 0x0000004505047276 */ /* 0x000fe40007810044 */
[----:B------:R-:W-:Y:S01]  /*19b60*/  IADD3 R65, PT, PT, R238, R236, RZ ;  /* 0x000000ecee417210 */ /* 0x000fe20007ffe0ff */
[----:B------:R-:W1:Y:S01]  /*19b70*/  SHFL.BFLY PT, R2, R0, 0x2, 0x1f ;  /* 0x0c401f0000027f89 */ /* 0x000e6200000e0000 */
[----:B------:R-:W-:Y:S02]  /*19b80*/  FMNMX3.FTZ R4, R4, R67, R66, !PT ;  /* 0x0000004304047276 */ /* 0x000fe40007810042 */
[----:B------:R-:W-:Y:S05]  /*19b90*/  MOV R64, R247 ;  /* 0x000000f700407202 */ /* 0x000fea0000000f00 */
[----:B------:R-:W-:Y:S01]  /*19ba0*/  LDSM.16.MT88.4 R20, [R65+0xa000] ;  /* 0x00a000004114783b */ /* 0x000fe20000004200 */
[----:B------:R-:W-:Y:S02]  /*19bb0*/  @P0 IADD3 R64, PT, PT, R246, -0x40, RZ ;  /* 0xffffffc0f6400810 */ /* 0x000fe40007ffe0ff */
[----:B------:R-:W-:Y:S02]  /*19bc0*/  IADD3 R249, PT, PT, R249, -0x100, RZ ;  /* 0xffffff00f9f97810 */ /* 0x000fe40007ffe0ff */
[----:B------:R-:W-:Y:S03]  /*19bd0*/  IADD3 R238, PT, PT, R238, R64, RZ ;  /* 0x00000040eeee7210 */ /* 0x000fe60007ffe0ff */
[----:B------:R-:W2:Y:S08]  /*19be0*/  SHFL.BFLY PT, R5, R4, 0x2, 0x1f ;  /* 0x0c401f0004057f89 */ /* 0x000eb000000e0000 */
[----:B------:R-:W-:Y:S08]  /*19bf0*/  LDSM.16.MT88.4 R28, [R64] ;  /* 0x00000000401c783b */ /* 0x000ff00000004200 */
[----:B------:R-:W-:Y:S01]  /*19c00*/  LDSM.16.MT88.4 R56, [R65+0xa800] ;  /* 0x00a800004138783b */ /* 0x000fe20000004200 */
[----:B-1----:R-:W-:Y:S07]  /*19c10*/  FMNMX.FTZ R2, R0, R2, !PT ;  /* 0x0000000200027209 */ /* 0x002fee0007810000 */
[----:B------:R-:W1:Y:S01]  /*19c20*/  SHFL.BFLY PT, R0, R2, 0x1, 0x1f ;  /* 0x0c201f0002007f89 */ /* 0x000e6200000e0000 */
[----:B--2---:R-:W-:Y:S07]  /*19c30*/  FMNMX.FTZ R5, R4, R5, !PT ;  /* 0x0000000504057209 */ /* 0x004fee0007810000 */
[----:B------:R-:W2:Y:S01]  /*19c40*/  SHFL.BFLY PT, R4, R5, 0x1, 0x1f ;  /* 0x0c201f0005047f89 */ /* 0x000ea200000e0000 */
[----:B-1----:R-:W-:Y:S04]  /*19c50*/  FMNMX.FTZ R0, R2, R0, !PT ;  /* 0x0000000002007209 */ /* 0x002fe80007810000 */
[C---:B------:R-:W-:Y:S01]  /*19c60*/  FSETP.NEU.FTZ.AND P1, PT, R0.reuse, -INF , PT ;  /* 0xff8000000000780b */ /* 0x040fe20003f3d000 */
[C---:B------:R-:W-:Y:S01]  /*19c70*/  FMUL.FTZ R71, R0.reuse, UR4 ;  /* 0x0000000400477c20 */ /* 0x040fe20008410000 */
[----:B--2---:R-:W-:Y:S01]  /*19c80*/  FMNMX.FTZ R2, R5, R4, !PT ;  /* 0x0000000405027209 */ /* 0x004fe20007810000 */
[----:B------:R-:W-:Y:S03]  /*19c90*/  FADD.FTZ R4, -R0, R165 ;  /* 0x000000a500047221 */ /* 0x000fe60000010100 */
[----:B------:R-:W-:Y:S02]  /*19ca0*/  FSEL R71, R71, RZ, P1 ;  /* 0x000000ff47477208 */ /* 0x000fe40000800000 */
[C---:B------:R-:W-:Y:S01]  /*19cb0*/  FSETP.NEU.FTZ.AND P1, PT, R2.reuse, -INF , PT ;  /* 0xff8000000200780b */ /* 0x040fe20003f3d000 */
[C---:B------:R-:W-:Y:S01]  /*19cc0*/  FMUL.FTZ R70, R2.reuse, UR4 ;  /* 0x0000000402467c20 */ /* 0x040fe20008410000 */
[----:B------:R-:W-:Y:S01]  /*19cd0*/  FADD.FTZ R5, -R2, R164 ;  /* 0x000000a402057221 */ /* 0x000fe20000010100 */
[--C-:B------:R-:W-:Y:S01]  /*19ce0*/  FFMA.FTZ R92, R226, UR4, -R71.reuse ;  /* 0x00000004e25c7c23 */ /* 0x100fe20008010847 */
[--C-:B------:R-:W-:Y:S01]  /*19cf0*/  FFMA.FTZ R91, R227, UR4, -R71.reuse ;  /* 0x00000004e35b7c23 */ /* 0x100fe20008010847 */
[--C-:B------:R-:W-:Y:S01]  /*19d00*/  FFMA.FTZ R87, R234, UR4, -R71.reuse ;  /* 0x00000004ea577c23 */ /* 0x100fe20008010847 */
[----:B------:R-:W-:Y:S01]  /*19d10*/  FSEL R70, R70, RZ, P1 ;  /* 0x000000ff46467208 */ /* 0x000fe20000800000 */
[--C-:B------:R-:W-:Y:S01]  /*19d20*/  FFMA.FTZ R86, R235, UR4, -R71.reuse ;  /* 0x00000004eb567c23 */ /* 0x100fe20008010847 */
[----:B------:R-:W-:Y:S01]  /*19d30*/  FMUL.FTZ R4, R4, UR4 ;  /* 0x0000000404047c20 */ /* 0x000fe20008410000 */
[----:B------:R-:W-:Y:S01]  /*19d40*/  MUFU.EX2 R92, R92 ;  /* 0x0000005c005c7308 */ /* 0x000fe20000000800 */
[----:B------:R-:W-:Y:S01]  /*19d50*/  FMUL.FTZ R5, R5, UR4 ;  /* 0x0000000405057c20 */ /* 0x000fe20008410000 */
[--C-:B------:R-:W-:Y:S01]  /*19d60*/  FFMA.FTZ R94, R6, UR4, -R70.reuse ;  /* 0x00000004065e7c23 */ /* 0x100fe20008010846 */
[--C-:B------:R-:W-:Y:S01]  /*19d70*/  FFMA.FTZ R93, R225, UR4, -R70.reuse ;  /* 0x00000004e15d7c23 */ /* 0x100fe20008010846 */
[--C-:B------:R-:W-:Y:S01]  /*19d80*/  FFMA.FTZ R89, R232, UR4, -R70.reuse ;  /* 0x00000004e8597c23 */ /* 0x100fe20008010846 */
[--C-:B------:R-:W-:Y:S01]  /*19d90*/  FFMA.FTZ R88, R233, UR4, -R70.reuse ;  /* 0x00000004e9587c23 */ /* 0x100fe20008010846 */
[--C-:B------:R-:W-:Y:S01]  /*19da0*/  FFMA.FTZ R96, R49, UR4, -R71.reuse ;  /* 0x0000000431607c23 */ /* 0x100fe20008010847 */
[--C-:B------:R-:W-:Y:S03]  /*19db0*/  FFMA.FTZ R101, R48, UR4, -R71.reuse ;  /* 0x0000000430657c23 */ /* 0x100fe60008010847 */
[----:B------:R-:W1:Y:S01]  /*19dc0*/  MUFU.EX2 R39, R4 ;  /* 0x0000000400277308 */ /* 0x000e620000000800 */
[----:B------:R-:W2:Y:S01]  /*19dd0*/  LDSM.16.MT88.4 R48, [R238] ;  /* 0x00000000ee30783b */ /* 0x000ea20000004200 */
[--C-:B------:R-:W-:Y:S01]  /*19de0*/  FFMA.FTZ R100, R53, UR4, -R71.reuse ;  /* 0x0000000435647c23 */ /* 0x100fe20008010847 */
[--C-:B------:R-:W-:Y:S01]  /*19df0*/  FFMA.FTZ R102, R52, UR4, -R71.reuse ;  /* 0x0000000434667c23 */ /* 0x100fe20008010847 */
[--C-:B------:R-:W-:Y:S01]  /*19e00*/  FFMA.FTZ R113, R62, UR4, -R71.reuse ;  /* 0x000000043e717c23 */ /* 0x100fe20008010847 */
[--C-:B------:R-:W-:Y:S01]  /*19e10*/  FFMA.FTZ R112, R61, UR4, -R71.reuse ;  /* 0x000000043d707c23 */ /* 0x100fe20008010847 */
[--C-:B------:R-:W-:Y:S01]  /*19e20*/  FFMA.FTZ R114, R60, UR4, -R71.reuse ;  /* 0x000000043c727c23 */ /* 0x100fe20008010847 */
[--C-:B------:R-:W-:Y:S03]  /*19e30*/  FFMA.FTZ R36, R36, UR4, -R71.reuse ;  /* 0x0000000424247c23 */ /* 0x100fe60008010847 */
[----:B------:R-:W3:Y:S01]  /*19e40*/  MUFU.EX2 R40, R5 ;  /* 0x0000000500287308 */ /* 0x000ee20000000800 */
[----:B------:R-:W4:Y:S01]  /*19e50*/  LDSM.16.MT88.4 R52, [R236+0xa800] ;  /* 0x00a80000ec34783b */ /* 0x000f220000004200 */
[--C-:B------:R-:W-:Y:S01]  /*19e60*/  FFMA.FTZ R79, R79, UR4, -R71.reuse ;  /* 0x000000044f4f7c23 */ /* 0x100fe20008010847 */
[--C-:B------:R-:W-:Y:S01]  /*19e70*/  FFMA.FTZ R106, R35, UR4, -R70.reuse ;  /* 0x00000004236a7c23 */ /* 0x100fe20008010846 */
[--C-:B------:R-:W-:Y:S01]  /*19e80*/  FFMA.FTZ R104, R34, UR4, -R70.reuse ;  /* 0x0000000422687c23 */ /* 0x100fe20008010846 */
[--C-:B------:R-:W-:Y:S01]  /*19e90*/  FFMA.FTZ R107, R33, UR4, -R70.reuse ;  /* 0x00000004216b7c23 */ /* 0x100fe20008010846 */
[--C-:B------:R-:W-:Y:S01]  /*19ea0*/  FFMA.FTZ R108, R32, UR4, -R70.reuse ;  /* 0x00000004206c7c23 */ /* 0x100fe20008010846 */
[--C-:B------:R-:W-:Y:S03]  /*19eb0*/  FFMA.FTZ R116, R116, UR4, -R71.reuse ;  /* 0x0000000474747c23 */ /* 0x100fe60008010847 */
[----:B------:R-:W5:Y:S01]  /*19ec0*/  MUFU.EX2 R91, R91 ;  /* 0x0000005b005b7308 */ /* 0x000f620000000800 */
[C---:B-1----:R-:W-:Y:S01]  /*19ed0*/  FMUL.FTZ R6, R39.reuse, R162 ;  /* 0x000000a227067220 */ /* 0x042fe20000410000 */
[C---:B------:R-:W-:Y:S01]  /*19ee0*/  FMUL.FTZ R7, R39.reuse, R163 ;  /* 0x000000a327077220 */ /* 0x040fe20000410000 */
[C---:B------:R-:W-:Y:S01]  /*19ef0*/  FMUL.FTZ R10, R39.reuse, R158 ;  /* 0x0000009e270a7220 */ /* 0x040fe20000410000 */
[C---:B------:R-:W-:Y:S01]  /*19f00*/  FMUL.FTZ R11, R39.reuse, R159 ;  /* 0x0000009f270b7220 */ /* 0x040fe20000410000 */
[C---:B------:R-:W-:Y:S01]  /*19f10*/  FMUL.FTZ R18, R39.reuse, R150 ;  /* 0x0000009627127220 */ /* 0x040fe20000410000 */
[C---:B------:R-:W-:Y:S01]  /*19f20*/  FMUL.FTZ R19, R39.reuse, R151 ;  /* 0x0000009727137220 */ /* 0x040fe20000410000 */
[----:B------:R-:W-:Y:S03]  /*19f30*/  LDSM.16.MT88.4 R60, [R238+0x800] ;  /* 0x00080000ee3c783b */ /* 0x000fe60000004200 */
[----:B------:R-:W-:Y:S01]  /*19f40*/  MUFU.EX2 R87, R87 ;  /* 0x0000005700577308 */ /* 0x000fe20000000800 */
[C---:B---3--:R-:W-:Y:S01]  /*19f50*/  FMUL.FTZ R4, R40.reuse, R160 ;  /* 0x000000a028047220 */ /* 0x048fe20000410000 */
[C---:B------:R-:W-:Y:S01]  /*19f60*/  FMUL.FTZ R5, R40.reuse, R161 ;  /* 0x000000a128057220 */ /* 0x040fe20000410000 */
[C---:B------:R-:W-:Y:S01]  /*19f70*/  FMUL.FTZ R8, R40.reuse, R156 ;  /* 0x0000009c28087220 */ /* 0x040fe20000410000 */
[C---:B------:R-:W-:Y:S01]  /*19f80*/  FMUL.FTZ R9, R40.reuse, R157 ;  /* 0x0000009d28097220 */ /* 0x040fe20000410000 */
[C---:B------:R-:W-:Y:S01]  /*19f90*/  FMUL.FTZ R16, R40.reuse, R148 ;  /* 0x0000009428107220 */ /* 0x040fe20000410000 */
[C---:B------:R-:W-:Y:S01]  /*19fa0*/  FMUL.FTZ R17, R40.reuse, R149 ;  /* 0x0000009528117220 */ /* 0x040fe20000410000 */
[----:B------:R-:W-:Y:S03]  /*19fb0*/  FMUL.FTZ R26, R39, R142 ;  /* 0x0000008e271a7220 */ /* 0x000fe60000410000 */
[----:B------:R-:W1:Y:S01]  /*19fc0*/  MUFU.EX2 R86, R86 ;  /* 0x0000005600567308 */ /* 0x000e620000000800 */
[----:B-----5:R-:W-:Y:S01]  /*19fd0*/  F2FP.F16.F32.PACK_AB R45, R91, R92 ;  /* 0x0000005c5b2d723e */ /* 0x020fe200000000ff */
[C---:B------:R-:W-:Y:S01]  /*19fe0*/  FMUL.FTZ R27, R39.reuse, R143 ;  /* 0x0000008f271b7220 */ /* 0x040fe20000410000 */
[C---:B------:R-:W-:Y:S01]  /*19ff0*/  FMUL.FTZ R34, R39.reuse, R134 ;  /* 0x0000008627227220 */ /* 0x040fe20000410000 */
[C---:B------:R-:W-:Y:S01]  /*1a000*/  FMUL.FTZ R35, R39.reuse, R135 ;  /* 0x0000008727237220 */ /* 0x040fe20000410000 */
[C---:B------:R-:W-:Y:S01]  /*1a010*/  FMUL.FTZ R32, R40.reuse, R132 ;  /* 0x0000008428207220 */ /* 0x040fe20000410000 */
[----:B------:R-:W-:Y:S01]  /*1a020*/  FMUL.FTZ R33, R40, R133 ;  /* 0x0000008528217220 */ /* 0x000fe20000410000 */
[--C-:B------:R-:W-:Y:S03]  /*1a030*/  FFMA.FTZ R142, R214, UR4, -R70.reuse ;  /* 0x00000004d68e7c23 */ /* 0x100fe60008010846 */
[----:B------:R-:W-:Y:S01]  /*1a040*/  MUFU.EX2 R94, R94 ;  /* 0x0000005e005e7308 */ /* 0x000fe20000000800 */
[--C-:B------:R-:W-:Y:S01]  /*1a050*/  FFMA.FTZ R148, R208, UR4, -R70.reuse ;  /* 0x00000004d0947c23 */ /* 0x100fe20008010846 */
[--C-:B------:R-:W-:Y:S01]  /*1a060*/  FFMA.FTZ R150, R206, UR4, -R70.reuse ;  /* 0x00000004ce967c23 */ /* 0x100fe20008010846 */
[--C-:B------:R-:W-:Y:S01]  /*1a070*/  FFMA.FTZ R156, R200, UR4, -R70.reuse ;  /* 0x00000004c89c7c23 */ /* 0x100fe20008010846 */
[----:B------:R-:W-:Y:S01]  /*1a080*/  FFMA.FTZ R158, R198, UR4, -R70 ;  /* 0x00000004c69e7c23 */ /* 0x000fe20008010846 */
[----:B------:R-:W-:Y:S01]  /*1a090*/  FFMA.FTZ R92, R39, R251, R92 ;  /* 0x000000fb275c7223 */ /* 0x000fe2000001005c */
[----:B------:R-:W-:Y:S01]  /*1a0a0*/  FMUL.FTZ R24, R40, R140 ;  /* 0x0000008c28187220 */ /* 0x000fe20000410000 */
[--C-:B------:R-:W-:Y:S03]  /*1a0b0*/  FFMA.FTZ R140, R216, UR4, -R70.reuse ;  /* 0x00000004d88c7c23 */ /* 0x100fe60008010846 */
[----:B------:R-:W3:Y:S01]  /*1a0c0*/  MUFU.EX2 R93, R93 ;  /* 0x0000005d005d7308 */ /* 0x000ee20000000800 */
[----:B-1----:R-:W-:Y:S01]  /*1a0d0*/  F2FP.F16.F32.PACK_AB R47, R86, R87 ;  /* 0x00000057562f723e */ /* 0x002fe200000000ff */
[----:B------:R-:W-:Y:S01]  /*1a0e0*/  FMUL.FTZ R25, R40, R141 ;  /* 0x0000008d28197220 */ /* 0x000fe20000410000 */
        /* <DEDUP_REMOVED lines=13> */
[----:B------:R-:W1:Y:S01]  /*1a1c0*/  MUFU.EX2 R88, R88 ;  /* 0x0000005800587308 */ /* 0x000e620000000800 */
[----:B---3--:R-:W-:Y:S01]  /*1a1d0*/  F2FP.F16.F32.PACK_AB R44, R93, R94 ;  /* 0x0000005e5d2c723e */ /* 0x008fe200000000ff */
        /* <DEDUP_REMOVED lines=15> */
[----:B-1----:R-:W-:Y:S01]  /*1a2d0*/  F2FP.F16.F32.PACK_AB R46, R88, R89 ;  /* 0x00000059582e723e */ /* 0x002fe200000000ff */
[--C-:B------:R-:W-:Y:S01]  /*1a2e0*/  FFMA.FTZ R171, R171, UR4, -R71.reuse ;  /* 0x00000004abab7c23 */ /* 0x100fe20008010847 */
[--C-:B------:R-:W-:Y:S01]  /*1a2f0*/  FFMA.FTZ R170, R170, UR4, -R71.reuse ;  /* 0x00000004aaaa7c23 */ /* 0x100fe20008010847 */
[--C-:B------:R-:W-:Y:S01]  /*1a300*/  FFMA.FTZ R169, R169, UR4, -R71.reuse ;  /* 0x00000004a9a97c23 */ /* 0x100fe20008010847 */
[--C-:B------:R-:W-:Y:S01]  /*1a310*/  FFMA.FTZ R124, R124, UR4, -R71.reuse ;  /* 0x000000047c7c7c23 */ /* 0x100fe20008010847 */
[--C-:B------:R-:W-:Y:S01]  /*1a320*/  FFMA.FTZ R120, R120, UR4, -R71.reuse ;  /* 0x0000000478787c23 */ /* 0x100fe20008010847 */
[--C-:B------:R-:W-:Y:S01]  /*1a330*/  FFMA.FTZ R118, R118, UR4, -R71.reuse ;  /* 0x0000000476767c23 */ /* 0x100fe20008010847 */
[C---:B------:R-:W-:Y:S02]  /*1a340*/  HMMA.16816.F32 R4, R44.reuse, R12, R4 ;  /* 0x0000000c2c04723c */ /* 0x040fe40000001804 */
[----:B------:R-:W-:Y:S03]  /*1a350*/  MUFU.EX2 R148, R148 ;  /* 0x0000009400947308 */ /* 0x000fe60000000800 */
[C---:B------:R-:W-:Y:S01]  /*1a360*/  FMUL.FTZ R12, R40.reuse, R152 ;  /* 0x00000098280c7220 */ /* 0x040fe20000410000 */
[----:B------:R-:W-:Y:S01]  /*1a370*/  FMUL.FTZ R13, R40, R153 ;  /* 0x00000099280d7220 */ /* 0x000fe20000410000 */
[--C-:B------:R-:W-:Y:S01]  /*1a380*/  FFMA.FTZ R152, R203, UR4, -R71.reuse ;  /* 0x00000004cb987c23 */ /* 0x100fe20008010847 */
[C---:B------:R-:W-:Y:S04]  /*1a390*/  HMMA.16816.F32 R8, R44.reuse, R14, R8 ;  /* 0x0000000e2c08723c */ /* 0x040fe80000001808 */
[----:B------:R-:W-:Y:S01]  /*1a3a0*/  MUFU.EX2 R150, R150 ;  /* 0x0000009600967308 */ /* 0x000fe20000000800 */
[C---:B------:R-:W-:Y:S01]  /*1a3b0*/  FMUL.FTZ R14, R39.reuse, R154 ;  /* 0x0000009a270e7220 */ /* 0x040fe20000410000 */
[----:B------:R-:W-:Y:S01]  /*1a3c0*/  FMUL.FTZ R15, R39, R155 ;  /* 0x0000009b270f7220 */ /* 0x000fe20000410000 */
[--C-:B------:R-:W-:Y:S01]  /*1a3d0*/  FFMA.FTZ R154, R204, UR4, -R71.reuse ;  /* 0x00000004cc9a7c23 */ /* 0x100fe20008010847 */
[--C-:B------:R-:W-:Y:S01]  /*1a3e0*/  FFMA.FTZ R153, R202, UR4, -R71.reuse ;  /* 0x00000004ca997c23 */ /* 0x100fe20008010847 */
[--C-:B------:R-:W-:Y:S01]  /*1a3f0*/  FFMA.FTZ R155, R201, UR4, -R71.reuse ;  /* 0x00000004c99b7c23 */ /* 0x100fe20008010847 */
[--C-:B------:R-:W-:Y:S04]  /*1a400*/  FFMA.FTZ R117, R117, UR4, -R71.reuse ;  /* 0x0000000475757c23 */ /* 0x100fe80008010847 */
[----:B------:R-:W-:Y:S01]  /*1a410*/  MUFU.EX2 R156, R156 ;  /* 0x0000009c009c7308 */ /* 0x000fe20000000800 */
[--C-:B------:R-:W-:Y:S01]  /*1a420*/  FFMA.FTZ R115, R115, UR4, -R70.reuse ;  /* 0x0000000473737c23 */ /* 0x100fe20008010846 */
[C---:B------:R-:W-:Y:S03]  /*1a430*/  HMMA.16816.F32 R12, R44.reuse, R20, R12 ;  /* 0x000000142c0c723c */ /* 0x040fe6000000180c */
[C---:B------:R-:W-:Y:S01]  /*1a440*/  FMUL.FTZ R20, R40.reuse, R144 ;  /* 0x0000009028147220 */ /* 0x040fe20000410000 */
[----:B------:R-:W-:Y:S01]  /*1a450*/  FMUL.FTZ R21, R40, R145 ;  /* 0x0000009128157220 */ /* 0x000fe20000410000 */
[--C-:B------:R-:W-:Y:S03]  /*1a460*/  FFMA.FTZ R145, R212, UR4, -R71.reuse ;  /* 0x00000004d4917c23 */ /* 0x100fe60008010847 */
        /* <DEDUP_REMOVED lines=11> */
[C---:B------:R-:W-:Y:S03]  /*1a520*/  HMMA.16816.F32 R20, R44.reuse, R28, R20 ;  /* 0x0000001c2c14723c */ /* 0x040fe60000001814 */
[C---:B------:R-:W-:Y:S01]  /*1a530*/  FMUL.FTZ R28, R40.reuse, R136 ;  /* 0x00000088281c7220 */ /* 0x040fe20000410000 */
[----:B------:R-:W-:Y:S01]  /*1a540*/  FMUL.FTZ R29, R40, R137 ;  /* 0x00000089281d7220 */ /* 0x000fe20000410000 */
[----:B------:R-:W-:Y:S01]  /*1a550*/  MUFU.EX2 R143, R143 ;  /* 0x0000008f008f7308 */ /* 0x000fe20000000800 */
[--C-:B------:R-:W-:Y:S01]  /*1a560*/  FFMA.FTZ R136, R219, UR4, -R71.reuse ;  /* 0x00000004db887c23 */ /* 0x100fe20008010847 */
[--C-:B------:R-:W-:Y:S01]  /*1a570*/  FFMA.FTZ R137, R218, UR4, -R71.reuse ;  /* 0x00000004da897c23 */ /* 0x100fe20008010847 */
[C---:B------:R-:W-:Y:S03]  /*1a580*/  HMMA.16816.F32 R24, R44.reuse, R30, R24 ;  /* 0x0000001e2c18723c */ /* 0x040fe60000001818 */
[C---:B------:R-:W-:Y:S01]  /*1a590*/  FMUL.FTZ R30, R39.reuse, R138 ;  /* 0x0000008a271e7220 */ /* 0x040fe20000410000 */
[----:B------:R-:W-:Y:S03]  /*1a5a0*/  FMUL.FTZ R31, R39, R139 ;  /* 0x0000008b271f7220 */ /* 0x000fe60000410000 */
[----:B------:R-:W-:Y:S01]  /*1a5b0*/  MUFU.EX2 R96, R96 ;  /* 0x0000006000607308 */ /* 0x000fe20000000800 */
[--C-:B------:R-:W-:Y:S01]  /*1a5c0*/  FFMA.FTZ R39, R78, UR4, -R71.reuse ;  /* 0x000000044e277c23 */ /* 0x100fe20008010847 */
[--C-:B------:R-:W-:Y:S01]  /*1a5d0*/  FFMA.FTZ R139, R220, UR4, -R71.reuse ;  /* 0x00000004dc8b7c23 */ /* 0x100fe20008010847 */
[--C-:B------:R-:W-:Y:S01]  /*1a5e0*/  FFMA.FTZ R138, R217, UR4, -R71.reuse ;  /* 0x00000004d98a7c23 */ /* 0x100fe20008010847 */
[--C-:B------:R-:W-:Y:S01]  /*1a5f0*/  FFMA.FTZ R105, R105, UR4, -R71.reuse ;  /* 0x0000000469697c23 */ /* 0x100fe20008010847 */
[--C-:B------:R-:W-:Y:S01]  /*1a600*/  FFMA.FTZ R103, R103, UR4, -R71.reuse ;  /* 0x0000000467677c23 */ /* 0x100fe20008010847 */
[C---:B--2---:R-:W-:Y:S04]  /*1a610*/  HMMA.16816.F32 R28, R44.reuse, R48, R28 ;  /* 0x000000302c1c723c */ /* 0x044fe8000000181c */
[----:B------:R-:W1:Y:S01]  /*1a620*/  MUFU.EX2 R101, R101 ;  /* 0x0000006500657308 */ /* 0x000e620000000800 */
[--C-:B------:R-:W-:Y:S01]  /*1a630*/  FFMA.FTZ R99, R99, UR4, -R71.reuse ;  /* 0x0000000463637c23 */ /* 0x100fe20008010847 */
[--C-:B------:R-:W-:Y:S01]  /*1a640*/  FFMA.FTZ R98, R98, UR4, -R71.reuse ;  /* 0x0000000462627c23 */ /* 0x100fe20008010847 */
[----:B------:R-:W-:Y:S01]  /*1a650*/  FFMA.FTZ R191, R43, UR4, -R70 ;  /* 0x000000042bbf7c23 */ /* 0x000fe20008010846 */
[----:B------:R-:W-:Y:S01]  /*1a660*/  FFMA.FTZ R94, R40, R252, R94 ;  /* 0x000000fc285e7223 */ /* 0x000fe2000001005e */
[--C-:B------:R-:W-:Y:S01]  /*1a670*/  FFMA.FTZ R77, R77, UR4, -R71.reuse ;  /* 0x000000044d4d7c23 */ /* 0x100fe20008010847 */
[----:B------:R-:W-:Y:S01]  /*1a680*/  HMMA.16816.F32 R32, R44, R50, R32 ;  /* 0x000000322c20723c */ /* 0x000fe20000001820 */
[----:B------:R-:W2:Y:S03]  /*1a690*/  LDSM.16.MT88.4 R48, [R64+0x800] ;  /* 0x000800004030783b */ /* 0x000ea60000004200 */
[----:B------:R-:W-:Y:S01]  /*1a6a0*/  MUFU.EX2 R100, R100 ;  /* 0x0000006400647308 */ /* 0x000fe20000000800 */
[----:B------:R-:W-:Y:S01]  /*1a6b0*/  FFMA.FTZ R76, R76, UR4, -R71 ;  /* 0x000000044c4c7c23 */ /* 0x000fe20008010847 */
[--C-:B------:R-:W-:Y:S01]  /*1a6c0*/  FFMA.FTZ R119, R119, UR4, -R70.reuse ;  /* 0x0000000477777c23 */ /* 0x100fe20008010846 */
[--C-:B------:R-:W-:Y:S01]  /*1a6d0*/  FFMA.FTZ R121, R121, UR4, -R70.reuse ;  /* 0x0000000479797c23 */ /* 0x100fe20008010846 */
[--C-:B------:R-:W-:Y:S01]  /*1a6e0*/  FFMA.FTZ R122, R122, UR4, -R70.reuse ;  /* 0x000000047a7a7c23 */ /* 0x100fe20008010846 */
[--C-:B------:R-:W-:Y:S01]  /*1a6f0*/  FFMA.FTZ R123, R123, UR4, -R70.reuse ;  /* 0x000000047b7b7c23 */ /* 0x100fe20008010846 */
[--C-:B------:R-:W-:Y:S01]  /*1a700*/  FFMA.FTZ R133, R224, UR4, -R70.reuse ;  /* 0x00000004e0857c23 */ /* 0x100fe20008010846 */
[--C-:B------:R-:W-:Y:S03]  /*1a710*/  FFMA.FTZ R134, R223, UR4, -R70.reuse ;  /* 0x00000004df867c23 */ /* 0x100fe60008010846 */
[----:B------:R-:W3:Y:S01]  /*1a720*/  MUFU.EX2 R102, R102 ;  /* 0x0000006600667308 */ /* 0x000ee20000000800 */
[----:B-1----:R-:W-:Y:S01]  /*1a730*/  F2FP.F16.F32.PACK_AB R45, R101, R96 ;  /* 0x00000060652d723e */ /* 0x002fe200000000ff */
        /* <DEDUP_REMOVED lines=32> */
[----:B------:R-:W-:Y:S01]  /*1a940*/  FFMA.FTZ R72, R72, UR4, -R70 ;  /* 0x0000000448487c23 */ /* 0x000fe20008010846 */
[----:B------:R-:W-:Y:S01]  /*1a950*/  FADD.FTZ R94, R93, R94 ;  /* 0x0000005e5d5e7221 */ /* 0x000fe20000010000 */
[----:B------:R-:W-:Y:S03]  /*1a960*/  FADD.FTZ R92, R91, R92 ;  /* 0x0000005c5b5c7221 */ /* 0x000fe60000010000 */
[----:B------:R-:W-:Y:S03]  /*1a970*/  FADD.FTZ R94, R89, R94 ;  /* 0x0000005e595e7221 */ /* 0x000fe60000010000 */
[----:B------:R-:W-:Y:S01]  /*1a980*/  MUFU.EX2 R149, R149 ;  /* 0x0000009500957308 */ /* 0x000fe20000000800 */
[----:B------:R-:W-:Y:S01]  /*1a990*/  FADD.FTZ R92, R87, R92 ;  /* 0x0000005c575c7221 */ /* 0x000fe20000010000 */
[----:B------:R-:W-:Y:S03]  /*1a9a0*/  FADD.FTZ R88, R88, R94 ;  /* 0x0000005e58587221 */ /* 0x000fe60000010000 */
[----:B------:R-:W-:Y:S01]  /*1a9b0*/  FADD.FTZ R86, R86, R92 ;  /* 0x0000005c56567221 */ /* 0x000fe20000010000 */
[----:B------:R-:W-:Y:S04]  /*1a9c0*/  FADD.FTZ R88, R106, R88 ;  /* 0x000000586a587221 */ /* 0x000fe80000010000 */
[----:B------:R-:W-:Y:S01]  /*1a9d0*/  MUFU.EX2 R151, R151 ;  /* 0x0000009700977308 */ /* 0x000fe20000000800 */
[----:B---3--:R-:W-:Y:S01]  /*1a9e0*/  F2FP.F16.F32.PACK_AB R46, R108, R107 ;  /* 0x0000006b6c2e723e */ /* 0x008fe200000000ff */
[----:B------:R-:W-:Y:S01]  /*1a9f0*/  FADD.FTZ R86, R96, R86 ;  /* 0x0000005660567221 */ /* 0x000fe20000010000 */
[----:B------:R-:W-:Y:S03]  /*1aa00*/  FADD.FTZ R88, R104, R88 ;  /* 0x0000005868587221 */ /* 0x000fe60000010000 */
[----:B------:R-:W-:Y:S01]  /*1aa10*/  FADD.FTZ R101, R101, R86 ;  /* 0x0000005665657221 */ /* 0x000fe20000010000 */
[----:B------:R-:W-:Y:S01]  /*1aa20*/  FADD.FTZ R107, R107, R88 ;  /* 0x000000586b6b7221 */ /* 0x000fe20000010000 */
[C---:B----4-:R-:W-:Y:S02]  /*1aa30*/  HMMA.16816.F32 R4, R44.reuse, R52, R4 ;  /* 0x000000342c04723c */ /* 0x050fe40000001804 */
[----:B------:R-:W-:Y:S01]  /*1aa40*/  MUFU.EX2 R157, R157 ;  /* 0x0000009d009d7308 */ /* 0x000fe20000000800 */
[----:B------:R-:W-:Y:S01]  /*1aa50*/  FADD.FTZ R107, R108, R107 ;  /* 0x0000006b6c6b7221 */ /* 0x000fe20000010000 */
[----:B------:R-:W-:Y:S04]  /*1aa60*/  FADD.FTZ R101, R100, R101 ;  /* 0x0000006564657221 */ /* 0x000fe80000010000 */
[C---:B------:R-:W-:Y:S01]  /*1aa70*/  HMMA.16816.F32 R8, R44.reuse, R54, R8 ;  /* 0x000000362c08723c */ /* 0x040fe20000001808 */
[----:B------:R-:W1:Y:S03]  /*1aa80*/  LDSM.16.MT88.4 R52, [R236+0xb000] ;  /* 0x00b00000ec34783b */ /* 0x000e660000004200 */
[----:B------:R-:W-:Y:S01]  /*1aa90*/  MUFU.EX2 R159, R159 ;  /* 0x0000009f009f7308 */ /* 0x000fe20000000800 */
[----:B------:R-:W-:Y:S03]  /*1aaa0*/  FADD.FTZ R102, R102, R101 ;  /* 0x0000006566667221 */ /* 0x000fe60000010000 */
[C---:B------:R-:W-:Y:S06]  /*1aab0*/  HMMA.16816.F32 R12, R44.reuse, R56, R12 ;  /* 0x000000382c0c723c */ /* 0x040fec000000180c */
[----:B------:R-:W-:Y:S02]  /*1aac0*/  MUFU.EX2 R161, R161 ;  /* 0x000000a100a17308 */ /* 0x000fe40000000800 */
[C---:B------:R-:W-:Y:S01]  /*1aad0*/  HMMA.16816.F32 R16, R44.reuse, R58, R16 ;  /* 0x0000003a2c10723c */ /* 0x040fe20000001810 */
[----:B------:R-:W3:Y:S07]  /*1aae0*/  LDSM.16.MT88.4 R56, [R65+0xb000] ;  /* 0x00b000004138783b */ /* 0x000eee0000004200 */
[----:B------:R-:W-:Y:S01]  /*1aaf0*/  MUFU.EX2 R160, R160 ;  /* 0x000000a000a07308 */ /* 0x000fe20000000800 */
[C---:B--2---:R-:W-:Y:S09]  /*1ab00*/  HMMA.16816.F32 R20, R44.reuse, R48, R20 ;  /* 0x000000302c14723c */ /* 0x044ff20000001814 */
[----:B------:R-:W-:Y:S01]  /*1ab10*/  MUFU.EX2 R164, R164 ;  /* 0x000000a400a47308 */ /* 0x000fe20000000800 */
[C---:B------:R-:W-:Y:S01]  /*1ab20*/  HMMA.16816.F32 R24, R44.reuse, R50, R24 ;  /* 0x000000322c18723c */ /* 0x040fe20000001818 */
[----:B------:R-:W2:Y:S08]  /*1ab30*/  LDSM.16.MT88.4 R48, [R64+0x1000] ;  /* 0x001000004030783b */ /* 0x000eb00000004200 */
[----:B------:R-:W4:Y:S01]  /*1ab40*/  MUFU.EX2 R113, R113 ;  /* 0x0000007100717308 */ /* 0x000f220000000800 */
[C---:B------:R-:W-:Y:S09]  /*1ab50*/  HMMA.16816.F32 R28, R44.reuse, R60, R28 ;  /* 0x0000003c2c1c723c */ /* 0x040ff2000000181c */
[----:B------:R-:W5:Y:S01]  /*1ab60*/  MUFU.EX2 R112, R112 ;  /* 0x0000007000707308 */ /* 0x000f620000000800 */
[----:B------:R-:W-:Y:S01]  /*1ab70*/  HMMA.16816.F32 R32, R44, R62, R32 ;  /* 0x0000003e2c20723c */ /* 0x000fe20000001820 */
[----:B------:R-:W2:Y:S08]  /*1ab80*/  LDSM.16.MT88.4 R60, [R238+0x1000] ;  /* 0x00100000ee3c783b */ /* 0x000eb00000004200 */
[----:B------:R-:W1:Y:S01]  /*1ab90*/  MUFU.EX2 R114, R114 ;  /* 0x0000007200727308 */ /* 0x000e620000000800 */
[----:B----4-:R-:W-:Y:S09]  /*1aba0*/  FADD.FTZ R102, R113, R102 ;  /* 0x0000006671667221 */ /* 0x010ff20000010000 */
[----:B------:R-:W4:Y:S01]  /*1abb0*/  MUFU.EX2 R116, R116 ;  /* 0x0000007400747308 */ /* 0x000f220000000800 */
[C---:B-----5:R-:W-:Y:S01]  /*1abc0*/  F2FP.F16.F32.PACK_AB R45, R112.reuse, R113 ;  /* 0x00000071702d723e */ /* 0x060fe200000000ff */
[----:B------:R-:W-:Y:S08]  /*1abd0*/  FADD.FTZ R112, R112, R102 ;  /* 0x0000006670707221 */ /* 0x000ff00000010000 */
[----:B------:R-:W-:Y:S01]  /*1abe0*/  MUFU.EX2 R119, R119 ;  /* 0x0000007700777308 */ /* 0x000fe20000000800 */
[----:B-1----:R-:W-:Y:S09]  /*1abf0*/  FADD.FTZ R112, R114, R112 ;  /* 0x0000007072707221 */ /* 0x002ff20000010000 */
[----:B------:R-:W1:Y:S01]  /*1ac00*/  MUFU.EX2 R121, R121 ;  /* 0x0000007900797308 */ /* 0x000e620000000800 */
[C---:B----4-:R-:W-:Y:S01]  /*1ac10*/  F2FP.F16.F32.PACK_AB R47, R116.reuse, R114 ;  /* 0x00000072742f723e */ /* 0x050fe200000000ff */
[----:B------:R-:W-:Y:S08]  /*1ac20*/  FADD.FTZ R116, R116, R112 ;  /* 0x0000007074747221 */ /* 0x000ff00000010000 */
[----:B------:R-:W-:Y:S10]  /*1ac30*/  MUFU.EX2 R122, R122 ;  /* 0x0000007a007a7308 */ /* 0x000ff40000000800 */
[----:B------:R-:W4:Y:S01]  /*1ac40*/  MUFU.EX2 R123, R123 ;  /* 0x0000007b007b7308 */ /* 0x000f220000000800 */
[----:B-1----:R-:W-:Y:S01]  /*1ac50*/  F2FP.F16.F32.PACK_AB R44, R121, R119 ;  /* 0x00000077792c723e */ /* 0x002fe200000000ff */
[----:B------:R-:W-:Y:S04]  /*1ac60*/  FADD.FTZ R119, R119, R107 ;  /* 0x0000006b77777221 */ /* 0x000fe80000010000 */
[----:B------:R-:W-:Y:S04]  /*1ac70*/  FADD.FTZ R119, R121, R119 ;  /* 0x0000007779777221 */ /* 0x000fe80000010000 */
[----:B------:R-:W-:Y:S10]  /*1ac80*/  MUFU.EX2 R190, R190 ;  /* 0x000000be00be7308 */ /* 0x000ff40000000800 */
[----:B------:R-:W-:Y:S01]  /*1ac90*/  MUFU.EX2 R124, R124 ;  /* 0x0000007c007c7308 */ /* 0x000fe20000000800 */
[C---:B----4-:R-:W-:Y:S01]  /*1aca0*/  F2FP.F16.F32.PACK_AB R46, R123.reuse, R122 ;  /* 0x0000007a7b2e723e */ /* 0x050fe200000000ff */
[----:B------:R-:W-:Y:S04]  /*1acb0*/  FADD.FTZ R122, R122, R119 ;  /* 0x000000777a7a7221 */ /* 0x000fe80000010000 */
[----:B------:R-:W-:Y:S02]  /*1acc0*/  FADD.FTZ R122, R123, R122 ;  /* 0x0000007a7b7a7221 */ /* 0x000fe40000010000 */
[C---:B------:R-:W-:Y:S02]  /*1acd0*/  HMMA.16816.F32 R4, R44.reuse, R52, R4 ;  /* 0x000000342c04723c */ /* 0x040fe40000001804 */
[----:B------:R-:W-:Y:S06]  /*1ace0*/  MUFU.EX2 R120, R120 ;  /* 0x0000007800787308 */ /* 0x000fec0000000800 */
[C---:B------:R-:W-:Y:S01]  /*1acf0*/  HMMA.16816.F32 R8, R44.reuse, R54, R8 ;  /* 0x000000362c08723c */ /* 0x040fe20000001808 */
[----:B------:R-:W1:Y:S03]  /*1ad00*/  LDSM.16.MT88.4 R52, [R236+0xb800] ;  /* 0x00b80000ec34783b */ /* 0x000e660000004200 */
[----:B------:R-:W-:Y:S04]  /*1ad10*/  MUFU.EX2 R118, R118 ;  /* 0x0000007600767308 */ /* 0x000fe80000000800 */
[C---:B---3--:R-:W-:Y:S06]  /*1ad20*/  HMMA.16816.F32 R12, R44.reuse, R56, R12 ;  /* 0x000000382c0c723c */ /* 0x048fec000000180c */
        /* <DEDUP_REMOVED lines=23> */
[----:B------:R-:W4:Y:S10]  /*1aea0*/  MUFU.EX2 R132, R132 ;  /* 0x0000008400847308 */ /* 0x000f340000000800 */
[----:B------:R-:W5:Y:S01]  /*1aeb0*/  MUFU.EX2 R135, R135 ;  /* 0x0000008700877308 */ /* 0x000f620000000800 */
[C---:B-1----:R-:W-:Y:S01]  /*1aec0*/  F2FP.F16.F32.PACK_AB R44, R134.reuse, R133 ;  /* 0x00000085862c723e */ /* 0x042fe200000000ff */
[----:B------:R-:W-:Y:S04]  /*1aed0*/  FADD.FTZ R133, R133, R122 ;  /* 0x0000007a85857221 */ /* 0x000fe80000010000 */
[----:B------:R-:W-:Y:S04]  /*1aee0*/  FADD.FTZ R134, R134, R133 ;  /* 0x0000008586867221 */ /* 0x000fe80000010000 */
[----:B------:R-:W-:Y:S01]  /*1aef0*/  MUFU.EX2 R110, R110 ;  /* 0x0000006e006e7308 */ /* 0x000fe20000000800 */
[----:B----4-:R-:W-:Y:S09]  /*1af00*/  FADD.FTZ R134, R132, R134 ;  /* 0x0000008684867221 */ /* 0x010ff20000010000 */
[----:B------:R-:W-:Y:S01]  /*1af10*/  MUFU.EX2 R109, R109 ;  /* 0x0000006d006d7308 */ /* 0x000fe20000000800 */
[C---:B-----5:R-:W-:Y:S01]  /*1af20*/  F2FP.F16.F32.PACK_AB R46, R135.reuse, R132 ;  /* 0x00000084872e723e */ /* 0x060fe200000000ff */
        /* <DEDUP_REMOVED lines=15> */
[----:B------:R-:W2:Y:S08]  /*1b020*/  LDSM.16.MT88.4 R48, [R64+0x2000] ;  /* 0x002000004030783b */ /* 0x000eb00000004200 */
[----:B------:R-:W5:Y:S01]  /*1b030*/  MUFU.EX2 R138, R138 ;  /* 0x0000008a008a7308 */ /* 0x000f620000000800 */
[C---:B------:R-:W-:Y:S09]  /*1b040*/  HMMA.16816.F32 R28, R44.reuse, R60, R28 ;  /* 0x0000003c2c1c723c */ /* 0x040ff2000000181c */
[----:B------:R-:W3:Y:S01]  /*1b050*/  MUFU.EX2 R145, R145 ;  /* 0x0000009100917308 */ /* 0x000ee20000000800 */
[----:B------:R-:W-:Y:S01]  /*1b060*/  HMMA.16816.F32 R32, R44, R62, R32 ;  /* 0x0000003e2c20723c */ /* 0x000fe20000001820 */
[----:B------:R-:W2:Y:S08]  /*1b070*/  LDSM.16.MT88.4 R60, [R238+0x2000] ;  /* 0x00200000ee3c783b */ /* 0x000eb00000004200 */
[----:B------:R-:W2:Y:S01]  /*1b080*/  MUFU.EX2 R144, R144 ;  /* 0x0000009000907308 */ /* 0x000ea20000000800 */
[C---:B------:R-:W-:Y:S01]  /*1b090*/  F2FP.F16.F32.PACK_AB R44, R141.reuse, R140 ;  /* 0x0000008c8d2c723e */ /* 0x040fe200000000ff */
[----:B------:R-:W-:Y:S01]  /*1b0a0*/  FADD.FTZ R141, R141, R135 ;  /* 0x000000878d8d7221 */ /* 0x000fe20000010000 */
[----:B------:R-:W-:Y:S02]  /*1b0b0*/  F2FP.F16.F32.PACK_AB R46, R143, R142 ;  /* 0x0000008e8f2e723e */ /* 0x000fe400000000ff */
[----:B----4-:R-:W-:Y:S01]  /*1b0c0*/  F2FP.F16.F32.PACK_AB R45, R136, R139 ;  /* 0x0000008b882d723e */ /* 0x010fe200000000ff */
[----:B------:R-:W-:Y:S01]  /*1b0d0*/  FADD.FTZ R141, R142, R141 ;  /* 0x0000008d8e8d7221 */ /* 0x000fe20000010000 */
[----:B-----5:R-:W-:Y:S03]  /*1b0e0*/  F2FP.F16.F32.PACK_AB R47, R138, R137 ;  /* 0x000000898a2f723e */ /* 0x020fe600000000ff */
[----:B------:R-:W-:Y:S01]  /*1b0f0*/  MUFU.EX2 R146, R146 ;  /* 0x0000009200927308 */ /* 0x000fe20000000800 */
[----:B------:R-:W-:Y:S01]  /*1b100*/  FADD.FTZ R139, R139, R127 ;  /* 0x0000007f8b8b7221 */ /* 0x000fe20000010000 */
[----:B------:R-:W-:Y:S03]  /*1b110*/  FADD.FTZ R143, R143, R141 ;  /* 0x0000008d8f8f7221 */ /* 0x000fe60000010000 */
[----:B------:R-:W-:Y:S01]  /*1b120*/  FADD.FTZ R139, R136, R139 ;  /* 0x0000008b888b7221 */ /* 0x000fe20000010000 */
[C---:B-1----:R-:W-:Y:S04]  /*1b130*/  HMMA.16816.F32 R4, R44.reuse, R52, R4 ;  /* 0x000000342c04723c */ /* 0x042fe80000001804 */
[----:B------:R-:W1:Y:S01]  /*1b140*/  MUFU.EX2 R147, R147 ;  /* 0x0000009300937308 */ /* 0x000e620000000800 */
[----:B------:R-:W-:Y:S01]  /*1b150*/  FADD.FTZ R143, R148, R143 ;  /* 0x0000008f948f7221 */ /* 0x000fe20000010000 */
[----:B------:R-:W-:Y:S02]  /*1b160*/  FADD.FTZ R137, R137, R139 ;  /* 0x0000008b89897221 */ /* 0x000fe40000010000 */
[C---:B------:R-:W-:Y:S01]  /*1b170*/  HMMA.16816.F32 R8, R44.reuse, R54, R8 ;  /* 0x000000362c08723c */ /* 0x040fe20000001808 */
[----:B------:R-:W4:Y:S05]  /*1b180*/  LDSM.16.MT88.4 R52, [R236+0xc800] ;  /* 0x00c80000ec34783b */ /* 0x000f2a0000004200 */
[----:B------:R-:W5:Y:S01]  /*1b190*/  MUFU.EX2 R154, R154 ;  /* 0x0000009a009a7308 */ /* 0x000f620000000800 */
[----:B------:R-:W-:Y:S04]  /*1b1a0*/  FADD.FTZ R137, R138, R137 ;  /* 0x000000898a897221 */ /* 0x000fe80000010000 */
[----:B---3--:R-:W-:Y:S01]  /*1b1b0*/  FADD.FTZ R137, R145, R137 ;  /* 0x0000008991897221 */ /* 0x008fe20000010000 */
[C---:B------:R-:W-:Y:S04]  /*1b1c0*/  HMMA.16816.F32 R12, R44.reuse, R56, R12 ;  /* 0x000000382c0c723c */ /* 0x040fe8000000180c */
[----:B------:R-:W3:Y:S04]  /*1b1d0*/  MUFU.EX2 R152, R152 ;  /* 0x0000009800987308 */ /* 0x000ee80000000800 */
[C---:B------:R-:W-:Y:S01]  /*1b1e0*/  HMMA.16816.F32 R16, R44.reuse, R58, R16 ;  /* 0x0000003a2c10723c */ /* 0x040fe20000001810 */
[----:B------:R-:W3:Y:S05]  /*1b1f0*/  LDSM.16.MT88.4 R56, [R65+0xc800] ;  /* 0x00c800004138783b */ /* 0x000eea0000004200 */
[----:B------:R-:W-:Y:S02]  /*1b200*/  MUFU.EX2 R153, R153 ;  /* 0x0000009900997308 */ /* 0x000fe40000000800 */
[C---:B--2---:R-:W-:Y:S08]  /*1b210*/  HMMA.16816.F32 R20, R44.reuse, R48, R20 ;  /* 0x000000302c14723c */ /* 0x044ff00000001814 */
[----:B------:R-:W2:Y:S01]  /*1b220*/  MUFU.EX2 R155, R155 ;  /* 0x0000009b009b7308 */ /* 0x000ea20000000800 */
[C---:B------:R-:W-:Y:S01]  /*1b230*/  HMMA.16816.F32 R24, R44.reuse, R50, R24 ;  /* 0x000000322c18723c */ /* 0x040fe20000001818 */
[----:B------:R-:W2:Y:S08]  /*1b240*/  LDSM.16.MT88.4 R48, [R64+0x2800] ;  /* 0x002800004030783b */ /* 0x000eb00000004200 */
[----:B------:R-:W-:Y:S01]  /*1b250*/  MUFU.EX2 R163, R163 ;  /* 0x000000a300a37308 */ /* 0x000fe20000000800 */
[C---:B------:R-:W-:Y:S09]  /*1b260*/  HMMA.16816.F32 R28, R44.reuse, R60, R28 ;  /* 0x0000003c2c1c723c */ /* 0x040ff2000000181c */
[----:B------:R-:W-:Y:S01]  /*1b270*/  MUFU.EX2 R162, R162 ;  /* 0x000000a200a27308 */ /* 0x000fe20000000800 */
[----:B------:R-:W-:Y:S01]  /*1b280*/  HMMA.16816.F32 R32, R44, R62, R32 ;  /* 0x0000003e2c20723c */ /* 0x000fe20000001820 */
[----:B------:R-:W2:Y:S08]  /*1b290*/  LDSM.16.MT88.4 R60, [R238+0x2800] ;  /* 0x00280000ee3c783b */ /* 0x000eb00000004200 */
[----:B------:R-:W2:Y:S01]  /*1b2a0*/  MUFU.EX2 R165, R165 ;  /* 0x000000a500a57308 */ /* 0x000ea20000000800 */
[C---:B------:R-:W-:Y:S01]  /*1b2b0*/  F2FP.F16.F32.PACK_AB R44, R149.reuse, R148 ;  /* 0x00000094952c723e */ /* 0x040fe200000000ff */
[----:B------:R-:W-:Y:S01]  /*1b2c0*/  FADD.FTZ R149, R149, R143 ;  /* 0x0000008f95957221 */ /* 0x000fe20000010000 */
[----:B------:R-:W-:Y:S02]  /*1b2d0*/  F2FP.F16.F32.PACK_AB R46, R151, R150 ;  /* 0x00000096972e723e */ /* 0x000fe400000000ff */
[----:B------:R-:W-:Y:S01]  /*1b2e0*/  F2FP.F16.F32.PACK_AB R45, R144, R145 ;  /* 0x00000091902d723e */ /* 0x000fe200000000ff */
[----:B------:R-:W-:Y:S01]  /*1b2f0*/  FADD.FTZ R149, R150, R149 ;  /* 0x0000009596957221 */ /* 0x000fe20000010000 */
[----:B-1----:R-:W-:Y:S01]  /*1b300*/  F2FP.F16.F32.PACK_AB R47, R147, R146 ;  /* 0x00000092932f723e */ /* 0x002fe200000000ff */
[----:B------:R-:W-:Y:S02]  /*1b310*/  LDSM.16.MT88.4 R140, [R64+0x7800] ;  /* 0x00780000408c783b */ /* 0x000fe40000004200 */
[----:B------:R-:W1:Y:S01]  /*1b320*/  MUFU.EX2 R189, R189 ;  /* 0x000000bd00bd7308 */ /* 0x000e620000000800 */
[----:B------:R-:W-:Y:S01]  /*1b330*/  FADD.FTZ R151, R151, R149 ;  /* 0x0000009597977221 */ /* 0x000fe20000010000 */
[----:B------:R-:W-:Y:S02]  /*1b340*/  FADD.FTZ R144, R144, R137 ;  /* 0x0000008990907221 */ /* 0x000fe40000010000 */
[C---:B----4-:R-:W-:Y:S03]  /*1b350*/  HMMA.16816.F32 R4, R44.reuse, R52, R4 ;  /* 0x000000342c04723c */ /* 0x050fe60000001804 */
[----:B------:R-:W-:Y:S03]  /*1b360*/  FADD.FTZ R151, R156, R151 ;  /* 0x000000979c977221 */ /* 0x000fe60000010000 */
[----:B------:R-:W-:Y:S01]  /*1b370*/  MUFU.EX2 R188, R188 ;  /* 0x000000bc00bc7308 */ /* 0x000fe20000000800 */
[----:B------:R-:W-:Y:S01]  /*1b380*/  FADD.FTZ R144, R146, R144 ;  /* 0x0000009092907221 */ /* 0x000fe20000010000 */
[C---:B------:R-:W-:Y:S01]  /*1b390*/  HMMA.16816.F32 R8, R44.reuse, R54, R8 ;  /* 0x000000362c08723c */ /* 0x040fe20000001808 */
[----:B------:R-:W4:Y:S02]  /*1b3a0*/  LDSM.16.MT88.4 R52, [R236+0xd000] ;  /* 0x00d00000ec34783b */ /* 0x000f240000004200 */
[----:B------:R-:W-:Y:S05]  /*1b3b0*/  FADD.FTZ R147, R147, R144 ;  /* 0x0000009093937221 */ /* 0x000fea0000010000 */
[----:B------:R-:W1:Y:S01]  /*1b3c0*/  MUFU.EX2 R187, R187 ;  /* 0x000000bb00bb7308 */ /* 0x000e620000000800 */
[----:B-----5:R-:W-:Y:S01]  /*1b3d0*/  FADD.FTZ R147, R154, R147 ;  /* 0x000000939a937221 */ /* 0x020fe20000010000 */
[C---:B---3--:R-:W-:Y:S08]  /*1b3e0*/  HMMA.16816.F32 R12, R44.reuse, R56, R12 ;  /* 0x000000382c0c723c */ /* 0x048ff0000000180c */
[----:B------:R-:W-:Y:S01]  /*1b3f0*/  MUFU.EX2 R186, R186 ;  /* 0x000000ba00ba7308 */ /* 0x000fe20000000800 */
[C---:B------:R-:W-:Y:S01]  /*1b400*/  HMMA.16816.F32 R16, R44.reuse, R58, R16 ;  /* 0x0000003a2c10723c */ /* 0x040fe20000001810 */
[----:B------:R-:W3:Y:S08]  /*1b410*/  LDSM.16.MT88.4 R56, [R65+0xd000] ;  /* 0x00d000004138783b */ /* 0x000ef00000004200 */
[----:B------:R-:W5:Y:S01]  /*1b420*/  MUFU.EX2 R185, R185 ;  /* 0x000000b900b97308 */ /* 0x000f620000000800 */
[C---:B--2---:R-:W-:Y:S09]  /*1b430*/  HMMA.16816.F32 R20, R44.reuse, R48, R20 ;  /* 0x000000302c14723c */ /* 0x044ff20000001814 */
[----:B------:R-:W-:Y:S01]  /*1b440*/  MUFU.EX2 R184, R184 ;  /* 0x000000b800b87308 */ /* 0x000fe20000000800 */
[C---:B------:R-:W-:Y:S01]  /*1b450*/  HMMA.16816.F32 R24, R44.reuse, R50, R24 ;  /* 0x000000322c18723c */ /* 0x040fe20000001818 */
[----:B------:R-:W2:Y:S08]  /*1b460*/  LDSM.16.MT88.4 R48, [R64+0x3000] ;  /* 0x003000004030783b */ /* 0x000eb00000004200 */
[----:B------:R-:W5:Y:S01]  /*1b470*/  MUFU.EX2 R183, R183 ;  /* 0x000000b700b77308 */ /* 0x000f620000000800 */
[C---:B------:R-:W-:Y:S09]  /*1b480*/  HMMA.16816.F32 R28, R44.reuse, R60, R28 ;  /* 0x0000003c2c1c723c */ /* 0x040ff2000000181c */
[----:B------:R-:W-:Y:S01]  /*1b490*/  MUFU.EX2 R182, R182 ;  /* 0x000000b600b67308 */ /* 0x000fe20000000800 */
[----:B------:R-:W-:Y:S01]  /*1b4a0*/  HMMA.16816.F32 R32, R44, R62, R32 ;  /* 0x0000003e2c20723c */ /* 0x000fe20000001820 */
[----:B------:R-:W1:Y:S02]  /*1b4b0*/  LDSM.16.MT88.4 R60, [R238+0x3000] ;  /* 0x00300000ee3c783b */ /* 0x000e640000004200 */
[C---:B------:R-:W-:Y:S01]  /*1b4c0*/  F2FP.F16.F32.PACK_AB R44, R157.reuse, R156 ;  /* 0x0000009c9d2c723e */ /* 0x040fe200000000ff */
[----:B------:R-:W-:Y:S01]  /*1b4d0*/  FADD.FTZ R157, R157, R151 ;  /* 0x000000979d9d7221 */ /* 0x000fe20000010000 */
[----:B------:R-:W-:Y:S04]  /*1b4e0*/  F2FP.F16.F32.PACK_AB R46, R159, R158 ;  /* 0x0000009e9f2e723e */ /* 0x000fe800000000ff */
[----:B------:R-:W5:Y:S01]  /*1b4f0*/  MUFU.EX2 R181, R181 ;  /* 0x000000b500b57308 */ /* 0x000f620000000800 */
[----:B------:R-:W-:Y:S01]  /*1b500*/  F2FP.F16.F32.PACK_AB R45, R152, R154 ;  /* 0x0000009a982d723e */ /* 0x000fe200000000ff */
[----:B------:R-:W-:Y:S01]  /*1b510*/  FADD.FTZ R157, R158, R157 ;  /* 0x0000009d9e9d7221 */ /* 0x000fe20000010000 */
[----:B------:R-:W-:Y:S01]  /*1b520*/  F2FP.F16.F32.PACK_AB R47, R155, R153 ;  /* 0x000000999b2f723e */ /* 0x000fe200000000ff */
[----:B------:R-:W-:Y:S01]  /*1b530*/  LDSM.16.MT88.4 R148, [R65+0x11800] ;  /* 0x011800004194783b */ /* 0x000fe20000004200 */
[----:B------:R-:W-:Y:S01]  /*1b540*/  FADD.FTZ R152, R152, R147 ;  /* 0x0000009398987221 */ /* 0x000fe20000010000 */
[----:B------:R-:W-:Y:S04]  /*1b550*/  FADD.FTZ R159, R159, R157 ;  /* 0x0000009d9f9f7221 */ /* 0x000fe80000010000 */
[----:B------:R-:W-:Y:S01]  /*1b560*/  MUFU.EX2 R180, R180 ;  /* 0x000000b400b47308 */ /* 0x000fe20000000800 */
[----:B------:R-:W-:Y:S01]  /*1b570*/  FADD.FTZ R152, R153, R152 ;  /* 0x0000009899987221 */ /* 0x000fe20000010000 */
[C---:B----4-:R-:W-:Y:S03]  /*1b580*/  HMMA.16816.F32 R4, R44.reuse, R52, R4 ;  /* 0x000000342c04723c */ /* 0x050fe60000001804 */
[----:B------:R-:W-:Y:S01]  /*1b590*/  FADD.FTZ R159, R165, R159 ;  /* 0x0000009fa59f7221 */ /* 0x000fe20000010000 */
[----:B------:R-:W-:Y:S04]  /*1b5a0*/  FADD.FTZ R155, R155, R152 ;  /* 0x000000989b9b7221 */ /* 0x000fe80000010000 */
[----:B------:R-:W-:Y:S01]  /*1b5b0*/  MUFU.EX2 R179, R179 ;  /* 0x000000b300b37308 */ /* 0x000fe20000000800 */
[----:B------:R-:W-:Y:S01]  /*1b5c0*/  FADD.FTZ R159, R164, R159 ;  /* 0x0000009fa49f7221 */ /* 0x000fe20000010000 */
[C---:B------:R-:W-:Y:S01]  /*1b5d0*/  HMMA.16816.F32 R8, R44.reuse, R54, R8 ;  /* 0x000000362c08723c */ /* 0x040fe20000001808 */
[----:B------:R-:W4:Y:S07]  /*1b5e0*/  LDSM.16.MT88.4 R52, [R236+0xd800] ;  /* 0x00d80000ec34783b */ /* 0x000f2e0000004200 */
[----:B------:R-:W-:Y:S01]  /*1b5f0*/  MUFU.EX2 R178, R178 ;  /* 0x000000b200b27308 */ /* 0x000fe20000000800 */
[C---:B---3--:R-:W-:Y:S09]  /*1b600*/  HMMA.16816.F32 R12, R44.reuse, R56, R12 ;  /* 0x000000382c0c723c */ /* 0x048ff2000000180c */
[----:B------:R-:W-:Y:S01]  /*1b610*/  MUFU.EX2 R177, R177 ;  /* 0x000000b100b17308 */ /* 0x000fe20000000800 */
[C---:B------:R-:W-:Y:S01]  /*1b620*/  HMMA.16816.F32 R16, R44.reuse, R58, R16 ;  /* 0x0000003a2c10723c */ /* 0x040fe20000001810 */
[----:B------:R-:W3:Y:S08]  /*1b630*/  LDSM.16.MT88.4 R56, [R65+0xd800] ;  /* 0x00d800004138783b */ /* 0x000ef00000004200 */
[----:B------:R-:W-:Y:S01]  /*1b640*/  MUFU.EX2 R176, R176 ;  /* 0x000000b000b07308 */ /* 0x000fe20000000800 */
[C---:B--2---:R-:W-:Y:S09]  /*1b650*/  HMMA.16816.F32 R20, R44.reuse, R48, R20 ;  /* 0x000000302c14723c */ /* 0x044ff20000001814 */
[----:B------:R-:W-:Y:S01]  /*1b660*/  MUFU.EX2 R175, R175 ;  /* 0x000000af00af7308 */ /* 0x000fe20000000800 */
[C---:B------:R-:W-:Y:S01]  /*1b670*/  HMMA.16816.F32 R24, R44.reuse, R50, R24 ;  /* 0x000000322c18723c */ /* 0x040fe20000001818 */
[----:B------:R-:W2:Y:S08]  /*1b680*/  LDSM.16.MT88.4 R48, [R64+0x3800] ;  /* 0x003800004030783b */ /* 0x000eb00000004200 */
[----:B------:R-:W-:Y:S01]  /*1b690*/  MUFU.EX2 R174, R174 ;  /* 0x000000ae00ae7308 */ /* 0x000fe20000000800 */
[C---:B-1----:R-:W-:Y:S09]  /*1b6a0*/  HMMA.16816.F32 R28, R44.reuse, R60, R28 ;  /* 0x0000003c2c1c723c */ /* 0x042ff2000000181c */
[----:B------:R-:W-:Y:S01]  /*1b6b0*/  MUFU.EX2 R173, R173 ;  /* 0x000000ad00ad7308 */ /* 0x000fe20000000800 */
[----:B------:R-:W-:Y:S01]  /*1b6c0*/  HMMA.16816.F32 R32, R44, R62, R32 ;  /* 0x0000003e2c20723c */ /* 0x000fe20000001820 */
[----:B------:R-:W1:Y:S02]  /*1b6d0*/  LDSM.16.MT88.4 R60, [R238+0x3800] ;  /* 0x00380000ee3c783b */ /* 0x000e640000004200 */
[----:B------:R-:W-:Y:S01]  /*1b6e0*/  F2FP.F16.F32.PACK_AB R45, R161, R163 ;  /* 0x000000a3a12d723e */ /* 0x000fe200000000ff */
[----:B------:R-:W-:Y:S01]  /*1b6f0*/  FADD.FTZ R163, R163, R155 ;  /* 0x0000009ba3a37221 */ /* 0x000fe20000010000 */
[----:B------:R-:W-:Y:S04]  /*1b700*/  F2FP.F16.F32.PACK_AB R47, R160, R162 ;  /* 0x000000a2a02f723e */ /* 0x000fe800000000ff */
[----:B------:R-:W-:Y:S01]  /*1b710*/  MUFU.EX2 R172, R172 ;  /* 0x000000ac00ac7308 */ /* 0x000fe20000000800 */
[----:B------:R-:W-:Y:S01]  /*1b720*/  F2FP.F16.F32.PACK_AB R44, R164, R165 ;  /* 0x000000a5a42c723e */ /* 0x000fe200000000ff */
[----:B------:R-:W-:Y:S01]  /*1b730*/  FADD.FTZ R163, R161, R163 ;  /* 0x000000a3a1a37221 */ /* 0x000fe20000010000 */
[C---:B------:R-:W-:Y:S01]  /*1b740*/  F2FP.F16.F32.PACK_AB R46, R189.reuse, R190 ;  /* 0x000000bebd2e723e */ /* 0x040fe200000000ff */
[----:B------:R-:W-:Y:S01]  /*1b750*/  FADD.FTZ R190, R190, R159 ;  /* 0x0000009fbebe7221 */ /* 0x000fe20000010000 */
[----:B------:R-:W-:Y:S01]  /*1b760*/  MOV R165, R0 ;  /* 0x0000000000a57202 */ /* 0x000fe20000000f00 */
[----:B------:R-:W-:Y:S01]  /*1b770*/  LDSM.16.MT88.4 R156, [R236+0x11800] ;  /* 0x01180000ec9c783b */ /* 0x000fe20000004200 */
[----:B------:R-:W-:Y:S03]  /*1b780*/  FADD.FTZ R162, R162, R163 ;  /* 0x000000a3a2a27221 */ /* 0x000fe60000010000 */
[----:B------:R-:W-:Y:S01]  /*1b790*/  MUFU.EX2 R171, R171 ;  /* 0x000000ab00ab7308 */ /* 0x000fe20000000800 */
[----:B------:R-:W-:Y:S01]  /*1b7a0*/  FADD.FTZ R190, R189, R190 ;  /* 0x000000bebdbe7221 */ /* 0x000fe20000010000 */
[C---:B----4-:R-:W-:Y:S03]  /*1b7b0*/  HMMA.16816.F32 R4, R44.reuse, R52, R4 ;  /* 0x000000342c04723c */ /* 0x050fe60000001804 */
[----:B------:R-:W-:Y:S01]  /*1b7c0*/  FADD.FTZ R162, R160, R162 ;  /* 0x000000a2a0a27221 */ /* 0x000fe20000010000 */
[----:B------:R-:W-:Y:S04]  /*1b7d0*/  MOV R164, R2 ;  /* 0x0000000200a47202 */ /* 0x000fe80000000f00 */
[----:B------:R-:W-:Y:S01]  /*1b7e0*/  MUFU.EX2 R170, R170 ;  /* 0x000000aa00aa7308 */ /* 0x000fe20000000800 */
[C---:B------:R-:W-:Y:S01]  /*1b7f0*/  HMMA.16816.F32 R8, R44.reuse, R54, R8 ;  /* 0x000000362c08723c */ /* 0x040fe20000001808 */
[----:B------:R-:W4:Y:S08]  /*1b800*/  LDSM.16.MT88.4 R52, [R236+0xe000] ;  /* 0x00e00000ec34783b */ /* 0x000f300000004200 */
        /* <DEDUP_REMOVED lines=17> */
[----:B-----5:R-:W-:Y:S04]  /*1b920*/  F2FP.F16.F32.PACK_AB R47, R185, R186 ;  /* 0x000000bab92f723e */ /* 0x020fe800000000ff */
[----:B------:R-:W-:Y:S01]  /*1b930*/  MUFU.EX2 R103, R103 ;  /* 0x0000006700677308 */ /* 0x000fe20000000800 */
[----:B------:R-:W-:Y:S01]  /*1b940*/  F2FP.F16.F32.PACK_AB R44, R183, R184 ;  /* 0x000000b8b72c723e */ /* 0x000fe200000000ff */
[----:B------:R-:W-:Y:S01]  /*1b950*/  FADD.FTZ R184, R184, R190 ;  /* 0x000000beb8b87221 */ /* 0x000fe20000010000 */
[----:B------:R-:W-:Y:S01]  /*1b960*/  F2FP.F16.F32.PACK_AB R46, R181, R182 ;  /* 0x000000b6b52e723e */ /* 0x000fe200000000ff */
[----:B------:R-:W-:Y:S02]  /*1b970*/  FADD.FTZ R188, R187, R188 ;  /* 0x000000bcbbbc7221 */ /* 0x000fe40000010000 */
[----:B------:R-:W-:Y:S04]  /*1b980*/  FADD.FTZ R184, R183, R184 ;  /* 0x000000b8b7b87221 */ /* 0x000fe80000010000 */
[----:B------:R-:W-:Y:S01]  /*1b990*/  MUFU.EX2 R99, R99 ;  /* 0x0000006300637308 */ /* 0x000fe20000000800 */
[----:B------:R-:W-:Y:S01]  /*1b9a0*/  FADD.FTZ R186, R186, R188 ;  /* 0x000000bcbaba7221 */ /* 0x000fe20000010000 */
[C---:B----4-:R-:W-:Y:S03]  /*1b9b0*/  HMMA.16816.F32 R4, R44.reuse, R52, R4 ;  /* 0x000000342c04723c */ /* 0x050fe60000001804 */
[----:B------:R-:W-:Y:S01]  /*1b9c0*/  FADD.FTZ R182, R182, R184 ;  /* 0x000000b8b6b67221 */ /* 0x000fe20000010000 */
[----:B------:R-:W-:Y:S04]  /*1b9d0*/  FADD.FTZ R186, R185, R186 ;  /* 0x000000bab9ba7221 */ /* 0x000fe80000010000 */
[----:B------:R-:W4:Y:S01]  /*1b9e0*/  MUFU.EX2 R98, R98 ;  /* 0x0000006200627308 */ /* 0x000f220000000800 */
[----:B------:R-:W-:Y:S01]  /*1b9f0*/  FADD.FTZ R182, R181, R182 ;  /* 0x000000b6b5b67221 */ /* 0x000fe20000010000 */
[C---:B------:R-:W-:Y:S01]  /*1ba00*/  HMMA.16816.F32 R8, R44.reuse, R54, R8 ;  /* 0x000000362c08723c */ /* 0x040fe20000001808 */
[----:B------:R-:W5:Y:S07]  /*1ba10*/  LDSM.16.MT88.4 R52, [R236+0xe800] ;  /* 0x00e80000ec34783b */ /* 0x000f6e0000004200 */
[----:B------:R-:W-:Y:S01]  /*1ba20*/  MUFU.EX2 R97, R97 ;  /* 0x0000006100617308 */ /* 0x000fe20000000800 */
[C---:B---3--:R-:W-:Y:S09]  /*1ba30*/  HMMA.16816.F32 R12, R44.reuse, R56, R12 ;  /* 0x000000382c0c723c */ /* 0x048ff2000000180c */
[----:B------:R-:W3:Y:S01]  /*1ba40*/  MUFU.EX2 R95, R95 ;  /* 0x0000005f005f7308 */ /* 0x000ee20000000800 */
[----:B----4-:R-:W-:Y:S01]  /*1ba50*/  F2FP.F16.F32.PACK_AB R43, R98, R99 ;  /* 0x00000063622b723e */ /* 0x010fe200000000ff */
[C---:B------:R-:W-:Y:S01]  /*1ba60*/  HMMA.16816.F32 R16, R44.reuse, R58, R16 ;  /* 0x0000003a2c10723c */ /* 0x040fe20000001810 */
[----:B------:R-:W4:Y:S07]  /*1ba70*/  LDSM.16.MT88.4 R56, [R65+0xe800] ;  /* 0x00e800004138783b */ /* 0x000f2e0000004200 */
[----:B------:R-:W4:Y:S01]  /*1ba80*/  MUFU.EX2 R90, R90 ;  /* 0x0000005a005a7308 */ /* 0x000f220000000800 */
[C---:B--2---:R-:W-:Y:S09]  /*1ba90*/  HMMA.16816.F32 R20, R44.reuse, R48, R20 ;  /* 0x000000302c14723c */ /* 0x044ff20000001814 */
[----:B------:R-:W2:Y:S01]  /*1baa0*/  MUFU.EX2 R191, R191 ;  /* 0x000000bf00bf7308 */ /* 0x000ea20000000800 */
[----:B---3--:R-:W-:Y:S01]  /*1bab0*/  F2FP.F16.F32.PACK_AB R40, R95, R97 ;  /* 0x000000615f28723e */ /* 0x008fe200000000ff */
[C---:B------:R-:W-:Y:S01]  /*1bac0*/  HMMA.16816.F32 R24, R44.reuse, R50, R24 ;  /* 0x000000322c18723c */ /* 0x040fe20000001818 */
[----:B------:R-:W3:Y:S07]  /*1bad0*/  LDSM.16.MT88.4 R48, [R64+0x4800] ;  /* 0x004800004030783b */ /* 0x000eee0000004200 */
[----:B------:R-:W2:Y:S01]  /*1bae0*/  MUFU.EX2 R83, R83 ;  /* 0x0000005300537308 */ /* 0x000ea20000000800 */
        /* <DEDUP_REMOVED lines=15> */
[C---:B-----5:R-:W-:Y:S03]  /*1bbe0*/  HMMA.16816.F32 R4, R44.reuse, R52, R4 ;  /* 0x000000342c04723c */ /* 0x060fe60000001804 */
[----:B------:R-:W-:Y:S01]  /*1bbf0*/  FADD.FTZ R174, R174, R176 ;  /* 0x000000b0aeae7221 */ /* 0x000fe20000010000 */
[----:B------:R-:W-:Y:S04]  /*1bc00*/  FADD.FTZ R178, R177, R178 ;  /* 0x000000b2b1b27221 */ /* 0x000fe80000010000 */
[----:B------:R-:W-:Y:S01]  /*1bc10*/  MUFU.EX2 R77, R77 ;  /* 0x0000004d004d7308 */ /* 0x000fe20000000800 */
[----:B------:R-:W-:Y:S01]  /*1bc20*/  FADD.FTZ R174, R173, R174 ;  /* 0x000000aeadae7221 */ /* 0x000fe20000010000 */
[C---:B------:R-:W-:Y:S01]  /*1bc30*/  HMMA.16816.F32 R8, R44.reuse, R54, R8 ;  /* 0x000000362c08723c */ /* 0x040fe20000001808 */
[----:B------:R-:W5:Y:S07]  /*1bc40*/  LDSM.16.MT88.4 R52, [R236+0xf000] ;  /* 0x00f00000ec34783b */ /* 0x000f6e0000004200 */
[----:B------:R-:W-:Y:S01]  /*1bc50*/  MUFU.EX2 R76, R76 ;  /* 0x0000004c004c7308 */ /* 0x000fe20000000800 */
[C---:B----4-:R-:W-:Y:S09]  /*1bc60*/  HMMA.16816.F32 R12, R44.reuse, R56, R12 ;  /* 0x000000382c0c723c */ /* 0x050ff2000000180c */
        /* <DEDUP_REMOVED lines=9> */
[C---:B-1----:R-:W-:Y:S08]  /*1bd00*/  HMMA.16816.F32 R28, R44.reuse, R60, R28 ;  /* 0x0000003c2c1c723c */ /* 0x042ff0000000181c */
[----:B------:R-:W-:Y:S01]  /*1bd10*/  HMMA.16816.F32 R32, R44, R62, R32 ;  /* 0x0000003e2c20723c */ /* 0x000fe20000001820 */
[----:B------:R-:W1:Y:S02]  /*1bd20*/  LDSM.16.MT88.4 R60, [R238+0x5000] ;  /* 0x00500000ee3c783b */ /* 0x000e640000004200 */
[----:B------:R-:W-:Y:S01]  /*1bd30*/  F2FP.F16.F32.PACK_AB R45, R171, R172 ;  /* 0x000000acab2d723e */ /* 0x000fe200000000ff */
[----:B------:R-:W-:Y:S01]  /*1bd40*/  FADD.FTZ R172, R172, R178 ;  /* 0x000000b2acac7221 */ /* 0x000fe20000010000 */
[----:B------:R-:W-:Y:S02]  /*1bd50*/  F2FP.F16.F32.PACK_AB R47, R169, R170 ;  /* 0x000000aaa92f723e */ /* 0x000fe400000000ff */
[----:B------:R-:W-:Y:S01]  /*1bd60*/  F2FP.F16.F32.PACK_AB R44, R131, R168 ;  /* 0x000000a8832c723e */ /* 0x000fe200000000ff */
[----:B------:R-:W-:Y:S01]  /*1bd70*/  FADD.FTZ R168, R168, R174 ;  /* 0x000000aea8a87221 */ /* 0x000fe20000010000 */
[----:B------:R-:W-:Y:S01]  /*1bd80*/  F2FP.F16.F32.PACK_AB R46, R125, R130 ;  /* 0x000000827d2e723e */ /* 0x000fe200000000ff */
[----:B------:R-:W-:Y:S02]  /*1bd90*/  FADD.FTZ R172, R171, R172 ;  /* 0x000000acabac7221 */ /* 0x000fe40000010000 */
[----:B------:R-:W-:Y:S02]  /*1bda0*/  FADD.FTZ R168, R131, R168 ;  /* 0x000000a883a87221 */ /* 0x000fe40000010000 */
[----:B------:R-:W-:Y:S02]  /*1bdb0*/  FADD.FTZ R170, R170, R172 ;  /* 0x000000acaaaa7221 */ /* 0x000fe40000010000 */
[C---:B-----5:R-:W-:Y:S03]  /*1bdc0*/  HMMA.16816.F32 R4, R44.reuse, R52, R4 ;  /* 0x000000342c04723c */ /* 0x060fe60000001804 */
[----:B------:R-:W-:Y:S01]  /*1bdd0*/  FADD.FTZ R130, R130, R168 ;  /* 0x000000a882827221 */ /* 0x000fe20000010000 */
[----:B------:R-:W-:Y:S03]  /*1bde0*/  FADD.FTZ R170, R169, R170 ;  /* 0x000000aaa9aa7221 */ /* 0x000fe60000010000 */
[----:B------:R-:W-:Y:S01]  /*1bdf0*/  FADD.FTZ R130, R125, R130 ;  /* 0x000000827d827221 */ /* 0x000fe20000010000 */
[C---:B------:R-:W-:Y:S01]  /*1be00*/  HMMA.16816.F32 R8, R44.reuse, R54, R8 ;  /* 0x000000362c08723c */ /* 0x040fe20000001808 */
[----:B------:R-:W5:Y:S02]  /*1be10*/  LDSM.16.MT88.4 R52, [R236+0xf800] ;  /* 0x00f80000ec34783b */ /* 0x000f640000004200 */
[----:B------:R-:W-:Y:S01]  /*1be20*/  FADD.FTZ R170, R124, R170 ;  /* 0x000000aa7caa7221 */ /* 0x000fe20000010000 */
[----:B------:R-:W-:Y:S03]  /*1be30*/  FADD.FTZ R130, R115, R130 ;  /* 0x0000008273827221 */ /* 0x000fe60000010000 */
[C---:B------:R-:W-:Y:S01]  /*1be40*/  FADD.FTZ R170, R120.reuse, R170 ;  /* 0x000000aa78aa7221 */ /* 0x040fe20000010000 */
[C---:B----4-:R-:W-:Y:S08]  /*1be50*/  HMMA.16816.F32 R12, R44.reuse, R56, R12 ;  /* 0x000000382c0c723c */ /* 0x050ff0000000180c */
[C---:B------:R-:W-:Y:S01]  /*1be60*/  HMMA.16816.F32 R16, R44.reuse, R58, R16 ;  /* 0x0000003a2c10723c */ /* 0x040fe20000001810 */
[----:B------:R-:W-:Y:S07]  /*1be70*/  LDSM.16.MT88.4 R56, [R64+0x5800] ;  /* 0x005800004038783b */ /* 0x000fee0000004200 */
[C---:B---3--:R-:W-:Y:S08]  /*1be80*/  HMMA.16816.F32 R20, R44.reuse, R48, R20 ;  /* 0x000000302c14723c */ /* 0x048ff00000001814 */
[C---:B------:R-:W-:Y:S01]  /*1be90*/  HMMA.16816.F32 R24, R44.reuse, R50, R24 ;  /* 0x000000322c18723c */ /* 0x040fe20000001818 */
[----:B------:R-:W3:Y:S07]  /*1bea0*/  LDSM.16.MT88.4 R48, [R65+0xf800] ;  /* 0x00f800004130783b */ /* 0x000eee0000004200 */
[C---:B-1----:R-:W-:Y:S08]  /*1beb0*/  HMMA.16816.F32 R28, R44.reuse, R60, R28 ;  /* 0x0000003c2c1c723c */ /* 0x042ff0000000181c */
[----:B------:R-:W-:Y:S01]  /*1bec0*/  HMMA.16816.F32 R32, R44, R62, R32 ;  /* 0x0000003e2c20723c */ /* 0x000fe20000001820 */
[----:B------:R-:W1:Y:S02]  /*1bed0*/  LDSM.16.MT88.4 R60, [R238+0x5800] ;  /* 0x00580000ee3c783b */ /* 0x000e640000004200 */
[----:B------:R-:W-:Y:S02]  /*1bee0*/  F2FP.F16.F32.PACK_AB R45, R120, R124 ;  /* 0x0000007c782d723e */ /* 0x000fe400000000ff */
[----:B------:R-:W-:Y:S01]  /*1bef0*/  F2FP.F16.F32.PACK_AB R47, R117, R118 ;  /* 0x00000076752f723e */ /* 0x000fe200000000ff */
[----:B------:R-:W-:Y:S01]  /*1bf00*/  FADD.FTZ R118, R118, R170 ;  /* 0x000000aa76767221 */ /* 0x000fe20000010000 */
[C---:B------:R-:W-:Y:S01]  /*1bf10*/  F2FP.F16.F32.PACK_AB R44, R111.reuse, R115 ;  /* 0x000000736f2c723e */ /* 0x040fe200000000ff */
[----:B------:R-:W-:Y:S01]  /*1bf20*/  FADD.FTZ R111, R111, R130 ;  /* 0x000000826f6f7221 */ /* 0x000fe20000010000 */
[----:B------:R-:W-:Y:S01]  /*1bf30*/  F2FP.F16.F32.PACK_AB R46, R109, R110 ;  /* 0x0000006e6d2e723e */ /* 0x000fe200000000ff */
[----:B------:R-:W-:Y:S02]  /*1bf40*/  FADD.FTZ R118, R117, R118 ;  /* 0x0000007675767221 */ /* 0x000fe40000010000 */
[----:B------:R-:W-:Y:S02]  /*1bf50*/  FADD.FTZ R111, R110, R111 ;  /* 0x0000006f6e6f7221 */ /* 0x000fe40000010000 */
[----:B------:R-:W-:Y:S02]  /*1bf60*/  FADD.FTZ R118, R105, R118 ;  /* 0x0000007669767221 */ /* 0x000fe40000010000 */
[C---:B-----5:R-:W-:Y:S03]  /*1bf70*/  HMMA.16816.F32 R4, R44.reuse, R52, R4 ;  /* 0x000000342c04723c */ /* 0x060fe60000001804 */
[----:B------:R-:W-:Y:S04]  /*1bf80*/  FADD.FTZ R109, R109, R111 ;  /* 0x0000006f6d6d7221 */ /* 0x000fe80000010000 */
[----:B------:R-:W-:Y:S01]  /*1bf90*/  FADD.FTZ R109, R97, R109 ;  /* 0x0000006d616d7221 */ /* 0x000fe20000010000 */
[C---:B------:R-:W-:Y:S01]  /*1bfa0*/  HMMA.16816.F32 R8, R44.reuse, R54, R8 ;  /* 0x000000362c08723c */ /* 0x040fe20000001808 */
[----:B------:R-:W-:Y:S02]  /*1bfb0*/  LDSM.16.MT88.4 R52, [R65+0x10000] ;  /* 0x010000004134783b */ /* 0x000fe40000004200 */
[----:B------:R-:W-:Y:S04]  /*1bfc0*/  FADD.FTZ R95, R95, R109 ;  /* 0x0000006d5f5f7221 */ /* 0x000fe80000010000 */
[----:B------:R-:W-:Y:S01]  /*1bfd0*/  FADD.FTZ R95, R90, R95 ;  /* 0x0000005f5a5f7221 */ /* 0x000fe20000010000 */
[C---:B---3--:R-:W-:Y:S08]  /*1bfe0*/  HMMA.16816.F32 R12, R44.reuse, R48, R12 ;  /* 0x000000302c0c723c */ /* 0x048ff0000000180c */
[C---:B------:R-:W-:Y:S01]  /*1bff0*/  HMMA.16816.F32 R16, R44.reuse, R50, R16 ;  /* 0x000000322c10723c */ /* 0x040fe20000001810 */
[----:B------:R-:W3:Y:S07]  /*1c000*/  LDSM.16.MT88.4 R48, [R236+0x10000] ;  /* 0x01000000ec30783b */ /* 0x000eee0000004200 */
[C---:B------:R-:W-:Y:S08]  /*1c010*/  HMMA.16816.F32 R20, R44.reuse, R56, R20 ;  /* 0x000000382c14723c */ /* 0x040ff00000001814 */
[C---:B------:R-:W-:Y:S01]  /*1c020*/  HMMA.16816.F32 R24, R44.reuse, R58, R24 ;  /* 0x0000003a2c18723c */ /* 0x040fe20000001818 */
[----:B------:R-:W-:Y:S07]  /*1c030*/  LDSM.16.MT88.4 R56, [R238+0x6000] ;  /* 0x00600000ee38783b */ /* 0x000fee0000004200 */
[C---:B-1----:R-:W-:Y:S03]  /*1c040*/  HMMA.16816.F32 R28, R44.reuse, R60, R28 ;  /* 0x0000003c2c1c723c */ /* 0x042fe6000000181c */
[--C-:B------:R-:W-:Y:S01]  /*1c050*/  FFMA.FTZ R60, R42, UR4, -R71.reuse ;  /* 0x000000042a3c7c23 */ /* 0x100fe20008010847 */
[----:B--2---:R-:W-:Y:S01]  /*1c060*/  F2FP.F16.F32.PACK_AB R42, R191, R90 ;  /* 0x0000005abf2a723e */ /* 0x004fe200000000ff */
[--C-:B------:R-:W-:Y:S01]  /*1c070*/  FFMA.FTZ R61, R41, UR4, -R71.reuse ;  /* 0x00000004293d7c23 */ /* 0x100fe20008010847 */
[C---:B------:R-:W-:Y:S01]  /*1c080*/  F2FP.F16.F32.PACK_AB R41, R103.reuse, R105 ;  /* 0x000000696729723e */ /* 0x040fe200000000ff */
[----:B------:R-:W-:Y:S01]  /*1c090*/  FADD.FTZ R103, R103, R118 ;  /* 0x0000007667677221 */ /* 0x000fe20000010000 */
[----:B------:R-:W-:Y:S01]  /*1c0a0*/  HMMA.16816.F32 R32, R44, R62, R32 ;  /* 0x0000003e2c20723c */ /* 0x000fe20000001820 */
[----:B------:R-:W1:Y:S01]  /*1c0b0*/  LDSM.16.MT88.4 R44, [R64+0x6000] ;  /* 0x00600000402c783b */ /* 0x000e620000004200 */
[----:B------:R-:W2:Y:S01]  /*1c0c0*/  MUFU.EX2 R60, R60 ;  /* 0x0000003c003c7308 */ /* 0x000ea20000000800 */
[--C-:B------:R-:W-:Y:S01]  /*1c0d0*/  FFMA.FTZ R62, R85, UR4, -R71.reuse ;  /* 0x00000004553e7c23 */ /* 0x100fe20008010847 */
[----:B------:R-:W-:Y:S01]  /*1c0e0*/  FFMA.FTZ R63, R84, UR4, -R71 ;  /* 0x00000004543f7c23 */ /* 0x000fe20008010847 */
[----:B------:R-:W-:Y:S01]  /*1c0f0*/  FADD.FTZ R103, R99, R103 ;  /* 0x0000006763677221 */ /* 0x000fe20000010000 */
[----:B------:R-:W-:Y:S02]  /*1c100*/  FADD.FTZ R191, R191, R95 ;  /* 0x0000005fbfbf7221 */ /* 0x000fe40000010000 */
[C---:B---3--:R-:W-:Y:S04]  /*1c110*/  HMMA.16816.F32 R4, R40.reuse, R48, R4 ;  /* 0x000000302804723c */ /* 0x048fe80000001804 */
[----:B------:R-:W3:Y:S01]  /*1c120*/  MUFU.EX2 R61, R61 ;  /* 0x0000003d003d7308 */ /* 0x000ee20000000800 */
[----:B------:R-:W-:Y:S01]  /*1c130*/  FADD.FTZ R98, R98, R103 ;  /* 0x0000006762627221 */ /* 0x000fe20000010000 */
[----:B------:R-:W-:Y:S02]  /*1c140*/  FADD.FTZ R191, R83, R191 ;  /* 0x000000bf53bf7221 */ /* 0x000fe40000010000 */
[C---:B------:R-:W-:Y:S01]  /*1c150*/  HMMA.16816.F32 R8, R40.reuse, R50, R8 ;  /* 0x000000322808723c */ /* 0x040fe20000001808 */
[----:B------:R-:W4:Y:S05]  /*1c160*/  LDSM.16.MT88.4 R48, [R236+0x10800] ;  /* 0x01080000ec30783b */ /* 0x000f2a0000004200 */
[----:B------:R-:W-:Y:S01]  /*1c170*/  MUFU.EX2 R62, R62 ;  /* 0x0000003e003e7308 */ /* 0x000fe20000000800 */
[----:B--2---:R-:W-:Y:S01]  /*1c180*/  FADD.FTZ R98, R60, R98 ;  /* 0x000000623c627221 */ /* 0x004fe20000010000 */
[C---:B------:R-:W-:Y:S08]  /*1c190*/  HMMA.16816.F32 R12, R40.reuse, R52, R12 ;  /* 0x00000034280c723c */ /* 0x040ff0000000180c */
[----:B------:R-:W2:Y:S01]  /*1c1a0*/  MUFU.EX2 R63, R63 ;  /* 0x0000003f003f7308 */ /* 0x000ea20000000800 */
[C---:B------:R-:W-:Y:S01]  /*1c1b0*/  HMMA.16816.F32 R16, R40.reuse, R54, R16 ;  /* 0x000000362810723c */ /* 0x040fe20000001810 */
[----:B------:R-:W-:Y:S07]  /*1c1c0*/  LDSM.16.MT88.4 R52, [R64+0x6800] ;  /* 0x006800004034783b */ /* 0x000fee0000004200 */
[C---:B-1----:R-:W-:Y:S08]  /*1c1d0*/  HMMA.16816.F32 R20, R40.reuse, R44, R20 ;  /* 0x0000002c2814723c */ /* 0x042ff00000001814 */
[C---:B------:R-:W-:Y:S01]  /*1c1e0*/  HMMA.16816.F32 R24, R40.reuse, R46, R24 ;  /* 0x0000002e2818723c */ /* 0x040fe20000001818 */
[----:B------:R-:W1:Y:S07]  /*1c1f0*/  LDSM.16.MT88.4 R44, [R65+0x10800] ;  /* 0x01080000412c783b */ /* 0x000e6e0000004200 */
[C---:B------:R-:W-:Y:S08]  /*1c200*/  HMMA.16816.F32 R28, R40.reuse, R56, R28 ;  /* 0x00000038281c723c */ /* 0x040ff0000000181c */
[----:B------:R-:W-:Y:S01]  /*1c210*/  HMMA.16816.F32 R32, R40, R58, R32 ;  /* 0x0000003a2820723c */ /* 0x000fe20000001820 */
[----:B------:R-:W5:Y:S02]  /*1c220*/  LDSM.16.MT88.4 R56, [R238+0x6800] ;  /* 0x00680000ee38783b */ /* 0x000f640000004200 */
[C---:B---3--:R-:W-:Y:S01]  /*1c230*/  F2FP.F16.F32.PACK_AB R41, R61.reuse, R60 ;  /* 0x0000003c3d29723e */ /* 0x048fe200000000ff */
[----:B------:R-:W-:Y:S01]  /*1c240*/  FADD.FTZ R61, R61, R98 ;  /* 0x000000623d3d7221 */ /* 0x000fe20000010000 */
[----:B--2---:R-:W-:Y:S02]  /*1c250*/  F2FP.F16.F32.PACK_AB R43, R63, R62 ;  /* 0x0000003e3f2b723e */ /* 0x004fe400000000ff */
[C---:B------:R-:W-:Y:S01]  /*1c260*/  F2FP.F16.F32.PACK_AB R40, R82.reuse, R83 ;  /* 0x000000535228723e */ /* 0x040fe200000000ff */
[----:B------:R-:W-:Y:S01]  /*1c270*/  FADD.FTZ R82, R82, R191 ;  /* 0x000000bf52527221 */ /* 0x000fe20000010000 */
[----:B------:R-:W-:Y:S01]  /*1c280*/  F2FP.F16.F32.PACK_AB R42, R80, R81 ;  /* 0x00000051502a723e */ /* 0x000fe200000000ff */
[----:B------:R-:W-:Y:S02]  /*1c290*/  FADD.FTZ R61, R62, R61 ;  /* 0x0000003d3e3d7221 */ /* 0x000fe40000010000 */
[----:B------:R-:W-:Y:S02]  /*1c2a0*/  FADD.FTZ R82, R81, R82 ;  /* 0x0000005251527221 */ /* 0x000fe40000010000 */
[----:B------:R-:W-:Y:S02]  /*1c2b0*/  FADD.FTZ R63, R63, R61 ;  /* 0x0000003d3f3f7221 */ /* 0x000fe40000010000 */
[C---:B----4-:R-:W-:Y:S03]  /*1c2c0*/  HMMA.16816.F32 R4, R40.reuse, R48, R4 ;  /* 0x000000302804723c */ /* 0x050fe60000001804 */
[----:B------:R-:W-:Y:S01]  /*1c2d0*/  FADD.FTZ R80, R80, R82 ;  /* 0x0000005250507221 */ /* 0x000fe20000010000 */
[----:B------:R-:W-:Y:S03]  /*1c2e0*/  FADD.FTZ R63, R78, R63 ;  /* 0x0000003f4e3f7221 */ /* 0x000fe60000010000 */
[----:B------:R-:W-:Y:S01]  /*1c2f0*/  FADD.FTZ R80, R75, R80 ;  /* 0x000000504b507221 */ /* 0x000fe20000010000 */
[C---:B------:R-:W-:Y:S01]  /*1c300*/  HMMA.16816.F32 R8, R40.reuse, R50, R8 ;  /* 0x000000322808723c */ /* 0x040fe20000001808 */
[----:B------:R-:W-:Y:S07]  /*1c310*/  LDSM.16.MT88.4 R48, [R65+0x11000] ;  /* 0x011000004130783b */ /* 0x000fee0000004200 */
[C---:B-1----:R-:W-:Y:S08]  /*1c320*/  HMMA.16816.F32 R12, R40.reuse, R44, R12 ;  /* 0x0000002c280c723c */ /* 0x042ff0000000180c */
[C---:B------:R-:W-:Y:S01]  /*1c330*/  HMMA.16816.F32 R16, R40.reuse, R46, R16 ;  /* 0x0000002e2810723c */ /* 0x040fe20000001810 */
[----:B------:R-:W1:Y:S07]  /*1c340*/  LDSM.16.MT88.4 R44, [R236+0x11000] ;  /* 0x01100000ec2c783b */ /* 0x000e6e0000004200 */
[C---:B------:R-:W-:Y:S08]  /*1c350*/  HMMA.16816.F32 R20, R40.reuse, R52, R20 ;  /* 0x000000342814723c */ /* 0x040ff00000001814 */
[C---:B------:R-:W-:Y:S01]  /*1c360*/  HMMA.16816.F32 R24, R40.reuse, R54, R24 ;  /* 0x000000362818723c */ /* 0x040fe20000001818 */
[----:B------:R-:W2:Y:S07]  /*1c370*/  LDSM.16.MT88.4 R52, [R64+0x7000] ;  /* 0x007000004034783b */ /* 0x000eae0000004200 */
[C---:B-----5:R-:W-:Y:S03]  /*1c380*/  HMMA.16816.F32 R28, R40.reuse, R56, R28 ;  /* 0x00000038281c723c */ /* 0x060fe6000000181c */
[--C-:B------:R-:W-:Y:S01]  /*1c390*/  FFMA.FTZ R56, R38, UR4, -R71.reuse ;  /* 0x0000000426387c23 */ /* 0x100fe20008010847 */
[--C-:B------:R-:W-:Y:S01]  /*1c3a0*/  FFMA.FTZ R57, R37, UR4, -R71.reuse ;  /* 0x0000000425397c23 */ /* 0x100fe20008010847 */
[----:B------:R-:W-:Y:S02]  /*1c3b0*/  FFMA.FTZ R71, R3, UR4, -R71 ;  /* 0x0000000403477c23 */ /* 0x000fe40008010847 */
[----:B------:R3:W-:Y:S01]  /*1c3c0*/  MUFU.EX2 R3, R36 ;  /* 0x0000002400037308 */ /* 0x0007e20000000800 */
[----:B------:R-:W-:Y:S03]  /*1c3d0*/  HMMA.16816.F32 R32, R40, R58, R32 ;  /* 0x0000003a2820723c */ /* 0x000fe60000001820 */
[C---:B------:R-:W-:Y:S01]  /*1c3e0*/  F2FP.F16.F32.PACK_AB R41, R79.reuse, R78 ;  /* 0x0000004e4f29723e */ /* 0x040fe200000000ff */
[----:B------:R-:W-:Y:S01]  /*1c3f0*/  FADD.FTZ R79, R79, R63 ;  /* 0x0000003f4f4f7221 */ /* 0x000fe20000010000 */
[----:B------:R-:W-:Y:S02]  /*1c400*/  F2FP.F16.F32.PACK_AB R43, R76, R77 ;  /* 0x0000004d4c2b723e */ /* 0x000fe400000000ff */
[----:B------:R-:W-:Y:S02]  /*1c410*/  F2FP.F16.F32.PACK_AB R40, R74, R75 ;  /* 0x0000004b4a28723e */ /* 0x000fe400000000ff */
[----:B------:R-:W4:Y:S01]  /*1c420*/  MUFU.EX2 R56, R56 ;  /* 0x0000003800387308 */ /* 0x000f220000000800 */
[----:B------:R-:W-:Y:S01]  /*1c430*/  F2FP.F16.F32.PACK_AB R42, R72, R73 ;  /* 0x00000049482a723e */ /* 0x000fe200000000ff */
[----:B------:R-:W-:Y:S01]  /*1c440*/  FADD.FTZ R74, R74, R80 ;  /* 0x000000504a4a7221 */ /* 0x000fe20000010000 */
[----:B------:R-:W-:Y:S03]  /*1c450*/  FADD.FTZ R79, R77, R79 ;  /* 0x0000004f4d4f7221 */ /* 0x000fe60000010000 */
[----:B------:R-:W-:Y:S01]  /*1c460*/  FADD.FTZ R74, R73, R74 ;  /* 0x0000004a494a7221 */ /* 0x000fe20000010000 */
[----:B------:R-:W-:Y:S01]  /*1c470*/  FADD.FTZ R76, R76, R79 ;  /* 0x0000004f4c4c7221 */ /* 0x000fe20000010000 */
[C---:B-1----:R-:W-:Y:S01]  /*1c480*/  HMMA.16816.F32 R4, R40.reuse, R44, R4 ;  /* 0x0000002c2804723c */ /* 0x042fe20000001804 */
[----:B---3--:R-:W1:Y:S01]  /*1c490*/  LDSM.16.MT88.4 R36, [R238+0x7000] ;  /* 0x00700000ee24783b */ /* 0x008e620000004200 */
[----:B------:R-:W3:Y:S01]  /*1c4a0*/  MUFU.EX2 R57, R57 ;  /* 0x0000003900397308 */ /* 0x000ee20000000800 */
[--C-:B------:R-:W-:Y:S01]  /*1c4b0*/  FFMA.FTZ R44, R69, UR4, -R70.reuse ;  /* 0x00000004452c7c23 */ /* 0x100fe20008010846 */
[----:B------:R-:W-:Y:S01]  /*1c4c0*/  FFMA.FTZ R45, R68, UR4, -R70 ;  /* 0x00000004442d7c23 */ /* 0x000fe20008010846 */
[----:B------:R-:W-:Y:S03]  /*1c4d0*/  FADD.FTZ R72, R72, R74 ;  /* 0x0000004a48487221 */ /* 0x000fe60000010000 */
[C---:B------:R-:W-:Y:S04]  /*1c4e0*/  HMMA.16816.F32 R8, R40.reuse, R46, R8 ;  /* 0x0000002e2808723c */ /* 0x040fe80000001808 */
[----:B------:R-:W5:Y:S01]  /*1c4f0*/  MUFU.EX2 R71, R71 ;  /* 0x0000004700477308 */ /* 0x000f620000000800 */
[--C-:B------:R-:W-:Y:S01]  /*1c500*/  FFMA.FTZ R46, R67, UR4, -R70.reuse ;  /* 0x00000004432e7c23 */ /* 0x100fe20008010846 */
[----:B------:R-:W-:Y:S01]  /*1c510*/  FFMA.FTZ R70, R66, UR4, -R70 ;  /* 0x0000000442467c23 */ /* 0x000fe20008010846 */
[----:B----4-:R-:W-:Y:S01]  /*1c520*/  FADD.FTZ R76, R56, R76 ;  /* 0x0000004c384c7221 */ /* 0x010fe20000010000 */
[C---:B------:R-:W-:Y:S06]  /*1c530*/  HMMA.16816.F32 R12, R40.reuse, R48, R12 ;  /* 0x00000030280c723c */ /* 0x040fec000000180c */
[----:B------:R-:W4:Y:S01]  /*1c540*/  MUFU.EX2 R44, R44 ;  /* 0x0000002c002c7308 */ /* 0x000f220000000800 */
[C---:B---3--:R-:W-:Y:S01]  /*1c550*/  F2FP.F16.F32.PACK_AB R133, R57.reuse, R56 ;  /* 0x000000383985723e */ /* 0x048fe200000000ff */
[----:B------:R-:W-:Y:S01]  /*1c560*/  FADD.FTZ R57, R57, R76 ;  /* 0x0000004c39397221 */ /* 0x000fe20000010000 */
[C---:B------:R-:W-:Y:S07]  /*1c570*/  HMMA.16816.F32 R16, R40.reuse, R50, R16 ;  /* 0x000000322810723c */ /* 0x040fee0000001810 */
[----:B------:R-:W3:Y:S01]  /*1c580*/  MUFU.EX2 R45, R45 ;  /* 0x0000002d002d7308 */ /* 0x000ee20000000800 */
[----:B-----5:R-:W-:Y:S01]  /*1c590*/  F2FP.F16.F32.PACK_AB R135, R71, R3 ;  /* 0x000000034787723e */ /* 0x020fe200000000ff */
[----:B------:R-:W-:Y:S01]  /*1c5a0*/  FADD.FTZ R57, R3, R57 ;  /* 0x0000003903397221 */ /* 0x000fe20000010000 */
[C---:B--2---:R-:W-:Y:S07]  /*1c5b0*/  HMMA.16816.F32 R20, R40.reuse, R52, R20 ;  /* 0x000000342814723c */ /* 0x044fee0000001814 */
[----:B------:R-:W2:Y:S01]  /*1c5c0*/  MUFU.EX2 R46, R46 ;  /* 0x0000002e002e7308 */ /* 0x000ea20000000800 */
[----:B----4-:R-:W-:Y:S01]  /*1c5d0*/  FADD.FTZ R72, R44, R72 ;  /* 0x000000482c487221 */ /* 0x010fe20000010000 */
[----:B------:R-:W-:Y:S01]  /*1c5e0*/  FADD.FTZ R251, R71, R57 ;  /* 0x0000003947fb7221 */ /* 0x000fe20000010000 */
[C---:B------:R-:W-:Y:S07]  /*1c5f0*/  HMMA.16816.F32 R24, R40.reuse, R54, R24 ;  /* 0x000000362818723c */ /* 0x040fee0000001818 */
[----:B------:R-:W4:Y:S01]  /*1c600*/  MUFU.EX2 R70, R70 ;  /* 0x0000004600467308 */ /* 0x000f220000000800 */
[C---:B---3--:R-:W-:Y:S01]  /*1c610*/  F2FP.F16.F32.PACK_AB R132, R45.reuse, R44 ;  /* 0x0000002c2d84723e */ /* 0x048fe200000000ff */
[----:B------:R-:W-:Y:S01]  /*1c620*/  FADD.FTZ R45, R45, R72 ;  /* 0x000000482d2d7221 */ /* 0x000fe20000010000 */
[C---:B-1----:R-:W-:Y:S03]  /*1c630*/  HMMA.16816.F32 R28, R40.reuse, R36, R28 ;  /* 0x00000024281c723c */ /* 0x042fe6000000181c */
[----:B--2---:R-:W-:Y:S05]  /*1c640*/  FADD.FTZ R45, R46, R45 ;  /* 0x0000002d2e2d7221 */ /* 0x004fea0000010000 */
[----:B------:R-:W-:Y:S03]  /*1c650*/  HMMA.16816.F32 R32, R40, R38, R32 ;  /* 0x000000262820723c */ /* 0x000fe60000001820 */
[C---:B----4-:R-:W-:Y:S01]  /*1c660*/  F2FP.F16.F32.PACK_AB R134, R70.reuse, R46 ;  /* 0x0000002e4686723e */ /* 0x050fe200000000ff */
[----:B------:R-:W-:Y:S06]  /*1c670*/  FADD.FTZ R252, R70, R45 ;  /* 0x0000002d46fc7221 */ /* 0x000fec0000010000 */
[C---:B------:R-:W-:Y:S01]  /*1c680*/  HMMA.16816.F32 R160, R132.reuse, R156, R4 ;  /* 0x0000009c84a0723c */ /* 0x040fe20000001804 */
[----:B------:R-:W1:Y:S07]  /*1c690*/  LDSM.16.MT88.4 R4, [R238+0x7800] ;  /* 0x00780000ee04783b */ /* 0x000e6e0000004200 */
[C---:B------:R-:W-:Y:S08]  /*1c6a0*/  HMMA.16816.F32 R156, R132.reuse, R158, R8 ;  /* 0x0000009e849c723c */ /* 0x040ff00000001808 */
[C---:B------:R-:W-:Y:S08]  /*1c6b0*/  HMMA.16816.F32 R152, R132.reuse, R148, R12 ;  /* 0x000000948498723c */ /* 0x040ff0000000180c */
[C---:B------:R-:W-:Y:S08]  /*1c6c0*/  HMMA.16816.F32 R148, R132.reuse, R150, R16 ;  /* 0x000000968494723c */ /* 0x040ff00000001810 */
[C---:B------:R-:W-:Y:S08]  /*1c6d0*/  HMMA.16816.F32 R144, R132.reuse, R140, R20 ;  /* 0x0000008c8490723c */ /* 0x040ff00000001814 */
[C---:B------:R-:W-:Y:S08]  /*1c6e0*/  HMMA.16816.F32 R140, R132.reuse, R142, R24 ;  /* 0x0000008e848c723c */ /* 0x040ff00000001818 */
[C---:B-1----:R-:W-:Y:S08]  /*1c6f0*/  HMMA.16816.F32 R136, R132.reuse, R4, R28 ;  /* 0x000000048488723c */ /* 0x042ff0000000181c */
[----:B------:R-:W-:Y:S01]  /*1c700*/  HMMA.16816.F32 R132, R132, R6, R32 ;  /* 0x000000068484723c */ /* 0x000fe20000001820 */
[----:B------:R-:W-:Y:S08]  /*1c710*/  @!UPT UIADD3 URZ, UPT, UPT, URZ, URZ, URZ ;  /* 0x000000fffffff290 */ /* 0x000ff0000fffe0ff */
[----:B------:R-:W-:Y:S11]  /*1c720*/  BRA.U UP0, `(.L_x_2272) ;  /* 0xffffff8500a07547 */ /* 0x000ff6000b83ffff */
.L_x_2268:
[----:B------:R-:W1:Y:S01]  /*1c730*/  SHFL.BFLY PT, R7, R252, 0x2, 0x1f ;  /* 0x0c401f00fc077f89 */ /* 0x000e6200000e0000 */
[C---:B------:R-:W-:Y:S01]  /*1c740*/  SHF.L.U32 R5, R167.reuse, 0x1, RZ ;  /* 0x00000001a7057819 */ /* 0x040fe200000006ff */
[----:B------:R-:W-:Y:S01]  /*1c750*/  UISETP.NE.AND UP1, UPT, UR16, -0x1, UPT ;  /* 0xffffffff1000788c */ /* 0x000fe2000bf25270 */
[----:B------:R-:W-:Y:S01]  /*1c760*/  SHF.L.U32 R8, R167, 0x4, RZ ;  /* 0x00000004a7087819 */ /* 0x000fe200000006ff */
[----:B------:R-:W2:Y:S01]  /*1c770*/  SHFL.BFLY PT, R3, R251, 0x2, 0x1f ;  /* 0x0c401f00fb037f89 */ /* 0x000ea200000e0000 */
[----:B------:R-:W-:Y:S01]  /*1c780*/  LOP3.LUT R4, R5, 0x6, RZ, 0xc0, !PT ;  /* 0x0000000605047812 */ /* 0x000fe200078ec0ff */
[----:B------:R-:W3:Y:S01]  /*1c790*/  LDCU.U8 UR4, c[0x0][0x548] ;  /* 0x0000a900ff0477ac */ /* 0x000ee20008000000 */
[----:B------:R-:W-:Y:S01]  /*1c7a0*/  LOP3.LUT R8, R8, 0x1c0, RZ, 0xc0, !PT ;  /* 0x000001c008087812 */ /* 0x000fe200078ec0ff */
[----:B------:R-:W-:Y:S01]  /*1c7b0*/  S2UR UR8, SR_CTAID.Y ;  /* 0x00000000000879c3 */ /* 0x000fe20000002600 */
[----:B------:R-:W-:Y:S01]  /*1c7c0*/  LOP3.LUT P1, RZ, R167, 0x10, RZ, 0xc0, !PT ;  /* 0x00000010a7ff7812 */ /* 0x000fe2000782c0ff */
[----:B------:R-:W4:Y:S01]  /*1c7d0*/  LDCU UR11, c[0x0][0x434] ;  /* 0x00008680ff0b77ac */ /* 0x000f220008000800 */
[----:B------:R-:W-:Y:S01]  /*1c7e0*/  LOP3.LUT R8, R8, 0x38, R5, 0xf8, !PT ;  /* 0x0000003808087812 */ /* 0x000fe200078ef805 */
[----:B------:R-:W-:Y:S01]  /*1c7f0*/  BSSY.RECONVERGENT B0, `(.L_x_2273) ;  /* 0x000008e000007945 */ /* 0x000fe20003800200 */
[----:B------:R-:W-:-:S02]  /*1c800*/  SHF.R.U32.HI R5, RZ, 0x2, R167 ;  /* 0x00000002ff057819 */ /* 0x000fc400000116a7 */
[----:B------:R-:W-:Y:S01]  /*1c810*/  LOP3.LUT P2, RZ, R167, 0x8, RZ, 0xc0, !PT ;  /* 0x00000008a7ff7812 */ /* 0x000fe2000784c0ff */
[----:B------:R-:W5:Y:S01]  /*1c820*/  S2UR UR9, SR_CTAID.X ;  /* 0x00000000000979c3 */ /* 0x000f620000002500 */
[----:B-1----:R-:W-:Y:S01]  /*1c830*/  FADD.FTZ R7, R7, R252 ;  /* 0x000000fc07077221 */ /* 0x002fe20000010000 */
[----:B---3--:R-:W-:Y:S01]  /*1c840*/  UISETP.NE.AND UP2, UPT, UR4, URZ, UPT ;  /* 0x000000ff0400728c */ /* 0x008fe2000bf45270 */
[----:B------:R-:W1:Y:S01]  /*1c850*/  @UP1 LDCU.64 UR4, c[0x0][0x408] ;  /* 0x00008100ff0417ac */ /* 0x000e620008000a00 */
[----:B--2---:R-:W-:Y:S02]  /*1c860*/  FADD.FTZ R251, R3, R251 ;  /* 0x000000fb03fb7221 */ /* 0x004fe40000010000 */
[----:B------:R-:W2:Y:S01]  /*1c870*/  SHFL.BFLY PT, R3, R7, 0x1, 0x1f ;  /* 0x0c201f0007037f89 */ /* 0x000ea200000e0000 */
[----:B------:R-:W-:-:S03]  /*1c880*/  UISETP.NE.OR UP0, UPT, UR16, -0x1, !UP2 ;  /* 0xffffffff1000788c */ /* 0x000fc6000d705670 */
[----:B------:R-:W3:Y:S03]  /*1c890*/  SHFL.BFLY PT, R6, R251, 0x1, 0x1f ;  /* 0x0c201f00fb067f89 */ /* 0x000ee600000e0000 */
[----:B------:R-:W4:Y:S01]  /*1c8a0*/  @!UP2 LDCU UR10, c[0x0][0x3e0] ;  /* 0x00007c00ff0aa7ac */ /* 0x000f220008000800 */
[----:B-----5:R-:W-:Y:S02]  /*1c8b0*/  USHF.L.U32 UR9, UR9, 0x6, URZ ;  /* 0x0000000609097899 */ /* 0x020fe400080006ff */
[----:B-1----:R-:W-:Y:S01]  /*1c8c0*/  @UP1 UIMAD.WIDE.U32 UR14, UR16, UR4, URZ ;  /* 0x00000004100e12a5 */ /* 0x002fe2000f8e00ff */
[----:B------:R-:W1:Y:S01]  /*1c8d0*/  @UP2 LDCU UR4, c[0x0][0x454] ;  /* 0x00008a80ff0427ac */ /* 0x000e620008000800 */
[----:B--2---:R-:W-:Y:S01]  /*1c8e0*/  FADD.FTZ R7, R7, R3 ;  /* 0x0000000307077221 */ /* 0x004fe20000010000 */
[----:B------:R-:W-:Y:S02]  /*1c8f0*/  IMAD.SHL.U32 R3, R167, 0x20, RZ ;  /* 0x00000020a7037824 */ /* 0x000fe400078e00ff */
[----:B---3--:R-:W-:Y:S01]  /*1c900*/  FADD.FTZ R6, R251, R6 ;  /* 0x00000006fb067221 */ /* 0x008fe20000010000 */
[----:B------:R-:W2:Y:S02]  /*1c910*/  MUFU.RCP R10, R7 ;  /* 0x00000007000a7308 */ /* 0x000ea40000001000 */
[----:B------:R-:W-:-:S02]  /*1c920*/  LOP3.LUT R4, R4, 0x7c00, R3, 0xf8, !PT ;  /* 0x00007c0004047812 */ /* 0x000fc400078ef803 */
[----:B------:R-:W-:Y:S02]  /*1c930*/  SHF.R.U32.HI R3, RZ, 0x1, R167 ;  /* 0x00000001ff037819 */ /* 0x000fe400000116a7 */
[----:B------:R-:W-:Y:S01]  /*1c940*/  LOP3.LUT R4, R4, R8, RZ, 0xfc, !PT ;  /* 0x0000000804047212 */ /* 0x000fe200078efcff */
[----:B------:R-:W-:Y:S01]  /*1c950*/  IMAD.MOV.U32 R8, RZ, RZ, 0x20 ;  /* 0x00000020ff087424 */ /* 0x000fe200078e00ff */
[----:B------:R-:W-:Y:S01]  /*1c960*/  FSETP.NE.FTZ.AND P4, PT, R7, RZ, PT ;  /* 0x000000ff0700720b */ /* 0x000fe20003f95000 */
[----:B------:R-:W3:Y:S01]  /*1c970*/  MUFU.RCP R9, R6 ;  /* 0x0000000600097308 */ /* 0x000ee20000001000 */
[----:B------:R-:W-:Y:S01]  /*1c980*/  LEA R4, R4, UR6, 0x1 ;  /* 0x0000000604047c11 */ /* 0x000fe2000f8e08ff */
[----:B------:R-:W5:Y:S01]  /*1c990*/  @!UP1 LDCU.64 UR6, c[0x0][0x400] ;  /* 0x00008000ff0697ac */ /* 0x000f620008000a00 */
[----:B------:R-:W-:Y:S02]  /*1c9a0*/  FSETP.NE.FTZ.AND P3, PT, R6, RZ, PT ;  /* 0x000000ff0600720b */ /* 0x000fe40003f75000 */
[----:B------:R-:W-:-:S02]  /*1c9b0*/  LOP3.LUT R3, R3, 0x30, RZ, 0xc0, !PT ;  /* 0x0000003003037812 */ /* 0x000fc400078ec0ff */
[----:B------:R-:W-:Y:S02]  /*1c9c0*/  SEL R12, R8, 0xffffffe0, !P2 ;  /* 0xffffffe0080c7807 */ /* 0x000fe40005000000 */
[----:B--2---:R-:W-:Y:S02]  /*1c9d0*/  FSEL R10, R10, 1, P4 ;  /* 0x3f8000000a0a7808 */ /* 0x004fe40002000000 */
[----:B------:R-:W-:Y:S02]  /*1c9e0*/  LOP3.LUT R3, R3, 0x7, R5, 0xf8, !PT ;  /* 0x0000000703037812 */ /* 0x000fe400078ef805 */
[----:B------:R-:W-:Y:S01]  /*1c9f0*/  MOV R5, 0x10 ;  /* 0x0000001000057802 */ /* 0x000fe20000000f00 */
        /* <DEDUP_REMOVED lines=15> */
[C---:B------:R-:W-:Y:S01]  /*1caf0*/  FMUL.FTZ R148, R10.reuse, R148 ;  /* 0x000000940a947220 */ /* 0x040fe20000410000 */
[----:B------:R-:W-:Y:S01]  /*1cb00*/  F2FP.F16.F32.PACK_AB R162, R163, R162 ;  /* 0x000000a2a3a2723e */ /* 0x000fe200000000ff */
[----:B------:R-:W-:Y:S01]  /*1cb10*/  FMUL.FTZ R149, R10, R149 ;  /* 0x000000950a957220 */ /* 0x000fe20000410000 */
[C---:B------:R-:W-:Y:S01]  /*1cb20*/  FMUL.FTZ R150, R9.reuse, R150 ;  /* 0x0000009609967220 */ /* 0x040fe20000410000 */
[C---:B------:R-:W-:Y:S01]  /*1cb30*/  FMUL.FTZ R151, R9.reuse, R151 ;  /* 0x0000009709977220 */ /* 0x040fe20000410000 */
[----:B------:R-:W-:Y:S01]  /*1cb40*/  IADD3 R13, PT, PT, R12, R4, RZ ;  /* 0x000000040c0d7210 */ /* 0x000fe20007ffe0ff */
[C---:B------:R-:W-:Y:S01]  /*1cb50*/  FMUL.FTZ R144, R10.reuse, R144 ;  /* 0x000000900a907220 */ /* 0x040fe20000410000 */
[----:B------:R-:W-:Y:S01]  /*1cb60*/  FMUL.FTZ R145, R10, R145 ;  /* 0x000000910a917220 */ /* 0x000fe20000410000 */
[C---:B------:R-:W-:Y:S01]  /*1cb70*/  FMUL.FTZ R146, R9.reuse, R146 ;  /* 0x0000009209927220 */ /* 0x040fe20000410000 */
[----:B------:R-:W-:Y:S01]  /*1cb80*/  FMUL.FTZ R147, R9, R147 ;  /* 0x0000009309937220 */ /* 0x000fe20000410000 */
[----:B------:R-:W-:Y:S01]  /*1cb90*/  F2FP.F16.F32.PACK_AB R156, R157, R156 ;  /* 0x0000009c9d9c723e */ /* 0x000fe200000000ff */
[----:B------:R-:W-:Y:S01]  /*1cba0*/  IMAD.IADD R11, R5, 0x1, R4 ;  /* 0x00000001050b7824 */ /* 0x000fe200078e0204 */
[----:B------:R-:W-:Y:S01]  /*1cbb0*/  F2FP.F16.F32.PACK_AB R158, R159, R158 ;  /* 0x0000009e9f9e723e */ /* 0x000fe200000000ff */
[----:B-----5:R-:W-:Y:S01]  /*1cbc0*/  @!UP1 UIMAD.WIDE.U32 UR12, UR8, UR6, URZ ;  /* 0x00000006080c92a5 */ /* 0x020fe2000f8e00ff */
[C---:B------:R-:W-:Y:S01]  /*1cbd0*/  IADD3 R8, PT, PT, R4.reuse, 0x40, RZ ;  /* 0x0000004004087810 */ /* 0x040fe20007ffe0ff */
[----:B------:R-:W-:Y:S01]  /*1cbe0*/  STS [R4], R160 ;  /* 0x000000a004007388 */ /* 0x000fe20000000800 */
[----:B------:R-:W-:Y:S01]  /*1cbf0*/  F2FP.F16.F32.PACK_AB R152, R153, R152 ;  /* 0x000000989998723e */ /* 0x000fe200000000ff */
[----:B------:R-:W4:Y:S01]  /*1cc00*/  S2UR UR6, SR_CTAID.Z ;  /* 0x00000000000679c3 */ /* 0x000f220000002700 */
[----:B------:R-:W-:Y:S01]  /*1cc10*/  F2FP.F16.F32.PACK_AB R154, R155, R154 ;  /* 0x0000009a9b9a723e */ /* 0x000fe200000000ff */
[----:B------:R2:W-:Y:S01]  /*1cc20*/  STS [R4+0x400], R162 ;  /* 0x000400a204007388 */ /* 0x0005e20000000800 */
[----:B------:R-:W-:Y:S01]  /*1cc30*/  @P1 IADD3 R8, PT, PT, R4, -0x40, RZ ;  /* 0xffffffc004081810 */ /* 0x000fe20007ffe0ff */
[----:B------:R-:W3:Y:S01]  /*1cc40*/  @P3 MUFU.LG2 R6, R6 ;  /* 0x0000000600063308 */ /* 0x000ee20000000c00 */
[----:B------:R-:W-:Y:S01]  /*1cc50*/  F2FP.F16.F32.PACK_AB R148, R149, R148 ;  /* 0x000000949594723e */ /* 0x000fe200000000ff */
[----:B------:R-:W-:Y:S01]  /*1cc60*/  STS [R11], R156 ;  /* 0x0000009c0b007388 */ /* 0x000fe20000000800 */
[----:B------:R-:W-:Y:S01]  /*1cc70*/  F2FP.F16.F32.PACK_AB R150, R151, R150 ;  /* 0x000000969796723e */ /* 0x000fe200000000ff */
[C---:B------:R-:W-:Y:S01]  /*1cc80*/  FMUL.FTZ R140, R10.reuse, R140 ;  /* 0x0000008c0a8c7220 */ /* 0x040fe20000410000 */
[----:B------:R-:W-:Y:S01]  /*1cc90*/  F2FP.F16.F32.PACK_AB R144, R145, R144 ;  /* 0x000000909190723e */ /* 0x000fe200000000ff */
[----:B------:R5:W-:Y:S01]  /*1cca0*/  STS [R11+0x400], R158 ;  /* 0x0004009e0b007388 */ /* 0x000be20000000800 */
[----:B------:R-:W-:Y:S01]  /*1ccb0*/  F2FP.F16.F32.PACK_AB R146, R147, R146 ;  /* 0x000000929392723e */ /* 0x000fe200000000ff */
[----:B------:R-:W-:Y:S01]  /*1ccc0*/  FMUL.FTZ R141, R10, R141 ;  /* 0x0000008d0a8d7220 */ /* 0x000fe20000410000 */
[----:B------:R-:W-:Y:S01]  /*1ccd0*/  IADD3 R12, PT, PT, R12, R8, RZ ;  /* 0x000000080c0c7210 */ /* 0x000fe20007ffe0ff */
[----:B------:R-:W-:Y:S01]  /*1cce0*/  STS [R13], R152 ;  /* 0x000000980d007388 */ /* 0x000fe20000000800 */
[C---:B------:R-:W-:Y:S01]  /*1ccf0*/  FMUL.FTZ R142, R9.reuse, R142 ;  /* 0x0000008e098e7220 */ /* 0x040fe20000410000 */
[C---:B------:R-:W-:Y:S01]  /*1cd00*/  FMUL.FTZ R143, R9.reuse, R143 ;  /* 0x0000008f098f7220 */ /* 0x040fe20000410000 */
[C---:B------:R-:W-:Y:S01]  /*1cd10*/  FMUL.FTZ R136, R10.reuse, R136 ;  /* 0x000000880a887220 */ /* 0x040fe20000410000 */
[----:B------:R-:W-:Y:S01]  /*1cd20*/  STS [R13+0x400], R154 ;  /* 0x0004009a0d007388 */ /* 0x000fe20000000800 */
[C---:B------:R-:W-:Y:S01]  /*1cd30*/  FMUL.FTZ R137, R10.reuse, R137 ;  /* 0x000000890a897220 */ /* 0x040fe20000410000 */
[C---:B------:R-:W-:Y:S01]  /*1cd40*/  FMUL.FTZ R132, R10.reuse, R132 ;  /* 0x000000840a847220 */ /* 0x040fe20000410000 */
[C---:B------:R-:W-:Y:S01]  /*1cd50*/  FMUL.FTZ R138, R9.reuse, R138 ;  /* 0x0000008a098a7220 */ /* 0x040fe20000410000 */
[C---:B------:R-:W-:Y:S01]  /*1cd60*/  FMUL.FTZ R139, R9.reuse, R139 ;  /* 0x0000008b098b7220 */ /* 0x040fe20000410000 */
[----:B------:R-:W-:Y:S01]  /*1cd70*/  FMUL.FTZ R134, R9, R134 ;  /* 0x0000008609867220 */ /* 0x000fe20000410000 */
[----:B------:R-:W-:Y:S01]  /*1cd80*/  LOP3.LUT P0, RZ, R167, 0x3, RZ, 0xc0, !PT ;  /* 0x00000003a7ff7812 */ /* 0x000fe2000780c0ff */
[----:B------:R-:W-:Y:S01]  /*1cd90*/  FMUL.FTZ R10, R10, R133 ;  /* 0x000000850a0a7220 */ /* 0x000fe20000410000 */
[----:B------:R-:W-:Y:S01]  /*1cda0*/  FMUL.FTZ R9, R9, R135 ;  /* 0x0000008709097220 */ /* 0x000fe20000410000 */
[----:B--2---:R-:W-:Y:S01]  /*1cdb0*/  IMAD.IADD R4, R5, 0x1, R13 ;  /* 0x0000000105047824 */ /* 0x004fe200078e020d */
[----:B------:R-:W-:Y:S01]  /*1cdc0*/  F2FP.F16.F32.PACK_AB R140, R141, R140 ;  /* 0x0000008c8d8c723e */ /* 0x000fe200000000ff */
[----:B------:R-:W-:Y:S01]  /*1cdd0*/  @!UP1 UIMAD UR7, UR8, UR7, UR13 ;  /* 0x00000007080792a4 */ /* 0x000fe2000f8e020d */
[----:B------:R-:W-:Y:S01]  /*1cde0*/  F2FP.F16.F32.PACK_AB R142, R143, R142 ;  /* 0x0000008e8f8e723e */ /* 0x000fe200000000ff */
[----:B------:R-:W-:Y:S01]  /*1cdf0*/  @UP1 UIMAD UR7, UR16, UR5, UR15 ;  /* 0x00000005100712a4 */ /* 0x000fe2000f8e020f */
[----:B------:R-:W-:Y:S01]  /*1ce00*/  STS [R4], R148 ;  /* 0x0000009404007388 */ /* 0x000fe20000000800 */
[----:B------:R-:W-:Y:S01]  /*1ce10*/  F2FP.F16.F32.PACK_AB R136, R137, R136 ;  /* 0x000000888988723e */ /* 0x000fe200000000ff */
[----:B----4-:R-:W-:Y:S01]  /*1ce20*/  @!UP2 UIMAD UR5, UR8, UR10, UR6 ;  /* 0x0000000a0805a2a4 */ /* 0x010fe2000f8e0206 */
[----:B-----5:R2:W4:Y:S01]  /*1ce30*/  @P4 MUFU.LG2 R11, R7 ;  /* 0x00000007000b4308 */ /* 0x0205220000000c00 */
[----:B------:R5:W-:Y:S01]  /*1ce40*/  STS [R4+0x400], R150 ;  /* 0x0004009604007388 */ /* 0x000be20000000800 */
[----:B------:R-:W-:Y:S01]  /*1ce50*/  F2FP.F16.F32.PACK_AB R138, R139, R138 ;  /* 0x0000008a8b8a723e */ /* 0x000fe200000000ff */
[----:B------:R-:W-:Y:S01]  /*1ce60*/  @!UP0 UIMAD UR16, UR8, UR11, URZ ;  /* 0x0000000b081082a4 */ /* 0x000fe2000f8e02ff */
[----:B------:R-:W-:Y:S01]  /*1ce70*/  F2FP.F16.F32.PACK_AB R10, R10, R132 ;  /* 0x000000840a0a723e */ /* 0x000fe200000000ff */
[----:B------:R-:W-:Y:S01]  /*1ce80*/  STS [R8], R144 ;  /* 0x0000009008007388 */ /* 0x000fe20000000800 */
[----:B------:R-:W-:Y:S01]  /*1ce90*/  F2FP.F16.F32.PACK_AB R9, R9, R134 ;  /* 0x000000860909723e */ /* 0x000fe200000000ff */
[----:B------:R-:W-:Y:S01]  /*1cea0*/  @!UP1 UMOV UR10, UR12 ;  /* 0x0000000c000a9c82 */ /* 0x000fe20008000000 */
[----:B------:R-:W-:Y:S01]  /*1ceb0*/  @!UP2 UIMAD UR12, UR5, UR11, URZ ;  /* 0x0000000b050ca2a4 */ /* 0x000fe2000f8e02ff */
[----:B------:R5:W-:Y:S01]  /*1cec0*/  STS [R8+0x400], R146 ;  /* 0x0004009208007388 */ /* 0x000be20000000800 */
[----:B---3--:R-:W-:Y:S01]  /*1ced0*/  @P3 FMUL.FTZ R6, R6, 0.69314718246459960938 ;  /* 0x3f31721806063820 */ /* 0x008fe20000410000 */
[----:B------:R-:W-:Y:S01]  /*1cee0*/  @UP1 UMOV UR10, UR14 ;  /* 0x0000000e000a1c82 */ /* 0x000fe20008000000 */
[----:B-1----:R-:W-:Y:S01]  /*1cef0*/  @UP2 UIMAD UR12, UR6, UR4, UR16 ;  /* 0x00000004060c22a4 */ /* 0x002fe2000f8e0210 */
[----:B--2---:R-:W1:Y:S01]  /*1cf00*/  @P3 LDC R7, c[0x0][0x458] ;  /* 0x00011600ff073b82 */ /* 0x004e620000000800 */
[----:B----4-:R-:W-:Y:S01]  /*1cf10*/  @P4 FMUL.FTZ R11, R11, 0.69314718246459960938 ;  /* 0x3f3172180b0b4820 */ /* 0x010fe20000410000 */
[C---:B-----5:R-:W-:Y:S01]  /*1cf20*/  IADD3 R4, PT, PT, R5.reuse, R8, RZ ;  /* 0x0000000805047210 */ /* 0x060fe20007ffe0ff */
[----:B------:R-:W-:-:S04]  /*1cf30*/  IMAD.IADD R5, R5, 0x1, R12 ;  /* 0x0000000105057824 */ /* 0x000fc800078e020c */
[----:B------:R-:W-:Y:S01]  /*1cf40*/  STS [R4], R140 ;  /* 0x0000008c04007388 */ /* 0x000fe20000000800 */
[----:B------:R-:W2:Y:S03]  /*1cf50*/  @P4 LDC R8, c[0x0][0x458] ;  /* 0x00011600ff084b82 */ /* 0x000ea60000000800 */
[----:B------:R3:W-:Y:S04]  /*1cf60*/  STS [R4+0x400], R142 ;  /* 0x0004008e04007388 */ /* 0x0007e80000000800 */
[----:B------:R-:W-:Y:S04]  /*1cf70*/  STS [R12], R136 ;  /* 0x000000880c007388 */ /* 0x000fe80000000800 */
[----:B------:R-:W-:Y:S04]  /*1cf80*/  STS [R12+0x400], R138 ;  /* 0x0004008a0c007388 */ /* 0x000fe80000000800 */
[----:B------:R-:W-:Y:S04]  /*1cf90*/  STS [R5], R10 ;  /* 0x0000000a05007388 */ /* 0x000fe80000000800 */
[----:B------:R4:W-:Y:S01]  /*1cfa0*/  STS [R5+0x400], R9 ;  /* 0x0004000905007388 */ /* 0x0009e20000000800 */
[----:B---3--:R-:W-:Y:S01]  /*1cfb0*/  MOV R4, 0x7f800000 ;  /* 0x7f80000000047802 */ /* 0x008fe20000000f00 */
[----:B--2---:R-:W-:Y:S01]  /*1cfc0*/  @P4 FFMA.FTZ R4, R2, R8, R11 ;  /* 0x0000000802044223 */ /* 0x004fe2000001000b */
[----:B----4-:R-:W-:Y:S01]  /*1cfd0*/  MOV R5, 0x7f800000 ;  /* 0x7f80000000057802 */ /* 0x010fe20000000f00 */
[----:B-1----:R-:W-:Y:S01]  /*1cfe0*/  @P3 FFMA.FTZ R5, R0, R7, R6 ;  /* 0x0000000700053223 */ /* 0x002fe20000010006 */
        /* <DEDUP_REMOVED lines=14> */
.L_x_2274:
[----:B------:R-:W-:Y:S05]  /*1d0d0*/  BSYNC.RECONVERGENT B0 ;  /* 0x0000000000007941 */ /* 0x000fea0003800200 */
.L_x_2273:
[----:B------:R-:W2:Y:S01]  /*1d0e0*/  LDCU UR4, c[0x0][0x440] ;  /* 0x00008800ff0477ac */ /* 0x000ea20008000800 */
[----:B------:R-:W3:Y:S01]  /*1d0f0*/  LDC.64 R2, c[0x0][0x408] ;  /* 0x00010200ff027b82 */ /* 0x000ee20000000a00 */
[----:B------:R-:W-:Y:S01]  /*1d100*/  SHF.R.U32.HI R0, RZ, 0x3, R167 ;  /* 0x00000003ff007819 */ /* 0x000fe200000116a7 */
[----:B------:R-:W-:Y:S01]  /*1d110*/  IMAD.MOV.U32 R16, RZ, RZ, R166 ;  /* 0x000000ffff107224 */ /* 0x000fe200078e00a6 */
[----:B------:R-:W4:Y:S01]  /*1d120*/  LDS.128 R12, [R250] ;  /* 0x00000000fa0c7984 */ /* 0x000f220000000c00 */
[----:B------:R-:W-:Y:S01]  /*1d130*/  IMAD.MOV.U32 R17, RZ, RZ, RZ ;  /* 0x000000ffff117224 */ /* 0x000fe200078e00ff */
[----:B------:R-:W-:Y:S01]  /*1d140*/  BSSY.RECONVERGENT B0, `(.L_x_2275) ;  /* 0x0000028000007945 */ /* 0x000fe20003800200 */
        /* <DEDUP_REMOVED lines=13> */
[----:B------:R-:W-:-:S05]  /*1d220*/  MOV R18, UR4 ;  /* 0x0000000400127c02 */ /* 0x000fca0008000f00 */
        /* <DEDUP_REMOVED lines=9> */
[----:B------:R-:W-:-:S05]  /*1d2c0*/  @!P4 LEA.HI.X R5, R22, R5, R17, 0x1, P1 ;  /* 0x000000051605c211 */ /* 0x000fca00008f0c11 */
[----:B----4-:R2:W-:Y:S04]  /*1d2d0*/  @!P4 STG.E.128 desc[UR20][R4.64], R12 ;  /* 0x0000000c0400c986 */ /* 0x0105e8000c101d14 */
[----:B------:R2:W3:Y:S01]  /*1d2e0*/  LDS.128 R4, [R250+0x800] ;  /* 0x00080000fa047984 */ /* 0x0004e20000000c00 */
[----:B-1----:R-:W-:Y:S05]  /*1d2f0*/  @P3 BRA `(.L_x_2276) ;  /* 0x0000000000303947 */ /* 0x002fea0003800000 */
[----:B------:R-:W1:Y:S01]  /*1d300*/  LDCU.64 UR4, c[0x0][0x3f0] ;  /* 0x00007e00ff0477ac */ /* 0x000e620008000a00 */
[----:B--2---:R-:W-:Y:S01]  /*1d310*/  IADD3 R13, P1, PT, R0, 0x10, RZ ;  /* 0x00000010000d7810 */ /* 0x004fe20007f3e0ff */
[----:B------:R-:W-:Y:S01]  /*1d320*/  IMAD.MOV.U32 R14, RZ, RZ, R18 ;  /* 0x000000ffff0e7224 */ /* 0x000fe200078e0012 */
[----:B------:R-:W-:-:S03]  /*1d330*/  MOV R15, R21 ;  /* 0x00000015000f7202 */ /* 0x000fc60000000f00 */
[----:B------:R-:W-:Y:S02]  /*1d340*/  IMAD.X R12, RZ, RZ, RZ, P1 ;  /* 0x000000ffff0c7224 */ /* 0x000fe400008e06ff */
[----:B------:R-:W-:-:S04]  /*1d350*/  IMAD.WIDE.U32 R14, R13, R2, R14 ;  /* 0x000000020d0e7225 */ /* 0x000fc800078e000e */
[----:B------:R-:W-:-:S04]  /*1d360*/  IMAD R12, R12, R2, RZ ;  /* 0x000000020c0c7224 */ /* 0x000fc800078e02ff */
[----:B------:R-:W-:Y:S01]  /*1d370*/  IMAD R12, R13, R3, R12 ;  /* 0x000000030d0c7224 */ /* 0x000fe200078e020c */
[----:B-1----:R-:W-:-:S04]  /*1d380*/  LEA R16, P1, R14, UR4, 0x1 ;  /* 0x000000040e107c11 */ /* 0x002fc8000f8208ff */
[----:B------:R-:W-:-:S04]  /*1d390*/  IADD3 R12, PT, PT, R12, R15, RZ ;  /* 0x0000000f0c0c7210 */ /* 0x000fc80007ffe0ff */
[----:B------:R-:W-:-:S05]  /*1d3a0*/  LEA.HI.X R17, R14, UR5, R12, 0x1, P1 ;  /* 0x000000050e117c11 */ /* 0x000fca00088f0c0c */
[----:B---3--:R1:W-:Y:S02]  /*1d3b0*/  STG.E.128 desc[UR20][R16.64], R4 ;  /* 0x0000000410007986 */ /* 0x0083e4000c101d14 */
.L_x_2276:
[----:B------:R-:W-:Y:S05]  /*1d3c0*/  BSYNC.RECONVERGENT B0 ;  /* 0x0000000000007941 */ /* 0x000fea0003800200 */
.L_x_2275:
[----:B--2---:R-:W2:Y:S01]  /*1d3d0*/  LDS.128 R248, [R250+0x1000] ;  /* 0x00100000faf87984 */ /* 0x004ea20000000c00 */
[----:B------:R-:W-:Y:S04]  /*1d3e0*/  BSSY.RECONVERGENT B0, `(.L_x_2277) ;  /* 0x000000e000007945 */ /* 0x000fe80003800200 */
[----:B------:R-:W-:Y:S05]  /*1d3f0*/  @P2 BRA `(.L_x_2278) ;  /* 0x0000000000302947 */ /* 0x000fea0003800000 */
[----:B------:R-:W4:Y:S01]  /*1d400*/  LDCU.64 UR4, c[0x0][0x3f0] ;  /* 0x00007e00ff0477ac */ /* 0x000f220008000a00 */
[----:B-1-3--:R-:W-:Y:S01]  /*1d410*/  IADD3 R5, P1, PT, R0, 0x20, RZ ;  /* 0x0000002000057810 */ /* 0x00afe20007f3e0ff */
        /* <DEDUP_REMOVED lines=9> */
[----:B--2---:R4:W-:Y:S02]  /*1d4b0*/  STG.E.128 desc[UR20][R12.64], R248 ;  /* 0x000000f80c007986 */ /* 0x0049e4000c101d14 */
.L_x_2278:
[----:B------:R-:W-:Y:S05]  /*1d4c0*/  BSYNC.RECONVERGENT B0 ;  /* 0x0000000000007941 */ /* 0x000fea0003800200 */
.L_x_2277:
[----:B------:R-:W-:Y:S05]  /*1d4d0*/  @P0 EXIT ;  /* 0x000000000000094d */ /* 0x000fea0003800000 */
[----:B------:R-:W5:Y:S01]  /*1d4e0*/  LDCU.64 UR4, c[0x0][0x3f0] ;  /* 0x00007e00ff0477ac */ /* 0x000f620008000a00 */
[----:B-1-3--:R-:W-:Y:S02]  /*1d4f0*/  IADD3 R4, P0, PT, R0, 0x30, RZ ;  /* 0x0000003000047810 */ /* 0x00afe40007f1e0ff */
        /* <DEDUP_REMOVED lines=10> */
.L_x_2279:
        /* <DEDUP_REMOVED lines=14> */
.L_x_7145:


//--------------------- .text._ZN5flash24flash_fwd_splitkv_kernelI23Flash_fwd_kernel_traitsILi64ELi64ELi256ELi4ELb0ELb0EN7cutlass6half_tE19Flash_kernel_traitsILi64ELi64ELi256ELi4ES3_EELb1ELb0ELb0ELb0ELb1ELb0ELb0ELb1EEEvNS_16Flash_fwd_paramsE --------------------------
	.section	.text._ZN5flash24flash_fwd_splitkv_kernelI23Flash_fwd_kernel_traitsILi64ELi64ELi256ELi4ELb0ELb0EN7cutlass6half_tE19Flash_kernel_traitsILi64ELi64ELi256ELi4ES3_EELb1ELb0ELb0ELb0ELb1ELb0ELb0ELb1EEEvNS_16Flash_fwd_paramsE,"ax",@progbits
	.align	128
        .global         _ZN5flash24flash_fwd_splitkv_kernelI23Flash_fwd_kernel_traitsILi64ELi64ELi256ELi4ELb0ELb0EN7cutlass6half_tE19Flash_kernel_traitsILi64ELi64ELi256ELi4ES3_EELb1ELb0ELb0ELb0ELb1ELb0ELb0ELb1EEEvNS_16Flash_fwd_paramsE
        .type           _ZN5flash24flash_fwd_splitkv_kernelI23Flash_fwd_kernel_traitsILi64ELi64ELi256ELi4ELb0ELb0EN7cutlass6half_tE19Flash_kernel_traitsILi64ELi64ELi256ELi4ES3_EELb1ELb0ELb0ELb0ELb1ELb0ELb0ELb1EEEvNS_16Flash_fwd_paramsE,@function
        .size           _ZN5flash24flash_fwd_splitkv_kernelI23Flash_fwd_kernel_traitsILi64ELi64ELi256ELi4ELb0ELb0EN7cutlass6half_tE19Flash_kernel_traitsILi64ELi64ELi256ELi4ES3_EELb1ELb0ELb0ELb0ELb1ELb0ELb0ELb1EEEvNS_16Flash_fwd_paramsE,(.L_x_7146 - _ZN5flash24flash_fwd_splitkv_kernelI23Flash_fwd_kernel_traitsILi64ELi64ELi256ELi4ELb0ELb0EN7cutlass6half_tE19Flash_kernel_traitsILi64ELi64ELi256ELi4ES3_EELb1ELb0ELb0ELb0ELb1ELb0ELb0ELb1EEEvNS_16Flash_fwd_paramsE)
        .other          _ZN5flash24flash_fwd_splitkv_kernelI23Flash_fwd_kernel_traitsILi64ELi64ELi256ELi4ELb0ELb0EN7cutlass6half_tE19Flash_kernel_traitsILi64ELi64ELi256ELi4ES3_EELb1ELb0ELb0ELb0ELb1ELb0ELb0ELb1EEEvNS_16Flash_fwd_paramsE,@"STO_CUDA_ENTRY STV_DEFAULT"
_ZN5flash24flash_fwd_splitkv_kernelI23Flash_fwd_kernel_traitsILi64ELi64ELi256ELi4ELb0ELb0EN7cutlass6half_tE19Flash_kernel_traitsILi64ELi64ELi256ELi4ES3_EELb1ELb0ELb0ELb0ELb1ELb0ELb0ELb1EEEvNS_16Flash_fwd_paramsE:
.text._ZN5flash24flash_fwd_splitkv_kernelI23Flash_fwd_kernel_traitsILi64ELi64ELi256ELi4ELb0ELb0EN7cutlass6half_tE19Flash_kernel_traitsILi64ELi64ELi256ELi4ES3_EELb1ELb0ELb0ELb0ELb1ELb0ELb0ELb1EEEvNS_16Flash_fwd_paramsE:
        /* <DEDUP_REMOVED lines=51> */
.L_x_2280:
        /* <DEDUP_REMOVED lines=30> */
[----:B------:R-:W-:Y:S01]  /*0510*/  IADD3 R232, PT, PT, -R71, R232, RZ ;  /* 0x000000e847e87210 */ /* 0x000fe20007ffe1ff */
[----:B------:R-:W2:Y:S01]  /*0520*/  LDCU.64 UR6, c[0x0][0x410] ;  /* 0x00008200ff0677ac */ /* 0x000ea20008000a00 */
[----:B------:R-:W-:Y:S01]  /*0530*/  SHF.R.U32.HI R11, RZ, 0x3, R69 ;  /* 0x00000003ff0b7819 */ /* 0x000fe20000011645 */
[----:B------:R-:W-:Y:S01]  /*0540*/  BSSY.RECONVERGENT B0, `(.L_x_2282) ;  /* 0x000002f000007945 */ /* 0x000fe20003800200 */
[----:B------:R-:W-:Y:S01]  /*0550*/  SHF.L.U32 R4, R69, 0x3, RZ ;  /* 0x0000000345047819 */ /* 0x000fe200000006ff */
[----:B------:R-:W3:Y:S01]  /*0560*/  LDCU UR8, c[0x0][0x3e0] ;  /* 0x00007c00ff0877ac */ /* 0x000ee20008000800 */
[C---:B------:R-:W-:Y:S01]  /*0570*/  ISETP.GE.AND P0, PT, R11.reuse, R232, PT ;  /* 0x000000e80b00720c */ /* 0x040fe20003f06270 */
[----:B------:R-:W-:Y:S01]  /*0580*/  VIADD R17, R11, 0x10 ;  /* 0x000000100b117836 */ /* 0x000fe20000000000 */
[----:B------:R-:W-:-:S03]  /*0590*/  LOP3.LUT R4, R4, 0x38, RZ, 0xc0, !PT ;  /* 0x0000003804047812 */ /* 0x000fc600078ec0ff */
[----:B------:R-:W4:Y:S01]  /*05a0*/  @!P1 LDC.64 R8, c[0x0][0x400] ;  /* 0x00010000ff089b82 */ /* 0x000f220000000a00 */
[----:B------:R-:W-:Y:S01]  /*05b0*/  ISETP.GE.AND P3, PT, R17, R232, PT ;  /* 0x000000e81100720c */ /* 0x000fe20003f66270 */
[----:B-1----:R-:W-:-:S04]  /*05c0*/  @P1 IMAD.WIDE.U32 R14, R231, R2, RZ ;  /* 0x00000002e70e1225 */ /* 0x002fc800078e00ff */
[----:B----4-:R-:W-:Y:S01]  /*05d0*/  @!P1 IMAD.WIDE.U32 R12, R5, R8, RZ ;  /* 0x00000008050c9225 */ /* 0x010fe200078e00ff */
[----:B------:R-:W-:-:S03]  /*05e0*/  @P1 MOV R12, R14 ;  /* 0x0000000e000c1202 */ /* 0x000fc60000000f00 */
[----:B------:R-:W-:Y:S02]  /*05f0*/  @!P1 IMAD R9, R5, R9, R13 ;  /* 0x0000000905099224 */ /* 0x000fe400078e020d */
[----:B------:R-:W-:Y:S02]  /*0600*/  IMAD.MOV.U32 R5, RZ, RZ, RZ ;  /* 0x000000ffff057224 */ /* 0x000fe400078e00ff */
[----:B------:R-:W-:Y:S01]  /*0610*/  @P1 IMAD R9, R231, R3, R15 ;  /* 0x00000003e7091224 */ /* 0x000fe200078e020f */
[----:B------:R-:W-:Y:S01]  /*0620*/  IADD3 R15, PT, PT, R11, 0x20, RZ ;  /* 0x000000200b0f7810 */ /* 0x000fe20007ffe0ff */
[----:B------:R-:W-:-:S03]  /*0630*/  IMAD.WIDE.U32 R4, R71, R2, R4 ;  /* 0x0000000247047225 */ /* 0x000fc600078e0004 */
[----:B------:R-:W-:Y:S01]  /*0640*/  ISETP.GE.AND P4, PT, R15, R232, PT ;  /* 0x000000e80f00720c */ /* 0x000fe20003f86270 */
[----:B------:R-:W-:Y:S01]  /*0650*/  IMAD R6, R71, R3, R5 ;  /* 0x0000000347067224 */ /* 0x000fe200078e0205 */
[----:B------:R-:W-:Y:S02]  /*0660*/  IADD3 R8, P1, PT, R12, R4, RZ ;  /* 0x000000040c087210 */ /* 0x000fe40007f3e0ff */
[----:B------:R-:W1:Y:S03]  /*0670*/  @!P0 LDC.64 R4, c[0x0][0x3f0] ;  /* 0x0000fc00ff048b82 */ /* 0x000e660000000a00 */
[----:B------:R-:W-:Y:S02]  /*0680*/  IMAD.X R9, R9, 0x1, R6, P1 ;  /* 0x0000000109097824 */ /* 0x000fe400008e0606 */
[----:B---3--:R-:W-:Y:S01]  /*0690*/  IMAD R6, R7, UR8, R0 ;  /* 0x0000000807067c24 */ /* 0x008fe2000f8e0200 */
[----:B------:R-:W-:Y:S01]  /*06a0*/  IADD3 R7, PT, PT, R11, 0x30, RZ ;  /* 0x000000300b077810 */ /* 0x000fe20007ffe0ff */
[C---:B--2---:R-:W-:Y:S01]  /*06b0*/  IMAD.WIDE.U32 R8, R0.reuse, UR6, R8 ;  /* 0x0000000600087c25 */ /* 0x044fe2000f8e0008 */
[----:B------:R-:W2:Y:S02]  /*06c0*/  LDCU UR6, c[0x0][0x434] ;  /* 0x00008680ff0677ac */ /* 0x000ea40008000800 */
[----:B------:R-:W-:Y:S01]  /*06d0*/  ISETP.GE.AND P5, PT, R7, R232, PT ;  /* 0x000000e80700720c */ /* 0x000fe20003fa6270 */
[----:B------:R-:W-:Y:S01]  /*06e0*/  IMAD R13, R0, UR7, R9 ;  /* 0x00000007000d7c24 */ /* 0x000fe2000f8e0209 */
[----:B------:R-:W-:-:S05]  /*06f0*/  @!P0 MOV R12, R8 ;  /* 0x00000008000c8202 */ /* 0x000fca0000000f00 */
[----:B------:R-:W-:-:S04]  /*0700*/  @!P0 IMAD.WIDE.U32 R18, R11, R2, R12 ;  /* 0x000000020b128225 */ /* 0x000fc800078e000c */
[----:B------:R-:W-:Y:S01]  /*0710*/  @!P0 IMAD R0, R11, R3, R19 ;  /* 0x000000030b008224 */ /* 0x000fe200078e0213 */
        /* <DEDUP_REMOVED lines=17> */
.L_x_2283:
[----:B------:R-:W-:Y:S05]  /*0830*/  BSYNC.RECONVERGENT B0 ;  /* 0x0000000000007941 */ /* 0x000fea0003800200 */
.L_x_2282:
        /* <DEDUP_REMOVED lines=14> */
.L_x_2285:
[----:B------:R-:W-:Y:S05]  /*0920*/  BSYNC.RECONVERGENT B0 ;  /* 0x0000000000007941 */ /* 0x000fea0003800200 */
.L_x_2284:
[----:B------:R-:W-:Y:S04]  /*0930*/  BSSY.RECONVERGENT B0, `(.L_x_2286) ;  /* 0x000000d000007945 */ /* 0x000fe80003800200 */
[----:B------:R-:W-:Y:S05]  /*0940*/  @P5 BRA `(.L_x_2287) ;  /* 0x00000000002c5947 */ /* 0x000fea0003800000 */
[----:B------:R-:W4:Y:S01]  /*0950*/  LDCU.64 UR6, c[0x0][0x3f0] ;  /* 0x00007e00ff0677ac */ /* 0x000f220008000a00 */
[----:B-123--:R-:W-:Y:S02]  /*0960*/  IADD3 R5, P0, PT, R11, 0x30, RZ ;  /* 0x000000300b057810 */ /* 0x00efe40007f1e0ff */
[----:B------:R-:W-:Y:S02]  /*0970*/  MOV R9, R13 ;  /* 0x0000000d00097202 */ /* 0x000fe40000000f00 */
[----:B------:R-:W-:Y:S01]  /*0980*/  IADD3.X R7, PT, PT, RZ, RZ, RZ, P0, !PT ;  /* 0x000000ffff077210 */ /* 0x000fe200007fe4ff */
[----:B------:R-:W-:-:S04]  /*0990*/  IMAD.WIDE.U32 R8, R5, R2, R8 ;  /* 0x0000000205087225 */ /* 0x000fc800078e0008 */
[----:B------:R-:W-:-:S04]  /*09a0*/  IMAD R0, R7, R2, RZ ;  /* 0x0000000207007224 */ /* 0x000fc800078e02ff */
[----:B------:R-:W-:Y:S01]  /*09b0*/  IMAD R3, R5, R3, R0 ;  /* 0x0000000305037224 */ /* 0x000fe200078e0200 */
[----:B----4-:R-:W-:-:S04]  /*09c0*/  LEA R2, P0, R8, UR6, 0x1 ;  /* 0x0000000608027c11 */ /* 0x010fc8000f8008ff */
[----:B------:R-:W-:-:S04]  /*09d0*/  IADD3 R3, PT, PT, R9, R3, RZ ;  /* 0x0000000309037210 */ /* 0x000fc80007ffe0ff */
[----:B------:R-:W-:-:S05]  /*09e0*/  LEA.HI.X R3, R8, UR7, R3, 0x1, P0 ;  /* 0x0000000708037c11 */ /* 0x000fca00080f0c03 */
[----:B------:R4:W-:Y:S02]  /*09f0*/  STG.E.128 desc[UR4][R2.64], RZ ;  /* 0x000000ff02007986 */ /* 0x0009e4000c101d04 */
.L_x_2287:
[----:B------:R-:W-:Y:S05]  /*0a00*/  BSYNC.RECONVERGENT B0 ;  /* 0x0000000000007941 */ /* 0x000fea0003800200 */
.L_x_2286:
[----:B------:R-:W1:Y:S01]  /*0a10*/  LDCU.64 UR6, c[0x0][0x420] ;  /* 0x00008400ff0677ac */ /* 0x000e620008000a00 */
[----:B------:R-:W-:-:S04]  /*0a20*/  LOP3.LUT P0, R69, R69, 0x7, RZ, 0xc0, !PT ;  /* 0x0000000745457812 */ /* 0x000fc8000780c0ff */
[----:B------:R-:W-:Y:S02]  /*0a30*/  ISETP.GE.OR P2, PT, R11, R232, P0 ;  /* 0x000000e80b00720c */ /* 0x000fe40000746670 */
[C---:B------:R-:W-:Y:S02]  /*0a40*/  ISETP.NE.OR P1, PT, R69.reuse, RZ, P3 ;  /* 0x000000ff4500720c */ /* 0x040fe40001f25670 */
[C---:B------:R-:W-:Y:S02]  /*0a50*/  ISETP.NE.OR P0, PT, R69.reuse, RZ, P4 ;  /* 0x000000ff4500720c */ /* 0x040fe40002705670 */
[C---:B------:R-:W-:Y:S02]  /*0a60*/  IADD3 R11, P3, PT, R6.reuse, R11, RZ ;  /* 0x0000000b060b7210 */ /* 0x040fe40007f7e0ff */
[----:B------:R-:W-:Y:S02]  /*0a70*/  ISETP.NE.OR P4, PT, R69, RZ, P5 ;  /* 0x000000ff4500720c */ /* 0x000fe40002f85670 */
[----:B------:R-:W-:-:S02]  /*0a80*/  LEA.HI.X.SX32 R6, R6, RZ, 0x1, P3 ;  /* 0x000000ff06067211 */ /* 0x000fc400018f0eff */
[C---:B-123--:R-:W-:Y:S01]  /*0a90*/  LEA R4, P3, R11.reuse, UR6, 0x2 ;  /* 0x000000060b047c11 */ /* 0x04efe2000f8610ff */
[----:B----4-:R-:W-:Y:S02]  /*0aa0*/  @!P2 IMAD.MOV.U32 R3, RZ, RZ, 0x7f800000 ;  /* 0x7f800000ff03a424 */ /* 0x010fe400078e00ff */
        /* <DEDUP_REMOVED lines=10> */
.L_x_2281:
        /* <DEDUP_REMOVED lines=10> */
.L_x_2288:
        /* <DEDUP_REMOVED lines=104> */
.L_x_2289:
        /* <DEDUP_REMOVED lines=15> */
.L_x_2291:
[----:B------:R-:W2:Y:S01]  /*1360*/  LDC.64 R8, c[0x0][0x3b8] ;  /* 0x0000ee00ff087b82 */ /* 0x000ea20000000a00 */
[----:B-1----:R-:W-:-:S05]  /*1370*/  IADD3 R2, PT, PT, R4, R11, RZ ;  /* 0x0000000b04027210 */ /* 0x002fca0007ffe0ff */
[C---:B--2---:R-:W-:Y:S02]  /*1380*/  IMAD R17, R2.reuse, R9, RZ ;  /* 0x0000000902117224 */ /* 0x044fe400078e02ff */
[----:B------:R-:W-:-:S05]  /*1390*/  IMAD.WIDE.U32 R2, R2, R8, RZ ;  /* 0x0000000802027225 */ /* 0x000fca00078e00ff */
[----:B------:R-:W-:Y:S02]  /*13a0*/  IADD3 R17, PT, PT, R3, R17, RZ ;  /* 0x0000001103117210 */ /* 0x000fe40007ffe0ff */
[----:B------:R-:W-:Y:S02]  /*13b0*/  MOV R16, R2 ;  /* 0x0000000200107202 */ /* 0x000fe40000000f00 */
.L_x_2292:
        /* <DEDUP_REMOVED lines=14> */
.L_x_2293:
[----:B------:R-:W1:Y:S01]  /*14a0*/  LDC.64 R2, c[0x0][0x3c0] ;  /* 0x0000f000ff027b82 */ /* 0x000e620000000a00 */
[----:B------:R-:W-:-:S05]  /*14b0*/  IADD3 R4, PT, PT, R4, R11, RZ ;  /* 0x0000000b04047210 */ /* 0x000fca0007ffe0ff */
[C---:B-1----:R-:W-:Y:S02]  /*14c0*/  IMAD R19, R4.reuse, R3, RZ ;  /* 0x0000000304137224 */ /* 0x042fe400078e02ff */
[----:B-----5:R-:W-:-:S05]  /*14d0*/  IMAD.WIDE.U32 R6, R4, R2, RZ ;  /* 0x0000000204067225 */ /* 0x020fca00078e00ff */
[----:B------:R-:W-:Y:S02]  /*14e0*/  IADD3 R19, PT, PT, R7, R19, RZ ;  /* 0x0000001307137210 */ /* 0x000fe40007ffe0ff */
[----:B------:R-:W-:-:S07]  /*14f0*/  MOV R18, R6 ;  /* 0x0000000600127202 */ /* 0x000fce0000000f00 */
.L_x_2294:
        /* <DEDUP_REMOVED lines=45> */
.L_x_2290:
        /* <DEDUP_REMOVED lines=70> */
[----:B------:R-:W-:Y:S01]  /*1c30*/  SHF.L.U32 R118, R11, 0x6, RZ ;  /* 0x000000060b767819 */ /* 0x000fe200000006ff */
[----:B------:R-:W-:Y:S01]  /*1c40*/  @!P3 IMAD.MOV R4, RZ, RZ, -R4 ;  /* 0x000000ffff04b224 */ /* 0x000fe200078e0a04 */
[----:B------:R-:W3:Y:S01]  /*1c50*/  LDCU.128 UR12, c[0x0][0x4c0] ;  /* 0x00009800ff0c77ac */ /* 0x000ee20008000c00 */
[----:B-----5:R-:W-:Y:S01]  /*1c60*/  IMAD.IADD R6, R77, 0x1, R6 ;  /* 0x000000014d067824 */ /* 0x020fe200078e0206 */
[----:B------:R-:W-:Y:S01]  /*1c70*/  VIMNMX R75, PT, PT, RZ, R0, !PT ;  /* 0x00000000ff4b7248 */ /* 0x000fe20007fe0100 */
[----:B------:R-:W4:Y:S01]  /*1c80*/  LDC.64 R90, c[0x0][0x4a8] ;  /* 0x00012a00ff5a7b82 */ /* 0x000f220000000a00 */
[----:B------:R-:W4:Y:S01]  /*1c90*/  LDCU.128 UR8, c[0x0][0x490] ;  /* 0x00009200ff0877ac */ /* 0x000f220008000c00 */
[----:B------:R-:W-:Y:S01]  /*1ca0*/  SEL R7, R7, R4, !P2 ;  /* 0x0000000407077207 */ /* 0x000fe20005000000 */
[----:B------:R-:W-:Y:S01]  /*1cb0*/  IMAD R56, R6, R11, RZ ;  /* 0x0000000b06387224 */ /* 0x000fe200078e02ff */
[----:B------:R-:W-:Y:S01]  /*1cc0*/  IADD3 R4, P0, PT, -R68, R160, RZ ;  /* 0x000000a044047210 */ /* 0x000fe20007f1e1ff */
[----:B------:R-:W4:Y:S01]  /*1cd0*/  LDCU.64 UR6, c[0x0][0x488] ;  /* 0x00009100ff0677ac */ /* 0x000f220008000a00 */
[----:B------:R-:W-:Y:S01]  /*1ce0*/  SHF.R.S32.HI R16, RZ, 0x1f, R7 ;  /* 0x0000001fff107819 */ /* 0x000fe20000011407 */
[C---:B------:R-:W-:Y:S01]  /*1cf0*/  IMAD.SHL.U32 R131, R11.reuse, 0x10, RZ ;  /* 0x000000100b837824 */ /* 0x040fe200078e00ff */
[C---:B------:R-:W-:Y:S01]  /*1d00*/  IADD3 R74, PT, PT, R160.reuse, 0x10, RZ ;  /* 0x00000010a04a7810 */ /* 0x040fe20007ffe0ff */
[----:B------:R-:W-:Y:S01]  /*1d10*/  UMOV UR21, URZ ;  /* 0x000000ff00157c82 */ /* 0x000fe20008000000 */
[C---:B------:R-:W-:Y:S01]  /*1d20*/  IMAD R130, R11.reuse, 0x30, RZ ;  /* 0x000000300b827824 */ /* 0x040fe200078e02ff */
[----:B--2---:R-:W-:Y:S01]  /*1d30*/  USHF.L.U64.HI UR20, UR16, 0x5, UR17 ;  /* 0x0000000510147899 */ /* 0x004fe20008010211 */
[C---:B------:R-:W-:Y:S01]  /*1d40*/  IMAD R129, R11.reuse, 0x50, RZ ;  /* 0x000000500b817824 */ /* 0x040fe200078e02ff */
[C---:B------:R-:W-:Y:S01]  /*1d50*/  IADD3 R154, PT, PT, R160.reuse, 0x40, RZ ;  /* 0x00000040a09a7810 */ /* 0x040fe20007ffe0ff */
[----:B------:R-:W-:Y:S01]  /*1d60*/  IMAD R128, R11, 0x60, RZ ;  /* 0x000000600b807824 */ /* 0x000fe200078e02ff */
[C---:B------:R-:W-:Y:S01]  /*1d70*/  IADD3 R150, PT, PT, R160.reuse, 0x60, RZ ;  /* 0x00000060a0967810 */ /* 0x040fe20007ffe0ff */
[----:B-1----:R-:W-:Y:S01]  /*1d80*/  IMAD.WIDE.U32 R8, R5, R2, R12 ;  /* 0x0000000205087225 */ /* 0x002fe200078e000c */
[----:B------:R-:W-:-:S02]  /*1d90*/  LOP3.LUT R146, R160, 0x80, RZ, 0xfc, !PT ;  /* 0x00000080a0927812 */ /* 0x000fc400078efcff */
[C---:B------:R-:W-:Y:S01]  /*1da0*/  IADD3 R144, PT, PT, R160.reuse, 0x90, RZ ;  /* 0x00000090a0907810 */ /* 0x040fe20007ffe0ff */
[----:B------:R-:W-:Y:S01]  /*1db0*/  IMAD R9, R5, R3, R9 ;  /* 0x0000000305097224 */ /* 0x000fe200078e0209 */
[----:B------:R-:W-:Y:S01]  /*1dc0*/  IADD3 R140, PT, PT, R160, 0xb0, RZ ;  /* 0x000000b0a08c7810 */ /* 0x000fe20007ffe0ff */
[----:B---3--:R-:W-:Y:S01]  /*1dd0*/  IMAD R18, R16, UR12, RZ ;  /* 0x0000000c10127c24 */ /* 0x008fe2000f8e02ff */
[----:B------:R-:W-:Y:S01]  /*1de0*/  IADD3 R136, PT, PT, R160, 0xd0, RZ ;  /* 0x000000d0a0887810 */ /* 0x000fe20007ffe0ff */
[C---:B------:R-:W-:Y:S01]  /*1df0*/  IMAD.WIDE.U32 R2, R77.reuse, UR16, R8 ;  /* 0x000000104d027c25 */ /* 0x040fe2000f8e0008 */
[----:B------:R-:W-:Y:S02]  /*1e00*/  SHF.R.S32.HI R9, RZ, 0x1f, R68 ;  /* 0x0000001fff097819 */ /* 0x000fe40000011444 */
[----:B----4-:R-:W-:Y:S01]  /*1e10*/  SHF.L.U64.HI R94, R90, 0x4, R91 ;  /* 0x000000045a5e7819 */ /* 0x010fe2000001025b */
[----:B------:R-:W-:Y:S01]  /*1e20*/  IMAD R3, R77, UR17, R3 ;  /* 0x000000114d037c24 */ /* 0x000fe2000f8e0203 */
[----:B------:R-:W-:Y:S01]  /*1e30*/  IADD3.X R9, PT, PT, RZ, ~R9, RZ, P0, !PT ;  /* 0x80000009ff097210 */ /* 0x000fe200007fe4ff */
[----:B------:R-:W-:Y:S01]  /*1e40*/  IMAD.WIDE.U32 R14, R5, UR10, R12 ;  /* 0x0000000a050e7c25 */ /* 0x000fe2000f8e000c */
[----:B------:R-:W-:-:S02]  /*1e50*/  IADD3 R84, P0, PT, R56, R133, RZ ;  /* 0x0000008538547210 */ /* 0x000fc40007f1e0ff */
[----:B------:R-:W-:Y:S01]  /*1e60*/  SHF.L.U32 R95, R90, 0x4, RZ ;  /* 0x000000045a5f7819 */ /* 0x000fe200000006ff */
[C---:B------:R-:W-:Y:S01]  /*1e70*/  IMAD R18, R7.reuse, UR13, R18 ;  /* 0x0000000d07127c24 */ /* 0x040fe2000f8e0212 */
[----:B------:R-:W-:Y:S01]  /*1e80*/  IADD3 R132, PT, PT, R160, 0xf0, RZ ;  /* 0x000000f0a0847810 */ /* 0x000fe20007ffe0ff */
[----:B------:R-:W-:Y:S01]  /*1e90*/  IMAD.WIDE.U32 R2, R7, UR12, R2 ;  /* 0x0000000c07027c25 */ /* 0x000fe2000f8e0002 */
[----:B------:R-:W-:Y:S01]  /*1ea0*/  MOV R116, R77 ;  /* 0x0000004d00747202 */ /* 0x000fe20000000f00 */
[----:B------:R-:W1:Y:S01]  /*1eb0*/  LDCU.64 UR12, c[0x0][0x4e0] ;  /* 0x00009c00ff0c77ac */ /* 0x000e620008000a00 */
[----:B------:R-:W-:Y:S01]  /*1ec0*/  SHF.R.S32.HI R110, RZ, 0x1f, R131 ;  /* 0x0000001fff6e7819 */ /* 0x000fe20000011483 */
[----:B------:R-:W-:Y:S01]  /*1ed0*/  IMAD R15, R5, UR11, R15 ;  /* 0x0000000b050f7c24 */ /* 0x000fe2000f8e020f */
[----:B------:R-:W-:Y:S01]  /*1ee0*/  IADD3 R19, PT, PT, R3, R18, RZ ;  /* 0x0000001203137210 */ /* 0x000fe20007ffe0ff */
[----:B------:R-:W2:Y:S01]  /*1ef0*/  LDCU.64 UR10, c[0x0][0x4d0] ;  /* 0x00009a00ff0a77ac */ /* 0x000ea20008000a00 */
[----:B------:R-:W-:Y:S01]  /*1f00*/  SHF.R.S32.HI R3, RZ, 0x1f, R56 ;  /* 0x0000001fff037819 */ /* 0x000fe20000011438 */
[----:B------:R-:W-:Y:S01]  /*1f10*/  IMAD.WIDE.U32 R14, R77, R90, R14 ;  /* 0x0000005a4d0e7225 */ /* 0x000fe200078e000e */
[----:B------:R-:W-:-:S02]  /*1f20*/  IADD3 R56, P1, PT, R56, R135, RZ ;  /* 0x0000008738387210 */ /* 0x000fc40007f3e0ff */
[----:B------:R-:W-:Y:S01]  /*1f30*/  SHF.R.S32.HI R108, RZ, 0x1f, R130 ;  /* 0x0000001fff6c7819 */ /* 0x000fe20000011482 */
[----:B------:R-:W-:Y:S01]  /*1f40*/  IMAD.X R85, R3, 0x1, R111, P0 ;  /* 0x0000000103557824 */ /* 0x000fe200000e066f */
[----:B------:R-:W-:Y:S01]  /*1f50*/  SHF.R.S32.HI R107, RZ, 0x1f, R118 ;  /* 0x0000001fff6b7819 */ /* 0x000fe20000011476 */
[----:B------:R-:W-:Y:S01]  /*1f60*/  IMAD R15, R77, R91, R15 ;  /* 0x0000005b4d0f7224 */ /* 0x000fe200078e020f */
[----:B------:R-:W-:Y:S01]  /*1f70*/  SHF.R.S32.HI R106, RZ, 0x1f, R129 ;  /* 0x0000001fff6a7819 */ /* 0x000fe20000011481 */
[----:B------:R-:W-:Y:S01]  /*1f80*/  IMAD R16, R16, UR18, RZ ;  /* 0x0000001210107c24 */ /* 0x000fe2000f8e02ff */
[----:B------:R-:W-:Y:S01]  /*1f90*/  SHF.L.U64.HI R85, R84, 0x1, R85 ;  /* 0x0000000154557819 */ /* 0x000fe20000010255 */
[----:B------:R-:W-:Y:S01]  /*1fa0*/  IMAD.X R3, R3, 0x1, R112, P1 ;  /* 0x0000000103037824 */ /* 0x000fe200008e0670 */
[----:B------:R-:W-:Y:S01]  /*1fb0*/  SHF.R.S32.HI R105, RZ, 0x1f, R128 ;  /* 0x0000001fff697819 */ /* 0x000fe20000011480 */
[----:B------:R-:W-:Y:S02]  /*1fc0*/  IMAD.MOV.U32 R18, RZ, RZ, R2 ;  /* 0x000000ffff127224 */ /* 0x000fe400078e0002 */
[C---:B------:R-:W-:Y:S01]  /*1fd0*/  IMAD R16, R7.reuse, UR19, R16 ;  /* 0x0000001307107c24 */ /* 0x040fe2000f8e0210 */
[----:B------:R-:W-:Y:S01]  /*1fe0*/  SHF.L.U64.HI R2, R56, 0x1, R3 ;  /* 0x0000000138027819 */ /* 0x000fe20000010203 */
[----:B------:R-:W-:Y:S01]  /*1ff0*/  IMAD.WIDE.U32 R14, R7, UR18, R14 ;  /* 0x00000012070e7c25 */ /* 0x000fe2000f8e000e */
[----:B------:R-:W-:-:S02]  /*2000*/  USHF.L.U32 UR18, UR16, 0x5, URZ ;  /* 0x0000000510127899 */ /* 0x000fc400080006ff */
[----:B------:R-:W-:Y:S01]  /*2010*/  USHF.L.U32 UR19, UR16, 0x8, URZ ;  /* 0x0000000810137899 */ /* 0x000fe200080006ff */
[----:B------:R-:W-:Y:S01]  /*2020*/  IMAD.SHL.U32 R56, R56, 0x2, RZ ;  /* 0x0000000238387824 */ /* 0x000fe200078e00ff */
[----:B------:R-:W-:Y:S01]  /*2030*/  IADD3 R17, PT, PT, R15, R16, RZ ;  /* 0x000000100f117210 */ /* 0x000fe20007ffe0ff */
[C---:B------:R-:W-:Y:S01]  /*2040*/  IMAD R83, R9.reuse, UR16, RZ ;  /* 0x0000001009537c24 */ /* 0x040fe2000f8e02ff */
[----:B------:R-:W-:Y:S01]  /*2050*/  MOV R16, R14 ;  /* 0x0000000e00107202 */ /* 0x000fe20000000f00 */
[----:B------:R-:W-:Y:S01]  /*2060*/  IMAD.WIDE.U32 R6, R4, UR16, R18 ;  /* 0x0000001004067c25 */ /* 0x000fe2000f8e0012 */
[----:B------:R-:W-:Y:S01]  /*2070*/  IADD3 R14, P0, PT, R56, UR14, RZ ;  /* 0x0000000e380e7c10 */ /* 0x000fe2000ff1e0ff */
[----:B------:R-:W3:Y:S02]  /*2080*/  LDCU UR16, c[0x0][0x450] ;  /* 0x00008a00ff1077ac */ /* 0x000ee40008000800 */
[----:B------:R-:W-:Y:S01]  /*2090*/  IMAD R83, R4, UR17, R83 ;  /* 0x0000001104537c24 */ /* 0x000fe2000f8e0253 */
[----:B------:R-:W-:Y:S01]  /*20a0*/  IADD3.X R15, PT, PT, R2, UR15, RZ, P0, !PT ;  /* 0x0000000f020f7c10 */ /* 0x000fe200087fe4ff */
[-C--:B------:R-:W-:Y:S01]  /*20b0*/  IMAD R9, R9, R90.reuse, RZ ;  /* 0x0000005a09097224 */ /* 0x080fe200078e02ff */
[----:B--2---:R-:W-:Y:S01]  /*20c0*/  IADD3 R56, P0, PT, R56, UR10, RZ ;  /* 0x0000000a38387c10 */ /* 0x004fe2000ff1e0ff */
[----:B------:R-:W2:Y:S01]  /*20d0*/  LDCU.U8 UR17, c[0x0][0x533] ;  /* 0x0000a660ff1177ac */ /* 0x000ea20008000000 */
[----:B------:R-:W-:Y:S01]  /*20e0*/  IMAD.SHL.U32 R84, R84, 0x2, RZ ;  /* 0x0000000254547824 */ /* 0x000fe200078e00ff */
[----:B------:R-:W-:Y:S01]  /*20f0*/  LEA R82, P3, R6, UR8, 0x1 ;  /* 0x0000000806527c11 */ /* 0x000fe2000f8608ff */
[----:B------:R-:W-:Y:S01]  /*2100*/  IMAD R9, R4, R91, R9 ;  /* 0x0000005b04097224 */ /* 0x000fe200078e0209 */
[----:B------:R-:W-:Y:S01]  /*2110*/  IADD3.X R57, PT, PT, R2, UR11, RZ, P0, !PT ;  /* 0x0000000b02397c10 */ /* 0x000fe200087fe4ff */
[----:B------:R-:W-:Y:S01]  /*2120*/  IMAD.WIDE.U32 R4, R4, R90, R16 ;  /* 0x0000005a04047225 */ /* 0x000fe200078e0010 */
[----:B------:R-:W-:-:S02]  /*2130*/  IADD3 R91, P0, PT, RZ, -UR21, RZ ;  /* 0x80000015ff5b7c10 */ /* 0x000fc4000ff1e0ff */
[----:B------:R-:W-:Y:S01]  /*2140*/  IADD3 R86, P1, PT, R84, UR14, RZ ;  /* 0x0000000e54567c10 */ /* 0x000fe2000ff3e0ff */
[----:B------:R-:W-:Y:S01]  /*2150*/  IMAD.SHL.U32 R90, R90, 0x100, RZ ;  /* 0x000001005a5a7824 */ /* 0x000fe200078e00ff */
[----:B------:R-:W-:Y:S01]  /*2160*/  IADD3.X R88, PT, PT, RZ, ~UR19, RZ, P0, !PT ;  /* 0x80000013ff587c10 */ /* 0x000fe200087fe4ff */
[----:B------:R-:W-:Y:S01]  /*2170*/  IMAD R127, R11, 0x70, RZ ;  /* 0x000000700b7f7824 */ /* 0x000fe200078e02ff */
[----:B------:R-:W-:Y:S01]  /*2180*/  IADD3.X R87, PT, PT, R85, UR15, RZ, P1, !PT ;  /* 0x0000000f55577c10 */ /* 0x000fe20008ffe4ff */
[----:B------:R-:W-:Y:S01]  /*2190*/  IMAD.X R90, RZ, RZ, ~R90, P0 ;  /* 0x000000ffff5a7224 */ /* 0x000fe200000e0e5a */
[----:B------:R-:W-:Y:S01]  /*21a0*/  LEA R10, P2, R4, UR6, 0x1 ;  /* 0x00000006040a7c11 */ /* 0x000fe2000f8408ff */
[C---:B------:R-:W-:Y:S01]  /*21b0*/  IMAD R126, R11.reuse, 0x90, RZ ;  /* 0x000000900b7e7824 */ /* 0x040fe200078e02ff */
[----:B------:R-:W-:Y:S01]  /*21c0*/  IADD3 R84, P1, PT, R84, UR10, RZ ;  /* 0x0000000a54547c10 */ /* 0x000fe2000ff3e0ff */
[----:B------:R-:W-:Y:S01]  /*21d0*/  IMAD R125, R11, 0xa0, RZ ;  /* 0x000000a00b7d7824 */ /* 0x000fe200078e02ff */
[----:B------:R-:W-:Y:S01]  /*21e0*/  SHF.R.S64 R89, R91, 0x1f, R88 ;  /* 0x0000001f5b597819 */ /* 0x000fe20000001058 */
[----:B------:R-:W-:Y:S01]  /*21f0*/  IMAD R124, R11, 0xb0, RZ ;  /* 0x000000b00b7c7824 */ /* 0x000fe200078e02ff */
[----:B------:R-:W-:Y:S01]  /*2200*/  SHF.R.S64 R91, R91, 0x1f, R90 ;  /* 0x0000001f5b5b7819 */ /* 0x000fe2000000105a */
[C---:B------:R-:W-:Y:S01]  /*2210*/  IMAD R123, R11.reuse, 0xc0, RZ ;  /* 0x000000c00b7b7824 */ /* 0x040fe200078e02ff */
[----:B------:R-:W-:Y:S01]  /*2220*/  SHF.R.S32.HI R104, RZ, 0x1f, R127 ;  /* 0x0000001fff687819 */ /* 0x000fe2000001147f */
[C---:B------:R-:W-:Y:S01]  /*2230*/  IMAD R122, R11.reuse, 0xd0, RZ ;  /* 0x000000d00b7a7824 */ /* 0x040fe200078e02ff */
[----:B------:R-:W-:Y:S01]  /*2240*/  SHF.R.S32.HI R102, RZ, 0x1f, R126 ;  /* 0x0000001fff667819 */ /* 0x000fe2000001147e */
[C---:B------:R-:W-:Y:S01]  /*2250*/  IMAD R121, R11.reuse, 0xe0, RZ ;  /* 0x000000e00b797824 */ /* 0x040fe200078e02ff */
[----:B------:R-:W-:Y:S01]  /*2260*/  SHF.R.S32.HI R101, RZ, 0x1f, R125 ;  /* 0x0000001fff657819 */ /* 0x000fe2000001147d */
[C---:B------:R-:W-:Y:S01]  /*2270*/  IMAD R120, R11.reuse, 0xf0, RZ ;  /* 0x000000f00b787824 */ /* 0x040fe200078e02ff */
[----:B------:R-:W-:Y:S01]  /*2280*/  SHF.R.S32.HI R100, RZ, 0x1f, R124 ;  /* 0x0000001fff647819 */ /* 0x000fe2000001147c */
[C---:B------:R-:W-:Y:S01]  /*2290*/  IMAD.SHL.U32 R119, R11.reuse, 0x20, RZ ;  /* 0x000000200b777824 */ /* 0x040fe200078e00ff */
[----:B------:R-:W-:Y:S01]  /*22a0*/  SHF.R.S32.HI R99, RZ, 0x1f, R123 ;  /* 0x0000001fff637819 */ /* 0x000fe2000001147b */
[----:B------:R-:W-:Y:S01]  /*22b0*/  IMAD.SHL.U32 R117, R11, 0x80, RZ ;  /* 0x000000800b757824 */ /* 0x000fe200078e00ff */
[----:B------:R-:W-:Y:S01]  /*22c0*/  SHF.R.S32.HI R98, RZ, 0x1f, R122 ;  /* 0x0000001fff627819 */ /* 0x000fe2000001147a */
[----:B------:R-:W-:Y:S01]  /*22d0*/  IMAD.IADD R83, R7, 0x1, R83 ;  /* 0x0000000107537824 */ /* 0x000fe200078e0253 */
[----:B------:R-:W-:Y:S01]  /*22e0*/  SHF.R.S32.HI R109, RZ, 0x1f, R119 ;  /* 0x0000001fff6d7819 */ /* 0x000fe20000011477 */
[----:B------:R-:W-:Y:S01]  /*22f0*/  IMAD.IADD R9, R5, 0x1, R9 ;  /* 0x0000000105097824 */ /* 0x000fe200078e0209 */
[----:B------:R-:W-:Y:S01]  /*2300*/  SHF.R.S32.HI R103, RZ, 0x1f, R117 ;  /* 0x0000001fff677819 */ /* 0x000fe20000011475 */
[C---:B------:R-:W-:Y:S01]  /*2310*/  VIADD R73, R160.reuse, 0x20 ;  /* 0x00000020a0497836 */ /* 0x040fe20000000000 */
[----:B------:R-:W-:Y:S01]  /*2320*/  SHF.R.S32.HI R97, RZ, 0x1f, R121 ;  /* 0x0000001fff617819 */ /* 0x000fe20000011479 */
[C---:B------:R-:W-:Y:S01]  /*2330*/  VIADD R72, R160.reuse, 0x30 ;  /* 0x00000030a0487836 */ /* 0x040fe20000000000 */
[----:B------:R-:W-:Y:S01]  /*2340*/  SHF.R.S32.HI R96, RZ, 0x1f, R120 ;  /* 0x0000001fff607819 */ /* 0x000fe20000011478 */
[C---:B------:R-:W-:Y:S01]  /*2350*/  VIADD R152, R160.reuse, 0x50 ;  /* 0x00000050a0987836 */ /* 0x040fe20000000000 */
[----:B---3--:R-:W-:Y:S01]  /*2360*/  MOV R17, UR16 ;  /* 0x0000001000117c02 */ /* 0x008fe20008000f00 */
[C---:B------:R-:W-:Y:S01]  /*2370*/  VIADD R148, R160.reuse, 0x70 ;  /* 0x00000070a0947836 */ /* 0x040fe20000000000 */
[----:B------:R-:W-:Y:S01]  /*2380*/  SHF.R.S32.HI R88, RZ, 0x1f, R88 ;  /* 0x0000001fff587819 */ /* 0x000fe20000011458 */
[C---:B------:R-:W-:Y:S01]  /*2390*/  VIADD R142, R160.reuse, 0xa0 ;  /* 0x000000a0a08e7836 */ /* 0x040fe20000000000 */
[----:B------:R-:W-:Y:S01]  /*23a0*/  SHF.R.S32.HI R90, RZ, 0x1f, R90 ;  /* 0x0000001fff5a7819 */ /* 0x000fe2000001145a */
[----:B------:R-:W-:Y:S01]  /*23b0*/  VIADD R138, R160, 0xc0 ;  /* 0x000000c0a08a7836 */ /* 0x000fe20000000000 */
[----:B------:R-:W-:Y:S01]  /*23c0*/  LEA.HI.X R83, R6, UR9, R83, 0x1, P3 ;  /* 0x0000000906537c11 */ /* 0x000fe200098f0c53 */
[----:B------:R-:W-:Y:S01]  /*23d0*/  VIADD R134, R160, 0xe0 ;  /* 0x000000e0a0867836 */ /* 0x000fe20000000000 */
[----:B------:R-:W-:Y:S01]  /*23e0*/  LEA.HI.X R9, R4, UR7, R9, 0x1, P2 ;  /* 0x0000000704097c11 */ /* 0x000fe200090f0c09 */
[----:B------:R-:W-:Y:S01]  /*23f0*/  IMAD R115, R59, -0x100, R68 ;  /* 0xffffff003b737824 */ /* 0x000fe200078e0244 */
[----:B------:R-:W-:Y:S01]  /*2400*/  IADD3.X R85, PT, PT, R85, UR11, RZ, P1, !PT ;  /* 0x0000000b55557c10 */ /* 0x000fe20008ffe4ff */
[----:B------:R-:W-:Y:S01]  /*2410*/  IMAD R113, R59, -0x100, R66 ;  /* 0xffffff003b717824 */ /* 0x000fe200078e0242 */
[----:B------:R-:W3:Y:S01]  /*2420*/  LDCU.64 UR6, c[0x0][0x3b8] ;  /* 0x00007700ff0677ac */ /* 0x000ee20008000a00 */
[----:B------:R-:W-:Y:S01]  /*2430*/  IMAD.MOV.U32 R114, RZ, RZ, R59 ;  /* 0x000000ffff727224 */ /* 0x000fe200078e003b */
[----:B------:R-:W4:Y:S01]  /*2440*/  LDCU.64 UR14, c[0x0][0x3c0] ;  /* 0x00007800ff0e77ac */ /* 0x000f220008000a00 */
[----:B------:R-:W1:Y:S01]  /*2450*/  LDCU.128 UR8, c[0x0][0x3a0] ;  /* 0x00007400ff0877ac */ /* 0x000e620008000c00 */
[----:B--2---:R-:W-:-:S11]  /*2460*/  UISETP.NE.AND UP0, UPT, UR17, URZ, UPT ;  /* 0x000000ff1100728c */ /* 0x004fd6000bf05270 */
.L_x_2365:
[----:B------:R-:W-:Y:S01]  /*2470*/  VIADD R113, R113, 0x100 ;  /* 0x0000010071717836 */ /* 0x000fe20000000000 */
[----:B------:R-:W-:Y:S01]  /*2480*/  LEA R18, P1, R93, R78, 0x1 ;  /* 0x0000004e5d127211 */ /* 0x000fe200078208ff */
[----:B------:R-:W-:Y:S01]  /*2490*/  VIADD R115, R115, 0x100 ;  /* 0x0000010073737836 */ /* 0x000fe20000000000 */
[----:B------:R-:W-:Y:S01]  /*24a0*/  BSSY.RECONVERGENT B1, `(.L_x_2296) ;  /* 0x0000b9d000017945 */ /* 0x000fe20003800200 */
[----:B------:R-:W-:Y:S01]  /*24b0*/  IMAD.MOV.U32 R156, RZ, RZ, R116 ;  /* 0x000000ffff9c7224 */ /* 0x000fe200078e0074 */
[----:B------:R-:W-:Y:S01]  /*24c0*/  ISETP.GE.AND P0, PT, R160, R113, PT ;  /* 0x00000071a000720c */ /* 0x000fe20003f06270 */
[----:B------:R-:W-:Y:S01]  /*24d0*/  VIADD R114, R114, 0xffffffff ;  /* 0xffffffff72727836 */ /* 0x000fe20000000000 */
[----:B------:R-:W-:Y:S01]  /*24e0*/  LEA.HI.X R19, R93, R79, R92, 0x1, P1 ;  /* 0x0000004f5d137211 */ /* 0x000fe200008f0c5c */
[----:B------:R-:W-:Y:S01]  /*24f0*/  VIADD R116, R116, 0xffffff00 ;  /* 0xffffff0074747836 */ /* 0x000fe20000000000 */
[----:B------:R-:W-:Y:S02]  /*2500*/  ISETP.GE.AND P2, PT, R160, R115, !P0 ;  /* 0x00000073a000720c */ /* 0x000fe40004746270 */
[-C--:B------:R-:W-:Y:S02]  /*2510*/  ISETP.GE.AND P0, PT, R74, R113.reuse, PT ;  /* 0x000000714a00720c */ /* 0x080fe40003f06270 */
[----:B------:R-:W-:Y:S02]  /*2520*/  ISETP.GE.AND P6, PT, R146, R113, PT ;  /* 0x000000719200720c */ /* 0x000fe40003fc6270 */
[----:B------:R-:W-:Y:S02]  /*2530*/  ISETP.GE.AND P3, PT, R74, R115, !P0 ;  /* 0x000000734a00720c */ /* 0x000fe40004766270 */
[----:B------:R-:W-:Y:S02]  /*2540*/  IADD3 R28, P0, PT, R82, UR18, RZ ;  /* 0x00000012521c7c10 */ /* 0x000fe4000ff1e0ff */
[----:B------:R-:W-:Y:S02]  /*2550*/  P2R R58, PR, RZ, 0x8 ;  /* 0x00000008ff3a7803 */ /* 0x000fe40000000000 */
[----:B------:R-:W-:Y:S01]  /*2560*/  IADD3.X R29, PT, PT, R83, UR20, RZ, P0, !PT ;  /* 0x00000014531d7c10 */ /* 0x000fe200087fe4ff */
[----:B------:R-:W2:Y:S01]  /*2570*/  @P2 LDG.E.128 R4, desc[UR4][R82.64] ;  /* 0x0000000452042981 */ /* 0x000ea2000c1e1d00 */
[C---:B------:R-:W-:Y:S02]  /*2580*/  ISETP.GE.AND P0, PT, R73.reuse, R113, PT ;  /* 0x000000714900720c */ /* 0x040fe40003f06270 */
[-C--:B------:R-:W-:Y:S02]  /*2590*/  ISETP.LT.OR P6, PT, R146, R115.reuse, P6 ;  /* 0x000000739200720c */ /* 0x080fe400037c1670 */
[----:B------:R-:W-:Y:S04]  /*25a0*/  ISETP.GE.AND P4, PT, R73, R115, !P0 ;  /* 0x000000734900720c */ /* 0x000fe80004786270 */
[----:B------:R-:W-:Y:S09]  /*25b0*/  P2R R55, PR, RZ, 0x10 ;  /* 0x00000010ff377803 */ /* 0x000ff20000000000 */
[----:B------:R-:W-:Y:S04]  /*25c0*/  @P4 IADD3 R24, P0, PT, R28, UR18, RZ ;  /* 0x000000121c184c10 */ /* 0x000fe8000ff1e0ff */
[----:B------:R-:W-:Y:S02]  /*25d0*/  @P4 IADD3.X R25, PT, PT, R29, UR20, RZ, P0, !PT ;  /* 0x000000141d194c10 */ /* 0x000fe400087fe4ff */
[----:B------:R-:W-:Y:S01]  /*25e0*/  ISETP.GE.AND P0, PT, R72, R113, PT ;  /* 0x000000714800720c */ /* 0x000fe20003f06270 */
[----:B--2---:R2:W-:Y:S06]  /*25f0*/  @P2 STG.E.128 desc[UR4][R78.64], R4 ;  /* 0x000000044e002986 */ /* 0x0045ec000c101d04 */
[----:B----4-:R-:W5:Y:S01]  /*2600*/  @P3 LDG.E.128 R20, desc[UR4][R28.64] ;  /* 0x000000041c143981 */ /* 0x010f62000c1e1d00 */
[----:B--2---:R-:W2:Y:S02]  /*2610*/  @P4 LDC.64 R4, c[0x0][0x3c0] ;  /* 0x0000f000ff044b82 */ /* 0x004ea40000000a00 */
[C---:B--2---:R-:W-:Y:S04]  /*2620*/  @P4 LEA R30, P1, R4.reuse, R18, 0x5 ;  /* 0x00000012041e4211 */ /* 0x044fe800078228ff */
[----:B------:R-:W-:Y:S01]  /*2630*/  @P4 LEA.HI.X R31, R4, R19, R5, 0x5, P1 ;  /* 0x00000013041f4211 */ /* 0x000fe200008f2c05 */
[----:B-----5:R2:W-:Y:S01]  /*2640*/  @P3 STG.E.128 desc[UR4][R18.64], R20 ;  /* 0x0000001412003986 */ /* 0x0205e2000c101d04 */
[----:B------:R-:W-:Y:S05]  /*2650*/  ISETP.GE.AND P3, PT, R72, R115, !P0 ;  /* 0x000000734800720c */ /* 0x000fea0004766270 */
[----:B------:R-:W5:Y:S01]  /*2660*/  @P4 LDG.E.128 R24, desc[UR4][R24.64] ;  /* 0x0000000418184981 */ /* 0x000f62000c1e1d00 */
[----:B------:R-:W-:Y:S07]  /*2670*/  P2R R157, PR, RZ, 0x8 ;  /* 0x00000008ff9d7803 */ /* 0x000fee0000000000 */
[----:B---3--:R-:W3:Y:S08]  /*2680*/  @P3 LDC.64 R2, c[0x0][0x4b0] ;  /* 0x00012c00ff023b82 */ /* 0x008ef00000000a00 */
[----:B------:R-:W4:Y:S01]  /*2690*/  @P3 LDC.64 R4, c[0x0][0x3c0] ;  /* 0x0000f000ff043b82 */ /* 0x000f220000000a00 */
[C---:B---3--:R-:W-:Y:S04]  /*26a0*/  @P3 LEA R6, P0, R2.reuse, R28, 0x6 ;  /* 0x0000001c02063211 */ /* 0x048fe800078030ff */
[----:B------:R-:W-:Y:S02]  /*26b0*/  @P3 LEA.HI.X R7, R2, R29, R3, 0x6, P0 ;  /* 0x0000001d02073211 */ /* 0x000fe400000f3403 */
[----:B------:R-:W-:Y:S02]  /*26c0*/  ISETP.GE.AND P0, PT, R154, R113, PT ;  /* 0x000000719a00720c */ /* 0x000fe40003f06270 */
[----:B----4-:R-:W-:Y:S02]  /*26d0*/  @P3 LEA R34, P1, R4, R18, 0x6 ;  /* 0x0000001204223211 */ /* 0x010fe400078230ff */
[----:B------:R-:W-:Y:S02]  /*26e0*/  ISETP.LT.OR P0, PT, R154, R115, P0 ;  /* 0x000000739a00720c */ /* 0x000fe40000701670 */
[----:B------:R-:W-:Y:S02]  /*26f0*/  @P3 LEA.HI.X R35, R4, R19, R5, 0x6, P1 ;  /* 0x0000001304233211 */ /* 0x000fe400008f3405 */
[----:B------:R-:W-:Y:S09]  /*2700*/  ISETP.GE.AND P1, PT, R152, R113, PT ;  /* 0x000000719800720c */ /* 0x000ff20003f26270 */
[----:B------:R-:W3:Y:S08]  /*2710*/  @!P0 LDC.64 R2, c[0x0][0x4b0] ;  /* 0x00012c00ff028b82 */ /* 0x000ef00000000a00 */
[----:B------:R-:W4:Y:S01]  /*2720*/  @!P0 LDC.64 R4, c[0x0][0x3c0] ;  /* 0x0000f000ff048b82 */ /* 0x000f220000000a00 */
[----:B---3--:R-:W-:Y:S04]  /*2730*/  @!P0 IMAD.WIDE.U32 R32, R2, 0x60, R28 ;  /* 0x0000006002208825 */ /* 0x008fe800078e001c */
[----:B------:R-:W-:Y:S04]  /*2740*/  @!P0 IMAD R3, R3, 0x60, RZ ;  /* 0x0000006003038824 */ /* 0x000fe800078e02ff */
[----:B------:R-:W-:Y:S02]  /*2750*/  @!P0 IMAD.IADD R33, R33, 0x1, R3 ;  /* 0x0000000121218824 */ /* 0x000fe400078e0203 */
[----:B----4-:R-:W-:Y:S01]  /*2760*/  @!P0 IMAD R5, R5, 0x60, RZ ;  /* 0x0000006005058824 */ /* 0x010fe200078e02ff */
[----:B-----5:R3:W-:Y:S01]  /*2770*/  @P4 STG.E.128 desc[UR4][R30.64], R24 ;  /* 0x000000181e004986 */ /* 0x0207e2000c101d04 */
[----:B------:R-:W-:Y:S05]  /*2780*/  ISETP.LT.OR P4, PT, R152, R115, P1 ;  /* 0x000000739800720c */ /* 0x000fea0000f81670 */
[----:B--2---:R2:W4:Y:S01]  /*2790*/  @P3 LDG.E.128 R20, desc[UR4][R6.64] ;  /* 0x0000000406143981 */ /* 0x004522000c1e1d00 */
[----:B------:R-:W-:Y:S07]  /*27a0*/  P2R R155, PR, RZ, 0x10 ;  /* 0x00000010ff9b7803 */ /* 0x000fee0000000000 */
[----:B------:R-:W5:Y:S01]  /*27b0*/  @!P4 LDC.64 R2, c[0x0][0x4b0] ;  /* 0x00012c00ff02cb82 */ /* 0x000f620000000a00 */
[----:B--2---:R-:W-:Y:S04]  /*27c0*/  @!P0 IMAD.WIDE.U32 R6, R4, 0x60, R18 ;  /* 0x0000006004068825 */ /* 0x004fe800078e0012 */
[----:B------:R-:W-:Y:S01]  /*27d0*/  @!P0 IMAD.IADD R7, R7, 0x1, R5 ;  /* 0x0000000107078824 */ /* 0x000fe200078e0205 */
[C---:B-----5:R-:W-:Y:S04]  /*27e0*/  @!P4 LEA R36, P1, R2.reuse, R28, 0x7 ;  /* 0x0000001c0224c211 */ /* 0x060fe800078238ff */
[----:B------:R-:W-:Y:S01]  /*27f0*/  @!P4 LEA.HI.X R37, R2, R29, R3, 0x7, P1 ;  /* 0x0000001d0225c211 */ /* 0x000fe200008f3c03 */
[----:B----4-:R2:W-:Y:S06]  /*2800*/  @P3 STG.E.128 desc[UR4][R34.64], R20 ;  /* 0x0000001422003986 */ /* 0x0105ec000c101d04 */
[----:B---3--:R-:W3:Y:S06]  /*2810*/  @!P0 LDG.E.128 R24, desc[UR4][R32.64] ;  /* 0x0000000420188981 */ /* 0x008eec000c1e1d00 */
[----:B---3--:R3:W-:Y:S01]  /*2820*/  @!P0 STG.E.128 desc[UR4][R6.64], R24 ;  /* 0x0000001806008986 */ /* 0x0087e2000c101d04 */
[C---:B------:R-:W-:Y:S05]  /*2830*/  ISETP.GE.AND P0, PT, R144.reuse, R113, PT ;  /* 0x000000719000720c */ /* 0x040fea0003f06270 */
[----:B--2---:R-:W2:Y:S01]  /*2840*/  @!P4 LDG.E.128 R20, desc[UR4][R36.64] ;  /* 0x000000042414c981 */ /* 0x004ea2000c1e1d00 */
[----:B------:R-:W-:Y:S04]  /*2850*/  ISETP.LT.OR P1, PT, R144, R115, P0 ;  /* 0x000000739000720c */ /* 0x000fe80000721670 */
[----:B------:R-:W-:Y:S09]  /*2860*/  P2R R153, PR, RZ, 0x2 ;  /* 0x00000002ff997803 */ /* 0x000ff20000000000 */
[----:B------:R-:W4:Y:S08]  /*2870*/  @!P1 LDC.64 R4, c[0x0][0x4b0] ;  /* 0x00012c00ff049b82 */ /* 0x000f300000000a00 */
[----:B------:R-:W5:Y:S08]  /*2880*/  @!P1 LDC.64 R2, c[0x0][0x3c0] ;  /* 0x0000f000ff029b82 */ /* 0x000f700000000a00 */
[----:B---3--:R-:W3:Y:S02]  /*2890*/  @!P4 LDC.64 R6, c[0x0][0x3c0] ;  /* 0x0000f000ff06cb82 */ /* 0x008ee40000000a00 */
[C---:B---3--:R-:W-:Y:S04]  /*28a0*/  @!P4 LEA R34, P0, R6.reuse, R18, 0x7 ;  /* 0x000000120622c211 */ /* 0x048fe800078038ff */
[----:B------:R-:W-:Y:S02]  /*28b0*/  @!P4 LEA.HI.X R35, R6, R19, R7, 0x7, P0 ;  /* 0x000000130623c211 */ /* 0x000fe400000f3c07 */
[C---:B----4-:R-:W-:Y:S04]  /*28c0*/  @!P1 LEA R32, P0, R4.reuse, R28, 0x8 ;  /* 0x0000001c04209211 */ /* 0x050fe800078040ff */
[----:B------:R-:W-:Y:S02]  /*28d0*/  @!P1 LEA.HI.X R33, R4, R29, R5, 0x8, P0 ;  /* 0x0000001d04219211 */ /* 0x000fe400000f4405 */
[C---:B-----5:R-:W-:Y:S04]  /*28e0*/  @!P1 LEA R30, P0, R2.reuse, R18, 0x8 ;  /* 0x00000012021e9211 */ /* 0x060fe800078040ff */
[----:B------:R-:W-:Y:S02]  /*28f0*/  @!P1 LEA.HI.X R31, R2, R19, R3, 0x8, P0 ;  /* 0x00000013021f9211 */ /* 0x000fe400000f4403 */
[C---:B------:R-:W-:Y:S04]  /*2900*/  ISETP.GE.AND P0, PT, R150.reuse, R113, PT ;  /* 0x000000719600720c */ /* 0x040fe80003f06270 */
[----:B------:R-:W-:Y:S02]  /*2910*/  ISETP.LT.OR P3, PT, R150, R115, P0 ;  /* 0x000000739600720c */ /* 0x000fe40000761670 */
[C---:B------:R-:W-:Y:S04]  /*2920*/  ISETP.GE.AND P0, PT, R142.reuse, R113, PT ;  /* 0x000000718e00720c */ /* 0x040fe80003f06270 */
[----:B------:R-:W-:Y:S02]  /*2930*/  ISETP.LT.OR P5, PT, R142, R115, P0 ;  /* 0x000000738e00720c */ /* 0x000fe400007a1670 */
[-C--:B------:R-:W-:Y:S02]  /*2940*/  ISETP.GE.AND P0, PT, R140, R113.reuse, PT ;  /* 0x000000718c00720c */ /* 0x080fe40003f06270 */
[----:B------:R-:W-:Y:S03]  /*2950*/  P2R R147, PR, RZ, 0x20 ;  /* 0x00000020ff937803 */ /* 0x000fe60000000000 */
[----:B------:R-:W3:Y:S02]  /*2960*/  @!P3 LDC.64 R2, c[0x0][0x4b0] ;  /* 0x00012c00ff02bb82 */ /* 0x000ee40000000a00 */
[----:B---3--:R-:W-:Y:S02]  /*2970*/  @!P3 IMAD R3, R3, 0xa0, RZ ;  /* 0x000000a00303b824 */ /* 0x008fe400078e02ff */
[----:B------:R-:W-:Y:S04]  /*2980*/  @!P3 IMAD.WIDE.U32 R4, R2, 0xa0, R28 ;  /* 0x000000a00204b825 */ /* 0x000fe800078e001c */
[----:B------:R-:W-:Y:S01]  /*2990*/  @!P3 IMAD.IADD R5, R5, 0x1, R3 ;  /* 0x000000010505b824 */ /* 0x000fe200078e0203 */
[----:B--2---:R2:W-:Y:S01]  /*29a0*/  @!P4 STG.E.128 desc[UR4][R34.64], R20 ;  /* 0x000000142200c986 */ /* 0x0045e2000c101d04 */
[C---:B------:R-:W-:Y:S05]  /*29b0*/  ISETP.GE.AND P4, PT, R148.reuse, R113, PT ;  /* 0x000000719400720c */ /* 0x040fea0003f86270 */
[----:B------:R3:W4:Y:S01]  /*29c0*/  @!P3 LDG.E.128 R24, desc[UR4][R4.64] ;  /* 0x000000040418b981 */ /* 0x000722000c1e1d00 */
[-C--:B------:R-:W-:Y:S11]  /*29d0*/  ISETP.LT.OR P4, PT, R148, R115.reuse, P4 ;  /* 0x000000739400720c */ /* 0x080ff60002781670 */
[----:B------:R-:W-:Y:S02]  /*29e0*/  @!UPT UIADD3 URZ, UPT, UPT, URZ, URZ, URZ ;  /* 0x000000fffffff290 */ /* 0x000fe4000fffe0ff */
[----:B------:R-:W5:Y:S08]  /*29f0*/  @!P4 LDC.64 R2, c[0x0][0x4b0] ;  /* 0x00012c00ff02cb82 */ /* 0x000f700000000a00 */
[----:B---3--:R-:W3:Y:S01]  /*2a00*/  @!P3 LDC.64 R4, c[0x0][0x3c0] ;  /* 0x0000f000ff04bb82 */ /* 0x008ee20000000a00 */
[----:B-----5:R-:W-:Y:S02]  /*2a10*/  @!P4 IMAD R3, R3, 0xc0, RZ ;  /* 0x000000c00303c824 */ /* 0x020fe400078e02ff */
[----:B---3--:R-:W-:Y:S04]  /*2a20*/  @!P3 IMAD.WIDE.U32 R6, R4, 0xa0, R18 ;  /* 0x000000a00406b825 */ /* 0x008fe800078e0012 */
[----:B------:R-:W-:Y:S02]  /*2a30*/  @!P3 IMAD R5, R5, 0xa0, RZ ;  /* 0x000000a00505b824 */ /* 0x000fe400078e02ff */
[----:B--2---:R-:W-:Y:S04]  /*2a40*/  @!P4 IMAD.WIDE.U32 R20, R2, 0xc0, R28 ;  /* 0x000000c00214c825 */ /* 0x004fe800078e001c */
[----:B------:R-:W-:Y:S02]  /*2a50*/  @!P3 IMAD.IADD R7, R7, 0x1, R5 ;  /* 0x000000010707b824 */ /* 0x000fe400078e0205 */
[----:B------:R-:W-:Y:S01]  /*2a60*/  @!P4 IMAD.IADD R21, R21, 0x1, R3 ;  /* 0x000000011515c824 */ /* 0x000fe200078e0203 */
[----:B------:R-:W2:Y:S08]  /*2a70*/  @!P4 LDC.64 R4, c[0x0][0x3c0] ;  /* 0x0000f000ff04cb82 */ /* 0x000eb00000000a00 */
[----:B------:R-:W3:Y:S01]  /*2a80*/  @!P6 LDC.64 R2, c[0x0][0x4b0] ;  /* 0x00012c00ff02eb82 */ /* 0x000ee20000000a00 */
[----:B--2---:R-:W-:Y:S02]  /*2a90*/  @!P4 IMAD R5, R5, 0xc0, RZ ;  /* 0x000000c00505c824 */ /* 0x004fe400078e02ff */
[----:B---3--:R-:W-:Y:S01]  /*2aa0*/  @!P6 IMAD R3, R3, 0xe0, RZ ;  /* 0x000000e00303e824 */ /* 0x008fe200078e02ff */
[----:B----4-:R2:W-:Y:S06]  /*2ab0*/  @!P3 STG.E.128 desc[UR4][R6.64], R24 ;  /* 0x000000180600b986 */ /* 0x0105ec000c101d04 */
[----:B------:R-:W3:Y:S01]  /*2ac0*/  @!P4 LDG.E.128 R20, desc[UR4][R20.64] ;  /* 0x000000041414c981 */ /* 0x000ee2000c1e1d00 */
[----:B--2---:R-:W-:Y:S04]  /*2ad0*/  @!P4 IMAD.WIDE.U32 R6, R4, 0xc0, R18 ;  /* 0x000000c00406c825 */ /* 0x004fe800078e0012 */
[----:B------:R-:W-:Y:S02]  /*2ae0*/  @!P4 IMAD.IADD R7, R7, 0x1, R5 ;  /* 0x000000010707c824 */ /* 0x000fe400078e0205 */
[----:B------:R-:W-:Y:S04]  /*2af0*/  @!P6 IMAD.WIDE.U32 R24, R2, 0xe0, R28 ;  /* 0x000000e00218e825 */ /* 0x000fe800078e001c */
[----:B------:R-:W-:Y:S02]  /*2b00*/  @!P6 IMAD.IADD R25, R25, 0x1, R3 ;  /* 0x000000011919e824 */ /* 0x000fe400078e0203 */
[----:B------:R-:W2:Y:S02]  /*2b10*/  @!P6 LDC.64 R2, c[0x0][0x3c0] ;  /* 0x0000f000ff02eb82 */ /* 0x000ea40000000a00 */
[----:B--2---:R-:W-:Y:S02]  /*2b20*/  @!P6 IMAD R3, R3, 0xe0, RZ ;  /* 0x000000e00303e824 */ /* 0x004fe400078e02ff */
[----:B------:R-:W-:Y:S04]  /*2b30*/  @!P6 IMAD.WIDE.U32 R26, R2, 0xe0, R18 ;  /* 0x000000e0021ae825 */ /* 0x000fe800078e0012 */
[----:B------:R-:W-:Y:S02]  /*2b40*/  @!P6 IMAD.IADD R27, R27, 0x1, R3 ;  /* 0x000000011b1be824 */ /* 0x000fe400078e0203 */
[----:B------:R-:W2:Y:S02]  /*2b50*/  @!P5 LDC.64 R2, c[0x0][0x4b0] ;  /* 0x00012c00ff02db82 */ /* 0x000ea40000000a00 */
[----:B--2---:R-:W-:Y:S01]  /*2b60*/  @!P5 IMAD R3, R3, 0x120, RZ ;  /* 0x000001200303d824 */ /* 0x004fe200078e02ff */
[----:B---3--:R2:W-:Y:S02]  /*2b70*/  @!P4 STG.E.128 desc[UR4][R6.64], R20 ;  /* 0x000000140600c986 */ /* 0x0085e4000c101d04 */
[----:B--2---:R-:W-:Y:S04]  /*2b80*/  @!P5 IMAD.WIDE.U32 R20, R2, 0x120, R28 ;  /* 0x000001200214d825 */ /* 0x004fe800078e001c */
[----:B------:R-:W2:Y:S01]  /*2b90*/  @!P6 LDG.E.128 R4, desc[UR4][R24.64] ;  /* 0x000000041804e981 */ /* 0x000ea2000c1e1d00 */
[----:B------:R-:W-:Y:S05]  /*2ba0*/  @!P5 IMAD.IADD R21, R21, 0x1, R3 ;  /* 0x000000011515d824 */ /* 0x000fea00078e0203 */
[----:B--2---:R2:W-:Y:S02]  /*2bb0*/  @!P6 STG.E.128 desc[UR4][R26.64], R4 ;  /* 0x000000041a00e986 */ /* 0x0045e4000c101d04 */
[----:B--2---:R-:W2:Y:S04]  /*2bc0*/  @!P5 LDC.64 R4, c[0x0][0x3c0] ;  /* 0x0000f000ff04db82 */ /* 0x004ea80000000a00 */
[----:B------:R-:W3:Y:S01]  /*2bd0*/  @!P1 LDG.E.128 R24, desc[UR4][R32.64] ;  /* 0x0000000420189981 */ /* 0x000ee2000c1e1d00 */
[----:B--2---:R-:W-:Y:S04]  /*2be0*/  @!P5 IMAD.WIDE.U32 R6, R4, 0x120, R18 ;  /* 0x000001200406d825 */ /* 0x004fe800078e0012 */
[----:B------:R-:W-:Y:S04]  /*2bf0*/  @!P5 IMAD R5, R5, 0x120, RZ ;  /* 0x000001200505d824 */ /* 0x000fe800078e02ff */
[----:B------:R-:W-:Y:S01]  /*2c00*/  @!P5 IMAD.IADD R7, R7, 0x1, R5 ;  /* 0x000000010707d824 */ /* 0x000fe200078e0205 */
[----:B---3--:R2:W-:Y:S01]  /*2c10*/  @!P1 STG.E.128 desc[UR4][R30.64], R24 ;  /* 0x000000181e009986 */ /* 0x0085e2000c101d04 */
[----:B------:R-:W-:Y:S02]  /*2c20*/  ISETP.LT.OR P1, PT, R140, R115, P0 ;  /* 0x000000738c00720c */ /* 0x000fe40000721670 */
[----:B------:R-:W-:Y:S03]  /*2c30*/  ISETP.GE.AND P0, PT, R138, R113, PT ;  /* 0x000000718a00720c */ /* 0x000fe60003f06270 */
[----:B------:R-:W3:Y:S01]  /*2c40*/  @!P5 LDG.E.128 R20, desc[UR4][R20.64] ;  /* 0x000000041414d981 */ /* 0x000ee2000c1e1d00 */
[----:B------:R-:W-:Y:S07]  /*2c50*/  P2R R145, PR, RZ, 0x2 ;  /* 0x00000002ff917803 */ /* 0x000fee0000000000 */
[----:B------:R-:W4:Y:S08]  /*2c60*/  @!P1 LDC.64 R2, c[0x0][0x4b0] ;  /* 0x00012c00ff029b82 */ /* 0x000f300000000a00 */
[----:B------:R-:W5:Y:S01]  /*2c70*/  @!P1 LDC.64 R4, c[0x0][0x3c0] ;  /* 0x0000f000ff049b82 */ /* 0x000f620000000a00 */
[----:B----4-:R-:W-:Y:S02]  /*2c80*/  @!P1 IMAD R3, R3, 0x140, RZ ;  /* 0x0000014003039824 */ /* 0x010fe400078e02ff */
[----:B--2---:R-:W-:Y:S04]  /*2c90*/  @!P1 IMAD.WIDE.U32 R24, R2, 0x140, R28 ;  /* 0x0000014002189825 */ /* 0x004fe800078e001c */
[----:B------:R-:W-:Y:S02]  /*2ca0*/  @!P1 IMAD.IADD R25, R25, 0x1, R3 ;  /* 0x0000000119199824 */ /* 0x000fe400078e0203 */
[----:B-----5:R-:W-:Y:S01]  /*2cb0*/  @!P1 IMAD R5, R5, 0x140, RZ ;  /* 0x0000014005059824 */ /* 0x020fe200078e02ff */
[----:B---3--:R2:W-:Y:S01]  /*2cc0*/  @!P5 STG.E.128 desc[UR4][R6.64], R20 ;  /* 0x000000140600d986 */ /* 0x0085e2000c101d04 */
[----:B------:R-:W-:Y:S02]  /*2cd0*/  ISETP.LT.OR P5, PT, R138, R115, P0 ;  /* 0x000000738a00720c */ /* 0x000fe400007a1670 */
[----:B------:R-:W-:Y:S03]  /*2ce0*/  ISETP.GE.AND P0, PT, R136, R113, PT ;  /* 0x000000718800720c */ /* 0x000fe60003f06270 */
[----:B------:R-:W3:Y:S01]  /*2cf0*/  @!P1 LDG.E.128 R24, desc[UR4][R24.64] ;  /* 0x0000000418189981 */ /* 0x000ee2000c1e1d00 */
[----:B------:R-:W-:Y:S07]  /*2d00*/  P2R R143, PR, RZ, 0x20 ;  /* 0x00000020ff8f7803 */ /* 0x000fee0000000000 */
[----:B------:R-:W4:Y:S01]  /*2d10*/  @!P5 LDC.64 R2, c[0x0][0x4b0] ;  /* 0x00012c00ff02db82 */ /* 0x000f220000000a00 */
[----:B--2---:R-:W-:Y:S04]  /*2d20*/  @!P1 IMAD.WIDE.U32 R6, R4, 0x140, R18 ;  /* 0x0000014004069825 */ /* 0x004fe800078e0012 */
[----:B------:R-:W-:Y:S02]  /*2d30*/  @!P1 IMAD.IADD R7, R7, 0x1, R5 ;  /* 0x0000000107079824 */ /* 0x000fe400078e0205 */
[----:B----4-:R-:W-:Y:S01]  /*2d40*/  @!P5 IMAD R3, R3, 0x160, RZ ;  /* 0x000001600303d824 */ /* 0x010fe200078e02ff */
[----:B------:R-:W2:Y:S01]  /*2d50*/  @!P5 LDC.64 R4, c[0x0][0x3c0] ;  /* 0x0000f000ff04db82 */ /* 0x000ea20000000a00 */
[----:B------:R-:W-:Y:S04]  /*2d60*/  @!P5 IMAD.WIDE.U32 R20, R2, 0x160, R28 ;  /* 0x000001600214d825 */ /* 0x000fe800078e001c */
[----:B------:R-:W-:Y:S02]  /*2d70*/  @!P5 IMAD.IADD R21, R21, 0x1, R3 ;  /* 0x000000011515d824 */ /* 0x000fe400078e0203 */
[----:B--2---:R-:W-:Y:S01]  /*2d80*/  @!P5 IMAD R5, R5, 0x160, RZ ;  /* 0x000001600505d824 */ /* 0x004fe200078e02ff */
        /* <DEDUP_REMOVED lines=28> */
[----:B------:R-:W-:Y:S03]  /*2f50*/  ISETP.NE.AND P0, PT, R17, RZ, PT ;  /* 0x000000ff1100720c */ /* 0x000fe60003f05270 */
[----:B------:R-:W3:Y:S01]  /*2f60*/  @!P5 LDG.E.128 R20, desc[UR4][R20.64] ;  /* 0x000000041414d981 */ /* 0x000ee2000c1e1d00 */
[----:B------:R-:W-:Y:S07]  /*2f70*/  P2R R137, PR, RZ, 0x2 ;  /* 0x00000002ff897803 */ /* 0x000fee0000000000 */
[----:B------:R-:W4:Y:S01]  /*2f80*/  @!P1 LDC.64 R2, c[0x0][0x4b0] ;  /* 0x00012c00ff029b82 */ /* 0x000f220000000a00 */
[----:B--2---:R-:W-:Y:S04]  /*2f90*/  @!P5 IMAD.WIDE.U32 R6, R4, 0x1a0, R18 ;  /* 0x000001a00406d825 */ /* 0x004fe800078e0012 */
[----:B------:R-:W-:Y:S02]  /*2fa0*/  @!P5 IMAD.IADD R7, R7, 0x1, R5 ;  /* 0x000000010707d824 */ /* 0x000fe400078e0205 */
[----:B----4-:R-:W-:Y:S02]  /*2fb0*/  @!P1 IMAD R3, R3, 0x1c0, RZ ;  /* 0x000001c003039824 */ /* 0x010fe400078e02ff */
[----:B------:R-:W-:Y:S04]  /*2fc0*/  @!P1 IMAD.WIDE.U32 R28, R2, 0x1c0, R28 ;  /* 0x000001c0021c9825 */ /* 0x000fe800078e001c */
[----:B------:R-:W-:Y:S02]  /*2fd0*/  @!P1 IMAD.IADD R29, R29, 0x1, R3 ;  /* 0x000000011d1d9824 */ /* 0x000fe400078e0203 */
[----:B------:R-:W2:Y:S02]  /*2fe0*/  @!P1 LDC.64 R2, c[0x0][0x3c0] ;  /* 0x0000f000ff029b82 */ /* 0x000ea40000000a00 */
[----:B--2---:R-:W-:Y:S04]  /*2ff0*/  @!P1 IMAD.WIDE.U32 R18, R2, 0x1c0, R18 ;  /* 0x000001c002129825 */ /* 0x004fe800078e0012 */
[----:B------:R-:W-:Y:S04]  /*3000*/  @!P1 IMAD R3, R3, 0x1c0, RZ ;  /* 0x000001c003039824 */ /* 0x000fe800078e02ff */
[----:B------:R-:W-:Y:S01]  /*3010*/  @!P1 IMAD.IADD R19, R19, 0x1, R3 ;  /* 0x0000000113139824 */ /* 0x000fe200078e0203 */
[----:B---3--:R2:W-:Y:S01]  /*3020*/  @!P5 STG.E.128 desc[UR4][R6.64], R20 ;  /* 0x000000140600d986 */ /* 0x0085e2000c101d04 */
[C---:B------:R-:W-:Y:S04]  /*3030*/  ISETP.GE.AND P5, PT, R154.reuse, R113, PT ;  /* 0x000000719a00720c */ /* 0x040fe80003fa6270 */
[----:B------:R-:W-:Y:S01]  /*3040*/  ISETP.GE.AND P5, PT, R154, R115, !P5 ;  /* 0x000000739a00720c */ /* 0x000fe20006fa6270 */
[----:B--2---:R-:W2:Y:S06]  /*3050*/  @!P1 LDG.E.128 R4, desc[UR4][R28.64] ;  /* 0x000000041c049981 */ /* 0x004eac000c1e1d00 */
[----:B--2---:R2:W-:Y:S01]  /*3060*/  @!P1 STG.E.128 desc[UR4][R18.64], R4 ;  /* 0x0000000412009986 */ /* 0x0045e2000c101d04 */
[----:B------:R-:W-:Y:S05]  /*3070*/  @P0 BRA `(.L_x_2297) ;  /* 0x0000000800800947 */ /* 0x000fea0003800000 */
[-C--:B------:R-:W-:Y:S02]  /*3080*/  @P2 MOV R8, R10.reuse ;  /* 0x0000000a00082202 */ /* 0x080fe40000000f00 */
[----:B------:R-:W-:Y:S02]  /*3090*/  P2R R16, PR, RZ, 0x40 ;  /* 0x00000040ff107803 */ /* 0x000fe40000000000 */
[----:B------:R-:W-:Y:S01]  /*30a0*/  ISETP.NE.AND P6, PT, R55, RZ, PT ;  /* 0x000000ff3700720c */ /* 0x000fe20003fc5270 */
[----:B--2---:R-:W2:Y:S01]  /*30b0*/  @P2 LDG.E.128 R4, desc[UR4][R8.64] ;  /* 0x0000000408042981 */ /* 0x004ea2000c1e1d00 */
[C---:B------:R-:W-:Y:S02]  /*30c0*/  LEA R32, P0, R95.reuse, R10, 0x1 ;  /* 0x0000000a5f207211 */ /* 0x040fe400078008ff */
[----:B------:R-:W-:Y:S02]  /*30d0*/  P2R R0, PR, RZ, 0x2 ;  /* 0x00000002ff007803 */ /* 0x000fe40000000000 */
[----:B------:R-:W-:Y:S02]  /*30e0*/  LEA.HI.X R33, R95, R9, R94, 0x1, P0 ;  /* 0x000000095f217211 */ /* 0x000fe400000f0c5e */
[----:B------:R-:W-:Y:S02]  /*30f0*/  LEA R18, P0, R67, R80, 0x1 ;  /* 0x0000005043127211 */ /* 0x000fe400078008ff */
[----:B------:R-:W-:Y:S02]  /*3100*/  ISETP.NE.AND P1, PT, R157, RZ, PT ;  /* 0x000000ff9d00720c */ /* 0x000fe40003f25270 */
[----:B------:R-:W-:Y:S01]  /*3110*/  LEA.HI.X R19, R67, R81, R70, 0x1, P0 ;  /* 0x0000005143137211 */ /* 0x000fe200000f0c46 */
[----:B------:R-:W3:Y:S01]  /*3120*/  @P6 LDC.64 R2, c[0x0][0x4a8] ;  /* 0x00012a00ff026b82 */ /* 0x000ee20000000a00 */
[----:B------:R-:W-:Y:S01]  /*3130*/  MOV R17, RZ ;  /* 0x000000ff00117202 */ /* 0x000fe20000000f00 */
[----:B--2---:R2:W-:Y:S01]  /*3140*/  @P2 STG.E.128 desc[UR4][R80.64], R4 ;  /* 0x0000000450002986 */ /* 0x0045e2000c101d04 */
[C---:B---3--:R-:W-:Y:S02]  /*3150*/  @P6 LEA R36, P0, R2.reuse, R32, 0x5 ;  /* 0x0000002002246211 */ /* 0x048fe400078028ff */
[----:B------:R-:W-:Y:S02]  /*3160*/  ISETP.NE.AND P2, PT, R155, RZ, PT ;  /* 0x000000ff9b00720c */ /* 0x000fe40003f45270 */
[----:B------:R-:W-:Y:S02]  /*3170*/  @P6 LEA.HI.X R37, R2, R33, R3, 0x5, P0 ;  /* 0x0000002102256211 */ /* 0x000fe400000f2c03 */
[----:B------:R-:W3:Y:S02]  /*3180*/  @P6 LDC.64 R2, c[0x0][0x3b8] ;  /* 0x0000ee00ff026b82 */ /* 0x000ee40000000a00 */
[C---:B---3--:R-:W-:Y:S04]  /*3190*/  @P6 LEA R34, P0, R2.reuse, R18, 0x5 ;  /* 0x0000001202226211 */ /* 0x048fe800078028ff */
[----:B------:R-:W-:Y:S02]  /*31a0*/  @P6 LEA.HI.X R35, R2, R19, R3, 0x5, P0 ;  /* 0x0000001302236211 */ /* 0x000fe400000f2c03 */
[----:B------:R-:W3:Y:S01]  /*31b0*/  @P1 LDC.64 R2, c[0x0][0x4a8] ;  /* 0x00012a00ff021b82 */ /* 0x000ee20000000a00 */
[----:B------:R-:W-:Y:S11]  /*31c0*/  ISETP.NE.AND P0, PT, R58, RZ, PT ;  /* 0x000000ff3a00720c */ /* 0x000ff60003f05270 */
[----:B------:R-:W-:Y:S02]  /*31d0*/  @!UPT UIADD3 URZ, UPT, UPT, URZ, URZ, URZ ;  /* 0x000000fffffff290 */ /* 0x000fe4000fffe0ff */
[----:B------:R-:W4:Y:S06]  /*31e0*/  @P0 LDG.E.128 R20, desc[UR4][R32.64] ;  /* 0x0000000420140981 */ /* 0x000f2c000c1e1d00 */
[----:B----4-:R4:W-:Y:S01]  /*31f0*/  @P0 STG.E.128 desc[UR4][R18.64], R20 ;  /* 0x0000001412000986 */ /* 0x0109e2000c101d04 */
[C---:B---3--:R-:W-:Y:S05]  /*3200*/  @P1 LEA R30, P0, R2.reuse, R32, 0x6 ;  /* 0x00000020021e1211 */ /* 0x048fea00078030ff */
[----:B--2---:R-:W2:Y:S01]  /*3210*/  @P6 LDG.E.128 R4, desc[UR4][R36.64] ;  /* 0x0000000424046981 */ /* 0x004ea2000c1e1d00 */
[----:B------:R-:W-:Y:S02]  /*3220*/  @P1 LEA.HI.X R31, R2, R33, R3, 0x6, P0 ;  /* 0x00000021021f1211 */ /* 0x000fe400000f3403 */
[----:B------:R-:W3:Y:S02]  /*3230*/  @P1 LDC.64 R2, c[0x0][0x3b8] ;  /* 0x0000ee00ff021b82 */ /* 0x000ee40000000a00 */
[C---:B---3--:R-:W-:Y:S04]  /*3240*/  @P1 LEA R24, P0, R2.reuse, R18, 0x6 ;  /* 0x0000001202181211 */ /* 0x048fe800078030ff */
[----:B------:R-:W-:Y:S02]  /*3250*/  @P1 LEA.HI.X R25, R2, R19, R3, 0x6, P0 ;  /* 0x0000001302191211 */ /* 0x000fe400000f3403 */
[----:B------:R-:W3:Y:S02]  /*3260*/  @!P2 LDC.64 R2, c[0x0][0x4a8] ;  /* 0x00012a00ff02ab82 */ /* 0x000ee40000000a00 */
[C---:B---3--:R-:W-:Y:S04]  /*3270*/  @!P2 LEA R28, P0, R2.reuse, R32, 0x7 ;  /* 0x00000020021ca211 */ /* 0x048fe800078038ff */
[----:B------:R-:W-:Y:S02]  /*3280*/  @!P2 LEA.HI.X R29, R2, R33, R3, 0x7, P0 ;  /* 0x00000021021da211 */ /* 0x000fe400000f3c03 */
[----:B------:R-:W3:Y:S02]  /*3290*/  @!P2 LDC.64 R2, c[0x0][0x3b8] ;  /* 0x0000ee00ff02ab82 */ /* 0x000ee40000000a00 */
[C---:B---3--:R-:W-:Y:S04]  /*32a0*/  @!P2 LEA R26, P0, R2.reuse, R18, 0x7 ;  /* 0x00000012021aa211 */ /* 0x048fe800078038ff */
[----:B------:R-:W-:Y:S02]  /*32b0*/  @!P2 LEA.HI.X R27, R2, R19, R3, 0x7, P0 ;  /* 0x00000013021ba211 */ /* 0x000fe400000f3c03 */
[----:B------:R-:W3:Y:S02]  /*32c0*/  @P5 LDC.64 R2, c[0x0][0x4a8] ;  /* 0x00012a00ff025b82 */ /* 0x000ee40000000a00 */
[----:B---3--:R-:W-:Y:S01]  /*32d0*/  @P5 IMAD R3, R3, 0x60, RZ ;  /* 0x0000006003035824 */ /* 0x008fe200078e02ff */
[----:B--2---:R2:W-:Y:S01]  /*32e0*/  @P6 STG.E.128 desc[UR4][R34.64], R4 ;  /* 0x0000000422006986 */ /* 0x0045e2000c101d04 */
[----:B------:R-:W-:Y:S05]  /*32f0*/  ISETP.NE.AND P6, PT, R16, RZ, PT ;  /* 0x000000ff1000720c */ /* 0x000fea0003fc5270 */
[----:B----4-:R-:W3:Y:S01]  /*3300*/  @P1 LDG.E.128 R20, desc[UR4][R30.64] ;  /* 0x000000041e141981 */ /* 0x010ee2000c1e1d00 */
[----:B--2---:R-:W-:Y:S04]  /*3310*/  @P5 IMAD.WIDE.U32 R34, R2, 0x60, R32 ;  /* 0x0000006002225825 */ /* 0x004fe800078e0020 */
[----:B------:R-:W-:Y:S02]  /*3320*/  @P5 IMAD.IADD R35, R35, 0x1, R3 ;  /* 0x0000000123235824 */ /* 0x000fe400078e0203 */
[----:B------:R-:W2:Y:S02]  /*3330*/  @P5 LDC.64 R2, c[0x0][0x3b8] ;  /* 0x0000ee00ff025b82 */ /* 0x000ea40000000a00 */
[----:B--2---:R-:W-:Y:S01]  /*3340*/  @P5 IMAD R3, R3, 0x60, RZ ;  /* 0x0000006003035824 */ /* 0x004fe200078e02ff */
[----:B---3--:R2:W-:Y:S01]  /*3350*/  @P1 STG.E.128 desc[UR4][R24.64], R20 ;  /* 0x0000001418001986 */ /* 0x0085e2000c101d04 */
[----:B------:R-:W-:Y:S05]  /*3360*/  ISETP.NE.AND P1, PT, R0, RZ, PT ;  /* 0x000000ff0000720c */ /* 0x000fea0003f25270 */
[----:B------:R-:W3:Y:S01]  /*3370*/  @P5 LDG.E.128 R4, desc[UR4][R34.64] ;  /* 0x0000000422045981 */ /* 0x000ee2000c1e1d00 */
[----:B--2---:R-:W-:Y:S05]  /*3380*/  @P5 IMAD.WIDE.U32 R20, R2, 0x60, R18 ;  /* 0x0000006002145825 */ /* 0x004fea00078e0012 */
[----:B------:R-:W-:Y:S05]  /*3390*/  @P5 IADD3 R21, PT, PT, R21, R3, RZ ;  /* 0x0000000315155210 */ /* 0x000fea0007ffe0ff */
[----:B---3--:R2:W-:Y:S01]  /*33a0*/  @P5 STG.E.128 desc[UR4][R20.64], R4 ;  /* 0x0000000414005986 */ /* 0x0085e2000c101d04 */
[----:B------:R-:W-:Y:S11]  /*33b0*/  ISETP.NE.AND P5, PT, R153, RZ, PT ;  /* 0x000000ff9900720c */ /* 0x000ff60003fa5270 */
[----:B------:R-:W-:Y:S02]  /*33c0*/  @!UPT UIADD3 URZ, UPT, UPT, URZ, URZ, URZ ;  /* 0x000000fffffff290 */ /* 0x000fe4000fffe0ff */
[----:B------:R-:W3:Y:S01]  /*33d0*/  @!P5 LDC.64 R2, c[0x0][0x4a8] ;  /* 0x00012a00ff02db82 */ /* 0x000ee20000000a00 */
[----:B--2---:R-:W2:Y:S01]  /*33e0*/  @!P2 LDG.E.128 R20, desc[UR4][R28.64] ;  /* 0x000000041c14a981 */ /* 0x004ea2000c1e1d00 */
[C---:B---3--:R-:W-:Y:S04]  /*33f0*/  @!P5 LEA R24, P0, R2.reuse, R32, 0x8 ;  /* 0x000000200218d211 */ /* 0x048fe800078040ff */
[----:B------:R-:W-:Y:S02]  /*3400*/  @!P5 LEA.HI.X R25, R2, R33, R3, 0x8, P0 ;  /* 0x000000210219d211 */ /* 0x000fe400000f4403 */
[----:B------:R-:W3:Y:S02]  /*3410*/  @!P5 LDC.64 R2, c[0x0][0x3b8] ;  /* 0x0000ee00ff02db82 */ /* 0x000ee40000000a00 */
[C---:B---3--:R-:W-:Y:S04]  /*3420*/  @!P5 LEA R34, P0, R2.reuse, R18, 0x8 ;  /* 0x000000120222d211 */ /* 0x048fe800078040ff */
[----:B------:R-:W-:Y:S02]  /*3430*/  @!P5 LEA.HI.X R35, R2, R19, R3, 0x8, P0 ;  /* 0x000000130223d211 */ /* 0x000fe400000f4403 */
[----:B------:R-:W3:Y:S01]  /*3440*/  @!P3 LDC.64 R2, c[0x0][0x4a8] ;  /* 0x00012a00ff02bb82 */ /* 0x000ee20000000a00 */
[----:B------:R-:W-:Y:S01]  /*3450*/  ISETP.NE.AND P0, PT, R143, RZ, PT ;  /* 0x000000ff8f00720c */ /* 0x000fe20003f05270 */
[----:B---3--:R-:W-:Y:S02]  /*3460*/  @!P3 IMAD R3, R3, 0xa0, RZ ;  /* 0x000000a00303b824 */ /* 0x008fe400078e02ff */
[----:B------:R-:W-:Y:S04]  /*3470*/  @!P3 IMAD.WIDE.U32 R30, R2, 0xa0, R32 ;  /* 0x000000a0021eb825 */ /* 0x000fe800078e0020 */
[----:B------:R-:W-:Y:S02]  /*3480*/  @!P3 IMAD.IADD R31, R31, 0x1, R3 ;  /* 0x000000011f1fb824 */ /* 0x000fe400078e0203 */
[----:B------:R-:W3:Y:S02]  /*3490*/  @!P3 LDC.64 R2, c[0x0][0x3b8] ;  /* 0x0000ee00ff02bb82 */ /* 0x000ee40000000a00 */
[----:B---3--:R-:W-:Y:S01]  /*34a0*/  @!P3 IMAD R3, R3, 0xa0, RZ ;  /* 0x000000a00303b824 */ /* 0x008fe200078e02ff */
[----:B--2---:R2:W-:Y:S01]  /*34b0*/  @!P2 STG.E.128 desc[UR4][R26.64], R20 ;  /* 0x000000141a00a986 */ /* 0x0045e2000c101d04 */
[----:B------:R-:W-:Y:S05]  /*34c0*/  ISETP.NE.AND P2, PT, R147, RZ, PT ;  /* 0x000000ff9300720c */ /* 0x000fea0003f45270 */
[----:B------:R-:W3:Y:S01]  /*34d0*/  @!P3 LDG.E.128 R4, desc[UR4][R30.64] ;  /* 0x000000041e04b981 */ /* 0x000ee2000c1e1d00 */
[----:B--2---:R-:W-:Y:S05]  /*34e0*/  @!P3 IMAD.WIDE.U32 R20, R2, 0xa0, R18 ;  /* 0x000000a00214b825 */ /* 0x004fea00078e0012 */
[----:B------:R-:W-:Y:S02]  /*34f0*/  @!P3 IADD3 R21, PT, PT, R21, R3, RZ ;  /* 0x000000031515b210 */ /* 0x000fe40007ffe0ff */
[----:B------:R-:W2:Y:S02]  /*3500*/  @!P4 LDC.64 R2, c[0x0][0x4a8] ;  /* 0x00012a00ff02cb82 */ /* 0x000ea40000000a00 */
[----:B--2---:R-:W-:Y:S02]  /*3510*/  @!P4 IMAD R3, R3, 0xc0, RZ ;  /* 0x000000c00303c824 */ /* 0x004fe400078e02ff */
[----:B------:R-:W-:Y:S04]  /*3520*/  @!P4 IMAD.WIDE.U32 R26, R2, 0xc0, R32 ;  /* 0x000000c0021ac825 */ /* 0x000fe800078e0020 */
[----:B------:R-:W-:Y:S02]  /*3530*/  @!P4 IMAD.IADD R27, R27, 0x1, R3 ;  /* 0x000000011b1bc824 */ /* 0x000fe400078e0203 */
[----:B------:R-:W2:Y:S02]  /*3540*/  @!P4 LDC.64 R2, c[0x0][0x3b8] ;  /* 0x0000ee00ff02cb82 */ /* 0x000ea40000000a00 */
[----:B--2---:R-:W-:Y:S01]  /*3550*/  @!P4 IMAD R3, R3, 0xc0, RZ ;  /* 0x000000c00303c824 */ /* 0x004fe200078e02ff */
[----:B---3--:R2:W-:Y:S01]  /*3560*/  @!P3 STG.E.128 desc[UR4][R20.64], R4 ;  /* 0x000000041400b986 */ /* 0x0085e2000c101d04 */
[----:B------:R-:W-:Y:S05]  /*3570*/  ISETP.NE.AND P3, PT, R145, RZ, PT ;  /* 0x000000ff9100720c */ /* 0x000fea0003f65270 */
[----:B--2---:R-:W2:Y:S01]  /*3580*/  @!P4 LDG.E.128 R20, desc[UR4][R26.64] ;  /* 0x000000041a14c981 */ /* 0x004ea2000c1e1d00 */
[----:B------:R-:W-:Y:S05]  /*3590*/  @!P4 IMAD.WIDE.U32 R4, R2, 0xc0, R18 ;  /* 0x000000c00204c825 */ /* 0x000fea00078e0012 */
[----:B------:R-:W-:Y:S02]  /*35a0*/  @!P4 IADD3 R5, PT, PT, R5, R3, RZ ;  /* 0x000000030505c210 */ /* 0x000fe40007ffe0ff */
[----:B------:R-:W3:Y:S02]  /*35b0*/  @!P6 LDC.64 R2, c[0x0][0x4a8] ;  /* 0x00012a00ff02eb82 */ /* 0x000ee40000000a00 */
[----:B---3--:R-:W-:Y:S02]  /*35c0*/  @!P6 IMAD R3, R3, 0xe0, RZ ;  /* 0x000000e00303e824 */ /* 0x008fe400078e02ff */
[----:B------:R-:W-:Y:S04]  /*35d0*/  @!P6 IMAD.WIDE.U32 R6, R2, 0xe0, R32 ;  /* 0x000000e00206e825 */ /* 0x000fe800078e0020 */
[----:B------:R-:W-:Y:S02]  /*35e0*/  @!P6 IMAD.IADD R7, R7, 0x1, R3 ;  /* 0x000000010707e824 */ /* 0x000fe400078e0203 */
[----:B------:R-:W3:Y:S02]  /*35f0*/  @!P6 LDC.64 R2, c[0x0][0x3b8] ;  /* 0x0000ee00ff02eb82 */ /* 0x000ee40000000a00 */
[----:B---3--:R-:W-:Y:S01]  /*3600*/  @!P6 IMAD R3, R3, 0xe0, RZ ;  /* 0x000000e00303e824 */ /* 0x008fe200078e02ff */
[----:B--2---:R2:W-:Y:S06]  /*3610*/  @!P4 STG.E.128 desc[UR4][R4.64], R20 ;  /* 0x000000140400c986 */ /* 0x0045ec000c101d04 */
[----:B------:R3:W4:Y:S01]  /*3620*/  @!P6 LDG.E.128 R28, desc[UR4][R6.64] ;  /* 0x00000004061ce981 */ /* 0x000722000c1e1d00 */
[----:B--2---:R-:W-:Y:S05]  /*3630*/  @!P6 IMAD.WIDE.U32 R4, R2, 0xe0, R18 ;  /* 0x000000e00204e825 */ /* 0x004fea00078e0012 */
[----:B------:R-:W-:Y:S02]  /*3640*/  @!P6 IADD3 R5, PT, PT, R5, R3, RZ ;  /* 0x000000030505e210 */ /* 0x000fe40007ffe0ff */
[----:B------:R-:W2:Y:S02]  /*3650*/  @!P2 LDC.64 R2, c[0x0][0x4a8] ;  /* 0x00012a00ff02ab82 */ /* 0x000ea40000000a00 */
[----:B--2---:R-:W-:Y:S02]  /*3660*/  @!P2 IMAD R3, R3, 0x120, RZ ;  /* 0x000001200303a824 */ /* 0x004fe400078e02ff */
[----:B---3--:R-:W-:Y:S04]  /*3670*/  @!P2 IMAD.WIDE.U32 R6, R2, 0x120, R32 ;  /* 0x000001200206a825 */ /* 0x008fe800078e0020 */
[----:B------:R-:W-:Y:S02]  /*3680*/  @!P2 IMAD.IADD R7, R7, 0x1, R3 ;  /* 0x000000010707a824 */ /* 0x000fe400078e0203 */
[----:B------:R-:W2:Y:S02]  /*3690*/  @!P3 LDC.64 R2, c[0x0][0x4a8] ;  /* 0x00012a00ff02bb82 */ /* 0x000ea40000000a00 */
[----:B--2---:R-:W-:Y:S01]  /*36a0*/  @!P3 IMAD R3, R3, 0x140, RZ ;  /* 0x000001400303b824 */ /* 0x004fe200078e02ff */
[----:B----4-:R2:W-:Y:S06]  /*36b0*/  @!P6 STG.E.128 desc[UR4][R4.64], R28 ;  /* 0x0000001c0400e986 */ /* 0x0105ec000c101d04 */
[----:B------:R-:W3:Y:S01]  /*36c0*/  @!P5 LDG.E.128 R24, desc[UR4][R24.64] ;  /* 0x000000041818d981 */ /* 0x000ee2000c1e1d00 */
[----:B--2---:R-:W2:Y:S02]  /*36d0*/  @!P2 LDC.64 R4, c[0x0][0x3b8] ;  /* 0x0000ee00ff04ab82 */ /* 0x004ea40000000a00 */
[----:B--2---:R-:W-:Y:S03]  /*36e0*/  @!P2 IMAD R5, R5, 0x120, RZ ;  /* 0x000001200505a824 */ /* 0x004fe600078e02ff */
[----:B---3--:R2:W-:Y:S01]  /*36f0*/  @!P5 STG.E.128 desc[UR4][R34.64], R24 ;  /* 0x000000182200d986 */ /* 0x0085e2000c101d04 */
[----:B------:R-:W-:Y:S05]  /*3700*/  ISETP.NE.AND P5, PT, R141, RZ, PT ;  /* 0x000000ff8d00720c */ /* 0x000fea0003fa5270 */
[----:B------:R3:W4:Y:S02]  /*3710*/  @!P2 LDG.E.128 R20, desc[UR4][R6.64] ;  /* 0x000000040614a981 */ /* 0x000724000c1e1d00 */
[----:B---3--:R-:W-:Y:S04]  /*3720*/  @!P2 IMAD.WIDE.U32 R6, R4, 0x120, R18 ;  /* 0x000001200406a825 */ /* 0x008fe800078e0012 */
[----:B------:R-:W-:Y:S01]  /*3730*/  @!P3 IMAD.WIDE.U32 R28, R2, 0x140, R32 ;  /* 0x00000140021cb825 */ /* 0x000fe200078e0020 */
[----:B------:R-:W-:Y:S02]  /*3740*/  @!P2 IADD3 R7, PT, PT, R7, R5, RZ ;  /* 0x000000050707a210 */ /* 0x000fe40007ffe0ff */
[----:B------:R-:W3:Y:S01]  /*3750*/  @!P3 LDC.64 R4, c[0x0][0x3b8] ;  /* 0x0000ee00ff04bb82 */ /* 0x000ee20000000a00 */
[----:B------:R-:W-:Y:S07]  /*3760*/  @!P3 IMAD.IADD R29, R29, 0x1, R3 ;  /* 0x000000011d1db824 */ /* 0x000fee00078e0203 */
[----:B------:R-:W5:Y:S01]  /*3770*/  @!P0 LDC.64 R2, c[0x0][0x4a8] ;  /* 0x00012a00ff028b82 */ /* 0x000f620000000a00 */
[----:B---3--:R-:W-:Y:S02]  /*3780*/  @!P3 IMAD R5, R5, 0x140, RZ ;  /* 0x000001400505b824 */ /* 0x008fe400078e02ff */
[----:B--2---:R-:W-:Y:S05]  /*3790*/  @!P3 IMAD.WIDE.U32 R24, R4, 0x140, R18 ;  /* 0x000001400418b825 */ /* 0x004fea00078e0012 */
[----:B------:R-:W-:Y:S01]  /*37a0*/  @!P3 IADD3 R25, PT, PT, R25, R5, RZ ;  /* 0x000000051919b210 */ /* 0x000fe20007ffe0ff */
[----:B-----5:R-:W-:Y:S01]  /*37b0*/  @!P0 IMAD R3, R3, 0x160, RZ ;  /* 0x0000016003038824 */ /* 0x020fe200078e02ff */
[----:B------:R-:W2:Y:S01]  /*37c0*/  @!P0 LDC.64 R4, c[0x0][0x3b8] ;  /* 0x0000ee00ff048b82 */ /* 0x000ea20000000a00 */
[----:B------:R-:W-:Y:S04]  /*37d0*/  @!P0 IMAD.WIDE.U32 R26, R2, 0x160, R32 ;  /* 0x00000160021a8825 */ /* 0x000fe800078e0020 */
[----:B------:R-:W-:Y:S03]  /*37e0*/  @!P0 IMAD.IADD R27, R27, 0x1, R3 ;  /* 0x000000011b1b8824 */ /* 0x000fe600078e0203 */
[----:B------:R-:W3:Y:S01]  /*37f0*/  @!P5 LDC.64 R2, c[0x0][0x4a8] ;  /* 0x00012a00ff02db82 */ /* 0x000ee20000000a00 */
[----:B--2---:R-:W-:Y:S02]  /*3800*/  @!P0 IMAD R5, R5, 0x160, RZ ;  /* 0x0000016005058824 */ /* 0x004fe400078e02ff */
[----:B---3--:R-:W-:Y:S01]  /*3810*/  @!P5 IMAD R3, R3, 0x180, RZ ;  /* 0x000001800303d824 */ /* 0x008fe200078e02ff */
[----:B----4-:R2:W-:Y:S01]  /*3820*/  @!P2 STG.E.128 desc[UR4][R6.64], R20 ;  /* 0x000000140600a986 */ /* 0x0105e2000c101d04 */
[----:B------:R-:W-:Y:S05]  /*3830*/  ISETP.NE.AND P2, PT, R139, RZ, PT ;  /* 0x000000ff8b00720c */ /* 0x000fea0003f45270 */
[----:B------:R-:W3:Y:S01]  /*3840*/  @!P3 LDG.E.128 R28, desc[UR4][R28.64] ;  /* 0x000000041c1cb981 */ /* 0x000ee2000c1e1d00 */
[----:B--2---:R-:W-:Y:S04]  /*3850*/  @!P0 IMAD.WIDE.U32 R6, R4, 0x160, R18 ;  /* 0x0000016004068825 */ /* 0x004fe800078e0012 */
[----:B------:R-:W-:Y:S01]  /*3860*/  @!P5 IMAD.WIDE.U32 R20, R2, 0x180, R32 ;  /* 0x000001800214d825 */ /* 0x000fe200078e0020 */
[----:B------:R-:W-:Y:S02]  /*3870*/  @!P0 IADD3 R7, PT, PT, R7, R5, RZ ;  /* 0x0000000507078210 */ /* 0x000fe40007ffe0ff */
[----:B------:R-:W2:Y:S01]  /*3880*/  @!P5 LDC.64 R4, c[0x0][0x3b8] ;  /* 0x0000ee00ff04db82 */ /* 0x000ea20000000a00 */
[----:B------:R-:W-:Y:S07]  /*3890*/  @!P5 IMAD.IADD R21, R21, 0x1, R3 ;  /* 0x000000011515d824 */ /* 0x000fee00078e0203 */
[----:B------:R-:W4:Y:S01]  /*38a0*/  @!P2 LDC.64 R2, c[0x0][0x4a8] ;  /* 0x00012a00ff02ab82 */ /* 0x000f220000000a00 */
[----:B--2---:R-:W-:Y:S02]  /*38b0*/  @!P5 IMAD R5, R5, 0x180, RZ ;  /* 0x000001800505d824 */ /* 0x004fe400078e02ff */
[----:B----4-:R-:W-:Y:S01]  /*38c0*/  @!P2 IMAD R3, R3, 0x1a0, RZ ;  /* 0x000001a00303a824 */ /* 0x010fe200078e02ff */
[----:B---3--:R2:W-:Y:S06]  /*38d0*/  @!P3 STG.E.128 desc[UR4][R24.64], R28 ;  /* 0x0000001c1800b986 */ /* 0x0085ec000c101d04 */
[----:B--2---:R-:W2:Y:S06]  /*38e0*/  @!P0 LDG.E.128 R24, desc[UR4][R26.64] ;  /* 0x000000041a188981 */ /* 0x004eac000c1e1d00 */
[----:B--2---:R2:W-:Y:S06]  /*38f0*/  @!P0 STG.E.128 desc[UR4][R6.64], R24 ;  /* 0x0000001806008986 */ /* 0x0045ec000c101d04 */
[----:B------:R-:W3:Y:S01]  /*3900*/  @!P5 LDG.E.128 R20, desc[UR4][R20.64] ;  /* 0x000000041414d981 */ /* 0x000ee2000c1e1d00 */
[----:B--2---:R-:W-:Y:S04]  /*3910*/  @!P5 IMAD.WIDE.U32 R6, R4, 0x180, R18 ;  /* 0x000001800406d825 */ /* 0x004fe800078e0012 */
[----:B------:R-:W-:Y:S01]  /*3920*/  @!P2 IMAD.WIDE.U32 R28, R2, 0x1a0, R32 ;  /* 0x000001a0021ca825 */ /* 0x000fe200078e0020 */
[----:B------:R-:W-:Y:S03]  /*3930*/  @!P5 IADD3 R7, PT, PT, R7, R5, RZ ;  /* 0x000000050707d210 */ /* 0x000fe60007ffe0ff */
[----:B------:R-:W-:Y:S02]  /*3940*/  @!P2 IMAD.IADD R29, R29, 0x1, R3 ;  /* 0x000000011d1da824 */ /* 0x000fe400078e0203 */
[----:B------:R-:W2:Y:S02]  /*3950*/  @!P2 LDC.64 R2, c[0x0][0x3b8] ;  /* 0x0000ee00ff02ab82 */ /* 0x000ea40000000a00 */
[----:B--2---:R-:W-:Y:S04]  /*3960*/  @!P2 IMAD.WIDE.U32 R24, R2, 0x1a0, R18 ;  /* 0x000001a00218a825 */ /* 0x004fe800078e0012 */
[----:B------:R-:W-:Y:S05]  /*3970*/  @!P2 IMAD R3, R3, 0x1a0, RZ ;  /* 0x000001a00303a824 */ /* 0x000fea00078e02ff */
[----:B------:R-:W-:Y:S01]  /*3980*/  @!P2 IADD3 R25, PT, PT, R25, R3, RZ ;  /* 0x000000031919a210 */ /* 0x000fe20007ffe0ff */
[----:B---3--:R2:W-:Y:S06]  /*3990*/  @!P5 STG.E.128 desc[UR4][R6.64], R20 ;  /* 0x000000140600d986 */ /* 0x0085ec000c101d04 */
[----:B--2---:R-:W2:Y:S06]  /*39a0*/  @!P2 LDG.E.128 R4, desc[UR4][R28.64] ;  /* 0x000000041c04a981 */ /* 0x004eac000c1e1d00 */
[----:B--2---:R2:W-:Y:S01]  /*39b0*/  @!P2 STG.E.128 desc[UR4][R24.64], R4 ;  /* 0x000000041800a986 */ /* 0x0045e2000c101d04 */
[----:B------:R-:W-:Y:S05]  /*39c0*/  @P1 BRA `(.L_x_2298) ;  /* 0x000000a400281947 */ /* 0x000fea0003800000 */
[----:B------:R-:W3:Y:S02]  /*39d0*/  LDC.64 R2, c[0x0][0x4a8] ;  /* 0x00012a00ff027b82 */ /* 0x000ee40000000a00 */
[----:B---3--:R-:W-:Y:S04]  /*39e0*/  IMAD.WIDE.U32 R32, R2, 0x1c0, R32 ;  /* 0x000001c002207825 */ /* 0x008fe800078e0020 */
[----:B------:R-:W-:Y:S05]  /*39f0*/  IMAD R3, R3, 0x1c0, RZ ;  /* 0x000001c003037824 */ /* 0x000fea00078e02ff */
[----:B------:R-:W-:Y:S02]  /*3a00*/  IADD3 R33, PT, PT, R33, R3, RZ ;  /* 0x0000000321217210 */ /* 0x000fe40007ffe0ff */
[----:B------:R-:W3:Y:S03]  /*3a10*/  LDC.64 R2, c[0x0][0x3b8] ;  /* 0x0000ee00ff027b82 */ /* 0x000ee60000000a00 */
[----:B--2---:R-:W2:Y:S01]  /*3a20*/  LDG.E.128 R4, desc[UR4][R32.64] ;  /* 0x0000000420047981 */ /* 0x004ea2000c1e1d00 */
[----:B---3--:R-:W-:Y:S02]  /*3a30*/  IMAD R3, R3, 0x1c0, RZ ;  /* 0x000001c003037824 */ /* 0x008fe400078e02ff */
[----:B------:R-:W-:Y:S05]  /*3a40*/  IMAD.WIDE.U32 R18, R2, 0x1c0, R18 ;  /* 0x000001c002127825 */ /* 0x000fea00078e0012 */
[----:B------:R-:W-:Y:S05]  /*3a50*/  IADD3 R19, PT, PT, R19, R3, RZ ;  /* 0x0000000313137210 */ /* 0x000fea0007ffe0ff */
[----:B--2---:R2:W-:Y:S01]  /*3a60*/  STG.E.128 desc[UR4][R18.64], R4 ;  /* 0x0000000412007986 */ /* 0x0045e2000c101d04 */
[----:B------:R-:W-:Y:S05]  /*3a70*/  BRA `(.L_x_2298) ;  /* 0x000000a000fc7947 */ /* 0x000fea0003800000 */
.L_x_2297:
[----:B------:R-:W-:Y:S05]  /*3a80*/  BRA.U !UP0, `(.L_x_2299) ;  /* 0x0000003d08f07547 */ /* 0x000fea000b800000 */
[----:B------:R-:W-:Y:S01]  /*3a90*/  LEA R42, P0, R95, R10, 0x1 ;  /* 0x0000000a5f2a7211 */ /* 0x000fe200078008ff */
[----:B------:R-:W3:Y:S01]  /*3aa0*/  LDC R38, c[0x0][0x450] ;  /* 0x00011400ff267b82 */ /* 0x000ee20000000800 */
[C---:B------:R-:W-:Y:S01]  /*3ab0*/  SHF.L.U64.HI R3, R131.reuse, 0x1, R110 ;  /* 0x0000000183037819 */ /* 0x040fe2000001026e */
[----:B--2---:R-:W-:Y:S01]  /*3ac0*/  IMAD.SHL.U32 R5, R131, 0x2, RZ ;  /* 0x0000000283057824 */ /* 0x004fe200078e00ff */
[----:B------:R-:W-:Y:S01]  /*3ad0*/  LEA.HI.X R43, R95, R9, R94, 0x1, P0 ;  /* 0x000000095f2b7211 */ /* 0x000fe200000f0c5e */
[----:B------:R-:W-:Y:S01]  /*3ae0*/  BSSY.RECONVERGENT B0, `(.L_x_2300) ;  /* 0x000003a000007945 */ /* 0x000fe20003800200 */
[C---:B------:R-:W-:Y:S04]  /*3af0*/  LEA R40, P0, R67.reuse, R80, 0x1 ;  /* 0x0000005043287211 */ /* 0x040fe800078008ff */
[----:B------:R-:W-:Y:S02]  /*3b00*/  LEA.HI.X R41, R67, R81, R70, 0x1, P0 ;  /* 0x0000005143297211 */ /* 0x000fe400000f0c46 */
[-C--:B------:R-:W-:Y:S05]  /*3b10*/  IADD3 R6, P0, PT, R14, R5.reuse, RZ ;  /* 0x000000050e067210 */ /* 0x080fea0007f1e0ff */
[--C-:B------:R-:W-:Y:S01]  /*3b20*/  IMAD.X R7, R15, 0x1, R3.reuse, P0 ;  /* 0x000000010f077824 */ /* 0x100fe200000e0603 */
[----:B------:R-:W-:Y:S05]  /*3b30*/  IADD3 R36, P0, PT, R56, R5, RZ ;  /* 0x0000000538247210 */ /* 0x000fea0007f1e0ff */
[----:B------:R-:W-:Y:S01]  /*3b40*/  IMAD.X R37, R57, 0x1, R3, P0 ;  /* 0x0000000139257824 */ /* 0x000fe200000e0603 */
[----:B------:R-:W-:Y:S07]  /*3b50*/  @!P2 BRA `(.L_x_2301) ;  /* 0x0000000000c8a947 */ /* 0x000fee0003800000 */
[----:B------:R-:W-:Y:S02]  /*3b60*/  ISETP.GE.AND P0, PT, R12, R17, PT ;  /* 0x000000110c00720c */ /* 0x000fe40003f06270 */
[----:B------:R-:W-:Y:S05]  /*3b70*/  MOV R8, R10 ;  /* 0x0000000a00087202 */ /* 0x000fea0000000f00 */
[----:B------:R-:W2:Y:S08]  /*3b80*/  LDG.E.128 R20, desc[UR4][R8.64] ;  /* 0x0000000408147981 */ /* 0x000eb0000c1e1d00 */
[----:B------:R-:W4:Y:S06]  /*3b90*/  @!P0 LDG.E.64 R34, desc[UR4][R56.64] ;  /* 0x0000000438228981 */ /* 0x000f2c000c1e1b00 */
[----:B------:R-:W5:Y:S01]  /*3ba0*/  @!P0 LDG.E.64 R18, desc[UR4][R14.64] ;  /* 0x000000040e128981 */ /* 0x000f62000c1e1b00 */
[--C-:B----4-:R-:W-:Y:S01]  /*3bb0*/  @!P0 HADD2.F32 R29, -RZ, R34.reuse.H0_H0 ;  /* 0x20000022ff1d8230 */ /* 0x110fe20000004100 */
[----:B--2---:R-:W-:Y:S01]  /*3bc0*/  @!P0 MOV R25, R20 ;  /* 0x0000001400198202 */ /* 0x004fe20000000f00 */
[----:B------:R-:W-:Y:S01]  /*3bd0*/  @!P0 HADD2.F32 R28, -RZ, R35.H0_H0 ;  /* 0x20000023ff1c8230 */ /* 0x000fe20000004100 */
[----:B------:R-:W-:Y:S01]  /*3be0*/  @!P0 MOV R16, R21 ;  /* 0x0000001500108202 */ /* 0x000fe20000000f00 */
[----:B------:R-:W-:Y:S02]  /*3bf0*/  @!P0 HADD2.F32 R33, -RZ, R34.H1_H1 ;  /* 0x30000022ff218230 */ /* 0x000fe40000004100 */
[--C-:B------:R-:W-:Y:S02]  /*3c00*/  @!P0 HADD2.F32 R27, -RZ, R25.reuse.H1_H1 ;  /* 0x30000019ff1b8230 */ /* 0x100fe40000004100 */
[--C-:B-----5:R-:W-:Y:S02]  /*3c10*/  @!P0 HADD2.F32 R24, -RZ, R18.reuse.H0_H0 ;  /* 0x20000012ff188230 */ /* 0x120fe40000004100 */
        /* <DEDUP_REMOVED lines=38> */
.L_x_2301:
[----:B-1----:R-:W-:Y:S05]  /*3e80*/  BSYNC.RECONVERGENT B0 ;  /* 0x0000000000007941 */ /* 0x002fea0003800200 */
.L_x_2300:
[----:B------:R-:W-:Y:S01]  /*3e90*/  ISETP.NE.AND P0, PT, R58, RZ, PT ;  /* 0x000000ff3a00720c */ /* 0x000fe20003f05270 */
[----:B------:R-:W-:Y:S11]  /*3ea0*/  BSSY.RECONVERGENT B0, `(.L_x_2302) ;  /* 0x0000035000007945 */ /* 0x000ff60003800200 */
[----:B------:R-:W-:Y:S01]  /*3eb0*/  @!UPT UIADD3 URZ, UPT, UPT, URZ, URZ, URZ ;  /* 0x000000fffffff290 */ /* 0x000fe2000fffe0ff */
[----:B------:R-:W-:Y:S05]  /*3ec0*/  @!P0 BRA `(.L_x_2303) ;  /* 0x0000000000c88947 */ /* 0x000fea0003800000 */
[----:B------:R-:W-:Y:S01]  /*3ed0*/  ISETP.GE.AND P0, PT, R12, R17, PT ;  /* 0x000000110c00720c */ /* 0x000fe20003f06270 */
[----:B--2---:R-:W2:Y:S11]  /*3ee0*/  LDG.E.128 R20, desc[UR4][R42.64] ;  /* 0x000000042a147981 */ /* 0x004eb6000c1e1d00 */
[----:B------:R-:W-:Y:S01]  /*3ef0*/  @!UPT UIADD3 URZ, UPT, UPT, URZ, URZ, URZ ;  /* 0x000000fffffff290 */ /* 0x000fe2000fffe0ff */
[----:B------:R-:W4:Y:S06]  /*3f00*/  @!P0 LDG.E.64 R32, desc[UR4][R36.64] ;  /* 0x0000000424208981 */ /* 0x000f2c000c1e1b00 */
[----:B------:R-:W5:Y:S01]  /*3f10*/  @!P0 LDG.E.64 R18, desc[UR4][R6.64] ;  /* 0x0000000406128981 */ /* 0x000f62000c1e1b00 */
[--C-:B----4-:R-:W-:Y:S01]  /*3f20*/  @!P0 HADD2.F32 R27, -RZ, R32.reuse.H0_H0 ;  /* 0x20000020ff1b8230 */ /* 0x110fe20000004100 */
[----:B--2---:R-:W-:Y:S01]  /*3f30*/  @!P0 MOV R24, R20 ;  /* 0x0000001400188202 */ /* 0x004fe20000000f00 */
[----:B------:R-:W-:Y:S01]  /*3f40*/  @!P0 HADD2.F32 R28, -RZ, R33.H0_H0 ;  /* 0x20000021ff1c8230 */ /* 0x000fe20000004100 */
[----:B------:R-:W-:Y:S01]  /*3f50*/  @!P0 MOV R8, R21 ;  /* 0x0000001500088202 */ /* 0x000fe20000000f00 */
[----:B------:R-:W-:Y:S02]  /*3f60*/  @!P0 HADD2.F32 R31, -RZ, R32.H1_H1 ;  /* 0x30000020ff1f8230 */ /* 0x000fe40000004100 */
[----:B------:R-:W-:Y:S02]  /*3f70*/  @!P0 HADD2.F32 R25, -RZ, R24.H1_H1 ;  /* 0x30000018ff198230 */ /* 0x000fe40000004100 */
[----:B-----5:R-:W-:Y:S02]  /*3f80*/  @!P0 HADD2.F32 R16, -RZ, R18.H0_H0 ;  /* 0x20000012ff108230 */ /* 0x020fe40000004100 */
        /* <DEDUP_REMOVED lines=38> */
.L_x_2303:
[----:B------:R-:W-:Y:S05]  /*41f0*/  BSYNC.RECONVERGENT B0 ;  /* 0x0000000000007941 */ /* 0x000fea0003800200 */
.L_x_2302:
[----:B------:R-:W-:Y:S01]  /*4200*/  ISETP.NE.AND P0, PT, R55, RZ, PT ;  /* 0x000000ff3700720c */ /* 0x000fe20003f05270 */
[----:B------:R-:W-:Y:S11]  /*4210*/  BSSY.RECONVERGENT B0, `(.L_x_2304) ;  /* 0x000003d000007945 */ /* 0x000ff60003800200 */
[----:B------:R-:W-:Y:S01]  /*4220*/  @!UPT UIADD3 URZ, UPT, UPT, URZ, URZ, URZ ;  /* 0x000000fffffff290 */ /* 0x000fe2000fffe0ff */
[----:B------:R-:W-:Y:S05]  /*4230*/  @!P0 BRA `(.L_x_2305) ;  /* 0x0000000000e88947 */ /* 0x000fea0003800000 */
[----:B------:R-:W4:Y:S02]  /*4240*/  LDC.64 R44, c[0x0][0x4a8] ;  /* 0x00012a00ff2c7b82 */ /* 0x000f240000000a00 */
[C---:B----4-:R-:W-:Y:S04]  /*4250*/  LEA R48, P0, R44.reuse, R42, 0x5 ;  /* 0x0000002a2c307211 */ /* 0x050fe800078028ff */
[----:B------:R-:W-:Y:S02]  /*4260*/  LEA.HI.X R49, R44, R43, R45, 0x5, P0 ;  /* 0x0000002b2c317211 */ /* 0x000fe400000f2c2d */
[----:B------:R-:W4:Y:S03]  /*4270*/  LDC.64 R44, c[0x0][0x3b8] ;  /* 0x0000ee00ff2c7b82 */ /* 0x000f260000000a00 */
[----:B-12---:R-:W2:Y:S01]  /*4280*/  LDG.E.128 R20, desc[UR4][R48.64] ;  /* 0x0000000430147981 */ /* 0x006ea2000c1e1d00 */
[C---:B----4-:R-:W-:Y:S04]  /*4290*/  LEA R46, P0, R44.reuse, R40, 0x5 ;  /* 0x000000282c2e7211 */ /* 0x050fe800078028ff */
[----:B------:R-:W-:Y:S02]  /*42a0*/  LEA.HI.X R47, R44, R41, R45, 0x5, P0 ;  /* 0x000000292c2f7211 */ /* 0x000fe400000f2c2d */
[----:B------:R-:W-:Y:S11]  /*42b0*/  ISETP.GE.AND P0, PT, R12, R17, PT ;  /* 0x000000110c00720c */ /* 0x000ff60003f06270 */
[----:B------:R-:W-:Y:S02]  /*42c0*/  @!UPT UIADD3 URZ, UPT, UPT, URZ, URZ, URZ ;  /* 0x000000fffffff290 */ /* 0x000fe4000fffe0ff */
[C---:B------:R-:W-:Y:S04]  /*42d0*/  @!P0 IMAD.WIDE R34, R11.reuse, 0x20, R36 ;  /* 0x000000200b228825 */ /* 0x040fe800078e0224 */
[----:B------:R-:W-:Y:S02]  /*42e0*/  @!P0 IMAD.WIDE R26, R11, 0x20, R6 ;  /* 0x000000200b1a8825 */ /* 0x000fe400078e0206 */
[----:B------:R-:W4:Y:S06]  /*42f0*/  @!P0 LDG.E.64 R34, desc[UR4][R34.64] ;  /* 0x0000000422228981 */ /* 0x000f2c000c1e1b00 */
[----:B------:R1:W5:Y:S01]  /*4300*/  @!P0 LDG.E.64 R18, desc[UR4][R26.64] ;  /* 0x000000041a128981 */ /* 0x000362000c1e1b00 */
[----:B--2---:R-:W-:Y:S02]  /*4310*/  @!P0 MOV R24, R20 ;  /* 0x0000001400188202 */ /* 0x004fe40000000f00 */
[----:B------:R-:W-:Y:S03]  /*4320*/  @!P0 MOV R8, R21 ;  /* 0x0000001500088202 */ /* 0x000fe60000000f00 */
[--C-:B------:R-:W-:Y:S02]  /*4330*/  @!P0 HADD2.F32 R25, -RZ, R24.reuse.H1_H1 ;  /* 0x30000018ff198230 */ /* 0x100fe40000004100 */
[----:B------:R-:W-:Y:S01]  /*4340*/  @!P0 HADD2.F32 R31, -RZ, R24.H0_H0 ;  /* 0x20000018ff1f8230 */ /* 0x000fe20000004100 */
[----:B------:R-:W-:Y:S05]  /*4350*/  @!P0 MOV R24, R22 ;  /* 0x0000001600188202 */ /* 0x000fea0000000f00 */
[--C-:B-1----:R-:W-:Y:S02]  /*4360*/  @!P0 HADD2.F32 R26, -RZ, R24.reuse.H1_H1 ;  /* 0x30000018ff1a8230 */ /* 0x102fe40000004100 */
[----:B------:R-:W-:Y:S02]  /*4370*/  @!P0 HADD2.F32 R30, -RZ, R24.H0_H0 ;  /* 0x20000018ff1e8230 */ /* 0x000fe40000004100 */
[--C-:B----4-:R-:W-:Y:S02]  /*4380*/  @!P0 HADD2.F32 R29, -RZ, R34.reuse.H0_H0 ;  /* 0x20000022ff1d8230 */ /* 0x110fe40000004100 */
[----:B------:R-:W-:Y:S02]  /*4390*/  @!P0 HADD2.F32 R28, -RZ, R35.H0_H0 ;  /* 0x20000023ff1c8230 */ /* 0x000fe40000004100 */
[----:B------:R-:W-:Y:S02]  /*43a0*/  @!P0 HADD2.F32 R33, -RZ, R34.H1_H1 ;  /* 0x30000022ff218230 */ /* 0x000fe40000004100 */
[C---:B------:R-:W-:Y:S01]  /*43b0*/  @!P0 FMUL.FTZ R39, R25.reuse, R29 ;  /* 0x0000001d19278220 */ /* 0x040fe20000410000 */
[--C-:B-----5:R-:W-:Y:S02]  /*43c0*/  @!P0 HADD2.F32 R16, -RZ, R18.reuse.H0_H0 ;  /* 0x20000012ff108230 */ /* 0x120fe40000004100 */
        /* <DEDUP_REMOVED lines=33> */
.L_x_2305:
[----:B------:R-:W-:Y:S05]  /*45e0*/  BSYNC.RECONVERGENT B0 ;  /* 0x0000000000007941 */ /* 0x000fea0003800200 */
.L_x_2304:
[----:B------:R-:W-:Y:S01]  /*45f0*/  ISETP.NE.AND P0, PT, R157, RZ, PT ;  /* 0x000000ff9d00720c */ /* 0x000fe20003f05270 */
[----:B------:R-:W-:Y:S11]  /*4600*/  BSSY.RECONVERGENT B0, `(.L_x_2306) ;  /* 0x000003d000007945 */ /* 0x000ff60003800200 */
[----:B------:R-:W-:Y:S01]  /*4610*/  @!UPT UIADD3 URZ, UPT, UPT, URZ, URZ, URZ ;  /* 0x000000fffffff290 */ /* 0x000fe2000fffe0ff */
[----:B------:R-:W-:Y:S05]  /*4620*/  @!P0 BRA `(.L_x_2307) ;  /* 0x0000000000e88947 */ /* 0x000fea0003800000 */
[----:B------:R-:W5:Y:S02]  /*4630*/  LDC.64 R44, c[0x0][0x4a8] ;  /* 0x00012a00ff2c7b82 */ /* 0x000f640000000a00 */
        /* <DEDUP_REMOVED lines=57> */
.L_x_2307:
[----:B------:R-:W-:Y:S05]  /*49d0*/  BSYNC.RECONVERGENT B0 ;  /* 0x0000000000007941 */ /* 0x000fea0003800200 */
.L_x_2306:
[----:B------:R-:W-:Y:S04]  /*49e0*/  BSSY.RECONVERGENT B0, `(.L_x_2308) ;  /* 0x000003e000007945 */ /* 0x000fe80003800200 */
[----:B------:R-:W-:Y:S05]  /*49f0*/  @!P5 BRA `(.L_x_2309) ;  /* 0x0000000000f0d947 */ /* 0x000fea0003800000 */
[----:B------:R-:W1:Y:S01]  /*4a00*/  LDC.64 R44, c[0x0][0x4a8] ;  /* 0x00012a00ff2c7b82 */ /* 0x000e620000000a00 */
[----:B------:R-:W-:Y:S11]  /*4a10*/  ISETP.GE.AND P0, PT, R12, R17, PT ;  /* 0x000000110c00720c */ /* 0x000ff60003f06270 */
[----:B------:R-:W-:Y:S02]  /*4a20*/  @!UPT UIADD3 URZ, UPT, UPT, URZ, URZ, URZ ;  /* 0x000000fffffff290 */ /* 0x000fe4000fffe0ff */
[C---:B------:R-:W-:Y:S04]  /*4a30*/  @!P0 IMAD.WIDE R34, R11.reuse, 0x60, R36 ;  /* 0x000000600b228825 */ /* 0x040fe800078e0224 */
[----:B------:R-:W-:Y:S02]  /*4a40*/  @!P0 IMAD.WIDE R26, R11, 0x60, R6 ;  /* 0x000000600b1a8825 */ /* 0x000fe400078e0206 */
[----:B------:R-:W5:Y:S02]  /*4a50*/  @!P0 LDG.E.64 R34, desc[UR4][R34.64] ;  /* 0x0000000422228981 */ /* 0x000f64000c1e1b00 */
[----:B-1--4-:R-:W-:Y:S04]  /*4a60*/  IMAD.WIDE.U32 R46, R44, 0x60, R42 ;  /* 0x000000602c2e7825 */ /* 0x012fe800078e002a */
[----:B------:R-:W4:Y:S01]  /*4a70*/  @!P0 LDG.E.64 R18, desc[UR4][R26.64] ;  /* 0x000000041a128981 */ /* 0x000f22000c1e1b00 */
[----:B------:R-:W-:Y:S05]  /*4a80*/  IMAD R45, R45, 0x60, RZ ;  /* 0x000000602d2d7824 */ /* 0x000fea00078e02ff */
[----:B------:R-:W-:Y:S05]  /*4a90*/  IADD3 R47, PT, PT, R45, R47, RZ ;  /* 0x0000002f2d2f7210 */ /* 0x000fea0007ffe0ff */
[----:B--2---:R-:W2:Y:S01]  /*4aa0*/  LDG.E.128 R20, desc[UR4][R46.64] ;  /* 0x000000042e147981 */ /* 0x004ea2000c1e1d00 */
[--C-:B-----5:R-:W-:Y:S02]  /*4ab0*/  @!P0 HADD2.F32 R29, -RZ, R34.reuse.H0_H0 ;  /* 0x20000022ff1d8230 */ /* 0x120fe40000004100 */
[----:B------:R-:W-:Y:S02]  /*4ac0*/  @!P0 HADD2.F32 R28, -RZ, R35.H0_H0 ;  /* 0x20000023ff1c8230 */ /* 0x000fe40000004100 */
[----:B------:R-:W-:Y:S02]  /*4ad0*/  @!P0 HADD2.F32 R33, -RZ, R34.H1_H1 ;  /* 0x30000022ff218230 */ /* 0x000fe40000004100 */
[--C-:B----4-:R-:W-:Y:S02]  /*4ae0*/  @!P0 HADD2.F32 R16, -RZ, R18.reuse.H0_H0 ;  /* 0x20000012ff108230 */ /* 0x110fe40000004100 */
        /* <DEDUP_REMOVED lines=45> */
.L_x_2309:
[----:B------:R-:W-:Y:S05]  /*4dc0*/  BSYNC.RECONVERGENT B0 ;  /* 0x0000000000007941 */ /* 0x000fea0003800200 */
.L_x_2308:
        /* <DEDUP_REMOVED lines=62> */
.L_x_2311:
[----:B------:R-:W-:Y:S05]  /*51b0*/  BSYNC.RECONVERGENT B0 ;  /* 0x0000000000007941 */ /* 0x000fea0003800200 */
.L_x_2310:
        /* <DEDUP_REMOVED lines=62> */
.L_x_2313:
[----:B------:R-:W-:Y:S05]  /*55a0*/  BSYNC.RECONVERGENT B0 ;  /* 0x0000000000007941 */ /* 0x000fea0003800200 */
.L_x_2312:
        /* <DEDUP_REMOVED lines=62> */
.L_x_2315:
[----:B------:R-:W-:Y:S05]  /*5990*/  BSYNC.RECONVERGENT B0 ;  /* 0x0000000000007941 */ /* 0x000fea0003800200 */
.L_x_2314:
        /* <DEDUP_REMOVED lines=62> */
.L_x_2317:
[----:B------:R-:W-:Y:S05]  /*5d80*/  BSYNC.RECONVERGENT B0 ;  /* 0x0000000000007941 */ /* 0x000fea0003800200 */
.L_x_2316:
[----:B------:R-:W-:Y:S01]  /*5d90*/  ISETP.NE.AND P0, PT, R153, RZ, PT ;  /* 0x000000ff9900720c */ /* 0x000fe20003f05270 */
[----:B------:R-:W-:Y:S11]  /*5da0*/  BSSY.RECONVERGENT B0, `(.L_x_2318) ;  /* 0x000003d000007945 */ /* 0x000ff60003800200 */
[----:B------:R-:W-:Y:S01]  /*5db0*/  @!UPT UIADD3 URZ, UPT, UPT, URZ, URZ, URZ ;  /* 0x000000fffffff290 */ /* 0x000fe2000fffe0ff */
[----:B------:R-:W-:Y:S05]  /*5dc0*/  @P0 BRA `(.L_x_2319) ;  /* 0x0000000000e80947 */ /* 0x000fea0003800000 */
[----:B-1--4-:R-:W1:Y:S08]  /*5dd0*/  LDC.64 R46, c[0x0][0x4a8] ;  /* 0x00012a00ff2e7b82 */ /* 0x012e700000000a00 */
[----:B------:R-:W4:Y:S01]  /*5de0*/  LDC.64 R44, c[0x0][0x3b8] ;  /* 0x0000ee00ff2c7b82 */ /* 0x000f220000000a00 */
[C---:B-1----:R-:W-:Y:S04]  /*5df0*/  LEA R48, P0, R46.reuse, R42, 0x8 ;  /* 0x0000002a2e307211 */ /* 0x042fe800078040ff */
[----:B------:R-:W-:Y:S02]  /*5e00*/  LEA.HI.X R49, R46, R43, R47, 0x8, P0 ;  /* 0x0000002b2e317211 */ /* 0x000fe400000f442f */
[C---:B----4-:R-:W-:Y:S03]  /*5e10*/  LEA R46, P0, R44.reuse, R40, 0x8 ;  /* 0x000000282c2e7211 */ /* 0x050fe600078040ff */
[----:B--2---:R-:W2:Y:S01]  /*5e20*/  LDG.E.128 R20, desc[UR4][R48.64] ;  /* 0x0000000430147981 */ /* 0x004ea2000c1e1d00 */
        /* <DEDUP_REMOVED lines=52> */
.L_x_2319:
[----:B------:R-:W-:Y:S05]  /*6170*/  BSYNC.RECONVERGENT B0 ;  /* 0x0000000000007941 */ /* 0x000fea0003800200 */
.L_x_2318:
        /* <DEDUP_REMOVED lines=64> */
.L_x_2321:
[----:B------:R-:W-:Y:S05]  /*6580*/  BSYNC.RECONVERGENT B0 ;  /* 0x0000000000007941 */ /* 0x000fea0003800200 */
.L_x_2320:
        /* <DEDUP_REMOVED lines=64> */
.L_x_2323:
[----:B------:R-:W-:Y:S05]  /*6990*/  BSYNC.RECONVERGENT B0 ;  /* 0x0000000000007941 */ /* 0x000fea0003800200 */
.L_x_2322:
        /* <DEDUP_REMOVED lines=64> */
.L_x_2325:
[----:B------:R-:W-:Y:S05]  /*6da0*/  BSYNC.RECONVERGENT B0 ;  /* 0x0000000000007941 */ /* 0x000fea0003800200 */
.L_x_2324:
        /* <DEDUP_REMOVED lines=64> */
.L_x_2327:
[----:B------:R-:W-:Y:S05]  /*71b0*/  BSYNC.RECONVERGENT B0 ;  /* 0x0000000000007941 */ /* 0x000fea0003800200 */
.L_x_2326:
        /* <DEDUP_REMOVED lines=64> */
.L_x_2329:
[----:B------:R-:W-:Y:S05]  /*75c0*/  BSYNC.RECONVERGENT B0 ;  /* 0x0000000000007941 */ /* 0x000fea0003800200 */
.L_x_2328:
[----:B------:R-:W-:Y:S01]  /*75d0*/  ISETP.NE.AND P0, PT, R137, RZ, PT ;  /* 0x000000ff8900720c */ /* 0x000fe20003f05270 */
[----:B------:R-:W-:Y:S11]  /*75e0*/  BSSY.RECONVERGENT B0, `(.L_x_2330) ;  /* 0x000003f000007945 */ /* 0x000ff60003800200 */
[----:B------:R-:W-:Y:S01]  /*75f0*/  @!UPT UIADD3 URZ, UPT, UPT, URZ, URZ, URZ ;  /* 0x000000fffffff290 */ /* 0x000fe2000fffe0ff */
[----:B------:R-:W-:Y:S05]  /*7600*/  @P0 BRA `(.L_x_2331) ;  /* 0x0000000000f00947 */ /* 0x000fea0003800000 */
[----:B------:R-:W5:Y:S01]  /*7610*/  LDC.64 R34, c[0x0][0x4a8] ;  /* 0x00012a00ff227b82 */ /* 0x000f620000000a00 */
[----:B------:R-:W-:Y:S11]  /*7620*/  ISETP.GE.AND P0, PT, R12, R17, PT ;  /* 0x000000110c00720c */ /* 0x000ff60003f06270 */
[----:B------:R-:W-:Y:S02]  /*7630*/  @!UPT UIADD3 URZ, UPT, UPT, URZ, URZ, URZ ;  /* 0x000000fffffff290 */ /* 0x000fe4000fffe0ff */
[C---:B------:R-:W-:Y:S04]  /*7640*/  @!P0 IMAD.WIDE R36, R11.reuse, 0x1c0, R36 ;  /* 0x000001c00b248825 */ /* 0x040fe800078e0224 */
[----:B------:R-:W-:Y:S02]  /*7650*/  @!P0 IMAD.WIDE R6, R11, 0x1c0, R6 ;  /* 0x000001c00b068825 */ /* 0x000fe400078e0206 */
[----:B------:R-:W2:Y:S02]  /*7660*/  @!P0 LDG.E.64 R36, desc[UR4][R36.64] ;  /* 0x0000000424248981 */ /* 0x000ea4000c1e1b00 */
[----:B-----5:R-:W-:Y:S04]  /*7670*/  IMAD.WIDE.U32 R42, R34, 0x1c0, R42 ;  /* 0x000001c0222a7825 */ /* 0x020fe800078e002a */
[----:B------:R-:W4:Y:S01]  /*7680*/  @!P0 LDG.E.64 R6, desc[UR4][R6.64] ;  /* 0x0000000406068981 */ /* 0x000f22000c1e1b00 */
[----:B------:R-:W-:Y:S05]  /*7690*/  IMAD R35, R35, 0x1c0, RZ ;  /* 0x000001c023237824 */ /* 0x000fea00078e02ff */
[----:B------:R-:W-:Y:S02]  /*76a0*/  IADD3 R43, PT, PT, R35, R43, RZ ;  /* 0x0000002b232b7210 */ /* 0x000fe40007ffe0ff */
[----:B------:R-:W5:Y:S03]  /*76b0*/  LDC.64 R34, c[0x0][0x3b8] ;  /* 0x0000ee00ff227b82 */ /* 0x000f660000000a00 */
[----:B------:R-:W3:Y:S01]  /*76c0*/  LDG.E.128 R16, desc[UR4][R42.64] ;  /* 0x000000042a107981 */ /* 0x000ee2000c1e1d00 */
[----:B-----5:R-:W-:Y:S02]  /*76d0*/  IMAD R35, R35, 0x1c0, RZ ;  /* 0x000001c023237824 */ /* 0x020fe400078e02ff */
[----:B-1----:R-:W-:Y:S05]  /*76e0*/  IMAD.WIDE.U32 R40, R34, 0x1c0, R40 ;  /* 0x000001c022287825 */ /* 0x002fea00078e0028 */
[----:B------:R-:W-:Y:S01]  /*76f0*/  IADD3 R41, PT, PT, R35, R41, RZ ;  /* 0x0000002923297210 */ /* 0x000fe20007ffe0ff */
[--C-:B--2---:R-:W-:Y:S02]  /*7700*/  @!P0 HADD2.F32 R27, -RZ, R36.reuse.H0_H0 ;  /* 0x20000024ff1b8230 */ /* 0x104fe40000004100 */
[----:B------:R-:W-:Y:S02]  /*7710*/  @!P0 HADD2.F32 R29, -RZ, R36.H1_H1 ;  /* 0x30000024ff1d8230 */ /* 0x000fe40000004100 */
[----:B------:R-:W-:Y:S02]  /*7720*/  @!P0 HADD2.F32 R28, -RZ, R37.H0_H0 ;  /* 0x20000025ff1c8230 */ /* 0x000fe40000004100 */
[--C-:B----4-:R-:W-:Y:S02]  /*7730*/  @!P0 HADD2.F32 R21, -RZ, R6.reuse.H0_H0 ;  /* 0x20000006ff158230 */ /* 0x110fe40000004100 */
[----:B------:R-:W-:Y:S02]  /*7740*/  @!P0 HADD2.F32 R20, -RZ, R6.H1_H1 ;  /* 0x30000006ff148230 */ /* 0x000fe40000004100 */
[--C-:B------:R-:W-:Y:S02]  /*7750*/  @!P0 HADD2.F32 R8, -RZ, R7.reuse.H0_H0 ;  /* 0x20000007ff088230 */ /* 0x100fe40000004100 */
[----:B------:R-:W-:Y:S02]  /*7760*/  @!P0 HADD2.F32 R5, -RZ, R7.H1_H1 ;  /* 0x30000007ff058230 */ /* 0x000fe40000004100 */
[----:B------:R-:W-:Y:S01]  /*7770*/  @!P0 HADD2.F32 R33, -RZ, R37.H1_H1 ;  /* 0x30000025ff218230 */ /* 0x000fe20000004100 */
[----:B---3--:R-:W-:Y:S02]  /*7780*/  @!P0 MOV R22, R16 ;  /* 0x0000001000168202 */ /* 0x008fe40000000f00 */
        /* <DEDUP_REMOVED lines=36> */
.L_x_2331:
[----:B------:R-:W-:Y:S05]  /*79d0*/  BSYNC.RECONVERGENT B0 ;  /* 0x0000000000007941 */ /* 0x000fea0003800200 */
.L_x_2330:
[----:B-1----:R-:W1:Y:S01]  /*79e0*/  LDC R17, c[0x0][0x450] ;  /* 0x00011400ff117b82 */ /* 0x002e620000000800 */
[----:B---3--:R-:W-:Y:S05]  /*79f0*/  IMAD.U32 R3, R38, -0x80, RZ ;  /* 0xffffff8026037824 */ /* 0x008fea00078e00ff */
[C---:B------:R-:W-:Y:S02]  /*7a00*/  LEA R14, P1, R3.reuse, R14, 0x1 ;  /* 0x0000000e030e7211 */ /* 0x040fe400078208ff */
[C---:B------:R-:W-:Y:S02]  /*7a10*/  LEA R56, P0, R3.reuse, R56, 0x1 ;  /* 0x0000003803387211 */ /* 0x040fe400078008ff */
[C---:B------:R-:W-:Y:S02]  /*7a20*/  LEA.HI.X.SX32 R15, R3.reuse, R15, 0x1, P1 ;  /* 0x0000000f030f7211 */ /* 0x040fe400008f0eff */
[----:B------:R-:W-:Y:S01]  /*7a30*/  LEA.HI.X.SX32 R57, R3, R57, 0x1, P0 ;  /* 0x0000003903397211 */ /* 0x000fe200000f0eff */
[----:B------:R-:W-:Y:S05]  /*7a40*/  BRA `(.L_x_2298) ;  /* 0x0000006400087947 */ /* 0x000fea0003800000 */
.L_x_2299:
[----:B------:R-:W-:Y:S01]  /*7a50*/  LEA.HI R16, R17, R17, RZ, 0x1 ;  /* 0x0000001111107211 */ /* 0x000fe200078f08ff */
[----:B------:R-:W-:Y:S01]  /*7a60*/  BSSY.RECONVERGENT B0, `(.L_x_2332) ;  /* 0x0000062000007945 */ /* 0x000fe20003800200 */
[C---:B------:R-:W-:Y:S02]  /*7a70*/  LEA R22, P0, R95.reuse, R10, 0x1 ;  /* 0x0000000a5f167211 */ /* 0x040fe400078008ff */
[----:B------:R-:W-:Y:S02]  /*7a80*/  SHF.R.S32.HI R16, RZ, 0x1, R16 ;  /* 0x00000001ff107819 */ /* 0x000fe40000011410 */
[----:B------:R-:W-:Y:S02]  /*7a90*/  SHF.R.U32.HI R21, RZ, 0x1, R17 ;  /* 0x00000001ff157819 */ /* 0x000fe40000011611 */
[----:B------:R-:W-:Y:S01]  /*7aa0*/  LEA.HI.X R23, R95, R9, R94, 0x1, P0 ;  /* 0x000000095f177211 */ /* 0x000fe200000f0c5e */
[----:B------:R-:W-:Y:S01]  /*7ab0*/  IMAD.MOV R16, RZ, RZ, -R16 ;  /* 0x000000ffff107224 */ /* 0x000fe200078e0a10 */
[C---:B------:R-:W-:Y:S02]  /*7ac0*/  LEA R164, P0, R67.reuse, R80, 0x1 ;  /* 0x0000005043a47211 */ /* 0x040fe400078008ff */
[----:B------:R-:W-:Y:S02]  /*7ad0*/  ISETP.GE.U32.AND P1, PT, R12, R21, PT ;  /* 0x000000150c00720c */ /* 0x000fe40003f26070 */
[----:B------:R-:W-:Y:S02]  /*7ae0*/  LEA.HI.X R165, R67, R81, R70, 0x1, P0 ;  /* 0x0000005143a57211 */ /* 0x000fe400000f0c46 */
[----:B--2---:R-:W-:Y:S02]  /*7af0*/  SEL R19, R21, R16, !P1 ;  /* 0x0000001015137207 */ /* 0x004fe40004800000 */
[----:B------:R-:W-:Y:S01]  /*7b00*/  SHF.R.S32.HI R149, RZ, 0x1f, R16 ;  /* 0x0000001fff957819 */ /* 0x000fe20000011410 */
[----:B------:R-:W-:Y:S06]  /*7b10*/  @!P2 BRA `(.L_x_2333) ;  /* 0x000000040058a947 */ /* 0x000fec0003800000 */
[----:B------:R-:W-:Y:S02]  /*7b20*/  ISETP.GE.AND P0, PT, R12, R17, PT ;  /* 0x000000110c00720c */ /* 0x000fe40003f06270 */
[----:B------:R-:W-:Y:S02]  /*7b30*/  PLOP3.LUT P2, PT, PT, PT, PT, 0x80, 0x8 ;  /* 0x000000000008781c */ /* 0x000fe40003f4f070 */
[----:B------:R-:W-:Y:S05]  /*7b40*/  MOV R8, R10 ;  /* 0x0000000a00087202 */ /* 0x000fea0000000f00 */
[----:B------:R-:W2:Y:S04]  /*7b50*/  LDG.E.128 R60, desc[UR4][R8.64] ;  /* 0x00000004083c7981 */ /* 0x000ea8000c1e1d00 */
[----:B------:R-:W-:Y:S01]  /*7b60*/  @!P0 IMAD.WIDE R40, R19, 0x2, R8 ;  /* 0x0000000213288825 */ /* 0x000fe200078e0208 */
[----:B------:R-:W-:Y:S02]  /*7b70*/  @!P0 SEL R167, R16, RZ, P1 ;  /* 0x000000ff10a78207 */ /* 0x000fe40000800000 */
[----:B------:R-:W-:Y:S02]  /*7b80*/  @!P0 SEL R166, R149, RZ, P1 ;  /* 0x000000ff95a68207 */ /* 0x000fe40000800000 */
[----:B------:R-:W-:Y:S01]  /*7b90*/  @!P0 SHF.L.U32 R151, R167, 0x1, RZ ;  /* 0x00000001a7978819 */ /* 0x000fe200000006ff */
[----:B------:R-:W3:Y:S01]  /*7ba0*/  @!P0 LDG.E.128 R24, desc[UR4][R40.64] ;  /* 0x0000000428188981 */ /* 0x000ee2000c1e1d00 */
[----:B------:R-:W-:Y:S02]  /*7bb0*/  @!P0 PLOP3.LUT P2, PT, P1, PT, PT, 0x80, 0x8 ;  /* 0x000000000008881c */ /* 0x000fe40000f4f070 */
[----:B------:R-:W-:Y:S02]  /*7bc0*/  @!P0 IADD3 R168, P1, PT, R151, R84, RZ ;  /* 0x0000005497a88210 */ /* 0x000fe40007f3e0ff */
[----:B------:R-:W-:Y:S04]  /*7bd0*/  @!P0 SHF.L.U64.HI R166, R167, 0x1, R166 ;  /* 0x00000001a7a68819 */ /* 0x000fe800000102a6 */
[C---:B------:R-:W-:Y:S02]  /*7be0*/  @!P0 IADD3.X R169, PT, PT, R166.reuse, R85, RZ, P1, !PT ;  /* 0x00000055a6a98210 */ /* 0x040fe40000ffe4ff */
[----:B------:R-:W-:Y:S04]  /*7bf0*/  @!P0 IADD3 R42, P1, PT, R151, R86, RZ ;  /* 0x00000056972a8210 */ /* 0x000fe80007f3e0ff */
[----:B------:R-:W4:Y:S01]  /*7c00*/  @!P0 LDG.E.128 R168, desc[UR4][R168.64] ;  /* 0x00000004a8a88981 */ /* 0x000f22000c1e1d00 */
[----:B------:R-:W-:Y:S07]  /*7c10*/  @!P0 IADD3.X R43, PT, PT, R166, R87, RZ, P1, !PT ;  /* 0x00000057a62b8210 */ /* 0x000fee0000ffe4ff */
        /* <DEDUP_REMOVED lines=11> */
[----:B------:R-:W-:Y:S02]  /*7cd0*/  @!P0 HADD2.F32 R33, -RZ, R26.H1_H1 ;  /* 0x3000001aff218230 */ /* 0x000fe40000004100 */
        /* <DEDUP_REMOVED lines=30> */
[----:B------:R-:W-:Y:S02]  /*7ec0*/  @!P0 HADD2.F32 R25, -RZ, R27.H0_H0 ;  /* 0x2000001bff198230 */ /* 0x000fe40000004100 */
[----:B------:R-:W-:Y:S01]  /*7ed0*/  @!P2 FADD.FTZ R28, -R28, -RZ ;  /* 0x800000ff1c1ca221 */ /* 0x000fe20000010100 */
[--C-:B------:R-:W-:Y:S02]  /*7ee0*/  @!P0 HADD2.F32 R44, -RZ, R53.reuse.H0_H0 ;  /* 0x20000035ff2c8230 */ /* 0x100fe40000004100 */
[----:B------:R-:W-:Y:S01]  /*7ef0*/  @!P0 FMUL.FTZ R5, R24, R29 ;  /* 0x0000001d18058220 */ /* 0x000fe20000410000 */
[----:B------:R-:W-:Y:S02]  /*7f00*/  @!P0 HADD2.F32 R43, -RZ, R53.H1_H1 ;  /* 0x30000035ff2b8230 */ /* 0x000fe40000004100 */
        /* <DEDUP_REMOVED lines=23> */
.L_x_2333:
[----:B-1----:R-:W-:Y:S05]  /*8080*/  BSYNC.RECONVERGENT B0 ;  /* 0x0000000000007941 */ /* 0x002fea0003800200 */
.L_x_2332:
[----:B------:R-:W1:Y:S01]  /*8090*/  LDC R151, c[0x0][0x450] ;  /* 0x00011400ff977b82 */ /* 0x000e620000000800 */
[----:B------:R-:W-:Y:S01]  /*80a0*/  ISETP.NE.AND P0, PT, R58, RZ, PT ;  /* 0x000000ff3a00720c */ /* 0x000fe20003f05270 */
[----:B------:R-:W-:Y:S11]  /*80b0*/  BSSY.RECONVERGENT B0, `(.L_x_2334) ;  /* 0x000005b000007945 */ /* 0x000ff60003800200 */
[----:B------:R-:W-:Y:S01]  /*80c0*/  @!UPT UIADD3 URZ, UPT, UPT, URZ, URZ, URZ ;  /* 0x000000fffffff290 */ /* 0x000fe2000fffe0ff */
[----:B------:R-:W-:Y:S05]  /*80d0*/  @!P0 BRA `(.L_x_2335) ;  /* 0x0000000400608947 */ /* 0x000fea0003800000 */
        /* <DEDUP_REMOVED lines=8> */
[----:B------:R-:W3:Y:S01]  /*8160*/  @!P0 LDG.E.128 R24, desc[UR4][R40.64] ;  /* 0x0000000428188981 */ /* 0x000ee2000c1e1d00 */
[----:B------:R-:W-:Y:S04]  /*8170*/  @!P0 IADD3 R169, P2, PT, R131, R58, RZ ;  /* 0x0000003a83a98210 */ /* 0x000fe80007f5e0ff */
[----:B------:R-:W-:Y:S02]  /*8180*/  @!P0 IADD3.X R58, PT, PT, R110, R167, RZ, P2, !PT ;  /* 0x000000a76e3a8210 */ /* 0x000fe400017fe4ff */
[C---:B------:R-:W-:Y:S02]  /*8190*/  @!P0 SHF.L.U32 R167, R169.reuse, 0x1, RZ ;  /* 0x00000001a9a78819 */ /* 0x040fe400000006ff */
[----:B------:R-:W-:Y:S02]  /*81a0*/  @!P0 SHF.L.U64.HI R58, R169, 0x1, R58 ;  /* 0x00000001a93a8819 */ /* 0x000fe4000001023a */
[C---:B------:R-:W-:Y:S04]  /*81b0*/  @!P0 IADD3 R170, P2, PT, R167.reuse, R84, RZ ;  /* 0x00000054a7aa8210 */ /* 0x040fe80007f5e0ff */
        /* <DEDUP_REMOVED lines=16> */
[----:B------:R-:W-:Y:S02]  /*82c0*/  @!P0 HADD2.F32 R25, -RZ, R27.H0_H0 ;  /* 0x2000001bff198230 */ /* 0x000fe40000004100 */
[----:B------:R-:W-:Y:S02]  /*82d0*/  @!P0 HADD2.F32 R44, -RZ, R53.H0_H0 ;  /* 0x20000035ff2c8230 */ /* 0x000fe40000004100 */
        /* <DEDUP_REMOVED lines=56> */
.L_x_2335:
[----:B------:R-:W-:Y:S05]  /*8660*/  BSYNC.RECONVERGENT B0 ;  /* 0x0000000000007941 */ /* 0x000fea0003800200 */
.L_x_2334:
[----:B------:R-:W-:Y:S01]  /*8670*/  ISETP.NE.AND P0, PT, R55, RZ, PT ;  /* 0x000000ff3700720c */ /* 0x000fe20003f05270 */
[----:B------:R-:W-:Y:S11]  /*8680*/  BSSY.RECONVERGENT B0, `(.L_x_2336) ;  /* 0x0000062000007945 */ /* 0x000ff60003800200 */
[----:B------:R-:W-:Y:S01]  /*8690*/  @!UPT UIADD3 URZ, UPT, UPT, URZ, URZ, URZ ;  /* 0x000000fffffff290 */ /* 0x000fe2000fffe0ff */
[----:B------:R-:W-:Y:S05]  /*86a0*/  @!P0 BRA `(.L_x_2337) ;  /* 0x00000004007c8947 */ /* 0x000fea0003800000 */
[----:B------:R-:W4:Y:S01]  /*86b0*/  LDC.64 R166, c[0x0][0x4a8] ;  /* 0x00012a00ffa67b82 */ /* 0x000f220000000a00 */
[----:B------:R-:W-:Y:S02]  /*86c0*/  ISETP.GE.U32.AND P2, PT, R12, R21, PT ;  /* 0x000000150c00720c */ /* 0x000fe40003f46070 */
[----:B------:R-:W-:Y:S02]  /*86d0*/  PLOP3.LUT P1, PT, PT, PT, PT, 0x80, 0x8 ;  /* 0x000000000008781c */ /* 0x000fe40003f2f070 */
[C---:B----4-:R-:W-:Y:S04]  /*86e0*/  LEA R40, P0, R166.reuse, R22, 0x5 ;  /* 0x00000016a6287211 */ /* 0x050fe800078028ff */
[----:B------:R-:W-:Y:S02]  /*86f0*/  LEA.HI.X R41, R166, R23, R167, 0x5, P0 ;  /* 0x00000017a6297211 */ /* 0x000fe400000f2ca7 */
[----:B------:R-:W4:Y:S03]  /*8700*/  LDC.64 R166, c[0x0][0x3b8] ;  /* 0x0000ee00ffa67b82 */ /* 0x000f260000000a00 */
[----:B--23--:R-:W2:Y:S01]  /*8710*/  LDG.E.128 R60, desc[UR4][R40.64] ;  /* 0x00000004283c7981 */ /* 0x00cea2000c1e1d00 */
[C---:B----4-:R-:W-:Y:S04]  /*8720*/  LEA R172, P0, R166.reuse, R164, 0x5 ;  /* 0x000000a4a6ac7211 */ /* 0x050fe800078028ff */
[----:B------:R-:W-:Y:S02]  /*8730*/  LEA.HI.X R173, R166, R165, R167, 0x5, P0 ;  /* 0x000000a5a6ad7211 */ /* 0x000fe400000f2ca7 */
[----:B------:R-:W-:Y:S11]  /*8740*/  ISETP.GE.AND P0, PT, R12, R17, PT ;  /* 0x000000110c00720c */ /* 0x000ff60003f06270 */
[----:B------:R-:W-:Y:S02]  /*8750*/  @!UPT UIADD3 URZ, UPT, UPT, URZ, URZ, URZ ;  /* 0x000000fffffff290 */ /* 0x000fe4000fffe0ff */
[----:B------:R-:W-:Y:S01]  /*8760*/  @!P0 IMAD.WIDE R42, R19, 0x2, R40 ;  /* 0x00000002132a8825 */ /* 0x000fe200078e0228 */
[----:B------:R-:W-:Y:S02]  /*8770*/  @!P0 SEL R168, R16, RZ, P2 ;  /* 0x000000ff10a88207 */ /* 0x000fe40001000000 */
[----:B------:R-:W-:Y:S02]  /*8780*/  @!P0 PLOP3.LUT P1, PT, P2, PT, PT, 0x80, 0x8 ;  /* 0x000000000008881c */ /* 0x000fe4000172f070 */
[----:B------:R-:W-:Y:S01]  /*8790*/  @!P0 SEL R166, R149, RZ, P2 ;  /* 0x000000ff95a68207 */ /* 0x000fe20001000000 */
[----:B------:R-:W3:Y:S01]  /*87a0*/  @!P0 LDG.E.128 R24, desc[UR4][R42.64] ;  /* 0x000000042a188981 */ /* 0x000ee2000c1e1d00 */
[----:B------:R-:W-:Y:S04]  /*87b0*/  @!P0 IADD3 R169, P2, PT, R119, R168, RZ ;  /* 0x000000a877a98210 */ /* 0x000fe80007f5e0ff */
[----:B------:R-:W-:Y:S02]  /*87c0*/  @!P0 SHF.L.U32 R167, R169, 0x1, RZ ;  /* 0x00000001a9a78819 */ /* 0x000fe400000006ff */
[----:B------:R-:W-:Y:S02]  /*87d0*/  @!P0 IADD3.X R166, PT, PT, R109, R166, RZ, P2, !PT ;  /* 0x000000a66da68210 */ /* 0x000fe400017fe4ff */
[----:B------:R-:W-:Y:S02]  /*87e0*/  @!P0 IADD3 R170, P2, PT, R167, R84, RZ ;  /* 0x00000054a7aa8210 */ /* 0x000fe40007f5e0ff */
[----:B------:R-:W-:Y:S04]  /*87f0*/  @!P0 SHF.L.U64.HI R166, R169, 0x1, R166 ;  /* 0x00000001a9a68819 */ /* 0x000fe800000102a6 */
[C---:B------:R-:W-:Y:S02]  /*8800*/  @!P0 IADD3.X R171, PT, PT, R166.reuse, R85, RZ, P2, !PT ;  /* 0x00000055a6ab8210 */ /* 0x040fe400017fe4ff */
[----:B------:R-:W-:Y:S04]  /*8810*/  @!P0 IADD3 R44, P2, PT, R167, R86, RZ ;  /* 0x00000056a72c8210 */ /* 0x000fe80007f5e0ff */
[----:B------:R-:W4:Y:S01]  /*8820*/  @!P0 LDG.E.128 R168, desc[UR4][R170.64] ;  /* 0x00000004aaa88981 */ /* 0x000f22000c1e1d00 */
[----:B------:R-:W-:Y:S07]  /*8830*/  @!P0 IADD3.X R45, PT, PT, R166, R87, RZ, P2, !PT ;  /* 0x00000057a62d8210 */ /* 0x000fee00017fe4ff */
[----:B------:R5:W4:Y:S01]  /*8840*/  @!P0 LDG.E.128 R52, desc[UR4][R44.64] ;  /* 0x000000042c348981 */ /* 0x000b22000c1e1d00 */
[----:B--2---:R-:W-:Y:S02]  /*8850*/  @!P0 MOV R38, R60 ;  /* 0x0000003c00268202 */ /* 0x004fe40000000f00 */
[----:B------:R-:W-:Y:S03]  /*8860*/  @!P0 MOV R58, R61 ;  /* 0x0000003d003a8202 */ /* 0x000fe60000000f00 */
[--C-:B-----5:R-:W-:Y:S02]  /*8870*/  @!P0 HADD2.F32 R45, -RZ, R38.reuse.H0_H0 ;  /* 0x20000026ff2d8230 */ /* 0x120fe40000004100 */
[----:B------:R-:W-:Y:S02]  /*8880*/  @!P0 HADD2.F32 R47, -RZ, R38.H1_H1 ;  /* 0x30000026ff2f8230 */ /* 0x000fe40000004100 */
[----:B------:R-:W-:Y:S02]  /*8890*/  @!P0 HADD2.F32 R46, -RZ, R58.H0_H0 ;  /* 0x2000003aff2e8230 */ /* 0x000fe40000004100 */
[--C-:B---3--:R-:W-:Y:S02]  /*88a0*/  @!P0 HADD2.F32 R39, -RZ, R24.reuse.H0_H0 ;  /* 0x20000018ff278230 */ /* 0x108fe40000004100 */
[----:B------:R-:W-:Y:S02]  /*88b0*/  @!P0 HADD2.F32 R37, -RZ, R24.H1_H1 ;  /* 0x30000018ff258230 */ /* 0x000fe40000004100 */
[--C-:B------:R-:W-:Y:S02]  /*88c0*/  @!P0 HADD2.F32 R34, -RZ, R25.reuse.H0_H0 ;  /* 0x20000019ff228230 */ /* 0x100fe40000004100 */
[----:B------:R-:W-:Y:S02]  /*88d0*/  @!P0 HADD2.F32 R35, -RZ, R25.H1_H1 ;  /* 0x30000019ff238230 */ /* 0x000fe40000004100 */
[--C-:B------:R-:W-:Y:S02]  /*88e0*/  @!P0 HADD2.F32 R24, -RZ, R26.reuse.H0_H0 ;  /* 0x2000001aff188230 */ /* 0x100fe40000004100 */
        /* <DEDUP_REMOVED lines=13> */
[--C-:B------:R-:W-:Y:S02]  /*89c0*/  @!P0 HADD2.F32 R38, -RZ, R52.reuse.H0_H0 ;  /* 0x20000034ff268230 */ /* 0x100fe40000004100 */
        /* <DEDUP_REMOVED lines=45> */
.L_x_2337:
[----:B------:R-:W-:Y:S05]  /*8ca0*/  BSYNC.RECONVERGENT B0 ;  /* 0x0000000000007941 */ /* 0x000fea0003800200 */
.L_x_2336:
[----:B------:R-:W-:Y:S01]  /*8cb0*/  ISETP.NE.AND P0, PT, R157, RZ, PT ;  /* 0x000000ff9d00720c */ /* 0x000fe20003f05270 */
[----:B------:R-:W-:Y:S11]  /*8cc0*/  BSSY.RECONVERGENT B0, `(.L_x_2338) ;  /* 0x0000062000007945 */ /* 0x000ff60003800200 */
[----:B------:R-:W-:Y:S01]  /*8cd0*/  @!UPT UIADD3 URZ, UPT, UPT, URZ, URZ, URZ ;  /* 0x000000fffffff290 */ /* 0x000fe2000fffe0ff */
[----:B------:R-:W-:Y:S05]  /*8ce0*/  @!P0 BRA `(.L_x_2339) ;  /* 0x00000004007c8947 */ /* 0x000fea0003800000 */
[----:B------:R-:W5:Y:S01]  /*8cf0*/  LDC.64 R166, c[0x0][0x4a8] ;  /* 0x00012a00ffa67b82 */ /* 0x000f620000000a00 */
[----:B------:R-:W-:Y:S02]  /*8d00*/  ISETP.GE.U32.AND P2, PT, R12, R21, PT ;  /* 0x000000150c00720c */ /* 0x000fe40003f46070 */
[----:B------:R-:W-:Y:S02]  /*8d10*/  PLOP3.LUT P1, PT, PT, PT, PT, 0x80, 0x8 ;  /* 0x000000000008781c */ /* 0x000fe40003f2f070 */
[C---:B-----5:R-:W-:Y:S04]  /*8d20*/  LEA R40, P0, R166.reuse, R22, 0x6 ;  /* 0x00000016a6287211 */ /* 0x060fe800078030ff */
[----:B------:R-:W-:Y:S02]  /*8d30*/  LEA.HI.X R41, R166, R23, R167, 0x6, P0 ;  /* 0x00000017a6297211 */ /* 0x000fe400000f34a7 */
[----:B------:R-:W5:Y:S03]  /*8d40*/  LDC.64 R166, c[0x0][0x3b8] ;  /* 0x0000ee00ffa67b82 */ /* 0x000f660000000a00 */
[----:B--234-:R-:W2:Y:S01]  /*8d50*/  LDG.E.128 R60, desc[UR4][R40.64] ;  /* 0x00000004283c7981 */ /* 0x01cea2000c1e1d00 */
        /* <DEDUP_REMOVED lines=88> */
.L_x_2339:
[----:B------:R-:W-:Y:S05]  /*92e0*/  BSYNC.RECONVERGENT B0 ;  /* 0x0000000000007941 */ /* 0x000fea0003800200 */
.L_x_2338:
[----:B------:R-:W-:Y:S04]  /*92f0*/  BSSY.RECONVERGENT B0, `(.L_x_2340) ;  /* 0x0000062000007945 */ /* 0x000fe80003800200 */
[----:B------:R-:W-:Y:S05]  /*9300*/  @!P5 BRA `(.L_x_2341) ;  /* 0x000000040080d947 */ /* 0x000fea0003800000 */
        /* <DEDUP_REMOVED lines=15> */
[----:B------:R-:W1:Y:S07]  /*9400*/  LDC.64 R166, c[0x0][0x4a8] ;  /* 0x00012a00ffa67b82 */ /* 0x000e6e0000000a00 */
[----:B------:R-:W5:Y:S01]  /*9410*/  @!P0 LDG.E.128 R52, desc[UR4][R44.64] ;  /* 0x000000042c348981 */ /* 0x000f62000c1e1d00 */
[----:B-1----:R-:W-:Y:S04]  /*9420*/  IMAD.WIDE.U32 R40, R166, 0x60, R22 ;  /* 0x00000060a6287825 */ /* 0x002fe800078e0016 */
[----:B------:R-:W-:Y:S05]  /*9430*/  IMAD R167, R167, 0x60, RZ ;  /* 0x00000060a7a77824 */ /* 0x000fea00078e02ff */
[----:B------:R-:W-:Y:S03]  /*9440*/  IADD3 R41, PT, PT, R167, R41, RZ ;  /* 0x00000029a7297210 */ /* 0x000fe60007ffe0ff */
[----:B------:R-:W-:Y:S02]  /*9450*/  @!P0 IMAD.WIDE R42, R19, 0x2, R40 ;  /* 0x00000002132a8825 */ /* 0x000fe400078e0228 */
[----:B--234-:R-:W2:Y:S08]  /*9460*/  LDG.E.128 R60, desc[UR4][R40.64] ;  /* 0x00000004283c7981 */ /* 0x01ceb0000c1e1d00 */
[----:B------:R-:W3:Y:S01]  /*9470*/  @!P0 LDG.E.128 R24, desc[UR4][R42.64] ;  /* 0x000000042a188981 */ /* 0x000ee2000c1e1d00 */
        /* <DEDUP_REMOVED lines=27> */
[--C-:B---3--:R-:W-:Y:S02]  /*9630*/  @!P0 HADD2.F32 R39, -RZ, R24.reuse.H0_H0 ;  /* 0x20000018ff278230 */ /* 0x108fe40000004100 */
        /* <DEDUP_REMOVED lines=45> */
.L_x_2341:
[----:B------:R-:W-:Y:S05]  /*9910*/  BSYNC.RECONVERGENT B0 ;  /* 0x0000000000007941 */ /* 0x000fea0003800200 */
.L_x_2340:
        /* <DEDUP_REMOVED lines=29> */
[----:B------:R1:W5:Y:S01]  /*9af0*/  @!P0 LDG.E.128 R52, desc[UR4][R44.64] ;  /* 0x000000042c348981 */ /* 0x000362000c1e1d00 */
[----:B--2---:R-:W-:Y:S02]  /*9b00*/  @!P0 MOV R38, R60 ;  /* 0x0000003c00268202 */ /* 0x004fe40000000f00 */
[----:B------:R-:W-:Y:S03]  /*9b10*/  @!P0 MOV R58, R61 ;  /* 0x0000003d003a8202 */ /* 0x000fe60000000f00 */
[--C-:B-1----:R-:W-:Y:S02]  /*9b20*/  @!P0 HADD2.F32 R45, -RZ, R38.reuse.H0_H0 ;  /* 0x20000026ff2d8230 */ /* 0x102fe40000004100 */
        /* <DEDUP_REMOVED lines=20> */
[--C-:B-----5:R-:W-:Y:S02]  /*9c70*/  @!P0 HADD2.F32 R38, -RZ, R52.reuse.H0_H0 ;  /* 0x20000034ff268230 */ /* 0x120fe40000004100 */
        /* <DEDUP_REMOVED lines=45> */
.L_x_2343:
[----:B------:R-:W-:Y:S05]  /*9f50*/  BSYNC.RECONVERGENT B0 ;  /* 0x0000000000007941 */ /* 0x000fea0003800200 */
.L_x_2342:
        /* <DEDUP_REMOVED lines=66> */
[----:B------:R-:W-:Y:S01]  /*a380*/  @!P0 HADD2.F32 R52, -RZ, R55.H0_H0 ;  /* 0x20000037ff348230 */ /* 0x000fe20000004100 */
[----:B------:R-:W-:Y:S01]  /*a390*/  @!P0 MOV R55, R63 ;  /* 0x0000003f00378202 */ /* 0x000fe20000000f00 */
[----:B------:R-:W-:Y:S02]  /*a3a0*/  @!P0 HADD2.F32 R33, -RZ, R26.H1_H1 ;  /* 0x3000001aff218230 */ /* 0x000fe40000004100 */
[----:B------:R-:W-:Y:S01]  /*a3b0*/  @!P0 FFMA.FTZ R3, R46, R48, R3 ;  /* 0x000000302e038223 */ /* 0x000fe20000010003 */
[----:B------:R-:W-:Y:S01]  /*a3c0*/  @!P0 F2FP.F16.F32.PACK_AB R155, R2, R0 ;  /* 0x00000000029b823e */ /* 0x000fe200000000ff */
[----:B------:R-:W-:Y:S02]  /*a3d0*/  @!P0 HADD2.F32 R25, -RZ, R27.H0_H0 ;  /* 0x2000001bff198230 */ /* 0x000fe40000004100 */
[----:B------:R-:W-:Y:S01]  /*a3e0*/  @!P0 FFMA.FTZ R4, R45, R49, R4 ;  /* 0x000000312d048223 */ /* 0x000fe20000010004 */
[--C-:B------:R-:W-:Y:S01]  /*a3f0*/  @!P0 HADD2.F32 R38, -RZ, R53.reuse.H0_H0 ;  /* 0x20000035ff268230 */ /* 0x100fe20000004100 */
[----:B------:R-:W-:Y:S01]  /*a400*/  @!P0 MOV R60, R155 ;  /* 0x0000009b003c8202 */ /* 0x000fe20000000f00 */
[----:B------:R-:W-:Y:S01]  /*a410*/  @!P0 FMUL.FTZ R5, R24, R29 ;  /* 0x0000001d18058220 */ /* 0x000fe20000410000 */
[----:B------:R-:W-:Y:S01]  /*a420*/  @!P0 HADD2.F32 R47, -RZ, R53.H1_H1 ;  /* 0x30000035ff2f8230 */ /* 0x000fe20000004100 */
[----:B------:R-:W-:Y:S01]  /*a430*/  @!P0 F2FP.F16.F32.PACK_AB R166, R4, R3 ;  /* 0x0000000304a6823e */ /* 0x000fe200000000ff */
[----:B------:R-:W-:Y:S01]  /*a440*/  @!P0 FMUL.FTZ R6, R33, R28 ;  /* 0x0000001c21068220 */ /* 0x000fe20000410000 */
[----:B------:R-:W-:Y:S01]  /*a450*/  @!P0 FFMA.FTZ R5, R38, R50, R5 ;  /* 0x0000003226058223 */ /* 0x000fe20000010005 */
[----:B------:R-:W-:Y:S01]  /*a460*/  @!P0 HADD2.F32 R44, -RZ, R55.H0_H0 ;  /* 0x20000037ff2c8230 */ /* 0x000fe20000004100 */
[----:B------:R-:W-:Y:S01]  /*a470*/  @!P0 MOV R61, R166 ;  /* 0x000000a6003d8202 */ /* 0x000fe20000000f00 */
[----:B------:R-:W-:Y:S01]  /*a480*/  @!P0 HADD2.F32 R27, -RZ, R27.H1_H1 ;  /* 0x3000001bff1b8230 */ /* 0x000fe20000004100 */
[----:B------:R-:W1:Y:S01]  /*a490*/  LDC.64 R166, c[0x0][0x3b8] ;  /* 0x0000ee00ffa67b82 */ /* 0x000e620000000a00 */
[----:B------:R-:W-:Y:S01]  /*a4a0*/  @!P0 FMUL.FTZ R7, R25, R20 ;  /* 0x0000001419078220 */ /* 0x000fe20000410000 */
[----:B------:R-:W-:Y:S02]  /*a4b0*/  @!P0 HADD2.F32 R53, -RZ, R55.H1_H1 ;  /* 0x30000037ff358230 */ /* 0x000fe40000004100 */
[----:B------:R-:W-:Y:S01]  /*a4c0*/  @!P0 FFMA.FTZ R6, R47, R51, R6 ;  /* 0x000000332f068223 */ /* 0x000fe20000010006 */
[----:B------:R-:W-:Y:S01]  /*a4d0*/  @!P0 FMUL.FTZ R8, R27, R18 ;  /* 0x000000121b088220 */ /* 0x000fe20000410000 */
[----:B------:R-:W-:Y:S03]  /*a4e0*/  @!P0 FFMA.FTZ R7, R44, R52, R7 ;  /* 0x000000342c078223 */ /* 0x000fe60000010007 */
[----:B------:R-:W-:Y:S01]  /*a4f0*/  @!P0 F2FP.F16.F32.PACK_AB R157, R6, R5 ;  /* 0x00000005069d823e */ /* 0x000fe200000000ff */
[----:B------:R-:W-:Y:S03]  /*a500*/  @!P0 FFMA.FTZ R8, R53, R54, R8 ;  /* 0x0000003635088223 */ /* 0x000fe60000010008 */
[----:B------:R-:W-:Y:S02]  /*a510*/  @!P0 MOV R62, R157 ;  /* 0x0000009d003e8202 */ /* 0x000fe40000000f00 */
[----:B------:R-:W-:Y:S04]  /*a520*/  @!P0 F2FP.F16.F32.PACK_AB R168, R8, R7 ;  /* 0x0000000708a8823e */ /* 0x000fe800000000ff */
[----:B------:R-:W-:Y:S01]  /*a530*/  @!P0 MOV R63, R168 ;  /* 0x000000a8003f8202 */ /* 0x000fe20000000f00 */
[----:B-1----:R-:W-:Y:S04]  /*a540*/  IMAD.WIDE.U32 R168, R166, 0xa0, R164 ;  /* 0x000000a0a6a87825 */ /* 0x002fe800078e00a4 */
[----:B------:R-:W-:Y:S05]  /*a550*/  IMAD R167, R167, 0xa0, RZ ;  /* 0x000000a0a7a77824 */ /* 0x000fea00078e02ff */
[----:B------:R-:W-:Y:S05]  /*a560*/  IADD3 R169, PT, PT, R167, R169, RZ ;  /* 0x000000a9a7a97210 */ /* 0x000fea0007ffe0ff */
[----:B------:R1:W-:Y:S02]  /*a570*/  STG.E.128 desc[UR4][R168.64], R60 ;  /* 0x0000003ca8007986 */ /* 0x0003e4000c101d04 */
.L_x_2345:
[----:B------:R-:W-:Y:S05]  /*a580*/  BSYNC.RECONVERGENT B0 ;  /* 0x0000000000007941 */ /* 0x000fea0003800200 */
.L_x_2344:
        /* <DEDUP_REMOVED lines=98> */
.L_x_2347:
[----:B------:R-:W-:Y:S05]  /*abb0*/  BSYNC.RECONVERGENT B0 ;  /* 0x0000000000007941 */ /* 0x000fea0003800200 */
.L_x_2346:
[----:B------:R-:W-:Y:S04]  /*abc0*/  BSSY.RECONVERGENT B0, `(.L_x_2348) ;  /* 0x0000062000007945 */ /* 0x000fe80003800200 */
[----:B------:R-:W-:Y:S05]  /*abd0*/  @P6 BRA `(.L_x_2349) ;  /* 0x0000000400806947 */ /* 0x000fea0003800000 */
[----:B------:R-:W5:Y:S01]  /*abe0*/  LDC.64 R4, c[0x0][0x4a8] ;  /* 0x00012a00ff047b82 */ /* 0x000f620000000a00 */
[C---:B------:R-:W-:Y:S02]  /*abf0*/  ISETP.GE.AND P0, PT, R12.reuse, R17, PT ;  /* 0x000000110c00720c */ /* 0x040fe40003f06270 */
[----:B------:R-:W-:Y:S02]  /*ac00*/  ISETP.GE.U32.AND P2, PT, R12, R21, PT ;  /* 0x000000150c00720c */ /* 0x000fe40003f46070 */
[----:B------:R-:W-:Y:S09]  /*ac10*/  PLOP3.LUT P1, PT, PT, PT, PT, 0x80, 0x8 ;  /* 0x000000000008781c */ /* 0x000ff20003f2f070 */
[----:B------:R-:W-:Y:S02]  /*ac20*/  @!P0 SEL R2, R16, RZ, P2 ;  /* 0x000000ff10028207 */ /* 0x000fe40001000000 */
[----:B------:R-:W-:Y:S02]  /*ac30*/  @!P0 PLOP3.LUT P1, PT, P2, PT, PT, 0x80, 0x8 ;  /* 0x000000000008881c */ /* 0x000fe4000172f070 */
[----:B------:R-:W-:Y:S02]  /*ac40*/  @!P0 SEL R0, R149, RZ, P2 ;  /* 0x000000ff95008207 */ /* 0x000fe40001000000 */
[----:B------:R-:W-:Y:S01]  /*ac50*/  @!P0 IADD3 R3, P2, PT, R117, R2, RZ ;  /* 0x0000000275038210 */ /* 0x000fe20007f5e0ff */
[----:B-----5:R-:W-:Y:S03]  /*ac60*/  IMAD.WIDE.U32 R36, R4, 0xe0, R22 ;  /* 0x000000e004247825 */ /* 0x020fe600078e0016 */
        /* <DEDUP_REMOVED lines=76> */
[----:B------:R-:W2:Y:S01]  /*b130*/  LDC.64 R2, c[0x0][0x3b8] ;  /* 0x0000ee00ff027b82 */ /* 0x000ea20000000a00 */
[----:B------:R-:W-:Y:S02]  /*b140*/  @!P0 HADD2.F32 R33, -RZ, R35.H1_H1 ;  /* 0x30000023ff218230 */ /* 0x000fe40000004100 */
[----:B------:R-:W-:Y:S01]  /*b150*/  @!P0 FFMA.FTZ R7, R20, R31, R7 ;  /* 0x0000001f14078223 */ /* 0x000fe20000010007 */
[----:B------:R-:W-:Y:S02]  /*b160*/  @!P0 MOV R38, R5 ;  /* 0x0000000500268202 */ /* 0x000fe40000000f00 */
[----:B------:R-:W-:Y:S05]  /*b170*/  @!P0 FFMA.FTZ R8, R33, R32, R8 ;  /* 0x0000002021088223 */ /* 0x000fea0000010008 */
[----:B------:R-:W-:Y:S04]  /*b180*/  @!P0 F2FP.F16.F32.PACK_AB R8, R8, R7 ;  /* 0x000000070808823e */ /* 0x000fe800000000ff */
[----:B------:R-:W-:Y:S01]  /*b190*/  @!P0 MOV R39, R8 ;  /* 0x0000000800278202 */ /* 0x000fe20000000f00 */
[----:B--2---:R-:W-:Y:S04]  /*b1a0*/  IMAD.WIDE.U32 R4, R2, 0xe0, R164 ;  /* 0x000000e002047825 */ /* 0x004fe800078e00a4 */
[----:B------:R-:W-:Y:S05]  /*b1b0*/  IMAD R3, R3, 0xe0, RZ ;  /* 0x000000e003037824 */ /* 0x000fea00078e02ff */
[----:B------:R-:W-:Y:S05]  /*b1c0*/  IADD3 R5, PT, PT, R3, R5, RZ ;  /* 0x0000000503057210 */ /* 0x000fea0007ffe0ff */
[----:B------:R2:W-:Y:S02]  /*b1d0*/  STG.E.128 desc[UR4][R4.64], R36 ;  /* 0x0000002404007986 */ /* 0x0005e4000c101d04 */
.L_x_2349:
[----:B------:R-:W-:Y:S05]  /*b1e0*/  BSYNC.RECONVERGENT B0 ;  /* 0x0000000000007941 */ /* 0x000fea0003800200 */
.L_x_2348:
[----:B------:R-:W-:Y:S01]  /*b1f0*/  ISETP.NE.AND P0, PT, R153, RZ, PT ;  /* 0x000000ff9900720c */ /* 0x000fe20003f05270 */
[----:B------:R-:W-:Y:S11]  /*b200*/  BSSY.RECONVERGENT B0, `(.L_x_2350) ;  /* 0x0000062000007945 */ /* 0x000ff60003800200 */
[----:B------:R-:W-:Y:S01]  /*b210*/  @!UPT UIADD3 URZ, UPT, UPT, URZ, URZ, URZ ;  /* 0x000000fffffff290 */ /* 0x000fe2000fffe0ff */
[----:B------:R-:W-:Y:S05]  /*b220*/  @P0 BRA `(.L_x_2351) ;  /* 0x00000004007c0947 */ /* 0x000fea0003800000 */
[----:B--2---:R-:W2:Y:S01]  /*b230*/  LDC.64 R4, c[0x0][0x4a8] ;  /* 0x00012a00ff047b82 */ /* 0x004ea20000000a00 */
[----:B------:R-:W-:Y:S02]  /*b240*/  ISETP.GE.U32.AND P2, PT, R12, R21, PT ;  /* 0x000000150c00720c */ /* 0x000fe40003f46070 */
[----:B------:R-:W-:Y:S05]  /*b250*/  PLOP3.LUT P1, PT, PT, PT, PT, 0x80, 0x8 ;  /* 0x000000000008781c */ /* 0x000fea0003f2f070 */
[----:B------:R-:W5:Y:S01]  /*b260*/  LDC.64 R2, c[0x0][0x3b8] ;  /* 0x0000ee00ff027b82 */ /* 0x000f620000000a00 */
[C---:B--2---:R-:W-:Y:S04]  /*b270*/  LEA R36, P0, R4.reuse, R22, 0x8 ;  /* 0x0000001604247211 */ /* 0x044fe800078040ff */
[----:B------:R-:W-:Y:S02]  /*b280*/  LEA.HI.X R37, R4, R23, R5, 0x8, P0 ;  /* 0x0000001704257211 */ /* 0x000fe400000f4405 */
[C---:B-----5:R-:W-:Y:S04]  /*b290*/  LEA R44, P0, R2.reuse, R164, 0x8 ;  /* 0x000000a4022c7211 */ /* 0x060fe800078040ff */
[----:B------:R-:W-:Y:S02]  /*b2a0*/  LEA.HI.X R45, R2, R165, R3, 0x8, P0 ;  /* 0x000000a5022d7211 */ /* 0x000fe400000f4403 */
[----:B------:R-:W-:Y:S11]  /*b2b0*/  ISETP.GE.AND P0, PT, R12, R17, PT ;  /* 0x000000110c00720c */ /* 0x000ff60003f06270 */
[----:B------:R-:W-:Y:S02]  /*b2c0*/  @!UPT UIADD3 URZ, UPT, UPT, URZ, URZ, URZ ;  /* 0x000000fffffff290 */ /* 0x000fe4000fffe0ff */
[----:B------:R-:W-:Y:S01]  /*b2d0*/  @!P0 IMAD.WIDE R6, R19, 0x2, R36 ;  /* 0x0000000213068825 */ /* 0x000fe200078e0224 */
[----:B------:R-:W-:Y:S01]  /*b2e0*/  @!P0 SEL R3, R16, RZ, P2 ;  /* 0x000000ff10038207 */ /* 0x000fe20001000000 */
[----:B------:R-:W2:Y:S01]  /*b2f0*/  LDG.E.128 R36, desc[UR4][R36.64] ;  /* 0x0000000424247981 */ /* 0x000ea2000c1e1d00 */
[----:B------:R-:W-:Y:S02]  /*b300*/  @!P0 SEL R5, R149, RZ, P2 ;  /* 0x000000ff95058207 */ /* 0x000fe40001000000 */
[----:B------:R-:W-:Y:S02]  /*b310*/  @!P0 PLOP3.LUT P1, PT, P2, PT, PT, 0x80, 0x8 ;  /* 0x000000000008881c */ /* 0x000fe4000172f070 */
[----:B------:R-:W-:Y:S04]  /*b320*/  @!P0 IADD3 R3, P2, PT, R126, R3, RZ ;  /* 0x000000037e038210 */ /* 0x000fe80007f5e0ff */
[----:B------:R-:W-:Y:S02]  /*b330*/  @!P0 IADD3.X R0, PT, PT, R102, R5, RZ, P2, !PT ;  /* 0x0000000566008210 */ /* 0x000fe400017fe4ff */
[C---:B------:R-:W-:Y:S01]  /*b340*/  @!P0 SHF.L.U32 R41, R3.reuse, 0x1, RZ ;  /* 0x0000000103298819 */ /* 0x040fe200000006ff */
[----:B------:R-:W5:Y:S01]  /*b350*/  @!P0 LDG.E.128 R4, desc[UR4][R6.64] ;  /* 0x0000000406048981 */ /* 0x000f62000c1e1d00 */
[----:B------:R-:W-:Y:S02]  /*b360*/  @!P0 SHF.L.U64.HI R0, R3, 0x1, R0 ;  /* 0x0000000103008819 */ /* 0x000fe40000010200 */
[C---:B------:R-:W-:Y:S04]  /*b370*/  @!P0 IADD3 R26, P2, PT, R41.reuse, R84, RZ ;  /* 0x00000054291a8210 */ /* 0x040fe80007f5e0ff */
[C---:B------:R-:W-:Y:S02]  /*b380*/  @!P0 IADD3.X R27, PT, PT, R0.reuse, R85, RZ, P2, !PT ;  /* 0x00000055001b8210 */ /* 0x040fe400017fe4ff */
[----:B------:R-:W-:Y:S04]  /*b390*/  @!P0 IADD3 R40, P2, PT, R41, R86, RZ ;  /* 0x0000005629288210 */ /* 0x000fe80007f5e0ff */
[----:B------:R-:W3:Y:S01]  /*b3a0*/  @!P0 LDG.E.128 R24, desc[UR4][R26.64] ;  /* 0x000000041a188981 */ /* 0x000ee2000c1e1d00 */
[----:B------:R-:W-:Y:S07]  /*b3b0*/  @!P0 IADD3.X R41, PT, PT, R0, R87, RZ, P2, !PT ;  /* 0x0000005700298210 */ /* 0x000fee00017fe4ff */
[----:B------:R-:W4:Y:S01]  /*b3c0*/  @!P0 LDG.E.128 R40, desc[UR4][R40.64] ;  /* 0x0000000428288981 */ /* 0x000f22000c1e1d00 */
[----:B--2---:R-:W-:Y:S01]  /*b3d0*/  @!P0 MOV R34, R38 ;  /* 0x0000002600228202 */ /* 0x004fe20000000f00 */
[--C-:B-----5:R-:W-:Y:S02]  /*b3e0*/  @!P0 HADD2.F32 R35, -RZ, R4.reuse.H0_H0 ;  /* 0x20000004ff238230 */ /* 0x120fe40000004100 */
        /* <DEDUP_REMOVED lines=67> */
.L_x_2351:
[----:B------:R-:W-:Y:S05]  /*b820*/  BSYNC.RECONVERGENT B0 ;  /* 0x0000000000007941 */ /* 0x000fea0003800200 */
.L_x_2350:
        /* <DEDUP_REMOVED lines=15> */
[C---:B--2---:R-:W-:Y:S04]  /*b920*/  @!P0 IADD3 R44, P2, PT, R29.reuse, R84, RZ ;  /* 0x000000541d2c8210 */ /* 0x044fe80007f5e0ff */
        /* <DEDUP_REMOVED lines=84> */
.L_x_2353:
[----:B------:R-:W-:Y:S05]  /*be70*/  BSYNC.RECONVERGENT B0 ;  /* 0x0000000000007941 */ /* 0x000fea0003800200 */
.L_x_2352:
        /* <DEDUP_REMOVED lines=8> */
[----:B------:R-:W-:Y:S01]  /*bf00*/  @!P0 IADD3 R7, P1, PT, R124, R7, RZ ;  /* 0x000000077c078210 */ /* 0x000fe20007f3e0ff */
[----:B-----5:R-:W-:Y:S04]  /*bf10*/  IMAD.WIDE.U32 R24, R2, 0x140, R22 ;  /* 0x0000014002187825 */ /* 0x020fe800078e0016 */
[----:B------:R-:W-:Y:S05]  /*bf20*/  IMAD R3, R3, 0x140, RZ ;  /* 0x0000014003037824 */ /* 0x000fea00078e02ff */
[----:B------:R-:W-:Y:S02]  /*bf30*/  IADD3 R25, PT, PT, R3, R25, RZ ;  /* 0x0000001903197210 */ /* 0x000fe40007ffe0ff */
[----:B------:R-:W-:Y:S01]  /*bf40*/  @!P0 SEL R3, R149, RZ, P2 ;  /* 0x000000ff95038207 */ /* 0x000fe20001000000 */
[----:B--2---:R-:W-:Y:S03]  /*bf50*/  @!P0 IMAD.WIDE R4, R19, 0x2, R24 ;  /* 0x0000000213048825 */ /* 0x004fe600078e0218 */
[----:B------:R-:W-:Y:S01]  /*bf60*/  @!P0 IADD3.X R0, PT, PT, R100, R3, RZ, P1, !PT ;  /* 0x0000000364008210 */ /* 0x000fe20000ffe4ff */
[----:B-1----:R-:W2:Y:S01]  /*bf70*/  LDG.E.128 R40, desc[UR4][R24.64] ;  /* 0x0000000418287981 */ /* 0x002ea2000c1e1d00 */
[C---:B------:R-:W-:Y:S02]  /*bf80*/  @!P0 SHF.L.U32 R3, R7.reuse, 0x1, RZ ;  /* 0x0000000107038819 */ /* 0x040fe400000006ff */
[----:B------:R-:W-:Y:S02]  /*bf90*/  @!P0 SHF.L.U64.HI R0, R7, 0x1, R0 ;  /* 0x0000000107008819 */ /* 0x000fe40000010200 */
[C---:B------:R-:W-:Y:S03]  /*bfa0*/  @!P0 IADD3 R44, P1, PT, R3.reuse, R84, RZ ;  /* 0x00000054032c8210 */ /* 0x040fe60007f3e0ff */
[----:B------:R-:W5:Y:S01]  /*bfb0*/  @!P0 LDG.E.128 R4, desc[UR4][R4.64] ;  /* 0x0000000404048981 */ /* 0x000f62000c1e1d00 */
[C---:B------:R-:W-:Y:S02]  /*bfc0*/  @!P0 IADD3.X R45, PT, PT, R0.reuse, R85, RZ, P1, !PT ;  /* 0x00000055002d8210 */ /* 0x040fe40000ffe4ff */
[----:B------:R-:W-:Y:S04]  /*bfd0*/  @!P0 IADD3 R26, P1, PT, R3, R86, RZ ;  /* 0x00000056031a8210 */ /* 0x000fe80007f3e0ff */
[----:B------:R-:W-:Y:S01]  /*bfe0*/  @!P0 IADD3.X R27, PT, PT, R0, R87, RZ, P1, !PT ;  /* 0x00000057001b8210 */ /* 0x000fe20000ffe4ff */
[----:B------:R-:W3:Y:S01]  /*bff0*/  @!P0 LDG.E.128 R44, desc[UR4][R44.64] ;  /* 0x000000042c2c8981 */ /* 0x000ee2000c1e1d00 */
[----:B------:R-:W-:Y:S02]  /*c000*/  PLOP3.LUT P1, PT, PT, PT, PT, 0x80, 0x8 ;  /* 0x000000000008781c */ /* 0x000fe40003f2f070 */
[----:B------:R-:W-:Y:S05]  /*c010*/  @!P0 PLOP3.LUT P1, PT, P2, PT, PT, 0x80, 0x8 ;  /* 0x000000000008881c */ /* 0x000fea000172f070 */
[----:B------:R1:W4:Y:S01]  /*c020*/  @!P0 LDG.E.128 R36, desc[UR4][R26.64] ;  /* 0x000000041a248981 */ /* 0x000322000c1e1d00 */
[----:B--2---:R-:W-:Y:S02]  /*c030*/  @!P0 MOV R32, R41 ;  /* 0x0000002900208202 */ /* 0x004fe40000000f00 */
[----:B------:R-:W-:Y:S01]  /*c040*/  @!P0 MOV R34, R42 ;  /* 0x0000002a00228202 */ /* 0x000fe20000000f00 */
[--C-:B-----5:R-:W-:Y:S02]  /*c050*/  @!P0 HADD2.F32 R0, -RZ, R4.reuse.H0_H0 ;  /* 0x20000004ff008230 */ /* 0x120fe40000004100 */
        /* <DEDUP_REMOVED lines=70> */
.L_x_2355:
[----:B------:R-:W-:Y:S05]  /*c4c0*/  BSYNC.RECONVERGENT B0 ;  /* 0x0000000000007941 */ /* 0x000fea0003800200 */
.L_x_2354:
        /* <DEDUP_REMOVED lines=11> */
[----:B------:R-:W-:Y:S04]  /*c580*/  @!P0 IADD3 R7, P1, PT, R123, R2, RZ ;  /* 0x000000027b078210 */ /* 0x000fe80007f3e0ff */
[----:B------:R-:W-:Y:S02]  /*c590*/  IADD3 R25, PT, PT, R3, R25, RZ ;  /* 0x0000001903197210 */ /* 0x000fe40007ffe0ff */
[----:B------:R-:W-:Y:S02]  /*c5a0*/  @!P0 SHF.L.U32 R3, R7, 0x1, RZ ;  /* 0x0000000107038819 */ /* 0x000fe400000006ff */
[----:B------:R-:W-:Y:S01]  /*c5b0*/  @!P0 IADD3.X R0, PT, PT, R99, R0, RZ, P1, !PT ;  /* 0x0000000063008210 */ /* 0x000fe20000ffe4ff */
[----:B--2---:R-:W-:Y:S01]  /*c5c0*/  @!P0 IMAD.WIDE R4, R19, 0x2, R24 ;  /* 0x0000000213048825 */ /* 0x004fe200078e0218 */
[----:B------:R-:W-:Y:S01]  /*c5d0*/  @!P0 IADD3 R44, P1, PT, R3, R84, RZ ;  /* 0x00000054032c8210 */ /* 0x000fe20007f3e0ff */
[----:B-1----:R-:W2:Y:S01]  /*c5e0*/  LDG.E.128 R40, desc[UR4][R24.64] ;  /* 0x0000000418287981 */ /* 0x002ea2000c1e1d00 */
[----:B------:R-:W-:Y:S04]  /*c5f0*/  @!P0 SHF.L.U64.HI R0, R7, 0x1, R0 ;  /* 0x0000000107008819 */ /* 0x000fe80000010200 */
[C---:B------:R-:W-:Y:S02]  /*c600*/  @!P0 IADD3.X R45, PT, PT, R0.reuse, R85, RZ, P1, !PT ;  /* 0x00000055002d8210 */ /* 0x040fe40000ffe4ff */
[----:B------:R-:W-:Y:S01]  /*c610*/  @!P0 IADD3 R26, P1, PT, R3, R86, RZ ;  /* 0x00000056031a8210 */ /* 0x000fe20007f3e0ff */
[----:B------:R-:W5:Y:S03]  /*c620*/  @!P0 LDG.E.128 R4, desc[UR4][R4.64] ;  /* 0x0000000404048981 */ /* 0x000f66000c1e1d00 */
[----:B------:R-:W-:Y:S02]  /*c630*/  @!P0 IADD3.X R27, PT, PT, R0, R87, RZ, P1, !PT ;  /* 0x00000057001b8210 */ /* 0x000fe40000ffe4ff */
[----:B------:R-:W-:Y:S02]  /*c640*/  PLOP3.LUT P1, PT, PT, PT, PT, 0x80, 0x8 ;  /* 0x000000000008781c */ /* 0x000fe40003f2f070 */
[----:B------:R-:W-:Y:S01]  /*c650*/  @!P0 PLOP3.LUT P1, PT, P2, PT, PT, 0x80, 0x8 ;  /* 0x000000000008881c */ /* 0x000fe2000172f070 */
[----:B------:R-:W3:Y:S08]  /*c660*/  @!P0 LDG.E.128 R44, desc[UR4][R44.64] ;  /* 0x000000042c2c8981 */ /* 0x000ef0000c1e1d00 */
        /* <DEDUP_REMOVED lines=74> */
.L_x_2357:
[----:B------:R-:W-:Y:S05]  /*cb10*/  BSYNC.RECONVERGENT B0 ;  /* 0x0000000000007941 */ /* 0x000fea0003800200 */
.L_x_2356:
        /* <DEDUP_REMOVED lines=100> */
.L_x_2359:
[----:B------:R-:W-:Y:S05]  /*d160*/  BSYNC.RECONVERGENT B0 ;  /* 0x0000000000007941 */ /* 0x000fea0003800200 */
.L_x_2358:
        /* <DEDUP_REMOVED lines=100> */
.L_x_2361:
[----:B------:R-:W-:Y:S05]  /*d7b0*/  BSYNC.RECONVERGENT B0 ;  /* 0x0000000000007941 */ /* 0x000fea0003800200 */
.L_x_2360:
[----:B------:R-:W-:Y:S01]  /*d7c0*/  ISETP.NE.AND P0, PT, R137, RZ, PT ;  /* 0x000000ff8900720c */ /* 0x000fe20003f05270 */
[----:B------:R-:W-:Y:S11]  /*d7d0*/  BSSY.RECONVERGENT B0, `(.L_x_2362) ;  /* 0x0000063000007945 */ /* 0x000ff60003800200 */
[----:B------:R-:W-:Y:S01]  /*d7e0*/  @!UPT UIADD3 URZ, UPT, UPT, URZ, URZ, URZ ;  /* 0x000000fffffff290 */ /* 0x000fe2000fffe0ff */
[----:B------:R-:W-:Y:S05]  /*d7f0*/  @P0 BRA `(.L_x_2363) ;  /* 0x0000000400800947 */ /* 0x000fea0003800000 */
[----:B------:R-:W5:Y:S01]  /*d800*/  LDC.64 R2, c[0x0][0x4a8] ;  /* 0x00012a00ff027b82 */ /* 0x000f620000000a00 */
[C---:B------:R-:W-:Y:S02]  /*d810*/  ISETP.GE.AND P0, PT, R12.reuse, R17, PT ;  /* 0x000000110c00720c */ /* 0x040fe40003f06270 */
[----:B------:R-:W-:Y:S11]  /*d820*/  ISETP.GE.U32.AND P2, PT, R12, R21, PT ;  /* 0x000000150c00720c */ /* 0x000ff60003f46070 */
[----:B------:R-:W-:Y:S02]  /*d830*/  @!P0 SEL R7, R16, RZ, P2 ;  /* 0x000000ff10078207 */ /* 0x000fe40001000000 */
        /* <DEDUP_REMOVED lines=8> */
[----:B--2---:R-:W-:Y:S03]  /*d8c0*/  @!P0 IMAD.WIDE R4, R19, 0x2, R22 ;  /* 0x0000000213048825 */ /* 0x004fe600078e0216 */
[C---:B------:R-:W-:Y:S01]  /*d8d0*/  @!P0 IADD3 R36, P1, PT, R3.reuse, R84, RZ ;  /* 0x0000005403248210 */ /* 0x040fe20007f3e0ff */
[----:B------:R-:W1:Y:S03]  /*d8e0*/  LDG.E.128 R32, desc[UR4][R22.64] ;  /* 0x0000000416207981 */ /* 0x000e66000c1e1d00 */
[C---:B------:R-:W-:Y:S02]  /*d8f0*/  @!P0 IADD3.X R37, PT, PT, R0.reuse, R85, RZ, P1, !PT ;  /* 0x0000005500258210 */ /* 0x040fe40000ffe4ff */
[----:B------:R-:W-:Y:S03]  /*d900*/  @!P0 IADD3 R18, P1, PT, R3, R86, RZ ;  /* 0x0000005603128210 */ /* 0x000fe60007f3e0ff */
[----:B------:R-:W2:Y:S01]  /*d910*/  @!P0 LDG.E.128 R4, desc[UR4][R4.64] ;  /* 0x0000000404048981 */ /* 0x000ea2000c1e1d00 */
[----:B------:R-:W-:Y:S02]  /*d920*/  @!P0 IADD3.X R19, PT, PT, R0, R87, RZ, P1, !PT ;  /* 0x0000005700138210 */ /* 0x000fe40000ffe4ff */
[----:B------:R-:W-:Y:S02]  /*d930*/  PLOP3.LUT P1, PT, PT, PT, PT, 0x80, 0x8 ;  /* 0x000000000008781c */ /* 0x000fe40003f2f070 */
[----:B------:R-:W-:Y:S03]  /*d940*/  @!P0 PLOP3.LUT P1, PT, P2, PT, PT, 0x80, 0x8 ;  /* 0x000000000008881c */ /* 0x000fe6000172f070 */
[----:B------:R-:W5:Y:S08]  /*d950*/  @!P0 LDG.E.128 R36, desc[UR4][R36.64] ;  /* 0x0000000424248981 */ /* 0x000f70000c1e1d00 */
[----:B------:R3:W4:Y:S01]  /*d960*/  @!P0 LDG.E.128 R28, desc[UR4][R18.64] ;  /* 0x00000004121c8981 */ /* 0x000722000c1e1d00 */
[----:B-1----:R-:W-:Y:S02]  /*d970*/  @!P0 MOV R26, R33 ;  /* 0x00000021001a8202 */ /* 0x002fe40000000f00 */
[----:B------:R-:W-:Y:S01]  /*d980*/  @!P0 MOV R27, R35 ;  /* 0x00000023001b8202 */ /* 0x000fe20000000f00 */
[--C-:B--2---:R-:W-:Y:S02]  /*d990*/  @!P0 HADD2.F32 R0, -RZ, R4.reuse.H0_H0 ;  /* 0x20000004ff008230 */ /* 0x104fe40000004100 */
        /* <DEDUP_REMOVED lines=9> */
[----:B---3--:R-:W-:Y:S01]  /*da30*/  @!P0 HADD2.F32 R18, -RZ, R38.H0_H0 ;  /* 0x20000026ff128230 */ /* 0x008fe20000004100 */
        /* <DEDUP_REMOVED lines=60> */
.L_x_2363:
[----:B------:R-:W-:Y:S05]  /*de00*/  BSYNC.RECONVERGENT B0 ;  /* 0x0000000000007941 */ /* 0x000fea0003800200 */
.L_x_2362:
[----:B------:R-:W2:Y:S01]  /*de10*/  LDC R17, c[0x0][0x450] ;  /* 0x00011400ff117b82 */ /* 0x000ea20000000800 */
[----:B-1----:R-:W-:Y:S05]  /*de20*/  IMAD.U32 R151, R151, -0x80, RZ ;  /* 0xffffff8097977824 */ /* 0x002fea00078e00ff */
[C---:B------:R-:W-:Y:S02]  /*de30*/  LEA R86, P1, R151.reuse, R86, 0x1 ;  /* 0x0000005697567211 */ /* 0x040fe400078208ff */
[C---:B------:R-:W-:Y:S02]  /*de40*/  LEA R84, P0, R151.reuse, R84, 0x1 ;  /* 0x0000005497547211 */ /* 0x040fe400078008ff */
[C---:B------:R-:W-:Y:S02]  /*de50*/  LEA.HI.X.SX32 R87, R151.reuse, R87, 0x1, P1 ;  /* 0x0000005797577211 */ /* 0x040fe400008f0eff */
[----:B------:R-:W-:Y:S09]  /*de60*/  LEA.HI.X.SX32 R85, R151, R85, 0x1, P0 ;  /* 0x0000005597557211 */ /* 0x000ff200000f0eff */
.L_x_2298:
[----:B-1----:R-:W-:Y:S05]  /*de70*/  BSYNC.RECONVERGENT B1 ;  /* 0x0000000000017941 */ /* 0x002fea0003800200 */
.L_x_2296:
[----:B------:R-:W-:Y:S04]  /*de80*/  ISETP.NE.U32.AND P0, PT, RZ, UR12, PT ;  /* 0x0000000cff007c0c */ /* 0x000fe8000bf05070 */
[----:B------:R-:W-:Y:S11]  /*de90*/  ISETP.NE.AND.EX P0, PT, RZ, UR13, PT, P0 ;  /* 0x0000000dff007c0c */ /* 0x000ff6000bf05300 */
[----:B------:R-:W-:Y:S02]  /*dea0*/  @!UPT UIADD3 URZ, UPT, UPT, URZ, URZ, URZ ;  /* 0x000000fffffff290 */ /* 0x000fe4000fffe0ff */
[----:B------:R-:W1:Y:S01]  /*deb0*/  @!P0 LDC R2, c[0x0][0x3c0] ;  /* 0x0000f000ff028b82 */ /* 0x000e620000000800 */
[----:B------:R-:W-:Y:S07]  /*dec0*/  @!P0 IMAD.MOV.U32 R3, RZ, RZ, RZ ;  /* 0x000000ffff038224 */ /* 0x000fee00078e00ff */
[----:B------:R-:W5:Y:S01]  /*ded0*/  @!P0 LDC R0, c[0x0][0x3b8] ;  /* 0x0000ee00ff008b82 */ /* 0x000f620000000800 */
[----:B------:R-:W-:Y:S01]  /*dee0*/  @!P0 IADD3 R3, P1, PT, RZ, -R3, RZ ;  /* 0x80000003ff038210 */ /* 0x000fe20007f3e0ff */
[----:B-----5:R-:W-:Y:S02]  /*def0*/  @!P0 IMAD.SHL.U32 R0, R0, 0x100, RZ ;  /* 0x0000010000008824 */ /* 0x020fe400078e00ff */
[----:B-1----:R-:W-:Y:S02]  /*df00*/  @!P0 IMAD.SHL.U32 R2, R2, 0x100, RZ ;  /* 0x0000010002028824 */ /* 0x002fe400078e00ff */
[----:B------:R-:W-:Y:S02]  /*df10*/  @!P0 IMAD.X R0, RZ, RZ, ~R0, P1 ;  /* 0x000000ffff008224 */ /* 0x000fe400008e0e00 */
[----:B------:R-:W-:Y:S05]  /*df20*/  @!P0 IMAD.X R2, RZ, RZ, ~R2, P1 ;  /* 0x000000ffff028224 */ /* 0x000fea00008e0e02 */
[C---:B--2---:R-:W-:Y:S02]  /*df30*/  @!P0 SHF.R.S64 R5, R3.reuse, 0x1f, R2 ;  /* 0x0000001f03058819 */ /* 0x044fe40000001002 */
        /* <DEDUP_REMOVED lines=23> */
[----:B----4-:R-:W-:Y:S02]  /*e0b0*/  IMAD.MOV R21, RZ, RZ, -R5 ;  /* 0x000000ffff157224 */ /* 0x010fe400078e0a05 */
        /* <DEDUP_REMOVED lines=54> */
.L_x_2364:
[----:B------:R-:W-:Y:S02]  /*e420*/  ISETP.GT.AND P0, PT, R114, R75, PT ;  /* 0x0000004b7200720c */ /* 0x000fe40003f04270 */
[----:B------:R-:W-:Y:S02]  /*e430*/  IADD3 R82, P2, PT, R82, R89, RZ ;  /* 0x0000005952527210 */ /* 0x000fe40007f5e0ff */
[----:B------:R-:W-:Y:S03]  /*e440*/  IADD3 R10, P1, PT, R10, R91, RZ ;  /* 0x0000005b0a0a7210 */ /* 0x000fe60007f3e0ff */
[----:B------:R-:W-:Y:S02]  /*e450*/  IMAD.X R83, R83, 0x1, R88, P2 ;  /* 0x0000000153537824 */ /* 0x000fe400010e0658 */
[----:B------:R-:W-:Y:S04]  /*e460*/  IMAD.X R9, R9, 0x1, R90, P1 ;  /* 0x0000000109097824 */ /* 0x000fe800008e065a */
[----:B------:R-:W-:Y:S05]  /*e470*/  @P0 BRA `(.L_x_2365) ;  /* 0xffffff3c00fc0947 */ /* 0x000fea000383ffff */
.L_x_2295:
        /* <DEDUP_REMOVED lines=17> */
[----:B------:R-:W-:Y:S01]  /*e590*/  BSSY.RECONVERGENT B0, `(.L_x_2368) ;  /* 0x0000018000007945 */ /* 0x000fe20003800200 */
[C---:B------:R-:W-:Y:S02]  /*e5a0*/  VIADD R0, R160.reuse, 0x10 ;  /* 0x00000010a0007836 */ /* 0x040fe40000000000 */
[C---:B----4-:R-:W-:Y:S01]  /*e5b0*/  VIADD R20, R160.reuse, 0x30 ;  /* 0x00000030a0147836 */ /* 0x050fe20000000000 */
[-C--:B------:R-:W-:Y:S02]  /*e5c0*/  ISETP.GE.AND P2, PT, R160, R71.reuse, PT ;  /* 0x00000047a000720c */ /* 0x080fe40003f46270 */
[----:B------:R-:W-:Y:S02]  /*e5d0*/  ISETP.GE.AND P1, PT, R0, R71, PT ;  /* 0x000000470000720c */ /* 0x000fe40003f26270 */
[----:B-1---5:R-:W-:-:S04]  /*e5e0*/  LEA R6, P0, R158, UR8, 0x1 ;  /* 0x000000089e067c11 */ /* 0x022fc8000f8008ff */
[----:B------:R-:W-:Y:S02]  /*e5f0*/  LEA.HI.X R7, R158, UR9, R76, 0x1, P0 ;  /* 0x000000099e077c11 */ /* 0x000fe400080f0c4c */
[----:B------:R-:W-:-:S03]  /*e600*/  LEA R4, P0, R30, R6, 0x1 ;  /* 0x000000061e047211 */ /* 0x000fc600078008ff */
[----:B------:R-:W-:Y:S01]  /*e610*/  @!PT LDS RZ, [RZ] ;  /* 0x00000000fffff984 */ /* 0x000fe20000000800 */
[----:B------:R-:W-:Y:S01]  /*e620*/  @!PT LDS RZ, [RZ] ;  /* 0x00000000fffff984 */ /* 0x000fe20000000800 */
[----:B------:R-:W-:Y:S01]  /*e630*/  @!PT LDS RZ, [RZ] ;  /* 0x00000000fffff984 */ /* 0x000fe20000000800 */
[----:B------:R1:W-:Y:S01]  /*e640*/  @!P2 LDGSTS.E.BYPASS.LTC128B.128 [R241], desc[UR4][R6.64] ;  /* 0x0000000006f1afae */ /* 0x0003e2000b981a04 */
[----:B------:R-:W-:Y:S01]  /*e650*/  LEA.HI.X R5, R30, R7, R29, 0x1, P0 ;  /* 0x000000071e057211 */ /* 0x000fe200000f0c1d */
[----:B------:R-:W-:-:S04]  /*e660*/  VIADD R30, R160, 0x20 ;  /* 0x00000020a01e7836 */ /* 0x000fc80000000000 */
[----:B------:R1:W-:Y:S01]  /*e670*/  @!P1 LDGSTS.E.BYPASS.LTC128B.128 [R241+0x800], desc[UR4][R4.64] ;  /* 0x0080000004f19fae */ /* 0x0003e2000b981a04 */
[-C--:B------:R-:W-:Y:S02]  /*e680*/  ISETP.GE.AND P0, PT, R30, R71.reuse, PT ;  /* 0x000000471e00720c */ /* 0x080fe40003f06270 */
[----:B------:R-:W-:-:S11]  /*e690*/  ISETP.GE.AND P1, PT, R20, R71, PT ;  /* 0x000000471400720c */ /* 0x000fd60003f26270 */
[----:B------:R-:W-:Y:S05]  /*e6a0*/  @P0 BRA `(.L_x_2369) ;  /* 0x0000000000180947 */ /* 0x000fea0003800000 */
[----:B-1----:R-:W-:-:S04]  /*e6b0*/  LEA R6, P0, R2, R4, 0x5 ;  /* 0x0000000402067211 */ /* 0x002fc800078028ff */
[----:B------:R-:W-:-:S05]  /*e6c0*/  LEA.HI.X R7, R2, R5, R3, 0x5, P0 ;  /* 0x0000000502077211 */ /* 0x000fca00000f2c03 */
[----:B------:R-:W-:Y:S01]  /*e6d0*/  @!PT LDS RZ, [RZ] ;  /* 0x00000000fffff984 */ /* 0x000fe20000000800 */
[----:B------:R-:W-:Y:S01]  /*e6e0*/  @!PT LDS RZ, [RZ] ;  /* 0x00000000fffff984 */ /* 0x000fe20000000800 */
[----:B------:R-:W-:Y:S01]  /*e6f0*/  @!PT LDS RZ, [RZ] ;  /* 0x00000000fffff984 */ /* 0x000fe20000000800 */
[----:B------:R2:W-:Y:S04]  /*e700*/  LDGSTS.E.BYPASS.LTC128B.128 [R241+0x1000], desc[UR4][R6.64] ;  /* 0x0100000006f17fae */ /* 0x0005e8000b981a04 */
.L_x_2369:
[----:B------:R-:W-:Y:S05]  /*e710*/  BSYNC.RECONVERGENT B0 ;  /* 0x0000000000007941 */ /* 0x000fea0003800200 */
.L_x_2368:
[----:B------:R-:W-:Y:S05]  /*e720*/  @P1 BRA `(.L_x_2370) ;  /* 0x00000028000c1947 */ /* 0x000fea0003800000 */
[----:B-1----:R-:W-:-:S04]  /*e730*/  LEA R4, P0, R2, R4, 0x6 ;  /* 0x0000000402047211 */ /* 0x002fc800078030ff */
[----:B------:R-:W-:-:S05]  /*e740*/  LEA.HI.X R5, R2, R5, R3, 0x6, P0 ;  /* 0x0000000502057211 */ /* 0x000fca00000f3403 */
[----:B------:R-:W-:Y:S01]  /*e750*/  @!PT LDS RZ, [RZ] ;  /* 0x00000000fffff984 */ /* 0x000fe20000000800 */
[----:B------:R-:W-:Y:S01]  /*e760*/  @!PT LDS RZ, [RZ] ;  /* 0x00000000fffff984 */ /* 0x000fe20000000800 */
[----:B------:R-:W-:Y:S01]  /*e770*/  @!PT LDS RZ, [RZ] ;  /* 0x00000000fffff984 */ /* 0x000fe20000000800 */
[----:B------:R3:W-:Y:S01]  /*e780*/  LDGSTS.E.BYPASS.LTC128B.128 [R241+0x1800], desc[UR4][R4.64] ;  /* 0x0180000004f17fae */ /* 0x0007e2000b981a04 */
[----:B------:R-:W-:Y:S05]  /*e790*/  BRA `(.L_x_2370) ;  /* 0x0000002400f07947 */ /* 0x000fea0003800000 */
.L_x_2367:
        /* <DEDUP_REMOVED lines=74> */
.L_x_2375:
[----:B------:R-:W-:Y:S05]  /*ec40*/  BSYNC.RECONVERGENT B0 ;  /* 0x0000000000007941 */ /* 0x000fea0003800200 */
.L_x_2374:
[----:B-----5:R2:W-:Y:S02]  /*ec50*/  STS.128 [R241], R16 ;  /* 0x00000010f1007388 */ /* 0x0205e40000000c00 */
.L_x_2373:
[----:B------:R-:W-:Y:S05]  /*ec60*/  BSYNC.RECONVERGENT B1 ;  /* 0x0000000000017941 */ /* 0x000fea0003800200 */
.L_x_2372:
[----:B------:R-:W-:Y:S01]  /*ec70*/  VIADD R0, R160, 0x10 ;  /* 0x00000010a0007836 */ /* 0x000fe20000000000 */
[----:B----4-:R-:W-:Y:S01]  /*ec80*/  LEA R22, P0, R30, R32, 0x1 ;  /* 0x000000201e167211 */ /* 0x010fe200078008ff */
[----:B------:R-:W-:Y:S03]  /*ec90*/  BSSY.RECONVERGENT B1, `(.L_x_2376) ;  /* 0x000003c000017945 */ /* 0x000fe60003800200 */
[----:B------:R-:W-:Y:S02]  /*eca0*/  ISETP.GE.AND P1, PT, R0, R71, PT ;  /* 0x000000470000720c */ /* 0x000fe40003f26270 */
[----:B------:R-:W-:-:S11]  /*ecb0*/  LEA.HI.X R23, R30, R33, R29, 0x1, P0 ;  /* 0x000000211e177211 */ /* 0x000fd600000f0c1d */
[----:B------:R-:W-:Y:S05]  /*ecc0*/  @P1 BRA `(.L_x_2377) ;  /* 0x0000000000e01947 */ /* 0x000fea0003800000 */
[----:B--2---:R2:W5:Y:S01]  /*ecd0*/  LDG.E.128 R16, desc[UR4][R22.64] ;  /* 0x0000000416107981 */ /* 0x004562000c1e1d00 */
[----:B------:R-:W-:Y:S01]  /*ece0*/  ISETP.GE.AND P0, PT, R12, R15, PT ;  /* 0x0000000f0c00720c */ /* 0x000fe20003f06270 */
[----:B------:R-:W-:-:S12]  /*ecf0*/  BSSY.RECONVERGENT B0, `(.L_x_2378) ;  /* 0x0000034000007945 */ /* 0x000fd80003800200 */
[----:B------:R-:W-:Y:S05]  /*ed00*/  @P0 BRA `(.L_x_2379) ;  /* 0x0000000000c80947 */ /* 0x000fea0003800000 */
[----:B------:R-:W3:Y:S01]  /*ed10*/  LDCU.64 UR10, c[0x0][0x4c8] ;  /* 0x00009900ff0a77ac */ /* 0x000ee20008000a00 */
[C---:B------:R-:W-:Y:S01]  /*ed20*/  IADD3 R4, P0, PT, R31.reuse, R8, RZ ;  /* 0x000000081f047210 */ /* 0x040fe20007f1e0ff */
[----:B------:R-:W4:Y:S03]  /*ed30*/  LDCU.64 UR8, c[0x0][0x4d0] ;  /* 0x00009a00ff0877ac */ /* 0x000f260008000a00 */
[----:B------:R-:W-:Y:S02]  /*ed40*/  LEA.HI.X.SX32 R31, R31, R9, 0x1, P0 ;  /* 0x000000091f1f7211 */ /* 0x000fe400000f0eff */
[C---:B------:R-:W-:Y:S02]  /*ed50*/  SHF.L.U32 R5, R4.reuse, 0x1, RZ ;  /* 0x0000000104057819 */ /* 0x040fe400000006ff */
[----:B------:R-:W-:Y:S02]  /*ed60*/  SHF.L.U64.HI R31, R4, 0x1, R31 ;  /* 0x00000001041f7819 */ /* 0x000fe4000001021f */
[----:B---3-5:R-:W-:-:S02]  /*ed70*/  IADD3 R6, P1, PT, R5, UR10, RZ ;  /* 0x0000000a05067c10 */ /* 0x028fc4000ff3e0ff */
[----:B----4-:R-:W-:Y:S02]  /*ed80*/  IADD3 R4, P0, PT, R5, UR8, RZ ;  /* 0x0000000805047c10 */ /* 0x010fe4000ff1e0ff */
[C---:B------:R-:W-:Y:S02]  /*ed90*/  IADD3.X R7, PT, PT, R31.reuse, UR11, RZ, P1, !PT ;  /* 0x0000000b1f077c10 */ /* 0x040fe40008ffe4ff */
[----:B------:R-:W-:-:S04]  /*eda0*/  IADD3.X R5, PT, PT, R31, UR9, RZ, P0, !PT ;  /* 0x000000091f057c10 */ /* 0x000fc800087fe4ff */
[----:B------:R-:W3:Y:S04]  /*edb0*/  LDG.E.64 R6, desc[UR4][R6.64] ;  /* 0x0000000406067981 */ /* 0x000ee8000c1e1b00 */
[----:B------:R-:W4:Y:S01]  /*edc0*/  LDG.E.64 R4, desc[UR4][R4.64] ;  /* 0x0000000404047981 */ /* 0x000f22000c1e1b00 */
[----:B------:R-:W-:Y:S01]  /*edd0*/  MOV R21, R18 ;  /* 0x0000001200157202 */ /* 0x000fe20000000f00 */
        /* <DEDUP_REMOVED lines=17> */
[C---:B------:R-:W-:Y:S01]  /*eef0*/  FFMA.FTZ R26, R25.reuse, R18, -R26 ;  /* 0x00000012191a7223 */ /* 0x040fe2000001081a */
[----:B------:R-:W-:Y:S02]  /*ef00*/  HADD2.F32 R5, -RZ, R5.H0_H0 ;  /* 0x20000005ff057230 */ /* 0x000fe40000004100 */
[----:B------:R-:W-:Y:S01]  /*ef10*/  FFMA.FTZ R19, R25, R14, R19 ;  /* 0x0000000e19137223 */ /* 0x000fe20000010013 */
[----:B------:R-:W-:-:S02]  /*ef20*/  HADD2.F32 R10, -RZ, R21.H1_H1 ;  /* 0x30000015ff0a7230 */ /* 0x000fc40000004100 */
[----:B------:R-:W-:Y:S02]  /*ef30*/  HADD2.F32 R7, -RZ, R7.H0_H0 ;  /* 0x20000007ff077230 */ /* 0x000fe40000004100 */
[----:B------:R-:W-:Y:S02]  /*ef40*/  HADD2.F32 R25, -RZ, R16.H0_H0 ;  /* 0x20000010ff197230 */ /* 0x000fe40000004100 */
[C---:B------:R-:W-:Y:S01]  /*ef50*/  FMUL.FTZ R14, R17.reuse, R4 ;  /* 0x00000004110e7220 */ /* 0x040fe20000410000 */
[----:B------:R-:W-:Y:S02]  /*ef60*/  HADD2.F32 R16, -RZ, R21.H0_H0 ;  /* 0x20000015ff107230 */ /* 0x000fe40000004100 */
[-C--:B------:R-:W-:Y:S01]  /*ef70*/  FMUL.FTZ R21, R17, R6.reuse ;  /* 0x0000000611157220 */ /* 0x080fe20000410000 */
        /* <DEDUP_REMOVED lines=11> */
.L_x_2379:
[----:B------:R-:W-:Y:S05]  /*f030*/  BSYNC.RECONVERGENT B0 ;  /* 0x0000000000007941 */ /* 0x000fea0003800200 */
.L_x_2378:
[----:B-----5:R3:W-:Y:S02]  /*f040*/  STS.128 [R241+0x800], R16 ;  /* 0x00080010f1007388 */ /* 0x0207e40000000c00 */
.L_x_2377:
[----:B------:R-:W-:Y:S05]  /*f050*/  BSYNC.RECONVERGENT B1 ;  /* 0x0000000000017941 */ /* 0x000fea0003800200 */
.L_x_2376:
[----:B------:R-:W-:Y:S01]  /*f060*/  IADD3 R30, PT, PT, R160, 0x20, RZ ;  /* 0x00000020a01e7810 */ /* 0x000fe20007ffe0ff */
[----:B------:R-:W-:Y:S03]  /*f070*/  BSSY.RECONVERGENT B1, `(.L_x_2380) ;  /* 0x000003e000017945 */ /* 0x000fe60003800200 */
[----:B------:R-:W-:-:S13]  /*f080*/  ISETP.GE.AND P0, PT, R30, R71, PT ;  /* 0x000000471e00720c */ /* 0x000fda0003f06270 */
[----:B------:R-:W-:Y:S05]  /*f090*/  @P0 BRA `(.L_x_2381) ;  /* 0x0000000000ec0947 */ /* 0x000fea0003800000 */
[----:B--23--:R-:W-:-:S04]  /*f0a0*/  LEA R16, P0, R2, R22, 0x5 ;  /* 0x0000001602107211 */ /* 0x00cfc800078028ff */
[----:B------:R-:W-:-:S06]  /*f0b0*/  LEA.HI.X R17, R2, R23, R3, 0x5, P0 ;  /* 0x0000001702117211 */ /* 0x000fcc00000f2c03 */
[----:B------:R-:W5:Y:S01]  /*f0c0*/  LDG.E.128 R16, desc[UR4][R16.64] ;  /* 0x0000000410107981 */ /* 0x000f62000c1e1d00 */
[----:B------:R-:W-:Y:S01]  /*f0d0*/  ISETP.GE.AND P0, PT, R12, R15, PT ;  /* 0x0000000f0c00720c */ /* 0x000fe20003f06270 */
[----:B------:R-:W-:-:S12]  /*f0e0*/  BSSY.RECONVERGENT B0, `(.L_x_2382) ;  /* 0x0000035000007945 */ /* 0x000fd80003800200 */
[----:B------:R-:W-:Y:S05]  /*f0f0*/  @P0 BRA `(.L_x_2383) ;  /* 0x0000000000cc0947 */ /* 0x000fea0003800000 */
[----:B------:R-:W2:Y:S01]  /*f100*/  LDCU.64 UR10, c[0x0][0x4c8] ;  /* 0x00009900ff0a77ac */ /* 0x000ea20008000a00 */
[----:B------:R-:W-:Y:S01]  /*f110*/  SHF.L.U32 R4, R11, 0x5, RZ ;  /* 0x000000050b047819 */ /* 0x000fe200000006ff */
[----:B------:R-:W1:Y:S03]  /*f120*/  LDCU.64 UR8, c[0x0][0x4d0] ;  /* 0x00009a00ff0877ac */ /* 0x000e660008000a00 */
[----:B------:R-:W-:-:S04]  /*f130*/  IADD3 R5, P0, PT, R4, R8, RZ ;  /* 0x0000000804057210 */ /* 0x000fc80007f1e0ff */
[----:B------:R-:W-:Y:S02]  /*f140*/  LEA.HI.X.SX32 R4, R4, R9, 0x1, P0 ;  /* 0x0000000904047211 */ /* 0x000fe400000f0eff */
[C---:B-----5:R-:W-:Y:S02]  /*f150*/  SHF.L.U32 R6, R5.reuse, 0x1, RZ ;  /* 0x0000000105067819 */ /* 0x060fe400000006ff */
[----:B------:R-:W-:Y:S02]  /*f160*/  SHF.L.U64.HI R4, R5, 0x1, R4 ;  /* 0x0000000105047819 */ /* 0x000fe40000010204 */
[C---:B--2---:R-:W-:Y:S02]  /*f170*/  IADD3 R26, P1, PT, R6.reuse, UR10, RZ ;  /* 0x0000000a061a7c10 */ /* 0x044fe4000ff3e0ff */
[----:B-1----:R-:W-:Y:S02]  /*f180*/  IADD3 R32, P0, PT, R6, UR8, RZ ;  /* 0x0000000806207c10 */ /* 0x002fe4000ff1e0ff */
[----:B------:R-:W-:-:S02]  /*f190*/  IADD3.X R27, PT, PT, R4, UR11, RZ, P1, !PT ;  /* 0x0000000b041b7c10 */ /* 0x000fc40008ffe4ff */
[----:B------:R-:W-:-:S03]  /*f1a0*/  IADD3.X R33, PT, PT, R4, UR9, RZ, P0, !PT ;  /* 0x0000000904217c10 */ /* 0x000fc600087fe4ff */
[----:B------:R1:W2:Y:S04]  /*f1b0*/  LDG.E.64 R6, desc[UR4][R26.64] ;  /* 0x000000041a067981 */ /* 0x0002a8000c1e1b00 */
[----:B------:R-:W3:Y:S01]  /*f1c0*/  LDG.E.64 R4, desc[UR4][R32.64] ;  /* 0x0000000420047981 */ /* 0x000ee2000c1e1b00 */
[----:B------:R-:W-:Y:S01]  /*f1d0*/  MOV R21, R18 ;  /* 0x0000001200157202 */ /* 0x000fe20000000f00 */
[--C-:B------:R-:W-:Y:S02]  /*f1e0*/  HADD2.F32 R25, -RZ, R17.reuse.H0_H0 ;  /* 0x20000011ff197230 */ /* 0x100fe40000004100 */
[----:B------:R-:W-:Y:S02]  /*f1f0*/  HADD2.F32 R29, -RZ, R17.H1_H1 ;  /* 0x30000011ff1d7230 */ /* 0x000fe40000004100 */
[----:B------:R-:W-:-:S02]  /*f200*/  HADD2.F32 R20, -RZ, R19.H1_H1 ;  /* 0x30000013ff147230 */ /* 0x000fc40000004100 */
[----:B-1----:R-:W-:Y:S02]  /*f210*/  HADD2.F32 R27, -RZ, R19.H0_H0 ;  /* 0x20000013ff1b7230 */ /* 0x002fe40000004100 */
        /* <DEDUP_REMOVED lines=33> */
.L_x_2383:
[----:B------:R-:W-:Y:S05]  /*f430*/  BSYNC.RECONVERGENT B0 ;  /* 0x0000000000007941 */ /* 0x000fea0003800200 */
.L_x_2382:
[----:B-----5:R4:W-:Y:S02]  /*f440*/  STS.128 [R241+0x1000], R16 ;  /* 0x00100010f1007388 */ /* 0x0209e40000000c00 */
.L_x_2381:
[----:B------:R-:W-:Y:S05]  /*f450*/  BSYNC.RECONVERGENT B1 ;  /* 0x0000000000017941 */ /* 0x000fea0003800200 */
.L_x_2380:
[----:B------:R-:W-:-:S04]  /*f460*/  IADD3 R20, PT, PT, R160, 0x30, RZ ;  /* 0x00000030a0147810 */ /* 0x000fc80007ffe0ff */
[----:B------:R-:W-:-:S13]  /*f470*/  ISETP.GE.AND P0, PT, R20, R71, PT ;  /* 0x000000471400720c */ /* 0x000fda0003f06270 */
[----:B------:R-:W-:Y:S05]  /*f480*/  @P0 BRA `(.L_x_2370) ;  /* 0x0000001800b40947 */ /* 0x000fea0003800000 */
[----:B------:R-:W-:-:S04]  /*f490*/  LEA R4, P0, R2, R22, 0x6 ;  /* 0x0000001602047211 */ /* 0x000fc800078030ff */
[----:B------:R-:W-:-:S06]  /*f4a0*/  LEA.HI.X R5, R2, R23, R3, 0x6, P0 ;  /* 0x0000001702057211 */ /* 0x000fcc00000f3403 */
[----:B-----5:R-:W5:Y:S01]  /*f4b0*/  LDG.E.128 R4, desc[UR4][R4.64] ;  /* 0x0000000404047981 */ /* 0x020f62000c1e1d00 */
[----:B------:R-:W-:Y:S01]  /*f4c0*/  ISETP.GE.AND P0, PT, R12, R15, PT ;  /* 0x0000000f0c00720c */ /* 0x000fe20003f06270 */
[----:B------:R-:W-:-:S12]  /*f4d0*/  BSSY.RECONVERGENT B0, `(.L_x_2384) ;  /* 0x0000036000007945 */ /* 0x000fd80003800200 */
[----:B------:R-:W-:Y:S05]  /*f4e0*/  @P0 BRA `(.L_x_2385) ;  /* 0x0000000000d00947 */ /* 0x000fea0003800000 */
[----:B------:R-:W2:Y:S01]  /*f4f0*/  LDCU.64 UR10, c[0x0][0x4c8] ;  /* 0x00009900ff0a77ac */ /* 0x000ea20008000a00 */
[----:B------:R-:W-:Y:S01]  /*f500*/  IMAD R11, R11, 0x30, RZ ;  /* 0x000000300b0b7824 */ /* 0x000fe200078e02ff */
[----:B------:R-:W1:Y:S04]  /*f510*/  LDCU.64 UR8, c[0x0][0x4d0] ;  /* 0x00009a00ff0877ac */ /* 0x000e680008000a00 */
[----:B------:R-:W-:-:S04]  /*f520*/  IADD3 R8, P0, PT, R11, R8, RZ ;  /* 0x000000080b087210 */ /* 0x000fc80007f1e0ff */
[----:B------:R-:W-:Y:S02]  /*f530*/  SHF.L.U32 R2, R8, 0x1, RZ ;  /* 0x0000000108027819 */ /* 0x000fe400000006ff */
[----:B------:R-:W-:-:S04]  /*f540*/  LEA.HI.X.SX32 R9, R11, R9, 0x1, P0 ;  /* 0x000000090b097211 */ /* 0x000fc800000f0eff */
[----:B------:R-:W-:Y:S02]  /*f550*/  SHF.L.U64.HI R9, R8, 0x1, R9 ;  /* 0x0000000108097819 */ /* 0x000fe40000010209 */
[C---:B--234-:R-:W-:Y:S02]  /*f560*/  IADD3 R16, P1, PT, R2.reuse, UR10, RZ ;  /* 0x0000000a02107c10 */ /* 0x05cfe4000ff3e0ff */
[----:B-1----:R-:W-:Y:S02]  /*f570*/  IADD3 R2, P0, PT, R2, UR8, RZ ;  /* 0x0000000802027c10 */ /* 0x002fe4000ff1e0ff */
[C---:B------:R-:W-:Y:S02]  /*f580*/  IADD3.X R17, PT, PT, R9.reuse, UR11, RZ, P1, !PT ;  /* 0x0000000b09117c10 */ /* 0x040fe40008ffe4ff */
[----:B------:R-:W-:-:S03]  /*f590*/  IADD3.X R3, PT, PT, R9, UR9, RZ, P0, !PT ;  /* 0x0000000909037c10 */ /* 0x000fc600087fe4ff */
[----:B------:R1:W2:Y:S04]  /*f5a0*/  LDG.E.64 R8, desc[UR4][R16.64] ;  /* 0x0000000410087981 */ /* 0x0002a8000c1e1b00 */
[----:B------:R-:W3:Y:S01]  /*f5b0*/  LDG.E.64 R2, desc[UR4][R2.64] ;  /* 0x0000000402027981 */ /* 0x000ee2000c1e1b00 */
[--C-:B-----5:R-:W-:Y:S02]  /*f5c0*/  HADD2.F32 R14, -RZ, R5.reuse.H0_H0 ;  /* 0x20000005ff0e7230 */ /* 0x120fe40000004100 */
[----:B------:R-:W-:Y:S02]  /*f5d0*/  HADD2.F32 R15, -RZ, R5.H1_H1 ;  /* 0x30000005ff0f7230 */ /* 0x000fe40000004100 */
[--C-:B------:R-:W-:Y:S01]  /*f5e0*/  HADD2.F32 R12, -RZ, R7.reuse.H1_H1 ;  /* 0x30000007ff0c7230 */ /* 0x100fe20000004100 */
[----:B------:R-:W-:Y:S01]  /*f5f0*/  MOV R13, R6 ;  /* 0x00000006000d7202 */ /* 0x000fe20000000f00 */
[----:B-1----:R-:W-:-:S02]  /*f600*/  HADD2.F32 R16, -RZ, R7.H0_H0 ;  /* 0x20000007ff107230 */ /* 0x002fc40000004100 */
[----:B--2---:R-:W-:Y:S02]  /*f610*/  HADD2.F32 R10, -RZ, R9.H1_H1 ;  /* 0x30000009ff0a7230 */ /* 0x004fe40000004100 */
[----:B---3--:R-:W-:Y:S02]  /*f620*/  HADD2.F32 R5, -RZ, R3.H1_H1 ;  /* 0x30000003ff057230 */ /* 0x008fe40000004100 */
[----:B------:R-:W-:Y:S02]  /*f630*/  HADD2.F32 R6, -RZ, R2.H1_H1 ;  /* 0x30000002ff067230 */ /* 0x000fe40000004100 */
[--C-:B------:R-:W-:Y:S02]  /*f640*/  HADD2.F32 R11, -RZ, R8.reuse.H1_H1 ;  /* 0x30000008ff0b7230 */ /* 0x100fe40000004100 */
[C---:B------:R-:W-:Y:S01]  /*f650*/  FMUL.FTZ R7, R12.reuse, R5 ;  /* 0x000000050c077220 */ /* 0x040fe20000410000 */
[----:B------:R-:W-:Y:S01]  /*f660*/  FMUL.FTZ R12, R12, R10 ;  /* 0x0000000a0c0c7220 */ /* 0x000fe20000410000 */
[----:B------:R-:W-:Y:S01]  /*f670*/  FMUL.FTZ R17, R15, R6 ;  /* 0x000000060f117220 */ /* 0x000fe20000410000 */
[----:B------:R-:W-:-:S02]  /*f680*/  HADD2.F32 R8, -RZ, R8.H0_H0 ;  /* 0x20000008ff087230 */ /* 0x000fc40000004100 */
[----:B------:R-:W-:Y:S01]  /*f690*/  FMUL.FTZ R15, R15, R11 ;  /* 0x0000000b0f0f7220 */ /* 0x000fe20000410000 */
[C---:B------:R-:W-:Y:S01]  /*f6a0*/  FFMA.FTZ R12, R16.reuse, R5, R12 ;  /* 0x00000005100c7223 */ /* 0x040fe2000001000c */
[----:B------:R-:W-:Y:S01]  /*f6b0*/  FFMA.FTZ R7, R16, R10, -R7 ;  /* 0x0000000a10077223 */ /* 0x000fe20000010807 */
[----:B------:R-:W-:Y:S02]  /*f6c0*/  HADD2.F32 R5, -RZ, R4.H1_H1 ;  /* 0x30000004ff057230 */ /* 0x000fe40000004100 */
[----:B------:R-:W-:Y:S02]  /*f6d0*/  HADD2.F32 R2, -RZ, R2.H0_H0 ;  /* 0x20000002ff027230 */ /* 0x000fe40000004100 */
[----:B------:R-:W-:Y:S02]  /*f6e0*/  HADD2.F32 R3, -RZ, R3.H0_H0 ;  /* 0x20000003ff037230 */ /* 0x000fe40000004100 */
[----:B------:R-:W-:Y:S02]  /*f6f0*/  HADD2.F32 R10, -RZ, R13.H1_H1 ;  /* 0x3000000dff0a7230 */ /* 0x000fe40000004100 */
[----:B------:R-:W-:Y:S01]  /*f700*/  FFMA.FTZ R17, R14, R11, -R17 ;  /* 0x0000000b0e117223 */ /* 0x000fe20000010811 */
[----:B------:R-:W-:-:S02]  /*f710*/  HADD2.F32 R9, -RZ, R9.H0_H0 ;  /* 0x20000009ff097230 */ /* 0x000fc40000004100 */
[----:B------:R-:W-:Y:S01]  /*f720*/  FFMA.FTZ R6, R14, R6, R15 ;  /* 0x000000060e067223 */ /* 0x000fe2000001000f */
[----:B------:R-:W-:Y:S02]  /*f730*/  HADD2.F32 R11, -RZ, R4.H0_H0 ;  /* 0x20000004ff0b7230 */ /* 0x000fe40000004100 */
[C---:B------:R-:W-:Y:S01]  /*f740*/  FMUL.FTZ R4, R5.reuse, R2 ;  /* 0x0000000205047220 */ /* 0x040fe20000410000 */
[----:B------:R-:W-:Y:S02]  /*f750*/  HADD2.F32 R14, -RZ, R13.H0_H0 ;  /* 0x2000000dff0e7230 */ /* 0x000fe40000004100 */
[----:B------:R-:W-:Y:S01]  /*f760*/  FMUL.FTZ R13, R5, R8 ;  /* 0x00000008050d7220 */ /* 0x000fe20000410000 */
[C---:B------:R-:W-:Y:S01]  /*f770*/  FMUL.FTZ R5, R10.reuse, R3 ;  /* 0x000000030a057220 */ /* 0x040fe20000410000 */
[----:B------:R-:W-:-:S03]  /*f780*/  FMUL.FTZ R10, R10, R9 ;  /* 0x000000090a0a7220 */ /* 0x000fc60000410000 */
[C---:B------:R-:W-:Y:S01]  /*f790*/  FFMA.FTZ R5, R14.reuse, R9, -R5 ;  /* 0x000000090e057223 */ /* 0x040fe20000010805 */
[----:B------:R-:W-:Y:S01]  /*f7a0*/  FFMA.FTZ R10, R14, R3, R10 ;  /* 0x000000030e0a7223 */ /* 0x000fe2000001000a */
[C---:B------:R-:W-:Y:S01]  /*f7b0*/  FFMA.FTZ R4, R11.reuse, R8, -R4 ;  /* 0x000000080b047223 */ /* 0x040fe20000010804 */
[----:B------:R-:W-:Y:S01]  /*f7c0*/  FFMA.FTZ R13, R11, R2, R13 ;  /* 0x000000020b0d7223 */ /* 0x000fe2000001000d */
[----:B------:R-:W-:Y:S02]  /*f7d0*/  F2FP.F16.F32.PACK_AB R6, R6, R17 ;  /* 0x000000110606723e */ /* 0x000fe400000000ff */
[----:B------:R-:W-:Y:S02]  /*f7e0*/  F2FP.F16.F32.PACK_AB R10, R10, R5 ;  /* 0x000000050a0a723e */ /* 0x000fe400000000ff */
[----:B------:R-:W-:Y:S02]  /*f7f0*/  MOV R5, R6 ;  /* 0x0000000600057202 */ /* 0x000fe40000000f00 */
[----:B------:R-:W-:-:S02]  /*f800*/  F2FP.F16.F32.PACK_AB R7, R12, R7 ;  /* 0x000000070c07723e */ /* 0x000fc400000000ff */
[----:B------:R-:W-:Y:S02]  /*f810*/  F2FP.F16.F32.PACK_AB R4, R13, R4 ;  /* 0x000000040d04723e */ /* 0x000fe400000000ff */
[----:B------:R-:W-:Y:S02]  /*f820*/  MOV R6, R10 ;  /* 0x0000000a00067202 */ /* 0x000fe40000000f00 */
.L_x_2385:
[----:B------:R-:W-:Y:S05]  /*f830*/  BSYNC.RECONVERGENT B0 ;  /* 0x0000000000007941 */ /* 0x000fea0003800200 */
.L_x_2384:
[----:B-----5:R1:W-:Y:S01]  /*f840*/  STS.128 [R241+0x1800], R4 ;  /* 0x00180004f1007388 */ /* 0x0203e20000000c00 */
[----:B------:R-:W-:Y:S05]  /*f850*/  BRA `(.L_x_2370) ;  /* 0x0000001400c07947 */ /* 0x000fea0003800000 */
.L_x_2371:
        /* <DEDUP_REMOVED lines=93> */
.L_x_2389:
[----:B------:R-:W-:Y:S05]  /*fe30*/  BSYNC.RECONVERGENT B0 ;  /* 0x0000000000007941 */ /* 0x000fea0003800200 */
.L_x_2388:
[----:B-----5:R2:W-:Y:S02]  /*fe40*/  STS.128 [R241], R20 ;  /* 0x00000014f1007388 */ /* 0x0205e40000000c00 */
.L_x_2387:
[----:B------:R-:W-:Y:S05]  /*fe50*/  BSYNC.RECONVERGENT B1 ;  /* 0x0000000000017941 */ /* 0x000fea0003800200 */
.L_x_2386:
[----:B------:R-:W-:Y:S01]  /*fe60*/  VIADD R0, R160, 0x10 ;  /* 0x00000010a0007836 */ /* 0x000fe20000000000 */
[----:B------:R-:W-:Y:S01]  /*fe70*/  LEA R32, P0, R30, R32, 0x1 ;  /* 0x000000201e207211 */ /* 0x000fe200078008ff */
[----:B------:R-:W-:Y:S03]  /*fe80*/  BSSY.RECONVERGENT B1, `(.L_x_2390) ;  /* 0x0000058000017945 */ /* 0x000fe60003800200 */
[----:B------:R-:W-:Y:S02]  /*fe90*/  ISETP.GE.AND P2, PT, R0, R71, PT ;  /* 0x000000470000720c */ /* 0x000fe40003f46270 */
[----:B------:R-:W-:-:S11]  /*fea0*/  LEA.HI.X R33, R30, R33, R29, 0x1, P0 ;  /* 0x000000211e217211 */ /* 0x000fd600000f0c1d */
[----:B------:R-:W-:Y:S05]  /*feb0*/  @P2 BRA `(.L_x_2391) ;  /* 0x0000000400502947 */ /* 0x000fea0003800000 */
[----:B--2-4-:R2:W5:Y:S01]  /*fec0*/  LDG.E.128 R20, desc[UR4][R32.64] ;  /* 0x0000000420147981 */ /* 0x014562000c1e1d00 */
[----:B------:R-:W-:Y:S01]  /*fed0*/  ISETP.GE.AND P0, PT, R12, R15, PT ;  /* 0x0000000f0c00720c */ /* 0x000fe20003f06270 */
[----:B------:R-:W-:-:S12]  /*fee0*/  BSSY.RECONVERGENT B0, `(.L_x_2392) ;  /* 0x0000050000007945 */ /* 0x000fd80003800200 */
[----:B------:R-:W-:Y:S05]  /*fef0*/  @P0 BRA `(.L_x_2393) ;  /* 0x0000000400380947 */ /* 0x000fea0003800000 */
[----:B------:R-:W3:Y:S01]  /*ff00*/  LDCU.64 UR8, c[0x0][0x4d0] ;  /* 0x00009a00ff0877ac */ /* 0x000ee20008000a00 */
[----:B------:R-:W-:Y:S01]  /*ff10*/  SEL R8, R26, RZ, P1 ;  /* 0x000000ff1a087207 */ /* 0x000fe20000800000 */
[----:B-1----:R-:W-:Y:S01]  /*ff20*/  IMAD.WIDE R16, R28, 0x2, R32 ;  /* 0x000000021c107825 */ /* 0x002fe200078e0220 */
[--C-:B------:R-:W-:Y:S02]  /*ff30*/  SHF.R.S32.HI R5, RZ, 0x1f, R31.reuse ;  /* 0x0000001fff057819 */ /* 0x100fe4000001141f */
[----:B------:R-:W-:Y:S02]  /*ff40*/  IADD3 R8, P2, P0, R8, R14, R31 ;  /* 0x0000000e08087210 */ /* 0x000fe4000785e01f */
[----:B------:R-:W-:Y:S01]  /*ff50*/  SEL R4, R27, RZ, P1 ;  /* 0x000000ff1b047207 */ /* 0x000fe20000800000 */
[----:B------:R-:W4:Y:S01]  /*ff60*/  LDG.E.128 R16, desc[UR4][R16.64] ;  /* 0x0000000410107981 */ /* 0x000f22000c1e1d00 */
[----:B------:R-:W-:Y:S02]  /*ff70*/  SHF.L.U32 R9, R8, 0x1, RZ ;  /* 0x0000000108097819 */ /* 0x000fe400000006ff */
[----:B------:R-:W-:-:S04]  /*ff80*/  IADD3.X R5, PT, PT, R4, R24, R5, P2, P0 ;  /* 0x0000001804057210 */ /* 0x000fc800017e0405 */
[----:B------:R-:W-:Y:S02]  /*ff90*/  SHF.L.U64.HI R8, R8, 0x1, R5 ;  /* 0x0000000108087819 */ /* 0x000fe40000010205 */
[----:B---3--:R-:W-:-:S04]  /*ffa0*/  IADD3 R4, P0, PT, R9, UR8, RZ ;  /* 0x0000000809047c10 */ /* 0x008fc8000ff1e0ff */
[----:B------:R-:W-:Y:S01]  /*ffb0*/  IADD3.X R5, PT, PT, R8, UR9, RZ, P0, !PT ;  /* 0x0000000908057c10 */ /* 0x000fe200087fe4ff */
[----:B------:R-:W1:Y:S05]  /*ffc0*/  LDCU.64 UR8, c[0x0][0x4c8] ;  /* 0x00009900ff0877ac */ /* 0x000e6a0008000a00 */
[----:B-----5:R-:W3:Y:S01]  /*ffd0*/  LDG.E.128 R4, desc[UR4][R4.64] ;  /* 0x0000000404047981 */ /* 0x020ee2000c1e1d00 */
[----:B-1----:R-:W-:-:S04]  /*ffe0*/  IADD3 R10, P0, PT, R9, UR8, RZ ;  /* 0x00000008090a7c10 */ /* 0x002fc8000ff1e0ff */
[----:B------:R-:W-:-:S06]  /*fff0*/  IADD3.X R11, PT, PT, R8, UR9, RZ, P0, !PT ;  /* 0x00000009080b7c10 */ /* 0x000fcc00087fe4ff */
[----:B------:R-:W2:Y:S01]  /*10000*/  LDG.E.128 R8, desc[UR4][R10.64] ;  /* 0x000000040a087981 */ /* 0x000ea2000c1e1d00 */
[----:B------:R-:W-:Y:S01]  /*10010*/  MOV R29, R22 ;  /* 0x00000016001d7202 */ /* 0x000fe20000000f00 */
[--C-:B----4-:R-:W-:Y:S02]  /*10020*/  HADD2.F32 R22, -RZ, R16.reuse.H0_H0 ;  /* 0x20000010ff167230 */ /* 0x110fe40000004100 */
[----:B------:R-:W-:Y:S02]  /*10030*/  HADD2.F32 R30, -RZ, R16.H1_H1 ;  /* 0x30000010ff1e7230 */ /* 0x000fe40000004100 */
[--C-:B------:R-:W-:Y:S02]  /*10040*/  HADD2.F32 R16, -RZ, R17.reuse.H0_H0 ;  /* 0x20000011ff107230 */ /* 0x100fe40000004100 */
[----:B------:R-:W-:Y:S02]  /*10050*/  HADD2.F32 R31, -RZ, R17.H1_H1 ;  /* 0x30000011ff1f7230 */ /* 0x000fe40000004100 */
[----:B------:R-:W-:-:S02]  /*10060*/  HADD2.F32 R17, -RZ, R18.H0_H0 ;  /* 0x20000012ff117230 */ /* 0x000fc40000004100 */
[----:B------:R-:W-:Y:S02]  /*10070*/  HADD2.F32 R34, -RZ, R18.H1_H1 ;  /* 0x30000012ff227230 */ /* 0x000fe40000004100 */
[--C-:B------:R-:W-:Y:S02]  /*10080*/  HADD2.F32 R18, -RZ, R19.reuse.H0_H0 ;  /* 0x20000013ff127230 */ /* 0x100fe40000004100 */
[----:B------:R-:W-:Y:S02]  /*10090*/  HADD2.F32 R35, -RZ, R19.H1_H1 ;  /* 0x30000013ff237230 */ /* 0x000fe40000004100 */
[--C-:B---3--:R-:W-:Y:S02]  /*100a0*/  HADD2.F32 R19, -RZ, R4.reuse.H0_H0 ;  /* 0x20000004ff137230 */ /* 0x108fe40000004100 */
        /* <DEDUP_REMOVED lines=51> */
.L_x_2393:
[----:B------:R-:W-:Y:S05]  /*103e0*/  BSYNC.RECONVERGENT B0 ;  /* 0x0000000000007941 */ /* 0x000fea0003800200 */
.L_x_2392:
[----:B-----5:R3:W-:Y:S02]  /*103f0*/  STS.128 [R241+0x800], R20 ;  /* 0x00080014f1007388 */ /* 0x0207e40000000c00 */
.L_x_2391:
[----:B------:R-:W-:Y:S05]  /*10400*/  BSYNC.RECONVERGENT B1 ;  /* 0x0000000000017941 */ /* 0x000fea0003800200 */
.L_x_2390:
[----:B------:R-:W-:Y:S01]  /*10410*/  IADD3 R30, PT, PT, R160, 0x20, RZ ;  /* 0x00000020a01e7810 */ /* 0x000fe20007ffe0ff */
[----:B------:R-:W-:Y:S03]  /*10420*/  BSSY.RECONVERGENT B1, `(.L_x_2394) ;  /* 0x000005a000017945 */ /* 0x000fe60003800200 */
[----:B------:R-:W-:-:S13]  /*10430*/  ISETP.GE.AND P0, PT, R30, R71, PT ;  /* 0x000000471e00720c */ /* 0x000fda0003f06270 */
[----:B------:R-:W-:Y:S05]  /*10440*/  @P0 BRA `(.L_x_2395) ;  /* 0x00000004005c0947 */ /* 0x000fea0003800000 */
[----:B------:R-:W-:-:S04]  /*10450*/  LEA R10, P0, R2, R32, 0x5 ;  /* 0x00000020020a7211 */ /* 0x000fc800078028ff */
[----:B------:R-:W-:-:S05]  /*10460*/  LEA.HI.X R11, R2, R33, R3, 0x5, P0 ;  /* 0x00000021020b7211 */ /* 0x000fca00000f2c03 */
[----:B--234-:R2:W5:Y:S01]  /*10470*/  LDG.E.128 R20, desc[UR4][R10.64] ;  /* 0x000000040a147981 */ /* 0x01c562000c1e1d00 */
[----:B------:R-:W-:Y:S01]  /*10480*/  ISETP.GE.AND P0, PT, R12, R15, PT ;  /* 0x0000000f0c00720c */ /* 0x000fe20003f06270 */
[----:B------:R-:W-:-:S12]  /*10490*/  BSSY.RECONVERGENT B0, `(.L_x_2396) ;  /* 0x0000051000007945 */ /* 0x000fd80003800200 */
[----:B------:R-:W-:Y:S05]  /*104a0*/  @P0 BRA `(.L_x_2397) ;  /* 0x00000004003c0947 */ /* 0x000fea0003800000 */
[----:B------:R-:W3:Y:S01]  /*104b0*/  LDCU.64 UR8, c[0x0][0x4d0] ;  /* 0x00009a00ff0877ac */ /* 0x000ee20008000a00 */
[----:B------:R-:W-:Y:S01]  /*104c0*/  SHF.L.U32 R7, R25, 0x5, RZ ;  /* 0x0000000519077819 */ /* 0x000fe200000006ff */
[----:B-1----:R-:W-:Y:S01]  /*104d0*/  IMAD.WIDE R16, R28, 0x2, R10 ;  /* 0x000000021c107825 */ /* 0x002fe200078e020a */
[----:B------:R-:W-:Y:S02]  /*104e0*/  SEL R8, R26, RZ, P1 ;  /* 0x000000ff1a087207 */ /* 0x000fe40000800000 */
[----:B------:R-:W-:Y:S02]  /*104f0*/  SEL R5, R27, RZ, P1 ;  /* 0x000000ff1b057207 */ /* 0x000fe40000800000 */
[--C-:B------:R-:W-:Y:S01]  /*10500*/  IADD3 R8, P2, P0, R8, R14, R7.reuse ;  /* 0x0000000e08087210 */ /* 0x100fe2000785e007 */
[----:B------:R-:W4:Y:S01]  /*10510*/  LDG.E.128 R16, desc[UR4][R16.64] ;  /* 0x0000000410107981 */ /* 0x000f22000c1e1d00 */
[----:B------:R-:W-:Y:S02]  /*10520*/  SHF.R.S32.HI R7, RZ, 0x1f, R7 ;  /* 0x0000001fff077819 */ /* 0x000fe40000011407 */
[----:B------:R-:W-:-:S02]  /*10530*/  SHF.L.U32 R9, R8, 0x1, RZ ;  /* 0x0000000108097819 */ /* 0x000fc400000006ff */
[----:B------:R-:W-:-:S04]  /*10540*/  IADD3.X R5, PT, PT, R5, R24, R7, P2, P0 ;  /* 0x0000001805057210 */ /* 0x000fc800017e0407 */
[----:B------:R-:W-:Y:S02]  /*10550*/  SHF.L.U64.HI R8, R8, 0x1, R5 ;  /* 0x0000000108087819 */ /* 0x000fe40000010205 */
[----:B---3--:R-:W-:-:S04]  /*10560*/  IADD3 R4, P0, PT, R9, UR8, RZ ;  /* 0x0000000809047c10 */ /* 0x008fc8000ff1e0ff */
[----:B------:R-:W-:Y:S01]  /*10570*/  IADD3.X R5, PT, PT, R8, UR9, RZ, P0, !PT ;  /* 0x0000000908057c10 */ /* 0x000fe200087fe4ff */
[----:B------:R-:W2:Y:S05]  /*10580*/  LDCU.64 UR8, c[0x0][0x4c8] ;  /* 0x00009900ff0877ac */ /* 0x000eaa0008000a00 */
[----:B-----5:R-:W3:Y:S01]  /*10590*/  LDG.E.128 R4, desc[UR4][R4.64] ;  /* 0x0000000404047981 */ /* 0x020ee2000c1e1d00 */
[----:B--2---:R-:W-:-:S04]  /*105a0*/  IADD3 R10, P0, PT, R9, UR8, RZ ;  /* 0x00000008090a7c10 */ /* 0x004fc8000ff1e0ff */
        /* <DEDUP_REMOVED lines=63> */
.L_x_2397:
[----:B------:R-:W-:Y:S05]  /*109a0*/  BSYNC.RECONVERGENT B0 ;  /* 0x0000000000007941 */ /* 0x000fea0003800200 */
.L_x_2396:
[----:B-----5:R3:W-:Y:S02]  /*109b0*/  STS.128 [R241+0x1000], R20 ;  /* 0x00100014f1007388 */ /* 0x0207e40000000c00 */
.L_x_2395:
[----:B------:R-:W-:Y:S05]  /*109c0*/  BSYNC.RECONVERGENT B1 ;  /* 0x0000000000017941 */ /* 0x000fea0003800200 */
.L_x_2394:
[----:B--234-:R-:W-:-:S04]  /*109d0*/  IADD3 R20, PT, PT, R160, 0x30, RZ ;  /* 0x00000030a0147810 */ /* 0x01cfc80007ffe0ff */
[----:B------:R-:W-:-:S13]  /*109e0*/  ISETP.GE.AND P0, PT, R20, R71, PT ;  /* 0x000000471400720c */ /* 0x000fda0003f06270 */
[----:B------:R-:W-:Y:S05]  /*109f0*/  @P0 BRA `(.L_x_2370) ;  /* 0x0000000400580947 */ /* 0x000fea0003800000 */
[----:B------:R-:W-:-:S04]  /*10a00*/  LEA R4, P0, R2, R32, 0x6 ;  /* 0x0000002002047211 */ /* 0x000fc800078030ff */
[----:B------:R-:W-:-:S05]  /*10a10*/  LEA.HI.X R5, R2, R33, R3, 0x6, P0 ;  /* 0x0000002102057211 */ /* 0x000fca00000f3403 */
[----:B-1----:R1:W5:Y:S01]  /*10a20*/  LDG.E.128 R16, desc[UR4][R4.64] ;  /* 0x0000000404107981 */ /* 0x002362000c1e1d00 */
[----:B------:R-:W-:Y:S01]  /*10a30*/  ISETP.GE.AND P0, PT, R12, R15, PT ;  /* 0x0000000f0c00720c */ /* 0x000fe20003f06270 */
[----:B------:R-:W-:-:S12]  /*10a40*/  BSSY.RECONVERGENT B0, `(.L_x_2398) ;  /* 0x0000050000007945 */ /* 0x000fd80003800200 */
[----:B------:R-:W-:Y:S05]  /*10a50*/  @P0 BRA `(.L_x_2399) ;  /* 0x0000000400380947 */ /* 0x000fea0003800000 */
[----:B------:R-:W1:Y:S01]  /*10a60*/  LDCU.64 UR8, c[0x0][0x4d0] ;  /* 0x00009a00ff0877ac */ /* 0x000e620008000a00 */
[----:B------:R-:W-:Y:S01]  /*10a70*/  IMAD R25, R25, 0x30, RZ ;  /* 0x0000003019197824 */ /* 0x000fe200078e02ff */
[----:B------:R-:W-:Y:S01]  /*10a80*/  SEL R26, R26, RZ, P1 ;  /* 0x000000ff1a1a7207 */ /* 0x000fe20000800000 */
[----:B------:R-:W-:Y:S01]  /*10a90*/  IMAD.WIDE R12, R28, 0x2, R4 ;  /* 0x000000021c0c7825 */ /* 0x000fe200078e0204 */
[----:B------:R-:W-:Y:S02]  /*10aa0*/  SEL R27, R27, RZ, P1 ;  /* 0x000000ff1b1b7207 */ /* 0x000fe40000800000 */
[--C-:B------:R-:W-:Y:S02]  /*10ab0*/  IADD3 R26, P2, P0, R26, R14, R25.reuse ;  /* 0x0000000e1a1a7210 */ /* 0x100fe4000785e019 */
[----:B------:R-:W-:Y:S01]  /*10ac0*/  SHF.R.S32.HI R25, RZ, 0x1f, R25 ;  /* 0x0000001fff197819 */ /* 0x000fe20000011419 */
[----:B------:R-:W2:Y:S01]  /*10ad0*/  LDG.E.128 R12, desc[UR4][R12.64] ;  /* 0x000000040c0c7981 */ /* 0x000ea2000c1e1d00 */
[----:B------:R-:W-:-:S02]  /*10ae0*/  SHF.L.U32 R2, R26, 0x1, RZ ;  /* 0x000000011a027819 */ /* 0x000fc400000006ff */
[----:B------:R-:W-:-:S04]  /*10af0*/  IADD3.X R3, PT, PT, R27, R24, R25, P2, P0 ;  /* 0x000000181b037210 */ /* 0x000fc800017e0419 */
[----:B------:R-:W-:Y:S02]  /*10b00*/  SHF.L.U64.HI R3, R26, 0x1, R3 ;  /* 0x000000011a037819 */ /* 0x000fe40000010203 */
[----:B-1----:R-:W-:-:S04]  /*10b10*/  IADD3 R4, P0, PT, R2, UR8, RZ ;  /* 0x0000000802047c10 */ /* 0x002fc8000ff1e0ff */
[----:B------:R-:W-:Y:S01]  /*10b20*/  IADD3.X R5, PT, PT, R3, UR9, RZ, P0, !PT ;  /* 0x0000000903057c10 */ /* 0x000fe200087fe4ff */
[----:B------:R-:W1:Y:S05]  /*10b30*/  LDCU.64 UR8, c[0x0][0x4c8] ;  /* 0x00009900ff0877ac */ /* 0x000e6a0008000a00 */
[----:B-----5:R-:W3:Y:S01]  /*10b40*/  LDG.E.128 R4, desc[UR4][R4.64] ;  /* 0x0000000404047981 */ /* 0x020ee2000c1e1d00 */
[----:B-1----:R-:W-:-:S04]  /*10b50*/  IADD3 R8, P0, PT, R2, UR8, RZ ;  /* 0x0000000802087c10 */ /* 0x002fc8000ff1e0ff */
[----:B------:R-:W-:-:S06]  /*10b60*/  IADD3.X R9, PT, PT, R3, UR9, RZ, P0, !PT ;  /* 0x0000000903097c10 */ /* 0x000fcc00087fe4ff */
[----:B------:R-:W4:Y:S01]  /*10b70*/  LDG.E.128 R8, desc[UR4][R8.64] ;  /* 0x0000000408087981 */ /* 0x000f22000c1e1d00 */
[--C-:B--2---:R-:W-:Y:S02]  /*10b80*/  HADD2.F32 R3, -RZ, R13.reuse.H0_H0 ;  /* 0x2000000dff037230 */ /* 0x104fe40000004100 */
[----:B------:R-:W-:Y:S02]  /*10b90*/  HADD2.F32 R21, -RZ, R13.H1_H1 ;  /* 0x3000000dff157230 */ /* 0x000fe40000004100 */
[--C-:B------:R-:W-:Y:S02]  /*10ba0*/  HADD2.F32 R13, -RZ, R14.reuse.H0_H0 ;  /* 0x2000000eff0d7230 */ /* 0x100fe40000004100 */
[----:B------:R-:W-:Y:S02]  /*10bb0*/  HADD2.F32 R22, -RZ, R14.H1_H1 ;  /* 0x3000000eff167230 */ /* 0x000fe40000004100 */
[--C-:B------:R-:W-:Y:S02]  /*10bc0*/  HADD2.F32 R14, -RZ, R15.reuse.H0_H0 ;  /* 0x2000000fff0e7230 */ /* 0x100fe40000004100 */
[----:B------:R-:W-:-:S02]  /*10bd0*/  HADD2.F32 R23, -RZ, R15.H1_H1 ;  /* 0x3000000fff177230 */ /* 0x000fc40000004100 */
[----:B------:R-:W-:Y:S02]  /*10be0*/  HADD2.F32 R2, -RZ, R12.H0_H0 ;  /* 0x2000000cff027230 */ /* 0x000fe40000004100 */
        /* <DEDUP_REMOVED lines=8> */
[----:B------:R-:W-:Y:S01]  /*10c70*/  @!P1 FADD.FTZ R15, -R15, -RZ ;  /* 0x800000ff0f0f9221 */ /* 0x000fe20000010100 */
[----:B------:R-:W-:Y:S01]  /*10c80*/  @!P1 FADD.FTZ R4, -R4, -RZ ;  /* 0x800000ff04049221 */ /* 0x000fe20000010100 */
[----:B------:R-:W-:Y:S01]  /*10c90*/  @!P1 FADD.FTZ R5, -R5, -RZ ;  /* 0x800000ff05059221 */ /* 0x000fe20000010100 */
[----:B------:R-:W-:Y:S01]  /*10ca0*/  @!P1 FADD.FTZ R6, -R6, -RZ ;  /* 0x800000ff06069221 */ /* 0x000fe20000010100 */
[----:B------:R-:W-:-:S02]  /*10cb0*/  HADD2.F32 R12, -RZ, R12.H1_H1 ;  /* 0x3000000cff0c7230 */ /* 0x000fc40000004100 */
[----:B------:R-:W-:Y:S01]  /*10cc0*/  FMUL.FTZ R2, R2, R15 ;  /* 0x0000000f02027220 */ /* 0x000fe20000410000 */
[----:B------:R-:W-:Y:S01]  /*10cd0*/  FMUL.FTZ R3, R3, R4 ;  /* 0x0000000403037220 */ /* 0x000fe20000410000 */
[----:B------:R-:W-:Y:S01]  /*10ce0*/  @!P1 FADD.FTZ R25, -R25, -RZ ;  /* 0x800000ff19199221 */ /* 0x000fe20000010100 */
[----:B------:R-:W-:Y:S01]  /*10cf0*/  @!P1 FADD.FTZ R24, -R24, -RZ ;  /* 0x800000ff18189221 */ /* 0x000fe20000010100 */
[----:B------:R-:W-:Y:S01]  /*10d00*/  FMUL.FTZ R14, R14, R5 ;  /* 0x000000050e0e7220 */ /* 0x000fe20000410000 */
[----:B------:R-:W-:Y:S01]  /*10d10*/  FMUL.FTZ R23, R23, R6 ;  /* 0x0000000617177220 */ /* 0x000fe20000410000 */
[--C-:B----4-:R-:W-:Y:S02]  /*10d20*/  HADD2.F32 R4, -RZ, R8.reuse.H0_H0 ;  /* 0x20000008ff047230 */ /* 0x110fe40000004100 */
[----:B------:R-:W-:Y:S02]  /*10d30*/  HADD2.F32 R15, -RZ, R8.H1_H1 ;  /* 0x30000008ff0f7230 */ /* 0x000fe40000004100 */
[----:B------:R-:W-:-:S02]  /*10d40*/  HADD2.F32 R5, -RZ, R16.H0_H0 ;  /* 0x20000010ff057230 */ /* 0x000fc40000004100 */
[----:B------:R-:W-:Y:S02]  /*10d50*/  HADD2.F32 R6, -RZ, R17.H0_H0 ;  /* 0x20000011ff067230 */ /* 0x000fe40000004100 */
[--C-:B------:R-:W-:Y:S02]  /*10d60*/  HADD2.F32 R8, -RZ, R9.reuse.H0_H0 ;  /* 0x20000009ff087230 */ /* 0x100fe40000004100 */
[----:B------:R-:W-:Y:S01]  /*10d70*/  @!P1 FADD.FTZ R26, -R26, -RZ ;  /* 0x800000ff1a1a9221 */ /* 0x000fe20000010100 */
[----:B------:R-:W-:Y:S01]  /*10d80*/  FMUL.FTZ R12, R12, R25 ;  /* 0x000000190c0c7220 */ /* 0x000fe20000410000 */
[----:B------:R-:W-:Y:S01]  /*10d90*/  @!P1 FADD.FTZ R27, -R27, -RZ ;  /* 0x800000ff1b1b9221 */ /* 0x000fe20000010100 */
[----:B------:R-:W-:Y:S01]  /*10da0*/  FMUL.FTZ R13, R13, R24 ;  /* 0x000000180d0d7220 */ /* 0x000fe20000410000 */
[----:B------:R-:W-:Y:S02]  /*10db0*/  HADD2.F32 R7, -RZ, R16.H1_H1 ;  /* 0x30000010ff077230 */ /* 0x000fe40000004100 */
[----:B------:R-:W-:Y:S01]  /*10dc0*/  FFMA.FTZ R2, R5, R4, R2 ;  /* 0x0000000405027223 */ /* 0x000fe20000010002 */
[----:B------:R-:W-:-:S02]  /*10dd0*/  HADD2.F32 R24, -RZ, R9.H1_H1 ;  /* 0x30000009ff187230 */ /* 0x000fc40000004100 */
[----:B------:R-:W-:Y:S01]  /*10de0*/  FFMA.FTZ R3, R6, R8, R3 ;  /* 0x0000000806037223 */ /* 0x000fe20000010003 */
[--C-:B------:R-:W-:Y:S02]  /*10df0*/  HADD2.F32 R16, -RZ, R10.reuse.H0_H0 ;  /* 0x2000000aff107230 */ /* 0x100fe40000004100 */
[----:B------:R-:W-:Y:S02]  /*10e00*/  HADD2.F32 R25, -RZ, R10.H1_H1 ;  /* 0x3000000aff197230 */ /* 0x000fe40000004100 */
[--C-:B------:R-:W-:Y:S02]  /*10e10*/  HADD2.F32 R9, -RZ, R11.reuse.H0_H0 ;  /* 0x2000000bff097230 */ /* 0x100fe40000004100 */
[----:B------:R-:W-:Y:S02]  /*10e20*/  HADD2.F32 R10, -RZ, R11.H1_H1 ;  /* 0x3000000bff0a7230 */ /* 0x000fe40000004100 */
[----:B------:R-:W-:Y:S01]  /*10e30*/  FMUL.FTZ R21, R21, R26 ;  /* 0x0000001a15157220 */ /* 0x000fe20000410000 */
[----:B------:R-:W-:-:S02]  /*10e40*/  HADD2.F32 R6, -RZ, R17.H1_H1 ;  /* 0x30000011ff067230 */ /* 0x000fc40000004100 */
[----:B------:R-:W-:Y:S01]  /*10e50*/  FMUL.FTZ R22, R22, R27 ;  /* 0x0000001b16167220 */ /* 0x000fe20000410000 */
        /* <DEDUP_REMOVED lines=14> */
.L_x_2399:
[----:B------:R-:W-:Y:S05]  /*10f40*/  BSYNC.RECONVERGENT B0 ;  /* 0x0000000000007941 */ /* 0x000fea0003800200 */
.L_x_2398:
[----:B-----5:R2:W-:Y:S02]  /*10f50*/  STS.128 [R241+0x1800], R16 ;  /* 0x00180010f1007388 */ /* 0x0205e40000000c00 */
.L_x_2370:
[----:B------:R-:W-:Y:S05]  /*10f60*/  BSYNC.RECONVERGENT B2 ;  /* 0x0000000000027941 */ /* 0x000fea0003800200 */
.L_x_2366:
[----:B------:R-:W-:Y:S01]  /*10f70*/  IMAD.IADD R77, R66, 0x1, -R77 ;  /* 0x00000001424d7824 */ /* 0x000fe200078e0a4d */
[----:B------:R-:W4:Y:S01]  /*10f80*/  LDC.64 R2, c[0x0][0x3b8] ;  /* 0x0000ee00ff027b82 */ /* 0x000f220000000a00 */
[C---:B-12--5:R-:W-:Y:S01]  /*10f90*/  VIADD R6, R160.reuse, 0x40 ;  /* 0x00000040a0067836 */ /* 0x066fe20000000000 */
[C---:B------:R-:W-:Y:S01]  /*10fa0*/  LEA R28, P1, R67.reuse, R234, 0x1 ;  /* 0x000000ea431c7211 */ /* 0x040fe200078208ff */
[C---:B------:R-:W-:Y:S01]  /*10fb0*/  VIADD R24, R160.reuse, 0x60 ;  /* 0x00000060a0187836 */ /* 0x040fe20000000000 */
[CC--:B------:R-:W-:Y:S01]  /*10fc0*/  ISETP.GE.AND P4, PT, R160.reuse, R77.reuse, PT ;  /* 0x0000004da000720c */ /* 0x0c0fe20003f86270 */
[----:B------:R-:W-:Y:S01]  /*10fd0*/  VIADD R22, R160, 0x70 ;  /* 0x00000070a0167836 */ /* 0x000fe20000000000 */
[-C--:B------:R-:W-:Y:S01]  /*10fe0*/  ISETP.GE.AND P0, PT, R30, R77.reuse, PT ;  /* 0x0000004d1e00720c */ /* 0x080fe20003f06270 */
[C---:B------:R-:W-:Y:S01]  /*10ff0*/  VIADD R26, R160.reuse, 0x50 ;  /* 0x00000050a01a7836 */ /* 0x040fe20000000000 */
[----:B---3--:R-:W-:Y:S01]  /*11000*/  P2R R5, PR, RZ, 0x10 ;  /* 0x00000010ff057803 */ /* 0x008fe20000000000 */
[----:B----4-:R-:W-:Y:S01]  /*11010*/  VIADD R16, R160, 0xa0 ;  /* 0x000000a0a0107836 */ /* 0x010fe20000000000 */
[-C--:B------:R-:W-:Y:S01]  /*11020*/  ISETP.GE.AND P2, PT, R0, R77.reuse, PT ;  /* 0x0000004d0000720c */ /* 0x080fe20003f46270 */
[----:B------:R-:W1:Y:S01]  /*11030*/  LDC.64 R188, c[0x0][0x3c0] ;  /* 0x0000f000ffbc7b82 */ /* 0x000e620000000a00 */
[----:B------:R-:W-:Y:S01]  /*11040*/  ISETP.GE.AND P3, PT, R6, R77, PT ;  /* 0x0000004d0600720c */ /* 0x000fe20003f66270 */
[----:B------:R-:W2:Y:S01]  /*11050*/  S2R R56, SR_TID.X ;  /* 0x0000000000387919 */ /* 0x000ea20000002100 */
[-C--:B------:R-:W-:Y:S01]  /*11060*/  LEA.HI.X R29, R67, R233.reuse, R70, 0x1, P1 ;  /* 0x000000e9431d7211 */ /* 0x080fe200008f0c46 */
[----:B------:R-:W-:Y:S01]  /*11070*/  IMAD.MOV.U32 R192, RZ, RZ, 0x20 ;  /* 0x00000020ffc07424 */ /* 0x000fe200078e00ff */
[C---:B------:R-:W-:Y:S01]  /*11080*/  LOP3.LUT R18, R160.reuse, 0x80, RZ, 0xfc, !PT ;  /* 0x00000080a0127812 */ /* 0x040fe200078efcff */
[----:B------:R-:W-:Y:S01]  /*11090*/  IMAD.MOV.U32 R57, RZ, RZ, 0x40 ;  /* 0x00000040ff397424 */ /* 0x000fe200078e00ff */
[----:B------:R-:W-:Y:S01]  /*110a0*/  @!P4 MOV R235, R233 ;  /* 0x000000e900ebc202 */ /* 0x000fe20000000f00 */
[----:B------:R-:W3:Y:S01]  /*110b0*/  LDCU UR7, c[0x0][0x508] ;  /* 0x0000a100ff0777ac */ /* 0x000ee20008000800 */
[----:B------:R-:W-:-:S02]  /*110c0*/  IADD3 R4, PT, PT, R160, 0x90, RZ ;  /* 0x00000090a0047810 */ /* 0x000fc40007ffe0ff */
[----:B------:R-:W-:Y:S01]  /*110d0*/  LOP3.LUT R48, R48, 0xfffffffd, RZ, 0xc0, !PT ;  /* 0xfffffffd30307812 */ /* 0x000fe200078ec0ff */
[----:B------:R-:W-:Y:S01]  /*110e0*/  @!PT LDS RZ, [RZ] ;  /* 0x00000000fffff984 */ /* 0x000fe20000000800 */
[----:B------:R-:W-:Y:S01]  /*110f0*/  @!PT LDS RZ, [RZ] ;  /* 0x00000000fffff984 */ /* 0x000fe20000000800 */
[----:B------:R-:W-:Y:S01]  /*11100*/  @!PT LDS RZ, [RZ] ;  /* 0x00000000fffff984 */ /* 0x000fe20000000800 */
[----:B------:R-:W-:Y:S01]  /*11110*/  @!P4 LDGSTS.E.BYPASS.LTC128B.128 [R241+0x2000], desc[UR4][R234.64] ;  /* 0x02000000eaf1cfae */ /* 0x000fe2000b981a04 */
[-C--:B------:R-:W-:Y:S01]  /*11120*/  ISETP.GE.AND P4, PT, R20, R77.reuse, PT ;  /* 0x0000004d1400720c */ /* 0x080fe20003f86270 */
[----:B------:R-:W-:Y:S01]  /*11130*/  IMAD.WIDE.U32 R8, R2, 0x20, RZ ;  /* 0x0000002002087825 */ /* 0x000fe200078e00ff */
[-C--:B------:R-:W-:Y:S01]  /*11140*/  ISETP.GE.AND P6, PT, R4, R77.reuse, PT ;  /* 0x0000004d0400720c */ /* 0x080fe20003fc6270 */
[----:B------:R-:W-:Y:S01]  /*11150*/  @!P2 LDGSTS.E.BYPASS.LTC128B.128 [R241+0x2800], desc[UR4][R28.64] ;  /* 0x028000001cf1afae */ /* 0x000fe2000b981a04 */
[----:B------:R-:W-:Y:S01]  /*11160*/  ISETP.GE.AND P2, PT, R24, R77, PT ;  /* 0x0000004d1800720c */ /* 0x000fe20003f46270 */
[C---:B------:R-:W-:Y:S01]  /*11170*/  IMAD.SHL.U32 R7, R3.reuse, 0x20, RZ ;  /* 0x0000002003077824 */ /* 0x040fe200078e00ff */
[----:B------:R-:W-:Y:S01]  /*11180*/  @!P0 IADD3 R12, P1, PT, R28, R8, RZ ;  /* 0x000000081c0c8210 */ /* 0x000fe20007f3e0ff */
[----:B------:R-:W-:Y:S02]  /*11190*/  @!P3 IMAD.MOV.U32 R8, RZ, RZ, R28 ;  /* 0x000000ffff08b224 */ /* 0x000fe400078e001c */
[----:B------:R-:W-:Y:S01]  /*111a0*/  @!P3 IMAD R14, R3, 0x60, RZ ;  /* 0x00000060030eb824 */ /* 0x000fe200078e02ff */
[----:B------:R-:W-:-:S02]  /*111b0*/  @!P0 IADD3.X R13, PT, PT, R29, R9, R7, P1, !PT ;  /* 0x000000091d0d8210 */ /* 0x000fc40000ffe407 */
[----:B------:R-:W-:Y:S02]  /*111c0*/  @!P3 MOV R9, R29 ;  /* 0x0000001d0009b202 */ /* 0x000fe40000000f00 */
[----:B------:R-:W-:Y:S01]  /*111d0*/  @!P4 LEA R10, P5, R2, R28, 0x6 ;  /* 0x0000001c020ac211 */ /* 0x000fe200078a30ff */
[----:B------:R4:W-:Y:S01]  /*111e0*/  @!P0 LDGSTS.E.BYPASS.LTC128B.128 [R241+0x3000], desc[UR4][R12.64] ;  /* 0x030000000cf18fae */ /* 0x0009e2000b981a04 */
[----:B------:R-:W-:Y:S01]  /*111f0*/  ISETP.GE.AND P0, PT, R18, R77, PT ;  /* 0x0000004d1200720c */ /* 0x000fe20003f06270 */
[C---:B------:R-:W-:Y:S01]  /*11200*/  @!P3 IMAD.WIDE.U32 R8, R2.reuse, 0x60, R8 ;  /* 0x000000600208b825 */ /* 0x040fe200078e0008 */
[----:B------:R-:W-:Y:S02]  /*11210*/  @!P4 LEA.HI.X R11, R2, R29, R3, 0x6, P5 ;  /* 0x0000001d020bc211 */ /* 0x000fe400028f3403 */
[-C--:B------:R-:W-:Y:S01]  /*11220*/  ISETP.GE.AND P1, PT, R22, R77.reuse, PT ;  /* 0x0000004d1600720c */ /* 0x080fe20003f26270 */
[----:B------:R-:W-:Y:S01]  /*11230*/  @!P3 IMAD.IADD R15, R14, 0x1, R9 ;  /* 0x000000010e0fb824 */ /* 0x000fe200078e0209 */
[-C--:B------:R-:W-:Y:S01]  /*11240*/  ISETP.GE.AND P5, PT, R16, R77.reuse, PT ;  /* 0x0000004d1000720c */ /* 0x080fe20003fa6270 */
[----:B------:R3:W-:Y:S01]  /*11250*/  @!P4 LDGSTS.E.BYPASS.LTC128B.128 [R241+0x3800], desc[UR4][R10.64] ;  /* 0x038000000af1cfae */ /* 0x0007e2000b981a04 */
[----:B------:R-:W-:Y:S01]  /*11260*/  ISETP.GE.AND P4, PT, R26, R77, PT ;  /* 0x0000004d1a00720c */ /* 0x000fe20003f86270 */
[----:B------:R-:W-:Y:S01]  /*11270*/  @!P3 IMAD.MOV.U32 R14, RZ, RZ, R8 ;  /* 0x000000ffff0eb224 */ /* 0x000fe200078e0008 */
[----:B--2---:R-:W-:Y:S01]  /*11280*/  SHF.L.U32 R190, R56, 0x6, RZ ;  /* 0x0000000638be7819 */ /* 0x004fe200000006ff */
[----:B------:R-:W-:Y:S01]  /*11290*/  @!P2 IMAD.MOV.U32 R32, RZ, RZ, R28 ;  /* 0x000000ffff20a224 */ /* 0x000fe200078e001c */
[----:B------:R-:W-:Y:S01]  /*112a0*/  SHF.R.U32.HI R228, RZ, 0x1, R56 ;  /* 0x00000001ffe47819 */ /* 0x000fe20000011638 */
[----:B------:R-:W-:Y:S01]  /*112b0*/  @!P2 IMAD.MOV.U32 R33, RZ, RZ, R29 ;  /* 0x000000ffff21a224 */ /* 0x000fe200078e001d */
[----:B------:R2:W-:Y:S01]  /*112c0*/  @!P3 LDGSTS.E.BYPASS.LTC128B.128 [R241+0x4000], desc[UR4][R14.64] ;  /* 0x040000000ef1bfae */ /* 0x0005e2000b981a04 */
[----:B------:R-:W-:Y:S01]  /*112d0*/  @!P2 IMAD R9, R3, 0xa0, RZ ;  /* 0x000000a00309a824 */ /* 0x000fe200078e02ff */
[----:B------:R-:W-:Y:S01]  /*112e0*/  LOP3.LUT R67, R228, 0x8, RZ, 0xc0, !PT ;  /* 0x00000008e4437812 */ /* 0x000fe200078ec0ff */
[----:B------:R-:W-:Y:S01]  /*112f0*/  @!P2 IMAD.WIDE.U32 R32, R2, 0xa0, R32 ;  /* 0x000000a00220a825 */ /* 0x000fe200078e0020 */
[----:B------:R-:W-:-:S02]  /*11300*/  LOP3.LUT R58, R190, 0x400, RZ, 0xc0, !PT ;  /* 0x00000400be3a7812 */ /* 0x000fc400078ec0ff */
[----:B------:R-:W-:Y:S01]  /*11310*/  LOP3.LUT R67, R67, 0x1c0, R190, 0xf8, !PT ;  /* 0x000001c043437812 */ /* 0x000fe200078ef8be */
[----:B------:R-:W-:Y:S01]  /*11320*/  @!P1 IMAD R8, R3, 0xc0, RZ ;  /* 0x000000c003089824 */ /* 0x000fe200078e02ff */
[CC--:B------:R-:W-:Y:S01]  /*11330*/  @!P4 LEA R34, P3, R2.reuse, R28.reuse, 0x7 ;  /* 0x0000001c0222c211 */ /* 0x0c0fe200078638ff */
[----:B------:R-:W-:Y:S02]  /*11340*/  @!P2 IMAD.IADD R33, R9, 0x1, R33 ;  /* 0x000000010921a824 */ /* 0x000fe400078e0221 */
[----:B------:R-:W-:Y:S01]  /*11350*/  @!P0 IMAD R7, R3, 0xe0, RZ ;  /* 0x000000e003078824 */ /* 0x000fe200078e02ff */
[-C--:B----4-:R-:W-:Y:S01]  /*11360*/  @!P1 MOV R13, R29.reuse ;  /* 0x0000001d000d9202 */ /* 0x090fe20000000f00 */
[----:B------:R-:W-:Y:S01]  /*11370*/  @!P1 IMAD.MOV.U32 R12, RZ, RZ, R28 ;  /* 0x000000ffff0c9224 */ /* 0x000fe200078e001c */
[----:B------:R-:W-:Y:S01]  /*11380*/  @!P4 LEA.HI.X R35, R2, R29, R3, 0x7, P3 ;  /* 0x0000001d0223c211 */ /* 0x000fe200018f3c03 */
[----:B------:R-:W-:Y:S01]  /*11390*/  IMAD.SHL.U32 R65, R56, 0x8, RZ ;  /* 0x0000000838417824 */ /* 0x000fe200078e00ff */
[C---:B------:R-:W-:Y:S01]  /*113a0*/  @!P6 LEA R38, P3, R2.reuse, R28, 0x8 ;  /* 0x0000001c0226e211 */ /* 0x040fe200078640ff */
[----:B------:R-:W-:-:S02]  /*113b0*/  @!P1 IMAD.WIDE.U32 R12, R2, 0xc0, R12 ;  /* 0x000000c0020c9825 */ /* 0x000fc400078e000c */
[----:B------:R4:W-:Y:S01]  /*113c0*/  @!P4 LDGSTS.E.BYPASS.LTC128B.128 [R241+0x4800], desc[UR4][R34.64] ;  /* 0x0480000022f1cfae */ /* 0x0009e2000b981a04 */
[----:B------:R-:W-:Y:S01]  /*113d0*/  @!P6 LEA.HI.X R39, R2, R29, R3, 0x8, P3 ;  /* 0x0000001d0227e211 */ /* 0x000fe200018f4403 */
[----:B---3--:R-:W-:Y:S01]  /*113e0*/  @!P0 IMAD.MOV.U32 R10, RZ, RZ, R28 ;  /* 0x000000ffff0a8224 */ /* 0x008fe200078e001c */
[----:B------:R-:W-:Y:S01]  /*113f0*/  @!P1 IADD3 R37, PT, PT, R8, R13, RZ ;  /* 0x0000000d08259210 */ /* 0x000fe20007ffe0ff */
[----:B------:R-:W-:Y:S01]  /*11400*/  @!P0 IMAD.MOV.U32 R11, RZ, RZ, R29 ;  /* 0x000000ffff0b8224 */ /* 0x000fe200078e001d */
[----:B------:R3:W-:Y:S01]  /*11410*/  @!P2 LDGSTS.E.BYPASS.LTC128B.128 [R241+0x5000], desc[UR4][R32.64] ;  /* 0x0500000020f1afae */ /* 0x0007e2000b981a04 */
[----:B------:R-:W-:Y:S01]  /*11420*/  @!P1 IMAD.MOV.U32 R36, RZ, RZ, R12 ;  /* 0x000000ffff249224 */ /* 0x000fe200078e000c */
[----:B------:R-:W-:Y:S01]  /*11430*/  IADD3 R12, PT, PT, R160, 0xc0, RZ ;  /* 0x000000c0a00c7810 */ /* 0x000fe20007ffe0ff */
[----:B------:R-:W-:Y:S01]  /*11440*/  @!P0 IMAD.WIDE.U32 R10, R2, 0xe0, R10 ;  /* 0x000000e0020a8825 */ /* 0x000fe200078e000a */
[----:B------:R-:W-:Y:S02]  /*11450*/  LOP3.LUT R226, R65, 0x38, RZ, 0xc0, !PT ;  /* 0x0000003841e27812 */ /* 0x000fe400078ec0ff */
[----:B------:R1:W-:Y:S01]  /*11460*/  @!P1 LDGSTS.E.BYPASS.LTC128B.128 [R241+0x5800], desc[UR4][R36.64] ;  /* 0x0580000024f19fae */ /* 0x0003e2000b981a04 */
[C---:B--2---:R-:W-:Y:S01]  /*11470*/  VIADD R14, R160.reuse, 0xb0 ;  /* 0x000000b0a00e7836 */ /* 0x044fe20000000000 */
[----:B------:R-:W-:Y:S01]  /*11480*/  @!P0 MOV R40, R10 ;  /* 0x0000000a00288202 */ /* 0x000fe20000000f00 */
[----:B------:R-:W-:Y:S01]  /*11490*/  VIADD R10, R160, 0xd0 ;  /* 0x000000d0a00a7836 */ /* 0x000fe20000000000 */
[-C--:B------:R-:W-:Y:S01]  /*114a0*/  ISETP.GE.AND P3, PT, R12, R77.reuse, PT ;  /* 0x0000004d0c00720c */ /* 0x080fe20003f66270 */
[----:B------:R-:W-:Y:S01]  /*114b0*/  VIADD R8, R160, 0xe0 ;  /* 0x000000e0a0087836 */ /* 0x000fe20000000000 */
[-C--:B------:R-:W-:Y:S01]  /*114c0*/  ISETP.GE.AND P4, PT, R14, R77.reuse, PT ;  /* 0x0000004d0e00720c */ /* 0x080fe20003f86270 */
[----:B------:R-:W-:Y:S01]  /*114d0*/  @!P0 IMAD.IADD R41, R7, 0x1, R11 ;  /* 0x0000000107298824 */ /* 0x000fe200078e020b */
[-C--:B------:R-:W-:Y:S01]  /*114e0*/  ISETP.GE.AND P2, PT, R10, R77.reuse, PT ;  /* 0x0000004d0a00720c */ /* 0x080fe20003f46270 */
[----:B------:R-:W-:Y:S01]  /*114f0*/  IMAD.SHL.U32 R229, R56, 0x20, RZ ;  /* 0x0000002038e57824 */ /* 0x000fe200078e00ff */
[----:B------:R-:W-:-:S02]  /*11500*/  ISETP.GE.AND P1, PT, R8, R77, PT ;  /* 0x0000004d0800720c */ /* 0x000fc40003f26270 */
[----:B------:R-:W-:Y:S01]  /*11510*/  IADD3 R160, PT, PT, R160, 0xf0, RZ ;  /* 0x000000f0a0a07810 */ /* 0x000fe20007ffe0ff */
[----:B------:R2:W-:Y:S01]  /*11520*/  @!P0 LDGSTS.E.BYPASS.LTC128B.128 [R241+0x6000], desc[UR4][R40.64] ;  /* 0x0600000028f18fae */ /* 0x0005e2000b981a04 */
[----:B------:R-:W-:Y:S02]  /*11530*/  LOP3.LUT R229, R229, 0x7c00, RZ, 0xc0, !PT ;  /* 0x00007c00e5e57812 */ /* 0x000fe400078ec0ff */
[----:B------:R-:W-:Y:S01]  /*11540*/  ISETP.GE.AND P0, PT, R160, R77, PT ;  /* 0x0000004da000720c */ /* 0x000fe20003f06270 */
[----:B------:R2:W-:Y:S01]  /*11550*/  @!P6 LDGSTS.E.BYPASS.LTC128B.128 [R241+0x6800], desc[UR4][R38.64] ;  /* 0x0680000026f1efae */ /* 0x0005e2000b981a04 */
[----:B------:R-:W-:Y:S01]  /*11560*/  @!P3 IMAD R11, R3, 0x160, RZ ;  /* 0x00000160030bb824 */ /* 0x000fe200078e02ff */
[----:B------:R-:W-:Y:S01]  /*11570*/  ISETP.NE.AND P6, PT, R5, RZ, PT ;  /* 0x000000ff0500720c */ /* 0x000fe20003fc5270 */
[----:B------:R-:W-:Y:S01]  /*11580*/  @!P4 IMAD R13, R3, 0x140, RZ ;  /* 0x00000140030dc824 */ /* 0x000fe200078e02ff */
[----:B----4-:R-:W-:Y:S01]  /*11590*/  @!P2 MOV R34, R28 ;  /* 0x0000001c0022a202 */ /* 0x010fe20000000f00 */
[----:B---3--:R-:W-:Y:S01]  /*115a0*/  @!P5 IMAD.MOV.U32 R32, RZ, RZ, R28 ;  /* 0x000000ffff20d224 */ /* 0x008fe200078e001c */
[----:B------:R-:W-:Y:S01]  /*115b0*/  LOP3.LUT R67, R67, R226, RZ, 0x3c, !PT ;  /* 0x000000e243437212 */ /* 0x000fe200078e3cff */
[----:B------:R-:W-:-:S02]  /*115c0*/  @!P5 IMAD.MOV.U32 R33, RZ, RZ, R29 ;  /* 0x000000ffff21d224 */ /* 0x000fc400078e001d */
[----:B------:R-:W-:Y:S02]  /*115d0*/  @!P2 IMAD.MOV.U32 R35, RZ, RZ, R29 ;  /* 0x000000ffff23a224 */ /* 0x000fe400078e001d */
[----:B------:R-:W-:-:S04]  /*115e0*/  @!P5 IMAD.WIDE.U32 R32, R2, 0x120, R32 ;  /* 0x000001200220d825 */ /* 0x000fc800078e0020 */
[----:B-1----:R-:W-:Y:S02]  /*115f0*/  @!P3 IMAD.MOV.U32 R36, RZ, RZ, R28 ;  /* 0x000000ffff24b224 */ /* 0x002fe400078e001c */
[----:B------:R-:W-:Y:S02]  /*11600*/  @!P3 IMAD.MOV.U32 R37, RZ, RZ, R29 ;  /* 0x000000ffff25b224 */ /* 0x000fe400078e001d */
[----:B------:R-:W-:Y:S02]  /*11610*/  @!P2 IMAD R9, R3, 0x180, RZ ;  /* 0x000001800309a824 */ /* 0x000fe400078e02ff */
[----:B------:R-:W-:-:S04]  /*11620*/  @!P3 IMAD.WIDE.U32 R36, R2, 0x160, R36 ;  /* 0x000001600224b825 */ /* 0x000fc800078e0024 */
[----:B--2---:R-:W-:Y:S01]  /*11630*/  @!P5 IMAD R40, R3, 0x120, RZ ;  /* 0x000001200328d824 */ /* 0x004fe200078e02ff */
[----:B------:R-:W-:Y:S01]  /*11640*/  @!P4 MOV R39, R29 ;  /* 0x0000001d0027c202 */ /* 0x000fe20000000f00 */
[----:B------:R-:W-:-:S03]  /*11650*/  @!P4 IMAD.MOV.U32 R38, RZ, RZ, R28 ;  /* 0x000000ffff26c224 */ /* 0x000fc600078e001c */
[----:B------:R-:W-:Y:S01]  /*11660*/  @!P5 IADD3 R41, PT, PT, R40, R33, RZ ;  /* 0x000000212829d210 */ /* 0x000fe20007ffe0ff */
[----:B------:R-:W-:Y:S01]  /*11670*/  @!P5 IMAD.MOV.U32 R40, RZ, RZ, R32 ;  /* 0x000000ffff28d224 */ /* 0x000fe200078e0020 */
[----:B------:R-:W-:Y:S01]  /*11680*/  @!P1 MOV R33, R29 ;  /* 0x0000001d00219202 */ /* 0x000fe20000000f00 */
[----:B------:R-:W-:Y:S02]  /*11690*/  @!P1 IMAD.MOV.U32 R32, RZ, RZ, R28 ;  /* 0x000000ffff209224 */ /* 0x000fe400078e001c */
[----:B------:R-:W-:Y:S01]  /*116a0*/  @!P4 IMAD.WIDE.U32 R38, R2, 0x140, R38 ;  /* 0x000001400226c825 */ /* 0x000fe200078e0026 */
[----:B------:R-:W-:Y:S01]  /*116b0*/  @!P5 LDGSTS.E.BYPASS.LTC128B.128 [R241+0x7000], desc[UR4][R40.64] ;  /* 0x0700000028f1dfae */ /* 0x000fe2000b981a04 */
[----:B------:R-:W-:Y:S02]  /*116c0*/  ISETP.GE.AND P5, PT, R16, R77, PT ;  /* 0x0000004d1000720c */ /* 0x000fe40003fa6270 */
[----:B------:R-:W-:-:S04]  /*116d0*/  @!P2 IMAD.WIDE.U32 R34, R2, 0x180, R34 ;  /* 0x000001800222a825 */ /* 0x000fc800078e0022 */
[----:B------:R-:W-:Y:S01]  /*116e0*/  @!P1 IMAD R7, R3, 0x1a0, RZ ;  /* 0x000001a003079824 */ /* 0x000fe200078e02ff */
[----:B------:R-:W-:Y:S01]  /*116f0*/  @!P2 IADD3 R35, PT, PT, R9, R35, RZ ;  /* 0x000000230923a210 */ /* 0x000fe20007ffe0ff */
[----:B------:R-:W-:Y:S01]  /*11700*/  @!P1 IMAD.WIDE.U32 R32, R2, 0x1a0, R32 ;  /* 0x000001a002209825 */ /* 0x000fe200078e0020 */
[----:B------:R-:W-:-:S03]  /*11710*/  LOP3.LUT R9, R190, 0x1c0, RZ, 0xc0, !PT ;  /* 0x000001c0be097812 */ /* 0x000fc600078ec0ff */
[----:B------:R-:W-:Y:S01]  /*11720*/  @!P0 IMAD.WIDE.U32 R28, R2, 0x1c0, R28 ;  /* 0x000001c0021c8825 */ /* 0x000fe200078e001c */
[----:B------:R-:W-:-:S03]  /*11730*/  LOP3.LUT R9, R9, 0x8, R56, 0xf8, !PT ;  /* 0x0000000809097812 */ /* 0x000fc600078ef838 */
[----:B------:R-:W-:Y:S01]  /*11740*/  @!P0 IMAD R5, R3, 0x1c0, RZ ;  /* 0x000001c003058824 */ /* 0x000fe200078e02ff */
[----:B------:R-:W-:Y:S01]  /*11750*/  @!P0 MOV R42, R28 ;  /* 0x0000001c002a8202 */ /* 0x000fe20000000f00 */
[----:B------:R-:W-:Y:S01]  /*11760*/  @!P4 IMAD.IADD R39, R13, 0x1, R39 ;  /* 0x000000010d27c824 */ /* 0x000fe200078e0227 */
[----:B------:R-:W-:Y:S01]  /*11770*/  LOP3.LUT R9, R9, R226, RZ, 0x3c, !PT ;  /* 0x000000e209097212 */ /* 0x000fe200078e3cff */
[----:B------:R-:W-:Y:S02]  /*11780*/  @!P3 IMAD.IADD R37, R11, 0x1, R37 ;  /* 0x000000010b25b824 */ /* 0x000fe400078e0225 */
[----:B------:R-:W-:Y:S01]  /*11790*/  @!P1 IMAD.IADD R33, R7, 0x1, R33 ;  /* 0x0000000107219824 */ /* 0x000fe200078e0221 */
[----:B------:R-:W-:Y:S01]  /*117a0*/  @!P4 LDGSTS.E.BYPASS.LTC128B.128 [R241+0x7800], desc[UR4][R38.64] ;  /* 0x0780000026f1cfae */ /* 0x000fe2000b981a04 */
[----:B------:R-:W-:Y:S02]  /*117b0*/  @!P0 IMAD.IADD R43, R5, 0x1, R29 ;  /* 0x00000001052b8824 */ /* 0x000fe400078e021d */
[----:B------:R-:W-:Y:S01]  /*117c0*/  IMAD.SHL.U32 R5, R189, 0x20, RZ ;  /* 0x00000020bd057824 */ /* 0x000fe200078e00ff */
[----:B------:R-:W-:Y:S01]  /*117d0*/  @!P3 LDGSTS.E.BYPASS.LTC128B.128 [R241+0x8000], desc[UR4][R36.64] ;  /* 0x0800000024f1bfae */ /* 0x000fe2000b981a04 */
[----:B------:R-:W-:Y:S01]  /*117e0*/  ISETP.GE.AND P3, PT, R0, R77, PT ;  /* 0x0000004d0000720c */ /* 0x000fe20003f66270 */
[----:B------:R-:W-:-:S02]  /*117f0*/  IMAD R58, R9, 0x2, R58 ;  /* 0x00000002093a7824 */ /* 0x000fc400078e023a */
[----:B------:R-:W-:Y:S01]  /*11800*/  @!P2 LDGSTS.E.BYPASS.LTC128B.128 [R241+0x8800], desc[UR4][R34.64] ;  /* 0x0880000022f1afae */ /* 0x000fe2000b981a04 */
[-C--:B------:R-:W-:Y:S01]  /*11810*/  ISETP.GE.AND P2, PT, R30, R77.reuse, PT ;  /* 0x0000004d1e00720c */ /* 0x080fe20003f46270 */
[----:B------:R-:W-:Y:S02]  /*11820*/  VIADD R191, R58, UR6 ;  /* 0x000000063abf7c36 */ /* 0x000fe40008000000 */
[----:B------:R-:W-:Y:S01]  /*11830*/  @!P1 LDGSTS.E.BYPASS.LTC128B.128 [R241+0x9000], desc[UR4][R32.64] ;  /* 0x0900000020f19fae */ /* 0x000fe2000b981a04 */
[----:B------:R-:W-:-:S03]  /*11840*/  ISETP.GE.AND P1, PT, R20, R77, PT ;  /* 0x0000004d1400720c */ /* 0x000fc60003f26270 */
[----:B------:R-:W-:Y:S01]  /*11850*/  @!P0 LDGSTS.E.BYPASS.LTC128B.128 [R241+0x9800], desc[UR4][R42.64] ;  /* 0x098000002af18fae */ /* 0x000fe2000b981a04 */
[----:B------:R-:W-:-:S03]  /*11860*/  LEA R28, P0, R93, R236, 0x1 ;  /* 0x000000ec5d1c7211 */ /* 0x000fc600078008ff */
[----:B------:R-:W0:Y:S01]  /*11870*/  LDGDEPBAR ;  /* 0x00000000000079af */ /* 0x000e220000000000 */
[----:B------:R-:W-:Y:S02]  /*11880*/  LEA.HI.X R29, R93, R237, R92, 0x1, P0 ;  /* 0x000000ed5d1d7211 */ /* 0x000fe400000f0c5c */
[----:B------:R-:W-:Y:S01]  /*11890*/  ISETP.GE.AND P0, PT, R6, R77, PT ;  /* 0x0000004d0600720c */ /* 0x000fe20003f06270 */
[----:B------:R-:W-:-:S03]  /*118a0*/  IMAD.WIDE.U32 R6, R188, 0x20, RZ ;  /* 0x00000020bc067825 */ /* 0x000fc600078e00ff */
[----:B------:R-:W-:-:S04]  /*118b0*/  @!P2 IADD3 R6, P4, PT, R28, R6, RZ ;  /* 0x000000061c06a210 */ /* 0x000fc80007f9e0ff */
[----:B------:R-:W-:Y:S02]  /*118c0*/  @!P2 IADD3.X R7, PT, PT, R29, R7, R5, P4, !PT ;  /* 0x000000071d07a210 */ /* 0x000fe400027fe405 */
[----:B------:R-:W-:-:S03]  /*118d0*/  ISETP.GE.AND P4, PT, R14, R77, PT ;  /* 0x0000004d0e00720c */ /* 0x000fc60003f86270 */
[----:B------:R-:W-:Y:S01]  /*118e0*/  @!P0 IMAD.MOV.U32 R20, RZ, RZ, R28 ;  /* 0x000000ffff148224 */ /* 0x000fe200078e001c */
[----:B------:R-:W-:Y:S01]  /*118f0*/  @!P0 MOV R21, R29 ;  /* 0x0000001d00158202 */ /* 0x000fe20000000f00 */
[----:B------:R-:W-:Y:S02]  /*11900*/  @!P0 IMAD R0, R189, 0x60, RZ ;  /* 0x00000060bd008824 */ /* 0x000fe400078e02ff */
[----:B------:R-:W-:Y:S01]  /*11910*/  @!P0 IMAD.WIDE.U32 R20, R188, 0x60, R20 ;  /* 0x00000060bc148825 */ /* 0x000fe200078e0014 */
[----:B------:R-:W-:-:S04]  /*11920*/  DEPBAR.LE SB0, 0x0 ;  /* 0x000080000000791a */ /* 0x000fc80000000000 */
[----:B------:R-:W-:Y:S01]  /*11930*/  BAR.SYNC.DEFER_BLOCKING 0x0 ;  /* 0x0000000000007b1d */ /* 0x000fe20000010000 */
[----:B------:R-:W-:Y:S02]  /*11940*/  @!P0 IMAD.IADD R21, R0, 0x1, R21 ;  /* 0x0000000100158824 */ /* 0x000fe400078e0215 */
[----:B------:R-:W-:-:S03]  /*11950*/  @!P4 IMAD.MOV.U32 R11, RZ, RZ, R29 ;  /* 0x000000ffff0bc224 */ /* 0x000fc600078e001d */
[----:B------:R-:W-:Y:S01]  /*11960*/  @!PT LDS RZ, [RZ] ;  /* 0x00000000fffff984 */ /* 0x000fe20000000800 */
[----:B------:R-:W-:Y:S01]  /*11970*/  @!PT LDS RZ, [RZ] ;  /* 0x00000000fffff984 */ /* 0x000fe20000000800 */
[----:B------:R-:W-:Y:S01]  /*11980*/  @!PT LDS RZ, [RZ] ;  /* 0x00000000fffff984 */ /* 0x000fe20000000800 */
[----:B------:R-:W-:Y:S04]  /*11990*/  @!P6 LDGSTS.E.BYPASS.LTC128B.128 [R241+0xa000], desc[UR4][R236.64] ;  /* 0x0a000000ecf1efae */ /* 0x000fe8000b981a04 */
[----:B------:R-:W-:Y:S01]  /*119a0*/  @P6 STS.128 [R241+0xa000], RZ ;  /* 0x00a000fff1006388 */ /* 0x000fe20000000c00 */
[----:B------:R-:W-:-:S03]  /*119b0*/  ISETP.GE.AND P6, PT, R24, R77, PT ;  /* 0x0000004d1800720c */ /* 0x000fc60003fc6270 */
[----:B------:R-:W-:Y:S04]  /*119c0*/  @P3 STS.128 [R241+0xa800], RZ ;  /* 0x00a800fff1003388 */ /* 0x000fe80000000c00 */
[----:B------:R-:W-:Y:S01]  /*119d0*/  @!PT LDS RZ, [RZ] ;  /* 0x00000000fffff984 */ /* 0x000fe20000000800 */
[----:B------:R-:W-:Y:S01]  /*119e0*/  @!PT LDS RZ, [RZ] ;  /* 0x00000000fffff984 */ /* 0x000fe20000000800 */
[----:B------:R-:W-:Y:S01]  /*119f0*/  @!PT LDS RZ, [RZ] ;  /* 0x00000000fffff984 */ /* 0x000fe20000000800 */
[----:B------:R-:W-:Y:S01]  /*11a00*/  @!P3 LDGSTS.E.BYPASS.LTC128B.128 [R241+0xa800], desc[UR4][R28.64] ;  /* 0x0a8000001cf1bfae */ /* 0x000fe2000b981a04 */
        /* <DEDUP_REMOVED lines=8> */
[----:B------:R1:W-:Y:S01]  /*11a90*/  @!P2 LDGSTS.E.BYPASS.LTC128B.128 [R241+0xb000], desc[UR4][R6.64] ;  /* 0x0b00000006f1afae */ /* 0x0003e2000b981a04 */
[----:B------:R-:W-:Y:S01]  /*11aa0*/  ISETP.GE.AND P2, PT, R10, R77, PT ;  /* 0x0000004d0a00720c */ /* 0x000fe20003f46270 */
[----:B------:R-:W-:Y:S02]  /*11ab0*/  @!P4 IMAD.MOV.U32 R10, RZ, RZ, R28 ;  /* 0x000000ffff0ac224 */ /* 0x000fe400078e001c */
[----:B------:R-:W-:Y:S02]  /*11ac0*/  @P1 STS.128 [R241+0xb800], RZ ;  /* 0x00b800fff1001388 */ /* 0x000fe40000000c00 */
[----:B------:R-:W-:-:S02]  /*11ad0*/  @!P4 IMAD.WIDE.U32 R10, R188, 0x140, R10 ;  /* 0x00000140bc0ac825 */ /* 0x000fc400078e000a */
[----:B------:R-:W-:Y:S01]  /*11ae0*/  @!PT LDS RZ, [RZ] ;  /* 0x00000000fffff984 */ /* 0x000fe20000000800 */
[----:B------:R-:W-:Y:S01]  /*11af0*/  @!PT LDS RZ, [RZ] ;  /* 0x00000000fffff984 */ /* 0x000fe20000000800 */
[----:B------:R-:W-:Y:S01]  /*11b00*/  @!PT LDS RZ, [RZ] ;  /* 0x00000000fffff984 */ /* 0x000fe20000000800 */
[----:B------:R-:W-:Y:S04]  /*11b10*/  @!P1 LDGSTS.E.BYPASS.LTC128B.128 [R241+0xb800], desc[UR4][R30.64] ;  /* 0x0b8000001ef19fae */ /* 0x000fe8000b981a04 */
[C---:B------:R-:W-:Y:S01]  /*11b20*/  @!P3 LEA R24, P1, R188.reuse, R28, 0x7 ;  /* 0x0000001cbc18b211 */ /* 0x040fe200078238ff */
[----:B------:R-:W-:Y:S01]  /*11b30*/  @P0 STS.128 [R241+0xc000], RZ ;  /* 0x00c000fff1000388 */ /* 0x000fe20000000c00 */
[----:B------:R-:W-:Y:S02]  /*11b40*/  @!P2 IMAD.MOV.U32 R23, RZ, RZ, R29 ;  /* 0x000000ffff17a224 */ /* 0x000fe400078e001d */
[----:B------:R-:W-:Y:S01]  /*11b50*/  @!P3 LEA.HI.X R25, R188, R29, R189, 0x7, P1 ;  /* 0x0000001dbc19b211 */ /* 0x000fe200008f3cbd */
[----:B------:R-:W-:Y:S01]  /*11b60*/  @!PT LDS RZ, [RZ] ;  /* 0x00000000fffff984 */ /* 0x000fe20000000800 */
[----:B------:R-:W-:Y:S01]  /*11b70*/  @!PT LDS RZ, [RZ] ;  /* 0x00000000fffff984 */ /* 0x000fe20000000800 */
[----:B------:R-:W-:Y:S01]  /*11b80*/  @!PT LDS RZ, [RZ] ;  /* 0x00000000fffff984 */ /* 0x000fe20000000800 */
[----:B------:R-:W-:Y:S01]  /*11b90*/  @!P0 LDGSTS.E.BYPASS.LTC128B.128 [R241+0xc000], desc[UR4][R20.64] ;  /* 0x0c00000014f18fae */ /* 0x000fe2000b981a04 */
[-C--:B------:R-:W-:Y:S01]  /*11ba0*/  ISETP.GE.AND P1, PT, R22, R77.reuse, PT ;  /* 0x0000004d1600720c */ /* 0x080fe20003f26270 */
[----:B------:R-:W-:Y:S01]  /*11bb0*/  @!P2 IMAD.MOV.U32 R22, RZ, RZ, R28 ;  /* 0x000000ffff16a224 */ /* 0x000fe200078e001c */
[----:B------:R-:W-:Y:S01]  /*11bc0*/  ISETP.GE.AND P0, PT, R18, R77, PT ;  /* 0x0000004d1200720c */ /* 0x000fe20003f06270 */
[----:B------:R-:W-:Y:S02]  /*11bd0*/  @P3 STS.128 [R241+0xc800], RZ ;  /* 0x00c800fff1003388 */ /* 0x000fe40000000c00 */
[----:B------:R-:W-:-:S02]  /*11be0*/  @!P2 IMAD.WIDE.U32 R22, R188, 0x180, R22 ;  /* 0x00000180bc16a825 */ /* 0x000fc400078e0016 */
[----:B------:R-:W-:Y:S01]  /*11bf0*/  @!PT LDS RZ, [RZ] ;  /* 0x00000000fffff984 */ /* 0x000fe20000000800 */
[----:B------:R-:W-:Y:S01]  /*11c00*/  @!PT LDS RZ, [RZ] ;  /* 0x00000000fffff984 */ /* 0x000fe20000000800 */
[----:B------:R-:W-:Y:S01]  /*11c10*/  @!PT LDS RZ, [RZ] ;  /* 0x00000000fffff984 */ /* 0x000fe20000000800 */
[----:B------:R2:W-:Y:S01]  /*11c20*/  @!P3 LDGSTS.E.BYPASS.LTC128B.128 [R241+0xc800], desc[UR4][R24.64] ;  /* 0x0c80000018f1bfae */ /* 0x0005e2000b981a04 */
[----:B------:R-:W-:Y:S01]  /*11c30*/  ISETP.GE.AND P3, PT, R12, R77, PT ;  /* 0x0000004d0c00720c */ /* 0x000fe20003f66270 */
[--C-:B-1----:R-:W-:Y:S01]  /*11c40*/  @!P6 IMAD.MOV.U32 R6, RZ, RZ, R28.reuse ;  /* 0x000000ffff06e224 */ /* 0x102fe200078e001c */
[-C--:B------:R-:W-:Y:S01]  /*11c50*/  @!P6 MOV R7, R29.reuse ;  /* 0x0000001d0007e202 */ /* 0x080fe20000000f00 */
[----:B------:R-:W-:Y:S02]  /*11c60*/  @P6 STS.128 [R241+0xd000], RZ ;  /* 0x00d000fff1006388 */ /* 0x000fe40000000c00 */
[----:B------:R-:W-:Y:S01]  /*11c70*/  @!P1 MOV R13, R29 ;  /* 0x0000001d000d9202 */ /* 0x000fe20000000f00 */
[----:B------:R-:W-:Y:S02]  /*11c80*/  @!P1 IMAD.MOV.U32 R12, RZ, RZ, R28 ;  /* 0x000000ffff0c9224 */ /* 0x000fe400078e001c */
[----:B------:R-:W-:-:S04]  /*11c90*/  @!P6 IMAD.WIDE.U32 R6, R188, 0xa0, R6 ;  /* 0x000000a0bc06e825 */ /* 0x000fc800078e0006 */
[----:B------:R-:W-:Y:S02]  /*11ca0*/  @!P6 IMAD.IADD R7, R0, 0x1, R7 ;  /* 0x000000010007e824 */ /* 0x000fe400078e0207 */
[----:B------:R-:W-:Y:S02]  /*11cb0*/  @!P0 IMAD.MOV.U32 R14, RZ, RZ, R28 ;  /* 0x000000ffff0e8224 */ /* 0x000fe400078e001c */
[----:B------:R-:W-:Y:S01]  /*11cc0*/  @!P0 IMAD.MOV.U32 R15, RZ, RZ, R29 ;  /* 0x000000ffff0f8224 */ /* 0x000fe200078e001d */
[----:B------:R-:W-:Y:S01]  /*11cd0*/  @!PT LDS RZ, [RZ] ;  /* 0x00000000fffff984 */ /* 0x000fe20000000800 */
[----:B------:R-:W-:Y:S01]  /*11ce0*/  @!PT LDS RZ, [RZ] ;  /* 0x00000000fffff984 */ /* 0x000fe20000000800 */
[----:B------:R-:W-:Y:S01]  /*11cf0*/  @!PT LDS RZ, [RZ] ;  /* 0x00000000fffff984 */ /* 0x000fe20000000800 */
[----:B------:R1:W-:Y:S01]  /*11d00*/  @!P6 LDGSTS.E.BYPASS.LTC128B.128 [R241+0xd000], desc[UR4][R6.64] ;  /* 0x0d00000006f1efae */ /* 0x0003e2000b981a04 */
[C---:B------:R-:W-:Y:S01]  /*11d10*/  @!P1 IMAD R0, R189.reuse, 0xc0, RZ ;  /* 0x000000c0bd009824 */ /* 0x040fe200078e02ff */
[----:B------:R-:W-:Y:S01]  /*11d20*/  ISETP.GE.AND P6, PT, R4, R77, PT ;  /* 0x0000004d0400720c */ /* 0x000fe20003fc6270 */
[----:B------:R-:W-:Y:S01]  /*11d30*/  @!P1 IMAD.WIDE.U32 R12, R188, 0xc0, R12 ;  /* 0x000000c0bc0c9825 */ /* 0x000fe200078e000c */
[----:B------:R-:W-:Y:S03]  /*11d40*/  @P1 STS.128 [R241+0xd800], RZ ;  /* 0x00d800fff1001388 */ /* 0x000fe60000000c00 */
[----:B------:R-:W-:Y:S01]  /*11d50*/  @!P0 IMAD R5, R189, 0xe0, RZ ;  /* 0x000000e0bd058824 */ /* 0x000fe200078e02ff */
[----:B------:R-:W-:Y:S01]  /*11d60*/  @!P1 IADD3 R13, PT, PT, R0, R13, RZ ;  /* 0x0000000d000d9210 */ /* 0x000fe20007ffe0ff */
[----:B------:R-:W-:Y:S01]  /*11d70*/  @!P0 IMAD.WIDE.U32 R14, R188, 0xe0, R14 ;  /* 0x000000e0bc0e8825 */ /* 0x000fe200078e000e */
[----:B--2---:R-:W-:-:S02]  /*11d80*/  @!P3 MOV R25, R29 ;  /* 0x0000001d0019b202 */ /* 0x004fc40000000f00 */
[----:B------:R-:W-:Y:S01]  /*11d90*/  LOP3.LUT R0, R229, 0x200, R190, 0xf8, !PT ;  /* 0x00000200e5007812 */ /* 0x000fe200078ef8be */
[----:B------:R-:W-:Y:S01]  /*11da0*/  @!P0 IMAD.IADD R17, R5, 0x1, R15 ;  /* 0x0000000105118824 */ /* 0x000fe200078e020f */
[----:B------:R-:W-:Y:S01]  /*11db0*/  @!PT LDS RZ, [RZ] ;  /* 0x00000000fffff984 */ /* 0x000fe20000000800 */
[----:B------:R-:W-:Y:S01]  /*11dc0*/  @!PT LDS RZ, [RZ] ;  /* 0x00000000fffff984 */ /* 0x000fe20000000800 */
[----:B------:R-:W-:Y:S01]  /*11dd0*/  @!PT LDS RZ, [RZ] ;  /* 0x00000000fffff984 */ /* 0x000fe20000000800 */
[----:B------:R2:W-:Y:S01]  /*11de0*/  @!P1 LDGSTS.E.BYPASS.LTC128B.128 [R241+0xd800], desc[UR4][R12.64] ;  /* 0x0d8000000cf19fae */ /* 0x0005e2000b981a04 */
[----:B------:R-:W-:Y:S01]  /*11df0*/  @!P0 IMAD.MOV.U32 R16, RZ, RZ, R14 ;  /* 0x000000ffff108224 */ /* 0x000fe200078e000e */
[----:B------:R-:W-:Y:S01]  /*11e00*/  ISETP.GE.AND P1, PT, R8, R77, PT ;  /* 0x0000004d0800720c */ /* 0x000fe20003f26270 */
[--C-:B------:R-:W-:Y:S01]  /*11e10*/  @!P5 IMAD.MOV.U32 R14, RZ, RZ, R28.reuse ;  /* 0x000000ffff0ed224 */ /* 0x100fe200078e001c */
[----:B------:R-:W-:Y:S01]  /*11e20*/  @P0 STS.128 [R241+0xe000], RZ ;  /* 0x00e000fff1000388 */ /* 0x000fe20000000c00 */
[----:B------:R-:W-:Y:S01]  /*11e30*/  @!P5 MOV R15, R29 ;  /* 0x0000001d000fd202 */ /* 0x000fe20000000f00 */
[----:B------:R-:W-:Y:S01]  /*11e40*/  @!P3 IMAD.MOV.U32 R24, RZ, RZ, R28 ;  /* 0x000000ffff18b224 */ /* 0x000fe200078e001c */
[----:B------:R-:W-:Y:S01]  /*11e50*/  LOP3.LUT R0, R0, R67, RZ, 0xfc, !PT ;  /* 0x0000004300007212 */ /* 0x000fe200078efcff */
[----:B------:R-:W-:Y:S01]  /*11e60*/  @!PT LDS RZ, [RZ] ;  /* 0x00000000fffff984 */ /* 0x000fe20000000800 */
[----:B------:R-:W-:Y:S01]  /*11e70*/  @!PT LDS RZ, [RZ] ;  /* 0x00000000fffff984 */ /* 0x000fe20000000800 */
[----:B------:R-:W-:Y:S01]  /*11e80*/  @!PT LDS RZ, [RZ] ;  /* 0x00000000fffff984 */ /* 0x000fe20000000800 */
[----:B------:R3:W-:Y:S01]  /*11e90*/  @!P0 LDGSTS.E.BYPASS.LTC128B.128 [R241+0xe000], desc[UR4][R16.64] ;  /* 0x0e00000010f18fae */ /* 0x0007e2000b981a04 */
[----:B------:R-:W-:-:S02]  /*11ea0*/  @!P4 IMAD R4, R189, 0x140, RZ ;  /* 0x00000140bd04c824 */ /* 0x000fc400078e02ff */
[----:B------:R-:W-:Y:S01]  /*11eb0*/  @!P5 IMAD.WIDE.U32 R14, R188, 0x120, R14 ;  /* 0x00000120bc0ed825 */ /* 0x000fe200078e000e */
[----:B------:R-:W-:Y:S01]  /*11ec0*/  @P6 STS.128 [R241+0xe800], RZ ;  /* 0x00e800fff1006388 */ /* 0x000fe20000000c00 */
[----:B------:R-:W-:Y:S02]  /*11ed0*/  LEA R0, R0, UR6, 0x1 ;  /* 0x0000000600007c11 */ /* 0x000fe4000f8e08ff */
[C---:B-1----:R-:W-:Y:S01]  /*11ee0*/  @!P5 IMAD R6, R189.reuse, 0x120, RZ ;  /* 0x00000120bd06d824 */ /* 0x042fe200078e02ff */
[----:B------:R-:W-:Y:S01]  /*11ef0*/  @!P1 MOV R20, R28 ;  /* 0x0000001c00149202 */ /* 0x000fe20000000f00 */
[----:B------:R-:W-:Y:S02]  /*11f00*/  @!P1 IMAD.MOV.U32 R21, RZ, RZ, R29 ;  /* 0x000000ffff159224 */ /* 0x000fe400078e001d */
[----:B------:R-:W-:Y:S01]  /*11f10*/  @!P3 IMAD.WIDE.U32 R24, R188, 0x160, R24 ;  /* 0x00000160bc18b825 */ /* 0x000fe200078e0018 */
[----:B------:R-:W-:Y:S02]  /*11f20*/  @!P5 IADD3 R7, PT, PT, R6, R15, RZ ;  /* 0x0000000f0607d210 */ /* 0x000fe40007ffe0ff */
[----:B------:R-:W-:Y:S01]  /*11f30*/  @!P5 MOV R6, R14 ;  /* 0x0000000e0006d202 */ /* 0x000fe20000000f00 */
[----:B------:R-:W-:-:S02]  /*11f40*/  @!P3 IMAD R14, R189, 0x160, RZ ;  /* 0x00000160bd0eb824 */ /* 0x000fc400078e02ff */
[----:B------:R-:W-:Y:S01]  /*11f50*/  @!P4 IMAD.IADD R5, R4, 0x1, R11 ;  /* 0x000000010405c824 */ /* 0x000fe200078e020b */
[C---:B--2---:R-:W-:Y:S01]  /*11f60*/  @!P6 LEA R12, P0, R188.reuse, R28, 0x8 ;  /* 0x0000001cbc0ce211 */ /* 0x044fe200078040ff */
[----:B------:R-:W-:Y:S02]  /*11f70*/  @!P4 IMAD.MOV.U32 R4, RZ, RZ, R10 ;  /* 0x000000ffff04c224 */ /* 0x000fe400078e000a */
[C---:B------:R-:W-:Y:S01]  /*11f80*/  @!P1 IMAD R10, R189.reuse, 0x1a0, RZ ;  /* 0x000001a0bd0a9824 */ /* 0x040fe200078e02ff */
[----:B------:R-:W-:Y:S01]  /*11f90*/  @!P6 LEA.HI.X R13, R188, R29, R189, 0x8, P0 ;  /* 0x0000001dbc0de211 */ /* 0x000fe200000f44bd */
[----:B------:R-:W-:Y:S01]  /*11fa0*/  @!P3 IMAD.IADD R15, R14, 0x1, R25 ;  /* 0x000000010e0fb824 */ /* 0x000fe200078e0219 */
[----:B------:R-:W-:Y:S01]  /*11fb0*/  ISETP.GE.AND P0, PT, R160, R77, PT ;  /* 0x0000004da000720c */ /* 0x000fe20003f06270 */
[----:B------:R-:W-:Y:S01]  /*11fc0*/  @!P1 IMAD.WIDE.U32 R20, R188, 0x1a0, R20 ;  /* 0x000001a0bc149825 */ /* 0x000fe200078e0014 */
[----:B------:R-:W-:Y:S01]  /*11fd0*/  @!P3 MOV R14, R24 ;  /* 0x00000018000eb202 */ /* 0x000fe20000000f00 */
[----:B------:R-:W-:Y:S01]  /*11fe0*/  @!PT LDS RZ, [RZ] ;  /* 0x00000000fffff984 */ /* 0x000fe20000000800 */
[----:B------:R-:W-:Y:S01]  /*11ff0*/  @!PT LDS RZ, [RZ] ;  /* 0x00000000fffff984 */ /* 0x000fe20000000800 */
[----:B------:R-:W-:Y:S01]  /*12000*/  @!PT LDS RZ, [RZ] ;  /* 0x00000000fffff984 */ /* 0x000fe20000000800 */
[----:B------:R-:W-:Y:S01]  /*12010*/  @!P6 LDGSTS.E.BYPASS.LTC128B.128 [R241+0xe800], desc[UR4][R12.64] ;  /* 0x0e8000000cf1efae */ /* 0x000fe2000b981a04 */
[----:B------:R-:W-:Y:S01]  /*12020*/  LOP3.LUT P6, RZ, R56, 0x2, RZ, 0xc0, !PT ;  /* 0x0000000238ff7812 */ /* 0x000fe200078cc0ff */
[----:B---3--:R-:W-:-:S02]  /*12030*/  @!P2 IMAD R16, R189, 0x180, RZ ;  /* 0x00000180bd10a824 */ /* 0x008fc400078e02ff */
[----:B------:R-:W-:Y:S01]  /*12040*/  @P5 STS.128 [R241+0xf000], RZ ;  /* 0x00f000fff1005388 */ /* 0x000fe20000000c00 */
[----:B------:R-:W-:Y:S01]  /*12050*/  @!P1 IMAD.IADD R11, R10, 0x1, R21 ;  /* 0x000000010a0b9824 */ /* 0x000fe200078e0215 */
[----:B------:R-:W-:Y:S01]  /*12060*/  SEL R192, R192, 0xffffffe0, !P6 ;  /* 0xffffffe0c0c07807 */ /* 0x000fe20007000000 */
[----:B------:R-:W-:Y:S01]  /*12070*/  @!P2 IMAD.IADD R17, R16, 0x1, R23 ;  /* 0x000000011011a824 */ /* 0x000fe200078e0217 */
[----:B------:R-:W-:Y:S01]  /*12080*/  @!PT LDS RZ, [RZ] ;  /* 0x00000000fffff984 */ /* 0x000fe20000000800 */
[----:B------:R-:W-:Y:S01]  /*12090*/  @!PT LDS RZ, [RZ] ;  /* 0x00000000fffff984 */ /* 0x000fe20000000800 */
[----:B------:R-:W-:Y:S01]  /*120a0*/  @!PT LDS RZ, [RZ] ;  /* 0x00000000fffff984 */ /* 0x000fe20000000800 */
[----:B------:R-:W-:Y:S01]  /*120b0*/  @!P5 LDGSTS.E.BYPASS.LTC128B.128 [R241+0xf000], desc[UR4][R6.64] ;  /* 0x0f00000006f1dfae */ /* 0x000fe2000b981a04 */
[----:B------:R-:W-:Y:S01]  /*120c0*/  @!P2 MOV R16, R22 ;  /* 0x000000160010a202 */ /* 0x000fe20000000f00 */
[----:B------:R-:W-:Y:S01]  /*120d0*/  @!P0 IMAD.MOV.U32 R18, RZ, RZ, R28 ;  /* 0x000000ffff128224 */ /* 0x000fe200078e001c */
[----:B------:R-:W-:Y:S01]  /*120e0*/  @!P0 MOV R19, R29 ;  /* 0x0000001d00138202 */ /* 0x000fe20000000f00 */
[----:B------:R-:W-:Y:S01]  /*120f0*/  @!P0 IMAD R8, R189, 0x1c0, RZ ;  /* 0x000001c0bd088824 */ /* 0x000fe200078e02ff */
[----:B------:R-:W-:Y:S01]  /*12100*/  @P4 STS.128 [R241+0xf800], RZ ;  /* 0x00f800fff1004388 */ /* 0x000fe20000000c00 */
[----:B------:R-:W-:Y:S01]  /*12110*/  @!P1 IMAD.MOV.U32 R10, RZ, RZ, R20 ;  /* 0x000000ffff0a9224 */ /* 0x000fe200078e0014 */
[----:B------:R-:W-:Y:S01]  /*12120*/  IADD3 R176, PT, PT, R0, R192, RZ ;  /* 0x000000c000b07210 */ /* 0x000fe20007ffe0ff */
[----:B------:R-:W-:Y:S01]  /*12130*/  @!P0 IMAD.WIDE.U32 R18, R188, 0x1c0, R18 ;  /* 0x000001c0bc128825 */ /* 0x000fe200078e0012 */
[----:B------:R-:W-:Y:S01]  /*12140*/  @!PT LDS RZ, [RZ] ;  /* 0x00000000fffff984 */ /* 0x000fe20000000800 */
[----:B------:R-:W-:Y:S01]  /*12150*/  @!PT LDS RZ, [RZ] ;  /* 0x00000000fffff984 */ /* 0x000fe20000000800 */
[----:B------:R-:W-:Y:S01]  /*12160*/  @!PT LDS RZ, [RZ] ;  /* 0x00000000fffff984 */ /* 0x000fe20000000800 */
[----:B------:R-:W-:Y:S01]  /*12170*/  @!P4 LDGSTS.E.BYPASS.LTC128B.128 [R241+0xf800], desc[UR4][R4.64] ;  /* 0x0f80000004f1cfae */ /* 0x000fe2000b981a04 */
[----:B------:R-:W-:-:S02]  /*12180*/  @P6 LOP3.LUT R48, R48, 0x2, RZ, 0xfc, !PT ;  /* 0x0000000230306812 */ /* 0x000fc400078efcff */
[----:B------:R-:W-:Y:S01]  /*12190*/  @!P0 IMAD.IADD R9, R8, 0x1, R19 ;  /* 0x0000000108098824 */ /* 0x000fe200078e0213 */
[----:B------:R-:W-:Y:S01]  /*121a0*/  @P3 STS.128 [R241+0x10000], RZ ;  /* 0x010000fff1003388 */ /* 0x000fe20000000c00 */
[----:B------:R-:W-:Y:S01]  /*121b0*/  @!P0 MOV R8, R18 ;  /* 0x0000001200088202 */ /* 0x000fe20000000f00 */
[----:B------:R-:W-:Y:S02]  /*121c0*/  IMAD.IADD R184, R191, 0x1, R192 ;  /* 0x00000001bfb87824 */ /* 0x000fe400078e02c0 */
        /* <DEDUP_REMOVED lines=14> */
[----:B------:R-:W-:-:S03]  /*122b0*/  LOP3.LUT P1, RZ, R56, 0x4, RZ, 0xc0, !PT ;  /* 0x0000000438ff7812 */ /* 0x000fc6000782c0ff */
[----:B------:R-:W-:Y:S01]  /*122c0*/  @P0 STS.128 [R241+0x11800], RZ ;  /* 0x011800fff1000388 */ /* 0x000fe20000000c00 */
[----:B------:R-:W-:-:S03]  /*122d0*/  SEL R57, R57, 0xffffffc0, !P1 ;  /* 0xffffffc039397807 */ /* 0x000fc60004800000 */
[----:B------:R-:W-:Y:S01]  /*122e0*/  @!PT LDS RZ, [RZ] ;  /* 0x00000000fffff984 */ /* 0x000fe20000000800 */
[----:B------:R-:W-:Y:S01]  /*122f0*/  @!PT LDS RZ, [RZ] ;  /* 0x00000000fffff984 */ /* 0x000fe20000000800 */
[----:B------:R-:W-:Y:S01]  /*12300*/  @!PT LDS RZ, [RZ] ;  /* 0x00000000fffff984 */ /* 0x000fe20000000800 */
[----:B------:R3:W-:Y:S01]  /*12310*/  @!P0 LDGSTS.E.BYPASS.LTC128B.128 [R241+0x11800], desc[UR4][R8.64] ;  /* 0x1180000008f18fae */ /* 0x0007e2000b981a04 */
[----:B------:R-:W-:Y:S01]  /*12320*/  IADD3 R185, PT, PT, R0, R57, RZ ;  /* 0x0000003900b97210 */ /* 0x000fe20007ffe0ff */
[----:B------:R-:W-:Y:S01]  /*12330*/  IMAD.IADD R191, R191, 0x1, R57 ;  /* 0x00000001bfbf7824 */ /* 0x000fe200078e0239 */
[----:B------:R-:W-:Y:S01]  /*12340*/  ISETP.NE.AND P0, PT, R59, 0x1, PT ;  /* 0x000000013b00780c */ /* 0x000fe20003f05270 */
[----:B------:R4:W-:Y:S03]  /*12350*/  LDSM.16.M88.4 R44, [R0] ;  /* 0x00000000002c783b */ /* 0x0009e60000000200 */
[----:B------:R-:W-:Y:S01]  /*12360*/  P2R R207, PR, RZ, 0x1 ;  /* 0x00000001ffcf7803 */ /* 0x000fe20000000000 */
[----:B-1----:R-:W2:Y:S04]  /*12370*/  LDSM.16.M88.4 R12, [R58+UR6+0x3800] ;  /* 0x003800063a0c783b */ /* 0x002ea80008000200 */
[----:B------:R-:W1:Y:S04]  /*12380*/  LDSM.16.M88.4 R116, [R58+UR6+0x5800] ;  /* 0x005800063a74783b */ /* 0x000e680008000200 */
[----:B------:R-:W3:Y:S04]  /*12390*/  LDSM.16.M88.4 R28, [R58+UR6+0x2800] ;  /* 0x002800063a1c783b */ /* 0x000ee80008000200 */
[----:B------:R-:W3:Y:S04]  /*123a0*/  LDSM.16.M88.4 R124, [R58+UR6+0x5000] ;  /* 0x005000063a7c783b */ /* 0x000ee80008000200 */
[----:B------:R-:W3:Y:S01]  /*123b0*/  LDSM.16.M88.4 R36, [R58+UR6+0x2000] ;  /* 0x002000063a24783b */ /* 0x000ee20008000200 */
[----:B----4-:R-:W-:-:S03]  /*123c0*/  IADD3 R0, PT, PT, R192, R191, RZ ;  /* 0x000000bfc0007210 */ /* 0x010fc60007ffe0ff */
[----:B------:R-:W-:Y:S04]  /*123d0*/  LDSM.16.M88.4 R176, [R176] ;  /* 0x00000000b0b0783b */ /* 0x000fe80000000200 */
[----:B------:R-:W4:Y:S04]  /*123e0*/  LDSM.16.M88.4 R160, [R184+0x3800] ;  /* 0x00380000b8a0783b */ /* 0x000f280000000200 */
[----:B------:R-:W4:Y:S04]  /*123f0*/  LDSM.16.M88.4 R140, [R184+0x5800] ;  /* 0x00580000b88c783b */ /* 0x000f280000000200 */
[----:B------:R-:W4:Y:S04]  /*12400*/  LDSM.16.M88.4 R148, [R184+0x2800] ;  /* 0x00280000b894783b */ /* 0x000f280000000200 */
[----:B------:R-:W4:Y:S01]  /*12410*/  LDSM.16.M88.4 R144, [R184+0x5000] ;  /* 0x00500000b890783b */ /* 0x000f220000000200 */
[C---:B--2---:R-:W-:Y:S03]  /*12420*/  HMMA.16816.F32 R16, R44.reuse, R12, RZ ;  /* 0x0000000c2c10723c */ /* 0x044fe600000018ff */
[----:B------:R-:W2:Y:S04]  /*12430*/  LDSM.16.M88.4 R168, [R184+0x2000] ;  /* 0x00200000b8a8783b */ /* 0x000ea80000000200 */
[----:B------:R-:W2:Y:S01]  /*12440*/  LDSM.16.M88.4 R20, [R58+UR6+0x3000] ;  /* 0x003000063a14783b */ /* 0x000ea20008000200 */
[C---:B-1----:R-:W-:Y:S03]  /*12450*/  HMMA.16816.F32 R120, R44.reuse, R116, RZ ;  /* 0x000000742c78723c */ /* 0x042fe600000018ff */
[----:B------:R-:W1:Y:S04]  /*12460*/  LDSM.16.M88.4 R4, [R58+UR6+0x4000] ;  /* 0x004000063a04783b */ /* 0x000e680008000200 */
[----:B------:R-:W1:Y:S01]  /*12470*/  LDSM.16.M88.4 R132, [R58+UR6+0x4800] ;  /* 0x004800063a84783b */ /* 0x000e620008000200 */
[C---:B------:R-:W-:Y:S03]  /*12480*/  HMMA.16816.F32 R12, R44.reuse, R14, RZ ;  /* 0x0000000e2c0c723c */ /* 0x040fe600000018ff */
[----:B------:R-:W1:Y:S04]  /*12490*/  LDSM.16.M88.4 R108, [R58+UR6+0x6000] ;  /* 0x006000063a6c783b */ /* 0x000e680008000200 */
[----:B------:R-:W1:Y:S01]  /*124a0*/  LDSM.16.M88.4 R52, [R58+UR6+0x9000] ;  /* 0x009000063a34783b */ /* 0x000e620008000200 */
[C---:B------:R-:W-:Y:S03]  /*124b0*/  HMMA.16816.F32 R116, R44.reuse, R118, RZ ;  /* 0x000000762c74723c */ /* 0x040fe600000018ff */
[----:B------:R-:W-:Y:S04]  /*124c0*/  LDSM.16.M88.4 R100, [R58+UR6+0x6800] ;  /* 0x006800063a64783b */ /* 0x000fe80008000200 */
[----:B------:R-:W-:Y:S01]  /*124d0*/  LDSM.16.M88.4 R92, [R58+UR6+0x7000] ;  /* 0x007000063a5c783b */ /* 0x000fe20008000200 */
[C---:B---3--:R-:W-:Y:S03]  /*124e0*/  HMMA.16816.F32 R32, R44.reuse, R28, RZ ;  /* 0x0000001c2c20723c */ /* 0x048fe600000018ff */
[----:B------:R-:W-:Y:S04]  /*124f0*/  LDSM.16.M88.4 R84, [R58+UR6+0x7800] ;  /* 0x007800063a54783b */ /* 0x000fe80008000200 */
[----:B------:R-:W-:Y:S01]  /*12500*/  LDSM.16.M88.4 R76, [R58+UR6+0x8000] ;  /* 0x008000063a4c783b */ /* 0x000fe20008000200 */
[C---:B------:R-:W-:Y:S03]  /*12510*/  HMMA.16816.F32 R128, R44.reuse, R124, RZ ;  /* 0x0000007c2c80723c */ /* 0x040fe600000018ff */
[----:B------:R-:W-:Y:S04]  /*12520*/  LDSM.16.M88.4 R68, [R58+UR6+0x8800] ;  /* 0x008800063a44783b */ /* 0x000fe80008000200 */
[----:B------:R-:W-:Y:S01]  /*12530*/  LDSM.16.M88.4 R172, [R58+UR6+0x9800] ;  /* 0x009800063aac783b */ /* 0x000fe20008000200 */
[C---:B------:R-:W-:Y:S03]  /*12540*/  HMMA.16816.F32 R28, R44.reuse, R30, RZ ;  /* 0x0000001e2c1c723c */ /* 0x040fe600000018ff */
[----:B------:R-:W-:Y:S04]  /*12550*/  LDSM.16.M88.4 R164, [R184+0x3000] ;  /* 0x00300000b8a4783b */ /* 0x000fe80000000200 */
[----:B------:R-:W-:Y:S01]  /*12560*/  LDSM.16.M88.4 R156, [R184+0x4000] ;  /* 0x00400000b89c783b */ /* 0x000fe20000000200 */
[C---:B------:R-:W-:Y:S03]  /*12570*/  HMMA.16816.F32 R124, R44.reuse, R126, RZ ;  /* 0x0000007e2c7c723c */ /* 0x040fe600000018ff */
[----:B------:R-:W-:Y:S04]  /*12580*/  LDSM.16.M88.4 R152, [R184+0x4800] ;  /* 0x00480000b898783b */ /* 0x000fe80000000200 */
[----:B------:R-:W-:Y:S01]  /*12590*/  LDSM.16.M88.4 R180, [R184+0x9800] ;  /* 0x00980000b8b4783b */ /* 0x000fe20000000200 */
[----:B------:R-:W-:Y:S03]  /*125a0*/  HMMA.16816.F32 R40, R44, R36, RZ ;  /* 0x000000242c28723c */ /* 0x000fe600000018ff */
[----:B------:R-:W0:Y:S05]  /*125b0*/  LDGDEPBAR ;  /* 0x00000000000079af */ /* 0x000e2a0000000000 */
[C---:B----4-:R-:W-:Y:S08]  /*125c0*/  HMMA.16816.F32 R16, R176.reuse, R160, R16 ;  /* 0x000000a0b010723c */ /* 0x050ff00000001810 */
[C---:B------:R-:W-:Y:S01]  /*125d0*/  HMMA.16816.F32 R12, R176.reuse, R162, R12 ;  /* 0x000000a2b00c723c */ /* 0x040fe2000000180c */
[----:B------:R3:W-:Y:S07]  /*125e0*/  LDSM.16.M88.4 R160, [R185] ;  /* 0x00000000b9a0783b */ /* 0x0007ee0000000200 */
[C---:B------:R-:W-:Y:S08]  /*125f0*/  HMMA.16816.F32 R120, R176.reuse, R140, R120 ;  /* 0x0000008cb078723c */ /* 0x040ff00000001878 */
[----:B------:R-:W-:Y:S01]  /*12600*/  HMMA.16816.F32 R116, R176, R142, R116 ;  /* 0x0000008eb074723c */ /* 0x000fe20000001874 */
[----:B------:R-:W4:Y:S07]  /*12610*/  LDSM.16.M88.4 R140, [R191+0x2000] ;  /* 0x00200000bf8c783b */ /* 0x000f2e0000000200 */
[----:B------:R-:W-:Y:S01]  /*12620*/  HMMA.16816.F32 R36, R44, R38, RZ ;  /* 0x000000262c24723c */ /* 0x000fe200000018ff */
[----:B---3--:R-:W-:-:S07]  /*12630*/  IMAD.IADD R185, R192, 0x1, R185 ;  /* 0x00000001c0b97824 */ /* 0x008fce00078e02b9 */
[C---:B------:R-:W-:Y:S08]  /*12640*/  HMMA.16816.F32 R32, R176.reuse, R148, R32 ;  /* 0x00000094b020723c */ /* 0x040ff00000001820 */
[C---:B------:R-:W-:Y:S01]  /*12650*/  HMMA.16816.F32 R28, R176.reuse, R150, R28 ;  /* 0x00000096b01c723c */ /* 0x040fe2000000181c */
[----:B------:R-:W3:Y:S07]  /*12660*/  LDSM.16.M88.4 R148, [R184+0x6000] ;  /* 0x00600000b894783b */ /* 0x000eee0000000200 */
[C---:B------:R-:W-:Y:S08]  /*12670*/  HMMA.16816.F32 R128, R176.reuse, R144, R128 ;  /* 0x00000090b080723c */ /* 0x040ff00000001880 */
[C---:B------:R-:W-:Y:S01]  /*12680*/  HMMA.16816.F32 R124, R176.reuse, R146, R124 ;  /* 0x00000092b07c723c */ /* 0x040fe2000000187c */
[----:B------:R-:W3:Y:S07]  /*12690*/  LDSM.16.M88.4 R144, [R184+0x9000] ;  /* 0x00900000b890783b */ /* 0x000eee0000000200 */
[C---:B--2---:R-:W-:Y:S08]  /*126a0*/  HMMA.16816.F32 R40, R176.reuse, R168, R40 ;  /* 0x000000a8b028723c */ /* 0x044ff00000001828 */
[----:B------:R-:W-:Y:S01]  /*126b0*/  HMMA.16816.F32 R36, R176, R170, R36 ;  /* 0x000000aab024723c */ /* 0x000fe20000001824 */
[----:B------:R-:W-:Y:S07]  /*126c0*/  LDSM.16.M88.4 R168, [R184+0x7000] ;  /* 0x00700000b8a8783b */ /* 0x000fee0000000200 */
        /* <DEDUP_REMOVED lines=34> */
[----:B------:R-:W4:Y:S04]  /*128f0*/  LDSM.16.M88.4 R152, [R184+0x8800] ;  /* 0x00880000b898783b */ /* 0x000f280000000200 */
[----:B------:R-:W-:Y:S03]  /*12900*/  LDSM.16.M88.4 R184, [R185] ;  /* 0x00000000b9b8783b */ /* 0x000fe60000000200 */
[C---:B---3--:R-:W-:Y:S08]  /*12910*/  HMMA.16816.F32 R112, R176.reuse, R148, R112 ;  /* 0x00000094b070723c */ /* 0x048ff00000001870 */
[C---:B------:R-:W-:Y:S01]  /*12920*/  HMMA.16816.F32 R108, R176.reuse, R150, R108 ;  /* 0x00000096b06c723c */ /* 0x040fe2000000186c */
[----:B------:R-:W3:Y:S07]  /*12930*/  LDSM.16.M88.4 R148, [R191+0x2800] ;  /* 0x00280000bf94783b */ /* 0x000eee0000000200 */
[C---:B------:R-:W-:Y:S08]  /*12940*/  HMMA.16816.F32 R60, R176.reuse, R144, R60 ;  /* 0x00000090b03c723c */ /* 0x040ff0000000183c */
[----:B------:R-:W-:Y:S01]  /*12950*/  HMMA.16816.F32 R52, R176, R146, R52 ;  /* 0x00000092b034723c */ /* 0x000fe20000001834 */
[----:B------:R-:W3:Y:S07]  /*12960*/  LDSM.16.M88.4 R144, [R191+0x5800] ;  /* 0x00580000bf90783b */ /* 0x000eee0000000200 */
[C---:B-1----:R-:W-:Y:S08]  /*12970*/  HMMA.16816.F32 R112, R160.reuse, R140, R112 ;  /* 0x0000008ca070723c */ /* 0x042ff00000001870 */
[----:B------:R-:W-:Y:S01]  /*12980*/  HMMA.16816.F32 R108, R160, R142, R108 ;  /* 0x0000008ea06c723c */ /* 0x000fe2000000186c */
[----:B------:R-:W1:Y:S07]  /*12990*/  LDSM.16.M88.4 R140, [R191+0x8800] ;  /* 0x00880000bf8c783b */ /* 0x000e6e0000000200 */
[C---:B--2---:R-:W-:Y:S08]  /*129a0*/  HMMA.16816.F32 R104, R176.reuse, R172, R104 ;  /* 0x000000acb068723c */ /* 0x044ff00000001868 */
[C---:B------:R-:W-:Y:S01]  /*129b0*/  HMMA.16816.F32 R100, R176.reuse, R174, R100 ;  /* 0x000000aeb064723c */ /* 0x040fe20000001864 */
[----:B------:R-:W2:Y:S07]  /*129c0*/  LDSM.16.M88.4 R172, [R191+0x3000] ;  /* 0x00300000bfac783b */ /* 0x000eae0000000200 */
[C---:B------:R-:W-:Y:S08]  /*129d0*/  HMMA.16816.F32 R96, R176.reuse, R168, R96 ;  /* 0x000000a8b060723c */ /* 0x040ff00000001860 */
[C---:B------:R-:W-:Y:S01]  /*129e0*/  HMMA.16816.F32 R92, R176.reuse, R170, R92 ;  /* 0x000000aab05c723c */ /* 0x040fe2000000185c */
[----:B------:R-:W2:Y:S07]  /*129f0*/  LDSM.16.M88.4 R168, [R191+0x3800] ;  /* 0x00380000bfa8783b */ /* 0x000eae0000000200 */
[C---:B----4-:R-:W-:Y:S08]  /*12a00*/  HMMA.16816.F32 R88, R176.reuse, R164, R88 ;  /* 0x000000a4b058723c */ /* 0x050ff00000001858 */
[C---:B------:R-:W-:Y:S01]  /*12a10*/  HMMA.16816.F32 R84, R176.reuse, R166, R84 ;  /* 0x000000a6b054723c */ /* 0x040fe20000001854 */
[----:B------:R-:W4:Y:S07]  /*12a20*/  LDSM.16.M88.4 R164, [R191+0x4000] ;  /* 0x00400000bfa4783b */ /* 0x000f2e0000000200 */
[C---:B------:R-:W-:Y:S08]  /*12a30*/  HMMA.16816.F32 R80, R176.reuse, R156, R80 ;  /* 0x0000009cb050723c */ /* 0x040ff00000001850 */
[C---:B------:R-:W-:Y:S01]  /*12a40*/  HMMA.16816.F32 R76, R176.reuse, R158, R76 ;  /* 0x0000009eb04c723c */ /* 0x040fe2000000184c */
[----:B------:R-:W4:Y:S07]  /*12a50*/  LDSM.16.M88.4 R156, [R191+0x4800] ;  /* 0x00480000bf9c783b */ /* 0x000f2e0000000200 */
[C---:B------:R-:W-:Y:S08]  /*12a60*/  HMMA.16816.F32 R72, R176.reuse, R152, R72 ;  /* 0x00000098b048723c */ /* 0x040ff00000001848 */
[----:B------:R-:W-:Y:S01]  /*12a70*/  HMMA.16816.F32 R68, R176, R154, R68 ;  /* 0x0000009ab044723c */ /* 0x000fe20000001844 */
[----:B------:R-:W4:Y:S07]  /*12a80*/  LDSM.16.M88.4 R152, [R191+0x5000] ;  /* 0x00500000bf98783b */ /* 0x000f2e0000000200 */
[C---:B---3--:R-:W-:Y:S08]  /*12a90*/  HMMA.16816.F32 R32, R160.reuse, R148, R32 ;  /* 0x00000094a020723c */ /* 0x048ff00000001820 */
[C---:B------:R-:W-:Y:S01]  /*12aa0*/  HMMA.16816.F32 R28, R160.reuse, R150, R28 ;  /* 0x00000096a01c723c */ /* 0x040fe2000000181c */
[----:B------:R-:W3:Y:S07]  /*12ab0*/  LDSM.16.M88.4 R148, [R191+0x6800] ;  /* 0x00680000bf94783b */ /* 0x000eee0000000200 */
[C---:B------:R-:W-:Y:S08]  /*12ac0*/  HMMA.16816.F32 R120, R160.reuse, R144, R120 ;  /* 0x00000090a078723c */ /* 0x040ff00000001878 */
[C---:B------:R-:W-:Y:S01]  /*12ad0*/  HMMA.16816.F32 R116, R160.reuse, R146, R116 ;  /* 0x00000092a074723c */ /* 0x040fe20000001874 */
[----:B------:R-:W3:Y:S07]  /*12ae0*/  LDSM.16.M88.4 R144, [R191+0x8000] ;  /* 0x00800000bf90783b */ /* 0x000eee0000000200 */
[C---:B-1----:R-:W-:Y:S08]  /*12af0*/  HMMA.16816.F32 R72, R160.reuse, R140, R72 ;  /* 0x0000008ca048723c */ /* 0x042ff00000001848 */
[----:B------:R-:W-:Y:S01]  /*12b00*/  HMMA.16816.F32 R68, R160, R142, R68 ;  /* 0x0000008ea044723c */ /* 0x000fe20000001844 */
[----:B------:R-:W1:Y:S07]  /*12b10*/  LDSM.16.M88.4 R140, [R0+0x4000] ;  /* 0x00400000008c783b */ /* 0x000e6e0000000200 */
[C---:B------:R-:W-:Y:S08]  /*12b20*/  HMMA.16816.F32 R48, R176.reuse, R180, R48 ;  /* 0x000000b4b030723c */ /* 0x040ff00000001830 */
[----:B------:R-:W-:Y:S01]  /*12b30*/  HMMA.16816.F32 R44, R176, R182, R44 ;  /* 0x000000b6b02c723c */ /* 0x000fe2000000182c */
[----:B------:R-:W1:Y:S04]  /*12b40*/  LDSM.16.M88.4 R176, [R191+0x7000] ;  /* 0x00700000bfb0783b */ /* 0x000e680000000200 */
[----:B------:R-:W-:Y:S03]  /*12b50*/  LDSM.16.M88.4 R180, [R0+0x4800] ;  /* 0x0048000000b4783b */ /* 0x000fe60000000200 */
        /* <DEDUP_REMOVED lines=24> */
[C---:B------:R-:W-:Y:S08]  /*12ce0*/  HMMA.16816.F32 R96, R160.reuse, R176, R96 ;  /* 0x000000b0a060723c */ /* 0x040ff00000001860 */
        /* <DEDUP_REMOVED lines=9> */
[----:B------:R-:W-:Y:S01]  /*12d80*/  HMMA.16816.F32 R44, R160, R166, R44 ;  /* 0x000000a6a02c723c */ /* 0x000fe2000000182c */
[----:B------:R-:W4:Y:S04]  /*12d90*/  LDSM.16.M88.4 R164, [R0+0x6800] ;  /* 0x0068000000a4783b */ /* 0x000f280000000200 */
[----:B------:R-:W4:Y:S03]  /*12da0*/  LDSM.16.M88.4 R160, [R0+0x7000] ;  /* 0x0070000000a0783b */ /* 0x000f260000000200 */
        /* <DEDUP_REMOVED lines=11> */
[----:B------:R2:W3:Y:S01]  /*12e60*/  LDSM.16.M88.4 R144, [R0+0x9000] ;  /* 0x009000000090783b */ /* 0x0004e20000000200 */
[----:B------:R-:W-:-:S06]  /*12e70*/  DEPBAR.LE SB0, 0x0 ;  /* 0x000080000000791a */ /* 0x000fcc0000000000 */
[----:B-1----:R-:W-:Y:S01]  /*12e80*/  HMMA.16816.F32 R48, R184, R140, R48 ;  /* 0x0000008cb830723c */ /* 0x002fe20000001830 */
[----:B------:R-:W-:Y:S02]  /*12e90*/  LOP3.LUT R141, R228, 0x1f0, RZ, 0xc0, !PT ;  /* 0x000001f0e48d7812 */ /* 0x000fe400078ec0ff */
[----:B------:R-:W-:-:S04]  /*12ea0*/  SHF.R.U32.HI R140, RZ, 0x2, R56 ;  /* 0x00000002ff8c7819 */ /* 0x000fc80000011638 */
[----:B------:R-:W-:Y:S01]  /*12eb0*/  LOP3.LUT R140, R140, 0x7, RZ, 0xc0, !PT ;  /* 0x000000078c8c7812 */ /* 0x000fe200078ec0ff */
[C---:B------:R-:W-:Y:S01]  /*12ec0*/  HMMA.16816.F32 R136, R184.reuse, R180, R136 ;  /* 0x000000b4b888723c */ /* 0x040fe20000001888 */
[----:B--2---:R-:W1:Y:S07]  /*12ed0*/  S2R R0, SR_CTAID.X ;  /* 0x0000000000007919 */ /* 0x004e6e0000002500 */
[C---:B------:R-:W-:Y:S08]  /*12ee0*/  HMMA.16816.F32 R132, R184.reuse, R182, R132 ;  /* 0x000000b6b884723c */ /* 0x040ff00000001884 */
[C---:B------:R-:W-:Y:S08]  /*12ef0*/  HMMA.16816.F32 R128, R184.reuse, R176, R128 ;  /* 0x000000b0b880723c */ /* 0x040ff00000001880 */
[C---:B------:R-:W-:Y:S08]  /*12f00*/  HMMA.16816.F32 R124, R184.reuse, R178, R124 ;  /* 0x000000b2b87c723c */ /* 0x040ff0000000187c */
[----:B------:R-:W-:Y:S01]  /*12f10*/  HMMA.16816.F32 R120, R184, R172, R120 ;  /* 0x000000acb878723c */ /* 0x000fe20000001878 */
[----:B-1----:R-:W-:-:S07]  /*12f20*/  IMAD R141, R0, 0x40, R141 ;  /* 0x00000040008d7824 */ /* 0x002fce00078e028d */
[----:B------:R-:W-:Y:S01]  /*12f30*/  HMMA.16816.F32 R116, R184, R174, R116 ;  /* 0x000000aeb874723c */ /* 0x000fe20000001874 */
[----:B------:R-:W-:-:S04]  /*12f40*/  IADD3 R141, PT, PT, -R232, R140, R141 ;  /* 0x0000008ce88d7210 */ /* 0x000fc80007ffe18d */
[----:B------:R-:W-:-:S03]  /*12f50*/  IADD3 R217, PT, PT, R141, UR7, R66 ;  /* 0x000000078dd97c10 */ /* 0x000fc6000fffe042 */
[----:B------:R-:W-:Y:S01]  /*12f60*/  HMMA.16816.F32 R112, R184, R168, R112 ;  /* 0x000000a8b870723c */ /* 0x000fe20000001870 */
[C-C-:B------:R-:W-:Y:S02]  /*12f70*/  VIADDMNMX R216, R217.reuse, 0x1, R66.reuse, PT ;  /* 0x00000001d9d87846 */ /* 0x140fe40003800142 */
[----:B------:R-:W-:-:S05]  /*12f80*/  VIADDMNMX R217, R217, 0x9, R66, PT ;  /* 0x00000009d9d97846 */ /* 0x000fca0003800142 */
[C---:B------:R-:W-:Y:S08]  /*12f90*/  HMMA.16816.F32 R108, R184.reuse, R170, R108 ;  /* 0x000000aab86c723c */ /* 0x040ff0000000186c */
[C---:B----4-:R-:W-:Y:S08]  /*12fa0*/  HMMA.16816.F32 R104, R184.reuse, R164, R104 ;  /* 0x000000a4b868723c */ /* 0x050ff00000001868 */
        /* <DEDUP_REMOVED lines=25> */
.L_x_2401:
        /* <DEDUP_REMOVED lines=60> */
.L_x_2402:
[C---:B------:R-:W-:Y:S01]  /*13500*/  IMAD.SHL.U32 R141, R2.reuse, 0x20, RZ ;  /* 0x00000020028d7824 */ /* 0x040fe200078e00ff */
[----:B------:R-:W-:Y:S01]  /*13510*/  SHF.L.U64.HI R2, R2, 0x5, R3 ;  /* 0x0000000502027819 */ /* 0x000fe20000010203 */
[----:B------:R-:W-:-:S03]  /*13520*/  IMAD.MOV.U32 R235, RZ, RZ, R233 ;  /* 0x000000ffffeb7224 */ /* 0x000fc600078e00e9 */
[----:B------:R-:W-:Y:S02]  /*13530*/  IADD3 R142, P0, PT, R141, R234, RZ ;  /* 0x000000ea8d8e7210 */ /* 0x000fe40007f1e0ff */
[----:B------:R-:W-:Y:S01]  /*13540*/  @!PT LDS RZ, [RZ] ;  /* 0x00000000fffff984 */ /* 0x000fe20000000800 */
[----:B------:R-:W-:Y:S01]  /*13550*/  @!PT LDS RZ, [RZ] ;  /* 0x00000000fffff984 */ /* 0x000fe20000000800 */
[----:B------:R-:W-:Y:S01]  /*13560*/  @!PT LDS RZ, [RZ] ;  /* 0x00000000fffff984 */ /* 0x000fe20000000800 */
[----:B------:R-:W-:Y:S02]  /*13570*/  LDGSTS.E.BYPASS.LTC128B.128 [R241+0x2000], desc[UR4][R234.64] ;  /* 0x02000000eaf17fae */ /* 0x000fe4000b981a04 */
        /* <DEDUP_REMOVED lines=15> */
[----:B------:R-:W-:Y:S01]  /*13670*/  IMAD.X R153, R151, 0x1, R2, P2 ;  /* 0x0000000197997824 */ /* 0x000fe200010e0602 */
[----:B------:R5:W-:Y:S02]  /*13680*/  LDGSTS.E.BYPASS.LTC128B.128 [R241+0x4800], desc[UR4][R150.64] ;  /* 0x0480000096f17fae */ /* 0x000be4000b981a04 */
[----:B------:R-:W-:-:S02]  /*13690*/  IADD3 R156, P2, PT, R154, R141, RZ ;  /* 0x0000008d9a9c7210 */ /* 0x000fc40007f5e0ff */
[----:B------:R-:W-:Y:S01]  /*136a0*/  IADD3.X R155, PT, PT, R153, R2, RZ, P0, !PT ;  /* 0x00000002999b7210 */ /* 0x000fe200007fe4ff */
[----:B------:R5:W-:Y:S01]  /*136b0*/  LDGSTS.E.BYPASS.LTC128B.128 [R241+0x5000], desc[UR4][R152.64] ;  /* 0x0500000098f17fae */ /* 0x000be2000b981a04 */
[----:B------:R-:W-:-:S03]  /*136c0*/  IADD3 R158, P0, PT, R156, R141, RZ ;  /* 0x0000008d9c9e7210 */ /* 0x000fc60007f1e0ff */
[--C-:B------:R-:W-:Y:S01]  /*136d0*/  IMAD.X R157, R155, 0x1, R2.reuse, P2 ;  /* 0x000000019b9d7824 */ /* 0x100fe200010e0602 */
[----:B------:R5:W-:Y:S01]  /*136e0*/  LDGSTS.E.BYPASS.LTC128B.128 [R241+0x5800], desc[UR4][R154.64] ;  /* 0x058000009af17fae */ /* 0x000be2000b981a04 */
[-C--:B-1----:R-:W-:Y:S02]  /*136f0*/  IADD3 R142, P2, PT, R158, R141.reuse, RZ ;  /* 0x0000008d9e8e7210 */ /* 0x082fe40007f5e0ff */
[--C-:B------:R-:W-:Y:S01]  /*13700*/  IMAD.X R159, R157, 0x1, R2.reuse, P0 ;  /* 0x000000019d9f7824 */ /* 0x100fe200000e0602 */
[----:B------:R1:W-:Y:S01]  /*13710*/  LDGSTS.E.BYPASS.LTC128B.128 [R241+0x6000], desc[UR4][R156.64] ;  /* 0x060000009cf17fae */ /* 0x0003e2000b981a04 */
[-C--:B--2---:R-:W-:Y:S02]  /*13720*/  IADD3 R148, P0, PT, R142, R141.reuse, RZ ;  /* 0x0000008d8e947210 */ /* 0x084fe40007f1e0ff */
[----:B------:R-:W-:Y:S01]  /*13730*/  IMAD.X R143, R159, 0x1, R2, P2 ;  /* 0x000000019f8f7824 */ /* 0x000fe200010e0602 */
[----:B------:R1:W-:Y:S01]  /*13740*/  LDGSTS.E.BYPASS.LTC128B.128 [R241+0x6800], desc[UR4][R158.64] ;  /* 0x068000009ef17fae */ /* 0x0003e2000b981a04 */
[----:B---3--:R-:W-:-:S02]  /*13750*/  IADD3 R146, P2, PT, R148, R141, RZ ;  /* 0x0000008d94927210 */ /* 0x008fc40007f5e0ff */
[----:B------:R-:W-:Y:S01]  /*13760*/  IMAD.X R149, R143, 0x1, R2, P0 ;  /* 0x000000018f957824 */ /* 0x000fe200000e0602 */
[----:B------:R1:W-:Y:S01]  /*13770*/  LDGSTS.E.BYPASS.LTC128B.128 [R241+0x7000], desc[UR4][R142.64] ;  /* 0x070000008ef17fae */ /* 0x0003e2000b981a04 */
[----:B----4-:R-:W-:-:S03]  /*13780*/  IADD3 R144, P0, PT, R146, R141, RZ ;  /* 0x0000008d92907210 */ /* 0x010fc60007f1e0ff */
[----:B------:R-:W-:Y:S01]  /*13790*/  IADD3.X R147, PT, PT, R149, R2, RZ, P2, !PT ;  /* 0x0000000295937210 */ /* 0x000fe200017fe4ff */
[----:B------:R1:W-:Y:S01]  /*137a0*/  LDGSTS.E.BYPASS.LTC128B.128 [R241+0x7800], desc[UR4][R148.64] ;  /* 0x0780000094f17fae */ /* 0x0003e2000b981a04 */
[----:B------:R-:W-:-:S03]  /*137b0*/  IADD3 R140, P2, PT, R144, R141, RZ ;  /* 0x0000008d908c7210 */ /* 0x000fc60007f5e0ff */
[--C-:B------:R-:W-:Y:S01]  /*137c0*/  IMAD.X R145, R147, 0x1, R2.reuse, P0 ;  /* 0x0000000193917824 */ /* 0x100fe200000e0602 */
[----:B-----5:R-:W-:Y:S01]  /*137d0*/  IADD3 R150, P0, PT, R140, R141, RZ ;  /* 0x0000008d8c967210 */ /* 0x020fe20007f1e0ff */
[----:B------:R1:W-:Y:S02]  /*137e0*/  LDGSTS.E.BYPASS.LTC128B.128 [R241+0x8000], desc[UR4][R146.64] ;  /* 0x0800000092f17fae */ /* 0x0003e4000b981a04 */
[--C-:B------:R-:W-:Y:S02]  /*137f0*/  IMAD.X R141, R145, 0x1, R2.reuse, P2 ;  /* 0x00000001918d7824 */ /* 0x100fe400010e0602 */
[----:B------:R1:W-:Y:S02]  /*13800*/  LDGSTS.E.BYPASS.LTC128B.128 [R241+0x8800], desc[UR4][R144.64] ;  /* 0x0880000090f17fae */ /* 0x0003e4000b981a04 */
[----:B------:R-:W-:Y:S02]  /*13810*/  IMAD.X R151, R141, 0x1, R2, P0 ;  /* 0x000000018d977824 */ /* 0x000fe400000e0602 */
[----:B------:R1:W-:Y:S04]  /*13820*/  LDGSTS.E.BYPASS.LTC128B.128 [R241+0x9000], desc[UR4][R140.64] ;  /* 0x090000008cf17fae */ /* 0x0003e8000b981a04 */
[----:B------:R1:W-:Y:S04]  /*13830*/  LDGSTS.E.BYPASS.LTC128B.128 [R241+0x9800], desc[UR4][R150.64] ;  /* 0x0980000096f17fae */ /* 0x0003e8000b981a04 */
[----:B------:R-:W0:Y:S02]  /*13840*/  LDGDEPBAR ;  /* 0x00000000000079af */ /* 0x000e240000000000 */
.L_x_2400:
[----:B------:R-:W-:Y:S01]  /*13850*/  IMAD.SHL.U32 R2, R56, 0x2, RZ ;  /* 0x0000000238027824 */ /* 0x000fe200078e00ff */
[----:B------:R-:W2:Y:S01]  /*13860*/  LDCU UR7, c[0x0][0x45c] ;  /* 0x00008b80ff0777ac */ /* 0x000ea20008000800 */
[----:B------:R-:W-:Y:S01]  /*13870*/  LOP3.LUT R227, R67, 0x200, R190, 0xf8, !PT ;  /* 0x0000020043e37812 */ /* 0x000fe200078ef8be */
[----:B------:R-:W-:Y:S02]  /*13880*/  IMAD.MOV.U32 R243, RZ, RZ, -0x1 ;  /* 0xfffffffffff37424 */ /* 0x000fe400078e00ff */
[----:B------:R-:W-:Y:S02]  /*13890*/  LOP3.LUT R2, R2, 0x6, RZ, 0xc0, !PT ;  /* 0x0000000602027812 */ /* 0x000fe400078ec0ff */
[----:B------:R-:W-:-:S03]  /*138a0*/  LEA R227, R227, UR6, 0x1 ;  /* 0x00000006e3e37c11 */ /* 0x000fc6000f8e08ff */
[----:B------:R-:W-:-:S04]  /*138b0*/  IMAD R2, R59, 0x100, R2 ;  /* 0x000001003b027824 */ /* 0x000fc800078e0202 */
[C---:B------:R-:W-:Y:S02]  /*138c0*/  VIADD R3, R2.reuse, 0xffffff00 ;  /* 0xffffff0002037836 */ /* 0x040fe40000000000 */
[----:B------:R-:W-:-:S03]  /*138d0*/  VIADD R0, R2, 0xffffff01 ;  /* 0xffffff0102007836 */ /* 0x000fc60000000000 */
[CC--:B------:R-:W-:Y:S02]  /*138e0*/  ISETP.GE.AND P2, PT, R3.reuse, R216.reuse, PT ;  /* 0x000000d80300720c */ /* 0x0c0fe40003f46270 */
[-C--:B------:R-:W-:Y:S01]  /*138f0*/  ISETP.GE.AND P0, PT, R3, R217.reuse, PT ;  /* 0x000000d90300720c */ /* 0x080fe20003f06270 */
[----:B------:R-:W-:Y:S01]  /*13900*/  VIADD R3, R2, 0xffffff08 ;  /* 0xffffff0802037836 */ /* 0x000fe20000000000 */
[CC--:B------:R-:W-:Y:S02]  /*13910*/  ISETP.GE.AND P4, PT, R0.reuse, R216.reuse, PT ;  /* 0x000000d80000720c */ /* 0x0c0fe40003f86270 */
[----:B------:R-:W-:Y:S02]  /*13920*/  ISETP.GE.AND P3, PT, R0, R217, PT ;  /* 0x000000d90000720c */ /* 0x000fe40003f66270 */
[----:B------:R-:W-:Y:S01]  /*13930*/  FSEL R0, R40, -INF , !P2 ;  /* 0xff80000028007808 */ /* 0x000fe20005000000 */
[----:B------:R-:W-:Y:S01]  /*13940*/  VIADD R40, R2, 0xffffff09 ;  /* 0xffffff0902287836 */ /* 0x000fe20000000000 */
[----:B------:R-:W-:-:S02]  /*13950*/  ISETP.GE.AND P5, PT, R3, R216, PT ;  /* 0x000000d80300720c */ /* 0x000fc40003fa6270 */
[-C--:B------:R-:W-:Y:S01]  /*13960*/  ISETP.GE.AND P2, PT, R3, R217.reuse, PT ;  /* 0x000000d90300720c */ /* 0x080fe20003f46270 */
[----:B------:R-:W-:Y:S01]  /*13970*/  VIADD R3, R2, 0xffffff10 ;  /* 0xffffff1002037836 */ /* 0x000fe20000000000 */
[----:B------:R-:W-:Y:S02]  /*13980*/  FSEL R202, R41, -INF , !P4 ;  /* 0xff80000029ca7808 */ /* 0x000fe40006000000 */
[----:B------:R-:W-:Y:S01]  /*13990*/  FSEL R204, R36, -INF , !P5 ;  /* 0xff80000024cc7808 */ /* 0x000fe20006800000 */
[C---:B------:R-:W-:Y:S01]  /*139a0*/  VIADD R36, R2.reuse, 0xffffff11 ;  /* 0xffffff1102247836 */ /* 0x040fe20000000000 */
[----:B------:R-:W-:Y:S02]  /*139b0*/  FSEL R203, R43, -INF , !P3 ;  /* 0xff8000002bcb7808 */ /* 0x000fe40005800000 */
[CC--:B------:R-:W-:Y:S02]  /*139c0*/  ISETP.GE.AND P5, PT, R3.reuse, R216.reuse, PT ;  /* 0x000000d80300720c */ /* 0x0c0fe40003fa6270 */
[----:B------:R-:W-:Y:S01]  /*139d0*/  ISETP.GE.AND P4, PT, R3, R217, PT ;  /* 0x000000d90300720c */ /* 0x000fe20003f86270 */
[----:B------:R-:W-:Y:S01]  /*139e0*/  VIADD R3, R2, 0xffffff18 ;  /* 0xffffff1802037836 */ /* 0x000fe20000000000 */
[----:B------:R-:W-:-:S02]  /*139f0*/  ISETP.GE.AND P3, PT, R40, R216, PT ;  /* 0x000000d82800720c */ /* 0x000fc40003f66270 */
[----:B------:R-:W-:Y:S02]  /*13a00*/  FSEL R201, R38, -INF , !P2 ;  /* 0xff80000026c97808 */ /* 0x000fe40005000000 */
[----:B------:R-:W-:Y:S02]  /*13a10*/  FSEL R38, R37, -INF , !P3 ;  /* 0xff80000025267808 */ /* 0x000fe40005800000 */
[----:B------:R-:W-:Y:S01]  /*13a20*/  FSEL R206, R32, -INF , !P5 ;  /* 0xff80000020ce7808 */ /* 0x000fe20006800000 */
[C---:B------:R-:W-:Y:S01]  /*13a30*/  VIADD R32, R2.reuse, 0xffffff19 ;  /* 0xffffff1902207836 */ /* 0x040fe20000000000 */
[C---:B------:R-:W-:Y:S02]  /*13a40*/  ISETP.GE.AND P5, PT, R3.reuse, R216, PT ;  /* 0x000000d80300720c */ /* 0x040fe40003fa6270 */
[----:B------:R-:W-:Y:S01]  /*13a50*/  ISETP.GE.AND P3, PT, R3, R217, PT ;  /* 0x000000d90300720c */ /* 0x000fe20003f66270 */
[----:B------:R-:W-:Y:S01]  /*13a60*/  VIADD R3, R2, 0xffffff20 ;  /* 0xffffff2002037836 */ /* 0x000fe20000000000 */
        /* <DEDUP_REMOVED lines=8> */
[CC--:B------:R-:W-:Y:S02]  /*13af0*/  ISETP.GE.AND P2, PT, R36.reuse, R216.reuse, PT ;  /* 0x000000d82400720c */ /* 0x0c0fe40003f46270 */
[-C--:B------:R-:W-:Y:S02]  /*13b00*/  ISETP.GE.AND P0, PT, R36, R217.reuse, PT ;  /* 0x000000d92400720c */ /* 0x080fe40003f06270 */
[----:B-1----:R-:W-:Y:S01]  /*13b10*/  FSEL R144, R24, -INF , !P4 ;  /* 0xff80000018907808 */ /* 0x002fe20006000000 */
        /* <DEDUP_REMOVED lines=8> */
[----:B------:R-:W-:Y:S01]  /*13ba0*/  VIADD R28, R2, 0xffffff21 ;  /* 0xffffff21021c7836 */ /* 0x000fe20000000000 */
[C---:B------:R-:W-:Y:S02]  /*13bb0*/  ISETP.GE.AND P2, PT, R32.reuse, R216, PT ;  /* 0x000000d82000720c */ /* 0x040fe40003f46270 */
[----:B------:R-:W-:Y:S02]  /*13bc0*/  ISETP.GE.AND P0, PT, R32, R217, PT ;  /* 0x000000d92000720c */ /* 0x000fe40003f06270 */
[----:B------:R-:W-:Y:S01]  /*13bd0*/  FSEL R40, R20, -INF , !P4 ;  /* 0xff80000014287808 */ /* 0x000fe20006000000 */
[----:B------:R-:W-:Y:S01]  /*13be0*/  VIADD R20, R2, 0xffffff31 ;  /* 0xffffff3102147836 */ /* 0x000fe20000000000 */
[----:B------:R-:W-:-:S02]  /*13bf0*/  FSEL R143, R22, -INF , !P3 ;  /* 0xff800000168f7808 */ /* 0x000fc40005800000 */
[----:B------:R-:W-:Y:S02]  /*13c00*/  FSEL R32, R29, -INF , !P2 ;  /* 0xff8000001d207808 */ /* 0x000fe40005000000 */
[----:B------:R-:W-:Y:S02]  /*13c10*/  FSEL R41, R31, -INF , !P0 ;  /* 0xff8000001f297808 */ /* 0x000fe40004000000 */
[CC--:B------:R-:W-:Y:S02]  /*13c20*/  ISETP.GE.AND P4, PT, R3.reuse, R216.reuse, PT ;  /* 0x000000d80300720c */ /* 0x0c0fe40003f86270 */
[-C--:B------:R-:W-:Y:S01]  /*13c30*/  ISETP.GE.AND P3, PT, R3, R217.reuse, PT ;  /* 0x000000d90300720c */ /* 0x080fe20003f66270 */
[----:B------:R-:W-:Y:S01]  /*13c40*/  VIADD R3, R2, 0xffffff38 ;  /* 0xffffff3802037836 */ /* 0x000fe20000000000 */
[C---:B------:R-:W-:Y:S02]  /*13c50*/  ISETP.GE.AND P2, PT, R28.reuse, R216, PT ;  /* 0x000000d81c00720c */ /* 0x040fe40003f46270 */
[----:B------:R-:W-:-:S02]  /*13c60*/  ISETP.GE.AND P0, PT, R28, R217, PT ;  /* 0x000000d91c00720c */ /* 0x000fc40003f06270 */
[----:B------:R-:W-:Y:S02]  /*13c70*/  FSEL R42, R25, -INF , !P2 ;  /* 0xff800000192a7808 */ /* 0x000fe40005000000 */
[----:B------:R-:W-:Y:S02]  /*13c80*/  FSEL R141, R27, -INF , !P0 ;  /* 0xff8000001b8d7808 */ /* 0x000fe40004000000 */
[----:B------:R-:W-:Y:S01]  /*13c90*/  FSEL R146, R16, -INF , !P4 ;  /* 0xff80000010927808 */ /* 0x000fe20006000000 */
[----:B------:R-:W-:Y:S01]  /*13ca0*/  VIADD R16, R2, 0xffffff39 ;  /* 0xffffff3902107836 */ /* 0x000fe20000000000 */
[----:B------:R-:W-:Y:S02]  /*13cb0*/  FSEL R149, R18, -INF , !P3 ;  /* 0xff80000012957808 */ /* 0x000fe40005800000 */
[C---:B------:R-:W-:Y:S02]  /*13cc0*/  ISETP.GE.AND P2, PT, R24.reuse, R216, PT ;  /* 0x000000d81800720c */ /* 0x040fe40003f46270 */
[----:B------:R-:W-:-:S02]  /*13cd0*/  ISETP.GE.AND P0, PT, R24, R217, PT ;  /* 0x000000d91800720c */ /* 0x000fc40003f06270 */
        /* <DEDUP_REMOVED lines=14> */
[----:B------:R-:W-:-:S02]  /*13dc0*/  FSEL R151, R19, -INF , !P0 ;  /* 0xff80000013977808 */ /* 0x000fc40004000000 */
[CC--:B------:R-:W-:Y:S02]  /*13dd0*/  ISETP.GE.AND P2, PT, R16.reuse, R216.reuse, PT ;  /* 0x000000d81000720c */ /* 0x0c0fe40003f46270 */
[-C--:B------:R-:W-:Y:S02]  /*13de0*/  ISETP.GE.AND P0, PT, R16, R217.reuse, PT ;  /* 0x000000d91000720c */ /* 0x080fe40003f06270 */
[----:B------:R-:W-:Y:S01]  /*13df0*/  FSEL R154, R8, -INF , !P4 ;  /* 0xff800000089a7808 */ /* 0x000fe20006000000 */
[----:B------:R-:W-:Y:S01]  /*13e00*/  VIADD R8, R2, 0xffffff49 ;  /* 0xffffff4902087836 */ /* 0x000fe20000000000 */
        /* <DEDUP_REMOVED lines=27> */
[C---:B------:R-:W-:Y:S01]  /*13fc0*/  VIADD R7, R2.reuse, 0xffffffe9 ;  /* 0xffffffe902077836 */ /* 0x040fe20000000000 */
        /* <DEDUP_REMOVED lines=37> */
[----:B------:R-:W-:Y:S01]  /*14220*/  FSEL R200, R120, -INF , !P4 ;  /* 0xff80000078c87808 */ /* 0x000fe20006000000 */
[----:B------:R-:W-:Y:S01]  /*14230*/  IMAD.IADD R120, R192, 0x1, R227 ;  /* 0x00000001c0787824 */ /* 0x000fe200078e02e3 */
[----:B------:R-:W-:Y:S02]  /*14240*/  FSEL R187, R122, -INF , !P3 ;  /* 0xff8000007abb7808 */ /* 0x000fe40005800000 */
[----:B------:R-:W-:Y:S01]  /*14250*/  FSEL R182, R125, -INF , !P2 ;  /* 0xff8000007db67808 */ /* 0x000fe20005000000 */
[----:B------:R-:W-:Y:S01]  /*14260*/  VIADD R125, R227, 0xa040 ;  /* 0x0000a040e37d7836 */ /* 0x000fe20000000000 */
[----:B------:R-:W-:Y:S01]  /*14270*/  FSEL R193, R127, -INF , !P0 ;  /* 0xff8000007fc17808 */ /* 0x000fe20004000000 */
[----:B------:R-:W-:Y:S01]  /*14280*/  LDSM.16.MT88.4 R28, [R120+0xa000] ;  /* 0x00a00000781c783b */ /* 0x000fe20000004200 */
[----:B------:R-:W-:-:S02]  /*14290*/  ISETP.GE.AND P4, PT, R3, R216, PT ;  /* 0x000000d80300720c */ /* 0x000fc40003f86270 */
[-C--:B------:R-:W-:Y:S01]  /*142a0*/  ISETP.GE.AND P3, PT, R3, R217.reuse, PT ;  /* 0x000000d90300720c */ /* 0x080fe20003f66270 */
[----:B------:R-:W-:Y:S01]  /*142b0*/  VIADD R3, R2, 0xffffff80 ;  /* 0xffffff8002037836 */ /* 0x000fe20000000000 */
[C---:B------:R-:W-:Y:S02]  /*142c0*/  ISETP.GE.AND P2, PT, R4.reuse, R216, PT ;  /* 0x000000d80400720c */ /* 0x040fe40003f46270 */
[----:B------:R-:W-:Y:S01]  /*142d0*/  ISETP.GE.AND P0, PT, R4, R217, PT ;  /* 0x000000d90400720c */ /* 0x000fe20003f06270 */
[----:B------:R-:W-:Y:S01]  /*142e0*/  VIADD R4, R2, 0xffffff79 ;  /* 0xffffff7902047836 */ /* 0x000fe20000000000 */
        /* <DEDUP_REMOVED lines=13> */
[----:B------:R-:W-:Y:S02]  /*143c0*/  FSEL R180, R112, -INF , !P4 ;  /* 0xff80000070b47808 */ /* 0x000fe40006000000 */
[----:B------:R-:W-:Y:S02]  /*143d0*/  FSEL R171, R114, -INF , !P3 ;  /* 0xff80000072ab7808 */ /* 0x000fe40005800000 */
        /* <DEDUP_REMOVED lines=27> */
[----:B------:R-:W-:Y:S02]  /*14590*/  ISETP.GE.AND P0, PT, R3, R217, PT ;  /* 0x000000d90300720c */ /* 0x000fe40003f06270 */
        /* <DEDUP_REMOVED lines=136> */
[C---:B------:R-:W-:Y:S01]  /*14e20*/  VIADD R4, R2.reuse, 0xfffffff8 ;  /* 0xfffffff802047836 */ /* 0x040fe20000000000 */
        /* <DEDUP_REMOVED lines=36> */
[----:B------:R-:W-:Y:S01]  /*15070*/  FSEL R111, R50, -INF , !P4 ;  /* 0xff800000326f7808 */ /* 0x000fe20006000000 */
[----:B------:R-:W-:Y:S01]  /*15080*/  LDSM.16.MT88.4 R52, [R227+0xa800] ;  /* 0x00a80000e334783b */ /* 0x000fe20000004200 */
[----:B------:R-:W-:-:S02]  /*15090*/  FMNMX3.FTZ R6, R6, R63, R108, !PT ;  /* 0x0000003f06067276 */ /* 0x000fc4000781006c */
[----:B------:R-:W-:Y:S02]  /*150a0*/  ISETP.GE.AND P0, PT, R2, R217, PT ;  /* 0x000000d90200720c */ /* 0x000fe40003f06270 */
[----:B------:R-:W-:Y:S02]  /*150b0*/  FSEL R112, R51, -INF , !P3 ;  /* 0xff80000033707808 */ /* 0x000fe40005800000 */
[----:B------:R-:W-:Y:S02]  /*150c0*/  FSEL R113, R46, -INF , !P2 ;  /* 0xff8000002e717808 */ /* 0x000fe40005000000 */
[----:B------:R-:W-:Y:S02]  /*150d0*/  FMNMX3.FTZ R6, R6, R110, R111, !PT ;  /* 0x0000006e06067276 */ /* 0x000fe4000781006f */
[----:B------:R-:W-:Y:S02]  /*150e0*/  FSEL R123, R47, -INF , !P0 ;  /* 0xff8000002f7b7808 */ /* 0x000fe40004000000 */
[----:B------:R-:W-:Y:S01]  /*150f0*/  FMNMX3.FTZ R6, R6, R112, R113, !PT ;  /* 0x0000007006067276 */ /* 0x000fe20007810071 */
[----:B------:R-:W-:Y:S01]  /*15100*/  LDSM.16.MT88.4 R44, [R120+0xa800] ;  /* 0x00a80000782c783b */ /* 0x000fe20000004200 */
[----:B-1----:R-:W-:Y:S01]  /*15110*/  FMNMX.FTZ R9, R9, R8, !PT ;  /* 0x0000000809097209 */ /* 0x002fe20007810000 */
[----:B------:R-:W-:Y:S01]  /*15120*/  VIADD R8, R227, 0xa000 ;  /* 0x0000a000e3087836 */ /* 0x000fe20000000000 */
[----:B------:R-:W-:-:S02]  /*15130*/  FMNMX.FTZ R6, R123, R6, !PT ;  /* 0x000000067b067209 */ /* 0x000fc40007810000 */
[----:B------:R-:W-:Y:S01]  /*15140*/  ISETP.NE.AND P5, PT, R207, RZ, PT ;  /* 0x000000ffcf00720c */ /* 0x000fe20003fa5270 */
[----:B------:R-:W1:Y:S01]  /*15150*/  SHFL.BFLY PT, R2, R9, 0x1, 0x1f ;  /* 0x0c201f0009027f89 */ /* 0x000e6200000e0000 */
[----:B------:R-:W-:-:S03]  /*15160*/  @P1 VIADD R125, R8, 0xffffffc0 ;  /* 0xffffffc0087d1836 */ /* 0x000fc60000000000 */
[----:B------:R-:W3:Y:S01]  /*15170*/  SHFL.BFLY PT, R5, R6, 0x2, 0x1f ;  /* 0x0c401f0006057f89 */ /* 0x000ee200000e0000 */
[----:B------:R-:W-:-:S03]  /*15180*/  IMAD.IADD R67, R192, 0x1, R125 ;  /* 0x00000001c0437824 */ /* 0x000fc600078e027d */
[----:B------:R-:W-:Y:S04]  /*15190*/  LDSM.16.MT88.4 R20, [R125] ;  /* 0x000000007d14783b */ /* 0x000fe80000004200 */
[----:B------:R-:W-:Y:S01]  /*151a0*/  LDSM.16.MT88.4 R48, [R125+0x800] ;  /* 0x000800007d30783b */ /* 0x000fe20000004200 */
[----:B-1----:R-:W-:Y:S02]  /*151b0*/  FMNMX.FTZ R2, R9, R2, !PT ;  /* 0x0000000209027209 */ /* 0x002fe40007810000 */
[----:B---3--:R-:W-:-:S03]  /*151c0*/  FMNMX.FTZ R5, R6, R5, !PT ;  /* 0x0000000506057209 */ /* 0x008fc60007810000 */
[C---:B--2---:R-:W-:Y:S01]  /*151d0*/  FMUL.FTZ R121, R2.reuse, UR7 ;  /* 0x0000000702797c20 */ /* 0x044fe20008410000 */
[----:B------:R-:W-:Y:S01]  /*151e0*/  FSETP.NEU.FTZ.AND P0, PT, R2, -INF , PT ;  /* 0xff8000000200780b */ /* 0x000fe20003f1d000 */
[----:B------:R-:W1:Y:S03]  /*151f0*/  SHFL.BFLY PT, R4, R5, 0x1, 0x1f ;  /* 0x0c201f0005047f89 */ /* 0x000e6600000e0000 */
        /* <DEDUP_REMOVED lines=32> */
[----:B--2---:R-:W-:Y:S01]  /*15400*/  F2FP.F16.F32.PACK_AB R12, R118, R119 ;  /* 0x00000077760c723e */ /* 0x004fe200000000ff */
[----:B------:R-:W2:Y:S01]  /*15410*/  MUFU.EX2 R116, R116 ;  /* 0x0000007400747308 */ /* 0x000ea20000000800 */
[--C-:B------:R-:W-:Y:S01]  /*15420*/  FFMA.FTZ R129, R205, UR7, -R114.reuse ;  /* 0x00000007cd817c23 */ /* 0x100fe20008010872 */
[--C-:B------:R-:W-:Y:S01]  /*15430*/  FFMA.FTZ R124, R203, UR7, -R114.reuse ;  /* 0x00000007cb7c7c23 */ /* 0x100fe20008010872 */
[--C-:B------:R-:W-:Y:S01]  /*15440*/  FFMA.FTZ R127, R201, UR7, -R114.reuse ;  /* 0x00000007c97f7c23 */ /* 0x100fe20008010872 */
[--C-:B------:R-:W-:Y:S01]  /*15450*/  FFMA.FTZ R122, R39, UR7, -R114.reuse ;  /* 0x00000007277a7c23 */ /* 0x100fe20008010872 */
[--C-:B------:R-:W-:Y:S01]  /*15460*/  FFMA.FTZ R133, R199, UR7, -R114.reuse ;  /* 0x00000007c7857c23 */ /* 0x100fe20008010872 */
[----:B------:R-:W3:Y:S01]  /*15470*/  LDSM.16.MT88.4 R36, [R67] ;  /* 0x000000004324783b */ /* 0x000ee20000004200 */
[--C-:B------:R-:W-:Y:S01]  /*15480*/  FFMA.FTZ R130, R35, UR7, -R114.reuse ;  /* 0x0000000723827c23 */ /* 0x100fe20008010872 */
[----:B------:R-:W-:Y:S01]  /*15490*/  MUFU.EX2 R129, R129 ;  /* 0x0000008100817308 */ /* 0x000fe20000000800 */
[--C-:B------:R-:W-:Y:S01]  /*154a0*/  FFMA.FTZ R131, R43, UR7, -R114.reuse ;  /* 0x000000072b837c23 */ /* 0x100fe20008010872 */
[--C-:B------:R-:W-:Y:S01]  /*154b0*/  FFMA.FTZ R128, R41, UR7, -R114.reuse ;  /* 0x0000000729807c23 */ /* 0x100fe20008010872 */
[--C-:B------:R-:W-:Y:S01]  /*154c0*/  FFMA.FTZ R140, R147, UR7, -R114.reuse ;  /* 0x00000007938c7c23 */ /* 0x100fe20008010872 */
[----:B------:R-:W4:Y:S01]  /*154d0*/  LDSM.16.MT88.4 R40, [R67+0x800] ;  /* 0x000800004328783b */ /* 0x000f220000004200 */
[--C-:B------:R-:W-:Y:S01]  /*154e0*/  FFMA.FTZ R141, R141, UR7, -R114.reuse ;  /* 0x000000078d8d7c23 */ /* 0x100fe20008010872 */
[--C-:B------:R-:W-:Y:S01]  /*154f0*/  FFMA.FTZ R143, R143, UR7, -R114.reuse ;  /* 0x000000078f8f7c23 */ /* 0x100fe20008010872 */
[--C-:B------:R-:W-:Y:S01]  /*15500*/  FFMA.FTZ R144, R145, UR7, -R114.reuse ;  /* 0x0000000791907c23 */ /* 0x100fe20008010872 */
[----:B------:R-:W5:Y:S01]  /*15510*/  MUFU.EX2 R124, R124 ;  /* 0x0000007c007c7308 */ /* 0x000f620000000800 */
        /* <DEDUP_REMOVED lines=16> */
[----:B-----5:R-:W-:Y:S01]  /*15620*/  F2FP.F16.F32.PACK_AB R13, R124, R129 ;  /* 0x000000817c0d723e */ /* 0x020fe200000000ff */
        /* <DEDUP_REMOVED lines=71> */
[C---:B---3--:R-:W-:Y:S01]  /*15aa0*/  HMMA.16816.F32 R16, R12.reuse, R36, RZ ;  /* 0x000000240c10723c */ /* 0x048fe200000018ff */
        /* <DEDUP_REMOVED lines=36> */
[--C-:B------:R-:W-:Y:S01]  /*15cf0*/  FFMA.FTZ R103, R104, UR7, -R121.reuse ;  /* 0x0000000768677c23 */ /* 0x100fe20008010879 */
[----:B------:R-:W-:Y:S01]  /*15d00*/  FFMA.FTZ R245, R106, UR7, -R121 ;  /* 0x000000076af57c23 */ /* 0x000fe20008010879 */
[----:B------:R-:W5:Y:S01]  /*15d10*/  MUFU.EX2 R141, R141 ;  /* 0x0000008d008d7308 */ /* 0x000f620000000800 */
[--C-:B------:R-:W-:Y:S01]  /*15d20*/  FFMA.FTZ R246, R123, UR7, -R114.reuse ;  /* 0x000000077bf67c23 */ /* 0x100fe20008010872 */
[----:B------:R-:W-:Y:S01]  /*15d30*/  FFMA.FTZ R112, R112, UR7, -R114 ;  /* 0x0000000770707c23 */ /* 0x000fe20008010872 */
[C---:B------:R-:W-:Y:S01]  /*15d40*/  HMMA.16816.F32 R4, R36.reuse, R54, R4 ;  /* 0x000000362404723c */ /* 0x040fe20000001804 */
[----:B------:R-:W3:Y:S04]  /*15d50*/  LDSM.16.MT88.4 R52, [R227+0xb000] ;  /* 0x00b00000e334783b */ /* 0x000ee80000004200 */
[----:B------:R-:W-:Y:S03]  /*15d60*/  MUFU.EX2 R143, R143 ;  /* 0x0000008f008f7308 */ /* 0x000fe60000000800 */
[C---:B------:R-:W-:Y:S05]  /*15d70*/  HMMA.16816.F32 R24, R36.reuse, R48, R24 ;  /* 0x000000302418723c */ /* 0x040fea0000001818 */
[----:B------:R-:W5:Y:S03]  /*15d80*/  MUFU.EX2 R144, R144 ;  /* 0x0000009000907308 */ /* 0x000f660000000800 */
[C---:B------:R-:W-:Y:S01]  /*15d90*/  HMMA.16816.F32 R20, R36.reuse, R50, R20 ;  /* 0x000000322414723c */ /* 0x040fe20000001814 */
[----:B------:R-:W3:Y:S04]  /*15da0*/  LDSM.16.MT88.4 R48, [R125+0x1000] ;  /* 0x001000007d30783b */ /* 0x000ee80000004200 */
[----:B------:R-:W-:Y:S03]  /*15db0*/  MUFU.EX2 R146, R146 ;  /* 0x0000009200927308 */ /* 0x000fe60000000800 */
[C---:B----4-:R-:W-:Y:S05]  /*15dc0*/  HMMA.16816.F32 R16, R36.reuse, R40, R16 ;  /* 0x000000282410723c */ /* 0x050fea0000001810 */
[----:B------:R-:W4:Y:S03]  /*15dd0*/  MUFU.EX2 R145, R145 ;  /* 0x0000009100917308 */ /* 0x000f260000000800 */
[----:B------:R-:W-:Y:S01]  /*15de0*/  HMMA.16816.F32 R12, R36, R42, R12 ;  /* 0x0000002a240c723c */ /* 0x000fe2000000180c */
[----:B------:R-:W4:Y:S01]  /*15df0*/  LDSM.16.MT88.4 R40, [R67+0x1000] ;  /* 0x001000004328783b */ /* 0x000f220000004200 */
[----:B-1----:R-:W-:Y:S01]  /*15e00*/  F2FP.F16.F32.PACK_AB R36, R132, R135 ;  /* 0x000000878424723e */ /* 0x002fe200000000ff */
[----:B------:R-:W-:Y:S01]  /*15e10*/  FADD.FTZ R135, R135, R134 ;  /* 0x0000008687877221 */ /* 0x000fe20000010000 */
[----:B--2---:R-:W-:Y:S01]  /*15e20*/  F2FP.F16.F32.PACK_AB R38, R139, R138 ;  /* 0x0000008a8b26723e */ /* 0x004fe200000000ff */
[----:B------:R-:W-:Y:S01]  /*15e30*/  MUFU.EX2 R147, R147 ;  /* 0x0000009300937308 */ /* 0x000fe20000000800 */
[----:B-----5:R-:W-:Y:S01]  /*15e40*/  F2FP.F16.F32.PACK_AB R37, R141, R140 ;  /* 0x0000008c8d25723e */ /* 0x020fe200000000ff */
[----:B------:R-:W-:Y:S01]  /*15e50*/  FADD.FTZ R140, R140, R131 ;  /* 0x000000838c8c7221 */ /* 0x000fe20000010000 */
[----:B------:R-:W-:Y:S01]  /*15e60*/  F2FP.F16.F32.PACK_AB R39, R144, R143 ;  /* 0x0000008f9027723e */ /* 0x000fe200000000ff */
[----:B------:R-:W-:-:S02]  /*15e70*/  FADD.FTZ R135, R132, R135 ;  /* 0x0000008784877221 */ /* 0x000fc40000010000 */
[----:B------:R-:W-:Y:S02]  /*15e80*/  FADD.FTZ R140, R141, R140 ;  /* 0x0000008c8d8c7221 */ /* 0x000fe40000010000 */
[----:B------:R-:W1:Y:S01]  /*15e90*/  MUFU.EX2 R148, R148 ;  /* 0x0000009400947308 */ /* 0x000e620000000800 */
[----:B------:R-:W-:Y:S01]  /*15ea0*/  FADD.FTZ R138, R138, R135 ;  /* 0x000000878a8a7221 */ /* 0x000fe20000010000 */
[C---:B---3--:R-:W-:Y:S01]  /*15eb0*/  HMMA.16816.F32 R32, R36.reuse, R44, R32 ;  /* 0x0000002c2420723c */ /* 0x048fe20000001820 */
[----:B------:R-:W-:Y:S01]  /*15ec0*/  FADD.FTZ R143, R143, R140 ;  /* 0x0000008c8f8f7221 */ /* 0x000fe20000010000 */
[----:B------:R-:W-:Y:S01]  /*15ed0*/  LDSM.16.MT88.4 R132, [R227+0x11800] ;  /* 0x01180000e384783b */ /* 0x000fe20000004200 */
[----:B------:R-:W-:Y:S02]  /*15ee0*/  FADD.FTZ R139, R139, R138 ;  /* 0x0000008a8b8b7221 */ /* 0x000fe40000010000 */
[----:B------:R-:W-:Y:S01]  /*15ef0*/  FADD.FTZ R144, R144, R143 ;  /* 0x0000008f90907221 */ /* 0x000fe20000010000 */
[----:B------:R-:W-:Y:S02]  /*15f00*/  MUFU.EX2 R149, R149 ;  /* 0x0000009500957308 */ /* 0x000fe40000000800 */
[C---:B------:R-:W-:Y:S01]  /*15f10*/  HMMA.16816.F32 R28, R36.reuse, R46, R28 ;  /* 0x0000002e241c723c */ /* 0x040fe2000000181c */
[----:B------:R-:W2:Y:S05]  /*15f20*/  LDSM.16.MT88.4 R44, [R120+0xb800] ;  /* 0x00b80000782c783b */ /* 0x000eaa0000004200 */
[----:B------:R-:W3:Y:S02]  /*15f30*/  MUFU.EX2 R150, R150 ;  /* 0x0000009600967308 */ /* 0x000ee40000000800 */
[C---:B------:R-:W-:Y:S06]  /*15f40*/  HMMA.16816.F32 R8, R36.reuse, R52, R8 ;  /* 0x000000342408723c */ /* 0x040fec0000001808 */
[----:B------:R-:W-:Y:S02]  /*15f50*/  MUFU.EX2 R151, R151 ;  /* 0x0000009700977308 */ /* 0x000fe40000000800 */
[C---:B------:R-:W-:Y:S01]  /*15f60*/  HMMA.16816.F32 R4, R36.reuse, R54, R4 ;  /* 0x000000362404723c */ /* 0x040fe20000001804 */
[----:B------:R-:W5:Y:S05]  /*15f70*/  LDSM.16.MT88.4 R52, [R227+0xb800] ;  /* 0x00b80000e334783b */ /* 0x000f6a0000004200 */
[----:B------:R-:W2:Y:S02]  /*15f80*/  MUFU.EX2 R152, R152 ;  /* 0x0000009800987308 */ /* 0x000ea40000000800 */
[C---:B------:R-:W-:Y:S06]  /*15f90*/  HMMA.16816.F32 R24, R36.reuse, R48, R24 ;  /* 0x000000302418723c */ /* 0x040fec0000001818 */
[----:B------:R-:W-:Y:S02]  /*15fa0*/  MUFU.EX2 R154, R154 ;  /* 0x0000009a009a7308 */ /* 0x000fe40000000800 */
[C---:B------:R-:W-:Y:S01]  /*15fb0*/  HMMA.16816.F32 R20, R36.reuse, R50, R20 ;  /* 0x000000322414723c */ /* 0x040fe20000001814 */
[----:B------:R-:W5:Y:S05]  /*15fc0*/  LDSM.16.MT88.4 R48, [R125+0x1800] ;  /* 0x001800007d30783b */ /* 0x000f6a0000004200 */
[----:B------:R-:W5:Y:S02]  /*15fd0*/  MUFU.EX2 R153, R153 ;  /* 0x0000009900997308 */ /* 0x000f640000000800 */
[C---:B----4-:R-:W-:Y:S06]  /*15fe0*/  HMMA.16816.F32 R16, R36.reuse, R40, R16 ;  /* 0x000000282410723c */ /* 0x050fec0000001810 */
[----:B------:R-:W-:Y:S02]  /*15ff0*/  MUFU.EX2 R155, R155 ;  /* 0x0000009b009b7308 */ /* 0x000fe40000000800 */
[----:B------:R-:W-:Y:S01]  /*16000*/  HMMA.16816.F32 R12, R36, R42, R12 ;  /* 0x0000002a240c723c */ /* 0x000fe2000000180c */
[----:B------:R-:W4:Y:S01]  /*16010*/  LDSM.16.MT88.4 R40, [R67+0x1800] ;  /* 0x001800004328783b */ /* 0x000f220000004200 */
[----:B------:R-:W-:Y:S01]  /*16020*/  F2FP.F16.F32.PACK_AB R36, R145, R146 ;  /* 0x000000929124723e */ /* 0x000fe200000000ff */
[----:B------:R-:W-:Y:S01]  /*16030*/  FADD.FTZ R146, R146, R139 ;  /* 0x0000008b92927221 */ /* 0x000fe20000010000 */
[----:B-1----:R-:W-:-:S02]  /*16040*/  F2FP.F16.F32.PACK_AB R38, R148, R147 ;  /* 0x000000939426723e */ /* 0x002fc400000000ff */
[----:B---3--:R-:W-:Y:S01]  /*16050*/  F2FP.F16.F32.PACK_AB R37, R150, R149 ;  /* 0x000000959625723e */ /* 0x008fe200000000ff */
[----:B------:R-:W1:Y:S01]  /*16060*/  MUFU.EX2 R156, R156 ;  /* 0x0000009c009c7308 */ /* 0x000e620000000800 */
[----:B--2---:R-:W-:Y:S01]  /*16070*/  F2FP.F16.F32.PACK_AB R39, R152, R151 ;  /* 0x000000979827723e */ /* 0x004fe200000000ff */
[----:B------:R-:W-:Y:S01]  /*16080*/  FADD.FTZ R149, R149, R144 ;  /* 0x0000009095957221 */ /* 0x000fe20000010000 */
[----:B------:R-:W-:-:S03]  /*16090*/  FADD.FTZ R146, R145, R146 ;  /* 0x0000009291927221 */ /* 0x000fc60000010000 */
[----:B------:R-:W-:Y:S01]  /*160a0*/  FADD.FTZ R150, R150, R149 ;  /* 0x0000009596967221 */ /* 0x000fe20000010000 */
[----:B------:R-:W-:Y:S01]  /*160b0*/  FADD.FTZ R147, R147, R146 ;  /* 0x0000009293937221 */ /* 0x000fe20000010000 */
[----:B------:R-:W-:Y:S01]  /*160c0*/  HMMA.16816.F32 R32, R36, R44, R32 ;  /* 0x0000002c2420723c */ /* 0x000fe20000001820 */
[----:B------:R-:W-:Y:S02]  /*160d0*/  MUFU.EX2 R160, R160 ;  /* 0x000000a000a07308 */ /* 0x000fe40000000800 */
[----:B------:R-:W-:-:S05]  /*160e0*/  FADD.FTZ R147, R148, R147 ;  /* 0x0000009394937221 */ /* 0x000fca0000010000 */
[C---:B------:R-:W-:Y:S01]  /*160f0*/  HMMA.16816.F32 R28, R36.reuse, R46, R28 ;  /* 0x0000002e241c723c */ /* 0x040fe2000000181c */
[----:B------:R-:W2:Y:S01]  /*16100*/  LDSM.16.MT88.4 R44, [R120+0xc000] ;  /* 0x00c00000782c783b */ /* 0x000ea20000004200 */
[----:B------:R-:W3:Y:S06]  /*16110*/  MUFU.EX2 R163, R163 ;  /* 0x000000a300a37308 */ /* 0x000eec0000000800 */
[C---:B-----5:R-:W-:Y:S02]  /*16120*/  HMMA.16816.F32 R8, R36.reuse, R52, R8 ;  /* 0x000000342408723c */ /* 0x060fe40000001808 */
[----:B------:R-:W-:Y:S06]  /*16130*/  MUFU.EX2 R162, R162 ;  /* 0x000000a200a27308 */ /* 0x000fec0000000800 */
[C---:B------:R-:W-:Y:S01]  /*16140*/  HMMA.16816.F32 R4, R36.reuse, R54, R4 ;  /* 0x000000362404723c */ /* 0x040fe20000001804 */
[----:B------:R-:W5:Y:S01]  /*16150*/  LDSM.16.MT88.4 R52, [R227+0xc000] ;  /* 0x00c00000e334783b */ /* 0x000f620000004200 */
[----:B------:R-:W3:Y:S06]  /*16160*/  MUFU.EX2 R165, R165 ;  /* 0x000000a500a57308 */ /* 0x000eec0000000800 */
[C---:B------:R-:W-:Y:S02]  /*16170*/  HMMA.16816.F32 R24, R36.reuse, R48, R24 ;  /* 0x000000302418723c */ /* 0x040fe40000001818 */
[----:B------:R-:W-:Y:S06]  /*16180*/  MUFU.EX2 R167, R167 ;  /* 0x000000a700a77308 */ /* 0x000fec0000000800 */
[C---:B------:R-:W-:Y:S01]  /*16190*/  HMMA.16816.F32 R20, R36.reuse, R50, R20 ;  /* 0x000000322414723c */ /* 0x040fe20000001814 */
[----:B------:R-:W5:Y:S01]  /*161a0*/  LDSM.16.MT88.4 R48, [R125+0x2000] ;  /* 0x002000007d30783b */ /* 0x000f620000004200 */
[----:B------:R-:W5:Y:S06]  /*161b0*/  MUFU.EX2 R164, R164 ;  /* 0x000000a400a47308 */ /* 0x000f6c0000000800 */
[C---:B----4-:R-:W-:Y:S02]  /*161c0*/  HMMA.16816.F32 R16, R36.reuse, R40, R16 ;  /* 0x000000282410723c */ /* 0x050fe40000001810 */
[----:B------:R-:W-:Y:S06]  /*161d0*/  MUFU.EX2 R166, R166 ;  /* 0x000000a600a67308 */ /* 0x000fec0000000800 */
[----:B------:R-:W-:Y:S01]  /*161e0*/  HMMA.16816.F32 R12, R36, R42, R12 ;  /* 0x0000002a240c723c */ /* 0x000fe2000000180c */
[----:B------:R-:W4:Y:S01]  /*161f0*/  LDSM.16.MT88.4 R40, [R67+0x2000] ;  /* 0x002000004328783b */ /* 0x000f220000004200 */
[----:B------:R-:W-:Y:S01]  /*16200*/  F2FP.F16.F32.PACK_AB R36, R153, R154 ;  /* 0x0000009a9924723e */ /* 0x000fe200000000ff */
[----:B------:R-:W4:Y:S01]  /*16210*/  MUFU.EX2 R169, R169 ;  /* 0x000000a900a97308 */ /* 0x000f220000000800 */
[----:B-1----:R-:W-:-:S02]  /*16220*/  F2FP.F16.F32.PACK_AB R38, R156, R155 ;  /* 0x0000009b9c26723e */ /* 0x002fc400000000ff */
[----:B---3--:R-:W-:Y:S02]  /*16230*/  F2FP.F16.F32.PACK_AB R37, R163, R160 ;  /* 0x000000a0a325723e */ /* 0x008fe400000000ff */
[----:B------:R-:W-:-:S03]  /*16240*/  F2FP.F16.F32.PACK_AB R39, R165, R162 ;  /* 0x000000a2a527723e */ /* 0x000fc600000000ff */
[----:B------:R-:W-:Y:S04]  /*16250*/  MUFU.EX2 R168, R168 ;  /* 0x000000a800a87308 */ /* 0x000fe80000000800 */
[C---:B--2---:R-:W-:Y:S04]  /*16260*/  HMMA.16816.F32 R32, R36.reuse, R44, R32 ;  /* 0x0000002c2420723c */ /* 0x044fe80000001820 */
[----:B------:R-:W1:Y:S04]  /*16270*/  MUFU.EX2 R173, R173 ;  /* 0x000000ad00ad7308 */ /* 0x000e680000000800 */
[C---:B------:R-:W-:Y:S01]  /*16280*/  HMMA.16816.F32 R28, R36.reuse, R46, R28 ;  /* 0x0000002e241c723c */ /* 0x040fe2000000181c */
[----:B------:R-:W2:Y:S03]  /*16290*/  LDSM.16.MT88.4 R44, [R120+0xc800] ;  /* 0x00c80000782c783b */ /* 0x000ea60000004200 */
[----:B------:R-:W-:Y:S04]  /*162a0*/  MUFU.EX2 R170, R170 ;  /* 0x000000aa00aa7308 */ /* 0x000fe80000000800 */
[C---:B-----5:R-:W-:Y:S04]  /*162b0*/  HMMA.16816.F32 R8, R36.reuse, R52, R8 ;  /* 0x000000342408723c */ /* 0x060fe80000001808 */
[----:B------:R-:W3:Y:S04]  /*162c0*/  MUFU.EX2 R175, R175 ;  /* 0x000000af00af7308 */ /* 0x000ee80000000800 */
        /* <DEDUP_REMOVED lines=8> */
[C---:B----4-:R-:W-:Y:S04]  /*16350*/  HMMA.16816.F32 R16, R36.reuse, R40, R16 ;  /* 0x000000282410723c */ /* 0x050fe80000001810 */
[----:B------:R-:W4:Y:S04]  /*16360*/  MUFU.EX2 R182, R182 ;  /* 0x000000b600b67308 */ /* 0x000f280000000800 */
[----:B------:R-:W-:Y:S01]  /*16370*/  HMMA.16816.F32 R12, R36, R42, R12 ;  /* 0x0000002a240c723c */ /* 0x000fe2000000180c */
[----:B------:R-:W4:Y:S01]  /*16380*/  LDSM.16.MT88.4 R40, [R67+0x2800] ;  /* 0x002800004328783b */ /* 0x000f220000004200 */
[----:B------:R-:W-:-:S02]  /*16390*/  F2FP.F16.F32.PACK_AB R36, R164, R167 ;  /* 0x000000a7a424723e */ /* 0x000fc400000000ff */
[----:B------:R-:W-:Y:S01]  /*163a0*/  F2FP.F16.F32.PACK_AB R38, R169, R166 ;  /* 0x000000a6a926723e */ /* 0x000fe200000000ff */
[----:B------:R-:W-:Y:S01]  /*163b0*/  MUFU.EX2 R184, R184 ;  /* 0x000000b800b87308 */ /* 0x000fe20000000800 */
[----:B-1----:R-:W-:Y:S02]  /*163c0*/  F2FP.F16.F32.PACK_AB R37, R173, R168 ;  /* 0x000000a8ad25723e */ /* 0x002fe400000000ff */
[----:B---3--:R-:W-:-:S05]  /*163d0*/  F2FP.F16.F32.PACK_AB R39, R175, R170 ;  /* 0x000000aaaf27723e */ /* 0x008fca00000000ff */
[----:B------:R-:W1:Y:S02]  /*163e0*/  MUFU.EX2 R191, R191 ;  /* 0x000000bf00bf7308 */ /* 0x000e640000000800 */
[C---:B--2---:R-:W-:Y:S06]  /*163f0*/  HMMA.16816.F32 R32, R36.reuse, R44, R32 ;  /* 0x0000002c2420723c */ /* 0x044fec0000001820 */
        /* <DEDUP_REMOVED lines=18> */
[----:B------:R-:W-:-:S02]  /*16520*/  F2FP.F16.F32.PACK_AB R36, R177, R178 ;  /* 0x000000b2b124723e */ /* 0x000fc400000000ff */
[----:B------:R-:W-:Y:S02]  /*16530*/  F2FP.F16.F32.PACK_AB R38, R182, R179 ;  /* 0x000000b3b626723e */ /* 0x000fe400000000ff */
[----:B-1----:R-:W-:Y:S01]  /*16540*/  F2FP.F16.F32.PACK_AB R37, R191, R184 ;  /* 0x000000b8bf25723e */ /* 0x002fe200000000ff */
[----:B------:R-:W1:Y:S01]  /*16550*/  MUFU.EX2 R194, R194 ;  /* 0x000000c200c27308 */ /* 0x000e620000000800 */
[----:B---3--:R-:W-:-:S07]  /*16560*/  F2FP.F16.F32.PACK_AB R39, R193, R186 ;  /* 0x000000bac127723e */ /* 0x008fce00000000ff */
[C---:B--2---:R-:W-:Y:S01]  /*16570*/  HMMA.16816.F32 R32, R36.reuse, R44, R32 ;  /* 0x0000002c2420723c */ /* 0x044fe20000001820 */
[----:B------:R-:W-:Y:S07]  /*16580*/  MUFU.EX2 R183, R183 ;  /* 0x000000b700b77308 */ /* 0x000fee0000000800 */
[C---:B------:R-:W-:Y:S01]  /*16590*/  HMMA.16816.F32 R28, R36.reuse, R46, R28 ;  /* 0x0000002e241c723c */ /* 0x040fe2000000181c */
[----:B------:R-:W2:Y:S01]  /*165a0*/  LDSM.16.MT88.4 R44, [R120+0xd800] ;  /* 0x00d80000782c783b */ /* 0x000ea20000004200 */
[----:B------:R-:W3:Y:S06]  /*165b0*/  MUFU.EX2 R198, R198 ;  /* 0x000000c600c67308 */ /* 0x000eec0000000800 */
        /* <DEDUP_REMOVED lines=10> */
[C---:B----4-:R-:W-:Y:S02]  /*16660*/  HMMA.16816.F32 R16, R36.reuse, R40, R16 ;  /* 0x000000282410723c */ /* 0x050fe40000001810 */
[----:B------:R-:W-:Y:S06]  /*16670*/  MUFU.EX2 R171, R171 ;  /* 0x000000ab00ab7308 */ /* 0x000fec0000000800 */
[----:B------:R-:W-:Y:S01]  /*16680*/  HMMA.16816.F32 R12, R36, R42, R12 ;  /* 0x0000002a240c723c */ /* 0x000fe2000000180c */
[----:B------:R-:W4:Y:S01]  /*16690*/  LDSM.16.MT88.4 R40, [R67+0x3800] ;  /* 0x003800004328783b */ /* 0x000f220000004200 */
[----:B------:R-:W-:Y:S01]  /*166a0*/  F2FP.F16.F32.PACK_AB R36, R195, R192 ;  /* 0x000000c0c324723e */ /* 0x000fe200000000ff */
[----:B------:R-:W5:Y:S01]  /*166b0*/  MUFU.EX2 R172, R172 ;  /* 0x000000ac00ac7308 */ /* 0x000f620000000800 */
[----:B------:R-:W-:-:S02]  /*166c0*/  F2FP.F16.F32.PACK_AB R38, R197, R196 ;  /* 0x000000c4c526723e */ /* 0x000fc400000000ff */
[----:B-1----:R-:W-:Y:S02]  /*166d0*/  F2FP.F16.F32.PACK_AB R37, R194, R187 ;  /* 0x000000bbc225723e */ /* 0x002fe400000000ff */
[----:B---3--:R-:W-:-:S03]  /*166e0*/  F2FP.F16.F32.PACK_AB R39, R198, R183 ;  /* 0x000000b7c627723e */ /* 0x008fc600000000ff */
        /* <DEDUP_REMOVED lines=19> */
[C---:B----4-:R-:W-:Y:S04]  /*16820*/  HMMA.16816.F32 R16, R36.reuse, R40, R16 ;  /* 0x000000282410723c */ /* 0x050fe80000001810 */
[----:B------:R-:W1:Y:S04]  /*16830*/  MUFU.EX2 R66, R66 ;  /* 0x0000004200427308 */ /* 0x000e680000000800 */
[----:B------:R-:W-:Y:S01]  /*16840*/  HMMA.16816.F32 R12, R36, R42, R12 ;  /* 0x0000002a240c723c */ /* 0x000fe2000000180c */
[----:B------:R-:W4:Y:S03]  /*16850*/  LDSM.16.MT88.4 R36, [R67+0x4000] ;  /* 0x004000004324783b */ /* 0x000f260000004200 */
[----:B------:R-:W-:Y:S01]  /*16860*/  MUFU.EX2 R105, R105 ;  /* 0x0000006900697308 */ /* 0x000fe20000000800 */
[----:B------:R-:W3:Y:S03]  /*16870*/  LDSM.16.MT88.4 R40, [R125+0x4000] ;  /* 0x004000007d28783b */ /* 0x000ee60000004200 */
        /* <DEDUP_REMOVED lines=8> */
[----:B------:R-:W-:Y:S03]  /*16900*/  LDSM.16.MT88.4 R52, [R120+0xe800] ;  /* 0x00e800007834783b */ /* 0x000fe60000004200 */
[----:B------:R-:W-:Y:S04]  /*16910*/  MUFU.EX2 R92, R92 ;  /* 0x0000005c005c7308 */ /* 0x000fe80000000800 */
[C---:B----4-:R-:W-:Y:S04]  /*16920*/  HMMA.16816.F32 R16, R48.reuse, R36, R16 ;  /* 0x000000243010723c */ /* 0x050fe80000001810 */
[----:B------:R-:W4:Y:S04]  /*16930*/  MUFU.EX2 R93, R93 ;  /* 0x0000005d005d7308 */ /* 0x000f280000000800 */
        /* <DEDUP_REMOVED lines=32> */
[----:B----4-:R-:W-:Y:S01]  /*16b40*/  F2FP.F16.F32.PACK_AB R42, R93, R92 ;  /* 0x0000005c5d2a723e */ /* 0x010fe200000000ff */
        /* <DEDUP_REMOVED lines=13> */
[----:B------:R-:W4:Y:S02]  /*16c20*/  MUFU.EX2 R77, R77 ;  /* 0x0000004d004d7308 */ /* 0x000f240000000800 */
        /* <DEDUP_REMOVED lines=18> */
[----:B------:R-:W2:Y:S06]  /*16d50*/  MUFU.EX2 R73, R73 ;  /* 0x0000004900497308 */ /* 0x000eac0000000800 */
[C---:B-----5:R-:W-:Y:S02]  /*16d60*/  HMMA.16816.F32 R24, R40.reuse, R36, R24 ;  /* 0x000000242818723c */ /* 0x060fe40000001818 */
[----:B------:R-:W-:Y:S06]  /*16d70*/  MUFU.EX2 R68, R68 ;  /* 0x0000004400447308 */ /* 0x000fec0000000800 */
[C---:B------:R-:W-:Y:S01]  /*16d80*/  HMMA.16816.F32 R20, R40.reuse, R38, R20 ;  /* 0x000000262814723c */ /* 0x040fe20000001814 */
[----:B------:R-:W5:Y:S01]  /*16d90*/  LDSM.16.MT88.4 R36, [R125+0x6000] ;  /* 0x006000007d24783b */ /* 0x000f620000004200 */
[----:B------:R-:W2:Y:S06]  /*16da0*/  MUFU.EX2 R69, R69 ;  /* 0x0000004500457308 */ /* 0x000eac0000000800 */
[C---:B----4-:R-:W-:Y:S02]  /*16db0*/  HMMA.16816.F32 R32, R40.reuse, R52, R32 ;  /* 0x000000342820723c */ /* 0x050fe40000001820 */
        /* <DEDUP_REMOVED lines=18> */
[----:B------:R-:W-:Y:S02]  /*16ee0*/  MUFU.EX2 R246, R246 ;  /* 0x000000f600f67308 */ /* 0x000fe40000000800 */
[C---:B-----5:R-:W-:Y:S08]  /*16ef0*/  HMMA.16816.F32 R24, R40.reuse, R36, R24 ;  /* 0x000000242818723c */ /* 0x060ff00000001818 */
[C---:B------:R-:W-:Y:S01]  /*16f00*/  HMMA.16816.F32 R20, R40.reuse, R38, R20 ;  /* 0x000000262814723c */ /* 0x040fe20000001814 */
[----:B------:R-:W3:Y:S07]  /*16f10*/  LDSM.16.MT88.4 R36, [R120+0x10800] ;  /* 0x010800007824783b */ /* 0x000eee0000004200 */
[----:B----4-:R-:W-:Y:S01]  /*16f20*/  HMMA.16816.F32 R32, R40, R52, R32 ;  /* 0x000000342820723c */ /* 0x010fe20000001820 */
[--C-:B------:R-:W-:Y:S01]  /*16f30*/  FFMA.FTZ R52, R74, UR7, -R114.reuse ;  /* 0x000000074a347c23 */ /* 0x100fe20008010872 */
[----:B------:R-:W-:Y:S01]  /*16f40*/  FFMA.FTZ R53, R75, UR7, -R114 ;  /* 0x000000074b357c23 */ /* 0x000fe20008010872 */
[----:B------:R-:W-:Y:S01]  /*16f50*/  FADD.FTZ R75, R151, R150 ;  /* 0x00000096974b7221 */ /* 0x000fe20000010000 */
[----:B------:R-:W-:-:S03]  /*16f60*/  FFMA.FTZ R74, R108, UR7, -R114 ;  /* 0x000000076c4a7c23 */ /* 0x000fc60008010872 */
[----:B------:R-:W-:Y:S01]  /*16f70*/  MUFU.EX2 R52, R52 ;  /* 0x0000003400347308 */ /* 0x000fe20000000800 */
[C---:B------:R-:W-:Y:S01]  /*16f80*/  HMMA.16816.F32 R28, R40.reuse, R54, R28 ;  /* 0x00000036281c723c */ /* 0x040fe2000000181c */
[--C-:B------:R-:W-:Y:S01]  /*16f90*/  FFMA.FTZ R54, R70, UR7, -R114.reuse ;  /* 0x0000000746367c23 */ /* 0x100fe20008010872 */
[--C-:B------:R-:W-:Y:S01]  /*16fa0*/  FFMA.FTZ R55, R71, UR7, -R114.reuse ;  /* 0x0000000747377c23 */ /* 0x100fe20008010872 */
[----:B------:R-:W-:Y:S01]  /*16fb0*/  FADD.FTZ R75, R152, R75 ;  /* 0x0000004b984b7221 */ /* 0x000fe20000010000 */
[--C-:B------:R-:W-:Y:S01]  /*16fc0*/  FFMA.FTZ R71, R102, UR7, -R121.reuse ;  /* 0x0000000766477c23 */ /* 0x100fe20008010879 */
[--C-:B------:R-:W-:Y:S01]  /*16fd0*/  FFMA.FTZ R70, R100, UR7, -R121.reuse ;  /* 0x0000000764467c23 */ /* 0x100fe20008010879 */
[----:B------:R-:W-:Y:S01]  /*16fe0*/  FFMA.FTZ R100, R107, UR7, -R121 ;  /* 0x000000076b647c23 */ /* 0x000fe20008010879 */
[----:B------:R-:W4:Y:S01]  /*16ff0*/  MUFU.EX2 R53, R53 ;  /* 0x0000003500357308 */ /* 0x000f220000000800 */
[----:B------:R-:W-:Y:S01]  /*17000*/  FADD.FTZ R160, R160, R75 ;  /* 0x0000004ba0a07221 */ /* 0x000fe20000010000 */
[----:B-1----:R-:W-:Y:S01]  /*17010*/  HMMA.16816.F32 R16, R40, R44, R16 ;  /* 0x0000002c2810723c */ /* 0x002fe20000001810 */
[----:B--2---:R-:W-:Y:S01]  /*17020*/  F2FP.F16.F32.PACK_AB R44, R73, R72 ;  /* 0x00000048492c723e */ /* 0x004fe200000000ff */
[----:B------:R-:W-:Y:S01]  /*17030*/  FFMA.FTZ R75, R110, UR7, -R114 ;  /* 0x000000076e4b7c23 */ /* 0x000fe20008010872 */
[----:B------:R-:W-:-:S03]  /*17040*/  FADD.FTZ R163, R163, R160 ;  /* 0x000000a0a3a37221 */ /* 0x000fc60000010000 */
[----:B------:R-:W-:Y:S01]  /*17050*/  MUFU.EX2 R54, R54 ;  /* 0x0000003600367308 */ /* 0x000fe20000000800 */
[----:B------:R-:W-:Y:S01]  /*17060*/  FADD.FTZ R162, R162, R163 ;  /* 0x000000a3a2a27221 */ /* 0x000fe20000010000 */
[----:B------:R-:W-:Y:S01]  /*17070*/  HMMA.16816.F32 R12, R40, R46, R12 ;  /* 0x0000002e280c723c */ /* 0x000fe2000000180c */
[----:B------:R-:W1:Y:S01]  /*17080*/  LDSM.16.MT88.4 R40, [R125+0x6800] ;  /* 0x006800007d28783b */ /* 0x000e620000004200 */
[----:B------:R-:W-:Y:S01]  /*17090*/  F2FP.F16.F32.PACK_AB R46, R69, R68 ;  /* 0x00000044452e723e */ /* 0x000fe200000000ff */
[----:B------:R-:W-:-:S03]  /*170a0*/  FADD.FTZ R165, R165, R162 ;  /* 0x000000a2a5a57221 */ /* 0x000fc60000010000 */
[----:B------:R-:W2:Y:S01]  /*170b0*/  MUFU.EX2 R55, R55 ;  /* 0x0000003700377308 */ /* 0x000ea20000000800 */
[----:B----4-:R-:W-:Y:S01]  /*170c0*/  F2FP.F16.F32.PACK_AB R45, R53, R52 ;  /* 0x00000034352d723e */ /* 0x010fe200000000ff */
[----:B------:R-:W-:-:S04]  /*170d0*/  FADD.FTZ R168, R168, R165 ;  /* 0x000000a5a8a87221 */ /* 0x000fc80000010000 */
[----:B------:R-:W-:Y:S02]  /*170e0*/  FADD.FTZ R173, R173, R168 ;  /* 0x000000a8adad7221 */ /* 0x000fe40000010000 */
[----:B------:R-:W-:Y:S02]  /*170f0*/  MUFU.EX2 R70, R70 ;  /* 0x0000004600467308 */ /* 0x000fe40000000800 */
[----:B------:R-:W-:-:S04]  /*17100*/  FADD.FTZ R170, R170, R173 ;  /* 0x000000adaaaa7221 */ /* 0x000fc80000010000 */
[----:B------:R-:W-:Y:S02]  /*17110*/  FADD.FTZ R175, R175, R170 ;  /* 0x000000aaafaf7221 */ /* 0x000fe40000010000 */
[----:B------:R-:W-:Y:S01]  /*17120*/  MUFU.EX2 R71, R71 ;  /* 0x0000004700477308 */ /* 0x000fe20000000800 */
[----:B--2---:R-:W-:Y:S01]  /*17130*/  F2FP.F16.F32.PACK_AB R47, R55, R54 ;  /* 0x00000036372f723e */ /* 0x004fe200000000ff */
[----:B------:R-:W-:-:S04]  /*17140*/  FADD.FTZ R184, R184, R175 ;  /* 0x000000afb8b87221 */ /* 0x000fc80000010000 */
[----:B------:R-:W-:Y:S02]  /*17150*/  FADD.FTZ R191, R191, R184 ;  /* 0x000000b8bfbf7221 */ /* 0x000fe40000010000 */
[----:B------:R-:W-:Y:S01]  /*17160*/  HMMA.16816.F32 R8, R44, R48, R8 ;  /* 0x000000302c08723c */ /* 0x000fe20000001808 */
[----:B------:R-:W-:Y:S01]  /*17170*/  MUFU.EX2 R74, R74 ;  /* 0x0000004a004a7308 */ /* 0x000fe20000000800 */
[----:B------:R-:W-:-:S04]  /*17180*/  FADD.FTZ R102, R186, R191 ;  /* 0x000000bfba667221 */ /* 0x000fc80000010000 */
[----:B------:R-:W-:Y:S02]  /*17190*/  FADD.FTZ R102, R193, R102 ;  /* 0x00000066c1667221 */ /* 0x000fe40000010000 */
[C---:B------:R-:W-:Y:S01]  /*171a0*/  HMMA.16816.F32 R4, R44.reuse, R50, R4 ;  /* 0x000000322c04723c */ /* 0x040fe20000001804 */
[----:B------:R-:W2:Y:S01]  /*171b0*/  LDSM.16.MT88.4 R48, [R67+0x6800] ;  /* 0x006800004330783b */ /* 0x000ea20000004200 */
[----:B------:R-:W-:Y:S01]  /*171c0*/  FADD.FTZ R187, R187, R102 ;  /* 0x00000066bbbb7221 */ /* 0x000fe20000010000 */
[----:B------:R-:W-:Y:S01]  /*171d0*/  MUFU.EX2 R75, R75 ;  /* 0x0000004b004b7308 */ /* 0x000fe20000000800 */
[----:B------:R-:W-:Y:S02]  /*171e0*/  FFMA.FTZ R102, R109, UR7, -R121 ;  /* 0x000000076d667c23 */ /* 0x000fe40008010879 */
[----:B------:R-:W-:Y:S02]  /*171f0*/  FADD.FTZ R194, R194, R187 ;  /* 0x000000bbc2c27221 */ /* 0x000fe40000010000 */
[----:B---3--:R-:W-:Y:S01]  /*17200*/  HMMA.16816.F32 R32, R44, R36, R32 ;  /* 0x000000242c20723c */ /* 0x008fe20000001820 */
[----:B------:R-:W-:Y:S01]  /*17210*/  FADD.FTZ R36, R154, R147 ;  /* 0x000000939a247221 */ /* 0x000fe20000010000 */
[----:B------:R-:W-:Y:S01]  /*17220*/  FADD.FTZ R183, R183, R194 ;  /* 0x000000c2b7b77221 */ /* 0x000fe20000010000 */
[----:B------:R-:W3:Y:S02]  /*17230*/  MUFU.EX2 R100, R100 ;  /* 0x0000006400647308 */ /* 0x000ee40000000800 */
[----:B------:R-:W-:Y:S01]  /*17240*/  FADD.FTZ R36, R153, R36 ;  /* 0x0000002499247221 */ /* 0x000fe20000010000 */
[----:B------:R-:W-:-:S02]  /*17250*/  FADD.FTZ R198, R198, R183 ;  /* 0x000000b7c6c67221 */ /* 0x000fc40000010000 */
        /* <DEDUP_REMOVED lines=9> */
[----:B---3--:R-:W-:-:S02]  /*172f0*/  F2FP.F16.F32.PACK_AB R152, R103, R100 ;  /* 0x000000646798723e */ /* 0x008fc400000000ff */
[----:B------:R-:W-:Y:S01]  /*17300*/  FADD.FTZ R41, R164, R41 ;  /* 0x00000029a4297221 */ /* 0x000fe20000010000 */
[----:B------:R-:W-:Y:S02]  /*17310*/  FADD.FTZ R176, R176, R159 ;  /* 0x0000009fb0b07221 */ /* 0x000fe40000010000 */
[C---:B------:R-:W-:Y:S01]  /*17320*/  HMMA.16816.F32 R28, R44.reuse, R38, R28 ;  /* 0x000000262c1c723c */ /* 0x040fe2000000181c */
[----:B------:R-:W-:Y:S01]  /*17330*/  FADD.FTZ R166, R166, R41 ;  /* 0x00000029a6a67221 */ /* 0x000fe20000010000 */
[----:B------:R-:W3:Y:S01]  /*17340*/  LDSM.16.MT88.4 R36, [R227+0x11000] ;  /* 0x01100000e324783b */ /* 0x000ee20000004200 */
[----:B-1----:R-:W-:Y:S02]  /*17350*/  F2FP.F16.F32.PACK_AB R154, R245, R102 ;  /* 0x00000066f59a723e */ /* 0x002fe400000000ff */
[----:B------:R-:W-:Y:S01]  /*17360*/  FADD.FTZ R169, R169, R166 ;  /* 0x000000a6a9a97221 */ /* 0x000fe20000010000 */
[----:B------:R-:W1:Y:S02]  /*17370*/  LDSM.16.MT88.4 R40, [R120+0x11000] ;  /* 0x011000007828783b */ /* 0x000e640000004200 */
[----:B--2---:R-:W-:Y:S01]  /*17380*/  HMMA.16816.F32 R16, R44, R48, R16 ;  /* 0x000000302c10723c */ /* 0x004fe20000001810 */
[----:B------:R-:W-:Y:S01]  /*17390*/  FADD.FTZ R48, R178, R169 ;  /* 0x000000a9b2307221 */ /* 0x000fe20000010000 */
[----:B------:R-:W-:-:S03]  /*173a0*/  F2FP.F16.F32.PACK_AB R49, R63, R62 ;  /* 0x0000003e3f31723e */ /* 0x000fc600000000ff */
[----:B------:R-:W-:-:S03]  /*173b0*/  FADD.FTZ R48, R177, R48 ;  /* 0x00000030b1307221 */ /* 0x000fc60000010000 */
[----:B------:R-:W-:Y:S01]  /*173c0*/  HMMA.16816.F32 R12, R44, R50, R12 ;  /* 0x000000322c0c723c */ /* 0x000fe2000000180c */
[----:B------:R-:W-:Y:S01]  /*173d0*/  FADD.FTZ R179, R179, R48 ;  /* 0x00000030b3b37221 */ /* 0x000fe20000010000 */
[----:B------:R-:W-:Y:S01]  /*173e0*/  F2FP.F16.F32.PACK_AB R48, R61, R60 ;  /* 0x0000003c3d30723e */ /* 0x000fe200000000ff */
[----:B------:R-:W2:Y:S01]  /*173f0*/  LDSM.16.MT88.4 R44, [R125+0x7000] ;  /* 0x007000007d2c783b */ /* 0x000ea20000004200 */
[----:B------:R-:W-:Y:S01]  /*17400*/  F2FP.F16.F32.PACK_AB R50, R71, R70 ;  /* 0x000000464732723e */ /* 0x000fe200000000ff */
[----:B------:R-:W-:Y:S01]  /*17410*/  FADD.FTZ R179, R182, R179 ;  /* 0x000000b3b6b37221 */ /* 0x000fe20000010000 */
[----:B------:R-:W-:-:S03]  /*17420*/  F2FP.F16.F32.PACK_AB R51, R75, R74 ;  /* 0x0000004a4b33723e */ /* 0x000fc600000000ff */
[----:B------:R-:W-:-:S04]  /*17430*/  FADD.FTZ R192, R192, R179 ;  /* 0x000000b3c0c07221 */ /* 0x000fc80000010000 */
[----:B------:R-:W-:-:S04]  /*17440*/  FADD.FTZ R195, R195, R192 ;  /* 0x000000c0c3c37221 */ /* 0x000fc80000010000 */
[----:B------:R-:W-:-:S04]  /*17450*/  FADD.FTZ R196, R196, R195 ;  /* 0x000000c3c4c47221 */ /* 0x000fc80000010000 */
[----:B------:R-:W-:-:S04]  /*17460*/  FADD.FTZ R197, R197, R196 ;  /* 0x000000c4c5c57221 */ /* 0x000fc80000010000 */
[----:B------:R-:W-:Y:S01]  /*17470*/  FADD.FTZ R180, R180, R197 ;  /* 0x000000c5b4b47221 */ /* 0x000fe20000010000 */
[----:B---3--:R-:W-:Y:S03]  /*17480*/  HMMA.16816.F32 R8, R48, R36, R8 ;  /* 0x000000243008723c */ /* 0x008fe60000001808 */
[----:B------:R-:W-:-:S04]  /*17490*/  FADD.FTZ R181, R181, R180 ;  /* 0x000000b4b5b57221 */ /* 0x000fc80000010000 */
[----:B------:R-:W-:Y:S01]  /*174a0*/  FADD.FTZ R174, R174, R181 ;  /* 0x000000b5aeae7221 */ /* 0x000fe20000010000 */
[C---:B-1----:R-:W-:Y:S01]  /*174b0*/  HMMA.16816.F32 R32, R48.reuse, R40, R32 ;  /* 0x000000283020723c */ /* 0x042fe20000001820 */
[----:B------:R-:W-:Y:S01]  /*174c0*/  FADD.FTZ R41, R3, R176 ;  /* 0x000000b003297221 */ /* 0x000fe20000010000 */
[----:B------:R-:W-:Y:S01]  /*174d0*/  FFMA.FTZ R40, R111, UR7, -R114 ;  /* 0x000000076f287c23 */ /* 0x000fe20008010872 */
[----:B------:R-:W-:Y:S01]  /*174e0*/  FADD.FTZ R174, R185, R174 ;  /* 0x000000aeb9ae7221 */ /* 0x000fe20000010000 */
[----:B------:R-:W-:Y:S01]  /*174f0*/  MUFU.EX2 R3, R112 ;  /* 0x0000007000037308 */ /* 0x000fe20000000800 */
[----:B------:R-:W-:Y:S01]  /*17500*/  FADD.FTZ R66, R66, R41 ;  /* 0x0000002942427221 */ /* 0x000fe20000010000 */
[----:B------:R-:W-:Y:S01]  /*17510*/  FFMA.FTZ R41, R113, UR7, -R114 ;  /* 0x0000000771297c23 */ /* 0x000fe20008010872 */
[----:B------:R-:W-:Y:S01]  /*17520*/  FADD.FTZ R157, R157, R174 ;  /* 0x000000ae9d9d7221 */ /* 0x000fe20000010000 */
[C---:B------:R-:W-:Y:S01]  /*17530*/  HMMA.16816.F32 R4, R48.reuse, R38, R4 ;  /* 0x000000263004723c */ /* 0x040fe20000001804 */
[----:B------:R-:W-:Y:S01]  /*17540*/  FADD.FTZ R105, R105, R66 ;  /* 0x0000004269697221 */ /* 0x000fe20000010000 */
[----:B------:R-:W-:Y:S01]  /*17550*/  LDSM.16.MT88.4 R36, [R67+0x7000] ;  /* 0x007000004324783b */ /* 0x000fe20000004200 */
[----:B------:R-:W-:Y:S01]  /*17560*/  FADD.FTZ R157, R142, R157 ;  /* 0x0000009d8e9d7221 */ /* 0x000fe20000010000 */
[----:B------:R-:W1:Y:S01]  /*17570*/  MUFU.EX2 R40, R40 ;  /* 0x0000002800287308 */ /* 0x000e620000000800 */
[----:B------:R-:W-:Y:S01]  /*17580*/  FADD.FTZ R105, R158, R105 ;  /* 0x000000699e697221 */ /* 0x000fe20000010000 */
[----:B------:R-:W3:Y:S01]  /*17590*/  LDSM.16.MT88.4 R140, [R120+0x11800] ;  /* 0x01180000788c783b */ /* 0x000ee20000004200 */
[----:B------:R-:W-:Y:S01]  /*175a0*/  FADD.FTZ R136, R136, R157 ;  /* 0x0000009d88887221 */ /* 0x000fe20000010000 */
[----:B------:R-:W-:Y:S01]  /*175b0*/  HMMA.16816.F32 R28, R48, R42, R28 ;  /* 0x0000002a301c723c */ /* 0x000fe2000000181c */
[----:B------:R-:W-:Y:S01]  /*175c0*/  FADD.FTZ R98, R98, R105 ;  /* 0x0000006962627221 */ /* 0x000fe20000010000 */
[----:B------:R-:W4:Y:S01]  /*175d0*/  LDSM.16.MT88.4 R156, [R125+0x7800] ;  /* 0x007800007d9c783b */ /* 0x000f220000004200 */
[----:B------:R-:W-:Y:S01]  /*175e0*/  FADD.FTZ R101, R101, R136 ;  /* 0x0000008865657221 */ /* 0x000fe20000010000 */
[----:B------:R-:W5:Y:S01]  /*175f0*/  MUFU.EX2 R41, R41 ;  /* 0x0000002900297308 */ /* 0x000f620000000800 */
[----:B------:R-:W-:-:S02]  /*17600*/  FADD.FTZ R99, R99, R98 ;  /* 0x0000006263637221 */ /* 0x000fc40000010000 */
[----:B------:R-:W-:Y:S01]  /*17610*/  FADD.FTZ R96, R96, R101 ;  /* 0x0000006560607221 */ /* 0x000fe20000010000 */
[C---:B--2---:R-:W-:Y:S01]  /*17620*/  HMMA.16816.F32 R24, R48.reuse, R44, R24 ;  /* 0x0000002c3018723c */ /* 0x044fe20000001818 */
[----:B------:R-:W-:Y:S02]  /*17630*/  FADD.FTZ R94, R94, R99 ;  /* 0x000000635e5e7221 */ /* 0x000fe40000010000 */
[----:B------:R-:W-:Y:S02]  /*17640*/  FADD.FTZ R97, R97, R96 ;  /* 0x0000006061617221 */ /* 0x000fe40000010000 */
[----:B------:R-:W-:Y:S01]  /*17650*/  FADD.FTZ R95, R95, R94 ;  /* 0x0000005e5f5f7221 */ /* 0x000fe20000010000 */
[----:B-1----:R-:W-:Y:S01]  /*17660*/  F2FP.F16.F32.PACK_AB R153, R3, R40 ;  /* 0x000000280399723e */ /* 0x002fe200000000ff */
[----:B------:R-:W-:Y:S01]  /*17670*/  FADD.FTZ R92, R92, R97 ;  /* 0x000000615c5c7221 */ /* 0x000fe20000010000 */
[----:B------:R-:W-:Y:S01]  /*17680*/  HMMA.16816.F32 R20, R48, R46, R20 ;  /* 0x0000002e3014723c */ /* 0x000fe20000001814 */
[----:B------:R-:W-:-:S02]  /*17690*/  FADD.FTZ R90, R90, R95 ;  /* 0x0000005f5a5a7221 */ /* 0x000fc40000010000 */
[----:B------:R-:W-:Y:S02]  /*176a0*/  FADD.FTZ R93, R93, R92 ;  /* 0x0000005c5d5d7221 */ /* 0x000fe40000010000 */
[----:B------:R-:W-:Y:S01]  /*176b0*/  FADD.FTZ R91, R91, R90 ;  /* 0x0000005a5b5b7221 */ /* 0x000fe20000010000 */
[----:B-----5:R-:W-:Y:S01]  /*176c0*/  F2FP.F16.F32.PACK_AB R155, R246, R41 ;  /* 0x00000029f69b723e */ /* 0x020fe200000000ff */
        /* <DEDUP_REMOVED lines=9> */
[----:B---3--:R-:W-:Y:S01]  /*17760*/  HMMA.16816.F32 R136, R152, R140, R32 ;  /* 0x0000008c9888723c */ /* 0x008fe20000001820 */
[----:B------:R-:W-:Y:S02]  /*17770*/  FADD.FTZ R80, R80, R85 ;  /* 0x0000005550507221 */ /* 0x000fe40000010000 */
[----:B------:R-:W-:Y:S02]  /*17780*/  FADD.FTZ R78, R78, R83 ;  /* 0x000000534e4e7221 */ /* 0x000fe40000010000 */
[----:B------:R-:W-:-:S02]  /*17790*/  FADD.FTZ R81, R81, R80 ;  /* 0x0000005051517221 */ /* 0x000fc40000010000 */
[----:B------:R-:W-:Y:S01]  /*177a0*/  FADD.FTZ R79, R79, R78 ;  /* 0x0000004e4f4f7221 */ /* 0x000fe20000010000 */
[----:B------:R-:W-:Y:S01]  /*177b0*/  HMMA.16816.F32 R140, R152, R142, R28 ;  /* 0x0000008e988c723c */ /* 0x000fe2000000181c */
[----:B------:R-:W-:Y:S01]  /*177c0*/  FADD.FTZ R76, R76, R81 ;  /* 0x000000514c4c7221 */ /* 0x000fe20000010000 */
[----:B------:R-:W1:Y:S01]  /*177d0*/  LDSM.16.MT88.4 R28, [R67+0x7800] ;  /* 0x00780000431c783b */ /* 0x000e620000004200 */
        /* <DEDUP_REMOVED lines=28> */
[----:B-1----:R-:W-:Y:S01]  /*179a0*/  HMMA.16816.F32 R148, R152, R28, R16 ;  /* 0x0000001c9894723c */ /* 0x002fe20000001810 */
[----:B------:R-:W-:-:S04]  /*179b0*/  FADD.FTZ R102, R102, R103 ;  /* 0x0000006766667221 */ /* 0x000fc80000010000 */
[----:B------:R-:W-:-:S03]  /*179c0*/  FADD.FTZ R245, R245, R102 ;  /* 0x00000066f5f57221 */ /* 0x000fc60000010000 */
        /* <DEDUP_REMOVED lines=70> */
.L_x_2404:
[----:B------:R-:W-:Y:S01]  /*17e30*/  UMOV UR7, URZ ;  /* 0x000000ff00077c82 */ /* 0x000fe20008000000 */
[----:B------:R-:W-:Y:S01]  /*17e40*/  IMAD.SHL.U32 R188, R188, 0x100, RZ ;  /* 0x00000100bcbc7824 */ /* 0x000fe200078e00ff */
[----:B------:R-:W-:-:S05]  /*17e50*/  IADD3 R3, P0, PT, RZ, -UR7, RZ ;  /* 0x80000007ff037c10 */ /* 0x000fca000ff1e0ff */
[----:B------:R-:W-:-:S05]  /*17e60*/  IMAD.X R188, RZ, RZ, ~R188, P0 ;  /* 0x000000ffffbc7224 */ /* 0x000fca00000e0ebc */
[----:B------:R-:W-:-:S04]  /*17e70*/  SHF.R.S64 R3, R3, 0x1f, R188 ;  /* 0x0000001f03037819 */ /* 0x000fc800000010bc */
[----:B------:R-:W-:-:S04]  /*17e80*/  IADD3 R236, P0, PT, R3, R236, RZ ;  /* 0x000000ec03ec7210 */ /* 0x000fc80007f1e0ff */
[----:B------:R-:W-:-:S09]  /*17e90*/  LEA.HI.X.SX32 R237, R188, R237, 0x1, P0 ;  /* 0x000000edbced7211 */ /* 0x000fd200000f0eff */
.L_x_2405:
[----:B------:R-:W1:Y:S01]  /*17ea0*/  LDCU.64 UR8, c[0x0][0x3c0] ;  /* 0x00007800ff0877ac */ /* 0x000e620008000a00 */
[----:B------:R-:W-:Y:S01]  /*17eb0*/  LOP3.LUT R5, R65, 0x1f8, RZ, 0xc0, !PT ;  /* 0x000001f841057812 */ /* 0x000fe200078ec0ff */
[----:B------:R-:W-:Y:S01]  /*17ec0*/  IMAD.SHL.U32 R229, R56, 0x20, RZ ;  /* 0x0000002038e57824 */ /* 0x000fe200078e00ff */
[--C-:B------:R-:W-:Y:S01]  /*17ed0*/  SHF.R.U32.HI R228, RZ, 0x1, R56.reuse ;  /* 0x00000001ffe47819 */ /* 0x100fe20000011638 */
[----:B------:R-:W-:Y:S01]  /*17ee0*/  IMAD.MOV.U32 R219, RZ, RZ, 0x20 ;  /* 0x00000020ffdb7424 */ /* 0x000fe200078e00ff */
[----:B------:R-:W-:Y:S01]  /*17ef0*/  LOP3.LUT R4, R5, 0x38, R56, 0x78, !PT ;  /* 0x0000003805047812 */ /* 0x000fe200078e7838 */
[----:B------:R-:W-:Y:S01]  /*17f00*/  VIADD R210, R58, UR6 ;  /* 0x000000063ad27c36 */ /* 0x000fe20008000000 */
[----:B------:R-:W-:Y:S02]  /*17f10*/  LOP3.LUT R5, R228, 0x8, RZ, 0xc0, !PT ;  /* 0x00000008e4057812 */ /* 0x000fe400078ec0ff */
[----:B------:R-:W-:Y:S02]  /*17f20*/  LOP3.LUT R4, R4, 0x1e00, R65, 0xf8, !PT ;  /* 0x00001e0004047812 */ /* 0x000fe400078ef841 */
[----:B------:R-:W-:-:S02]  /*17f30*/  LOP3.LUT R229, R229, 0x7c00, RZ, 0xc0, !PT ;  /* 0x00007c00e5e57812 */ /* 0x000fc400078ec0ff */
[----:B------:R-:W-:Y:S02]  /*17f40*/  LEA R241, R4, UR6, 0x1 ;  /* 0x0000000604f17c11 */ /* 0x000fe4000f8e08ff */
[--C-:B------:R-:W-:Y:S02]  /*17f50*/  LOP3.LUT R5, R5, 0x1c0, R190.reuse, 0xf8, !PT ;  /* 0x000001c005057812 */ /* 0x100fe400078ef8be */
[----:B------:R-:W-:Y:S01]  /*17f60*/  LOP3.LUT R190, R229, 0x200, R190, 0xf8, !PT ;  /* 0x00000200e5be7812 */ /* 0x000fe200078ef8be */
[----:B-1----:R-:W-:Y:S01]  /*17f70*/  USHF.L.U32 UR7, UR8, 0x5, URZ ;  /* 0x0000000508077899 */ /* 0x002fe200080006ff */
[----:B------:R-:W-:Y:S01]  /*17f80*/  @!PT LDS RZ, [RZ] ;  /* 0x00000000fffff984 */ /* 0x000fe20000000800 */
[----:B------:R-:W-:Y:S01]  /*17f90*/  @!PT LDS RZ, [RZ] ;  /* 0x00000000fffff984 */ /* 0x000fe20000000800 */
[----:B------:R-:W-:Y:S01]  /*17fa0*/  @!PT LDS RZ, [RZ] ;  /* 0x00000000fffff984 */ /* 0x000fe20000000800 */
[----:B------:R-:W-:Y:S01]  /*17fb0*/  LDGSTS.E.BYPASS.LTC128B.128 [R241+0xa000], desc[UR4][R236.64] ;  /* 0x0a000000ecf17fae */ /* 0x000fe2000b981a04 */
[----:B------:R-:W-:Y:S01]  /*17fc0*/  USHF.L.U64.HI UR9, UR8, 0x5, UR9 ;  /* 0x0000000508097899 */ /* 0x000fe20008010209 */
[----:B------:R-:W-:Y:S02]  /*17fd0*/  LOP3.LUT R5, R190, R5, R226, 0xf6, !PT ;  /* 0x00000005be057212 */ /* 0x000fe400078ef6e2 */
[----:B------:R-:W-:-:S02]  /*17fe0*/  LOP3.LUT P2, RZ, R56, 0x2, RZ, 0xc0, !PT ;  /* 0x0000000238ff7812 */ /* 0x000fc4000784c0ff */
[----:B------:R-:W-:Y:S02]  /*17ff0*/  IADD3 R14, P0, PT, R236, UR7, RZ ;  /* 0x00000007ec0e7c10 */ /* 0x000fe4000ff1e0ff */
[----:B------:R-:W-:Y:S02]  /*18000*/  LEA R208, R5, UR6, 0x1 ;  /* 0x0000000605d07c11 */ /* 0x000fe4000f8e08ff */
[----:B------:R-:W-:Y:S02]  /*18010*/  IADD3.X R15, PT, PT, R237, UR9, RZ, P0, !PT ;  /* 0x00000009ed0f7c10 */ /* 0x000fe400087fe4ff */
[----:B------:R-:W-:Y:S01]  /*18020*/  IADD3 R12, P0, PT, R14, UR7, RZ ;  /* 0x000000070e0c7c10 */ /* 0x000fe2000ff1e0ff */
[----:B------:R-:W-:Y:S01]  /*18030*/  IMAD.IADD R218, R208, 0x1, R57 ;  /* 0x00000001d0da7824 */ /* 0x000fe200078e0239 */
[----:B------:R-:W-:Y:S01]  /*18040*/  SEL R219, R219, 0xffffffe0, !P2 ;  /* 0xffffffe0dbdb7807 */ /* 0x000fe20005000000 */
[----:B------:R-:W-:Y:S01]  /*18050*/  LDGSTS.E.BYPASS.LTC128B.128 [R241+0xa800], desc[UR4][R14.64] ;  /* 0x0a8000000ef17fae */ /* 0x000fe2000b981a04 */
[----:B------:R-:W-:-:S02]  /*18060*/  IADD3.X R13, PT, PT, R15, UR9, RZ, P0, !PT ;  /* 0x000000090f0d7c10 */ /* 0x000fc400087fe4ff */
[----:B------:R-:W-:Y:S01]  /*18070*/  IADD3 R10, P0, PT, R12, UR7, RZ ;  /* 0x000000070c0a7c10 */ /* 0x000fe2000ff1e0ff */
[--C-:B------:R-:W-:Y:S01]  /*18080*/  IMAD.IADD R196, R208, 0x1, R219.reuse ;  /* 0x00000001d0c47824 */ /* 0x100fe200078e02db */
[----:B------:R-:W-:Y:S01]  /*18090*/  P2R R3, PR, RZ, 0x2 ;  /* 0x00000002ff037803 */ /* 0x000fe20000000000 */
[----:B------:R1:W-:Y:S01]  /*180a0*/  LDGSTS.E.BYPASS.LTC128B.128 [R241+0xb000], desc[UR4][R12.64] ;  /* 0x0b0000000cf17fae */ /* 0x0003e2000b981a04 */
[----:B------:R-:W-:Y:S01]  /*180b0*/  IADD3.X R11, PT, PT, R13, UR9, RZ, P0, !PT ;  /* 0x000000090d0b7c10 */ /* 0x000fe200087fe4ff */
[----:B------:R-:W-:Y:S01]  /*180c0*/  IMAD.IADD R212, R210, 0x1, R219 ;  /* 0x00000001d2d47824 */ /* 0x000fe200078e02db */
        /* <DEDUP_REMOVED lines=34> */
[----:B------:R2:W-:Y:S01]  /*182f0*/  LDGSTS.E.BYPASS.LTC128B.128 [R241+0x11000], desc[UR4][R8.64] ;  /* 0x1100000008f17fae */ /* 0x0005e2000b981a04 */
[----:B------:R-:W-:-:S05]  /*18300*/  IADD3.X R17, PT, PT, R9, UR9, RZ, P0, !PT ;  /* 0x0000000909117c10 */ /* 0x000fca00087fe4ff */
[----:B------:R3:W-:Y:S04]  /*18310*/  LDGSTS.E.BYPASS.LTC128B.128 [R241+0x11800], desc[UR4][R16.64] ;  /* 0x1180000010f17fae */ /* 0x0007e8000b981a04 */
[----:B------:R-:W-:Y:S04]  /*18320*/  LDSM.16.M88.4 R80, [R208] ;  /* 0x00000000d050783b */ /* 0x000fe80000000200 */
[----:B------:R-:W4:Y:S04]  /*18330*/  LDSM.16.M88.4 R64, [R58+UR6+0x2000] ;  /* 0x002000063a40783b */ /* 0x000f280008000200 */
[----:B------:R-:W5:Y:S04]  /*18340*/  LDSM.16.M88.4 R52, [R58+UR6+0x2800] ;  /* 0x002800063a34783b */ /* 0x000f680008000200 */
[----:B------:R-:W-:Y:S04]  /*18350*/  LDSM.16.M88.4 R196, [R196] ;  /* 0x00000000c4c4783b */ /* 0x000fe80000000200 */
[----:B------:R-:W2:Y:S04]  /*18360*/  LDSM.16.M88.4 R76, [R212+0x2000] ;  /* 0x00200000d44c783b */ /* 0x000ea80000000200 */
[----:B------:R-:W3:Y:S04]  /*18370*/  LDSM.16.M88.4 R72, [R212+0x2800] ;  /* 0x00280000d448783b */ /* 0x000ee80000000200 */
[----:B------:R-:W3:Y:S04]  /*18380*/  LDSM.16.M88.4 R44, [R58+UR6+0x3000] ;  /* 0x003000063a2c783b */ /* 0x000ee80008000200 */
[----:B------:R-:W3:Y:S04]  /*18390*/  LDSM.16.M88.4 R4, [R58+UR6+0x5800] ;  /* 0x005800063a04783b */ /* 0x000ee80008000200 */
[----:B------:R-:W3:Y:S04]  /*183a0*/  LDSM.16.M88.4 R168, [R58+UR6+0x6000] ;  /* 0x006000063aa8783b */ /* 0x000ee80008000200 */
[----:B------:R-:W3:Y:S04]  /*183b0*/  LDSM.16.M88.4 R180, [R212+0x3000] ;  /* 0x00300000d4b4783b */ /* 0x000ee80000000200 */
[----:B------:R-:W-:Y:S01]  /*183c0*/  LDSM.16.M88.4 R28, [R58+UR6+0x4000] ;  /* 0x004000063a1c783b */ /* 0x000fe20008000200 */
[C---:B----4-:R-:W-:Y:S03]  /*183d0*/  HMMA.16816.F32 R68, R80.reuse, R64, RZ ;  /* 0x000000405044723c */ /* 0x050fe600000018ff */
[----:B------:R-:W-:Y:S04]  /*183e0*/  LDSM.16.M88.4 R120, [R58+UR6+0x7000] ;  /* 0x007000063a78783b */ /* 0x000fe80008000200 */
[----:B------:R-:W-:Y:S01]  /*183f0*/  LDSM.16.M88.4 R104, [R58+UR6+0x8000] ;  /* 0x008000063a68783b */ /* 0x000fe20008000200 */
[C---:B------:R-:W-:Y:S03]  /*18400*/  HMMA.16816.F32 R64, R80.reuse, R66, RZ ;  /* 0x000000425040723c */ /* 0x040fe600000018ff */
[----:B------:R-:W-:Y:S04]  /*18410*/  LDSM.16.M88.4 R200, [R212+0x4000] ;  /* 0x00400000d4c8783b */ /* 0x000fe80000000200 */
[----:B-1----:R-:W-:Y:S01]  /*18420*/  LDSM.16.M88.4 R12, [R58+UR6+0x5000] ;  /* 0x005000063a0c783b */ /* 0x002fe20008000200 */
[C---:B-----5:R-:W-:Y:S03]  /*18430*/  HMMA.16816.F32 R60, R80.reuse, R52, RZ ;  /* 0x00000034503c723c */ /* 0x060fe600000018ff */
[----:B------:R-:W-:Y:S04]  /*18440*/  LDSM.16.M88.4 R96, [R58+UR6+0x8800] ;  /* 0x008800063a60783b */ /* 0x000fe80008000200 */
[----:B------:R-:W-:Y:S01]  /*18450*/  LDSM.16.M88.4 R36, [R58+UR6+0x3800] ;  /* 0x003800063a24783b */ /* 0x000fe20008000200 */
[----:B------:R-:W-:Y:S03]  /*18460*/  HMMA.16816.F32 R52, R80, R54, RZ ;  /* 0x000000365034723c */ /* 0x000fe600000018ff */
[----:B------:R-:W-:Y:S04]  /*18470*/  LDSM.16.M88.4 R20, [R58+UR6+0x4800] ;  /* 0x004800063a14783b */ /* 0x000fe80008000200 */
[----:B------:R-:W-:Y:S01]  /*18480*/  LDSM.16.M88.4 R128, [R58+UR6+0x6800] ;  /* 0x006800063a80783b */ /* 0x000fe20008000200 */
[C---:B--2---:R-:W-:Y:S03]  /*18490*/  HMMA.16816.F32 R68, R196.reuse, R76, R68 ;  /* 0x0000004cc444723c */ /* 0x044fe60000001844 */
[----:B------:R-:W-:Y:S04]  /*184a0*/  LDSM.16.M88.4 R112, [R58+UR6+0x7800] ;  /* 0x007800063a70783b */ /* 0x000fe80008000200 */
[----:B------:R-:W-:Y:S01]  /*184b0*/  LDSM.16.M88.4 R88, [R58+UR6+0x9000] ;  /* 0x009000063a58783b */ /* 0x000fe20008000200 */
[C---:B------:R-:W-:Y:S03]  /*184c0*/  HMMA.16816.F32 R64, R196.reuse, R78, R64 ;  /* 0x0000004ec440723c */ /* 0x040fe60000001840 */
[----:B------:R-:W1:Y:S04]  /*184d0*/  LDSM.16.M88.4 R76, [R212+0x5800] ;  /* 0x00580000d44c783b */ /* 0x000e680000000200 */
[----:B------:R2:W-:Y:S01]  /*184e0*/  LDSM.16.M88.4 R184, [R58+UR6+0x9800] ;  /* 0x009800063ab8783b */ /* 0x0005e20008000200 */
[C---:B---3--:R-:W-:Y:S03]  /*184f0*/  HMMA.16816.F32 R60, R196.reuse, R72, R60 ;  /* 0x00000048c43c723c */ /* 0x048fe6000000183c */
[----:B------:R-:W-:Y:S04]  /*18500*/  LDSM.16.M88.4 R188, [R212+0x5000] ;  /* 0x00500000d4bc783b */ /* 0x000fe80000000200 */
[----:B------:R-:W-:Y:S01]  /*18510*/  LDSM.16.M88.4 R176, [R212+0x3800] ;  /* 0x00380000d4b0783b */ /* 0x000fe20000000200 */
[----:B------:R-:W-:Y:S03]  /*18520*/  HMMA.16816.F32 R52, R196, R74, R52 ;  /* 0x0000004ac434723c */ /* 0x000fe60000001834 */
[----:B------:R-:W3:Y:S04]  /*18530*/  LDSM.16.M88.4 R72, [R212+0x6000] ;  /* 0x00600000d448783b */ /* 0x000ee80000000200 */
[----:B------:R-:W-:Y:S01]  /*18540*/  LDSM.16.M88.4 R192, [R212+0x4800] ;  /* 0x00480000d4c0783b */ /* 0x000fe20000000200 */
[----:B------:R-:W-:Y:S03]  /*18550*/  HMMA.16816.F32 R48, R80, R44, RZ ;  /* 0x0000002c5030723c */ /* 0x000fe600000018ff */
[----:B------:R-:W-:Y:S01]  /*18560*/  LDSM.16.M88.4 R204, [R212+0x9000] ;  /* 0x00900000d4cc783b */ /* 0x000fe20000000200 */
[----:B--2---:R-:W-:-:S03]  /*18570*/  IMAD.IADD R58, R210, 0x1, R57 ;  /* 0x00000001d23a7824 */ /* 0x004fc600078e0239 */
[----:B------:R-:W0:Y:S01]  /*18580*/  LDGDEPBAR ;  /* 0x00000000000079af */ /* 0x000e220000000000 */
[C---:B------:R-:W-:Y:S03]  /*18590*/  HMMA.16816.F32 R44, R80.reuse, R46, RZ ;  /* 0x0000002e502c723c */ /* 0x040fe600000018ff */
[----:B------:R-:W-:Y:S01]  /*185a0*/  LDSM.16.M88.4 R208, [R218] ;  /* 0x00000000dad0783b */ /* 0x000fe20000000200 */
[----:B------:R-:W2:Y:S04]  /*185b0*/  S2R R57, SR_TID.X ;  /* 0x0000000000397919 */ /* 0x000ea80000002100 */
[C---:B------:R-:W-:Y:S08]  /*185c0*/  HMMA.16816.F32 R8, R80.reuse, R4, RZ ;  /* 0x000000045008723c */ /* 0x040ff000000018ff */
[C---:B------:R-:W-:Y:S08]  /*185d0*/  HMMA.16816.F32 R4, R80.reuse, R6, RZ ;  /* 0x000000065004723c */ /* 0x040ff000000018ff */
[C---:B------:R-:W-:Y:S08]  /*185e0*/  HMMA.16816.F32 R172, R80.reuse, R168, RZ ;  /* 0x000000a850ac723c */ /* 0x040ff000000018ff */
[----:B------:R-:W-:Y:S01]  /*185f0*/  HMMA.16816.F32 R168, R80, R170, RZ ;  /* 0x000000aa50a8723c */ /* 0x000fe200000018ff */
[----:B--2---:R-:W-:-:S07]  /*18600*/  IMAD.SHL.U32 R57, R57, 0x2, RZ ;  /* 0x0000000239397824 */ /* 0x004fce00078e00ff */
[C---:B------:R-:W-:Y:S08]  /*18610*/  HMMA.16816.F32 R48, R196.reuse, R180, R48 ;  /* 0x000000b4c430723c */ /* 0x040ff00000001830 */
[C---:B------:R-:W-:Y:S01]  /*18620*/  HMMA.16816.F32 R44, R196.reuse, R182, R44 ;  /* 0x000000b6c42c723c */ /* 0x040fe2000000182c */
[----:B------:R-:W2:Y:S07]  /*18630*/  LDSM.16.M88.4 R180, [R212+0x7000] ;  /* 0x00700000d4b4783b */ /* 0x000eae0000000200 */
[C---:B-1----:R-:W-:Y:S08]  /*18640*/  HMMA.16816.F32 R8, R196.reuse, R76, R8 ;  /* 0x0000004cc408723c */ /* 0x042ff00000001808 */
[----:B------:R-:W-:Y:S01]  /*18650*/  HMMA.16816.F32 R4, R196, R78, R4 ;  /* 0x0000004ec404723c */ /* 0x000fe20000001804 */
[----:B------:R-:W1:Y:S07]  /*18660*/  LDSM.16.M88.4 R76, [R212+0x8000] ;  /* 0x00800000d44c783b */ /* 0x000e6e0000000200 */
[C---:B------:R-:W-:Y:S08]  /*18670*/  HMMA.16816.F32 R32, R80.reuse, R28, RZ ;  /* 0x0000001c5020723c */ /* 0x040ff000000018ff */
[----:B------:R-:W-:Y:S08]  /*18680*/  HMMA.16816.F32 R28, R80, R30, RZ ;  /* 0x0000001e501c723c */ /* 0x000ff000000018ff */
[C---:B---3--:R-:W-:Y:S08]  /*18690*/  HMMA.16816.F32 R172, R196.reuse, R72, R172 ;  /* 0x00000048c4ac723c */ /* 0x048ff000000018ac */
[----:B------:R-:W-:Y:S01]  /*186a0*/  HMMA.16816.F32 R168, R196, R74, R168 ;  /* 0x0000004ac4a8723c */ /* 0x000fe200000018a8 */
[----:B------:R-:W3:Y:S07]  /*186b0*/  LDSM.16.M88.4 R72, [R212+0x8800] ;  /* 0x00880000d448783b */ /* 0x000eee0000000200 */
[C---:B------:R-:W-:Y:S08]  /*186c0*/  HMMA.16816.F32 R124, R80.reuse, R120, RZ ;  /* 0x00000078507c723c */ /* 0x040ff000000018ff */
[C---:B------:R-:W-:Y:S08]  /*186d0*/  HMMA.16816.F32 R120, R80.reuse, R122, RZ ;  /* 0x0000007a5078723c */ /* 0x040ff000000018ff */
[C---:B------:R-:W-:Y:S08]  /*186e0*/  HMMA.16816.F32 R108, R80.reuse, R104, RZ ;  /* 0x00000068506c723c */ /* 0x040ff000000018ff */
[----:B------:R-:W-:Y:S08]  /*186f0*/  HMMA.16816.F32 R104, R80, R106, RZ ;  /* 0x0000006a5068723c */ /* 0x000ff000000018ff */
[C---:B------:R-:W-:Y:S08]  /*18700*/  HMMA.16816.F32 R32, R196.reuse, R200, R32 ;  /* 0x000000c8c420723c */ /* 0x040ff00000001820 */
[----:B------:R-:W-:Y:S01]  /*18710*/  HMMA.16816.F32 R28, R196, R202, R28 ;  /* 0x000000cac41c723c */ /* 0x000fe2000000181c */
[----:B------:R-:W4:Y:S07]  /*18720*/  LDSM.16.M88.4 R200, [R212+0x9800] ;  /* 0x00980000d4c8783b */ /* 0x000f2e0000000200 */
[C---:B------:R-:W-:Y:S08]  /*18730*/  HMMA.16816.F32 R16, R80.reuse, R12, RZ ;  /* 0x0000000c5010723c */ /* 0x040ff000000018ff */
[C---:B------:R-:W-:Y:S08]  /*18740*/  HMMA.16816.F32 R12, R80.reuse, R14, RZ ;  /* 0x0000000e500c723c */ /* 0x040ff000000018ff */
[C---:B------:R-:W-:Y:S08]  /*18750*/  HMMA.16816.F32 R100, R80.reuse, R96, RZ ;  /* 0x000000605064723c */ /* 0x040ff000000018ff */
[C---:B------:R-:W-:Y:S08]  /*18760*/  HMMA.16816.F32 R96, R80.reuse, R98, RZ ;  /* 0x000000625060723c */ /* 0x040ff000000018ff */
[----:B------:R-:W-:Y:S08]  /*18770*/  HMMA.16816.F32 R40, R80, R36, RZ ;  /* 0x000000245028723c */ /* 0x000ff000000018ff */
[C---:B--2---:R-:W-:Y:S08]  /*18780*/  HMMA.16816.F32 R124, R196.reuse, R180, R124 ;  /* 0x000000b4c47c723c */ /* 0x044ff0000000187c */
[----:B------:R-:W-:Y:S01]  /*18790*/  HMMA.16816.F32 R120, R196, R182, R120 ;  /* 0x000000b6c478723c */ /* 0x000fe20000001878 */
[----:B------:R-:W2:Y:S07]  /*187a0*/  LDSM.16.M88.4 R180, [R58+0x3800] ;  /* 0x003800003ab4783b */ /* 0x000eae0000000200 */
[----:B------:R-:W-:Y:S08]  /*187b0*/  HMMA.16816.F32 R36, R80, R38, RZ ;  /* 0x000000265024723c */ /* 0x000ff000000018ff */
        /* <DEDUP_REMOVED lines=13> */
[----:B------:R-:W5:Y:S07]  /*18890*/  LDSM.16.M88.4 R184, [R212+0x6800] ;  /* 0x00680000d4b8783b */ /* 0x000f6e0000000200 */
[C---:B------:R-:W-:Y:S08]  /*188a0*/  HMMA.16816.F32 R16, R196.reuse, R188, R16 ;  /* 0x000000bcc410723c */ /* 0x040ff00000001810 */
[C---:B------:R-:W-:Y:S01]  /*188b0*/  HMMA.16816.F32 R12, R196.reuse, R190, R12 ;  /* 0x000000bec40c723c */ /* 0x040fe2000000180c */
[----:B------:R-:W5:Y:S07]  /*188c0*/  LDSM.16.M88.4 R188, [R58+0x2800] ;  /* 0x002800003abc783b */ /* 0x000f6e0000000200 */
[C---:B---3--:R-:W-:Y:S08]  /*188d0*/  HMMA.16816.F32 R100, R196.reuse, R72, R100 ;  /* 0x00000048c464723c */ /* 0x048ff00000001864 */
[C---:B------:R-:W-:Y:S01]  /*188e0*/  HMMA.16816.F32 R96, R196.reuse, R74, R96 ;  /* 0x0000004ac460723c */ /* 0x040fe20000001860 */
[----:B------:R-:W3:Y:S07]  /*188f0*/  LDSM.16.M88.4 R72, [R58+0x5000] ;  /* 0x005000003a48783b */ /* 0x000eee0000000200 */
[C---:B------:R-:W-:Y:S08]  /*18900*/  HMMA.16816.F32 R40, R196.reuse, R176, R40 ;  /* 0x000000b0c428723c */ /* 0x040ff00000001828 */
[C---:B------:R-:W-:Y:S01]  /*18910*/  HMMA.16816.F32 R36, R196.reuse, R178, R36 ;  /* 0x000000b2c424723c */ /* 0x040fe20000001824 */
[----:B------:R-:W3:Y:S04]  /*18920*/  LDSM.16.M88.4 R176, [R212+0x7800] ;  /* 0x00780000d4b0783b */ /* 0x000ee80000000200 */
[----:B------:R-:W-:Y:S03]  /*18930*/  LDSM.16.M88.4 R212, [R58+0x5800] ;  /* 0x005800003ad4783b */ /* 0x000fe60000000200 */
[C---:B------:R-:W-:Y:S08]  /*18940*/  HMMA.16816.F32 R24, R196.reuse, R192, R24 ;  /* 0x000000c0c418723c */ /* 0x040ff00000001818 */
[C---:B----4-:R-:W-:Y:S08]  /*18950*/  HMMA.16816.F32 R84, R196.reuse, R200, R84 ;  /* 0x000000c8c454723c */ /* 0x050ff00000001854 */
[C---:B------:R-:W-:Y:S01]  /*18960*/  HMMA.16816.F32 R80, R196.reuse, R202, R80 ;  /* 0x000000cac450723c */ /* 0x040fe20000001850 */
[----:B------:R-:W4:Y:S07]  /*18970*/  LDSM.16.M88.4 R200, [R58+0x6800] ;  /* 0x006800003ac8783b */ /* 0x000f2e0000000200 */
[----:B------:R-:W-:Y:S01]  /*18980*/  HMMA.16816.F32 R20, R196, R194, R20 ;  /* 0x000000c2c414723c */ /* 0x000fe20000001814 */
[----:B------:R-:W4:Y:S07]  /*18990*/  LDSM.16.M88.4 R192, [R58+0x2000] ;  /* 0x002000003ac0783b */ /* 0x000f2e0000000200 */
[C---:B--2---:R-:W-:Y:S08]  /*189a0*/  HMMA.16816.F32 R40, R208.reuse, R180, R40 ;  /* 0x000000b4d028723c */ /* 0x044ff00000001828 */
[C---:B------:R-:W-:Y:S01]  /*189b0*/  HMMA.16816.F32 R36, R208.reuse, R182, R36 ;  /* 0x000000b6d024723c */ /* 0x040fe20000001824 */
[----:B------:R-:W2:Y:S07]  /*189c0*/  LDSM.16.M88.4 R180, [R58+0x9000] ;  /* 0x009000003ab4783b */ /* 0x000eae0000000200 */
[----:B-1----:R-:W-:Y:S01]  /*189d0*/  HMMA.16816.F32 R24, R208, R76, R24 ;  /* 0x0000004cd018723c */ /* 0x002fe20000001818 */
[----:B------:R-:W-:-:S02]  /*189e0*/  IMAD.IADD R76, R219, 0x1, R218 ;  /* 0x00000001db4c7824 */ /* 0x000fc400078e02da */
[----:B------:R-:W-:-:S05]  /*189f0*/  IMAD.IADD R219, R219, 0x1, R58 ;  /* 0x00000001dbdb7824 */ /* 0x000fca00078e023a */
[C---:B-----5:R-:W-:Y:S08]  /*18a00*/  HMMA.16816.F32 R164, R196.reuse, R184, R164 ;  /* 0x000000b8c4a4723c */ /* 0x060ff000000018a4 */
[----:B------:R-:W-:Y:S01]  /*18a10*/  HMMA.16816.F32 R128, R196, R186, R128 ;  /* 0x000000bac480723c */ /* 0x000fe20000001880 */
[----:B------:R-:W-:Y:S07]  /*18a20*/  LDSM.16.M88.4 R184, [R58+0x3000] ;  /* 0x003000003ab8783b */ /* 0x000fee0000000200 */
[C---:B------:R-:W-:Y:S08]  /*18a30*/  HMMA.16816.F32 R60, R208.reuse, R188, R60 ;  /* 0x000000bcd03c723c */ /* 0x040ff0000000183c */
[C---:B------:R-:W-:Y:S01]  /*18a40*/  HMMA.16816.F32 R52, R208.reuse, R190, R52 ;  /* 0x000000bed034723c */ /* 0x040fe20000001834 */
[----:B------:R-:W1:Y:S07]  /*18a50*/  LDSM.16.M88.4 R188, [R58+0x8000] ;  /* 0x008000003abc783b */ /* 0x000e6e0000000200 */
[C---:B------:R-:W-:Y:S01]  /*18a60*/  HMMA.16816.F32 R20, R208.reuse, R78, R20 ;  /* 0x0000004ed014723c */ /* 0x040fe20000001814 */
[----:B------:R-:W-:Y:S07]  /*18a70*/  LDSM.16.M88.4 R76, [R76] ;  /* 0x000000004c4c783b */ /* 0x000fee0000000200 */
[C---:B---3--:R-:W-:Y:S08]  /*18a80*/  HMMA.16816.F32 R16, R208.reuse, R72, R16 ;  /* 0x00000048d010723c */ /* 0x048ff00000001810 */
[----:B------:R-:W-:Y:S01]  /*18a90*/  HMMA.16816.F32 R12, R208, R74, R12 ;  /* 0x0000004ad00c723c */ /* 0x000fe2000000180c */
[----:B------:R-:W3:Y:S07]  /*18aa0*/  LDSM.16.M88.4 R72, [R219+0x2000] ;  /* 0x00200000db48783b */ /* 0x000eee0000000200 */
[C---:B------:R-:W-:Y:S08]  /*18ab0*/  HMMA.16816.F32 R92, R196.reuse, R204, R92 ;  /* 0x000000ccc45c723c */ /* 0x040ff0000000185c */
[C---:B------:R-:W-:Y:S01]  /*18ac0*/  HMMA.16816.F32 R88, R196.reuse, R206, R88 ;  /* 0x000000cec458723c */ /* 0x040fe20000001858 */
[----:B------:R-:W-:Y:S07]  /*18ad0*/  LDSM.16.M88.4 R204, [R58+0x6000] ;  /* 0x006000003acc783b */ /* 0x000fee0000000200 */
[C---:B------:R-:W-:Y:S08]  /*18ae0*/  HMMA.16816.F32 R116, R196.reuse, R176, R116 ;  /* 0x000000b0c474723c */ /* 0x040ff00000001874 */
[----:B------:R-:W-:Y:S01]  /*18af0*/  HMMA.16816.F32 R112, R196, R178, R112 ;  /* 0x000000b2c470723c */ /* 0x000fe20000001870 */
[----:B------:R-:W5:Y:S04]  /*18b00*/  LDSM.16.M88.4 R176, [R58+0x4000] ;  /* 0x004000003ab0783b */ /* 0x000f680000000200 */
[----:B------:R-:W-:Y:S03]  /*18b10*/  LDSM.16.M88.4 R196, [R58+0x7000] ;  /* 0x007000003ac4783b */ /* 0x000fe60000000200 */
[C---:B----4-:R-:W-:Y:S08]  /*18b20*/  HMMA.16816.F32 R164, R208.reuse, R200, R164 ;  /* 0x000000c8d0a4723c */ /* 0x050ff000000018a4 */
        /* <DEDUP_REMOVED lines=8> */
[----:B-1----:R-:W-:Y:S01]  /*18bb0*/  HMMA.16816.F32 R104, R208, R190, R104 ;  /* 0x000000bed068723c */ /* 0x002fe20000001868 */
[----:B------:R-:W-:-:S04]  /*18bc0*/  LOP3.LUT R190, R57, 0x6, RZ, 0xc0, !PT ;  /* 0x0000000639be7812 */ /* 0x000fc800078ec0ff */
[----:B------:R-:W-:-:S03]  /*18bd0*/  PRMT R190, R190, 0x6540, R59 ;  /* 0x00006540bebe7816 */ /* 0x000fc6000000003b */
[----:B---3--:R-:W-:Y:S02]  /*18be0*/  HMMA.16816.F32 R68, R76, R72, R68 ;  /* 0x000000484c44723c */ /* 0x008fe40000001844 */
[C---:B------:R-:W-:Y:S02]  /*18bf0*/  VIADD R57, R190.reuse, 0xfffffe00 ;  /* 0xfffffe00be397836 */ /* 0x040fe40000000000 */
[----:B------:R-:W-:-:S03]  /*18c00*/  VIADD R72, R190, 0xfffffe01 ;  /* 0xfffffe01be487836 */ /* 0x000fc60000000000 */
[CC--:B------:R-:W-:Y:S01]  /*18c10*/  ISETP.GE.AND P3, PT, R57.reuse, R216.reuse, PT ;  /* 0x000000d83900720c */ /* 0x0c0fe20003f66270 */
[C---:B------:R-:W-:Y:S01]  /*18c20*/  HMMA.16816.F32 R48, R208.reuse, R184, R48 ;  /* 0x000000b8d030723c */ /* 0x040fe20000001830 */
[-C--:B------:R-:W-:Y:S01]  /*18c30*/  ISETP.GE.AND P0, PT, R57, R217.reuse, PT ;  /* 0x000000d93900720c */ /* 0x080fe20003f06270 */
[----:B------:R-:W-:Y:S01]  /*18c40*/  VIADD R57, R190, 0xfffffe09 ;  /* 0xfffffe09be397836 */ /* 0x000fe20000000000 */
[CC--:B------:R-:W-:Y:S02]  /*18c50*/  ISETP.GE.AND P2, PT, R72.reuse, R216.reuse, PT ;  /* 0x000000d84800720c */ /* 0x0c0fe40003f46270 */
[----:B------:R-:W-:Y:S02]  /*18c60*/  ISETP.GE.AND P4, PT, R72, R217, PT ;  /* 0x000000d94800720c */ /* 0x000fe40003f86270 */
[----:B------:R-:W-:Y:S01]  /*18c70*/  ISETP.GE.AND P5, PT, R57, R216, PT ;  /* 0x000000d83900720c */ /* 0x000fe20003fa6270 */
[----:B------:R-:W-:Y:S01]  /*18c80*/  HMMA.16816.F32 R44, R208, R186, R44 ;  /* 0x000000bad02c723c */ /* 0x000fe2000000182c */
[----:B------:R-:W-:Y:S02]  /*18c90*/  LDSM.16.M88.4 R184, [R58+0x8800] ;  /* 0x008800003ab8783b */ /* 0x000fe40000000200 */
[----:B------:R-:W-:-:S02]  /*18ca0*/  FSEL R191, R70, -INF , !P0 ;  /* 0xff80000046bf7808 */ /* 0x000fc40004000000 */
[----:B------:R-:W-:Y:S01]  /*18cb0*/  ISETP.GE.AND P0, PT, R57, R217, PT ;  /* 0x000000d93900720c */ /* 0x000fe20003f06270 */
[----:B------:R-:W-:Y:S02]  /*18cc0*/  VIADD R57, R190, 0xfffffe10 ;  /* 0xfffffe10be397836 */ /* 0x000fe40000000000 */
[----:B------:R-:W-:Y:S01]  /*18cd0*/  HMMA.16816.F32 R64, R76, R74, R64 ;  /* 0x0000004a4c40723c */ /* 0x000fe20000001840 */
[----:B------:R-:W1:Y:S07]  /*18ce0*/  LDSM.16.M88.4 R72, [R219+0x3800] ;  /* 0x00380000db48783b */ /* 0x000e6e0000000200 */
[C---:B-----5:R-:W-:Y:S08]  /*18cf0*/  HMMA.16816.F32 R32, R208.reuse, R176, R32 ;  /* 0x000000b0d020723c */ /* 0x060ff00000001820 */
[----:B------:R-:W-:Y:S01]  /*18d00*/  HMMA.16816.F32 R28, R208, R178, R28 ;  /* 0x000000b2d01c723c */ /* 0x000fe2000000181c */
[----:B------:R3:W-:Y:S02]  /*18d10*/  LDSM.16.M88.4 R176, [R58+0x9800] ;  /* 0x009800003ab0783b */ /* 0x0007e40000000200 */
[----:B------:R-:W-:-:S05]  /*18d20*/  FSEL R235, R67, -INF , !P0 ;  /* 0xff80000043eb7808 */ /* 0x000fca0004000000 */
[C---:B----4-:R-:W-:Y:S08]  /*18d30*/  HMMA.16816.F32 R60, R76.reuse, R200, R60 ;  /* 0x000000c84c3c723c */ /* 0x050ff0000000183c */
[----:B------:R-:W-:Y:S01]  /*18d40*/  HMMA.16816.F32 R52, R76, R202, R52 ;  /* 0x000000ca4c34723c */ /* 0x000fe20000001834 */
[----:B------:R-:W-:Y:S02]  /*18d50*/  FSEL R202, R65, -INF , !P5 ;  /* 0xff80000041ca7808 */ /* 0x000fe40006800000 */
[----:B------:R-:W-:Y:S01]  /*18d60*/  FSEL R203, R71, -INF , !P4 ;  /* 0xff80000047cb7808 */ /* 0x000fe20006000000 */
[----:B---3--:R-:W-:-:S04]  /*18d70*/  VIADD R58, R190, 0xfffffe08 ;  /* 0xfffffe08be3a7836 */ /* 0x008fc80000000000 */
[C---:B------:R-:W-:Y:S01]  /*18d80*/  HMMA.16816.F32 R116, R208.reuse, R192, R116 ;  /* 0x000000c0d074723c */ /* 0x040fe20000001874 */
[----:B------:R-:W-:Y:S02]  /*18d90*/  FSEL R192, R69, -INF , !P2 ;  /* 0xff80000045c07808 */ /* 0x000fe40005000000 */
[CC--:B------:R-:W-:Y:S02]  /*18da0*/  ISETP.GE.AND P2, PT, R57.reuse, R216.reuse, PT ;  /* 0x000000d83900720c */ /* 0x0c0fe40003f46270 */
[C---:B------:R-:W-:Y:S02]  /*18db0*/  ISETP.GE.AND P1, PT, R58.reuse, R216, PT ;  /* 0x000000d83a00720c */ /* 0x040fe40003f26270 */
[-C--:B------:R-:W-:Y:S01]  /*18dc0*/  ISETP.GE.AND P6, PT, R58, R217.reuse, PT ;  /* 0x000000d93a00720c */ /* 0x080fe20003fc6270 */
[----:B------:R-:W-:Y:S01]  /*18dd0*/  HMMA.16816.F32 R112, R208, R194, R112 ;  /* 0x000000c2d070723c */ /* 0x000fe20000001870 */
[----:B------:R-:W-:Y:S01]  /*18de0*/  FSEL R194, R68, -INF , !P3 ;  /* 0xff80000044c27808 */ /* 0x000fe20005800000 */
[C---:B------:R-:W-:Y:S01]  /*18df0*/  VIADD R58, R190.reuse, 0xfffffe11 ;  /* 0xfffffe11be3a7836 */ /* 0x040fe20000000000 */
[----:B------:R-:W-:Y:S01]  /*18e00*/  ISETP.GE.AND P3, PT, R57, R217, PT ;  /* 0x000000d93900720c */ /* 0x000fe20003f66270 */
[----:B------:R-:W-:Y:S01]  /*18e10*/  VIADD R57, R190, 0xfffffe18 ;  /* 0xfffffe18be397836 */ /* 0x000fe20000000000 */
[----:B------:R-:W-:-:S02]  /*18e20*/  FSEL R225, R66, -INF , !P6 ;  /* 0xff80000042e17808 */ /* 0x000fc40007000000 */
[-C--:B------:R-:W-:Y:S01]  /*18e30*/  ISETP.GE.AND P6, PT, R58, R216.reuse, PT ;  /* 0x000000d83a00720c */ /* 0x080fe20003fc6270 */
[----:B------:R-:W-:Y:S01]  /*18e40*/  HMMA.16816.F32 R124, R208, R196, R124 ;  /* 0x000000c4d07c723c */ /* 0x000fe2000000187c */
[----:B------:R-:W-:Y:S02]  /*18e50*/  FSEL R196, R64, -INF , !P1 ;  /* 0xff80000040c47808 */ /* 0x000fe40004800000 */
[----:B------:R-:W3:Y:S01]  /*18e60*/  LDSM.16.M88.4 R64, [R219+0x4000] ;  /* 0x00400000db40783b */ /* 0x000ee20000000200 */
[-C--:B------:R-:W-:Y:S01]  /*18e70*/  ISETP.GE.AND P5, PT, R58, R217.reuse, PT ;  /* 0x000000d93a00720c */ /* 0x080fe20003fa6270 */
[C---:B------:R-:W-:Y:S01]  /*18e80*/  VIADD R58, R190.reuse, 0xfffffe19 ;  /* 0xfffffe19be3a7836 */ /* 0x040fe20000000000 */
[C---:B------:R-:W-:Y:S02]  /*18e90*/  ISETP.GE.AND P4, PT, R57.reuse, R216, PT ;  /* 0x000000d83900720c */ /* 0x040fe40003f86270 */
[----:B--2---:R-:W-:Y:S01]  /*18ea0*/  HMMA.16816.F32 R48, R76, R180, R48 ;  /* 0x000000b44c30723c */ /* 0x004fe20000001830 */
[----:B------:R-:W-:Y:S01]  /*18eb0*/  ISETP.GE.AND P0, PT, R57, R217, PT ;  /* 0x000000d93900720c */ /* 0x000fe20003f06270 */
[----:B------:R-:W-:Y:S01]  /*18ec0*/  VIADD R57, R190, 0xfffffe20 ;  /* 0xfffffe20be397836 */ /* 0x000fe20000000000 */
[----:B------:R-:W-:-:S02]  /*18ed0*/  FSEL R70, R60, -INF , !P2 ;  /* 0xff8000003c467808 */ /* 0x000fc40005000000 */
[----:B------:R-:W-:Y:S01]  /*18ee0*/  FSEL R68, R52, -INF , !P4 ;  /* 0xff80000034447808 */ /* 0x000fe20006000000 */
[----:B------:R-:W-:Y:S01]  /*18ef0*/  VIADD R52, R190, 0xfffffe28 ;  /* 0xfffffe28be347836 */ /* 0x000fe20000000000 */
[-C--:B------:R-:W-:Y:S01]  /*18f00*/  ISETP.GE.AND P2, PT, R58, R216.reuse, PT ;  /* 0x000000d83a00720c */ /* 0x080fe20003f46270 */
[----:B------:R-:W-:Y:S01]  /*18f10*/  HMMA.16816.F32 R44, R76, R182, R44 ;  /* 0x000000b64c2c723c */ /* 0x000fe2000000182c */
[----:B------:R-:W-:Y:S02]  /*18f20*/  FSEL R223, R62, -INF , !P3 ;  /* 0xff8000003edf7808 */ /* 0x000fe40005800000 */
[----:B------:R-:W-:Y:S02]  /*18f30*/  FSEL R62, R61, -INF , !P6 ;  /* 0xff8000003d3e7808 */ /* 0x000fe40007000000 */
[----:B------:R-:W-:Y:S02]  /*18f40*/  FSEL R71, R63, -INF , !P5 ;  /* 0xff8000003f477808 */ /* 0x000fe40006800000 */
[C---:B------:R-:W-:Y:S01]  /*18f50*/  ISETP.GE.AND P6, PT, R57.reuse, R216, PT ;  /* 0x000000d83900720c */ /* 0x040fe20003fc6270 */
[----:B------:R-:W-:Y:S01]  /*18f60*/  HMMA.16816.F32 R4, R208, R214, R4 ;  /* 0x000000d6d004723c */ /* 0x000fe20000001804 */
[----:B------:R-:W-:Y:S01]  /*18f70*/  ISETP.GE.AND P5, PT, R57, R217, PT ;  /* 0x000000d93900720c */ /* 0x000fe20003fa6270 */
[----:B------:R-:W-:Y:S01]  /*18f80*/  VIADD R57, R190, 0xfffffe29 ;  /* 0xfffffe29be397836 */ /* 0x000fe20000000000 */
[----:B------:R-:W-:-:S02]  /*18f90*/  FSEL R60, R53, -INF , !P2 ;  /* 0xff800000353c7808 */ /* 0x000fc40005000000 */
[-C--:B------:R-:W-:Y:S02]  /*18fa0*/  ISETP.GE.AND P2, PT, R52, R216.reuse, PT ;  /* 0x000000d83400720c */ /* 0x080fe40003f46270 */
[-C--:B------:R-:W-:Y:S01]  /*18fb0*/  ISETP.GE.AND P3, PT, R58, R217.reuse, PT ;  /* 0x000000d93a00720c */ /* 0x080fe20003f66270 */
[C---:B------:R-:W-:Y:S01]  /*18fc0*/  HMMA.16816.F32 R8, R208.reuse, R212, R8 ;  /* 0x000000d4d008723c */ /* 0x040fe20000001808 */
[----:B------:R-:W-:Y:S01]  /*18fd0*/  FSEL R220, R48, -INF , !P6 ;  /* 0xff80000030dc7808 */ /* 0x000fe20007000000 */
[----:B------:R-:W-:Y:S01]  /*18fe0*/  VIADD R58, R190, 0xfffffe21 ;  /* 0xfffffe21be3a7836 */ /* 0x000fe20000000000 */
[----:B------:R-:W-:Y:S01]  /*18ff0*/  FSEL R215, R50, -INF , !P5 ;  /* 0xff80000032d77808 */ /* 0x000fe20006800000 */
[----:B------:R-:W-:Y:S01]  /*19000*/  VIADD R48, R190, 0xfffffe30 ;  /* 0xfffffe30be307836 */ /* 0x000fe20000000000 */
[----:B------:R-:W-:Y:S01]  /*19010*/  FSEL R218, R44, -INF , !P2 ;  /* 0xff8000002cda7808 */ /* 0x000fe20005000000 */
[C---:B------:R-:W-:Y:S01]  /*19020*/  VIADD R44, R190.reuse, 0xfffffe38 ;  /* 0xfffffe38be2c7836 */ /* 0x040fe20000000000 */
[----:B------:R-:W-:Y:S01]  /*19030*/  FSEL R221, R55, -INF , !P3 ;  /* 0xff80000037dd7808 */ /* 0x000fe20005800000 */
[----:B------:R-:W-:Y:S01]  /*19040*/  HMMA.16816.F32 R172, R208, R204, R172 ;  /* 0x000000ccd0ac723c */ /* 0x000fe200000018ac */
[C---:B------:R-:W-:Y:S01]  /*19050*/  ISETP.GE.AND P6, PT, R57.reuse, R216, PT ;  /* 0x000000d83900720c */ /* 0x040fe20003fc6270 */
[----:B------:R-:W-:Y:S01]  /*19060*/  VIADD R50, R190, 0xfffffe49 ;  /* 0xfffffe49be327836 */ /* 0x000fe20000000000 */
[----:B------:R-:W-:-:S02]  /*19070*/  ISETP.GE.AND P5, PT, R57, R217, PT ;  /* 0x000000d93900720c */ /* 0x000fc40003fa6270 */
[-C--:B------:R-:W-:Y:S02]  /*19080*/  ISETP.GE.AND P3, PT, R52, R217.reuse, PT ;  /* 0x000000d93400720c */ /* 0x080fe40003f66270 */
[----:B------:R-:W-:Y:S01]  /*19090*/  FSEL R212, R45, -INF , !P6 ;  /* 0xff8000002dd47808 */ /* 0x000fe20007000000 */
[C---:B-1----:R-:W-:Y:S01]  /*190a0*/  HMMA.16816.F32 R40, R76.reuse, R72, R40 ;  /* 0x000000484c28723c */ /* 0x042fe20000001828 */
[----:B------:R-:W-:Y:S02]  /*190b0*/  FSEL R205, R47, -INF , !P5 ;  /* 0xff8000002fcd7808 */ /* 0x000fe40006800000 */
[----:B------:R-:W-:Y:S02]  /*190c0*/  FSEL R69, R54, -INF , !P0 ;  /* 0xff80000036457808 */ /* 0x000fe40004000000 */
[----:B------:R-:W-:Y:S01]  /*190d0*/  FSEL R213, R46, -INF , !P3 ;  /* 0xff8000002ed57808 */ /* 0x000fe20005800000 */
[----:B------:R-:W1:Y:S01]  /*190e0*/  LDSM.16.M88.4 R52, [R219+0x4800] ;  /* 0x00480000db34783b */ /* 0x000e620000000200 */
[C---:B------:R-:W-:Y:S01]  /*190f0*/  ISETP.GE.AND P6, PT, R44.reuse, R216, PT ;  /* 0x000000d82c00720c */ /* 0x040fe20003fc6270 */
[----:B------:R-:W-:Y:S01]  /*19100*/  HMMA.16816.F32 R36, R76, R74, R36 ;  /* 0x0000004a4c24723c */ /* 0x000fe20000001824 */
[----:B------:R-:W-:-:S02]  /*19110*/  ISETP.GE.AND P5, PT, R44, R217, PT ;  /* 0x000000d92c00720c */ /* 0x000fc40003fa6270 */
[----:B------:R-:W2:Y:S01]  /*19120*/  LDSM.16.M88.4 R44, [R219+0x5000] ;  /* 0x00500000db2c783b */ /* 0x000ea20000000200 */
[CC--:B------:R-:W-:Y:S02]  /*19130*/  ISETP.GE.AND P4, PT, R58.reuse, R216.reuse, PT ;  /* 0x000000d83a00720c */ /* 0x0c0fe40003f86270 */
[----:B------:R-:W-:Y:S02]  /*19140*/  ISETP.GE.AND P0, PT, R58, R217, PT ;  /* 0x000000d93a00720c */ /* 0x000fe40003f06270 */
[----:B---3--:R-:W-:Y:S01]  /*19150*/  HMMA.16816.F32 R32, R76, R64, R32 ;  /* 0x000000404c20723c */ /* 0x008fe20000001820 */
[----:B------:R-:W-:Y:S01]  /*19160*/  FSEL R214, R49, -INF , !P4 ;  /* 0xff80000031d67808 */ /* 0x000fe20006000000 */
[----:B------:R-:W-:Y:S01]  /*19170*/  VIADD R49, R190, 0xfffffe31 ;  /* 0xfffffe31be317836 */ /* 0x000fe20000000000 */
[----:B------:R-:W-:-:S04]  /*19180*/  ISETP.GE.AND P4, PT, R48, R216, PT ;  /* 0x000000d83000720c */ /* 0x000fc80003f86270 */
[CC--:B------:R-:W-:Y:S01]  /*19190*/  ISETP.GE.AND P2, PT, R49.reuse, R216.reuse, PT ;  /* 0x000000d83100720c */ /* 0x0c0fe20003f46270 */
[----:B------:R-:W-:Y:S01]  /*191a0*/  HMMA.16816.F32 R28, R76, R66, R28 ;  /* 0x000000424c1c723c */ /* 0x000fe2000000181c */
[-C--:B------:R-:W-:Y:S01]  /*191b0*/  ISETP.GE.AND P3, PT, R49, R217.reuse, PT ;  /* 0x000000d93100720c */ /* 0x080fe20003f66270 */
[----:B------:R-:W-:Y:S01]  /*191c0*/  VIADD R49, R190, 0xfffffe41 ;  /* 0xfffffe41be317836 */ /* 0x000fe20000000000 */
[----:B------:R-:W-:Y:S01]  /*191d0*/  FSEL R204, R36, -INF , !P6 ;  /* 0xff80000024cc7808 */ /* 0x000fe20007000000 */
[C---:B------:R-:W-:Y:S01]  /*191e0*/  VIADD R36, R190.reuse, 0xfffffe48 ;  /* 0xfffffe48be247836 */ /* 0x040fe20000000000 */
[----:B------:R-:W-:Y:S02]  /*191f0*/  FSEL R41, R41, -INF , !P2 ;  /* 0xff80000029297808 */ /* 0x000fe40005000000 */
[----:B------:R-:W-:Y:S01]  /*19200*/  FSEL R43, R43, -INF , !P3 ;  /* 0xff8000002b2b7808 */ /* 0x000fe20005800000 */
[C---:B------:R-:W-:Y:S01]  /*19210*/  HMMA.16816.F32 R168, R208.reuse, R206, R168 ;  /* 0x000000ced0a8723c */ /* 0x040fe200000018a8 */
[----:B------:R-:W-:Y:S01]  /*19220*/  FSEL R207, R51, -INF , !P0 ;  /* 0xff80000033cf7808 */ /* 0x000fe20004000000 */
[----:B------:R-:W-:Y:S01]  /*19230*/  VIADD R51, R190, 0xfffffe50 ;  /* 0xfffffe50be337836 */ /* 0x000fe20000000000 */
[----:B------:R-:W-:Y:S01]  /*19240*/  ISETP.GE.AND P0, PT, R48, R217, PT ;  /* 0x000000d93000720c */ /* 0x000fe20003f06270 */
[----:B------:R-:W-:Y:S01]  /*19250*/  VIADD R48, R190, 0xfffffe39 ;  /* 0xfffffe39be307836 */ /* 0x000fe20000000000 */
[----:B------:R-:W-:Y:S01]  /*19260*/  FSEL R206, R40, -INF , !P4 ;  /* 0xff80000028ce7808 */ /* 0x000fe20006000000 */
[----:B------:R-:W-:Y:S01]  /*19270*/  VIADD R40, R190, 0xfffffe40 ;  /* 0xfffffe40be287836 */ /* 0x000fe20000000000 */
[----:B------:R-:W-:Y:S01]  /*19280*/  FSEL R42, R42, -INF , !P0 ;  /* 0xff8000002a2a7808 */ /* 0x000fe20004000000 */
[----:B------:R-:W-:Y:S01]  /*19290*/  HMMA.16816.F32 R84, R208, R176, R84 ;  /* 0x000000b0d054723c */ /* 0x000fe20000001854 */
[----:B------:R-:W-:-:S02]  /*192a0*/  ISETP.GE.AND P4, PT, R48, R216, PT ;  /* 0x000000d83000720c */ /* 0x000fc40003f86270 */
[-C--:B------:R-:W-:Y:S02]  /*192b0*/  ISETP.GE.AND P0, PT, R48, R217.reuse, PT ;  /* 0x000000d93000720c */ /* 0x080fe40003f06270 */
[CC--:B------:R-:W-:Y:S02]  /*192c0*/  ISETP.GE.AND P2, PT, R40.reuse, R216.reuse, PT ;  /* 0x000000d82800720c */ /* 0x0c0fe40003f46270 */
[-C--:B------:R-:W-:Y:S01]  /*192d0*/  ISETP.GE.AND P3, PT, R40, R217.reuse, PT ;  /* 0x000000d92800720c */ /* 0x080fe20003f66270 */
[----:B-1----:R-:W-:Y:S01]  /*192e0*/  HMMA.16816.F32 R24, R76, R52, R24 ;  /* 0x000000344c18723c */ /* 0x002fe20000001818 */
[----:B------:R-:W-:Y:S01]  /*192f0*/  FSEL R40, R38, -INF , !P5 ;  /* 0xff80000026287808 */ /* 0x000fe20006800000 */
[----:B------:R-:W-:Y:S01]  /*19300*/  VIADD R52, R190, 0xfffffe51 ;  /* 0xfffffe51be347836 */ /* 0x000fe20000000000 */
[C---:B------:R-:W-:Y:S02]  /*19310*/  ISETP.GE.AND P6, PT, R49.reuse, R216, PT ;  /* 0x000000d83100720c */ /* 0x040fe40003fc6270 */
[----:B------:R-:W-:-:S02]  /*19320*/  ISETP.GE.AND P5, PT, R49, R217, PT ;  /* 0x000000d93100720c */ /* 0x000fc40003fa6270 */
[----:B------:R-:W-:Y:S01]  /*19330*/  FSEL R48, R37, -INF , !P4 ;  /* 0xff80000025307808 */ /* 0x000fe20006000000 */
[C---:B--2---:R-:W-:Y:S01]  /*19340*/  HMMA.16816.F32 R16, R76.reuse, R44, R16 ;  /* 0x0000002c4c10723c */ /* 0x044fe20000001810 */
[----:B------:R-:W-:Y:S01]  /*19350*/  FSEL R49, R39, -INF , !P0 ;  /* 0xff80000027317808 */ /* 0x000fe20004000000 */
[----:B------:R-:W-:Y:S01]  /*19360*/  VIADD R45, R190, 0xfffffe59 ;  /* 0xfffffe59be2d7836 */ /* 0x000fe20000000000 */
[C---:B------:R-:W-:Y:S02]  /*19370*/  ISETP.GE.AND P4, PT, R36.reuse, R216, PT ;  /* 0x000000d82400720c */ /* 0x040fe40003f86270 */
[----:B------:R-:W-:Y:S02]  /*19380*/  ISETP.GE.AND P0, PT, R36, R217, PT ;  /* 0x000000d92400720c */ /* 0x000fe40003f06270 */
[----:B------:R-:W1:Y:S01]  /*19390*/  LDSM.16.M88.4 R36, [R219+0x5800] ;  /* 0x00580000db24783b */ /* 0x000e620000000200 */
[----:B------:R-:W-:Y:S01]  /*193a0*/  FSEL R32, R32, -INF , !P2 ;  /* 0xff80000020207808 */ /* 0x000fe20005000000 */
[----:B------:R-:W-:Y:S01]  /*193b0*/  HMMA.16816.F32 R20, R76, R54, R20 ;  /* 0x000000364c14723c */ /* 0x000fe20000001814 */
[----:B------:R-:W-:-:S02]  /*193c0*/  FSEL R34, R34, -INF , !P3 ;  /* 0xff80000022227808 */ /* 0x000fc40005800000 */
[CC--:B------:R-:W-:Y:S02]  /*193d0*/  ISETP.GE.AND P2, PT, R50.reuse, R216.reuse, PT ;  /* 0x000000d83200720c */ /* 0x0c0fe40003f46270 */
[----:B------:R-:W-:Y:S02]  /*193e0*/  ISETP.GE.AND P3, PT, R50, R217, PT ;  /* 0x000000d93200720c */ /* 0x000fe40003f66270 */
[----:B------:R-:W-:Y:S01]  /*193f0*/  FSEL R50, R28, -INF , !P4 ;  /* 0xff8000001c327808 */ /* 0x000fe20006000000 */
[C---:B------:R-:W-:Y:S01]  /*19400*/  VIADD R28, R190.reuse, 0xfffffe58 ;  /* 0xfffffe58be1c7836 */ /* 0x040fe20000000000 */
[----:B------:R-:W-:Y:S01]  /*19410*/  FSEL R33, R33, -INF , !P6 ;  /* 0xff80000021217808 */ /* 0x000fe20007000000 */
[----:B------:R-:W-:Y:S01]  /*19420*/  HMMA.16816.F32 R12, R76, R46, R12 ;  /* 0x0000002e4c0c723c */ /* 0x000fe2000000180c */
[----:B------:R-:W-:Y:S01]  /*19430*/  FSEL R35, R35, -INF , !P5 ;  /* 0xff80000023237808 */ /* 0x000fe20006800000 */
[----:B------:R-:W-:Y:S01]  /*19440*/  VIADD R47, R190, 0xfffffe61 ;  /* 0xfffffe61be2f7836 */ /* 0x000fe20000000000 */
[----:B------:R-:W-:-:S02]  /*19450*/  ISETP.GE.AND P6, PT, R51, R216, PT ;  /* 0x000000d83300720c */ /* 0x000fc40003fc6270 */
[-C--:B------:R-:W-:Y:S02]  /*19460*/  ISETP.GE.AND P5, PT, R51, R217.reuse, PT ;  /* 0x000000d93300720c */ /* 0x080fe40003fa6270 */
[----:B------:R-:W-:Y:S01]  /*19470*/  FSEL R53, R29, -INF , !P2 ;  /* 0xff8000001d357808 */ /* 0x000fe20005000000 */
[C---:B------:R-:W-:Y:S01]  /*19480*/  HMMA.16816.F32 R96, R208.reuse, R186, R96 ;  /* 0x000000bad060723c */ /* 0x040fe20000001860 */
[----:B------:R-:W-:Y:S02]  /*19490*/  FSEL R44, R31, -INF , !P3 ;  /* 0xff8000001f2c7808 */ /* 0x000fe40005800000 */
[----:B------:R-:W-:Y:S02]  /*194a0*/  FSEL R51, R30, -INF , !P0 ;  /* 0xff8000001e337808 */ /* 0x000fe40004000000 */
[CC--:B------:R-:W-:Y:S02]  /*194b0*/  ISETP.GE.AND P2, PT, R28.reuse, R216.reuse, PT ;  /* 0x000000d81c00720c */ /* 0x0c0fe40003f46270 */
[----:B------:R-:W-:Y:S01]  /*194c0*/  ISETP.GE.AND P3, PT, R28, R217, PT ;  /* 0x000000d91c00720c */ /* 0x000fe20003f66270 */
[----:B------:R-:W-:Y:S01]  /*194d0*/  HMMA.16816.F32 R100, R208, R184, R100 ;  /* 0x000000b8d064723c */ /* 0x000fe20000001864 */
[----:B------:R-:W2:Y:S01]  /*194e0*/  LDSM.16.M88.4 R28, [R219+0x6000] ;  /* 0x00600000db1c783b */ /* 0x000ea20000000200 */
[----:B------:R-:W-:-:S02]  /*194f0*/  ISETP.GE.AND P4, PT, R52, R216, PT ;  /* 0x000000d83400720c */ /* 0x000fc40003f86270 */
[-C--:B------:R-:W-:Y:S01]  /*19500*/  ISETP.GE.AND P0, PT, R52, R217.reuse, PT ;  /* 0x000000d93400720c */ /* 0x080fe20003f06270 */
[----:B------:R-:W-:Y:S01]  /*19510*/  VIADD R52, R190, 0xfffffe60 ;  /* 0xfffffe60be347836 */ /* 0x000fe20000000000 */
[----:B------:R-:W-:Y:S02]  /*19520*/  FSEL R24, R24, -INF , !P6 ;  /* 0xff80000018187808 */ /* 0x000fe40007000000 */
[----:B------:R-:W-:Y:S01]  /*19530*/  FSEL R26, R26, -INF , !P5 ;  /* 0xff8000001a1a7808 */ /* 0x000fe20006800000 */
[----:B------:R-:W-:Y:S01]  /*19540*/  HMMA.16816.F32 R108, R208, R188, R108 ;  /* 0x000000bcd06c723c */ /* 0x000fe2000000186c */
[C---:B------:R-:W-:Y:S02]  /*19550*/  ISETP.GE.AND P6, PT, R45.reuse, R216, PT ;  /* 0x000000d82d00720c */ /* 0x040fe40003fc6270 */
[----:B------:R-:W-:Y:S02]  /*19560*/  ISETP.GE.AND P5, PT, R45, R217, PT ;  /* 0x000000d92d00720c */ /* 0x000fe40003fa6270 */
[----:B------:R-:W-:Y:S01]  /*19570*/  FSEL R45, R20, -INF , !P2 ;  /* 0xff800000142d7808 */ /* 0x000fe20005000000 */
[C---:B------:R-:W-:Y:S01]  /*19580*/  VIADD R20, R190.reuse, 0xfffffe68 ;  /* 0xfffffe68be147836 */ /* 0x040fe20000000000 */
[----:B------:R-:W-:Y:S01]  /*19590*/  FSEL R25, R25, -INF , !P4 ;  /* 0xff80000019197808 */ /* 0x000fe20006000000 */
[----:B-1----:R-:W-:Y:S01]  /*195a0*/  HMMA.16816.F32 R8, R76, R36, R8 ;  /* 0x000000244c08723c */ /* 0x002fe20000001808 */
[----:B------:R-:W-:Y:S01]  /*195b0*/  FSEL R27, R27, -INF , !P0 ;  /* 0xff8000001b1b7808 */ /* 0x000fe20004000000 */
[----:B------:R-:W-:Y:S01]  /*195c0*/  VIADD R36, R190, 0xfffffe69 ;  /* 0xfffffe69be247836 */ /* 0x000fe20000000000 */
[----:B------:R-:W-:-:S02]  /*195d0*/  FSEL R46, R22, -INF , !P3 ;  /* 0xff800000162e7808 */ /* 0x000fc40005800000 */
[CC--:B------:R-:W-:Y:S02]  /*195e0*/  ISETP.GE.AND P4, PT, R52.reuse, R216.reuse, PT ;  /* 0x000000d83400720c */ /* 0x0c0fe40003f86270 */
[-C--:B------:R-:W-:Y:S01]  /*195f0*/  ISETP.GE.AND P0, PT, R52, R217.reuse, PT ;  /* 0x000000d93400720c */ /* 0x080fe20003f06270 */
[----:B------:R-:W-:Y:S01]  /*19600*/  HMMA.16816.F32 R4, R76, R38, R4 ;  /* 0x000000264c04723c */ /* 0x000fe20000001804 */
[CC--:B------:R-:W-:Y:S02]  /*19610*/  ISETP.GE.AND P2, PT, R47.reuse, R216.reuse, PT ;  /* 0x000000d82f00720c */ /* 0x0c0fe40003f46270 */
[----:B------:R-:W-:Y:S02]  /*19620*/  ISETP.GE.AND P3, PT, R47, R217, PT ;  /* 0x000000d92f00720c */ /* 0x000fe40003f66270 */
[----:B------:R-:W-:Y:S02]  /*19630*/  FSEL R52, R21, -INF , !P6 ;  /* 0xff80000015347808 */ /* 0x000fe40007000000 */
[----:B------:R-:W-:Y:S01]  /*19640*/  FSEL R47, R23, -INF , !P5 ;  /* 0xff800000172f7808 */ /* 0x000fe20006800000 */
[----:B------:R-:W-:Y:S01]  /*19650*/  HMMA.16816.F32 R120, R208, R198, R120 ;  /* 0x000000c6d078723c */ /* 0x000fe20000001878 */
[----:B------:R-:W-:-:S02]  /*19660*/  ISETP.GE.AND P6, PT, R20, R216, PT ;  /* 0x000000d81400720c */ /* 0x000fc40003fc6270 */
[----:B------:R-:W-:Y:S02]  /*19670*/  ISETP.GE.AND P5, PT, R20, R217, PT ;  /* 0x000000d91400720c */ /* 0x000fe40003fa6270 */
[----:B------:R-:W1:Y:S01]  /*19680*/  LDSM.16.M88.4 R20, [R219+0x6800] ;  /* 0x00680000db14783b */ /* 0x000e620000000200 */
[----:B------:R-:W-:Y:S01]  /*19690*/  FSEL R54, R16, -INF , !P4 ;  /* 0xff80000010367808 */ /* 0x000fe20006000000 */
[----:B------:R-:W-:Y:S01]  /*196a0*/  VIADD R16, R190, 0xfffffe70 ;  /* 0xfffffe70be107836 */ /* 0x000fe20000000000 */
[----:B--2---:R-:W-:Y:S01]  /*196b0*/  HMMA.16816.F32 R172, R76, R28, R172 ;  /* 0x0000001c4cac723c */ /* 0x004fe200000018ac */
[----:B------:R-:W-:Y:S02]  /*196c0*/  FSEL R55, R18, -INF , !P0 ;  /* 0xff80000012377808 */ /* 0x000fe40004000000 */
[----:B------:R-:W-:Y:S01]  /*196d0*/  FSEL R176, R12, -INF , !P6 ;  /* 0xff8000000cb07808 */ /* 0x000fe20007000000 */
[----:B------:R-:W-:Y:S01]  /*196e0*/  VIADD R12, R190, 0xfffffe78 ;  /* 0xfffffe78be0c7836 */ /* 0x000fe20000000000 */
[----:B------:R-:W-:-:S02]  /*196f0*/  ISETP.GE.AND P4, PT, R36, R216, PT ;  /* 0x000000d82400720c */ /* 0x000fc40003f86270 */
[----:B------:R-:W-:Y:S01]  /*19700*/  ISETP.GE.AND P0, PT, R36, R217, PT ;  /* 0x000000d92400720c */ /* 0x000fe20003f06270 */
[----:B------:R-:W-:Y:S01]  /*19710*/  HMMA.16816.F32 R168, R76, R30, R168 ;  /* 0x0000001e4ca8723c */ /* 0x000fe200000018a8 */
[----:B------:R-:W-:Y:S01]  /*19720*/  FSEL R57, R17, -INF , !P2 ;  /* 0xff80000011397808 */ /* 0x000fe20005000000 */
[----:B------:R-:W-:Y:S01]  /*19730*/  VIADD R17, R190, 0xfffffe71 ;  /* 0xfffffe71be117836 */ /* 0x000fe20000000000 */
[----:B------:R-:W-:Y:S02]  /*19740*/  ISETP.GE.AND P2, PT, R16, R216, PT ;  /* 0x000000d81000720c */ /* 0x000fe40003f46270 */
[----:B------:R-:W-:Y:S02]  /*19750*/  FSEL R58, R19, -INF , !P3 ;  /* 0xff800000133a7808 */ /* 0x000fe40005800000 */
[----:B------:R-:W-:Y:S01]  /*19760*/  FSEL R181, R13, -INF , !P4 ;  /* 0xff8000000db57808 */ /* 0x000fe20006000000 */
[----:B------:R-:W-:Y:S01]  /*19770*/  HMMA.16816.F32 R80, R208, R178, R80 ;  /* 0x000000b2d050723c */ /* 0x000fe20000001850 */
[----:B------:R-:W-:-:S02]  /*19780*/  FSEL R180, R15, -INF , !P0 ;  /* 0xff8000000fb47808 */ /* 0x000fc40004000000 */
[-C--:B------:R-:W-:Y:S01]  /*19790*/  ISETP.GE.AND P3, PT, R16, R217.reuse, PT ;  /* 0x000000d91000720c */ /* 0x080fe20003f66270 */
[----:B------:R-:W-:Y:S01]  /*197a0*/  VIADD R16, R190, 0xfffffe79 ;  /* 0xfffffe79be107836 */ /* 0x000fe20000000000 */
[----:B------:R-:W-:Y:S02]  /*197b0*/  FSEL R177, R14, -INF , !P5 ;  /* 0xff8000000eb17808 */ /* 0x000fe40006800000 */
[CC--:B------:R-:W-:Y:S02]  /*197c0*/  ISETP.GE.AND P4, PT, R12.reuse, R216.reuse, PT ;  /* 0x000000d80c00720c */ /* 0x0c0fe40003f86270 */
[-C--:B------:R-:W-:Y:S02]  /*197d0*/  ISETP.GE.AND P0, PT, R12, R217.reuse, PT ;  /* 0x000000d90c00720c */ /* 0x080fe40003f06270 */
[----:B------:R-:W-:Y:S01]  /*197e0*/  FSEL R182, R8, -INF , !P2 ;  /* 0xff80000008b67808 */ /* 0x000fe20005000000 */
[----:B------:R-:W2:Y:S01]  /*197f0*/  LDSM.16.M88.4 R12, [R219+0x7000] ;  /* 0x00700000db0c783b */ /* 0x000ea20000000200 */
[C---:B------:R-:W-:Y:S01]  /*19800*/  ISETP.GE.AND P6, PT, R17.reuse, R216, PT ;  /* 0x000000d81100720c */ /* 0x040fe20003fc6270 */
[----:B------:R-:W-:Y:S01]  /*19810*/  VIADD R8, R190, 0xfffffe80 ;  /* 0xfffffe80be087836 */ /* 0x000fe20000000000 */
[----:B------:R-:W-:-:S02]  /*19820*/  ISETP.GE.AND P5, PT, R17, R217, PT ;  /* 0x000000d91100720c */ /* 0x000fc40003fa6270 */
[----:B------:R-:W-:Y:S02]  /*19830*/  FSEL R183, R10, -INF , !P3 ;  /* 0xff8000000ab77808 */ /* 0x000fe40005800000 */
[----:B------:R-:W-:Y:S01]  /*19840*/  FSEL R186, R4, -INF , !P4 ;  /* 0xff80000004ba7808 */ /* 0x000fe20006000000 */
[----:B------:R-:W-:Y:S01]  /*19850*/  VIADD R4, R190, 0xfffffe88 ;  /* 0xfffffe88be047836 */ /* 0x000fe20000000000 */
[----:B------:R-:W-:Y:S01]  /*19860*/  ISETP.GE.AND P2, PT, R16, R216, PT ;  /* 0x000000d81000720c */ /* 0x000fe20003f46270 */
[----:B-1----:R-:W-:Y:S01]  /*19870*/  HMMA.16816.F32 R164, R76, R20, R164 ;  /* 0x000000144ca4723c */ /* 0x002fe200000018a4 */
[----:B------:R-:W-:Y:S01]  /*19880*/  FSEL R185, R9, -INF , !P6 ;  /* 0xff80000009b97808 */ /* 0x000fe20007000000 */
[----:B------:R-:W-:Y:S01]  /*19890*/  VIADD R9, R190, 0xfffffe81 ;  /* 0xfffffe81be097836 */ /* 0x000fe20000000000 */
[----:B------:R-:W-:Y:S02]  /*198a0*/  ISETP.GE.AND P3, PT, R16, R217, PT ;  /* 0x000000d91000720c */ /* 0x000fe40003f66270 */
[----:B------:R-:W-:-:S02]  /*198b0*/  FSEL R184, R11, -INF , !P5 ;  /* 0xff8000000bb87808 */ /* 0x000fc40006800000 */
[CC--:B------:R-:W-:Y:S01]  /*198c0*/  ISETP.GE.AND P6, PT, R8.reuse, R216.reuse, PT ;  /* 0x000000d80800720c */ /* 0x0c0fe20003fc6270 */
[----:B------:R-:W-:Y:S01]  /*198d0*/  HMMA.16816.F32 R128, R76, R22, R128 ;  /* 0x000000164c80723c */ /* 0x000fe20000001880 */
[----:B------:R-:W-:Y:S01]  /*198e0*/  ISETP.GE.AND P5, PT, R8, R217, PT ;  /* 0x000000d90800720c */ /* 0x000fe20003fa6270 */
[----:B------:R-:W-:Y:S01]  /*198f0*/  VIADD R8, R190, 0xfffffe89 ;  /* 0xfffffe89be087836 */ /* 0x000fe20000000000 */
[----:B------:R-:W-:Y:S02]  /*19900*/  FSEL R189, R5, -INF , !P2 ;  /* 0xff80000005bd7808 */ /* 0x000fe40005000000 */
[----:B------:R-:W-:Y:S02]  /*19910*/  FSEL R188, R7, -INF , !P3 ;  /* 0xff80000007bc7808 */ /* 0x000fe40005800000 */
[----:B------:R-:W-:Y:S02]  /*19920*/  FSEL R187, R6, -INF , !P0 ;  /* 0xff80000006bb7808 */ /* 0x000fe40004000000 */
[----:B------:R-:W-:-:S02]  /*19930*/  ISETP.GE.AND P2, PT, R4, R216, PT ;  /* 0x000000d80400720c */ /* 0x000fc40003f46270 */
[-C--:B------:R-:W-:Y:S02]  /*19940*/  ISETP.GE.AND P3, PT, R4, R217.reuse, PT ;  /* 0x000000d90400720c */ /* 0x080fe40003f66270 */
[----:B------:R-:W-:Y:S01]  /*19950*/  FSEL R172, R172, -INF , !P6 ;  /* 0xff800000acac7808 */ /* 0x000fe20007000000 */
[----:B------:R-:W1:Y:S01]  /*19960*/  LDSM.16.M88.4 R4, [R219+0x7800] ;  /* 0x00780000db04783b */ /* 0x000e620000000200 */
[----:B------:R-:W-:Y:S02]  /*19970*/  FSEL R174, R174, -INF , !P5 ;  /* 0xff800000aeae7808 */ /* 0x000fe40006800000 */
[CC--:B------:R-:W-:Y:S02]  /*19980*/  ISETP.GE.AND P6, PT, R8.reuse, R216.reuse, PT ;  /* 0x000000d80800720c */ /* 0x0c0fe40003fc6270 */
[-C--:B------:R-:W-:Y:S01]  /*19990*/  ISETP.GE.AND P5, PT, R8, R217.reuse, PT ;  /* 0x000000d90800720c */ /* 0x080fe20003fa6270 */
[C---:B------:R-:W-:Y:S01]  /*199a0*/  VIADD R8, R190.reuse, 0xfffffe90 ;  /* 0xfffffe90be087836 */ /* 0x040fe20000000000 */
[CC--:B------:R-:W-:Y:S01]  /*199b0*/  ISETP.GE.AND P4, PT, R9.reuse, R216.reuse, PT ;  /* 0x000000d80900720c */ /* 0x0c0fe20003f86270 */
[C---:B--2---:R-:W-:Y:S01]  /*199c0*/  HMMA.16816.F32 R124, R76.reuse, R12, R124 ;  /* 0x0000000c4c7c723c */ /* 0x044fe2000000187c */
        /* <DEDUP_REMOVED lines=17> */
[-C--:B------:R-:W-:Y:S02]  /*19ae0*/  ISETP.GE.AND P5, PT, R8, R217.reuse, PT ;  /* 0x000000d90800720c */ /* 0x080fe40003fa6270 */
[----:B------:R-:W2:Y:S01]  /*19af0*/  LDSM.16.M88.4 R8, [R219+0x8000] ;  /* 0x00800000db08783b */ /* 0x000ea20000000200 */
        /* <DEDUP_REMOVED lines=22> */
[-C--:B------:R-:W-:Y:S02]  /*19c60*/  ISETP.GE.AND P5, PT, R13, R217.reuse, PT ;  /* 0x000000d90d00720c */ /* 0x080fe40003fa6270 */
[----:B------:R-:W-:Y:S02]  /*19c70*/  FSEL R129, R129, -INF , !P4 ;  /* 0xff80000081817808 */ /* 0x000fe40006000000 */
[----:B------:R-:W-:Y:S02]  /*19c80*/  FSEL R131, R131, -INF , !P0 ;  /* 0xff80000083837808 */ /* 0x000fe40004000000 */
[----:B------:R-:W-:Y:S02]  /*19c90*/  FSEL R125, R125, -INF , !P6 ;  /* 0xff8000007d7d7808 */ /* 0x000fe40007000000 */
[----:B------:R-:W-:Y:S01]  /*19ca0*/  FSEL R127, R127, -INF , !P5 ;  /* 0xff8000007f7f7808 */ /* 0x000fe20006800000 */
[C---:B--2---:R-:W-:Y:S01]  /*19cb0*/  HMMA.16816.F32 R108, R76.reuse, R8, R108 ;  /* 0x000000084c6c723c */ /* 0x044fe2000000186c */
[-C--:B------:R-:W-:Y:S01]  /*19cc0*/  ISETP.GE.AND P4, PT, R12, R216.reuse, PT ;  /* 0x000000d80c00720c */ /* 0x080fe20003f86270 */
[----:B------:R-:W-:Y:S01]  /*19cd0*/  VIADD R8, R190, 0xfffffeb9 ;  /* 0xfffffeb9be087836 */ /* 0x000fe20000000000 */
[-C--:B------:R-:W-:Y:S01]  /*19ce0*/  ISETP.GE.AND P0, PT, R12, R217.reuse, PT ;  /* 0x000000d90c00720c */ /* 0x080fe20003f06270 */
[----:B------:R-:W-:Y:S01]  /*19cf0*/  VIADD R9, R190, 0xfffffec1 ;  /* 0xfffffec1be097836 */ /* 0x000fe20000000000 */
[C---:B------:R-:W-:Y:S01]  /*19d00*/  ISETP.GE.AND P6, PT, R4.reuse, R216, PT ;  /* 0x000000d80400720c */ /* 0x040fe20003fc6270 */
[----:B------:R-:W1:Y:S01]  /*19d10*/  LDSM.16.M88.4 R12, [R219+0x8800] ;  /* 0x00880000db0c783b */ /* 0x000e620000000200 */
        /* <DEDUP_REMOVED lines=20> */
[----:B------:R-:W-:Y:S02]  /*19e60*/  ISETP.GE.AND P3, PT, R4, R217, PT ;  /* 0x000000d90400720c */ /* 0x000fe40003f66270 */
[----:B------:R-:W2:Y:S01]  /*19e70*/  LDSM.16.M88.4 R4, [R219+0x9000] ;  /* 0x00900000db04783b */ /* 0x000ea20000000200 */
[----:B------:R-:W-:Y:S02]  /*19e80*/  FSEL R112, R112, -INF , !P2 ;  /* 0xff80000070707808 */ /* 0x000fe40005000000 */
[----:B------:R-:W-:Y:S02]  /*19e90*/  FSEL R114, R114, -INF , !P3 ;  /* 0xff80000072727808 */ /* 0x000fe40005800000 */
[----:B------:R-:W-:Y:S01]  /*19ea0*/  FSEL R113, R113, -INF , !P6 ;  /* 0xff80000071717808 */ /* 0x000fe20007000000 */
[----:B-1----:R-:W-:Y:S01]  /*19eb0*/  HMMA.16816.F32 R100, R76, R12, R100 ;  /* 0x0000000c4c64723c */ /* 0x002fe20000001864 */
[----:B------:R-:W-:Y:S01]  /*19ec0*/  FSEL R115, R115, -INF , !P5 ;  /* 0xff80000073737808 */ /* 0x000fe20006800000 */
[----:B------:R-:W-:Y:S01]  /*19ed0*/  VIADD R12, R190, 0xfffffed1 ;  /* 0xfffffed1be0c7836 */ /* 0x000fe20000000000 */
        /* <DEDUP_REMOVED lines=15> */
[----:B------:R-:W1:Y:S01]  /*19fd0*/  LDSM.16.M88.4 R8, [R219+0x9800] ;  /* 0x00980000db08783b */ /* 0x000e620000000200 */
[----:B------:R-:W-:Y:S01]  /*19fe0*/  FSEL R100, R100, -INF , !P2 ;  /* 0xff80000064647808 */ /* 0x000fe20005000000 */
[----:B------:R-:W-:-:S04]  /*19ff0*/  DEPBAR.LE SB0, 0x0 ;  /* 0x000080000000791a */ /* 0x000fc80000000000 */
[----:B------:R-:W-:Y:S01]  /*1a000*/  FSEL R102, R102, -INF , !P3 ;  /* 0xff80000066667808 */ /* 0x000fe20005800000 */
[C---:B--2---:R-:W-:Y:S01]  /*1a010*/  HMMA.16816.F32 R92, R76.reuse, R4, R92 ;  /* 0x000000044c5c723c */ /* 0x044fe2000000185c */
[----:B------:R-:W-:Y:S01]  /*1a020*/  VIADD R4, R190, 0xfffffed9 ;  /* 0xfffffed9be047836 */ /* 0x000fe20000000000 */
[----:B------:R-:W-:Y:S01]  /*1a030*/  FSEL R104, R104, -INF , !P6 ;  /* 0xff80000068687808 */ /* 0x000fe20007000000 */
[----:B------:R-:W-:Y:S01]  /*1a040*/  VIADD R5, R190, 0xfffffee1 ;  /* 0xfffffee1be057836 */ /* 0x000fe20000000000 */
[----:B------:R-:W-:Y:S02]  /*1a050*/  FSEL R106, R106, -INF , !P5 ;  /* 0xff8000006a6a7808 */ /* 0x000fe40006800000 */
[CC--:B------:R-:W-:Y:S02]  /*1a060*/  ISETP.GE.AND P2, PT, R4.reuse, R216.reuse, PT ;  /* 0x000000d80400720c */ /* 0x0c0fe40003f46270 */
[-C--:B------:R-:W-:Y:S01]  /*1a070*/  ISETP.GE.AND P3, PT, R4, R217.reuse, PT ;  /* 0x000000d90400720c */ /* 0x080fe20003f66270 */
[----:B------:R-:W-:Y:S01]  /*1a080*/  VIADD R4, R190, 0xfffffee0 ;  /* 0xfffffee0be047836 */ /* 0x000fe20000000000 */
[C---:B------:R-:W-:Y:S01]  /*1a090*/  ISETP.GE.AND P6, PT, R12.reuse, R216, PT ;  /* 0x000000d80c00720c */ /* 0x040fe20003fc6270 */
[----:B------:R-:W-:Y:S01]  /*1a0a0*/  HMMA.16816.F32 R88, R76, R6, R88 ;  /* 0x000000064c58723c */ /* 0x000fe20000001858 */
[----:B------:R-:W-:Y:S01]  /*1a0b0*/  ISETP.GE.AND P5, PT, R12, R217, PT ;  /* 0x000000d90c00720c */ /* 0x000fe20003fa6270 */
[----:B------:R-:W-:Y:S01]  /*1a0c0*/  VIADD R12, R190, 0xfffffed8 ;  /* 0xfffffed8be0c7836 */ /* 0x000fe20000000000 */
[----:B------:R-:W-:-:S02]  /*1a0d0*/  FSEL R101, R101, -INF , !P6 ;  /* 0xff80000065657808 */ /* 0x000fc40007000000 */
[----:B------:R-:W-:Y:S02]  /*1a0e0*/  FSEL R103, R103, -INF , !P5 ;  /* 0xff80000067677808 */ /* 0x000fe40006800000 */
[C---:B------:R-:W-:Y:S02]  /*1a0f0*/  ISETP.GE.AND P6, PT, R4.reuse, R216, PT ;  /* 0x000000d80400720c */ /* 0x040fe40003fc6270 */
[-C--:B------:R-:W-:Y:S01]  /*1a100*/  ISETP.GE.AND P5, PT, R4, R217.reuse, PT ;  /* 0x000000d90400720c */ /* 0x080fe20003fa6270 */
[----:B------:R-:W-:Y:S01]  /*1a110*/  VIADD R4, R190, 0xfffffee9 ;  /* 0xfffffee9be047836 */ /* 0x000fe20000000000 */
[----:B------:R-:W-:Y:S02]  /*1a120*/  FSEL R107, R107, -INF , !P0 ;  /* 0xff8000006b6b7808 */ /* 0x000fe40004000000 */
[----:B------:R-:W-:Y:S02]  /*1a130*/  ISETP.GE.AND P0, PT, R12, R217, PT ;  /* 0x000000d90c00720c */ /* 0x000fe40003f06270 */
[----:B------:R-:W-:-:S02]  /*1a140*/  FSEL R105, R105, -INF , !P4 ;  /* 0xff80000069697808 */ /* 0x000fc40006000000 */
[----:B------:R-:W-:Y:S02]  /*1a150*/  FSEL R92, R92, -INF , !P6 ;  /* 0xff8000005c5c7808 */ /* 0x000fe40007000000 */
[-C--:B------:R-:W-:Y:S02]  /*1a160*/  ISETP.GE.AND P4, PT, R12, R216.reuse, PT ;  /* 0x000000d80c00720c */ /* 0x080fe40003f86270 */
[----:B------:R-:W-:Y:S01]  /*1a170*/  FSEL R98, R98, -INF , !P0 ;  /* 0xff80000062627808 */ /* 0x000fe20004000000 */
[----:B-1----:R-:W-:Y:S01]  /*1a180*/  HMMA.16816.F32 R84, R76, R8, R84 ;  /* 0x000000084c54723c */ /* 0x002fe20000001854 */
[C---:B------:R-:W-:Y:S02]  /*1a190*/  ISETP.GE.AND P1, PT, R4.reuse, R216, PT ;  /* 0x000000d80400720c */ /* 0x040fe40003f26270 */
[-C--:B------:R-:W-:Y:S01]  /*1a1a0*/  ISETP.GE.AND P6, PT, R4, R217.reuse, PT ;  /* 0x000000d90400720c */ /* 0x080fe20003fc6270 */
[----:B------:R-:W-:Y:S01]  /*1a1b0*/  VIADD R4, R190, 0xfffffef0 ;  /* 0xfffffef0be047836 */ /* 0x000fe20000000000 */
[----:B------:R-:W-:Y:S01]  /*1a1c0*/  BAR.SYNC.DEFER_BLOCKING 0x0 ;  /* 0x0000000000007b1d */ /* 0x000fe20000010000 */
[----:B------:R-:W-:-:S02]  /*1a1d0*/  ISETP.GE.AND P0, PT, R5, R217, PT ;  /* 0x000000d90500720c */ /* 0x000fc40003f06270 */
[----:B------:R-:W-:Y:S01]  /*1a1e0*/  FSEL R96, R96, -INF , !P4 ;  /* 0xff80000060607808 */ /* 0x000fe20006000000 */
[----:B------:R-:W-:Y:S01]  /*1a1f0*/  HMMA.16816.F32 R80, R76, R10, R80 ;  /* 0x0000000a4c50723c */ /* 0x000fe20000001850 */
[----:B------:R-:W-:Y:S01]  /*1a200*/  ISETP.GE.AND P4, PT, R5, R216, PT ;  /* 0x000000d80500720c */ /* 0x000fe20003f86270 */
[----:B------:R-:W-:Y:S01]  /*1a210*/  VIADD R5, R190, 0xfffffee8 ;  /* 0xfffffee8be057836 */ /* 0x000fe20000000000 */
[----:B------:R-:W-:Y:S02]  /*1a220*/  FSEL R95, R95, -INF , !P0 ;  /* 0xff8000005f5f7808 */ /* 0x000fe40004000000 */
[----:B------:R-:W-:Y:S02]  /*1a230*/  ISETP.GE.AND P0, PT, R4, R217, PT ;  /* 0x000000d90400720c */ /* 0x000fe40003f06270 */
[----:B------:R-:W-:Y:S02]  /*1a240*/  FSEL R97, R97, -INF , !P2 ;  /* 0xff80000061617808 */ /* 0x000fe40005000000 */
[----:B------:R-:W-:-:S02]  /*1a250*/  FSEL R99, R99, -INF , !P3 ;  /* 0xff80000063637808 */ /* 0x000fc40005800000 */
[----:B------:R-:W-:Y:S02]  /*1a260*/  FSEL R86, R86, -INF , !P0 ;  /* 0xff80000056567808 */ /* 0x000fe40004000000 */
[CC--:B------:R-:W-:Y:S02]  /*1a270*/  ISETP.GE.AND P2, PT, R5.reuse, R216.reuse, PT ;  /* 0x000000d80500720c */ /* 0x0c0fe40003f46270 */
[----:B------:R-:W-:Y:S01]  /*1a280*/  ISETP.GE.AND P3, PT, R5, R217, PT ;  /* 0x000000d90500720c */ /* 0x000fe20003f66270 */
[----:B------:R-:W-:Y:S01]  /*1a290*/  VIADD R5, R190, 0xfffffef1 ;  /* 0xfffffef1be057836 */ /* 0x000fe20000000000 */
[----:B------:R-:W-:Y:S02]  /*1a2a0*/  ISETP.GE.AND P0, PT, R59, 0x3, PT ;  /* 0x000000033b00780c */ /* 0x000fe40003f06270 */
[----:B------:R-:W-:Y:S02]  /*1a2b0*/  FSEL R94, R94, -INF , !P5 ;  /* 0xff8000005e5e7808 */ /* 0x000fe40006800000 */
[-C--:B------:R-:W-:Y:S01]  /*1a2c0*/  ISETP.GE.AND P5, PT, R4, R216.reuse, PT ;  /* 0x000000d80400720c */ /* 0x080fe20003fa6270 */
[----:B------:R-:W-:Y:S01]  /*1a2d0*/  VIADD R4, R190, 0xfffffef9 ;  /* 0xfffffef9be047836 */ /* 0x000fe20000000000 */
[----:B------:R-:W-:Y:S01]  /*1a2e0*/  FSEL R88, R88, -INF , !P2 ;  /* 0xff80000058587808 */ /* 0x000fe20005000000 */
[----:B------:R-:W-:Y:S01]  /*1a2f0*/  VIADD R190, R190, 0xfffffef8 ;  /* 0xfffffef8bebe7836 */ /* 0x000fe20000000000 */
[----:B------:R-:W-:-:S02]  /*1a300*/  ISETP.GE.AND P2, PT, R5, R216, PT ;  /* 0x000000d80500720c */ /* 0x000fc40003f46270 */
[----:B------:R-:W-:Y:S02]  /*1a310*/  FSEL R89, R89, -INF , !P1 ;  /* 0xff80000059597808 */ /* 0x000fe40004800000 */
[----:B------:R-:W-:Y:S02]  /*1a320*/  ISETP.NE.AND P1, PT, R3, RZ, PT ;  /* 0x000000ff0300720c */ /* 0x000fe40003f25270 */
[----:B------:R-:W-:Y:S02]  /*1a330*/  FSEL R93, R93, -INF , !P4 ;  /* 0xff8000005d5d7808 */ /* 0x000fe40006000000 */
[----:B------:R-:W-:Y:S02]  /*1a340*/  FSEL R90, R90, -INF , !P3 ;  /* 0xff8000005a5a7808 */ /* 0x000fe40005800000 */
[----:B------:R-:W-:Y:S02]  /*1a350*/  FSEL R3, R91, -INF , !P6 ;  /* 0xff8000005b037808 */ /* 0x000fe40007000000 */
[----:B------:R-:W-:-:S02]  /*1a360*/  FSEL R84, R84, -INF , !P5 ;  /* 0xff80000054547808 */ /* 0x000fc40006800000 */
[----:B------:R-:W-:Y:S02]  /*1a370*/  FSEL R85, R85, -INF , !P2 ;  /* 0xff80000055557808 */ /* 0x000fe40005000000 */
[-C--:B------:R-:W-:Y:S02]  /*1a380*/  ISETP.GE.AND P4, PT, R5, R217.reuse, PT ;  /* 0x000000d90500720c */ /* 0x080fe40003f86270 */
[-C--:B------:R-:W-:Y:S02]  /*1a390*/  ISETP.GE.AND P6, PT, R4, R216.reuse, PT ;  /* 0x000000d80400720c */ /* 0x080fe40003fc6270 */
        /* <DEDUP_REMOVED lines=8> */
[----:B------:R-:W-:Y:S06]  /*1a420*/  @!P0 BRA `(.L_x_2406) ;  /* 0x0000000400fc8947 */ /* 0x000fec0003800000 */
[----:B------:R-:W1:Y:S01]  /*1a430*/  LDCU.64 UR10, c[0x0][0x358] ;  /* 0x00006b00ff0a77ac */ /* 0x000e620008000a00 */
[----:B------:R-:W2:Y:S01]  /*1a440*/  LDCU.64 UR4, c[0x0][0x3b8] ;  /* 0x00007700ff0477ac */ /* 0x000ea20008000a00 */
[----:B------:R-:W-:Y:S05]  /*1a450*/  BRA.U !UP0, `(.L_x_2407) ;  /* 0x0000000108fc7547 */ /* 0x000fea000b800000 */
[----:B------:R-:W3:Y:S01]  /*1a460*/  LDC R8, c[0x0][0x4f0] ;  /* 0x00013c00ff087b82 */ /* 0x000ee20000000800 */
[----:B------:R-:W-:Y:S01]  /*1a470*/  SHF.L.U32 R9, R59, 0x8, RZ ;  /* 0x000000083b097819 */ /* 0x000fe200000006ff */
[----:B------:R-:W4:Y:S04]  /*1a480*/  LDCU.64 UR8, c[0x0][0x3a0] ;  /* 0x00007400ff0877ac */ /* 0x000f280008000a00 */
[C---:B------:R-:W-:Y:S01]  /*1a490*/  VIADD R13, R9.reuse, 0xfffffd00 ;  /* 0xfffffd00090d7836 */ /* 0x040fe20000000000 */
[----:B------:R-:W-:-:S04]  /*1a4a0*/  IADD3 R9, PT, PT, R9, -0x200, RZ ;  /* 0xfffffe0009097810 */ /* 0x000fc80007ffe0ff */
[----:B------:R-:W-:Y:S02]  /*1a4b0*/  IABS R10, R13 ;  /* 0x0000000d000a7213 */ /* 0x000fe40000000000 */
[----:B------:R-:W-:Y:S02]  /*1a4c0*/  IABS R7, R9 ;  /* 0x0000000900077213 */ /* 0x000fe40000000000 */
[-C--:B---3--:R-:W-:Y:S02]  /*1a4d0*/  IABS R6, R8.reuse ;  /* 0x0000000800067213 */ /* 0x088fe40000000000 */
[-C--:B------:R-:W-:Y:S02]  /*1a4e0*/  LOP3.LUT R13, R13, R8.reuse, RZ, 0x3c, !PT ;  /* 0x000000080d0d7212 */ /* 0x080fe400078e3cff */
[----:B------:R-:W3:Y:S01]  /*1a4f0*/  I2F.RP R4, R6 ;  /* 0x0000000600047306 */ /* 0x000ee20000209400 */
[----:B------:R-:W-:Y:S02]  /*1a500*/  LOP3.LUT R9, R9, R8, RZ, 0x3c, !PT ;  /* 0x0000000809097212 */ /* 0x000fe400078e3cff */
[----:B------:R-:W-:-:S02]  /*1a510*/  ISETP.GE.AND P4, PT, R13, RZ, PT ;  /* 0x000000ff0d00720c */ /* 0x000fc40003f86270 */
[----:B------:R-:W-:-:S03]  /*1a520*/  ISETP.GE.AND P6, PT, R9, RZ, PT ;  /* 0x000000ff0900720c */ /* 0x000fc60003fc6270 */
[----:B---3--:R-:W3:Y:S02]  /*1a530*/  MUFU.RCP R14, R4 ;  /* 0x00000004000e7308 */ /* 0x008ee40000001000 */
[----:B---3--:R-:W-:-:S06]  /*1a540*/  VIADD R14, R14, 0xffffffe ;  /* 0x0ffffffe0e0e7836 */ /* 0x008fcc0000000000 */
[----:B------:R-:W3:Y:S02]  /*1a550*/  F2I.FTZ.U32.TRUNC.NTZ R15, R14 ;  /* 0x0000000e000f7305 */ /* 0x000ee4000021f000 */
[----:B---3--:R-:W-:Y:S02]  /*1a560*/  IMAD.MOV R5, RZ, RZ, -R15 ;  /* 0x000000ffff057224 */ /* 0x008fe400078e0a0f */
        /* <DEDUP_REMOVED lines=17> */
[----:B------:R-:W-:-:S09]  /*1a680*/  ISETP.GE.U32.AND P3, PT, R7, R6, PT ;  /* 0x000000060700720c */ /* 0x000fd20003f66070 */
[----:B------:R-:W-:-:S04]  /*1a690*/  @P5 IADD3 R12, PT, PT, R12, 0x1, RZ ;  /* 0x000000010c0c5810 */ /* 0x000fc80007ffe0ff */
[----:B------:R-:W-:Y:S02]  /*1a6a0*/  @P3 VIADD R5, R5, 0x1 ;  /* 0x0000000105053836 */ /* 0x000fe40000000000 */
[----:B------:R-:W-:-:S03]  /*1a6b0*/  @!P4 IMAD.MOV R12, RZ, RZ, -R12 ;  /* 0x000000ffff0cc224 */ /* 0x000fc600078e0a0c */
[----:B------:R-:W-:Y:S02]  /*1a6c0*/  MOV R4, R5 ;  /* 0x0000000500047202 */ /* 0x000fe40000000f00 */
[----:B------:R-:W-:Y:S02]  /*1a6d0*/  LOP3.LUT R5, RZ, R8, RZ, 0x33, !PT ;  /* 0x00000008ff057212 */ /* 0x000fe400078e33ff */
[----:B------:R-:W-:Y:S02]  /*1a6e0*/  @!P6 IADD3 R4, PT, PT, -R4, RZ, RZ ;  /* 0x000000ff0404e210 */ /* 0x000fe40007ffe1ff */
[C---:B------:R-:W-:Y:S02]  /*1a6f0*/  SEL R6, R5.reuse, R12, !P0 ;  /* 0x0000000c05067207 */ /* 0x040fe40004000000 */
[----:B------:R-:W-:-:S03]  /*1a700*/  SEL R5, R5, R4, !P0 ;  /* 0x0000000405057207 */ /* 0x000fc60004000000 */
[----:B------:R-:W-:-:S04]  /*1a710*/  IMAD.WIDE R12, R6, 0x4, R238 ;  /* 0x00000004060c7825 */ /* 0x000fc800078e02ee */
[C---:B------:R-:W-:Y:S01]  /*1a720*/  IMAD.WIDE R10, R5.reuse, 0x4, R238 ;  /* 0x00000004050a7825 */ /* 0x040fe200078e02ee */
[----:B-1----:R-:W3:Y:S04]  /*1a730*/  LDG.E R7, desc[UR10][R12.64] ;  /* 0x0000000a0c077981 */ /* 0x002ee8000c1e1900 */
[----:B------:R-:W3:Y:S01]  /*1a740*/  LDG.E R4, desc[UR10][R10.64] ;  /* 0x0000000a0a047981 */ /* 0x000ee2000c1e1900 */
[----:B------:R-:W-:-:S04]  /*1a750*/  IMAD.IADD R5, R5, 0x1, -R6 ;  /* 0x0000000105057824 */ /* 0x000fc800078e0a06 */
[----:B------:R-:W-:-:S05]  /*1a760*/  IMAD R8, R5, R8, -0x100 ;  /* 0xffffff0005087424 */ /* 0x000fca00078e0208 */
[----:B------:R-:W-:-:S05]  /*1a770*/  SHF.R.S32.HI R5, RZ, 0x1f, R8 ;  /* 0x0000001fff057819 */ /* 0x000fca0000011408 */
[----:B--2---:R-:W-:-:S04]  /*1a780*/  IMAD R5, R5, UR4, RZ ;  /* 0x0000000405057c24 */ /* 0x004fc8000f8e02ff */
[C---:B------:R-:W-:Y:S02]  /*1a790*/  IMAD R5, R8.reuse, UR5, R5 ;  /* 0x0000000508057c24 */ /* 0x040fe4000f8e0205 */
[----:B------:R-:W-:-:S04]  /*1a7a0*/  IMAD.WIDE.U32 R8, R8, UR4, RZ ;  /* 0x0000000408087c25 */ /* 0x000fc8000f8e00ff */
[----:B------:R-:W-:Y:S01]  /*1a7b0*/  IMAD.IADD R9, R9, 0x1, R5 ;  /* 0x0000000109097824 */ /* 0x000fe200078e0205 */
[----:B---3--:R-:W-:-:S04]  /*1a7c0*/  IADD3 R4, PT, PT, R7, -R4, RZ ;  /* 0x8000000407047210 */ /* 0x008fc80007ffe0ff */
        /* <DEDUP_REMOVED lines=8> */
.L_x_2407:
[----:B------:R-:W-:Y:S01]  /*1a850*/  UMOV UR8, URZ ;  /* 0x000000ff00087c82 */ /* 0x000fe20008000000 */
[----:B--2---:R-:W-:Y:S01]  /*1a860*/  USHF.L.U32 UR7, UR4, 0x8, URZ ;  /* 0x0000000804077899 */ /* 0x004fe200080006ff */
[----:B------:R-:W-:-:S05]  /*1a870*/  IADD3 R5, P0, PT, RZ, -UR8, RZ ;  /* 0x80000008ff057c10 */ /* 0x000fca000ff1e0ff */
[----:B------:R-:W-:-:S05]  /*1a880*/  IMAD.X R4, RZ, RZ, ~UR7, P0 ;  /* 0x80000007ff047e24 */ /* 0x000fca00080e06ff */
[----:B------:R-:W-:-:S04]  /*1a890*/  SHF.R.S64 R5, R5, 0x1f, R4 ;  /* 0x0000001f05057819 */ /* 0x000fc80000001004 */
[----:B------:R-:W-:-:S04]  /*1a8a0*/  IADD3 R234, P0, PT, R5, R234, RZ ;  /* 0x000000ea05ea7210 */ /* 0x000fc80007f1e0ff */
[----:B------:R-:W-:-:S09]  /*1a8b0*/  LEA.HI.X.SX32 R233, R4, R233, 0x1, P0 ;  /* 0x000000e904e97211 */ /* 0x000fd200000f0eff */
.L_x_2408:
[----:B------:R-:W-:Y:S01]  /*1a8c0*/  USHF.L.U32 UR7, UR4, 0x5, URZ ;  /* 0x0000000504077899 */ /* 0x000fe200080006ff */
[----:B------:R-:W-:Y:S01]  /*1a8d0*/  IMAD.MOV.U32 R22, RZ, RZ, R234 ;  /* 0x000000ffff167224 */ /* 0x000fe200078e00ea */
[----:B------:R-:W-:Y:S01]  /*1a8e0*/  USHF.L.U64.HI UR4, UR4, 0x5, UR5 ;  /* 0x0000000504047899 */ /* 0x000fe20008010205 */
[----:B------:R-:W-:-:S03]  /*1a8f0*/  IMAD.MOV.U32 R23, RZ, RZ, R233 ;  /* 0x000000ffff177224 */ /* 0x000fc600078e00e9 */
[----:B------:R-:W-:Y:S02]  /*1a900*/  IADD3 R20, P0, PT, R234, UR7, RZ ;  /* 0x00000007ea147c10 */ /* 0x000fe4000ff1e0ff */
[----:B------:R-:W-:Y:S01]  /*1a910*/  @!PT LDS RZ, [RZ] ;  /* 0x00000000fffff984 */ /* 0x000fe20000000800 */
[----:B------:R-:W-:Y:S01]  /*1a920*/  @!PT LDS RZ, [RZ] ;  /* 0x00000000fffff984 */ /* 0x000fe20000000800 */
[----:B------:R-:W-:Y:S01]  /*1a930*/  @!PT LDS RZ, [RZ] ;  /* 0x00000000fffff984 */ /* 0x000fe20000000800 */
[----:B-1----:R1:W-:Y:S02]  /*1a940*/  LDGSTS.E.BYPASS.LTC128B.128 [R241+0x2000], desc[UR10][R22.64] ;  /* 0x0200000016f17fae */ /* 0x0023e4000b981a0a */
        /* <DEDUP_REMOVED lines=43> */
[----:B------:R1:W-:Y:S04]  /*1ac00*/  LDGSTS.E.BYPASS.LTC128B.128 [R241+0x9800], desc[UR10][R10.64] ;  /* 0x098000000af17fae */ /* 0x0003e8000b981a0a */
[----:B------:R-:W0:Y:S02]  /*1ac10*/  LDGDEPBAR ;  /* 0x00000000000079af */ /* 0x000e240000000000 */
.L_x_2406:
[----:B------:R-:W-:Y:S01]  /*1ac20*/  FMNMX3.FTZ R7, R2, R194, R192, !PT ;  /* 0x000000c202077276 */ /* 0x000fe200078100c0 */
[----:B------:R-:W2:Y:S01]  /*1ac30*/  LDCU UR4, c[0x0][0x45c] ;  /* 0x00008b80ff0477ac */ /* 0x000ea20008000800 */
[----:B------:R-:W-:Y:S01]  /*1ac40*/  FMNMX3.FTZ R6, R0, R191, R203, !PT ;  /* 0x000000bf00067276 */ /* 0x000fe200078100cb */
[----:B-1----:R-:W-:Y:S01]  /*1ac50*/  LDSM.16.MT88.4 R16, [R227+0xa000] ;  /* 0x00a00000e310783b */ /* 0x002fe20000004200 */
[----:B------:R-:W-:Y:S02]  /*1ac60*/  FMNMX3.FTZ R7, R7, R196, R202, !PT ;  /* 0x000000c407077276 */ /* 0x000fe400078100ca */
[----:B------:R-:W-:Y:S01]  /*1ac70*/  FMNMX3.FTZ R6, R6, R225, R235, !PT ;  /* 0x000000e106067276 */ /* 0x000fe200078100eb */
[----:B------:R-:W-:Y:S01]  /*1ac80*/  LDSM.16.MT88.4 R64, [R227+0xa800] ;  /* 0x00a80000e340783b */ /* 0x000fe20000004200 */
        /* <DEDUP_REMOVED lines=61> */
[----:B------:R-:W1:Y:S01]  /*1b060*/  SHFL.BFLY PT, R4, R7, 0x2, 0x1f ;  /* 0x0c401f0007047f89 */ /* 0x000e6200000e0000 */
[----:B------:R-:W-:-:S02]  /*1b070*/  MOV R36, 0x20 ;  /* 0x0000002000247802 */ /* 0x000fc40000000f00 */
[----:B------:R-:W-:Y:S01]  /*1b080*/  IADD3 R20, PT, PT, R227, 0xa000, RZ ;  /* 0x0000a000e3147810 */ /* 0x000fe20007ffe0ff */
[----:B------:R-:W3:Y:S01]  /*1b090*/  SHFL.BFLY PT, R5, R6, 0x2, 0x1f ;  /* 0x0c401f0006057f89 */ /* 0x000ee200000e0000 */
[----:B------:R-:W-:Y:S02]  /*1b0a0*/  SEL R36, R36, 0xffffffe0, !P3 ;  /* 0xffffffe024247807 */ /* 0x000fe40005800000 */
[----:B------:R-:W-:-:S04]  /*1b0b0*/  VIMNMX R59, PT, PT, R59, 0x2, !PT ;  /* 0x000000023b3b7848 */ /* 0x000fc80007fe0100 */
[----:B------:R-:W-:Y:S02]  /*1b0c0*/  IADD3 R243, PT, PT, R59, -0x3, RZ ;  /* 0xfffffffd3bf37810 */ /* 0x000fe40007ffe0ff */
[----:B-1----:R-:W-:Y:S02]  /*1b0d0*/  FMNMX.FTZ R4, R7, R4, !PT ;  /* 0x0000000407047209 */ /* 0x002fe40007810000 */
[----:B---3--:R-:W-:-:S03]  /*1b0e0*/  FMNMX.FTZ R5, R6, R5, !PT ;  /* 0x0000000506057209 */ /* 0x008fc60007810000 */
[----:B------:R-:W1:Y:S04]  /*1b0f0*/  SHFL.BFLY PT, R201, R4, 0x1, 0x1f ;  /* 0x0c201f0004c97f89 */ /* 0x000e6800000e0000 */
[----:B------:R-:W3:Y:S01]  /*1b100*/  SHFL.BFLY PT, R200, R5, 0x1, 0x1f ;  /* 0x0c201f0005c87f89 */ /* 0x000ee200000e0000 */
[----:B-1----:R-:W-:-:S04]  /*1b110*/  FMNMX.FTZ R201, R4, R201, !PT ;  /* 0x000000c904c97209 */ /* 0x002fc80007810000 */
[C---:B------:R-:W-:Y:S01]  /*1b120*/  FSETP.NEU.FTZ.AND P2, PT, R201.reuse, -INF , PT ;  /* 0xff800000c900780b */ /* 0x040fe20003f5d000 */
[----:B--2---:R-:W-:Y:S01]  /*1b130*/  FMUL.FTZ R199, R201, UR4 ;  /* 0x00000004c9c77c20 */ /* 0x004fe20008410000 */
[----:B---3--:R-:W-:Y:S02]  /*1b140*/  FMNMX.FTZ R200, R5, R200, !PT ;  /* 0x000000c805c87209 */ /* 0x008fe40007810000 */
[----:B------:R-:W-:Y:S02]  /*1b150*/  FSEL R5, R201, RZ, P2 ;  /* 0x000000ffc9057208 */ /* 0x000fe40001000000 */
[----:B------:R-:W-:Y:S02]  /*1b160*/  FSEL R199, R199, RZ, P2 ;  /* 0x000000ffc7c77208 */ /* 0x000fe40001000000 */
[----:B------:R-:W-:Y:S01]  /*1b170*/  FSETP.NEU.FTZ.AND P0, PT, R200, -INF , PT ;  /* 0xff800000c800780b */ /* 0x000fe20003f1d000 */
[----:B------:R-:W-:Y:S02]  /*1b180*/  FADD.FTZ R4, R2, -R5 ;  /* 0x8000000502047221 */ /* 0x000fe40000010000 */
[--C-:B------:R-:W-:Y:S01]  /*1b190*/  FFMA.FTZ R198, R194, UR4, -R199.reuse ;  /* 0x00000004c2c67c23 */ /* 0x100fe200080108c7 */
[C---:B------:R-:W-:Y:S01]  /*1b1a0*/  FMUL.FTZ R194, R200.reuse, UR4 ;  /* 0x00000004c8c27c20 */ /* 0x040fe20008410000 */
[----:B------:R-:W-:Y:S01]  /*1b1b0*/  FSEL R5, R200, RZ, P0 ;  /* 0x000000ffc8057208 */ /* 0x000fe20000000000 */
[--C-:B------:R-:W-:Y:S01]  /*1b1c0*/  FFMA.FTZ R197, R192, UR4, -R199.reuse ;  /* 0x00000004c0c57c23 */ /* 0x100fe200080108c7 */
[--C-:B------:R-:W-:Y:S01]  /*1b1d0*/  FFMA.FTZ R195, R202, UR4, -R199.reuse ;  /* 0x00000004cac37c23 */ /* 0x100fe200080108c7 */
[----:B------:R-:W-:Y:S01]  /*1b1e0*/  FFMA.FTZ R196, R196, UR4, -R199 ;  /* 0x00000004c4c47c23 */ /* 0x000fe200080108c7 */
[----:B------:R-:W-:Y:S01]  /*1b1f0*/  FSEL R194, R194, RZ, P0 ;  /* 0x000000ffc2c27208 */ /* 0x000fe20000000000 */
[----:B------:R-:W-:Y:S01]  /*1b200*/  FADD.FTZ R5, R0, -R5 ;  /* 0x8000000500057221 */ /* 0x000fe20000010000 */
[----:B------:R-:W-:Y:S01]  /*1b210*/  MUFU.EX2 R198, R198 ;  /* 0x000000c600c67308 */ /* 0x000fe20000000800 */
[----:B------:R-:W-:Y:S01]  /*1b220*/  IADD3 R0, PT, PT, R36, R227, RZ ;  /* 0x000000e324007210 */ /* 0x000fe20007ffe0ff */
        /* <DEDUP_REMOVED lines=57> */
[----:B------:R-:W-:Y:S01]  /*1b5c0*/  FFMA.FTZ R3, R3, UR4, -R194 ;  /* 0x0000000403037c23 */ /* 0x000fe200080108c2 */
[----:B------:R-:W-:-:S05]  /*1b5d0*/  FFMA.FTZ R89, R89, UR4, -R199 ;  /* 0x0000000459597c23 */ /* 0x000fca00080108c7 */
[----:B------:R-:W1:Y:S08]  /*1b5e0*/  MUFU.EX2 R203, R203 ;  /* 0x000000cb00cb7308 */ /* 0x000e700000000800 */
[----:B------:R-:W4:Y:S01]  /*1b5f0*/  MUFU.EX2 R202, R202 ;  /* 0x000000ca00ca7308 */ /* 0x000f220000000800 */
[----:B---3--:R-:W-:-:S07]  /*1b600*/  F2FP.F16.F32.PACK_AB R11, R2, R191 ;  /* 0x000000bf020b723e */ /* 0x008fce00000000ff */
        /* <DEDUP_REMOVED lines=8> */
[--C-:B------:R-:W-:Y:S01]  /*1b690*/  FFMA.FTZ R136, R60, UR4, -R199.reuse ;  /* 0x000000043c887c23 */ /* 0x100fe200080108c7 */
        /* <DEDUP_REMOVED lines=13> */
[-C--:B------:R-:W-:Y:S01]  /*1b770*/  FMUL.FTZ R141, R141, R203.reuse ;  /* 0x000000cb8d8d7220 */ /* 0x080fe20000410000 */
[-C--:B------:R-:W-:Y:S01]  /*1b780*/  FMUL.FTZ R142, R142, R202.reuse ;  /* 0x000000ca8e8e7220 */ /* 0x080fe20000410000 */
[----:B------:R-:W-:Y:S01]  /*1b790*/  FMUL.FTZ R143, R143, R202 ;  /* 0x000000ca8f8f7220 */ /* 0x000fe20000410000 */
[C---:B------:R-:W-:Y:S01]  /*1b7a0*/  HMMA.16816.F32 R16, R8.reuse, R18, R132 ;  /* 0x000000120810723c */ /* 0x040fe20000001884 */
[----:B------:R-:W-:Y:S01]  /*1b7b0*/  IADD3 R134, PT, PT, R36, R160, RZ ;  /* 0x000000a024867210 */ /* 0x000fe20007ffe0ff */
[----:B------:R3:W-:Y:S01]  /*1b7c0*/  MUFU.EX2 R132, R62 ;  /* 0x0000003e00847308 */ /* 0x0007e20000000800 */
[-C--:B------:R-:W-:Y:S01]  /*1b7d0*/  FMUL.FTZ R156, R156, R203.reuse ;  /* 0x000000cb9c9c7220 */ /* 0x080fe20000410000 */
[-C--:B------:R-:W-:Y:S01]  /*1b7e0*/  FMUL.FTZ R157, R157, R203.reuse ;  /* 0x000000cb9d9d7220 */ /* 0x080fe20000410000 */
[-C--:B------:R-:W-:Y:S01]  /*1b7f0*/  FMUL.FTZ R158, R158, R202.reuse ;  /* 0x000000ca9e9e7220 */ /* 0x080fe20000410000 */
[----:B------:R-:W4:Y:S01]  /*1b800*/  LDSM.16.MT88.4 R36, [R134] ;  /* 0x000000008624783b */ /* 0x000f220000004200 */
[-C--:B------:R-:W-:Y:S01]  /*1b810*/  FMUL.FTZ R159, R159, R202.reuse ;  /* 0x000000ca9f9f7220 */ /* 0x080fe20000410000 */
[-C--:B------:R-:W-:Y:S01]  /*1b820*/  FMUL.FTZ R72, R148, R203.reuse ;  /* 0x000000cb94487220 */ /* 0x080fe20000410000 */
[-C--:B------:R-:W-:Y:S01]  /*1b830*/  FMUL.FTZ R73, R149, R203.reuse ;  /* 0x000000cb95497220 */ /* 0x080fe20000410000 */
[-C--:B------:R-:W-:Y:S01]  /*1b840*/  FMUL.FTZ R74, R150, R202.reuse ;  /* 0x000000ca964a7220 */ /* 0x080fe20000410000 */
[-C--:B------:R-:W-:Y:S01]  /*1b850*/  FMUL.FTZ R75, R151, R202.reuse ;  /* 0x000000ca974b7220 */ /* 0x080fe20000410000 */
[-C--:B------:R-:W-:Y:S01]  /*1b860*/  FMUL.FTZ R152, R152, R203.reuse ;  /* 0x000000cb98987220 */ /* 0x080fe20000410000 */
[----:B------:R-:W-:Y:S01]  /*1b870*/  FMUL.FTZ R153, R153, R203 ;  /* 0x000000cb99997220 */ /* 0x000fe20000410000 */
[-C--:B------:R-:W-:Y:S01]  /*1b880*/  FMUL.FTZ R154, R154, R202.reuse ;  /* 0x000000ca9a9a7220 */ /* 0x080fe20000410000 */
[-C--:B------:R-:W-:Y:S01]  /*1b890*/  FMUL.FTZ R155, R155, R202.reuse ;  /* 0x000000ca9b9b7220 */ /* 0x080fe20000410000 */
[C---:B--2---:R-:W-:Y:S01]  /*1b8a0*/  HMMA.16816.F32 R28, R8.reuse, R4, R28 ;  /* 0x00000004081c723c */ /* 0x044fe2000000181c */
[--C-:B------:R-:W-:Y:S01]  /*1b8b0*/  FFMA.FTZ R161, R70, UR4, -R199.reuse ;  /* 0x0000000446a17c23 */ /* 0x100fe200080108c7 */
[--C-:B------:R-:W-:Y:S01]  /*1b8c0*/  FFMA.FTZ R133, R68, UR4, -R199.reuse ;  /* 0x0000000444857c23 */ /* 0x100fe200080108c7 */
[-C--:B---3--:R-:W-:Y:S01]  /*1b8d0*/  FMUL.FTZ R62, R146, R202.reuse ;  /* 0x000000ca923e7220 */ /* 0x088fe20000410000 */
[--C-:B------:R-:W-:Y:S01]  /*1b8e0*/  FFMA.FTZ R135, R223, UR4, -R194.reuse ;  /* 0x00000004df877c23 */ /* 0x100fe200080108c2 */
[--C-:B------:R-:W-:Y:S01]  /*1b8f0*/  FFMA.FTZ R138, R71, UR4, -R194.reuse ;  /* 0x00000004478a7c23 */ /* 0x100fe200080108c2 */
[--C-:B------:R-:W-:Y:S01]  /*1b900*/  FFMA.FTZ R137, R69, UR4, -R194.reuse ;  /* 0x0000000445897c23 */ /* 0x100fe200080108c2 */
[----:B------:R-:W2:Y:S01]  /*1b910*/  MUFU.EX2 R161, R161 ;  /* 0x000000a100a17308 */ /* 0x000ea20000000800 */
[C---:B------:R-:W-:Y:S01]  /*1b920*/  HMMA.16816.F32 R4, R8.reuse, R6, R140 ;  /* 0x000000060804723c */ /* 0x040fe2000000188c */
[--C-:B------:R-:W-:Y:S01]  /*1b930*/  FFMA.FTZ R140, R221, UR4, -R194.reuse ;  /* 0x00000004dd8c7c23 */ /* 0x100fe200080108c2 */
[----:B------:R-:W3:Y:S01]  /*1b940*/  LDSM.16.MT88.4 R80, [R134+0x800] ;  /* 0x000800008650783b */ /* 0x000ee20000004200 */
[--C-:B------:R-:W-:Y:S01]  /*1b950*/  FFMA.FTZ R142, R220, UR4, -R199.reuse ;  /* 0x00000004dc8e7c23 */ /* 0x100fe200080108c7 */
[--C-:B------:R-:W-:Y:S01]  /*1b960*/  FFMA.FTZ R139, R214, UR4, -R199.reuse ;  /* 0x00000004d68b7c23 */ /* 0x100fe200080108c7 */
[--C-:B------:R-:W-:Y:S01]  /*1b970*/  FFMA.FTZ R141, R218, UR4, -R199.reuse ;  /* 0x00000004da8d7c23 */ /* 0x100fe200080108c7 */
[----:B------:R-:W-:Y:S01]  /*1b980*/  LDSM.16.MT88.4 R68, [R0+0xa800] ;  /* 0x00a800000044783b */ /* 0x000fe20000004200 */
[----:B------:R-:W-:Y:S01]  /*1b990*/  MUFU.EX2 R133, R133 ;  /* 0x0000008500857308 */ /* 0x000fe20000000800 */
[C---:B-1----:R-:W-:Y:S01]  /*1b9a0*/  HMMA.16816.F32 R60, R8.reuse, R20, R60 ;  /* 0x00000014083c723c */ /* 0x042fe2000000183c */
[--C-:B------:R-:W-:Y:S01]  /*1b9b0*/  FFMA.FTZ R144, R212, UR4, -R199.reuse ;  /* 0x00000004d4907c23 */ /* 0x100fe200080108c7 */
[--C-:B------:R-:W-:Y:S01]  /*1b9c0*/  FFMA.FTZ R143, R215, UR4, -R194.reuse ;  /* 0x00000004d78f7c23 */ /* 0x100fe200080108c2 */
[--C-:B------:R-:W-:Y:S01]  /*1b9d0*/  FFMA.FTZ R146, R207, UR4, -R194.reuse ;  /* 0x00000004cf927c23 */ /* 0x100fe200080108c2 */
[--C-:B------:R-:W-:Y:S01]  /*1b9e0*/  FFMA.FTZ R145, R213, UR4, -R194.reuse ;  /* 0x00000004d5917c23 */ /* 0x100fe200080108c2 */
[--C-:B------:R-:W-:Y:S01]  /*1b9f0*/  FFMA.FTZ R148, R205, UR4, -R194.reuse ;  /* 0x00000004cd947c23 */ /* 0x100fe200080108c2 */
[--C-:B------:R-:W-:Y:S01]  /*1ba00*/  FFMA.FTZ R150, R41, UR4, -R199.reuse ;  /* 0x0000000429967c23 */ /* 0x100fe200080108c7 */
[----:B------:R-:W1:Y:S01]  /*1ba10*/  MUFU.EX2 R136, R136 ;  /* 0x0000008800887308 */ /* 0x000e620000000800 */
[C---:B------:R-:W-:Y:S01]  /*1ba20*/  HMMA.16816.F32 R20, R8.reuse, R22, R156 ;  /* 0x000000160814723c */ /* 0x040fe2000000189c */
[----:B--2---:R-:W-:Y:S01]  /*1ba30*/  F2FP.F16.F32.PACK_AB R76, R132, R161 ;  /* 0x000000a1844c723e */ /* 0x004fe200000000ff */
[--C-:B------:R-:W-:Y:S01]  /*1ba40*/  FFMA.FTZ R151, R42, UR4, -R194.reuse ;  /* 0x000000042a977c23 */ /* 0x100fe200080108c2 */
[--C-:B------:R-:W-:Y:S01]  /*1ba50*/  FFMA.FTZ R147, R206, UR4, -R199.reuse ;  /* 0x00000004ce937c23 */ /* 0x100fe200080108c7 */
[--C-:B------:R-:W-:Y:S01]  /*1ba60*/  FFMA.FTZ R149, R204, UR4, -R199.reuse ;  /* 0x00000004cc957c23 */ /* 0x100fe200080108c7 */
[--C-:B------:R-:W-:Y:S01]  /*1ba70*/  FFMA.FTZ R156, R49, UR4, -R194.reuse ;  /* 0x00000004319c7c23 */ /* 0x100fe200080108c2 */
[--C-:B------:R-:W-:Y:S01]  /*1ba80*/  FFMA.FTZ R158, R35, UR4, -R194.reuse ;  /* 0x00000004239e7c23 */ /* 0x100fe200080108c2 */
[----:B------:R-:W-:Y:S01]  /*1ba90*/  MUFU.EX2 R135, R135 ;  /* 0x0000008700877308 */ /* 0x000fe20000000800 */
[C---:B----4-:R-:W-:Y:S01]  /*1baa0*/  HMMA.16816.F32 R72, R8.reuse, R36, R72 ;  /* 0x000000240848723c */ /* 0x050fe20000001848 */
[--C-:B------:R-:W-:Y:S01]  /*1bab0*/  FFMA.FTZ R162, R44, UR4, -R194.reuse ;  /* 0x000000042ca27c23 */ /* 0x100fe200080108c2 */
[--C-:B------:R-:W-:Y:S01]  /*1bac0*/  FFMA.FTZ R157, R184, UR4, -R194.reuse ;  /* 0x00000004b89d7c23 */ /* 0x100fe200080108c2 */
[--C-:B------:R-:W-:Y:S01]  /*1bad0*/  FFMA.FTZ R159, R187, UR4, -R194.reuse ;  /* 0x00000004bb9f7c23 */ /* 0x100fe200080108c2 */
[--C-:B------:R-:W-:Y:S01]  /*1bae0*/  FFMA.FTZ R163, R172, UR4, -R199.reuse ;  /* 0x00000004aca37c23 */ /* 0x100fe200080108c7 */
[--C-:B------:R-:W-:Y:S01]  /*1baf0*/  FFMA.FTZ R172, R173, UR4, -R199.reuse ;  /* 0x00000004adac7c23 */ /* 0x100fe200080108c7 */
[--C-:B------:R-:W-:Y:S01]  /*1bb00*/  FFMA.FTZ R173, R174, UR4, -R194.reuse ;  /* 0x00000004aead7c23 */ /* 0x100fe200080108c2 */
[----:B------:R-:W2:Y:S01]  /*1bb10*/  MUFU.EX2 R138, R138 ;  /* 0x0000008a008a7308 */ /* 0x000ea20000000800 */
[----:B------:R-:W-:Y:S01]  /*1bb20*/  HMMA.16816.F32 R8, R8, R38, R152 ;  /* 0x000000260808723c */ /* 0x000fe20000001898 */
[----:B------:R-:W4:Y:S01]  /*1bb30*/  LDSM.16.MT88.4 R36, [R160+0x800] ;  /* 0x00080000a024783b */ /* 0x000f220000004200 */
[----:B-1----:R-:W-:Y:S01]  /*1bb40*/  F2FP.F16.F32.PACK_AB R78, R136, R133 ;  /* 0x00000085884e723e */ /* 0x002fe200000000ff */
[--C-:B------:R-:W-:Y:S01]  /*1bb50*/  FFMA.FTZ R154, R43, UR4, -R194.reuse ;  /* 0x000000042b9a7c23 */ /* 0x100fe200080108c2 */
[--C-:B------:R-:W-:Y:S01]  /*1bb60*/  FFMA.FTZ R153, R40, UR4, -R194.reuse ;  /* 0x0000000428997c23 */ /* 0x100fe200080108c2 */
[--C-:B------:R-:W-:Y:S01]  /*1bb70*/  FFMA.FTZ R152, R48, UR4, -R199.reuse ;  /* 0x0000000430987c23 */ /* 0x100fe200080108c7 */
[----:B------:R-:W-:Y:S01]  /*1bb80*/  LDSM.16.MT88.4 R40, [R0+0xb800] ;  /* 0x00b800000028783b */ /* 0x000fe20000004200 */
[----:B------:R-:W-:Y:S01]  /*1bb90*/  MUFU.EX2 R137, R137 ;  /* 0x0000008900897308 */ /* 0x000fe20000000800 */
[--C-:B------:R-:W-:Y:S01]  /*1bba0*/  FFMA.FTZ R155, R51, UR4, -R194.reuse ;  /* 0x00000004339b7c23 */ /* 0x100fe200080108c2 */
[--C-:B------:R-:W-:Y:S01]  /*1bbb0*/  FFMA.FTZ R174, R175, UR4, -R194.reuse ;  /* 0x00000004afae7c23 */ /* 0x100fe200080108c2 */
[--C-:B------:R-:W-:Y:S01]  /*1bbc0*/  FFMA.FTZ R175, R108, UR4, -R199.reuse ;  /* 0x000000046caf7c23 */ /* 0x100fe200080108c7 */
[----:B------:R-:W-:Y:S01]  /*1bbd0*/  FFMA.FTZ R108, R109, UR4, -R199 ;  /* 0x000000046d6c7c23 */ /* 0x000fe200080108c7 */
[--C-:B------:R-:W-:Y:S01]  /*1bbe0*/  FFMA.FTZ R109, R110, UR4, -R194.reuse ;  /* 0x000000046e6d7c23 */ /* 0x100fe200080108c2 */
[----:B------:R-:W-:Y:S01]  /*1bbf0*/  FFMA.FTZ R110, R111, UR4, -R194 ;  /* 0x000000046f6e7c23 */ /* 0x000fe200080108c2 */
[----:B------:R-:W-:Y:S01]  /*1bc00*/  FFMA.FTZ R198, R245, R203, R198 ;  /* 0x000000cbf5c67223 */ /* 0x000fe200000100c6 */
[----:B------:R-:W1:Y:S01]  /*1bc10*/  MUFU.EX2 R140, R140 ;  /* 0x0000008c008c7308 */ /* 0x000e620000000800 */
[----:B--2---:R-:W-:Y:S01]  /*1bc20*/  F2FP.F16.F32.PACK_AB R77, R138, R135 ;  /* 0x000000878a4d723e */ /* 0x004fe200000000ff */
[----:B------:R-:W-:Y:S01]  /*1bc30*/  FFMA.FTZ R193, R246, R202, R193 ;  /* 0x000000caf6c17223 */ /* 0x000fe200000100c1 */
[----:B------:R-:W-:Y:S01]  /*1bc40*/  FADD.FTZ R197, R197, R198 ;  /* 0x000000c6c5c57221 */ /* 0x000fe20000010000 */
[----:B------:R-:W-:Y:S01]  /*1bc50*/  FFMA.FTZ R245, R91, UR4, -R199 ;  /* 0x000000045bf57c23 */ /* 0x000fe200080108c7 */
[----:B------:R-:W-:Y:S01]  /*1bc60*/  FFMA.FTZ R246, R190, UR4, -R194 ;  /* 0x00000004bef67c23 */ /* 0x000fe200080108c2 */
[----:B------:R-:W-:-:S02]  /*1bc70*/  FADD.FTZ R192, R192, R193 ;  /* 0x000000c1c0c07221 */ /* 0x000fc40000010000 */
[----:B------:R-:W-:Y:S02]  /*1bc80*/  MUFU.EX2 R142, R142 ;  /* 0x0000008e008e7308 */ /* 0x000fe40000000800 */
[----:B------:R-:W-:-:S04]  /*1bc90*/  FADD.FTZ R191, R191, R192 ;  /* 0x000000c0bfbf7221 */ /* 0x000fc80000010000 */
[----:B------:R-:W-:Y:S02]  /*1bca0*/  FADD.FTZ R2, R2, R191 ;  /* 0x000000bf02027221 */ /* 0x000fe40000010000 */
[----:B------:R-:W2:Y:S01]  /*1bcb0*/  MUFU.EX2 R139, R139 ;  /* 0x0000008b008b7308 */ /* 0x000ea20000000800 */
[----:B-1----:R-:W-:Y:S01]  /*1bcc0*/  F2FP.F16.F32.PACK_AB R79, R140, R137 ;  /* 0x000000898c4f723e */ /* 0x002fe200000000ff */
[----:B------:R-:W-:Y:S01]  /*1bcd0*/  FADD.FTZ R135, R135, R2 ;  /* 0x0000000287877221 */ /* 0x000fe20000010000 */
[----:B------:R-:W-:-:S03]  /*1bce0*/  FFMA.FTZ R2, R98, UR4, -R194 ;  /* 0x0000000462027c23 */ /* 0x000fc600080108c2 */
[----:B------:R-:W-:Y:S02]  /*1bcf0*/  FADD.FTZ R138, R138, R135 ;  /* 0x000000878a8a7221 */ /* 0x000fe40000010000 */
[----:B------:R-:W-:Y:S01]  /*1bd00*/  MUFU.EX2 R141, R141 ;  /* 0x0000008d008d7308 */ /* 0x000fe20000000800 */
[----:B---3--:R-:W-:Y:S01]  /*1bd10*/  HMMA.16816.F32 R72, R76, R80, R72 ;  /* 0x000000504c48723c */ /* 0x008fe20000001848 */
[----:B------:R-:W-:-:S04]  /*1bd20*/  FADD.FTZ R137, R137, R138 ;  /* 0x0000008a89897221 */ /* 0x000fc80000010000 */
[----:B------:R-:W-:Y:S02]  /*1bd30*/  FADD.FTZ R140, R140, R137 ;  /* 0x000000898c8c7221 */ /* 0x000fe40000010000 */
[----:B------:R-:W-:Y:S01]  /*1bd40*/  MUFU.EX2 R144, R144 ;  /* 0x0000009000907308 */ /* 0x000fe20000000800 */
[C---:B----4-:R-:W-:Y:S07]  /*1bd50*/  HMMA.16816.F32 R60, R76.reuse, R36, R60 ;  /* 0x000000244c3c723c */ /* 0x050fee000000183c */
[----:B------:R-:W-:Y:S01]  /*1bd60*/  MUFU.EX2 R143, R143 ;  /* 0x0000008f008f7308 */ /* 0x000fe20000000800 */
[C---:B------:R-:W-:Y:S01]  /*1bd70*/  HMMA.16816.F32 R20, R76.reuse, R38, R20 ;  /* 0x000000264c14723c */ /* 0x040fe20000001814 */
[----:B------:R-:W1:Y:S06]  /*1bd80*/  LDSM.16.MT88.4 R36, [R160+0x1000] ;  /* 0x00100000a024783b */ /* 0x000e6c0000004200 */
[----:B------:R-:W3:Y:S01]  /*1bd90*/  MUFU.EX2 R146, R146 ;  /* 0x0000009200927308 */ /* 0x000ee20000000800 */
[C---:B------:R-:W-:Y:S01]  /*1bda0*/  HMMA.16816.F32 R8, R76.reuse, R82, R8 ;  /* 0x000000524c08723c */ /* 0x040fe20000001808 */
[----:B------:R-:W4:Y:S06]  /*1bdb0*/  LDSM.16.MT88.4 R80, [R134+0x1000] ;  /* 0x001000008650783b */ /* 0x000f2c0000004200 */
[----:B------:R-:W-:Y:S01]  /*1bdc0*/  MUFU.EX2 R145, R145 ;  /* 0x0000009100917308 */ /* 0x000fe20000000800 */
[C---:B------:R-:W-:Y:S07]  /*1bdd0*/  HMMA.16816.F32 R12, R76.reuse, R64, R12 ;  /* 0x000000404c0c723c */ /* 0x040fee000000180c */
[----:B------:R-:W5:Y:S01]  /*1bde0*/  MUFU.EX2 R148, R148 ;  /* 0x0000009400947308 */ /* 0x000f620000000800 */
[C---:B------:R-:W-:Y:S01]  /*1bdf0*/  HMMA.16816.F32 R16, R76.reuse, R66, R16 ;  /* 0x000000424c10723c */ /* 0x040fe20000001810 */
[----:B------:R-:W4:Y:S06]  /*1be00*/  LDSM.16.MT88.4 R64, [R227+0xb000] ;  /* 0x00b00000e340783b */ /* 0x000f2c0000004200 */
[----:B------:R-:W-:Y:S01]  /*1be10*/  MUFU.EX2 R147, R147 ;  /* 0x0000009300937308 */ /* 0x000fe20000000800 */
[C---:B------:R-:W-:Y:S07]  /*1be20*/  HMMA.16816.F32 R28, R76.reuse, R68, R28 ;  /* 0x000000444c1c723c */ /* 0x040fee000000181c */
[----:B------:R-:W4:Y:S01]  /*1be30*/  MUFU.EX2 R150, R150 ;  /* 0x0000009600967308 */ /* 0x000f220000000800 */
[----:B------:R-:W-:Y:S01]  /*1be40*/  HMMA.16816.F32 R4, R76, R70, R4 ;  /* 0x000000464c04723c */ /* 0x000fe20000001804 */
[----:B------:R-:W4:Y:S01]  /*1be50*/  LDSM.16.MT88.4 R68, [R0+0xb000] ;  /* 0x00b000000044783b */ /* 0x000f220000004200 */
[----:B--2---:R-:W-:-:S02]  /*1be60*/  F2FP.F16.F32.PACK_AB R76, R139, R142 ;  /* 0x0000008e8b4c723e */ /* 0x004fc400000000ff */
[----:B---3--:R-:W-:Y:S01]  /*1be70*/  F2FP.F16.F32.PACK_AB R77, R146, R143 ;  /* 0x0000008f924d723e */ /* 0x008fe200000000ff */
        /* <DEDUP_REMOVED lines=11> */
[----:B------:R-:W-:Y:S06]  /*1bf30*/  MUFU.EX2 R151, R151 ;  /* 0x0000009700977308 */ /* 0x000fec0000000800 */
[----:B----4-:R-:W-:Y:S01]  /*1bf40*/  HMMA.16816.F32 R72, R76, R80, R72 ;  /* 0x000000504c48723c */ /* 0x010fe20000001848 */
[--C-:B------:R-:W-:Y:S01]  /*1bf50*/  FFMA.FTZ R80, R32, UR4, -R199.reuse ;  /* 0x0000000420507c23 */ /* 0x100fe200080108c7 */
[----:B------:R-:W2:Y:S01]  /*1bf60*/  MUFU.EX2 R154, R154 ;  /* 0x0000009a009a7308 */ /* 0x000ea20000000800 */
[----:B------:R-:W-:-:S05]  /*1bf70*/  FFMA.FTZ R81, R33, UR4, -R199 ;  /* 0x0000000421517c23 */ /* 0x000fca00080108c7 */
[----:B------:R-:W-:Y:S01]  /*1bf80*/  HMMA.16816.F32 R8, R76, R82, R8 ;  /* 0x000000524c08723c */ /* 0x000fe20000001808 */
[----:B------:R-:W-:Y:S01]  /*1bf90*/  FFMA.FTZ R83, R34, UR4, -R194 ;  /* 0x0000000422537c23 */ /* 0x000fe200080108c2 */
[----:B------:R-:W-:Y:S01]  /*1bfa0*/  MUFU.EX2 R153, R153 ;  /* 0x0000009900997308 */ /* 0x000fe20000000800 */
[----:B------:R-:W-:Y:S01]  /*1bfb0*/  LDSM.16.MT88.4 R32, [R0+0xc000] ;  /* 0x00c000000020783b */ /* 0x000fe20000004200 */
[----:B------:R-:W-:-:S04]  /*1bfc0*/  FFMA.FTZ R82, R50, UR4, -R199 ;  /* 0x0000000432527c23 */ /* 0x000fc800080108c7 */
[C---:B------:R-:W-:Y:S02]  /*1bfd0*/  HMMA.16816.F32 R12, R76.reuse, R64, R12 ;  /* 0x000000404c0c723c */ /* 0x040fe4000000180c */
[----:B------:R-:W3:Y:S06]  /*1bfe0*/  MUFU.EX2 R156, R156 ;  /* 0x0000009c009c7308 */ /* 0x000eec0000000800 */
[C---:B------:R-:W-:Y:S01]  /*1bff0*/  HMMA.16816.F32 R16, R76.reuse, R66, R16 ;  /* 0x000000424c10723c */ /* 0x040fe20000001810 */
[----:B------:R-:W4:Y:S01]  /*1c000*/  LDSM.16.MT88.4 R64, [R227+0xb800] ;  /* 0x00b80000e340783b */ /* 0x000f220000004200 */
[----:B------:R-:W-:Y:S06]  /*1c010*/  MUFU.EX2 R80, R80 ;  /* 0x0000005000507308 */ /* 0x000fec0000000800 */
[----:B------:R-:W-:Y:S01]  /*1c020*/  HMMA.16816.F32 R28, R76, R68, R28 ;  /* 0x000000444c1c723c */ /* 0x000fe2000000181c */
[----:B------:R-:W-:Y:S01]  /*1c030*/  F2FP.F16.F32.PACK_AB R68, R150, R147 ;  /* 0x000000939644723e */ /* 0x000fe200000000ff */
[----:B------:R-:W5:Y:S01]  /*1c040*/  MUFU.EX2 R81, R81 ;  /* 0x0000005100517308 */ /* 0x000f620000000800 */
[----:B--2---:R-:W-:Y:S01]  /*1c050*/  F2FP.F16.F32.PACK_AB R69, R154, R151 ;  /* 0x000000979a45723e */ /* 0x004fe200000000ff */
[----:B------:R-:W-:-:S04]  /*1c060*/  FADD.FTZ R151, R151, R148 ;  /* 0x0000009497977221 */ /* 0x000fc80000010000 */
[----:B------:R-:W-:Y:S01]  /*1c070*/  HMMA.16816.F32 R4, R76, R70, R4 ;  /* 0x000000464c04723c */ /* 0x000fe20000001804 */
[----:B------:R-:W-:Y:S01]  /*1c080*/  F2FP.F16.F32.PACK_AB R70, R152, R149 ;  /* 0x000000959846723e */ /* 0x000fe200000000ff */
[----:B------:R-:W2:Y:S01]  /*1c090*/  LDSM.16.MT88.4 R76, [R134+0x1800] ;  /* 0x00180000864c783b */ /* 0x000ea20000004200 */
[----:B---3--:R-:W-:Y:S01]  /*1c0a0*/  F2FP.F16.F32.PACK_AB R71, R156, R153 ;  /* 0x000000999c47723e */ /* 0x008fe200000000ff */
[----:B------:R-:W3:Y:S01]  /*1c0b0*/  MUFU.EX2 R82, R82 ;  /* 0x0000005200527308 */ /* 0x000ee20000000800 */
[----:B------:R-:W-:-:S04]  /*1c0c0*/  FADD.FTZ R154, R154, R151 ;  /* 0x000000979a9a7221 */ /* 0x000fc80000010000 */
[----:B------:R-:W-:Y:S01]  /*1c0d0*/  FADD.FTZ R153, R153, R154 ;  /* 0x0000009a99997221 */ /* 0x000fe20000010000 */
[----:B-1----:R-:W-:Y:S01]  /*1c0e0*/  HMMA.16816.F32 R60, R68, R36, R60 ;  /* 0x00000024443c723c */ /* 0x002fe2000000183c */
[----:B-----5:R-:W-:Y:S01]  /*1c0f0*/  F2FP.F16.F32.PACK_AB R48, R81, R80 ;  /* 0x000000505130723e */ /* 0x020fe200000000ff */
[----:B------:R-:W-:Y:S01]  /*1c100*/  MUFU.EX2 R83, R83 ;  /* 0x0000005300537308 */ /* 0x000fe20000000800 */
[----:B------:R-:W-:-:S05]  /*1c110*/  FADD.FTZ R156, R156, R153 ;  /* 0x000000999c9c7221 */ /* 0x000fca0000010000 */
[----:B------:R-:W-:Y:S01]  /*1c120*/  HMMA.16816.F32 R20, R68, R38, R20 ;  /* 0x000000264414723c */ /* 0x000fe20000001814 */
[----:B------:R-:W1:Y:S01]  /*1c130*/  LDSM.16.MT88.4 R36, [R160+0x2000] ;  /* 0x00200000a024783b */ /* 0x000e620000004200 */
[----:B------:R-:W5:Y:S01]  /*1c140*/  MUFU.EX2 R158, R158 ;  /* 0x0000009e009e7308 */ /* 0x000f620000000800 */
[----:B---3--:R-:W-:-:S05]  /*1c150*/  F2FP.F16.F32.PACK_AB R50, R53, R82 ;  /* 0x000000523532723e */ /* 0x008fca00000000ff */
[C---:B------:R-:W-:Y:S02]  /*1c160*/  HMMA.16816.F32 R28, R68.reuse, R40, R28 ;  /* 0x00000028441c723c */ /* 0x040fe4000000181c */
[----:B------:R-:W-:Y:S06]  /*1c170*/  MUFU.EX2 R155, R155 ;  /* 0x0000009b009b7308 */ /* 0x000fec0000000800 */
[----:B------:R-:W-:Y:S01]  /*1c180*/  HMMA.16816.F32 R4, R68, R42, R4 ;  /* 0x0000002a4404723c */ /* 0x000fe20000001804 */
[----:B------:R-:W3:Y:S01]  /*1c190*/  LDSM.16.MT88.4 R40, [R227+0xc000] ;  /* 0x00c00000e328783b */ /* 0x000ee20000004200 */
[----:B------:R-:W2:Y:S01]  /*1c1a0*/  MUFU.EX2 R162, R162 ;  /* 0x000000a200a27308 */ /* 0x000ea20000000800 */
[----:B-----5:R-:W-:-:S05]  /*1c1b0*/  F2FP.F16.F32.PACK_AB R49, R158, R83 ;  /* 0x000000539e31723e */ /* 0x020fca00000000ff */
[C---:B----4-:R-:W-:Y:S02]  /*1c1c0*/  HMMA.16816.F32 R12, R68.reuse, R64, R12 ;  /* 0x00000040440c723c */ /* 0x050fe4000000180c */
[----:B------:R-:W-:Y:S06]  /*1c1d0*/  MUFU.EX2 R157, R157 ;  /* 0x0000009d009d7308 */ /* 0x000fec0000000800 */
[----:B------:R-:W-:Y:S01]  /*1c1e0*/  HMMA.16816.F32 R16, R68, R66, R16 ;  /* 0x000000424410723c */ /* 0x000fe20000001810 */
[----:B------:R-:W4:Y:S01]  /*1c1f0*/  LDSM.16.MT88.4 R64, [R134+0x2000] ;  /* 0x002000008640783b */ /* 0x000f220000004200 */
[----:B------:R-:W-:Y:S01]  /*1c200*/  MUFU.EX2 R159, R159 ;  /* 0x0000009f009f7308 */ /* 0x000fe20000000800 */
[----:B--2---:R-:W-:-:S05]  /*1c210*/  F2FP.F16.F32.PACK_AB R51, R162, R155 ;  /* 0x0000009ba233723e */ /* 0x004fca00000000ff */
[----:B------:R-:W-:Y:S01]  /*1c220*/  HMMA.16816.F32 R72, R68, R76, R72 ;  /* 0x0000004c4448723c */ /* 0x000fe20000001848 */
[--C-:B------:R-:W-:Y:S01]  /*1c230*/  FFMA.FTZ R77, R27, UR4, -R194.reuse ;  /* 0x000000041b4d7c23 */ /* 0x100fe200080108c2 */
[--C-:B------:R-:W-:Y:S01]  /*1c240*/  FFMA.FTZ R76, R46, UR4, -R194.reuse ;  /* 0x000000042e4c7c23 */ /* 0x100fe200080108c2 */
[----:B------:R-:W-:Y:S05]  /*1c250*/  MUFU.EX2 R163, R163 ;  /* 0x000000a300a37308 */ /* 0x000fea0000000800 */
[C---:B------:R-:W-:Y:S03]  /*1c260*/  HMMA.16816.F32 R28, R48.reuse, R32, R28 ;  /* 0x00000020301c723c */ /* 0x040fe6000000181c */
[----:B------:R-:W-:Y:S05]  /*1c270*/  MUFU.EX2 R77, R77 ;  /* 0x0000004d004d7308 */ /* 0x000fea0000000800 */
[----:B------:R-:W-:Y:S01]  /*1c280*/  HMMA.16816.F32 R4, R48, R34, R4 ;  /* 0x000000223004723c */ /* 0x000fe20000001804 */
[----:B------:R-:W2:Y:S02]  /*1c290*/  LDSM.16.MT88.4 R32, [R227+0xc800] ;  /* 0x00c80000e320783b */ /* 0x000ea40000004200 */
[----:B------:R-:W-:Y:S05]  /*1c2a0*/  MUFU.EX2 R76, R76 ;  /* 0x0000004c004c7308 */ /* 0x000fea0000000800 */
[----:B------:R-:W-:Y:S01]  /*1c2b0*/  HMMA.16816.F32 R8, R68, R78, R8 ;  /* 0x0000004e4408723c */ /* 0x000fe20000001808 */
[--C-:B------:R-:W-:Y:S01]  /*1c2c0*/  FFMA.FTZ R71, R52, UR4, -R199.reuse ;  /* 0x0000000434477c23 */ /* 0x100fe200080108c7 */
[--C-:B------:R-:W-:Y:S01]  /*1c2d0*/  FFMA.FTZ R69, R25, UR4, -R199.reuse ;  /* 0x0000000419457c23 */ /* 0x100fe200080108c7 */
[----:B------:R-:W-:Y:S01]  /*1c2e0*/  FFMA.FTZ R70, R45, UR4, -R199 ;  /* 0x000000042d467c23 */ /* 0x000fe200080108c7 */
[--C-:B------:R-:W-:Y:S01]  /*1c2f0*/  FFMA.FTZ R52, R26, UR4, -R194.reuse ;  /* 0x000000041a347c23 */ /* 0x100fe200080108c2 */
[--C-:B------:R-:W-:Y:S01]  /*1c300*/  FFMA.FTZ R79, R47, UR4, -R194.reuse ;  /* 0x000000042f4f7c23 */ /* 0x100fe200080108c2 */
[----:B------:R5:W-:Y:S01]  /*1c310*/  MUFU.EX2 R68, R24 ;  /* 0x0000001800447308 */ /* 0x000be20000000800 */
[----:B------:R-:W-:Y:S01]  /*1c320*/  LDSM.16.MT88.4 R44, [R134+0x2800] ;  /* 0x00280000862c783b */ /* 0x000fe20000004200 */
[----:B-1----:R-:W-:Y:S01]  /*1c330*/  HMMA.16816.F32 R60, R48, R36, R60 ;  /* 0x00000024303c723c */ /* 0x002fe2000000183c */
[----:B------:R-:W-:-:S05]  /*1c340*/  FFMA.FTZ R78, R183, UR4, -R194 ;  /* 0x00000004b74e7c23 */ /* 0x000fca00080108c2 */
[----:B------:R-:W1:Y:S02]  /*1c350*/  MUFU.EX2 R69, R69 ;  /* 0x0000004500457308 */ /* 0x000e640000000800 */
[C---:B------:R-:W-:Y:S01]  /*1c360*/  HMMA.16816.F32 R20, R48.reuse, R38, R20 ;  /* 0x000000263014723c */ /* 0x040fe20000001814 */
[----:B------:R-:W2:Y:S05]  /*1c370*/  LDSM.16.MT88.4 R36, [R160+0x2800] ;  /* 0x00280000a024783b */ /* 0x000eaa0000004200 */
[----:B------:R-:W-:Y:S01]  /*1c380*/  MUFU.EX2 R70, R70 ;  /* 0x0000004600467308 */ /* 0x000fe20000000800 */
[----:B-----5:R-:W5:Y:S01]  /*1c390*/  LDSM.16.MT88.4 R24, [R0+0xc800] ;  /* 0x00c800000018783b */ /* 0x020f620000004200 */
[C---:B---3--:R-:W-:Y:S06]  /*1c3a0*/  HMMA.16816.F32 R12, R48.reuse, R40, R12 ;  /* 0x00000028300c723c */ /* 0x048fec000000180c */
[----:B------:R-:W3:Y:S01]  /*1c3b0*/  MUFU.EX2 R71, R71 ;  /* 0x0000004700477308 */ /* 0x000ee20000000800 */
[----:B-1----:R-:W-:Y:S01]  /*1c3c0*/  F2FP.F16.F32.PACK_AB R40, R69, R68 ;  /* 0x000000444528723e */ /* 0x002fe200000000ff */
[C---:B------:R-:W-:Y:S06]  /*1c3d0*/  HMMA.16816.F32 R16, R48.reuse, R42, R16 ;  /* 0x0000002a3010723c */ /* 0x040fec0000001810 */
[----:B------:R-:W1:Y:S02]  /*1c3e0*/  MUFU.EX2 R52, R52 ;  /* 0x0000003400347308 */ /* 0x000e640000000800 */
[----:B----4-:R-:W-:Y:S01]  /*1c3f0*/  HMMA.16816.F32 R72, R48, R64, R72 ;  /* 0x000000403048723c */ /* 0x010fe20000001848 */
[--C-:B------:R-:W-:Y:S01]  /*1c400*/  FFMA.FTZ R64, R182, UR4, -R199.reuse ;  /* 0x00000004b6407c23 */ /* 0x100fe200080108c7 */
[----:B------:R-:W-:-:S04]  /*1c410*/  FFMA.FTZ R65, R185, UR4, -R199 ;  /* 0x00000004b9417c23 */ /* 0x000fc800080108c7 */
[----:B------:R-:W4:Y:S01]  /*1c420*/  MUFU.EX2 R79, R79 ;  /* 0x0000004f004f7308 */ /* 0x000f220000000800 */
[----:B---3--:R-:W-:Y:S01]  /*1c430*/  F2FP.F16.F32.PACK_AB R42, R71, R70 ;  /* 0x00000046472a723e */ /* 0x008fe200000000ff */
[----:B------:R-:W-:Y:S01]  /*1c440*/  HMMA.16816.F32 R8, R48, R66, R8 ;  /* 0x000000423008723c */ /* 0x000fe20000001808 */
[--C-:B------:R-:W-:Y:S01]  /*1c450*/  FFMA.FTZ R49, R57, UR4, -R199.reuse ;  /* 0x0000000439317c23 */ /* 0x100fe200080108c7 */
[--C-:B------:R-:W-:Y:S01]  /*1c460*/  FFMA.FTZ R50, R176, UR4, -R199.reuse ;  /* 0x00000004b0327c23 */ /* 0x100fe200080108c7 */
[--C-:B------:R-:W-:Y:S01]  /*1c470*/  FFMA.FTZ R51, R181, UR4, -R199.reuse ;  /* 0x00000004b5337c23 */ /* 0x100fe200080108c7 */
[--C-:B------:R-:W-:Y:S01]  /*1c480*/  FFMA.FTZ R57, R177, UR4, -R194.reuse ;  /* 0x00000004b1397c23 */ /* 0x100fe200080108c2 */
[--C-:B------:R-:W-:Y:S01]  /*1c490*/  FFMA.FTZ R66, R186, UR4, -R199.reuse ;  /* 0x00000004ba427c23 */ /* 0x100fe200080108c7 */
[----:B------:R3:W-:Y:S01]  /*1c4a0*/  MUFU.EX2 R48, R54 ;  /* 0x0000003600307308 */ /* 0x0007e20000000800 */
[----:B-1----:R-:W-:Y:S01]  /*1c4b0*/  F2FP.F16.F32.PACK_AB R41, R77, R52 ;  /* 0x000000344d29723e */ /* 0x002fe200000000ff */
[----:B------:R-:W-:Y:S01]  /*1c4c0*/  FFMA.FTZ R67, R189, UR4, -R199 ;  /* 0x00000004bd437c23 */ /* 0x000fe200080108c7 */
[----:B------:R-:W-:-:S05]  /*1c4d0*/  FFMA.FTZ R176, R188, UR4, -R194 ;  /* 0x00000004bcb07c23 */ /* 0x000fca00080108c2 */
[----:B------:R-:W1:Y:S01]  /*1c4e0*/  MUFU.EX2 R49, R49 ;  /* 0x0000003100317308 */ /* 0x000e620000000800 */
[----:B----4-:R-:W-:-:S07]  /*1c4f0*/  F2FP.F16.F32.PACK_AB R43, R79, R76 ;  /* 0x0000004c4f2b723e */ /* 0x010fce00000000ff */
[C---:B--2---:R-:W-:Y:S01]  /*1c500*/  HMMA.16816.F32 R12, R40.reuse, R32, R12 ;  /* 0x00000020280c723c */ /* 0x044fe2000000180c */
[--C-:B---3--:R-:W-:Y:S01]  /*1c510*/  FFMA.FTZ R54, R55, UR4, -R194.reuse ;  /* 0x0000000437367c23 */ /* 0x108fe200080108c2 */
[--C-:B------:R-:W-:Y:S01]  /*1c520*/  FFMA.FTZ R55, R58, UR4, -R194.reuse ;  /* 0x000000043a377c23 */ /* 0x100fe200080108c2 */
[----:B------:R-:W-:Y:S01]  /*1c530*/  FFMA.FTZ R58, R180, UR4, -R194 ;  /* 0x00000004b43a7c23 */ /* 0x000fe200080108c2 */
[----:B------:R-:W-:Y:S04]  /*1c540*/  MUFU.EX2 R50, R50 ;  /* 0x0000003200327308 */ /* 0x000fe80000000800 */
[C---:B------:R-:W-:Y:S01]  /*1c550*/  HMMA.16816.F32 R16, R40.reuse, R34, R16 ;  /* 0x000000222810723c */ /* 0x040fe20000001810 */
[----:B------:R-:W2:Y:S03]  /*1c560*/  LDSM.16.MT88.4 R32, [R0+0xd000] ;  /* 0x00d000000020783b */ /* 0x000ea60000004200 */
[----:B------:R-:W-:Y:S04]  /*1c570*/  MUFU.EX2 R51, R51 ;  /* 0x0000003300337308 */ /* 0x000fe80000000800 */
[C---:B------:R-:W-:Y:S04]  /*1c580*/  HMMA.16816.F32 R60, R40.reuse, R36, R60 ;  /* 0x00000024283c723c */ /* 0x040fe8000000183c */
[----:B------:R-:W-:Y:S04]  /*1c590*/  MUFU.EX2 R54, R54 ;  /* 0x0000003600367308 */ /* 0x000fe80000000800 */
[C---:B------:R-:W-:Y:S01]  /*1c5a0*/  HMMA.16816.F32 R20, R40.reuse, R38, R20 ;  /* 0x000000262814723c */ /* 0x040fe20000001814 */
[----:B------:R-:W3:Y:S03]  /*1c5b0*/  LDSM.16.MT88.4 R36, [R160+0x3000] ;  /* 0x00300000a024783b */ /* 0x000ee60000004200 */
[----:B------:R-:W4:Y:S04]  /*1c5c0*/  MUFU.EX2 R55, R55 ;  /* 0x0000003700377308 */ /* 0x000f280000000800 */
[C---:B-----5:R-:W-:Y:S04]  /*1c5d0*/  HMMA.16816.F32 R28, R40.reuse, R24, R28 ;  /* 0x00000018281c723c */ /* 0x060fe8000000181c */
[----:B------:R-:W-:Y:S04]  /*1c5e0*/  MUFU.EX2 R57, R57 ;  /* 0x0000003900397308 */ /* 0x000fe80000000800 */
[C---:B------:R-:W-:Y:S01]  /*1c5f0*/  HMMA.16816.F32 R4, R40.reuse, R26, R4 ;  /* 0x0000001a2804723c */ /* 0x040fe20000001804 */
[----:B------:R-:W5:Y:S03]  /*1c600*/  LDSM.16.MT88.4 R24, [R227+0xd000] ;  /* 0x00d00000e318783b */ /* 0x000f660000004200 */
[----:B------:R-:W2:Y:S04]  /*1c610*/  MUFU.EX2 R58, R58 ;  /* 0x0000003a003a7308 */ /* 0x000ea80000000800 */
[C---:B------:R-:W-:Y:S04]  /*1c620*/  HMMA.16816.F32 R72, R40.reuse, R44, R72 ;  /* 0x0000002c2848723c */ /* 0x040fe80000001848 */
[----:B------:R-:W-:Y:S04]  /*1c630*/  MUFU.EX2 R64, R64 ;  /* 0x0000004000407308 */ /* 0x000fe80000000800 */
[----:B------:R-:W-:Y:S01]  /*1c640*/  HMMA.16816.F32 R8, R40, R46, R8 ;  /* 0x0000002e2808723c */ /* 0x000fe20000001808 */
[----:B-1----:R-:W-:Y:S01]  /*1c650*/  F2FP.F16.F32.PACK_AB R40, R49, R48 ;  /* 0x000000303128723e */ /* 0x002fe200000000ff */
[----:B------:R-:W1:Y:S01]  /*1c660*/  LDSM.16.MT88.4 R44, [R134+0x3000] ;  /* 0x00300000862c783b */ /* 0x000e620000004200 */
[----:B----4-:R-:W-:Y:S01]  /*1c670*/  F2FP.F16.F32.PACK_AB R41, R55, R54 ;  /* 0x000000363729723e */ /* 0x010fe200000000ff */
[----:B------:R-:W4:Y:S01]  /*1c680*/  MUFU.EX2 R65, R65 ;  /* 0x0000004100417308 */ /* 0x000f220000000800 */
[----:B------:R-:W-:-:S02]  /*1c690*/  F2FP.F16.F32.PACK_AB R42, R51, R50 ;  /* 0x00000032332a723e */ /* 0x000fc400000000ff */
[----:B--2---:R-:W-:-:S05]  /*1c6a0*/  F2FP.F16.F32.PACK_AB R43, R58, R57 ;  /* 0x000000393a2b723e */ /* 0x004fca00000000ff */
[----:B------:R-:W-:Y:S02]  /*1c6b0*/  MUFU.EX2 R66, R66 ;  /* 0x0000004200427308 */ /* 0x000fe40000000800 */
[C---:B------:R-:W-:Y:S06]  /*1c6c0*/  HMMA.16816.F32 R28, R40.reuse, R32, R28 ;  /* 0x00000020281c723c */ /* 0x040fec000000181c */
[----:B------:R-:W-:Y:S02]  /*1c6d0*/  MUFU.EX2 R67, R67 ;  /* 0x0000004300437308 */ /* 0x000fe40000000800 */
[C---:B------:R-:W-:Y:S01]  /*1c6e0*/  HMMA.16816.F32 R4, R40.reuse, R34, R4 ;  /* 0x000000222804723c */ /* 0x040fe20000001804 */
[----:B------:R-:W2:Y:S05]  /*1c6f0*/  LDSM.16.MT88.4 R32, [R0+0xd800] ;  /* 0x00d800000020783b */ /* 0x000eaa0000004200 */
[----:B------:R-:W4:Y:S02]  /*1c700*/  MUFU.EX2 R78, R78 ;  /* 0x0000004e004e7308 */ /* 0x000f240000000800 */
[C---:B---3--:R-:W-:Y:S06]  /*1c710*/  HMMA.16816.F32 R60, R40.reuse, R36, R60 ;  /* 0x00000024283c723c */ /* 0x048fec000000183c */
[----:B------:R-:W3:Y:S02]  /*1c720*/  MUFU.EX2 R176, R176 ;  /* 0x000000b000b07308 */ /* 0x000ee40000000800 */
        /* <DEDUP_REMOVED lines=8> */
[C---:B-1----:R-:W-:Y:S06]  /*1c7b0*/  HMMA.16816.F32 R72, R40.reuse, R44, R72 ;  /* 0x0000002c2848723c */ /* 0x042fec0000001848 */
[----:B------:R-:W-:Y:S02]  /*1c7c0*/  MUFU.EX2 R173, R173 ;  /* 0x000000ad00ad7308 */ /* 0x000fe40000000800 */
[----:B------:R-:W-:Y:S01]  /*1c7d0*/  HMMA.16816.F32 R8, R40, R46, R8 ;  /* 0x0000002e2808723c */ /* 0x000fe20000001808 */
[----:B----4-:R-:W-:Y:S01]  /*1c7e0*/  F2FP.F16.F32.PACK_AB R40, R65, R64 ;  /* 0x000000404128723e */ /* 0x010fe200000000ff */
[----:B------:R-:W1:Y:S01]  /*1c7f0*/  LDSM.16.MT88.4 R44, [R134+0x3800] ;  /* 0x00380000862c783b */ /* 0x000e620000004200 */
[----:B------:R-:W-:-:S02]  /*1c800*/  F2FP.F16.F32.PACK_AB R41, R157, R78 ;  /* 0x0000004e9d29723e */ /* 0x000fc400000000ff */
[----:B------:R-:W-:Y:S01]  /*1c810*/  F2FP.F16.F32.PACK_AB R42, R67, R66 ;  /* 0x00000042432a723e */ /* 0x000fe200000000ff */
[----:B------:R-:W4:Y:S01]  /*1c820*/  MUFU.EX2 R174, R174 ;  /* 0x000000ae00ae7308 */ /* 0x000f220000000800 */
[----:B---3--:R-:W-:-:S07]  /*1c830*/  F2FP.F16.F32.PACK_AB R43, R176, R159 ;  /* 0x0000009fb02b723e */ /* 0x008fce00000000ff */
[C---:B--2---:R-:W-:Y:S01]  /*1c840*/  HMMA.16816.F32 R28, R40.reuse, R32, R28 ;  /* 0x00000020281c723c */ /* 0x044fe2000000181c */
[----:B------:R-:W-:Y:S07]  /*1c850*/  MUFU.EX2 R170, R170 ;  /* 0x000000aa00aa7308 */ /* 0x000fee0000000800 */
[C---:B------:R-:W-:Y:S01]  /*1c860*/  HMMA.16816.F32 R4, R40.reuse, R34, R4 ;  /* 0x000000222804723c */ /* 0x040fe20000001804 */
[----:B------:R-:W2:Y:S01]  /*1c870*/  LDSM.16.MT88.4 R32, [R0+0xe000] ;  /* 0x00e000000020783b */ /* 0x000ea20000004200 */
[----:B------:R-:W3:Y:S06]  /*1c880*/  MUFU.EX2 R171, R171 ;  /* 0x000000ab00ab7308 */ /* 0x000eec0000000800 */
        /* <DEDUP_REMOVED lines=25> */
[C---:B------:R-:W-:Y:S06]  /*1ca20*/  HMMA.16816.F32 R60, R40.reuse, R36, R60 ;  /* 0x00000024283c723c */ /* 0x040fec000000183c */
[----:B------:R-:W3:Y:S02]  /*1ca30*/  MUFU.EX2 R125, R125 ;  /* 0x0000007d007d7308 */ /* 0x000ee40000000800 */
        /* <DEDUP_REMOVED lines=65> */
[----:B--2---:R-:W-:-:S07]  /*1ce50*/  F2FP.F16.F32.PACK_AB R43, R115, R114 ;  /* 0x00000072732b723e */ /* 0x004fce00000000ff */
[C---:B---3--:R-:W-:Y:S01]  /*1ce60*/  HMMA.16816.F32 R28, R40.reuse, R32, R28 ;  /* 0x00000020281c723c */ /* 0x048fe2000000181c */
[----:B------:R-:W-:Y:S07]  /*1ce70*/  MUFU.EX2 R2, R2 ;  /* 0x0000000200027308 */ /* 0x000fee0000000800 */
        /* <DEDUP_REMOVED lines=8> */
[C---:B-----5:R-:W-:Y:S02]  /*1cf00*/  HMMA.16816.F32 R12, R40.reuse, R24, R12 ;  /* 0x00000018280c723c */ /* 0x060fe4000000180c */
[----:B------:R-:W-:Y:S06]  /*1cf10*/  MUFU.EX2 R88, R88 ;  /* 0x0000005800587308 */ /* 0x000fec0000000800 */
[C---:B------:R-:W-:Y:S01]  /*1cf20*/  HMMA.16816.F32 R16, R40.reuse, R26, R16 ;  /* 0x0000001a2810723c */ /* 0x040fe20000001810 */
[----:B------:R-:W4:Y:S01]  /*1cf30*/  LDSM.16.MT88.4 R24, [R227+0x10000] ;  /* 0x01000000e318783b */ /* 0x000f220000004200 */
[----:B------:R-:W-:Y:S06]  /*1cf40*/  MUFU.EX2 R3, R3 ;  /* 0x0000000300037308 */ /* 0x000fec0000000800 */
[C---:B-1----:R-:W-:Y:S01]  /*1cf50*/  HMMA.16816.F32 R72, R40.reuse, R44, R72 ;  /* 0x0000002c2848723c */ /* 0x042fe20000001848 */
        /* <DEDUP_REMOVED lines=16> */
[C---:B--2---:R-:W-:Y:S01]  /*1d060*/  HMMA.16816.F32 R28, R40.reuse, R32, R28 ;  /* 0x00000020281c723c */ /* 0x044fe2000000181c */
[----:B------:R-:W-:Y:S01]  /*1d070*/  FADD.FTZ R32, R196, R197 ;  /* 0x000000c5c4207221 */ /* 0x000fe20000010000 */
[----:B------:R-:W-:Y:S01]  /*1d080*/  FADD.FTZ R155, R162, R155 ;  /* 0x0000009ba29b7221 */ /* 0x000fe20000010000 */
[----:B------:R-:W1:Y:S02]  /*1d090*/  MUFU.EX2 R44, R44 ;  /* 0x0000002c002c7308 */ /* 0x000e640000000800 */
[----:B------:R-:W-:Y:S01]  /*1d0a0*/  FADD.FTZ R32, R195, R32 ;  /* 0x00000020c3207221 */ /* 0x000fe20000010000 */
[----:B------:R-:W-:Y:S02]  /*1d0b0*/  FADD.FTZ R52, R52, R155 ;  /* 0x0000009b34347221 */ /* 0x000fe40000010000 */
[----:B---3--:R-:W-:Y:S01]  /*1d0c0*/  HMMA.16816.F32 R60, R40, R36, R60 ;  /* 0x00000024283c723c */ /* 0x008fe2000000183c */
[----:B------:R-:W-:Y:S01]  /*1d0d0*/  FADD.FTZ R161, R161, R32 ;  /* 0x00000020a1a17221 */ /* 0x000fe20000010000 */
[----:B------:R-:W-:Y:S01]  /*1d0e0*/  FADD.FTZ R77, R77, R52 ;  /* 0x000000344d4d7221 */ /* 0x000fe20000010000 */
[----:B------:R-:W-:Y:S01]  /*1d0f0*/  MUFU.EX2 R46, R46 ;  /* 0x0000002e002e7308 */ /* 0x000fe20000000800 */
[----:B------:R-:W-:Y:S01]  /*1d100*/  FFMA.FTZ R52, R90, UR4, -R194 ;  /* 0x000000045a347c23 */ /* 0x000fe200080108c2 */
[----:B------:R-:W-:Y:S01]  /*1d110*/  FADD.FTZ R132, R132, R161 ;  /* 0x000000a184847221 */ /* 0x000fe20000010000 */
[----:B------:R-:W-:-:S02]  /*1d120*/  FADD.FTZ R76, R76, R77 ;  /* 0x0000004d4c4c7221 */ /* 0x000fc40000010000 */
[C---:B----4-:R-:W-:Y:S01]  /*1d130*/  HMMA.16816.F32 R12, R40.reuse, R24, R12 ;  /* 0x00000018280c723c */ /* 0x050fe2000000180c */
[----:B------:R-:W-:Y:S01]  /*1d140*/  FADD.FTZ R37, R133, R132 ;  /* 0x0000008485257221 */ /* 0x000fe20000010000 */
[----:B------:R-:W-:Y:S01]  /*1d150*/  FADD.FTZ R79, R79, R76 ;  /* 0x0000004c4f4f7221 */ /* 0x000fe20000010000 */
[----:B------:R-:W-:Y:S02]  /*1d160*/  MUFU.EX2 R47, R47 ;  /* 0x0000002f002f7308 */ /* 0x000fe40000000800 */
[----:B------:R-:W-:Y:S01]  /*1d170*/  FADD.FTZ R37, R136, R37 ;  /* 0x0000002588257221 */ /* 0x000fe20000010000 */
[----:B------:R-:W-:Y:S02]  /*1d180*/  FADD.FTZ R54, R54, R79 ;  /* 0x0000004f36367221 */ /* 0x000fe40000010000 */
[----:B------:R-:W-:Y:S01]  /*1d190*/  HMMA.16816.F32 R16, R40, R26, R16 ;  /* 0x0000001a2810723c */ /* 0x000fe20000001810 */
[----:B------:R-:W2:Y:S01]  /*1d1a0*/  LDSM.16.MT88.4 R24, [R134+0x6000] ;  /* 0x006000008618783b */ /* 0x000ea20000004200 */
[----:B------:R-:W-:Y:S01]  /*1d1b0*/  FADD.FTZ R98, R142, R37 ;  /* 0x000000258e627221 */ /* 0x000fe20000010000 */
[----:B------:R-:W-:Y:S01]  /*1d1c0*/  MUFU.EX2 R96, R96 ;  /* 0x0000006000607308 */ /* 0x000fe20000000800 */
[----:B------:R-:W-:-:S02]  /*1d1d0*/  FADD.FTZ R54, R55, R54 ;  /* 0x0000003637367221 */ /* 0x000fc40000010000 */
[----:B------:R-:W-:Y:S02]  /*1d1e0*/  FADD.FTZ R98, R139, R98 ;  /* 0x000000628b627221 */ /* 0x000fe40000010000 */
[C---:B------:R-:W-:Y:S01]  /*1d1f0*/  HMMA.16816.F32 R4, R40.reuse, R34, R4 ;  /* 0x000000222804723c */ /* 0x040fe20000001804 */
[----:B------:R-:W3:Y:S01]  /*1d200*/  LDSM.16.MT88.4 R32, [R227+0x10800] ;  /* 0x01080000e320783b */ /* 0x000ee20000004200 */
[----:B------:R-:W-:Y:S01]  /*1d210*/  FADD.FTZ R141, R141, R98 ;  /* 0x000000628d8d7221 */ /* 0x000fe20000010000 */
[----:B------:R-:W4:Y:S01]  /*1d220*/  MUFU.EX2 R97, R97 ;  /* 0x0000006100617308 */ /* 0x000f220000000800 */
[----:B------:R-:W-:Y:S02]  /*1d230*/  FADD.FTZ R57, R57, R54 ;  /* 0x0000003639397221 */ /* 0x000fe40000010000 */
[----:B------:R-:W-:Y:S02]  /*1d240*/  FADD.FTZ R144, R144, R141 ;  /* 0x0000008d90907221 */ /* 0x000fe40000010000 */
[----:B------:R-:W-:Y:S01]  /*1d250*/  HMMA.16816.F32 R20, R40, R38, R20 ;  /* 0x000000262814723c */ /* 0x000fe20000001814 */
[----:B------:R-:W5:Y:S01]  /*1d260*/  LDSM.16.MT88.4 R36, [R0+0x10800] ;  /* 0x010800000024783b */ /* 0x000f620000004200 */
[----:B------:R-:W-:Y:S01]  /*1d270*/  FADD.FTZ R147, R147, R144 ;  /* 0x0000009093937221 */ /* 0x000fe20000010000 */
[----:B------:R-:W-:Y:S01]  /*1d280*/  MUFU.EX2 R83, R89 ;  /* 0x0000005900537308 */ /* 0x000fe20000000800 */
[----:B------:R-:W-:Y:S01]  /*1d290*/  FADD.FTZ R57, R58, R57 ;  /* 0x000000393a397221 */ /* 0x000fe20000010000 */
[----:B------:R-:W-:Y:S01]  /*1d2a0*/  LDSM.16.MT88.4 R140, [R0+0x11800] ;  /* 0x01180000008c783b */ /* 0x000fe20000004200 */
[----:B------:R-:W-:-:S02]  /*1d2b0*/  FADD.FTZ R150, R150, R147 ;  /* 0x0000009396967221 */ /* 0x000fc40000010000 */
[----:B------:R-:W-:Y:S02]  /*1d2c0*/  FADD.FTZ R78, R78, R57 ;  /* 0x000000394e4e7221 */ /* 0x000fe40000010000 */
[----:B------:R-:W-:Y:S01]  /*1d2d0*/  FADD.FTZ R149, R149, R150 ;  /* 0x0000009695957221 */ /* 0x000fe20000010000 */
[----:B------:R-:W-:Y:S01]  /*1d2e0*/  MUFU.EX2 R52, R52 ;  /* 0x0000003400347308 */ /* 0x000fe20000000800 */
[----:B------:R-:W-:Y:S02]  /*1d2f0*/  FADD.FTZ R78, R157, R78 ;  /* 0x0000004e9d4e7221 */ /* 0x000fe40000010000 */
[----:B------:R-:W-:Y:S02]  /*1d300*/  FADD.FTZ R149, R152, R149 ;  /* 0x0000009598957221 */ /* 0x000fe40000010000 */
[----:B------:R-:W-:Y:S02]  /*1d310*/  FADD.FTZ R159, R159, R78 ;  /* 0x0000004e9f9f7221 */ /* 0x000fe40000010000 */
[----:B------:R-:W-:Y:S01]  /*1d320*/  FADD.FTZ R80, R80, R149 ;  /* 0x0000009550507221 */ /* 0x000fe20000010000 */
[----:B------:R-:W-:Y:S01]  /*1d330*/  MUFU.EX2 R246, R246 ;  /* 0x000000f600f67308 */ /* 0x000fe20000000800 */
[----:B------:R-:W-:-:S02]  /*1d340*/  FADD.FTZ R176, R176, R159 ;  /* 0x0000009fb0b07221 */ /* 0x000fc40000010000 */
[----:B------:R-:W-:Y:S01]  /*1d350*/  FADD.FTZ R81, R81, R80 ;  /* 0x0000005051517221 */ /* 0x000fe20000010000 */
[----:B------:R-:W-:Y:S01]  /*1d360*/  FFMA.FTZ R80, R94, UR4, -R194 ;  /* 0x000000045e507c23 */ /* 0x000fe200080108c2 */
[----:B------:R-:W-:Y:S01]  /*1d370*/  FADD.FTZ R173, R173, R176 ;  /* 0x000000b0adad7221 */ /* 0x000fe20000010000 */
[C---:B--2---:R-:W-:Y:S01]  /*1d380*/  HMMA.16816.F32 R72, R40.reuse, R24, R72 ;  /* 0x000000182848723c */ /* 0x044fe20000001848 */
[----:B------:R-:W-:Y:S01]  /*1d390*/  FADD.FTZ R82, R82, R81 ;  /* 0x0000005152527221 */ /* 0x000fe20000010000 */
[----:B------:R-:W-:Y:S01]  /*1d3a0*/  LDSM.16.MT88.4 R156, [R160+0x7800] ;  /* 0x00780000a09c783b */ /* 0x000fe20000004200 */
[----:B------:R-:W-:Y:S01]  /*1d3b0*/  FADD.FTZ R173, R174, R173 ;  /* 0x000000adaead7221 */ /* 0x000fe20000010000 */
[----:B------:R-:W-:Y:S03]  /*1d3c0*/  MUFU.EX2 R80, R80 ;  /* 0x0000005000507308 */ /* 0x000fe60000000800 */
[----:B------:R-:W-:Y:S01]  /*1d3d0*/  FADD.FTZ R170, R170, R173 ;  /* 0x000000adaaaa7221 */ /* 0x000fe20000010000 */
[----:B------:R-:W-:Y:S01]  /*1d3e0*/  HMMA.16816.F32 R8, R40, R26, R8 ;  /* 0x0000001a2808723c */ /* 0x000fe20000001808 */
[----:B-1----:R-:W-:Y:S01]  /*1d3f0*/  F2FP.F16.F32.PACK_AB R40, R44, R45 ;  /* 0x0000002d2c28723e */ /* 0x002fe200000000ff */
[----:B------:R-:W1:Y:S01]  /*1d400*/  LDSM.16.MT88.4 R24, [R160+0x6800] ;  /* 0x00680000a018783b */ /* 0x000e620000004200 */
[----:B----4-:R-:W-:Y:S01]  /*1d410*/  F2FP.F16.F32.PACK_AB R41, R97, R96 ;  /* 0x000000606129723e */ /* 0x010fe200000000ff */
[----:B------:R-:W-:Y:S01]  /*1d420*/  FADD.FTZ R171, R171, R170 ;  /* 0x000000aaabab7221 */ /* 0x000fe20000010000 */
[----:B------:R-:W-:-:S02]  /*1d430*/  F2FP.F16.F32.PACK_AB R42, R47, R46 ;  /* 0x0000002e2f2a723e */ /* 0x000fc400000000ff */
[----:B------:R-:W-:Y:S01]  /*1d440*/  F2FP.F16.F32.PACK_AB R43, R99, R2 ;  /* 0x00000002632b723e */ /* 0x000fe200000000ff */
[----:B------:R-:W-:-:S04]  /*1d450*/  FADD.FTZ R166, R166, R171 ;  /* 0x000000aba6a67221 */ /* 0x000fc80000010000 */
[----:B------:R-:W-:Y:S02]  /*1d460*/  FADD.FTZ R167, R167, R166 ;  /* 0x000000a6a7a77221 */ /* 0x000fe40000010000 */
[----:B---3--:R-:W-:Y:S02]  /*1d470*/  HMMA.16816.F32 R12, R40, R32, R12 ;  /* 0x00000020280c723c */ /* 0x008fe4000000180c */
[----:B------:R-:W-:-:S04]  /*1d480*/  FADD.FTZ R130, R130, R167 ;  /* 0x000000a782827221 */ /* 0x000fc80000010000 */
[----:B------:R-:W-:Y:S02]  /*1d490*/  FADD.FTZ R131, R131, R130 ;  /* 0x0000008283837221 */ /* 0x000fe40000010000 */
[----:B------:R-:W-:Y:S01]  /*1d4a0*/  HMMA.16816.F32 R16, R40, R34, R16 ;  /* 0x000000222810723c */ /* 0x000fe20000001810 */
[----:B------:R-:W2:Y:S01]  /*1d4b0*/  LDSM.16.MT88.4 R32, [R134+0x6800] ;  /* 0x006800008620783b */ /* 0x000ea20000004200 */
[----:B------:R-:W-:-:S04]  /*1d4c0*/  FADD.FTZ R126, R126, R131 ;  /* 0x000000837e7e7221 */ /* 0x000fc80000010000 */
[----:B------:R-:W-:Y:S02]  /*1d4d0*/  FADD.FTZ R127, R127, R126 ;  /* 0x0000007e7f7f7221 */ /* 0x000fe40000010000 */
[C---:B-----5:R-:W-:Y:S01]  /*1d4e0*/  HMMA.16816.F32 R28, R40.reuse, R36, R28 ;  /* 0x00000024281c723c */ /* 0x060fe2000000181c */
[----:B------:R-:W-:Y:S01]  /*1d4f0*/  FADD.FTZ R37, R53, R82 ;  /* 0x0000005235257221 */ /* 0x000fe20000010000 */
[----:B------:R-:W-:Y:S01]  /*1d500*/  FFMA.FTZ R53, R95, UR4, -R194 ;  /* 0x000000045f357c23 */ /* 0x000fe200080108c2 */
[----:B------:R-:W-:Y:S02]  /*1d510*/  FADD.FTZ R122, R122, R127 ;  /* 0x0000007f7a7a7221 */ /* 0x000fe40000010000 */
[----:B------:R-:W-:Y:S02]  /*1d520*/  FADD.FTZ R68, R68, R37 ;  /* 0x0000002544447221 */ /* 0x000fe40000010000 */
[----:B------:R-:W-:Y:S01]  /*1d530*/  FADD.FTZ R123, R123, R122 ;  /* 0x0000007a7b7b7221 */ /* 0x000fe20000010000 */
[----:B------:R-:W-:Y:S01]  /*1d540*/  HMMA.16816.F32 R4, R40, R38, R4 ;  /* 0x000000262804723c */ /* 0x000fe20000001804 */
[----:B------:R-:W3:Y:S01]  /*1d550*/  LDSM.16.MT88.4 R36, [R227+0x11000] ;  /* 0x01100000e324783b */ /* 0x000ee20000004200 */
[----:B------:R-:W-:Y:S01]  /*1d560*/  FADD.FTZ R69, R69, R68 ;  /* 0x0000004445457221 */ /* 0x000fe20000010000 */
[----:B------:R-:W4:Y:S01]  /*1d570*/  MUFU.EX2 R53, R53 ;  /* 0x0000003500357308 */ /* 0x000f220000000800 */
[----:B------:R-:W-:-:S02]  /*1d580*/  FADD.FTZ R118, R118, R123 ;  /* 0x0000007b76767221 */ /* 0x000fc40000010000 */
[----:B------:R-:W-:Y:S02]  /*1d590*/  FADD.FTZ R70, R70, R69 ;  /* 0x0000004546467221 */ /* 0x000fe40000010000 */
[----:B-1----:R-:W-:Y:S01]  /*1d5a0*/  HMMA.16816.F32 R60, R40, R24, R60 ;  /* 0x00000018283c723c */ /* 0x002fe2000000183c */
[----:B------:R-:W-:Y:S01]  /*1d5b0*/  FADD.FTZ R119, R119, R118 ;  /* 0x0000007677777221 */ /* 0x000fe20000010000 */
[----:B------:R-:W-:-:S03]  /*1d5c0*/  FADD.FTZ R71, R71, R70 ;  /* 0x0000004647477221 */ /* 0x000fc60000010000 */
[----:B------:R-:W-:Y:S01]  /*1d5d0*/  FADD.FTZ R114, R114, R119 ;  /* 0x0000007772727221 */ /* 0x000fe20000010000 */
[----:B------:R-:W-:Y:S02]  /*1d5e0*/  FADD.FTZ R48, R48, R71 ;  /* 0x0000004730307221 */ /* 0x000fe40000010000 */
[C---:B------:R-:W-:Y:S01]  /*1d5f0*/  HMMA.16816.F32 R20, R40.reuse, R26, R20 ;  /* 0x0000001a2814723c */ /* 0x040fe20000001814 */
[----:B------:R1:W5:Y:S01]  /*1d600*/  LDSM.16.MT88.4 R24, [R0+0x11000] ;  /* 0x011000000018783b */ /* 0x0003620000004200 */
[----:B------:R-:W-:Y:S01]  /*1d610*/  FADD.FTZ R49, R49, R48 ;  /* 0x0000003031317221 */ /* 0x000fe20000010000 */
[----:B------:R-:W-:Y:S01]  /*1d620*/  FFMA.FTZ R48, R84, UR4, -R199 ;  /* 0x0000000454307c23 */ /* 0x000fe200080108c7 */
[----:B------:R-:W-:Y:S02]  /*1d630*/  FADD.FTZ R114, R115, R114 ;  /* 0x0000007273727221 */ /* 0x000fe40000010000 */
[----:B------:R-:W-:Y:S01]  /*1d640*/  FADD.FTZ R50, R50, R49 ;  /* 0x0000003132327221 */ /* 0x000fe20000010000 */
[--C-:B------:R-:W-:Y:S01]  /*1d650*/  FFMA.FTZ R49, R85, UR4, -R199.reuse ;  /* 0x0000000455317c23 */ /* 0x100fe200080108c7 */
[----:B------:R-:W-:Y:S01]  /*1d660*/  FADD.FTZ R109, R109, R114 ;  /* 0x000000726d6d7221 */ /* 0x000fe20000010000 */
[----:B--2---:R-:W-:Y:S01]  /*1d670*/  HMMA.16816.F32 R72, R40, R32, R72 ;  /* 0x000000202848723c */ /* 0x004fe20000001848 */
[----:B------:R-:W-:Y:S01]  /*1d680*/  FADD.FTZ R51, R51, R50 ;  /* 0x0000003233337221 */ /* 0x000fe20000010000 */
[----:B------:R-:W-:Y:S01]  /*1d690*/  FFMA.FTZ R50, R178, UR4, -R199 ;  /* 0x00000004b2327c23 */ /* 0x000fe200080108c7 */
[----:B------:R-:W-:Y:S01]  /*1d6a0*/  MUFU.EX2 R48, R48 ;  /* 0x0000003000307308 */ /* 0x000fe20000000800 */
[----:B------:R-:W-:Y:S01]  /*1d6b0*/  FADD.FTZ R109, R110, R109 ;  /* 0x0000006d6e6d7221 */ /* 0x000fe20000010000 */
[----:B------:R-:W-:-:S03]  /*1d6c0*/  FADD.FTZ R64, R64, R51 ;  /* 0x0000003340407221 */ /* 0x000fc60000010000 */
[----:B------:R-:W-:Y:S01]  /*1d6d0*/  HMMA.16816.F32 R8, R40, R34, R8 ;  /* 0x000000222808723c */ /* 0x000fe20000001808 */
[----:B------:R-:W-:Y:S01]  /*1d6e0*/  F2FP.F16.F32.PACK_AB R40, R93, R92 ;  /* 0x0000005c5d28723e */ /* 0x000fe200000000ff */
[----:B------:R-:W-:Y:S01]  /*1d6f0*/  FADD.FTZ R65, R65, R64 ;  /* 0x0000004041417221 */ /* 0x000fe20000010000 */
[----:B----4-:R-:W-:Y:S01]  /*1d700*/  F2FP.F16.F32.PACK_AB R41, R53, R80 ;  /* 0x000000503529723e */ /* 0x010fe200000000ff */
[----:B------:R-:W2:Y:S01]  /*1d710*/  LDSM.16.MT88.4 R32, [R160+0x7000] ;  /* 0x00700000a020783b */ /* 0x000ea20000004200 */
[----:B------:R-:W-:Y:S01]  /*1d720*/  F2FP.F16.F32.PACK_AB R42, R83, R88 ;  /* 0x00000058532a723e */ /* 0x000fe200000000ff */
[----:B------:R-:W4:Y:S01]  /*1d730*/  MUFU.EX2 R49, R49 ;  /* 0x0000003100317308 */ /* 0x000f220000000800 */
[----:B------:R-:W-:Y:S01]  /*1d740*/  F2FP.F16.F32.PACK_AB R43, R3, R52 ;  /* 0x00000034032b723e */ /* 0x000fe200000000ff */
[----:B------:R-:W-:Y:S01]  /*1d750*/  FADD.FTZ R106, R106, R109 ;  /* 0x0000006d6a6a7221 */ /* 0x000fe20000010000 */
[----:B-1----:R-:W-:-:S03]  /*1d760*/  MOV R0, R200 ;  /* 0x000000c800007202 */ /* 0x002fc60000000f00 */
[----:B------:R-:W-:Y:S02]  /*1d770*/  FADD.FTZ R107, R107, R106 ;  /* 0x0000006a6b6b7221 */ /* 0x000fe40000010000 */
[C---:B---3--:R-:W-:Y:S01]  /*1d780*/  HMMA.16816.F32 R12, R40.reuse, R36, R12 ;  /* 0x00000024280c723c */ /* 0x048fe2000000180c */
[----:B------:R-:W-:Y:S01]  /*1d790*/  FADD.FTZ R36, R66, R65 ;  /* 0x0000004142247221 */ /* 0x000fe20000010000 */
[----:B------:R-:W1:Y:S01]  /*1d7a0*/  MUFU.EX2 R50, R50 ;  /* 0x0000003200327308 */ /* 0x000e620000000800 */
[----:B------:R-:W-:Y:S02]  /*1d7b0*/  FADD.FTZ R96, R96, R107 ;  /* 0x0000006b60607221 */ /* 0x000fe40000010000 */
[----:B------:R-:W-:Y:S02]  /*1d7c0*/  FADD.FTZ R36, R67, R36 ;  /* 0x0000002443247221 */ /* 0x000fe40000010000 */
[----:B------:R-:W-:Y:S01]  /*1d7d0*/  FADD.FTZ R97, R97, R96 ;  /* 0x0000006061617221 */ /* 0x000fe20000010000 */
[----:B------:R-:W-:Y:S01]  /*1d7e0*/  HMMA.16816.F32 R16, R40, R38, R16 ;  /* 0x000000262810723c */ /* 0x000fe20000001810 */
[----:B------:R-:W-:Y:S01]  /*1d7f0*/  FADD.FTZ R51, R163, R36 ;  /* 0x00000024a3337221 */ /* 0x000fe20000010000 */
[----:B----4-:R-:W-:Y:S01]  /*1d800*/  F2FP.F16.F32.PACK_AB R152, R49, R48 ;  /* 0x000000303198723e */ /* 0x010fe200000000ff */
[----:B------:R-:W3:Y:S01]  /*1d810*/  LDSM.16.MT88.4 R36, [R134+0x7000] ;  /* 0x007000008624783b */ /* 0x000ee20000004200 */
[----:B------:R-:W-:Y:S01]  /*1d820*/  FADD.FTZ R2, R2, R97 ;  /* 0x0000006102027221 */ /* 0x000fe20000010000 */
[----:B------:R-:W-:-:S03]  /*1d830*/  FADD.FTZ R51, R172, R51 ;  /* 0x00000033ac337221 */ /* 0x000fc60000010000 */
[C---:B-----5:R-:W-:Y:S01]  /*1d840*/  HMMA.16816.F32 R28, R40.reuse, R24, R28 ;  /* 0x00000018281c723c */ /* 0x060fe2000000181c */
[----:B------:R-:W-:Y:S01]  /*1d850*/  FADD.FTZ R168, R168, R51 ;  /* 0x00000033a8a87221 */ /* 0x000fe20000010000 */
[----:B------:R-:W-:Y:S01]  /*1d860*/  FFMA.FTZ R51, R86, UR4, -R194 ;  /* 0x0000000456337c23 */ /* 0x000fe200080108c2 */
[----:B-1----:R-:W-:Y:S01]  /*1d870*/  F2FP.F16.F32.PACK_AB R154, R245, R50 ;  /* 0x00000032f59a723e */ /* 0x002fe200000000ff */
[----:B------:R-:W-:Y:S01]  /*1d880*/  FADD.FTZ R99, R99, R2 ;  /* 0x0000000263637221 */ /* 0x000fe20000010000 */
[----:B------:R-:W-:Y:S01]  /*1d890*/  FADD.FTZ R169, R169, R168 ;  /* 0x000000a8a9a97221 */ /* 0x000fe20000010000 */
[----:B------:R-:W-:Y:S02]  /*1d8a0*/  MOV R2, R201 ;  /* 0x000000c900027202 */ /* 0x000fe40000000f00 */
[----:B------:R-:W-:Y:S01]  /*1d8b0*/  MUFU.EX2 R51, R51 ;  /* 0x0000003300337308 */ /* 0x000fe20000000800 */
[----:B------:R-:W-:Y:S01]  /*1d8c0*/  FADD.FTZ R164, R164, R169 ;  /* 0x000000a9a4a47221 */ /* 0x000fe20000010000 */
[----:B------:R-:W-:Y:S01]  /*1d8d0*/  HMMA.16816.F32 R4, R40, R26, R4 ;  /* 0x0000001a2804723c */ /* 0x000fe20000001804 */
[----:B------:R-:W1:Y:S01]  /*1d8e0*/  LDSM.16.MT88.4 R24, [R227+0x11800] ;  /* 0x01180000e318783b */ /* 0x000e620000004200 */
[----:B------:R-:W-:Y:S01]  /*1d8f0*/  FADD.FTZ R80, R80, R99 ;  /* 0x0000006350507221 */ /* 0x000fe20000010000 */
[----:B------:R-:W-:-:S03]  /*1d900*/  FADD.FTZ R165, R165, R164 ;  /* 0x000000a4a5a57221 */ /* 0x000fc60000010000 */
[----:B------:R-:W-:Y:S01]  /*1d910*/  FADD.FTZ R53, R53, R80 ;  /* 0x0000005035357221 */ /* 0x000fe20000010000 */
[----:B------:R-:W-:Y:S01]  /*1d920*/  FADD.FTZ R128, R128, R165 ;  /* 0x000000a580807221 */ /* 0x000fe20000010000 */
[----:B--2---:R-:W-:Y:S01]  /*1d930*/  HMMA.16816.F32 R60, R40, R32, R60 ;  /* 0x00000020283c723c */ /* 0x004fe2000000183c */
[--C-:B------:R-:W-:Y:S01]  /*1d940*/  FFMA.FTZ R32, R87, UR4, -R194.reuse ;  /* 0x0000000457207c23 */ /* 0x100fe200080108c2 */
[----:B------:R-:W-:Y:S01]  /*1d950*/  FFMA.FTZ R33, R179, UR4, -R194 ;  /* 0x00000004b3217c23 */ /* 0x000fe200080108c2 */
[----:B------:R-:W-:Y:S01]  /*1d960*/  FADD.FTZ R129, R129, R128 ;  /* 0x0000008081817221 */ /* 0x000fe20000010000 */
[----:B------:R-:W-:-:S03]  /*1d970*/  FADD.FTZ R52, R52, R53 ;  /* 0x0000003534347221 */ /* 0x000fc60000010000 */
[----:B------:R-:W-:Y:S01]  /*1d980*/  FADD.FTZ R124, R124, R129 ;  /* 0x000000817c7c7221 */ /* 0x000fe20000010000 */
[----:B------:R-:W2:Y:S01]  /*1d990*/  MUFU.EX2 R32, R32 ;  /* 0x0000002000207308 */ /* 0x000ea20000000800 */
[----:B------:R-:W-:Y:S01]  /*1d9a0*/  HMMA.16816.F32 R20, R40, R34, R20 ;  /* 0x000000222814723c */ /* 0x000fe20000001814 */
[----:B------:R-:W-:Y:S01]  /*1d9b0*/  FADD.FTZ R52, R3, R52 ;  /* 0x0000003403347221 */ /* 0x000fe20000010000 */
[----:B------:R-:W-:-:S04]  /*1d9c0*/  FADD.FTZ R125, R125, R124 ;  /* 0x0000007c7d7d7221 */ /* 0x000fc80000010000 */
[----:B------:R-:W-:Y:S01]  /*1d9d0*/  FADD.FTZ R120, R120, R125 ;  /* 0x0000007d78787221 */ /* 0x000fe20000010000 */
[----:B------:R-:W4:Y:S01]  /*1d9e0*/  MUFU.EX2 R33, R33 ;  /* 0x0000002100217308 */ /* 0x000f220000000800 */
[----:B---3--:R-:W-:Y:S02]  /*1d9f0*/  HMMA.16816.F32 R72, R40, R36, R72 ;  /* 0x000000242848723c */ /* 0x008fe40000001848 */
[----:B------:R-:W-:-:S04]  /*1da00*/  FADD.FTZ R121, R121, R120 ;  /* 0x0000007879797221 */ /* 0x000fc80000010000 */
[----:B------:R-:W-:Y:S01]  /*1da10*/  FADD.FTZ R116, R116, R121 ;  /* 0x0000007974747221 */ /* 0x000fe20000010000 */
[----:B--2---:R-:W-:Y:S01]  /*1da20*/  F2FP.F16.F32.PACK_AB R153, R32, R51 ;  /* 0x000000332099723e */ /* 0x004fe200000000ff */
[----:B------:R-:W-:Y:S02]  /*1da30*/  HMMA.16816.F32 R8, R40, R38, R8 ;  /* 0x000000262808723c */ /* 0x000fe40000001808 */
[----:B------:R-:W-:Y:S01]  /*1da40*/  FADD.FTZ R117, R117, R116 ;  /* 0x0000007475757221 */ /* 0x000fe20000010000 */
[----:B------:R-:W-:-:S03]  /*1da50*/  FADD.FTZ R51, R51, R52 ;  /* 0x0000003433337221 */ /* 0x000fc60000010000 */
[----:B------:R-:W-:Y:S01]  /*1da60*/  FADD.FTZ R112, R112, R117 ;  /* 0x0000007570707221 */ /* 0x000fe20000010000 */
[----:B------:R-:W-:Y:S01]  /*1da70*/  FADD.FTZ R32, R32, R51 ;  /* 0x0000003320207221 */ /* 0x000fe20000010000 */
[----:B----4-:R-:W-:Y:S02]  /*1da80*/  F2FP.F16.F32.PACK_AB R155, R246, R33 ;  /* 0x00000021f69b723e */ /* 0x010fe400000000ff */
[----:B------:R-:W-:Y:S01]  /*1da90*/  FADD.FTZ R112, R113, R112 ;  /* 0x0000007071707221 */ /* 0x000fe20000010000 */
[----:B------:R-:W-:-:S03]  /*1daa0*/  FADD.FTZ R33, R33, R32 ;  /* 0x0000002021217221 */ /* 0x000fc60000010000 */
[----:B------:R-:W-:Y:S01]  /*1dab0*/  FADD.FTZ R175, R175, R112 ;  /* 0x00000070afaf7221 */ /* 0x000fe20000010000 */
[----:B------:R-:W-:Y:S01]  /*1dac0*/  HMMA.16816.F32 R136, R152, R140, R28 ;  /* 0x0000008c9888723c */ /* 0x000fe2000000181c */
[----:B------:R-:W-:Y:S02]  /*1dad0*/  FADD.FTZ R246, R246, R33 ;  /* 0x00000021f6f67221 */ /* 0x000fe40000010000 */
[----:B------:R-:W-:-:S04]  /*1dae0*/  FADD.FTZ R175, R108, R175 ;  /* 0x000000af6caf7221 */ /* 0x000fc80000010000 */
[----:B------:R-:W-:Y:S01]  /*1daf0*/  FADD.FTZ R104, R104, R175 ;  /* 0x000000af68687221 */ /* 0x000fe20000010000 */
[----:B------:R-:W-:Y:S01]  /*1db00*/  HMMA.16816.F32 R140, R152, R142, R4 ;  /* 0x0000008e988c723c */ /* 0x000fe20000001804 */
[----:B------:R2:W3:Y:S02]  /*1db10*/  LDSM.16.MT88.4 R4, [R134+0x7800] ;  /* 0x007800008604783b */ /* 0x0004e40000004200 */
        /* <DEDUP_REMOVED lines=8> */
[----:B-1----:R-:W-:Y:S03]  /*1dba0*/  HMMA.16816.F32 R160, R152, R24, R12 ;  /* 0x0000001898a0723c */ /* 0x002fe6000000180c */
[----:B------:R-:W-:-:S04]  /*1dbb0*/  FADD.FTZ R93, R93, R92 ;  /* 0x0000005c5d5d7221 */ /* 0x000fc80000010000 */
[----:B------:R-:W-:Y:S01]  /*1dbc0*/  FADD.FTZ R88, R88, R93 ;  /* 0x0000005d58587221 */ /* 0x000fe20000010000 */
[----:B--2---:R-:W-:Y:S03]  /*1dbd0*/  HMMA.16816.F32 R132, R152, R26, R16 ;  /* 0x0000001a9884723c */ /* 0x004fe60000001810 */
[----:B------:R-:W-:-:S04]  /*1dbe0*/  FADD.FTZ R83, R83, R88 ;  /* 0x0000005853537221 */ /* 0x000fc80000010000 */
[----:B------:R-:W-:Y:S01]  /*1dbf0*/  FADD.FTZ R48, R48, R83 ;  /* 0x0000005330307221 */ /* 0x000fe20000010000 */
[----:B---3--:R-:W-:Y:S03]  /*1dc00*/  HMMA.16816.F32 R148, R152, R4, R72 ;  /* 0x000000049894723c */ /* 0x008fe60000001848 */
[----:B------:R-:W-:-:S04]  /*1dc10*/  FADD.FTZ R49, R49, R48 ;  /* 0x0000003031317221 */ /* 0x000fc80000010000 */
[----:B------:R-:W-:Y:S01]  /*1dc20*/  FADD.FTZ R50, R50, R49 ;  /* 0x0000003132327221 */ /* 0x000fe20000010000 */
[----:B------:R-:W-:Y:S03]  /*1dc30*/  HMMA.16816.F32 R152, R152, R6, R8 ;  /* 0x000000069898723c */ /* 0x000fe60000001808 */
[----:B------:R-:W-:-:S15]  /*1dc40*/  FADD.FTZ R245, R245, R50 ;  /* 0x00000032f5f57221 */ /* 0x000fde0000010000 */
[----:B------:R-:W-:-:S02]  /*1dc50*/  NOP ;  /* 0x0000000000007918 */ /* 0x000fc40000000000 */
.L_x_2403:
[----:B------:R-:W-:-:S13]  /*1dc60*/  ISETP.GE.AND P0, PT, R243, RZ, PT ;  /* 0x000000fff300720c */ /* 0x000fda0003f06270 */
[----:B------:R-:W-:Y:S05]  /*1dc70*/  @!P0 BRA `(.L_x_2409) ;  /* 0x0000004c00fc8947 */ /* 0x000fea0003800000 */
[----:B------:R-:W1:Y:S01]  /*1dc80*/  S2UR UR6, SR_CgaCtaId ;  /* 0x00000000000679c3 */ /* 0x000e620000008800 */
[----:B------:R-:W-:Y:S01]  /*1dc90*/  UISETP.NE.U32.AND UP0, UPT, UR12, URZ, UPT ;  /* 0x000000ff0c00728c */ /* 0x000fe2000bf05070 */
[----:B------:R-:W-:Y:S01]  /*1dca0*/  IMAD.MOV.U32 R3, RZ, RZ, R0 ;  /* 0x000000ffff037224 */ /* 0x000fe200078e0000 */
[----:B------:R-:W-:Y:S01]  /*1dcb0*/  LOP3.LUT P2, RZ, R56, 0x2, RZ, 0xc0, !PT ;  /* 0x0000000238ff7812 */ /* 0x000fe2000784c0ff */
[----:B------:R-:W-:Y:S01]  /*1dcc0*/  IMAD.MOV.U32 R0, RZ, RZ, 0x20 ;  /* 0x00000020ff007424 */ /* 0x000fe200078e00ff */
[----:B------:R-:W-:Y:S01]  /*1dcd0*/  UISETP.NE.AND.EX UP0, UPT, UR13, URZ, UPT, UP0 ;  /* 0x000000ff0d00728c */ /* 0x000fe2000bf05300 */
[C---:B------:R-:W-:Y:S01]  /*1dce0*/  LEA R244, R243.reuse, 0x100, 0x8 ;  /* 0x00000100f3f47811 */ /* 0x040fe200078e40ff */
[----:B------:R-:W-:Y:S01]  /*1dcf0*/  IMAD.MOV.U32 R165, RZ, RZ, R2 ;  /* 0x000000ffffa57224 */ /* 0x000fe200078e0002 */
[----:B------:R-:W-:Y:S01]  /*1dd00*/  IADD3 R243, PT, PT, R243, 0x1, RZ ;  /* 0x00000001f3f37810 */ /* 0x000fe20007ffe0ff */
[----:B------:R-:W-:Y:S01]  /*1dd10*/  IMAD.MOV.U32 R242, RZ, RZ, RZ ;  /* 0x000000fffff27224 */ /* 0x000fe200078e00ff */
[----:B------:R-:W-:Y:S01]  /*1dd20*/  SEL R0, R0, 0xffffffe0, !P2 ;  /* 0xffffffe000007807 */ /* 0x000fe20005000000 */
[----:B------:R-:W-:Y:S01]  /*1dd30*/  VIADD R240, R227, 0xa000 ;  /* 0x0000a000e3f07836 */ /* 0x000fe20000000000 */
[----:B------:R-:W-:Y:S01]  /*1dd40*/  PLOP3.LUT P6, PT, PT, PT, UP0, 0x80, 0x8 ;  /* 0x000000000008781c */ /* 0x000fe20003fcf008 */
[----:B------:R-:W-:Y:S01]  /*1dd50*/  UMOV UR5, 0x400 ;  /* 0x0000040000057882 */ /* 0x000fe20000000000 */
[----:B------:R-:W-:Y:S01]  /*1dd60*/  MOV R224, 0x20 ;  /* 0x0000002000e07802 */ /* 0x000fe20000000f00 */
[----:B------:R-:W2:Y:S01]  /*1dd70*/  LDCU UR4, c[0x0][0x45c] ;  /* 0x00008b80ff0477ac */ /* 0x000ea20008000800 */
[----:B------:R-:W-:Y:S01]  /*1dd80*/  IADD3 R225, PT, PT, R0, R227, RZ ;  /* 0x000000e300e17210 */ /* 0x000fe20007ffe0ff */
[----:B------:R-:W3:Y:S01]  /*1dd90*/  LDCU.64 UR12, c[0x0][0x358] ;  /* 0x00006b00ff0c77ac */ /* 0x000ee20008000a00 */
[----:B------:R-:W4:Y:S01]  /*1dda0*/  LDCU.64 UR8, c[0x0][0x3a0] ;  /* 0x00007400ff0877ac */ /* 0x000f220008000a00 */
[----:B------:R-:W2:Y:S01]  /*1ddb0*/  LDCU.64 UR10, c[0x0][0x3a8] ;  /* 0x00007500ff0a77ac */ /* 0x000ea20008000a00 */
[----:B-1----:R-:W-:-:S12]  /*1ddc0*/  ULEA UR6, UR6, UR5, 0x18 ;  /* 0x0000000506067291 */ /* 0x002fd8000f8ec0ff */
.L_x_2413:
[----:B------:R-:W-:Y:S01]  /*1ddd0*/  @!P6 IADD3 R5, P0, PT, RZ, -R242, RZ ;  /* 0x800000f2ff05e210 */ /* 0x000fe20007f1e0ff */
[----:B------:R-:W1:Y:S01]  /*1dde0*/  @!P6 LDC R4, c[0x0][0x3c0] ;  /* 0x0000f000ff04eb82 */ /* 0x000e620000000800 */
[----:B------:R-:W5:Y:S01]  /*1ddf0*/  S2R R230, SR_TID.X ;  /* 0x0000000000e67919 */ /* 0x000f620000002100 */
[----:B------:R-:W-:Y:S06]  /*1de00*/  DEPBAR.LE SB0, 0x0 ;  /* 0x000080000000791a */ /* 0x000fec0000000000 */
[----:B------:R-:W2:Y:S08]  /*1de10*/  LDC R7, c[0x0][0x3c4] ;  /* 0x0000f100ff077b82 */ /* 0x000eb00000000800 */
[----:B------:R-:W-:Y:S01]  /*1de20*/  BAR.SYNC.DEFER_BLOCKING 0x0 ;  /* 0x0000000000007b1d */ /* 0x000fe20000010000 */
[----:B------:R-:W-:Y:S02]  /*1de30*/  IMAD.MOV.U32 R8, RZ, RZ, R236 ;  /* 0x000000ffff087224 */ /* 0x000fe400078e00ec */
[----:B------:R-:W-:Y:S01]  /*1de40*/  IMAD.MOV.U32 R6, RZ, RZ, R237 ;  /* 0x000000ffff067224 */ /* 0x000fe200078e00ed */
[----:B-----5:R-:W-:Y:S01]  /*1de50*/  SHF.R.U32.HI R228, RZ, 0x1, R230 ;  /* 0x00000001ffe47819 */ /* 0x020fe200000116e6 */
[----:B-1----:R-:W-:Y:S02]  /*1de60*/  @!P6 IMAD.SHL.U32 R0, R4, 0x100, RZ ;  /* 0x000001000400e824 */ /* 0x002fe400078e00ff */
[----:B------:R-:W-:Y:S01]  /*1de70*/  IMAD.SHL.U32 R226, R230, 0x8, RZ ;  /* 0x00000008e6e27824 */ /* 0x000fe200078e00ff */
[----:B------:R-:W-:Y:S01]  /*1de80*/  LOP3.LUT R167, R228, 0x8, RZ, 0xc0, !PT ;  /* 0x00000008e4a77812 */ /* 0x000fe200078ec0ff */
[----:B------:R-:W-:Y:S02]  /*1de90*/  @!P6 IMAD.X R0, RZ, RZ, ~R0, P0 ;  /* 0x000000ffff00e224 */ /* 0x000fe400000e0e00 */
[----:B------:R-:W-:Y:S01]  /*1dea0*/  IMAD.SHL.U32 R229, R230, 0x20, RZ ;  /* 0x00000020e6e57824 */ /* 0x000fe200078e00ff */
[----:B------:R-:W-:Y:S02]  /*1deb0*/  LOP3.LUT R241, R226, 0x1f8, RZ, 0xc0, !PT ;  /* 0x000001f8e2f17812 */ /* 0x000fe400078ec0ff */
[----:B------:R-:W-:Y:S02]  /*1dec0*/  @!P6 SHF.R.S64 R5, R5, 0x1f, R0 ;  /* 0x0000001f0505e819 */ /* 0x000fe40000001000 */
[----:B------:R-:W-:Y:S02]  /*1ded0*/  LOP3.LUT R241, R241, 0x38, R230, 0x78, !PT ;  /* 0x00000038f1f17812 */ /* 0x000fe400078e78e6 */
[----:B------:R-:W-:Y:S02]  /*1dee0*/  @!P6 IADD3 R236, P0, PT, R236, R5, RZ ;  /* 0x00000005ecece210 */ /* 0x000fe40007f1e0ff */
[----:B------:R-:W-:Y:S02]  /*1def0*/  LOP3.LUT R241, R241, 0x1e00, R226, 0xf8, !PT ;  /* 0x00001e00f1f17812 */ /* 0x000fe400078ef8e2 */
[----:B------:R-:W-:Y:S01]  /*1df00*/  @!P6 LEA.HI.X.SX32 R237, R0, R237, 0x1, P0 ;  /* 0x000000ed00ede211 */ /* 0x000fe200000f0eff */
[----:B------:R-:W-:Y:S01]  /*1df10*/  IMAD.SHL.U32 R0, R230, 0x40, RZ ;  /* 0x00000040e6007824 */ /* 0x000fe200078e00ff */
[----:B------:R-:W-:Y:S02]  /*1df20*/  LOP3.LUT R229, R229, 0x7c00, RZ, 0xc0, !PT ;  /* 0x00007c00e5e57812 */ /* 0x000fe400078ec0ff */
[----:B------:R-:W-:Y:S02]  /*1df30*/  LOP3.LUT R226, R226, 0x38, RZ, 0xc0, !PT ;  /* 0x00000038e2e27812 */ /* 0x000fe400078ec0ff */
[--C-:B------:R-:W-:Y:S02]  /*1df40*/  LOP3.LUT R167, R167, 0x1c0, R0.reuse, 0xf8, !PT ;  /* 0x000001c0a7a77812 */ /* 0x100fe400078ef800 */
[----:B------:R-:W-:Y:S02]  /*1df50*/  LOP3.LUT R2, R229, 0x200, R0, 0xf8, !PT ;  /* 0x00000200e5027812 */ /* 0x000fe400078ef800 */
[----:B------:R-:W-:Y:S01]  /*1df60*/  LOP3.LUT R167, R167, R226, RZ, 0x3c, !PT ;  /* 0x000000e2a7a77212 */ /* 0x000fe200078e3cff */
[----:B--2---:R-:W-:Y:S06]  /*1df70*/  @!P6 BRA `(.L_x_2410) ;  /* 0x0000000000f4e947 */ /* 0x004fec0003800000 */
[----:B------:R-:W-:Y:S01]  /*1df80*/  VIADD R10, R244, 0xffffff00 ;  /* 0xffffff00f40a7836 */ /* 0x000fe20000000000 */
[----:B------:R-:W1:Y:S01]  /*1df90*/  LDC R9, c[0x0][0x4f0] ;  /* 0x00013c00ff097b82 */ /* 0x000e620000000800 */
[----:B------:R-:W-:Y:S03]  /*1dfa0*/  IABS R12, R244 ;  /* 0x000000f4000c7213 */ /* 0x000fe60000000000 */
        /* <DEDUP_REMOVED lines=43> */
[----:B---3--:R-:W2:Y:S03]  /*1e260*/  LDG.E R11, desc[UR12][R18.64] ;  /* 0x0000000c120b7981 */ /* 0x008ea6000c1e1900 */
        /* <DEDUP_REMOVED lines=14> */
.L_x_2410:
[C---:B------:R-:W-:Y:S01]  /*1e350*/  IMAD.SHL.U32 R5, R4.reuse, 0x20, RZ ;  /* 0x0000002004057824 */ /* 0x040fe200078e00ff */
[----:B------:R-:W-:Y:S01]  /*1e360*/  SHF.L.U64.HI R4, R4, 0x5, R7 ;  /* 0x0000000504047819 */ /* 0x000fe20000010207 */
[----:B------:R-:W-:Y:S01]  /*1e370*/  IMAD.MOV.U32 R164, RZ, RZ, 0x40 ;  /* 0x00000040ffa47424 */ /* 0x000fe200078e00ff */
[----:B------:R-:W-:Y:S02]  /*1e380*/  LEA R241, R241, UR6, 0x1 ;  /* 0x00000006f1f17c11 */ /* 0x000fe4000f8e08ff */
[----:B------:R-:W-:Y:S02]  /*1e390*/  IADD3 R6, P0, PT, R5, R236, RZ ;  /* 0x000000ec05067210 */ /* 0x000fe40007f1e0ff */
[----:B------:R-:W-:Y:S01]  /*1e3a0*/  LOP3.LUT R169, R0, 0x1c0, RZ, 0xc0, !PT ;  /* 0x000001c000a97812 */ /* 0x000fe200078ec0ff */
[----:B------:R-:W-:Y:S01]  /*1e3b0*/  @!PT LDS RZ, [RZ] ;  /* 0x00000000fffff984 */ /* 0x000fe20000000800 */
[----:B------:R-:W-:Y:S01]  /*1e3c0*/  @!PT LDS RZ, [RZ] ;  /* 0x00000000fffff984 */ /* 0x000fe20000000800 */
[----:B------:R-:W-:Y:S01]  /*1e3d0*/  @!PT LDS RZ, [RZ] ;  /* 0x00000000fffff984 */ /* 0x000fe20000000800 */
[----:B---3--:R-:W-:Y:S01]  /*1e3e0*/  LDGSTS.E.BYPASS.LTC128B.128 [R241+0xa000], desc[UR12][R236.64] ;  /* 0x0a000000ecf17fae */ /* 0x008fe2000b981a0c */
[-C--:B------:R-:W-:Y:S01]  /*1e3f0*/  IADD3 R8, P1, PT, R6, R5.reuse, RZ ;  /* 0x0000000506087210 */ /* 0x080fe20007f3e0ff */
[----:B------:R-:W-:Y:S01]  /*1e400*/  IMAD.X R7, R4, 0x1, R237, P0 ;  /* 0x0000000104077824 */ /* 0x000fe200000e06ed */
[----:B------:R-:W-:Y:S02]  /*1e410*/  LOP3.LUT R169, R169, 0x8, R230, 0xf8, !PT ;  /* 0x00000008a9a97812 */ /* 0x000fe400078ef8e6 */
[-C--:B------:R-:W-:Y:S01]  /*1e420*/  IADD3 R12, P0, PT, R8, R5.reuse, RZ ;  /* 0x00000005080c7210 */ /* 0x080fe20007f1e0ff */
[--C-:B------:R-:W-:Y:S01]  /*1e430*/  IMAD.X R9, R7, 0x1, R4.reuse, P1 ;  /* 0x0000000107097824 */ /* 0x100fe200008e0604 */
[----:B------:R1:W-:Y:S01]  /*1e440*/  LDGSTS.E.BYPASS.LTC128B.128 [R241+0xa800], desc[UR12][R6.64] ;  /* 0x0a80000006f17fae */ /* 0x0003e2000b981a0c */
[----:B------:R-:W-:Y:S02]  /*1e450*/  LOP3.LUT R169, R169, R226, RZ, 0x3c, !PT ;  /* 0x000000e2a9a97212 */ /* 0x000fe400078e3cff */
[--C-:B------:R-:W-:Y:S02]  /*1e460*/  IMAD.X R13, R9, 0x1, R4.reuse, P0 ;  /* 0x00000001090d7824 */ /* 0x100fe400000e0604 */
[----:B------:R2:W-:Y:S01]  /*1e470*/  LDGSTS.E.BYPASS.LTC128B.128 [R241+0xb000], desc[UR12][R8.64] ;  /* 0x0b00000008f17fae */ /* 0x0005e2000b981a0c */
[-C--:B------:R-:W-:Y:S02]  /*1e480*/  IADD3 R10, P1, PT, R12, R5.reuse, RZ ;  /* 0x000000050c0a7210 */ /* 0x080fe40007f3e0ff */
[----:B------:R-:W-:Y:S02]  /*1e490*/  LOP3.LUT R100, R0, 0x400, RZ, 0xc0, !PT ;  /* 0x0000040000647812 */ /* 0x000fe400078ec0ff */
[----:B------:R3:W-:Y:S01]  /*1e4a0*/  LDGSTS.E.BYPASS.LTC128B.128 [R241+0xb800], desc[UR12][R12.64] ;  /* 0x0b8000000cf17fae */ /* 0x0007e2000b981a0c */
[----:B------:R-:W-:Y:S01]  /*1e4b0*/  IADD3 R14, P0, PT, R10, R5, RZ ;  /* 0x000000050a0e7210 */ /* 0x000fe20007f1e0ff */
[----:B------:R-:W-:Y:S01]  /*1e4c0*/  IMAD.X R11, R13, 0x1, R4, P1 ;  /* 0x000000010d0b7824 */ /* 0x000fe200008e0604 */
[----:B------:R-:W-:Y:S01]  /*1e4d0*/  LOP3.LUT R167, R2, R167, RZ, 0xfc, !PT ;  /* 0x000000a702a77212 */ /* 0x000fe200078efcff */
[----:B------:R-:W-:Y:S01]  /*1e4e0*/  IMAD R100, R169, 0x2, R100 ;  /* 0x00000002a9647824 */ /* 0x000fe200078e0264 */
[-C--:B------:R-:W-:Y:S01]  /*1e4f0*/  IADD3 R16, P1, PT, R14, R5.reuse, RZ ;  /* 0x000000050e107210 */ /* 0x080fe20007f3e0ff */
[--C-:B------:R-:W-:Y:S01]  /*1e500*/  IMAD.X R15, R11, 0x1, R4.reuse, P0 ;  /* 0x000000010b0f7824 */ /* 0x100fe200000e0604 */
[----:B------:R-:W-:Y:S01]  /*1e510*/  LDGSTS.E.BYPASS.LTC128B.128 [R241+0xc000], desc[UR12][R10.64] ;  /* 0x0c0000000af17fae */ /* 0x000fe2000b981a0c */
[----:B------:R-:W-:Y:S01]  /*1e520*/  LEA R167, R167, UR6, 0x1 ;  /* 0x00000006a7a77c11 */ /* 0x000fe2000f8e08ff */
[----:B------:R-:W-:Y:S01]  /*1e530*/  VIADD R211, R100, UR6 ;  /* 0x0000000664d37c36 */ /* 0x000fe20008000000 */
[-C--:B------:R-:W-:Y:S01]  /*1e540*/  IADD3 R18, P0, PT, R16, R5.reuse, RZ ;  /* 0x0000000510127210 */ /* 0x080fe20007f1e0ff */
[--C-:B------:R-:W-:Y:S01]  /*1e550*/  IMAD.X R17, R15, 0x1, R4.reuse, P1 ;  /* 0x000000010f117824 */ /* 0x100fe200008e0604 */
[----:B------:R5:W-:Y:S01]  /*1e560*/  LDGSTS.E.BYPASS.LTC128B.128 [R241+0xc800], desc[UR12][R14.64] ;  /* 0x0c8000000ef17fae */ /* 0x000be2000b981a0c */
[----:B------:R-:W-:Y:S01]  /*1e570*/  IMAD.MOV.U32 R0, RZ, RZ, 0x20 ;  /* 0x00000020ff007424 */ /* 0x000fe200078e00ff */
[-C--:B------:R-:W-:Y:S01]  /*1e580*/  IADD3 R20, P1, PT, R18, R5.reuse, RZ ;  /* 0x0000000512147210 */ /* 0x080fe20007f3e0ff */
[--C-:B------:R-:W-:Y:S02]  /*1e590*/  IMAD.X R19, R17, 0x1, R4.reuse, P0 ;  /* 0x0000000111137824 */ /* 0x100fe400000e0604 */
[----:B------:R-:W-:Y:S01]  /*1e5a0*/  LDGSTS.E.BYPASS.LTC128B.128 [R241+0xd000], desc[UR12][R16.64] ;  /* 0x0d00000010f17fae */ /* 0x000fe2000b981a0c */
[-C--:B-1----:R-:W-:Y:S01]  /*1e5b0*/  IADD3 R6, P0, PT, R20, R5.reuse, RZ ;  /* 0x0000000514067210 */ /* 0x082fe20007f1e0ff */
[--C-:B------:R-:W-:Y:S03]  /*1e5c0*/  IMAD.X R21, R19, 0x1, R4.reuse, P1 ;  /* 0x0000000113157824 */ /* 0x100fe600008e0604 */
[----:B------:R-:W-:Y:S01]  /*1e5d0*/  LDGSTS.E.BYPASS.LTC128B.128 [R241+0xd800], desc[UR12][R18.64] ;  /* 0x0d80000012f17fae */ /* 0x000fe2000b981a0c */
[-C--:B--2---:R-:W-:Y:S01]  /*1e5e0*/  IADD3 R8, P1, PT, R6, R5.reuse, RZ ;  /* 0x0000000506087210 */ /* 0x084fe20007f3e0ff */
[--C-:B------:R-:W-:Y:S03]  /*1e5f0*/  IMAD.X R7, R21, 0x1, R4.reuse, P0 ;  /* 0x0000000115077824 */ /* 0x100fe600000e0604 */
[----:B------:R-:W-:Y:S01]  /*1e600*/  LDGSTS.E.BYPASS.LTC128B.128 [R241+0xe000], desc[UR12][R20.64] ;  /* 0x0e00000014f17fae */ /* 0x000fe2000b981a0c */
[-C--:B---3--:R-:W-:Y:S01]  /*1e610*/  IADD3 R12, P0, PT, R8, R5.reuse, RZ ;  /* 0x00000005080c7210 */ /* 0x088fe20007f1e0ff */
[--C-:B------:R-:W-:Y:S03]  /*1e620*/  IMAD.X R9, R7, 0x1, R4.reuse, P1 ;  /* 0x0000000107097824 */ /* 0x100fe600008e0604 */
[----:B------:R-:W-:Y:S01]  /*1e630*/  LDGSTS.E.BYPASS.LTC128B.128 [R241+0xe800], desc[UR12][R6.64] ;  /* 0x0e80000006f17fae */ /* 0x000fe2000b981a0c */
[-C--:B------:R-:W-:Y:S01]  /*1e640*/  IADD3 R22, P1, PT, R12, R5.reuse, RZ ;  /* 0x000000050c167210 */ /* 0x080fe20007f3e0ff */
[--C-:B------:R-:W-:Y:S03]  /*1e650*/  IMAD.X R13, R9, 0x1, R4.reuse, P0 ;  /* 0x00000001090d7824 */ /* 0x100fe600000e0604 */
[----:B------:R1:W-:Y:S01]  /*1e660*/  LDGSTS.E.BYPASS.LTC128B.128 [R241+0xf000], desc[UR12][R8.64] ;  /* 0x0f00000008f17fae */ /* 0x0003e2000b981a0c */
[-C--:B------:R-:W-:Y:S01]  /*1e670*/  IADD3 R28, P0, PT, R22, R5.reuse, RZ ;  /* 0x00000005161c7210 */ /* 0x080fe20007f1e0ff */
[--C-:B------:R-:W-:Y:S03]  /*1e680*/  IMAD.X R23, R13, 0x1, R4.reuse, P1 ;  /* 0x000000010d177824 */ /* 0x100fe600008e0604 */
[----:B------:R-:W-:Y:S01]  /*1e690*/  LDGSTS.E.BYPASS.LTC128B.128 [R241+0xf800], desc[UR12][R12.64] ;  /* 0x0f8000000cf17fae */ /* 0x000fe2000b981a0c */
[-C--:B-----5:R-:W-:Y:S01]  /*1e6a0*/  IADD3 R14, P1, PT, R28, R5.reuse, RZ ;  /* 0x000000051c0e7210 */ /* 0x0a0fe20007f3e0ff */
[--C-:B------:R-:W-:Y:S03]  /*1e6b0*/  IMAD.X R29, R23, 0x1, R4.reuse, P0 ;  /* 0x00000001171d7824 */ /* 0x100fe600000e0604 */
[----:B------:R-:W-:Y:S01]  /*1e6c0*/  LDGSTS.E.BYPASS.LTC128B.128 [R241+0x10000], desc[UR12][R22.64] ;  /* 0x1000000016f17fae */ /* 0x000fe2000b981a0c */
[----:B------:R-:W-:Y:S01]  /*1e6d0*/  IADD3 R30, P0, PT, R14, R5, RZ ;  /* 0x000000050e1e7210 */ /* 0x000fe20007f1e0ff */
[--C-:B------:R-:W-:Y:S03]  /*1e6e0*/  IMAD.X R15, R29, 0x1, R4.reuse, P1 ;  /* 0x000000011d0f7824 */ /* 0x100fe600008e0604 */
[----:B------:R-:W-:Y:S01]  /*1e6f0*/  LDGSTS.E.BYPASS.LTC128B.128 [R241+0x10800], desc[UR12][R28.64] ;  /* 0x108000001cf17fae */ /* 0x000fe2000b981a0c */
[----:B------:R-:W-:Y:S01]  /*1e700*/  LOP3.LUT P1, RZ, R230, 0x4, RZ, 0xc0, !PT ;  /* 0x00000004e6ff7812 */ /* 0x000fe2000782c0ff */
[----:B------:R-:W-:Y:S03]  /*1e710*/  IMAD.X R31, R15, 0x1, R4, P0 ;  /* 0x000000010f1f7824 */ /* 0x000fe600000e0604 */
[----:B------:R2:W-:Y:S01]  /*1e720*/  LDGSTS.E.BYPASS.LTC128B.128 [R241+0x11000], desc[UR12][R14.64] ;  /* 0x110000000ef17fae */ /* 0x0005e2000b981a0c */
[----:B------:R-:W-:Y:S02]  /*1e730*/  SEL R164, R164, 0xffffffc0, !P1 ;  /* 0xffffffc0a4a47807 */ /* 0x000fe40004800000 */
[----:B------:R-:W-:Y:S02]  /*1e740*/  LOP3.LUT P0, RZ, R230, 0x2, RZ, 0xc0, !PT ;  /* 0x00000002e6ff7812 */ /* 0x000fe4000780c0ff */
[----:B------:R3:W-:Y:S01]  /*1e750*/  LDGSTS.E.BYPASS.LTC128B.128 [R241+0x11800], desc[UR12][R30.64] ;  /* 0x118000001ef17fae */ /* 0x0007e2000b981a0c */
[----:B------:R-:W-:Y:S01]  /*1e760*/  IMAD.IADD R209, R167, 0x1, R164 ;  /* 0x00000001a7d17824 */ /* 0x000fe200078e02a4 */
[----:B------:R-:W-:Y:S03]  /*1e770*/  SEL R0, R0, 0xffffffe0, !P0 ;  /* 0xffffffe000007807 */ /* 0x000fe60004000000 */
[----:B------:R5:W-:Y:S01]  /*1e780*/  LDSM.16.M88.4 R128, [R167] ;  /* 0x00000000a780783b */ /* 0x000be20000000200 */
[----:B------:R-:W-:Y:S01]  /*1e790*/  ISETP.NE.AND P0, PT, R243, 0x1, PT ;  /* 0x00000001f300780c */ /* 0x000fe20003f05270 */
[--C-:B------:R-:W-:Y:S03]  /*1e7a0*/  IMAD.IADD R172, R167, 0x1, R0.reuse ;  /* 0x00000001a7ac7824 */ /* 0x100fe600078e0200 */
[----:B-1----:R-:W1:Y:S01]  /*1e7b0*/  LDSM.16.M88.4 R8, [R100+UR6+0x2000] ;  /* 0x002000066408783b */ /* 0x002e620008000200 */
[C---:B------:R-:W-:Y:S02]  /*1e7c0*/  IMAD.IADD R2, R211.reuse, 0x1, R0 ;  /* 0x00000001d3027824 */ /* 0x040fe400078e0200 */
[C---:B------:R-:W-:Y:S02]  /*1e7d0*/  IMAD.IADD R212, R0.reuse, 0x1, R209 ;  /* 0x0000000100d47824 */ /* 0x040fe400078e02d1 */
[----:B------:R-:W2:Y:S05]  /*1e7e0*/  LDSM.16.M88.4 R16, [R100+UR6+0x2800] ;  /* 0x002800066410783b */ /* 0x000eaa0008000200 */
[----:B------:R-:W4:Y:S05]  /*1e7f0*/  LDSM.16.M88.4 R24, [R100+UR6+0x3000] ;  /* 0x003000066418783b */ /* 0x000f2a0008000200 */
[----:B------:R-:W0:Y:S01]  /*1e800*/  LDGDEPBAR ;  /* 0x00000000000079af */ /* 0x000e220000000000 */
[----:B-----5:R-:W-:Y:S04]  /*1e810*/  IMAD.IADD R167, R211, 0x1, R164 ;  /* 0x00000001d3a77824 */ /* 0x020fe800078e02a4 */
[----:B------:R-:W3:Y:S01]  /*1e820*/  LDSM.16.M88.4 R32, [R100+UR6+0x3800] ;  /* 0x003800066420783b */ /* 0x000ee20008000200 */
[----:B------:R-:W-:Y:S04]  /*1e830*/  IMAD.IADD R0, R0, 0x1, R167 ;  /* 0x0000000100007824 */ /* 0x000fe800078e02a7 */
[----:B------:R-:W5:Y:S05]  /*1e840*/  LDSM.16.M88.4 R40, [R100+UR6+0x4000] ;  /* 0x004000066428783b */ /* 0x000f6a0008000200 */
[----:B------:R-:W5:Y:S05]  /*1e850*/  LDSM.16.M88.4 R48, [R100+UR6+0x4800] ;  /* 0x004800066430783b */ /* 0x000f6a0008000200 */
[----:B------:R-:W5:Y:S05]  /*1e860*/  LDSM.16.M88.4 R56, [R100+UR6+0x5000] ;  /* 0x005000066438783b */ /* 0x000f6a0008000200 */
[----:B------:R-:W5:Y:S01]  /*1e870*/  LDSM.16.M88.4 R64, [R100+UR6+0x5800] ;  /* 0x005800066440783b */ /* 0x000f620008000200 */
[C---:B-1----:R-:W-:Y:S04]  /*1e880*/  HMMA.16816.F32 R4, R128.reuse, R8, RZ ;  /* 0x000000088004723c */ /* 0x042fe800000018ff */
[----:B------:R-:W1:Y:S04]  /*1e890*/  LDSM.16.M88.4 R72, [R100+UR6+0x6000] ;  /* 0x006000066448783b */ /* 0x000e680008000200 */
[C---:B------:R-:W-:Y:S01]  /*1e8a0*/  HMMA.16816.F32 R8, R128.reuse, R10, RZ ;  /* 0x0000000a8008723c */ /* 0x040fe200000018ff */
[----:B------:R-:W1:Y:S05]  /*1e8b0*/  LDSM.16.M88.4 R80, [R100+UR6+0x6800] ;  /* 0x006800066450783b */ /* 0x000e6a0008000200 */
[----:B------:R-:W1:Y:S02]  /*1e8c0*/  LDSM.16.M88.4 R88, [R100+UR6+0x7000] ;  /* 0x007000066458783b */ /* 0x000e640008000200 */
[C---:B--2---:R-:W-:Y:S03]  /*1e8d0*/  HMMA.16816.F32 R12, R128.reuse, R16, RZ ;  /* 0x00000010800c723c */ /* 0x044fe600000018ff */
[----:B------:R-:W2:Y:S05]  /*1e8e0*/  LDSM.16.M88.4 R96, [R100+UR6+0x7800] ;  /* 0x007800066460783b */ /* 0x000eaa0008000200 */
[C---:B------:R-:W-:Y:S01]  /*1e8f0*/  HMMA.16816.F32 R16, R128.reuse, R18, RZ ;  /* 0x000000128010723c */ /* 0x040fe200000018ff */
[----:B------:R-:W2:Y:S05]  /*1e900*/  LDSM.16.M88.4 R104, [R100+UR6+0x8000] ;  /* 0x008000066468783b */ /* 0x000eaa0008000200 */
[----:B------:R-:W2:Y:S02]  /*1e910*/  LDSM.16.M88.4 R112, [R100+UR6+0x8800] ;  /* 0x008800066470783b */ /* 0x000ea40008000200 */
[C---:B----4-:R-:W-:Y:S03]  /*1e920*/  HMMA.16816.F32 R20, R128.reuse, R24, RZ ;  /* 0x000000188014723c */ /* 0x050fe600000018ff */
[----:B------:R-:W4:Y:S05]  /*1e930*/  LDSM.16.M88.4 R120, [R100+UR6+0x9000] ;  /* 0x009000066478783b */ /* 0x000f2a0008000200 */
[C---:B------:R-:W-:Y:S01]  /*1e940*/  HMMA.16816.F32 R24, R128.reuse, R26, RZ ;  /* 0x0000001a8018723c */ /* 0x040fe200000018ff */
[----:B------:R4:W4:Y:S05]  /*1e950*/  LDSM.16.M88.4 R168, [R100+UR6+0x9800] ;  /* 0x0098000664a8783b */ /* 0x00092a0008000200 */
[----:B------:R-:W-:Y:S02]  /*1e960*/  LDSM.16.M88.4 R172, [R172] ;  /* 0x00000000acac783b */ /* 0x000fe40000000200 */
[C---:B---3--:R-:W-:Y:S03]  /*1e970*/  HMMA.16816.F32 R28, R128.reuse, R32, RZ ;  /* 0x00000020801c723c */ /* 0x048fe600000018ff */
[----:B------:R-:W3:Y:S05]  /*1e980*/  LDSM.16.M88.4 R176, [R2+0x2000] ;  /* 0x0020000002b0783b */ /* 0x000eea0000000200 */
[C---:B------:R-:W-:Y:S01]  /*1e990*/  HMMA.16816.F32 R32, R128.reuse, R34, RZ ;  /* 0x000000228020723c */ /* 0x040fe200000018ff */
[----:B------:R-:W3:Y:S05]  /*1e9a0*/  LDSM.16.M88.4 R180, [R2+0x2800] ;  /* 0x0028000002b4783b */ /* 0x000eea0000000200 */
[----:B------:R-:W3:Y:S02]  /*1e9b0*/  LDSM.16.M88.4 R184, [R2+0x3000] ;  /* 0x0030000002b8783b */ /* 0x000ee40000000200 */
        /* <DEDUP_REMOVED lines=9> */
[----:B------:R-:W-:Y:S02]  /*1ea50*/  LDSM.16.M88.4 R212, [R212] ;  /* 0x00000000d4d4783b */ /* 0x000fe40000000200 */
[C---:B------:R-:W-:Y:S03]  /*1ea60*/  HMMA.16816.F32 R52, R128.reuse, R56, RZ ;  /* 0x000000388034723c */ /* 0x040fe600000018ff */
[----:B------:R-:W-:Y:S05]  /*1ea70*/  LDSM.16.M88.4 R216, [R0+0x2000] ;  /* 0x0020000000d8783b */ /* 0x000fea0000000200 */
[C---:B------:R-:W-:Y:S01]  /*1ea80*/  HMMA.16816.F32 R56, R128.reuse, R58, RZ ;  /* 0x0000003a8038723c */ /* 0x040fe200000018ff */
[----:B------:R-:W-:Y:S07]  /*1ea90*/  LDSM.16.M88.4 R220, [R0+0x9000] ;  /* 0x0090000000dc783b */ /* 0x000fee0000000200 */
        /* <DEDUP_REMOVED lines=177> */
[----:B------:R-:W1:Y:S02]  /*1f5b0*/  I2F.RP R168, R2 ;  /* 0x0000000200a87306 */ /* 0x000e640000209400 */
[----:B------:R-:W-:Y:S08]  /*1f5c0*/  ISETP.GE.AND P3, PT, R167, RZ, PT ;  /* 0x000000ffa700720c */ /* 0x000ff00003f66270 */
        /* <DEDUP_REMOVED lines=21> */
[----:B------:R-:W-:Y:S01]  /*1f720*/  ISETP.NE.AND P0, PT, R0, RZ, PT ;  /* 0x000000ff0000720c */ /* 0x000fe20003f05270 */
[----:B------:R-:W-:Y:S01]  /*1f730*/  @!P2 VIADD R170, R170, 0x1 ;  /* 0x00000001aaaaa836 */ /* 0x000fe20000000000 */
[-C--:B------:R-:W-:Y:S02]  /*1f740*/  ISETP.GE.U32.AND P5, PT, R166, R2.reuse, PT ;  /* 0x00000002a600720c */ /* 0x080fe40003fa6070 */
[----:B------:R-:W-:Y:S01]  /*1f750*/  ISETP.GE.U32.AND P4, PT, R164, R2, PT ;  /* 0x00000002a400720c */ /* 0x000fe20003f86070 */
[----:B------:R-:W1:Y:S01]  /*1f760*/  LDC.64 R166, c[0x0][0x3b8] ;  /* 0x0000ee00ffa67b82 */ /* 0x000e620000000a00 */
[----:B------:R-:W-:Y:S09]  /*1f770*/  ISETP.GE.AND P2, PT, R175, RZ, PT ;  /* 0x000000ffaf00720c */ /* 0x000ff20003f46270 */
        /* <DEDUP_REMOVED lines=27> */
.L_x_2412:
[C---:B------:R-:W-:Y:S01]  /*1f930*/  IMAD.SHL.U32 R167, R166.reuse, 0x20, RZ ;  /* 0x00000020a6a77824 */ /* 0x040fe200078e00ff */
[----:B------:R-:W-:Y:S01]  /*1f940*/  SHF.L.U64.HI R166, R166, 0x5, R169 ;  /* 0x00000005a6a67819 */ /* 0x000fe200000102a9 */
[--C-:B------:R-:W-:Y:S03]  /*1f950*/  IMAD.MOV.U32 R235, RZ, RZ, R233.reuse ;  /* 0x000000ffffeb7224 */ /* 0x100fe600078e00e9 */
[----:B------:R-:W-:Y:S02]  /*1f960*/  IADD3 R168, P0, PT, R167, R234, RZ ;  /* 0x000000eaa7a87210 */ /* 0x000fe40007f1e0ff */
[----:B------:R-:W-:Y:S01]  /*1f970*/  @!PT LDS RZ, [RZ] ;  /* 0x00000000fffff984 */ /* 0x000fe20000000800 */
[----:B------:R-:W-:Y:S01]  /*1f980*/  @!PT LDS RZ, [RZ] ;  /* 0x00000000fffff984 */ /* 0x000fe20000000800 */
[----:B------:R-:W-:Y:S01]  /*1f990*/  @!PT LDS RZ, [RZ] ;  /* 0x00000000fffff984 */ /* 0x000fe20000000800 */
[----:B------:R-:W-:Y:S02]  /*1f9a0*/  LDGSTS.E.BYPASS.LTC128B.128 [R241+0x2000], desc[UR12][R234.64] ;  /* 0x02000000eaf17fae */ /* 0x000fe4000b981a0c */
        /* <DEDUP_REMOVED lines=45> */
.L_x_2411:
        /* <DEDUP_REMOVED lines=110> */
[----:B------:R-:W-:Y:S03]  /*20360*/  LOP3.LUT P0, RZ, R230, 0x2, RZ, 0xc0, !PT ;  /* 0x00000002e6ff7812 */ /* 0x000fe6000780c0ff */
[----:B------:R-:W-:Y:S01]  /*20370*/  MUFU.EX2 R188, R188 ;  /* 0x000000bc00bc7308 */ /* 0x000fe20000000800 */
[C---:B------:R-:W-:Y:S01]  /*20380*/  FMUL.FTZ R136, R164.reuse, R136 ;  /* 0x00000088a4887220 */ /* 0x040fe20000410000 */
[----:B------:R-:W-:Y:S01]  /*20390*/  FMUL.FTZ R137, R164, R137 ;  /* 0x00000089a4897220 */ /* 0x000fe20000410000 */
[----:B------:R-:W-:Y:S01]  /*203a0*/  SEL R167, R224, 0xffffffe0, !P0 ;  /* 0xffffffe0e0a77807 */ /* 0x000fe20004000000 */
[C---:B------:R-:W-:Y:S01]  /*203b0*/  FMUL.FTZ R138, R3.reuse, R138 ;  /* 0x0000008a038a7220 */ /* 0x040fe20000410000 */
[----:B------:R-:W-:Y:S01]  /*203c0*/  FMUL.FTZ R139, R3, R139 ;  /* 0x0000008b038b7220 */ /* 0x000fe20000410000 */
[----:B------:R-:W-:Y:S01]  /*203d0*/  FMUL.FTZ R140, R164, R140 ;  /* 0x0000008ca48c7220 */ /* 0x000fe20000410000 */
[----:B------:R-:W-:Y:S03]  /*203e0*/  IADD3 R7, PT, PT, R167, R6, RZ ;  /* 0x00000006a7077210 */ /* 0x000fe60007ffe0ff */
        /* <DEDUP_REMOVED lines=9> */
[C---:B------:R-:W-:Y:S01]  /*20480*/  FMUL.FTZ R147, R3.reuse, R147 ;  /* 0x0000009303937220 */ /* 0x040fe20000410000 */
[--C-:B------:R-:W-:Y:S01]  /*20490*/  FFMA.FTZ R190, R12, UR4, -R181.reuse ;  /* 0x000000040cbe7c23 */ /* 0x100fe200080108b5 */
[----:B------:R-:W-:Y:S01]  /*204a0*/  FMUL.FTZ R12, R164, R156 ;  /* 0x0000009ca40c7220 */ /* 0x000fe20000410000 */
[--C-:B------:R-:W-:Y:S01]  /*204b0*/  FFMA.FTZ R192, R14, UR4, -R180.reuse ;  /* 0x000000040ec07c23 */ /* 0x100fe200080108b4 */
[----:B------:R-:W-:Y:S01]  /*204c0*/  FMUL.FTZ R14, R3, R158 ;  /* 0x0000009e030e7220 */ /* 0x000fe20000410000 */
[--C-:B------:R-:W-:Y:S01]  /*204d0*/  FFMA.FTZ R189, R15, UR4, -R180.reuse ;  /* 0x000000040fbd7c23 */ /* 0x100fe200080108b4 */
[C---:B------:R-:W-:Y:S03]  /*204e0*/  FMUL.FTZ R15, R3.reuse, R159 ;  /* 0x0000009f030f7220 */ /* 0x040fe60000410000 */
[----:B------:R-:W2:Y:S01]  /*204f0*/  MUFU.EX2 R184, R184 ;  /* 0x000000b800b87308 */ /* 0x000ea20000000800 */
[----:B----4-:R-:W-:Y:S01]  /*20500*/  F2FP.F16.F32.PACK_AB R161, R182, R188 ;  /* 0x000000bcb6a1723e */ /* 0x010fe200000000ff */
[C---:B------:R-:W-:Y:S01]  /*20510*/  FMUL.FTZ R148, R164.reuse, R148 ;  /* 0x00000094a4947220 */ /* 0x040fe20000410000 */
        /* <DEDUP_REMOVED lines=21> */
[----:B------:R2:W-:Y:S01]  /*20670*/  MUFU.EX2 R167, R13 ;  /* 0x0000000d00a77308 */ /* 0x0005e20000000800 */
        /* <DEDUP_REMOVED lines=17> */
[----:B--2---:R-:W-:Y:S01]  /*20790*/  FMUL.FTZ R13, R164, R157 ;  /* 0x0000009da40d7220 */ /* 0x004fe20000410000 */
[--C-:B------:R-:W-:Y:S01]  /*207a0*/  FFMA.FTZ R64, R66, UR4, -R180.reuse ;  /* 0x0000000442407c23 */ /* 0x100fe200080108b4 */
[----:B------:R-:W-:Y:S01]  /*207b0*/  LDSM.16.MT88.4 R156, [R227+0xa800] ;  /* 0x00a80000e39c783b */ /* 0x000fe20000004200 */
[C---:B------:R-:W-:Y:S04]  /*207c0*/  HMMA.16816.F32 R132, R160.reuse, R170, R132 ;  /* 0x000000aaa084723c */ /* 0x040fe80000001884 */
[----:B------:R-:W1:Y:S01]  /*207d0*/  MUFU.EX2 R189, R189 ;  /* 0x000000bd00bd7308 */ /* 0x000e620000000800 */
[--C-:B------:R-:W-:Y:S01]  /*207e0*/  FFMA.FTZ R66, R69, UR4, -R181.reuse ;  /* 0x0000000445427c23 */ /* 0x100fe200080108b5 */
[--C-:B------:R-:W-:Y:S01]  /*207f0*/  FFMA.FTZ R69, R71, UR4, -R180.reuse ;  /* 0x0000000447457c23 */ /* 0x100fe200080108b4 */
[--C-:B------:R-:W-:Y:S01]  /*20800*/  FFMA.FTZ R71, R72, UR4, -R181.reuse ;  /* 0x0000000448477c23 */ /* 0x100fe200080108b5 */
[--C-:B------:R-:W-:Y:S01]  /*20810*/  FFMA.FTZ R72, R74, UR4, -R180.reuse ;  /* 0x000000044a487c23 */ /* 0x100fe200080108b4 */
[----:B------:R-:W2:Y:S01]  /*20820*/  LDSM.16.MT88.4 R168, [R7] ;  /* 0x0000000007a8783b */ /* 0x000ea20000004200 */
        /* <DEDUP_REMOVED lines=19> */
[----:B-1----:R-:W-:Y:S01]  /*20960*/  F2FP.F16.F32.PACK_AB R153, R189, R192 ;  /* 0x000000c0bd99723e */ /* 0x002fe200000000ff */
[--C-:B------:R-:W-:Y:S01]  /*20970*/  FFMA.FTZ R95, R95, UR4, -R180.reuse ;  /* 0x000000045f5f7c23 */ /* 0x100fe200080108b4 */
[--C-:B------:R-:W-:Y:S01]  /*20980*/  FFMA.FTZ R96, R98, UR4, -R180.reuse ;  /* 0x0000000462607c23 */ /* 0x100fe200080108b4 */
[C---:B------:R-:W-:Y:S04]  /*20990*/  HMMA.16816.F32 R12, R160.reuse, R178, R12 ;  /* 0x000000b2a00c723c */ /* 0x040fe8000000180c */
[----:B------:R-:W1:Y:S01]  /*209a0*/  MUFU.EX2 R176, R176 ;  /* 0x000000b000b07308 */ /* 0x000e620000000800 */
[--C-:B------:R-:W-:Y:S01]  /*209b0*/  FFMA.FTZ R178, R18, UR4, -R180.reuse ;  /* 0x0000000412b27c23 */ /* 0x100fe200080108b4 */
[--C-:B------:R-:W-:Y:S01]  /*209c0*/  FFMA.FTZ R179, R19, UR4, -R180.reuse ;  /* 0x0000000413b37c23 */ /* 0x100fe200080108b4 */
[C---:B------:R-:W-:Y:S01]  /*209d0*/  FMUL.FTZ R18, R3.reuse, R154 ;  /* 0x0000009a03127220 */ /* 0x040fe20000410000 */
[----:B------:R-:W-:Y:S01]  /*209e0*/  FMUL.FTZ R19, R3, R155 ;  /* 0x0000009b03137220 */ /* 0x000fe20000410000 */
[--C-:B------:R-:W-:Y:S01]  /*209f0*/  FFMA.FTZ R98, R100, UR4, -R181.reuse ;  /* 0x0000000464627c23 */ /* 0x100fe200080108b5 */
[--C-:B------:R-:W-:Y:S01]  /*20a00*/  FFMA.FTZ R100, R103, UR4, -R180.reuse ;  /* 0x0000000467647c23 */ /* 0x100fe200080108b4 */
[----:B------:R-:W-:Y:S03]  /*20a10*/  FFMA.FTZ R103, R105, UR4, -R181 ;  /* 0x0000000469677c23 */ /* 0x000fe600080108b5 */
[----:B------:R-:W-:Y:S01]  /*20a20*/  MUFU.EX2 R178, R178 ;  /* 0x000000b200b27308 */ /* 0x000fe20000000800 */
[C---:B---3--:R-:W-:Y:S01]  /*20a30*/  FMUL.FTZ R16, R164.reuse, R152 ;  /* 0x00000098a4107220 */ /* 0x048fe20000410000 */
[----:B------:R-:W-:Y:S01]  /*20a40*/  F2FP.F16.F32.PACK_AB R152, R167, R190 ;  /* 0x000000bea798723e */ /* 0x000fe200000000ff */
[--C-:B------:R-:W-:Y:S01]  /*20a50*/  FFMA.FTZ R105, R107, UR4, -R180.reuse ;  /* 0x000000046b697c23 */ /* 0x100fe200080108b4 */
[----:B------:R-:W-:Y:S01]  /*20a60*/  FFMA.FTZ R187, R164, R245, R187 ;  /* 0x000000f5a4bb7223 */ /* 0x000fe200000100bb */
[C---:B--2---:R-:W-:Y:S05]  /*20a70*/  HMMA.16816.F32 R148, R160.reuse, R168, R148 ;  /* 0x000000a8a094723c */ /* 0x044fea0000001894 */
[----:B------:R-:W2:Y:S01]  /*20a80*/  MUFU.EX2 R179, R179 ;  /* 0x000000b300b37308 */ /* 0x000ea20000000800 */
[----:B-1----:R-:W-:Y:S01]  /*20a90*/  F2FP.F16.F32.PACK_AB R154, R176, R177 ;  /* 0x000000b1b09a723e */ /* 0x002fe200000000ff */
[----:B------:R-:W-:Y:S01]  /*20aa0*/  FADD.FTZ R186, R186, R187 ;  /* 0x000000bbbaba7221 */ /* 0x000fe20000010000 */
[--C-:B------:R-:W-:Y:S01]  /*20ab0*/  FFMA.FTZ R107, R110, UR4, -R180.reuse ;  /* 0x000000046e6b7c23 */ /* 0x100fe200080108b4 */
[--C-:B------:R-:W-:Y:S01]  /*20ac0*/  FFMA.FTZ R110, R113, UR4, -R181.reuse ;  /* 0x00000004716e7c23 */ /* 0x100fe200080108b5 */
[----:B------:R-:W-:Y:S01]  /*20ad0*/  HMMA.16816.F32 R16, R160, R170, R16 ;  /* 0x000000aaa010723c */ /* 0x000fe20000001810 */
[----:B------:R-:W1:Y:S04]  /*20ae0*/  LDSM.16.MT88.4 R160, [R6+0x800] ;  /* 0x0008000006a0783b */ /* 0x000e680000004200 */
[----:B------:R-:W-:Y:S01]  /*20af0*/  MUFU.EX2 R43, R43 ;  /* 0x0000002b002b7308 */ /* 0x000fe20000000800 */
[--C-:B------:R-:W-:Y:S01]  /*20b00*/  FFMA.FTZ R113, R116, UR4, -R181.reuse ;  /* 0x0000000474717c23 */ /* 0x100fe200080108b5 */
[----:B------:R-:W-:Y:S01]  /*20b10*/  FFMA.FTZ R118, R118, UR4, -R180 ;  /* 0x0000000476767c23 */ /* 0x000fe200080108b4 */
[--C-:B------:R-:W-:Y:S01]  /*20b20*/  FFMA.FTZ R120, R120, UR4, -R181.reuse ;  /* 0x0000000478787c23 */ /* 0x100fe200080108b5 */
[----:B------:R-:W-:Y:S01]  /*20b30*/  FFMA.FTZ R188, R3, R246, R188 ;  /* 0x000000f603bc7223 */ /* 0x000fe200000100bc */
[--C-:B------:R-:W-:Y:S01]  /*20b40*/  FFMA.FTZ R3, R108, UR4, -R181.reuse ;  /* 0x000000046c037c23 */ /* 0x100fe200080108b5 */
[----:B------:R-:W3:Y:S01]  /*20b50*/  LDSM.16.MT88.4 R168, [R7+0x800] ;  /* 0x0008000007a8783b */ /* 0x000ee20000004200 */
[--C-:B------:R-:W-:Y:S03]  /*20b60*/  FFMA.FTZ R108, R111, UR4, -R180.reuse ;  /* 0x000000046f6c7c23 */ /* 0x100fe600080108b4 */
[----:B------:R-:W-:Y:S01]  /*20b70*/  MUFU.EX2 R48, R48 ;  /* 0x0000003000307308 */ /* 0x000fe20000000800 */
[----:B--2---:R-:W-:Y:S01]  /*20b80*/  F2FP.F16.F32.PACK_AB R155, R179, R178 ;  /* 0x000000b2b39b723e */ /* 0x004fe200000000ff */
[----:B------:R-:W-:Y:S01]  /*20b90*/  FFMA.FTZ R111, R114, UR4, -R180 ;  /* 0x00000004726f7c23 */ /* 0x000fe200080108b4 */
[----:B------:R-:W-:Y:S01]  /*20ba0*/  FFMA.FTZ R114, R117, UR4, -R181 ;  /* 0x0000000475727c23 */ /* 0x000fe200080108b5 */
[----:B------:R-:W-:Y:S01]  /*20bb0*/  FADD.FTZ R188, R182, R188 ;  /* 0x000000bcb6bc7221 */ /* 0x000fe20000010000 */
[----:B------:R-:W-:Y:S02]  /*20bc0*/  ISETP.NE.AND P0, PT, R243, RZ, PT ;  /* 0x000000fff300720c */ /* 0x000fe40003f05270 */
[----:B------:R-:W-:Y:S01]  /*20bd0*/  MOV R165, R2 ;  /* 0x0000000200a57202 */ /* 0x000fe20000000f00 */
[C---:B------:R-:W-:Y:S02]  /*20be0*/  HMMA.16816.F32 R8, R152.reuse, R156, R8 ;  /* 0x0000009c9808723c */ /* 0x040fe40000001808 */
[----:B------:R-:W-:Y:S03]  /*20bf0*/  MUFU.EX2 R52, R52 ;  /* 0x0000003400347308 */ /* 0x000fe60000000800 */
[----:B------:R-:W-:Y:S03]  /*20c00*/  FADD.FTZ R185, R185, R188 ;  /* 0x000000bcb9b97221 */ /* 0x000fe60000010000 */
[C---:B------:R-:W-:Y:S01]  /*20c10*/  HMMA.16816.F32 R132, R152.reuse, R158, R132 ;  /* 0x0000009e9884723c */ /* 0x040fe20000001884 */
[----:B------:R-:W2:Y:S03]  /*20c20*/  LDSM.16.MT88.4 R156, [R227+0xb000] ;  /* 0x00b00000e39c783b */ /* 0x000ea60000004200 */
[----:B------:R-:W-:Y:S01]  /*20c30*/  MUFU.EX2 R51, R51 ;  /* 0x0000003300337308 */ /* 0x000fe20000000800 */
[----:B------:R-:W-:Y:S04]  /*20c40*/  FADD.FTZ R185, R166, R185 ;  /* 0x000000b9a6b97221 */ /* 0x000fe80000010000 */
[----:B------:R-:W-:Y:S01]  /*20c50*/  FADD.FTZ R192, R192, R185 ;  /* 0x000000b9c0c07221 */ /* 0x000fe20000010000 */
[C---:B----4-:R-:W-:Y:S04]  /*20c60*/  HMMA.16816.F32 R136, R152.reuse, R172, R136 ;  /* 0x000000ac9888723c */ /* 0x050fe80000001888 */
[----:B------:R-:W-:Y:S01]  /*20c70*/  MUFU.EX2 R55, R55 ;  /* 0x0000003700377308 */ /* 0x000fe20000000800 */
[--C-:B------:R-:W-:Y:S01]  /*20c80*/  FFMA.FTZ R172, R24, UR4, -R181.reuse ;  /* 0x0000000418ac7c23 */ /* 0x100fe200080108b5 */
[----:B------:R-:W-:Y:S01]  /*20c90*/  FFMA.FTZ R173, R25, UR4, -R181 ;  /* 0x0000000419ad7c23 */ /* 0x000fe200080108b5 */
[----:B------:R-:W-:Y:S01]  /*20ca0*/  FADD.FTZ R189, R189, R192 ;  /* 0x000000c0bdbd7221 */ /* 0x000fe20000010000 */
[C---:B------:R-:W-:Y:S06]  /*20cb0*/  HMMA.16816.F32 R140, R152.reuse, R174, R140 ;  /* 0x000000ae988c723c */ /* 0x040fec000000188c */
[----:B------:R-:W-:Y:S01]  /*20cc0*/  MUFU.EX2 R56, R56 ;  /* 0x0000003800387308 */ /* 0x000fe20000000800 */
[--C-:B------:R-:W-:Y:S01]  /*20cd0*/  FFMA.FTZ R174, R26, UR4, -R180.reuse ;  /* 0x000000041aae7c23 */ /* 0x100fe200080108b4 */
[----:B------:R-:W-:Y:S01]  /*20ce0*/  FFMA.FTZ R175, R27, UR4, -R180 ;  /* 0x000000041baf7c23 */ /* 0x000fe200080108b4 */
[----:B------:R-:W-:Y:S01]  /*20cf0*/  FADD.FTZ R178, R178, R189 ;  /* 0x000000bdb2b27221 */ /* 0x000fe20000010000 */
[----:B------:R-:W4:Y:S01]  /*20d00*/  LDSM.16.MT88.4 R24, [R225+0xb000] ;  /* 0x00b00000e118783b */ /* 0x000f220000004200 */
[C---:B-1----:R-:W-:Y:S05]  /*20d10*/  HMMA.16816.F32 R144, R152.reuse, R160, R144 ;  /* 0x000000a09890723c */ /* 0x042fea0000001890 */
[----:B------:R-:W-:Y:S01]  /*20d20*/  MUFU.EX2 R58, R58 ;  /* 0x0000003a003a7308 */ /* 0x000fe20000000800 */
[----:B------:R-:W-:Y:S02]  /*20d30*/  FADD.FTZ R178, R179, R178 ;  /* 0x000000b2b3b27221 */ /* 0x000fe40000010000 */
[C---:B------:R-:W-:Y:S01]  /*20d40*/  HMMA.16816.F32 R12, R152.reuse, R162, R12 ;  /* 0x000000a2980c723c */ /* 0x040fe2000000180c */
[----:B------:R-:W-:Y:S06]  /*20d50*/  LDSM.16.MT88.4 R160, [R7+0x1000] ;  /* 0x0010000007a0783b */ /* 0x000fec0000004200 */
[----:B------:R-:W-:Y:S01]  /*20d60*/  MUFU.EX2 R194, R194 ;  /* 0x000000c200c27308 */ /* 0x000fe20000000800 */
[C---:B---3--:R-:W-:Y:S09]  /*20d70*/  HMMA.16816.F32 R148, R152.reuse, R168, R148 ;  /* 0x000000a89894723c */ /* 0x048ff20000001894 */
[----:B------:R-:W1:Y:S01]  /*20d80*/  MUFU.EX2 R191, R191 ;  /* 0x000000bf00bf7308 */ /* 0x000e620000000800 */
        /* <DEDUP_REMOVED lines=8> */
[----:B-1----:R-:W-:Y:S09]  /*20e10*/  F2FP.F16.F32.PACK_AB R20, R191, R194 ;  /* 0x000000c2bf14723e */ /* 0x002ff200000000ff */
[----:B------:R-:W-:Y:S10]  /*20e20*/  MUFU.EX2 R172, R172 ;  /* 0x000000ac00ac7308 */ /* 0x000ff40000000800 */
[----:B------:R-:W1:Y:S01]  /*20e30*/  MUFU.EX2 R173, R173 ;  /* 0x000000ad00ad7308 */ /* 0x000e620000000800 */
[C---:B-----5:R-:W-:Y:S01]  /*20e40*/  F2FP.F16.F32.PACK_AB R21, R196.reuse, R193 ;  /* 0x000000c1c415723e */ /* 0x060fe200000000ff */
[----:B------:R-:W-:Y:S04]  /*20e50*/  FADD.FTZ R193, R193, R178 ;  /* 0x000000b2c1c17221 */ /* 0x000fe80000010000 */
[----:B------:R-:W-:Y:S04]  /*20e60*/  FADD.FTZ R193, R196, R193 ;  /* 0x000000c1c4c17221 */ /* 0x000fe80000010000 */
[----:B------:R-:W-:Y:S10]  /*20e70*/  MUFU.EX2 R174, R174 ;  /* 0x000000ae00ae7308 */ /* 0x000ff40000000800 */
[----:B------:R-:W5:Y:S01]  /*20e80*/  MUFU.EX2 R175, R175 ;  /* 0x000000af00af7308 */ /* 0x000f620000000800 */
[----:B-1----:R-:W-:Y:S09]  /*20e90*/  F2FP.F16.F32.PACK_AB R22, R173, R172 ;  /* 0x000000acad16723e */ /* 0x002ff200000000ff */
[----:B------:R-:W-:Y:S10]  /*20ea0*/  MUFU.EX2 R170, R170 ;  /* 0x000000aa00aa7308 */ /* 0x000ff40000000800 */
[----:B------:R-:W-:Y:S01]  /*20eb0*/  MUFU.EX2 R169, R169 ;  /* 0x000000a900a97308 */ /* 0x000fe20000000800 */
[C---:B-----5:R-:W-:Y:S01]  /*20ec0*/  F2FP.F16.F32.PACK_AB R23, R175.reuse, R174 ;  /* 0x000000aeaf17723e */ /* 0x060fe200000000ff */
[----:B------:R-:W-:Y:S04]  /*20ed0*/  FADD.FTZ R174, R174, R193 ;  /* 0x000000c1aeae7221 */ /* 0x000fe80000010000 */
[----:B------:R-:W-:Y:S02]  /*20ee0*/  FADD.FTZ R175, R175, R174 ;  /* 0x000000aeafaf7221 */ /* 0x000fe40000010000 */
        /* <DEDUP_REMOVED lines=34> */
[----:B------:R-:W-:Y:S02]  /*21110*/  MUFU.EX2 R162, R162 ;  /* 0x000000a200a27308 */ /* 0x000fe40000000800 */
[----:B------:R-:W-:Y:S02]  /*21120*/  FADD.FTZ R159, R159, R156 ;  /* 0x0000009c9f9f7221 */ /* 0x000fe40000010000 */
[C---:B--2---:R-:W-:Y:S03]  /*21130*/  HMMA.16816.F32 R8, R20.reuse, R24, R8 ;  /* 0x000000181408723c */ /* 0x044fe60000001808 */
[----:B------:R-:W-:Y:S03]  /*21140*/  FADD.FTZ R170, R170, R159 ;  /* 0x0000009faaaa7221 */ /* 0x000fe60000010000 */
[----:B------:R-:W-:Y:S01]  /*21150*/  MUFU.EX2 R163, R163 ;  /* 0x000000a300a37308 */ /* 0x000fe20000000800 */
[----:B------:R-:W-:Y:S01]  /*21160*/  FADD.FTZ R171, R171, R170 ;  /* 0x000000aaabab7221 */ /* 0x000fe20000010000 */
[C---:B------:R-:W-:Y:S01]  /*21170*/  HMMA.16816.F32 R132, R20.reuse, R26, R132 ;  /* 0x0000001a1484723c */ /* 0x040fe20000001884 */
[----:B------:R-:W1:Y:S07]  /*21180*/  LDSM.16.MT88.4 R24, [R227+0xc000] ;  /* 0x00c00000e318783b */ /* 0x000e6e0000004200 */
        /* <DEDUP_REMOVED lines=230> */
[----:B------:R-:W-:Y:S04]  /*21ff0*/  FADD.FTZ R37, R183, R186 ;  /* 0x000000bab7257221 */ /* 0x000fe80000010000 */
[----:B------:R-:W-:Y:S01]  /*22000*/  FADD.FTZ R37, R184, R37 ;  /* 0x00000025b8257221 */ /* 0x000fe20000010000 */
[----:B------:R-:W-:Y:S03]  /*22010*/  HMMA.16816.F32 R16, R20, R38, R16 ;  /* 0x000000261410723c */ /* 0x000fe60000001810 */
[----:B------:R-:W-:Y:S01]  /*22020*/  F2FP.F16.F32.PACK_AB R20, R99, R98 ;  /* 0x000000626314723e */ /* 0x000fe200000000ff */
[----:B------:R-:W-:Y:S01]  /*22030*/  FADD.FTZ R190, R190, R37 ;  /* 0x00000025bebe7221 */ /* 0x000fe20000010000 */
[----:B------:R-:W-:Y:S01]  /*22040*/  F2FP.F16.F32.PACK_AB R21, R100, R101 ;  /* 0x000000656415723e */ /* 0x000fe200000000ff */
[----:B------:R-:W5:Y:S01]  /*22050*/  LDSM.16.MT88.4 R36, [R7+0x6000] ;  /* 0x006000000724783b */ /* 0x000f620000004200 */
        /* <DEDUP_REMOVED lines=11> */
[C---:B-1----:R-:W-:Y:S03]  /*22110*/  HMMA.16816.F32 R136, R20.reuse, R28, R136 ;  /* 0x0000001c1488723c */ /* 0x042fe60000001888 */
[----:B------:R-:W-:Y:S04]  /*22120*/  FADD.FTZ R172, R173, R172 ;  /* 0x000000acadac7221 */ /* 0x000fe80000010000 */
[----:B------:R-:W-:Y:S01]  /*22130*/  FADD.FTZ R169, R169, R172 ;  /* 0x000000aca9a97221 */ /* 0x000fe20000010000 */
[C---:B------:R-:W-:Y:S01]  /*22140*/  HMMA.16816.F32 R140, R20.reuse, R30, R140 ;  /* 0x0000001e148c723c */ /* 0x040fe2000000188c */
[----:B------:R-:W1:Y:S02]  /*22150*/  LDSM.16.MT88.4 R28, [R225+0x10800] ;  /* 0x01080000e11c783b */ /* 0x000e640000004200 */
[----:B------:R-:W-:Y:S05]  /*22160*/  FADD.FTZ R168, R168, R169 ;  /* 0x000000a9a8a87221 */ /* 0x000fea0000010000 */
        /* <DEDUP_REMOVED lines=73> */
[----:B------:R-:W-:Y:S01]  /*22600*/  FFMA.FTZ R47, R130, UR4, -R180 ;  /* 0x00000004822f7c23 */ /* 0x000fe200080108b4 */
        /* <DEDUP_REMOVED lines=102> */
.L_x_2409:
[----:B------:R-:W1:Y:S01]  /*22c70*/  SHFL.BFLY PT, R4, R245, 0x2, 0x1f ;  /* 0x0c401f00f5047f89 */ /* 0x000e6200000e0000 */
[----:B------:R-:W-:Y:S01]  /*22c80*/  MOV R12, 0x10 ;  /* 0x00000010000c7802 */ /* 0x000fe20000000f00 */
[----:B------:R-:W2:Y:S01]  /*22c90*/  S2UR UR8, SR_CTAID.X ;  /* 0x00000000000879c3 */ /* 0x000ea20000002500 */
[----:B------:R-:W-:Y:S01]  /*22ca0*/  MOV R14, 0x20 ;  /* 0x00000020000e7802 */ /* 0x000fe20000000f00 */
[----:B------:R-:W3:Y:S01]  /*22cb0*/  SHFL.BFLY PT, R5, R246, 0x2, 0x1f ;  /* 0x0c401f00f6057f89 */ /* 0x000ee200000e0000 */
[----:B------:R-:W-:Y:S01]  /*22cc0*/  SEL R12, R12, 0xfffffff0, !P1 ;  /* 0xfffffff00c0c7807 */ /* 0x000fe20004800000 */
[----:B------:R-:W-:Y:S01]  /*22cd0*/  BSSY.RECONVERGENT B0, `(.L_x_2414) ;  /* 0x0000094000007945 */ /* 0x000fe20003800200 */
[----:B------:R-:W-:Y:S01]  /*22ce0*/  LOP3.LUT R228, R228, 0x30, RZ, 0xc0, !PT ;  /* 0x00000030e4e47812 */ /* 0x000fe200078ec0ff */
[----:B------:R-:W4:Y:S02]  /*22cf0*/  S2R R3, SR_TID.X ;  /* 0x0000000000037919 */ /* 0x000f240000002100 */
[----:B------:R-:W5:Y:S01]  /*22d00*/  LDC R23, c[0x0][0x434] ;  /* 0x00010d00ff177b82 */ /* 0x000f620000000800 */
[----:B------:R-:W5:Y:S01]  /*22d10*/  S2R R16, SR_CTAID.Z ;  /* 0x0000000000107919 */ /* 0x000f620000002700 */
[----:B-1----:R-:W-:Y:S01]  /*22d20*/  FADD.FTZ R11, R4, R245 ;  /* 0x000000f5040b7221 */ /* 0x002fe20000010000 */
[----:B--2---:R-:W-:Y:S01]  /*22d30*/  USHF.L.U32 UR8, UR8, 0x6, URZ ;  /* 0x0000000608087899 */ /* 0x004fe200080006ff */
[----:B---3--:R-:W-:-:S03]  /*22d40*/  FADD.FTZ R10, R5, R246 ;  /* 0x000000f6050a7221 */ /* 0x008fc60000010000 */
[----:B------:R-:W1:Y:S04]  /*22d50*/  SHFL.BFLY PT, R6, R11, 0x1, 0x1f ;  /* 0x0c201f000b067f89 */ /* 0x000e6800000e0000 */
[----:B------:R-:W2:Y:S01]  /*22d60*/  SHFL.BFLY PT, R5, R10, 0x1, 0x1f ;  /* 0x0c201f000a057f89 */ /* 0x000ea200000e0000 */
[C---:B----4-:R-:W-:Y:S02]  /*22d70*/  SHF.L.U32 R7, R3.reuse, 0x4, RZ ;  /* 0x0000000403077819 */ /* 0x050fe400000006ff */
[----:B------:R-:W-:Y:S02]  /*22d80*/  SHF.L.U32 R4, R3, 0x1, RZ ;  /* 0x0000000103047819 */ /* 0x000fe400000006ff */
[----:B------:R-:W-:Y:S02]  /*22d90*/  LOP3.LUT R7, R7, 0x1c0, RZ, 0xc0, !PT ;  /* 0x000001c007077812 */ /* 0x000fe400078ec0ff */
[----:B------:R-:W-:-:S02]  /*22da0*/  LOP3.LUT R229, R229, 0x6, R4, 0xf8, !PT ;  /* 0x00000006e5e57812 */ /* 0x000fc400078ef804 */
[----:B------:R-:W-:Y:S02]  /*22db0*/  LOP3.LUT R4, R7, 0x38, R4, 0xf8, !PT ;  /* 0x0000003807047812 */ /* 0x000fe400078ef804 */
[----:B------:R-:W-:Y:S02]  /*22dc0*/  SHF.R.U32.HI R7, RZ, 0x2, R3 ;  /* 0x00000002ff077819 */ /* 0x000fe40000011603 */
[----:B------:R-:W-:Y:S01]  /*22dd0*/  LOP3.LUT R4, R229, R4, RZ, 0xfc, !PT ;  /* 0x00000004e5047212 */ /* 0x000fe200078efcff */
[----:B-1----:R-:W-:Y:S01]  /*22de0*/  FADD.FTZ R6, R11, R6 ;  /* 0x000000060b067221 */ /* 0x002fe20000010000 */
[----:B------:R-:W-:Y:S02]  /*22df0*/  LOP3.LUT R7, R228, 0x7, R7, 0xf8, !PT ;  /* 0x00000007e4077812 */ /* 0x000fe400078ef807 */
[----:B------:R-:W-:Y:S01]  /*22e00*/  LEA R21, R4, UR6, 0x1 ;  /* 0x0000000604157c11 */ /* 0x000fe2000f8e08ff */
[----:B------:R-:W1:Y:S01]  /*22e10*/  MUFU.RCP R9, R6 ;  /* 0x0000000600097308 */ /* 0x000e620000001000 */
[----:B--2---:R-:W-:Y:S01]  /*22e20*/  FADD.FTZ R5, R10, R5 ;  /* 0x000000050a057221 */ /* 0x004fe20000010000 */
[----:B------:R-:W-:Y:S01]  /*22e30*/  FSETP.NE.FTZ.AND P6, PT, R6, RZ, PT ;  /* 0x000000ff0600720b */ /* 0x000fe20003fd5000 */
[----:B------:R-:W2:Y:S01]  /*22e40*/  LDC.U8 R10, c[0x0][0x548] ;  /* 0x00015200ff0a7b82 */ /* 0x000ea20000000000 */
[----:B------:R-:W3:Y:S01]  /*22e50*/  S2R R4, SR_CTAID.Y ;  /* 0x0000000000047919 */ /* 0x000ee20000002600 */
[----:B------:R-:W-:Y:S01]  /*22e60*/  IADD3 R13, PT, PT, R21, 0x40, RZ ;  /* 0x00000040150d7810 */ /* 0x000fe20007ffe0ff */
[----:B------:R-:W4:Y:S01]  /*22e70*/  LDCU.64 UR6, c[0x0][0x358] ;  /* 0x00006b00ff0677ac */ /* 0x000f220008000a00 */
[----:B------:R-:W-:Y:S01]  /*22e80*/  FSETP.NE.FTZ.AND P5, PT, R5, RZ, PT ;  /* 0x000000ff0500720b */ /* 0x000fe20003fb5000 */
[----:B------:R-:W5:Y:S01]  /*22e90*/  MUFU.RCP R8, R5 ;  /* 0x0000000500087308 */ /* 0x000f620000001000 */
[----:B------:R-:W-:-:S02]  /*22ea0*/  IADD3 R15, PT, PT, R12, R21, RZ ;  /* 0x000000150c0f7210 */ /* 0x000fc40007ffe0ff */
[----:B------:R-:W-:Y:S02]  /*22eb0*/  R2P PR, R3, 0x18 ;  /* 0x0000001803007804 */ /* 0x000fe40000000000 */
[----:B------:R-:W-:Y:S02]  /*22ec0*/  ISETP.NE.AND P2, PT, R231, -0x1, PT ;  /* 0xffffffffe700780c */ /* 0x000fe40003f45270 */
[----:B------:R-:W4:Y:S01]  /*22ed0*/  @P6 LDC R25, c[0x0][0x458] ;  /* 0x00011600ff196b82 */ /* 0x000f220000000800 */
[----:B------:R-:W-:Y:S01]  /*22ee0*/  SEL R14, R14, 0xffffffe0, !P3 ;  /* 0xffffffe00e0e7807 */ /* 0x000fe20005800000 */
[----:B------:R-:W-:Y:S01]  /*22ef0*/  @P6 MUFU.LG2 R6, R6 ;  /* 0x0000000600066308 */ /* 0x000fe20000000c00 */
[----:B-1----:R-:W-:-:S03]  /*22f00*/  FSEL R9, R9, 1, P6 ;  /* 0x3f80000009097808 */ /* 0x002fc60003000000 */
[----:B------:R-:W-:Y:S02]  /*22f10*/  IMAD.IADD R19, R14, 0x1, R21 ;  /* 0x000000010e137824 */ /* 0x000fe400078e0215 */
        /* <DEDUP_REMOVED lines=15> */
[----:B-----5:R-:W-:Y:S01]  /*23010*/  FSEL R8, R8, 1, P5 ;  /* 0x3f80000008087808 */ /* 0x020fe20002800000 */
[----:B------:R-:W-:Y:S01]  /*23020*/  FMUL.FTZ R9, R9, R153 ;  /* 0x0000009909097220 */ /* 0x000fe20000410000 */
[----:B--2---:R-:W-:Y:S01]  /*23030*/  ISETP.NE.AND P1, PT, R10, RZ, PT ;  /* 0x000000ff0a00720c */ /* 0x004fe20003f25270 */
[----:B------:R-:W1:Y:S01]  /*23040*/  @P5 MUFU.LG2 R5, R5 ;  /* 0x0000000500055308 */ /* 0x000e620000000c00 */
        /* <DEDUP_REMOVED lines=18> */
[----:B------:R-:W2:Y:S01]  /*23170*/  @P2 LDC.64 R10, c[0x0][0x408] ;  /* 0x00010200ff0a2b82 */ /* 0x000ea20000000a00 */
[----:B------:R-:W-:Y:S01]  /*23180*/  F2FP.F16.F32.PACK_AB R162, R163, R162 ;  /* 0x000000a2a3a2723e */ /* 0x000fe200000000ff */
[----:B------:R-:W-:Y:S01]  /*23190*/  STS [R21], R160 ;  /* 0x000000a015007388 */ /* 0x000fe20000000800 */
[----:B------:R-:W-:Y:S01]  /*231a0*/  F2FP.F16.F32.PACK_AB R132, R133, R132 ;  /* 0x000000848584723e */ /* 0x000fe200000000ff */
[----:B-1----:R-:W-:Y:S01]  /*231b0*/  @P5 FMUL.FTZ R5, R5, 0.69314718246459960938 ;  /* 0x3f31721805055820 */ /* 0x002fe20000410000 */
[----:B------:R-:W-:Y:S01]  /*231c0*/  F2FP.F16.F32.PACK_AB R134, R135, R134 ;  /* 0x000000868786723e */ /* 0x000fe200000000ff */
[----:B------:R1:W-:Y:S01]  /*231d0*/  STS [R21+0x400], R162 ;  /* 0x000400a215007388 */ /* 0x0003e20000000800 */
[----:B------:R-:W-:Y:S01]  /*231e0*/  F2FP.F16.F32.PACK_AB R136, R137, R136 ;  /* 0x000000888988723e */ /* 0x000fe200000000ff */
[----:B------:R-:W3:Y:S01]  /*231f0*/  @!P2 LDC.64 R8, c[0x0][0x400] ;  /* 0x00010000ff08ab82 */ /* 0x000ee20000000a00 */
[----:B------:R-:W-:Y:S01]  /*23200*/  F2FP.F16.F32.PACK_AB R138, R139, R138 ;  /* 0x0000008a8b8a723e */ /* 0x000fe200000000ff */
[----:B------:R-:W-:Y:S01]  /*23210*/  STS [R15], R132 ;  /* 0x000000840f007388 */ /* 0x000fe20000000800 */
[----:B------:R-:W-:-:S02]  /*23220*/  @P4 IADD3 R13, PT, PT, R21, -0x40, RZ ;  /* 0xffffffc0150d4810 */ /* 0x000fc40007ffe0ff */
        /* <DEDUP_REMOVED lines=8> */
[----:B------:R-:W-:-:S02]  /*232b0*/  ISETP.NE.OR P3, PT, R231, -0x1, !P1 ;  /* 0xffffffffe700780c */ /* 0x000fc40004f65670 */
[----:B------:R-:W-:Y:S01]  /*232c0*/  F2FP.F16.F32.PACK_AB R156, R157, R156 ;  /* 0x0000009c9d9c723e */ /* 0x000fe200000000ff */
[----:B------:R-:W-:Y:S01]  /*232d0*/  STS [R17], R140 ;  /* 0x0000008c11007388 */ /* 0x000fe20000000800 */
[----:B------:R-:W-:Y:S02]  /*232e0*/  F2FP.F16.F32.PACK_AB R158, R159, R158 ;  /* 0x0000009e9f9e723e */ /* 0x000fe400000000ff */
[----:B------:R-:W-:Y:S01]  /*232f0*/  LOP3.LUT P4, RZ, R3, 0x3, RZ, 0xc0, !PT ;  /* 0x0000000303ff7812 */ /* 0x000fe2000788c0ff */
[----:B------:R2:W-:Y:S01]  /*23300*/  STS [R17+0x400], R142 ;  /* 0x0004008e11007388 */ /* 0x0005e20000000800 */
[----:B-1----:R-:W-:Y:S01]  /*23310*/  IADD3 R21, PT, PT, R12, R13, RZ ;  /* 0x0000000d0c157210 */ /* 0x002fe20007ffe0ff */
[----:B---3--:R-:W-:Y:S01]  /*23320*/  @!P2 IMAD.WIDE.U32 R28, R4, R8, RZ ;  /* 0x00000008041ca225 */ /* 0x008fe200078e00ff */
[----:B------:R-:W-:Y:S01]  /*23330*/  F2FP.F16.F32.PACK_AB R148, R149, R148 ;  /* 0x000000949594723e */ /* 0x000fe200000000ff */
[----:B------:R-:W-:Y:S01]  /*23340*/  STS [R13], R144 ;  /* 0x000000900d007388 */ /* 0x000fe20000000800 */
[----:B------:R-:W-:-:S02]  /*23350*/  F2FP.F16.F32.PACK_AB R150, R151, R150 ;  /* 0x000000969796723e */ /* 0x000fc400000000ff */
[----:B------:R-:W-:Y:S01]  /*23360*/  F2FP.F16.F32.PACK_AB R154, R155, R154 ;  /* 0x0000009a9b9a723e */ /* 0x000fe200000000ff */
[----:B------:R1:W-:Y:S01]  /*23370*/  STS [R13+0x400], R146 ;  /* 0x000400920d007388 */ /* 0x0003e20000000800 */
[----:B-----5:R-:W-:Y:S01]  /*23380*/  IMAD.IADD R15, R14, 0x1, R13 ;  /* 0x000000010e0f7824 */ /* 0x020fe200078e020d */
[----:B------:R-:W-:Y:S02]  /*23390*/  MOV R14, 0x7f800000 ;  /* 0x7f800000000e7802 */ /* 0x000fe40000000f00 */
[----:B------:R-:W-:Y:S02]  /*233a0*/  STS [R21], R156 ;  /* 0x0000009c15007388 */ /* 0x000fe40000000800 */
[----:B------:R-:W-:Y:S02]  /*233b0*/  IADD3 R27, PT, PT, R12, R15, RZ ;  /* 0x0000000f0c1b7210 */ /* 0x000fe40007ffe0ff */
[----:B------:R-:W3:Y:S01]  /*233c0*/  @P1 LDC R12, c[0x0][0x454] ;  /* 0x00011500ff0c1b82 */ /* 0x000ee20000000800 */
[----:B------:R5:W-:Y:S04]  /*233d0*/  STS [R21+0x400], R158 ;  /* 0x0004009e15007388 */ /* 0x000be80000000800 */
[----:B------:R-:W-:Y:S03]  /*233e0*/  STS [R15], R148 ;  /* 0x000000940f007388 */ /* 0x000fe60000000800 */
[----:B----4-:R-:W4:Y:S01]  /*233f0*/  @!P1 LDC R19, c[0x0][0x3e0] ;  /* 0x0000f800ff139b82 */ /* 0x010f220000000800 */
[----:B------:R4:W-:Y:S04]  /*23400*/  STS [R15+0x400], R150 ;  /* 0x000400960f007388 */ /* 0x0009e80000000800 */
[----:B------:R3:W-:Y:S03]  /*23410*/  STS [R27], R152 ;  /* 0x000000981b007388 */ /* 0x0007e60000000800 */
[----:B--2---:R-:W2:Y:S01]  /*23420*/  @P5 LDC R17, c[0x0][0x458] ;  /* 0x00011600ff115b82 */ /* 0x004ea20000000800 */
[----:B-1----:R-:W-:Y:S01]  /*23430*/  @!P2 IMAD R13, R4, R9, R29 ;  /* 0x00000009040da224 */ /* 0x002fe200078e021d */
[----:B------:R1:W-:Y:S06]  /*23440*/  STS [R27+0x400], R154 ;  /* 0x0004009a1b007388 */ /* 0x0003ec0000000800 */
[----:B------:R-:W1:Y:S01]  /*23450*/  LDC.64 R8, c[0x0][0x408] ;  /* 0x00010200ff087b82 */ /* 0x000e620000000a00 */
[----:B-----5:R-:W-:Y:S01]  /*23460*/  @P2 IMAD.WIDE.U32 R20, R231, R10, RZ ;  /* 0x0000000ae7142225 */ /* 0x020fe200078e00ff */
[----:B------:R-:W-:-:S02]  /*23470*/  SHF.R.U32.HI R10, RZ, 0x3, R3 ;  /* 0x00000003ff0a7819 */ /* 0x000fc40000011603 */
[----:B------:R-:W-:Y:S01]  /*23480*/  IADD3 R3, PT, PT, R232, -UR8, RZ ;  /* 0x80000008e8037c10 */ /* 0x000fe2000fffe0ff */
[----:B------:R-:W-:Y:S01]  /*23490*/  @P2 IMAD R13, R231, R11, R21 ;  /* 0x0000000be70d2224 */ /* 0x000fe200078e0215 */
[----:B------:R-:W-:Y:S01]  /*234a0*/  MOV R11, 0x7f800000 ;  /* 0x7f800000000b7802 */ /* 0x000fe20000000f00 */
[----:B----4-:R-:W-:Y:S01]  /*234b0*/  @!P1 IMAD R18, R4, R19, R16 ;  /* 0x0000001304129224 */ /* 0x010fe200078e0210 */
[----:B------:R-:W-:Y:S01]  /*234c0*/  BAR.SYNC.DEFER_BLOCKING 0x0 ;  /* 0x0000000000007b1d */ /* 0x000fe20000010000 */
[----:B------:R-:W-:Y:S01]  /*234d0*/  @P6 FMUL.FTZ R15, R6, 0.69314718246459960938 ;  /* 0x3f317218060f6820 */ /* 0x000fe20000410000 */
[----:B------:R-:W-:Y:S01]  /*234e0*/  @!P3 IMAD R231, R4, R23, RZ ;  /* 0x0000001704e7b224 */ /* 0x000fe200078e02ff */
[----:B------:R-:W-:Y:S01]  /*234f0*/  ISETP.GE.AND P0, PT, R10, R3, PT ;  /* 0x000000030a00720c */ /* 0x000fe20003f06270 */
[----:B------:R-:W-:Y:S02]  /*23500*/  @!P1 IMAD R18, R18, R23, RZ ;  /* 0x0000001712129224 */ /* 0x000fe400078e02ff */
[----:B------:R-:W-:Y:S01]  /*23510*/  @P6 FFMA.FTZ R14, R2, R25, R15 ;  /* 0x00000019020e6223 */ /* 0x000fe2000001000f */
[----:B---3--:R-:W-:-:S02]  /*23520*/  @P1 IMAD R18, R16, R12, R231 ;  /* 0x0000000c10121224 */ /* 0x008fc400078e02e7 */
[----:B--2---:R-:W-:Y:S01]  /*23530*/  @P5 FFMA.FTZ R11, R0, R17, R5 ;  /* 0x00000011000b5223 */ /* 0x004fe20000010005 */
[----:B------:R-:W-:Y:S06]  /*23540*/  @P4 BRA `(.L_x_2415) ;  /* 0x0000000000304947 */ /* 0x000fec0003800000 */
[----:B------:R-:W2:Y:S01]  /*23550*/  LDCU.64 UR4, c[0x0][0x420] ;  /* 0x00008400ff0477ac */ /* 0x000ea20008000a00 */
[----:B------:R-:W-:Y:S02]  /*23560*/  VIADD R18, R18, UR8 ;  /* 0x0000000812127c36 */ /* 0x000fe40008000000 */
[----:B------:R-:W-:Y:S02]  /*23570*/  VIADD R232, R232, -UR8 ;  /* 0x80000008e8e87c36 */ /* 0x000fe40008000000 */
[C---:B------:R-:W-:Y:S01]  /*23580*/  VIADD R5, R7.reuse, 0x8 ;  /* 0x0000000807057836 */ /* 0x040fe20000000000 */
[C---:B------:R-:W-:Y:S02]  /*23590*/  IADD3 R0, P1, PT, R7.reuse, R18, RZ ;  /* 0x0000001207007210 */ /* 0x040fe40007f3e0ff */
[-C--:B------:R-:W-:Y:S02]  /*235a0*/  ISETP.GE.AND P4, PT, R7, R232.reuse, PT ;  /* 0x000000e80700720c */ /* 0x080fe40003f86270 */
[----:B------:R-:W-:-:S02]  /*235b0*/  ISETP.GE.AND P3, PT, R5, R232, PT ;  /* 0x000000e80500720c */ /* 0x000fc40003f66270 */
[----:B------:R-:W-:Y:S02]  /*235c0*/  LEA.HI.X.SX32 R5, R18, RZ, 0x1, P1 ;  /* 0x000000ff12057211 */ /* 0x000fe400008f0eff */
[----:B--2---:R-:W-:-:S04]  /*235d0*/  LEA R4, P1, R0, UR4, 0x2 ;  /* 0x0000000400047c11 */ /* 0x004fc8000f8210ff */
[----:B------:R-:W-:-:S05]  /*235e0*/  LEA.HI.X R5, R0, UR5, R5, 0x2, P1 ;  /* 0x0000000500057c11 */ /* 0x000fca00088f1405 */
[----:B------:R2:W-:Y:S04]  /*235f0*/  @!P4 STG.E desc[UR6][R4.64], R14 ;  /* 0x0000000e0400c986 */ /* 0x0005e8000c101906 */
[----:B------:R2:W-:Y:S02]  /*23600*/  @!P3 STG.E desc[UR6][R4.64+0x20], R11 ;  /* 0x0000200b0400b986 */ /* 0x0005e4000c101906 */
.L_x_2415:
[----:B------:R-:W-:Y:S05]  /*23610*/  BSYNC.RECONVERGENT B0 ;  /* 0x0000000000007941 */ /* 0x000fea0003800200 */
.L_x_2414:
[----:B------:R-:W-:Y:S01]  /*23620*/  MOV R227, RZ ;  /* 0x000000ff00e37202 */ /* 0x000fe20000000f00 */
[----:B------:R-:W3:Y:S01]  /*23630*/  LDCU.64 UR4, c[0x0][0x410] ;  /* 0x00008200ff0477ac */ /* 0x000ee20008000a00 */
[----:B------:R-:W-:Y:S01]  /*23640*/  @P2 MOV R28, R20 ;  /* 0x00000014001c2202 */ /* 0x000fe20000000f00 */
[----:B--2---:R-:W2:Y:S01]  /*23650*/  @!P0 LDC.64 R4, c[0x0][0x3f0] ;  /* 0x0000fc00ff048b82 */ /* 0x004ea20000000a00 */
[----:B-1----:R-:W1:Y:S01]  /*23660*/  LDS.128 R24, [R241] ;  /* 0x00000000f1187984 */ /* 0x002e620000000c00 */
[----:B------:R-:W-:Y:S01]  /*23670*/  IMAD.WIDE.U32 R14, R8, UR8, R226 ;  /* 0x00000008080e7c25 */ /* 0x000fe2000f8e00e2 */
[----:B------:R-:W-:Y:S01]  /*23680*/  IADD3 R2, PT, PT, R10, 0x20, RZ ;  /* 0x000000200a027810 */ /* 0x000fe20007ffe0ff */
[----:B------:R-:W-:Y:S01]  /*23690*/  BSSY.RECONVERGENT B0, `(.L_x_2416) ;  /* 0x0000020000007945 */ /* 0x000fe20003800200 */
[----:B------:R4:W1:Y:S01]  /*236a0*/  LDS.128 R20, [R241+0x1800] ;  /* 0x00180000f1147984 */ /* 0x0008620000000c00 */
[----:B------:R-:W-:Y:S01]  /*236b0*/  IMAD R0, R9, UR8, R15 ;  /* 0x0000000809007c24 */ /* 0x000fe2000f8e020f */
[----:B------:R-:W-:Y:S01]  /*236c0*/  IADD3 R14, P1, PT, R28, R14, RZ ;  /* 0x0000000e1c0e7210 */ /* 0x000fe20007f3e0ff */
[----:B------:R-:W-:Y:S01]  /*236d0*/  VIADD R6, R10, 0x10 ;  /* 0x000000100a067836 */ /* 0x000fe20000000000 */
[----:B------:R-:W-:-:S03]  /*236e0*/  ISETP.GE.AND P3, PT, R2, R3, PT ;  /* 0x000000030200720c */ /* 0x000fc60003f66270 */
[----:B------:R-:W-:Y:S01]  /*236f0*/  IMAD.X R15, R13, 0x1, R0, P1 ;  /* 0x000000010d0f7824 */ /* 0x000fe200008e0600 */
[----:B------:R-:W-:Y:S01]  /*23700*/  ISETP.GE.AND P2, PT, R6, R3, PT ;  /* 0x000000030600720c */ /* 0x000fe20003f46270 */
[----:B------:R-:W-:Y:S02]  /*23710*/  VIADD R0, R10, 0x30 ;  /* 0x000000300a007836 */ /* 0x000fe40000000000 */
[----:B---3--:R-:W-:-:S03]  /*23720*/  IMAD.WIDE.U32 R14, R16, UR4, R14 ;  /* 0x00000004100e7c25 */ /* 0x008fc6000f8e000e */
[----:B------:R-:W-:Y:S01]  /*23730*/  ISETP.GE.AND P4, PT, R0, R3, PT ;  /* 0x000000030000720c */ /* 0x000fe20003f86270 */
[----:B------:R-:W-:Y:S01]  /*23740*/  IMAD R17, R16, UR5, R15 ;  /* 0x0000000510117c24 */ /* 0x000fe2000f8e020f */
[----:B------:R-:W-:-:S05]  /*23750*/  @!P0 MOV R16, R14 ;  /* 0x0000000e00108202 */ /* 0x000fca0000000f00 */
[----:B------:R-:W-:-:S04]  /*23760*/  @!P0 IMAD.WIDE.U32 R18, R10, R8, R16 ;  /* 0x000000080a128225 */ /* 0x000fc800078e0010 */
[----:B------:R-:W-:Y:S01]  /*23770*/  @!P0 IMAD R12, R10, R9, R19 ;  /* 0x000000090a0c8224 */ /* 0x000fe200078e0213 */
[----:B--2---:R-:W-:-:S04]  /*23780*/  @!P0 LEA R28, P1, R18, R4, 0x1 ;  /* 0x00000004121c8211 */ /* 0x004fc800078208ff */
[----:B------:R-:W-:Y:S02]  /*23790*/  @!P0 LEA.HI.X R29, R18, R5, R12, 0x1, P1 ;  /* 0x00000005121d8211 */ /* 0x000fe400008f0c0c */
[----:B------:R4:W2:Y:S04]  /*237a0*/  LDS.128 R4, [R241+0x800] ;  /* 0x00080000f1047984 */ /* 0x0008a80000000c00 */
[----:B-1----:R4:W-:Y:S01]  /*237b0*/  @!P0 STG.E.128 desc[UR6][R28.64], R24 ;  /* 0x000000181c008986 */ /* 0x0029e2000c101d06 */
[----:B------:R-:W-:Y:S05]  /*237c0*/  @P2 BRA `(.L_x_2417) ;  /* 0x0000000000302947 */ /* 0x000fea0003800000 */
[----:B------:R-:W1:Y:S01]  /*237d0*/  LDCU.64 UR4, c[0x0][0x3f0] ;  /* 0x00007e00ff0477ac */ /* 0x000e620008000a00 */
[----:B------:R-:W-:Y:S01]  /*237e0*/  IADD3 R3, P0, PT, R10, 0x10, RZ ;  /* 0x000000100a037810 */ /* 0x000fe20007f1e0ff */
        /* <DEDUP_REMOVED lines=9> */
[----:B--2---:R1:W-:Y:S02]  /*23880*/  STG.E.128 desc[UR6][R2.64], R4 ;  /* 0x0000000402007986 */ /* 0x0043e4000c101d06 */
.L_x_2417:
[----:B------:R-:W-:Y:S05]  /*23890*/  BSYNC.RECONVERGENT B0 ;  /* 0x0000000000007941 */ /* 0x000fea0003800200 */
.L_x_2416:
[----:B-12---:R1:W2:Y:S01]  /*238a0*/  LDS.128 R4, [R241+0x1000] ;  /* 0x00100000f1047984 */ /* 0x0062a20000000c00 */
[----:B------:R-:W-:Y:S04]  /*238b0*/  BSSY.RECONVERGENT B0, `(.L_x_2418) ;  /* 0x000000e000007945 */ /* 0x000fe80003800200 */
[----:B------:R-:W-:Y:S05]  /*238c0*/  @P3 BRA `(.L_x_2419) ;  /* 0x0000000000303947 */ /* 0x000fea0003800000 */
[----:B------:R-:W3:Y:S01]  /*238d0*/  LDCU.64 UR4, c[0x0][0x3f0] ;  /* 0x00007e00ff0477ac */ /* 0x000ee20008000a00 */
[----:B------:R-:W-:Y:S01]  /*238e0*/  IADD3 R3, P0, PT, R10, 0x20, RZ ;  /* 0x000000200a037810 */ /* 0x000fe20007f1e0ff */
        /* <DEDUP_REMOVED lines=9> */
[----:B--2---:R3:W-:Y:S02]  /*23980*/  STG.E.128 desc[UR6][R2.64], R4 ;  /* 0x0000000402007986 */ /* 0x0047e4000c101d06 */
.L_x_2419:
[----:B------:R-:W-:Y:S05]  /*23990*/  BSYNC.RECONVERGENT B0 ;  /* 0x0000000000007941 */ /* 0x000fea0003800200 */
.L_x_2418:
[----:B------:R-:W-:Y:S05]  /*239a0*/  @P4 EXIT ;  /* 0x000000000000494d */ /* 0x000fea0003800000 */
[----:B------:R-:W5:Y:S01]  /*239b0*/  LDCU.64 UR4, c[0x0][0x3f0] ;  /* 0x00007e00ff0477ac */ /* 0x000f620008000a00 */
[----:B---3--:R-:W-:Y:S02]  /*239c0*/  IADD3 R3, P0, PT, R10, 0x30, RZ ;  /* 0x000000300a037810 */ /* 0x008fe40007f1e0ff */
[----:B------:R-:W-:Y:S02]  /*239d0*/  MOV R15, R17 ;  /* 0x00000011000f7202 */ /* 0x000fe40000000f00 */
[----:B--2---:R-:W-:Y:S01]  /*239e0*/  IADD3.X R5, PT, PT, RZ, RZ, RZ, P0, !PT ;  /* 0x000000ffff057210 */ /* 0x004fe200007fe4ff */
        /* <DEDUP_REMOVED lines=8> */
.L_x_2420:
        /* <DEDUP_REMOVED lines=9> */
.L_x_7146:


//--------------------- .text._ZN5flash24flash_fwd_splitkv_kernelI23Flash_fwd_kernel_traitsILi64ELi64ELi256ELi4ELb0ELb0EN7cutlass6half_tE19Flash_kernel_traitsILi64ELi64ELi256ELi4ES3_EELb1ELb0ELb0ELb0ELb1ELb1ELb0ELb1EEEvNS_16Flash_fwd_paramsE --------------------------
	.section	.text._ZN5flash24flash_fwd_splitkv_kernelI23Flash_fwd_kernel_traitsILi64ELi64ELi256ELi4ELb0ELb0EN7cutlass6half_tE19Flash_kernel_traitsILi64ELi64ELi256ELi4ES3_EELb1ELb0ELb0ELb0ELb1ELb1ELb0ELb1EEEvNS_16Flash_fwd_paramsE,"ax",@progbits
	.align	128
        .global         _ZN5flash24flash_fwd_splitkv_kernelI23Flash_fwd_kernel_traitsILi64ELi64ELi256ELi4ELb0ELb0EN7cutlass6half_tE19Flash_kernel_traitsILi64ELi64ELi256ELi4ES3_EELb1ELb0ELb0ELb0ELb1ELb1ELb0ELb1EEEvNS_16Flash_fwd_paramsE
        .type           _ZN5flash24flash_fwd_splitkv_kernelI23Flash_fwd_kernel_traitsILi64ELi64ELi256ELi4ELb0ELb0EN7cutlass6half_tE19Flash_kernel_traitsILi64ELi64ELi256ELi4ES3_EELb1ELb0ELb0ELb0ELb1ELb1ELb0ELb1EEEvNS_16Flash_fwd_paramsE,@function
        .size           _ZN5flash24flash_fwd_splitkv_kernelI23Flash_fwd_kernel_traitsILi64ELi64ELi256ELi4ELb0ELb0EN7cutlass6half_tE19Flash_kernel_traitsILi64ELi64ELi256ELi4ES3_EELb1ELb0ELb0ELb0ELb1ELb1ELb0ELb1EEEvNS_16Flash_fwd_paramsE,(.L_x_7147 - _ZN5flash24flash_fwd_splitkv_kernelI23Flash_fwd_kernel_traitsILi64ELi64ELi256ELi4ELb0ELb0EN7cutlass6half_tE19Flash_kernel_traitsILi64ELi64ELi256ELi4ES3_EELb1ELb0ELb0ELb0ELb1ELb1ELb0ELb1EEEvNS_16Flash_fwd_paramsE)
        .other          _ZN5flash24flash_fwd_splitkv_kernelI23Flash_fwd_kernel_traitsILi64ELi64ELi256ELi4ELb0ELb0EN7cutlass6half_tE19Flash_kernel_traitsILi64ELi64ELi256ELi4ES3_EELb1ELb0ELb0ELb0ELb1ELb1ELb0ELb1EEEvNS_16Flash_fwd_paramsE,@"STO_CUDA_ENTRY STV_DEFAULT"
_ZN5flash24flash_fwd_splitkv_kernelI23Flash_fwd_kernel_traitsILi64ELi64ELi256ELi4ELb0ELb0EN7cutlass6half_tE19Flash_kernel_traitsILi64ELi64ELi256ELi4ES3_EELb1ELb0ELb0ELb0ELb1ELb1ELb0ELb1EEEvNS_16Flash_fwd_paramsE:
.text._ZN5flash24flash_fwd_splitkv_kernelI23Flash_fwd_kernel_traitsILi64ELi64ELi256ELi4ELb0ELb0EN7cutlass6half_tE19Flash_kernel_traitsILi64ELi64ELi256ELi4ES3_EELb1ELb0ELb0ELb0ELb1ELb1ELb0ELb1EEEvNS_16Flash_fwd_paramsE:
        /* <DEDUP_REMOVED lines=54> */
.L_x_2421:
        /* <DEDUP_REMOVED lines=30> */
[----:B------:R-:W2:Y:S01]  /*0540*/  LDC.64 R12, c[0x0][0x408] ;  /* 0x00010200ff0c7b82 */ /* 0x000ea20000000a00 */
[----:B------:R-:W-:Y:S01]  /*0550*/  IADD3 R11, PT, PT, -R145, R14, RZ ;  /* 0x0000000e910b7210 */ /* 0x000fe20007ffe1ff */
[----:B------:R-:W3:Y:S01]  /*0560*/  LDCU.64 UR6, c[0x0][0x410] ;  /* 0x00008200ff0677ac */ /* 0x000ee20008000a00 */
[----:B------:R-:W-:Y:S01]  /*0570*/  SHF.R.U32.HI R14, RZ, 0x3, R146 ;  /* 0x00000003ff0e7819 */ /* 0x000fe20000011692 */
[----:B------:R-:W-:Y:S01]  /*0580*/  BSSY.RECONVERGENT B0, `(.L_x_2423) ;  /* 0x000002f000007945 */ /* 0x000fe20003800200 */
[----:B------:R-:W-:Y:S01]  /*0590*/  SHF.L.U32 R0, R146, 0x3, RZ ;  /* 0x0000000392007819 */ /* 0x000fe200000006ff */
[----:B------:R-:W4:Y:S01]  /*05a0*/  LDCU UR8, c[0x0][0x3e0] ;  /* 0x00007c00ff0877ac */ /* 0x000f220008000800 */
[C---:B------:R-:W-:Y:S01]  /*05b0*/  ISETP.GE.AND P0, PT, R14.reuse, R11, PT ;  /* 0x0000000b0e00720c */ /* 0x040fe20003f06270 */
[C---:B------:R-:W-:Y:S01]  /*05c0*/  VIADD R17, R14.reuse, 0x10 ;  /* 0x000000100e117836 */ /* 0x040fe20000000000 */
[----:B------:R-:W-:-:S02]  /*05d0*/  IADD3 R16, PT, PT, R14, 0x20, RZ ;  /* 0x000000200e107810 */ /* 0x000fc40007ffe0ff */
[----:B------:R-:W-:Y:S01]  /*05e0*/  IADD3 R15, PT, PT, R14, 0x30, RZ ;  /* 0x000000300e0f7810 */ /* 0x000fe20007ffe0ff */
[----:B------:R-:W5:Y:S01]  /*05f0*/  @!P1 LDC.64 R2, c[0x0][0x400] ;  /* 0x00010000ff029b82 */ /* 0x000f620000000a00 */
[-C--:B------:R-:W-:Y:S02]  /*0600*/  ISETP.GE.AND P3, PT, R17, R11.reuse, PT ;  /* 0x0000000b1100720c */ /* 0x080fe40003f66270 */
[-C--:B------:R-:W-:Y:S02]  /*0610*/  ISETP.GE.AND P4, PT, R16, R11.reuse, PT ;  /* 0x0000000b1000720c */ /* 0x080fe40003f86270 */
[----:B------:R-:W-:Y:S01]  /*0620*/  ISETP.GE.AND P5, PT, R15, R11, PT ;  /* 0x0000000b0f00720c */ /* 0x000fe20003fa6270 */
[----:B--2---:R-:W-:-:S04]  /*0630*/  @P1 IMAD.WIDE.U32 R4, R25, R12, RZ ;  /* 0x0000000c19041225 */ /* 0x004fc800078e00ff */
[----:B----4-:R-:W-:Y:S02]  /*0640*/  IMAD R10, R10, UR8, R21 ;  /* 0x000000080a0a7c24 */ /* 0x010fe4000f8e0215 */
[----:B-----5:R-:W-:Y:S01]  /*0650*/  @!P1 IMAD.WIDE.U32 R6, R28, R2, RZ ;  /* 0x000000021c069225 */ /* 0x020fe200078e00ff */
[----:B------:R-:W-:Y:S02]  /*0660*/  LOP3.LUT R2, R0, 0x38, RZ, 0xc0, !PT ;  /* 0x0000003800027812 */ /* 0x000fe400078ec0ff */
[----:B------:R-:W-:Y:S01]  /*0670*/  @P1 MOV R6, R4 ;  /* 0x0000000400061202 */ /* 0x000fe20000000f00 */
[----:B------:R-:W-:Y:S02]  /*0680*/  @!P1 IMAD R7, R28, R3, R7 ;  /* 0x000000031c079224 */ /* 0x000fe400078e0207 */
[----:B------:R-:W-:Y:S02]  /*0690*/  IMAD.MOV.U32 R3, RZ, RZ, RZ ;  /* 0x000000ffff037224 */ /* 0x000fe400078e00ff */
[----:B------:R-:W-:-:S02]  /*06a0*/  @P1 IMAD R7, R25, R13, R5 ;  /* 0x0000000d19071224 */ /* 0x000fc400078e0205 */
[C---:B------:R-:W-:Y:S01]  /*06b0*/  IMAD.WIDE.U32 R2, R145.reuse, R12, R2 ;  /* 0x0000000c91027225 */ /* 0x040fe200078e0002 */
[----:B------:R-:W2:Y:S03]  /*06c0*/  @!P0 LDC.64 R4, c[0x0][0x3f0] ;  /* 0x0000fc00ff048b82 */ /* 0x000ea60000000a00 */
[----:B------:R-:W-:Y:S01]  /*06d0*/  IMAD R0, R145, R13, R3 ;  /* 0x0000000d91007224 */ /* 0x000fe200078e0203 */
[----:B------:R-:W-:-:S05]  /*06e0*/  IADD3 R2, P1, PT, R6, R2, RZ ;  /* 0x0000000206027210 */ /* 0x000fca0007f3e0ff */
[----:B------:R-:W-:Y:S02]  /*06f0*/  IMAD.X R3, R7, 0x1, R0, P1 ;  /* 0x0000000107037824 */ /* 0x000fe400008e0600 */
[C---:B---3--:R-:W-:Y:S01]  /*0700*/  IMAD.WIDE.U32 R8, R21.reuse, UR6, R2 ;  /* 0x0000000615087c25 */ /* 0x048fe2000f8e0002 */
[----:B------:R-:W3:Y:S03]  /*0710*/  LDCU UR6, c[0x0][0x434] ;  /* 0x00008680ff0677ac */ /* 0x000ee60008000800 */
[----:B------:R-:W-:Y:S01]  /*0720*/  IMAD R7, R21, UR7, R9 ;  /* 0x0000000715077c24 */ /* 0x000fe2000f8e0209 */
[----:B------:R-:W-:-:S05]  /*0730*/  @!P0 MOV R6, R8 ;  /* 0x0000000800068202 */ /* 0x000fca0000000f00 */
[----:B------:R-:W-:-:S04]  /*0740*/  @!P0 IMAD.WIDE.U32 R2, R14, R12, R6 ;  /* 0x0000000c0e028225 */ /* 0x000fc800078e0006 */
[----:B------:R-:W-:Y:S01]  /*0750*/  @!P0 IMAD R0, R14, R13, R3 ;  /* 0x0000000d0e008224 */ /* 0x000fe200078e0203 */
[----:B--2---:R-:W-:-:S04]  /*0760*/  @!P0 LEA R4, P1, R2, R4, 0x1 ;  /* 0x0000000402048211 */ /* 0x004fc800078208ff */
[----:B------:R-:W-:Y:S01]  /*0770*/  @!P0 LEA.HI.X R5, R2, R5, R0, 0x1, P1 ;  /* 0x0000000502058211 */ /* 0x000fe200008f0c00 */
[----:B---3--:R-:W-:-:S04]  /*0780*/  IMAD R10, R10, UR6, R145 ;  /* 0x000000060a0a7c24 */ /* 0x008fc8000f8e0291 */
        /* <DEDUP_REMOVED lines=14> */
.L_x_2424:
[----:B------:R-:W-:Y:S05]  /*0870*/  BSYNC.RECONVERGENT B0 ;  /* 0x0000000000007941 */ /* 0x000fea0003800200 */
.L_x_2423:
        /* <DEDUP_REMOVED lines=14> */
.L_x_2426:
[----:B------:R-:W-:Y:S05]  /*0960*/  BSYNC.RECONVERGENT B0 ;  /* 0x0000000000007941 */ /* 0x000fea0003800200 */
.L_x_2425:
        /* <DEDUP_REMOVED lines=14> */
.L_x_2428:
[----:B------:R-:W-:Y:S05]  /*0a50*/  BSYNC.RECONVERGENT B0 ;  /* 0x0000000000007941 */ /* 0x000fea0003800200 */
.L_x_2427:
[----:B------:R-:W5:Y:S01]  /*0a60*/  LDCU.64 UR6, c[0x0][0x420] ;  /* 0x00008400ff0677ac */ /* 0x000f620008000a00 */
[----:B------:R-:W-:-:S04]  /*0a70*/  LOP3.LUT P0, R0, R146, 0x7, RZ, 0xc0, !PT ;  /* 0x0000000792007812 */ /* 0x000fc8000780c0ff */
[----:B------:R-:W-:Y:S02]  /*0a80*/  ISETP.GE.OR P2, PT, R14, R11, P0 ;  /* 0x0000000b0e00720c */ /* 0x000fe40000746670 */
[C---:B------:R-:W-:Y:S02]  /*0a90*/  ISETP.NE.OR P1, PT, R0.reuse, RZ, P3 ;  /* 0x000000ff0000720c */ /* 0x040fe40001f25670 */
[----:B------:R-:W-:Y:S02]  /*0aa0*/  ISETP.NE.OR P0, PT, R0, RZ, P4 ;  /* 0x000000ff0000720c */ /* 0x000fe40002705670 */
[----:B--2---:R-:W-:Y:S02]  /*0ab0*/  IADD3 R3, P3, PT, R10, R14, RZ ;  /* 0x0000000e0a037210 */ /* 0x004fe40007f7e0ff */
[----:B------:R-:W-:Y:S02]  /*0ac0*/  ISETP.NE.OR P4, PT, R0, RZ, P5 ;  /* 0x000000ff0000720c */ /* 0x000fe40002f85670 */
[----:B---34-:R-:W-:-:S02]  /*0ad0*/  LEA.HI.X.SX32 R4, R10, RZ, 0x1, P3 ;  /* 0x000000ff0a047211 */ /* 0x018fc400018f0eff */
[----:B-----5:R-:W-:Y:S01]  /*0ae0*/  LEA R2, P3, R3, UR6, 0x2 ;  /* 0x0000000603027c11 */ /* 0x020fe2000f8610ff */
[----:B------:R-:W-:-:S03]  /*0af0*/  @!P2 IMAD.MOV.U32 R5, RZ, RZ, 0x7f800000 ;  /* 0x7f800000ff05a424 */ /* 0x000fc600078e00ff */
[----:B------:R-:W-:Y:S01]  /*0b00*/  LEA.HI.X R3, R3, UR7, R4, 0x2, P3 ;  /* 0x0000000703037c11 */ /* 0x000fe200098f1404 */
[----:B------:R-:W-:Y:S02]  /*0b10*/  @!P1 IMAD.MOV.U32 R4, RZ, RZ, 0x7f800000 ;  /* 0x7f800000ff049424 */ /* 0x000fe400078e00ff */
[----:B------:R-:W-:Y:S02]  /*0b20*/  @!P0 IMAD.MOV.U32 R0, RZ, RZ, 0x7f800000 ;  /* 0x7f800000ff008424 */ /* 0x000fe400078e00ff */
[----:B------:R2:W-:Y:S04]  /*0b30*/  @!P2 STG.E desc[UR4][R2.64], R5 ;  /* 0x000000050200a986 */ /* 0x0005e8000c101904 */
[----:B------:R2:W-:Y:S04]  /*0b40*/  @!P1 STG.E desc[UR4][R2.64+0x40], R4 ;  /* 0x0000400402009986 */ /* 0x0005e8000c101904 */
[----:B------:R2:W-:Y:S01]  /*0b50*/  @!P0 STG.E desc[UR4][R2.64+0x80], R0 ;  /* 0x0000800002008986 */ /* 0x0005e2000c101904 */
[----:B------:R-:W-:Y:S05]  /*0b60*/  @P4 EXIT ;  /* 0x000000000000494d */ /* 0x000fea0003800000 */
[----:B--2---:R-:W-:-:S05]  /*0b70*/  MOV R0, 0x7f800000 ;  /* 0x7f80000000007802 */ /* 0x004fca0000000f00 */
[----:B------:R-:W-:Y:S01]  /*0b80*/  STG.E desc[UR4][R2.64+0xc0], R0 ;  /* 0x0000c00002007986 */ /* 0x000fe2000c101904 */
[----:B------:R-:W-:Y:S05]  /*0b90*/  EXIT ;  /* 0x000000000000794d */ /* 0x000fea0003800000 */
.L_x_2422:
        /* <DEDUP_REMOVED lines=10> */
.L_x_2429:
        /* <DEDUP_REMOVED lines=111> */
.L_x_2430:
        /* <DEDUP_REMOVED lines=16> */
.L_x_2432:
[----:B------:R-:W3:Y:S01]  /*1430*/  LDC.64 R18, c[0x0][0x3b8] ;  /* 0x0000ee00ff127b82 */ /* 0x000ee20000000a00 */
[----:B--2---:R-:W-:-:S05]  /*1440*/  IADD3 R2, PT, PT, R6, R11, RZ ;  /* 0x0000000b06027210 */ /* 0x004fca0007ffe0ff */
[C---:B---3--:R-:W-:Y:S02]  /*1450*/  IMAD R0, R2.reuse, R19, RZ ;  /* 0x0000001302007224 */ /* 0x048fe400078e02ff */
[----:B------:R-:W-:-:S05]  /*1460*/  IMAD.WIDE.U32 R2, R2, R18, RZ ;  /* 0x0000001202027225 */ /* 0x000fca00078e00ff */
[----:B------:R-:W-:Y:S02]  /*1470*/  IADD3 R8, PT, PT, R3, R0, RZ ;  /* 0x0000000003087210 */ /* 0x000fe40007ffe0ff */
[----:B------:R-:W-:Y:S02]  /*1480*/  MOV R7, R2 ;  /* 0x0000000200077202 */ /* 0x000fe40000000f00 */
.L_x_2433:
        /* <DEDUP_REMOVED lines=15> */
.L_x_2434:
[----:B------:R-:W2:Y:S01]  /*1580*/  LDC.64 R14, c[0x0][0x3c0] ;  /* 0x0000f000ff0e7b82 */ /* 0x000ea20000000a00 */
[----:B------:R-:W-:-:S05]  /*1590*/  IADD3 R0, PT, PT, R6, R11, RZ ;  /* 0x0000000b06007210 */ /* 0x000fca0007ffe0ff */
[C---:B--2---:R-:W-:Y:S02]  /*15a0*/  IMAD R4, R0.reuse, R15, RZ ;  /* 0x0000000f00047224 */ /* 0x044fe400078e02ff */
[----:B------:R-:W-:-:S05]  /*15b0*/  IMAD.WIDE.U32 R2, R0, R14, RZ ;  /* 0x0000000e00027225 */ /* 0x000fca00078e00ff */
[----:B------:R-:W-:Y:S02]  /*15c0*/  IADD3 R5, PT, PT, R3, R4, RZ ;  /* 0x0000000403057210 */ /* 0x000fe40007ffe0ff */
[----:B------:R-:W-:-:S07]  /*15d0*/  MOV R4, R2 ;  /* 0x0000000200047202 */ /* 0x000fce0000000f00 */
.L_x_2435:
        /* <DEDUP_REMOVED lines=54> */
.L_x_2431:
        /* <DEDUP_REMOVED lines=9> */
[----:B------:R-:W3:Y:S01]  /*19d0*/  LDC R26, c[0x0][0x450] ;  /* 0x00011400ff1a7b82 */ /* 0x000ee20000000800 */
[----:B------:R-:W-:Y:S01]  /*19e0*/  MOV R73, RZ ;  /* 0x000000ff00497202 */ /* 0x000fe20000000f00 */
[----:B------:R-:W-:Y:S01]  /*19f0*/  IMAD.SHL.U32 R71, R18, 0x10, RZ ;  /* 0x0000001012477824 */ /* 0x000fe200078e00ff */
[----:B------:R-:W-:Y:S01]  /*1a00*/  SHF.L.U32 R30, R29, 0x8, RZ ;  /* 0x000000081d1e7819 */ /* 0x000fe200000006ff */
[----:B------:R-:W-:Y:S01]  /*1a10*/  IMAD.SHL.U32 R97, R14, 0x10, RZ ;  /* 0x000000100e617824 */ /* 0x000fe200078e00ff */
[----:B------:R-:W-:Y:S01]  /*1a20*/  SHF.L.U64.HI R81, R18, 0x4, R19 ;  /* 0x0000000412517819 */ /* 0x000fe20000010213 */
[----:B------:R-:W-:Y:S01]  /*1a30*/  IMAD.MOV.U32 R250, RZ, RZ, R27 ;  /* 0x000000fffffa7224 */ /* 0x000fe200078e001b */
[----:B------:R-:W-:Y:S01]  /*1a40*/  SHF.L.U64.HI R104, R14, 0x4, R15 ;  /* 0x000000040e687819 */ /* 0x000fe2000001020f */
[----:B------:R-:W1:Y:S01]  /*1a50*/  @!P0 LDC.64 R4, c[0x0][0x398] ;  /* 0x0000e600ff048b82 */ /* 0x000e620000000a00 */
[----:B------:R4:W-:Y:S01]  /*1a60*/  STL [R1+0x8], R30 ;  /* 0x0000081e01007387 */ /* 0x0009e20000100800 */
[----:B------:R-:W-:Y:S01]  /*1a70*/  VIADD R108, R30, 0xffffff00 ;  /* 0xffffff001e6c7836 */ /* 0x000fe20000000000 */
[----:B------:R-:W-:-:S02]  /*1a80*/  MOV R251, R24 ;  /* 0x0000001800fb7202 */ /* 0x000fc40000000f00 */
[----:B---3--:R-:W-:-:S04]  /*1a90*/  LEA.HI R26, R26, R26, RZ, 0x1 ;  /* 0x0000001a1a1a7211 */ /* 0x008fc800078f08ff */
[----:B------:R-:W-:Y:S01]  /*1aa0*/  SHF.R.S32.HI R26, RZ, 0x1, R26 ;  /* 0x00000001ff1a7819 */ /* 0x000fe2000001141a */
[----:B-1----:R-:W-:Y:S01]  /*1ab0*/  @!P0 IMAD.WIDE.U32 R2, R28, R4, RZ ;  /* 0x000000041c028225 */ /* 0x002fe200078e00ff */
[----:B------:R-:W-:-:S03]  /*1ac0*/  IADD3 R4, P1, PT, R16, R7, RZ ;  /* 0x0000000710047210 */ /* 0x000fc60007f3e0ff */
[----:B------:R-:W-:Y:S01]  /*1ad0*/  @!P0 IMAD R0, R28, R5, R3 ;  /* 0x000000051c008224 */ /* 0x000fe200078e0203 */
[----:B------:R-:W-:Y:S01]  /*1ae0*/  @!P0 MOV R6, R2 ;  /* 0x0000000200068202 */ /* 0x000fe20000000f00 */
[----:B--2---:R-:W-:-:S04]  /*1af0*/  @P0 IMAD.WIDE.U32 R2, R25, R12, RZ ;  /* 0x0000000c19020225 */ /* 0x004fc800078e00ff */
[----:B------:R-:W-:Y:S02]  /*1b00*/  @P0 IMAD R0, R25, R13, R3 ;  /* 0x0000000d19000224 */ /* 0x000fe400078e0203 */
[----:B------:R-:W-:Y:S01]  /*1b10*/  @P0 IMAD.MOV.U32 R6, RZ, RZ, R2 ;  /* 0x000000ffff060224 */ /* 0x000fe200078e0002 */
[----:B------:R-:W-:Y:S01]  /*1b20*/  IADD3 R2, P0, PT, R16, R8, RZ ;  /* 0x0000000810027210 */ /* 0x000fe20007f1e0ff */
[----:B------:R-:W-:Y:S02]  /*1b30*/  IMAD.X R5, RZ, RZ, R9, P1 ;  /* 0x000000ffff057224 */ /* 0x000fe400008e0609 */
        /* <DEDUP_REMOVED lines=8> */
[----:B------:R-:W-:Y:S02]  /*1bc0*/  IADD3 R25, P1, PT, R11, UR8, RZ ;  /* 0x000000080b197c10 */ /* 0x000fe4000ff3e0ff */
[----:B------:R-:W-:Y:S01]  /*1bd0*/  SHF.L.U64.HI R10, R4, 0x1, R0 ;  /* 0x00000001040a7819 */ /* 0x000fe20000010200 */
[----:B------:R-:W-:Y:S02]  /*1be0*/  IMAD.WIDE.U32 R6, R21, UR6, R6 ;  /* 0x0000000615067c25 */ /* 0x000fe4000f8e0006 */
[----:B------:R4:W-:Y:S01]  /*1bf0*/  STL [R1+0x10], R25 ;  /* 0x0000101901007387 */ /* 0x0009e20000100800 */
[----:B------:R-:W-:Y:S01]  /*1c00*/  IADD3.X R19, PT, PT, R10, UR9, RZ, P1, !PT ;  /* 0x000000090a137c10 */ /* 0x000fe20008ffe4ff */
[----:B------:R-:W-:-:S02]  /*1c10*/  IMAD R0, R72, R15, R3 ;  /* 0x0000000f48007224 */ /* 0x000fc400078e0203 */
[----:B------:R-:W-:Y:S01]  /*1c20*/  IMAD R3, R21, UR7, R7 ;  /* 0x0000000715037c24 */ /* 0x000fe2000f8e0207 */
[----:B------:R-:W1:Y:S01]  /*1c30*/  LDCU.64 UR6, c[0x0][0x390] ;  /* 0x00007200ff0677ac */ /* 0x000e620008000a00 */
[C---:B------:R-:W-:Y:S01]  /*1c40*/  IMAD.SHL.U32 R7, R2.reuse, 0x2, RZ ;  /* 0x0000000202077824 */ /* 0x040fe200078e00ff */
[----:B------:R-:W-:Y:S01]  /*1c50*/  SHF.L.U64.HI R4, R2, 0x1, R0 ;  /* 0x0000000102047819 */ /* 0x000fe20000010200 */
[----:B------:R-:W-:Y:S01]  /*1c60*/  IMAD.MOV.U32 R2, RZ, RZ, R6 ;  /* 0x000000ffff027224 */ /* 0x000fe200078e0006 */
[----:B------:R-:W-:Y:S01]  /*1c70*/  SHF.R.S32.HI R0, RZ, 0x1f, R105 ;  /* 0x0000001fff007819 */ /* 0x000fe20000011469 */
[-C--:B------:R-:W-:Y:S02]  /*1c80*/  IMAD R5, R9, R12.reuse, RZ ;  /* 0x0000000c09057224 */ /* 0x080fe400078e02ff */
[----:B------:R-:W-:Y:S01]  /*1c90*/  IMAD.WIDE.U32 R106, R8, R12, R2 ;  /* 0x0000000c086a7225 */ /* 0x000fe200078e0002 */
[----:B------:R-:W-:Y:S02]  /*1ca0*/  LEA.HI R0, R0, R105, RZ, 0x8 ;  /* 0x0000006900007211 */ /* 0x000fe400078f40ff */
[----:B------:R-:W-:Y:S01]  /*1cb0*/  SHF.L.U32 R2, R146, 0x2, RZ ;  /* 0x0000000292027819 */ /* 0x000fe200000006ff */
[----:B------:R-:W-:Y:S01]  /*1cc0*/  IMAD R5, R8, R13, R5 ;  /* 0x0000000d08057224 */ /* 0x000fe200078e0205 */
[----:B------:R-:W-:-:S02]  /*1cd0*/  SHF.R.S32.HI R22, RZ, 0x8, R0 ;  /* 0x00000008ff167819 */ /* 0x000fc40000011400 */
[----:B------:R-:W-:Y:S02]  /*1ce0*/  LOP3.LUT R2, R2, 0x1c, RZ, 0xc0, !PT ;  /* 0x0000001c02027812 */ /* 0x000fe400078ec0ff */
[----:B------:R-:W-:Y:S02]  /*1cf0*/  IADD3 R129, PT, PT, R107, R5, RZ ;  /* 0x000000056b817210 */ /* 0x000fe40007ffe0ff */
[----:B-1----:R-:W-:Y:S01]  /*1d00*/  IADD3 R21, P0, PT, R7, UR6, RZ ;  /* 0x0000000607157c10 */ /* 0x002fe2000ff1e0ff */
[----:B------:R-:W-:-:S03]  /*1d10*/  IMAD R109, R72, R26, R2 ;  /* 0x0000001a486d7224 */ /* 0x000fc600078e0202 */
[----:B------:R-:W-:Y:S01]  /*1d20*/  IADD3.X R18, PT, PT, R4, UR7, RZ, P0, !PT ;  /* 0x0000000704127c10 */ /* 0x000fe200087fe4ff */
[----:B------:R4:W-:Y:S01]  /*1d30*/  STL [R1+0x18], R21 ;  /* 0x0000181501007387 */ /* 0x0009e20000100800 */
[----:B------:R-:W-:Y:S01]  /*1d40*/  ISETP.GE.AND P0, PT, R22, R29, PT ;  /* 0x0000001d1600720c */ /* 0x000fe20003f06270 */
[--C-:B------:R-:W-:Y:S01]  /*1d50*/  IMAD.IADD R126, R2, 0x1, R109.reuse ;  /* 0x00000001027e7824 */ /* 0x100fe200078e026d */
[----:B------:R-:W-:Y:S01]  /*1d60*/  SHF.R.S32.HI R127, RZ, 0x1f, R109 ;  /* 0x0000001fff7f7819 */ /* 0x000fe2000001146d */
[----:B------:R4:W-:Y:S03]  /*1d70*/  STL [R1+0xc], R19 ;  /* 0x00000c1301007387 */ /* 0x0009e60000100800 */
[----:B------:R-:W-:Y:S01]  /*1d80*/  SHF.R.S32.HI R128, RZ, 0x1f, R126 ;  /* 0x0000001fff807819 */ /* 0x000fe2000001147e */
[----:B------:R4:W-:Y:S06]  /*1d90*/  STL [R1+0x14], R18 ;  /* 0x0000141201007387 */ /* 0x0009ec0000100800 */
[----:B------:R-:W-:Y:S05]  /*1da0*/  @P0 BRA `(.L_x_2436) ;  /* 0x000000cc00d40947 */ /* 0x000fea0003800000 */
[----:B------:R-:W1:Y:S01]  /*1db0*/  LDC.64 R4, c[0x0][0x4a0] ;  /* 0x00012800ff047b82 */ /* 0x000e620000000a00 */
[----:B------:R-:W2:Y:S01]  /*1dc0*/  LDCU.128 UR8, c[0x0][0x490] ;  /* 0x00009200ff0877ac */ /* 0x000ea20008000c00 */
[----:B------:R-:W-:Y:S01]  /*1dd0*/  IMAD.MOV.U32 R0, RZ, RZ, R17 ;  /* 0x000000ffff007224 */ /* 0x000fe200078e0011 */
[----:B------:R-:W-:Y:S01]  /*1de0*/  SHF.L.U32 R113, R26, 0x6, RZ ;  /* 0x000000061a717819 */ /* 0x000fe200000006ff */
[----:B------:R-:W-:Y:S01]  /*1df0*/  IMAD.MOV.U32 R17, RZ, RZ, RZ ;  /* 0x000000ffff117224 */ /* 0x000fe200078e00ff */
[----:B------:R-:W3:Y:S01]  /*1e00*/  LDCU.128 UR16, c[0x0][0x4b0] ;  /* 0x00009600ff1077ac */ /* 0x000ee20008000c00 */
[----:B-----5:R-:W-:Y:S01]  /*1e10*/  IMAD.IADD R9, R108, 0x1, R23 ;  /* 0x000000016c097824 */ /* 0x020fe200078e0217 */
[----:B------:R-:W-:Y:S01]  /*1e20*/  @!P3 IADD3 R0, PT, PT, -R0, RZ, RZ ;  /* 0x000000ff0000b210 */ /* 0x000fe20007ffe1ff */
[----:B------:R-:W4:Y:S01]  /*1e30*/  LDC.64 R12, c[0x0][0x4a8] ;  /* 0x00012a00ff0c7b82 */ /* 0x000f220000000a00 */
[----:B------:R-:W4:Y:S01]  /*1e40*/  LDCU.128 UR12, c[0x0][0x4c0] ;  /* 0x00009800ff0c77ac */ /* 0x000f220008000c00 */
[----:B------:R-:W-:Y:S01]  /*1e50*/  IMAD R9, R9, R26, RZ ;  /* 0x0000001a09097224 */ /* 0x000fe200078e02ff */
[----:B------:R-:W-:Y:S01]  /*1e60*/  SEL R8, R20, R0, !P2 ;  /* 0x0000000014087207 */ /* 0x000fe20005000000 */
[C---:B------:R-:W-:Y:S01]  /*1e70*/  IMAD.SHL.U32 R98, R26.reuse, 0x10, RZ ;  /* 0x000000101a627824 */ /* 0x040fe200078e00ff */
[----:B------:R-:W4:Y:S01]  /*1e80*/  LDCU.64 UR6, c[0x0][0x488] ;  /* 0x00009100ff0677ac */ /* 0x000f220008000a00 */
[C---:B------:R-:W-:Y:S01]  /*1e90*/  IMAD R125, R26.reuse, 0x30, RZ ;  /* 0x000000301a7d7824 */ /* 0x040fe200078e02ff */
[----:B------:R-:W-:Y:S01]  /*1ea0*/  SHF.R.S32.HI R10, RZ, 0x1f, R8 ;  /* 0x0000001fff0a7819 */ /* 0x000fe20000011408 */
[C---:B------:R-:W-:Y:S01]  /*1eb0*/  IMAD R124, R26.reuse, 0x50, RZ ;  /* 0x000000501a7c7824 */ /* 0x040fe200078e02ff */
[----:B------:R-:W-:Y:S01]  /*1ec0*/  SHF.R.S32.HI R11, RZ, 0x1f, R9 ;  /* 0x0000001fff0b7819 */ /* 0x000fe20000011409 */
[----:B------:R-:W-:Y:S01]  /*1ed0*/  UMOV UR21, URZ ;  /* 0x000000ff00157c82 */ /* 0x000fe20008000000 */
[C---:B------:R-:W-:Y:S01]  /*1ee0*/  IMAD R123, R26.reuse, 0x60, RZ ;  /* 0x000000601a7b7824 */ /* 0x040fe200078e02ff */
[----:B------:R-:W-:Y:S01]  /*1ef0*/  MOV R59, R19 ;  /* 0x00000013003b7202 */ /* 0x000fe20000000f00 */
[----:B------:R-:W-:Y:S01]  /*1f00*/  IMAD R122, R26, 0x70, RZ ;  /* 0x000000701a7a7824 */ /* 0x000fe200078e02ff */
[----:B------:R-:W-:Y:S01]  /*1f10*/  MOV R66, R21 ;  /* 0x0000001500427202 */ /* 0x000fe20000000f00 */
[----:B---3--:R-:W-:Y:S01]  /*1f20*/  USHF.L.U64.HI UR20, UR16, 0x5, UR17 ;  /* 0x0000000510147899 */ /* 0x008fe20008010211 */
[----:B-1----:R-:W-:Y:S01]  /*1f30*/  IMAD.WIDE.U32 R2, R28, R4, R16 ;  /* 0x000000041c027225 */ /* 0x002fe200078e0010 */
[----:B------:R-:W-:-:S02]  /*1f40*/  VIMNMX R85, PT, PT, RZ, R22, !PT ;  /* 0x00000016ff557248 */ /* 0x000fc40007fe0100 */
[----:B------:R-:W-:Y:S01]  /*1f50*/  IADD3 R83, PT, PT, R72, 0x20, RZ ;  /* 0x0000002048537810 */ /* 0x000fe20007ffe0ff */
[----:B------:R-:W-:Y:S01]  /*1f60*/  IMAD R3, R28, R5, R3 ;  /* 0x000000051c037224 */ /* 0x000fe200078e0203 */
[----:B------:R-:W-:Y:S01]  /*1f70*/  IADD3 R74, PT, PT, R72, 0x40, RZ ;  /* 0x00000040484a7810 */ /* 0x000fe20007ffe0ff */
[----:B--2---:R-:W-:Y:S01]  /*1f80*/  IMAD.WIDE.U32 R4, R28, UR10, R16 ;  /* 0x0000000a1c047c25 */ /* 0x004fe2000f8e0010 */
[----:B------:R-:W-:Y:S02]  /*1f90*/  IADD3 R95, PT, PT, R72, 0x60, RZ ;  /* 0x00000060485f7810 */ /* 0x000fe40007ffe0ff */
[----:B----4-:R-:W-:Y:S01]  /*1fa0*/  SHF.L.U64.HI R80, R12, 0x4, R13 ;  /* 0x000000040c507819 */ /* 0x010fe2000001020d */
[----:B------:R-:W-:Y:S01]  /*1fb0*/  IMAD.WIDE.U32 R6, R108, UR16, R2 ;  /* 0x000000106c067c25 */ /* 0x000fe2000f8e0002 */
[C---:B------:R-:W-:Y:S02]  /*1fc0*/  LOP3.LUT R93, R72.reuse, 0x80, RZ, 0xfc, !PT ;  /* 0x00000080485d7812 */ /* 0x040fe400078efcff */
[----:B------:R-:W-:Y:S01]  /*1fd0*/  IADD3 R92, PT, PT, R72, 0x90, RZ ;  /* 0x00000090485c7810 */ /* 0x000fe20007ffe0ff */
[----:B------:R-:W-:Y:S01]  /*1fe0*/  IMAD R3, R28, UR11, R5 ;  /* 0x0000000b1c037c24 */ /* 0x000fe2000f8e0205 */
[----:B------:R-:W1:Y:S01]  /*1ff0*/  LDCU.64 UR10, c[0x0][0x4d0] ;  /* 0x00009a00ff0a77ac */ /* 0x000e620008000a00 */
[----:B------:R-:W-:Y:S01]  /*2000*/  IMAD.MOV.U32 R2, RZ, RZ, R4 ;  /* 0x000000ffff027224 */ /* 0x000fe200078e0004 */
[----:B------:R-:W-:Y:S01]  /*2010*/  IADD3 R90, PT, PT, R72, 0xb0, RZ ;  /* 0x000000b0485a7810 */ /* 0x000fe20007ffe0ff */
[----:B------:R-:W-:Y:S01]  /*2020*/  IMAD R0, R10, UR12, RZ ;  /* 0x0000000c0a007c24 */ /* 0x000fe2000f8e02ff */
[----:B------:R-:W-:Y:S01]  /*2030*/  IADD3 R88, PT, PT, R72, 0xd0, RZ ;  /* 0x000000d048587810 */ /* 0x000fe20007ffe0ff */
[----:B------:R-:W-:Y:S01]  /*2040*/  IMAD R5, R108, UR17, R7 ;  /* 0x000000116c057c24 */ /* 0x000fe2000f8e0207 */
[----:B------:R-:W-:Y:S01]  /*2050*/  IADD3 R86, PT, PT, R72, 0xf0, RZ ;  /* 0x000000f048567810 */ /* 0x000fe20007ffe0ff */
[----:B------:R-:W-:Y:S01]  /*2060*/  IMAD.MOV.U32 R4, RZ, RZ, R6 ;  /* 0x000000ffff047224 */ /* 0x000fe200078e0006 */
[----:B------:R-:W-:Y:S01]  /*2070*/  SHF.R.S32.HI R6, RZ, 0x1f, R105 ;  /* 0x0000001fff067819 */ /* 0x000fe20000011469 */
[C---:B------:R-:W-:Y:S01]  /*2080*/  IMAD R0, R8.reuse, UR13, R0 ;  /* 0x0000000d08007c24 */ /* 0x040fe2000f8e0200 */
[----:B------:R-:W-:Y:S01]  /*2090*/  MOV R69, R108 ;  /* 0x0000006c00457202 */ /* 0x000fe20000000f00 */
[----:B------:R-:W-:Y:S01]  /*20a0*/  IMAD.WIDE.U32 R4, R8, UR12, R4 ;  /* 0x0000000c08047c25 */ /* 0x000fe2000f8e0004 */
[----:B------:R-:W-:Y:S01]  /*20b0*/  SHF.R.S32.HI R103, RZ, 0x1f, R98 ;  /* 0x0000001fff677819 */ /* 0x000fe20000011462 */
[----:B------:R-:W2:Y:S01]  /*20c0*/  LDCU.64 UR12, c[0x0][0x4e0] ;  /* 0x00009c00ff0c77ac */ /* 0x000ea20008000a00 */
[----:B------:R-:W-:Y:S01]  /*20d0*/  SHF.R.S32.HI R142, RZ, 0x1f, R125 ;  /* 0x0000001fff8e7819 */ /* 0x000fe2000001147d */
[----:B------:R-:W-:Y:S01]  /*20e0*/  IMAD R7, R10, UR18, RZ ;  /* 0x000000120a077c24 */ /* 0x000fe2000f8e02ff */
[----:B------:R-:W-:Y:S01]  /*20f0*/  IADD3 R5, PT, PT, R5, R0, RZ ;  /* 0x0000000005057210 */ /* 0x000fe20007ffe0ff */
[----:B------:R-:W-:Y:S01]  /*2100*/  IMAD.WIDE.U32 R2, R108, R12, R2 ;  /* 0x0000000c6c027225 */ /* 0x000fe200078e0002 */
[----:B------:R-:W-:-:S02]  /*2110*/  IADD3 R0, P0, PT, -R105, R72, RZ ;  /* 0x0000004869007210 */ /* 0x000fc40007f1e1ff */
[----:B------:R-:W-:Y:S01]  /*2120*/  SHF.R.S32.HI R141, RZ, 0x1f, R113 ;  /* 0x0000001fff8d7819 */ /* 0x000fe20000011471 */
[----:B------:R-:W-:Y:S01]  /*2130*/  IMAD R14, R8, UR19, R7 ;  /* 0x00000013080e7c24 */ /* 0x000fe2000f8e0207 */
[C---:B------:R-:W-:Y:S01]  /*2140*/  IADD3 R7, P1, PT, R9.reuse, R109, RZ ;  /* 0x0000006d09077210 */ /* 0x040fe20007f3e0ff */
[----:B------:R-:W-:Y:S01]  /*2150*/  IMAD R3, R108, R13, R3 ;  /* 0x0000000d6c037224 */ /* 0x000fe200078e0203 */
[----:B------:R-:W-:Y:S01]  /*2160*/  USHF.L.U32 UR19, UR16, 0x8, URZ ;  /* 0x0000000810137899 */ /* 0x000fe200080006ff */
[----:B------:R-:W-:Y:S01]  /*2170*/  IMAD.X R10, RZ, RZ, ~R6, P0 ;  /* 0x000000ffff0a7224 */ /* 0x000fe200000e0e06 */
[----:B------:R-:W-:Y:S01]  /*2180*/  IADD3 R6, P0, PT, R9, R126, RZ ;  /* 0x0000007e09067210 */ /* 0x000fe20007f1e0ff */
[----:B------:R-:W-:Y:S01]  /*2190*/  IMAD.WIDE.U32 R2, R8, UR18, R2 ;  /* 0x0000001208027c25 */ /* 0x000fe2000f8e0002 */
[----:B------:R-:W-:Y:S01]  /*21a0*/  USHF.L.U32 UR18, UR16, 0x5, URZ ;  /* 0x0000000510127899 */ /* 0x000fe200080006ff */
[----:B------:R-:W-:Y:S02]  /*21b0*/  SHF.R.S32.HI R140, RZ, 0x1f, R124 ;  /* 0x0000001fff8c7819 */ /* 0x000fe4000001147c */
[----:B------:R-:W-:Y:S01]  /*21c0*/  IMAD.X R9, R11, 0x1, R127, P1 ;  /* 0x000000010b097824 */ /* 0x000fe200008e067f */
[----:B------:R-:W-:Y:S01]  /*21d0*/  SHF.L.U32 R55, R6, 0x1, RZ ;  /* 0x0000000106377819 */ /* 0x000fe200000006ff */
[----:B------:R-:W-:Y:S01]  /*21e0*/  IMAD R8, R10, UR16, RZ ;  /* 0x000000100a087c24 */ /* 0x000fe2000f8e02ff */
[----:B------:R-:W-:Y:S01]  /*21f0*/  SHF.R.S32.HI R139, RZ, 0x1f, R123 ;  /* 0x0000001fff8b7819 */ /* 0x000fe2000001147b */
[----:B------:R-:W-:Y:S01]  /*2200*/  IMAD.IADD R3, R3, 0x1, R14 ;  /* 0x0000000103037824 */ /* 0x000fe200078e020e */
[----:B------:R-:W-:Y:S01]  /*2210*/  SHF.L.U64.HI R9, R7, 0x1, R9 ;  /* 0x0000000107097819 */ /* 0x000fe20000010209 */
[C---:B------:R-:W-:Y:S01]  /*2220*/  IMAD R15, R0.reuse, UR17, R8 ;  /* 0x00000011000f7c24 */ /* 0x040fe2000f8e0208 */
[----:B------:R-:W-:Y:S01]  /*2230*/  IADD3.X R8, PT, PT, R11, R128, RZ, P0, !PT ;  /* 0x000000800b087210 */ /* 0x000fe200007fe4ff */
[----:B------:R-:W-:Y:S01]  /*2240*/  IMAD.SHL.U32 R7, R7, 0x2, RZ ;  /* 0x0000000207077824 */ /* 0x000fe200078e00ff */
[----:B------:R-:W3:Y:S01]  /*2250*/  LDCU.U8 UR17, c[0x0][0x533] ;  /* 0x0000a660ff1177ac */ /* 0x000ee20008000000 */
[----:B------:R-:W-:Y:S01]  /*2260*/  IMAD.WIDE.U32 R4, R0, UR16, R4 ;  /* 0x0000001000047c25 */ /* 0x000fe2000f8e0004 */
[----:B------:R-:W-:-:S02]  /*2270*/  SHF.L.U64.HI R8, R6, 0x1, R8 ;  /* 0x0000000106087819 */ /* 0x000fc40000010208 */
[----:B------:R-:W-:Y:S01]  /*2280*/  IADD3 R30, P0, PT, R7, UR14, RZ ;  /* 0x0000000e071e7c10 */ /* 0x000fe2000ff1e0ff */
[-C--:B------:R-:W-:Y:S01]  /*2290*/  IMAD R6, R10, R12.reuse, RZ ;  /* 0x0000000c0a067224 */ /* 0x080fe200078e02ff */
[----:B------:R-:W4:Y:S01]  /*22a0*/  LDCU UR16, c[0x0][0x450] ;  /* 0x00008a00ff1077ac */ /* 0x000f220008000800 */
[C---:B------:R-:W-:Y:S01]  /*22b0*/  IMAD.WIDE.U32 R2, R0.reuse, R12, R2 ;  /* 0x0000000c00027225 */ /* 0x040fe200078e0002 */
[----:B------:R-:W-:Y:S02]  /*22c0*/  IADD3.X R31, PT, PT, R9, UR15, RZ, P0, !PT ;  /* 0x0000000f091f7c10 */ /* 0x000fe400087fe4ff */
[----:B-1----:R-:W-:Y:S01]  /*22d0*/  IADD3 R44, P0, PT, R7, UR10, RZ ;  /* 0x0000000a072c7c10 */ /* 0x002fe2000ff1e0ff */
[----:B------:R-:W-:Y:S01]  /*22e0*/  IMAD R6, R0, R13, R6 ;  /* 0x0000000d00067224 */ /* 0x000fe200078e0206 */
[----:B------:R-:W-:Y:S01]  /*22f0*/  LEA R76, P3, R4, UR8, 0x1 ;  /* 0x00000008044c7c11 */ /* 0x000fe2000f8608ff */
[----:B------:R-:W-:Y:S01]  /*2300*/  IMAD.IADD R0, R5, 0x1, R15 ;  /* 0x0000000105007824 */ /* 0x000fe200078e020f */
[----:B------:R-:W-:Y:S01]  /*2310*/  IADD3.X R45, PT, PT, R9, UR11, RZ, P0, !PT ;  /* 0x0000000b092d7c10 */ /* 0x000fe200087fe4ff */
[C---:B------:R-:W-:Y:S01]  /*2320*/  IMAD R121, R26.reuse, 0x90, RZ ;  /* 0x000000901a797824 */ /* 0x040fe200078e02ff */
[----:B------:R-:W-:Y:S01]  /*2330*/  IADD3 R6, PT, PT, R3, R6, RZ ;  /* 0x0000000603067210 */ /* 0x000fe20007ffe0ff */
[----:B------:R-:W-:Y:S01]  /*2340*/  IMAD R120, R26, 0xa0, RZ ;  /* 0x000000a01a787824 */ /* 0x000fe200078e02ff */
[----:B------:R-:W-:Y:S01]  /*2350*/  LEA.HI.X R75, R4, UR9, R0, 0x1, P3 ;  /* 0x00000009044b7c11 */ /* 0x000fe200098f0c00 */
[----:B------:R-:W-:Y:S01]  /*2360*/  IMAD.SHL.U32 R0, R12, 0x100, RZ ;  /* 0x000001000c007824 */ /* 0x000fe200078e00ff */
[----:B------:R-:W-:Y:S01]  /*2370*/  IADD3 R3, P0, PT, RZ, -UR21, RZ ;  /* 0x80000015ff037c10 */ /* 0x000fe2000ff1e0ff */
[----:B------:R-:W-:Y:S01]  /*2380*/  IMAD R119, R26, 0xb0, RZ ;  /* 0x000000b01a777824 */ /* 0x000fe200078e02ff */
[----:B------:R-:W-:Y:S01]  /*2390*/  LEA R28, P2, R2, UR6, 0x1 ;  /* 0x00000006021c7c11 */ /* 0x000fe2000f8408ff */
[C---:B------:R-:W-:Y:S01]  /*23a0*/  IMAD R118, R26.reuse, 0xc0, RZ ;  /* 0x000000c01a767824 */ /* 0x040fe200078e02ff */
[C---:B------:R-:W-:Y:S01]  /*23b0*/  IADD3 R57, P1, PT, R55.reuse, UR14, RZ ;  /* 0x0000000e37397c10 */ /* 0x040fe2000ff3e0ff */
[----:B------:R-:W-:Y:S01]  /*23c0*/  IMAD R117, R26, 0xd0, RZ ;  /* 0x000000d01a757824 */ /* 0x000fe200078e02ff */
[----:B------:R-:W-:Y:S01]  /*23d0*/  LEA.HI.X R27, R2, UR7, R6, 0x1, P2 ;  /* 0x00000007021b7c11 */ /* 0x000fe200090f0c06 */
[C---:B------:R-:W-:Y:S01]  /*23e0*/  IMAD R116, R26.reuse, 0xe0, RZ ;  /* 0x000000e01a747824 */ /* 0x040fe200078e02ff */
[----:B------:R-:W-:Y:S01]  /*23f0*/  IADD3.X R2, PT, PT, RZ, ~UR19, RZ, P0, !PT ;  /* 0x80000013ff027c10 */ /* 0x000fe200087fe4ff */
[----:B------:R-:W-:Y:S01]  /*2400*/  IMAD R115, R26, 0xf0, RZ ;  /* 0x000000f01a737824 */ /* 0x000fe200078e02ff */
[----:B------:R-:W-:Y:S01]  /*2410*/  IADD3.X R54, PT, PT, R8, UR15, RZ, P1, !PT ;  /* 0x0000000f08367c10 */ /* 0x000fe20008ffe4ff */
[C---:B------:R-:W-:Y:S01]  /*2420*/  IMAD.SHL.U32 R114, R26.reuse, 0x20, RZ ;  /* 0x000000201a727824 */ /* 0x040fe200078e00ff */
[----:B------:R-:W-:Y:S01]  /*2430*/  IADD3 R55, P1, PT, R55, UR10, RZ ;  /* 0x0000000a37377c10 */ /* 0x000fe2000ff3e0ff */
[----:B------:R-:W-:Y:S01]  /*2440*/  IMAD.SHL.U32 R112, R26, 0x80, RZ ;  /* 0x000000801a707824 */ /* 0x000fe200078e00ff */
[----:B------:R-:W-:Y:S01]  /*2450*/  SHF.R.S32.HI R138, RZ, 0x1f, R122 ;  /* 0x0000001fff8a7819 */ /* 0x000fe2000001147a */
[----:B------:R-:W-:Y:S01]  /*2460*/  IMAD.X R0, RZ, RZ, ~R0, P0 ;  /* 0x000000ffff007224 */ /* 0x000fe200000e0e00 */
[----:B------:R-:W-:Y:S01]  /*2470*/  SHF.R.S32.HI R143, RZ, 0x1f, R114 ;  /* 0x0000001fff8f7819 */ /* 0x000fe20000011472 */
[----:B------:R-:W-:Y:S01]  /*2480*/  IMAD.SHL.U32 R67, R12, 0x10, RZ ;  /* 0x000000100c437824 */ /* 0x000fe200078e00ff */
[----:B------:R-:W-:Y:S01]  /*2490*/  SHF.R.S32.HI R137, RZ, 0x1f, R112 ;  /* 0x0000001fff897819 */ /* 0x000fe20000011470 */
[----:B------:R-:W-:Y:S01]  /*24a0*/  IMAD.MOV.U32 R65, RZ, RZ, R18 ;  /* 0x000000ffff417224 */ /* 0x000fe200078e0012 */
[----:B------:R-:W-:Y:S01]  /*24b0*/  SHF.R.S32.HI R136, RZ, 0x1f, R121 ;  /* 0x0000001fff887819 */ /* 0x000fe20000011479 */
[----:B------:R-:W-:Y:S01]  /*24c0*/  IMAD.MOV.U32 R60, RZ, RZ, R25 ;  /* 0x000000ffff3c7224 */ /* 0x000fe200078e0019 */
        /* <DEDUP_REMOVED lines=12> */
[----:B----4-:R-:W-:Y:S01]  /*2590*/  MOV R19, UR16 ;  /* 0x0000001000137c02 */ /* 0x010fe20008000f00 */
[----:B------:R-:W-:Y:S01]  /*25a0*/  VIADD R87, R72, 0xe0 ;  /* 0x000000e048577836 */ /* 0x000fe20000000000 */
[--C-:B------:R-:W-:Y:S01]  /*25b0*/  SHF.R.S64 R102, R3, 0x1f, R2.reuse ;  /* 0x0000001f03667819 */ /* 0x100fe20000001002 */
[C---:B------:R-:W-:Y:S01]  /*25c0*/  IMAD R52, R29.reuse, -0x100, R105 ;  /* 0xffffff001d347824 */ /* 0x040fe200078e0269 */
[----:B------:R-:W-:Y:S01]  /*25d0*/  SHF.R.S32.HI R101, RZ, 0x1f, R2 ;  /* 0x0000001fff657819 */ /* 0x000fe20000011402 */
[----:B------:R-:W-:Y:S01]  /*25e0*/  IMAD R51, R29, -0x100, R186 ;  /* 0xffffff001d337824 */ /* 0x000fe200078e02ba */
[--C-:B------:R-:W-:Y:S01]  /*25f0*/  SHF.R.S64 R100, R3, 0x1f, R0.reuse ;  /* 0x0000001f03647819 */ /* 0x100fe20000001000 */
[----:B------:R-:W-:Y:S01]  /*2600*/  IMAD.MOV.U32 R79, RZ, RZ, R29 ;  /* 0x000000ffff4f7224 */ /* 0x000fe200078e001d */
[----:B------:R-:W-:Y:S01]  /*2610*/  SHF.R.S32.HI R99, RZ, 0x1f, R0 ;  /* 0x0000001fff637819 */ /* 0x000fe20000011400 */
[----:B------:R-:W1:Y:S01]  /*2620*/  LDCU.64 UR6, c[0x0][0x3b8] ;  /* 0x00007700ff0677ac */ /* 0x000e620008000a00 */
[----:B------:R-:W-:Y:S01]  /*2630*/  IADD3.X R53, PT, PT, R8, UR11, RZ, P1, !PT ;  /* 0x0000000b08357c10 */ /* 0x000fe20008ffe4ff */
[----:B------:R-:W4:Y:S01]  /*2640*/  LDCU.64 UR14, c[0x0][0x3c0] ;  /* 0x00007800ff0e77ac */ /* 0x000f220008000a00 */
[----:B------:R-:W1:Y:S01]  /*2650*/  LDCU.128 UR8, c[0x0][0x3a0] ;  /* 0x00007400ff0877ac */ /* 0x000e620008000c00 */
[----:B--23--:R-:W-:-:S11]  /*2660*/  UISETP.NE.AND UP0, UPT, UR17, URZ, UPT ;  /* 0x000000ff1100728c */ /* 0x00cfd6000bf05270 */
.L_x_2506:
[----:B------:R-:W-:Y:S01]  /*2670*/  VIADD R51, R51, 0x100 ;  /* 0x0000010033337836 */ /* 0x000fe20000000000 */
[----:B------:R-:W-:Y:S01]  /*2680*/  BSSY.RECONVERGENT B1, `(.L_x_2437) ;  /* 0x0000c06000017945 */ /* 0x000fe20003800200 */
[----:B------:R-:W-:Y:S02]  /*2690*/  VIADD R52, R52, 0x100 ;  /* 0x0000010034347836 */ /* 0x000fe40000000000 */
[----:B------:R-:W-:Y:S01]  /*26a0*/  IMAD.MOV.U32 R78, RZ, RZ, R69 ;  /* 0x000000ffff4e7224 */ /* 0x000fe200078e0045 */
[CC--:B------:R-:W-:Y:S01]  /*26b0*/  ISETP.GE.AND P0, PT, R72.reuse, R51.reuse, PT ;  /* 0x000000334800720c */ /* 0x0c0fe20003f06270 */
[----:B------:R-:W-:Y:S01]  /*26c0*/  VIADD R79, R79, 0xffffffff ;  /* 0xffffffff4f4f7836 */ /* 0x000fe20000000000 */
[-C--:B------:R-:W-:Y:S01]  /*26d0*/  ISETP.GE.AND P6, PT, R93, R51.reuse, PT ;  /* 0x000000335d00720c */ /* 0x080fe20003fc6270 */
[----:B------:R-:W-:Y:S01]  /*26e0*/  VIADD R69, R69, 0xffffff00 ;  /* 0xffffff0045457836 */ /* 0x000fe20000000000 */
[-C--:B------:R-:W-:Y:S02]  /*26f0*/  ISETP.GE.AND P2, PT, R72, R52.reuse, !P0 ;  /* 0x000000344800720c */ /* 0x080fe40004746270 */
[CC--:B------:R-:W-:Y:S02]  /*2700*/  ISETP.GE.AND P0, PT, R84.reuse, R51.reuse, PT ;  /* 0x000000335400720c */ /* 0x0c0fe40003f06270 */
[-C--:B------:R-:W-:Y:S02]  /*2710*/  ISETP.LT.OR P6, PT, R93, R52.reuse, P6 ;  /* 0x000000345d00720c */ /* 0x080fe400037c1670 */
[-C--:B------:R-:W-:Y:S02]  /*2720*/  ISETP.GE.AND P3, PT, R84, R52.reuse, !P0 ;  /* 0x000000345400720c */ /* 0x080fe40004766270 */
[----:B------:R-:W-:Y:S02]  /*2730*/  IADD3 R4, P0, PT, R76, UR18, RZ ;  /* 0x000000124c047c10 */ /* 0x000fe4000ff1e0ff */
[----:B------:R-:W-:Y:S02]  /*2740*/  P2R R46, PR, RZ, 0x8 ;  /* 0x00000008ff2e7803 */ /* 0x000fe40000000000 */
[----:B------:R-:W-:Y:S01]  /*2750*/  IADD3.X R5, PT, PT, R75, UR20, RZ, P0, !PT ;  /* 0x000000144b057c10 */ /* 0x000fe200087fe4ff */
[----:B------:R-:W-:Y:S01]  /*2760*/  @P2 IMAD.MOV.U32 R2, RZ, RZ, R76 ;  /* 0x000000ffff022224 */ /* 0x000fe200078e004c */
[CC--:B------:R-:W-:Y:S01]  /*2770*/  ISETP.GE.AND P0, PT, R83.reuse, R51.reuse, PT ;  /* 0x000000335300720c */ /* 0x0c0fe20003f06270 */
[----:B------:R-:W-:Y:S03]  /*2780*/  @P2 IMAD.MOV.U32 R3, RZ, RZ, R75 ;  /* 0x000000ffff032224 */ /* 0x000fe600078e004b */
[----:B------:R-:W-:Y:S02]  /*2790*/  ISETP.GE.AND P4, PT, R83, R52, !P0 ;  /* 0x000000345300720c */ /* 0x000fe40004786270 */
[----:B---3--:R2:W3:Y:S02]  /*27a0*/  @P2 LDG.E.128 R8, desc[UR4][R2.64] ;  /* 0x0000000402082981 */ /* 0x0084e4000c1e1d00 */
[----:B------:R-:W-:Y:S09]  /*27b0*/  P2R R47, PR, RZ, 0x10 ;  /* 0x00000010ff2f7803 */ /* 0x000ff20000000000 */
[----:B------:R-:W5:Y:S01]  /*27c0*/  @P4 LDC.64 R20, c[0x0][0x3c0] ;  /* 0x0000f000ff144b82 */ /* 0x000f620000000a00 */
[----:B------:R-:W-:Y:S04]  /*27d0*/  @P4 IADD3 R6, P0, PT, R4, UR18, RZ ;  /* 0x0000001204064c10 */ /* 0x000fe8000ff1e0ff */
[----:B------:R-:W-:Y:S02]  /*27e0*/  @P4 IADD3.X R7, PT, PT, R5, UR20, RZ, P0, !PT ;  /* 0x0000001405074c10 */ /* 0x000fe400087fe4ff */
[C---:B------:R-:W-:Y:S01]  /*27f0*/  ISETP.GE.AND P0, PT, R82.reuse, R51, PT ;  /* 0x000000335200720c */ /* 0x040fe20003f06270 */
[----:B--2---:R-:W-:Y:S02]  /*2800*/  @P2 IMAD.MOV.U32 R2, RZ, RZ, R66 ;  /* 0x000000ffff022224 */ /* 0x004fe400078e0042 */
[----:B------:R-:W-:Y:S05]  /*2810*/  @P2 IMAD.MOV.U32 R3, RZ, RZ, R65 ;  /* 0x000000ffff032224 */ /* 0x000fea00078e0041 */
[----:B---3--:R2:W-:Y:S06]  /*2820*/  @P2 STG.E.128 desc[UR4][R2.64], R8 ;  /* 0x0000000802002986 */ /* 0x0085ec000c101d04 */
[----:B--2---:R-:W2:Y:S01]  /*2830*/  @P3 LDG.E.128 R8, desc[UR4][R4.64] ;  /* 0x0000000404083981 */ /* 0x004ea2000c1e1d00 */
[C---:B------:R-:W-:Y:S04]  /*2840*/  LEA R2, P1, R97.reuse, R66, 0x1 ;  /* 0x0000004261027211 */ /* 0x040fe800078208ff */
[----:B------:R-:W-:Y:S05]  /*2850*/  LEA.HI.X R3, R97, R65, R104, 0x1, P1 ;  /* 0x0000004161037211 */ /* 0x000fea00008f0c68 */
[----:B--2---:R2:W-:Y:S01]  /*2860*/  @P3 STG.E.128 desc[UR4][R2.64], R8 ;  /* 0x0000000802003986 */ /* 0x0045e2000c101d04 */
[----:B------:R-:W-:Y:S05]  /*2870*/  ISETP.GE.AND P3, PT, R82, R52, !P0 ;  /* 0x000000345200720c */ /* 0x000fea0004766270 */
[----:B------:R3:W4:Y:S01]  /*2880*/  @P4 LDG.E.128 R12, desc[UR4][R6.64] ;  /* 0x00000004060c4981 */ /* 0x000722000c1e1d00 */
[----:B------:R-:W-:Y:S07]  /*2890*/  P2R R56, PR, RZ, 0x8 ;  /* 0x00000008ff387803 */ /* 0x000fee0000000000 */
[----:B--2---:R-:W3:Y:S01]  /*28a0*/  @P3 LDC.64 R10, c[0x0][0x4b0] ;  /* 0x00012c00ff0a3b82 */ /* 0x004ee20000000a00 */
[C---:B-----5:R-:W-:Y:S04]  /*28b0*/  @P4 LEA R8, P1, R20.reuse, R2, 0x5 ;  /* 0x0000000214084211 */ /* 0x060fe800078228ff */
[----:B------:R-:W-:Y:S02]  /*28c0*/  @P4 LEA.HI.X R9, R20, R3, R21, 0x5, P1 ;  /* 0x0000000314094211 */ /* 0x000fe400008f2c15 */
[C---:B---3--:R-:W-:Y:S04]  /*28d0*/  @P3 LEA R6, P0, R10.reuse, R4, 0x6 ;  /* 0x000000040a063211 */ /* 0x048fe800078030ff */
[----:B------:R-:W-:Y:S02]  /*28e0*/  @P3 LEA.HI.X R7, R10, R5, R11, 0x6, P0 ;  /* 0x000000050a073211 */ /* 0x000fe400000f340b */
[----:B------:R-:W2:Y:S01]  /*28f0*/  @P3 LDC.64 R10, c[0x0][0x3c0] ;  /* 0x0000f000ff0a3b82 */ /* 0x000ea20000000a00 */
[C---:B------:R-:W-:Y:S04]  /*2900*/  ISETP.GE.AND P0, PT, R74.reuse, R51, PT ;  /* 0x000000334a00720c */ /* 0x040fe80003f06270 */
[----:B------:R-:W-:Y:S01]  /*2910*/  ISETP.LT.OR P0, PT, R74, R52, P0 ;  /* 0x000000344a00720c */ /* 0x000fe20000701670 */
[----:B----4-:R3:W-:Y:S11]  /*2920*/  @P4 STG.E.128 desc[UR4][R8.64], R12 ;  /* 0x0000000c08004986 */ /* 0x0107f6000c101d04 */
[----:B------:R-:W-:Y:S01]  /*2930*/  @!UPT UIADD3 URZ, UPT, UPT, URZ, URZ, URZ ;  /* 0x000000fffffff290 */ /* 0x000fe2000fffe0ff */
[----:B---3--:R-:W3:Y:S01]  /*2940*/  @!P0 LDC.64 R8, c[0x0][0x4b0] ;  /* 0x00012c00ff088b82 */ /* 0x008ee20000000a00 */
[----:B------:R4:W5:Y:S01]  /*2950*/  @P3 LDG.E.128 R12, desc[UR4][R6.64] ;  /* 0x00000004060c3981 */ /* 0x000962000c1e1d00 */
[----:B---3--:R-:W-:Y:S02]  /*2960*/  @!P0 IMAD R9, R9, 0x60, RZ ;  /* 0x0000006009098824 */ /* 0x008fe400078e02ff */
[----:B----4-:R-:W-:Y:S01]  /*2970*/  @!P0 IMAD.WIDE.U32 R6, R8, 0x60, R4 ;  /* 0x0000006008068825 */ /* 0x010fe200078e0004 */
[C---:B--2---:R-:W-:Y:S03]  /*2980*/  @P3 LEA R8, P1, R10.reuse, R2, 0x6 ;  /* 0x000000020a083211 */ /* 0x044fe600078230ff */
[----:B------:R-:W-:Y:S01]  /*2990*/  @!P0 IMAD.IADD R7, R7, 0x1, R9 ;  /* 0x0000000107078824 */ /* 0x000fe200078e0209 */
[----:B------:R-:W-:Y:S02]  /*29a0*/  @P3 LEA.HI.X R9, R10, R3, R11, 0x6, P1 ;  /* 0x000000030a093211 */ /* 0x000fe400008f340b */
[C---:B------:R-:W-:Y:S04]  /*29b0*/  ISETP.GE.AND P1, PT, R96.reuse, R51, PT ;  /* 0x000000336000720c */ /* 0x040fe80003f26270 */
[----:B------:R-:W-:Y:S04]  /*29c0*/  ISETP.LT.OR P4, PT, R96, R52, P1 ;  /* 0x000000346000720c */ /* 0x000fe80000f81670 */
[----:B------:R-:W-:Y:S09]  /*29d0*/  P2R R58, PR, RZ, 0x10 ;  /* 0x00000010ff3a7803 */ /* 0x000ff20000000000 */
[----:B------:R-:W2:Y:S01]  /*29e0*/  @!P4 LDC.64 R10, c[0x0][0x4b0] ;  /* 0x00012c00ff0acb82 */ /* 0x000ea20000000a00 */
[----:B-----5:R3:W-:Y:S06]  /*29f0*/  @P3 STG.E.128 desc[UR4][R8.64], R12 ;  /* 0x0000000c08003986 */ /* 0x0207ec000c101d04 */
[----:B---3--:R3:W4:Y:S01]  /*2a00*/  @!P0 LDG.E.128 R12, desc[UR4][R6.64] ;  /* 0x00000004060c8981 */ /* 0x008722000c1e1d00 */
[C---:B--2---:R-:W-:Y:S04]  /*2a10*/  @!P4 LEA R8, P1, R10.reuse, R4, 0x7 ;  /* 0x000000040a08c211 */ /* 0x044fe800078238ff */
[----:B------:R-:W-:Y:S01]  /*2a20*/  @!P4 LEA.HI.X R9, R10, R5, R11, 0x7, P1 ;  /* 0x000000050a09c211 */ /* 0x000fe200008f3c0b */
[----:B---3--:R-:W2:Y:S02]  /*2a30*/  @!P0 LDC.64 R6, c[0x0][0x3c0] ;  /* 0x0000f000ff068b82 */ /* 0x008ea40000000a00 */
[----:B--2---:R-:W-:Y:S02]  /*2a40*/  @!P0 IMAD R0, R7, 0x60, RZ ;  /* 0x0000006007008824 */ /* 0x004fe400078e02ff */
[----:B------:R-:W-:Y:S04]  /*2a50*/  @!P0 IMAD.WIDE.U32 R6, R6, 0x60, R2 ;  /* 0x0000006006068825 */ /* 0x000fe800078e0002 */
[----:B------:R-:W-:Y:S05]  /*2a60*/  @!P0 IMAD.IADD R7, R7, 0x1, R0 ;  /* 0x0000000107078824 */ /* 0x000fea00078e0200 */
[----:B----4-:R2:W-:Y:S01]  /*2a70*/  @!P0 STG.E.128 desc[UR4][R6.64], R12 ;  /* 0x0000000c06008986 */ /* 0x0105e2000c101d04 */
[C---:B------:R-:W-:Y:S05]  /*2a80*/  ISETP.GE.AND P0, PT, R92.reuse, R51, PT ;  /* 0x000000335c00720c */ /* 0x040fea0003f06270 */
[----:B------:R3:W4:Y:S01]  /*2a90*/  @!P4 LDG.E.128 R20, desc[UR4][R8.64] ;  /* 0x000000040814c981 */ /* 0x000722000c1e1d00 */
[----:B------:R-:W-:Y:S04]  /*2aa0*/  ISETP.LT.OR P1, PT, R92, R52, P0 ;  /* 0x000000345c00720c */ /* 0x000fe80000721670 */
[----:B------:R-:W-:Y:S09]  /*2ab0*/  P2R R61, PR, RZ, 0x2 ;  /* 0x00000002ff3d7803 */ /* 0x000ff20000000000 */
[----:B------:R-:W5:Y:S08]  /*2ac0*/  @!P1 LDC.64 R10, c[0x0][0x4b0] ;  /* 0x00012c00ff0a9b82 */ /* 0x000f700000000a00 */
[----:B--2---:R-:W3:Y:S08]  /*2ad0*/  @!P4 LDC.64 R12, c[0x0][0x3c0] ;  /* 0x0000f000ff0ccb82 */ /* 0x004ef00000000a00 */
[----:B------:R-:W2:Y:S01]  /*2ae0*/  @!P1 LDC.64 R6, c[0x0][0x3c0] ;  /* 0x0000f000ff069b82 */ /* 0x000ea20000000a00 */
[C---:B---3--:R-:W-:Y:S04]  /*2af0*/  @!P4 LEA R8, P0, R12.reuse, R2, 0x7 ;  /* 0x000000020c08c211 */ /* 0x048fe800078038ff */
[----:B------:R-:W-:Y:S02]  /*2b00*/  @!P4 LEA.HI.X R9, R12, R3, R13, 0x7, P0 ;  /* 0x000000030c09c211 */ /* 0x000fe400000f3c0d */
[C---:B-----5:R-:W-:Y:S04]  /*2b10*/  @!P1 LEA R24, P0, R10.reuse, R4, 0x8 ;  /* 0x000000040a189211 */ /* 0x060fe800078040ff */
[----:B------:R-:W-:Y:S02]  /*2b20*/  @!P1 LEA.HI.X R25, R10, R5, R11, 0x8, P0 ;  /* 0x000000050a199211 */ /* 0x000fe400000f440b */
[C---:B--2---:R-:W-:Y:S04]  /*2b30*/  @!P1 LEA R32, P0, R6.reuse, R2, 0x8 ;  /* 0x0000000206209211 */ /* 0x044fe800078040ff */
[----:B------:R-:W-:Y:S02]  /*2b40*/  @!P1 LEA.HI.X R33, R6, R3, R7, 0x8, P0 ;  /* 0x0000000306219211 */ /* 0x000fe400000f4407 */
[CC--:B------:R-:W-:Y:S04]  /*2b50*/  ISETP.GE.AND P0, PT, R95.reuse, R51.reuse, PT ;  /* 0x000000335f00720c */ /* 0x0c0fe80003f06270 */
[-C--:B------:R-:W-:Y:S02]  /*2b60*/  ISETP.LT.OR P3, PT, R95, R52.reuse, P0 ;  /* 0x000000345f00720c */ /* 0x080fe40000761670 */
[CC--:B------:R-:W-:Y:S04]  /*2b70*/  ISETP.GE.AND P0, PT, R91.reuse, R51.reuse, PT ;  /* 0x000000335b00720c */ /* 0x0c0fe80003f06270 */
[-C--:B------:R-:W-:Y:S02]  /*2b80*/  ISETP.LT.OR P5, PT, R91, R52.reuse, P0 ;  /* 0x000000345b00720c */ /* 0x080fe400007a1670 */
[-C--:B------:R-:W-:Y:S02]  /*2b90*/  ISETP.GE.AND P0, PT, R90, R51.reuse, PT ;  /* 0x000000335a00720c */ /* 0x080fe40003f06270 */
[----:B------:R-:W-:Y:S03]  /*2ba0*/  P2R R62, PR, RZ, 0x20 ;  /* 0x00000020ff3e7803 */ /* 0x000fe60000000000 */
[----:B------:R-:W2:Y:S02]  /*2bb0*/  @!P3 LDC.64 R6, c[0x0][0x4b0] ;  /* 0x00012c00ff06bb82 */ /* 0x000ea40000000a00 */
[----:B--2---:R-:W-:Y:S02]  /*2bc0*/  @!P3 IMAD R0, R7, 0xa0, RZ ;  /* 0x000000a00700b824 */ /* 0x004fe400078e02ff */
[----:B------:R-:W-:Y:S04]  /*2bd0*/  @!P3 IMAD.WIDE.U32 R6, R6, 0xa0, R4 ;  /* 0x000000a00606b825 */ /* 0x000fe800078e0004 */
[----:B------:R-:W-:Y:S01]  /*2be0*/  @!P3 IMAD.IADD R7, R7, 0x1, R0 ;  /* 0x000000010707b824 */ /* 0x000fe200078e0200 */
[----:B----4-:R2:W-:Y:S01]  /*2bf0*/  @!P4 STG.E.128 desc[UR4][R8.64], R20 ;  /* 0x000000140800c986 */ /* 0x0105e2000c101d04 */
[CC--:B------:R-:W-:Y:S05]  /*2c00*/  ISETP.GE.AND P4, PT, R94.reuse, R51.reuse, PT ;  /* 0x000000335e00720c */ /* 0x0c0fea0003f86270 */
[----:B------:R3:W4:Y:S01]  /*2c10*/  @!P3 LDG.E.128 R12, desc[UR4][R6.64] ;  /* 0x00000004060cb981 */ /* 0x000722000c1e1d00 */
[----:B------:R-:W-:Y:S11]  /*2c20*/  ISETP.LT.OR P4, PT, R94, R52, P4 ;  /* 0x000000345e00720c */ /* 0x000ff60002781670 */
[----:B------:R-:W-:Y:S02]  /*2c30*/  @!UPT UIADD3 URZ, UPT, UPT, URZ, URZ, URZ ;  /* 0x000000fffffff290 */ /* 0x000fe4000fffe0ff */
[----:B---3--:R-:W3:Y:S08]  /*2c40*/  @!P4 LDC.64 R6, c[0x0][0x4b0] ;  /* 0x00012c00ff06cb82 */ /* 0x008ef00000000a00 */
[----:B--2---:R-:W2:Y:S01]  /*2c50*/  @!P3 LDC.64 R8, c[0x0][0x3c0] ;  /* 0x0000f000ff08bb82 */ /* 0x004ea20000000a00 */
[----:B---3--:R-:W-:Y:S02]  /*2c60*/  @!P4 IMAD R0, R7, 0xc0, RZ ;  /* 0x000000c00700c824 */ /* 0x008fe400078e02ff */
[----:B--2---:R-:W-:Y:S02]  /*2c70*/  @!P3 IMAD R10, R9, 0xa0, RZ ;  /* 0x000000a0090ab824 */ /* 0x004fe400078e02ff */
[----:B------:R-:W-:Y:S04]  /*2c80*/  @!P3 IMAD.WIDE.U32 R8, R8, 0xa0, R2 ;  /* 0x000000a00808b825 */ /* 0x000fe800078e0002 */
[----:B------:R-:W-:Y:S01]  /*2c90*/  @!P4 IMAD.WIDE.U32 R6, R6, 0xc0, R4 ;  /* 0x000000c00606c825 */ /* 0x000fe200078e0004 */
[----:B------:R-:W-:Y:S03]  /*2ca0*/  @!P3 IADD3 R9, PT, PT, R9, R10, RZ ;  /* 0x0000000a0909b210 */ /* 0x000fe60007ffe0ff */
[----:B------:R-:W-:Y:S02]  /*2cb0*/  @!P4 IMAD.IADD R7, R7, 0x1, R0 ;  /* 0x000000010707c824 */ /* 0x000fe400078e0200 */
[----:B----4-:R2:W-:Y:S02]  /*2cc0*/  @!P3 STG.E.128 desc[UR4][R8.64], R12 ;  /* 0x0000000c0800b986 */ /* 0x0105e4000c101d04 */
[----:B--2---:R-:W2:Y:S04]  /*2cd0*/  @!P4 LDC.64 R8, c[0x0][0x3c0] ;  /* 0x0000f000ff08cb82 */ /* 0x004ea80000000a00 */
[----:B------:R3:W4:Y:S01]  /*2ce0*/  @!P4 LDG.E.128 R12, desc[UR4][R6.64] ;  /* 0x00000004060cc981 */ /* 0x000722000c1e1d00 */
[----:B--2---:R-:W-:Y:S02]  /*2cf0*/  @!P4 IMAD R10, R9, 0xc0, RZ ;  /* 0x000000c0090ac824 */ /* 0x004fe400078e02ff */
[----:B------:R-:W-:Y:S01]  /*2d00*/  @!P4 IMAD.WIDE.U32 R8, R8, 0xc0, R2 ;  /* 0x000000c00808c825 */ /* 0x000fe200078e0002 */
[----:B---3--:R-:W2:Y:S03]  /*2d10*/  @!P6 LDC.64 R6, c[0x0][0x4b0] ;  /* 0x00012c00ff06eb82 */ /* 0x008ea60000000a00 */
[----:B------:R-:W-:Y:S02]  /*2d20*/  @!P4 IMAD.IADD R9, R9, 0x1, R10 ;  /* 0x000000010909c824 */ /* 0x000fe400078e020a */
[----:B--2---:R-:W-:Y:S02]  /*2d30*/  @!P6 IMAD R0, R7, 0xe0, RZ ;  /* 0x000000e00700e824 */ /* 0x004fe400078e02ff */
[----:B------:R-:W-:Y:S04]  /*2d40*/  @!P6 IMAD.WIDE.U32 R6, R6, 0xe0, R4 ;  /* 0x000000e00606e825 */ /* 0x000fe800078e0004 */
[----:B------:R-:W-:Y:S01]  /*2d50*/  @!P6 IMAD.IADD R7, R7, 0x1, R0 ;  /* 0x000000010707e824 */ /* 0x000fe200078e0200 */
[----:B----4-:R2:W-:Y:S06]  /*2d60*/  @!P4 STG.E.128 desc[UR4][R8.64], R12 ;  /* 0x0000000c0800c986 */ /* 0x0105ec000c101d04 */
[----:B--2---:R2:W3:Y:S02]  /*2d70*/  @!P6 LDG.E.128 R8, desc[UR4][R6.64] ;  /* 0x000000040608e981 */ /* 0x0044e4000c1e1d00 */
[----:B--2---:R-:W2:Y:S02]  /*2d80*/  @!P6 LDC.64 R6, c[0x0][0x3c0] ;  /* 0x0000f000ff06eb82 */ /* 0x004ea40000000a00 */
[----:B--2---:R-:W-:Y:S02]  /*2d90*/  @!P6 IMAD R0, R7, 0xe0, RZ ;  /* 0x000000e00700e824 */ /* 0x004fe400078e02ff */
[----:B------:R-:W-:Y:S04]  /*2da0*/  @!P6 IMAD.WIDE.U32 R6, R6, 0xe0, R2 ;  /* 0x000000e00606e825 */ /* 0x000fe800078e0002 */
[----:B------:R-:W-:Y:S05]  /*2db0*/  @!P6 IMAD.IADD R7, R7, 0x1, R0 ;  /* 0x000000010707e824 */ /* 0x000fea00078e0200 */
[----:B---3--:R2:W-:Y:S02]  /*2dc0*/  @!P6 STG.E.128 desc[UR4][R6.64], R8 ;  /* 0x000000080600e986 */ /* 0x0085e4000c101d04 */
[----:B--2---:R-:W2:Y:S04]  /*2dd0*/  @!P5 LDC.64 R6, c[0x0][0x4b0] ;  /* 0x00012c00ff06db82 */ /* 0x004ea80000000a00 */
[----:B------:R-:W3:Y:S01]  /*2de0*/  @!P1 LDG.E.128 R8, desc[UR4][R24.64] ;  /* 0x0000000418089981 */ /* 0x000ee2000c1e1d00 */
[----:B--2---:R-:W-:Y:S02]  /*2df0*/  @!P5 IMAD R0, R7, 0x120, RZ ;  /* 0x000001200700d824 */ /* 0x004fe400078e02ff */
[----:B------:R-:W-:Y:S04]  /*2e00*/  @!P5 IMAD.WIDE.U32 R6, R6, 0x120, R4 ;  /* 0x000001200606d825 */ /* 0x000fe800078e0004 */
[----:B------:R-:W-:Y:S01]  /*2e10*/  @!P5 IMAD.IADD R7, R7, 0x1, R0 ;  /* 0x000000010707d824 */ /* 0x000fe200078e0200 */
[----:B---3--:R2:W-:Y:S01]  /*2e20*/  @!P1 STG.E.128 desc[UR4][R32.64], R8 ;  /* 0x0000000820009986 */ /* 0x0085e2000c101d04 */
[----:B------:R-:W-:Y:S02]  /*2e30*/  ISETP.LT.OR P1, PT, R90, R52, P0 ;  /* 0x000000345a00720c */ /* 0x000fe40000721670 */
[-C--:B------:R-:W-:Y:S03]  /*2e40*/  ISETP.GE.AND P0, PT, R89, R51.reuse, PT ;  /* 0x000000335900720c */ /* 0x080fe60003f06270 */
[----:B------:R3:W4:Y:S01]  /*2e50*/  @!P5 LDG.E.128 R12, desc[UR4][R6.64] ;  /* 0x00000004060cd981 */ /* 0x000722000c1e1d00 */
[----:B------:R-:W-:Y:S07]  /*2e60*/  P2R R63, PR, RZ, 0x2 ;  /* 0x00000002ff3f7803 */ /* 0x000fee0000000000 */
[----:B---3--:R-:W3:Y:S08]  /*2e70*/  @!P1 LDC.64 R6, c[0x0][0x4b0] ;  /* 0x00012c00ff069b82 */ /* 0x008ef00000000a00 */
[----:B--2---:R-:W2:Y:S01]  /*2e80*/  @!P5 LDC.64 R8, c[0x0][0x3c0] ;  /* 0x0000f000ff08db82 */ /* 0x004ea20000000a00 */
[----:B---3--:R-:W-:Y:S02]  /*2e90*/  @!P1 IMAD R0, R7, 0x140, RZ ;  /* 0x0000014007009824 */ /* 0x008fe400078e02ff */
[----:B--2---:R-:W-:Y:S02]  /*2ea0*/  @!P5 IMAD R10, R9, 0x120, RZ ;  /* 0x00000120090ad824 */ /* 0x004fe400078e02ff */
[----:B------:R-:W-:Y:S04]  /*2eb0*/  @!P5 IMAD.WIDE.U32 R8, R8, 0x120, R2 ;  /* 0x000001200808d825 */ /* 0x000fe800078e0002 */
[----:B------:R-:W-:Y:S02]  /*2ec0*/  @!P5 IMAD.IADD R9, R9, 0x1, R10 ;  /* 0x000000010909d824 */ /* 0x000fe400078e020a */
[----:B------:R-:W-:Y:S05]  /*2ed0*/  @!P1 IMAD.WIDE.U32 R6, R6, 0x140, R4 ;  /* 0x0000014006069825 */ /* 0x000fea00078e0004 */
[----:B------:R-:W-:Y:S01]  /*2ee0*/  @!P1 IADD3 R7, PT, PT, R7, R0, RZ ;  /* 0x0000000007079210 */ /* 0x000fe20007ffe0ff */
[----:B----4-:R2:W-:Y:S01]  /*2ef0*/  @!P5 STG.E.128 desc[UR4][R8.64], R12 ;  /* 0x0000000c0800d986 */ /* 0x0105e2000c101d04 */
[-C--:B------:R-:W-:Y:S02]  /*2f00*/  ISETP.LT.OR P5, PT, R89, R52.reuse, P0 ;  /* 0x000000345900720c */ /* 0x080fe400007a1670 */
[-C--:B------:R-:W-:Y:S02]  /*2f10*/  ISETP.GE.AND P0, PT, R88, R51.reuse, PT ;  /* 0x000000335800720c */ /* 0x080fe40003f06270 */
[----:B------:R-:W-:Y:S01]  /*2f20*/  P2R R64, PR, RZ, 0x20 ;  /* 0x00000020ff407803 */ /* 0x000fe20000000000 */
[----:B--2---:R-:W2:Y:S01]  /*2f30*/  @!P1 LDC.64 R8, c[0x0][0x3c0] ;  /* 0x0000f000ff089b82 */ /* 0x004ea20000000a00 */
[----:B------:R3:W4:Y:S01]  /*2f40*/  @!P1 LDG.E.128 R12, desc[UR4][R6.64] ;  /* 0x00000004060c9981 */ /* 0x000722000c1e1d00 */
[----:B--2---:R-:W-:Y:S02]  /*2f50*/  @!P1 IMAD R10, R9, 0x140, RZ ;  /* 0x00000140090a9824 */ /* 0x004fe400078e02ff */
[----:B------:R-:W-:Y:S04]  /*2f60*/  @!P1 IMAD.WIDE.U32 R8, R8, 0x140, R2 ;  /* 0x0000014008089825 */ /* 0x000fe800078e0002 */
[----:B---3--:R-:W2:Y:S01]  /*2f70*/  @!P5 LDC.64 R6, c[0x0][0x4b0] ;  /* 0x00012c00ff06db82 */ /* 0x008ea20000000a00 */
[----:B------:R-:W-:Y:S02]  /*2f80*/  @!P1 IMAD.IADD R9, R9, 0x1, R10 ;  /* 0x0000000109099824 */ /* 0x000fe400078e020a */
[----:B--2---:R-:W-:Y:S02]  /*2f90*/  @!P5 IMAD R0, R7, 0x160, RZ ;  /* 0x000001600700d824 */ /* 0x004fe400078e02ff */
[----:B------:R-:W-:Y:S04]  /*2fa0*/  @!P5 IMAD.WIDE.U32 R6, R6, 0x160, R4 ;  /* 0x000001600606d825 */ /* 0x000fe800078e0004 */
[----:B------:R-:W-:Y:S01]  /*2fb0*/  @!P5 IMAD.IADD R7, R7, 0x1, R0 ;  /* 0x000000010707d824 */ /* 0x000fe200078e0200 */
        /* <DEDUP_REMOVED lines=27> */
[----:B------:R-:W-:Y:S02]  /*3170*/  ISETP.LT.OR P1, PT, R86, R52, P0 ;  /* 0x000000345600720c */ /* 0x000fe40000721670 */
[----:B------:R-:W-:Y:S02]  /*3180*/  ISETP.NE.AND P0, PT, R19, RZ, PT ;  /* 0x000000ff1300720c */ /* 0x000fe40003f05270 */
[----:B------:R-:W-:Y:S09]  /*3190*/  P2R R77, PR, RZ, 0x2 ;  /* 0x00000002ff4d7803 */ /* 0x000ff20000000000 */
[----:B--2---:R-:W2:Y:S01]  /*31a0*/  @!P1 LDC.64 R12, c[0x0][0x4b0] ;  /* 0x00012c00ff0c9b82 */ /* 0x004ea20000000a00 */
[----:B------:R3:W4:Y:S01]  /*31b0*/  @!P5 LDG.E.128 R8, desc[UR4][R6.64] ;  /* 0x000000040608d981 */ /* 0x000722000c1e1d00 */
[----:B--2---:R-:W-:Y:S06]  /*31c0*/  @!P1 IMAD R13, R13, 0x1c0, RZ ;  /* 0x000001c00d0d9824 */ /* 0x004fec00078e02ff */
[----:B---3--:R-:W2:Y:S02]  /*31d0*/  @!P5 LDC.64 R6, c[0x0][0x3c0] ;  /* 0x0000f000ff06db82 */ /* 0x008ea40000000a00 */
[----:B--2---:R-:W-:Y:S02]  /*31e0*/  @!P5 IMAD R0, R7, 0x1a0, RZ ;  /* 0x000001a00700d824 */ /* 0x004fe400078e02ff */
[----:B------:R-:W-:Y:S04]  /*31f0*/  @!P5 IMAD.WIDE.U32 R6, R6, 0x1a0, R2 ;  /* 0x000001a00606d825 */ /* 0x000fe800078e0002 */
[----:B------:R-:W-:Y:S01]  /*3200*/  @!P1 IMAD.WIDE.U32 R4, R12, 0x1c0, R4 ;  /* 0x000001c00c049825 */ /* 0x000fe200078e0004 */
[----:B------:R-:W-:Y:S03]  /*3210*/  @!P5 IADD3 R7, PT, PT, R7, R0, RZ ;  /* 0x000000000707d210 */ /* 0x000fe60007ffe0ff */
[----:B------:R-:W-:Y:S02]  /*3220*/  @!P1 IMAD.IADD R5, R5, 0x1, R13 ;  /* 0x0000000105059824 */ /* 0x000fe400078e020d */
[----:B----4-:R2:W-:Y:S01]  /*3230*/  @!P5 STG.E.128 desc[UR4][R6.64], R8 ;  /* 0x000000080600d986 */ /* 0x0105e2000c101d04 */
[C---:B------:R-:W-:Y:S04]  /*3240*/  ISETP.GE.AND P5, PT, R74.reuse, R51, PT ;  /* 0x000000334a00720c */ /* 0x040fe80003fa6270 */
[----:B------:R-:W-:Y:S01]  /*3250*/  ISETP.GE.AND P5, PT, R74, R52, !P5 ;  /* 0x000000344a00720c */ /* 0x000fe20006fa6270 */
[----:B--2---:R-:W2:Y:S01]  /*3260*/  @!P1 LDC.64 R8, c[0x0][0x3c0] ;  /* 0x0000f000ff089b82 */ /* 0x004ea20000000a00 */
[----:B------:R-:W3:Y:S01]  /*3270*/  @!P1 LDG.E.128 R4, desc[UR4][R4.64] ;  /* 0x0000000404049981 */ /* 0x000ee2000c1e1d00 */
[----:B--2---:R-:W-:Y:S02]  /*3280*/  @!P1 IMAD R9, R9, 0x1c0, RZ ;  /* 0x000001c009099824 */ /* 0x004fe400078e02ff */
[----:B------:R-:W-:Y:S04]  /*3290*/  @!P1 IMAD.WIDE.U32 R2, R8, 0x1c0, R2 ;  /* 0x000001c008029825 */ /* 0x000fe800078e0002 */
[----:B------:R-:W-:Y:S05]  /*32a0*/  @!P1 IMAD.IADD R3, R3, 0x1, R9 ;  /* 0x0000000103039824 */ /* 0x000fea00078e0209 */
[----:B---3--:R2:W-:Y:S01]  /*32b0*/  @!P1 STG.E.128 desc[UR4][R2.64], R4 ;  /* 0x0000000402009986 */ /* 0x0085e2000c101d04 */
[----:B------:R-:W-:Y:S05]  /*32c0*/  @P0 BRA `(.L_x_2438) ;  /* 0x0000000800880947 */ /* 0x000fea0003800000 */
[----:B------:R-:W-:Y:S01]  /*32d0*/  @P2 MOV R29, R27 ;  /* 0x0000001b001d2202 */ /* 0x000fe20000000f00 */
[----:B--2---:R-:W-:Y:S01]  /*32e0*/  @P2 IMAD.MOV.U32 R6, RZ, RZ, R60 ;  /* 0x000000ffff062224 */ /* 0x004fe200078e003c */
[----:B------:R-:W-:Y:S02]  /*32f0*/  @P2 MOV R7, R59 ;  /* 0x0000003b00072202 */ /* 0x000fe40000000f00 */
[----:B------:R-:W-:Y:S01]  /*3300*/  P2R R0, PR, RZ, 0x40 ;  /* 0x00000040ff007803 */ /* 0x000fe20000000000 */
[----:B------:R-:W2:Y:S01]  /*3310*/  @P2 LDG.E.128 R8, desc[UR4][R28.64] ;  /* 0x000000041c082981 */ /* 0x000ea2000c1e1d00 */
[----:B------:R-:W-:Y:S02]  /*3320*/  ISETP.NE.AND P6, PT, R47, RZ, PT ;  /* 0x000000ff2f00720c */ /* 0x000fe40003fc5270 */
[C---:B------:R-:W-:Y:S02]  /*3330*/  LEA R4, P0, R67.reuse, R28, 0x1 ;  /* 0x0000001c43047211 */ /* 0x040fe400078008ff */
[----:B------:R-:W-:Y:S02]  /*3340*/  P2R R18, PR, RZ, 0x2 ;  /* 0x00000002ff127803 */ /* 0x000fe40000000000 */
[----:B------:R-:W-:Y:S02]  /*3350*/  LEA.HI.X R5, R67, R27, R80, 0x1, P0 ;  /* 0x0000001b43057211 */ /* 0x000fe400000f0c50 */
[C---:B------:R-:W-:Y:S02]  /*3360*/  LEA R2, P0, R71.reuse, R60, 0x1 ;  /* 0x0000003c47027211 */ /* 0x040fe400078008ff */
[----:B------:R-:W-:Y:S02]  /*3370*/  ISETP.NE.AND P1, PT, R56, RZ, PT ;  /* 0x000000ff3800720c */ /* 0x000fe40003f25270 */
[----:B------:R-:W-:Y:S11]  /*3380*/  LEA.HI.X R3, R71, R59, R81, 0x1, P0 ;  /* 0x0000003b47037211 */ /* 0x000ff600000f0c51 */
[----:B------:R-:W3:Y:S01]  /*3390*/  @P1 LDC.64 R14, c[0x0][0x3b8] ;  /* 0x0000ee00ff0e1b82 */ /* 0x000ee20000000a00 */
[----:B--2---:R2:W-:Y:S01]  /*33a0*/  @P2 STG.E.128 desc[UR4][R6.64], R8 ;  /* 0x0000000806002986 */ /* 0x0045e2000c101d04 */
[----:B------:R-:W-:Y:S06]  /*33b0*/  ISETP.NE.AND P2, PT, R58, RZ, PT ;  /* 0x000000ff3a00720c */ /* 0x000fec0003f45270 */
[----:B--2---:R-:W2:Y:S02]  /*33c0*/  @P6 LDC.64 R6, c[0x0][0x4a8] ;  /* 0x00012a00ff066b82 */ /* 0x004ea40000000a00 */
[C---:B--2---:R-:W-:Y:S04]  /*33d0*/  @P6 LEA R12, P0, R6.reuse, R4, 0x5 ;  /* 0x00000004060c6211 */ /* 0x044fe800078028ff */
[----:B------:R-:W-:Y:S02]  /*33e0*/  @P6 LEA.HI.X R13, R6, R5, R7, 0x5, P0 ;  /* 0x00000005060d6211 */ /* 0x000fe400000f2c07 */
[----:B------:R-:W2:Y:S02]  /*33f0*/  @P6 LDC.64 R6, c[0x0][0x3b8] ;  /* 0x0000ee00ff066b82 */ /* 0x000ea40000000a00 */
[C---:B--2---:R-:W-:Y:S04]  /*3400*/  @P6 LEA R10, P0, R6.reuse, R2, 0x5 ;  /* 0x00000002060a6211 */ /* 0x044fe800078028ff */
[----:B------:R-:W-:Y:S02]  /*3410*/  @P6 LEA.HI.X R11, R6, R3, R7, 0x5, P0 ;  /* 0x00000003060b6211 */ /* 0x000fe400000f2c07 */
[----:B------:R-:W2:Y:S01]  /*3420*/  @P1 LDC.64 R6, c[0x0][0x4a8] ;  /* 0x00012a00ff061b82 */ /* 0x000ea20000000a00 */
[----:B------:R-:W-:Y:S11]  /*3430*/  ISETP.NE.AND P0, PT, R46, RZ, PT ;  /* 0x000000ff2e00720c */ /* 0x000ff60003f05270 */
[----:B------:R-:W-:Y:S02]  /*3440*/  @!UPT UIADD3 URZ, UPT, UPT, URZ, URZ, URZ ;  /* 0x000000fffffff290 */ /* 0x000fe4000fffe0ff */
[----:B------:R-:W4:Y:S06]  /*3450*/  @P0 LDG.E.128 R20, desc[UR4][R4.64] ;  /* 0x0000000404140981 */ /* 0x000f2c000c1e1d00 */
[----:B----4-:R-:W-:Y:S01]  /*3460*/  @P0 STG.E.128 desc[UR4][R2.64], R20 ;  /* 0x0000001402000986 */ /* 0x010fe2000c101d04 */
[C---:B--2---:R-:W-:Y:S04]  /*3470*/  @P1 LEA R8, P0, R6.reuse, R4, 0x6 ;  /* 0x0000000406081211 */ /* 0x044fe800078030ff */
[----:B------:R-:W-:Y:S02]  /*3480*/  @P1 LEA.HI.X R9, R6, R5, R7, 0x6, P0 ;  /* 0x0000000506091211 */ /* 0x000fe400000f3407 */
[C---:B---3--:R-:W-:Y:S04]  /*3490*/  @P1 LEA R6, P0, R14.reuse, R2, 0x6 ;  /* 0x000000020e061211 */ /* 0x048fe800078030ff */
[----:B------:R-:W-:Y:S02]  /*34a0*/  @P1 LEA.HI.X R7, R14, R3, R15, 0x6, P0 ;  /* 0x000000030e071211 */ /* 0x000fe400000f340f */
[----:B------:R-:W2:Y:S06]  /*34b0*/  @P6 LDG.E.128 R12, desc[UR4][R12.64] ;  /* 0x000000040c0c6981 */ /* 0x000eac000c1e1d00 */
[----:B--2---:R2:W-:Y:S01]  /*34c0*/  @P6 STG.E.128 desc[UR4][R10.64], R12 ;  /* 0x0000000c0a006986 */ /* 0x0045e2000c101d04 */
[----:B------:R-:W-:Y:S01]  /*34d0*/  ISETP.NE.AND P6, PT, R0, RZ, PT ;  /* 0x000000ff0000720c */ /* 0x000fe20003fc5270 */
[----:B--2---:R-:W2:Y:S02]  /*34e0*/  @!P2 LDC.64 R10, c[0x0][0x4a8] ;  /* 0x00012a00ff0aab82 */ /* 0x004ea40000000a00 */
[C---:B--2---:R-:W-:Y:S04]  /*34f0*/  @!P2 LEA R14, P0, R10.reuse, R4, 0x7 ;  /* 0x000000040a0ea211 */ /* 0x044fe800078038ff */
[----:B------:R-:W-:Y:S02]  /*3500*/  @!P2 LEA.HI.X R15, R10, R5, R11, 0x7, P0 ;  /* 0x000000050a0fa211 */ /* 0x000fe400000f3c0b */
[----:B------:R-:W2:Y:S02]  /*3510*/  @!P2 LDC.64 R10, c[0x0][0x3b8] ;  /* 0x0000ee00ff0aab82 */ /* 0x000ea40000000a00 */
[C---:B--2---:R-:W-:Y:S04]  /*3520*/  @!P2 LEA R12, P0, R10.reuse, R2, 0x7 ;  /* 0x000000020a0ca211 */ /* 0x044fe800078038ff */
[----:B------:R-:W-:Y:S02]  /*3530*/  @!P2 LEA.HI.X R13, R10, R3, R11, 0x7, P0 ;  /* 0x000000030a0da211 */ /* 0x000fe400000f3c0b */
[----:B------:R-:W2:Y:S06]  /*3540*/  @P1 LDG.E.128 R8, desc[UR4][R8.64] ;  /* 0x0000000408081981 */ /* 0x000eac000c1e1d00 */
[----:B--2---:R2:W-:Y:S01]  /*3550*/  @P1 STG.E.128 desc[UR4][R6.64], R8 ;  /* 0x0000000806001986 */ /* 0x0045e2000c101d04 */
[----:B------:R-:W-:Y:S01]  /*3560*/  ISETP.NE.AND P1, PT, R18, RZ, PT ;  /* 0x000000ff1200720c */ /* 0x000fe20003f25270 */
[----:B--2---:R-:W2:Y:S02]  /*3570*/  @P5 LDC.64 R6, c[0x0][0x4a8] ;  /* 0x00012a00ff065b82 */ /* 0x004ea40000000a00 */
[----:B--2---:R-:W-:Y:S02]  /*3580*/  @P5 IMAD R0, R7, 0x60, RZ ;  /* 0x0000006007005824 */ /* 0x004fe400078e02ff */
[----:B------:R-:W-:Y:S04]  /*3590*/  @P5 IMAD.WIDE.U32 R6, R6, 0x60, R4 ;  /* 0x0000006006065825 */ /* 0x000fe800078e0004 */
[----:B------:R-:W-:Y:S05]  /*35a0*/  @P5 IMAD.IADD R7, R7, 0x1, R0 ;  /* 0x0000000107075824 */ /* 0x000fea00078e0200 */
[----:B------:R2:W3:Y:S02]  /*35b0*/  @P5 LDG.E.128 R8, desc[UR4][R6.64] ;  /* 0x0000000406085981 */ /* 0x0004e4000c1e1d00 */
[----:B--2---:R-:W2:Y:S02]  /*35c0*/  @P5 LDC.64 R6, c[0x0][0x3b8] ;  /* 0x0000ee00ff065b82 */ /* 0x004ea40000000a00 */
[----:B--2---:R-:W-:Y:S02]  /*35d0*/  @P5 IMAD R0, R7, 0x60, RZ ;  /* 0x0000006007005824 */ /* 0x004fe400078e02ff */
[----:B------:R-:W-:Y:S05]  /*35e0*/  @P5 IMAD.WIDE.U32 R6, R6, 0x60, R2 ;  /* 0x0000006006065825 */ /* 0x000fea00078e0002 */
[----:B------:R-:W-:Y:S05]  /*35f0*/  @P5 IADD3 R7, PT, PT, R7, R0, RZ ;  /* 0x0000000007075210 */ /* 0x000fea0007ffe0ff */
[----:B---3--:R2:W-:Y:S01]  /*3600*/  @P5 STG.E.128 desc[UR4][R6.64], R8 ;  /* 0x0000000806005986 */ /* 0x0085e2000c101d04 */
[----:B------:R-:W-:Y:S11]  /*3610*/  ISETP.NE.AND P5, PT, R61, RZ, PT ;  /* 0x000000ff3d00720c */ /* 0x000ff60003fa5270 */
[----:B------:R-:W-:Y:S02]  /*3620*/  @!UPT UIADD3 URZ, UPT, UPT, URZ, URZ, URZ ;  /* 0x000000fffffff290 */ /* 0x000fe4000fffe0ff */
[----:B--2---:R-:W2:Y:S01]  /*3630*/  @!P5 LDC.64 R6, c[0x0][0x4a8] ;  /* 0x00012a00ff06db82 */ /* 0x004ea20000000a00 */
[----:B------:R-:W3:Y:S01]  /*3640*/  @!P2 LDG.E.128 R8, desc[UR4][R14.64] ;  /* 0x000000040e08a981 */ /* 0x000ee2000c1e1d00 */
[C---:B--2---:R-:W-:Y:S04]  /*3650*/  @!P5 LEA R18, P0, R6.reuse, R4, 0x8 ;  /* 0x000000040612d211 */ /* 0x044fe800078040ff */
[----:B------:R-:W-:Y:S02]  /*3660*/  @!P5 LEA.HI.X R19, R6, R5, R7, 0x8, P0 ;  /* 0x000000050613d211 */ /* 0x000fe400000f4407 */
[----:B------:R-:W2:Y:S02]  /*3670*/  @!P5 LDC.64 R6, c[0x0][0x3b8] ;  /* 0x0000ee00ff06db82 */ /* 0x000ea40000000a00 */
[C---:B--2---:R-:W-:Y:S04]  /*3680*/  @!P5 LEA R20, P0, R6.reuse, R2, 0x8 ;  /* 0x000000020614d211 */ /* 0x044fe800078040ff */
[----:B------:R-:W-:Y:S02]  /*3690*/  @!P5 LEA.HI.X R21, R6, R3, R7, 0x8, P0 ;  /* 0x000000030615d211 */ /* 0x000fe400000f4407 */
[----:B------:R-:W2:Y:S01]  /*36a0*/  @!P3 LDC.64 R6, c[0x0][0x4a8] ;  /* 0x00012a00ff06bb82 */ /* 0x000ea20000000a00 */
[----:B------:R-:W-:Y:S01]  /*36b0*/  ISETP.NE.AND P0, PT, R64, RZ, PT ;  /* 0x000000ff4000720c */ /* 0x000fe20003f05270 */
[----:B--2---:R-:W-:Y:S02]  /*36c0*/  @!P3 IMAD R0, R7, 0xa0, RZ ;  /* 0x000000a00700b824 */ /* 0x004fe400078e02ff */
[----:B------:R-:W-:Y:S04]  /*36d0*/  @!P3 IMAD.WIDE.U32 R6, R6, 0xa0, R4 ;  /* 0x000000a00606b825 */ /* 0x000fe800078e0004 */
[----:B------:R-:W-:Y:S01]  /*36e0*/  @!P3 IMAD.IADD R7, R7, 0x1, R0 ;  /* 0x000000010707b824 */ /* 0x000fe200078e0200 */
[----:B---3--:R2:W-:Y:S01]  /*36f0*/  @!P2 STG.E.128 desc[UR4][R12.64], R8 ;  /* 0x000000080c00a986 */ /* 0x0085e2000c101d04 */
[----:B------:R-:W-:Y:S05]  /*3700*/  ISETP.NE.AND P2, PT, R62, RZ, PT ;  /* 0x000000ff3e00720c */ /* 0x000fea0003f45270 */
[----:B--2---:R2:W3:Y:S02]  /*3710*/  @!P3 LDG.E.128 R8, desc[UR4][R6.64] ;  /* 0x000000040608b981 */ /* 0x0044e4000c1e1d00 */
[----:B--2---:R-:W2:Y:S02]  /*3720*/  @!P3 LDC.64 R6, c[0x0][0x3b8] ;  /* 0x0000ee00ff06bb82 */ /* 0x004ea40000000a00 */
[----:B--2---:R-:W-:Y:S02]  /*3730*/  @!P3 IMAD R0, R7, 0xa0, RZ ;  /* 0x000000a00700b824 */ /* 0x004fe400078e02ff */
[----:B------:R-:W-:Y:S05]  /*3740*/  @!P3 IMAD.WIDE.U32 R6, R6, 0xa0, R2 ;  /* 0x000000a00606b825 */ /* 0x000fea00078e0002 */
[----:B------:R-:W-:Y:S05]  /*3750*/  @!P3 IADD3 R7, PT, PT, R7, R0, RZ ;  /* 0x000000000707b210 */ /* 0x000fea0007ffe0ff */
[----:B---3--:R2:W-:Y:S01]  /*3760*/  @!P3 STG.E.128 desc[UR4][R6.64], R8 ;  /* 0x000000080600b986 */ /* 0x0085e2000c101d04 */
[----:B------:R-:W-:Y:S01]  /*3770*/  ISETP.NE.AND P3, PT, R63, RZ, PT ;  /* 0x000000ff3f00720c */ /* 0x000fe20003f65270 */
[----:B--2---:R-:W2:Y:S02]  /*3780*/  @!P4 LDC.64 R6, c[0x0][0x4a8] ;  /* 0x00012a00ff06cb82 */ /* 0x004ea40000000a00 */
[----:B--2---:R-:W-:Y:S02]  /*3790*/  @!P4 IMAD R0, R7, 0xc0, RZ ;  /* 0x000000c00700c824 */ /* 0x004fe400078e02ff */
[----:B------:R-:W-:Y:S04]  /*37a0*/  @!P4 IMAD.WIDE.U32 R6, R6, 0xc0, R4 ;  /* 0x000000c00606c825 */ /* 0x000fe800078e0004 */
[----:B------:R-:W-:Y:S05]  /*37b0*/  @!P4 IMAD.IADD R7, R7, 0x1, R0 ;  /* 0x000000010707c824 */ /* 0x000fea00078e0200 */
[----:B------:R2:W3:Y:S02]  /*37c0*/  @!P4 LDG.E.128 R8, desc[UR4][R6.64] ;  /* 0x000000040608c981 */ /* 0x0004e4000c1e1d00 */
[----:B--2---:R-:W2:Y:S02]  /*37d0*/  @!P4 LDC.64 R6, c[0x0][0x3b8] ;  /* 0x0000ee00ff06cb82 */ /* 0x004ea40000000a00 */
[----:B--2---:R-:W-:Y:S02]  /*37e0*/  @!P4 IMAD R0, R7, 0xc0, RZ ;  /* 0x000000c00700c824 */ /* 0x004fe400078e02ff */
[----:B------:R-:W-:Y:S05]  /*37f0*/  @!P4 IMAD.WIDE.U32 R6, R6, 0xc0, R2 ;  /* 0x000000c00606c825 */ /* 0x000fea00078e0002 */
[----:B------:R-:W-:Y:S05]  /*3800*/  @!P4 IADD3 R7, PT, PT, R7, R0, RZ ;  /* 0x000000000707c210 */ /* 0x000fea0007ffe0ff */
[----:B---3--:R2:W-:Y:S02]  /*3810*/  @!P4 STG.E.128 desc[UR4][R6.64], R8 ;  /* 0x000000080600c986 */ /* 0x0085e4000c101d04 */
        /* <DEDUP_REMOVED lines=10> */
[----:B--2---:R-:W2:Y:S04]  /*38c0*/  @!P2 LDC.64 R6, c[0x0][0x4a8] ;  /* 0x00012a00ff06ab82 */ /* 0x004ea80000000a00 */
[----:B------:R3:W4:Y:S01]  /*38d0*/  @!P5 LDG.E.128 R8, desc[UR4][R18.64] ;  /* 0x000000041208d981 */ /* 0x000722000c1e1d00 */
[----:B--2---:R-:W-:Y:S02]  /*38e0*/  @!P2 IMAD R0, R7, 0x120, RZ ;  /* 0x000001200700a824 */ /* 0x004fe400078e02ff */
[----:B------:R-:W-:Y:S01]  /*38f0*/  @!P2 IMAD.WIDE.U32 R6, R6, 0x120, R4 ;  /* 0x000001200606a825 */ /* 0x000fe200078e0004 */
[----:B---3--:R-:W-:Y:S03]  /*3900*/  MOV R19, RZ ;  /* 0x000000ff00137202 */ /* 0x008fe60000000f00 */
[----:B------:R-:W-:Y:S01]  /*3910*/  @!P2 IMAD.IADD R7, R7, 0x1, R0 ;  /* 0x000000010707a824 */ /* 0x000fe200078e0200 */
[----:B----4-:R2:W-:Y:S01]  /*3920*/  @!P5 STG.E.128 desc[UR4][R20.64], R8 ;  /* 0x000000081400d986 */ /* 0x0105e2000c101d04 */
[----:B------:R-:W-:Y:S05]  /*3930*/  ISETP.NE.AND P5, PT, R68, RZ, PT ;  /* 0x000000ff4400720c */ /* 0x000fea0003fa5270 */
[----:B------:R3:W4:Y:S02]  /*3940*/  @!P2 LDG.E.128 R12, desc[UR4][R6.64] ;  /* 0x00000004060ca981 */ /* 0x000724000c1e1d00 */
        /* <DEDUP_REMOVED lines=8> */
[----:B----4-:R2:W-:Y:S01]  /*39d0*/  @!P2 STG.E.128 desc[UR4][R8.64], R12 ;  /* 0x0000000c0800a986 */ /* 0x0105e2000c101d04 */
[----:B------:R-:W-:Y:S01]  /*39e0*/  ISETP.NE.AND P2, PT, R70, RZ, PT ;  /* 0x000000ff4600720c */ /* 0x000fe20003f45270 */
[----:B--2---:R-:W2:Y:S04]  /*39f0*/  @!P3 LDC.64 R8, c[0x0][0x3b8] ;  /* 0x0000ee00ff08bb82 */ /* 0x004ea80000000a00 */
[----:B------:R3:W4:Y:S01]  /*3a00*/  @!P3 LDG.E.128 R12, desc[UR4][R6.64] ;  /* 0x00000004060cb981 */ /* 0x000722000c1e1d00 */
[----:B--2---:R-:W-:Y:S03]  /*3a10*/  @!P3 IMAD R10, R9, 0x140, RZ ;  /* 0x00000140090ab824 */ /* 0x004fe600078e02ff */
[----:B---3--:R-:W2:Y:S01]  /*3a20*/  @!P0 LDC.64 R6, c[0x0][0x4a8] ;  /* 0x00012a00ff068b82 */ /* 0x008ea20000000a00 */
[----:B------:R-:W-:Y:S05]  /*3a30*/  @!P3 IMAD.WIDE.U32 R8, R8, 0x140, R2 ;  /* 0x000001400808b825 */ /* 0x000fea00078e0002 */
[----:B------:R-:W-:Y:S01]  /*3a40*/  @!P3 IADD3 R9, PT, PT, R9, R10, RZ ;  /* 0x0000000a0909b210 */ /* 0x000fe20007ffe0ff */
[----:B--2---:R-:W-:Y:S02]  /*3a50*/  @!P0 IMAD R0, R7, 0x160, RZ ;  /* 0x0000016007008824 */ /* 0x004fe400078e02ff */
[----:B------:R-:W-:Y:S04]  /*3a60*/  @!P0 IMAD.WIDE.U32 R6, R6, 0x160, R4 ;  /* 0x0000016006068825 */ /* 0x000fe800078e0004 */
[----:B------:R-:W-:Y:S01]  /*3a70*/  @!P0 IMAD.IADD R7, R7, 0x1, R0 ;  /* 0x0000000107078824 */ /* 0x000fe200078e0200 */
[----:B----4-:R2:W-:Y:S02]  /*3a80*/  @!P3 STG.E.128 desc[UR4][R8.64], R12 ;  /* 0x0000000c0800b986 */ /* 0x0105e4000c101d04 */
        /* <DEDUP_REMOVED lines=12> */
[----:B--2---:R-:W-:Y:S02]  /*3b50*/  @!P5 IMAD R10, R9, 0x180, RZ ;  /* 0x00000180090ad824 */ /* 0x004fe400078e02ff */
[----:B------:R-:W-:Y:S01]  /*3b60*/  @!P5 IMAD.WIDE.U32 R8, R8, 0x180, R2 ;  /* 0x000001800808d825 */ /* 0x000fe200078e0002 */
[----:B---3--:R-:W2:Y:S04]  /*3b70*/  @!P2 LDC.64 R6, c[0x0][0x4a8] ;  /* 0x00012a00ff06ab82 */ /* 0x008ea80000000a00 */
[----:B------:R-:W-:Y:S01]  /*3b80*/  @!P5 IADD3 R9, PT, PT, R9, R10, RZ ;  /* 0x0000000a0909d210 */ /* 0x000fe20007ffe0ff */
[----:B--2---:R-:W-:Y:S02]  /*3b90*/  @!P2 IMAD R0, R7, 0x1a0, RZ ;  /* 0x000001a00700a824 */ /* 0x004fe400078e02ff */
[----:B------:R-:W-:Y:S04]  /*3ba0*/  @!P2 IMAD.WIDE.U32 R6, R6, 0x1a0, R4 ;  /* 0x000001a00606a825 */ /* 0x000fe800078e0004 */
[----:B------:R-:W-:Y:S01]  /*3bb0*/  @!P2 IMAD.IADD R7, R7, 0x1, R0 ;  /* 0x000000010707a824 */ /* 0x000fe200078e0200 */
[----:B----4-:R2:W-:Y:S06]  /*3bc0*/  @!P5 STG.E.128 desc[UR4][R8.64], R12 ;  /* 0x0000000c0800d986 */ /* 0x0105ec000c101d04 */
[----:B--2---:R2:W3:Y:S02]  /*3bd0*/  @!P2 LDG.E.128 R8, desc[UR4][R6.64] ;  /* 0x000000040608a981 */ /* 0x0044e4000c1e1d00 */
[----:B--2---:R-:W2:Y:S02]  /*3be0*/  @!P2 LDC.64 R6, c[0x0][0x3b8] ;  /* 0x0000ee00ff06ab82 */ /* 0x004ea40000000a00 */
[----:B--2---:R-:W-:Y:S02]  /*3bf0*/  @!P2 IMAD R0, R7, 0x1a0, RZ ;  /* 0x000001a00700a824 */ /* 0x004fe400078e02ff */
[----:B------:R-:W-:Y:S05]  /*3c00*/  @!P2 IMAD.WIDE.U32 R6, R6, 0x1a0, R2 ;  /* 0x000001a00606a825 */ /* 0x000fea00078e0002 */
[----:B------:R-:W-:Y:S05]  /*3c10*/  @!P2 IADD3 R7, PT, PT, R7, R0, RZ ;  /* 0x000000000707a210 */ /* 0x000fea0007ffe0ff */
[----:B---3--:R3:W-:Y:S01]  /*3c20*/  @!P2 STG.E.128 desc[UR4][R6.64], R8 ;  /* 0x000000080600a986 */ /* 0x0087e2000c101d04 */
[----:B------:R-:W-:Y:S05]  /*3c30*/  @P1 BRA `(.L_x_2439) ;  /* 0x000000a800a81947 */ /* 0x000fea0003800000 */
[----:B---3--:R-:W2:Y:S08]  /*3c40*/  LDC.64 R6, c[0x0][0x4a8] ;  /* 0x00012a00ff067b82 */ /* 0x008eb00000000a00 */
[----:B------:R-:W3:Y:S01]  /*3c50*/  LDC.64 R8, c[0x0][0x3b8] ;  /* 0x0000ee00ff087b82 */ /* 0x000ee20000000a00 */
[----:B--2---:R-:W-:Y:S04]  /*3c60*/  IMAD.WIDE.U32 R4, R6, 0x1c0, R4 ;  /* 0x000001c006047825 */ /* 0x004fe800078e0004 */
[----:B------:R-:W-:Y:S02]  /*3c70*/  IMAD R0, R7, 0x1c0, RZ ;  /* 0x000001c007007824 */ /* 0x000fe400078e02ff */
[----:B---3--:R-:W-:Y:S03]  /*3c80*/  IMAD.WIDE.U32 R2, R8, 0x1c0, R2 ;  /* 0x000001c008027825 */ /* 0x008fe600078e0002 */
[----:B------:R-:W-:Y:S01]  /*3c90*/  IADD3 R5, PT, PT, R5, R0, RZ ;  /* 0x0000000005057210 */ /* 0x000fe20007ffe0ff */
[----:B------:R-:W-:Y:S05]  /*3ca0*/  IMAD R0, R9, 0x1c0, RZ ;  /* 0x000001c009007824 */ /* 0x000fea00078e02ff */
[----:B------:R-:W2:Y:S01]  /*3cb0*/  LDG.E.128 R4, desc[UR4][R4.64] ;  /* 0x0000000404047981 */ /* 0x000ea2000c1e1d00 */
[----:B------:R-:W-:Y:S05]  /*3cc0*/  IADD3 R3, PT, PT, R3, R0, RZ ;  /* 0x0000000003037210 */ /* 0x000fea0007ffe0ff */
[----:B--2---:R2:W-:Y:S01]  /*3cd0*/  STG.E.128 desc[UR4][R2.64], R4 ;  /* 0x0000000402007986 */ /* 0x0045e2000c101d04 */
[----:B------:R-:W-:Y:S05]  /*3ce0*/  BRA `(.L_x_2439) ;  /* 0x000000a8007c7947 */ /* 0x000fea0003800000 */
.L_x_2438:
[----:B------:R-:W-:Y:S05]  /*3cf0*/  BRA.U !UP0, `(.L_x_2440) ;  /* 0x00000041089c7547 */ /* 0x000fea000b800000 */
[C---:B------:R-:W-:Y:S01]  /*3d00*/  LEA R36, P0, R67.reuse, R28, 0x1 ;  /* 0x0000001c43247211 */ /* 0x040fe200078008ff */
[----:B------:R-:W3:Y:S01]  /*3d10*/  LDC R40, c[0x0][0x450] ;  /* 0x00011400ff287b82 */ /* 0x000ee20000000800 */
[C---:B------:R-:W-:Y:S01]  /*3d20*/  SHF.L.U64.HI R0, R98.reuse, 0x1, R103 ;  /* 0x0000000162007819 */ /* 0x040fe20000010267 */
[----:B------:R-:W-:Y:S01]  /*3d30*/  IMAD.SHL.U32 R24, R98, 0x2, RZ ;  /* 0x0000000262187824 */ /* 0x000fe200078e00ff */
        /* <DEDUP_REMOVED lines=11> */
[----:B------:R-:W4:Y:S08]  /*3df0*/  LDG.E.128 R8, desc[UR4][R28.64] ;  /* 0x000000041c087981 */ /* 0x000f30000c1e1d00 */
[----:B------:R-:W5:Y:S06]  /*3e00*/  @!P0 LDG.E.64 R22, desc[UR4][R44.64] ;  /* 0x000000042c168981 */ /* 0x000f6c000c1e1b00 */
[----:B--2---:R-:W2:Y:S01]  /*3e10*/  @!P0 LDG.E.64 R2, desc[UR4][R30.64] ;  /* 0x000000041e028981 */ /* 0x004ea2000c1e1b00 */
[--C-:B-----5:R-:W-:Y:S01]  /*3e20*/  @!P0 HADD2.F32 R15, -RZ, R22.reuse.H0_H0 ;  /* 0x20000016ff0f8230 */ /* 0x120fe20000004100 */
[----:B----4-:R-:W-:Y:S01]  /*3e30*/  @!P0 MOV R4, R8 ;  /* 0x0000000800048202 */ /* 0x010fe20000000f00 */
[----:B------:R-:W-:Y:S01]  /*3e40*/  @!P0 HADD2.F32 R18, -RZ, R22.H1_H1 ;  /* 0x30000016ff128230 */ /* 0x000fe20000004100 */
[----:B------:R-:W-:Y:S01]  /*3e50*/  @!P0 MOV R7, R10 ;  /* 0x0000000a00078202 */ /* 0x000fe20000000f00 */
[----:B------:R-:W-:Y:S01]  /*3e60*/  @!P0 HADD2.F32 R22, -RZ, R23.H0_H0 ;  /* 0x20000017ff168230 */ /* 0x000fe20000004100 */
[----:B------:R-:W-:Y:S01]  /*3e70*/  @!P0 MOV R6, R11 ;  /* 0x0000000b00068202 */ /* 0x000fe20000000f00 */
[----:B------:R-:W-:Y:S02]  /*3e80*/  @!P0 HADD2.F32 R0, -RZ, R4.H1_H1 ;  /* 0x30000004ff008230 */ /* 0x000fe40000004100 */
[--C-:B--2---:R-:W-:Y:S02]  /*3e90*/  @!P0 HADD2.F32 R14, -RZ, R3.reuse.H0_H0 ;  /* 0x20000003ff0e8230 */ /* 0x104fe40000004100 */
        /* <DEDUP_REMOVED lines=39> */
.L_x_2442:
[----:B-1----:R-:W-:Y:S05]  /*4110*/  BSYNC.RECONVERGENT B0 ;  /* 0x0000000000007941 */ /* 0x002fea0003800200 */
.L_x_2441:
[----:B------:R-:W-:Y:S01]  /*4120*/  ISETP.NE.AND P0, PT, R46, RZ, PT ;  /* 0x000000ff2e00720c */ /* 0x000fe20003f05270 */
[----:B------:R-:W-:Y:S11]  /*4130*/  BSSY.RECONVERGENT B0, `(.L_x_2443) ;  /* 0x0000035000007945 */ /* 0x000ff60003800200 */
[----:B------:R-:W-:Y:S01]  /*4140*/  @!UPT UIADD3 URZ, UPT, UPT, URZ, URZ, URZ ;  /* 0x000000fffffff290 */ /* 0x000fe2000fffe0ff */
[----:B------:R-:W-:Y:S05]  /*4150*/  @!P0 BRA `(.L_x_2444) ;  /* 0x0000000000c88947 */ /* 0x000fea0003800000 */
[----:B------:R-:W-:Y:S01]  /*4160*/  ISETP.GE.AND P0, PT, R16, R19, PT ;  /* 0x000000131000720c */ /* 0x000fe20003f06270 */
[----:B----4-:R-:W4:Y:S11]  /*4170*/  LDG.E.128 R8, desc[UR4][R36.64] ;  /* 0x0000000424087981 */ /* 0x010f36000c1e1d00 */
[----:B------:R-:W-:Y:S01]  /*4180*/  @!UPT UIADD3 URZ, UPT, UPT, URZ, URZ, URZ ;  /* 0x000000fffffff290 */ /* 0x000fe2000fffe0ff */
        /* <DEDUP_REMOVED lines=47> */
.L_x_2444:
[----:B------:R-:W-:Y:S05]  /*4480*/  BSYNC.RECONVERGENT B0 ;  /* 0x0000000000007941 */ /* 0x000fea0003800200 */
.L_x_2443:
[----:B------:R-:W-:Y:S01]  /*4490*/  ISETP.NE.AND P0, PT, R47, RZ, PT ;  /* 0x000000ff2f00720c */ /* 0x000fe20003f05270 */
[----:B------:R-:W-:Y:S11]  /*44a0*/  BSSY.RECONVERGENT B0, `(.L_x_2445) ;  /* 0x000003d000007945 */ /* 0x000ff60003800200 */
[----:B------:R-:W-:Y:S01]  /*44b0*/  @!UPT UIADD3 URZ, UPT, UPT, URZ, URZ, URZ ;  /* 0x000000fffffff290 */ /* 0x000fe2000fffe0ff */
[----:B------:R-:W-:Y:S05]  /*44c0*/  @!P0 BRA `(.L_x_2446) ;  /* 0x0000000000e88947 */ /* 0x000fea0003800000 */
[----:B--2-4-:R-:W1:Y:S02]  /*44d0*/  LDC.64 R2, c[0x0][0x4a8] ;  /* 0x00012a00ff027b82 */ /* 0x014e640000000a00 */
[C---:B-1----:R-:W-:Y:S04]  /*44e0*/  LEA R8, P0, R2.reuse, R36, 0x5 ;  /* 0x0000002402087211 */ /* 0x042fe800078028ff */
        /* <DEDUP_REMOVED lines=9> */
[----:B------:R2:W4:Y:S06]  /*4580*/  @!P0 LDG.E.64 R22, desc[UR4][R4.64] ;  /* 0x0000000404168981 */ /* 0x00052c000c1e1b00 */
[----:B------:R-:W5:Y:S01]  /*4590*/  @!P0 LDG.E.64 R2, desc[UR4][R2.64] ;  /* 0x0000000402028981 */ /* 0x000f62000c1e1b00 */
[----:B--2---:R-:W-:Y:S02]  /*45a0*/  @!P0 MOV R4, R8 ;  /* 0x0000000800048202 */ /* 0x004fe40000000f00 */
[----:B------:R-:W-:Y:S02]  /*45b0*/  @!P0 MOV R7, R10 ;  /* 0x0000000a00078202 */ /* 0x000fe40000000f00 */
[----:B------:R-:W-:Y:S01]  /*45c0*/  @!P0 MOV R6, R11 ;  /* 0x0000000b00068202 */ /* 0x000fe20000000f00 */
[----:B------:R-:W-:Y:S02]  /*45d0*/  @!P0 HADD2.F32 R0, -RZ, R4.H1_H1 ;  /* 0x30000004ff008230 */ /* 0x000fe40000004100 */
[--C-:B----4-:R-:W-:Y:S02]  /*45e0*/  @!P0 HADD2.F32 R15, -RZ, R22.reuse.H0_H0 ;  /* 0x20000016ff0f8230 */ /* 0x110fe40000004100 */
[----:B------:R-:W-:Y:S02]  /*45f0*/  @!P0 HADD2.F32 R18, -RZ, R22.H1_H1 ;  /* 0x30000016ff128230 */ /* 0x000fe40000004100 */
[----:B------:R-:W-:Y:S02]  /*4600*/  @!P0 HADD2.F32 R22, -RZ, R23.H0_H0 ;  /* 0x20000017ff168230 */ /* 0x000fe40000004100 */
[--C-:B-----5:R-:W-:Y:S02]  /*4610*/  @!P0 HADD2.F32 R14, -RZ, R3.reuse.H0_H0 ;  /* 0x20000003ff0e8230 */ /* 0x120fe40000004100 */
        /* <DEDUP_REMOVED lines=37> */
.L_x_2446:
[----:B------:R-:W-:Y:S05]  /*4870*/  BSYNC.RECONVERGENT B0 ;  /* 0x0000000000007941 */ /* 0x000fea0003800200 */
.L_x_2445:
        /* <DEDUP_REMOVED lines=62> */
.L_x_2448:
[----:B------:R-:W-:Y:S05]  /*4c60*/  BSYNC.RECONVERGENT B0 ;  /* 0x0000000000007941 */ /* 0x000fea0003800200 */
.L_x_2447:
[----:B------:R-:W-:Y:S04]  /*4c70*/  BSSY.RECONVERGENT B0, `(.L_x_2449) ;  /* 0x0000042000007945 */ /* 0x000fe80003800200 */
[----:B------:R-:W-:Y:S05]  /*4c80*/  @!P5 BRA `(.L_x_2450) ;  /* 0x000000040000d947 */ /* 0x000fea0003800000 */
[----:B--2-4-:R-:W2:Y:S01]  /*4c90*/  LDC.64 R2, c[0x0][0x4a8] ;  /* 0x00012a00ff027b82 */ /* 0x014ea20000000a00 */
[----:B-1----:R-:W-:Y:S02]  /*4ca0*/  MOV R8, R36 ;  /* 0x0000002400087202 */ /* 0x002fe40000000f00 */
[----:B------:R-:W-:Y:S02]  /*4cb0*/  MOV R9, R37 ;  /* 0x0000002500097202 */ /* 0x000fe40000000f00 */
[----:B------:R-:W-:Y:S11]  /*4cc0*/  ISETP.GE.AND P0, PT, R16, R19, PT ;  /* 0x000000131000720c */ /* 0x000ff60003f06270 */
[----:B------:R-:W-:Y:S02]  /*4cd0*/  @!UPT UIADD3 URZ, UPT, UPT, URZ, URZ, URZ ;  /* 0x000000fffffff290 */ /* 0x000fe4000fffe0ff */
[----:B------:R-:W-:Y:S05]  /*4ce0*/  @!P0 IMAD.WIDE R4, R26, 0x60, R24 ;  /* 0x000000601a048825 */ /* 0x000fea00078e0218 */
[----:B------:R-:W4:Y:S01]  /*4cf0*/  @!P0 LDG.E.64 R22, desc[UR4][R4.64] ;  /* 0x0000000404168981 */ /* 0x000f22000c1e1b00 */
[----:B--2---:R-:W-:Y:S04]  /*4d00*/  IMAD.WIDE.U32 R8, R2, 0x60, R8 ;  /* 0x0000006002087825 */ /* 0x004fe800078e0008 */
[----:B------:R-:W-:Y:S02]  /*4d10*/  IMAD R0, R3, 0x60, RZ ;  /* 0x0000006003007824 */ /* 0x000fe400078e02ff */
[----:B------:R-:W-:Y:S03]  /*4d20*/  @!P0 IMAD.WIDE R2, R26, 0x60, R20 ;  /* 0x000000601a028825 */ /* 0x000fe600078e0214 */
[----:B------:R-:W-:Y:S03]  /*4d30*/  IADD3 R9, PT, PT, R0, R9, RZ ;  /* 0x0000000900097210 */ /* 0x000fe60007ffe0ff */
[----:B------:R-:W2:Y:S06]  /*4d40*/  @!P0 LDG.E.64 R2, desc[UR4][R2.64] ;  /* 0x0000000402028981 */ /* 0x000eac000c1e1b00 */
[----:B------:R-:W5:Y:S01]  /*4d50*/  LDG.E.128 R8, desc[UR4][R8.64] ;  /* 0x0000000408087981 */ /* 0x000f62000c1e1d00 */
[--C-:B----4-:R-:W-:Y:S02]  /*4d60*/  @!P0 HADD2.F32 R15, -RZ, R22.reuse.H0_H0 ;  /* 0x20000016ff0f8230 */ /* 0x110fe40000004100 */
[----:B------:R-:W-:Y:S02]  /*4d70*/  @!P0 HADD2.F32 R18, -RZ, R22.H1_H1 ;  /* 0x30000016ff128230 */ /* 0x000fe40000004100 */
[--C-:B------:R-:W-:Y:S02]  /*4d80*/  @!P0 HADD2.F32 R22, -RZ, R23.reuse.H0_H0 ;  /* 0x20000017ff168230 */ /* 0x100fe40000004100 */
[----:B------:R-:W-:Y:S02]  /*4d90*/  @!P0 HADD2.F32 R23, -RZ, R23.H1_H1 ;  /* 0x30000017ff178230 */ /* 0x000fe40000004100 */
[--C-:B--2---:R-:W-:Y:S02]  /*4da0*/  @!P0 HADD2.F32 R14, -RZ, R3.reuse.H0_H0 ;  /* 0x20000003ff0e8230 */ /* 0x104fe40000004100 */
[----:B------:R-:W-:Y:S02]  /*4db0*/  @!P0 HADD2.F32 R13, -RZ, R3.H1_H1 ;  /* 0x30000003ff0d8230 */ /* 0x000fe40000004100 */
[--C-:B------:R-:W-:Y:S01]  /*4dc0*/  @!P0 HADD2.F32 R5, -RZ, R2.reuse.H0_H0 ;  /* 0x20000002ff058230 */ /* 0x100fe20000004100 */
[----:B-----5:R-:W-:Y:S01]  /*4dd0*/  @!P0 MOV R4, R8 ;  /* 0x0000000800048202 */ /* 0x020fe20000000f00 */
        /* <DEDUP_REMOVED lines=43> */
.L_x_2450:
[----:B------:R-:W-:Y:S05]  /*5090*/  BSYNC.RECONVERGENT B0 ;  /* 0x0000000000007941 */ /* 0x000fea0003800200 */
.L_x_2449:
[----:B------:R-:W-:Y:S01]  /*50a0*/  ISETP.NE.AND P0, PT, R58, RZ, PT ;  /* 0x000000ff3a00720c */ /* 0x000fe20003f05270 */
[----:B------:R-:W-:Y:S11]  /*50b0*/  BSSY.RECONVERGENT B0, `(.L_x_2451) ;  /* 0x000003d000007945 */ /* 0x000ff60003800200 */
[----:B------:R-:W-:Y:S01]  /*50c0*/  @!UPT UIADD3 URZ, UPT, UPT, URZ, URZ, URZ ;  /* 0x000000fffffff290 */ /* 0x000fe2000fffe0ff */
[----:B------:R-:W-:Y:S05]  /*50d0*/  @P0 BRA `(.L_x_2452) ;  /* 0x0000000000e80947 */ /* 0x000fea0003800000 */
[----:B-12-4-:R-:W1:Y:S02]  /*50e0*/  LDC.64 R2, c[0x0][0x4a8] ;  /* 0x00012a00ff027b82 */ /* 0x016e640000000a00 */
        /* <DEDUP_REMOVED lines=57> */
.L_x_2452:
[----:B------:R-:W-:Y:S05]  /*5480*/  BSYNC.RECONVERGENT B0 ;  /* 0x0000000000007941 */ /* 0x000fea0003800200 */
.L_x_2451:
[----:B------:R-:W-:Y:S04]  /*5490*/  BSSY.RECONVERGENT B0, `(.L_x_2453) ;  /* 0x0000042000007945 */ /* 0x000fe80003800200 */
[----:B------:R-:W-:Y:S05]  /*54a0*/  @P3 BRA `(.L_x_2454) ;  /* 0x0000000400003947 */ /* 0x000fea0003800000 */
[----:B-12-4-:R-:W1:Y:S01]  /*54b0*/  LDC.64 R2, c[0x0][0x4a8] ;  /* 0x00012a00ff027b82 */ /* 0x016e620000000a00 */
[----:B------:R-:W-:Y:S02]  /*54c0*/  MOV R8, R36 ;  /* 0x0000002400087202 */ /* 0x000fe40000000f00 */
        /* <DEDUP_REMOVED lines=9> */
[----:B------:R-:W4:Y:S06]  /*5560*/  @!P0 LDG.E.64 R2, desc[UR4][R2.64] ;  /* 0x0000000402028981 */ /* 0x000f2c000c1e1b00 */
[----:B------:R-:W5:Y:S01]  /*5570*/  LDG.E.128 R8, desc[UR4][R8.64] ;  /* 0x0000000408087981 */ /* 0x000f62000c1e1d00 */
[--C-:B--2---:R-:W-:Y:S02]  /*5580*/  @!P0 HADD2.F32 R15, -RZ, R22.reuse.H0_H0 ;  /* 0x20000016ff0f8230 */ /* 0x104fe40000004100 */
[----:B------:R-:W-:Y:S02]  /*5590*/  @!P0 HADD2.F32 R18, -RZ, R22.H1_H1 ;  /* 0x30000016ff128230 */ /* 0x000fe40000004100 */
[--C-:B------:R-:W-:Y:S02]  /*55a0*/  @!P0 HADD2.F32 R22, -RZ, R23.reuse.H0_H0 ;  /* 0x20000017ff168230 */ /* 0x100fe40000004100 */
[----:B------:R-:W-:Y:S02]  /*55b0*/  @!P0 HADD2.F32 R23, -RZ, R23.H1_H1 ;  /* 0x30000017ff178230 */ /* 0x000fe40000004100 */
[--C-:B----4-:R-:W-:Y:S02]  /*55c0*/  @!P0 HADD2.F32 R14, -RZ, R3.reuse.H0_H0 ;  /* 0x20000003ff0e8230 */ /* 0x110fe40000004100 */
        /* <DEDUP_REMOVED lines=46> */
.L_x_2454:
[----:B------:R-:W-:Y:S05]  /*58b0*/  BSYNC.RECONVERGENT B0 ;  /* 0x0000000000007941 */ /* 0x000fea0003800200 */
.L_x_2453:
        /* <DEDUP_REMOVED lines=66> */
.L_x_2456:
[----:B------:R-:W-:Y:S05]  /*5ce0*/  BSYNC.RECONVERGENT B0 ;  /* 0x0000000000007941 */ /* 0x000fea0003800200 */
.L_x_2455:
        /* <DEDUP_REMOVED lines=66> */
.L_x_2458:
[----:B------:R-:W-:Y:S05]  /*6110*/  BSYNC.RECONVERGENT B0 ;  /* 0x0000000000007941 */ /* 0x000fea0003800200 */
.L_x_2457:
[----:B------:R-:W-:Y:S01]  /*6120*/  ISETP.NE.AND P0, PT, R61, RZ, PT ;  /* 0x000000ff3d00720c */ /* 0x000fe20003f05270 */
[----:B------:R-:W-:Y:S11]  /*6130*/  BSSY.RECONVERGENT B0, `(.L_x_2459) ;  /* 0x000003d000007945 */ /* 0x000ff60003800200 */
[----:B------:R-:W-:Y:S01]  /*6140*/  @!UPT UIADD3 URZ, UPT, UPT, URZ, URZ, URZ ;  /* 0x000000fffffff290 */ /* 0x000fe2000fffe0ff */
[----:B------:R-:W-:Y:S05]  /*6150*/  @P0 BRA `(.L_x_2460) ;  /* 0x0000000000e80947 */ /* 0x000fea0003800000 */
[----:B--2---:R-:W2:Y:S08]  /*6160*/  LDC.64 R4, c[0x0][0x4a8] ;  /* 0x00012a00ff047b82 */ /* 0x004eb00000000a00 */
[----:B-1--4-:R-:W1:Y:S01]  /*6170*/  LDC.64 R2, c[0x0][0x3b8] ;  /* 0x0000ee00ff027b82 */ /* 0x012e620000000a00 */
[C---:B--2---:R-:W-:Y:S04]  /*6180*/  LEA R8, P0, R4.reuse, R36, 0x8 ;  /* 0x0000002404087211 */ /* 0x044fe800078040ff */
[----:B------:R-:W-:Y:S02]  /*6190*/  LEA.HI.X R9, R4, R37, R5, 0x8, P0 ;  /* 0x0000002504097211 */ /* 0x000fe400000f4405 */
[C---:B-1----:R-:W-:Y:S04]  /*61a0*/  LEA R32, P0, R2.reuse, R38, 0x8 ;  /* 0x0000002602207211 */ /* 0x042fe800078040ff */
[----:B------:R-:W-:Y:S01]  /*61b0*/  LEA.HI.X R33, R2, R39, R3, 0x8, P0 ;  /* 0x0000002702217211 */ /* 0x000fe200000f4403 */
[----:B------:R-:W2:Y:S01]  /*61c0*/  LDG.E.128 R8, desc[UR4][R8.64] ;  /* 0x0000000408087981 */ /* 0x000ea2000c1e1d00 */
        /* <DEDUP_REMOVED lines=51> */
.L_x_2460:
[----:B------:R-:W-:Y:S05]  /*6500*/  BSYNC.RECONVERGENT B0 ;  /* 0x0000000000007941 */ /* 0x000fea0003800200 */
.L_x_2459:
[----:B------:R-:W-:Y:S01]  /*6510*/  ISETP.NE.AND P0, PT, R62, RZ, PT ;  /* 0x000000ff3e00720c */ /* 0x000fe20003f05270 */
[----:B------:R-:W-:Y:S11]  /*6520*/  BSSY.RECONVERGENT B0, `(.L_x_2461) ;  /* 0x0000043000007945 */ /* 0x000ff60003800200 */
[----:B------:R-:W-:Y:S01]  /*6530*/  @!UPT UIADD3 URZ, UPT, UPT, URZ, URZ, URZ ;  /* 0x000000fffffff290 */ /* 0x000fe2000fffe0ff */
[----:B------:R-:W-:Y:S05]  /*6540*/  @P0 BRA `(.L_x_2462) ;  /* 0x0000000400000947 */ /* 0x000fea0003800000 */
[----:B-12-4-:R-:W1:Y:S01]  /*6550*/  LDC.64 R2, c[0x0][0x4a8] ;  /* 0x00012a00ff027b82 */ /* 0x016e620000000a00 */
[----:B------:R-:W-:Y:S02]  /*6560*/  MOV R8, R36 ;  /* 0x0000002400087202 */ /* 0x000fe40000000f00 */
[----:B------:R-:W-:Y:S02]  /*6570*/  MOV R9, R37 ;  /* 0x0000002500097202 */ /* 0x000fe40000000f00 */
[----:B------:R-:W-:Y:S03]  /*6580*/  ISETP.GE.AND P0, PT, R16, R19, PT ;  /* 0x000000131000720c */ /* 0x000fe60003f06270 */
[----:B------:R-:W2:Y:S10]  /*6590*/  LDC.64 R34, c[0x0][0x3b8] ;  /* 0x0000ee00ff227b82 */ /* 0x000eb40000000a00 */
[----:B------:R-:W-:Y:S05]  /*65a0*/  @!P0 IMAD.WIDE R4, R26, 0x120, R24 ;  /* 0x000001201a048825 */ /* 0x000fea00078e0218 */
[----:B------:R-:W4:Y:S01]  /*65b0*/  @!P0 LDG.E.64 R22, desc[UR4][R4.64] ;  /* 0x0000000404168981 */ /* 0x000f22000c1e1b00 */
[----:B-1----:R-:W-:Y:S04]  /*65c0*/  IMAD.WIDE.U32 R8, R2, 0x120, R8 ;  /* 0x0000012002087825 */ /* 0x002fe800078e0008 */
[----:B------:R-:W-:Y:S02]  /*65d0*/  IMAD R0, R3, 0x120, RZ ;  /* 0x0000012003007824 */ /* 0x000fe400078e02ff */
[----:B------:R-:W-:Y:S03]  /*65e0*/  @!P0 IMAD.WIDE R2, R26, 0x120, R20 ;  /* 0x000001201a028825 */ /* 0x000fe600078e0214 */
[----:B------:R-:W-:Y:S03]  /*65f0*/  IADD3 R9, PT, PT, R0, R9, RZ ;  /* 0x0000000900097210 */ /* 0x000fe60007ffe0ff */
[----:B------:R-:W5:Y:S06]  /*6600*/  @!P0 LDG.E.64 R2, desc[UR4][R2.64] ;  /* 0x0000000402028981 */ /* 0x000f6c000c1e1b00 */
[----:B------:R-:W3:Y:S01]  /*6610*/  LDG.E.128 R8, desc[UR4][R8.64] ;  /* 0x0000000408087981 */ /* 0x000ee2000c1e1d00 */
[----:B----4-:R-:W-:Y:S02]  /*6620*/  @!P0 HADD2.F32 R15, -RZ, R22.H1_H1 ;  /* 0x30000016ff0f8230 */ /* 0x010fe40000004100 */
[--C-:B-----5:R-:W-:Y:S02]  /*6630*/  @!P0 HADD2.F32 R14, -RZ, R3.reuse.H0_H0 ;  /* 0x20000003ff0e8230 */ /* 0x120fe40000004100 */
[----:B------:R-:W-:Y:S02]  /*6640*/  @!P0 HADD2.F32 R13, -RZ, R3.H1_H1 ;  /* 0x30000003ff0d8230 */ /* 0x000fe40000004100 */
[----:B------:R-:W-:Y:S01]  /*6650*/  @!P0 HADD2.F32 R5, -RZ, R2.H0_H0 ;  /* 0x20000002ff058230 */ /* 0x000fe20000004100 */
[----:B---3--:R-:W-:Y:S01]  /*6660*/  @!P0 MOV R4, R8 ;  /* 0x0000000800048202 */ /* 0x008fe20000000f00 */
        /* <DEDUP_REMOVED lines=46> */
.L_x_2462:
[----:B------:R-:W-:Y:S05]  /*6950*/  BSYNC.RECONVERGENT B0 ;  /* 0x0000000000007941 */ /* 0x000fea0003800200 */
.L_x_2461:
        /* <DEDUP_REMOVED lines=68> */
.L_x_2464:
[----:B------:R-:W-:Y:S05]  /*6da0*/  BSYNC.RECONVERGENT B0 ;  /* 0x0000000000007941 */ /* 0x000fea0003800200 */
.L_x_2463:
        /* <DEDUP_REMOVED lines=68> */
.L_x_2466:
[----:B------:R-:W-:Y:S05]  /*71f0*/  BSYNC.RECONVERGENT B0 ;  /* 0x0000000000007941 */ /* 0x000fea0003800200 */
.L_x_2465:
        /* <DEDUP_REMOVED lines=68> */
.L_x_2468:
[----:B------:R-:W-:Y:S05]  /*7640*/  BSYNC.RECONVERGENT B0 ;  /* 0x0000000000007941 */ /* 0x000fea0003800200 */
.L_x_2467:
        /* <DEDUP_REMOVED lines=68> */
.L_x_2470:
[----:B------:R-:W-:Y:S05]  /*7a90*/  BSYNC.RECONVERGENT B0 ;  /* 0x0000000000007941 */ /* 0x000fea0003800200 */
.L_x_2469:
[----:B------:R-:W-:Y:S01]  /*7aa0*/  ISETP.NE.AND P0, PT, R77, RZ, PT ;  /* 0x000000ff4d00720c */ /* 0x000fe20003f05270 */
[----:B------:R-:W-:Y:S11]  /*7ab0*/  BSSY.RECONVERGENT B0, `(.L_x_2471) ;  /* 0x0000044000007945 */ /* 0x000ff60003800200 */
[----:B------:R-:W-:Y:S01]  /*7ac0*/  @!UPT UIADD3 URZ, UPT, UPT, URZ, URZ, URZ ;  /* 0x000000fffffff290 */ /* 0x000fe2000fffe0ff */
[----:B------:R-:W-:Y:S05]  /*7ad0*/  @P0 BRA `(.L_x_2472) ;  /* 0x0000000400040947 */ /* 0x000fea0003800000 */
[----:B-12-4-:R-:W1:Y:S01]  /*7ae0*/  LDC.64 R2, c[0x0][0x4a8] ;  /* 0x00012a00ff027b82 */ /* 0x016e620000000a00 */
[----:B------:R-:W-:Y:S02]  /*7af0*/  MOV R8, R36 ;  /* 0x0000002400087202 */ /* 0x000fe40000000f00 */
[----:B------:R-:W-:Y:S02]  /*7b00*/  MOV R9, R37 ;  /* 0x0000002500097202 */ /* 0x000fe40000000f00 */
[----:B------:R-:W-:Y:S11]  /*7b10*/  ISETP.GE.AND P0, PT, R16, R19, PT ;  /* 0x000000131000720c */ /* 0x000ff60003f06270 */
[----:B------:R-:W-:Y:S02]  /*7b20*/  @!UPT UIADD3 URZ, UPT, UPT, URZ, URZ, URZ ;  /* 0x000000fffffff290 */ /* 0x000fe4000fffe0ff */
[----:B------:R-:W-:Y:S02]  /*7b30*/  @!P0 IMAD.WIDE R4, R26, 0x1c0, R24 ;  /* 0x000001c01a048825 */ /* 0x000fe400078e0218 */
[----:B------:R-:W2:Y:S03]  /*7b40*/  LDC.64 R24, c[0x0][0x3b8] ;  /* 0x0000ee00ff187b82 */ /* 0x000ea60000000a00 */
        /* <DEDUP_REMOVED lines=8> */
[--C-:B------:R-:W-:Y:S02]  /*7bd0*/  @!P0 HADD2.F32 R19, -RZ, R7.reuse.H0_H0 ;  /* 0x20000007ff138230 */ /* 0x100fe40000004100 */
[----:B------:R-:W-:Y:S02]  /*7be0*/  @!P0 HADD2.F32 R20, -RZ, R7.H1_H1 ;  /* 0x30000007ff148230 */ /* 0x000fe40000004100 */
[--C-:B-----5:R-:W-:Y:S02]  /*7bf0*/  @!P0 HADD2.F32 R5, -RZ, R2.reuse.H0_H0 ;  /* 0x20000002ff058230 */ /* 0x120fe40000004100 */
[----:B------:R-:W-:Y:S02]  /*7c00*/  @!P0 HADD2.F32 R12, -RZ, R2.H1_H1 ;  /* 0x30000002ff0c8230 */ /* 0x000fe40000004100 */
[--C-:B------:R-:W-:Y:S01]  /*7c10*/  @!P0 HADD2.F32 R14, -RZ, R3.reuse.H0_H0 ;  /* 0x20000003ff0e8230 */ /* 0x100fe20000004100 */
[----:B---3--:R-:W-:Y:S01]  /*7c20*/  @!P0 MOV R4, R8 ;  /* 0x0000000800048202 */ /* 0x008fe20000000f00 */
        /* <DEDUP_REMOVED lines=44> */
.L_x_2472:
[----:B------:R-:W-:Y:S05]  /*7ef0*/  BSYNC.RECONVERGENT B0 ;  /* 0x0000000000007941 */ /* 0x000fea0003800200 */
.L_x_2471:
[----:B------:R-:W1:Y:S01]  /*7f00*/  LDC R19, c[0x0][0x450] ;  /* 0x00011400ff137b82 */ /* 0x000e620000000800 */
[----:B---3--:R-:W-:Y:S05]  /*7f10*/  IMAD.U32 R0, R40, -0x80, RZ ;  /* 0xffffff8028007824 */ /* 0x008fea00078e00ff */
[C---:B------:R-:W-:Y:S02]  /*7f20*/  LEA R30, P1, R0.reuse, R30, 0x1 ;  /* 0x0000001e001e7211 */ /* 0x040fe400078208ff */
[C---:B------:R-:W-:Y:S02]  /*7f30*/  LEA R44, P0, R0.reuse, R44, 0x1 ;  /* 0x0000002c002c7211 */ /* 0x040fe400078008ff */
[C---:B------:R-:W-:Y:S02]  /*7f40*/  LEA.HI.X.SX32 R31, R0.reuse, R31, 0x1, P1 ;  /* 0x0000001f001f7211 */ /* 0x040fe400008f0eff */
[----:B------:R-:W-:Y:S01]  /*7f50*/  LEA.HI.X.SX32 R45, R0, R45, 0x1, P0 ;  /* 0x0000002d002d7211 */ /* 0x000fe200000f0eff */
[----:B------:R-:W-:Y:S05]  /*7f60*/  BRA `(.L_x_2439) ;  /* 0x0000006400dc7947 */ /* 0x000fea0003800000 */
.L_x_2440:
        /* <DEDUP_REMOVED lines=10> */
[----:B------:R-:W-:Y:S02]  /*8010*/  SEL R25, R23, R24, !P1 ;  /* 0x0000001817197207 */ /* 0x000fe40004800000 */
[----:B------:R-:W-:Y:S01]  /*8020*/  SHF.R.S32.HI R50, RZ, 0x1f, R24 ;  /* 0x0000001fff327819 */ /* 0x000fe20000011418 */
[----:B------:R-:W-:Y:S06]  /*8030*/  @!P2 BRA `(.L_x_2474) ;  /* 0x000000040064a947 */ /* 0x000fec0003800000 */
[----:B------:R-:W-:Y:S02]  /*8040*/  ISETP.GE.AND P0, PT, R16, R19, PT ;  /* 0x000000131000720c */ /* 0x000fe40003f06270 */
[----:B------:R-:W-:Y:S02]  /*8050*/  PLOP3.LUT P2, PT, PT, PT, PT, 0x80, 0x8 ;  /* 0x000000000008781c */ /* 0x000fe40003f4f070 */
[----:B------:R-:W-:Y:S02]  /*8060*/  MOV R8, R28 ;  /* 0x0000001c00087202 */ /* 0x000fe40000000f00 */
[----:B------:R-:W-:Y:S05]  /*8070*/  MOV R9, R27 ;  /* 0x0000001b00097202 */ /* 0x000fea0000000f00 */
[----:B------:R-:W3:Y:S02]  /*8080*/  LDG.E.128 R36, desc[UR4][R8.64] ;  /* 0x0000000408247981 */ /* 0x000ee4000c1e1d00 */
[----:B------:R-:W-:Y:S02]  /*8090*/  @!P0 SEL R0, R24, RZ, P1 ;  /* 0x000000ff18008207 */ /* 0x000fe40000800000 */
[----:B--2---:R-:W-:Y:S02]  /*80a0*/  @!P0 SEL R2, R50, RZ, P1 ;  /* 0x000000ff32028207 */ /* 0x004fe40000800000 */
[C---:B------:R-:W-:Y:S02]  /*80b0*/  @!P0 SHF.L.U32 R32, R0.reuse, 0x1, RZ ;  /* 0x0000000100208819 */ /* 0x040fe400000006ff */
[----:B------:R-:W-:Y:S02]  /*80c0*/  @!P0 PLOP3.LUT P2, PT, P1, PT, PT, 0x80, 0x8 ;  /* 0x000000000008881c */ /* 0x000fe40000f4f070 */
[----:B------:R-:W-:Y:S02]  /*80d0*/  @!P0 SHF.L.U64.HI R0, R0, 0x1, R2 ;  /* 0x0000000100008819 */ /* 0x000fe40000010202 */
[----:B------:R-:W-:Y:S04]  /*80e0*/  @!P0 IADD3 R2, P1, PT, R32, R55, RZ ;  /* 0x0000003720028210 */ /* 0x000fe80007f3e0ff */
[----:B------:R-:W-:Y:S02]  /*80f0*/  @!P0 IADD3.X R3, PT, PT, R0, R53, RZ, P1, !PT ;  /* 0x0000003500038210 */ /* 0x000fe40000ffe4ff */
[----:B------:R-:W-:Y:S03]  /*8100*/  @!P0 IADD3 R32, P1, PT, R32, R57, RZ ;  /* 0x0000003920208210 */ /* 0x000fe60007f3e0ff */
[----:B------:R2:W4:Y:S01]  /*8110*/  @!P0 LDG.E.128 R4, desc[UR4][R2.64] ;  /* 0x0000000402048981 */ /* 0x000522000c1e1d00 */
[----:B------:R-:W-:Y:S07]  /*8120*/  @!P0 IADD3.X R33, PT, PT, R0, R54, RZ, P1, !PT ;  /* 0x0000003600218210 */ /* 0x000fee0000ffe4ff */
[----:B------:R5:W5:Y:S01]  /*8130*/  @!P0 LDG.E.128 R40, desc[UR4][R32.64] ;  /* 0x0000000420288981 */ /* 0x000b62000c1e1d00 */
[----:B--2---:R-:W-:Y:S04]  /*8140*/  @!P0 IMAD.WIDE R2, R25, 0x2, R8 ;  /* 0x0000000219028825 */ /* 0x004fe800078e0208 */
[--C-:B----4-:R-:W-:Y:S01]  /*8150*/  @!P0 HADD2.F32 R0, -RZ, R4.reuse.H0_H0 ;  /* 0x20000004ff008230 */ /* 0x110fe20000004100 */
[----:B---3--:R-:W-:Y:S01]  /*8160*/  @!P0 MOV R35, R37 ;  /* 0x0000002500238202 */ /* 0x008fe20000000f00 */
        /* <DEDUP_REMOVED lines=14> */
[--C-:B------:R-:W-:Y:S01]  /*8250*/  @!P0 HADD2.F32 R29, -RZ, R43.reuse.H0_H0 ;  /* 0x2000002bff1d8230 */ /* 0x100fe20000004100 */
        /* <DEDUP_REMOVED lines=55> */
.L_x_2474:
[----:B-1----:R-:W-:Y:S05]  /*85d0*/  BSYNC.RECONVERGENT B0 ;  /* 0x0000000000007941 */ /* 0x002fea0003800200 */
.L_x_2473:
[----:B------:R-:W1:Y:S01]  /*85e0*/  LDC R144, c[0x0][0x450] ;  /* 0x00011400ff907b82 */ /* 0x000e620000000800 */
[----:B------:R-:W-:Y:S01]  /*85f0*/  ISETP.NE.AND P0, PT, R46, RZ, PT ;  /* 0x000000ff2e00720c */ /* 0x000fe20003f05270 */
[----:B------:R-:W-:Y:S11]  /*8600*/  BSSY.RECONVERGENT B0, `(.L_x_2475) ;  /* 0x000005b000007945 */ /* 0x000ff60003800200 */
[----:B------:R-:W-:Y:S01]  /*8610*/  @!UPT UIADD3 URZ, UPT, UPT, URZ, URZ, URZ ;  /* 0x000000fffffff290 */ /* 0x000fe2000fffe0ff */
[----:B------:R-:W-:Y:S05]  /*8620*/  @!P0 BRA `(.L_x_2476) ;  /* 0x0000000400608947 */ /* 0x000fea0003800000 */
[C---:B------:R-:W-:Y:S01]  /*8630*/  ISETP.GE.AND P0, PT, R16.reuse, R19, PT ;  /* 0x000000131000720c */ /* 0x040fe20003f06270 */
[----:B---3--:R-:W3:Y:S01]  /*8640*/  LDG.E.128 R36, desc[UR4][R20.64] ;  /* 0x0000000414247981 */ /* 0x008ee2000c1e1d00 */
        /* <DEDUP_REMOVED lines=86> */
.L_x_2476:
[----:B------:R-:W-:Y:S05]  /*8bb0*/  BSYNC.RECONVERGENT B0 ;  /* 0x0000000000007941 */ /* 0x000fea0003800200 */
.L_x_2475:
[----:B------:R-:W-:Y:S01]  /*8bc0*/  ISETP.NE.AND P0, PT, R47, RZ, PT ;  /* 0x000000ff2f00720c */ /* 0x000fe20003f05270 */
[----:B------:R-:W-:Y:S11]  /*8bd0*/  BSSY.RECONVERGENT B0, `(.L_x_2477) ;  /* 0x0000062000007945 */ /* 0x000ff60003800200 */
[----:B------:R-:W-:Y:S01]  /*8be0*/  @!UPT UIADD3 URZ, UPT, UPT, URZ, URZ, URZ ;  /* 0x000000fffffff290 */ /* 0x000fe2000fffe0ff */
[----:B------:R-:W-:Y:S05]  /*8bf0*/  @!P0 BRA `(.L_x_2478) ;  /* 0x00000004007c8947 */ /* 0x000fea0003800000 */
[----:B--2---:R-:W3:Y:S01]  /*8c00*/  LDC.64 R4, c[0x0][0x4a8] ;  /* 0x00012a00ff047b82 */ /* 0x004ee20000000a00 */
[----:B------:R-:W-:Y:S02]  /*8c10*/  ISETP.GE.U32.AND P2, PT, R16, R23, PT ;  /* 0x000000171000720c */ /* 0x000fe40003f46070 */
[----:B------:R-:W-:Y:S02]  /*8c20*/  PLOP3.LUT P1, PT, PT, PT, PT, 0x80, 0x8 ;  /* 0x000000000008781c */ /* 0x000fe40003f2f070 */
[C---:B---3--:R-:W-:Y:S04]  /*8c30*/  LEA R2, P0, R4.reuse, R20, 0x5 ;  /* 0x0000001404027211 */ /* 0x048fe800078028ff */
[----:B------:R-:W-:Y:S02]  /*8c40*/  LEA.HI.X R3, R4, R21, R5, 0x5, P0 ;  /* 0x0000001504037211 */ /* 0x000fe400000f2c05 */
[----:B------:R-:W2:Y:S03]  /*8c50*/  LDC.64 R4, c[0x0][0x3b8] ;  /* 0x0000ee00ff047b82 */ /* 0x000ea60000000a00 */
[----:B----4-:R-:W3:Y:S01]  /*8c60*/  LDG.E.128 R36, desc[UR4][R2.64] ;  /* 0x0000000402247981 */ /* 0x010ee2000c1e1d00 */
[C---:B--2---:R-:W-:Y:S04]  /*8c70*/  LEA R46, P0, R4.reuse, R48, 0x5 ;  /* 0x00000030042e7211 */ /* 0x044fe800078028ff */
        /* <DEDUP_REMOVED lines=13> */
[----:B------:R-:W2:Y:S01]  /*8d50*/  @!P0 LDG.E.128 R4, desc[UR4][R4.64] ;  /* 0x0000000404048981 */ /* 0x000ea2000c1e1d00 */
[----:B------:R-:W-:Y:S07]  /*8d60*/  @!P0 IADD3.X R33, PT, PT, R0, R54, RZ, P2, !PT ;  /* 0x0000003600218210 */ /* 0x000fee00017fe4ff */
[----:B------:R4:W5:Y:S01]  /*8d70*/  @!P0 LDG.E.128 R40, desc[UR4][R32.64] ;  /* 0x0000000420288981 */ /* 0x000962000c1e1d00 */
[----:B---3--:R-:W-:Y:S02]  /*8d80*/  @!P0 MOV R35, R37 ;  /* 0x0000002500238202 */ /* 0x008fe40000000f00 */
[----:B------:R-:W-:Y:S02]  /*8d90*/  @!P0 MOV R34, R38 ;  /* 0x0000002600228202 */ /* 0x000fe40000000f00 */
[----:B----4-:R-:W-:Y:S01]  /*8da0*/  @!P0 MOV R33, R39 ;  /* 0x0000002700218202 */ /* 0x010fe20000000f00 */
[--C-:B--2---:R-:W-:Y:S02]  /*8db0*/  @!P0 HADD2.F32 R0, -RZ, R4.reuse.H0_H0 ;  /* 0x20000004ff008230 */ /* 0x104fe40000004100 */
        /* <DEDUP_REMOVED lines=67> */
.L_x_2478:
[----:B------:R-:W-:Y:S05]  /*91f0*/  BSYNC.RECONVERGENT B0 ;  /* 0x0000000000007941 */ /* 0x000fea0003800200 */
.L_x_2477:
        /* <DEDUP_REMOVED lines=99> */
.L_x_2480:
[----:B------:R-:W-:Y:S05]  /*9830*/  BSYNC.RECONVERGENT B0 ;  /* 0x0000000000007941 */ /* 0x000fea0003800200 */
.L_x_2479:
[----:B------:R-:W-:Y:S04]  /*9840*/  BSSY.RECONVERGENT B0, `(.L_x_2481) ;  /* 0x0000066000007945 */ /* 0x000fe80003800200 */
[----:B------:R-:W-:Y:S05]  /*9850*/  @!P5 BRA `(.L_x_2482) ;  /* 0x000000040090d947 */ /* 0x000fea0003800000 */
[C---:B------:R-:W-:Y:S02]  /*9860*/  ISETP.GE.AND P0, PT, R16.reuse, R19, PT ;  /* 0x000000131000720c */ /* 0x040fe40003f06270 */
[----:B------:R-:W-:Y:S02]  /*9870*/  ISETP.GE.U32.AND P2, PT, R16, R23, PT ;  /* 0x000000171000720c */ /* 0x000fe40003f46070 */
[----:B------:R-:W-:Y:S09]  /*9880*/  PLOP3.LUT P1, PT, PT, PT, PT, 0x80, 0x8 ;  /* 0x000000000008781c */ /* 0x000ff20003f2f070 */
[----:B------:R-:W-:Y:S02]  /*9890*/  @!P0 SEL R0, R24, RZ, P2 ;  /* 0x000000ff18008207 */ /* 0x000fe40001000000 */
[----:B------:R-:W-:Y:S02]  /*98a0*/  @!P0 PLOP3.LUT P1, PT, P2, PT, PT, 0x80, 0x8 ;  /* 0x000000000008881c */ /* 0x000fe4000172f070 */
[----:B--23--:R-:W-:Y:S02]  /*98b0*/  @!P0 SEL R2, R50, RZ, P2 ;  /* 0x000000ff32028207 */ /* 0x00cfe40001000000 */
[----:B------:R-:W-:Y:S04]  /*98c0*/  @!P0 IADD3 R0, P2, PT, R113, R0, RZ ;  /* 0x0000000071008210 */ /* 0x000fe80007f5e0ff */
[----:B------:R-:W-:Y:S02]  /*98d0*/  @!P0 IADD3.X R2, PT, PT, R141, R2, RZ, P2, !PT ;  /* 0x000000028d028210 */ /* 0x000fe400017fe4ff */
[C---:B------:R-:W-:Y:S02]  /*98e0*/  @!P0 SHF.L.U32 R32, R0.reuse, 0x1, RZ ;  /* 0x0000000100208819 */ /* 0x040fe400000006ff */
[----:B------:R-:W-:Y:S02]  /*98f0*/  @!P0 SHF.L.U64.HI R0, R0, 0x1, R2 ;  /* 0x0000000100008819 */ /* 0x000fe40000010202 */
[----:B------:R-:W-:Y:S04]  /*9900*/  @!P0 IADD3 R2, P2, PT, R32, R55, RZ ;  /* 0x0000003720028210 */ /* 0x000fe80007f5e0ff */
[----:B------:R-:W-:Y:S02]  /*9910*/  @!P0 IADD3.X R3, PT, PT, R0, R53, RZ, P2, !PT ;  /* 0x0000003500038210 */ /* 0x000fe400017fe4ff */
[----:B------:R-:W-:Y:S03]  /*9920*/  @!P0 IADD3 R32, P2, PT, R32, R57, RZ ;  /* 0x0000003920208210 */ /* 0x000fe60007f5e0ff */
[----:B------:R2:W3:Y:S01]  /*9930*/  @!P0 LDG.E.128 R4, desc[UR4][R2.64] ;  /* 0x0000000402048981 */ /* 0x0004e2000c1e1d00 */
[----:B------:R-:W-:Y:S07]  /*9940*/  @!P0 IADD3.X R33, PT, PT, R0, R54, RZ, P2, !PT ;  /* 0x0000003600218210 */ /* 0x000fee00017fe4ff */
[----:B------:R-:W5:Y:S01]  /*9950*/  @!P0 LDG.E.128 R40, desc[UR4][R32.64] ;  /* 0x0000000420288981 */ /* 0x000f62000c1e1d00 */
[----:B--2---:R-:W-:Y:S02]  /*9960*/  MOV R2, R20 ;  /* 0x0000001400027202 */ /* 0x004fe40000000f00 */
[----:B------:R-:W-:Y:S01]  /*9970*/  MOV R3, R21 ;  /* 0x0000001500037202 */ /* 0x000fe20000000f00 */
[--C-:B---3--:R-:W-:Y:S02]  /*9980*/  @!P0 HADD2.F32 R0, -RZ, R4.reuse.H0_H0 ;  /* 0x20000004ff008230 */ /* 0x108fe40000004100 */
        /* <DEDUP_REMOVED lines=74> */
[----:B------:R-:W2:Y:S01]  /*9e30*/  LDC.64 R4, c[0x0][0x3b8] ;  /* 0x0000ee00ff047b82 */ /* 0x000ea20000000a00 */
[----:B------:R-:W-:Y:S04]  /*9e40*/  @!P0 F2FP.F16.F32.PACK_AB R7, R8, R7 ;  /* 0x000000070807823e */ /* 0x000fe800000000ff */
[----:B------:R-:W-:Y:S01]  /*9e50*/  @!P0 MOV R39, R7 ;  /* 0x0000000700278202 */ /* 0x000fe20000000f00 */
[----:B--2---:R-:W-:Y:S04]  /*9e60*/  IMAD.WIDE.U32 R2, R4, 0x60, R2 ;  /* 0x0000006004027825 */ /* 0x004fe800078e0002 */
[----:B------:R-:W-:Y:S05]  /*9e70*/  IMAD R5, R5, 0x60, RZ ;  /* 0x0000006005057824 */ /* 0x000fea00078e02ff */
[----:B------:R-:W-:Y:S05]  /*9e80*/  IADD3 R3, PT, PT, R5, R3, RZ ;  /* 0x0000000305037210 */ /* 0x000fea0007ffe0ff */
[----:B------:R2:W-:Y:S02]  /*9e90*/  STG.E.128 desc[UR4][R2.64], R36 ;  /* 0x0000002402007986 */ /* 0x0005e4000c101d04 */
.L_x_2482:
[----:B------:R-:W-:Y:S05]  /*9ea0*/  BSYNC.RECONVERGENT B0 ;  /* 0x0000000000007941 */ /* 0x000fea0003800200 */
.L_x_2481:
[----:B------:R-:W-:Y:S01]  /*9eb0*/  ISETP.NE.AND P0, PT, R58, RZ, PT ;  /* 0x000000ff3a00720c */ /* 0x000fe20003f05270 */
[----:B------:R-:W-:Y:S11]  /*9ec0*/  BSSY.RECONVERGENT B0, `(.L_x_2483) ;  /* 0x0000062000007945 */ /* 0x000ff60003800200 */
[----:B------:R-:W-:Y:S01]  /*9ed0*/  @!UPT UIADD3 URZ, UPT, UPT, URZ, URZ, URZ ;  /* 0x000000fffffff290 */ /* 0x000fe2000fffe0ff */
[----:B------:R-:W-:Y:S05]  /*9ee0*/  @P0 BRA `(.L_x_2484) ;  /* 0x00000004007c0947 */ /* 0x000fea0003800000 */
        /* <DEDUP_REMOVED lines=95> */
.L_x_2484:
[----:B------:R-:W-:Y:S05]  /*a4e0*/  BSYNC.RECONVERGENT B0 ;  /* 0x0000000000007941 */ /* 0x000fea0003800200 */
.L_x_2483:
[----:B------:R-:W-:Y:S04]  /*a4f0*/  BSSY.RECONVERGENT B0, `(.L_x_2485) ;  /* 0x0000066000007945 */ /* 0x000fe80003800200 */
[----:B------:R-:W-:Y:S05]  /*a500*/  @P3 BRA `(.L_x_2486) ;  /* 0x0000000400903947 */ /* 0x000fea0003800000 */
        /* <DEDUP_REMOVED lines=100> */
.L_x_2486:
[----:B------:R-:W-:Y:S05]  /*ab50*/  BSYNC.RECONVERGENT B0 ;  /* 0x0000000000007941 */ /* 0x000fea0003800200 */
.L_x_2485:
        /* <DEDUP_REMOVED lines=102> */
.L_x_2488:
[----:B------:R-:W-:Y:S05]  /*b1c0*/  BSYNC.RECONVERGENT B0 ;  /* 0x0000000000007941 */ /* 0x000fea0003800200 */
.L_x_2487:
        /* <DEDUP_REMOVED lines=102> */
.L_x_2490:
[----:B------:R-:W-:Y:S05]  /*b830*/  BSYNC.RECONVERGENT B0 ;  /* 0x0000000000007941 */ /* 0x000fea0003800200 */
.L_x_2489:
[----:B------:R-:W-:Y:S01]  /*b840*/  ISETP.NE.AND P0, PT, R61, RZ, PT ;  /* 0x000000ff3d00720c */ /* 0x000fe20003f05270 */
[----:B------:R-:W-:Y:S11]  /*b850*/  BSSY.RECONVERGENT B0, `(.L_x_2491) ;  /* 0x0000062000007945 */ /* 0x000ff60003800200 */
[----:B------:R-:W-:Y:S01]  /*b860*/  @!UPT UIADD3 URZ, UPT, UPT, URZ, URZ, URZ ;  /* 0x000000fffffff290 */ /* 0x000fe2000fffe0ff */
[----:B------:R-:W-:Y:S05]  /*b870*/  @P0 BRA `(.L_x_2492) ;  /* 0x00000004007c0947 */ /* 0x000fea0003800000 */
[----:B--2---:R-:W3:Y:S01]  /*b880*/  LDC.64 R6, c[0x0][0x4a8] ;  /* 0x00012a00ff067b82 */ /* 0x004ee20000000a00 */
[----:B------:R-:W-:Y:S02]  /*b890*/  ISETP.GE.U32.AND P2, PT, R16, R23, PT ;  /* 0x000000171000720c */ /* 0x000fe40003f46070 */
[----:B------:R-:W-:Y:S05]  /*b8a0*/  PLOP3.LUT P1, PT, PT, PT, PT, 0x80, 0x8 ;  /* 0x000000000008781c */ /* 0x000fea0003f2f070 */
[----:B------:R-:W2:Y:S01]  /*b8b0*/  LDC.64 R4, c[0x0][0x3b8] ;  /* 0x0000ee00ff047b82 */ /* 0x000ea20000000a00 */
[C---:B---3--:R-:W-:Y:S04]  /*b8c0*/  LEA R2, P0, R6.reuse, R20, 0x8 ;  /* 0x0000001406027211 */ /* 0x048fe800078040ff */
[----:B------:R-:W-:Y:S02]  /*b8d0*/  LEA.HI.X R3, R6, R21, R7, 0x8, P0 ;  /* 0x0000001506037211 */ /* 0x000fe400000f4407 */
[C---:B--2---:R-:W-:Y:S03]  /*b8e0*/  LEA R46, P0, R4.reuse, R48, 0x8 ;  /* 0x00000030042e7211 */ /* 0x044fe600078040ff */
[----:B----4-:R-:W2:Y:S01]  /*b8f0*/  LDG.E.128 R36, desc[UR4][R2.64] ;  /* 0x0000000402247981 */ /* 0x010ea2000c1e1d00 */
        /* <DEDUP_REMOVED lines=13> */
[----:B------:R-:W3:Y:S01]  /*b9d0*/  @!P0 LDG.E.128 R4, desc[UR4][R4.64] ;  /* 0x0000000404048981 */ /* 0x000ee2000c1e1d00 */
[----:B------:R-:W-:Y:S07]  /*b9e0*/  @!P0 IADD3.X R33, PT, PT, R0, R54, RZ, P2, !PT ;  /* 0x0000003600218210 */ /* 0x000fee00017fe4ff */
[----:B------:R4:W5:Y:S01]  /*b9f0*/  @!P0 LDG.E.128 R40, desc[UR4][R32.64] ;  /* 0x0000000420288981 */ /* 0x000962000c1e1d00 */
[----:B--2---:R-:W-:Y:S02]  /*ba00*/  @!P0 MOV R35, R37 ;  /* 0x0000002500238202 */ /* 0x004fe40000000f00 */
[----:B------:R-:W-:Y:S02]  /*ba10*/  @!P0 MOV R34, R38 ;  /* 0x0000002600228202 */ /* 0x000fe40000000f00 */
[----:B----4-:R-:W-:Y:S01]  /*ba20*/  @!P0 MOV R33, R39 ;  /* 0x0000002700218202 */ /* 0x010fe20000000f00 */
[--C-:B---3--:R-:W-:Y:S02]  /*ba30*/  @!P0 HADD2.F32 R0, -RZ, R4.reuse.H0_H0 ;  /* 0x20000004ff008230 */ /* 0x108fe40000004100 */
        /* <DEDUP_REMOVED lines=67> */
.L_x_2492:
[----:B------:R-:W-:Y:S05]  /*be70*/  BSYNC.RECONVERGENT B0 ;  /* 0x0000000000007941 */ /* 0x000fea0003800200 */
.L_x_2491:
[----:B------:R-:W-:Y:S01]  /*be80*/  ISETP.NE.AND P0, PT, R62, RZ, PT ;  /* 0x000000ff3e00720c */ /* 0x000fe20003f05270 */
[----:B------:R-:W-:Y:S11]  /*be90*/  BSSY.RECONVERGENT B0, `(.L_x_2493) ;  /* 0x0000068000007945 */ /* 0x000ff60003800200 */
[----:B------:R-:W-:Y:S01]  /*bea0*/  @!UPT UIADD3 URZ, UPT, UPT, URZ, URZ, URZ ;  /* 0x000000fffffff290 */ /* 0x000fe2000fffe0ff */
[----:B------:R-:W-:Y:S05]  /*beb0*/  @P0 BRA `(.L_x_2494) ;  /* 0x0000000400940947 */ /* 0x000fea0003800000 */
[C---:B------:R-:W-:Y:S01]  /*bec0*/  ISETP.GE.AND P0, PT, R16.reuse, R19, PT ;  /* 0x000000131000720c */ /* 0x040fe20003f06270 */
[----:B--2---:R-:W2:Y:S01]  /*bed0*/  LDC.64 R4, c[0x0][0x4a8] ;  /* 0x00012a00ff047b82 */ /* 0x004ea20000000a00 */
[----:B------:R-:W-:Y:S02]  /*bee0*/  ISETP.GE.U32.AND P2, PT, R16, R23, PT ;  /* 0x000000171000720c */ /* 0x000fe40003f46070 */
[----:B------:R-:W-:Y:S02]  /*bef0*/  PLOP3.LUT P1, PT, PT, PT, PT, 0x80, 0x8 ;  /* 0x000000000008781c */ /* 0x000fe40003f2f070 */
[----:B---3--:R-:W-:Y:S03]  /*bf00*/  MOV R3, R21 ;  /* 0x0000001500037202 */ /* 0x008fe60000000f00 */
[----:B------:R-:W3:Y:S04]  /*bf10*/  LDC.64 R46, c[0x0][0x3b8] ;  /* 0x0000ee00ff2e7b82 */ /* 0x000ee80000000a00 */
        /* <DEDUP_REMOVED lines=11> */
[----:B--2---:R-:W-:Y:S02]  /*bfd0*/  IMAD.WIDE.U32 R2, R4, 0x120, R2 ;  /* 0x0000012004027825 */ /* 0x004fe400078e0002 */
[----:B------:R-:W2:Y:S01]  /*bfe0*/  @!P0 LDG.E.128 R32, desc[UR4][R10.64] ;  /* 0x000000040a208981 */ /* 0x000ea2000c1e1d00 */
[----:B------:R-:W-:Y:S01]  /*bff0*/  @!P0 IADD3.X R9, PT, PT, R0, R54, RZ, P2, !PT ;  /* 0x0000003600098210 */ /* 0x000fe200017fe4ff */
[----:B------:R-:W-:Y:S05]  /*c000*/  IMAD R0, R5, 0x120, RZ ;  /* 0x0000012005007824 */ /* 0x000fea00078e02ff */
[----:B------:R-:W-:Y:S01]  /*c010*/  IADD3 R3, PT, PT, R0, R3, RZ ;  /* 0x0000000300037210 */ /* 0x000fe20007ffe0ff */
[----:B------:R-:W5:Y:S02]  /*c020*/  @!P0 LDG.E.128 R40, desc[UR4][R8.64] ;  /* 0x0000000408288981 */ /* 0x000f64000c1e1d00 */
[----:B------:R-:W-:Y:S06]  /*c030*/  @!P0 IMAD.WIDE R4, R25, 0x2, R2 ;  /* 0x0000000219048825 */ /* 0x000fec00078e0202 */
[----:B----4-:R4:W3:Y:S08]  /*c040*/  LDG.E.128 R36, desc[UR4][R2.64] ;  /* 0x0000000402247981 */ /* 0x0108f0000c1e1d00 */
[----:B------:R-:W3:Y:S01]  /*c050*/  @!P0 LDG.E.128 R4, desc[UR4][R4.64] ;  /* 0x0000000404048981 */ /* 0x000ee2000c1e1d00 */
[--C-:B--2---:R-:W-:Y:S02]  /*c060*/  @!P0 HADD2.F32 R0, -RZ, R32.reuse.H0_H0 ;  /* 0x20000020ff008230 */ /* 0x104fe40000004100 */
[----:B----4-:R-:W-:Y:S02]  /*c070*/  @!P0 HADD2.F32 R2, -RZ, R32.H1_H1 ;  /* 0x30000020ff028230 */ /* 0x010fe40000004100 */
[----:B------:R-:W-:Y:S02]  /*c080*/  @!P0 HADD2.F32 R3, -RZ, R33.H0_H0 ;  /* 0x20000021ff038230 */ /* 0x000fe40000004100 */
[----:B------:R-:W-:Y:S01]  /*c090*/  @!P1 FADD.FTZ R0, -R0, -RZ ;  /* 0x800000ff00009221 */ /* 0x000fe20000010100 */
[----:B------:R-:W-:Y:S02]  /*c0a0*/  @!P0 HADD2.F32 R8, -RZ, R35.H1_H1 ;  /* 0x30000023ff088230 */ /* 0x000fe40000004100 */
[----:B------:R-:W-:Y:S01]  /*c0b0*/  @!P1 FADD.FTZ R2, -R2, -RZ ;  /* 0x800000ff02029221 */ /* 0x000fe20000010100 */
[--C-:B-----5:R-:W-:Y:S02]  /*c0c0*/  @!P0 HADD2.F32 R22, -RZ, R43.reuse.H0_H0 ;  /* 0x2000002bff168230 */ /* 0x120fe40000004100 */
[----:B------:R-:W-:Y:S01]  /*c0d0*/  @!P1 FADD.FTZ R3, -R3, -RZ ;  /* 0x800000ff03039221 */ /* 0x000fe20000010100 */
[----:B------:R-:W-:Y:S02]  /*c0e0*/  @!P0 HADD2.F32 R29, -RZ, R43.H1_H1 ;  /* 0x3000002bff1d8230 */ /* 0x000fe40000004100 */
[----:B------:R-:W-:Y:S01]  /*c0f0*/  @!P1 FADD.FTZ R8, -R8, -RZ ;  /* 0x800000ff08089221 */ /* 0x000fe20000010100 */
[----:B---3--:R-:W-:Y:S01]  /*c100*/  @!P0 MOV R32, R38 ;  /* 0x0000002600208202 */ /* 0x008fe20000000f00 */
[--C-:B------:R-:W-:Y:S02]  /*c110*/  @!P0 HADD2.F32 R10, -RZ, R4.reuse.H0_H0 ;  /* 0x20000004ff0a8230 */ /* 0x100fe40000004100 */
        /* <DEDUP_REMOVED lines=63> */
.L_x_2494:
[----:B------:R-:W-:Y:S05]  /*c510*/  BSYNC.RECONVERGENT B0 ;  /* 0x0000000000007941 */ /* 0x000fea0003800200 */
.L_x_2493:
[----:B------:R-:W-:Y:S01]  /*c520*/  ISETP.NE.AND P0, PT, R63, RZ, PT ;  /* 0x000000ff3f00720c */ /* 0x000fe20003f05270 */
[----:B------:R-:W-:Y:S11]  /*c530*/  BSSY.RECONVERGENT B0, `(.L_x_2495) ;  /* 0x0000068000007945 */ /* 0x000ff60003800200 */
[----:B------:R-:W-:Y:S01]  /*c540*/  @!UPT UIADD3 URZ, UPT, UPT, URZ, URZ, URZ ;  /* 0x000000fffffff290 */ /* 0x000fe2000fffe0ff */
[----:B------:R-:W-:Y:S05]  /*c550*/  @P0 BRA `(.L_x_2496) ;  /* 0x0000000400940947 */ /* 0x000fea0003800000 */
[----:B--2---:R-:W2:Y:S01]  /*c560*/  LDC.64 R4, c[0x0][0x4a8] ;  /* 0x00012a00ff047b82 */ /* 0x004ea20000000a00 */
[C---:B------:R-:W-:Y:S02]  /*c570*/  ISETP.GE.AND P0, PT, R16.reuse, R19, PT ;  /* 0x000000131000720c */ /* 0x040fe40003f06270 */
[----:B---3--:R-:W-:Y:S02]  /*c580*/  MOV R2, R20 ;  /* 0x0000001400027202 */ /* 0x008fe40000000f00 */
[----:B------:R-:W-:Y:S03]  /*c590*/  MOV R3, R21 ;  /* 0x0000001500037202 */ /* 0x000fe60000000f00 */
[----:B------:R-:W3:Y:S01]  /*c5a0*/  LDC.64 R46, c[0x0][0x3b8] ;  /* 0x0000ee00ff2e7b82 */ /* 0x000ee20000000a00 */
[----:B------:R-:W-:Y:S01]  /*c5b0*/  ISETP.GE.U32.AND P2, PT, R16, R23, PT ;  /* 0x000000171000720c */ /* 0x000fe20003f46070 */
[----:B--2---:R-:W-:Y:S04]  /*c5c0*/  IMAD.WIDE.U32 R2, R4, 0x140, R2 ;  /* 0x0000014004027825 */ /* 0x004fe800078e0002 */
[----:B------:R-:W-:Y:S01]  /*c5d0*/  @!P0 SEL R4, R50, RZ, P2 ;  /* 0x000000ff32048207 */ /* 0x000fe20001000000 */
[----:B------:R-:W-:Y:S01]  /*c5e0*/  IMAD R0, R5, 0x140, RZ ;  /* 0x0000014005007824 */ /* 0x000fe200078e02ff */
[----:B------:R-:W-:Y:S04]  /*c5f0*/  @!P0 SEL R5, R24, RZ, P2 ;  /* 0x000000ff18058207 */ /* 0x000fe80001000000 */
[----:B------:R-:W-:Y:S02]  /*c600*/  IADD3 R3, PT, PT, R0, R3, RZ ;  /* 0x0000000300037210 */ /* 0x000fe40007ffe0ff */
[----:B------:R-:W-:Y:S03]  /*c610*/  @!P0 IADD3 R0, P1, PT, R119, R5, RZ ;  /* 0x0000000577008210 */ /* 0x000fe60007f3e0ff */
[----:B----4-:R-:W2:Y:S01]  /*c620*/  LDG.E.128 R36, desc[UR4][R2.64] ;  /* 0x0000000402247981 */ /* 0x010ea2000c1e1d00 */
[----:B------:R-:W-:Y:S01]  /*c630*/  @!P0 IADD3.X R6, PT, PT, R134, R4, RZ, P1, !PT ;  /* 0x0000000486068210 */ /* 0x000fe20000ffe4ff */
[----:B------:R-:W-:Y:S01]  /*c640*/  @!P0 IMAD.WIDE R4, R25, 0x2, R2 ;  /* 0x0000000219048825 */ /* 0x000fe200078e0202 */
[C---:B------:R-:W-:Y:S02]  /*c650*/  @!P0 SHF.L.U32 R10, R0.reuse, 0x1, RZ ;  /* 0x00000001000a8819 */ /* 0x040fe400000006ff */
[----:B------:R-:W-:Y:S02]  /*c660*/  @!P0 SHF.L.U64.HI R0, R0, 0x1, R6 ;  /* 0x0000000100008819 */ /* 0x000fe40000010206 */
[----:B------:R-:W-:Y:S01]  /*c670*/  @!P0 IADD3 R8, P1, PT, R10, R55, RZ ;  /* 0x000000370a088210 */ /* 0x000fe20007f3e0ff */
[----:B------:R-:W4:Y:S03]  /*c680*/  @!P0 LDG.E.128 R4, desc[UR4][R4.64] ;  /* 0x0000000404048981 */ /* 0x000f26000c1e1d00 */
[----:B------:R-:W-:Y:S05]  /*c690*/  @!P0 IADD3.X R9, PT, PT, R0, R53, RZ, P1, !PT ;  /* 0x0000003500098210 */ /* 0x000fea0000ffe4ff */
[----:B------:R5:W3:Y:S02]  /*c6a0*/  @!P0 LDG.E.128 R32, desc[UR4][R8.64] ;  /* 0x0000000408208981 */ /* 0x000ae4000c1e1d00 */
[----:B-----5:R-:W-:Y:S04]  /*c6b0*/  @!P0 IADD3 R8, P1, PT, R10, R57, RZ ;  /* 0x000000390a088210 */ /* 0x020fe80007f3e0ff */
[----:B------:R-:W-:Y:S02]  /*c6c0*/  @!P0 IADD3.X R9, PT, PT, R0, R54, RZ, P1, !PT ;  /* 0x0000003600098210 */ /* 0x000fe40000ffe4ff */
[----:B------:R-:W-:Y:S02]  /*c6d0*/  PLOP3.LUT P1, PT, PT, PT, PT, 0x80, 0x8 ;  /* 0x000000000008781c */ /* 0x000fe40003f2f070 */
[----:B------:R-:W-:Y:S01]  /*c6e0*/  @!P0 PLOP3.LUT P1, PT, P2, PT, PT, 0x80, 0x8 ;  /* 0x000000000008881c */ /* 0x000fe2000172f070 */
[----:B------:R5:W2:Y:S01]  /*c6f0*/  @!P0 LDG.E.128 R40, desc[UR4][R8.64] ;  /* 0x0000000408288981 */ /* 0x000aa2000c1e1d00 */
[--C-:B----4-:R-:W-:Y:S02]  /*c700*/  @!P0 HADD2.F32 R10, -RZ, R4.reuse.H0_H0 ;  /* 0x20000004ff0a8230 */ /* 0x110fe40000004100 */
[----:B-----5:R-:W-:Y:S02]  /*c710*/  @!P0 HADD2.F32 R9, -RZ, R4.H1_H1 ;  /* 0x30000004ff098230 */ /* 0x020fe40000004100 */
[----:B------:R-:W-:Y:S02]  /*c720*/  @!P0 HADD2.F32 R11, -RZ, R5.H1_H1 ;  /* 0x30000005ff0b8230 */ /* 0x000fe40000004100 */
[----:B------:R-:W-:Y:S02]  /*c730*/  @!P0 HADD2.F32 R14, -RZ, R6.H0_H0 ;  /* 0x20000006ff0e8230 */ /* 0x000fe40000004100 */
[--C-:B---3--:R-:W-:Y:S02]  /*c740*/  @!P0 HADD2.F32 R0, -RZ, R32.reuse.H0_H0 ;  /* 0x20000020ff008230 */ /* 0x108fe40000004100 */
[----:B------:R-:W-:Y:S01]  /*c750*/  @!P0 HADD2.F32 R2, -RZ, R32.H1_H1 ;  /* 0x30000020ff028230 */ /* 0x000fe20000004100 */
[----:B--2---:R-:W-:Y:S01]  /*c760*/  @!P0 MOV R32, R38 ;  /* 0x0000002600208202 */ /* 0x004fe20000000f00 */
        /* <DEDUP_REMOVED lines=29> */
[--C-:B------:R-:W-:Y:S02]  /*c940*/  @!P0 HADD2.F32 R10, -RZ, R40.reuse.H0_H0 ;  /* 0x20000028ff0a8230 */ /* 0x100fe40000004100 */
        /* <DEDUP_REMOVED lines=38> */
.L_x_2496:
[----:B------:R-:W-:Y:S05]  /*cbb0*/  BSYNC.RECONVERGENT B0 ;  /* 0x0000000000007941 */ /* 0x000fea0003800200 */
.L_x_2495:
        /* <DEDUP_REMOVED lines=105> */
.L_x_2498:
[----:B------:R-:W-:Y:S05]  /*d250*/  BSYNC.RECONVERGENT B0 ;  /* 0x0000000000007941 */ /* 0x000fea0003800200 */
.L_x_2497:
        /* <DEDUP_REMOVED lines=105> */
.L_x_2500:
[----:B------:R-:W-:Y:S05]  /*d8f0*/  BSYNC.RECONVERGENT B0 ;  /* 0x0000000000007941 */ /* 0x000fea0003800200 */
.L_x_2499:
        /* <DEDUP_REMOVED lines=105> */
.L_x_2502:
[----:B------:R-:W-:Y:S05]  /*df90*/  BSYNC.RECONVERGENT B0 ;  /* 0x0000000000007941 */ /* 0x000fea0003800200 */
.L_x_2501:
[----:B------:R-:W-:Y:S01]  /*dfa0*/  ISETP.NE.AND P0, PT, R77, RZ, PT ;  /* 0x000000ff4d00720c */ /* 0x000fe20003f05270 */
[----:B------:R-:W-:Y:S11]  /*dfb0*/  BSSY.RECONVERGENT B0, `(.L_x_2503) ;  /* 0x0000068000007945 */ /* 0x000ff60003800200 */
[----:B------:R-:W-:Y:S01]  /*dfc0*/  @!UPT UIADD3 URZ, UPT, UPT, URZ, URZ, URZ ;  /* 0x000000fffffff290 */ /* 0x000fe2000fffe0ff */
[----:B------:R-:W-:Y:S05]  /*dfd0*/  @P0 BRA `(.L_x_2504) ;  /* 0x0000000400940947 */ /* 0x000fea0003800000 */
[----:B--2---:R-:W2:Y:S01]  /*dfe0*/  LDC.64 R4, c[0x0][0x4a8] ;  /* 0x00012a00ff047b82 */ /* 0x004ea20000000a00 */
[C---:B------:R-:W-:Y:S02]  /*dff0*/  ISETP.GE.AND P0, PT, R16.reuse, R19, PT ;  /* 0x000000131000720c */ /* 0x040fe40003f06270 */
[----:B---3--:R-:W-:Y:S02]  /*e000*/  MOV R2, R20 ;  /* 0x0000001400027202 */ /* 0x008fe40000000f00 */
[----:B------:R-:W-:Y:S02]  /*e010*/  MOV R3, R21 ;  /* 0x0000001500037202 */ /* 0x000fe40000000f00 */
[----:B------:R-:W-:Y:S07]  /*e020*/  ISETP.GE.U32.AND P2, PT, R16, R23, PT ;  /* 0x000000171000720c */ /* 0x000fee0003f46070 */
[----:B------:R-:W-:Y:S01]  /*e030*/  @!P0 SEL R24, R24, RZ, P2 ;  /* 0x000000ff18188207 */ /* 0x000fe20001000000 */
[----:B--2---:R-:W-:Y:S01]  /*e040*/  IMAD.WIDE.U32 R2, R4, 0x1c0, R2 ;  /* 0x000001c004027825 */ /* 0x004fe200078e0002 */
        /* <DEDUP_REMOVED lines=8> */
[----:B------:R-:W3:Y:S01]  /*e0d0*/  LDC.64 R24, c[0x0][0x3b8] ;  /* 0x0000ee00ff187b82 */ /* 0x000ee20000000a00 */
        /* <DEDUP_REMOVED lines=9> */
[----:B----4-:R1:W4:Y:S01]  /*e170*/  @!P0 LDG.E.128 R36, desc[UR4][R8.64] ;  /* 0x0000000408248981 */ /* 0x010322000c1e1d00 */
[--C-:B-----5:R-:W-:Y:S02]  /*e180*/  @!P0 HADD2.F32 R10, -RZ, R4.reuse.H0_H0 ;  /* 0x20000004ff0a8230 */ /* 0x120fe40000004100 */
[----:B-1----:R-:W-:Y:S02]  /*e190*/  @!P0 HADD2.F32 R9, -RZ, R4.H1_H1 ;  /* 0x30000004ff098230 */ /* 0x002fe40000004100 */
[----:B------:R-:W-:Y:S02]  /*e1a0*/  @!P0 HADD2.F32 R11, -RZ, R5.H1_H1 ;  /* 0x30000005ff0b8230 */ /* 0x000fe40000004100 */
[----:B------:R-:W-:Y:S02]  /*e1b0*/  @!P0 HADD2.F32 R14, -RZ, R6.H0_H0 ;  /* 0x20000006ff0e8230 */ /* 0x000fe40000004100 */
[--C-:B---3--:R-:W-:Y:S02]  /*e1c0*/  @!P0 HADD2.F32 R0, -RZ, R20.reuse.H0_H0 ;  /* 0x20000014ff008230 */ /* 0x108fe40000004100 */
        /* <DEDUP_REMOVED lines=8> */
[----:B--2---:R-:W-:Y:S01]  /*e250*/  @!P0 MOV R10, R32 ;  /* 0x00000020000a8202 */ /* 0x004fe20000000f00 */
        /* <DEDUP_REMOVED lines=61> */
.L_x_2504:
[----:B------:R-:W-:Y:S05]  /*e630*/  BSYNC.RECONVERGENT B0 ;  /* 0x0000000000007941 */ /* 0x000fea0003800200 */
.L_x_2503:
[----:B--2---:R-:W-:Y:S01]  /*e640*/  MOV R5, R54 ;  /* 0x0000003600057202 */ /* 0x004fe20000000f00 */
[----:B------:R-:W2:Y:S01]  /*e650*/  LDC R19, c[0x0][0x450] ;  /* 0x00011400ff137b82 */ /* 0x000ea20000000800 */
[----:B-1-3--:R-:W-:Y:S01]  /*e660*/  MOV R3, R53 ;  /* 0x0000003500037202 */ /* 0x00afe20000000f00 */
[----:B------:R-:W-:Y:S02]  /*e670*/  IMAD.U32 R0, R144, -0x80, RZ ;  /* 0xffffff8090007824 */ /* 0x000fe400078e00ff */
[----:B------:R-:W-:Y:S02]  /*e680*/  IMAD.MOV.U32 R4, RZ, RZ, R57 ;  /* 0x000000ffff047224 */ /* 0x000fe400078e0039 */
[----:B------:R-:W-:Y:S03]  /*e690*/  IMAD.MOV.U32 R2, RZ, RZ, R55 ;  /* 0x000000ffff027224 */ /* 0x000fe600078e0037 */
[C---:B------:R-:W-:Y:S02]  /*e6a0*/  LEA R57, P1, R0.reuse, R4, 0x1 ;  /* 0x0000000400397211 */ /* 0x040fe400078208ff */
[C---:B------:R-:W-:Y:S02]  /*e6b0*/  LEA R55, P0, R0.reuse, R2, 0x1 ;  /* 0x0000000200377211 */ /* 0x040fe400078008ff */
[C---:B------:R-:W-:Y:S02]  /*e6c0*/  LEA.HI.X.SX32 R54, R0.reuse, R5, 0x1, P1 ;  /* 0x0000000500367211 */ /* 0x040fe400008f0eff */
[----:B------:R-:W-:Y:S09]  /*e6d0*/  LEA.HI.X.SX32 R53, R0, R3, 0x1, P0 ;  /* 0x0000000300357211 */ /* 0x000ff200000f0eff */
.L_x_2439:
[----:B-1----:R-:W-:Y:S05]  /*e6e0*/  BSYNC.RECONVERGENT B1 ;  /* 0x0000000000017941 */ /* 0x002fea0003800200 */
.L_x_2437:
[----:B------:R-:W-:Y:S04]  /*e6f0*/  ISETP.NE.U32.AND P0, PT, RZ, UR12, PT ;  /* 0x0000000cff007c0c */ /* 0x000fe8000bf05070 */
[----:B------:R-:W-:Y:S11]  /*e700*/  ISETP.NE.AND.EX P0, PT, RZ, UR13, PT, P0 ;  /* 0x0000000dff007c0c */ /* 0x000ff6000bf05300 */
[----:B------:R-:W-:Y:S02]  /*e710*/  @!UPT UIADD3 URZ, UPT, UPT, URZ, URZ, URZ ;  /* 0x000000fffffff290 */ /* 0x000fe4000fffe0ff */
[----:B--2-4-:R-:W1:Y:S01]  /*e720*/  @!P0 LDC R2, c[0x0][0x3c0] ;  /* 0x0000f000ff028b82 */ /* 0x014e620000000800 */
        /* <DEDUP_REMOVED lines=18> */
[----:B------:R-:W-:Y:S02]  /*e850*/  IABS R3, R78 ;  /* 0x0000004e00037213 */ /* 0x000fe40000000000 */
[----:B---3--:R-:W-:Y:S02]  /*e860*/  IABS R6, R69 ;  /* 0x0000004500067213 */ /* 0x008fe40000000000 */
        /* <DEDUP_REMOVED lines=67> */
.L_x_2505:
[----:B------:R-:W-:Y:S02]  /*eca0*/  ISETP.GT.AND P0, PT, R79, R85, PT ;  /* 0x000000554f00720c */ /* 0x000fe40003f04270 */
[----:B------:R-:W-:Y:S02]  /*ecb0*/  IADD3 R76, P2, PT, R76, R102, RZ ;  /* 0x000000664c4c7210 */ /* 0x000fe40007f5e0ff */
[----:B------:R-:W-:Y:S03]  /*ecc0*/  IADD3 R28, P1, PT, R28, R100, RZ ;  /* 0x000000641c1c7210 */ /* 0x000fe60007f3e0ff */
[----:B------:R-:W-:Y:S02]  /*ecd0*/  IMAD.X R75, R75, 0x1, R101, P2 ;  /* 0x000000014b4b7824 */ /* 0x000fe400010e0665 */
[----:B------:R-:W-:Y:S04]  /*ece0*/  IMAD.X R27, R27, 0x1, R99, P1 ;  /* 0x000000011b1b7824 */ /* 0x000fe800008e0663 */
[----:B------:R-:W-:Y:S05]  /*ecf0*/  @P0 BRA `(.L_x_2506) ;  /* 0xffffff38005c0947 */ /* 0x000fea000383ffff */
.L_x_2436:
        /* <DEDUP_REMOVED lines=18> */
[----:B------:R-:W-:Y:S01]  /*ee20*/  BSSY.RECONVERGENT B0, `(.L_x_2509) ;  /* 0x0000018000007945 */ /* 0x000fe20003800200 */
[C---:B------:R-:W-:Y:S02]  /*ee30*/  VIADD R36, R72.reuse, 0x20 ;  /* 0x0000002048247836 */ /* 0x040fe40000000000 */
[C---:B------:R-:W-:Y:S01]  /*ee40*/  VIADD R42, R72.reuse, 0x10 ;  /* 0x00000010482a7836 */ /* 0x040fe20000000000 */
[C---:B------:R-:W-:Y:S01]  /*ee50*/  ISETP.GE.AND P2, PT, R72.reuse, R0, PT ;  /* 0x000000004800720c */ /* 0x040fe20003f46270 */
[----:B------:R-:W-:-:S03]  /*ee60*/  VIADD R28, R72, 0x30 ;  /* 0x00000030481c7836 */ /* 0x000fc60000000000 */
[----:B------:R-:W-:Y:S02]  /*ee70*/  ISETP.GE.AND P1, PT, R42, R0, PT ;  /* 0x000000002a00720c */ /* 0x000fe40003f26270 */
[----:B-1----:R-:W-:-:S04]  /*ee80*/  LEA R4, P0, R106, UR8, 0x1 ;  /* 0x000000086a047c11 */ /* 0x002fc8000f8008ff */
[----:B------:R-:W-:Y:S02]  /*ee90*/  LEA.HI.X R5, R106, UR9, R129, 0x1, P0 ;  /* 0x000000096a057c11 */ /* 0x000fe400080f0c81 */
[----:B------:R-:W-:-:S03]  /*eea0*/  LEA R2, P0, R44, R4, 0x1 ;  /* 0x000000042c027211 */ /* 0x000fc600078008ff */
[----:B------:R-:W-:Y:S01]  /*eeb0*/  @!PT LDS RZ, [RZ] ;  /* 0x00000000fffff984 */ /* 0x000fe20000000800 */
[----:B------:R-:W-:Y:S01]  /*eec0*/  @!PT LDS RZ, [RZ] ;  /* 0x00000000fffff984 */ /* 0x000fe20000000800 */
[----:B------:R-:W-:Y:S01]  /*eed0*/  @!PT LDS RZ, [RZ] ;  /* 0x00000000fffff984 */ /* 0x000fe20000000800 */
[----:B------:R1:W-:Y:S01]  /*eee0*/  @!P2 LDGSTS.E.BYPASS.LTC128B.128 [R237], desc[UR4][R4.64] ;  /* 0x0000000004edafae */ /* 0x0003e2000b981a04 */
[----:B------:R-:W-:Y:S02]  /*eef0*/  LEA.HI.X R3, R44, R5, R45, 0x1, P0 ;  /* 0x000000052c037211 */ /* 0x000fe400000f0c2d */
[----:B------:R-:W-:-:S03]  /*ef00*/  ISETP.GE.AND P0, PT, R36, R0, PT ;  /* 0x000000002400720c */ /* 0x000fc60003f06270 */
[----:B------:R1:W-:Y:S01]  /*ef10*/  @!P1 LDGSTS.E.BYPASS.LTC128B.128 [R237+0x800], desc[UR4][R2.64] ;  /* 0x0080000002ed9fae */ /* 0x0003e2000b981a04 */
[----:B------:R-:W-:-:S09]  /*ef20*/  ISETP.GE.AND P1, PT, R28, R0, PT ;  /* 0x000000001c00720c */ /* 0x000fd20003f26270 */
[----:B------:R-:W-:Y:S05]  /*ef30*/  @P0 BRA `(.L_x_2510) ;  /* 0x0000000000180947 */ /* 0x000fea0003800000 */
[----:B-1----:R-:W-:-:S04]  /*ef40*/  LEA R4, P0, R34, R2, 0x5 ;  /* 0x0000000222047211 */ /* 0x002fc800078028ff */
[----:B------:R-:W-:-:S05]  /*ef50*/  LEA.HI.X R5, R34, R3, R35, 0x5, P0 ;  /* 0x0000000322057211 */ /* 0x000fca00000f2c23 */
[----:B------:R-:W-:Y:S01]  /*ef60*/  @!PT LDS RZ, [RZ] ;  /* 0x00000000fffff984 */ /* 0x000fe20000000800 */
[----:B------:R-:W-:Y:S01]  /*ef70*/  @!PT LDS RZ, [RZ] ;  /* 0x00000000fffff984 */ /* 0x000fe20000000800 */
[----:B------:R-:W-:Y:S01]  /*ef80*/  @!PT LDS RZ, [RZ] ;  /* 0x00000000fffff984 */ /* 0x000fe20000000800 */
[----:B------:R2:W-:Y:S04]  /*ef90*/  LDGSTS.E.BYPASS.LTC128B.128 [R237+0x1000], desc[UR4][R4.64] ;  /* 0x0100000004ed7fae */ /* 0x0005e8000b981a04 */
.L_x_2510:
[----:B------:R-:W-:Y:S05]  /*efa0*/  BSYNC.RECONVERGENT B0 ;  /* 0x0000000000007941 */ /* 0x000fea0003800200 */
.L_x_2509:
        /* <DEDUP_REMOVED lines=8> */
.L_x_2508:
        /* <DEDUP_REMOVED lines=16> */
[--C-:B-----5:R-:W-:Y:S02]  /*f130*/  IMAD.X R23, R127, 0x1, R0.reuse, P2 ;  /* 0x000000017f177824 */ /* 0x120fe400010e0600 */
        /* <DEDUP_REMOVED lines=65> */
.L_x_2516:
[----:B------:R-:W-:Y:S05]  /*f550*/  BSYNC.RECONVERGENT B0 ;  /* 0x0000000000007941 */ /* 0x000fea0003800200 */
.L_x_2515:
[----:B-----5:R2:W-:Y:S02]  /*f560*/  STS.128 [R237], R4 ;  /* 0x00000004ed007388 */ /* 0x0205e40000000c00 */
.L_x_2514:
[----:B------:R-:W-:Y:S05]  /*f570*/  BSYNC.RECONVERGENT B1 ;  /* 0x0000000000017941 */ /* 0x000fea0003800200 */
.L_x_2513:
[----:B------:R-:W-:Y:S01]  /*f580*/  VIADD R42, R72, 0x10 ;  /* 0x00000010482a7836 */ /* 0x000fe20000000000 */
[----:B------:R-:W-:Y:S01]  /*f590*/  LEA R14, P0, R44, R24, 0x1 ;  /* 0x000000182c0e7211 */ /* 0x000fe200078008ff */
        /* <DEDUP_REMOVED lines=14> */
[----:B---3--:R-:W-:-:S02]  /*f680*/  IADD3 R8, P1, PT, R3, UR10, RZ ;  /* 0x0000000a03087c10 */ /* 0x008fc4000ff3e0ff */
[----:B----4-:R-:W-:Y:S02]  /*f690*/  IADD3 R2, P0, PT, R3, UR8, RZ ;  /* 0x0000000803027c10 */ /* 0x010fe4000ff1e0ff */
[C---:B------:R-:W-:Y:S02]  /*f6a0*/  IADD3.X R9, PT, PT, R0.reuse, UR11, RZ, P1, !PT ;  /* 0x0000000b00097c10 */ /* 0x040fe40008ffe4ff */
[----:B------:R-:W-:-:S04]  /*f6b0*/  IADD3.X R3, PT, PT, R0, UR9, RZ, P0, !PT ;  /* 0x0000000900037c10 */ /* 0x000fc800087fe4ff */
[----:B------:R-:W3:Y:S04]  /*f6c0*/  LDG.E.64 R8, desc[UR4][R8.64] ;  /* 0x0000000408087981 */ /* 0x000ee8000c1e1b00 */
[----:B------:R4:W2:Y:S02]  /*f6d0*/  LDG.E.64 R12, desc[UR4][R2.64] ;  /* 0x00000004020c7981 */ /* 0x0008a4000c1e1b00 */
[----:B----45:R-:W-:Y:S02]  /*f6e0*/  MOV R3, R5 ;  /* 0x0000000500037202 */ /* 0x030fe40000000f00 */
        /* <DEDUP_REMOVED lines=8> */
[----:B--2---:R-:W-:-:S02]  /*f770*/  HADD2.F32 R18, -RZ, R12.H1_H1 ;  /* 0x3000000cff127230 */ /* 0x004fc40000004100 */
        /* <DEDUP_REMOVED lines=35> */
.L_x_2520:
[----:B------:R-:W-:Y:S05]  /*f9b0*/  BSYNC.RECONVERGENT B0 ;  /* 0x0000000000007941 */ /* 0x000fea0003800200 */
.L_x_2519:
[----:B-----5:R3:W-:Y:S02]  /*f9c0*/  STS.128 [R237+0x800], R4 ;  /* 0x00080004ed007388 */ /* 0x0207e40000000c00 */
.L_x_2518:
[----:B------:R-:W-:Y:S05]  /*f9d0*/  BSYNC.RECONVERGENT B1 ;  /* 0x0000000000017941 */ /* 0x000fea0003800200 */
.L_x_2517:
        /* <DEDUP_REMOVED lines=12> */
[----:B------:R-:W3:Y:S03]  /*faa0*/  LDCU.64 UR8, c[0x0][0x4d0] ;  /* 0x00009a00ff0877ac */ /* 0x000ee60008000a00 */
[----:B------:R-:W-:-:S04]  /*fab0*/  IADD3 R0, P0, PT, R2, R21, RZ ;  /* 0x0000001502007210 */ /* 0x000fc80007f1e0ff */
[----:B------:R-:W-:Y:S02]  /*fac0*/  LEA.HI.X.SX32 R2, R2, R23, 0x1, P0 ;  /* 0x0000001702027211 */ /* 0x000fe400000f0eff */
[C---:B------:R-:W-:Y:S02]  /*fad0*/  SHF.L.U32 R3, R0.reuse, 0x1, RZ ;  /* 0x0000000100037819 */ /* 0x040fe400000006ff */
[----:B------:R-:W-:Y:S02]  /*fae0*/  SHF.L.U64.HI R0, R0, 0x1, R2 ;  /* 0x0000000100007819 */ /* 0x000fe40000010202 */
[C---:B--2---:R-:W-:Y:S02]  /*faf0*/  IADD3 R8, P1, PT, R3.reuse, UR10, RZ ;  /* 0x0000000a03087c10 */ /* 0x044fe4000ff3e0ff */
[----:B---3--:R-:W-:Y:S02]  /*fb00*/  IADD3 R2, P0, PT, R3, UR8, RZ ;  /* 0x0000000803027c10 */ /* 0x008fe4000ff1e0ff */
[----:B------:R-:W-:-:S02]  /*fb10*/  IADD3.X R9, PT, PT, R0, UR11, RZ, P1, !PT ;  /* 0x0000000b00097c10 */ /* 0x000fc40008ffe4ff */
        /* <DEDUP_REMOVED lines=48> */
.L_x_2524:
[----:B------:R-:W-:Y:S05]  /*fe20*/  BSYNC.RECONVERGENT B0 ;  /* 0x0000000000007941 */ /* 0x000fea0003800200 */
.L_x_2523:
[----:B-----5:R4:W-:Y:S02]  /*fe30*/  STS.128 [R237+0x1000], R4 ;  /* 0x00100004ed007388 */ /* 0x0209e40000000c00 */
.L_x_2522:
[----:B------:R-:W-:Y:S05]  /*fe40*/  BSYNC.RECONVERGENT B1 ;  /* 0x0000000000017941 */ /* 0x000fea0003800200 */
.L_x_2521:
[----:B------:R-:W-:-:S04]  /*fe50*/  IADD3 R28, PT, PT, R72, 0x30, RZ ;  /* 0x00000030481c7810 */ /* 0x000fc80007ffe0ff */
[----:B------:R-:W-:-:S13]  /*fe60*/  ISETP.GE.AND P0, PT, R28, R22, PT ;  /* 0x000000161c00720c */ /* 0x000fda0003f06270 */
[----:B------:R-:W-:Y:S05]  /*fe70*/  @P0 BRA `(.L_x_2511) ;  /* 0x0000001c00540947 */ /* 0x000fea0003800000 */
[----:B------:R-:W-:-:S04]  /*fe80*/  LEA R2, P0, R34, R14, 0x6 ;  /* 0x0000000e22027211 */ /* 0x000fc800078030ff */
[----:B------:R-:W-:-:S05]  /*fe90*/  LEA.HI.X R3, R34, R15, R35, 0x6, P0 ;  /* 0x0000000f22037211 */ /* 0x000fca00000f3423 */
[----:B------:R1:W5:Y:S01]  /*fea0*/  LDG.E.128 R8, desc[UR4][R2.64] ;  /* 0x0000000402087981 */ /* 0x000362000c1e1d00 */
[----:B------:R-:W-:Y:S01]  /*feb0*/  ISETP.GE.AND P0, PT, R16, R47, PT ;  /* 0x0000002f1000720c */ /* 0x000fe20003f06270 */
[----:B------:R-:W-:-:S12]  /*fec0*/  BSSY.RECONVERGENT B0, `(.L_x_2525) ;  /* 0x000003b000007945 */ /* 0x000fd80003800200 */
[----:B------:R-:W-:Y:S05]  /*fed0*/  @P0 BRA `(.L_x_2526) ;  /* 0x0000000000e40947 */ /* 0x000fea0003800000 */
[----:B------:R-:W2:Y:S01]  /*fee0*/  LDCU.64 UR10, c[0x0][0x4c8] ;  /* 0x00009900ff0a77ac */ /* 0x000ea20008000a00 */
[----:B-1----:R-:W-:Y:S01]  /*fef0*/  IMAD R2, R26, 0x30, RZ ;  /* 0x000000301a027824 */ /* 0x002fe200078e02ff */
[----:B------:R-:W1:Y:S04]  /*ff00*/  LDCU.64 UR8, c[0x0][0x4d0] ;  /* 0x00009a00ff0877ac */ /* 0x000e680008000a00 */
[----:B------:R-:W-:-:S04]  /*ff10*/  IADD3 R0, P0, PT, R2, R21, RZ ;  /* 0x0000001502007210 */ /* 0x000fc80007f1e0ff */
[----:B------:R-:W-:Y:S02]  /*ff20*/  LEA.HI.X.SX32 R2, R2, R23, 0x1, P0 ;  /* 0x0000001702027211 */ /* 0x000fe400000f0eff */
[C---:B------:R-:W-:Y:S02]  /*ff30*/  SHF.L.U32 R3, R0.reuse, 0x1, RZ ;  /* 0x0000000100037819 */ /* 0x040fe400000006ff */
[----:B------:R-:W-:Y:S02]  /*ff40*/  SHF.L.U64.HI R0, R0, 0x1, R2 ;  /* 0x0000000100007819 */ /* 0x000fe40000010202 */
[C---:B--234-:R-:W-:Y:S02]  /*ff50*/  IADD3 R4, P1, PT, R3.reuse, UR10, RZ ;  /* 0x0000000a03047c10 */ /* 0x05cfe4000ff3e0ff */
[----:B-1----:R-:W-:Y:S02]  /*ff60*/  IADD3 R2, P0, PT, R3, UR8, RZ ;  /* 0x0000000803027c10 */ /* 0x002fe4000ff1e0ff */
[----:B------:R-:W-:-:S02]  /*ff70*/  IADD3.X R5, PT, PT, R0, UR11, RZ, P1, !PT ;  /* 0x0000000b00057c10 */ /* 0x000fc40008ffe4ff */
[----:B------:R-:W-:-:S03]  /*ff80*/  IADD3.X R3, PT, PT, R0, UR9, RZ, P0, !PT ;  /* 0x0000000900037c10 */ /* 0x000fc600087fe4ff */
[----:B------:R1:W2:Y:S04]  /*ff90*/  LDG.E.64 R12, desc[UR4][R4.64] ;  /* 0x00000004040c7981 */ /* 0x0002a8000c1e1b00 */
[----:B------:R3:W4:Y:S01]  /*ffa0*/  LDG.E.64 R14, desc[UR4][R2.64] ;  /* 0x00000004020e7981 */ /* 0x000722000c1e1b00 */
[----:B-----5:R-:W-:Y:S02]  /*ffb0*/  MOV R0, R9 ;  /* 0x0000000900007202 */ /* 0x020fe40000000f00 */
[----:B------:R-:W-:Y:S02]  /*ffc0*/  MOV R6, R10 ;  /* 0x0000000a00067202 */ /* 0x000fe40000000f00 */
[----:B------:R-:W-:Y:S01]  /*ffd0*/  MOV R7, R8 ;  /* 0x0000000800077202 */ /* 0x000fe20000000f00 */
[--C-:B-1----:R-:W-:Y:S01]  /*ffe0*/  HADD2.F32 R5, -RZ, R0.reuse.H0_H0 ;  /* 0x20000000ff057230 */ /* 0x102fe20000004100 */
[----:B---3--:R-:W-:Y:S01]  /*fff0*/  MOV R3, R11 ;  /* 0x0000000b00037202 */ /* 0x008fe20000000f00 */
[----:B------:R-:W-:-:S04]  /*10000*/  HADD2.F32 R2, -RZ, R0.H1_H1 ;  /* 0x30000000ff027230 */ /* 0x000fc80000004100 */
[--C-:B------:R-:W-:Y:S02]  /*10010*/  HADD2.F32 R0, -RZ, R3.reuse.H1_H1 ;  /* 0x30000003ff007230 */ /* 0x100fe40000004100 */
[----:B------:R-:W-:Y:S02]  /*10020*/  HADD2.F32 R3, -RZ, R3.H0_H0 ;  /* 0x20000003ff037230 */ /* 0x000fe40000004100 */
[----:B--2---:R-:W-:Y:S02]  /*10030*/  HADD2.F32 R9, -RZ, R12.H1_H1 ;  /* 0x3000000cff097230 */ /* 0x004fe40000004100 */
[----:B------:R-:W-:Y:S02]  /*10040*/  HADD2.F32 R16, -RZ, R13.H1_H1 ;  /* 0x3000000dff107230 */ /* 0x000fe40000004100 */
[----:B----4-:R-:W-:Y:S02]  /*10050*/  HADD2.F32 R10, -RZ, R14.H1_H1 ;  /* 0x3000000eff0a7230 */ /* 0x010fe40000004100 */
[----:B------:R-:W-:-:S02]  /*10060*/  HADD2.F32 R17, -RZ, R15.H1_H1 ;  /* 0x3000000fff117230 */ /* 0x000fc40000004100 */
[C---:B------:R-:W-:Y:S01]  /*10070*/  FMUL.FTZ R4, R2.reuse, R9 ;  /* 0x0000000902047220 */ /* 0x040fe20000410000 */
[----:B------:R-:W-:Y:S02]  /*10080*/  FMUL.FTZ R8, R2, R10 ;  /* 0x0000000a02087220 */ /* 0x000fe40000410000 */
[C---:B------:R-:W-:Y:S01]  /*10090*/  FMUL.FTZ R2, R0.reuse, R17 ;  /* 0x0000001100027220 */ /* 0x040fe20000410000 */
[----:B------:R-:W-:Y:S01]  /*100a0*/  FMUL.FTZ R0, R0, R16 ;  /* 0x0000001000007220 */ /* 0x000fe20000410000 */
[C---:B------:R-:W-:Y:S01]  /*100b0*/  FFMA.FTZ R11, R5.reuse, R9, -R8 ;  /* 0x00000009050b7223 */ /* 0x040fe20000010808 */
[----:B------:R-:W-:Y:S01]  /*100c0*/  FFMA.FTZ R9, R5, R10, R4 ;  /* 0x0000000a05097223 */ /* 0x000fe20000010004 */
[C---:B------:R-:W-:Y:S01]  /*100d0*/  FFMA.FTZ R8, R3.reuse, R16, -R2 ;  /* 0x0000001003087223 */ /* 0x040fe20000010802 */
[----:B------:R-:W-:Y:S01]  /*100e0*/  FFMA.FTZ R10, R3, R17, R0 ;  /* 0x00000011030a7223 */ /* 0x000fe20000010000 */
[----:B------:R-:W-:Y:S02]  /*100f0*/  HADD2.F32 R12, -RZ, R12.H0_H0 ;  /* 0x2000000cff0c7230 */ /* 0x000fe40000004100 */
[----:B------:R-:W-:-:S02]  /*10100*/  HADD2.F32 R2, -RZ, R7.H1_H1 ;  /* 0x30000007ff027230 */ /* 0x000fc40000004100 */
[----:B------:R-:W-:Y:S02]  /*10110*/  HADD2.F32 R14, -RZ, R14.H0_H0 ;  /* 0x2000000eff0e7230 */ /* 0x000fe40000004100 */
[----:B------:R-:W-:Y:S02]  /*10120*/  HADD2.F32 R15, -RZ, R15.H0_H0 ;  /* 0x2000000fff0f7230 */ /* 0x000fe40000004100 */
[--C-:B------:R-:W-:Y:S02]  /*10130*/  HADD2.F32 R0, -RZ, R6.reuse.H1_H1 ;  /* 0x30000006ff007230 */ /* 0x100fe40000004100 */
[----:B------:R-:W-:Y:S02]  /*10140*/  HADD2.F32 R13, -RZ, R13.H0_H0 ;  /* 0x2000000dff0d7230 */ /* 0x000fe40000004100 */
[C---:B------:R-:W-:Y:S01]  /*10150*/  FMUL.FTZ R5, R2.reuse, R12 ;  /* 0x0000000c02057220 */ /* 0x040fe20000410000 */
[----:B------:R-:W-:Y:S02]  /*10160*/  HADD2.F32 R3, -RZ, R6.H0_H0 ;  /* 0x20000006ff037230 */ /* 0x000fe40000004100 */
[----:B------:R-:W-:Y:S01]  /*10170*/  FMUL.FTZ R6, R2, R14 ;  /* 0x0000000e02067220 */ /* 0x000fe20000410000 */
[----:B------:R-:W-:-:S02]  /*10180*/  HADD2.F32 R4, -RZ, R7.H0_H0 ;  /* 0x20000007ff047230 */ /* 0x000fc40000004100 */
[C---:B------:R-:W-:Y:S01]  /*10190*/  FMUL.FTZ R2, R0.reuse, R15 ;  /* 0x0000000f00027220 */ /* 0x040fe20000410000 */
[-C--:B------:R-:W-:Y:S02]  /*101a0*/  FMUL.FTZ R0, R0, R13.reuse ;  /* 0x0000000d00007220 */ /* 0x080fe40000410000 */
        /* <DEDUP_REMOVED lines=8> */
[----:B------:R-:W-:Y:S02]  /*10230*/  MOV R11, R10 ;  /* 0x0000000a000b7202 */ /* 0x000fe40000000f00 */
[----:B------:R-:W-:Y:S02]  /*10240*/  MOV R8, R3 ;  /* 0x0000000300087202 */ /* 0x000fe40000000f00 */
[----:B------:R-:W-:Y:S02]  /*10250*/  MOV R9, R2 ;  /* 0x0000000200097202 */ /* 0x000fe40000000f00 */
[----:B------:R-:W-:Y:S02]  /*10260*/  MOV R10, R0 ;  /* 0x00000000000a7202 */ /* 0x000fe40000000f00 */
.L_x_2526:
[----:B------:R-:W-:Y:S05]  /*10270*/  BSYNC.RECONVERGENT B0 ;  /* 0x0000000000007941 */ /* 0x000fea0003800200 */
.L_x_2525:
[----:B-----5:R1:W-:Y:S01]  /*10280*/  STS.128 [R237+0x1800], R8 ;  /* 0x00180008ed007388 */ /* 0x0203e20000000c00 */
[----:B------:R-:W-:Y:S05]  /*10290*/  BRA `(.L_x_2511) ;  /* 0x00000018004c7947 */ /* 0x000fea0003800000 */
.L_x_2512:
        /* <DEDUP_REMOVED lines=103> */
.L_x_2530:
[----:B------:R-:W-:Y:S05]  /*10910*/  BSYNC.RECONVERGENT B0 ;  /* 0x0000000000007941 */ /* 0x000fea0003800200 */
.L_x_2529:
[----:B-----5:R2:W-:Y:S02]  /*10920*/  STS.128 [R237], R4 ;  /* 0x00000004ed007388 */ /* 0x0205e40000000c00 */
.L_x_2528:
[----:B------:R-:W-:Y:S05]  /*10930*/  BSYNC.RECONVERGENT B1 ;  /* 0x0000000000017941 */ /* 0x000fea0003800200 */
.L_x_2527:
        /* <DEDUP_REMOVED lines=11> */
[----:B------:R-:W-:Y:S01]  /*109f0*/  SEL R0, R43, RZ, P1 ;  /* 0x000000ff2b007207 */ /* 0x000fe20000800000 */
[----:B------:R-:W-:Y:S01]  /*10a00*/  IMAD.WIDE R8, R39, 0x2, R26 ;  /* 0x0000000227087825 */ /* 0x000fe200078e021a */
[--C-:B-1----:R-:W-:Y:S02]  /*10a10*/  SHF.R.S32.HI R3, RZ, 0x1f, R36.reuse ;  /* 0x0000001fff037819 */ /* 0x102fe40000011424 */
        /* <DEDUP_REMOVED lines=8> */
[----:B------:R-:W1:Y:S04]  /*10aa0*/  LDCU.64 UR8, c[0x0][0x4c8] ;  /* 0x00009900ff0877ac */ /* 0x000e680008000a00 */
[----:B------:R1:W3:Y:S02]  /*10ab0*/  LDG.E.128 R12, desc[UR4][R2.64] ;  /* 0x00000004020c7981 */ /* 0x0002e4000c1e1d00 */
[----:B-1----:R-:W-:-:S04]  /*10ac0*/  IADD3 R2, P0, PT, R18, UR8, RZ ;  /* 0x0000000812027c10 */ /* 0x002fc8000ff1e0ff */
[----:B------:R-:W-:-:S05]  /*10ad0*/  IADD3.X R3, PT, PT, R0, UR9, RZ, P0, !PT ;  /* 0x0000000900037c10 */ /* 0x000fca00087fe4ff */
[----:B------:R3:W2:Y:S01]  /*10ae0*/  LDG.E.128 R20, desc[UR4][R2.64] ;  /* 0x0000000402147981 */ /* 0x0006a2000c1e1d00 */
[----:B-----5:R-:W-:Y:S02]  /*10af0*/  MOV R24, R5 ;  /* 0x0000000500187202 */ /* 0x020fe40000000f00 */
[----:B------:R-:W-:Y:S02]  /*10b00*/  MOV R18, R4 ;  /* 0x0000000400127202 */ /* 0x000fe40000000f00 */
[----:B------:R-:W-:Y:S02]  /*10b10*/  MOV R25, R7 ;  /* 0x0000000700197202 */ /* 0x000fe40000000f00 */
[----:B------:R-:W-:Y:S01]  /*10b20*/  MOV R19, R6 ;  /* 0x0000000600137202 */ /* 0x000fe20000000f00 */
[--C-:B----4-:R-:W-:Y:S02]  /*10b30*/  HADD2.F32 R29, -RZ, R8.reuse.H0_H0 ;  /* 0x20000008ff1d7230 */ /* 0x110fe40000004100 */
[----:B------:R-:W-:-:S02]  /*10b40*/  HADD2.F32 R28, -RZ, R8.H1_H1 ;  /* 0x30000008ff1c7230 */ /* 0x000fc40000004100 */
[--C-:B------:R-:W-:Y:S02]  /*10b50*/  HADD2.F32 R31, -RZ, R10.reuse.H0_H0 ;  /* 0x2000000aff1f7230 */ /* 0x100fe40000004100 */
[--C-:B------:R-:W-:Y:S02]  /*10b60*/  HADD2.F32 R30, -RZ, R9.reuse.H0_H0 ;  /* 0x20000009ff1e7230 */ /* 0x100fe40000004100 */
[----:B------:R-:W-:Y:S02]  /*10b70*/  HADD2.F32 R10, -RZ, R10.H1_H1 ;  /* 0x3000000aff0a7230 */ /* 0x000fe40000004100 */
[----:B------:R-:W-:Y:S02]  /*10b80*/  HADD2.F32 R9, -RZ, R9.H1_H1 ;  /* 0x30000009ff097230 */ /* 0x000fe40000004100 */
[----:B------:R-:W-:Y:S02]  /*10b90*/  HADD2.F32 R33, -RZ, R11.H0_H0 ;  /* 0x2000000bff217230 */ /* 0x000fe40000004100 */
[----:B---3--:R-:W-:-:S02]  /*10ba0*/  HADD2.F32 R3, -RZ, R14.H1_H1 ;  /* 0x3000000eff037230 */ /* 0x008fc40000004100 */
        /* <DEDUP_REMOVED lines=58> */
.L_x_2534:
[----:B------:R-:W-:Y:S05]  /*10f50*/  BSYNC.RECONVERGENT B0 ;  /* 0x0000000000007941 */ /* 0x000fea0003800200 */
.L_x_2533:
[----:B-----5:R3:W-:Y:S02]  /*10f60*/  STS.128 [R237+0x800], R4 ;  /* 0x00080004ed007388 */ /* 0x0207e40000000c00 */
.L_x_2532:
[----:B------:R-:W-:Y:S05]  /*10f70*/  BSYNC.RECONVERGENT B1 ;  /* 0x0000000000017941 */ /* 0x000fea0003800200 */
.L_x_2531:
[----:B------:R-:W-:Y:S01]  /*10f80*/  IADD3 R36, PT, PT, R72, 0x20, RZ ;  /* 0x0000002048247810 */ /* 0x000fe20007ffe0ff */
[----:B------:R-:W-:Y:S03]  /*10f90*/  BSSY.RECONVERGENT B1, `(.L_x_2535) ;  /* 0x0000063000017945 */ /* 0x000fe60003800200 */
[----:B------:R-:W-:-:S13]  /*10fa0*/  ISETP.GE.AND P0, PT, R36, R38, PT ;  /* 0x000000262400720c */ /* 0x000fda0003f06270 */
[----:B------:R-:W-:Y:S05]  /*10fb0*/  @P0 BRA `(.L_x_2536) ;  /* 0x0000000400800947 */ /* 0x000fea0003800000 */
[----:B-1----:R-:W-:-:S04]  /*10fc0*/  LEA R2, P0, R34, R26, 0x5 ;  /* 0x0000001a22027211 */ /* 0x002fc800078028ff */
[----:B------:R-:W-:-:S05]  /*10fd0*/  LEA.HI.X R3, R34, R27, R35, 0x5, P0 ;  /* 0x0000001b22037211 */ /* 0x000fca00000f2c23 */
[----:B--23--:R1:W5:Y:S01]  /*10fe0*/  LDG.E.128 R4, desc[UR4][R2.64] ;  /* 0x0000000402047981 */ /* 0x00c362000c1e1d00 */
        /* <DEDUP_REMOVED lines=60> */
[--C-:B----4-:R-:W-:Y:S02]  /*113b0*/  HADD2.F32 R4, -RZ, R20.reuse.H0_H0 ;  /* 0x20000014ff047230 */ /* 0x110fe40000004100 */
        /* <DEDUP_REMOVED lines=30> */
.L_x_2538:
[----:B------:R-:W-:Y:S05]  /*115a0*/  BSYNC.RECONVERGENT B0 ;  /* 0x0000000000007941 */ /* 0x000fea0003800200 */
.L_x_2537:
[----:B-----5:R4:W-:Y:S02]  /*115b0*/  STS.128 [R237+0x1000], R4 ;  /* 0x00100004ed007388 */ /* 0x0209e40000000c00 */
.L_x_2536:
[----:B------:R-:W-:Y:S05]  /*115c0*/  BSYNC.RECONVERGENT B1 ;  /* 0x0000000000017941 */ /* 0x000fea0003800200 */
.L_x_2535:
[----:B------:R-:W-:-:S04]  /*115d0*/  IADD3 R28, PT, PT, R72, 0x30, RZ ;  /* 0x00000030481c7810 */ /* 0x000fc80007ffe0ff */
[----:B------:R-:W-:-:S13]  /*115e0*/  ISETP.GE.AND P0, PT, R28, R38, PT ;  /* 0x000000261c00720c */ /* 0x000fda0003f06270 */
[----:B------:R-:W-:Y:S05]  /*115f0*/  @P0 BRA `(.L_x_2511) ;  /* 0x0000000400740947 */ /* 0x000fea0003800000 */
[----:B-1----:R-:W-:-:S04]  /*11600*/  LEA R2, P0, R34, R26, 0x6 ;  /* 0x0000001a22027211 */ /* 0x002fc800078030ff */
[----:B------:R-:W-:-:S05]  /*11610*/  LEA.HI.X R3, R34, R27, R35, 0x6, P0 ;  /* 0x0000001b22037211 */ /* 0x000fca00000f3423 */
[----:B--234-:R1:W5:Y:S01]  /*11620*/  LDG.E.128 R4, desc[UR4][R2.64] ;  /* 0x0000000402047981 */ /* 0x01c362000c1e1d00 */
        /* <DEDUP_REMOVED lines=29> */
[----:B---3--:R-:W-:Y:S02]  /*11800*/  HADD2.F32 R7, -RZ, R12.H1_H1 ;  /* 0x3000000cff077230 */ /* 0x008fe40000004100 */
[----:B-1----:R-:W-:Y:S02]  /*11810*/  HADD2.F32 R3, -RZ, R14.H1_H1 ;  /* 0x3000000eff037230 */ /* 0x002fe40000004100 */
[----:B------:R-:W-:Y:S02]  /*11820*/  HADD2.F32 R0, -RZ, R15.H1_H1 ;  /* 0x3000000fff007230 */ /* 0x000fe40000004100 */
[----:B------:R-:W-:Y:S01]  /*11830*/  @!P1 FADD.FTZ R7, -R7, -RZ ;  /* 0x800000ff07079221 */ /* 0x000fe20000010100 */
[----:B------:R-:W-:-:S02]  /*11840*/  HADD2.F32 R5, -RZ, R13.H1_H1 ;  /* 0x3000000dff057230 */ /* 0x000fc40000004100 */
[----:B------:R-:W-:Y:S01]  /*11850*/  @!P1 FADD.FTZ R3, -R3, -RZ ;  /* 0x800000ff03039221 */ /* 0x000fe20000010100 */
[----:B------:R-:W-:Y:S02]  /*11860*/  HADD2.F32 R8, -RZ, R12.H0_H0 ;  /* 0x2000000cff087230 */ /* 0x000fe40000004100 */
[----:B------:R-:W-:Y:S01]  /*11870*/  @!P1 FADD.FTZ R0, -R0, -RZ ;  /* 0x800000ff00009221 */ /* 0x000fe20000010100 */
[----:B------:R-:W-:Y:S02]  /*11880*/  HADD2.F32 R6, -RZ, R13.H0_H0 ;  /* 0x2000000dff067230 */ /* 0x000fe40000004100 */
[----:B------:R-:W-:Y:S01]  /*11890*/  @!P1 FADD.FTZ R5, -R5, -RZ ;  /* 0x800000ff05059221 */ /* 0x000fe20000010100 */
[----:B------:R-:W-:Y:S02]  /*118a0*/  HADD2.F32 R26, -RZ, R9.H0_H0 ;  /* 0x20000009ff1a7230 */ /* 0x000fe40000004100 */
[----:B------:R-:W-:Y:S01]  /*118b0*/  @!P1 FADD.FTZ R8, -R8, -RZ ;  /* 0x800000ff08089221 */ /* 0x000fe20000010100 */
[----:B------:R-:W-:-:S02]  /*118c0*/  HADD2.F32 R10, -RZ, R10.H1_H1 ;  /* 0x3000000aff0a7230 */ /* 0x000fc40000004100 */
[----:B------:R-:W-:Y:S01]  /*118d0*/  @!P1 FADD.FTZ R6, -R6, -RZ ;  /* 0x800000ff06069221 */ /* 0x000fe20000010100 */
[----:B------:R-:W-:Y:S02]  /*118e0*/  HADD2.F32 R11, -RZ, R11.H1_H1 ;  /* 0x3000000bff0b7230 */ /* 0x000fe40000004100 */
[----:B------:R-:W-:Y:S01]  /*118f0*/  FMUL.FTZ R7, R24, R7 ;  /* 0x0000000718077220 */ /* 0x000fe20000410000 */
[----:B------:R-:W-:Y:S02]  /*11900*/  HADD2.F32 R2, -RZ, R15.H0_H0 ;  /* 0x2000000fff027230 */ /* 0x000fe40000004100 */
[----:B------:R-:W-:Y:S01]  /*11910*/  FMUL.FTZ R8, R25, R8 ;  /* 0x0000000819087220 */ /* 0x000fe20000410000 */
[----:B------:R-:W-:Y:S02]  /*11920*/  HADD2.F32 R9, -RZ, R9.H1_H1 ;  /* 0x30000009ff097230 */ /* 0x000fe40000004100 */
[----:B------:R-:W-:Y:S01]  /*11930*/  FMUL.FTZ R12, R11, R0 ;  /* 0x000000000b0c7220 */ /* 0x000fe20000410000 */
[----:B------:R-:W-:-:S02]  /*11940*/  HADD2.F32 R4, -RZ, R14.H0_H0 ;  /* 0x2000000eff047230 */ /* 0x000fc40000004100 */
[----:B------:R-:W-:Y:S01]  /*11950*/  @!P1 FADD.FTZ R2, -R2, -RZ ;  /* 0x800000ff02029221 */ /* 0x000fe20000010100 */
[----:B------:R-:W-:Y:S01]  /*11960*/  FMUL.FTZ R14, R10, R3 ;  /* 0x000000030a0e7220 */ /* 0x000fe20000410000 */
[----:B------:R-:W-:Y:S01]  /*11970*/  FMUL.FTZ R24, R9, R5 ;  /* 0x0000000509187220 */ /* 0x000fe20000410000 */
[----:B------:R-:W-:Y:S02]  /*11980*/  HADD2.F32 R3, -RZ, R16.H0_H0 ;  /* 0x20000010ff037230 */ /* 0x000fe40000004100 */
[----:B------:R-:W-:Y:S01]  /*11990*/  @!P1 FADD.FTZ R4, -R4, -RZ ;  /* 0x800000ff04049221 */ /* 0x000fe20000010100 */
[----:B------:R-:W-:Y:S02]  /*119a0*/  HADD2.F32 R0, -RZ, R18.H0_H0 ;  /* 0x20000012ff007230 */ /* 0x000fe40000004100 */
[----:B------:R-:W-:Y:S01]  /*119b0*/  FMUL.FTZ R6, R26, R6 ;  /* 0x000000061a067220 */ /* 0x000fe20000410000 */
[----:B------:R-:W-:Y:S01]  /*119c0*/  FMUL.FTZ R13, R29, R2 ;  /* 0x000000021d0d7220 */ /* 0x000fe20000410000 */
[----:B------:R-:W-:-:S02]  /*119d0*/  HADD2.F32 R2, -RZ, R16.H1_H1 ;  /* 0x30000010ff027230 */ /* 0x000fc40000004100 */
[----:B------:R-:W-:Y:S01]  /*119e0*/  FMUL.FTZ R15, R27, R4 ;  /* 0x000000041b0f7220 */ /* 0x000fe20000410000 */
[----:B------:R-:W-:Y:S02]  /*119f0*/  HADD2.F32 R4, -RZ, R18.H1_H1 ;  /* 0x30000012ff047230 */ /* 0x000fe40000004100 */
[--C-:B----4-:R-:W-:Y:S02]  /*11a00*/  HADD2.F32 R11, -RZ, R20.reuse.H0_H0 ;  /* 0x20000014ff0b7230 */ /* 0x110fe40000004100 */
[--C-:B------:R-:W-:Y:S02]  /*11a10*/  HADD2.F32 R9, -RZ, R21.reuse.H0_H0 ;  /* 0x20000015ff097230 */ /* 0x100fe40000004100 */
[----:B------:R-:W-:Y:S02]  /*11a20*/  HADD2.F32 R10, -RZ, R20.H1_H1 ;  /* 0x30000014ff0a7230 */ /* 0x000fe40000004100 */
[----:B------:R-:W-:Y:S01]  /*11a30*/  FFMA.FTZ R11, R3, R11, R8 ;  /* 0x0000000b030b7223 */ /* 0x000fe20000010008 */
[----:B------:R-:W-:-:S02]  /*11a40*/  HADD2.F32 R21, -RZ, R21.H1_H1 ;  /* 0x30000015ff157230 */ /* 0x000fc40000004100 */
[----:B------:R-:W-:Y:S01]  /*11a50*/  FFMA.FTZ R9, R0, R9, R6 ;  /* 0x0000000900097223 */ /* 0x000fe20000010006 */
[----:B------:R-:W-:Y:S02]  /*11a60*/  HADD2.F32 R16, -RZ, R22.H0_H0 ;  /* 0x20000016ff107230 */ /* 0x000fe40000004100 */
[----:B------:R-:W-:Y:S01]  /*11a70*/  FFMA.FTZ R10, R2, R10, R7 ;  /* 0x0000000a020a7223 */ /* 0x000fe20000010007 */
[----:B------:R-:W-:Y:S02]  /*11a80*/  HADD2.F32 R20, -RZ, R23.H0_H0 ;  /* 0x20000017ff147230 */ /* 0x000fe40000004100 */
[----:B------:R-:W-:Y:S01]  /*11a90*/  FFMA.FTZ R8, R4, R21, R24 ;  /* 0x0000001504087223 */ /* 0x000fe20000010018 */
[----:B------:R-:W-:Y:S02]  /*11aa0*/  HADD2.F32 R3, -RZ, R17.H0_H0 ;  /* 0x20000011ff037230 */ /* 0x000fe40000004100 */
[----:B------:R-:W-:Y:S02]  /*11ab0*/  HADD2.F32 R23, -RZ, R23.H1_H1 ;  /* 0x30000017ff177230 */ /* 0x000fe40000004100 */
[----:B------:R-:W-:-:S02]  /*11ac0*/  HADD2.F32 R0, -RZ, R19.H0_H0 ;  /* 0x20000013ff007230 */ /* 0x000fc40000004100 */
[----:B------:R-:W-:Y:S01]  /*11ad0*/  FFMA.FTZ R7, R3, R16, R15 ;  /* 0x0000001003077223 */ /* 0x000fe2000001000f */
[----:B------:R-:W-:Y:S02]  /*11ae0*/  HADD2.F32 R5, -RZ, R19.H1_H1 ;  /* 0x30000013ff057230 */ /* 0x000fe40000004100 */
[----:B------:R-:W-:Y:S02]  /*11af0*/  HADD2.F32 R22, -RZ, R22.H1_H1 ;  /* 0x30000016ff167230 */ /* 0x000fe40000004100 */
[----:B------:R-:W-:Y:S01]  /*11b00*/  FFMA.FTZ R4, R0, R20, R13 ;  /* 0x0000001400047223 */ /* 0x000fe2000001000d */
[----:B------:R-:W-:Y:S02]  /*11b10*/  HADD2.F32 R2, -RZ, R17.H1_H1 ;  /* 0x30000011ff027230 */ /* 0x000fe40000004100 */
[----:B------:R-:W-:Y:S01]  /*11b20*/  FFMA.FTZ R3, R5, R23, R12 ;  /* 0x0000001705037223 */ /* 0x000fe2000001000c */
[----:B------:R-:W-:Y:S02]  /*11b30*/  F2FP.F16.F32.PACK_AB R0, R8, R9 ;  /* 0x000000090800723e */ /* 0x000fe400000000ff */
[----:B------:R-:W-:Y:S01]  /*11b40*/  FFMA.FTZ R6, R2, R22, R14 ;  /* 0x0000001602067223 */ /* 0x000fe2000001000e */
[----:B------:R-:W-:-:S02]  /*11b50*/  F2FP.F16.F32.PACK_AB R2, R10, R11 ;  /* 0x0000000b0a02723e */ /* 0x000fc400000000ff */
[----:B------:R-:W-:Y:S02]  /*11b60*/  F2FP.F16.F32.PACK_AB R3, R3, R4 ;  /* 0x000000040303723e */ /* 0x000fe400000000ff */
[----:B------:R-:W-:Y:S02]  /*11b70*/  F2FP.F16.F32.PACK_AB R6, R6, R7 ;  /* 0x000000070606723e */ /* 0x000fe400000000ff */
[----:B------:R-:W-:Y:S02]  /*11b80*/  MOV R4, R2 ;  /* 0x0000000200047202 */ /* 0x000fe40000000f00 */
[----:B------:R-:W-:Y:S02]  /*11b90*/  MOV R5, R0 ;  /* 0x0000000000057202 */ /* 0x000fe40000000f00 */
[----:B------:R-:W-:Y:S02]  /*11ba0*/  MOV R7, R3 ;  /* 0x0000000300077202 */ /* 0x000fe40000000f00 */
.L_x_2540:
[----:B------:R-:W-:Y:S05]  /*11bb0*/  BSYNC.RECONVERGENT B0 ;  /* 0x0000000000007941 */ /* 0x000fea0003800200 */
.L_x_2539:
[----:B-----5:R2:W-:Y:S02]  /*11bc0*/  STS.128 [R237+0x1800], R4 ;  /* 0x00180004ed007388 */ /* 0x0205e40000000c00 */
.L_x_2511:
[----:B------:R-:W-:Y:S05]  /*11bd0*/  BSYNC.RECONVERGENT B2 ;  /* 0x0000000000027941 */ /* 0x000fea0003800200 */
.L_x_2507:
[----:B------:R-:W5:Y:S04]  /*11be0*/  LDL R191, [R1+0xc] ;  /* 0x00000c0001bf7983 */ /* 0x000f680000100800 */
[----:B------:R-:W5:Y:S04]  /*11bf0*/  LDL R190, [R1+0x10] ;  /* 0x0000100001be7983 */ /* 0x000f680000100800 */
[----:B------:R-:W5:Y:S04]  /*11c00*/  LDL R35, [R1+0x18] ;  /* 0x0000180001237983 */ /* 0x000f680000100800 */
[----:B------:R-:W5:Y:S01]  /*11c10*/  LDL R37, [R1+0x14] ;  /* 0x0000140001257983 */ /* 0x000f620000100800 */
[----:B------:R-:W-:Y:S01]  /*11c20*/  IADD3 R21, PT, PT, -R108, R186, RZ ;  /* 0x000000ba6c157210 */ /* 0x000fe20007ffe1ff */
[----:B------:R-:W3:Y:S01]  /*11c30*/  LDC.64 R50, c[0x0][0x3b8] ;  /* 0x0000ee00ff327b82 */ /* 0x000ee20000000a00 */
[----:B--2---:R-:W-:-:S02]  /*11c40*/  IADD3 R27, PT, PT, R72, 0x40, RZ ;  /* 0x00000040481b7810 */ /* 0x004fc40007ffe0ff */
[C---:B------:R-:W-:Y:S02]  /*11c50*/  IADD3 R32, PT, PT, R72.reuse, 0x70, RZ ;  /* 0x0000007048207810 */ /* 0x040fe40007ffe0ff */
[C---:B------:R-:W-:Y:S02]  /*11c60*/  LOP3.LUT R33, R72.reuse, 0x80, RZ, 0xfc, !PT ;  /* 0x0000008048217812 */ /* 0x040fe400078efcff */
[C---:B------:R-:W-:Y:S01]  /*11c70*/  IADD3 R30, PT, PT, R72.reuse, 0x60, RZ ;  /* 0x00000060481e7810 */ /* 0x040fe20007ffe0ff */
[----:B------:R-:W2:Y:S01]  /*11c80*/  LDC.64 R90, c[0x0][0x3c0] ;  /* 0x0000f000ff5a7b82 */ /* 0x000ea20000000a00 */
[C---:B------:R-:W-:Y:S02]  /*11c90*/  ISETP.GE.AND P4, PT, R72.reuse, R21, PT ;  /* 0x000000154800720c */ /* 0x040fe40003f86270 */
[C---:B------:R-:W-:Y:S02]  /*11ca0*/  IADD3 R29, PT, PT, R72.reuse, 0x50, RZ ;  /* 0x00000050481d7810 */ /* 0x040fe40007ffe0ff */
[----:B------:R-:W-:-:S02]  /*11cb0*/  IADD3 R34, PT, PT, R72, 0x90, RZ ;  /* 0x0000009048227810 */ /* 0x000fc40007ffe0ff */
[C---:B-1----:R-:W-:Y:S02]  /*11cc0*/  IADD3 R24, PT, PT, R72.reuse, 0xa0, RZ ;  /* 0x000000a048187810 */ /* 0x042fe40007ffe0ff */
[C---:B------:R-:W-:Y:S02]  /*11cd0*/  IADD3 R22, PT, PT, R72.reuse, 0xc0, RZ ;  /* 0x000000c048167810 */ /* 0x040fe40007ffe0ff */
[C---:B------:R-:W-:Y:S02]  /*11ce0*/  IADD3 R25, PT, PT, R72.reuse, 0xd0, RZ ;  /* 0x000000d048197810 */ /* 0x040fe40007ffe0ff */
[C---:B------:R-:W-:Y:S02]  /*11cf0*/  IADD3 R26, PT, PT, R72.reuse, 0xe0, RZ ;  /* 0x000000e0481a7810 */ /* 0x040fe40007ffe0ff */
[C---:B------:R-:W-:Y:S02]  /*11d00*/  IADD3 R23, PT, PT, R72.reuse, 0xb0, RZ ;  /* 0x000000b048177810 */ /* 0x040fe40007ffe0ff */
[----:B------:R-:W-:Y:S01]  /*11d10*/  IADD3 R31, PT, PT, R72, 0xf0, RZ ;  /* 0x000000f0481f7810 */ /* 0x000fe20007ffe0ff */
[----:B------:R-:W1:Y:S01]  /*11d20*/  S2R R188, SR_TID.X ;  /* 0x0000000000bc7919 */ /* 0x000e620000002100 */
[-C--:B------:R-:W-:Y:S01]  /*11d30*/  ISETP.GE.AND P0, PT, R36, R21.reuse, PT ;  /* 0x000000152400720c */ /* 0x080fe20003f06270 */
[----:B------:R-:W2:Y:S01]  /*11d40*/  LDCU.64 UR8, c[0x0][0x508] ;  /* 0x0000a100ff0877ac */ /* 0x000ea20008000a00 */
[----:B------:R-:W-:Y:S01]  /*11d50*/  P2R R16, PR, RZ, 0x10 ;  /* 0x00000010ff107803 */ /* 0x000fe20000000000 */
[----:B---34-:R-:W-:Y:S01]  /*11d60*/  IMAD.WIDE.U32 R4, R50, 0x20, RZ ;  /* 0x0000002032047825 */ /* 0x018fe200078e00ff */
[----:B------:R-:W-:-:S02]  /*11d70*/  ISETP.GE.AND P2, PT, R42, R21, PT ;  /* 0x000000152a00720c */ /* 0x000fc40003f46270 */
[----:B------:R-:W-:Y:S02]  /*11d80*/  SHF.L.U32 R0, R51, 0x5, RZ ;  /* 0x0000000533007819 */ /* 0x000fe400000006ff */
[-C--:B------:R-:W-:Y:S02]  /*11d90*/  ISETP.GE.AND P3, PT, R27, R21.reuse, PT ;  /* 0x000000151b00720c */ /* 0x080fe40003f66270 */
[----:B------:R-:W-:Y:S02]  /*11da0*/  ISETP.GE.AND P6, PT, R34, R21, PT ;  /* 0x000000152200720c */ /* 0x000fe40003fc6270 */
[----:B-1----:R-:W-:-:S04]  /*11db0*/  SHF.L.U32 R189, R188, 0x6, RZ ;  /* 0x00000006bcbd7819 */ /* 0x002fc800000006ff */
[----:B------:R-:W-:Y:S02]  /*11dc0*/  LOP3.LUT R80, R189, 0x400, RZ, 0xc0, !PT ;  /* 0x00000400bd507812 */ /* 0x000fe400078ec0ff */
[----:B------:R-:W-:Y:S02]  /*11dd0*/  SHF.R.U32.HI R233, RZ, 0x1, R188 ;  /* 0x00000001ffe97819 */ /* 0x000fe400000116bc */
[----:B------:R-:W-:-:S04]  /*11de0*/  SHF.L.U32 R234, R188, 0x5, RZ ;  /* 0x00000005bcea7819 */ /* 0x000fc800000006ff */
[----:B------:R-:W-:Y:S02]  /*11df0*/  LOP3.LUT R234, R234, 0x7c00, RZ, 0xc0, !PT ;  /* 0x00007c00eaea7812 */ /* 0x000fe400078ec0ff */
[----:B-----5:R-:W-:Y:S02]  /*11e00*/  @!P4 MOV R7, R191 ;  /* 0x000000bf0007c202 */ /* 0x020fe40000000f00 */
[----:B------:R-:W-:-:S05]  /*11e10*/  @!P4 MOV R6, R190 ;  /* 0x000000be0006c202 */ /* 0x000fca0000000f00 */
[----:B------:R-:W-:Y:S01]  /*11e20*/  @!PT LDS RZ, [RZ] ;  /* 0x00000000fffff984 */ /* 0x000fe20000000800 */
[----:B------:R-:W-:Y:S01]  /*11e30*/  @!PT LDS RZ, [RZ] ;  /* 0x00000000fffff984 */ /* 0x000fe20000000800 */
[----:B------:R-:W-:Y:S01]  /*11e40*/  @!PT LDS RZ, [RZ] ;  /* 0x00000000fffff984 */ /* 0x000fe20000000800 */
[----:B------:R1:W-:Y:S01]  /*11e50*/  @!P4 LDGSTS.E.BYPASS.LTC128B.128 [R237+0x2000], desc[UR4][R6.64] ;  /* 0x0200000006edcfae */ /* 0x0003e2000b981a04 */
[----:B------:R-:W-:Y:S02]  /*11e60*/  ISETP.GE.AND P4, PT, R28, R21, PT ;  /* 0x000000151c00720c */ /* 0x000fe40003f86270 */
[----:B------:R-:W-:-:S04]  /*11e70*/  LEA R2, P1, R71, R190, 0x1 ;  /* 0x000000be47027211 */ /* 0x000fc800078208ff */
[----:B------:R-:W-:Y:S02]  /*11e80*/  LEA.HI.X R3, R71, R191, R81, 0x1, P1 ;  /* 0x000000bf47037211 */ /* 0x000fe400008f0c51 */
[----:B------:R-:W-:-:S03]  /*11e90*/  @!P0 IADD3 R4, P1, PT, R2, R4, RZ ;  /* 0x0000000402048210 */ /* 0x000fc60007f3e0ff */
[----:B------:R-:W-:Y:S01]  /*11ea0*/  @!P2 LDGSTS.E.BYPASS.LTC128B.128 [R237+0x2800], desc[UR4][R2.64] ;  /* 0x0280000002edafae */ /* 0x000fe2000b981a04 */
[----:B------:R-:W-:Y:S02]  /*11eb0*/  @!P0 IADD3.X R5, PT, PT, R3, R5, R0, P1, !PT ;  /* 0x0000000503058210 */ /* 0x000fe40000ffe400 */
[----:B------:R-:W-:Y:S02]  /*11ec0*/  @!P4 LEA R8, P5, R50, R2, 0x6 ;  /* 0x000000023208c211 */ /* 0x000fe400078a30ff */
[----:B------:R-:W-:Y:S01]  /*11ed0*/  ISETP.GE.AND P1, PT, R32, R21, PT ;  /* 0x000000152000720c */ /* 0x000fe20003f26270 */
[----:B------:R3:W-:Y:S01]  /*11ee0*/  @!P0 LDGSTS.E.BYPASS.LTC128B.128 [R237+0x3000], desc[UR4][R4.64] ;  /* 0x0300000004ed8fae */ /* 0x0007e2000b981a04 */
[----:B------:R-:W-:Y:S02]  /*11ef0*/  @!P4 LEA.HI.X R9, R50, R3, R51, 0x6, P5 ;  /* 0x000000033209c211 */ /* 0x000fe400028f3433 */
[-C--:B------:R-:W-:Y:S02]  /*11f00*/  ISETP.GE.AND P0, PT, R33, R21.reuse, PT ;  /* 0x000000152100720c */ /* 0x080fe40003f06270 */
[-C--:B------:R-:W-:Y:S01]  /*11f10*/  ISETP.GE.AND P2, PT, R30, R21.reuse, PT ;  /* 0x000000151e00720c */ /* 0x080fe20003f46270 */
[----:B------:R4:W-:Y:S01]  /*11f20*/  @!P4 LDGSTS.E.BYPASS.LTC128B.128 [R237+0x3800], desc[UR4][R8.64] ;  /* 0x0380000008edcfae */ /* 0x0009e2000b981a04 */
[----:B------:R-:W-:Y:S01]  /*11f30*/  ISETP.GE.AND P4, PT, R29, R21, PT ;  /* 0x000000151d00720c */ /* 0x000fe20003f86270 */
[----:B-1----:R-:W-:-:S04]  /*11f40*/  @!P3 IMAD R6, R51, 0x60, RZ ;  /* 0x000000603306b824 */ /* 0x002fc800078e02ff */
[-C--:B------:R-:W-:Y:S02]  /*11f50*/  @!P1 MOV R10, R2.reuse ;  /* 0x00000002000a9202 */ /* 0x080fe40000000f00 */
[-C--:B------:R-:W-:Y:S01]  /*11f60*/  @!P1 MOV R11, R3.reuse ;  /* 0x00000003000b9202 */ /* 0x080fe20000000f00 */
[----:B------:R-:W-:Y:S01]  /*11f70*/  @!P1 IMAD R15, R51, 0xc0, RZ ;  /* 0x000000c0330f9824 */ /* 0x000fe200078e02ff */
[----:B------:R-:W-:Y:S02]  /*11f80*/  @!P0 MOV R12, R2 ;  /* 0x00000002000c8202 */ /* 0x000fe40000000f00 */
[----:B------:R-:W-:Y:S01]  /*11f90*/  @!P0 MOV R13, R3 ;  /* 0x00000003000d8202 */ /* 0x000fe20000000f00 */
[----:B---3--:R-:W-:-:S05]  /*11fa0*/  @!P3 IMAD.WIDE.U32 R4, R50, 0x60, R2 ;  /* 0x000000603204b825 */ /* 0x008fca00078e0002 */
[----:B------:R-:W-:Y:S02]  /*11fb0*/  @!P3 IADD3 R7, PT, PT, R6, R5, RZ ;  /* 0x000000050607b210 */ /* 0x000fe40007ffe0ff */
[----:B------:R-:W-:Y:S01]  /*11fc0*/  @!P3 MOV R6, R4 ;  /* 0x000000040006b202 */ /* 0x000fe20000000f00 */
[----:B------:R-:W-:-:S04]  /*11fd0*/  @!P1 IMAD.WIDE.U32 R10, R50, 0xc0, R10 ;  /* 0x000000c0320a9825 */ /* 0x000fc800078e000a */
[----:B----4-:R-:W-:Y:S01]  /*11fe0*/  @!P2 IMAD R8, R51, 0xa0, RZ ;  /* 0x000000a03308a824 */ /* 0x010fe200078e02ff */
[----:B------:R1:W-:Y:S01]  /*11ff0*/  @!P3 LDGSTS.E.BYPASS.LTC128B.128 [R237+0x4000], desc[UR4][R6.64] ;  /* 0x0400000006edbfae */ /* 0x0003e2000b981a04 */
[C---:B------:R-:W-:Y:S01]  /*12000*/  @!P2 IMAD.WIDE.U32 R4, R50.reuse, 0xa0, R2 ;  /* 0x000000a03204a825 */ /* 0x040fe200078e0002 */
[----:B------:R-:W-:-:S03]  /*12010*/  @!P4 LEA R14, P3, R50, R2, 0x7 ;  /* 0x00000002320ec211 */ /* 0x000fc600078638ff */
[----:B------:R-:W-:Y:S02]  /*12020*/  @!P0 IMAD R0, R51, 0xe0, RZ ;  /* 0x000000e033008824 */ /* 0x000fe400078e02ff */
[----:B------:R-:W-:Y:S01]  /*12030*/  @!P0 IMAD.WIDE.U32 R12, R50, 0xe0, R12 ;  /* 0x000000e0320c8825 */ /* 0x000fe200078e000c */
[----:B------:R-:W-:Y:S02]  /*12040*/  @!P2 IADD3 R9, PT, PT, R8, R5, RZ ;  /* 0x000000050809a210 */ /* 0x000fe40007ffe0ff */
[----:B------:R-:W-:Y:S02]  /*12050*/  @!P2 MOV R8, R4 ;  /* 0x000000040008a202 */ /* 0x000fe40000000f00 */
[----:B------:R-:W-:Y:S02]  /*12060*/  @!P0 IADD3 R5, PT, PT, R0, R13, RZ ;  /* 0x0000000d00058210 */ /* 0x000fe40007ffe0ff */
[----:B------:R-:W-:Y:S02]  /*12070*/  @!P0 MOV R4, R12 ;  /* 0x0000000c00048202 */ /* 0x000fe40000000f00 */
[----:B------:R-:W-:-:S02]  /*12080*/  ISETP.GE.AND P5, PT, R24, R21, PT ;  /* 0x000000151800720c */ /* 0x000fc40003fa6270 */
[----:B-1----:R-:W-:Y:S02]  /*12090*/  @!P1 IADD3 R7, PT, PT, R15, R11, RZ ;  /* 0x0000000b0f079210 */ /* 0x002fe40007ffe0ff */
[CCC-:B------:R-:W-:Y:S02]  /*120a0*/  @!P4 LEA.HI.X R15, R50.reuse, R3.reuse, R51.reuse, 0x7, P3 ;  /* 0x00000003320fc211 */ /* 0x1c0fe400018f3c33 */
[----:B------:R-:W-:Y:S02]  /*120b0*/  @!P1 MOV R6, R10 ;  /* 0x0000000a00069202 */ /* 0x000fe40000000f00 */
[C---:B------:R-:W-:Y:S01]  /*120c0*/  @!P6 LEA R10, P3, R50.reuse, R2, 0x8 ;  /* 0x00000002320ae211 */ /* 0x040fe200078640ff */
[----:B------:R1:W-:Y:S03]  /*120d0*/  @!P4 LDGSTS.E.BYPASS.LTC128B.128 [R237+0x4800], desc[UR4][R14.64] ;  /* 0x048000000eedcfae */ /* 0x0003e6000b981a04 */
[----:B------:R-:W-:Y:S01]  /*120e0*/  @!P6 LEA.HI.X R11, R50, R3, R51, 0x8, P3 ;  /* 0x00000003320be211 */ /* 0x000fe200018f4433 */
[----:B------:R3:W-:Y:S01]  /*120f0*/  @!P2 LDGSTS.E.BYPASS.LTC128B.128 [R237+0x5000], desc[UR4][R8.64] ;  /* 0x0500000008edafae */ /* 0x0007e2000b981a04 */
[----:B------:R-:W-:-:S02]  /*12100*/  ISETP.GE.AND P3, PT, R22, R21, PT ;  /* 0x000000151600720c */ /* 0x000fc40003f66270 */
[-C--:B------:R-:W-:Y:S01]  /*12110*/  ISETP.GE.AND P2, PT, R25, R21.reuse, PT ;  /* 0x000000151900720c */ /* 0x080fe20003f46270 */
[----:B------:R4:W-:Y:S01]  /*12120*/  @!P1 LDGSTS.E.BYPASS.LTC128B.128 [R237+0x5800], desc[UR4][R6.64] ;  /* 0x0580000006ed9fae */ /* 0x0009e2000b981a04 */
[-C--:B------:R-:W-:Y:S02]  /*12130*/  ISETP.GE.AND P1, PT, R26, R21.reuse, PT ;  /* 0x000000151a00720c */ /* 0x080fe40003f26270 */
[-C--:B------:R-:W-:Y:S01]  /*12140*/  ISETP.GE.AND P4, PT, R23, R21.reuse, PT ;  /* 0x000000151700720c */ /* 0x080fe20003f86270 */
[----:B------:R5:W-:Y:S01]  /*12150*/  @!P0 LDGSTS.E.BYPASS.LTC128B.128 [R237+0x6000], desc[UR4][R4.64] ;  /* 0x0600000004ed8fae */ /* 0x000be2000b981a04 */
[----:B------:R-:W-:Y:S01]  /*12160*/  ISETP.GE.AND P0, PT, R31, R21, PT ;  /* 0x000000151f00720c */ /* 0x000fe20003f06270 */
[----:B------:R-:W-:Y:S02]  /*12170*/  @!P5 IMAD R0, R51, 0x120, RZ ;  /* 0x000001203300d824 */ /* 0x000fe400078e02ff */
[----:B------:R2:W-:Y:S01]  /*12180*/  @!P6 LDGSTS.E.BYPASS.LTC128B.128 [R237+0x6800], desc[UR4][R10.64] ;  /* 0x068000000aedefae */ /* 0x0005e2000b981a04 */
[----:B------:R-:W-:-:S05]  /*12190*/  ISETP.NE.AND P6, PT, R16, RZ, PT ;  /* 0x000000ff1000720c */ /* 0x000fca0003fc5270 */
[-C--:B------:R-:W-:Y:S02]  /*121a0*/  @!P1 MOV R12, R2.reuse ;  /* 0x00000002000c9202 */ /* 0x080fe40000000f00 */
[-C--:B------:R-:W-:Y:S02]  /*121b0*/  @!P1 MOV R13, R3.reuse ;  /* 0x00000003000d9202 */ /* 0x080fe40000000f00 */
[-C--:B-1----:R-:W-:Y:S02]  /*121c0*/  @!P0 MOV R14, R2.reuse ;  /* 0x00000002000e8202 */ /* 0x082fe40000000f00 */
[-C--:B------:R-:W-:Y:S02]  /*121d0*/  @!P0 MOV R15, R3.reuse ;  /* 0x00000003000f8202 */ /* 0x080fe40000000f00 */
[----:B---3--:R-:W-:Y:S02]  /*121e0*/  @!P2 MOV R8, R2 ;  /* 0x000000020008a202 */ /* 0x008fe40000000f00 */
[----:B------:R-:W-:-:S02]  /*121f0*/  @!P2 MOV R9, R3 ;  /* 0x000000030009a202 */ /* 0x000fc40000000f00 */
[----:B----4-:R-:W-:Y:S01]  /*12200*/  @!P3 MOV R6, R2 ;  /* 0x000000020006b202 */ /* 0x010fe20000000f00 */
[----:B-----5:R-:W-:Y:S01]  /*12210*/  @!P5 IMAD.WIDE.U32 R4, R50, 0x120, R2 ;  /* 0x000001203204d825 */ /* 0x020fe200078e0002 */
[----:B------:R-:W-:-:S03]  /*12220*/  @!P3 MOV R7, R3 ;  /* 0x000000030007b202 */ /* 0x000fc60000000f00 */
[----:B--2---:R-:W-:Y:S01]  /*12230*/  @!P4 IMAD R10, R51, 0x140, RZ ;  /* 0x00000140330ac824 */ /* 0x004fe200078e02ff */
[----:B------:R-:W-:Y:S02]  /*12240*/  @!P5 IADD3 R17, PT, PT, R0, R5, RZ ;  /* 0x000000050011d210 */ /* 0x000fe40007ffe0ff */
[----:B------:R-:W-:Y:S01]  /*12250*/  @!P5 MOV R16, R4 ;  /* 0x000000040010d202 */ /* 0x000fe20000000f00 */
[----:B------:R-:W-:-:S04]  /*12260*/  @!P4 IMAD.WIDE.U32 R4, R50, 0x140, R2 ;  /* 0x000001403204c825 */ /* 0x000fc800078e0002 */
[----:B------:R-:W-:Y:S01]  /*12270*/  @!P3 IMAD R0, R51, 0x160, RZ ;  /* 0x000001603300b824 */ /* 0x000fe200078e02ff */
[----:B------:R-:W-:Y:S01]  /*12280*/  @!P5 LDGSTS.E.BYPASS.LTC128B.128 [R237+0x7000], desc[UR4][R16.64] ;  /* 0x0700000010eddfae */ /* 0x000fe2000b981a04 */
[----:B------:R-:W-:Y:S01]  /*12290*/  @!P3 IMAD.WIDE.U32 R2, R50, 0x160, R6 ;  /* 0x000001603202b825 */ /* 0x000fe200078e0006 */
[----:B------:R-:W-:-:S03]  /*122a0*/  @!P4 IADD3 R11, PT, PT, R10, R5, RZ ;  /* 0x000000050a0bc210 */ /* 0x000fc60007ffe0ff */
[----:B------:R-:W-:Y:S02]  /*122b0*/  @!P2 IMAD R18, R51, 0x180, RZ ;  /* 0x000001803312a824 */ /* 0x000fe400078e02ff */
[----:B------:R-:W-:Y:S01]  /*122c0*/  @!P2 IMAD.WIDE.U32 R6, R50, 0x180, R8 ;  /* 0x000001803206a825 */ /* 0x000fe200078e0008 */
[----:B------:R-:W-:-:S03]  /*122d0*/  @!P4 MOV R10, R4 ;  /* 0x00000004000ac202 */ /* 0x000fc60000000f00 */
[C---:B------:R-:W-:Y:S02]  /*122e0*/  @!P1 IMAD R19, R51.reuse, 0x1a0, RZ ;  /* 0x000001a033139824 */ /* 0x040fe400078e02ff */
[----:B------:R-:W-:Y:S01]  /*122f0*/  @!P1 IMAD.WIDE.U32 R12, R50, 0x1a0, R12 ;  /* 0x000001a0320c9825 */ /* 0x000fe200078e000c */
[----:B------:R-:W-:Y:S01]  /*12300*/  @!P3 IADD3 R9, PT, PT, R0, R3, RZ ;  /* 0x000000030009b210 */ /* 0x000fe20007ffe0ff */
[----:B------:R-:W-:Y:S02]  /*12310*/  @!P4 LDGSTS.E.BYPASS.LTC128B.128 [R237+0x7800], desc[UR4][R10.64] ;  /* 0x078000000aedcfae */ /* 0x000fe4000b981a04 */
[----:B------:R-:W-:Y:S02]  /*12320*/  @!P0 IMAD R20, R51, 0x1c0, RZ ;  /* 0x000001c033148824 */ /* 0x000fe400078e02ff */
[----:B------:R-:W-:Y:S01]  /*12330*/  @!P0 IMAD.WIDE.U32 R14, R50, 0x1c0, R14 ;  /* 0x000001c0320e8825 */ /* 0x000fe200078e000e */
[----:B------:R-:W-:Y:S02]  /*12340*/  @!P3 MOV R8, R2 ;  /* 0x000000020008b202 */ /* 0x000fe40000000f00 */
[----:B------:R-:W-:-:S02]  /*12350*/  @!P2 IADD3 R7, PT, PT, R18, R7, RZ ;  /* 0x000000071207a210 */ /* 0x000fc40007ffe0ff */
[----:B------:R-:W-:Y:S01]  /*12360*/  @!P1 IADD3 R5, PT, PT, R19, R13, RZ ;  /* 0x0000000d13059210 */ /* 0x000fe20007ffe0ff */
[----:B------:R-:W-:Y:S01]  /*12370*/  @!P3 LDGSTS.E.BYPASS.LTC128B.128 [R237+0x8000], desc[UR4][R8.64] ;  /* 0x0800000008edbfae */ /* 0x000fe2000b981a04 */
[----:B------:R-:W-:Y:S02]  /*12380*/  @!P1 MOV R4, R12 ;  /* 0x0000000c00049202 */ /* 0x000fe40000000f00 */
[----:B------:R-:W-:Y:S01]  /*12390*/  @!P0 IADD3 R3, PT, PT, R20, R15, RZ ;  /* 0x0000000f14038210 */ /* 0x000fe20007ffe0ff */
[----:B------:R-:W-:Y:S01]  /*123a0*/  @!P2 LDGSTS.E.BYPASS.LTC128B.128 [R237+0x8800], desc[UR4][R6.64] ;  /* 0x0880000006edafae */ /* 0x000fe2000b981a04 */
[----:B------:R-:W-:-:S03]  /*123b0*/  @!P0 MOV R2, R14 ;  /* 0x0000000e00028202 */ /* 0x000fc60000000f00 */
[----:B------:R-:W-:Y:S04]  /*123c0*/  @!P1 LDGSTS.E.BYPASS.LTC128B.128 [R237+0x9000], desc[UR4][R4.64] ;  /* 0x0900000004ed9fae */ /* 0x000fe8000b981a04 */
[----:B------:R1:W-:Y:S04]  /*123d0*/  @!P0 LDGSTS.E.BYPASS.LTC128B.128 [R237+0x9800], desc[UR4][R2.64] ;  /* 0x0980000002ed8fae */ /* 0x0003e8000b981a04 */
[----:B------:R-:W0:Y:S01]  /*123e0*/  LDGDEPBAR ;  /* 0x00000000000079af */ /* 0x000e220000000000 */
[-C--:B------:R-:W-:Y:S02]  /*123f0*/  ISETP.GE.AND P3, PT, R42, R21.reuse, PT ;  /* 0x000000152a00720c */ /* 0x080fe40003f66270 */
[----:B------:R-:W-:-:S02]  /*12400*/  ISETP.GE.AND P2, PT, R36, R21, PT ;  /* 0x000000152400720c */ /* 0x000fc40003f46270 */
[----:B------:R-:W-:Y:S01]  /*12410*/  ISETP.GE.AND P1, PT, R28, R21, PT ;  /* 0x000000151c00720c */ /* 0x000fe20003f26270 */
[----:B------:R-:W-:-:S04]  /*12420*/  DEPBAR.LE SB0, 0x0 ;  /* 0x000080000000791a */ /* 0x000fc80000000000 */
[CC--:B-1----:R-:W-:Y:S02]  /*12430*/  LEA R2, P0, R97.reuse, R35.reuse, 0x1 ;  /* 0x0000002361027211 */ /* 0x0c2fe400078008ff */
[----:B------:R-:W-:Y:S02]  /*12440*/  @!P6 MOV R4, R35 ;  /* 0x000000230004e202 */ /* 0x000fe40000000f00 */
[-C--:B------:R-:W-:Y:S01]  /*12450*/  @!P6 MOV R5, R37.reuse ;  /* 0x000000250005e202 */ /* 0x080fe20000000f00 */
[----:B------:R-:W-:Y:S01]  /*12460*/  BAR.SYNC.DEFER_BLOCKING 0x0 ;  /* 0x0000000000007b1d */ /* 0x000fe20000010000 */
[----:B------:R-:W-:Y:S01]  /*12470*/  LEA.HI.X R3, R97, R37, R104, 0x1, P0 ;  /* 0x0000002561037211 */ /* 0x000fe200000f0c68 */
[----:B------:R-:W-:Y:S01]  /*12480*/  IMAD.WIDE.U32 R6, R90, 0x20, RZ ;  /* 0x000000205a067825 */ /* 0x000fe200078e00ff */
[----:B------:R-:W-:Y:S02]  /*12490*/  SHF.L.U32 R0, R91, 0x5, RZ ;  /* 0x000000055b007819 */ /* 0x000fe400000006ff */
[----:B------:R-:W-:-:S02]  /*124a0*/  ISETP.GE.AND P0, PT, R27, R21, PT ;  /* 0x000000151b00720c */ /* 0x000fc40003f06270 */
[----:B------:R-:W-:-:S04]  /*124b0*/  @!P2 IADD3 R8, P4, PT, R2, R6, RZ ;  /* 0x000000060208a210 */ /* 0x000fc80007f9e0ff */
[----:B------:R-:W-:Y:S01]  /*124c0*/  @!P2 IADD3.X R9, PT, PT, R3, R7, R0, P4, !PT ;  /* 0x000000070309a210 */ /* 0x000fe200027fe400 */
[----:B------:R-:W-:Y:S01]  /*124d0*/  @!PT LDS RZ, [RZ] ;  /* 0x00000000fffff984 */ /* 0x000fe20000000800 */
[----:B------:R-:W-:Y:S01]  /*124e0*/  @!PT LDS RZ, [RZ] ;  /* 0x00000000fffff984 */ /* 0x000fe20000000800 */
[----:B------:R-:W-:Y:S01]  /*124f0*/  @!PT LDS RZ, [RZ] ;  /* 0x00000000fffff984 */ /* 0x000fe20000000800 */
[----:B------:R1:W-:Y:S04]  /*12500*/  @!P6 LDGSTS.E.BYPASS.LTC128B.128 [R237+0xa000], desc[UR4][R4.64] ;  /* 0x0a00000004edefae */ /* 0x0003e8000b981a04 */
[----:B------:R-:W-:Y:S04]  /*12510*/  @P6 STS.128 [R237+0xa000], RZ ;  /* 0x00a000ffed006388 */ /* 0x000fe80000000c00 */
[----:B------:R-:W-:Y:S04]  /*12520*/  @P3 STS.128 [R237+0xa800], RZ ;  /* 0x00a800ffed003388 */ /* 0x000fe80000000c00 */
[----:B------:R-:W-:Y:S01]  /*12530*/  @!PT LDS RZ, [RZ] ;  /* 0x00000000fffff984 */ /* 0x000fe20000000800 */
[----:B------:R-:W-:Y:S01]  /*12540*/  @!PT LDS RZ, [RZ] ;  /* 0x00000000fffff984 */ /* 0x000fe20000000800 */
[----:B------:R-:W-:Y:S01]  /*12550*/  @!PT LDS RZ, [RZ] ;  /* 0x00000000fffff984 */ /* 0x000fe20000000800 */
[----:B------:R-:W-:Y:S01]  /*12560*/  @!P3 LDGSTS.E.BYPASS.LTC128B.128 [R237+0xa800], desc[UR4][R2.64] ;  /* 0x0a80000002edbfae */ /* 0x000fe2000b981a04 */
[----:B------:R-:W-:-:S04]  /*12570*/  @!P1 LEA R6, P3, R90, R2, 0x6 ;  /* 0x000000025a069211 */ /* 0x000fc800078630ff */
[----:B------:R-:W-:Y:S02]  /*12580*/  @!P1 LEA.HI.X R7, R90, R3, R91, 0x6, P3 ;  /* 0x000000035a079211 */ /* 0x000fe400018f345b */
[-C--:B------:R-:W-:Y:S02]  /*12590*/  ISETP.GE.AND P3, PT, R29, R21.reuse, PT ;  /* 0x000000151d00720c */ /* 0x080fe40003f66270 */
[----:B------:R-:W-:Y:S01]  /*125a0*/  ISETP.GE.AND P6, PT, R30, R21, PT ;  /* 0x000000151e00720c */ /* 0x000fe20003fc6270 */
[----:B------:R-:W-:Y:S01]  /*125b0*/  @!P0 IMAD R0, R91, 0x60, RZ ;  /* 0x000000605b008824 */ /* 0x000fe200078e02ff */
[----:B------:R-:W-:Y:S01]  /*125c0*/  @P2 STS.128 [R237+0xb000], RZ ;  /* 0x00b000ffed002388 */ /* 0x000fe20000000c00 */
[----:B-1----:R-:W-:-:S03]  /*125d0*/  @!P0 IMAD.WIDE.U32 R4, R90, 0x60, R2 ;  /* 0x000000605a048825 */ /* 0x002fc600078e0002 */
[----:B------:R-:W-:Y:S01]  /*125e0*/  @!PT LDS RZ, [RZ] ;  /* 0x00000000fffff984 */ /* 0x000fe20000000800 */
[----:B------:R-:W-:Y:S01]  /*125f0*/  @!PT LDS RZ, [RZ] ;  /* 0x00000000fffff984 */ /* 0x000fe20000000800 */
[----:B------:R-:W-:Y:S01]  /*12600*/  @!PT LDS RZ, [RZ] ;  /* 0x00000000fffff984 */ /* 0x000fe20000000800 */
[----:B------:R1:W-:Y:S04]  /*12610*/  @!P2 LDGSTS.E.BYPASS.LTC128B.128 [R237+0xb000], desc[UR4][R8.64] ;  /* 0x0b00000008edafae */ /* 0x0003e8000b981a04 */
[----:B------:R-:W-:Y:S01]  /*12620*/  @P1 STS.128 [R237+0xb800], RZ ;  /* 0x00b800ffed001388 */ /* 0x000fe20000000c00 */
[----:B------:R-:W-:-:S03]  /*12630*/  @!P0 IADD3 R5, PT, PT, R0, R5, RZ ;  /* 0x0000000500058210 */ /* 0x000fc60007ffe0ff */
        /* <DEDUP_REMOVED lines=9> */
[----:B------:R-:W-:Y:S01]  /*126d0*/  ISETP.GE.AND P0, PT, R33, R21, PT ;  /* 0x000000152100720c */ /* 0x000fe20003f06270 */
[----:B-1----:R-:W-:Y:S01]  /*126e0*/  @!P6 IMAD R8, R91, 0xa0, RZ ;  /* 0x000000a05b08e824 */ /* 0x002fe200078e02ff */
[----:B--2---:R-:W-:-:S04]  /*126f0*/  @!P3 LEA R6, P1, R90, R2, 0x7 ;  /* 0x000000025a06b211 */ /* 0x004fc800078238ff */
[----:B------:R-:W-:Y:S02]  /*12700*/  @!P3 LEA.HI.X R7, R90, R3, R91, 0x7, P1 ;  /* 0x000000035a07b211 */ /* 0x000fe400008f3c5b */
[----:B------:R-:W-:Y:S01]  /*12710*/  ISETP.GE.AND P1, PT, R32, R21, PT ;  /* 0x000000152000720c */ /* 0x000fe20003f26270 */
[----:B---3--:R-:W-:Y:S01]  /*12720*/  @!P6 IMAD.WIDE.U32 R4, R90, 0xa0, R2 ;  /* 0x000000a05a04e825 */ /* 0x008fe200078e0002 */
[----:B------:R-:W-:Y:S04]  /*12730*/  @P3 STS.128 [R237+0xc800], RZ ;  /* 0x00c800ffed003388 */ /* 0x000fe80000000c00 */
[----:B------:R-:W-:Y:S01]  /*12740*/  @!P6 IADD3 R9, PT, PT, R8, R5, RZ ;  /* 0x000000050809e210 */ /* 0x000fe20007ffe0ff */
[----:B------:R-:W-:Y:S01]  /*12750*/  @!PT LDS RZ, [RZ] ;  /* 0x00000000fffff984 */ /* 0x000fe20000000800 */
[----:B------:R-:W-:Y:S01]  /*12760*/  @!PT LDS RZ, [RZ] ;  /* 0x00000000fffff984 */ /* 0x000fe20000000800 */
[----:B------:R-:W-:Y:S01]  /*12770*/  @!PT LDS RZ, [RZ] ;  /* 0x00000000fffff984 */ /* 0x000fe20000000800 */
[----:B------:R1:W-:Y:S01]  /*12780*/  @!P3 LDGSTS.E.BYPASS.LTC128B.128 [R237+0xc800], desc[UR4][R6.64] ;  /* 0x0c80000006edbfae */ /* 0x0003e2000b981a04 */
[----:B------:R-:W-:-:S03]  /*12790*/  @!P6 MOV R8, R4 ;  /* 0x000000040008e202 */ /* 0x000fc60000000f00 */
[----:B------:R-:W-:Y:S02]  /*127a0*/  @P6 STS.128 [R237+0xd000], RZ ;  /* 0x00d000ffed006388 */ /* 0x000fe40000000c00 */
[C---:B------:R-:W-:Y:S02]  /*127b0*/  @!P1 IMAD R10, R91.reuse, 0xc0, RZ ;  /* 0x000000c05b0a9824 */ /* 0x040fe400078e02ff */
[----:B------:R-:W-:Y:S01]  /*127c0*/  @!PT LDS RZ, [RZ] ;  /* 0x00000000fffff984 */ /* 0x000fe20000000800 */
[----:B------:R-:W-:Y:S01]  /*127d0*/  @!PT LDS RZ, [RZ] ;  /* 0x00000000fffff984 */ /* 0x000fe20000000800 */
[----:B------:R-:W-:Y:S01]  /*127e0*/  @!PT LDS RZ, [RZ] ;  /* 0x00000000fffff984 */ /* 0x000fe20000000800 */
[----:B------:R-:W-:Y:S01]  /*127f0*/  @!P6 LDGSTS.E.BYPASS.LTC128B.128 [R237+0xd000], desc[UR4][R8.64] ;  /* 0x0d00000008edefae */ /* 0x000fe2000b981a04 */
[-C--:B------:R-:W-:Y:S01]  /*12800*/  ISETP.GE.AND P6, PT, R34, R21.reuse, PT ;  /* 0x000000152200720c */ /* 0x080fe20003fc6270 */
[----:B------:R-:W-:Y:S02]  /*12810*/  @!P0 IMAD R0, R91, 0xe0, RZ ;  /* 0x000000e05b008824 */ /* 0x000fe400078e02ff */
[----:B------:R-:W-:Y:S01]  /*12820*/  @!P0 IMAD.WIDE.U32 R4, R90, 0xe0, R2 ;  /* 0x000000e05a048825 */ /* 0x000fe200078e0002 */
[-C--:B------:R-:W-:Y:S02]  /*12830*/  ISETP.GE.AND P4, PT, R23, R21.reuse, PT ;  /* 0x000000151700720c */ /* 0x080fe40003f86270 */
[----:B------:R-:W-:-:S02]  /*12840*/  ISETP.GE.AND P5, PT, R24, R21, PT ;  /* 0x000000151800720c */ /* 0x000fc40003fa6270 */
[----:B------:R-:W-:Y:S01]  /*12850*/  @!P0 IADD3 R5, PT, PT, R0, R5, RZ ;  /* 0x0000000500058210 */ /* 0x000fe20007ffe0ff */
[----:B------:R-:W-:Y:S01]  /*12860*/  @P1 STS.128 [R237+0xd800], RZ ;  /* 0x00d800ffed001388 */ /* 0x000fe20000000c00 */
[----:B-1----:R-:W-:-:S05]  /*12870*/  @!P1 IMAD.WIDE.U32 R6, R90, 0xc0, R2 ;  /* 0x000000c05a069825 */ /* 0x002fca00078e0002 */
[----:B------:R-:W-:-:S05]  /*12880*/  @!P1 IADD3 R7, PT, PT, R10, R7, RZ ;  /* 0x000000070a079210 */ /* 0x000fca0007ffe0ff */
        /* <DEDUP_REMOVED lines=10> */
[----:B------:R-:W-:Y:S02]  /*12930*/  @!P6 LEA R18, P0, R90, R2, 0x8 ;  /* 0x000000025a12e211 */ /* 0x000fe400078040ff */
[----:B------:R-:W-:Y:S02]  /*12940*/  ISETP.GE.AND P3, PT, R22, R21, PT ;  /* 0x000000151600720c */ /* 0x000fe40003f66270 */
[----:B------:R-:W-:Y:S02]  /*12950*/  @!P6 LEA.HI.X R19, R90, R3, R91, 0x8, P0 ;  /* 0x000000035a13e211 */ /* 0x000fe400000f445b */
[----:B------:R-:W-:-:S02]  /*12960*/  ISETP.GE.AND P1, PT, R26, R21, PT ;  /* 0x000000151a00720c */ /* 0x000fc40003f26270 */
[----:B------:R-:W-:Y:S01]  /*12970*/  ISETP.GE.AND P0, PT, R31, R21, PT ;  /* 0x000000151f00720c */ /* 0x000fe20003f06270 */
[----:B------:R-:W-:Y:S01]  /*12980*/  @!P5 IMAD R16, R91, 0x120, RZ ;  /* 0x000001205b10d824 */ /* 0x000fe200078e02ff */
[----:B------:R-:W-:Y:S02]  /*12990*/  SHF.L.U32 R11, R188, 0x3, RZ ;  /* 0x00000003bc0b7819 */ /* 0x000fe400000006ff */
[----:B------:R-:W-:Y:S01]  /*129a0*/  LOP3.LUT R0, R189, 0x1c0, RZ, 0xc0, !PT ;  /* 0x000001c0bd007812 */ /* 0x000fe200078ec0ff */
[----:B------:R-:W-:Y:S01]  /*129b0*/  @!P4 IMAD R14, R91, 0x140, RZ ;  /* 0x000001405b0ec824 */ /* 0x000fe200078e02ff */
[----:B------:R-:W-:Y:S01]  /*129c0*/  LOP3.LUT R232, R11, 0x38, RZ, 0xc0, !PT ;  /* 0x000000380be87812 */ /* 0x000fe200078ec0ff */
[----:B-1----:R-:W-:Y:S01]  /*129d0*/  @!P5 IMAD.WIDE.U32 R6, R90, 0x120, R2 ;  /* 0x000001205a06d825 */ /* 0x002fe200078e0002 */
[----:B------:R-:W-:Y:S02]  /*129e0*/  LOP3.LUT R0, R0, 0x8, R188, 0xf8, !PT ;  /* 0x0000000800007812 */ /* 0x000fe400078ef8bc */
[----:B--2---:R-:W-:-:S02]  /*129f0*/  @!P4 MOV R4, R2 ;  /* 0x000000020004c202 */ /* 0x004fc40000000f00 */
[----:B------:R-:W-:Y:S02]  /*12a00*/  @!P4 MOV R5, R3 ;  /* 0x000000030005c202 */ /* 0x000fe40000000f00 */
[----:B------:R-:W-:Y:S01]  /*12a10*/  @!P5 IADD3 R17, PT, PT, R16, R7, RZ ;  /* 0x000000071011d210 */ /* 0x000fe20007ffe0ff */
[----:B------:R-:W-:Y:S01]  /*12a20*/  @!P4 IMAD.WIDE.U32 R4, R90, 0x140, R4 ;  /* 0x000001405a04c825 */ /* 0x000fe200078e0004 */
[----:B------:R-:W-:Y:S02]  /*12a30*/  @!P5 MOV R16, R6 ;  /* 0x000000060010d202 */ /* 0x000fe40000000f00 */
[----:B------:R-:W-:Y:S02]  /*12a40*/  LOP3.LUT R0, R0, R232, RZ, 0x3c, !PT ;  /* 0x000000e800007212 */ /* 0x000fe400078e3cff */
[----:B------:R-:W-:Y:S02]  /*12a50*/  @!P2 MOV R6, R2 ;  /* 0x000000020006a202 */ /* 0x000fe40000000f00 */
[----:B------:R-:W-:-:S02]  /*12a60*/  @!P2 MOV R7, R3 ;  /* 0x000000030007a202 */ /* 0x000fc40000000f00 */
[----:B------:R-:W-:Y:S02]  /*12a70*/  @!P4 IADD3 R15, PT, PT, R14, R5, RZ ;  /* 0x000000050e0fc210 */ /* 0x000fe40007ffe0ff */
[----:B------:R-:W-:Y:S01]  /*12a80*/  @!P4 MOV R14, R4 ;  /* 0x00000004000ec202 */ /* 0x000fe20000000f00 */
[----:B------:R-:W-:Y:S01]  /*12a90*/  @!P3 IMAD.WIDE.U32 R4, R90, 0x160, R2 ;  /* 0x000001605a04b825 */ /* 0x000fe200078e0002 */
[----:B------:R-:W-:Y:S02]  /*12aa0*/  LEA R80, R0, R80, 0x1 ;  /* 0x0000005000507211 */ /* 0x000fe400078e08ff */
[-C--:B------:R-:W-:Y:S01]  /*12ab0*/  @!P1 MOV R10, R2.reuse ;  /* 0x00000002000a9202 */ /* 0x080fe20000000f00 */
[----:B------:R-:W-:Y:S01]  /*12ac0*/  @!P2 IMAD R0, R91, 0x180, RZ ;  /* 0x000001805b00a824 */ /* 0x000fe200078e02ff */
[----:B------:R-:W-:Y:S02]  /*12ad0*/  @!P1 MOV R11, R3 ;  /* 0x00000003000b9202 */ /* 0x000fe40000000f00 */
[----:B------:R-:W-:-:S02]  /*12ae0*/  @!P0 MOV R12, R2 ;  /* 0x00000002000c8202 */ /* 0x000fc40000000f00 */
[----:B------:R-:W-:Y:S01]  /*12af0*/  @!P0 MOV R13, R3 ;  /* 0x00000003000d8202 */ /* 0x000fe20000000f00 */
[----:B------:R-:W-:-:S04]  /*12b00*/  @!P2 IMAD.WIDE.U32 R2, R90, 0x180, R6 ;  /* 0x000001805a02a825 */ /* 0x000fc800078e0006 */
[----:B------:R-:W-:Y:S01]  /*12b10*/  @!P3 IMAD R8, R91, 0x160, RZ ;  /* 0x000001605b08b824 */ /* 0x000fe200078e02ff */
[----:B------:R-:W-:Y:S01]  /*12b20*/  @!P2 IADD3 R7, PT, PT, R0, R3, RZ ;  /* 0x000000030007a210 */ /* 0x000fe20007ffe0ff */
[----:B------:R-:W-:Y:S01]  /*12b30*/  @!P1 IMAD.WIDE.U32 R10, R90, 0x1a0, R10 ;  /* 0x000001a05a0a9825 */ /* 0x000fe200078e000a */
[----:B------:R-:W-:Y:S02]  /*12b40*/  LOP3.LUT R0, R233, 0x8, RZ, 0xc0, !PT ;  /* 0x00000008e9007812 */ /* 0x000fe400078ec0ff */
[----:B------:R-:W-:Y:S02]  /*12b50*/  @!P3 IADD3 R9, PT, PT, R8, R5, RZ ;  /* 0x000000050809b210 */ /* 0x000fe40007ffe0ff */
[----:B------:R-:W-:Y:S02]  /*12b60*/  @!P3 MOV R8, R4 ;  /* 0x000000040008b202 */ /* 0x000fe40000000f00 */
[----:B------:R-:W-:Y:S01]  /*12b70*/  @!P1 MOV R4, R10 ;  /* 0x0000000a00049202 */ /* 0x000fe20000000f00 */
[----:B------:R-:W-:Y:S01]  /*12b80*/  @!P0 IMAD R6, R91, 0x1c0, RZ ;  /* 0x000001c05b068824 */ /* 0x000fe200078e02ff */
[----:B------:R-:W-:Y:S01]  /*12b90*/  LOP3.LUT R10, R0, 0x1c0, R189, 0xf8, !PT ;  /* 0x000001c0000a7812 */ /* 0x000fe200078ef8bd */
[----:B------:R-:W-:Y:S01]  /*12ba0*/  @!P0 IMAD.WIDE.U32 R12, R90, 0x1c0, R12 ;  /* 0x000001c05a0c8825 */ /* 0x000fe200078e000c */
[----:B------:R-:W-:Y:S01]  /*12bb0*/  @P6 STS.128 [R237+0xe800], RZ ;  /* 0x00e800ffed006388 */ /* 0x000fe20000000c00 */
[----:B------:R-:W-:-:S02]  /*12bc0*/  LOP3.LUT R0, R234, 0x200, R189, 0xf8, !PT ;  /* 0x00000200ea007812 */ /* 0x000fc400078ef8bd */
[----:B------:R-:W-:Y:S01]  /*12bd0*/  @!P1 IMAD R20, R91, 0x1a0, RZ ;  /* 0x000001a05b149824 */ /* 0x000fe200078e02ff */
[----:B------:R-:W-:Y:S01]  /*12be0*/  @!PT LDS RZ, [RZ] ;  /* 0x00000000fffff984 */ /* 0x000fe20000000800 */
[----:B------:R-:W-:Y:S01]  /*12bf0*/  @!PT LDS RZ, [RZ] ;  /* 0x00000000fffff984 */ /* 0x000fe20000000800 */
[----:B------:R-:W-:Y:S01]  /*12c00*/  @!PT LDS RZ, [RZ] ;  /* 0x00000000fffff984 */ /* 0x000fe20000000800 */
[----:B------:R-:W-:Y:S01]  /*12c10*/  @!P6 LDGSTS.E.BYPASS.LTC128B.128 [R237+0xe800], desc[UR4][R18.64] ;  /* 0x0e80000012edefae */ /* 0x000fe2000b981a04 */
[----:B------:R-:W-:Y:S02]  /*12c20*/  LOP3.LUT R159, R10, R232, RZ, 0x3c, !PT ;  /* 0x000000e80a9f7212 */ /* 0x000fe400078e3cff */
[----:B------:R-:W-:Y:S01]  /*12c30*/  @!P0 IADD3 R3, PT, PT, R6, R13, RZ ;  /* 0x0000000d06038210 */ /* 0x000fe20007ffe0ff */
[----:B------:R-:W-:Y:S01]  /*12c40*/  @P5 STS.128 [R237+0xf000], RZ ;  /* 0x00f000ffed005388 */ /* 0x000fe20000000c00 */
[----:B------:R-:W-:-:S03]  /*12c50*/  @!P2 MOV R6, R2 ;  /* 0x000000020006a202 */ /* 0x000fc60000000f00 */
[----:B------:R-:W-:Y:S01]  /*12c60*/  @!PT LDS RZ, [RZ] ;  /* 0x00000000fffff984 */ /* 0x000fe20000000800 */
[----:B------:R-:W-:Y:S01]  /*12c70*/  @!PT LDS RZ, [RZ] ;  /* 0x00000000fffff984 */ /* 0x000fe20000000800 */
[----:B------:R-:W-:Y:S01]  /*12c80*/  @!PT LDS RZ, [RZ] ;  /* 0x00000000fffff984 */ /* 0x000fe20000000800 */
[----:B------:R1:W-:Y:S01]  /*12c90*/  @!P5 LDGSTS.E.BYPASS.LTC128B.128 [R237+0xf000], desc[UR4][R16.64] ;  /* 0x0f00000010eddfae */ /* 0x0003e2000b981a04 */
[----:B------:R-:W-:-:S03]  /*12ca0*/  LOP3.LUT R0, R0, R159, RZ, 0xfc, !PT ;  /* 0x0000009f00007212 */ /* 0x000fc600078efcff */
[----:B------:R-:W-:Y:S01]  /*12cb0*/  @P4 STS.128 [R237+0xf800], RZ ;  /* 0x00f800ffed004388 */ /* 0x000fe20000000c00 */
[----:B------:R-:W-:-:S03]  /*12cc0*/  @!P1 IADD3 R5, PT, PT, R20, R11, RZ ;  /* 0x0000000b14059210 */ /* 0x000fc60007ffe0ff */
[----:B------:R-:W-:Y:S01]  /*12cd0*/  @!PT LDS RZ, [RZ] ;  /* 0x00000000fffff984 */ /* 0x000fe20000000800 */
[----:B------:R-:W-:Y:S01]  /*12ce0*/  @!PT LDS RZ, [RZ] ;  /* 0x00000000fffff984 */ /* 0x000fe20000000800 */
[----:B------:R-:W-:Y:S01]  /*12cf0*/  @!PT LDS RZ, [RZ] ;  /* 0x00000000fffff984 */ /* 0x000fe20000000800 */
[----:B------:R-:W-:Y:S01]  /*12d00*/  @!P4 LDGSTS.E.BYPASS.LTC128B.128 [R237+0xf800], desc[UR4][R14.64] ;  /* 0x0f8000000eedcfae */ /* 0x000fe2000b981a04 */
[----:B------:R-:W-:-:S03]  /*12d10*/  @!P0 MOV R2, R12 ;  /* 0x0000000c00028202 */ /* 0x000fc60000000f00 */
[----:B------:R-:W-:Y:S01]  /*12d20*/  @P3 STS.128 [R237+0x10000], RZ ;  /* 0x010000ffed003388 */ /* 0x000fe20000000c00 */
[----:B------:R-:W-:-:S03]  /*12d30*/  LEA R0, R0, UR6, 0x1 ;  /* 0x0000000600007c11 */ /* 0x000fc6000f8e08ff */
        /* <DEDUP_REMOVED lines=20> */
[----:B------:R-:W-:Y:S04]  /*12e80*/  LDSM.16.M88.4 R24, [R80+UR6+0x2000] ;  /* 0x002000065018783b */ /* 0x000fe80008000200 */
[----:B------:R-:W1:Y:S01]  /*12e90*/  LDSM.16.M88.4 R36, [R80+UR6+0x2800] ;  /* 0x002800065024783b */ /* 0x000e620008000200 */
[----:B------:R-:W-:-:S02]  /*12ea0*/  MOV R49, 0x20 ;  /* 0x0000002000317802 */ /* 0x000fc40000000f00 */
[----:B------:R-:W-:Y:S01]  /*12eb0*/  LOP3.LUT P6, RZ, R188, 0x2, RZ, 0xc0, !PT ;  /* 0x00000002bcff7812 */ /* 0x000fe200078cc0ff */
[----:B------:R-:W-:Y:S03]  /*12ec0*/  LDSM.16.M88.4 R68, [R80+UR6+0x3000] ;  /* 0x003000065044783b */ /* 0x000fe60008000200 */
[----:B------:R-:W-:Y:S01]  /*12ed0*/  SEL R49, R49, 0xffffffe0, !P6 ;  /* 0xffffffe031317807 */ /* 0x000fe20007000000 */
[----:B------:R-:W0:Y:S03]  /*12ee0*/  LDGDEPBAR ;  /* 0x00000000000079af */ /* 0x000e260000000000 */
[----:B--2---:R-:W-:Y:S02]  /*12ef0*/  IADD3 R4, PT, PT, R0, R49, RZ ;  /* 0x0000003100047210 */ /* 0x004fe40007ffe0ff */
[----:B---3--:R-:W-:-:S03]  /*12f00*/  IADD3 R3, PT, PT, R80, UR6, RZ ;  /* 0x0000000650037c10 */ /* 0x008fc6000fffe0ff */
[----:B------:R2:W-:Y:S01]  /*12f10*/  LDSM.16.M88.4 R12, [R4] ;  /* 0x00000000040c783b */ /* 0x0005e20000000200 */
[----:B------:R-:W-:-:S05]  /*12f20*/  IADD3 R2, PT, PT, R3, R49, RZ ;  /* 0x0000003103027210 */ /* 0x000fca0007ffe0ff */
[----:B------:R-:W3:Y:S01]  /*12f30*/  LDSM.16.M88.4 R32, [R2+0x2000] ;  /* 0x002000000220783b */ /* 0x000ee20000000200 */
[----:B------:R-:W-:-:S03]  /*12f40*/  LOP3.LUT P0, RZ, R188, 0x4, RZ, 0xc0, !PT ;  /* 0x00000004bcff7812 */ /* 0x000fc6000780c0ff */
[----:B------:R-:W4:Y:S04]  /*12f50*/  LDSM.16.M88.4 R44, [R2+0x2800] ;  /* 0x00280000022c783b */ /* 0x000f280000000200 */
[----:B------:R-:W-:Y:S01]  /*12f60*/  LDSM.16.M88.4 R56, [R2+0x3000] ;  /* 0x003000000238783b */ /* 0x000fe20000000200 */
[----:B--2---:R-:W-:-:S04]  /*12f70*/  MOV R4, 0x40 ;  /* 0x0000004000047802 */ /* 0x004fc80000000f00 */
[----:B------:R-:W-:-:S04]  /*12f80*/  SEL R22, R4, 0xffffffc0, !P0 ;  /* 0xffffffc004167807 */ /* 0x000fc80004000000 */
[-C--:B------:R-:W-:Y:S02]  /*12f90*/  IADD3 R4, PT, PT, R0, R22.reuse, RZ ;  /* 0x0000001600047210 */ /* 0x080fe40007ffe0ff */
[----:B------:R-:W-:Y:S01]  /*12fa0*/  IADD3 R0, PT, PT, R3, R22, RZ ;  /* 0x0000001603007210 */ /* 0x000fe20007ffe0ff */
[----:B------:R2:W-:Y:S01]  /*12fb0*/  STL [R1], R22 ;  /* 0x0000001601007387 */ /* 0x0005e20000100800 */
[----:B-1----:R-:W-:Y:S03]  /*12fc0*/  HMMA.16816.F32 R28, R16, R36, RZ ;  /* 0x00000024101c723c */ /* 0x002fe600000018ff */
[----:B------:R-:W-:Y:S04]  /*12fd0*/  LDSM.16.M88.4 R8, [R4] ;  /* 0x000000000408783b */ /* 0x000fe80000000200 */
[----:B------:R-:W1:Y:S01]  /*12fe0*/  LDSM.16.M88.4 R40, [R0+0x2000] ;  /* 0x002000000028783b */ /* 0x000e620000000200 */
[----:B------:R-:W-:-:S02]  /*12ff0*/  IADD3 R3, PT, PT, R49, R4, RZ ;  /* 0x0000000431037210 */ /* 0x000fc40007ffe0ff */
[----:B------:R-:W-:Y:S01]  /*13000*/  IADD3 R48, PT, PT, R49, R0, RZ ;  /* 0x0000000031307210 */ /* 0x000fe20007ffe0ff */
[----:B------:R-:W-:Y:S04]  /*13010*/  LDSM.16.M88.4 R64, [R0+0x2800] ;  /* 0x002800000040783b */ /* 0x000fe80000000200 */
[----:B------:R-:W-:Y:S04]  /*13020*/  LDSM.16.M88.4 R4, [R3] ;  /* 0x000000000304783b */ /* 0x000fe80000000200 */
[----:B------:R-:W5:Y:S04]  /*13030*/  LDSM.16.M88.4 R60, [R48+0x2000] ;  /* 0x00200000303c783b */ /* 0x000f680000000200 */
[----:B------:R-:W5:Y:S01]  /*13040*/  LDSM.16.M88.4 R52, [R48+0x2800] ;  /* 0x002800003034783b */ /* 0x000f620000000200 */
[C---:B--2---:R-:W-:Y:S03]  /*13050*/  HMMA.16816.F32 R20, R16.reuse, R24, RZ ;  /* 0x000000181014723c */ /* 0x044fe600000018ff */
[----:B------:R-:W-:Y:S04]  /*13060*/  LDSM.16.M88.4 R76, [R0+0x3000] ;  /* 0x00300000004c783b */ /* 0x000fe80000000200 */
[----:B------:R-:W-:Y:S01]  /*13070*/  LDSM.16.M88.4 R72, [R0+0x3800] ;  /* 0x003800000048783b */ /* 0x000fe20000000200 */
[----:B------:R-:W-:Y:S03]  /*13080*/  HMMA.16816.F32 R24, R16, R26, RZ ;  /* 0x0000001a1018723c */ /* 0x000fe600000018ff */
[----:B------:R-:W2:Y:S09]  /*13090*/  LDL R187, [R1+0x4] ;  /* 0x0000040001bb7983 */ /* 0x000eb20000100800 */
[C---:B---3--:R-:W-:Y:S08]  /*130a0*/  HMMA.16816.F32 R20, R12.reuse, R32, R20 ;  /* 0x000000200c14723c */ /* 0x048ff00000001814 */
[C---:B------:R-:W-:Y:S08]  /*130b0*/  HMMA.16816.F32 R24, R12.reuse, R34, R24 ;  /* 0x000000220c18723c */ /* 0x040ff00000001818 */
[----:B----4-:R-:W-:Y:S08]  /*130c0*/  HMMA.16816.F32 R32, R12, R44, R28 ;  /* 0x0000002c0c20723c */ /* 0x010ff0000000181c */
[----:B------:R-:W-:Y:S08]  /*130d0*/  HMMA.16816.F32 R28, R16, R38, RZ ;  /* 0x00000026101c723c */ /* 0x000ff000000018ff */
[C---:B-1----:R-:W-:Y:S08]  /*130e0*/  HMMA.16816.F32 R20, R8.reuse, R40, R20 ;  /* 0x000000280814723c */ /* 0x042ff00000001814 */
[----:B------:R-:W-:Y:S08]  /*130f0*/  HMMA.16816.F32 R24, R8, R42, R24 ;  /* 0x0000002a0818723c */ /* 0x000ff00000001818 */
[----:B------:R-:W-:Y:S08]  /*13100*/  HMMA.16816.F32 R40, R12, R46, R28 ;  /* 0x0000002e0c28723c */ /* 0x000ff0000000181c */
[----:B------:R-:W-:Y:S08]  /*13110*/  HMMA.16816.F32 R28, R16, R68, RZ ;  /* 0x00000044101c723c */ /* 0x000ff000000018ff */
[C---:B-----5:R-:W-:Y:S08]  /*13120*/  HMMA.16816.F32 R20, R4.reuse, R60, R20 ;  /* 0x0000003c0414723c */ /* 0x060ff00000001814 */
[----:B------:R-:W-:Y:S01]  /*13130*/  HMMA.16816.F32 R36, R4, R62, R24 ;  /* 0x0000003e0424723c */ /* 0x000fe20000001818 */
[----:B------:R-:W1:Y:S07]  /*13140*/  LDSM.16.M88.4 R60, [R80+UR6+0x3800] ;  /* 0x00380006503c783b */ /* 0x000e6e0008000200 */
[----:B------:R-:W-:Y:S08]  /*13150*/  HMMA.16816.F32 R44, R12, R56, R28 ;  /* 0x000000380c2c723c */ /* 0x000ff0000000181c */
[----:B------:R-:W-:Y:S01]  /*13160*/  HMMA.16816.F32 R28, R16, R70, RZ ;  /* 0x00000046101c723c */ /* 0x000fe200000018ff */
[----:B------:R-:W-:Y:S01]  /*13170*/  FMUL.FTZ R3, R22, UR9 ;  /* 0x0000000916037c20 */ /* 0x000fe20008410000 */
[----:B------:R-:W-:Y:S01]  /*13180*/  FMUL.FTZ R20, R20, UR9 ;  /* 0x0000000914147c20 */ /* 0x000fe20008410000 */
[----:B------:R-:W-:Y:S01]  /*13190*/  FMUL.FTZ R21, R21, UR9 ;  /* 0x0000000915157c20 */ /* 0x000fe20008410000 */
[----:B------:R-:W3:Y:S04]  /*131a0*/  LDSM.16.M88.4 R68, [R2+0x3800] ;  /* 0x003800000244783b */ /* 0x000ee80000000200 */
[----:B------:R-:W-:Y:S01]  /*131b0*/  HMMA.16816.F32 R24, R8, R64, R32 ;  /* 0x000000400818723c */ /* 0x000fe20000001820 */
[----:B------:R4:W1:Y:S08]  /*131c0*/  MUFU.TANH R183, R3 ;  /* 0x0000000300b77308 */ /* 0x0008700000002400 */
[----:B------:R-:W1:Y:S08]  /*131d0*/  MUFU.TANH R185, R20 ;  /* 0x0000001400b97308 */ /* 0x000e700000002400 */
[----:B------:R5:W1:Y:S01]  /*131e0*/  MUFU.TANH R184, R21 ;  /* 0x0000001500b87308 */ /* 0x000a620000002400 */
[----:B----4-:R-:W-:-:S02]  /*131f0*/  FMUL.FTZ R3, R23, UR9 ;  /* 0x0000000917037c20 */ /* 0x010fc40008410000 */
[----:B------:R-:W-:Y:S05]  /*13200*/  HMMA.16816.F32 R32, R4, R52, R24 ;  /* 0x000000340420723c */ /* 0x000fea0000001818 */
[----:B------:R4:W1:Y:S03]  /*13210*/  MUFU.TANH R182, R3 ;  /* 0x0000000300b67308 */ /* 0x0008660000002400 */
[----:B-----5:R-:W-:Y:S01]  /*13220*/  HMMA.16816.F32 R20, R8, R66, R40 ;  /* 0x000000420814723c */ /* 0x020fe20000001828 */
[----:B------:R-:W-:Y:S07]  /*13230*/  LDSM.16.M88.4 R64, [R80+UR6+0x4000] ;  /* 0x004000065040783b */ /* 0x000fee0008000200 */
[----:B------:R-:W-:Y:S01]  /*13240*/  HMMA.16816.F32 R40, R12, R58, R28 ;  /* 0x0000003a0c28723c */ /* 0x000fe2000000181c */
[----:B------:R-:W5:Y:S01]  /*13250*/  LDSM.16.M88.4 R56, [R48+0x3000] ;  /* 0x003000003038783b */ /* 0x000f620000000200 */
        /* <DEDUP_REMOVED lines=9> */
[----:B------:R-:W-:Y:S03]  /*132f0*/  LDSM.16.M88.4 R52, [R48+0x3800] ;  /* 0x003800003034783b */ /* 0x000fe60000000200 */
[----:B------:R1:W1:Y:S04]  /*13300*/  MUFU.TANH R178, R3 ;  /* 0x0000000300b27308 */ /* 0x0002680000002400 */
[----:B------:R-:W-:Y:S01]  /*13310*/  HMMA.16816.F32 R20, R8, R76, R44 ;  /* 0x0000004c0814723c */ /* 0x000fe2000000182c */
[----:B-1----:R-:W-:-:S04]  /*13320*/  FMUL.FTZ R3, R32, UR9 ;  /* 0x0000000920037c20 */ /* 0x002fc80008410000 */
[----:B------:R1:W1:Y:S03]  /*13330*/  MUFU.TANH R177, R3 ;  /* 0x0000000300b17308 */ /* 0x0002660000002400 */
[----:B---3--:R-:W-:Y:S08]  /*13340*/  HMMA.16816.F32 R44, R12, R68, R24 ;  /* 0x000000440c2c723c */ /* 0x008ff00000001818 */
[----:B------:R-:W-:Y:S01]  /*13350*/  HMMA.16816.F32 R24, R16, R62, RZ ;  /* 0x0000003e1018723c */ /* 0x000fe200000018ff */
[----:B------:R-:W3:Y:S01]  /*13360*/  LDSM.16.M88.4 R60, [R2+0x4000] ;  /* 0x00400000023c783b */ /* 0x000ee20000000200 */
[----:B-1----:R-:W-:-:S04]  /*13370*/  FMUL.FTZ R3, R33, UR9 ;  /* 0x0000000921037c20 */ /* 0x002fc80008410000 */
[----:B------:R1:W1:Y:S02]  /*13380*/  MUFU.TANH R176, R3 ;  /* 0x0000000300b07308 */ /* 0x0002640000002400 */
[----:B-----5:R-:W-:Y:S08]  /*13390*/  HMMA.16816.F32 R28, R4, R56, R20 ;  /* 0x00000038041c723c */ /* 0x020ff00000001814 */
[----:B------:R-:W-:Y:S01]  /*133a0*/  HMMA.16816.F32 R20, R8, R78, R40 ;  /* 0x0000004e0814723c */ /* 0x000fe20000001828 */
[----:B------:R-:W-:Y:S01]  /*133b0*/  LDSM.16.M88.4 R76, [R0+0x4000] ;  /* 0x00400000004c783b */ /* 0x000fe20000000200 */
[----:B-1----:R-:W-:-:S04]  /*133c0*/  FMUL.FTZ R3, R34, UR9 ;  /* 0x0000000922037c20 */ /* 0x002fc80008410000 */
[----:B------:R1:W1:Y:S02]  /*133d0*/  MUFU.TANH R175, R3 ;  /* 0x0000000300af7308 */ /* 0x0002640000002400 */
[----:B------:R-:W-:Y:S01]  /*133e0*/  HMMA.16816.F32 R40, R12, R70, R24 ;  /* 0x000000460c28723c */ /* 0x000fe20000001818 */
[----:B------:R-:W5:Y:S01]  /*133f0*/  LDSM.16.M88.4 R68, [R80+UR6+0x4800] ;  /* 0x004800065044783b */ /* 0x000f620008000200 */
[----:B-1----:R-:W-:-:S04]  /*13400*/  FMUL.FTZ R3, R35, UR9 ;  /* 0x0000000923037c20 */ /* 0x002fc80008410000 */
[----:B------:R1:W1:Y:S02]  /*13410*/  MUFU.TANH R174, R3 ;  /* 0x0000000300ae7308 */ /* 0x0002640000002400 */
[----:B------:R-:W-:Y:S01]  /*13420*/  HMMA.16816.F32 R24, R16, R64, RZ ;  /* 0x000000401018723c */ /* 0x000fe200000018ff */
[----:B-1----:R-:W-:-:S05]  /*13430*/  FMUL.FTZ R3, R36, UR9 ;  /* 0x0000000924037c20 */ /* 0x002fca0008410000 */
[----:B------:R1:W1:Y:S02]  /*13440*/  MUFU.TANH R172, R3 ;  /* 0x0000000300ac7308 */ /* 0x0002640000002400 */
[----:B------:R-:W-:Y:S01]  /*13450*/  HMMA.16816.F32 R32, R4, R58, R20 ;  /* 0x0000003a0420723c */ /* 0x000fe20000001814 */
[----:B------:R-:W-:Y:S01]  /*13460*/  LDSM.16.M88.4 R56, [R48+0x4000] ;  /* 0x004000003038783b */ /* 0x000fe20000000200 */
[----:B-1----:R-:W-:-:S04]  /*13470*/  FMUL.FTZ R3, R37, UR9 ;  /* 0x0000000925037c20 */ /* 0x002fc80008410000 */
[----:B------:R1:W1:Y:S02]  /*13480*/  MUFU.TANH R171, R3 ;  /* 0x0000000300ab7308 */ /* 0x0002640000002400 */
[----:B------:R-:W-:Y:S01]  /*13490*/  HMMA.16816.F32 R20, R8, R72, R44 ;  /* 0x000000480814723c */ /* 0x000fe2000000182c */
[----:B-1----:R-:W-:-:S05]  /*134a0*/  FMUL.FTZ R3, R38, UR9 ;  /* 0x0000000926037c20 */ /* 0x002fca0008410000 */
[----:B------:R1:W1:Y:S02]  /*134b0*/  MUFU.TANH R170, R3 ;  /* 0x0000000300aa7308 */ /* 0x0002640000002400 */
[----:B-1----:R-:W-:-:S06]  /*134c0*/  FMUL.FTZ R3, R39, UR9 ;  /* 0x0000000927037c20 */ /* 0x002fcc0008410000 */
[----:B------:R1:W1:Y:S01]  /*134d0*/  MUFU.TANH R168, R3 ;  /* 0x0000000300a87308 */ /* 0x0002620000002400 */
[----:B---3--:R-:W-:Y:S01]  /*134e0*/  HMMA.16816.F32 R44, R12, R60, R24 ;  /* 0x0000003c0c2c723c */ /* 0x008fe20000001818 */
[----:B-1----:R-:W-:-:S06]  /*134f0*/  FMUL.FTZ R3, R28, UR9 ;  /* 0x000000091c037c20 */ /* 0x002fcc0008410000 */
[----:B------:R1:W3:Y:S01]  /*13500*/  MUFU.TANH R166, R3 ;  /* 0x0000000300a67308 */ /* 0x0002e20000002400 */
[----:B------:R-:W-:Y:S01]  /*13510*/  HMMA.16816.F32 R24, R16, R66, RZ ;  /* 0x000000421018723c */ /* 0x000fe200000018ff */
[----:B------:R-:W4:Y:S01]  /*13520*/  LDSM.16.M88.4 R64, [R2+0x4800] ;  /* 0x004800000240783b */ /* 0x000f220000000200 */
[----:B-1----:R-:W-:-:S05]  /*13530*/  FMUL.FTZ R3, R29, UR9 ;  /* 0x000000091d037c20 */ /* 0x002fca0008410000 */
[----:B------:R1:W1:Y:S02]  /*13540*/  MUFU.TANH R165, R3 ;  /* 0x0000000300a57308 */ /* 0x0002640000002400 */
[----:B-1----:R-:W-:-:S06]  /*13550*/  FMUL.FTZ R3, R30, UR9 ;  /* 0x000000091e037c20 */ /* 0x002fcc0008410000 */
[----:B------:R1:W1:Y:S02]  /*13560*/  MUFU.TANH R164, R3 ;  /* 0x0000000300a47308 */ /* 0x0002640000002400 */
[----:B-1----:R-:W-:Y:S02]  /*13570*/  FMUL.FTZ R3, R31, UR9 ;  /* 0x000000091f037c20 */ /* 0x002fe40008410000 */
[----:B------:R-:W-:Y:S04]  /*13580*/  HMMA.16816.F32 R28, R4, R52, R20 ;  /* 0x00000034041c723c */ /* 0x000fe80000001814 */
[----:B------:R1:W1:Y:S04]  /*13590*/  MUFU.TANH R163, R3 ;  /* 0x0000000300a37308 */ /* 0x0002680000002400 */
[----:B------:R-:W-:Y:S01]  /*135a0*/  HMMA.16816.F32 R20, R8, R74, R40 ;  /* 0x0000004a0814723c */ /* 0x000fe20000001828 */
[----:B------:R-:W-:Y:S01]  /*135b0*/  LDSM.16.M88.4 R72, [R80+UR6+0x6000] ;  /* 0x006000065048783b */ /* 0x000fe20008000200 */
[----:B-1----:R-:W-:-:S04]  /*135c0*/  FMUL.FTZ R3, R32, UR9 ;  /* 0x0000000920037c20 */ /* 0x002fc80008410000 */
[----:B------:R1:W1:Y:S02]  /*135d0*/  MUFU.TANH R162, R3 ;  /* 0x0000000300a27308 */ /* 0x0002640000002400 */
[----:B------:R-:W-:Y:S01]  /*135e0*/  HMMA.16816.F32 R36, R12, R62, R24 ;  /* 0x0000003e0c24723c */ /* 0x000fe20000001818 */
[----:B------:R-:W2:Y:S07]  /*135f0*/  LDSM.16.M88.4 R60, [R80+UR6+0x5000] ;  /* 0x00500006503c783b */ /* 0x000eae0008000200 */
[----:B-----5:R-:W-:Y:S01]  /*13600*/  HMMA.16816.F32 R24, R16, R68, RZ ;  /* 0x000000441018723c */ /* 0x020fe200000018ff */
[----:B-1----:R-:W-:-:S04]  /*13610*/  FMUL.FTZ R3, R33, UR9 ;  /* 0x0000000921037c20 */ /* 0x002fc80008410000 */
[----:B------:R1:W1:Y:S02]  /*13620*/  MUFU.TANH R161, R3 ;  /* 0x0000000300a17308 */ /* 0x0002640000002400 */
[----:B-1----:R-:W-:-:S06]  /*13630*/  FMUL.FTZ R3, R34, UR9 ;  /* 0x0000000922037c20 */ /* 0x002fcc0008410000 */
[----:B------:R1:W1:Y:S02]  /*13640*/  MUFU.TANH R160, R3 ;  /* 0x0000000300a07308 */ /* 0x0002640000002400 */
[----:B-1----:R-:W-:Y:S02]  /*13650*/  FMUL.FTZ R3, R35, UR9 ;  /* 0x0000000923037c20 */ /* 0x002fe40008410000 */
[----:B------:R-:W-:Y:S01]  /*13660*/  HMMA.16816.F32 R32, R4, R54, R20 ;  /* 0x000000360420723c */ /* 0x000fe20000001814 */
[----:B------:R-:W-:Y:S03]  /*13670*/  LDSM.16.M88.4 R52, [R2+0x5000] ;  /* 0x005000000234783b */ /* 0x000fe60000000200 */
[----:B------:R1:W1:Y:S04]  /*13680*/  MUFU.TANH R158, R3 ;  /* 0x00000003009e7308 */ /* 0x0002680000002400 */
[----:B------:R-:W-:Y:S01]  /*13690*/  HMMA.16816.F32 R20, R8, R76, R44 ;  /* 0x0000004c0814723c */ /* 0x000fe2000000182c */
[----:B------:R-:W-:Y:S01]  /*136a0*/  LDSM.16.M88.4 R44, [R48+0x4800] ;  /* 0x00480000302c783b */ /* 0x000fe20000000200 */
[----:B-1----:R-:W-:-:S04]  /*136b0*/  FMUL.FTZ R3, R28, UR9 ;  /* 0x000000091c037c20 */ /* 0x002fc80008410000 */
[----:B------:R1:W1:Y:S02]  /*136c0*/  MUFU.TANH R157, R3 ;  /* 0x00000003009d7308 */ /* 0x0002640000002400 */
[----:B----4-:R-:W-:Y:S08]  /*136d0*/  HMMA.16816.F32 R40, R12, R64, R24 ;  /* 0x000000400c28723c */ /* 0x010ff00000001818 */
[----:B------:R-:W-:Y:S01]  /*136e0*/  HMMA.16816.F32 R24, R16, R70, RZ ;  /* 0x000000461018723c */ /* 0x000fe200000018ff */
[----:B------:R-:W4:Y:S01]  /*136f0*/  LDSM.16.M88.4 R68, [R0+0x4800] ;  /* 0x004800000044783b */ /* 0x000f220000000200 */
        /* <DEDUP_REMOVED lines=22> */
[----:B----4-:R-:W-:Y:S08]  /*13860*/  HMMA.16816.F32 R20, R8, R68, R40 ;  /* 0x000000440814723c */ /* 0x010ff00000001828 */
[----:B------:R-:W-:Y:S01]  /*13870*/  HMMA.16816.F32 R40, R12, R52, R24 ;  /* 0x000000340c28723c */ /* 0x000fe20000001818 */
[----:B-----5:R-:W-:-:S07]  /*13880*/  FMUL.FTZ R3, R28, UR9 ;  /* 0x000000091c037c20 */ /* 0x020fce0008410000 */
        /* <DEDUP_REMOVED lines=201> */
[----:B------:R3:W-:Y:S01]  /*14520*/  LDSM.16.M88.4 R72, [R2+0x9800] ;  /* 0x009800000248783b */ /* 0x0007e20000000200 */
[----:B----4-:R-:W-:-:S04]  /*14530*/  FMUL.FTZ R3, R30, UR9 ;  /* 0x000000091e037c20 */ /* 0x010fc80008410000 */
[----:B------:R4:W1:Y:S02]  /*14540*/  MUFU.TANH R133, R3 ;  /* 0x0000000300857308 */ /* 0x0008640000002400 */
[----:B--2---:R-:W-:Y:S01]  /*14550*/  HMMA.16816.F32 R24, R16, R52, RZ ;  /* 0x000000341018723c */ /* 0x004fe200000018ff */
[----:B----4-:R-:W-:-:S07]  /*14560*/  FMUL.FTZ R3, R31, UR9 ;  /* 0x000000091f037c20 */ /* 0x010fce0008410000 */
[----:B-----5:R-:W-:Y:S01]  /*14570*/  HMMA.16816.F32 R28, R4, R56, R20 ;  /* 0x00000038041c723c */ /* 0x020fe20000001814 */
[----:B------:R2:W4:Y:S07]  /*14580*/  MUFU.TANH R131, R3 ;  /* 0x0000000300837308 */ /* 0x00052e0000002400 */
[----:B------:R-:W-:Y:S01]  /*14590*/  HMMA.16816.F32 R20, R8, R78, R36 ;  /* 0x0000004e0814723c */ /* 0x000fe20000001824 */
[----:B------:R-:W-:Y:S01]  /*145a0*/  LDSM.16.M88.4 R76, [R80+UR6+0x9800] ;  /* 0x00980006504c783b */ /* 0x000fe20008000200 */
        /* <DEDUP_REMOVED lines=8> */
[----:B------:R-:W-:Y:S07]  /*14630*/  LDSM.16.M88.4 R56, [R48+0x9000] ;  /* 0x009000003038783b */ /* 0x000fee0000000200 */
[----:B------:R-:W-:Y:S08]  /*14640*/  HMMA.16816.F32 R20, R8, R68, R44 ;  /* 0x000000440814723c */ /* 0x000ff0000000182c */
[----:B-1----:R-:W-:Y:S08]  /*14650*/  HMMA.16816.F32 R44, R12, R60, R24 ;  /* 0x0000003c0c2c723c */ /* 0x002ff00000001818 */
[----:B------:R-:W-:Y:S01]  /*14660*/  HMMA.16816.F32 R24, R16, R54, RZ ;  /* 0x000000361018723c */ /* 0x000fe200000018ff */
[----:B------:R-:W1:Y:S01]  /*14670*/  LDSM.16.M88.4 R52, [R0+0x9000] ;  /* 0x009000000034783b */ /* 0x000e620000000200 */
[----:B------:R2:W1:Y:S06]  /*14680*/  MUFU.TANH R126, R3 ;  /* 0x00000003007e7308 */ /* 0x00046c0000002400 */
[----:B------:R-:W-:Y:S08]  /*14690*/  HMMA.16816.F32 R36, R4, R64, R20 ;  /* 0x000000400424723c */ /* 0x000ff00000001814 */
[----:B------:R-:W-:Y:S01]  /*146a0*/  HMMA.16816.F32 R20, R8, R70, R40 ;  /* 0x000000460814723c */ /* 0x000fe20000001828 */
[----:B--2---:R-:W-:-:S04]  /*146b0*/  FMUL.FTZ R3, R28, UR9 ;  /* 0x000000091c037c20 */ /* 0x004fc80008410000 */
[----:B------:R2:W1:Y:S03]  /*146c0*/  MUFU.TANH R125, R3 ;  /* 0x00000003007d7308 */ /* 0x0004660000002400 */
[----:B------:R-:W-:Y:S01]  /*146d0*/  HMMA.16816.F32 R24, R12, R62, R24 ;  /* 0x0000003e0c18723c */ /* 0x000fe20000001818 */
[----:B------:R5:W4:Y:S01]  /*146e0*/  LDSM.16.M88.4 R60, [R0+0x9800] ;  /* 0x00980000003c783b */ /* 0x000b220000000200 */
[----:B--2---:R-:W-:-:S04]  /*146f0*/  FMUL.FTZ R3, R29, UR9 ;  /* 0x000000091d037c20 */ /* 0x004fc80008410000 */
[----:B------:R2:W2:Y:S06]  /*14700*/  MUFU.TANH R124, R3 ;  /* 0x00000003007c7308 */ /* 0x0004ac0000002400 */
[----:B------:R-:W-:Y:S01]  /*14710*/  HMMA.16816.F32 R40, R4, R66, R20 ;  /* 0x000000420428723c */ /* 0x000fe20000001814 */
[----:B---3--:R-:W-:Y:S01]  /*14720*/  FMUL.FTZ R2, R33, UR9 ;  /* 0x0000000921027c20 */ /* 0x008fe20008410000 */
[----:B-----5:R-:W-:-:S06]  /*14730*/  FMUL.FTZ R0, R37, UR9 ;  /* 0x0000000925007c20 */ /* 0x020fcc0008410000 */
[----:B-1----:R-:W-:Y:S01]  /*14740*/  HMMA.16816.F32 R20, R8, R52, R44 ;  /* 0x000000340814723c */ /* 0x002fe2000000182c */
[----:B--2---:R-:W-:-:S04]  /*14750*/  FMUL.FTZ R3, R30, UR9 ;  /* 0x000000091e037c20 */ /* 0x004fc80008410000 */
[----:B------:R1:W2:Y:S02]  /*14760*/  MUFU.TANH R123, R3 ;  /* 0x00000003007b7308 */ /* 0x0002a40000002400 */
[----:B-1----:R-:W-:Y:S02]  /*14770*/  FMUL.FTZ R3, R31, UR9 ;  /* 0x000000091f037c20 */ /* 0x002fe40008410000 */
[C---:B------:R-:W-:Y:S04]  /*14780*/  HMMA.16816.F32 R28, R16.reuse, R76, RZ ;  /* 0x0000004c101c723c */ /* 0x040fe800000018ff */
[----:B------:R1:W3:Y:S08]  /*14790*/  MUFU.TANH R117, R2 ;  /* 0x0000000200757308 */ /* 0x0002f00000002400 */
[----:B------:R5:W2:Y:S01]  /*147a0*/  MUFU.TANH R65, R0 ;  /* 0x0000000000417308 */ /* 0x000aa20000002400 */
[----:B------:R-:W-:Y:S01]  /*147b0*/  HMMA.16816.F32 R16, R16, R78, RZ ;  /* 0x0000004e1010723c */ /* 0x000fe200000018ff */
[----:B-1----:R-:W-:-:S06]  /*147c0*/  FMUL.FTZ R2, R34, UR9 ;  /* 0x0000000922027c20 */ /* 0x002fcc0008410000 */
[----:B------:R1:W1:Y:S01]  /*147d0*/  MUFU.TANH R121, R3 ;  /* 0x0000000300797308 */ /* 0x0002620000002400 */
[----:B-----5:R-:W-:-:S07]  /*147e0*/  FMUL.FTZ R0, R38, UR9 ;  /* 0x0000000926007c20 */ /* 0x020fce0008410000 */
[----:B------:R5:W2:Y:S08]  /*147f0*/  MUFU.TANH R71, R2 ;  /* 0x0000000200477308 */ /* 0x000ab00000002400 */
[----:B------:R4:W2:Y:S01]  /*14800*/  MUFU.TANH R53, R0 ;  /* 0x0000000000357308 */ /* 0x0008a20000002400 */
[----:B-1----:R-:W-:Y:S01]  /*14810*/  FMUL.FTZ R3, R32, UR9 ;  /* 0x0000000920037c20 */ /* 0x002fe20008410000 */
[----:B-----5:R-:W-:-:S02]  /*14820*/  FMUL.FTZ R2, R35, UR9 ;  /* 0x0000000923027c20 */ /* 0x020fc40008410000 */
[----:B------:R-:W-:Y:S04]  /*14830*/  HMMA.16816.F32 R32, R12, R72, R28 ;  /* 0x000000480c20723c */ /* 0x000fe8000000181c */
[----:B------:R1:W1:Y:S01]  /*14840*/  MUFU.TANH R69, R2 ;  /* 0x0000000200457308 */ /* 0x0002620000002400 */
[----:B----4-:R-:W-:-:S03]  /*14850*/  FMUL.FTZ R0, R39, UR9 ;  /* 0x0000000927007c20 */ /* 0x010fc60008410000 */
[----:B------:R-:W-:Y:S04]  /*14860*/  HMMA.16816.F32 R28, R8, R54, R24 ;  /* 0x00000036081c723c */ /* 0x000fe80000001818 */
[----:B------:R4:W2:Y:S04]  /*14870*/  MUFU.TANH R47, R0 ;  /* 0x00000000002f7308 */ /* 0x0008a80000002400 */
[----:B------:R-:W-:Y:S01]  /*14880*/  HMMA.16816.F32 R24, R4, R56, R20 ;  /* 0x000000380418723c */ /* 0x000fe20000001814 */
[----:B-1----:R-:W-:Y:S02]  /*14890*/  FMUL.FTZ R2, R36, UR9 ;  /* 0x0000000924027c20 */ /* 0x002fe40008410000 */
[----:B------:R-:W1:Y:S01]  /*148a0*/  LDSM.16.M88.4 R36, [R48+0x9800] ;  /* 0x009800003024783b */ /* 0x000e620000000200 */
[----:B------:R-:W-:Y:S01]  /*148b0*/  ISETP.NE.AND P1, PT, R187, 0x1, PT ;  /* 0x00000001bb00780c */ /* 0x000fe20003f25270 */
[----:B----4-:R-:W-:-:S03]  /*148c0*/  FMUL.FTZ R0, R40, UR9 ;  /* 0x0000000928007c20 */ /* 0x010fc60008410000 */
[----:B------:R-:W-:Y:S08]  /*148d0*/  HMMA.16816.F32 R12, R12, R74, R16 ;  /* 0x0000004a0c0c723c */ /* 0x000ff00000001810 */
[----:B------:R-:W-:Y:S01]  /*148e0*/  HMMA.16816.F32 R20, R8, R60, R32 ;  /* 0x0000003c0814723c */ /* 0x000fe20000001820 */
[----:B------:R4:W1:Y:S01]  /*148f0*/  MUFU.TANH R55, R0 ;  /* 0x0000000000377308 */ /* 0x0008620000002400 */
[----:B------:R-:W-:-:S04]  /*14900*/  DEPBAR.LE SB0, 0x0 ;  /* 0x000080000000791a */ /* 0x000fc80000000000 */
[----:B----4-:R-:W-:-:S04]  /*14910*/  FMUL.FTZ R0, R41, UR9 ;  /* 0x0000000929007c20 */ /* 0x010fc80008410000 */
[----:B------:R4:W1:Y:S01]  /*14920*/  MUFU.TANH R52, R0 ;  /* 0x0000000000347308 */ /* 0x0008620000002400 */
[----:B------:R-:W-:Y:S01]  /*14930*/  HMMA.16816.F32 R28, R4, R58, R28 ;  /* 0x0000003a041c723c */ /* 0x000fe2000000181c */
[----:B----4-:R-:W-:-:S06]  /*14940*/  FMUL.FTZ R0, R42, UR9 ;  /* 0x000000092a007c20 */ /* 0x010fcc0008410000 */
[----:B------:R4:W1:Y:S02]  /*14950*/  MUFU.TANH R56, R0 ;  /* 0x0000000000387308 */ /* 0x0008640000002400 */
[----:B----4-:R-:W-:-:S06]  /*14960*/  FMUL.FTZ R0, R43, UR9 ;  /* 0x000000092b007c20 */ /* 0x010fcc0008410000 */
[----:B------:R4:W1:Y:S01]  /*14970*/  MUFU.TANH R54, R0 ;  /* 0x0000000000367308 */ /* 0x0008620000002400 */
[----:B------:R-:W-:Y:S01]  /*14980*/  HMMA.16816.F32 R8, R8, R62, R12 ;  /* 0x0000003e0808723c */ /* 0x000fe2000000180c */
[----:B----4-:R-:W-:-:S06]  /*14990*/  FMUL.FTZ R0, R24, UR9 ;  /* 0x0000000918007c20 */ /* 0x010fcc0008410000 */
[----:B------:R4:W2:Y:S01]  /*149a0*/  MUFU.TANH R44, R0 ;  /* 0x00000000002c7308 */ /* 0x0008a20000002400 */
[----:B-1----:R-:W-:Y:S01]  /*149b0*/  HMMA.16816.F32 R20, R4, R36, R20 ;  /* 0x000000240414723c */ /* 0x002fe20000001814 */
[----:B----4-:R-:W-:-:S06]  /*149c0*/  FMUL.FTZ R0, R25, UR9 ;  /* 0x0000000919007c20 */ /* 0x010fcc0008410000 */
[----:B------:R1:W4:Y:S02]  /*149d0*/  MUFU.TANH R43, R0 ;  /* 0x00000000002b7308 */ /* 0x0003240000002400 */
[----:B-1----:R-:W-:-:S06]  /*149e0*/  FMUL.FTZ R0, R26, UR9 ;  /* 0x000000091a007c20 */ /* 0x002fcc0008410000 */
[----:B------:R1:W1:Y:S02]  /*149f0*/  MUFU.TANH R46, R0 ;  /* 0x00000000002e7308 */ /* 0x0002640000002400 */
[----:B-1----:R-:W-:-:S06]  /*14a00*/  FMUL.FTZ R0, R27, UR9 ;  /* 0x000000091b007c20 */ /* 0x002fcc0008410000 */
[----:B------:R1:W1:Y:S01]  /*14a10*/  MUFU.TANH R45, R0 ;  /* 0x00000000002d7308 */ /* 0x0002620000002400 */
[----:B------:R-:W-:Y:S01]  /*14a20*/  HMMA.16816.F32 R4, R4, R38, R8 ;  /* 0x000000260404723c */ /* 0x000fe20000001808 */
[----:B-1----:R-:W-:-:S06]  /*14a30*/  FMUL.FTZ R0, R28, UR9 ;  /* 0x000000091c007c20 */ /* 0x002fcc0008410000 */
[----:B------:R1:W1:Y:S08]  /*14a40*/  MUFU.TANH R40, R0 ;  /* 0x0000000000287308 */ /* 0x0002700000002400 */
[----:B------:R5:W2:Y:S01]  /*14a50*/  MUFU.TANH R70, R2 ;  /* 0x0000000200467308 */ /* 0x000aa20000002400 */
[----:B-1----:R-:W-:-:S07]  /*14a60*/  FMUL.FTZ R0, R29, UR9 ;  /* 0x000000091d007c20 */ /* 0x002fce0008410000 */
[----:B------:R1:W1:Y:S01]  /*14a70*/  MUFU.TANH R37, R0 ;  /* 0x0000000000257308 */ /* 0x0002620000002400 */
[----:B-----5:R-:W5:Y:S01]  /*14a80*/  S2R R2, SR_CTAID.X ;  /* 0x0000000000027919 */ /* 0x020f620000002500 */
        /* <DEDUP_REMOVED lines=15> */
[----:B------:R1:W1:Y:S08]  /*14b80*/  MUFU.TANH R23, R5 ;  /* 0x0000000500177308 */ /* 0x0002700000002400 */
[----:B------:R3:W2:Y:S01]  /*14b90*/  MUFU.TANH R34, R0 ;  /* 0x0000000000227308 */ /* 0x0006a20000002400 */
[----:B-1----:R-:W-:-:S07]  /*14ba0*/  LOP3.LUT R5, R233, 0x1f0, RZ, 0xc0, !PT ;  /* 0x000001f0e9057812 */ /* 0x002fce00078ec0ff */
[----:B------:R-:W1:Y:S01]  /*14bb0*/  MUFU.TANH R120, R3 ;  /* 0x0000000300787308 */ /* 0x000e620000002400 */
[----:B-----5:R-:W-:Y:S02]  /*14bc0*/  LEA R5, R2, R5, 0x6 ;  /* 0x0000000502057211 */ /* 0x020fe400078e30ff */
[----:B---3--:R-:W-:-:S05]  /*14bd0*/  SHF.R.U32.HI R0, RZ, 0x2, R188 ;  /* 0x00000002ff007819 */ /* 0x008fca00000116bc */
[----:B------:R-:W3:Y:S01]  /*14be0*/  MUFU.TANH R27, R6 ;  /* 0x00000006001b7308 */ /* 0x000ee20000002400 */
[----:B------:R-:W-:-:S07]  /*14bf0*/  LOP3.LUT R0, R0, 0x7, RZ, 0xc0, !PT ;  /* 0x0000000700007812 */ /* 0x000fce00078ec0ff */
[----:B------:R-:W1:Y:S01]  /*14c00*/  MUFU.TANH R26, R7 ;  /* 0x00000007001a7308 */ /* 0x000e620000002400 */
[----:B------:R-:W-:-:S04]  /*14c10*/  IADD3 R5, PT, PT, -R192, R0, R5 ;  /* 0x00000000c0057210 */ /* 0x000fc80007ffe105 */
[----:B------:R-:W-:-:S03]  /*14c20*/  IADD3 R5, PT, PT, R5, UR8, R186 ;  /* 0x0000000805057c10 */ /* 0x000fc6000fffe0ba */
[----:B------:R5:W1:Y:S01]  /*14c30*/  MUFU.TANH R24, R4 ;  /* 0x0000000400187308 */ /* 0x000a620000002400 */
[----:B------:R-:W-:Y:S02]  /*14c40*/  P2R R22, PR, RZ, 0x2 ;  /* 0x00000002ff167803 */ /* 0x000fe40000000000 */
[C-C-:B-----5:R-:W-:Y:S02]  /*14c50*/  VIADDMNMX R4, R5.reuse, 0x1, R186.reuse, PT ;  /* 0x0000000105047846 */ /* 0x160fe400038001ba */
        /* <DEDUP_REMOVED lines=16> */
.L_x_2542:
[----:B------:R-:W2:Y:S01]  /*14d60*/  LDL R6, [R1+0x8] ;  /* 0x0000080001067983 */ /* 0x000ea20000100800 */
[----:B------:R-:W1:Y:S01]  /*14d70*/  LDC R12, c[0x0][0x4f0] ;  /* 0x00013c00ff0c7b82 */ /* 0x000e620000000800 */
[----:B------:R-:W3:Y:S01]  /*14d80*/  LDCU.64 UR8, c[0x0][0x3a0] ;  /* 0x00007400ff0877ac */ /* 0x000ee20008000a00 */
[----:B------:R-:W-:Y:S01]  /*14d90*/  IMAD.MOV.U32 R14, RZ, RZ, R190 ;  /* 0x000000ffff0e7224 */ /* 0x000fe200078e00be */
[----:B------:R-:W-:Y:S02]  /*14da0*/  MOV R13, R191 ;  /* 0x000000bf000d7202 */ /* 0x000fe40000000f00 */
        /* <DEDUP_REMOVED lines=8> */
[----:B------:R-:W-:Y:S01]  /*14e30*/  IMAD.HI.U32 R2, R3, R0, R2 ;  /* 0x0000000003027227 */ /* 0x000fe200078e0002 */
[----:B--2---:R-:W-:-:S03]  /*14e40*/  IADD3 R9, PT, PT, R6, -0x200, RZ ;  /* 0xfffffe0006097810 */ /* 0x004fc60007ffe0ff */
[----:B------:R-:W-:Y:S01]  /*14e50*/  VIADD R10, R6, 0xffffff00 ;  /* 0xffffff00060a7836 */ /* 0x000fe20000000000 */
[----:B------:R-:W-:-:S04]  /*14e60*/  IABS R6, R9 ;  /* 0x0000000900067213 */ /* 0x000fc80000000000 */
[----:B------:R-:W-:Y:S01]  /*14e70*/  IABS R7, R10 ;  /* 0x0000000a00077213 */ /* 0x000fe20000000000 */
[----:B------:R-:W-:-:S03]  /*14e80*/  IMAD.MOV.U32 R3, RZ, RZ, R6 ;  /* 0x000000ffff037224 */ /* 0x000fc600078e0006 */
[----:B------:R-:W-:Y:S01]  /*14e90*/  MOV R6, R7 ;  /* 0x0000000700067202 */ /* 0x000fe20000000f00 */
        /* <DEDUP_REMOVED lines=39> */
[----:B---3--:R-:W-:Y:S02]  /*15110*/  IMAD R0, R0, UR8, RZ ;  /* 0x0000000800007c24 */ /* 0x008fe4000f8e02ff */
[----:B------:R-:W-:-:S04]  /*15120*/  IMAD.WIDE.U32 R2, R8, UR8, R2 ;  /* 0x0000000808027c25 */ /* 0x000fc8000f8e0002 */
[----:B------:R-:W-:Y:S01]  /*15130*/  IMAD R0, R8, UR9, R0 ;  /* 0x0000000908007c24 */ /* 0x000fe2000f8e0200 */
[----:B------:R-:W-:-:S04]  /*15140*/  LEA R14, P1, R2, R14, 0x1 ;  /* 0x0000000e020e7211 */ /* 0x000fc800078208ff */
[----:B------:R-:W-:-:S04]  /*15150*/  IADD3 R0, PT, PT, R3, R0, RZ ;  /* 0x0000000003007210 */ /* 0x000fc80007ffe0ff */
[----:B------:R-:W-:-:S05]  /*15160*/  LEA.HI.X R13, R2, R13, R0, 0x1, P1 ;  /* 0x0000000d020d7211 */ /* 0x000fca00008f0c00 */
[----:B------:R1:W-:Y:S04]  /*15170*/  STL [R1+0xc], R13 ;  /* 0x00000c0d01007387 */ /* 0x0003e80000100800 */
[----:B------:R1:W-:Y:S02]  /*15180*/  STL [R1+0x10], R14 ;  /* 0x0000100e01007387 */ /* 0x0003e40000100800 */
.L_x_2543:
        /* <DEDUP_REMOVED lines=31> */
[----:B-1----:R-:W-:-:S03]  /*15380*/  IADD3 R12, P1, PT, R2, R0, RZ ;  /* 0x00000000020c7210 */ /* 0x002fc60007f3e0ff */
        /* <DEDUP_REMOVED lines=12> */
[-C--:B-1----:R-:W-:Y:S01]  /*15450*/  IADD3 R2, P2, PT, R6, R0.reuse, RZ ;  /* 0x0000000006027210 */ /* 0x082fe20007f5e0ff */
        /* <DEDUP_REMOVED lines=9> */
.L_x_2541:
[----:B------:R-:W-:Y:S01]  /*154f0*/  IMAD.SHL.U32 R0, R188, 0x2, RZ ;  /* 0x00000002bc007824 */ /* 0x000fe200078e00ff */
[----:B------:R-:W2:Y:S04]  /*15500*/  LDCU UR7, c[0x0][0x45c] ;  /* 0x00008b80ff0777ac */ /* 0x000ea80008000800 */
[----:B------:R-:W-:-:S05]  /*15510*/  LOP3.LUT R0, R0, 0x6, RZ, 0xc0, !PT ;  /* 0x0000000600007812 */ /* 0x000fca00078ec0ff */
[----:B------:R-:W-:-:S04]  /*15520*/  IMAD R0, R187, 0x100, R0 ;  /* 0x00000100bb007824 */ /* 0x000fc800078e0200 */
[C---:B-1----:R-:W-:Y:S02]  /*15530*/  VIADD R2, R0.reuse, 0xffffff00 ;  /* 0xffffff0000027836 */ /* 0x042fe40000000000 */
        /* <DEDUP_REMOVED lines=9> */
[C---:B------:R-:W-:Y:S01]  /*155d0*/  VIADD R3, R0.reuse, 0xffffff09 ;  /* 0xffffff0900037836 */ /* 0x040fe20000000000 */
[----:B------:R-:W-:Y:S01]  /*155e0*/  FSEL R19, R183, -INF , !P1 ;  /* 0xff800000b7137808 */ /* 0x000fe20004800000 */
[----:B------:R-:W-:Y:S01]  /*155f0*/  VIADD R13, R0, 0xffffffe8 ;  /* 0xffffffe8000d7836 */ /* 0x000fe20000000000 */
[-C--:B------:R-:W-:Y:S01]  /*15600*/  ISETP.GE.AND P5, PT, R2, R4.reuse, PT ;  /* 0x000000040200720c */ /* 0x080fe20003fa6270 */
[----:B------:R-:W-:Y:S01]  /*15610*/  VIADD R7, R0, 0xffffffe9 ;  /* 0xffffffe900077836 */ /* 0x000fe20000000000 */
[-C--:B------:R-:W-:Y:S01]  /*15620*/  ISETP.GE.AND P1, PT, R2, R5.reuse, PT ;  /* 0x000000050200720c */ /* 0x080fe20003f26270 */
[C---:B------:R-:W-:Y:S01]  /*15630*/  VIADD R2, R0.reuse, 0xffffff10 ;  /* 0xffffff1000027836 */ /* 0x040fe20000000000 */
[----:B------:R-:W-:Y:S01]  /*15640*/  FSEL R17, R185, -INF , !P2 ;  /* 0xff800000b9117808 */ /* 0x000fe20005000000 */
[----:B------:R-:W-:Y:S01]  /*15650*/  VIADD R12, R0, 0xfffffff0 ;  /* 0xfffffff0000c7836 */ /* 0x000fe20000000000 */
        /* <DEDUP_REMOVED lines=222> */
[----:B------:R-:W-:Y:S02]  /*16440*/  FSEL R191, R136, -INF , !P4 ;  /* 0xff80000088bf7808 */ /* 0x000fe40006000000 */
        /* <DEDUP_REMOVED lines=8> */
[----:B------:R-:W-:Y:S02]  /*164d0*/  FMNMX3.FTZ R2, R2, R64, R68, !PT ;  /* 0x0000004002027276 */ /* 0x000fe40007810044 */
[C---:B------:R-:W-:Y:S02]  /*164e0*/  ISETP.GE.AND P5, PT, R3.reuse, R4, PT ;  /* 0x000000040300720c */ /* 0x040fe40003fa6270 */
        /* <DEDUP_REMOVED lines=36> */
[----:B------:R-:W-:-:S02]  /*16730*/  FMNMX3.FTZ R3, R3, R115, R128, !PT ;  /* 0x0000007303037276 */ /* 0x000fc40007810080 */
        /* <DEDUP_REMOVED lines=43> */
[----:B------:R-:W-:Y:S02]  /*169f0*/  FMNMX3.FTZ R0, R0, R167, R181, !PT ;  /* 0x000000a700007276 */ /* 0x000fe400078100b5 */
[-C--:B------:R-:W-:Y:S02]  /*16a00*/  ISETP.GE.AND P2, PT, R8, R4.reuse, PT ;  /* 0x000000040800720c */ /* 0x080fe40003f46270 */
[----:B------:R-:W-:-:S02]  /*16a10*/  ISETP.GE.AND P1, PT, R13, R4, PT ;  /* 0x000000040d00720c */ /* 0x000fc40003f26270 */
[----:B------:R-:W-:Y:S02]  /*16a20*/  FSEL R231, R52, -INF , !P3 ;  /* 0xff80000034e77808 */ /* 0x000fe40005800000 */
        /* <DEDUP_REMOVED lines=23> */
[----:B------:R-:W-:Y:S02]  /*16ba0*/  ISETP.GE.AND P2, PT, R9, R5, PT ;  /* 0x000000050900720c */ /* 0x000fe40003f46270 */
[----:B------:R-:W-:Y:S01]  /*16bb0*/  FSEL R235, R56, -INF , !P5 ;  /* 0xff80000038eb7808 */ /* 0x000fe20006800000 */
[----:B------:R-:W1:Y:S01]  /*16bc0*/  SHFL.BFLY PT, R36, R2, 0x2, 0x1f ;  /* 0x0c401f0002247f89 */ /* 0x000e6200000e0000 */
        /* <DEDUP_REMOVED lines=41> */
[----:B-1----:R-:W-:-:S07]  /*16e60*/  FFMA.FTZ R0, R18, UR7, -R6 ;  /* 0x0000000712007c23 */ /* 0x002fce0008010806 */
[----:B------:R1:W-:Y:S01]  /*16e70*/  MUFU.EX2 R219, R0 ;  /* 0x0000000000db7308 */ /* 0x0003e20000000800 */
[----:B--2---:R-:W-:Y:S01]  /*16e80*/  FFMA.FTZ R2, R15, UR7, -R6 ;  /* 0x000000070f027c23 */ /* 0x004fe20008010806 */
[----:B---3--:R-:W-:-:S06]  /*16e90*/  F2FP.F16.F32.PACK_AB R8, R210, R211 ;  /* 0x000000d3d208723e */ /* 0x008fcc00000000ff */
[----:B------:R2:W3:Y:S01]  /*16ea0*/  MUFU.EX2 R215, R2 ;  /* 0x0000000200d77308 */ /* 0x0004e20000000800 */
[----:B-1----:R-:W-:-:S04]  /*16eb0*/  LOP3.LUT R0, R159, 0x200, R189, 0xf8, !PT ;  /* 0x000002009f007812 */ /* 0x002fc800078ef8bd */
[----:B------:R-:W-:Y:S01]  /*16ec0*/  LEA R134, R0, UR6, 0x1 ;  /* 0x0000000600867c11 */ /* 0x000fe2000f8e08ff */
[----:B--2---:R-:W-:-:S04]  /*16ed0*/  FMUL.FTZ R2, R3, UR7 ;  /* 0x0000000703027c20 */ /* 0x004fc80008410000 */
[----:B------:R-:W-:Y:S01]  /*16ee0*/  VIADD R37, R134, 0xa040 ;  /* 0x0000a04086257836 */ /* 0x000fe20000000000 */
[----:B------:R-:W1:Y:S01]  /*16ef0*/  LDSM.16.MT88.4 R24, [R134+0xa000] ;  /* 0x00a000008618783b */ /* 0x000e620000004200 */
[----:B------:R-:W-:Y:S01]  /*16f00*/  IMAD.IADD R165, R49, 0x1, R134 ;  /* 0x0000000131a57824 */ /* 0x000fe200078e0286 */
[----:B---3--:R-:W-:Y:S02]  /*16f10*/  F2FP.F16.F32.PACK_AB R10, R213, R215 ;  /* 0x000000d7d50a723e */ /* 0x008fe400000000ff */
[----:B------:R-:W-:-:S05]  /*16f20*/  FSEL R2, R2, RZ, P1 ;  /* 0x000000ff02027208 */ /* 0x000fca0000800000 */
[--C-:B------:R-:W-:Y:S01]  /*16f30*/  FFMA.FTZ R0, R20, UR7, -R2.reuse ;  /* 0x0000000714007c23 */ /* 0x100fe20008010802 */
[----:B------:R-:W-:-:S03]  /*16f40*/  FFMA.FTZ R7, R19, UR7, -R2 ;  /* 0x0000000713077c23 */ /* 0x000fc60008010802 */
[----:B------:R2:W-:Y:S08]  /*16f50*/  MUFU.EX2 R200, R0 ;  /* 0x0000000000c87308 */ /* 0x0005f00000000800 */
[----:B------:R3:W4:Y:S01]  /*16f60*/  MUFU.EX2 R204, R7 ;  /* 0x0000000700cc7308 */ /* 0x0007220000000800 */
[--C-:B--2---:R-:W-:Y:S02]  /*16f70*/  FFMA.FTZ R0, R21, UR7, -R2.reuse ;  /* 0x0000000715007c23 */ /* 0x104fe40008010802 */
[----:B------:R-:W2:Y:S05]  /*16f80*/  LDSM.16.MT88.4 R20, [R165+0xa000] ;  /* 0x00a00000a514783b */ /* 0x000eaa0000004200 */
[----:B------:R5:W-:Y:S01]  /*16f90*/  MUFU.EX2 R202, R0 ;  /* 0x0000000000ca7308 */ /* 0x000be20000000800 */
[----:B---3--:R-:W-:Y:S01]  /*16fa0*/  FFMA.FTZ R7, R28, UR7, -R2 ;  /* 0x000000071c077c23 */ /* 0x008fe20008010802 */
[----:B----4-:R-:W-:-:S06]  /*16fb0*/  F2FP.F16.F32.PACK_AB R9, R200, R204 ;  /* 0x000000ccc809723e */ /* 0x010fcc00000000ff */
[----:B------:R-:W3:Y:S01]  /*16fc0*/  MUFU.EX2 R208, R7 ;  /* 0x0000000700d07308 */ /* 0x000ee20000000800 */
[----:B-----5:R-:W-:-:S04]  /*16fd0*/  VIADD R0, R134, 0xa000 ;  /* 0x0000a00086007836 */ /* 0x020fc80000000000 */
[----:B------:R-:W-:Y:S02]  /*16fe0*/  @P0 VIADD R37, R0, 0xffffffc0 ;  /* 0xffffffc000250836 */ /* 0x000fe40000000000 */
[----:B------:R-:W-:Y:S02]  /*16ff0*/  FFMA.FTZ R0, R29, UR7, -R6 ;  /* 0x000000071d007c23 */ /* 0x000fe40008010806 */
[----:B------:R-:W-:Y:S02]  /*17000*/  IMAD.IADD R174, R49, 0x1, R37 ;  /* 0x0000000131ae7824 */ /* 0x000fe400078e0225 */
[----:B------:R4:W5:Y:S01]  /*17010*/  MUFU.EX2 R212, R0 ;  /* 0x0000000000d47308 */ /* 0x0009620000000800 */
[----:B------:R-:W5:Y:S01]  /*17020*/  LDSM.16.MT88.4 R12, [R37] ;  /* 0x00000000250c783b */ /* 0x000f620000004200 */
[----:B---3--:R-:W-:Y:S01]  /*17030*/  F2FP.F16.F32.PACK_AB R11, R208, R202 ;  /* 0x000000cad00b723e */ /* 0x008fe200000000ff */
[----:B------:R-:W-:Y:S02]  /*17040*/  IMAD.MOV.U32 R7, RZ, RZ, R50 ;  /* 0x000000ffff077224 */ /* 0x000fe400078e0032 */
[----:B------:R-:W3:Y:S04]  /*17050*/  LDSM.16.MT88.4 R16, [R174] ;  /* 0x00000000ae10783b */ /* 0x000ee80000004200 */
[----:B-1----:R-:W-:Y:S01]  /*17060*/  HMMA.16816.F32 R40, R8, R24, RZ ;  /* 0x000000180828723c */ /* 0x002fe200000018ff */
[----:B----4-:R-:W-:-:S07]  /*17070*/  FFMA.FTZ R0, R30, UR7, -R6 ;  /* 0x000000071e007c23 */ /* 0x010fce0008010806 */
[C---:B------:R-:W-:Y:S01]  /*17080*/  HMMA.16816.F32 R44, R8.reuse, R26, RZ ;  /* 0x0000001a082c723c */ /* 0x040fe200000018ff */
[----:B------:R1:W-:Y:S07]  /*17090*/  MUFU.EX2 R218, R0 ;  /* 0x0000000000da7308 */ /* 0x0003ee0000000800 */
[C---:B--2---:R-:W-:Y:S01]  /*170a0*/  HMMA.16816.F32 R24, R8.reuse, R22, RZ ;  /* 0x000000160818723c */ /* 0x044fe200000018ff */
[----:B-1----:R-:W-:Y:S02]  /*170b0*/  FFMA.FTZ R0, R31, UR7, -R6 ;  /* 0x000000071f007c23 */ /* 0x002fe40008010806 */
[----:B------:R-:W1:Y:S05]  /*170c0*/  LDSM.16.MT88.4 R28, [R134+0xa800] ;  /* 0x00a80000861c783b */ /* 0x000e6a0000004200 */
[C---:B-----5:R-:W-:Y:S01]  /*170d0*/  HMMA.16816.F32 R56, R8.reuse, R12, RZ ;  /* 0x0000000c0838723c */ /* 0x060fe200000018ff */
[----:B------:R2:W4:Y:S07]  /*170e0*/  MUFU.EX2 R216, R0 ;  /* 0x0000000000d87308 */ /* 0x00052e0000000800 */
[C---:B------:R-:W-:Y:S01]  /*170f0*/  HMMA.16816.F32 R60, R8.reuse, R14, RZ ;  /* 0x0000000e083c723c */ /* 0x040fe200000018ff */
[----:B------:R-:W-:Y:S07]  /*17100*/  LDSM.16.MT88.4 R12, [R174+0x800] ;  /* 0x00080000ae0c783b */ /* 0x000fee0000004200 */
[----:B---3--:R-:W-:Y:S01]  /*17110*/  HMMA.16816.F32 R52, R8, R16, RZ ;  /* 0x000000100834723c */ /* 0x008fe200000018ff */
[----:B--2---:R-:W-:-:S04]  /*17120*/  FFMA.FTZ R0, R32, UR7, -R2 ;  /* 0x0000000720007c23 */ /* 0x004fc80008010802 */
[----:B------:R2:W-:Y:S02]  /*17130*/  MUFU.EX2 R199, R0 ;  /* 0x0000000000c77308 */ /* 0x0005e40000000800 */
[--C-:B--2---:R-:W-:Y:S02]  /*17140*/  FFMA.FTZ R0, R33, UR7, -R2.reuse ;  /* 0x0000000721007c23 */ /* 0x104fe40008010802 */
[----:B------:R-:W-:Y:S01]  /*17150*/  HMMA.16816.F32 R32, R8, R20, RZ ;  /* 0x000000140820723c */ /* 0x000fe200000018ff */
[----:B------:R-:W2:Y:S03]  /*17160*/  LDSM.16.MT88.4 R20, [R165+0xa800] ;  /* 0x00a80000a514783b */ /* 0x000ea60000004200 */
[----:B------:R3:W5:Y:S02]  /*17170*/  MUFU.EX2 R203, R0 ;  /* 0x0000000000cb7308 */ /* 0x0007640000000800 */
[----:B---3--:R-:W-:-:S06]  /*17180*/  FFMA.FTZ R0, R38, UR7, -R2 ;  /* 0x0000000726007c23 */ /* 0x008fcc0008010802 */
[----:B------:R3:W-:Y:S02]  /*17190*/  MUFU.EX2 R201, R0 ;  /* 0x0000000000c97308 */ /* 0x0007e40000000800 */
[----:B---3--:R-:W-:-:S06]  /*171a0*/  FFMA.FTZ R0, R39, UR7, -R2 ;  /* 0x0000000727007c23 */ /* 0x008fcc0008010802 */
[----:B------:R3:W1:Y:S02]  /*171b0*/  MUFU.EX2 R206, R0 ;  /* 0x0000000000ce7308 */ /* 0x0006640000000800 */
[----:B---3--:R-:W-:Y:S02]  /*171c0*/  FFMA.FTZ R0, R48, UR7, -R6 ;  /* 0x0000000730007c23 */ /* 0x008fe40008010806 */
[----:B------:R-:W-:Y:S01]  /*171d0*/  HMMA.16816.F32 R48, R8, R18, RZ ;  /* 0x000000120830723c */ /* 0x000fe200000018ff */
[----:B------:R-:W3:Y:S03]  /*171e0*/  LDSM.16.MT88.4 R16, [R37+0x800] ;  /* 0x000800002510783b */ /* 0x000ee60000004200 */
[----:B------:R2:W-:Y:S01]  /*171f0*/  MUFU.EX2 R198, R0 ;  /* 0x0000000000c67308 */ /* 0x0005e20000000800 */
[----:B------:R-:W-:Y:S02]  /*17200*/  F2FP.F16.F32.PACK_AB R8, R212, R219 ;  /* 0x000000dbd408723e */ /* 0x000fe400000000ff */
[----:B----4-:R-:W-:-:S02]  /*17210*/  F2FP.F16.F32.PACK_AB R10, R216, R218 ;  /* 0x000000dad80a723e */ /* 0x010fc400000000ff */
[----:B-----5:R-:W-:Y:S02]  /*17220*/  F2FP.F16.F32.PACK_AB R9, R203, R199 ;  /* 0x000000c7cb09723e */ /* 0x020fe400000000ff */
[----:B-1----:R-:W-:Y:S01]  /*17230*/  F2FP.F16.F32.PACK_AB R11, R206, R201 ;  /* 0x000000c9ce0b723e */ /* 0x002fe200000000ff */
[----:B--2---:R-:W-:-:S06]  /*17240*/  FFMA.FTZ R0, R64, UR7, -R6 ;  /* 0x0000000740007c23 */ /* 0x004fcc0008010806 */
        /* <DEDUP_REMOVED lines=8> */
[----:B------:R-:W4:Y:S07]  /*172d0*/  LDSM.16.MT88.4 R28, [R134+0xb000] ;  /* 0x00b00000861c783b */ /* 0x000f2e0000004200 */
[----:B------:R-:W-:Y:S01]  /*172e0*/  HMMA.16816.F32 R44, R8, R12, R52 ;  /* 0x0000000c082c723c */ /* 0x000fe20000001834 */
[----:B-1----:R-:W-:-:S07]  /*172f0*/  FFMA.FTZ R0, R72, UR7, -R6 ;  /* 0x0000000748007c23 */ /* 0x002fce0008010806 */
[C---:B------:R-:W-:Y:S01]  /*17300*/  HMMA.16816.F32 R20, R8.reuse, R14, R48 ;  /* 0x0000000e0814723c */ /* 0x040fe20000001830 */
[----:B------:R-:W1:Y:S01]  /*17310*/  LDSM.16.MT88.4 R12, [R174+0x1000] ;  /* 0x00100000ae0c783b */ /* 0x000e620000004200 */
[----:B------:R5:W4:Y:S06]  /*17320*/  MUFU.EX2 R207, R0 ;  /* 0x0000000000cf7308 */ /* 0x000b2c0000000800 */
[C---:B---3--:R-:W-:Y:S08]  /*17330*/  HMMA.16816.F32 R56, R8.reuse, R16, R56 ;  /* 0x000000100838723c */ /* 0x048ff00000001838 */
[----:B------:R-:W-:Y:S01]  /*17340*/  HMMA.16816.F32 R60, R8, R18, R60 ;  /* 0x00000012083c723c */ /* 0x000fe2000000183c */
[----:B------:R-:W3:Y:S01]  /*17350*/  LDSM.16.MT88.4 R16, [R37+0x1000] ;  /* 0x001000002510783b */ /* 0x000ee20000004200 */
[----:B--2---:R-:W-:Y:S01]  /*17360*/  F2FP.F16.F32.PACK_AB R8, R205, R198 ;  /* 0x000000c6cd08723e */ /* 0x004fe200000000ff */
[----:B-----5:R-:W-:Y:S01]  /*17370*/  FFMA.FTZ R0, R73, UR7, -R2 ;  /* 0x0000000749007c23 */ /* 0x020fe20008010802 */
[----:B----4-:R-:W-:-:S03]  /*17380*/  F2FP.F16.F32.PACK_AB R10, R207, R197 ;  /* 0x000000c5cf0a723e */ /* 0x010fc600000000ff */
[----:B------:R2:W-:Y:S02]  /*17390*/  MUFU.EX2 R192, R0 ;  /* 0x0000000000c07308 */ /* 0x0005e40000000800 */
[----:B--2---:R-:W-:-:S06]  /*173a0*/  FFMA.FTZ R0, R75, UR7, -R2 ;  /* 0x000000074b007c23 */ /* 0x004fcc0008010802 */
[----:B------:R2:W4:Y:S02]  /*173b0*/  MUFU.EX2 R190, R0 ;  /* 0x0000000000be7308 */ /* 0x0005240000000800 */
[----:B--2---:R-:W-:Y:S01]  /*173c0*/  FFMA.FTZ R0, R74, UR7, -R2 ;  /* 0x000000074a007c23 */ /* 0x004fe20008010802 */
[----:B----4-:R-:W-:-:S05]  /*173d0*/  F2FP.F16.F32.PACK_AB R9, R190, R192 ;  /* 0x000000c0be09723e */ /* 0x010fca00000000ff */
[----:B------:R2:W-:Y:S02]  /*173e0*/  MUFU.EX2 R189, R0 ;  /* 0x0000000000bd7308 */ /* 0x0005e40000000800 */
[----:B--2---:R-:W-:Y:S01]  /*173f0*/  FFMA.FTZ R0, R76, UR7, -R2 ;  /* 0x000000074c007c23 */ /* 0x004fe20008010802 */
[----:B------:R-:W-:-:S05]  /*17400*/  IMAD.MOV.U32 R76, RZ, RZ, R187 ;  /* 0x000000ffff4c7224 */ /* 0x000fca00078e00bb */
[----:B------:R2:W4:Y:S02]  /*17410*/  MUFU.EX2 R193, R0 ;  /* 0x0000000000c17308 */ /* 0x0005240000000800 */
[----:B--2---:R-:W-:Y:S01]  /*17420*/  FFMA.FTZ R0, R77, UR7, -R6 ;  /* 0x000000074d007c23 */ /* 0x004fe20008010806 */
[----:B------:R-:W-:Y:S01]  /*17430*/  IMAD.MOV.U32 R77, RZ, RZ, R186 ;  /* 0x000000ffff4d7224 */ /* 0x000fe200078e00ba */
[----:B----4-:R-:W-:-:S04]  /*17440*/  F2FP.F16.F32.PACK_AB R11, R193, R189 ;  /* 0x000000bdc10b723e */ /* 0x010fc800000000ff */
[----:B------:R2:W-:Y:S03]  /*17450*/  MUFU.EX2 R183, R0 ;  /* 0x0000000000b77308 */ /* 0x0005e60000000800 */
[C---:B------:R-:W-:Y:S08]  /*17460*/  HMMA.16816.F32 R52, R8.reuse, R28, R64 ;  /* 0x0000001c0834723c */ /* 0x040ff00000001840 */
[----:B------:R-:W-:Y:S01]  /*17470*/  HMMA.16816.F32 R68, R8, R30, R68 ;  /* 0x0000001e0844723c */ /* 0x000fe20000001844 */
[----:B------:R-:W4:Y:S01]  /*17480*/  LDSM.16.MT88.4 R28, [R134+0xb800] ;  /* 0x00b80000861c783b */ /* 0x000f220000004200 */
[----:B--2---:R-:W-:-:S04]  /*17490*/  FFMA.FTZ R0, R78, UR7, -R6 ;  /* 0x000000074e007c23 */ /* 0x004fc80008010806 */
[----:B------:R2:W5:Y:S02]  /*174a0*/  MUFU.EX2 R187, R0 ;  /* 0x0000000000bb7308 */ /* 0x0005640000000800 */
[C---:B------:R-:W-:Y:S08]  /*174b0*/  HMMA.16816.F32 R40, R8.reuse, R24, R40 ;  /* 0x000000180828723c */ /* 0x040ff00000001828 */
[----:B------:R-:W-:Y:S01]  /*174c0*/  HMMA.16816.F32 R32, R8, R26, R32 ;  /* 0x0000001a0820723c */ /* 0x000fe20000001820 */
[----:B------:R-:W4:Y:S01]  /*174d0*/  LDSM.16.MT88.4 R24, [R165+0xb800] ;  /* 0x00b80000a518783b */ /* 0x000f220000004200 */
[----:B--2---:R-:W-:-:S06]  /*174e0*/  FFMA.FTZ R0, R79, UR7, -R6 ;  /* 0x000000074f007c23 */ /* 0x004fcc0008010806 */
[C---:B-1----:R-:W-:Y:S01]  /*174f0*/  HMMA.16816.F32 R48, R8.reuse, R12, R44 ;  /* 0x0000000c0830723c */ /* 0x042fe2000000182c */
[----:B------:R1:W-:Y:S07]  /*17500*/  MUFU.EX2 R182, R0 ;  /* 0x0000000000b67308 */ /* 0x0003ee0000000800 */
[C---:B------:R-:W-:Y:S01]  /*17510*/  HMMA.16816.F32 R20, R8.reuse, R14, R20 ;  /* 0x0000000e0814723c */ /* 0x040fe20000001814 */
[----:B------:R-:W2:Y:S07]  /*17520*/  LDSM.16.MT88.4 R12, [R174+0x1800] ;  /* 0x00180000ae0c783b */ /* 0x000eae0000004200 */
[----:B---3--:R-:W-:Y:S01]  /*17530*/  HMMA.16816.F32 R56, R8, R16, R56 ;  /* 0x000000100838723c */ /* 0x008fe20000001838 */
[----:B-1----:R-:W-:-:S04]  /*17540*/  FFMA.FTZ R0, R81, UR7, -R6 ;  /* 0x0000000751007c23 */ /* 0x002fc80008010806 */
[----:B------:R1:W3:Y:S03]  /*17550*/  MUFU.EX2 R186, R0 ;  /* 0x0000000000ba7308 */ /* 0x0002e60000000800 */
[----:B------:R-:W-:Y:S01]  /*17560*/  HMMA.16816.F32 R72, R8, R18, R60 ;  /* 0x000000120848723c */ /* 0x000fe2000000183c */
[----:B------:R-:W2:Y:S01]  /*17570*/  LDSM.16.MT88.4 R16, [R37+0x1800] ;  /* 0x001800002510783b */ /* 0x000ea20000004200 */
[----:B-----5:R-:W-:Y:S01]  /*17580*/  F2FP.F16.F32.PACK_AB R8, R187, R183 ;  /* 0x000000b7bb08723e */ /* 0x020fe200000000ff */
        /* <DEDUP_REMOVED lines=140> */
[----:B------:R-:W-:Y:S02]  /*17e50*/  IMAD.MOV.U32 R128, RZ, RZ, R7 ;  /* 0x000000ffff807224 */ /* 0x000fe400078e0007 */
[----:B------:R-:W-:Y:S02]  /*17e60*/  FADD.FTZ R7, R211, R210 ;  /* 0x000000d2d3077221 */ /* 0x000fe40000010000 */
[----:B------:R2:W-:Y:S02]  /*17e70*/  MUFU.EX2 R120, R0 ;  /* 0x0000000000787308 */ /* 0x0005e40000000800 */
[----:B------:R-:W-:Y:S01]  /*17e80*/  FADD.FTZ R7, R215, R7 ;  /* 0x00000007d7077221 */ /* 0x000fe20000010000 */
[----:B----4-:R-:W-:Y:S03]  /*17e90*/  HMMA.16816.F32 R52, R8, R28, R52 ;  /* 0x0000001c0834723c */ /* 0x010fe60000001834 */
[----:B------:R-:W-:-:S04]  /*17ea0*/  FADD.FTZ R7, R213, R7 ;  /* 0x00000007d5077221 */ /* 0x000fc80000010000 */
[----:B------:R-:W-:Y:S01]  /*17eb0*/  FADD.FTZ R7, R219, R7 ;  /* 0x00000007db077221 */ /* 0x000fe20000010000 */
[C---:B------:R-:W-:Y:S01]  /*17ec0*/  HMMA.16816.F32 R68, R8.reuse, R30, R68 ;  /* 0x0000001e0844723c */ /* 0x040fe20000001844 */
[----:B------:R-:W4:Y:S02]  /*17ed0*/  LDSM.16.MT88.4 R28, [R134+0xe000] ;  /* 0x00e00000861c783b */ /* 0x000f240000004200 */
[----:B------:R-:W-:Y:S01]  /*17ee0*/  FADD.FTZ R7, R212, R7 ;  /* 0x00000007d4077221 */ /* 0x000fe20000010000 */
[----:B--2---:R-:W-:Y:S01]  /*17ef0*/  FFMA.FTZ R0, R132, UR7, -R6 ;  /* 0x0000000784007c23 */ /* 0x004fe20008010806 */
[----:B------:R-:W-:Y:S02]  /*17f00*/  IMAD.MOV.U32 R132, RZ, RZ, R123 ;  /* 0x000000ffff847224 */ /* 0x000fe400078e007b */
[----:B------:R-:W-:Y:S01]  /*17f10*/  FADD.FTZ R7, R218, R7 ;  /* 0x00000007da077221 */ /* 0x000fe20000010000 */
[----:B------:R-:W-:Y:S01]  /*17f20*/  HMMA.16816.F32 R44, R8, R24, R40 ;  /* 0x00000018082c723c */ /* 0x000fe20000001828 */
[----:B------:R2:W5:Y:S02]  /*17f30*/  MUFU.EX2 R123, R0 ;  /* 0x00000000007b7308 */ /* 0x0005640000000800 */
[----:B------:R-:W-:-:S04]  /*17f40*/  FADD.FTZ R7, R216, R7 ;  /* 0x00000007d8077221 */ /* 0x000fc80000010000 */
[----:B------:R-:W-:Y:S01]  /*17f50*/  FADD.FTZ R7, R198, R7 ;  /* 0x00000007c6077221 */ /* 0x000fe20000010000 */
        /* <DEDUP_REMOVED lines=9> */
[----:B--2---:R-:W-:Y:S01]  /*17ff0*/  FFMA.FTZ R0, R139, UR7, -R6 ;  /* 0x000000078b007c23 */ /* 0x004fe20008010806 */
[----:B------:R-:W-:-:S06]  /*18000*/  IMAD.MOV.U32 R139, RZ, RZ, R121 ;  /* 0x000000ffff8b7224 */ /* 0x000fcc00078e0079 */
[----:B------:R-:W-:Y:S01]  /*18010*/  HMMA.16816.F32 R72, R8, R18, R72 ;  /* 0x000000120848723c */ /* 0x000fe20000001848 */
[----:B------:R-:W1:Y:S01]  /*18020*/  LDSM.16.MT88.4 R16, [R37+0x4000] ;  /* 0x004000002510783b */ /* 0x000e620000004200 */
[----:B------:R2:W4:Y:S01]  /*18030*/  MUFU.EX2 R121, R0 ;  /* 0x0000000000797308 */ /* 0x0005220000000800 */
[----:B-----5:R-:W-:Y:S01]  /*18040*/  F2FP.F16.F32.PACK_AB R8, R123, R120 ;  /* 0x000000787b08723e */ /* 0x020fe200000000ff */
[----:B--2---:R-:W-:Y:S01]  /*18050*/  FFMA.FTZ R0, R141, UR7, -R2 ;  /* 0x000000078d007c23 */ /* 0x004fe20008010802 */
[----:B----4-:R-:W-:Y:S01]  /*18060*/  F2FP.F16.F32.PACK_AB R10, R121, R122 ;  /* 0x0000007a790a723e */ /* 0x010fe200000000ff */
[----:B------:R-:W-:-:S04]  /*18070*/  IMAD.MOV.U32 R141, RZ, RZ, R76 ;  /* 0x000000ffff8d7224 */ /* 0x000fc800078e004c */
[----:B------:R2:W-:Y:S02]  /*18080*/  MUFU.EX2 R119, R0 ;  /* 0x0000000000777308 */ /* 0x0005e40000000800 */
[----:B--2---:R-:W-:Y:S01]  /*18090*/  FFMA.FTZ R0, R142, UR7, -R2 ;  /* 0x000000078e007c23 */ /* 0x004fe20008010802 */
[----:B------:R-:W-:-:S05]  /*180a0*/  IMAD.MOV.U32 R142, RZ, RZ, R117 ;  /* 0x000000ffff8e7224 */ /* 0x000fca00078e0075 */
        /* <DEDUP_REMOVED lines=133> */
[----:B------:R3:W-:Y:S01]  /*18900*/  MUFU.EX2 R73, R12 ;  /* 0x0000000c00497308 */ /* 0x0007e20000000800 */
[----:B--2---:R-:W-:-:S07]  /*18910*/  FFMA.FTZ R0, R229, UR7, -R2 ;  /* 0x00000007e5007c23 */ /* 0x004fce0008010802 */
[----:B------:R2:W4:Y:S01]  /*18920*/  MUFU.EX2 R84, R0 ;  /* 0x0000000000547308 */ /* 0x0005220000000800 */
[----:B---3--:R-:W-:Y:S01]  /*18930*/  FADD.FTZ R12, R205, R7 ;  /* 0x00000007cd0c7221 */ /* 0x008fe20000010000 */
[----:B------:R-:W-:-:S03]  /*18940*/  FFMA.FTZ R7, R241, UR7, -R6 ;  /* 0x00000007f1077c23 */ /* 0x000fc60008010806 */
[----:B------:R-:W-:-:S03]  /*18950*/  FADD.FTZ R12, R197, R12 ;  /* 0x0000000cc50c7221 */ /* 0x000fc60000010000 */
[----:B------:R3:W-:Y:S01]  /*18960*/  MUFU.EX2 R72, R7 ;  /* 0x0000000700487308 */ /* 0x0007e20000000800 */
[----:B--2---:R-:W-:Y:S01]  /*18970*/  FFMA.FTZ R0, R227, UR7, -R2 ;  /* 0x00000007e3007c23 */ /* 0x004fe20008010802 */
[----:B----4-:R-:W-:-:S06]  /*18980*/  F2FP.F16.F32.PACK_AB R9, R84, R85 ;  /* 0x000000555409723e */ /* 0x010fcc00000000ff */
[----:B------:R2:W-:Y:S01]  /*18990*/  MUFU.EX2 R83, R0 ;  /* 0x0000000000537308 */ /* 0x0005e20000000800 */
[----:B---3--:R-:W-:Y:S01]  /*189a0*/  FADD.FTZ R7, R207, R12 ;  /* 0x0000000ccf077221 */ /* 0x008fe20000010000 */
[----:B------:R-:W-:-:S03]  /*189b0*/  FFMA.FTZ R12, R242, UR7, -R6 ;  /* 0x00000007f20c7c23 */ /* 0x000fc60008010806 */
        /* <DEDUP_REMOVED lines=23> */
[----:B-----5:R-:W-:Y:S01]  /*18b30*/  HMMA.16816.F32 R144, R8, R24, R28 ;  /* 0x000000180890723c */ /* 0x020fe2000000181c */
[----:B------:R2:W4:Y:S02]  /*18b40*/  MUFU.EX2 R81, R0 ;  /* 0x0000000000517308 */ /* 0x0005240000000800 */
[----:B------:R-:W-:-:S04]  /*18b50*/  FADD.FTZ R7, R149, R7 ;  /* 0x0000000795077221 */ /* 0x000fc80000010000 */
[----:B------:R-:W-:Y:S01]  /*18b60*/  FADD.FTZ R7, R148, R7 ;  /* 0x0000000794077221 */ /* 0x000fe20000010000 */
[C---:B------:R-:W-:Y:S01]  /*18b70*/  HMMA.16816.F32 R68, R8.reuse, R26, R32 ;  /* 0x0000001a0844723c */ /* 0x040fe20000001820 */
[----:B------:R-:W5:Y:S02]  /*18b80*/  LDSM.16.MT88.4 R24, [R165+0x10800] ;  /* 0x01080000a518783b */ /* 0x000f640000004200 */
[----:B------:R-:W-:Y:S02]  /*18b90*/  FADD.FTZ R7, R151, R7 ;  /* 0x0000000797077221 */ /* 0x000fe40000010000 */
[----:B------:R-:W-:Y:S02]  /*18ba0*/  LDSM.16.MT88.4 R148, [R165+0x11800] ;  /* 0x01180000a594783b */ /* 0x000fe40000004200 */
[----:B------:R-:W-:Y:S01]  /*18bb0*/  FADD.FTZ R7, R131, R7 ;  /* 0x0000000783077221 */ /* 0x000fe20000010000 */
[----:B------:R-:W-:Y:S01]  /*18bc0*/  HMMA.16816.F32 R152, R8, R40, R44 ;  /* 0x000000280898723c */ /* 0x000fe2000000182c */
[----:B--2---:R-:W-:-:S02]  /*18bd0*/  FFMA.FTZ R0, R228, UR7, -R6 ;  /* 0x00000007e4007c23 */ /* 0x004fc40008010806 */
[----:B------:R-:W-:Y:S02]  /*18be0*/  FADD.FTZ R7, R133, R7 ;  /* 0x0000000785077221 */ /* 0x000fe40000010000 */
[----:B------:R2:W-:Y:S02]  /*18bf0*/  MUFU.EX2 R78, R0 ;  /* 0x00000000004e7308 */ /* 0x0005e40000000800 */
[----:B------:R-:W-:Y:S01]  /*18c00*/  FADD.FTZ R7, R130, R7 ;  /* 0x0000000782077221 */ /* 0x000fe20000010000 */
[----:B------:R-:W-:Y:S03]  /*18c10*/  HMMA.16816.F32 R56, R8, R42, R56 ;  /* 0x0000002a0838723c */ /* 0x000fe60000001838 */
[----:B------:R-:W-:-:S04]  /*18c20*/  FADD.FTZ R7, R129, R7 ;  /* 0x0000000781077221 */ /* 0x000fc80000010000 */
[----:B------:R-:W-:Y:S01]  /*18c30*/  FADD.FTZ R7, R120, R7 ;  /* 0x0000000778077221 */ /* 0x000fe20000010000 */
        /* <DEDUP_REMOVED lines=33> */
[----:B------:R-:W-:Y:S01]  /*18e50*/  HMMA.16816.F32 R56, R8, R22, R56 ;  /* 0x000000160838723c */ /* 0x000fe20000001838 */
[----:B------:R-:W1:Y:S01]  /*18e60*/  LDSM.16.MT88.4 R20, [R165+0x11000] ;  /* 0x01100000a514783b */ /* 0x000e620000004200 */
[----:B------:R-:W-:Y:S01]  /*18e70*/  FADD.FTZ R0, R177, R0 ;  /* 0x00000000b1007221 */ /* 0x000fe20000010000 */
[----:B------:R2:W3:Y:S03]  /*18e80*/  MUFU.EX2 R54, R12 ;  /* 0x0000000c00367308 */ /* 0x0004e60000000800 */
[----:B------:R-:W-:-:S04]  /*18e90*/  FADD.FTZ R0, R175, R0 ;  /* 0x00000000af007221 */ /* 0x000fc80000010000 */
[----:B------:R-:W-:-:S04]  /*18ea0*/  FADD.FTZ R0, R166, R0 ;  /* 0x00000000a6007221 */ /* 0x000fc80000010000 */
[----:B------:R-:W-:-:S04]  /*18eb0*/  FADD.FTZ R0, R164, R0 ;  /* 0x00000000a4007221 */ /* 0x000fc80000010000 */
[----:B------:R-:W-:Y:S01]  /*18ec0*/  FADD.FTZ R0, R163, R0 ;  /* 0x00000000a3007221 */ /* 0x000fe20000010000 */
[----:B--2---:R-:W-:-:S03]  /*18ed0*/  FFMA.FTZ R12, R243, UR7, -R2 ;  /* 0x00000007f30c7c23 */ /* 0x004fc60008010802 */
[----:B------:R-:W-:Y:S01]  /*18ee0*/  FADD.FTZ R0, R162, R0 ;  /* 0x00000000a2007221 */ /* 0x000fe20000010000 */
[----:B------:R2:W-:Y:S01]  /*18ef0*/  MUFU.EX2 R53, R12 ;  /* 0x0000000c00357308 */ /* 0x0005e20000000800 */
[----:B----4-:R-:W-:Y:S02]  /*18f00*/  HMMA.16816.F32 R160, R8, R16, R48 ;  /* 0x0000001008a0723c */ /* 0x010fe40000001830 */
[----:B------:R-:W-:-:S04]  /*18f10*/  FADD.FTZ R0, R157, R0 ;  /* 0x000000009d007221 */ /* 0x000fc80000010000 */
[----:B------:R-:W-:Y:S02]  /*18f20*/  FADD.FTZ R0, R39, R0 ;  /* 0x0000000027007221 */ /* 0x000fe40000010000 */
[----:B------:R-:W-:Y:S02]  /*18f30*/  HMMA.16816.F32 R48, R8, R18, R28 ;  /* 0x000000120830723c */ /* 0x000fe4000000181c */
[----:B------:R-:W-:Y:S01]  /*18f40*/  FADD.FTZ R0, R156, R0 ;  /* 0x000000009c007221 */ /* 0x000fe20000010000 */
[----:B---3--:R-:W-:Y:S01]  /*18f50*/  F2FP.F16.F32.PACK_AB R8, R64, R72 ;  /* 0x000000484008723e */ /* 0x008fe200000000ff */
[----:B------:R-:W3:Y:S01]  /*18f60*/  LDSM.16.MT88.4 R16, [R37+0x7000] ;  /* 0x007000002510783b */ /* 0x000ee20000004200 */
[----:B------:R-:W-:Y:S01]  /*18f70*/  F2FP.F16.F32.PACK_AB R10, R54, R55 ;  /* 0x00000037360a723e */ /* 0x000fe200000000ff */
[----:B------:R-:W-:Y:S02]  /*18f80*/  FADD.FTZ R0, R38, R0 ;  /* 0x0000000026007221 */ /* 0x000fe40000010000 */
[----:B------:R-:W-:Y:S01]  /*18f90*/  LDSM.16.MT88.4 R156, [R37+0x7800] ;  /* 0x00780000259c783b */ /* 0x000fe20000004200 */
[----:B--2---:R-:W-:Y:S01]  /*18fa0*/  FFMA.FTZ R12, R245, UR7, -R2 ;  /* 0x00000007f50c7c23 */ /* 0x004fe20008010802 */
[----:B------:R-:W-:-:S03]  /*18fb0*/  FADD.FTZ R0, R140, R0 ;  /* 0x000000008c007221 */ /* 0x000fc60000010000 */
[----:B------:R2:W4:Y:S01]  /*18fc0*/  MUFU.EX2 R52, R12 ;  /* 0x0000000c00347308 */ /* 0x0005220000000800 */
[----:B------:R-:W-:-:S04]  /*18fd0*/  FADD.FTZ R0, R137, R0 ;  /* 0x0000000089007221 */ /* 0x000fc80000010000 */
[----:B------:R-:W-:-:S04]  /*18fe0*/  FADD.FTZ R0, R136, R0 ;  /* 0x0000000088007221 */ /* 0x000fc80000010000 */
[----:B------:R-:W-:-:S04]  /*18ff0*/  FADD.FTZ R0, R138, R0 ;  /* 0x000000008a007221 */ /* 0x000fc80000010000 */
[----:B------:R-:W-:Y:S01]  /*19000*/  FADD.FTZ R0, R127, R0 ;  /* 0x000000007f007221 */ /* 0x000fe20000010000 */
[----:B--2---:R-:W-:-:S03]  /*19010*/  FFMA.FTZ R12, R247, UR7, -R2 ;  /* 0x00000007f70c7c23 */ /* 0x004fc60008010802 */
[----:B------:R-:W-:Y:S01]  /*19020*/  FADD.FTZ R0, R126, R0 ;  /* 0x000000007e007221 */ /* 0x000fe20000010000 */
[----:B----4-:R-:W-:Y:S01]  /*19030*/  F2FP.F16.F32.PACK_AB R9, R52, R53 ;  /* 0x000000353409723e */ /* 0x010fe200000000ff */
[----:B------:R2:W-:Y:S02]  /*19040*/  MUFU.EX2 R39, R12 ;  /* 0x0000000c00277308 */ /* 0x0005e40000000800 */
[----:B------:R-:W-:-:S04]  /*19050*/  FADD.FTZ R0, R125, R0 ;  /* 0x000000007d007221 */ /* 0x000fc80000010000 */
[----:B------:R-:W-:-:S04]  /*19060*/  FADD.FTZ R0, R124, R0 ;  /* 0x000000007c007221 */ /* 0x000fc80000010000 */
[----:B------:R-:W-:-:S04]  /*19070*/  FADD.FTZ R0, R119, R0 ;  /* 0x0000000077007221 */ /* 0x000fc80000010000 */
        /* <DEDUP_REMOVED lines=13> */
[----:B------:R-:W-:Y:S01]  /*19150*/  FADD.FTZ R0, R103, R0 ;  /* 0x0000000067007221 */ /* 0x000fe20000010000 */
[----:B-----5:R-:W-:Y:S03]  /*19160*/  HMMA.16816.F32 R40, R8, R24, R40 ;  /* 0x000000180828723c */ /* 0x020fe60000001828 */
[----:B------:R-:W-:-:S04]  /*19170*/  FADD.FTZ R0, R101, R0 ;  /* 0x0000000065007221 */ /* 0x000fc80000010000 */
[----:B------:R-:W-:Y:S01]  /*19180*/  FADD.FTZ R0, R100, R0 ;  /* 0x0000000064007221 */ /* 0x000fe20000010000 */
[----:B------:R-:W-:Y:S01]  /*19190*/  HMMA.16816.F32 R32, R8, R26, R32 ;  /* 0x0000001a0820723c */ /* 0x000fe20000001820 */
[----:B------:R-:W4:Y:S01]  /*191a0*/  LDSM.16.MT88.4 R24, [R174+0x7000] ;  /* 0x00700000ae18783b */ /* 0x000f220000004200 */
[----:B--2---:R-:W-:Y:S01]  /*191b0*/  FFMA.FTZ R12, R252, UR7, -R6 ;  /* 0x00000007fc0c7c23 */ /* 0x004fe20008010806 */
[----:B------:R-:W-:-:S03]  /*191c0*/  FADD.FTZ R0, R95, R0 ;  /* 0x000000005f007221 */ /* 0x000fc60000010000 */
[----:B------:R2:W5:Y:S01]  /*191d0*/  MUFU.EX2 R29, R12 ;  /* 0x0000000c001d7308 */ /* 0x0005620000000800 */
[----:B------:R-:W-:Y:S01]  /*191e0*/  FADD.FTZ R0, R94, R0 ;  /* 0x000000005e007221 */ /* 0x000fe20000010000 */
[----:B-1----:R-:W-:Y:S03]  /*191f0*/  HMMA.16816.F32 R144, R8, R20, R144 ;  /* 0x000000140890723c */ /* 0x002fe60000001890 */
[----:B------:R-:W-:-:S04]  /*19200*/  FADD.FTZ R0, R93, R0 ;  /* 0x000000005d007221 */ /* 0x000fc80000010000 */
[----:B------:R-:W-:Y:S01]  /*19210*/  FADD.FTZ R0, R92, R0 ;  /* 0x000000005c007221 */ /* 0x000fe20000010000 */
[----:B---3--:R-:W-:Y:S03]  /*19220*/  HMMA.16816.F32 R152, R8, R16, R152 ;  /* 0x000000100898723c */ /* 0x008fe60000001898 */
[----:B------:R-:W-:Y:S01]  /*19230*/  FADD.FTZ R0, R85, R0 ;  /* 0x0000000055007221 */ /* 0x000fe20000010000 */
[----:B--2---:R-:W-:-:S03]  /*19240*/  FFMA.FTZ R12, R142, UR7, -R6 ;  /* 0x000000078e0c7c23 */ /* 0x004fc60008010806 */
[----:B------:R-:W-:Y:S01]  /*19250*/  FADD.FTZ R0, R84, R0 ;  /* 0x0000000054007221 */ /* 0x000fe20000010000 */
[----:B------:R-:W-:Y:S01]  /*19260*/  HMMA.16816.F32 R20, R8, R22, R44 ;  /* 0x000000160814723c */ /* 0x000fe2000000182c */
[----:B-----5:R-:W-:Y:S01]  /*19270*/  F2FP.F16.F32.PACK_AB R164, R29, R30 ;  /* 0x0000001e1da4723e */ /* 0x020fe200000000ff */
[----:B------:R1:W-:Y:S01]  /*19280*/  MUFU.EX2 R28, R12 ;  /* 0x0000000c001c7308 */ /* 0x0003e20000000800 */
[----:B------:R-:W-:-:S04]  /*19290*/  FADD.FTZ R0, R83, R0 ;  /* 0x0000000053007221 */ /* 0x000fc80000010000 */
[----:B------:R-:W-:Y:S01]  /*192a0*/  FADD.FTZ R0, R82, R0 ;  /* 0x0000000052007221 */ /* 0x000fe20000010000 */
[----:B------:R-:W-:Y:S03]  /*192b0*/  HMMA.16816.F32 R16, R8, R18, R56 ;  /* 0x000000120810723c */ /* 0x000fe60000001838 */
[----:B------:R-:W-:-:S04]  /*192c0*/  FADD.FTZ R0, R76, R0 ;  /* 0x000000004c007221 */ /* 0x000fc80000010000 */
[----:B------:R-:W-:Y:S01]  /*192d0*/  FADD.FTZ R0, R75, R0 ;  /* 0x000000004b007221 */ /* 0x000fe20000010000 */
[C---:B----4-:R-:W-:Y:S01]  /*192e0*/  HMMA.16816.F32 R160, R8.reuse, R24, R160 ;  /* 0x0000001808a0723c */ /* 0x050fe200000018a0 */
[----:B-1----:R-:W-:Y:S01]  /*192f0*/  FFMA.FTZ R12, R141, UR7, -R6 ;  /* 0x000000078d0c7c23 */ /* 0x002fe20008010806 */
[----:B------:R-:W-:Y:S01]  /*19300*/  FADD.FTZ R6, R123, R7 ;  /* 0x000000077b067221 */ /* 0x000fe20000010000 */
[----:B------:R-:W-:Y:S01]  /*19310*/  FFMA.FTZ R7, R139, UR7, -R2 ;  /* 0x000000078b077c23 */ /* 0x000fe20008010802 */
[----:B------:R-:W-:Y:S01]  /*19320*/  FADD.FTZ R0, R74, R0 ;  /* 0x000000004a007221 */ /* 0x000fe20000010000 */
[----:B------:R-:W1:Y:S01]  /*19330*/  MUFU.EX2 R15, R12 ;  /* 0x0000000c000f7308 */ /* 0x000e620000000800 */
[----:B------:R-:W-:Y:S02]  /*19340*/  FADD.FTZ R6, R122, R6 ;  /* 0x000000067a067221 */ /* 0x000fe40000010000 */
[----:B------:R-:W-:Y:S01]  /*19350*/  HMMA.16816.F32 R24, R8, R26, R48 ;  /* 0x0000001a0818723c */ /* 0x000fe20000001830 */
[----:B------:R-:W-:Y:S01]  /*19360*/  FADD.FTZ R0, R73, R0 ;  /* 0x0000000049007221 */ /* 0x000fe20000010000 */
[----:B------:R-:W2:Y:S01]  /*19370*/  LDSM.16.MT88.4 R140, [R134+0x11800] ;  /* 0x01180000868c783b */ /* 0x000ea20000004200 */
[----:B------:R-:W-:-:S02]  /*19380*/  FADD.FTZ R6, R121, R6 ;  /* 0x0000000679067221 */ /* 0x000fc40000010000 */
[----:B------:R-:W-:Y:S01]  /*19390*/  FADD.FTZ R0, R53, R0 ;  /* 0x0000000035007221 */ /* 0x000fe20000010000 */
[----:B------:R3:W4:Y:S01]  /*193a0*/  MUFU.EX2 R14, R7 ;  /* 0x00000007000e7308 */ /* 0x0007220000000800 */
[----:B------:R-:W-:Y:S01]  /*193b0*/  FADD.FTZ R6, R112, R6 ;  /* 0x0000000670067221 */ /* 0x000fe20000010000 */
[----:B------:R-:W5:Y:S01]  /*193c0*/  LDSM.16.MT88.4 R8, [R174+0x7800] ;  /* 0x00780000ae08783b */ /* 0x000f620000004200 */
[----:B------:R-:W-:Y:S02]  /*193d0*/  FADD.FTZ R0, R52, R0 ;  /* 0x0000000034007221 */ /* 0x000fe40000010000 */
[----:B------:R-:W-:Y:S02]  /*193e0*/  FADD.FTZ R6, R115, R6 ;  /* 0x0000000673067221 */ /* 0x000fe40000010000 */
[----:B------:R-:W-:Y:S02]  /*193f0*/  FADD.FTZ R0, R39, R0 ;  /* 0x0000000027007221 */ /* 0x000fe40000010000 */
[----:B------:R-:W-:Y:S01]  /*19400*/  FADD.FTZ R6, R114, R6 ;  /* 0x0000000672067221 */ /* 0x000fe20000010000 */
[----:B-1----:R-:W-:Y:S01]  /*19410*/  F2FP.F16.F32.PACK_AB R166, R15, R28 ;  /* 0x0000001c0fa6723e */ /* 0x002fe200000000ff */
[----:B------:R-:W-:-:S02]  /*19420*/  FADD.FTZ R0, R38, R0 ;  /* 0x0000000026007221 */ /* 0x000fc40000010000 */
[----:B------:R-:W-:Y:S01]  /*19430*/  FADD.FTZ R6, R113, R6 ;  /* 0x0000000671067221 */ /* 0x000fe20000010000 */
[----:B---3--:R-:W-:-:S03]  /*19440*/  FFMA.FTZ R7, R135, UR7, -R2 ;  /* 0x0000000787077c23 */ /* 0x008fc60008010802 */
[----:B------:R-:W-:Y:S01]  /*19450*/  FADD.FTZ R6, R104, R6 ;  /* 0x0000000668067221 */ /* 0x000fe20000010000 */
[----:B----4-:R-:W-:Y:S01]  /*19460*/  FADD.FTZ R0, R14, R0 ;  /* 0x000000000e007221 */ /* 0x010fe20000010000 */
[----:B------:R1:W3:Y:S02]  /*19470*/  MUFU.EX2 R13, R7 ;  /* 0x00000007000d7308 */ /* 0x0002e40000000800 */
[----:B-1----:R-:W-:Y:S01]  /*19480*/  FFMA.FTZ R7, R132, UR7, -R2 ;  /* 0x0000000784077c23 */ /* 0x002fe20008010802 */
[C---:B---3--:R-:W-:Y:S01]  /*19490*/  FADD.FTZ R0, R13.reuse, R0 ;  /* 0x000000000d007221 */ /* 0x048fe20000010000 */
[----:B------:R-:W-:-:S04]  /*194a0*/  F2FP.F16.F32.PACK_AB R165, R13, R14 ;  /* 0x0000000e0da5723e */ /* 0x000fc800000000ff */
[----:B------:R1:W3:Y:S02]  /*194b0*/  MUFU.EX2 R12, R7 ;  /* 0x00000007000c7308 */ /* 0x0002e40000000800 */
[----:B-1----:R-:W-:Y:S01]  /*194c0*/  FFMA.FTZ R7, R128, UR7, -R2 ;  /* 0x0000000780077c23 */ /* 0x002fe20008010802 */
[----:B------:R-:W-:Y:S01]  /*194d0*/  FADD.FTZ R2, R106, R6 ;  /* 0x000000066a027221 */ /* 0x000fe20000010000 */
[----:B---3--:R-:W-:-:S03]  /*194e0*/  FADD.FTZ R0, R12, R0 ;  /* 0x000000000c007221 */ /* 0x008fc60000010000 */
[----:B------:R-:W-:Y:S01]  /*194f0*/  FADD.FTZ R2, R107, R2 ;  /* 0x000000026b027221 */ /* 0x000fe20000010000 */
[----:B------:R-:W1:Y:S03]  /*19500*/  MUFU.EX2 R7, R7 ;  /* 0x0000000700077308 */ /* 0x000e660000000800 */
[----:B------:R-:W-:-:S04]  /*19510*/  FADD.FTZ R2, R105, R2 ;  /* 0x0000000269027221 */ /* 0x000fc80000010000 */
[----:B------:R-:W-:-:S04]  /*19520*/  FADD.FTZ R2, R96, R2 ;  /* 0x0000000260027221 */ /* 0x000fc80000010000 */
[----:B------:R-:W-:-:S04]  /*19530*/  FADD.FTZ R2, R99, R2 ;  /* 0x0000000263027221 */ /* 0x000fc80000010000 */
[----:B------:R-:W-:Y:S01]  /*19540*/  FADD.FTZ R2, R98, R2 ;  /* 0x0000000262027221 */ /* 0x000fe20000010000 */
[C---:B-1----:R-:W-:Y:S01]  /*19550*/  FADD.FTZ R244, R7.reuse, R0 ;  /* 0x0000000007f47221 */ /* 0x042fe20000010000 */
[----:B------:R-:W-:Y:S02]  /*19560*/  F2FP.F16.F32.PACK_AB R167, R7, R12 ;  /* 0x0000000c07a7723e */ /* 0x000fe400000000ff */
[----:B------:R-:W-:Y:S02]  /*19570*/  FADD.FTZ R2, R97, R2 ;  /* 0x0000000261027221 */ /* 0x000fe40000010000 */
[----:B------:R1:W-:Y:S02]  /*19580*/  STL [R1+0x1c], R244 ;  /* 0x00001cf401007387 */ /* 0x0003e40000100800 */
[----:B------:R-:W-:Y:S01]  /*19590*/  FADD.FTZ R2, R88, R2 ;  /* 0x0000000258027221 */ /* 0x000fe20000010000 */
[----:B------:R-:W-:Y:S03]  /*195a0*/  HMMA.16816.F32 R144, R164, R148, R144 ;  /* 0x00000094a490723c */ /* 0x000fe60000001890 */
[----:B------:R-:W-:-:S04]  /*195b0*/  FADD.FTZ R2, R89, R2 ;  /* 0x0000000259027221 */ /* 0x000fc80000010000 */
[----:B------:R-:W-:Y:S01]  /*195c0*/  FADD.FTZ R2, R87, R2 ;  /* 0x0000000257027221 */ /* 0x000fe20000010000 */
[----:B------:R-:W-:Y:S03]  /*195d0*/  HMMA.16816.F32 R152, R164, R156, R152 ;  /* 0x0000009ca498723c */ /* 0x000fe60000001898 */
[----:B------:R-:W-:-:S04]  /*195e0*/  FADD.FTZ R2, R86, R2 ;  /* 0x0000000256027221 */ /* 0x000fc80000010000 */
[----:B------:R-:W-:Y:S01]  /*195f0*/  FADD.FTZ R2, R79, R2 ;  /* 0x000000024f027221 */ /* 0x000fe20000010000 */
[----:B--2---:R-:W-:Y:S03]  /*19600*/  HMMA.16816.F32 R136, R164, R140, R40 ;  /* 0x0000008ca488723c */ /* 0x004fe60000001828 */
        /* <DEDUP_REMOVED lines=11> */
[----:B-----5:R-:W-:Y:S03]  /*196c0*/  HMMA.16816.F32 R160, R164, R8, R160 ;  /* 0x00000008a4a0723c */ /* 0x020fe600000018a0 */
[----:B------:R-:W-:-:S04]  /*196d0*/  FADD.FTZ R2, R29, R2 ;  /* 0x000000021d027221 */ /* 0x000fc80000010000 */
[----:B------:R-:W-:Y:S01]  /*196e0*/  FADD.FTZ R2, R28, R2 ;  /* 0x000000021c027221 */ /* 0x000fe20000010000 */
[----:B------:R-:W-:Y:S03]  /*196f0*/  HMMA.16816.F32 R164, R164, R10, R24 ;  /* 0x0000000aa4a4723c */ /* 0x000fe60000001818 */
[----:B------:R-:W-:Y:S01]  /*19700*/  FADD.FTZ R245, R15, R2 ;  /* 0x000000020ff57221 */ /* 0x000fe20000010000 */
[----:B------:R-:W-:-:S04]  /*19710*/  IMAD.MOV.U32 R2, RZ, RZ, -0x1 ;  /* 0xffffffffff027424 */ /* 0x000fc800078e00ff */
[----:B------:R1:W-:Y:S01]  /*19720*/  STL [R1+0x20], R245 ;  /* 0x000020f501007387 */ /* 0x0003e20000100800 */
[----:B------:R-:W-:Y:S11]  /*19730*/  @!P5 BRA `(.L_x_2544) ;  /* 0x000000740070d947 */ /* 0x000ff60003800000 */
        /* <DEDUP_REMOVED lines=73> */
.L_x_2545:
        /* <DEDUP_REMOVED lines=11> */
.L_x_2546:
[----:B------:R-:W4:Y:S01]  /*19c80*/  LDL R17, [R1+0x18] ;  /* 0x0000180001117983 */ /* 0x000f220000100800 */
[----:B------:R-:W5:Y:S03]  /*19c90*/  LDCU.64 UR8, c[0x0][0x3c0] ;  /* 0x00007800ff0877ac */ /* 0x000f660008000a00 */
[----:B------:R-:W2:Y:S04]  /*19ca0*/  LDL R24, [R1+0x14] ;  /* 0x0000140001187983 */ /* 0x000ea80000100800 */
[----:B------:R-:W2:Y:S04]  /*19cb0*/  LDL.LU R20, [R1] ;  /* 0x0000000001147983 */ /* 0x000ea80000300800 */
[----:B------:R-:W2:Y:S01]  /*19cc0*/  LDL R21, [R1+0x4] ;  /* 0x0000040001157983 */ /* 0x000ea20000100800 */
[----:B---3--:R-:W3:Y:S01]  /*19cd0*/  S2R R6, SR_TID.X ;  /* 0x0000000000067919 */ /* 0x008ee20000002100 */
[----:B------:R-:W1:Y:S01]  /*19ce0*/  S2R R246, SR_TID.X ;  /* 0x0000000000f67919 */ /* 0x000e620000002100 */
[----:B-----5:R-:W-:-:S02]  /*19cf0*/  USHF.L.U32 UR7, UR8, 0x5, URZ ;  /* 0x0000000508077899 */ /* 0x020fc400080006ff */
[----:B------:R-:W-:Y:S01]  /*19d00*/  USHF.L.U64.HI UR9, UR8, 0x5, UR9 ;  /* 0x0000000508097899 */ /* 0x000fe20008010209 */
[C---:B---3--:R-:W-:Y:S02]  /*19d10*/  IMAD.SHL.U32 R18, R6.reuse, 0x8, RZ ;  /* 0x0000000806127824 */ /* 0x048fe400078e00ff */
[----:B------:R-:W-:-:S03]  /*19d20*/  IMAD.SHL.U32 R16, R6, 0x40, RZ ;  /* 0x0000004006107824 */ /* 0x000fc600078e00ff */
[----:B------:R-:W-:Y:S01]  /*19d30*/  LOP3.LUT R0, R18, 0x1f8, RZ, 0xc0, !PT ;  /* 0x000001f812007812 */ /* 0x000fe200078ec0ff */
[----:B-1----:R-:W-:Y:S01]  /*19d40*/  IMAD.SHL.U32 R234, R246, 0x20, RZ ;  /* 0x00000020f6ea7824 */ /* 0x002fe200078e00ff */
[--C-:B------:R-:W-:Y:S02]  /*19d50*/  SHF.R.U32.HI R233, RZ, 0x1, R246.reuse ;  /* 0x00000001ffe97819 */ /* 0x100fe400000116f6 */
[----:B------:R-:W-:Y:S02]  /*19d60*/  LOP3.LUT R0, R0, 0x38, R246, 0x78, !PT ;  /* 0x0000003800007812 */ /* 0x000fe400078e78f6 */
[----:B------:R-:W-:Y:S02]  /*19d70*/  LOP3.LUT R2, R233, 0x8, RZ, 0xc0, !PT ;  /* 0x00000008e9027812 */ /* 0x000fe400078ec0ff */
[----:B------:R-:W-:Y:S02]  /*19d80*/  LOP3.LUT R234, R234, 0x7c00, RZ, 0xc0, !PT ;  /* 0x00007c00eaea7812 */ /* 0x000fe400078ec0ff */
[----:B------:R-:W-:-:S02]  /*19d90*/  LOP3.LUT R0, R0, 0x1e00, R18, 0xf8, !PT ;  /* 0x00001e0000007812 */ /* 0x000fc400078ef812 */
[--C-:B------:R-:W-:Y:S02]  /*19da0*/  LOP3.LUT R2, R2, 0x1c0, R16.reuse, 0xf8, !PT ;  /* 0x000001c002027812 */ /* 0x100fe400078ef810 */
[----:B------:R-:W-:Y:S02]  /*19db0*/  LOP3.LUT R16, R234, 0x200, R16, 0xf8, !PT ;  /* 0x00000200ea107812 */ /* 0x000fe400078ef810 */
[----:B------:R-:W-:Y:S02]  /*19dc0*/  LEA R237, R0, UR6, 0x1 ;  /* 0x0000000600ed7c11 */ /* 0x000fe4000f8e08ff */
[----:B------:R-:W-:-:S04]  /*19dd0*/  LOP3.LUT R0, R16, R2, R232, 0xf6, !PT ;  /* 0x0000000210007212 */ /* 0x000fc800078ef6e8 */
[----:B------:R-:W-:Y:S02]  /*19de0*/  LEA R0, R0, UR6, 0x1 ;  /* 0x0000000600007c11 */ /* 0x000fe4000f8e08ff */
[----:B------:R-:W-:Y:S01]  /*19df0*/  LOP3.LUT P2, RZ, R246, 0x2, RZ, 0xc0, !PT ;  /* 0x00000002f6ff7812 */ /* 0x000fe2000784c0ff */
[----:B------:R-:W-:Y:S01]  /*19e00*/  VIADD R2, R80, UR6 ;  /* 0x0000000650027c36 */ /* 0x000fe20008000000 */
[----:B----4-:R-:W-:-:S04]  /*19e10*/  IADD3 R14, P1, PT, R17, UR7, RZ ;  /* 0x00000007110e7c10 */ /* 0x010fc8000ff3e0ff */
        /* <DEDUP_REMOVED lines=14> */
[----:B------:R-:W-:Y:S01]  /*19f00*/  IADD3.X R23, PT, PT, R19, UR9, RZ, P1, !PT ;  /* 0x0000000913177c10 */ /* 0x000fe20008ffe4ff */
[----:B------:R-:W-:Y:S01]  /*19f10*/  IMAD.MOV.U32 R38, RZ, RZ, R20 ;  /* 0x000000ffff267224 */ /* 0x000fe200078e0014 */
[----:B------:R-:W-:Y:S01]  /*19f20*/  IADD3 R20, P1, PT, R22, UR7, RZ ;  /* 0x0000000716147c10 */ /* 0x000fe2000ff3e0ff */
[----:B------:R-:W-:Y:S01]  /*19f30*/  IMAD.MOV.U32 R37, RZ, RZ, R21 ;  /* 0x000000ffff257224 */ /* 0x000fe200078e0015 */
        /* <DEDUP_REMOVED lines=9> */
[----:B------:R5:W-:Y:S04]  /*19fd0*/  LDGSTS.E.BYPASS.LTC128B.128 [R237+0xc800], desc[UR4][R6.64] ;  /* 0x0c80000006ed7fae */ /* 0x000be8000b981a04 */
[----:B------:R-:W-:Y:S01]  /*19fe0*/  LDGSTS.E.BYPASS.LTC128B.128 [R237+0xd000], desc[UR4][R18.64] ;  /* 0x0d00000012ed7fae */ /* 0x000fe2000b981a04 */
[----:B-1----:R-:W-:-:S03]  /*19ff0*/  IADD3 R16, P1, PT, R20, UR7, RZ ;  /* 0x0000000714107c10 */ /* 0x002fc6000ff3e0ff */
[----:B------:R-:W-:Y:S01]  /*1a000*/  LDGSTS.E.BYPASS.LTC128B.128 [R237+0xd800], desc[UR4][R22.64] ;  /* 0x0d80000016ed7fae */ /* 0x000fe2000b981a04 */
[----:B------:R-:W-:-:S03]  /*1a010*/  IADD3.X R17, PT, PT, R21, UR9, RZ, P1, !PT ;  /* 0x0000000915117c10 */ /* 0x000fc60008ffe4ff */
[----:B------:R-:W-:Y:S01]  /*1a020*/  LDGSTS.E.BYPASS.LTC128B.128 [R237+0xe000], desc[UR4][R20.64] ;  /* 0x0e00000014ed7fae */ /* 0x000fe2000b981a04 */
[----:B--2---:R-:W-:-:S03]  /*1a030*/  IADD3 R14, P1, PT, R16, UR7, RZ ;  /* 0x00000007100e7c10 */ /* 0x004fc6000ff3e0ff */
[----:B------:R-:W-:Y:S01]  /*1a040*/  LDGSTS.E.BYPASS.LTC128B.128 [R237+0xe800], desc[UR4][R16.64] ;  /* 0x0e80000010ed7fae */ /* 0x000fe2000b981a04 */
[----:B------:R-:W-:Y:S02]  /*1a050*/  IADD3.X R15, PT, PT, R17, UR9, RZ, P1, !PT ;  /* 0x00000009110f7c10 */ /* 0x000fe40008ffe4ff */
[----:B---3--:R-:W-:-:S03]  /*1a060*/  IADD3 R12, P1, PT, R14, UR7, RZ ;  /* 0x000000070e0c7c10 */ /* 0x008fc6000ff3e0ff */
[----:B------:R-:W-:Y:S01]  /*1a070*/  LDGSTS.E.BYPASS.LTC128B.128 [R237+0xf000], desc[UR4][R14.64] ;  /* 0x0f0000000eed7fae */ /* 0x000fe2000b981a04 */
[----:B------:R-:W-:Y:S02]  /*1a080*/  IADD3.X R13, PT, PT, R15, UR9, RZ, P1, !PT ;  /* 0x000000090f0d7c10 */ /* 0x000fe40008ffe4ff */
[----:B----4-:R-:W-:-:S03]  /*1a090*/  IADD3 R10, P1, PT, R12, UR7, RZ ;  /* 0x000000070c0a7c10 */ /* 0x010fc6000ff3e0ff */
[----:B------:R1:W-:Y:S01]  /*1a0a0*/  LDGSTS.E.BYPASS.LTC128B.128 [R237+0xf800], desc[UR4][R12.64] ;  /* 0x0f8000000ced7fae */ /* 0x0003e2000b981a04 */
[----:B------:R-:W-:Y:S02]  /*1a0b0*/  IADD3.X R11, PT, PT, R13, UR9, RZ, P1, !PT ;  /* 0x000000090d0b7c10 */ /* 0x000fe40008ffe4ff */
[----:B-----5:R-:W-:-:S03]  /*1a0c0*/  IADD3 R8, P1, PT, R10, UR7, RZ ;  /* 0x000000070a087c10 */ /* 0x020fc6000ff3e0ff */
[----:B------:R-:W-:Y:S01]  /*1a0d0*/  LDGSTS.E.BYPASS.LTC128B.128 [R237+0x10000], desc[UR4][R10.64] ;  /* 0x100000000aed7fae */ /* 0x000fe2000b981a04 */
[----:B------:R-:W-:Y:S02]  /*1a0e0*/  IADD3.X R9, PT, PT, R11, UR9, RZ, P1, !PT ;  /* 0x000000090b097c10 */ /* 0x000fe40008ffe4ff */
[----:B------:R-:W-:-:S03]  /*1a0f0*/  IADD3 R6, P1, PT, R8, UR7, RZ ;  /* 0x0000000708067c10 */ /* 0x000fc6000ff3e0ff */
[----:B------:R-:W-:Y:S01]  /*1a100*/  LDGSTS.E.BYPASS.LTC128B.128 [R237+0x10800], desc[UR4][R8.64] ;  /* 0x1080000008ed7fae */ /* 0x000fe2000b981a04 */
[----:B------:R-:W-:-:S05]  /*1a110*/  IADD3.X R7, PT, PT, R9, UR9, RZ, P1, !PT ;  /* 0x0000000909077c10 */ /* 0x000fca0008ffe4ff */
[----:B------:R2:W-:Y:S01]  /*1a120*/  LDGSTS.E.BYPASS.LTC128B.128 [R237+0x11000], desc[UR4][R6.64] ;  /* 0x1100000006ed7fae */ /* 0x0005e2000b981a04 */
[----:B-1----:R-:W-:-:S04]  /*1a130*/  IADD3 R12, P1, PT, R6, UR7, RZ ;  /* 0x00000007060c7c10 */ /* 0x002fc8000ff3e0ff */
[----:B------:R-:W-:-:S05]  /*1a140*/  IADD3.X R13, PT, PT, R7, UR9, RZ, P1, !PT ;  /* 0x00000009070d7c10 */ /* 0x000fca0008ffe4ff */
[----:B------:R1:W-:Y:S01]  /*1a150*/  LDGSTS.E.BYPASS.LTC128B.128 [R237+0x11800], desc[UR4][R12.64] ;  /* 0x118000000ced7fae */ /* 0x0003e2000b981a04 */
[----:B------:R-:W3:Y:S03]  /*1a160*/  LDCU UR4, c[0x0][0x50c] ;  /* 0x0000a180ff0477ac */ /* 0x000ee60008000800 */
[----:B------:R4:W-:Y:S04]  /*1a170*/  LDSM.16.M88.4 R20, [R0] ;  /* 0x000000000014783b */ /* 0x0009e80000000200 */
[----:B------:R-:W-:Y:S01]  /*1a180*/  LDSM.16.M88.4 R32, [R80+UR6+0x2800] ;  /* 0x002800065020783b */ /* 0x000fe20008000200 */
[----:B--2---:R-:W-:-:S03]  /*1a190*/  IMAD.MOV.U32 R7, RZ, RZ, 0x20 ;  /* 0x00000020ff077424 */ /* 0x004fc600078e00ff */
[----:B------:R-:W-:Y:S02]  /*1a1a0*/  LDSM.16.M88.4 R48, [R80+UR6+0x3000] ;  /* 0x003000065030783b */ /* 0x000fe40008000200 */
[----:B------:R-:W-:Y:S02]  /*1a1b0*/  SEL R7, R7, 0xffffffe0, !P2 ;  /* 0xffffffe007077807 */ /* 0x000fe40005000000 */
[----:B------:R-:W-:Y:S04]  /*1a1c0*/  LDSM.16.M88.4 R44, [R80+UR6+0x3800] ;  /* 0x00380006502c783b */ /* 0x000fe80008000200 */
[----:B------:R-:W-:Y:S01]  /*1a1d0*/  LDSM.16.M88.4 R60, [R80+UR6+0x4000] ;  /* 0x00400006503c783b */ /* 0x000fe20008000200 */
[----:B------:R-:W-:Y:S01]  /*1a1e0*/  IMAD.MOV.U32 R243, RZ, RZ, R37 ;  /* 0x000000fffff37224 */ /* 0x000fe200078e0025 */
[----:B------:R-:W-:-:S02]  /*1a1f0*/  P2R R242, PR, RZ, 0x1 ;  /* 0x00000001fff27803 */ /* 0x000fc40000000000 */
[----:B------:R-:W0:Y:S04]  /*1a200*/  LDGDEPBAR ;  /* 0x00000000000079af */ /* 0x000e280000000000 */
[----:B-1----:R-:W1:Y:S01]  /*1a210*/  LDSM.16.M88.4 R12, [R80+UR6+0x2000] ;  /* 0x00200006500c783b */ /* 0x002e620008000200 */
[--C-:B------:R-:W-:Y:S02]  /*1a220*/  IMAD.IADD R8, R0, 0x1, R7.reuse ;  /* 0x0000000100087824 */ /* 0x100fe400078e0207 */
[----:B------:R-:W-:-:S03]  /*1a230*/  IMAD.IADD R6, R2, 0x1, R7 ;  /* 0x0000000102067824 */ /* 0x000fc600078e0207 */
[----:B------:R1:W-:Y:S04]  /*1a240*/  LDSM.16.M88.4 R16, [R8] ;  /* 0x000000000810783b */ /* 0x0003e80000000200 */
[----:B------:R-:W2:Y:S04]  /*1a250*/  LDSM.16.M88.4 R28, [R6+0x2000] ;  /* 0x00200000061c783b */ /* 0x000ea80000000200 */
[----:B------:R-:W5:Y:S01]  /*1a260*/  LDSM.16.M88.4 R40, [R6+0x2800] ;  /* 0x002800000628783b */ /* 0x000f620000000200 */
[--C-:B----4-:R-:W-:Y:S02]  /*1a270*/  IMAD.IADD R0, R0, 0x1, R38.reuse ;  /* 0x0000000100007824 */ /* 0x110fe400078e0226 */
[----:B------:R-:W-:Y:S01]  /*1a280*/  IMAD.IADD R2, R2, 0x1, R38 ;  /* 0x0000000102027824 */ /* 0x000fe200078e0226 */
[----:B------:R-:W4:Y:S04]  /*1a290*/  LDSM.16.M88.4 R56, [R6+0x3000] ;  /* 0x003000000638783b */ /* 0x000f280000000200 */
[----:B------:R-:W-:Y:S04]  /*1a2a0*/  LDSM.16.M88.4 R76, [R2+0x2000] ;  /* 0x00200000024c783b */ /* 0x000fe80000000200 */
[----:B------:R-:W-:Y:S04]  /*1a2b0*/  LDSM.16.M88.4 R52, [R6+0x3800] ;  /* 0x003800000634783b */ /* 0x000fe80000000200 */
[----:B------:R-:W-:Y:S01]  /*1a2c0*/  LDSM.16.M88.4 R72, [R6+0x4000] ;  /* 0x004000000648783b */ /* 0x000fe20000000200 */
[C---:B-1----:R-:W-:Y:S08]  /*1a2d0*/  HMMA.16816.F32 R8, R20.reuse, R14, RZ ;  /* 0x0000000e1408723c */ /* 0x042ff000000018ff */
[----:B------:R-:W-:Y:S01]  /*1a2e0*/  HMMA.16816.F32 R24, R20, R12, RZ ;  /* 0x0000000c1418723c */ /* 0x000fe200000018ff */
[----:B------:R1:W3:Y:S11]  /*1a2f0*/  LDSM.16.M88.4 R12, [R0] ;  /* 0x00000000000c783b */ /* 0x0002f60000000200 */
[----:B--2---:R-:W-:Y:S08]  /*1a300*/  HMMA.16816.F32 R84, R16, R30, R8 ;  /* 0x0000001e1054723c */ /* 0x004ff00000001808 */
[----:B------:R-:W-:Y:S01]  /*1a310*/  HMMA.16816.F32 R8, R20, R34, RZ ;  /* 0x000000221408723c */ /* 0x000fe200000018ff */
[----:B-1----:R-:W-:-:S02]  /*1a320*/  IMAD.IADD R0, R7, 0x1, R0 ;  /* 0x0000000107007824 */ /* 0x002fc400078e0200 */
[----:B------:R-:W-:-:S05]  /*1a330*/  IMAD.IADD R7, R7, 0x1, R2 ;  /* 0x0000000107077824 */ /* 0x000fca00078e0202 */
[----:B------:R-:W-:Y:S01]  /*1a340*/  HMMA.16816.F32 R68, R16, R28, R24 ;  /* 0x0000001c1044723c */ /* 0x000fe20000001818 */
[----:B------:R-:W-:Y:S07]  /*1a350*/  LDSM.16.M88.4 R64, [R7+0x2000] ;  /* 0x002000000740783b */ /* 0x000fee0000000200 */
[----:B------:R-:W-:Y:S08]  /*1a360*/  HMMA.16816.F32 R28, R20, R48, RZ ;  /* 0x00000030141c723c */ /* 0x000ff000000018ff */
[----:B-----5:R-:W-:Y:S01]  /*1a370*/  HMMA.16816.F32 R92, R16, R42, R8 ;  /* 0x0000002a105c723c */ /* 0x020fe20000001808 */
[----:B------:R-:W1:Y:S07]  /*1a380*/  LDSM.16.M88.4 R8, [R0] ;  /* 0x000000000008783b */ /* 0x000e6e0000000200 */
[----:B------:R-:W-:Y:S08]  /*1a390*/  HMMA.16816.F32 R24, R20, R32, RZ ;  /* 0x000000201418723c */ /* 0x000ff000000018ff */
[----:B----4-:R-:W-:Y:S08]  /*1a3a0*/  HMMA.16816.F32 R96, R16, R56, R28 ;  /* 0x000000381060723c */ /* 0x010ff0000000181c */
[C---:B------:R-:W-:Y:S08]  /*1a3b0*/  HMMA.16816.F32 R32, R20.reuse, R44, RZ ;  /* 0x0000002c1420723c */ /* 0x040ff000000018ff */
[----:B------:R-:W-:Y:S08]  /*1a3c0*/  HMMA.16816.F32 R28, R20, R46, RZ ;  /* 0x0000002e141c723c */ /* 0x000ff000000018ff */
[----:B---3--:R-:W-:Y:S01]  /*1a3d0*/  HMMA.16816.F32 R44, R12, R76, R68 ;  /* 0x0000004c0c2c723c */ /* 0x008fe20000001844 */
[----:B------:R-:W2:Y:S07]  /*1a3e0*/  LDSM.16.M88.4 R68, [R80+UR6+0x4800] ;  /* 0x004800065044783b */ /* 0x000eae0008000200 */
[----:B------:R-:W-:Y:S08]  /*1a3f0*/  HMMA.16816.F32 R88, R16, R40, R24 ;  /* 0x000000281058723c */ /* 0x000ff00000001818 */
[----:B------:R-:W-:Y:S08]  /*1a400*/  HMMA.16816.F32 R24, R20, R60, RZ ;  /* 0x0000003c1418723c */ /* 0x000ff000000018ff */
[C---:B------:R-:W-:Y:S08]  /*1a410*/  HMMA.16816.F32 R104, R16.reuse, R52, R32 ;  /* 0x000000341068723c */ /* 0x040ff00000001820 */
[----:B------:R-:W-:Y:S01]  /*1a420*/  HMMA.16816.F32 R108, R16, R54, R28 ;  /* 0x00000036106c723c */ /* 0x000fe2000000181c */
[----:B------:R-:W-:Y:S07]  /*1a430*/  LDSM.16.M88.4 R52, [R7+0x2800] ;  /* 0x002800000734783b */ /* 0x000fee0000000200 */
[C---:B------:R-:W-:Y:S01]  /*1a440*/  HMMA.16816.F32 R40, R20.reuse, R50, RZ ;  /* 0x000000321428723c */ /* 0x040fe200000018ff */
[----:B------:R-:W3:Y:S07]  /*1a450*/  LDSM.16.M88.4 R48, [R2+0x2800] ;  /* 0x002800000230783b */ /* 0x000eee0000000200 */
[----:B------:R-:W-:Y:S01]  /*1a460*/  HMMA.16816.F32 R28, R20, R62, RZ ;  /* 0x0000003e141c723c */ /* 0x000fe200000018ff */
[----:B------:R-:W-:Y:S07]  /*1a470*/  LDSM.16.M88.4 R60, [R80+UR6+0x5000] ;  /* 0x00500006503c783b */ /* 0x000fee0008000200 */
[----:B-1----:R-:W-:Y:S01]  /*1a480*/  HMMA.16816.F32 R32, R8, R64, R44 ;  /* 0x000000400820723c */ /* 0x002fe2000000182c */
[----:B------:R-:W1:Y:S07]  /*1a490*/  LDSM.16.M88.4 R44, [R6+0x4800] ;  /* 0x00480000062c783b */ /* 0x000e6e0000000200 */
[----:B------:R-:W-:Y:S08]  /*1a4a0*/  HMMA.16816.F32 R116, R16, R72, R24 ;  /* 0x000000481074723c */ /* 0x000ff00000001818 */
[----:B------:R-:W-:Y:S08]  /*1a4b0*/  HMMA.16816.F32 R24, R12, R78, R84 ;  /* 0x0000004e0c18723c */ /* 0x000ff00000001854 */
[----:B------:R-:W-:Y:S01]  /*1a4c0*/  HMMA.16816.F32 R76, R16, R74, R28 ;  /* 0x0000004a104c723c */ /* 0x000fe2000000181c */
[----:B------:R-:W-:Y:S01]  /*1a4d0*/  FMUL.FTZ R0, R32, UR4 ;  /* 0x0000000420007c20 */ /* 0x000fe20008410000 */
[----:B------:R-:W-:Y:S06]  /*1a4e0*/  LDSM.16.M88.4 R72, [R80+UR6+0x5800] ;  /* 0x005800065048783b */ /* 0x000fec0008000200 */
[----:B--2---:R-:W-:Y:S08]  /*1a4f0*/  HMMA.16816.F32 R28, R20, R68, RZ ;  /* 0x00000044141c723c */ /* 0x004ff000000018ff */
[----:B------:R-:W-:Y:S01]  /*1a500*/  HMMA.16816.F32 R100, R16, R58, R40 ;  /* 0x0000003a1064723c */ /* 0x000fe20000001828 */
[----:B------:R2:W-:Y:S01]  /*1a510*/  MUFU.TANH R240, R0 ;  /* 0x0000000000f07308 */ /* 0x0005e20000002400 */
[----:B------:R-:W-:Y:S06]  /*1a520*/  LDSM.16.M88.4 R56, [R6+0x5000] ;  /* 0x005000000638783b */ /* 0x000fec0000000200 */
[----:B------:R-:W-:Y:S01]  /*1a530*/  HMMA.16816.F32 R40, R8, R66, R24 ;  /* 0x000000420828723c */ /* 0x000fe20000001818 */
[----:B------:R-:W4:Y:S07]  /*1a540*/  LDSM.16.M88.4 R64, [R2+0x3000] ;  /* 0x003000000240783b */ /* 0x000f2e0000000200 */
[----:B---3--:R-:W-:Y:S08]  /*1a550*/  HMMA.16816.F32 R24, R12, R48, R88 ;  /* 0x000000300c18723c */ /* 0x008ff00000001858 */
[----:B-1----:R-:W-:Y:S01]  /*1a560*/  HMMA.16816.F32 R120, R16, R44, R28 ;  /* 0x0000002c1078723c */ /* 0x002fe2000000181c */
[----:B--2---:R-:W-:-:S07]  /*1a570*/  FMUL.FTZ R0, R33, UR4 ;  /* 0x0000000421007c20 */ /* 0x004fce0008410000 */
[----:B------:R-:W-:Y:S01]  /*1a580*/  HMMA.16816.F32 R28, R20, R70, RZ ;  /* 0x00000046141c723c */ /* 0x000fe200000018ff */
[----:B------:R1:W-:Y:S01]  /*1a590*/  MUFU.TANH R241, R0 ;  /* 0x0000000000f17308 */ /* 0x0003e20000002400 */
[----:B------:R-:W-:Y:S01]  /*1a5a0*/  LDSM.16.M88.4 R68, [R2+0x4000] ;  /* 0x004000000244783b */ /* 0x000fe20000000200 */
[----:B-1----:R-:W-:-:S06]  /*1a5b0*/  FMUL.FTZ R0, R34, UR4 ;  /* 0x0000000422007c20 */ /* 0x002fcc0008410000 */
[----:B------:R1:W2:Y:S11]  /*1a5c0*/  MUFU.TANH R207, R0 ;  /* 0x0000000000cf7308 */ /* 0x0002b60000002400 */
[----:B------:R-:W-:Y:S01]  /*1a5d0*/  HMMA.16816.F32 R112, R16, R46, R28 ;  /* 0x0000002e1070723c */ /* 0x000fe2000000181c */
[----:B------:R-:W3:Y:S01]  /*1a5e0*/  LDSM.16.M88.4 R44, [R7+0x3000] ;  /* 0x00300000072c783b */ /* 0x000ee20000000200 */
[----:B-1----:R-:W-:-:S06]  /*1a5f0*/  FMUL.FTZ R0, R35, UR4 ;  /* 0x0000000423007c20 */ /* 0x002fcc0008410000 */
[----:B------:R-:W-:Y:S01]  /*1a600*/  HMMA.16816.F32 R32, R8, R52, R24 ;  /* 0x000000340820723c */ /* 0x000fe20000001818 */
[----:B------:R1:W-:Y:S07]  /*1a610*/  MUFU.TANH R210, R0 ;  /* 0x0000000000d27308 */ /* 0x0003ee0000002400 */
[----:B------:R-:W-:Y:S01]  /*1a620*/  HMMA.16816.F32 R24, R12, R50, R92 ;  /* 0x000000320c18723c */ /* 0x000fe2000000185c */
[----:B------:R-:W5:Y:S01]  /*1a630*/  LDSM.16.M88.4 R48, [R2+0x3800] ;  /* 0x003800000230783b */ /* 0x000f620000000200 */
[----:B-1----:R-:W-:-:S04]  /*1a640*/  FMUL.FTZ R0, R40, UR4 ;  /* 0x0000000428007c20 */ /* 0x002fc80008410000 */
[----:B------:R1:W-:Y:S02]  /*1a650*/  MUFU.TANH R209, R0 ;  /* 0x0000000000d17308 */ /* 0x0003e40000002400 */
[----:B-1----:R-:W-:-:S06]  /*1a660*/  FMUL.FTZ R0, R41, UR4 ;  /* 0x0000000429007c20 */ /* 0x002fcc0008410000 */
[----:B------:R1:W-:Y:S02]  /*1a670*/  MUFU.TANH R239, R0 ;  /* 0x0000000000ef7308 */ /* 0x0003e40000002400 */
[----:B-1----:R-:W-:-:S06]  /*1a680*/  FMUL.FTZ R0, R42, UR4 ;  /* 0x000000042a007c20 */ /* 0x002fcc0008410000 */
[----:B------:R1:W2:Y:S02]  /*1a690*/  MUFU.TANH R204, R0 ;  /* 0x0000000000cc7308 */ /* 0x0002a40000002400 */
[----:B-1----:R-:W-:Y:S02]  /*1a6a0*/  FMUL.FTZ R0, R43, UR4 ;  /* 0x000000042b007c20 */ /* 0x002fe40008410000 */
[----:B------:R-:W-:Y:S01]  /*1a6b0*/  HMMA.16816.F32 R40, R8, R54, R24 ;  /* 0x000000360828723c */ /* 0x000fe20000001818 */
[----:B------:R-:W1:Y:S03]  /*1a6c0*/  LDSM.16.M88.4 R52, [R7+0x3800] ;  /* 0x003800000734783b */ /* 0x000e660000000200 */
[----:B------:R3:W2:Y:S04]  /*1a6d0*/  MUFU.TANH R208, R0 ;  /* 0x0000000000d07308 */ /* 0x0006a80000002400 */
[----:B----4-:R-:W-:Y:S01]  /*1a6e0*/  HMMA.16816.F32 R24, R12, R64, R96 ;  /* 0x000000400c18723c */ /* 0x010fe20000001860 */
[----:B---3--:R-:W-:-:S04]  /*1a6f0*/  FMUL.FTZ R0, R32, UR4 ;  /* 0x0000000420007c20 */ /* 0x008fc80008410000 */
[----:B------:R3:W-:Y:S03]  /*1a700*/  MUFU.TANH R236, R0 ;  /* 0x0000000000ec7308 */ /* 0x0007e60000002400 */
[----:B------:R-:W-:Y:S01]  /*1a710*/  HMMA.16816.F32 R28, R20, R60, RZ ;  /* 0x0000003c141c723c */ /* 0x000fe200000018ff */
[----:B---3--:R-:W-:-:S04]  /*1a720*/  FMUL.FTZ R0, R33, UR4 ;  /* 0x0000000421007c20 */ /* 0x008fc80008410000 */
[----:B------:R3:W4:Y:S02]  /*1a730*/  MUFU.TANH R238, R0 ;  /* 0x0000000000ee7308 */ /* 0x0007240000002400 */
[----:B---3--:R-:W-:-:S06]  /*1a740*/  FMUL.FTZ R0, R34, UR4 ;  /* 0x0000000422007c20 */ /* 0x008fcc0008410000 */
[----:B------:R3:W-:Y:S02]  /*1a750*/  MUFU.TANH R193, R0 ;  /* 0x0000000000c17308 */ /* 0x0007e40000002400 */
[----:B---3--:R-:W-:Y:S02]  /*1a760*/  FMUL.FTZ R0, R35, UR4 ;  /* 0x0000000423007c20 */ /* 0x008fe40008410000 */
[----:B------:R-:W-:Y:S04]  /*1a770*/  HMMA.16816.F32 R32, R8, R44, R24 ;  /* 0x0000002c0820723c */ /* 0x000fe80000001818 */
[----:B------:R3:W4:Y:S04]  /*1a780*/  MUFU.TANH R203, R0 ;  /* 0x0000000000cb7308 */ /* 0x0007280000002400 */
[----:B------:R-:W-:Y:S01]  /*1a790*/  HMMA.16816.F32 R24, R12, R66, R100 ;  /* 0x000000420c18723c */ /* 0x000fe20000001864 */
[----:B------:R-:W-:Y:S01]  /*1a7a0*/  LDSM.16.M88.4 R64, [R7+0x4000] ;  /* 0x004000000740783b */ /* 0x000fe20000000200 */
[----:B---3--:R-:W-:-:S04]  /*1a7b0*/  FMUL.FTZ R0, R40, UR4 ;  /* 0x0000000428007c20 */ /* 0x008fc80008410000 */
[----:B------:R3:W-:Y:S02]  /*1a7c0*/  MUFU.TANH R192, R0 ;  /* 0x0000000000c07308 */ /* 0x0007e40000002400 */
[----:B------:R-:W-:Y:S01]  /*1a7d0*/  HMMA.16816.F32 R88, R16, R56, R28 ;  /* 0x000000381058723c */ /* 0x000fe2000000181c */
[----:B---3--:R-:W-:-:S05]  /*1a7e0*/  FMUL.FTZ R0, R41, UR4 ;  /* 0x0000000429007c20 */ /* 0x008fca0008410000 */
[----:B------:R3:W-:Y:S02]  /*1a7f0*/  MUFU.TANH R235, R0 ;  /* 0x0000000000eb7308 */ /* 0x0007e40000002400 */
[----:B------:R-:W-:Y:S01]  /*1a800*/  HMMA.16816.F32 R28, R20, R62, RZ ;  /* 0x0000003e141c723c */ /* 0x000fe200000018ff */
[----:B------:R-:W2:Y:S01]  /*1a810*/  LDSM.16.M88.4 R60, [R6+0x5800] ;  /* 0x00580000063c783b */ /* 0x000ea20000000200 */
[----:B---3--:R-:W-:-:S04]  /*1a820*/  FMUL.FTZ R0, R42, UR4 ;  /* 0x000000042a007c20 */ /* 0x008fc80008410000 */
[----:B------:R3:W4:Y:S02]  /*1a830*/  MUFU.TANH R186, R0 ;  /* 0x0000000000ba7308 */ /* 0x0007240000002400 */
[----:B------:R-:W-:Y:S08]  /*1a840*/  HMMA.16816.F32 R44, R8, R46, R24 ;  /* 0x0000002e082c723c */ /* 0x000ff00000001818 */
[----:B-----5:R-:W-:Y:S01]  /*1a850*/  HMMA.16816.F32 R24, R12, R48, R104 ;  /* 0x000000300c18723c */ /* 0x020fe20000001868 */
[----:B---3--:R-:W-:-:S04]  /*1a860*/  FMUL.FTZ R0, R43, UR4 ;  /* 0x000000042b007c20 */ /* 0x008fc80008410000 */
[----:B------:R3:W5:Y:S02]  /*1a870*/  MUFU.TANH R183, R0 ;  /* 0x0000000000b77308 */ /* 0x0007640000002400 */
[----:B---3--:R-:W-:-:S06]  /*1a880*/  FMUL.FTZ R0, R32, UR4 ;  /* 0x0000000420007c20 */ /* 0x008fcc0008410000 */
[----:B------:R3:W5:Y:S01]  /*1a890*/  MUFU.TANH R133, R0 ;  /* 0x0000000000857308 */ /* 0x0007620000002400 */
[----:B------:R-:W-:Y:S01]  /*1a8a0*/  HMMA.16816.F32 R92, R16, R58, R28 ;  /* 0x0000003a105c723c */ /* 0x000fe2000000181c */
[----:B------:R-:W-:Y:S01]  /*1a8b0*/  LDSM.16.M88.4 R56, [R6+0x6000] ;  /* 0x006000000638783b */ /* 0x000fe20000000200 */
[----:B---3--:R-:W-:-:S05]  /*1a8c0*/  FMUL.FTZ R0, R33, UR4 ;  /* 0x0000000421007c20 */ /* 0x008fca0008410000 */
[----:B------:R3:W-:Y:S01]  /*1a8d0*/  MUFU.TANH R231, R0 ;  /* 0x0000000000e77308 */ /* 0x0007e20000002400 */
[----:B------:R-:W-:Y:S01]  /*1a8e0*/  HMMA.16816.F32 R40, R12, R50, R108 ;  /* 0x000000320c28723c */ /* 0x000fe2000000186c */
[----:B------:R-:W4:Y:S01]  /*1a8f0*/  LDSM.16.M88.4 R48, [R80+UR6+0x6000] ;  /* 0x006000065030783b */ /* 0x000f220008000200 */
[----:B---3--:R-:W-:-:S05]  /*1a900*/  FMUL.FTZ R0, R34, UR4 ;  /* 0x0000000422007c20 */ /* 0x008fca0008410000 */
[----:B------:R3:W5:Y:S01]  /*1a910*/  MUFU.TANH R135, R0 ;  /* 0x0000000000877308 */ /* 0x0007620000002400 */
[----:B------:R-:W-:Y:S08]  /*1a920*/  HMMA.16816.F32 R28, R20, R72, RZ ;  /* 0x00000048141c723c */ /* 0x000ff000000018ff */
[----:B-1----:R-:W-:Y:S01]  /*1a930*/  HMMA.16816.F32 R24, R8, R52, R24 ;  /* 0x000000340818723c */ /* 0x002fe20000001818 */
[----:B---3--:R-:W-:-:S04]  /*1a940*/  FMUL.FTZ R0, R35, UR4 ;  /* 0x0000000423007c20 */ /* 0x008fc80008410000 */
[----:B------:R1:W3:Y:S02]  /*1a950*/  MUFU.TANH R230, R0 ;  /* 0x0000000000e67308 */ /* 0x0002e40000002400 */
[----:B-1----:R-:W-:-:S06]  /*1a960*/  FMUL.FTZ R0, R44, UR4 ;  /* 0x000000042c007c20 */ /* 0x002fcc0008410000 */
[----:B------:R1:W3:Y:S01]  /*1a970*/  MUFU.TANH R39, R0 ;  /* 0x0000000000277308 */ /* 0x0002e20000002400 */
[----:B------:R-:W-:Y:S01]  /*1a980*/  HMMA.16816.F32 R32, R20, R74, RZ ;  /* 0x0000004a1420723c */ /* 0x000fe200000018ff */
[----:B-1----:R-:W-:-:S06]  /*1a990*/  FMUL.FTZ R0, R45, UR4 ;  /* 0x000000042d007c20 */ /* 0x002fcc0008410000 */
[----:B------:R1:W-:Y:S01]  /*1a9a0*/  MUFU.TANH R229, R0 ;  /* 0x0000000000e57308 */ /* 0x0003e20000002400 */
[----:B--2---:R-:W-:Y:S01]  /*1a9b0*/  HMMA.16816.F32 R84, R16, R60, R28 ;  /* 0x0000003c1054723c */ /* 0x004fe2000000181c */
[----:B-1----:R-:W-:-:S06]  /*1a9c0*/  FMUL.FTZ R0, R46, UR4 ;  /* 0x000000042e007c20 */ /* 0x002fcc0008410000 */
[----:B------:R1:W2:Y:S01]  /*1a9d0*/  MUFU.TANH R132, R0 ;  /* 0x0000000000847308 */ /* 0x0002a20000002400 */
[----:B------:R-:W-:Y:S08]  /*1a9e0*/  HMMA.16816.F32 R28, R12, R68, R116 ;  /* 0x000000440c1c723c */ /* 0x000ff00000001874 */
[----:B------:R-:W-:Y:S01]  /*1a9f0*/  HMMA.16816.F32 R40, R8, R54, R40 ;  /* 0x000000360828723c */ /* 0x000fe20000001828 */
[----:B-1----:R-:W-:-:S02]  /*1aa00*/  FMUL.FTZ R0, R47, UR4 ;  /* 0x000000042f007c20 */ /* 0x002fc40008410000 */
[----:B------:R-:W1:Y:S02]  /*1aa10*/  LDSM.16.M88.4 R44, [R2+0x4800] ;  /* 0x00480000022c783b */ /* 0x000e640000000200 */
[----:B------:R5:W-:Y:S02]  /*1aa20*/  MUFU.TANH R172, R0 ;  /* 0x0000000000ac7308 */ /* 0x000be40000002400 */
        /* <DEDUP_REMOVED lines=13> */
[----:B------:R3:W5:Y:S02]  /*1ab00*/  MUFU.TANH R168, R0 ;  /* 0x0000000000a87308 */ /* 0x0007640000002400 */
[----:B---3--:R-:W-:-:S06]  /*1ab10*/  FMUL.FTZ R0, R40, UR4 ;  /* 0x0000000428007c20 */ /* 0x008fcc0008410000 */
[----:B------:R3:W5:Y:S01]  /*1ab20*/  MUFU.TANH R225, R0 ;  /* 0x0000000000e17308 */ /* 0x0007620000002400 */
        /* <DEDUP_REMOVED lines=15> */
[----:B------:R3:W-:Y:S01]  /*1ac20*/  MUFU.TANH R222, R0 ;  /* 0x0000000000de7308 */ /* 0x0007e20000002400 */
[----:B------:R-:W-:Y:S01]  /*1ac30*/  HMMA.16816.F32 R28, R12, R46, R112 ;  /* 0x0000002e0c1c723c */ /* 0x000fe20000001870 */
[----:B---3--:R-:W-:-:S06]  /*1ac40*/  FMUL.FTZ R0, R53, UR4 ;  /* 0x0000000435007c20 */ /* 0x008fcc0008410000 */
[----:B------:R3:W-:Y:S01]  /*1ac50*/  MUFU.TANH R224, R0 ;  /* 0x0000000000e07308 */ /* 0x0007e20000002400 */
[----:B----4-:R-:W-:Y:S01]  /*1ac60*/  HMMA.16816.F32 R32, R8, R68, R32 ;  /* 0x000000440820723c */ /* 0x010fe20000001820 */
[----:B---3--:R-:W-:-:S06]  /*1ac70*/  FMUL.FTZ R0, R54, UR4 ;  /* 0x0000000436007c20 */ /* 0x008fcc0008410000 */
[----:B------:R3:W-:Y:S02]  /*1ac80*/  MUFU.TANH R170, R0 ;  /* 0x0000000000aa7308 */ /* 0x0007e40000002400 */
[----:B---3--:R-:W-:-:S06]  /*1ac90*/  FMUL.FTZ R0, R55, UR4 ;  /* 0x0000000437007c20 */ /* 0x008fcc0008410000 */
[----:B------:R3:W4:Y:S02]  /*1aca0*/  MUFU.TANH R171, R0 ;  /* 0x0000000000ab7308 */ /* 0x0007240000002400 */
[----:B---3--:R-:W-:-:S06]  /*1acb0*/  FMUL.FTZ R0, R24, UR4 ;  /* 0x0000000418007c20 */ /* 0x008fcc0008410000 */
[----:B------:R3:W4:Y:S01]  /*1acc0*/  MUFU.TANH R220, R0 ;  /* 0x0000000000dc7308 */ /* 0x0007220000002400 */
[----:B------:R-:W-:Y:S01]  /*1acd0*/  HMMA.16816.F32 R44, R12, R60, R88 ;  /* 0x0000003c0c2c723c */ /* 0x000fe20000001858 */
[----:B------:R-:W2:Y:S01]  /*1ace0*/  LDSM.16.M88.4 R88, [R2+0x6000] ;  /* 0x006000000258783b */ /* 0x000ea20000000200 */
[----:B---3--:R-:W-:-:S05]  /*1acf0*/  FMUL.FTZ R0, R25, UR4 ;  /* 0x0000000419007c20 */ /* 0x008fca0008410000 */
[----:B------:R3:W-:Y:S02]  /*1ad00*/  MUFU.TANH R221, R0 ;  /* 0x0000000000dd7308 */ /* 0x0007e40000002400 */
[----:B---3--:R-:W-:-:S06]  /*1ad10*/  FMUL.FTZ R0, R26, UR4 ;  /* 0x000000041a007c20 */ /* 0x008fcc0008410000 */
[----:B------:R3:W4:Y:S02]  /*1ad20*/  MUFU.TANH R169, R0 ;  /* 0x0000000000a97308 */ /* 0x0007240000002400 */
[----:B---3--:R-:W-:Y:S02]  /*1ad30*/  FMUL.FTZ R0, R27, UR4 ;  /* 0x000000041b007c20 */ /* 0x008fe40008410000 */
[----:B------:R-:W-:Y:S01]  /*1ad40*/  HMMA.16816.F32 R24, R8, R70, R28 ;  /* 0x000000460818723c */ /* 0x000fe2000000181c */
[----:B------:R-:W3:Y:S03]  /*1ad50*/  LDSM.16.M88.4 R28, [R80+UR6+0x6800] ;  /* 0x00680006501c783b */ /* 0x000ee60008000200 */
[----:B------:R5:W-:Y:S02]  /*1ad60*/  MUFU.TANH R219, R0 ;  /* 0x0000000000db7308 */ /* 0x000be40000002400 */
[----:B-----5:R-:W-:-:S06]  /*1ad70*/  FMUL.FTZ R0, R32, UR4 ;  /* 0x0000000420007c20 */ /* 0x020fcc0008410000 */
[----:B------:R5:W-:Y:S01]  /*1ad80*/  MUFU.TANH R218, R0 ;  /* 0x0000000000da7308 */ /* 0x000be20000002400 */
[----:B-1----:R-:W-:Y:S01]  /*1ad90*/  HMMA.16816.F32 R52, R12, R40, R84 ;  /* 0x000000280c34723c */ /* 0x002fe20000001854 */
[----:B-----5:R-:W-:-:S06]  /*1ada0*/  FMUL.FTZ R0, R33, UR4 ;  /* 0x0000000421007c20 */ /* 0x020fcc0008410000 */
[----:B------:R1:W5:Y:S01]  /*1adb0*/  MUFU.TANH R217, R0 ;  /* 0x0000000000d97308 */ /* 0x0003620000002400 */
        /* <DEDUP_REMOVED lines=24> */
[----:B------:R1:W5:Y:S01]  /*1af40*/  MUFU.TANH R181, R0 ;  /* 0x0000000000b57308 */ /* 0x0003620000002400 */
        /* <DEDUP_REMOVED lines=12> */
[----:B------:R4:W1:Y:S03]  /*1b010*/  MUFU.TANH R188, R0 ;  /* 0x0000000000bc7308 */ /* 0x0008660000002400 */
[----:B------:R-:W1:Y:S01]  /*1b020*/  LDSM.16.M88.4 R44, [R6+0x6800] ;  /* 0x00680000062c783b */ /* 0x000e620000000200 */
[----:B----4-:R-:W-:-:S04]  /*1b030*/  FMUL.FTZ R0, R56, UR4 ;  /* 0x0000000438007c20 */ /* 0x010fc80008410000 */
[----:B------:R4:W1:Y:S02]  /*1b040*/  MUFU.TANH R182, R0 ;  /* 0x0000000000b67308 */ /* 0x0008640000002400 */
[----:B----4-:R-:W-:-:S06]  /*1b050*/  FMUL.FTZ R0, R57, UR4 ;  /* 0x0000000439007c20 */ /* 0x010fcc0008410000 */
[----:B------:R4:W-:Y:S01]  /*1b060*/  MUFU.TANH R215, R0 ;  /* 0x0000000000d77308 */ /* 0x0009e20000002400 */
        /* <DEDUP_REMOVED lines=8> */
[----:B------:R4:W5:Y:S02]  /*1b0f0*/  MUFU.TANH R187, R0 ;  /* 0x0000000000bb7308 */ /* 0x0009640000002400 */
[----:B----4-:R-:W-:-:S06]  /*1b100*/  FMUL.FTZ R0, R60, UR4 ;  /* 0x000000043c007c20 */ /* 0x010fcc0008410000 */
[----:B------:R4:W5:Y:S01]  /*1b110*/  MUFU.TANH R189, R0 ;  /* 0x0000000000bd7308 */ /* 0x0009620000002400 */
[----:B------:R-:W-:Y:S01]  /*1b120*/  HMMA.16816.F32 R100, R20, R54, RZ ;  /* 0x000000361464723c */ /* 0x000fe200000018ff */
[----:B------:R-:W5:Y:S01]  /*1b130*/  S2R R60, SR_TID.X ;  /* 0x00000000003c7919 */ /* 0x000f620000002100 */
[----:B------:R-:W-:Y:S01]  /*1b140*/  LDSM.16.M88.4 R52, [R6+0x7800] ;  /* 0x007800000634783b */ /* 0x000fe20000000200 */
[----:B----4-:R-:W-:-:S04]  /*1b150*/  FMUL.FTZ R0, R61, UR4 ;  /* 0x000000043d007c20 */ /* 0x010fc80008410000 */
[----:B------:R4:W-:Y:S01]  /*1b160*/  MUFU.TANH R213, R0 ;  /* 0x0000000000d57308 */ /* 0x0009e20000002400 */
        /* <DEDUP_REMOVED lines=8> */
[----:B------:R2:W4:Y:S07]  /*1b1f0*/  MUFU.TANH R197, R0 ;  /* 0x0000000000c57308 */ /* 0x00052e0000002400 */
[C---:B------:R-:W-:Y:S08]  /*1b200*/  HMMA.16816.F32 R128, R20.reuse, R24, RZ ;  /* 0x000000181480723c */ /* 0x040ff000000018ff */
[----:B------:R-:W-:Y:S01]  /*1b210*/  HMMA.16816.F32 R176, R20, R26, RZ ;  /* 0x0000001a14b0723c */ /* 0x000fe200000018ff */
[----:B--2---:R-:W-:-:S07]  /*1b220*/  FMUL.FTZ R0, R72, UR4 ;  /* 0x0000000448007c20 */ /* 0x004fce0008410000 */
[----:B-1----:R-:W-:Y:S01]  /*1b230*/  HMMA.16816.F32 R28, R8, R40, R92 ;  /* 0x00000028081c723c */ /* 0x002fe2000000185c */
[----:B------:R1:W-:Y:S07]  /*1b240*/  MUFU.TANH R191, R0 ;  /* 0x0000000000bf7308 */ /* 0x0003ee0000002400 */
[----:B------:R-:W-:Y:S08]  /*1b250*/  HMMA.16816.F32 R20, R12, R90, R108 ;  /* 0x0000005a0c14723c */ /* 0x000ff0000000186c */
[----:B------:R-:W-:Y:S01]  /*1b260*/  HMMA.16816.F32 R24, R16, R44, R64 ;  /* 0x0000002c1018723c */ /* 0x000fe20000001840 */
[----:B-1----:R-:W-:-:S04]  /*1b270*/  FMUL.FTZ R0, R73, UR4 ;  /* 0x0000000449007c20 */ /* 0x002fc80008410000 */
[----:B------:R1:W-:Y:S07]  /*1b280*/  MUFU.TANH R190, R0 ;  /* 0x0000000000be7308 */ /* 0x0003ee0000002400 */
[----:B------:R-:W-:Y:S01]  /*1b290*/  HMMA.16816.F32 R40, R8, R42, R20 ;  /* 0x0000002a0828723c */ /* 0x000fe20000001814 */
[----:B-1----:R-:W-:-:S04]  /*1b2a0*/  FMUL.FTZ R0, R74, UR4 ;  /* 0x000000044a007c20 */ /* 0x002fc80008410000 */
[----:B------:R1:W-:Y:S03]  /*1b2b0*/  MUFU.TANH R194, R0 ;  /* 0x0000000000c27308 */ /* 0x0003e60000002400 */
[----:B---3--:R-:W-:Y:S01]  /*1b2c0*/  HMMA.16816.F32 R20, R12, R48, R24 ;  /* 0x000000300c14723c */ /* 0x008fe20000001818 */
[----:B-1----:R-:W-:-:S04]  /*1b2d0*/  FMUL.FTZ R0, R75, UR4 ;  /* 0x000000044b007c20 */ /* 0x002fc80008410000 */
[----:B------:R1:W-:Y:S03]  /*1b2e0*/  MUFU.TANH R196, R0 ;  /* 0x0000000000c47308 */ /* 0x0003e60000002400 */
[----:B------:R-:W-:Y:S01]  /*1b2f0*/  HMMA.16816.F32 R44, R16, R46, R68 ;  /* 0x0000002e102c723c */ /* 0x000fe20000001844 */
[----:B-----5:R-:W-:Y:S02]  /*1b300*/  IMAD.SHL.U32 R24, R60, 0x2, RZ ;  /* 0x000000023c187824 */ /* 0x020fe400078e00ff */
[----:B------:R-:W-:Y:S01]  /*1b310*/  LDSM.16.M88.4 R60, [R2+0x7000] ;  /* 0x00700000023c783b */ /* 0x000fe20000000200 */
[----:B-1----:R-:W-:-:S04]  /*1b320*/  FMUL.FTZ R0, R28, UR4 ;  /* 0x000000041c007c20 */ /* 0x002fc80008410000 */
[----:B------:R1:W2:Y:S02]  /*1b330*/  MUFU.TANH R198, R0 ;  /* 0x0000000000c67308 */ /* 0x0002a40000002400 */
[----:B-1----:R-:W-:-:S06]  /*1b340*/  FMUL.FTZ R0, R29, UR4 ;  /* 0x000000041d007c20 */ /* 0x002fcc0008410000 */
[----:B------:R1:W-:Y:S02]  /*1b350*/  MUFU.TANH R211, R0 ;  /* 0x0000000000d37308 */ /* 0x0003e40000002400 */
[----:B-1----:R-:W-:-:S06]  /*1b360*/  FMUL.FTZ R0, R30, UR4 ;  /* 0x000000041e007c20 */ /* 0x002fcc0008410000 */
[----:B------:R1:W3:Y:S01]  /*1b370*/  MUFU.TANH R202, R0 ;  /* 0x0000000000ca7308 */ /* 0x0002e20000002400 */
[----:B------:R-:W-:Y:S01]  /*1b380*/  HMMA.16816.F32 R64, R16, R32, R76 ;  /* 0x000000201040723c */ /* 0x000fe2000000184c */
        /* <DEDUP_REMOVED lines=17> */
[----:B------:R-:W-:Y:S01]  /*1b4a0*/  LDSM.16.M88.4 R48, [R2+0x7800] ;  /* 0x007800000230783b */ /* 0x000fe20000000200 */
[----:B-1----:R-:W-:Y:S01]  /*1b4b0*/  VIADD R24, R0, 0xfffffe00 ;  /* 0xfffffe0000187836 */ /* 0x002fe20000000000 */
[-C--:B------:R-:W-:Y:S02]  /*1b4c0*/  ISETP.GE.AND P2, PT, R25, R4.reuse, PT ;  /* 0x000000041900720c */ /* 0x080fe40003f46270 */
[----:B------:R-:W1:Y:S02]  /*1b4d0*/  LDSM.16.M88.4 R40, [R6+0x8800] ;  /* 0x008800000628783b */ /* 0x000e640000000200 */
[----:B------:R-:W-:-:S02]  /*1b4e0*/  ISETP.GE.AND P3, PT, R24, R4, PT ;  /* 0x000000041800720c */ /* 0x000fc40003f66270 */
[-C--:B------:R-:W-:Y:S01]  /*1b4f0*/  ISETP.GE.AND P1, PT, R24, R5.reuse, PT ;  /* 0x000000051800720c */ /* 0x080fe20003f26270 */
[----:B------:R-:W-:Y:S01]  /*1b500*/  VIADD R24, R0, 0xfffffe08 ;  /* 0xfffffe0800187836 */ /* 0x000fe20000000000 */
[----:B------:R-:W-:Y:S01]  /*1b510*/  ISETP.GE.AND P4, PT, R25, R5, PT ;  /* 0x000000051900720c */ /* 0x000fe20003f86270 */
[----:B------:R-:W-:-:S03]  /*1b520*/  FMUL.FTZ R25, R28, UR4 ;  /* 0x000000041c197c20 */ /* 0x000fc60008410000 */
[CC--:B------:R-:W-:Y:S02]  /*1b530*/  ISETP.GE.AND P0, PT, R24.reuse, R4.reuse, PT ;  /* 0x000000041800720c */ /* 0x0c0fe40003f06270 */
[-C--:B------:R-:W-:Y:S01]  /*1b540*/  ISETP.GE.AND P6, PT, R24, R5.reuse, PT ;  /* 0x000000051800720c */ /* 0x080fe20003fc6270 */
[----:B------:R-:W-:Y:S01]  /*1b550*/  VIADD R24, R0, 0xfffffe09 ;  /* 0xfffffe0900187836 */ /* 0x000fe20000000000 */
[----:B------:R-:W-:Y:S01]  /*1b560*/  FSEL R92, R207, -INF , !P1 ;  /* 0xff800000cf5c7808 */ /* 0x000fe20004800000 */
[----:B------:R-:W5:Y:S03]  /*1b570*/  MUFU.TANH R205, R26 ;  /* 0x0000001a00cd7308 */ /* 0x000f660000002400 */
[C---:B------:R-:W-:Y:S02]  /*1b580*/  ISETP.GE.AND P5, PT, R24.reuse, R4, PT ;  /* 0x000000041800720c */ /* 0x040fe40003fa6270 */
[----:B------:R-:W-:-:S03]  /*1b590*/  ISETP.GE.AND P1, PT, R24, R5, PT ;  /* 0x000000051800720c */ /* 0x000fc60003f26270 */
[----:B------:R3:W-:Y:S02]  /*1b5a0*/  MUFU.TANH R207, R25 ;  /* 0x0000001900cf7308 */ /* 0x0007e40000002400 */
[----:B---3--:R-:W-:Y:S01]  /*1b5b0*/  HMMA.16816.F32 R24, R8, R58, R20 ;  /* 0x0000003a0818723c */ /* 0x008fe20000001814 */
[----:B------:R-:W-:-:S07]  /*1b5c0*/  VIADD R28, R0, 0xfffffe10 ;  /* 0xfffffe10001c7836 */ /* 0x000fce0000000000 */
[----:B----4-:R-:W-:Y:S01]  /*1b5d0*/  HMMA.16816.F32 R80, R16, R34, R80 ;  /* 0x000000221050723c */ /* 0x010fe20000001850 */
[----:B------:R-:W-:-:S07]  /*1b5e0*/  FSEL R94, R240, -INF , !P3 ;  /* 0xff800000f05e7808 */ /* 0x000fce0005800000 */
[----:B------:R-:W-:Y:S01]  /*1b5f0*/  HMMA.16816.F32 R72, R16, R52, R96 ;  /* 0x000000341048723c */ /* 0x000fe20000001860 */
[----:B------:R-:W-:-:S07]  /*1b600*/  FSEL R89, R241, -INF , !P2 ;  /* 0xff800000f1597808 */ /* 0x000fce0005000000 */
[----:B------:R-:W-:Y:S01]  /*1b610*/  HMMA.16816.F32 R76, R16, R54, R100 ;  /* 0x00000036104c723c */ /* 0x000fe20000001864 */
[----:B------:R-:W-:Y:S01]  /*1b620*/  FSEL R91, R204, -INF , !P6 ;  /* 0xff800000cc5b7808 */ /* 0x000fe20007000000 */
[----:B------:R-:W3:Y:S01]  /*1b630*/  LDSM.16.M88.4 R52, [R7+0x7800] ;  /* 0x007800000734783b */ /* 0x000ee20000000200 */
[----:B------:R-:W-:Y:S02]  /*1b640*/  FSEL R88, R239, -INF , !P5 ;  /* 0xff800000ef587808 */ /* 0x000fe40006800000 */
[----:B------:R-:W-:Y:S01]  /*1b650*/  FSEL R87, R210, -INF , !P4 ;  /* 0xff800000d2577808 */ /* 0x000fe20006000000 */
[----:B------:R-:W-:Y:S01]  /*1b660*/  FMUL.FTZ R29, R29, UR4 ;  /* 0x000000041d1d7c20 */ /* 0x000fe20008410000 */
[----:B------:R-:W-:Y:S01]  /*1b670*/  FSEL R90, R208, -INF , !P1 ;  /* 0xff800000d05a7808 */ /* 0x000fe20004800000 */
[----:B------:R-:W-:Y:S01]  /*1b680*/  HMMA.16816.F32 R20, R12, R60, R64 ;  /* 0x0000003c0c14723c */ /* 0x000fe20000001840 */
[----:B------:R-:W4:Y:S07]  /*1b690*/  LDSM.16.M88.4 R56, [R2+0x8000] ;  /* 0x008000000238783b */ /* 0x000f2e0000000200 */
[----:B------:R-:W-:Y:S01]  /*1b6a0*/  HMMA.16816.F32 R64, R16, R32, R104 ;  /* 0x000000201040723c */ /* 0x000fe20000001868 */
[----:B------:R-:W-:-:S11]  /*1b6b0*/  ISETP.GE.AND P2, PT, R28, R4, PT ;  /* 0x000000041c00720c */ /* 0x000fd60003f46270 */
[----:B--2---:R-:W-:Y:S08]  /*1b6c0*/  HMMA.16816.F32 R32, R8, R44, R20 ;  /* 0x0000002c0820723c */ /* 0x004ff00000001814 */
[----:B------:R-:W-:Y:S01]  /*1b6d0*/  HMMA.16816.F32 R20, R12, R62, R68 ;  /* 0x0000003e0c14723c */ /* 0x000fe20000001844 */
[----:B------:R-:W-:Y:S01]  /*1b6e0*/  ISETP.GE.AND P3, PT, R28, R5, PT ;  /* 0x000000051c00720c */ /* 0x000fe20003f66270 */
[----:B------:R-:W-:-:S02]  /*1b6f0*/  VIADD R28, R0, 0xfffffe11 ;  /* 0xfffffe11001c7836 */ /* 0x000fc40000000000 */
[----:B------:R-:W-:-:S03]  /*1b700*/  FMUL.FTZ R24, R24, UR4 ;  /* 0x0000000418187c20 */ /* 0x000fc60008410000 */
[C---:B------:R-:W-:Y:S02]  /*1b710*/  ISETP.GE.AND P6, PT, R28.reuse, R4, PT ;  /* 0x000000041c00720c */ /* 0x040fe40003fc6270 */
[----:B------:R-:W-:Y:S01]  /*1b720*/  ISETP.GE.AND P5, PT, R28, R5, PT ;  /* 0x000000051c00720c */ /* 0x000fe20003fa6270 */
[----:B------:R-:W-:Y:S01]  /*1b730*/  VIADD R28, R0, 0xfffffe18 ;  /* 0xfffffe18001c7836 */ /* 0x000fe20000000000 */
[----:B------:R2:W-:Y:S01]  /*1b740*/  MUFU.TANH R204, R24 ;  /* 0x0000001800cc7308 */ /* 0x0005e20000002400 */
[----:B------:R-:W-:-:S03]  /*1b750*/  FMUL.FTZ R25, R25, UR4 ;  /* 0x0000000419197c20 */ /* 0x000fc60008410000 */
[C---:B------:R-:W-:Y:S02]  /*1b760*/  ISETP.GE.AND P4, PT, R28.reuse, R4, PT ;  /* 0x000000041c00720c */ /* 0x040fe40003f86270 */
[----:B------:R-:W-:-:S03]  /*1b770*/  ISETP.GE.AND P1, PT, R28, R5, PT ;  /* 0x000000051c00720c */ /* 0x000fc60003f26270 */
[----:B------:R-:W-:Y:S01]  /*1b780*/  HMMA.16816.F32 R20, R8, R46, R20 ;  /* 0x0000002e0814723c */ /* 0x000fe20000001814 */
[----:B------:R-:W-:Y:S01]  /*1b790*/  VIADD R28, R0, 0xfffffe19 ;  /* 0xfffffe19001c7836 */ /* 0x000fe20000000000 */
[----:B------:R-:W-:Y:S01]  /*1b7a0*/  FSEL R98, R238, -INF , !P6 ;  /* 0xff800000ee627808 */ /* 0x000fe20007000000 */
[----:B------:R5:W4:Y:S01]  /*1b7b0*/  MUFU.TANH R210, R29 ;  /* 0x0000001d00d27308 */ /* 0x000b220000002400 */
[----:B------:R-:W-:Y:S01]  /*1b7c0*/  FSEL R101, R203, -INF , !P5 ;  /* 0xff800000cb657808 */ /* 0x000fe20006800000 */
[----:B------:R-:W-:Y:S01]  /*1b7d0*/  FMUL.FTZ R26, R26, UR4 ;  /* 0x000000041a1a7c20 */ /* 0x000fe20008410000 */
[----:B--2---:R-:W-:Y:S01]  /*1b7e0*/  VIADD R24, R0, 0xfffffe20 ;  /* 0xfffffe2000187836 */ /* 0x004fe20000000000 */
[----:B------:R-:W-:Y:S01]  /*1b7f0*/  FSEL R99, R236, -INF , !P2 ;  /* 0xff800000ec637808 */ /* 0x000fe20005000000 */
[----:B------:R-:W-:Y:S01]  /*1b800*/  FMUL.FTZ R27, R27, UR4 ;  /* 0x000000041b1b7c20 */ /* 0x000fe20008410000 */
[----:B------:R-:W-:Y:S02]  /*1b810*/  FSEL R102, R193, -INF , !P3 ;  /* 0xff800000c1667808 */ /* 0x000fe40005800000 */
[----:B------:R2:W-:Y:S01]  /*1b820*/  MUFU.TANH R203, R25 ;  /* 0x0000001900cb7308 */ /* 0x0005e20000002400 */
[-C--:B------:R-:W-:Y:S01]  /*1b830*/  ISETP.GE.AND P6, PT, R24, R4.reuse, PT ;  /* 0x000000041800720c */ /* 0x080fe20003fc6270 */
[----:B------:R-:W-:Y:S01]  /*1b840*/  FMUL.FTZ R30, R30, UR4 ;  /* 0x000000041e1e7c20 */ /* 0x000fe20008410000 */
[-C--:B------:R-:W-:Y:S01]  /*1b850*/  ISETP.GE.AND P5, PT, R24, R5.reuse, PT ;  /* 0x000000051800720c */ /* 0x080fe20003fa6270 */
[----:B------:R-:W-:Y:S01]  /*1b860*/  VIADD R24, R0, 0xfffffe28 ;  /* 0xfffffe2800187836 */ /* 0x000fe20000000000 */
[CC--:B------:R-:W-:Y:S01]  /*1b870*/  ISETP.GE.AND P2, PT, R28.reuse, R4.reuse, PT ;  /* 0x000000041c00720c */ /* 0x0c0fe20003f46270 */
[C---:B-1----:R-:W-:Y:S01]  /*1b880*/  HMMA.16816.F32 R68, R16.reuse, R42, R116 ;  /* 0x0000002a1044723c */ /* 0x042fe20000001874 */
[-C--:B------:R-:W-:Y:S01]  /*1b890*/  ISETP.GE.AND P3, PT, R28, R5.reuse, PT ;  /* 0x000000051c00720c */ /* 0x080fe20003f66270 */
[----:B-----5:R-:W-:Y:S01]  /*1b8a0*/  FMUL.FTZ R29, R32, UR4 ;  /* 0x00000004201d7c20 */ /* 0x020fe20008410000 */
[----:B------:R-:W-:Y:S01]  /*1b8b0*/  VIADD R28, R0, 0xfffffe29 ;  /* 0xfffffe29001c7836 */ /* 0x000fe20000000000 */
[----:B------:R-:W-:Y:S01]  /*1b8c0*/  FSEL R103, R186, -INF , !P1 ;  /* 0xff800000ba677808 */ /* 0x000fe20004800000 */
[----:B------:R-:W-:Y:S01]  /*1b8d0*/  MUFU.TANH R193, R26 ;  /* 0x0000001a00c17308 */ /* 0x000fe20000002400 */
[----:B------:R-:W-:Y:S01]  /*1b8e0*/  FSEL R96, R192, -INF , !P4 ;  /* 0xff800000c0607808 */ /* 0x000fe20006000000 */
[----:B------:R-:W-:Y:S01]  /*1b8f0*/  FMUL.FTZ R31, R31, UR4 ;  /* 0x000000041f1f7c20 */ /* 0x000fe20008410000 */
[----:B------:R-:W-:Y:S01]  /*1b900*/  FSEL R93, R209, -INF , !P0 ;  /* 0xff800000d15d7808 */ /* 0x000fe20004000000 */
[----:B------:R-:W-:Y:S01]  /*1b910*/  HMMA.16816.F32 R60, R16, R40, R112 ;  /* 0x00000028103c723c */ /* 0x000fe20000001870 */
[----:B------:R-:W1:Y:S01]  /*1b920*/  LDSM.16.M88.4 R44, [R6+0x9000] ;  /* 0x00900000062c783b */ /* 0x000e620000000200 */
[----:B--2---:R-:W-:Y:S01]  /*1b930*/  VIADD R25, R0, 0xfffffe21 ;  /* 0xfffffe2100197836 */ /* 0x004fe20000000000 */
[----:B------:R-:W-:Y:S01]  /*1b940*/  FSEL R95, R235, -INF , !P2 ;  /* 0xff800000eb5f7808 */ /* 0x000fe20005000000 */
[----:B------:R2:W-:Y:S01]  /*1b950*/  MUFU.TANH R186, R29 ;  /* 0x0000001d00ba7308 */ /* 0x0005e20000002400 */
[----:B------:R-:W-:Y:S01]  /*1b960*/  FSEL R106, R183, -INF , !P3 ;  /* 0xff800000b76a7808 */ /* 0x000fe20005800000 */
[----:B------:R-:W-:Y:S01]  /*1b970*/  FMUL.FTZ R20, R20, UR4 ;  /* 0x0000000414147c20 */ /* 0x000fe20008410000 */
[-C--:B------:R-:W-:Y:S01]  /*1b980*/  ISETP.GE.AND P4, PT, R25, R4.reuse, PT ;  /* 0x000000041900720c */ /* 0x080fe20003f86270 */
[----:B------:R-:W-:Y:S01]  /*1b990*/  FMUL.FTZ R21, R21, UR4 ;  /* 0x0000000415157c20 */ /* 0x000fe20008410000 */
[-C--:B------:R-:W-:Y:S01]  /*1b9a0*/  ISETP.GE.AND P1, PT, R25, R5.reuse, PT ;  /* 0x000000051900720c */ /* 0x080fe20003f26270 */
[----:B------:R-:W-:Y:S01]  /*1b9b0*/  FMUL.FTZ R22, R22, UR4 ;  /* 0x0000000416167c20 */ /* 0x000fe20008410000 */
[C---:B------:R-:W-:Y:S01]  /*1b9c0*/  ISETP.GE.AND P2, PT, R24.reuse, R4, PT ;  /* 0x000000041800720c */ /* 0x040fe20003f46270 */
[----:B------:R5:W-:Y:S01]  /*1b9d0*/  MUFU.TANH R192, R27 ;  /* 0x0000001b00c07308 */ /* 0x000be20000002400 */
[----:B------:R-:W-:Y:S01]  /*1b9e0*/  ISETP.GE.AND P3, PT, R24, R5, PT ;  /* 0x000000051800720c */ /* 0x000fe20003f66270 */
[----:B------:R-:W-:Y:S01]  /*1b9f0*/  LDSM.16.M88.4 R40, [R2+0x8800] ;  /* 0x008800000228783b */ /* 0x000fe20000000200 */
[----:B------:R-:W-:-:S02]  /*1ba00*/  FSEL R108, R133, -INF , !P6 ;  /* 0xff800000856c7808 */ /* 0x000fc40007000000 */
[----:B------:R-:W-:Y:S02]  /*1ba10*/  FSEL R135, R135, -INF , !P5 ;  /* 0xff80000087877808 */ /* 0x000fe40006800000 */
[----:B------:R-:W-:Y:S01]  /*1ba20*/  ISETP.GE.AND P6, PT, R28, R4, PT ;  /* 0x000000041c00720c */ /* 0x000fe20003fc6270 */
[----:B--2---:R-:W-:Y:S01]  /*1ba30*/  VIADD R29, R0, 0xfffffe30 ;  /* 0xfffffe30001d7836 */ /* 0x004fe20000000000 */
[-C--:B------:R-:W-:Y:S01]  /*1ba40*/  ISETP.GE.AND P5, PT, R28, R5.reuse, PT ;  /* 0x000000051c00720c */ /* 0x080fe20003fa6270 */
[----:B------:R-:W-:Y:S01]  /*1ba50*/  VIADD R28, R0, 0xfffffe31 ;  /* 0xfffffe31001c7836 */ /* 0x000fe20000000000 */
[----:B------:R-:W-:Y:S01]  /*1ba60*/  FSEL R133, R230, -INF , !P1 ;  /* 0xff800000e6857808 */ /* 0x000fe20004800000 */
[----:B-----5:R-:W-:Y:S01]  /*1ba70*/  HMMA.16816.F32 R24, R12, R48, R72 ;  /* 0x000000300c18723c */ /* 0x020fe20000001848 */
[----:B------:R-:W-:Y:S02]  /*1ba80*/  ISETP.GE.AND P1, PT, R29, R5, PT ;  /* 0x000000051d00720c */ /* 0x000fe40003f26270 */
[----:B------:R-:W-:-:S02]  /*1ba90*/  FSEL R107, R39, -INF , !P2 ;  /* 0xff800000276b7808 */ /* 0x000fc40005000000 */
[----:B------:R-:W-:Y:S02]  /*1baa0*/  FSEL R132, R132, -INF , !P3 ;  /* 0xff80000084847808 */ /* 0x000fe40005800000 */
[C---:B------:R-:W-:Y:S02]  /*1bab0*/  ISETP.GE.AND P2, PT, R28.reuse, R4, PT ;  /* 0x000000041c00720c */ /* 0x040fe40003f46270 */
[----:B------:R-:W-:Y:S01]  /*1bac0*/  ISETP.GE.AND P3, PT, R28, R5, PT ;  /* 0x000000051c00720c */ /* 0x000fe20003f66270 */
[----:B------:R-:W-:Y:S01]  /*1bad0*/  VIADD R28, R0, 0xfffffe38 ;  /* 0xfffffe38001c7836 */ /* 0x000fe20000000000 */
[----:B------:R-:W-:Y:S01]  /*1bae0*/  FSEL R119, R38, -INF , !P1 ;  /* 0xff80000026777808 */ /* 0x000fe20004800000 */
[----:B------:R2:W-:Y:S01]  /*1baf0*/  MUFU.TANH R209, R30 ;  /* 0x0000001e00d17308 */ /* 0x0005e20000002400 */
[----:B------:R-:W-:Y:S02]  /*1bb00*/  FSEL R110, R229, -INF , !P6 ;  /* 0xff800000e56e7808 */ /* 0x000fe40007000000 */
[----:B------:R-:W-:-:S05]  /*1bb10*/  FSEL R111, R172, -INF , !P5 ;  /* 0xff800000ac6f7808 */ /* 0x000fca0006800000 */
[----:B------:R5:W-:Y:S01]  /*1bb20*/  MUFU.TANH R38, R20 ;  /* 0x0000001400267308 */ /* 0x000be20000002400 */
[----:B------:R-:W-:Y:S02]  /*1bb30*/  FSEL R109, R231, -INF , !P4 ;  /* 0xff800000e76d7808 */ /* 0x000fe40006000000 */
[CC--:B------:R-:W-:Y:S02]  /*1bb40*/  ISETP.GE.AND P6, PT, R28.reuse, R4.reuse, PT ;  /* 0x000000041c00720c */ /* 0x0c0fe40003fc6270 */
[----:B------:R-:W-:Y:S01]  /*1bb50*/  ISETP.GE.AND P5, PT, R28, R5, PT ;  /* 0x000000051c00720c */ /* 0x000fe20003fa6270 */
[----:B--2---:R-:W-:Y:S01]  /*1bb60*/  FMUL.FTZ R30, R33, UR4 ;  /* 0x00000004211e7c20 */ /* 0x004fe20008410000 */
[----:B------:R-:W-:Y:S01]  /*1bb70*/  ISETP.GE.AND P4, PT, R29, R4, PT ;  /* 0x000000041d00720c */ /* 0x000fe20003f86270 */
[----:B------:R-:W-:Y:S01]  /*1bb80*/  VIADD R28, R0, 0xfffffe39 ;  /* 0xfffffe39001c7836 */ /* 0x000fe20000000000 */
[----:B------:R-:W-:Y:S01]  /*1bb90*/  FSEL R115, R228, -INF , !P2 ;  /* 0xff800000e4737808 */ /* 0x000fe20005000000 */
[----:B------:R2:W-:Y:S01]  /*1bba0*/  MUFU.TANH R183, R30 ;  /* 0x0000001e00b77308 */ /* 0x0005e20000002400 */
[----:B-----5:R-:W-:Y:S01]  /*1bbb0*/  VIADD R20, R0, 0xfffffe40 ;  /* 0xfffffe4000147836 */ /* 0x020fe20000000000 */
[----:B------:R-:W-:Y:S01]  /*1bbc0*/  FSEL R118, R168, -INF , !P3 ;  /* 0xff800000a8767808 */ /* 0x000fe20005800000 */
[----:B------:R-:W-:-:S03]  /*1bbd0*/  FMUL.FTZ R29, R35, UR4 ;  /* 0x00000004231d7c20 */ /* 0x000fc60008410000 */
[CC--:B------:R-:W-:Y:S02]  /*1bbe0*/  ISETP.GE.AND P2, PT, R20.reuse, R4.reuse, PT ;  /* 0x000000041400720c */ /* 0x0c0fe40003f46270 */
[-C--:B------:R-:W-:Y:S01]  /*1bbf0*/  ISETP.GE.AND P3, PT, R20, R5.reuse, PT ;  /* 0x000000051400720c */ /* 0x080fe20003f66270 */
[----:B------:R-:W-:Y:S01]  /*1bc00*/  VIADD R20, R0, 0xfffffe41 ;  /* 0xfffffe4100147836 */ /* 0x000fe20000000000 */
[----:B------:R-:W-:Y:S01]  /*1bc10*/  FSEL R114, R226, -INF , !P4 ;  /* 0xff800000e2727808 */ /* 0x000fe20006000000 */
[----:B--2---:R-:W-:Y:S01]  /*1bc20*/  FMUL.FTZ R30, R34, UR4 ;  /* 0x00000004221e7c20 */ /* 0x004fe20008410000 */
[----:B------:R-:W2:Y:S01]  /*1bc30*/  MUFU.TANH R208, R31 ;  /* 0x0000001f00d07308 */ /* 0x000ea20000002400 */
[C---:B------:R-:W-:Y:S02]  /*1bc40*/  ISETP.GE.AND P4, PT, R28.reuse, R4, PT ;  /* 0x000000041c00720c */ /* 0x040fe40003f86270 */
[----:B------:R-:W-:Y:S02]  /*1bc50*/  ISETP.GE.AND P1, PT, R28, R5, PT ;  /* 0x000000051c00720c */ /* 0x000fe40003f26270 */
[----:B------:R-:W-:-:S02]  /*1bc60*/  FSEL R113, R225, -INF , !P6 ;  /* 0xff800000e1717808 */ /* 0x000fc40007000000 */
[----:B------:R-:W-:Y:S01]  /*1bc70*/  FSEL R117, R37, -INF , !P5 ;  /* 0xff80000025757808 */ /* 0x000fe20006800000 */
[----:B------:R-:W5:Y:S01]  /*1bc80*/  MUFU.TANH R39, R30 ;  /* 0x0000001e00277308 */ /* 0x000f620000002400 */
[C---:B------:R-:W-:Y:S02]  /*1bc90*/  ISETP.GE.AND P6, PT, R20.reuse, R4, PT ;  /* 0x000000041400720c */ /* 0x040fe40003fc6270 */
[----:B------:R-:W-:-:S05]  /*1bca0*/  ISETP.GE.AND P5, PT, R20, R5, PT ;  /* 0x000000051400720c */ /* 0x000fca0003fa6270 */
[----:B------:R3:W5:Y:S08]  /*1bcb0*/  MUFU.TANH R172, R29 ;  /* 0x0000001d00ac7308 */ /* 0x0007700000002400 */
[----:B------:R-:W5:Y:S08]  /*1bcc0*/  MUFU.TANH R168, R21 ;  /* 0x0000001500a87308 */ /* 0x000f700000002400 */
[----:B------:R4:W-:Y:S01]  /*1bcd0*/  MUFU.TANH R37, R22 ;  /* 0x0000001600257308 */ /* 0x0009e20000002400 */
[----:B---3--:R-:W-:Y:S01]  /*1bce0*/  HMMA.16816.F32 R28, R8, R52, R24 ;  /* 0x00000034081c723c */ /* 0x008fe20000001818 */
[----:B------:R-:W-:-:S07]  /*1bcf0*/  FMUL.FTZ R25, R23, UR4 ;  /* 0x0000000417197c20 */ /* 0x000fce0008410000 */
[C---:B----4-:R-:W-:Y:S01]  /*1bd00*/  HMMA.16816.F32 R20, R12.reuse, R50, R76 ;  /* 0x000000320c14723c */ /* 0x050fe2000000184c */
[----:B------:R-:W3:Y:S01]  /*1bd10*/  LDSM.16.M88.4 R48, [R7+0x8000] ;  /* 0x008000000730783b */ /* 0x000ee20000000200 */
[----:B------:R-:W-:Y:S01]  /*1bd20*/  VIADD R24, R0, 0xfffffe48 ;  /* 0xfffffe4800187836 */ /* 0x000fe20000000000 */
[----:B------:R-:W-:Y:S01]  /*1bd30*/  FSEL R112, R227, -INF , !P4 ;  /* 0xff800000e3707808 */ /* 0x000fe20006000000 */
[----:B------:R4:W5:Y:S01]  /*1bd40*/  MUFU.TANH R105, R25 ;  /* 0x0000001900697308 */ /* 0x0009620000002400 */
[----:B------:R-:W-:Y:S02]  /*1bd50*/  FSEL R116, R223, -INF , !P1 ;  /* 0xff800000df747808 */ /* 0x000fe40004800000 */
[C---:B------:R-:W-:Y:S02]  /*1bd60*/  ISETP.GE.AND P4, PT, R24.reuse, R4, PT ;  /* 0x000000041800720c */ /* 0x040fe40003f86270 */
[----:B------:R-:W-:Y:S02]  /*1bd70*/  ISETP.GE.AND P1, PT, R24, R5, PT ;  /* 0x000000051800720c */ /* 0x000fe40003f26270 */
[----:B------:R-:W-:Y:S01]  /*1bd80*/  FMUL.FTZ R33, R28, UR4 ;  /* 0x000000041c217c20 */ /* 0x000fe20008410000 */
[C---:B------:R-:W-:Y:S01]  /*1bd90*/  VIADD R28, R0.reuse, 0xfffffe50 ;  /* 0xfffffe50001c7836 */ /* 0x040fe20000000000 */
[----:B----4-:R-:W-:Y:S01]  /*1bda0*/  HMMA.16816.F32 R24, R12, R56, R64 ;  /* 0x000000380c18723c */ /* 0x010fe20000001840 */
[----:B------:R-:W-:Y:S01]  /*1bdb0*/  VIADD R32, R0, 0xfffffe49 ;  /* 0xfffffe4900207836 */ /* 0x000fe20000000000 */
[----:B------:R-:W-:-:S02]  /*1bdc0*/  FSEL R171, R171, -INF , !P5 ;  /* 0xff800000abab7808 */ /* 0x000fc40006800000 */
[----:B------:R-:W-:-:S04]  /*1bdd0*/  ISETP.GE.AND P5, PT, R28, R5, PT ;  /* 0x000000051c00720c */ /* 0x000fc80003fa6270 */
[----:B-1----:R-:W-:Y:S01]  /*1bde0*/  HMMA.16816.F32 R72, R16, R44, R120 ;  /* 0x0000002c1048723c */ /* 0x002fe20000001878 */
[----:B------:R-:W-:Y:S02]  /*1bdf0*/  FSEL R121, R224, -INF , !P6 ;  /* 0xff800000e0797808 */ /* 0x000fe40007000000 */
[----:B------:R-:W-:Y:S01]  /*1be00*/  ISETP.GE.AND P6, PT, R28, R4, PT ;  /* 0x000000041c00720c */ /* 0x000fe20003fc6270 */
[----:B------:R-:W-:Y:S01]  /*1be10*/  VIADD R28, R0, 0xfffffe51 ;  /* 0xfffffe51001c7836 */ /* 0x000fe20000000000 */
[----:B------:R-:W-:-:S03]  /*1be20*/  FSEL R120, R222, -INF , !P2 ;  /* 0xff800000de787808 */ /* 0x000fc60005000000 */
[----:B------:R-:W-:Y:S01]  /*1be30*/  HMMA.16816.F32 R64, R16, R46, R124 ;  /* 0x0000002e1040723c */ /* 0x000fe2000000187c */
[----:B------:R-:W1:Y:S01]  /*1be40*/  LDSM.16.M88.4 R44, [R7+0x8800] ;  /* 0x00880000072c783b */ /* 0x000e620000000200 */
[----:B------:R-:W-:Y:S01]  /*1be50*/  FSEL R170, R170, -INF , !P3 ;  /* 0xff800000aaaa7808 */ /* 0x000fe20005800000 */
[----:B------:R3:W-:Y:S01]  /*1be60*/  MUFU.TANH R100, R33 ;  /* 0x0000002100647308 */ /* 0x0007e20000002400 */
[----:B------:R-:W-:-:S04]  /*1be70*/  ISETP.GE.AND P2, PT, R32, R4, PT ;  /* 0x000000042000720c */ /* 0x000fc80003f46270 */
[C---:B------:R-:W-:Y:S01]  /*1be80*/  HMMA.16816.F32 R20, R8.reuse, R54, R20 ;  /* 0x000000360814723c */ /* 0x040fe20000001814 */
[-C--:B------:R-:W-:Y:S01]  /*1be90*/  ISETP.GE.AND P3, PT, R32, R5.reuse, PT ;  /* 0x000000052000720c */ /* 0x080fe20003f66270 */
[----:B------:R-:W-:Y:S01]  /*1bea0*/  FMUL.FTZ R29, R29, UR4 ;  /* 0x000000041d1d7c20 */ /* 0x000fe20008410000 */
[----:B------:R-:W-:Y:S01]  /*1beb0*/  FSEL R123, R220, -INF , !P4 ;  /* 0xff800000dc7b7808 */ /* 0x000fe20006000000 */
[----:B------:R-:W-:Y:S01]  /*1bec0*/  FMUL.FTZ R30, R30, UR4 ;  /* 0x000000041e1e7c20 */ /* 0x000fe20008410000 */
[----:B------:R-:W-:Y:S01]  /*1bed0*/  FSEL R169, R169, -INF , !P1 ;  /* 0xff800000a9a97808 */ /* 0x000fe20004800000 */
[----:B------:R-:W-:Y:S01]  /*1bee0*/  FMUL.FTZ R31, R31, UR4 ;  /* 0x000000041f1f7c20 */ /* 0x000fe20008410000 */
[C---:B------:R-:W-:Y:S01]  /*1bef0*/  ISETP.GE.AND P4, PT, R28.reuse, R4, PT ;  /* 0x000000041c00720c */ /* 0x040fe20003f86270 */
[----:B------:R-:W4:Y:S01]  /*1bf00*/  LDSM.16.M88.4 R52, [R2+0x9000] ;  /* 0x009000000234783b */ /* 0x000f220000000200 */
[----:B------:R-:W-:Y:S01]  /*1bf10*/  ISETP.GE.AND P1, PT, R28, R5, PT ;  /* 0x000000051c00720c */ /* 0x000fe20003f26270 */
[----:B---3--:R-:W-:Y:S01]  /*1bf20*/  HMMA.16816.F32 R32, R8, R48, R24 ;  /* 0x000000300820723c */ /* 0x008fe20000001818 */
[----:B------:R-:W-:Y:S01]  /*1bf30*/  VIADD R24, R0, 0xfffffe60 ;  /* 0xfffffe6000187836 */ /* 0x000fe20000000000 */
[----:B------:R-:W-:-:S02]  /*1bf40*/  FSEL R127, R217, -INF , !P4 ;  /* 0xff800000d97f7808 */ /* 0x000fc40006000000 */
[----:B------:R-:W-:Y:S02]  /*1bf50*/  FSEL R175, R175, -INF , !P1 ;  /* 0xff800000afaf7808 */ /* 0x000fe40004800000 */
[C---:B------:R-:W-:Y:S02]  /*1bf60*/  ISETP.GE.AND P4, PT, R24.reuse, R4, PT ;  /* 0x000000041800720c */ /* 0x040fe40003f86270 */
[----:B------:R-:W-:Y:S02]  /*1bf70*/  ISETP.GE.AND P1, PT, R24, R5, PT ;  /* 0x000000051800720c */ /* 0x000fe40003f26270 */
[----:B------:R-:W-:Y:S01]  /*1bf80*/  HMMA.16816.F32 R24, R12, R58, R80 ;  /* 0x0000003a0c18723c */ /* 0x000fe20000001850 */
[----:B------:R3:W5:Y:S01]  /*1bf90*/  MUFU.TANH R104, R29 ;  /* 0x0000001d00687308 */ /* 0x0007620000002400 */
[----:B------:R-:W-:Y:S01]  /*1bfa0*/  VIADD R28, R0, 0xfffffe59 ;  /* 0xfffffe59001c7836 */ /* 0x000fe20000000000 */
[----:B------:R-:W-:Y:S01]  /*1bfb0*/  FSEL R122, R221, -INF , !P2 ;  /* 0xff800000dd7a7808 */ /* 0x000fe20005000000 */
[----:B------:R-:W-:Y:S01]  /*1bfc0*/  FMUL.FTZ R20, R20, UR4 ;  /* 0x0000000414147c20 */ /* 0x000fe20008410000 */
[----:B------:R-:W-:-:S02]  /*1bfd0*/  FSEL R124, R219, -INF , !P3 ;  /* 0xff800000db7c7808 */ /* 0x000fc40005800000 */
[----:B------:R-:W-:Y:S02]  /*1bfe0*/  FSEL R125, R218, -INF , !P6 ;  /* 0xff800000da7d7808 */ /* 0x000fe40007000000 */
[----:B------:R-:W-:Y:S01]  /*1bff0*/  FSEL R180, R180, -INF , !P5 ;  /* 0xff800000b4b47808 */ /* 0x000fe20006800000 */
[----:B------:R-:W-:Y:S01]  /*1c000*/  MUFU.TANH R97, R30 ;  /* 0x0000001e00617308 */ /* 0x000fe20000002400 */
[CC--:B------:R-:W-:Y:S01]  /*1c010*/  ISETP.GE.AND P6, PT, R28.reuse, R4.reuse, PT ;  /* 0x000000041c00720c */ /* 0x0c0fe20003fc6270 */
[----:B------:R-:W-:Y:S01]  /*1c020*/  FMUL.FTZ R21, R21, UR4 ;  /* 0x0000000415157c20 */ /* 0x000fe20008410000 */
[----:B------:R-:W-:Y:S01]  /*1c030*/  ISETP.GE.AND P5, PT, R28, R5, PT ;  /* 0x000000051c00720c */ /* 0x000fe20003fa6270 */
[----:B------:R-:W-:Y:S01]  /*1c040*/  FMUL.FTZ R22, R22, UR4 ;  /* 0x0000000416167c20 */ /* 0x000fe20008410000 */
[----:B------:R2:W5:Y:S01]  /*1c050*/  LDSM.16.M88.4 R56, [R6+0x9800] ;  /* 0x009800000638783b */ /* 0x0005620000000200 */
[----:B---3--:R-:W-:Y:S02]  /*1c060*/  VIADD R29, R0, 0xfffffe58 ;  /* 0xfffffe58001d7836 */ /* 0x008fe40000000000 */
[----:B------:R3:W5:Y:S03]  /*1c070*/  MUFU.TANH R86, R31 ;  /* 0x0000001f00567308 */ /* 0x0007660000002400 */
[----:B------:R-:W-:-:S02]  /*1c080*/  ISETP.GE.AND P2, PT, R29, R4, PT ;  /* 0x000000041d00720c */ /* 0x000fc40003f46270 */
[----:B------:R-:W-:-:S03]  /*1c090*/  ISETP.GE.AND P3, PT, R29, R5, PT ;  /* 0x000000051d00720c */ /* 0x000fc60003f66270 */
[----:B------:R1:W-:Y:S01]  /*1c0a0*/  MUFU.TANH R84, R20 ;  /* 0x0000001400547308 */ /* 0x0003e20000002400 */
[----:B------:R-:W-:Y:S01]  /*1c0b0*/  FSEL R126, R216, -INF , !P2 ;  /* 0xff800000d87e7808 */ /* 0x000fe20005000000 */
[----:B---3--:R-:W-:Y:S01]  /*1c0c0*/  HMMA.16816.F32 R28, R12, R40, R60 ;  /* 0x000000280c1c723c */ /* 0x008fe2000000183c */
[----:B------:R-:W-:Y:S01]  /*1c0d0*/  FSEL R174, R174, -INF , !P3 ;  /* 0xff800000aeae7808 */ /* 0x000fe20005800000 */
[----:B-1----:R-:W-:-:S06]  /*1c0e0*/  VIADD R20, R0, 0xfffffe61 ;  /* 0xfffffe6100147836 */ /* 0x002fcc0000000000 */
[----:B------:R-:W-:Y:S01]  /*1c0f0*/  HMMA.16816.F32 R40, R12, R42, R68 ;  /* 0x0000002a0c28723c */ /* 0x000fe20000001844 */
[----:B------:R1:W3:Y:S01]  /*1c100*/  MUFU.TANH R85, R21 ;  /* 0x0000001500557308 */ /* 0x0002e20000002400 */
[C---:B------:R-:W-:Y:S02]  /*1c110*/  ISETP.GE.AND P2, PT, R20.reuse, R4, PT ;  /* 0x000000041400720c */ /* 0x040fe40003f46270 */
[----:B------:R-:W-:Y:S01]  /*1c120*/  ISETP.GE.AND P3, PT, R20, R5, PT ;  /* 0x000000051400720c */ /* 0x000fe20003f66270 */
[----:B------:R-:W-:-:S03]  /*1c130*/  VIADD R20, R0, 0xfffffe68 ;  /* 0xfffffe6800147836 */ /* 0x000fc60000000000 */
[----:B------:R-:W-:Y:S01]  /*1c140*/  HMMA.16816.F32 R24, R8, R50, R24 ;  /* 0x000000320818723c */ /* 0x000fe20000001818 */
[----:B------:R4:W-:Y:S01]  /*1c150*/  MUFU.TANH R80, R22 ;  /* 0x0000001600507308 */ /* 0x0009e20000002400 */
[----:B------:R-:W-:Y:S01]  /*1c160*/  FSEL R173, R173, -INF , !P6 ;  /* 0xff800000adad7808 */ /* 0x000fe20007000000 */
[----:B------:R-:W3:Y:S01]  /*1c170*/  LDSM.16.M88.4 R48, [R7+0x9000] ;  /* 0x009000000730783b */ /* 0x000ee20000000200 */
[----:B------:R-:W-:Y:S02]  /*1c180*/  FSEL R81, R185, -INF , !P5 ;  /* 0xff800000b9517808 */ /* 0x000fe40006800000 */
[----:B------:R-:W-:Y:S01]  /*1c190*/  ISETP.GE.AND P6, PT, R20, R4, PT ;  /* 0x000000041400720c */ /* 0x000fe20003fc6270 */
[----:B-1----:R-:W-:Y:S01]  /*1c1a0*/  VIADD R21, R0, 0xfffffe69 ;  /* 0xfffffe6900157836 */ /* 0x002fe20000000000 */
[----:B------:R-:W-:Y:S01]  /*1c1b0*/  ISETP.GE.AND P5, PT, R20, R5, PT ;  /* 0x000000051400720c */ /* 0x000fe20003fa6270 */
[----:B------:R-:W-:Y:S01]  /*1c1c0*/  VIADD R20, R0, 0xfffffe70 ;  /* 0xfffffe7000147836 */ /* 0x000fe20000000000 */
[----:B------:R-:W-:-:S02]  /*1c1d0*/  FSEL R82, R181, -INF , !P4 ;  /* 0xff800000b5527808 */ /* 0x000fc40006000000 */
[----:B------:R-:W-:Y:S01]  /*1c1e0*/  FSEL R185, R212, -INF , !P1 ;  /* 0xff800000d4b97808 */ /* 0x000fe20004800000 */
[----:B----4-:R-:W-:Y:S01]  /*1c1f0*/  FMUL.FTZ R22, R32, UR4 ;  /* 0x0000000420167c20 */ /* 0x010fe20008410000 */
[CC--:B------:R-:W-:Y:S02]  /*1c200*/  ISETP.GE.AND P4, PT, R21.reuse, R4.reuse, PT ;  /* 0x000000041500720c */ /* 0x0c0fe40003f86270 */
[----:B------:R-:W-:Y:S01]  /*1c210*/  ISETP.GE.AND P1, PT, R21, R5, PT ;  /* 0x000000051500720c */ /* 0x000fe20003f26270 */
[----:B------:R1:W-:Y:S01]  /*1c220*/  MUFU.TANH R78, R22 ;  /* 0x00000016004e7308 */ /* 0x0003e20000002400 */
[----:B------:R-:W-:Y:S01]  /*1c230*/  VIADD R21, R0, 0xfffffe71 ;  /* 0xfffffe7100157836 */ /* 0x000fe20000000000 */
[----:B------:R-:W-:Y:S01]  /*1c240*/  FSEL R83, R214, -INF , !P2 ;  /* 0xff800000d6537808 */ /* 0x000fe20005000000 */
[----:B------:R-:W-:Y:S01]  /*1c250*/  HMMA.16816.F32 R28, R8, R44, R28 ;  /* 0x0000002c081c723c */ /* 0x000fe2000000181c */
[----:B------:R-:W-:Y:S02]  /*1c260*/  FSEL R188, R188, -INF , !P3 ;  /* 0xff800000bcbc7808 */ /* 0x000fe40005800000 */
[----:B------:R-:W-:-:S02]  /*1c270*/  ISETP.GE.AND P2, PT, R20, R4, PT ;  /* 0x000000041400720c */ /* 0x000fc40003f46270 */
[-C--:B------:R-:W-:Y:S01]  /*1c280*/  ISETP.GE.AND P3, PT, R20, R5.reuse, PT ;  /* 0x000000051400720c */ /* 0x080fe20003f66270 */
[----:B------:R-:W-:Y:S01]  /*1c290*/  VIADD R20, R0, 0xfffffe78 ;  /* 0xfffffe7800147836 */ /* 0x000fe20000000000 */
[----:B------:R-:W-:Y:S02]  /*1c2a0*/  FSEL R182, R182, -INF , !P6 ;  /* 0xff800000b6b67808 */ /* 0x000fe40007000000 */
[----:B------:R-:W-:Y:S01]  /*1c2b0*/  FSEL R184, R184, -INF , !P5 ;  /* 0xff800000b8b87808 */ /* 0x000fe20006800000 */
[----:B-1----:R-:W-:Y:S01]  /*1c2c0*/  FMUL.FTZ R22, R33, UR4 ;  /* 0x0000000421167c20 */ /* 0x002fe20008410000 */
[C---:B------:R-:W-:Y:S02]  /*1c2d0*/  ISETP.GE.AND P6, PT, R21.reuse, R4, PT ;  /* 0x000000041500720c */ /* 0x040fe40003fc6270 */
[----:B------:R-:W-:Y:S01]  /*1c2e0*/  ISETP.GE.AND P5, PT, R21, R5, PT ;  /* 0x000000051500720c */ /* 0x000fe20003fa6270 */
[----:B------:R1:W-:Y:S01]  /*1c2f0*/  MUFU.TANH R77, R22 ;  /* 0x00000016004d7308 */ /* 0x0003e20000002400 */
        /* <DEDUP_REMOVED lines=8> */
[----:B-1----:R-:W-:Y:S01]  /*1c380*/  FMUL.FTZ R22, R34, UR4 ;  /* 0x0000000422167c20 */ /* 0x002fe20008410000 */
[----:B------:R-:W-:-:S02]  /*1c390*/  ISETP.GE.AND P2, PT, R21, R4, PT ;  /* 0x000000041500720c */ /* 0x000fc40003f46270 */
[-C--:B------:R-:W-:Y:S01]  /*1c3a0*/  ISETP.GE.AND P3, PT, R21, R5.reuse, PT ;  /* 0x000000051500720c */ /* 0x080fe20003f66270 */
[----:B------:R1:W-:Y:S01]  /*1c3b0*/  MUFU.TANH R76, R22 ;  /* 0x00000016004c7308 */ /* 0x0003e20000002400 */
[----:B------:R-:W-:Y:S01]  /*1c3c0*/  FMUL.FTZ R21, R24, UR4 ;  /* 0x0000000418157c20 */ /* 0x000fe20008410000 */
[----:B------:R-:W-:Y:S01]  /*1c3d0*/  FSEL R71, R213, -INF , !P6 ;  /* 0xff800000d5477808 */ /* 0x000fe20007000000 */
[----:B------:R-:W-:Y:S01]  /*1c3e0*/  VIADD R24, R0, 0xfffffe89 ;  /* 0xfffffe8900187836 */ /* 0x000fe20000000000 */
[----:B------:R-:W-:Y:S02]  /*1c3f0*/  FSEL R197, R197, -INF , !P5 ;  /* 0xff800000c5c57808 */ /* 0x000fe40006800000 */
[C---:B------:R-:W-:Y:S02]  /*1c400*/  ISETP.GE.AND P6, PT, R20.reuse, R4, PT ;  /* 0x000000041400720c */ /* 0x040fe40003fc6270 */
[----:B------:R-:W-:Y:S01]  /*1c410*/  ISETP.GE.AND P5, PT, R20, R5, PT ;  /* 0x000000051400720c */ /* 0x000fe20003fa6270 */
[----:B------:R4:W-:Y:S01]  /*1c420*/  MUFU.TANH R69, R21 ;  /* 0x0000001500457308 */ /* 0x0009e20000002400 */
[----:B------:R-:W-:-:S02]  /*1c430*/  VIADD R20, R0, 0xfffffe88 ;  /* 0xfffffe8800147836 */ /* 0x000fc40000000000 */
[----:B--2---:R-:W-:Y:S01]  /*1c440*/  FMUL.FTZ R6, R26, UR4 ;  /* 0x000000041a067c20 */ /* 0x004fe20008410000 */
[----:B-1----:R-:W-:Y:S02]  /*1c450*/  FMUL.FTZ R22, R35, UR4 ;  /* 0x0000000423167c20 */ /* 0x002fe40008410000 */
[----:B------:R-:W-:Y:S01]  /*1c460*/  HMMA.16816.F32 R32, R8, R46, R40 ;  /* 0x0000002e0820723c */ /* 0x000fe20000001828 */
[----:B------:R-:W1:Y:S01]  /*1c470*/  LDSM.16.M88.4 R44, [R2+0x9800] ;  /* 0x00980000022c783b */ /* 0x000e620000000200 */
[----:B------:R2:W-:Y:S01]  /*1c480*/  MUFU.TANH R70, R22 ;  /* 0x0000001600467308 */ /* 0x0005e20000002400 */
[----:B------:R-:W-:Y:S01]  /*1c490*/  FMUL.FTZ R23, R23, UR4 ;  /* 0x0000000417177c20 */ /* 0x000fe20008410000 */
[----:B------:R-:W-:Y:S01]  /*1c4a0*/  FSEL R198, R198, -INF , !P6 ;  /* 0xff800000c6c67808 */ /* 0x000fe20007000000 */
[----:B----4-:R-:W-:Y:S01]  /*1c4b0*/  VIADD R21, R0, 0xfffffe81 ;  /* 0xfffffe8100157836 */ /* 0x010fe20000000000 */
[----:B------:R-:W-:Y:S02]  /*1c4c0*/  FSEL R202, R202, -INF , !P5 ;  /* 0xff800000caca7808 */ /* 0x000fe40006800000 */
[----:B------:R-:W-:-:S02]  /*1c4d0*/  ISETP.GE.AND P6, PT, R24, R4, PT ;  /* 0x000000041800720c */ /* 0x000fc40003fc6270 */
[----:B------:R4:W-:Y:S01]  /*1c4e0*/  MUFU.TANH R63, R6 ;  /* 0x00000006003f7308 */ /* 0x0009e20000002400 */
[----:B------:R-:W-:Y:S01]  /*1c4f0*/  ISETP.GE.AND P5, PT, R24, R5, PT ;  /* 0x000000051800720c */ /* 0x000fe20003fa6270 */
[----:B------:R-:W-:Y:S01]  /*1c500*/  FMUL.FTZ R24, R28, UR4 ;  /* 0x000000041c187c20 */ /* 0x000fe20008410000 */
[----:B------:R-:W-:Y:S02]  /*1c510*/  FSEL R191, R191, -INF , !P4 ;  /* 0xff800000bfbf7808 */ /* 0x000fe40006000000 */
[----:B------:R-:W-:Y:S01]  /*1c520*/  FSEL R194, R194, -INF , !P1 ;  /* 0xff800000c2c27808 */ /* 0x000fe20004800000 */
[----:B--2---:R-:W-:Y:S01]  /*1c530*/  FMUL.FTZ R22, R25, UR4 ;  /* 0x0000000419167c20 */ /* 0x004fe20008410000 */
[----:B------:R-:W-:Y:S01]  /*1c540*/  FSEL R190, R190, -INF , !P2 ;  /* 0xff800000bebe7808 */ /* 0x000fe20005000000 */
[----:B------:R-:W2:Y:S01]  /*1c550*/  MUFU.TANH R79, R23 ;  /* 0x00000017004f7308 */ /* 0x000ea20000002400 */
[----:B------:R-:W-:Y:S02]  /*1c560*/  FSEL R196, R196, -INF , !P3 ;  /* 0xff800000c4c47808 */ /* 0x000fe40005800000 */
[----:B------:R-:W-:-:S02]  /*1c570*/  ISETP.GE.AND P4, PT, R21, R4, PT ;  /* 0x000000041500720c */ /* 0x000fc40003f86270 */
[-C--:B------:R-:W-:Y:S02]  /*1c580*/  ISETP.GE.AND P1, PT, R21, R5.reuse, PT ;  /* 0x000000051500720c */ /* 0x080fe40003f26270 */
[C---:B------:R-:W-:Y:S01]  /*1c590*/  ISETP.GE.AND P2, PT, R20.reuse, R4, PT ;  /* 0x000000041400720c */ /* 0x040fe20003f46270 */
[----:B------:R5:W2:Y:S01]  /*1c5a0*/  MUFU.TANH R68, R22 ;  /* 0x0000001600447308 */ /* 0x000aa20000002400 */
[----:B------:R-:W-:Y:S01]  /*1c5b0*/  ISETP.GE.AND P3, PT, R20, R5, PT ;  /* 0x000000051400720c */ /* 0x000fe20003f66270 */
[----:B----4-:R-:W-:Y:S01]  /*1c5c0*/  VIADD R6, R0, 0xfffffe90 ;  /* 0xfffffe9000067836 */ /* 0x010fe20000000000 */
[----:B------:R-:W-:-:S05]  /*1c5d0*/  FSEL R206, R206, -INF , !P1 ;  /* 0xff800000cece7808 */ /* 0x000fca0004800000 */
[----:B------:R4:W-:Y:S01]  /*1c5e0*/  MUFU.TANH R61, R24 ;  /* 0x00000018003d7308 */ /* 0x0009e20000002400 */
[C---:B------:R-:W-:Y:S01]  /*1c5f0*/  ISETP.GE.AND P1, PT, R6.reuse, R5, PT ;  /* 0x000000050600720c */ /* 0x040fe20003f26270 */
[----:B-----5:R-:W-:Y:S01]  /*1c600*/  HMMA.16816.F32 R20, R12, R52, R72 ;  /* 0x000000340c14723c */ /* 0x020fe20000001848 */
[----:B------:R-:W-:Y:S02]  /*1c610*/  FSEL R75, R211, -INF , !P4 ;  /* 0xff800000d34b7808 */ /* 0x000fe40006000000 */
[----:B------:R-:W-:Y:S01]  /*1c620*/  ISETP.GE.AND P4, PT, R6, R4, PT ;  /* 0x000000040600720c */ /* 0x000fe20003f86270 */
[C---:B------:R-:W-:Y:S02]  /*1c630*/  VIADD R6, R0.reuse, 0xfffffe98 ;  /* 0xfffffe9800067836 */ /* 0x040fe40000000000 */
[----:B----4-:R-:W-:Y:S01]  /*1c640*/  VIADD R24, R0, 0xfffffe91 ;  /* 0xfffffe9100187836 */ /* 0x010fe20000000000 */
[----:B------:R-:W-:Y:S02]  /*1c650*/  FSEL R200, R200, -INF , !P2 ;  /* 0xff800000c8c87808 */ /* 0x000fe40005000000 */
[----:B------:R-:W-:-:S02]  /*1c660*/  FSEL R201, R201, -INF , !P3 ;  /* 0xff800000c9c97808 */ /* 0x000fc40005800000 */
[CC--:B------:R-:W-:Y:S02]  /*1c670*/  ISETP.GE.AND P2, PT, R24.reuse, R4.reuse, PT ;  /* 0x000000041800720c */ /* 0x0c0fe40003f46270 */
[-C--:B------:R-:W-:Y:S01]  /*1c680*/  ISETP.GE.AND P3, PT, R24, R5.reuse, PT ;  /* 0x000000051800720c */ /* 0x080fe20003f66270 */
[----:B------:R-:W-:Y:S01]  /*1c690*/  FMUL.FTZ R24, R30, UR4 ;  /* 0x000000041e187c20 */ /* 0x000fe20008410000 */
[----:B------:R-:W-:Y:S01]  /*1c6a0*/  FSEL R199, R199, -INF , !P6 ;  /* 0xff800000c7c77808 */ /* 0x000fe20007000000 */
[----:B------:R-:W-:Y:S01]  /*1c6b0*/  FMUL.FTZ R25, R29, UR4 ;  /* 0x000000041d197c20 */ /* 0x000fe20008410000 */
[----:B------:R-:W-:Y:S01]  /*1c6c0*/  FSEL R205, R205, -INF , !P5 ;  /* 0xff800000cdcd7808 */ /* 0x000fe20006800000 */
[----:B------:R-:W-:Y:S01]  /*1c6d0*/  HMMA.16816.F32 R40, R16, R56, R128 ;  /* 0x000000381028723c */ /* 0x000fe20000001880 */
[C---:B------:R-:W-:Y:S02]  /*1c6e0*/  ISETP.GE.AND P6, PT, R6.reuse, R4, PT ;  /* 0x000000040600720c */ /* 0x040fe40003fc6270 */
[----:B------:R-:W-:Y:S01]  /*1c6f0*/  ISETP.GE.AND P5, PT, R6, R5, PT ;  /* 0x000000050600720c */ /* 0x000fe20003fa6270 */
[----:B------:R-:W-:Y:S01]  /*1c700*/  VIADD R6, R0, 0xfffffea0 ;  /* 0xfffffea000067836 */ /* 0x000fe20000000000 */
[----:B------:R4:W-:Y:S01]  /*1c710*/  MUFU.TANH R52, R24 ;  /* 0x0000001800347308 */ /* 0x0009e20000002400 */
[----:B------:R-:W-:Y:S01]  /*1c720*/  FMUL.FTZ R27, R27, UR4 ;  /* 0x000000041b1b7c20 */ /* 0x000fe20008410000 */
[----:B------:R-:W-:-:S02]  /*1c730*/  FSEL R128, R210, -INF , !P2 ;  /* 0xff800000d2807808 */ /* 0x000fc40005000000 */
[----:B------:R-:W-:Y:S02]  /*1c740*/  FSEL R208, R208, -INF , !P3 ;  /* 0xff800000d0d07808 */ /* 0x000fe40005800000 */
[C---:B------:R-:W-:Y:S02]  /*1c750*/  ISETP.GE.AND P2, PT, R6.reuse, R4, PT ;  /* 0x000000040600720c */ /* 0x040fe40003f46270 */
[----:B------:R5:W-:Y:S01]  /*1c760*/  MUFU.TANH R60, R25 ;  /* 0x00000019003c7308 */ /* 0x000be20000002400 */
[----:B------:R-:W-:Y:S01]  /*1c770*/  ISETP.GE.AND P3, PT, R6, R5, PT ;  /* 0x000000050600720c */ /* 0x000fe20003f66270 */
[C---:B------:R-:W-:Y:S01]  /*1c780*/  VIADD R6, R0.reuse, 0xfffffea1 ;  /* 0xfffffea100067836 */ /* 0x040fe20000000000 */
[----:B------:R-:W-:Y:S02]  /*1c790*/  FSEL R207, R207, -INF , !P4 ;  /* 0xff800000cfcf7808 */ /* 0x000fe40006000000 */
[----:B------:R-:W-:Y:S01]  /*1c7a0*/  FSEL R129, R209, -INF , !P1 ;  /* 0xff800000d1817808 */ /* 0x000fe20004800000 */
[----:B----4-:R-:W-:-:S02]  /*1c7b0*/  VIADD R24, R0, 0xfffffe99 ;  /* 0xfffffe9900187836 */ /* 0x010fc40000000000 */
[----:B------:R-:W4:Y:S01]  /*1c7c0*/  MUFU.TANH R62, R27 ;  /* 0x0000001b003e7308 */ /* 0x000f220000002400 */
[----:B------:R-:W-:Y:S01]  /*1c7d0*/  FSEL R204, R204, -INF , !P6 ;  /* 0xff800000cccc7808 */ /* 0x000fe20007000000 */
[----:B-----5:R-:W-:Y:S01]  /*1c7e0*/  FMUL.FTZ R25, R31, UR4 ;  /* 0x000000041f197c20 */ /* 0x020fe20008410000 */
[C---:B------:R-:W-:Y:S02]  /*1c7f0*/  ISETP.GE.AND P4, PT, R24.reuse, R4, PT ;  /* 0x000000041800720c */ /* 0x040fe40003f86270 */
[----:B------:R-:W-:-:S03]  /*1c800*/  ISETP.GE.AND P1, PT, R24, R5, PT ;  /* 0x000000051800720c */ /* 0x000fc60003f26270 */
[----:B------:R3:W-:Y:S01]  /*1c810*/  MUFU.TANH R53, R25 ;  /* 0x0000001900357308 */ /* 0x0007e20000002400 */
[----:B------:R-:W-:Y:S02]  /*1c820*/  FSEL R193, R193, -INF , !P5 ;  /* 0xff800000c1c17808 */ /* 0x000fe40006800000 */
[CC--:B------:R-:W-:Y:S02]  /*1c830*/  ISETP.GE.AND P6, PT, R6.reuse, R4.reuse, PT ;  /* 0x000000040600720c */ /* 0x0c0fe40003fc6270 */
[----:B------:R-:W-:Y:S01]  /*1c840*/  ISETP.GE.AND P5, PT, R6, R5, PT ;  /* 0x000000050600720c */ /* 0x000fe20003fa6270 */
[----:B------:R-:W-:Y:S02]  /*1c850*/  VIADD R6, R0, 0xfffffea9 ;  /* 0xfffffea900067836 */ /* 0x000fe40000000000 */
[----:B------:R-:W-:Y:S01]  /*1c860*/  FMUL.FTZ R28, R32, UR4 ;  /* 0x00000004201c7c20 */ /* 0x000fe20008410000 */
[----:B------:R-:W-:Y:S01]  /*1c870*/  FSEL R186, R186, -INF , !P2 ;  /* 0xff800000baba7808 */ /* 0x000fe20005000000 */
[----:B---3--:R-:W-:Y:S01]  /*1c880*/  HMMA.16816.F32 R24, R8, R48, R20 ;  /* 0x000000300818723c */ /* 0x008fe20000001814 */
[----:B------:R-:W-:Y:S01]  /*1c890*/  FMUL.FTZ R20, R33, UR4 ;  /* 0x0000000421147c20 */ /* 0x000fe20008410000 */
[----:B------:R3:W5:Y:S01]  /*1c8a0*/  MUFU.TANH R48, R28 ;  /* 0x0000001c00307308 */ /* 0x0007620000002400 */
[----:B------:R-:W-:-:S07]  /*1c8b0*/  ISETP.GE.AND P2, PT, R6, R4, PT ;  /* 0x000000040600720c */ /* 0x000fce0003f46270 */
[----:B------:R1:W-:Y:S01]  /*1c8c0*/  MUFU.TANH R49, R20 ;  /* 0x0000001400317308 */ /* 0x0003e20000002400 */
[----:B---3--:R-:W-:Y:S01]  /*1c8d0*/  FMUL.FTZ R28, R34, UR4 ;  /* 0x00000004221c7c20 */ /* 0x008fe20008410000 */
[----:B-1----:R-:W-:Y:S01]  /*1c8e0*/  HMMA.16816.F32 R20, R12, R54, R64 ;  /* 0x000000360c14723c */ /* 0x002fe20000001840 */
[----:B------:R-:W-:Y:S02]  /*1c8f0*/  FSEL R66, R39, -INF , !P3 ;  /* 0xff80000027427808 */ /* 0x000fe40005800000 */
[----:B------:R-:W-:Y:S01]  /*1c900*/  ISETP.GE.AND P3, PT, R6, R5, PT ;  /* 0x000000050600720c */ /* 0x000fe20003f66270 */
[----:B------:R-:W-:-:S04]  /*1c910*/  FMUL.FTZ R6, R35, UR4 ;  /* 0x0000000423067c20 */ /* 0x000fc80008410000 */
[----:B------:R-:W-:Y:S01]  /*1c920*/  HMMA.16816.F32 R32, R12, R44, R40 ;  /* 0x0000002c0c20723c */ /* 0x000fe20000001828 */
[----:B------:R1:W3:Y:S01]  /*1c930*/  LDSM.16.M88.4 R40, [R7+0x9800] ;  /* 0x009800000728783b */ /* 0x0002e20000000200 */
[----:B------:R-:W-:Y:S01]  /*1c940*/  VIADD R2, R0, 0xfffffea8 ;  /* 0xfffffea800027836 */ /* 0x000fe20000000000 */
[----:B------:R-:W-:-:S05]  /*1c950*/  FSEL R203, R203, -INF , !P4 ;  /* 0xff800000cbcb7808 */ /* 0x000fca0006000000 */
[----:B------:R-:W-:Y:S01]  /*1c960*/  HMMA.16816.F32 R16, R16, R58, R176 ;  /* 0x0000003a1010723c */ /* 0x000fe200000018b0 */
[----:B------:R-:W-:Y:S02]  /*1c970*/  ISETP.GE.AND P4, PT, R2, R4, PT ;  /* 0x000000040200720c */ /* 0x000fe40003f86270 */
[----:B------:R-:W-:Y:S02]  /*1c980*/  FSEL R192, R192, -INF , !P1 ;  /* 0xff800000c0c07808 */ /* 0x000fe40004800000 */
[----:B------:R-:W-:Y:S02]  /*1c990*/  FSEL R183, R183, -INF , !P6 ;  /* 0xff800000b7b77808 */ /* 0x000fe40007000000 */
[----:B------:R-:W-:Y:S02]  /*1c9a0*/  FSEL R172, R172, -INF , !P5 ;  /* 0xff800000acac7808 */ /* 0x000fe40006800000 */
[----:B------:R-:W-:Y:S01]  /*1c9b0*/  FSEL R168, R168, -INF , !P2 ;  /* 0xff800000a8a87808 */ /* 0x000fe20005000000 */
[----:B------:R-:W5:Y:S01]  /*1c9c0*/  MUFU.TANH R39, R28 ;  /* 0x0000001c00277308 */ /* 0x000f620000002400 */
[----:B------:R-:W-:Y:S01]  /*1c9d0*/  ISETP.GE.AND P1, PT, R2, R5, PT ;  /* 0x000000050200720c */ /* 0x000fe20003f26270 */
[----:B------:R-:W-:Y:S01]  /*1c9e0*/  VIADD R2, R0, 0xfffffeb0 ;  /* 0xfffffeb000027836 */ /* 0x000fe20000000000 */
[----:B------:R-:W-:Y:S01]  /*1c9f0*/  FSEL R64, R38, -INF , !P4 ;  /* 0xff80000026407808 */ /* 0x000fe20006000000 */
[----:B------:R-:W-:Y:S01]  /*1ca00*/  FMUL.FTZ R24, R24, UR4 ;  /* 0x0000000418187c20 */ /* 0x000fe20008410000 */
[----:B------:R-:W-:Y:S01]  /*1ca10*/  FSEL R105, R105, -INF , !P3 ;  /* 0xff80000069697808 */ /* 0x000fe20005800000 */
[----:B-1----:R-:W-:Y:S01]  /*1ca20*/  FMUL.FTZ R7, R26, UR4 ;  /* 0x000000041a077c20 */ /* 0x002fe20008410000 */
[----:B------:R-:W-:-:S04]  /*1ca30*/  DEPBAR.LE SB0, 0x0 ;  /* 0x000080000000791a */ /* 0x000fc80000000000 */
[----:B------:R1:W-:Y:S01]  /*1ca40*/  MUFU.TANH R38, R6 ;  /* 0x0000000600267308 */ /* 0x0003e20000002400 */
[----:B------:R-:W-:Y:S01]  /*1ca50*/  BAR.SYNC.DEFER_BLOCKING 0x0 ;  /* 0x0000000000007b1d */ /* 0x000fe20000010000 */
[C---:B------:R-:W-:Y:S02]  /*1ca60*/  ISETP.GE.AND P6, PT, R2.reuse, R4, PT ;  /* 0x000000040200720c */ /* 0x040fe40003fc6270 */
[----:B------:R-:W-:Y:S01]  /*1ca70*/  ISETP.GE.AND P5, PT, R2, R5, PT ;  /* 0x000000050200720c */ /* 0x000fe20003fa6270 */
[C---:B------:R-:W-:Y:S01]  /*1ca80*/  VIADD R2, R0.reuse, 0xfffffeb8 ;  /* 0xfffffeb800027836 */ /* 0x040fe20000000000 */
[----:B------:R-:W-:Y:S01]  /*1ca90*/  FSEL R65, R37, -INF , !P1 ;  /* 0xff80000025417808 */ /* 0x000fe20004800000 */
[----:B-1----:R-:W-:-:S03]  /*1caa0*/  VIADD R6, R0, 0xfffffeb1 ;  /* 0xfffffeb100067836 */ /* 0x002fc60000000000 */
[-C--:B------:R-:W-:Y:S02]  /*1cab0*/  ISETP.GE.AND P2, PT, R2, R4.reuse, PT ;  /* 0x000000040200720c */ /* 0x080fe40003f46270 */
[C---:B------:R-:W-:Y:S02]  /*1cac0*/  ISETP.GE.AND P4, PT, R6.reuse, R4, PT ;  /* 0x000000040600720c */ /* 0x040fe40003f86270 */
[-C--:B------:R-:W-:Y:S01]  /*1cad0*/  ISETP.GE.AND P1, PT, R6, R5.reuse, PT ;  /* 0x000000050600720c */ /* 0x080fe20003f26270 */
[----:B------:R-:W-:Y:S01]  /*1cae0*/  FMUL.FTZ R6, R25, UR4 ;  /* 0x0000000419067c20 */ /* 0x000fe20008410000 */
[----:B------:R-:W-:Y:S01]  /*1caf0*/  ISETP.GE.AND P3, PT, R2, R5, PT ;  /* 0x000000050200720c */ /* 0x000fe20003f66270 */
[----:B------:R-:W-:Y:S02]  /*1cb00*/  VIADD R2, R0, 0xfffffec0 ;  /* 0xfffffec000027836 */ /* 0x000fe40000000000 */
[----:B------:R1:W-:Y:S01]  /*1cb10*/  MUFU.TANH R25, R6 ;  /* 0x0000000600197308 */ /* 0x0003e20000002400 */
[----:B------:R-:W-:Y:S01]  /*1cb20*/  HMMA.16816.F32 R12, R12, R46, R16 ;  /* 0x0000002e0c0c723c */ /* 0x000fe20000001810 */
[----:B------:R-:W-:-:S02]  /*1cb30*/  FSEL R104, R104, -INF , !P4 ;  /* 0xff80000068687808 */ /* 0x000fc40006000000 */
[----:B------:R-:W-:Y:S02]  /*1cb40*/  FSEL R67, R86, -INF , !P1 ;  /* 0xff80000056437808 */ /* 0x000fe40004800000 */
[----:B------:R-:W-:Y:S02]  /*1cb50*/  FSEL R100, R100, -INF , !P6 ;  /* 0xff80000064647808 */ /* 0x000fe40007000000 */
[----:B------:R-:W-:Y:S01]  /*1cb60*/  FSEL R97, R97, -INF , !P5 ;  /* 0xff80000061617808 */ /* 0x000fe20006800000 */
[----:B------:R-:W-:Y:S01]  /*1cb70*/  HMMA.16816.F32 R28, R8, R50, R20 ;  /* 0x00000032081c723c */ /* 0x000fe20000001814 */
[C---:B------:R-:W-:Y:S02]  /*1cb80*/  ISETP.GE.AND P4, PT, R2.reuse, R4, PT ;  /* 0x000000040200720c */ /* 0x040fe40003f86270 */
[----:B------:R-:W-:Y:S01]  /*1cb90*/  ISETP.GE.AND P1, PT, R2, R5, PT ;  /* 0x000000050200720c */ /* 0x000fe20003f26270 */
[----:B-1----:R-:W-:-:S04]  /*1cba0*/  VIADD R6, R0, 0xfffffeb9 ;  /* 0xfffffeb900067836 */ /* 0x002fc80000000000 */
[----:B---3--:R-:W-:Y:S01]  /*1cbb0*/  HMMA.16816.F32 R20, R8, R40, R32 ;  /* 0x000000280814723c */ /* 0x008fe20000001820 */
        /* <DEDUP_REMOVED lines=13> */
[----:B------:R-:W-:Y:S01]  /*1cc90*/  MUFU.TANH R37, R24 ;  /* 0x0000001800257308 */ /* 0x000fe20000002400 */
[----:B------:R-:W-:Y:S01]  /*1cca0*/  FSEL R77, R77, -INF , !P2 ;  /* 0xff8000004d4d7808 */ /* 0x000fe20005000000 */
[----:B------:R-:W-:Y:S01]  /*1ccb0*/  VIADD R6, R0, 0xfffffec9 ;  /* 0xfffffec900067836 */ /* 0x000fe20000000000 */
[----:B------:R-:W-:-:S02]  /*1ccc0*/  FSEL R178, R70, -INF , !P3 ;  /* 0xff80000046b27808 */ /* 0x000fc40005800000 */
[----:B------:R-:W-:-:S03]  /*1ccd0*/  ISETP.GE.AND P2, PT, R2, R4, PT ;  /* 0x000000040200720c */ /* 0x000fc60003f46270 */
[----:B------:R1:W2:Y:S01]  /*1cce0*/  MUFU.TANH R24, R7 ;  /* 0x0000000700187308 */ /* 0x0002a20000002400 */
[-C--:B------:R-:W-:Y:S01]  /*1ccf0*/  ISETP.GE.AND P3, PT, R2, R5.reuse, PT ;  /* 0x000000050200720c */ /* 0x080fe20003f66270 */
[----:B------:R-:W-:Y:S01]  /*1cd00*/  VIADD R2, R0, 0xfffffed1 ;  /* 0xfffffed100027836 */ /* 0x000fe20000000000 */
[----:B------:R-:W-:Y:S01]  /*1cd10*/  FSEL R78, R78, -INF , !P4 ;  /* 0xff8000004e4e7808 */ /* 0x000fe20006000000 */
[----:B------:R-:W-:Y:S01]  /*1cd20*/  HMMA.16816.F32 R8, R8, R42, R12 ;  /* 0x0000002a0808723c */ /* 0x000fe2000000180c */
[----:B------:R-:W-:Y:S02]  /*1cd30*/  FSEL R177, R76, -INF , !P1 ;  /* 0xff8000004cb17808 */ /* 0x000fe40004800000 */
[C---:B------:R-:W-:Y:S02]  /*1cd40*/  ISETP.GE.AND P4, PT, R6.reuse, R4, PT ;  /* 0x000000040600720c */ /* 0x040fe40003f86270 */
[----:B------:R-:W-:Y:S01]  /*1cd50*/  ISETP.GE.AND P1, PT, R6, R5, PT ;  /* 0x000000050600720c */ /* 0x000fe20003f26270 */
[----:B------:R-:W-:Y:S01]  /*1cd60*/  VIADD R6, R0, 0xfffffed8 ;  /* 0xfffffed800067836 */ /* 0x000fe20000000000 */
[----:B------:R-:W-:Y:S01]  /*1cd70*/  FSEL R130, R69, -INF , !P6 ;  /* 0xff80000045827808 */ /* 0x000fe20007000000 */
[----:B-1----:R-:W-:Y:S01]  /*1cd80*/  FMUL.FTZ R7, R27, UR4 ;  /* 0x000000041b077c20 */ /* 0x002fe20008410000 */
[----:B------:R-:W-:-:S02]  /*1cd90*/  FSEL R176, R63, -INF , !P5 ;  /* 0xff8000003fb07808 */ /* 0x000fc40006800000 */
[CC--:B------:R-:W-:Y:S02]  /*1cda0*/  ISETP.GE.AND P6, PT, R2.reuse, R4.reuse, PT ;  /* 0x000000040200720c */ /* 0x0c0fe40003fc6270 */
[----:B------:R-:W-:Y:S01]  /*1cdb0*/  ISETP.GE.AND P5, PT, R2, R5, PT ;  /* 0x000000050200720c */ /* 0x000fe20003fa6270 */
[----:B------:R-:W1:Y:S01]  /*1cdc0*/  MUFU.TANH R7, R7 ;  /* 0x0000000700077308 */ /* 0x000e620000002400 */
[----:B------:R-:W-:Y:S02]  /*1cdd0*/  VIADD R2, R0, 0xfffffed9 ;  /* 0xfffffed900027836 */ /* 0x000fe40000000000 */
[----:B------:R-:W-:Y:S01]  /*1cde0*/  FMUL.FTZ R22, R22, UR4 ;  /* 0x0000000416167c20 */ /* 0x000fe20008410000 */
[----:B------:R-:W-:Y:S02]  /*1cdf0*/  FSEL R76, R68, -INF , !P4 ;  /* 0xff800000444c7808 */ /* 0x000fe40006000000 */
[----:B----4-:R-:W-:Y:S01]  /*1ce00*/  FSEL R131, R62, -INF , !P1 ;  /* 0xff8000003e837808 */ /* 0x010fe20004800000 */
[----:B------:R-:W-:Y:S01]  /*1ce10*/  FMUL.FTZ R28, R28, UR4 ;  /* 0x000000041c1c7c20 */ /* 0x000fe20008410000 */
[----:B------:R-:W-:-:S02]  /*1ce20*/  ISETP.GE.AND P4, PT, R6, R4, PT ;  /* 0x000000040600720c */ /* 0x000fc40003f86270 */
[----:B------:R-:W-:Y:S02]  /*1ce30*/  FSEL R209, R61, -INF , !P2 ;  /* 0xff8000003dd17808 */ /* 0x000fe40005000000 */
[-C--:B------:R-:W-:Y:S01]  /*1ce40*/  ISETP.GE.AND P1, PT, R6, R5.reuse, PT ;  /* 0x000000050600720c */ /* 0x080fe20003f26270 */
[----:B------:R-:W-:Y:S01]  /*1ce50*/  VIADD R6, R0, 0xfffffee1 ;  /* 0xfffffee100067836 */ /* 0x000fe20000000000 */
[----:B------:R-:W-:Y:S02]  /*1ce60*/  FSEL R213, R52, -INF , !P3 ;  /* 0xff80000034d57808 */ /* 0x000fe40005800000 */
[C---:B------:R-:W-:Y:S02]  /*1ce70*/  ISETP.GE.AND P2, PT, R2.reuse, R4, PT ;  /* 0x000000040200720c */ /* 0x040fe40003f46270 */
[----:B------:R-:W-:Y:S01]  /*1ce80*/  ISETP.GE.AND P3, PT, R2, R5, PT ;  /* 0x000000050200720c */ /* 0x000fe20003f66270 */
[----:B------:R-:W-:Y:S01]  /*1ce90*/  VIADD R2, R0, 0xfffffee0 ;  /* 0xfffffee000027836 */ /* 0x000fe20000000000 */
[----:B------:R-:W3:Y:S01]  /*1cea0*/  MUFU.TANH R22, R22 ;  /* 0x0000001600167308 */ /* 0x000ee20000002400 */
[----:B-----5:R-:W-:-:S02]  /*1ceb0*/  FSEL R179, R48, -INF , !P4 ;  /* 0xff80000030b37808 */ /* 0x020fc40006000000 */
[----:B------:R-:W-:Y:S02]  /*1cec0*/  FSEL R214, R39, -INF , !P1 ;  /* 0xff80000027d67808 */ /* 0x000fe40004800000 */
[----:B------:R-:W-:Y:S02]  /*1ced0*/  FSEL R211, R60, -INF , !P6 ;  /* 0xff8000003cd37808 */ /* 0x000fe40007000000 */
[----:B------:R-:W-:Y:S01]  /*1cee0*/  FSEL R212, R53, -INF , !P5 ;  /* 0xff80000035d47808 */ /* 0x000fe20006800000 */
[----:B------:R-:W4:Y:S01]  /*1cef0*/  MUFU.TANH R28, R28 ;  /* 0x0000001c001c7308 */ /* 0x000f220000002400 */
[CC--:B------:R-:W-:Y:S02]  /*1cf00*/  ISETP.GE.AND P4, PT, R6.reuse, R4.reuse, PT ;  /* 0x000000040600720c */ /* 0x0c0fe40003f86270 */
[-C--:B------:R-:W-:Y:S01]  /*1cf10*/  ISETP.GE.AND P1, PT, R6, R5.reuse, PT ;  /* 0x000000050600720c */ /* 0x080fe20003f26270 */
[----:B------:R-:W-:Y:S01]  /*1cf20*/  VIADD R6, R0, 0xfffffef0 ;  /* 0xfffffef000067836 */ /* 0x000fe20000000000 */
[-C--:B------:R-:W-:Y:S01]  /*1cf30*/  ISETP.GE.AND P6, PT, R2, R4.reuse, PT ;  /* 0x000000040200720c */ /* 0x080fe20003fc6270 */
[----:B------:R-:W-:Y:S01]  /*1cf40*/  FMUL.FTZ R30, R30, UR4 ;  /* 0x000000041e1e7c20 */ /* 0x000fe20008410000 */
[-C--:B------:R-:W-:Y:S01]  /*1cf50*/  ISETP.GE.AND P5, PT, R2, R5.reuse, PT ;  /* 0x000000050200720c */ /* 0x080fe20003fa6270 */
[----:B------:R-:W-:Y:S01]  /*1cf60*/  FMUL.FTZ R31, R31, UR4 ;  /* 0x000000041f1f7c20 */ /* 0x000fe20008410000 */
[----:B------:R-:W-:Y:S01]  /*1cf70*/  FMUL.FTZ R20, R20, UR4 ;  /* 0x0000000414147c20 */ /* 0x000fe20008410000 */
[----:B------:R-:W-:Y:S01]  /*1cf80*/  FMUL.FTZ R21, R21, UR4 ;  /* 0x0000000415157c20 */ /* 0x000fe20008410000 */
[----:B------:R-:W-:Y:S01]  /*1cf90*/  VIADD R2, R0, 0xfffffee8 ;  /* 0xfffffee800027836 */ /* 0x000fe20000000000 */
[----:B--2---:R-:W-:Y:S01]  /*1cfa0*/  FSEL R220, R24, -INF , !P5 ;  /* 0xff80000018dc7808 */ /* 0x004fe20006800000 */
[----:B------:R-:W-:Y:S01]  /*1cfb0*/  FMUL.FTZ R29, R29, UR4 ;  /* 0x000000041d1d7c20 */ /* 0x000fe20008410000 */
[----:B-1----:R-:W-:Y:S01]  /*1cfc0*/  FSEL R221, R7, -INF , !P1 ;  /* 0xff80000007dd7808 */ /* 0x002fe20004800000 */
[----:B------:R-:W-:Y:S01]  /*1cfd0*/  FMUL.FTZ R23, R23, UR4 ;  /* 0x0000000417177c20 */ /* 0x000fe20008410000 */
[----:B------:R-:W-:Y:S01]  /*1cfe0*/  FSEL R210, R49, -INF , !P2 ;  /* 0xff80000031d27808 */ /* 0x000fe20005000000 */
[----:B------:R-:W-:Y:S01]  /*1cff0*/  FMUL.FTZ R8, R8, UR4 ;  /* 0x0000000408087c20 */ /* 0x000fe20008410000 */
[----:B------:R-:W-:Y:S01]  /*1d000*/  FSEL R215, R38, -INF , !P3 ;  /* 0xff80000026d77808 */ /* 0x000fe20005800000 */
[----:B------:R-:W-:Y:S01]  /*1d010*/  FMUL.FTZ R9, R9, UR4 ;  /* 0x0000000409097c20 */ /* 0x000fe20008410000 */
[-C--:B------:R-:W-:Y:S01]  /*1d020*/  ISETP.GE.AND P5, PT, R6, R4.reuse, PT ;  /* 0x000000040600720c */ /* 0x080fe20003fa6270 */
[----:B------:R-:W-:Y:S01]  /*1d030*/  FMUL.FTZ R10, R10, UR4 ;  /* 0x000000040a0a7c20 */ /* 0x000fe20008410000 */
[-C--:B------:R-:W-:Y:S01]  /*1d040*/  ISETP.GE.AND P1, PT, R6, R5.reuse, PT ;  /* 0x000000050600720c */ /* 0x080fe20003f26270 */
[----:B------:R-:W-:Y:S01]  /*1d050*/  FMUL.FTZ R6, R11, UR4 ;  /* 0x000000040b067c20 */ /* 0x000fe20008410000 */
[C---:B------:R-:W-:Y:S01]  /*1d060*/  ISETP.GE.AND P2, PT, R2.reuse, R4, PT ;  /* 0x000000040200720c */ /* 0x040fe20003f46270 */
[----:B------:R-:W1:Y:S01]  /*1d070*/  MUFU.TANH R30, R30 ;  /* 0x0000001e001e7308 */ /* 0x000e620000002400 */
[----:B------:R-:W-:Y:S01]  /*1d080*/  ISETP.GE.AND P3, PT, R2, R5, PT ;  /* 0x000000050200720c */ /* 0x000fe20003f66270 */
[----:B------:R-:W-:Y:S01]  /*1d090*/  VIADD R2, R0, 0xfffffee9 ;  /* 0xfffffee900027836 */ /* 0x000fe20000000000 */
[----:B------:R-:W-:-:S05]  /*1d0a0*/  FSEL R216, R37, -INF , !P6 ;  /* 0xff80000025d87808 */ /* 0x000fca0007000000 */
[----:B------:R-:W2:Y:S01]  /*1d0b0*/  MUFU.TANH R31, R31 ;  /* 0x0000001f001f7308 */ /* 0x000ea20000002400 */
[C---:B------:R-:W-:Y:S02]  /*1d0c0*/  ISETP.GE.AND P0, PT, R2.reuse, R4, PT ;  /* 0x000000040200720c */ /* 0x040fe40003f06270 */
[----:B------:R-:W-:-:S05]  /*1d0d0*/  ISETP.GE.AND P6, PT, R2, R5, PT ;  /* 0x000000050200720c */ /* 0x000fca0003fc6270 */
[----:B------:R-:W5:Y:S01]  /*1d0e0*/  MUFU.TANH R20, R20 ;  /* 0x0000001400147308 */ /* 0x000f620000002400 */
[----:B------:R-:W-:Y:S01]  /*1d0f0*/  VIADD R2, R0, 0xfffffef1 ;  /* 0xfffffef100027836 */ /* 0x000fe20000000000 */
[----:B---3--:R-:W-:-:S06]  /*1d100*/  FSEL R228, R22, -INF , !P1 ;  /* 0xff80000016e47808 */ /* 0x008fcc0004800000 */
[----:B------:R-:W3:Y:S01]  /*1d110*/  MUFU.TANH R21, R21 ;  /* 0x0000001500157308 */ /* 0x000ee20000002400 */
[----:B------:R-:W-:-:S07]  /*1d120*/  ISETP.GE.AND P1, PT, R243, 0x3, PT ;  /* 0x00000003f300780c */ /* 0x000fce0003f26270 */
[----:B------:R-:W3:Y:S01]  /*1d130*/  MUFU.TANH R29, R29 ;  /* 0x0000001d001d7308 */ /* 0x000ee20000002400 */
[----:B------:R-:W-:Y:S02]  /*1d140*/  FSEL R217, R25, -INF , !P4 ;  /* 0xff80000019d97808 */ /* 0x000fe40006000000 */
[----:B----4-:R-:W-:-:S05]  /*1d150*/  FSEL R218, R28, -INF , !P2 ;  /* 0xff8000001cda7808 */ /* 0x010fca0005000000 */
[----:B------:R-:W4:Y:S01]  /*1d160*/  MUFU.TANH R23, R23 ;  /* 0x0000001700177308 */ /* 0x000f220000002400 */
[----:B------:R-:W-:-:S07]  /*1d170*/  ISETP.GE.AND P2, PT, R2, R4, PT ;  /* 0x000000040200720c */ /* 0x000fce0003f46270 */
[----:B------:R-:W-:Y:S01]  /*1d180*/  MUFU.TANH R8, R8 ;  /* 0x0000000800087308 */ /* 0x000fe20000002400 */
[----:B------:R-:W-:-:S07]  /*1d190*/  ISETP.GE.AND P4, PT, R2, R5, PT ;  /* 0x000000050200720c */ /* 0x000fce0003f86270 */
[----:B------:R-:W4:Y:S01]  /*1d1a0*/  MUFU.TANH R9, R9 ;  /* 0x0000000900097308 */ /* 0x000f220000002400 */
[----:B------:R-:W-:-:S07]  /*1d1b0*/  VIADD R2, R0, 0xfffffef9 ;  /* 0xfffffef900027836 */ /* 0x000fce0000000000 */
[----:B------:R-:W4:Y:S08]  /*1d1c0*/  MUFU.TANH R10, R10 ;  /* 0x0000000a000a7308 */ /* 0x000f300000002400 */
[----:B------:R-:W4:Y:S01]  /*1d1d0*/  MUFU.TANH R6, R6 ;  /* 0x0000000600067308 */ /* 0x000f220000002400 */
[----:B------:R-:W-:Y:S01]  /*1d1e0*/  VIADD R0, R0, 0xfffffef8 ;  /* 0xfffffef800007836 */ /* 0x000fe20000000000 */
[----:B-1----:R-:W-:-:S02]  /*1d1f0*/  FSEL R222, R30, -INF , !P3 ;  /* 0xff8000001ede7808 */ /* 0x002fc40005800000 */
[----:B--2---:R-:W-:Y:S02]  /*1d200*/  FSEL R223, R31, -INF , !P6 ;  /* 0xff8000001fdf7808 */ /* 0x004fe40007000000 */
[----:B-----5:R-:W-:Y:S02]  /*1d210*/  FSEL R224, R20, -INF , !P5 ;  /* 0xff80000014e07808 */ /* 0x020fe40006800000 */
[----:B---3--:R-:W-:Y:S02]  /*1d220*/  FSEL R225, R21, -INF , !P2 ;  /* 0xff80000015e17808 */ /* 0x008fe40005000000 */
[-C--:B------:R-:W-:Y:S02]  /*1d230*/  ISETP.GE.AND P6, PT, R2, R4.reuse, PT ;  /* 0x000000040200720c */ /* 0x080fe40003fc6270 */
[C---:B------:R-:W-:Y:S02]  /*1d240*/  ISETP.GE.AND P5, PT, R0.reuse, R4, PT ;  /* 0x000000040000720c */ /* 0x040fe40003fa6270 */
[----:B------:R-:W-:-:S02]  /*1d250*/  ISETP.GE.AND P3, PT, R0, R5, PT ;  /* 0x000000050000720c */ /* 0x000fc40003f66270 */
[----:B------:R-:W-:Y:S02]  /*1d260*/  ISETP.GE.AND P2, PT, R2, R5, PT ;  /* 0x000000050200720c */ /* 0x000fe40003f46270 */
[----:B------:R-:W-:Y:S02]  /*1d270*/  FSEL R219, R29, -INF , !P0 ;  /* 0xff8000001ddb7808 */ /* 0x000fe40004000000 */
[----:B------:R-:W-:Y:S02]  /*1d280*/  ISETP.NE.AND P0, PT, R242, RZ, PT ;  /* 0x000000fff200720c */ /* 0x000fe40003f05270 */
[----:B----4-:R-:W-:Y:S02]  /*1d290*/  FSEL R229, R23, -INF , !P4 ;  /* 0xff80000017e57808 */ /* 0x010fe40006000000 */
[----:B------:R-:W-:Y:S02]  /*1d2a0*/  FSEL R227, R9, -INF , !P6 ;  /* 0xff80000009e37808 */ /* 0x000fe40007000000 */
[----:B------:R-:W-:-:S02]  /*1d2b0*/  FSEL R226, R8, -INF , !P5 ;  /* 0xff80000008e27808 */ /* 0x000fc40006800000 */
[----:B------:R-:W-:Y:S02]  /*1d2c0*/  FSEL R230, R10, -INF , !P3 ;  /* 0xff8000000ae67808 */ /* 0x000fe40005800000 */
[----:B------:R-:W-:Y:S01]  /*1d2d0*/  FSEL R231, R6, -INF , !P2 ;  /* 0xff80000006e77808 */ /* 0x000fe20005000000 */
[----:B------:R-:W-:Y:S06]  /*1d2e0*/  @!P1 BRA `(.L_x_2547) ;  /* 0x0000000800289947 */ /* 0x000fec0003800000 */
[----:B------:R1:W5:Y:S04]  /*1d2f0*/  LDL R247, [R1+0xc] ;  /* 0x00000c0001f77983 */ /* 0x0003680000100800 */
[----:B------:R1:W5:Y:S01]  /*1d300*/  LDL R248, [R1+0x10] ;  /* 0x0000100001f87983 */ /* 0x0003620000100800 */
[----:B------:R-:W2:Y:S01]  /*1d310*/  LDCU.64 UR10, c[0x0][0x358] ;  /* 0x00006b00ff0a77ac */ /* 0x000ea20008000a00 */
[----:B------:R-:W3:Y:S01]  /*1d320*/  LDCU.64 UR4, c[0x0][0x3b8] ;  /* 0x00007700ff0477ac */ /* 0x000ee20008000a00 */
[----:B------:R-:W-:Y:S05]  /*1d330*/  BRA.U !UP0, `(.L_x_2548) ;  /* 0x0000000508087547 */ /* 0x000fea000b800000 */
[----:B------:R-:W4:Y:S01]  /*1d340*/  LDC R11, c[0x0][0x4f0] ;  /* 0x00013c00ff0b7b82 */ /* 0x000f220000000800 */
[----:B------:R-:W-:Y:S01]  /*1d350*/  SHF.L.U32 R0, R243, 0x8, RZ ;  /* 0x00000008f3007819 */ /* 0x000fe200000006ff */
[----:B------:R-:W1:Y:S04]  /*1d360*/  LDCU.64 UR8, c[0x0][0x3a0] ;  /* 0x00007400ff0877ac */ /* 0x000e680008000a00 */
[C---:B------:R-:W-:Y:S02]  /*1d370*/  VIADD R7, R0.reuse, 0xfffffd00 ;  /* 0xfffffd0000077836 */ /* 0x040fe40000000000 */
[----:B------:R-:W-:-:S05]  /*1d380*/  VIADD R6, R0, 0xfffffe00 ;  /* 0xfffffe0000067836 */ /* 0x000fca0000000000 */
[----:B------:R-:W-:Y:S02]  /*1d390*/  IABS R8, R6 ;  /* 0x0000000600087213 */ /* 0x000fe40000000000 */
[-C--:B----4-:R-:W-:Y:S02]  /*1d3a0*/  IABS R10, R11.reuse ;  /* 0x0000000b000a7213 */ /* 0x090fe40000000000 */
[----:B------:R-:W-:Y:S02]  /*1d3b0*/  LOP3.LUT R6, R6, R11, RZ, 0x3c, !PT ;  /* 0x0000000b06067212 */ /* 0x000fe400078e3cff */
[----:B------:R-:W4:Y:S02]  /*1d3c0*/  I2F.RP R4, R10 ;  /* 0x0000000a00047306 */ /* 0x000f240000209400 */
[----:B------:R-:W-:-:S06]  /*1d3d0*/  ISETP.GE.AND P6, PT, R6, RZ, PT ;  /* 0x000000ff0600720c */ /* 0x000fcc0003fc6270 */
[----:B----4-:R-:W4:Y:S02]  /*1d3e0*/  MUFU.RCP R4, R4 ;  /* 0x0000000400047308 */ /* 0x010f240000001000 */
[----:B----4-:R-:W-:-:S06]  /*1d3f0*/  VIADD R4, R4, 0xffffffe ;  /* 0x0ffffffe04047836 */ /* 0x010fcc0000000000 */
[----:B------:R-:W4:Y:S02]  /*1d400*/  F2I.FTZ.U32.TRUNC.NTZ R5, R4 ;  /* 0x0000000400057305 */ /* 0x000f24000021f000 */
[----:B----4-:R-:W-:Y:S01]  /*1d410*/  IMAD.MOV R2, RZ, RZ, -R5 ;  /* 0x000000ffff027224 */ /* 0x010fe200078e0a05 */
        /* <DEDUP_REMOVED lines=32> */
[----:B--2---:R-:W2:Y:S04]  /*1d620*/  LDG.E R6, desc[UR10][R6.64] ;  /* 0x0000000a06067981 */ /* 0x004ea8000c1e1900 */
[----:B------:R-:W2:Y:S01]  /*1d630*/  LDG.E R4, desc[UR10][R4.64] ;  /* 0x0000000a04047981 */ /* 0x000ea2000c1e1900 */
[----:B------:R-:W-:-:S04]  /*1d640*/  IMAD.IADD R0, R0, 0x1, -R2 ;  /* 0x0000000100007824 */ /* 0x000fc800078e0a02 */
[----:B------:R-:W-:-:S05]  /*1d650*/  IMAD R0, R0, R11, -0x100 ;  /* 0xffffff0000007424 */ /* 0x000fca00078e020b */
[----:B------:R-:W-:-:S05]  /*1d660*/  SHF.R.S32.HI R2, RZ, 0x1f, R0 ;  /* 0x0000001fff027819 */ /* 0x000fca0000011400 */
[----:B---3--:R-:W-:-:S04]  /*1d670*/  IMAD R2, R2, UR4, RZ ;  /* 0x0000000402027c24 */ /* 0x008fc8000f8e02ff */
        /* <DEDUP_REMOVED lines=14> */
.L_x_2548:
[----:B------:R-:W-:Y:S01]  /*1d760*/  UMOV UR8, URZ ;  /* 0x000000ff00087c82 */ /* 0x000fe20008000000 */
[----:B---3--:R-:W-:Y:S01]  /*1d770*/  USHF.L.U32 UR7, UR4, 0x8, URZ ;  /* 0x0000000804077899 */ /* 0x008fe200080006ff */
        /* <DEDUP_REMOVED lines=9> */
.L_x_2549:
[----:B------:R-:W4:Y:S04]  /*1d810*/  LDL R0, [R1+0x10] ;  /* 0x0000100001007983 */ /* 0x000f280000100800 */
[----:B------:R-:W5:Y:S01]  /*1d820*/  LDL R2, [R1+0xc] ;  /* 0x00000c0001027983 */ /* 0x000f620000100800 */
[----:B------:R-:W-:Y:S02]  /*1d830*/  USHF.L.U32 UR7, UR4, 0x5, URZ ;  /* 0x0000000504077899 */ /* 0x000fe400080006ff */
[----:B------:R-:W-:-:S04]  /*1d840*/  USHF.L.U64.HI UR4, UR4, 0x5, UR5 ;  /* 0x0000000504047899 */ /* 0x000fc80008010205 */
[----:B----4-:R-:W-:-:S04]  /*1d850*/  IADD3 R10, P1, PT, R0, UR7, RZ ;  /* 0x00000007000a7c10 */ /* 0x010fc8000ff3e0ff */
[----:B-----5:R-:W-:Y:S02]  /*1d860*/  IADD3.X R11, PT, PT, R2, UR4, RZ, P1, !PT ;  /* 0x00000004020b7c10 */ /* 0x020fe40008ffe4ff */
[----:B------:R-:W-:-:S04]  /*1d870*/  IADD3 R8, P1, PT, R10, UR7, RZ ;  /* 0x000000070a087c10 */ /* 0x000fc8000ff3e0ff */
[----:B------:R-:W-:Y:S02]  /*1d880*/  IADD3.X R9, PT, PT, R11, UR4, RZ, P1, !PT ;  /* 0x000000040b097c10 */ /* 0x000fe40008ffe4ff */
[----:B------:R-:W-:-:S04]  /*1d890*/  IADD3 R6, P1, PT, R8, UR7, RZ ;  /* 0x0000000708067c10 */ /* 0x000fc8000ff3e0ff */
[----:B------:R-:W-:Y:S02]  /*1d8a0*/  IADD3.X R7, PT, PT, R9, UR4, RZ, P1, !PT ;  /* 0x0000000409077c10 */ /* 0x000fe40008ffe4ff */
[----:B---3--:R-:W-:-:S04]  /*1d8b0*/  IADD3 R4, P1, PT, R6, UR7, RZ ;  /* 0x0000000706047c10 */ /* 0x008fc8000ff3e0ff */
        /* <DEDUP_REMOVED lines=15> */
[----:B--2---:R2:W-:Y:S02]  /*1d9b0*/  LDGSTS.E.BYPASS.LTC128B.128 [R237+0x2000], desc[UR10][R12.64] ;  /* 0x020000000ced7fae */ /* 0x0045e4000b981a0a */
        /* <DEDUP_REMOVED lines=29> */
.L_x_2547:
[----:B------:R-:W-:Y:S01]  /*1db90*/  FMNMX3.FTZ R0, R36, R94, R89, !PT ;  /* 0x0000005e24007276 */ /* 0x000fe20007810059 */
[----:B------:R-:W1:Y:S01]  /*1dba0*/  LDCU UR4, c[0x0][0x45c] ;  /* 0x00008b80ff0477ac */ /* 0x000e620008000800 */
[----:B------:R-:W-:Y:S01]  /*1dbb0*/  LOP3.LUT P3, RZ, R246, 0x2, RZ, 0xc0, !PT ;  /* 0x00000002f6ff7812 */ /* 0x000fe2000786c0ff */
[----:B---3--:R-:W-:Y:S01]  /*1dbc0*/  LDSM.16.MT88.4 R12, [R134+0xa000] ;  /* 0x00a00000860c783b */ /* 0x008fe20000004200 */
[----:B------:R-:W-:Y:S02]  /*1dbd0*/  FMNMX3.FTZ R0, R0, R93, R88, !PT ;  /* 0x0000005d00007276 */ /* 0x000fe40007810058 */
[----:B------:R-:W-:Y:S02]  /*1dbe0*/  IADD3 R8, PT, PT, R134, 0xa000, RZ ;  /* 0x0000a00086087810 */ /* 0x000fe40007ffe0ff */
[----:B------:R-:W-:Y:S02]  /*1dbf0*/  FMNMX3.FTZ R0, R0, R99, R98, !PT ;  /* 0x0000006300007276 */ /* 0x000fe40007810062 */
[----:B------:R-:W-:-:S02]  /*1dc00*/  IADD3 R48, PT, PT, R134, 0xa040, RZ ;  /* 0x0000a04086307810 */ /* 0x000fc40007ffe0ff */
[----:B------:R-:W-:Y:S02]  /*1dc10*/  FMNMX3.FTZ R0, R0, R96, R95, !PT ;  /* 0x0000006000007276 */ /* 0x000fe4000781005f */
[----:B------:R-:W-:Y:S02]  /*1dc20*/  @P0 IADD3 R48, PT, PT, R8, -0x40, RZ ;  /* 0xffffffc008300810 */ /* 0x000fe40007ffe0ff */
[----:B------:R-:W-:Y:S02]  /*1dc30*/  FMNMX3.FTZ R2, R0, R108, R109, !PT ;  /* 0x0000006c00027276 */ /* 0x000fe4000781006d */
[----:B------:R-:W-:Y:S01]  /*1dc40*/  FMNMX3.FTZ R0, R3, R92, R87, !PT ;  /* 0x0000005c03007276 */ /* 0x000fe20007810057 */
[----:B------:R-:W-:Y:S01]  /*1dc50*/  LDSM.16.MT88.4 R20, [R48] ;  /* 0x000000003014783b */ /* 0x000fe20000004200 */
        /* <DEDUP_REMOVED lines=54> */
[----:B------:R-:W-:Y:S01]  /*1dfc0*/  MOV R69, R245 ;  /* 0x000000f500457202 */ /* 0x000fe20000000f00 */
[----:B------:R-:W2:Y:S01]  /*1dfd0*/  SHFL.BFLY PT, R5, R0, 0x2, 0x1f ;  /* 0x0c401f0000057f89 */ /* 0x000ea200000e0000 */
[----:B------:R-:W-:-:S02]  /*1dfe0*/  FMNMX3.FTZ R4, R4, R220, R221, !PT ;  /* 0x000000dc04047276 */ /* 0x000fc400078100dd */
[----:B------:R-:W-:Y:S02]  /*1dff0*/  MOV R86, R244 ;  /* 0x000000f400567202 */ /* 0x000fe40000000f00 */
        /* <DEDUP_REMOVED lines=8> */
[----:B--2---:R-:W-:-:S04]  /*1e080*/  FMNMX.FTZ R74, R0, R5, !PT ;  /* 0x00000005004a7209 */ /* 0x004fc80007810000 */
[C---:B------:R-:W-:Y:S01]  /*1e090*/  FSETP.NEU.FTZ.AND P2, PT, R74.reuse, -INF , PT ;  /* 0xff8000004a00780b */ /* 0x040fe20003f5d000 */
[----:B-1----:R-:W-:-:S05]  /*1e0a0*/  FMUL.FTZ R2, R74, UR4 ;  /* 0x000000044a027c20 */ /* 0x002fca0008410000 */
[----:B------:R-:W-:-:S05]  /*1e0b0*/  FSEL R2, R2, RZ, P2 ;  /* 0x000000ff02027208 */ /* 0x000fca0001000000 */
[--C-:B------:R-:W-:Y:S01]  /*1e0c0*/  FFMA.FTZ R0, R94, UR4, -R2.reuse ;  /* 0x000000045e007c23 */ /* 0x100fe20008010802 */
[--C-:B------:R-:W-:Y:S01]  /*1e0d0*/  FFMA.FTZ R8, R99, UR4, -R2.reuse ;  /* 0x0000000463087c23 */ /* 0x100fe20008010802 */
[--C-:B------:R-:W-:Y:S01]  /*1e0e0*/  FFMA.FTZ R9, R96, UR4, -R2.reuse ;  /* 0x0000000460097c23 */ /* 0x100fe20008010802 */
[----:B---3--:R-:W-:Y:S01]  /*1e0f0*/  FMNMX.FTZ R73, R4, R6, !PT ;  /* 0x0000000604497209 */ /* 0x008fe20007810000 */
[----:B------:R1:W-:Y:S01]  /*1e100*/  MUFU.EX2 R68, R0 ;  /* 0x0000000000447308 */ /* 0x0003e20000000800 */
[----:B------:R-:W-:Y:S01]  /*1e110*/  FFMA.FTZ R4, R93, UR4, -R2 ;  /* 0x000000045d047c23 */ /* 0x000fe20008010802 */
[----:B------:R-:W-:Y:S02]  /*1e120*/  FSEL R6, R74, RZ, P2 ;  /* 0x000000ff4a067208 */ /* 0x000fe40001000000 */
[----:B------:R-:W-:-:S03]  /*1e130*/  FSETP.NEU.FTZ.AND P1, PT, R73, -INF , PT ;  /* 0xff8000004900780b */ /* 0x000fc60003f3d000 */
[----:B------:R-:W-:Y:S01]  /*1e140*/  FADD.FTZ R6, R36, -R6 ;  /* 0x8000000624067221 */ /* 0x000fe20000010000 */
[----:B------:R2:W-:Y:S01]  /*1e150*/  MUFU.EX2 R93, R4 ;  /* 0x00000004005d7308 */ /* 0x0005e20000000800 */
[----:B------:R-:W-:Y:S02]  /*1e160*/  FSEL R5, R73, RZ, P1 ;  /* 0x000000ff49057208 */ /* 0x000fe40000800000 */
[----:B------:R-:W-:-:S03]  /*1e170*/  FMUL.FTZ R6, R6, UR4 ;  /* 0x0000000406067c20 */ /* 0x000fc60008410000 */
[----:B------:R-:W-:Y:S02]  /*1e180*/  FADD.FTZ R3, R3, -R5 ;  /* 0x8000000503037221 */ /* 0x000fe40000010000 */
[----:B------:R-:W3:Y:S01]  /*1e190*/  MUFU.EX2 R72, R6 ;  /* 0x0000000600487308 */ /* 0x000ee20000000800 */
[----:B-1----:R-:W-:Y:S01]  /*1e1a0*/  FFMA.FTZ R0, R89, UR4, -R2 ;  /* 0x0000000459007c23 */ /* 0x002fe20008010802 */
[----:B------:R-:W-:-:S06]  /*1e1b0*/  FMUL.FTZ R3, R3, UR4 ;  /* 0x0000000403037c20 */ /* 0x000fcc0008410000 */
[----:B------:R1:W-:Y:S01]  /*1e1c0*/  MUFU.EX2 R94, R0 ;  /* 0x00000000005e7308 */ /* 0x0003e20000000800 */
[----:B--2---:R-:W-:-:S07]  /*1e1d0*/  FFMA.FTZ R4, R88, UR4, -R2 ;  /* 0x0000000458047c23 */ /* 0x004fce0008010802 */
[----:B------:R2:W4:Y:S01]  /*1e1e0*/  MUFU.EX2 R7, R4 ;  /* 0x0000000400077308 */ /* 0x0005220000000800 */
[-C--:B---3--:R-:W-:Y:S01]  /*1e1f0*/  FMUL.FTZ R144, R144, R72.reuse ;  /* 0x0000004890907220 */ /* 0x088fe20000410000 */
[-C--:B------:R-:W-:Y:S01]  /*1e200*/  FMUL.FTZ R145, R145, R72.reuse ;  /* 0x0000004891917220 */ /* 0x080fe20000410000 */
[-C--:B------:R-:W-:Y:S01]  /*1e210*/  FMUL.FTZ R148, R148, R72.reuse ;  /* 0x0000004894947220 */ /* 0x080fe20000410000 */
[-C--:B------:R-:W-:Y:S01]  /*1e220*/  FMUL.FTZ R149, R149, R72.reuse ;  /* 0x0000004895957220 */ /* 0x080fe20000410000 */
[-C--:B------:R-:W-:Y:S01]  /*1e230*/  FMUL.FTZ R152, R152, R72.reuse ;  /* 0x0000004898987220 */ /* 0x080fe20000410000 */
[-C--:B------:R-:W-:Y:S01]  /*1e240*/  FMUL.FTZ R153, R153, R72.reuse ;  /* 0x0000004899997220 */ /* 0x080fe20000410000 */
[-C--:B------:R-:W-:Y:S01]  /*1e250*/  FMUL.FTZ R156, R156, R72.reuse ;  /* 0x000000489c9c7220 */ /* 0x080fe20000410000 */
[----:B------:R-:W3:Y:S01]  /*1e260*/  MUFU.EX2 R51, R3 ;  /* 0x0000000300337308 */ /* 0x000ee20000000800 */
        /* <DEDUP_REMOVED lines=8> */
[-C--:B------:R-:W-:Y:S01]  /*1e2f0*/  FMUL.FTZ R161, R161, R72.reuse ;  /* 0x00000048a1a17220 */ /* 0x080fe20000410000 */
[-C--:B------:R-:W-:Y:S01]  /*1e300*/  FMUL.FTZ R164, R164, R72.reuse ;  /* 0x00000048a4a47220 */ /* 0x080fe20000410000 */
[----:B--2---:R-:W-:Y:S01]  /*1e310*/  FFMA.FTZ R4, R92, UR4, -R0 ;  /* 0x000000045c047c23 */ /* 0x004fe20008010800 */
[----:B----4-:R-:W-:Y:S01]  /*1e320*/  MOV R92, R7 ;  /* 0x00000007005c7202 */ /* 0x010fe20000000f00 */
[----:B------:R-:W-:-:S02]  /*1e330*/  FMUL.FTZ R165, R165, R72 ;  /* 0x00000048a5a57220 */ /* 0x000fc40000410000 */
[----:B------:R1:W-:Y:S01]  /*1e340*/  MUFU.EX2 R70, R4 ;  /* 0x0000000400467308 */ /* 0x0003e20000000800 */
[----:B------:R-:W-:Y:S01]  /*1e350*/  F2FP.F16.F32.PACK_AB R6, R92, R93 ;  /* 0x0000005d5c06723e */ /* 0x000fe200000000ff */
        /* <DEDUP_REMOVED lines=15> */
[----:B-1----:R-:W-:Y:S01]  /*1e450*/  FFMA.FTZ R4, R87, UR4, -R0 ;  /* 0x0000000457047c23 */ /* 0x002fe20008010800 */
[----:B------:R-:W-:-:S03]  /*1e460*/  FMUL.FTZ R167, R167, R51 ;  /* 0x00000033a7a77220 */ /* 0x000fc60000410000 */
[----:B------:R1:W2:Y:S02]  /*1e470*/  MUFU.EX2 R89, R4 ;  /* 0x0000000400597308 */ /* 0x0002a40000000800 */
[----:B-1----:R-:W-:Y:S01]  /*1e480*/  FFMA.FTZ R4, R91, UR4, -R0 ;  /* 0x000000045b047c23 */ /* 0x002fe20008010800 */
[----:B--2---:R-:W-:-:S05]  /*1e490*/  F2FP.F16.F32.PACK_AB R5, R89, R70 ;  /* 0x000000465905723e */ /* 0x004fca00000000ff */
[----:B------:R-:W-:Y:S08]  /*1e4a0*/  MUFU.EX2 R91, R9 ;  /* 0x00000009005b7308 */ /* 0x000ff00000000800 */
[----:B------:R1:W-:Y:S02]  /*1e4b0*/  MUFU.EX2 R88, R4 ;  /* 0x0000000400587308 */ /* 0x0003e40000000800 */
[----:B-1----:R-:W-:-:S06]  /*1e4c0*/  FFMA.FTZ R4, R90, UR4, -R0 ;  /* 0x000000045a047c23 */ /* 0x002fcc0008010800 */
[----:B------:R1:W-:Y:S08]  /*1e4d0*/  MUFU.EX2 R90, R8 ;  /* 0x00000008005a7308 */ /* 0x0003f00000000800 */
[----:B------:R2:W3:Y:S01]  /*1e4e0*/  MUFU.EX2 R87, R4 ;  /* 0x0000000400577308 */ /* 0x0004e20000000800 */
[----:B-1----:R-:W-:-:S07]  /*1e4f0*/  FFMA.FTZ R8, R98, UR4, -R2 ;  /* 0x0000000462087c23 */ /* 0x002fce0008010802 */
[----:B------:R1:W4:Y:S01]  /*1e500*/  MUFU.EX2 R252, R8 ;  /* 0x0000000800fc7308 */ /* 0x0003220000000800 */
[----:B--2---:R-:W-:Y:S02]  /*1e510*/  MOV R4, 0x20 ;  /* 0x0000002000047802 */ /* 0x004fe40000000f00 */
[----:B---3--:R-:W-:Y:S02]  /*1e520*/  F2FP.F16.F32.PACK_AB R7, R87, R88 ;  /* 0x000000585707723e */ /* 0x008fe400000000ff */
[----:B------:R-:W-:Y:S02]  /*1e530*/  SEL R3, R4, 0xffffffe0, !P3 ;  /* 0xffffffe004037807 */ /* 0x000fe40005800000 */
[----:B------:R-:W-:Y:S02]  /*1e540*/  F2FP.F16.F32.PACK_AB R4, R94, R68 ;  /* 0x000000445e04723e */ /* 0x000fe400000000ff */
[C---:B------:R-:W-:Y:S02]  /*1e550*/  IADD3 R49, PT, PT, R3.reuse, R134, RZ ;  /* 0x0000008603317210 */ /* 0x040fe40007ffe0ff */
[----:B------:R-:W-:Y:S01]  /*1e560*/  IADD3 R50, PT, PT, R3, R48, RZ ;  /* 0x0000003003327210 */ /* 0x000fe20007ffe0ff */
[----:B------:R-:W-:-:S02]  /*1e570*/  FFMA.FTZ R3, R102, UR4, -R0 ;  /* 0x0000000466037c23 */ /* 0x000fc40008010800 */
[----:B------:R-:W2:Y:S01]  /*1e580*/  LDSM.16.MT88.4 R24, [R49+0xa000] ;  /* 0x00a000003118783b */ /* 0x000ea20000004200 */
[----:B-1----:R-:W-:Y:S01]  /*1e590*/  FFMA.FTZ R8, R95, UR4, -R2 ;  /* 0x000000045f087c23 */ /* 0x002fe20008010802 */
[----:B------:R1:W-:Y:S01]  /*1e5a0*/  MUFU.EX2 R248, R3 ;  /* 0x0000000300f87308 */ /* 0x0003e20000000800 */
[C---:B------:R-:W-:Y:S01]  /*1e5b0*/  HMMA.16816.F32 R56, R4.reuse, R20, R152 ;  /* 0x000000140438723c */ /* 0x040fe20000001898 */
[----:B------:R-:W3:Y:S06]  /*1e5c0*/  LDSM.16.MT88.4 R16, [R50] ;  /* 0x000000003210783b */ /* 0x000eec0000004200 */
[----:B------:R5:W-:Y:S01]  /*1e5d0*/  MUFU.EX2 R249, R8 ;  /* 0x0000000800f97308 */ /* 0x000be20000000800 */
[----:B------:R-:W-:Y:S01]  /*1e5e0*/  HMMA.16816.F32 R156, R4, R22, R156 ;  /* 0x00000016049c723c */ /* 0x000fe2000000189c */
[----:B------:R-:W-:Y:S01]  /*1e5f0*/  LDSM.16.MT88.4 R20, [R49+0xa800] ;  /* 0x00a800003114783b */ /* 0x000fe20000004200 */
[----:B-1----:R-:W-:-:S06]  /*1e600*/  FFMA.FTZ R3, R101, UR4, -R0 ;  /* 0x0000000465037c23 */ /* 0x002fcc0008010800 */
[C---:B------:R-:W-:Y:S01]  /*1e610*/  HMMA.16816.F32 R32, R4.reuse, R12, R136 ;  /* 0x0000000c0420723c */ /* 0x040fe20000001888 */
[----:B------:R-:W-:Y:S01]  /*1e620*/  MOV R139, R243 ;  /* 0x000000f3008b7202 */ /* 0x000fe20000000f00 */
[----:B------:R1:W4:Y:S01]  /*1e630*/  MUFU.EX2 R247, R3 ;  /* 0x0000000300f77308 */ /* 0x0003220000000800 */
[----:B-----5:R-:W-:Y:S05]  /*1e640*/  LDSM.16.MT88.4 R8, [R50+0x800] ;  /* 0x000800003208783b */ /* 0x020fea0000004200 */
[C---:B------:R-:W-:Y:S01]  /*1e650*/  HMMA.16816.F32 R40, R4.reuse, R14, R140 ;  /* 0x0000000e0428723c */ /* 0x040fe2000000188c */
[----:B------:R-:W-:Y:S07]  /*1e660*/  LDSM.16.MT88.4 R12, [R48+0x800] ;  /* 0x00080000300c783b */ /* 0x000fee0000004200 */
[----:B--2---:R-:W-:Y:S01]  /*1e670*/  HMMA.16816.F32 R28, R4, R24, R144 ;  /* 0x00000018041c723c */ /* 0x004fe20000001890 */
[----:B-1----:R-:W-:-:S04]  /*1e680*/  FFMA.FTZ R3, R103, UR4, -R0 ;  /* 0x0000000467037c23 */ /* 0x002fc80008010800 */
[----:B------:R1:W-:Y:S03]  /*1e690*/  MUFU.EX2 R246, R3 ;  /* 0x0000000300f67308 */ /* 0x0003e60000000800 */
[C---:B------:R-:W-:Y:S01]  /*1e6a0*/  HMMA.16816.F32 R36, R4.reuse, R26, R148 ;  /* 0x0000001a0424723c */ /* 0x040fe20000001894 */
[----:B------:R-:W2:Y:S07]  /*1e6b0*/  LDSM.16.MT88.4 R24, [R134+0xa800] ;  /* 0x00a800008618783b */ /* 0x000eae0000004200 */
[----:B---3--:R-:W-:Y:S01]  /*1e6c0*/  HMMA.16816.F32 R160, R4, R16, R160 ;  /* 0x0000001004a0723c */ /* 0x008fe200000018a0 */
[----:B-1----:R-:W-:-:S07]  /*1e6d0*/  FFMA.FTZ R3, R106, UR4, -R0 ;  /* 0x000000046a037c23 */ /* 0x002fce0008010800 */
[----:B------:R-:W-:Y:S01]  /*1e6e0*/  HMMA.16816.F32 R16, R4, R18, R164 ;  /* 0x000000120410723c */ /* 0x000fe200000018a4 */
[----:B----4-:R-:W-:Y:S01]  /*1e6f0*/  F2FP.F16.F32.PACK_AB R4, R252, R90 ;  /* 0x0000005afc04723e */ /* 0x010fe200000000ff */
[----:B------:R1:W3:Y:S01]  /*1e700*/  MUFU.EX2 R245, R3 ;  /* 0x0000000300f57308 */ /* 0x0002e20000000800 */
[----:B------:R-:W-:Y:S02]  /*1e710*/  F2FP.F16.F32.PACK_AB R5, R247, R248 ;  /* 0x000000f8f705723e */ /* 0x000fe400000000ff */
        /* <DEDUP_REMOVED lines=37> */
[----:B----4-:R-:W-:Y:S01]  /*1e970*/  HMMA.16816.F32 R32, R4, R20, R28 ;  /* 0x000000140420723c */ /* 0x010fe2000000181c */
[----:B--2---:R-:W-:-:S07]  /*1e980*/  FFMA.FTZ R3, R115, UR4, -R2 ;  /* 0x0000000473037c23 */ /* 0x004fce0008010802 */
[C---:B------:R-:W-:Y:S01]  /*1e990*/  HMMA.16816.F32 R52, R4.reuse, R26, R40 ;  /* 0x0000001a0434723c */ /* 0x040fe20000001828 */
[----:B------:R2:W3:Y:S01]  /*1e9a0*/  MUFU.EX2 R236, R3 ;  /* 0x0000000300ec7308 */ /* 0x0004e20000000800 */
[----:B------:R-:W4:Y:S06]  /*1e9b0*/  LDSM.16.MT88.4 R24, [R134+0xb800] ;  /* 0x00b800008618783b */ /* 0x000f2c0000004200 */
[C---:B------:R-:W-:Y:S01]  /*1e9c0*/  HMMA.16816.F32 R28, R4.reuse, R22, R36 ;  /* 0x00000016041c723c */ /* 0x040fe20000001824 */
[----:B------:R-:W4:Y:S07]  /*1e9d0*/  LDSM.16.MT88.4 R20, [R49+0xb800] ;  /* 0x00b800003114783b */ /* 0x000f2e0000004200 */
[----:B-----5:R-:W-:Y:S01]  /*1e9e0*/  HMMA.16816.F32 R40, R4, R8, R160 ;  /* 0x000000080428723c */ /* 0x020fe200000018a0 */
[----:B------:R-:W-:Y:S01]  /*1e9f0*/  MOV R163, R139 ;  /* 0x0000008b00a37202 */ /* 0x000fe20000000f00 */
[----:B--2---:R-:W-:Y:S01]  /*1ea00*/  FFMA.FTZ R3, R113, UR4, -R2 ;  /* 0x0000000471037c23 */ /* 0x004fe20008010802 */
[----:B------:R-:W-:-:S02]  /*1ea10*/  MOV R161, R90 ;  /* 0x0000005a00a17202 */ /* 0x000fc40000000f00 */
[----:B------:R-:W-:Y:S01]  /*1ea20*/  MOV R162, R91 ;  /* 0x0000005b00a27202 */ /* 0x000fe20000000f00 */
[----:B------:R2:W-:Y:S01]  /*1ea30*/  MUFU.EX2 R166, R3 ;  /* 0x0000000300a67308 */ /* 0x0005e20000000800 */
[----:B------:R-:W-:Y:S01]  /*1ea40*/  MOV R160, R87 ;  /* 0x0000005700a07202 */ /* 0x000fe20000000f00 */
        /* <DEDUP_REMOVED lines=226> */
[----:B------:R2:W3:Y:S01]  /*1f870*/  MUFU.EX2 R101, R3 ;  /* 0x0000000300657308 */ /* 0x0004e20000000800 */
[----:B------:R-:W4:Y:S04]  /*1f880*/  LDSM.16.MT88.4 R20, [R134+0xf000] ;  /* 0x00f000008614783b */ /* 0x000f280000004200 */
[----:B------:R-:W4:Y:S02]  /*1f890*/  LDSM.16.MT88.4 R36, [R49+0xf000] ;  /* 0x00f000003124783b */ /* 0x000f240000004200 */
[C---:B-----5:R-:W-:Y:S08]  /*1f8a0*/  HMMA.16816.F32 R32, R4.reuse, R8, R32 ;  /* 0x000000080420723c */ /* 0x060ff00000001820 */
[----:B------:R-:W-:Y:S01]  /*1f8b0*/  HMMA.16816.F32 R16, R4, R10, R16 ;  /* 0x0000000a0410723c */ /* 0x000fe20000001810 */
[----:B------:R-:W5:Y:S01]  /*1f8c0*/  LDSM.16.MT88.4 R8, [R50+0x5000] ;  /* 0x005000003208783b */ /* 0x000f620000004200 */
[----:B--2---:R-:W-:-:S04]  /*1f8d0*/  FFMA.FTZ R3, R64, UR4, -R2 ;  /* 0x0000000440037c23 */ /* 0x004fc80008010802 */
[----:B------:R2:W-:Y:S02]  /*1f8e0*/  MUFU.EX2 R96, R3 ;  /* 0x0000000300607308 */ /* 0x0005e40000000800 */
[C---:B------:R-:W-:Y:S08]  /*1f8f0*/  HMMA.16816.F32 R52, R4.reuse, R26, R52 ;  /* 0x0000001a0434723c */ /* 0x040ff00000001834 */
        /* <DEDUP_REMOVED lines=22> */
[----:B--2---:R-:W-:-:S03]  /*1fa60*/  FFMA.FTZ R3, R104, UR4, -R2 ;  /* 0x0000000468037c23 */ /* 0x004fc60008010802 */
[----:B------:R-:W-:Y:S03]  /*1fa70*/  LDSM.16.MT88.4 R52, [R48+0x5800] ;  /* 0x005800003034783b */ /* 0x000fe60000004200 */
        /* <DEDUP_REMOVED lines=33> */
[----:B-----5:R-:W-:Y:S01]  /*1fc90*/  HMMA.16816.F32 R56, R4, R8, R68 ;  /* 0x000000080438723c */ /* 0x020fe20000001844 */
[----:B------:R-:W-:Y:S01]  /*1fca0*/  FFMA.FTZ R9, R210, UR4, -R2 ;  /* 0x00000004d2097c23 */ /* 0x000fe20008010802 */
[----:B------:R-:W-:-:S03]  /*1fcb0*/  FFMA.FTZ R8, R182, R72, R181 ;  /* 0x00000048b6087223 */ /* 0x000fc600000100b5 */
[----:B------:R-:W-:Y:S01]  /*1fcc0*/  MUFU.EX2 R69, R9 ;  /* 0x0000000900457308 */ /* 0x000fe20000000800 */
[----:B------:R-:W-:Y:S02]  /*1fcd0*/  FADD.FTZ R8, R180, R8 ;  /* 0x00000008b4087221 */ /* 0x000fe40000010000 */
[C---:B------:R-:W-:Y:S01]  /*1fce0*/  HMMA.16816.F32 R16, R4.reuse, R22, R28 ;  /* 0x000000160410723c */ /* 0x040fe2000000181c */
[----:B------:R-:W4:Y:S01]  /*1fcf0*/  LDSM.16.MT88.4 R20, [R49+0x10000] ;  /* 0x010000003114783b */ /* 0x000f220000004200 */
[----:B--2---:R-:W-:Y:S01]  /*1fd00*/  FFMA.FTZ R3, R130, UR4, -R2 ;  /* 0x0000000482037c23 */ /* 0x004fe20008010802 */
[----:B------:R-:W-:Y:S02]  /*1fd10*/  FADD.FTZ R8, R169, R8 ;  /* 0x00000008a9087221 */ /* 0x000fe40000010000 */
[----:B------:R-:W2:Y:S01]  /*1fd20*/  LDSM.16.MT88.4 R28, [R48+0x6000] ;  /* 0x00600000301c783b */ /* 0x000ea20000004200 */
[----:B------:R5:W-:Y:S01]  /*1fd30*/  MUFU.EX2 R82, R3 ;  /* 0x0000000300527308 */ /* 0x000be20000000800 */
[----:B------:R-:W-:Y:S01]  /*1fd40*/  FADD.FTZ R8, R170, R8 ;  /* 0x00000008aa087221 */ /* 0x000fe20000010000 */
[----:B------:R-:W-:Y:S01]  /*1fd50*/  HMMA.16816.F32 R36, R4, R38, R44 ;  /* 0x000000260424723c */ /* 0x000fe2000000182c */
[----:B------:R-:W-:-:S02]  /*1fd60*/  MOV R170, R163 ;  /* 0x000000a300aa7202 */ /* 0x000fc40000000f00 */
[----:B------:R-:W-:-:S04]  /*1fd70*/  FADD.FTZ R8, R161, R8 ;  /* 0x00000008a1087221 */ /* 0x000fc80000010000 */
[----:B------:R-:W-:Y:S01]  /*1fd80*/  FADD.FTZ R8, R252, R8 ;  /* 0x00000008fc087221 */ /* 0x000fe20000010000 */
[----:B------:R-:W-:Y:S03]  /*1fd90*/  HMMA.16816.F32 R52, R4, R54, R60 ;  /* 0x000000360434723c */ /* 0x000fe6000000183c */
[----:B------:R-:W-:Y:S01]  /*1fda0*/  FADD.FTZ R8, R162, R8 ;  /* 0x00000008a2087221 */ /* 0x000fe20000010000 */
[----:B-----5:R-:W-:-:S04]  /*1fdb0*/  FFMA.FTZ R3, R76, UR4, -R2 ;  /* 0x000000044c037c23 */ /* 0x020fc80008010802 */
[----:B------:R-:W-:Y:S01]  /*1fdc0*/  HMMA.16816.F32 R32, R4, R10, R32 ;  /* 0x0000000a0420723c */ /* 0x000fe20000001820 */
[----:B---3--:R-:W-:Y:S01]  /*1fdd0*/  F2FP.F16.F32.PACK_AB R4, R83, R80 ;  /* 0x000000505304723e */ /* 0x008fe200000000ff */
[----:B------:R-:W-:Y:S01]  /*1fde0*/  FADD.FTZ R8, R249, R8 ;  /* 0x00000008f9087221 */ /* 0x000fe20000010000 */
[----:B------:R3:W5:Y:S03]  /*1fdf0*/  MUFU.EX2 R81, R3 ;  /* 0x0000000300517308 */ /* 0x0007660000000800 */
[----:B------:R-:W-:-:S04]  /*1fe00*/  FADD.FTZ R8, R242, R8 ;  /* 0x00000008f2087221 */ /* 0x000fc80000010000 */
[----:B------:R-:W-:-:S04]  /*1fe10*/  FADD.FTZ R8, R244, R8 ;  /* 0x00000008f4087221 */ /* 0x000fc80000010000 */
[----:B------:R-:W-:-:S04]  /*1fe20*/  FADD.FTZ R8, R243, R8 ;  /* 0x00000008f3087221 */ /* 0x000fc80000010000 */
[----:B------:R-:W-:Y:S01]  /*1fe30*/  FADD.FTZ R8, R241, R8 ;  /* 0x00000008f1087221 */ /* 0x000fe20000010000 */
[----:B---3--:R-:W-:Y:S01]  /*1fe40*/  FFMA.FTZ R3, R177, UR4, -R0 ;  /* 0x00000004b1037c23 */ /* 0x008fe20008010800 */
[----:B-----5:R-:W-:Y:S02]  /*1fe50*/  F2FP.F16.F32.PACK_AB R6, R81, R82 ;  /* 0x000000525106723e */ /* 0x020fe400000000ff */
[----:B------:R-:W-:Y:S01]  /*1fe60*/  FADD.FTZ R8, R167, R8 ;  /* 0x00000008a7087221 */ /* 0x000fe20000010000 */
[----:B------:R3:W-:Y:S03]  /*1fe70*/  MUFU.EX2 R78, R3 ;  /* 0x00000003004e7308 */ /* 0x0007e60000000800 */
[----:B------:R-:W-:-:S04]  /*1fe80*/  FADD.FTZ R8, R236, R8 ;  /* 0x00000008ec087221 */ /* 0x000fc80000010000 */
[----:B------:R-:W-:-:S04]  /*1fe90*/  FADD.FTZ R8, R166, R8 ;  /* 0x00000008a6087221 */ /* 0x000fc80000010000 */
[----:B------:R-:W-:-:S04]  /*1fea0*/  FADD.FTZ R8, R165, R8 ;  /* 0x00000008a5087221 */ /* 0x000fc80000010000 */
[----:B------:R-:W-:Y:S01]  /*1feb0*/  FADD.FTZ R8, R145, R8 ;  /* 0x0000000891087221 */ /* 0x000fe20000010000 */
[----:B---3--:R-:W-:-:S03]  /*1fec0*/  FFMA.FTZ R3, R178, UR4, -R0 ;  /* 0x00000004b2037c23 */ /* 0x008fc60008010800 */
        /* <DEDUP_REMOVED lines=25> */
[----:B------:R-:W-:Y:S01]  /*20060*/  FADD.FTZ R8, R118, R8 ;  /* 0x0000000876087221 */ /* 0x000fe20000010000 */
[C---:B-1----:R-:W-:Y:S08]  /*20070*/  HMMA.16816.F32 R64, R4.reuse, R12, R64 ;  /* 0x0000000c0440723c */ /* 0x042ff00000001840 */
[----:B------:R-:W-:Y:S01]  /*20080*/  HMMA.16816.F32 R44, R4, R14, R16 ;  /* 0x0000000e042c723c */ /* 0x000fe20000001810 */
[----:B------:R-:W1:Y:S01]  /*20090*/  LDSM.16.MT88.4 R12, [R50+0x6000] ;  /* 0x00600000320c783b */ /* 0x000e620000004200 */
[----:B---3--:R-:W-:-:S03]  /*200a0*/  FFMA.FTZ R3, R211, UR4, -R2 ;  /* 0x00000004d3037c23 */ /* 0x008fc60008010802 */
[----:B------:R-:W-:Y:S03]  /*200b0*/  LDSM.16.MT88.4 R16, [R49+0x10800] ;  /* 0x010800003110783b */ /* 0x000fe60000004200 */
[C---:B----4-:R-:W-:Y:S01]  /*200c0*/  HMMA.16816.F32 R24, R4.reuse, R20, R24 ;  /* 0x000000140418723c */ /* 0x050fe20000001818 */
[----:B------:R3:W4:Y:S07]  /*200d0*/  MUFU.EX2 R75, R3 ;  /* 0x00000003004b7308 */ /* 0x00072e0000000800 */
[C---:B------:R-:W-:Y:S01]  /*200e0*/  HMMA.16816.F32 R36, R4.reuse, R22, R36 ;  /* 0x000000160424723c */ /* 0x040fe20000001824 */
[----:B------:R-:W5:Y:S07]  /*200f0*/  LDSM.16.MT88.4 R20, [R134+0x10800] ;  /* 0x010800008614783b */ /* 0x000f6e0000004200 */
[----:B--2---:R-:W-:Y:S01]  /*20100*/  HMMA.16816.F32 R40, R4, R28, R40 ;  /* 0x0000001c0428723c */ /* 0x004fe20000001828 */
[----:B---3--:R-:W-:-:S04]  /*20110*/  FFMA.FTZ R3, R179, UR4, -R2 ;  /* 0x00000004b3037c23 */ /* 0x008fc80008010802 */
[----:B------:R2:W3:Y:S03]  /*20120*/  MUFU.EX2 R70, R3 ;  /* 0x0000000300467308 */ /* 0x0004e60000000800 */
[C---:B------:R-:W-:Y:S08]  /*20130*/  HMMA.16816.F32 R52, R4.reuse, R30, R52 ;  /* 0x0000001e0434723c */ /* 0x040ff00000001834 */
[----:B-1----:R-:W-:Y:S01]  /*20140*/  HMMA.16816.F32 R56, R4, R12, R56 ;  /* 0x0000000c0438723c */ /* 0x002fe20000001838 */
[----:B--2---:R-:W-:-:S07]  /*20150*/  FFMA.FTZ R3, R175, R51, R174 ;  /* 0x00000033af037223 */ /* 0x004fce00000100ae */
[----:B------:R-:W-:Y:S01]  /*20160*/  HMMA.16816.F32 R28, R4, R14, R32 ;  /* 0x0000000e041c723c */ /* 0x000fe20000001820 */
[----:B------:R-:W1:Y:S01]  /*20170*/  LDSM.16.MT88.4 R12, [R48+0x6800] ;  /* 0x00680000300c783b */ /* 0x000e620000004200 */
[----:B------:R-:W-:Y:S01]  /*20180*/  FADD.FTZ R9, R173, R3 ;  /* 0x00000003ad097221 */ /* 0x000fe20000010000 */
[----:B------:R-:W-:Y:S01]  /*20190*/  FFMA.FTZ R3, R213, UR4, -R0 ;  /* 0x00000004d5037c23 */ /* 0x000fe20008010800 */
[----:B----4-:R-:W-:Y:S02]  /*201a0*/  F2FP.F16.F32.PACK_AB R4, R75, R71 ;  /* 0x000000474b04723e */ /* 0x010fe400000000ff */
[----:B------:R-:W-:Y:S01]  /*201b0*/  FADD.FTZ R9, R171, R9 ;  /* 0x00000009ab097221 */ /* 0x000fe20000010000 */
[----:B------:R2:W-:Y:S01]  /*201c0*/  MUFU.EX2 R68, R3 ;  /* 0x0000000300447308 */ /* 0x0005e20000000800 */
[----:B---3--:R-:W-:Y:S02]  /*201d0*/  F2FP.F16.F32.PACK_AB R6, R69, R70 ;  /* 0x000000464506723e */ /* 0x008fe400000000ff */
        /* <DEDUP_REMOVED lines=16> */
[----:B------:R2:W3:Y:S08]  /*202e0*/  MUFU.EX2 R61, R9 ;  /* 0x00000009003d7308 */ /* 0x0004f00000000800 */
[----:B------:R4:W-:Y:S01]  /*202f0*/  MUFU.EX2 R60, R3 ;  /* 0x00000003003c7308 */ /* 0x0009e20000000800 */
[----:B--2---:R-:W-:Y:S01]  /*20300*/  FFMA.FTZ R9, R217, UR4, -R2 ;  /* 0x00000004d9097c23 */ /* 0x004fe20008010802 */
[----:B---3--:R-:W-:-:S06]  /*20310*/  F2FP.F16.F32.PACK_AB R7, R61, R62 ;  /* 0x0000003e3d07723e */ /* 0x008fcc00000000ff */
[----:B------:R2:W3:Y:S01]  /*20320*/  MUFU.EX2 R51, R9 ;  /* 0x0000000900337308 */ /* 0x0004e20000000800 */
[----:B----4-:R-:W-:Y:S01]  /*20330*/  FADD.FTZ R3, R164, R10 ;  /* 0x0000000aa4037221 */ /* 0x010fe20000010000 */
[C---:B-----5:R-:W-:Y:S03]  /*20340*/  HMMA.16816.F32 R32, R4.reuse, R22, R44 ;  /* 0x000000160420723c */ /* 0x060fe6000000182c */
[----:B------:R-:W-:Y:S02]  /*20350*/  FADD.FTZ R3, R159, R3 ;  /* 0x000000039f037221 */ /* 0x000fe40000010000 */
[----:B------:R-:W-:Y:S02]  /*20360*/  LDSM.16.MT88.4 R156, [R48+0x7800] ;  /* 0x00780000309c783b */ /* 0x000fe40000004200 */
[----:B------:R-:W-:Y:S01]  /*20370*/  FADD.FTZ R3, R147, R3 ;  /* 0x0000000393037221 */ /* 0x000fe20000010000 */
[----:B------:R-:W-:Y:S01]  /*20380*/  HMMA.16816.F32 R64, R4, R20, R64 ;  /* 0x000000140440723c */ /* 0x000fe20000001840 */
[----:B------:R-:W4:Y:S02]  /*20390*/  LDSM.16.MT88.4 R20, [R50+0x6800] ;  /* 0x006800003214783b */ /* 0x000f240000004200 */
[----:B------:R-:W-:Y:S01]  /*203a0*/  FADD.FTZ R3, R146, R3 ;  /* 0x0000000392037221 */ /* 0x000fe20000010000 */
[----:B--2---:R-:W-:-:S03]  /*203b0*/  FFMA.FTZ R9, R218, UR4, -R2 ;  /* 0x00000004da097c23 */ /* 0x004fc60008010802 */
[----:B------:R-:W-:Y:S01]  /*203c0*/  FADD.FTZ R3, R144, R3 ;  /* 0x0000000390037221 */ /* 0x000fe20000010000 */
[----:B------:R2:W-:Y:S01]  /*203d0*/  MUFU.EX2 R47, R9 ;  /* 0x00000009002f7308 */ /* 0x0005e20000000800 */
[----:B------:R-:W-:Y:S01]  /*203e0*/  HMMA.16816.F32 R144, R4, R16, R24 ;  /* 0x000000100490723c */ /* 0x000fe20000001818 */
[----:B------:R-:W5:Y:S01]  /*203f0*/  LDSM.16.MT88.4 R24, [R134+0x11000] ;  /* 0x011000008618783b */ /* 0x000f620000004200 */
[----:B------:R-:W-:-:S04]  /*20400*/  FADD.FTZ R3, R154, R3 ;  /* 0x000000039a037221 */ /* 0x000fc80000010000 */
[----:B------:R-:W-:Y:S02]  /*20410*/  FADD.FTZ R3, R153, R3 ;  /* 0x0000000399037221 */ /* 0x000fe40000010000 */
[----:B------:R-:W-:Y:S01]  /*20420*/  HMMA.16816.F32 R36, R4, R18, R36 ;  /* 0x000000120424723c */ /* 0x000fe20000001824 */
[----:B------:R-:W-:Y:S01]  /*20430*/  LDSM.16.MT88.4 R16, [R48+0x7000] ;  /* 0x007000003010783b */ /* 0x000fe20000004200 */
[----:B------:R-:W-:-:S04]  /*20440*/  FADD.FTZ R3, R152, R3 ;  /* 0x0000000398037221 */ /* 0x000fc80000010000 */
[----:B------:R-:W-:Y:S01]  /*20450*/  FADD.FTZ R3, R143, R3 ;  /* 0x000000038f037221 */ /* 0x000fe20000010000 */
[----:B--2---:R-:W-:Y:S01]  /*20460*/  FFMA.FTZ R9, R219, UR4, -R2 ;  /* 0x00000004db097c23 */ /* 0x004fe20008010802 */
[C---:B-1----:R-:W-:Y:S02]  /*20470*/  HMMA.16816.F32 R152, R4.reuse, R12, R40 ;  /* 0x0000000c0498723c */ /* 0x042fe40000001828 */
[----:B------:R-:W-:Y:S01]  /*20480*/  FADD.FTZ R3, R148, R3 ;  /* 0x0000000394037221 */ /* 0x000fe20000010000 */
[----:B------:R1:W2:Y:S01]  /*20490*/  MUFU.EX2 R46, R9 ;  /* 0x00000009002e7308 */ /* 0x0002a20000000800 */
[----:B------:R-:W-:Y:S02]  /*204a0*/  LDSM.16.MT88.4 R148, [R49+0x11800] ;  /* 0x011800003194783b */ /* 0x000fe40000004200 */
[----:B------:R-:W-:Y:S02]  /*204b0*/  FADD.FTZ R3, R142, R3 ;  /* 0x000000038e037221 */ /* 0x000fe40000010000 */
[C---:B------:R-:W-:Y:S02]  /*204c0*/  HMMA.16816.F32 R52, R4.reuse, R14, R52 ;  /* 0x0000000e0434723c */ /* 0x040fe40000001834 */
[----:B------:R-:W-:Y:S01]  /*204d0*/  FADD.FTZ R3, R141, R3 ;  /* 0x000000038d037221 */ /* 0x000fe20000010000 */
[----:B------:R-:W5:Y:S03]  /*204e0*/  LDSM.16.MT88.4 R12, [R49+0x11000] ;  /* 0x01100000310c783b */ /* 0x000f660000004200 */
[----:B------:R-:W-:Y:S01]  /*204f0*/  FADD.FTZ R3, R135, R3 ;  /* 0x0000000387037221 */ /* 0x000fe20000010000 */
[----:B------:R-:W-:Y:S01]  /*20500*/  LDSM.16.MT88.4 R140, [R134+0x11800] ;  /* 0x01180000868c783b */ /* 0x000fe20000004200 */
[----:B----4-:R-:W-:Y:S02]  /*20510*/  HMMA.16816.F32 R56, R4, R20, R56 ;  /* 0x000000140438723c */ /* 0x010fe40000001838 */
[----:B------:R-:W-:Y:S01]  /*20520*/  FADD.FTZ R3, R136, R3 ;  /* 0x0000000388037221 */ /* 0x000fe20000010000 */
[----:B-1----:R-:W-:-:S03]  /*20530*/  FFMA.FTZ R9, R220, UR4, -R0 ;  /* 0x00000004dc097c23 */ /* 0x002fc60008010800 */
[----:B------:R-:W-:Y:S01]  /*20540*/  FADD.FTZ R3, R133, R3 ;  /* 0x0000000385037221 */ /* 0x000fe20000010000 */
[----:B------:R1:W-:Y:S03]  /*20550*/  MUFU.EX2 R44, R9 ;  /* 0x00000009002c7308 */ /* 0x0003e60000000800 */
[----:B------:R-:W-:Y:S01]  /*20560*/  FADD.FTZ R3, R132, R3 ;  /* 0x0000000384037221 */ /* 0x000fe20000010000 */
[----:B------:R-:W-:Y:S01]  /*20570*/  HMMA.16816.F32 R28, R4, R22, R28 ;  /* 0x00000016041c723c */ /* 0x000fe2000000181c */
[----:B---3--:R-:W-:Y:S01]  /*20580*/  F2FP.F16.F32.PACK_AB R4, R51, R60 ;  /* 0x0000003c3304723e */ /* 0x008fe200000000ff */
[----:B------:R-:W3:Y:S01]  /*20590*/  LDSM.16.MT88.4 R20, [R50+0x7000] ;  /* 0x007000003214783b */ /* 0x000ee20000004200 */
[----:B------:R-:W-:Y:S01]  /*205a0*/  FADD.FTZ R3, R123, R3 ;  /* 0x000000037b037221 */ /* 0x000fe20000010000 */
[----:B--2---:R-:W-:-:S03]  /*205b0*/  F2FP.F16.F32.PACK_AB R6, R46, R47 ;  /* 0x0000002f2e06723e */ /* 0x004fc600000000ff */
[----:B------:R-:W-:-:S04]  /*205c0*/  FADD.FTZ R3, R122, R3 ;  /* 0x000000037a037221 */ /* 0x000fc80000010000 */
[----:B------:R-:W-:Y:S01]  /*205d0*/  FADD.FTZ R3, R121, R3 ;  /* 0x0000000379037221 */ /* 0x000fe20000010000 */
[----:B-1----:R-:W-:-:S03]  /*205e0*/  FFMA.FTZ R9, R221, UR4, -R0 ;  /* 0x00000004dd097c23 */ /* 0x002fc60008010800 */
[----:B------:R-:W-:Y:S01]  /*205f0*/  FADD.FTZ R3, R120, R3 ;  /* 0x0000000378037221 */ /* 0x000fe20000010000 */
[----:B------:R1:W2:Y:S03]  /*20600*/  MUFU.EX2 R45, R9 ;  /* 0x00000009002d7308 */ /* 0x0002a60000000800 */
[----:B------:R-:W-:Y:S01]  /*20610*/  FADD.FTZ R3, R114, R3 ;  /* 0x0000000372037221 */ /* 0x000fe20000010000 */
        /* <DEDUP_REMOVED lines=8> */
[C---:B-----5:R-:W-:Y:S08]  /*206a0*/  HMMA.16816.F32 R64, R4.reuse, R24, R64 ;  /* 0x000000180440723c */ /* 0x060ff00000001840 */
[----:B------:R-:W-:Y:S01]  /*206b0*/  HMMA.16816.F32 R144, R4, R12, R144 ;  /* 0x0000000c0490723c */ /* 0x000fe20000001890 */
[----:B-1----:R-:W-:-:S07]  /*206c0*/  FFMA.FTZ R9, R225, UR4, -R2 ;  /* 0x00000004e1097c23 */ /* 0x002fce0008010802 */
[C---:B------:R-:W-:Y:S01]  /*206d0*/  HMMA.16816.F32 R152, R4.reuse, R16, R152 ;  /* 0x000000100498723c */ /* 0x040fe20000001898 */
[----:B------:R1:W2:Y:S07]  /*206e0*/  MUFU.EX2 R40, R9 ;  /* 0x0000000900287308 */ /* 0x0002ae0000000800 */
[C---:B---3--:R-:W-:Y:S08]  /*206f0*/  HMMA.16816.F32 R160, R4.reuse, R20, R56 ;  /* 0x0000001404a0723c */ /* 0x048ff00000001838 */
[----:B------:R-:W-:Y:S01]  /*20700*/  HMMA.16816.F32 R32, R4, R26, R32 ;  /* 0x0000001a0420723c */ /* 0x000fe20000001820 */
[----:B-1----:R-:W-:Y:S01]  /*20710*/  FFMA.FTZ R9, R226, UR4, -R2 ;  /* 0x00000004e2097c23 */ /* 0x002fe20008010802 */
[----:B--2---:R-:W-:-:S03]  /*20720*/  F2FP.F16.F32.PACK_AB R164, R40, R41 ;  /* 0x0000002928a4723e */ /* 0x004fc600000000ff */
[----:B------:R1:W-:Y:S03]  /*20730*/  MUFU.EX2 R25, R9 ;  /* 0x0000000900197308 */ /* 0x0003e60000000800 */
[----:B------:R-:W-:Y:S01]  /*20740*/  HMMA.16816.F32 R12, R4, R14, R36 ;  /* 0x0000000e040c723c */ /* 0x000fe20000001824 */
[----:B------:R-:W-:-:S07]  /*20750*/  MOV R36, R74 ;  /* 0x0000004a00247202 */ /* 0x000fce0000000f00 */
        /* <DEDUP_REMOVED lines=78> */
[C---:B--2---:R-:W-:Y:S02]  /*20c40*/  HMMA.16816.F32 R160, R164.reuse, R4, R160 ;  /* 0x00000004a4a0723c */ /* 0x044fe400000018a0 */
[----:B------:R-:W-:Y:S01]  /*20c50*/  FADD.FTZ R0, R10, R0 ;  /* 0x000000000a007221 */ /* 0x000fe20000010000 */
[----:B------:R-:W-:Y:S01]  /*20c60*/  FADD.FTZ R3, R25, R2 ;  /* 0x0000000219037221 */ /* 0x000fe20000010000 */
[----:B------:R-:W-:Y:S02]  /*20c70*/  VIMNMX R2, PT, PT, R170, 0x2, !PT ;  /* 0x00000002aa027848 */ /* 0x000fe40007fe0100 */
[----:B------:R-:W-:Y:S01]  /*20c80*/  FADD.FTZ R0, R9, R0 ;  /* 0x0000000009007221 */ /* 0x000fe20000010000 */
[----:B------:R-:W-:Y:S01]  /*20c90*/  FADD.FTZ R3, R24, R3 ;  /* 0x0000000318037221 */ /* 0x000fe20000010000 */
[----:B------:R-:W-:Y:S01]  /*20ca0*/  HMMA.16816.F32 R164, R164, R6, R20 ;  /* 0x00000006a4a4723c */ /* 0x000fe20000001814 */
[----:B------:R-:W-:Y:S01]  /*20cb0*/  IADD3 R2, PT, PT, R2, -0x3, RZ ;  /* 0xfffffffd02027810 */ /* 0x000fe20007ffe0ff */
[----:B------:R-:W-:-:S02]  /*20cc0*/  FADD.FTZ R0, R8, R0 ;  /* 0x0000000008007221 */ /* 0x000fc40000010000 */
[----:B------:R1:W-:Y:S04]  /*20cd0*/  STL [R1+0x20], R3 ;  /* 0x0000200301007387 */ /* 0x0003e80000100800 */
[----:B------:R2:W-:Y:S01]  /*20ce0*/  STL [R1+0x1c], R0 ;  /* 0x00001c0001007387 */ /* 0x0005e20000100800 */
[----:B-1----:R-:W-:-:S11]  /*20cf0*/  MOV R3, R73 ;  /* 0x0000004900037202 */ /* 0x002fd60000000f00 */
.L_x_2544:
[----:B------:R-:W-:-:S13]  /*20d00*/  ISETP.GE.AND P1, PT, R2, RZ, PT ;  /* 0x000000ff0200720c */ /* 0x000fda0003f26270 */
[----:B------:R-:W-:Y:S05]  /*20d10*/  @!P1 BRA `(.L_x_2550) ;  /* 0x0000006000a89947 */ /* 0x000fea0003800000 */
[----:B--2---:R-:W2:Y:S01]  /*20d20*/  S2R R0, SR_TID.X ;  /* 0x0000000000007919 */ /* 0x004ea20000002100 */
[----:B------:R-:W3:Y:S01]  /*20d30*/  S2UR UR6, SR_CgaCtaId ;  /* 0x00000000000679c3 */ /* 0x000ee20000008800 */
[----:B------:R-:W-:Y:S01]  /*20d40*/  UISETP.NE.U32.AND UP0, UPT, UR12, URZ, UPT ;  /* 0x000000ff0c00728c */ /* 0x000fe2000bf05070 */
[----:B------:R-:W-:Y:S01]  /*20d50*/  IMAD.MOV.U32 R135, RZ, RZ, 0x20 ;  /* 0x00000020ff877424 */ /* 0x000fe200078e00ff */
[----:B------:R-:W4:Y:S01]  /*20d60*/  S2R R4, SR_TID.X ;  /* 0x0000000000047919 */ /* 0x000f220000002100 */
[----:B------:R-:W-:Y:S01]  /*20d70*/  IMAD.MOV.U32 R133, RZ, RZ, R3 ;  /* 0x000000ffff857224 */ /* 0x000fe200078e0003 */
[----:B------:R-:W-:Y:S01]  /*20d80*/  UISETP.NE.AND.EX UP0, UPT, UR13, URZ, UPT, UP0 ;  /* 0x000000ff0d00728c */ /* 0x000fe2000bf05300 */
[----:B------:R-:W-:Y:S01]  /*20d90*/  IMAD.MOV.U32 R132, RZ, RZ, R36 ;  /* 0x000000ffff847224 */ /* 0x000fe200078e0024 */
[C---:B------:R-:W-:Y:S01]  /*20da0*/  LEA R238, R2.reuse, 0x100, 0x8 ;  /* 0x0000010002ee7811 */ /* 0x040fe200078e40ff */
[----:B------:R-:W-:Y:S01]  /*20db0*/  UMOV UR7, 0x400 ;  /* 0x0000040000077882 */ /* 0x000fe20000000000 */
[----:B------:R-:W-:Y:S01]  /*20dc0*/  IADD3 R249, PT, PT, R2, 0x1, RZ ;  /* 0x0000000102f97810 */ /* 0x000fe20007ffe0ff */
[----:B------:R-:W1:Y:S01]  /*20dd0*/  LDCU UR4, c[0x0][0x45c] ;  /* 0x00008b80ff0477ac */ /* 0x000e620008000800 */
[----:B------:R-:W-:Y:S01]  /*20de0*/  PLOP3.LUT P5, PT, PT, PT, UP0, 0x80, 0x8 ;  /* 0x000000000008781c */ /* 0x000fe20003faf008 */
[----:B------:R-:W1:Y:S01]  /*20df0*/  LDCU UR5, c[0x0][0x50c] ;  /* 0x0000a180ff0577ac */ /* 0x000e620008000800 */
[----:B------:R-:W1:Y:S01]  /*20e00*/  LDCU.64 UR12, c[0x0][0x358] ;  /* 0x00006b00ff0c77ac */ /* 0x000e620008000a00 */
[----:B------:R-:W1:Y:S01]  /*20e10*/  LDCU.64 UR8, c[0x0][0x3a0] ;  /* 0x00007400ff0877ac */ /* 0x000e620008000a00 */
[----:B------:R-:W1:Y:S01]  /*20e20*/  LDCU.64 UR10, c[0x0][0x3a8] ;  /* 0x00007500ff0a77ac */ /* 0x000e620008000a00 */
[----:B---3--:R-:W-:Y:S01]  /*20e30*/  ULEA UR6, UR6, UR7, 0x18 ;  /* 0x0000000706067291 */ /* 0x008fe2000f8ec0ff */
[----:B--2---:R-:W-:Y:S01]  /*20e40*/  LOP3.LUT P1, RZ, R0, 0x2, RZ, 0xc0, !PT ;  /* 0x0000000200ff7812 */ /* 0x004fe2000782c0ff */
[----:B------:R-:W-:Y:S01]  /*20e50*/  VIADD R0, R134, 0xa000 ;  /* 0x0000a00086007836 */ /* 0x000fe20000000000 */
[----:B----4-:R-:W-:-:S04]  /*20e60*/  LOP3.LUT P2, RZ, R4, 0x2, RZ, 0xc0, !PT ;  /* 0x0000000204ff7812 */ /* 0x010fc8000784c0ff */
[----:B------:R2:W-:Y:S01]  /*20e70*/  STL [R1+0x24], R0 ;  /* 0x0000240001007387 */ /* 0x0005e20000100800 */
[----:B------:R-:W-:-:S04]  /*20e80*/  SEL R135, R135, 0xffffffe0, !P2 ;  /* 0xffffffe087877807 */ /* 0x000fc80005000000 */
[----:B-1----:R-:W-:-:S07]  /*20e90*/  IADD3 R135, PT, PT, R135, R134, RZ ;  /* 0x0000008687877210 */ /* 0x002fce0007ffe0ff */
.L_x_2554:
        /* <DEDUP_REMOVED lines=14> */
[----:B------:R-:W-:Y:S01]  /*20f80*/  @!P5 STL [R1+0x18], R5 ;  /* 0x000018050100d387 */ /* 0x000fe20000100800 */
[----:B------:R-:W-:Y:S01]  /*20f90*/  IMAD.MOV.U32 R17, RZ, RZ, R5 ;  /* 0x000000ffff117224 */ /* 0x000fe200078e0005 */
[--C-:B---3--:R-:W-:Y:S01]  /*20fa0*/  SHF.R.U32.HI R233, RZ, 0x1, R196.reuse ;  /* 0x00000001ffe97819 */ /* 0x108fe200000116c4 */
[C---:B------:R-:W-:Y:S02]  /*20fb0*/  IMAD.SHL.U32 R232, R196.reuse, 0x8, RZ ;  /* 0x00000008c4e87824 */ /* 0x040fe400078e00ff */
[----:B------:R-:W-:Y:S03]  /*20fc0*/  IMAD.SHL.U32 R234, R196, 0x20, RZ ;  /* 0x00000020c4ea7824 */ /* 0x000fe600078e00ff */
[----:B------:R-:W-:Y:S02]  /*20fd0*/  LOP3.LUT R2, R232, 0x1f8, RZ, 0xc0, !PT ;  /* 0x000001f8e8027812 */ /* 0x000fe400078ec0ff */
[----:B------:R-:W-:Y:S02]  /*20fe0*/  LOP3.LUT R234, R234, 0x7c00, RZ, 0xc0, !PT ;  /* 0x00007c00eaea7812 */ /* 0x000fe400078ec0ff */
[----:B------:R-:W-:Y:S04]  /*20ff0*/  LOP3.LUT R2, R2, 0x38, R196, 0x78, !PT ;  /* 0x0000003802027812 */ /* 0x000fe800078e78c4 */
[----:B------:R-:W-:Y:S02]  /*21000*/  LOP3.LUT R14, R2, 0x1e00, R232, 0xf8, !PT ;  /* 0x00001e00020e7812 */ /* 0x000fe400078ef8e8 */
[----:B------:R-:W-:Y:S01]  /*21010*/  LOP3.LUT R232, R232, 0x38, RZ, 0xc0, !PT ;  /* 0x00000038e8e87812 */ /* 0x000fe200078ec0ff */
[----:B--2---:R-:W-:Y:S01]  /*21020*/  IMAD.MOV.U32 R12, RZ, RZ, R3 ;  /* 0x000000ffff0c7224 */ /* 0x004fe200078e0003 */
[----:B------:R-:W-:Y:S02]  /*21030*/  @!P5 LEA.HI.X.SX32 R3, R0, R3, 0x1, P0 ;  /* 0x000000030003d211 */ /* 0x000fe400000f0eff */
[----:B------:R-:W-:Y:S03]  /*21040*/  LOP3.LUT R0, R233, 0x8, RZ, 0xc0, !PT ;  /* 0x00000008e9007812 */ /* 0x000fe600078ec0ff */
[----:B------:R2:W-:Y:S01]  /*21050*/  @!P5 STL [R1+0x14], R3 ;  /* 0x000014030100d387 */ /* 0x0005e20000100800 */
[----:B------:R-:W-:Y:S02]  /*21060*/  IMAD.MOV.U32 R18, RZ, RZ, R3 ;  /* 0x000000ffff127224 */ /* 0x000fe400078e0003 */
[----:B--2---:R-:W-:Y:S05]  /*21070*/  IMAD.SHL.U32 R3, R196, 0x40, RZ ;  /* 0x00000040c4037824 */ /* 0x004fea00078e00ff */
[--C-:B------:R-:W-:Y:S02]  /*21080*/  LOP3.LUT R0, R0, 0x1c0, R3.reuse, 0xf8, !PT ;  /* 0x000001c000007812 */ /* 0x100fe400078ef803 */
[----:B------:R-:W-:Y:S02]  /*21090*/  LOP3.LUT R2, R234, 0x200, R3, 0xf8, !PT ;  /* 0x00000200ea027812 */ /* 0x000fe400078ef803 */
[----:B------:R-:W-:Y:S01]  /*210a0*/  LOP3.LUT R0, R0, R232, RZ, 0x3c, !PT ;  /* 0x000000e800007212 */ /* 0x000fe200078e3cff */
[----:B-1----:R-:W-:Y:S06]  /*210b0*/  @!P5 BRA `(.L_x_2551) ;  /* 0x0000000000fcd947 */ /* 0x002fec0003800000 */
        /* <DEDUP_REMOVED lines=10> */
[--C-:B-1----:R-:W-:Y:S04]  /*21160*/  IMAD.MOV R4, RZ, RZ, -R5.reuse ;  /* 0x000000ffff047224 */ /* 0x102fe800078e0a05 */
[----:B------:R-:W-:Y:S01]  /*21170*/  IMAD R9, R4, R11, RZ ;  /* 0x0000000b04097224 */ /* 0x000fe200078e02ff */
[----:B------:R-:W-:Y:S05]  /*21180*/  MOV R4, RZ ;  /* 0x000000ff00047202 */ /* 0x000fea0000000f00 */
        /* <DEDUP_REMOVED lines=26> */
[CC--:B------:R-:W-:Y:S02]  /*21330*/  LEA R8, P2, R7.reuse, R250.reuse, 0x2 ;  /* 0x000000fa07087211 */ /* 0x0c0fe400078410ff */
[C---:B------:R-:W-:Y:S02]  /*21340*/  LEA R4, P0, R6.reuse, R250, 0x2 ;  /* 0x000000fa06047211 */ /* 0x040fe400078010ff */
[-C--:B------:R-:W-:Y:S02]  /*21350*/  LEA.HI.X.SX32 R9, R7, R251.reuse, 0x2, P2 ;  /* 0x000000fb07097211 */ /* 0x080fe400010f16ff */
[C---:B------:R-:W-:Y:S03]  /*21360*/  LEA.HI.X.SX32 R5, R6.reuse, R251, 0x2, P0 ;  /* 0x000000fb06057211 */ /* 0x040fe600000f16ff */
[----:B------:R1:W2:Y:S04]  /*21370*/  LDG.E R11, desc[UR12][R8.64] ;  /* 0x0000000c080b7981 */ /* 0x0002a8000c1e1900 */
[----:B------:R3:W2:Y:S01]  /*21380*/  LDG.E R10, desc[UR12][R4.64] ;  /* 0x0000000c040a7981 */ /* 0x0006a2000c1e1900 */
[----:B-1----:R-:W-:Y:S04]  /*21390*/  IMAD.IADD R8, R6, 0x1, -R7 ;  /* 0x0000000106087824 */ /* 0x002fe800078e0a07 */
[----:B------:R-:W-:Y:S01]  /*213a0*/  IMAD R8, R8, R15, -0x100 ;  /* 0xffffff0008087424 */ /* 0x000fe200078e020f */
[----:B---3--:R-:W1:Y:S04]  /*213b0*/  LDC.64 R4, c[0x0][0x3c0] ;  /* 0x0000f000ff047b82 */ /* 0x008e680000000a00 */
        /* <DEDUP_REMOVED lines=15> */
.L_x_2551:
[----:B------:R-:W-:Y:S02]  /*214b0*/  LEA R237, R14, UR6, 0x1 ;  /* 0x000000060eed7c11 */ /* 0x000fe4000f8e08ff */
[-C--:B------:R-:W-:Y:S02]  /*214c0*/  MOV R6, R17.reuse ;  /* 0x0000001100067202 */ /* 0x080fe40000000f00 */
[-C--:B------:R-:W-:Y:S02]  /*214d0*/  MOV R7, R18.reuse ;  /* 0x0000001200077202 */ /* 0x080fe40000000f00 */
[C---:B------:R-:W-:Y:S02]  /*214e0*/  SHF.L.U32 R13, R4.reuse, 0x5, RZ ;  /* 0x00000005040d7819 */ /* 0x040fe400000006ff */
[----:B------:R-:W-:Y:S01]  /*214f0*/  SHF.L.U64.HI R12, R4, 0x5, R16 ;  /* 0x00000005040c7819 */ /* 0x000fe20000010210 */
[----:B------:R-:W-:Y:S01]  /*21500*/  @!PT LDS RZ, [RZ] ;  /* 0x00000000fffff984 */ /* 0x000fe20000000800 */
[----:B------:R-:W-:Y:S01]  /*21510*/  @!PT LDS RZ, [RZ] ;  /* 0x00000000fffff984 */ /* 0x000fe20000000800 */
[----:B------:R-:W-:Y:S01]  /*21520*/  @!PT LDS RZ, [RZ] ;  /* 0x00000000fffff984 */ /* 0x000fe20000000800 */
[----:B------:R2:W-:Y:S01]  /*21530*/  LDGSTS.E.BYPASS.LTC128B.128 [R237+0xa000], desc[UR12][R6.64] ;  /* 0x0a00000006ed7fae */ /* 0x0005e2000b981a0c */
[----:B------:R-:W-:Y:S02]  /*21540*/  IADD3 R8, P0, PT, R13, R17, RZ ;  /* 0x000000110d087210 */ /* 0x000fe40007f1e0ff */
[----:B------:R-:W-:Y:S02]  /*21550*/  LOP3.LUT R168, R3, 0x1c0, RZ, 0xc0, !PT ;  /* 0x000001c003a87812 */ /* 0x000fe400078ec0ff */
[----:B------:R-:W-:Y:S02]  /*21560*/  IADD3.X R9, PT, PT, R12, R18, RZ, P0, !PT ;  /* 0x000000120c097210 */ /* 0x000fe400007fe4ff */
[-C--:B------:R-:W-:Y:S02]  /*21570*/  IADD3 R4, P2, PT, R8, R13.reuse, RZ ;  /* 0x0000000d08047210 */ /* 0x080fe40007f5e0ff */
[----:B------:R-:W-:Y:S01]  /*21580*/  LOP3.LUT R168, R168, 0x8, R196, 0xf8, !PT ;  /* 0x00000008a8a87812 */ /* 0x000fe200078ef8c4 */
[----:B------:R3:W-:Y:S01]  /*21590*/  LDGSTS.E.BYPASS.LTC128B.128 [R237+0xa800], desc[UR12][R8.64] ;  /* 0x0a80000008ed7fae */ /* 0x0007e2000b981a0c */
[----:B------:R-:W-:Y:S02]  /*215a0*/  IADD3.X R5, PT, PT, R9, R12, RZ, P2, !PT ;  /* 0x0000000c09057210 */ /* 0x000fe400017fe4ff */
[----:B------:R-:W-:Y:S02]  /*215b0*/  LOP3.LUT R168, R168, R232, RZ, 0x3c, !PT ;  /* 0x000000e8a8a87212 */ /* 0x000fe400078e3cff */
[----:B------:R-:W-:Y:S02]  /*215c0*/  LOP3.LUT R0, R2, R0, RZ, 0xfc, !PT ;  /* 0x0000000002007212 */ /* 0x000fe400078efcff */
[----:B------:R-:W-:Y:S01]  /*215d0*/  LOP3.LUT R3, R3, 0x400, RZ, 0xc0, !PT ;  /* 0x0000040003037812 */ /* 0x000fe200078ec0ff */
[----:B------:R4:W-:Y:S01]  /*215e0*/  LDGSTS.E.BYPASS.LTC128B.128 [R237+0xb000], desc[UR12][R4.64] ;  /* 0x0b00000004ed7fae */ /* 0x0009e2000b981a0c */
[----:B------:R-:W-:Y:S02]  /*215f0*/  IADD3 R2, P0, PT, R4, R13, RZ ;  /* 0x0000000d04027210 */ /* 0x000fe40007f1e0ff */
[----:B------:R-:W-:Y:S02]  /*21600*/  LEA R168, R168, R3, 0x1 ;  /* 0x00000003a8a87211 */ /* 0x000fe400078e08ff */
[-C--:B------:R-:W-:Y:S02]  /*21610*/  IADD3.X R3, PT, PT, R5, R12.reuse, RZ, P0, !PT ;  /* 0x0000000c05037210 */ /* 0x080fe400007fe4ff */
[----:B------:R-:W-:Y:S02]  /*21620*/  LEA R208, R0, UR6, 0x1 ;  /* 0x0000000600d07c11 */ /* 0x000fe4000f8e08ff */
[-C--:B--2---:R-:W-:Y:S01]  /*21630*/  IADD3 R6, P2, PT, R2, R13.reuse, RZ ;  /* 0x0000000d02067210 */ /* 0x084fe20007f5e0ff */
[----:B------:R2:W-:Y:S01]  /*21640*/  LDGSTS.E.BYPASS.LTC128B.128 [R237+0xb800], desc[UR12][R2.64] ;  /* 0x0b80000002ed7fae */ /* 0x0005e2000b981a0c */
[----:B------:R-:W-:Y:S02]  /*21650*/  MOV R235, 0x20 ;  /* 0x0000002000eb7802 */ /* 0x000fe40000000f00 */
[-C--:B------:R-:W-:Y:S02]  /*21660*/  IADD3.X R7, PT, PT, R3, R12.reuse, RZ, P2, !PT ;  /* 0x0000000c03077210 */ /* 0x080fe400017fe4ff */
[-C--:B------:R-:W-:Y:S02]  /*21670*/  IADD3 R10, P0, PT, R6, R13.reuse, RZ ;  /* 0x0000000d060a7210 */ /* 0x080fe40007f1e0ff */
[----:B------:R-:W-:Y:S01]  /*21680*/  MOV R0, 0x40 ;  /* 0x0000004000007802 */ /* 0x000fe20000000f00 */
[----:B------:R-:W-:Y:S01]  /*21690*/  LDGSTS.E.BYPASS.LTC128B.128 [R237+0xc000], desc[UR12][R6.64] ;  /* 0x0c00000006ed7fae */ /* 0x000fe2000b981a0c */
[-C--:B------:R-:W-:Y:S02]  /*216a0*/  IADD3.X R11, PT, PT, R7, R12.reuse, RZ, P0, !PT ;  /* 0x0000000c070b7210 */ /* 0x080fe400007fe4ff */
[-C--:B---3--:R-:W-:Y:S04]  /*216b0*/  IADD3 R8, P2, PT, R10, R13.reuse, RZ ;  /* 0x0000000d0a087210 */ /* 0x088fe80007f5e0ff */
[-C--:B------:R-:W-:Y:S01]  /*216c0*/  IADD3.X R9, PT, PT, R11, R12.reuse, RZ, P2, !PT ;  /* 0x0000000c0b097210 */ /* 0x080fe200017fe4ff */
[----:B------:R3:W-:Y:S01]  /*216d0*/  LDGSTS.E.BYPASS.LTC128B.128 [R237+0xc800], desc[UR12][R10.64] ;  /* 0x0c8000000aed7fae */ /* 0x0007e2000b981a0c */
[-C--:B----4-:R-:W-:Y:S04]  /*216e0*/  IADD3 R4, P0, PT, R8, R13.reuse, RZ ;  /* 0x0000000d08047210 */ /* 0x090fe80007f1e0ff */
[-C--:B------:R-:W-:Y:S03]  /*216f0*/  IADD3.X R5, PT, PT, R9, R12.reuse, RZ, P0, !PT ;  /* 0x0000000c09057210 */ /* 0x080fe600007fe4ff */
[----:B------:R4:W-:Y:S01]  /*21700*/  LDGSTS.E.BYPASS.LTC128B.128 [R237+0xd000], desc[UR12][R8.64] ;  /* 0x0d00000008ed7fae */ /* 0x0009e2000b981a0c */
[-C--:B--2---:R-:W-:Y:S04]  /*21710*/  IADD3 R2, P2, PT, R4, R13.reuse, RZ ;  /* 0x0000000d04027210 */ /* 0x084fe80007f5e0ff */
[-C--:B------:R-:W-:Y:S03]  /*21720*/  IADD3.X R3, PT, PT, R5, R12.reuse, RZ, P2, !PT ;  /* 0x0000000c05037210 */ /* 0x080fe600017fe4ff */
[----:B------:R2:W-:Y:S08]  /*21730*/  LDGSTS.E.BYPASS.LTC128B.128 [R237+0xd800], desc[UR12][R4.64] ;  /* 0x0d80000004ed7fae */ /* 0x0005f0000b981a0c */
[----:B------:R5:W-:Y:S01]  /*21740*/  LDGSTS.E.BYPASS.LTC128B.128 [R237+0xe000], desc[UR12][R2.64] ;  /* 0x0e00000002ed7fae */ /* 0x000be2000b981a0c */
[-C--:B---3--:R-:W-:Y:S04]  /*21750*/  IADD3 R10, P0, PT, R2, R13.reuse, RZ ;  /* 0x0000000d020a7210 */ /* 0x088fe80007f1e0ff */
[-C--:B------:R-:W-:Y:S02]  /*21760*/  IADD3.X R11, PT, PT, R3, R12.reuse, RZ, P0, !PT ;  /* 0x0000000c030b7210 */ /* 0x080fe400007fe4ff */
[-C--:B------:R-:W-:Y:S03]  /*21770*/  IADD3 R6, P2, PT, R10, R13.reuse, RZ ;  /* 0x0000000d0a067210 */ /* 0x080fe60007f5e0ff */
[----:B------:R-:W-:Y:S01]  /*21780*/  LDGSTS.E.BYPASS.LTC128B.128 [R237+0xe800], desc[UR12][R10.64] ;  /* 0x0e8000000aed7fae */ /* 0x000fe2000b981a0c */
[-C--:B------:R-:W-:Y:S02]  /*21790*/  IADD3.X R7, PT, PT, R11, R12.reuse, RZ, P2, !PT ;  /* 0x0000000c0b077210 */ /* 0x080fe400017fe4ff */
[-C--:B----4-:R-:W-:Y:S04]  /*217a0*/  IADD3 R8, P0, PT, R6, R13.reuse, RZ ;  /* 0x0000000d06087210 */ /* 0x090fe80007f1e0ff */
[-C--:B------:R-:W-:Y:S01]  /*217b0*/  IADD3.X R9, PT, PT, R7, R12.reuse, RZ, P0, !PT ;  /* 0x0000000c07097210 */ /* 0x080fe200007fe4ff */
[----:B------:R3:W-:Y:S01]  /*217c0*/  LDGSTS.E.BYPASS.LTC128B.128 [R237+0xf000], desc[UR12][R6.64] ;  /* 0x0f00000006ed7fae */ /* 0x0007e2000b981a0c */
[-C--:B--2---:R-:W-:Y:S04]  /*217d0*/  IADD3 R4, P2, PT, R8, R13.reuse, RZ ;  /* 0x0000000d08047210 */ /* 0x084fe80007f5e0ff */
[-C--:B------:R-:W-:Y:S02]  /*217e0*/  IADD3.X R5, PT, PT, R9, R12.reuse, RZ, P2, !PT ;  /* 0x0000000c09057210 */ /* 0x080fe400017fe4ff */
[-C--:B-----5:R-:W-:Y:S01]  /*217f0*/  IADD3 R2, P0, PT, R4, R13.reuse, RZ ;  /* 0x0000000d04027210 */ /* 0x0a0fe20007f1e0ff */
[----:B------:R2:W-:Y:S03]  /*21800*/  LDGSTS.E.BYPASS.LTC128B.128 [R237+0xf800], desc[UR12][R8.64] ;  /* 0x0f80000008ed7fae */ /* 0x0005e6000b981a0c */
[-C--:B------:R-:W-:Y:S05]  /*21810*/  IADD3.X R3, PT, PT, R5, R12.reuse, RZ, P0, !PT ;  /* 0x0000000c05037210 */ /* 0x080fea00007fe4ff */
[----:B------:R-:W-:Y:S08]  /*21820*/  LDGSTS.E.BYPASS.LTC128B.128 [R237+0x10000], desc[UR12][R4.64] ;  /* 0x1000000004ed7fae */ /* 0x000ff0000b981a0c */
[----:B------:R4:W-:Y:S01]  /*21830*/  LDGSTS.E.BYPASS.LTC128B.128 [R237+0x10800], desc[UR12][R2.64] ;  /* 0x1080000002ed7fae */ /* 0x0009e2000b981a0c */
[-C--:B---3--:R-:W-:Y:S04]  /*21840*/  IADD3 R6, P2, PT, R2, R13.reuse, RZ ;  /* 0x0000000d02067210 */ /* 0x088fe80007f5e0ff */
[-C--:B------:R-:W-:Y:S02]  /*21850*/  IADD3.X R7, PT, PT, R3, R12.reuse, RZ, P2, !PT ;  /* 0x0000000c03077210 */ /* 0x080fe400017fe4ff */
[----:B------:R-:W-:Y:S02]  /*21860*/  ISETP.NE.AND P2, PT, R249, 0x1, PT ;  /* 0x00000001f900780c */ /* 0x000fe40003f45270 */
[----:B--2---:R-:W-:Y:S01]  /*21870*/  IADD3 R8, P0, PT, R6, R13, RZ ;  /* 0x0000000d06087210 */ /* 0x004fe20007f1e0ff */
[----:B------:R-:W-:Y:S03]  /*21880*/  LDGSTS.E.BYPASS.LTC128B.128 [R237+0x11000], desc[UR12][R6.64] ;  /* 0x1100000006ed7fae */ /* 0x000fe6000b981a0c */
[----:B------:R-:W-:Y:S02]  /*21890*/  IADD3.X R9, PT, PT, R7, R12, RZ, P0, !PT ;  /* 0x0000000c07097210 */ /* 0x000fe400007fe4ff */
[----:B------:R-:W-:Y:S03]  /*218a0*/  LOP3.LUT P0, RZ, R196, 0x2, RZ, 0xc0, !PT ;  /* 0x00000002c4ff7812 */ /* 0x000fe6000780c0ff */
[----:B------:R2:W-:Y:S01]  /*218b0*/  LDGSTS.E.BYPASS.LTC128B.128 [R237+0x11800], desc[UR12][R8.64] ;  /* 0x1180000008ed7fae */ /* 0x0005e2000b981a0c */
[----:B----4-:R-:W-:Y:S07]  /*218c0*/  IADD3 R3, PT, PT, R168, UR6, RZ ;  /* 0x00000006a8037c10 */ /* 0x010fee000fffe0ff */
[----:B------:R-:W-:Y:S01]  /*218d0*/  LDSM.16.M88.4 R128, [R208] ;  /* 0x00000000d080783b */ /* 0x000fe20000000200 */
[----:B------:R-:W-:Y:S02]  /*218e0*/  SEL R2, R235, 0xffffffe0, !P0 ;  /* 0xffffffe0eb027807 */ /* 0x000fe40004000000 */
[----:B------:R-:W-:Y:S02]  /*218f0*/  LOP3.LUT P0, RZ, R196, 0x4, RZ, 0xc0, !PT ;  /* 0x00000004c4ff7812 */ /* 0x000fe4000780c0ff */
[-C--:B------:R-:W-:Y:S02]  /*21900*/  IADD3 R172, PT, PT, R208, R2.reuse, RZ ;  /* 0x00000002d0ac7210 */ /* 0x080fe40007ffe0ff */
[C---:B------:R-:W-:Y:S01]  /*21910*/  IADD3 R216, PT, PT, R3.reuse, R2, RZ ;  /* 0x0000000203d87210 */ /* 0x040fe20007ffe0ff */
[----:B-1----:R-:W-:Y:S01]  /*21920*/  LDSM.16.M88.4 R16, [R168+UR6+0x2800] ;  /* 0x00280006a810783b */ /* 0x002fe20008000200 */
[----:B------:R-:W-:Y:S04]  /*21930*/  SEL R0, R0, 0xffffffc0, !P0 ;  /* 0xffffffc000007807 */ /* 0x000fe80004000000 */
[-C--:B------:R-:W-:Y:S02]  /*21940*/  IADD3 R228, PT, PT, R208, R0.reuse, RZ ;  /* 0x00000000d0e47210 */ /* 0x080fe40007ffe0ff */
[----:B------:R-:W-:Y:S01]  /*21950*/  IADD3 R0, PT, PT, R3, R0, RZ ;  /* 0x0000000003007210 */ /* 0x000fe20007ffe0ff */
[----:B------:R-:W-:Y:S08]  /*21960*/  LDSM.16.M88.4 R24, [R168+UR6+0x3000] ;  /* 0x00300006a818783b */ /* 0x000ff00008000200 */
        /* <DEDUP_REMOVED lines=475> */
[----:B------:R-:W-:Y:S01]  /*23720*/  IMAD.MOV.U32 R13, RZ, RZ, R252 ;  /* 0x000000ffff0d7224 */ /* 0x000fe200078e00fc */
[----:B------:R-:W-:Y:S02]  /*23730*/  IADD3 R6, PT, PT, R238, -0x100, RZ ;  /* 0xffffff00ee067810 */ /* 0x000fe40007ffe0ff */
[----:B------:R-:W-:Y:S02]  /*23740*/  IABS R5, R7 ;  /* 0x0000000700057213 */ /* 0x000fe40000000000 */
[----:B------:R-:W-:Y:S02]  /*23750*/  IABS R4, R6 ;  /* 0x0000000600047213 */ /* 0x000fe40000000000 */
[-C--:B--2---:R-:W-:Y:S02]  /*23760*/  IABS R9, R10.reuse ;  /* 0x0000000a00097213 */ /* 0x084fe40000000000 */
[-C--:B------:R-:W-:Y:S02]  /*23770*/  LOP3.LUT R7, R7, R10.reuse, RZ, 0x3c, !PT ;  /* 0x0000000a07077212 */ /* 0x080fe400078e3cff */
[----:B------:R-:W2:Y:S01]  /*23780*/  I2F.RP R2, R9 ;  /* 0x0000000900027306 */ /* 0x000ea20000209400 */
[----:B------:R-:W-:Y:S09]  /*23790*/  LOP3.LUT R6, R6, R10, RZ, 0x3c, !PT ;  /* 0x0000000a06067212 */ /* 0x000ff200078e3cff */
        /* <DEDUP_REMOVED lines=50> */
[----:B-1----:R-:W-:Y:S03]  /*23ac0*/  LEA R12, P2, R4, R12, 0x1 ;  /* 0x0000000c040c7211 */ /* 0x002fe600078408ff */
[----:B------:R-:W-:Y:S02]  /*23ad0*/  IMAD R0, R0, UR8, RZ ;  /* 0x0000000800007c24 */ /* 0x000fe4000f8e02ff */
[----:B------:R2:W-:Y:S02]  /*23ae0*/  STL [R1+0x10], R12 ;  /* 0x0000100c01007387 */ /* 0x0005e40000100800 */
[----:B------:R-:W-:Y:S04]  /*23af0*/  IMAD R0, R7, UR9, R0 ;  /* 0x0000000907007c24 */ /* 0x000fe8000f8e0200 */
[----:B------:R-:W-:Y:S05]  /*23b00*/  IMAD.IADD R0, R5, 0x1, R0 ;  /* 0x0000000105007824 */ /* 0x000fea00078e0200 */
[----:B------:R-:W-:Y:S05]  /*23b10*/  LEA.HI.X R13, R4, R13, R0, 0x1, P2 ;  /* 0x0000000d040d7211 */ /* 0x000fea00010f0c00 */
[----:B------:R2:W-:Y:S02]  /*23b20*/  STL [R1+0xc], R13 ;  /* 0x00000c0d01007387 */ /* 0x0005e40000100800 */
.L_x_2553:
        /* <DEDUP_REMOVED lines=55> */
.L_x_2552:
        /* <DEDUP_REMOVED lines=69> */
[----:B------:R-:W-:Y:S01]  /*242f0*/  SEL R16, R235, 0xffffffe0, !P1 ;  /* 0xffffffe0eb107807 */ /* 0x000fe20004800000 */
[----:B------:R-:W1:Y:S01]  /*24300*/  SHFL.BFLY PT, R3, R36, 0x2, 0x1f ;  /* 0x0c401f0024037f89 */ /* 0x000e6200000e0000 */
[----:B------:R-:W-:Y:S02]  /*24310*/  FMNMX3.FTZ R0, R0, R40, R39, !PT ;  /* 0x0000002800007276 */ /* 0x000fe40007810027 */
[----:B------:R-:W-:Y:S02]  /*24320*/  IADD3 R249, PT, PT, R249, -0x1, RZ ;  /* 0xfffffffff9f97810 */ /* 0x000fe40007ffe0ff */
[----:B------:R-:W-:Y:S03]  /*24330*/  IADD3 R238, PT, PT, R238, -0x100, RZ ;  /* 0xffffff00eeee7810 */ /* 0x000fe60007ffe0ff */
        /* <DEDUP_REMOVED lines=192> */
[--C-:B------:R-:W-:Y:S04]  /*24f40*/  FFMA.FTZ R52, R202, UR4, -R64.reuse ;  /* 0x00000004ca347c23 */ /* 0x100fe80008010840 */
[----:B------:R-:W4:Y:S01]  /*24f50*/  LDL.LU R202, [R1+0x1c] ;  /* 0x00001c0001ca7983 */ /* 0x000f220000300800 */
        /* <DEDUP_REMOVED lines=31> */
[----:B------:R3:W5:Y:S03]  /*25150*/  MUFU.EX2 R169, R60 ;  /* 0x0000003c00a97308 */ /* 0x0007660000000800 */
        /* <DEDUP_REMOVED lines=486> */
.L_x_2550:
[----:B------:R-:W3:Y:S01]  /*26fc0*/  LDL.LU R5, [R1+0x20] ;  /* 0x0000200001057983 */ /* 0x000ee20000300800 */
[----:B------:R-:W4:Y:S03]  /*26fd0*/  LDC.U8 R24, c[0x0][0x548] ;  /* 0x00015200ff187b82 */ /* 0x000f260000000000 */
[----:B------:R-:W2:Y:S04]  /*26fe0*/  LDL.LU R4, [R1+0x1c] ;  /* 0x00001c0001047983 */ /* 0x000ea80000300800 */
[----:B------:R-:W5:Y:S04]  /*26ff0*/  LDL.LU R34, [R1+0x28] ;  /* 0x0000280001227983 */ /* 0x000f680000300800 */
[----:B------:R-:W4:Y:S01]  /*27000*/  LDL R33, [R1+0x2c] ;  /* 0x00002c0001217983 */ /* 0x000f220000100800 */
[----:B------:R-:W1:Y:S01]  /*27010*/  S2R R32, SR_TID.X ;  /* 0x0000000000207919 */ /* 0x000e620000002100 */
[----:B------:R-:W-:-:S02]  /*27020*/  LOP3.LUT R233, R233, 0x30, RZ, 0xc0, !PT ;  /* 0x00000030e9e97812 */ /* 0x000fc400078ec0ff */
[----:B------:R-:W-:Y:S02]  /*27030*/  MOV R12, 0x20 ;  /* 0x00000020000c7802 */ /* 0x000fe40000000f00 */
[----:B------:R-:W-:-:S04]  /*27040*/  MOV R19, 0x10 ;  /* 0x0000001000137802 */ /* 0x000fc80000000f00 */
[----:B------:R-:W-:Y:S01]  /*27050*/  SEL R19, R19, 0xfffffff0, !P0 ;  /* 0xfffffff013137807 */ /* 0x000fe20004000000 */
[----:B------:R-:W4:Y:S01]  /*27060*/  S2R R30, SR_CTAID.Y ;  /* 0x00000000001e7919 */ /* 0x000f220000002600 */
[----:B------:R-:W1:Y:S01]  /*27070*/  S2UR UR8, SR_CTAID.X ;  /* 0x00000000000879c3 */ /* 0x000e620000002500 */
[----:B------:R-:W4:Y:S01]  /*27080*/  S2R R31, SR_CTAID.Z ;  /* 0x00000000001f7919 */ /* 0x000f220000002700 */
[----:B------:R-:W-:Y:S01]  /*27090*/  BSSY.RECONVERGENT B0, `(.L_x_2555) ;  /* 0x0000091000007945 */ /* 0x000fe20003800200 */
[----:B-1----:R-:W-:Y:S01]  /*270a0*/  USHF.L.U32 UR8, UR8, 0x6, URZ ;  /* 0x0000000608087899 */ /* 0x002fe200080006ff */
[----:B---3--:R-:W1:Y:S04]  /*270b0*/  SHFL.BFLY PT, R2, R5, 0x2, 0x1f ;  /* 0x0c401f0005027f89 */ /* 0x008e6800000e0000 */
[----:B--2---:R-:W2:Y:S01]  /*270c0*/  SHFL.BFLY PT, R0, R4, 0x2, 0x1f ;  /* 0x0c401f0004007f89 */ /* 0x004ea200000e0000 */
[----:B-1----:R-:W-:Y:S01]  /*270d0*/  FADD.FTZ R2, R2, R5 ;  /* 0x0000000502027221 */ /* 0x002fe20000010000 */
[----:B--2---:R-:W-:-:S04]  /*270e0*/  FADD.FTZ R0, R0, R4 ;  /* 0x0000000400007221 */ /* 0x004fc80000010000 */
[----:B------:R-:W1:Y:S04]  /*270f0*/  SHFL.BFLY PT, R5, R2, 0x1, 0x1f ;  /* 0x0c201f0002057f89 */ /* 0x000e6800000e0000 */
[----:B------:R-:W2:Y:S01]  /*27100*/  SHFL.BFLY PT, R4, R0, 0x1, 0x1f ;  /* 0x0c201f0000047f89 */ /* 0x000ea200000e0000 */
[----:B-1----:R-:W-:-:S04]  /*27110*/  FADD.FTZ R23, R2, R5 ;  /* 0x0000000502177221 */ /* 0x002fc80000010000 */
[----:B------:R-:W1:Y:S01]  /*27120*/  MUFU.RCP R2, R23 ;  /* 0x0000001700027308 */ /* 0x000e620000001000 */
[----:B--2---:R-:W-:Y:S01]  /*27130*/  FADD.FTZ R28, R0, R4 ;  /* 0x00000004001c7221 */ /* 0x004fe20000010000 */
[----:B------:R-:W-:-:S06]  /*27140*/  SHF.L.U32 R5, R32, 0x4, RZ ;  /* 0x0000000420057819 */ /* 0x000fcc00000006ff */
[----:B------:R-:W2:Y:S01]  /*27150*/  MUFU.RCP R4, R28 ;  /* 0x0000001c00047308 */ /* 0x000ea20000001000 */
[----:B------:R-:W-:Y:S02]  /*27160*/  SHF.L.U32 R0, R32, 0x1, RZ ;  /* 0x0000000120007819 */ /* 0x000fe400000006ff */
[----:B------:R-:W-:Y:S02]  /*27170*/  LOP3.LUT R5, R5, 0x1c0, RZ, 0xc0, !PT ;  /* 0x000001c005057812 */ /* 0x000fe400078ec0ff */
[----:B------:R-:W-:Y:S02]  /*27180*/  FSETP.NE.FTZ.AND P5, PT, R23, RZ, PT ;  /* 0x000000ff1700720b */ /* 0x000fe40003fb5000 */
[--C-:B------:R-:W-:Y:S02]  /*27190*/  LOP3.LUT R234, R234, 0x6, R0.reuse, 0xf8, !PT ;  /* 0x00000006eaea7812 */ /* 0x100fe400078ef800 */
[----:B------:R-:W-:Y:S02]  /*271a0*/  LOP3.LUT R0, R5, 0x38, R0, 0xf8, !PT ;  /* 0x0000003805007812 */ /* 0x000fe400078ef800 */
[----:B------:R-:W-:-:S02]  /*271b0*/  FSETP.NE.FTZ.AND P2, PT, R28, RZ, PT ;  /* 0x000000ff1c00720b */ /* 0x000fc40003f55000 */
[----:B-1----:R-:W-:Y:S02]  /*271c0*/  FSEL R2, R2, 1, P5 ;  /* 0x3f80000002027808 */ /* 0x002fe40002800000 */
[----:B------:R-:W-:Y:S02]  /*271d0*/  LOP3.LUT R234, R234, R0, RZ, 0xfc, !PT ;  /* 0x00000000eaea7212 */ /* 0x000fe400078efcff */
[----:B------:R-:W-:Y:S01]  /*271e0*/  SHF.R.U32.HI R5, RZ, 0x2, R32 ;  /* 0x00000002ff057819 */ /* 0x000fe20000011620 */
[----:B------:R-:W-:Y:S01]  /*271f0*/  FMUL.FTZ R136, R2, R136 ;  /* 0x0000008802887220 */ /* 0x000fe20000410000 */
[----:B--2---:R-:W-:Y:S01]  /*27200*/  FSEL R0, R4, 1, P2 ;  /* 0x3f80000004007808 */ /* 0x004fe20001000000 */
[----:B------:R-:W-:Y:S01]  /*27210*/  FMUL.FTZ R4, R2, R137 ;  /* 0x0000008902047220 */ /* 0x000fe20000410000 */
[----:B------:R-:W-:Y:S01]  /*27220*/  R2P PR, R32, 0x18 ;  /* 0x0000001820007804 */ /* 0x000fe20000000000 */
[C---:B------:R-:W-:Y:S01]  /*27230*/  FMUL.FTZ R140, R2.reuse, R140 ;  /* 0x0000008c028c7220 */ /* 0x040fe20000410000 */
[----:B------:R-:W-:Y:S01]  /*27240*/  LOP3.LUT R233, R233, 0x7, R5, 0xf8, !PT ;  /* 0x00000007e9e97812 */ /* 0x000fe200078ef805 */
        /* <DEDUP_REMOVED lines=15> */
[----:B------:R-:W-:-:S02]  /*27340*/  F2FP.F16.F32.PACK_AB R4, R4, R136 ;  /* 0x000000880404723e */ /* 0x000fc400000000ff */
        /* <DEDUP_REMOVED lines=16> */
[----:B-----5:R-:W-:Y:S01]  /*27450*/  ISETP.NE.AND P1, PT, R34, -0x1, PT ;  /* 0xffffffff2200780c */ /* 0x020fe20003f25270 */
[----:B------:R1:W-:Y:S01]  /*27460*/  STS [R2], R4 ;  /* 0x0000000402007388 */ /* 0x0003e20000000800 */
[----:B------:R-:W-:-:S02]  /*27470*/  F2FP.F16.F32.PACK_AB R6, R6, R138 ;  /* 0x0000008a0606723e */ /* 0x000fc400000000ff */
[----:B------:R-:W-:Y:S02]  /*27480*/  F2FP.F16.F32.PACK_AB R21, R0, R21 ;  /* 0x000000150015723e */ /* 0x000fe400000000ff */
[----:B------:R-:W-:Y:S01]  /*27490*/  F2FP.F16.F32.PACK_AB R5, R5, R140 ;  /* 0x0000008c0505723e */ /* 0x000fe200000000ff */
[----:B------:R2:W-:Y:S01]  /*274a0*/  STS [R2+0x400], R6 ;  /* 0x0004000602007388 */ /* 0x0005e20000000800 */
[----:B------:R-:W-:Y:S02]  /*274b0*/  F2FP.F16.F32.PACK_AB R11, R11, R142 ;  /* 0x0000008e0b0b723e */ /* 0x000fe400000000ff */
[----:B------:R-:W-:Y:S02]  /*274c0*/  IADD3 R0, PT, PT, R2, 0x40, RZ ;  /* 0x0000004002007810 */ /* 0x000fe40007ffe0ff */
[----:B------:R-:W-:Y:S01]  /*274d0*/  IADD3 R7, PT, PT, R19, R2, RZ ;  /* 0x0000000213077210 */ /* 0x000fe20007ffe0ff */
[----:B------:R-:W3:Y:S01]  /*274e0*/  @!P1 LDC.64 R26, c[0x0][0x400] ;  /* 0x00010000ff1a9b82 */ /* 0x000ee20000000a00 */
[----:B----4-:R-:W-:-:S02]  /*274f0*/  ISETP.NE.AND P3, PT, R24, RZ, PT ;  /* 0x000000ff1800720c */ /* 0x010fc40003f65270 */
[----:B------:R-:W-:Y:S02]  /*27500*/  F2FP.F16.F32.PACK_AB R10, R10, R144 ;  /* 0x000000900a0a723e */ /* 0x000fe400000000ff */
[----:B------:R-:W-:Y:S02]  /*27510*/  F2FP.F16.F32.PACK_AB R9, R9, R146 ;  /* 0x000000920909723e */ /* 0x000fe400000000ff */
[----:B------:R-:W-:Y:S01]  /*27520*/  @P4 IADD3 R0, PT, PT, R2, -0x40, RZ ;  /* 0xffffffc002004810 */ /* 0x000fe20007ffe0ff */
[----:B-1----:R-:W-:Y:S01]  /*27530*/  IMAD.IADD R4, R12, 0x1, R2 ;  /* 0x000000010c047824 */ /* 0x002fe200078e0202 */
[----:B------:R-:W-:Y:S02]  /*27540*/  F2FP.F16.F32.PACK_AB R8, R8, R148 ;  /* 0x000000940808723e */ /* 0x000fe400000000ff */
[----:B------:R-:W-:Y:S01]  /*27550*/  F2FP.F16.F32.PACK_AB R14, R14, R150 ;  /* 0x000000960e0e723e */ /* 0x000fe200000000ff */
[----:B------:R-:W-:Y:S01]  /*27560*/  STS [R7], R5 ;  /* 0x0000000507007388 */ /* 0x000fe20000000800 */
[----:B------:R-:W-:Y:S01]  /*27570*/  F2FP.F16.F32.PACK_AB R13, R13, R152 ;  /* 0x000000980d0d723e */ /* 0x000fe200000000ff */
[----:B------:R-:W1:Y:S01]  /*27580*/  @P1 LDC.64 R24, c[0x0][0x408] ;  /* 0x00010200ff181b82 */ /* 0x000e620000000a00 */
[----:B--2---:R-:W-:Y:S01]  /*27590*/  IADD3 R2, PT, PT, R19, R4, RZ ;  /* 0x0000000413027210 */ /* 0x004fe20007ffe0ff */
[----:B------:R-:W-:Y:S01]  /*275a0*/  STS [R7+0x400], R11 ;  /* 0x0004000b07007388 */ /* 0x000fe20000000800 */
[----:B------:R-:W-:-:S02]  /*275b0*/  F2FP.F16.F32.PACK_AB R18, R18, R154 ;  /* 0x0000009a1212723e */ /* 0x000fc400000000ff */
[----:B------:R-:W-:Y:S01]  /*275c0*/  F2FP.F16.F32.PACK_AB R17, R17, R156 ;  /* 0x0000009c1111723e */ /* 0x000fe200000000ff */
[----:B------:R-:W-:Y:S01]  /*275d0*/  STS [R4], R10 ;  /* 0x0000000a04007388 */ /* 0x000fe20000000800 */
[----:B------:R-:W-:Y:S01]  /*275e0*/  F2FP.F16.F32.PACK_AB R16, R16, R158 ;  /* 0x0000009e1010723e */ /* 0x000fe200000000ff */
[----:B------:R-:W2:Y:S02]  /*275f0*/  @!P3 LDC R29, c[0x0][0x3e0] ;  /* 0x0000f800ff1dbb82 */ /* 0x000ea40000000800 */
[----:B------:R4:W-:Y:S01]  /*27600*/  STS [R4+0x400], R9 ;  /* 0x0004000904007388 */ /* 0x0009e20000000800 */
[----:B------:R-:W-:-:S03]  /*27610*/  F2FP.F16.F32.PACK_AB R15, R15, R160 ;  /* 0x000000a00f0f723e */ /* 0x000fc600000000ff */
[----:B------:R-:W-:Y:S04]  /*27620*/  STS [R2], R8 ;  /* 0x0000000802007388 */ /* 0x000fe80000000800 */
[----:B------:R5:W-:Y:S04]  /*27630*/  STS [R2+0x400], R14 ;  /* 0x0004000e02007388 */ /* 0x000be80000000800 */
[----:B------:R3:W-:Y:S04]  /*27640*/  STS [R0], R13 ;  /* 0x0000000d00007388 */ /* 0x0007e80000000800 */
[----:B------:R-:W-:Y:S01]  /*27650*/  STS [R0+0x400], R18 ;  /* 0x0004001200007388 */ /* 0x000fe20000000800 */
[----:B----4-:R-:W-:Y:S01]  /*27660*/  IADD3 R4, PT, PT, R19, R0, RZ ;  /* 0x0000000013047210 */ /* 0x010fe20007ffe0ff */
[----:B-----5:R-:W-:-:S04]  /*27670*/  IMAD.IADD R2, R12, 0x1, R0 ;  /* 0x000000010c027824 */ /* 0x020fc800078e0200 */
[----:B------:R-:W-:Y:S01]  /*27680*/  STS [R4], R17 ;  /* 0x0000001104007388 */ /* 0x000fe20000000800 */
[----:B------:R-:W4:Y:S03]  /*27690*/  @P2 LDC R12, c[0x0][0x458] ;  /* 0x00011600ff0c2b82 */ /* 0x000f260000000800 */
[----:B------:R5:W-:Y:S04]  /*276a0*/  STS [R4+0x400], R16 ;  /* 0x0004001004007388 */ /* 0x000be80000000800 */
[----:B------:R1:W-:Y:S01]  /*276b0*/  STS [R2], R15 ;  /* 0x0000000f02007388 */ /* 0x0003e20000000800 */
[----:B---3--:R-:W3:Y:S01]  /*276c0*/  @P5 LDC R13, c[0x0][0x458] ;  /* 0x00011600ff0d5b82 */ /* 0x008ee20000000800 */
[----:B------:R-:W2:Y:S07]  /*276d0*/  @P5 MUFU.LG2 R10, R23 ;  /* 0x00000017000a5308 */ /* 0x000eae0000000c00 */
[----:B------:R-:W4:Y:S01]  /*276e0*/  @P3 LDC R14, c[0x0][0x454] ;  /* 0x00011500ff0e3b82 */ /* 0x000f220000000800 */
[----:B------:R-:W4:Y:S01]  /*276f0*/  @P2 MUFU.LG2 R6, R28 ;  /* 0x0000001c00062308 */ /* 0x000f220000000c00 */
[----:B------:R-:W-:-:S02]  /*27700*/  ISETP.NE.OR P4, PT, R34, -0x1, !P3 ;  /* 0xffffffff2200780c */ /* 0x000fc40005f85670 */
[----:B------:R-:W-:-:S04]  /*27710*/  LOP3.LUT P6, RZ, R32, 0x3, RZ, 0xc0, !PT ;  /* 0x0000000320ff7812 */ /* 0x000fc800078cc0ff */
[----:B-----5:R-:W4:Y:S08]  /*27720*/  LDC.64 R16, c[0x0][0x408] ;  /* 0x00010200ff107b82 */ /* 0x020f300000000a00 */
[----:B-1----:R-:W1:Y:S01]  /*27730*/  LDC R15, c[0x0][0x434] ;  /* 0x00010d00ff0f7b82 */ /* 0x002e620000000800 */
[----:B------:R-:W-:Y:S01]  /*27740*/  F2FP.F16.F32.PACK_AB R20, R20, R162 ;  /* 0x000000a21414723e */ /* 0x000fe200000000ff */
[----:B------:R-:W-:Y:S01]  /*27750*/  @!P1 IMAD.WIDE.U32 R4, R30, R26, RZ ;  /* 0x0000001a1e049225 */ /* 0x000fe200078e00ff */
[----:B------:R-:W-:-:S02]  /*27760*/  F2FP.F16.F32.PACK_AB R22, R22, R164 ;  /* 0x000000a41616723e */ /* 0x000fc400000000ff */
[----:B------:R-:W-:Y:S01]  /*27770*/  IADD3 R0, PT, PT, R19, R2, RZ ;  /* 0x0000000213007210 */ /* 0x000fe20007ffe0ff */
[----:B------:R-:W-:Y:S01]  /*27780*/  @P1 IMAD.WIDE.U32 R8, R34, R24, RZ ;  /* 0x0000001822081225 */ /* 0x000fe200078e00ff */
[----:B------:R5:W-:Y:S01]  /*27790*/  STS [R2+0x400], R20 ;  /* 0x0004001402007388 */ /* 0x000be20000000800 */
[----:B------:R-:W-:Y:S02]  /*277a0*/  SHF.R.U32.HI R19, RZ, 0x3, R32 ;  /* 0x00000003ff137819 */ /* 0x000fe40000011620 */
[----:B------:R-:W-:Y:S01]  /*277b0*/  @!P1 IMAD R18, R30, R27, R5 ;  /* 0x0000001b1e129224 */ /* 0x000fe200078e0205 */
[----:B------:R-:W-:Y:S01]  /*277c0*/  STS [R0], R22 ;  /* 0x0000001600007388 */ /* 0x000fe20000000800 */
[----:B------:R-:W-:Y:S01]  /*277d0*/  @P1 IMAD R18, R34, R25, R9 ;  /* 0x0000001922121224 */ /* 0x000fe200078e0209 */
[----:B------:R-:W-:Y:S01]  /*277e0*/  IADD3 R11, PT, PT, R33, -UR8, RZ ;  /* 0x80000008210b7c10 */ /* 0x000fe2000fffe0ff */
[----:B--2---:R-:W-:Y:S01]  /*277f0*/  @P5 FMUL.FTZ R10, R10, 0.69314718246459960938 ;  /* 0x3f3172180a0a5820 */ /* 0x004fe20000410000 */
[----:B------:R4:W-:Y:S01]  /*27800*/  STS [R0+0x400], R21 ;  /* 0x0004001500007388 */ /* 0x0009e20000000800 */
[----:B------:R-:W2:Y:S01]  /*27810*/  LDCU.64 UR6, c[0x0][0x358] ;  /* 0x00006b00ff0677ac */ /* 0x000ea20008000a00 */
[----:B------:R-:W-:Y:S01]  /*27820*/  MOV R7, 0x7f800000 ;  /* 0x7f80000000077802 */ /* 0x000fe20000000f00 */
[----:B---3--:R-:W-:Y:S01]  /*27830*/  @P5 FFMA.FTZ R7, R36, R13, R10 ;  /* 0x0000000d24075223 */ /* 0x008fe2000001000a */
[----:B------:R-:W-:Y:S01]  /*27840*/  MOV R5, 0x7f800000 ;  /* 0x7f80000000057802 */ /* 0x000fe20000000f00 */
[C---:B-1----:R-:W-:Y:S01]  /*27850*/  @!P4 IMAD R34, R30.reuse, R15, RZ ;  /* 0x0000000f1e22c224 */ /* 0x042fe200078e02ff */
[----:B------:R-:W-:Y:S01]  /*27860*/  BAR.SYNC.DEFER_BLOCKING 0x0 ;  /* 0x0000000000007b1d */ /* 0x000fe20000010000 */
[----:B------:R-:W-:Y:S01]  /*27870*/  ISETP.GE.AND P0, PT, R19, R11, PT ;  /* 0x0000000b1300720c */ /* 0x000fe20003f06270 */
[----:B-----5:R-:W-:-:S04]  /*27880*/  @!P3 IMAD R2, R30, R29, R31 ;  /* 0x0000001d1e02b224 */ /* 0x020fc800078e021f */
[----:B------:R-:W-:Y:S02]  /*27890*/  @!P3 IMAD R2, R2, R15, RZ ;  /* 0x0000000f0202b224 */ /* 0x000fe400078e02ff */
[----:B----4-:R-:W-:Y:S01]  /*278a0*/  @P2 FMUL.FTZ R0, R6, 0.69314718246459960938 ;  /* 0x3f31721806002820 */ /* 0x010fe20000410000 */
[----:B------:R-:W-:-:S03]  /*278b0*/  @P3 IMAD R2, R31, R14, R34 ;  /* 0x0000000e1f023224 */ /* 0x000fc600078e0222 */
[----:B------:R-:W-:Y:S01]  /*278c0*/  @P2 FFMA.FTZ R5, R3, R12, R0 ;  /* 0x0000000c03052223 */ /* 0x000fe20000010000 */
[----:B--2---:R-:W-:Y:S06]  /*278d0*/  @P6 BRA `(.L_x_2556) ;  /* 0x0000000000306947 */ /* 0x004fec0003800000 */
        /* <DEDUP_REMOVED lines=12> */
.L_x_2556:
[----:B------:R-:W-:Y:S05]  /*279a0*/  BSYNC.RECONVERGENT B0 ;  /* 0x0000000000007941 */ /* 0x000fea0003800200 */
.L_x_2555:
[----:B------:R-:W-:Y:S01]  /*279b0*/  MOV R233, RZ ;  /* 0x000000ff00e97202 */ /* 0x000fe20000000f00 */
[----:B------:R-:W2:Y:S01]  /*279c0*/  LDCU.64 UR4, c[0x0][0x410] ;  /* 0x00008200ff0477ac */ /* 0x000ea20008000a00 */
[----:B------:R-:W3:Y:S01]  /*279d0*/  LDS.128 R12, [R237] ;  /* 0x00000000ed0c7984 */ /* 0x000ee20000000c00 */
[----:B------:R-:W-:Y:S01]  /*279e0*/  @P1 MOV R4, R8 ;  /* 0x0000000800041202 */ /* 0x000fe20000000f00 */
[----:B------:R-:W-:Y:S01]  /*279f0*/  VIADD R24, R19, 0x10 ;  /* 0x0000001013187836 */ /* 0x000fe20000000000 */
[----:B------:R-:W-:Y:S01]  /*27a00*/  BSSY.RECONVERGENT B0, `(.L_x_2557) ;  /* 0x0000022000007945 */ /* 0x000fe20003800200 */
[----:B-1----:R-:W-:Y:S01]  /*27a10*/  IMAD.WIDE.U32 R2, R16, UR8, R232 ;  /* 0x0000000810027c25 */ /* 0x002fe2000f8e00e8 */
[----:B------:R1:W4:Y:S02]  /*27a20*/  LDS.128 R20, [R237+0x1800] ;  /* 0x00180000ed147984 */ /* 0x0003240000000c00 */
[----:B------:R-:W-:Y:S01]  /*27a30*/  ISETP.GE.AND P2, PT, R24, R11, PT ;  /* 0x0000000b1800720c */ /* 0x000fe20003f46270 */
[----:B------:R-:W-:Y:S01]  /*27a40*/  IMAD R0, R17, UR8, R3 ;  /* 0x0000000811007c24 */ /* 0x000fe2000f8e0203 */
[----:B------:R-:W-:Y:S01]  /*27a50*/  IADD3 R2, P1, PT, R4, R2, RZ ;  /* 0x0000000204027210 */ /* 0x000fe20007f3e0ff */
[C---:B------:R-:W-:Y:S01]  /*27a60*/  VIADD R10, R19.reuse, 0x30 ;  /* 0x00000030130a7836 */ /* 0x040fe20000000000 */
[----:B------:R-:W5:Y:S03]  /*27a70*/  @!P0 LDC.64 R4, c[0x0][0x3f0] ;  /* 0x0000fc00ff048b82 */ /* 0x000f660000000a00 */
[----:B------:R-:W-:Y:S01]  /*27a80*/  IMAD.X R3, R18, 0x1, R0, P1 ;  /* 0x0000000112037824 */ /* 0x000fe200008e0600 */
[----:B------:R-:W-:-:S02]  /*27a90*/  IADD3 R18, PT, PT, R19, 0x20, RZ ;  /* 0x0000002013127810 */ /* 0x000fc40007ffe0ff */
[-C--:B------:R-:W-:Y:S01]  /*27aa0*/  ISETP.GE.AND P4, PT, R10, R11.reuse, PT ;  /* 0x0000000b0a00720c */ /* 0x080fe20003f86270 */
[----:B--2---:R-:W-:Y:S01]  /*27ab0*/  IMAD.WIDE.U32 R8, R31, UR4, R2 ;  /* 0x000000041f087c25 */ /* 0x004fe2000f8e0002 */
[----:B------:R-:W-:-:S03]  /*27ac0*/  ISETP.GE.AND P3, PT, R18, R11, PT ;  /* 0x0000000b1200720c */ /* 0x000fc60003f66270 */
        /* <DEDUP_REMOVED lines=21> */
.L_x_2558:
[----:B------:R-:W-:Y:S05]  /*27c20*/  BSYNC.RECONVERGENT B0 ;  /* 0x0000000000007941 */ /* 0x000fea0003800200 */
.L_x_2557:
        /* <DEDUP_REMOVED lines=15> */
.L_x_2560:
[----:B------:R-:W-:Y:S05]  /*27d20*/  BSYNC.RECONVERGENT B0 ;  /* 0x0000000000007941 */ /* 0x000fea0003800200 */
.L_x_2559:
        /* <DEDUP_REMOVED lines=14> */
.L_x_2561:
        /* <DEDUP_REMOVED lines=15> */
.L_x_7147:


//--------------------- .text._ZN5flash24flash_fwd_splitkv_kernelI23Flash_fwd_kernel_traitsILi64ELi64ELi256ELi4ELb0ELb0EN7cutlass6half_tE19Flash_kernel_traitsILi64ELi64ELi256ELi4ES3_EELb1ELb0ELb1ELb0ELb0ELb0ELb0ELb1EEEvNS_16Flash_fwd_paramsE --------------------------
	.section	.text._ZN5flash24flash_fwd_splitkv_kernelI23Flash_fwd_kernel_traitsILi64ELi64ELi256ELi4ELb0ELb0EN7cutlass6half_tE19Flash_kernel_traitsILi64ELi64ELi256ELi4ES3_EELb1ELb0ELb1ELb0ELb0ELb0ELb0ELb1EEEvNS_16Flash_fwd_paramsE,"ax",@progbits
	.align	128
        .global         _ZN5flash24flash_fwd_splitkv_kernelI23Flash_fwd_kernel_traitsILi64ELi64ELi256ELi4ELb0ELb0EN7cutlass6half_tE19Flash_kernel_traitsILi64ELi64ELi256ELi4ES3_EELb1ELb0ELb1ELb0ELb0ELb0ELb0ELb1EEEvNS_16Flash_fwd_paramsE
        .type           _ZN5flash24flash_fwd_splitkv_kernelI23Flash_fwd_kernel_traitsILi64ELi64ELi256ELi4ELb0ELb0EN7cutlass6half_tE19Flash_kernel_traitsILi64ELi64ELi256ELi4ES3_EELb1ELb0ELb1ELb0ELb0ELb0ELb0ELb1EEEvNS_16Flash_fwd_paramsE,@function
        .size           _ZN5flash24flash_fwd_splitkv_kernelI23Flash_fwd_kernel_traitsILi64ELi64ELi256ELi4ELb0ELb0EN7cutlass6half_tE19Flash_kernel_traitsILi64ELi64ELi256ELi4ES3_EELb1ELb0ELb1ELb0ELb0ELb0ELb0ELb1EEEvNS_16Flash_fwd_paramsE,(.L_x_7148 - _ZN5flash24flash_fwd_splitkv_kernelI23Flash_fwd_kernel_traitsILi64ELi64ELi256ELi4ELb0ELb0EN7cutlass6half_tE19Flash_kernel_traitsILi64ELi64ELi256ELi4ES3_EELb1ELb0ELb1ELb0ELb0ELb0ELb0ELb1EEEvNS_16Flash_fwd_paramsE)
        .other          _ZN5flash24flash_fwd_splitkv_kernelI23Flash_fwd_kernel_traitsILi64ELi64ELi256ELi4ELb0ELb0EN7cutlass6half_tE19Flash_kernel_traitsILi64ELi64ELi256ELi4ES3_EELb1ELb0ELb1ELb0ELb0ELb0ELb0ELb1EEEvNS_16Flash_fwd_paramsE,@"STO_CUDA_ENTRY STV_DEFAULT"
_ZN5flash24flash_fwd_splitkv_kernelI23Flash_fwd_kernel_traitsILi64ELi64ELi256ELi4ELb0ELb0EN7cutlass6half_tE19Flash_kernel_traitsILi64ELi64ELi256ELi4ES3_EELb1ELb0ELb1ELb0ELb0ELb0ELb0ELb1EEEvNS_16Flash_fwd_paramsE:
.text._ZN5flash24flash_fwd_splitkv_kernelI23Flash_fwd_kernel_traitsILi64ELi64ELi256ELi4ELb0ELb0EN7cutlass6half_tE19Flash_kernel_traitsILi64ELi64ELi256ELi4ES3_EELb1ELb0ELb1ELb0ELb0ELb0ELb0ELb1EEEvNS_16Flash_fwd_paramsE:
[----:B------:R-:W-:Y:S01]  /*0000*/  LDC R1, c[0x0][0x37c] ;  /* 0x0000df00ff017b82 */ /* 0x000fe20000000800 */
[----:B------:R-:W1:Y:S07]  /*0010*/  LDCU.64 UR12, c[0x0][0x460] ;  /* 0x00008c00ff0c77ac */ /* 0x000e6e0008000a00 */
[----:B------:R-:W2:Y:S01]  /*0020*/  S2UR UR23, SR_CTAID.Y ;  /* 0x00000000001779c3 */ /* 0x000ea20000002600 */
[----:B------:R-:W3:Y:S01]  /*0030*/  LDCU.64 UR8, c[0x0][0x478] ;  /* 0x00008f00ff0877ac */ /* 0x000ee20008000a00 */
[----:B------:R-:W4:Y:S01]  /*0040*/  LDCU.64 UR18, c[0x0][0x460] ;  /* 0x00008c00ff1277ac */ /* 0x000f220008000a00 */
[----:B------:R-:W5:Y:S01]  /*0050*/  LDCU.64 UR10, c[0x0][0x470] ;  /* 0x00008e00ff0a77ac */ /* 0x000f620008000a00 */
[----:B------:R-:W4:Y:S01]  /*0060*/  LDCU.U8 UR16, c[0x0][0x532] ;  /* 0x0000a640ff1077ac */ /* 0x000f220008000000 */
[----:B-1----:R-:W-:Y:S01]  /*0070*/  ISETP.NE.U32.AND P0, PT, RZ, UR12, PT ;  /* 0x0000000cff007c0c */ /* 0x002fe2000bf05070 */
[----:B------:R-:W-:Y:S01]  /*0080*/  UISETP.NE.U32.AND UP0, UPT, UR12, URZ, UPT ;  /* 0x000000ff0c00728c */ /* 0x000fe2000bf05070 */
[----:B------:R-:W1:Y:S02]  /*0090*/  LDCU.64 UR4, c[0x0][0x468] ;  /* 0x00008d00ff0477ac */ /* 0x000e640008000a00 */
[----:B------:R-:W-:Y:S01]  /*00a0*/  ISETP.NE.AND.EX P3, PT, RZ, UR13, PT, P0 ;  /* 0x0000000dff007c0c */ /* 0x000fe2000bf65300 */
[----:B---3--:R-:W-:-:S02]  /*00b0*/  UISETP.NE.U32.AND UP3, UPT, UR8, URZ, UPT ;  /* 0x000000ff0800728c */ /* 0x008fc4000bf65070 */
[----:B------:R-:W-:Y:S01]  /*00c0*/  UISETP.NE.AND.EX UP0, UPT, UR13, URZ, UPT, UP0 ;  /* 0x000000ff0d00728c */ /* 0x000fe2000bf05300 */
[----:B------:R-:W3:Y:S01]  /*00d0*/  LDCU.64 UR6, c[0x0][0x358] ;  /* 0x00006b00ff0677ac */ /* 0x000ee20008000a00 */
[----:B-----5:R-:W-:Y:S01]  /*00e0*/  ISETP.NE.U32.AND P0, PT, RZ, UR10, PT ;  /* 0x0000000aff007c0c */ /* 0x020fe2000bf05070 */
[----:B------:R-:W-:-:S03]  /*00f0*/  UISETP.NE.AND.EX UP3, UPT, UR9, URZ, UPT, UP3 ;  /* 0x000000ff0900728c */ /* 0x000fc6000bf65330 */
[----:B------:R-:W-:Y:S01]  /*0100*/  PLOP3.LUT P1, PT, PT, PT, UP0, 0x80, 0x8 ;  /* 0x000000000008781c */ /* 0x000fe20003f2f008 */
[----:B--2---:R-:W-:Y:S01]  /*0110*/  USHF.L.U32 UR15, UR23, 0x2, URZ ;  /* 0x00000002170f7899 */ /* 0x004fe200080006ff */
[----:B------:R-:W-:Y:S01]  /*0120*/  ISETP.NE.AND.EX P4, PT, RZ, UR11, PT, P0 ;  /* 0x0000000bff007c0c */ /* 0x000fe2000bf85300 */
[----:B----4-:R-:W-:Y:S02]  /*0130*/  UIMAD.WIDE.U32 UR18, UR23, 0x4, UR18 ;  /* 0x00000004171278a5 */ /* 0x010fe4000f8e0012 */
[----:B------:R-:W-:Y:S01]  /*0140*/  USHF.R.U32.HI UR14, URZ, 0x1e, UR23 ;  /* 0x0000001eff0e7899 */ /* 0x000fe20008011617 */
[----:B------:R-:W-:Y:S01]  /*0150*/  PLOP3.LUT P0, PT, PT, PT, UP3, 0x80, 0x8 ;  /* 0x000000000008781c */ /* 0x000fe20003f0f038 */
[----:B------:R-:W-:Y:S02]  /*0160*/  UIADD3 UR12, UP2, UPT, UR15, UR10, URZ ;  /* 0x0000000a0f0c7290 */ /* 0x000fe4000ff5e0ff */
[----:B------:R-:W-:Y:S01]  /*0170*/  IMAD.U32 R6, RZ, RZ, UR18 ;  /* 0x00000012ff067e24 */ /* 0x000fe2000f8e00ff */
[----:B------:R-:W-:Y:S01]  /*0180*/  @UP3 UIADD3 UR10, UP1, UPT, UR15, UR8, URZ ;  /* 0x000000080f0a3290 */ /* 0x000fe2000ff3e0ff */
[----:B------:R-:W-:Y:S01]  /*0190*/  IMAD.U32 R7, RZ, RZ, UR19 ;  /* 0x00000013ff077e24 */ /* 0x000fe2000f8e00ff */
[----:B------:R-:W-:-:S02]  /*01a0*/  UIADD3.X UR8, UPT, UPT, UR14, UR11, URZ, UP2, !UPT ;  /* 0x0000000b0e087290 */ /* 0x000fc400097fe4ff */
[----:B------:R-:W-:Y:S02]  /*01b0*/  UISETP.NE.AND UP4, UPT, UR16, URZ, UPT ;  /* 0x000000ff1000728c */ /* 0x000fe4000bf85270 */
[----:B-1----:R-:W-:Y:S01]  /*01c0*/  UISETP.EQ.U32.AND UP2, UPT, UR4, URZ, UPT ;  /* 0x000000ff0400728c */ /* 0x002fe2000bf42070 */
[----:B---3--:R-:W2:Y:S01]  /*01d0*/  @P3 LDG.E R5, desc[UR6][R6.64] ;  /* 0x0000000606053981 */ /* 0x008ea2000c1e1900 */
[----:B------:R-:W-:Y:S02]  /*01e0*/  @UP3 UIADD3.X UR11, UPT, UPT, UR14, UR9, URZ, UP1, !UPT ;  /* 0x000000090e0b3290 */ /* 0x000fe40008ffe4ff */
[----:B------:R-:W-:Y:S01]  /*01f0*/  UISETP.EQ.OR.EX UP2, UPT, UR5, URZ, !UP4, UP2 ;  /* 0x000000ff0500728c */ /* 0x000fe2000e742720 */
[----:B------:R1:W3:Y:S01]  /*0200*/  @P1 LDG.E R2, desc[UR6][R6.64+0x4] ;  /* 0x0000040606021981 */ /* 0x0002e2000c1e1900 */
[----:B------:R-:W-:Y:S01]  /*0210*/  UIADD3 UR9, UP1, UPT, UR15, UR4, URZ ;  /* 0x000000040f097290 */ /* 0x000fe2000ff3e0ff */
[----:B------:R-:W-:-:S03]  /*0220*/  IMAD.U32 R139, RZ, RZ, UR8 ;  /* 0x00000008ff8b7e24 */ /* 0x000fc6000f8e00ff */
[----:B------:R-:W-:Y:S01]  /*0230*/  PLOP3.LUT P2, PT, PT, PT, UP2, 0x80, 0x8 ;  /* 0x000000000008781c */ /* 0x000fe20003f4f028 */
[----:B------:R-:W-:Y:S01]  /*0240*/  UIADD3.X UR8, UPT, UPT, UR14, UR5, URZ, UP1, !UPT ;  /* 0x000000050e087290 */ /* 0x000fe20008ffe4ff */
[----:B------:R-:W-:Y:S02]  /*0250*/  IMAD.U32 R138, RZ, RZ, UR12 ;  /* 0x0000000cff8a7e24 */ /* 0x000fe4000f8e00ff */
[----:B------:R-:W-:Y:S01]  /*0260*/  IMAD.U32 R8, RZ, RZ, UR10 ;  /* 0x0000000aff087e24 */ /* 0x000fe2000f8e00ff */
[----:B------:R-:W4:Y:S01]  /*0270*/  S2UR UR25, SR_CTAID.X ;  /* 0x00000000001979c3 */ /* 0x000f220000002500 */
[----:B------:R-:W-:Y:S01]  /*0280*/  IMAD.U32 R9, RZ, RZ, UR11 ;  /* 0x0000000bff097e24 */ /* 0x000fe2000f8e00ff */
[----:B------:R-:W5:Y:S01]  /*0290*/  @P4 LDG.E R3, desc[UR6][R138.64] ;  /* 0x000000068a034981 */ /* 0x000f62000c1e1900 */
[----:B------:R-:W-:Y:S01]  /*02a0*/  UMOV UR20, 0xffffffff ;  /* 0xffffffff00147882 */ /* 0x000fe20000000000 */
[----:B------:R-:W3:Y:S02]  /*02b0*/  @!UP0 LDCU UR21, c[0x0][0x434] ;  /* 0x00008680ff1587ac */ /* 0x000ee40008000800 */
[----:B------:R-:W5:Y:S01]  /*02c0*/  @P0 LDG.E R0, desc[UR6][R8.64] ;  /* 0x0000000608000981 */ /* 0x000f62000c1e1900 */
[----:B------:R-:W4:Y:S01]  /*02d0*/  @!UP3 LDCU UR10, c[0x0][0x43c] ;  /* 0x00008780ff0ab7ac */ /* 0x000f220008000800 */
[----:B-1----:R-:W-:-:S02]  /*02e0*/  IMAD.U32 R6, RZ, RZ, UR9 ;  /* 0x00000009ff067e24 */ /* 0x002fc4000f8e00ff */
[----:B------:R-:W-:Y:S01]  /*02f0*/  IMAD.U32 R7, RZ, RZ, UR8 ;  /* 0x00000008ff077e24 */ /* 0x000fe2000f8e00ff */
[----:B------:R-:W1:Y:S04]  /*0300*/  @!UP3 LDCU.64 UR8, c[0x0][0x488] ;  /* 0x00009100ff08b7ac */ /* 0x000e680008000a00 */
[----:B------:R-:W5:Y:S01]  /*0310*/  @!P2 LDG.E R4, desc[UR6][R6.64] ;  /* 0x000000060604a981 */ /* 0x000f62000c1e1900 */
[----:B------:R-:W-:Y:S01]  /*0320*/  UMOV UR11, URZ ;  /* 0x000000ff000b7c82 */ /* 0x000fe20008000000 */
[----:B----4-:R-:W-:Y:S01]  /*0330*/  USHF.L.U32 UR25, UR25, 0x6, URZ ;  /* 0x0000000619197899 */ /* 0x010fe200080006ff */
[----:B------:R-:W-:Y:S01]  /*0340*/  UMOV UR18, 0xffffffff ;  /* 0xffffffff00127882 */ /* 0x000fe20000000000 */
[----:B-1----:R-:W-:-:S04]  /*0350*/  @!UP3 UISETP.NE.U32.AND UP2, UPT, UR8, URZ, UPT ;  /* 0x000000ff0800b28c */ /* 0x002fc8000bf45070 */
[----:B------:R-:W-:-:S04]  /*0360*/  @!UP3 UISETP.NE.AND.EX UP2, UPT, UR9, URZ, UPT, UP2 ;  /* 0x000000ff0900b28c */ /* 0x000fc8000bf45320 */
[----:B------:R-:W-:Y:S01]  /*0370*/  @!UP3 USEL UR10, UR10, URZ, UP2 ;  /* 0x000000ff0a0ab287 */ /* 0x000fe20009000000 */
[----:B--2---:R-:W-:Y:S02]  /*0380*/  @P3 R2UR UR20, R5 ;  /* 0x00000000051432ca */ /* 0x004fe400000e0000 */
[----:B---3--:R-:W-:-:S13]  /*0390*/  @P1 R2UR UR12, R2 ;  /* 0x00000000020c12ca */ /* 0x008fda00000e0000 */
[----:B------:R-:W-:Y:S02]  /*03a0*/  @UP0 UIADD3 UR21, UPT, UPT, UR12, -UR20, URZ ;  /* 0x800000140c150290 */ /* 0x000fe4000fffe0ff */
[----:B------:R-:W-:Y:S01]  /*03b0*/  UISETP.NE.U32.AND UP0, UPT, UR4, URZ, UPT ;  /* 0x000000ff0400728c */ /* 0x000fe2000bf05070 */
[----:B-----5:R-:W-:Y:S02]  /*03c0*/  @P4 R2UR UR11, R3 ;  /* 0x00000000030b42ca */ /* 0x020fe400000e0000 */
[----:B------:R-:W-:Y:S01]  /*03d0*/  @P0 R2UR UR22, R0 ;  /* 0x00000000001602ca */ /* 0x000fe200000e0000 */
[----:B------:R-:W-:Y:S02]  /*03e0*/  UISETP.NE.AND.EX UP0, UPT, UR5, URZ, UPT, UP0 ;  /* 0x000000ff0500728c */ /* 0x000fe4000bf05300 */
[----:B------:R-:W-:Y:S01]  /*03f0*/  UISETP.GT.AND UP1, UPT, UR21, UR25, UPT ;  /* 0x000000191500728c */ /* 0x000fe2000bf24270 */
[----:B------:R-:W-:-:S05]  /*0400*/  @!P2 R2UR UR18, R4 ;  /* 0x000000000412a2ca */ /* 0x000fca00000e0000 */
[----:B------:R-:W-:-:S04]  /*0410*/  PLOP3.LUT P1, PT, PT, PT, UP1, 0x80, 0x8 ;  /* 0x000000000008781c */ /* 0x000fc80003f2f018 */
[----:B------:R-:W-:Y:S01]  /*0420*/  @UP3 UIADD3 UR22, UPT, UPT, UR22, -UR11, URZ ;  /* 0x8000000b16163290 */ /* 0x000fe2000fffe0ff */
[----:B------:R-:W1:Y:S01]  /*0430*/  @!UP0 LDCU UR5, c[0x0][0x438] ;  /* 0x00008700ff0587ac */ /* 0x000e620008000800 */
[----:B------:R-:W-:Y:S10]  /*0440*/  BRA.U !UP0, `(.L_x_2562) ;  /* 0x0000000108187547 */ /* 0x000ff4000b800000 */
[----:B------:R-:W-:-:S13]  /*0450*/  PLOP3.LUT P0, PT, PT, PT, UP4, 0x80, 0x8 ;  /* 0x000000000008781c */ /* 0x000fda0003f0f048 */
[----:B------:R-:W2:Y:S04]  /*0460*/  @P0 LDG.E R0, desc[UR6][R6.64+0x4] ;  /* 0x0000040606000981 */ /* 0x000ea8000c1e1900 */
[----:B------:R-:W3:Y:S01]  /*0470*/  @!P0 LDG.E R2, desc[UR6][R6.64] ;  /* 0x0000000606028981 */ /* 0x000ee2000c1e1900 */
[----:B--2---:R-:W-:-:S13]  /*0480*/  @P0 R2UR UR4, R0 ;  /* 0x00000000000402ca */ /* 0x004fda00000e0000 */
[----:B-1----:R-:W-:-:S07]  /*0490*/  @UP4 UIADD3 UR5, UPT, UPT, UR4, -UR18, URZ ;  /* 0x8000001204054290 */ /* 0x002fce000fffe0ff */
[----:B---3--:R-:W-:-:S15]  /*04a0*/  @!P0 R2UR UR5, R2 ;  /* 0x00000000020582ca */ /* 0x008fde00000e0000 */
.L_x_2562:
[----:B-1----:R-:W-:Y:S01]  /*04b0*/  UIADD3 UR5, UPT, UPT, UR5, -UR11, URZ ;  /* 0x8000000b05057290 */ /* 0x002fe2000fffe0ff */
[----:B------:R-:W-:Y:S11]  /*04c0*/  @!P1 EXIT ;  /* 0x000000000000994d */ /* 0x000ff60003800000 */
[----:B------:R-:W1:Y:S01]  /*04d0*/  LDCU UR8, c[0x0][0x508] ;  /* 0x0000a100ff0877ac */ /* 0x000e620008000800 */
[----:B------:R-:W2:Y:S01]  /*04e0*/  S2UR UR24, SR_CTAID.Z ;  /* 0x00000000001879c3 */ /* 0x000ea20000002700 */
[----:B------:R-:W3:Y:S01]  /*04f0*/  S2R R64, SR_TID.X ;  /* 0x0000000000407919 */ /* 0x000ee20000002100 */
[----:B------:R-:W4:Y:S01]  /*0500*/  LDCU UR13, c[0x0][0x438] ;  /* 0x00008700ff0d77ac */ /* 0x000f220008000800 */
[----:B------:R-:W-:-:S04]  /*0510*/  @!UP3 UIADD3 UR22, UPT, UPT, UR5, UR10, URZ ;  /* 0x0000000a0516b290 */ /* 0x000fc8000fffe0ff */
[----:B------:R-:W-:-:S04]  /*0520*/  UIADD3 UR10, UPT, UPT, UR22, 0xff, URZ ;  /* 0x000000ff160a7890 */ /* 0x000fc8000fffe0ff */
[----:B------:R-:W-:Y:S02]  /*0530*/  UIADD3 UR4, UPT, UPT, UR10, UR25, -UR21 ;  /* 0x000000190a047290 */ /* 0x000fe4000fffe815 */
[----:B------:R-:W-:Y:S02]  /*0540*/  USHF.R.S32.HI UR9, URZ, 0x1f, UR10 ;  /* 0x0000001fff097899 */ /* 0x000fe4000801140a */
[----:B-1----:R-:W-:Y:S02]  /*0550*/  UIADD3 UR8, UPT, UPT, UR4, 0x40, UR8 ;  /* 0x0000004004087890 */ /* 0x002fe4000fffe008 */
[----:B----4-:R-:W-:Y:S02]  /*0560*/  UIADD3 UR13, UPT, UPT, UR13, 0xff, URZ ;  /* 0x000000ff0d0d7890 */ /* 0x010fe4000fffe0ff */
[----:B------:R-:W-:Y:S02]  /*0570*/  USHF.R.S32.HI UR4, URZ, 0x1f, UR8 ;  /* 0x0000001fff047899 */ /* 0x000fe40008011408 */
[----:B------:R-:W-:-:S02]  /*0580*/  ULEA.HI UR9, UR9, UR10, URZ, 0x8 ;  /* 0x0000000a09097291 */ /* 0x000fc4000f8f40ff */
[----:B------:R-:W-:Y:S02]  /*0590*/  ULEA.HI UR4, UR4, UR8, URZ, 0x8 ;  /* 0x0000000804047291 */ /* 0x000fe4000f8f40ff */
[----:B------:R-:W-:Y:S02]  /*05a0*/  USHF.R.S32.HI UR12, URZ, 0x1f, UR13 ;  /* 0x0000001fff0c7899 */ /* 0x000fe4000801140d */
[----:B------:R-:W-:Y:S02]  /*05b0*/  USHF.R.S32.HI UR9, URZ, 0x8, UR9 ;  /* 0x00000008ff097899 */ /* 0x000fe40008011409 */
[----:B------:R-:W-:Y:S02]  /*05c0*/  USHF.R.S32.HI UR4, URZ, 0x8, UR4 ;  /* 0x00000008ff047899 */ /* 0x000fe40008011404 */
[----:B------:R-:W-:Y:S02]  /*05d0*/  ULEA.HI UR12, UR12, UR13, URZ, 0x8 ;  /* 0x0000000d0c0c7291 */ /* 0x000fe4000f8f40ff */
        /* <DEDUP_REMOVED lines=19> */
[----:B-1----:R-:W-:-:S04]  /*0710*/  ISETP.GE.AND P1, PT, R4, UR11, PT ;  /* 0x0000000b04007c0c */ /* 0x002fc8000bf26270 */
[----:B------:R-:W-:Y:S01]  /*0720*/  ISETP.GE.OR P0, PT, R64, UR21, P1 ;  /* 0x0000001540007c0c */ /* 0x000fe20008f06670 */
[----:B--2---:R-:W-:Y:S01]  /*0730*/  @UP0 UIMAD.WIDE.U32 UR14, UR20, UR4, URZ ;  /* 0x00000004140e02a5 */ /* 0x004fe2000f8e00ff */
[----:B------:R-:W-:Y:S01]  /*0740*/  IMAD.U32 R3, RZ, RZ, UR4 ;  /* 0x00000004ff037e24 */ /* 0x000fe2000f8e00ff */
[----:B------:R-:W-:Y:S01]  /*0750*/  MOV R0, UR5 ;  /* 0x0000000500007c02 */ /* 0x000fe20008000f00 */
[----:B---3--:R-:W-:Y:S02]  /*0760*/  @!UP0 UIMAD.WIDE.U32 UR16, UR23, UR8, URZ ;  /* 0x00000008171082a5 */ /* 0x008fe4000f8e00ff */
[----:B------:R-:W-:Y:S01]  /*0770*/  IMAD.WIDE.U32 R6, R3, UR25, R4 ;  /* 0x0000001903067c25 */ /* 0x000fe2000f8e0004 */
[----:B------:R-:W1:Y:S01]  /*0780*/  LDCU UR8, c[0x0][0x434] ;  /* 0x00008680ff0877ac */ /* 0x000e620008000800 */
[----:B----4-:R-:W-:Y:S02]  /*0790*/  MOV R11, UR13 ;  /* 0x0000000d000b7c02 */ /* 0x010fe40008000f00 */
[----:B------:R-:W-:Y:S01]  /*07a0*/  IMAD R0, R0, UR25, R7 ;  /* 0x0000001900007c24 */ /* 0x000fe2000f8e0207 */
[----:B------:R-:W-:-:S02]  /*07b0*/  @!UP0 UIMAD UR9, UR23, UR9, UR17 ;  /* 0x00000009170982a4 */ /* 0x000fc4000f8e0211 */
[----:B------:R-:W2:Y:S01]  /*07c0*/  @!P0 LDC.64 R2, c[0x0][0x3f0] ;  /* 0x0000fc00ff028b82 */ /* 0x000ea20000000a00 */
[----:B------:R-:W-:Y:S01]  /*07d0*/  @UP0 UIMAD UR9, UR20, UR5, UR15 ;  /* 0x00000005140902a4 */ /* 0x000fe2000f8e020f */
[----:B------:R-:W-:Y:S01]  /*07e0*/  IMAD.U32 R8, RZ, RZ, UR12 ;  /* 0x0000000cff087e24 */ /* 0x000fe2000f8e00ff */
[----:B------:R-:W-:Y:S02]  /*07f0*/  @UP0 UMOV UR16, UR14 ;  /* 0x0000000e00100c82 */ /* 0x000fe40008000000 */
[----:B------:R-:W-:-:S04]  /*0800*/  IADD3 R6, P2, PT, R6, UR16, RZ ;  /* 0x0000001006067c10 */ /* 0x000fc8000ff5e0ff */
[----:B------:R-:W-:-:S03]  /*0810*/  IADD3.X R7, PT, PT, R0, UR9, RZ, P2, !PT ;  /* 0x0000000900077c10 */ /* 0x000fc600097fe4ff */
[----:B------:R-:W3:Y:S01]  /*0820*/  LDCU UR9, c[0x0][0x3e0] ;  /* 0x00007c00ff0977ac */ /* 0x000ee20008000800 */
[----:B------:R-:W-:Y:S01]  /*0830*/  IMAD.WIDE.U32 R8, R8, UR24, R6 ;  /* 0x0000001808087c25 */ /* 0x000fe2000f8e0006 */
[----:B------:R-:W-:-:S03]  /*0840*/  IADD3 R7, PT, PT, R64, 0x10, RZ ;  /* 0x0000001040077810 */ /* 0x000fc60007ffe0ff */
[----:B------:R-:W-:Y:S02]  /*0850*/  IMAD R11, R11, UR24, R9 ;  /* 0x000000180b0b7c24 */ /* 0x000fe4000f8e0209 */
[----:B------:R-:W-:Y:S02]  /*0860*/  @!P0 IMAD.MOV.U32 R10, RZ, RZ, R8 ;  /* 0x000000ffff0a8224 */ /* 0x000fe400078e0008 */
[C---:B------:R-:W-:Y:S02]  /*0870*/  VIADD R6, R64.reuse, 0x20 ;  /* 0x0000002040067836 */ /* 0x040fe40000000000 */
[----:B------:R-:W-:-:S03]  /*0880*/  @!P0 IMAD.WIDE.U32 R12, R64, UR4, R10 ;  /* 0x00000004400c8c25 */ /* 0x000fc6000f8e000a */
[----:B------:R-:W-:Y:S01]  /*0890*/  ISETP.GE.OR P3, PT, R6, UR21, P1 ;  /* 0x0000001506007c0c */ /* 0x000fe20008f66670 */
[----:B------:R-:W-:Y:S01]  /*08a0*/  @!P0 IMAD R0, R64, UR5, R13 ;  /* 0x0000000540008c24 */ /* 0x000fe2000f8e020d */
[----:B--2---:R-:W-:Y:S01]  /*08b0*/  @!P0 LEA R14, P2, R12, R2, 0x1 ;  /* 0x000000020c0e8211 */ /* 0x004fe200078408ff */
[----:B---3--:R-:W-:Y:S01]  /*08c0*/  UIMAD UR9, UR10, UR9, UR24 ;  /* 0x000000090a0972a4 */ /* 0x008fe2000f8e0218 */
[----:B------:R-:W-:Y:S02]  /*08d0*/  IADD3 R2, PT, PT, R64, 0x30, RZ ;  /* 0x0000003040027810 */ /* 0x000fe40007ffe0ff */
[----:B------:R-:W-:Y:S01]  /*08e0*/  @!P0 LEA.HI.X R15, R12, R3, R0, 0x1, P2 ;  /* 0x000000030c0f8211 */ /* 0x000fe200010f0c00 */
[----:B-1----:R-:W-:Y:S01]  /*08f0*/  UIMAD UR25, UR9, UR8, UR25 ;  /* 0x00000008091972a4 */ /* 0x002fe2000f8e0219 */
[----:B------:R-:W-:Y:S02]  /*0900*/  ISETP.GE.OR P2, PT, R7, UR21, P1 ;  /* 0x0000001507007c0c */ /* 0x000fe40008f46670 */
[----:B------:R-:W-:Y:S01]  /*0910*/  ISETP.GE.OR P1, PT, R2, UR21, P1 ;  /* 0x0000001502007c0c */ /* 0x000fe20008f26670 */
[----:B------:R1:W-:Y:S10]  /*0920*/  @!P0 STG.E.128 desc[UR6][R14.64], RZ ;  /* 0x000000ff0e008986 */ /* 0x0003f4000c101d06 */
        /* <DEDUP_REMOVED lines=13> */
.L_x_2565:
[----:B------:R-:W-:Y:S05]  /*0a00*/  BSYNC.RECONVERGENT B0 ;  /* 0x0000000000007941 */ /* 0x000fea0003800200 */
.L_x_2564:
        /* <DEDUP_REMOVED lines=14> */
.L_x_2567:
[----:B------:R-:W-:Y:S05]  /*0af0*/  BSYNC.RECONVERGENT B0 ;  /* 0x0000000000007941 */ /* 0x000fea0003800200 */
.L_x_2566:
        /* <DEDUP_REMOVED lines=13> */
.L_x_2569:
[----:B------:R-:W-:Y:S05]  /*0bd0*/  BSYNC.RECONVERGENT B0 ;  /* 0x0000000000007941 */ /* 0x000fea0003800200 */
.L_x_2568:
[----:B------:R-:W5:Y:S01]  /*0be0*/  LDCU.64 UR8, c[0x0][0x420] ;  /* 0x00008400ff0877ac */ /* 0x000f620008000a00 */
[----:B------:R-:W-:Y:S01]  /*0bf0*/  IMAD.U32 R0, RZ, RZ, UR25 ;  /* 0x00000019ff007e24 */ /* 0x000fe2000f8e00ff */
[----:B------:R-:W-:Y:S02]  /*0c00*/  ISETP.NE.AND P1, PT, R4, RZ, PT ;  /* 0x000000ff0400720c */ /* 0x000fe40003f25270 */
[C---:B------:R-:W-:Y:S02]  /*0c10*/  IADD3 R3, P0, PT, R64.reuse, UR25, RZ ;  /* 0x0000001940037c10 */ /* 0x040fe4000ff1e0ff */
[----:B------:R-:W-:Y:S02]  /*0c20*/  ISETP.GE.OR P3, PT, R7, UR21, P1 ;  /* 0x0000001507007c0c */ /* 0x000fe40008f66670 */
[----:B------:R-:W-:Y:S02]  /*0c30*/  ISETP.GE.OR P4, PT, R64, UR21, P1 ;  /* 0x0000001540007c0c */ /* 0x000fe40008f86670 */
[----:B------:R-:W-:-:S02]  /*0c40*/  ISETP.GE.OR P2, PT, R6, UR21, P1 ;  /* 0x0000001506007c0c */ /* 0x000fc40008f46670 */
[----:B------:R-:W-:Y:S02]  /*0c50*/  LEA.HI.X.SX32 R0, R0, RZ, 0x1, P0 ;  /* 0x000000ff00007211 */ /* 0x000fe400000f0eff */
[----:B-----5:R-:W-:-:S07]  /*0c60*/  LEA R6, P0, R3, UR8, 0x2 ;  /* 0x0000000803067c11 */ /* 0x020fce000f8010ff */
[----:B------:R-:W-:Y:S01]  /*0c70*/  @!P4 IMAD.MOV.U32 R4, RZ, RZ, 0x7f800000 ;  /* 0x7f800000ff04c424 */ /* 0x000fe200078e00ff */
[----:B------:R-:W-:Y:S01]  /*0c80*/  LEA.HI.X R7, R3, UR9, R0, 0x2, P0 ;  /* 0x0000000903077c11 */ /* 0x000fe200080f1400 */
[----:B------:R-:W-:Y:S01]  /*0c90*/  @!P3 IMAD.MOV.U32 R3, RZ, RZ, 0x7f800000 ;  /* 0x7f800000ff03b424 */ /* 0x000fe200078e00ff */
[----:B------:R-:W-:Y:S01]  /*0ca0*/  ISETP.GE.OR P0, PT, R2, UR21, P1 ;  /* 0x0000001502007c0c */ /* 0x000fe20008f06670 */
[----:B------:R-:W-:Y:S02]  /*0cb0*/  @!P2 IMAD.MOV.U32 R0, RZ, RZ, 0x7f800000 ;  /* 0x7f800000ff00a424 */ /* 0x000fe400078e00ff */
[----:B------:R1:W-:Y:S04]  /*0cc0*/  @!P4 STG.E desc[UR6][R6.64], R4 ;  /* 0x000000040600c986 */ /* 0x0003e8000c101906 */
[----:B------:R1:W-:Y:S04]  /*0cd0*/  @!P3 STG.E desc[UR6][R6.64+0x40], R3 ;  /* 0x000040030600b986 */ /* 0x0003e8000c101906 */
[----:B------:R1:W-:Y:S02]  /*0ce0*/  @!P2 STG.E desc[UR6][R6.64+0x80], R0 ;  /* 0x000080000600a986 */ /* 0x0003e4000c101906 */
[----:B------:R-:W-:Y:S05]  /*0cf0*/  @P0 EXIT ;  /* 0x000000000000094d */ /* 0x000fea0003800000 */
[----:B-1----:R-:W-:-:S05]  /*0d00*/  MOV R3, 0x7f800000 ;  /* 0x7f80000000037802 */ /* 0x002fca0000000f00 */
[----:B------:R-:W-:Y:S01]  /*0d10*/  STG.E desc[UR6][R6.64+0xc0], R3 ;  /* 0x0000c00306007986 */ /* 0x000fe2000c101906 */
[----:B------:R-:W-:Y:S05]  /*0d20*/  EXIT ;  /* 0x000000000000794d */ /* 0x000fea0003800000 */
.L_x_2563:
        /* <DEDUP_REMOVED lines=13> */
.L_x_2570:
[----:B------:R-:W-:Y:S05]  /*0e00*/  BRA.U !UP0, `(.L_x_2571) ;  /* 0x0000000508947547 */ /* 0x000fea000b800000 */
[----:B------:R-:W1:Y:S01]  /*0e10*/  LDC R7, c[0x0][0x4f0] ;  /* 0x00013c00ff077b82 */ /* 0x000e620000000800 */
[----:B------:R-:W-:Y:S01]  /*0e20*/  ULEA UR14, UR4, 0xffffff00, 0x8 ;  /* 0xffffff00040e7891 */ /* 0x000fe2000f8e40ff */
[----:B------:R-:W-:Y:S01]  /*0e30*/  IMAD.MOV.U32 R4, RZ, RZ, RZ ;  /* 0x000000ffff047224 */ /* 0x000fe200078e00ff */
[----:B------:R-:W2:Y:S04]  /*0e40*/  LDCU.64 UR8, c[0x0][0x4e8] ;  /* 0x00009d00ff0877ac */ /* 0x000ea80008000a00 */
[----:B------:R-:W-:Y:S01]  /*0e50*/  MOV R0, UR14 ;  /* 0x0000000e00007c02 */ /* 0x000fe20008000f00 */
[----:B------:R-:W3:Y:S01]  /*0e60*/  LDC R14, c[0x0][0x3e8] ;  /* 0x0000fa00ff0e7b82 */ /* 0x000ee20000000800 */
[----:B------:R-:W4:Y:S02]  /*0e70*/  LDCU.64 UR16, c[0x0][0x3b8] ;  /* 0x00007700ff1077ac */ /* 0x000f240008000a00 */
[----:B------:R-:W-:Y:S01]  /*0e80*/  IABS R0, R0 ;  /* 0x0000000000007213 */ /* 0x000fe20000000000 */
[----:B------:R-:W5:Y:S01]  /*0e90*/  LDCU.64 UR28, c[0x0][0x3c0] ;  /* 0x00007800ff1c77ac */ /* 0x000f620008000a00 */
[----:B--2---:R-:W-:Y:S01]  /*0ea0*/  UIMAD.WIDE.U32 UR10, UR23, UR8, URZ ;  /* 0x00000008170a72a5 */ /* 0x004fe2000f8e00ff */
[----:B-1----:R-:W-:-:S03]  /*0eb0*/  IABS R3, R7 ;  /* 0x0000000700037213 */ /* 0x002fc60000000000 */
[----:B------:R-:W-:Y:S02]  /*0ec0*/  UIMAD UR9, UR23, UR9, UR11 ;  /* 0x00000009170972a4 */ /* 0x000fe4000f8e020b */
[----:B------:R-:W-:Y:S01]  /*0ed0*/  ULEA UR8, UP0, UR10, UR12, 0x2 ;  /* 0x0000000c0a087291 */ /* 0x000fe2000f8010ff */
[----:B------:R-:W1:Y:S03]  /*0ee0*/  I2F.RP R8, R3 ;  /* 0x0000000300087306 */ /* 0x000e660000209400 */
[----:B------:R-:W-:Y:S02]  /*0ef0*/  ULEA.HI.X UR9, UR10, UR13, UR9, 0x2, UP0 ;  /* 0x0000000d0a097291 */ /* 0x000fe400080f1409 */
[----:B------:R-:W-:Y:S01]  /*0f00*/  MOV R236, UR8 ;  /* 0x0000000800ec7c02 */ /* 0x000fe20008000f00 */
[----:B------:R-:W2:Y:S03]  /*0f10*/  LDCU.64 UR10, c[0x0][0x3a0] ;  /* 0x00007400ff0a77ac */ /* 0x000ea60008000a00 */
[----:B------:R-:W-:-:S05]  /*0f20*/  MOV R237, UR9 ;  /* 0x0000000900ed7c02 */ /* 0x000fca0008000f00 */
[----:B------:R-:W4:Y:S01]  /*0f30*/  LDCU.64 UR8, c[0x0][0x3a8] ;  /* 0x00007500ff0877ac */ /* 0x000f220008000a00 */
[----:B-1----:R-:W1:Y:S02]  /*0f40*/  MUFU.RCP R6, R8 ;  /* 0x0000000800067308 */ /* 0x002e640000001000 */
[----:B-1----:R-:W-:-:S06]  /*0f50*/  IADD3 R6, PT, PT, R6, 0xffffffe, RZ ;  /* 0x0ffffffe06067810 */ /* 0x002fcc0007ffe0ff */
[----:B------:R-:W1:Y:S02]  /*0f60*/  F2I.FTZ.U32.TRUNC.NTZ R5, R6 ;  /* 0x0000000600057305 */ /* 0x000e64000021f000 */
[----:B-1----:R-:W-:-:S04]  /*0f70*/  IMAD.MOV R2, RZ, RZ, -R5 ;  /* 0x000000ffff027224 */ /* 0x002fc800078e0a05 */
        /* <DEDUP_REMOVED lines=9> */
[C---:B------:R-:W-:Y:S02]  /*1010*/  ISETP.NE.AND P0, PT, R7.reuse, RZ, PT ;  /* 0x000000ff0700720c */ /* 0x040fe40003f05270 */
[----:B------:R-:W-:Y:S02]  /*1020*/  ISETP.GE.U32.AND P2, PT, R0, R3, PT ;  /* 0x000000030000720c */ /* 0x000fe40003f46070 */
[----:B------:R-:W-:-:S04]  /*1030*/  LOP3.LUT R0, R7, UR14, RZ, 0x3c, !PT ;  /* 0x0000000e07007c12 */ /* 0x000fc8000f8e3cff */
[----:B------:R-:W-:-:S07]  /*1040*/  ISETP.GE.AND P1, PT, R0, RZ, PT ;  /* 0x000000ff0000720c */ /* 0x000fce0003f26270 */
[----:B------:R-:W-:-:S04]  /*1050*/  @P2 IADD3 R4, PT, PT, R4, 0x1, RZ ;  /* 0x0000000104042810 */ /* 0x000fc80007ffe0ff */
[----:B------:R-:W-:-:S05]  /*1060*/  MOV R2, R4 ;  /* 0x0000000400027202 */ /* 0x000fca0000000f00 */
[----:B------:R-:W-:Y:S01]  /*1070*/  @!P1 IMAD.MOV R2, RZ, RZ, -R2 ;  /* 0x000000ffff029224 */ /* 0x000fe200078e0a02 */
[----:B------:R-:W-:-:S05]  /*1080*/  @!P0 LOP3.LUT R2, RZ, R7, RZ, 0x33, !PT ;  /* 0x00000007ff028212 */ /* 0x000fca00078e33ff */
[----:B------:R-:W-:-:S06]  /*1090*/  IMAD.WIDE R8, R2, 0x4, R236 ;  /* 0x0000000402087825 */ /* 0x000fcc00078e02ec */
[----:B------:R-:W5:Y:S01]  /*10a0*/  LDG.E R8, desc[UR6][R8.64] ;  /* 0x0000000608087981 */ /* 0x000f62000c1e1900 */
[----:B---3--:R-:W-:Y:S02]  /*10b0*/  IABS R0, R14 ;  /* 0x0000000e00007213 */ /* 0x008fe40000000000 */
[----:B------:R-:W-:Y:S01]  /*10c0*/  IADD3 R2, PT, PT, -R2, RZ, RZ ;  /* 0x000000ff02027210 */ /* 0x000fe20007ffe1ff */
[----:B------:R-:W1:Y:S01]  /*10d0*/  S2R R3, SR_CTAID.Z ;  /* 0x0000000000037919 */ /* 0x000e620000002700 */
[----:B------:R-:W3:Y:S03]  /*10e0*/  I2F.RP R6, R0 ;  /* 0x0000000000067306 */ /* 0x000ee60000209400 */
[----:B------:R-:W-:-:S05]  /*10f0*/  IMAD R2, R7, R2, UR14 ;  /* 0x0000000e07027e24 */ /* 0x000fca000f8e0202 */
        /* <DEDUP_REMOVED lines=13> */
[-C--:B------:R-:W-:Y:S01]  /*11d0*/  @!P0 IADD3 R3, PT, PT, R3, -R0.reuse, RZ ;  /* 0x8000000003038210 */ /* 0x080fe20007ffe0ff */
[----:B------:R-:W-:Y:S01]  /*11e0*/  @!P0 VIADD R5, R5, 0x1 ;  /* 0x0000000105058836 */ /* 0x000fe20000000000 */
[C---:B------:R-:W-:Y:S02]  /*11f0*/  ISETP.NE.AND P0, PT, R14.reuse, RZ, PT ;  /* 0x000000ff0e00720c */ /* 0x040fe40003f05270 */
[----:B------:R-:W-:Y:S02]  /*1200*/  ISETP.GE.U32.AND P1, PT, R3, R0, PT ;  /* 0x000000000300720c */ /* 0x000fe40003f26070 */
[----:B------:R-:W-:Y:S02]  /*1210*/  LOP3.LUT R0, R14, UR24, RZ, 0x3c, !PT ;  /* 0x000000180e007c12 */ /* 0x000fe4000f8e3cff */
[----:B------:R-:W-:Y:S02]  /*1220*/  LOP3.LUT R14, RZ, R14, RZ, 0x33, !PT ;  /* 0x0000000eff0e7212 */ /* 0x000fe400078e33ff */
[----:B------:R-:W-:-:S02]  /*1230*/  ISETP.GE.AND P3, PT, R0, RZ, PT ;  /* 0x000000ff0000720c */ /* 0x000fc40003f66270 */
[----:B------:R-:W-:-:S05]  /*1240*/  SHF.R.S32.HI R0, RZ, 0x1f, R2 ;  /* 0x0000001fff007819 */ /* 0x000fca0000011402 */
[----:B------:R-:W-:-:S04]  /*1250*/  @P1 IADD3 R5, PT, PT, R5, 0x1, RZ ;  /* 0x0000000105051810 */ /* 0x000fc80007ffe0ff */
[----:B------:R-:W-:-:S05]  /*1260*/  MOV R7, R5 ;  /* 0x0000000500077202 */ /* 0x000fca0000000f00 */
[----:B------:R-:W-:Y:S01]  /*1270*/  @!P3 IMAD.MOV R7, RZ, RZ, -R7 ;  /* 0x000000ffff07b224 */ /* 0x000fe200078e0a07 */
[----:B-----5:R-:W-:Y:S01]  /*1280*/  SHF.R.S32.HI R3, RZ, 0x1f, R8 ;  /* 0x0000001fff037819 */ /* 0x020fe20000011408 */
[----:B--2---:R-:W-:-:S04]  /*1290*/  IMAD.WIDE.U32 R12, R8, UR10, RZ ;  /* 0x0000000a080c7c25 */ /* 0x004fc8000f8e00ff */
[C---:B------:R-:W-:Y:S02]  /*12a0*/  IMAD R9, R3.reuse, UR10, RZ ;  /* 0x0000000a03097c24 */ /* 0x040fe4000f8e02ff */
[----:B----4-:R-:W-:Y:S02]  /*12b0*/  IMAD R3, R3, UR8, RZ ;  /* 0x0000000803037c24 */ /* 0x010fe4000f8e02ff */
[C---:B------:R-:W-:Y:S02]  /*12c0*/  IMAD R9, R8.reuse, UR11, R9 ;  /* 0x0000000b08097c24 */ /* 0x040fe4000f8e0209 */
[C---:B------:R-:W-:Y:S02]  /*12d0*/  IMAD R10, R8.reuse, UR9, R3 ;  /* 0x00000009080a7c24 */ /* 0x040fe4000f8e0203 */
[----:B------:R-:W-:Y:S02]  /*12e0*/  IMAD.IADD R13, R13, 0x1, R9 ;  /* 0x000000010d0d7824 */ /* 0x000fe400078e0209 */
[----:B------:R-:W-:Y:S01]  /*12f0*/  IMAD.WIDE.U32 R8, R8, UR8, RZ ;  /* 0x0000000808087c25 */ /* 0x000fe2000f8e00ff */
[----:B------:R-:W1:Y:S03]  /*1300*/  LDCU.128 UR8, c[0x0][0x3d0] ;  /* 0x00007a00ff0877ac */ /* 0x000e660008000c00 */
[C---:B------:R-:W-:Y:S01]  /*1310*/  IMAD R3, R0.reuse, UR16, RZ ;  /* 0x0000001000037c24 */ /* 0x040fe2000f8e02ff */
[----:B------:R-:W-:Y:S01]  /*1320*/  IADD3 R11, PT, PT, R9, R10, RZ ;  /* 0x0000000a090b7210 */ /* 0x000fe20007ffe0ff */
[----:B------:R-:W-:Y:S01]  /*1330*/  IMAD R9, R0, UR28, RZ ;  /* 0x0000001c00097c24 */ /* 0x000fe2000f8e02ff */
[----:B------:R-:W-:Y:S01]  /*1340*/  MOV R10, R8 ;  /* 0x00000008000a7202 */ /* 0x000fe20000000f00 */
[----:B------:R-:W-:Y:S01]  /*1350*/  IMAD R3, R2, UR17, R3 ;  /* 0x0000001102037c24 */ /* 0x000fe2000f8e0203 */
[----:B------:R-:W-:Y:S01]  /*1360*/  SEL R0, R14, R7, !P0 ;  /* 0x000000070e007207 */ /* 0x000fe20004000000 */
[----:B------:R-:W-:-:S04]  /*1370*/  IMAD.WIDE.U32 R12, R2, UR16, R12 ;  /* 0x00000010020c7c25 */ /* 0x000fc8000f8e000c */
[C---:B------:R-:W-:Y:S01]  /*1380*/  IMAD R9, R2.reuse, UR29, R9 ;  /* 0x0000001d02097c24 */ /* 0x040fe2000f8e0209 */
        /* <DEDUP_REMOVED lines=13> */
.L_x_2571:
        /* <DEDUP_REMOVED lines=13> */
[----:B------:R-:W-:-:S03]  /*1530*/  UIADD3 UR15, UPT, UPT, UR9, UR15, URZ ;  /* 0x0000000f090f7290 */ /* 0x000fc6000fffe0ff */
[----:B------:R-:W-:Y:S01]  /*1540*/  UMOV UR14, UR8 ;  /* 0x00000008000e7c82 */ /* 0x000fe20008000000 */
[----:B------:R-:W-:Y:S05]  /*1550*/  BRA `(.L_x_2574) ;  /* 0x0000000000187947 */ /* 0x000fea0003800000 */
.L_x_2573:
[----:B------:R-:W1:Y:S01]  /*1560*/  LDCU.64 UR16, c[0x0][0x3b8] ;  /* 0x00007700ff1077ac */ /* 0x000e620008000a00 */
[----:B------:R-:W-:-:S04]  /*1570*/  UIADD3 UR15, UPT, UPT, UR11, UR18, URZ ;  /* 0x000000120b0f7290 */ /* 0x000fc8000fffe0ff */
[----:B-1----:R-:W-:Y:S02]  /*1580*/  UIMAD.WIDE.U32 UR8, UR15, UR16, URZ ;  /* 0x000000100f0872a5 */ /* 0x002fe4000f8e00ff */
[----:B------:R-:W-:-:S04]  /*1590*/  UIMAD UR15, UR15, UR17, URZ ;  /* 0x000000110f0f72a4 */ /* 0x000fc8000f8e02ff */
[----:B------:R-:W-:Y:S01]  /*15a0*/  UIADD3 UR15, UPT, UPT, UR9, UR15, URZ ;  /* 0x0000000f090f7290 */ /* 0x000fe2000fffe0ff */
[----:B------:R-:W-:-:S11]  /*15b0*/  UMOV UR14, UR8 ;  /* 0x00000008000e7c82 */ /* 0x000fd60008000000 */
.L_x_2574:
        /* <DEDUP_REMOVED lines=10> */
[----:B------:R-:W-:-:S03]  /*1660*/  UMOV UR18, UR26 ;  /* 0x0000001a00127c82 */ /* 0x000fc60008000000 */
[----:B------:R-:W-:Y:S02]  /*1670*/  UIMAD UR9, UR10, UR9, UR11 ;  /* 0x000000090a0972a4 */ /* 0x000fe4000f8e020b */
[----:B------:R-:W-:-:S04]  /*1680*/  UIMAD.WIDE.U32 UR10, UR10, UR8, UR18 ;  /* 0x000000080a0a72a5 */ /* 0x000fc8000f8e0012 */
[----:B------:R-:W-:Y:S01]  /*1690*/  UIADD3 UR9, UPT, UPT, UR11, UR9, URZ ;  /* 0x000000090b097290 */ /* 0x000fe2000fffe0ff */
[----:B------:R-:W-:Y:S11]  /*16a0*/  BRA `(.L_x_2576) ;  /* 0x0000000000187947 */ /* 0x000ff60003800000 */
.L_x_2575:
[----:B------:R-:W1:Y:S01]  /*16b0*/  LDCU.64 UR28, c[0x0][0x3c0] ;  /* 0x00007800ff1c77ac */ /* 0x000e620008000a00 */
[----:B------:R-:W-:-:S04]  /*16c0*/  UIADD3 UR11, UPT, UPT, UR11, UR18, URZ ;  /* 0x000000120b0b7290 */ /* 0x000fc8000fffe0ff */
[----:B-1----:R-:W-:Y:S02]  /*16d0*/  UIMAD.WIDE.U32 UR8, UR11, UR28, URZ ;  /* 0x0000001c0b0872a5 */ /* 0x002fe4000f8e00ff */
[----:B------:R-:W-:-:S04]  /*16e0*/  UIMAD UR11, UR11, UR29, URZ ;  /* 0x0000001d0b0b72a4 */ /* 0x000fc8000f8e02ff */
[----:B------:R-:W-:Y:S01]  /*16f0*/  UIADD3 UR9, UPT, UPT, UR9, UR11, URZ ;  /* 0x0000000b09097290 */ /* 0x000fe2000fffe0ff */
[----:B------:R-:W-:-:S11]  /*1700*/  UMOV UR10, UR8 ;  /* 0x00000008000a7c82 */ /* 0x000fd60008000000 */
.L_x_2576:
[----:B------:R-:W1:Y:S01]  /*1710*/  LDC R14, c[0x0][0x3e8] ;  /* 0x0000fa00ff0e7b82 */ /* 0x000e620000000800 */
[----:B------:R-:W2:Y:S01]  /*1720*/  S2R R2, SR_CTAID.Z ;  /* 0x0000000000027919 */ /* 0x000ea20000002700 */
[----:B------:R-:W-:Y:S01]  /*1730*/  ULEA UR8, UR4, 0xffffff00, 0x8 ;  /* 0xffffff0004087891 */ /* 0x000fe2000f8e40ff */
[----:B------:R-:W-:Y:S01]  /*1740*/  CS2R R236, SRZ ;  /* 0x0000000000ec7805 */ /* 0x000fe2000001ff00 */
[----:B------:R-:W-:Y:S01]  /*1750*/  UMOV UR11, UR9 ;  /* 0x00000009000b7c82 */ /* 0x000fe20008000000 */
[----:B------:R-:W-:Y:S01]  /*1760*/  UMOV UR18, UR14 ;  /* 0x0000000e00127c82 */ /* 0x000fe20008000000 */
[----:B------:R-:W-:Y:S01]  /*1770*/  UMOV UR19, UR15 ;  /* 0x0000000f00137c82 */ /* 0x000fe20008000000 */
[----:B------:R-:W-:Y:S02]  /*1780*/  UIMAD.WIDE.U32 UR14, UR8, UR28, UR10 ;  /* 0x0000001c080e72a5 */ /* 0x000fe4000f8e000a */
[----:B------:R-:W-:Y:S02]  /*1790*/  UIMAD.WIDE.U32 UR10, UR8, UR16, UR18 ;  /* 0x00000010080a72a5 */ /* 0x000fe4000f8e0012 */
[----:B------:R-:W-:-:S02]  /*17a0*/  UIMAD UR9, UR8, UR29, UR15 ;  /* 0x0000001d080972a4 */ /* 0x000fc4000f8e020f */
[----:B------:R-:W-:Y:S01]  /*17b0*/  UIMAD UR8, UR8, UR17, UR11 ;  /* 0x00000011080872a4 */ /* 0x000fe2000f8e020b */
[----:B------:R-:W-:Y:S01]  /*17c0*/  MOV R17, UR15 ;  /* 0x0000000f00117c02 */ /* 0x000fe20008000f00 */
[----:B------:R-:W-:Y:S01]  /*17d0*/  IMAD.U32 R16, RZ, RZ, UR14 ;  /* 0x0000000eff107e24 */ /* 0x000fe2000f8e00ff */
[----:B------:R-:W-:Y:S01]  /*17e0*/  MOV R11, UR11 ;  /* 0x0000000b000b7c02 */ /* 0x000fe20008000f00 */
[----:B------:R-:W-:Y:S02]  /*17f0*/  IMAD.U32 R17, RZ, RZ, UR9 ;  /* 0x00000009ff117e24 */ /* 0x000fe4000f8e00ff */
[----:B------:R-:W-:Y:S01]  /*1800*/  MOV R11, UR8 ;  /* 0x00000008000b7c02 */ /* 0x000fe20008000f00 */
[----:B------:R-:W-:Y:S01]  /*1810*/  IMAD.U32 R10, RZ, RZ, UR10 ;  /* 0x0000000aff0a7e24 */ /* 0x000fe2000f8e00ff */
[----:B-1----:R-:W-:-:S04]  /*1820*/  IABS R0, R14 ;  /* 0x0000000e00007213 */ /* 0x002fc80000000000 */
[----:B------:R-:W1:Y:S01]  /*1830*/  I2F.RP R6, R0 ;  /* 0x0000000000067306 */ /* 0x000e620000209400 */
[----:B--2---:R-:W-:-:S07]  /*1840*/  IABS R2, R2 ;  /* 0x0000000200027213 */ /* 0x004fce0000000000 */
[----:B-1----:R-:W1:Y:S02]  /*1850*/  MUFU.RCP R4, R6 ;  /* 0x0000000600047308 */ /* 0x002e640000001000 */
[----:B-1----:R-:W-:Y:S01]  /*1860*/  VIADD R4, R4, 0xffffffe ;  /* 0x0ffffffe04047836 */ /* 0x002fe20000000000 */
[----:B------:R-:W1:Y:S05]  /*1870*/  LDC.64 R6, c[0x0][0x3d8] ;  /* 0x0000f600ff067b82 */ /* 0x000e6a0000000a00 */
[----:B------:R-:W2:Y:S02]  /*1880*/  F2I.FTZ.U32.TRUNC.NTZ R5, R4 ;  /* 0x0000000400057305 */ /* 0x000ea4000021f000 */
[----:B--2---:R-:W-:Y:S01]  /*1890*/  IMAD.MOV R3, RZ, RZ, -R5 ;  /* 0x000000ffff037224 */ /* 0x004fe200078e0a05 */
[----:B------:R-:W-:-:S03]  /*18a0*/  MOV R4, RZ ;  /* 0x000000ff00047202 */ /* 0x000fc60000000f00 */
[----:B------:R-:W-:-:S04]  /*18b0*/  IMAD R3, R3, R0, RZ ;  /* 0x0000000003037224 */ /* 0x000fc800078e02ff */
[----:B------:R-:W-:-:S06]  /*18c0*/  IMAD.HI.U32 R3, R5, R3, R4 ;  /* 0x0000000305037227 */ /* 0x000fcc00078e0004 */
        /* <DEDUP_REMOVED lines=8> */
[----:B------:R-:W-:Y:S01]  /*1950*/  LOP3.LUT R0, R14, UR24, RZ, 0x3c, !PT ;  /* 0x000000180e007c12 */ /* 0x000fe2000f8e3cff */
[----:B------:R-:W2:Y:S01]  /*1960*/  LDC.64 R2, c[0x0][0x3d0] ;  /* 0x0000f400ff027b82 */ /* 0x000ea20000000a00 */
[----:B------:R-:W-:Y:S02]  /*1970*/  LOP3.LUT R14, RZ, R14, RZ, 0x33, !PT ;  /* 0x0000000eff0e7212 */ /* 0x000fe400078e33ff */
[----:B------:R-:W-:-:S07]  /*1980*/  ISETP.GE.AND P3, PT, R0, RZ, PT ;  /* 0x000000ff0000720c */ /* 0x000fce0003f66270 */
[----:B------:R-:W-:-:S05]  /*1990*/  @P1 IADD3 R5, PT, PT, R5, 0x1, RZ ;  /* 0x0000000105051810 */ /* 0x000fca0007ffe0ff */
[----:B------:R-:W-:-:S05]  /*19a0*/  IMAD.MOV.U32 R9, RZ, RZ, R5 ;  /* 0x000000ffff097224 */ /* 0x000fca00078e0005 */
[----:B------:R-:W-:-:S04]  /*19b0*/  @!P3 IADD3 R9, PT, PT, -R9, RZ, RZ ;  /* 0x000000ff0909b210 */ /* 0x000fc80007ffe1ff */
[----:B------:R-:W-:-:S04]  /*19c0*/  SEL R9, R14, R9, !P0 ;  /* 0x000000090e097207 */ /* 0x000fc80004000000 */
[----:B------:R-:W-:-:S05]  /*19d0*/  SHF.R.S32.HI R13, RZ, 0x1f, R9 ;  /* 0x0000001fff0d7819 */ /* 0x000fca0000011409 */
[C---:B-1----:R-:W-:Y:S02]  /*19e0*/  IMAD R4, R13.reuse, R6, RZ ;  /* 0x000000060d047224 */ /* 0x042fe400078e02ff */
[----:B--2---:R-:W-:Y:S02]  /*19f0*/  IMAD R0, R13, R2, RZ ;  /* 0x000000020d007224 */ /* 0x004fe400078e02ff */
[----:B------:R-:W-:-:S04]  /*1a00*/  IMAD.WIDE.U32 R12, R9, R6, R16 ;  /* 0x00000006090c7225 */ /* 0x000fc800078e0010 */
[C---:B------:R-:W-:Y:S02]  /*1a10*/  IMAD R4, R9.reuse, R7, R4 ;  /* 0x0000000709047224 */ /* 0x040fe400078e0204 */
[----:B------:R-:W-:-:S03]  /*1a20*/  IMAD.WIDE.U32 R16, R9, R2, R10 ;  /* 0x0000000209107225 */ /* 0x000fc600078e000a */
[----:B------:R-:W-:Y:S01]  /*1a30*/  IADD3 R4, PT, PT, R13, R4, RZ ;  /* 0x000000040d047210 */ /* 0x000fe20007ffe0ff */
[----:B------:R-:W-:Y:S02]  /*1a40*/  IMAD R0, R9, R3, R0 ;  /* 0x0000000309007224 */ /* 0x000fe400078e0200 */
[----:B------:R-:W-:-:S03]  /*1a50*/  IMAD.MOV.U32 R8, RZ, RZ, R12 ;  /* 0x000000ffff087224 */ /* 0x000fc600078e000c */
[----:B------:R-:W-:-:S07]  /*1a60*/  IADD3 R6, PT, PT, R17, R0, RZ ;  /* 0x0000000011067210 */ /* 0x000fce0007ffe0ff */
.L_x_2572:
[----:B------:R-:W-:Y:S01]  /*1a70*/  UISETP.NE.AND UP0, UPT, UR20, -0x1, UPT ;  /* 0xffffffff1400788c */ /* 0x000fe2000bf05270 */
[----:B------:R-:W-:Y:S01]  /*1a80*/  IMAD.MOV.U32 R0, RZ, RZ, RZ ;  /* 0x000000ffff007224 */ /* 0x000fe200078e00ff */
[----:B------:R-:W1:Y:S01]  /*1a90*/  LDCU.64 UR14, c[0x0][0x3b0] ;  /* 0x00007600ff0e77ac */ /* 0x000e620008000a00 */
[----:B------:R-:W2:Y:S01]  /*1aa0*/  S2R R3, SR_CTAID.X ;  /* 0x0000000000037919 */ /* 0x000ea20000002500 */
[----:B------:R-:W3:Y:S01]  /*1ab0*/  LDCU.64 UR8, c[0x0][0x3c8] ;  /* 0x00007900ff0877ac */ /* 0x000ee20008000a00 */
[----:B------:R-:W-:Y:S01]  /*1ac0*/  IMAD.SHL.U32 R59, R64, 0x8, RZ ;  /* 0x00000008403b7824 */ /* 0x000fe200078e00ff */
[----:B------:R-:W4:Y:S01]  /*1ad0*/  LDC R11, c[0x0][0x450] ;  /* 0x00011400ff0b7b82 */ /* 0x000f220000000800 */
[----:B------:R2:W5:Y:S01]  /*1ae0*/  @P4 LDG.E R0, desc[UR6][R138.64] ;  /* 0x000000068a004981 */ /* 0x000562000c1e1900 */
[----:B------:R-:W-:-:S03]  /*1af0*/  SHF.R.U32.HI R136, RZ, 0x3, R64 ;  /* 0x00000003ff887819 */ /* 0x000fc60000011640 */
[----:B------:R-:W3:Y:S01]  /*1b00*/  @!UP0 LDCU.64 UR10, c[0x0][0x398] ;  /* 0x00007300ff0a87ac */ /* 0x000ee20008000a00 */
[----:B------:R-:W-:Y:S02]  /*1b10*/  LOP3.LUT R12, R59, 0x38, RZ, 0xc0, !PT ;  /* 0x000000383b0c7812 */ /* 0x000fe400078ec0ff */
[----:B------:R-:W-:Y:S01]  /*1b20*/  MOV R137, RZ ;  /* 0x000000ff00897202 */ /* 0x000fe20000000f00 */
[----:B------:R-:W-:Y:S01]  /*1b30*/  USHF.R.S32.HI UR32, URZ, 0x1f, UR5 ;  /* 0x0000001fff207899 */ /* 0x000fe20008011405 */
[C---:B------:R-:W-:Y:S01]  /*1b40*/  IADD3 R16, P2, PT, R12.reuse, R16, RZ ;  /* 0x000000100c107210 */ /* 0x040fe20007f5e0ff */
[----:B------:R-:W-:Y:S01]  /*1b50*/  USHF.L.U64.HI UR30, UR16, 0x4, UR17 ;  /* 0x00000004101e7899 */ /* 0x000fe20008010211 */
[----:B------:R-:W-:Y:S01]  /*1b60*/  IADD3 R8, P1, PT, R12, R8, RZ ;  /* 0x000000080c087210 */ /* 0x000fe20007f3e0ff */
[----:B------:R-:W-:Y:S02]  /*1b70*/  ULEA.HI UR32, UR32, UR5, URZ, 0x8 ;  /* 0x0000000520207291 */ /* 0x000fe4000f8f40ff */
[----:B-1----:R-:W-:Y:S01]  /*1b80*/  @UP0 UIMAD.WIDE.U32 UR18, UR20, UR14, URZ ;  /* 0x0000000e141202a5 */ /* 0x002fe2000f8e00ff */
[----:B------:R-:W-:Y:S01]  /*1b90*/  IMAD.X R17, RZ, RZ, R6, P2 ;  /* 0x000000ffff117224 */ /* 0x000fe200010e0606 */
[----:B------:R-:W-:Y:S01]  /*1ba0*/  USHF.R.S32.HI UR32, URZ, 0x8, UR32 ;  /* 0x00000008ff207899 */ /* 0x000fe20008011420 */
[----:B---3--:R-:W-:Y:S01]  /*1bb0*/  MOV R6, UR8 ;  /* 0x0000000800067c02 */ /* 0x008fe20008000f00 */
[----:B------:R-:W-:Y:S01]  /*1bc0*/  IMAD.X R9, RZ, RZ, R4, P1 ;  /* 0x000000ffff097224 */ /* 0x000fe200008e0604 */
[----:B------:R-:W-:Y:S01]  /*1bd0*/  MOV R140, UR9 ;  /* 0x00000009008c7c02 */ /* 0x000fe20008000f00 */
[----:B------:R-:W1:Y:S01]  /*1be0*/  LDCU.64 UR8, c[0x0][0x390] ;  /* 0x00007200ff0877ac */ /* 0x000e620008000a00 */
[----:B------:R-:W-:Y:S01]  /*1bf0*/  IMAD.WIDE.U32 R16, R136, UR16, R16 ;  /* 0x0000001088107c25 */ /* 0x000fe2000f8e0010 */
[----:B------:R-:W-:-:S03]  /*1c00*/  @!UP0 UIMAD.WIDE.U32 UR26, UR23, UR10, URZ ;  /* 0x0000000a171a82a5 */ /* 0x000fc6000f8e00ff */
[C---:B------:R-:W-:Y:S01]  /*1c10*/  IMAD.WIDE.U32 R8, R136.reuse, UR28, R8 ;  /* 0x0000001c88087c25 */ /* 0x040fe2000f8e0008 */
[----:B----4-:R-:W-:Y:S01]  /*1c20*/  LEA.HI R11, R11, R11, RZ, 0x1 ;  /* 0x0000000b0b0b7211 */ /* 0x010fe200078f08ff */
[----:B------:R-:W-:Y:S02]  /*1c30*/  USHF.L.U32 UR31, UR16, 0x4, URZ ;  /* 0x00000004101f7899 */ /* 0x000fe400080006ff */
[----:B------:R-:W-:Y:S01]  /*1c40*/  @!UP0 UIMAD UR11, UR23, UR11, UR27 ;  /* 0x0000000b170b82a4 */ /* 0x000fe2000f8e021b */
[----:B------:R-:W-:Y:S01]  /*1c50*/  IMAD R69, R136, UR29, R9 ;  /* 0x0000001d88457c24 */ /* 0x000fe2000f8e0209 */
[----:B------:R-:W-:Y:S01]  /*1c60*/  @UP0 UIMAD UR11, UR20, UR15, UR19 ;  /* 0x0000000f140b02a4 */ /* 0x000fe2000f8e0213 */
[----:B------:R-:W-:Y:S01]  /*1c70*/  SHF.R.S32.HI R11, RZ, 0x1, R11 ;  /* 0x00000001ff0b7819 */ /* 0x000fe2000001140b */
[----:B------:R-:W-:Y:S01]  /*1c80*/  @!UP0 UMOV UR10, UR26 ;  /* 0x0000001a000a8c82 */ /* 0x000fe20008000000 */
[----:B------:R-:W-:Y:S01]  /*1c90*/  @UP0 UMOV UR10, UR18 ;  /* 0x00000012000a0c82 */ /* 0x000fe20008000000 */
[----:B--2---:R-:W-:Y:S01]  /*1ca0*/  IMAD.WIDE.U32 R2, R3, 0x40, R136 ;  /* 0x0000004003027825 */ /* 0x004fe200078e0088 */
[----:B------:R-:W-:Y:S01]  /*1cb0*/  IADD3 R18, P4, PT, R12, UR10, RZ ;  /* 0x0000000a0c127c10 */ /* 0x000fe2000ff9e0ff */
[----:B------:R-:W-:Y:S01]  /*1cc0*/  UISETP.GE.AND UP0, UPT, UR32, UR4, UPT ;  /* 0x000000042000728c */ /* 0x000fe2000bf06270 */
[----:B------:R-:W-:Y:S01]  /*1cd0*/  SHF.L.U32 R70, R8, 0x1, RZ ;  /* 0x0000000108467819 */ /* 0x000fe200000006ff */
[----:B------:R-:W-:Y:S01]  /*1ce0*/  IMAD R73, R136, UR17, R17 ;  /* 0x0000001188497c24 */ /* 0x000fe2000f8e0211 */
[----:B------:R-:W-:Y:S01]  /*1cf0*/  SHF.L.U64.HI R69, R8, 0x1, R69 ;  /* 0x0000000108457819 */ /* 0x000fe20000010245 */
[----:B------:R-:W-:Y:S01]  /*1d00*/  IMAD.X R19, RZ, RZ, UR11, P4 ;  /* 0x0000000bff137e24 */ /* 0x000fe2000a0e06ff */
[----:B------:R-:W2:Y:S01]  /*1d10*/  LDCU.64 UR10, c[0x0][0x388] ;  /* 0x00007100ff0a77ac */ /* 0x000ea20008000a00 */
[----:B------:R-:W-:Y:S01]  /*1d20*/  IMAD.SHL.U32 R72, R16, 0x2, RZ ;  /* 0x0000000210487824 */ /* 0x000fe200078e00ff */
[----:B-1----:R-:W-:Y:S01]  /*1d30*/  IADD3 R70, P1, PT, R70, UR8, RZ ;  /* 0x0000000846467c10 */ /* 0x002fe2000ff3e0ff */
[----:B------:R-:W-:Y:S01]  /*1d40*/  IMAD.WIDE.U32 R6, R6, UR24, R18 ;  /* 0x0000001806067c25 */ /* 0x000fe2000f8e0012 */
[----:B------:R-:W-:Y:S01]  /*1d50*/  SHF.L.U64.HI R73, R16, 0x1, R73 ;  /* 0x0000000110497819 */ /* 0x000fe20000010249 */
[----:B------:R-:W-:Y:S01]  /*1d60*/  USHF.L.U32 UR26, UR4, 0x8, URZ ;  /* 0x00000008041a7899 */ /* 0x000fe200080006ff */
[----:B------:R-:W-:Y:S01]  /*1d70*/  IADD3.X R69, PT, PT, R69, UR9, RZ, P1, !PT ;  /* 0x0000000945457c10 */ /* 0x000fe20008ffe4ff */
[----:B------:R-:W-:Y:S01]  /*1d80*/  IMAD R141, R140, UR24, R7 ;  /* 0x000000188c8d7c24 */ /* 0x000fe2000f8e0207 */
[----:B------:R-:W-:Y:S01]  /*1d90*/  SHF.L.U32 R7, R64, 0x2, RZ ;  /* 0x0000000240077819 */ /* 0x000fe200000006ff */
[----:B------:R-:W-:Y:S01]  /*1da0*/  IMAD.MOV.U32 R140, RZ, RZ, R6 ;  /* 0x000000ffff8c7224 */ /* 0x000fe200078e0006 */
[----:B------:R-:W-:Y:S01]  /*1db0*/  USHF.L.U64.HI UR27, UR28, 0x4, UR29 ;  /* 0x000000041c1b7899 */ /* 0x000fe2000801021d */
[----:B------:R-:W-:Y:S01]  /*1dc0*/  IMAD R3, R3, UR14, RZ ;  /* 0x0000000e03037c24 */ /* 0x000fe2000f8e02ff */
[----:B------:R-:W-:Y:S01]  /*1dd0*/  LOP3.LUT R7, R7, 0x1c, RZ, 0xc0, !PT ;  /* 0x0000001c07077812 */ /* 0x000fe200078ec0ff */
[----:B------:R-:W-:Y:S01]  /*1de0*/  IMAD.WIDE.U32 R140, R2, UR14, R140 ;  /* 0x0000000e028c7c25 */ /* 0x000fe2000f8e008c */
[----:B------:R-:W-:-:S02]  /*1df0*/  USHF.L.U32 UR28, UR28, 0x4, URZ ;  /* 0x000000041c1c7899 */ /* 0x000fc400080006ff */
[----:B------:R-:W-:Y:S01]  /*1e00*/  UIADD3 UR29, UPT, UPT, UR26, -0x100, URZ ;  /* 0xffffff001a1d7890 */ /* 0x000fe2000fffe0ff */
[----:B------:R-:W-:Y:S01]  /*1e10*/  IMAD R132, R136, R11, R7 ;  /* 0x0000000b88847224 */ /* 0x000fe200078e0207 */
[----:B--2---:R-:W-:Y:S01]  /*1e20*/  IADD3 R72, P2, PT, R72, UR10, RZ ;  /* 0x0000000a48487c10 */ /* 0x004fe2000ff5e0ff */
[----:B------:R-:W-:Y:S02]  /*1e30*/  IMAD R3, R2, UR15, R3 ;  /* 0x0000000f02037c24 */ /* 0x000fe4000f8e0203 */
[----:B------:R-:W-:Y:S01]  /*1e40*/  IMAD.IADD R130, R7, 0x1, R132 ;  /* 0x0000000107827824 */ /* 0x000fe200078e0284 */
[----:B------:R-:W-:Y:S01]  /*1e50*/  IADD3.X R73, PT, PT, R73, UR11, RZ, P2, !PT ;  /* 0x0000000b49497c10 */ /* 0x000fe200097fe4ff */
[----:B------:R-:W-:Y:S01]  /*1e60*/  IMAD.MOV.U32 R234, RZ, RZ, R70 ;  /* 0x000000ffffea7224 */ /* 0x000fe200078e0046 */
[----:B------:R-:W-:Y:S01]  /*1e70*/  SHF.R.S32.HI R102, RZ, 0x1f, R132 ;  /* 0x0000001fff667819 */ /* 0x000fe20000011484 */
[----:B------:R-:W-:Y:S01]  /*1e80*/  IMAD.MOV.U32 R235, RZ, RZ, R69 ;  /* 0x000000ffffeb7224 */ /* 0x000fe200078e0045 */
[----:B------:R-:W-:-:S02]  /*1e90*/  SHF.R.S32.HI R101, RZ, 0x1f, R130 ;  /* 0x0000001fff657819 */ /* 0x000fc40000011482 */
[----:B------:R-:W-:Y:S02]  /*1ea0*/  MOV R232, R72 ;  /* 0x0000004800e87202 */ /* 0x000fe40000000f00 */
[----:B------:R-:W-:Y:S02]  /*1eb0*/  MOV R231, R73 ;  /* 0x0000004900e77202 */ /* 0x000fe40000000f00 */
[----:B------:R-:W-:Y:S01]  /*1ec0*/  IADD3 R68, PT, PT, R141, R3, RZ ;  /* 0x000000038d447210 */ /* 0x000fe20007ffe0ff */
[----:B------:R-:W-:Y:S06]  /*1ed0*/  BRA.U UP0, `(.L_x_2577) ;  /* 0x000000c900ac7547 */ /* 0x000fec000b800000 */
        /* <DEDUP_REMOVED lines=11> */
[C---:B------:R-:W-:Y:S01]  /*1f90*/  IMAD R117, R11.reuse, 0x30, RZ ;  /* 0x000000300b757824 */ /* 0x040fe200078e02ff */
[C---:B------:R-:W-:Y:S01]  /*1fa0*/  SHF.L.U32 R103, R11.reuse, 0x7, RZ ;  /* 0x000000070b677819 */ /* 0x040fe200000006ff */
[----:B------:R-:W4:Y:S01]  /*1fb0*/  LDCU UR38, c[0x0][0x440] ;  /* 0x00008800ff2677ac */ /* 0x000f220008000800 */
[C---:B------:R-:W-:Y:S01]  /*1fc0*/  IMAD R116, R11.reuse, 0x50, RZ ;  /* 0x000000500b747824 */ /* 0x040fe200078e02ff */
[C---:B------:R-:W-:Y:S01]  /*1fd0*/  IADD3 R65, PT, PT, R136.reuse, 0x30, RZ ;  /* 0x0000003088417810 */ /* 0x040fe20007ffe0ff */
[C---:B------:R-:W-:Y:S01]  /*1fe0*/  IMAD R115, R11.reuse, 0x60, RZ ;  /* 0x000000600b737824 */ /* 0x040fe200078e02ff */
[----:B------:R-:W4:Y:S01]  /*1ff0*/  LDCU UR36, c[0x0][0x450] ;  /* 0x00008a00ff2477ac */ /* 0x000f220008000800 */
[C---:B------:R-:W-:Y:S01]  /*2000*/  IMAD R114, R11.reuse, 0x70, RZ ;  /* 0x000000700b727824 */ /* 0x040fe200078e02ff */
[----:B------:R-:W-:Y:S01]  /*2010*/  IADD3 R127, PT, PT, R136, 0x60, RZ ;  /* 0x00000060887f7810 */ /* 0x000fe20007ffe0ff */
[C---:B------:R-:W-:Y:S01]  /*2020*/  IMAD R113, R11.reuse, 0x90, RZ ;  /* 0x000000900b717824 */ /* 0x040fe200078e02ff */
[----:B------:R-:W4:Y:S01]  /*2030*/  LDCU.U8 UR39, c[0x0][0x533] ;  /* 0x0000a660ff2777ac */ /* 0x000f220008000000 */
[----:B------:R-:W-:Y:S01]  /*2040*/  IMAD R112, R11, 0xa0, RZ ;  /* 0x000000a00b707824 */ /* 0x000fe200078e02ff */
[----:B---3--:R-:W-:Y:S01]  /*2050*/  MOV R4, UR11 ;  /* 0x0000000b00047c02 */ /* 0x008fe20008000f00 */
[----:B-1----:R-:W-:Y:S01]  /*2060*/  IMAD.WIDE.U32 R8, R2, UR23, R12 ;  /* 0x0000001702087c25 */ /* 0x002fe2000f8e000c */
[----:B------:R-:W-:Y:S01]  /*2070*/  UMOV UR40, URZ ;  /* 0x000000ff00287c82 */ /* 0x000fe20008000000 */
[----:B--2---:R-:W-:Y:S01]  /*2080*/  USHF.L.U32 UR33, UR16, 0x8, URZ ;  /* 0x0000000810217899 */ /* 0x004fe200080006ff */
[----:B------:R-:W-:Y:S01]  /*2090*/  LOP3.LUT R125, R136, 0x80, RZ, 0xfc, !PT ;  /* 0x00000080887d7812 */ /* 0x000fe200078efcff */
[----:B------:R-:W-:Y:S01]  /*20a0*/  IMAD R9, R3, UR23, R9 ;  /* 0x0000001703097c24 */ /* 0x000fe2000f8e0209 */
[----:B------:R-:W-:Y:S01]  /*20b0*/  MOV R3, UR16 ;  /* 0x0000001000037c02 */ /* 0x000fe20008000f00 */
[----:B------:R-:W-:Y:S01]  /*20c0*/  IMAD.U32 R5, RZ, RZ, UR10 ;  /* 0x0000000aff057e24 */ /* 0x000fe2000f8e00ff */
[----:B------:R-:W-:Y:S01]  /*20d0*/  USHF.R.S32.HI UR10, URZ, 0x1f, UR5 ;  /* 0x0000001fff0a7899 */ /* 0x000fe20008011405 */
[----:B------:R-:W-:Y:S01]  /*20e0*/  IMAD.U32 R2, RZ, RZ, UR17 ;  /* 0x00000011ff027e24 */ /* 0x000fe2000f8e00ff */
[----:B----4-:R-:W-:Y:S01]  /*20f0*/  SHF.L.U64.HI R84, R82, 0x4, R83 ;  /* 0x0000000452547819 */ /* 0x010fe20000010253 */
[----:B------:R-:W-:Y:S01]  /*2100*/  IMAD.WIDE.U32 R8, R3, UR29, R8 ;  /* 0x0000001d03087c25 */ /* 0x000fe2000f8e0008 */
[----:B------:R-:W-:Y:S01]  /*2110*/  SHF.R.S32.HI R3, RZ, 0x1f, R14 ;  /* 0x0000001fff037819 */ /* 0x000fe2000001140e */
[----:B------:R-:W-:Y:S01]  /*2120*/  UISETP.LT.AND UP0, UPT, URZ, UR32, UPT ;  /* 0x00000020ff00728c */ /* 0x000fe2000bf01270 */
[C---:B------:R-:W-:Y:S01]  /*2130*/  IADD3 R123, PT, PT, R136.reuse, 0xa0, RZ ;  /* 0x000000a0887b7810 */ /* 0x040fe20007ffe0ff */
[----:B------:R-:W-:Y:S01]  /*2140*/  IMAD.WIDE.U32 R6, R5, UR23, R12 ;  /* 0x0000001705067c25 */ /* 0x000fe2000f8e000c */
[C---:B------:R-:W-:Y:S01]  /*2150*/  IADD3 R121, PT, PT, R136.reuse, 0xc0, RZ ;  /* 0x000000c088797810 */ /* 0x040fe20007ffe0ff */
[----:B------:R-:W-:Y:S01]  /*2160*/  UIMAD UR34, UR4, -0x100, UR5 ;  /* 0xffffff00042278a4 */ /* 0x000fe2000f8e0205 */
[----:B------:R-:W-:Y:S01]  /*2170*/  IADD3 R119, PT, PT, R136, 0xe0, RZ ;  /* 0x000000e088777810 */ /* 0x000fe20007ffe0ff */
[C---:B------:R-:W-:Y:S01]  /*2180*/  IMAD R5, R3.reuse, UR12, RZ ;  /* 0x0000000c03057c24 */ /* 0x040fe2000f8e02ff */
[----:B------:R-:W-:Y:S01]  /*2190*/  SHF.R.S32.HI R100, RZ, 0x1f, R131 ;  /* 0x0000001fff647819 */ /* 0x000fe20000011483 */
[----:B------:R-:W-:Y:S01]  /*21a0*/  IMAD R7, R4, UR23, R7 ;  /* 0x0000001704077c24 */ /* 0x000fe2000f8e0207 */
[----:B------:R-:W-:Y:S01]  /*21b0*/  SHF.R.S32.HI R99, RZ, 0x1f, R106 ;  /* 0x0000001fff637819 */ /* 0x000fe2000001146a */
[----:B------:R-:W-:Y:S01]  /*21c0*/  IMAD R3, R3, UR18, RZ ;  /* 0x0000001203037c24 */ /* 0x000fe2000f8e02ff */
[----:B------:R-:W-:Y:S01]  /*21d0*/  SHF.R.S32.HI R98, RZ, 0x1f, R117 ;  /* 0x0000001fff627819 */ /* 0x000fe20000011475 */
[----:B------:R-:W-:Y:S01]  /*21e0*/  IMAD.WIDE.U32 R16, R82, UR29, R6 ;  /* 0x0000001d52107c25 */ /* 0x000fe2000f8e0006 */
[----:B------:R-:W-:Y:S01]  /*21f0*/  SHF.R.S32.HI R96, RZ, 0x1f, R116 ;  /* 0x0000001fff607819 */ /* 0x000fe20000011474 */
[----:B------:R-:W-:Y:S01]  /*2200*/  UIMAD UR35, UR4, -0x100, UR22 ;  /* 0xffffff00042378a4 */ /* 0x000fe2000f8e0216 */
[----:B------:R-:W-:Y:S01]  /*2210*/  SHF.R.S32.HI R95, RZ, 0x1f, R115 ;  /* 0x0000001fff5f7819 */ /* 0x000fe20000011473 */
[----:B------:R-:W-:Y:S01]  /*2220*/  IMAD R9, R2, UR29, R9 ;  /* 0x0000001d02097c24 */ /* 0x000fe2000f8e0209 */
[----:B------:R-:W-:Y:S01]  /*2230*/  IADD3 R2, P0, PT, R136, -UR5, RZ ;  /* 0x8000000588027c10 */ /* 0x000fe2000ff1e0ff */
[----:B------:R-:W-:Y:S01]  /*2240*/  IMAD R6, R14, UR19, R3 ;  /* 0x000000130e067c24 */ /* 0x000fe2000f8e0203 */
[----:B------:R-:W-:Y:S01]  /*2250*/  SHF.R.S32.HI R94, RZ, 0x1f, R114 ;  /* 0x0000001fff5e7819 */ /* 0x000fe20000011472 */
[----:B------:R-:W-:Y:S01]  /*2260*/  IMAD R3, R0, R11, RZ ;  /* 0x0000000b00037224 */ /* 0x000fe200078e02ff */
[----:B------:R-:W-:Y:S01]  /*2270*/  SHF.R.S32.HI R93, RZ, 0x1f, R103 ;  /* 0x0000001fff5d7819 */ /* 0x000fe20000011467 */
[C---:B------:R-:W-:Y:S01]  /*2280*/  IMAD R5, R14.reuse, UR13, R5 ;  /* 0x0000000d0e057c24 */ /* 0x040fe2000f8e0205 */
[----:B------:R-:W-:Y:S01]  /*2290*/  SHF.R.S32.HI R92, RZ, 0x1f, R113 ;  /* 0x0000001fff5c7819 */ /* 0x000fe20000011471 */
[C---:B------:R-:W-:Y:S01]  /*22a0*/  IMAD.WIDE.U32 R8, R14.reuse, UR12, R8 ;  /* 0x0000000c0e087c25 */ /* 0x040fe2000f8e0008 */
[----:B------:R-:W-:Y:S01]  /*22b0*/  SHF.R.S32.HI R77, RZ, 0x1f, R3 ;  /* 0x0000001fff4d7819 */ /* 0x000fe20000011403 */
[----:B------:R-:W1:Y:S01]  /*22c0*/  LDCU.64 UR12, c[0x0][0x4d0] ;  /* 0x00009a00ff0c77ac */ /* 0x000e620008000a00 */
[----:B------:R-:W-:Y:S01]  /*22d0*/  IADD3 R56, P1, PT, R3, R132, RZ ;  /* 0x0000008403387210 */ /* 0x000fe20007f3e0ff */
[----:B------:R-:W-:Y:S01]  /*22e0*/  IMAD.IADD R5, R9, 0x1, R5 ;  /* 0x0000000109057824 */ /* 0x000fe200078e0205 */
[----:B------:R-:W-:Y:S01]  /*22f0*/  IADD3.X R9, PT, PT, RZ, ~UR10, RZ, P0, !PT ;  /* 0x8000000aff097c10 */ /* 0x000fe200087fe4ff */
[----:B------:R-:W-:Y:S01]  /*2300*/  IMAD R17, R83, UR29, R17 ;  /* 0x0000001d53117c24 */ /* 0x000fe2000f8e0211 */
[----:B------:R-:W-:Y:S01]  /*2310*/  IADD3 R76, P0, PT, R3, R130, RZ ;  /* 0x00000082034c7210 */ /* 0x000fe20007f1e0ff */
[----:B------:R-:W-:Y:S01]  /*2320*/  IMAD.X R3, R77, 0x1, R102, P1 ;  /* 0x000000014d037824 */ /* 0x000fe200008e0666 */
[----:B------:R-:W2:Y:S01]  /*2330*/  LDCU.64 UR10, c[0x0][0x488] ;  /* 0x00009100ff0a77ac */ /* 0x000ea20008000a00 */
[----:B------:R-:W-:Y:S01]  /*2340*/  IMAD.WIDE.U32 R14, R14, UR18, R16 ;  /* 0x000000120e0e7c25 */ /* 0x000fe2000f8e0010 */
[----:B------:R-:W-:-:S02]  /*2350*/  SHF.R.S32.HI R91, RZ, 0x1f, R112 ;  /* 0x0000001fff5b7819 */ /* 0x000fc40000011470 */
[C---:B------:R-:W-:Y:S01]  /*2360*/  SHF.L.U64.HI R0, R56.reuse, 0x1, R3 ;  /* 0x0000000138007819 */ /* 0x040fe20000010203 */
[----:B------:R-:W-:Y:S01]  /*2370*/  IMAD.X R77, R77, 0x1, R101, P0 ;  /* 0x000000014d4d7824 */ /* 0x000fe200000e0665 */
[----:B------:R-:W-:Y:S01]  /*2380*/  SHF.L.U32 R56, R56, 0x1, RZ ;  /* 0x0000000138387819 */ /* 0x000fe200000006ff */
[----:B------:R-:W-:Y:S01]  /*2390*/  IMAD.IADD R7, R15, 0x1, R6 ;  /* 0x000000010f077824 */ /* 0x000fe200078e0206 */
[----:B------:R-:W-:Y:S01]  /*23a0*/  MOV R6, R14 ;  /* 0x0000000e00067202 */ /* 0x000fe20000000f00 */
[C---:B------:R-:W-:Y:S01]  /*23b0*/  IMAD R75, R9.reuse, UR16, RZ ;  /* 0x00000010094b7c24 */ /* 0x040fe2000f8e02ff */
[----:B------:R-:W-:Y:S01]  /*23c0*/  IADD3 R14, P0, PT, R56, UR14, RZ ;  /* 0x0000000e380e7c10 */ /* 0x000fe2000ff1e0ff */
[----:B------:R-:W-:Y:S01]  /*23d0*/  IMAD.MOV.U32 R4, RZ, RZ, R8 ;  /* 0x000000ffff047224 */ /* 0x000fe200078e0008 */
[C---:B------:R-:W-:Y:S01]  /*23e0*/  SHF.L.U64.HI R77, R76.reuse, 0x1, R77 ;  /* 0x000000014c4d7819 */ /* 0x040fe2000001024d */
[----:B------:R-:W-:Y:S01]  /*23f0*/  IMAD.SHL.U32 R76, R76, 0x2, RZ ;  /* 0x000000024c4c7824 */ /* 0x000fe200078e00ff */
[----:B------:R-:W-:Y:S01]  /*2400*/  IADD3.X R15, PT, PT, R0, UR15, RZ, P0, !PT ;  /* 0x0000000f000f7c10 */ /* 0x000fe200087fe4ff */
[-C--:B------:R-:W-:Y:S01]  /*2410*/  IMAD R9, R9, R82.reuse, RZ ;  /* 0x0000005209097224 */ /* 0x080fe200078e02ff */
[----:B-1----:R-:W-:Y:S01]  /*2420*/  IADD3 R56, P0, PT, R56, UR12, RZ ;  /* 0x0000000c38387c10 */ /* 0x002fe2000ff1e0ff */
[----:B------:R-:W-:Y:S01]  /*2430*/  IMAD R75, R2, UR17, R75 ;  /* 0x00000011024b7c24 */ /* 0x000fe2000f8e024b */
[----:B------:R-:W-:Y:S01]  /*2440*/  IADD3 R78, P1, PT, R76, UR14, RZ ;  /* 0x0000000e4c4e7c10 */ /* 0x000fe2000ff3e0ff */
[----:B------:R-:W-:Y:S01]  /*2450*/  IMAD.WIDE.U32 R4, R2, UR16, R4 ;  /* 0x0000001002047c25 */ /* 0x000fe2000f8e0004 */
[----:B------:R-:W-:Y:S01]  /*2460*/  IADD3.X R57, PT, PT, R0, UR13, RZ, P0, !PT ;  /* 0x0000000d00397c10 */ /* 0x000fe200087fe4ff */
[----:B------:R-:W-:Y:S01]  /*2470*/  USHF.L.U64.HI UR18, UR16, 0x5, UR17 ;  /* 0x0000000510127899 */ /* 0x000fe20008010211 */
[C---:B------:R-:W-:Y:S01]  /*2480*/  IADD3.X R79, PT, PT, R77.reuse, UR15, RZ, P1, !PT ;  /* 0x0000000f4d4f7c10 */ /* 0x040fe20008ffe4ff */
[C---:B------:R-:W-:Y:S01]  /*2490*/  IMAD R9, R2.reuse, R83, R9 ;  /* 0x0000005302097224 */ /* 0x040fe200078e0209 */
[----:B------:R-:W-:Y:S01]  /*24a0*/  IADD3 R83, P0, PT, RZ, -UR40, RZ ;  /* 0x80000028ff537c10 */ /* 0x000fe2000ff1e0ff */
[----:B------:R-:W-:Y:S01]  /*24b0*/  IMAD.WIDE.U32 R2, R2, R82, R6 ;  /* 0x0000005202027225 */ /* 0x000fe200078e0006 */
[----:B------:R-:W-:Y:S01]  /*24c0*/  IADD3 R76, P1, PT, R76, UR12, RZ ;  /* 0x0000000c4c4c7c10 */ /* 0x000fe2000ff3e0ff */
[----:B------:R-:W-:Y:S01]  /*24d0*/  USHF.L.U32 UR19, UR16, 0x5, URZ ;  /* 0x0000000510137899 */ /* 0x000fe200080006ff */
[----:B------:R-:W-:Y:S01]  /*24e0*/  LEA R74, P2, R4, UR8, 0x1 ;  /* 0x00000008044a7c11 */ /* 0x000fe2000f8408ff */
[C---:B------:R-:W-:Y:S01]  /*24f0*/  IMAD.SHL.U32 R85, R82.reuse, 0x10, RZ ;  /* 0x0000001052557824 */ /* 0x040fe200078e00ff */
[----:B------:R-:W-:Y:S01]  /*2500*/  IADD3.X R80, PT, PT, RZ, ~UR33, RZ, P0, !PT ;  /* 0x80000021ff507c10 */ /* 0x000fe200087fe4ff */
[----:B------:R-:W-:Y:S01]  /*2510*/  IMAD.SHL.U32 R82, R82, 0x100, RZ ;  /* 0x0000010052527824 */ /* 0x000fe200078e00ff */
[----:B------:R-:W-:Y:S01]  /*2520*/  IADD3.X R77, PT, PT, R77, UR13, RZ, P1, !PT ;  /* 0x0000000d4d4d7c10 */ /* 0x000fe20008ffe4ff */
[----:B------:R-:W-:Y:S01]  /*2530*/  IMAD.IADD R75, R5, 0x1, R75 ;  /* 0x00000001054b7824 */ /* 0x000fe200078e024b */
[----:B------:R-:W-:Y:S01]  /*2540*/  ISETP.GE.AND P1, PT, R12, UR38, PT ;  /* 0x000000260c007c0c */ /* 0x000fe2000bf26270 */
[----:B------:R-:W-:Y:S01]  /*2550*/  IMAD.X R82, RZ, RZ, ~R82, P0 ;  /* 0x000000ffff527224 */ /* 0x000fe200000e0e52 */
[----:B------:R-:W-:Y:S01]  /*2560*/  IADD3 R9, PT, PT, R3, R9, RZ ;  /* 0x0000000903097210 */ /* 0x000fe20007ffe0ff */
[C---:B------:R-:W-:Y:S01]  /*2570*/  IMAD R111, R11.reuse, 0xb0, RZ ;  /* 0x000000b00b6f7824 */ /* 0x040fe200078e02ff */
[----:B------:R-:W-:Y:S01]  /*2580*/  LEA.HI.X R75, R4, UR9, R75, 0x1, P2 ;  /* 0x00000009044b7c11 */ /* 0x000fe200090f0c4b */
[C---:B------:R-:W-:Y:S01]  /*2590*/  IMAD R110, R11.reuse, 0xc0, RZ ;  /* 0x000000c00b6e7824 */ /* 0x040fe200078e02ff */
[----:B--2---:R-:W-:Y:S01]  /*25a0*/  LEA R10, P2, R2, UR10, 0x1 ;  /* 0x0000000a020a7c11 */ /* 0x004fe2000f8408ff */
[----:B------:R-:W-:Y:S01]  /*25b0*/  IMAD R109, R11, 0xd0, RZ ;  /* 0x000000d00b6d7824 */ /* 0x000fe200078e02ff */
[----:B------:R-:W-:Y:S01]  /*25c0*/  SHF.R.S64 R81, R83, 0x1f, R80 ;  /* 0x0000001f53517819 */ /* 0x000fe20000001050 */
[----:B------:R-:W-:Y:S01]  /*25d0*/  IMAD R108, R11, 0xe0, RZ ;  /* 0x000000e00b6c7824 */ /* 0x000fe200078e02ff */
[----:B------:R-:W-:Y:S01]  /*25e0*/  SHF.R.S64 R83, R83, 0x1f, R82 ;  /* 0x0000001f53537819 */ /* 0x000fe20000001052 */
[C---:B------:R-:W-:Y:S01]  /*25f0*/  IMAD R107, R11.reuse, 0xf0, RZ ;  /* 0x000000f00b6b7824 */ /* 0x040fe200078e02ff */
        /* <DEDUP_REMOVED lines=14> */
[----:B------:R-:W-:Y:S01]  /*26e0*/  MOV R17, UR36 ;  /* 0x0000002400117c02 */ /* 0x000fe20008000f00 */
[C---:B------:R-:W-:Y:S01]  /*26f0*/  VIADD R122, R136.reuse, 0xb0 ;  /* 0x000000b0887a7836 */ /* 0x040fe20000000000 */
[----:B------:R-:W-:Y:S01]  /*2700*/  SHF.R.S32.HI R80, RZ, 0x1f, R80 ;  /* 0x0000001fff507819 */ /* 0x000fe20000011450 */
[C---:B------:R-:W-:Y:S01]  /*2710*/  VIADD R120, R136.reuse, 0xd0 ;  /* 0x000000d088787836 */ /* 0x040fe20000000000 */
[----:B------:R-:W-:Y:S01]  /*2720*/  SHF.R.S32.HI R82, RZ, 0x1f, R82 ;  /* 0x0000001fff527819 */ /* 0x000fe20000011452 */
[----:B------:R-:W-:Y:S01]  /*2730*/  VIADD R118, R136, 0xf0 ;  /* 0x000000f088767836 */ /* 0x000fe20000000000 */
[----:B------:R-:W-:Y:S01]  /*2740*/  LEA.HI.X R9, R2, UR11, R9, 0x1, P2 ;  /* 0x0000000b02097c11 */ /* 0x000fe200090f0c09 */
[----:B------:R-:W-:Y:S01]  /*2750*/  IMAD.U32 R104, RZ, RZ, UR29 ;  /* 0x0000001dff687e24 */ /* 0x000fe2000f8e00ff */
[----:B------:R-:W1:Y:S01]  /*2760*/  LDCU UR37, c[0x0][0x440] ;  /* 0x00008800ff2577ac */ /* 0x000e620008000800 */
[----:B------:R-:W2:Y:S01]  /*2770*/  LDCU.64 UR14, c[0x0][0x3b8] ;  /* 0x00007700ff0e77ac */ /* 0x000ea20008000a00 */
[----:B------:R-:W3:Y:S01]  /*2780*/  LDCU.64 UR16, c[0x0][0x3c0] ;  /* 0x00007800ff1077ac */ /* 0x000ee20008000a00 */
[----:B------:R-:W4:Y:S01]  /*2790*/  LDCU.64 UR12, c[0x0][0x4e0] ;  /* 0x00009c00ff0c77ac */ /* 0x000f220008000a00 */
[----:B------:R-:W1:Y:S01]  /*27a0*/  LDCU.128 UR8, c[0x0][0x3a0] ;  /* 0x00007400ff0877ac */ /* 0x000e620008000c00 */
[----:B------:R-:W-:-:S02]  /*27b0*/  USEL UR32, URZ, UR32, !UP0 ;  /* 0x00000020ff207287 */ /* 0x000fc4000c000000 */
[----:B------:R-:W-:Y:S01]  /*27c0*/  UISETP.NE.AND UP1, UPT, UR39, URZ, UPT ;  /* 0x000000ff2700728c */ /* 0x000fe2000bf25270 */
[----:B------:R-:W-:-:S10]  /*27d0*/  UMOV UR33, UR4 ;  /* 0x0000000400217c82 */ /* 0x000fd40008000000 */
.L_x_2647:
[----:B------:R-:W-:Y:S01]  /*27e0*/  UIADD3 UR35, UPT, UPT, UR35, 0x100, URZ ;  /* 0x0000010023237890 */ /* 0x000fe2000fffe0ff */
[----:B------:R-:W-:Y:S01]  /*27f0*/  ISETP.NE.AND P0, PT, R133, RZ, PT ;  /* 0x000000ff8500720c */ /* 0x000fe20003f05270 */
[----:B------:R-:W-:Y:S01]  /*2800*/  UIADD3 UR34, UPT, UPT, UR34, 0x100, URZ ;  /* 0x0000010022227890 */ /* 0x000fe2000fffe0ff */
[----:B-1----:R-:W-:Y:S01]  /*2810*/  ISETP.GE.AND P6, PT, R12, UR37, PT ;  /* 0x000000250c007c0c */ /* 0x002fe2000bfc6270 */
[----:B------:R-:W-:Y:S01]  /*2820*/  IMAD.U32 R5, RZ, RZ, UR28 ;  /* 0x0000001cff057e24 */ /* 0x000fe2000f8e00ff */
[----:B------:R-:W-:Y:S01]  /*2830*/  UIADD3 UR33, UPT, UPT, UR33, -0x1, URZ ;  /* 0xffffffff21217890 */ /* 0x000fe2000fffe0ff */
[C---:B------:R-:W-:Y:S01]  /*2840*/  ISETP.GE.OR P0, PT, R136.reuse, UR35, P0 ;  /* 0x0000002388007c0c */ /* 0x040fe20008706670 */
[----:B------:R-:W-:Y:S01]  /*2850*/  IMAD.U32 R0, RZ, RZ, UR27 ;  /* 0x0000001bff007e24 */ /* 0x000fe2000f8e00ff */
[----:B------:R-:W-:Y:S01]  /*2860*/  P2R R133, PR, RZ, 0x40 ;  /* 0x00000040ff857803 */ /* 0x000fe20000000000 */
[----:B------:R-:W-:Y:S01]  /*2870*/  BSSY.RECONVERGENT B1, `(.L_x_2578) ;  /* 0x0000bb2000017945 */ /* 0x000fe20003800200 */
[----:B------:R-:W-:Y:S01]  /*2880*/  ISETP.LT.OR P2, PT, R136, UR34, P0 ;  /* 0x0000002288007c0c */ /* 0x000fe20008741670 */
[----:B------:R-:W-:Y:S01]  /*2890*/  IMAD.MOV.U32 R134, RZ, RZ, R104 ;  /* 0x000000ffff867224 */ /* 0x000fe200078e0068 */
[----:B------:R-:W-:Y:S01]  /*28a0*/  ISETP.GE.OR P0, PT, R66, UR35, P6 ;  /* 0x0000002342007c0c */ /* 0x000fe2000b706670 */
[----:B------:R-:W-:Y:S03]  /*28b0*/  VIADD R104, R104, 0xffffff00 ;  /* 0xffffff0068687836 */ /* 0x000fe60000000000 */
[----:B------:R-:W-:Y:S02]  /*28c0*/  ISETP.LT.OR P3, PT, R66, UR34, P0 ;  /* 0x0000002242007c0c */ /* 0x000fe40008761670 */
[C---:B------:R-:W-:Y:S02]  /*28d0*/  ISETP.GE.OR P0, PT, R65.reuse, UR35, P6 ;  /* 0x0000002341007c0c */ /* 0x040fe4000b706670 */
[----:B------:R-:W-:Y:S02]  /*28e0*/  P2R R55, PR, RZ, 0x8 ;  /* 0x00000008ff377803 */ /* 0x000fe40000000000 */
[----:B------:R-:W-:Y:S01]  /*28f0*/  ISETP.LT.OR P4, PT, R65, UR34, P0 ;  /* 0x0000002241007c0c */ /* 0x000fe20008781670 */
[----:B------:R-:W5:Y:S01]  /*2900*/  @!P2 LDG.E.128 R24, desc[UR6][R74.64] ;  /* 0x000000064a18a981 */ /* 0x000f62000c1e1d00 */
[----:B------:R-:W-:Y:S01]  /*2910*/  @!P2 IMAD.MOV.U32 R71, RZ, RZ, R69 ;  /* 0x000000ffff47a224 */ /* 0x000fe200078e0045 */
[C---:B------:R-:W-:Y:S02]  /*2920*/  ISETP.GE.OR P0, PT, R128.reuse, UR35, P6 ;  /* 0x0000002380007c0c */ /* 0x040fe4000b706670 */
[----:B------:R-:W-:Y:S02]  /*2930*/  P2R R151, PR, RZ, 0x10 ;  /* 0x00000010ff977803 */ /* 0x000fe40000000000 */
[----:B------:R-:W1:Y:S01]  /*2940*/  @!P3 LDC.64 R2, c[0x0][0x3c0] ;  /* 0x0000f000ff02bb82 */ /* 0x000e620000000a00 */
[----:B------:R-:W-:Y:S02]  /*2950*/  ISETP.LT.OR P5, PT, R128, UR34, P0 ;  /* 0x0000002280007c0c */ /* 0x000fe400087a1670 */
[C---:B------:R-:W-:Y:S02]  /*2960*/  ISETP.GE.OR P0, PT, R124.reuse, UR35, P6 ;  /* 0x000000237c007c0c */ /* 0x040fe4000b706670 */
[----:B------:R-:W-:Y:S02]  /*2970*/  P2R R150, PR, RZ, 0x20 ;  /* 0x00000020ff967803 */ /* 0x000fe40000000000 */
[----:B------:R-:W-:Y:S01]  /*2980*/  ISETP.LT.OR P1, PT, R124, UR34, P0 ;  /* 0x000000227c007c0c */ /* 0x000fe20008721670 */
[----:B---34-:R-:W2:Y:S01]  /*2990*/  @!P4 LDC.64 R22, c[0x0][0x4b0] ;  /* 0x00012c00ff16cb82 */ /* 0x018ea20000000a00 */
[C---:B------:R-:W-:Y:S02]  /*29a0*/  LEA R32, P0, R5.reuse, R70, 0x1 ;  /* 0x0000004605207211 */ /* 0x040fe400078008ff */
[----:B------:R-:W-:Y:S02]  /*29b0*/  P2R R147, PR, RZ, 0x2 ;  /* 0x00000002ff937803 */ /* 0x000fe40000000000 */
[----:B------:R-:W-:Y:S02]  /*29c0*/  LEA.HI.X R33, R5, R69, R0, 0x1, P0 ;  /* 0x0000004505217211 */ /* 0x000fe400000f0c00 */
[----:B------:R-:W-:Y:S01]  /*29d0*/  P2R R0, PR, RZ, 0x4 ;  /* 0x00000004ff007803 */ /* 0x000fe20000000000 */
[----:B------:R-:W3:Y:S08]  /*29e0*/  @!P4 LDC.64 R20, c[0x0][0x3c0] ;  /* 0x0000f000ff14cb82 */ /* 0x000ef00000000a00 */
[----:B------:R-:W4:Y:S08]  /*29f0*/  @!P5 LDC.64 R18, c[0x0][0x4b0] ;  /* 0x00012c00ff12db82 */ /* 0x000f300000000a00 */
[----:B------:R-:W4:Y:S08]  /*2a00*/  @!P5 LDC.64 R6, c[0x0][0x3c0] ;  /* 0x0000f000ff06db82 */ /* 0x000f300000000a00 */
[----:B------:R-:W4:Y:S01]  /*2a10*/  @!P1 LDC.64 R4, c[0x0][0x4b0] ;  /* 0x00012c00ff049b82 */ /* 0x000f220000000a00 */
[----:B-----5:R-:W-:Y:S01]  /*2a20*/  @!P2 STG.E.128 desc[UR6][R70.64], R24 ;  /* 0x000000184600a986 */ /* 0x020fe2000c101d06 */
[C---:B-1----:R-:W-:Y:S02]  /*2a30*/  @!P3 LEA R44, P0, R2.reuse, R32, 0x5 ;  /* 0x00000020022cb211 */ /* 0x042fe400078028ff */
[----:B------:R-:W-:Y:S02]  /*2a40*/  ISETP.NE.AND P2, PT, R133, RZ, PT ;  /* 0x000000ff8500720c */ /* 0x000fe40003f45270 */
[----:B------:R-:W-:Y:S02]  /*2a50*/  @!P3 LEA.HI.X R45, R2, R33, R3, 0x5, P0 ;  /* 0x00000021022db211 */ /* 0x000fe400000f2c03 */
[----:B------:R-:W1:Y:S01]  /*2a60*/  @!P1 LDC.64 R2, c[0x0][0x3c0] ;  /* 0x0000f000ff029b82 */ /* 0x000e620000000a00 */
[----:B------:R-:W-:Y:S04]  /*2a70*/  IADD3 R34, P0, PT, R74, UR19, RZ ;  /* 0x000000134a227c10 */ /* 0x000fe8000ff1e0ff */
[----:B------:R-:W-:Y:S02]  /*2a80*/  IADD3.X R35, PT, PT, R75, UR18, RZ, P0, !PT ;  /* 0x000000124b237c10 */ /* 0x000fe400087fe4ff */
[C---:B--2---:R-:W-:Y:S04]  /*2a90*/  @!P4 LEA R28, P0, R22.reuse, R34, 0x6 ;  /* 0x00000022161cc211 */ /* 0x044fe800078030ff */
[----:B------:R-:W-:Y:S02]  /*2aa0*/  @!P4 LEA.HI.X R29, R22, R35, R23, 0x6, P0 ;  /* 0x00000023161dc211 */ /* 0x000fe400000f3417 */
[C---:B---3--:R-:W-:Y:S04]  /*2ab0*/  @!P4 LEA R42, P0, R20.reuse, R32, 0x6 ;  /* 0x00000020142ac211 */ /* 0x048fe800078030ff */
[----:B------:R-:W-:Y:S02]  /*2ac0*/  @!P4 LEA.HI.X R43, R20, R33, R21, 0x6, P0 ;  /* 0x00000021142bc211 */ /* 0x000fe400000f3415 */
[C---:B----4-:R-:W-:Y:S04]  /*2ad0*/  @!P5 LEA R40, P0, R18.reuse, R34, 0x7 ;  /* 0x000000221228d211 */ /* 0x050fe800078038ff */
[----:B------:R-:W-:Y:S02]  /*2ae0*/  @!P5 LEA.HI.X R41, R18, R35, R19, 0x7, P0 ;  /* 0x000000231229d211 */ /* 0x000fe400000f3c13 */
[C---:B------:R-:W-:Y:S04]  /*2af0*/  @!P5 LEA R38, P0, R6.reuse, R32, 0x7 ;  /* 0x000000200626d211 */ /* 0x040fe800078038ff */
[----:B------:R-:W-:Y:S02]  /*2b00*/  @!P5 LEA.HI.X R39, R6, R33, R7, 0x7, P0 ;  /* 0x000000210627d211 */ /* 0x000fe400000f3c07 */
[C---:B------:R-:W-:Y:S04]  /*2b10*/  @!P1 LEA R36, P0, R4.reuse, R34, 0x8 ;  /* 0x0000002204249211 */ /* 0x040fe800078040ff */
[----:B------:R-:W-:Y:S02]  /*2b20*/  @!P1 LEA.HI.X R37, R4, R35, R5, 0x8, P0 ;  /* 0x0000002304259211 */ /* 0x000fe400000f4405 */
        /* <DEDUP_REMOVED lines=8> */
[----:B------:R-:W2:Y:S07]  /*2bb0*/  @!P6 LDG.E.128 R20, desc[UR6][R34.64] ;  /* 0x000000062214e981 */ /* 0x000eae000c1e1d00 */
[----:B--2---:R1:W-:Y:S01]  /*2bc0*/  @!P6 STG.E.128 desc[UR6][R32.64], R20 ;  /* 0x000000142000e986 */ /* 0x0043e2000c101d06 */
[C---:B------:R-:W-:Y:S06]  /*2bd0*/  ISETP.GE.OR P6, PT, R125.reuse, UR35, P2 ;  /* 0x000000237d007c0c */ /* 0x040fec00097c6670 */
[----:B------:R-:W2:Y:S01]  /*2be0*/  @!P3 LDG.E.128 R4, desc[UR6][R46.64] ;  /* 0x000000062e04b981 */ /* 0x000ea2000c1e1d00 */
[----:B------:R-:W-:Y:S06]  /*2bf0*/  ISETP.LT.OR P6, PT, R125, UR34, P6 ;  /* 0x000000227d007c0c */ /* 0x000fec000b7c1670 */
[----:B--2---:R2:W-:Y:S01]  /*2c00*/  @!P3 STG.E.128 desc[UR6][R44.64], R4 ;  /* 0x000000042c00b986 */ /* 0x0045e2000c101d06 */
[----:B------:R-:W-:Y:S02]  /*2c10*/  ISETP.LT.OR P3, PT, R129, UR34, P0 ;  /* 0x0000002281007c0c */ /* 0x000fe40008761670 */
[----:B------:R-:W-:Y:S04]  /*2c20*/  ISETP.GE.OR P0, PT, R127, UR35, P2 ;  /* 0x000000237f007c0c */ /* 0x000fe80009706670 */
[----:B------:R-:W3:Y:S01]  /*2c30*/  @!P4 LDG.E.128 R28, desc[UR6][R28.64] ;  /* 0x000000061c1cc981 */ /* 0x000ee2000c1e1d00 */
[----:B------:R-:W-:Y:S06]  /*2c40*/  P2R R8, PR, RZ, 0x8 ;  /* 0x00000008ff087803 */ /* 0x000fec0000000000 */
        /* <DEDUP_REMOVED lines=8> */
[----:B---3--:R-:W-:Y:S01]  /*2cd0*/  @!P4 STG.E.128 desc[UR6][R42.64], R28 ;  /* 0x0000001c2a00c986 */ /* 0x008fe2000c101d06 */
[----:B------:R-:W-:Y:S02]  /*2ce0*/  ISETP.LT.OR P4, PT, R127, UR34, P0 ;  /* 0x000000227f007c0c */ /* 0x000fe40008781670 */
[----:B------:R-:W-:Y:S04]  /*2cf0*/  ISETP.GE.OR P0, PT, R123, UR35, P2 ;  /* 0x000000237b007c0c */ /* 0x000fe80009706670 */
[----:B--2---:R-:W2:Y:S07]  /*2d00*/  @!P3 LDG.E.128 R4, desc[UR6][R48.64] ;  /* 0x000000063004b981 */ /* 0x004eae000c1e1d00 */
[----:B------:R-:W1:Y:S02]  /*2d10*/  @!P4 LDC.64 R2, c[0x0][0x4b0] ;  /* 0x00012c00ff02cb82 */ /* 0x000e640000000a00 */
[----:B-1----:R-:W-:Y:S02]  /*2d20*/  @!P4 IMAD R3, R3, 0xa0, RZ ;  /* 0x000000a00303c824 */ /* 0x002fe400078e02ff */
[----:B------:R-:W-:Y:S04]  /*2d30*/  @!P4 IMAD.WIDE.U32 R24, R2, 0xa0, R34 ;  /* 0x000000a00218c825 */ /* 0x000fe800078e0022 */
        /* <DEDUP_REMOVED lines=11> */
[C---:B------:R-:W-:Y:S06]  /*2df0*/  ISETP.GE.OR P5, PT, R126.reuse, UR35, P2 ;  /* 0x000000237e007c0c */ /* 0x040fec00097a6670 */
        /* <DEDUP_REMOVED lines=11> */
[----:B--2---:R1:W-:Y:S07]  /*2eb0*/  @!P4 STG.E.128 desc[UR6][R6.64], R24 ;  /* 0x000000180600c986 */ /* 0x0043ee000c101d06 */
        /* <DEDUP_REMOVED lines=12> */
[----:B-1----:R-:W-:Y:S05]  /*2f80*/  @!P3 IMAD.WIDE.U32 R20, R2, 0x120, R34 ;  /* 0x000001200214b825 */ /* 0x002fea00078e0022 */
[----:B------:R-:W2:Y:S01]  /*2f90*/  @!P6 LDG.E.128 R4, desc[UR6][R24.64] ;  /* 0x000000061804e981 */ /* 0x000ea2000c1e1d00 */
[----:B------:R-:W-:Y:S06]  /*2fa0*/  @!P3 IMAD.IADD R21, R21, 0x1, R3 ;  /* 0x000000011515b824 */ /* 0x000fec00078e0203 */
        /* <DEDUP_REMOVED lines=9> */
[----:B------:R-:W2:Y:S01]  /*3040*/  @!P3 LDG.E.128 R20, desc[UR6][R20.64] ;  /* 0x000000061414b981 */ /* 0x000ea2000c1e1d00 */
[----:B------:R-:W-:Y:S06]  /*3050*/  P2R R143, PR, RZ, 0x2 ;  /* 0x00000002ff8f7803 */ /* 0x000fec0000000000 */
        /* <DEDUP_REMOVED lines=8> */
[----:B------:R-:W-:Y:S04]  /*30e0*/  ISETP.GE.OR P0, PT, R120, UR35, P2 ;  /* 0x0000002378007c0c */ /* 0x000fe80009706670 */
[----:B------:R2:W3:Y:S01]  /*30f0*/  @!P1 LDG.E.128 R24, desc[UR6][R18.64] ;  /* 0x0000000612189981 */ /* 0x0004e2000c1e1d00 */
[----:B------:R-:W-:Y:S06]  /*3100*/  P2R R142, PR, RZ, 0x8 ;  /* 0x00000008ff8e7803 */ /* 0x000fec0000000000 */
        /* <DEDUP_REMOVED lines=10> */
[C---:B------:R-:W-:Y:S04]  /*31b0*/  ISETP.GE.OR P0, PT, R119.reuse, UR35, P2 ;  /* 0x0000002377007c0c */ /* 0x040fe80009706670 */
        /* <DEDUP_REMOVED lines=16> */
[----:B------:R-:W-:Y:S06]  /*32c0*/  ISETP.NE.AND P3, PT, R8, RZ, PT ;  /* 0x000000ff0800720c */ /* 0x000fec0003f65270 */
        /* <DEDUP_REMOVED lines=9> */
[----:B------:R-:W-:Y:S04]  /*3360*/  ISETP.NE.AND P0, PT, R17, RZ, PT ;  /* 0x000000ff1100720c */ /* 0x000fe80003f05270 */
        /* <DEDUP_REMOVED lines=18> */
[----:B-1----:R-:W2:Y:S07]  /*3490*/  @!P1 LDG.E.128 R4, desc[UR6][R34.64] ;  /* 0x0000000622049981 */ /* 0x002eae000c1e1d00 */
[----:B--2---:R1:W-:Y:S01]  /*34a0*/  @!P1 STG.E.128 desc[UR6][R32.64], R4 ;  /* 0x0000000420009986 */ /* 0x0043e2000c101d06 */
[----:B------:R-:W-:Y:S05]  /*34b0*/  @P0 BRA `(.L_x_2579) ;  /* 0x0000000800880947 */ /* 0x000fea0003800000 */
[-C--:B------:R-:W-:Y:S01]  /*34c0*/  @!P2 MOV R8, R10.reuse ;  /* 0x0000000a0008a202 */ /* 0x080fe20000000f00 */
[----:B------:R-:W-:Y:S01]  /*34d0*/  IMAD.U32 R2, RZ, RZ, UR30 ;  /* 0x0000001eff027e24 */ /* 0x000fe2000f8e00ff */
[----:B------:R-:W-:Y:S02]  /*34e0*/  P2R R16, PR, RZ, 0x40 ;  /* 0x00000040ff107803 */ /* 0x000fe40000000000 */
[----:B------:R-:W-:Y:S01]  /*34f0*/  ISETP.NE.AND P6, PT, R55, RZ, PT ;  /* 0x000000ff3700720c */ /* 0x000fe20003fc5270 */
[----:B-1----:R-:W2:Y:S01]  /*3500*/  @!P2 LDG.E.128 R4, desc[UR6][R8.64] ;  /* 0x000000060804a981 */ /* 0x002ea2000c1e1d00 */
[C---:B------:R-:W-:Y:S02]  /*3510*/  LEA R32, P0, R85.reuse, R10, 0x1 ;  /* 0x0000000a55207211 */ /* 0x040fe400078008ff */
[----:B------:R-:W-:Y:S02]  /*3520*/  MOV R3, UR31 ;  /* 0x0000001f00037c02 */ /* 0x000fe40008000f00 */
[----:B------:R-:W-:Y:S02]  /*3530*/  LEA.HI.X R33, R85, R9, R84, 0x1, P0 ;  /* 0x0000000955217211 */ /* 0x000fe400000f0c54 */
[C---:B------:R-:W-:Y:S02]  /*3540*/  LEA R18, P0, R3.reuse, R72, 0x1 ;  /* 0x0000004803127211 */ /* 0x040fe400078008ff */
[----:B------:R-:W-:Y:S02]  /*3550*/  P2R R0, PR, RZ, 0x2 ;  /* 0x00000002ff007803 */ /* 0x000fe40000000000 */
[----:B------:R-:W-:Y:S02]  /*3560*/  LEA.HI.X R19, R3, R73, R2, 0x1, P0 ;  /* 0x0000004903137211 */ /* 0x000fe400000f0c02 */
[----:B------:R-:W1:Y:S01]  /*3570*/  @!P6 LDC.64 R2, c[0x0][0x4a8] ;  /* 0x00012a00ff02eb82 */ /* 0x000e620000000a00 */
[----:B------:R-:W-:Y:S02]  /*3580*/  ISETP.NE.AND P1, PT, R151, RZ, PT ;  /* 0x000000ff9700720c */ /* 0x000fe40003f25270 */
[----:B------:R-:W-:Y:S01]  /*3590*/  MOV R17, RZ ;  /* 0x000000ff00117202 */ /* 0x000fe20000000f00 */
[----:B--2---:R2:W-:Y:S01]  /*35a0*/  @!P2 STG.E.128 desc[UR6][R72.64], R4 ;  /* 0x000000044800a986 */ /* 0x0045e2000c101d06 */
[----:B-1----:R-:W-:Y:S02]  /*35b0*/  @!P6 LEA R36, P0, R2, R32, 0x5 ;  /* 0x000000200224e211 */ /* 0x002fe400078028ff */
        /* <DEDUP_REMOVED lines=66> */
[----:B-1----:R-:W2:Y:S01]  /*39e0*/  @!P5 LDG.E.128 R20, desc[UR6][R24.64] ;  /* 0x000000061814d981 */ /* 0x002ea2000c1e1d00 */
[----:B------:R-:W-:Y:S05]  /*39f0*/  @!P5 IMAD.WIDE.U32 R4, R2, 0xc0, R18 ;  /* 0x000000c00204d825 */ /* 0x000fea00078e0012 */
        /* <DEDUP_REMOVED lines=8> */
[----:B------:R2:W3:Y:S01]  /*3a80*/  @!P6 LDG.E.128 R24, desc[UR6][R6.64] ;  /* 0x000000060618e981 */ /* 0x0004e2000c1e1d00 */
[----:B-1----:R-:W-:Y:S05]  /*3a90*/  @!P6 IMAD.WIDE.U32 R4, R2, 0xe0, R18 ;  /* 0x000000e00204e825 */ /* 0x002fea00078e0012 */
[----:B------:R-:W-:Y:S02]  /*3aa0*/  @!P6 IADD3 R5, PT, PT, R5, R3, RZ ;  /* 0x000000030505e210 */ /* 0x000fe40007ffe0ff */
[----:B------:R-:W1:Y:S02]  /*3ab0*/  @!P2 LDC.64 R2, c[0x0][0x4a8] ;  /* 0x00012a00ff02ab82 */ /* 0x000e640000000a00 */
[----:B-1----:R-:W-:Y:S02]  /*3ac0*/  @!P2 IMAD R3, R3, 0x120, RZ ;  /* 0x000001200303a824 */ /* 0x002fe400078e02ff */
[----:B--2---:R-:W-:Y:S04]  /*3ad0*/  @!P2 IMAD.WIDE.U32 R6, R2, 0x120, R32 ;  /* 0x000001200206a825 */ /* 0x004fe800078e0020 */
[----:B------:R-:W-:Y:S02]  /*3ae0*/  @!P2 IMAD.IADD R7, R7, 0x1, R3 ;  /* 0x000000010707a824 */ /* 0x000fe400078e0203 */
[----:B------:R-:W1:Y:S02]  /*3af0*/  @!P4 LDC.64 R2, c[0x0][0x4a8] ;  /* 0x00012a00ff02cb82 */ /* 0x000e640000000a00 */
[----:B-1----:R-:W-:Y:S01]  /*3b00*/  @!P4 IMAD R3, R3, 0x140, RZ ;  /* 0x000001400303c824 */ /* 0x002fe200078e02ff */
[----:B---3--:R1:W-:Y:S06]  /*3b10*/  @!P6 STG.E.128 desc[UR6][R4.64], R24 ;  /* 0x000000180400e986 */ /* 0x0083ec000c101d06 */
[----:B------:R-:W2:Y:S01]  /*3b20*/  @!P3 LDG.E.128 R28, desc[UR6][R28.64] ;  /* 0x000000061c1cb981 */ /* 0x000ea2000c1e1d00 */
[----:B-1----:R-:W1:Y:S02]  /*3b30*/  @!P2 LDC.64 R4, c[0x0][0x3b8] ;  /* 0x0000ee00ff04ab82 */ /* 0x002e640000000a00 */
[----:B-1----:R-:W-:Y:S03]  /*3b40*/  @!P2 IMAD R5, R5, 0x120, RZ ;  /* 0x000001200505a824 */ /* 0x002fe600078e02ff */
[----:B--2---:R1:W-:Y:S01]  /*3b50*/  @!P3 STG.E.128 desc[UR6][R34.64], R28 ;  /* 0x0000001c2200b986 */ /* 0x0043e2000c101d06 */
[----:B------:R-:W-:Y:S05]  /*3b60*/  ISETP.NE.AND P3, PT, R135, RZ, PT ;  /* 0x000000ff8700720c */ /* 0x000fea0003f65270 */
[----:B------:R2:W3:Y:S02]  /*3b70*/  @!P2 LDG.E.128 R20, desc[UR6][R6.64] ;  /* 0x000000060614a981 */ /* 0x0004e4000c1e1d00 */
        /* <DEDUP_REMOVED lines=8> */
[----:B---3--:R2:W-:Y:S01]  /*3c00*/  @!P2 STG.E.128 desc[UR6][R6.64], R20 ;  /* 0x000000140600a986 */ /* 0x0085e2000c101d06 */
[----:B------:R-:W-:Y:S05]  /*3c10*/  ISETP.NE.AND P2, PT, R71, RZ, PT ;  /* 0x000000ff4700720c */ /* 0x000fea0003f45270 */
[----:B-1----:R1:W3:Y:S02]  /*3c20*/  @!P4 LDG.E.128 R28, desc[UR6][R24.64] ;  /* 0x00000006181cc981 */ /* 0x0022e4000c1e1d00 */
[----:B-1----:R-:W-:Y:S04]  /*3c30*/  @!P4 IMAD.WIDE.U32 R24, R4, 0x140, R18 ;  /* 0x000001400418c825 */ /* 0x002fe800078e0012 */
[----:B------:R-:W-:Y:S01]  /*3c40*/  @!P0 IMAD.WIDE.U32 R26, R2, 0x160, R32 ;  /* 0x00000160021a8825 */ /* 0x000fe200078e0020 */
[----:B------:R-:W-:Y:S02]  /*3c50*/  @!P4 IADD3 R25, PT, PT, R25, R5, RZ ;  /* 0x000000051919c210 */ /* 0x000fe40007ffe0ff */
[----:B------:R-:W1:Y:S01]  /*3c60*/  @!P0 LDC.64 R4, c[0x0][0x3b8] ;  /* 0x0000ee00ff048b82 */ /* 0x000e620000000a00 */
[----:B------:R-:W-:Y:S07]  /*3c70*/  @!P0 IMAD.IADD R27, R27, 0x1, R3 ;  /* 0x000000011b1b8824 */ /* 0x000fee00078e0203 */
[----:B------:R-:W4:Y:S01]  /*3c80*/  @!P3 LDC.64 R2, c[0x0][0x4a8] ;  /* 0x00012a00ff02bb82 */ /* 0x000f220000000a00 */
[----:B-1----:R-:W-:Y:S02]  /*3c90*/  @!P0 IMAD R5, R5, 0x160, RZ ;  /* 0x0000016005058824 */ /* 0x002fe400078e02ff */
[----:B--2---:R-:W-:Y:S05]  /*3ca0*/  @!P0 IMAD.WIDE.U32 R6, R4, 0x160, R18 ;  /* 0x0000016004068825 */ /* 0x004fea00078e0012 */
[----:B------:R-:W-:Y:S01]  /*3cb0*/  @!P0 IADD3 R7, PT, PT, R7, R5, RZ ;  /* 0x0000000507078210 */ /* 0x000fe20007ffe0ff */
[----:B----4-:R-:W-:Y:S01]  /*3cc0*/  @!P3 IMAD R3, R3, 0x180, RZ ;  /* 0x000001800303b824 */ /* 0x010fe200078e02ff */
[----:B------:R-:W1:Y:S01]  /*3cd0*/  @!P3 LDC.64 R4, c[0x0][0x3b8] ;  /* 0x0000ee00ff04bb82 */ /* 0x000e620000000a00 */
[----:B------:R-:W-:Y:S04]  /*3ce0*/  @!P3 IMAD.WIDE.U32 R20, R2, 0x180, R32 ;  /* 0x000001800214b825 */ /* 0x000fe800078e0020 */
[----:B------:R-:W-:Y:S03]  /*3cf0*/  @!P3 IMAD.IADD R21, R21, 0x1, R3 ;  /* 0x000000011515b824 */ /* 0x000fe600078e0203 */
[----:B------:R-:W2:Y:S01]  /*3d00*/  @!P2 LDC.64 R2, c[0x0][0x4a8] ;  /* 0x00012a00ff02ab82 */ /* 0x000ea20000000a00 */
[----:B-1----:R-:W-:Y:S02]  /*3d10*/  @!P3 IMAD R5, R5, 0x180, RZ ;  /* 0x000001800505b824 */ /* 0x002fe400078e02ff */
[----:B--2---:R-:W-:Y:S01]  /*3d20*/  @!P2 IMAD R3, R3, 0x1a0, RZ ;  /* 0x000001a00303a824 */ /* 0x004fe200078e02ff */
[----:B---3--:R1:W-:Y:S06]  /*3d30*/  @!P4 STG.E.128 desc[UR6][R24.64], R28 ;  /* 0x0000001c1800c986 */ /* 0x0083ec000c101d06 */
[----:B-1----:R-:W2:Y:S06]  /*3d40*/  @!P0 LDG.E.128 R24, desc[UR6][R26.64] ;  /* 0x000000061a188981 */ /* 0x002eac000c1e1d00 */
[----:B--2---:R1:W-:Y:S06]  /*3d50*/  @!P0 STG.E.128 desc[UR6][R6.64], R24 ;  /* 0x0000001806008986 */ /* 0x0043ec000c101d06 */
[----:B------:R-:W2:Y:S01]  /*3d60*/  @!P3 LDG.E.128 R20, desc[UR6][R20.64] ;  /* 0x000000061414b981 */ /* 0x000ea2000c1e1d00 */
[----:B-1----:R-:W-:Y:S04]  /*3d70*/  @!P3 IMAD.WIDE.U32 R6, R4, 0x180, R18 ;  /* 0x000001800406b825 */ /* 0x002fe800078e0012 */
[----:B------:R-:W-:Y:S01]  /*3d80*/  @!P2 IMAD.WIDE.U32 R28, R2, 0x1a0, R32 ;  /* 0x000001a0021ca825 */ /* 0x000fe200078e0020 */
[----:B------:R-:W-:Y:S03]  /*3d90*/  @!P3 IADD3 R7, PT, PT, R7, R5, RZ ;  /* 0x000000050707b210 */ /* 0x000fe60007ffe0ff */
[----:B------:R-:W-:Y:S02]  /*3da0*/  @!P2 IMAD.IADD R29, R29, 0x1, R3 ;  /* 0x000000011d1da824 */ /* 0x000fe400078e0203 */
[----:B------:R-:W1:Y:S02]  /*3db0*/  @!P2 LDC.64 R2, c[0x0][0x3b8] ;  /* 0x0000ee00ff02ab82 */ /* 0x000e640000000a00 */
[----:B-1----:R-:W-:Y:S04]  /*3dc0*/  @!P2 IMAD.WIDE.U32 R24, R2, 0x1a0, R18 ;  /* 0x000001a00218a825 */ /* 0x002fe800078e0012 */
[----:B------:R-:W-:Y:S05]  /*3dd0*/  @!P2 IMAD R3, R3, 0x1a0, RZ ;  /* 0x000001a00303a824 */ /* 0x000fea00078e02ff */
[----:B------:R-:W-:Y:S01]  /*3de0*/  @!P2 IADD3 R25, PT, PT, R25, R3, RZ ;  /* 0x000000031919a210 */ /* 0x000fe20007ffe0ff */
[----:B--2---:R1:W-:Y:S06]  /*3df0*/  @!P3 STG.E.128 desc[UR6][R6.64], R20 ;  /* 0x000000140600b986 */ /* 0x0043ec000c101d06 */
        /* <DEDUP_REMOVED lines=14> */
.L_x_2579:
[----:B------:R-:W-:Y:S05]  /*3ee0*/  BRA.U !UP1, `(.L_x_2581) ;  /* 0x00000041090c7547 */ /* 0x000fea000b800000 */
[----:B------:R-:W-:Y:S01]  /*3ef0*/  ISETP.NE.AND P1, PT, R2, RZ, PT ;  /* 0x000000ff0200720c */ /* 0x000fe20003f25270 */
[----:B------:R-:W2:Y:S01]  /*3f00*/  LDC R38, c[0x0][0x450] ;  /* 0x00011400ff267b82 */ /* 0x000ea20000000800 */
[----:B------:R-:W-:Y:S01]  /*3f10*/  ISETP.NE.AND P0, PT, R8, RZ, PT ;  /* 0x000000ff0800720c */ /* 0x000fe20003f05270 */
[----:B------:R-:W-:Y:S01]  /*3f20*/  IMAD.U32 R3, RZ, RZ, UR31 ;  /* 0x0000001fff037e24 */ /* 0x000fe2000f8e00ff */
[----:B------:R-:W-:Y:S01]  /*3f30*/  ISETP.NE.AND P2, PT, R133, RZ, PT ;  /* 0x000000ff8500720c */ /* 0x000fe20003f45270 */
[----:B------:R-:W-:Y:S01]  /*3f40*/  IMAD.U32 R0, RZ, RZ, UR30 ;  /* 0x0000001eff007e24 */ /* 0x000fe2000f8e00ff */
[----:B------:R-:W-:Y:S01]  /*3f50*/  PLOP3.LUT P1, PT, P0, P1, PT, 0xf2, 0x2f ;  /* 0x00000000002f781c */ /* 0x000fe20000723e72 */
[----:B-1----:R-:W-:Y:S01]  /*3f60*/  IMAD.SHL.U32 R5, R131, 0x2, RZ ;  /* 0x0000000283057824 */ /* 0x002fe200078e00ff */
[C---:B------:R-:W-:Y:S01]  /*3f70*/  LEA R42, P0, R85.reuse, R10, 0x1 ;  /* 0x0000000a552a7211 */ /* 0x040fe200078008ff */
[----:B------:R-:W-:Y:S03]  /*3f80*/  BSSY.RECONVERGENT B0, `(.L_x_2582) ;  /* 0x000003f000007945 */ /* 0x000fe60003800200 */
[----:B------:R-:W-:Y:S02]  /*3f90*/  LEA.HI.X R43, R85, R9, R84, 0x1, P0 ;  /* 0x00000009552b7211 */ /* 0x000fe400000f0c54 */
[C---:B------:R-:W-:Y:S04]  /*3fa0*/  LEA R40, P0, R3.reuse, R72, 0x1 ;  /* 0x0000004803287211 */ /* 0x040fe800078008ff */
[----:B------:R-:W-:Y:S02]  /*3fb0*/  LEA.HI.X R41, R3, R73, R0, 0x1, P0 ;  /* 0x0000004903297211 */ /* 0x000fe400000f0c00 */
[----:B------:R-:W-:Y:S02]  /*3fc0*/  SHF.L.U64.HI R3, R131, 0x1, R100 ;  /* 0x0000000183037819 */ /* 0x000fe40000010264 */
        /* <DEDUP_REMOVED lines=58> */
.L_x_2583:
[----:B------:R-:W-:Y:S05]  /*4370*/  BSYNC.RECONVERGENT B0 ;  /* 0x0000000000007941 */ /* 0x000fea0003800200 */
.L_x_2582:
        /* <DEDUP_REMOVED lines=54> */
.L_x_2585:
[----:B------:R-:W-:Y:S05]  /*46e0*/  BSYNC.RECONVERGENT B0 ;  /* 0x0000000000007941 */ /* 0x000fea0003800200 */
.L_x_2584:
        /* <DEDUP_REMOVED lines=62> */
.L_x_2587:
[----:B------:R-:W-:Y:S05]  /*4ad0*/  BSYNC.RECONVERGENT B0 ;  /* 0x0000000000007941 */ /* 0x000fea0003800200 */
.L_x_2586:
        /* <DEDUP_REMOVED lines=62> */
.L_x_2589:
[----:B------:R-:W-:Y:S05]  /*4ec0*/  BSYNC.RECONVERGENT B0 ;  /* 0x0000000000007941 */ /* 0x000fea0003800200 */
.L_x_2588:
        /* <DEDUP_REMOVED lines=62> */
.L_x_2591:
[----:B------:R-:W-:Y:S05]  /*52b0*/  BSYNC.RECONVERGENT B0 ;  /* 0x0000000000007941 */ /* 0x000fea0003800200 */
.L_x_2590:
        /* <DEDUP_REMOVED lines=62> */
.L_x_2593:
[----:B------:R-:W-:Y:S05]  /*56a0*/  BSYNC.RECONVERGENT B0 ;  /* 0x0000000000007941 */ /* 0x000fea0003800200 */
.L_x_2592:
        /* <DEDUP_REMOVED lines=62> */
.L_x_2595:
[----:B------:R-:W-:Y:S05]  /*5a90*/  BSYNC.RECONVERGENT B0 ;  /* 0x0000000000007941 */ /* 0x000fea0003800200 */
.L_x_2594:
        /* <DEDUP_REMOVED lines=62> */
.L_x_2597:
[----:B------:R-:W-:Y:S05]  /*5e80*/  BSYNC.RECONVERGENT B0 ;  /* 0x0000000000007941 */ /* 0x000fea0003800200 */
.L_x_2596:
        /* <DEDUP_REMOVED lines=62> */
.L_x_2599:
[----:B------:R-:W-:Y:S05]  /*6270*/  BSYNC.RECONVERGENT B0 ;  /* 0x0000000000007941 */ /* 0x000fea0003800200 */
.L_x_2598:
        /* <DEDUP_REMOVED lines=62> */
.L_x_2601:
[----:B------:R-:W-:Y:S05]  /*6660*/  BSYNC.RECONVERGENT B0 ;  /* 0x0000000000007941 */ /* 0x000fea0003800200 */
.L_x_2600:
        /* <DEDUP_REMOVED lines=64> */
.L_x_2603:
[----:B------:R-:W-:Y:S05]  /*6a70*/  BSYNC.RECONVERGENT B0 ;  /* 0x0000000000007941 */ /* 0x000fea0003800200 */
.L_x_2602:
        /* <DEDUP_REMOVED lines=64> */
.L_x_2605:
[----:B------:R-:W-:Y:S05]  /*6e80*/  BSYNC.RECONVERGENT B0 ;  /* 0x0000000000007941 */ /* 0x000fea0003800200 */
.L_x_2604:
        /* <DEDUP_REMOVED lines=64> */
.L_x_2607:
[----:B------:R-:W-:Y:S05]  /*7290*/  BSYNC.RECONVERGENT B0 ;  /* 0x0000000000007941 */ /* 0x000fea0003800200 */
.L_x_2606:
        /* <DEDUP_REMOVED lines=64> */
.L_x_2609:
[----:B------:R-:W-:Y:S05]  /*76a0*/  BSYNC.RECONVERGENT B0 ;  /* 0x0000000000007941 */ /* 0x000fea0003800200 */
.L_x_2608:
        /* <DEDUP_REMOVED lines=64> */
.L_x_2611:
[----:B------:R-:W-:Y:S05]  /*7ab0*/  BSYNC.RECONVERGENT B0 ;  /* 0x0000000000007941 */ /* 0x000fea0003800200 */
.L_x_2610:
        /* <DEDUP_REMOVED lines=62> */
.L_x_2613:
[----:B------:R-:W-:Y:S05]  /*7ea0*/  BSYNC.RECONVERGENT B0 ;  /* 0x0000000000007941 */ /* 0x000fea0003800200 */
.L_x_2612:
[----:B-1----:R-:W1:Y:S01]  /*7eb0*/  LDC R17, c[0x0][0x450] ;  /* 0x00011400ff117b82 */ /* 0x002e620000000800 */
[----:B------:R-:W-:Y:S05]  /*7ec0*/  IMAD.U32 R3, R38, -0x80, RZ ;  /* 0xffffff8026037824 */ /* 0x000fea00078e00ff */
[C---:B------:R-:W-:Y:S02]  /*7ed0*/  LEA R14, P1, R3.reuse, R14, 0x1 ;  /* 0x0000000e030e7211 */ /* 0x040fe400078208ff */
[C---:B------:R-:W-:Y:S02]  /*7ee0*/  LEA R56, P0, R3.reuse, R56, 0x1 ;  /* 0x0000003803387211 */ /* 0x040fe400078008ff */
[C---:B------:R-:W-:Y:S02]  /*7ef0*/  LEA.HI.X.SX32 R15, R3.reuse, R15, 0x1, P1 ;  /* 0x0000000f030f7211 */ /* 0x040fe400008f0eff */
[----:B------:R-:W-:Y:S01]  /*7f00*/  LEA.HI.X.SX32 R57, R3, R57, 0x1, P0 ;  /* 0x0000003903397211 */ /* 0x000fe200000f0eff */
[----:B------:R-:W-:Y:S05]  /*7f10*/  BRA `(.L_x_2580) ;  /* 0x00000064001c7947 */ /* 0x000fea0003800000 */
.L_x_2581:
[----:B------:R-:W-:Y:S01]  /*7f20*/  LEA R22, P0, R85, R10, 0x1 ;  /* 0x0000000a55167211 */ /* 0x000fe200078008ff */
[----:B------:R-:W-:Y:S01]  /*7f30*/  IMAD.U32 R3, RZ, RZ, UR31 ;  /* 0x0000001fff037e24 */ /* 0x000fe2000f8e00ff */
[----:B------:R-:W-:Y:S01]  /*7f40*/  ISETP.NE.AND P1, PT, R133, RZ, PT ;  /* 0x000000ff8500720c */ /* 0x000fe20003f25270 */
[----:B------:R-:W-:Y:S01]  /*7f50*/  IMAD.U32 R0, RZ, RZ, UR30 ;  /* 0x0000001eff007e24 */ /* 0x000fe2000f8e00ff */
[----:B------:R-:W-:Y:S01]  /*7f60*/  LEA.HI.X R23, R85, R9, R84, 0x1, P0 ;  /* 0x0000000955177211 */ /* 0x000fe200000f0c54 */
[----:B------:R-:W-:Y:S01]  /*7f70*/  BSSY.RECONVERGENT B0, `(.L_x_2614) ;  /* 0x0000063000007945 */ /* 0x000fe20003800200 */
        /* <DEDUP_REMOVED lines=25> */
[----:B------:R-:W-:Y:S03]  /*8110*/  @!P0 IADD3 R42, P1, PT, R153, R78, RZ ;  /* 0x0000004e992a8210 */ /* 0x000fe60007f3e0ff */
        /* <DEDUP_REMOVED lines=12> */
[----:B------:R-:W-:Y:S02]  /*81e0*/  @!P0 HADD2.F32 R24, -RZ, R26.H0_H0 ;  /* 0x2000001aff188230 */ /* 0x000fe40000004100 */
[--C-:B----4-:R-:W-:Y:S02]  /*81f0*/  @!P0 HADD2.F32 R36, -RZ, R152.reuse.H0_H0 ;  /* 0x20000098ff248230 */ /* 0x110fe40000004100 */
[----:B-1----:R-:W-:Y:S02]  /*8200*/  @!P0 HADD2.F32 R32, -RZ, R152.H1_H1 ;  /* 0x30000098ff208230 */ /* 0x002fe40000004100 */
        /* <DEDUP_REMOVED lines=28> */
[----:B------:R-:W-:Y:S02]  /*83d0*/  @!P0 HADD2.F32 R33, -RZ, R26.H1_H1 ;  /* 0x3000001aff218230 */ /* 0x000fe40000004100 */
[----:B------:R-:W-:Y:S01]  /*83e0*/  @!P2 FADD.FTZ R28, -R28, -RZ ;  /* 0x800000ff1c1ca221 */ /* 0x000fe20000010100 */
[----:B------:R-:W-:Y:S02]  /*83f0*/  @!P0 HADD2.F32 R25, -RZ, R27.H0_H0 ;  /* 0x2000001bff198230 */ /* 0x000fe40000004100 */
[----:B------:R-:W-:Y:S01]  /*8400*/  @!P0 FMUL.FTZ R5, R24, R29 ;  /* 0x0000001d18058220 */ /* 0x000fe20000410000 */
[--C-:B------:R-:W-:Y:S02]  /*8410*/  @!P0 HADD2.F32 R44, -RZ, R53.reuse.H0_H0 ;  /* 0x20000035ff2c8230 */ /* 0x100fe40000004100 */
[----:B------:R-:W-:Y:S01]  /*8420*/  @!P2 FADD.FTZ R20, -R20, -RZ ;  /* 0x800000ff1414a221 */ /* 0x000fe20000010100 */
[----:B------:R-:W-:Y:S02]  /*8430*/  @!P0 HADD2.F32 R43, -RZ, R53.H1_H1 ;  /* 0x30000035ff2b8230 */ /* 0x000fe40000004100 */
[----:B------:R-:W-:Y:S01]  /*8440*/  @!P2 FADD.FTZ R18, -R18, -RZ ;  /* 0x800000ff1212a221 */ /* 0x000fe20000010100 */
[----:B------:R-:W-:Y:S02]  /*8450*/  @!P0 HADD2.F32 R27, -RZ, R27.H1_H1 ;  /* 0x3000001bff1b8230 */ /* 0x000fe40000004100 */
[----:B------:R-:W-:Y:S01]  /*8460*/  @!P0 FMUL.FTZ R6, R33, R28 ;  /* 0x0000001c21068220 */ /* 0x000fe20000410000 */
[--C-:B------:R-:W-:Y:S02]  /*8470*/  @!P0 HADD2.F32 R38, -RZ, R51.reuse.H0_H0 ;  /* 0x20000033ff268230 */ /* 0x100fe40000004100 */
[----:B------:R-:W-:Y:S01]  /*8480*/  @!P0 FFMA.FTZ R3, R44, R46, R3 ;  /* 0x0000002e2c038223 */ /* 0x000fe20000010003 */
[----:B------:R-:W-:Y:S02]  /*8490*/  @!P0 HADD2.F32 R45, -RZ, R51.H1_H1 ;  /* 0x30000033ff2d8230 */ /* 0x000fe40000004100 */
[----:B------:R-:W-:Y:S01]  /*84a0*/  @!P0 FMUL.FTZ R7, R25, R20 ;  /* 0x0000001419078220 */ /* 0x000fe20000410000 */
[--C-:B------:R-:W-:Y:S02]  /*84b0*/  @!P0 HADD2.F32 R42, -RZ, R54.reuse.H0_H0 ;  /* 0x20000036ff2a8230 */ /* 0x100fe40000004100 */
[----:B------:R-:W-:Y:S01]  /*84c0*/  @!P0 FFMA.FTZ R4, R43, R47, R4 ;  /* 0x0000002f2b048223 */ /* 0x000fe20000010004 */
[----:B------:R-:W-:Y:S02]  /*84d0*/  @!P0 HADD2.F32 R51, -RZ, R54.H1_H1 ;  /* 0x30000036ff338230 */ /* 0x000fe40000004100 */
[----:B------:R-:W-:Y:S01]  /*84e0*/  @!P0 FMUL.FTZ R8, R27, R18 ;  /* 0x000000121b088220 */ /* 0x000fe20000410000 */
[----:B------:R-:W-:Y:S01]  /*84f0*/  @!P0 FFMA.FTZ R5, R38, R48, R5 ;  /* 0x0000003026058223 */ /* 0x000fe20000010005 */
[----:B------:R-:W-:Y:S01]  /*8500*/  @!P0 FFMA.FTZ R6, R45, R49, R6 ;  /* 0x000000312d068223 */ /* 0x000fe20000010006 */
[----:B------:R-:W-:Y:S01]  /*8510*/  @!P0 F2FP.F16.F32.PACK_AB R153, R4, R3 ;  /* 0x000000030499823e */ /* 0x000fe200000000ff */
[----:B------:R-:W-:Y:S01]  /*8520*/  @!P0 FFMA.FTZ R7, R42, R50, R7 ;  /* 0x000000322a078223 */ /* 0x000fe20000010007 */
[----:B------:R-:W-:Y:S02]  /*8530*/  @!P0 FFMA.FTZ R8, R51, R52, R8 ;  /* 0x0000003433088223 */ /* 0x000fe40000010008 */
[----:B------:R-:W-:Y:S02]  /*8540*/  @!P0 F2FP.F16.F32.PACK_AB R152, R6, R5 ;  /* 0x000000050698823e */ /* 0x000fe400000000ff */
[----:B------:R-:W-:Y:S02]  /*8550*/  @!P0 MOV R61, R153 ;  /* 0x00000099003d8202 */ /* 0x000fe40000000f00 */
[----:B------:R-:W-:Y:S02]  /*8560*/  @!P0 F2FP.F16.F32.PACK_AB R155, R8, R7 ;  /* 0x00000007089b823e */ /* 0x000fe400000000ff */
[----:B------:R-:W-:Y:S02]  /*8570*/  @!P0 MOV R62, R152 ;  /* 0x00000098003e8202 */ /* 0x000fe40000000f00 */
[----:B------:R-:W-:Y:S05]  /*8580*/  @!P0 MOV R63, R155 ;  /* 0x0000009b003f8202 */ /* 0x000fea0000000f00 */
[----:B------:R2:W-:Y:S02]  /*8590*/  STG.E.128 desc[UR6][R72.64], R60 ;  /* 0x0000003c48007986 */ /* 0x0005e4000c101d06 */
.L_x_2615:
[----:B------:R-:W-:Y:S05]  /*85a0*/  BSYNC.RECONVERGENT B0 ;  /* 0x0000000000007941 */ /* 0x000fea0003800200 */
.L_x_2614:
        /* <DEDUP_REMOVED lines=93> */
.L_x_2617:
[----:B------:R-:W-:Y:S05]  /*8b80*/  BSYNC.RECONVERGENT B0 ;  /* 0x0000000000007941 */ /* 0x000fea0003800200 */
.L_x_2616:
        /* <DEDUP_REMOVED lines=99> */
.L_x_2619:
[----:B------:R-:W-:Y:S05]  /*91c0*/  BSYNC.RECONVERGENT B0 ;  /* 0x0000000000007941 */ /* 0x000fea0003800200 */
.L_x_2618:
        /* <DEDUP_REMOVED lines=99> */
.L_x_2621:
[----:B------:R-:W-:Y:S05]  /*9800*/  BSYNC.RECONVERGENT B0 ;  /* 0x0000000000007941 */ /* 0x000fea0003800200 */
.L_x_2620:
        /* <DEDUP_REMOVED lines=19> */
[----:B-1----:R-:W-:Y:S02]  /*9940*/  @!P0 HADD2.F32 R32, -RZ, R152.H1_H1 ;  /* 0x30000098ff208230 */ /* 0x002fe40000004100 */
        /* <DEDUP_REMOVED lines=78> */
.L_x_2623:
[----:B------:R-:W-:Y:S05]  /*9e30*/  BSYNC.RECONVERGENT B0 ;  /* 0x0000000000007941 */ /* 0x000fea0003800200 */
.L_x_2622:
        /* <DEDUP_REMOVED lines=99> */
.L_x_2625:
[----:B------:R-:W-:Y:S05]  /*a470*/  BSYNC.RECONVERGENT B0 ;  /* 0x0000000000007941 */ /* 0x000fea0003800200 */
.L_x_2624:
        /* <DEDUP_REMOVED lines=98> */
.L_x_2627:
[----:B------:R-:W-:Y:S05]  /*aaa0*/  BSYNC.RECONVERGENT B0 ;  /* 0x0000000000007941 */ /* 0x000fea0003800200 */
.L_x_2626:
        /* <DEDUP_REMOVED lines=9> */
[----:B------:R-:W-:Y:S02]  /*ab40*/  @!P0 IADD3.X R150, PT, PT, R94, R151, RZ, P2, !PT ;  /* 0x000000975e968210 */ /* 0x000fe400017fe4ff */
[C---:B------:R-:W-:Y:S02]  /*ab50*/  @!P0 SHF.L.U32 R151, R153.reuse, 0x1, RZ ;  /* 0x0000000199978819 */ /* 0x040fe400000006ff */
[----:B------:R-:W-:Y:S02]  /*ab60*/  @!P0 SHF.L.U64.HI R150, R153, 0x1, R150 ;  /* 0x0000000199968819 */ /* 0x000fe40000010296 */
[C---:B------:R-:W-:Y:S04]  /*ab70*/  @!P0 IADD3 R154, P2, PT, R151.reuse, R76, RZ ;  /* 0x0000004c979a8210 */ /* 0x040fe80007f5e0ff */
        /* <DEDUP_REMOVED lines=85> */
.L_x_2629:
[----:B------:R-:W-:Y:S05]  /*b0d0*/  BSYNC.RECONVERGENT B0 ;  /* 0x0000000000007941 */ /* 0x000fea0003800200 */
.L_x_2628:
        /* <DEDUP_REMOVED lines=98> */
.L_x_2631:
[----:B------:R-:W-:Y:S05]  /*b700*/  BSYNC.RECONVERGENT B0 ;  /* 0x0000000000007941 */ /* 0x000fea0003800200 */
.L_x_2630:
[----:B------:R-:W-:Y:S01]  /*b710*/  ISETP.NE.AND P0, PT, R147, RZ, PT ;  /* 0x000000ff9300720c */ /* 0x000fe20003f05270 */
[----:B------:R-:W-:Y:S11]  /*b720*/  BSSY.RECONVERGENT B0, `(.L_x_2632) ;  /* 0x0000062000007945 */ /* 0x000ff60003800200 */
[----:B------:R-:W-:Y:S01]  /*b730*/  @!UPT UIADD3 URZ, UPT, UPT, URZ, URZ, URZ ;  /* 0x000000fffffff290 */ /* 0x000fe2000fffe0ff */
[----:B------:R-:W-:Y:S05]  /*b740*/  @P0 BRA `(.L_x_2633) ;  /* 0x00000004007c0947 */ /* 0x000fea0003800000 */
[----:B-1----:R-:W1:Y:S01]  /*b750*/  LDC.64 R4, c[0x0][0x4a8] ;  /* 0x00012a00ff047b82 */ /* 0x002e620000000a00 */
[----:B------:R-:W-:Y:S02]  /*b760*/  ISETP.GE.U32.AND P2, PT, R12, R21, PT ;  /* 0x000000150c00720c */ /* 0x000fe40003f46070 */
[----:B------:R-:W-:Y:S05]  /*b770*/  PLOP3.LUT P1, PT, PT, PT, PT, 0x80, 0x8 ;  /* 0x000000000008781c */ /* 0x000fea0003f2f070 */
[----:B------:R-:W5:Y:S01]  /*b780*/  LDC.64 R2, c[0x0][0x3b8] ;  /* 0x0000ee00ff027b82 */ /* 0x000f620000000a00 */
[C---:B-1----:R-:W-:Y:S04]  /*b790*/  LEA R36, P0, R4.reuse, R22, 0x8 ;  /* 0x0000001604247211 */ /* 0x042fe800078040ff */
[----:B------:R-:W-:Y:S02]  /*b7a0*/  LEA.HI.X R37, R4, R23, R5, 0x8, P0 ;  /* 0x0000001704257211 */ /* 0x000fe400000f4405 */
[C---:B-----5:R-:W-:Y:S04]  /*b7b0*/  LEA R44, P0, R2.reuse, R148, 0x8 ;  /* 0x00000094022c7211 */ /* 0x060fe800078040ff */
        /* <DEDUP_REMOVED lines=88> */
.L_x_2633:
[----:B------:R-:W-:Y:S05]  /*bd40*/  BSYNC.RECONVERGENT B0 ;  /* 0x0000000000007941 */ /* 0x000fea0003800200 */
.L_x_2632:
        /* <DEDUP_REMOVED lines=100> */
.L_x_2635:
[----:B------:R-:W-:Y:S05]  /*c390*/  BSYNC.RECONVERGENT B0 ;  /* 0x0000000000007941 */ /* 0x000fea0003800200 */
.L_x_2634:
        /* <DEDUP_REMOVED lines=100> */
.L_x_2637:
[----:B------:R-:W-:Y:S05]  /*c9e0*/  BSYNC.RECONVERGENT B0 ;  /* 0x0000000000007941 */ /* 0x000fea0003800200 */
.L_x_2636:
        /* <DEDUP_REMOVED lines=100> */
.L_x_2639:
[----:B------:R-:W-:Y:S05]  /*d030*/  BSYNC.RECONVERGENT B0 ;  /* 0x0000000000007941 */ /* 0x000fea0003800200 */
.L_x_2638:
        /* <DEDUP_REMOVED lines=102> */
.L_x_2641:
[----:B------:R-:W-:Y:S05]  /*d6a0*/  BSYNC.RECONVERGENT B0 ;  /* 0x0000000000007941 */ /* 0x000fea0003800200 */
.L_x_2640:
        /* <DEDUP_REMOVED lines=100> */
.L_x_2643:
[----:B------:R-:W-:Y:S05]  /*dcf0*/  BSYNC.RECONVERGENT B0 ;  /* 0x0000000000007941 */ /* 0x000fea0003800200 */
.L_x_2642:
[----:B------:R-:W-:Y:S04]  /*dd00*/  BSSY.RECONVERGENT B0, `(.L_x_2644) ;  /* 0x0000062000007945 */ /* 0x000fe80003800200 */
[----:B------:R-:W-:Y:S05]  /*dd10*/  @P3 BRA `(.L_x_2645) ;  /* 0x0000000400803947 */ /* 0x000fea0003800000 */
[----:B------:R-:W5:Y:S01]  /*dd20*/  LDC.64 R2, c[0x0][0x4a8] ;  /* 0x00012a00ff027b82 */ /* 0x000f620000000a00 */
[C---:B------:R-:W-:Y:S02]  /*dd30*/  ISETP.GE.AND P0, PT, R12.reuse, R17, PT ;  /* 0x000000110c00720c */ /* 0x040fe40003f06270 */
[----:B------:R-:W-:Y:S11]  /*dd40*/  ISETP.GE.U32.AND P2, PT, R12, R21, PT ;  /* 0x000000150c00720c */ /* 0x000ff60003f46070 */
[----:B------:R-:W-:Y:S02]  /*dd50*/  @!P0 SEL R16, R16, RZ, P2 ;  /* 0x000000ff10108207 */ /* 0x000fe40001000000 */
[----:B------:R-:W-:Y:S02]  /*dd60*/  @!P0 SEL R145, R145, RZ, P2 ;  /* 0x000000ff91918207 */ /* 0x000fe40001000000 */
[----:B-1----:R-:W-:Y:S04]  /*dd70*/  @!P0 IADD3 R7, P1, PT, R107, R16, RZ ;  /* 0x000000106b078210 */ /* 0x002fe80007f3e0ff */
        /* <DEDUP_REMOVED lines=90> */
.L_x_2645:
[----:B------:R-:W-:Y:S05]  /*e320*/  BSYNC.RECONVERGENT B0 ;  /* 0x0000000000007941 */ /* 0x000fea0003800200 */
.L_x_2644:
[----:B------:R-:W1:Y:S01]  /*e330*/  LDC R17, c[0x0][0x450] ;  /* 0x00011400ff117b82 */ /* 0x000e620000000800 */
[----:B---3--:R-:W-:Y:S05]  /*e340*/  IMAD.U32 R3, R146, -0x80, RZ ;  /* 0xffffff8092037824 */ /* 0x008fea00078e00ff */
[C---:B------:R-:W-:Y:S02]  /*e350*/  LEA R78, P1, R3.reuse, R78, 0x1 ;  /* 0x0000004e034e7211 */ /* 0x040fe400078208ff */
[C---:B------:R-:W-:Y:S02]  /*e360*/  LEA R76, P0, R3.reuse, R76, 0x1 ;  /* 0x0000004c034c7211 */ /* 0x040fe400078008ff */
[C---:B------:R-:W-:Y:S02]  /*e370*/  LEA.HI.X.SX32 R79, R3.reuse, R79, 0x1, P1 ;  /* 0x0000004f034f7211 */ /* 0x040fe400008f0eff */
[----:B------:R-:W-:Y:S09]  /*e380*/  LEA.HI.X.SX32 R77, R3, R77, 0x1, P0 ;  /* 0x0000004d034d7211 */ /* 0x000ff200000f0eff */
.L_x_2580:
[----:B------:R-:W-:Y:S05]  /*e390*/  BSYNC.RECONVERGENT B1 ;  /* 0x0000000000017941 */ /* 0x000fea0003800200 */
.L_x_2578:
        /* <DEDUP_REMOVED lines=89> */
.L_x_2646:
[----:B------:R-:W-:Y:S01]  /*e930*/  UISETP.GT.AND UP0, UPT, UR33, UR32, UPT ;  /* 0x000000202100728c */ /* 0x000fe2000bf04270 */
[----:B------:R-:W-:Y:S02]  /*e940*/  IADD3 R74, P1, PT, R74, R81, RZ ;  /* 0x000000514a4a7210 */ /* 0x000fe40007f3e0ff */
[----:B------:R-:W-:Y:S03]  /*e950*/  IADD3 R10, P0, PT, R10, R83, RZ ;  /* 0x000000530a0a7210 */ /* 0x000fe60007f1e0ff */
[----:B------:R-:W-:Y:S02]  /*e960*/  IMAD.X R75, R75, 0x1, R80, P1 ;  /* 0x000000014b4b7824 */ /* 0x000fe400008e0650 */
[----:B------:R-:W-:Y:S01]  /*e970*/  IMAD.X R9, R9, 0x1, R82, P0 ;  /* 0x0000000109097824 */ /* 0x000fe200000e0652 */
[----:B------:R-:W-:Y:S07]  /*e980*/  BRA.U UP0, `(.L_x_2647) ;  /* 0xffffff3d00947547 */ /* 0x000fee000b83ffff */
.L_x_2577:
        /* <DEDUP_REMOVED lines=30> */
.L_x_2652:
[----:B------:R2:W-:Y:S02]  /*eb70*/  STS.128 [R239], RZ ;  /* 0x000000ffef007388 */ /* 0x0005e40000000c00 */
.L_x_2651:
[----:B------:R-:W-:Y:S05]  /*eb80*/  BSYNC.RECONVERGENT B0 ;  /* 0x0000000000007941 */ /* 0x000fea0003800200 */
.L_x_2650:
[C---:B------:R-:W-:Y:S01]  /*eb90*/  VIADD R14, R136.reuse, 0x10 ;  /* 0x00000010880e7836 */ /* 0x040fe20000000000 */
[----:B-1----:R-:W-:Y:S01]  /*eba0*/  LEA R4, P0, R31, R4, 0x1 ;  /* 0x000000041f047211 */ /* 0x002fe200078008ff */
        /* <DEDUP_REMOVED lines=16> */
.L_x_2654:
[----:B------:R-:W-:Y:S05]  /*ecb0*/  BSYNC.RECONVERGENT B0 ;  /* 0x0000000000007941 */ /* 0x000fea0003800200 */
.L_x_2653:
[----:B------:R-:W-:Y:S04]  /*ecc0*/  BSSY.RECONVERGENT B0, `(.L_x_2655) ;  /* 0x000000c000007945 */ /* 0x000fe80003800200 */
[----:B------:R-:W-:Y:S05]  /*ecd0*/  @P2 BRA `(.L_x_2656) ;  /* 0x0000000000282947 */ /* 0x000fea0003800000 */
[----:B------:R-:W2:Y:S02]  /*ece0*/  LDCU UR5, c[0x0][0x440] ;  /* 0x00008800ff0577ac */ /* 0x000ea40008000800 */
[----:B--2---:R-:W-:-:S13]  /*ecf0*/  ISETP.GE.AND P0, PT, R12, UR5, PT ;  /* 0x000000050c007c0c */ /* 0x004fda000bf06270 */
        /* <DEDUP_REMOVED lines=8> */
.L_x_2656:
[----:B------:R-:W-:Y:S05]  /*ed80*/  BSYNC.RECONVERGENT B0 ;  /* 0x0000000000007941 */ /* 0x000fea0003800200 */
.L_x_2655:
        /* <DEDUP_REMOVED lines=12> */
.L_x_2649:
        /* <DEDUP_REMOVED lines=15> */
[----:B-----5:R-:W-:Y:S02]  /*ef40*/  IADD3 R0, P1, PT, R130, R5, RZ ;  /* 0x0000000582007210 */ /* 0x020fe40007f3e0ff */
[----:B------:R-:W-:-:S05]  /*ef50*/  SHF.R.S32.HI R5, RZ, 0x1f, R5 ;  /* 0x0000001fff057819 */ /* 0x000fca0000011405 */
[--C-:B------:R-:W-:Y:S02]  /*ef60*/  IMAD.X R9, R102, 0x1, R5.reuse, P2 ;  /* 0x0000000166097824 */ /* 0x100fe400010e0605 */
[----:B----4-:R-:W-:Y:S01]  /*ef70*/  IMAD.X R20, R101, 0x1, R5, P1 ;  /* 0x0000000165147824 */ /* 0x010fe200008e0605 */
        /* <DEDUP_REMOVED lines=59> */
.L_x_2663:
[----:B------:R-:W-:Y:S05]  /*f330*/  BSYNC.RECONVERGENT B0 ;  /* 0x0000000000007941 */ /* 0x000fea0003800200 */
.L_x_2662:
[----:B-----5:R2:W-:Y:S01]  /*f340*/  STS.128 [R239], R16 ;  /* 0x00000010ef007388 */ /* 0x0205e20000000c00 */
[----:B------:R-:W-:Y:S05]  /*f350*/  BRA `(.L_x_2660) ;  /* 0x0000000000047947 */ /* 0x000fea0003800000 */
.L_x_2661:
[----:B------:R3:W-:Y:S02]  /*f360*/  STS.128 [R239], RZ ;  /* 0x000000ffef007388 */ /* 0x0007e40000000c00 */
.L_x_2660:
[----:B------:R-:W-:Y:S05]  /*f370*/  BSYNC.RECONVERGENT B1 ;  /* 0x0000000000017941 */ /* 0x000fea0003800200 */
.L_x_2659:
[----:B------:R-:W-:Y:S01]  /*f380*/  VIADD R14, R136, 0x10 ;  /* 0x00000010880e7836 */ /* 0x000fe20000000000 */
[C---:B------:R-:W-:Y:S01]  /*f390*/  LEA R20, P0, R31.reuse, R32, 0x1 ;  /* 0x000000201f147211 */ /* 0x040fe200078008ff */
        /* <DEDUP_REMOVED lines=62> */
.L_x_2667:
[----:B------:R-:W-:Y:S05]  /*f780*/  BSYNC.RECONVERGENT B0 ;  /* 0x0000000000007941 */ /* 0x000fea0003800200 */
.L_x_2666:
[----:B-----5:R1:W-:Y:S02]  /*f790*/  STS.128 [R239+0x800], R16 ;  /* 0x00080010ef007388 */ /* 0x0203e40000000c00 */
.L_x_2665:
[----:B------:R-:W-:Y:S05]  /*f7a0*/  BSYNC.RECONVERGENT B1 ;  /* 0x0000000000017941 */ /* 0x000fea0003800200 */
.L_x_2664:
        /* <DEDUP_REMOVED lines=65> */
.L_x_2671:
[----:B------:R-:W-:Y:S05]  /*fbc0*/  BSYNC.RECONVERGENT B0 ;  /* 0x0000000000007941 */ /* 0x000fea0003800200 */
.L_x_2670:
[----:B-----5:R1:W-:Y:S02]  /*fbd0*/  STS.128 [R239+0x1000], R16 ;  /* 0x00100010ef007388 */ /* 0x0203e40000000c00 */
.L_x_2669:
[----:B------:R-:W-:Y:S05]  /*fbe0*/  BSYNC.RECONVERGENT B1 ;  /* 0x0000000000017941 */ /* 0x000fea0003800200 */
.L_x_2668:
        /* <DEDUP_REMOVED lines=63> */
.L_x_2673:
[----:B------:R-:W-:Y:S05]  /*ffe0*/  BSYNC.RECONVERGENT B0 ;  /* 0x0000000000007941 */ /* 0x000fea0003800200 */
.L_x_2672:
[----:B-----5:R1:W-:Y:S01]  /*fff0*/  STS.128 [R239+0x1800], R16 ;  /* 0x00180010ef007388 */ /* 0x0203e20000000c00 */
[----:B------:R-:W-:Y:S05]  /*10000*/  BRA `(.L_x_2657) ;  /* 0x0000001800047947 */ /* 0x000fea0003800000 */
.L_x_2658:
        /* <DEDUP_REMOVED lines=64> */
[--C-:B-----5:R-:W-:Y:S02]  /*10410*/  HADD2.F32 R5, -RZ, R24.reuse.H0_H0 ;  /* 0x20000018ff057230 */ /* 0x120fe40000004100 */
        /* <DEDUP_REMOVED lines=31> */
.L_x_2678:
[----:B------:R-:W-:Y:S05]  /*10610*/  BSYNC.RECONVERGENT B0 ;  /* 0x0000000000007941 */ /* 0x000fea0003800200 */
.L_x_2677:
[----:B-----5:R2:W-:Y:S01]  /*10620*/  STS.128 [R239], R24 ;  /* 0x00000018ef007388 */ /* 0x0205e20000000c00 */
[----:B------:R-:W-:Y:S05]  /*10630*/  BRA `(.L_x_2675) ;  /* 0x0000000000047947 */ /* 0x000fea0003800000 */
.L_x_2676:
[----:B------:R1:W-:Y:S02]  /*10640*/  STS.128 [R239], RZ ;  /* 0x000000ffef007388 */ /* 0x0003e40000000c00 */
.L_x_2675:
[----:B------:R-:W-:Y:S05]  /*10650*/  BSYNC.RECONVERGENT B1 ;  /* 0x0000000000017941 */ /* 0x000fea0003800200 */
.L_x_2674:
[----:B------:R-:W-:Y:S01]  /*10660*/  VIADD R14, R136, 0x10 ;  /* 0x00000010880e7836 */ /* 0x000fe20000000000 */
[C---:B------:R-:W-:Y:S01]  /*10670*/  LEA R32, P0, R31.reuse, R32, 0x1 ;  /* 0x000000201f207211 */ /* 0x040fe200078008ff */
        /* <DEDUP_REMOVED lines=90> */
.L_x_2682:
[----:B------:R-:W-:Y:S05]  /*10c20*/  BSYNC.RECONVERGENT B0 ;  /* 0x0000000000007941 */ /* 0x000fea0003800200 */
.L_x_2681:
[----:B-----5:R4:W-:Y:S02]  /*10c30*/  STS.128 [R239+0x800], R24 ;  /* 0x00080018ef007388 */ /* 0x0209e40000000c00 */
.L_x_2680:
[----:B------:R-:W-:Y:S05]  /*10c40*/  BSYNC.RECONVERGENT B1 ;  /* 0x0000000000017941 */ /* 0x000fea0003800200 */
.L_x_2679:
        /* <DEDUP_REMOVED lines=16> */
[----:B-1----:R-:W-:Y:S01]  /*10d50*/  IMAD.WIDE R16, R28, 0x2, R10 ;  /* 0x000000021c107825 */ /* 0x002fe200078e020a */
        /* <DEDUP_REMOVED lines=76> */
.L_x_2686:
[----:B------:R-:W-:Y:S05]  /*11220*/  BSYNC.RECONVERGENT B0 ;  /* 0x0000000000007941 */ /* 0x000fea0003800200 */
.L_x_2685:
[----:B-----5:R4:W-:Y:S02]  /*11230*/  STS.128 [R239+0x1000], R24 ;  /* 0x00100018ef007388 */ /* 0x0209e40000000c00 */
.L_x_2684:
[----:B------:R-:W-:Y:S05]  /*11240*/  BSYNC.RECONVERGENT B1 ;  /* 0x0000000000017941 */ /* 0x000fea0003800200 */
.L_x_2683:
[----:B------:R-:W-:-:S04]  /*11250*/  IADD3 R34, PT, PT, R136, 0x30, RZ ;  /* 0x0000003088227810 */ /* 0x000fc80007ffe0ff */
        /* <DEDUP_REMOVED lines=15> */
[----:B-1----:R-:W-:Y:S01]  /*11350*/  IMAD.WIDE R16, R28, 0x2, R4 ;  /* 0x000000021c107825 */ /* 0x002fe200078e0204 */
        /* <DEDUP_REMOVED lines=9> */
[----:B------:R-:W1:Y:S05]  /*113f0*/  LDCU.64 UR10, c[0x0][0x4c8] ;  /* 0x00009900ff0a77ac */ /* 0x000e6a0008000a00 */
[----:B------:R-:W2:Y:S01]  /*11400*/  LDG.E.128 R4, desc[UR6][R4.64] ;  /* 0x0000000604047981 */ /* 0x000ea2000c1e1d00 */
[----:B-1----:R-:W-:-:S04]  /*11410*/  IADD3 R8, P0, PT, R0, UR10, RZ ;  /* 0x0000000a00087c10 */ /* 0x002fc8000ff1e0ff */
[----:B------:R-:W-:-:S06]  /*11420*/  IADD3.X R9, PT, PT, R2, UR11, RZ, P0, !PT ;  /* 0x0000000b02097c10 */ /* 0x000fcc00087fe4ff */
[----:B------:R-:W3:Y:S01]  /*11430*/  LDG.E.128 R8, desc[UR6][R8.64] ;  /* 0x0000000608087981 */ /* 0x000ee2000c1e1d00 */
[--C-:B----4-:R-:W-:Y:S02]  /*11440*/  HADD2.F32 R15, -RZ, R19.reuse.H0_H0 ;  /* 0x20000013ff0f7230 */ /* 0x110fe40000004100 */
[----:B------:R-:W-:Y:S02]  /*11450*/  HADD2.F32 R20, -RZ, R19.H1_H1 ;  /* 0x30000013ff147230 */ /* 0x000fe40000004100 */
[----:B------:R-:W-:Y:S02]  /*11460*/  HADD2.F32 R3, -RZ, R18.H0_H0 ;  /* 0x20000012ff037230 */ /* 0x000fe40000004100 */
[----:B------:R-:W-:Y:S02]  /*11470*/  HADD2.F32 R0, -RZ, R16.H0_H0 ;  /* 0x20000010ff007230 */ /* 0x000fe40000004100 */
[----:B------:R-:W-:Y:S02]  /*11480*/  HADD2.F32 R18, -RZ, R18.H1_H1 ;  /* 0x30000012ff127230 */ /* 0x000fe40000004100 */
        /* <DEDUP_REMOVED lines=14> */
[--C-:B------:R-:W-:Y:S02]  /*11570*/  HADD2.F32 R2, -RZ, R17.reuse.H0_H0 ;  /* 0x20000011ff027230 */ /* 0x100fe40000004100 */
[----:B------:R-:W-:Y:S01]  /*11580*/  @!P1 FADD.FTZ R23, -R23, -RZ ;  /* 0x800000ff17179221 */ /* 0x000fe20000010100 */
[----:B------:R-:W-:Y:S01]  /*11590*/  @!P1 FADD.FTZ R21, -R21, -RZ ;  /* 0x800000ff15159221 */ /* 0x000fe20000010100 */
[----:B------:R-:W-:Y:S01]  /*115a0*/  FMUL.FTZ R3, R3, R4 ;  /* 0x0000000403037220 */ /* 0x000fe20000410000 */
[----:B------:R-:W-:-:S02]  /*115b0*/  HADD2.F32 R17, -RZ, R17.H1_H1 ;  /* 0x30000011ff117230 */ /* 0x000fc40000004100 */
[----:B------:R-:W-:Y:S01]  /*115c0*/  FMUL.FTZ R0, R0, R19 ;  /* 0x0000001300007220 */ /* 0x000fe20000410000 */
[----:B---3--:R-:W-:Y:S02]  /*115d0*/  HADD2.F32 R4, -RZ, R8.H0_H0 ;  /* 0x20000008ff047230 */ /* 0x008fe40000004100 */
[----:B------:R-:W-:Y:S01]  /*115e0*/  @!P1 FADD.FTZ R22, -R22, -RZ ;  /* 0x800000ff16169221 */ /* 0x000fe20000010100 */
[----:B------:R-:W-:Y:S01]  /*115f0*/  FMUL.FTZ R18, R18, R5 ;  /* 0x0000000512127220 */ /* 0x000fe20000410000 */
[----:B------:R-:W-:Y:S01]  /*11600*/  FMUL.FTZ R15, R15, R6 ;  /* 0x000000060f0f7220 */ /* 0x000fe20000410000 */
[----:B------:R-:W-:Y:S01]  /*11610*/  FMUL.FTZ R20, R20, R7 ;  /* 0x0000000714147220 */ /* 0x000fe20000410000 */
[----:B-----5:R-:W-:Y:S02]  /*11620*/  HADD2.F32 R19, -RZ, R24.H1_H1 ;  /* 0x30000018ff137230 */ /* 0x020fe40000004100 */
[----:B------:R-:W-:Y:S01]  /*11630*/  FMUL.FTZ R16, R16, R23 ;  /* 0x0000001710107220 */ /* 0x000fe20000410000 */
[----:B------:R-:W-:-:S02]  /*11640*/  HADD2.F32 R8, -RZ, R8.H1_H1 ;  /* 0x30000008ff087230 */ /* 0x000fc40000004100 */
[----:B------:R-:W-:Y:S01]  /*11650*/  FMUL.FTZ R2, R2, R21 ;  /* 0x0000001502027220 */ /* 0x000fe20000410000 */
[----:B------:R-:W-:Y:S02]  /*11660*/  HADD2.F32 R5, -RZ, R24.H0_H0 ;  /* 0x20000018ff057230 */ /* 0x000fe40000004100 */
[----:B------:R-:W-:Y:S02]  /*11670*/  HADD2.F32 R7, -RZ, R25.H0_H0 ;  /* 0x20000019ff077230 */ /* 0x000fe40000004100 */
[--C-:B------:R-:W-:Y:S02]  /*11680*/  HADD2.F32 R6, -RZ, R9.reuse.H0_H0 ;  /* 0x20000009ff067230 */ /* 0x100fe40000004100 */
[----:B------:R-:W-:Y:S01]  /*11690*/  FMUL.FTZ R17, R17, R22 ;  /* 0x0000001611117220 */ /* 0x000fe20000410000 */
[----:B------:R-:W-:Y:S02]  /*116a0*/  HADD2.F32 R24, -RZ, R9.H1_H1 ;  /* 0x30000009ff187230 */ /* 0x000fe40000004100 */
[----:B------:R-:W-:Y:S01]  /*116b0*/  FFMA.FTZ R19, R19, R8, R16 ;  /* 0x0000000813137223 */ /* 0x000fe20000010010 */
[----:B------:R-:W-:-:S02]  /*116c0*/  HADD2.F32 R22, -RZ, R10.H0_H0 ;  /* 0x2000000aff167230 */ /* 0x000fc40000004100 */
[----:B------:R-:W-:Y:S01]  /*116d0*/  FFMA.FTZ R0, R5, R4, R0 ;  /* 0x0000000405007223 */ /* 0x000fe20000010000 */
[----:B------:R-:W-:Y:S02]  /*116e0*/  HADD2.F32 R9, -RZ, R10.H1_H1 ;  /* 0x3000000aff097230 */ /* 0x000fe40000004100 */
[----:B------:R-:W-:Y:S01]  /*116f0*/  FFMA.FTZ R2, R7, R6, R2 ;  /* 0x0000000607027223 */ /* 0x000fe20000010002 */
[----:B------:R-:W-:Y:S02]  /*11700*/  HADD2.F32 R10, -RZ, R11.H0_H0 ;  /* 0x2000000bff0a7230 */ /* 0x000fe40000004100 */
[----:B------:R-:W-:Y:S02]  /*11710*/  HADD2.F32 R8, -RZ, R27.H0_H0 ;  /* 0x2000001bff087230 */ /* 0x000fe40000004100 */
[----:B------:R-:W-:Y:S02]  /*11720*/  HADD2.F32 R11, -RZ, R11.H1_H1 ;  /* 0x3000000bff0b7230 */ /* 0x000fe40000004100 */
[----:B------:R-:W-:-:S02]  /*11730*/  HADD2.F32 R6, -RZ, R25.H1_H1 ;  /* 0x30000019ff067230 */ /* 0x000fc40000004100 */
[--C-:B------:R-:W-:Y:S02]  /*11740*/  HADD2.F32 R4, -RZ, R26.reuse.H0_H0 ;  /* 0x2000001aff047230 */ /* 0x100fe40000004100 */
[----:B------:R-:W-:Y:S02]  /*11750*/  HADD2.F32 R5, -RZ, R26.H1_H1 ;  /* 0x3000001aff057230 */ /* 0x000fe40000004100 */
        /* <DEDUP_REMOVED lines=10> */
.L_x_2688:
[----:B------:R-:W-:Y:S05]  /*11800*/  BSYNC.RECONVERGENT B0 ;  /* 0x0000000000007941 */ /* 0x000fea0003800200 */
.L_x_2687:
[----:B-----5:R4:W-:Y:S02]  /*11810*/  STS.128 [R239+0x1800], R24 ;  /* 0x00180018ef007388 */ /* 0x0209e40000000c00 */
.L_x_2657:
[----:B------:R-:W-:Y:S05]  /*11820*/  BSYNC.RECONVERGENT B2 ;  /* 0x0000000000027941 */ /* 0x000fea0003800200 */
.L_x_2648:
[----:B------:R-:W-:Y:S01]  /*11830*/  UIADD3 UR29, UPT, UPT, -UR29, UR22, URZ ;  /* 0x000000161d1d7290 */ /* 0x000fe2000fffe1ff */
[----:B------:R-:W-:Y:S05]  /*11840*/  BSSY.RECONVERGENT B0, `(.L_x_2689) ;  /* 0x000000d000007945 */ /* 0x000fea0003800200 */
[----:B------:R-:W-:-:S13]  /*11850*/  ISETP.GE.AND P2, PT, R136, UR29, PT ;  /* 0x0000001d88007c0c */ /* 0x000fda000bf46270 */
        /* <DEDUP_REMOVED lines=10> */
.L_x_2691:
[----:B------:R1:W-:Y:S02]  /*11900*/  STS.128 [R239+0x2000], RZ ;  /* 0x002000ffef007388 */ /* 0x0003e40000000c00 */
.L_x_2690:
[----:B------:R-:W-:Y:S05]  /*11910*/  BSYNC.RECONVERGENT B0 ;  /* 0x0000000000007941 */ /* 0x000fea0003800200 */
.L_x_2689:
[----:B------:R-:W-:Y:S01]  /*11920*/  ISETP.GE.AND P1, PT, R14, UR29, PT ;  /* 0x0000001d0e007c0c */ /* 0x000fe2000bf26270 */
[----:B------:R-:W-:Y:S01]  /*11930*/  IMAD.U32 R3, RZ, RZ, UR31 ;  /* 0x0000001fff037e24 */ /* 0x000fe2000f8e00ff */
[----:B------:R-:W-:Y:S01]  /*11940*/  BSSY.RECONVERGENT B0, `(.L_x_2692) ;  /* 0x000000e000007945 */ /* 0x000fe20003800200 */
[----:B-----5:R-:W-:-:S03]  /*11950*/  IMAD.U32 R0, RZ, RZ, UR30 ;  /* 0x0000001eff007e24 */ /* 0x020fc6000f8e00ff */
[----:B------:R-:W-:-:S04]  /*11960*/  LEA R8, P0, R3, R232, 0x1 ;  /* 0x000000e803087211 */ /* 0x000fc800078008ff */
[----:B------:R-:W-:-:S03]  /*11970*/  LEA.HI.X R9, R3, R231, R0, 0x1, P0 ;  /* 0x000000e703097211 */ /* 0x000fc600000f0c00 */
[----:B------:R-:W-:Y:S06]  /*11980*/  @P1 BRA `(.L_x_2693) ;  /* 0x0000000000241947 */ /* 0x000fec0003800000 */
        /* <DEDUP_REMOVED lines=8> */
.L_x_2694:
[----:B------:R1:W-:Y:S02]  /*11a10*/  STS.128 [R239+0x2800], RZ ;  /* 0x002800ffef007388 */ /* 0x0003e40000000c00 */
.L_x_2693:
[----:B------:R-:W-:Y:S05]  /*11a20*/  BSYNC.RECONVERGENT B0 ;  /* 0x0000000000007941 */ /* 0x000fea0003800200 */
.L_x_2692:
[----:B------:R-:W-:Y:S01]  /*11a30*/  ISETP.GE.AND P0, PT, R29, UR29, PT ;  /* 0x0000001d1d007c0c */ /* 0x000fe2000bf06270 */
[----:B------:R-:W-:-:S12]  /*11a40*/  BSSY.RECONVERGENT B0, `(.L_x_2695) ;  /* 0x000000e000007945 */ /* 0x000fd80003800200 */
[----:B------:R-:W-:Y:S05]  /*11a50*/  @P0 BRA `(.L_x_2696) ;  /* 0x0000000000300947 */ /* 0x000fea0003800000 */
[----:B------:R-:W5:Y:S02]  /*11a60*/  LDCU UR5, c[0x0][0x440] ;  /* 0x00008800ff0577ac */ /* 0x000f640008000800 */
[----:B-----5:R-:W-:-:S13]  /*11a70*/  ISETP.GE.AND P0, PT, R12, UR5, PT ;  /* 0x000000050c007c0c */ /* 0x020fda000bf06270 */
[----:B------:R-:W-:Y:S05]  /*11a80*/  @P0 BRA `(.L_x_2697) ;  /* 0x0000000000200947 */ /* 0x000fea0003800000 */
[----:B------:R-:W2:Y:S02]  /*11a90*/  LDC.64 R2, c[0x0][0x3b8] ;  /* 0x0000ee00ff027b82 */ /* 0x000ea40000000a00 */
[----:B--23--:R-:W-:-:S04]  /*11aa0*/  LEA R4, P0, R2, R8, 0x5 ;  /* 0x0000000802047211 */ /* 0x00cfc800078028ff */
[----:B------:R-:W-:-:S05]  /*11ab0*/  LEA.HI.X R5, R2, R9, R3, 0x5, P0 ;  /* 0x0000000902057211 */ /* 0x000fca00000f2c03 */
[----:B------:R-:W-:Y:S01]  /*11ac0*/  @!PT LDS RZ, [RZ] ;  /* 0x00000000fffff984 */ /* 0x000fe20000000800 */
[----:B------:R-:W-:Y:S01]  /*11ad0*/  @!PT LDS RZ, [RZ] ;  /* 0x00000000fffff984 */ /* 0x000fe20000000800 */
[----:B------:R-:W-:Y:S01]  /*11ae0*/  @!PT LDS RZ, [RZ] ;  /* 0x00000000fffff984 */ /* 0x000fe20000000800 */
[----:B------:R2:W-:Y:S01]  /*11af0*/  LDGSTS.E.BYPASS.LTC128B.128 [R239+0x3000], desc[UR6][R4.64] ;  /* 0x0300000004ef7fae */ /* 0x0005e2000b981a06 */
[----:B------:R-:W-:Y:S05]  /*11b00*/  BRA `(.L_x_2696) ;  /* 0x0000000000047947 */ /* 0x000fea0003800000 */
.L_x_2697:
[----:B------:R1:W-:Y:S02]  /*11b10*/  STS.128 [R239+0x3000], RZ ;  /* 0x003000ffef007388 */ /* 0x0003e40000000c00 */
.L_x_2696:
[----:B------:R-:W-:Y:S05]  /*11b20*/  BSYNC.RECONVERGENT B0 ;  /* 0x0000000000007941 */ /* 0x000fea0003800200 */
.L_x_2695:
        /* <DEDUP_REMOVED lines=14> */
.L_x_2700:
[----:B------:R1:W-:Y:S02]  /*11c10*/  STS.128 [R239+0x3800], RZ ;  /* 0x003800ffef007388 */ /* 0x0003e40000000c00 */
.L_x_2699:
[----:B------:R-:W-:Y:S05]  /*11c20*/  BSYNC.RECONVERGENT B0 ;  /* 0x0000000000007941 */ /* 0x000fea0003800200 */
.L_x_2698:
[----:B--23--:R-:W-:Y:S01]  /*11c30*/  IADD3 R5, PT, PT, R136, 0x40, RZ ;  /* 0x0000004088057810 */ /* 0x00cfe20007ffe0ff */
[----:B------:R-:W-:Y:S03]  /*11c40*/  BSSY.RECONVERGENT B0, `(.L_x_2701) ;  /* 0x0000012000007945 */ /* 0x000fe60003800200 */
[----:B------:R-:W-:-:S13]  /*11c50*/  ISETP.GE.AND P0, PT, R5, UR29, PT ;  /* 0x0000001d05007c0c */ /* 0x000fda000bf06270 */
[----:B------:R-:W-:Y:S05]  /*11c60*/  @P0 BRA `(.L_x_2702) ;  /* 0x00000000003c0947 */ /* 0x000fea0003800000 */
[----:B------:R-:W2:Y:S02]  /*11c70*/  LDCU UR5, c[0x0][0x440] ;  /* 0x00008800ff0577ac */ /* 0x000ea40008000800 */
[----:B--2---:R-:W-:-:S13]  /*11c80*/  ISETP.GE.AND P0, PT, R12, UR5, PT ;  /* 0x000000050c007c0c */ /* 0x004fda000bf06270 */
[----:B------:R-:W-:Y:S05]  /*11c90*/  @P0 BRA `(.L_x_2703) ;  /* 0x00000000002c0947 */ /* 0x000fea0003800000 */
[----:B------:R-:W2:Y:S01]  /*11ca0*/  LDC.64 R2, c[0x0][0x3b8] ;  /* 0x0000ee00ff027b82 */ /* 0x000ea20000000a00 */
[----:B-1----:R-:W-:Y:S02]  /*11cb0*/  MOV R6, R8 ;  /* 0x0000000800067202 */ /* 0x002fe40000000f00 */
        /* <DEDUP_REMOVED lines=9> */
.L_x_2703:
[----:B------:R3:W-:Y:S02]  /*11d50*/  STS.128 [R239+0x4000], RZ ;  /* 0x004000ffef007388 */ /* 0x0007e40000000c00 */
.L_x_2702:
[----:B------:R-:W-:Y:S05]  /*11d60*/  BSYNC.RECONVERGENT B0 ;  /* 0x0000000000007941 */ /* 0x000fea0003800200 */
.L_x_2701:
[----:B------:R-:W-:Y:S01]  /*11d70*/  IADD3 R4, PT, PT, R136, 0x50, RZ ;  /* 0x0000005088047810 */ /* 0x000fe20007ffe0ff */
[----:B------:R-:W-:Y:S03]  /*11d80*/  BSSY.RECONVERGENT B0, `(.L_x_2704) ;  /* 0x000000f000007945 */ /* 0x000fe60003800200 */
[----:B------:R-:W-:-:S13]  /*11d90*/  ISETP.GE.AND P0, PT, R4, UR29, PT ;  /* 0x0000001d04007c0c */ /* 0x000fda000bf06270 */
[----:B------:R-:W-:Y:S05]  /*11da0*/  @P0 BRA `(.L_x_2705) ;  /* 0x0000000000300947 */ /* 0x000fea0003800000 */
[----:B------:R-:W5:Y:S02]  /*11db0*/  LDCU UR5, c[0x0][0x440] ;  /* 0x00008800ff0577ac */ /* 0x000f640008000800 */
[----:B-----5:R-:W-:-:S13]  /*11dc0*/  ISETP.GE.AND P0, PT, R12, UR5, PT ;  /* 0x000000050c007c0c */ /* 0x020fda000bf06270 */
[----:B------:R-:W-:Y:S05]  /*11dd0*/  @P0 BRA `(.L_x_2706) ;  /* 0x0000000000200947 */ /* 0x000fea0003800000 */
[----:B------:R-:W1:Y:S02]  /*11de0*/  LDC.64 R2, c[0x0][0x3b8] ;  /* 0x0000ee00ff027b82 */ /* 0x000e640000000a00 */
[----:B-12---:R-:W-:-:S04]  /*11df0*/  LEA R6, P0, R2, R8, 0x7 ;  /* 0x0000000802067211 */ /* 0x006fc800078038ff */
[----:B------:R-:W-:-:S05]  /*11e00*/  LEA.HI.X R7, R2, R9, R3, 0x7, P0 ;  /* 0x0000000902077211 */ /* 0x000fca00000f3c03 */
[----:B------:R-:W-:Y:S01]  /*11e10*/  @!PT LDS RZ, [RZ] ;  /* 0x00000000fffff984 */ /* 0x000fe20000000800 */
[----:B------:R-:W-:Y:S01]  /*11e20*/  @!PT LDS RZ, [RZ] ;  /* 0x00000000fffff984 */ /* 0x000fe20000000800 */
[----:B------:R-:W-:Y:S01]  /*11e30*/  @!PT LDS RZ, [RZ] ;  /* 0x00000000fffff984 */ /* 0x000fe20000000800 */
[----:B------:R1:W-:Y:S01]  /*11e40*/  LDGSTS.E.BYPASS.LTC128B.128 [R239+0x4800], desc[UR6][R6.64] ;  /* 0x0480000006ef7fae */ /* 0x0003e2000b981a06 */
[----:B------:R-:W-:Y:S05]  /*11e50*/  BRA `(.L_x_2705) ;  /* 0x0000000000047947 */ /* 0x000fea0003800000 */
.L_x_2706:
[----:B------:R1:W-:Y:S02]  /*11e60*/  STS.128 [R239+0x4800], RZ ;  /* 0x004800ffef007388 */ /* 0x0003e40000000c00 */
.L_x_2705:
[----:B------:R-:W-:Y:S05]  /*11e70*/  BSYNC.RECONVERGENT B0 ;  /* 0x0000000000007941 */ /* 0x000fea0003800200 */
.L_x_2704:
        /* <DEDUP_REMOVED lines=8> */
[----:B-12---:R-:W-:Y:S02]  /*11f00*/  MOV R6, R8 ;  /* 0x0000000800067202 */ /* 0x006fe40000000f00 */
        /* <DEDUP_REMOVED lines=9> */
.L_x_2709:
[----:B------:R1:W-:Y:S02]  /*11fa0*/  STS.128 [R239+0x5000], RZ ;  /* 0x005000ffef007388 */ /* 0x0003e40000000c00 */
.L_x_2708:
[----:B------:R-:W-:Y:S05]  /*11fb0*/  BSYNC.RECONVERGENT B0 ;  /* 0x0000000000007941 */ /* 0x000fea0003800200 */
.L_x_2707:
[----:B-12---:R-:W-:Y:S01]  /*11fc0*/  IADD3 R6, PT, PT, R136, 0x70, RZ ;  /* 0x0000007088067810 */ /* 0x006fe20007ffe0ff */
[----:B------:R-:W-:Y:S03]  /*11fd0*/  BSSY.RECONVERGENT B0, `(.L_x_2710) ;  /* 0x0000012000007945 */ /* 0x000fe60003800200 */
[----:B------:R-:W-:-:S13]  /*11fe0*/  ISETP.GE.AND P0, PT, R6, UR29, PT ;  /* 0x0000001d06007c0c */ /* 0x000fda000bf06270 */
        /* <DEDUP_REMOVED lines=15> */
.L_x_2712:
[----:B------:R1:W-:Y:S02]  /*120e0*/  STS.128 [R239+0x5800], RZ ;  /* 0x005800ffef007388 */ /* 0x0003e40000000c00 */
.L_x_2711:
[----:B------:R-:W-:Y:S05]  /*120f0*/  BSYNC.RECONVERGENT B0 ;  /* 0x0000000000007941 */ /* 0x000fea0003800200 */
.L_x_2710:
        /* <DEDUP_REMOVED lines=8> */
[----:B--2---:R-:W-:Y:S02]  /*12180*/  MOV R10, R8 ;  /* 0x00000008000a7202 */ /* 0x004fe40000000f00 */
        /* <DEDUP_REMOVED lines=9> */
.L_x_2715:
[----:B------:R1:W-:Y:S02]  /*12220*/  STS.128 [R239+0x6000], RZ ;  /* 0x006000ffef007388 */ /* 0x0003e40000000c00 */
.L_x_2714:
[----:B------:R-:W-:Y:S05]  /*12230*/  BSYNC.RECONVERGENT B0 ;  /* 0x0000000000007941 */ /* 0x000fea0003800200 */
.L_x_2713:
[----:B--2---:R-:W-:Y:S01]  /*12240*/  IADD3 R10, PT, PT, R136, 0x90, RZ ;  /* 0x00000090880a7810 */ /* 0x004fe20007ffe0ff */
[----:B------:R-:W-:Y:S03]  /*12250*/  BSSY.RECONVERGENT B0, `(.L_x_2716) ;  /* 0x000000f000007945 */ /* 0x000fe60003800200 */
[----:B------:R-:W-:-:S13]  /*12260*/  ISETP.GE.AND P0, PT, R10, UR29, PT ;  /* 0x0000001d0a007c0c */ /* 0x000fda000bf06270 */
[----:B------:R-:W-:Y:S05]  /*12270*/  @P0 BRA `(.L_x_2717) ;  /* 0x0000000000300947 */ /* 0x000fea0003800000 */
[----:B------:R-:W2:Y:S02]  /*12280*/  LDCU UR5, c[0x0][0x440] ;  /* 0x00008800ff0577ac */ /* 0x000ea40008000800 */
[----:B--2---:R-:W-:-:S13]  /*12290*/  ISETP.GE.AND P0, PT, R12, UR5, PT ;  /* 0x000000050c007c0c */ /* 0x004fda000bf06270 */
[----:B------:R-:W-:Y:S05]  /*122a0*/  @P0 BRA `(.L_x_2718) ;  /* 0x0000000000200947 */ /* 0x000fea0003800000 */
[----:B------:R-:W2:Y:S02]  /*122b0*/  LDC.64 R2, c[0x0][0x3b8] ;  /* 0x0000ee00ff027b82 */ /* 0x000ea40000000a00 */
[----:B--2---:R-:W-:-:S04]  /*122c0*/  LEA R16, P0, R2, R8, 0x8 ;  /* 0x0000000802107211 */ /* 0x004fc800078040ff */
[----:B------:R-:W-:-:S05]  /*122d0*/  LEA.HI.X R17, R2, R9, R3, 0x8, P0 ;  /* 0x0000000902117211 */ /* 0x000fca00000f4403 */
[----:B------:R-:W-:Y:S01]  /*122e0*/  @!PT LDS RZ, [RZ] ;  /* 0x00000000fffff984 */ /* 0x000fe20000000800 */
[----:B------:R-:W-:Y:S01]  /*122f0*/  @!PT LDS RZ, [RZ] ;  /* 0x00000000fffff984 */ /* 0x000fe20000000800 */
[----:B------:R-:W-:Y:S01]  /*12300*/  @!PT LDS RZ, [RZ] ;  /* 0x00000000fffff984 */ /* 0x000fe20000000800 */
[----:B------:R2:W-:Y:S01]  /*12310*/  LDGSTS.E.BYPASS.LTC128B.128 [R239+0x6800], desc[UR6][R16.64] ;  /* 0x0680000010ef7fae */ /* 0x0005e2000b981a06 */
[----:B------:R-:W-:Y:S05]  /*12320*/  BRA `(.L_x_2717) ;  /* 0x0000000000047947 */ /* 0x000fea0003800000 */
.L_x_2718:
[----:B------:R2:W-:Y:S02]  /*12330*/  STS.128 [R239+0x6800], RZ ;  /* 0x006800ffef007388 */ /* 0x0005e40000000c00 */
.L_x_2717:
[----:B------:R-:W-:Y:S05]  /*12340*/  BSYNC.RECONVERGENT B0 ;  /* 0x0000000000007941 */ /* 0x000fea0003800200 */
.L_x_2716:
        /* <DEDUP_REMOVED lines=18> */
.L_x_2721:
[----:B------:R1:W-:Y:S02]  /*12470*/  STS.128 [R239+0x7000], RZ ;  /* 0x007000ffef007388 */ /* 0x0003e40000000c00 */
.L_x_2720:
[----:B------:R-:W-:Y:S05]  /*12480*/  BSYNC.RECONVERGENT B0 ;  /* 0x0000000000007941 */ /* 0x000fea0003800200 */
.L_x_2719:
        /* <DEDUP_REMOVED lines=18> */
.L_x_2724:
[----:B------:R1:W-:Y:S02]  /*125b0*/  STS.128 [R239+0x7800], RZ ;  /* 0x007800ffef007388 */ /* 0x0003e40000000c00 */
.L_x_2723:
[----:B------:R-:W-:Y:S05]  /*125c0*/  BSYNC.RECONVERGENT B0 ;  /* 0x0000000000007941 */ /* 0x000fea0003800200 */
.L_x_2722:
[----:B--2---:R-:W-:Y:S01]  /*125d0*/  IADD3 R16, PT, PT, R136, 0xc0, RZ ;  /* 0x000000c088107810 */ /* 0x004fe20007ffe0ff */
[----:B------:R-:W-:Y:S03]  /*125e0*/  BSSY.RECONVERGENT B0, `(.L_x_2725) ;  /* 0x0000012000007945 */ /* 0x000fe60003800200 */
[----:B------:R-:W-:-:S13]  /*125f0*/  ISETP.GE.AND P0, PT, R16, UR29, PT ;  /* 0x0000001d10007c0c */ /* 0x000fda000bf06270 */
[----:B------:R-:W-:Y:S05]  /*12600*/  @P0 BRA `(.L_x_2726) ;  /* 0x00000000003c0947 */ /* 0x000fea0003800000 */
[----:B------:R-:W2:Y:S02]  /*12610*/  LDCU UR5, c[0x0][0x440] ;  /* 0x00008800ff0577ac */ /* 0x000ea40008000800 */
[----:B--2---:R-:W-:-:S13]  /*12620*/  ISETP.GE.AND P0, PT, R12, UR5, PT ;  /* 0x000000050c007c0c */ /* 0x004fda000bf06270 */
[----:B------:R-:W-:Y:S05]  /*12630*/  @P0 BRA `(.L_x_2727) ;  /* 0x00000000002c0947 */ /* 0x000fea0003800000 */
[----:B------:R-:W2:Y:S01]  /*12640*/  LDC.64 R2, c[0x0][0x3b8] ;  /* 0x0000ee00ff027b82 */ /* 0x000ea20000000a00 */
        /* <DEDUP_REMOVED lines=10> */
.L_x_2727:
[----:B------:R2:W-:Y:S02]  /*126f0*/  STS.128 [R239+0x8000], RZ ;  /* 0x008000ffef007388 */ /* 0x0005e40000000c00 */
.L_x_2726:
[----:B------:R-:W-:Y:S05]  /*12700*/  BSYNC.RECONVERGENT B0 ;  /* 0x0000000000007941 */ /* 0x000fea0003800200 */
.L_x_2725:
        /* <DEDUP_REMOVED lines=18> */
.L_x_2730:
[----:B------:R1:W-:Y:S02]  /*12830*/  STS.128 [R239+0x8800], RZ ;  /* 0x008800ffef007388 */ /* 0x0003e40000000c00 */
.L_x_2729:
[----:B------:R-:W-:Y:S05]  /*12840*/  BSYNC.RECONVERGENT B0 ;  /* 0x0000000000007941 */ /* 0x000fea0003800200 */
.L_x_2728:
        /* <DEDUP_REMOVED lines=8> */
[----:B----4-:R-:W-:Y:S02]  /*128d0*/  MOV R20, R8 ;  /* 0x0000000800147202 */ /* 0x010fe40000000f00 */
        /* <DEDUP_REMOVED lines=9> */
.L_x_2733:
[----:B------:R2:W-:Y:S02]  /*12970*/  STS.128 [R239+0x9000], RZ ;  /* 0x009000ffef007388 */ /* 0x0005e40000000c00 */
.L_x_2732:
[----:B------:R-:W-:Y:S05]  /*12980*/  BSYNC.RECONVERGENT B0 ;  /* 0x0000000000007941 */ /* 0x000fea0003800200 */
.L_x_2731:
[----:B------:R-:W-:Y:S01]  /*12990*/  IADD3 R136, PT, PT, R136, 0xf0, RZ ;  /* 0x000000f088887810 */ /* 0x000fe20007ffe0ff */
[----:B------:R-:W-:Y:S03]  /*129a0*/  BSSY.RECONVERGENT B0, `(.L_x_2734) ;  /* 0x0000010000007945 */ /* 0x000fe60003800200 */
[----:B------:R-:W-:-:S13]  /*129b0*/  ISETP.GE.AND P0, PT, R136, UR29, PT ;  /* 0x0000001d88007c0c */ /* 0x000fda000bf06270 */
[----:B------:R-:W-:Y:S05]  /*129c0*/  @P0 BRA `(.L_x_2735) ;  /* 0x0000000000340947 */ /* 0x000fea0003800000 */
[----:B------:R-:W5:Y:S02]  /*129d0*/  LDCU UR5, c[0x0][0x440] ;  /* 0x00008800ff0577ac */ /* 0x000f640008000800 */
[----:B-----5:R-:W-:-:S13]  /*129e0*/  ISETP.GE.AND P0, PT, R12, UR5, PT ;  /* 0x000000050c007c0c */ /* 0x020fda000bf06270 */
[----:B------:R-:W-:Y:S05]  /*129f0*/  @P0 BRA `(.L_x_2736) ;  /* 0x0000000000240947 */ /* 0x000fea0003800000 */
[----:B------:R-:W5:Y:S02]  /*12a00*/  LDC.64 R2, c[0x0][0x3b8] ;  /* 0x0000ee00ff027b82 */ /* 0x000f640000000a00 */
        /* <DEDUP_REMOVED lines=8> */
.L_x_2736:
[----:B------:R1:W-:Y:S02]  /*12a90*/  STS.128 [R239+0x9800], RZ ;  /* 0x009800ffef007388 */ /* 0x0003e40000000c00 */
.L_x_2735:
[----:B------:R-:W-:Y:S05]  /*12aa0*/  BSYNC.RECONVERGENT B0 ;  /* 0x0000000000007941 */ /* 0x000fea0003800200 */
.L_x_2734:
[----:B------:R-:W5:Y:S01]  /*12ab0*/  LDCU.64 UR14, c[0x0][0x540] ;  /* 0x0000a800ff0e77ac */ /* 0x000f620008000a00 */
[----:B------:R-:W0:Y:S01]  /*12ac0*/  LDGDEPBAR ;  /* 0x00000000000079af */ /* 0x000e220000000000 */
[----:B------:R-:W2:Y:S01]  /*12ad0*/  LDCU.64 UR10, c[0x0][0x538] ;  /* 0x0000a700ff0a77ac */ /* 0x000ea20008000a00 */
[----:B------:R-:W-:Y:S01]  /*12ae0*/  UMOV UR25, URZ ;  /* 0x000000ff00197c82 */ /* 0x000fe20008000000 */
[----:B------:R-:W3:Y:S01]  /*12af0*/  LDCU UR5, c[0x0][0x458] ;  /* 0x00008b00ff0577ac */ /* 0x000ee20008000800 */
[----:B-----5:R-:W-:-:S04]  /*12b00*/  UIMAD.WIDE.U32 UR24, UR23, UR14, UR24 ;  /* 0x0000000e171872a5 */ /* 0x020fc8000f8e0018 */
[----:B------:R-:W-:Y:S02]  /*12b10*/  UIMAD UR15, UR23, UR15, UR25 ;  /* 0x0000000f170f72a4 */ /* 0x000fe4000f8e0219 */
[----:B--2---:R-:W-:Y:S01]  /*12b20*/  ULEA UR10, UP0, UR24, UR10, 0x2 ;  /* 0x0000000a180a7291 */ /* 0x004fe2000f8010ff */
[----:B------:R-:W-:-:S04]  /*12b30*/  DEPBAR.LE SB0, 0x0 ;  /* 0x000080000000791a */ /* 0x000fc80000000000 */
[----:B------:R-:W-:Y:S01]  /*12b40*/  ULEA.HI.X UR11, UR24, UR11, UR15, 0x2, UP0 ;  /* 0x0000000b180b7291 */ /* 0x000fe200080f140f */
[----:B-1----:R-:W-:-:S05]  /*12b50*/  MOV R8, UR10 ;  /* 0x0000000a00087c02 */ /* 0x002fca0008000f00 */
[----:B------:R-:W-:-:S05]  /*12b60*/  MOV R9, UR11 ;  /* 0x0000000b00097c02 */ /* 0x000fca0008000f00 */
[----:B------:R-:W2:Y:S01]  /*12b70*/  LDG.E R3, desc[UR6][R8.64] ;  /* 0x0000000608037981 */ /* 0x000ea2000c1e1900 */
[----:B---3--:R-:W2:Y:S01]  /*12b80*/  MUFU.RCP R2, UR5 ;  /* 0x0000000500027d08 */ /* 0x008ea20008001000 */
[----:B------:R-:W-:Y:S01]  /*12b90*/  BSSY.RECONVERGENT B0, `(.L_x_2737) ;  /* 0x0000010000007945 */ /* 0x000fe20003800200 */
        /* <DEDUP_REMOVED lines=12> */
.L_x_2739:
[----:B------:R2:W-:Y:S01]  /*12c60*/  STS.128 [R239+0xa000], RZ ;  /* 0x00a000ffef007388 */ /* 0x0005e20000000c00 */
[----:B------:R-:W-:Y:S05]  /*12c70*/  BRA `(.L_x_2740) ;  /* 0x0000000000047947 */ /* 0x000fea0003800000 */
.L_x_2738:
[----:B------:R3:W-:Y:S02]  /*12c80*/  STS.128 [R239+0xa000], RZ ;  /* 0x00a000ffef007388 */ /* 0x0007e40000000c00 */
.L_x_2740:
[----:B------:R-:W-:Y:S05]  /*12c90*/  BSYNC.RECONVERGENT B0 ;  /* 0x0000000000007941 */ /* 0x000fea0003800200 */
.L_x_2737:
[----:B------:R-:W-:Y:S01]  /*12ca0*/  ISETP.GE.AND P0, PT, R14, UR29, PT ;  /* 0x0000001d0e007c0c */ /* 0x000fe2000bf06270 */
[----:B------:R-:W-:Y:S01]  /*12cb0*/  IMAD.U32 R3, RZ, RZ, UR28 ;  /* 0x0000001cff037e24 */ /* 0x000fe2000f8e00ff */
[----:B------:R-:W-:Y:S01]  /*12cc0*/  BSSY.RECONVERGENT B0, `(.L_x_2741) ;  /* 0x000000f000007945 */ /* 0x000fe20003800200 */
[----:B------:R-:W-:-:S03]  /*12cd0*/  IMAD.U32 R2, RZ, RZ, UR27 ;  /* 0x0000001bff027e24 */ /* 0x000fc6000f8e00ff */
[----:B------:R-:W-:-:S04]  /*12ce0*/  LEA R8, P1, R3, R234, 0x1 ;  /* 0x000000ea03087211 */ /* 0x000fc800078208ff */
[----:B------:R-:W-:-:S03]  /*12cf0*/  LEA.HI.X R9, R3, R235, R2, 0x1, P1 ;  /* 0x000000eb03097211 */ /* 0x000fc600008f0c02 */
        /* <DEDUP_REMOVED lines=10> */
.L_x_2743:
[----:B------:R1:W-:Y:S02]  /*12da0*/  STS.128 [R239+0xa800], RZ ;  /* 0x00a800ffef007388 */ /* 0x0003e40000000c00 */
.L_x_2742:
[----:B------:R-:W-:Y:S05]  /*12db0*/  BSYNC.RECONVERGENT B0 ;  /* 0x0000000000007941 */ /* 0x000fea0003800200 */
.L_x_2741:
[----:B------:R-:W-:Y:S01]  /*12dc0*/  ISETP.GE.AND P0, PT, R29, UR29, PT ;  /* 0x0000001d1d007c0c */ /* 0x000fe2000bf06270 */
[----:B------:R-:W-:-:S12]  /*12dd0*/  BSSY.RECONVERGENT B0, `(.L_x_2744) ;  /* 0x000000f000007945 */ /* 0x000fd80003800200 */
[----:B------:R1:W-:Y:S01]  /*12de0*/  @P0 STS.128 [R239+0xb000], RZ ;  /* 0x00b000ffef000388 */ /* 0x0003e20000000c00 */
        /* <DEDUP_REMOVED lines=12> */
.L_x_2746:
[----:B------:R1:W-:Y:S02]  /*12eb0*/  STS.128 [R239+0xb000], RZ ;  /* 0x00b000ffef007388 */ /* 0x0003e40000000c00 */
.L_x_2745:
[----:B------:R-:W-:Y:S05]  /*12ec0*/  BSYNC.RECONVERGENT B0 ;  /* 0x0000000000007941 */ /* 0x000fea0003800200 */
.L_x_2744:
        /* <DEDUP_REMOVED lines=15> */
.L_x_2749:
[----:B------:R1:W-:Y:S02]  /*12fc0*/  STS.128 [R239+0xb800], RZ ;  /* 0x00b800ffef007388 */ /* 0x0003e40000000c00 */
.L_x_2748:
[----:B------:R-:W-:Y:S05]  /*12fd0*/  BSYNC.RECONVERGENT B0 ;  /* 0x0000000000007941 */ /* 0x000fea0003800200 */
.L_x_2747:
        /* <DEDUP_REMOVED lines=18> */
.L_x_2752:
[----:B------:R1:W-:Y:S02]  /*13100*/  STS.128 [R239+0xc000], RZ ;  /* 0x00c000ffef007388 */ /* 0x0003e40000000c00 */
.L_x_2751:
[----:B------:R-:W-:Y:S05]  /*13110*/  BSYNC.RECONVERGENT B0 ;  /* 0x0000000000007941 */ /* 0x000fea0003800200 */
.L_x_2750:
[----:B------:R-:W-:Y:S01]  /*13120*/  ISETP.GE.AND P0, PT, R4, UR29, PT ;  /* 0x0000001d04007c0c */ /* 0x000fe2000bf06270 */
        /* <DEDUP_REMOVED lines=14> */
.L_x_2755:
[----:B------:R1:W-:Y:S02]  /*13210*/  STS.128 [R239+0xc800], RZ ;  /* 0x00c800ffef007388 */ /* 0x0003e40000000c00 */
.L_x_2754:
[----:B------:R-:W-:Y:S05]  /*13220*/  BSYNC.RECONVERGENT B0 ;  /* 0x0000000000007941 */ /* 0x000fea0003800200 */
.L_x_2753:
        /* <DEDUP_REMOVED lines=18> */
.L_x_2758:
[----:B------:R1:W-:Y:S02]  /*13350*/  STS.128 [R239+0xd000], RZ ;  /* 0x00d000ffef007388 */ /* 0x0003e40000000c00 */
.L_x_2757:
[----:B------:R-:W-:Y:S05]  /*13360*/  BSYNC.RECONVERGENT B0 ;  /* 0x0000000000007941 */ /* 0x000fea0003800200 */
.L_x_2756:
        /* <DEDUP_REMOVED lines=18> */
.L_x_2761:
[----:B------:R1:W-:Y:S02]  /*13490*/  STS.128 [R239+0xd800], RZ ;  /* 0x00d800ffef007388 */ /* 0x0003e40000000c00 */
.L_x_2760:
[----:B------:R-:W-:Y:S05]  /*134a0*/  BSYNC.RECONVERGENT B0 ;  /* 0x0000000000007941 */ /* 0x000fea0003800200 */
.L_x_2759:
        /* <DEDUP_REMOVED lines=18> */
.L_x_2764:
[----:B------:R1:W-:Y:S02]  /*135d0*/  STS.128 [R239+0xe000], RZ ;  /* 0x00e000ffef007388 */ /* 0x0003e40000000c00 */
.L_x_2763:
[----:B------:R-:W-:Y:S05]  /*135e0*/  BSYNC.RECONVERGENT B0 ;  /* 0x0000000000007941 */ /* 0x000fea0003800200 */
.L_x_2762:
[----:B------:R-:W-:Y:S01]  /*135f0*/  ISETP.GE.AND P0, PT, R10, UR29, PT ;  /* 0x0000001d0a007c0c */ /* 0x000fe2000bf06270 */
        /* <DEDUP_REMOVED lines=14> */
.L_x_2767:
[----:B------:R1:W-:Y:S02]  /*136e0*/  STS.128 [R239+0xe800], RZ ;  /* 0x00e800ffef007388 */ /* 0x0003e40000000c00 */
.L_x_2766:
[----:B------:R-:W-:Y:S05]  /*136f0*/  BSYNC.RECONVERGENT B0 ;  /* 0x0000000000007941 */ /* 0x000fea0003800200 */
.L_x_2765:
        /* <DEDUP_REMOVED lines=18> */
.L_x_2770:
[----:B------:R1:W-:Y:S02]  /*13820*/  STS.128 [R239+0xf000], RZ ;  /* 0x00f000ffef007388 */ /* 0x0003e40000000c00 */
.L_x_2769:
[----:B------:R-:W-:Y:S05]  /*13830*/  BSYNC.RECONVERGENT B0 ;  /* 0x0000000000007941 */ /* 0x000fea0003800200 */
.L_x_2768:
        /* <DEDUP_REMOVED lines=18> */
.L_x_2773:
[----:B------:R1:W-:Y:S02]  /*13960*/  STS.128 [R239+0xf800], RZ ;  /* 0x00f800ffef007388 */ /* 0x0003e40000000c00 */
.L_x_2772:
[----:B------:R-:W-:Y:S05]  /*13970*/  BSYNC.RECONVERGENT B0 ;  /* 0x0000000000007941 */ /* 0x000fea0003800200 */
.L_x_2771:
        /* <DEDUP_REMOVED lines=18> */
.L_x_2776:
[----:B------:R1:W-:Y:S02]  /*13aa0*/  STS.128 [R239+0x10000], RZ ;  /* 0x010000ffef007388 */ /* 0x0003e40000000c00 */
.L_x_2775:
[----:B------:R-:W-:Y:S05]  /*13ab0*/  BSYNC.RECONVERGENT B0 ;  /* 0x0000000000007941 */ /* 0x000fea0003800200 */
.L_x_2774:
        /* <DEDUP_REMOVED lines=18> */
.L_x_2779:
[----:B------:R1:W-:Y:S02]  /*13be0*/  STS.128 [R239+0x10800], RZ ;  /* 0x010800ffef007388 */ /* 0x0003e40000000c00 */
.L_x_2778:
[----:B------:R-:W-:Y:S05]  /*13bf0*/  BSYNC.RECONVERGENT B0 ;  /* 0x0000000000007941 */ /* 0x000fea0003800200 */
.L_x_2777:
        /* <DEDUP_REMOVED lines=18> */
.L_x_2782:
[----:B------:R1:W-:Y:S02]  /*13d20*/  STS.128 [R239+0x11000], RZ ;  /* 0x011000ffef007388 */ /* 0x0003e40000000c00 */
.L_x_2781:
[----:B------:R-:W-:Y:S05]  /*13d30*/  BSYNC.RECONVERGENT B0 ;  /* 0x0000000000007941 */ /* 0x000fea0003800200 */
.L_x_2780:
        /* <DEDUP_REMOVED lines=16> */
.L_x_2785:
[----:B------:R1:W-:Y:S02]  /*13e40*/  STS.128 [R239+0x11800], RZ ;  /* 0x011800ffef007388 */ /* 0x0003e40000000c00 */
.L_x_2784:
[----:B------:R-:W-:Y:S05]  /*13e50*/  BSYNC.RECONVERGENT B0 ;  /* 0x0000000000007941 */ /* 0x000fea0003800200 */
.L_x_2783:
[----:B------:R-:W5:Y:S01]  /*13e60*/  S2R R227, SR_TID.X ;  /* 0x0000000000e37919 */ /* 0x000f620000002100 */
[----:B------:R-:W-:Y:S01]  /*13e70*/  IMAD.MOV.U32 R180, RZ, RZ, 0x20 ;  /* 0x00000020ffb47424 */ /* 0x000fe200078e00ff */
[----:B------:R-:W-:Y:S01]  /*13e80*/  LOP3.LUT R2, R2, 0xfffffffd, RZ, 0xc0, !PT ;  /* 0xfffffffd02027812 */ /* 0x000fe200078ec0ff */
[----:B------:R-:W-:Y:S01]  /*13e90*/  IMAD.MOV.U32 R204, RZ, RZ, 0x40 ;  /* 0x00000040ffcc7424 */ /* 0x000fe200078e00ff */
[----:B------:R-:W2:Y:S01]  /*13ea0*/  LDCU UR9, c[0x0][0x508] ;  /* 0x0000a100ff0977ac */ /* 0x000ea20008000800 */
[----:B------:R-:W-:Y:S01]  /*13eb0*/  IMAD.MOV.U32 R211, RZ, RZ, 0x1 ;  /* 0x00000001ffd37424 */ /* 0x000fe200078e00ff */
[----:B------:R-:W0:Y:S01]  /*13ec0*/  LDGDEPBAR ;  /* 0x00000000000079af */ /* 0x000e220000000000 */
[----:B------:R-:W-:Y:S02]  /*13ed0*/  UIADD3 UR14, UPT, UPT, UR26, -0x100, URZ ;  /* 0xffffff001a0e7890 */ /* 0x000fe4000fffe0ff */
[----:B------:R-:W-:Y:S01]  /*13ee0*/  UISETP.NE.AND UP1, UPT, UR4, 0x1, UPT ;  /* 0x000000010400788c */ /* 0x000fe2000bf25270 */
[----:B--2---:R-:W-:Y:S01]  /*13ef0*/  IMAD.U32 R210, RZ, RZ, UR9 ;  /* 0x00000009ffd27e24 */ /* 0x004fe2000f8e00ff */
        /* <DEDUP_REMOVED lines=23> */
[----:B----4-:R-:W1:Y:S03]  /*14070*/  LDSM.16.M88.4 R148, [R177] ;  /* 0x00000000b194783b */ /* 0x010e660000000200 */
[----:B------:R-:W-:Y:S01]  /*14080*/  @P0 LOP3.LUT R2, R2, 0x2, RZ, 0xfc, !PT ;  /* 0x0000000202020812 */ /* 0x000fe200078efcff */
[----:B------:R-:W2:Y:S01]  /*14090*/  LDSM.16.M88.4 R84, [R0+UR8+0x3800] ;  /* 0x003800080054783b */ /* 0x000ea20008000200 */
[----:B------:R-:W-:Y:S01]  /*140a0*/  IMAD.IADD R2, R185, 0x1, R182 ;  /* 0x00000001b9027824 */ /* 0x000fe200078e02b6 */
[----:B------:R-:W-:-:S02]  /*140b0*/  LOP3.LUT P0, RZ, R227, 0x4, RZ, 0xc0, !PT ;  /* 0x00000004e3ff7812 */ /* 0x000fc4000780c0ff */
[----:B------:R-:W4:Y:S02]  /*140c0*/  LDSM.16.M88.4 R76, [R0+UR8+0x4000] ;  /* 0x00400008004c783b */ /* 0x000f240008000200 */
[----:B------:R-:W-:Y:S02]  /*140d0*/  SEL R204, R204, 0xffffffc0, !P0 ;  /* 0xffffffc0cccc7807 */ /* 0x000fe40004000000 */
[----:B------:R-:W5:Y:S03]  /*140e0*/  LDSM.16.M88.4 R68, [R0+UR8+0x4800] ;  /* 0x004800080044783b */ /* 0x000f660008000200 */
[--C-:B------:R-:W-:Y:S01]  /*140f0*/  IMAD.IADD R3, R185, 0x1, R204.reuse ;  /* 0x00000001b9037824 */ /* 0x100fe200078e02cc */
[----:B------:R-:W3:Y:S01]  /*14100*/  LDSM.16.M88.4 R60, [R0+UR8+0x5000] ;  /* 0x00500008003c783b */ /* 0x000ee20008000200 */
[----:B------:R-:W-:-:S03]  /*14110*/  IMAD.IADD R183, R177, 0x1, R204 ;  /* 0x00000001b1b77824 */ /* 0x000fc600078e02cc */
[----:B------:R-:W3:Y:S04]  /*14120*/  LDSM.16.M88.4 R52, [R0+UR8+0x5800] ;  /* 0x005800080034783b */ /* 0x000ee80008000200 */
[----:B------:R-:W3:Y:S04]  /*14130*/  LDSM.16.M88.4 R44, [R0+UR8+0x6000] ;  /* 0x00600008002c783b */ /* 0x000ee80008000200 */
[----:B------:R-:W-:Y:S04]  /*14140*/  LDSM.16.M88.4 R116, [R116] ;  /* 0x000000007474783b */ /* 0x000fe80000000200 */
[----:B------:R-:W3:Y:S04]  /*14150*/  LDSM.16.M88.4 R124, [R2+0x2800] ;  /* 0x00280000027c783b */ /* 0x000ee80000000200 */
[----:B------:R-:W3:Y:S04]  /*14160*/  LDSM.16.M88.4 R144, [R2+0x3800] ;  /* 0x003800000290783b */ /* 0x000ee80000000200 */
[----:B------:R-:W3:Y:S01]  /*14170*/  LDSM.16.M88.4 R140, [R2+0x4000] ;  /* 0x00400000028c783b */ /* 0x000ee20000000200 */
[C---:B-1----:R-:W-:Y:S03]  /*14180*/  HMMA.16816.F32 R104, R148.reuse, R100, RZ ;  /* 0x000000649468723c */ /* 0x042fe600000018ff */
[----:B------:R-:W1:Y:S04]  /*14190*/  LDSM.16.M88.4 R136, [R2+0x4800] ;  /* 0x004800000288783b */ /* 0x000e680000000200 */
[----:B------:R-:W1:Y:S01]  /*141a0*/  LDSM.16.M88.4 R132, [R2+0x5000] ;  /* 0x005000000284783b */ /* 0x000e620000000200 */
[C---:B--2---:R-:W-:Y:S03]  /*141b0*/  HMMA.16816.F32 R88, R148.reuse, R84, RZ ;  /* 0x000000549458723c */ /* 0x044fe600000018ff */
[----:B------:R-:W2:Y:S04]  /*141c0*/  LDSM.16.M88.4 R120, [R2+0x5800] ;  /* 0x005800000278783b */ /* 0x000ea80000000200 */
[----:B------:R-:W2:Y:S01]  /*141d0*/  LDSM.16.M88.4 R128, [R2+0x6000] ;  /* 0x006000000280783b */ /* 0x000ea20000000200 */
        /* <DEDUP_REMOVED lines=8> */
[----:B------:R-:W3:Y:S01]  /*14260*/  LDSM.16.M88.4 R12, [R0+UR8+0x8000] ;  /* 0x00800008000c783b */ /* 0x000ee20008000200 */
[C---:B------:R-:W-:Y:S03]  /*14270*/  HMMA.16816.F32 R56, R148.reuse, R52, RZ ;  /* 0x000000349438723c */ /* 0x040fe600000018ff */
[----:B------:R-:W3:Y:S04]  /*14280*/  LDSM.16.M88.4 R4, [R0+UR8+0x8800] ;  /* 0x008800080004783b */ /* 0x000ee80008000200 */
[----:B------:R-:W3:Y:S01]  /*14290*/  LDSM.16.M88.4 R156, [R0+UR8+0x9000] ;  /* 0x00900008009c783b */ /* 0x000ee20008000200 */
[C---:B------:R-:W-:Y:S03]  /*142a0*/  HMMA.16816.F32 R48, R148.reuse, R44, RZ ;  /* 0x0000002c9430723c */ /* 0x040fe600000018ff */
[----:B------:R1:W3:Y:S04]  /*142b0*/  LDSM.16.M88.4 R172, [R0+UR8+0x9800] ;  /* 0x0098000800ac783b */ /* 0x0002e80008000200 */
[----:B------:R-:W3:Y:S01]  /*142c0*/  LDSM.16.M88.4 R168, [R2+0x2000] ;  /* 0x0020000002a8783b */ /* 0x000ee20000000200 */
[C---:B------:R-:W-:Y:S03]  /*142d0*/  HMMA.16816.F32 R100, R148.reuse, R102, RZ ;  /* 0x000000669464723c */ /* 0x040fe600000018ff */
[----:B------:R-:W3:Y:S04]  /*142e0*/  LDSM.16.M88.4 R164, [R2+0x3000] ;  /* 0x0030000002a4783b */ /* 0x000ee80000000200 */
[----:B------:R-:W-:Y:S01]  /*142f0*/  LDSM.16.M88.4 R176, [R3+0x8800] ;  /* 0x0088000003b0783b */ /* 0x000fe20000000200 */
[C---:B------:R-:W-:Y:S08]  /*14300*/  HMMA.16816.F32 R84, R148.reuse, R86, RZ ;  /* 0x000000569454723c */ /* 0x040ff000000018ff */
[----:B------:R-:W-:Y:S01]  /*14310*/  HMMA.16816.F32 R76, R148, R78, RZ ;  /* 0x0000004e944c723c */ /* 0x000fe200000018ff */
[----:B-1----:R-:W-:-:S07]  /*14320*/  P2R R0, PR, RZ, 0x1 ;  /* 0x00000001ff007803 */ /* 0x002fce0000000000 */
[C---:B------:R-:W-:Y:S08]  /*14330*/  HMMA.16816.F32 R68, R148.reuse, R70, RZ ;  /* 0x000000469444723c */ /* 0x040ff000000018ff */
[C---:B------:R-:W-:Y:S08]  /*14340*/  HMMA.16816.F32 R60, R148.reuse, R62, RZ ;  /* 0x0000003e943c723c */ /* 0x040ff000000018ff */
[C---:B------:R-:W-:Y:S08]  /*14350*/  HMMA.16816.F32 R52, R148.reuse, R54, RZ ;  /* 0x000000369434723c */ /* 0x040ff000000018ff */
[----:B------:R-:W-:Y:S08]  /*14360*/  HMMA.16816.F32 R44, R148, R46, RZ ;  /* 0x0000002e942c723c */ /* 0x000ff000000018ff */
        /* <DEDUP_REMOVED lines=19> */
[----:B------:R-:W-:Y:S01]  /*144a0*/  HMMA.16816.F32 R44, R116, R130, R44 ;  /* 0x00000082742c723c */ /* 0x000fe2000000182c */
[----:B------:R3:W2:Y:S07]  /*144b0*/  LDSM.16.M88.4 R128, [R2+0x9800] ;  /* 0x009800000280783b */ /* 0x0006ae0000000200 */
[C---:B----4-:R-:W-:Y:S08]  /*144c0*/  HMMA.16816.F32 R112, R148.reuse, R108, RZ ;  /* 0x0000006c9470723c */ /* 0x050ff000000018ff */
[C---:B------:R-:W-:Y:S08]  /*144d0*/  HMMA.16816.F32 R96, R148.reuse, R92, RZ ;  /* 0x0000005c9460723c */ /* 0x040ff000000018ff */
[----:B-----5:R-:W-:Y:S01]  /*144e0*/  HMMA.16816.F32 R40, R148, R36, RZ ;  /* 0x000000249428723c */ /* 0x020fe200000018ff */
[----:B---3--:R-:W-:-:S07]  /*144f0*/  IMAD.IADD R2, R182, 0x1, R3 ;  /* 0x00000001b6027824 */ /* 0x008fce00078e0203 */
        /* <DEDUP_REMOVED lines=15> */
[----:B------:R-:W-:Y:S07]  /*145f0*/  LDSM.16.M88.4 R172, [R183] ;  /* 0x00000000b7ac783b */ /* 0x000fee0000000200 */
        /* <DEDUP_REMOVED lines=9> */
[C---:B------:R-:W-:Y:S08]  /*14690*/  HMMA.16816.F32 R32, R116.reuse, R144, R32 ;  /* 0x000000907420723c */ /* 0x040ff00000001820 */
        /* <DEDUP_REMOVED lines=16> */
[----:B------:R-:W3:Y:S04]  /*147a0*/  LDSM.16.M88.4 R116, [R3+0x6800] ;  /* 0x006800000374783b */ /* 0x000ee80000000200 */
[----:B------:R-:W-:Y:S03]  /*147b0*/  LDSM.16.M88.4 R128, [R3+0x6000] ;  /* 0x006000000380783b */ /* 0x000fe60000000200 */
[----:B-1----:R-:W-:Y:S01]  /*147c0*/  HMMA.16816.F32 R88, R172, R144, R88 ;  /* 0x00000090ac58723c */ /* 0x002fe20000001858 */
[----:B------:R-:W-:-:S07]  /*147d0*/  IMAD.IADD R144, R182, 0x1, R183 ;  /* 0x00000001b6907824 */ /* 0x000fce00078e02b7 */
[C---:B------:R-:W-:Y:S08]  /*147e0*/  HMMA.16816.F32 R96, R172.reuse, R164, R96 ;  /* 0x000000a4ac60723c */ /* 0x040ff00000001860 */
[C---:B------:R-:W-:Y:S01]  /*147f0*/  HMMA.16816.F32 R92, R172.reuse, R166, R92 ;  /* 0x000000a6ac5c723c */ /* 0x040fe2000000185c */
[----:B------:R-:W-:Y:S07]  /*14800*/  LDSM.16.M88.4 R164, [R3+0x9800] ;  /* 0x0098000003a4783b */ /* 0x000fee0000000200 */
[C---:B--2---:R-:W-:Y:S08]  /*14810*/  HMMA.16816.F32 R80, R172.reuse, R120, R80 ;  /* 0x00000078ac50723c */ /* 0x044ff00000001850 */
[C---:B------:R-:W-:Y:S01]  /*14820*/  HMMA.16816.F32 R76, R172.reuse, R122, R76 ;  /* 0x0000007aac4c723c */ /* 0x040fe2000000184c */
[----:B------:R-:W-:Y:S07]  /*14830*/  LDSM.16.M88.4 R120, [R3+0x7800] ;  /* 0x007800000378783b */ /* 0x000fee0000000200 */
[C---:B---3--:R-:W-:Y:S08]  /*14840*/  HMMA.16816.F32 R40, R172.reuse, R116, R40 ;  /* 0x00000074ac28723c */ /* 0x048ff00000001828 */
[C---:B------:R-:W-:Y:S01]  /*14850*/  HMMA.16816.F32 R36, R172.reuse, R118, R36 ;  /* 0x00000076ac24723c */ /* 0x040fe20000001824 */
[----:B------:R-:W1:Y:S07]  /*14860*/  LDSM.16.M88.4 R116, [R3+0x8000] ;  /* 0x008000000374783b */ /* 0x000e6e0000000200 */
[C---:B------:R-:W-:Y:S01]  /*14870*/  HMMA.16816.F32 R84, R172.reuse, R146, R84 ;  /* 0x00000092ac54723c */ /* 0x040fe20000001854 */
[----:B------:R-:W-:Y:S07]  /*14880*/  LDSM.16.M88.4 R144, [R144] ;  /* 0x000000009090783b */ /* 0x000fee0000000200 */
[C---:B------:R-:W-:Y:S08]  /*14890*/  HMMA.16816.F32 R72, R172.reuse, R140, R72 ;  /* 0x0000008cac48723c */ /* 0x040ff00000001848 */
        /* <DEDUP_REMOVED lines=10> */
[----:B------:R-:W3:Y:S07]  /*14940*/  LDSM.16.M88.4 R120, [R2+0x4800] ;  /* 0x004800000278783b */ /* 0x000eee0000000200 */
[----:B------:R-:W-:Y:S01]  /*14950*/  HMMA.16816.F32 R152, R172, R164, R152 ;  /* 0x000000a4ac98723c */ /* 0x000fe20000001898 */
[----:B------:R-:W4:Y:S07]  /*14960*/  S2R R164, SR_CTAID.X ;  /* 0x0000000000a47919 */ /* 0x000f2e0000002500 */
[C---:B--2---:R-:W-:Y:S08]  /*14970*/  HMMA.16816.F32 R112, R144.reuse, R140, R112 ;  /* 0x0000008c9070723c */ /* 0x044ff00000001870 */
[----:B------:R-:W-:Y:S01]  /*14980*/  HMMA.16816.F32 R108, R144, R142, R108 ;  /* 0x0000008e906c723c */ /* 0x000fe2000000186c */
[----:B------:R-:W2:Y:S07]  /*14990*/  LDSM.16.M88.4 R140, [R2+0x9800] ;  /* 0x00980000028c783b */ /* 0x000eae0000000200 */
[C---:B------:R-:W-:Y:S08]  /*149a0*/  HMMA.16816.F32 R64, R172.reuse, R136, R64 ;  /* 0x00000088ac40723c */ /* 0x040ff00000001840 */
[C---:B------:R-:W-:Y:S08]  /*149b0*/  HMMA.16816.F32 R56, R172.reuse, R132, R56 ;  /* 0x00000084ac38723c */ /* 0x040ff00000001838 */
[C---:B------:R-:W-:Y:S01]  /*149c0*/  HMMA.16816.F32 R52, R172.reuse, R134, R52 ;  /* 0x00000086ac34723c */ /* 0x040fe20000001834 */
[----:B------:R-:W5:Y:S07]  /*149d0*/  LDSM.16.M88.4 R132, [R2+0x3000] ;  /* 0x003000000284783b */ /* 0x000f6e0000000200 */
[C---:B------:R-:W-:Y:S01]  /*149e0*/  HMMA.16816.F32 R60, R172.reuse, R138, R60 ;  /* 0x0000008aac3c723c */ /* 0x040fe2000000183c */
[----:B------:R-:W5:Y:S07]  /*149f0*/  LDSM.16.M88.4 R136, [R2+0x2800] ;  /* 0x002800000288783b */ /* 0x000f6e0000000200 */
[----:B------:R-:W-:Y:S08]  /*14a00*/  HMMA.16816.F32 R148, R172, R166, R148 ;  /* 0x000000a6ac94723c */ /* 0x000ff00000001894 */
[----:B-1----:R-:W-:Y:S01]  /*14a10*/  HMMA.16816.F32 R64, R144, R116, R64 ;  /* 0x000000749040723c */ /* 0x002fe20000001840 */
[----:B------:R-:W-:-:S02]  /*14a20*/  LOP3.LUT R117, R228, 0x1f0, RZ, 0xc0, !PT ;  /* 0x000001f0e4757812 */ /* 0x000fc400078ec0ff */
[----:B------:R-:W-:-:S03]  /*14a30*/  SHF.R.U32.HI R116, RZ, 0x2, R227 ;  /* 0x00000002ff747819 */ /* 0x000fc600000116e3 */
[----:B----4-:R-:W-:Y:S01]  /*14a40*/  IMAD R117, R164, 0x40, R117 ;  /* 0x00000040a4757824 */ /* 0x010fe200078e0275 */
[----:B------:R-:W-:Y:S01]  /*14a50*/  LOP3.LUT R116, R116, 0x7, RZ, 0xc0, !PT ;  /* 0x0000000774747812 */ /* 0x000fe200078ec0ff */
[C---:B------:R-:W-:Y:S08]  /*14a60*/  HMMA.16816.F32 R32, R172.reuse, R124, R32 ;  /* 0x0000007cac20723c */ /* 0x040ff00000001820 */
[C---:B------:R-:W-:Y:S01]  /*14a70*/  HMMA.16816.F32 R28, R172.reuse, R126, R28 ;  /* 0x0000007eac1c723c */ /* 0x040fe2000000181c */
[----:B------:R-:W1:Y:S07]  /*14a80*/  LDSM.16.M88.4 R124, [R2+0x4000] ;  /* 0x00400000027c783b */ /* 0x000e6e0000000200 */
[----:B------:R-:W-:Y:S01]  /*14a90*/  HMMA.16816.F32 R4, R172, R178, R4 ;  /* 0x000000b2ac04723c */ /* 0x000fe20000001804 */
[----:B------:R-:W-:-:S05]  /*14aa0*/  IMAD.SHL.U32 R178, R227, 0x2, RZ ;  /* 0x00000002e3b27824 */ /* 0x000fca00078e00ff */
[----:B------:R-:W-:Y:S02]  /*14ab0*/  LOP3.LUT R178, R178, 0x6, RZ, 0xc0, !PT ;  /* 0x00000006b2b27812 */ /* 0x000fe400078ec0ff */
[C---:B---3--:R-:W-:Y:S01]  /*14ac0*/  HMMA.16816.F32 R72, R144.reuse, R120, R72 ;  /* 0x000000789048723c */ /* 0x048fe20000001848 */
[----:B------:R-:W-:Y:S02]  /*14ad0*/  IADD3 R121, PT, PT, R116, -UR21, R117 ;  /* 0x8000001574797c10 */ /* 0x000fe4000fffe075 */
[----:B------:R-:W-:Y:S02]  /*14ae0*/  LOP3.LUT R200, R178, UR14, RZ, 0xfc, !PT ;  /* 0x0000000eb2c87c12 */ /* 0x000fe4000f8efcff */
[----:B------:R-:W-:Y:S01]  /*14af0*/  IADD3 R210, PT, PT, R121, UR22, R210 ;  /* 0x0000001679d27c10 */ /* 0x000fe2000fffe0d2 */
[----:B------:R-:W-:Y:S01]  /*14b00*/  IMAD.MOV.U32 R121, RZ, RZ, 0x9 ;  /* 0x00000009ff797424 */ /* 0x000fe200078e00ff */
[----:B------:R-:W-:Y:S01]  /*14b10*/  I2FP.F32.U32 R214, R200 ;  /* 0x000000c800d67245 */ /* 0x000fe20000201000 */
[----:B------:R-:W-:Y:S01]  /*14b20*/  HMMA.16816.F32 R60, R144, R118, R60 ;  /* 0x00000076903c723c */ /* 0x000fe2000000183c */
[----:B------:R-:W3:Y:S01]  /*14b30*/  LDSM.16.M88.4 R116, [R2+0x6000] ;  /* 0x006000000274783b */ /* 0x000ee20000000200 */
[----:B------:R-:W-:-:S02]  /*14b40*/  VIADDMNMX R211, R210, R211, UR22, PT ;  /* 0x00000016d2d37e46 */ /* 0x000fc4000b8001d3 */
[----:B------:R-:W-:Y:S02]  /*14b50*/  VIADDMNMX R210, R210, R121, UR22, PT ;  /* 0x00000016d2d27e46 */ /* 0x000fe4000b800179 */
[C---:B------:R-:W-:Y:S02]  /*14b60*/  LOP3.LUT R120, R200.reuse, 0x1, RZ, 0xfc, !PT ;  /* 0x00000001c8787812 */ /* 0x040fe400078efcff */
[----:B--2---:R-:W-:Y:S01]  /*14b70*/  HMMA.16816.F32 R148, R144, R142, R148 ;  /* 0x0000008e9094723c */ /* 0x004fe20000001894 */
[----:B------:R-:W-:Y:S02]  /*14b80*/  LOP3.LUT R121, R200, 0x8, RZ, 0xfc, !PT ;  /* 0x00000008c8797812 */ /* 0x000fe400078efcff */
[C---:B------:R-:W-:Y:S02]  /*14b90*/  ISETP.GE.AND P4, PT, R120.reuse, R211, PT ;  /* 0x000000d37800720c */ /* 0x040fe40003f86270 */
[----:B------:R-:W-:Y:S02]  /*14ba0*/  ISETP.GE.AND P5, PT, R120, R210, PT ;  /* 0x000000d27800720c */ /* 0x000fe40003fa6270 */
[----:B------:R-:W-:Y:S01]  /*14bb0*/  I2FP.F32.U32 R120, R120 ;  /* 0x0000007800787245 */ /* 0x000fe20000201000 */
[----:B------:R-:W-:Y:S01]  /*14bc0*/  HMMA.16816.F32 R104, R172, R168, R104 ;  /* 0x000000a8ac68723c */ /* 0x000fe20000001868 */
[----:B------:R-:W-:-:S02]  /*14bd0*/  ISETP.GE.AND P2, PT, R200, R210, PT ;  /* 0x000000d2c800720c */ /* 0x000fc40003f46270 */
[----:B------:R-:W-:Y:S01]  /*14be0*/  ISETP.GE.AND P6, PT, R121, R211, PT ;  /* 0x000000d37900720c */ /* 0x000fe20003fc6270 */
[C---:B------:R-:W-:Y:S01]  /*14bf0*/  FFMA.FTZ R202, R120.reuse, UR5, R113 ;  /* 0x0000000578ca7c23 */ /* 0x040fe20008010071 */
[----:B------:R-:W-:-:S03]  /*14c00*/  FFMA.FTZ R115, R120, UR5, R115 ;  /* 0x0000000578737c23 */ /* 0x000fc60008010073 */
[----:B------:R-:W-:Y:S01]  /*14c10*/  HMMA.16816.F32 R100, R172, R170, R100 ;  /* 0x000000aaac64723c */ /* 0x000fe20000001864 */
[----:B------:R-:W-:Y:S01]  /*14c20*/  FSEL R202, R202, -INF , !P4 ;  /* 0xff800000caca7808 */ /* 0x000fe20006000000 */
[----:B------:R-:W-:Y:S01]  /*14c30*/  LDSM.16.M88.4 R168, [R3+0x9000] ;  /* 0x0090000003a8783b */ /* 0x000fe20000000200 */
[----:B------:R-:W-:-:S05]  /*14c40*/  FSEL R212, R115, -INF , !P5 ;  /* 0xff80000073d47808 */ /* 0x000fca0006800000 */
[C---:B------:R-:W-:Y:S01]  /*14c50*/  HMMA.16816.F32 R68, R144.reuse, R122, R68 ;  /* 0x0000007a9044723c */ /* 0x040fe20000001844 */
[C---:B------:R-:W-:Y:S02]  /*14c60*/  LOP3.LUT R123, R200.reuse, 0xf8, RZ, 0xfc, !PT ;  /* 0x000000f8c87b7812 */ /* 0x040fe400078efcff */
[----:B------:R-:W-:Y:S02]  /*14c70*/  LOP3.LUT R122, R200, 0x9, RZ, 0xfc, !PT ;  /* 0x00000009c87a7812 */ /* 0x000fe400078efcff */
[C---:B------:R-:W-:Y:S02]  /*14c80*/  ISETP.GE.AND P3, PT, R123.reuse, R211, PT ;  /* 0x000000d37b00720c */ /* 0x040fe40003f66270 */
[----:B------:R-:W-:Y:S01]  /*14c90*/  ISETP.GE.AND P1, PT, R123, R210, PT ;  /* 0x000000d27b00720c */ /* 0x000fe20003f26270 */
[----:B-----5:R-:W-:Y:S01]  /*14ca0*/  HMMA.16816.F32 R96, R144, R132, R96 ;  /* 0x000000849060723c */ /* 0x020fe20000001860 */
[----:B------:R-:W-:Y:S01]  /*14cb0*/  I2FP.F32.U32 R123, R123 ;  /* 0x0000007b007b7245 */ /* 0x000fe20000201000 */
[----:B------:R-:W-:-:S04]  /*14cc0*/  FFMA.FTZ R132, R214, UR5, R114 ;  /* 0x00000005d6847c23 */ /* 0x000fc80008010072 */
[C---:B------:R-:W-:Y:S01]  /*14cd0*/  FFMA.FTZ R114, R123.reuse, UR5, R148 ;  /* 0x000000057b727c23 */ /* 0x040fe20008010094 */
[----:B------:R-:W-:Y:S01]  /*14ce0*/  FFMA.FTZ R150, R123, UR5, R150 ;  /* 0x000000057b967c23 */ /* 0x000fe20008010096 */
[C---:B------:R-:W-:Y:S01]  /*14cf0*/  HMMA.16816.F32 R48, R172.reuse, R128, R48 ;  /* 0x00000080ac30723c */ /* 0x040fe20000001830 */
[----:B------:R-:W-:Y:S02]  /*14d00*/  FSEL R132, R132, -INF , !P2 ;  /* 0xff80000084847808 */ /* 0x000fe40005000000 */
[----:B------:R-:W-:Y:S02]  /*14d10*/  FSEL R114, R114, -INF , !P3 ;  /* 0xff80000072727808 */ /* 0x000fe40005800000 */
[----:B------:R-:W-:Y:S02]  /*14d20*/  ISETP.GE.AND P3, PT, R121, R210, PT ;  /* 0x000000d27900720c */ /* 0x000fe40003f66270 */
[----:B------:R-:W-:Y:S01]  /*14d30*/  I2FP.F32.U32 R121, R121 ;  /* 0x0000007900797245 */ /* 0x000fe20000201000 */
[----:B------:R-:W-:Y:S01]  /*14d40*/  HMMA.16816.F32 R44, R172, R130, R44 ;  /* 0x00000082ac2c723c */ /* 0x000fe2000000182c */
[----:B------:R-:W2:Y:S01]  /*14d50*/  LDSM.16.M88.4 R128, [R2+0x3800] ;  /* 0x003800000280783b */ /* 0x000ea20000000200 */
[----:B------:R-:W-:-:S02]  /*14d60*/  FSEL R113, R150, -INF , !P1 ;  /* 0xff80000096717808 */ /* 0x000fc40004800000 */
[CC--:B------:R-:W-:Y:S01]  /*14d70*/  ISETP.GE.AND P2, PT, R122.reuse, R211.reuse, PT ;  /* 0x000000d37a00720c */ /* 0x0c0fe20003f46270 */
[C---:B------:R-:W-:Y:S01]  /*14d80*/  FFMA.FTZ R108, R121.reuse, UR5, R108 ;  /* 0x00000005796c7c23 */ /* 0x040fe2000801006c */
[----:B------:R-:W-:Y:S01]  /*14d90*/  ISETP.GE.AND P1, PT, R122, R210, PT ;  /* 0x000000d27a00720c */ /* 0x000fe20003f26270 */
[----:B------:R-:W-:Y:S01]  /*14da0*/  FFMA.FTZ R110, R121, UR5, R110 ;  /* 0x00000005796e7c23 */ /* 0x000fe2000801006e */
[C---:B------:R-:W-:Y:S01]  /*14db0*/  HMMA.16816.F32 R104, R144.reuse, R136, R104 ;  /* 0x000000889068723c */ /* 0x040fe20000001868 */
[----:B------:R-:W-:Y:S02]  /*14dc0*/  I2FP.F32.U32 R122, R122 ;  /* 0x0000007a007a7245 */ /* 0x000fe40000201000 */
[C---:B------:R-:W-:Y:S02]  /*14dd0*/  LOP3.LUT R121, R200.reuse, 0x10, RZ, 0xfc, !PT ;  /* 0x00000010c8797812 */ /* 0x040fe400078efcff */
[----:B------:R-:W-:Y:S01]  /*14de0*/  LOP3.LUT R123, R200, 0x18, RZ, 0xfc, !PT ;  /* 0x00000018c87b7812 */ /* 0x000fe200078efcff */
[----:B------:R-:W-:Y:S01]  /*14df0*/  FFMA.FTZ R109, R122, UR5, R109 ;  /* 0x000000057a6d7c23 */ /* 0x000fe2000801006d */
[C---:B------:R-:W-:Y:S01]  /*14e00*/  ISETP.GE.AND P4, PT, R121.reuse, R211, PT ;  /* 0x000000d37900720c */ /* 0x040fe20003f86270 */
[----:B------:R-:W-:Y:S01]  /*14e10*/  HMMA.16816.F32 R100, R144, R138, R100 ;  /* 0x0000008a9064723c */ /* 0x000fe20000001864 */
[----:B------:R-:W-:Y:S01]  /*14e20*/  ISETP.GE.AND P5, PT, R121, R210, PT ;  /* 0x000000d27900720c */ /* 0x000fe20003fa6270 */
[----:B------:R-:W4:Y:S01]  /*14e30*/  LDSM.16.M88.4 R136, [R2+0x5800] ;  /* 0x005800000288783b */ /* 0x000f220000000200 */
[----:B------:R-:W-:-:S02]  /*14e40*/  I2FP.F32.U32 R121, R121 ;  /* 0x0000007900797245 */ /* 0x000fc40000201000 */
[----:B------:R-:W-:Y:S02]  /*14e50*/  FSEL R216, R109, -INF , !P2 ;  /* 0xff8000006dd87808 */ /* 0x000fe40005000000 */
[----:B------:R-:W-:Y:S01]  /*14e60*/  ISETP.GE.AND P2, PT, R123, R211, PT ;  /* 0x000000d37b00720c */ /* 0x000fe20003f46270 */
[C---:B-1----:R-:W-:Y:S01]  /*14e70*/  HMMA.16816.F32 R76, R144.reuse, R126, R76 ;  /* 0x0000007e904c723c */ /* 0x042fe2000000184c */
[----:B------:R-:W-:Y:S01]  /*14e80*/  FFMA.FTZ R127, R122, UR5, R111 ;  /* 0x000000057a7f7c23 */ /* 0x000fe2000801006f */
[----:B------:R-:W-:Y:S01]  /*14e90*/  FSEL R198, R110, -INF , !P3 ;  /* 0xff8000006ec67808 */ /* 0x000fe20005800000 */
[C---:B------:R-:W-:Y:S01]  /*14ea0*/  FFMA.FTZ R115, R121.reuse, UR5, R104 ;  /* 0x0000000579737c23 */ /* 0x040fe20008010068 */
[----:B------:R-:W-:Y:S02]  /*14eb0*/  FFMA.FTZ R106, R121, UR5, R106 ;  /* 0x00000005796a7c23 */ /* 0x000fe4000801006a */
[----:B------:R-:W-:Y:S02]  /*14ec0*/  FSEL R127, R127, -INF , !P1 ;  /* 0xff8000007f7f7808 */ /* 0x000fe40004800000 */
[----:B---3--:R-:W-:Y:S01]  /*14ed0*/  HMMA.16816.F32 R48, R144, R116, R48 ;  /* 0x000000749030723c */ /* 0x008fe20000001830 */
[----:B------:R-:W-:-:S02]  /*14ee0*/  LOP3.LUT R116, R200, 0x11, RZ, 0xfc, !PT ;  /* 0x00000011c8747812 */ /* 0x000fc400078efcff */
[-C--:B------:R-:W-:Y:S02]  /*14ef0*/  ISETP.GE.AND P1, PT, R123, R210.reuse, PT ;  /* 0x000000d27b00720c */ /* 0x080fe40003f26270 */
[----:B------:R-:W-:Y:S02]  /*14f00*/  I2FP.F32.U32 R123, R123 ;  /* 0x0000007b007b7245 */ /* 0x000fe40000201000 */
[----:B------:R-:W-:Y:S01]  /*14f10*/  FSEL R117, R108, -INF , !P6 ;  /* 0xff8000006c757808 */ /* 0x000fe20007000000 */
[C---:B------:R-:W-:Y:S01]  /*14f20*/  HMMA.16816.F32 R92, R144.reuse, R134, R92 ;  /* 0x00000086905c723c */ /* 0x040fe2000000185c */
[C---:B------:R-:W-:Y:S01]  /*14f30*/  ISETP.GE.AND P6, PT, R116.reuse, R211, PT ;  /* 0x000000d37400720c */ /* 0x040fe20003fc6270 */
[C---:B------:R-:W-:Y:S01]  /*14f40*/  FFMA.FTZ R196, R123.reuse, UR5, R100 ;  /* 0x000000057bc47c23 */ /* 0x040fe20008010064 */
[----:B------:R-:W-:Y:S01]  /*14f50*/  ISETP.GE.AND P3, PT, R116, R210, PT ;  /* 0x000000d27400720c */ /* 0x000fe20003f66270 */
[----:B------:R-:W-:Y:S01]  /*14f60*/  FFMA.FTZ R102, R123, UR5, R102 ;  /* 0x000000057b667c23 */ /* 0x000fe20008010066 */
[----:B------:R-:W-:Y:S01]  /*14f70*/  I2FP.F32.U32 R104, R116 ;  /* 0x0000007400687245 */ /* 0x000fe20000201000 */
[----:B------:R-:W1:Y:S01]  /*14f80*/  LDSM.16.M88.4 R108, [R2+0x6800] ;  /* 0x00680000026c783b */ /* 0x000e620000000200 */
[----:B------:R-:W-:Y:S01]  /*14f90*/  LOP3.LUT R116, R200, 0x19, RZ, 0xfc, !PT ;  /* 0x00000019c8747812 */ /* 0x000fe200078efcff */
[----:B--2---:R-:W-:Y:S01]  /*14fa0*/  HMMA.16816.F32 R88, R144, R128, R88 ;  /* 0x000000809058723c */ /* 0x004fe20000001858 */
[----:B------:R-:W-:Y:S01]  /*14fb0*/  FSEL R123, R106, -INF , !P5 ;  /* 0xff8000006a7b7808 */ /* 0x000fe20006800000 */
[C---:B------:R-:W-:Y:S01]  /*14fc0*/  FFMA.FTZ R105, R104.reuse, UR5, R105 ;  /* 0x0000000568697c23 */ /* 0x040fe20008010069 */
[----:B------:R-:W-:Y:S01]  /*14fd0*/  I2FP.F32.U32 R106, R116 ;  /* 0x00000074006a7245 */ /* 0x000fe20000201000 */
[----:B------:R-:W-:Y:S01]  /*14fe0*/  FFMA.FTZ R107, R104, UR5, R107 ;  /* 0x00000005686b7c23 */ /* 0x000fe2000801006b */
[----:B------:R-:W-:-:S02]  /*14ff0*/  FSEL R115, R115, -INF , !P4 ;  /* 0xff80000073737808 */ /* 0x000fc40006000000 */
[----:B------:R-:W-:Y:S01]  /*15000*/  ISETP.GE.AND P4, PT, R116, R211, PT ;  /* 0x000000d37400720c */ /* 0x000fe20003f86270 */
[C---:B------:R-:W-:Y:S01]  /*15010*/  FFMA.FTZ R126, R106.reuse, UR5, R101 ;  /* 0x000000056a7e7c23 */ /* 0x040fe20008010065 */
[----:B------:R-:W-:Y:S01]  /*15020*/  FFMA.FTZ R103, R106, UR5, R103 ;  /* 0x000000056a677c23 */ /* 0x000fe20008010067 */
[----:B------:R-:W-:Y:S01]  /*15030*/  ISETP.GE.AND P5, PT, R116, R210, PT ;  /* 0x000000d27400720c */ /* 0x000fe20003fa6270 */
[C---:B------:R-:W-:Y:S01]  /*15040*/  HMMA.16816.F32 R80, R144.reuse, R124, R80 ;  /* 0x0000007c9050723c */ /* 0x040fe20000001850 */
[C---:B------:R-:W-:Y:S02]  /*15050*/  LOP3.LUT R104, R200.reuse, 0x20, RZ, 0xfc, !PT ;  /* 0x00000020c8687812 */ /* 0x040fe400078efcff */
[----:B------:R-:W-:Y:S02]  /*15060*/  LOP3.LUT R101, R200, 0x28, RZ, 0xfc, !PT ;  /* 0x00000028c8657812 */ /* 0x000fe400078efcff */
[----:B------:R-:W-:Y:S02]  /*15070*/  FSEL R206, R105, -INF , !P6 ;  /* 0xff80000069ce7808 */ /* 0x000fe40007000000 */
[----:B------:R-:W-:Y:S01]  /*15080*/  FSEL R126, R126, -INF , !P4 ;  /* 0xff8000007e7e7808 */ /* 0x000fe20006000000 */
[----:B------:R-:W-:Y:S01]  /*15090*/  HMMA.16816.F32 R84, R144, R130, R84 ;  /* 0x000000829054723c */ /* 0x000fe20000001854 */
        /* <DEDUP_REMOVED lines=8> */
[----:B----4-:R-:W-:Y:S01]  /*15120*/  HMMA.16816.F32 R56, R144, R136, R56 ;  /* 0x000000889038723c */ /* 0x010fe20000001838 */
[C---:B------:R-:W-:Y:S01]  /*15130*/  ISETP.GE.AND P6, PT, R104.reuse, R211, PT ;  /* 0x000000d36800720c */ /* 0x040fe20003fc6270 */
[C---:B------:R-:W-:Y:S01]  /*15140*/  FFMA.FTZ R128, R101.reuse, UR5, R92 ;  /* 0x0000000565807c23 */ /* 0x040fe2000801005c */
[----:B------:R-:W-:Y:S01]  /*15150*/  ISETP.GE.AND P3, PT, R104, R210, PT ;  /* 0x000000d26800720c */ /* 0x000fe20003f66270 */
[----:B------:R-:W-:Y:S01]  /*15160*/  FFMA.FTZ R135, R101, UR5, R94 ;  /* 0x0000000565877c23 */ /* 0x000fe2000801005e */
[----:B------:R-:W-:-:S02]  /*15170*/  LOP3.LUT R92, R200, 0x29, RZ, 0xfc, !PT ;  /* 0x00000029c85c7812 */ /* 0x000fc400078efcff */
[----:B------:R-:W-:Y:S01]  /*15180*/  LOP3.LUT R100, R200, 0x21, RZ, 0xfc, !PT ;  /* 0x00000021c8647812 */ /* 0x000fe200078efcff */
        /* <DEDUP_REMOVED lines=8> */
[----:B------:R-:W-:Y:S02]  /*15210*/  I2FP.F32.U32 R92, R92 ;  /* 0x0000005c005c7245 */ /* 0x000fe40000201000 */
[C---:B------:R-:W-:Y:S01]  /*15220*/  ISETP.GE.AND P2, PT, R100.reuse, R211, PT ;  /* 0x000000d36400720c */ /* 0x040fe20003f46270 */
[----:B------:R-:W-:Y:S01]  /*15230*/  HMMA.16816.F32 R160, R172, R168, R160 ;  /* 0x000000a8aca0723c */ /* 0x000fe200000018a0 */
[----:B------:R-:W-:Y:S01]  /*15240*/  ISETP.GE.AND P1, PT, R100, R210, PT ;  /* 0x000000d26400720c */ /* 0x000fe20003f26270 */
[C---:B------:R-:W-:Y:S01]  /*15250*/  FFMA.FTZ R129, R92.reuse, UR5, R93 ;  /* 0x000000055c817c23 */ /* 0x040fe2000801005d */
[----:B------:R-:W-:Y:S01]  /*15260*/  I2FP.F32.U32 R96, R100 ;  /* 0x0000006400607245 */ /* 0x000fe20000201000 */
[----:B------:R-:W-:Y:S01]  /*15270*/  FFMA.FTZ R95, R92, UR5, R95 ;  /* 0x000000055c5f7c23 */ /* 0x000fe2000801005f */
[----:B------:R-:W-:-:S02]  /*15280*/  LOP3.LUT R100, R200, 0x30, RZ, 0xfc, !PT ;  /* 0x00000030c8647812 */ /* 0x000fc400078efcff */
[----:B------:R-:W-:Y:S01]  /*15290*/  LOP3.LUT R94, R200, 0x31, RZ, 0xfc, !PT ;  /* 0x00000031c85e7812 */ /* 0x000fe200078efcff */
[C---:B------:R-:W-:Y:S01]  /*152a0*/  FFMA.FTZ R97, R96.reuse, UR5, R97 ;  /* 0x0000000560617c23 */ /* 0x040fe20008010061 */
[----:B------:R-:W-:Y:S01]  /*152b0*/  I2FP.F32.U32 R93, R100 ;  /* 0x00000064005d7245 */ /* 0x000fe20000201000 */
[----:B------:R-:W-:Y:S01]  /*152c0*/  FFMA.FTZ R99, R96, UR5, R99 ;  /* 0x0000000560637c23 */ /* 0x000fe20008010063 */
[----:B------:R-:W-:Y:S01]  /*152d0*/  FSEL R128, R128, -INF , !P4 ;  /* 0xff80000080807808 */ /* 0x000fe20006000000 */
[----:B------:R-:W-:Y:S01]  /*152e0*/  HMMA.16816.F32 R156, R172, R170, R156 ;  /* 0x000000aaac9c723c */ /* 0x000fe2000000189c */
[----:B------:R-:W-:Y:S01]  /*152f0*/  FSEL R124, R97, -INF , !P2 ;  /* 0xff800000617c7808 */ /* 0x000fe20005000000 */
[----:B------:R-:W-:Y:S01]  /*15300*/  FFMA.FTZ R88, R93, UR5, R88 ;  /* 0x000000055d587c23 */ /* 0x000fe20008010058 */
[----:B------:R-:W-:Y:S01]  /*15310*/  FSEL R135, R135, -INF , !P5 ;  /* 0xff80000087877808 */ /* 0x000fe20006800000 */
[----:B------:R-:W-:Y:S01]  /*15320*/  FFMA.FTZ R90, R93, UR5, R90 ;  /* 0x000000055d5a7c23 */ /* 0x000fe2000801005a */
[----:B------:R-:W-:-:S02]  /*15330*/  ISETP.GE.AND P2, PT, R100, R211, PT ;  /* 0x000000d36400720c */ /* 0x000fc40003f46270 */
[C---:B------:R-:W-:Y:S01]  /*15340*/  ISETP.GE.AND P4, PT, R94.reuse, R211, PT ;  /* 0x000000d35e00720c */ /* 0x040fe20003f86270 */
[C---:B------:R-:W-:Y:S01]  /*15350*/  HMMA.16816.F32 R44, R144.reuse, R118, R44 ;  /* 0x00000076902c723c */ /* 0x040fe2000000182c */
[----:B------:R-:W-:Y:S02]  /*15360*/  ISETP.GE.AND P5, PT, R94, R210, PT ;  /* 0x000000d25e00720c */ /* 0x000fe40003fa6270 */
[----:B------:R-:W-:Y:S02]  /*15370*/  I2FP.F32.U32 R94, R94 ;  /* 0x0000005e005e7245 */ /* 0x000fe40000201000 */
[C---:B------:R-:W-:Y:S02]  /*15380*/  LOP3.LUT R93, R200.reuse, 0x38, RZ, 0xfc, !PT ;  /* 0x00000038c85d7812 */ /* 0x040fe400078efcff */
[----:B------:R-:W-:Y:S01]  /*15390*/  LOP3.LUT R92, R200, 0x39, RZ, 0xfc, !PT ;  /* 0x00000039c85c7812 */ /* 0x000fe200078efcff */
[C---:B------:R-:W-:Y:S01]  /*153a0*/  FFMA.FTZ R134, R94.reuse, UR5, R89 ;  /* 0x000000055e867c23 */ /* 0x040fe20008010059 */
[----:B------:R-:W-:Y:S01]  /*153b0*/  FSEL R129, R129, -INF , !P6 ;  /* 0xff80000081817808 */ /* 0x000fe20007000000 */
[----:B------:R-:W-:Y:S01]  /*153c0*/  FFMA.FTZ R91, R94, UR5, R91 ;  /* 0x000000055e5b7c23 */ /* 0x000fe2000801005b */
[----:B------:R-:W-:Y:S01]  /*153d0*/  FSEL R194, R95, -INF , !P3 ;  /* 0xff8000005fc27808 */ /* 0x000fe20005800000 */
[----:B-1----:R-:W-:Y:S01]  /*153e0*/  HMMA.16816.F32 R40, R144, R108, R40 ;  /* 0x0000006c9028723c */ /* 0x002fe20000001828 */
[----:B------:R-:W-:-:S02]  /*153f0*/  FSEL R137, R88, -INF , !P2 ;  /* 0xff80000058897808 */ /* 0x000fc40005000000 */
[C---:B------:R-:W-:Y:S02]  /*15400*/  ISETP.GE.AND P6, PT, R93.reuse, R211, PT ;  /* 0x000000d35d00720c */ /* 0x040fe40003fc6270 */
[----:B------:R-:W-:Y:S02]  /*15410*/  ISETP.GE.AND P3, PT, R93, R210, PT ;  /* 0x000000d25d00720c */ /* 0x000fe40003f66270 */
[----:B------:R-:W-:Y:S01]  /*15420*/  I2FP.F32.U32 R88, R92 ;  /* 0x0000005c00587245 */ /* 0x000fe20000201000 */
[C---:B------:R-:W-:Y:S01]  /*15430*/  HMMA.16816.F32 R36, R144.reuse, R110, R36 ;  /* 0x0000006e9024723c */ /* 0x040fe20000001824 */
[----:B------:R-:W-:Y:S02]  /*15440*/  I2FP.F32.U32 R93, R93 ;  /* 0x0000005d005d7245 */ /* 0x000fe40000201000 */
[----:B------:R-:W-:Y:S01]  /*15450*/  LOP3.LUT R89, R200, 0x40, RZ, 0xfc, !PT ;  /* 0x00000040c8597812 */ /* 0x000fe200078efcff */
[----:B------:R-:W-:Y:S01]  /*15460*/  FFMA.FTZ R192, R88, UR5, R85 ;  /* 0x0000000558c07c23 */ /* 0x000fe20008010055 */
[----:B------:R-:W-:Y:S01]  /*15470*/  FSEL R131, R99, -INF , !P1 ;  /* 0xff80000063837808 */ /* 0x000fe20004800000 */
[C---:B------:R-:W-:Y:S01]  /*15480*/  FFMA.FTZ R136, R93.reuse, UR5, R84 ;  /* 0x000000055d887c23 */ /* 0x040fe20008010054 */
[-C--:B------:R-:W-:Y:S01]  /*15490*/  ISETP.GE.AND P1, PT, R100, R210.reuse, PT ;  /* 0x000000d26400720c */ /* 0x080fe20003f26270 */
[----:B------:R-:W-:Y:S01]  /*154a0*/  FFMA.FTZ R86, R93, UR5, R86 ;  /* 0x000000055d567c23 */ /* 0x000fe20008010056 */
[----:B------:R-:W-:Y:S01]  /*154b0*/  I2FP.F32.U32 R85, R89 ;  /* 0x0000005900557245 */ /* 0x000fe20000201000 */
[----:B------:R-:W-:Y:S01]  /*154c0*/  FFMA.FTZ R190, R88, UR5, R87 ;  /* 0x0000000558be7c23 */ /* 0x000fe20008010057 */
[----:B------:R-:W-:Y:S01]  /*154d0*/  LOP3.LUT R84, R200, 0x41, RZ, 0xfc, !PT ;  /* 0x00000041c8547812 */ /* 0x000fe200078efcff */
[----:B------:R-:W1:Y:S01]  /*154e0*/  LDSM.16.M88.4 R96, [R2+0x7000] ;  /* 0x007000000260783b */ /* 0x000e620000000200 */
[----:B------:R-:W-:Y:S01]  /*154f0*/  FSEL R138, R90, -INF , !P1 ;  /* 0xff8000005a8a7808 */ /* 0x000fe20004800000 */
[C---:B------:R-:W-:Y:S01]  /*15500*/  FFMA.FTZ R80, R85.reuse, UR5, R80 ;  /* 0x0000000555507c23 */ /* 0x040fe20008010050 */
[C---:B------:R-:W-:Y:S01]  /*15510*/  ISETP.GE.AND P2, PT, R92.reuse, R211, PT ;  /* 0x000000d35c00720c */ /* 0x040fe20003f46270 */
[----:B------:R-:W-:Y:S01]  /*15520*/  FFMA.FTZ R82, R85, UR5, R82 ;  /* 0x0000000555527c23 */ /* 0x000fe20008010052 */
[----:B------:R-:W-:Y:S01]  /*15530*/  ISETP.GE.AND P1, PT, R92, R210, PT ;  /* 0x000000d25c00720c */ /* 0x000fe20003f26270 */
[----:B------:R-:W-:Y:S01]  /*15540*/  HMMA.16816.F32 R152, R144, R140, R152 ;  /* 0x0000008c9098723c */ /* 0x000fe20000001898 */
[----:B------:R-:W-:-:S02]  /*15550*/  FSEL R136, R136, -INF , !P6 ;  /* 0xff80000088887808 */ /* 0x000fc40007000000 */
[----:B------:R-:W-:Y:S02]  /*15560*/  FSEL R186, R86, -INF , !P3 ;  /* 0xff80000056ba7808 */ /* 0x000fe40005800000 */
[C---:B------:R-:W-:Y:S02]  /*15570*/  ISETP.GE.AND P6, PT, R84.reuse, R211, PT ;  /* 0x000000d35400720c */ /* 0x040fe40003fc6270 */
[----:B------:R-:W-:Y:S02]  /*15580*/  ISETP.GE.AND P3, PT, R84, R210, PT ;  /* 0x000000d25400720c */ /* 0x000fe40003f66270 */
[----:B------:R-:W-:Y:S02]  /*15590*/  LOP3.LUT R85, R200, 0x48, RZ, 0xfc, !PT ;  /* 0x00000048c8557812 */ /* 0x000fe400078efcff */
[----:B------:R-:W-:Y:S02]  /*155a0*/  I2FP.F32.U32 R84, R84 ;  /* 0x0000005400547245 */ /* 0x000fe40000201000 */
[----:B------:R-:W-:-:S02]  /*155b0*/  FSEL R192, R192, -INF , !P2 ;  /* 0xff800000c0c07808 */ /* 0x000fc40005000000 */
[----:B------:R-:W-:Y:S01]  /*155c0*/  FSEL R190, R190, -INF , !P1 ;  /* 0xff800000bebe7808 */ /* 0x000fe20004800000 */
[C---:B------:R-:W-:Y:S01]  /*155d0*/  FFMA.FTZ R81, R84.reuse, UR5, R81 ;  /* 0x0000000554517c23 */ /* 0x040fe20008010051 */
[C---:B------:R-:W-:Y:S01]  /*155e0*/  ISETP.GE.AND P2, PT, R85.reuse, R211, PT ;  /* 0x000000d35500720c */ /* 0x040fe20003f46270 */
[----:B------:R-:W-:Y:S01]  /*155f0*/  FFMA.FTZ R148, R84, UR5, R83 ;  /* 0x0000000554947c23 */ /* 0x000fe20008010053 */
[----:B------:R-:W-:Y:S02]  /*15600*/  ISETP.GE.AND P1, PT, R85, R210, PT ;  /* 0x000000d25500720c */ /* 0x000fe40003f26270 */
[----:B------:R-:W-:Y:S02]  /*15610*/  FSEL R134, R134, -INF , !P4 ;  /* 0xff80000086867808 */ /* 0x000fe40006000000 */
[----:B------:R-:W-:Y:S02]  /*15620*/  FSEL R188, R91, -INF , !P5 ;  /* 0xff8000005bbc7808 */ /* 0x000fe40006800000 */
[----:B------:R-:W-:-:S02]  /*15630*/  I2FP.F32.U32 R85, R85 ;  /* 0x0000005500557245 */ /* 0x000fc40000201000 */
[CC--:B------:R-:W-:Y:S02]  /*15640*/  ISETP.GE.AND P4, PT, R89.reuse, R211.reuse, PT ;  /* 0x000000d35900720c */ /* 0x0c0fe40003f86270 */
[----:B------:R-:W-:Y:S01]  /*15650*/  ISETP.GE.AND P5, PT, R89, R210, PT ;  /* 0x000000d25900720c */ /* 0x000fe20003fa6270 */
[C---:B------:R-:W-:Y:S01]  /*15660*/  FFMA.FTZ R174, R85.reuse, UR5, R76 ;  /* 0x0000000555ae7c23 */ /* 0x040fe2000801004c */
[----:B------:R-:W-:Y:S01]  /*15670*/  LOP3.LUT R84, R200, 0x49, RZ, 0xfc, !PT ;  /* 0x00000049c8547812 */ /* 0x000fe200078efcff */
[----:B------:R-:W-:Y:S01]  /*15680*/  FFMA.FTZ R78, R85, UR5, R78 ;  /* 0x00000005554e7c23 */ /* 0x000fe2000801004e */
[----:B------:R-:W-:Y:S01]  /*15690*/  FSEL R184, R80, -INF , !P4 ;  /* 0xff80000050b87808 */ /* 0x000fe20006000000 */
[----:B-1----:R-:W-:Y:S01]  /*156a0*/  HMMA.16816.F32 R32, R144, R96, R32 ;  /* 0x000000609020723c */ /* 0x002fe20000001820 */
[----:B------:R-:W-:Y:S02]  /*156b0*/  FSEL R170, R82, -INF , !P5 ;  /* 0xff80000052aa7808 */ /* 0x000fe40006800000 */
[----:B------:R-:W-:-:S02]  /*156c0*/  ISETP.GE.AND P4, PT, R84, R211, PT ;  /* 0x000000d35400720c */ /* 0x000fc40003f86270 */
[----:B------:R-:W-:Y:S02]  /*156d0*/  ISETP.GE.AND P5, PT, R84, R210, PT ;  /* 0x000000d25400720c */ /* 0x000fe40003fa6270 */
[----:B------:R-:W-:Y:S01]  /*156e0*/  I2FP.F32.U32 R76, R84 ;  /* 0x00000054004c7245 */ /* 0x000fe20000201000 */
[----:B------:R-:W-:Y:S01]  /*156f0*/  HMMA.16816.F32 R28, R144, R98, R28 ;  /* 0x00000062901c723c */ /* 0x000fe2000000181c */
[----:B------:R-:W-:Y:S02]  /*15700*/  LOP3.LUT R84, R200, 0x51, RZ, 0xfc, !PT ;  /* 0x00000051c8547812 */ /* 0x000fe400078efcff */
        /* <DEDUP_REMOVED lines=8> */
[----:B------:R-:W-:Y:S02]  /*15790*/  ISETP.GE.AND P1, PT, R84, R210, PT ;  /* 0x000000d25400720c */ /* 0x000fe40003f26270 */
[C---:B------:R-:W-:Y:S02]  /*157a0*/  LOP3.LUT R76, R200.reuse, 0x58, RZ, 0xfc, !PT ;  /* 0x00000058c84c7812 */ /* 0x040fe400078efcff */
[C---:B------:R-:W-:Y:S02]  /*157b0*/  LOP3.LUT R73, R200.reuse, 0x60, RZ, 0xfc, !PT ;  /* 0x00000060c8497812 */ /* 0x040fe400078efcff */
[----:B------:R-:W-:Y:S02]  /*157c0*/  LOP3.LUT R87, R200, 0x50, RZ, 0xfc, !PT ;  /* 0x00000050c8577812 */ /* 0x000fe400078efcff */
[----:B------:R-:W-:-:S02]  /*157d0*/  FSEL R176, R77, -INF , !P4 ;  /* 0xff8000004db07808 */ /* 0x000fc40006000000 */
[----:B------:R-:W-:Y:S02]  /*157e0*/  FSEL R150, R150, -INF , !P2 ;  /* 0xff80000096967808 */ /* 0x000fe40005000000 */
[----:B------:R-:W-:Y:S02]  /*157f0*/  FSEL R243, R75, -INF , !P1 ;  /* 0xff8000004bf37808 */ /* 0x000fe40004800000 */
[----:B------:R-:W-:Y:S02]  /*15800*/  FSEL R142, R81, -INF , !P6 ;  /* 0xff800000518e7808 */ /* 0x000fe40007000000 */
[----:B------:R-:W-:Y:S01]  /*15810*/  FSEL R148, R148, -INF , !P3 ;  /* 0xff80000094947808 */ /* 0x000fe20005800000 */
[----:B------:R-:W1:Y:S01]  /*15820*/  LDSM.16.M88.4 R80, [R2+0x7800] ;  /* 0x007800000250783b */ /* 0x000e620000000200 */
[----:B------:R-:W-:Y:S02]  /*15830*/  I2FP.F32.U32 R77, R76 ;  /* 0x0000004c004d7245 */ /* 0x000fe40000201000 */
[----:B------:R-:W-:-:S02]  /*15840*/  ISETP.GE.AND P2, PT, R73, R211, PT ;  /* 0x000000d34900720c */ /* 0x000fc40003f46270 */
[-C--:B------:R-:W-:Y:S01]  /*15850*/  ISETP.GE.AND P1, PT, R73, R210.reuse, PT ;  /* 0x000000d24900720c */ /* 0x080fe20003f26270 */
[----:B------:R-:W-:Y:S01]  /*15860*/  FFMA.FTZ R251, R77, UR5, R68 ;  /* 0x000000054dfb7c23 */ /* 0x000fe20008010044 */
[----:B------:R-:W-:Y:S01]  /*15870*/  ISETP.GE.AND P6, PT, R87, R211, PT ;  /* 0x000000d35700720c */ /* 0x000fe20003fc6270 */
[----:B------:R-:W-:Y:S01]  /*15880*/  FFMA.FTZ R70, R77, UR5, R70 ;  /* 0x000000054d467c23 */ /* 0x000fe20008010046 */
[-C--:B------:R-:W-:Y:S02]  /*15890*/  ISETP.GE.AND P3, PT, R87, R210.reuse, PT ;  /* 0x000000d25700720c */ /* 0x080fe40003f66270 */
[----:B------:R-:W-:Y:S02]  /*158a0*/  I2FP.F32.U32 R73, R73 ;  /* 0x0000004900497245 */ /* 0x000fe40000201000 */
[----:B------:R-:W-:Y:S02]  /*158b0*/  I2FP.F32.U32 R87, R87 ;  /* 0x0000005700577245 */ /* 0x000fe40000201000 */
[----:B------:R-:W-:Y:S01]  /*158c0*/  FSEL R168, R79, -INF , !P5 ;  /* 0xff8000004fa87808 */ /* 0x000fe20006800000 */
[----:B------:R-:W-:Y:S01]  /*158d0*/  FFMA.FTZ R187, R73, UR5, R64 ;  /* 0x0000000549bb7c23 */ /* 0x000fe20008010040 */
[C---:B------:R-:W-:Y:S01]  /*158e0*/  ISETP.GE.AND P4, PT, R76.reuse, R211, PT ;  /* 0x000000d34c00720c */ /* 0x040fe20003f86270 */
[C---:B------:R-:W-:Y:S01]  /*158f0*/  FFMA.FTZ R166, R87.reuse, UR5, R72 ;  /* 0x0000000557a67c23 */ /* 0x040fe20008010048 */
[----:B------:R-:W-:Y:S01]  /*15900*/  ISETP.GE.AND P5, PT, R76, R210, PT ;  /* 0x000000d24c00720c */ /* 0x000fe20003fa6270 */
        /* <DEDUP_REMOVED lines=8> */
[----:B------:R-:W-:Y:S02]  /*15990*/  FSEL R166, R166, -INF , !P6 ;  /* 0xff800000a6a67808 */ /* 0x000fe40007000000 */
[----:B------:R-:W-:-:S02]  /*159a0*/  FSEL R247, R74, -INF , !P3 ;  /* 0xff8000004af77808 */ /* 0x000fc40005800000 */
[----:B------:R-:W-:Y:S02]  /*159b0*/  I2FP.F32.U32 R64, R64 ;  /* 0x0000004000407245 */ /* 0x000fe40000201000 */
[CC--:B------:R-:W-:Y:S01]  /*159c0*/  ISETP.GE.AND P6, PT, R72.reuse, R211.reuse, PT ;  /* 0x000000d34800720c */ /* 0x0c0fe20003fc6270 */
[C---:B-1----:R-:W-:Y:S01]  /*159d0*/  HMMA.16816.F32 R24, R144.reuse, R80, R24 ;  /* 0x000000509018723c */ /* 0x042fe20000001818 */
[----:B------:R-:W-:Y:S01]  /*159e0*/  ISETP.GE.AND P3, PT, R72, R210, PT ;  /* 0x000000d24800720c */ /* 0x000fe20003f66270 */
[C---:B------:R-:W-:Y:S01]  /*159f0*/  FFMA.FTZ R233, R64.reuse, UR5, R65 ;  /* 0x0000000540e97c23 */ /* 0x040fe20008010041 */
[----:B------:R-:W-:Y:S01]  /*15a00*/  I2FP.F32.U32 R68, R72 ;  /* 0x0000004800447245 */ /* 0x000fe20000201000 */
[----:B------:R-:W-:Y:S01]  /*15a10*/  FFMA.FTZ R67, R64, UR5, R67 ;  /* 0x0000000540437c23 */ /* 0x000fe20008010043 */
[C---:B------:R-:W-:Y:S02]  /*15a20*/  LOP3.LUT R72, R200.reuse, 0x68, RZ, 0xfc, !PT ;  /* 0x00000068c8487812 */ /* 0x040fe400078efcff */
        /* <DEDUP_REMOVED lines=11> */
[C---:B------:R-:W-:Y:S02]  /*15ae0*/  ISETP.GE.AND P2, PT, R66.reuse, R211, PT ;  /* 0x000000d34200720c */ /* 0x040fe40003f46270 */
[----:B------:R-:W-:Y:S02]  /*15af0*/  ISETP.GE.AND P1, PT, R66, R210, PT ;  /* 0x000000d24200720c */ /* 0x000fe40003f26270 */
[----:B------:R-:W-:Y:S02]  /*15b00*/  I2FP.F32.U32 R66, R66 ;  /* 0x0000004200427245 */ /* 0x000fe40000201000 */
[C---:B------:R-:W-:Y:S02]  /*15b10*/  LOP3.LUT R65, R200.reuse, 0x70, RZ, 0xfc, !PT ;  /* 0x00000070c8417812 */ /* 0x040fe400078efcff */
[----:B------:R-:W-:Y:S01]  /*15b20*/  LOP3.LUT R64, R200, 0x71, RZ, 0xfc, !PT ;  /* 0x00000071c8407812 */ /* 0x000fe200078efcff */
[C---:B------:R-:W-:Y:S01]  /*15b30*/  FFMA.FTZ R197, R66.reuse, UR5, R61 ;  /* 0x0000000542c57c23 */ /* 0x040fe2000801003d */
[----:B------:R-:W-:Y:S01]  /*15b40*/  FSEL R233, R233, -INF , !P4 ;  /* 0xff800000e9e97808 */ /* 0x000fe20006000000 */
[----:B------:R-:W-:Y:S01]  /*15b50*/  FFMA.FTZ R63, R66, UR5, R63 ;  /* 0x00000005423f7c23 */ /* 0x000fe2000801003f */
[----:B------:R-:W-:-:S02]  /*15b60*/  FSEL R199, R67, -INF , !P5 ;  /* 0xff80000043c77808 */ /* 0x000fc40006800000 */
[----:B------:R-:W-:Y:S02]  /*15b70*/  FSEL R241, R60, -INF , !P6 ;  /* 0xff8000003cf17808 */ /* 0x000fe40007000000 */
[C---:B------:R-:W-:Y:S02]  /*15b80*/  ISETP.GE.AND P4, PT, R65.reuse, R211, PT ;  /* 0x000000d34100720c */ /* 0x040fe40003f86270 */
[----:B------:R-:W-:Y:S02]  /*15b90*/  ISETP.GE.AND P5, PT, R65, R210, PT ;  /* 0x000000d24100720c */ /* 0x000fe40003fa6270 */
[----:B------:R-:W-:Y:S02]  /*15ba0*/  I2FP.F32.U32 R60, R64 ;  /* 0x00000040003c7245 */ /* 0x000fe40000201000 */
        /* <DEDUP_REMOVED lines=15> */
[----:B------:R-:W-:-:S02]  /*15ca0*/  ISETP.GE.AND P3, PT, R64, R210, PT ;  /* 0x000000d24000720c */ /* 0x000fc40003f66270 */
[----:B------:R-:W-:Y:S02]  /*15cb0*/  FSEL R221, R221, -INF , !P4 ;  /* 0xff800000dddd7808 */ /* 0x000fe40006000000 */
[----:B------:R-:W-:Y:S02]  /*15cc0*/  FSEL R203, R58, -INF , !P5 ;  /* 0xff8000003acb7808 */ /* 0x000fe40006800000 */
[C---:B------:R-:W-:Y:S02]  /*15cd0*/  ISETP.GE.AND P4, PT, R56.reuse, R211, PT ;  /* 0x000000d33800720c */ /* 0x040fe40003f86270 */
[----:B------:R-:W-:Y:S02]  /*15ce0*/  ISETP.GE.AND P5, PT, R56, R210, PT ;  /* 0x000000d23800720c */ /* 0x000fe40003fa6270 */
[----:B------:R-:W-:Y:S02]  /*15cf0*/  LOP3.LUT R57, R200, 0x80, RZ, 0xfc, !PT ;  /* 0x00000080c8397812 */ /* 0x000fe400078efcff */
[----:B------:R-:W-:-:S02]  /*15d00*/  I2FP.F32.U32 R56, R56 ;  /* 0x0000003800387245 */ /* 0x000fc40000201000 */
[----:B------:R-:W-:Y:S02]  /*15d10*/  FSEL R215, R215, -INF , !P6 ;  /* 0xff800000d7d77808 */ /* 0x000fe40007000000 */
[----:B------:R-:W-:Y:S01]  /*15d20*/  FSEL R207, R207, -INF , !P3 ;  /* 0xff800000cfcf7808 */ /* 0x000fe20005800000 */
[C---:B------:R-:W-:Y:S01]  /*15d30*/  FFMA.FTZ R53, R56.reuse, UR5, R53 ;  /* 0x0000000538357c23 */ /* 0x040fe20008010035 */
[C---:B------:R-:W-:Y:S01]  /*15d40*/  ISETP.GE.AND P6, PT, R57.reuse, R211, PT ;  /* 0x000000d33900720c */ /* 0x040fe20003fc6270 */
[----:B------:R-:W-:Y:S01]  /*15d50*/  FFMA.FTZ R201, R56, UR5, R55 ;  /* 0x0000000538c97c23 */ /* 0x000fe20008010037 */
[----:B------:R-:W-:Y:S02]  /*15d60*/  ISETP.GE.AND P3, PT, R57, R210, PT ;  /* 0x000000d23900720c */ /* 0x000fe40003f66270 */
[----:B------:R-:W-:Y:S02]  /*15d70*/  FSEL R197, R197, -INF , !P2 ;  /* 0xff800000c5c57808 */ /* 0x000fe40005000000 */
[----:B------:R-:W-:-:S02]  /*15d80*/  FSEL R217, R63, -INF , !P1 ;  /* 0xff8000003fd97808 */ /* 0x000fc40004800000 */
[----:B------:R-:W-:Y:S02]  /*15d90*/  I2FP.F32.U32 R57, R57 ;  /* 0x0000003900397245 */ /* 0x000fe40000201000 */
[C---:B------:R-:W-:Y:S02]  /*15da0*/  ISETP.GE.AND P2, PT, R61.reuse, R211, PT ;  /* 0x000000d33d00720c */ /* 0x040fe40003f46270 */
[----:B------:R-:W-:Y:S01]  /*15db0*/  ISETP.GE.AND P1, PT, R61, R210, PT ;  /* 0x000000d23d00720c */ /* 0x000fe20003f26270 */
[C---:B------:R-:W-:Y:S01]  /*15dc0*/  FFMA.FTZ R195, R57.reuse, UR5, R48 ;  /* 0x0000000539c37c23 */ /* 0x040fe20008010030 */
[----:B------:R-:W-:Y:S01]  /*15dd0*/  LOP3.LUT R56, R200, 0x81, RZ, 0xfc, !PT ;  /* 0x00000081c8387812 */ /* 0x000fe200078efcff */
[----:B------:R-:W-:Y:S01]  /*15de0*/  FFMA.FTZ R50, R57, UR5, R50 ;  /* 0x0000000539327c23 */ /* 0x000fe20008010032 */
[----:B------:R-:W-:Y:S01]  /*15df0*/  FSEL R219, R52, -INF , !P2 ;  /* 0xff80000034db7808 */ /* 0x000fe20005000000 */
[----:B-1----:R-:W-:Y:S01]  /*15e00*/  HMMA.16816.F32 R16, R144, R68, R16 ;  /* 0x000000449010723c */ /* 0x002fe20000001810 */
[----:B------:R-:W-:-:S02]  /*15e10*/  FSEL R205, R54, -INF , !P1 ;  /* 0xff80000036cd7808 */ /* 0x000fc40004800000 */
[C---:B------:R-:W-:Y:S02]  /*15e20*/  ISETP.GE.AND P2, PT, R56.reuse, R211, PT ;  /* 0x000000d33800720c */ /* 0x040fe40003f46270 */
        /* <DEDUP_REMOVED lines=47> */
[C---:B------:R-:W-:Y:S01]  /*16120*/  ISETP.GE.AND P4, PT, R44.reuse, R211, PT ;  /* 0x000000d32c00720c */ /* 0x040fe20003f86270 */
        /* <DEDUP_REMOVED lines=8> */
[----:B------:R-:W-:Y:S01]  /*161b0*/  FFMA.FTZ R43, R40, UR5, R43 ;  /* 0x00000005282b7c23 */ /* 0x000fe2000801002b */
[----:B------:R-:W-:Y:S01]  /*161c0*/  I2FP.F32.U32 R37, R44 ;  /* 0x0000002c00257245 */ /* 0x000fe20000201000 */
[----:B------:R-:W-:Y:S01]  /*161d0*/  HMMA.16816.F32 R4, R144, R54, R4 ;  /* 0x000000369004723c */ /* 0x000fe20000001804 */
[----:B------:R-:W-:-:S02]  /*161e0*/  FSEL R169, R169, -INF , !P6 ;  /* 0xff800000a9a97808 */ /* 0x000fc40007000000 */
[----:B------:R-:W-:Y:S01]  /*161f0*/  FSEL R171, R41, -INF , !P4 ;  /* 0xff80000029ab7808 */ /* 0x000fe20006000000 */
[----:B------:R-:W-:Y:S01]  /*16200*/  FFMA.FTZ R62, R37, UR5, R32 ;  /* 0x00000005253e7c23 */ /* 0x000fe20008010020 */
[----:B------:R-:W-:Y:S01]  /*16210*/  FSEL R143, R43, -INF , !P5 ;  /* 0xff8000002b8f7808 */ /* 0x000fe20006800000 */
[----:B------:R-:W-:Y:S01]  /*16220*/  FFMA.FTZ R34, R37, UR5, R34 ;  /* 0x0000000525227c23 */ /* 0x000fe20008010022 */
[C---:B------:R-:W-:Y:S01]  /*16230*/  ISETP.GE.AND P4, PT, R44.reuse, R211, PT ;  /* 0x000000d32c00720c */ /* 0x040fe20003f86270 */
[----:B------:R1:W2:Y:S01]  /*16240*/  LDSM.16.M88.4 R40, [R2+0x9000] ;  /* 0x009000000228783b */ /* 0x0002a20000000200 */
[----:B------:R-:W-:Y:S01]  /*16250*/  ISETP.GE.AND P5, PT, R44, R210, PT ;  /* 0x000000d22c00720c */ /* 0x000fe20003fa6270 */
[----:B------:R-:W-:-:S04]  /*16260*/  DEPBAR.LE SB0, 0x0 ;  /* 0x000080000000791a */ /* 0x000fc80000000000 */
[----:B------:R-:W-:Y:S02]  /*16270*/  FSEL R62, R62, -INF , !P4 ;  /* 0xff8000003e3e7808 */ /* 0x000fe40006000000 */
[----:B------:R-:W-:Y:S02]  /*16280*/  FSEL R58, R34, -INF , !P5 ;  /* 0xff800000223a7808 */ /* 0x000fe40006800000 */
[----:B------:R-:W-:Y:S02]  /*16290*/  FSEL R139, R139, -INF , !P3 ;  /* 0xff8000008b8b7808 */ /* 0x000fe40005800000 */
[C---:B------:R-:W-:Y:S02]  /*162a0*/  ISETP.GE.AND P6, PT, R38.reuse, R211, PT ;  /* 0x000000d32600720c */ /* 0x040fe40003fc6270 */
[----:B------:R-:W-:Y:S02]  /*162b0*/  ISETP.GE.AND P3, PT, R38, R210, PT ;  /* 0x000000d22600720c */ /* 0x000fe40003f66270 */
[----:B------:R-:W-:-:S02]  /*162c0*/  I2FP.F32.U32 R38, R38 ;  /* 0x0000002600267245 */ /* 0x000fc40000201000 */
[C---:B------:R-:W-:Y:S02]  /*162d0*/  LOP3.LUT R37, R200.reuse, 0xa8, RZ, 0xfc, !PT ;  /* 0x000000a8c8257812 */ /* 0x040fe400078efcff */
[----:B------:R-:W-:Y:S01]  /*162e0*/  LOP3.LUT R32, R200, 0xb0, RZ, 0xfc, !PT ;  /* 0x000000b0c8207812 */ /* 0x000fe200078efcff */
[C---:B------:R-:W-:Y:S01]  /*162f0*/  FFMA.FTZ R33, R38.reuse, UR5, R33 ;  /* 0x0000000526217c23 */ /* 0x040fe20008010021 */
[----:B------:R-:W-:Y:S01]  /*16300*/  FSEL R167, R167, -INF , !P2 ;  /* 0xff800000a7a77808 */ /* 0x000fe20005000000 */
[----:B------:R-:W-:Y:S01]  /*16310*/  FFMA.FTZ R35, R38, UR5, R35 ;  /* 0x0000000526237c23 */ /* 0x000fe20008010023 */
[----:B-1----:R-:W-:Y:S02]  /*16320*/  LOP3.LUT R2, R200, 0xa9, RZ, 0xfc, !PT ;  /* 0x000000a9c8027812 */ /* 0x002fe400078efcff */
[----:B------:R-:W-:Y:S02]  /*16330*/  FSEL R133, R39, -INF , !P1 ;  /* 0xff80000027857808 */ /* 0x000fe40004800000 */
        /* <DEDUP_REMOVED lines=8> */
[----:B------:R-:W-:Y:S01]  /*163c0*/  I2FP.F32.U32 R37, R37 ;  /* 0x0000002500257245 */ /* 0x000fe20000201000 */
[C---:B--2---:R-:W-:Y:S01]  /*163d0*/  HMMA.16816.F32 R160, R144.reuse, R40, R160 ;  /* 0x0000002890a0723c */ /* 0x044fe200000018a0 */
[----:B------:R-:W-:Y:S01]  /*163e0*/  FSEL R61, R33, -INF , !P6 ;  /* 0xff800000213d7808 */ /* 0x000fe20007000000 */
[----:B------:R-:W-:Y:S01]  /*163f0*/  FFMA.FTZ R70, R29, UR5, R24 ;  /* 0x000000051d467c23 */ /* 0x000fe20008010018 */
[----:B------:R-:W-:Y:S01]  /*16400*/  FSEL R57, R35, -INF , !P3 ;  /* 0xff80000023397808 */ /* 0x000fe20005800000 */
[----:B------:R-:W-:Y:S01]  /*16410*/  FFMA.FTZ R26, R29, UR5, R26 ;  /* 0x000000051d1a7c23 */ /* 0x000fe2000801001a */
[C---:B------:R-:W-:Y:S01]  /*16420*/  FFMA.FTZ R60, R37.reuse, UR5, R28 ;  /* 0x00000005253c7c23 */ /* 0x040fe2000801001c */
[----:B------:R-:W-:Y:S01]  /*16430*/  FFMA.FTZ R30, R37, UR5, R30 ;  /* 0x00000005251e7c23 */ /* 0x000fe2000801001e */
        /* <DEDUP_REMOVED lines=8> */
[----:B------:R-:W-:-:S02]  /*164c0*/  FSEL R56, R30, -INF , !P1 ;  /* 0xff8000001e387808 */ /* 0x000fc40004800000 */
[CC--:B------:R-:W-:Y:S02]  /*164d0*/  ISETP.GE.AND P6, PT, R2.reuse, R211.reuse, PT ;  /* 0x000000d30200720c */ /* 0x0c0fe40003fc6270 */
[-C--:B------:R-:W-:Y:S02]  /*164e0*/  ISETP.GE.AND P3, PT, R2, R210.reuse, PT ;  /* 0x000000d20200720c */ /* 0x080fe40003f66270 */
[C---:B------:R-:W-:Y:S02]  /*164f0*/  ISETP.GE.AND P2, PT, R28.reuse, R211, PT ;  /* 0x000000d31c00720c */ /* 0x040fe40003f46270 */
[----:B------:R-:W-:Y:S02]  /*16500*/  ISETP.GE.AND P1, PT, R28, R210, PT ;  /* 0x000000d21c00720c */ /* 0x000fe40003f26270 */
[----:B------:R-:W-:Y:S02]  /*16510*/  I2FP.F32.U32 R2, R2 ;  /* 0x0000000200027245 */ /* 0x000fe40000201000 */
[----:B------:R-:W-:-:S02]  /*16520*/  I2FP.F32.U32 R28, R28 ;  /* 0x0000001c001c7245 */ /* 0x000fc40000201000 */
[----:B------:R-:W-:Y:S01]  /*16530*/  LOP3.LUT R24, R200, 0xc0, RZ, 0xfc, !PT ;  /* 0x000000c0c8187812 */ /* 0x000fe200078efcff */
[----:B------:R-:W-:Y:S01]  /*16540*/  FFMA.FTZ R67, R2, UR5, R21 ;  /* 0x0000000502437c23 */ /* 0x000fe20008010015 */
[----:B------:R-:W-:Y:S01]  /*16550*/  LOP3.LUT R29, R200, 0xb8, RZ, 0xfc, !PT ;  /* 0x000000b8c81d7812 */ /* 0x000fe200078efcff */
[C---:B------:R-:W-:Y:S01]  /*16560*/  FFMA.FTZ R25, R28.reuse, UR5, R25 ;  /* 0x000000051c197c23 */ /* 0x040fe20008010019 */
[----:B------:R-:W-:Y:S01]  /*16570*/  FFMA.FTZ R27, R28, UR5, R27 ;  /* 0x000000051c1b7c23 */ /* 0x000fe2000801001b */
[----:B------:R-:W-:Y:S01]  /*16580*/  I2FP.F32.U32 R21, R24 ;  /* 0x0000001800157245 */ /* 0x000fe20000201000 */
[----:B------:R-:W-:Y:S01]  /*16590*/  FFMA.FTZ R23, R2, UR5, R23 ;  /* 0x0000000502177c23 */ /* 0x000fe20008010017 */
[----:B------:R-:W-:Y:S02]  /*165a0*/  FSEL R59, R59, -INF , !P4 ;  /* 0xff8000003b3b7808 */ /* 0x000fe40006000000 */
[----:B------:R-:W-:Y:S01]  /*165b0*/  FSEL R66, R31, -INF , !P5 ;  /* 0xff8000001f427808 */ /* 0x000fe20006800000 */
[----:B------:R-:W-:Y:S01]  /*165c0*/  FFMA.FTZ R78, R21, UR5, R16 ;  /* 0x00000005154e7c23 */ /* 0x000fe20008010010 */
[----:B------:R-:W-:Y:S01]  /*165d0*/  FSEL R69, R25, -INF , !P2 ;  /* 0xff80000019457808 */ /* 0x000fe20005000000 */
[----:B------:R-:W-:Y:S01]  /*165e0*/  FFMA.FTZ R18, R21, UR5, R18 ;  /* 0x0000000515127c23 */ /* 0x000fe20008010012 */
[----:B------:R-:W-:-:S02]  /*165f0*/  FSEL R64, R27, -INF , !P1 ;  /* 0xff8000001b407808 */ /* 0x000fc40004800000 */
[CC--:B------:R-:W-:Y:S02]  /*16600*/  ISETP.GE.AND P4, PT, R29.reuse, R211.reuse, PT ;  /* 0x000000d31d00720c */ /* 0x0c0fe40003f86270 */
[-C--:B------:R-:W-:Y:S02]  /*16610*/  ISETP.GE.AND P5, PT, R29, R210.reuse, PT ;  /* 0x000000d21d00720c */ /* 0x080fe40003fa6270 */
[C---:B------:R-:W-:Y:S02]  /*16620*/  ISETP.GE.AND P2, PT, R24.reuse, R211, PT ;  /* 0x000000d31800720c */ /* 0x040fe40003f46270 */
[----:B------:R-:W-:Y:S02]  /*16630*/  ISETP.GE.AND P1, PT, R24, R210, PT ;  /* 0x000000d21800720c */ /* 0x000fe40003f26270 */
[----:B------:R-:W-:Y:S02]  /*16640*/  I2FP.F32.U32 R29, R29 ;  /* 0x0000001d001d7245 */ /* 0x000fe40000201000 */
[----:B------:R-:W-:-:S02]  /*16650*/  LOP3.LUT R21, R200, 0xc8, RZ, 0xfc, !PT ;  /* 0x000000c8c8157812 */ /* 0x000fc400078efcff */
[----:B------:R-:W-:Y:S01]  /*16660*/  LOP3.LUT R2, R200, 0xc9, RZ, 0xfc, !PT ;  /* 0x000000c9c8027812 */ /* 0x000fe200078efcff */
[----:B------:R-:W-:Y:S01]  /*16670*/  FFMA.FTZ R68, R29, UR5, R20 ;  /* 0x000000051d447c23 */ /* 0x000fe20008010014 */
[----:B------:R-:W-:Y:S01]  /*16680*/  FSEL R67, R67, -INF , !P6 ;  /* 0xff80000043437808 */ /* 0x000fe20007000000 */
[----:B------:R-:W-:Y:S01]  /*16690*/  FFMA.FTZ R22, R29, UR5, R22 ;  /* 0x000000051d167c23 */ /* 0x000fe20008010016 */
[----:B------:R-:W-:Y:S02]  /*166a0*/  FSEL R74, R23, -INF , !P3 ;  /* 0xff800000174a7808 */ /* 0x000fe40005800000 */
[----:B------:R-:W-:Y:S02]  /*166b0*/  FSEL R78, R78, -INF , !P2 ;  /* 0xff8000004e4e7808 */ /* 0x000fe40005000000 */
[----:B------:R-:W-:Y:S02]  /*166c0*/  FSEL R73, R18, -INF , !P1 ;  /* 0xff80000012497808 */ /* 0x000fe40004800000 */
[----:B------:R-:W-:-:S02]  /*166d0*/  ISETP.GE.AND P6, PT, R21, R211, PT ;  /* 0x000000d31500720c */ /* 0x000fc40003fc6270 */
[-C--:B------:R-:W-:Y:S02]  /*166e0*/  ISETP.GE.AND P3, PT, R21, R210.reuse, PT ;  /* 0x000000d21500720c */ /* 0x080fe40003f66270 */
[C---:B------:R-:W-:Y:S02]  /*166f0*/  ISETP.GE.AND P2, PT, R2.reuse, R211, PT ;  /* 0x000000d30200720c */ /* 0x040fe40003f46270 */
[----:B------:R-:W-:Y:S02]  /*16700*/  ISETP.GE.AND P1, PT, R2, R210, PT ;  /* 0x000000d20200720c */ /* 0x000fe40003f26270 */
[----:B------:R-:W-:Y:S02]  /*16710*/  I2FP.F32.U32 R21, R21 ;  /* 0x0000001500157245 */ /* 0x000fe40000201000 */
[----:B------:R-:W-:Y:S02]  /*16720*/  I2FP.F32.U32 R2, R2 ;  /* 0x0000000200027245 */ /* 0x000fe40000201000 */
[C---:B------:R-:W-:Y:S01]  /*16730*/  LOP3.LUT R20, R200.reuse, 0xc1, RZ, 0xfc, !PT ;  /* 0x000000c1c8147812 */ /* 0x040fe200078efcff */
[C---:B------:R-:W-:Y:S01]  /*16740*/  FFMA.FTZ R76, R21.reuse, UR5, R12 ;  /* 0x00000005154c7c23 */ /* 0x040fe2000801000c */
[----:B------:R-:W-:Y:S01]  /*16750*/  LOP3.LUT R16, R200, 0xd0, RZ, 0xfc, !PT ;  /* 0x000000d0c8107812 */ /* 0x000fe200078efcff */
[----:B------:R-:W-:Y:S01]  /*16760*/  FFMA.FTZ R14, R21, UR5, R14 ;  /* 0x00000005150e7c23 */ /* 0x000fe2000801000e */
[----:B------:R-:W-:Y:S01]  /*16770*/  FSEL R68, R68, -INF , !P4 ;  /* 0xff80000044447808 */ /* 0x000fe20006000000 */
[----:B------:R-:W-:Y:S01]  /*16780*/  FFMA.FTZ R75, R2, UR5, R13 ;  /* 0x00000005024b7c23 */ /* 0x000fe2000801000d */
[----:B------:R-:W-:Y:S01]  /*16790*/  FSEL R63, R22, -INF , !P5 ;  /* 0xff800000163f7808 */ /* 0x000fe20006800000 */
[----:B------:R-:W-:Y:S01]  /*167a0*/  FFMA.FTZ R15, R2, UR5, R15 ;  /* 0x00000005020f7c23 */ /* 0x000fe2000801000f */
[----:B------:R-:W-:-:S02]  /*167b0*/  ISETP.GE.AND P4, PT, R20, R211, PT ;  /* 0x000000d31400720c */ /* 0x000fc40003f86270 */
[----:B------:R-:W-:Y:S02]  /*167c0*/  ISETP.GE.AND P5, PT, R20, R210, PT ;  /* 0x000000d21400720c */ /* 0x000fe40003fa6270 */
[----:B------:R-:W-:Y:S02]  /*167d0*/  I2FP.F32.U32 R13, R16 ;  /* 0x00000010000d7245 */ /* 0x000fe40000201000 */
[----:B------:R-:W-:Y:S02]  /*167e0*/  I2FP.F32.U32 R20, R20 ;  /* 0x0000001400147245 */ /* 0x000fe40000201000 */
[----:B------:R-:W-:Y:S01]  /*167f0*/  LOP3.LUT R12, R200, 0xd1, RZ, 0xfc, !PT ;  /* 0x000000d1c80c7812 */ /* 0x000fe200078efcff */
[C---:B------:R-:W-:Y:S01]  /*16800*/  FFMA.FTZ R8, R13.reuse, UR5, R8 ;  /* 0x000000050d087c23 */ /* 0x040fe20008010008 */
[----:B------:R-:W-:Y:S01]  /*16810*/  FSEL R76, R76, -INF , !P6 ;  /* 0xff8000004c4c7808 */ /* 0x000fe20007000000 */
[----:B------:R-:W-:Y:S01]  /*16820*/  FFMA.FTZ R10, R13, UR5, R10 ;  /* 0x000000050d0a7c23 */ /* 0x000fe2000801000a */
[----:B------:R-:W-:Y:S01]  /*16830*/  FSEL R71, R14, -INF , !P3 ;  /* 0xff8000000e477808 */ /* 0x000fe20005800000 */
[----:B------:R-:W-:Y:S01]  /*16840*/  FFMA.FTZ R17, R20, UR5, R17 ;  /* 0x0000000514117c23 */ /* 0x000fe20008010011 */
[----:B------:R-:W-:Y:S01]  /*16850*/  ISETP.GE.AND P6, PT, R12, R211, PT ;  /* 0x000000d30c00720c */ /* 0x000fe20003fc6270 */
        /* <DEDUP_REMOVED lines=17> */
[----:B------:R-:W-:-:S02]  /*16970*/  FSEL R94, R94, -INF , !P6 ;  /* 0xff8000005e5e7808 */ /* 0x000fc40007000000 */
[C---:B------:R-:W-:Y:S02]  /*16980*/  ISETP.GE.AND P4, PT, R2.reuse, R211, PT ;  /* 0x000000d30200720c */ /* 0x040fe40003f86270 */
[----:B------:R-:W-:Y:S02]  /*16990*/  ISETP.GE.AND P6, PT, R2, R210, PT ;  /* 0x000000d20200720c */ /* 0x000fe40003fc6270 */
[----:B------:R-:W-:Y:S02]  /*169a0*/  I2FP.F32.U32 R8, R2 ;  /* 0x0000000200087245 */ /* 0x000fe40000201000 */
[C---:B------:R-:W-:Y:S02]  /*169b0*/  LOP3.LUT R2, R200.reuse, 0xe1, RZ, 0xfc, !PT ;  /* 0x000000e1c8027812 */ /* 0x040fe400078efcff */
[----:B------:R-:W-:Y:S01]  /*169c0*/  LOP3.LUT R9, R200, 0xe0, RZ, 0xfc, !PT ;  /* 0x000000e0c8097812 */ /* 0x000fe200078efcff */
[----:B------:R-:W-:Y:S01]  /*169d0*/  FFMA.FTZ R92, R8, UR5, R5 ;  /* 0x00000005085c7c23 */ /* 0x000fe20008010005 */
[----:B------:R-:W-:Y:S01]  /*169e0*/  FSEL R93, R4, -INF , !P2 ;  /* 0xff800000045d7808 */ /* 0x000fe20005000000 */
[----:B------:R-:W-:Y:S01]  /*169f0*/  FFMA.FTZ R7, R8, UR5, R7 ;  /* 0x0000000508077c23 */ /* 0x000fe20008010007 */
[----:B------:R-:W-:-:S02]  /*16a00*/  FSEL R84, R6, -INF , !P1 ;  /* 0xff80000006547808 */ /* 0x000fc40004800000 */
[C---:B------:R-:W-:Y:S02]  /*16a10*/  ISETP.GE.AND P1, PT, R2.reuse, R211, PT ;  /* 0x000000d30200720c */ /* 0x040fe40003f26270 */
[----:B------:R-:W-:Y:S02]  /*16a20*/  ISETP.GE.AND P2, PT, R2, R210, PT ;  /* 0x000000d20200720c */ /* 0x000fe40003f46270 */
[----:B------:R-:W-:Y:S02]  /*16a30*/  I2FP.F32.U32 R5, R9 ;  /* 0x0000000900057245 */ /* 0x000fe40000201000 */
[----:B------:R-:W-:Y:S02]  /*16a40*/  I2FP.F32.U32 R2, R2 ;  /* 0x0000000200027245 */ /* 0x000fe40000201000 */
[----:B------:R-:W-:Y:S01]  /*16a50*/  ISETP.GE.AND P0, PT, R9, R211, PT ;  /* 0x000000d30900720c */ /* 0x000fe20003f06270 */
[C---:B------:R-:W-:Y:S01]  /*16a60*/  FFMA.FTZ R91, R5.reuse, UR5, R160 ;  /* 0x00000005055b7c23 */ /* 0x040fe200080100a0 */
[----:B------:R-:W-:Y:S01]  /*16a70*/  FFMA.FTZ R82, R5, UR5, R162 ;  /* 0x0000000505527c23 */ /* 0x000fe200080100a2 */
[----:B------:R-:W-:Y:S01]  /*16a80*/  FFMA.FTZ R90, R2, UR5, R161 ;  /* 0x00000005025a7c23 */ /* 0x000fe200080100a1 */
[----:B------:R-:W-:Y:S01]  /*16a90*/  LOP3.LUT R98, R200, 0xe9, RZ, 0xfc, !PT ;  /* 0x000000e9c8627812 */ /* 0x000fe200078efcff */
[----:B------:R-:W-:Y:S01]  /*16aa0*/  FFMA.FTZ R81, R2, UR5, R163 ;  /* 0x0000000502517c23 */ /* 0x000fe200080100a3 */
        /* <DEDUP_REMOVED lines=9> */
[----:B------:R-:W-:Y:S02]  /*16b40*/  I2FP.F32.U32 R98, R98 ;  /* 0x0000006200627245 */ /* 0x000fe40000201000 */
[----:B------:R-:W-:Y:S02]  /*16b50*/  FSEL R72, R19, -INF , !P5 ;  /* 0xff80000013487808 */ /* 0x000fe40006800000 */
[----:B------:R-:W-:Y:S01]  /*16b60*/  I2FP.F32.U32 R5, R5 ;  /* 0x0000000500057245 */ /* 0x000fe20000201000 */
[----:B------:R-:W-:Y:S01]  /*16b70*/  FFMA.FTZ R88, R98, UR5, R157 ;  /* 0x0000000562587c23 */ /* 0x000fe2000801009d */
[----:B------:R-:W-:Y:S01]  /*16b80*/  ISETP.GE.AND P5, PT, R16, R210, PT ;  /* 0x000000d21000720c */ /* 0x000fe20003fa6270 */
[----:B------:R-:W-:Y:S01]  /*16b90*/  FFMA.FTZ R98, R98, UR5, R159 ;  /* 0x0000000562627c23 */ /* 0x000fe2000801009f */
[----:B------:R-:W-:Y:S01]  /*16ba0*/  LOP3.LUT R95, R200, 0xf0, RZ, 0xfc, !PT ;  /* 0x000000f0c85f7812 */ /* 0x000fe200078efcff */
[----:B------:R-:W-:Y:S01]  /*16bb0*/  FFMA.FTZ R89, R5, UR5, R156 ;  /* 0x0000000505597c23 */ /* 0x000fe2000801009c */
[----:B------:R-:W-:Y:S01]  /*16bc0*/  FSEL R83, R7, -INF , !P6 ;  /* 0xff80000007537808 */ /* 0x000fe20007000000 */
[----:B------:R-:W-:Y:S01]  /*16bd0*/  FFMA.FTZ R80, R5, UR5, R158 ;  /* 0x0000000505507c23 */ /* 0x000fe2000801009e */
[----:B------:R-:W-:Y:S01]  /*16be0*/  FSEL R81, R81, -INF , !P2 ;  /* 0xff80000051517808 */ /* 0x000fe20005000000 */
[----:B------:R-:W-:Y:S01]  /*16bf0*/  FFMA.FTZ R7, R214, UR5, R112 ;  /* 0x00000005d6077c23 */ /* 0x000fe20008010070 */
[----:B------:R-:W-:-:S02]  /*16c00*/  FSEL R86, R10, -INF , !P5 ;  /* 0xff8000000a567808 */ /* 0x000fc40006800000 */
[C---:B------:R-:W-:Y:S02]  /*16c10*/  ISETP.GE.AND P6, PT, R95.reuse, R211, PT ;  /* 0x000000d35f00720c */ /* 0x040fe40003fc6270 */
[-C--:B------:R-:W-:Y:S02]  /*16c20*/  ISETP.GE.AND P2, PT, R95, R210.reuse, PT ;  /* 0x000000d25f00720c */ /* 0x080fe40003f46270 */
        /* <DEDUP_REMOVED lines=9> */
[----:B------:R-:W-:Y:S01]  /*16cc0*/  FSEL R98, R98, -INF , !P1 ;  /* 0xff80000062627808 */ /* 0x000fe20004800000 */
[----:B------:R-:W-:Y:S01]  /*16cd0*/  BAR.SYNC.DEFER_BLOCKING 0x0 ;  /* 0x0000000000007b1d */ /* 0x000fe20000010000 */
[CC--:B------:R-:W-:Y:S02]  /*16ce0*/  ISETP.GE.AND P5, PT, R4.reuse, R211.reuse, PT ;  /* 0x000000d30400720c */ /* 0x0c0fe40003fa6270 */
[-C--:B------:R-:W-:Y:S02]  /*16cf0*/  ISETP.GE.AND P4, PT, R4, R210.reuse, PT ;  /* 0x000000d20400720c */ /* 0x080fe40003f86270 */
[C---:B------:R-:W-:Y:S02]  /*16d00*/  ISETP.GE.AND P3, PT, R2.reuse, R211, PT ;  /* 0x000000d30200720c */ /* 0x040fe40003f66270 */
[----:B------:R-:W-:-:S02]  /*16d10*/  ISETP.GE.AND P1, PT, R2, R210, PT ;  /* 0x000000d20200720c */ /* 0x000fc40003f26270 */
[----:B------:R-:W-:Y:S02]  /*16d20*/  I2FP.F32.U32 R4, R4 ;  /* 0x0000000400047245 */ /* 0x000fe40000201000 */
[----:B------:R-:W-:Y:S02]  /*16d30*/  I2FP.F32.U32 R2, R2 ;  /* 0x0000000200027245 */ /* 0x000fe40000201000 */
[----:B------:R-:W-:Y:S01]  /*16d40*/  FSEL R95, R95, -INF , !P2 ;  /* 0xff8000005f5f7808 */ /* 0x000fe20005000000 */
[C---:B------:R-:W-:Y:S01]  /*16d50*/  FFMA.FTZ R103, R4.reuse, UR5, R153 ;  /* 0x0000000504677c23 */ /* 0x040fe20008010099 */
[----:B------:R-:W-:Y:S01]  /*16d60*/  FFMA.FTZ R100, R4, UR5, R155 ;  /* 0x0000000504647c23 */ /* 0x000fe2000801009b */
[C---:B------:R-:W-:Y:S01]  /*16d70*/  FFMA.FTZ R101, R2.reuse, UR5, R149 ;  /* 0x0000000502657c23 */ /* 0x040fe20008010095 */
[----:B------:R-:W-:Y:S01]  /*16d80*/  FFMA.FTZ R99, R2, UR5, R151 ;  /* 0x0000000502637c23 */ /* 0x000fe20008010097 */
[----:B------:R-:W-:Y:S02]  /*16d90*/  ISETP.GE.AND P2, PT, R200, R211, PT ;  /* 0x000000d3c800720c */ /* 0x000fe40003f46270 */
[----:B------:R-:W-:-:S02]  /*16da0*/  FSEL R88, R88, -INF , !P0 ;  /* 0xff80000058587808 */ /* 0x000fc40004000000 */
[----:B------:R-:W-:Y:S02]  /*16db0*/  ISETP.NE.AND P0, PT, R0, RZ, PT ;  /* 0x000000ff0000720c */ /* 0x000fe40003f05270 */
[----:B------:R-:W-:Y:S02]  /*16dc0*/  FSEL R97, R97, -INF , !P6 ;  /* 0xff80000061617808 */ /* 0x000fe40007000000 */
[----:B------:R-:W-:Y:S02]  /*16dd0*/  FSEL R103, R103, -INF , !P5 ;  /* 0xff80000067677808 */ /* 0x000fe40006800000 */
[----:B------:R-:W-:Y:S02]  /*16de0*/  FSEL R100, R100, -INF , !P4 ;  /* 0xff80000064647808 */ /* 0x000fe40006000000 */
[----:B------:R-:W-:Y:S02]  /*16df0*/  FSEL R101, R101, -INF , !P3 ;  /* 0xff80000065657808 */ /* 0x000fe40005800000 */
[----:B------:R-:W-:-:S02]  /*16e00*/  FSEL R99, R99, -INF , !P1 ;  /* 0xff80000063637808 */ /* 0x000fc40004800000 */
[----:B------:R-:W-:Y:S01]  /*16e10*/  FSEL R7, R7, -INF , !P2 ;  /* 0xff80000007077808 */ /* 0x000fe20005000000 */
[----:B------:R-:W-:Y:S06]  /*16e20*/  BRA.U !UP1, `(.L_x_2786) ;  /* 0x0000000909fc7547 */ /* 0x000fec000b800000 */
        /* <DEDUP_REMOVED lines=13> */
.L_x_2787:
[----:B------:R-:W1:Y:S01]  /*16f00*/  LDC R0, c[0x0][0x4f0] ;  /* 0x00013c00ff007b82 */ /* 0x000e620000000800 */
[----:B------:R-:W-:Y:S01]  /*16f10*/  UIADD3 UR9, UPT, UPT, UR26, -0x200, URZ ;  /* 0xfffffe001a097890 */ /* 0x000fe2000fffe0ff */
[----:B------:R-:W-:Y:S01]  /*16f20*/  IABS R6, UR14 ;  /* 0x0000000e00067c13 */ /* 0x000fe20008000000 */
[----:B------:R-:W2:Y:S04]  /*16f30*/  LDCU.64 UR10, c[0x0][0x3a0] ;  /* 0x00007400ff0a77ac */ /* 0x000ea80008000a00 */
        /* <DEDUP_REMOVED lines=19> */
[----:B------:R-:W-:Y:S02]  /*17070*/  ISETP.GT.U32.AND P1, PT, R2, R5, PT ;  /* 0x000000050200720c */ /* 0x000fe40003f24070 */
[----:B------:R-:W-:-:S09]  /*17080*/  ISETP.GE.AND P5, PT, R4, RZ, PT ;  /* 0x000000ff0400720c */ /* 0x000fd20003fa6270 */
[-C--:B------:R-:W-:Y:S01]  /*17090*/  @!P2 IADD3 R9, PT, PT, R9, -R2.reuse, RZ ;  /* 0x800000020909a210 */ /* 0x080fe20007ffe0ff */
[----:B------:R-:W-:Y:S01]  /*170a0*/  @!P2 VIADD R10, R10, 0x1 ;  /* 0x000000010a0aa836 */ /* 0x000fe20000000000 */
[----:B------:R-:W-:Y:S01]  /*170b0*/  @!P1 IADD3 R8, PT, PT, R8, 0x1, RZ ;  /* 0x0000000108089810 */ /* 0x000fe20007ffe0ff */
[----:B------:R-:W-:Y:S01]  /*170c0*/  @!P1 IMAD.IADD R5, R5, 0x1, -R2 ;  /* 0x0000000105059824 */ /* 0x000fe200078e0a02 */
[-C--:B------:R-:W-:Y:S02]  /*170d0*/  ISETP.GE.U32.AND P4, PT, R9, R2.reuse, PT ;  /* 0x000000020900720c */ /* 0x080fe40003f86070 */
[C---:B------:R-:W-:Y:S02]  /*170e0*/  ISETP.NE.AND P1, PT, R0.reuse, RZ, PT ;  /* 0x000000ff0000720c */ /* 0x040fe40003f25270 */
[----:B------:R-:W-:Y:S02]  /*170f0*/  ISETP.GE.U32.AND P3, PT, R5, R2, PT ;  /* 0x000000020500720c */ /* 0x000fe40003f66070 */
[----:B------:R-:W-:Y:S01]  /*17100*/  LOP3.LUT R2, R0, UR9, RZ, 0x3c, !PT ;  /* 0x0000000900027c12 */ /* 0x000fe2000f8e3cff */
[----:B------:R-:W1:Y:S01]  /*17110*/  LDC.64 R4, c[0x0][0x3b8] ;  /* 0x0000ee00ff047b82 */ /* 0x000e620000000a00 */
[----:B------:R-:W-:-:S02]  /*17120*/  LOP3.LUT R9, RZ, R0, RZ, 0x33, !PT ;  /* 0x00000000ff097212 */ /* 0x000fc400078e33ff */
[----:B------:R-:W-:-:S03]  /*17130*/  ISETP.GE.AND P2, PT, R2, RZ, PT ;  /* 0x000000ff0200720c */ /* 0x000fc60003f46270 */
[----:B------:R-:W-:-:S04]  /*17140*/  @P4 IADD3 R10, PT, PT, R10, 0x1, RZ ;  /* 0x000000010a0a4810 */ /* 0x000fc80007ffe0ff */
[----:B------:R-:W-:Y:S01]  /*17150*/  @P3 VIADD R8, R8, 0x1 ;  /* 0x0000000108083836 */ /* 0x000fe20000000000 */
[----:B------:R-:W-:-:S05]  /*17160*/  @!P5 IADD3 R10, PT, PT, -R10, RZ, RZ ;  /* 0x000000ff0a0ad210 */ /* 0x000fca0007ffe1ff */
        /* <DEDUP_REMOVED lines=22> */
.L_x_2788:
        /* <DEDUP_REMOVED lines=117> */
.L_x_2786:
[----:B-1----:R-:W-:Y:S01]  /*17a20*/  FMNMX3.FTZ R5, R7, R202, R117, !PT ;  /* 0x000000ca07057276 */ /* 0x002fe20007810075 */
[----:B------:R-:W1:Y:S01]  /*17a30*/  LDCU UR9, c[0x0][0x45c] ;  /* 0x00008b80ff0977ac */ /* 0x000e620008000800 */
[----:B------:R-:W-:Y:S02]  /*17a40*/  IADD3 R107, PT, PT, R209, R208, RZ ;  /* 0x000000d0d16b7210 */ /* 0x000fe40007ffe0ff */
[----:B------:R-:W-:Y:S02]  /*17a50*/  FMNMX3.FTZ R5, R5, R216, R115, !PT ;  /* 0x000000d805057276 */ /* 0x000fe40007810073 */
[----:B------:R-:W-:Y:S02]  /*17a60*/  LEA R107, R107, UR8, 0x1 ;  /* 0x000000086b6b7c11 */ /* 0x000fe4000f8e08ff */
[----:B------:R-:W-:Y:S02]  /*17a70*/  FMNMX3.FTZ R5, R5, R206, R196, !PT ;  /* 0x000000ce05057276 */ /* 0x000fe400078100c4 */
[----:B------:R-:W-:Y:S01]  /*17a80*/  IADD3 R102, PT, PT, R182, R107, RZ ;  /* 0x0000006bb6667210 */ /* 0x000fe20007ffe0ff */
[----:B------:R-:W-:Y:S01]  /*17a90*/  LDSM.16.MT88.4 R20, [R107+0xa000] ;  /* 0x00a000006b14783b */ /* 0x000fe20000004200 */
[----:B------:R-:W-:-:S02]  /*17aa0*/  FMNMX3.FTZ R5, R5, R126, R125, !PT ;  /* 0x0000007e05057276 */ /* 0x000fc4000781007d */
[----:B------:R-:W-:Y:S01]  /*17ab0*/  IADD3 R105, PT, PT, R204, R107, RZ ;  /* 0x0000006bcc697210 */ /* 0x000fe20007ffe0ff */
[----:B------:R-:W-:Y:S01]  /*17ac0*/  LDSM.16.MT88.4 R12, [R102+0xa000] ;  /* 0x00a00000660c783b */ /* 0x000fe20000004200 */
[----:B------:R-:W-:Y:S02]  /*17ad0*/  FMNMX3.FTZ R0, R5, R124, R128, !PT ;  /* 0x0000007c05007276 */ /* 0x000fe40007810080 */
[----:B------:R-:W-:Y:S01]  /*17ae0*/  IADD3 R79, PT, PT, R182, R105, RZ ;  /* 0x00000069b64f7210 */ /* 0x000fe20007ffe0ff */
[----:B------:R-:W-:Y:S01]  /*17af0*/  LDSM.16.MT88.4 R28, [R102+0xa800] ;  /* 0x00a80000661c783b */ /* 0x000fe20000004200 */
[----:B------:R-:W-:Y:S02]  /*17b00*/  FMNMX3.FTZ R9, R0, R129, R137, !PT ;  /* 0x0000008100097276 */ /* 0x000fe40007810089 */
[----:B------:R-:W-:Y:S01]  /*17b10*/  FMNMX3.FTZ R0, R132, R212, R198, !PT ;  /* 0x000000d484007276 */ /* 0x000fe200078100c6 */
[----:B------:R-:W-:Y:S01]  /*17b20*/  LDSM.16.MT88.4 R44, [R79+0xa000] ;  /* 0x00a000004f2c783b */ /* 0x000fe20000004200 */
[----:B------:R-:W-:-:S02]  /*17b30*/  FMNMX3.FTZ R9, R9, R134, R136, !PT ;  /* 0x0000008609097276 */ /* 0x000fc40007810088 */
[----:B------:R-:W-:Y:S01]  /*17b40*/  FMNMX3.FTZ R5, R0, R127, R123, !PT ;  /* 0x0000007f00057276 */ /* 0x000fe2000781007b */
[----:B------:R-:W-:Y:S01]  /*17b50*/  LDSM.16.MT88.4 R32, [R107+0xa800] ;  /* 0x00a800006b20783b */ /* 0x000fe20000004200 */
[----:B------:R-:W-:Y:S02]  /*17b60*/  FMNMX3.FTZ R9, R9, R192, R184, !PT ;  /* 0x000000c009097276 */ /* 0x000fe400078100b8 */
        /* <DEDUP_REMOVED lines=56> */
[----:B------:R-:W-:-:S05]  /*17ef0*/  FMNMX.FTZ R4, R99, R4, !PT ;  /* 0x0000000463047209 */ /* 0x000fca0007810000 */
        /* <DEDUP_REMOVED lines=16> */
[----:B---3--:R-:W-:Y:S01]  /*18000*/  FMNMX.FTZ R0, R5, R0, !PT ;  /* 0x0000000005007209 */ /* 0x008fe20007810000 */
[--C-:B------:R-:W-:Y:S01]  /*18010*/  FFMA.FTZ R126, R126, UR9, -R118.reuse ;  /* 0x000000097e7e7c23 */ /* 0x100fe20008010876 */
[----:B------:R-:W1:Y:S01]  /*18020*/  LDSM.16.MT88.4 R4, [R105+0xa000] ;  /* 0x00a000006904783b */ /* 0x000e620000004200 */
[--C-:B------:R-:W-:Y:S01]  /*18030*/  FFMA.FTZ R125, R125, UR9, -R118.reuse ;  /* 0x000000097d7d7c23 */ /* 0x100fe20008010876 */
[C---:B------:R-:W-:Y:S01]  /*18040*/  FSETP.NEU.FTZ.AND P1, PT, R0.reuse, -INF , PT ;  /* 0xff8000000000780b */ /* 0x040fe20003f3d000 */
[----:B------:R-:W-:Y:S01]  /*18050*/  FMUL.FTZ R108, R0, UR9 ;  /* 0x00000009006c7c20 */ /* 0x000fe20008410000 */
[--C-:B------:R-:W-:Y:S01]  /*18060*/  FFMA.FTZ R124, R124, UR9, -R118.reuse ;  /* 0x000000097c7c7c23 */ /* 0x100fe20008010876 */
[----:B------:R-:W2:Y:S01]  /*18070*/  MUFU.EX2 R116, R116 ;  /* 0x0000007400747308 */ /* 0x000ea20000000800 */
        /* <DEDUP_REMOVED lines=10> */
[----:B------:R-:W-:Y:S01]  /*18120*/  FFMA.FTZ R104, R127, UR9, -R108 ;  /* 0x000000097f687c23 */ /* 0x000fe2000801086c */
[----:B------:R-:W-:Y:S01]  /*18130*/  MUFU.EX2 R117, R117 ;  /* 0x0000007500757308 */ /* 0x000fe20000000800 */
[----:B------:R-:W-:Y:S01]  /*18140*/  FFMA.FTZ R127, R196, UR9, -R118 ;  /* 0x00000009c47f7c23 */ /* 0x000fe20008010876 */
[--C-:B------:R-:W-:Y:S01]  /*18150*/  FFMA.FTZ R123, R123, UR9, -R108.reuse ;  /* 0x000000097b7b7c23 */ /* 0x100fe2000801086c */
[--C-:B------:R-:W-:Y:S01]  /*18160*/  FFMA.FTZ R122, R122, UR9, -R108.reuse ;  /* 0x000000097a7a7c23 */ /* 0x100fe2000801086c */
[--C-:B------:R-:W-:Y:S01]  /*18170*/  FFMA.FTZ R121, R121, UR9, -R108.reuse ;  /* 0x0000000979797c23 */ /* 0x100fe2000801086c */
[--C-:B------:R-:W-:Y:S01]  /*18180*/  FFMA.FTZ R120, R120, UR9, -R108.reuse ;  /* 0x0000000978787c23 */ /* 0x100fe2000801086c */
[----:B--2---:R-:W-:Y:S01]  /*18190*/  F2FP.F16.F32.PACK_AB R36, R116, R119 ;  /* 0x000000777424723e */ /* 0x004fe200000000ff */
        /* <DEDUP_REMOVED lines=17> */
[----:B------:R-:W3:Y:S01]  /*182b0*/  MUFU.EX2 R106, R106 ;  /* 0x0000006a006a7308 */ /* 0x000ee20000000800 */
        /* <DEDUP_REMOVED lines=16> */
[----:B---3--:R-:W-:Y:S01]  /*183c0*/  F2FP.F16.F32.PACK_AB R37, R106, R111 ;  /* 0x0000006f6a25723e */ /* 0x008fe200000000ff */
[--C-:B------:R-:W-:Y:S01]  /*183d0*/  FFMA.FTZ R162, R225, UR9, -R108.reuse ;  /* 0x00000009e1a27c23 */ /* 0x100fe2000801086c */
        /* <DEDUP_REMOVED lines=11> */
[----:B------:R-:W-:Y:S01]  /*18490*/  FFMA.FTZ R201, R201, UR9, -R108 ;  /* 0x00000009c9c97c23 */ /* 0x000fe2000801086c */
[--C-:B------:R-:W-:Y:S01]  /*184a0*/  FFMA.FTZ R174, R195, UR9, -R118.reuse ;  /* 0x00000009c3ae7c23 */ /* 0x100fe20008010876 */
[----:B------:R-:W3:Y:S01]  /*184b0*/  MUFU.EX2 R110, R110 ;  /* 0x0000006e006e7308 */ /* 0x000ee20000000800 */
[----:B--2---:R-:W-:Y:S01]  /*184c0*/  F2FP.F16.F32.PACK_AB R39, R104, R109 ;  /* 0x0000006d6827723e */ /* 0x004fe200000000ff */
        /* <DEDUP_REMOVED lines=30> */
[----:B------:R-:W2:Y:S01]  /*186b0*/  MUFU.EX2 R122, R122 ;  /* 0x0000007a007a7308 */ /* 0x000ea20000000800 */
[C---:B-1----:R-:W-:Y:S01]  /*186c0*/  HMMA.16816.F32 R8, R36.reuse, R4, RZ ;  /* 0x000000042408723c */ /* 0x042fe200000018ff */
        /* <DEDUP_REMOVED lines=26> */
[----:B--2---:R-:W-:Y:S01]  /*18870*/  F2FP.F16.F32.PACK_AB R45, R122, R123 ;  /* 0x0000007b7a2d723e */ /* 0x004fe200000000ff */
[----:B------:R-:W-:Y:S01]  /*18880*/  FADD.FTZ R109, R109, R106 ;  /* 0x0000006a6d6d7221 */ /* 0x000fe20000010000 */
[----:B------:R-:W-:Y:S01]  /*18890*/  FFMA.FTZ R85, R85, UR9, -R108 ;  /* 0x0000000955557c23 */ /* 0x000fe2000801086c */
[----:B------:R-:W-:Y:S01]  /*188a0*/  FADD.FTZ R112, R112, R117 ;  /* 0x0000007570707221 */ /* 0x000fe20000010000 */
[----:B------:R-:W2:Y:S01]  /*188b0*/  MUFU.EX2 R124, R124 ;  /* 0x0000007c007c7308 */ /* 0x000ea20000000800 */
[----:B------:R-:W-:Y:S01]  /*188c0*/  HMMA.16816.F32 R36, R36, R46, RZ ;  /* 0x0000002e2424723c */ /* 0x000fe200000018ff */
[----:B------:R-:W-:Y:S01]  /*188d0*/  F2FP.F16.F32.PACK_AB R46, R126, R127 ;  /* 0x0000007f7e2e723e */ /* 0x000fe200000000ff */
[----:B------:R-:W-:Y:S01]  /*188e0*/  FADD.FTZ R104, R104, R109 ;  /* 0x0000006d68687221 */ /* 0x000fe20000010000 */
[----:B-1----:R-:W-:Y:S01]  /*188f0*/  F2FP.F16.F32.PACK_AB R47, R120, R121 ;  /* 0x00000079782f723e */ /* 0x002fe200000000ff */
        /* <DEDUP_REMOVED lines=11> */
[----:B------:R-:W-:Y:S01]  /*189b0*/  MUFU.EX2 R129, R129 ;  /* 0x0000008100817308 */ /* 0x000fe20000000800 */
[----:B------:R-:W-:Y:S01]  /*189c0*/  FADD.FTZ R121, R121, R122 ;  /* 0x0000007a79797221 */ /* 0x000fe20000010000 */
[----:B------:R-:W-:Y:S01]  /*189d0*/  FADD.FTZ R126, R126, R127 ;  /* 0x0000007f7e7e7221 */ /* 0x000fe20000010000 */
[C---:B------:R-:W-:Y:S01]  /*189e0*/  HMMA.16816.F32 R12, R44.reuse, R30, R12 ;  /* 0x0000001e2c0c723c */ /* 0x040fe2000000180c */
[----:B------:R-:W1:Y:S01]  /*189f0*/  LDSM.16.MT88.4 R28, [R102+0xb000] ;  /* 0x00b00000661c783b */ /* 0x000e620000004200 */
[----:B------:R-:W-:Y:S01]  /*18a00*/  FADD.FTZ R121, R120, R121 ;  /* 0x0000007978797221 */ /* 0x000fe20000010000 */
[--C-:B------:R-:W-:Y:S01]  /*18a10*/  FFMA.FTZ R89, R89, UR9, -R118.reuse ;  /* 0x0000000959597c23 */ /* 0x100fe20008010876 */
[----:B------:R-:W-:Y:S01]  /*18a20*/  FFMA.FTZ R88, R88, UR9, -R118 ;  /* 0x0000000958587c23 */ /* 0x000fe20008010876 */
[----:B------:R-:W-:Y:S01]  /*18a30*/  MUFU.EX2 R130, R130 ;  /* 0x0000008200827308 */ /* 0x000fe20000000800 */
[--C-:B------:R-:W-:Y:S01]  /*18a40*/  FFMA.FTZ R82, R82, UR9, -R108.reuse ;  /* 0x0000000952527c23 */ /* 0x100fe2000801086c */
[--C-:B------:R-:W-:Y:S01]  /*18a50*/  FFMA.FTZ R81, R81, UR9, -R108.reuse ;  /* 0x0000000951517c23 */ /* 0x100fe2000801086c */
[C---:B------:R-:W-:Y:S01]  /*18a60*/  HMMA.16816.F32 R24, R44.reuse, R32, R24 ;  /* 0x000000202c18723c */ /* 0x040fe20000001818 */
[--C-:B------:R-:W-:Y:S01]  /*18a70*/  FFMA.FTZ R80, R80, UR9, -R108.reuse ;  /* 0x0000000950507c23 */ /* 0x100fe2000801086c */
[----:B------:R-:W-:Y:S01]  /*18a80*/  FFMA.FTZ R91, R98, UR9, -R108 ;  /* 0x00000009625b7c23 */ /* 0x000fe2000801086c */
[----:B------:R-:W-:Y:S01]  /*18a90*/  FFMA.FTZ R243, R101, UR9, -R118 ;  /* 0x0000000965f37c23 */ /* 0x000fe20008010876 */
[----:B------:R-:W-:Y:S01]  /*18aa0*/  FFMA.FTZ R95, R95, UR9, -R108 ;  /* 0x000000095f5f7c23 */ /* 0x000fe2000801086c */
[----:B------:R-:W3:Y:S03]  /*18ab0*/  MUFU.EX2 R131, R131 ;  /* 0x0000008300837308 */ /* 0x000ee60000000800 */
        /* <DEDUP_REMOVED lines=12> */
[----:B--2---:R-:W-:Y:S01]  /*18b80*/  F2FP.F16.F32.PACK_AB R44, R124, R125 ;  /* 0x0000007d7c2c723e */ /* 0x004fe200000000ff */
[----:B------:R-:W-:Y:S01]  /*18b90*/  FADD.FTZ R125, R125, R126 ;  /* 0x0000007e7d7d7221 */ /* 0x000fe20000010000 */
[----:B---3--:R-:W-:Y:S01]  /*18ba0*/  F2FP.F16.F32.PACK_AB R45, R131, R130 ;  /* 0x00000082832d723e */ /* 0x008fe200000000ff */
[----:B------:R-:W-:Y:S01]  /*18bb0*/  MUFU.EX2 R136, R136 ;  /* 0x0000008800887308 */ /* 0x000fe20000000800 */
[----:B------:R-:W-:Y:S01]  /*18bc0*/  F2FP.F16.F32.PACK_AB R46, R129, R128 ;  /* 0x00000080812e723e */ /* 0x000fe200000000ff */
[----:B------:R-:W-:Y:S01]  /*18bd0*/  FADD.FTZ R130, R130, R121 ;  /* 0x0000007982827221 */ /* 0x000fe20000010000 */
[----:B-----5:R-:W-:Y:S01]  /*18be0*/  F2FP.F16.F32.PACK_AB R47, R135, R132 ;  /* 0x00000084872f723e */ /* 0x020fe200000000ff */
        /* <DEDUP_REMOVED lines=26> */
[----:B------:R-:W-:Y:S01]  /*18d90*/  F2FP.F16.F32.PACK_AB R44, R134, R137 ;  /* 0x00000089862c723e */ /* 0x000fe200000000ff */
[----:B------:R-:W-:Y:S01]  /*18da0*/  FADD.FTZ R137, R137, R128 ;  /* 0x0000008089897221 */ /* 0x000fe20000010000 */
[----:B--2---:R-:W-:Y:S01]  /*18db0*/  F2FP.F16.F32.PACK_AB R45, R145, R138 ;  /* 0x0000008a912d723e */ /* 0x004fe200000000ff */
        /* <DEDUP_REMOVED lines=8> */
[----:B-1----:R-:W-:Y:S01]  /*18e40*/  HMMA.16816.F32 R16, R44, R28, R16 ;  /* 0x0000001c2c10723c */ /* 0x002fe20000001810 */
[----:B------:R-:W-:Y:S01]  /*18e50*/  MUFU.EX2 R146, R146 ;  /* 0x0000009200927308 */ /* 0x000fe20000000800 */
[----:B------:R-:W-:Y:S01]  /*18e60*/  FADD.FTZ R136, R141, R136 ;  /* 0x000000888d887221 */ /* 0x000fe20000010000 */
[----:B------:R-:W-:-:S05]  /*18e70*/  FADD.FTZ R147, R147, R140 ;  /* 0x0000008c93937221 */ /* 0x000fca0000010000 */
        /* <DEDUP_REMOVED lines=19> */
[----:B--2---:R-:W-:Y:S01]  /*18fb0*/  F2FP.F16.F32.PACK_AB R45, R153, R146 ;  /* 0x00000092992d723e */ /* 0x004fe200000000ff */
[----:B------:R-:W-:Y:S01]  /*18fc0*/  FADD.FTZ R146, R146, R147 ;  /* 0x0000009392927221 */ /* 0x000fe20000010000 */
[----:B------:R-:W-:-:S02]  /*18fd0*/  F2FP.F16.F32.PACK_AB R46, R151, R144 ;  /* 0x00000090972e723e */ /* 0x000fc400000000ff */
[----:B----4-:R-:W-:Y:S01]  /*18fe0*/  F2FP.F16.F32.PACK_AB R47, R155, R148 ;  /* 0x000000949b2f723e */ /* 0x010fe200000000ff */
        /* <DEDUP_REMOVED lines=26> */
[----:B------:R-:W-:Y:S01]  /*19190*/  F2FP.F16.F32.PACK_AB R46, R159, R152 ;  /* 0x000000989f2e723e */ /* 0x000fe200000000ff */
        /* <DEDUP_REMOVED lines=26> */
[----:B-1----:R-:W-:Y:S01]  /*19340*/  F2FP.F16.F32.PACK_AB R45, R199, R162 ;  /* 0x000000a2c72d723e */ /* 0x002fe200000000ff */
[----:B------:R-:W-:Y:S01]  /*19350*/  FADD.FTZ R162, R162, R163 ;  /* 0x000000a3a2a27221 */ /* 0x000fe20000010000 */
[----:B------:R-:W-:Y:S01]  /*19360*/  F2FP.F16.F32.PACK_AB R46, R197, R160 ;  /* 0x000000a0c52e723e */ /* 0x000fe200000000ff */
[----:B------:R-:W1:Y:S01]  /*19370*/  MUFU.EX2 R203, R203 ;  /* 0x000000cb00cb7308 */ /* 0x000e620000000800 */
[----:B---3--:R-:W-:Y:S01]  /*19380*/  F2FP.F16.F32.PACK_AB R47, R217, R164 ;  /* 0x000000a4d92f723e */ /* 0x008fe200000000ff */
[----:B------:R-:W-:-:S04]  /*19390*/  FADD.FTZ R199, R199, R162 ;  /* 0x000000a2c7c77221 */ /* 0x000fc80000010000 */
[----:B------:R-:W-:Y:S02]  /*193a0*/  FADD.FTZ R164, R164, R199 ;  /* 0x000000c7a4a47221 */ /* 0x000fe40000010000 */
[----:B--2---:R-:W-:Y:S01]  /*193b0*/  HMMA.16816.F32 R16, R44, R28, R16 ;  /* 0x0000001c2c10723c */ /* 0x004fe20000001810 */
[----:B------:R-:W-:Y:S01]  /*193c0*/  MUFU.EX2 R172, R172 ;  /* 0x000000ac00ac7308 */ /* 0x000fe20000000800 */
[----:B------:R-:W-:-:S06]  /*193d0*/  FADD.FTZ R217, R217, R164 ;  /* 0x000000a4d9d97221 */ /* 0x000fcc0000010000 */
        /* <DEDUP_REMOVED lines=19> */
[----:B-1----:R-:W-:Y:S01]  /*19510*/  F2FP.F16.F32.PACK_AB R45, R203, R170 ;  /* 0x000000aacb2d723e */ /* 0x002fe200000000ff */
[----:B------:R-:W-:Y:S01]  /*19520*/  FADD.FTZ R170, R170, R217 ;  /* 0x000000d9aaaa7221 */ /* 0x000fe20000010000 */
[----:B------:R-:W-:-:S02]  /*19530*/  F2FP.F16.F32.PACK_AB R46, R213, R168 ;  /* 0x000000a8d52e723e */ /* 0x000fc400000000ff */
[----:B---3--:R-:W-:Y:S01]  /*19540*/  F2FP.F16.F32.PACK_AB R47, R201, R172 ;  /* 0x000000acc92f723e */ /* 0x008fe200000000ff */
[----:B------:R-:W-:Y:S02]  /*19550*/  FADD.FTZ R203, R203, R170 ;  /* 0x000000aacbcb7221 */ /* 0x000fe40000010000 */
[----:B------:R-:W-:Y:S02]  /*19560*/  MUFU.EX2 R179, R179 ;  /* 0x000000b300b37308 */ /* 0x000fe40000000800 */
[----:B------:R-:W-:Y:S02]  /*19570*/  FADD.FTZ R172, R172, R203 ;  /* 0x000000cbacac7221 */ /* 0x000fe40000010000 */
[C---:B--2---:R-:W-:Y:S02]  /*19580*/  HMMA.16816.F32 R16, R44.reuse, R28, R16 ;  /* 0x0000001c2c10723c */ /* 0x044fe40000001810 */
[----:B------:R-:W-:Y:S02]  /*19590*/  FADD.FTZ R201, R201, R172 ;  /* 0x000000acc9c97221 */ /* 0x000fe40000010000 */
        /* <DEDUP_REMOVED lines=9> */
[C---:B-----5:R-:W-:Y:S04]  /*19630*/  HMMA.16816.F32 R8, R44.reuse, R52, R8 ;  /* 0x000000342c08723c */ /* 0x060fe80000001808 */
[----:B------:R-:W-:Y:S04]  /*19640*/  MUFU.EX2 R188, R188 ;  /* 0x000000bc00bc7308 */ /* 0x000fe80000000800 */
[C---:B------:R-:W-:Y:S01]  /*19650*/  HMMA.16816.F32 R4, R44.reuse, R54, R4 ;  /* 0x000000362c04723c */ /* 0x040fe20000001804 */
[----:B------:R-:W-:Y:S03]  /*19660*/  LDSM.16.MT88.4 R52, [R105+0xe000] ;  /* 0x00e000006934783b */ /* 0x000fe60000004200 */
[----:B------:R-:W-:Y:S04]  /*19670*/  MUFU.EX2 R165, R165 ;  /* 0x000000a500a57308 */ /* 0x000fe80000000800 */
[----:B------:R-:W-:Y:S01]  /*19680*/  HMMA.16816.F32 R40, R44, R48, R40 ;  /* 0x000000302c28723c */ /* 0x000fe20000001828 */
[----:B------:R-:W-:-:S02]  /*19690*/  F2FP.F16.F32.PACK_AB R48, R193, R174 ;  /* 0x000000aec130723e */ /* 0x000fc400000000ff */
[----:B------:R-:W-:Y:S01]  /*196a0*/  F2FP.F16.F32.PACK_AB R49, R177, R182 ;  /* 0x000000b6b131723e */ /* 0x000fe200000000ff */
[----:B------:R-:W5:Y:S04]  /*196b0*/  MUFU.EX2 R190, R190 ;  /* 0x000000be00be7308 */ /* 0x000f680000000800 */
[----:B------:R-:W-:Y:S01]  /*196c0*/  HMMA.16816.F32 R36, R44, R50, R36 ;  /* 0x000000322c24723c */ /* 0x000fe20000001824 */
[----:B------:R-:W3:Y:S01]  /*196d0*/  LDSM.16.MT88.4 R44, [R79+0xe000] ;  /* 0x00e000004f2c783b */ /* 0x000ee20000004200 */
[----:B------:R-:W-:Y:S02]  /*196e0*/  F2FP.F16.F32.PACK_AB R50, R189, R176 ;  /* 0x000000b0bd32723e */ /* 0x000fe400000000ff */
[----:B-1----:R-:W-:Y:S01]  /*196f0*/  F2FP.F16.F32.PACK_AB R51, R184, R179 ;  /* 0x000000b3b833723e */ /* 0x002fe200000000ff */
[----:B------:R-:W-:Y:S06]  /*19700*/  MUFU.EX2 R139, R139 ;  /* 0x0000008b008b7308 */ /* 0x000fec0000000800 */
[C---:B--2---:R-:W-:Y:S02]  /*19710*/  HMMA.16816.F32 R16, R48.reuse, R28, R16 ;  /* 0x0000001c3010723c */ /* 0x044fe40000001810 */
[----:B------:R-:W1:Y:S06]  /*19720*/  MUFU.EX2 R192, R192 ;  /* 0x000000c000c07308 */ /* 0x000e6c0000000800 */
        /* <DEDUP_REMOVED lines=8> */
[C---:B---3--:R-:W-:Y:S02]  /*197b0*/  HMMA.16816.F32 R40, R48.reuse, R44, R40 ;  /* 0x0000002c3028723c */ /* 0x048fe40000001828 */
[----:B------:R-:W-:Y:S06]  /*197c0*/  MUFU.EX2 R59, R59 ;  /* 0x0000003b003b7308 */ /* 0x000fec0000000800 */
[C---:B------:R-:W-:Y:S01]  /*197d0*/  HMMA.16816.F32 R36, R48.reuse, R46, R36 ;  /* 0x0000002e3024723c */ /* 0x040fe20000001824 */
[----:B------:R-:W3:Y:S01]  /*197e0*/  LDSM.16.MT88.4 R44, [R105+0xe800] ;  /* 0x00e80000692c783b */ /* 0x000ee20000004200 */
[----:B------:R-:W-:Y:S06]  /*197f0*/  MUFU.EX2 R58, R58 ;  /* 0x0000003a003a7308 */ /* 0x000fec0000000800 */
[C---:B------:R-:W-:Y:S02]  /*19800*/  HMMA.16816.F32 R8, R48.reuse, R52, R8 ;  /* 0x000000343008723c */ /* 0x040fe40000001808 */
[----:B------:R-:W3:Y:S06]  /*19810*/  MUFU.EX2 R57, R57 ;  /* 0x0000003900397308 */ /* 0x000eec0000000800 */
[----:B------:R-:W-:Y:S01]  /*19820*/  HMMA.16816.F32 R4, R48, R54, R4 ;  /* 0x000000363004723c */ /* 0x000fe20000001804 */
[----:B------:R-:W-:Y:S01]  /*19830*/  F2FP.F16.F32.PACK_AB R48, R186, R173 ;  /* 0x000000adba30723e */ /* 0x000fe200000000ff */
[----:B------:R-:W3:Y:S01]  /*19840*/  LDSM.16.MT88.4 R52, [R79+0xe800] ;  /* 0x00e800004f34783b */ /* 0x000ee20000004200 */
[----:B-----5:R-:W-:Y:S01]  /*19850*/  F2FP.F16.F32.PACK_AB R49, R190, R165 ;  /* 0x000000a5be31723e */ /* 0x020fe200000000ff */
        /* <DEDUP_REMOVED lines=13> */
[----:B------:R-:W-:Y:S02]  /*19930*/  MUFU.EX2 R67, R67 ;  /* 0x0000004300437308 */ /* 0x000fe40000000800 */
[C---:B---3--:R-:W-:Y:S06]  /*19940*/  HMMA.16816.F32 R8, R48.reuse, R44, R8 ;  /* 0x0000002c3008723c */ /* 0x048fec0000001808 */
[----:B------:R-:W-:Y:S02]  /*19950*/  MUFU.EX2 R65, R65 ;  /* 0x0000004100417308 */ /* 0x000fe40000000800 */
[C---:B------:R-:W-:Y:S01]  /*19960*/  HMMA.16816.F32 R4, R48.reuse, R46, R4 ;  /* 0x0000002e3004723c */ /* 0x040fe20000001804 */
[----:B------:R-:W3:Y:S05]  /*19970*/  LDSM.16.MT88.4 R44, [R105+0xf000] ;  /* 0x00f00000692c783b */ /* 0x000eea0000004200 */
[----:B------:R-:W5:Y:S02]  /*19980*/  MUFU.EX2 R64, R64 ;  /* 0x0000004000407308 */ /* 0x000f640000000800 */
[C---:B------:R-:W-:Y:S06]  /*19990*/  HMMA.16816.F32 R40, R48.reuse, R52, R40 ;  /* 0x000000343028723c */ /* 0x040fec0000001828 */
[----:B------:R-:W-:Y:S02]  /*199a0*/  MUFU.EX2 R63, R63 ;  /* 0x0000003f003f7308 */ /* 0x000fe40000000800 */
[----:B------:R-:W-:Y:S01]  /*199b0*/  HMMA.16816.F32 R36, R48, R54, R36 ;  /* 0x000000363024723c */ /* 0x000fe20000001824 */
[----:B------:R-:W-:Y:S01]  /*199c0*/  F2FP.F16.F32.PACK_AB R48, R61, R62 ;  /* 0x0000003e3d30723e */ /* 0x000fe200000000ff */
[----:B------:R-:W5:Y:S01]  /*199d0*/  LDSM.16.MT88.4 R52, [R79+0xf000] ;  /* 0x00f000004f34783b */ /* 0x000f620000004200 */
[----:B------:R-:W-:-:S02]  /*199e0*/  F2FP.F16.F32.PACK_AB R49, R57, R58 ;  /* 0x0000003a3931723e */ /* 0x000fc400000000ff */
[----:B------:R-:W-:Y:S01]  /*199f0*/  F2FP.F16.F32.PACK_AB R50, R59, R60 ;  /* 0x0000003c3b32723e */ /* 0x000fe200000000ff */
[----:B------:R-:W5:Y:S01]  /*19a00*/  MUFU.EX2 R70, R70 ;  /* 0x0000004600467308 */ /* 0x000f620000000800 */
[----:B-1----:R-:W-:-:S07]  /*19a10*/  F2FP.F16.F32.PACK_AB R51, R133, R56 ;  /* 0x000000388533723e */ /* 0x002fce00000000ff */
[C---:B--2---:R-:W-:Y:S01]  /*19a20*/  HMMA.16816.F32 R24, R48.reuse, R28, R24 ;  /* 0x0000001c3018723c */ /* 0x044fe20000001818 */
[----:B------:R-:W-:Y:S07]  /*19a30*/  MUFU.EX2 R74, R74 ;  /* 0x0000004a004a7308 */ /* 0x000fee0000000800 */
[C---:B------:R-:W-:Y:S01]  /*19a40*/  HMMA.16816.F32 R20, R48.reuse, R30, R20 ;  /* 0x0000001e3014723c */ /* 0x040fe20000001814 */
[----:B------:R-:W1:Y:S01]  /*19a50*/  LDSM.16.MT88.4 R28, [R107+0xf800] ;  /* 0x00f800006b1c783b */ /* 0x000e620000004200 */
        /* <DEDUP_REMOVED lines=8> */
[C---:B------:R-:W-:Y:S01]  /*19ae0*/  HMMA.16816.F32 R4, R48.reuse, R46, R4 ;  /* 0x0000002e3004723c */ /* 0x040fe20000001804 */
[----:B------:R-:W3:Y:S01]  /*19af0*/  LDSM.16.MT88.4 R44, [R105+0xf800] ;  /* 0x00f80000692c783b */ /* 0x000ee20000004200 */
[----:B------:R-:W2:Y:S06]  /*19b00*/  MUFU.EX2 R72, R72 ;  /* 0x0000004800487308 */ /* 0x000eac0000000800 */
[C---:B-----5:R-:W-:Y:S02]  /*19b10*/  HMMA.16816.F32 R40, R48.reuse, R52, R40 ;  /* 0x000000343028723c */ /* 0x060fe40000001828 */
[----:B------:R-:W-:Y:S06]  /*19b20*/  MUFU.EX2 R71, R71 ;  /* 0x0000004700477308 */ /* 0x000fec0000000800 */
[----:B------:R-:W-:Y:S01]  /*19b30*/  HMMA.16816.F32 R36, R48, R54, R36 ;  /* 0x000000363024723c */ /* 0x000fe20000001824 */
[----:B------:R-:W-:Y:S01]  /*19b40*/  F2FP.F16.F32.PACK_AB R48, R69, R66 ;  /* 0x000000424530723e */ /* 0x000fe200000000ff */
[----:B------:R-:W5:Y:S01]  /*19b50*/  LDSM.16.MT88.4 R52, [R79+0xf800] ;  /* 0x00f800004f34783b */ /* 0x000f620000004200 */
[----:B------:R-:W-:Y:S01]  /*19b60*/  F2FP.F16.F32.PACK_AB R49, R64, R65 ;  /* 0x000000414031723e */ /* 0x000fe200000000ff */
[----:B------:R-:W2:Y:S01]  /*19b70*/  MUFU.EX2 R78, R78 ;  /* 0x0000004e004e7308 */ /* 0x000ea20000000800 */
        /* <DEDUP_REMOVED lines=17> */
[----:B------:R-:W-:Y:S02]  /*19c90*/  MUFU.EX2 R89, R89 ;  /* 0x0000005900597308 */ /* 0x000fe40000000800 */
[----:B-----5:R-:W-:Y:S01]  /*19ca0*/  HMMA.16816.F32 R40, R48, R52, R40 ;  /* 0x000000343028723c */ /* 0x020fe20000001828 */
[--C-:B------:R-:W-:Y:S01]  /*19cb0*/  FFMA.FTZ R52, R96, UR9, -R118.reuse ;  /* 0x0000000960347c23 */ /* 0x100fe20008010876 */
[--C-:B------:R-:W-:Y:S01]  /*19cc0*/  FFMA.FTZ R53, R94, UR9, -R118.reuse ;  /* 0x000000095e357c23 */ /* 0x100fe20008010876 */
[----:B------:R-:W-:-:S03]  /*19cd0*/  FFMA.FTZ R94, R114, UR9, -R118 ;  /* 0x00000009725e7c23 */ /* 0x000fc60008010876 */
[----:B------:R-:W-:Y:S02]  /*19ce0*/  MUFU.EX2 R88, R88 ;  /* 0x0000005800587308 */ /* 0x000fe40000000800 */
[----:B------:R-:W-:Y:S01]  /*19cf0*/  HMMA.16816.F32 R36, R48, R54, R36 ;  /* 0x000000363024723c */ /* 0x000fe20000001824 */
[----:B--2---:R-:W-:Y:S01]  /*19d00*/  F2FP.F16.F32.PACK_AB R48, R77, R74 ;  /* 0x0000004a4d30723e */ /* 0x004fe200000000ff */
[--C-:B------:R-:W-:Y:S01]  /*19d10*/  FFMA.FTZ R54, R93, UR9, -R118.reuse ;  /* 0x000000095d367c23 */ /* 0x100fe20008010876 */
[----:B------:R-:W-:Y:S01]  /*19d20*/  F2FP.F16.F32.PACK_AB R49, R72, R73 ;  /* 0x000000494831723e */ /* 0x000fe200000000ff */
[--C-:B------:R-:W-:Y:S01]  /*19d30*/  FFMA.FTZ R55, R92, UR9, -R118.reuse ;  /* 0x000000095c377c23 */ /* 0x100fe20008010876 */
[----:B------:R-:W-:Y:S01]  /*19d40*/  F2FP.F16.F32.PACK_AB R50, R75, R76 ;  /* 0x0000004c4b32723e */ /* 0x000fe200000000ff */
[----:B------:R-:W-:Y:S01]  /*19d50*/  MUFU.EX2 R52, R52 ;  /* 0x0000003400347308 */ /* 0x000fe20000000800 */
[----:B------:R-:W-:Y:S01]  /*19d60*/  F2FP.F16.F32.PACK_AB R51, R78, R71 ;  /* 0x000000474e33723e */ /* 0x000fe200000000ff */
[----:B------:R-:W-:-:S06]  /*19d70*/  FFMA.FTZ R93, R103, UR9, -R118 ;  /* 0x00000009675d7c23 */ /* 0x000fcc0008010876 */
[C---:B-1----:R-:W-:Y:S01]  /*19d80*/  HMMA.16816.F32 R24, R48.reuse, R28, R24 ;  /* 0x0000001c3018723c */ /* 0x042fe20000001818 */
[----:B------:R-:W1:Y:S07]  /*19d90*/  MUFU.EX2 R53, R53 ;  /* 0x0000003500357308 */ /* 0x000e6e0000000800 */
[C---:B------:R-:W-:Y:S01]  /*19da0*/  HMMA.16816.F32 R20, R48.reuse, R30, R20 ;  /* 0x0000001e3014723c */ /* 0x040fe20000001814 */
[----:B------:R-:W2:Y:S01]  /*19db0*/  LDSM.16.MT88.4 R28, [R79+0x10000] ;  /* 0x010000004f1c783b */ /* 0x000ea20000004200 */
[----:B------:R-:W-:Y:S06]  /*19dc0*/  MUFU.EX2 R54, R54 ;  /* 0x0000003600367308 */ /* 0x000fec0000000800 */
[C---:B----4-:R-:W-:Y:S02]  /*19dd0*/  HMMA.16816.F32 R16, R48.reuse, R32, R16 ;  /* 0x000000203010723c */ /* 0x050fe40000001810 */
[----:B------:R-:W4:Y:S06]  /*19de0*/  MUFU.EX2 R55, R55 ;  /* 0x0000003700377308 */ /* 0x000f2c0000000800 */
        /* <DEDUP_REMOVED lines=11> */
[----:B------:R-:W2:Y:S01]  /*19ea0*/  LDSM.16.MT88.4 R28, [R105+0x10800] ;  /* 0x01080000691c783b */ /* 0x000ea20000004200 */
[----:B-1----:R-:W-:Y:S01]  /*19eb0*/  F2FP.F16.F32.PACK_AB R48, R53, R52 ;  /* 0x000000343530723e */ /* 0x002fe200000000ff */
[----:B------:R-:W-:Y:S01]  /*19ec0*/  MUFU.EX2 R93, R93 ;  /* 0x0000005d005d7308 */ /* 0x000fe20000000800 */
[----:B------:R-:W-:-:S02]  /*19ed0*/  F2FP.F16.F32.PACK_AB R49, R85, R86 ;  /* 0x000000565531723e */ /* 0x000fc400000000ff */
[----:B----4-:R-:W-:Y:S02]  /*19ee0*/  F2FP.F16.F32.PACK_AB R50, R55, R54 ;  /* 0x000000363732723e */ /* 0x010fe400000000ff */
[----:B------:R-:W-:-:S03]  /*19ef0*/  F2FP.F16.F32.PACK_AB R51, R83, R84 ;  /* 0x000000545333723e */ /* 0x000fc600000000ff */
[----:B------:R-:W-:Y:S04]  /*19f00*/  MUFU.EX2 R94, R94 ;  /* 0x0000005e005e7308 */ /* 0x000fe80000000800 */
[C---:B-----5:R-:W-:Y:S04]  /*19f10*/  HMMA.16816.F32 R24, R48.reuse, R32, R24 ;  /* 0x000000203018723c */ /* 0x060fe80000001818 */
[----:B------:R-:W1:Y:S04]  /*19f20*/  MUFU.EX2 R243, R243 ;  /* 0x000000f300f37308 */ /* 0x000e680000000800 */
[C---:B------:R-:W-:Y:S01]  /*19f30*/  HMMA.16816.F32 R20, R48.reuse, R34, R20 ;  /* 0x000000223014723c */ /* 0x040fe20000001814 */
[----:B------:R-:W4:Y:S07]  /*19f40*/  LDSM.16.MT88.4 R32, [R79+0x10800] ;  /* 0x010800004f20783b */ /* 0x000f2e0000004200 */
[----:B---3--:R-:W-:Y:S01]  /*19f50*/  HMMA.16816.F32 R16, R48, R44, R16 ;  /* 0x0000002c3010723c */ /* 0x008fe20000001810 */
[----:B------:R-:W-:-:S04]  /*19f60*/  FADD.FTZ R45, R149, R136 ;  /* 0x00000088952d7221 */ /* 0x000fc80000010000 */
[----:B------:R-:W-:-:S03]  /*19f70*/  FADD.FTZ R45, R142, R45 ;  /* 0x0000002d8e2d7221 */ /* 0x000fc60000010000 */
[C---:B------:R-:W-:Y:S01]  /*19f80*/  HMMA.16816.F32 R12, R48.reuse, R46, R12 ;  /* 0x0000002e300c723c */ /* 0x040fe2000000180c */
[----:B------:R-:W-:Y:S02]  /*19f90*/  FADD.FTZ R92, R144, R45 ;  /* 0x0000002d905c7221 */ /* 0x000fe40000010000 */
[----:B------:R-:W3:Y:S02]  /*19fa0*/  LDSM.16.MT88.4 R44, [R107+0x11000] ;  /* 0x011000006b2c783b */ /* 0x000ee40000004200 */
[----:B------:R-:W-:Y:S02]  /*19fb0*/  FADD.FTZ R92, R151, R92 ;  /* 0x0000005c975c7221 */ /* 0x000fe40000010000 */
[----:B------:R-:W-:Y:S01]  /*19fc0*/  LDSM.16.MT88.4 R144, [R105+0x11800] ;  /* 0x011800006990783b */ /* 0x000fe20000004200 */
[----:B--2---:R-:W-:Y:S01]  /*19fd0*/  HMMA.16816.F32 R8, R48, R28, R8 ;  /* 0x0000001c3008723c */ /* 0x004fe20000001808 */
[----:B------:R-:W-:-:S04]  /*19fe0*/  FADD.FTZ R29, R157, R92 ;  /* 0x0000005c9d1d7221 */ /* 0x000fc80000010000 */
[----:B------:R-:W-:Y:S01]  /*19ff0*/  FADD.FTZ R29, R150, R29 ;  /* 0x0000001d961d7221 */ /* 0x000fe20000010000 */
[----:B-1----:R-:W-:Y:S02]  /*1a000*/  F2FP.F16.F32.PACK_AB R150, R243, R94 ;  /* 0x0000005ef396723e */ /* 0x002fe400000000ff */
[----:B------:R-:W-:Y:S01]  /*1a010*/  HMMA.16816.F32 R4, R48, R30, R4 ;  /* 0x0000001e3004723c */ /* 0x000fe20000001804 */
[----:B------:R-:W-:Y:S02]  /*1a020*/  FADD.FTZ R92, R152, R29 ;  /* 0x0000001d985c7221 */ /* 0x000fe40000010000 */
[----:B------:R-:W1:Y:S02]  /*1a030*/  LDSM.16.MT88.4 R28, [R102+0x11000] ;  /* 0x01100000661c783b */ /* 0x000e640000004200 */
[----:B------:R-:W-:-:S03]  /*1a040*/  FADD.FTZ R92, R159, R92 ;  /* 0x0000005c9f5c7221 */ /* 0x000fc60000010000 */
[----:B----4-:R-:W-:Y:S01]  /*1a050*/  HMMA.16816.F32 R40, R48, R32, R40 ;  /* 0x000000203028723c */ /* 0x010fe20000001828 */
[----:B------:R-:W-:Y:S01]  /*1a060*/  FADD.FTZ R33, R187, R92 ;  /* 0x0000005cbb217221 */ /* 0x000fe20000010000 */
[----:B------:R-:W-:-:S03]  /*1a070*/  FFMA.FTZ R92, R97, UR9, -R118 ;  /* 0x00000009615c7c23 */ /* 0x000fc60008010876 */
[----:B------:R-:W-:Y:S02]  /*1a080*/  FADD.FTZ R33, R158, R33 ;  /* 0x000000219e217221 */ /* 0x000fe40000010000 */
[----:B------:R-:W-:Y:S01]  /*1a090*/  LDSM.16.MT88.4 R156, [R107+0x11800] ;  /* 0x011800006b9c783b */ /* 0x000fe20000004200 */
[----:B------:R-:W-:Y:S01]  /*1a0a0*/  HMMA.16816.F32 R36, R48, R34, R36 ;  /* 0x000000223024723c */ /* 0x000fe20000001824 */
[----:B------:R-:W-:Y:S01]  /*1a0b0*/  FADD.FTZ R160, R160, R33 ;  /* 0x00000021a0a07221 */ /* 0x000fe20000010000 */
[----:B------:R-:W-:Y:S01]  /*1a0c0*/  F2FP.F16.F32.PACK_AB R48, R90, R87 ;  /* 0x000000575a30723e */ /* 0x000fe200000000ff */
[----:B------:R-:W2:Y:S01]  /*1a0d0*/  LDSM.16.MT88.4 R32, [R105+0x11000] ;  /* 0x011000006920783b */ /* 0x000ea20000004200 */
[----:B------:R-:W-:Y:S01]  /*1a0e0*/  F2FP.F16.F32.PACK_AB R49, R81, R82 ;  /* 0x000000525131723e */ /* 0x000fe200000000ff */
[----:B------:R-:W-:Y:S01]  /*1a0f0*/  FADD.FTZ R197, R197, R160 ;  /* 0x000000a0c5c57221 */ /* 0x000fe20000010000 */
[----:B------:R-:W-:Y:S01]  /*1a100*/  F2FP.F16.F32.PACK_AB R50, R88, R89 ;  /* 0x000000595832723e */ /* 0x000fe200000000ff */
[----:B------:R-:W4:Y:S01]  /*1a110*/  MUFU.EX2 R92, R92 ;  /* 0x0000005c005c7308 */ /* 0x000f220000000800 */
[----:B------:R-:W-:Y:S01]  /*1a120*/  F2FP.F16.F32.PACK_AB R51, R91, R80 ;  /* 0x000000505b33723e */ /* 0x000fe200000000ff */
[----:B------:R-:W-:-:S04]  /*1a130*/  FADD.FTZ R166, R166, R197 ;  /* 0x000000c5a6a67221 */ /* 0x000fc80000010000 */
[----:B------:R-:W-:Y:S02]  /*1a140*/  FADD.FTZ R215, R215, R166 ;  /* 0x000000a6d7d77221 */ /* 0x000fe40000010000 */
[----:B---3--:R-:W-:Y:S02]  /*1a150*/  HMMA.16816.F32 R24, R48, R44, R24 ;  /* 0x0000002c3018723c */ /* 0x008fe40000001818 */
[----:B------:R-:W-:-:S04]  /*1a160*/  FADD.FTZ R168, R168, R215 ;  /* 0x000000d7a8a87221 */ /* 0x000fc80000010000 */
[----:B------:R-:W-:Y:S02]  /*1a170*/  FADD.FTZ R213, R213, R168 ;  /* 0x000000a8d5d57221 */ /* 0x000fe40000010000 */
[----:B------:R-:W-:Y:S01]  /*1a180*/  HMMA.16816.F32 R20, R48, R46, R20 ;  /* 0x0000002e3014723c */ /* 0x000fe20000001814 */
[----:B------:R-:W3:Y:S01]  /*1a190*/  LDSM.16.MT88.4 R44, [R79+0x11000] ;  /* 0x011000004f2c783b */ /* 0x000ee20000004200 */
[----:B------:R-:W-:Y:S01]  /*1a1a0*/  FADD.FTZ R174, R174, R213 ;  /* 0x000000d5aeae7221 */ /* 0x000fe20000010000 */
[----:B----4-:R-:W-:-:S03]  /*1a1b0*/  F2FP.F16.F32.PACK_AB R148, R93, R92 ;  /* 0x0000005c5d94723e */ /* 0x010fc600000000ff */
[----:B------:R-:W-:Y:S02]  /*1a1c0*/  FADD.FTZ R193, R193, R174 ;  /* 0x000000aec1c17221 */ /* 0x000fe40000010000 */
[C---:B-1----:R-:W-:Y:S01]  /*1a1d0*/  HMMA.16816.F32 R16, R48.reuse, R28, R16 ;  /* 0x0000001c3010723c */ /* 0x042fe20000001810 */
[----:B------:R-:W-:Y:S01]  /*1a1e0*/  FADD.FTZ R28, R182, R201 ;  /* 0x000000c9b61c7221 */ /* 0x000fe20000010000 */
[----:B------:R-:W-:Y:S01]  /*1a1f0*/  FADD.FTZ R176, R176, R193 ;  /* 0x000000c1b0b07221 */ /* 0x000fe20000010000 */
[----:B------:R-:W-:Y:S02]  /*1a200*/  FFMA.FTZ R29, R100, UR9, -R108 ;  /* 0x00000009641d7c23 */ /* 0x000fe4000801086c */
[----:B------:R-:W-:Y:S01]  /*1a210*/  FADD.FTZ R28, R177, R28 ;  /* 0x0000001cb11c7221 */ /* 0x000fe20000010000 */
[----:B------:R-:W-:Y:S01]  /*1a220*/  FADD.FTZ R176, R189, R176 ;  /* 0x000000b0bdb07221 */ /* 0x000fe20000010000 */
[----:B------:R-:W1:Y:S01]  /*1a230*/  LDSM.16.MT88.4 R100, [R102+0x11800] ;  /* 0x011800006664783b */ /* 0x000e620000004200 */
[----:B------:R-:W-:Y:S01]  /*1a240*/  HMMA.16816.F32 R12, R48, R30, R12 ;  /* 0x0000001e300c723c */ /* 0x000fe2000000180c */
[----:B------:R-:W-:Y:S01]  /*1a250*/  FADD.FTZ R179, R179, R28 ;  /* 0x0000001cb3b37221 */ /* 0x000fe20000010000 */
[----:B------:R-:W-:Y:S01]  /*1a260*/  FADD.FTZ R173, R173, R176 ;  /* 0x000000b0adad7221 */ /* 0x000fe20000010000 */
[----:B------:R-:W-:Y:S01]  /*1a270*/  FFMA.FTZ R30, R113, UR9, -R108 ;  /* 0x00000009711e7c23 */ /* 0x000fe2000801086c */
[----:B------:R-:W-:Y:S01]  /*1a280*/  MUFU.EX2 R28, R95 ;  /* 0x0000005f001c7308 */ /* 0x000fe20000000800 */
[----:B------:R-:W-:Y:S01]  /*1a290*/  FADD.FTZ R184, R184, R179 ;  /* 0x000000b3b8b87221 */ /* 0x000fe20000010000 */
[----:B------:R-:W-:-:S02]  /*1a2a0*/  FADD.FTZ R186, R186, R173 ;  /* 0x000000adbaba7221 */ /* 0x000fc40000010000 */
[C---:B--2---:R-:W-:Y:S01]  /*1a2b0*/  HMMA.16816.F32 R8, R48.reuse, R32, R8 ;  /* 0x000000203008723c */ /* 0x044fe20000001808 */
[----:B------:R-:W-:Y:S01]  /*1a2c0*/  FADD.FTZ R165, R165, R184 ;  /* 0x000000b8a5a57221 */ /* 0x000fe20000010000 */
[----:B------:R-:W-:Y:S02]  /*1a2d0*/  FADD.FTZ R31, R169, R186 ;  /* 0x000000baa91f7221 */ /* 0x000fe40000010000 */
[----:B------:R-:W2:Y:S01]  /*1a2e0*/  MUFU.EX2 R29, R29 ;  /* 0x0000001d001d7308 */ /* 0x000ea20000000800 */
[----:B------:R-:W-:Y:S01]  /*1a2f0*/  FADD.FTZ R190, R190, R165 ;  /* 0x000000a5bebe7221 */ /* 0x000fe20000010000 */
[----:B------:R-:W-:Y:S02]  /*1a300*/  FADD.FTZ R31, R188, R31 ;  /* 0x0000001fbc1f7221 */ /* 0x000fe40000010000 */
[----:B------:R-:W-:Y:S01]  /*1a310*/  HMMA.16816.F32 R4, R48, R34, R4 ;  /* 0x000000223004723c */ /* 0x000fe20000001804 */
[----:B------:R-:W-:Y:S01]  /*1a320*/  FADD.FTZ R139, R139, R190 ;  /* 0x000000be8b8b7221 */ /* 0x000fe20000010000 */
[----:B------:R-:W-:Y:S01]  /*1a330*/  FADD.FTZ R62, R62, R31 ;  /* 0x0000001f3e3e7221 */ /* 0x000fe20000010000 */
[----:B------:R-:W-:Y:S01]  /*1a340*/  FFMA.FTZ R31, R99, UR9, -R108 ;  /* 0x00000009631f7c23 */ /* 0x000fe2000801086c */
[----:B------:R-:W-:Y:S01]  /*1a350*/  MUFU.EX2 R30, R30 ;  /* 0x0000001e001e7308 */ /* 0x000fe20000000800 */
[----:B------:R-:W-:Y:S01]  /*1a360*/  FADD.FTZ R139, R192, R139 ;  /* 0x0000008bc08b7221 */ /* 0x000fe20000010000 */
[----:B------:R-:W-:Y:S01]  /*1a370*/  FADD.FTZ R61, R61, R62 ;  /* 0x0000003e3d3d7221 */ /* 0x000fe20000010000 */
[----:B------:R-:W-:-:S02]  /*1a380*/  UMOV UR9, 0xffffffff ;  /* 0xffffffff00097882 */ /* 0x000fc40000000000 */
[----:B------:R-:W-:Y:S01]  /*1a390*/  FADD.FTZ R58, R58, R139 ;  /* 0x0000008b3a3a7221 */ /* 0x000fe20000010000 */
[----:B------:R-:W-:Y:S01]  /*1a3a0*/  FADD.FTZ R60, R60, R61 ;  /* 0x0000003d3c3c7221 */ /* 0x000fe20000010000 */
[C---:B---3--:R-:W-:Y:S01]  /*1a3b0*/  HMMA.16816.F32 R40, R48.reuse, R44, R40 ;  /* 0x0000002c3028723c */ /* 0x048fe20000001828 */
[----:B------:R-:W3:Y:S01]  /*1a3c0*/  MUFU.EX2 R31, R31 ;  /* 0x0000001f001f7308 */ /* 0x000ee20000000800 */
[----:B------:R-:W-:Y:S01]  /*1a3d0*/  FADD.FTZ R57, R57, R58 ;  /* 0x0000003a39397221 */ /* 0x000fe20000010000 */
[----:B------:R-:W-:Y:S01]  /*1a3e0*/  FADD.FTZ R59, R59, R60 ;  /* 0x0000003c3b3b7221 */ /* 0x000fe20000010000 */
[----:B--2---:R-:W-:Y:S02]  /*1a3f0*/  F2FP.F16.F32.PACK_AB R149, R29, R28 ;  /* 0x0000001c1d95723e */ /* 0x004fe400000000ff */
        /* <DEDUP_REMOVED lines=8> */
[----:B---3--:R-:W-:Y:S01]  /*1a480*/  F2FP.F16.F32.PACK_AB R151, R31, R30 ;  /* 0x0000001e1f97723e */ /* 0x008fe200000000ff */
[----:B------:R-:W-:Y:S02]  /*1a490*/  FADD.FTZ R67, R67, R68 ;  /* 0x0000004443437221 */ /* 0x000fe40000010000 */
[----:B------:R-:W-:Y:S02]  /*1a4a0*/  FADD.FTZ R63, R63, R64 ;  /* 0x000000403f3f7221 */ /* 0x000fe40000010000 */
[----:B------:R-:W-:Y:S02]  /*1a4b0*/  FADD.FTZ R74, R74, R67 ;  /* 0x000000434a4a7221 */ /* 0x000fe40000010000 */
[----:B------:R-:W-:Y:S01]  /*1a4c0*/  FADD.FTZ R70, R70, R63 ;  /* 0x0000003f46467221 */ /* 0x000fe20000010000 */
[----:B-1----:R-:W-:Y:S01]  /*1a4d0*/  HMMA.16816.F32 R136, R148, R102, R12 ;  /* 0x000000669488723c */ /* 0x002fe2000000180c */
[----:B------:R-:W1:Y:S01]  /*1a4e0*/  LDSM.16.MT88.4 R12, [R79+0x11800] ;  /* 0x011800004f0c783b */ /* 0x000e620000004200 */
        /* <DEDUP_REMOVED lines=36> */
[----:B------:R-:W-:-:S04]  /*1a730*/  FADD.FTZ R30, R30, R29 ;  /* 0x0000001d1e1e7221 */ /* 0x000fc80000010000 */
[----:B------:R-:W-:Y:S01]  /*1a740*/  FADD.FTZ R242, R31, R30 ;  /* 0x0000001e1ff27221 */ /* 0x000fe20000010000 */
[----:B------:R-:W-:-:S12]  /*1a750*/  BRA.U !UP1, `(.L_x_2789) ;  /* 0x0000007509887547 */ /* 0x000fd8000b800000 */
[----:B------:R-:W-:-:S04]  /*1a760*/  DEPBAR.LE SB0, 0x0 ;  /* 0x000080000000791a */ /* 0x000fc80000000000 */
[----:B------:R-:W-:-:S04]  /*1a770*/  UISETP.NE.U32.AND UP0, UPT, UR12, URZ, UPT ;  /* 0x000000ff0c00728c */ /* 0x000fc8000bf05070 */
[----:B------:R-:W-:Y:S01]  /*1a780*/  UISETP.NE.AND.EX UP0, UPT, UR13, URZ, UPT, UP0 ;  /* 0x000000ff0d00728c */ /* 0x000fe2000bf05300 */
[----:B------:R-:W-:Y:S08]  /*1a790*/  BAR.SYNC.DEFER_BLOCKING 0x0 ;  /* 0x0000000000007b1d */ /* 0x000ff00000010000 */
[----:B------:R-:W-:Y:S05]  /*1a7a0*/  BRA.U !UP0, `(.L_x_2790) ;  /* 0x0000000108f87547 */ /* 0x000fea000b800000 */
        /* <DEDUP_REMOVED lines=32> */
[C---:B------:R-:W-:Y:S02]  /*1a9b0*/  LOP3.LUT R4, R5.reuse, UR26, RZ, 0x3c, !PT ;  /* 0x0000001a05047c12 */ /* 0x040fe4000f8e3cff */
        /* <DEDUP_REMOVED lines=16> */
[----:B-1----:R-:W-:-:S04]  /*1aac0*/  IMAD R5, R5, UR14, RZ ;  /* 0x0000000e05057c24 */ /* 0x002fc8000f8e02ff */
        /* <DEDUP_REMOVED lines=12> */
.L_x_2790:
        /* <DEDUP_REMOVED lines=8> */
.L_x_2791:
        /* <DEDUP_REMOVED lines=8> */
[----:B------:R-:W-:Y:S01]  /*1ac90*/  SEL R212, R180, 0xffffffe0, !P3 ;  /* 0xffffffe0b4d47807 */ /* 0x000fe20005800000 */
[----:B------:R-:W-:Y:S01]  /*1aca0*/  UISETP.GE.AND UP1, UPT, UR4, 0x3, UPT ;  /* 0x000000030400788c */ /* 0x000fe2000bf26270 */
        /* <DEDUP_REMOVED lines=29> */
[----:B------:R-:W-:Y:S03]  /*1ae80*/  @!P1 LDGSTS.E.BYPASS.LTC128B.128 [R239+0xb000], desc[UR6][R16.64] ;  /* 0x0b00000010ef9fae */ /* 0x000fe6000b981a06 */
        /* <DEDUP_REMOVED lines=18> */
[----:B------:R-:W-:-:S03]  /*1afb0*/  IADD3 R18, P2, PT, R6, UR11, RZ ;  /* 0x0000000b06127c10 */ /* 0x000fc6000ff5e0ff */
        /* <DEDUP_REMOVED lines=26> */
[----:B------:R1:W-:Y:S01]  /*1b160*/  @!P1 LDGSTS.E.BYPASS.LTC128B.128 [R239+0xe800], desc[UR6][R18.64] ;  /* 0x0e80000012ef9fae */ /* 0x0003e2000b981a06 */
[----:B----4-:R-:W-:-:S03]  /*1b170*/  IADD3 R10, P2, PT, R12, UR11, RZ ;  /* 0x0000000b0c0a7c10 */ /* 0x010fc6000ff5e0ff */
[----:B------:R-:W-:Y:S01]  /*1b180*/  @P1 STS.128 [R239+0xe800], RZ ;  /* 0x00e800ffef001388 */ /* 0x000fe20000000c00 */
[----:B------:R-:W-:Y:S02]  /*1b190*/  LOP3.LUT R208, R5, R226, RZ, 0x3c, !PT ;  /* 0x000000e205d07212 */ /* 0x000fe400078e3cff */
[----:B------:R-:W-:Y:S01]  /*1b1a0*/  IADD3.X R11, PT, PT, R13, UR9, RZ, P2, !PT ;  /* 0x000000090d0b7c10 */ /* 0x000fe200097fe4ff */
        /* <DEDUP_REMOVED lines=11> */
[----:B------:R-:W-:Y:S02]  /*1b260*/  IADD3 R16, P2, PT, R8, UR11, RZ ;  /* 0x0000000b08107c10 */ /* 0x000fe4000ff5e0ff */
[----:B---3--:R-:W-:Y:S01]  /*1b270*/  LOP3.LUT R7, R209, R229, RZ, 0xfc, !PT ;  /* 0x000000e5d1077212 */ /* 0x008fe200078efcff */
[----:B------:R-:W-:Y:S01]  /*1b280*/  @P1 STS.128 [R239+0xf800], RZ ;  /* 0x00f800ffef001388 */ /* 0x000fe20000000c00 */
[----:B------:R-:W-:Y:S02]  /*1b290*/  IADD3.X R17, PT, PT, R9, UR9, RZ, P2, !PT ;  /* 0x0000000909117c10 */ /* 0x000fe400097fe4ff */
[----:B------:R-:W-:Y:S01]  /*1b2a0*/  LOP3.LUT R7, R7, R208, RZ, 0xfc, !PT ;  /* 0x000000d007077212 */ /* 0x000fe200078efcff */
[----:B------:R-:W-:Y:S01]  /*1b2b0*/  @!PT LDS RZ, [RZ] ;  /* 0x00000000fffff984 */ /* 0x000fe20000000800 */
[----:B------:R-:W-:Y:S01]  /*1b2c0*/  @!PT LDS RZ, [RZ] ;  /* 0x00000000fffff984 */ /* 0x000fe20000000800 */
[----:B------:R-:W-:Y:S01]  /*1b2d0*/  @!PT LDS RZ, [RZ] ;  /* 0x00000000fffff984 */ /* 0x000fe20000000800 */
[----:B------:R-:W-:Y:S01]  /*1b2e0*/  @!P1 LDGSTS.E.BYPASS.LTC128B.128 [R239+0x10000], desc[UR6][R10.64] ;  /* 0x100000000aef9fae */ /* 0x000fe2000b981a06 */
[----:B-1----:R-:W-:-:S03]  /*1b2f0*/  @!P1 IADD3 R18, P2, PT, R16, UR11, RZ ;  /* 0x0000000b10129c10 */ /* 0x002fc6000ff5e0ff */
[----:B------:R-:W-:Y:S01]  /*1b300*/  @P1 STS.128 [R239+0x10000], RZ ;  /* 0x010000ffef001388 */ /* 0x000fe20000000c00 */
[----:B------:R-:W-:Y:S02]  /*1b310*/  LEA R205, R7, UR8, 0x1 ;  /* 0x0000000807cd7c11 */ /* 0x000fe4000f8e08ff */
[----:B------:R-:W-:Y:S01]  /*1b320*/  @!P1 IADD3.X R19, PT, PT, R17, UR9, RZ, P2, !PT ;  /* 0x0000000911139c10 */ /* 0x000fe200097fe4ff */
[----:B------:R-:W-:Y:S01]  /*1b330*/  @!PT LDS RZ, [RZ] ;  /* 0x00000000fffff984 */ /* 0x000fe20000000800 */
[----:B------:R-:W-:Y:S01]  /*1b340*/  @!PT LDS RZ, [RZ] ;  /* 0x00000000fffff984 */ /* 0x000fe20000000800 */
[----:B------:R-:W-:Y:S01]  /*1b350*/  @!PT LDS RZ, [RZ] ;  /* 0x00000000fffff984 */ /* 0x000fe20000000800 */
[----:B------:R-:W-:Y:S02]  /*1b360*/  @!P1 LDGSTS.E.BYPASS.LTC128B.128 [R239+0x10800], desc[UR6][R8.64] ;  /* 0x1080000008ef9fae */ /* 0x000fe4000b981a06 */
[C---:B------:R-:W-:Y:S02]  /*1b370*/  IMAD.IADD R180, R205.reuse, 0x1, R212 ;  /* 0x00000001cdb47824 */ /* 0x040fe400078e02d4 */
        /* <DEDUP_REMOVED lines=11> */
[----:B------:R-:W-:-:S03]  /*1b430*/  USHF.L.U32 UR6, UR4, 0x8, URZ ;  /* 0x0000000804067899 */ /* 0x000fc600080006ff */
[----:B------:R-:W-:Y:S04]  /*1b440*/  @P1 STS.128 [R239+0x11800], RZ ;  /* 0x011800ffef001388 */ /* 0x000fe80000000c00 */
[----:B------:R-:W-:Y:S04]  /*1b450*/  LDSM.16.M88.4 R48, [R205] ;  /* 0x00000000cd30783b */ /* 0x000fe80000000200 */
[----:B------:R-:W3:Y:S04]  /*1b460*/  LDSM.16.M88.4 R28, [R185+0x2000] ;  /* 0x00200000b91c783b */ /* 0x000ee80000000200 */
[----:B------:R-:W4:Y:S04]  /*1b470*/  LDSM.16.M88.4 R20, [R185+0x2800] ;  /* 0x00280000b914783b */ /* 0x000f280000000200 */
[----:B--2---:R-:W1:Y:S04]  /*1b480*/  LDSM.16.M88.4 R12, [R185+0x3000] ;  /* 0x00300000b90c783b */ /* 0x004e680000000200 */
[----:B------:R-:W2:Y:S04]  /*1b490*/  LDSM.16.M88.4 R4, [R185+0x3800] ;  /* 0x00380000b904783b */ /* 0x000ea80000000200 */
        /* <DEDUP_REMOVED lines=10> */
[C---:B------:R-:W-:Y:S03]  /*1b540*/  HMMA.16816.F32 R28, R48.reuse, R30, RZ ;  /* 0x0000001e301c723c */ /* 0x040fe600000018ff */
[----:B------:R-:W3:Y:S04]  /*1b550*/  LDSM.16.M88.4 R64, [R185+0x8800] ;  /* 0x00880000b940783b */ /* 0x000ee80000000200 */
[----:B------:R-:W3:Y:S01]  /*1b560*/  LDSM.16.M88.4 R56, [R185+0x9000] ;  /* 0x00900000b938783b */ /* 0x000ee20000000200 */
[C---:B----4-:R-:W-:Y:S03]  /*1b570*/  HMMA.16816.F32 R24, R48.reuse, R20, RZ ;  /* 0x000000143018723c */ /* 0x050fe600000018ff */
[----:B------:R-:W4:Y:S04]  /*1b580*/  LDSM.16.M88.4 R176, [R185+0x9800] ;  /* 0x00980000b9b0783b */ /* 0x000f280000000200 */
[----:B------:R-:W-:Y:S01]  /*1b590*/  LDSM.16.M88.4 R180, [R180] ;  /* 0x00000000b4b4783b */ /* 0x000fe20000000200 */
[C---:B-1----:R-:W-:Y:S03]  /*1b5a0*/  HMMA.16816.F32 R16, R48.reuse, R12, RZ ;  /* 0x0000000c3010723c */ /* 0x042fe600000018ff */
[----:B------:R-:W1:Y:S04]  /*1b5b0*/  LDSM.16.M88.4 R44, [R214+0x2000] ;  /* 0x00200000d62c783b */ /* 0x000e680000000200 */
[----:B------:R-:W1:Y:S01]  /*1b5c0*/  LDSM.16.M88.4 R36, [R214+0x4800] ;  /* 0x00480000d624783b */ /* 0x000e620000000200 */
[C---:B--2---:R-:W-:Y:S03]  /*1b5d0*/  HMMA.16816.F32 R8, R48.reuse, R4, RZ ;  /* 0x000000043008723c */ /* 0x044fe600000018ff */
[----:B------:R-:W2:Y:S04]  /*1b5e0*/  LDSM.16.M88.4 R40, [R214+0x5000] ;  /* 0x00500000d628783b */ /* 0x000ea80000000200 */
[----:B------:R-:W-:Y:S01]  /*1b5f0*/  LDSM.16.M88.4 R184, [R214+0x4000] ;  /* 0x00400000d6b8783b */ /* 0x000fe20000000200 */
[C---:B-----5:R-:W-:Y:S03]  /*1b600*/  HMMA.16816.F32 R172, R48.reuse, R168, RZ ;  /* 0x000000a830ac723c */ /* 0x060fe600000018ff */
        /* <DEDUP_REMOVED lines=32> */
[----:B------:R-:W3:Y:S07]  /*1b810*/  LDSM.16.M88.4 R176, [R214+0x5800] ;  /* 0x00580000d6b0783b */ /* 0x000eee0000000200 */
[C---:B-1----:R-:W-:Y:S08]  /*1b820*/  HMMA.16816.F32 R32, R180.reuse, R44, R32 ;  /* 0x0000002cb420723c */ /* 0x042ff00000001820 */
[C---:B------:R-:W-:Y:S01]  /*1b830*/  HMMA.16816.F32 R28, R180.reuse, R46, R28 ;  /* 0x0000002eb41c723c */ /* 0x040fe2000000181c */
[----:B------:R-:W1:Y:S07]  /*1b840*/  LDSM.16.M88.4 R44, [R214+0x6000] ;  /* 0x00600000d62c783b */ /* 0x000e6e0000000200 */
[C---:B------:R-:W-:Y:S08]  /*1b850*/  HMMA.16816.F32 R164, R180.reuse, R36, R164 ;  /* 0x00000024b4a4723c */ /* 0x040ff000000018a4 */
[C---:B------:R-:W-:Y:S01]  /*1b860*/  HMMA.16816.F32 R128, R180.reuse, R38, R128 ;  /* 0x00000026b480723c */ /* 0x040fe20000001880 */
[----:B------:R-:W4:Y:S07]  /*1b870*/  LDSM.16.M88.4 R36, [R214+0x7800] ;  /* 0x00780000d624783b */ /* 0x000f2e0000000200 */
[C---:B--2---:R-:W-:Y:S08]  /*1b880*/  HMMA.16816.F32 R124, R180.reuse, R40, R124 ;  /* 0x00000028b47c723c */ /* 0x044ff0000000187c */
[C---:B------:R-:W-:Y:S01]  /*1b890*/  HMMA.16816.F32 R120, R180.reuse, R42, R120 ;  /* 0x0000002ab478723c */ /* 0x040fe20000001878 */
[----:B------:R-:W2:Y:S07]  /*1b8a0*/  LDSM.16.M88.4 R40, [R214+0x8000] ;  /* 0x00800000d628783b */ /* 0x000eae0000000200 */
        /* <DEDUP_REMOVED lines=21> */
[C---:B------:R-:W-:Y:S08]  /*1ba00*/  HMMA.16816.F32 R24, R180.reuse, R196, R24 ;  /* 0x000000c4b418723c */ /* 0x040ff00000001818 */
[----:B------:R-:W-:Y:S01]  /*1ba10*/  HMMA.16816.F32 R20, R180, R198, R20 ;  /* 0x000000c6b414723c */ /* 0x000fe20000001814 */
[----:B------:R-:W2:Y:S07]  /*1ba20*/  LDSM.16.M88.4 R196, [R214+0x7000] ;  /* 0x00700000d6c4783b */ /* 0x000eae0000000200 */
[C---:B---3--:R-:W-:Y:S08]  /*1ba30*/  HMMA.16816.F32 R32, R204.reuse, R176, R32 ;  /* 0x000000b0cc20723c */ /* 0x048ff00000001820 */
[----:B------:R-:W-:Y:S01]  /*1ba40*/  HMMA.16816.F32 R28, R204, R178, R28 ;  /* 0x000000b2cc1c723c */ /* 0x000fe2000000181c */
[----:B------:R-:W3:Y:S07]  /*1ba50*/  LDSM.16.M88.4 R176, [R3+0x9800] ;  /* 0x0098000003b0783b */ /* 0x000eee0000000200 */
[C---:B-----5:R-:W-:Y:S08]  /*1ba60*/  HMMA.16816.F32 R52, R180.reuse, R184, R52 ;  /* 0x000000b8b434723c */ /* 0x060ff00000001834 */
[C---:B------:R-:W-:Y:S01]  /*1ba70*/  HMMA.16816.F32 R48, R180.reuse, R186, R48 ;  /* 0x000000bab430723c */ /* 0x040fe20000001830 */
[----:B------:R-:W5:Y:S07]  /*1ba80*/  LDSM.16.M88.4 R184, [R3+0x6000] ;  /* 0x0060000003b8783b */ /* 0x000f6e0000000200 */
[C---:B------:R-:W-:Y:S08]  /*1ba90*/  HMMA.16816.F32 R60, R180.reuse, R188, R60 ;  /* 0x000000bcb43c723c */ /* 0x040ff0000000183c */
[----:B------:R-:W-:Y:S01]  /*1baa0*/  HMMA.16816.F32 R56, R180, R190, R56 ;  /* 0x000000beb438723c */ /* 0x000fe20000001838 */
[----:B------:R-:W5:Y:S07]  /*1bab0*/  LDSM.16.M88.4 R188, [R3+0x5800] ;  /* 0x0058000003bc783b */ /* 0x000f6e0000000200 */
[----:B-1----:R-:W-:Y:S01]  /*1bac0*/  HMMA.16816.F32 R24, R204, R44, R24 ;  /* 0x0000002ccc18723c */ /* 0x002fe20000001818 */
[----:B------:R-:W-:-:S02]  /*1bad0*/  IMAD.IADD R44, R212, 0x1, R213 ;  /* 0x00000001d42c7824 */ /* 0x000fc400078e02d5 */
[----:B------:R-:W-:-:S05]  /*1bae0*/  IMAD.IADD R212, R212, 0x1, R3 ;  /* 0x00000001d4d47824 */ /* 0x000fca00078e0203 */
[C---:B------:R-:W-:Y:S01]  /*1baf0*/  HMMA.16816.F32 R20, R204.reuse, R46, R20 ;  /* 0x0000002ecc14723c */ /* 0x040fe20000001814 */
[----:B------:R-:W-:Y:S07]  /*1bb00*/  LDSM.16.M88.4 R44, [R44] ;  /* 0x000000002c2c783b */ /* 0x000fee0000000200 */
[C---:B----4-:R-:W-:Y:S08]  /*1bb10*/  HMMA.16816.F32 R16, R204.reuse, R36, R16 ;  /* 0x00000024cc10723c */ /* 0x050ff00000001810 */
[C---:B------:R-:W-:Y:S01]  /*1bb20*/  HMMA.16816.F32 R12, R204.reuse, R38, R12 ;  /* 0x00000026cc0c723c */ /* 0x040fe2000000180c */
[----:B------:R-:W1:Y:S07]  /*1bb30*/  LDSM.16.M88.4 R36, [R212+0x9800] ;  /* 0x00980000d424783b */ /* 0x000e6e0000000200 */
[C---:B--2---:R-:W-:Y:S08]  /*1bb40*/  HMMA.16816.F32 R8, R204.reuse, R40, R8 ;  /* 0x00000028cc08723c */ /* 0x044ff00000001808 */
[----:B------:R-:W-:Y:S01]  /*1bb50*/  HMMA.16816.F32 R4, R204, R42, R4 ;  /* 0x0000002acc04723c */ /* 0x000fe20000001804 */
[----:B------:R-:W2:Y:S07]  /*1bb60*/  LDSM.16.M88.4 R40, [R212+0x2000] ;  /* 0x00200000d428783b */ /* 0x000eae0000000200 */
[C---:B------:R-:W-:Y:S08]  /*1bb70*/  HMMA.16816.F32 R68, R180.reuse, R192, R68 ;  /* 0x000000c0b444723c */ /* 0x040ff00000001844 */
[C---:B------:R-:W-:Y:S01]  /*1bb80*/  HMMA.16816.F32 R64, R180.reuse, R194, R64 ;  /* 0x000000c2b440723c */ /* 0x040fe20000001840 */
[----:B------:R-:W4:Y:S07]  /*1bb90*/  LDSM.16.M88.4 R192, [R3+0x5000] ;  /* 0x0050000003c0783b */ /* 0x000f2e0000000200 */
[C---:B------:R-:W-:Y:S08]  /*1bba0*/  HMMA.16816.F32 R100, R180.reuse, R200, R100 ;  /* 0x000000c8b464723c */ /* 0x040ff00000001864 */
[C---:B------:R-:W-:Y:S01]  /*1bbb0*/  HMMA.16816.F32 R96, R180.reuse, R202, R96 ;  /* 0x000000cab460723c */ /* 0x040fe20000001860 */
[----:B------:R-:W-:Y:S07]  /*1bbc0*/  LDSM.16.M88.4 R200, [R3+0x4000] ;  /* 0x0040000003c8783b */ /* 0x000fee0000000200 */
[C---:B------:R-:W-:Y:S08]  /*1bbd0*/  HMMA.16816.F32 R92, R180.reuse, R196, R92 ;  /* 0x000000c4b45c723c */ /* 0x040ff0000000185c */
[----:B------:R-:W-:Y:S01]  /*1bbe0*/  HMMA.16816.F32 R88, R180, R198, R88 ;  /* 0x000000c6b458723c */ /* 0x000fe20000001858 */
[----:B------:R-:W4:Y:S04]  /*1bbf0*/  LDSM.16.M88.4 R180, [R3+0x6800] ;  /* 0x0068000003b4783b */ /* 0x000f280000000200 */
[----:B------:R-:W4:Y:S03]  /*1bc00*/  LDSM.16.M88.4 R196, [R3+0x4800] ;  /* 0x0048000003c4783b */ /* 0x000f260000000200 */
[----:B---3--:R-:W-:Y:S01]  /*1bc10*/  HMMA.16816.F32 R48, R204, R178, R48 ;  /* 0x000000b2cc30723c */ /* 0x008fe20000001830 */
[----:B------:R-:W-:-:S05]  /*1bc20*/  IMAD.SHL.U32 R178, R227, 0x2, RZ ;  /* 0x00000002e3b27824 */ /* 0x000fca00078e00ff */
[----:B------:R-:W-:Y:S02]  /*1bc30*/  LOP3.LUT R178, R178, 0x6, RZ, 0xc0, !PT ;  /* 0x00000006b2b27812 */ /* 0x000fe400078ec0ff */
[----:B-----5:R-:W-:Y:S02]  /*1bc40*/  HMMA.16816.F32 R108, R204, R184, R108 ;  /* 0x000000b8cc6c723c */ /* 0x020fe4000000186c */
[----:B------:R-:W-:-:S06]  /*1bc50*/  LOP3.LUT R179, R178, UR6, RZ, 0xfc, !PT ;  /* 0x00000006b2b37c12 */ /* 0x000fcc000f8efcff */
[C---:B------:R-:W-:Y:S01]  /*1bc60*/  HMMA.16816.F32 R104, R204.reuse, R186, R104 ;  /* 0x000000bacc68723c */ /* 0x040fe20000001868 */
[----:B------:R-:W3:Y:S07]  /*1bc70*/  LDSM.16.M88.4 R184, [R212+0x2800] ;  /* 0x00280000d4b8783b */ /* 0x000eee0000000200 */
[C---:B------:R-:W-:Y:S08]  /*1bc80*/  HMMA.16816.F32 R116, R204.reuse, R188, R116 ;  /* 0x000000bccc74723c */ /* 0x040ff00000001874 */
[----:B------:R-:W-:Y:S01]  /*1bc90*/  HMMA.16816.F32 R112, R204, R190, R112 ;  /* 0x000000becc70723c */ /* 0x000fe20000001870 */
[----:B------:R-:W5:Y:S07]  /*1bca0*/  LDSM.16.M88.4 R188, [R3+0x7000] ;  /* 0x0070000003bc783b */ /* 0x000f6e0000000200 */
[----:B-1----:R-:W-:Y:S01]  /*1bcb0*/  HMMA.16816.F32 R48, R44, R38, R48 ;  /* 0x000000262c30723c */ /* 0x002fe20000001830 */
[----:B------:R-:W-:-:S05]  /*1bcc0*/  VIADD R38, R179, 0xfffffef9 ;  /* 0xfffffef9b3267836 */ /* 0x000fca0000000000 */
[C---:B------:R-:W-:Y:S02]  /*1bcd0*/  ISETP.GE.AND P2, PT, R38.reuse, R211, PT ;  /* 0x000000d32600720c */ /* 0x040fe40003f46270 */
[----:B--2---:R-:W-:Y:S01]  /*1bce0*/  HMMA.16816.F32 R32, R44, R40, R32 ;  /* 0x000000282c20723c */ /* 0x004fe20000001820 */
[----:B------:R-:W-:Y:S01]  /*1bcf0*/  VIADD R40, R179, 0xfffffe00 ;  /* 0xfffffe00b3287836 */ /* 0x000fe20000000000 */
[----:B------:R-:W-:-:S04]  /*1bd00*/  ISETP.GE.AND P6, PT, R38, R210, PT ;  /* 0x000000d22600720c */ /* 0x000fc80003fc6270 */
[C---:B------:R-:W-:Y:S02]  /*1bd10*/  ISETP.GE.AND P3, PT, R40.reuse, R211, PT ;  /* 0x000000d32800720c */ /* 0x040fe40003f66270 */
[----:B------:R-:W-:Y:S01]  /*1bd20*/  HMMA.16816.F32 R28, R44, R42, R28 ;  /* 0x0000002a2c1c723c */ /* 0x000fe2000000181c */
[----:B------:R-:W-:Y:S02]  /*1bd30*/  I2FP.F32.U32 R39, R40 ;  /* 0x0000002800277245 */ /* 0x000fe40000201000 */
[----:B------:R-:W-:Y:S01]  /*1bd40*/  ISETP.GE.AND P4, PT, R40, R210, PT ;  /* 0x000000d22800720c */ /* 0x000fe20003f86270 */
[----:B------:R-:W-:-:S04]  /*1bd50*/  VIADD R40, R179, 0xfffffe01 ;  /* 0xfffffe01b3287836 */ /* 0x000fc80000000000 */
[C---:B----4-:R-:W-:Y:S01]  /*1bd60*/  HMMA.16816.F32 R124, R204.reuse, R192, R124 ;  /* 0x000000c0cc7c723c */ /* 0x050fe2000000187c */
[----:B------:R-:W-:Y:S02]  /*1bd70*/  I2FP.F32.U32 R192, R38 ;  /* 0x0000002600c07245 */ /* 0x000fe40000201000 */
[----:B------:R-:W-:Y:S02]  /*1bd80*/  I2FP.F32.U32 R38, R40 ;  /* 0x0000002800267245 */ /* 0x000fe40000201000 */
[----:B------:R-:W-:Y:S01]  /*1bd90*/  ISETP.GE.AND P5, PT, R40, R211, PT ;  /* 0x000000d32800720c */ /* 0x000fe20003fa6270 */
[C---:B------:R-:W-:Y:S01]  /*1bda0*/  FFMA.FTZ R49, R192.reuse, UR5, R49 ;  /* 0x00000005c0317c23 */ /* 0x040fe20008010031 */
[----:B------:R-:W-:Y:S01]  /*1bdb0*/  FFMA.FTZ R192, R192, UR5, R51 ;  /* 0x00000005c0c07c23 */ /* 0x000fe20008010033 */
[----:B------:R-:W-:Y:S01]  /*1bdc0*/  HMMA.16816.F32 R96, R204, R182, R96 ;  /* 0x000000b6cc60723c */ /* 0x000fe20000001860 */
[----:B------:R-:W-:Y:S01]  /*1bdd0*/  FFMA.FTZ R183, R39, UR5, R34 ;  /* 0x0000000527b77c23 */ /* 0x000fe20008010022 */
[----:B------:R-:W-:-:S02]  /*1bde0*/  VIADD R34, R179, 0xfffffe08 ;  /* 0xfffffe08b3227836 */ /* 0x000fc40000000000 */
[----:B------:R-:W-:Y:S02]  /*1bdf0*/  FFMA.FTZ R35, R38, UR5, R35 ;  /* 0x0000000526237c23 */ /* 0x000fe40008010023 */
[----:B------:R-:W-:Y:S02]  /*1be00*/  FSEL R183, R183, -INF , !P4 ;  /* 0xff800000b7b77808 */ /* 0x000fe40006000000 */
[----:B------:R-:W-:Y:S01]  /*1be10*/  HMMA.16816.F32 R164, R204, R196, R164 ;  /* 0x000000c4cca4723c */ /* 0x000fe200000018a4 */
[----:B------:R-:W-:Y:S01]  /*1be20*/  FFMA.FTZ R196, R39, UR5, R32 ;  /* 0x0000000527c47c23 */ /* 0x000fe20008010020 */
[----:B------:R-:W-:Y:S02]  /*1be30*/  FSEL R32, R49, -INF , !P2 ;  /* 0xff80000031207808 */ /* 0x000fe40005000000 */
[----:B------:R-:W-:Y:S02]  /*1be40*/  ISETP.GE.AND P2, PT, R40, R210, PT ;  /* 0x000000d22800720c */ /* 0x000fe40003f46270 */
[----:B------:R-:W1:Y:S01]  /*1be50*/  LDSM.16.M88.4 R40, [R212+0x3000] ;  /* 0x00300000d428783b */ /* 0x000e620000000200 */
[----:B------:R-:W-:Y:S01]  /*1be60*/  FSEL R196, R196, -INF , !P3 ;  /* 0xff800000c4c47808 */ /* 0x000fe20005800000 */
[----:B---3--:R-:W-:Y:S01]  /*1be70*/  HMMA.16816.F32 R24, R44, R184, R24 ;  /* 0x000000b82c18723c */ /* 0x008fe20000001818 */
[----:B------:R-:W-:-:S02]  /*1be80*/  ISETP.GE.AND P3, PT, R34, R211, PT ;  /* 0x000000d32200720c */ /* 0x000fc40003f66270 */
[----:B------:R-:W-:Y:S02]  /*1be90*/  ISETP.GE.AND P4, PT, R34, R210, PT ;  /* 0x000000d22200720c */ /* 0x000fe40003f86270 */
[----:B------:R-:W-:Y:S01]  /*1bea0*/  FSEL R185, R35, -INF , !P2 ;  /* 0xff80000023b97808 */ /* 0x000fe20005000000 */
[C---:B------:R-:W-:Y:S02]  /*1beb0*/  VIADD R35, R179.reuse, 0xfffffe29 ;  /* 0xfffffe29b3237836 */ /* 0x040fe40000000000 */
[----:B------:R-:W-:Y:S01]  /*1bec0*/  HMMA.16816.F32 R128, R204, R198, R128 ;  /* 0x000000c6cc80723c */ /* 0x000fe20000001880 */
[----:B------:R-:W-:Y:S01]  /*1bed0*/  FFMA.FTZ R198, R38, UR5, R33 ;  /* 0x0000000526c67c23 */ /* 0x000fe20008010021 */
[----:B------:R-:W-:Y:S01]  /*1bee0*/  I2FP.F32.U32 R33, R34 ;  /* 0x0000002200217245 */ /* 0x000fe20000201000 */
[----:B------:R-:W-:-:S03]  /*1bef0*/  VIADD R38, R179, 0xfffffe09 ;  /* 0xfffffe09b3267836 */ /* 0x000fc60000000000 */
[----:B------:R-:W-:Y:S01]  /*1bf00*/  FSEL R198, R198, -INF , !P5 ;  /* 0xff800000c6c67808 */ /* 0x000fe20006800000 */
[C---:B------:R-:W-:Y:S01]  /*1bf10*/  FFMA.FTZ R30, R33.reuse, UR5, R30 ;  /* 0x00000005211e7c23 */ /* 0x040fe2000801001e */
[C---:B-----5:R-:W-:Y:S01]  /*1bf20*/  HMMA.16816.F32 R92, R204.reuse, R188, R92 ;  /* 0x000000bccc5c723c */ /* 0x060fe2000000185c */
[----:B------:R-:W-:Y:S01]  /*1bf30*/  FFMA.FTZ R188, R33, UR5, R28 ;  /* 0x0000000521bc7c23 */ /* 0x000fe2000801001c */
[----:B------:R-:W-:Y:S01]  /*1bf40*/  VIADD R28, R179, 0xfffffe10 ;  /* 0xfffffe10b31c7836 */ /* 0x000fe20000000000 */
[----:B------:R-:W-:Y:S02]  /*1bf50*/  I2FP.F32.U32 R34, R38 ;  /* 0x0000002600227245 */ /* 0x000fe40000201000 */
[-C--:B------:R-:W-:Y:S02]  /*1bf60*/  ISETP.GE.AND P5, PT, R38, R211.reuse, PT ;  /* 0x000000d32600720c */ /* 0x080fe40003fa6270 */
[----:B------:R-:W-:Y:S01]  /*1bf70*/  I2FP.F32.U32 R33, R28 ;  /* 0x0000001c00217245 */ /* 0x000fe20000201000 */
[----:B------:R-:W-:Y:S01]  /*1bf80*/  FFMA.FTZ R220, R34, UR5, R29 ;  /* 0x0000000522dc7c23 */ /* 0x000fe2000801001d */
[----:B------:R-:W-:Y:S01]  /*1bf90*/  FSEL R188, R188, -INF , !P3 ;  /* 0xff800000bcbc7808 */ /* 0x000fe20005800000 */
[----:B------:R-:W-:Y:S01]  /*1bfa0*/  FFMA.FTZ R31, R34, UR5, R31 ;  /* 0x00000005221f7c23 */ /* 0x000fe2000801001f */
[----:B------:R-:W-:Y:S01]  /*1bfb0*/  ISETP.GE.AND P2, PT, R38, R210, PT ;  /* 0x000000d22600720c */ /* 0x000fe20003f46270 */
[----:B------:R-:W-:Y:S01]  /*1bfc0*/  FFMA.FTZ R24, R33, UR5, R24 ;  /* 0x0000000521187c23 */ /* 0x000fe20008010018 */
[----:B------:R-:W-:Y:S01]  /*1bfd0*/  VIADD R29, R179, 0xfffffe11 ;  /* 0xfffffe11b31d7836 */ /* 0x000fe20000000000 */
[----:B------:R-:W-:Y:S01]  /*1bfe0*/  ISETP.GE.AND P3, PT, R28, R211, PT ;  /* 0x000000d31c00720c */ /* 0x000fe20003f66270 */
[----:B------:R-:W-:Y:S01]  /*1bff0*/  HMMA.16816.F32 R120, R204, R194, R120 ;  /* 0x000000c2cc78723c */ /* 0x000fe20000001878 */
[----:B------:R-:W-:-:S02]  /*1c000*/  FSEL R195, R30, -INF , !P4 ;  /* 0xff8000001ec37808 */ /* 0x000fc40006000000 */
[----:B------:R-:W-:Y:S02]  /*1c010*/  FSEL R220, R220, -INF , !P5 ;  /* 0xff800000dcdc7808 */ /* 0x000fe40006800000 */
[----:B------:R-:W-:Y:S02]  /*1c020*/  FSEL R197, R31, -INF , !P2 ;  /* 0xff8000001fc57808 */ /* 0x000fe40005000000 */
[----:B------:R-:W-:Y:S01]  /*1c030*/  FSEL R216, R24, -INF , !P3 ;  /* 0xff80000018d87808 */ /* 0x000fe20005800000 */
[----:B------:R-:W-:Y:S01]  /*1c040*/  HMMA.16816.F32 R20, R44, R186, R20 ;  /* 0x000000ba2c14723c */ /* 0x000fe20000001814 */
[-C--:B------:R-:W-:Y:S02]  /*1c050*/  ISETP.GE.AND P4, PT, R28, R210.reuse, PT ;  /* 0x000000d21c00720c */ /* 0x080fe40003f86270 */
[C---:B------:R-:W-:Y:S02]  /*1c060*/  ISETP.GE.AND P5, PT, R29.reuse, R211, PT ;  /* 0x000000d31d00720c */ /* 0x040fe40003fa6270 */
[----:B------:R-:W-:-:S02]  /*1c070*/  ISETP.GE.AND P2, PT, R29, R210, PT ;  /* 0x000000d21d00720c */ /* 0x000fc40003f46270 */
[----:B------:R-:W-:Y:S01]  /*1c080*/  I2FP.F32.U32 R24, R29 ;  /* 0x0000001d00187245 */ /* 0x000fe20000201000 */
[----:B------:R-:W-:Y:S01]  /*1c090*/  HMMA.16816.F32 R168, R204, R202, R168 ;  /* 0x000000cacca8723c */ /* 0x000fe200000018a8 */
[----:B------:R-:W2:Y:S01]  /*1c0a0*/  LDSM.16.M88.4 R28, [R212+0x3800] ;  /* 0x00380000d41c783b */ /* 0x000ea20000000200 */
[----:B------:R-:W-:Y:S01]  /*1c0b0*/  FFMA.FTZ R203, R33, UR5, R26 ;  /* 0x0000000521cb7c23 */ /* 0x000fe2000801001a */
[C---:B------:R-:W-:Y:S02]  /*1c0c0*/  VIADD R33, R179.reuse, 0xfffffe18 ;  /* 0xfffffe18b3217836 */ /* 0x040fe40000000000 */
[C---:B------:R-:W-:Y:S01]  /*1c0d0*/  FFMA.FTZ R202, R24.reuse, UR5, R25 ;  /* 0x0000000518ca7c23 */ /* 0x040fe20008010019 */
[----:B------:R-:W-:Y:S02]  /*1c0e0*/  VIADD R26, R179, 0xfffffe19 ;  /* 0xfffffe19b31a7836 */ /* 0x000fe40000000000 */
[----:B------:R-:W-:Y:S01]  /*1c0f0*/  FFMA.FTZ R27, R24, UR5, R27 ;  /* 0x00000005181b7c23 */ /* 0x000fe2000801001b */
[----:B------:R-:W-:Y:S01]  /*1c100*/  FSEL R203, R203, -INF , !P4 ;  /* 0xff800000cbcb7808 */ /* 0x000fe20006000000 */
[----:B-1----:R-:W-:Y:S01]  /*1c110*/  HMMA.16816.F32 R16, R44, R40, R16 ;  /* 0x000000282c10723c */ /* 0x002fe20000001810 */
[----:B------:R-:W-:-:S02]  /*1c120*/  I2FP.F32.U32 R25, R33 ;  /* 0x0000002100197245 */ /* 0x000fc40000201000 */
[----:B------:R-:W-:Y:S02]  /*1c130*/  I2FP.F32.U32 R34, R26 ;  /* 0x0000001a00227245 */ /* 0x000fe40000201000 */
[----:B------:R-:W-:Y:S01]  /*1c140*/  FSEL R202, R202, -INF , !P5 ;  /* 0xff800000caca7808 */ /* 0x000fe20006800000 */
[C---:B------:R-:W-:Y:S01]  /*1c150*/  FFMA.FTZ R20, R25.reuse, UR5, R20 ;  /* 0x0000000519147c23 */ /* 0x040fe20008010014 */
[----:B------:R-:W-:Y:S01]  /*1c160*/  FFMA.FTZ R22, R25, UR5, R22 ;  /* 0x0000000519167c23 */ /* 0x000fe20008010016 */
[C---:B------:R-:W-:Y:S01]  /*1c170*/  FFMA.FTZ R21, R34.reuse, UR5, R21 ;  /* 0x0000000522157c23 */ /* 0x040fe20008010015 */
[CC--:B------:R-:W-:Y:S01]  /*1c180*/  ISETP.GE.AND P3, PT, R33.reuse, R211.reuse, PT ;  /* 0x000000d32100720c */ /* 0x0c0fe20003f66270 */
[----:B------:R-:W-:Y:S01]  /*1c190*/  HMMA.16816.F32 R172, R204, R200, R172 ;  /* 0x000000c8ccac723c */ /* 0x000fe200000018ac */
[----:B------:R-:W-:Y:S01]  /*1c1a0*/  ISETP.GE.AND P4, PT, R33, R210, PT ;  /* 0x000000d22100720c */ /* 0x000fe20003f86270 */
[----:B------:R-:W-:Y:S01]  /*1c1b0*/  FFMA.FTZ R34, R34, UR5, R23 ;  /* 0x0000000522227c23 */ /* 0x000fe20008010017 */
[----:B------:R-:W-:Y:S01]  /*1c1c0*/  ISETP.GE.AND P5, PT, R26, R211, PT ;  /* 0x000000d31a00720c */ /* 0x000fe20003fa6270 */
[C---:B------:R-:W-:Y:S01]  /*1c1d0*/  VIADD R25, R179.reuse, 0xfffffe20 ;  /* 0xfffffe20b3197836 */ /* 0x040fe20000000000 */
[----:B------:R-:W-:Y:S01]  /*1c1e0*/  FSEL R218, R20, -INF , !P3 ;  /* 0xff80000014da7808 */ /* 0x000fe20005800000 */
[----:B------:R-:W-:Y:S01]  /*1c1f0*/  VIADD R33, R179, 0xfffffe28 ;  /* 0xfffffe28b3217836 */ /* 0x000fe20000000000 */
[----:B------:R-:W-:Y:S01]  /*1c200*/  FSEL R24, R22, -INF , !P4 ;  /* 0xff80000016187808 */ /* 0x000fe20006000000 */
[----:B------:R-:W-:Y:S01]  /*1c210*/  HMMA.16816.F32 R12, R44, R42, R12 ;  /* 0x0000002a2c0c723c */ /* 0x000fe2000000180c */
[----:B------:R-:W-:-:S02]  /*1c220*/  FSEL R200, R21, -INF , !P5 ;  /* 0xff80000015c87808 */ /* 0x000fc40006800000 */
[----:B------:R-:W1:Y:S01]  /*1c230*/  LDSM.16.M88.4 R20, [R212+0x4000] ;  /* 0x00400000d414783b */ /* 0x000e620000000200 */
[C---:B------:R-:W-:Y:S02]  /*1c240*/  ISETP.GE.AND P3, PT, R25.reuse, R211, PT ;  /* 0x000000d31900720c */ /* 0x040fe40003f66270 */
[-C--:B------:R-:W-:Y:S02]  /*1c250*/  ISETP.GE.AND P4, PT, R25, R210.reuse, PT ;  /* 0x000000d21900720c */ /* 0x080fe40003f86270 */
[----:B------:R-:W-:Y:S01]  /*1c260*/  I2FP.F32.U32 R25, R25 ;  /* 0x0000001900197245 */ /* 0x000fe20000201000 */
[----:B------:R-:W-:Y:S01]  /*1c270*/  HMMA.16816.F32 R100, R204, R180, R100 ;  /* 0x000000b4cc64723c */ /* 0x000fe20000001864 */
[----:B------:R-:W-:Y:S02]  /*1c280*/  FSEL R201, R27, -INF , !P2 ;  /* 0xff8000001bc97808 */ /* 0x000fe40005000000 */
[----:B------:R-:W-:Y:S01]  /*1c290*/  ISETP.GE.AND P2, PT, R26, R210, PT ;  /* 0x000000d21a00720c */ /* 0x000fe20003f46270 */
[----:B------:R-:W-:-:S02]  /*1c2a0*/  VIADD R26, R179, 0xfffffe21 ;  /* 0xfffffe21b31a7836 */ /* 0x000fc40000000000 */
[C---:B------:R-:W-:Y:S01]  /*1c2b0*/  FFMA.FTZ R16, R25.reuse, UR5, R16 ;  /* 0x0000000519107c23 */ /* 0x040fe20008010010 */
[----:B------:R-:W-:Y:S01]  /*1c2c0*/  FFMA.FTZ R18, R25, UR5, R18 ;  /* 0x0000000519127c23 */ /* 0x000fe20008010012 */
[----:B------:R-:W-:Y:S01]  /*1c2d0*/  FSEL R25, R34, -INF , !P2 ;  /* 0xff80000022197808 */ /* 0x000fe20005000000 */
[C---:B--2---:R-:W-:Y:S01]  /*1c2e0*/  HMMA.16816.F32 R8, R44.reuse, R28, R8 ;  /* 0x0000001c2c08723c */ /* 0x044fe20000001808 */
[----:B------:R-:W-:Y:S02]  /*1c2f0*/  I2FP.F32.U32 R38, R26 ;  /* 0x0000001a00267245 */ /* 0x000fe40000201000 */
[CC--:B------:R-:W-:Y:S02]  /*1c300*/  ISETP.GE.AND P5, PT, R26.reuse, R211.reuse, PT ;  /* 0x000000d31a00720c */ /* 0x0c0fe40003fa6270 */
[-C--:B------:R-:W-:Y:S01]  /*1c310*/  ISETP.GE.AND P2, PT, R26, R210.reuse, PT ;  /* 0x000000d21a00720c */ /* 0x080fe20003f46270 */
[----:B------:R-:W-:Y:S01]  /*1c320*/  FFMA.FTZ R17, R38, UR5, R17 ;  /* 0x0000000526117c23 */ /* 0x000fe20008010011 */
[----:B------:R-:W-:Y:S01]  /*1c330*/  FSEL R34, R16, -INF , !P3 ;  /* 0xff80000010227808 */ /* 0x000fe20005800000 */
[----:B------:R-:W-:Y:S01]  /*1c340*/  FFMA.FTZ R29, R38, UR5, R19 ;  /* 0x00000005261d7c23 */ /* 0x000fe20008010013 */
[----:B------:R-:W-:Y:S01]  /*1c350*/  FSEL R26, R18, -INF , !P4 ;  /* 0xff800000121a7808 */ /* 0x000fe20006000000 */
[----:B------:R-:W-:Y:S01]  /*1c360*/  VIADD R38, R179, 0xfffffe30 ;  /* 0xfffffe30b3267836 */ /* 0x000fe20000000000 */
[C---:B------:R-:W-:Y:S01]  /*1c370*/  ISETP.GE.AND P3, PT, R33.reuse, R211, PT ;  /* 0x000000d32100720c */ /* 0x040fe20003f66270 */
[----:B------:R-:W-:Y:S01]  /*1c380*/  HMMA.16816.F32 R4, R44, R30, R4 ;  /* 0x0000001e2c04723c */ /* 0x000fe20000001804 */
[----:B------:R-:W-:-:S02]  /*1c390*/  ISETP.GE.AND P4, PT, R33, R210, PT ;  /* 0x000000d22100720c */ /* 0x000fc40003f86270 */
[----:B------:R-:W-:Y:S02]  /*1c3a0*/  I2FP.F32.U32 R33, R33 ;  /* 0x0000002100217245 */ /* 0x000fe40000201000 */
[----:B------:R-:W-:Y:S02]  /*1c3b0*/  I2FP.F32.U32 R39, R38 ;  /* 0x0000002600277245 */ /* 0x000fe40000201000 */
[----:B------:R-:W-:Y:S01]  /*1c3c0*/  FSEL R27, R17, -INF , !P5 ;  /* 0xff800000111b7808 */ /* 0x000fe20006800000 */
[C---:B------:R-:W-:Y:S01]  /*1c3d0*/  FFMA.FTZ R28, R33.reuse, UR5, R12 ;  /* 0x00000005211c7c23 */ /* 0x040fe2000801000c */
[----:B------:R-:W-:Y:S01]  /*1c3e0*/  I2FP.F32.U32 R12, R35 ;  /* 0x00000023000c7245 */ /* 0x000fe20000201000 */
[----:B------:R-:W-:Y:S01]  /*1c3f0*/  FFMA.FTZ R14, R33, UR5, R14 ;  /* 0x00000005210e7c23 */ /* 0x000fe2000801000e */
[----:B------:R-:W-:Y:S01]  /*1c400*/  FFMA.FTZ R33, R39, UR5, R8 ;  /* 0x0000000527217c23 */ /* 0x000fe20008010008 */
[----:B------:R-:W-:Y:S01]  /*1c410*/  FSEL R29, R29, -INF , !P2 ;  /* 0xff8000001d1d7808 */ /* 0x000fe20005000000 */
[----:B------:R-:W2:Y:S01]  /*1c420*/  LDSM.16.M88.4 R16, [R3+0x7800] ;  /* 0x007800000310783b */ /* 0x000ea20000000200 */
[C---:B------:R-:W-:Y:S01]  /*1c430*/  FFMA.FTZ R13, R12.reuse, UR5, R13 ;  /* 0x000000050c0d7c23 */ /* 0x040fe2000801000d */
[----:B------:R-:W-:Y:S01]  /*1c440*/  FFMA.FTZ R15, R12, UR5, R15 ;  /* 0x000000050c0f7c23 */ /* 0x000fe2000801000f */
[----:B------:R-:W-:Y:S01]  /*1c450*/  VIADD R12, R179, 0xfffffe31 ;  /* 0xfffffe31b30c7836 */ /* 0x000fe20000000000 */
[C---:B------:R-:W-:Y:S01]  /*1c460*/  ISETP.GE.AND P5, PT, R35.reuse, R211, PT ;  /* 0x000000d32300720c */ /* 0x040fe20003fa6270 */
[----:B-1----:R-:W-:Y:S01]  /*1c470*/  HMMA.16816.F32 R172, R44, R20, R172 ;  /* 0x000000142cac723c */ /* 0x002fe200000018ac */
[----:B------:R-:W-:Y:S01]  /*1c480*/  ISETP.GE.AND P2, PT, R35, R210, PT ;  /* 0x000000d22300720c */ /* 0x000fe20003f46270 */
[----:B------:R-:W-:Y:S01]  /*1c490*/  FFMA.FTZ R20, R39, UR5, R10 ;  /* 0x0000000527147c23 */ /* 0x000fe2000801000a */
[----:B------:R-:W-:-:S02]  /*1c4a0*/  I2FP.F32.U32 R8, R12 ;  /* 0x0000000c00087245 */ /* 0x000fc40000201000 */
[----:B------:R-:W-:Y:S01]  /*1c4b0*/  FSEL R35, R13, -INF , !P5 ;  /* 0xff8000000d237808 */ /* 0x000fe20006800000 */
[----:B------:R-:W-:Y:S01]  /*1c4c0*/  VIADD R13, R179, 0xfffffe39 ;  /* 0xfffffe39b30d7836 */ /* 0x000fe20000000000 */
[----:B------:R-:W-:Y:S01]  /*1c4d0*/  FSEL R31, R15, -INF , !P2 ;  /* 0xff8000000f1f7808 */ /* 0x000fe20005000000 */
[C---:B------:R-:W-:Y:S01]  /*1c4e0*/  FFMA.FTZ R40, R8.reuse, UR5, R9 ;  /* 0x0000000508287c23 */ /* 0x040fe20008010009 */
[----:B------:R-:W-:Y:S01]  /*1c4f0*/  FFMA.FTZ R21, R8, UR5, R11 ;  /* 0x0000000508157c23 */ /* 0x000fe2000801000b */
[C---:B------:R-:W-:Y:S01]  /*1c500*/  ISETP.GE.AND P5, PT, R12.reuse, R211, PT ;  /* 0x000000d30c00720c */ /* 0x040fe20003fa6270 */
[----:B------:R-:W1:Y:S01]  /*1c510*/  LDSM.16.M88.4 R8, [R212+0x4800] ;  /* 0x00480000d408783b */ /* 0x000e620000000200 */
[----:B------:R-:W-:Y:S01]  /*1c520*/  ISETP.GE.AND P2, PT, R12, R210, PT ;  /* 0x000000d20c00720c */ /* 0x000fe20003f46270 */
[C---:B------:R-:W-:Y:S01]  /*1c530*/  VIADD R12, R179.reuse, 0xfffffe38 ;  /* 0xfffffe38b30c7836 */ /* 0x040fe20000000000 */
[----:B------:R-:W-:Y:S01]  /*1c540*/  FSEL R28, R28, -INF , !P3 ;  /* 0xff8000001c1c7808 */ /* 0x000fe20005800000 */
[----:B------:R-:W-:Y:S01]  /*1c550*/  HMMA.16816.F32 R168, R44, R22, R168 ;  /* 0x000000162ca8723c */ /* 0x000fe200000018a8 */
[----:B------:R-:W-:Y:S01]  /*1c560*/  FSEL R30, R14, -INF , !P4 ;  /* 0xff8000000e1e7808 */ /* 0x000fe20006000000 */
[----:B------:R-:W-:Y:S01]  /*1c570*/  VIADD R14, R179, 0xfffffe48 ;  /* 0xfffffe48b30e7836 */ /* 0x000fe20000000000 */
[----:B------:R-:W-:-:S02]  /*1c580*/  I2FP.F32.U32 R15, R12 ;  /* 0x0000000c000f7245 */ /* 0x000fc40000201000 */
        /* <DEDUP_REMOVED lines=9> */
[----:B------:R-:W-:Y:S01]  /*1c620*/  FSEL R21, R21, -INF , !P2 ;  /* 0xff80000015157808 */ /* 0x000fe20005000000 */
[----:B------:R-:W-:Y:S01]  /*1c630*/  FFMA.FTZ R7, R4, UR5, R7 ;  /* 0x0000000504077c23 */ /* 0x000fe20008010007 */
[----:B------:R-:W-:-:S02]  /*1c640*/  ISETP.GE.AND P4, PT, R12, R210, PT ;  /* 0x000000d20c00720c */ /* 0x000fc40003f86270 */
[CC--:B------:R-:W-:Y:S01]  /*1c650*/  ISETP.GE.AND P5, PT, R13.reuse, R211.reuse, PT ;  /* 0x000000d30d00720c */ /* 0x0c0fe20003fa6270 */
[C---:B--2---:R-:W-:Y:S01]  /*1c660*/  HMMA.16816.F32 R84, R204.reuse, R16, R84 ;  /* 0x00000010cc54723c */ /* 0x044fe20000001854 */
[----:B------:R-:W-:Y:S01]  /*1c670*/  ISETP.GE.AND P2, PT, R13, R210, PT ;  /* 0x000000d20d00720c */ /* 0x000fe20003f46270 */
[C---:B------:R-:W-:Y:S01]  /*1c680*/  VIADD R13, R179.reuse, 0xfffffe41 ;  /* 0xfffffe41b30d7836 */ /* 0x040fe20000000000 */
[----:B------:R-:W-:Y:S01]  /*1c690*/  FSEL R39, R6, -INF , !P4 ;  /* 0xff80000006277808 */ /* 0x000fe20006000000 */
[----:B------:R-:W-:Y:S01]  /*1c6a0*/  VIADD R17, R179, 0xfffffe50 ;  /* 0xfffffe50b3117836 */ /* 0x000fe20000000000 */
[----:B------:R-:W-:Y:S01]  /*1c6b0*/  FSEL R41, R5, -INF , !P5 ;  /* 0xff80000005297808 */ /* 0x000fe20006800000 */
[----:B------:R-:W-:Y:S01]  /*1c6c0*/  VIADD R16, R179, 0xfffffe58 ;  /* 0xfffffe58b3107836 */ /* 0x000fe20000000000 */
[----:B------:R-:W-:Y:S01]  /*1c6d0*/  FSEL R22, R7, -INF , !P2 ;  /* 0xff80000007167808 */ /* 0x000fe20005000000 */
[----:B------:R-:W-:Y:S01]  /*1c6e0*/  HMMA.16816.F32 R80, R204, R18, R80 ;  /* 0x00000012cc50723c */ /* 0x000fe20000001850 */
[----:B------:R-:W2:Y:S01]  /*1c6f0*/  LDSM.16.M88.4 R4, [R212+0x5000] ;  /* 0x00500000d404783b */ /* 0x000ea20000000200 */
[----:B------:R-:W-:Y:S01]  /*1c700*/  FSEL R33, R33, -INF , !P3 ;  /* 0xff80000021217808 */ /* 0x000fe20005800000 */
[C---:B------:R-:W-:Y:S01]  /*1c710*/  VIADD R19, R179.reuse, 0xfffffe51 ;  /* 0xfffffe51b3137836 */ /* 0x040fe20000000000 */
[-C--:B------:R-:W-:Y:S01]  /*1c720*/  ISETP.GE.AND P3, PT, R12, R211.reuse, PT ;  /* 0x000000d30c00720c */ /* 0x080fe20003f66270 */
[----:B------:R-:W-:Y:S01]  /*1c730*/  VIADD R12, R179, 0xfffffe40 ;  /* 0xfffffe40b30c7836 */ /* 0x000fe20000000000 */
[----:B------:R-:W-:-:S02]  /*1c740*/  ISETP.GE.AND P5, PT, R13, R211, PT ;  /* 0x000000d30d00720c */ /* 0x000fc40003fa6270 */
[----:B------:R-:W-:Y:S01]  /*1c750*/  FSEL R38, R38, -INF , !P3 ;  /* 0xff80000026267808 */ /* 0x000fe20005800000 */
[----:B-1----:R-:W-:Y:S01]  /*1c760*/  HMMA.16816.F32 R164, R44, R8, R164 ;  /* 0x000000082ca4723c */ /* 0x002fe200000018a4 */
[C---:B------:R-:W-:Y:S02]  /*1c770*/  ISETP.GE.AND P3, PT, R12.reuse, R211, PT ;  /* 0x000000d30c00720c */ /* 0x040fe40003f66270 */
[----:B------:R-:W-:Y:S02]  /*1c780*/  I2FP.F32.U32 R15, R12 ;  /* 0x0000000c000f7245 */ /* 0x000fe40000201000 */
[-C--:B------:R-:W-:Y:S02]  /*1c790*/  ISETP.GE.AND P4, PT, R12, R210.reuse, PT ;  /* 0x000000d20c00720c */ /* 0x080fe40003f86270 */
[----:B------:R-:W-:Y:S01]  /*1c7a0*/  I2FP.F32.U32 R12, R13 ;  /* 0x0000000d000c7245 */ /* 0x000fe20000201000 */
[----:B------:R-:W-:Y:S01]  /*1c7b0*/  FFMA.FTZ R23, R15, UR5, R172 ;  /* 0x000000050f177c23 */ /* 0x000fe200080100ac */
[----:B------:R-:W-:Y:S01]  /*1c7c0*/  ISETP.GE.AND P2, PT, R13, R210, PT ;  /* 0x000000d20d00720c */ /* 0x000fe20003f46270 */
[----:B------:R-:W-:-:S02]  /*1c7d0*/  VIADD R13, R179, 0xfffffe49 ;  /* 0xfffffe49b30d7836 */ /* 0x000fc40000000000 */
[----:B------:R-:W-:Y:S01]  /*1c7e0*/  FFMA.FTZ R42, R15, UR5, R174 ;  /* 0x000000050f2a7c23 */ /* 0x000fe200080100ae */
[----:B------:R-:W-:Y:S01]  /*1c7f0*/  I2FP.F32.U32 R15, R14 ;  /* 0x0000000e000f7245 */ /* 0x000fe20000201000 */
[C---:B------:R-:W-:Y:S01]  /*1c800*/  FFMA.FTZ R172, R12.reuse, UR5, R173 ;  /* 0x000000050cac7c23 */ /* 0x040fe200080100ad */
[----:B------:R-:W-:Y:S01]  /*1c810*/  FSEL R23, R23, -INF , !P3 ;  /* 0xff80000017177808 */ /* 0x000fe20005800000 */
[----:B------:R-:W-:Y:S01]  /*1c820*/  FFMA.FTZ R43, R12, UR5, R175 ;  /* 0x000000050c2b7c23 */ /* 0x000fe200080100af */
[----:B------:R-:W-:Y:S01]  /*1c830*/  I2FP.F32.U32 R8, R13 ;  /* 0x0000000d00087245 */ /* 0x000fe20000201000 */
[C---:B------:R-:W-:Y:S01]  /*1c840*/  FFMA.FTZ R168, R15.reuse, UR5, R168 ;  /* 0x000000050fa87c23 */ /* 0x040fe200080100a8 */
[-C--:B------:R-:W-:Y:S01]  /*1c850*/  ISETP.GE.AND P3, PT, R14, R211.reuse, PT ;  /* 0x000000d30e00720c */ /* 0x080fe20003f66270 */
[----:B------:R-:W-:Y:S01]  /*1c860*/  FFMA.FTZ R49, R15, UR5, R170 ;  /* 0x000000050f317c23 */ /* 0x000fe200080100aa */
[----:B------:R-:W-:Y:S01]  /*1c870*/  FSEL R172, R172, -INF , !P5 ;  /* 0xff800000acac7808 */ /* 0x000fe20006800000 */
[----:B------:R-:W-:Y:S01]  /*1c880*/  FFMA.FTZ R9, R8, UR5, R169 ;  /* 0x0000000508097c23 */ /* 0x000fe200080100a9 */
[----:B------:R-:W-:Y:S01]  /*1c890*/  ISETP.GE.AND P5, PT, R13, R211, PT ;  /* 0x000000d30d00720c */ /* 0x000fe20003fa6270 */
[----:B------:R-:W-:Y:S01]  /*1c8a0*/  HMMA.16816.F32 R128, R44, R10, R128 ;  /* 0x0000000a2c80723c */ /* 0x000fe20000001880 */
[----:B------:R-:W-:Y:S01]  /*1c8b0*/  FSEL R42, R42, -INF , !P4 ;  /* 0xff8000002a2a7808 */ /* 0x000fe20006000000 */
[----:B------:R-:W-:Y:S01]  /*1c8c0*/  FFMA.FTZ R171, R8, UR5, R171 ;  /* 0x0000000508ab7c23 */ /* 0x000fe200080100ab */
[----:B------:R-:W-:-:S02]  /*1c8d0*/  FSEL R43, R43, -INF , !P2 ;  /* 0xff8000002b2b7808 */ /* 0x000fc40005000000 */
[----:B------:R-:W-:Y:S02]  /*1c8e0*/  FSEL R169, R168, -INF , !P3 ;  /* 0xff800000a8a97808 */ /* 0x000fe40005800000 */
[-C--:B------:R-:W-:Y:S01]  /*1c8f0*/  ISETP.GE.AND P4, PT, R14, R210.reuse, PT ;  /* 0x000000d20e00720c */ /* 0x080fe20003f86270 */
[----:B------:R-:W-:Y:S01]  /*1c900*/  HMMA.16816.F32 R52, R204, R176, R52 ;  /* 0x000000b0cc34723c */ /* 0x000fe20000001834 */
[-C--:B------:R-:W-:Y:S02]  /*1c910*/  ISETP.GE.AND P2, PT, R13, R210.reuse, PT ;  /* 0x000000d20d00720c */ /* 0x080fe40003f46270 */
[----:B------:R-:W-:Y:S01]  /*1c920*/  FSEL R168, R9, -INF , !P5 ;  /* 0xff80000009a87808 */ /* 0x000fe20006800000 */
[----:B------:R-:W1:Y:S01]  /*1c930*/  LDSM.16.M88.4 R12, [R3+0x8000] ;  /* 0x00800000030c783b */ /* 0x000e620000000200 */
[----:B------:R-:W-:Y:S02]  /*1c940*/  FSEL R49, R49, -INF , !P4 ;  /* 0xff80000031317808 */ /* 0x000fe40006000000 */
[C---:B------:R-:W-:Y:S01]  /*1c950*/  ISETP.GE.AND P3, PT, R17.reuse, R211, PT ;  /* 0x000000d31100720c */ /* 0x040fe20003f66270 */
[----:B------:R-:W3:Y:S01]  /*1c960*/  LDSM.16.M88.4 R8, [R212+0x5800] ;  /* 0x00580000d408783b */ /* 0x000ee20000000200 */
[----:B------:R-:W-:Y:S01]  /*1c970*/  ISETP.GE.AND P4, PT, R17, R210, PT ;  /* 0x000000d21100720c */ /* 0x000fe20003f86270 */
[----:B--2---:R-:W-:Y:S01]  /*1c980*/  HMMA.16816.F32 R124, R44, R4, R124 ;  /* 0x000000042c7c723c */ /* 0x004fe2000000187c */
[----:B------:R-:W-:-:S02]  /*1c990*/  I2FP.F32.U32 R17, R17 ;  /* 0x0000001100117245 */ /* 0x000fc40000201000 */
[----:B------:R-:W-:Y:S02]  /*1c9a0*/  I2FP.F32.U32 R18, R19 ;  /* 0x0000001300127245 */ /* 0x000fe40000201000 */
[----:B------:R-:W-:Y:S01]  /*1c9b0*/  I2FP.F32.U32 R5, R16 ;  /* 0x0000001000057245 */ /* 0x000fe20000201000 */
[C---:B------:R-:W-:Y:S01]  /*1c9c0*/  FFMA.FTZ R166, R17.reuse, UR5, R166 ;  /* 0x0000000511a67c23 */ /* 0x040fe200080100a6 */
[----:B------:R-:W-:Y:S01]  /*1c9d0*/  FFMA.FTZ R170, R17, UR5, R164 ;  /* 0x0000000511aa7c23 */ /* 0x000fe200080100a4 */
[C---:B------:R-:W-:Y:S01]  /*1c9e0*/  FFMA.FTZ R4, R18.reuse, UR5, R165 ;  /* 0x0000000512047c23 */ /* 0x040fe200080100a5 */
[----:B------:R-:W-:Y:S01]  /*1c9f0*/  ISETP.GE.AND P5, PT, R19, R211, PT ;  /* 0x000000d31300720c */ /* 0x000fe20003fa6270 */
[----:B------:R-:W-:Y:S01]  /*1ca00*/  VIADD R17, R179, 0xfffffe59 ;  /* 0xfffffe59b3117836 */ /* 0x000fe20000000000 */
[----:B------:R-:W-:Y:S01]  /*1ca10*/  FSEL R164, R171, -INF , !P2 ;  /* 0xff800000aba47808 */ /* 0x000fe20005000000 */
[----:B------:R-:W-:Y:S01]  /*1ca20*/  FFMA.FTZ R18, R18, UR5, R167 ;  /* 0x0000000512127c23 */ /* 0x000fe200080100a7 */
[----:B------:R-:W-:Y:S01]  /*1ca30*/  FSEL R165, R166, -INF , !P4 ;  /* 0xff800000a6a57808 */ /* 0x000fe20006000000 */
[----:B------:R-:W-:Y:S01]  /*1ca40*/  FFMA.FTZ R166, R5, UR5, R128 ;  /* 0x0000000505a67c23 */ /* 0x000fe20008010080 */
[----:B------:R-:W-:Y:S01]  /*1ca50*/  ISETP.GE.AND P2, PT, R19, R210, PT ;  /* 0x000000d21300720c */ /* 0x000fe20003f46270 */
[----:B------:R-:W-:Y:S01]  /*1ca60*/  FFMA.FTZ R130, R5, UR5, R130 ;  /* 0x0000000505827c23 */ /* 0x000fe20008010082 */
[----:B------:R-:W-:Y:S01]  /*1ca70*/  FSEL R167, R4, -INF , !P5 ;  /* 0xff80000004a77808 */ /* 0x000fe20006800000 */
[----:B------:R-:W-:Y:S01]  /*1ca80*/  VIADD R5, R179, 0xfffffe60 ;  /* 0xfffffe60b3057836 */ /* 0x000fe20000000000 */
[----:B------:R-:W-:Y:S01]  /*1ca90*/  I2FP.F32.U32 R4, R17 ;  /* 0x0000001100047245 */ /* 0x000fe20000201000 */
[----:B------:R-:W-:Y:S01]  /*1caa0*/  HMMA.16816.F32 R120, R44, R6, R120 ;  /* 0x000000062c78723c */ /* 0x000fe20000001878 */
[----:B------:R-:W-:-:S02]  /*1cab0*/  FSEL R128, R18, -INF , !P2 ;  /* 0xff80000012807808 */ /* 0x000fc40005000000 */
[C---:B------:R-:W-:Y:S01]  /*1cac0*/  ISETP.GE.AND P5, PT, R17.reuse, R211, PT ;  /* 0x000000d31100720c */ /* 0x040fe20003fa6270 */
[C---:B------:R-:W-:Y:S01]  /*1cad0*/  FFMA.FTZ R6, R4.reuse, UR5, R129 ;  /* 0x0000000504067c23 */ /* 0x040fe20008010081 */
[-C--:B------:R-:W-:Y:S01]  /*1cae0*/  ISETP.GE.AND P2, PT, R17, R210.reuse, PT ;  /* 0x000000d21100720c */ /* 0x080fe20003f46270 */
[----:B------:R-:W-:Y:S01]  /*1caf0*/  FFMA.FTZ R4, R4, UR5, R131 ;  /* 0x0000000504047c23 */ /* 0x000fe20008010083 */
[----:B------:R-:W-:Y:S01]  /*1cb00*/  FSEL R170, R170, -INF , !P3 ;  /* 0xff800000aaaa7808 */ /* 0x000fe20005800000 */
[----:B------:R-:W-:Y:S01]  /*1cb10*/  HMMA.16816.F32 R52, R44, R36, R52 ;  /* 0x000000242c34723c */ /* 0x000fe20000001834 */
[C---:B------:R-:W-:Y:S02]  /*1cb20*/  ISETP.GE.AND P4, PT, R16.reuse, R210, PT ;  /* 0x000000d21000720c */ /* 0x040fe40003f86270 */
[----:B------:R-:W-:Y:S02]  /*1cb30*/  I2FP.F32.U32 R17, R5 ;  /* 0x0000000500117245 */ /* 0x000fe40000201000 */
[-C--:B------:R-:W-:Y:S01]  /*1cb40*/  ISETP.GE.AND P3, PT, R16, R211.reuse, PT ;  /* 0x000000d31000720c */ /* 0x080fe20003f66270 */
[----:B------:R-:W-:Y:S01]  /*1cb50*/  VIADD R16, R179, 0xfffffe61 ;  /* 0xfffffe61b3107836 */ /* 0x000fe20000000000 */
[----:B------:R-:W-:Y:S01]  /*1cb60*/  FSEL R129, R130, -INF , !P4 ;  /* 0xff80000082817808 */ /* 0x000fe20006000000 */
[----:B------:R-:W-:Y:S01]  /*1cb70*/  FFMA.FTZ R130, R17, UR5, R124 ;  /* 0x0000000511827c23 */ /* 0x000fe2000801007c */
[----:B------:R-:W-:Y:S01]  /*1cb80*/  FSEL R166, R166, -INF , !P3 ;  /* 0xff800000a6a67808 */ /* 0x000fe20005800000 */
[----:B-1----:R-:W-:Y:S01]  /*1cb90*/  HMMA.16816.F32 R76, R204, R12, R76 ;  /* 0x0000000ccc4c723c */ /* 0x002fe2000000184c */
[----:B------:R-:W-:Y:S01]  /*1cba0*/  ISETP.GE.AND P3, PT, R5, R211, PT ;  /* 0x000000d30500720c */ /* 0x000fe20003f66270 */
[----:B------:R-:W-:Y:S01]  /*1cbb0*/  FFMA.FTZ R126, R17, UR5, R126 ;  /* 0x00000005117e7c23 */ /* 0x000fe2000801007e */
[----:B------:R-:W-:-:S02]  /*1cbc0*/  FSEL R131, R6, -INF , !P5 ;  /* 0xff80000006837808 */ /* 0x000fc40006800000 */
[----:B------:R-:W-:Y:S02]  /*1cbd0*/  ISETP.GE.AND P4, PT, R5, R210, PT ;  /* 0x000000d20500720c */ /* 0x000fe40003f86270 */
[----:B------:R-:W-:Y:S01]  /*1cbe0*/  FSEL R124, R4, -INF , !P2 ;  /* 0xff800000047c7808 */ /* 0x000fe20005000000 */
[----:B---3--:R-:W-:Y:S01]  /*1cbf0*/  HMMA.16816.F32 R116, R44, R8, R116 ;  /* 0x000000082c74723c */ /* 0x008fe20000001874 */
[----:B------:R-:W1:Y:S01]  /*1cc00*/  LDSM.16.M88.4 R4, [R3+0x8800] ;  /* 0x008800000304783b */ /* 0x000e620000000200 */
[----:B------:R-:W-:Y:S01]  /*1cc10*/  I2FP.F32.U32 R12, R16 ;  /* 0x00000010000c7245 */ /* 0x000fe20000201000 */
[C---:B------:R-:W-:Y:S01]  /*1cc20*/  VIADD R8, R179.reuse, 0xfffffe68 ;  /* 0xfffffe68b3087836 */ /* 0x040fe20000000000 */
[CC--:B------:R-:W-:Y:S01]  /*1cc30*/  ISETP.GE.AND P5, PT, R16.reuse, R211.reuse, PT ;  /* 0x000000d31000720c */ /* 0x0c0fe20003fa6270 */
[----:B------:R-:W-:Y:S01]  /*1cc40*/  VIADD R9, R179, 0xfffffe69 ;  /* 0xfffffe69b3097836 */ /* 0x000fe20000000000 */
[----:B------:R-:W-:Y:S01]  /*1cc50*/  ISETP.GE.AND P2, PT, R16, R210, PT ;  /* 0x000000d21000720c */ /* 0x000fe20003f46270 */
[C---:B------:R-:W-:Y:S01]  /*1cc60*/  FFMA.FTZ R171, R12.reuse, UR5, R125 ;  /* 0x000000050cab7c23 */ /* 0x040fe2000801007d */
[----:B------:R-:W-:Y:S01]  /*1cc70*/  I2FP.F32.U32 R13, R8 ;  /* 0x00000008000d7245 */ /* 0x000fe20000201000 */
[----:B------:R-:W2:Y:S01]  /*1cc80*/  LDSM.16.M88.4 R16, [R212+0x6000] ;  /* 0x00600000d410783b */ /* 0x000ea20000000200 */
[----:B------:R-:W-:Y:S01]  /*1cc90*/  FFMA.FTZ R12, R12, UR5, R127 ;  /* 0x000000050c0c7c23 */ /* 0x000fe2000801007f */
[----:B------:R-:W-:Y:S01]  /*1cca0*/  FSEL R125, R126, -INF , !P4 ;  /* 0xff8000007e7d7808 */ /* 0x000fe20006000000 */
[----:B------:R-:W-:Y:S01]  /*1ccb0*/  HMMA.16816.F32 R72, R204, R14, R72 ;  /* 0x0000000ecc48723c */ /* 0x000fe20000001848 */
[----:B------:R-:W-:Y:S01]  /*1ccc0*/  FSEL R130, R130, -INF , !P3 ;  /* 0xff80000082827808 */ /* 0x000fe20005800000 */
[C---:B------:R-:W-:Y:S01]  /*1ccd0*/  FFMA.FTZ R126, R13.reuse, UR5, R120 ;  /* 0x000000050d7e7c23 */ /* 0x040fe20008010078 */
[C---:B------:R-:W-:Y:S01]  /*1cce0*/  ISETP.GE.AND P3, PT, R8.reuse, R211, PT ;  /* 0x000000d30800720c */ /* 0x040fe20003f66270 */
[----:B------:R-:W-:Y:S01]  /*1ccf0*/  FFMA.FTZ R122, R13, UR5, R122 ;  /* 0x000000050d7a7c23 */ /* 0x000fe2000801007a */
[----:B------:R-:W-:Y:S01]  /*1cd00*/  FSEL R127, R171, -INF , !P5 ;  /* 0xff800000ab7f7808 */ /* 0x000fe20006800000 */
[----:B------:R-:W-:Y:S01]  /*1cd10*/  VIADD R13, R179, 0xfffffe71 ;  /* 0xfffffe71b30d7836 */ /* 0x000fe20000000000 */
[----:B------:R-:W-:Y:S01]  /*1cd20*/  ISETP.GE.AND P4, PT, R8, R210, PT ;  /* 0x000000d20800720c */ /* 0x000fe20003f86270 */
[----:B------:R-:W-:Y:S01]  /*1cd30*/  HMMA.16816.F32 R112, R44, R10, R112 ;  /* 0x0000000a2c70723c */ /* 0x000fe20000001870 */
[----:B------:R-:W-:-:S02]  /*1cd40*/  FSEL R120, R12, -INF , !P2 ;  /* 0xff8000000c787808 */ /* 0x000fc40005000000 */
[C---:B------:R-:W-:Y:S02]  /*1cd50*/  ISETP.GE.AND P5, PT, R9.reuse, R211, PT ;  /* 0x000000d30900720c */ /* 0x040fe40003fa6270 */
[----:B------:R-:W-:Y:S02]  /*1cd60*/  I2FP.F32.U32 R8, R9 ;  /* 0x0000000900087245 */ /* 0x000fe40000201000 */
[----:B------:R-:W-:Y:S01]  /*1cd70*/  ISETP.GE.AND P2, PT, R9, R210, PT ;  /* 0x000000d20900720c */ /* 0x000fe20003f46270 */
[----:B------:R-:W-:Y:S01]  /*1cd80*/  VIADD R9, R179, 0xfffffe70 ;  /* 0xfffffe70b3097836 */ /* 0x000fe20000000000 */
[----:B------:R-:W-:Y:S01]  /*1cd90*/  FSEL R126, R126, -INF , !P3 ;  /* 0xff8000007e7e7808 */ /* 0x000fe20005800000 */
[C---:B------:R-:W-:Y:S01]  /*1cda0*/  FFMA.FTZ R12, R8.reuse, UR5, R121 ;  /* 0x00000005080c7c23 */ /* 0x040fe20008010079 */
[----:B------:R-:W-:Y:S01]  /*1cdb0*/  FFMA.FTZ R8, R8, UR5, R123 ;  /* 0x0000000508087c23 */ /* 0x000fe2000801007b */
[----:B------:R-:W-:Y:S02]  /*1cdc0*/  FSEL R121, R122, -INF , !P4 ;  /* 0xff8000007a797808 */ /* 0x000fe40006000000 */
[----:B------:R-:W-:-:S02]  /*1cdd0*/  I2FP.F32.U32 R15, R9 ;  /* 0x00000009000f7245 */ /* 0x000fc40000201000 */
[CC--:B------:R-:W-:Y:S02]  /*1cde0*/  ISETP.GE.AND P3, PT, R9.reuse, R211.reuse, PT ;  /* 0x000000d30900720c */ /* 0x0c0fe40003f66270 */
[----:B------:R-:W-:Y:S01]  /*1cdf0*/  ISETP.GE.AND P4, PT, R9, R210, PT ;  /* 0x000000d20900720c */ /* 0x000fe20003f86270 */
[----:B------:R-:W-:Y:S01]  /*1ce00*/  FFMA.FTZ R122, R15, UR5, R116 ;  /* 0x000000050f7a7c23 */ /* 0x000fe20008010074 */
[----:B------:R-:W-:Y:S01]  /*1ce10*/  FSEL R116, R8, -INF , !P2 ;  /* 0xff80000008747808 */ /* 0x000fe20005000000 */
[----:B-1----:R-:W-:Y:S01]  /*1ce20*/  HMMA.16816.F32 R68, R204, R4, R68 ;  /* 0x00000004cc44723c */ /* 0x002fe20000001844 */
[----:B------:R-:W1:Y:S01]  /*1ce30*/  LDSM.16.M88.4 R8, [R212+0x6800] ;  /* 0x00680000d408783b */ /* 0x000e620000000200 */
[----:B------:R-:W-:Y:S01]  /*1ce40*/  FSEL R123, R12, -INF , !P5 ;  /* 0xff8000000c7b7808 */ /* 0x000fe20006800000 */
[----:B------:R-:W-:Y:S01]  /*1ce50*/  VIADD R4, R179, 0xfffffe79 ;  /* 0xfffffe79b3047836 */ /* 0x000fe20000000000 */
[----:B------:R-:W-:Y:S01]  /*1ce60*/  ISETP.GE.AND P5, PT, R13, R211, PT ;  /* 0x000000d30d00720c */ /* 0x000fe20003fa6270 */
[----:B------:R-:W-:Y:S01]  /*1ce70*/  FFMA.FTZ R118, R15, UR5, R118 ;  /* 0x000000050f767c23 */ /* 0x000fe20008010076 */
[----:B------:R-:W-:-:S02]  /*1ce80*/  I2FP.F32.U32 R12, R13 ;  /* 0x0000000d000c7245 */ /* 0x000fc40000201000 */
[----:B------:R-:W-:Y:S01]  /*1ce90*/  ISETP.GE.AND P2, PT, R13, R210, PT ;  /* 0x000000d20d00720c */ /* 0x000fe20003f46270 */
[C---:B------:R-:W-:Y:S01]  /*1cea0*/  VIADD R13, R179.reuse, 0xfffffe78 ;  /* 0xfffffe78b30d7836 */ /* 0x040fe20000000000 */
[----:B------:R-:W-:Y:S01]  /*1ceb0*/  FSEL R122, R122, -INF , !P3 ;  /* 0xff8000007a7a7808 */ /* 0x000fe20005800000 */
[C---:B------:R-:W-:Y:S01]  /*1cec0*/  FFMA.FTZ R171, R12.reuse, UR5, R117 ;  /* 0x000000050cab7c23 */ /* 0x040fe20008010075 */
[----:B------:R-:W-:Y:S01]  /*1ced0*/  FFMA.FTZ R119, R12, UR5, R119 ;  /* 0x000000050c777c23 */ /* 0x000fe20008010077 */
[----:B------:R-:W-:Y:S01]  /*1cee0*/  I2FP.F32.U32 R12, R4 ;  /* 0x00000004000c7245 */ /* 0x000fe20000201000 */
[C---:B--2---:R-:W-:Y:S01]  /*1cef0*/  HMMA.16816.F32 R108, R44.reuse, R16, R108 ;  /* 0x000000102c6c723c */ /* 0x044fe2000000186c */
[----:B------:R-:W-:Y:S01]  /*1cf00*/  I2FP.F32.U32 R5, R13 ;  /* 0x0000000d00057245 */ /* 0x000fe20000201000 */
[----:B------:R-:W-:Y:S01]  /*1cf10*/  VIADD R17, R179, 0xfffffe81 ;  /* 0xfffffe81b3117836 */ /* 0x000fe20000000000 */
[----:B------:R-:W-:Y:S01]  /*1cf20*/  FSEL R117, R118, -INF , !P4 ;  /* 0xff80000076757808 */ /* 0x000fe20006000000 */
[C---:B------:R-:W-:Y:S01]  /*1cf30*/  FFMA.FTZ R14, R12.reuse, UR5, R113 ;  /* 0x000000050c0e7c23 */ /* 0x040fe20008010071 */
[-C--:B------:R-:W-:Y:S01]  /*1cf40*/  ISETP.GE.AND P3, PT, R13, R211.reuse, PT ;  /* 0x000000d30d00720c */ /* 0x080fe20003f66270 */
[----:B------:R-:W-:Y:S01]  /*1cf50*/  FFMA.FTZ R114, R5, UR5, R114 ;  /* 0x0000000505727c23 */ /* 0x000fe20008010072 */
[----:B------:R-:W-:Y:S01]  /*1cf60*/  ISETP.GE.AND P4, PT, R13, R210, PT ;  /* 0x000000d20d00720c */ /* 0x000fe20003f86270 */
[----:B------:R-:W-:Y:S01]  /*1cf70*/  FFMA.FTZ R13, R5, UR5, R112 ;  /* 0x00000005050d7c23 */ /* 0x000fe20008010070 */
[----:B------:R-:W-:Y:S01]  /*1cf80*/  FSEL R171, R171, -INF , !P5 ;  /* 0xff800000abab7808 */ /* 0x000fe20006800000 */
[----:B------:R-:W-:Y:S01]  /*1cf90*/  FFMA.FTZ R16, R12, UR5, R115 ;  /* 0x000000050c107c23 */ /* 0x000fe20008010073 */
[----:B------:R-:W-:Y:S01]  /*1cfa0*/  ISETP.GE.AND P5, PT, R4, R211, PT ;  /* 0x000000d30400720c */ /* 0x000fe20003fa6270 */
[----:B------:R-:W-:Y:S01]  /*1cfb0*/  VIADD R5, R179, 0xfffffe80 ;  /* 0xfffffe80b3057836 */ /* 0x000fe20000000000 */
[----:B------:R-:W-:Y:S01]  /*1cfc0*/  FSEL R112, R119, -INF , !P2 ;  /* 0xff80000077707808 */ /* 0x000fe20005000000 */
[----:B------:R-:W-:Y:S01]  /*1cfd0*/  HMMA.16816.F32 R104, R44, R18, R104 ;  /* 0x000000122c68723c */ /* 0x000fe20000001868 */
[----:B------:R-:W-:Y:S01]  /*1cfe0*/  FSEL R113, R114, -INF , !P4 ;  /* 0xff80000072717808 */ /* 0x000fe20006000000 */
[----:B------:R-:W-:Y:S01]  /*1cff0*/  VIADD R19, R179, 0xfffffeb1 ;  /* 0xfffffeb1b3137836 */ /* 0x000fe20000000000 */
[----:B------:R-:W-:-:S02]  /*1d000*/  FSEL R119, R13, -INF , !P3 ;  /* 0xff8000000d777808 */ /* 0x000fc40005800000 */
[----:B------:R-:W-:Y:S02]  /*1d010*/  FSEL R114, R14, -INF , !P5 ;  /* 0xff8000000e727808 */ /* 0x000fe40006800000 */
[----:B------:R-:W2:Y:S01]  /*1d020*/  LDSM.16.M88.4 R12, [R212+0x7000] ;  /* 0x00700000d40c783b */ /* 0x000ea20000000200 */
[C---:B------:R-:W-:Y:S01]  /*1d030*/  ISETP.GE.AND P3, PT, R5.reuse, R211, PT ;  /* 0x000000d30500720c */ /* 0x040fe20003f66270 */
[----:B------:R-:W-:Y:S01]  /*1d040*/  HMMA.16816.F32 R64, R204, R6, R64 ;  /* 0x00000006cc40723c */ /* 0x000fe20000001840 */
[-C--:B------:R-:W-:Y:S02]  /*1d050*/  ISETP.GE.AND P4, PT, R5, R210.reuse, PT ;  /* 0x000000d20500720c */ /* 0x080fe40003f86270 */
[----:B------:R-:W-:Y:S02]  /*1d060*/  I2FP.F32.U32 R5, R5 ;  /* 0x0000000500057245 */ /* 0x000fe40000201000 */
[----:B------:R-:W-:Y:S01]  /*1d070*/  ISETP.GE.AND P2, PT, R4, R210, PT ;  /* 0x000000d20400720c */ /* 0x000fe20003f46270 */
[----:B------:R-:W-:Y:S01]  /*1d080*/  VIADD R4, R179, 0xfffffe88 ;  /* 0xfffffe88b3047836 */ /* 0x000fe20000000000 */
[----:B------:R-:W-:Y:S01]  /*1d090*/  ISETP.GE.AND P5, PT, R17, R211, PT ;  /* 0x000000d31100720c */ /* 0x000fe20003fa6270 */
[C---:B------:R-:W-:Y:S01]  /*1d0a0*/  FFMA.FTZ R115, R5.reuse, UR5, R108 ;  /* 0x0000000505737c23 */ /* 0x040fe2000801006c */
[----:B------:R-:W-:Y:S01]  /*1d0b0*/  FSEL R108, R16, -INF , !P2 ;  /* 0xff800000106c7808 */ /* 0x000fe20005000000 */
[----:B-1----:R-:W-:Y:S01]  /*1d0c0*/  HMMA.16816.F32 R100, R44, R8, R100 ;  /* 0x000000082c64723c */ /* 0x002fe20000001864 */
[----:B------:R-:W-:Y:S01]  /*1d0d0*/  I2FP.F32.U32 R16, R17 ;  /* 0x0000001100107245 */ /* 0x000fe20000201000 */
[----:B------:R-:W-:Y:S01]  /*1d0e0*/  FFMA.FTZ R110, R5, UR5, R110 ;  /* 0x00000005056e7c23 */ /* 0x000fe2000801006e */
[----:B------:R-:W-:-:S02]  /*1d0f0*/  I2FP.F32.U32 R5, R4 ;  /* 0x0000000400057245 */ /* 0x000fc40000201000 */
[----:B------:R-:W-:Y:S01]  /*1d100*/  ISETP.GE.AND P2, PT, R17, R210, PT ;  /* 0x000000d21100720c */ /* 0x000fe20003f46270 */
[C---:B------:R-:W-:Y:S01]  /*1d110*/  FFMA.FTZ R118, R16.reuse, UR5, R109 ;  /* 0x0000000510767c23 */ /* 0x040fe2000801006d */
[----:B------:R-:W-:Y:S01]  /*1d120*/  FFMA.FTZ R111, R16, UR5, R111 ;  /* 0x00000005106f7c23 */ /* 0x000fe2000801006f */
[----:B------:R-:W-:Y:S01]  /*1d130*/  HMMA.16816.F32 R96, R44, R10, R96 ;  /* 0x0000000a2c60723c */ /* 0x000fe20000001860 */
[----:B------:R-:W1:Y:S01]  /*1d140*/  LDSM.16.M88.4 R8, [R212+0x7800] ;  /* 0x00780000d408783b */ /* 0x000e620000000200 */
[----:B------:R-:W-:Y:S01]  /*1d150*/  VIADD R16, R179, 0xfffffe89 ;  /* 0xfffffe89b3107836 */ /* 0x000fe20000000000 */
[----:B------:R-:W-:Y:S01]  /*1d160*/  FSEL R109, R110, -INF , !P4 ;  /* 0xff8000006e6d7808 */ /* 0x000fe20006000000 */
[C---:B------:R-:W-:Y:S01]  /*1d170*/  FFMA.FTZ R110, R5.reuse, UR5, R104 ;  /* 0x00000005056e7c23 */ /* 0x040fe20008010068 */
[----:B------:R-:W-:Y:S01]  /*1d180*/  FSEL R118, R118, -INF , !P5 ;  /* 0xff80000076767808 */ /* 0x000fe20006800000 */
[----:B------:R-:W-:Y:S01]  /*1d190*/  FFMA.FTZ R106, R5, UR5, R106 ;  /* 0x00000005056a7c23 */ /* 0x000fe2000801006a */
[----:B------:R-:W-:-:S02]  /*1d1a0*/  FSEL R104, R111, -INF , !P2 ;  /* 0xff8000006f687808 */ /* 0x000fc40005000000 */
[CC--:B------:R-:W-:Y:S02]  /*1d1b0*/  ISETP.GE.AND P5, PT, R16.reuse, R211.reuse, PT ;  /* 0x000000d31000720c */ /* 0x0c0fe40003fa6270 */
[----:B------:R-:W-:Y:S02]  /*1d1c0*/  ISETP.GE.AND P2, PT, R16, R210, PT ;  /* 0x000000d21000720c */ /* 0x000fe40003f46270 */
[----:B------:R-:W-:Y:S02]  /*1d1d0*/  FSEL R115, R115, -INF , !P3 ;  /* 0xff80000073737808 */ /* 0x000fe40005800000 */
[----:B------:R-:W-:Y:S02]  /*1d1e0*/  I2FP.F32.U32 R16, R16 ;  /* 0x0000001000107245 */ /* 0x000fe40000201000 */
[C---:B------:R-:W-:Y:S02]  /*1d1f0*/  ISETP.GE.AND P3, PT, R4.reuse, R211, PT ;  /* 0x000000d30400720c */ /* 0x040fe40003f66270 */
[----:B------:R-:W-:Y:S01]  /*1d200*/  ISETP.GE.AND P4, PT, R4, R210, PT ;  /* 0x000000d20400720c */ /* 0x000fe20003f86270 */
[----:B------:R-:W-:-:S02]  /*1d210*/  VIADD R4, R179, 0xfffffe90 ;  /* 0xfffffe90b3047836 */ /* 0x000fc40000000000 */
[C---:B------:R-:W-:Y:S01]  /*1d220*/  FFMA.FTZ R17, R16.reuse, UR5, R105 ;  /* 0x0000000510117c23 */ /* 0x040fe20008010069 */
[----:B------:R-:W-:Y:S01]  /*1d230*/  FFMA.FTZ R18, R16, UR5, R107 ;  /* 0x0000000510127c23 */ /* 0x000fe2000801006b */
[C---:B------:R-:W-:Y:S01]  /*1d240*/  VIADD R16, R179.reuse, 0xfffffe91 ;  /* 0xfffffe91b3107836 */ /* 0x040fe20000000000 */
[----:B------:R-:W-:Y:S01]  /*1d250*/  FSEL R110, R110, -INF , !P3 ;  /* 0xff8000006e6e7808 */ /* 0x000fe20005800000 */
[C---:B--2---:R-:W-:Y:S01]  /*1d260*/  HMMA.16816.F32 R92, R44.reuse, R12, R92 ;  /* 0x0000000c2c5c723c */ /* 0x044fe2000000185c */
[----:B------:R-:W-:Y:S01]  /*1d270*/  I2FP.F32.U32 R5, R4 ;  /* 0x0000000400057245 */ /* 0x000fe20000201000 */
[----:B------:R-:W-:Y:S01]  /*1d280*/  VIADD R12, R179, 0xfffffe98 ;  /* 0xfffffe98b30c7836 */ /* 0x000fe20000000000 */
[----:B------:R-:W-:Y:S02]  /*1d290*/  FSEL R105, R106, -INF , !P4 ;  /* 0xff8000006a697808 */ /* 0x000fe40006000000 */
[CC--:B------:R-:W-:Y:S01]  /*1d2a0*/  ISETP.GE.AND P3, PT, R4.reuse, R211.reuse, PT ;  /* 0x000000d30400720c */ /* 0x0c0fe20003f66270 */
[C---:B------:R-:W-:Y:S01]  /*1d2b0*/  FFMA.FTZ R106, R5.reuse, UR5, R100 ;  /* 0x00000005056a7c23 */ /* 0x040fe20008010064 */
[----:B------:R-:W-:Y:S01]  /*1d2c0*/  ISETP.GE.AND P4, PT, R4, R210, PT ;  /* 0x000000d20400720c */ /* 0x000fe20003f86270 */
[----:B------:R-:W-:Y:S01]  /*1d2d0*/  FFMA.FTZ R102, R5, UR5, R102 ;  /* 0x0000000505667c23 */ /* 0x000fe20008010066 */
[----:B------:R-:W-:Y:S01]  /*1d2e0*/  I2FP.F32.U32 R4, R16 ;  /* 0x0000001000047245 */ /* 0x000fe20000201000 */
[----:B------:R-:W-:Y:S01]  /*1d2f0*/  VIADD R5, R179, 0xfffffe99 ;  /* 0xfffffe99b3057836 */ /* 0x000fe20000000000 */
[----:B------:R-:W-:Y:S01]  /*1d300*/  I2FP.F32.U32 R13, R12 ;  /* 0x0000000c000d7245 */ /* 0x000fe20000201000 */
[C---:B------:R-:W-:Y:S01]  /*1d310*/  HMMA.16816.F32 R88, R44.reuse, R14, R88 ;  /* 0x0000000e2c58723c */ /* 0x040fe20000001858 */
[----:B------:R-:W-:Y:S01]  /*1d320*/  FSEL R107, R17, -INF , !P5 ;  /* 0xff800000116b7808 */ /* 0x000fe20006800000 */
[----:B------:R-:W-:Y:S01]  /*1d330*/  FFMA.FTZ R111, R4, UR5, R101 ;  /* 0x00000005046f7c23 */ /* 0x000fe20008010065 */
[----:B------:R-:W-:Y:S01]  /*1d340*/  FSEL R100, R18, -INF , !P2 ;  /* 0xff80000012647808 */ /* 0x000fe20005000000 */
[----:B------:R-:W-:Y:S01]  /*1d350*/  FFMA.FTZ R103, R4, UR5, R103 ;  /* 0x0000000504677c23 */ /* 0x000fe20008010067 */
[----:B------:R-:W-:Y:S01]  /*1d360*/  FSEL R106, R106, -INF , !P3 ;  /* 0xff8000006a6a7808 */ /* 0x000fe20005800000 */
[C---:B------:R-:W-:Y:S01]  /*1d370*/  FFMA.FTZ R14, R13.reuse, UR5, R96 ;  /* 0x000000050d0e7c23 */ /* 0x040fe20008010060 */
[----:B------:R-:W-:Y:S01]  /*1d380*/  FSEL R101, R102, -INF , !P4 ;  /* 0xff80000066657808 */ /* 0x000fe20006000000 */
[----:B------:R-:W-:Y:S01]  /*1d390*/  FFMA.FTZ R98, R13, UR5, R98 ;  /* 0x000000050d627c23 */ /* 0x000fe20008010062 */
[CC--:B------:R-:W-:Y:S01]  /*1d3a0*/  ISETP.GE.AND P5, PT, R16.reuse, R211.reuse, PT ;  /* 0x000000d31000720c */ /* 0x0c0fe20003fa6270 */
[C---:B-1----:R-:W-:Y:S01]  /*1d3b0*/  HMMA.16816.F32 R84, R44.reuse, R8, R84 ;  /* 0x000000082c54723c */ /* 0x042fe20000001854 */
[-C--:B------:R-:W-:Y:S01]  /*1d3c0*/  ISETP.GE.AND P2, PT, R16, R210.reuse, PT ;  /* 0x000000d21000720c */ /* 0x080fe20003f46270 */
[C---:B------:R-:W-:Y:S01]  /*1d3d0*/  VIADD R8, R179.reuse, 0xfffffea8 ;  /* 0xfffffea8b3087836 */ /* 0x040fe20000000000 */
[C---:B------:R-:W-:Y:S01]  /*1d3e0*/  ISETP.GE.AND P3, PT, R12.reuse, R211, PT ;  /* 0x000000d30c00720c */ /* 0x040fe20003f66270 */
[C---:B------:R-:W-:Y:S01]  /*1d3f0*/  VIADD R17, R179.reuse, 0xfffffeb0 ;  /* 0xfffffeb0b3117836 */ /* 0x040fe20000000000 */
[----:B------:R-:W-:Y:S01]  /*1d400*/  ISETP.GE.AND P4, PT, R12, R210, PT ;  /* 0x000000d20c00720c */ /* 0x000fe20003f86270 */
[----:B------:R-:W-:Y:S01]  /*1d410*/  VIADD R12, R179, 0xfffffea0 ;  /* 0xfffffea0b30c7836 */ /* 0x000fe20000000000 */
[----:B------:R-:W-:Y:S01]  /*1d420*/  FSEL R111, R111, -INF , !P5 ;  /* 0xff8000006f6f7808 */ /* 0x000fe20006800000 */
[----:B------:R-:W-:Y:S01]  /*1d430*/  HMMA.16816.F32 R80, R44, R10, R80 ;  /* 0x0000000a2c50723c */ /* 0x000fe20000001850 */
[----:B------:R-:W-:-:S02]  /*1d440*/  I2FP.F32.U32 R4, R5 ;  /* 0x0000000500047245 */ /* 0x000fc40000201000 */
[----:B------:R-:W-:Y:S02]  /*1d450*/  FSEL R96, R103, -INF , !P2 ;  /* 0xff80000067607808 */ /* 0x000fe40005000000 */
[C---:B------:R-:W-:Y:S01]  /*1d460*/  ISETP.GE.AND P5, PT, R5.reuse, R211, PT ;  /* 0x000000d30500720c */ /* 0x040fe20003fa6270 */
[C---:B------:R-:W-:Y:S01]  /*1d470*/  FFMA.FTZ R15, R4.reuse, UR5, R97 ;  /* 0x00000005040f7c23 */ /* 0x040fe20008010061 */
[----:B------:R-:W-:Y:S01]  /*1d480*/  ISETP.GE.AND P2, PT, R5, R210, PT ;  /* 0x000000d20500720c */ /* 0x000fe20003f46270 */
[----:B------:R-:W-:Y:S01]  /*1d490*/  VIADD R5, R179, 0xfffffea1 ;  /* 0xfffffea1b3057836 */ /* 0x000fe20000000000 */
[----:B------:R-:W-:Y:S01]  /*1d4a0*/  I2FP.F32.U32 R13, R12 ;  /* 0x0000000c000d7245 */ /* 0x000fe20000201000 */
[----:B------:R-:W-:Y:S01]  /*1d4b0*/  FFMA.FTZ R99, R4, UR5, R99 ;  /* 0x0000000504637c23 */ /* 0x000fe20008010063 */
[----:B------:R-:W-:Y:S02]  /*1d4c0*/  FSEL R103, R14, -INF , !P3 ;  /* 0xff8000000e677808 */ /* 0x000fe40005800000 */
[----:B------:R-:W-:Y:S01]  /*1d4d0*/  I2FP.F32.U32 R4, R5 ;  /* 0x0000000500047245 */ /* 0x000fe20000201000 */
[C---:B------:R-:W-:Y:S01]  /*1d4e0*/  FFMA.FTZ R9, R13.reuse, UR5, R92 ;  /* 0x000000050d097c23 */ /* 0x040fe2000801005c */
[----:B------:R-:W-:Y:S01]  /*1d4f0*/  ISETP.GE.AND P3, PT, R12, R211, PT ;  /* 0x000000d30c00720c */ /* 0x000fe20003f66270 */
[----:B------:R-:W-:Y:S01]  /*1d500*/  FFMA.FTZ R94, R13, UR5, R94 ;  /* 0x000000050d5e7c23 */ /* 0x000fe2000801005e */
[----:B------:R-:W-:Y:S01]  /*1d510*/  FSEL R97, R98, -INF , !P4 ;  /* 0xff80000062617808 */ /* 0x000fe20006000000 */
[C---:B------:R-:W-:Y:S01]  /*1d520*/  FFMA.FTZ R16, R4.reuse, UR5, R93 ;  /* 0x0000000504107c23 */ /* 0x040fe2000801005d */
[----:B------:R-:W-:Y:S01]  /*1d530*/  FSEL R98, R15, -INF , !P5 ;  /* 0xff8000000f627808 */ /* 0x000fe20006800000 */
[----:B------:R-:W-:Y:S01]  /*1d540*/  FFMA.FTZ R95, R4, UR5, R95 ;  /* 0x00000005045f7c23 */ /* 0x000fe2000801005f */
[----:B------:R-:W-:-:S02]  /*1d550*/  ISETP.GE.AND P4, PT, R12, R210, PT ;  /* 0x000000d20c00720c */ /* 0x000fc40003f86270 */
[----:B------:R-:W1:Y:S01]  /*1d560*/  LDSM.16.M88.4 R12, [R212+0x8000] ;  /* 0x00800000d40c783b */ /* 0x000e620000000200 */
[----:B------:R-:W-:Y:S02]  /*1d570*/  FSEL R92, R99, -INF , !P2 ;  /* 0xff800000635c7808 */ /* 0x000fe40005000000 */
[----:B------:R-:W-:Y:S02]  /*1d580*/  FSEL R99, R9, -INF , !P3 ;  /* 0xff80000009637808 */ /* 0x000fe40005800000 */
        /* <DEDUP_REMOVED lines=8> */
[----:B------:R2:W3:Y:S01]  /*1d610*/  LDSM.16.M88.4 R8, [R3+0x9000] ;  /* 0x009000000308783b */ /* 0x0004e20000000200 */
[----:B------:R-:W-:Y:S01]  /*1d620*/  ISETP.GE.AND P2, PT, R5, R210, PT ;  /* 0x000000d20500720c */ /* 0x000fe20003f46270 */
[----:B------:R-:W-:-:S03]  /*1d630*/  VIADD R5, R179, 0xfffffea9 ;  /* 0xfffffea9b3057836 */ /* 0x000fc60000000000 */
[----:B------:R-:W-:Y:S02]  /*1d640*/  FSEL R88, R95, -INF , !P2 ;  /* 0xff8000005f587808 */ /* 0x000fe40005000000 */
[----:B------:R-:W-:Y:S02]  /*1d650*/  I2FP.F32.U32 R4, R5 ;  /* 0x0000000500047245 */ /* 0x000fe40000201000 */
[CC--:B------:R-:W-:Y:S02]  /*1d660*/  ISETP.GE.AND P5, PT, R5.reuse, R211.reuse, PT ;  /* 0x000000d30500720c */ /* 0x0c0fe40003fa6270 */
[-C--:B------:R-:W-:Y:S01]  /*1d670*/  ISETP.GE.AND P2, PT, R5, R210.reuse, PT ;  /* 0x000000d20500720c */ /* 0x080fe20003f46270 */
[C---:B------:R-:W-:Y:S01]  /*1d680*/  FFMA.FTZ R18, R4.reuse, UR5, R89 ;  /* 0x0000000504127c23 */ /* 0x040fe20008010059 */
[----:B------:R-:W-:Y:S01]  /*1d690*/  FFMA.FTZ R91, R4, UR5, R91 ;  /* 0x00000005045b7c23 */ /* 0x000fe2000801005b */
[----:B------:R-:W-:Y:S01]  /*1d6a0*/  FSEL R95, R16, -INF , !P3 ;  /* 0xff800000105f7808 */ /* 0x000fe20005800000 */
[----:B------:R-:W4:Y:S01]  /*1d6b0*/  LDSM.16.M88.4 R4, [R212+0x8800] ;  /* 0x00880000d404783b */ /* 0x000f220000000200 */
[----:B------:R-:W-:Y:S01]  /*1d6c0*/  FSEL R89, R90, -INF , !P4 ;  /* 0xff8000005a597808 */ /* 0x000fe20006000000 */
[----:B------:R-:W-:Y:S01]  /*1d6d0*/  VIADD R16, R179, 0xfffffeb8 ;  /* 0xfffffeb8b3107836 */ /* 0x000fe20000000000 */
[C---:B------:R-:W-:Y:S01]  /*1d6e0*/  ISETP.GE.AND P3, PT, R17.reuse, R211, PT ;  /* 0x000000d31100720c */ /* 0x040fe20003f66270 */
[----:B------:R-:W5:Y:S01]  /*1d6f0*/  LDSM.16.M88.4 R212, [R212+0x9000] ;  /* 0x00900000d4d4783b */ /* 0x000f620000000200 */
[----:B------:R-:W-:Y:S01]  /*1d700*/  ISETP.GE.AND P4, PT, R17, R210, PT ;  /* 0x000000d21100720c */ /* 0x000fe20003f86270 */
[----:B------:R-:W-:-:S04]  /*1d710*/  DEPBAR.LE SB0, 0x0 ;  /* 0x000080000000791a */ /* 0x000fc80000000000 */
[----:B------:R-:W-:Y:S01]  /*1d720*/  I2FP.F32.U32 R17, R17 ;  /* 0x0000001100117245 */ /* 0x000fe20000201000 */
[C---:B-1----:R-:W-:Y:S01]  /*1d730*/  HMMA.16816.F32 R76, R44.reuse, R12, R76 ;  /* 0x0000000c2c4c723c */ /* 0x042fe2000000184c */
[----:B------:R-:W-:Y:S02]  /*1d740*/  FSEL R90, R18, -INF , !P5 ;  /* 0xff800000125a7808 */ /* 0x000fe40006800000 */
[----:B------:R-:W-:Y:S01]  /*1d750*/  I2FP.F32.U32 R18, R19 ;  /* 0x0000001300127245 */ /* 0x000fe20000201000 */
[C---:B--2---:R-:W-:Y:S01]  /*1d760*/  FFMA.FTZ R3, R17.reuse, UR5, R84 ;  /* 0x0000000511037c23 */ /* 0x044fe20008010054 */
[----:B------:R-:W-:Y:S01]  /*1d770*/  FFMA.FTZ R86, R17, UR5, R86 ;  /* 0x0000000511567c23 */ /* 0x000fe20008010056 */
[----:B------:R-:W-:Y:S01]  /*1d780*/  VIADD R17, R179, 0xfffffeb9 ;  /* 0xfffffeb9b3117836 */ /* 0x000fe20000000000 */
[----:B------:R-:W-:Y:S01]  /*1d790*/  ISETP.GE.AND P5, PT, R19, R211, PT ;  /* 0x000000d31300720c */ /* 0x000fe20003fa6270 */
[C---:B------:R-:W-:Y:S01]  /*1d7a0*/  FFMA.FTZ R102, R18.reuse, UR5, R85 ;  /* 0x0000000512667c23 */ /* 0x040fe20008010055 */
[----:B------:R-:W-:Y:S01]  /*1d7b0*/  I2FP.F32.U32 R13, R16 ;  /* 0x00000010000d7245 */ /* 0x000fe20000201000 */
[----:B------:R-:W-:Y:S01]  /*1d7c0*/  FFMA.FTZ R87, R18, UR5, R87 ;  /* 0x0000000512577c23 */ /* 0x000fe20008010057 */
[----:B------:R-:W-:Y:S01]  /*1d7d0*/  I2FP.F32.U32 R12, R17 ;  /* 0x00000011000c7245 */ /* 0x000fe20000201000 */
[----:B------:R-:W-:Y:S01]  /*1d7e0*/  HMMA.16816.F32 R72, R44, R14, R72 ;  /* 0x0000000e2c48723c */ /* 0x000fe20000001848 */
[----:B------:R-:W-:Y:S01]  /*1d7f0*/  FSEL R84, R91, -INF , !P2 ;  /* 0xff8000005b547808 */ /* 0x000fe20005000000 */
[----:B------:R-:W-:Y:S01]  /*1d800*/  FFMA.FTZ R82, R13, UR5, R82 ;  /* 0x000000050d527c23 */ /* 0x000fe20008010052 */
[----:B------:R-:W-:-:S02]  /*1d810*/  FSEL R102, R102, -INF , !P5 ;  /* 0xff80000066667808 */ /* 0x000fc40006800000 */
[-C--:B------:R-:W-:Y:S01]  /*1d820*/  ISETP.GE.AND P2, PT, R19, R210.reuse, PT ;  /* 0x000000d21300720c */ /* 0x080fe20003f46270 */
[----:B------:R-:W-:Y:S01]  /*1d830*/  BAR.SYNC.DEFER_BLOCKING 0x0 ;  /* 0x0000000000007b1d */ /* 0x000fe20000010000 */
[----:B------:R-:W-:Y:S01]  /*1d840*/  ISETP.GE.AND P5, PT, R17, R211, PT ;  /* 0x000000d31100720c */ /* 0x000fe20003fa6270 */
[C---:B---3--:R-:W-:Y:S01]  /*1d850*/  HMMA.16816.F32 R60, R204.reuse, R8, R60 ;  /* 0x00000008cc3c723c */ /* 0x048fe2000000183c */
[----:B------:R-:W-:Y:S02]  /*1d860*/  VIADD R8, R179, 0xfffffec0 ;  /* 0xfffffec0b3087836 */ /* 0x000fe40000000000 */
[----:B------:R-:W-:Y:S01]  /*1d870*/  FFMA.FTZ R9, R12, UR5, R81 ;  /* 0x000000050c097c23 */ /* 0x000fe20008010051 */
[----:B------:R-:W-:Y:S01]  /*1d880*/  FSEL R85, R86, -INF , !P4 ;  /* 0xff80000056557808 */ /* 0x000fe20006000000 */
[----:B------:R-:W-:Y:S01]  /*1d890*/  FFMA.FTZ R86, R13, UR5, R80 ;  /* 0x000000050d567c23 */ /* 0x000fe20008010050 */
[----:B------:R-:W-:Y:S01]  /*1d8a0*/  FSEL R3, R3, -INF , !P3 ;  /* 0xff80000003037808 */ /* 0x000fe20005800000 */
[----:B------:R-:W-:Y:S01]  /*1d8b0*/  FFMA.FTZ R12, R12, UR5, R83 ;  /* 0x000000050c0c7c23 */ /* 0x000fe20008010053 */
[----:B------:R-:W-:Y:S01]  /*1d8c0*/  ISETP.GE.AND P4, PT, R16, R210, PT ;  /* 0x000000d21000720c */ /* 0x000fe20003f86270 */
[----:B------:R-:W-:Y:S01]  /*1d8d0*/  HMMA.16816.F32 R56, R204, R10, R56 ;  /* 0x0000000acc38723c */ /* 0x000fe20000001838 */
[----:B------:R-:W-:-:S02]  /*1d8e0*/  I2FP.F32.U32 R13, R8 ;  /* 0x00000008000d7245 */ /* 0x000fc40000201000 */
[-C--:B------:R-:W-:Y:S02]  /*1d8f0*/  ISETP.GE.AND P3, PT, R16, R211.reuse, PT ;  /* 0x000000d31000720c */ /* 0x080fe40003f66270 */
[----:B------:R-:W-:Y:S01]  /*1d900*/  FSEL R80, R87, -INF , !P2 ;  /* 0xff80000057507808 */ /* 0x000fe20005000000 */
[----:B------:R-:W-:Y:S01]  /*1d910*/  FFMA.FTZ R78, R13, UR5, R78 ;  /* 0x000000050d4e7c23 */ /* 0x000fe2000801004e */
[----:B------:R-:W-:Y:S01]  /*1d920*/  FSEL R83, R9, -INF , !P5 ;  /* 0xff80000009537808 */ /* 0x000fe20006800000 */
[----:B------:R-:W-:Y:S01]  /*1d930*/  VIADD R9, R179, 0xfffffec1 ;  /* 0xfffffec1b3097836 */ /* 0x000fe20000000000 */
[----:B------:R-:W-:Y:S01]  /*1d940*/  ISETP.GE.AND P2, PT, R17, R210, PT ;  /* 0x000000d21100720c */ /* 0x000fe20003f46270 */
[----:B----4-:R-:W-:Y:S01]  /*1d950*/  HMMA.16816.F32 R68, R44, R4, R68 ;  /* 0x000000042c44723c */ /* 0x010fe20000001844 */
[----:B------:R-:W-:Y:S01]  /*1d960*/  FSEL R81, R82, -INF , !P4 ;  /* 0xff80000052517808 */ /* 0x000fe20006000000 */
[----:B------:R-:W-:Y:S01]  /*1d970*/  FFMA.FTZ R82, R13, UR5, R76 ;  /* 0x000000050d527c23 */ /* 0x000fe2000801004c */
[----:B------:R-:W-:Y:S01]  /*1d980*/  FSEL R86, R86, -INF , !P3 ;  /* 0xff80000056567808 */ /* 0x000fe20005800000 */
[----:B------:R-:W-:Y:S01]  /*1d990*/  VIADD R4, R179, 0xfffffec9 ;  /* 0xfffffec9b3047836 */ /* 0x000fe20000000000 */
[----:B------:R-:W-:-:S02]  /*1d9a0*/  ISETP.GE.AND P3, PT, R8, R211, PT ;  /* 0x000000d30800720c */ /* 0x000fc40003f66270 */
[-C--:B------:R-:W-:Y:S01]  /*1d9b0*/  ISETP.GE.AND P4, PT, R8, R210.reuse, PT ;  /* 0x000000d20800720c */ /* 0x080fe20003f86270 */
[C---:B------:R-:W-:Y:S01]  /*1d9c0*/  HMMA.16816.F32 R64, R44.reuse, R6, R64 ;  /* 0x000000062c40723c */ /* 0x040fe20000001840 */
[----:B------:R-:W-:Y:S01]  /*1d9d0*/  FSEL R76, R12, -INF , !P2 ;  /* 0xff8000000c4c7808 */ /* 0x000fe20005000000 */
[----:B------:R-:W-:Y:S01]  /*1d9e0*/  VIADD R7, R179, 0xfffffed0 ;  /* 0xfffffed0b3077836 */ /* 0x000fe20000000000 */
[C---:B------:R-:W-:Y:S02]  /*1d9f0*/  ISETP.GE.AND P5, PT, R9.reuse, R211, PT ;  /* 0x000000d30900720c */ /* 0x040fe40003fa6270 */
[----:B------:R-:W-:Y:S02]  /*1da00*/  I2FP.F32.U32 R8, R9 ;  /* 0x0000000900087245 */ /* 0x000fe40000201000 */
[----:B------:R-:W-:Y:S01]  /*1da10*/  ISETP.GE.AND P2, PT, R9, R210, PT ;  /* 0x000000d20900720c */ /* 0x000fe20003f46270 */
[----:B------:R-:W-:Y:S01]  /*1da20*/  VIADD R9, R179, 0xfffffec8 ;  /* 0xfffffec8b3097836 */ /* 0x000fe20000000000 */
[----:B------:R-:W-:Y:S01]  /*1da30*/  I2FP.F32.U32 R6, R4 ;  /* 0x0000000400067245 */ /* 0x000fe20000201000 */
[C---:B------:R-:W-:Y:S01]  /*1da40*/  FFMA.FTZ R87, R8.reuse, UR5, R77 ;  /* 0x0000000508577c23 */ /* 0x040fe2000801004d */
[----:B------:R-:W-:Y:S01]  /*1da50*/  FFMA.FTZ R79, R8, UR5, R79 ;  /* 0x00000005084f7c23 */ /* 0x000fe2000801004f */
[----:B------:R-:W-:Y:S01]  /*1da60*/  FSEL R82, R82, -INF , !P3 ;  /* 0xff80000052527808 */ /* 0x000fe20005800000 */
[----:B-----5:R-:W-:Y:S01]  /*1da70*/  HMMA.16816.F32 R60, R44, R212, R60 ;  /* 0x000000d42c3c723c */ /* 0x020fe2000000183c */
[----:B------:R-:W-:Y:S01]  /*1da80*/  I2FP.F32.U32 R5, R9 ;  /* 0x0000000900057245 */ /* 0x000fe20000201000 */
[----:B------:R-:W-:Y:S01]  /*1da90*/  FFMA.FTZ R75, R6, UR5, R75 ;  /* 0x00000005064b7c23 */ /* 0x000fe2000801004b */
[----:B------:R-:W-:-:S02]  /*1daa0*/  FSEL R77, R78, -INF , !P4 ;  /* 0xff8000004e4d7808 */ /* 0x000fc40006000000 */
[-C--:B------:R-:W-:Y:S01]  /*1dab0*/  ISETP.GE.AND P3, PT, R9, R211.reuse, PT ;  /* 0x000000d30900720c */ /* 0x080fe20003f66270 */
[C---:B------:R-:W-:Y:S01]  /*1dac0*/  FFMA.FTZ R8, R5.reuse, UR5, R72 ;  /* 0x0000000505087c23 */ /* 0x040fe20008010048 */
[----:B------:R-:W-:Y:S01]  /*1dad0*/  FFMA.FTZ R74, R5, UR5, R74 ;  /* 0x00000005054a7c23 */ /* 0x000fe2000801004a */
[----:B------:R-:W-:Y:S01]  /*1dae0*/  ISETP.GE.AND P4, PT, R9, R210, PT ;  /* 0x000000d20900720c */ /* 0x000fe20003f86270 */
[----:B------:R-:W-:Y:S01]  /*1daf0*/  FFMA.FTZ R9, R6, UR5, R73 ;  /* 0x0000000506097c23 */ /* 0x000fe20008010049 */
[----:B------:R-:W-:Y:S01]  /*1db00*/  FSEL R72, R79, -INF , !P2 ;  /* 0xff8000004f487808 */ /* 0x000fe20005000000 */
[----:B------:R-:W-:Y:S01]  /*1db10*/  HMMA.16816.F32 R56, R44, R214, R56 ;  /* 0x000000d62c38723c */ /* 0x000fe20000001838 */
[----:B------:R-:W-:Y:S02]  /*1db20*/  FSEL R79, R8, -INF , !P3 ;  /* 0xff800000084f7808 */ /* 0x000fe40005800000 */
[----:B------:R-:W-:Y:S02]  /*1db30*/  FSEL R73, R74, -INF , !P4 ;  /* 0xff8000004a497808 */ /* 0x000fe40006000000 */
[----:B------:R-:W-:-:S02]  /*1db40*/  ISETP.GE.AND P3, PT, R7, R211, PT ;  /* 0x000000d30700720c */ /* 0x000fc40003f66270 */
[----:B------:R-:W-:Y:S02]  /*1db50*/  I2FP.F32.U32 R5, R7 ;  /* 0x0000000700057245 */ /* 0x000fe40000201000 */
[-C--:B------:R-:W-:Y:S01]  /*1db60*/  ISETP.GE.AND P4, PT, R7, R210.reuse, PT ;  /* 0x000000d20700720c */ /* 0x080fe20003f86270 */
[----:B------:R-:W-:Y:S01]  /*1db70*/  VIADD R7, R179, 0xfffffed1 ;  /* 0xfffffed1b3077836 */ /* 0x000fe20000000000 */
        /* <DEDUP_REMOVED lines=8> */
[----:B------:R-:W-:Y:S01]  /*1dc00*/  I2FP.F32.U32 R5, R4 ;  /* 0x0000000400057245 */ /* 0x000fe20000201000 */
[C---:B------:R-:W-:Y:S01]  /*1dc10*/  FFMA.FTZ R78, R6.reuse, UR5, R69 ;  /* 0x00000005064e7c23 */ /* 0x040fe20008010045 */
[----:B------:R-:W-:Y:S01]  /*1dc20*/  FSEL R68, R75, -INF , !P2 ;  /* 0xff8000004b447808 */ /* 0x000fe20005000000 */
[----:B------:R-:W-:Y:S01]  /*1dc30*/  FFMA.FTZ R71, R6, UR5, R71 ;  /* 0x0000000506477c23 */ /* 0x000fe20008010047 */
[-C--:B------:R-:W-:Y:S01]  /*1dc40*/  ISETP.GE.AND P5, PT, R7, R211.reuse, PT ;  /* 0x000000d30700720c */ /* 0x080fe20003fa6270 */
[----:B------:R-:W-:Y:S01]  /*1dc50*/  VIADD R6, R179, 0xfffffed9 ;  /* 0xfffffed9b3067836 */ /* 0x000fe20000000000 */
[----:B------:R-:W-:Y:S01]  /*1dc60*/  ISETP.GE.AND P2, PT, R7, R210, PT ;  /* 0x000000d20700720c */ /* 0x000fe20003f46270 */
[C---:B------:R-:W-:Y:S01]  /*1dc70*/  FFMA.FTZ R66, R5.reuse, UR5, R66 ;  /* 0x0000000505427c23 */ /* 0x040fe20008010042 */
[----:B------:R-:W-:Y:S01]  /*1dc80*/  FSEL R69, R70, -INF , !P4 ;  /* 0xff80000046457808 */ /* 0x000fe20006000000 */
[----:B------:R-:W-:Y:S01]  /*1dc90*/  FFMA.FTZ R70, R5, UR5, R64 ;  /* 0x0000000505467c23 */ /* 0x000fe20008010040 */
[----:B------:R-:W-:Y:S01]  /*1dca0*/  FSEL R75, R8, -INF , !P3 ;  /* 0xff800000084b7808 */ /* 0x000fe20005800000 */
[----:B------:R-:W-:Y:S01]  /*1dcb0*/  VIADD R5, R179, 0xfffffee1 ;  /* 0xfffffee1b3057836 */ /* 0x000fe20000000000 */
[----:B------:R-:W-:-:S02]  /*1dcc0*/  ISETP.GE.AND P3, PT, R4, R211, PT ;  /* 0x000000d30400720c */ /* 0x000fc40003f66270 */
[----:B------:R-:W-:Y:S02]  /*1dcd0*/  FSEL R78, R78, -INF , !P5 ;  /* 0xff8000004e4e7808 */ /* 0x000fe40006800000 */
[----:B------:R-:W-:Y:S02]  /*1dce0*/  ISETP.GE.AND P4, PT, R4, R210, PT ;  /* 0x000000d20400720c */ /* 0x000fe40003f86270 */
[----:B------:R-:W-:Y:S02]  /*1dcf0*/  FSEL R64, R71, -INF , !P2 ;  /* 0xff80000047407808 */ /* 0x000fe40005000000 */
[C---:B------:R-:W-:Y:S02]  /*1dd00*/  ISETP.GE.AND P5, PT, R6.reuse, R211, PT ;  /* 0x000000d30600720c */ /* 0x040fe40003fa6270 */
[----:B------:R-:W-:Y:S02]  /*1dd10*/  I2FP.F32.U32 R4, R6 ;  /* 0x0000000600047245 */ /* 0x000fe40000201000 */
[----:B------:R-:W-:Y:S01]  /*1dd20*/  ISETP.GE.AND P2, PT, R6, R210, PT ;  /* 0x000000d20600720c */ /* 0x000fe20003f46270 */
[----:B------:R-:W-:Y:S01]  /*1dd30*/  VIADD R6, R179, 0xfffffee0 ;  /* 0xfffffee0b3067836 */ /* 0x000fe20000000000 */
[----:B------:R-:W-:Y:S01]  /*1dd40*/  FSEL R70, R70, -INF , !P3 ;  /* 0xff80000046467808 */ /* 0x000fe20005800000 */
[----:B------:R-:W-:Y:S01]  /*1dd50*/  FFMA.FTZ R71, R4, UR5, R65 ;  /* 0x0000000504477c23 */ /* 0x000fe20008010041 */
[----:B------:R-:W-:Y:S01]  /*1dd60*/  FSEL R65, R66, -INF , !P4 ;  /* 0xff80000042417808 */ /* 0x000fe20006000000 */
[----:B------:R-:W-:Y:S01]  /*1dd70*/  FFMA.FTZ R66, R4, UR5, R67 ;  /* 0x0000000504427c23 */ /* 0x000fe20008010043 */
[----:B------:R-:W-:-:S02]  /*1dd80*/  I2FP.F32.U32 R7, R6 ;  /* 0x0000000600077245 */ /* 0x000fc40000201000 */
[----:B------:R-:W-:Y:S02]  /*1dd90*/  I2FP.F32.U32 R4, R5 ;  /* 0x0000000500047245 */ /* 0x000fe40000201000 */
[CC--:B------:R-:W-:Y:S01]  /*1dda0*/  ISETP.GE.AND P3, PT, R6.reuse, R211.reuse, PT ;  /* 0x000000d30600720c */ /* 0x0c0fe20003f66270 */
[C---:B------:R-:W-:Y:S01]  /*1ddb0*/  FFMA.FTZ R60, R7.reuse, UR5, R60 ;  /* 0x00000005073c7c23 */ /* 0x040fe2000801003c */
[----:B------:R-:W-:Y:S01]  /*1ddc0*/  FFMA.FTZ R62, R7, UR5, R62 ;  /* 0x00000005073e7c23 */ /* 0x000fe2000801003e */
[----:B------:R-:W-:Y:S01]  /*1ddd0*/  FSEL R71, R71, -INF , !P5 ;  /* 0xff80000047477808 */ /* 0x000fe20006800000 */
[----:B------:R-:W-:Y:S01]  /*1dde0*/  VIADD R7, R179, 0xfffffee8 ;  /* 0xfffffee8b3077836 */ /* 0x000fe20000000000 */
[-C--:B------:R-:W-:Y:S01]  /*1ddf0*/  ISETP.GE.AND P4, PT, R6, R210.reuse, PT ;  /* 0x000000d20600720c */ /* 0x080fe20003f86270 */
[----:B------:R-:W-:Y:S01]  /*1de00*/  FFMA.FTZ R61, R4, UR5, R61 ;  /* 0x00000005043d7c23 */ /* 0x000fe2000801003d */
[----:B------:R-:W-:Y:S01]  /*1de10*/  FSEL R66, R66, -INF , !P2 ;  /* 0xff80000042427808 */ /* 0x000fe20005000000 */
[----:B------:R-:W-:Y:S01]  /*1de20*/  FFMA.FTZ R63, R4, UR5, R63 ;  /* 0x00000005043f7c23 */ /* 0x000fe2000801003f */
[----:B------:R-:W-:Y:S01]  /*1de30*/  ISETP.GE.AND P5, PT, R5, R211, PT ;  /* 0x000000d30500720c */ /* 0x000fe20003fa6270 */
[----:B------:R-:W-:Y:S01]  /*1de40*/  VIADD R6, R179, 0xfffffef0 ;  /* 0xfffffef0b3067836 */ /* 0x000fe20000000000 */
[----:B------:R-:W-:Y:S01]  /*1de50*/  ISETP.GE.AND P2, PT, R5, R210, PT ;  /* 0x000000d20500720c */ /* 0x000fe20003f46270 */
[----:B------:R-:W-:Y:S01]  /*1de60*/  VIADD R5, R179, 0xfffffee9 ;  /* 0xfffffee9b3057836 */ /* 0x000fe20000000000 */
[----:B------:R-:W-:-:S02]  /*1de70*/  FSEL R174, R60, -INF , !P3 ;  /* 0xff8000003cae7808 */ /* 0x000fc40005800000 */
[----:B------:R-:W-:Y:S02]  /*1de80*/  FSEL R67, R62, -INF , !P4 ;  /* 0xff8000003e437808 */ /* 0x000fe40006000000 */
[C---:B------:R-:W-:Y:S02]  /*1de90*/  ISETP.GE.AND P3, PT, R7.reuse, R211, PT ;  /* 0x000000d30700720c */ /* 0x040fe40003f66270 */
[-C--:B------:R-:W-:Y:S02]  /*1dea0*/  ISETP.GE.AND P4, PT, R7, R210.reuse, PT ;  /* 0x000000d20700720c */ /* 0x080fe40003f86270 */
[----:B------:R-:W-:Y:S02]  /*1deb0*/  I2FP.F32.U32 R7, R7 ;  /* 0x0000000700077245 */ /* 0x000fe40000201000 */
[----:B------:R-:W-:Y:S02]  /*1dec0*/  I2FP.F32.U32 R4, R5 ;  /* 0x0000000500047245 */ /* 0x000fe40000201000 */
[----:B------:R-:W-:Y:S01]  /*1ded0*/  FSEL R91, R61, -INF , !P5 ;  /* 0xff8000003d5b7808 */ /* 0x000fe20006800000 */
[----:B------:R-:W-:Y:S01]  /*1dee0*/  FFMA.FTZ R56, R7, UR5, R56 ;  /* 0x0000000507387c23 */ /* 0x000fe20008010038 */
[----:B------:R-:W-:Y:S01]  /*1def0*/  FSEL R176, R63, -INF , !P2 ;  /* 0xff8000003fb07808 */ /* 0x000fe20005000000 */
[----:B------:R-:W-:Y:S01]  /*1df00*/  FFMA.FTZ R58, R7, UR5, R58 ;  /* 0x00000005073a7c23 */ /* 0x000fe2000801003a */
[C---:B------:R-:W-:Y:S01]  /*1df10*/  ISETP.GE.AND P5, PT, R5.reuse, R211, PT ;  /* 0x000000d30500720c */ /* 0x040fe20003fa6270 */
[C---:B------:R-:W-:Y:S01]  /*1df20*/  FFMA.FTZ R57, R4.reuse, UR5, R57 ;  /* 0x0000000504397c23 */ /* 0x040fe20008010039 */
[----:B------:R-:W-:Y:S01]  /*1df30*/  ISETP.GE.AND P2, PT, R5, R210, PT ;  /* 0x000000d20500720c */ /* 0x000fe20003f46270 */
[----:B------:R-:W-:Y:S01]  /*1df40*/  FFMA.FTZ R59, R4, UR5, R59 ;  /* 0x00000005043b7c23 */ /* 0x000fe2000801003b */
[----:B------:R-:W-:Y:S01]  /*1df50*/  I2FP.F32.U32 R5, R6 ;  /* 0x0000000600057245 */ /* 0x000fe20000201000 */
[----:B------:R-:W-:Y:S01]  /*1df60*/  VIADD R4, R179, 0xfffffef1 ;  /* 0xfffffef1b3047836 */ /* 0x000fe20000000000 */
[----:B------:R-:W-:-:S02]  /*1df70*/  FSEL R180, R56, -INF , !P3 ;  /* 0xff80000038b47808 */ /* 0x000fc40005800000 */
[----:B------:R-:W-:Y:S01]  /*1df80*/  FSEL R173, R58, -INF , !P4 ;  /* 0xff8000003aad7808 */ /* 0x000fe20006000000 */
[C---:B------:R-:W-:Y:S01]  /*1df90*/  FFMA.FTZ R52, R5.reuse, UR5, R52 ;  /* 0x0000000505347c23 */ /* 0x040fe20008010034 */
[----:B------:R-:W-:Y:S01]  /*1dfa0*/  FFMA.FTZ R54, R5, UR5, R54 ;  /* 0x0000000505367c23 */ /* 0x000fe20008010036 */
[C---:B------:R-:W-:Y:S01]  /*1dfb0*/  ISETP.GE.AND P3, PT, R6.reuse, R211, PT ;  /* 0x000000d30600720c */ /* 0x040fe20003f66270 */
[----:B------:R-:W-:Y:S01]  /*1dfc0*/  VIADD R5, R179, 0xfffffef8 ;  /* 0xfffffef8b3057836 */ /* 0x000fe20000000000 */
[----:B------:R-:W-:Y:S02]  /*1dfd0*/  ISETP.GE.AND P4, PT, R6, R210, PT ;  /* 0x000000d20600720c */ /* 0x000fe40003f86270 */
[----:B------:R-:W-:Y:S02]  /*1dfe0*/  I2FP.F32.U32 R6, R4 ;  /* 0x0000000400067245 */ /* 0x000fe40000201000 */
[----:B------:R-:W-:Y:S02]  /*1dff0*/  I2FP.F32.U32 R7, R5 ;  /* 0x0000000500077245 */ /* 0x000fe40000201000 */
[----:B------:R-:W-:Y:S01]  /*1e000*/  FSEL R182, R59, -INF , !P2 ;  /* 0xff8000003bb67808 */ /* 0x000fe20005000000 */
[----:B------:R-:W-:Y:S01]  /*1e010*/  FFMA.FTZ R53, R6, UR5, R53 ;  /* 0x0000000506357c23 */ /* 0x000fe20008010035 */
[-C--:B------:R-:W-:Y:S01]  /*1e020*/  ISETP.GE.AND P2, PT, R4, R211.reuse, PT ;  /* 0x000000d30400720c */ /* 0x080fe20003f46270 */
[C---:B------:R-:W-:Y:S01]  /*1e030*/  FFMA.FTZ R48, R7.reuse, UR5, R48 ;  /* 0x0000000507307c23 */ /* 0x040fe20008010030 */
[----:B------:R-:W-:Y:S01]  /*1e040*/  FSEL R177, R54, -INF , !P4 ;  /* 0xff80000036b17808 */ /* 0x000fe20006000000 */
[----:B------:R-:W-:Y:S01]  /*1e050*/  FFMA.FTZ R55, R6, UR5, R55 ;  /* 0x0000000506377c23 */ /* 0x000fe20008010037 */
[----:B------:R-:W-:Y:S01]  /*1e060*/  FSEL R179, R52, -INF , !P3 ;  /* 0xff80000034b37808 */ /* 0x000fe20005800000 */
[----:B------:R-:W-:Y:S01]  /*1e070*/  FFMA.FTZ R7, R7, UR5, R50 ;  /* 0x0000000507077c23 */ /* 0x000fe20008010032 */
[----:B------:R-:W-:-:S02]  /*1e080*/  ISETP.GE.AND P4, PT, R5, R211, PT ;  /* 0x000000d30500720c */ /* 0x000fc40003f86270 */
[----:B------:R-:W-:Y:S02]  /*1e090*/  FSEL R184, R53, -INF , !P2 ;  /* 0xff80000035b87808 */ /* 0x000fe40005000000 */
[-C--:B------:R-:W-:Y:S02]  /*1e0a0*/  ISETP.GE.AND P3, PT, R4, R210.reuse, PT ;  /* 0x000000d20400720c */ /* 0x080fe40003f66270 */
[----:B------:R-:W-:Y:S02]  /*1e0b0*/  ISETP.GE.AND P2, PT, R5, R210, PT ;  /* 0x000000d20500720c */ /* 0x000fe40003f46270 */
[----:B------:R-:W-:Y:S02]  /*1e0c0*/  FSEL R181, R48, -INF , !P4 ;  /* 0xff80000030b57808 */ /* 0x000fe40006000000 */
[----:B------:R-:W-:Y:S02]  /*1e0d0*/  FSEL R175, R57, -INF , !P5 ;  /* 0xff80000039af7808 */ /* 0x000fe40006800000 */
[----:B------:R-:W-:-:S02]  /*1e0e0*/  FSEL R50, R55, -INF , !P3 ;  /* 0xff80000037327808 */ /* 0x000fc40005800000 */
        /* <DEDUP_REMOVED lines=52> */
[----:B-1----:R-:W4:Y:S04]  /*1e430*/  LDG.E R5, desc[UR14][R12.64] ;  /* 0x0000000e0c057981 */ /* 0x002f28000c1e1900 */
[----:B------:R-:W4:Y:S01]  /*1e440*/  LDG.E R4, desc[UR14][R10.64] ;  /* 0x0000000e0a047981 */ /* 0x000f22000c1e1900 */
[----:B------:R-:W-:-:S05]  /*1e450*/  IADD3 R7, PT, PT, R7, -R6, RZ ;  /* 0x8000000607077210 */ /* 0x000fca0007ffe0ff */
[----:B------:R-:W-:Y:S02]  /*1e460*/  IMAD R8, R7, R8, -0x100 ;  /* 0xffffff0007087424 */ /* 0x000fe400078e0208 */
[----:B--2---:R-:W-:-:S03]  /*1e470*/  IMAD.U32 R7, RZ, RZ, UR6 ;  /* 0x00000006ff077e24 */ /* 0x004fc6000f8e00ff */
[----:B------:R-:W-:-:S05]  /*1e480*/  SHF.R.S32.HI R6, RZ, 0x1f, R8 ;  /* 0x0000001fff067819 */ /* 0x000fca0000011408 */
[----:B------:R-:W-:-:S04]  /*1e490*/  IMAD R6, R6, R7, RZ ;  /* 0x0000000706067224 */ /* 0x000fc800078e02ff */
[C---:B------:R-:W-:Y:S02]  /*1e4a0*/  IMAD R6, R8.reuse, UR7, R6 ;  /* 0x0000000708067c24 */ /* 0x040fe4000f8e0206 */
[----:B------:R-:W-:-:S04]  /*1e4b0*/  IMAD.WIDE.U32 R8, R8, R7, RZ ;  /* 0x0000000708087225 */ /* 0x000fc800078e00ff */
        /* <DEDUP_REMOVED lines=10> */
.L_x_2793:
        /* <DEDUP_REMOVED lines=8> */
.L_x_2794:
[----:B------:R-:W2:Y:S01]  /*1e5e0*/  LDC R6, c[0x0][0x3bc] ;  /* 0x0000ef00ff067b82 */ /* 0x000ea20000000800 */
[C---:B------:R-:W-:Y:S01]  /*1e5f0*/  IMAD.SHL.U32 R4, R7.reuse, 0x20, RZ ;  /* 0x0000002007047824 */ /* 0x040fe200078e00ff */
[----:B------:R-:W-:Y:S01]  /*1e600*/  LEA R10, P2, R7, R232, 0x5 ;  /* 0x000000e8070a7211 */ /* 0x000fe200078428ff */
[----:B------:R-:W-:-:S03]  /*1e610*/  @!P1 IMAD.MOV.U32 R230, RZ, RZ, R232 ;  /* 0x000000ffffe69224 */ /* 0x000fc600078e00e8 */
[-C--:B------:R-:W-:Y:S02]  /*1e620*/  IADD3 R8, P3, PT, R10, R4.reuse, RZ ;  /* 0x000000040a087210 */ /* 0x080fe40007f7e0ff */
[----:B------:R-:W-:Y:S01]  /*1e630*/  @!PT LDS RZ, [RZ] ;  /* 0x00000000fffff984 */ /* 0x000fe20000000800 */
[----:B------:R-:W-:Y:S01]  /*1e640*/  @!PT LDS RZ, [RZ] ;  /* 0x00000000fffff984 */ /* 0x000fe20000000800 */
[----:B------:R-:W-:Y:S01]  /*1e650*/  @!PT LDS RZ, [RZ] ;  /* 0x00000000fffff984 */ /* 0x000fe20000000800 */
[----:B-1----:R-:W-:Y:S04]  /*1e660*/  @!P1 LDGSTS.E.BYPASS.LTC128B.128 [R239+0x2000], desc[UR14][R230.64] ;  /* 0x02000000e6ef9fae */ /* 0x002fe8000b981a0e */
[----:B------:R1:W-:Y:S01]  /*1e670*/  @P1 STS.128 [R239+0x2000], RZ ;  /* 0x002000ffef001388 */ /* 0x0003e20000000c00 */
[C-C-:B--2---:R-:W-:Y:S02]  /*1e680*/  SHF.L.U64.HI R5, R7.reuse, 0x5, R6.reuse ;  /* 0x0000000507057819 */ /* 0x144fe40000010206 */
[----:B------:R-:W-:Y:S02]  /*1e690*/  LEA.HI.X R11, R7, R231, R6, 0x5, P2 ;  /* 0x000000e7070b7211 */ /* 0x000fe400010f2c06 */
[----:B------:R-:W-:-:S03]  /*1e6a0*/  IADD3 R14, P2, PT, R8, R4, RZ ;  /* 0x00000004080e7210 */ /* 0x000fc60007f5e0ff */
        /* <DEDUP_REMOVED lines=102> */
.L_x_2792:
[----:B-1----:R-:W-:Y:S01]  /*1ed10*/  FMNMX3.FTZ R4, R0, R183, R185, !PT ;  /* 0x000000b700047276 */ /* 0x002fe200078100b9 */
[----:B------:R-:W1:Y:S01]  /*1ed20*/  LDCU UR6, c[0x0][0x45c] ;  /* 0x00008b80ff0677ac */ /* 0x000e620008000800 */
[----:B------:R-:W-:Y:S02]  /*1ed30*/  FMNMX3.FTZ R5, R2, R196, R198, !PT ;  /* 0x000000c402057276 */ /* 0x000fe400078100c6 */
[----:B------:R-:W-:Y:S01]  /*1ed40*/  FMNMX3.FTZ R4, R4, R195, R197, !PT ;  /* 0x000000c304047276 */ /* 0x000fe200078100c5 */
[----:B------:R-:W-:Y:S01]  /*1ed50*/  UISETP.LT.AND UP0, UPT, UR4, 0x2, UPT ;  /* 0x000000020400788c */ /* 0x000fe2000bf01270 */
[----:B------:R-:W-:Y:S02]  /*1ed60*/  FMNMX3.FTZ R5, R5, R188, R220, !PT ;  /* 0x000000bc05057276 */ /* 0x000fe400078100dc */
[----:B------:R-:W-:Y:S01]  /*1ed70*/  FMNMX3.FTZ R7, R4, R203, R201, !PT ;  /* 0x000000cb04077276 */ /* 0x000fe200078100c9 */
[----:B------:R-:W-:Y:S01]  /*1ed80*/  USEL UR4, UR4, 0x2, !UP0 ;  /* 0x0000000204047887 */ /* 0x000fe2000c000000 */
[----:B------:R-:W-:-:S02]  /*1ed90*/  FMNMX3.FTZ R5, R5, R216, R202, !PT ;  /* 0x000000d805057276 */ /* 0x000fc400078100ca */
[----:B------:R-:W-:Y:S01]  /*1eda0*/  FMNMX3.FTZ R7, R7, R24, R25, !PT ;  /* 0x0000001807077276 */ /* 0x000fe20007810019 */
[----:B------:R-:W-:Y:S01]  /*1edb0*/  UIADD3 UR9, UPT, UPT, UR4, -0x3, URZ ;  /* 0xfffffffd04097890 */ /* 0x000fe2000fffe0ff */
        /* <DEDUP_REMOVED lines=67> */
[----:B------:R-:W-:Y:S02]  /*1f1f0*/  LOP3.LUT R4, R208, R209, RZ, 0xfc, !PT ;  /* 0x000000d1d0047212 */ /* 0x000fe400078efcff */
[C---:B------:R-:W-:Y:S01]  /*1f200*/  FSETP.NEU.FTZ.AND P1, PT, R193.reuse, -INF , PT ;  /* 0xff800000c100780b */ /* 0x040fe20003f3d000 */
[----:B-1----:R-:W-:Y:S01]  /*1f210*/  FMUL.FTZ R186, R193, UR6 ;  /* 0x00000006c1ba7c20 */ /* 0x002fe20008410000 */
[----:B---3--:R-:W-:-:S02]  /*1f220*/  FMNMX.FTZ R194, R5, R194, !PT ;  /* 0x000000c205c27209 */ /* 0x008fc40007810000 */
[----:B------:R-:W-:Y:S02]  /*1f230*/  FSEL R9, R193, RZ, P1 ;  /* 0x000000ffc1097208 */ /* 0x000fe40000800000 */
[----:B------:R-:W-:Y:S01]  /*1f240*/  FSEL R186, R186, RZ, P1 ;  /* 0x000000ffbaba7208 */ /* 0x000fe20000800000 */
[C---:B------:R-:W-:Y:S01]  /*1f250*/  FMUL.FTZ R191, R194.reuse, UR6 ;  /* 0x00000006c2bf7c20 */ /* 0x040fe20008410000 */
[----:B------:R-:W-:Y:S01]  /*1f260*/  FSETP.NEU.FTZ.AND P2, PT, R194, -INF , PT ;  /* 0xff800000c200780b */ /* 0x000fe20003f5d000 */
[----:B------:R-:W-:Y:S02]  /*1f270*/  FADD.FTZ R9, R0, -R9 ;  /* 0x8000000900097221 */ /* 0x000fe40000010000 */
[--C-:B------:R-:W-:Y:S01]  /*1f280*/  FFMA.FTZ R187, R183, UR6, -R186.reuse ;  /* 0x00000006b7bb7c23 */ /* 0x100fe200080108ba */
[----:B------:R-:W-:Y:S01]  /*1f290*/  FSEL R5, R194, RZ, P2 ;  /* 0x000000ffc2057208 */ /* 0x000fe20001000000 */
[--C-:B------:R-:W-:Y:S01]  /*1f2a0*/  FFMA.FTZ R183, R195, UR6, -R186.reuse ;  /* 0x00000006c3b77c23 */ /* 0x100fe200080108ba */
[----:B------:R-:W-:Y:S01]  /*1f2b0*/  LEA R195, R4, UR8, 0x1 ;  /* 0x0000000804c37c11 */ /* 0x000fe2000f8e08ff */
[--C-:B------:R-:W-:Y:S01]  /*1f2c0*/  FFMA.FTZ R185, R185, UR6, -R186.reuse ;  /* 0x00000006b9b97c23 */ /* 0x100fe200080108ba */
[----:B------:R-:W-:Y:S01]  /*1f2d0*/  FSEL R191, R191, RZ, P2 ;  /* 0x000000ffbfbf7208 */ /* 0x000fe20001000000 */
[----:B------:R-:W-:Y:S01]  /*1f2e0*/  FADD.FTZ R8, R2, -R5 ;  /* 0x8000000502087221 */ /* 0x000fe20000010000 */
[----:B------:R-:W-:Y:S01]  /*1f2f0*/  IADD3 R0, PT, PT, R199, R195, RZ ;  /* 0x000000c3c7007210 */ /* 0x000fe20007ffe0ff */
[----:B------:R-:W1:Y:S01]  /*1f300*/  LDSM.16.MT88.4 R4, [R195+0xa000] ;  /* 0x00a00000c304783b */ /* 0x000e620000004200 */
[----:B------:R-:W-:Y:S01]  /*1f310*/  IADD3 R36, PT, PT, R195, 0xa000, RZ ;  /* 0x0000a000c3247810 */ /* 0x000fe20007ffe0ff */
[--C-:B------:R-:W-:Y:S01]  /*1f320*/  FFMA.FTZ R190, R198, UR6, -R191.reuse ;  /* 0x00000006c6be7c23 */ /* 0x100fe200080108bf */
[--C-:B------:R-:W-:Y:S01]  /*1f330*/  FFMA.FTZ R192, R196, UR6, -R191.reuse ;  /* 0x00000006c4c07c23 */ /* 0x100fe200080108bf */
[--C-:B------:R-:W-:Y:S01]  /*1f340*/  FFMA.FTZ R2, R197, UR6, -R186.reuse ;  /* 0x00000006c5027c23 */ /* 0x100fe200080108ba */
[----:B------:R-:W-:Y:S01]  /*1f350*/  IADD3 R198, PT, PT, R195, 0xa040, RZ ;  /* 0x0000a040c3c67810 */ /* 0x000fe20007ffe0ff */
[----:B------:R-:W-:Y:S01]  /*1f360*/  FMUL.FTZ R197, R8, UR6 ;  /* 0x0000000608c57c20 */ /* 0x000fe20008410000 */
[----:B------:R-:W-:Y:S01]  /*1f370*/  FMUL.FTZ R196, R9, UR6 ;  /* 0x0000000609c47c20 */ /* 0x000fe20008410000 */
[----:B------:R-:W-:Y:S01]  /*1f380*/  @P0 IADD3 R198, PT, PT, R36, -0x40, RZ ;  /* 0xffffffc024c60810 */ /* 0x000fe20007ffe0ff */
[----:B------:R-:W2:Y:S01]  /*1f390*/  LDSM.16.MT88.4 R8, [R0+0xa000] ;  /* 0x00a000000008783b */ /* 0x000ea20000004200 */
[--C-:B------:R-:W-:Y:S01]  /*1f3a0*/  FFMA.FTZ R189, R188, UR6, -R191.reuse ;  /* 0x00000006bcbd7c23 */ /* 0x100fe200080108bf */
[--C-:B------:R-:W-:Y:S01]  /*1f3b0*/  FFMA.FTZ R188, R220, UR6, -R191.reuse ;  /* 0x00000006dcbc7c23 */ /* 0x100fe200080108bf */
[----:B------:R-:W-:Y:S01]  /*1f3c0*/  IADD3 R199, PT, PT, R199, R198, RZ ;  /* 0x000000c6c7c77210 */ /* 0x000fe20007ffe0ff */
[----:B------:R-:W-:Y:S01]  /*1f3d0*/  MUFU.EX2 R192, R192 ;  /* 0x000000c000c07308 */ /* 0x000fe20000000800 */
[----:B------:R-:W3:Y:S01]  /*1f3e0*/  LDSM.16.MT88.4 R44, [R198] ;  /* 0x00000000c62c783b */ /* 0x000ee20000004200 */
[--C-:B------:R-:W-:Y:S01]  /*1f3f0*/  FFMA.FTZ R218, R218, UR6, -R191.reuse ;  /* 0x00000006dada7c23 */ /* 0x100fe200080108bf */
[--C-:B------:R-:W-:Y:S01]  /*1f400*/  FFMA.FTZ R34, R34, UR6, -R191.reuse ;  /* 0x0000000622227c23 */ /* 0x100fe200080108bf */
[--C-:B------:R-:W-:Y:S01]  /*1f410*/  FFMA.FTZ R35, R35, UR6, -R191.reuse ;  /* 0x0000000623237c23 */ /* 0x100fe200080108bf */
[----:B------:R-:W4:Y:S01]  /*1f420*/  LDSM.16.MT88.4 R52, [R199] ;  /* 0x00000000c734783b */ /* 0x000f220000004200 */
[--C-:B------:R-:W-:Y:S01]  /*1f430*/  FFMA.FTZ R33, R33, UR6, -R191.reuse ;  /* 0x0000000621217c23 */ /* 0x100fe200080108bf */
[--C-:B------:R-:W-:Y:S01]  /*1f440*/  FFMA.FTZ R40, R40, UR6, -R191.reuse ;  /* 0x0000000628287c23 */ /* 0x100fe200080108bf */
[----:B------:R-:W5:Y:S01]  /*1f450*/  MUFU.EX2 R190, R190 ;  /* 0x000000be00be7308 */ /* 0x000f620000000800 */
[----:B------:R-:W4:Y:S01]  /*1f460*/  LDSM.16.MT88.4 R56, [R195+0xa800] ;  /* 0x00a80000c338783b */ /* 0x000f220000004200 */
[--C-:B------:R-:W-:Y:S01]  /*1f470*/  FFMA.FTZ R41, R41, UR6, -R191.reuse ;  /* 0x0000000629297c23 */ /* 0x100fe200080108bf */
[--C-:B------:R-:W-:Y:S01]  /*1f480*/  FFMA.FTZ R42, R42, UR6, -R186.reuse ;  /* 0x000000062a2a7c23 */ /* 0x100fe200080108ba */
[--C-:B------:R-:W-:Y:S01]  /*1f490*/  FFMA.FTZ R43, R43, UR6, -R186.reuse ;  /* 0x000000062b2b7c23 */ /* 0x100fe200080108ba */
[----:B------:R-:W-:Y:S01]  /*1f4a0*/  LDSM.16.MT88.4 R60, [R199+0x800] ;  /* 0x00080000c73c783b */ /* 0x000fe20000004200 */
        /* <DEDUP_REMOVED lines=72> */
[-C--:B------:R-:W-:Y:S01]  /*1f930*/  FMUL.FTZ R137, R137, R197.reuse ;  /* 0x000000c589897220 */ /* 0x080fe20000410000 */
[-C--:B------:R-:W-:Y:S01]  /*1f940*/  FMUL.FTZ R144, R144, R197.reuse ;  /* 0x000000c590907220 */ /* 0x080fe20000410000 */
[-C--:B------:R-:W-:Y:S01]  /*1f950*/  FMUL.FTZ R145, R145, R197.reuse ;  /* 0x000000c591917220 */ /* 0x080fe20000410000 */
[-C--:B--2---:R-:W-:Y:S01]  /*1f960*/  FMUL.FTZ R18, R162, R196.reuse ;  /* 0x000000c4a2127220 */ /* 0x084fe20000410000 */
[-C--:B------:R-:W-:Y:S01]  /*1f970*/  FMUL.FTZ R19, R163, R196.reuse ;  /* 0x000000c4a3137220 */ /* 0x080fe20000410000 */
[-C--:B------:R-:W-:Y:S01]  /*1f980*/  FMUL.FTZ R158, R158, R196.reuse ;  /* 0x000000c49e9e7220 */ /* 0x080fe20000410000 */
[-C--:B------:R-:W-:Y:S01]  /*1f990*/  FMUL.FTZ R159, R159, R196.reuse ;  /* 0x000000c49f9f7220 */ /* 0x080fe20000410000 */
[-C--:B------:R-:W-:Y:S01]  /*1f9a0*/  FMUL.FTZ R138, R138, R196.reuse ;  /* 0x000000c48a8a7220 */ /* 0x080fe20000410000 */
        /* <DEDUP_REMOVED lines=17> */
[--C-:B------:R-:W-:Y:S01]  /*1fac0*/  FFMA.FTZ R160, R216, UR6, -R191.reuse ;  /* 0x00000006d8a07c23 */ /* 0x100fe200080108bf */
[--C-:B------:R-:W-:Y:S01]  /*1fad0*/  FFMA.FTZ R161, R202, UR6, -R191.reuse ;  /* 0x00000006caa17c23 */ /* 0x100fe200080108bf */
[C---:B------:R-:W-:Y:S01]  /*1fae0*/  HMMA.16816.F32 R136, R12.reuse, R10, R136 ;  /* 0x0000000a0c88723c */ /* 0x040fe20000001888 */
[-C--:B------:R-:W-:Y:S01]  /*1faf0*/  FMUL.FTZ R10, R142, R196.reuse ;  /* 0x000000c48e0a7220 */ /* 0x080fe20000410000 */
[-C--:B------:R-:W-:Y:S01]  /*1fb00*/  FMUL.FTZ R11, R143, R196.reuse ;  /* 0x000000c48f0b7220 */ /* 0x080fe20000410000 */
[--C-:B------:R-:W-:Y:S01]  /*1fb10*/  FFMA.FTZ R133, R200, UR6, -R191.reuse ;  /* 0x00000006c8857c23 */ /* 0x100fe200080108bf */
[--C-:B------:R-:W-:Y:S01]  /*1fb20*/  FFMA.FTZ R134, R203, UR6, -R186.reuse ;  /* 0x00000006cb867c23 */ /* 0x100fe200080108ba */
[--C-:B------:R-:W-:Y:S01]  /*1fb30*/  FFMA.FTZ R135, R201, UR6, -R186.reuse ;  /* 0x00000006c9877c23 */ /* 0x100fe200080108ba */
[----:B------:R-:W-:Y:S01]  /*1fb40*/  MUFU.EX2 R160, R160 ;  /* 0x000000a000a07308 */ /* 0x000fe20000000800 */
[--C-:B------:R-:W-:Y:S01]  /*1fb50*/  FFMA.FTZ R143, R27, UR6, -R191.reuse ;  /* 0x000000061b8f7c23 */ /* 0x100fe200080108bf */
[C---:B------:R-:W-:Y:S01]  /*1fb60*/  HMMA.16816.F32 R4, R12.reuse, R8, R4 ;  /* 0x000000080c04723c */ /* 0x040fe20000001804 */
[-C--:B------:R-:W-:Y:S01]  /*1fb70*/  FMUL.FTZ R8, R140, R197.reuse ;  /* 0x000000c58c087220 */ /* 0x080fe20000410000 */
[-C--:B------:R-:W-:Y:S01]  /*1fb80*/  FMUL.FTZ R9, R141, R197.reuse ;  /* 0x000000c58d097220 */ /* 0x080fe20000410000 */
[--C-:B------:R-:W-:Y:S01]  /*1fb90*/  FFMA.FTZ R140, R24, UR6, -R186.reuse ;  /* 0x00000006188c7c23 */ /* 0x100fe200080108ba */
[--C-:B------:R-:W-:Y:S01]  /*1fba0*/  FFMA.FTZ R141, R25, UR6, -R186.reuse ;  /* 0x00000006198d7c23 */ /* 0x100fe200080108ba */
[----:B------:R-:W-:Y:S01]  /*1fbb0*/  FFMA.FTZ R142, R31, UR6, -R186 ;  /* 0x000000061f8e7c23 */ /* 0x000fe200080108ba */
[----:B------:R-:W1:Y:S01]  /*1fbc0*/  MUFU.EX2 R161, R161 ;  /* 0x000000a100a17308 */ /* 0x000e620000000800 */
[--C-:B------:R-:W-:Y:S01]  /*1fbd0*/  FFMA.FTZ R162, R167, UR6, -R191.reuse ;  /* 0x00000006a7a27c23 */ /* 0x100fe200080108bf */
[C---:B---3--:R-:W-:Y:S01]  /*1fbe0*/  HMMA.16816.F32 R144, R12.reuse, R46, R144 ;  /* 0x0000002e0c90723c */ /* 0x048fe20000001890 */
[--C-:B------:R-:W-:Y:S01]  /*1fbf0*/  FFMA.FTZ R163, R171, UR6, -R191.reuse ;  /* 0x00000006aba37c23 */ /* 0x100fe200080108bf */
[----:B------:R-:W-:Y:S01]  /*1fc00*/  FFMA.FTZ R74, R74, UR6, -R191 ;  /* 0x000000064a4a7c23 */ /* 0x000fe200080108bf */
[----:B------:R-:W-:Y:S01]  /*1fc10*/  FFMA.FTZ R197, R243, R197, R192 ;  /* 0x000000c5f3c57223 */ /* 0x000fe200000100c0 */
[----:B------:R-:W-:Y:S01]  /*1fc20*/  FFMA.FTZ R196, R242, R196, R187 ;  /* 0x000000c4f2c47223 */ /* 0x000fe200000100bb */
[----:B------:R-:W-:Y:S01]  /*1fc30*/  FFMA.FTZ R70, R70, UR6, -R191 ;  /* 0x0000000646467c23 */ /* 0x000fe200080108bf */
[----:B------:R-:W-:Y:S01]  /*1fc40*/  MUFU.EX2 R132, R218 ;  /* 0x000000da00847308 */ /* 0x000fe20000000800 */
[----:B------:R-:W-:Y:S01]  /*1fc50*/  FADD.FTZ R190, R190, R197 ;  /* 0x000000c5bebe7221 */ /* 0x000fe20000010000 */
[C---:B------:R-:W-:Y:S01]  /*1fc60*/  HMMA.16816.F32 R8, R12.reuse, R44, R8 ;  /* 0x0000002c0c08723c */ /* 0x040fe20000001808 */
[----:B------:R-:W-:Y:S01]  /*1fc70*/  LDSM.16.MT88.4 R44, [R0+0xa800] ;  /* 0x00a80000002c783b */ /* 0x000fe20000004200 */
[----:B------:R-:W-:Y:S01]  /*1fc80*/  FADD.FTZ R196, R185, R196 ;  /* 0x000000c4b9c47221 */ /* 0x000fe20000010000 */
[----:B------:R-:W-:Y:S01]  /*1fc90*/  FADD.FTZ R189, R189, R190 ;  /* 0x000000bebdbd7221 */ /* 0x000fe20000010000 */
[----:B------:R-:W-:Y:S01]  /*1fca0*/  FFMA.FTZ R71, R71, UR6, -R191 ;  /* 0x0000000647477c23 */ /* 0x000fe200080108bf */
[----:B------:R-:W-:Y:S01]  /*1fcb0*/  FFMA.FTZ R69, R69, UR6, -R186 ;  /* 0x0000000645457c23 */ /* 0x000fe200080108ba */
[----:B------:R-:W2:Y:S01]  /*1fcc0*/  MUFU.EX2 R133, R133 ;  /* 0x0000008500857308 */ /* 0x000ea20000000800 */
[----:B------:R-:W-:Y:S01]  /*1fcd0*/  FADD.FTZ R183, R183, R196 ;  /* 0x000000c4b7b77221 */ /* 0x000fe20000010000 */
[C---:B----4-:R-:W-:Y:S01]  /*1fce0*/  HMMA.16816.F32 R152, R12.reuse, R52, R152 ;  /* 0x000000340c98723c */ /* 0x050fe20000001898 */
[----:B-1----:R-:W-:Y:S01]  /*1fcf0*/  F2FP.F16.F32.PACK_AB R52, R161, R160 ;  /* 0x000000a0a134723e */ /* 0x002fe200000000ff */
[----:B------:R-:W-:Y:S01]  /*1fd00*/  FADD.FTZ R189, R188, R189 ;  /* 0x000000bdbcbd7221 */ /* 0x000fe20000010000 */
[----:B------:R-:W-:Y:S01]  /*1fd10*/  FADD.FTZ R183, R2, R183 ;  /* 0x000000b702b77221 */ /* 0x000fe20000010000 */
[--C-:B------:R-:W-:Y:S01]  /*1fd20*/  FFMA.FTZ R91, R91, UR6, -R191.reuse ;  /* 0x000000065b5b7c23 */ /* 0x100fe200080108bf */
[----:B------:R-:W-:Y:S01]  /*1fd30*/  FFMA.FTZ R32, R32, UR6, -R191 ;  /* 0x0000000620207c23 */ /* 0x000fe200080108bf */
[----:B------:R-:W-:Y:S01]  /*1fd40*/  MUFU.EX2 R134, R134 ;  /* 0x0000008600867308 */ /* 0x000fe20000000800 */
[----:B------:R-:W-:Y:S01]  /*1fd50*/  FADD.FTZ R160, R160, R189 ;  /* 0x000000bda0a07221 */ /* 0x000fe20000010000 */
[----:B------:R-:W-:Y:S01]  /*1fd60*/  HMMA.16816.F32 R148, R12, R54, R148 ;  /* 0x000000360c94723c */ /* 0x000fe20000001894 */
[----:B------:R-:W1:Y:S01]  /*1fd70*/  LDSM.16.MT88.4 R12, [R198+0x800] ;  /* 0x00080000c60c783b */ /* 0x000e620000004200 */
[----:B------:R-:W-:Y:S01]  /*1fd80*/  FFMA.FTZ R50, R50, UR6, -R186 ;  /* 0x0000000632327c23 */ /* 0x000fe200080108ba */
[----:B------:R-:W-:Y:S01]  /*1fd90*/  FADD.FTZ R161, R161, R160 ;  /* 0x000000a0a1a17221 */ /* 0x000fe20000010000 */
[--C-:B------:R-:W-:Y:S01]  /*1fda0*/  FFMA.FTZ R51, R51, UR6, -R186.reuse ;  /* 0x0000000633337c23 */ /* 0x100fe200080108ba */
[----:B------:R-:W-:Y:S01]  /*1fdb0*/  FFMA.FTZ R242, R48, UR6, -R186 ;  /* 0x0000000630f27c23 */ /* 0x000fe200080108ba */
[----:B------:R-:W3:Y:S01]  /*1fdc0*/  MUFU.EX2 R135, R135 ;  /* 0x0000008700877308 */ /* 0x000ee20000000800 */
[----:B--2---:R-:W-:Y:S01]  /*1fdd0*/  F2FP.F16.F32.PACK_AB R54, R133, R132 ;  /* 0x000000848536723e */ /* 0x004fe200000000ff */
[----:B------:R-:W-:-:S04]  /*1fde0*/  FADD.FTZ R132, R132, R161 ;  /* 0x000000a184847221 */ /* 0x000fc80000010000 */
[----:B------:R-:W-:Y:S02]  /*1fdf0*/  FADD.FTZ R133, R133, R132 ;  /* 0x0000008485857221 */ /* 0x000fe40000010000 */
[----:B------:R-:W-:Y:S08]  /*1fe00*/  MUFU.EX2 R140, R140 ;  /* 0x0000008c008c7308 */ /* 0x000ff00000000800 */
[----:B------:R-:W2:Y:S01]  /*1fe10*/  MUFU.EX2 R141, R141 ;  /* 0x0000008d008d7308 */ /* 0x000ea20000000800 */
[----:B---3--:R-:W-:Y:S01]  /*1fe20*/  F2FP.F16.F32.PACK_AB R53, R135, R134 ;  /* 0x000000868735723e */ /* 0x008fe200000000ff */
[----:B------:R-:W-:-:S04]  /*1fe30*/  FADD.FTZ R134, R134, R183 ;  /* 0x000000b786867221 */ /* 0x000fc80000010000 */
[----:B------:R-:W-:Y:S02]  /*1fe40*/  FADD.FTZ R135, R135, R134 ;  /* 0x0000008687877221 */ /* 0x000fe40000010000 */
[----:B------:R-:W3:Y:S08]  /*1fe50*/  MUFU.EX2 R143, R143 ;  /* 0x0000008f008f7308 */ /* 0x000ef00000000800 */
[----:B------:R-:W-:Y:S01]  /*1fe60*/  MUFU.EX2 R35, R35 ;  /* 0x0000002300237308 */ /* 0x000fe20000000800 */
[----:B--2---:R-:W-:Y:S01]  /*1fe70*/  F2FP.F16.F32.PACK_AB R55, R141, R140 ;  /* 0x0000008c8d37723e */ /* 0x004fe200000000ff */
[----:B------:R-:W-:-:S04]  /*1fe80*/  FADD.FTZ R140, R140, R135 ;  /* 0x000000878c8c7221 */ /* 0x000fc80000010000 */
[----:B------:R-:W-:Y:S02]  /*1fe90*/  FADD.FTZ R140, R141, R140 ;  /* 0x0000008c8d8c7221 */ /* 0x000fe40000010000 */
[C---:B------:R-:W-:Y:S01]  /*1fea0*/  HMMA.16816.F32 R16, R52.reuse, R56, R16 ;  /* 0x000000383410723c */ /* 0x040fe20000001810 */
[----:B------:R-:W-:Y:S01]  /*1feb0*/  FFMA.FTZ R57, R26, UR6, -R186 ;  /* 0x000000061a397c23 */ /* 0x000fe200080108ba */
[----:B------:R-:W-:Y:S01]  /*1fec0*/  FFMA.FTZ R56, R28, UR6, -R191 ;  /* 0x000000061c387c23 */ /* 0x000fe200080108bf */
[----:B------:R-:W2:Y:S01]  /*1fed0*/  LDSM.16.MT88.4 R24, [R195+0xb000] ;  /* 0x00b00000c318783b */ /* 0x000ea20000004200 */
[----:B------:R-:W-:Y:S01]  /*1fee0*/  MUFU.EX2 R142, R142 ;  /* 0x0000008e008e7308 */ /* 0x000fe20000000800 */
[C---:B---3--:R-:W-:Y:S01]  /*1fef0*/  F2FP.F16.F32.PACK_AB R28, R143.reuse, R34 ;  /* 0x000000228f1c723e */ /* 0x048fe200000000ff */
[----:B------:R-:W-:Y:S02]  /*1ff00*/  FADD.FTZ R34, R34, R133 ;  /* 0x0000008522227221 */ /* 0x000fe40000010000 */
[C---:B-1----:R-:W-:Y:S02]  /*1ff10*/  HMMA.16816.F32 R8, R52.reuse, R12, R8 ;  /* 0x0000000c3408723c */ /* 0x042fe40000001808 */
[----:B------:R-:W-:Y:S01]  /*1ff20*/  FADD.FTZ R143, R143, R34 ;  /* 0x000000228f8f7221 */ /* 0x000fe20000010000 */
[----:B------:R-:W-:Y:S01]  /*1ff30*/  FFMA.FTZ R34, R174, UR6, -R191 ;  /* 0x00000006ae227c23 */ /* 0x000fe200080108bf */
[----:B------:R-:W1:Y:S04]  /*1ff40*/  MUFU.EX2 R56, R56 ;  /* 0x0000003800387308 */ /* 0x000e680000000800 */
[C---:B------:R-:W-:Y:S01]  /*1ff50*/  HMMA.16816.F32 R144, R52.reuse, R14, R144 ;  /* 0x0000000e3490723c */ /* 0x040fe20000001890 */
[----:B------:R-:W3:Y:S03]  /*1ff60*/  LDSM.16.MT88.4 R12, [R198+0x1000] ;  /* 0x00100000c60c783b */ /* 0x000ee60000004200 */
[----:B------:R-:W-:Y:S04]  /*1ff70*/  MUFU.EX2 R57, R57 ;  /* 0x0000003900397308 */ /* 0x000fe80000000800 */
[C---:B------:R-:W-:Y:S04]  /*1ff80*/  HMMA.16816.F32 R4, R52.reuse, R44, R4 ;  /* 0x0000002c3404723c */ /* 0x040fe80000001804 */
[----:B------:R-:W-:Y:S04]  /*1ff90*/  MUFU.EX2 R33, R33 ;  /* 0x0000002100217308 */ /* 0x000fe80000000800 */
[C---:B------:R-:W-:Y:S01]  /*1ffa0*/  HMMA.16816.F32 R136, R52.reuse, R46, R136 ;  /* 0x0000002e3488723c */ /* 0x040fe20000001888 */
[----:B------:R-:W4:Y:S03]  /*1ffb0*/  LDSM.16.MT88.4 R44, [R0+0xb000] ;  /* 0x00b00000002c783b */ /* 0x000f260000004200 */
[----:B------:R-:W-:Y:S04]  /*1ffc0*/  MUFU.EX2 R40, R40 ;  /* 0x0000002800287308 */ /* 0x000fe80000000800 */
[----:B------:R-:W-:Y:S01]  /*1ffd0*/  HMMA.16816.F32 R156, R52, R58, R156 ;  /* 0x0000003a349c723c */ /* 0x000fe2000000189c */
[--C-:B------:R-:W-:Y:S01]  /*1ffe0*/  FFMA.FTZ R58, R29, UR6, -R186.reuse ;  /* 0x000000061d3a7c23 */ /* 0x100fe200080108ba */
[----:B------:R-:W-:Y:S01]  /*1fff0*/  FFMA.FTZ R59, R30, UR6, -R186 ;  /* 0x000000061e3b7c23 */ /* 0x000fe200080108ba */
[----:B-1----:R-:W-:Y:S01]  /*20000*/  F2FP.F16.F32.PACK_AB R30, R35, R56 ;  /* 0x00000038231e723e */ /* 0x002fe200000000ff */
[----:B------:R-:W-:Y:S01]  /*20010*/  MUFU.EX2 R41, R41 ;  /* 0x0000002900297308 */ /* 0x000fe20000000800 */
[----:B------:R-:W-:-:S03]  /*20020*/  FADD.FTZ R56, R56, R143 ;  /* 0x0000008f38387221 */ /* 0x000fc60000010000 */
[----:B------:R-:W-:Y:S01]  /*20030*/  HMMA.16816.F32 R152, R52, R60, R152 ;  /* 0x0000003c3498723c */ /* 0x000fe20000001898 */
[--C-:B------:R-:W-:Y:S01]  /*20040*/  FFMA.FTZ R60, R38, UR6, -R191.reuse ;  /* 0x00000006263c7c23 */ /* 0x100fe200080108bf */
[--C-:B------:R-:W-:Y:S01]  /*20050*/  FFMA.FTZ R61, R170, UR6, -R191.reuse ;  /* 0x00000006aa3d7c23 */ /* 0x100fe200080108bf */
[----:B------:R-:W-:Y:S01]  /*20060*/  FADD.FTZ R56, R35, R56 ;  /* 0x0000003823387221 */ /* 0x000fe20000010000 */
[----:B------:R-:W1:Y:S01]  /*20070*/  MUFU.EX2 R58, R58 ;  /* 0x0000003a003a7308 */ /* 0x000e620000000800 */
[----:B------:R-:W-:-:S03]  /*20080*/  FFMA.FTZ R35, R180, UR6, -R191 ;  /* 0x00000006b4237c23 */ /* 0x000fc600080108bf */
[----:B------:R-:W-:Y:S01]  /*20090*/  HMMA.16816.F32 R148, R52, R62, R148 ;  /* 0x0000003e3494723c */ /* 0x000fe20000001894 */
[----:B------:R-:W5:Y:S01]  /*200a0*/  LDSM.16.MT88.4 R52, [R199+0x1000] ;  /* 0x00100000c734783b */ /* 0x000f620000004200 */
[--C-:B------:R-:W-:Y:S01]  /*200b0*/  FFMA.FTZ R62, R164, UR6, -R186.reuse ;  /* 0x00000006a43e7c23 */ /* 0x100fe200080108ba */
[--C-:B------:R-:W-:Y:S01]  /*200c0*/  FFMA.FTZ R164, R131, UR6, -R191.reuse ;  /* 0x0000000683a47c23 */ /* 0x100fe200080108bf */
[----:B------:R-:W2:Y:S01]  /*200d0*/  MUFU.EX2 R59, R59 ;  /* 0x0000003b003b7308 */ /* 0x000ea20000000800 */
[----:B------:R-:W-:Y:S01]  /*200e0*/  FFMA.FTZ R63, R166, UR6, -R191 ;  /* 0x00000006a63f7c23 */ /* 0x000fe200080108bf */
[----:B------:R-:W-:-:S06]  /*200f0*/  FFMA.FTZ R131, R165, UR6, -R186 ;  /* 0x00000006a5837c23 */ /* 0x000fcc00080108ba */
[----:B------:R-:W4:Y:S01]  /*20100*/  MUFU.EX2 R60, R60 ;  /* 0x0000003c003c7308 */ /* 0x000f220000000800 */
[----:B-1----:R-:W-:Y:S01]  /*20110*/  F2FP.F16.F32.PACK_AB R29, R58, R57 ;  /* 0x000000393a1d723e */ /* 0x002fe200000000ff */
[----:B------:R-:W-:-:S04]  /*20120*/  FADD.FTZ R57, R57, R140 ;  /* 0x0000008c39397221 */ /* 0x000fc80000010000 */
[----:B------:R-:W-:Y:S02]  /*20130*/  FADD.FTZ R58, R58, R57 ;  /* 0x000000393a3a7221 */ /* 0x000fe40000010000 */
[----:B------:R-:W-:Y:S01]  /*20140*/  MUFU.EX2 R42, R42 ;  /* 0x0000002a002a7308 */ /* 0x000fe20000000800 */
[----:B--2---:R-:W-:Y:S01]  /*20150*/  F2FP.F16.F32.PACK_AB R31, R142, R59 ;  /* 0x0000003b8e1f723e */ /* 0x004fe200000000ff */
[----:B------:R-:W-:-:S04]  /*20160*/  FADD.FTZ R59, R59, R58 ;  /* 0x0000003a3b3b7221 */ /* 0x000fc80000010000 */
[----:B------:R-:W-:Y:S02]  /*20170*/  FADD.FTZ R59, R142, R59 ;  /* 0x0000003b8e3b7221 */ /* 0x000fe40000010000 */
[C---:B------:R-:W-:Y:S01]  /*20180*/  HMMA.16816.F32 R16, R28.reuse, R24, R16 ;  /* 0x000000181c10723c */ /* 0x040fe20000001810 */
[----:B------:R-:W-:Y:S07]  /*20190*/  MUFU.EX2 R43, R43 ;  /* 0x0000002b002b7308 */ /* 0x000fee0000000800 */
[C---:B------:R-:W-:Y:S01]  /*201a0*/  HMMA.16816.F32 R156, R28.reuse, R26, R156 ;  /* 0x0000001a1c9c723c */ /* 0x040fe2000000189c */
[----:B------:R-:W1:Y:S01]  /*201b0*/  LDSM.16.MT88.4 R24, [R195+0xb800] ;  /* 0x00b80000c318783b */ /* 0x000e620000004200 */
[----:B------:R-:W-:Y:S06]  /*201c0*/  MUFU.EX2 R49, R49 ;  /* 0x0000003100317308 */ /* 0x000fec0000000800 */
[C---:B---3--:R-:W-:Y:S02]  /*201d0*/  HMMA.16816.F32 R8, R28.reuse, R12, R8 ;  /* 0x0000000c1c08723c */ /* 0x048fe40000001808 */
[----:B------:R-:W-:Y:S06]  /*201e0*/  MUFU.EX2 R62, R62 ;  /* 0x0000003e003e7308 */ /* 0x000fec0000000800 */
[C---:B------:R-:W-:Y:S01]  /*201f0*/  HMMA.16816.F32 R144, R28.reuse, R14, R144 ;  /* 0x0000000e1c90723c */ /* 0x040fe20000001890 */
[----:B------:R-:W2:Y:S01]  /*20200*/  LDSM.16.MT88.4 R12, [R198+0x1800] ;  /* 0x00180000c60c783b */ /* 0x000ea20000004200 */
[----:B------:R-:W-:Y:S06]  /*20210*/  MUFU.EX2 R61, R61 ;  /* 0x0000003d003d7308 */ /* 0x000fec0000000800 */
[C---:B----4-:R-:W-:Y:S01]  /*20220*/  HMMA.16816.F32 R136, R28.reuse, R46, R136 ;  /* 0x0000002e1c88723c */ /* 0x050fe20000001888 */
[--C-:B------:R-:W-:Y:S01]  /*20230*/  FFMA.FTZ R46, R39, UR6, -R186.reuse ;  /* 0x00000006272e7c23 */ /* 0x100fe200080108ba */
[--C-:B------:R-:W-:Y:S01]  /*20240*/  FFMA.FTZ R47, R22, UR6, -R186.reuse ;  /* 0x00000006162f7c23 */ /* 0x100fe200080108ba */
[----:B------:R-:W3:Y:S01]  /*20250*/  LDSM.16.MT88.4 R36, [R0+0xb800] ;  /* 0x00b800000024783b */ /* 0x000ee20000004200 */
[----:B------:R-:W-:Y:S01]  /*20260*/  F2FP.F16.F32.PACK_AB R22, R41, R60 ;  /* 0x0000003c2916723e */ /* 0x000fe200000000ff */
[----:B------:R-:W-:Y:S03]  /*20270*/  MUFU.EX2 R162, R162 ;  /* 0x000000a200a27308 */ /* 0x000fe60000000800 */
[----:B------:R-:W-:Y:S01]  /*20280*/  HMMA.16816.F32 R4, R28, R44, R4 ;  /* 0x0000002c1c04723c */ /* 0x000fe20000001804 */
[--C-:B------:R-:W-:Y:S01]  /*20290*/  FFMA.FTZ R44, R20, UR6, -R186.reuse ;  /* 0x00000006142c7c23 */ /* 0x100fe200080108ba */
[----:B------:R-:W-:Y:S01]  /*202a0*/  FFMA.FTZ R45, R21, UR6, -R186 ;  /* 0x00000006152d7c23 */ /* 0x000fe200080108ba */
[----:B------:R-:W-:-:S02]  /*202b0*/  F2FP.F16.F32.PACK_AB R20, R40, R33 ;  /* 0x000000212814723e */ /* 0x000fc400000000ff */
[----:B------:R-:W-:Y:S03]  /*202c0*/  MUFU.EX2 R46, R46 ;  /* 0x0000002e002e7308 */ /* 0x000fe60000000800 */
[----:B-----5:R-:W-:Y:S01]  /*202d0*/  HMMA.16816.F32 R152, R28, R52, R152 ;  /* 0x000000341c98723c */ /* 0x020fe20000001898 */
[--C-:B------:R-:W-:Y:S01]  /*202e0*/  FFMA.FTZ R52, R23, UR6, -R191.reuse ;  /* 0x0000000617347c23 */ /* 0x100fe200080108bf */
[----:B------:R-:W-:-:S03]  /*202f0*/  FFMA.FTZ R53, R172, UR6, -R191 ;  /* 0x00000006ac357c23 */ /* 0x000fc600080108bf */
[----:B------:R-:W-:Y:S03]  /*20300*/  MUFU.EX2 R44, R44 ;  /* 0x0000002c002c7308 */ /* 0x000fe60000000800 */
[----:B------:R-:W-:Y:S01]  /*20310*/  HMMA.16816.F32 R148, R28, R54, R148 ;  /* 0x000000361c94723c */ /* 0x000fe20000001894 */
[----:B------:R-:W4:Y:S01]  /*20320*/  LDSM.16.MT88.4 R28, [R199+0x1800] ;  /* 0x00180000c71c783b */ /* 0x000f220000004200 */
[--C-:B------:R-:W-:Y:S01]  /*20330*/  FFMA.FTZ R54, R169, UR6, -R191.reuse ;  /* 0x00000006a9367c23 */ /* 0x100fe200080108bf */
[----:B------:R-:W-:Y:S02]  /*20340*/  FFMA.FTZ R55, R168, UR6, -R191 ;  /* 0x00000006a8377c23 */ /* 0x000fe400080108bf */
[----:B------:R-:W5:Y:S08]  /*20350*/  MUFU.EX2 R45, R45 ;  /* 0x0000002d002d7308 */ /* 0x000f700000000800 */
[----:B------:R-:W1:Y:S08]  /*20360*/  MUFU.EX2 R47, R47 ;  /* 0x0000002f002f7308 */ /* 0x000e700000000800 */
[----:B------:R-:W-:Y:S01]  /*20370*/  MUFU.EX2 R52, R52 ;  /* 0x0000003400347308 */ /* 0x000fe20000000800 */
[----:B-----5:R-:W-:Y:S01]  /*20380*/  F2FP.F16.F32.PACK_AB R21, R45, R44 ;  /* 0x0000002c2d15723e */ /* 0x020fe200000000ff */
[----:B------:R-:W-:-:S04]  /*20390*/  FADD.FTZ R44, R44, R59 ;  /* 0x0000003b2c2c7221 */ /* 0x000fc80000010000 */
[----:B------:R-:W-:Y:S02]  /*203a0*/  FADD.FTZ R45, R45, R44 ;  /* 0x0000002c2d2d7221 */ /* 0x000fe40000010000 */
[----:B------:R-:W5:Y:S01]  /*203b0*/  MUFU.EX2 R53, R53 ;  /* 0x0000003500357308 */ /* 0x000f620000000800 */
[----:B-1----:R-:W-:Y:S01]  /*203c0*/  F2FP.F16.F32.PACK_AB R23, R47, R46 ;  /* 0x0000002e2f17723e */ /* 0x002fe200000000ff */
[----:B------:R-:W-:-:S04]  /*203d0*/  FADD.FTZ R46, R46, R45 ;  /* 0x0000002d2e2e7221 */ /* 0x000fc80000010000 */
[----:B------:R-:W-:Y:S01]  /*203e0*/  FADD.FTZ R47, R47, R46 ;  /* 0x0000002e2f2f7221 */ /* 0x000fe20000010000 */
[----:B------:R-:W-:Y:S01]  /*203f0*/  FFMA.FTZ R46, R184, UR6, -R191 ;  /* 0x00000006b82e7c23 */ /* 0x000fe200080108bf */
[C---:B------:R-:W-:Y:S01]  /*20400*/  HMMA.16816.F32 R16, R20.reuse, R24, R16 ;  /* 0x000000181410723c */ /* 0x040fe20000001810 */
[----:B------:R-:W-:Y:S07]  /*20410*/  MUFU.EX2 R54, R54 ;  /* 0x0000003600367308 */ /* 0x000fee0000000800 */
[C---:B------:R-:W-:Y:S01]  /*20420*/  HMMA.16816.F32 R156, R20.reuse, R26, R156 ;  /* 0x0000001a149c723c */ /* 0x040fe2000000189c */
[----:B------:R-:W1:Y:S01]  /*20430*/  LDSM.16.MT88.4 R24, [R195+0xc000] ;  /* 0x00c00000c318783b */ /* 0x000e620000004200 */
[----:B------:R-:W5:Y:S06]  /*20440*/  MUFU.EX2 R55, R55 ;  /* 0x0000003700377308 */ /* 0x000f6c0000000800 */
[C---:B--2---:R-:W-:Y:S02]  /*20450*/  HMMA.16816.F32 R8, R20.reuse, R12, R8 ;  /* 0x0000000c1408723c */ /* 0x044fe40000001808 */
        /* <DEDUP_REMOVED lines=12> */
[----:B------:R-:W4:Y:S01]  /*20520*/  LDSM.16.MT88.4 R28, [R199+0x2000] ;  /* 0x00200000c71c783b */ /* 0x000f220000004200 */
[----:B-----5:R-:W-:Y:S01]  /*20530*/  F2FP.F16.F32.PACK_AB R20, R53, R52 ;  /* 0x000000343514723e */ /* 0x020fe200000000ff */
[----:B------:R-:W5:Y:S01]  /*20540*/  MUFU.EX2 R124, R124 ;  /* 0x0000007c007c7308 */ /* 0x000f620000000800 */
[----:B------:R-:W-:-:S02]  /*20550*/  F2FP.F16.F32.PACK_AB R21, R43, R42 ;  /* 0x0000002a2b15723e */ /* 0x000fc400000000ff */
[----:B------:R-:W-:Y:S02]  /*20560*/  F2FP.F16.F32.PACK_AB R22, R55, R54 ;  /* 0x000000363716723e */ /* 0x000fe400000000ff */
[----:B------:R-:W-:-:S03]  /*20570*/  F2FP.F16.F32.PACK_AB R23, R62, R49 ;  /* 0x000000313e17723e */ /* 0x000fc600000000ff */
[----:B------:R-:W-:Y:S04]  /*20580*/  MUFU.EX2 R130, R130 ;  /* 0x0000008200827308 */ /* 0x000fe80000000800 */
[C---:B-1----:R-:W-:Y:S04]  /*20590*/  HMMA.16816.F32 R16, R20.reuse, R24, R16 ;  /* 0x000000181410723c */ /* 0x042fe80000001810 */
[----:B------:R-:W1:Y:S04]  /*205a0*/  MUFU.EX2 R127, R127 ;  /* 0x0000007f007f7308 */ /* 0x000e680000000800 */
[C---:B------:R-:W-:Y:S01]  /*205b0*/  HMMA.16816.F32 R156, R20.reuse, R26, R156 ;  /* 0x0000001a149c723c */ /* 0x040fe2000000189c */
[----:B------:R-:W1:Y:S03]  /*205c0*/  LDSM.16.MT88.4 R24, [R195+0xc800] ;  /* 0x00c80000c318783b */ /* 0x000e660000004200 */
[----:B------:R-:W-:Y:S04]  /*205d0*/  MUFU.EX2 R126, R126 ;  /* 0x0000007e007e7308 */ /* 0x000fe80000000800 */
[C---:B--2---:R-:W-:Y:S04]  /*205e0*/  HMMA.16816.F32 R8, R20.reuse, R12, R8 ;  /* 0x0000000c1408723c */ /* 0x044fe80000001808 */
[----:B------:R-:W-:Y:S04]  /*205f0*/  MUFU.EX2 R123, R123 ;  /* 0x0000007b007b7308 */ /* 0x000fe80000000800 */
[C---:B------:R-:W-:Y:S01]  /*20600*/  HMMA.16816.F32 R144, R20.reuse, R14, R144 ;  /* 0x0000000e1490723c */ /* 0x040fe20000001890 */
[----:B------:R-:W2:Y:S03]  /*20610*/  LDSM.16.MT88.4 R12, [R198+0x2800] ;  /* 0x00280000c60c783b */ /* 0x000ea60000004200 */
[----:B------:R-:W-:Y:S04]  /*20620*/  MUFU.EX2 R125, R125 ;  /* 0x0000007d007d7308 */ /* 0x000fe80000000800 */
[C---:B---3--:R-:W-:Y:S04]  /*20630*/  HMMA.16816.F32 R4, R20.reuse, R36, R4 ;  /* 0x000000241404723c */ /* 0x048fe80000001804 */
[----:B------:R-:W3:Y:S04]  /*20640*/  MUFU.EX2 R120, R120 ;  /* 0x0000007800787308 */ /* 0x000ee80000000800 */
[C---:B------:R-:W-:Y:S01]  /*20650*/  HMMA.16816.F32 R136, R20.reuse, R38, R136 ;  /* 0x000000261488723c */ /* 0x040fe20000001888 */
[----:B------:R-:W3:Y:S03]  /*20660*/  LDSM.16.MT88.4 R36, [R0+0xc800] ;  /* 0x00c800000024783b */ /* 0x000ee60000004200 */
        /* <DEDUP_REMOVED lines=8> */
[----:B------:R-:W-:Y:S02]  /*206f0*/  F2FP.F16.F32.PACK_AB R22, R164, R63 ;  /* 0x0000003fa416723e */ /* 0x000fe400000000ff */
[----:B-----5:R-:W-:-:S05]  /*20700*/  F2FP.F16.F32.PACK_AB R23, R124, R129 ;  /* 0x000000817c17723e */ /* 0x020fca00000000ff */
[----:B------:R-:W5:Y:S02]  /*20710*/  MUFU.EX2 R163, R163 ;  /* 0x000000a300a37308 */ /* 0x000f640000000800 */
[C---:B-1----:R-:W-:Y:S06]  /*20720*/  HMMA.16816.F32 R16, R20.reuse, R24, R16 ;  /* 0x000000181410723c */ /* 0x042fec0000001810 */
[----:B------:R-:W-:Y:S02]  /*20730*/  MUFU.EX2 R119, R119 ;  /* 0x0000007700777308 */ /* 0x000fe40000000800 */
[C---:B------:R-:W-:Y:S01]  /*20740*/  HMMA.16816.F32 R156, R20.reuse, R26, R156 ;  /* 0x0000001a149c723c */ /* 0x040fe2000000189c */
[----:B------:R-:W1:Y:S05]  /*20750*/  LDSM.16.MT88.4 R24, [R195+0xd000] ;  /* 0x00d00000c318783b */ /* 0x000e6a0000004200 */
[----:B------:R-:W-:Y:S02]  /*20760*/  MUFU.EX2 R114, R114 ;  /* 0x0000007200727308 */ /* 0x000fe40000000800 */
[C---:B--2---:R-:W-:Y:S06]  /*20770*/  HMMA.16816.F32 R8, R20.reuse, R12, R8 ;  /* 0x0000000c1408723c */ /* 0x044fec0000001808 */
[----:B------:R-:W-:Y:S02]  /*20780*/  MUFU.EX2 R117, R117 ;  /* 0x0000007500757308 */ /* 0x000fe40000000800 */
[C---:B------:R-:W-:Y:S01]  /*20790*/  HMMA.16816.F32 R144, R20.reuse, R14, R144 ;  /* 0x0000000e1490723c */ /* 0x040fe20000001890 */
[----:B------:R-:W2:Y:S05]  /*207a0*/  LDSM.16.MT88.4 R12, [R198+0x3000] ;  /* 0x00300000c60c783b */ /* 0x000eaa0000004200 */
[----:B------:R-:W5:Y:S02]  /*207b0*/  MUFU.EX2 R112, R112 ;  /* 0x0000007000707308 */ /* 0x000f640000000800 */
[C---:B---3--:R-:W-:Y:S06]  /*207c0*/  HMMA.16816.F32 R4, R20.reuse, R36, R4 ;  /* 0x000000241404723c */ /* 0x048fec0000001804 */
[----:B------:R-:W-:Y:S02]  /*207d0*/  MUFU.EX2 R113, R113 ;  /* 0x0000007100717308 */ /* 0x000fe40000000800 */
[C---:B------:R-:W-:Y:S01]  /*207e0*/  HMMA.16816.F32 R136, R20.reuse, R38, R136 ;  /* 0x000000261488723c */ /* 0x040fe20000001888 */
[----:B------:R-:W3:Y:S05]  /*207f0*/  LDSM.16.MT88.4 R36, [R0+0xd000] ;  /* 0x00d000000024783b */ /* 0x000eea0000004200 */
[----:B------:R-:W5:Y:S02]  /*20800*/  MUFU.EX2 R108, R108 ;  /* 0x0000006c006c7308 */ /* 0x000f640000000800 */
[C---:B----4-:R-:W-:Y:S06]  /*20810*/  HMMA.16816.F32 R152, R20.reuse, R28, R152 ;  /* 0x0000001c1498723c */ /* 0x050fec0000001898 */
[----:B------:R-:W-:Y:S02]  /*20820*/  MUFU.EX2 R115, R115 ;  /* 0x0000007300737308 */ /* 0x000fe40000000800 */
[----:B------:R-:W-:Y:S01]  /*20830*/  HMMA.16816.F32 R148, R20, R30, R148 ;  /* 0x0000001e1494723c */ /* 0x000fe20000001894 */
[----:B------:R-:W4:Y:S01]  /*20840*/  LDSM.16.MT88.4 R28, [R199+0x3000] ;  /* 0x00300000c71c783b */ /* 0x000f220000004200 */
[----:B------:R-:W-:-:S02]  /*20850*/  F2FP.F16.F32.PACK_AB R20, R127, R130 ;  /* 0x000000827f14723e */ /* 0x000fc400000000ff */
[----:B------:R-:W-:Y:S02]  /*20860*/  F2FP.F16.F32.PACK_AB R21, R120, R125 ;  /* 0x0000007d7815723e */ /* 0x000fe400000000ff */
[----:B------:R-:W-:Y:S01]  /*20870*/  F2FP.F16.F32.PACK_AB R22, R123, R126 ;  /* 0x0000007e7b16723e */ /* 0x000fe200000000ff */
[----:B------:R-:W5:Y:S01]  /*20880*/  MUFU.EX2 R118, R118 ;  /* 0x0000007600767308 */ /* 0x000f620000000800 */
[----:B------:R-:W-:-:S07]  /*20890*/  F2FP.F16.F32.PACK_AB R23, R116, R121 ;  /* 0x000000797417723e */ /* 0x000fce00000000ff */
[C---:B-1----:R-:W-:Y:S01]  /*208a0*/  HMMA.16816.F32 R16, R20.reuse, R24, R16 ;  /* 0x000000181410723c */ /* 0x042fe20000001810 */
[----:B------:R-:W-:Y:S07]  /*208b0*/  MUFU.EX2 R110, R110 ;  /* 0x0000006e006e7308 */ /* 0x000fee0000000800 */
[C---:B------:R-:W-:Y:S01]  /*208c0*/  HMMA.16816.F32 R156, R20.reuse, R26, R156 ;  /* 0x0000001a149c723c */ /* 0x040fe2000000189c */
[----:B------:R-:W1:Y:S01]  /*208d0*/  LDSM.16.MT88.4 R24, [R195+0xd800] ;  /* 0x00d80000c318783b */ /* 0x000e620000004200 */
[----:B------:R-:W-:Y:S06]  /*208e0*/  MUFU.EX2 R107, R107 ;  /* 0x0000006b006b7308 */ /* 0x000fec0000000800 */
[C---:B--2---:R-:W-:Y:S02]  /*208f0*/  HMMA.16816.F32 R8, R20.reuse, R12, R8 ;  /* 0x0000000c1408723c */ /* 0x044fe40000001808 */
[----:B------:R-:W-:Y:S06]  /*20900*/  MUFU.EX2 R109, R109 ;  /* 0x0000006d006d7308 */ /* 0x000fec0000000800 */
[C---:B------:R-:W-:Y:S01]  /*20910*/  HMMA.16816.F32 R144, R20.reuse, R14, R144 ;  /* 0x0000000e1490723c */ /* 0x040fe20000001890 */
[----:B------:R-:W2:Y:S01]  /*20920*/  LDSM.16.MT88.4 R12, [R198+0x3800] ;  /* 0x00380000c60c783b */ /* 0x000ea20000004200 */
[----:B------:R-:W2:Y:S06]  /*20930*/  MUFU.EX2 R104, R104 ;  /* 0x0000006800687308 */ /* 0x000eac0000000800 */
        /* <DEDUP_REMOVED lines=16> */
[----:B------:R-:W-:Y:S04]  /*20a40*/  MUFU.EX2 R98, R98 ;  /* 0x0000006200627308 */ /* 0x000fe80000000800 */
[C---:B------:R-:W-:Y:S01]  /*20a50*/  HMMA.16816.F32 R156, R20.reuse, R26, R156 ;  /* 0x0000001a149c723c */ /* 0x040fe2000000189c */
[----:B------:R-:W1:Y:S03]  /*20a60*/  LDSM.16.MT88.4 R24, [R195+0xe000] ;  /* 0x00e00000c318783b */ /* 0x000e660000004200 */
[----:B------:R-:W-:Y:S04]  /*20a70*/  MUFU.EX2 R101, R101 ;  /* 0x0000006500657308 */ /* 0x000fe80000000800 */
[C---:B--2---:R-:W-:Y:S04]  /*20a80*/  HMMA.16816.F32 R8, R20.reuse, R12, R8 ;  /* 0x0000000c1408723c */ /* 0x044fe80000001808 */
[----:B------:R-:W2:Y:S04]  /*20a90*/  MUFU.EX2 R96, R96 ;  /* 0x0000006000607308 */ /* 0x000ea80000000800 */
[C---:B------:R-:W-:Y:S01]  /*20aa0*/  HMMA.16816.F32 R144, R20.reuse, R14, R144 ;  /* 0x0000000e1490723c */ /* 0x040fe20000001890 */
[----:B------:R-:W5:Y:S03]  /*20ab0*/  LDSM.16.MT88.4 R12, [R198+0x4000] ;  /* 0x00400000c60c783b */ /* 0x000f660000004200 */
[----:B------:R-:W-:Y:S04]  /*20ac0*/  MUFU.EX2 R97, R97 ;  /* 0x0000006100617308 */ /* 0x000fe80000000800 */
[C---:B---3--:R-:W-:Y:S04]  /*20ad0*/  HMMA.16816.F32 R4, R20.reuse, R36, R4 ;  /* 0x000000241404723c */ /* 0x048fe80000001804 */
[----:B------:R-:W3:Y:S04]  /*20ae0*/  MUFU.EX2 R92, R92 ;  /* 0x0000005c005c7308 */ /* 0x000ee80000000800 */
[C---:B------:R-:W-:Y:S01]  /*20af0*/  HMMA.16816.F32 R136, R20.reuse, R38, R136 ;  /* 0x000000261488723c */ /* 0x040fe20000001888 */
[----:B------:R-:W2:Y:S03]  /*20b00*/  LDSM.16.MT88.4 R36, [R0+0xe000] ;  /* 0x00e000000024783b */ /* 0x000ea60000004200 */
[----:B------:R-:W-:Y:S04]  /*20b10*/  MUFU.EX2 R99, R99 ;  /* 0x0000006300637308 */ /* 0x000fe80000000800 */
[C---:B----4-:R-:W-:Y:S04]  /*20b20*/  HMMA.16816.F32 R152, R20.reuse, R28, R152 ;  /* 0x0000001c1498723c */ /* 0x050fe80000001898 */
[----:B------:R-:W4:Y:S04]  /*20b30*/  MUFU.EX2 R94, R94 ;  /* 0x0000005e005e7308 */ /* 0x000f280000000800 */
[----:B------:R-:W-:Y:S01]  /*20b40*/  HMMA.16816.F32 R148, R20, R30, R148 ;  /* 0x0000001e1494723c */ /* 0x000fe20000001894 */
[----:B------:R-:W3:Y:S01]  /*20b50*/  LDSM.16.MT88.4 R28, [R199+0x4000] ;  /* 0x00400000c71c783b */ /* 0x000ee20000004200 */
[----:B------:R-:W-:-:S02]  /*20b60*/  F2FP.F16.F32.PACK_AB R20, R118, R115 ;  /* 0x000000737614723e */ /* 0x000fc400000000ff */
[----:B------:R-:W-:Y:S01]  /*20b70*/  F2FP.F16.F32.PACK_AB R21, R104, R109 ;  /* 0x0000006d6815723e */ /* 0x000fe200000000ff */
[----:B------:R-:W-:Y:S01]  /*20b80*/  MUFU.EX2 R95, R95 ;  /* 0x0000005f005f7308 */ /* 0x000fe20000000800 */
[----:B------:R-:W-:Y:S02]  /*20b90*/  F2FP.F16.F32.PACK_AB R22, R107, R110 ;  /* 0x0000006e6b16723e */ /* 0x000fe400000000ff */
[----:B------:R-:W-:-:S05]  /*20ba0*/  F2FP.F16.F32.PACK_AB R23, R100, R105 ;  /* 0x000000696417723e */ /* 0x000fca00000000ff */
[----:B------:R-:W-:Y:S02]  /*20bb0*/  MUFU.EX2 R90, R90 ;  /* 0x0000005a005a7308 */ /* 0x000fe40000000800 */
[C---:B-1----:R-:W-:Y:S06]  /*20bc0*/  HMMA.16816.F32 R16, R20.reuse, R24, R16 ;  /* 0x000000181410723c */ /* 0x042fec0000001810 */
[----:B------:R-:W-:Y:S02]  /*20bd0*/  MUFU.EX2 R93, R93 ;  /* 0x0000005d005d7308 */ /* 0x000fe40000000800 */
[C---:B------:R-:W-:Y:S01]  /*20be0*/  HMMA.16816.F32 R156, R20.reuse, R26, R156 ;  /* 0x0000001a149c723c */ /* 0x040fe2000000189c */
[----:B------:R-:W1:Y:S05]  /*20bf0*/  LDSM.16.MT88.4 R24, [R195+0xe800] ;  /* 0x00e80000c318783b */ /* 0x000e6a0000004200 */
[----:B------:R-:W4:Y:S02]  /*20c00*/  MUFU.EX2 R88, R88 ;  /* 0x0000005800587308 */ /* 0x000f240000000800 */
[C---:B-----5:R-:W-:Y:S06]  /*20c10*/  HMMA.16816.F32 R8, R20.reuse, R12, R8 ;  /* 0x0000000c1408723c */ /* 0x060fec0000001808 */
[----:B------:R-:W-:Y:S02]  /*20c20*/  MUFU.EX2 R89, R89 ;  /* 0x0000005900597308 */ /* 0x000fe40000000800 */
[C---:B------:R-:W-:Y:S01]  /*20c30*/  HMMA.16816.F32 R144, R20.reuse, R14, R144 ;  /* 0x0000000e1490723c */ /* 0x040fe20000001890 */
[----:B------:R-:W5:Y:S05]  /*20c40*/  LDSM.16.MT88.4 R12, [R198+0x4800] ;  /* 0x00480000c60c783b */ /* 0x000f6a0000004200 */
[----:B------:R-:W4:Y:S02]  /*20c50*/  MUFU.EX2 R84, R84 ;  /* 0x0000005400547308 */ /* 0x000f240000000800 */
[C---:B--2---:R-:W-:Y:S06]  /*20c60*/  HMMA.16816.F32 R4, R20.reuse, R36, R4 ;  /* 0x000000241404723c */ /* 0x044fec0000001804 */
[----:B------:R-:W-:Y:S02]  /*20c70*/  MUFU.EX2 R3, R3 ;  /* 0x0000000300037308 */ /* 0x000fe40000000800 */
[C---:B------:R-:W-:Y:S01]  /*20c80*/  HMMA.16816.F32 R136, R20.reuse, R38, R136 ;  /* 0x000000261488723c */ /* 0x040fe20000001888 */
[----:B------:R-:W2:Y:S05]  /*20c90*/  LDSM.16.MT88.4 R36, [R0+0xe800] ;  /* 0x00e800000024783b */ /* 0x000eaa0000004200 */
[----:B------:R-:W4:Y:S02]  /*20ca0*/  MUFU.EX2 R102, R102 ;  /* 0x0000006600667308 */ /* 0x000f240000000800 */
[C---:B---3--:R-:W-:Y:S06]  /*20cb0*/  HMMA.16816.F32 R152, R20.reuse, R28, R152 ;  /* 0x0000001c1498723c */ /* 0x048fec0000001898 */
[----:B------:R-:W-:Y:S02]  /*20cc0*/  MUFU.EX2 R86, R86 ;  /* 0x0000005600567308 */ /* 0x000fe40000000800 */
[----:B------:R-:W-:Y:S01]  /*20cd0*/  HMMA.16816.F32 R148, R20, R30, R148 ;  /* 0x0000001e1494723c */ /* 0x000fe20000001894 */
[----:B------:R-:W3:Y:S01]  /*20ce0*/  LDSM.16.MT88.4 R28, [R199+0x4800] ;  /* 0x00480000c71c783b */ /* 0x000ee20000004200 */
[----:B------:R-:W-:-:S02]  /*20cf0*/  F2FP.F16.F32.PACK_AB R20, R111, R106 ;  /* 0x0000006a6f14723e */ /* 0x000fc400000000ff */
[----:B------:R-:W-:Y:S02]  /*20d00*/  F2FP.F16.F32.PACK_AB R21, R96, R101 ;  /* 0x000000656015723e */ /* 0x000fe400000000ff */
[----:B------:R-:W-:Y:S01]  /*20d10*/  F2FP.F16.F32.PACK_AB R22, R98, R103 ;  /* 0x000000676216723e */ /* 0x000fe200000000ff */
[----:B------:R-:W-:Y:S01]  /*20d20*/  MUFU.EX2 R83, R83 ;  /* 0x0000005300537308 */ /* 0x000fe20000000800 */
[----:B------:R-:W-:-:S07]  /*20d30*/  F2FP.F16.F32.PACK_AB R23, R92, R97 ;  /* 0x000000615c17723e */ /* 0x000fce00000000ff */
[C---:B-1----:R-:W-:Y:S01]  /*20d40*/  HMMA.16816.F32 R16, R20.reuse, R24, R16 ;  /* 0x000000181410723c */ /* 0x042fe20000001810 */
[----:B------:R-:W-:Y:S07]  /*20d50*/  MUFU.EX2 R85, R85 ;  /* 0x0000005500557308 */ /* 0x000fee0000000800 */
[C---:B------:R-:W-:Y:S01]  /*20d60*/  HMMA.16816.F32 R156, R20.reuse, R26, R156 ;  /* 0x0000001a149c723c */ /* 0x040fe2000000189c */
[----:B------:R-:W1:Y:S01]  /*20d70*/  LDSM.16.MT88.4 R24, [R195+0xf000] ;  /* 0x00f00000c318783b */ /* 0x000e620000004200 */
        /* <DEDUP_REMOVED lines=11> */
[C---:B---3--:R-:W-:Y:S02]  /*20e30*/  HMMA.16816.F32 R152, R20.reuse, R28, R152 ;  /* 0x0000001c1498723c */ /* 0x048fe40000001898 */
[----:B------:R-:W-:Y:S06]  /*20e40*/  MUFU.EX2 R79, R79 ;  /* 0x0000004f004f7308 */ /* 0x000fec0000000800 */
[----:B------:R-:W-:Y:S01]  /*20e50*/  HMMA.16816.F32 R148, R20, R30, R148 ;  /* 0x0000001e1494723c */ /* 0x000fe20000001894 */
[----:B------:R-:W3:Y:S01]  /*20e60*/  LDSM.16.MT88.4 R28, [R199+0x5000] ;  /* 0x00500000c71c783b */ /* 0x000ee20000004200 */
[----:B----4-:R-:W-:Y:S01]  /*20e70*/  F2FP.F16.F32.PACK_AB R20, R94, R99 ;  /* 0x000000635e14723e */ /* 0x010fe200000000ff */
[----:B------:R-:W4:Y:S01]  /*20e80*/  MUFU.EX2 R74, R74 ;  /* 0x0000004a004a7308 */ /* 0x000f220000000800 */
        /* <DEDUP_REMOVED lines=9> */
[C---:B-----5:R-:W-:Y:S04]  /*20f20*/  HMMA.16816.F32 R8, R20.reuse, R12, R8 ;  /* 0x0000000c1408723c */ /* 0x060fe80000001808 */
[----:B------:R-:W-:Y:S04]  /*20f30*/  MUFU.EX2 R34, R34 ;  /* 0x0000002200227308 */ /* 0x000fe80000000800 */
[C---:B------:R-:W-:Y:S01]  /*20f40*/  HMMA.16816.F32 R144, R20.reuse, R14, R144 ;  /* 0x0000000e1490723c */ /* 0x040fe20000001890 */
[----:B------:R-:W5:Y:S03]  /*20f50*/  LDSM.16.MT88.4 R12, [R198+0x5800] ;  /* 0x00580000c60c783b */ /* 0x000f660000004200 */
[----:B------:R-:W-:Y:S04]  /*20f60*/  MUFU.EX2 R35, R35 ;  /* 0x0000002300237308 */ /* 0x000fe80000000800 */
[C---:B--2---:R-:W-:Y:S04]  /*20f70*/  HMMA.16816.F32 R4, R20.reuse, R36, R4 ;  /* 0x000000241404723c */ /* 0x044fe80000001804 */
[----:B------:R-:W-:Y:S04]  /*20f80*/  MUFU.EX2 R46, R46 ;  /* 0x0000002e002e7308 */ /* 0x000fe80000000800 */
[C---:B------:R-:W-:Y:S01]  /*20f90*/  HMMA.16816.F32 R136, R20.reuse, R38, R136 ;  /* 0x000000261488723c */ /* 0x040fe20000001888 */
[----:B------:R-:W2:Y:S03]  /*20fa0*/  LDSM.16.MT88.4 R36, [R0+0xf800] ;  /* 0x00f800000024783b */ /* 0x000ea60000004200 */
[----:B------:R-:W-:Y:S04]  /*20fb0*/  MUFU.EX2 R32, R32 ;  /* 0x0000002000207308 */ /* 0x000fe80000000800 */
[C---:B---3--:R-:W-:Y:S04]  /*20fc0*/  HMMA.16816.F32 R152, R20.reuse, R28, R152 ;  /* 0x0000001c1498723c */ /* 0x048fe80000001898 */
[----:B------:R-:W-:Y:S04]  /*20fd0*/  MUFU.EX2 R50, R50 ;  /* 0x0000003200327308 */ /* 0x000fe80000000800 */
        /* <DEDUP_REMOVED lines=8> */
[C---:B-1----:R-:W-:Y:S08]  /*21060*/  HMMA.16816.F32 R16, R20.reuse, R24, R16 ;  /* 0x000000181410723c */ /* 0x042ff00000001810 */
[C---:B------:R-:W-:Y:S01]  /*21070*/  HMMA.16816.F32 R156, R20.reuse, R26, R156 ;  /* 0x0000001a149c723c */ /* 0x040fe2000000189c */
[----:B------:R-:W1:Y:S07]  /*21080*/  LDSM.16.MT88.4 R24, [R195+0x10000] ;  /* 0x01000000c318783b */ /* 0x000e6e0000004200 */
[C---:B-----5:R-:W-:Y:S08]  /*21090*/  HMMA.16816.F32 R8, R20.reuse, R12, R8 ;  /* 0x0000000c1408723c */ /* 0x060ff00000001808 */
[C---:B------:R-:W-:Y:S01]  /*210a0*/  HMMA.16816.F32 R144, R20.reuse, R14, R144 ;  /* 0x0000000e1490723c */ /* 0x040fe20000001890 */
[----:B------:R-:W5:Y:S07]  /*210b0*/  LDSM.16.MT88.4 R12, [R0+0x10000] ;  /* 0x01000000000c783b */ /* 0x000f6e0000004200 */
[----:B--2---:R-:W-:Y:S01]  /*210c0*/  HMMA.16816.F32 R4, R20, R36, R4 ;  /* 0x000000241404723c */ /* 0x004fe20000001804 */
[--C-:B------:R-:W-:Y:S01]  /*210d0*/  FFMA.FTZ R36, R77, UR6, -R186.reuse ;  /* 0x000000064d247c23 */ /* 0x100fe200080108ba */
[--C-:B------:R-:W-:Y:S01]  /*210e0*/  FFMA.FTZ R37, R72, UR6, -R186.reuse ;  /* 0x0000000648257c23 */ /* 0x100fe200080108ba */
[--C-:B------:R-:W-:Y:S01]  /*210f0*/  FFMA.FTZ R72, R64, UR6, -R186.reuse ;  /* 0x0000000640487c23 */ /* 0x100fe200080108ba */
[--C-:B------:R-:W-:Y:S01]  /*21100*/  FFMA.FTZ R64, R65, UR6, -R186.reuse ;  /* 0x0000000641407c23 */ /* 0x100fe200080108ba */
[----:B------:R-:W-:-:S02]  /*21110*/  FFMA.FTZ R65, R66, UR6, -R186 ;  /* 0x0000000642417c23 */ /* 0x000fc400080108ba */
[----:B------:R-:W-:Y:S01]  /*21120*/  MUFU.EX2 R36, R36 ;  /* 0x0000002400247308 */ /* 0x000fe20000000800 */
[----:B------:R-:W-:Y:S01]  /*21130*/  HMMA.16816.F32 R136, R20, R38, R136 ;  /* 0x000000261488723c */ /* 0x000fe20000001888 */
[--C-:B------:R-:W-:Y:S01]  /*21140*/  FFMA.FTZ R38, R73, UR6, -R186.reuse ;  /* 0x0000000649267c23 */ /* 0x100fe200080108ba */
[----:B------:R-:W-:Y:S01]  /*21150*/  FFMA.FTZ R39, R68, UR6, -R186 ;  /* 0x0000000644277c23 */ /* 0x000fe200080108ba */
[--C-:B------:R-:W-:Y:S01]  /*21160*/  FFMA.FTZ R68, R75, UR6, -R191.reuse ;  /* 0x000000064b447c23 */ /* 0x100fe200080108bf */
[----:B------:R-:W-:-:S03]  /*21170*/  FFMA.FTZ R73, R78, UR6, -R191 ;  /* 0x000000064e497c23 */ /* 0x000fc600080108bf */
[----:B------:R-:W2:Y:S01]  /*21180*/  MUFU.EX2 R37, R37 ;  /* 0x0000002500257308 */ /* 0x000ea20000000800 */
[----:B---3--:R-:W-:Y:S01]  /*21190*/  HMMA.16816.F32 R152, R20, R28, R152 ;  /* 0x0000001c1498723c */ /* 0x008fe20000001898 */
[----:B------:R-:W-:-:S06]  /*211a0*/  F2FP.F16.F32.PACK_AB R28, R87, R82 ;  /* 0x00000052571c723e */ /* 0x000fcc00000000ff */
[----:B------:R-:W-:Y:S01]  /*211b0*/  MUFU.EX2 R38, R38 ;  /* 0x0000002600267308 */ /* 0x000fe20000000800 */
[----:B------:R-:W-:Y:S01]  /*211c0*/  HMMA.16816.F32 R148, R20, R30, R148 ;  /* 0x0000001e1494723c */ /* 0x000fe20000001894 */
[----:B------:R-:W3:Y:S01]  /*211d0*/  LDSM.16.MT88.4 R20, [R198+0x6000] ;  /* 0x00600000c614783b */ /* 0x000ee20000004200 */
[----:B----4-:R-:W-:-:S05]  /*211e0*/  F2FP.F16.F32.PACK_AB R30, R74, R79 ;  /* 0x0000004f4a1e723e */ /* 0x010fca00000000ff */
[----:B------:R-:W4:Y:S01]  /*211f0*/  MUFU.EX2 R39, R39 ;  /* 0x0000002700277308 */ /* 0x000f220000000800 */
[----:B--2---:R-:W-:-:S07]  /*21200*/  F2FP.F16.F32.PACK_AB R29, R37, R36 ;  /* 0x00000024251d723e */ /* 0x004fce00000000ff */
[----:B------:R-:W-:Y:S08]  /*21210*/  MUFU.EX2 R68, R68 ;  /* 0x0000004400447308 */ /* 0x000ff00000000800 */
[----:B------:R-:W2:Y:S01]  /*21220*/  MUFU.EX2 R73, R73 ;  /* 0x0000004900497308 */ /* 0x000ea20000000800 */
[----:B----4-:R-:W-:-:S07]  /*21230*/  F2FP.F16.F32.PACK_AB R31, R39, R38 ;  /* 0x00000026271f723e */ /* 0x010fce00000000ff */
[C---:B-1----:R-:W-:Y:S01]  /*21240*/  HMMA.16816.F32 R16, R28.reuse, R24, R16 ;  /* 0x000000181c10723c */ /* 0x042fe20000001810 */
[----:B------:R-:W1:Y:S07]  /*21250*/  MUFU.EX2 R2, R72 ;  /* 0x0000004800027308 */ /* 0x000e6e0000000800 */
[C---:B------:R-:W-:Y:S01]  /*21260*/  HMMA.16816.F32 R156, R28.reuse, R26, R156 ;  /* 0x0000001a1c9c723c */ /* 0x040fe2000000189c */
[----:B------:R-:W4:Y:S01]  /*21270*/  LDSM.16.MT88.4 R24, [R199+0x6000] ;  /* 0x00600000c718783b */ /* 0x000f220000004200 */
[----:B------:R-:W-:Y:S06]  /*21280*/  MUFU.EX2 R64, R64 ;  /* 0x0000004000407308 */ /* 0x000fec0000000800 */
[C---:B-----5:R-:W-:Y:S02]  /*21290*/  HMMA.16816.F32 R4, R28.reuse, R12, R4 ;  /* 0x0000000c1c04723c */ /* 0x060fe40000001804 */
[----:B------:R-:W5:Y:S06]  /*212a0*/  MUFU.EX2 R65, R65 ;  /* 0x0000004100417308 */ /* 0x000f6c0000000800 */
[C---:B------:R-:W-:Y:S01]  /*212b0*/  HMMA.16816.F32 R136, R28.reuse, R14, R136 ;  /* 0x0000000e1c88723c */ /* 0x040fe20000001888 */
[----:B------:R-:W5:Y:S07]  /*212c0*/  LDSM.16.MT88.4 R12, [R195+0x10800] ;  /* 0x01080000c30c783b */ /* 0x000f6e0000004200 */
[C---:B---3--:R-:W-:Y:S08]  /*212d0*/  HMMA.16816.F32 R8, R28.reuse, R20, R8 ;  /* 0x000000141c08723c */ /* 0x048ff00000001808 */
[C---:B------:R-:W-:Y:S01]  /*212e0*/  HMMA.16816.F32 R144, R28.reuse, R22, R144 ;  /* 0x000000161c90723c */ /* 0x040fe20000001890 */
[----:B------:R-:W3:Y:S07]  /*212f0*/  LDSM.16.MT88.4 R20, [R0+0x10800] ;  /* 0x010800000014783b */ /* 0x000eee0000004200 */
[C---:B----4-:R-:W-:Y:S08]  /*21300*/  HMMA.16816.F32 R152, R28.reuse, R24, R152 ;  /* 0x000000181c98723c */ /* 0x050ff00000001898 */
[----:B------:R-:W-:Y:S01]  /*21310*/  HMMA.16816.F32 R148, R28, R26, R148 ;  /* 0x0000001a1c94723c */ /* 0x000fe20000001894 */
[----:B--2---:R-:W-:Y:S01]  /*21320*/  F2FP.F16.F32.PACK_AB R28, R73, R68 ;  /* 0x00000044491c723e */ /* 0x004fe200000000ff */
[----:B------:R-:W2:Y:S01]  /*21330*/  LDSM.16.MT88.4 R24, [R198+0x6800] ;  /* 0x00680000c618783b */ /* 0x000ea20000004200 */
[----:B-1----:R-:W-:-:S02]  /*21340*/  F2FP.F16.F32.PACK_AB R29, R2, R69 ;  /* 0x00000045021d723e */ /* 0x002fc400000000ff */
[----:B------:R-:W-:Y:S02]  /*21350*/  F2FP.F16.F32.PACK_AB R30, R71, R70 ;  /* 0x00000046471e723e */ /* 0x000fe400000000ff */
[----:B-----5:R-:W-:-:S07]  /*21360*/  F2FP.F16.F32.PACK_AB R31, R65, R64 ;  /* 0x00000040411f723e */ /* 0x020fce00000000ff */
[C---:B------:R-:W-:Y:S01]  /*21370*/  HMMA.16816.F32 R16, R28.reuse, R12, R16 ;  /* 0x0000000c1c10723c */ /* 0x040fe20000001810 */
[----:B------:R-:W-:Y:S02]  /*21380*/  FADD.FTZ R13, R33, R56 ;  /* 0x00000038210d7221 */ /* 0x000fe40000010000 */
[----:B------:R-:W1:Y:S02]  /*21390*/  MUFU.EX2 R33, R91 ;  /* 0x0000005b00217308 */ /* 0x000e640000000800 */
[----:B------:R-:W-:Y:S01]  /*213a0*/  FADD.FTZ R13, R40, R13 ;  /* 0x0000000d280d7221 */ /* 0x000fe20000010000 */
[----:B------:R-:W-:Y:S02]  /*213b0*/  FFMA.FTZ R40, R175, UR6, -R191 ;  /* 0x00000006af287c23 */ /* 0x000fe400080108bf */
[----:B------:R-:W-:Y:S01]  /*213c0*/  HMMA.16816.F32 R156, R28, R14, R156 ;  /* 0x0000000e1c9c723c */ /* 0x000fe2000000189c */
[----:B------:R-:W-:Y:S02]  /*213d0*/  FADD.FTZ R60, R60, R13 ;  /* 0x0000000d3c3c7221 */ /* 0x000fe40000010000 */
[----:B------:R-:W4:Y:S01]  /*213e0*/  LDSM.16.MT88.4 R12, [R199+0x6800] ;  /* 0x00680000c70c783b */ /* 0x000f220000004200 */
[----:B------:R-:W-:Y:S01]  /*213f0*/  MUFU.EX2 R40, R40 ;  /* 0x0000002800287308 */ /* 0x000fe20000000800 */
[----:B------:R-:W-:-:S03]  /*21400*/  FADD.FTZ R41, R41, R60 ;  /* 0x0000003c29297221 */ /* 0x000fc60000010000 */
[C---:B---3--:R-:W-:Y:S01]  /*21410*/  HMMA.16816.F32 R4, R28.reuse, R20, R4 ;  /* 0x000000141c04723c */ /* 0x048fe20000001804 */
[----:B------:R-:W-:Y:S01]  /*21420*/  FADD.FTZ R52, R52, R41 ;  /* 0x0000002934347221 */ /* 0x000fe20000010000 */
[----:B------:R-:W-:Y:S01]  /*21430*/  FADD.FTZ R20, R42, R47 ;  /* 0x0000002f2a147221 */ /* 0x000fe20000010000 */
[--C-:B------:R-:W-:Y:S01]  /*21440*/  FFMA.FTZ R41, R67, UR6, -R186.reuse ;  /* 0x0000000643297c23 */ /* 0x100fe200080108ba */
[----:B------:R-:W-:Y:S01]  /*21450*/  FFMA.FTZ R42, R176, UR6, -R186 ;  /* 0x00000006b02a7c23 */ /* 0x000fe200080108ba */
[----:B------:R-:W-:Y:S01]  /*21460*/  FADD.FTZ R53, R53, R52 ;  /* 0x0000003435357221 */ /* 0x000fe20000010000 */
[----:B------:R-:W-:Y:S01]  /*21470*/  FADD.FTZ R20, R43, R20 ;  /* 0x000000142b147221 */ /* 0x000fe20000010000 */
[----:B------:R-:W-:Y:S01]  /*21480*/  FFMA.FTZ R43, R173, UR6, -R186 ;  /* 0x00000006ad2b7c23 */ /* 0x000fe200080108ba */
[C---:B------:R-:W-:Y:S01]  /*21490*/  HMMA.16816.F32 R136, R28.reuse, R22, R136 ;  /* 0x000000161c88723c */ /* 0x040fe20000001888 */
[----:B------:R-:W-:Y:S01]  /*214a0*/  FADD.FTZ R44, R54, R53 ;  /* 0x00000035362c7221 */ /* 0x000fe20000010000 */
[----:B------:R-:W-:Y:S01]  /*214b0*/  FADD.FTZ R49, R49, R20 ;  /* 0x0000001431317221 */ /* 0x000fe20000010000 */
[----:B------:R-:W-:Y:S01]  /*214c0*/  MUFU.EX2 R41, R41 ;  /* 0x0000002900297308 */ /* 0x000fe20000000800 */
[----:B------:R-:W3:Y:S01]  /*214d0*/  LDSM.16.MT88.4 R20, [R195+0x11000] ;  /* 0x01100000c314783b */ /* 0x000ee20000004200 */
[----:B------:R-:W-:Y:S01]  /*214e0*/  FADD.FTZ R44, R55, R44 ;  /* 0x0000002c372c7221 */ /* 0x000fe20000010000 */
[----:B------:R-:W-:Y:S01]  /*214f0*/  FADD.FTZ R62, R62, R49 ;  /* 0x000000313e3e7221 */ /* 0x000fe20000010000 */
[----:B------:R-:W-:Y:S01]  /*21500*/  FFMA.FTZ R47, R181, UR6, -R191 ;  /* 0x00000006b52f7c23 */ /* 0x000fe200080108bf */
[C---:B--2---:R-:W-:Y:S01]  /*21510*/  HMMA.16816.F32 R8, R28.reuse, R24, R8 ;  /* 0x000000181c08723c */ /* 0x044fe20000001808 */
[----:B------:R-:W-:Y:S01]  /*21520*/  FADD.FTZ R61, R61, R44 ;  /* 0x0000002c3d3d7221 */ /* 0x000fe20000010000 */
[----:B------:R-:W-:Y:S01]  /*21530*/  FADD.FTZ R131, R131, R62 ;  /* 0x0000003e83837221 */ /* 0x000fe20000010000 */
[--C-:B------:R-:W-:Y:S01]  /*21540*/  FFMA.FTZ R44, R182, UR6, -R186.reuse ;  /* 0x00000006b62c7c23 */ /* 0x100fe200080108ba */
[----:B------:R-:W2:Y:S01]  /*21550*/  MUFU.EX2 R42, R42 ;  /* 0x0000002a002a7308 */ /* 0x000ea20000000800 */
[----:B------:R-:W-:Y:S01]  /*21560*/  FADD.FTZ R162, R162, R61 ;  /* 0x0000003da2a27221 */ /* 0x000fe20000010000 */
[----:B------:R-:W-:Y:S01]  /*21570*/  FADD.FTZ R128, R128, R131 ;  /* 0x0000008380807221 */ /* 0x000fe20000010000 */
[----:B------:R-:W-:Y:S01]  /*21580*/  FFMA.FTZ R49, R177, UR6, -R186 ;  /* 0x00000006b1317c23 */ /* 0x000fe200080108ba */
[----:B------:R-:W-:Y:S01]  /*21590*/  HMMA.16816.F32 R144, R28, R26, R144 ;  /* 0x0000001a1c90723c */ /* 0x000fe20000001890 */
[----:B------:R-:W-:Y:S01]  /*215a0*/  FADD.FTZ R45, R63, R162 ;  /* 0x000000a23f2d7221 */ /* 0x000fe20000010000 */
[----:B------:R-:W-:Y:S01]  /*215b0*/  FADD.FTZ R129, R129, R128 ;  /* 0x0000008081817221 */ /* 0x000fe20000010000 */
[----:B------:R-:W5:Y:S01]  /*215c0*/  LDSM.16.MT88.4 R24, [R0+0x11000] ;  /* 0x011000000018783b */ /* 0x000f620000004200 */
[----:B------:R-:W-:Y:S01]  /*215d0*/  MUFU.EX2 R43, R43 ;  /* 0x0000002b002b7308 */ /* 0x000fe20000000800 */
[----:B------:R-:W-:Y:S01]  /*215e0*/  FADD.FTZ R45, R164, R45 ;  /* 0x0000002da42d7221 */ /* 0x000fe20000010000 */
[----:B------:R-:W-:-:S03]  /*215f0*/  FADD.FTZ R124, R124, R129 ;  /* 0x000000817c7c7221 */ /* 0x000fc60000010000 */
[----:B------:R-:W-:Y:S01]  /*21600*/  FADD.FTZ R130, R130, R45 ;  /* 0x0000002d82827221 */ /* 0x000fe20000010000 */
[----:B------:R-:W-:Y:S01]  /*21610*/  FADD.FTZ R125, R125, R124 ;  /* 0x0000007c7d7d7221 */ /* 0x000fe20000010000 */
[C---:B----4-:R-:W-:Y:S01]  /*21620*/  HMMA.16816.F32 R152, R28.reuse, R12, R152 ;  /* 0x0000000c1c98723c */ /* 0x050fe20000001898 */
[----:B------:R-:W4:Y:S01]  /*21630*/  MUFU.EX2 R44, R44 ;  /* 0x0000002c002c7308 */ /* 0x000f220000000800 */
[----:B------:R-:W-:Y:S01]  /*21640*/  FADD.FTZ R127, R127, R130 ;  /* 0x000000827f7f7221 */ /* 0x000fe20000010000 */
[----:B------:R-:W-:Y:S01]  /*21650*/  FADD.FTZ R120, R120, R125 ;  /* 0x0000007d78787221 */ /* 0x000fe20000010000 */
[----:B------:R-:W-:Y:S02]  /*21660*/  FFMA.FTZ R45, R179, UR6, -R191 ;  /* 0x00000006b32d7c23 */ /* 0x000fe400080108bf */
[----:B------:R-:W-:Y:S01]  /*21670*/  FADD.FTZ R126, R126, R127 ;  /* 0x0000007f7e7e7221 */ /* 0x000fe20000010000 */
[----:B------:R-:W-:Y:S01]  /*21680*/  FADD.FTZ R121, R121, R120 ;  /* 0x0000007879797221 */ /* 0x000fe20000010000 */
[----:B------:R-:W-:Y:S01]  /*21690*/  HMMA.16816.F32 R148, R28, R14, R148 ;  /* 0x0000000e1c94723c */ /* 0x000fe20000001894 */
[----:B-1----:R-:W-:Y:S01]  /*216a0*/  F2FP.F16.F32.PACK_AB R28, R33, R34 ;  /* 0x00000022211c723e */ /* 0x002fe200000000ff */
[----:B------:R-:W-:Y:S01]  /*216b0*/  FADD.FTZ R123, R123, R126 ;  /* 0x0000007e7b7b7221 */ /* 0x000fe20000010000 */
[----:B------:R-:W-:Y:S01]  /*216c0*/  FADD.FTZ R116, R116, R121 ;  /* 0x0000007974747221 */ /* 0x000fe20000010000 */
[----:B--2---:R-:W-:Y:S01]  /*216d0*/  F2FP.F16.F32.PACK_AB R29, R42, R41 ;  /* 0x000000292a1d723e */ /* 0x004fe200000000ff */
[----:B------:R-:W1:Y:S01]  /*216e0*/  LDSM.16.MT88.4 R12, [R198+0x7000] ;  /* 0x00700000c60c783b */ /* 0x000e620000004200 */
[----:B------:R-:W-:Y:S01]  /*216f0*/  FADD.FTZ R122, R122, R123 ;  /* 0x0000007b7a7a7221 */ /* 0x000fe20000010000 */
[----:B------:R-:W-:Y:S01]  /*21700*/  FADD.FTZ R117, R117, R116 ;  /* 0x0000007475757221 */ /* 0x000fe20000010000 */
[----:B------:R-:W-:Y:S01]  /*21710*/  F2FP.F16.F32.PACK_AB R30, R40, R35 ;  /* 0x00000023281e723e */ /* 0x000fe200000000ff */
[----:B------:R-:W2:Y:S01]  /*21720*/  MUFU.EX2 R45, R45 ;  /* 0x0000002d002d7308 */ /* 0x000ea20000000800 */
[----:B------:R-:W-:Y:S01]  /*21730*/  FADD.FTZ R122, R163, R122 ;  /* 0x0000007aa37a7221 */ /* 0x000fe20000010000 */
[----:B------:R-:W-:Y:S01]  /*21740*/  FADD.FTZ R112, R112, R117 ;  /* 0x0000007570707221 */ /* 0x000fe20000010000 */
[----:B----4-:R-:W-:-:S02]  /*21750*/  F2FP.F16.F32.PACK_AB R31, R44, R43 ;  /* 0x0000002b2c1f723e */ /* 0x010fc400000000ff */
[----:B------:R-:W-:Y:S01]  /*21760*/  FADD.FTZ R119, R119, R122 ;  /* 0x0000007a77777221 */ /* 0x000fe20000010000 */
[----:B------:R-:W-:Y:S02]  /*21770*/  FADD.FTZ R113, R113, R112 ;  /* 0x0000007071717221 */ /* 0x000fe40000010000 */
[----:B------:R-:W-:Y:S01]  /*21780*/  MUFU.EX2 R47, R47 ;  /* 0x0000002f002f7308 */ /* 0x000fe20000000800 */
[----:B------:R-:W-:Y:S01]  /*21790*/  FADD.FTZ R114, R114, R119 ;  /* 0x0000007772727221 */ /* 0x000fe20000010000 */
[----:B------:R-:W-:Y:S01]  /*217a0*/  FADD.FTZ R108, R108, R113 ;  /* 0x000000716c6c7221 */ /* 0x000fe20000010000 */
[C---:B---3--:R-:W-:Y:S02]  /*217b0*/  HMMA.16816.F32 R16, R28.reuse, R20, R16 ;  /* 0x000000141c10723c */ /* 0x048fe40000001810 */
[----:B------:R-:W-:Y:S01]  /*217c0*/  FADD.FTZ R115, R115, R114 ;  /* 0x0000007273737221 */ /* 0x000fe20000010000 */
[----:B------:R-:W-:Y:S02]  /*217d0*/  FADD.FTZ R109, R109, R108 ;  /* 0x0000006c6d6d7221 */ /* 0x000fe40000010000 */
[----:B------:R-:W3:Y:S01]  /*217e0*/  MUFU.EX2 R49, R49 ;  /* 0x0000003100317308 */ /* 0x000ee20000000800 */
[----:B------:R-:W-:Y:S01]  /*217f0*/  FADD.FTZ R115, R118, R115 ;  /* 0x0000007376737221 */ /* 0x000fe20000010000 */
[----:B------:R-:W-:Y:S01]  /*21800*/  FADD.FTZ R104, R104, R109 ;  /* 0x0000006d68687221 */ /* 0x000fe20000010000 */
[----:B------:R-:W-:Y:S01]  /*21810*/  HMMA.16816.F32 R156, R28, R22, R156 ;  /* 0x000000161c9c723c */ /* 0x000fe2000000189c */
[----:B------:R-:W4:Y:S01]  /*21820*/  LDSM.16.MT88.4 R20, [R199+0x7000] ;  /* 0x00700000c714783b */ /* 0x000f220000004200 */
[----:B------:R-:W-:Y:S01]  /*21830*/  FADD.FTZ R110, R110, R115 ;  /* 0x000000736e6e7221 */ /* 0x000fe20000010000 */
[----:B------:R-:W-:-:S03]  /*21840*/  FADD.FTZ R105, R105, R104 ;  /* 0x0000006869697221 */ /* 0x000fc60000010000 */
        /* <DEDUP_REMOVED lines=18> */
[----:B------:R-:W-:Y:S01]  /*21970*/  HMMA.16816.F32 R144, R28, R14, R144 ;  /* 0x0000000e1c90723c */ /* 0x000fe20000001890 */
[----:B------:R1:W5:Y:S01]  /*21980*/  LDSM.16.MT88.4 R12, [R0+0x11800] ;  /* 0x01180000000c783b */ /* 0x0003620000004200 */
[----:B------:R-:W-:Y:S01]  /*21990*/  FADD.FTZ R95, R95, R94 ;  /* 0x0000005e5f5f7221 */ /* 0x000fe20000010000 */
[----:B------:R-:W-:-:S03]  /*219a0*/  FADD.FTZ R89, R89, R88 ;  /* 0x0000005859597221 */ /* 0x000fc60000010000 */
[----:B------:R-:W-:Y:S01]  /*219b0*/  FADD.FTZ R90, R90, R95 ;  /* 0x0000005f5a5a7221 */ /* 0x000fe20000010000 */
[----:B------:R-:W-:Y:S01]  /*219c0*/  FADD.FTZ R84, R84, R89 ;  /* 0x0000005954547221 */ /* 0x000fe20000010000 */
[C---:B----4-:R-:W-:Y:S02]  /*219d0*/  HMMA.16816.F32 R152, R28.reuse, R20, R152 ;  /* 0x000000141c98723c */ /* 0x050fe40000001898 */
[----:B------:R-:W-:Y:S01]  /*219e0*/  FADD.FTZ R3, R3, R90 ;  /* 0x0000005a03037221 */ /* 0x000fe20000010000 */
[----:B------:R-:W-:Y:S01]  /*219f0*/  FADD.FTZ R85, R85, R84 ;  /* 0x0000005455557221 */ /* 0x000fe20000010000 */
[----:B--2---:R-:W-:Y:S02]  /*21a00*/  F2FP.F16.F32.PACK_AB R20, R46, R45 ;  /* 0x0000002d2e14723e */ /* 0x004fe400000000ff */
[----:B------:R-:W-:Y:S01]  /*21a10*/  FADD.FTZ R3, R102, R3 ;  /* 0x0000000366037221 */ /* 0x000fe20000010000 */
[----:B------:R-:W-:Y:S01]  /*21a20*/  FADD.FTZ R80, R80, R85 ;  /* 0x0000005550507221 */ /* 0x000fe20000010000 */
[----:B---3--:R-:W-:Y:S01]  /*21a30*/  F2FP.F16.F32.PACK_AB R21, R50, R49 ;  /* 0x000000313215723e */ /* 0x008fe200000000ff */
[----:B------:R-:W-:Y:S01]  /*21a40*/  HMMA.16816.F32 R148, R28, R22, R148 ;  /* 0x000000161c94723c */ /* 0x000fe20000001894 */
[----:B------:R-:W-:Y:S01]  /*21a50*/  FADD.FTZ R86, R86, R3 ;  /* 0x0000000356567221 */ /* 0x000fe20000010000 */
[----:B------:R-:W-:Y:S01]  /*21a60*/  FADD.FTZ R3, R81, R80 ;  /* 0x0000005051037221 */ /* 0x000fe20000010000 */
[----:B------:R-:W2:Y:S01]  /*21a70*/  LDSM.16.MT88.4 R28, [R198+0x7800] ;  /* 0x00780000c61c783b */ /* 0x000ea20000004200 */
[----:B------:R-:W-:Y:S01]  /*21a80*/  F2FP.F16.F32.PACK_AB R22, R32, R47 ;  /* 0x0000002f2016723e */ /* 0x000fe200000000ff */
[----:B------:R-:W-:Y:S01]  /*21a90*/  FADD.FTZ R83, R83, R86 ;  /* 0x0000005653537221 */ /* 0x000fe20000010000 */
[----:B------:R-:W-:Y:S01]  /*21aa0*/  FADD.FTZ R3, R76, R3 ;  /* 0x000000034c037221 */ /* 0x000fe20000010000 */
[----:B------:R-:W3:Y:S01]  /*21ab0*/  LDSM.16.MT88.4 R196, [R199+0x7800] ;  /* 0x00780000c7c4783b */ /* 0x000ee20000004200 */
[----:B------:R-:W-:Y:S01]  /*21ac0*/  F2FP.F16.F32.PACK_AB R23, R242, R51 ;  /* 0x00000033f217723e */ /* 0x000fe200000000ff */
[----:B-1----:R-:W-:Y:S01]  /*21ad0*/  FADD.FTZ R0, R82, R83 ;  /* 0x0000005352007221 */ /* 0x002fe20000010000 */
        /* <DEDUP_REMOVED lines=40> */
[----:B------:R-:W-:-:S15]  /*21d60*/  HMMA.16816.F32 R148, R20, R198, R148 ;  /* 0x000000c61494723c */ /* 0x000fde0000001894 */
[----:B------:R-:W-:-:S05]  /*21d70*/  NOP ;  /* 0x0000000000007918 */ /* 0x000fca0000000000 */
.L_x_2789:
[----:B------:R-:W-:-:S09]  /*21d80*/  UISETP.GE.AND UP0, UPT, UR9, URZ, UPT ;  /* 0x000000ff0900728c */ /* 0x000fd2000bf06270 */
[----:B------:R-:W-:Y:S05]  /*21d90*/  BRA.U !UP0, `(.L_x_2795) ;  /* 0x0000006908107547 */ /* 0x000fea000b800000 */
[----:B------:R-:W1:Y:S01]  /*21da0*/  S2UR UR6, SR_CgaCtaId ;  /* 0x00000000000679c3 */ /* 0x000e620000008800 */
[----:B------:R-:W-:Y:S01]  /*21db0*/  UMOV UR18, 0x400 ;  /* 0x0000040000127882 */ /* 0x000fe20000000000 */
[----:B------:R-:W-:Y:S01]  /*21dc0*/  USHF.L.U32 UR17, UR9, 0x8, URZ ;  /* 0x0000000809117899 */ /* 0x000fe200080006ff */
[----:B------:R-:W-:Y:S01]  /*21dd0*/  IMAD.MOV.U32 R224, RZ, RZ, 0x20 ;  /* 0x00000020ffe07424 */ /* 0x000fe200078e00ff */
[----:B------:R-:W-:Y:S01]  /*21de0*/  UISETP.NE.U32.AND UP0, UPT, UR12, URZ, UPT ;  /* 0x000000ff0c00728c */ /* 0x000fe2000bf05070 */
[----:B------:R-:W-:Y:S01]  /*21df0*/  LOP3.LUT R225, R208, R209, RZ, 0xfc, !PT ;  /* 0x000000d1d0e17212 */ /* 0x000fe200078efcff */
[----:B------:R-:W-:Y:S01]  /*21e00*/  IMAD.MOV.U32 R165, RZ, RZ, R0 ;  /* 0x000000ffffa57224 */ /* 0x000fe200078e0000 */
[----:B------:R-:W-:Y:S01]  /*21e10*/  LOP3.LUT P1, RZ, R227, 0x2, RZ, 0xc0, !PT ;  /* 0x00000002e3ff7812 */ /* 0x000fe2000782c0ff */
[----:B------:R-:W2:Y:S01]  /*21e20*/  S2UR UR8, SR_CgaCtaId ;  /* 0x00000000000879c3 */ /* 0x000ea20000008800 */
[----:B------:R-:W-:Y:S01]  /*21e30*/  UISETP.NE.AND.EX UP0, UPT, UR13, URZ, UPT, UP0 ;  /* 0x000000ff0d00728c */ /* 0x000fe2000bf05300 */
[----:B------:R-:W-:Y:S01]  /*21e40*/  IMAD.U32 R3, RZ, RZ, UR17 ;  /* 0x00000011ff037e24 */ /* 0x000fe2000f8e00ff */
[----:B------:R-:W-:Y:S01]  /*21e50*/  SEL R224, R224, 0xffffffe0, !P1 ;  /* 0xffffffe0e0e07807 */ /* 0x000fe20004800000 */
[----:B------:R-:W-:Y:S01]  /*21e60*/  IMAD.MOV.U32 R240, RZ, RZ, RZ ;  /* 0x000000fffff07224 */ /* 0x000fe200078e00ff */
[----:B------:R-:W-:Y:S01]  /*21e70*/  UMOV UR16, 0x400 ;  /* 0x0000040000107882 */ /* 0x000fe20000000000 */
[----:B------:R-:W-:Y:S01]  /*21e80*/  UIADD3 UR9, UPT, UPT, UR9, 0x1, URZ ;  /* 0x0000000109097890 */ /* 0x000fe2000fffe0ff */
[----:B------:R-:W-:Y:S01]  /*21e90*/  LOP3.LUT R238, R3, 0x80, R178, 0xfe, !PT ;  /* 0x0000008003ee7812 */ /* 0x000fe200078efeb2 */
[----:B------:R-:W3:Y:S01]  /*21ea0*/  LDCU UR7, c[0x0][0x440] ;  /* 0x00008800ff0777ac */ /* 0x000ee20008000800 */
[----:B------:R-:W-:-:S02]  /*21eb0*/  PLOP3.LUT P5, PT, PT, PT, UP0, 0x80, 0x8 ;  /* 0x000000000008781c */ /* 0x000fc40003faf008 */
[----:B------:R-:W-:Y:S01]  /*21ec0*/  MOV R3, R2 ;  /* 0x0000000200037202 */ /* 0x000fe20000000f00 */
[----:B------:R-:W4:Y:S01]  /*21ed0*/  LDCU UR4, c[0x0][0x45c] ;  /* 0x00008b80ff0477ac */ /* 0x000f220008000800 */
[----:B-1----:R-:W-:Y:S01]  /*21ee0*/  ULEA UR6, UR6, UR18, 0x18 ;  /* 0x0000001206067291 */ /* 0x002fe2000f8ec0ff */
[----:B------:R-:W1:Y:S05]  /*21ef0*/  LDCU.64 UR14, c[0x0][0x358] ;  /* 0x00006b00ff0e77ac */ /* 0x000e6a0008000a00 */
[----:B------:R-:W-:Y:S01]  /*21f00*/  LEA R225, R225, UR6, 0x1 ;  /* 0x00000006e1e17c11 */ /* 0x000fe2000f8e08ff */
[----:B------:R-:W1:Y:S03]  /*21f10*/  LDCU.64 UR10, c[0x0][0x3a0] ;  /* 0x00007400ff0a77ac */ /* 0x000e660008000a00 */
[----:B------:R-:W-:Y:S01]  /*21f20*/  IADD3 R241, PT, PT, R225, 0xa000, RZ ;  /* 0x0000a000e1f17810 */ /* 0x000fe20007ffe0ff */
[----:B------:R-:W-:Y:S01]  /*21f30*/  IMAD.IADD R224, R224, 0x1, R225 ;  /* 0x00000001e0e07824 */ /* 0x000fe200078e02e1 */
[----:B------:R-:W1:Y:S01]  /*21f40*/  LDCU.64 UR12, c[0x0][0x3a8] ;  /* 0x00007500ff0c77ac */ /* 0x000e620008000a00 */
[----:B------:R-:W-:-:S02]  /*21f50*/  UIADD3 UR17, UPT, UPT, UR17, 0x100, URZ ;  /* 0x0000010011117890 */ /* 0x000fc4000fffe0ff */
[----:B--234-:R-:W-:-:S12]  /*21f60*/  ULEA UR8, UR8, UR16, 0x18 ;  /* 0x0000001008087291 */ /* 0x01cfd8000f8ec0ff */
.L_x_2799:
[----:B------:R-:W-:Y:S01]  /*21f70*/  @!P5 IADD3 R5, P0, PT, RZ, -R240, RZ ;  /* 0x800000f0ff05d210 */ /* 0x000fe20007f1e0ff */
[----:B------:R-:W2:Y:S01]  /*21f80*/  S2R R227, SR_TID.X ;  /* 0x0000000000e37919 */ /* 0x000ea20000002100 */
[----:B------:R-:W3:Y:S01]  /*21f90*/  @!P5 LDC R4, c[0x0][0x3c0] ;  /* 0x0000f000ff04db82 */ /* 0x000ee20000000800 */
[----:B------:R-:W-:Y:S07]  /*21fa0*/  DEPBAR.LE SB0, 0x0 ;  /* 0x000080000000791a */ /* 0x000fee0000000000 */
[----:B------:R-:W4:Y:S08]  /*21fb0*/  LDC R7, c[0x0][0x3c4] ;  /* 0x0000f100ff077b82 */ /* 0x000f300000000800 */
[----:B------:R-:W-:Y:S01]  /*21fc0*/  BAR.SYNC.DEFER_BLOCKING 0x0 ;  /* 0x0000000000007b1d */ /* 0x000fe20000010000 */
[----:B------:R-:W-:Y:S01]  /*21fd0*/  IMAD.MOV.U32 R8, RZ, RZ, R235 ;  /* 0x000000ffff087224 */ /* 0x000fe200078e00eb */
[C---:B--2---:R-:W-:Y:S01]  /*21fe0*/  LOP3.LUT R239, R227.reuse, 0x38, RZ, 0xc0, !PT ;  /* 0x00000038e3ef7812 */ /* 0x044fe200078ec0ff */
[----:B---3--:R-:W-:Y:S01]  /*21ff0*/  @!P5 IMAD.SHL.U32 R10, R4, 0x100, RZ ;  /* 0x00000100040ad824 */ /* 0x008fe200078e00ff */
[----:B------:R-:W-:Y:S01]  /*22000*/  SHF.R.U32.HI R228, RZ, 0x1, R227 ;  /* 0x00000001ffe47819 */ /* 0x000fe200000116e3 */
[C---:B------:R-:W-:Y:S02]  /*22010*/  IMAD.SHL.U32 R6, R227.reuse, 0x8, RZ ;  /* 0x00000008e3067824 */ /* 0x040fe400078e00ff */
[----:B------:R-:W-:Y:S01]  /*22020*/  IMAD.SHL.U32 R229, R227, 0x20, RZ ;  /* 0x00000020e3e57824 */ /* 0x000fe200078e00ff */
[----:B------:R-:W-:Y:S01]  /*22030*/  LOP3.LUT R167, R228, 0x8, RZ, 0xc0, !PT ;  /* 0x00000008e4a77812 */ /* 0x000fe200078ec0ff */
[----:B------:R-:W-:Y:S01]  /*22040*/  @!P5 IMAD.X R10, RZ, RZ, ~R10, P0 ;  /* 0x000000ffff0ad224 */ /* 0x000fe200000e0e0a */
[----:B------:R-:W-:Y:S01]  /*22050*/  LOP3.LUT R239, R239, 0x1f8, R6, 0x78, !PT ;  /* 0x000001f8efef7812 */ /* 0x000fe200078e7806 */
[----:B------:R-:W-:Y:S01]  /*22060*/  IMAD.SHL.U32 R0, R227, 0x40, RZ ;  /* 0x00000040e3007824 */ /* 0x000fe200078e00ff */
[----:B------:R-:W-:Y:S02]  /*22070*/  LOP3.LUT R229, R229, 0x7c00, RZ, 0xc0, !PT ;  /* 0x00007c00e5e57812 */ /* 0x000fe400078ec0ff */
[----:B------:R-:W-:Y:S02]  /*22080*/  @!P5 SHF.R.S64 R5, R5, 0x1f, R10 ;  /* 0x0000001f0505d819 */ /* 0x000fe4000000100a */
[----:B------:R-:W-:Y:S02]  /*22090*/  LOP3.LUT R226, R6, 0x38, RZ, 0xc0, !PT ;  /* 0x0000003806e27812 */ /* 0x000fe400078ec0ff */
[----:B------:R-:W-:Y:S01]  /*220a0*/  LOP3.LUT R239, R239, 0x1e00, R6, 0xf8, !PT ;  /* 0x00001e00efef7812 */ /* 0x000fe200078ef806 */
[----:B------:R-:W-:Y:S01]  /*220b0*/  IMAD.MOV.U32 R6, RZ, RZ, R234 ;  /* 0x000000ffff067224 */ /* 0x000fe200078e00ea */
[--C-:B------:R-:W-:Y:S02]  /*220c0*/  LOP3.LUT R167, R167, 0x1c0, R0.reuse, 0xf8, !PT ;  /* 0x000001c0a7a77812 */ /* 0x100fe400078ef800 */
[----:B------:R-:W-:Y:S02]  /*220d0*/  LOP3.LUT R2, R229, 0x200, R0, 0xf8, !PT ;  /* 0x00000200e5027812 */ /* 0x000fe400078ef800 */
[----:B------:R-:W-:Y:S02]  /*220e0*/  @!P5 IADD3 R234, P0, PT, R234, R5, RZ ;  /* 0x00000005eaead210 */ /* 0x000fe40007f1e0ff */
[----:B------:R-:W-:Y:S02]  /*220f0*/  LOP3.LUT R167, R2, R167, R226, 0xf6, !PT ;  /* 0x000000a702a77212 */ /* 0x000fe400078ef6e2 */
[----:B------:R-:W-:Y:S02]  /*22100*/  ISETP.GE.AND P1, PT, R226, UR7, PT ;  /* 0x00000007e2007c0c */ /* 0x000fe4000bf26270 */
[----:B------:R-:W-:Y:S02]  /*22110*/  @!P5 LEA.HI.X.SX32 R235, R10, R235, 0x1, P0 ;  /* 0x000000eb0aebd211 */ /* 0x000fe400000f0eff */
[----:B------:R-:W-:Y:S01]  /*22120*/  LOP3.LUT R2, R0, 0x1c0, RZ, 0xc0, !PT ;  /* 0x000001c000027812 */ /* 0x000fe200078ec0ff */
[----:B----4-:R-:W-:Y:S08]  /*22130*/  @!P5 BRA `(.L_x_2796) ;  /* 0x0000000000f8d947 */ /* 0x010ff00003800000 */
[----:B------:R-:W2:Y:S01]  /*22140*/  LDC R9, c[0x0][0x4f0] ;  /* 0x00013c00ff097b82 */ /* 0x000ea20000000800 */
[----:B------:R-:W-:Y:S01]  /*22150*/  UIADD3 UR6, UPT, UPT, UR17, -0x100, URZ ;  /* 0xffffff0011067890 */ /* 0x000fe2000fffe0ff */
[----:B------:R-:W-:Y:S05]  /*22160*/  IABS R12, UR17 ;  /* 0x00000011000c7c13 */ /* 0x000fea0008000000 */
[----:B------:R-:W-:Y:S05]  /*22170*/  IMAD.U32 R10, RZ, RZ, UR6 ;  /* 0x00000006ff0a7e24 */ /* 0x000fea000f8e00ff */
[----:B------:R-:W-:Y:S02]  /*22180*/  IABS R10, R10 ;  /* 0x0000000a000a7213 */ /* 0x000fe40000000000 */
[----:B--2---:R-:W-:Y:S04]  /*22190*/  IABS R4, R9 ;  /* 0x0000000900047213 */ /* 0x004fe80000000000 */
[----:B------:R-:W2:Y:S10]  /*221a0*/  I2F.RP R11, R4 ;  /* 0x00000004000b7306 */ /* 0x000eb40000209400 */
[----:B--2---:R-:W2:Y:S02]  /*221b0*/  MUFU.RCP R5, R11 ;  /* 0x0000000b00057308 */ /* 0x004ea40000001000 */
[----:B--2---:R-:W-:Y:S08]  /*221c0*/  VIADD R14, R5, 0xffffffe ;  /* 0x0ffffffe050e7836 */ /* 0x004ff00000000000 */
[----:B------:R-:W2:Y:S02]  /*221d0*/  F2I.FTZ.U32.TRUNC.NTZ R15, R14 ;  /* 0x0000000e000f7305 */ /* 0x000ea4000021f000 */
        /* <DEDUP_REMOVED lines=27> */
[----:B------:R-:W-:Y:S05]  /*22390*/  @!P2 IMAD.MOV R13, RZ, RZ, -R13 ;  /* 0x000000ffff0da224 */ /* 0x000fea00078e0a0d */
[C---:B------:R-:W-:Y:S02]  /*223a0*/  SEL R15, R4.reuse, R13, !P0 ;  /* 0x0000000d040f7207 */ /* 0x040fe40004000000 */
[----:B------:R-:W-:Y:S02]  /*223b0*/  SEL R13, R4, R14, !P0 ;  /* 0x0000000e040d7207 */ /* 0x000fe40004000000 */
[-C--:B------:R-:W-:Y:S01]  /*223c0*/  LEA R18, P2, R15, R236.reuse, 0x2 ;  /* 0x000000ec0f127211 */ /* 0x080fe200078410ff */
[----:B------:R-:W2:Y:S01]  /*223d0*/  LDC.64 R4, c[0x0][0x3c0] ;  /* 0x0000f000ff047b82 */ /* 0x000ea20000000a00 */
[C---:B------:R-:W-:Y:S01]  /*223e0*/  LEA R16, P0, R13.reuse, R236, 0x2 ;  /* 0x000000ec0d107211 */ /* 0x040fe200078010ff */
[----:B------:R-:W-:Y:S01]  /*223f0*/  IMAD.IADD R12, R13, 0x1, -R15 ;  /* 0x000000010d0c7824 */ /* 0x000fe200078e0a0f */
[-C--:B------:R-:W-:Y:S02]  /*22400*/  LEA.HI.X.SX32 R19, R15, R237.reuse, 0x2, P2 ;  /* 0x000000ed0f137211 */ /* 0x080fe400010f16ff */
[----:B------:R-:W-:Y:S01]  /*22410*/  LEA.HI.X.SX32 R17, R13, R237, 0x2, P0 ;  /* 0x000000ed0d117211 */ /* 0x000fe200000f16ff */
[----:B------:R-:W-:Y:S02]  /*22420*/  IMAD R9, R12, R9, -0x100 ;  /* 0xffffff000c097424 */ /* 0x000fe400078e0209 */
[----:B-1----:R-:W3:Y:S03]  /*22430*/  LDG.E R11, desc[UR14][R18.64] ;  /* 0x0000000e120b7981 */ /* 0x002ee6000c1e1900 */
[----:B------:R-:W-:Y:S01]  /*22440*/  SHF.R.S32.HI R13, RZ, 0x1f, R9 ;  /* 0x0000001fff0d7819 */ /* 0x000fe20000011409 */
[----:B------:R-:W3:Y:S04]  /*22450*/  LDG.E R10, desc[UR14][R16.64] ;  /* 0x0000000e100a7981 */ /* 0x000ee8000c1e1900 */
[-C--:B--2---:R-:W-:Y:S02]  /*22460*/  IMAD R12, R13, R4.reuse, RZ ;  /* 0x000000040d0c7224 */ /* 0x084fe400078e02ff */
[C---:B------:R-:W-:Y:S04]  /*22470*/  IMAD.WIDE.U32 R14, R9.reuse, R4, RZ ;  /* 0x00000004090e7225 */ /* 0x040fe800078e00ff */
[----:B------:R-:W-:Y:S05]  /*22480*/  IMAD R12, R9, R5, R12 ;  /* 0x00000005090c7224 */ /* 0x000fea00078e020c */
[----:B------:R-:W-:Y:S01]  /*22490*/  IADD3 R15, PT, PT, R15, R12, RZ ;  /* 0x0000000c0f0f7210 */ /* 0x000fe20007ffe0ff */
[----:B---3--:R-:W-:Y:S04]  /*224a0*/  IMAD.IADD R11, R11, 0x1, -R10 ;  /* 0x000000010b0b7824 */ /* 0x008fe800078e0a0a */
[----:B------:R-:W-:Y:S01]  /*224b0*/  IMAD.WIDE.U32 R14, R11, UR12, R14 ;  /* 0x0000000c0b0e7c25 */ /* 0x000fe2000f8e000e */
[----:B------:R-:W-:Y:S02]  /*224c0*/  SHF.R.S32.HI R5, RZ, 0x1f, R11 ;  /* 0x0000001fff057819 */ /* 0x000fe4000001140b */
[C---:B------:R-:W-:Y:S03]  /*224d0*/  LEA R234, P0, R14.reuse, R6, 0x1 ;  /* 0x000000060eea7211 */ /* 0x040fe600078008ff */
[----:B------:R-:W-:Y:S04]  /*224e0*/  IMAD R10, R5, UR12, RZ ;  /* 0x0000000c050a7c24 */ /* 0x000fe8000f8e02ff */
[----:B------:R-:W-:Y:S04]  /*224f0*/  IMAD R10, R11, UR13, R10 ;  /* 0x0000000d0b0a7c24 */ /* 0x000fe8000f8e020a */
[----:B------:R-:W-:Y:S05]  /*22500*/  IMAD.IADD R235, R15, 0x1, R10 ;  /* 0x000000010feb7824 */ /* 0x000fea00078e020a */
[----:B------:R-:W-:Y:S07]  /*22510*/  LEA.HI.X R235, R14, R8, R235, 0x1, P0 ;  /* 0x000000080eeb7211 */ /* 0x000fee00000f0ceb */
.L_x_2796:
[C---:B------:R-:W-:Y:S01]  /*22520*/  IMAD.SHL.U32 R5, R4.reuse, 0x20, RZ ;  /* 0x0000002004057824 */ /* 0x040fe200078e00ff */
[----:B------:R-:W-:Y:S01]  /*22530*/  LEA R239, R239, UR8, 0x1 ;  /* 0x00000008efef7c11 */ /* 0x000fe2000f8e08ff */
[----:B------:R-:W-:Y:S01]  /*22540*/  IMAD.MOV.U32 R230, RZ, RZ, 0x20 ;  /* 0x00000020ffe67424 */ /* 0x000fe200078e00ff */
[----:B------:R-:W-:Y:S01]  /*22550*/  SHF.L.U64.HI R4, R4, 0x5, R7 ;  /* 0x0000000504047819 */ /* 0x000fe20000010207 */
[----:B------:R-:W-:Y:S01]  /*22560*/  UISETP.NE.AND UP0, UPT, UR9, 0x1, UPT ;  /* 0x000000010900788c */ /* 0x000fe2000bf05270 */
[----:B------:R-:W-:Y:S01]  /*22570*/  IADD3 R6, P0, PT, R5, R234, RZ ;  /* 0x000000ea05067210 */ /* 0x000fe20007f1e0ff */
[----:B------:R-:W-:Y:S01]  /*22580*/  @!PT LDS RZ, [RZ] ;  /* 0x00000000fffff984 */ /* 0x000fe20000000800 */
[----:B------:R-:W-:Y:S01]  /*22590*/  @!PT LDS RZ, [RZ] ;  /* 0x00000000fffff984 */ /* 0x000fe20000000800 */
[----:B------:R-:W-:Y:S01]  /*225a0*/  @!PT LDS RZ, [RZ] ;  /* 0x00000000fffff984 */ /* 0x000fe20000000800 */
[----:B-1----:R-:W-:Y:S01]  /*225b0*/  @!P1 LDGSTS.E.BYPASS.LTC128B.128 [R239+0xa000], desc[UR14][R234.64] ;  /* 0x0a000000eaef9fae */ /* 0x002fe2000b981a0e */
[----:B------:R-:W-:Y:S02]  /*225c0*/  LOP3.LUT R169, R2, 0x8, R227, 0xf8, !PT ;  /* 0x0000000802a97812 */ /* 0x000fe400078ef8e3 */
[-C--:B------:R-:W-:Y:S01]  /*225d0*/  IADD3 R8, P2, PT, R6, R5.reuse, RZ ;  /* 0x0000000506087210 */ /* 0x080fe20007f5e0ff */
[----:B------:R-:W-:Y:S01]  /*225e0*/  IMAD.X R7, R4, 0x1, R235, P0 ;  /* 0x0000000104077824 */ /* 0x000fe200000e06eb */
[----:B------:R-:W-:Y:S01]  /*225f0*/  @P1 STS.128 [R239+0xa000], RZ ;  /* 0x00a000ffef001388 */ /* 0x000fe20000000c00 */
[----:B------:R-:W-:Y:S02]  /*22600*/  LOP3.LUT R169, R169, R226, RZ, 0x3c, !PT ;  /* 0x000000e2a9a97212 */ /* 0x000fe400078e3cff */
[--C-:B------:R-:W-:Y:S02]  /*22610*/  IMAD.X R9, R7, 0x1, R4.reuse, P2 ;  /* 0x0000000107097824 */ /* 0x100fe400010e0604 */
[----:B------:R-:W-:Y:S01]  /*22620*/  @!PT LDS RZ, [RZ] ;  /* 0x00000000fffff984 */ /* 0x000fe20000000800 */
[----:B------:R-:W-:Y:S01]  /*22630*/  @!PT LDS RZ, [RZ] ;  /* 0x00000000fffff984 */ /* 0x000fe20000000800 */
[----:B------:R-:W-:Y:S01]  /*22640*/  @!PT LDS RZ, [RZ] ;  /* 0x00000000fffff984 */ /* 0x000fe20000000800 */
[----:B------:R1:W-:Y:S01]  /*22650*/  @!P1 LDGSTS.E.BYPASS.LTC128B.128 [R239+0xa800], desc[UR14][R6.64] ;  /* 0x0a80000006ef9fae */ /* 0x0003e2000b981a0e */
[-C--:B------:R-:W-:Y:S02]  /*22660*/  IADD3 R10, P0, PT, R8, R5.reuse, RZ ;  /* 0x00000005080a7210 */ /* 0x080fe40007f1e0ff */
[----:B------:R-:W-:Y:S02]  /*22670*/  LOP3.LUT R2, R0, 0x400, RZ, 0xc0, !PT ;  /* 0x0000040000027812 */ /* 0x000fe400078ec0ff */
        /* <DEDUP_REMOVED lines=20> */
[----:B------:R-:W-:Y:S04]  /*227c0*/  VIADD R211, R2, UR8 ;  /* 0x0000000802d37c36 */ /* 0x000fe80008000000 */
        /* <DEDUP_REMOVED lines=46> */
[-C--:B---3--:R-:W-:Y:S04]  /*22ab0*/  IADD3 R6, P0, PT, R16, R5.reuse, RZ ;  /* 0x0000000510067210 */ /* 0x088fe80007f1e0ff */
        /* <DEDUP_REMOVED lines=9> */
[--C-:B------:R-:W-:Y:S04]  /*22b50*/  IMAD.X R21, R7, 0x1, R4.reuse, P2 ;  /* 0x0000000107157824 */ /* 0x100fe800010e0604 */
[----:B------:R-:W-:Y:S01]  /*22b60*/  @!PT LDS RZ, [RZ] ;  /* 0x00000000fffff984 */ /* 0x000fe20000000800 */
[----:B------:R-:W-:Y:S01]  /*22b70*/  @!PT LDS RZ, [RZ] ;  /* 0x00000000fffff984 */ /* 0x000fe20000000800 */
[----:B------:R-:W-:Y:S01]  /*22b80*/  @!PT LDS RZ, [RZ] ;  /* 0x00000000fffff984 */ /* 0x000fe20000000800 */
[----:B------:R2:W-:Y:S01]  /*22b90*/  @!P1 LDGSTS.E.BYPASS.LTC128B.128 [R239+0x10000], desc[UR14][R16.64] ;  /* 0x1000000010ef9fae */ /* 0x0005e2000b981a0e */
[----:B------:R-:W-:Y:S01]  /*22ba0*/  @!P1 IMAD.X R23, R21, 0x1, R4, P0 ;  /* 0x0000000115179824 */ /* 0x000fe200000e0604 */
[C---:B------:R-:W-:Y:S03]  /*22bb0*/  LOP3.LUT P0, RZ, R227.reuse, 0x2, RZ, 0xc0, !PT ;  /* 0x00000002e3ff7812 */ /* 0x040fe6000780c0ff */
[----:B------:R-:W-:Y:S01]  /*22bc0*/  @P1 STS.128 [R239+0x10000], RZ ;  /* 0x010000ffef001388 */ /* 0x000fe20000000c00 */
[----:B------:R-:W-:Y:S04]  /*22bd0*/  SEL R230, R230, 0xffffffe0, !P0 ;  /* 0xffffffe0e6e67807 */ /* 0x000fe80004000000 */
[----:B------:R-:W-:Y:S01]  /*22be0*/  @!PT LDS RZ, [RZ] ;  /* 0x00000000fffff984 */ /* 0x000fe20000000800 */
[----:B------:R-:W-:Y:S01]  /*22bf0*/  @!PT LDS RZ, [RZ] ;  /* 0x00000000fffff984 */ /* 0x000fe20000000800 */
[----:B------:R-:W-:Y:S01]  /*22c00*/  @!PT LDS RZ, [RZ] ;  /* 0x00000000fffff984 */ /* 0x000fe20000000800 */
[----:B------:R3:W-:Y:S01]  /*22c10*/  @!P1 LDGSTS.E.BYPASS.LTC128B.128 [R239+0x10800], desc[UR14][R6.64] ;  /* 0x1080000006ef9fae */ /* 0x0007e2000b981a0e */
[----:B------:R-:W-:Y:S01]  /*22c20*/  LOP3.LUT P0, RZ, R227, 0x4, RZ, 0xc0, !PT ;  /* 0x00000004e3ff7812 */ /* 0x000fe2000780c0ff */
[----:B------:R-:W-:Y:S03]  /*22c30*/  IMAD.IADD R172, R167, 0x1, R230 ;  /* 0x00000001a7ac7824 */ /* 0x000fe600078e02e6 */
[----:B------:R-:W-:Y:S01]  /*22c40*/  @P1 STS.128 [R239+0x10800], RZ ;  /* 0x010800ffef001388 */ /* 0x000fe20000000c00 */
[----:B------:R-:W-:Y:S04]  /*22c50*/  IADD3 R0, PT, PT, R211, R230, RZ ;  /* 0x000000e6d3007210 */ /* 0x000fe80007ffe0ff */
        /* <DEDUP_REMOVED lines=10> */
[----:B------:R-:W-:Y:S05]  /*22d00*/  LDSM.16.M88.4 R128, [R167] ;  /* 0x00000000a780783b */ /* 0x000fea0000000200 */
[----:B-1----:R-:W3:Y:S05]  /*22d10*/  LDSM.16.M88.4 R8, [R2+UR8+0x2000] ;  /* 0x002000080208783b */ /* 0x002eea0008000200 */
[----:B--2---:R-:W1:Y:S05]  /*22d20*/  LDSM.16.M88.4 R16, [R2+UR8+0x2800] ;  /* 0x002800080210783b */ /* 0x004e6a0008000200 */
[----:B------:R-:W4:Y:S05]  /*22d30*/  LDSM.16.M88.4 R24, [R2+UR8+0x3000] ;  /* 0x003000080218783b */ /* 0x000f2a0008000200 */
[----:B------:R-:W0:Y:S05]  /*22d40*/  LDGDEPBAR ;  /* 0x00000000000079af */ /* 0x000e2a0000000000 */
[----:B------:R-:W2:Y:S05]  /*22d50*/  LDSM.16.M88.4 R32, [R2+UR8+0x3800] ;  /* 0x003800080220783b */ /* 0x000eaa0008000200 */
        /* <DEDUP_REMOVED lines=24> */
[C---:B-----5:R-:W-:Y:S01]  /*22ee0*/  HMMA.16816.F32 R36, R128.reuse, R40, RZ ;  /* 0x000000288024723c */ /* 0x060fe200000018ff */
[----:B---3--:R-:W-:Y:S02]  /*22ef0*/  IMAD.MOV.U32 R2, RZ, RZ, 0x40 ;  /* 0x00000040ff027424 */ /* 0x008fe400078e00ff */
[----:B------:R-:W3:Y:S03]  /*22f00*/  LDSM.16.M88.4 R188, [R0+0x3800] ;  /* 0x0038000000bc783b */ /* 0x000ee60000000200 */
[----:B------:R-:W-:Y:S02]  /*22f10*/  SEL R2, R2, 0xffffffc0, !P0 ;  /* 0xffffffc002027807 */ /* 0x000fe40004000000 */
[C---:B------:R-:W-:Y:S01]  /*22f20*/  HMMA.16816.F32 R40, R128.reuse, R42, RZ ;  /* 0x0000002a8028723c */ /* 0x040fe200000018ff */
[----:B------:R-:W5:Y:S02]  /*22f30*/  LDSM.16.M88.4 R192, [R0+0x4000] ;  /* 0x0040000000c0783b */ /* 0x000f640000000200 */
[--C-:B------:R-:W-:Y:S02]  /*22f40*/  IMAD.IADD R209, R167, 0x1, R2.reuse ;  /* 0x00000001a7d17824 */ /* 0x100fe400078e0202 */
[----:B------:R-:W-:Y:S01]  /*22f50*/  IMAD.IADD R167, R211, 0x1, R2 ;  /* 0x00000001d3a77824 */ /* 0x000fe200078e0202 */
[----:B------:R-:W5:Y:S01]  /*22f60*/  LDSM.16.M88.4 R196, [R0+0x4800] ;  /* 0x0048000000c4783b */ /* 0x000f620000000200 */
[C---:B------:R-:W-:Y:S01]  /*22f70*/  IMAD.IADD R212, R230.reuse, 0x1, R209 ;  /* 0x00000001e6d47824 */ /* 0x040fe200078e02d1 */
[C---:B------:R-:W-:Y:S03]  /*22f80*/  HMMA.16816.F32 R44, R128.reuse, R48, RZ ;  /* 0x00000030802c723c */ /* 0x040fe600000018ff */
[----:B------:R-:W5:Y:S05]  /*22f90*/  LDSM.16.M88.4 R200, [R0+0x5000] ;  /* 0x0050000000c8783b */ /* 0x000f6a0000000200 */
[C---:B------:R-:W-:Y:S01]  /*22fa0*/  HMMA.16816.F32 R48, R128.reuse, R50, RZ ;  /* 0x000000328030723c */ /* 0x040fe200000018ff */
[----:B------:R-:W5:Y:S05]  /*22fb0*/  LDSM.16.M88.4 R204, [R0+0x5800] ;  /* 0x0058000000cc783b */ /* 0x000f6a0000000200 */
[----:B------:R-:W-:Y:S02]  /*22fc0*/  LDSM.16.M88.4 R212, [R212] ;  /* 0x00000000d4d4783b */ /* 0x000fe40000000200 */
        /* <DEDUP_REMOVED lines=32> */
[----:B------:R-:W-:Y:S07]  /*231d0*/  LDSM.16.M88.4 R188, [R0+0x9000] ;  /* 0x0090000000bc783b */ /* 0x000fee0000000200 */
[C---:B-----5:R-:W-:Y:S08]  /*231e0*/  HMMA.16816.F32 R36, R172.reuse, R192, R36 ;  /* 0x000000c0ac24723c */ /* 0x060ff00000001824 */
        /* <DEDUP_REMOVED lines=17> */
[----:B------:R2:W3:Y:S07]  /*23300*/  LDSM.16.M88.4 R176, [R0+0x8800] ;  /* 0x0088000000b0783b */ /* 0x0004ee0000000200 */
[C---:B----4-:R-:W-:Y:S08]  /*23310*/  HMMA.16816.F32 R84, R172.reuse, R180, R84 ;  /* 0x000000b4ac54723c */ /* 0x050ff00000001854 */
[C---:B------:R-:W-:Y:S01]  /*23320*/  HMMA.16816.F32 R88, R172.reuse, R182, R88 ;  /* 0x000000b6ac58723c */ /* 0x040fe20000001858 */
[----:B------:R-:W4:Y:S07]  /*23330*/  LDSM.16.M88.4 R180, [R167+0x2800] ;  /* 0x00280000a7b4783b */ /* 0x000f2e0000000200 */
[C---:B------:R-:W-:Y:S03]  /*23340*/  HMMA.16816.F32 R92, R172.reuse, R184, R92 ;  /* 0x000000b8ac5c723c */ /* 0x040fe6000000185c */
        /* <DEDUP_REMOVED lines=8> */
[C---:B---3--:R-:W-:Y:S08]  /*233d0*/  HMMA.16816.F32 R108, R172.reuse, R176, R108 ;  /* 0x000000b0ac6c723c */ /* 0x048ff0000000186c */
        /* <DEDUP_REMOVED lines=12> */
[C---:B----4-:R-:W-:Y:S08]  /*234a0*/  HMMA.16816.F32 R12, R196.reuse, R180, R12 ;  /* 0x000000b4c40c723c */ /* 0x050ff0000000180c */
        /* <DEDUP_REMOVED lines=11> */
[C---:B---3--:R-:W-:Y:S08]  /*23560*/  HMMA.16816.F32 R44, R196.reuse, R172, R44 ;  /* 0x000000acc42c723c */ /* 0x048ff0000000182c */
        /* <DEDUP_REMOVED lines=120> */
[----:B------:R-:W-:Y:S01]  /*23cf0*/  LOP3.LUT R164, R0, UR6, RZ, 0x3c, !PT ;  /* 0x0000000600a47c12 */ /* 0x000fe2000f8e3cff */
[----:B------:R-:W1:Y:S01]  /*23d00*/  LDC.64 R166, c[0x0][0x3b8] ;  /* 0x0000ee00ffa67b82 */ /* 0x000e620000000a00 */
        /* <DEDUP_REMOVED lines=30> */
.L_x_2798:
        /* <DEDUP_REMOVED lines=114> */
.L_x_2797:
[C---:B------:R-:W-:Y:S01]  /*24610*/  IADD3 R2, PT, PT, R238.reuse, -0x7f, RZ ;  /* 0xffffff81ee027810 */ /* 0x040fe20007ffe0ff */
[----:B------:R-:W-:Y:S01]  /*24620*/  UIADD3 UR9, UPT, UPT, UR9, -0x1, URZ ;  /* 0xffffffff09097890 */ /* 0x000fe2000fffe0ff */
[----:B------:R-:W-:Y:S01]  /*24630*/  IADD3 R0, PT, PT, R238, -0x77, RZ ;  /* 0xffffff89ee007810 */ /* 0x000fe20007ffe0ff */
[----:B------:R-:W-:Y:S01]  /*24640*/  UIADD3 UR17, UPT, UPT, UR17, -0x100, URZ ;  /* 0xffffff0011117890 */ /* 0x000fe2000fffe0ff */
[----:B------:R-:W-:Y:S01]  /*24650*/  I2FP.F32.U32 R2, R2 ;  /* 0x0000000200027245 */ /* 0x000fe20000201000 */
[----:B------:R-:W-:Y:S01]  /*24660*/  UISETP.NE.AND UP0, UPT, UR9, URZ, UPT ;  /* 0x000000ff0900728c */ /* 0x000fe2000bf05270 */
[----:B------:R-:W-:Y:S02]  /*24670*/  I2FP.F32.U32 R0, R0 ;  /* 0x0000000000007245 */ /* 0x000fe40000201000 */
[----:B-1----:R-:W-:Y:S01]  /*24680*/  I2FP.F32.U32 R167, R238 ;  /* 0x000000ee00a77245 */ /* 0x002fe20000201000 */
        /* <DEDUP_REMOVED lines=9> */
[----:B------:R-:W-:Y:S01]  /*24720*/  IADD3 R0, PT, PT, R238, -0x67, RZ ;  /* 0xffffff99ee007810 */ /* 0x000fe20007ffe0ff */
        /* <DEDUP_REMOVED lines=10> */
[----:B------:R-:W-:Y:S01]  /*247d0*/  IADD3 R2, PT, PT, R238, -0x4f, RZ ;  /* 0xffffffb1ee027810 */ /* 0x000fe20007ffe0ff */
[C---:B------:R-:W-:Y:S01]  /*247e0*/  FFMA.FTZ R19, R0.reuse, UR5, R19 ;  /* 0x0000000500137c23 */ /* 0x040fe20008010013 */
[----:B------:R-:W-:Y:S01]  /*247f0*/  FFMA.FTZ R17, R0, UR5, R17 ;  /* 0x0000000500117c23 */ /* 0x000fe20008010011 */
[C---:B------:R-:W-:Y:S02]  /*24800*/  IADD3 R0, PT, PT, R238.reuse, -0x57, RZ ;  /* 0xffffffa9ee007810 */ /* 0x040fe40007ffe0ff */
[----:B------:R-:W-:Y:S02]  /*24810*/  I2FP.F32.U32 R2, R2 ;  /* 0x0000000200027245 */ /* 0x000fe40000201000 */
[----:B------:R-:W-:Y:S02]  /*24820*/  IADD3 R167, PT, PT, R238, -0x68, RZ ;  /* 0xffffff98eea77810 */ /* 0x000fe40007ffe0ff */
        /* <DEDUP_REMOVED lines=16> */
[----:B------:R-:W-:Y:S02]  /*24930*/  IADD3 R0, PT, PT, R238, -0x47, RZ ;  /* 0xffffffb9ee007810 */ /* 0x000fe40007ffe0ff */
        /* <DEDUP_REMOVED lines=8> */
[----:B------:R-:W-:Y:S01]  /*249c0*/  I2FP.F32.U32 R0, R0 ;  /* 0x0000000000007245 */ /* 0x000fe20000201000 */
[C---:B------:R-:W-:Y:S01]  /*249d0*/  FFMA.FTZ R26, R167.reuse, UR5, R26 ;  /* 0x00000005a71a7c23 */ /* 0x040fe2000801001a */
[----:B------:R-:W-:Y:S01]  /*249e0*/  IADD3 R169, PT, PT, R238, -0x70, RZ ;  /* 0xffffff90eea97810 */ /* 0x000fe20007ffe0ff */
        /* <DEDUP_REMOVED lines=8> */
[----:B------:R-:W-:Y:S01]  /*24a70*/  IADD3 R0, PT, PT, R238, -0x37, RZ ;  /* 0xffffffc9ee007810 */ /* 0x000fe20007ffe0ff */
[C---:B------:R-:W-:Y:S01]  /*24a80*/  FFMA.FTZ R63, R2.reuse, UR5, R63 ;  /* 0x00000005023f7c23 */ /* 0x040fe2000801003f */
[----:B------:R-:W-:Y:S01]  /*24a90*/  FFMA.FTZ R61, R2, UR5, R61 ;  /* 0x00000005023d7c23 */ /* 0x000fe2000801003d */
[----:B------:R-:W-:Y:S02]  /*24aa0*/  IADD3 R2, PT, PT, R238, 0x1, RZ ;  /* 0x00000001ee027810 */ /* 0x000fe40007ffe0ff */
[----:B------:R-:W-:Y:S02]  /*24ab0*/  I2FP.F32.U32 R169, R169 ;  /* 0x000000a900a97245 */ /* 0x000fe40000201000 */
[----:B------:R-:W-:Y:S02]  /*24ac0*/  I2FP.F32.U32 R2, R2 ;  /* 0x0000000200027245 */ /* 0x000fe40000201000 */
[----:B------:R-:W-:Y:S01]  /*24ad0*/  I2FP.F32.U32 R167, R167 ;  /* 0x000000a700a77245 */ /* 0x000fe20000201000 */
[C---:B------:R-:W-:Y:S01]  /*24ae0*/  FFMA.FTZ R14, R169.reuse, UR5, R14 ;  /* 0x00000005a90e7c23 */ /* 0x040fe2000801000e */
[----:B------:R-:W-:Y:S01]  /*24af0*/  I2FP.F32.U32 R0, R0 ;  /* 0x0000000000007245 */ /* 0x000fe20000201000 */
[C---:B------:R-:W-:Y:S01]  /*24b00*/  FFMA.FTZ R71, R2.reuse, UR5, R71 ;  /* 0x0000000502477c23 */ /* 0x040fe20008010047 */
[----:B------:R-:W-:Y:S01]  /*24b10*/  FFMA.FTZ R69, R2, UR5, R69 ;  /* 0x0000000502457c23 */ /* 0x000fe20008010045 */
[C---:B------:R-:W-:Y:S01]  /*24b20*/  IADD3 R2, PT, PT, R238.reuse, 0x11, RZ ;  /* 0x00000011ee027810 */ /* 0x040fe20007ffe0ff */
[----:B------:R-:W-:Y:S01]  /*24b30*/  FFMA.FTZ R12, R169, UR5, R12 ;  /* 0x00000005a90c7c23 */ /* 0x000fe2000801000c */
[----:B------:R-:W-:Y:S01]  /*24b40*/  IADD3 R169, PT, PT, R238, -0x60, RZ ;  /* 0xffffffa0eea97810 */ /* 0x000fe20007ffe0ff */
[C---:B------:R-:W-:Y:S01]  /*24b50*/  FFMA.FTZ R34, R167.reuse, UR5, R34 ;  /* 0x00000005a7227c23 */ /* 0x040fe20008010022 */
[----:B------:R-:W-:Y:S01]  /*24b60*/  I2FP.F32.U32 R2, R2 ;  /* 0x0000000200027245 */ /* 0x000fe20000201000 */
[----:B------:R-:W-:Y:S01]  /*24b70*/  FFMA.FTZ R32, R167, UR5, R32 ;  /* 0x00000005a7207c23 */ /* 0x000fe20008010020 */
[C---:B------:R-:W-:Y:S01]  /*24b80*/  FFMA.FTZ R41, R0.reuse, UR5, R41 ;  /* 0x0000000500297c23 */ /* 0x040fe20008010029 */
[----:B------:R-:W-:Y:S01]  /*24b90*/  FFMA.FTZ R43, R0, UR5, R43 ;  /* 0x00000005002b7c23 */ /* 0x000fe2000801002b */
[----:B------:R-:W-:Y:S01]  /*24ba0*/  IADD3 R167, PT, PT, R238, -0x38, RZ ;  /* 0xffffffc8eea77810 */ /* 0x000fe20007ffe0ff */
[C---:B------:R-:W-:Y:S01]  /*24bb0*/  FFMA.FTZ R79, R2.reuse, UR5, R79 ;  /* 0x00000005024f7c23 */ /* 0x040fe2000801004f */
[----:B------:R-:W-:Y:S01]  /*24bc0*/  FFMA.FTZ R77, R2, UR5, R77 ;  /* 0x00000005024d7c23 */ /* 0x000fe2000801004d */
[C---:B------:R-:W-:Y:S02]  /*24bd0*/  IADD3 R2, PT, PT, R238.reuse, 0x21, RZ ;  /* 0x00000021ee027810 */ /* 0x040fe40007ffe0ff */
[----:B------:R-:W-:Y:S02]  /*24be0*/  IADD3 R0, PT, PT, R238, -0x27, RZ ;  /* 0xffffffd9ee007810 */ /* 0x000fe40007ffe0ff */
[----:B------:R-:W-:Y:S02]  /*24bf0*/  I2FP.F32.U32 R2, R2 ;  /* 0x0000000200027245 */ /* 0x000fe40000201000 */
[----:B------:R-:W-:Y:S02]  /*24c00*/  I2FP.F32.U32 R169, R169 ;  /* 0x000000a900a97245 */ /* 0x000fe40000201000 */
[----:B------:R-:W-:Y:S01]  /*24c10*/  I2FP.F32.U32 R167, R167 ;  /* 0x000000a700a77245 */ /* 0x000fe20000201000 */
[C---:B------:R-:W-:Y:S01]  /*24c20*/  FFMA.FTZ R87, R2.reuse, UR5, R87 ;  /* 0x0000000502577c23 */ /* 0x040fe20008010057 */
[----:B------:R-:W-:Y:S01]  /*24c30*/  FFMA.FTZ R85, R2, UR5, R85 ;  /* 0x0000000502557c23 */ /* 0x000fe20008010055 */
[C---:B------:R-:W-:Y:S01]  /*24c40*/  IADD3 R2, PT, PT, R238.reuse, 0x31, RZ ;  /* 0x00000031ee027810 */ /* 0x040fe20007ffe0ff */
[C---:B------:R-:W-:Y:S01]  /*24c50*/  FFMA.FTZ R22, R169.reuse, UR5, R22 ;  /* 0x00000005a9167c23 */ /* 0x040fe20008010016 */
[----:B------:R-:W-:Y:S01]  /*24c60*/  I2FP.F32.U32 R0, R0 ;  /* 0x0000000000007245 */ /* 0x000fe20000201000 */
[----:B------:R-:W-:Y:S01]  /*24c70*/  FFMA.FTZ R20, R169, UR5, R20 ;  /* 0x00000005a9147c23 */ /* 0x000fe20008010014 */
[----:B------:R-:W-:Y:S01]  /*24c80*/  I2FP.F32.U32 R2, R2 ;  /* 0x0000000200027245 */ /* 0x000fe20000201000 */
[C---:B------:R-:W-:Y:S01]  /*24c90*/  FFMA.FTZ R40, R167.reuse, UR5, R40 ;  /* 0x00000005a7287c23 */ /* 0x040fe20008010028 */
        /* <DEDUP_REMOVED lines=36> */
[----:B------:R-:W-:Y:S01]  /*24ee0*/  IADD3 R169, PT, PT, R238, -0x30, RZ ;  /* 0xffffffd0eea97810 */ /* 0x000fe20007ffe0ff */
        /* <DEDUP_REMOVED lines=50> */
[----:B------:R-:W-:Y:S01]  /*25210*/  IADD3 R169, PT, PT, R238, 0x8, RZ ;  /* 0x00000008eea97810 */ /* 0x000fe20007ffe0ff */
        /* <DEDUP_REMOVED lines=50> */
[----:B------:R-:W-:Y:S01]  /*25540*/  IADD3 R169, PT, PT, R238, 0x38, RZ ;  /* 0x00000038eea97810 */ /* 0x000fe20007ffe0ff */
[----:B------:R-:W-:Y:S01]  /*25550*/  FFMA.FTZ R104, R167, UR5, R104 ;  /* 0x00000005a7687c23 */ /* 0x000fe20008010068 */
[----:B------:R-:W-:Y:S01]  /*25560*/  FFMA.FTZ R109, R0, UR5, R109 ;  /* 0x00000005006d7c23 */ /* 0x000fe2000801006d */
[----:B------:R-:W-:Y:S02]  /*25570*/  FMNMX3.FTZ R2, R2, R86, R87, !PT ;  /* 0x0000005602027276 */ /* 0x000fe40007810057 */
[C---:B------:R-:W-:Y:S02]  /*25580*/  IADD3 R167, PT, PT, R238.reuse, 0x58, RZ ;  /* 0x00000058eea77810 */ /* 0x040fe40007ffe0ff */
[----:B------:R-:W-:Y:S02]  /*25590*/  IADD3 R0, PT, PT, R238, 0x61, RZ ;  /* 0x00000061ee007810 */ /* 0x000fe40007ffe0ff */
        /* <DEDUP_REMOVED lines=35> */
[----:B------:R-:W-:Y:S01]  /*257d0*/  FMNMX3.FTZ R0, R2, R106, R107, !PT ;  /* 0x0000006a02007276 */ /* 0x000fe2000781006b */
[----:B------:R-:W-:Y:S01]  /*257e0*/  FFMA.FTZ R108, R169, UR5, R108 ;  /* 0x00000005a96c7c23 */ /* 0x000fe2000801006c */
[----:B------:R-:W-:Y:S01]  /*257f0*/  IADD3 R167, PT, PT, R238, 0x70, RZ ;  /* 0x00000070eea77810 */ /* 0x000fe20007ffe0ff */
        /* <DEDUP_REMOVED lines=30> */
[----:B------:R-:W-:Y:S01]  /*259e0*/  FMNMX3.FTZ R164, R164, R120, R121, !PT ;  /* 0x00000078a4a47276 */ /* 0x000fe20007810079 */
[----:B------:R-:W-:Y:S01]  /*259f0*/  FFMA.FTZ R128, R167, UR5, R128 ;  /* 0x00000005a7807c23 */ /* 0x000fe20008010080 */
[----:B------:R-:W-:Y:S02]  /*25a00*/  FMNMX3.FTZ R169, R0, R130, R131, !PT ;  /* 0x0000008200a97276 */ /* 0x000fe40007810083 */
[----:B------:R-:W-:Y:S02]  /*25a10*/  FMNMX3.FTZ R164, R164, R124, R125, !PT ;  /* 0x0000007ca4a47276 */ /* 0x000fe4000781007d */
[----:B------:R-:W-:Y:S01]  /*25a20*/  IADD3 R238, PT, PT, R238, -0x100, RZ ;  /* 0xffffff00eeee7810 */ /* 0x000fe20007ffe0ff */
[----:B------:R-:W-:Y:S01]  /*25a30*/  SHFL.BFLY PT, R0, R169, 0x2, 0x1f ;  /* 0x0c401f00a9007f89 */ /* 0x000fe200000e0000 */
[----:B------:R-:W-:Y:S07]  /*25a40*/  FMNMX3.FTZ R173, R164, R128, R129, !PT ;  /* 0x00000080a4ad7276 */ /* 0x000fee0007810081 */
        /* <DEDUP_REMOVED lines=8> */
[C---:B------:R-:W-:Y:S01]  /*25ad0*/  FMUL.FTZ R176, R0.reuse, UR4 ;  /* 0x0000000400b07c20 */ /* 0x040fe20008410000 */
[C---:B------:R-:W-:Y:S01]  /*25ae0*/  FSETP.NEU.FTZ.AND P1, PT, R0.reuse, -INF , PT ;  /* 0xff8000000000780b */ /* 0x040fe20003f3d000 */
[----:B------:R-:W1:Y:S01]  /*25af0*/  LDSM.16.MT88.4 R168, [R225+0xa000] ;  /* 0x00a00000e1a8783b */ /* 0x000e620000004200 */
[----:B------:R-:W-:Y:S01]  /*25b00*/  FADD.FTZ R164, -R0, R165 ;  /* 0x000000a500a47221 */ /* 0x000fe20000010100 */
[----:B------:R-:W-:Y:S01]  /*25b10*/  FMUL.FTZ R167, R2, UR4 ;  /* 0x0000000402a77c20 */ /* 0x000fe20008410000 */
[----:B------:R-:W-:Y:S01]  /*25b20*/  FSEL R176, R176, RZ, P1 ;  /* 0x000000ffb0b07208 */ /* 0x000fe20000800000 */
[C---:B------:R-:W-:Y:S01]  /*25b30*/  FADD.FTZ R165, -R2.reuse, R3 ;  /* 0x0000000302a57221 */ /* 0x040fe20000010100 */
[----:B------:R-:W-:Y:S01]  /*25b40*/  FSETP.NEU.FTZ.AND P1, PT, R2, -INF , PT ;  /* 0xff8000000200780b */ /* 0x000fe20003f3d000 */
[----:B------:R-:W-:Y:S02]  /*25b50*/  FMUL.FTZ R3, R164, UR4 ;  /* 0x00000004a4037c20 */ /* 0x000fe40008410000 */
[----:B------:R-:W-:Y:S01]  /*25b60*/  FMUL.FTZ R166, R165, UR4 ;  /* 0x00000004a5a67c20 */ /* 0x000fe20008410000 */
[----:B------:R-:W-:Y:S01]  /*25b70*/  FSEL R167, R167, RZ, P1 ;  /* 0x000000ffa7a77208 */ /* 0x000fe20000800000 */
        /* <DEDUP_REMOVED lines=9> */
[----:B------:R-:W-:Y:S03]  /*25c10*/  IADD3 R165, PT, PT, R225, 0xa040, RZ ;  /* 0x0000a040e1a57810 */ /* 0x000fe60007ffe0ff */
[----:B------:R-:W3:Y:S01]  /*25c20*/  MUFU.EX2 R164, R166 ;  /* 0x000000a600a47308 */ /* 0x000ee20000000800 */
[----:B------:R-:W-:Y:S01]  /*25c30*/  @P0 IADD3 R165, PT, PT, R241, -0x40, RZ ;  /* 0xffffffc0f1a50810 */ /* 0x000fe20007ffe0ff */
[--C-:B------:R-:W-:Y:S01]  /*25c40*/  FFMA.FTZ R184, R14, UR4, -R176.reuse ;  /* 0x000000040eb87c23 */ /* 0x100fe200080108b0 */
[--C-:B------:R-:W-:Y:S01]  /*25c50*/  FFMA.FTZ R187, R15, UR4, -R176.reuse ;  /* 0x000000040fbb7c23 */ /* 0x100fe200080108b0 */
[--C-:B------:R-:W-:Y:S01]  /*25c60*/  FFMA.FTZ R191, R12, UR4, -R167.reuse ;  /* 0x000000040cbf7c23 */ /* 0x100fe200080108a7 */
[--C-:B------:R-:W-:Y:S01]  /*25c70*/  FFMA.FTZ R188, R13, UR4, -R167.reuse ;  /* 0x000000040dbc7c23 */ /* 0x100fe200080108a7 */
[--C-:B------:R-:W-:Y:S01]  /*25c80*/  FFMA.FTZ R195, R22, UR4, -R176.reuse ;  /* 0x0000000416c37c23 */ /* 0x100fe200080108b0 */
[--C-:B------:R-:W-:Y:S03]  /*25c90*/  FFMA.FTZ R186, R18, UR4, -R176.reuse ;  /* 0x0000000412ba7c23 */ /* 0x100fe600080108b0 */
[----:B------:R-:W-:Y:S01]  /*25ca0*/  MUFU.EX2 R182, R182 ;  /* 0x000000b600b67308 */ /* 0x000fe20000000800 */
[C---:B--2---:R-:W-:Y:S01]  /*25cb0*/  FMUL.FTZ R10, R3.reuse, R158 ;  /* 0x0000009e030a7220 */ /* 0x044fe20000410000 */
[C---:B------:R-:W-:Y:S01]  /*25cc0*/  FMUL.FTZ R11, R3.reuse, R159 ;  /* 0x0000009f030b7220 */ /* 0x040fe20000410000 */
[C---:B------:R-:W-:Y:S01]  /*25cd0*/  FMUL.FTZ R6, R3.reuse, R162 ;  /* 0x000000a203067220 */ /* 0x040fe20000410000 */
[C---:B------:R-:W-:Y:S01]  /*25ce0*/  FMUL.FTZ R7, R3.reuse, R163 ;  /* 0x000000a303077220 */ /* 0x040fe20000410000 */
[C---:B------:R-:W-:Y:S01]  /*25cf0*/  FMUL.FTZ R134, R3.reuse, R134 ;  /* 0x0000008603867220 */ /* 0x040fe20000410000 */
[C---:B------:R-:W-:Y:S01]  /*25d00*/  FMUL.FTZ R135, R3.reuse, R135 ;  /* 0x0000008703877220 */ /* 0x040fe20000410000 */
[C---:B------:R-:W-:Y:S03]  /*25d10*/  FMUL.FTZ R138, R3.reuse, R138 ;  /* 0x0000008a038a7220 */ /* 0x040fe60000410000 */
[----:B------:R-:W2:Y:S01]  /*25d20*/  MUFU.EX2 R181, R181 ;  /* 0x000000b500b57308 */ /* 0x000ea20000000800 */
[C---:B---3--:R-:W-:Y:S01]  /*25d30*/  FMUL.FTZ R8, R164.reuse, R156 ;  /* 0x0000009ca4087220 */ /* 0x048fe20000410000 */
[C---:B------:R-:W-:Y:S01]  /*25d40*/  FMUL.FTZ R9, R164.reuse, R157 ;  /* 0x0000009da4097220 */ /* 0x040fe20000410000 */
[C---:B------:R-:W-:Y:S01]  /*25d50*/  FMUL.FTZ R4, R164.reuse, R160 ;  /* 0x000000a0a4047220 */ /* 0x040fe20000410000 */
[----:B------:R-:W-:Y:S01]  /*25d60*/  FMUL.FTZ R5, R164, R161 ;  /* 0x000000a1a4057220 */ /* 0x000fe20000410000 */
[----:B------:R-:W3:Y:S01]  /*25d70*/  LDSM.16.MT88.4 R156, [R165] ;  /* 0x00000000a59c783b */ /* 0x000ee20000004200 */
[----:B------:R-:W-:Y:S01]  /*25d80*/  IADD3 R166, PT, PT, R230, R165, RZ ;  /* 0x000000a5e6a67210 */ /* 0x000fe20007ffe0ff */
[C---:B------:R-:W-:Y:S03]  /*25d90*/  FMUL.FTZ R132, R164.reuse, R132 ;  /* 0x00000084a4847220 */ /* 0x040fe60000410000 */
        /* <DEDUP_REMOVED lines=12> */
[----:B------:R-:W-:Y:S01]  /*25e60*/  LDSM.16.MT88.4 R152, [R224+0xa800] ;  /* 0x00a80000e098783b */ /* 0x000fe20000004200 */
[C---:B------:R-:W-:Y:S01]  /*25e70*/  FMUL.FTZ R143, R3.reuse, R143 ;  /* 0x0000008f038f7220 */ /* 0x040fe20000410000 */
[C---:B------:R-:W-:Y:S01]  /*25e80*/  FMUL.FTZ R140, R164.reuse, R140 ;  /* 0x0000008ca48c7220 */ /* 0x040fe20000410000 */
[C---:B------:R-:W-:Y:S03]  /*25e90*/  FMUL.FTZ R141, R164.reuse, R141 ;  /* 0x0000008da48d7220 */ /* 0x040fe60000410000 */
[----:B------:R-:W-:Y:S01]  /*25ea0*/  MUFU.EX2 R185, R185 ;  /* 0x000000b900b97308 */ /* 0x000fe20000000800 */
[C---:B------:R-:W-:Y:S01]  /*25eb0*/  FMUL.FTZ R146, R3.reuse, R146 ;  /* 0x0000009203927220 */ /* 0x040fe20000410000 */
[C---:B------:R-:W-:Y:S01]  /*25ec0*/  FMUL.FTZ R147, R3.reuse, R147 ;  /* 0x0000009303937220 */ /* 0x040fe20000410000 */
[C---:B------:R-:W-:Y:S01]  /*25ed0*/  FMUL.FTZ R144, R164.reuse, R144 ;  /* 0x00000090a4907220 */ /* 0x040fe20000410000 */
[----:B------:R-:W-:Y:S01]  /*25ee0*/  FMUL.FTZ R145, R164, R145 ;  /* 0x00000091a4917220 */ /* 0x000fe20000410000 */
[----:B------:R-:W-:Y:S01]  /*25ef0*/  FMUL.FTZ R18, R3, R150 ;  /* 0x0000009603127220 */ /* 0x000fe20000410000 */
[--C-:B------:R-:W-:Y:S01]  /*25f00*/  FFMA.FTZ R189, R19, UR4, -R176.reuse ;  /* 0x0000000413bd7c23 */ /* 0x100fe200080108b0 */
[----:B------:R-:W-:Y:S03]  /*25f10*/  FMUL.FTZ R19, R3, R151 ;  /* 0x0000009703137220 */ /* 0x000fe60000410000 */
[----:B------:R-:W2:Y:S01]  /*25f20*/  MUFU.EX2 R183, R183 ;  /* 0x000000b700b77308 */ /* 0x000ea20000000800 */
[----:B----4-:R-:W-:Y:S01]  /*25f30*/  F2FP.F16.F32.PACK_AB R163, R177, R178 ;  /* 0x000000b2b1a3723e */ /* 0x010fe200000000ff */
[--C-:B------:R-:W-:Y:S01]  /*25f40*/  FFMA.FTZ R190, R16, UR4, -R167.reuse ;  /* 0x0000000410be7c23 */ /* 0x100fe200080108a7 */
[C---:B------:R-:W-:Y:S01]  /*25f50*/  FMUL.FTZ R16, R164.reuse, R148 ;  /* 0x00000094a4107220 */ /* 0x040fe20000410000 */
[--C-:B------:R-:W-:Y:S01]  /*25f60*/  FFMA.FTZ R193, R17, UR4, -R167.reuse ;  /* 0x0000000411c17c23 */ /* 0x100fe200080108a7 */
        /* <DEDUP_REMOVED lines=27> */
[----:B------:R-:W2:Y:S01]  /*26120*/  MUFU.EX2 R187, R187 ;  /* 0x000000bb00bb7308 */ /* 0x000ea20000000800 */
[----:B----4-:R-:W-:Y:S01]  /*26130*/  F2FP.F16.F32.PACK_AB R162, R179, R180 ;  /* 0x000000b4b3a2723e */ /* 0x010fe200000000ff */
[--C-:B------:R-:W-:Y:S01]  /*26140*/  FFMA.FTZ R85, R85, UR4, -R167.reuse ;  /* 0x0000000455557c23 */ /* 0x100fe200080108a7 */
[--C-:B------:R-:W-:Y:S01]  /*26150*/  FFMA.FTZ R88, R88, UR4, -R167.reuse ;  /* 0x0000000458587c23 */ /* 0x100fe200080108a7 */
[----:B------:R-:W-:Y:S01]  /*26160*/  FFMA.FTZ R94, R94, UR4, -R176 ;  /* 0x000000045e5e7c23 */ /* 0x000fe200080108b0 */
[--C-:B------:R-:W-:Y:S01]  /*26170*/  FFMA.FTZ R92, R92, UR4, -R167.reuse ;  /* 0x000000045c5c7c23 */ /* 0x100fe200080108a7 */
[----:B------:R-:W-:Y:S01]  /*26180*/  FFMA.FTZ R100, R100, UR4, -R167 ;  /* 0x0000000464647c23 */ /* 0x000fe200080108a7 */
[----:B------:R-:W-:Y:S01]  /*26190*/  FFMA.FTZ R185, R164, R243, R185 ;  /* 0x000000f3a4b97223 */ /* 0x000fe200000100b9 */
[C---:B-1----:R-:W-:Y:S02]  /*261a0*/  HMMA.16816.F32 R4, R160.reuse, R168, R4 ;  /* 0x000000a8a004723c */ /* 0x042fe40000001804 */
[----:B------:R-:W-:Y:S03]  /*261b0*/  MUFU.EX2 R186, R186 ;  /* 0x000000ba00ba7308 */ /* 0x000fe60000000800 */
[----:B------:R-:W-:Y:S01]  /*261c0*/  FADD.FTZ R185, R183, R185 ;  /* 0x000000b9b7b97221 */ /* 0x000fe20000010000 */
[----:B------:R-:W-:Y:S01]  /*261d0*/  FFMA.FTZ R182, R3, R242, R182 ;  /* 0x000000f203b67223 */ /* 0x000fe200000100b6 */
[--C-:B------:R-:W-:Y:S01]  /*261e0*/  FFMA.FTZ R3, R110, UR4, -R176.reuse ;  /* 0x000000046e037c23 */ /* 0x100fe200080108b0 */
[C---:B------:R-:W-:Y:S01]  /*261f0*/  HMMA.16816.F32 R8, R160.reuse, R170, R8 ;  /* 0x000000aaa008723c */ /* 0x040fe20000001808 */
[----:B------:R-:W1:Y:S03]  /*26200*/  LDSM.16.MT88.4 R168, [R166] ;  /* 0x00000000a6a8783b */ /* 0x000e660000004200 */
[----:B------:R-:W4:Y:S01]  /*26210*/  MUFU.EX2 R189, R189 ;  /* 0x000000bd00bd7308 */ /* 0x000f220000000800 */
[----:B--2---:R-:W-:Y:S01]  /*26220*/  F2FP.F16.F32.PACK_AB R149, R187, R184 ;  /* 0x000000b8bb95723e */ /* 0x004fe200000000ff */
[----:B------:R-:W-:Y:S01]  /*26230*/  FFMA.FTZ R110, R115, UR4, -R176 ;  /* 0x00000004736e7c23 */ /* 0x000fe200080108b0 */
[----:B------:R-:W-:Y:S01]  /*26240*/  FADD.FTZ R181, R181, R182 ;  /* 0x000000b6b5b57221 */ /* 0x000fe20000010000 */
[C---:B------:R-:W-:Y:S06]  /*26250*/  HMMA.16816.F32 R132, R160.reuse, R172, R132 ;  /* 0x000000aca084723c */ /* 0x040fec0000001884 */
[----:B------:R-:W-:Y:S01]  /*26260*/  MUFU.EX2 R191, R191 ;  /* 0x000000bf00bf7308 */ /* 0x000fe20000000800 */
[----:B------:R-:W-:Y:S04]  /*26270*/  FADD.FTZ R178, R178, R181 ;  /* 0x000000b5b2b27221 */ /* 0x000fe80000010000 */
[----:B------:R-:W-:Y:S01]  /*26280*/  FADD.FTZ R177, R177, R178 ;  /* 0x000000b2b1b17221 */ /* 0x000fe20000010000 */
[C---:B------:R-:W-:Y:S01]  /*26290*/  HMMA.16816.F32 R136, R160.reuse, R174, R136 ;  /* 0x000000aea088723c */ /* 0x040fe20000001888 */
[----:B------:R-:W2:Y:S03]  /*262a0*/  LDSM.16.MT88.4 R172, [R225+0xa800] ;  /* 0x00a80000e1ac783b */ /* 0x000ea60000004200 */
[----:B------:R-:W5:Y:S01]  /*262b0*/  MUFU.EX2 R188, R188 ;  /* 0x000000bc00bc7308 */ /* 0x000f620000000800 */
[----:B----4-:R-:W-:Y:S01]  /*262c0*/  F2FP.F16.F32.PACK_AB R151, R189, R186 ;  /* 0x000000babd97723e */ /* 0x010fe200000000ff */
[----:B------:R-:W-:Y:S02]  /*262d0*/  FADD.FTZ R184, R184, R177 ;  /* 0x000000b1b8b87221 */ /* 0x000fe40000010000 */
[C---:B---3--:R-:W-:Y:S06]  /*262e0*/  HMMA.16816.F32 R140, R160.reuse, R156, R140 ;  /* 0x0000009ca08c723c */ /* 0x048fec000000188c */
[----:B------:R-:W-:Y:S01]  /*262f0*/  MUFU.EX2 R190, R190 ;  /* 0x000000be00be7308 */ /* 0x000fe20000000800 */
[----:B------:R-:W-:Y:S01]  /*26300*/  FADD.FTZ R187, R187, R184 ;  /* 0x000000b8bbbb7221 */ /* 0x000fe20000010000 */
[C---:B------:R-:W-:Y:S01]  /*26310*/  HMMA.16816.F32 R144, R160.reuse, R158, R144 ;  /* 0x0000009ea090723c */ /* 0x040fe20000001890 */
[----:B------:R-:W3:Y:S07]  /*26320*/  LDSM.16.MT88.4 R156, [R165+0x800] ;  /* 0x00080000a59c783b */ /* 0x000eee0000004200 */
[----:B------:R-:W4:Y:S01]  /*26330*/  MUFU.EX2 R193, R193 ;  /* 0x000000c100c17308 */ /* 0x000f220000000800 */
[----:B-----5:R-:W-:Y:S01]  /*26340*/  F2FP.F16.F32.PACK_AB R148, R188, R191 ;  /* 0x000000bfbc94723e */ /* 0x020fe200000000ff */
[C---:B-1----:R-:W-:Y:S08]  /*26350*/  HMMA.16816.F32 R12, R160.reuse, R168, R12 ;  /* 0x000000a8a00c723c */ /* 0x042ff0000000180c */
[----:B------:R-:W-:Y:S01]  /*26360*/  MUFU.EX2 R195, R195 ;  /* 0x000000c300c37308 */ /* 0x000fe20000000800 */
[----:B------:R-:W-:Y:S01]  /*26370*/  HMMA.16816.F32 R16, R160, R170, R16 ;  /* 0x000000aaa010723c */ /* 0x000fe20000001810 */
[----:B------:R-:W1:Y:S08]  /*26380*/  LDSM.16.MT88.4 R160, [R166+0x800] ;  /* 0x00080000a6a0783b */ /* 0x000e700000004200 */
[----:B------:R-:W5:Y:S01]  /*26390*/  MUFU.EX2 R192, R192 ;  /* 0x000000c000c07308 */ /* 0x000f620000000800 */
[----:B----4-:R-:W-:Y:S01]  /*263a0*/  F2FP.F16.F32.PACK_AB R150, R193, R190 ;  /* 0x000000bec196723e */ /* 0x010fe200000000ff */
        /* <DEDUP_REMOVED lines=10> */
[----:B-----5:R-:W-:Y:S01]  /*26450*/  F2FP.F16.F32.PACK_AB R21, R192, R195 ;  /* 0x000000c3c015723e */ /* 0x020fe200000000ff */
[C---:B------:R-:W-:Y:S05]  /*26460*/  HMMA.16816.F32 R132, R148.reuse, R152, R132 ;  /* 0x000000989484723c */ /* 0x040fea0000001884 */
[----:B------:R-:W-:Y:S03]  /*26470*/  MUFU.EX2 R172, R172 ;  /* 0x000000ac00ac7308 */ /* 0x000fe60000000800 */
[C---:B------:R-:W-:Y:S01]  /*26480*/  HMMA.16816.F32 R136, R148.reuse, R154, R136 ;  /* 0x0000009a9488723c */ /* 0x040fe20000001888 */
[----:B------:R-:W2:Y:S06]  /*26490*/  LDSM.16.MT88.4 R152, [R225+0xb000] ;  /* 0x00b00000e198783b */ /* 0x000eac0000004200 */
[----:B------:R-:W-:Y:S01]  /*264a0*/  MUFU.EX2 R57, R57 ;  /* 0x0000003900397308 */ /* 0x000fe20000000800 */
[C---:B---3--:R-:W-:Y:S09]  /*264b0*/  HMMA.16816.F32 R140, R148.reuse, R156, R140 ;  /* 0x0000009c948c723c */ /* 0x048ff2000000188c */
[----:B------:R-:W-:Y:S01]  /*264c0*/  MUFU.EX2 R156, R20 ;  /* 0x00000014009c7308 */ /* 0x000fe20000000800 */
[--C-:B------:R-:W-:Y:S02]  /*264d0*/  FFMA.FTZ R157, R25, UR4, -R167.reuse ;  /* 0x00000004199d7c23 */ /* 0x100fe400080108a7 */
[----:B------:R-:W3:Y:S01]  /*264e0*/  LDSM.16.MT88.4 R24, [R165+0x1000] ;  /* 0x00100000a518783b */ /* 0x000ee20000004200 */
[C---:B------:R-:W-:Y:S06]  /*264f0*/  HMMA.16816.F32 R144, R148.reuse, R158, R144 ;  /* 0x0000009e9490723c */ /* 0x040fec0000001890 */
[----:B------:R-:W4:Y:S01]  /*26500*/  MUFU.EX2 R157, R157 ;  /* 0x0000009d009d7308 */ /* 0x000f220000000800 */
[--C-:B------:R-:W-:Y:S01]  /*26510*/  FFMA.FTZ R159, R31, UR4, -R176.reuse ;  /* 0x000000041f9f7c23 */ /* 0x100fe200080108b0 */
[--C-:B------:R-:W-:Y:S01]  /*26520*/  FFMA.FTZ R158, R35, UR4, -R176.reuse ;  /* 0x00000004239e7c23 */ /* 0x100fe200080108b0 */
[C---:B-1----:R-:W-:Y:S07]  /*26530*/  HMMA.16816.F32 R12, R148.reuse, R160, R12 ;  /* 0x000000a0940c723c */ /* 0x042fee000000180c */
[----:B------:R-:W1:Y:S01]  /*26540*/  MUFU.EX2 R173, R173 ;  /* 0x000000ad00ad7308 */ /* 0x000e620000000800 */
[--C-:B------:R-:W-:Y:S01]  /*26550*/  FFMA.FTZ R160, R30, UR4, -R176.reuse ;  /* 0x000000041ea07c23 */ /* 0x100fe200080108b0 */
[--C-:B------:R-:W-:Y:S01]  /*26560*/  FFMA.FTZ R161, R34, UR4, -R176.reuse ;  /* 0x0000000422a17c23 */ /* 0x100fe200080108b0 */
[----:B------:R-:W-:Y:S01]  /*26570*/  HMMA.16816.F32 R16, R148, R162, R16 ;  /* 0x000000a29410723c */ /* 0x000fe20000001810 */
[----:B------:R-:W5:Y:S06]  /*26580*/  LDSM.16.MT88.4 R148, [R166+0x1000] ;  /* 0x00100000a694783b */ /* 0x000f6c0000004200 */
[----:B------:R-:W-:Y:S01]  /*26590*/  MUFU.EX2 R174, R174 ;  /* 0x000000ae00ae7308 */ /* 0x000fe20000000800 */
[----:B----4-:R-:W-:Y:S01]  /*265a0*/  F2FP.F16.F32.PACK_AB R22, R157, R156 ;  /* 0x0000009c9d16723e */ /* 0x010fe200000000ff */
[--C-:B------:R-:W-:Y:S01]  /*265b0*/  FFMA.FTZ R163, R28, UR4, -R167.reuse ;  /* 0x000000041ca37c23 */ /* 0x100fe200080108a7 */
[--C-:B------:R-:W-:Y:S07]  /*265c0*/  FFMA.FTZ R162, R32, UR4, -R167.reuse ;  /* 0x0000000420a27c23 */ /* 0x100fee00080108a7 */
[----:B------:R-:W4:Y:S01]  /*265d0*/  MUFU.EX2 R175, R175 ;  /* 0x000000af00af7308 */ /* 0x000f220000000800 */
[----:B-1----:R-:W-:Y:S09]  /*265e0*/  F2FP.F16.F32.PACK_AB R23, R173, R172 ;  /* 0x000000acad17723e */ /* 0x002ff200000000ff */
[----:B------:R-:W-:Y:S10]  /*265f0*/  MUFU.EX2 R159, R159 ;  /* 0x0000009f009f7308 */ /* 0x000ff40000000800 */
[----:B------:R-:W1:Y:S01]  /*26600*/  MUFU.EX2 R160, R160 ;  /* 0x000000a000a07308 */ /* 0x000e620000000800 */
[----:B----4-:R-:W-:Y:S07]  /*26610*/  F2FP.F16.F32.PACK_AB R20, R175, R174 ;  /* 0x000000aeaf14723e */ /* 0x010fee00000000ff */
[C---:B--2---:R-:W-:Y:S02]  /*26620*/  HMMA.16816.F32 R4, R20.reuse, R152, R4 ;  /* 0x000000981404723c */ /* 0x044fe40000001804 */
[----:B------:R-:W-:Y:S06]  /*26630*/  MUFU.EX2 R161, R161 ;  /* 0x000000a100a17308 */ /* 0x000fec0000000800 */
[C---:B------:R-:W-:Y:S01]  /*26640*/  HMMA.16816.F32 R8, R20.reuse, R154, R8 ;  /* 0x0000009a1408723c */ /* 0x040fe20000001808 */
[----:B------:R-:W2:Y:S03]  /*26650*/  LDSM.16.MT88.4 R152, [R225+0xb800] ;  /* 0x00b80000e198783b */ /* 0x000ea60000004200 */
[----:B------:R-:W4:Y:S04]  /*26660*/  MUFU.EX2 R158, R158 ;  /* 0x0000009e009e7308 */ /* 0x000f280000000800 */
[C---:B------:R-:W-:Y:S06]  /*26670*/  HMMA.16816.F32 R132, R20.reuse, R168, R132 ;  /* 0x000000a81484723c */ /* 0x040fec0000001884 */
[----:B------:R-:W-:Y:S01]  /*26680*/  MUFU.EX2 R163, R163 ;  /* 0x000000a300a37308 */ /* 0x000fe20000000800 */
[--C-:B------:R-:W-:Y:S01]  /*26690*/  FFMA.FTZ R168, R29, UR4, -R167.reuse ;  /* 0x000000041da87c23 */ /* 0x100fe200080108a7 */
[--C-:B------:R-:W-:Y:S01]  /*266a0*/  FFMA.FTZ R169, R33, UR4, -R167.reuse ;  /* 0x0000000421a97c23 */ /* 0x100fe200080108a7 */
[----:B------:R-:W2:Y:S01]  /*266b0*/  LDSM.16.MT88.4 R28, [R224+0xb800] ;  /* 0x00b80000e01c783b */ /* 0x000ea20000004200 */
[C---:B------:R-:W-:Y:S06]  /*266c0*/  HMMA.16816.F32 R136, R20.reuse, R170, R136 ;  /* 0x000000aa1488723c */ /* 0x040fec0000001888 */
[----:B------:R-:W4:Y:S01]  /*266d0*/  MUFU.EX2 R168, R168 ;  /* 0x000000a800a87308 */ /* 0x000f220000000800 */
[----:B------:R-:W-:Y:S01]  /*266e0*/  LDSM.16.MT88.4 R32, [R166+0x1800] ;  /* 0x00180000a620783b */ /* 0x000fe20000004200 */
[C---:B---3--:R-:W-:Y:S08]  /*266f0*/  HMMA.16816.F32 R140, R20.reuse, R24, R140 ;  /* 0x00000018148c723c */ /* 0x048ff0000000188c */
[----:B------:R-:W-:Y:S01]  /*26700*/  MUFU.EX2 R162, R162 ;  /* 0x000000a200a27308 */ /* 0x000fe20000000800 */
[C---:B------:R-:W-:Y:S01]  /*26710*/  HMMA.16816.F32 R144, R20.reuse, R26, R144 ;  /* 0x0000001a1490723c */ /* 0x040fe20000001890 */
[----:B------:R-:W3:Y:S08]  /*26720*/  LDSM.16.MT88.4 R24, [R165+0x1800] ;  /* 0x00180000a518783b */ /* 0x000ef00000004200 */
[----:B------:R-:W2:Y:S01]  /*26730*/  MUFU.EX2 R169, R169 ;  /* 0x000000a900a97308 */ /* 0x000ea20000000800 */
[C---:B-----5:R-:W-:Y:S09]  /*26740*/  HMMA.16816.F32 R12, R20.reuse, R148, R12 ;  /* 0x00000094140c723c */ /* 0x060ff2000000180c */
[----:B------:R-:W-:Y:S01]  /*26750*/  MUFU.EX2 R42, R42 ;  /* 0x0000002a002a7308 */ /* 0x000fe20000000800 */
[--C-:B------:R-:W-:Y:S01]  /*26760*/  FFMA.FTZ R149, R38, UR4, -R176.reuse ;  /* 0x0000000426957c23 */ /* 0x100fe200080108b0 */
[--C-:B------:R-:W-:Y:S01]  /*26770*/  FFMA.FTZ R148, R39, UR4, -R176.reuse ;  /* 0x0000000427947c23 */ /* 0x100fe200080108b0 */
[----:B------:R-:W-:Y:S07]  /*26780*/  HMMA.16816.F32 R16, R20, R150, R16 ;  /* 0x000000961410723c */ /* 0x000fee0000001810 */
[----:B------:R-:W-:Y:S01]  /*26790*/  MUFU.EX2 R149, R149 ;  /* 0x0000009500957308 */ /* 0x000fe20000000800 */
[----:B-1----:R-:W-:Y:S01]  /*267a0*/  F2FP.F16.F32.PACK_AB R21, R159, R160 ;  /* 0x000000a09f15723e */ /* 0x002fe200000000ff */
[--C-:B------:R-:W-:Y:S01]  /*267b0*/  FFMA.FTZ R150, R36, UR4, -R167.reuse ;  /* 0x0000000424967c23 */ /* 0x100fe200080108a7 */
[----:B----4-:R-:W-:Y:S01]  /*267c0*/  F2FP.F16.F32.PACK_AB R23, R158, R161 ;  /* 0x000000a19e17723e */ /* 0x010fe200000000ff */
        /* <DEDUP_REMOVED lines=57> */
[----:B------:R-:W3:Y:S03]  /*26b60*/  LDSM.16.MT88.4 R32, [R166+0x2000] ;  /* 0x00200000a620783b */ /* 0x000ee60000004200 */
        /* <DEDUP_REMOVED lines=16> */
[C---:B----4-:R-:W-:Y:S02]  /*26c70*/  HMMA.16816.F32 R4, R20.reuse, R28, R4 ;  /* 0x0000001c1404723c */ /* 0x050fe40000001804 */
        /* <DEDUP_REMOVED lines=8> */
[----:B------:R-:W4:Y:S01]  /*26d00*/  MUFU.EX2 R47, R47 ;  /* 0x0000002f002f7308 */ /* 0x000f220000000800 */
[----:B------:R-:W-:Y:S01]  /*26d10*/  FFMA.FTZ R114, R119, UR4, -R176 ;  /* 0x0000000477727c23 */ /* 0x000fe200080108b0 */
[----:B------:R-:W-:Y:S02]  /*26d20*/  FFMA.FTZ R112, R113, UR4, -R167 ;  /* 0x0000000471707c23 */ /* 0x000fe400080108a7 */
[C---:B------:R-:W-:Y:S06]  /*26d30*/  HMMA.16816.F32 R132, R20.reuse, R36, R132 ;  /* 0x000000241484723c */ /* 0x040fec0000001884 */
[----:B------:R-:W-:Y:S02]  /*26d40*/  MUFU.EX2 R111, R111 ;  /* 0x0000006f006f7308 */ /* 0x000fe40000000800 */
[C---:B------:R-:W-:Y:S01]  /*26d50*/  HMMA.16816.F32 R136, R20.reuse, R38, R136 ;  /* 0x000000261488723c */ /* 0x040fe20000001888 */
[----:B------:R-:W5:Y:S07]  /*26d60*/  LDSM.16.MT88.4 R36, [R224+0xc800] ;  /* 0x00c80000e024783b */ /* 0x000f6e0000004200 */
[----:B------:R-:W-:Y:S01]  /*26d70*/  MUFU.EX2 R114, R114 ;  /* 0x0000007200727308 */ /* 0x000fe20000000800 */
[C---:B---3--:R-:W-:Y:S09]  /*26d80*/  HMMA.16816.F32 R140, R20.reuse, R24, R140 ;  /* 0x00000018148c723c */ /* 0x048ff2000000188c */
[----:B------:R-:W-:Y:S01]  /*26d90*/  MUFU.EX2 R44, R44 ;  /* 0x0000002c002c7308 */ /* 0x000fe20000000800 */
[C---:B------:R-:W-:Y:S01]  /*26da0*/  HMMA.16816.F32 R144, R20.reuse, R26, R144 ;  /* 0x0000001a1490723c */ /* 0x040fe20000001890 */
[----:B------:R-:W3:Y:S08]  /*26db0*/  LDSM.16.MT88.4 R24, [R165+0x2800] ;  /* 0x00280000a518783b */ /* 0x000ef00000004200 */
[----:B------:R-:W2:Y:S01]  /*26dc0*/  MUFU.EX2 R45, R45 ;  /* 0x0000002d002d7308 */ /* 0x000ea20000000800 */
[C---:B------:R-:W-:Y:S09]  /*26dd0*/  HMMA.16816.F32 R12, R20.reuse, R32, R12 ;  /* 0x00000020140c723c */ /* 0x040ff2000000180c */
[----:B------:R-:W-:Y:S01]  /*26de0*/  MUFU.EX2 R48, R48 ;  /* 0x0000003000307308 */ /* 0x000fe20000000800 */
[----:B------:R-:W-:Y:S01]  /*26df0*/  HMMA.16816.F32 R16, R20, R34, R16 ;  /* 0x000000221410723c */ /* 0x000fe20000001810 */
[----:B------:R-:W3:Y:S08]  /*26e00*/  LDSM.16.MT88.4 R32, [R166+0x2800] ;  /* 0x00280000a620783b */ /* 0x000ef00000004200 */
[----:B------:R-:W5:Y:S01]  /*26e10*/  MUFU.EX2 R49, R49 ;  /* 0x0000003100317308 */ /* 0x000f620000000800 */
[----:B-1----:R-:W-:Y:S02]  /*26e20*/  F2FP.F16.F32.PACK_AB R21, R46, R153 ;  /* 0x000000992e15723e */ /* 0x002fe400000000ff */
[----:B----4-:R-:W-:Y:S02]  /*26e30*/  F2FP.F16.F32.PACK_AB R23, R50, R47 ;  /* 0x0000002f3217723e */ /* 0x010fe400000000ff */
[----:B--2---:R-:W-:Y:S05]  /*26e40*/  F2FP.F16.F32.PACK_AB R20, R45, R44 ;  /* 0x0000002c2d14723e */ /* 0x004fea00000000ff */
[----:B------:R-:W1:Y:S10]  /*26e50*/  MUFU.EX2 R51, R51 ;  /* 0x0000003300337308 */ /* 0x000e740000000800 */
[----:B------:R-:W2:Y:S01]  /*26e60*/  MUFU.EX2 R54, R54 ;  /* 0x0000003600367308 */ /* 0x000ea20000000800 */
[----:B-----5:R-:W-:Y:S07]  /*26e70*/  F2FP.F16.F32.PACK_AB R22, R49, R48 ;  /* 0x000000303116723e */ /* 0x020fee00000000ff */
[C---:B------:R-:W-:Y:S02]  /*26e80*/  HMMA.16816.F32 R4, R20.reuse, R28, R4 ;  /* 0x0000001c1404723c */ /* 0x040fe40000001804 */
[----:B------:R-:W-:Y:S06]  /*26e90*/  MUFU.EX2 R52, R52 ;  /* 0x0000003400347308 */ /* 0x000fec0000000800 */
[C---:B------:R-:W-:Y:S01]  /*26ea0*/  HMMA.16816.F32 R8, R20.reuse, R30, R8 ;  /* 0x0000001e1408723c */ /* 0x040fe20000001808 */
[----:B------:R-:W4:Y:S03]  /*26eb0*/  LDSM.16.MT88.4 R28, [R225+0xd000] ;  /* 0x00d00000e11c783b */ /* 0x000f260000004200 */
[----:B------:R-:W5:Y:S04]  /*26ec0*/  MUFU.EX2 R53, R53 ;  /* 0x0000003500357308 */ /* 0x000f680000000800 */
[C---:B------:R-:W-:Y:S06]  /*26ed0*/  HMMA.16816.F32 R132, R20.reuse, R36, R132 ;  /* 0x000000241484723c */ /* 0x040fec0000001884 */
[----:B------:R-:W5:Y:S02]  /*26ee0*/  MUFU.EX2 R56, R56 ;  /* 0x0000003800387308 */ /* 0x000f640000000800 */
[C---:B------:R-:W-:Y:S01]  /*26ef0*/  HMMA.16816.F32 R136, R20.reuse, R38, R136 ;  /* 0x000000261488723c */ /* 0x040fe20000001888 */
[----:B------:R-:W4:Y:S07]  /*26f00*/  LDSM.16.MT88.4 R36, [R224+0xd000] ;  /* 0x00d00000e024783b */ /* 0x000f2e0000004200 */
[----:B------:R-:W4:Y:S01]  /*26f10*/  MUFU.EX2 R58, R58 ;  /* 0x0000003a003a7308 */ /* 0x000f220000000800 */
[C---:B---3--:R-:W-:Y:S09]  /*26f20*/  HMMA.16816.F32 R140, R20.reuse, R24, R140 ;  /* 0x00000018148c723c */ /* 0x048ff2000000188c */
[----:B------:R-:W-:Y:S01]  /*26f30*/  MUFU.EX2 R62, R62 ;  /* 0x0000003e003e7308 */ /* 0x000fe20000000800 */
[C---:B------:R-:W-:Y:S01]  /*26f40*/  HMMA.16816.F32 R144, R20.reuse, R26, R144 ;  /* 0x0000001a1490723c */ /* 0x040fe20000001890 */
[----:B------:R-:W3:Y:S08]  /*26f50*/  LDSM.16.MT88.4 R24, [R165+0x3000] ;  /* 0x00300000a518783b */ /* 0x000ef00000004200 */
[----:B------:R-:W3:Y:S01]  /*26f60*/  MUFU.EX2 R59, R59 ;  /* 0x0000003b003b7308 */ /* 0x000ee20000000800 */
[C---:B------:R-:W-:Y:S09]  /*26f70*/  HMMA.16816.F32 R12, R20.reuse, R32, R12 ;  /* 0x00000020140c723c */ /* 0x040ff2000000180c */
[----:B------:R-:W3:Y:S01]  /*26f80*/  MUFU.EX2 R60, R60 ;  /* 0x0000003c003c7308 */ /* 0x000ee20000000800 */
[----:B------:R-:W-:Y:S01]  /*26f90*/  HMMA.16816.F32 R16, R20, R34, R16 ;  /* 0x000000221410723c */ /* 0x000fe20000001810 */
[----:B------:R-:W3:Y:S08]  /*26fa0*/  LDSM.16.MT88.4 R32, [R166+0x3000] ;  /* 0x00300000a620783b */ /* 0x000ef00000004200 */
[----:B------:R-:W-:Y:S01]  /*26fb0*/  MUFU.EX2 R64, R64 ;  /* 0x0000004000407308 */ /* 0x000fe20000000800 */
[----:B-1----:R-:W-:Y:S02]  /*26fc0*/  F2FP.F16.F32.PACK_AB R21, R51, R152 ;  /* 0x000000983315723e */ /* 0x002fe400000000ff */
[----:B--2---:R-:W-:Y:S02]  /*26fd0*/  F2FP.F16.F32.PACK_AB R23, R55, R54 ;  /* 0x000000363717723e */ /* 0x004fe400000000ff */
[----:B-----5:R-:W-:Y:S02]  /*26fe0*/  F2FP.F16.F32.PACK_AB R20, R53, R52 ;  /* 0x000000343514723e */ /* 0x020fe400000000ff */
[----:B------:R-:W-:Y:S03]  /*26ff0*/  F2FP.F16.F32.PACK_AB R22, R57, R56 ;  /* 0x000000383916723e */ /* 0x000fe600000000ff */
[----:B------:R-:W1:Y:S04]  /*27000*/  MUFU.EX2 R61, R61 ;  /* 0x0000003d003d7308 */ /* 0x000e680000000800 */
[C---:B----4-:R-:W-:Y:S06]  /*27010*/  HMMA.16816.F32 R4, R20.reuse, R28, R4 ;  /* 0x0000001c1404723c */ /* 0x050fec0000001804 */
[----:B------:R-:W-:Y:S02]  /*27020*/  MUFU.EX2 R66, R66 ;  /* 0x0000004200427308 */ /* 0x000fe40000000800 */
[C---:B------:R-:W-:Y:S01]  /*27030*/  HMMA.16816.F32 R8, R20.reuse, R30, R8 ;  /* 0x0000001e1408723c */ /* 0x040fe20000001808 */
[----:B------:R-:W2:Y:S07]  /*27040*/  LDSM.16.MT88.4 R28, [R225+0xd800] ;  /* 0x00d80000e11c783b */ /* 0x000eae0000004200 */
[----:B------:R-:W4:Y:S01]  /*27050*/  MUFU.EX2 R65, R65 ;  /* 0x0000004100417308 */ /* 0x000f220000000800 */
[C---:B------:R-:W-:Y:S09]  /*27060*/  HMMA.16816.F32 R132, R20.reuse, R36, R132 ;  /* 0x000000241484723c */ /* 0x040ff20000001884 */
[----:B------:R-:W-:Y:S01]  /*27070*/  MUFU.EX2 R70, R70 ;  /* 0x0000004600467308 */ /* 0x000fe20000000800 */
[C---:B------:R-:W-:Y:S01]  /*27080*/  HMMA.16816.F32 R136, R20.reuse, R38, R136 ;  /* 0x000000261488723c */ /* 0x040fe20000001888 */
[----:B------:R-:W5:Y:S08]  /*27090*/  LDSM.16.MT88.4 R36, [R224+0xd800] ;  /* 0x00d80000e024783b */ /* 0x000f700000004200 */
[----:B------:R-:W4:Y:S01]  /*270a0*/  MUFU.EX2 R67, R67 ;  /* 0x0000004300437308 */ /* 0x000f220000000800 */
[C---:B---3--:R-:W-:Y:S09]  /*270b0*/  HMMA.16816.F32 R140, R20.reuse, R24, R140 ;  /* 0x00000018148c723c */ /* 0x048ff2000000188c */
[----:B------:R-:W-:Y:S01]  /*270c0*/  MUFU.EX2 R68, R68 ;  /* 0x0000004400447308 */ /* 0x000fe20000000800 */
[C---:B------:R-:W-:Y:S01]  /*270d0*/  HMMA.16816.F32 R144, R20.reuse, R26, R144 ;  /* 0x0000001a1490723c */ /* 0x040fe20000001890 */
[----:B------:R-:W3:Y:S08]  /*270e0*/  LDSM.16.MT88.4 R24, [R165+0x3800] ;  /* 0x00380000a518783b */ /* 0x000ef00000004200 */
[----:B------:R-:W4:Y:S01]  /*270f0*/  MUFU.EX2 R69, R69 ;  /* 0x0000004500457308 */ /* 0x000f220000000800 */
[C---:B------:R-:W-:Y:S09]  /*27100*/  HMMA.16816.F32 R12, R20.reuse, R32, R12 ;  /* 0x00000020140c723c */ /* 0x040ff2000000180c */
[----:B------:R-:W-:Y:S01]  /*27110*/  MUFU.EX2 R72, R72 ;  /* 0x0000004800487308 */ /* 0x000fe20000000800 */
[----:B------:R-:W-:Y:S01]  /*27120*/  HMMA.16816.F32 R16, R20, R34, R16 ;  /* 0x000000221410723c */ /* 0x000fe20000001810 */
[----:B------:R-:W4:Y:S08]  /*27130*/  LDSM.16.MT88.4 R32, [R166+0x3800] ;  /* 0x00380000a620783b */ /* 0x000f300000004200 */
[----:B------:R-:W4:Y:S01]  /*27140*/  MUFU.EX2 R71, R71 ;  /* 0x0000004700477308 */ /* 0x000f220000000800 */
        /* <DEDUP_REMOVED lines=15> */
[C---:B---3--:R-:W-:Y:S09]  /*27240*/  HMMA.16816.F32 R140, R20.reuse, R24, R140 ;  /* 0x00000018148c723c */ /* 0x048ff2000000188c */
[----:B------:R-:W3:Y:S01]  /*27250*/  MUFU.EX2 R77, R77 ;  /* 0x0000004d004d7308 */ /* 0x000ee20000000800 */
[C---:B------:R-:W-:Y:S01]  /*27260*/  HMMA.16816.F32 R144, R20.reuse, R26, R144 ;  /* 0x0000001a1490723c */ /* 0x040fe20000001890 */
[----:B------:R-:W5:Y:S08]  /*27270*/  LDSM.16.MT88.4 R24, [R165+0x4000] ;  /* 0x00400000a518783b */ /* 0x000f700000004200 */
[----:B------:R-:W-:Y:S01]  /*27280*/  MUFU.EX2 R79, R79 ;  /* 0x0000004f004f7308 */ /* 0x000fe20000000800 */
[C---:B----4-:R-:W-:Y:S09]  /*27290*/  HMMA.16816.F32 R12, R20.reuse, R32, R12 ;  /* 0x00000020140c723c */ /* 0x050ff2000000180c */
[----:B------:R-:W4:Y:S01]  /*272a0*/  MUFU.EX2 R80, R80 ;  /* 0x0000005000507308 */ /* 0x000f220000000800 */
[----:B------:R-:W-:Y:S01]  /*272b0*/  HMMA.16816.F32 R16, R20, R34, R16 ;  /* 0x000000221410723c */ /* 0x000fe20000001810 */
[----:B------:R-:W3:Y:S08]  /*272c0*/  LDSM.16.MT88.4 R32, [R166+0x4000] ;  /* 0x00400000a620783b */ /* 0x000ef00000004200 */
[----:B------:R-:W-:Y:S01]  /*272d0*/  MUFU.EX2 R82, R82 ;  /* 0x0000005200527308 */ /* 0x000fe20000000800 */
[----:B------:R-:W-:Y:S02]  /*272e0*/  F2FP.F16.F32.PACK_AB R21, R65, R66 ;  /* 0x000000424115723e */ /* 0x000fe400000000ff */
[----:B------:R-:W-:Y:S02]  /*272f0*/  F2FP.F16.F32.PACK_AB R23, R67, R70 ;  /* 0x000000464317723e */ /* 0x000fe400000000ff */
[----:B------:R-:W-:Y:S02]  /*27300*/  F2FP.F16.F32.PACK_AB R20, R69, R68 ;  /* 0x000000444514723e */ /* 0x000fe400000000ff */
[----:B------:R-:W-:Y:S03]  /*27310*/  F2FP.F16.F32.PACK_AB R22, R71, R72 ;  /* 0x000000484716723e */ /* 0x000fe600000000ff */
[----:B------:R-:W4:Y:S04]  /*27320*/  MUFU.EX2 R81, R81 ;  /* 0x0000005100517308 */ /* 0x000f280000000800 */
        /* <DEDUP_REMOVED lines=15> */
[C---:B---3--:R-:W-:Y:S09]  /*27420*/  HMMA.16816.F32 R12, R20.reuse, R32, R12 ;  /* 0x00000020140c723c */ /* 0x048ff2000000180c */
[----:B------:R-:W-:Y:S01]  /*27430*/  MUFU.EX2 R94, R94 ;  /* 0x0000005e005e7308 */ /* 0x000fe20000000800 */
[----:B------:R-:W-:Y:S01]  /*27440*/  HMMA.16816.F32 R16, R20, R34, R16 ;  /* 0x000000221410723c */ /* 0x000fe20000001810 */
[----:B------:R-:W3:Y:S08]  /*27450*/  LDSM.16.MT88.4 R32, [R166+0x4800] ;  /* 0x00480000a620783b */ /* 0x000ef00000004200 */
[----:B------:R-:W3:Y:S01]  /*27460*/  MUFU.EX2 R89, R89 ;  /* 0x0000005900597308 */ /* 0x000ee20000000800 */
[----:B------:R-:W-:Y:S02]  /*27470*/  F2FP.F16.F32.PACK_AB R21, R73, R74 ;  /* 0x0000004a4915723e */ /* 0x000fe400000000ff */
[----:B------:R-:W-:Y:S02]  /*27480*/  F2FP.F16.F32.PACK_AB R23, R78, R75 ;  /* 0x0000004b4e17723e */ /* 0x000fe400000000ff */
[----:B------:R-:W-:Y:S02]  /*27490*/  F2FP.F16.F32.PACK_AB R20, R77, R76 ;  /* 0x0000004c4d14723e */ /* 0x000fe400000000ff */
[----:B----4-:R-:W-:Y:S03]  /*274a0*/  F2FP.F16.F32.PACK_AB R22, R80, R79 ;  /* 0x0000004f5016723e */ /* 0x010fe600000000ff */
[----:B------:R-:W-:Y:S04]  /*274b0*/  MUFU.EX2 R91, R91 ;  /* 0x0000005b005b7308 */ /* 0x000fe80000000800 */
[C---:B--2---:R-:W-:Y:S06]  /*274c0*/  HMMA.16816.F32 R4, R20.reuse, R28, R4 ;  /* 0x0000001c1404723c */ /* 0x044fec0000001804 */
[----:B------:R-:W2:Y:S02]  /*274d0*/  MUFU.EX2 R90, R90 ;  /* 0x0000005a005a7308 */ /* 0x000ea40000000800 */
[C---:B------:R-:W-:Y:S01]  /*274e0*/  HMMA.16816.F32 R8, R20.reuse, R30, R8 ;  /* 0x0000001e1408723c */ /* 0x040fe20000001808 */
[----:B------:R-:W4:Y:S07]  /*274f0*/  LDSM.16.MT88.4 R28, [R225+0xf000] ;  /* 0x00f00000e11c783b */ /* 0x000f2e0000004200 */
        /* <DEDUP_REMOVED lines=13> */
[----:B------:R-:W-:Y:S01]  /*275d0*/  HMMA.16816.F32 R16, R20, R34, R16 ;  /* 0x000000221410723c */ /* 0x000fe20000001810 */
[----:B------:R-:W5:Y:S08]  /*275e0*/  LDSM.16.MT88.4 R32, [R166+0x5000] ;  /* 0x00500000a620783b */ /* 0x000f700000004200 */
[----:B------:R-:W-:Y:S01]  /*275f0*/  MUFU.EX2 R97, R97 ;  /* 0x0000006100617308 */ /* 0x000fe20000000800 */
[----:B------:R-:W-:Y:S02]  /*27600*/  F2FP.F16.F32.PACK_AB R21, R81, R82 ;  /* 0x000000525115723e */ /* 0x000fe400000000ff */
[----:B------:R-:W-:Y:S02]  /*27610*/  F2FP.F16.F32.PACK_AB R23, R86, R83 ;  /* 0x000000535617723e */ /* 0x000fe400000000ff */
[----:B------:R-:W-:Y:S02]  /*27620*/  F2FP.F16.F32.PACK_AB R20, R85, R84 ;  /* 0x000000545514723e */ /* 0x000fe400000000ff */
[----:B------:R-:W-:Y:S03]  /*27630*/  F2FP.F16.F32.PACK_AB R22, R87, R88 ;  /* 0x000000585716723e */ /* 0x000fe600000000ff */
[----:B------:R-:W3:Y:S04]  /*27640*/  MUFU.EX2 R102, R102 ;  /* 0x0000006600667308 */ /* 0x000ee80000000800 */
[C---:B----4-:R-:W-:Y:S06]  /*27650*/  HMMA.16816.F32 R4, R20.reuse, R28, R4 ;  /* 0x0000001c1404723c */ /* 0x050fec0000001804 */
[----:B------:R-:W-:Y:S02]  /*27660*/  MUFU.EX2 R100, R100 ;  /* 0x0000006400647308 */ /* 0x000fe40000000800 */
[C---:B------:R-:W-:Y:S01]  /*27670*/  HMMA.16816.F32 R8, R20.reuse, R30, R8 ;  /* 0x0000001e1408723c */ /* 0x040fe20000001808 */
[----:B------:R-:W4:Y:S07]  /*27680*/  LDSM.16.MT88.4 R28, [R225+0xf800] ;  /* 0x00f80000e11c783b */ /* 0x000f2e0000004200 */
[----:B------:R-:W3:Y:S01]  /*27690*/  MUFU.EX2 R103, R103 ;  /* 0x0000006700677308 */ /* 0x000ee20000000800 */
        /* <DEDUP_REMOVED lines=23> */
[----:B------:R-:W-:Y:S07]  /*27810*/  LDSM.16.MT88.4 R28, [R224+0x10000] ;  /* 0x01000000e01c783b */ /* 0x000fee0000004200 */
[----:B------:R-:W-:Y:S01]  /*27820*/  MUFU.EX2 R109, R109 ;  /* 0x0000006d006d7308 */ /* 0x000fe20000000800 */
[C---:B-1----:R-:W-:Y:S09]  /*27830*/  HMMA.16816.F32 R132, R20.reuse, R24, R132 ;  /* 0x000000181484723c */ /* 0x042ff20000001884 */
[----:B------:R-:W1:Y:S01]  /*27840*/  MUFU.EX2 R112, R112 ;  /* 0x0000007000707308 */ /* 0x000e620000000800 */
[C---:B------:R-:W-:Y:S01]  /*27850*/  HMMA.16816.F32 R136, R20.reuse, R26, R136 ;  /* 0x0000001a1488723c */ /* 0x040fe20000001888 */
[----:B------:R-:W4:Y:S07]  /*27860*/  LDSM.16.MT88.4 R24, [R225+0x10000] ;  /* 0x01000000e118783b */ /* 0x000f2e0000004200 */
[C---:B-----5:R-:W-:Y:S08]  /*27870*/  HMMA.16816.F32 R140, R20.reuse, R32, R140 ;  /* 0x00000020148c723c */ /* 0x060ff0000000188c */
[C---:B------:R-:W-:Y:S01]  /*27880*/  HMMA.16816.F32 R144, R20.reuse, R34, R144 ;  /* 0x000000221490723c */ /* 0x040fe20000001890 */
[----:B------:R-:W5:Y:S07]  /*27890*/  LDSM.16.MT88.4 R32, [R165+0x6000] ;  /* 0x00600000a520783b */ /* 0x000f6e0000004200 */
[C---:B------:R-:W-:Y:S03]  /*278a0*/  HMMA.16816.F32 R12, R20.reuse, R36, R12 ;  /* 0x00000024140c723c */ /* 0x040fe6000000180c */
[----:B------:R-:W-:Y:S04]  /*278b0*/  FADD.FTZ R36, R180, R185 ;  /* 0x000000b9b4247221 */ /* 0x000fe80000010000 */
[----:B------:R-:W-:Y:S01]  /*278c0*/  FADD.FTZ R36, R179, R36 ;  /* 0x00000024b3247221 */ /* 0x000fe20000010000 */
[----:B------:R-:W-:Y:S03]  /*278d0*/  HMMA.16816.F32 R16, R20, R38, R16 ;  /* 0x000000261410723c */ /* 0x000fe60000001810 */
[----:B---3--:R-:W-:Y:S01]  /*278e0*/  F2FP.F16.F32.PACK_AB R21, R99, R98 ;  /* 0x000000626315723e */ /* 0x008fe200000000ff */
[----:B------:R-:W-:Y:S01]  /*278f0*/  FADD.FTZ R191, R191, R36 ;  /* 0x00000024bfbf7221 */ /* 0x000fe20000010000 */
[----:B------:R-:W-:Y:S01]  /*27900*/  F2FP.F16.F32.PACK_AB R23, R102, R97 ;  /* 0x000000616617723e */ /* 0x000fe200000000ff */
[----:B------:R-:W3:Y:S01]  /*27910*/  LDSM.16.MT88.4 R36, [R166+0x6000] ;  /* 0x00600000a624783b */ /* 0x000ee20000004200 */
[----:B------:R-:W-:Y:S01]  /*27920*/  F2FP.F16.F32.PACK_AB R20, R103, R100 ;  /* 0x000000646714723e */ /* 0x000fe200000000ff */
[----:B------:R-:W-:Y:S01]  /*27930*/  FADD.FTZ R191, R188, R191 ;  /* 0x000000bfbcbf7221 */ /* 0x000fe20000010000 */
[----:B--2---:R-:W-:Y:S03]  /*27940*/  F2FP.F16.F32.PACK_AB R22, R104, R101 ;  /* 0x000000656816723e */ /* 0x004fe600000000ff */
[----:B------:R-:W-:Y:S04]  /*27950*/  FADD.FTZ R190, R190, R191 ;  /* 0x000000bfbebe7221 */ /* 0x000fe80000010000 */
        /* <DEDUP_REMOVED lines=17> */
[C---:B-----5:R-:W-:Y:S03]  /*27a70*/  HMMA.16816.F32 R140, R20.reuse, R32, R140 ;  /* 0x00000020148c723c */ /* 0x060fe6000000188c */
[----:B------:R-:W-:Y:S01]  /*27a80*/  FADD.FTZ R156, R157, R156 ;  /* 0x0000009c9d9c7221 */ /* 0x000fe20000010000 */
[----:B------:R-:W-:Y:S02]  /*27a90*/  FADD.FTZ R161, R161, R28 ;  /* 0x0000001ca1a17221 */ /* 0x000fe40000010000 */
[----:B------:R-:W4:Y:S01]  /*27aa0*/  LDSM.16.MT88.4 R28, [R224+0x10800] ;  /* 0x01080000e01c783b */ /* 0x000f220000004200 */
[----:B------:R-:W-:Y:S01]  /*27ab0*/  FADD.FTZ R33, R163, R156 ;  /* 0x0000009ca3217221 */ /* 0x000fe20000010000 */
[C---:B------:R-:W-:Y:S03]  /*27ac0*/  HMMA.16816.F32 R144, R20.reuse, R34, R144 ;  /* 0x000000221490723c */ /* 0x040fe60000001890 */
[----:B------:R-:W-:Y:S01]  /*27ad0*/  FADD.FTZ R33, R168, R33 ;  /* 0x00000021a8217221 */ /* 0x000fe20000010000 */
[----:B------:R-:W-:Y:S03]  /*27ae0*/  FADD.FTZ R158, R158, R161 ;  /* 0x000000a19e9e7221 */ /* 0x000fe60000010000 */
[----:B------:R-:W-:Y:S01]  /*27af0*/  FADD.FTZ R162, R162, R33 ;  /* 0x00000021a2a27221 */ /* 0x000fe20000010000 */
[C---:B---3--:R-:W-:Y:S01]  /*27b00*/  HMMA.16816.F32 R12, R20.reuse, R36, R12 ;  /* 0x00000024140c723c */ /* 0x048fe2000000180c */
[----:B------:R-:W3:Y:S02]  /*27b10*/  LDSM.16.MT88.4 R32, [R165+0x6800] ;  /* 0x00680000a520783b */ /* 0x000ee40000004200 */
[----:B------:R-:W-:Y:S01]  /*27b20*/  FADD.FTZ R169, R169, R162 ;  /* 0x000000a2a9a97221 */ /* 0x000fe20000010000 */
[----:B------:R-:W-:Y:S03]  /*27b30*/  FADD.FTZ R149, R149, R158 ;  /* 0x0000009e95957221 */ /* 0x000fe60000010000 */
[----:B------:R-:W-:Y:S01]  /*27b40*/  FADD.FTZ R150, R150, R169 ;  /* 0x000000a996967221 */ /* 0x000fe20000010000 */
[----:B------:R-:W-:Y:S01]  /*27b50*/  HMMA.16816.F32 R16, R20, R38, R16 ;  /* 0x000000261410723c */ /* 0x000fe20000001810 */
[----:B------:R-:W5:Y:S02]  /*27b60*/  LDSM.16.MT88.4 R36, [R166+0x6800] ;  /* 0x00680000a624783b */ /* 0x000f640000004200 */
[----:B------:R-:W-:Y:S01]  /*27b70*/  F2FP.F16.F32.PACK_AB R21, R106, R3 ;  /* 0x000000036a15723e */ /* 0x000fe200000000ff */
[----:B------:R-:W-:Y:S01]  /*27b80*/  FADD.FTZ R149, R148, R149 ;  /* 0x0000009594957221 */ /* 0x000fe20000010000 */
[----:B------:R-:W-:Y:S01]  /*27b90*/  F2FP.F16.F32.PACK_AB R23, R110, R105 ;  /* 0x000000696e17723e */ /* 0x000fe200000000ff */
[----:B------:R-:W-:Y:S01]  /*27ba0*/  FADD.FTZ R151, R151, R150 ;  /* 0x0000009697977221 */ /* 0x000fe20000010000 */
[----:B------:R-:W-:Y:S01]  /*27bb0*/  F2FP.F16.F32.PACK_AB R20, R108, R107 ;  /* 0x0000006b6c14723e */ /* 0x000fe200000000ff */
[----:B------:R-:W-:Y:S01]  /*27bc0*/  FADD.FTZ R42, R42, R149 ;  /* 0x000000952a2a7221 */ /* 0x000fe20000010000 */
[----:B-1----:R-:W-:Y:S01]  /*27bd0*/  F2FP.F16.F32.PACK_AB R22, R112, R109 ;  /* 0x0000006d7016723e */ /* 0x002fe200000000ff */
[----:B------:R-:W-:Y:S02]  /*27be0*/  LDSM.16.MT88.4 R156, [R225+0x11800] ;  /* 0x01180000e19c783b */ /* 0x000fe40000004200 */
[----:B------:R-:W-:Y:S01]  /*27bf0*/  FADD.FTZ R42, R43, R42 ;  /* 0x0000002a2b2a7221 */ /* 0x000fe20000010000 */
[----:B------:R-:W-:Y:S03]  /*27c00*/  FFMA.FTZ R43, R117, UR4, -R167 ;  /* 0x00000004752b7c23 */ /* 0x000fe600080108a7 */
[C---:B--2---:R-:W-:Y:S03]  /*27c10*/  HMMA.16816.F32 R4, R20.reuse, R24, R4 ;  /* 0x000000181404723c */ /* 0x044fe60000001804 */
        /* <DEDUP_REMOVED lines=8> */
[----:B------:R-:W1:Y:S01]  /*27ca0*/  MUFU.EX2 R41, R123 ;  /* 0x0000007b00297308 */ /* 0x000e620000000800 */
[----:B------:R-:W-:Y:S01]  /*27cb0*/  FADD.FTZ R45, R45, R44 ;  /* 0x0000002c2d2d7221 */ /* 0x000fe20000010000 */
[C---:B----4-:R-:W-:Y:S03]  /*27cc0*/  HMMA.16816.F32 R132, R20.reuse, R28, R132 ;  /* 0x0000001c1484723c */ /* 0x050fe60000001884 */
[----:B------:R-:W-:Y:S01]  /*27cd0*/  FADD.FTZ R25, R47, R46 ;  /* 0x0000002e2f197221 */ /* 0x000fe20000010000 */
[----:B------:R-:W-:Y:S04]  /*27ce0*/  FADD.FTZ R48, R48, R45 ;  /* 0x0000002d30307221 */ /* 0x000fe80000010000 */
[----:B------:R-:W-:Y:S01]  /*27cf0*/  MUFU.EX2 R42, R42 ;  /* 0x0000002a002a7308 */ /* 0x000fe20000000800 */
[----:B------:R-:W-:Y:S01]  /*27d00*/  FFMA.FTZ R44, R120, UR4, -R167 ;  /* 0x00000004782c7c23 */ /* 0x000fe200080108a7 */
[----:B------:R-:W-:Y:S01]  /*27d10*/  FADD.FTZ R25, R50, R25 ;  /* 0x0000001932197221 */ /* 0x000fe20000010000 */
[C---:B------:R-:W-:Y:S03]  /*27d20*/  HMMA.16816.F32 R136, R20.reuse, R30, R136 ;  /* 0x0000001e1488723c */ /* 0x040fe60000001888 */
[----:B------:R-:W-:Y:S01]  /*27d30*/  FADD.FTZ R49, R49, R48 ;  /* 0x0000003031317221 */ /* 0x000fe20000010000 */
[----:B------:R-:W-:Y:S03]  /*27d40*/  FADD.FTZ R152, R152, R25 ;  /* 0x0000001998987221 */ /* 0x000fe60000010000 */
[----:B------:R-:W2:Y:S01]  /*27d50*/  MUFU.EX2 R43, R43 ;  /* 0x0000002b002b7308 */ /* 0x000ea20000000800 */
[----:B------:R-:W4:Y:S01]  /*27d60*/  LDSM.16.MT88.4 R24, [R225+0x11000] ;  /* 0x01100000e118783b */ /* 0x000f220000004200 */
[----:B------:R-:W-:Y:S01]  /*27d70*/  FADD.FTZ R52, R52, R49 ;  /* 0x0000003134347221 */ /* 0x000fe20000010000 */
[C---:B---3--:R-:W-:Y:S03]  /*27d80*/  HMMA.16816.F32 R140, R20.reuse, R32, R140 ;  /* 0x00000020148c723c */ /* 0x048fe6000000188c */
[----:B------:R-:W-:Y:S01]  /*27d90*/  FADD.FTZ R51, R51, R152 ;  /* 0x0000009833337221 */ /* 0x000fe20000010000 */
[----:B------:R-:W-:Y:S01]  /*27da0*/  FADD.FTZ R53, R53, R52 ;  /* 0x0000003435357221 */ /* 0x000fe20000010000 */
[----:B------:R-:W-:Y:S02]  /*27db0*/  FFMA.FTZ R45, R121, UR4, -R167 ;  /* 0x00000004792d7c23 */ /* 0x000fe400080108a7 */
[----:B------:R-:W-:Y:S01]  /*27dc0*/  MUFU.EX2 R44, R44 ;  /* 0x0000002c002c7308 */ /* 0x000fe20000000800 */
[----:B------:R-:W-:Y:S01]  /*27dd0*/  FADD.FTZ R28, R54, R51 ;  /* 0x00000033361c7221 */ /* 0x000fe20000010000 */
[C---:B------:R-:W-:Y:S01]  /*27de0*/  HMMA.16816.F32 R144, R20.reuse, R34, R144 ;  /* 0x000000221490723c */ /* 0x040fe20000001890 */
[----:B------:R-:W-:Y:S02]  /*27df0*/  LDSM.16.MT88.4 R32, [R165+0x7000] ;  /* 0x00700000a520783b */ /* 0x000fe40000004200 */
[----:B------:R-:W-:Y:S01]  /*27e00*/  FADD.FTZ R30, R56, R53 ;  /* 0x00000035381e7221 */ /* 0x000fe20000010000 */
[----:B------:R-:W-:Y:S01]  /*27e10*/  FADD.FTZ R28, R55, R28 ;  /* 0x0000001c371c7221 */ /* 0x000fe20000010000 */
[--C-:B------:R-:W-:Y:S03]  /*27e20*/  FFMA.FTZ R46, R124, UR4, -R167.reuse ;  /* 0x000000047c2e7c23 */ /* 0x100fe600080108a7 */
[----:B------:R-:W3:Y:S01]  /*27e30*/  MUFU.EX2 R45, R45 ;  /* 0x0000002d002d7308 */ /* 0x000ee20000000800 */
[----:B------:R-:W-:Y:S01]  /*27e40*/  FADD.FTZ R30, R57, R30 ;  /* 0x0000001e391e7221 */ /* 0x000fe20000010000 */
[C---:B-----5:R-:W-:Y:S03]  /*27e50*/  HMMA.16816.F32 R12, R20.reuse, R36, R12 ;  /* 0x00000024140c723c */ /* 0x060fe6000000180c */
[----:B------:R-:W-:Y:S01]  /*27e60*/  FADD.FTZ R155, R155, R28 ;  /* 0x0000001c9b9b7221 */ /* 0x000fe20000010000 */
[----:B------:R-:W-:Y:S01]  /*27e70*/  FADD.FTZ R63, R63, R30 ;  /* 0x0000001e3f3f7221 */ /* 0x000fe20000010000 */
[----:B------:R-:W-:Y:S01]  /*27e80*/  FFMA.FTZ R47, R125, UR4, -R167 ;  /* 0x000000047d2f7c23 */ /* 0x000fe200080108a7 */
[----:B------:R-:W5:Y:S02]  /*27e90*/  LDSM.16.MT88.4 R28, [R224+0x11000] ;  /* 0x01100000e01c783b */ /* 0x000f640000004200 */
[----:B------:R-:W-:Y:S01]  /*27ea0*/  MUFU.EX2 R46, R46 ;  /* 0x0000002e002e7308 */ /* 0x000fe20000000800 */
[----:B------:R-:W-:Y:S03]  /*27eb0*/  HMMA.16816.F32 R16, R20, R38, R16 ;  /* 0x000000261410723c */ /* 0x000fe60000001810 */
[----:B------:R-:W-:Y:S01]  /*27ec0*/  F2FP.F16.F32.PACK_AB R21, R114, R111 ;  /* 0x0000006f7215723e */ /* 0x000fe200000000ff */
[----:B------:R-:W-:Y:S01]  /*27ed0*/  FADD.FTZ R155, R58, R155 ;  /* 0x0000009b3a9b7221 */ /* 0x000fe20000010000 */
[----:B-1----:R-:W-:Y:S01]  /*27ee0*/  F2FP.F16.F32.PACK_AB R23, R41, R40 ;  /* 0x000000282917723e */ /* 0x002fe200000000ff */
[----:B------:R-:W-:Y:S01]  /*27ef0*/  FADD.FTZ R63, R60, R63 ;  /* 0x0000003f3c3f7221 */ /* 0x000fe20000010000 */
[----:B--2---:R-:W-:Y:S01]  /*27f00*/  F2FP.F16.F32.PACK_AB R20, R43, R42 ;  /* 0x0000002a2b14723e */ /* 0x004fe200000000ff */
[----:B------:R-:W-:Y:S01]  /*27f10*/  FADD.FTZ R62, R62, R155 ;  /* 0x0000009b3e3e7221 */ /* 0x000fe20000010000 */
[----:B---3--:R-:W-:Y:S01]  /*27f20*/  F2FP.F16.F32.PACK_AB R22, R45, R44 ;  /* 0x0000002c2d16723e */ /* 0x008fe200000000ff */
[----:B------:R-:W1:Y:S01]  /*27f30*/  MUFU.EX2 R47, R47 ;  /* 0x0000002f002f7308 */ /* 0x000e620000000800 */
[--C-:B------:R-:W-:Y:S01]  /*27f40*/  FFMA.FTZ R36, R126, UR4, -R176.reuse ;  /* 0x000000047e247c23 */ /* 0x100fe200080108b0 */
[--C-:B------:R-:W-:Y:S01]  /*27f50*/  FFMA.FTZ R37, R127, UR4, -R176.reuse ;  /* 0x000000047f257c23 */ /* 0x100fe200080108b0 */
[--C-:B------:R-:W-:Y:S01]  /*27f60*/  FFMA.FTZ R38, R130, UR4, -R176.reuse ;  /* 0x0000000482267c23 */ /* 0x100fe200080108b0 */
[----:B------:R-:W-:Y:S01]  /*27f70*/  FFMA.FTZ R176, R131, UR4, -R176 ;  /* 0x0000000483b07c23 */ /* 0x000fe200080108b0 */
[----:B------:R-:W-:Y:S01]  /*27f80*/  FADD.FTZ R64, R64, R63 ;  /* 0x0000003f40407221 */ /* 0x000fe20000010000 */
[C---:B----4-:R-:W-:Y:S04]  /*27f90*/  HMMA.16816.F32 R4, R20.reuse, R24, R4 ;  /* 0x000000181404723c */ /* 0x050fe80000001804 */
[----:B------:R-:W-:Y:S01]  /*27fa0*/  MUFU.EX2 R36, R36 ;  /* 0x0000002400247308 */ /* 0x000fe20000000800 */
[----:B------:R-:W-:Y:S01]  /*27fb0*/  FADD.FTZ R59, R59, R62 ;  /* 0x0000003e3b3b7221 */ /* 0x000fe20000010000 */
[----:B------:R-:W-:Y:S03]  /*27fc0*/  FADD.FTZ R61, R61, R64 ;  /* 0x000000403d3d7221 */ /* 0x000fe60000010000 */
[----:B------:R-:W-:Y:S01]  /*27fd0*/  FADD.FTZ R66, R66, R59 ;  /* 0x0000003b42427221 */ /* 0x000fe20000010000 */
[C---:B------:R-:W-:Y:S01]  /*27fe0*/  HMMA.16816.F32 R8, R20.reuse, R26, R8 ;  /* 0x0000001a1408723c */ /* 0x040fe20000001808 */
[----:B------:R-:W2:Y:S03]  /*27ff0*/  LDSM.16.MT88.4 R24, [R166+0x7000] ;  /* 0x00700000a618783b */ /* 0x000ea60000004200 */
[----:B------:R-:W3:Y:S01]  /*28000*/  MUFU.EX2 R37, R37 ;  /* 0x0000002500257308 */ /* 0x000ee20000000800 */
[----:B------:R-:W-:Y:S01]  /*28010*/  FADD.FTZ R68, R68, R61 ;  /* 0x0000003d44447221 */ /* 0x000fe20000010000 */
[----:B-1----:R-:W-:Y:S01]  /*28020*/  F2FP.F16.F32.PACK_AB R148, R47, R46 ;  /* 0x0000002e2f94723e */ /* 0x002fe200000000ff */
[----:B------:R-:W-:Y:S02]  /*28030*/  FADD.FTZ R65, R65, R66 ;  /* 0x0000004241417221 */ /* 0x000fe40000010000 */
[----:B------:R-:W-:Y:S02]  /*28040*/  FADD.FTZ R69, R69, R68 ;  /* 0x0000004445457221 */ /* 0x000fe40000010000 */
[----:B------:R-:W-:Y:S03]  /*28050*/  FADD.FTZ R70, R70, R65 ;  /* 0x0000004146467221 */ /* 0x000fe60000010000 */
[----:B------:R-:W-:Y:S01]  /*28060*/  MUFU.EX2 R38, R38 ;  /* 0x0000002600267308 */ /* 0x000fe20000000800 */
[----:B------:R-:W-:Y:S01]  /*28070*/  FADD.FTZ R72, R72, R69 ;  /* 0x0000004548487221 */ /* 0x000fe20000010000 */
[----:B------:R-:W-:Y:S01]  /*28080*/  FADD.FTZ R67, R67, R70 ;  /* 0x0000004643437221 */ /* 0x000fe20000010000 */
[C---:B-----5:R-:W-:Y:S03]  /*28090*/  HMMA.16816.F32 R132, R20.reuse, R28, R132 ;  /* 0x0000001c1484723c */ /* 0x060fe60000001884 */
[----:B------:R-:W-:Y:S04]  /*280a0*/  FADD.FTZ R71, R71, R72 ;  /* 0x0000004847477221 */ /* 0x000fe80000010000 */
[----:B------:R-:W1:Y:S01]  /*280b0*/  MUFU.EX2 R39, R176 ;  /* 0x000000b000277308 */ /* 0x000e620000000800 */
[----:B---3--:R-:W-:Y:S01]  /*280c0*/  F2FP.F16.F32.PACK_AB R149, R37, R36 ;  /* 0x000000242595723e */ /* 0x008fe200000000ff */
[----:B------:R-:W-:Y:S01]  /*280d0*/  FADD.FTZ R74, R74, R67 ;  /* 0x000000434a4a7221 */ /* 0x000fe20000010000 */
[----:B------:R-:W-:Y:S01]  /*280e0*/  FADD.FTZ R76, R76, R71 ;  /* 0x000000474c4c7221 */ /* 0x000fe20000010000 */
[C---:B------:R-:W-:Y:S01]  /*280f0*/  HMMA.16816.F32 R136, R20.reuse, R30, R136 ;  /* 0x0000001e1488723c */ /* 0x040fe20000001888 */
[----:B------:R-:W3:Y:S02]  /*28100*/  LDSM.16.MT88.4 R28, [R224+0x11800] ;  /* 0x01180000e01c783b */ /* 0x000ee40000004200 */
[----:B------:R-:W-:Y:S01]  /*28110*/  FADD.FTZ R74, R73, R74 ;  /* 0x0000004a494a7221 */ /* 0x000fe20000010000 */
[----:B------:R-:W-:Y:S03]  /*28120*/  FADD.FTZ R76, R77, R76 ;  /* 0x0000004c4d4c7221 */ /* 0x000fe60000010000 */
        /* <DEDUP_REMOVED lines=12> */
[C---:B--2---:R-:W-:Y:S03]  /*281f0*/  HMMA.16816.F32 R12, R20.reuse, R24, R12 ;  /* 0x00000018140c723c */ /* 0x044fe6000000180c */
[----:B------:R-:W1:Y:S01]  /*28200*/  MUFU.EX2 R167, R167 ;  /* 0x000000a700a77308 */ /* 0x000e620000000800 */
[----:B------:R-:W-:Y:S01]  /*28210*/  FADD.FTZ R82, R81, R82 ;  /* 0x0000005251527221 */ /* 0x000fe20000010000 */
[----:B------:R-:W-:Y:S03]  /*28220*/  FADD.FTZ R85, R85, R84 ;  /* 0x0000005455557221 */ /* 0x000fe60000010000 */
[----:B------:R-:W-:Y:S01]  /*28230*/  FADD.FTZ R83, R83, R82 ;  /* 0x0000005253537221 */ /* 0x000fe20000010000 */
[----:B------:R-:W-:Y:S01]  /*28240*/  HMMA.16816.F32 R16, R20, R26, R16 ;  /* 0x0000001a1410723c */ /* 0x000fe20000001810 */
[----:B------:R2:W4:Y:S02]  /*28250*/  LDSM.16.MT88.4 R20, [R165+0x7800] ;  /* 0x00780000a514783b */ /* 0x0005240000004200 */
        /* <DEDUP_REMOVED lines=56> */
.L_x_2795:
[----:B------:R-:W1:Y:S01]  /*285e0*/  SHFL.BFLY PT, R3, R242, 0x2, 0x1f ;  /* 0x0c401f00f2037f89 */ /* 0x000e6200000e0000 */
[----:B------:R-:W-:Y:S01]  /*285f0*/  UISETP.NE.AND UP1, UPT, UR20, -0x1, UPT ;  /* 0xffffffff1400788c */ /* 0x000fe2000bf25270 */
[----:B------:R-:W-:Y:S01]  /*28600*/  SHF.L.U32 R7, R227, 0x4, RZ ;  /* 0x00000004e3077819 */ /* 0x000fe200000006ff */
[----:B------:R-:W2:Y:S01]  /*28610*/  S2UR UR9, SR_CTAID.Y ;  /* 0x00000000000979c3 */ /* 0x000ea20000002600 */
[----:B------:R-:W3:Y:S01]  /*28620*/  SHFL.BFLY PT, R4, R243, 0x2, 0x1f ;  /* 0x0c401f00f3047f89 */ /* 0x000ee200000e0000 */
[----:B------:R-:W4:Y:S01]  /*28630*/  LDCU.U8 UR10, c[0x0][0x548] ;  /* 0x0000a900ff0a77ac */ /* 0x000f220008000000 */
[----:B------:R-:W-:Y:S01]  /*28640*/  LOP3.LUT R7, R7, 0x1c0, RZ, 0xc0, !PT ;  /* 0x000001c007077812 */ /* 0x000fe200078ec0ff */
[----:B------:R-:W-:Y:S01]  /*28650*/  BSSY.RECONVERGENT B0, `(.L_x_2800) ;  /* 0x0000091000007945 */ /* 0x000fe20003800200 */
[----:B------:R-:W-:Y:S01]  /*28660*/  LOP3.LUT R228, R228, 0x30, RZ, 0xc0, !PT ;  /* 0x00000030e4e47812 */ /* 0x000fe200078ec0ff */
[----:B------:R-:W2:Y:S03]  /*28670*/  LDCU.64 UR12, c[0x0][0x358] ;  /* 0x00006b00ff0c77ac */ /* 0x000ea60008000a00 */
[----:B------:R-:W2:Y:S01]  /*28680*/  @!UP1 LDCU.64 UR4, c[0x0][0x400] ;  /* 0x00008000ff0497ac */ /* 0x000ea20008000a00 */
[----:B------:R-:W5:Y:S01]  /*28690*/  @UP1 LDCU.64 UR6, c[0x0][0x408] ;  /* 0x00008100ff0617ac */ /* 0x000f620008000a00 */
[----:B----4-:R-:W-:Y:S01]  /*286a0*/  UISETP.NE.AND UP2, UPT, UR10, URZ, UPT ;  /* 0x000000ff0a00728c */ /* 0x010fe2000bf45270 */
[----:B-1----:R-:W-:-:S03]  /*286b0*/  FADD.FTZ R10, R3, R242 ;  /* 0x000000f2030a7221 */ /* 0x002fc60000010000 */
[----:B------:R-:W-:Y:S01]  /*286c0*/  UISETP.NE.OR UP0, UPT, UR20, -0x1, !UP2 ;  /* 0xffffffff1400788c */ /* 0x000fe2000d705670 */
[----:B---3--:R-:W-:Y:S01]  /*286d0*/  FADD.FTZ R9, R4, R243 ;  /* 0x000000f304097221 */ /* 0x008fe20000010000 */
[----:B------:R-:W1:Y:S01]  /*286e0*/  SHFL.BFLY PT, R3, R10, 0x1, 0x1f ;  /* 0x0c201f000a037f89 */ /* 0x000e6200000e0000 */
[----:B--2---:R-:W-:-:S03]  /*286f0*/  @!UP1 UIMAD.WIDE.U32 UR16, UR9, UR4, URZ ;  /* 0x00000004091092a5 */ /* 0x004fc6000f8e00ff */
[----:B------:R-:W2:Y:S01]  /*28700*/  SHFL.BFLY PT, R4, R9, 0x1, 0x1f ;  /* 0x0c201f0009047f89 */ /* 0x000ea200000e0000 */
[----:B------:R-:W3:Y:S01]  /*28710*/  LDCU UR4, c[0x0][0x434] ;  /* 0x00008680ff0477ac */ /* 0x000ee20008000800 */
[----:B------:R-:W-:Y:S01]  /*28720*/  @!UP1 UIMAD UR10, UR9, UR5, UR17 ;  /* 0x00000005090a92a4 */ /* 0x000fe2000f8e0211 */
[----:B------:R-:W-:Y:S01]  /*28730*/  S2UR UR5, SR_CTAID.X ;  /* 0x00000000000579c3 */ /* 0x000fe20000002500 */
[----:B-----5:R-:W-:Y:S01]  /*28740*/  @UP1 UIMAD.WIDE.U32 UR14, UR20, UR6, URZ ;  /* 0x00000006140e12a5 */ /* 0x020fe2000f8e00ff */
[----:B------:R-:W4:Y:S01]  /*28750*/  @!UP2 LDCU UR6, c[0x0][0x3e0] ;  /* 0x00007c00ff06a7ac */ /* 0x000f220008000800 */
[----:B------:R-:W5:Y:S02]  /*28760*/  @UP2 LDCU UR11, c[0x0][0x454] ;  /* 0x00008a80ff0b27ac */ /* 0x000f640008000800 */
[----:B------:R-:W-:Y:S02]  /*28770*/  @UP1 UIMAD UR10, UR20, UR7, UR15 ;  /* 0x00000007140a12a4 */ /* 0x000fe4000f8e020f */
[----:B---3--:R-:W-:Y:S01]  /*28780*/  @!UP0 UIMAD UR20, UR9, UR4, URZ ;  /* 0x00000004091482a4 */ /* 0x008fe2000f8e02ff */
        /* <DEDUP_REMOVED lines=9> */
[----:B------:R-:W-:-:S02]  /*28820*/  LOP3.LUT R4, R229, R4, RZ, 0xfc, !PT ;  /* 0x00000004e5047212 */ /* 0x000fc400078efcff */
[----:B------:R-:W-:Y:S02]  /*28830*/  R2P PR, R227, 0x18 ;  /* 0x00000018e3007804 */ /* 0x000fe40000000000 */
[----:B------:R-:W-:Y:S01]  /*28840*/  LEA R9, R4, UR8, 0x1 ;  /* 0x0000000804097c11 */ /* 0x000fe2000f8e08ff */
[----:B------:R-:W4:Y:S01]  /*28850*/  S2UR UR8, SR_CTAID.Z ;  /* 0x00000000000879c3 */ /* 0x000f220000002700 */
[----:B-1----:R-:W-:Y:S01]  /*28860*/  FSEL R6, R6, 1, P1 ;  /* 0x3f80000006067808 */ /* 0x002fe20000800000 */
[----:B------:R-:W1:Y:S01]  /*28870*/  @P1 MUFU.LG2 R3, R3 ;  /* 0x0000000300031308 */ /* 0x000e620000000c00 */
[----:B------:R-:W-:Y:S02]  /*28880*/  MOV R4, 0x10 ;  /* 0x0000001000047802 */ /* 0x000fe40000000f00 */
[----:B------:R-:W-:Y:S01]  /*28890*/  IADD3 R11, PT, PT, R9, 0x40, RZ ;  /* 0x00000040090b7810 */ /* 0x000fe20007ffe0ff */
        /* <DEDUP_REMOVED lines=17> */
[----:B------:R-:W-:-:S02]  /*289b0*/  IMAD.MOV.U32 R6, RZ, RZ, 0x20 ;  /* 0x00000020ff067424 */ /* 0x000fc400078e00ff */
[C---:B------:R-:W-:Y:S01]  /*289c0*/  FMUL.FTZ R160, R8.reuse, R160 ;  /* 0x000000a008a07220 */ /* 0x040fe20000410000 */
[C---:B------:R-:W-:Y:S01]  /*289d0*/  FMUL.FTZ R161, R8.reuse, R161 ;  /* 0x000000a108a17220 */ /* 0x040fe20000410000 */
[C---:B------:R-:W-:Y:S01]  /*289e0*/  FMUL.FTZ R156, R8.reuse, R156 ;  /* 0x0000009c089c7220 */ /* 0x040fe20000410000 */
[C---:B------:R-:W-:Y:S01]  /*289f0*/  FMUL.FTZ R157, R8.reuse, R157 ;  /* 0x0000009d089d7220 */ /* 0x040fe20000410000 */
[C---:B------:R-:W-:Y:S01]  /*28a00*/  FMUL.FTZ R132, R8.reuse, R132 ;  /* 0x0000008408847220 */ /* 0x040fe20000410000 */
[----:B------:R-:W-:Y:S01]  /*28a10*/  FMUL.FTZ R133, R8, R133 ;  /* 0x0000008508857220 */ /* 0x000fe20000410000 */
[----:B------:R-:W-:Y:S01]  /*28a20*/  SEL R4, R4, 0xfffffff0, !P0 ;  /* 0xfffffff004047807 */ /* 0x000fe20004000000 */
[----:B------:R-:W-:Y:S01]  /*28a30*/  FMUL.FTZ R136, R8, R136 ;  /* 0x0000008808887220 */ /* 0x000fe20000410000 */
[----:B------:R-:W-:Y:S01]  /*28a40*/  SEL R6, R6, 0xffffffe0, !P3 ;  /* 0xffffffe006067807 */ /* 0x000fe20005800000 */
[C---:B------:R-:W-:Y:S01]  /*28a50*/  FMUL.FTZ R137, R8.reuse, R137 ;  /* 0x0000008908897220 */ /* 0x040fe20000410000 */
[----:B------:R-:W-:Y:S01]  /*28a60*/  F2FP.F16.F32.PACK_AB R160, R161, R160 ;  /* 0x000000a0a1a0723e */ /* 0x000fe200000000ff */
[----:B------:R-:W2:Y:S01]  /*28a70*/  @P2 MUFU.LG2 R5, R5 ;  /* 0x0000000500052308 */ /* 0x000ea20000000c00 */
[----:B------:R-:W-:Y:S01]  /*28a80*/  F2FP.F16.F32.PACK_AB R162, R163, R162 ;  /* 0x000000a2a3a2723e */ /* 0x000fe200000000ff */
[C---:B------:R-:W-:Y:S01]  /*28a90*/  FMUL.FTZ R140, R8.reuse, R140 ;  /* 0x0000008c088c7220 */ /* 0x040fe20000410000 */
[----:B------:R-:W-:Y:S01]  /*28aa0*/  F2FP.F16.F32.PACK_AB R156, R157, R156 ;  /* 0x0000009c9d9c723e */ /* 0x000fe200000000ff */
[----:B------:R-:W-:Y:S01]  /*28ab0*/  STS [R9], R160 ;  /* 0x000000a009007388 */ /* 0x000fe20000000800 */
[----:B------:R-:W-:Y:S01]  /*28ac0*/  F2FP.F16.F32.PACK_AB R158, R159, R158 ;  /* 0x0000009e9f9e723e */ /* 0x000fe200000000ff */
[----:B------:R-:W-:Y:S01]  /*28ad0*/  FMUL.FTZ R141, R8, R141 ;  /* 0x0000008d088d7220 */ /* 0x000fe20000410000 */
[-C--:B------:R-:W-:Y:S01]  /*28ae0*/  IADD3 R13, PT, PT, R4, R9.reuse, RZ ;  /* 0x00000009040d7210 */ /* 0x080fe20007ffe0ff */
[----:B------:R3:W-:Y:S01]  /*28af0*/  STS [R9+0x400], R162 ;  /* 0x000400a209007388 */ /* 0x0007e20000000800 */
[----:B------:R-:W-:Y:S01]  /*28b00*/  F2FP.F16.F32.PACK_AB R132, R133, R132 ;  /* 0x000000848584723e */ /* 0x000fe200000000ff */
[----:B------:R-:W-:Y:S01]  /*28b10*/  @P4 VIADD R11, R9, 0xffffffc0 ;  /* 0xffffffc0090b4836 */ /* 0x000fe20000000000 */
[----:B------:R-:W-:Y:S01]  /*28b20*/  F2FP.F16.F32.PACK_AB R134, R135, R134 ;  /* 0x000000868786723e */ /* 0x000fe200000000ff */
[----:B------:R-:W-:Y:S01]  /*28b30*/  STS [R13], R156 ;  /* 0x0000009c0d007388 */ /* 0x000fe20000000800 */
[----:B------:R-:W-:Y:S01]  /*28b40*/  IADD3 R15, PT, PT, R6, R9, RZ ;  /* 0x00000009060f7210 */ /* 0x000fe20007ffe0ff */
[C---:B------:R-:W-:Y:S01]  /*28b50*/  FMUL.FTZ R144, R8.reuse, R144 ;  /* 0x0000009008907220 */ /* 0x040fe20000410000 */
[----:B------:R-:W-:Y:S01]  /*28b60*/  FMUL.FTZ R145, R8, R145 ;  /* 0x0000009108917220 */ /* 0x000fe20000410000 */
[----:B------:R5:W-:Y:S01]  /*28b70*/  STS [R13+0x400], R158 ;  /* 0x0004009e0d007388 */ /* 0x000be20000000800 */
[----:B------:R-:W-:Y:S01]  /*28b80*/  IADD3 R17, PT, PT, R4, R15, RZ ;  /* 0x0000000f04117210 */ /* 0x000fe20007ffe0ff */
[C---:B------:R-:W-:Y:S01]  /*28b90*/  FMUL.FTZ R152, R8.reuse, R152 ;  /* 0x0000009808987220 */ /* 0x040fe20000410000 */
[----:B------:R-:W-:Y:S01]  /*28ba0*/  F2FP.F16.F32.PACK_AB R136, R137, R136 ;  /* 0x000000888988723e */ /* 0x000fe200000000ff */
[----:B------:R-:W-:Y:S01]  /*28bb0*/  STS [R15], R132 ;  /* 0x000000840f007388 */ /* 0x000fe20000000800 */
[----:B------:R-:W-:Y:S01]  /*28bc0*/  F2FP.F16.F32.PACK_AB R138, R139, R138 ;  /* 0x0000008a8b8a723e */ /* 0x000fe200000000ff */
[C---:B------:R-:W-:Y:S01]  /*28bd0*/  FMUL.FTZ R153, R8.reuse, R153 ;  /* 0x0000009908997220 */ /* 0x040fe20000410000 */
[----:B------:R-:W-:Y:S01]  /*28be0*/  F2FP.F16.F32.PACK_AB R140, R141, R140 ;  /* 0x0000008c8d8c723e */ /* 0x000fe200000000ff */
[----:B------:R2:W-:Y:S01]  /*28bf0*/  STS [R15+0x400], R134 ;  /* 0x000400860f007388 */ /* 0x0005e20000000800 */
[----:B------:R-:W-:Y:S01]  /*28c00*/  F2FP.F16.F32.PACK_AB R142, R143, R142 ;  /* 0x0000008e8f8e723e */ /* 0x000fe200000000ff */
[C---:B------:R-:W-:Y:S01]  /*28c10*/  FMUL.FTZ R148, R8.reuse, R148 ;  /* 0x0000009408947220 */ /* 0x040fe20000410000 */
[----:B------:R-:W-:Y:S01]  /*28c20*/  LOP3.LUT P0, RZ, R227, 0x3, RZ, 0xc0, !PT ;  /* 0x00000003e3ff7812 */ /* 0x000fe2000780c0ff */
[----:B------:R-:W-:Y:S01]  /*28c30*/  FMUL.FTZ R149, R8, R149 ;  /* 0x0000009508957220 */ /* 0x000fe20000410000 */
[----:B------:R-:W-:Y:S01]  /*28c40*/  F2FP.F16.F32.PACK_AB R144, R145, R144 ;  /* 0x000000909190723e */ /* 0x000fe200000000ff */
[----:B------:R-:W-:Y:S01]  /*28c50*/  STS [R17], R136 ;  /* 0x0000008811007388 */ /* 0x000fe20000000800 */
[----:B------:R-:W-:Y:S01]  /*28c60*/  F2FP.F16.F32.PACK_AB R146, R147, R146 ;  /* 0x000000929392723e */ /* 0x000fe200000000ff */
[----:B------:R-:W-:Y:S01]  /*28c70*/  IMAD.IADD R19, R4, 0x1, R11 ;  /* 0x0000000104137824 */ /* 0x000fe200078e020b */
[----:B---3--:R-:W-:Y:S01]  /*28c80*/  IADD3 R9, PT, PT, R6, R11, RZ ;  /* 0x0000000b06097210 */ /* 0x008fe20007ffe0ff */
[----:B------:R3:W-:Y:S01]  /*28c90*/  STS [R17+0x400], R138 ;  /* 0x0004008a11007388 */ /* 0x0007e20000000800 */
[----:B------:R-:W-:Y:S01]  /*28ca0*/  F2FP.F16.F32.PACK_AB R152, R153, R152 ;  /* 0x000000989998723e */ /* 0x000fe200000000ff */
[----:B----4-:R-:W-:Y:S01]  /*28cb0*/  @!UP2 UIMAD UR7, UR9, UR6, UR8 ;  /* 0x000000060907a2a4 */ /* 0x010fe2000f8e0208 */
[----:B------:R-:W-:Y:S01]  /*28cc0*/  F2FP.F16.F32.PACK_AB R154, R155, R154 ;  /* 0x0000009a9b9a723e */ /* 0x000fe200000000ff */
[----:B------:R-:W-:Y:S01]  /*28cd0*/  STS [R11], R140 ;  /* 0x0000008c0b007388 */ /* 0x000fe20000000800 */
[----:B------:R-:W-:Y:S01]  /*28ce0*/  F2FP.F16.F32.PACK_AB R148, R149, R148 ;  /* 0x000000949594723e */ /* 0x000fe200000000ff */
[----:B------:R-:W-:Y:S01]  /*28cf0*/  @!UP1 UMOV UR6, UR16 ;  /* 0x0000001000069c82 */ /* 0x000fe20008000000 */
[----:B-----5:R-:W4:Y:S01]  /*28d00*/  @P1 LDC R13, c[0x0][0x458] ;  /* 0x00011600ff0d1b82 */ /* 0x020f220000000800 */
[----:B------:R5:W-:Y:S01]  /*28d10*/  STS [R11+0x400], R142 ;  /* 0x0004008e0b007388 */ /* 0x000be20000000800 */
[----:B------:R-:W-:Y:S01]  /*28d20*/  F2FP.F16.F32.PACK_AB R150, R151, R150 ;  /* 0x000000969796723e */ /* 0x000fe200000000ff */
[----:B------:R-:W-:Y:S01]  /*28d30*/  @!UP2 UIMAD UR7, UR7, UR4, URZ ;  /* 0x000000040707a2a4 */ /* 0x000fe2000f8e02ff */
[----:B------:R-:W-:Y:S01]  /*28d40*/  SHF.R.U32.HI R7, RZ, 0x2, R227 ;  /* 0x00000002ff077819 */ /* 0x000fe200000116e3 */
[----:B------:R4:W-:Y:S01]  /*28d50*/  STS [R19], R144 ;  /* 0x0000009013007388 */ /* 0x0009e20000000800 */
[----:B-1----:R-:W-:Y:S01]  /*28d60*/  @P1 FMUL.FTZ R3, R3, 0.69314718246459960938 ;  /* 0x3f31721803031820 */ /* 0x002fe20000410000 */
[----:B------:R-:W-:Y:S01]  /*28d70*/  USHF.L.U32 UR9, UR5, 0x6, URZ ;  /* 0x0000000605097899 */ /* 0x000fe200080006ff */
[----:B--2---:R-:W1:Y:S01]  /*28d80*/  @P2 LDC R15, c[0x0][0x458] ;  /* 0x00011600ff0f2b82 */ /* 0x004e620000000800 */
[----:B------:R2:W-:Y:S01]  /*28d90*/  STS [R19+0x400], R146 ;  /* 0x0004009213007388 */ /* 0x0005e20000000800 */
[----:B------:R-:W-:Y:S01]  /*28da0*/  @UP1 UMOV UR6, UR14 ;  /* 0x0000000e00061c82 */ /* 0x000fe20008000000 */
[----:B------:R-:W-:Y:S01]  /*28db0*/  @UP2 UIMAD UR7, UR8, UR11, UR20 ;  /* 0x0000000b080722a4 */ /* 0x000fe2000f8e0214 */
[----:B------:R-:W-:Y:S01]  /*28dc0*/  LOP3.LUT R7, R228, 0x7, R7, 0xf8, !PT ;  /* 0x00000007e4077812 */ /* 0x000fe200078ef807 */
[----:B------:R2:W-:Y:S04]  /*28dd0*/  STS [R9], R152 ;  /* 0x0000009809007388 */ /* 0x0005e80000000800 */
[----:B------:R2:W-:Y:S01]  /*28de0*/  STS [R9+0x400], R154 ;  /* 0x0004009a09007388 */ /* 0x0005e20000000800 */
[----:B---3--:R-:W-:Y:S01]  /*28df0*/  @P2 FMUL.FTZ R17, R5, 0.69314718246459960938 ;  /* 0x3f31721805112820 */ /* 0x008fe20000410000 */
[----:B------:R-:W-:Y:S01]  /*28e00*/  MOV R5, 0x7f800000 ;  /* 0x7f80000000057802 */ /* 0x000fe20000000f00 */
[----:B----4-:R-:W-:Y:S01]  /*28e10*/  @P1 FFMA.FTZ R5, R0, R13, R3 ;  /* 0x0000000d00051223 */ /* 0x010fe20000010003 */
[----:B-----5:R-:W-:-:S02]  /*28e20*/  IADD3 R11, PT, PT, R4, R9, RZ ;  /* 0x00000009040b7210 */ /* 0x020fc40007ffe0ff */
[----:B------:R-:W-:-:S03]  /*28e30*/  MOV R4, 0x7f800000 ;  /* 0x7f80000000047802 */ /* 0x000fc60000000f00 */
[----:B------:R2:W-:Y:S01]  /*28e40*/  STS [R11], R148 ;  /* 0x000000940b007388 */ /* 0x0005e20000000800 */
[----:B-1----:R-:W-:-:S03]  /*28e50*/  @P2 FFMA.FTZ R4, R2, R15, R17 ;  /* 0x0000000f02042223 */ /* 0x002fc60000010011 */
[----:B------:R2:W-:Y:S01]  /*28e60*/  STS [R11+0x400], R150 ;  /* 0x000400960b007388 */ /* 0x0005e20000000800 */
[----:B------:R-:W-:Y:S06]  /*28e70*/  BAR.SYNC.DEFER_BLOCKING 0x0 ;  /* 0x0000000000007b1d */ /* 0x000fec0000010000 */
[----:B------:R-:W-:Y:S05]  /*28e80*/  @P0 BRA `(.L_x_2801) ;  /* 0x0000000000340947 */ /* 0x000fea0003800000 */
[----:B------:R-:W1:Y:S01]  /*28e90*/  LDCU.64 UR4, c[0x0][0x420] ;  /* 0x00008400ff0477ac */ /* 0x000e620008000a00 */
[----:B------:R-:W-:Y:S01]  /*28ea0*/  VIADD R3, R7, 0x8 ;  /* 0x0000000807037836 */ /* 0x000fe20000000000 */
[----:B------:R-:W-:Y:S02]  /*28eb0*/  UIADD3 UR14, UPT, UPT, UR9, UR7, URZ ;  /* 0x00000007090e7290 */ /* 0x000fe4000fffe0ff */
[----:B------:R-:W-:-:S04]  /*28ec0*/  UIADD3 UR11, UPT, UPT, -UR9, UR21, URZ ;  /* 0x00000015090b7290 */ /* 0x000fc8000fffe1ff */
[----:B------:R-:W-:Y:S01]  /*28ed0*/  IMAD.U32 R0, RZ, RZ, UR14 ;  /* 0x0000000eff007e24 */ /* 0x000fe2000f8e00ff */
[C---:B------:R-:W-:Y:S02]  /*28ee0*/  IADD3 R2, P0, PT, R7.reuse, UR14, RZ ;  /* 0x0000000e07027c10 */ /* 0x040fe4000ff1e0ff */
[----:B------:R-:W-:Y:S02]  /*28ef0*/  ISETP.GE.AND P2, PT, R7, UR11, PT ;  /* 0x0000000b07007c0c */ /* 0x000fe4000bf46270 */
[----:B------:R-:W-:Y:S02]  /*28f00*/  ISETP.GE.AND P1, PT, R3, UR11, PT ;  /* 0x0000000b03007c0c */ /* 0x000fe4000bf26270 */
[----:B------:R-:W-:Y:S02]  /*28f10*/  LEA.HI.X.SX32 R3, R0, RZ, 0x1, P0 ;  /* 0x000000ff00037211 */ /* 0x000fe400000f0eff */
[----:B-1----:R-:W-:-:S04]  /*28f20*/  LEA R6, P0, R2, UR4, 0x2 ;  /* 0x0000000402067c11 */ /* 0x002fc8000f8010ff */
[----:B------:R-:W-:-:S05]  /*28f30*/  LEA.HI.X R7, R2, UR5, R3, 0x2, P0 ;  /* 0x0000000502077c11 */ /* 0x000fca00080f1403 */
[----:B------:R1:W-:Y:S04]  /*28f40*/  @!P2 STG.E desc[UR12][R6.64], R4 ;  /* 0x000000040600a986 */ /* 0x0003e8000c10190c */
[----:B------:R1:W-:Y:S02]  /*28f50*/  @!P1 STG.E desc[UR12][R6.64+0x20], R5 ;  /* 0x0000200506009986 */ /* 0x0003e4000c10190c */
.L_x_2801:
[----:B------:R-:W-:Y:S05]  /*28f60*/  BSYNC.RECONVERGENT B0 ;  /* 0x0000000000007941 */ /* 0x000fea0003800200 */
.L_x_2800:
[----:B------:R-:W3:Y:S01]  /*28f70*/  LDCU UR4, c[0x0][0x440] ;  /* 0x00008800ff0477ac */ /* 0x000ee20008000800 */
[----:B------:R-:W4:Y:S01]  /*28f80*/  LDC.64 R2, c[0x0][0x408] ;  /* 0x00010200ff027b82 */ /* 0x000f220000000a00 */
[----:B------:R-:W-:Y:S01]  /*28f90*/  SHF.R.U32.HI R0, RZ, 0x3, R227 ;  /* 0x00000003ff007819 */ /* 0x000fe200000116e3 */
[----:B------:R-:W-:Y:S01]  /*28fa0*/  IMAD.MOV.U32 R227, RZ, RZ, RZ ;  /* 0x000000ffffe37224 */ /* 0x000fe200078e00ff */
[----:B------:R-:W-:Y:S01]  /*28fb0*/  UIADD3 UR21, UPT, UPT, -UR9, UR21, URZ ;  /* 0x0000001509157290 */ /* 0x000fe2000fffe1ff */
[----:B------:R-:W5:Y:S01]  /*28fc0*/  LDS.128 R12, [R239] ;  /* 0x00000000ef0c7984 */ /* 0x000f620000000c00 */
[----:B------:R-:W-:Y:S01]  /*28fd0*/  BSSY.RECONVERGENT B0, `(.L_x_2802) ;  /* 0x0000028000007945 */ /* 0x000fe20003800200 */
[----:B-1----:R-:W-:Y:S02]  /*28fe0*/  VIADD R7, R0, 0x20 ;  /* 0x0000002000077836 */ /* 0x002fe40000000000 */
[----:B--2---:R1:W2:Y:S01]  /*28ff0*/  LDS.128 R8, [R239+0x1800] ;  /* 0x00180000ef087984 */ /* 0x0042a20000000c00 */
[----:B---3--:R-:W-:Y:S01]  /*29000*/  ISETP.GE.AND P1, PT, R226, UR4, PT ;  /* 0x00000004e2007c0c */ /* 0x008fe2000bf26270 */
[----:B------:R-:W3:Y:S03]  /*29010*/  LDCU.64 UR4, c[0x0][0x410] ;  /* 0x00008200ff0477ac */ /* 0x000ee60008000a00 */
[----:B------:R-:W-:-:S02]  /*29020*/  ISETP.GE.OR P0, PT, R0, UR21, P1 ;  /* 0x0000001500007c0c */ /* 0x000fc40008f06670 */
[----:B------:R-:W-:Y:S01]  /*29030*/  ISETP.GE.OR P4, PT, R7, UR21, P1 ;  /* 0x0000001507007c0c */ /* 0x000fe20008f86670 */
[----:B----4-:R-:W-:-:S04]  /*29040*/  IMAD.WIDE.U32 R16, R2, UR9, R226 ;  /* 0x0000000902107c25 */ /* 0x010fc8000f8e00e2 */
[----:B------:R-:W-:Y:S01]  /*29050*/  IMAD R6, R3, UR9, R17 ;  /* 0x0000000903067c24 */ /* 0x000fe2000f8e0211 */
[----:B------:R-:W-:-:S04]  /*29060*/  IADD3 R16, P2, PT, R16, UR6, RZ ;  /* 0x0000000610107c10 */ /* 0x000fc8000ff5e0ff */
[----:B------:R-:W-:Y:S01]  /*29070*/  IADD3.X R17, PT, PT, R6, UR10, RZ, P2, !PT ;  /* 0x0000000a06117c10 */ /* 0x000fe200097fe4ff */
[----:B------:R-:W4:Y:S01]  /*29080*/  @!P0 LDC.64 R4, c[0x0][0x3f0] ;  /* 0x0000fc00ff048b82 */ /* 0x000f220000000a00 */
[----:B------:R-:W-:Y:S01]  /*29090*/  IADD3 R6, PT, PT, R0, 0x30, RZ ;  /* 0x0000003000067810 */ /* 0x000fe20007ffe0ff */
[----:B---3--:R-:W-:Y:S01]  /*290a0*/  IMAD.U32 R20, RZ, RZ, UR4 ;  /* 0x00000004ff147e24 */ /* 0x008fe2000f8e00ff */
        /* <DEDUP_REMOVED lines=9> */
[----:B----4-:R-:W-:-:S04]  /*29140*/  @!P0 LEA R26, P2, R24, R4, 0x1 ;  /* 0x00000004181a8211 */ /* 0x010fc800078408ff */
[----:B------:R-:W-:Y:S02]  /*29150*/  @!P0 LEA.HI.X R27, R24, R5, R18, 0x1, P2 ;  /* 0x00000005181b8211 */ /* 0x000fe400010f0c12 */
[----:B------:R1:W3:Y:S04]  /*29160*/  LDS.128 R4, [R239+0x800] ;  /* 0x00080000ef047984 */ /* 0x0002e80000000c00 */
[----:B-----5:R1:W-:Y:S01]  /*29170*/  @!P0 STG.E.128 desc[UR12][R26.64], R12 ;  /* 0x0000000c1a008986 */ /* 0x0203e2000c101d0c */
[----:B--2---:R-:W-:Y:S05]  /*29180*/  @P3 BRA `(.L_x_2803) ;  /* 0x0000000000303947 */ /* 0x004fea0003800000 */
        /* <DEDUP_REMOVED lines=12> */
.L_x_2803:
[----:B------:R-:W-:Y:S05]  /*29250*/  BSYNC.RECONVERGENT B0 ;  /* 0x0000000000007941 */ /* 0x000fea0003800200 */
.L_x_2802:
[----:B--23--:R2:W3:Y:S01]  /*29260*/  LDS.128 R4, [R239+0x1000] ;  /* 0x00100000ef047984 */ /* 0x00c4e20000000c00 */
[----:B------:R-:W-:Y:S04]  /*29270*/  BSSY.RECONVERGENT B0, `(.L_x_2804) ;  /* 0x000000e000007945 */ /* 0x000fe80003800200 */
        /* <DEDUP_REMOVED lines=13> */
.L_x_2805:
[----:B------:R-:W-:Y:S05]  /*29350*/  BSYNC.RECONVERGENT B0 ;  /* 0x0000000000007941 */ /* 0x000fea0003800200 */
.L_x_2804:
        /* <DEDUP_REMOVED lines=13> */
.L_x_2806:
        /* <DEDUP_REMOVED lines=13> */
.L_x_7148:


//--------------------- .text._ZN5flash24flash_fwd_splitkv_kernelI23Flash_fwd_kernel_traitsILi64ELi64ELi256ELi4ELb0ELb0EN7cutlass6half_tE19Flash_kernel_traitsILi64ELi64ELi256ELi4ES3_EELb1ELb0ELb1ELb0ELb0ELb1ELb0ELb1EEEvNS_16Flash_fwd_paramsE --------------------------
	.section	.text._ZN5flash24flash_fwd_splitkv_kernelI23Flash_fwd_kernel_traitsILi64ELi64ELi256ELi4ELb0ELb0EN7cutlass6half_tE19Flash_kernel_traitsILi64ELi64ELi256ELi4ES3_EELb1ELb0ELb1ELb0ELb0ELb1ELb0ELb1EEEvNS_16Flash_fwd_paramsE,"ax",@progbits
	.align	128
        .global         _ZN5flash24flash_fwd_splitkv_kernelI23Flash_fwd_kernel_traitsILi64ELi64ELi256ELi4ELb0ELb0EN7cutlass6half_tE19Flash_kernel_traitsILi64ELi64ELi256ELi4ES3_EELb1ELb0ELb1ELb0ELb0ELb1ELb0ELb1EEEvNS_16Flash_fwd_paramsE
        .type           _ZN5flash24flash_fwd_splitkv_kernelI23Flash_fwd_kernel_traitsILi64ELi64ELi256ELi4ELb0ELb0EN7cutlass6half_tE19Flash_kernel_traitsILi64ELi64ELi256ELi4ES3_EELb1ELb0ELb1ELb0ELb0ELb1ELb0ELb1EEEvNS_16Flash_fwd_paramsE,@function
        .size           _ZN5flash24flash_fwd_splitkv_kernelI23Flash_fwd_kernel_traitsILi64ELi64ELi256ELi4ELb0ELb0EN7cutlass6half_tE19Flash_kernel_traitsILi64ELi64ELi256ELi4ES3_EELb1ELb0ELb1ELb0ELb0ELb1ELb0ELb1EEEvNS_16Flash_fwd_paramsE,(.L_x_7149 - _ZN5flash24flash_fwd_splitkv_kernelI23Flash_fwd_kernel_traitsILi64ELi64ELi256ELi4ELb0ELb0EN7cutlass6half_tE19Flash_kernel_traitsILi64ELi64ELi256ELi4ES3_EELb1ELb0ELb1ELb0ELb0ELb1ELb0ELb1EEEvNS_16Flash_fwd_paramsE)
        .other          _ZN5flash24flash_fwd_splitkv_kernelI23Flash_fwd_kernel_traitsILi64ELi64ELi256ELi4ELb0ELb0EN7cutlass6half_tE19Flash_kernel_traitsILi64ELi64ELi256ELi4ES3_EELb1ELb0ELb1ELb0ELb0ELb1ELb0ELb1EEEvNS_16Flash_fwd_paramsE,@"STO_CUDA_ENTRY STV_DEFAULT"
_ZN5flash24flash_fwd_splitkv_kernelI23Flash_fwd_kernel_traitsILi64ELi64ELi256ELi4ELb0ELb0EN7cutlass6half_tE19Flash_kernel_traitsILi64ELi64ELi256ELi4ES3_EELb1ELb0ELb1ELb0ELb0ELb1ELb0ELb1EEEvNS_16Flash_fwd_paramsE:
.text._ZN5flash24flash_fwd_splitkv_kernelI23Flash_fwd_kernel_traitsILi64ELi64ELi256ELi4ELb0ELb0EN7cutlass6half_tE19Flash_kernel_traitsILi64ELi64ELi256ELi4ES3_EELb1ELb0ELb1ELb0ELb0ELb1ELb0ELb1EEEvNS_16Flash_fwd_paramsE:
[----:B------:R-:W1:Y:S01]  /*0000*/  LDC R1, c[0x0][0x37c] ;  /* 0x0000df00ff017b82 */ /* 0x000e620000000800 */
[----:B------:R-:W2:Y:S07]  /*0010*/  LDCU.64 UR12, c[0x0][0x460] ;  /* 0x00008c00ff0c77ac */ /* 0x000eae0008000a00 */
[----:B------:R-:W3:Y:S01]  /*0020*/  S2UR UR23, SR_CTAID.Y ;  /* 0x00000000001779c3 */ /* 0x000ee20000002600 */
[----:B-1----:R-:W-:Y:S01]  /*0030*/  VIADD R1, R1, 0xfffffff8 ;  /* 0xfffffff801017836 */ /* 0x002fe20000000000 */
[----:B------:R-:W1:Y:S01]  /*0040*/  LDCU.64 UR4, c[0x0][0x478] ;  /* 0x00008f00ff0477ac */ /* 0x000e620008000a00 */
[----:B------:R-:W3:Y:S01]  /*0050*/  LDCU.64 UR14, c[0x0][0x460] ;  /* 0x00008c00ff0e77ac */ /* 0x000ee20008000a00 */
[----:B------:R-:W4:Y:S01]  /*0060*/  LDCU.64 UR10, c[0x0][0x470] ;  /* 0x00008e00ff0a77ac */ /* 0x000f220008000a00 */
[----:B------:R-:W5:Y:S01]  /*0070*/  LDCU.U8 UR16, c[0x0][0x532] ;  /* 0x0000a640ff1077ac */ /* 0x000f620008000000 */
[----:B--2---:R-:W-:Y:S01]  /*0080*/  ISETP.NE.U32.AND P0, PT, RZ, UR12, PT ;  /* 0x0000000cff007c0c */ /* 0x004fe2000bf05070 */
[----:B------:R-:W2:Y:S03]  /*0090*/  LDCU.64 UR8, c[0x0][0x468] ;  /* 0x00008d00ff0877ac */ /* 0x000ea60008000a00 */
[----:B------:R-:W-:Y:S01]  /*00a0*/  ISETP.NE.AND.EX P3, PT, RZ, UR13, PT, P0 ;  /* 0x0000000dff007c0c */ /* 0x000fe2000bf65300 */
[----:B------:R-:W-:-:S02]  /*00b0*/  UISETP.NE.U32.AND UP3, UPT, UR12, URZ, UPT ;  /* 0x000000ff0c00728c */ /* 0x000fc4000bf65070 */
[----:B-1----:R-:W-:Y:S02]  /*00c0*/  UISETP.NE.U32.AND UP2, UPT, UR4, URZ, UPT ;  /* 0x000000ff0400728c */ /* 0x002fe4000bf45070 */
[----:B------:R-:W-:Y:S01]  /*00d0*/  UISETP.NE.AND.EX UP3, UPT, UR13, URZ, UPT, UP3 ;  /* 0x000000ff0d00728c */ /* 0x000fe2000bf65330 */
[----:B------:R-:W1:Y:S01]  /*00e0*/  LDCU.64 UR6, c[0x0][0x358] ;  /* 0x00006b00ff0677ac */ /* 0x000e620008000a00 */
[----:B---3--:R-:W-:-:S04]  /*00f0*/  UIMAD.WIDE.U32 UR12, UR23, 0x4, UR14 ;  /* 0x00000004170c78a5 */ /* 0x008fc8000f8e000e */
[----:B------:R-:W-:Y:S01]  /*0100*/  PLOP3.LUT P1, PT, PT, PT, UP3, 0x80, 0x8 ;  /* 0x000000000008781c */ /* 0x000fe20003f2f038 */
[----:B------:R-:W-:Y:S02]  /*0110*/  UISETP.NE.AND.EX UP2, UPT, UR5, URZ, UPT, UP2 ;  /* 0x000000ff0500728c */ /* 0x000fe4000bf45320 */
[----:B------:R-:W-:Y:S01]  /*0120*/  USHF.L.U32 UR15, UR23, 0x2, URZ ;  /* 0x00000002170f7899 */ /* 0x000fe200080006ff */
[----:B------:R-:W-:Y:S01]  /*0130*/  IMAD.U32 R6, RZ, RZ, UR12 ;  /* 0x0000000cff067e24 */ /* 0x000fe2000f8e00ff */
[----:B------:R-:W-:Y:S01]  /*0140*/  USHF.R.U32.HI UR14, URZ, 0x1e, UR23 ;  /* 0x0000001eff0e7899 */ /* 0x000fe20008011617 */
[----:B----4-:R-:W-:Y:S01]  /*0150*/  ISETP.NE.U32.AND P0, PT, RZ, UR10, PT ;  /* 0x0000000aff007c0c */ /* 0x010fe2000bf05070 */
[----:B------:R-:W-:Y:S01]  /*0160*/  UIADD3 UR12, UP0, UPT, UR15, UR10, URZ ;  /* 0x0000000a0f0c7290 */ /* 0x000fe2000ff1e0ff */
[----:B------:R-:W-:Y:S01]  /*0170*/  IMAD.U32 R7, RZ, RZ, UR13 ;  /* 0x0000000dff077e24 */ /* 0x000fe2000f8e00ff */
[----:B-----5:R-:W-:Y:S02]  /*0180*/  UISETP.NE.AND UP4, UPT, UR16, URZ, UPT ;  /* 0x000000ff1000728c */ /* 0x020fe4000bf85270 */
[----:B--2---:R-:W-:-:S02]  /*0190*/  UISETP.EQ.U32.AND UP1, UPT, UR8, URZ, UPT ;  /* 0x000000ff0800728c */ /* 0x004fc4000bf22070 */
[----:B------:R-:W-:Y:S01]  /*01a0*/  UIADD3.X UR10, UPT, UPT, UR14, UR11, URZ, UP0, !UPT ;  /* 0x0000000b0e0a7290 */ /* 0x000fe200087fe4ff */
[----:B-1----:R-:W2:Y:S01]  /*01b0*/  @P3 LDG.E R5, desc[UR6][R6.64] ;  /* 0x0000000606053981 */ /* 0x002ea2000c1e1900 */
[----:B------:R-:W-:Y:S02]  /*01c0*/  @UP2 UIADD3 UR4, UP0, UPT, UR15, UR4, URZ ;  /* 0x000000040f042290 */ /* 0x000fe4000ff1e0ff */
[----:B------:R-:W-:Y:S01]  /*01d0*/  UISETP.EQ.OR.EX UP1, UPT, UR9, URZ, !UP4, UP1 ;  /* 0x000000ff0900728c */ /* 0x000fe2000e722710 */
[----:B------:R1:W3:Y:S01]  /*01e0*/  @P1 LDG.E R2, desc[UR6][R6.64+0x4] ;  /* 0x0000040606021981 */ /* 0x0002e2000c1e1900 */
[----:B------:R-:W-:Y:S01]  /*01f0*/  ISETP.NE.AND.EX P4, PT, RZ, UR11, PT, P0 ;  /* 0x0000000bff007c0c */ /* 0x000fe2000bf85300 */
[----:B------:R-:W-:Y:S01]  /*0200*/  @UP2 UIADD3.X UR5, UPT, UPT, UR14, UR5, URZ, UP0, !UPT ;  /* 0x000000050e052290 */ /* 0x000fe200087fe4ff */
[----:B------:R-:W-:Y:S01]  /*0210*/  PLOP3.LUT P0, PT, PT, PT, UP2, 0x80, 0x8 ;  /* 0x000000000008781c */ /* 0x000fe20003f0f028 */
[----:B------:R-:W-:Y:S01]  /*0220*/  UIADD3 UR11, UP0, UPT, UR15, UR8, URZ ;  /* 0x000000080f0b7290 */ /* 0x000fe2000ff1e0ff */
[----:B------:R-:W-:Y:S01]  /*0230*/  PLOP3.LUT P2, PT, PT, PT, UP1, 0x80, 0x8 ;  /* 0x000000000008781c */ /* 0x000fe20003f4f018 */
[----:B------:R-:W-:-:S02]  /*0240*/  IMAD.U32 R8, RZ, RZ, UR4 ;  /* 0x00000004ff087e24 */ /* 0x000fc4000f8e00ff */
[----:B------:R-:W-:Y:S01]  /*0250*/  UIADD3.X UR4, UPT, UPT, UR14, UR9, URZ, UP0, !UPT ;  /* 0x000000090e047290 */ /* 0x000fe200087fe4ff */
[----:B------:R-:W-:Y:S02]  /*0260*/  IMAD.U32 R138, RZ, RZ, UR12 ;  /* 0x0000000cff8a7e24 */ /* 0x000fe4000f8e00ff */
[----:B------:R-:W-:Y:S02]  /*0270*/  IMAD.U32 R139, RZ, RZ, UR10 ;  /* 0x0000000aff8b7e24 */ /* 0x000fe4000f8e00ff */
[----:B------:R-:W-:-:S03]  /*0280*/  IMAD.U32 R9, RZ, RZ, UR5 ;  /* 0x00000005ff097e24 */ /* 0x000fc6000f8e00ff */
[----:B------:R-:W4:Y:S04]  /*0290*/  @P4 LDG.E R3, desc[UR6][R138.64] ;  /* 0x000000068a034981 */ /* 0x000f28000c1e1900 */
[----:B------:R-:W5:Y:S01]  /*02a0*/  @P0 LDG.E R0, desc[UR6][R8.64] ;  /* 0x0000000608000981 */ /* 0x000f62000c1e1900 */
[----:B-1----:R-:W-:Y:S02]  /*02b0*/  IMAD.U32 R6, RZ, RZ, UR11 ;  /* 0x0000000bff067e24 */ /* 0x002fe4000f8e00ff */
[----:B------:R-:W-:Y:S01]  /*02c0*/  IMAD.U32 R7, RZ, RZ, UR4 ;  /* 0x00000004ff077e24 */ /* 0x000fe2000f8e00ff */
[----:B------:R-:W1:Y:S01]  /*02d0*/  S2UR UR10, SR_CTAID.X ;  /* 0x00000000000a79c3 */ /* 0x000e620000002500 */
[----:B------:R-:W-:Y:S01]  /*02e0*/  UMOV UR20, 0xffffffff ;  /* 0xffffffff00147882 */ /* 0x000fe20000000000 */
[----:B------:R-:W3:Y:S02]  /*02f0*/  @!UP3 LDCU UR21, c[0x0][0x434] ;  /* 0x00008680ff15b7ac */ /* 0x000ee40008000800 */
[----:B------:R-:W5:Y:S01]  /*0300*/  @!P2 LDG.E R4, desc[UR6][R6.64] ;  /* 0x000000060604a981 */ /* 0x000f62000c1e1900 */
[----:B------:R-:W4:Y:S01]  /*0310*/  @!UP2 LDCU.64 UR4, c[0x0][0x488] ;  /* 0x00009100ff04a7ac */ /* 0x000f220008000a00 */
[----:B------:R-:W-:Y:S01]  /*0320*/  UISETP.NE.U32.AND UP0, UPT, UR8, URZ, UPT ;  /* 0x000000ff0800728c */ /* 0x000fe2000bf05070 */
[----:B------:R-:W-:Y:S01]  /*0330*/  UMOV UR11, URZ ;  /* 0x000000ff000b7c82 */ /* 0x000fe20008000000 */
[----:B------:R-:W-:Y:S01]  /*0340*/  UMOV UR18, 0xffffffff ;  /* 0xffffffff00127882 */ /* 0x000fe20000000000 */
[----:B------:R-:W2:Y:S01]  /*0350*/  @!UP2 LDCU UR8, c[0x0][0x43c] ;  /* 0x00008780ff08a7ac */ /* 0x000ea20008000800 */
[----:B-1----:R-:W-:Y:S01]  /*0360*/  USHF.L.U32 UR25, UR10, 0x6, URZ ;  /* 0x000000060a197899 */ /* 0x002fe200080006ff */
[----:B--2---:R-:W-:-:S02]  /*0370*/  @P3 R2UR UR20, R5 ;  /* 0x00000000051432ca */ /* 0x004fc400000e0000 */
[----:B---3--:R-:W-:-:S13]  /*0380*/  @P1 R2UR UR12, R2 ;  /* 0x00000000020c12ca */ /* 0x008fda00000e0000 */
[----:B------:R-:W-:Y:S02]  /*0390*/  @UP3 UIADD3 UR21, UPT, UPT, UR12, -UR20, URZ ;  /* 0x800000140c153290 */ /* 0x000fe4000fffe0ff */
[----:B------:R-:W-:Y:S01]  /*03a0*/  UISETP.NE.AND.EX UP3, UPT, UR9, URZ, UPT, UP0 ;  /* 0x000000ff0900728c */ /* 0x000fe2000bf65300 */
[----:B----4-:R-:W-:Y:S01]  /*03b0*/  @P4 R2UR UR11, R3 ;  /* 0x00000000030b42ca */ /* 0x010fe200000e0000 */
[----:B------:R-:W-:Y:S02]  /*03c0*/  UISETP.GT.AND UP1, UPT, UR21, UR25, UPT ;  /* 0x000000191500728c */ /* 0x000fe4000bf24270 */
[----:B------:R-:W-:Y:S01]  /*03d0*/  @!UP2 UISETP.NE.U32.AND UP0, UPT, UR4, URZ, UPT ;  /* 0x000000ff0400a28c */ /* 0x000fe2000bf05070 */
[----:B-----5:R-:W-:-:S03]  /*03e0*/  @P0 R2UR UR22, R0 ;  /* 0x00000000001602ca */ /* 0x020fc600000e0000 */
[----:B------:R-:W-:Y:S01]  /*03f0*/  PLOP3.LUT P1, PT, PT, PT, UP1, 0x80, 0x8 ;  /* 0x000000000008781c */ /* 0x000fe20003f2f018 */
[----:B------:R-:W-:Y:S02]  /*0400*/  @!UP2 UISETP.NE.AND.EX UP0, UPT, UR5, URZ, UPT, UP0 ;  /* 0x000000ff0500a28c */ /* 0x000fe4000bf05300 */
        /* <DEDUP_REMOVED lines=8> */
[----:B--2---:R-:W-:-:S15]  /*0490*/  @!P0 R2UR UR5, R2 ;  /* 0x00000000020582ca */ /* 0x004fde00000e0000 */
.L_x_2807:
[----:B------:R-:W-:Y:S01]  /*04a0*/  @!UP2 USEL UR4, UR8, URZ, UP0 ;  /* 0x000000ff0804a287 */ /* 0x000fe20008000000 */
[----:B-1----:R-:W-:Y:S11]  /*04b0*/  @!P1 EXIT ;  /* 0x000000000000994d */ /* 0x002ff60003800000 */
[----:B------:R-:W1:Y:S01]  /*04c0*/  LDCU UR8, c[0x0][0x508] ;  /* 0x0000a100ff0877ac */ /* 0x000e620008000800 */
[----:B------:R-:W2:Y:S01]  /*04d0*/  S2UR UR24, SR_CTAID.Z ;  /* 0x00000000001879c3 */ /* 0x000ea20000002700 */
[----:B------:R-:W3:Y:S01]  /*04e0*/  S2R R59, SR_TID.X ;  /* 0x00000000003b7919 */ /* 0x000ee20000002100 */
[----:B------:R-:W4:Y:S01]  /*04f0*/  LDCU UR13, c[0x0][0x438] ;  /* 0x00008700ff0d77ac */ /* 0x000f220008000800 */
[----:B------:R-:W-:Y:S02]  /*0500*/  UIADD3 UR5, UPT, UPT, UR5, -UR11, URZ ;  /* 0x8000000b05057290 */ /* 0x000fe4000fffe0ff */
[----:B------:R-:W-:Y:S02]  /*0510*/  @UP2 UIADD3 UR22, UPT, UPT, UR22, -UR11, URZ ;  /* 0x8000000b16162290 */ /* 0x000fe4000fffe0ff */
[----:B------:R-:W-:Y:S02]  /*0520*/  @!UP2 UIADD3 UR22, UPT, UPT, UR5, UR4, URZ ;  /* 0x000000040516a290 */ /* 0x000fe4000fffe0ff */
        /* <DEDUP_REMOVED lines=57> */
[C---:B------:R-:W-:Y:S01]  /*08c0*/  @!P0 IMAD R0, R59.reuse, UR5, R13 ;  /* 0x000000053b008c24 */ /* 0x040fe2000f8e020d */
[C---:B--2---:R-:W-:Y:S01]  /*08d0*/  @!P0 LEA R14, P2, R12.reuse, R2, 0x1 ;  /* 0x000000020c0e8211 */ /* 0x044fe200078408ff */
        /* <DEDUP_REMOVED lines=20> */
.L_x_2810:
[----:B------:R-:W-:Y:S05]  /*0a20*/  BSYNC.RECONVERGENT B0 ;  /* 0x0000000000007941 */ /* 0x000fea0003800200 */
.L_x_2809:
        /* <DEDUP_REMOVED lines=14> */
.L_x_2812:
[----:B------:R-:W-:Y:S05]  /*0b10*/  BSYNC.RECONVERGENT B0 ;  /* 0x0000000000007941 */ /* 0x000fea0003800200 */
.L_x_2811:
        /* <DEDUP_REMOVED lines=13> */
.L_x_2814:
[----:B------:R-:W-:Y:S05]  /*0bf0*/  BSYNC.RECONVERGENT B0 ;  /* 0x0000000000007941 */ /* 0x000fea0003800200 */
.L_x_2813:
[----:B------:R-:W5:Y:S01]  /*0c00*/  LDCU.64 UR8, c[0x0][0x420] ;  /* 0x00008400ff0877ac */ /* 0x000f620008000a00 */
[----:B------:R-:W-:Y:S01]  /*0c10*/  ISETP.NE.AND P1, PT, R4, RZ, PT ;  /* 0x000000ff0400720c */ /* 0x000fe20003f25270 */
[----:B------:R-:W-:-:S03]  /*0c20*/  IMAD.U32 R0, RZ, RZ, UR25 ;  /* 0x00000019ff007e24 */ /* 0x000fc6000f8e00ff */
[C---:B------:R-:W-:Y:S02]  /*0c30*/  ISETP.GE.OR P4, PT, R59.reuse, UR21, P1 ;  /* 0x000000153b007c0c */ /* 0x040fe40008f86670 */
[----:B------:R-:W-:Y:S02]  /*0c40*/  IADD3 R59, P0, PT, R59, UR25, RZ ;  /* 0x000000193b3b7c10 */ /* 0x000fe4000ff1e0ff */
[----:B------:R-:W-:Y:S02]  /*0c50*/  ISETP.GE.OR P3, PT, R7, UR21, P1 ;  /* 0x0000001507007c0c */ /* 0x000fe40008f66670 */
[----:B------:R-:W-:Y:S02]  /*0c60*/  ISETP.GE.OR P2, PT, R6, UR21, P1 ;  /* 0x0000001506007c0c */ /* 0x000fe40008f46670 */
[----:B------:R-:W-:Y:S02]  /*0c70*/  LEA.HI.X.SX32 R0, R0, RZ, 0x1, P0 ;  /* 0x000000ff00007211 */ /* 0x000fe400000f0eff */
[----:B-----5:R-:W-:-:S03]  /*0c80*/  LEA R6, P0, R59, UR8, 0x2 ;  /* 0x000000083b067c11 */ /* 0x020fc6000f8010ff */
[----:B------:R-:W-:Y:S01]  /*0c90*/  @!P4 IMAD.MOV.U32 R4, RZ, RZ, 0x7f800000 ;  /* 0x7f800000ff04c424 */ /* 0x000fe200078e00ff */
[----:B------:R-:W-:-:S03]  /*0ca0*/  LEA.HI.X R7, R59, UR9, R0, 0x2, P0 ;  /* 0x000000093b077c11 */ /* 0x000fc600080f1400 */
[----:B------:R-:W-:Y:S01]  /*0cb0*/  @!P3 IMAD.MOV.U32 R3, RZ, RZ, 0x7f800000 ;  /* 0x7f800000ff03b424 */ /* 0x000fe200078e00ff */
[----:B------:R-:W-:Y:S01]  /*0cc0*/  ISETP.GE.OR P0, PT, R2, UR21, P1 ;  /* 0x0000001502007c0c */ /* 0x000fe20008f06670 */
[----:B------:R-:W-:Y:S01]  /*0cd0*/  @!P2 IMAD.MOV.U32 R0, RZ, RZ, 0x7f800000 ;  /* 0x7f800000ff00a424 */ /* 0x000fe200078e00ff */
[----:B------:R1:W-:Y:S04]  /*0ce0*/  @!P4 STG.E desc[UR6][R6.64], R4 ;  /* 0x000000040600c986 */ /* 0x0003e8000c101906 */
[----:B------:R1:W-:Y:S04]  /*0cf0*/  @!P3 STG.E desc[UR6][R6.64+0x40], R3 ;  /* 0x000040030600b986 */ /* 0x0003e8000c101906 */
[----:B------:R1:W-:Y:S03]  /*0d00*/  @!P2 STG.E desc[UR6][R6.64+0x80], R0 ;  /* 0x000080000600a986 */ /* 0x0003e6000c101906 */
[----:B------:R-:W-:Y:S05]  /*0d10*/  @P0 EXIT ;  /* 0x000000000000094d */ /* 0x000fea0003800000 */
[----:B-1----:R-:W-:-:S05]  /*0d20*/  MOV R3, 0x7f800000 ;  /* 0x7f80000000037802 */ /* 0x002fca0000000f00 */
[----:B------:R-:W-:Y:S01]  /*0d30*/  STG.E desc[UR6][R6.64+0xc0], R3 ;  /* 0x0000c00306007986 */ /* 0x000fe2000c101906 */
[----:B------:R-:W-:Y:S05]  /*0d40*/  EXIT ;  /* 0x000000000000794d */ /* 0x000fea0003800000 */
.L_x_2808:
        /* <DEDUP_REMOVED lines=13> */
.L_x_2815:
        /* <DEDUP_REMOVED lines=102> */
.L_x_2816:
        /* <DEDUP_REMOVED lines=16> */
.L_x_2818:
[----:B------:R-:W1:Y:S01]  /*1580*/  LDCU.64 UR16, c[0x0][0x3b8] ;  /* 0x00007700ff1077ac */ /* 0x000e620008000a00 */
[----:B------:R-:W-:-:S04]  /*1590*/  UIADD3 UR15, UPT, UPT, UR11, UR18, URZ ;  /* 0x000000120b0f7290 */ /* 0x000fc8000fffe0ff */
[----:B-1----:R-:W-:Y:S02]  /*15a0*/  UIMAD.WIDE.U32 UR8, UR15, UR16, URZ ;  /* 0x000000100f0872a5 */ /* 0x002fe4000f8e00ff */
[----:B------:R-:W-:-:S04]  /*15b0*/  UIMAD UR15, UR15, UR17, URZ ;  /* 0x000000110f0f72a4 */ /* 0x000fc8000f8e02ff */
[----:B------:R-:W-:Y:S01]  /*15c0*/  UIADD3 UR15, UPT, UPT, UR9, UR15, URZ ;  /* 0x0000000f090f7290 */ /* 0x000fe2000fffe0ff */
[----:B------:R-:W-:-:S11]  /*15d0*/  UMOV UR14, UR8 ;  /* 0x00000008000e7c82 */ /* 0x000fd60008000000 */
.L_x_2819:
        /* <DEDUP_REMOVED lines=15> */
.L_x_2820:
[----:B------:R-:W1:Y:S01]  /*16d0*/  LDCU.64 UR28, c[0x0][0x3c0] ;  /* 0x00007800ff1c77ac */ /* 0x000e620008000a00 */
[----:B------:R-:W-:-:S04]  /*16e0*/  UIADD3 UR11, UPT, UPT, UR11, UR18, URZ ;  /* 0x000000120b0b7290 */ /* 0x000fc8000fffe0ff */
[----:B-1----:R-:W-:Y:S02]  /*16f0*/  UIMAD.WIDE.U32 UR8, UR11, UR28, URZ ;  /* 0x0000001c0b0872a5 */ /* 0x002fe4000f8e00ff */
[----:B------:R-:W-:-:S04]  /*1700*/  UIMAD UR11, UR11, UR29, URZ ;  /* 0x0000001d0b0b72a4 */ /* 0x000fc8000f8e02ff */
[----:B------:R-:W-:Y:S01]  /*1710*/  UIADD3 UR9, UPT, UPT, UR9, UR11, URZ ;  /* 0x0000000b09097290 */ /* 0x000fe2000fffe0ff */
[----:B------:R-:W-:-:S11]  /*1720*/  UMOV UR10, UR8 ;  /* 0x00000008000a7c82 */ /* 0x000fd60008000000 */
.L_x_2821:
        /* <DEDUP_REMOVED lines=54> */
.L_x_2817:
        /* <DEDUP_REMOVED lines=215> */
.L_x_2892:
        /* <DEDUP_REMOVED lines=368> */
.L_x_2824:
        /* <DEDUP_REMOVED lines=73> */
.L_x_2828:
[----:B------:R-:W-:Y:S05]  /*4390*/  BSYNC.RECONVERGENT B0 ;  /* 0x0000000000007941 */ /* 0x000fea0003800200 */
.L_x_2827:
        /* <DEDUP_REMOVED lines=54> */
.L_x_2830:
[----:B------:R-:W-:Y:S05]  /*4700*/  BSYNC.RECONVERGENT B0 ;  /* 0x0000000000007941 */ /* 0x000fea0003800200 */
.L_x_2829:
        /* <DEDUP_REMOVED lines=62> */
.L_x_2832:
[----:B------:R-:W-:Y:S05]  /*4af0*/  BSYNC.RECONVERGENT B0 ;  /* 0x0000000000007941 */ /* 0x000fea0003800200 */
.L_x_2831:
        /* <DEDUP_REMOVED lines=62> */
.L_x_2834:
[----:B------:R-:W-:Y:S05]  /*4ee0*/  BSYNC.RECONVERGENT B0 ;  /* 0x0000000000007941 */ /* 0x000fea0003800200 */
.L_x_2833:
        /* <DEDUP_REMOVED lines=62> */
.L_x_2836:
[----:B------:R-:W-:Y:S05]  /*52d0*/  BSYNC.RECONVERGENT B0 ;  /* 0x0000000000007941 */ /* 0x000fea0003800200 */
.L_x_2835:
        /* <DEDUP_REMOVED lines=62> */
.L_x_2838:
[----:B------:R-:W-:Y:S05]  /*56c0*/  BSYNC.RECONVERGENT B0 ;  /* 0x0000000000007941 */ /* 0x000fea0003800200 */
.L_x_2837:
        /* <DEDUP_REMOVED lines=62> */
.L_x_2840:
[----:B------:R-:W-:Y:S05]  /*5ab0*/  BSYNC.RECONVERGENT B0 ;  /* 0x0000000000007941 */ /* 0x000fea0003800200 */
.L_x_2839:
        /* <DEDUP_REMOVED lines=62> */
.L_x_2842:
[----:B------:R-:W-:Y:S05]  /*5ea0*/  BSYNC.RECONVERGENT B0 ;  /* 0x0000000000007941 */ /* 0x000fea0003800200 */
.L_x_2841:
        /* <DEDUP_REMOVED lines=62> */
.L_x_2844:
[----:B------:R-:W-:Y:S05]  /*6290*/  BSYNC.RECONVERGENT B0 ;  /* 0x0000000000007941 */ /* 0x000fea0003800200 */
.L_x_2843:
        /* <DEDUP_REMOVED lines=62> */
.L_x_2846:
[----:B------:R-:W-:Y:S05]  /*6680*/  BSYNC.RECONVERGENT B0 ;  /* 0x0000000000007941 */ /* 0x000fea0003800200 */
.L_x_2845:
        /* <DEDUP_REMOVED lines=64> */
.L_x_2848:
[----:B------:R-:W-:Y:S05]  /*6a90*/  BSYNC.RECONVERGENT B0 ;  /* 0x0000000000007941 */ /* 0x000fea0003800200 */
.L_x_2847:
        /* <DEDUP_REMOVED lines=64> */
.L_x_2850:
[----:B------:R-:W-:Y:S05]  /*6ea0*/  BSYNC.RECONVERGENT B0 ;  /* 0x0000000000007941 */ /* 0x000fea0003800200 */
.L_x_2849:
        /* <DEDUP_REMOVED lines=64> */
.L_x_2852:
[----:B------:R-:W-:Y:S05]  /*72b0*/  BSYNC.RECONVERGENT B0 ;  /* 0x0000000000007941 */ /* 0x000fea0003800200 */
.L_x_2851:
        /* <DEDUP_REMOVED lines=64> */
.L_x_2854:
[----:B------:R-:W-:Y:S05]  /*76c0*/  BSYNC.RECONVERGENT B0 ;  /* 0x0000000000007941 */ /* 0x000fea0003800200 */
.L_x_2853:
        /* <DEDUP_REMOVED lines=64> */
.L_x_2856:
[----:B------:R-:W-:Y:S05]  /*7ad0*/  BSYNC.RECONVERGENT B0 ;  /* 0x0000000000007941 */ /* 0x000fea0003800200 */
.L_x_2855:
        /* <DEDUP_REMOVED lines=62> */
.L_x_2858:
[----:B------:R-:W-:Y:S05]  /*7ec0*/  BSYNC.RECONVERGENT B0 ;  /* 0x0000000000007941 */ /* 0x000fea0003800200 */
.L_x_2857:
[----:B-1----:R-:W1:Y:S01]  /*7ed0*/  LDC R17, c[0x0][0x450] ;  /* 0x00011400ff117b82 */ /* 0x002e620000000800 */
[----:B------:R-:W-:Y:S05]  /*7ee0*/  IMAD.U32 R3, R38, -0x80, RZ ;  /* 0xffffff8026037824 */ /* 0x000fea00078e00ff */
[C---:B------:R-:W-:Y:S02]  /*7ef0*/  LEA R14, P1, R3.reuse, R14, 0x1 ;  /* 0x0000000e030e7211 */ /* 0x040fe400078208ff */
[C---:B------:R-:W-:Y:S02]  /*7f00*/  LEA R56, P0, R3.reuse, R56, 0x1 ;  /* 0x0000003803387211 */ /* 0x040fe400078008ff */
[C---:B------:R-:W-:Y:S02]  /*7f10*/  LEA.HI.X.SX32 R15, R3.reuse, R15, 0x1, P1 ;  /* 0x0000000f030f7211 */ /* 0x040fe400008f0eff */
[----:B------:R-:W-:Y:S01]  /*7f20*/  LEA.HI.X.SX32 R57, R3, R57, 0x1, P0 ;  /* 0x0000003903397211 */ /* 0x000fe200000f0eff */
[----:B------:R-:W-:Y:S05]  /*7f30*/  BRA `(.L_x_2825) ;  /* 0x00000064001c7947 */ /* 0x000fea0003800000 */
.L_x_2826:
        /* <DEDUP_REMOVED lines=104> */
.L_x_2860:
[----:B------:R-:W-:Y:S05]  /*85c0*/  BSYNC.RECONVERGENT B0 ;  /* 0x0000000000007941 */ /* 0x000fea0003800200 */
.L_x_2859:
        /* <DEDUP_REMOVED lines=93> */
.L_x_2862:
[----:B------:R-:W-:Y:S05]  /*8ba0*/  BSYNC.RECONVERGENT B0 ;  /* 0x0000000000007941 */ /* 0x000fea0003800200 */
.L_x_2861:
        /* <DEDUP_REMOVED lines=99> */
.L_x_2864:
[----:B------:R-:W-:Y:S05]  /*91e0*/  BSYNC.RECONVERGENT B0 ;  /* 0x0000000000007941 */ /* 0x000fea0003800200 */
.L_x_2863:
        /* <DEDUP_REMOVED lines=99> */
.L_x_2866:
[----:B------:R-:W-:Y:S05]  /*9820*/  BSYNC.RECONVERGENT B0 ;  /* 0x0000000000007941 */ /* 0x000fea0003800200 */
.L_x_2865:
        /* <DEDUP_REMOVED lines=98> */
.L_x_2868:
[----:B------:R-:W-:Y:S05]  /*9e50*/  BSYNC.RECONVERGENT B0 ;  /* 0x0000000000007941 */ /* 0x000fea0003800200 */
.L_x_2867:
        /* <DEDUP_REMOVED lines=99> */
.L_x_2870:
[----:B------:R-:W-:Y:S05]  /*a490*/  BSYNC.RECONVERGENT B0 ;  /* 0x0000000000007941 */ /* 0x000fea0003800200 */
.L_x_2869:
        /* <DEDUP_REMOVED lines=98> */
.L_x_2872:
[----:B------:R-:W-:Y:S05]  /*aac0*/  BSYNC.RECONVERGENT B0 ;  /* 0x0000000000007941 */ /* 0x000fea0003800200 */
.L_x_2871:
        /* <DEDUP_REMOVED lines=98> */
.L_x_2874:
[----:B------:R-:W-:Y:S05]  /*b0f0*/  BSYNC.RECONVERGENT B0 ;  /* 0x0000000000007941 */ /* 0x000fea0003800200 */
.L_x_2873:
        /* <DEDUP_REMOVED lines=98> */
.L_x_2876:
[----:B------:R-:W-:Y:S05]  /*b720*/  BSYNC.RECONVERGENT B0 ;  /* 0x0000000000007941 */ /* 0x000fea0003800200 */
.L_x_2875:
        /* <DEDUP_REMOVED lines=99> */
.L_x_2878:
[----:B------:R-:W-:Y:S05]  /*bd60*/  BSYNC.RECONVERGENT B0 ;  /* 0x0000000000007941 */ /* 0x000fea0003800200 */
.L_x_2877:
        /* <DEDUP_REMOVED lines=100> */
.L_x_2880:
[----:B------:R-:W-:Y:S05]  /*c3b0*/  BSYNC.RECONVERGENT B0 ;  /* 0x0000000000007941 */ /* 0x000fea0003800200 */
.L_x_2879:
        /* <DEDUP_REMOVED lines=100> */
.L_x_2882:
[----:B------:R-:W-:Y:S05]  /*ca00*/  BSYNC.RECONVERGENT B0 ;  /* 0x0000000000007941 */ /* 0x000fea0003800200 */
.L_x_2881:
        /* <DEDUP_REMOVED lines=100> */
.L_x_2884:
[----:B------:R-:W-:Y:S05]  /*d050*/  BSYNC.RECONVERGENT B0 ;  /* 0x0000000000007941 */ /* 0x000fea0003800200 */
.L_x_2883:
        /* <DEDUP_REMOVED lines=102> */
.L_x_2886:
[----:B------:R-:W-:Y:S05]  /*d6c0*/  BSYNC.RECONVERGENT B0 ;  /* 0x0000000000007941 */ /* 0x000fea0003800200 */
.L_x_2885:
        /* <DEDUP_REMOVED lines=100> */
.L_x_2888:
[----:B------:R-:W-:Y:S05]  /*dd10*/  BSYNC.RECONVERGENT B0 ;  /* 0x0000000000007941 */ /* 0x000fea0003800200 */
.L_x_2887:
        /* <DEDUP_REMOVED lines=98> */
.L_x_2890:
[----:B------:R-:W-:Y:S05]  /*e340*/  BSYNC.RECONVERGENT B0 ;  /* 0x0000000000007941 */ /* 0x000fea0003800200 */
.L_x_2889:
[----:B------:R-:W1:Y:S01]  /*e350*/  LDC R17, c[0x0][0x450] ;  /* 0x00011400ff117b82 */ /* 0x000e620000000800 */
[----:B---3--:R-:W-:Y:S05]  /*e360*/  IMAD.U32 R3, R146, -0x80, RZ ;  /* 0xffffff8092037824 */ /* 0x008fea00078e00ff */
[C---:B------:R-:W-:Y:S02]  /*e370*/  LEA R78, P1, R3.reuse, R78, 0x1 ;  /* 0x0000004e034e7211 */ /* 0x040fe400078208ff */
[C---:B------:R-:W-:Y:S02]  /*e380*/  LEA R76, P0, R3.reuse, R76, 0x1 ;  /* 0x0000004c034c7211 */ /* 0x040fe400078008ff */
[C---:B------:R-:W-:Y:S02]  /*e390*/  LEA.HI.X.SX32 R79, R3.reuse, R79, 0x1, P1 ;  /* 0x0000004f034f7211 */ /* 0x040fe400008f0eff */
[----:B------:R-:W-:Y:S09]  /*e3a0*/  LEA.HI.X.SX32 R77, R3, R77, 0x1, P0 ;  /* 0x0000004d034d7211 */ /* 0x000ff200000f0eff */
.L_x_2825:
[----:B------:R-:W-:Y:S05]  /*e3b0*/  BSYNC.RECONVERGENT B1 ;  /* 0x0000000000017941 */ /* 0x000fea0003800200 */
.L_x_2823:
        /* <DEDUP_REMOVED lines=89> */
.L_x_2891:
[----:B------:R-:W-:Y:S01]  /*e950*/  UISETP.GT.AND UP0, UPT, UR33, UR32, UPT ;  /* 0x000000202100728c */ /* 0x000fe2000bf04270 */
[----:B------:R-:W-:Y:S02]  /*e960*/  IADD3 R74, P1, PT, R74, R81, RZ ;  /* 0x000000514a4a7210 */ /* 0x000fe40007f3e0ff */
[----:B------:R-:W-:Y:S03]  /*e970*/  IADD3 R10, P0, PT, R10, R83, RZ ;  /* 0x000000530a0a7210 */ /* 0x000fe60007f1e0ff */
[----:B------:R-:W-:Y:S02]  /*e980*/  IMAD.X R75, R75, 0x1, R80, P1 ;  /* 0x000000014b4b7824 */ /* 0x000fe400008e0650 */
[----:B------:R-:W-:Y:S01]  /*e990*/  IMAD.X R9, R9, 0x1, R82, P0 ;  /* 0x0000000109097824 */ /* 0x000fe200000e0652 */
[----:B------:R-:W-:Y:S07]  /*e9a0*/  BRA.U UP0, `(.L_x_2892) ;  /* 0xffffff3d00947547 */ /* 0x000fee000b83ffff */
.L_x_2822:
[----:B------:R-:W1:Y:S01]  /*e9b0*/  LDC R15, c[0x0][0x450] ;  /* 0x00011400ff0f7b82 */ /* 0x000e620000000800 */
[----:B-----5:R-:W-:Y:S01]  /*e9c0*/  LOP3.LUT R0, R64, 0x1f8, RZ, 0xc0, !PT ;  /* 0x000001f840007812 */ /* 0x020fe200078ec0ff */
        /* <DEDUP_REMOVED lines=28> */
.L_x_2897:
[----:B------:R2:W-:Y:S02]  /*eb90*/  STS.128 [R249], RZ ;  /* 0x000000fff9007388 */ /* 0x0005e40000000c00 */
.L_x_2896:
[----:B------:R-:W-:Y:S05]  /*eba0*/  BSYNC.RECONVERGENT B0 ;  /* 0x0000000000007941 */ /* 0x000fea0003800200 */
.L_x_2895:
        /* <DEDUP_REMOVED lines=18> */
.L_x_2899:
[----:B------:R-:W-:Y:S05]  /*ecd0*/  BSYNC.RECONVERGENT B0 ;  /* 0x0000000000007941 */ /* 0x000fea0003800200 */
.L_x_2898:
[----:B------:R-:W-:Y:S04]  /*ece0*/  BSSY.RECONVERGENT B0, `(.L_x_2900) ;  /* 0x000000c000007945 */ /* 0x000fe80003800200 */
        /* <DEDUP_REMOVED lines=11> */
.L_x_2901:
[----:B------:R-:W-:Y:S05]  /*eda0*/  BSYNC.RECONVERGENT B0 ;  /* 0x0000000000007941 */ /* 0x000fea0003800200 */
.L_x_2900:
        /* <DEDUP_REMOVED lines=12> */
.L_x_2894:
        /* <DEDUP_REMOVED lines=78> */
.L_x_2908:
[----:B------:R-:W-:Y:S05]  /*f350*/  BSYNC.RECONVERGENT B0 ;  /* 0x0000000000007941 */ /* 0x000fea0003800200 */
.L_x_2907:
[----:B-----5:R2:W-:Y:S01]  /*f360*/  STS.128 [R249], R16 ;  /* 0x00000010f9007388 */ /* 0x0205e20000000c00 */
[----:B------:R-:W-:Y:S05]  /*f370*/  BRA `(.L_x_2905) ;  /* 0x0000000000047947 */ /* 0x000fea0003800000 */
.L_x_2906:
[----:B------:R3:W-:Y:S02]  /*f380*/  STS.128 [R249], RZ ;  /* 0x000000fff9007388 */ /* 0x0007e40000000c00 */
.L_x_2905:
[----:B------:R-:W-:Y:S05]  /*f390*/  BSYNC.RECONVERGENT B1 ;  /* 0x0000000000017941 */ /* 0x000fea0003800200 */
.L_x_2904:
        /* <DEDUP_REMOVED lines=64> */
.L_x_2912:
[----:B------:R-:W-:Y:S05]  /*f7a0*/  BSYNC.RECONVERGENT B0 ;  /* 0x0000000000007941 */ /* 0x000fea0003800200 */
.L_x_2911:
[----:B-----5:R1:W-:Y:S02]  /*f7b0*/  STS.128 [R249+0x800], R16 ;  /* 0x00080010f9007388 */ /* 0x0203e40000000c00 */
.L_x_2910:
[----:B------:R-:W-:Y:S05]  /*f7c0*/  BSYNC.RECONVERGENT B1 ;  /* 0x0000000000017941 */ /* 0x000fea0003800200 */
.L_x_2909:
        /* <DEDUP_REMOVED lines=65> */
.L_x_2916:
[----:B------:R-:W-:Y:S05]  /*fbe0*/  BSYNC.RECONVERGENT B0 ;  /* 0x0000000000007941 */ /* 0x000fea0003800200 */
.L_x_2915:
[----:B-----5:R1:W-:Y:S02]  /*fbf0*/  STS.128 [R249+0x1000], R16 ;  /* 0x00100010f9007388 */ /* 0x0203e40000000c00 */
.L_x_2914:
[----:B------:R-:W-:Y:S05]  /*fc00*/  BSYNC.RECONVERGENT B1 ;  /* 0x0000000000017941 */ /* 0x000fea0003800200 */
.L_x_2913:
        /* <DEDUP_REMOVED lines=63> */
.L_x_2918:
[----:B------:R-:W-:Y:S05]  /*10000*/  BSYNC.RECONVERGENT B0 ;  /* 0x0000000000007941 */ /* 0x000fea0003800200 */
.L_x_2917:
[----:B-----5:R1:W-:Y:S01]  /*10010*/  STS.128 [R249+0x1800], R16 ;  /* 0x00180010f9007388 */ /* 0x0203e20000000c00 */
[----:B------:R-:W-:Y:S05]  /*10020*/  BRA `(.L_x_2902) ;  /* 0x0000001800047947 */ /* 0x000fea0003800000 */
.L_x_2903:
        /* <DEDUP_REMOVED lines=96> */
.L_x_2923:
[----:B------:R-:W-:Y:S05]  /*10630*/  BSYNC.RECONVERGENT B0 ;  /* 0x0000000000007941 */ /* 0x000fea0003800200 */
.L_x_2922:
[----:B-----5:R2:W-:Y:S01]  /*10640*/  STS.128 [R249], R24 ;  /* 0x00000018f9007388 */ /* 0x0205e20000000c00 */
[----:B------:R-:W-:Y:S05]  /*10650*/  BRA `(.L_x_2920) ;  /* 0x0000000000047947 */ /* 0x000fea0003800000 */
.L_x_2921:
[----:B------:R1:W-:Y:S02]  /*10660*/  STS.128 [R249], RZ ;  /* 0x000000fff9007388 */ /* 0x0003e40000000c00 */
.L_x_2920:
[----:B------:R-:W-:Y:S05]  /*10670*/  BSYNC.RECONVERGENT B1 ;  /* 0x0000000000017941 */ /* 0x000fea0003800200 */
.L_x_2919:
        /* <DEDUP_REMOVED lines=92> */
.L_x_2927:
[----:B------:R-:W-:Y:S05]  /*10c40*/  BSYNC.RECONVERGENT B0 ;  /* 0x0000000000007941 */ /* 0x000fea0003800200 */
.L_x_2926:
[----:B-----5:R4:W-:Y:S02]  /*10c50*/  STS.128 [R249+0x800], R24 ;  /* 0x00080018f9007388 */ /* 0x0209e40000000c00 */
.L_x_2925:
[----:B------:R-:W-:Y:S05]  /*10c60*/  BSYNC.RECONVERGENT B1 ;  /* 0x0000000000017941 */ /* 0x000fea0003800200 */
.L_x_2924:
        /* <DEDUP_REMOVED lines=93> */
.L_x_2931:
[----:B------:R-:W-:Y:S05]  /*11240*/  BSYNC.RECONVERGENT B0 ;  /* 0x0000000000007941 */ /* 0x000fea0003800200 */
.L_x_2930:
[----:B-----5:R4:W-:Y:S02]  /*11250*/  STS.128 [R249+0x1000], R24 ;  /* 0x00100018f9007388 */ /* 0x0209e40000000c00 */
.L_x_2929:
[----:B------:R-:W-:Y:S05]  /*11260*/  BSYNC.RECONVERGENT B1 ;  /* 0x0000000000017941 */ /* 0x000fea0003800200 */
.L_x_2928:
        /* <DEDUP_REMOVED lines=91> */
.L_x_2933:
[----:B------:R-:W-:Y:S05]  /*11820*/  BSYNC.RECONVERGENT B0 ;  /* 0x0000000000007941 */ /* 0x000fea0003800200 */
.L_x_2932:
[----:B-----5:R4:W-:Y:S02]  /*11830*/  STS.128 [R249+0x1800], R24 ;  /* 0x00180018f9007388 */ /* 0x0209e40000000c00 */
.L_x_2902:
[----:B------:R-:W-:Y:S05]  /*11840*/  BSYNC.RECONVERGENT B2 ;  /* 0x0000000000027941 */ /* 0x000fea0003800200 */
.L_x_2893:
[----:B------:R-:W-:Y:S01]  /*11850*/  UIADD3 UR29, UPT, UPT, -UR29, UR22, URZ ;  /* 0x000000161d1d7290 */ /* 0x000fe2000fffe1ff */
[----:B------:R-:W-:Y:S05]  /*11860*/  BSSY.RECONVERGENT B0, `(.L_x_2934) ;  /* 0x000000c000007945 */ /* 0x000fea0003800200 */
        /* <DEDUP_REMOVED lines=10> */
.L_x_2936:
[----:B------:R1:W-:Y:S02]  /*11910*/  STS.128 [R249+0x2000], RZ ;  /* 0x002000fff9007388 */ /* 0x0003e40000000c00 */
.L_x_2935:
[----:B------:R-:W-:Y:S05]  /*11920*/  BSYNC.RECONVERGENT B0 ;  /* 0x0000000000007941 */ /* 0x000fea0003800200 */
.L_x_2934:
[----:B------:R-:W-:Y:S01]  /*11930*/  ISETP.GE.AND P1, PT, R14, UR29, PT ;  /* 0x0000001d0e007c0c */ /* 0x000fe2000bf26270 */
[----:B------:R-:W-:Y:S01]  /*11940*/  IMAD.U32 R3, RZ, RZ, UR31 ;  /* 0x0000001fff037e24 */ /* 0x000fe2000f8e00ff */
[----:B------:R-:W-:Y:S01]  /*11950*/  BSSY.RECONVERGENT B0, `(.L_x_2937) ;  /* 0x000000e000007945 */ /* 0x000fe20003800200 */
[----:B------:R-:W-:-:S03]  /*11960*/  IMAD.U32 R0, RZ, RZ, UR30 ;  /* 0x0000001eff007e24 */ /* 0x000fc6000f8e00ff */
[----:B--2---:R-:W-:-:S04]  /*11970*/  LEA R10, P0, R3, R242, 0x1 ;  /* 0x000000f2030a7211 */ /* 0x004fc800078008ff */
[----:B------:R-:W-:-:S03]  /*11980*/  LEA.HI.X R11, R3, R243, R0, 0x1, P0 ;  /* 0x000000f3030b7211 */ /* 0x000fc600000f0c00 */
[----:B------:R-:W-:Y:S06]  /*11990*/  @P1 BRA `(.L_x_2938) ;  /* 0x0000000000241947 */ /* 0x000fec0003800000 */
        /* <DEDUP_REMOVED lines=8> */
.L_x_2939:
[----:B------:R2:W-:Y:S02]  /*11a20*/  STS.128 [R249+0x2800], RZ ;  /* 0x002800fff9007388 */ /* 0x0005e40000000c00 */
.L_x_2938:
[----:B------:R-:W-:Y:S05]  /*11a30*/  BSYNC.RECONVERGENT B0 ;  /* 0x0000000000007941 */ /* 0x000fea0003800200 */
.L_x_2937:
[----:B------:R-:W-:Y:S01]  /*11a40*/  ISETP.GE.AND P0, PT, R29, UR29, PT ;  /* 0x0000001d1d007c0c */ /* 0x000fe2000bf06270 */
[----:B------:R-:W-:-:S12]  /*11a50*/  BSSY.RECONVERGENT B0, `(.L_x_2940) ;  /* 0x000000e000007945 */ /* 0x000fd80003800200 */
[----:B------:R-:W-:Y:S05]  /*11a60*/  @P0 BRA `(.L_x_2941) ;  /* 0x0000000000300947 */ /* 0x000fea0003800000 */
[----:B------:R-:W5:Y:S02]  /*11a70*/  LDCU UR5, c[0x0][0x440] ;  /* 0x00008800ff0577ac */ /* 0x000f640008000800 */
[----:B-----5:R-:W-:-:S13]  /*11a80*/  ISETP.GE.AND P0, PT, R12, UR5, PT ;  /* 0x000000050c007c0c */ /* 0x020fda000bf06270 */
        /* <DEDUP_REMOVED lines=9> */
.L_x_2942:
[----:B------:R1:W-:Y:S02]  /*11b20*/  STS.128 [R249+0x3000], RZ ;  /* 0x003000fff9007388 */ /* 0x0003e40000000c00 */
.L_x_2941:
[----:B------:R-:W-:Y:S05]  /*11b30*/  BSYNC.RECONVERGENT B0 ;  /* 0x0000000000007941 */ /* 0x000fea0003800200 */
.L_x_2940:
        /* <DEDUP_REMOVED lines=14> */
.L_x_2945:
[----:B------:R1:W-:Y:S02]  /*11c20*/  STS.128 [R249+0x3800], RZ ;  /* 0x003800fff9007388 */ /* 0x0003e40000000c00 */
.L_x_2944:
[----:B------:R-:W-:Y:S05]  /*11c30*/  BSYNC.RECONVERGENT B0 ;  /* 0x0000000000007941 */ /* 0x000fea0003800200 */
.L_x_2943:
[----:B-1----:R-:W-:Y:S01]  /*11c40*/  IADD3 R6, PT, PT, R136, 0x40, RZ ;  /* 0x0000004088067810 */ /* 0x002fe20007ffe0ff */
[----:B------:R-:W-:Y:S03]  /*11c50*/  BSSY.RECONVERGENT B0, `(.L_x_2946) ;  /* 0x0000012000007945 */ /* 0x000fe60003800200 */
[----:B------:R-:W-:-:S13]  /*11c60*/  ISETP.GE.AND P0, PT, R6, UR29, PT ;  /* 0x0000001d06007c0c */ /* 0x000fda000bf06270 */
[----:B------:R-:W-:Y:S05]  /*11c70*/  @P0 BRA `(.L_x_2947) ;  /* 0x00000000003c0947 */ /* 0x000fea0003800000 */
[----:B------:R-:W1:Y:S02]  /*11c80*/  LDCU UR5, c[0x0][0x440] ;  /* 0x00008800ff0577ac */ /* 0x000e640008000800 */
[----:B-1----:R-:W-:-:S13]  /*11c90*/  ISETP.GE.AND P0, PT, R12, UR5, PT ;  /* 0x000000050c007c0c */ /* 0x002fda000bf06270 */
[----:B------:R-:W-:Y:S05]  /*11ca0*/  @P0 BRA `(.L_x_2948) ;  /* 0x00000000002c0947 */ /* 0x000fea0003800000 */
[----:B------:R-:W1:Y:S01]  /*11cb0*/  LDC.64 R2, c[0x0][0x3b8] ;  /* 0x0000ee00ff027b82 */ /* 0x000e620000000a00 */
[----:B---3--:R-:W-:Y:S02]  /*11cc0*/  MOV R4, R10 ;  /* 0x0000000a00047202 */ /* 0x008fe40000000f00 */
        /* <DEDUP_REMOVED lines=9> */
.L_x_2948:
[----:B------:R1:W-:Y:S02]  /*11d60*/  STS.128 [R249+0x4000], RZ ;  /* 0x004000fff9007388 */ /* 0x0003e40000000c00 */
.L_x_2947:
[----:B------:R-:W-:Y:S05]  /*11d70*/  BSYNC.RECONVERGENT B0 ;  /* 0x0000000000007941 */ /* 0x000fea0003800200 */
.L_x_2946:
[----:B-1-3--:R-:W-:Y:S01]  /*11d80*/  IADD3 R5, PT, PT, R136, 0x50, RZ ;  /* 0x0000005088057810 */ /* 0x00afe20007ffe0ff */
[----:B------:R-:W-:Y:S03]  /*11d90*/  BSSY.RECONVERGENT B0, `(.L_x_2949) ;  /* 0x000000f000007945 */ /* 0x000fe60003800200 */
[----:B------:R-:W-:-:S13]  /*11da0*/  ISETP.GE.AND P0, PT, R5, UR29, PT ;  /* 0x0000001d05007c0c */ /* 0x000fda000bf06270 */
        /* <DEDUP_REMOVED lines=12> */
.L_x_2951:
[----:B------:R1:W-:Y:S02]  /*11e70*/  STS.128 [R249+0x4800], RZ ;  /* 0x004800fff9007388 */ /* 0x0003e40000000c00 */
.L_x_2950:
[----:B------:R-:W-:Y:S05]  /*11e80*/  BSYNC.RECONVERGENT B0 ;  /* 0x0000000000007941 */ /* 0x000fea0003800200 */
.L_x_2949:
        /* <DEDUP_REMOVED lines=8> */
[----:B---3--:R-:W-:Y:S02]  /*11f10*/  MOV R8, R10 ;  /* 0x0000000a00087202 */ /* 0x008fe40000000f00 */
        /* <DEDUP_REMOVED lines=9> */
.L_x_2954:
[----:B------:R1:W-:Y:S02]  /*11fb0*/  STS.128 [R249+0x5000], RZ ;  /* 0x005000fff9007388 */ /* 0x0003e40000000c00 */
.L_x_2953:
[----:B------:R-:W-:Y:S05]  /*11fc0*/  BSYNC.RECONVERGENT B0 ;  /* 0x0000000000007941 */ /* 0x000fea0003800200 */
.L_x_2952:
        /* <DEDUP_REMOVED lines=18> */
.L_x_2957:
[----:B------:R1:W-:Y:S02]  /*120f0*/  STS.128 [R249+0x5800], RZ ;  /* 0x005800fff9007388 */ /* 0x0003e40000000c00 */
.L_x_2956:
[----:B------:R-:W-:Y:S05]  /*12100*/  BSYNC.RECONVERGENT B0 ;  /* 0x0000000000007941 */ /* 0x000fea0003800200 */
.L_x_2955:
[----:B---3--:R-:W-:Y:S01]  /*12110*/  LOP3.LUT R8, R136, 0x80, RZ, 0xfc, !PT ;  /* 0x0000008088087812 */ /* 0x008fe200078efcff */
[----:B------:R-:W-:Y:S03]  /*12120*/  BSSY.RECONVERGENT B0, `(.L_x_2958) ;  /* 0x0000012000007945 */ /* 0x000fe60003800200 */
[----:B------:R-:W-:-:S13]  /*12130*/  ISETP.GE.AND P0, PT, R8, UR29, PT ;  /* 0x0000001d08007c0c */ /* 0x000fda000bf06270 */
[----:B------:R-:W-:Y:S05]  /*12140*/  @P0 BRA `(.L_x_2959) ;  /* 0x00000000003c0947 */ /* 0x000fea0003800000 */
[----:B------:R-:W3:Y:S02]  /*12150*/  LDCU UR5, c[0x0][0x440] ;  /* 0x00008800ff0577ac */ /* 0x000ee40008000800 */
[----:B---3--:R-:W-:-:S13]  /*12160*/  ISETP.GE.AND P0, PT, R12, UR5, PT ;  /* 0x000000050c007c0c */ /* 0x008fda000bf06270 */
[----:B------:R-:W-:Y:S05]  /*12170*/  @P0 BRA `(.L_x_2960) ;  /* 0x00000000002c0947 */ /* 0x000fea0003800000 */
[----:B------:R-:W3:Y:S01]  /*12180*/  LDC.64 R2, c[0x0][0x3b8] ;  /* 0x0000ee00ff027b82 */ /* 0x000ee20000000a00 */
[----:B------:R-:W-:Y:S02]  /*12190*/  MOV R16, R10 ;  /* 0x0000000a00107202 */ /* 0x000fe40000000f00 */
[----:B------:R-:W-:-:S03]  /*121a0*/  MOV R17, R11 ;  /* 0x0000000b00117202 */ /* 0x000fc60000000f00 */
        /* <DEDUP_REMOVED lines=8> */
.L_x_2960:
[----:B------:R3:W-:Y:S02]  /*12230*/  STS.128 [R249+0x6000], RZ ;  /* 0x006000fff9007388 */ /* 0x0007e40000000c00 */
.L_x_2959:
[----:B------:R-:W-:Y:S05]  /*12240*/  BSYNC.RECONVERGENT B0 ;  /* 0x0000000000007941 */ /* 0x000fea0003800200 */
.L_x_2958:
[----:B------:R-:W-:Y:S01]  /*12250*/  IADD3 R9, PT, PT, R136, 0x90, RZ ;  /* 0x0000009088097810 */ /* 0x000fe20007ffe0ff */
[----:B------:R-:W-:Y:S03]  /*12260*/  BSSY.RECONVERGENT B0, `(.L_x_2961) ;  /* 0x000000f000007945 */ /* 0x000fe60003800200 */
[----:B------:R-:W-:-:S13]  /*12270*/  ISETP.GE.AND P0, PT, R9, UR29, PT ;  /* 0x0000001d09007c0c */ /* 0x000fda000bf06270 */
        /* <DEDUP_REMOVED lines=12> */
.L_x_2963:
[----:B------:R1:W-:Y:S02]  /*12340*/  STS.128 [R249+0x6800], RZ ;  /* 0x006800fff9007388 */ /* 0x0003e40000000c00 */
.L_x_2962:
[----:B------:R-:W-:Y:S05]  /*12350*/  BSYNC.RECONVERGENT B0 ;  /* 0x0000000000007941 */ /* 0x000fea0003800200 */
.L_x_2961:
        /* <DEDUP_REMOVED lines=18> */
.L_x_2966:
[----:B------:R1:W-:Y:S02]  /*12480*/  STS.128 [R249+0x7000], RZ ;  /* 0x007000fff9007388 */ /* 0x0003e40000000c00 */
.L_x_2965:
[----:B------:R-:W-:Y:S05]  /*12490*/  BSYNC.RECONVERGENT B0 ;  /* 0x0000000000007941 */ /* 0x000fea0003800200 */
.L_x_2964:
[----:B---3--:R-:W-:Y:S01]  /*124a0*/  IADD3 R16, PT, PT, R136, 0xb0, RZ ;  /* 0x000000b088107810 */ /* 0x008fe20007ffe0ff */
        /* <DEDUP_REMOVED lines=17> */
.L_x_2969:
[----:B------:R3:W-:Y:S02]  /*125c0*/  STS.128 [R249+0x7800], RZ ;  /* 0x007800fff9007388 */ /* 0x0007e40000000c00 */
.L_x_2968:
[----:B------:R-:W-:Y:S05]  /*125d0*/  BSYNC.RECONVERGENT B0 ;  /* 0x0000000000007941 */ /* 0x000fea0003800200 */
.L_x_2967:
        /* <DEDUP_REMOVED lines=18> */
.L_x_2972:
[----:B------:R1:W-:Y:S02]  /*12700*/  STS.128 [R249+0x8000], RZ ;  /* 0x008000fff9007388 */ /* 0x0003e40000000c00 */
.L_x_2971:
[----:B------:R-:W-:Y:S05]  /*12710*/  BSYNC.RECONVERGENT B0 ;  /* 0x0000000000007941 */ /* 0x000fea0003800200 */
.L_x_2970:
        /* <DEDUP_REMOVED lines=8> */
[----:B----4-:R-:W-:Y:S02]  /*127a0*/  MOV R20, R10 ;  /* 0x0000000a00147202 */ /* 0x010fe40000000f00 */
        /* <DEDUP_REMOVED lines=9> */
.L_x_2975:
[----:B------:R3:W-:Y:S02]  /*12840*/  STS.128 [R249+0x8800], RZ ;  /* 0x008800fff9007388 */ /* 0x0007e40000000c00 */
.L_x_2974:
[----:B------:R-:W-:Y:S05]  /*12850*/  BSYNC.RECONVERGENT B0 ;  /* 0x0000000000007941 */ /* 0x000fea0003800200 */
.L_x_2973:
        /* <DEDUP_REMOVED lines=18> */
.L_x_2978:
[----:B------:R1:W-:Y:S02]  /*12980*/  STS.128 [R249+0x9000], RZ ;  /* 0x009000fff9007388 */ /* 0x0003e40000000c00 */
.L_x_2977:
[----:B------:R-:W-:Y:S05]  /*12990*/  BSYNC.RECONVERGENT B0 ;  /* 0x0000000000007941 */ /* 0x000fea0003800200 */
.L_x_2976:
[----:B------:R-:W-:Y:S01]  /*129a0*/  VIADD R136, R136, 0xf0 ;  /* 0x000000f088887836 */ /* 0x000fe20000000000 */
[----:B------:R-:W-:Y:S01]  /*129b0*/  BSSY.RECONVERGENT B0, `(.L_x_2979) ;  /* 0x0000011000007945 */ /* 0x000fe20003800200 */
[----:B------:R-:W-:-:S03]  /*129c0*/  SHF.R.U32.HI R164, RZ, 0x1, R59 ;  /* 0x00000001ffa47819 */ /* 0x000fc6000001163b */
[----:B------:R-:W-:-:S13]  /*129d0*/  ISETP.GE.AND P0, PT, R136, UR29, PT ;  /* 0x0000001d88007c0c */ /* 0x000fda000bf06270 */
[----:B------:R-:W-:Y:S05]  /*129e0*/  @P0 BRA `(.L_x_2980) ;  /* 0x0000000000340947 */ /* 0x000fea0003800000 */
[----:B------:R-:W5:Y:S02]  /*129f0*/  LDCU UR5, c[0x0][0x440] ;  /* 0x00008800ff0577ac */ /* 0x000f640008000800 */
[----:B-----5:R-:W-:-:S13]  /*12a00*/  ISETP.GE.AND P0, PT, R12, UR5, PT ;  /* 0x000000050c007c0c */ /* 0x020fda000bf06270 */
[----:B------:R-:W-:Y:S05]  /*12a10*/  @P0 BRA `(.L_x_2981) ;  /* 0x0000000000240947 */ /* 0x000fea0003800000 */
[----:B------:R-:W2:Y:S02]  /*12a20*/  LDC.64 R2, c[0x0][0x3b8] ;  /* 0x0000ee00ff027b82 */ /* 0x000ea40000000a00 */
        /* <DEDUP_REMOVED lines=8> */
.L_x_2981:
[----:B------:R1:W-:Y:S02]  /*12ab0*/  STS.128 [R249+0x9800], RZ ;  /* 0x009800fff9007388 */ /* 0x0003e40000000c00 */
.L_x_2980:
[----:B------:R-:W-:Y:S05]  /*12ac0*/  BSYNC.RECONVERGENT B0 ;  /* 0x0000000000007941 */ /* 0x000fea0003800200 */
.L_x_2979:
[----:B------:R-:W5:Y:S01]  /*12ad0*/  LDCU.64 UR14, c[0x0][0x540] ;  /* 0x0000a800ff0e77ac */ /* 0x000f620008000a00 */
[----:B------:R-:W0:Y:S01]  /*12ae0*/  LDGDEPBAR ;  /* 0x00000000000079af */ /* 0x000e220000000000 */
[----:B------:R-:W3:Y:S01]  /*12af0*/  LDCU.64 UR10, c[0x0][0x538] ;  /* 0x0000a700ff0a77ac */ /* 0x000ee20008000a00 */
[----:B------:R-:W-:Y:S01]  /*12b00*/  UMOV UR16, UR24 ;  /* 0x0000001800107c82 */ /* 0x000fe20008000000 */
[----:B------:R-:W-:Y:S01]  /*12b10*/  UMOV UR17, URZ ;  /* 0x000000ff00117c82 */ /* 0x000fe20008000000 */
[----:B------:R-:W4:Y:S01]  /*12b20*/  LDCU UR5, c[0x0][0x458] ;  /* 0x00008b00ff0577ac */ /* 0x000f220008000800 */
[----:B------:R-:W1:Y:S01]  /*12b30*/  LDCU UR9, c[0x0][0x508] ;  /* 0x0000a100ff0977ac */ /* 0x000e620008000800 */
[----:B-----5:R-:W-:-:S04]  /*12b40*/  UIMAD.WIDE.U32 UR16, UR23, UR14, UR16 ;  /* 0x0000000e171072a5 */ /* 0x020fc8000f8e0010 */
[----:B------:R-:W-:Y:S02]  /*12b50*/  UIMAD UR15, UR23, UR15, UR17 ;  /* 0x0000000f170f72a4 */ /* 0x000fe4000f8e0211 */
[----:B---3--:R-:W-:Y:S01]  /*12b60*/  ULEA UR10, UP0, UR16, UR10, 0x2 ;  /* 0x0000000a100a7291 */ /* 0x008fe2000f8010ff */
[----:B------:R-:W-:Y:S01]  /*12b70*/  IMAD.U32 R2, RZ, RZ, UR25 ;  /* 0x00000019ff027e24 */ /* 0x000fe2000f8e00ff */
[----:B------:R-:W-:Y:S01]  /*12b80*/  SHF.R.U32.HI R59, RZ, 0x2, R59 ;  /* 0x00000002ff3b7819 */ /* 0x000fe2000001163b */
[----:B------:R-:W-:-:S04]  /*12b90*/  DEPBAR.LE SB0, 0x0 ;  /* 0x000080000000791a */ /* 0x000fc80000000000 */
[----:B------:R-:W-:Y:S01]  /*12ba0*/  ULEA.HI.X UR11, UR16, UR11, UR15, 0x2, UP0 ;  /* 0x0000000b100b7291 */ /* 0x000fe200080f140f */
[----:B--2---:R-:W-:-:S05]  /*12bb0*/  IMAD.U32 R10, RZ, RZ, UR10 ;  /* 0x0000000aff0a7e24 */ /* 0x004fca000f8e00ff */
[----:B------:R-:W-:-:S05]  /*12bc0*/  IMAD.U32 R11, RZ, RZ, UR11 ;  /* 0x0000000bff0b7e24 */ /* 0x000fca000f8e00ff */
[----:B------:R-:W2:Y:S01]  /*12bd0*/  LDG.E R3, desc[UR6][R10.64] ;  /* 0x000000060a037981 */ /* 0x000ea2000c1e1900 */
[----:B----4-:R-:W2:Y:S01]  /*12be0*/  MUFU.RCP R0, UR5 ;  /* 0x0000000500007d08 */ /* 0x010ea20008001000 */
[----:B------:R-:W-:Y:S01]  /*12bf0*/  LOP3.LUT R59, R59, 0x7, RZ, 0xc0, !PT ;  /* 0x000000073b3b7812 */ /* 0x000fe200078ec0ff */
[----:B------:R-:W-:Y:S01]  /*12c00*/  BSSY.RECONVERGENT B0, `(.L_x_2982) ;  /* 0x0000015000007945 */ /* 0x000fe20003800200 */
[----:B------:R-:W-:Y:S01]  /*12c10*/  BAR.SYNC.DEFER_BLOCKING 0x0 ;  /* 0x0000000000007b1d */ /* 0x000fe20000010000 */
[----:B--2---:R-:W-:Y:S01]  /*12c20*/  FMUL.FTZ R0, R3, R0 ;  /* 0x0000000003007220 */ /* 0x004fe20000410000 */
[----:B------:R-:W-:-:S04]  /*12c30*/  LOP3.LUT R3, R164, 0x1f0, RZ, 0xc0, !PT ;  /* 0x000001f0a4037812 */ /* 0x000fc800078ec0ff */
[----:B------:R-:W-:Y:S02]  /*12c40*/  IADD3 R2, PT, PT, R3, 0x1, R2 ;  /* 0x0000000103027810 */ /* 0x000fe40007ffe002 */
[----:B------:R-:W-:Y:S01]  /*12c50*/  R2UR UR5, R0 ;  /* 0x00000000000572ca */ /* 0x000fe200000e0000 */
[----:B-1----:R-:W-:Y:S01]  /*12c60*/  IMAD.U32 R0, RZ, RZ, UR9 ;  /* 0x00000009ff007e24 */ /* 0x002fe2000f8e00ff */
[----:B------:R-:W-:-:S04]  /*12c70*/  IADD3 R59, PT, PT, R2, -UR21, R59 ;  /* 0x80000015023b7c10 */ /* 0x000fc8000fffe03b */
[----:B------:R-:W-:Y:S01]  /*12c80*/  IADD3 R0, PT, PT, R59, UR22, R0 ;  /* 0x000000163b007c10 */ /* 0x000fe2000fffe000 */
[----:B------:R-:W-:Y:S08]  /*12c90*/  @P2 BRA `(.L_x_2983) ;  /* 0x0000000000282947 */ /* 0x000ff00003800000 */
        /* <DEDUP_REMOVED lines=8> */
.L_x_2984:
[----:B------:R2:W-:Y:S01]  /*12d20*/  STS.128 [R249+0xa000], RZ ;  /* 0x00a000fff9007388 */ /* 0x0005e20000000c00 */
[----:B------:R-:W-:Y:S05]  /*12d30*/  BRA `(.L_x_2985) ;  /* 0x0000000000047947 */ /* 0x000fea0003800000 */
.L_x_2983:
[----:B------:R3:W-:Y:S02]  /*12d40*/  STS.128 [R249+0xa000], RZ ;  /* 0x00a000fff9007388 */ /* 0x0007e40000000c00 */
.L_x_2985:
[----:B------:R-:W-:Y:S05]  /*12d50*/  BSYNC.RECONVERGENT B0 ;  /* 0x0000000000007941 */ /* 0x000fea0003800200 */
.L_x_2982:
        /* <DEDUP_REMOVED lines=16> */
.L_x_2988:
[----:B------:R1:W-:Y:S02]  /*12e60*/  STS.128 [R249+0xa800], RZ ;  /* 0x00a800fff9007388 */ /* 0x0003e40000000c00 */
.L_x_2987:
[----:B------:R-:W-:Y:S05]  /*12e70*/  BSYNC.RECONVERGENT B0 ;  /* 0x0000000000007941 */ /* 0x000fea0003800200 */
.L_x_2986:
        /* <DEDUP_REMOVED lines=15> */
.L_x_2991:
[----:B------:R1:W-:Y:S02]  /*12f70*/  STS.128 [R249+0xb000], RZ ;  /* 0x00b000fff9007388 */ /* 0x0003e40000000c00 */
.L_x_2990:
[----:B------:R-:W-:Y:S05]  /*12f80*/  BSYNC.RECONVERGENT B0 ;  /* 0x0000000000007941 */ /* 0x000fea0003800200 */
.L_x_2989:
        /* <DEDUP_REMOVED lines=15> */
.L_x_2994:
[----:B------:R1:W-:Y:S02]  /*13080*/  STS.128 [R249+0xb800], RZ ;  /* 0x00b800fff9007388 */ /* 0x0003e40000000c00 */
.L_x_2993:
[----:B------:R-:W-:Y:S05]  /*13090*/  BSYNC.RECONVERGENT B0 ;  /* 0x0000000000007941 */ /* 0x000fea0003800200 */
.L_x_2992:
        /* <DEDUP_REMOVED lines=18> */
.L_x_2997:
[----:B------:R1:W-:Y:S02]  /*131c0*/  STS.128 [R249+0xc000], RZ ;  /* 0x00c000fff9007388 */ /* 0x0003e40000000c00 */
.L_x_2996:
[----:B------:R-:W-:Y:S05]  /*131d0*/  BSYNC.RECONVERGENT B0 ;  /* 0x0000000000007941 */ /* 0x000fea0003800200 */
.L_x_2995:
        /* <DEDUP_REMOVED lines=15> */
.L_x_3000:
[----:B------:R1:W-:Y:S02]  /*132d0*/  STS.128 [R249+0xc800], RZ ;  /* 0x00c800fff9007388 */ /* 0x0003e40000000c00 */
.L_x_2999:
[----:B------:R-:W-:Y:S05]  /*132e0*/  BSYNC.RECONVERGENT B0 ;  /* 0x0000000000007941 */ /* 0x000fea0003800200 */
.L_x_2998:
        /* <DEDUP_REMOVED lines=8> */
[----:B------:R-:W-:Y:S02]  /*13370*/  MOV R4, R10 ;  /* 0x0000000a00047202 */ /* 0x000fe40000000f00 */
        /* <DEDUP_REMOVED lines=9> */
.L_x_3003:
[----:B------:R1:W-:Y:S02]  /*13410*/  STS.128 [R249+0xd000], RZ ;  /* 0x00d000fff9007388 */ /* 0x0003e40000000c00 */
.L_x_3002:
[----:B------:R-:W-:Y:S05]  /*13420*/  BSYNC.RECONVERGENT B0 ;  /* 0x0000000000007941 */ /* 0x000fea0003800200 */
.L_x_3001:
        /* <DEDUP_REMOVED lines=18> */
.L_x_3006:
[----:B------:R1:W-:Y:S02]  /*13550*/  STS.128 [R249+0xd800], RZ ;  /* 0x00d800fff9007388 */ /* 0x0003e40000000c00 */
.L_x_3005:
[----:B------:R-:W-:Y:S05]  /*13560*/  BSYNC.RECONVERGENT B0 ;  /* 0x0000000000007941 */ /* 0x000fea0003800200 */
.L_x_3004:
        /* <DEDUP_REMOVED lines=18> */
.L_x_3009:
[----:B------:R1:W-:Y:S02]  /*13690*/  STS.128 [R249+0xe000], RZ ;  /* 0x00e000fff9007388 */ /* 0x0003e40000000c00 */
.L_x_3008:
[----:B------:R-:W-:Y:S05]  /*136a0*/  BSYNC.RECONVERGENT B0 ;  /* 0x0000000000007941 */ /* 0x000fea0003800200 */
.L_x_3007:
        /* <DEDUP_REMOVED lines=15> */
.L_x_3012:
[----:B------:R1:W-:Y:S02]  /*137a0*/  STS.128 [R249+0xe800], RZ ;  /* 0x00e800fff9007388 */ /* 0x0003e40000000c00 */
.L_x_3011:
[----:B------:R-:W-:Y:S05]  /*137b0*/  BSYNC.RECONVERGENT B0 ;  /* 0x0000000000007941 */ /* 0x000fea0003800200 */
.L_x_3010:
        /* <DEDUP_REMOVED lines=18> */
.L_x_3015:
[----:B------:R1:W-:Y:S02]  /*138e0*/  STS.128 [R249+0xf000], RZ ;  /* 0x00f000fff9007388 */ /* 0x0003e40000000c00 */
.L_x_3014:
[----:B------:R-:W-:Y:S05]  /*138f0*/  BSYNC.RECONVERGENT B0 ;  /* 0x0000000000007941 */ /* 0x000fea0003800200 */
.L_x_3013:
        /* <DEDUP_REMOVED lines=18> */
.L_x_3018:
[----:B------:R1:W-:Y:S02]  /*13a20*/  STS.128 [R249+0xf800], RZ ;  /* 0x00f800fff9007388 */ /* 0x0003e40000000c00 */
.L_x_3017:
[----:B------:R-:W-:Y:S05]  /*13a30*/  BSYNC.RECONVERGENT B0 ;  /* 0x0000000000007941 */ /* 0x000fea0003800200 */
.L_x_3016:
        /* <DEDUP_REMOVED lines=18> */
.L_x_3021:
[----:B------:R1:W-:Y:S02]  /*13b60*/  STS.128 [R249+0x10000], RZ ;  /* 0x010000fff9007388 */ /* 0x0003e40000000c00 */
.L_x_3020:
[----:B------:R-:W-:Y:S05]  /*13b70*/  BSYNC.RECONVERGENT B0 ;  /* 0x0000000000007941 */ /* 0x000fea0003800200 */
.L_x_3019:
        /* <DEDUP_REMOVED lines=18> */
.L_x_3024:
[----:B------:R1:W-:Y:S02]  /*13ca0*/  STS.128 [R249+0x10800], RZ ;  /* 0x010800fff9007388 */ /* 0x0003e40000000c00 */
.L_x_3023:
[----:B------:R-:W-:Y:S05]  /*13cb0*/  BSYNC.RECONVERGENT B0 ;  /* 0x0000000000007941 */ /* 0x000fea0003800200 */
.L_x_3022:
        /* <DEDUP_REMOVED lines=18> */
.L_x_3027:
[----:B------:R1:W-:Y:S02]  /*13de0*/  STS.128 [R249+0x11000], RZ ;  /* 0x011000fff9007388 */ /* 0x0003e40000000c00 */
.L_x_3026:
[----:B------:R-:W-:Y:S05]  /*13df0*/  BSYNC.RECONVERGENT B0 ;  /* 0x0000000000007941 */ /* 0x000fea0003800200 */
.L_x_3025:
        /* <DEDUP_REMOVED lines=16> */
.L_x_3030:
[----:B------:R1:W-:Y:S02]  /*13f00*/  STS.128 [R249+0x11800], RZ ;  /* 0x011800fff9007388 */ /* 0x0003e40000000c00 */
.L_x_3029:
[----:B------:R-:W-:Y:S05]  /*13f10*/  BSYNC.RECONVERGENT B0 ;  /* 0x0000000000007941 */ /* 0x000fea0003800200 */
.L_x_3028:
[----:B------:R-:W5:Y:S01]  /*13f20*/  S2R R237, SR_TID.X ;  /* 0x0000000000ed7919 */ /* 0x000f620000002100 */
[----:B------:R-:W-:Y:S01]  /*13f30*/  IMAD.MOV.U32 R176, RZ, RZ, 0x20 ;  /* 0x00000020ffb07424 */ /* 0x000fe200078e00ff */
[----:B------:R-:W2:Y:S01]  /*13f40*/  LDCU UR10, c[0x0][0x50c] ;  /* 0x0000a180ff0a77ac */ /* 0x000ea20008000800 */
[----:B------:R-:W-:Y:S01]  /*13f50*/  IMAD.MOV.U32 R188, RZ, RZ, 0x40 ;  /* 0x00000040ffbc7424 */ /* 0x000fe200078e00ff */
[----:B------:R-:W-:Y:S01]  /*13f60*/  VIMNMX R209, PT, PT, R0, UR22, PT ;  /* 0x0000001600d17c48 */ /* 0x000fe2000bfe0100 */
[----:B------:R-:W0:Y:S01]  /*13f70*/  LDGDEPBAR ;  /* 0x00000000000079af */ /* 0x000e220000000000 */
[----:B------:R-:W-:Y:S02]  /*13f80*/  UIADD3 UR9, UPT, UPT, UR26, -0x100, URZ ;  /* 0xffffff001a097890 */ /* 0x000fe4000fffe0ff */
[----:B------:R-:W-:Y:S01]  /*13f90*/  UISETP.NE.AND UP1, UPT, UR4, 0x1, UPT ;  /* 0x000000010400788c */ /* 0x000fe2000bf25270 */
[C---:B-----5:R-:W-:Y:S01]  /*13fa0*/  IMAD.SHL.U32 R177, R237.reuse, 0x40, RZ ;  /* 0x00000040edb17824 */ /* 0x060fe200078e00ff */
[C---:B------:R-:W-:Y:S01]  /*13fb0*/  LOP3.LUT R2, R237.reuse, 0x8, RZ, 0xc0, !PT ;  /* 0x00000008ed027812 */ /* 0x040fe200078ec0ff */
[C---:B------:R-:W-:Y:S01]  /*13fc0*/  IMAD.SHL.U32 R238, R237.reuse, 0x8, RZ ;  /* 0x00000008edee7824 */ /* 0x040fe200078e00ff */
[C---:B------:R-:W-:Y:S01]  /*13fd0*/  LOP3.LUT P0, RZ, R237.reuse, 0x2, RZ, 0xc0, !PT ;  /* 0x00000002edff7812 */ /* 0x040fe2000780c0ff */
[----:B------:R-:W-:Y:S01]  /*13fe0*/  IMAD.SHL.U32 R239, R237, 0x20, RZ ;  /* 0x00000020edef7824 */ /* 0x000fe200078e00ff */
[----:B------:R-:W-:-:S02]  /*13ff0*/  LOP3.LUT R3, R177, 0x1c0, RZ, 0xc0, !PT ;  /* 0x000001c0b1037812 */ /* 0x000fc400078ec0ff */
[----:B------:R-:W-:Y:S02]  /*14000*/  LOP3.LUT R238, R238, 0x38, RZ, 0xc0, !PT ;  /* 0x00000038eeee7812 */ /* 0x000fe400078ec0ff */
[----:B------:R-:W-:Y:S02]  /*14010*/  LOP3.LUT R239, R239, 0x7c00, RZ, 0xc0, !PT ;  /* 0x00007c00efef7812 */ /* 0x000fe400078ec0ff */
[----:B------:R-:W-:Y:S02]  /*14020*/  LOP3.LUT R166, R177, 0x200, RZ, 0xc0, !PT ;  /* 0x00000200b1a67812 */ /* 0x000fe400078ec0ff */
[----:B------:R-:W-:Y:S02]  /*14030*/  LOP3.LUT R3, R3, 0x8, R164, 0xf8, !PT ;  /* 0x0000000803037812 */ /* 0x000fe400078ef8a4 */
[----:B-1----:R-:W-:Y:S02]  /*14040*/  LOP3.LUT R5, R2, 0x1c0, R177, 0xf8, !PT ;  /* 0x000001c002057812 */ /* 0x002fe400078ef8b1 */
[----:B------:R-:W-:-:S02]  /*14050*/  LOP3.LUT R2, R166, R239, RZ, 0xfc, !PT ;  /* 0x000000efa6027212 */ /* 0x000fc400078efcff */
[-C--:B------:R-:W-:Y:S02]  /*14060*/  LOP3.LUT R3, R3, R238.reuse, RZ, 0x3c, !PT ;  /* 0x000000ee03037212 */ /* 0x080fe400078e3cff */
[----:B------:R-:W-:Y:S02]  /*14070*/  LOP3.LUT R16, R177, 0x400, RZ, 0xc0, !PT ;  /* 0x00000400b1107812 */ /* 0x000fe400078ec0ff */
[----:B------:R-:W-:Y:S02]  /*14080*/  LOP3.LUT R5, R5, R238, RZ, 0x3c, !PT ;  /* 0x000000ee05057212 */ /* 0x000fe400078e3cff */
[----:B------:R-:W-:Y:S02]  /*14090*/  LOP3.LUT R179, R2, R3, RZ, 0xfc, !PT ;  /* 0x0000000302b37212 */ /* 0x000fe400078efcff */
[----:B------:R-:W-:Y:S01]  /*140a0*/  SEL R178, R176, 0xffffffe0, !P0 ;  /* 0xffffffe0b0b27807 */ /* 0x000fe20004000000 */
[----:B------:R-:W-:Y:S01]  /*140b0*/  IMAD R16, R5, 0x2, R16 ;  /* 0x0000000205107824 */ /* 0x000fe200078e0210 */
[----:B------:R-:W-:-:S02]  /*140c0*/  LEA R179, R179, UR8, 0x1 ;  /* 0x00000008b3b37c11 */ /* 0x000fc4000f8e08ff */
[----:B------:R-:W-:Y:S01]  /*140d0*/  LOP3.LUT P0, RZ, R237, 0x4, RZ, 0xc0, !PT ;  /* 0x00000004edff7812 */ /* 0x000fe2000780c0ff */
[----:B------:R-:W-:Y:S01]  /*140e0*/  VIADD R167, R16, UR8 ;  /* 0x0000000810a77c36 */ /* 0x000fe20008000000 */
[----:B------:R-:W-:Y:S01]  /*140f0*/  LDSM.16.M88.4 R4, [R16+UR8+0x2000] ;  /* 0x002000081004783b */ /* 0x000fe20008000200 */
[--C-:B------:R-:W-:Y:S01]  /*14100*/  IMAD.IADD R172, R179, 0x1, R178.reuse ;  /* 0x00000001b3ac7824 */ /* 0x100fe200078e02b2 */
[----:B------:R-:W-:Y:S01]  /*14110*/  SEL R188, R188, 0xffffffc0, !P0 ;  /* 0xffffffc0bcbc7807 */ /* 0x000fe20004000000 */
[C---:B------:R-:W-:Y:S01]  /*14120*/  IMAD.IADD R2, R167.reuse, 0x1, R178 ;  /* 0x00000001a7027824 */ /* 0x040fe200078e02b2 */
[----:B------:R1:W5:Y:S03]  /*14130*/  LDSM.16.M88.4 R12, [R179] ;  /* 0x00000000b30c783b */ /* 0x0003660000000200 */
[--C-:B------:R-:W-:Y:S01]  /*14140*/  IMAD.IADD R165, R167, 0x1, R188.reuse ;  /* 0x00000001a7a57824 */ /* 0x100fe200078e02bc */
[----:B------:R-:W-:Y:S04]  /*14150*/  LDSM.16.M88.4 R132, [R2+0x2000] ;  /* 0x002000000284783b */ /* 0x000fe80000000200 */
[----:B------:R-:W-:Y:S04]  /*14160*/  LDSM.16.M88.4 R172, [R172] ;  /* 0x00000000acac783b */ /* 0x000fe80000000200 */
[----:B------:R-:W3:Y:S04]  /*14170*/  LDSM.16.M88.4 R124, [R16+UR8+0x2800] ;  /* 0x00280008107c783b */ /* 0x000ee80008000200 */
[----:B------:R-:W4:Y:S04]  /*14180*/  LDSM.16.M88.4 R116, [R16+UR8+0x3000] ;  /* 0x003000081074783b */ /* 0x000f280008000200 */
[----:B------:R-:W2:Y:S01]  /*14190*/  LDSM.16.M88.4 R108, [R16+UR8+0x3800] ;  /* 0x00380008106c783b */ /* 0x000ea20008000200 */
[----:B-1----:R-:W-:-:S03]  /*141a0*/  IMAD.IADD R179, R179, 0x1, R188 ;  /* 0x00000001b3b37824 */ /* 0x002fc600078e02bc */
[----:B------:R-:W1:Y:S04]  /*141b0*/  LDSM.16.M88.4 R100, [R16+UR8+0x4000] ;  /* 0x004000081064783b */ /* 0x000e680008000200 */
[----:B------:R-:W1:Y:S04]  /*141c0*/  LDSM.16.M88.4 R92, [R16+UR8+0x4800] ;  /* 0x00480008105c783b */ /* 0x000e680008000200 */
[----:B------:R-:W1:Y:S04]  /*141d0*/  LDSM.16.M88.4 R84, [R16+UR8+0x5000] ;  /* 0x005000081054783b */ /* 0x000e680008000200 */
[----:B------:R-:W1:Y:S04]  /*141e0*/  LDSM.16.M88.4 R76, [R16+UR8+0x5800] ;  /* 0x00580008104c783b */ /* 0x000e680008000200 */
[----:B------:R-:W1:Y:S01]  /*141f0*/  LDSM.16.M88.4 R68, [R16+UR8+0x6000] ;  /* 0x006000081044783b */ /* 0x000e620008000200 */
[C---:B-----5:R-:W-:Y:S03]  /*14200*/  HMMA.16816.F32 R8, R12.reuse, R4, RZ ;  /* 0x000000040c08723c */ /* 0x060fe600000018ff */
[----:B------:R-:W5:Y:S04]  /*14210*/  LDSM.16.M88.4 R60, [R16+UR8+0x6800] ;  /* 0x00680008103c783b */ /* 0x000f680008000200 */
[----:B------:R-:W5:Y:S01]  /*14220*/  LDSM.16.M88.4 R52, [R16+UR8+0x7000] ;  /* 0x007000081034783b */ /* 0x000f620008000200 */
[C---:B------:R-:W-:Y:S03]  /*14230*/  HMMA.16816.F32 R4, R12.reuse, R6, RZ ;  /* 0x000000060c04723c */ /* 0x040fe600000018ff */
[----:B------:R-:W5:Y:S04]  /*14240*/  LDSM.16.M88.4 R44, [R16+UR8+0x7800] ;  /* 0x00780008102c783b */ /* 0x000f680008000200 */
[----:B------:R-:W5:Y:S01]  /*14250*/  LDSM.16.M88.4 R36, [R16+UR8+0x8000] ;  /* 0x008000081024783b */ /* 0x000f620008000200 */
[----:B---3--:R-:W-:Y:S03]  /*14260*/  HMMA.16816.F32 R128, R12, R124, RZ ;  /* 0x0000007c0c80723c */ /* 0x008fe600000018ff */
[----:B------:R-:W3:Y:S04]  /*14270*/  LDSM.16.M88.4 R28, [R16+UR8+0x8800] ;  /* 0x00880008101c783b */ /* 0x000ee80008000200 */
[----:B------:R-:W3:Y:S01]  /*14280*/  LDSM.16.M88.4 R20, [R16+UR8+0x9000] ;  /* 0x009000081014783b */ /* 0x000ee20008000200 */
[C---:B------:R-:W-:Y:S03]  /*14290*/  HMMA.16816.F32 R8, R172.reuse, R132, R8 ;  /* 0x00000084ac08723c */ /* 0x040fe60000001808 */
[----:B------:R-:W3:Y:S04]  /*142a0*/  LDSM.16.M88.4 R136, [R16+UR8+0x9800] ;  /* 0x009800081088783b */ /* 0x000ee80008000200 */
[----:B------:R-:W-:Y:S01]  /*142b0*/  LDSM.16.M88.4 R156, [R2+0x3800] ;  /* 0x00380000029c783b */ /* 0x000fe20000000200 */
[----:B------:R-:W-:Y:S03]  /*142c0*/  HMMA.16816.F32 R4, R172, R134, R4 ;  /* 0x00000086ac04723c */ /* 0x000fe60000001804 */
[----:B------:R-:W3:Y:S04]  /*142d0*/  LDSM.16.M88.4 R132, [R2+0x6800] ;  /* 0x006800000284783b */ /* 0x000ee80000000200 */
[----:B------:R-:W3:Y:S01]  /*142e0*/  LDSM.16.M88.4 R152, [R2+0x4000] ;  /* 0x004000000298783b */ /* 0x000ee20000000200 */
[C---:B----4-:R-:W-:Y:S03]  /*142f0*/  HMMA.16816.F32 R120, R12.reuse, R116, RZ ;  /* 0x000000740c78723c */ /* 0x050fe600000018ff */
[----:B------:R-:W4:Y:S04]  /*14300*/  LDSM.16.M88.4 R168, [R2+0x2800] ;  /* 0x0028000002a8783b */ /* 0x000f280000000200 */
[----:B------:R-:W4:Y:S01]  /*14310*/  LDSM.16.M88.4 R160, [R2+0x3000] ;  /* 0x0030000002a0783b */ /* 0x000f220000000200 */
[C---:B--2---:R-:W-:Y:S03]  /*14320*/  HMMA.16816.F32 R112, R12.reuse, R108, RZ ;  /* 0x0000006c0c70723c */ /* 0x044fe600000018ff */
[----:B------:R-:W2:Y:S04]  /*14330*/  LDSM.16.M88.4 R144, [R2+0x5000] ;  /* 0x005000000290783b */ /* 0x000ea80000000200 */
[----:B------:R-:W2:Y:S01]  /*14340*/  LDSM.16.M88.4 R140, [R2+0x5800] ;  /* 0x00580000028c783b */ /* 0x000ea20000000200 */
[C---:B-1----:R-:W-:Y:S03]  /*14350*/  HMMA.16816.F32 R104, R12.reuse, R100, RZ ;  /* 0x000000640c68723c */ /* 0x042fe600000018ff */
[----:B------:R-:W-:Y:S05]  /*14360*/  LDSM.16.M88.4 R148, [R2+0x4800] ;  /* 0x004800000294783b */ /* 0x000fea0000000200 */
[C---:B------:R-:W-:Y:S08]  /*14370*/  HMMA.16816.F32 R96, R12.reuse, R92, RZ ;  /* 0x0000005c0c60723c */ /* 0x040ff000000018ff */
[C---:B------:R-:W-:Y:S08]  /*14380*/  HMMA.16816.F32 R88, R12.reuse, R84, RZ ;  /* 0x000000540c58723c */ /* 0x040ff000000018ff */
[C---:B------:R-:W-:Y:S08]  /*14390*/  HMMA.16816.F32 R80, R12.reuse, R76, RZ ;  /* 0x0000004c0c50723c */ /* 0x040ff000000018ff */
[C---:B------:R-:W-:Y:S08]  /*143a0*/  HMMA.16816.F32 R72, R12.reuse, R68, RZ ;  /* 0x000000440c48723c */ /* 0x040ff000000018ff */
[C---:B-----5:R-:W-:Y:S08]  /*143b0*/  HMMA.16816.F32 R64, R12.reuse, R60, RZ ;  /* 0x0000003c0c40723c */ /* 0x060ff000000018ff */
        /* <DEDUP_REMOVED lines=30> */
[----:B------:R-:W5:Y:S07]  /*145a0*/  LDSM.16.M88.4 R152, [R179] ;  /* 0x00000000b398783b */ /* 0x000f6e0000000200 */
        /* <DEDUP_REMOVED lines=17> */
[----:B------:R-:W2:Y:S07]  /*146c0*/  LDSM.16.M88.4 R148, [R165+0x2000] ;  /* 0x00200000a594783b */ /* 0x000eae0000000200 */
[C---:B---3--:R-:W-:Y:S08]  /*146d0*/  HMMA.16816.F32 R32, R172.reuse, R132, R32 ;  /* 0x00000084ac20723c */ /* 0x048ff00000001820 */
[----:B------:R-:W-:Y:S01]  /*146e0*/  HMMA.16816.F32 R28, R172, R134, R28 ;  /* 0x00000086ac1c723c */ /* 0x000fe2000000181c */
[----:B------:R-:W3:Y:S07]  /*146f0*/  LDSM.16.M88.4 R132, [R165+0x3000] ;  /* 0x00300000a584783b */ /* 0x000eee0000000200 */
[----:B-----5:R-:W-:Y:S01]  /*14700*/  HMMA.16816.F32 R128, R152, R156, R128 ;  /* 0x0000009c9880723c */ /* 0x020fe20000001880 */
[----:B------:R-:W-:-:S07]  /*14710*/  IMAD.IADD R156, R178, 0x1, R179 ;  /* 0x00000001b29c7824 */ /* 0x000fce00078e02b3 */
[C---:B----4-:R-:W-:Y:S08]  /*14720*/  HMMA.16816.F32 R56, R172.reuse, R168, R56 ;  /* 0x000000a8ac38723c */ /* 0x050ff00000001838 */
        /* <DEDUP_REMOVED lines=13> */
[----:B------:R-:W-:Y:S01]  /*14800*/  IMAD.IADD R172, R178, 0x1, R165 ;  /* 0x00000001b2ac7824 */ /* 0x000fe200078e02a5 */
[----:B------:R-:W1:Y:S06]  /*14810*/  LDSM.16.M88.4 R144, [R165+0x4000] ;  /* 0x00400000a590783b */ /* 0x000e6c0000000200 */
[C---:B--2---:R-:W-:Y:S08]  /*14820*/  HMMA.16816.F32 R8, R152.reuse, R148, R8 ;  /* 0x000000949808723c */ /* 0x044ff00000001808 */
[C---:B------:R-:W-:Y:S01]  /*14830*/  HMMA.16816.F32 R4, R152.reuse, R150, R4 ;  /* 0x000000969804723c */ /* 0x040fe20000001804 */
[----:B------:R-:W-:Y:S07]  /*14840*/  LDSM.16.M88.4 R148, [R172+0x2000] ;  /* 0x00200000ac94783b */ /* 0x000fee0000000200 */
[C---:B------:R-:W-:Y:S01]  /*14850*/  HMMA.16816.F32 R124, R152.reuse, R158, R124 ;  /* 0x0000009e987c723c */ /* 0x040fe2000000187c */
[----:B------:R-:W2:Y:S07]  /*14860*/  LDSM.16.M88.4 R156, [R156] ;  /* 0x000000009c9c783b */ /* 0x000eae0000000200 */
[C---:B---3--:R-:W-:Y:S08]  /*14870*/  HMMA.16816.F32 R120, R152.reuse, R132, R120 ;  /* 0x000000849878723c */ /* 0x048ff00000001878 */
[C---:B------:R-:W-:Y:S01]  /*14880*/  HMMA.16816.F32 R116, R152.reuse, R134, R116 ;  /* 0x000000869874723c */ /* 0x040fe20000001874 */
[----:B------:R-:W3:Y:S07]  /*14890*/  LDSM.16.M88.4 R132, [R165+0x6000] ;  /* 0x00600000a584783b */ /* 0x000eee0000000200 */
[C---:B-1----:R-:W-:Y:S08]  /*148a0*/  HMMA.16816.F32 R104, R152.reuse, R144, R104 ;  /* 0x000000909868723c */ /* 0x042ff00000001868 */
[C---:B------:R-:W-:Y:S01]  /*148b0*/  HMMA.16816.F32 R100, R152.reuse, R146, R100 ;  /* 0x000000929864723c */ /* 0x040fe20000001864 */
[----:B------:R-:W1:Y:S07]  /*148c0*/  LDSM.16.M88.4 R144, [R172+0x2800] ;  /* 0x00280000ac90783b */ /* 0x000e6e0000000200 */
[----:B------:R-:W-:Y:S08]  /*148d0*/  HMMA.16816.F32 R112, R152, R136, R112 ;  /* 0x000000889870723c */ /* 0x000ff00000001870 */
[C---:B--2---:R-:W-:Y:S08]  /*148e0*/  HMMA.16816.F32 R8, R156.reuse, R148, R8 ;  /* 0x000000949c08723c */ /* 0x044ff00000001808 */
[----:B------:R-:W-:Y:S08]  /*148f0*/  HMMA.16816.F32 R4, R156, R150, R4 ;  /* 0x000000969c04723c */ /* 0x000ff00000001804 */
[----:B---3--:R-:W-:Y:S03]  /*14900*/  HMMA.16816.F32 R72, R152, R132, R72 ;  /* 0x000000849848723c */ /* 0x008fe60000001848 */
[----:B------:R-:W-:Y:S01]  /*14910*/  FMUL.FTZ R2, R8, UR10 ;  /* 0x0000000a08027c20 */ /* 0x000fe20008410000 */
[----:B------:R-:W-:Y:S01]  /*14920*/  FMUL.FTZ R148, R9, UR10 ;  /* 0x0000000a09947c20 */ /* 0x000fe20008410000 */
[----:B------:R-:W-:Y:S01]  /*14930*/  FMUL.FTZ R149, R10, UR10 ;  /* 0x0000000a0a957c20 */ /* 0x000fe20008410000 */
[----:B------:R-:W-:-:S02]  /*14940*/  FMUL.FTZ R150, R11, UR10 ;  /* 0x0000000a0b967c20 */ /* 0x000fc40008410000 */
[C---:B------:R-:W-:Y:S01]  /*14950*/  HMMA.16816.F32 R68, R152.reuse, R134, R68 ;  /* 0x000000869844723c */ /* 0x040fe20000001844 */
[----:B------:R-:W2:Y:S01]  /*14960*/  LDSM.16.M88.4 R132, [R165+0x7800] ;  /* 0x00780000a584783b */ /* 0x000ea20000000200 */
[----:B------:R-:W-:Y:S01]  /*14970*/  MUFU.TANH R148, R148 ;  /* 0x0000009400947308 */ /* 0x000fe20000002400 */
[----:B------:R-:W-:Y:S02]  /*14980*/  FMUL.FTZ R4, R4, UR10 ;  /* 0x0000000a04047c20 */ /* 0x000fe40008410000 */
[----:B------:R-:W3:Y:S03]  /*14990*/  LDSM.16.M88.4 R8, [R165+0x8000] ;  /* 0x00800000a508783b */ /* 0x000ee60000000200 */
[----:B------:R-:W-:Y:S01]  /*149a0*/  HMMA.16816.F32 R108, R152, R138, R108 ;  /* 0x0000008a986c723c */ /* 0x000fe2000000186c */
[----:B------:R-:W4:Y:S01]  /*149b0*/  LDSM.16.M88.4 R136, [R165+0x6800] ;  /* 0x00680000a588783b */ /* 0x000f220000000200 */
[----:B------:R5:W-:Y:S06]  /*149c0*/  MUFU.TANH R151, R4 ;  /* 0x0000000400977308 */ /* 0x000bec0000002400 */
[----:B-1----:R-:W-:Y:S01]  /*149d0*/  HMMA.16816.F32 R128, R156, R144, R128 ;  /* 0x000000909c80723c */ /* 0x002fe20000001880 */
[----:B------:R-:W-:Y:S01]  /*149e0*/  FMUL.FTZ R144, R5, UR10 ;  /* 0x0000000a05907c20 */ /* 0x000fe20008410000 */
[----:B------:R-:W-:Y:S01]  /*149f0*/  FMUL.FTZ R145, R6, UR10 ;  /* 0x0000000a06917c20 */ /* 0x000fe20008410000 */
[----:B------:R-:W-:Y:S05]  /*14a00*/  MUFU.TANH R149, R149 ;  /* 0x0000009500957308 */ /* 0x000fea0000002400 */
[C---:B------:R-:W-:Y:S03]  /*14a10*/  HMMA.16816.F32 R96, R152.reuse, R140, R96 ;  /* 0x0000008c9860723c */ /* 0x040fe60000001860 */
[----:B------:R-:W-:Y:S05]  /*14a20*/  MUFU.TANH R150, R150 ;  /* 0x0000009600967308 */ /* 0x000fea0000002400 */
[----:B------:R-:W-:Y:S01]  /*14a30*/  HMMA.16816.F32 R92, R152, R142, R92 ;  /* 0x0000008e985c723c */ /* 0x000fe2000000185c */
[----:B------:R-:W-:Y:S02]  /*14a40*/  LDSM.16.M88.4 R140, [R165+0x7000] ;  /* 0x00700000a58c783b */ /* 0x000fe40000000200 */
[----:B------:R-:W-:Y:S01]  /*14a50*/  FMUL.FTZ R128, R128, UR10 ;  /* 0x0000000a80807c20 */ /* 0x000fe20008410000 */
[----:B------:R-:W-:Y:S01]  /*14a60*/  FMUL.FTZ R129, R129, UR10 ;  /* 0x0000000a81817c20 */ /* 0x000fe20008410000 */
[----:B------:R-:W-:Y:S03]  /*14a70*/  MUFU.TANH R144, R144 ;  /* 0x0000009000907308 */ /* 0x000fe60000002400 */
[----:B------:R-:W-:Y:S01]  /*14a80*/  HMMA.16816.F32 R124, R156, R146, R124 ;  /* 0x000000929c7c723c */ /* 0x000fe2000000187c */
[----:B------:R-:W-:-:S04]  /*14a90*/  FMUL.FTZ R146, R131, UR10 ;  /* 0x0000000a83927c20 */ /* 0x000fc80008410000 */
[----:B------:R-:W-:Y:S03]  /*14aa0*/  MUFU.TANH R145, R145 ;  /* 0x0000009100917308 */ /* 0x000fe60000002400 */
[C---:B--2---:R-:W-:Y:S01]  /*14ab0*/  HMMA.16816.F32 R48, R152.reuse, R132, R48 ;  /* 0x000000849830723c */ /* 0x044fe20000001830 */
[----:B------:R-:W-:Y:S02]  /*14ac0*/  FMUL.FTZ R132, R7, UR10 ;  /* 0x0000000a07847c20 */ /* 0x000fe40008410000 */
[----:B-----5:R-:W1:Y:S02]  /*14ad0*/  LDSM.16.M88.4 R4, [R165+0x9000] ;  /* 0x00900000a504783b */ /* 0x020e640000000200 */
[----:B------:R-:W-:Y:S03]  /*14ae0*/  MUFU.TANH R133, R128 ;  /* 0x0000008000857308 */ /* 0x000fe60000002400 */
[C---:B---3--:R-:W-:Y:S05]  /*14af0*/  HMMA.16816.F32 R40, R152.reuse, R8, R40 ;  /* 0x000000089828723c */ /* 0x048fea0000001828 */
[----:B------:R-:W-:Y:S03]  /*14b00*/  MUFU.TANH R132, R132 ;  /* 0x0000008400847308 */ /* 0x000fe60000002400 */
[C---:B------:R-:W-:Y:S01]  /*14b10*/  HMMA.16816.F32 R36, R152.reuse, R10, R36 ;  /* 0x0000000a9824723c */ /* 0x040fe20000001824 */
[----:B------:R-:W2:Y:S04]  /*14b20*/  LDSM.16.M88.4 R8, [R165+0x9800] ;  /* 0x00980000a508783b */ /* 0x000ea80000000200 */
[----:B------:R-:W-:Y:S03]  /*14b30*/  MUFU.TANH R146, R146 ;  /* 0x0000009200927308 */ /* 0x000fe60000002400 */
[C---:B----4-:R-:W-:Y:S05]  /*14b40*/  HMMA.16816.F32 R64, R152.reuse, R136, R64 ;  /* 0x000000889840723c */ /* 0x050fea0000001840 */
[----:B------:R-:W-:Y:S03]  /*14b50*/  MUFU.TANH R2, R2 ;  /* 0x0000000200027308 */ /* 0x000fe60000002400 */
[C---:B------:R-:W-:Y:S01]  /*14b60*/  HMMA.16816.F32 R60, R152.reuse, R138, R60 ;  /* 0x0000008a983c723c */ /* 0x040fe2000000183c */
[----:B------:R-:W3:Y:S07]  /*14b70*/  LDSM.16.M88.4 R136, [R165+0x8800] ;  /* 0x00880000a588783b */ /* 0x000eee0000000200 */
[----:B------:R-:W-:Y:S01]  /*14b80*/  HMMA.16816.F32 R44, R152, R134, R44 ;  /* 0x00000086982c723c */ /* 0x000fe2000000182c */
[----:B------:R4:W-:Y:S01]  /*14b90*/  MUFU.TANH R134, R129 ;  /* 0x0000008100867308 */ /* 0x0009e20000002400 */
[----:B------:R-:W-:-:S06]  /*14ba0*/  FMUL.FTZ R135, R130, UR10 ;  /* 0x0000000a82877c20 */ /* 0x000fcc0008410000 */
[C---:B-1----:R-:W-:Y:S01]  /*14bb0*/  HMMA.16816.F32 R24, R152.reuse, R4, R24 ;  /* 0x000000049818723c */ /* 0x042fe20000001818 */
[----:B------:R-:W-:Y:S07]  /*14bc0*/  MUFU.TANH R135, R135 ;  /* 0x0000008700877308 */ /* 0x000fee0000002400 */
[C---:B------:R-:W-:Y:S01]  /*14bd0*/  HMMA.16816.F32 R20, R152.reuse, R6, R20 ;  /* 0x000000069814723c */ /* 0x040fe20000001814 */
[----:B------:R-:W-:Y:S04]  /*14be0*/  LDSM.16.M88.4 R4, [R172+0x4800] ;  /* 0x00480000ac04783b */ /* 0x000fe80000000200 */
[----:B----4-:R-:W1:Y:S03]  /*14bf0*/  LDSM.16.M88.4 R128, [R172+0x3800] ;  /* 0x00380000ac80783b */ /* 0x010e660000000200 */
[C---:B--2---:R-:W-:Y:S08]  /*14c00*/  HMMA.16816.F32 R16, R152.reuse, R8, R16 ;  /* 0x000000089810723c */ /* 0x044ff00000001810 */
[C---:B------:R-:W-:Y:S01]  /*14c10*/  HMMA.16816.F32 R12, R152.reuse, R10, R12 ;  /* 0x0000000a980c723c */ /* 0x040fe2000000180c */
[----:B------:R-:W2:Y:S07]  /*14c20*/  LDSM.16.M88.4 R8, [R172+0x5000] ;  /* 0x00500000ac08783b */ /* 0x000eae0000000200 */
[C---:B------:R-:W-:Y:S08]  /*14c30*/  HMMA.16816.F32 R56, R152.reuse, R140, R56 ;  /* 0x0000008c9838723c */ /* 0x040ff00000001838 */
[C---:B------:R-:W-:Y:S01]  /*14c40*/  HMMA.16816.F32 R52, R152.reuse, R142, R52 ;  /* 0x0000008e9834723c */ /* 0x040fe20000001834 */
[----:B------:R-:W4:Y:S07]  /*14c50*/  LDSM.16.M88.4 R140, [R172+0x3000] ;  /* 0x00300000ac8c783b */ /* 0x000f2e0000000200 */
[C---:B------:R-:W-:Y:S08]  /*14c60*/  HMMA.16816.F32 R88, R152.reuse, R160, R88 ;  /* 0x000000a09858723c */ /* 0x040ff00000001858 */
[C---:B------:R-:W-:Y:S08]  /*14c70*/  HMMA.16816.F32 R84, R152.reuse, R162, R84 ;  /* 0x000000a29854723c */ /* 0x040ff00000001854 */
[----:B---3--:R-:W-:Y:S01]  /*14c80*/  HMMA.16816.F32 R32, R152, R136, R32 ;  /* 0x000000889820723c */ /* 0x008fe20000001820 */
[----:B------:R-:W-:Y:S01]  /*14c90*/  FMUL.FTZ R136, R124, UR10 ;  /* 0x0000000a7c887c20 */ /* 0x000fe20008410000 */
[----:B------:R-:W-:-:S05]  /*14ca0*/  FMUL.FTZ R137, R125, UR10 ;  /* 0x0000000a7d897c20 */ /* 0x000fca0008410000 */
[----:B------:R-:W-:Y:S01]  /*14cb0*/  MUFU.TANH R136, R136 ;  /* 0x0000008800887308 */ /* 0x000fe20000002400 */
[----:B------:R-:W-:Y:S01]  /*14cc0*/  HMMA.16816.F32 R28, R152, R138, R28 ;  /* 0x0000008a981c723c */ /* 0x000fe2000000181c */
[----:B------:R-:W-:Y:S01]  /*14cd0*/  FMUL.FTZ R138, R126, UR10 ;  /* 0x0000000a7e8a7c20 */ /* 0x000fe20008410000 */
[----:B------:R-:W-:Y:S02]  /*14ce0*/  FMUL.FTZ R139, R127, UR10 ;  /* 0x0000000a7f8b7c20 */ /* 0x000fe40008410000 */
[----:B------:R-:W3:Y:S03]  /*14cf0*/  LDSM.16.M88.4 R124, [R172+0x4000] ;  /* 0x00400000ac7c783b */ /* 0x000ee60000000200 */
[----:B------:R-:W-:Y:S01]  /*14d00*/  MUFU.TANH R138, R138 ;  /* 0x0000008a008a7308 */ /* 0x000fe20000002400 */
[C---:B-1----:R-:W-:Y:S07]  /*14d10*/  HMMA.16816.F32 R108, R156.reuse, R130, R108 ;  /* 0x000000829c6c723c */ /* 0x042fee000000186c */
[----:B------:R-:W-:Y:S01]  /*14d20*/  MUFU.TANH R137, R137 ;  /* 0x0000008900897308 */ /* 0x000fe20000002400 */
[C---:B------:R-:W-:Y:S07]  /*14d30*/  HMMA.16816.F32 R96, R156.reuse, R4, R96 ;  /* 0x000000049c60723c */ /* 0x040fee0000001860 */
[----:B------:R-:W-:Y:S01]  /*14d40*/  MUFU.TANH R139, R139 ;  /* 0x0000008b008b7308 */ /* 0x000fe20000002400 */
[----:B------:R-:W-:Y:S01]  /*14d50*/  HMMA.16816.F32 R92, R156, R6, R92 ;  /* 0x000000069c5c723c */ /* 0x000fe2000000185c */
[----:B------:R-:W1:Y:S02]  /*14d60*/  LDSM.16.M88.4 R4, [R172+0x6800] ;  /* 0x00680000ac04783b */ /* 0x000e640000000200 */
[----:B------:R-:W-:Y:S01]  /*14d70*/  FMUL.FTZ R108, R108, UR10 ;  /* 0x0000000a6c6c7c20 */ /* 0x000fe20008410000 */
[----:B------:R-:W-:Y:S01]  /*14d80*/  FMUL.FTZ R109, R109, UR10 ;  /* 0x0000000a6d6d7c20 */ /* 0x000fe20008410000 */
[----:B------:R-:W-:-:S02]  /*14d90*/  FMUL.FTZ R110, R110, UR10 ;  /* 0x0000000a6e6e7c20 */ /* 0x000fc40008410000 */
[----:B------:R-:W-:Y:S01]  /*14da0*/  MUFU.TANH R147, R108 ;  /* 0x0000006c00937308 */ /* 0x000fe20000002400 */
[C---:B--2---:R-:W-:Y:S08]  /*14db0*/  HMMA.16816.F32 R88, R156.reuse, R8, R88 ;  /* 0x000000089c58723c */ /* 0x044ff00000001858 */
[----:B------:R-:W-:Y:S01]  /*14dc0*/  HMMA.16816.F32 R84, R156, R10, R84 ;  /* 0x0000000a9c54723c */ /* 0x000fe20000001854 */
[----:B------:R-:W2:Y:S02]  /*14dd0*/  LDSM.16.M88.4 R8, [R172+0x7000] ;  /* 0x00700000ac08783b */ /* 0x000ea40000000200 */
[----:B------:R-:W-:-:S05]  /*14de0*/  FMUL.FTZ R92, R92, UR10 ;  /* 0x0000000a5c5c7c20 */ /* 0x000fca0008410000 */
[C---:B----4-:R-:W-:Y:S01]  /*14df0*/  HMMA.16816.F32 R120, R156.reuse, R140, R120 ;  /* 0x0000008c9c78723c */ /* 0x050fe20000001878 */
[----:B------:R-:W-:Y:S07]  /*14e00*/  MUFU.TANH R92, R92 ;  /* 0x0000005c005c7308 */ /* 0x000fee0000002400 */
[----:B------:R-:W-:Y:S08]  /*14e10*/  HMMA.16816.F32 R116, R156, R142, R116 ;  /* 0x0000008e9c74723c */ /* 0x000ff00000001874 */
[C---:B------:R-:W-:Y:S03]  /*14e20*/  HMMA.16816.F32 R80, R152.reuse, R168, R80 ;  /* 0x000000a89850723c */ /* 0x040fe60000001850 */
[----:B------:R-:W-:Y:S01]  /*14e30*/  FMUL.FTZ R120, R120, UR10 ;  /* 0x0000000a78787c20 */ /* 0x000fe20008410000 */
[----:B------:R-:W-:Y:S01]  /*14e40*/  FMUL.FTZ R121, R121, UR10 ;  /* 0x0000000a79797c20 */ /* 0x000fe20008410000 */
[----:B------:R-:W-:Y:S01]  /*14e50*/  FMUL.FTZ R142, R122, UR10 ;  /* 0x0000000a7a8e7c20 */ /* 0x000fe20008410000 */
[----:B------:R-:W-:Y:S01]  /*14e60*/  FMUL.FTZ R143, R123, UR10 ;  /* 0x0000000a7b8f7c20 */ /* 0x000fe20008410000 */
[----:B------:R-:W-:Y:S01]  /*14e70*/  MUFU.TANH R140, R120 ;  /* 0x00000078008c7308 */ /* 0x000fe20000002400 */
[----:B------:R-:W-:Y:S01]  /*14e80*/  HMMA.16816.F32 R76, R152, R170, R76 ;  /* 0x000000aa984c723c */ /* 0x000fe2000000184c */
[----:B------:R-:W-:-:S06]  /*14e90*/  FMUL.FTZ R154, R111, UR10 ;  /* 0x0000000a6f9a7c20 */ /* 0x000fcc0008410000 */
[----:B------:R-:W-:Y:S01]  /*14ea0*/  MUFU.TANH R152, R109 ;  /* 0x0000006d00987308 */ /* 0x000fe20000002400 */
[----:B------:R-:W-:Y:S01]  /*14eb0*/  HMMA.16816.F32 R112, R156, R128, R112 ;  /* 0x000000809c70723c */ /* 0x000fe20000001870 */
[----:B------:R-:W-:Y:S01]  /*14ec0*/  FMUL.FTZ R128, R116, UR10 ;  /* 0x0000000a74807c20 */ /* 0x000fe20008410000 */
[----:B------:R-:W-:-:S05]  /*14ed0*/  FMUL.FTZ R129, R117, UR10 ;  /* 0x0000000a75817c20 */ /* 0x000fca0008410000 */
[----:B------:R4:W-:Y:S01]  /*14ee0*/  MUFU.TANH R153, R110 ;  /* 0x0000006e00997308 */ /* 0x0009e20000002400 */
[C---:B---3--:R-:W-:Y:S01]  /*14ef0*/  HMMA.16816.F32 R104, R156.reuse, R124, R104 ;  /* 0x0000007c9c68723c */ /* 0x048fe20000001868 */
[----:B------:R-:W-:Y:S01]  /*14f00*/  FMUL.FTZ R124, R118, UR10 ;  /* 0x0000000a767c7c20 */ /* 0x000fe20008410000 */
[----:B------:R-:W-:Y:S02]  /*14f10*/  FMUL.FTZ R125, R119, UR10 ;  /* 0x0000000a777d7c20 */ /* 0x000fe40008410000 */
[----:B------:R-:W3:Y:S03]  /*14f20*/  LDSM.16.M88.4 R116, [R172+0x6000] ;  /* 0x00600000ac74783b */ /* 0x000ee60000000200 */
[----:B------:R5:W-:Y:S01]  /*14f30*/  MUFU.TANH R141, R121 ;  /* 0x00000079008d7308 */ /* 0x000be20000002400 */
[C---:B-1----:R-:W-:Y:S03]  /*14f40*/  HMMA.16816.F32 R64, R156.reuse, R4, R64 ;  /* 0x000000049c40723c */ /* 0x042fe60000001840 */
[----:B------:R-:W-:Y:S01]  /*14f50*/  FMUL.FTZ R112, R112, UR10 ;  /* 0x0000000a70707c20 */ /* 0x000fe20008410000 */
[----:B------:R-:W-:Y:S01]  /*14f60*/  FMUL.FTZ R113, R113, UR10 ;  /* 0x0000000a71717c20 */ /* 0x000fe20008410000 */
[----:B------:R-:W-:Y:S01]  /*14f70*/  FMUL.FTZ R130, R114, UR10 ;  /* 0x0000000a72827c20 */ /* 0x000fe20008410000 */
[----:B------:R-:W-:Y:S01]  /*14f80*/  FMUL.FTZ R131, R115, UR10 ;  /* 0x0000000a73837c20 */ /* 0x000fe20008410000 */
[----:B------:R-:W-:Y:S01]  /*14f90*/  MUFU.TANH R143, R143 ;  /* 0x0000008f008f7308 */ /* 0x000fe20000002400 */
[----:B----4-:R-:W1:Y:S01]  /*14fa0*/  LDSM.16.M88.4 R108, [R172+0x9800] ;  /* 0x00980000ac6c783b */ /* 0x010e620000000200 */
[C---:B------:R-:W-:Y:S02]  /*14fb0*/  HMMA.16816.F32 R60, R156.reuse, R6, R60 ;  /* 0x000000069c3c723c */ /* 0x040fe4000000183c */
[----:B------:R-:W-:Y:S01]  /*14fc0*/  FMUL.FTZ R107, R107, UR10 ;  /* 0x0000000a6b6b7c20 */ /* 0x000fe20008410000 */
[----:B------:R-:W-:Y:S01]  /*14fd0*/  LDSM.16.M88.4 R4, [R172+0x8800] ;  /* 0x00880000ac04783b */ /* 0x000fe20000000200 */
[----:B------:R-:W-:Y:S01]  /*14fe0*/  FMUL.FTZ R106, R106, UR10 ;  /* 0x0000000a6a6a7c20 */ /* 0x000fe20008410000 */
[----:B------:R-:W-:Y:S01]  /*14ff0*/  FMUL.FTZ R104, R104, UR10 ;  /* 0x0000000a68687c20 */ /* 0x000fe20008410000 */
[----:B------:R-:W-:Y:S01]  /*15000*/  MUFU.TANH R162, R107 ;  /* 0x0000006b00a27308 */ /* 0x000fe20000002400 */
[----:B-----5:R-:W4:Y:S01]  /*15010*/  LDSM.16.M88.4 R120, [R172+0x5800] ;  /* 0x00580000ac78783b */ /* 0x020f220000000200 */
[----:B--2---:R-:W-:Y:S01]  /*15020*/  HMMA.16816.F32 R56, R156, R8, R56 ;  /* 0x000000089c38723c */ /* 0x004fe20000001838 */
[----:B------:R-:W-:-:S05]  /*15030*/  FMUL.FTZ R105, R105, UR10 ;  /* 0x0000000a69697c20 */ /* 0x000fca0008410000 */
[----:B------:R-:W-:Y:S02]  /*15040*/  MUFU.TANH R161, R106 ;  /* 0x0000006a00a17308 */ /* 0x000fe40000002400 */
[C---:B------:R-:W-:Y:S01]  /*15050*/  HMMA.16816.F32 R52, R156.reuse, R10, R52 ;  /* 0x0000000a9c34723c */ /* 0x040fe20000001834 */
[----:B------:R-:W2:Y:S05]  /*15060*/  LDSM.16.M88.4 R8, [R172+0x9000] ;  /* 0x00900000ac08783b */ /* 0x000eaa0000000200 */
[----:B------:R-:W-:Y:S02]  /*15070*/  MUFU.TANH R142, R142 ;  /* 0x0000008e008e7308 */ /* 0x000fe40000002400 */
[----:B------:R-:W-:Y:S03]  /*15080*/  HMMA.16816.F32 R100, R156, R126, R100 ;  /* 0x0000007e9c64723c */ /* 0x000fe60000001864 */
[----:B------:R-:W-:-:S03]  /*15090*/  FMUL.FTZ R59, R59, UR10 ;  /* 0x0000000a3b3b7c20 */ /* 0x000fc60008410000 */
[----:B------:R-:W-:Y:S02]  /*150a0*/  MUFU.TANH R126, R112 ;  /* 0x00000070007e7308 */ /* 0x000fe40000002400 */
[C---:B---3--:R-:W-:Y:S03]  /*150b0*/  HMMA.16816.F32 R68, R156.reuse, R118, R68 ;  /* 0x000000769c44723c */ /* 0x048fe60000001844 */
[----:B------:R-:W-:Y:S01]  /*150c0*/  FMUL.FTZ R54, R54, UR10 ;  /* 0x0000000a36367c20 */ /* 0x000fe20008410000 */
[----:B------:R-:W-:Y:S02]  /*150d0*/  FMUL.FTZ R55, R55, UR10 ;  /* 0x0000000a37377c20 */ /* 0x000fe40008410000 */
[----:B------:R3:W-:Y:S02]  /*150e0*/  MUFU.TANH R127, R113 ;  /* 0x00000071007f7308 */ /* 0x0007e40000002400 */
[----:B-1----:R-:W-:Y:S03]  /*150f0*/  HMMA.16816.F32 R12, R156, R110, R12 ;  /* 0x0000006e9c0c723c */ /* 0x002fe6000000180c */
[----:B------:R-:W-:Y:S01]  /*15100*/  FMUL.FTZ R100, R100, UR10 ;  /* 0x0000000a64647c20 */ /* 0x000fe20008410000 */
[----:B------:R-:W-:-:S02]  /*15110*/  FMUL.FTZ R101, R101, UR10 ;  /* 0x0000000a65657c20 */ /* 0x000fc40008410000 */
[----:B------:R-:W-:Y:S02]  /*15120*/  MUFU.TANH R128, R128 ;  /* 0x0000008000807308 */ /* 0x000fe40000002400 */
[C---:B----4-:R-:W-:Y:S06]  /*15130*/  HMMA.16816.F32 R80, R156.reuse, R120, R80 ;  /* 0x000000789c50723c */ /* 0x050fec0000001850 */
[----:B------:R-:W-:Y:S01]  /*15140*/  MUFU.TANH R124, R124 ;  /* 0x0000007c007c7308 */ /* 0x000fe20000002400 */
[----:B---3--:R-:W-:Y:S01]  /*15150*/  LDSM.16.M88.4 R112, [R172+0x7800] ;  /* 0x00780000ac70783b */ /* 0x008fe20000000200 */
[----:B------:R-:W-:Y:S03]  /*15160*/  HMMA.16816.F32 R76, R156, R122, R76 ;  /* 0x0000007a9c4c723c */ /* 0x000fe6000000184c */
[----:B------:R-:W-:Y:S01]  /*15170*/  FMUL.FTZ R13, R13, UR10 ;  /* 0x0000000a0d0d7c20 */ /* 0x000fe20008410000 */
[----:B------:R-:W-:-:S02]  /*15180*/  FMUL.FTZ R15, R15, UR10 ;  /* 0x0000000a0f0f7c20 */ /* 0x000fc40008410000 */
[----:B------:R-:W-:Y:S02]  /*15190*/  MUFU.TANH R130, R130 ;  /* 0x0000008200827308 */ /* 0x000fe40000002400 */
[----:B------:R-:W-:Y:S01]  /*151a0*/  HMMA.16816.F32 R120, R156, R116, R72 ;  /* 0x000000749c78723c */ /* 0x000fe20000001848 */
[----:B------:R-:W1:Y:S01]  /*151b0*/  LDSM.16.M88.4 R72, [R172+0x8000] ;  /* 0x00800000ac48783b */ /* 0x000e620000000200 */
[----:B------:R-:W-:-:S04]  /*151c0*/  DEPBAR.LE SB0, 0x0 ;  /* 0x000080000000791a */ /* 0x000fc80000000000 */
[----:B------:R-:W-:Y:S01]  /*151d0*/  FMUL.FTZ R107, R80, UR10 ;  /* 0x0000000a506b7c20 */ /* 0x000fe20008410000 */
[----:B------:R-:W-:Y:S01]  /*151e0*/  FMUL.FTZ R106, R81, UR10 ;  /* 0x0000000a516a7c20 */ /* 0x000fe20008410000 */
[C---:B------:R-:W-:Y:S01]  /*151f0*/  HMMA.16816.F32 R28, R156.reuse, R6, R28 ;  /* 0x000000069c1c723c */ /* 0x040fe2000000181c */
[----:B------:R-:W-:Y:S01]  /*15200*/  FMUL.FTZ R7, R12, UR10 ;  /* 0x0000000a0c077c20 */ /* 0x000fe20008410000 */
[----:B------:R-:W-:Y:S02]  /*15210*/  IMAD.SHL.U32 R6, R237, 0x2, RZ ;  /* 0x00000002ed067824 */ /* 0x000fe400078e00ff */
[----:B------:R-:W-:Y:S01]  /*15220*/  FMUL.FTZ R12, R84, UR10 ;  /* 0x0000000a540c7c20 */ /* 0x000fe20008410000 */
[----:B------:R3:W-:Y:S02]  /*15230*/  MUFU.TANH R155, R104 ;  /* 0x00000068009b7308 */ /* 0x0007e40000002400 */
[----:B------:R-:W-:Y:S01]  /*15240*/  LOP3.LUT R6, R6, 0x6, RZ, 0xc0, !PT ;  /* 0x0000000606067812 */ /* 0x000fe200078ec0ff */
[----:B--2---:R-:W-:Y:S01]  /*15250*/  HMMA.16816.F32 R24, R156, R8, R24 ;  /* 0x000000089c18723c */ /* 0x004fe20000001818 */
[----:B------:R-:W-:Y:S01]  /*15260*/  FMUL.FTZ R8, R14, UR10 ;  /* 0x0000000a0e087c20 */ /* 0x000fe20008410000 */
[----:B------:R-:W-:Y:S01]  /*15270*/  FMUL.FTZ R14, R91, UR10 ;  /* 0x0000000a5b0e7c20 */ /* 0x000fe20008410000 */
[----:B------:R-:W-:-:S02]  /*15280*/  FMUL.FTZ R9, R99, UR10 ;  /* 0x0000000a63097c20 */ /* 0x000fc40008410000 */
[----:B------:R-:W2:Y:S01]  /*15290*/  MUFU.TANH R7, R7 ;  /* 0x0000000700077308 */ /* 0x000ea20000002400 */
[----:B------:R-:W-:Y:S02]  /*152a0*/  FMUL.FTZ R123, R123, UR10 ;  /* 0x0000000a7b7b7c20 */ /* 0x000fe40008410000 */
[C---:B------:R-:W-:Y:S01]  /*152b0*/  HMMA.16816.F32 R20, R156.reuse, R10, R20 ;  /* 0x0000000a9c14723c */ /* 0x040fe20000001814 */
[----:B------:R-:W-:Y:S02]  /*152c0*/  IMAD.MOV.U32 R11, RZ, RZ, 0x8 ;  /* 0x00000008ff0b7424 */ /* 0x000fe400078e00ff */
[----:B------:R-:W-:Y:S01]  /*152d0*/  FMUL.FTZ R10, R87, UR10 ;  /* 0x0000000a570a7c20 */ /* 0x000fe20008410000 */
[----:B------:R-:W-:Y:S01]  /*152e0*/  FMUL.FTZ R28, R28, UR10 ;  /* 0x0000000a1c1c7c20 */ /* 0x000fe20008410000 */
[----:B------:R-:W4:Y:S01]  /*152f0*/  MUFU.TANH R8, R8 ;  /* 0x0000000800087308 */ /* 0x000f220000002400 */
[----:B---3--:R-:W-:Y:S01]  /*15300*/  FMUL.FTZ R104, R78, UR10 ;  /* 0x0000000a4e687c20 */ /* 0x008fe20008410000 */
[----:B------:R-:W-:Y:S01]  /*15310*/  VIADDMNMX R208, R0, R11, UR22, PT ;  /* 0x0000001600d07e46 */ /* 0x000fe2000b80010b */
[----:B------:R-:W-:Y:S01]  /*15320*/  FMUL.FTZ R11, R90, UR10 ;  /* 0x0000000a5a0b7c20 */ /* 0x000fe20008410000 */
[C---:B------:R-:W-:Y:S01]  /*15330*/  HMMA.16816.F32 R32, R156.reuse, R4, R32 ;  /* 0x000000049c20723c */ /* 0x040fe20000001820 */
[----:B------:R-:W-:Y:S01]  /*15340*/  LOP3.LUT R5, R6, UR9, RZ, 0xfc, !PT ;  /* 0x0000000906057c12 */ /* 0x000fe2000f8efcff */
[----:B------:R-:W-:Y:S01]  /*15350*/  FMUL.FTZ R4, R85, UR10 ;  /* 0x0000000a55047c20 */ /* 0x000fe20008410000 */
[----:B------:R-:W-:Y:S01]  /*15360*/  FMUL.FTZ R29, R29, UR10 ;  /* 0x0000000a1d1d7c20 */ /* 0x000fe20008410000 */
[----:B------:R-:W-:Y:S01]  /*15370*/  MUFU.TANH R81, R14 ;  /* 0x0000000e00517308 */ /* 0x000fe20000002400 */
[----:B------:R-:W-:Y:S01]  /*15380*/  LOP3.LUT R0, R5, 0xf8, RZ, 0xfc, !PT ;  /* 0x000000f805007812 */ /* 0x000fe200078efcff */
[----:B------:R-:W-:Y:S01]  /*15390*/  FMUL.FTZ R31, R31, UR10 ;  /* 0x0000000a1f1f7c20 */ /* 0x000fe20008410000 */
[C---:B------:R-:W-:Y:S01]  /*153a0*/  ISETP.GE.AND P2, PT, R5.reuse, R208, PT ;  /* 0x000000d00500720c */ /* 0x040fe20003f46270 */
[C---:B------:R-:W-:Y:S01]  /*153b0*/  HMMA.16816.F32 R16, R156.reuse, R108, R16 ;  /* 0x0000006c9c10723c */ /* 0x040fe20000001810 */
[----:B------:R-:W-:Y:S01]  /*153c0*/  I2FP.F32.U32 R90, R0 ;  /* 0x00000000005a7245 */ /* 0x000fe20000201000 */
[----:B------:R-:W-:Y:S01]  /*153d0*/  FMUL.FTZ R30, R30, UR10 ;  /* 0x0000000a1e1e7c20 */ /* 0x000fe20008410000 */
[C---:B------:R-:W-:Y:S01]  /*153e0*/  ISETP.GE.AND P3, PT, R0.reuse, R209, PT ;  /* 0x000000d10000720c */ /* 0x040fe20003f66270 */
[----:B------:R-:W-:Y:S01]  /*153f0*/  MUFU.TANH R78, R107 ;  /* 0x0000006b004e7308 */ /* 0x000fe20000002400 */
[-C--:B------:R-:W-:Y:S01]  /*15400*/  ISETP.GE.AND P1, PT, R0, R208.reuse, PT ;  /* 0x000000d00000720c */ /* 0x080fe20003f26270 */
[C---:B--2---:R-:W-:Y:S01]  /*15410*/  FFMA.FTZ R0, R90.reuse, UR5, R7 ;  /* 0x000000055a007c23 */ /* 0x044fe20008010007 */
[----:B----4-:R-:W-:Y:S01]  /*15420*/  FFMA.FTZ R7, R90, UR5, R8 ;  /* 0x000000055a077c23 */ /* 0x010fe20008010008 */
[----:B------:R-:W-:Y:S01]  /*15430*/  I2FP.F32.U32 R8, R5 ;  /* 0x0000000500087245 */ /* 0x000fe20000201000 */
[C---:B-1----:R-:W-:Y:S01]  /*15440*/  HMMA.16816.F32 R36, R156.reuse, R74, R36 ;  /* 0x0000004a9c24723c */ /* 0x042fe20000001824 */
[C---:B------:R-:W-:Y:S01]  /*15450*/  LOP3.LUT R91, R5.reuse, 0x1, RZ, 0xfc, !PT ;  /* 0x00000001055b7812 */ /* 0x040fe200078efcff */
[----:B------:R-:W-:Y:S01]  /*15460*/  FMUL.FTZ R75, R94, UR10 ;  /* 0x0000000a5e4b7c20 */ /* 0x000fe20008410000 */
[----:B------:R-:W-:Y:S01]  /*15470*/  LOP3.LUT R99, R5, 0x9, RZ, 0xfc, !PT ;  /* 0x0000000905637812 */ /* 0x000fe200078efcff */
[----:B------:R-:W-:Y:S01]  /*15480*/  FFMA.FTZ R87, R8, UR5, R149 ;  /* 0x0000000508577c23 */ /* 0x000fe20008010095 */
[----:B------:R-:W-:Y:S01]  /*15490*/  FMUL.FTZ R74, R96, UR10 ;  /* 0x0000000a604a7c20 */ /* 0x000fe20008410000 */
[----:B------:R-:W-:Y:S01]  /*154a0*/  FMUL.FTZ R94, R95, UR10 ;  /* 0x0000000a5f5e7c20 */ /* 0x000fe20008410000 */
[----:B------:R-:W-:Y:S01]  /*154b0*/  ISETP.GE.AND P4, PT, R91, R209, PT ;  /* 0x000000d15b00720c */ /* 0x000fe20003f86270 */
[----:B------:R-:W-:Y:S01]  /*154c0*/  FMUL.FTZ R96, R97, UR10 ;  /* 0x0000000a61607c20 */ /* 0x000fe20008410000 */
[-C--:B------:R-:W-:Y:S01]  /*154d0*/  ISETP.GE.AND P5, PT, R91, R208.reuse, PT ;  /* 0x000000d05b00720c */ /* 0x080fe20003fa6270 */
[----:B------:R-:W-:Y:S01]  /*154e0*/  FMUL.FTZ R95, R88, UR10 ;  /* 0x0000000a585f7c20 */ /* 0x000fe20008410000 */
[----:B------:R-:W-:Y:S01]  /*154f0*/  FSEL R87, R87, -INF , !P2 ;  /* 0xff80000057577808 */ /* 0x000fe20005000000 */
[----:B------:R-:W-:Y:S01]  /*15500*/  FMUL.FTZ R97, R98, UR10 ;  /* 0x0000000a62617c20 */ /* 0x000fe20008410000 */
[----:B------:R-:W-:Y:S01]  /*15510*/  FSEL R7, R7, -INF , !P1 ;  /* 0xff80000007077808 */ /* 0x000fe20004800000 */
[----:B------:R-:W-:Y:S01]  /*15520*/  FMUL.FTZ R98, R93, UR10 ;  /* 0x0000000a5d627c20 */ /* 0x000fe20008410000 */
[----:B------:R-:W-:Y:S01]  /*15530*/  I2FP.F32.U32 R91, R91 ;  /* 0x0000005b005b7245 */ /* 0x000fe20000201000 */
[----:B------:R-:W-:Y:S01]  /*15540*/  FMUL.FTZ R93, R86, UR10 ;  /* 0x0000000a565d7c20 */ /* 0x000fe20008410000 */
[C---:B------:R-:W-:Y:S01]  /*15550*/  ISETP.GE.AND P2, PT, R99.reuse, R209, PT ;  /* 0x000000d16300720c */ /* 0x040fe20003f46270 */
[----:B------:R1:W-:Y:S01]  /*15560*/  MUFU.TANH R84, R75 ;  /* 0x0000004b00547308 */ /* 0x0003e20000002400 */
[-C--:B------:R-:W-:Y:S01]  /*15570*/  ISETP.GE.AND P1, PT, R99, R208.reuse, PT ;  /* 0x000000d06300720c */ /* 0x080fe20003f26270 */
[----:B------:R-:W-:Y:S01]  /*15580*/  FMUL.FTZ R88, R89, UR10 ;  /* 0x0000000a59587c20 */ /* 0x000fe20008410000 */
[----:B------:R-:W-:Y:S01]  /*15590*/  I2FP.F32.U32 R99, R99 ;  /* 0x0000006300637245 */ /* 0x000fe20000201000 */
[C---:B------:R-:W-:Y:S01]  /*155a0*/  HMMA.16816.F32 R40, R156.reuse, R72, R40 ;  /* 0x000000489c28723c */ /* 0x040fe20000001828 */
[----:B------:R-:W-:Y:S01]  /*155b0*/  LOP3.LUT R90, R5, 0x8, RZ, 0xfc, !PT ;  /* 0x00000008055a7812 */ /* 0x000fe200078efcff */
[----:B------:R-:W-:Y:S01]  /*155c0*/  FMUL.FTZ R73, R103, UR10 ;  /* 0x0000000a67497c20 */ /* 0x000fe20008410000 */
[----:B------:R-:W-:Y:S01]  /*155d0*/  LOP3.LUT R108, R5, 0x10, RZ, 0xfc, !PT ;  /* 0x00000010056c7812 */ /* 0x000fe200078efcff */
[----:B------:R2:W-:Y:S01]  /*155e0*/  MUFU.TANH R86, R95 ;  /* 0x0000005f00567308 */ /* 0x0005e20000002400 */
[C---:B------:R-:W-:Y:S01]  /*155f0*/  FFMA.FTZ R144, R99.reuse, UR5, R144 ;  /* 0x0000000563907c23 */ /* 0x040fe20008010090 */
[----:B------:R-:W-:Y:S01]  /*15600*/  FFMA.FTZ R132, R99, UR5, R132 ;  /* 0x0000000563847c23 */ /* 0x000fe20008010084 */
[-C--:B------:R-:W-:Y:S01]  /*15610*/  ISETP.GE.AND P6, PT, R90, R209.reuse, PT ;  /* 0x000000d15a00720c */ /* 0x080fe20003fc6270 */
[C---:B------:R-:W-:Y:S01]  /*15620*/  HMMA.16816.F32 R48, R156.reuse, R112, R48 ;  /* 0x000000709c30723c */ /* 0x040fe20000001830 */
[C---:B------:R-:W-:Y:S01]  /*15630*/  LOP3.LUT R109, R5.reuse, 0x18, RZ, 0xfc, !PT ;  /* 0x00000018056d7812 */ /* 0x040fe200078efcff */
[----:B------:R-:W-:Y:S01]  /*15640*/  FMUL.FTZ R99, R76, UR10 ;  /* 0x0000000a4c637c20 */ /* 0x000fe20008410000 */
[----:B------:R-:W-:Y:S01]  /*15650*/  LOP3.LUT R103, R5, 0x11, RZ, 0xfc, !PT ;  /* 0x0000001105677812 */ /* 0x000fe200078efcff */
[----:B------:R3:W-:Y:S01]  /*15660*/  MUFU.TANH R85, R94 ;  /* 0x0000005e00557308 */ /* 0x0007e20000002400 */
[----:B-1----:R-:W-:Y:S01]  /*15670*/  FSEL R75, R0, -INF , !P3 ;  /* 0xff800000004b7808 */ /* 0x002fe20005800000 */
[----:B------:R-:W-:Y:S01]  /*15680*/  FFMA.FTZ R0, R91, UR5, R148 ;  /* 0x000000055b007c23 */ /* 0x000fe20008010094 */
[----:B------:R-:W-:Y:S01]  /*15690*/  ISETP.GE.AND P3, PT, R90, R208, PT ;  /* 0x000000d05a00720c */ /* 0x000fe20003f66270 */
[----:B------:R-:W-:Y:S01]  /*156a0*/  FMUL.FTZ R72, R102, UR10 ;  /* 0x0000000a66487c20 */ /* 0x000fe20008410000 */
[----:B------:R-:W-:Y:S01]  /*156b0*/  I2FP.F32.U32 R90, R90 ;  /* 0x0000005a005a7245 */ /* 0x000fe20000201000 */
[----:B------:R-:W-:Y:S01]  /*156c0*/  FMUL.FTZ R102, R79, UR10 ;  /* 0x0000000a4f667c20 */ /* 0x000fe20008410000 */
[----:B------:R-:W-:Y:S01]  /*156d0*/  FSEL R0, R0, -INF , !P4 ;  /* 0xff80000000007808 */ /* 0x000fe20006000000 */
[----:B------:R1:W-:Y:S01]  /*156e0*/  MUFU.TANH R80, R88 ;  /* 0x0000005800507308 */ /* 0x0003e20000002400 */
[----:B--2---:R-:W-:Y:S01]  /*156f0*/  FFMA.FTZ R95, R91, UR5, R150 ;  /* 0x000000055b5f7c23 */ /* 0x004fe20008010096 */
[-C--:B------:R-:W-:Y:S01]  /*15700*/  ISETP.GE.AND P4, PT, R108, R209.reuse, PT ;  /* 0x000000d16c00720c */ /* 0x080fe20003f86270 */
[C---:B------:R-:W-:Y:S01]  /*15710*/  FFMA.FTZ R151, R90.reuse, UR5, R151 ;  /* 0x000000055a977c23 */ /* 0x040fe20008010097 */
[----:B------:R-:W-:Y:S01]  /*15720*/  FFMA.FTZ R91, R90, UR5, R145 ;  /* 0x000000055a5b7c23 */ /* 0x000fe20008010091 */
[----:B------:R-:W-:Y:S01]  /*15730*/  LOP3.LUT R110, R5, 0x21, RZ, 0xfc, !PT ;  /* 0x00000021056e7812 */ /* 0x000fe200078efcff */
[----:B------:R-:W-:Y:S01]  /*15740*/  HMMA.16816.F32 R44, R156, R114, R44 ;  /* 0x000000729c2c723c */ /* 0x000fe2000000182c */
[----:B------:R-:W-:Y:S01]  /*15750*/  FSEL R95, R95, -INF , !P5 ;  /* 0xff8000005f5f7808 */ /* 0x000fe20006800000 */
[----:B------:R2:W-:Y:S01]  /*15760*/  MUFU.TANH R89, R98 ;  /* 0x0000006200597308 */ /* 0x0005e20000002400 */
[----:B---3--:R-:W-:Y:S01]  /*15770*/  FMUL.FTZ R94, R83, UR10 ;  /* 0x0000000a535e7c20 */ /* 0x008fe20008410000 */
[----:B------:R-:W-:Y:S01]  /*15780*/  ISETP.GE.AND P5, PT, R108, R208, PT ;  /* 0x000000d06c00720c */ /* 0x000fe20003fa6270 */
[----:B------:R-:W-:Y:S01]  /*15790*/  FMUL.FTZ R115, R122, UR10 ;  /* 0x0000000a7a737c20 */ /* 0x000fe20008410000 */
[----:B------:R-:W-:Y:S01]  /*157a0*/  I2FP.F32.U32 R108, R108 ;  /* 0x0000006c006c7245 */ /* 0x000fe20000201000 */
[----:B------:R-:W-:Y:S01]  /*157b0*/  FMUL.FTZ R114, R69, UR10 ;  /* 0x0000000a45727c20 */ /* 0x000fe20008410000 */
[----:B------:R-:W-:Y:S01]  /*157c0*/  FSEL R90, R151, -INF , !P6 ;  /* 0xff800000975a7808 */ /* 0x000fe20007000000 */
[----:B------:R-:W-:Y:S01]  /*157d0*/  FMUL.FTZ R112, R70, UR10 ;  /* 0x0000000a46707c20 */ /* 0x000fe20008410000 */
[----:B------:R3:W-:Y:S01]  /*157e0*/  MUFU.TANH R83, R11 ;  /* 0x0000000b00537308 */ /* 0x0007e20000002400 */
[----:B-1----:R-:W-:Y:S01]  /*157f0*/  FSEL R88, R144, -INF , !P2 ;  /* 0xff80000090587808 */ /* 0x002fe20005000000 */
[C---:B------:R-:W-:Y:S01]  /*15800*/  FFMA.FTZ R133, R108.reuse, UR5, R133 ;  /* 0x000000056c857c23 */ /* 0x040fe20008010085 */
[-C--:B------:R-:W-:Y:S01]  /*15810*/  ISETP.GE.AND P2, PT, R109, R209.reuse, PT ;  /* 0x000000d16d00720c */ /* 0x080fe20003f46270 */
[----:B------:R-:W-:Y:S01]  /*15820*/  FFMA.FTZ R113, R108, UR5, R135 ;  /* 0x000000056c717c23 */ /* 0x000fe20008010087 */
[----:B------:R-:W-:Y:S01]  /*15830*/  FSEL R91, R91, -INF , !P3 ;  /* 0xff8000005b5b7808 */ /* 0x000fe20005800000 */
[----:B------:R-:W-:Y:S01]  /*15840*/  FMUL.FTZ R51, R51, UR10 ;  /* 0x0000000a33337c20 */ /* 0x000fe20008410000 */
[----:B------:R-:W-:Y:S01]  /*15850*/  LOP3.LUT R108, R5, 0x19, RZ, 0xfc, !PT ;  /* 0x00000019056c7812 */ /* 0x000fe200078efcff */
[----:B------:R-:W-:Y:S01]  /*15860*/  MUFU.TANH R76, R4 ;  /* 0x00000004004c7308 */ /* 0x000fe20000002400 */
[----:B--2---:R-:W-:Y:S01]  /*15870*/  FMUL.FTZ R98, R82, UR10 ;  /* 0x0000000a52627c20 */ /* 0x004fe20008410000 */
[C---:B------:R-:W-:Y:S01]  /*15880*/  ISETP.GE.AND P6, PT, R103.reuse, R209, PT ;  /* 0x000000d16700720c */ /* 0x040fe20003fc6270 */
[----:B------:R-:W-:Y:S01]  /*15890*/  FMUL.FTZ R50, R50, UR10 ;  /* 0x0000000a32327c20 */ /* 0x000fe20008410000 */
[-C--:B------:R-:W-:Y:S01]  /*158a0*/  ISETP.GE.AND P3, PT, R103, R208.reuse, PT ;  /* 0x000000d06700720c */ /* 0x080fe20003f66270 */
[----:B------:R-:W-:Y:S01]  /*158b0*/  FMUL.FTZ R46, R46, UR10 ;  /* 0x0000000a2e2e7c20 */ /* 0x000fe20008410000 */
[----:B------:R-:W-:Y:S01]  /*158c0*/  I2FP.F32.U32 R103, R103 ;  /* 0x0000006700677245 */ /* 0x000fe20000201000 */
[----:B------:R-:W-:Y:S01]  /*158d0*/  FMUL.FTZ R40, R40, UR10 ;  /* 0x0000000a28287c20 */ /* 0x000fe20008410000 */
[----:B------:R1:W-:Y:S01]  /*158e0*/  MUFU.TANH R82, R12 ;  /* 0x0000000c00527308 */ /* 0x0003e20000002400 */
[----:B---3--:R-:W-:Y:S01]  /*158f0*/  FSEL R11, R132, -INF , !P1 ;  /* 0xff800000840b7808 */ /* 0x008fe20004800000 */
[----:B------:R-:W-:Y:S01]  /*15900*/  FMUL.FTZ R132, R120, UR10 ;  /* 0x0000000a78847c20 */ /* 0x000fe20008410000 */
[-C--:B------:R-:W-:Y:S01]  /*15910*/  ISETP.GE.AND P1, PT, R109, R208.reuse, PT ;  /* 0x000000d06d00720c */ /* 0x080fe20003f26270 */
[C---:B------:R-:W-:Y:S01]  /*15920*/  FFMA.FTZ R134, R103.reuse, UR5, R134 ;  /* 0x0000000567867c23 */ /* 0x040fe20008010086 */
[----:B------:R-:W-:Y:S01]  /*15930*/  I2FP.F32.U32 R109, R109 ;  /* 0x0000006d006d7245 */ /* 0x000fe20000201000 */
[----:B------:R-:W-:Y:S01]  /*15940*/  FFMA.FTZ R146, R103, UR5, R146 ;  /* 0x0000000567927c23 */ /* 0x000fe20008010092 */
[----:B------:R-:W-:Y:S01]  /*15950*/  FSEL R14, R133, -INF , !P4 ;  /* 0xff800000850e7808 */ /* 0x000fe20006000000 */
[----:B------:R-:W-:Y:S01]  /*15960*/  FMUL.FTZ R103, R121, UR10 ;  /* 0x0000000a79677c20 */ /* 0x000fe20008410000 */
[----:B------:R-:W-:Y:S01]  /*15970*/  FSEL R113, R113, -INF , !P5 ;  /* 0xff80000071717808 */ /* 0x000fe20006800000 */
[----:B------:R-:W-:Y:S01]  /*15980*/  FFMA.FTZ R111, R109, UR5, R138 ;  /* 0x000000056d6f7c23 */ /* 0x000fe2000801008a */
[CC--:B------:R-:W-:Y:S01]  /*15990*/  ISETP.GE.AND P4, PT, R108.reuse, R209.reuse, PT ;  /* 0x000000d16c00720c */ /* 0x0c0fe20003f86270 */
[----:B------:R2:W-:Y:S01]  /*159a0*/  MUFU.TANH R79, R10 ;  /* 0x0000000a004f7308 */ /* 0x0005e20000002400 */
[----:B------:R-:W-:Y:S01]  /*159b0*/  ISETP.GE.AND P5, PT, R108, R208, PT ;  /* 0x000000d06c00720c */ /* 0x000fe20003fa6270 */
[----:B------:R-:W-:Y:S01]  /*159c0*/  FMUL.FTZ R42, R42, UR10 ;  /* 0x0000000a2a2a7c20 */ /* 0x000fe20008410000 */
[----:B------:R-:W-:Y:S01]  /*159d0*/  FSEL R111, R111, -INF , !P1 ;  /* 0xff8000006f6f7808 */ /* 0x000fe20004800000 */
[----:B------:R-:W-:Y:S01]  /*159e0*/  FMUL.FTZ R47, R47, UR10 ;  /* 0x0000000a2f2f7c20 */ /* 0x000fe20008410000 */
[----:B-1----:R-:W-:Y:S01]  /*159f0*/  FFMA.FTZ R12, R109, UR5, R136 ;  /* 0x000000056d0c7c23 */ /* 0x002fe20008010088 */
[----:B------:R-:W-:Y:S01]  /*15a00*/  I2FP.F32.U32 R108, R108 ;  /* 0x0000006c006c7245 */ /* 0x000fe20000201000 */
[----:B------:R-:W-:Y:S01]  /*15a10*/  FMUL.FTZ R41, R41, UR10 ;  /* 0x0000000a29297c20 */ /* 0x000fe20008410000 */
[----:B------:R-:W-:Y:S01]  /*15a20*/  ISETP.GE.AND P1, PT, R110, R208, PT ;  /* 0x000000d06e00720c */ /* 0x000fe20003f26270 */
[----:B------:R-:W1:Y:S01]  /*15a30*/  MUFU.TANH R129, R129 ;  /* 0x0000008100817308 */ /* 0x000e620000002400 */
[----:B------:R-:W-:Y:S01]  /*15a40*/  FSEL R12, R12, -INF , !P2 ;  /* 0xff8000000c0c7808 */ /* 0x000fe20005000000 */
[----:B------:R-:W-:Y:S01]  /*15a50*/  FFMA.FTZ R137, R108, UR5, R137 ;  /* 0x000000056c897c23 */ /* 0x000fe20008010089 */
[-C--:B------:R-:W-:Y:S01]  /*15a60*/  ISETP.GE.AND P2, PT, R110, R209.reuse, PT ;  /* 0x000000d16e00720c */ /* 0x080fe20003f46270 */
[----:B------:R-:W-:Y:S01]  /*15a70*/  FFMA.FTZ R121, R108, UR5, R139 ;  /* 0x000000056c797c23 */ /* 0x000fe2000801008b */
[----:B------:R-:W-:Y:S01]  /*15a80*/  I2FP.F32.U32 R110, R110 ;  /* 0x0000006e006e7245 */ /* 0x000fe20000201000 */
[----:B------:R-:W-:Y:S01]  /*15a90*/  FMUL.FTZ R43, R43, UR10 ;  /* 0x0000000a2b2b7c20 */ /* 0x000fe20008410000 */
[----:B------:R-:W-:Y:S01]  /*15aa0*/  LOP3.LUT R109, R5, 0x20, RZ, 0xfc, !PT ;  /* 0x00000020056d7812 */ /* 0x000fe200078efcff */
[----:B------:R-:W3:Y:S01]  /*15ab0*/  MUFU.TANH R125, R125 ;  /* 0x0000007d007d7308 */ /* 0x000ee20000002400 */
[----:B------:R-:W-:Y:S01]  /*15ac0*/  FSEL R4, R134, -INF , !P6 ;  /* 0xff80000086047808 */ /* 0x000fe20007000000 */
[C---:B------:R-:W-:Y:S01]  /*15ad0*/  FFMA.FTZ R120, R110.reuse, UR5, R141 ;  /* 0x000000056e787c23 */ /* 0x040fe2000801008d */
[----:B------:R-:W-:Y:S01]  /*15ae0*/  FFMA.FTZ R107, R110, UR5, R143 ;  /* 0x000000056e6b7c23 */ /* 0x000fe2000801008f */
[----:B------:R-:W-:Y:S01]  /*15af0*/  FSEL R199, R146, -INF , !P3 ;  /* 0xff80000092c77808 */ /* 0x000fe20005800000 */
[----:B------:R-:W-:Y:S01]  /*15b00*/  FMUL.FTZ R110, R71, UR10 ;  /* 0x0000000a476e7c20 */ /* 0x000fe20008410000 */
[----:B------:R-:W-:Y:S01]  /*15b10*/  LOP3.LUT R117, R5, 0x28, RZ, 0xfc, !PT ;  /* 0x0000002805757812 */ /* 0x000fe200078efcff */
[----:B------:R-:W-:Y:S01]  /*15b20*/  FMUL.FTZ R37, R37, UR10 ;  /* 0x0000000a25257c20 */ /* 0x000fe20008410000 */
[C---:B------:R-:W-:Y:S01]  /*15b30*/  ISETP.GE.AND P6, PT, R109.reuse, R209, PT ;  /* 0x000000d16d00720c */ /* 0x040fe20003fc6270 */
[----:B------:R4:W-:Y:S01]  /*15b40*/  MUFU.TANH R160, R105 ;  /* 0x0000006900a07308 */ /* 0x0009e20000002400 */
[-C--:B------:R-:W-:Y:S01]  /*15b50*/  ISETP.GE.AND P3, PT, R109, R208.reuse, PT ;  /* 0x000000d06d00720c */ /* 0x080fe20003f66270 */
[----:B------:R-:W-:Y:S01]  /*15b60*/  FMUL.FTZ R39, R39, UR10 ;  /* 0x0000000a27277c20 */ /* 0x000fe20008410000 */
[----:B------:R-:W-:Y:S01]  /*15b70*/  LOP3.LUT R119, R5, 0x30, RZ, 0xfc, !PT ;  /* 0x0000003005777812 */ /* 0x000fe200078efcff */
[----:B------:R-:W-:Y:S01]  /*15b80*/  FMUL.FTZ R36, R36, UR10 ;  /* 0x0000000a24247c20 */ /* 0x000fe20008410000 */
[----:B------:R-:W-:Y:S01]  /*15b90*/  I2FP.F32.U32 R109, R109 ;  /* 0x0000006d006d7245 */ /* 0x000fe20000201000 */
[----:B------:R-:W-:Y:S01]  /*15ba0*/  FMUL.FTZ R38, R38, UR10 ;  /* 0x0000000a26267c20 */ /* 0x000fe20008410000 */
[----:B--2---:R-:W-:Y:S01]  /*15bb0*/  FSEL R10, R137, -INF , !P4 ;  /* 0xff800000890a7808 */ /* 0x004fe20006000000 */
[----:B------:R-:W2:Y:S01]  /*15bc0*/  MUFU.TANH R131, R131 ;  /* 0x0000008300837308 */ /* 0x000ea20000002400 */
[----:B------:R-:W-:Y:S01]  /*15bd0*/  FSEL R121, R121, -INF , !P5 ;  /* 0xff80000079797808 */ /* 0x000fe20006800000 */
[----:B------:R-:W-:Y:S01]  /*15be0*/  FFMA.FTZ R122, R109, UR5, R140 ;  /* 0x000000056d7a7c23 */ /* 0x000fe2000801008c */
[----:B------:R-:W-:Y:S01]  /*15bf0*/  ISETP.GE.AND P4, PT, R117, R209, PT ;  /* 0x000000d17500720c */ /* 0x000fe20003f86270 */
[----:B------:R-:W-:Y:S01]  /*15c00*/  FFMA.FTZ R109, R109, UR5, R142 ;  /* 0x000000056d6d7c23 */ /* 0x000fe2000801008e */
[-C--:B------:R-:W-:Y:S01]  /*15c10*/  ISETP.GE.AND P5, PT, R117, R208.reuse, PT ;  /* 0x000000d07500720c */ /* 0x080fe20003fa6270 */
[----:B------:R-:W-:Y:S01]  /*15c20*/  FMUL.FTZ R32, R32, UR10 ;  /* 0x0000000a20207c20 */ /* 0x000fe20008410000 */
[----:B------:R-:W-:Y:S01]  /*15c30*/  FSEL R120, R120, -INF , !P2 ;  /* 0xff80000078787808 */ /* 0x000fe20005000000 */
[----:B------:R-:W5:Y:S01]  /*15c40*/  MUFU.TANH R154, R154 ;  /* 0x0000009a009a7308 */ /* 0x000f620000002400 */
[----:B------:R-:W-:Y:S01]  /*15c50*/  FSEL R107, R107, -INF , !P1 ;  /* 0xff8000006b6b7808 */ /* 0x000fe20004800000 */
[----:B----4-:R-:W-:Y:S01]  /*15c60*/  FMUL.FTZ R105, R77, UR10 ;  /* 0x0000000a4d697c20 */ /* 0x010fe20008410000 */
[----:B------:R-:W-:Y:S01]  /*15c70*/  I2FP.F32.U32 R117, R117 ;  /* 0x0000007500757245 */ /* 0x000fe20000201000 */
[----:B------:R-:W-:Y:S01]  /*15c80*/  FMUL.FTZ R34, R34, UR10 ;  /* 0x0000000a22227c20 */ /* 0x000fe20008410000 */
[----:B------:R-:W-:Y:S01]  /*15c90*/  ISETP.GE.AND P2, PT, R119, R209, PT ;  /* 0x000000d17700720c */ /* 0x000fe20003f46270 */
[----:B------:R-:W-:Y:S01]  /*15ca0*/  FMUL.FTZ R33, R33, UR10 ;  /* 0x0000000a21217c20 */ /* 0x000fe20008410000 */
[-C--:B------:R-:W-:Y:S01]  /*15cb0*/  ISETP.GE.AND P1, PT, R119, R208.reuse, PT ;  /* 0x000000d07700720c */ /* 0x080fe20003f26270 */
[C---:B------:R-:W-:Y:S01]  /*15cc0*/  FFMA.FTZ R128, R117.reuse, UR5, R128 ;  /* 0x0000000575807c23 */ /* 0x040fe20008010080 */
[----:B------:R-:W-:Y:S01]  /*15cd0*/  I2FP.F32.U32 R119, R119 ;  /* 0x0000007700777245 */ /* 0x000fe20000201000 */
[----:B------:R-:W-:Y:S01]  /*15ce0*/  FFMA.FTZ R69, R117, UR5, R124 ;  /* 0x0000000575457c23 */ /* 0x000fe2000801007c */
[----:B------:R-:W-:Y:S01]  /*15cf0*/  LOP3.LUT R108, R5, 0x29, RZ, 0xfc, !PT ;  /* 0x00000029056c7812 */ /* 0x000fe200078efcff */
[----:B------:R4:W-:Y:S01]  /*15d00*/  MUFU.TANH R77, R106 ;  /* 0x0000006a004d7308 */ /* 0x0009e20000002400 */
[----:B------:R-:W-:Y:S01]  /*15d10*/  FSEL R122, R122, -INF , !P6 ;  /* 0xff8000007a7a7808 */ /* 0x000fe20007000000 */
[----:B------:R-:W-:Y:S01]  /*15d20*/  FFMA.FTZ R116, R119, UR5, R130 ;  /* 0x0000000577747c23 */ /* 0x000fe20008010082 */
[----:B------:R-:W-:Y:S01]  /*15d30*/  LOP3.LUT R130, R5, 0x31, RZ, 0xfc, !PT ;  /* 0x0000003105827812 */ /* 0x000fe200078efcff */
[----:B------:R-:W-:Y:S01]  /*15d40*/  FFMA.FTZ R118, R119, UR5, R126 ;  /* 0x0000000577767c23 */ /* 0x000fe2000801007e */
[----:B------:R-:W-:Y:S01]  /*15d50*/  FSEL R109, R109, -INF , !P3 ;  /* 0xff8000006d6d7808 */ /* 0x000fe20005800000 */
[----:B------:R-:W-:Y:S01]  /*15d60*/  FMUL.FTZ R126, R66, UR10 ;  /* 0x0000000a427e7c20 */ /* 0x000fe20008410000 */
[CC--:B------:R-:W-:Y:S01]  /*15d70*/  ISETP.GE.AND P6, PT, R108.reuse, R209.reuse, PT ;  /* 0x000000d16c00720c */ /* 0x0c0fe20003fc6270 */
[----:B------:R2:W-:Y:S01]  /*15d80*/  MUFU.TANH R71, R104 ;  /* 0x0000006800477308 */ /* 0x0005e20000002400 */
[-C--:B------:R-:W-:Y:S01]  /*15d90*/  ISETP.GE.AND P3, PT, R108, R208.reuse, PT ;  /* 0x000000d06c00720c */ /* 0x080fe20003f66270 */
[----:B------:R-:W-:Y:S01]  /*15da0*/  FMUL.FTZ R35, R35, UR10 ;  /* 0x0000000a23237c20 */ /* 0x000fe20008410000 */
[----:B------:R-:W-:Y:S01]  /*15db0*/  FSEL R119, R69, -INF , !P5 ;  /* 0xff80000045777808 */ /* 0x000fe20006800000 */
[----:B------:R-:W-:Y:S01]  /*15dc0*/  FMUL.FTZ R24, R24, UR10 ;  /* 0x0000000a18187c20 */ /* 0x000fe20008410000 */
[----:B------:R-:W-:Y:S01]  /*15dd0*/  ISETP.GE.AND P5, PT, R130, R208, PT ;  /* 0x000000d08200720c */ /* 0x000fe20003fa6270 */
[----:B------:R-:W-:Y:S01]  /*15de0*/  FMUL.FTZ R26, R26, UR10 ;  /* 0x0000000a1a1a7c20 */ /* 0x000fe20008410000 */
[----:B------:R-:W-:Y:S01]  /*15df0*/  LOP3.LUT R70, R5, 0x38, RZ, 0xfc, !PT ;  /* 0x0000003805467812 */ /* 0x000fe200078efcff */
[----:B------:R-:W5:Y:S01]  /*15e00*/  MUFU.TANH R100, R100 ;  /* 0x0000006400647308 */ /* 0x000f620000002400 */
[----:B----4-:R-:W-:Y:S01]  /*15e10*/  I2FP.F32.U32 R106, R108 ;  /* 0x0000006c006a7245 */ /* 0x010fe20000201000 */
[----:B------:R-:W-:Y:S01]  /*15e20*/  FMUL.FTZ R27, R27, UR10 ;  /* 0x0000000a1b1b7c20 */ /* 0x000fe20008410000 */
[----:B------:R-:W-:Y:S01]  /*15e30*/  FSEL R108, R128, -INF , !P4 ;  /* 0xff800000806c7808 */ /* 0x000fe20006000000 */
[----:B------:R-:W-:Y:S01]  /*15e40*/  FMUL.FTZ R128, R68, UR10 ;  /* 0x0000000a44807c20 */ /* 0x000fe20008410000 */
[-C--:B------:R-:W-:Y:S01]  /*15e50*/  ISETP.GE.AND P4, PT, R130, R209.reuse, PT ;  /* 0x000000d18200720c */ /* 0x080fe20003f86270 */
[C---:B-1----:R-:W-:Y:S01]  /*15e60*/  FFMA.FTZ R129, R106.reuse, UR5, R129 ;  /* 0x000000056a817c23 */ /* 0x042fe20008010081 */
[----:B------:R-:W-:Y:S01]  /*15e70*/  I2FP.F32.U32 R130, R130 ;  /* 0x0000008200827245 */ /* 0x000fe20000201000 */
[----:B------:R1:W-:Y:S01]  /*15e80*/  MUFU.TANH R68, R105 ;  /* 0x0000006900447308 */ /* 0x0003e20000002400 */
[----:B------:R-:W-:Y:S01]  /*15e90*/  LOP3.LUT R124, R5, 0x39, RZ, 0xfc, !PT ;  /* 0x00000039057c7812 */ /* 0x000fe200078efcff */
[----:B---3--:R-:W-:Y:S01]  /*15ea0*/  FFMA.FTZ R117, R106, UR5, R125 ;  /* 0x000000056a757c23 */ /* 0x008fe2000801007d */
[----:B--2---:R-:W-:Y:S01]  /*15eb0*/  I2FP.F32.U32 R104, R70 ;  /* 0x0000004600687245 */ /* 0x004fe20000201000 */
[C---:B------:R-:W-:Y:S01]  /*15ec0*/  FFMA.FTZ R127, R130.reuse, UR5, R127 ;  /* 0x00000005827f7c23 */ /* 0x040fe2000801007f */
[----:B------:R-:W-:Y:S01]  /*15ed0*/  FFMA.FTZ R131, R130, UR5, R131 ;  /* 0x0000000582837c23 */ /* 0x000fe20008010083 */
[----:B------:R-:W-:Y:S01]  /*15ee0*/  FSEL R106, R129, -INF , !P6 ;  /* 0xff800000816a7808 */ /* 0x000fe20007000000 */
[----:B------:R-:W-:Y:S01]  /*15ef0*/  FMUL.FTZ R129, R64, UR10 ;  /* 0x0000000a40817c20 */ /* 0x000fe20008410000 */
[----:B------:R-:W2:Y:S01]  /*15f00*/  MUFU.TANH R72, R72 ;  /* 0x0000004800487308 */ /* 0x000ea20000002400 */
[----:B------:R-:W-:Y:S01]  /*15f10*/  FSEL R117, R117, -INF , !P3 ;  /* 0xff80000075757808 */ /* 0x000fe20005800000 */
[C---:B------:R-:W-:Y:S01]  /*15f20*/  FFMA.FTZ R147, R104.reuse, UR5, R147 ;  /* 0x0000000568937c23 */ /* 0x040fe20008010093 */
[----:B------:R-:W-:Y:S01]  /*15f30*/  FFMA.FTZ R153, R104, UR5, R153 ;  /* 0x0000000568997c23 */ /* 0x000fe20008010099 */
[----:B------:R-:W-:Y:S01]  /*15f40*/  LOP3.LUT R134, R5, 0x40, RZ, 0xfc, !PT ;  /* 0x0000004005867812 */ /* 0x000fe200078efcff */
[----:B------:R-:W-:Y:S01]  /*15f50*/  FMUL.FTZ R125, R65, UR10 ;  /* 0x0000000a417d7c20 */ /* 0x000fe20008410000 */
[-C--:B------:R-:W-:Y:S01]  /*15f60*/  ISETP.GE.AND P6, PT, R70, R209.reuse, PT ;  /* 0x000000d14600720c */ /* 0x080fe20003fc6270 */
[----:B------:R-:W-:Y:S01]  /*15f70*/  FMUL.FTZ R130, R61, UR10 ;  /* 0x0000000a3d827c20 */ /* 0x000fe20008410000 */
[----:B------:R3:W-:Y:S01]  /*15f80*/  MUFU.TANH R69, R102 ;  /* 0x0000006600457308 */ /* 0x0007e20000002400 */
[----:B-1----:R-:W-:Y:S01]  /*15f90*/  FSEL R105, R116, -INF , !P1 ;  /* 0xff80000074697808 */ /* 0x002fe20004800000 */
[----:B------:R-:W-:Y:S01]  /*15fa0*/  FMUL.FTZ R20, R20, UR10 ;  /* 0x0000000a14147c20 */ /* 0x000fe20008410000 */
[----:B------:R-:W-:Y:S01]  /*15fb0*/  FSEL R116, R127, -INF , !P4 ;  /* 0xff8000007f747808 */ /* 0x000fe20006000000 */
[----:B------:R-:W-:Y:S01]  /*15fc0*/  FMUL.FTZ R25, R25, UR10 ;  /* 0x0000000a19197c20 */ /* 0x000fe20008410000 */
[----:B------:R-:W-:Y:S01]  /*15fd0*/  I2FP.F32.U32 R127, R124 ;  /* 0x0000007c007f7245 */ /* 0x000fe20000201000 */
[----:B------:R-:W-:Y:S01]  /*15fe0*/  FMUL.FTZ R16, R16, UR10 ;  /* 0x0000000a10107c20 */ /* 0x000fe20008410000 */
[-C--:B------:R-:W-:Y:S01]  /*15ff0*/  ISETP.GE.AND P3, PT, R70, R208.reuse, PT ;  /* 0x000000d04600720c */ /* 0x080fe20003f66270 */
[----:B------:R1:W-:Y:S01]  /*16000*/  MUFU.TANH R64, R103 ;  /* 0x0000006700407308 */ /* 0x0003e20000002400 */
[----:B------:R-:W-:Y:S01]  /*16010*/  LOP3.LUT R133, R5, 0x41, RZ, 0xfc, !PT ;  /* 0x0000004105857812 */ /* 0x000fe200078efcff */
[----:B-----5:R-:W-:Y:S01]  /*16020*/  FFMA.FTZ R154, R127, UR5, R154 ;  /* 0x000000057f9a7c23 */ /* 0x020fe2000801009a */
[----:B------:R-:W-:Y:S01]  /*16030*/  FSEL R118, R118, -INF , !P2 ;  /* 0xff80000076767808 */ /* 0x000fe20005000000 */
[----:B------:R-:W-:Y:S01]  /*16040*/  FMUL.FTZ R18, R18, UR10 ;  /* 0x0000000a12127c20 */ /* 0x000fe20008410000 */
[-C--:B------:R-:W-:Y:S01]  /*16050*/  ISETP.GE.AND P4, PT, R134, R209.reuse, PT ;  /* 0x000000d18600720c */ /* 0x080fe20003f86270 */
[----:B------:R-:W-:Y:S01]  /*16060*/  FMUL.FTZ R23, R23, UR10 ;  /* 0x0000000a17177c20 */ /* 0x000fe20008410000 */
[-C--:B------:R-:W-:Y:S01]  /*16070*/  ISETP.GE.AND P2, PT, R124, R209.reuse, PT ;  /* 0x000000d17c00720c */ /* 0x080fe20003f46270 */
[----:B------:R-:W-:Y:S01]  /*16080*/  MUFU.TANH R101, R101 ;  /* 0x0000006500657308 */ /* 0x000fe20000002400 */
[----:B---3--:R-:W-:Y:S01]  /*16090*/  FFMA.FTZ R102, R127, UR5, R152 ;  /* 0x000000057f667c23 */ /* 0x008fe20008010098 */
[----:B------:R-:W-:Y:S01]  /*160a0*/  FSEL R127, R131, -INF , !P5 ;  /* 0xff800000837f7808 */ /* 0x000fe20006800000 */
[----:B------:R-:W-:Y:S01]  /*160b0*/  FMUL.FTZ R131, R62, UR10 ;  /* 0x0000000a3e837c20 */ /* 0x000fe20008410000 */
[-C--:B------:R-:W-:Y:S01]  /*160c0*/  ISETP.GE.AND P5, PT, R134, R208.reuse, PT ;  /* 0x000000d08600720c */ /* 0x080fe20003fa6270 */
[----:B------:R-:W-:Y:S01]  /*160d0*/  FMUL.FTZ R21, R21, UR10 ;  /* 0x0000000a15157c20 */ /* 0x000fe20008410000 */
[----:B------:R-:W-:Y:S01]  /*160e0*/  ISETP.GE.AND P1, PT, R124, R208, PT ;  /* 0x000000d07c00720c */ /* 0x000fe20003f26270 */
[----:B------:R-:W-:Y:S01]  /*160f0*/  FMUL.FTZ R124, R67, UR10 ;  /* 0x0000000a437c7c20 */ /* 0x000fe20008410000 */
[----:B------:R-:W-:Y:S01]  /*16100*/  FSEL R104, R147, -INF , !P6 ;  /* 0xff80000093687808 */ /* 0x000fe20007000000 */
[----:B------:R-:W-:Y:S01]  /*16110*/  MUFU.TANH R73, R73 ;  /* 0x0000004900497308 */ /* 0x000fe20000002400 */
[----:B------:R-:W-:Y:S01]  /*16120*/  I2FP.F32.U32 R134, R134 ;  /* 0x0000008600867245 */ /* 0x000fe20000201000 */
[----:B------:R-:W-:Y:S01]  /*16130*/  FMUL.FTZ R22, R22, UR10 ;  /* 0x0000000a16167c20 */ /* 0x000fe20008410000 */
[----:B-1----:R-:W-:Y:S01]  /*16140*/  FSEL R103, R153, -INF , !P3 ;  /* 0xff80000099677808 */ /* 0x002fe20005800000 */
[----:B------:R-:W-:Y:S01]  /*16150*/  FMUL.FTZ R17, R17, UR10 ;  /* 0x0000000a11117c20 */ /* 0x000fe20008410000 */
[----:B------:R-:W-:Y:S01]  /*16160*/  LOP3.LUT R135, R5, 0x48, RZ, 0xfc, !PT ;  /* 0x0000004805877812 */ /* 0x000fe200078efcff */
[C---:B------:R-:W-:Y:S01]  /*16170*/  FFMA.FTZ R142, R134.reuse, UR5, R155 ;  /* 0x00000005868e7c23 */ /* 0x040fe2000801009b */
[C---:B------:R-:W-:Y:S01]  /*16180*/  ISETP.GE.AND P6, PT, R133.reuse, R209, PT ;  /* 0x000000d18500720c */ /* 0x040fe20003fc6270 */
[----:B------:R-:W-:Y:S01]  /*16190*/  MUFU.TANH R97, R97 ;  /* 0x0000006100617308 */ /* 0x000fe20000002400 */
[----:B------:R-:W-:Y:S01]  /*161a0*/  ISETP.GE.AND P3, PT, R133, R208, PT ;  /* 0x000000d08500720c */ /* 0x000fe20003f66270 */
[----:B------:R-:W-:Y:S01]  /*161b0*/  FFMA.FTZ R151, R134, UR5, R161 ;  /* 0x0000000586977c23 */ /* 0x000fe200080100a1 */
[----:B------:R-:W-:Y:S01]  /*161c0*/  I2FP.F32.U32 R133, R133 ;  /* 0x0000008500857245 */ /* 0x000fe20000201000 */
[----:B------:R-:W-:Y:S01]  /*161d0*/  FMUL.FTZ R19, R19, UR10 ;  /* 0x0000000a13137c20 */ /* 0x000fe20008410000 */
[----:B------:R-:W-:Y:S01]  /*161e0*/  FSEL R102, R102, -INF , !P2 ;  /* 0xff80000066667808 */ /* 0x000fe20005000000 */
[----:B------:R-:W-:Y:S01]  /*161f0*/  FFMA.FTZ R2, R8, UR5, R2 ;  /* 0x0000000508027c23 */ /* 0x000fe20008010002 */
[----:B------:R-:W-:Y:S01]  /*16200*/  ISETP.GE.AND P2, PT, R135, R209, PT ;  /* 0x000000d18700720c */ /* 0x000fe20003f46270 */
[----:B------:R1:W-:Y:S01]  /*16210*/  MUFU.TANH R67, R115 ;  /* 0x0000007300437308 */ /* 0x0003e20000002400 */
[C---:B------:R-:W-:Y:S01]  /*16220*/  FFMA.FTZ R160, R133.reuse, UR5, R160 ;  /* 0x0000000585a07c23 */ /* 0x040fe200080100a0 */
[----:B------:R-:W-:Y:S01]  /*16230*/  FFMA.FTZ R137, R133, UR5, R162 ;  /* 0x0000000585897c23 */ /* 0x000fe200080100a2 */
[----:B------:R-:W-:-:S02]  /*16240*/  LOP3.LUT R133, R5, 0x50, RZ, 0xfc, !PT ;  /* 0x0000005005857812 */ /* 0x000fc400078efcff */
[----:B------:R-:W-:Y:S02]  /*16250*/  FSEL R142, R142, -INF , !P4 ;  /* 0xff8000008e8e7808 */ /* 0x000fe40006000000 */
[----:B------:R-:W-:Y:S01]  /*16260*/  FSEL R151, R151, -INF , !P5 ;  /* 0xff80000097977808 */ /* 0x000fe20006800000 */
[----:B------:R-:W3:Y:S01]  /*16270*/  MUFU.TANH R96, R96 ;  /* 0x0000006000607308 */ /* 0x000ee20000002400 */
[----:B------:R-:W-:Y:S02]  /*16280*/  FSEL R137, R137, -INF , !P3 ;  /* 0xff80000089897808 */ /* 0x000fe40005800000 */
[----:B------:R-:W-:-:S05]  /*16290*/  ISETP.GE.AND P3, PT, R133, R208, PT ;  /* 0x000000d08500720c */ /* 0x000fca0003f66270 */
[----:B------:R-:W4:Y:S01]  /*162a0*/  MUFU.TANH R9, R9 ;  /* 0x0000000900097308 */ /* 0x000f220000002400 */
[----:B-1----:R-:W-:Y:S02]  /*162b0*/  FSEL R115, R154, -INF , !P1 ;  /* 0xff8000009a737808 */ /* 0x002fe40004800000 */
[----:B------:R-:W-:Y:S02]  /*162c0*/  ISETP.GE.AND P1, PT, R135, R208, PT ;  /* 0x000000d08700720c */ /* 0x000fe40003f26270 */
[----:B------:R-:W-:-:S03]  /*162d0*/  I2FP.F32.U32 R135, R135 ;  /* 0x0000008700877245 */ /* 0x000fc60000201000 */
[----:B------:R1:W-:Y:S02]  /*162e0*/  MUFU.TANH R65, R128 ;  /* 0x0000008000417308 */ /* 0x0003e40000002400 */
[C---:B------:R-:W-:Y:S01]  /*162f0*/  FFMA.FTZ R100, R135.reuse, UR5, R100 ;  /* 0x0000000587647c23 */ /* 0x040fe20008010064 */
[----:B--2---:R-:W-:Y:S01]  /*16300*/  FFMA.FTZ R72, R135, UR5, R72 ;  /* 0x0000000587487c23 */ /* 0x004fe20008010048 */
[----:B------:R-:W-:-:S03]  /*16310*/  LOP3.LUT R135, R5, 0x51, RZ, 0xfc, !PT ;  /* 0x0000005105877812 */ /* 0x000fc600078efcff */
[----:B------:R-:W-:Y:S01]  /*16320*/  FSEL R136, R100, -INF , !P2 ;  /* 0xff80000064887808 */ /* 0x000fe20005000000 */
[----:B------:R2:W-:Y:S01]  /*16330*/  MUFU.TANH R70, R132 ;  /* 0x0000008400467308 */ /* 0x0005e20000002400 */
[----:B------:R-:W-:Y:S01]  /*16340*/  FSEL R139, R72, -INF , !P1 ;  /* 0xff800000488b7808 */ /* 0x000fe20004800000 */
[----:B------:R-:W-:Y:S01]  /*16350*/  FMUL.FTZ R72, R57, UR10 ;  /* 0x0000000a39487c20 */ /* 0x000fe20008410000 */
[C---:B------:R-:W-:Y:S01]  /*16360*/  ISETP.GE.AND P2, PT, R135.reuse, R209, PT ;  /* 0x000000d18700720c */ /* 0x040fe20003f46270 */
[----:B------:R-:W-:Y:S01]  /*16370*/  FMUL.FTZ R100, R58, UR10 ;  /* 0x0000000a3a647c20 */ /* 0x000fe20008410000 */
[----:B------:R-:W-:Y:S02]  /*16380*/  ISETP.GE.AND P1, PT, R135, R208, PT ;  /* 0x000000d08700720c */ /* 0x000fe40003f26270 */
[----:B------:R-:W-:Y:S01]  /*16390*/  I2FP.F32.U32 R135, R135 ;  /* 0x0000008700877245 */ /* 0x000fe20000201000 */
[----:B------:R-:W-:Y:S01]  /*163a0*/  MUFU.TANH R98, R98 ;  /* 0x0000006200627308 */ /* 0x000fe20000002400 */
[----:B-1----:R-:W-:-:S02]  /*163b0*/  LOP3.LUT R128, R5, 0x49, RZ, 0xfc, !PT ;  /* 0x0000004905807812 */ /* 0x002fc400078efcff */
[----:B------:R-:W-:Y:S01]  /*163c0*/  LOP3.LUT R57, R5, 0x59, RZ, 0xfc, !PT ;  /* 0x0000005905397812 */ /* 0x000fe200078efcff */
[C---:B---3--:R-:W-:Y:S01]  /*163d0*/  FFMA.FTZ R96, R135.reuse, UR5, R96 ;  /* 0x0000000587607c23 */ /* 0x048fe20008010060 */
[C---:B------:R-:W-:Y:S01]  /*163e0*/  ISETP.GE.AND P4, PT, R128.reuse, R209, PT ;  /* 0x000000d18000720c */ /* 0x040fe20003f86270 */
[----:B----4-:R-:W-:Y:S01]  /*163f0*/  FFMA.FTZ R155, R135, UR5, R9 ;  /* 0x00000005879b7c23 */ /* 0x010fe20008010009 */
[----:B------:R-:W-:Y:S01]  /*16400*/  ISETP.GE.AND P5, PT, R128, R208, PT ;  /* 0x000000d08000720c */ /* 0x000fe20003fa6270 */
[----:B------:R-:W-:Y:S01]  /*16410*/  MUFU.TANH R99, R99 ;  /* 0x0000006300637308 */ /* 0x000fe20000002400 */
[----:B--2---:R-:W-:Y:S01]  /*16420*/  FMUL.FTZ R132, R60, UR10 ;  /* 0x0000000a3c847c20 */ /* 0x004fe20008410000 */
[----:B------:R-:W-:Y:S02]  /*16430*/  I2FP.F32.U32 R128, R128 ;  /* 0x0000008000807245 */ /* 0x000fe40000201000 */
[----:B------:R-:W-:-:S03]  /*16440*/  FSEL R155, R155, -INF , !P1 ;  /* 0xff8000009b9b7808 */ /* 0x000fc60004800000 */
[C---:B------:R-:W-:Y:S01]  /*16450*/  FFMA.FTZ R101, R128.reuse, UR5, R101 ;  /* 0x0000000580657c23 */ /* 0x040fe20008010065 */
[----:B------:R1:W-:Y:S01]  /*16460*/  MUFU.TANH R60, R114 ;  /* 0x00000072003c7308 */ /* 0x0003e20000002400 */
[----:B------:R-:W-:-:S03]  /*16470*/  FFMA.FTZ R73, R128, UR5, R73 ;  /* 0x0000000580497c23 */ /* 0x000fc60008010049 */
[----:B------:R-:W-:Y:S01]  /*16480*/  FSEL R134, R101, -INF , !P4 ;  /* 0xff80000065867808 */ /* 0x000fe20006000000 */
[----:B------:R-:W-:Y:S01]  /*16490*/  FMUL.FTZ R101, R56, UR10 ;  /* 0x0000000a38657c20 */ /* 0x000fe20008410000 */
[----:B------:R-:W-:Y:S01]  /*164a0*/  FSEL R149, R73, -INF , !P5 ;  /* 0xff80000049957808 */ /* 0x000fe20006800000 */
[----:B------:R-:W-:Y:S01]  /*164b0*/  FMUL.FTZ R73, R53, UR10 ;  /* 0x0000000a35497c20 */ /* 0x000fe20008410000 */
[----:B------:R2:W-:Y:S01]  /*164c0*/  MUFU.TANH R56, R125 ;  /* 0x0000007d00387308 */ /* 0x0005e20000002400 */
[----:B------:R-:W-:-:S07]  /*164d0*/  LOP3.LUT R53, R5, 0x68, RZ, 0xfc, !PT ;  /* 0x0000006805357812 */ /* 0x000fce00078efcff */
[----:B------:R3:W-:Y:S01]  /*164e0*/  MUFU.TANH R66, R123 ;  /* 0x0000007b00427308 */ /* 0x0007e20000002400 */
[----:B-1----:R-:W-:Y:S02]  /*164f0*/  FSEL R114, R160, -INF , !P6 ;  /* 0xff800000a0727808 */ /* 0x002fe40007000000 */
[----:B------:R-:W-:Y:S02]  /*16500*/  ISETP.GE.AND P6, PT, R133, R209, PT ;  /* 0x000000d18500720c */ /* 0x000fe40003fc6270 */
[----:B------:R-:W-:Y:S02]  /*16510*/  I2FP.F32.U32 R133, R133 ;  /* 0x0000008500857245 */ /* 0x000fe40000201000 */
[----:B------:R-:W-:Y:S01]  /*16520*/  FSEL R160, R96, -INF , !P2 ;  /* 0xff80000060a07808 */ /* 0x000fe20005000000 */
[----:B------:R-:W1:Y:S01]  /*16530*/  MUFU.TANH R74, R74 ;  /* 0x0000004a004a7308 */ /* 0x000e620000002400 */
[----:B--2---:R-:W-:Y:S01]  /*16540*/  LOP3.LUT R125, R5, 0x60, RZ, 0xfc, !PT ;  /* 0x00000060057d7812 */ /* 0x004fe200078efcff */
[----:B------:R-:W-:Y:S01]  /*16550*/  FFMA.FTZ R153, R133, UR5, R97 ;  /* 0x0000000585997c23 */ /* 0x000fe20008010061 */
[----:B------:R-:W-:-:S02]  /*16560*/  LOP3.LUT R97, R5, 0x58, RZ, 0xfc, !PT ;  /* 0x0000005805617812 */ /* 0x000fc400078efcff */
[-C--:B------:R-:W-:Y:S02]  /*16570*/  ISETP.GE.AND P2, PT, R125, R209.reuse, PT ;  /* 0x000000d17d00720c */ /* 0x080fe40003f46270 */
[C---:B------:R-:W-:Y:S01]  /*16580*/  ISETP.GE.AND P4, PT, R97.reuse, R209, PT ;  /* 0x000000d16100720c */ /* 0x040fe20003f86270 */
[----:B------:R-:W-:Y:S01]  /*16590*/  MUFU.TANH R62, R112 ;  /* 0x00000070003e7308 */ /* 0x000fe20000002400 */
[-C--:B------:R-:W-:Y:S01]  /*165a0*/  ISETP.GE.AND P5, PT, R97, R208.reuse, PT ;  /* 0x000000d06100720c */ /* 0x080fe20003fa6270 */
[----:B---3--:R-:W-:Y:S01]  /*165b0*/  FMUL.FTZ R123, R63, UR10 ;  /* 0x0000000a3f7b7c20 */ /* 0x008fe20008410000 */
[----:B------:R-:W-:Y:S02]  /*165c0*/  I2FP.F32.U32 R97, R97 ;  /* 0x0000006100617245 */ /* 0x000fe40000201000 */
[----:B------:R-:W-:Y:S02]  /*165d0*/  ISETP.GE.AND P1, PT, R125, R208, PT ;  /* 0x000000d07d00720c */ /* 0x000fe40003f26270 */
[----:B------:R-:W-:Y:S01]  /*165e0*/  I2FP.F32.U32 R125, R125 ;  /* 0x0000007d007d7245 */ /* 0x000fe20000201000 */
[C---:B------:R-:W-:Y:S01]  /*165f0*/  FFMA.FTZ R156, R97.reuse, UR5, R92 ;  /* 0x00000005619c7c23 */ /* 0x040fe2000801005c */
[----:B------:R-:W-:Y:S01]  /*16600*/  I2FP.F32.U32 R92, R57 ;  /* 0x00000039005c7245 */ /* 0x000fe20000201000 */
[----:B------:R-:W-:Y:S01]  /*16610*/  FFMA.FTZ R84, R97, UR5, R84 ;  /* 0x0000000561547c23 */ /* 0x000fe20008010054 */
[----:B------:R-:W-:Y:S01]  /*16620*/  FSEL R153, R153, -INF , !P3 ;  /* 0xff80000099997808 */ /* 0x000fe20005800000 */
[C---:B------:R-:W-:Y:S01]  /*16630*/  FFMA.FTZ R86, R125.reuse, UR5, R86 ;  /* 0x000000057d567c23 */ /* 0x040fe20008010056 */
[----:B------:R-:W-:Y:S01]  /*16640*/  FFMA.FTZ R83, R125, UR5, R83 ;  /* 0x000000057d537c23 */ /* 0x000fe20008010053 */
[C---:B------:R-:W-:Y:S01]  /*16650*/  FFMA.FTZ R154, R92.reuse, UR5, R89 ;  /* 0x000000055c9a7c23 */ /* 0x040fe20008010059 */
[----:B------:R-:W-:Y:S01]  /*16660*/  FFMA.FTZ R85, R92, UR5, R85 ;  /* 0x000000055c557c23 */ /* 0x000fe20008010055 */
[C---:B------:R-:W-:Y:S01]  /*16670*/  LOP3.LUT R92, R5.reuse, 0x61, RZ, 0xfc, !PT ;  /* 0x00000061055c7812 */ /* 0x040fe200078efcff */
[----:B------:R-:W-:Y:S01]  /*16680*/  MUFU.TANH R58, R126 ;  /* 0x0000007e003a7308 */ /* 0x000fe20000002400 */
[----:B------:R-:W-:Y:S01]  /*16690*/  LOP3.LUT R89, R5, 0x69, RZ, 0xfc, !PT ;  /* 0x0000006905597812 */ /* 0x000fe200078efcff */
[----:B-1----:R-:W-:Y:S01]  /*166a0*/  FFMA.FTZ R74, R133, UR5, R74 ;  /* 0x00000005854a7c23 */ /* 0x002fe2000801004a */
[----:B------:R-:W-:-:S02]  /*166b0*/  FSEL R171, R84, -INF , !P5 ;  /* 0xff80000054ab7808 */ /* 0x000fc40006800000 */
[----:B------:R-:W-:Y:S02]  /*166c0*/  FSEL R202, R86, -INF , !P2 ;  /* 0xff80000056ca7808 */ /* 0x000fe40005000000 */
[----:B------:R-:W-:Y:S01]  /*166d0*/  FSEL R173, R83, -INF , !P1 ;  /* 0xff80000053ad7808 */ /* 0x000fe20004800000 */
[----:B------:R-:W1:Y:S01]  /*166e0*/  MUFU.TANH R93, R93 ;  /* 0x0000005d005d7308 */ /* 0x000e620000002400 */
[----:B------:R-:W-:Y:S01]  /*166f0*/  I2FP.F32.U32 R84, R92 ;  /* 0x0000005c00547245 */ /* 0x000fe20000201000 */
[----:B------:R-:W-:Y:S01]  /*16700*/  FMUL.FTZ R83, R48, UR10 ;  /* 0x0000000a30537c20 */ /* 0x000fe20008410000 */
[C---:B------:R-:W-:Y:S02]  /*16710*/  ISETP.GE.AND P2, PT, R89.reuse, R209, PT ;  /* 0x000000d15900720c */ /* 0x040fe40003f46270 */
[-C--:B------:R-:W-:Y:S01]  /*16720*/  ISETP.GE.AND P1, PT, R89, R208.reuse, PT ;  /* 0x000000d05900720c */ /* 0x080fe20003f26270 */
[C---:B------:R-:W-:Y:S01]  /*16730*/  FFMA.FTZ R80, R84.reuse, UR5, R80 ;  /* 0x0000000554507c23 */ /* 0x040fe20008010050 */
[----:B------:R-:W-:Y:S01]  /*16740*/  ISETP.GE.AND P3, PT, R57, R208, PT ;  /* 0x000000d03900720c */ /* 0x000fe20003f66270 */
[----:B------:R-:W-:Y:S01]  /*16750*/  FFMA.FTZ R81, R84, UR5, R81 ;  /* 0x0000000554517c23 */ /* 0x000fe20008010051 */
[----:B------:R-:W-:Y:S01]  /*16760*/  I2FP.F32.U32 R89, R89 ;  /* 0x0000005900597245 */ /* 0x000fe20000201000 */
[----:B------:R-:W-:Y:S01]  /*16770*/  MUFU.TANH R63, R129 ;  /* 0x00000081003f7308 */ /* 0x000fe20000002400 */
[----:B------:R-:W-:-:S02]  /*16780*/  FSEL R156, R156, -INF , !P4 ;  /* 0xff8000009c9c7808 */ /* 0x000fc40006000000 */
[----:B------:R-:W-:Y:S01]  /*16790*/  FSEL R169, R85, -INF , !P3 ;  /* 0xff80000055a97808 */ /* 0x000fe20005800000 */
[C---:B------:R-:W-:Y:S01]  /*167a0*/  FFMA.FTZ R185, R89.reuse, UR5, R79 ;  /* 0x0000000559b97c23 */ /* 0x040fe2000801004f */
[C---:B------:R-:W-:Y:S01]  /*167b0*/  ISETP.GE.AND P4, PT, R92.reuse, R209, PT ;  /* 0x000000d15c00720c */ /* 0x040fe20003f86270 */
[----:B------:R-:W-:Y:S01]  /*167c0*/  FFMA.FTZ R76, R89, UR5, R76 ;  /* 0x00000005594c7c23 */ /* 0x000fe2000801004c */
[-C--:B------:R-:W-:Y:S01]  /*167d0*/  ISETP.GE.AND P5, PT, R92, R208.reuse, PT ;  /* 0x000000d05c00720c */ /* 0x080fe20003fa6270 */
[----:B------:R-:W-:Y:S01]  /*167e0*/  MUFU.TANH R61, R110 ;  /* 0x0000006e003d7308 */ /* 0x000fe20000002400 */
[----:B------:R-:W-:Y:S02]  /*167f0*/  I2FP.F32.U32 R85, R53 ;  /* 0x0000003500557245 */ /* 0x000fe40000201000 */
[----:B------:R-:W-:Y:S02]  /*16800*/  LOP3.LUT R79, R5, 0x70, RZ, 0xfc, !PT ;  /* 0x00000070054f7812 */ /* 0x000fe400078efcff */
[----:B------:R-:W-:Y:S01]  /*16810*/  FSEL R168, R80, -INF , !P4 ;  /* 0xff80000050a87808 */ /* 0x000fe20006000000 */
[----:B------:R-:W-:Y:S01]  /*16820*/  FFMA.FTZ R184, R85, UR5, R82 ;  /* 0x0000000555b87c23 */ /* 0x000fe20008010052 */
[----:B------:R-:W-:Y:S01]  /*16830*/  FSEL R189, R81, -INF , !P5 ;  /* 0xff80000051bd7808 */ /* 0x000fe20006800000 */
[----:B------:R-:W-:Y:S01]  /*16840*/  FMUL.FTZ R80, R49, UR10 ;  /* 0x0000000a31507c20 */ /* 0x000fe20008410000 */
[C---:B------:R-:W-:Y:S01]  /*16850*/  ISETP.GE.AND P4, PT, R79.reuse, R209, PT ;  /* 0x000000d14f00720c */ /* 0x040fe20003f86270 */
[----:B------:R-:W-:Y:S01]  /*16860*/  MUFU.TANH R9, R124 ;  /* 0x0000007c00097308 */ /* 0x000fe20000002400 */
[----:B------:R-:W-:Y:S01]  /*16870*/  ISETP.GE.AND P5, PT, R79, R208, PT ;  /* 0x000000d04f00720c */ /* 0x000fe20003fa6270 */
[----:B-1----:R-:W-:Y:S01]  /*16880*/  FFMA.FTZ R93, R85, UR5, R93 ;  /* 0x00000005555d7c23 */ /* 0x002fe2000801005d */
[----:B------:R-:W-:-:S02]  /*16890*/  LOP3.LUT R82, R5, 0x78, RZ, 0xfc, !PT ;  /* 0x0000007805527812 */ /* 0x000fc400078efcff */
[----:B------:R-:W-:Y:S02]  /*168a0*/  I2FP.F32.U32 R79, R79 ;  /* 0x0000004f004f7245 */ /* 0x000fe40000201000 */
[----:B------:R-:W-:Y:S01]  /*168b0*/  LOP3.LUT R49, R5, 0x71, RZ, 0xfc, !PT ;  /* 0x0000007105317812 */ /* 0x000fe200078efcff */
[----:B------:R-:W-:Y:S01]  /*168c0*/  MUFU.TANH R123, R123 ;  /* 0x0000007b007b7308 */ /* 0x000fe20000002400 */
[----:B------:R-:W-:Y:S01]  /*168d0*/  FSEL R174, R76, -INF , !P2 ;  /* 0xff8000004cae7808 */ /* 0x000fe20005000000 */
[----:B------:R-:W-:Y:S01]  /*168e0*/  FFMA.FTZ R194, R79, UR5, R78 ;  /* 0x000000054fc27c23 */ /* 0x000fe2000801004e */
[----:B------:R-:W-:Y:S01]  /*168f0*/  FSEL R185, R185, -INF , !P1 ;  /* 0xff800000b9b97808 */ /* 0x000fe20004800000 */
[----:B------:R-:W-:Y:S01]  /*16900*/  FFMA.FTZ R98, R79, UR5, R98 ;  /* 0x000000054f627c23 */ /* 0x000fe20008010062 */
[----:B------:R-:W-:Y:S01]  /*16910*/  ISETP.GE.AND P2, PT, R82, R209, PT ;  /* 0x000000d15200720c */ /* 0x000fe20003f46270 */
[----:B------:R-:W-:Y:S01]  /*16920*/  FMUL.FTZ R76, R44, UR10 ;  /* 0x0000000a2c4c7c20 */ /* 0x000fe20008410000 */
[----:B------:R-:W-:Y:S01]  /*16930*/  ISETP.GE.AND P1, PT, R82, R208, PT ;  /* 0x000000d05200720c */ /* 0x000fe20003f26270 */
[----:B------:R-:W1:Y:S01]  /*16940*/  MUFU.TANH R94, R94 ;  /* 0x0000005e005e7308 */ /* 0x000e620000002400 */
[----:B------:R-:W-:-:S02]  /*16950*/  I2FP.F32.U32 R82, R82 ;  /* 0x0000005200527245 */ /* 0x000fc40000201000 */
[----:B------:R-:W-:Y:S02]  /*16960*/  I2FP.F32.U32 R78, R49 ;  /* 0x00000031004e7245 */ /* 0x000fe40000201000 */
[----:B------:R-:W-:Y:S01]  /*16970*/  FSEL R194, R194, -INF , !P4 ;  /* 0xff800000c2c27808 */ /* 0x000fe20006000000 */
[C---:B------:R-:W-:Y:S01]  /*16980*/  FFMA.FTZ R99, R82.reuse, UR5, R99 ;  /* 0x0000000552637c23 */ /* 0x040fe20008010063 */
[----:B------:R-:W-:Y:S01]  /*16990*/  FFMA.FTZ R193, R82, UR5, R71 ;  /* 0x0000000552c17c23 */ /* 0x000fe20008010047 */
[----:B------:R-:W-:Y:S01]  /*169a0*/  FFMA.FTZ R200, R78, UR5, R77 ;  /* 0x000000054ec87c23 */ /* 0x000fe2000801004d */
[C---:B------:R-:W-:Y:S01]  /*169b0*/  LOP3.LUT R71, R5.reuse, 0x79, RZ, 0xfc, !PT ;  /* 0x0000007905477812 */ /* 0x040fe200078efcff */
[----:B------:R-:W-:Y:S01]  /*169c0*/  MUFU.TANH R100, R100 ;  /* 0x0000006400647308 */ /* 0x000fe20000002400 */
[----:B------:R-:W-:Y:S02]  /*169d0*/  LOP3.LUT R77, R5, 0x81, RZ, 0xfc, !PT ;  /* 0x00000081054d7812 */ /* 0x000fe400078efcff */
[----:B------:R-:W-:-:S02]  /*169e0*/  FSEL R197, R98, -INF , !P5 ;  /* 0xff80000062c57808 */ /* 0x000fc40006800000 */
[C---:B------:R-:W-:Y:S02]  /*169f0*/  ISETP.GE.AND P4, PT, R71.reuse, R209, PT ;  /* 0x000000d14700720c */ /* 0x040fe40003f86270 */
[-C--:B------:R-:W-:Y:S01]  /*16a00*/  ISETP.GE.AND P5, PT, R71, R208.reuse, PT ;  /* 0x000000d04700720c */ /* 0x080fe20003fa6270 */
[----:B------:R-:W-:Y:S01]  /*16a10*/  MUFU.TANH R131, R131 ;  /* 0x0000008300837308 */ /* 0x000fe20000002400 */
[----:B------:R-:W-:Y:S01]  /*16a20*/  FSEL R198, R99, -INF , !P2 ;  /* 0xff80000063c67808 */ /* 0x000fe20005000000 */
[----:B-1----:R-:W-:Y:S01]  /*16a30*/  FFMA.FTZ R94, R78, UR5, R94 ;  /* 0x000000054e5e7c23 */ /* 0x002fe2000801005e */
[----:B------:R-:W-:Y:S02]  /*16a40*/  FSEL R193, R193, -INF , !P1 ;  /* 0xff800000c1c17808 */ /* 0x000fe40004800000 */
[----:B------:R-:W-:Y:S02]  /*16a50*/  I2FP.F32.U32 R71, R71 ;  /* 0x0000004700477245 */ /* 0x000fe40000201000 */
[C---:B------:R-:W-:Y:S01]  /*16a60*/  ISETP.GE.AND P2, PT, R77.reuse, R209, PT ;  /* 0x000000d14d00720c */ /* 0x040fe20003f46270 */
[----:B------:R1:W-:Y:S01]  /*16a70*/  MUFU.TANH R48, R72 ;  /* 0x0000004800307308 */ /* 0x0003e20000002400 */
[----:B------:R-:W-:Y:S01]  /*16a80*/  ISETP.GE.AND P1, PT, R77, R208, PT ;  /* 0x000000d04d00720c */ /* 0x000fe20003f26270 */
[C---:B------:R-:W-:Y:S01]  /*16a90*/  FFMA.FTZ R68, R71.reuse, UR5, R68 ;  /* 0x0000000547447c23 */ /* 0x040fe20008010044 */
[----:B------:R-:W-:Y:S01]  /*16aa0*/  I2FP.F32.U32 R77, R77 ;  /* 0x0000004d004d7245 */ /* 0x000fe20000201000 */
[----:B------:R-:W-:Y:S01]  /*16ab0*/  FFMA.FTZ R69, R71, UR5, R69 ;  /* 0x0000000547457c23 */ /* 0x000fe20008010045 */
[----:B------:R-:W-:Y:S01]  /*16ac0*/  FSEL R152, R74, -INF , !P6 ;  /* 0xff8000004a987808 */ /* 0x000fe20007000000 */
[----:B------:R-:W-:Y:S01]  /*16ad0*/  FMUL.FTZ R74, R52, UR10 ;  /* 0x0000000a344a7c20 */ /* 0x000fe20008410000 */
[----:B------:R-:W-:Y:S01]  /*16ae0*/  FSEL R196, R68, -INF , !P4 ;  /* 0xff80000044c47808 */ /* 0x000fe20006000000 */
[----:B------:R-:W-:Y:S01]  /*16af0*/  FFMA.FTZ R190, R77, UR5, R64 ;  /* 0x000000054dbe7c23 */ /* 0x000fe20008010040 */
[----:B------:R-:W-:Y:S01]  /*16b00*/  LOP3.LUT R64, R5, 0x88, RZ, 0xfc, !PT ;  /* 0x0000008805407812 */ /* 0x000fe200078efcff */
[----:B------:R-:W-:Y:S01]  /*16b10*/  FFMA.FTZ R179, R77, UR5, R66 ;  /* 0x000000054db37c23 */ /* 0x000fe20008010042 */
[----:B------:R-:W-:Y:S01]  /*16b20*/  LOP3.LUT R66, R5, 0x90, RZ, 0xfc, !PT ;  /* 0x0000009005427812 */ /* 0x000fe200078efcff */
[----:B------:R-:W2:Y:S01]  /*16b30*/  MUFU.TANH R52, R130 ;  /* 0x0000008200347308 */ /* 0x000ea20000002400 */
[----:B------:R-:W-:-:S02]  /*16b40*/  FSEL R191, R69, -INF , !P5 ;  /* 0xff80000045bf7808 */ /* 0x000fc40006800000 */
[CC--:B------:R-:W-:Y:S02]  /*16b50*/  ISETP.GE.AND P4, PT, R64.reuse, R209.reuse, PT ;  /* 0x000000d14000720c */ /* 0x0c0fe40003f86270 */
[----:B------:R-:W-:Y:S01]  /*16b60*/  ISETP.GE.AND P5, PT, R64, R208, PT ;  /* 0x000000d04000720c */ /* 0x000fe20003fa6270 */
[----:B-1----:R-:W-:Y:S01]  /*16b70*/  FMUL.FTZ R72, R45, UR10 ;  /* 0x0000000a2d487c20 */ /* 0x002fe20008410000 */
[----:B------:R-:W-:Y:S01]  /*16b80*/  I2FP.F32.U32 R64, R64 ;  /* 0x0000004000407245 */ /* 0x000fe20000201000 */
[----:B------:R-:W-:Y:S01]  /*16b90*/  MUFU.TANH R54, R54 ;  /* 0x0000003600367308 */ /* 0x000fe20000002400 */
[----:B------:R-:W-:Y:S02]  /*16ba0*/  FSEL R190, R190, -INF , !P2 ;  /* 0xff800000bebe7808 */ /* 0x000fe40005000000 */
[----:B------:R-:W-:Y:S01]  /*16bb0*/  FSEL R179, R179, -INF , !P1 ;  /* 0xff800000b3b37808 */ /* 0x000fe20004800000 */
[C---:B------:R-:W-:Y:S01]  /*16bc0*/  FFMA.FTZ R186, R64.reuse, UR5, R65 ;  /* 0x0000000540ba7c23 */ /* 0x040fe20008010041 */
[----:B------:R-:W-:Y:S01]  /*16bd0*/  LOP3.LUT R68, R5, 0x89, RZ, 0xfc, !PT ;  /* 0x0000008905447812 */ /* 0x000fe200078efcff */
[----:B------:R-:W-:Y:S01]  /*16be0*/  FFMA.FTZ R62, R64, UR5, R62 ;  /* 0x00000005403e7c23 */ /* 0x000fe2000801003e */
[C---:B------:R-:W-:Y:S01]  /*16bf0*/  ISETP.GE.AND P2, PT, R66.reuse, R209, PT ;  /* 0x000000d14200720c */ /* 0x040fe20003f46270 */
[----:B------:R1:W-:Y:S01]  /*16c00*/  MUFU.TANH R44, R73 ;  /* 0x00000049002c7308 */ /* 0x0003e20000002400 */
[----:B------:R-:W-:-:S02]  /*16c10*/  ISETP.GE.AND P1, PT, R66, R208, PT ;  /* 0x000000d04200720c */ /* 0x000fc40003f26270 */
[----:B------:R-:W-:Y:S02]  /*16c20*/  I2FP.F32.U32 R66, R66 ;  /* 0x0000004200427245 */ /* 0x000fe40000201000 */
[-C--:B------:R-:W-:Y:S02]  /*16c30*/  ISETP.GE.AND P6, PT, R57, R209.reuse, PT ;  /* 0x000000d13900720c */ /* 0x080fe40003fc6270 */
[----:B------:R-:W-:Y:S01]  /*16c40*/  I2FP.F32.U32 R65, R68 ;  /* 0x0000004400417245 */ /* 0x000fe20000201000 */
[C---:B------:R-:W-:Y:S01]  /*16c50*/  FFMA.FTZ R163, R66.reuse, UR5, R58 ;  /* 0x0000000542a37c23 */ /* 0x040fe2000801003a */
[----:B------:R-:W-:Y:S01]  /*16c60*/  LOP3.LUT R58, R5, 0x91, RZ, 0xfc, !PT ;  /* 0x00000091053a7812 */ /* 0x000fe200078efcff */
[----:B------:R-:W-:Y:S01]  /*16c70*/  FFMA.FTZ R63, R66, UR5, R63 ;  /* 0x00000005423f7c23 */ /* 0x000fe2000801003f */
[----:B------:R-:W-:Y:S01]  /*16c80*/  FSEL R154, R154, -INF , !P6 ;  /* 0xff8000009a9a7808 */ /* 0x000fe20007000000 */
[----:B------:R-:W-:Y:S01]  /*16c90*/  FFMA.FTZ R175, R65, UR5, R61 ;  /* 0x0000000541af7c23 */ /* 0x000fe2000801003d */
[C---:B------:R-:W-:Y:S01]  /*16ca0*/  ISETP.GE.AND P6, PT, R53.reuse, R209, PT ;  /* 0x000000d13500720c */ /* 0x040fe20003fc6270 */
[----:B------:R-:W-:Y:S01]  /*16cb0*/  MUFU.TANH R57, R132 ;  /* 0x0000008400397308 */ /* 0x000fe20000002400 */
[----:B------:R-:W-:Y:S01]  /*16cc0*/  ISETP.GE.AND P3, PT, R53, R208, PT ;  /* 0x000000d03500720c */ /* 0x000fe20003f66270 */
[----:B------:R-:W-:Y:S01]  /*16cd0*/  FFMA.FTZ R60, R65, UR5, R60 ;  /* 0x00000005413c7c23 */ /* 0x000fe2000801003c */
[----:B------:R-:W-:-:S02]  /*16ce0*/  FSEL R186, R186, -INF , !P4 ;  /* 0xff800000baba7808 */ /* 0x000fc40006000000 */
[----:B------:R-:W-:Y:S02]  /*16cf0*/  LOP3.LUT R61, R5, 0x99, RZ, 0xfc, !PT ;  /* 0x00000099053d7812 */ /* 0x000fe400078efcff */
[----:B------:R-:W-:Y:S01]  /*16d00*/  FSEL R181, R62, -INF , !P5 ;  /* 0xff8000003eb57808 */ /* 0x000fe20006800000 */
[----:B------:R-:W3:Y:S01]  /*16d10*/  MUFU.TANH R53, R101 ;  /* 0x0000006500357308 */ /* 0x000ee20000002400 */
[C---:B------:R-:W-:Y:S02]  /*16d20*/  ISETP.GE.AND P4, PT, R58.reuse, R209, PT ;  /* 0x000000d13a00720c */ /* 0x040fe40003f86270 */
[----:B------:R-:W-:Y:S02]  /*16d30*/  ISETP.GE.AND P5, PT, R58, R208, PT ;  /* 0x000000d03a00720c */ /* 0x000fe40003fa6270 */
[----:B------:R-:W-:Y:S02]  /*16d40*/  I2FP.F32.U32 R58, R58 ;  /* 0x0000003a003a7245 */ /* 0x000fe40000201000 */
[----:B------:R-:W-:Y:S01]  /*16d50*/  FSEL R184, R184, -INF , !P6 ;  /* 0xff800000b8b87808 */ /* 0x000fe20007000000 */
[----:B------:R-:W-:Y:S01]  /*16d60*/  MUFU.TANH R55, R55 ;  /* 0x0000003700377308 */ /* 0x000fe20000002400 */
[----:B------:R-:W-:Y:S01]  /*16d70*/  FSEL R187, R93, -INF , !P3 ;  /* 0xff8000005dbb7808 */ /* 0x000fe20005800000 */
[C---:B------:R-:W-:Y:S01]  /*16d80*/  FFMA.FTZ R9, R58.reuse, UR5, R9 ;  /* 0x000000053a097c23 */ /* 0x040fe20008010009 */
[----:B------:R-:W-:Y:S01]  /*16d90*/  FSEL R180, R63, -INF , !P2 ;  /* 0xff8000003fb47808 */ /* 0x000fe20005000000 */
[----:B------:R-:W-:Y:S01]  /*16da0*/  FFMA.FTZ R172, R58, UR5, R56 ;  /* 0x000000053aac7c23 */ /* 0x000fe20008010038 */
[----:B------:R-:W-:-:S02]  /*16db0*/  FSEL R163, R163, -INF , !P1 ;  /* 0xff800000a3a37808 */ /* 0x000fc40004800000 */
[CC--:B------:R-:W-:Y:S01]  /*16dc0*/  ISETP.GE.AND P6, PT, R49.reuse, R209.reuse, PT ;  /* 0x000000d13100720c */ /* 0x0c0fe20003fc6270 */
[----:B------:R-:W-:Y:S01]  /*16dd0*/  MUFU.TANH R80, R80 ;  /* 0x0000005000507308 */ /* 0x000fe20000002400 */
[-C--:B------:R-:W-:Y:S02]  /*16de0*/  ISETP.GE.AND P3, PT, R49, R208.reuse, PT ;  /* 0x000000d03100720c */ /* 0x080fe40003f66270 */
[C---:B------:R-:W-:Y:S02]  /*16df0*/  ISETP.GE.AND P2, PT, R61.reuse, R209, PT ;  /* 0x000000d13d00720c */ /* 0x040fe40003f46270 */
[----:B------:R-:W-:Y:S02]  /*16e00*/  ISETP.GE.AND P1, PT, R61, R208, PT ;  /* 0x000000d03d00720c */ /* 0x000fe40003f26270 */
[----:B------:R-:W-:Y:S01]  /*16e10*/  I2FP.F32.U32 R61, R61 ;  /* 0x0000003d003d7245 */ /* 0x000fe20000201000 */
[----:B------:R-:W4:Y:S01]  /*16e20*/  MUFU.TANH R49, R74 ;  /* 0x0000004a00317308 */ /* 0x000f220000002400 */
[----:B------:R-:W-:-:S02]  /*16e30*/  LOP3.LUT R45, R5, 0x80, RZ, 0xfc, !PT ;  /* 0x00000080052d7812 */ /* 0x000fc400078efcff */
[----:B------:R-:W-:Y:S01]  /*16e40*/  LOP3.LUT R58, R5, 0xa0, RZ, 0xfc, !PT ;  /* 0x000000a0053a7812 */ /* 0x000fe200078efcff */
[C---:B--2---:R-:W-:Y:S01]  /*16e50*/  FFMA.FTZ R162, R61.reuse, UR5, R52 ;  /* 0x000000053da27c23 */ /* 0x044fe20008010034 */
[----:B------:R-:W-:Y:S01]  /*16e60*/  FFMA.FTZ R123, R61, UR5, R123 ;  /* 0x000000053d7b7c23 */ /* 0x000fe2000801007b */
[----:B-1----:R-:W-:Y:S02]  /*16e70*/  I2FP.F32.U32 R73, R45 ;  /* 0x0000002d00497245 */ /* 0x002fe40000201000 */
[C---:B------:R-:W-:Y:S01]  /*16e80*/  LOP3.LUT R64, R5.reuse, 0x98, RZ, 0xfc, !PT ;  /* 0x0000009805407812 */ /* 0x040fe200078efcff */
[----:B------:R-:W-:Y:S01]  /*16e90*/  MUFU.TANH R51, R51 ;  /* 0x0000003300337308 */ /* 0x000fe20000002400 */
[----:B------:R-:W-:Y:S01]  /*16ea0*/  LOP3.LUT R52, R5, 0xa8, RZ, 0xfc, !PT ;  /* 0x000000a805347812 */ /* 0x000fe200078efcff */
[----:B------:R-:W-:Y:S01]  /*16eb0*/  FFMA.FTZ R70, R73, UR5, R70 ;  /* 0x0000000549467c23 */ /* 0x000fe20008010046 */
[----:B------:R-:W-:Y:S01]  /*16ec0*/  FSEL R161, R9, -INF , !P5 ;  /* 0xff80000009a17808 */ /* 0x000fe20006800000 */
[----:B------:R-:W-:Y:S01]  /*16ed0*/  FFMA.FTZ R67, R73, UR5, R67 ;  /* 0x0000000549437c23 */ /* 0x000fe20008010043 */
[----:B------:R-:W-:-:S02]  /*16ee0*/  I2FP.F32.U32 R9, R58 ;  /* 0x0000003a00097245 */ /* 0x000fc40000201000 */
[----:B------:R-:W-:Y:S01]  /*16ef0*/  FSEL R162, R162, -INF , !P2 ;  /* 0xff800000a2a27808 */ /* 0x000fe20005000000 */
[----:B------:R-:W1:Y:S01]  /*16f00*/  MUFU.TANH R59, R59 ;  /* 0x0000003b003b7308 */ /* 0x000e620000002400 */
[----:B------:R-:W-:Y:S01]  /*16f10*/  FSEL R157, R123, -INF , !P1 ;  /* 0xff8000007b9d7808 */ /* 0x000fe20004800000 */
[C---:B---3--:R-:W-:Y:S01]  /*16f20*/  FFMA.FTZ R158, R9.reuse, UR5, R53 ;  /* 0x00000005099e7c23 */ /* 0x048fe20008010035 */
[----:B------:R-:W-:Y:S01]  /*16f30*/  FSEL R200, R200, -INF , !P6 ;  /* 0xff800000c8c87808 */ /* 0x000fe20007000000 */
[----:B------:R-:W-:Y:S01]  /*16f40*/  FFMA.FTZ R100, R9, UR5, R100 ;  /* 0x0000000509647c23 */ /* 0x000fe20008010064 */
[----:B------:R-:W-:Y:S02]  /*16f50*/  I2FP.F32.U32 R56, R64 ;  /* 0x0000004000387245 */ /* 0x000fe40000201000 */
[CC--:B------:R-:W-:Y:S01]  /*16f60*/  ISETP.GE.AND P2, PT, R52.reuse, R209.reuse, PT ;  /* 0x000000d13400720c */ /* 0x0c0fe20003f46270 */
[----:B------:R-:W-:Y:S01]  /*16f70*/  MUFU.TANH R50, R50 ;  /* 0x0000003200327308 */ /* 0x000fe20000002400 */
[----:B------:R-:W-:Y:S01]  /*16f80*/  ISETP.GE.AND P1, PT, R52, R208, PT ;  /* 0x000000d03400720c */ /* 0x000fe20003f26270 */
[----:B------:R-:W-:Y:S01]  /*16f90*/  FFMA.FTZ R57, R56, UR5, R57 ;  /* 0x0000000538397c23 */ /* 0x000fe20008010039 */
[----:B------:R-:W-:Y:S01]  /*16fa0*/  FSEL R195, R94, -INF , !P3 ;  /* 0xff8000005ec37808 */ /* 0x000fe20005800000 */
[----:B------:R-:W-:Y:S01]  /*16fb0*/  FFMA.FTZ R131, R56, UR5, R131 ;  /* 0x0000000538837c23 */ /* 0x000fe20008010083 */
[----:B------:R-:W-:-:S02]  /*16fc0*/  ISETP.GE.AND P6, PT, R45, R209, PT ;  /* 0x000000d12d00720c */ /* 0x000fc40003fc6270 */
[----:B------:R-:W-:Y:S01]  /*16fd0*/  I2FP.F32.U32 R52, R52 ;  /* 0x0000003400347245 */ /* 0x000fe20000201000 */
[----:B------:R-:W-:Y:S01]  /*16fe0*/  MUFU.TANH R76, R76 ;  /* 0x0000004c004c7308 */ /* 0x000fe20000002400 */
[-C--:B------:R-:W-:Y:S02]  /*16ff0*/  ISETP.GE.AND P3, PT, R45, R208.reuse, PT ;  /* 0x000000d02d00720c */ /* 0x080fe40003f66270 */
[----:B------:R-:W-:Y:S01]  /*17000*/  FSEL R172, R172, -INF , !P4 ;  /* 0xff800000acac7808 */ /* 0x000fe20006000000 */
[----:B----4-:R-:W-:Y:S01]  /*17010*/  FFMA.FTZ R148, R52, UR5, R49 ;  /* 0x0000000534947c23 */ /* 0x010fe20008010031 */
[----:B------:R-:W-:Y:S01]  /*17020*/  ISETP.GE.AND P4, PT, R58, R209, PT ;  /* 0x000000d13a00720c */ /* 0x000fe20003f86270 */
[----:B------:R-:W-:Y:S01]  /*17030*/  FFMA.FTZ R54, R52, UR5, R54 ;  /* 0x0000000534367c23 */ /* 0x000fe20008010036 */
[----:B------:R-:W-:Y:S01]  /*17040*/  ISETP.GE.AND P5, PT, R58, R208, PT ;  /* 0x000000d03a00720c */ /* 0x000fe20003fa6270 */
[----:B------:R-:W2:Y:S01]  /*17050*/  MUFU.TANH R45, R83 ;  /* 0x00000053002d7308 */ /* 0x000ea20000002400 */
[----:B------:R-:W-:-:S02]  /*17060*/  LOP3.LUT R9, R5, 0xa9, RZ, 0xfc, !PT ;  /* 0x000000a905097812 */ /* 0x000fc400078efcff */
[----:B------:R-:W-:Y:S02]  /*17070*/  FSEL R192, R70, -INF , !P6 ;  /* 0xff80000046c07808 */ /* 0x000fe40007000000 */
[----:B------:R-:W-:Y:S02]  /*17080*/  ISETP.GE.AND P6, PT, R68, R209, PT ;  /* 0x000000d14400720c */ /* 0x000fe40003fc6270 */
[C---:B------:R-:W-:Y:S01]  /*17090*/  LOP3.LUT R56, R5.reuse, 0xa1, RZ, 0xfc, !PT ;  /* 0x000000a105387812 */ /* 0x040fe200078efcff */
[----:B------:R-:W3:Y:S01]  /*170a0*/  MUFU.TANH R46, R46 ;  /* 0x0000002e002e7308 */ /* 0x000ee20000002400 */
[----:B------:R-:W-:Y:S02]  /*170b0*/  FSEL R158, R158, -INF , !P4 ;  /* 0xff8000009e9e7808 */ /* 0x000fe40006000000 */
[----:B------:R-:W-:Y:S02]  /*170c0*/  FSEL R147, R100, -INF , !P5 ;  /* 0xff80000064937808 */ /* 0x000fe40006800000 */
[----:B------:R-:W-:-:S02]  /*170d0*/  LOP3.LUT R49, R5, 0xb1, RZ, 0xfc, !PT ;  /* 0x000000b105317812 */ /* 0x000fc400078efcff */
[C---:B------:R-:W-:Y:S01]  /*170e0*/  ISETP.GE.AND P4, PT, R9.reuse, R209, PT ;  /* 0x000000d10900720c */ /* 0x040fe20003f86270 */
[----:B------:R-:W4:Y:S01]  /*170f0*/  MUFU.TANH R40, R40 ;  /* 0x0000002800287308 */ /* 0x000f220000002400 */
[----:B------:R-:W-:Y:S02]  /*17100*/  ISETP.GE.AND P5, PT, R9, R208, PT ;  /* 0x000000d00900720c */ /* 0x000fe40003fa6270 */
[----:B------:R-:W-:Y:S02]  /*17110*/  I2FP.F32.U32 R9, R9 ;  /* 0x0000000900097245 */ /* 0x000fe40000201000 */
[----:B------:R-:W-:Y:S02]  /*17120*/  FSEL R182, R60, -INF , !P6 ;  /* 0xff8000003cb67808 */ /* 0x000fe40007000000 */
[----:B------:R-:W-:Y:S01]  /*17130*/  I2FP.F32.U32 R53, R56 ;  /* 0x0000003800357245 */ /* 0x000fe20000201000 */
[----:B------:R-:W5:Y:S01]  /*17140*/  MUFU.TANH R42, R42 ;  /* 0x0000002a002a7308 */ /* 0x000f620000002400 */
[----:B------:R-:W-:Y:S01]  /*17150*/  FSEL R183, R67, -INF , !P3 ;  /* 0xff80000043b77808 */ /* 0x000fe20005800000 */
[----:B------:R-:W-:Y:S01]  /*17160*/  FFMA.FTZ R146, R9, UR5, R44 ;  /* 0x0000000509927c23 */ /* 0x000fe2000801002c */
[----:B------:R-:W-:Y:S01]  /*17170*/  ISETP.GE.AND P6, PT, R64, R209, PT ;  /* 0x000000d14000720c */ /* 0x000fe20003fc6270 */
[----:B------:R-:W-:Y:S01]  /*17180*/  FFMA.FTZ R48, R53, UR5, R48 ;  /* 0x0000000535307c23 */ /* 0x000fe20008010030 */
[----:B------:R-:W-:Y:S01]  /*17190*/  LOP3.LUT R52, R5, 0xb0, RZ, 0xfc, !PT ;  /* 0x000000b005347812 */ /* 0x000fe200078efcff */
[----:B------:R-:W-:Y:S01]  /*171a0*/  FFMA.FTZ R55, R9, UR5, R55 ;  /* 0x0000000509377c23 */ /* 0x000fe20008010037 */
[----:B------:R-:W-:Y:S01]  /*171b0*/  FSEL R148, R148, -INF , !P2 ;  /* 0xff80000094947808 */ /* 0x000fe20005000000 */
[----:B------:R-:W5:Y:S01]  /*171c0*/  MUFU.TANH R72, R72 ;  /* 0x0000004800487308 */ /* 0x000f620000002400 */
[----:B------:R-:W-:Y:S01]  /*171d0*/  FSEL R143, R54, -INF , !P1 ;  /* 0xff800000368f7808 */ /* 0x000fe20004800000 */
[----:B-1----:R-:W-:Y:S01]  /*171e0*/  FFMA.FTZ R59, R53, UR5, R59 ;  /* 0x00000005353b7c23 */ /* 0x002fe2000801003b */
[----:B------:R-:W-:-:S02]  /*171f0*/  ISETP.GE.AND P3, PT, R68, R208, PT ;  /* 0x000000d04400720c */ /* 0x000fc40003f66270 */
[C---:B------:R-:W-:Y:S02]  /*17200*/  ISETP.GE.AND P2, PT, R49.reuse, R209, PT ;  /* 0x000000d13100720c */ /* 0x040fe40003f46270 */
[----:B------:R-:W-:Y:S01]  /*17210*/  ISETP.GE.AND P1, PT, R49, R208, PT ;  /* 0x000000d03100720c */ /* 0x000fe20003f26270 */
[----:B------:R-:W1:Y:S01]  /*17220*/  MUFU.TANH R47, R47 ;  /* 0x0000002f002f7308 */ /* 0x000e620000002400 */
[----:B------:R-:W-:Y:S02]  /*17230*/  I2FP.F32.U32 R49, R49 ;  /* 0x0000003100317245 */ /* 0x000fe40000201000 */
[----:B------:R-:W-:Y:S02]  /*17240*/  FSEL R170, R57, -INF , !P6 ;  /* 0xff80000039aa7808 */ /* 0x000fe40007000000 */
[----:B------:R-:W-:Y:S01]  /*17250*/  I2FP.F32.U32 R44, R52 ;  /* 0x00000034002c7245 */ /* 0x000fe20000201000 */
[----:B------:R-:W-:Y:S01]  /*17260*/  FFMA.FTZ R80, R49, UR5, R80 ;  /* 0x0000000531507c23 */ /* 0x000fe20008010050 */
[----:B------:R-:W-:Y:S01]  /*17270*/  FSEL R175, R175, -INF , !P3 ;  /* 0xff800000afaf7808 */ /* 0x000fe20005800000 */
[----:B------:R-:W-:Y:S01]  /*17280*/  FFMA.FTZ R51, R49, UR5, R51 ;  /* 0x0000000531337c23 */ /* 0x000fe20008010033 */
[----:B------:R-:W-:Y:S01]  /*17290*/  ISETP.GE.AND P6, PT, R56, R209, PT ;  /* 0x000000d13800720c */ /* 0x000fe20003fc6270 */
[----:B--2---:R-:W-:Y:S01]  /*172a0*/  FFMA.FTZ R45, R44, UR5, R45 ;  /* 0x000000052c2d7c23 */ /* 0x004fe2000801002d */
[----:B------:R-:W-:Y:S01]  /*172b0*/  ISETP.GE.AND P3, PT, R64, R208, PT ;  /* 0x000000d04000720c */ /* 0x000fe20003f66270 */
[----:B------:R-:W-:Y:S01]  /*172c0*/  FFMA.FTZ R50, R44, UR5, R50 ;  /* 0x000000052c327c23 */ /* 0x000fe20008010032 */
[----:B------:R-:W-:Y:S01]  /*172d0*/  LOP3.LUT R9, R5, 0xb8, RZ, 0xfc, !PT ;  /* 0x000000b805097812 */ /* 0x000fe200078efcff */
[----:B------:R-:W2:Y:S01]  /*172e0*/  MUFU.TANH R41, R41 ;  /* 0x0000002900297308 */ /* 0x000ea20000002400 */
[----:B------:R-:W-:-:S02]  /*172f0*/  FSEL R150, R48, -INF , !P6 ;  /* 0xff80000030967808 */ /* 0x000fc40007000000 */
[----:B------:R-:W-:Y:S02]  /*17300*/  LOP3.LUT R49, R5, 0xc0, RZ, 0xfc, !PT ;  /* 0x000000c005317812 */ /* 0x000fe400078efcff */
[----:B------:R-:W-:Y:S02]  /*17310*/  FSEL R159, R131, -INF , !P3 ;  /* 0xff800000839f7808 */ /* 0x000fe40005800000 */
[----:B------:R-:W-:Y:S01]  /*17320*/  ISETP.GE.AND P6, PT, R52, R209, PT ;  /* 0x000000d13400720c */ /* 0x000fe20003fc6270 */
[----:B------:R-:W2:Y:S01]  /*17330*/  MUFU.TANH R43, R43 ;  /* 0x0000002b002b7308 */ /* 0x000ea20000002400 */
[----:B------:R-:W-:Y:S02]  /*17340*/  ISETP.GE.AND P3, PT, R56, R208, PT ;  /* 0x000000d03800720c */ /* 0x000fe40003f66270 */
[----:B------:R-:W-:Y:S02]  /*17350*/  FSEL R146, R146, -INF , !P4 ;  /* 0xff80000092927808 */ /* 0x000fe40006000000 */
[----:B------:R-:W-:-:S02]  /*17360*/  LOP3.LUT R44, R5, 0xb9, RZ, 0xfc, !PT ;  /* 0x000000b9052c7812 */ /* 0x000fc400078efcff */
[----:B------:R-:W-:Y:S01]  /*17370*/  FSEL R141, R55, -INF , !P5 ;  /* 0xff800000378d7808 */ /* 0x000fe20006800000 */
[----:B------:R-:W2:Y:S01]  /*17380*/  MUFU.TANH R37, R37 ;  /* 0x0000002500257308 */ /* 0x000ea20000002400 */
[C---:B------:R-:W-:Y:S02]  /*17390*/  ISETP.GE.AND P4, PT, R9.reuse, R209, PT ;  /* 0x000000d10900720c */ /* 0x040fe40003f86270 */
[----:B------:R-:W-:Y:S02]  /*173a0*/  ISETP.GE.AND P5, PT, R9, R208, PT ;  /* 0x000000d00900720c */ /* 0x000fe40003fa6270 */
[----:B------:R-:W-:Y:S02]  /*173b0*/  FSEL R140, R80, -INF , !P2 ;  /* 0xff800000508c7808 */ /* 0x000fe40005000000 */
[----:B------:R-:W-:Y:S01]  /*173c0*/  FSEL R133, R51, -INF , !P1 ;  /* 0xff80000033857808 */ /* 0x000fe20004800000 */
[----:B------:R-:W2:Y:S01]  /*173d0*/  MUFU.TANH R39, R39 ;  /* 0x0000002700277308 */ /* 0x000ea20000002400 */
[----:B------:R-:W-:-:S02]  /*173e0*/  I2FP.F32.U32 R9, R9 ;  /* 0x0000000900097245 */ /* 0x000fc40000201000 */
[C---:B------:R-:W-:Y:S02]  /*173f0*/  ISETP.GE.AND P2, PT, R49.reuse, R209, PT ;  /* 0x000000d13100720c */ /* 0x040fe40003f46270 */
[----:B------:R-:W-:Y:S01]  /*17400*/  ISETP.GE.AND P1, PT, R49, R208, PT ;  /* 0x000000d03100720c */ /* 0x000fe20003f26270 */
[----:B------:R-:W-:Y:S01]  /*17410*/  FFMA.FTZ R76, R9, UR5, R76 ;  /* 0x00000005094c7c23 */ /* 0x000fe2000801004c */
[----:B------:R-:W-:Y:S01]  /*17420*/  FSEL R144, R45, -INF , !P6 ;  /* 0xff8000002d907808 */ /* 0x000fe20007000000 */
[----:B------:R-:W2:Y:S01]  /*17430*/  MUFU.TANH R36, R36 ;  /* 0x0000002400247308 */ /* 0x000ea20000002400 */
[----:B------:R-:W-:Y:S01]  /*17440*/  I2FP.F32.U32 R49, R49 ;  /* 0x0000003100317245 */ /* 0x000fe20000201000 */
[----:B---3--:R-:W-:Y:S01]  /*17450*/  FFMA.FTZ R46, R9, UR5, R46 ;  /* 0x00000005092e7c23 */ /* 0x008fe2000801002e */
[----:B------:R-:W-:Y:S02]  /*17460*/  FSEL R145, R59, -INF , !P3 ;  /* 0xff8000003b917808 */ /* 0x000fe40005800000 */
[----:B------:R-:W-:Y:S01]  /*17470*/  I2FP.F32.U32 R45, R44 ;  /* 0x0000002c002d7245 */ /* 0x000fe20000201000 */
[C---:B----4-:R-:W-:Y:S01]  /*17480*/  FFMA.FTZ R130, R49.reuse, UR5, R40 ;  /* 0x0000000531827c23 */ /* 0x050fe20008010028 */
[----:B------:R-:W-:Y:S01]  /*17490*/  ISETP.GE.AND P3, PT, R52, R208, PT ;  /* 0x000000d03400720c */ /* 0x000fe20003f66270 */
[----:B------:R-:W3:Y:S01]  /*174a0*/  MUFU.TANH R38, R38 ;  /* 0x0000002600267308 */ /* 0x000ee20000002400 */
[----:B-----5:R-:W-:Y:S01]  /*174b0*/  FFMA.FTZ R73, R49, UR5, R42 ;  /* 0x0000000531497c23 */ /* 0x020fe2000801002a */
[C---:B------:R-:W-:Y:S01]  /*174c0*/  FFMA.FTZ R72, R45.reuse, UR5, R72 ;  /* 0x000000052d487c23 */ /* 0x040fe20008010048 */
[----:B------:R-:W-:Y:S01]  /*174d0*/  FSEL R135, R50, -INF , !P3 ;  /* 0xff80000032877808 */ /* 0x000fe20005800000 */
[----:B-1----:R-:W-:Y:S01]  /*174e0*/  FFMA.FTZ R47, R45, UR5, R47 ;  /* 0x000000052d2f7c23 */ /* 0x002fe2000801002f */
[----:B------:R-:W-:-:S02]  /*174f0*/  LOP3.LUT R40, R5, 0xc1, RZ, 0xfc, !PT ;  /* 0x000000c105287812 */ /* 0x000fc400078efcff */
[C---:B------:R-:W-:Y:S01]  /*17500*/  ISETP.GE.AND P6, PT, R44.reuse, R209, PT ;  /* 0x000000d12c00720c */ /* 0x040fe20003fc6270 */
[----:B------:R-:W1:Y:S01]  /*17510*/  MUFU.TANH R32, R32 ;  /* 0x0000002000207308 */ /* 0x000e620000002400 */
[----:B------:R-:W-:Y:S02]  /*17520*/  ISETP.GE.AND P3, PT, R44, R208, PT ;  /* 0x000000d02c00720c */ /* 0x000fe40003f66270 */
[C---:B------:R-:W-:Y:S02]  /*17530*/  LOP3.LUT R42, R5.reuse, 0xc9, RZ, 0xfc, !PT ;  /* 0x000000c9052a7812 */ /* 0x040fe400078efcff */
[----:B------:R-:W-:Y:S02]  /*17540*/  LOP3.LUT R9, R5, 0xc8, RZ, 0xfc, !PT ;  /* 0x000000c805097812 */ /* 0x000fe400078efcff */
[----:B------:R-:W-:Y:S01]  /*17550*/  FSEL R138, R76, -INF , !P4 ;  /* 0xff8000004c8a7808 */ /* 0x000fe20006000000 */
[----:B------:R-:W4:Y:S01]  /*17560*/  MUFU.TANH R34, R34 ;  /* 0x0000002200227308 */ /* 0x000f220000002400 */
[----:B------:R-:W-:-:S02]  /*17570*/  FSEL R131, R46, -INF , !P5 ;  /* 0xff8000002e837808 */ /* 0x000fc40006800000 */
[C---:B------:R-:W-:Y:S02]  /*17580*/  ISETP.GE.AND P4, PT, R40.reuse, R209, PT ;  /* 0x000000d12800720c */ /* 0x040fe40003f86270 */
[----:B------:R-:W-:Y:S02]  /*17590*/  ISETP.GE.AND P5, PT, R40, R208, PT ;  /* 0x000000d02800720c */ /* 0x000fe40003fa6270 */
[----:B------:R-:W-:Y:S01]  /*175a0*/  FSEL R130, R130, -INF , !P2 ;  /* 0xff80000082827808 */ /* 0x000fe20005000000 */
[----:B------:R-:W5:Y:S01]  /*175b0*/  MUFU.TANH R28, R28 ;  /* 0x0000001c001c7308 */ /* 0x000f620000002400 */
[----:B------:R-:W-:Y:S02]  /*175c0*/  FSEL R73, R73, -INF , !P1 ;  /* 0xff80000049497808 */ /* 0x000fe40004800000 */
[----:B------:R-:W-:Y:S02]  /*175d0*/  FSEL R132, R72, -INF , !P6 ;  /* 0xff80000048847808 */ /* 0x000fe40007000000 */
[----:B------:R-:W-:-:S02]  /*175e0*/  I2FP.F32.U32 R40, R40 ;  /* 0x0000002800287245 */ /* 0x000fc40000201000 */
[----:B------:R-:W-:Y:S01]  /*175f0*/  FSEL R129, R47, -INF , !P3 ;  /* 0xff8000002f817808 */ /* 0x000fe20005800000 */
[----:B------:R-:W5:Y:S01]  /*17600*/  MUFU.TANH R33, R33 ;  /* 0x0000002100217308 */ /* 0x000f620000002400 */
[-C--:B------:R-:W-:Y:S01]  /*17610*/  ISETP.GE.AND P2, PT, R42, R209.reuse, PT ;  /* 0x000000d12a00720c */ /* 0x080fe20003f46270 */
[----:B--2---:R-:W-:Y:S01]  /*17620*/  FFMA.FTZ R41, R40, UR5, R41 ;  /* 0x0000000528297c23 */ /* 0x004fe20008010029 */
[-C--:B------:R-:W-:Y:S01]  /*17630*/  ISETP.GE.AND P1, PT, R42, R208.reuse, PT ;  /* 0x000000d02a00720c */ /* 0x080fe20003f26270 */
[----:B------:R-:W-:Y:S01]  /*17640*/  FFMA.FTZ R43, R40, UR5, R43 ;  /* 0x00000005282b7c23 */ /* 0x000fe2000801002b */
[C---:B------:R-:W-:Y:S02]  /*17650*/  ISETP.GE.AND P6, PT, R9.reuse, R209, PT ;  /* 0x000000d10900720c */ /* 0x040fe40003fc6270 */
[----:B------:R-:W-:Y:S01]  /*17660*/  ISETP.GE.AND P3, PT, R9, R208, PT ;  /* 0x000000d00900720c */ /* 0x000fe20003f66270 */
[----:B------:R-:W2:Y:S01]  /*17670*/  MUFU.TANH R35, R35 ;  /* 0x0000002300237308 */ /* 0x000ea20000002400 */
[----:B------:R-:W-:-:S02]  /*17680*/  I2FP.F32.U32 R42, R42 ;  /* 0x0000002a002a7245 */ /* 0x000fc40000201000 */
[----:B------:R-:W-:Y:S02]  /*17690*/  I2FP.F32.U32 R9, R9 ;  /* 0x0000000900097245 */ /* 0x000fe40000201000 */
[----:B------:R-:W-:Y:S01]  /*176a0*/  FSEL R128, R41, -INF , !P4 ;  /* 0xff80000029807808 */ /* 0x000fe20006000000 */
[C---:B------:R-:W-:Y:S01]  /*176b0*/  FFMA.FTZ R86, R42.reuse, UR5, R37 ;  /* 0x000000052a567c23 */ /* 0x040fe20008010025 */
[----:B------:R-:W-:Y:S01]  /*176c0*/  FFMA.FTZ R39, R42, UR5, R39 ;  /* 0x000000052a277c23 */ /* 0x000fe20008010027 */
[C---:B------:R-:W-:Y:S01]  /*176d0*/  FFMA.FTZ R36, R9.reuse, UR5, R36 ;  /* 0x0000000509247c23 */ /* 0x040fe20008010024 */
[----:B---3--:R-:W-:Y:S01]  /*176e0*/  FFMA.FTZ R38, R9, UR5, R38 ;  /* 0x0000000509267c23 */ /* 0x008fe20008010026 */
[C---:B------:R-:W-:Y:S01]  /*176f0*/  LOP3.LUT R37, R5.reuse, 0xd0, RZ, 0xfc, !PT ;  /* 0x000000d005257812 */ /* 0x040fe200078efcff */
[----:B------:R-:W-:Y:S01]  /*17700*/  MUFU.TANH R29, R29 ;  /* 0x0000001d001d7308 */ /* 0x000fe20000002400 */
[----:B------:R-:W-:Y:S02]  /*17710*/  LOP3.LUT R9, R5, 0xd8, RZ, 0xfc, !PT ;  /* 0x000000d805097812 */ /* 0x000fe400078efcff */
[----:B------:R-:W-:-:S02]  /*17720*/  FSEL R72, R43, -INF , !P5 ;  /* 0xff8000002b487808 */ /* 0x000fc40006800000 */
[C---:B------:R-:W-:Y:S02]  /*17730*/  ISETP.GE.AND P4, PT, R37.reuse, R209, PT ;  /* 0x000000d12500720c */ /* 0x040fe40003f86270 */
[-C--:B------:R-:W-:Y:S01]  /*17740*/  ISETP.GE.AND P5, PT, R37, R208.reuse, PT ;  /* 0x000000d02500720c */ /* 0x080fe20003fa6270 */
[----:B------:R-:W-:Y:S01]  /*17750*/  MUFU.TANH R31, R31 ;  /* 0x0000001f001f7308 */ /* 0x000fe20000002400 */
[----:B------:R-:W-:Y:S02]  /*17760*/  FSEL R86, R86, -INF , !P2 ;  /* 0xff80000056567808 */ /* 0x000fe40005000000 */
[----:B------:R-:W-:Y:S02]  /*17770*/  FSEL R70, R39, -INF , !P1 ;  /* 0xff80000027467808 */ /* 0x000fe40004800000 */
[----:B------:R-:W-:Y:S02]  /*17780*/  I2FP.F32.U32 R37, R37 ;  /* 0x0000002500257245 */ /* 0x000fe40000201000 */
[C---:B------:R-:W-:Y:S01]  /*17790*/  ISETP.GE.AND P2, PT, R9.reuse, R209, PT ;  /* 0x000000d10900720c */ /* 0x040fe20003f46270 */
[----:B------:R-:W3:Y:S01]  /*177a0*/  MUFU.TANH R30, R30 ;  /* 0x0000001e001e7308 */ /* 0x000ee20000002400 */
[----:B------:R-:W-:Y:S01]  /*177b0*/  ISETP.GE.AND P1, PT, R9, R208, PT ;  /* 0x000000d00900720c */ /* 0x000fe20003f26270 */
[C---:B-1----:R-:W-:Y:S01]  /*177c0*/  FFMA.FTZ R85, R37.reuse, UR5, R32 ;  /* 0x0000000525557c23 */ /* 0x042fe20008010020 */
[----:B------:R-:W-:Y:S01]  /*177d0*/  I2FP.F32.U32 R9, R9 ;  /* 0x0000000900097245 */ /* 0x000fe20000201000 */
[----:B----4-:R-:W-:Y:S01]  /*177e0*/  FFMA.FTZ R34, R37, UR5, R34 ;  /* 0x0000000525227c23 */ /* 0x010fe20008010022 */
[----:B------:R-:W-:-:S02]  /*177f0*/  LOP3.LUT R40, R5, 0xd1, RZ, 0xfc, !PT ;  /* 0x000000d105287812 */ /* 0x000fc400078efcff */
[----:B------:R-:W-:Y:S01]  /*17800*/  FSEL R85, R85, -INF , !P4 ;  /* 0xff80000055557808 */ /* 0x000fe20006000000 */
[----:B------:R-:W1:Y:S01]  /*17810*/  MUFU.TANH R24, R24 ;  /* 0x0000001800187308 */ /* 0x000e620000002400 */
[----:B-----5:R-:W-:Y:S01]  /*17820*/  FFMA.FTZ R83, R9, UR5, R28 ;  /* 0x0000000509537c23 */ /* 0x020fe2000801001c */
[----:B------:R-:W-:Y:S02]  /*17830*/  LOP3.LUT R28, R5, 0xd9, RZ, 0xfc, !PT ;  /* 0x000000d9051c7812 */ /* 0x000fe400078efcff */
[----:B------:R-:W-:Y:S02]  /*17840*/  I2FP.F32.U32 R32, R40 ;  /* 0x0000002800207245 */ /* 0x000fe40000201000 */
[----:B------:R-:W-:Y:S02]  /*17850*/  FSEL R69, R34, -INF , !P5 ;  /* 0xff80000022457808 */ /* 0x000fe40006800000 */
[----:B------:R-:W4:Y:S01]  /*17860*/  MUFU.TANH R26, R26 ;  /* 0x0000001a001a7308 */ /* 0x000f220000002400 */
[----:B------:R-:W-:Y:S01]  /*17870*/  ISETP.GE.AND P4, PT, R28, R209, PT ;  /* 0x000000d11c00720c */ /* 0x000fe20003f86270 */
[----:B------:R-:W-:Y:S01]  /*17880*/  FFMA.FTZ R33, R32, UR5, R33 ;  /* 0x0000000520217c23 */ /* 0x000fe20008010021 */
[----:B------:R-:W-:Y:S01]  /*17890*/  ISETP.GE.AND P5, PT, R28, R208, PT ;  /* 0x000000d01c00720c */ /* 0x000fe20003fa6270 */
[----:B--2---:R-:W-:Y:S01]  /*178a0*/  FFMA.FTZ R35, R32, UR5, R35 ;  /* 0x0000000520237c23 */ /* 0x004fe20008010023 */
[----:B------:R-:W-:Y:S01]  /*178b0*/  I2FP.F32.U32 R28, R28 ;  /* 0x0000001c001c7245 */ /* 0x000fe20000201000 */
[----:B---3--:R-:W-:Y:S01]  /*178c0*/  FFMA.FTZ R30, R9, UR5, R30 ;  /* 0x00000005091e7c23 */ /* 0x008fe2000801001e */
[C---:B------:R-:W-:Y:S01]  /*178d0*/  LOP3.LUT R32, R5.reuse, 0xe0, RZ, 0xfc, !PT ;  /* 0x000000e005207812 */ /* 0x040fe200078efcff */
[----:B------:R-:W2:Y:S01]  /*178e0*/  MUFU.TANH R27, R27 ;  /* 0x0000001b001b7308 */ /* 0x000ea20000002400 */
[----:B------:R-:W-:Y:S01]  /*178f0*/  LOP3.LUT R9, R5, 0xe1, RZ, 0xfc, !PT ;  /* 0x000000e105097812 */ /* 0x000fe200078efcff */
[C---:B------:R-:W-:Y:S01]  /*17900*/  FFMA.FTZ R82, R28.reuse, UR5, R29 ;  /* 0x000000051c527c23 */ /* 0x040fe2000801001d */
[----:B------:R-:W-:Y:S01]  /*17910*/  I2FP.F32.U32 R29, R32 ;  /* 0x00000020001d7245 */ /* 0x000fe20000201000 */
[----:B------:R-:W-:Y:S01]  /*17920*/  FFMA.FTZ R31, R28, UR5, R31 ;  /* 0x000000051c1f7c23 */ /* 0x000fe2000801001f */
[----:B------:R-:W-:-:S02]  /*17930*/  FSEL R67, R30, -INF , !P1 ;  /* 0xff8000001e437808 */ /* 0x000fc40004800000 */
[----:B------:R-:W-:Y:S01]  /*17940*/  FSEL R82, R82, -INF , !P4 ;  /* 0xff80000052527808 */ /* 0x000fe20006000000 */
[----:B------:R-:W3:Y:S01]  /*17950*/  MUFU.TANH R20, R20 ;  /* 0x0000001400147308 */ /* 0x000ee20000002400 */
[C---:B-1----:R-:W-:Y:S01]  /*17960*/  FFMA.FTZ R24, R29.reuse, UR5, R24 ;  /* 0x000000051d187c23 */ /* 0x042fe20008010018 */
[----:B----4-:R-:W-:Y:S01]  /*17970*/  FFMA.FTZ R26, R29, UR5, R26 ;  /* 0x000000051d1a7c23 */ /* 0x010fe2000801001a */
[----:B------:R-:W-:Y:S02]  /*17980*/  LOP3.LUT R29, R5, 0xe8, RZ, 0xfc, !PT ;  /* 0x000000e8051d7812 */ /* 0x000fe400078efcff */
[----:B------:R-:W-:Y:S02]  /*17990*/  FSEL R66, R31, -INF , !P5 ;  /* 0xff8000001f427808 */ /* 0x000fe40006800000 */
[C---:B------:R-:W-:Y:S01]  /*179a0*/  ISETP.GE.AND P4, PT, R29.reuse, R209, PT ;  /* 0x000000d11d00720c */ /* 0x040fe20003f86270 */
[----:B------:R-:W1:Y:S01]  /*179b0*/  MUFU.TANH R25, R25 ;  /* 0x0000001900197308 */ /* 0x000e620000002400 */
[----:B------:R-:W-:-:S02]  /*179c0*/  ISETP.GE.AND P5, PT, R29, R208, PT ;  /* 0x000000d01d00720c */ /* 0x000fc40003fa6270 */
[----:B------:R-:W-:Y:S02]  /*179d0*/  I2FP.F32.U32 R30, R9 ;  /* 0x00000009001e7245 */ /* 0x000fe40000201000 */
[----:B------:R-:W-:Y:S02]  /*179e0*/  I2FP.F32.U32 R29, R29 ;  /* 0x0000001d001d7245 */ /* 0x000fe40000201000 */
[----:B------:R-:W-:Y:S01]  /*179f0*/  FSEL R71, R38, -INF , !P3 ;  /* 0xff80000026477808 */ /* 0x000fe20005800000 */
[----:B------:R-:W4:Y:S01]  /*17a00*/  MUFU.TANH R16, R16 ;  /* 0x0000001000107308 */ /* 0x000f220000002400 */
[----:B------:R-:W-:Y:S01]  /*17a10*/  ISETP.GE.AND P3, PT, R40, R208, PT ;  /* 0x000000d02800720c */ /* 0x000fe20003f66270 */
[----:B--2---:R-:W-:Y:S01]  /*17a20*/  FFMA.FTZ R27, R30, UR5, R27 ;  /* 0x000000051e1b7c23 */ /* 0x004fe2000801001b */
[----:B------:R-:W-:Y:S01]  /*17a30*/  FSEL R83, R83, -INF , !P2 ;  /* 0xff80000053537808 */ /* 0x000fe20005000000 */
[----:B---3--:R-:W-:Y:S01]  /*17a40*/  FFMA.FTZ R20, R29, UR5, R20 ;  /* 0x000000051d147c23 */ /* 0x008fe20008010014 */
[----:B------:R-:W-:-:S02]  /*17a50*/  ISETP.GE.AND P1, PT, R9, R209, PT ;  /* 0x000000d10900720c */ /* 0x000fc40003f26270 */
[-C--:B------:R-:W-:Y:S01]  /*17a60*/  ISETP.GE.AND P2, PT, R9, R208.reuse, PT ;  /* 0x000000d00900720c */ /* 0x080fe20003f46270 */
[----:B------:R-:W2:Y:S01]  /*17a70*/  MUFU.TANH R18, R18 ;  /* 0x0000001200127308 */ /* 0x000ea20000002400 */
[----:B------:R-:W-:Y:S01]  /*17a80*/  FSEL R126, R36, -INF , !P6 ;  /* 0xff800000247e7808 */ /* 0x000fe20007000000 */
[----:B-1----:R-:W-:Y:S01]  /*17a90*/  FFMA.FTZ R25, R30, UR5, R25 ;  /* 0x000000051e197c23 */ /* 0x002fe20008010019 */
[----:B------:R-:W-:Y:S02]  /*17aa0*/  LOP3.LUT R9, R5, 0xf0, RZ, 0xfc, !PT ;  /* 0x000000f005097812 */ /* 0x000fe400078efcff */
[----:B------:R-:W-:Y:S02]  /*17ab0*/  ISETP.GE.AND P6, PT, R40, R209, PT ;  /* 0x000000d12800720c */ /* 0x000fe40003fc6270 */
[----:B------:R-:W-:Y:S01]  /*17ac0*/  FSEL R68, R35, -INF , !P3 ;  /* 0xff80000023447808 */ /* 0x000fe20005800000 */
[----:B------:R-:W1:Y:S01]  /*17ad0*/  MUFU.TANH R23, R23 ;  /* 0x0000001700177308 */ /* 0x000e620000002400 */
[----:B------:R-:W-:-:S02]  /*17ae0*/  ISETP.GE.AND P3, PT, R32, R208, PT ;  /* 0x000000d02000720c */ /* 0x000fc40003f66270 */
[----:B------:R-:W-:Y:S02]  /*17af0*/  FSEL R64, R27, -INF , !P2 ;  /* 0xff8000001b407808 */ /* 0x000fe40005000000 */
[----:B------:R-:W-:Y:S02]  /*17b00*/  FSEL R79, R20, -INF , !P4 ;  /* 0xff800000144f7808 */ /* 0x000fe40006000000 */
[----:B------:R-:W-:Y:S01]  /*17b10*/  LOP3.LUT R28, R5, 0xe9, RZ, 0xfc, !PT ;  /* 0x000000e9051c7812 */ /* 0x000fe200078efcff */
[----:B------:R-:W-:Y:S01]  /*17b20*/  MUFU.TANH R21, R21 ;  /* 0x0000001500157308 */ /* 0x000fe20000002400 */
[C---:B------:R-:W-:Y:S02]  /*17b30*/  ISETP.GE.AND P2, PT, R9.reuse, R209, PT ;  /* 0x000000d10900720c */ /* 0x040fe40003f46270 */
[----:B------:R-:W-:Y:S02]  /*17b40*/  ISETP.GE.AND P4, PT, R9, R208, PT ;  /* 0x000000d00900720c */ /* 0x000fe40003f86270 */
[----:B------:R-:W-:-:S02]  /*17b50*/  FSEL R84, R33, -INF , !P6 ;  /* 0xff80000021547808 */ /* 0x000fc40007000000 */
[----:B------:R-:W-:Y:S01]  /*17b60*/  I2FP.F32.U32 R9, R9 ;  /* 0x0000000900097245 */ /* 0x000fe20000201000 */
[----:B------:R-:W3:Y:S01]  /*17b70*/  MUFU.TANH R22, R22 ;  /* 0x0000001600167308 */ /* 0x000ee20000002400 */
[-C--:B------:R-:W-:Y:S02]  /*17b80*/  ISETP.GE.AND P6, PT, R32, R209.reuse, PT ;  /* 0x000000d12000720c */ /* 0x080fe40003fc6270 */
[----:B------:R-:W-:Y:S01]  /*17b90*/  FSEL R65, R26, -INF , !P3 ;  /* 0xff8000001a417808 */ /* 0x000fe20005800000 */
[----:B----4-:R-:W-:Y:S01]  /*17ba0*/  FFMA.FTZ R16, R9, UR5, R16 ;  /* 0x0000000509107c23 */ /* 0x010fe20008010010 */
[----:B------:R-:W-:Y:S01]  /*17bb0*/  FSEL R80, R25, -INF , !P1 ;  /* 0xff80000019507808 */ /* 0x000fe20004800000 */
[----:B--2---:R-:W-:Y:S01]  /*17bc0*/  FFMA.FTZ R18, R9, UR5, R18 ;  /* 0x0000000509127c23 */ /* 0x004fe20008010012 */
[C---:B------:R-:W-:Y:S01]  /*17bd0*/  ISETP.GE.AND P3, PT, R28.reuse, R209, PT ;  /* 0x000000d11c00720c */ /* 0x040fe20003f66270 */
[----:B------:R-:W2:Y:S01]  /*17be0*/  MUFU.TANH R17, R17 ;  /* 0x0000001100117308 */ /* 0x000ea20000002400 */
[----:B------:R-:W-:-:S02]  /*17bf0*/  ISETP.GE.AND P1, PT, R28, R208, PT ;  /* 0x000000d01c00720c */ /* 0x000fc40003f26270 */
[----:B------:R-:W-:Y:S02]  /*17c00*/  I2FP.F32.U32 R28, R28 ;  /* 0x0000001c001c7245 */ /* 0x000fe40000201000 */
[----:B------:R-:W-:Y:S02]  /*17c10*/  FSEL R81, R24, -INF , !P6 ;  /* 0xff80000018517808 */ /* 0x000fe40007000000 */
[C---:B------:R-:W-:Y:S01]  /*17c20*/  LOP3.LUT R9, R5.reuse, 0xf1, RZ, 0xfc, !PT ;  /* 0x000000f105097812 */ /* 0x040fe200078efcff */
[----:B------:R-:W4:Y:S01]  /*17c30*/  MUFU.TANH R19, R19 ;  /* 0x0000001300137308 */ /* 0x000f220000002400 */
[C---:B------:R-:W-:Y:S01]  /*17c40*/  ISETP.GE.AND P6, PT, R5.reuse, R209, PT ;  /* 0x000000d10500720c */ /* 0x040fe20003fc6270 */
[----:B-1----:R-:W-:Y:S01]  /*17c50*/  FFMA.FTZ R23, R28, UR5, R23 ;  /* 0x000000051c177c23 */ /* 0x002fe20008010017 */
[----:B------:R-:W-:Y:S01]  /*17c60*/  LOP3.LUT R5, R5, 0xf9, RZ, 0xfc, !PT ;  /* 0x000000f905057812 */ /* 0x000fe200078efcff */
[----:B---3--:R-:W-:Y:S01]  /*17c70*/  FFMA.FTZ R22, R29, UR5, R22 ;  /* 0x000000051d167c23 */ /* 0x008fe20008010016 */
[----:B------:R-:W-:Y:S01]  /*17c80*/  FSEL R77, R16, -INF , !P2 ;  /* 0xff800000104d7808 */ /* 0x000fe20005000000 */
[----:B------:R-:W-:Y:S01]  /*17c90*/  FFMA.FTZ R21, R28, UR5, R21 ;  /* 0x000000051c157c23 */ /* 0x000fe20008010015 */
[----:B------:R-:W-:Y:S01]  /*17ca0*/  I2FP.F32.U32 R20, R9 ;  /* 0x0000000900147245 */ /* 0x000fe20000201000 */
[----:B------:R-:W1:Y:S01]  /*17cb0*/  MUFU.TANH R13, R13 ;  /* 0x0000000d000d7308 */ /* 0x000e620000002400 */
[----:B------:R-:W-:-:S02]  /*17cc0*/  I2FP.F32.U32 R16, R5 ;  /* 0x0000000500107245 */ /* 0x000fc40000201000 */
[----:B------:R-:W-:Y:S01]  /*17cd0*/  FSEL R62, R23, -INF , !P1 ;  /* 0xff800000173e7808 */ /* 0x000fe20004800000 */
[----:B--2---:R-:W-:Y:S01]  /*17ce0*/  FFMA.FTZ R17, R20, UR5, R17 ;  /* 0x0000000514117c23 */ /* 0x004fe20008010011 */
[CC--:B------:R-:W-:Y:S01]  /*17cf0*/  ISETP.GE.AND P2, PT, R5.reuse, R209.reuse, PT ;  /* 0x000000d10500720c */ /* 0x0c0fe20003f46270 */
[----:B------:R-:W-:Y:S01]  /*17d00*/  BAR.SYNC.DEFER_BLOCKING 0x0 ;  /* 0x0000000000007b1d */ /* 0x000fe20000010000 */
[----:B------:R-:W-:Y:S02]  /*17d10*/  ISETP.GE.AND P1, PT, R5, R208, PT ;  /* 0x000000d00500720c */ /* 0x000fe40003f26270 */
[----:B------:R-:W-:Y:S01]  /*17d20*/  FSEL R63, R22, -INF , !P5 ;  /* 0xff800000163f7808 */ /* 0x000fe20006800000 */
[----:B----4-:R-:W-:Y:S01]  /*17d30*/  FFMA.FTZ R19, R20, UR5, R19 ;  /* 0x0000000514137c23 */ /* 0x010fe20008010013 */
[----:B------:R-:W-:Y:S01]  /*17d40*/  FSEL R78, R21, -INF , !P3 ;  /* 0xff800000154e7808 */ /* 0x000fe20005800000 */
[----:B------:R-:W2:Y:S01]  /*17d50*/  MUFU.TANH R15, R15 ;  /* 0x0000000f000f7308 */ /* 0x000ea20000002400 */
[----:B------:R-:W-:-:S02]  /*17d60*/  ISETP.GE.AND P5, PT, R9, R209, PT ;  /* 0x000000d10900720c */ /* 0x000fc40003fa6270 */
[----:B------:R-:W-:Y:S01]  /*17d70*/  ISETP.GE.AND P3, PT, R9, R208, PT ;  /* 0x000000d00900720c */ /* 0x000fe20003f66270 */
[----:B-1----:R-:W-:Y:S01]  /*17d80*/  FFMA.FTZ R13, R16, UR5, R13 ;  /* 0x00000005100d7c23 */ /* 0x002fe2000801000d */
[----:B------:R-:W-:Y:S02]  /*17d90*/  FSEL R61, R18, -INF , !P4 ;  /* 0xff800000123d7808 */ /* 0x000fe40006000000 */
[----:B------:R-:W-:Y:S02]  /*17da0*/  FSEL R76, R17, -INF , !P5 ;  /* 0xff800000114c7808 */ /* 0x000fe40006800000 */
[----:B------:R-:W-:Y:S02]  /*17db0*/  FSEL R60, R19, -INF , !P3 ;  /* 0xff800000133c7808 */ /* 0x000fe40005800000 */
[----:B------:R-:W-:Y:S01]  /*17dc0*/  FSEL R74, R13, -INF , !P2 ;  /* 0xff8000000d4a7808 */ /* 0x000fe20005000000 */
[----:B--2---:R-:W-:Y:S01]  /*17dd0*/  FFMA.FTZ R5, R16, UR5, R15 ;  /* 0x0000000510057c23 */ /* 0x004fe2000801000f */
[----:B------:R-:W-:-:S04]  /*17de0*/  FSEL R16, R2, -INF , !P6 ;  /* 0xff80000002107808 */ /* 0x000fc80007000000 */
        /* <DEDUP_REMOVED lines=15> */
.L_x_3032:
[----:B------:R-:W1:Y:S01]  /*17ee0*/  LDC R2, c[0x0][0x4f0] ;  /* 0x00013c00ff027b82 */ /* 0x000e620000000800 */
[----:B------:R-:W-:Y:S01]  /*17ef0*/  UIADD3 UR10, UPT, UPT, UR26, -0x200, URZ ;  /* 0xfffffe001a0a7890 */ /* 0x000fe2000fffe0ff */
[----:B------:R-:W-:-:S05]  /*17f00*/  IABS R17, UR9 ;  /* 0x0000000900117c13 */ /* 0x000fca0008000000 */
        /* <DEDUP_REMOVED lines=16> */
[C---:B------:R-:W-:Y:S01]  /*18010*/  IMAD R9, R8.reuse, R9, R13 ;  /* 0x0000000908097224 */ /* 0x040fe200078e020d */
[----:B------:R-:W-:Y:S02]  /*18020*/  LOP3.LUT R13, RZ, R2, RZ, 0x33, !PT ;  /* 0x00000002ff0d7212 */ /* 0x000fe400078e33ff */
[C---:B------:R-:W-:Y:S02]  /*18030*/  ISETP.GT.U32.AND P2, PT, R8.reuse, R15, PT ;  /* 0x0000000f0800720c */ /* 0x040fe40003f44070 */
[----:B------:R-:W-:-:S11]  /*18040*/  ISETP.GT.U32.AND P1, PT, R8, R9, PT ;  /* 0x000000090800720c */ /* 0x000fd60003f24070 */
[-C--:B------:R-:W-:Y:S01]  /*18050*/  @!P2 IADD3 R15, PT, PT, R15, -R8.reuse, RZ ;  /* 0x800000080f0fa210 */ /* 0x080fe20007ffe0ff */
[----:B------:R-:W-:Y:S01]  /*18060*/  @!P2 VIADD R19, R19, 0x1 ;  /* 0x000000011313a836 */ /* 0x000fe20000000000 */
[----:B------:R-:W-:Y:S01]  /*18070*/  @!P1 IADD3 R18, PT, PT, R18, 0x1, RZ ;  /* 0x0000000112129810 */ /* 0x000fe20007ffe0ff */
[----:B------:R-:W-:Y:S01]  /*18080*/  @!P1 IMAD.IADD R9, R9, 0x1, -R8 ;  /* 0x0000000109099824 */ /* 0x000fe200078e0a08 */
[-C--:B------:R-:W-:Y:S02]  /*18090*/  ISETP.GE.U32.AND P4, PT, R15, R8.reuse, PT ;  /* 0x000000080f00720c */ /* 0x080fe40003f86070 */
[C---:B------:R-:W-:Y:S02]  /*180a0*/  ISETP.NE.AND P1, PT, R2.reuse, RZ, PT ;  /* 0x000000ff0200720c */ /* 0x040fe40003f25270 */
[----:B------:R-:W-:Y:S02]  /*180b0*/  ISETP.GE.U32.AND P3, PT, R9, R8, PT ;  /* 0x000000080900720c */ /* 0x000fe40003f66070 */
[C---:B------:R-:W-:Y:S01]  /*180c0*/  LOP3.LUT R8, R2.reuse, UR10, RZ, 0x3c, !PT ;  /* 0x0000000a02087c12 */ /* 0x040fe2000f8e3cff */
[----:B------:R-:W1:Y:S01]  /*180d0*/  LDCU.64 UR10, c[0x0][0x3a0] ;  /* 0x00007400ff0a77ac */ /* 0x000e620008000a00 */
[----:B------:R-:W-:-:S02]  /*180e0*/  LOP3.LUT R9, R2, UR9, RZ, 0x3c, !PT ;  /* 0x0000000902097c12 */ /* 0x000fc4000f8e3cff */
[----:B------:R-:W-:Y:S02]  /*180f0*/  ISETP.GE.AND P2, PT, R8, RZ, PT ;  /* 0x000000ff0800720c */ /* 0x000fe40003f46270 */
[----:B------:R-:W-:Y:S02]  /*18100*/  ISETP.GE.AND P5, PT, R9, RZ, PT ;  /* 0x000000ff0900720c */ /* 0x000fe40003fa6270 */
[----:B------:R-:W-:Y:S01]  /*18110*/  @P4 IADD3 R19, PT, PT, R19, 0x1, RZ ;  /* 0x0000000113134810 */ /* 0x000fe20007ffe0ff */
[----:B------:R-:W2:Y:S02]  /*18120*/  LDC.64 R8, c[0x0][0x3b8] ;  /* 0x0000ee00ff087b82 */ /* 0x000ea40000000a00 */
[----:B------:R-:W-:-:S06]  /*18130*/  @P3 VIADD R18, R18, 0x1 ;  /* 0x0000000112123836 */ /* 0x000fcc0000000000 */
        /* <DEDUP_REMOVED lines=11> */
[----:B--2---:R-:W-:-:S04]  /*181f0*/  IMAD R2, R17, R8, RZ ;  /* 0x0000000811027224 */ /* 0x004fc800078e02ff */
[C---:B------:R-:W-:Y:S01]  /*18200*/  IMAD R2, R13.reuse, R9, R2 ;  /* 0x000000090d027224 */ /* 0x040fe200078e0202 */
        /* <DEDUP_REMOVED lines=10> */
.L_x_3033:
        /* <DEDUP_REMOVED lines=116> */
.L_x_3031:
[----:B-1----:R-:W-:Y:S01]  /*189f0*/  FMNMX3.FTZ R9, R16, R0, R90, !PT ;  /* 0x0000000010097276 */ /* 0x002fe2000781005a */
[----:B------:R-:W1:Y:S01]  /*18a00*/  LDCU UR10, c[0x0][0x45c] ;  /* 0x00008b80ff0a77ac */ /* 0x000e620008000800 */
[----:B------:R-:W-:Y:S02]  /*18a10*/  FMNMX3.FTZ R18, R87, R95, R91, !PT ;  /* 0x0000005f57127276 */ /* 0x000fe4000781005b */
        /* <DEDUP_REMOVED lines=64> */
[----:B------:R-:W2:Y:S03]  /*18e20*/  SHFL.BFLY PT, R13, R8, 0x2, 0x1f ;  /* 0x0c401f00080d7f89 */ /* 0x000ea600000e0000 */
[----:B------:R-:W-:Y:S01]  /*18e30*/  LEA R89, R89, UR8, 0x1 ;  /* 0x0000000859597c11 */ /* 0x000fe2000f8e08ff */
[----:B------:R-:W3:Y:S04]  /*18e40*/  SHFL.BFLY PT, R9, R18, 0x2, 0x1f ;  /* 0x0c401f0012097f89 */ /* 0x000ee800000e0000 */
[----:B------:R-:W-:Y:S04]  /*18e50*/  LDSM.16.MT88.4 R36, [R89+0xa000] ;  /* 0x00a000005924783b */ /* 0x000fe80000004200 */
[----:B------:R-:W-:Y:S01]  /*18e60*/  LDSM.16.MT88.4 R56, [R89+0xa800] ;  /* 0x00a800005938783b */ /* 0x000fe20000004200 */
[----:B--2---:R-:W-:-:S02]  /*18e70*/  FMNMX.FTZ R13, R8, R13, !PT ;  /* 0x0000000d080d7209 */ /* 0x004fc40007810000 */
[----:B---3--:R-:W-:-:S03]  /*18e80*/  FMNMX.FTZ R9, R18, R9, !PT ;  /* 0x0000000912097209 */ /* 0x008fc60007810000 */
[----:B------:R-:W2:Y:S04]  /*18e90*/  SHFL.BFLY PT, R2, R13, 0x1, 0x1f ;  /* 0x0c201f000d027f89 */ /* 0x000ea800000e0000 */
[----:B------:R-:W3:Y:S01]  /*18ea0*/  SHFL.BFLY PT, R8, R9, 0x1, 0x1f ;  /* 0x0c201f0009087f89 */ /* 0x000ee200000e0000 */
[----:B--2---:R-:W-:-:S04]  /*18eb0*/  FMNMX.FTZ R2, R13, R2, !PT ;  /* 0x000000020d027209 */ /* 0x004fc80007810000 */
[C---:B------:R-:W-:Y:S01]  /*18ec0*/  FSETP.NEU.FTZ.AND P1, PT, R2.reuse, -INF , PT ;  /* 0xff8000000200780b */ /* 0x040fe20003f3d000 */
[----:B-1----:R-:W-:-:S05]  /*18ed0*/  FMUL.FTZ R101, R2, UR10 ;  /* 0x0000000a02657c20 */ /* 0x002fca0008410000 */
[----:B------:R-:W-:-:S05]  /*18ee0*/  FSEL R101, R101, RZ, P1 ;  /* 0x000000ff65657208 */ /* 0x000fca0000800000 */
[--C-:B------:R-:W-:Y:S01]  /*18ef0*/  FFMA.FTZ R99, R0, UR10, -R101.reuse ;  /* 0x0000000a00637c23 */ /* 0x100fe20008010865 */
[----:B---3--:R-:W-:Y:S01]  /*18f00*/  FMNMX.FTZ R0, R9, R8, !PT ;  /* 0x0000000809007209 */ /* 0x008fe20007810000 */
[--C-:B------:R-:W-:Y:S01]  /*18f10*/  FFMA.FTZ R97, R88, UR10, -R101.reuse ;  /* 0x0000000a58617c23 */ /* 0x100fe20008010865 */
[-C--:B------:R-:W-:Y:S01]  /*18f20*/  IADD3 R88, PT, PT, R178, R89.reuse, RZ ;  /* 0x00000059b2587210 */ /* 0x080fe20007ffe0ff */
[--C-:B------:R-:W-:Y:S01]  /*18f30*/  FFMA.FTZ R98, R90, UR10, -R101.reuse ;  /* 0x0000000a5a627c23 */ /* 0x100fe20008010865 */
[C---:B------:R-:W-:Y:S01]  /*18f40*/  FSETP.NEU.FTZ.AND P1, PT, R0.reuse, -INF , PT ;  /* 0xff8000000000780b */ /* 0x040fe20003f3d000 */
[----:B------:R-:W-:Y:S01]  /*18f50*/  FMUL.FTZ R94, R0, UR10 ;  /* 0x0000000a005e7c20 */ /* 0x000fe20008410000 */
[--C-:B------:R-:W-:Y:S01]  /*18f60*/  FFMA.FTZ R100, R16, UR10, -R101.reuse ;  /* 0x0000000a10647c23 */ /* 0x100fe20008010865 */
[----:B------:R-:W1:Y:S01]  /*18f70*/  LDSM.16.MT88.4 R28, [R88+0xa000] ;  /* 0x00a00000581c783b */ /* 0x000e620000004200 */
[----:B------:R-:W-:Y:S01]  /*18f80*/  MUFU.EX2 R99, R99 ;  /* 0x0000006300637308 */ /* 0x000fe20000000800 */
[--C-:B------:R-:W-:Y:S01]  /*18f90*/  FFMA.FTZ R96, R14, UR10, -R101.reuse ;  /* 0x0000000a0e607c23 */ /* 0x100fe20008010865 */
[----:B------:R-:W-:Y:S01]  /*18fa0*/  FSEL R94, R94, RZ, P1 ;  /* 0x000000ff5e5e7208 */ /* 0x000fe20000800000 */
[----:B------:R-:W-:Y:S01]  /*18fb0*/  LDSM.16.MT88.4 R48, [R88+0xa800] ;  /* 0x00a800005830783b */ /* 0x000fe20000004200 */
[--C-:B------:R-:W-:Y:S01]  /*18fc0*/  FFMA.FTZ R125, R12, UR10, -R101.reuse ;  /* 0x0000000a0c7d7c23 */ /* 0x100fe20008010865 */
[--C-:B------:R-:W-:Y:S01]  /*18fd0*/  FFMA.FTZ R124, R10, UR10, -R101.reuse ;  /* 0x0000000a0a7c7c23 */ /* 0x100fe20008010865 */
[--C-:B------:R-:W-:Y:S01]  /*18fe0*/  FFMA.FTZ R123, R122, UR10, -R101.reuse ;  /* 0x0000000a7a7b7c23 */ /* 0x100fe20008010865 */
[--C-:B------:R-:W-:Y:S01]  /*18ff0*/  FFMA.FTZ R93, R87, UR10, -R94.reuse ;  /* 0x0000000a575d7c23 */ /* 0x100fe2000801085e */
[----:B------:R-:W-:Y:S01]  /*19000*/  IADD3 R87, PT, PT, R188, R89, RZ ;  /* 0x00000059bc577210 */ /* 0x000fe20007ffe0ff */
[--C-:B------:R-:W-:Y:S01]  /*19010*/  FFMA.FTZ R92, R95, UR10, -R94.reuse ;  /* 0x0000000a5f5c7c23 */ /* 0x100fe2000801085e */
[--C-:B------:R-:W-:Y:S01]  /*19020*/  FFMA.FTZ R95, R4, UR10, -R101.reuse ;  /* 0x0000000a045f7c23 */ /* 0x100fe20008010865 */
[--C-:B------:R-:W-:Y:S01]  /*19030*/  FFMA.FTZ R91, R91, UR10, -R94.reuse ;  /* 0x0000000a5b5b7c23 */ /* 0x100fe2000801085e */
[----:B------:R-:W-:Y:S01]  /*19040*/  IADD3 R4, PT, PT, R178, R87, RZ ;  /* 0x00000057b2047210 */ /* 0x000fe20007ffe0ff */
[--C-:B------:R-:W-:Y:S01]  /*19050*/  FFMA.FTZ R90, R11, UR10, -R94.reuse ;  /* 0x0000000a0b5a7c23 */ /* 0x100fe2000801085e */
[----:B------:R-:W2:Y:S01]  /*19060*/  LDSM.16.MT88.4 R20, [R87+0xa000] ;  /* 0x00a000005714783b */ /* 0x000ea20000004200 */
[----:B------:R-:W3:Y:S01]  /*19070*/  MUFU.EX2 R100, R100 ;  /* 0x0000006400647308 */ /* 0x000ee20000000800 */
[--C-:B------:R-:W-:Y:S01]  /*19080*/  FFMA.FTZ R113, R113, UR10, -R94.reuse ;  /* 0x0000000a71717c23 */ /* 0x100fe2000801085e */
[--C-:B------:R-:W-:Y:S01]  /*19090*/  FFMA.FTZ R112, R199, UR10, -R94.reuse ;  /* 0x0000000ac7707c23 */ /* 0x100fe2000801085e */
[----:B------:R-:W4:Y:S01]  /*190a0*/  LDSM.16.MT88.4 R40, [R4+0xa000] ;  /* 0x00a000000428783b */ /* 0x000f220000004200 */
[--C-:B------:R-:W-:Y:S01]  /*190b0*/  FFMA.FTZ R111, R111, UR10, -R94.reuse ;  /* 0x0000000a6f6f7c23 */ /* 0x100fe2000801085e */
[--C-:B------:R-:W-:Y:S01]  /*190c0*/  FFMA.FTZ R110, R121, UR10, -R94.reuse ;  /* 0x0000000a796e7c23 */ /* 0x100fe2000801085e */
[--C-:B------:R-:W-:Y:S01]  /*190d0*/  FFMA.FTZ R122, R120, UR10, -R101.reuse ;  /* 0x0000000a787a7c23 */ /* 0x100fe20008010865 */
[----:B------:R-:W5:Y:S01]  /*190e0*/  LDSM.16.MT88.4 R52, [R87+0xa800] ;  /* 0x00a800005734783b */ /* 0x000f620000004200 */
[----:B------:R-:W-:Y:S01]  /*190f0*/  MUFU.EX2 R98, R98 ;  /* 0x0000006200627308 */ /* 0x000fe20000000800 */
[--C-:B------:R-:W-:Y:S01]  /*19100*/  FFMA.FTZ R121, R108, UR10, -R101.reuse ;  /* 0x0000000a6c797c23 */ /* 0x100fe20008010865 */
[--C-:B------:R-:W-:Y:S01]  /*19110*/  FFMA.FTZ R120, R106, UR10, -R101.reuse ;  /* 0x0000000a6a787c23 */ /* 0x100fe20008010865 */
[----:B------:R-:W5:Y:S01]  /*19120*/  LDSM.16.MT88.4 R44, [R4+0xa800] ;  /* 0x00a80000042c783b */ /* 0x000f620000004200 */
        /* <DEDUP_REMOVED lines=109> */
[C---:B----4-:R-:W-:Y:S01]  /*19800*/  HMMA.16816.F32 R16, R12.reuse, R40, RZ ;  /* 0x000000280c10723c */ /* 0x050fe200000018ff */
        /* <DEDUP_REMOVED lines=12> */
[--C-:B------:R-:W-:Y:S01]  /*198d0*/  FFMA.FTZ R199, R84, UR10, -R101.reuse ;  /* 0x0000000a54c77c23 */ /* 0x100fe20008010865 */
[--C-:B------:R-:W-:Y:S01]  /*198e0*/  FFMA.FTZ R83, R83, UR10, -R101.reuse ;  /* 0x0000000a53537c23 */ /* 0x100fe20008010865 */
[----:B------:R-:W-:Y:S01]  /*198f0*/  MUFU.EX2 R121, R121 ;  /* 0x0000007900797308 */ /* 0x000fe20000000800 */
[----:B------:R-:W-:Y:S01]  /*19900*/  FADD.FTZ R113, R113, R90 ;  /* 0x0000005a71717221 */ /* 0x000fe20000010000 */
[----:B------:R-:W-:Y:S01]  /*19910*/  FFMA.FTZ R82, R82, UR10, -R101 ;  /* 0x0000000a52527c23 */ /* 0x000fe20008010865 */
[C---:B------:R-:W-:Y:S01]  /*19920*/  HMMA.16816.F32 R32, R40.reuse, R48, R32 ;  /* 0x000000302820723c */ /* 0x040fe20000001820 */
[--C-:B------:R-:W-:Y:S01]  /*19930*/  FFMA.FTZ R67, R67, UR10, -R94.reuse ;  /* 0x0000000a43437c23 */ /* 0x100fe2000801085e */
[----:B------:R-:W-:Y:S01]  /*19940*/  FADD.FTZ R112, R112, R113 ;  /* 0x0000007170707221 */ /* 0x000fe20000010000 */
[--C-:B------:R-:W-:Y:S01]  /*19950*/  FFMA.FTZ R65, R65, UR10, -R94.reuse ;  /* 0x0000000a41417c23 */ /* 0x100fe2000801085e */
[----:B------:R-:W-:Y:S01]  /*19960*/  FFMA.FTZ R64, R64, UR10, -R94 ;  /* 0x0000000a40407c23 */ /* 0x000fe2000801085e */
[----:B------:R-:W-:Y:S01]  /*19970*/  MUFU.EX2 R120, R120 ;  /* 0x0000007800787308 */ /* 0x000fe20000000800 */
[----:B------:R-:W-:Y:S01]  /*19980*/  FADD.FTZ R111, R111, R112 ;  /* 0x000000706f6f7221 */ /* 0x000fe20000010000 */
[--C-:B------:R-:W-:Y:S01]  /*19990*/  FFMA.FTZ R63, R63, UR10, -R94.reuse ;  /* 0x0000000a3f3f7c23 */ /* 0x100fe2000801085e */
[C---:B------:R-:W-:Y:S01]  /*199a0*/  HMMA.16816.F32 R28, R40.reuse, R50, R28 ;  /* 0x00000032281c723c */ /* 0x040fe2000000181c */
[----:B------:R-:W2:Y:S01]  /*199b0*/  LDSM.16.MT88.4 R48, [R88+0xb000] ;  /* 0x00b000005830783b */ /* 0x000ea20000004200 */
[----:B------:R-:W-:Y:S01]  /*199c0*/  FADD.FTZ R110, R110, R111 ;  /* 0x0000006f6e6e7221 */ /* 0x000fe20000010000 */
[--C-:B------:R-:W-:Y:S01]  /*199d0*/  FFMA.FTZ R62, R62, UR10, -R94.reuse ;  /* 0x0000000a3e3e7c23 */ /* 0x100fe2000801085e */
[--C-:B------:R-:W-:Y:S01]  /*199e0*/  FFMA.FTZ R77, R77, UR10, -R101.reuse ;  /* 0x0000000a4d4d7c23 */ /* 0x100fe20008010865 */
[----:B------:R-:W-:Y:S01]  /*199f0*/  MUFU.EX2 R109, R109 ;  /* 0x0000006d006d7308 */ /* 0x000fe20000000800 */
[--C-:B------:R-:W-:Y:S01]  /*19a00*/  FFMA.FTZ R76, R76, UR10, -R101.reuse ;  /* 0x0000000a4c4c7c23 */ /* 0x100fe20008010865 */
[--C-:B------:R-:W-:Y:S01]  /*19a10*/  FFMA.FTZ R75, R75, UR10, -R101.reuse ;  /* 0x0000000a4b4b7c23 */ /* 0x100fe20008010865 */
[C---:B------:R-:W-:Y:S01]  /*19a20*/  HMMA.16816.F32 R8, R40.reuse, R56, R8 ;  /* 0x000000382808723c */ /* 0x040fe20000001808 */
[----:B------:R-:W-:Y:S01]  /*19a30*/  FFMA.FTZ R74, R74, UR10, -R101 ;  /* 0x0000000a4a4a7c23 */ /* 0x000fe20008010865 */
[--C-:B------:R-:W-:Y:S01]  /*19a40*/  FFMA.FTZ R61, R61, UR10, -R94.reuse ;  /* 0x0000000a3d3d7c23 */ /* 0x100fe2000801085e */
[--C-:B------:R-:W-:Y:S01]  /*19a50*/  FFMA.FTZ R7, R7, UR10, -R94.reuse ;  /* 0x0000000a07077c23 */ /* 0x100fe2000801085e */
[----:B------:R-:W-:Y:S01]  /*19a60*/  FFMA.FTZ R252, R5, UR10, -R94 ;  /* 0x0000000a05fc7c23 */ /* 0x000fe2000801085e */
        /* <DEDUP_REMOVED lines=144> */
[----:B-1----:R-:W-:-:S02]  /*1a370*/  F2FP.F16.F32.PACK_AB R41, R198, R197 ;  /* 0x000000c5c629723e */ /* 0x002fc400000000ff */
[----:B------:R-:W-:Y:S02]  /*1a380*/  F2FP.F16.F32.PACK_AB R42, R196, R189 ;  /* 0x000000bdc42a723e */ /* 0x000fe400000000ff */
[----:B---3--:R-:W-:-:S03]  /*1a390*/  F2FP.F16.F32.PACK_AB R43, R200, R193 ;  /* 0x000000c1c82b723e */ /* 0x008fc600000000ff */
[----:B------:R-:W-:Y:S04]  /*1a3a0*/  MUFU.EX2 R181, R181 ;  /* 0x000000b500b57308 */ /* 0x000fe80000000800 */
        /* <DEDUP_REMOVED lines=13> */
[----:B------:R-:W5:Y:S03]  /*1a480*/  LDSM.16.MT88.4 R52, [R87+0xe000] ;  /* 0x00e000005734783b */ /* 0x000f660000004200 */
[----:B------:R-:W-:Y:S04]  /*1a490*/  MUFU.EX2 R162, R162 ;  /* 0x000000a200a27308 */ /* 0x000fe80000000800 */
[C---:B------:R-:W-:Y:S04]  /*1a4a0*/  HMMA.16816.F32 R16, R40.reuse, R44, R16 ;  /* 0x0000002c2810723c */ /* 0x040fe80000001810 */
[----:B------:R-:W3:Y:S04]  /*1a4b0*/  MUFU.EX2 R161, R161 ;  /* 0x000000a100a17308 */ /* 0x000ee80000000800 */
[----:B------:R-:W-:Y:S01]  /*1a4c0*/  HMMA.16816.F32 R12, R40, R46, R12 ;  /* 0x0000002e280c723c */ /* 0x000fe2000000180c */
[----:B------:R-:W3:Y:S01]  /*1a4d0*/  LDSM.16.MT88.4 R44, [R4+0xe000] ;  /* 0x00e00000042c783b */ /* 0x000ee20000004200 */
[----:B------:R-:W-:-:S02]  /*1a4e0*/  F2FP.F16.F32.PACK_AB R40, R190, R191 ;  /* 0x000000bfbe28723e */ /* 0x000fc400000000ff */
[----:B------:R-:W-:Y:S01]  /*1a4f0*/  F2FP.F16.F32.PACK_AB R41, R179, R182 ;  /* 0x000000b6b329723e */ /* 0x000fe200000000ff */
[----:B------:R-:W-:Y:S01]  /*1a500*/  MUFU.EX2 R159, R159 ;  /* 0x0000009f009f7308 */ /* 0x000fe20000000800 */
[----:B------:R-:W-:Y:S02]  /*1a510*/  F2FP.F16.F32.PACK_AB R42, R195, R186 ;  /* 0x000000bac32a723e */ /* 0x000fe400000000ff */
        /* <DEDUP_REMOVED lines=20> */
[----:B------:R-:W3:Y:S01]  /*1a660*/  LDSM.16.MT88.4 R44, [R4+0xe800] ;  /* 0x00e80000042c783b */ /* 0x000ee20000004200 */
[----:B------:R-:W-:-:S02]  /*1a670*/  F2FP.F16.F32.PACK_AB R40, R172, R175 ;  /* 0x000000afac28723e */ /* 0x000fc400000000ff */
[----:B------:R-:W-:Y:S02]  /*1a680*/  F2FP.F16.F32.PACK_AB R41, R161, R162 ;  /* 0x000000a2a129723e */ /* 0x000fe400000000ff */
        /* <DEDUP_REMOVED lines=13> */
[C---:B-----5:R-:W-:Y:S02]  /*1a760*/  HMMA.16816.F32 R24, R40.reuse, R52, R24 ;  /* 0x000000342818723c */ /* 0x060fe40000001818 */
[----:B------:R-:W-:Y:S06]  /*1a770*/  MUFU.EX2 R132, R132 ;  /* 0x0000008400847308 */ /* 0x000fec0000000800 */
[C---:B------:R-:W-:Y:S01]  /*1a780*/  HMMA.16816.F32 R20, R40.reuse, R54, R20 ;  /* 0x000000362814723c */ /* 0x040fe20000001814 */
[----:B------:R-:W-:Y:S01]  /*1a790*/  LDSM.16.MT88.4 R52, [R4+0xf000] ;  /* 0x00f000000434783b */ /* 0x000fe20000004200 */
[----:B------:R-:W5:Y:S06]  /*1a7a0*/  MUFU.EX2 R133, R133 ;  /* 0x0000008500857308 */ /* 0x000f6c0000000800 */
[C---:B---3--:R-:W-:Y:S02]  /*1a7b0*/  HMMA.16816.F32 R16, R40.reuse, R44, R16 ;  /* 0x0000002c2810723c */ /* 0x048fe40000001810 */
[----:B------:R-:W-:Y:S06]  /*1a7c0*/  MUFU.EX2 R131, R131 ;  /* 0x0000008300837308 */ /* 0x000fec0000000800 */
[----:B------:R-:W-:Y:S01]  /*1a7d0*/  HMMA.16816.F32 R12, R40, R46, R12 ;  /* 0x0000002e280c723c */ /* 0x000fe2000000180c */
[----:B------:R-:W3:Y:S01]  /*1a7e0*/  LDSM.16.MT88.4 R44, [R87+0xf000] ;  /* 0x00f00000572c783b */ /* 0x000ee20000004200 */
[----:B------:R-:W-:Y:S01]  /*1a7f0*/  F2FP.F16.F32.PACK_AB R40, R150, R157 ;  /* 0x0000009d9628723e */ /* 0x000fe200000000ff */
        /* <DEDUP_REMOVED lines=10> */
[C---:B----4-:R-:W-:Y:S04]  /*1a8a0*/  HMMA.16816.F32 R8, R40.reuse, R56, R8 ;  /* 0x000000382808723c */ /* 0x050fe80000001808 */
[----:B------:R-:W-:Y:S04]  /*1a8b0*/  MUFU.EX2 R135, R135 ;  /* 0x0000008700877308 */ /* 0x000fe80000000800 */
[C---:B------:R-:W-:Y:S01]  /*1a8c0*/  HMMA.16816.F32 R36, R40.reuse, R58, R36 ;  /* 0x0000003a2824723c */ /* 0x040fe20000001824 */
[----:B------:R-:W4:Y:S03]  /*1a8d0*/  LDSM.16.MT88.4 R56, [R89+0xf800] ;  /* 0x00f800005938783b */ /* 0x000f260000004200 */
[----:B------:R-:W-:Y:S04]  /*1a8e0*/  MUFU.EX2 R73, R73 ;  /* 0x0000004900497308 */ /* 0x000fe80000000800 */
[C---:B---3--:R-:W-:Y:S04]  /*1a8f0*/  HMMA.16816.F32 R24, R40.reuse, R44, R24 ;  /* 0x0000002c2818723c */ /* 0x048fe80000001818 */
[----:B------:R-:W3:Y:S04]  /*1a900*/  MUFU.EX2 R72, R72 ;  /* 0x0000004800487308 */ /* 0x000ee80000000800 */
[C---:B------:R-:W-:Y:S01]  /*1a910*/  HMMA.16816.F32 R20, R40.reuse, R46, R20 ;  /* 0x0000002e2814723c */ /* 0x040fe20000001814 */
[----:B------:R-:W-:Y:S03]  /*1a920*/  LDSM.16.MT88.4 R44, [R87+0xf800] ;  /* 0x00f80000572c783b */ /* 0x000fe60000004200 */
[----:B------:R-:W-:Y:S04]  /*1a930*/  MUFU.EX2 R71, R71 ;  /* 0x0000004700477308 */ /* 0x000fe80000000800 */
[----:B------:R-:W-:Y:S01]  /*1a940*/  HMMA.16816.F32 R16, R40, R52, R16 ;  /* 0x000000342810723c */ /* 0x000fe20000001810 */
[----:B--2---:R-:W-:-:S02]  /*1a950*/  F2FP.F16.F32.PACK_AB R52, R140, R141 ;  /* 0x0000008d8c34723e */ /* 0x004fc400000000ff */
[----:B-----5:R-:W-:Y:S01]  /*1a960*/  F2FP.F16.F32.PACK_AB R53, R133, R132 ;  /* 0x000000848535723e */ /* 0x020fe200000000ff */
[----:B------:R-:W2:Y:S04]  /*1a970*/  MUFU.EX2 R70, R70 ;  /* 0x0000004600467308 */ /* 0x000ea80000000800 */
[----:B------:R-:W-:Y:S01]  /*1a980*/  HMMA.16816.F32 R12, R40, R54, R12 ;  /* 0x00000036280c723c */ /* 0x000fe2000000180c */
[----:B------:R-:W5:Y:S01]  /*1a990*/  LDSM.16.MT88.4 R40, [R4+0xf800] ;  /* 0x00f800000428783b */ /* 0x000f620000004200 */
[----:B------:R-:W-:Y:S02]  /*1a9a0*/  F2FP.F16.F32.PACK_AB R54, R147, R138 ;  /* 0x0000008a9336723e */ /* 0x000fe400000000ff */
[----:B------:R-:W-:Y:S01]  /*1a9b0*/  F2FP.F16.F32.PACK_AB R55, R144, R131 ;  /* 0x000000839037723e */ /* 0x000fe200000000ff */
[----:B------:R-:W-:Y:S06]  /*1a9c0*/  MUFU.EX2 R130, R130 ;  /* 0x0000008200827308 */ /* 0x000fec0000000800 */
[C---:B-1----:R-:W-:Y:S02]  /*1a9d0*/  HMMA.16816.F32 R32, R52.reuse, R48, R32 ;  /* 0x000000303420723c */ /* 0x042fe40000001820 */
[----:B------:R-:W1:Y:S06]  /*1a9e0*/  MUFU.EX2 R199, R199 ;  /* 0x000000c700c77308 */ /* 0x000e6c0000000800 */
[C---:B------:R-:W-:Y:S01]  /*1a9f0*/  HMMA.16816.F32 R28, R52.reuse, R50, R28 ;  /* 0x00000032341c723c */ /* 0x040fe2000000181c */
[----:B------:R-:W1:Y:S01]  /*1aa00*/  LDSM.16.MT88.4 R48, [R89+0x10000] ;  /* 0x010000005930783b */ /* 0x000e620000004200 */
[----:B------:R-:W-:Y:S06]  /*1aa10*/  MUFU.EX2 R83, R83 ;  /* 0x0000005300537308 */ /* 0x000fec0000000800 */
[C---:B----4-:R-:W-:Y:S02]  /*1aa20*/  HMMA.16816.F32 R8, R52.reuse, R56, R8 ;  /* 0x000000383408723c */ /* 0x050fe40000001808 */
        /* <DEDUP_REMOVED lines=9> */
[----:B------:R-:W-:Y:S01]  /*1aac0*/  HMMA.16816.F32 R24, R52, R44, R24 ;  /* 0x0000002c3418723c */ /* 0x000fe20000001818 */
[----:B------:R-:W-:Y:S01]  /*1aad0*/  F2FP.F16.F32.PACK_AB R44, R128, R129 ;  /* 0x00000081802c723e */ /* 0x000fe200000000ff */
[----:B------:R-:W-:Y:S01]  /*1aae0*/  MUFU.EX2 R62, R62 ;  /* 0x0000003e003e7308 */ /* 0x000fe20000000800 */
[----:B---3--:R-:W-:-:S05]  /*1aaf0*/  F2FP.F16.F32.PACK_AB R45, R72, R73 ;  /* 0x00000049482d723e */ /* 0x008fca00000000ff */
[----:B------:R-:W-:Y:S01]  /*1ab00*/  HMMA.16816.F32 R20, R52, R46, R20 ;  /* 0x0000002e3414723c */ /* 0x000fe20000001814 */
[----:B------:R-:W-:Y:S01]  /*1ab10*/  F2FP.F16.F32.PACK_AB R46, R135, R126 ;  /* 0x0000007e872e723e */ /* 0x000fe200000000ff */
[----:B------:R-:W-:Y:S01]  /*1ab20*/  LDSM.16.MT88.4 R52, [R89+0x10800] ;  /* 0x010800005934783b */ /* 0x000fe20000004200 */
[----:B--2---:R-:W-:Y:S01]  /*1ab30*/  F2FP.F16.F32.PACK_AB R47, R70, R71 ;  /* 0x00000047462f723e */ /* 0x004fe200000000ff */
[----:B------:R-:W-:Y:S06]  /*1ab40*/  MUFU.EX2 R77, R77 ;  /* 0x0000004d004d7308 */ /* 0x000fec0000000800 */
[C---:B-1----:R-:W-:Y:S02]  /*1ab50*/  HMMA.16816.F32 R8, R44.reuse, R48, R8 ;  /* 0x000000302c08723c */ /* 0x042fe40000001808 */
[----:B------:R-:W-:Y:S06]  /*1ab60*/  MUFU.EX2 R76, R76 ;  /* 0x0000004c004c7308 */ /* 0x000fec0000000800 */
[C---:B------:R-:W-:Y:S01]  /*1ab70*/  HMMA.16816.F32 R36, R44.reuse, R50, R36 ;  /* 0x000000322c24723c */ /* 0x040fe20000001824 */
[----:B------:R-:W1:Y:S01]  /*1ab80*/  LDSM.16.MT88.4 R48, [R4+0x10000] ;  /* 0x010000000430783b */ /* 0x000e620000004200 */
[----:B------:R-:W-:Y:S06]  /*1ab90*/  MUFU.EX2 R75, R75 ;  /* 0x0000004b004b7308 */ /* 0x000fec0000000800 */
[----:B----4-:R-:W-:Y:S01]  /*1aba0*/  HMMA.16816.F32 R28, R44, R58, R28 ;  /* 0x0000003a2c1c723c */ /* 0x010fe2000000181c */
[----:B------:R-:W-:Y:S01]  /*1abb0*/  FADD.FTZ R58, R96, R97 ;  /* 0x00000061603a7221 */ /* 0x000fe20000010000 */
[----:B------:R-:W-:Y:S01]  /*1abc0*/  FFMA.FTZ R59, R66, UR10, -R94 ;  /* 0x0000000a423b7c23 */ /* 0x000fe2000801085e */
[----:B------:R-:W-:Y:S01]  /*1abd0*/  FFMA.FTZ R66, R81, UR10, -R101 ;  /* 0x0000000a51427c23 */ /* 0x000fe20008010865 */
[----:B------:R-:W-:Y:S01]  /*1abe0*/  MUFU.EX2 R74, R74 ;  /* 0x0000004a004a7308 */ /* 0x000fe20000000800 */
[----:B------:R-:W-:-:S03]  /*1abf0*/  FADD.FTZ R58, R95, R58 ;  /* 0x0000003a5f3a7221 */ /* 0x000fc60000010000 */
[----:B-----5:R-:W-:Y:S01]  /*1ac00*/  HMMA.16816.F32 R24, R44, R40, R24 ;  /* 0x000000282c18723c */ /* 0x020fe20000001818 */
[----:B------:R-:W-:-:S03]  /*1ac10*/  FADD.FTZ R125, R125, R58 ;  /* 0x0000003a7d7d7221 */ /* 0x000fc60000010000 */
[----:B------:R2:W-:Y:S01]  /*1ac20*/  MUFU.EX2 R58, R67 ;  /* 0x00000043003a7308 */ /* 0x0005e20000000800 */
[----:B------:R-:W-:-:S03]  /*1ac30*/  FADD.FTZ R124, R124, R125 ;  /* 0x0000007d7c7c7221 */ /* 0x000fc60000010000 */
[C---:B------:R-:W-:Y:S01]  /*1ac40*/  HMMA.16816.F32 R20, R44.reuse, R42, R20 ;  /* 0x0000002a2c14723c */ /* 0x040fe20000001814 */
[----:B------:R-:W3:Y:S01]  /*1ac50*/  LDSM.16.MT88.4 R40, [R88+0x10800] ;  /* 0x010800005828783b */ /* 0x000ee20000004200 */
[----:B------:R-:W-:Y:S02]  /*1ac60*/  FADD.FTZ R123, R123, R124 ;  /* 0x0000007c7b7b7221 */ /* 0x000fe40000010000 */
[----:B------:R-:W4:Y:S02]  /*1ac70*/  MUFU.EX2 R59, R59 ;  /* 0x0000003b003b7308 */ /* 0x000f240000000800 */
[----:B------:R-:W-:Y:S02]  /*1ac80*/  FADD.FTZ R122, R122, R123 ;  /* 0x0000007b7a7a7221 */ /* 0x000fe40000010000 */
[C---:B------:R-:W-:Y:S01]  /*1ac90*/  HMMA.16816.F32 R32, R44.reuse, R56, R32 ;  /* 0x000000382c20723c */ /* 0x040fe20000001820 */
[--C-:B------:R-:W-:Y:S01]  /*1aca0*/  FFMA.FTZ R56, R69, UR10, -R94.reuse ;  /* 0x0000000a45387c23 */ /* 0x100fe2000801085e */
[----:B------:R-:W-:Y:S01]  /*1acb0*/  FFMA.FTZ R57, R68, UR10, -R94 ;  /* 0x0000000a44397c23 */ /* 0x000fe2000801085e */
[----:B------:R-:W-:Y:S01]  /*1acc0*/  FADD.FTZ R121, R121, R122 ;  /* 0x0000007a79797221 */ /* 0x000fe20000010000 */
[--C-:B------:R-:W-:Y:S01]  /*1acd0*/  FFMA.FTZ R68, R79, UR10, -R101.reuse ;  /* 0x0000000a4f447c23 */ /* 0x100fe20008010865 */
[----:B------:R-:W-:Y:S01]  /*1ace0*/  FADD.FTZ R79, R103, R104 ;  /* 0x00000068674f7221 */ /* 0x000fe20000010000 */
[----:B--2---:R-:W-:Y:S01]  /*1acf0*/  FFMA.FTZ R67, R80, UR10, -R101 ;  /* 0x0000000a50437c23 */ /* 0x004fe20008010865 */
[----:B------:R-:W-:Y:S01]  /*1ad00*/  MUFU.EX2 R56, R56 ;  /* 0x0000003800387308 */ /* 0x000fe20000000800 */
[----:B------:R-:W-:Y:S01]  /*1ad10*/  FADD.FTZ R120, R120, R121 ;  /* 0x0000007978787221 */ /* 0x000fe20000010000 */
[----:B-1----:R-:W-:Y:S01]  /*1ad20*/  HMMA.16816.F32 R16, R44, R48, R16 ;  /* 0x000000302c10723c */ /* 0x002fe20000001810 */
[----:B------:R-:W-:Y:S01]  /*1ad30*/  F2FP.F16.F32.PACK_AB R48, R199, R130 ;  /* 0x00000082c730723e */ /* 0x000fe200000000ff */
[----:B------:R-:W-:Y:S01]  /*1ad40*/  FADD.FTZ R79, R102, R79 ;  /* 0x0000004f664f7221 */ /* 0x000fe20000010000 */
[----:B------:R-:W-:Y:S01]  /*1ad50*/  FADD.FTZ R119, R119, R120 ;  /* 0x0000007877777221 */ /* 0x000fe20000010000 */
[----:B------:R-:W-:-:S02]  /*1ad60*/  FFMA.FTZ R69, R78, UR10, -R101 ;  /* 0x0000000a4e457c23 */ /* 0x000fc40008010865 */
[----:B------:R-:W1:Y:S01]  /*1ad70*/  MUFU.EX2 R57, R57 ;  /* 0x0000003900397308 */ /* 0x000e620000000800 */
[----:B------:R-:W-:Y:S01]  /*1ad80*/  FADD.FTZ R118, R118, R119 ;  /* 0x0000007776767221 */ /* 0x000fe20000010000 */
[----:B------:R-:W-:Y:S01]  /*1ad90*/  HMMA.16816.F32 R12, R44, R50, R12 ;  /* 0x000000322c0c723c */ /* 0x000fe2000000180c */
[----:B------:R-:W2:Y:S01]  /*1ada0*/  LDSM.16.MT88.4 R44, [R87+0x10800] ;  /* 0x01080000572c783b */ /* 0x000ea20000004200 */
[----:B------:R-:W-:Y:S01]  /*1adb0*/  F2FP.F16.F32.PACK_AB R50, R82, R83 ;  /* 0x000000535232723e */ /* 0x000fe200000000ff */
[----:B------:R-:W-:Y:S01]  /*1adc0*/  FADD.FTZ R117, R117, R118 ;  /* 0x0000007675757221 */ /* 0x000fe20000010000 */
[----:B----4-:R-:W-:Y:S02]  /*1add0*/  F2FP.F16.F32.PACK_AB R51, R59, R58 ;  /* 0x0000003a3b33723e */ /* 0x010fe400000000ff */
[----:B------:R-:W-:Y:S01]  /*1ade0*/  MUFU.EX2 R66, R66 ;  /* 0x0000004200427308 */ /* 0x000fe20000000800 */
[----:B------:R-:W-:-:S04]  /*1adf0*/  FADD.FTZ R116, R116, R117 ;  /* 0x0000007574747221 */ /* 0x000fc80000010000 */
[----:B------:R-:W-:-:S03]  /*1ae00*/  FADD.FTZ R115, R115, R116 ;  /* 0x0000007473737221 */ /* 0x000fc60000010000 */
[----:B------:R-:W4:Y:S01]  /*1ae10*/  MUFU.EX2 R67, R67 ;  /* 0x0000004300437308 */ /* 0x000f220000000800 */
[----:B-1----:R-:W-:Y:S01]  /*1ae20*/  F2FP.F16.F32.PACK_AB R49, R57, R56 ;  /* 0x000000383931723e */ /* 0x002fe200000000ff */
[----:B------:R-:W-:-:S06]  /*1ae30*/  FADD.FTZ R114, R114, R115 ;  /* 0x0000007372727221 */ /* 0x000fcc0000010000 */
[C---:B------:R-:W-:Y:S01]  /*1ae40*/  HMMA.16816.F32 R8, R48.reuse, R52, R8 ;  /* 0x000000343008723c */ /* 0x040fe20000001808 */
[----:B------:R-:W-:Y:S07]  /*1ae50*/  MUFU.EX2 R68, R68 ;  /* 0x0000004400447308 */ /* 0x000fee0000000800 */
[C---:B------:R-:W-:Y:S01]  /*1ae60*/  HMMA.16816.F32 R36, R48.reuse, R54, R36 ;  /* 0x000000363024723c */ /* 0x040fe20000001824 */
[----:B------:R-:W1:Y:S01]  /*1ae70*/  LDSM.16.MT88.4 R52, [R4+0x10800] ;  /* 0x010800000434783b */ /* 0x000e620000004200 */
[----:B------:R-:W5:Y:S06]  /*1ae80*/  MUFU.EX2 R69, R69 ;  /* 0x0000004500457308 */ /* 0x000f6c0000000800 */
[----:B---3--:R-:W-:Y:S01]  /*1ae90*/  HMMA.16816.F32 R32, R48, R40, R32 ;  /* 0x000000283020723c */ /* 0x008fe20000001820 */
[----:B------:R-:W-:Y:S01]  /*1aea0*/  FADD.FTZ R40, R136, R79 ;  /* 0x0000004f88287221 */ /* 0x000fe20000010000 */
[----:B------:R-:W-:Y:S01]  /*1aeb0*/  FADD.FTZ R79, R127, R114 ;  /* 0x000000727f4f7221 */ /* 0x000fe20000010000 */
[----:B------:R-:W-:Y:S02]  /*1aec0*/  MUFU.EX2 R61, R61 ;  /* 0x0000003d003d7308 */ /* 0x000fe40000000800 */
[----:B------:R-:W-:Y:S01]  /*1aed0*/  FADD.FTZ R40, R137, R40 ;  /* 0x0000002889287221 */ /* 0x000fe20000010000 */
[----:B------:R-:W-:-:S02]  /*1aee0*/  FADD.FTZ R79, R134, R79 ;  /* 0x0000004f864f7221 */ /* 0x000fc40000010000 */
[C---:B--2---:R-:W-:Y:S01]  /*1aef0*/  HMMA.16816.F32 R24, R48.reuse, R44, R24 ;  /* 0x0000002c3018723c */ /* 0x044fe20000001818 */
[----:B------:R-:W-:Y:S01]  /*1af00*/  FADD.FTZ R139, R139, R40 ;  /* 0x000000288b8b7221 */ /* 0x000fe20000010000 */
[----:B------:R-:W-:Y:S01]  /*1af10*/  FADD.FTZ R44, R152, R79 ;  /* 0x0000004f982c7221 */ /* 0x000fe20000010000 */
[----:B------:R-:W-:Y:S02]  /*1af20*/  MUFU.EX2 R7, R7 ;  /* 0x0000000700077308 */ /* 0x000fe40000000800 */
[----:B------:R-:W-:Y:S01]  /*1af30*/  FADD.FTZ R142, R142, R139 ;  /* 0x0000008b8e8e7221 */ /* 0x000fe20000010000 */
[----:B------:R-:W-:Y:S02]  /*1af40*/  FADD.FTZ R44, R149, R44 ;  /* 0x0000002c952c7221 */ /* 0x000fe40000010000 */
[----:B------:R-:W-:Y:S01]  /*1af50*/  HMMA.16816.F32 R20, R48, R46, R20 ;  /* 0x0000002e3014723c */ /* 0x000fe20000001814 */
[----:B------:R-:W-:Y:S01]  /*1af60*/  FADD.FTZ R153, R153, R142 ;  /* 0x0000008e99997221 */ /* 0x000fe20000010000 */
[----:B------:R-:W-:Y:S01]  /*1af70*/  FADD.FTZ R151, R151, R44 ;  /* 0x0000002c97977221 */ /* 0x000fe20000010000 */
[----:B------:R-:W-:Y:S01]  /*1af80*/  MUFU.EX2 R252, R252 ;  /* 0x000000fc00fc7308 */ /* 0x000fe20000000800 */
[----:B------:R-:W2:Y:S01]  /*1af90*/  LDSM.16.MT88.4 R44, [R88+0x11000] ;  /* 0x01100000582c783b */ /* 0x000ea20000004200 */
[----:B------:R-:W-:Y:S01]  /*1afa0*/  FADD.FTZ R156, R156, R153 ;  /* 0x000000999c9c7221 */ /* 0x000fe20000010000 */
[----:B------:R-:W-:-:S02]  /*1afb0*/  FADD.FTZ R154, R154, R151 ;  /* 0x000000979a9a7221 */ /* 0x000fc40000010000 */
[----:B------:R-:W-:Y:S01]  /*1afc0*/  HMMA.16816.F32 R28, R48, R42, R28 ;  /* 0x0000002a301c723c */ /* 0x000fe2000000181c */
[----:B------:R-:W3:Y:S01]  /*1afd0*/  LDSM.16.MT88.4 R40, [R89+0x11000] ;  /* 0x011000005928783b */ /* 0x000ee20000004200 */
[----:B------:R-:W-:Y:S01]  /*1afe0*/  FADD.FTZ R155, R155, R156 ;  /* 0x0000009c9b9b7221 */ /* 0x000fe20000010000 */
[----:B------:R-:W-:-:S03]  /*1aff0*/  FADD.FTZ R169, R169, R154 ;  /* 0x0000009aa9a97221 */ /* 0x000fc60000010000 */
[----:B------:R-:W-:Y:S01]  /*1b000*/  FADD.FTZ R160, R160, R155 ;  /* 0x0000009ba0a07221 */ /* 0x000fe20000010000 */
[----:B------:R-:W-:Y:S01]  /*1b010*/  FADD.FTZ R168, R168, R169 ;  /* 0x000000a9a8a87221 */ /* 0x000fe20000010000 */
[C---:B-1----:R-:W-:Y:S02]  /*1b020*/  HMMA.16816.F32 R16, R48.reuse, R52, R16 ;  /* 0x000000343010723c */ /* 0x042fe40000001810 */
[----:B------:R-:W-:Y:S01]  /*1b030*/  FADD.FTZ R53, R173, R160 ;  /* 0x000000a0ad357221 */ /* 0x000fe20000010000 */
[----:B------:R-:W-:Y:S01]  /*1b040*/  FADD.FTZ R171, R171, R168 ;  /* 0x000000a8abab7221 */ /* 0x000fe20000010000 */
[----:B----4-:R-:W-:Y:S02]  /*1b050*/  F2FP.F16.F32.PACK_AB R52, R67, R66 ;  /* 0x000000424334723e */ /* 0x010fe400000000ff */
[----:B------:R-:W-:Y:S01]  /*1b060*/  FADD.FTZ R53, R178, R53 ;  /* 0x00000035b2357221 */ /* 0x000fe20000010000 */
[----:B------:R-:W-:Y:S01]  /*1b070*/  FADD.FTZ R171, R174, R171 ;  /* 0x000000abaeab7221 */ /* 0x000fe20000010000 */
[----:B------:R-:W-:Y:S02]  /*1b080*/  HMMA.16816.F32 R12, R48, R54, R12 ;  /* 0x00000036300c723c */ /* 0x000fe4000000180c */
[----:B------:R-:W-:Y:S01]  /*1b090*/  FADD.FTZ R78, R184, R53 ;  /* 0x00000035b84e7221 */ /* 0x000fe20000010000 */
[----:B------:R-:W1:Y:S01]  /*1b0a0*/  LDSM.16.MT88.4 R48, [R87+0x11000] ;  /* 0x011000005730783b */ /* 0x000e620000004200 */
[----:B------:R-:W-:Y:S01]  /*1b0b0*/  FADD.FTZ R194, R194, R171 ;  /* 0x000000abc2c27221 */ /* 0x000fe20000010000 */
[----:B------:R-:W-:Y:S01]  /*1b0c0*/  F2FP.F16.F32.PACK_AB R53, R64, R65 ;  /* 0x000000414035723e */ /* 0x000fe200000000ff */
[----:B------:R-:W-:Y:S01]  /*1b0d0*/  FADD.FTZ R78, R185, R78 ;  /* 0x0000004eb94e7221 */ /* 0x000fe20000010000 */
[----:B-----5:R-:W-:Y:S01]  /*1b0e0*/  F2FP.F16.F32.PACK_AB R54, R69, R68 ;  /* 0x000000444536723e */ /* 0x020fe200000000ff */
[----:B------:R-:W-:Y:S01]  /*1b0f0*/  FADD.FTZ R194, R187, R194 ;  /* 0x000000c2bbc27221 */ /* 0x000fe20000010000 */
[----:B------:R-:W-:Y:S01]  /*1b100*/  F2FP.F16.F32.PACK_AB R55, R62, R63 ;  /* 0x0000003f3e37723e */ /* 0x000fe200000000ff */
[----:B------:R-:W-:Y:S01]  /*1b110*/  FADD.FTZ R197, R197, R78 ;  /* 0x0000004ec5c57221 */ /* 0x000fe20000010000 */
[----:B------:R-:W-:Y:S01]  /*1b120*/  LDSM.16.MT88.4 R84, [R87+0x11800] ;  /* 0x011800005754783b */ /* 0x000fe20000004200 */
        /* <DEDUP_REMOVED lines=9> */
[C---:B---3--:R-:W-:Y:S01]  /*1b1c0*/  HMMA.16816.F32 R8, R52.reuse, R40, R8 ;  /* 0x000000283408723c */ /* 0x048fe20000001808 */
[----:B------:R-:W-:Y:S02]  /*1b1d0*/  FADD.FTZ R186, R186, R191 ;  /* 0x000000bfbaba7221 */ /* 0x000fe40000010000 */
[----:B------:R-:W-:Y:S02]  /*1b1e0*/  FADD.FTZ R44, R179, R44 ;  /* 0x0000002cb32c7221 */ /* 0x000fe40000010000 */
[----:B------:R-:W-:Y:S02]  /*1b1f0*/  FADD.FTZ R186, R195, R186 ;  /* 0x000000bac3ba7221 */ /* 0x000fe40000010000 */
[----:B------:R-:W-:Y:S01]  /*1b200*/  FADD.FTZ R45, R181, R44 ;  /* 0x0000002cb52d7221 */ /* 0x000fe20000010000 */
[----:B------:R-:W-:Y:S01]  /*1b210*/  HMMA.16816.F32 R36, R52, R42, R36 ;  /* 0x0000002a3424723c */ /* 0x000fe20000001824 */
[----:B------:R-:W2:Y:S02]  /*1b220*/  LDSM.16.MT88.4 R40, [R4+0x11000] ;  /* 0x011000000428783b */ /* 0x000ea40000004200 */
[----:B------:R-:W-:Y:S01]  /*1b230*/  FADD.FTZ R45, R192, R45 ;  /* 0x0000002dc02d7221 */ /* 0x000fe20000010000 */
[----:B------:R-:W-:-:S03]  /*1b240*/  FADD.FTZ R175, R175, R186 ;  /* 0x000000baafaf7221 */ /* 0x000fc60000010000 */
[----:B------:R-:W-:Y:S01]  /*1b250*/  FADD.FTZ R162, R162, R45 ;  /* 0x0000002da2a27221 */ /* 0x000fe20000010000 */
[----:B------:R-:W-:Y:S01]  /*1b260*/  FADD.FTZ R175, R172, R175 ;  /* 0x000000afacaf7221 */ /* 0x000fe20000010000 */
[----:B------:R-:W-:Y:S01]  /*1b270*/  HMMA.16816.F32 R28, R52, R46, R28 ;  /* 0x0000002e341c723c */ /* 0x000fe2000000181c */
[----:B------:R-:W3:Y:S01]  /*1b280*/  LDSM.16.MT88.4 R44, [R88+0x11800] ;  /* 0x01180000582c783b */ /* 0x000ee20000004200 */
[----:B------:R-:W-:-:S03]  /*1b290*/  FADD.FTZ R162, R161, R162 ;  /* 0x000000a2a1a27221 */ /* 0x000fc60000010000 */
[----:B------:R-:W4:Y:S01]  /*1b2a0*/  LDSM.16.MT88.4 R88, [R89+0x11800] ;  /* 0x011800005958783b */ /* 0x000f220000004200 */
[----:B------:R-:W-:Y:S02]  /*1b2b0*/  FADD.FTZ R159, R159, R162 ;  /* 0x000000a29f9f7221 */ /* 0x000fe40000010000 */
[----:B-1----:R-:W-:Y:S01]  /*1b2c0*/  HMMA.16816.F32 R24, R52, R48, R24 ;  /* 0x000000303418723c */ /* 0x002fe20000001818 */
[----:B------:R-:W-:Y:S01]  /*1b2d0*/  FFMA.FTZ R48, R60, UR10, -R94 ;  /* 0x0000000a3c307c23 */ /* 0x000fe2000801085e */
[----:B------:R-:W-:Y:S01]  /*1b2e0*/  FADD.FTZ R60, R170, R175 ;  /* 0x000000afaa3c7221 */ /* 0x000fe20000010000 */
[----:B------:R-:W-:-:S03]  /*1b2f0*/  FADD.FTZ R159, R180, R159 ;  /* 0x0000009fb49f7221 */ /* 0x000fc60000010000 */
[----:B------:R-:W-:Y:S01]  /*1b300*/  FADD.FTZ R60, R183, R60 ;  /* 0x0000003cb73c7221 */ /* 0x000fe20000010000 */
[----:B------:R-:W1:Y:S01]  /*1b310*/  MUFU.EX2 R48, R48 ;  /* 0x0000003000307308 */ /* 0x000e620000000800 */
[----:B------:R-:W-:Y:S01]  /*1b320*/  FADD.FTZ R146, R146, R159 ;  /* 0x0000009f92927221 */ /* 0x000fe20000010000 */
[----:B------:R-:W-:Y:S01]  /*1b330*/  HMMA.16816.F32 R20, R52, R50, R20 ;  /* 0x000000323414723c */ /* 0x000fe20000001814 */
[----:B------:R-:W-:Y:S02]  /*1b340*/  FADD.FTZ R157, R157, R60 ;  /* 0x0000003c9d9d7221 */ /* 0x000fe40000010000 */
[----:B------:R-:W-:Y:S02]  /*1b350*/  FADD.FTZ R146, R145, R146 ;  /* 0x0000009291927221 */ /* 0x000fe40000010000 */
[----:B------:R-:W-:Y:S02]  /*1b360*/  FADD.FTZ R5, R150, R157 ;  /* 0x0000009d96057221 */ /* 0x000fe40000010000 */
[----:B------:R-:W-:-:S04]  /*1b370*/  FADD.FTZ R143, R143, R146 ;  /* 0x000000928f8f7221 */ /* 0x000fc80000010000 */
[----:B------:R-:W-:-:S04]  /*1b380*/  FADD.FTZ R143, R158, R143 ;  /* 0x0000008f9e8f7221 */ /* 0x000fc80000010000 */
[----:B------:R-:W-:Y:S01]  /*1b390*/  FADD.FTZ R50, R132, R143 ;  /* 0x0000008f84327221 */ /* 0x000fe20000010000 */
[C---:B--2---:R-:W-:Y:S01]  /*1b3a0*/  HMMA.16816.F32 R16, R52.reuse, R40, R16 ;  /* 0x000000283410723c */ /* 0x044fe20000001810 */
[----:B------:R-:W-:Y:S01]  /*1b3b0*/  FADD.FTZ R40, R148, R5 ;  /* 0x0000000594287221 */ /* 0x000fe20000010000 */
[----:B-1----:R-:W-:Y:S01]  /*1b3c0*/  F2FP.F16.F32.PACK_AB R41, R48, R61 ;  /* 0x0000003d3029723e */ /* 0x002fe200000000ff */
        /* <DEDUP_REMOVED lines=10> */
[----:B------:R-:W-:-:S04]  /*1b470*/  FADD.FTZ R73, R73, R144 ;  /* 0x0000009049497221 */ /* 0x000fc80000010000 */
[----:B------:R-:W-:Y:S02]  /*1b480*/  FADD.FTZ R72, R72, R73 ;  /* 0x0000004948487221 */ /* 0x000fe40000010000 */
[----:B---3--:R-:W-:Y:S01]  /*1b490*/  HMMA.16816.F32 R152, R40, R44, R32 ;  /* 0x0000002c2898723c */ /* 0x008fe20000001820 */
[----:B------:R-:W-:-:S04]  /*1b4a0*/  FADD.FTZ R32, R138, R5 ;  /* 0x000000058a207221 */ /* 0x000fc80000010000 */
[----:B------:R-:W-:-:S03]  /*1b4b0*/  FADD.FTZ R32, R147, R32 ;  /* 0x0000002093207221 */ /* 0x000fc60000010000 */
[----:B------:R-:W-:Y:S01]  /*1b4c0*/  HMMA.16816.F32 R148, R40, R46, R28 ;  /* 0x0000002e2894723c */ /* 0x000fe2000000181c */
[----:B------:R-:W-:Y:S01]  /*1b4d0*/  FADD.FTZ R5, R129, R32 ;  /* 0x0000002081057221 */ /* 0x000fe20000010000 */
[----:B------:R1:W2:Y:S03]  /*1b4e0*/  LDSM.16.MT88.4 R28, [R4+0x11800] ;  /* 0x01180000041c783b */ /* 0x0002a60000004200 */
[----:B------:R-:W-:-:S03]  /*1b4f0*/  FADD.FTZ R5, R128, R5 ;  /* 0x0000000580057221 */ /* 0x000fc60000010000 */
        /* <DEDUP_REMOVED lines=8> */
[----:B------:R-:W-:Y:S01]  /*1b580*/  HMMA.16816.F32 R144, R40, R84, R24 ;  /* 0x000000542890723c */ /* 0x000fe20000001818 */
[----:B-1----:R-:W-:-:S04]  /*1b590*/  FADD.FTZ R4, R130, R135 ;  /* 0x0000008782047221 */ /* 0x002fc80000010000 */
[----:B------:R-:W-:-:S03]  /*1b5a0*/  FADD.FTZ R4, R199, R4 ;  /* 0x00000004c7047221 */ /* 0x000fc60000010000 */
[----:B------:R-:W-:Y:S01]  /*1b5b0*/  HMMA.16816.F32 R140, R40, R86, R20 ;  /* 0x00000056288c723c */ /* 0x000fe20000001814 */
[----:B------:R-:W-:Y:S01]  /*1b5c0*/  FADD.FTZ R5, R83, R4 ;  /* 0x0000000453057221 */ /* 0x000fe20000010000 */
[----:B------:R-:W-:-:S03]  /*1b5d0*/  FADD.FTZ R4, R58, R57 ;  /* 0x000000393a047221 */ /* 0x000fc60000010000 */
        /* <DEDUP_REMOVED lines=30> */
[----:B------:R-:W-:Y:S01]  /*1b7c0*/  MOV R5, UR26 ;  /* 0x0000001a00057c02 */ /* 0x000fe20008000f00 */
[----:B------:R-:W3:Y:S03]  /*1b7d0*/  LDCU.64 UR10, c[0x0][0x3a8] ;  /* 0x00007500ff0a77ac */ /* 0x000ee60008000a00 */
[----:B------:R-:W-:-:S02]  /*1b7e0*/  IABS R5, R5 ;  /* 0x0000000500057213 */ /* 0x000fc40000000000 */
        /* <DEDUP_REMOVED lines=37> */
[----:B------:R-:W4:Y:S04]  /*1ba40*/  LDG.E R6, desc[UR6][R10.64] ;  /* 0x000000060a067981 */ /* 0x000f28000c1e1900 */
        /* <DEDUP_REMOVED lines=17> */
.L_x_3035:
        /* <DEDUP_REMOVED lines=8> */
.L_x_3036:
[----:B------:R-:W1:Y:S01]  /*1bbe0*/  LDCU UR9, c[0x0][0x3c4] ;  /* 0x00007880ff0977ac */ /* 0x000e620008000800 */
[----:B------:R-:W-:Y:S01]  /*1bbf0*/  SHF.R.U32.HI R164, RZ, 0x1, R237 ;  /* 0x00000001ffa47819 */ /* 0x000fe200000116ed */
[----:B------:R-:W-:Y:S01]  /*1bc00*/  IMAD.SHL.U32 R239, R237, 0x20, RZ ;  /* 0x00000020edef7824 */ /* 0x000fe200078e00ff */
[----:B------:R-:W-:Y:S01]  /*1bc10*/  LOP3.LUT R166, R177, 0x200, RZ, 0xc0, !PT ;  /* 0x00000200b1a67812 */ /* 0x000fe200078ec0ff */
[----:B------:R-:W-:Y:S01]  /*1bc20*/  USHF.L.U32 UR11, UR14, 0x5, URZ ;  /* 0x000000050e0b7899 */ /* 0x000fe200080006ff */
[----:B------:R-:W-:Y:S01]  /*1bc30*/  LOP3.LUT P3, RZ, R237, 0x2, RZ, 0xc0, !PT ;  /* 0x00000002edff7812 */ /* 0x000fe2000786c0ff */
[----:B------:R-:W2:Y:S01]  /*1bc40*/  LDCU UR10, c[0x0][0x440] ;  /* 0x00008800ff0a77ac */ /* 0x000ea20008000800 */
[----:B------:R-:W-:-:S03]  /*1bc50*/  LOP3.LUT R239, R239, 0x7c00, RZ, 0xc0, !PT ;  /* 0x00007c00efef7812 */ /* 0x000fc600078ec0ff */
[----:B------:R-:W-:Y:S01]  /*1bc60*/  IADD3 R6, P2, PT, R244, UR11, RZ ;  /* 0x0000000bf4067c10 */ /* 0x000fe2000ff5e0ff */
[----:B------:R-:W-:Y:S02]  /*1bc70*/  UISETP.GE.AND UP1, UPT, UR4, 0x3, UPT ;  /* 0x000000030400788c */ /* 0x000fe4000bf26270 */
        /* <DEDUP_REMOVED lines=89> */
[----:B------:R-:W-:Y:S01]  /*1c210*/  @!P1 LDGSTS.E.BYPASS.LTC128B.128 [R249+0xf800], desc[UR6][R10.64] ;  /* 0x0f8000000af99fae */ /* 0x000fe2000b981a06 */
[----:B------:R-:W-:Y:S02]  /*1c220*/  SEL R4, R176, 0xffffffe0, !P3 ;  /* 0xffffffe0b0047807 */ /* 0x000fe40005800000 */
[----:B---3--:R-:W-:Y:S01]  /*1c230*/  IADD3 R6, P2, PT, R8, UR11, RZ ;  /* 0x0000000b08067c10 */ /* 0x008fe2000ff5e0ff */
[----:B------:R-:W-:Y:S02]  /*1c240*/  @P1 STS.128 [R249+0xf800], RZ ;  /* 0x00f800fff9001388 */ /* 0x000fe40000000c00 */
[--C-:B------:R-:W-:Y:S01]  /*1c250*/  IMAD.IADD R200, R5, 0x1, R4.reuse ;  /* 0x0000000105c87824 */ /* 0x100fe200078e0204 */
[----:B------:R-:W-:Y:S01]  /*1c260*/  IADD3.X R7, PT, PT, R9, UR9, RZ, P2, !PT ;  /* 0x0000000909077c10 */ /* 0x000fe200097fe4ff */
[----:B------:R-:W-:Y:S01]  /*1c270*/  @!PT LDS RZ, [RZ] ;  /* 0x00000000fffff984 */ /* 0x000fe20000000800 */
[----:B------:R-:W-:Y:S01]  /*1c280*/  @!PT LDS RZ, [RZ] ;  /* 0x00000000fffff984 */ /* 0x000fe20000000800 */
[----:B------:R-:W-:Y:S01]  /*1c290*/  @!PT LDS RZ, [RZ] ;  /* 0x00000000fffff984 */ /* 0x000fe20000000800 */
[----:B------:R2:W-:Y:S01]  /*1c2a0*/  @!P1 LDGSTS.E.BYPASS.LTC128B.128 [R249+0x10000], desc[UR6][R8.64] ;  /* 0x1000000008f99fae */ /* 0x0005e2000b981a06 */
[----:B------:R-:W-:Y:S01]  /*1c2b0*/  IADD3 R16, P2, PT, R6, UR11, RZ ;  /* 0x0000000b06107c10 */ /* 0x000fe2000ff5e0ff */
[----:B------:R-:W-:-:S02]  /*1c2c0*/  IMAD.IADD R210, R167, 0x1, R4 ;  /* 0x00000001a7d27824 */ /* 0x000fc400078e0204 */
[----:B------:R-:W-:Y:S01]  /*1c2d0*/  @P1 STS.128 [R249+0x10000], RZ ;  /* 0x010000fff9001388 */ /* 0x000fe20000000c00 */
[----:B------:R-:W-:Y:S02]  /*1c2e0*/  IADD3.X R17, PT, PT, R7, UR9, RZ, P2, !PT ;  /* 0x0000000907117c10 */ /* 0x000fe400097fe4ff */
[----:B------:R-:W-:Y:S01]  /*1c2f0*/  @!P1 IADD3 R18, P2, PT, R16, UR11, RZ ;  /* 0x0000000b10129c10 */ /* 0x000fe2000ff5e0ff */
[----:B------:R-:W-:Y:S01]  /*1c300*/  @!PT LDS RZ, [RZ] ;  /* 0x00000000fffff984 */ /* 0x000fe20000000800 */
[----:B------:R-:W-:Y:S01]  /*1c310*/  @!PT LDS RZ, [RZ] ;  /* 0x00000000fffff984 */ /* 0x000fe20000000800 */
[----:B------:R-:W-:Y:S01]  /*1c320*/  @!PT LDS RZ, [RZ] ;  /* 0x00000000fffff984 */ /* 0x000fe20000000800 */
[----:B------:R-:W-:Y:S03]  /*1c330*/  @!P1 LDGSTS.E.BYPASS.LTC128B.128 [R249+0x10800], desc[UR6][R6.64] ;  /* 0x1080000006f99fae */ /* 0x000fe6000b981a06 */
        /* <DEDUP_REMOVED lines=11> */
[----:B------:R-:W4:Y:S03]  /*1c3f0*/  LDCU UR7, c[0x0][0x50c] ;  /* 0x0000a180ff0777ac */ /* 0x000f260008000800 */
[----:B------:R-:W-:Y:S01]  /*1c400*/  @P1 STS.128 [R249+0x11800], RZ ;  /* 0x011800fff9001388 */ /* 0x000fe20000000c00 */
[----:B------:R-:W-:-:S03]  /*1c410*/  USHF.L.U32 UR6, UR4, 0x8, URZ ;  /* 0x0000000804067899 */ /* 0x000fc600080006ff */
[----:B------:R5:W-:Y:S04]  /*1c420*/  LDSM.16.M88.4 R28, [R5] ;  /* 0x00000000051c783b */ /* 0x000be80000000200 */
[----:B-1----:R-:W3:Y:S04]  /*1c430*/  LDSM.16.M88.4 R12, [R167+0x2000] ;  /* 0x00200000a70c783b */ /* 0x002ee80000000200 */
[----:B------:R-:W-:Y:S04]  /*1c440*/  LDSM.16.M88.4 R200, [R200] ;  /* 0x00000000c8c8783b */ /* 0x000fe80000000200 */
[----:B------:R-:W-:Y:S04]  /*1c450*/  LDSM.16.M88.4 R204, [R210+0x2000] ;  /* 0x00200000d2cc783b */ /* 0x000fe80000000200 */
[----:B------:R-:W1:Y:S04]  /*1c460*/  LDSM.16.M88.4 R124, [R167+0x3800] ;  /* 0x00380000a77c783b */ /* 0x000e680000000200 */
[----:B------:R-:W-:Y:S01]  /*1c470*/  LDSM.16.M88.4 R20, [R165+0x2000] ;  /* 0x00200000a514783b */ /* 0x000fe20000000200 */
[----:B-----5:R-:W-:-:S03]  /*1c480*/  IMAD.IADD R5, R5, 0x1, R188 ;  /* 0x0000000105057824 */ /* 0x020fc600078e02bc */
[----:B------:R-:W-:Y:S01]  /*1c490*/  LDSM.16.M88.4 R168, [R167+0x3000] ;  /* 0x00300000a7a8783b */ /* 0x000fe20000000200 */
[----:B--2---:R-:W-:-:S03]  /*1c4a0*/  IMAD.IADD R8, R4, 0x1, R5 ;  /* 0x0000000104087824 */ /* 0x004fc600078e0205 */
[----:B------:R-:W2:Y:S04]  /*1c4b0*/  LDSM.16.M88.4 R24, [R5] ;  /* 0x000000000518783b */ /* 0x000ea80000000200 */
[----:B------:R-:W5:Y:S04]  /*1c4c0*/  LDSM.16.M88.4 R188, [R210+0x3800] ;  /* 0x00380000d2bc783b */ /* 0x000f680000000200 */
[----:B------:R-:W4:Y:S04]  /*1c4d0*/  LDSM.16.M88.4 R176, [R167+0x2800] ;  /* 0x00280000a7b0783b */ /* 0x000f280000000200 */
[----:B------:R-:W4:Y:S01]  /*1c4e0*/  LDSM.16.M88.4 R116, [R167+0x4000] ;  /* 0x00400000a774783b */ /* 0x000f220000000200 */
[C---:B---3--:R-:W-:Y:S03]  /*1c4f0*/  HMMA.16816.F32 R16, R28.reuse, R12, RZ ;  /* 0x0000000c1c10723c */ /* 0x048fe600000018ff */
[----:B------:R-:W3:Y:S04]  /*1c500*/  LDSM.16.M88.4 R108, [R167+0x4800] ;  /* 0x00480000a76c783b */ /* 0x000ee80000000200 */
[----:B------:R-:W3:Y:S01]  /*1c510*/  LDSM.16.M88.4 R100, [R167+0x5000] ;  /* 0x00500000a764783b */ /* 0x000ee20000000200 */
[C---:B------:R-:W-:Y:S03]  /*1c520*/  HMMA.16816.F32 R12, R28.reuse, R14, RZ ;  /* 0x0000000e1c0c723c */ /* 0x040fe600000018ff */
[----:B------:R-:W3:Y:S04]  /*1c530*/  LDSM.16.M88.4 R92, [R167+0x5800] ;  /* 0x00580000a75c783b */ /* 0x000ee80000000200 */
[----:B------:R-:W3:Y:S01]  /*1c540*/  LDSM.16.M88.4 R84, [R167+0x6000] ;  /* 0x00600000a754783b */ /* 0x000ee20000000200 */
[----:B-1----:R-:W-:Y:S03]  /*1c550*/  HMMA.16816.F32 R128, R28, R124, RZ ;  /* 0x0000007c1c80723c */ /* 0x002fe600000018ff */
[----:B------:R-:W1:Y:S04]  /*1c560*/  LDSM.16.M88.4 R76, [R167+0x6800] ;  /* 0x00680000a74c783b */ /* 0x000e680000000200 */
[----:B------:R-:W1:Y:S01]  /*1c570*/  LDSM.16.M88.4 R68, [R167+0x7000] ;  /* 0x00700000a744783b */ /* 0x000e620000000200 */
[----:B------:R-:W-:Y:S03]  /*1c580*/  HMMA.16816.F32 R16, R200, R204, R16 ;  /* 0x000000ccc810723c */ /* 0x000fe60000001810 */
[----:B------:R-:W1:Y:S04]  /*1c590*/  LDSM.16.M88.4 R60, [R167+0x7800] ;  /* 0x00780000a73c783b */ /* 0x000e680000000200 */
[----:B------:R-:W1:Y:S01]  /*1c5a0*/  LDSM.16.M88.4 R52, [R167+0x8000] ;  /* 0x00800000a734783b */ /* 0x000e620000000200 */
[----:B------:R-:W-:Y:S03]  /*1c5b0*/  HMMA.16816.F32 R124, R28, R126, RZ ;  /* 0x0000007e1c7c723c */ /* 0x000fe600000018ff */
[----:B------:R-:W1:Y:S04]  /*1c5c0*/  LDSM.16.M88.4 R44, [R167+0x8800] ;  /* 0x00880000a72c783b */ /* 0x000e680000000200 */
[----:B------:R-:W1:Y:S01]  /*1c5d0*/  LDSM.16.M88.4 R36, [R167+0x9000] ;  /* 0x00900000a724783b */ /* 0x000e620000000200 */
[----:B------:R-:W-:Y:S03]  /*1c5e0*/  HMMA.16816.F32 R12, R200, R206, R12 ;  /* 0x000000cec80c723c */ /* 0x000fe6000000180c */
[----:B------:R5:W1:Y:S04]  /*1c5f0*/  LDSM.16.M88.4 R184, [R167+0x9800] ;  /* 0x00980000a7b8783b */ /* 0x000a680000000200 */
[----:B------:R-:W-:Y:S01]  /*1c600*/  LDSM.16.M88.4 R8, [R8] ;  /* 0x000000000808783b */ /* 0x000fe20000000200 */
[----:B--2---:R-:W-:Y:S03]  /*1c610*/  HMMA.16816.F32 R16, R24, R20, R16 ;  /* 0x000000141810723c */ /* 0x004fe60000001810 */
[----:B------:R-:W-:Y:S04]  /*1c620*/  LDSM.16.M88.4 R192, [R210+0x3000] ;  /* 0x00300000d2c0783b */ /* 0x000fe80000000200 */
[----:B------:R-:W-:Y:S01]  /*1c630*/  LDSM.16.M88.4 R196, [R210+0x2800] ;  /* 0x00280000d2c4783b */ /* 0x000fe20000000200 */
[----:B------:R-:W-:Y:S03]  /*1c640*/  HMMA.16816.F32 R172, R28, R168, RZ ;  /* 0x000000a81cac723c */ /* 0x000fe600000018ff */
[----:B------:R-:W0:Y:S01]  /*1c650*/  LDGDEPBAR ;  /* 0x00000000000079af */ /* 0x000e220000000000 */
[----:B-----5:R-:W-:-:S04]  /*1c660*/  IMAD.IADD R167, R4, 0x1, R165 ;  /* 0x0000000104a77824 */ /* 0x020fc800078e02a5 */
[----:B------:R-:W-:Y:S01]  /*1c670*/  HMMA.16816.F32 R168, R28, R170, RZ ;  /* 0x000000aa1ca8723c */ /* 0x000fe200000018ff */
[----:B------:R-:W2:Y:S07]  /*1c680*/  LDSM.16.M88.4 R4, [R167+0x2000] ;  /* 0x00200000a704783b */ /* 0x000eae0000000200 */
[C---:B------:R-:W-:Y:S08]  /*1c690*/  HMMA.16816.F32 R128, R200.reuse, R188, R128 ;  /* 0x000000bcc880723c */ /* 0x040ff00000001880 */
[----:B------:R-:W-:Y:S01]  /*1c6a0*/  HMMA.16816.F32 R124, R200, R190, R124 ;  /* 0x000000bec87c723c */ /* 0x000fe2000000187c */
[----:B------:R-:W5:Y:S07]  /*1c6b0*/  LDSM.16.M88.4 R188, [R165+0x2800] ;  /* 0x00280000a5bc783b */ /* 0x000f6e0000000200 */
[----:B----4-:R-:W-:Y:S08]  /*1c6c0*/  HMMA.16816.F32 R180, R28, R176, RZ ;  /* 0x000000b01cb4723c */ /* 0x010ff000000018ff */
[----:B------:R-:W-:Y:S01]  /*1c6d0*/  HMMA.16816.F32 R12, R24, R22, R12 ;  /* 0x00000016180c723c */ /* 0x000fe2000000180c */
[----:B------:R-:W-:Y:S07]  /*1c6e0*/  LDSM.16.M88.4 R20, [R167+0x2800] ;  /* 0x00280000a714783b */ /* 0x000fee0000000200 */
[C---:B------:R-:W-:Y:S08]  /*1c6f0*/  HMMA.16816.F32 R176, R28.reuse, R178, RZ ;  /* 0x000000b21cb0723c */ /* 0x040ff000000018ff */
[C---:B------:R-:W-:Y:S08]  /*1c700*/  HMMA.16816.F32 R120, R28.reuse, R116, RZ ;  /* 0x000000741c78723c */ /* 0x040ff000000018ff */
[C---:B---3--:R-:W-:Y:S08]  /*1c710*/  HMMA.16816.F32 R112, R28.reuse, R108, RZ ;  /* 0x0000006c1c70723c */ /* 0x048ff000000018ff */
        /* <DEDUP_REMOVED lines=23> */
[----:B--2---:R-:W-:Y:S08]  /*1c890*/  HMMA.16816.F32 R16, R8, R4, R16 ;  /* 0x000000040810723c */ /* 0x004ff00000001810 */
[C---:B------:R-:W-:Y:S08]  /*1c8a0*/  HMMA.16816.F32 R172, R200.reuse, R192, R172 ;  /* 0x000000c0c8ac723c */ /* 0x040ff000000018ac */
[----:B------:R-:W-:Y:S01]  /*1c8b0*/  HMMA.16816.F32 R168, R200, R194, R168 ;  /* 0x000000c2c8a8723c */ /* 0x000fe200000018a8 */
[----:B------:R-:W2:Y:S02]  /*1c8c0*/  LDSM.16.M88.4 R192, [R210+0x4800] ;  /* 0x00480000d2c0783b */ /* 0x000ea40000000200 */
[----:B------:R-:W-:-:S05]  /*1c8d0*/  FMUL.FTZ R16, R16, UR7 ;  /* 0x0000000710107c20 */ /* 0x000fca0008410000 */
[----:B------:R-:W-:Y:S01]  /*1c8e0*/  HMMA.16816.F32 R180, R200, R196, R180 ;  /* 0x000000c4c8b4723c */ /* 0x000fe200000018b4 */
[----:B------:R3:W4:Y:S01]  /*1c8f0*/  MUFU.TANH R196, R16 ;  /* 0x0000001000c47308 */ /* 0x0007220000002400 */
[----:B------:R-:W-:-:S06]  /*1c900*/  FMUL.FTZ R197, R17, UR7 ;  /* 0x0000000711c57c20 */ /* 0x000fcc0008410000 */
[----:B------:R-:W-:Y:S01]  /*1c910*/  HMMA.16816.F32 R12, R8, R6, R12 ;  /* 0x00000006080c723c */ /* 0x000fe2000000180c */
[----:B------:R-:W4:Y:S01]  /*1c920*/  LDSM.16.M88.4 R4, [R210+0x5000] ;  /* 0x00500000d204783b */ /* 0x000f220000000200 */
[----:B------:R-:W-:Y:S06]  /*1c930*/  MUFU.TANH R197, R197 ;  /* 0x000000c500c57308 */ /* 0x000fec0000002400 */
[----:B------:R-:W-:Y:S08]  /*1c940*/  HMMA.16816.F32 R176, R200, R198, R176 ;  /* 0x000000c6c8b0723c */ /* 0x000ff000000018b0 */
[----:B-----5:R-:W-:Y:S01]  /*1c950*/  HMMA.16816.F32 R180, R24, R188, R180 ;  /* 0x000000bc18b4723c */ /* 0x020fe200000018b4 */
[----:B------:R-:W-:Y:S01]  /*1c960*/  FMUL.FTZ R188, R18, UR7 ;  /* 0x0000000712bc7c20 */ /* 0x000fe20008410000 */
[----:B------:R-:W-:-:S02]  /*1c970*/  FMUL.FTZ R189, R19, UR7 ;  /* 0x0000000713bd7c20 */ /* 0x000fc40008410000 */
[----:B---3--:R-:W3:Y:S03]  /*1c980*/  LDSM.16.M88.4 R16, [R165+0x3000] ;  /* 0x00300000a510783b */ /* 0x008ee60000000200 */
[----:B------:R-:W5:Y:S01]  /*1c990*/  MUFU.TANH R188, R188 ;  /* 0x000000bc00bc7308 */ /* 0x000f620000002400 */
[----:B-1----:R-:W-:Y:S07]  /*1c9a0*/  HMMA.16816.F32 R120, R200, R184, R120 ;  /* 0x000000b8c878723c */ /* 0x002fee0000001878 */
[----:B------:R-:W-:Y:S01]  /*1c9b0*/  MUFU.TANH R189, R189 ;  /* 0x000000bd00bd7308 */ /* 0x000fe20000002400 */
[----:B------:R-:W-:Y:S01]  /*1c9c0*/  HMMA.16816.F32 R176, R24, R190, R176 ;  /* 0x000000be18b0723c */ /* 0x000fe200000018b0 */
[----:B------:R-:W-:Y:S01]  /*1c9d0*/  FMUL.FTZ R191, R14, UR7 ;  /* 0x000000070ebf7c20 */ /* 0x000fe20008410000 */
[----:B------:R-:W-:-:S05]  /*1c9e0*/  FMUL.FTZ R190, R15, UR7 ;  /* 0x000000070fbe7c20 */ /* 0x000fca0008410000 */
[----:B------:R-:W-:Y:S01]  /*1c9f0*/  MUFU.TANH R191, R191 ;  /* 0x000000bf00bf7308 */ /* 0x000fe20000002400 */
[C---:B------:R-:W-:Y:S01]  /*1ca00*/  HMMA.16816.F32 R116, R200.reuse, R186, R116 ;  /* 0x000000bac874723c */ /* 0x040fe20000001874 */
[----:B------:R-:W1:Y:S06]  /*1ca10*/  LDSM.16.M88.4 R184, [R210+0x5800] ;  /* 0x00580000d2b8783b */ /* 0x000e6c0000000200 */
[----:B------:R-:W-:Y:S01]  /*1ca20*/  MUFU.TANH R190, R190 ;  /* 0x000000be00be7308 */ /* 0x000fe20000002400 */
[----:B--2---:R-:W-:Y:S01]  /*1ca30*/  HMMA.16816.F32 R112, R200, R192, R112 ;  /* 0x000000c0c870723c */ /* 0x004fe20000001870 */
[----:B------:R-:W-:Y:S01]  /*1ca40*/  FMUL.FTZ R192, R12, UR7 ;  /* 0x000000070cc07c20 */ /* 0x000fe20008410000 */
[----:B------:R-:W-:-:S02]  /*1ca50*/  FMUL.FTZ R193, R13, UR7 ;  /* 0x000000070dc17c20 */ /* 0x000fc40008410000 */
[----:B------:R-:W2:Y:S03]  /*1ca60*/  LDSM.16.M88.4 R12, [R167+0x3000] ;  /* 0x00300000a70c783b */ /* 0x000ea60000000200 */
[----:B------:R-:W-:Y:S01]  /*1ca70*/  MUFU.TANH R192, R192 ;  /* 0x000000c000c07308 */ /* 0x000fe20000002400 */
[C---:B----4-:R-:W-:Y:S07]  /*1ca80*/  HMMA.16816.F32 R104, R200.reuse, R4, R104 ;  /* 0x00000004c868723c */ /* 0x050fee0000001868 */
[----:B------:R-:W-:Y:S01]  /*1ca90*/  MUFU.TANH R193, R193 ;  /* 0x000000c100c17308 */ /* 0x000fe20000002400 */
[----:B------:R-:W-:Y:S01]  /*1caa0*/  HMMA.16816.F32 R100, R200, R6, R100 ;  /* 0x00000006c864723c */ /* 0x000fe20000001864 */
[----:B------:R-:W4:Y:S07]  /*1cab0*/  LDSM.16.M88.4 R4, [R210+0x6000] ;  /* 0x00600000d204783b */ /* 0x000f2e0000000200 */
[C---:B------:R-:W-:Y:S08]  /*1cac0*/  HMMA.16816.F32 R180, R8.reuse, R20, R180 ;  /* 0x0000001408b4723c */ /* 0x040ff000000018b4 */
[----:B------:R-:W-:Y:S01]  /*1cad0*/  HMMA.16816.F32 R176, R8, R22, R176 ;  /* 0x0000001608b0723c */ /* 0x000fe200000018b0 */
[----:B------:R-:W5:Y:S07]  /*1cae0*/  LDSM.16.M88.4 R20, [R165+0x3800] ;  /* 0x00380000a514783b */ /* 0x000f6e0000000200 */
[----:B---3--:R-:W-:Y:S03]  /*1caf0*/  HMMA.16816.F32 R168, R24, R18, R168 ;  /* 0x0000001218a8723c */ /* 0x008fe600000018a8 */
[----:B------:R-:W-:Y:S01]  /*1cb00*/  FMUL.FTZ R180, R180, UR7 ;  /* 0x00000007b4b47c20 */ /* 0x000fe20008410000 */
[----:B------:R-:W-:Y:S01]  /*1cb10*/  FMUL.FTZ R182, R182, UR7 ;  /* 0x00000007b6b67c20 */ /* 0x000fe20008410000 */
[----:B------:R-:W-:Y:S01]  /*1cb20*/  FMUL.FTZ R181, R181, UR7 ;  /* 0x00000007b5b57c20 */ /* 0x000fe20008410000 */
[----:B------:R-:W-:-:S02]  /*1cb30*/  FMUL.FTZ R183, R183, UR7 ;  /* 0x00000007b7b77c20 */ /* 0x000fc40008410000 */
[----:B------:R-:W-:Y:S01]  /*1cb40*/  HMMA.16816.F32 R172, R24, R16, R172 ;  /* 0x0000001018ac723c */ /* 0x000fe200000018ac */
[----:B------:R-:W3:Y:S01]  /*1cb50*/  LDSM.16.M88.4 R16, [R210+0x6800] ;  /* 0x00680000d210783b */ /* 0x000ee20000000200 */
[----:B------:R-:W-:Y:S01]  /*1cb60*/  MUFU.TANH R180, R180 ;  /* 0x000000b400b47308 */ /* 0x000fe20000002400 */
[----:B------:R-:W-:Y:S01]  /*1cb70*/  FMUL.FTZ R176, R176, UR7 ;  /* 0x00000007b0b07c20 */ /* 0x000fe20008410000 */
[----:B------:R-:W-:-:S04]  /*1cb80*/  FMUL.FTZ R177, R177, UR7 ;  /* 0x00000007b1b17c20 */ /* 0x000fc80008410000 */
[C---:B-1----:R-:W-:Y:S02]  /*1cb90*/  HMMA.16816.F32 R96, R200.reuse, R184, R96 ;  /* 0x000000b8c860723c */ /* 0x042fe40000001860 */
[----:B------:R-:W-:Y:S06]  /*1cba0*/  MUFU.TANH R182, R182 ;  /* 0x000000b600b67308 */ /* 0x000fec0000002400 */
[----:B------:R-:W-:Y:S01]  /*1cbb0*/  HMMA.16816.F32 R184, R200, R186, R92 ;  /* 0x000000bac8b8723c */ /* 0x000fe2000000185c */
[----:B------:R-:W1:Y:S01]  /*1cbc0*/  LDSM.16.M88.4 R92, [R167+0x3800] ;  /* 0x00380000a75c783b */ /* 0x000e620000000200 */
[----:B------:R-:W-:Y:S06]  /*1cbd0*/  MUFU.TANH R176, R176 ;  /* 0x000000b000b07308 */ /* 0x000fec0000002400 */
[C---:B--2---:R-:W-:Y:S02]  /*1cbe0*/  HMMA.16816.F32 R168, R8.reuse, R14, R168 ;  /* 0x0000000e08a8723c */ /* 0x044fe400000018a8 */
[----:B------:R-:W-:Y:S06]  /*1cbf0*/  MUFU.TANH R181, R181 ;  /* 0x000000b500b57308 */ /* 0x000fec0000002400 */
[----:B------:R-:W-:Y:S01]  /*1cc00*/  HMMA.16816.F32 R172, R8, R12, R172 ;  /* 0x0000000c08ac723c */ /* 0x000fe200000018ac */
[----:B------:R-:W-:Y:S01]  /*1cc10*/  LDSM.16.M88.4 R12, [R210+0x7000] ;  /* 0x00700000d20c783b */ /* 0x000fe20000000200 */
[----:B------:R-:W-:Y:S06]  /*1cc20*/  MUFU.TANH R183, R183 ;  /* 0x000000b700b77308 */ /* 0x000fec0000002400 */
[----:B----4-:R-:W-:Y:S02]  /*1cc30*/  HMMA.16816.F32 R88, R200, R4, R88 ;  /* 0x00000004c858723c */ /* 0x010fe40000001858 */
[----:B------:R-:W-:Y:S01]  /*1cc40*/  MUFU.TANH R177, R177 ;  /* 0x000000b100b17308 */ /* 0x000fe20000002400 */
[----:B------:R-:W-:Y:S01]  /*1cc50*/  FMUL.FTZ R168, R168, UR7 ;  /* 0x00000007a8a87c20 */ /* 0x000fe20008410000 */
[----:B------:R-:W-:Y:S01]  /*1cc60*/  FMUL.FTZ R169, R169, UR7 ;  /* 0x00000007a9a97c20 */ /* 0x000fe20008410000 */
[----:B------:R-:W-:Y:S01]  /*1cc70*/  FMUL.FTZ R170, R170, UR7 ;  /* 0x00000007aaaa7c20 */ /* 0x000fe20008410000 */
[----:B------:R-:W-:-:S02]  /*1cc80*/  FMUL.FTZ R206, R171, UR7 ;  /* 0x00000007abce7c20 */ /* 0x000fc40008410000 */
[----:B------:R-:W-:Y:S01]  /*1cc90*/  HMMA.16816.F32 R84, R200, R6, R84 ;  /* 0x00000006c854723c */ /* 0x000fe20000001854 */
[----:B------:R-:W2:Y:S01]  /*1cca0*/  LDSM.16.M88.4 R4, [R165+0x4000] ;  /* 0x00400000a504783b */ /* 0x000ea20000000200 */
[----:B------:R-:W-:Y:S01]  /*1ccb0*/  MUFU.TANH R198, R169 ;  /* 0x000000a900c67308 */ /* 0x000fe20000002400 */
[----:B------:R-:W-:-:S05]  /*1ccc0*/  FMUL.FTZ R174, R174, UR7 ;  /* 0x00000007aeae7c20 */ /* 0x000fca0008410000 */
[C---:B-----5:R-:W-:Y:S02]  /*1ccd0*/  HMMA.16816.F32 R128, R24.reuse, R20, R128 ;  /* 0x000000141880723c */ /* 0x060fe40000001880 */
[----:B------:R-:W-:Y:S06]  /*1cce0*/  MUFU.TANH R204, R170 ;  /* 0x000000aa00cc7308 */ /* 0x000fec0000002400 */
[----:B------:R-:W-:Y:S01]  /*1ccf0*/  HMMA.16816.F32 R124, R24, R22, R124 ;  /* 0x00000016187c723c */ /* 0x000fe2000000187c */
[----:B------:R-:W4:Y:S01]  /*1cd00*/  LDSM.16.M88.4 R20, [R210+0x9800] ;  /* 0x00980000d214783b */ /* 0x000f220000000200 */
[----:B------:R-:W-:Y:S06]  /*1cd10*/  MUFU.TANH R174, R174 ;  /* 0x000000ae00ae7308 */ /* 0x000fec0000002400 */
[C---:B------:R-:W-:Y:S01]  /*1cd20*/  HMMA.16816.F32 R108, R200.reuse, R194, R108 ;  /* 0x000000c2c86c723c */ /* 0x040fe2000000186c */
[----:B------:R-:W-:Y:S01]  /*1cd30*/  FMUL.FTZ R194, R178, UR7 ;  /* 0x00000007b2c27c20 */ /* 0x000fe20008410000 */
[----:B------:R-:W-:Y:S01]  /*1cd40*/  FMUL.FTZ R178, R179, UR7 ;  /* 0x00000007b3b27c20 */ /* 0x000fe20008410000 */
[----:B------:R-:W-:Y:S01]  /*1cd50*/  FMUL.FTZ R179, R172, UR7 ;  /* 0x00000007acb37c20 */ /* 0x000fe20008410000 */
[----:B------:R-:W-:Y:S01]  /*1cd60*/  FMUL.FTZ R172, R173, UR7 ;  /* 0x00000007adac7c20 */ /* 0x000fe20008410000 */
[----:B------:R-:W-:Y:S01]  /*1cd70*/  FMUL.FTZ R173, R175, UR7 ;  /* 0x00000007afad7c20 */ /* 0x000fe20008410000 */
[----:B------:R-:W-:Y:S02]  /*1cd80*/  MUFU.TANH R206, R206 ;  /* 0x000000ce00ce7308 */ /* 0x000fe40000002400 */
[C---:B---3--:R-:W-:Y:S06]  /*1cd90*/  HMMA.16816.F32 R80, R200.reuse, R16, R80 ;  /* 0x00000010c850723c */ /* 0x048fec0000001850 */
[----:B------:R3:W-:Y:S02]  /*1cda0*/  MUFU.TANH R175, R168 ;  /* 0x000000a800af7308 */ /* 0x0007e40000002400 */
[----:B------:R-:W-:Y:S01]  /*1cdb0*/  HMMA.16816.F32 R76, R200, R18, R76 ;  /* 0x00000012c84c723c */ /* 0x000fe2000000184c */
[----:B------:R-:W-:Y:S05]  /*1cdc0*/  LDSM.16.M88.4 R16, [R167+0x4000] ;  /* 0x00400000a710783b */ /* 0x000fea0000000200 */
[----:B------:R-:W-:Y:S02]  /*1cdd0*/  MUFU.TANH R194, R194 ;  /* 0x000000c200c27308 */ /* 0x000fe40000002400 */
[C---:B-1----:R-:W-:Y:S06]  /*1cde0*/  HMMA.16816.F32 R128, R8.reuse, R92, R128 ;  /* 0x0000005c0880723c */ /* 0x042fec0000001880 */
[----:B------:R-:W-:Y:S01]  /*1cdf0*/  MUFU.TANH R178, R178 ;  /* 0x000000b200b27308 */ /* 0x000fe20000002400 */
[----:B---3--:R-:W1:Y:S01]  /*1ce00*/  LDSM.16.M88.4 R168, [R165+0x9800] ;  /* 0x00980000a5a8783b */ /* 0x008e620000000200 */
[----:B------:R-:W-:Y:S03]  /*1ce10*/  HMMA.16816.F32 R124, R8, R94, R124 ;  /* 0x0000005e087c723c */ /* 0x000fe6000000187c */
[----:B------:R-:W3:Y:S03]  /*1ce20*/  LDSM.16.M88.4 R92, [R210+0x7800] ;  /* 0x00780000d25c783b */ /* 0x000ee60000000200 */
[----:B------:R-:W-:Y:S02]  /*1ce30*/  MUFU.TANH R179, R179 ;  /* 0x000000b300b37308 */ /* 0x000fe40000002400 */
[C---:B--2---:R-:W-:Y:S03]  /*1ce40*/  HMMA.16816.F32 R120, R24.reuse, R4, R120 ;  /* 0x000000041878723c */ /* 0x044fe60000001878 */
[----:B------:R-:W-:Y:S01]  /*1ce50*/  FMUL.FTZ R129, R129, UR7 ;  /* 0x0000000781817c20 */ /* 0x000fe20008410000 */
[----:B------:R-:W-:Y:S01]  /*1ce60*/  FMUL.FTZ R131, R131, UR7 ;  /* 0x0000000783837c20 */ /* 0x000fe20008410000 */
[----:B------:R-:W-:Y:S01]  /*1ce70*/  FMUL.FTZ R128, R128, UR7 ;  /* 0x0000000780807c20 */ /* 0x000fe20008410000 */
[----:B------:R-:W-:Y:S01]  /*1ce80*/  MUFU.TANH R172, R172 ;  /* 0x000000ac00ac7308 */ /* 0x000fe20000002400 */
[----:B------:R-:W-:Y:S01]  /*1ce90*/  FMUL.FTZ R130, R130, UR7 ;  /* 0x0000000782827c20 */ /* 0x000fe20008410000 */
[----:B------:R-:W-:Y:S01]  /*1cea0*/  HMMA.16816.F32 R116, R24, R6, R116 ;  /* 0x000000061874723c */ /* 0x000fe20000001874 */
[----:B------:R-:W2:Y:S02]  /*1ceb0*/  LDSM.16.M88.4 R4, [R167+0x9800] ;  /* 0x00980000a704783b */ /* 0x000ea40000000200 */
[----:B------:R-:W-:Y:S01]  /*1cec0*/  FMUL.FTZ R124, R124, UR7 ;  /* 0x000000077c7c7c20 */ /* 0x000fe20008410000 */
[----:B------:R-:W-:Y:S01]  /*1ced0*/  FMUL.FTZ R211, R125, UR7 ;  /* 0x000000077dd37c20 */ /* 0x000fe20008410000 */
[----:B------:R-:W-:Y:S01]  /*1cee0*/  FMUL.FTZ R213, R126, UR7 ;  /* 0x000000077ed57c20 */ /* 0x000fe20008410000 */
[----:B------:R-:W-:Y:S01]  /*1cef0*/  FMUL.FTZ R214, R127, UR7 ;  /* 0x000000077fd67c20 */ /* 0x000fe20008410000 */
[----:B------:R5:W-:Y:S01]  /*1cf00*/  MUFU.TANH R207, R124 ;  /* 0x0000007c00cf7308 */ /* 0x000be20000002400 */
[C---:B----4-:R-:W-:Y:S07]  /*1cf10*/  HMMA.16816.F32 R28, R200.reuse, R22, R28 ;  /* 0x00000016c81c723c */ /* 0x050fee000000181c */
[----:B------:R-:W-:Y:S01]  /*1cf20*/  MUFU.TANH R173, R173 ;  /* 0x000000ad00ad7308 */ /* 0x000fe20000002400 */
[C---:B------:R-:W-:Y:S07]  /*1cf30*/  HMMA.16816.F32 R72, R200.reuse, R12, R72 ;  /* 0x0000000cc848723c */ /* 0x040fee0000001848 */
[----:B------:R-:W-:Y:S01]  /*1cf40*/  MUFU.TANH R129, R129 ;  /* 0x0000008100817308 */ /* 0x000fe20000002400 */
[----:B------:R-:W-:Y:S01]  /*1cf50*/  HMMA.16816.F32 R68, R200, R14, R68 ;  /* 0x0000000ec844723c */ /* 0x000fe20000001844 */
[----:B------:R-:W4:Y:S04]  /*1cf60*/  LDSM.16.M88.4 R12, [R165+0x4800] ;  /* 0x00480000a50c783b */ /* 0x000f280000000200 */
[----:B-----5:R-:W-:Y:S02]  /*1cf70*/  LDSM.16.M88.4 R124, [R167+0x4800] ;  /* 0x00480000a77c783b */ /* 0x020fe40000000200 */
[----:B------:R-:W-:Y:S01]  /*1cf80*/  MUFU.TANH R131, R131 ;  /* 0x0000008300837308 */ /* 0x000fe20000002400 */
[----:B-1----:R-:W-:Y:S07]  /*1cf90*/  HMMA.16816.F32 R28, R24, R170, R28 ;  /* 0x000000aa181c723c */ /* 0x002fee000000181c */
[----:B------:R-:W-:Y:S01]  /*1cfa0*/  MUFU.TANH R128, R128 ;  /* 0x0000008000807308 */ /* 0x000fe20000002400 */
[C---:B------:R-:W-:Y:S07]  /*1cfb0*/  HMMA.16816.F32 R120, R8.reuse, R16, R120 ;  /* 0x000000100878723c */ /* 0x040fee0000001878 */
[----:B------:R-:W-:Y:S01]  /*1cfc0*/  MUFU.TANH R130, R130 ;  /* 0x0000008200827308 */ /* 0x000fe20000002400 */
[----:B------:R-:W-:Y:S01]  /*1cfd0*/  HMMA.16816.F32 R116, R8, R18, R116 ;  /* 0x000000120874723c */ /* 0x000fe20000001874 */
[----:B------:R-:W1:Y:S06]  /*1cfe0*/  LDSM.16.M88.4 R16, [R210+0x8000] ;  /* 0x00800000d210783b */ /* 0x000e6c0000000200 */
[----:B------:R-:W-:Y:S01]  /*1cff0*/  MUFU.TANH R211, R211 ;  /* 0x000000d300d37308 */ /* 0x000fe20000002400 */
[C---:B---3--:R-:W-:Y:S03]  /*1d000*/  HMMA.16816.F32 R64, R200.reuse, R92, R64 ;  /* 0x0000005cc840723c */ /* 0x048fe60000001840 */
[----:B------:R-:W-:Y:S01]  /*1d010*/  FMUL.FTZ R120, R120, UR7 ;  /* 0x0000000778787c20 */ /* 0x000fe20008410000 */
[----:B------:R-:W-:Y:S01]  /*1d020*/  FMUL.FTZ R122, R122, UR7 ;  /* 0x000000077a7a7c20 */ /* 0x000fe20008410000 */
[----:B------:R-:W-:Y:S01]  /*1d030*/  FMUL.FTZ R121, R121, UR7 ;  /* 0x0000000779797c20 */ /* 0x000fe20008410000 */
[----:B------:R-:W-:Y:S01]  /*1d040*/  FMUL.FTZ R123, R123, UR7 ;  /* 0x000000077b7b7c20 */ /* 0x000fe20008410000 */
[----:B------:R-:W-:Y:S01]  /*1d050*/  MUFU.TANH R213, R213 ;  /* 0x000000d500d57308 */ /* 0x000fe20000002400 */
[----:B------:R-:W-:Y:S01]  /*1d060*/  HMMA.16816.F32 R60, R200, R94, R60 ;  /* 0x0000005ec83c723c */ /* 0x000fe2000000183c */
[----:B------:R-:W3:Y:S02]  /*1d070*/  LDSM.16.M88.4 R92, [R165+0x5000] ;  /* 0x00500000a55c783b */ /* 0x000ee40000000200 */
[----:B------:R-:W-:Y:S01]  /*1d080*/  FMUL.FTZ R116, R116, UR7 ;  /* 0x0000000774747c20 */ /* 0x000fe20008410000 */
[----:B------:R-:W-:Y:S01]  /*1d090*/  FMUL.FTZ R118, R118, UR7 ;  /* 0x0000000776767c20 */ /* 0x000fe20008410000 */
[----:B------:R-:W-:Y:S01]  /*1d0a0*/  FMUL.FTZ R117, R117, UR7 ;  /* 0x0000000775757c20 */ /* 0x000fe20008410000 */
[----:B------:R-:W-:Y:S01]  /*1d0b0*/  FMUL.FTZ R119, R119, UR7 ;  /* 0x0000000777777c20 */ /* 0x000fe20008410000 */
[----:B------:R-:W-:Y:S01]  /*1d0c0*/  MUFU.TANH R214, R214 ;  /* 0x000000d600d67308 */ /* 0x000fe20000002400 */
[----:B--2---:R-:W-:Y:S01]  /*1d0d0*/  HMMA.16816.F32 R28, R8, R6, R28 ;  /* 0x00000006081c723c */ /* 0x004fe2000000181c */
[----:B------:R-:W-:-:S05]  /*1d0e0*/  IMAD.SHL.U32 R6, R237, 0x2, RZ ;  /* 0x00000002ed067824 */ /* 0x000fca00078e00ff */
[----:B------:R-:W-:Y:S01]  /*1d0f0*/  LOP3.LUT R6, R6, 0x6, RZ, 0xc0, !PT ;  /* 0x0000000606067812 */ /* 0x000fe200078ec0ff */
[----:B------:R-:W-:Y:S01]  /*1d100*/  MUFU.TANH R120, R120 ;  /* 0x0000007800787308 */ /* 0x000fe20000002400 */
[----:B----4-:R-:W-:Y:S02]  /*1d110*/  HMMA.16816.F32 R108, R24, R14, R108 ;  /* 0x0000000e186c723c */ /* 0x010fe4000000186c */
[----:B------:R-:W-:-:S05]  /*1d120*/  LOP3.LUT R195, R6, UR6, RZ, 0xfc, !PT ;  /* 0x0000000606c37c12 */ /* 0x000fca000f8efcff */
[C---:B------:R-:W-:Y:S01]  /*1d130*/  VIADD R199, R195.reuse, 0xfffffef9 ;  /* 0xfffffef9c3c77836 */ /* 0x040fe20000000000 */
[----:B------:R-:W-:Y:S01]  /*1d140*/  HMMA.16816.F32 R112, R24, R12, R112 ;  /* 0x0000000c1870723c */ /* 0x000fe20000001870 */
[----:B------:R-:W2:Y:S01]  /*1d150*/  LDSM.16.M88.4 R12, [R167+0x5000] ;  /* 0x00500000a70c783b */ /* 0x000ea20000000200 */
[----:B------:R-:W-:Y:S02]  /*1d160*/  VIADD R23, R195, 0xfffffe00 ;  /* 0xfffffe00c3177836 */ /* 0x000fe40000000000 */
[----:B------:R-:W-:Y:S01]  /*1d170*/  FMUL.FTZ R22, R29, UR7 ;  /* 0x000000071d167c20 */ /* 0x000fe20008410000 */
[-C--:B------:R-:W-:Y:S01]  /*1d180*/  ISETP.GE.AND P2, PT, R199, R209.reuse, PT ;  /* 0x000000d1c700720c */ /* 0x080fe20003f46270 */
[----:B------:R-:W-:Y:S01]  /*1d190*/  VIADD R29, R195, 0xfffffe01 ;  /* 0xfffffe01c31d7836 */ /* 0x000fe20000000000 */
[-C--:B------:R-:W-:Y:S01]  /*1d1a0*/  ISETP.GE.AND P6, PT, R199, R208.reuse, PT ;  /* 0x000000d0c700720c */ /* 0x080fe20003fc6270 */
[----:B------:R-:W-:Y:S01]  /*1d1b0*/  MUFU.TANH R122, R122 ;  /* 0x0000007a007a7308 */ /* 0x000fe20000002400 */
[----:B-1----:R-:W-:Y:S01]  /*1d1c0*/  HMMA.16816.F32 R56, R200, R16, R56 ;  /* 0x00000010c838723c */ /* 0x002fe20000001838 */
[C---:B------:R-:W-:Y:S01]  /*1d1d0*/  ISETP.GE.AND P3, PT, R23.reuse, R209, PT ;  /* 0x000000d11700720c */ /* 0x040fe20003f66270 */
[----:B------:R-:W-:Y:S01]  /*1d1e0*/  FMUL.FTZ R28, R28, UR7 ;  /* 0x000000071c1c7c20 */ /* 0x000fe20008410000 */
[----:B------:R-:W-:Y:S01]  /*1d1f0*/  ISETP.GE.AND P4, PT, R23, R208, PT ;  /* 0x000000d01700720c */ /* 0x000fe20003f86270 */
[----:B------:R-:W-:Y:S01]  /*1d200*/  FMUL.FTZ R30, R30, UR7 ;  /* 0x000000071e1e7c20 */ /* 0x000fe20008410000 */
[----:B------:R-:W-:Y:S01]  /*1d210*/  I2FP.F32.U32 R199, R199 ;  /* 0x000000c700c77245 */ /* 0x000fe20000201000 */
[----:B------:R-:W-:Y:S01]  /*1d220*/  FMUL.FTZ R31, R31, UR7 ;  /* 0x000000071f1f7c20 */ /* 0x000fe20008410000 */
[----:B------:R-:W1:Y:S01]  /*1d230*/  MUFU.TANH R22, R22 ;  /* 0x0000001600167308 */ /* 0x000e620000002400 */
[----:B------:R-:W-:Y:S01]  /*1d240*/  HMMA.16816.F32 R108, R8, R126, R108 ;  /* 0x0000007e086c723c */ /* 0x000fe2000000186c */
[----:B------:R-:W-:-:S02]  /*1d250*/  I2FP.F32.U32 R23, R23 ;  /* 0x0000001700177245 */ /* 0x000fc40000201000 */
[----:B------:R-:W-:-:S03]  /*1d260*/  ISETP.GE.AND P5, PT, R29, R209, PT ;  /* 0x000000d11d00720c */ /* 0x000fc60003fa6270 */
[C---:B------:R-:W-:Y:S01]  /*1d270*/  FFMA.FTZ R196, R23.reuse, UR5, R196 ;  /* 0x0000000517c47c23 */ /* 0x040fe200080100c4 */
[----:B------:R-:W-:Y:S01]  /*1d280*/  FFMA.FTZ R188, R23, UR5, R188 ;  /* 0x0000000517bc7c23 */ /* 0x000fe200080100bc */
[----:B------:R-:W-:Y:S01]  /*1d290*/  HMMA.16816.F32 R112, R8, R124, R112 ;  /* 0x0000007c0870723c */ /* 0x000fe20000001870 */
[----:B------:R-:W-:Y:S01]  /*1d2a0*/  VIADD R23, R195, 0xfffffe21 ;  /* 0xfffffe21c3177836 */ /* 0x000fe20000000000 */
[----:B------:R-:W-:Y:S01]  /*1d2b0*/  MUFU.TANH R121, R121 ;  /* 0x0000007900797308 */ /* 0x000fe20000002400 */
[----:B------:R-:W-:Y:S02]  /*1d2c0*/  FSEL R212, R196, -INF , !P3 ;  /* 0xff800000c4d47808 */ /* 0x000fe40005800000 */
[----:B------:R-:W-:-:S03]  /*1d2d0*/  FSEL R216, R188, -INF , !P4 ;  /* 0xff800000bcd87808 */ /* 0x000fc60006000000 */
[----:B------:R-:W-:Y:S01]  /*1d2e0*/  HMMA.16816.F32 R52, R200, R18, R52 ;  /* 0x00000012c834723c */ /* 0x000fe20000001834 */
[----:B------:R-:W4:Y:S01]  /*1d2f0*/  LDSM.16.M88.4 R16, [R165+0x5800] ;  /* 0x00580000a510783b */ /* 0x000f220000000200 */
[----:B-1----:R-:W-:Y:S01]  /*1d300*/  FFMA.FTZ R7, R199, UR5, R22 ;  /* 0x00000005c7077c23 */ /* 0x002fe20008010016 */
[----:B------:R-:W-:Y:S02]  /*1d310*/  VIADD R22, R195, 0xfffffe08 ;  /* 0xfffffe08c3167836 */ /* 0x000fe40000000000 */
[----:B------:R-:W-:Y:S01]  /*1d320*/  FMUL.FTZ R108, R108, UR7 ;  /* 0x000000076c6c7c20 */ /* 0x000fe20008410000 */
[----:B------:R-:W-:Y:S01]  /*1d330*/  FMUL.FTZ R109, R109, UR7 ;  /* 0x000000076d6d7c20 */ /* 0x000fe20008410000 */
[----:B------:R-:W-:Y:S01]  /*1d340*/  FMUL.FTZ R110, R110, UR7 ;  /* 0x000000076e6e7c20 */ /* 0x000fe20008410000 */
[----:B------:R-:W-:Y:S01]  /*1d350*/  FMUL.FTZ R127, R111, UR7 ;  /* 0x000000076f7f7c20 */ /* 0x000fe20008410000 */
[C---:B---3--:R-:W-:Y:S01]  /*1d360*/  HMMA.16816.F32 R104, R24.reuse, R92, R104 ;  /* 0x0000005c1868723c */ /* 0x048fe20000001868 */
[C---:B------:R-:W-:Y:S01]  /*1d370*/  ISETP.GE.AND P3, PT, R22.reuse, R209, PT ;  /* 0x000000d11600720c */ /* 0x040fe20003f66270 */
[----:B------:R-:W-:Y:S01]  /*1d380*/  MUFU.TANH R125, R108 ;  /* 0x0000006c007d7308 */ /* 0x000fe20000002400 */
[----:B------:R-:W-:Y:S01]  /*1d390*/  ISETP.GE.AND P4, PT, R22, R208, PT ;  /* 0x000000d01600720c */ /* 0x000fe20003f86270 */
[----:B------:R-:W-:Y:S01]  /*1d3a0*/  FMUL.FTZ R124, R112, UR7 ;  /* 0x00000007707c7c20 */ /* 0x000fe20008410000 */
[----:B------:R-:W-:Y:S01]  /*1d3b0*/  I2FP.F32.U32 R92, R29 ;  /* 0x0000001d005c7245 */ /* 0x000fe20000201000 */
[----:B------:R-:W-:Y:S01]  /*1d3c0*/  FMUL.FTZ R112, R113, UR7 ;  /* 0x0000000771707c20 */ /* 0x000fe20008410000 */
[----:B------:R-:W-:Y:S01]  /*1d3d0*/  I2FP.F32.U32 R22, R22 ;  /* 0x0000001600167245 */ /* 0x000fe20000201000 */
[----:B------:R-:W-:Y:S01]  /*1d3e0*/  HMMA.16816.F32 R100, R24, R94, R100 ;  /* 0x0000005e1864723c */ /* 0x000fe20000001864 */
[----:B------:R-:W-:Y:S01]  /*1d3f0*/  FMUL.FTZ R113, R114, UR7 ;  /* 0x0000000772717c20 */ /* 0x000fe20008410000 */
[----:B------:R-:W-:Y:S01]  /*1d400*/  FMUL.FTZ R114, R115, UR7 ;  /* 0x0000000773727c20 */ /* 0x000fe20008410000 */
[----:B------:R-:W-:Y:S01]  /*1d410*/  MUFU.TANH R126, R110 ;  /* 0x0000006e007e7308 */ /* 0x000fe20000002400 */
[----:B------:R-:W-:Y:S01]  /*1d420*/  FSEL R7, R7, -INF , !P2 ;  /* 0xff80000007077808 */ /* 0x000fe20005000000 */
[C---:B------:R-:W-:Y:S01]  /*1d430*/  FFMA.FTZ R197, R92.reuse, UR5, R197 ;  /* 0x000000055cc57c23 */ /* 0x040fe200080100c5 */
[----:B------:R-:W-:Y:S01]  /*1d440*/  FFMA.FTZ R189, R92, UR5, R189 ;  /* 0x000000055cbd7c23 */ /* 0x000fe200080100bd */
[C---:B------:R-:W-:Y:S01]  /*1d450*/  FFMA.FTZ R192, R22.reuse, UR5, R192 ;  /* 0x0000000516c07c23 */ /* 0x040fe200080100c0 */
[----:B------:R-:W-:Y:S01]  /*1d460*/  FFMA.FTZ R191, R22, UR5, R191 ;  /* 0x0000000516bf7c23 */ /* 0x000fe200080100bf */
[----:B------:R-:W-:Y:S01]  /*1d470*/  ISETP.GE.AND P2, PT, R29, R208, PT ;  /* 0x000000d01d00720c */ /* 0x000fe20003f46270 */
[----:B------:R-:W1:Y:S01]  /*1d480*/  LDSM.16.M88.4 R92, [R210+0x8800] ;  /* 0x00880000d25c783b */ /* 0x000e620000000200 */
[----:B------:R3:W-:Y:S01]  /*1d490*/  MUFU.TANH R115, R109 ;  /* 0x0000006d00737308 */ /* 0x0007e20000002400 */
[C---:B--2---:R-:W-:Y:S01]  /*1d4a0*/  HMMA.16816.F32 R104, R8.reuse, R12, R104 ;  /* 0x0000000c0868723c */ /* 0x044fe20000001868 */
[----:B------:R-:W-:Y:S01]  /*1d4b0*/  VIADD R12, R195, 0xfffffe09 ;  /* 0xfffffe09c30c7836 */ /* 0x000fe20000000000 */
[----:B------:R-:W-:Y:S01]  /*1d4c0*/  FSEL R218, R197, -INF , !P5 ;  /* 0xff800000c5da7808 */ /* 0x000fe20006800000 */
[----:B------:R-:W-:Y:S01]  /*1d4d0*/  VIADD R13, R195, 0xfffffe10 ;  /* 0xfffffe10c30d7836 */ /* 0x000fe20000000000 */
[----:B------:R-:W-:Y:S01]  /*1d4e0*/  FSEL R215, R189, -INF , !P2 ;  /* 0xff800000bdd77808 */ /* 0x000fe20005000000 */
[----:B------:R-:W-:Y:S01]  /*1d4f0*/  VIADD R22, R195, 0xfffffe19 ;  /* 0xfffffe19c3167836 */ /* 0x000fe20000000000 */
[----:B------:R-:W-:Y:S01]  /*1d500*/  FSEL R205, R192, -INF , !P3 ;  /* 0xff800000c0cd7808 */ /* 0x000fe20005800000 */
[----:B------:R-:W2:Y:S01]  /*1d510*/  MUFU.TANH R123, R123 ;  /* 0x0000007b007b7308 */ /* 0x000ea20000002400 */
[----:B------:R-:W-:Y:S01]  /*1d520*/  FSEL R217, R191, -INF , !P4 ;  /* 0xff800000bfd97808 */ /* 0x000fe20006000000 */
[----:B------:R-:W-:Y:S01]  /*1d530*/  HMMA.16816.F32 R100, R8, R14, R100 ;  /* 0x0000000e0864723c */ /* 0x000fe20000001864 */
[----:B------:R-:W-:-:S02]  /*1d540*/  ISETP.GE.AND P5, PT, R12, R209, PT ;  /* 0x000000d10c00720c */ /* 0x000fc40003fa6270 */
[-C--:B------:R-:W-:Y:S02]  /*1d550*/  ISETP.GE.AND P2, PT, R12, R208.reuse, PT ;  /* 0x000000d00c00720c */ /* 0x080fe40003f46270 */
[C---:B------:R-:W-:Y:S01]  /*1d560*/  ISETP.GE.AND P3, PT, R13.reuse, R209, PT ;  /* 0x000000d10d00720c */ /* 0x040fe20003f66270 */
[----:B------:R-:W5:Y:S01]  /*1d570*/  MUFU.TANH R116, R116 ;  /* 0x0000007400747308 */ /* 0x000f620000002400 */
[----:B---3--:R-:W3:Y:S01]  /*1d580*/  LDSM.16.M88.4 R108, [R167+0x5800] ;  /* 0x00580000a76c783b */ /* 0x008ee20000000200 */
[----:B------:R-:W-:Y:S01]  /*1d590*/  ISETP.GE.AND P4, PT, R13, R208, PT ;  /* 0x000000d00d00720c */ /* 0x000fe20003f86270 */
[----:B----4-:R-:W-:Y:S01]  /*1d5a0*/  HMMA.16816.F32 R96, R24, R16, R96 ;  /* 0x000000101860723c */ /* 0x010fe20000001860 */
[----:B------:R-:W-:Y:S01]  /*1d5b0*/  I2FP.F32.U32 R12, R12 ;  /* 0x0000000c000c7245 */ /* 0x000fe20000201000 */
[C---:B------:R-:W-:Y:S01]  /*1d5c0*/  VIADD R17, R195.reuse, 0xfffffe18 ;  /* 0xfffffe18c3117836 */ /* 0x040fe20000000000 */
[----:B------:R-:W-:Y:S01]  /*1d5d0*/  I2FP.F32.U32 R13, R13 ;  /* 0x0000000d000d7245 */ /* 0x000fe20000201000 */
[----:B------:R-:W-:-:S02]  /*1d5e0*/  VIADD R16, R195, 0xfffffe11 ;  /* 0xfffffe11c3107836 */ /* 0x000fc40000000000 */
[----:B------:R-:W-:Y:S01]  /*1d5f0*/  FMUL.FTZ R104, R104, UR7 ;  /* 0x0000000768687c20 */ /* 0x000fe20008410000 */
[C---:B------:R-:W-:Y:S01]  /*1d600*/  FFMA.FTZ R193, R12.reuse, UR5, R193 ;  /* 0x000000050cc17c23 */ /* 0x040fe200080100c1 */
[----:B------:R-:W-:Y:S01]  /*1d610*/  FFMA.FTZ R190, R12, UR5, R190 ;  /* 0x000000050cbe7c23 */ /* 0x000fe200080100be */
[C---:B------:R-:W-:Y:S01]  /*1d620*/  FFMA.FTZ R180, R13.reuse, UR5, R180 ;  /* 0x000000050db47c23 */ /* 0x040fe200080100b4 */
[----:B------:R-:W-:Y:S01]  /*1d630*/  FFMA.FTZ R182, R13, UR5, R182 ;  /* 0x000000050db67c23 */ /* 0x000fe200080100b6 */
[----:B------:R-:W-:Y:S01]  /*1d640*/  HMMA.16816.F32 R184, R24, R18, R184 ;  /* 0x0000001218b8723c */ /* 0x000fe200000018b8 */
[----:B------:R-:W4:Y:S01]  /*1d650*/  LDSM.16.M88.4 R12, [R165+0x6000] ;  /* 0x00600000a50c783b */ /* 0x000f220000000200 */
[----:B------:R-:W-:Y:S01]  /*1d660*/  FSEL R221, R193, -INF , !P5 ;  /* 0xff800000c1dd7808 */ /* 0x000fe20006800000 */
[----:B------:R-:W-:Y:S01]  /*1d670*/  FMUL.FTZ R100, R100, UR7 ;  /* 0x0000000764647c20 */ /* 0x000fe20008410000 */
[----:B------:R-:W-:Y:S01]  /*1d680*/  FSEL R250, R180, -INF , !P3 ;  /* 0xff800000b4fa7808 */ /* 0x000fe20005800000 */
[----:B------:R-:W-:Y:S01]  /*1d690*/  FMUL.FTZ R101, R101, UR7 ;  /* 0x0000000765657c20 */ /* 0x000fe20008410000 */
[----:B------:R-:W-:Y:S01]  /*1d6a0*/  FSEL R234, R182, -INF , !P4 ;  /* 0xff800000b6ea7808 */ /* 0x000fe20006000000 */
[----:B------:R-:W-:Y:S01]  /*1d6b0*/  FMUL.FTZ R102, R102, UR7 ;  /* 0x0000000766667c20 */ /* 0x000fe20008410000 */
[----:B------:R-:W-:Y:S01]  /*1d6c0*/  ISETP.GE.AND P3, PT, R17, R209, PT ;  /* 0x000000d11100720c */ /* 0x000fe20003f66270 */
[----:B------:R-:W-:Y:S01]  /*1d6d0*/  FMUL.FTZ R103, R103, UR7 ;  /* 0x0000000767677c20 */ /* 0x000fe20008410000 */
[-C--:B------:R-:W-:Y:S01]  /*1d6e0*/  ISETP.GE.AND P4, PT, R17, R208.reuse, PT ;  /* 0x000000d01100720c */ /* 0x080fe20003f86270 */
[C---:B-1----:R-:W-:Y:S01]  /*1d6f0*/  HMMA.16816.F32 R48, R200.reuse, R92, R48 ;  /* 0x0000005cc830723c */ /* 0x042fe20000001830 */
[----:B------:R-:W-:Y:S01]  /*1d700*/  I2FP.F32.U32 R17, R17 ;  /* 0x0000001100117245 */ /* 0x000fe20000201000 */
[----:B------:R-:W-:Y:S01]  /*1d710*/  VIADD R92, R195, 0xfffffe31 ;  /* 0xfffffe31c35c7836 */ /* 0x000fe20000000000 */
[----:B------:R-:W-:Y:S01]  /*1d720*/  FSEL R219, R190, -INF , !P2 ;  /* 0xff800000bedb7808 */ /* 0x000fe20005000000 */
[----:B------:R-:W-:Y:S01]  /*1d730*/  FMUL.FTZ R105, R105, UR7 ;  /* 0x0000000769697c20 */ /* 0x000fe20008410000 */
[CC--:B------:R-:W-:Y:S01]  /*1d740*/  ISETP.GE.AND P5, PT, R16.reuse, R209.reuse, PT ;  /* 0x000000d11000720c */ /* 0x0c0fe20003fa6270 */
        /* <DEDUP_REMOVED lines=11> */
[----:B------:R-:W-:Y:S01]  /*1d800*/  MUFU.TANH R176, R100 ;  /* 0x0000006400b07308 */ /* 0x000fe20000002400 */
[----:B------:R-:W-:Y:S01]  /*1d810*/  ISETP.GE.AND P4, PT, R17, R208, PT ;  /* 0x000000d01100720c */ /* 0x000fe20003f86270 */
[----:B------:R-:W-:Y:S01]  /*1d820*/  FMUL.FTZ R106, R106, UR7 ;  /* 0x000000076a6a7c20 */ /* 0x000fe20008410000 */
[----:B------:R-:W-:Y:S01]  /*1d830*/  I2FP.F32.U32 R16, R22 ;  /* 0x0000001600107245 */ /* 0x000fe20000201000 */
[----:B---3--:R-:W-:Y:S01]  /*1d840*/  HMMA.16816.F32 R96, R8, R108, R96 ;  /* 0x0000006c0860723c */ /* 0x008fe20000001860 */
[----:B------:R-:W-:Y:S01]  /*1d850*/  I2FP.F32.U32 R17, R17 ;  /* 0x0000001100117245 */ /* 0x000fe20000201000 */
[----:B------:R-:W-:Y:S01]  /*1d860*/  FMUL.FTZ R107, R107, UR7 ;  /* 0x000000076b6b7c20 */ /* 0x000fe20008410000 */
[----:B------:R-:W-:Y:S01]  /*1d870*/  FSEL R236, R181, -INF , !P5 ;  /* 0xff800000b5ec7808 */ /* 0x000fe20006800000 */
[C---:B------:R-:W-:Y:S01]  /*1d880*/  FFMA.FTZ R177, R16.reuse, UR5, R177 ;  /* 0x0000000510b17c23 */ /* 0x040fe200080100b1 */
[----:B------:R-:W-:Y:S01]  /*1d890*/  FSEL R232, R183, -INF , !P2 ;  /* 0xff800000b7e87808 */ /* 0x000fe20005000000 */
[----:B------:R-:W-:Y:S01]  /*1d8a0*/  FFMA.FTZ R178, R16, UR5, R178 ;  /* 0x0000000510b27c23 */ /* 0x000fe200080100b2 */
[CC--:B------:R-:W-:Y:S01]  /*1d8b0*/  ISETP.GE.AND P5, PT, R22.reuse, R209.reuse, PT ;  /* 0x000000d11600720c */ /* 0x0c0fe20003fa6270 */
[C---:B------:R-:W-:Y:S01]  /*1d8c0*/  FFMA.FTZ R179, R17.reuse, UR5, R179 ;  /* 0x0000000511b37c23 */ /* 0x040fe200080100b3 */
[-C--:B------:R-:W-:Y:S01]  /*1d8d0*/  ISETP.GE.AND P2, PT, R22, R208.reuse, PT ;  /* 0x000000d01600720c */ /* 0x080fe20003f46270 */
[----:B------:R-:W-:Y:S01]  /*1d8e0*/  FFMA.FTZ R22, R17, UR5, R174 ;  /* 0x0000000511167c23 */ /* 0x000fe200080100ae */
[----:B------:R-:W-:Y:S01]  /*1d8f0*/  FSEL R248, R177, -INF , !P5 ;  /* 0xff800000b1f87808 */ /* 0x000fe20006800000 */
[----:B------:R-:W1:Y:S01]  /*1d900*/  LDSM.16.M88.4 R16, [R167+0x6000] ;  /* 0x00600000a710783b */ /* 0x000e620000000200 */
[----:B------:R-:W-:Y:S01]  /*1d910*/  FSEL R228, R178, -INF , !P2 ;  /* 0xff800000b2e47808 */ /* 0x000fe20005000000 */
[C---:B----4-:R-:W-:Y:S01]  /*1d920*/  HMMA.16816.F32 R88, R24.reuse, R12, R88 ;  /* 0x0000000c1858723c */ /* 0x050fe20000001858 */
[----:B------:R-:W-:Y:S01]  /*1d930*/  ISETP.GE.AND P5, PT, R23, R209, PT ;  /* 0x000000d11700720c */ /* 0x000fe20003fa6270 */
[----:B------:R-:W-:Y:S01]  /*1d940*/  VIADD R13, R195, 0xfffffe29 ;  /* 0xfffffe29c30d7836 */ /* 0x000fe20000000000 */
[-C--:B------:R-:W-:Y:S01]  /*1d950*/  ISETP.GE.AND P2, PT, R23, R208.reuse, PT ;  /* 0x000000d01700720c */ /* 0x080fe20003f46270 */
[----:B------:R-:W-:Y:S01]  /*1d960*/  VIADD R12, R195, 0xfffffe28 ;  /* 0xfffffe28c30c7836 */ /* 0x000fe20000000000 */
[----:B------:R-:W-:Y:S01]  /*1d970*/  I2FP.F32.U32 R23, R23 ;  /* 0x0000001700177245 */ /* 0x000fe20000201000 */
[----:B------:R-:W-:Y:S01]  /*1d980*/  FMUL.FTZ R96, R96, UR7 ;  /* 0x0000000760607c20 */ /* 0x000fe20008410000 */
[----:B------:R-:W-:Y:S01]  /*1d990*/  I2FP.F32.U32 R93, R13 ;  /* 0x0000000d005d7245 */ /* 0x000fe20000201000 */
[----:B------:R-:W-:Y:S01]  /*1d9a0*/  FMUL.FTZ R99, R99, UR7 ;  /* 0x0000000763637c20 */ /* 0x000fe20008410000 */
[----:B------:R-:W-:Y:S01]  /*1d9b0*/  FSEL R226, R179, -INF , !P3 ;  /* 0xff800000b3e27808 */ /* 0x000fe20005800000 */
[C---:B------:R-:W-:Y:S01]  /*1d9c0*/  FFMA.FTZ R222, R23.reuse, UR5, R172 ;  /* 0x0000000517de7c23 */ /* 0x040fe200080100ac */
[----:B------:R-:W-:Y:S01]  /*1d9d0*/  FFMA.FTZ R23, R23, UR5, R173 ;  /* 0x0000000517177c23 */ /* 0x000fe200080100ad */
[----:B------:R3:W-:Y:S01]  /*1d9e0*/  MUFU.TANH R174, R96 ;  /* 0x0000006000ae7308 */ /* 0x0007e20000002400 */
[----:B------:R-:W-:Y:S01]  /*1d9f0*/  FFMA.FTZ R198, R93, UR5, R198 ;  /* 0x000000055dc67c23 */ /* 0x000fe200080100c6 */
[----:B------:R-:W-:Y:S01]  /*1da00*/  FSEL R22, R22, -INF , !P4 ;  /* 0xff80000016167808 */ /* 0x000fe20006000000 */
[----:B------:R-:W-:Y:S01]  /*1da10*/  FMUL.FTZ R97, R97, UR7 ;  /* 0x0000000761617c20 */ /* 0x000fe20008410000 */
[----:B------:R-:W-:Y:S01]  /*1da20*/  FSEL R222, R222, -INF , !P5 ;  /* 0xff800000dede7808 */ /* 0x000fe20006800000 */
[----:B------:R-:W-:Y:S01]  /*1da30*/  FMUL.FTZ R98, R98, UR7 ;  /* 0x0000000762627c20 */ /* 0x000fe20008410000 */
[----:B------:R-:W-:Y:S01]  /*1da40*/  FSEL R23, R23, -INF , !P2 ;  /* 0xff80000017177808 */ /* 0x000fe20005000000 */
[----:B------:R-:W-:Y:S01]  /*1da50*/  HMMA.16816.F32 R84, R24, R14, R84 ;  /* 0x0000000e1854723c */ /* 0x000fe20000001854 */
[C---:B------:R-:W-:Y:S01]  /*1da60*/  ISETP.GE.AND P5, PT, R13.reuse, R209, PT ;  /* 0x000000d10d00720c */ /* 0x040fe20003fa6270 */
[----:B------:R4:W-:Y:S01]  /*1da70*/  MUFU.TANH R173, R99 ;  /* 0x0000006300ad7308 */ /* 0x0009e20000002400 */
[----:B------:R-:W-:-:S02]  /*1da80*/  ISETP.GE.AND P2, PT, R13, R208, PT ;  /* 0x000000d00d00720c */ /* 0x000fc40003f46270 */
[CC--:B------:R-:W-:Y:S02]  /*1da90*/  ISETP.GE.AND P3, PT, R12.reuse, R209.reuse, PT ;  /* 0x000000d10c00720c */ /* 0x0c0fe40003f66270 */
[----:B------:R-:W-:Y:S01]  /*1daa0*/  ISETP.GE.AND P4, PT, R12, R208, PT ;  /* 0x000000d00c00720c */ /* 0x000fe20003f86270 */
[C---:B------:R-:W-:Y:S01]  /*1dab0*/  HMMA.16816.F32 R184, R8.reuse, R110, R184 ;  /* 0x0000006e08b8723c */ /* 0x040fe200000018b8 */
[----:B------:R-:W-:Y:S01]  /*1dac0*/  I2FP.F32.U32 R12, R12 ;  /* 0x0000000c000c7245 */ /* 0x000fe20000201000 */
[----:B---3--:R-:W-:Y:S01]  /*1dad0*/  FFMA.FTZ R96, R93, UR5, R206 ;  /* 0x000000055d607c23 */ /* 0x008fe200080100ce */
[----:B------:R-:W-:Y:S01]  /*1dae0*/  FSEL R220, R198, -INF , !P5 ;  /* 0xff800000c6dc7808 */ /* 0x000fe20006800000 */
[----:B------:R3:W-:Y:S01]  /*1daf0*/  MUFU.TANH R179, R98 ;  /* 0x0000006200b37308 */ /* 0x0007e20000002400 */
[-C--:B------:R-:W-:Y:S01]  /*1db00*/  ISETP.GE.AND P5, PT, R92, R209.reuse, PT ;  /* 0x000000d15c00720c */ /* 0x080fe20003fa6270 */
[----:B------:R-:W-:Y:S01]  /*1db10*/  FFMA.FTZ R224, R12, UR5, R175 ;  /* 0x000000050ce07c23 */ /* 0x000fe200080100af */
[----:B------:R-:W-:Y:S01]  /*1db20*/  FSEL R96, R96, -INF , !P2 ;  /* 0xff80000060607808 */ /* 0x000fe20005000000 */
[----:B------:R-:W-:Y:S01]  /*1db30*/  FFMA.FTZ R29, R12, UR5, R204 ;  /* 0x000000050c1d7c23 */ /* 0x000fe200080100cc */
[----:B------:R-:W-:Y:S01]  /*1db40*/  ISETP.GE.AND P2, PT, R92, R208, PT ;  /* 0x000000d05c00720c */ /* 0x000fe20003f46270 */
[----:B------:R-:W-:Y:S01]  /*1db50*/  VIADD R12, R195, 0xfffffe30 ;  /* 0xfffffe30c30c7836 */ /* 0x000fe20000000000 */
[----:B------:R-:W-:Y:S01]  /*1db60*/  I2FP.F32.U32 R92, R92 ;  /* 0x0000005c005c7245 */ /* 0x000fe20000201000 */
[----:B------:R2:W-:Y:S01]  /*1db70*/  MUFU.TANH R175, R97 ;  /* 0x0000006100af7308 */ /* 0x0005e20000002400 */
[----:B------:R-:W-:Y:S01]  /*1db80*/  FSEL R224, R224, -INF , !P3 ;  /* 0xff800000e0e07808 */ /* 0x000fe20005800000 */
[C---:B-1----:R-:W-:Y:S01]  /*1db90*/  HMMA.16816.F32 R88, R8.reuse, R16, R88 ;  /* 0x000000100858723c */ /* 0x042fe20000001858 */
[----:B------:R-:W-:Y:S01]  /*1dba0*/  I2FP.F32.U32 R13, R12 ;  /* 0x0000000c000d7245 */ /* 0x000fe20000201000 */
[C---:B------:R-:W-:Y:S01]  /*1dbb0*/  FFMA.FTZ R100, R92.reuse, UR5, R129 ;  /* 0x000000055c647c23 */ /* 0x040fe20008010081 */
[----:B----4-:R-:W-:Y:S01]  /*1dbc0*/  FFMA.FTZ R99, R92, UR5, R131 ;  /* 0x000000055c637c23 */ /* 0x010fe20008010083 */
[----:B------:R-:W-:Y:S01]  /*1dbd0*/  FSEL R29, R29, -INF , !P4 ;  /* 0xff8000001d1d7808 */ /* 0x000fe20006000000 */
[----:B------:R-:W1:Y:S01]  /*1dbe0*/  LDSM.16.M88.4 R92, [R165+0x6800] ;  /* 0x00680000a55c783b */ /* 0x000e620000000200 */
[CC--:B------:R-:W-:Y:S01]  /*1dbf0*/  ISETP.GE.AND P3, PT, R12.reuse, R209.reuse, PT ;  /* 0x000000d10c00720c */ /* 0x0c0fe20003f66270 */
[----:B---3--:R-:W-:Y:S01]  /*1dc00*/  FFMA.FTZ R98, R13, UR5, R130 ;  /* 0x000000050d627c23 */ /* 0x008fe20008010082 */
[-C--:B------:R-:W-:Y:S01]  /*1dc10*/  ISETP.GE.AND P4, PT, R12, R208.reuse, PT ;  /* 0x000000d00c00720c */ /* 0x080fe20003f86270 */
[----:B------:R-:W-:Y:S01]  /*1dc20*/  VIADD R12, R195, 0xfffffe38 ;  /* 0xfffffe38c30c7836 */ /* 0x000fe20000000000 */
[----:B------:R3:W-:Y:S01]  /*1dc30*/  MUFU.TANH R177, R101 ;  /* 0x0000006500b17308 */ /* 0x0007e20000002400 */
[----:B------:R-:W-:Y:S01]  /*1dc40*/  FSEL R100, R100, -INF , !P5 ;  /* 0xff80000064647808 */ /* 0x000fe20006800000 */
[----:B------:R-:W-:Y:S01]  /*1dc50*/  HMMA.16816.F32 R84, R8, R18, R84 ;  /* 0x000000120854723c */ /* 0x000fe20000001854 */
[----:B------:R-:W-:Y:S01]  /*1dc60*/  FSEL R98, R98, -INF , !P4 ;  /* 0xff80000062627808 */ /* 0x000fe20006000000 */
[----:B------:R-:W-:Y:S01]  /*1dc70*/  FMUL.FTZ R182, R184, UR7 ;  /* 0x00000007b8b67c20 */ /* 0x000fe20008410000 */
[----:B--2---:R-:W-:Y:S01]  /*1dc80*/  FFMA.FTZ R97, R13, UR5, R128 ;  /* 0x000000050d617c23 */ /* 0x004fe20008010080 */
[----:B------:R-:W-:Y:S01]  /*1dc90*/  VIADD R13, R195, 0xfffffe39 ;  /* 0xfffffe39c30d7836 */ /* 0x000fe20000000000 */
[----:B------:R-:W-:Y:S01]  /*1dca0*/  ISETP.GE.AND P4, PT, R12, R208, PT ;  /* 0x000000d00c00720c */ /* 0x000fe20003f86270 */
[----:B------:R2:W-:Y:S01]  /*1dcb0*/  MUFU.TANH R178, R102 ;  /* 0x0000006600b27308 */ /* 0x0005e20000002400 */
        /* <DEDUP_REMOVED lines=8> */
[----:B------:R-:W-:Y:S01]  /*1dd40*/  I2FP.F32.U32 R14, R13 ;  /* 0x0000000d000e7245 */ /* 0x000fe20000201000 */
[----:B------:R-:W-:Y:S01]  /*1dd50*/  FMUL.FTZ R130, R186, UR7 ;  /* 0x00000007ba827c20 */ /* 0x000fe20008410000 */
[CC--:B------:R-:W-:Y:S01]  /*1dd60*/  ISETP.GE.AND P5, PT, R13.reuse, R209.reuse, PT ;  /* 0x000000d10d00720c */ /* 0x0c0fe20003fa6270 */
[C---:B---3--:R-:W-:Y:S01]  /*1dd70*/  FFMA.FTZ R101, R12.reuse, UR5, R207 ;  /* 0x000000050c657c23 */ /* 0x048fe200080100cf */
[----:B------:R-:W-:Y:S01]  /*1dd80*/  ISETP.GE.AND P2, PT, R13, R208, PT ;  /* 0x000000d00d00720c */ /* 0x000fe20003f46270 */
[----:B------:R-:W-:Y:S01]  /*1dd90*/  FFMA.FTZ R213, R12, UR5, R213 ;  /* 0x000000050cd57c23 */ /* 0x000fe200080100d5 */
[C---:B------:R-:W-:Y:S01]  /*1dda0*/  FFMA.FTZ R214, R14.reuse, UR5, R214 ;  /* 0x000000050ed67c23 */ /* 0x040fe200080100d6 */
[----:B------:R3:W-:Y:S01]  /*1ddb0*/  MUFU.TANH R170, R104 ;  /* 0x0000006800aa7308 */ /* 0x0007e20000002400 */
[----:B--2---:R-:W-:Y:S01]  /*1ddc0*/  FFMA.FTZ R102, R14, UR5, R211 ;  /* 0x000000050e667c23 */ /* 0x004fe200080100d3 */
[----:B------:R-:W-:Y:S01]  /*1ddd0*/  FSEL R101, R101, -INF , !P3 ;  /* 0xff80000065657808 */ /* 0x000fe20005800000 */
[----:B------:R-:W2:Y:S01]  /*1dde0*/  LDSM.16.M88.4 R12, [R167+0x6800] ;  /* 0x00680000a70c783b */ /* 0x000ea20000000200 */
[----:B------:R-:W-:Y:S01]  /*1ddf0*/  FSEL R88, R213, -INF , !P4 ;  /* 0xff800000d5587808 */ /* 0x000fe20006000000 */
[----:B------:R-:W-:Y:S01]  /*1de00*/  FMUL.FTZ R86, R86, UR7 ;  /* 0x0000000756567c20 */ /* 0x000fe20008410000 */
[----:B------:R-:W-:Y:S01]  /*1de10*/  FSEL R102, R102, -INF , !P5 ;  /* 0xff80000066667808 */ /* 0x000fe20006800000 */
[----:B------:R-:W-:Y:S01]  /*1de20*/  FMUL.FTZ R129, R187, UR7 ;  /* 0x00000007bb817c20 */ /* 0x000fe20008410000 */
[----:B------:R-:W5:Y:S01]  /*1de30*/  MUFU.TANH R118, R118 ;  /* 0x0000007600767308 */ /* 0x000f620000002400 */
[----:B----4-:R-:W-:Y:S01]  /*1de40*/  VIADD R103, R195, 0xfffffe40 ;  /* 0xfffffe40c3677836 */ /* 0x010fe20000000000 */
[----:B------:R-:W-:Y:S04]  /*1de50*/  HMMA.16816.F32 R32, R200, R20, R32 ;  /* 0x00000014c820723c */ /* 0x000fe80000001820 */
[----:B------:R-:W-:-:S02]  /*1de60*/  ISETP.GE.AND P3, PT, R103, R209, PT ;  /* 0x000000d16700720c */ /* 0x000fc40003f66270 */
[----:B------:R-:W-:Y:S01]  /*1de70*/  ISETP.GE.AND P4, PT, R103, R208, PT ;  /* 0x000000d06700720c */ /* 0x000fe20003f86270 */
[----:B---3--:R-:W-:Y:S01]  /*1de80*/  VIADD R104, R195, 0xfffffe41 ;  /* 0xfffffe41c3687836 */ /* 0x008fe20000000000 */
[----:B------:R-:W-:Y:S01]  /*1de90*/  I2FP.F32.U32 R103, R103 ;  /* 0x0000006700677245 */ /* 0x000fe20000201000 */
[----:B------:R3:W-:Y:S01]  /*1dea0*/  MUFU.TANH R171, R105 ;  /* 0x0000006900ab7308 */ /* 0x0007e20000002400 */
[C---:B-1----:R-:W-:Y:S02]  /*1deb0*/  HMMA.16816.F32 R80, R24.reuse, R92, R80 ;  /* 0x0000005c1850723c */ /* 0x042fe40000001850 */
[-C--:B------:R-:W-:Y:S01]  /*1dec0*/  ISETP.GE.AND P5, PT, R104, R209.reuse, PT ;  /* 0x000000d16800720c */ /* 0x080fe20003fa6270 */
[C---:B------:R-:W-:Y:S01]  /*1ded0*/  FFMA.FTZ R16, R103.reuse, UR5, R120 ;  /* 0x0000000567107c23 */ /* 0x040fe20008010078 */
[----:B------:R-:W-:Y:S01]  /*1dee0*/  FFMA.FTZ R122, R103, UR5, R122 ;  /* 0x00000005677a7c23 */ /* 0x000fe2000801007a */
[----:B------:R-:W-:Y:S02]  /*1def0*/  VIADD R103, R195, 0xfffffe48 ;  /* 0xfffffe48c3677836 */ /* 0x000fe40000000000 */
[----:B------:R-:W1:Y:S01]  /*1df00*/  MUFU.TANH R117, R117 ;  /* 0x0000007500757308 */ /* 0x000e620000002400 */
[----:B------:R-:W-:Y:S01]  /*1df10*/  FSEL R90, R16, -INF , !P3 ;  /* 0xff800000105a7808 */ /* 0x000fe20005800000 */
[----:B------:R-:W-:Y:S01]  /*1df20*/  HMMA.16816.F32 R76, R24, R94, R76 ;  /* 0x0000005e184c723c */ /* 0x000fe2000000184c */
[----:B------:R-:W4:Y:S01]  /*1df30*/  LDSM.16.M88.4 R16, [R165+0x7000] ;  /* 0x00700000a510783b */ /* 0x000f220000000200 */
[----:B------:R-:W-:Y:S01]  /*1df40*/  ISETP.GE.AND P3, PT, R103, R209, PT ;  /* 0x000000d16700720c */ /* 0x000fe20003f66270 */
[----:B------:R-:W-:-:S03]  /*1df50*/  VIADD R95, R195, 0xfffffe49 ;  /* 0xfffffe49c35f7836 */ /* 0x000fc60000000000 */
[----:B------:R-:W1:Y:S01]  /*1df60*/  MUFU.TANH R119, R119 ;  /* 0x0000007700777308 */ /* 0x000e620000002400 */
[----:B---3--:R-:W-:Y:S01]  /*1df70*/  FMUL.FTZ R105, R89, UR7 ;  /* 0x0000000759697c20 */ /* 0x008fe20008410000 */
[----:B------:R-:W-:Y:S01]  /*1df80*/  FSEL R89, R214, -INF , !P2 ;  /* 0xff800000d6597808 */ /* 0x000fe20005000000 */
[----:B------:R-:W-:Y:S01]  /*1df90*/  HMMA.16816.F32 R32, R24, R168, R32 ;  /* 0x000000a81820723c */ /* 0x000fe20000001820 */
[----:B------:R-:W-:Y:S02]  /*1dfa0*/  ISETP.GE.AND P2, PT, R104, R208, PT ;  /* 0x000000d06800720c */ /* 0x000fe40003f46270 */
[----:B------:R-:W-:Y:S02]  /*1dfb0*/  I2FP.F32.U32 R104, R104 ;  /* 0x0000006800687245 */ /* 0x000fe40000201000 */
[----:B------:R3:W-:Y:S03]  /*1dfc0*/  MUFU.TANH R180, R106 ;  /* 0x0000006a00b47308 */ /* 0x0007e60000002400 */
[----:B------:R-:W-:Y:S01]  /*1dfd0*/  FFMA.FTZ R92, R104, UR5, R123 ;  /* 0x00000005685c7c23 */ /* 0x000fe2000801007b */
[----:B--2---:R-:W-:Y:S01]  /*1dfe0*/  HMMA.16816.F32 R80, R8, R12, R80 ;  /* 0x0000000c0850723c */ /* 0x004fe20000001850 */
[----:B------:R-:W-:-:S03]  /*1dff0*/  VIADD R13, R195, 0xfffffe51 ;  /* 0xfffffe51c30d7836 */ /* 0x000fc60000000000 */
[----:B------:R2:W-:Y:S01]  /*1e000*/  MUFU.TANH R120, R105 ;  /* 0x0000006900787308 */ /* 0x0005e20000002400 */
[----:B------:R-:W-:Y:S02]  /*1e010*/  FSEL R92, R92, -INF , !P2 ;  /* 0xff8000005c5c7808 */ /* 0x000fe40005000000 */
[-C--:B------:R-:W-:Y:S01]  /*1e020*/  ISETP.GE.AND P2, PT, R95, R208.reuse, PT ;  /* 0x000000d05f00720c */ /* 0x080fe20003f46270 */
[----:B------:R-:W-:Y:S04]  /*1e030*/  HMMA.16816.F32 R76, R8, R14, R76 ;  /* 0x0000000e084c723c */ /* 0x000fe8000000184c */
[----:B------:R1:W-:Y:S01]  /*1e040*/  MUFU.TANH R181, R107 ;  /* 0x0000006b00b57308 */ /* 0x0003e20000002400 */
[----:B---3--:R-:W-:Y:S01]  /*1e050*/  FMUL.FTZ R106, R91, UR7 ;  /* 0x000000075b6a7c20 */ /* 0x008fe20008410000 */
[----:B------:R-:W-:Y:S01]  /*1e060*/  FSEL R91, R122, -INF , !P4 ;  /* 0xff8000007a5b7808 */ /* 0x000fe20006000000 */
[----:B------:R-:W-:Y:S01]  /*1e070*/  FMUL.FTZ R122, R85, UR7 ;  /* 0x00000007557a7c20 */ /* 0x000fe20008410000 */
[-C--:B------:R-:W-:Y:S01]  /*1e080*/  ISETP.GE.AND P4, PT, R103, R208.reuse, PT ;  /* 0x000000d06700720c */ /* 0x080fe20003f86270 */
[----:B------:R-:W-:Y:S01]  /*1e090*/  VIADD R85, R195, 0xfffffe50 ;  /* 0xfffffe50c3557836 */ /* 0x000fe20000000000 */
[----:B------:R-:W-:Y:S01]  /*1e0a0*/  I2FP.F32.U32 R103, R103 ;  /* 0x0000006700677245 */ /* 0x000fe20000201000 */
[----:B------:R-:W-:Y:S01]  /*1e0b0*/  FMUL.FTZ R185, R80, UR7 ;  /* 0x0000000750b97c20 */ /* 0x000fe20008410000 */
[----:B------:R3:W-:Y:S01]  /*1e0c0*/  MUFU.TANH R184, R86 ;  /* 0x0000005600b87308 */ /* 0x0007e20000002400 */
[----:B--2---:R-:W-:Y:S01]  /*1e0d0*/  FFMA.FTZ R105, R104, UR5, R121 ;  /* 0x0000000568697c23 */ /* 0x004fe20008010079 */
[----:B------:R-:W-:Y:S01]  /*1e0e0*/  I2FP.F32.U32 R12, R85 ;  /* 0x00000055000c7245 */ /* 0x000fe20000201000 */
[----:B-----5:R-:W-:Y:S01]  /*1e0f0*/  FFMA.FTZ R94, R103, UR5, R116 ;  /* 0x00000005675e7c23 */ /* 0x020fe20008010074 */
[----:B------:R-:W-:Y:S01]  /*1e100*/  FMUL.FTZ R186, R81, UR7 ;  /* 0x0000000751ba7c20 */ /* 0x000fe20008410000 */
[C---:B----4-:R-:W-:Y:S01]  /*1e110*/  HMMA.16816.F32 R72, R24.reuse, R16, R72 ;  /* 0x000000101848723c */ /* 0x050fe20000001848 */
[----:B------:R-:W-:Y:S01]  /*1e120*/  FSEL R93, R105, -INF , !P5 ;  /* 0xff800000695d7808 */ /* 0x000fe20006800000 */
[----:B------:R-:W-:Y:S01]  /*1e130*/  FMUL.FTZ R105, R84, UR7 ;  /* 0x0000000754697c20 */ /* 0x000fe20008410000 */
[----:B------:R-:W-:Y:S01]  /*1e140*/  ISETP.GE.AND P5, PT, R95, R209, PT ;  /* 0x000000d15f00720c */ /* 0x000fe20003fa6270 */
[----:B-1----:R-:W-:Y:S01]  /*1e150*/  FMUL.FTZ R107, R87, UR7 ;  /* 0x00000007576b7c20 */ /* 0x002fe20008410000 */
[----:B------:R-:W-:Y:S01]  /*1e160*/  I2FP.F32.U32 R84, R95 ;  /* 0x0000005f00547245 */ /* 0x000fe20000201000 */
[----:B------:R-:W-:Y:S01]  /*1e170*/  FFMA.FTZ R95, R103, UR5, R118 ;  /* 0x00000005675f7c23 */ /* 0x000fe20008010076 */
[----:B------:R-:W-:Y:S01]  /*1e180*/  FSEL R94, R94, -INF , !P3 ;  /* 0xff8000005e5e7808 */ /* 0x000fe20005800000 */
[----:B------:R-:W-:Y:S01]  /*1e190*/  MUFU.TANH R124, R124 ;  /* 0x0000007c007c7308 */ /* 0x000fe20000002400 */
[-C--:B------:R-:W-:Y:S01]  /*1e1a0*/  ISETP.GE.AND P3, PT, R85, R209.reuse, PT ;  /* 0x000000d15500720c */ /* 0x080fe20003f66270 */
[C---:B------:R-:W-:Y:S01]  /*1e1b0*/  FFMA.FTZ R103, R84.reuse, UR5, R117 ;  /* 0x0000000554677c23 */ /* 0x040fe20008010075 */
[----:B------:R-:W-:Y:S01]  /*1e1c0*/  FSEL R95, R95, -INF , !P4 ;  /* 0xff8000005f5f7808 */ /* 0x000fe20006000000 */
[----:B------:R-:W-:Y:S01]  /*1e1d0*/  FFMA.FTZ R104, R84, UR5, R119 ;  /* 0x0000000554687c23 */ /* 0x000fe20008010077 */
[-C--:B------:R-:W-:Y:S01]  /*1e1e0*/  ISETP.GE.AND P4, PT, R85, R208.reuse, PT ;  /* 0x000000d05500720c */ /* 0x080fe20003f86270 */
[----:B------:R-:W-:Y:S01]  /*1e1f0*/  VIADD R17, R195, 0xfffffe58 ;  /* 0xfffffe58c3117836 */ /* 0x000fe20000000000 */
[----:B---3--:R-:W1:Y:S01]  /*1e200*/  LDSM.16.M88.4 R84, [R167+0x7000] ;  /* 0x00700000a754783b */ /* 0x008e620000000200 */
[----:B------:R-:W-:Y:S01]  /*1e210*/  MUFU.TANH R112, R112 ;  /* 0x0000007000707308 */ /* 0x000fe20000002400 */
[----:B------:R-:W-:Y:S01]  /*1e220*/  FSEL R103, R103, -INF , !P5 ;  /* 0xff80000067677808 */ /* 0x000fe20006800000 */
[----:B------:R-:W-:Y:S01]  /*1e230*/  VIADD R16, R195, 0xfffffe59 ;  /* 0xfffffe59c3107836 */ /* 0x000fe20000000000 */
[----:B------:R-:W-:Y:S01]  /*1e240*/  FSEL R104, R104, -INF , !P2 ;  /* 0xff80000068687808 */ /* 0x000fe20005000000 */
[----:B------:R-:W-:Y:S01]  /*1e250*/  FMUL.FTZ R108, R83, UR7 ;  /* 0x00000007536c7c20 */ /* 0x000fe20008410000 */
[C---:B------:R-:W-:Y:S01]  /*1e260*/  ISETP.GE.AND P5, PT, R13.reuse, R209, PT ;  /* 0x000000d10d00720c */ /* 0x040fe20003fa6270 */
[----:B------:R-:W-:Y:S01]  /*1e270*/  HMMA.16816.F32 R68, R24, R18, R68 ;  /* 0x000000121844723c */ /* 0x000fe20000001844 */
[----:B------:R-:W-:Y:S01]  /*1e280*/  ISETP.GE.AND P2, PT, R13, R208, PT ;  /* 0x000000d00d00720c */ /* 0x000fe20003f46270 */
[----:B------:R-:W2:Y:S01]  /*1e290*/  MUFU.TANH R113, R113 ;  /* 0x0000007100717308 */ /* 0x000ea20000002400 */
[----:B------:R-:W-:Y:S01]  /*1e2a0*/  I2FP.F32.U32 R13, R13 ;  /* 0x0000000d000d7245 */ /* 0x000fe20000201000 */
[----:B------:R-:W-:-:S02]  /*1e2b0*/  VIADD R18, R195, 0xfffffe60 ;  /* 0xfffffe60c3127836 */ /* 0x000fc40000000000 */
[----:B------:R-:W-:Y:S01]  /*1e2c0*/  FMUL.FTZ R187, R82, UR7 ;  /* 0x0000000752bb7c20 */ /* 0x000fe20008410000 */
[----:B------:R-:W-:Y:S01]  /*1e2d0*/  FMUL.FTZ R77, R77, UR7 ;  /* 0x000000074d4d7c20 */ /* 0x000fe20008410000 */
[----:B------:R-:W-:Y:S01]  /*1e2e0*/  FMUL.FTZ R78, R78, UR7 ;  /* 0x000000074e4e7c20 */ /* 0x000fe20008410000 */
[----:B------:R-:W-:Y:S01]  /*1e2f0*/  HMMA.16816.F32 R32, R8, R4, R32 ;  /* 0x000000040820723c */ /* 0x000fe20000001820 */
[----:B------:R-:W3:Y:S08]  /*1e300*/  MUFU.TANH R114, R114 ;  /* 0x0000007200727308 */ /* 0x000ef00000002400 */
[----:B------:R4:W-:Y:S01]  /*1e310*/  MUFU.TANH R121, R106 ;  /* 0x0000006a00797308 */ /* 0x0009e20000002400 */
[----:B--2---:R-:W-:Y:S01]  /*1e320*/  FFMA.FTZ R80, R12, UR5, R113 ;  /* 0x000000050c507c23 */ /* 0x004fe20008010071 */
[----:B------:R-:W-:-:S04]  /*1e330*/  VIADD R113, R195, 0xfffffe68 ;  /* 0xfffffe68c3717836 */ /* 0x000fc80000000000 */
[----:B------:R-:W-:Y:S02]  /*1e340*/  FSEL R80, R80, -INF , !P4 ;  /* 0xff80000050507808 */ /* 0x000fe40006000000 */
[----:B------:R2:W-:Y:S01]  /*1e350*/  MUFU.TANH R123, R105 ;  /* 0x00000069007b7308 */ /* 0x0005e20000002400 */
[----:B---3--:R-:W-:Y:S01]  /*1e360*/  FFMA.FTZ R81, R13, UR5, R114 ;  /* 0x000000050d517c23 */ /* 0x008fe20008010072 */
[-C--:B------:R-:W-:Y:S01]  /*1e370*/  ISETP.GE.AND P4, PT, R17, R208.reuse, PT ;  /* 0x000000d01100720c */ /* 0x080fe20003f86270 */
[----:B------:R-:W-:Y:S01]  /*1e380*/  FMUL.FTZ R32, R32, UR7 ;  /* 0x0000000720207c20 */ /* 0x000fe20008410000 */
[----:B------:R-:W-:Y:S02]  /*1e390*/  FMUL.FTZ R35, R35, UR7 ;  /* 0x0000000723237c20 */ /* 0x000fe40008410000 */
[----:B------:R-:W-:Y:S01]  /*1e3a0*/  FSEL R81, R81, -INF , !P2 ;  /* 0xff80000051517808 */ /* 0x000fe20005000000 */
[----:B-1----:R-:W-:Y:S01]  /*1e3b0*/  HMMA.16816.F32 R72, R8, R84, R72 ;  /* 0x000000540848723c */ /* 0x002fe20000001848 */
[----:B------:R-:W1:Y:S01]  /*1e3c0*/  MUFU.TANH R127, R127 ;  /* 0x0000007f007f7308 */ /* 0x000e620000002400 */
[----:B----4-:R-:W-:Y:S01]  /*1e3d0*/  FFMA.FTZ R106, R13, UR5, R112 ;  /* 0x000000050d6a7c23 */ /* 0x010fe20008010070 */
[----:B------:R-:W-:Y:S01]  /*1e3e0*/  ISETP.GE.AND P2, PT, R16, R208, PT ;  /* 0x000000d01000720c */ /* 0x000fe20003f46270 */
[----:B------:R-:W-:-:S03]  /*1e3f0*/  FMUL.FTZ R112, R79, UR7 ;  /* 0x000000074f707c20 */ /* 0x000fc60008410000 */
[----:B------:R-:W-:Y:S01]  /*1e400*/  FSEL R106, R106, -INF , !P5 ;  /* 0xff8000006a6a7808 */ /* 0x000fe20006800000 */
[----:B------:R-:W-:Y:S01]  /*1e410*/  HMMA.16816.F32 R68, R8, R86, R68 ;  /* 0x000000560844723c */ /* 0x000fe20000001844 */
[-C--:B------:R-:W-:Y:S01]  /*1e420*/  ISETP.GE.AND P5, PT, R16, R209.reuse, PT ;  /* 0x000000d11000720c */ /* 0x080fe20003fa6270 */
[----:B--2---:R-:W-:Y:S01]  /*1e430*/  FFMA.FTZ R105, R12, UR5, R124 ;  /* 0x000000050c697c23 */ /* 0x004fe2000801007c */
[----:B------:R-:W-:Y:S01]  /*1e440*/  I2FP.F32.U32 R16, R16 ;  /* 0x0000001000107245 */ /* 0x000fe20000201000 */
[----:B------:R-:W2:Y:S01]  /*1e450*/  LDSM.16.M88.4 R12, [R165+0x7800] ;  /* 0x00780000a50c783b */ /* 0x000ea20000000200 */
[----:B------:R3:W-:Y:S02]  /*1e460*/  MUFU.TANH R124, R107 ;  /* 0x0000006b007c7308 */ /* 0x0007e40000002400 */
[----:B------:R-:W-:Y:S02]  /*1e470*/  FSEL R105, R105, -INF , !P3 ;  /* 0xff80000069697808 */ /* 0x000fe40005800000 */
[----:B------:R-:W-:Y:S01]  /*1e480*/  ISETP.GE.AND P3, PT, R17, R209, PT ;  /* 0x000000d11100720c */ /* 0x000fe20003f66270 */
[----:B-1----:R-:W-:Y:S01]  /*1e490*/  FFMA.FTZ R127, R16, UR5, R127 ;  /* 0x00000005107f7c23 */ /* 0x002fe2000801007f */
[----:B------:R-:W-:Y:S01]  /*1e4a0*/  I2FP.F32.U32 R17, R17 ;  /* 0x0000001100117245 */ /* 0x000fe20000201000 */
[----:B------:R-:W-:Y:S01]  /*1e4b0*/  FMUL.FTZ R72, R72, UR7 ;  /* 0x0000000748487c20 */ /* 0x000fe20008410000 */
[----:B------:R-:W1:Y:S01]  /*1e4c0*/  MUFU.TANH R182, R182 ;  /* 0x000000b600b67308 */ /* 0x000e620000002400 */
[----:B------:R-:W-:Y:S01]  /*1e4d0*/  FMUL.FTZ R73, R73, UR7 ;  /* 0x0000000749497c20 */ /* 0x000fe20008410000 */
[----:B------:R-:W-:Y:S01]  /*1e4e0*/  FSEL R84, R127, -INF , !P2 ;  /* 0xff8000007f547808 */ /* 0x000fe20005000000 */
[----:B------:R-:W-:Y:S01]  /*1e4f0*/  FFMA.FTZ R83, R17, UR5, R126 ;  /* 0x0000000511537c23 */ /* 0x000fe2000801007e */
[----:B------:R-:W-:Y:S01]  /*1e500*/  FMUL.FTZ R126, R76, UR7 ;  /* 0x000000074c7e7c20 */ /* 0x000fe20008410000 */
[----:B------:R-:W-:-:S02]  /*1e510*/  VIADD R76, R195, 0xfffffe61 ;  /* 0xfffffe61c34c7836 */ /* 0x000fc40000000000 */
[----:B------:R-:W-:Y:S01]  /*1e520*/  FFMA.FTZ R82, R17, UR5, R125 ;  /* 0x0000000511527c23 */ /* 0x000fe2000801007d */
[----:B------:R-:W-:Y:S01]  /*1e530*/  I2FP.F32.U32 R17, R18 ;  /* 0x0000001200117245 */ /* 0x000fe20000201000 */
[----:B------:R-:W-:Y:S01]  /*1e540*/  MUFU.TANH R127, R77 ;  /* 0x0000004d007f7308 */ /* 0x000fe20000002400 */
[----:B---3--:R-:W-:Y:S01]  /*1e550*/  FFMA.FTZ R107, R16, UR5, R115 ;  /* 0x00000005106b7c23 */ /* 0x008fe20008010073 */
[----:B------:R-:W-:Y:S01]  /*1e560*/  ISETP.GE.AND P2, PT, R76, R208, PT ;  /* 0x000000d04c00720c */ /* 0x000fe20003f46270 */
[----:B------:R-:W-:Y:S01]  /*1e570*/  FMUL.FTZ R74, R74, UR7 ;  /* 0x000000074a4a7c20 */ /* 0x000fe20008410000 */
[----:B------:R-:W-:Y:S01]  /*1e580*/  FSEL R82, R82, -INF , !P3 ;  /* 0xff80000052527808 */ /* 0x000fe20005800000 */
[----:B------:R-:W-:Y:S01]  /*1e590*/  FFMA.FTZ R170, R17, UR5, R170 ;  /* 0x0000000511aa7c23 */ /* 0x000fe200080100aa */
[----:B------:R-:W-:Y:S01]  /*1e5a0*/  FSEL R107, R107, -INF , !P5 ;  /* 0xff8000006b6b7808 */ /* 0x000fe20006800000 */
[----:B------:R-:W-:Y:S01]  /*1e5b0*/  FMUL.FTZ R75, R75, UR7 ;  /* 0x000000074b4b7c20 */ /* 0x000fe20008410000 */
[-C--:B------:R-:W-:Y:S01]  /*1e5c0*/  ISETP.GE.AND P5, PT, R76, R209.reuse, PT ;  /* 0x000000d14c00720c */ /* 0x080fe20003fa6270 */
[----:B------:R3:W-:Y:S01]  /*1e5d0*/  MUFU.TANH R125, R108 ;  /* 0x0000006c007d7308 */ /* 0x0007e20000002400 */
[----:B------:R-:W-:Y:S01]  /*1e5e0*/  I2FP.F32.U32 R76, R76 ;  /* 0x0000004c004c7245 */ /* 0x000fe20000201000 */
[----:B------:R-:W-:Y:S01]  /*1e5f0*/  FMUL.FTZ R70, R70, UR7 ;  /* 0x0000000746467c20 */ /* 0x000fe20008410000 */
[----:B------:R-:W-:Y:S01]  /*1e600*/  FSEL R83, R83, -INF , !P4 ;  /* 0xff80000053537808 */ /* 0x000fe20006000000 */
[----:B------:R-:W-:Y:S01]  /*1e610*/  FMUL.FTZ R71, R71, UR7 ;  /* 0x0000000747477c20 */ /* 0x000fe20008410000 */
[----:B------:R-:W-:Y:S01]  /*1e620*/  ISETP.GE.AND P3, PT, R18, R209, PT ;  /* 0x000000d11200720c */ /* 0x000fe20003f66270 */
[C---:B------:R-:W-:Y:S01]  /*1e630*/  FFMA.FTZ R110, R76.reuse, UR5, R171 ;  /* 0x000000054c6e7c23 */ /* 0x040fe200080100ab */
[----:B------:R-:W-:Y:S01]  /*1e640*/  FFMA.FTZ R109, R76, UR5, R181 ;  /* 0x000000054c6d7c23 */ /* 0x000fe200080100b5 */
[----:B------:R4:W-:Y:S01]  /*1e650*/  MUFU.TANH R171, R78 ;  /* 0x0000004e00ab7308 */ /* 0x0009e20000002400 */
[----:B------:R-:W-:-:S02]  /*1e660*/  ISETP.GE.AND P4, PT, R18, R208, PT ;  /* 0x000000d01200720c */ /* 0x000fc40003f86270 */
[----:B------:R-:W-:Y:S02]  /*1e670*/  FSEL R85, R170, -INF , !P3 ;  /* 0xff800000aa557808 */ /* 0x000fe40005800000 */
[-C--:B------:R-:W-:Y:S01]  /*1e680*/  ISETP.GE.AND P3, PT, R113, R209.reuse, PT ;  /* 0x000000d17100720c */ /* 0x080fe20003f66270 */
[C---:B--2---:R-:W-:Y:S01]  /*1e690*/  HMMA.16816.F32 R64, R24.reuse, R12, R64 ;  /* 0x0000000c1840723c */ /* 0x044fe20000001840 */
[----:B------:R-:W-:Y:S01]  /*1e6a0*/  VIADD R12, R195, 0xfffffe69 ;  /* 0xfffffe69c30c7836 */ /* 0x000fe20000000000 */
[----:B------:R-:W-:Y:S01]  /*1e6b0*/  FSEL R110, R110, -INF , !P5 ;  /* 0xff8000006e6e7808 */ /* 0x000fe20006800000 */
[----:B---3--:R-:W-:Y:S01]  /*1e6c0*/  FFMA.FTZ R108, R17, UR5, R180 ;  /* 0x00000005116c7c23 */ /* 0x008fe200080100b4 */
[----:B------:R-:W-:Y:S01]  /*1e6d0*/  VIADD R13, R195, 0xfffffe70 ;  /* 0xfffffe70c30d7836 */ /* 0x000fe20000000000 */
[----:B------:R-:W-:Y:S01]  /*1e6e0*/  FSEL R109, R109, -INF , !P2 ;  /* 0xff8000006d6d7808 */ /* 0x000fe20005000000 */
[----:B------:R-:W2:Y:S01]  /*1e6f0*/  MUFU.TANH R130, R130 ;  /* 0x0000008200827308 */ /* 0x000ea20000002400 */
[----:B------:R-:W-:Y:S01]  /*1e700*/  ISETP.GE.AND P5, PT, R12, R209, PT ;  /* 0x000000d10c00720c */ /* 0x000fe20003fa6270 */
[----:B------:R-:W-:Y:S01]  /*1e710*/  LDSM.16.M88.4 R16, [R210+0x9000] ;  /* 0x00900000d210783b */ /* 0x000fe20000000200 */
[----:B------:R-:W-:Y:S01]  /*1e720*/  FSEL R108, R108, -INF , !P4 ;  /* 0xff8000006c6c7808 */ /* 0x000fe20006000000 */
[----:B------:R-:W-:Y:S01]  /*1e730*/  HMMA.16816.F32 R60, R24, R14, R60 ;  /* 0x0000000e183c723c */ /* 0x000fe2000000183c */
[-C--:B------:R-:W-:Y:S01]  /*1e740*/  ISETP.GE.AND P4, PT, R113, R208.reuse, PT ;  /* 0x000000d07100720c */ /* 0x080fe20003f86270 */
[----:B----4-:R-:W3:Y:S01]  /*1e750*/  LDSM.16.M88.4 R76, [R167+0x7800] ;  /* 0x00780000a74c783b */ /* 0x010ee20000000200 */
[----:B------:R-:W-:Y:S01]  /*1e760*/  I2FP.F32.U32 R113, R113 ;  /* 0x0000007100717245 */ /* 0x000fe20000201000 */
[----:B------:R4:W-:Y:S01]  /*1e770*/  MUFU.TANH R170, R72 ;  /* 0x0000004800aa7308 */ /* 0x0009e20000002400 */
[----:B------:R-:W-:-:S02]  /*1e780*/  ISETP.GE.AND P2, PT, R12, R208, PT ;  /* 0x000000d00c00720c */ /* 0x000fc40003f46270 */
[----:B------:R-:W-:Y:S01]  /*1e790*/  I2FP.F32.U32 R12, R12 ;  /* 0x0000000c000c7245 */ /* 0x000fe20000201000 */
[C---:B------:R-:W-:Y:S01]  /*1e7a0*/  FFMA.FTZ R111, R113.reuse, UR5, R176 ;  /* 0x00000005716f7c23 */ /* 0x040fe200080100b0 */
[----:B------:R-:W-:-:S03]  /*1e7b0*/  FFMA.FTZ R178, R113, UR5, R178 ;  /* 0x0000000571b27c23 */ /* 0x000fc600080100b2 */
[----:B------:R5:W-:Y:S01]  /*1e7c0*/  MUFU.TANH R176, R112 ;  /* 0x0000007000b07308 */ /* 0x000be20000002400 */
[----:B------:R-:W-:Y:S01]  /*1e7d0*/  FSEL R111, R111, -INF , !P3 ;  /* 0xff8000006f6f7808 */ /* 0x000fe20005800000 */
[----:B------:R-:W-:Y:S01]  /*1e7e0*/  FFMA.FTZ R87, R12, UR5, R172 ;  /* 0x000000050c577c23 */ /* 0x000fe200080100ac */
[----:B------:R-:W-:Y:S02]  /*1e7f0*/  FSEL R86, R178, -INF , !P4 ;  /* 0xff800000b2567808 */ /* 0x000fe40006000000 */
[C---:B------:R-:W-:Y:S02]  /*1e800*/  ISETP.GE.AND P3, PT, R13.reuse, R209, PT ;  /* 0x000000d10d00720c */ /* 0x040fe40003f66270 */
[----:B------:R-:W-:Y:S01]  /*1e810*/  ISETP.GE.AND P4, PT, R13, R208, PT ;  /* 0x000000d00d00720c */ /* 0x000fe20003f86270 */
[----:B------:R-:W-:Y:S01]  /*1e820*/  MUFU.TANH R172, R75 ;  /* 0x0000004b00ac7308 */ /* 0x000fe20000002400 */
[----:B------:R-:W-:Y:S01]  /*1e830*/  I2FP.F32.U32 R13, R13 ;  /* 0x0000000d000d7245 */ /* 0x000fe20000201000 */
[----:B----4-:R-:W-:Y:S01]  /*1e840*/  VIADD R72, R195, 0xfffffe71 ;  /* 0xfffffe71c3487836 */ /* 0x010fe20000000000 */
[----:B------:R-:W-:-:S03]  /*1e850*/  FSEL R87, R87, -INF , !P2 ;  /* 0xff80000057577808 */ /* 0x000fc60005000000 */
[C---:B------:R-:W-:Y:S01]  /*1e860*/  FFMA.FTZ R113, R13.reuse, UR5, R174 ;  /* 0x000000050d717c23 */ /* 0x040fe200080100ae */
[----:B------:R-:W-:Y:S01]  /*1e870*/  FFMA.FTZ R114, R13, UR5, R179 ;  /* 0x000000050d727c23 */ /* 0x000fe200080100b3 */
[----:B------:R-:W-:Y:S02]  /*1e880*/  VIADD R13, R195, 0xfffffe78 ;  /* 0xfffffe78c30d7836 */ /* 0x000fe40000000000 */
[----:B-----5:R-:W-:Y:S01]  /*1e890*/  FFMA.FTZ R112, R12, UR5, R177 ;  /* 0x000000050c707c23 */ /* 0x020fe200080100b1 */
[----:B------:R-:W-:Y:S01]  /*1e8a0*/  MUFU.TANH R174, R74 ;  /* 0x0000004a00ae7308 */ /* 0x000fe20000002400 */
[----:B------:R-:W-:Y:S02]  /*1e8b0*/  I2FP.F32.U32 R12, R72 ;  /* 0x00000048000c7245 */ /* 0x000fe40000201000 */
[-C--:B------:R-:W-:Y:S02]  /*1e8c0*/  ISETP.GE.AND P2, PT, R72, R208.reuse, PT ;  /* 0x000000d04800720c */ /* 0x080fe40003f46270 */
[----:B------:R-:W-:Y:S01]  /*1e8d0*/  FSEL R112, R112, -INF , !P5 ;  /* 0xff80000070707808 */ /* 0x000fe20006800000 */
[----:B------:R-:W-:Y:S01]  /*1e8e0*/  FFMA.FTZ R116, R12, UR5, R175 ;  /* 0x000000050c747c23 */ /* 0x000fe200080100af */
[-C--:B------:R-:W-:Y:S01]  /*1e8f0*/  ISETP.GE.AND P5, PT, R72, R209.reuse, PT ;  /* 0x000000d14800720c */ /* 0x080fe20003fa6270 */
[----:B------:R4:W-:Y:S01]  /*1e900*/  MUFU.TANH R177, R73 ;  /* 0x0000004900b17308 */ /* 0x0009e20000002400 */
[----:B------:R-:W-:Y:S01]  /*1e910*/  FSEL R113, R113, -INF , !P3 ;  /* 0xff80000071717808 */ /* 0x000fe20005800000 */
[----:B------:R-:W-:Y:S01]  /*1e920*/  FFMA.FTZ R173, R12, UR5, R173 ;  /* 0x000000050cad7c23 */ /* 0x000fe200080100ad */
[----:B------:R-:W-:Y:S01]  /*1e930*/  FSEL R114, R114, -INF , !P4 ;  /* 0xff80000072727808 */ /* 0x000fe20006000000 */
[----:B------:R-:W-:Y:S01]  /*1e940*/  VIADD R12, R195, 0xfffffe79 ;  /* 0xfffffe79c30c7836 */ /* 0x000fe20000000000 */
[C---:B------:R-:W-:Y:S01]  /*1e950*/  ISETP.GE.AND P3, PT, R13.reuse, R209, PT ;  /* 0x000000d10d00720c */ /* 0x040fe20003f66270 */
[----:B---3--:R-:W-:Y:S01]  /*1e960*/  HMMA.16816.F32 R64, R8, R76, R64 ;  /* 0x0000004c0840723c */ /* 0x008fe20000001840 */
[----:B------:R-:W-:Y:S01]  /*1e970*/  ISETP.GE.AND P4, PT, R13, R208, PT ;  /* 0x000000d00d00720c */ /* 0x000fe20003f86270 */
[----:B------:R-:W3:Y:S01]  /*1e980*/  MUFU.TANH R128, R128 ;  /* 0x0000008000807308 */ /* 0x000ee20000002400 */
[----:B------:R-:W-:-:S02]  /*1e990*/  I2FP.F32.U32 R13, R13 ;  /* 0x0000000d000d7245 */ /* 0x000fc40000201000 */
[----:B------:R-:W-:Y:S02]  /*1e9a0*/  FSEL R116, R116, -INF , !P5 ;  /* 0xff80000074747808 */ /* 0x000fe40006800000 */
[----:B------:R-:W-:Y:S01]  /*1e9b0*/  FSEL R77, R173, -INF , !P2 ;  /* 0xff800000ad4d7808 */ /* 0x000fe20005000000 */
[C---:B-1----:R-:W-:Y:S01]  /*1e9c0*/  FFMA.FTZ R182, R13.reuse, UR5, R182 ;  /* 0x000000050db67c23 */ /* 0x042fe200080100b6 */
[----:B--2---:R-:W-:Y:S01]  /*1e9d0*/  FFMA.FTZ R115, R13, UR5, R130 ;  /* 0x000000050d737c23 */ /* 0x004fe20008010082 */
[----:B------:R-:W1:Y:S01]  /*1e9e0*/  MUFU.TANH R129, R129 ;  /* 0x0000008100817308 */ /* 0x000e620000002400 */
[----:B----4-:R-:W2:Y:S01]  /*1e9f0*/  LDSM.16.M88.4 R72, [R165+0x8000] ;  /* 0x00800000a548783b */ /* 0x010ea20000000200 */
[C---:B------:R-:W-:Y:S01]  /*1ea00*/  VIADD R13, R195.reuse, 0xfffffe80 ;  /* 0xfffffe80c30d7836 */ /* 0x040fe20000000000 */
[C---:B------:R-:W-:Y:S01]  /*1ea10*/  ISETP.GE.AND P5, PT, R12.reuse, R209, PT ;  /* 0x000000d10c00720c */ /* 0x040fe20003fa6270 */
[----:B------:R-:W-:Y:S01]  /*1ea20*/  HMMA.16816.F32 R60, R8, R78, R60 ;  /* 0x0000004e083c723c */ /* 0x000fe2000000183c */
[----:B------:R-:W-:Y:S01]  /*1ea30*/  ISETP.GE.AND P2, PT, R12, R208, PT ;  /* 0x000000d00c00720c */ /* 0x000fe20003f46270 */
[----:B------:R-:W-:Y:S01]  /*1ea40*/  VIADD R79, R195, 0xfffffe88 ;  /* 0xfffffe88c34f7836 */ /* 0x000fe20000000000 */
[----:B------:R-:W-:Y:S01]  /*1ea50*/  I2FP.F32.U32 R12, R12 ;  /* 0x0000000c000c7245 */ /* 0x000fe20000201000 */
[----:B------:R-:W4:Y:S01]  /*1ea60*/  MUFU.TANH R131, R131 ;  /* 0x0000008300837308 */ /* 0x000f220000002400 */
[----:B------:R-:W-:Y:S01]  /*1ea70*/  I2FP.F32.U32 R14, R13 ;  /* 0x0000000d000e7245 */ /* 0x000fe20000201000 */
[----:B------:R-:W-:Y:S01]  /*1ea80*/  FMUL.FTZ R64, R64, UR7 ;  /* 0x0000000740407c20 */ /* 0x000fe20008410000 */
[----:B------:R-:W-:Y:S01]  /*1ea90*/  FSEL R76, R182, -INF , !P3 ;  /* 0xff800000b64c7808 */ /* 0x000fe20005800000 */
[C---:B---3--:R-:W-:Y:S01]  /*1eaa0*/  FFMA.FTZ R117, R12.reuse, UR5, R128 ;  /* 0x000000050c757c23 */ /* 0x048fe20008010080 */
[----:B------:R-:W-:Y:S01]  /*1eab0*/  FSEL R115, R115, -INF , !P4 ;  /* 0xff80000073737808 */ /* 0x000fe20006000000 */
[----:B------:R-:W-:Y:S01]  /*1eac0*/  VIADD R128, R195, 0xfffffe81 ;  /* 0xfffffe81c3807836 */ /* 0x000fe20000000000 */
[CC--:B------:R-:W-:Y:S01]  /*1ead0*/  ISETP.GE.AND P3, PT, R13.reuse, R209.reuse, PT ;  /* 0x000000d10d00720c */ /* 0x0c0fe20003f66270 */
[----:B------:R-:W3:Y:S01]  /*1eae0*/  MUFU.TANH R183, R183 ;  /* 0x000000b700b77308 */ /* 0x000ee20000002400 */
[-C--:B------:R-:W-:Y:S01]  /*1eaf0*/  ISETP.GE.AND P4, PT, R13, R208.reuse, PT ;  /* 0x000000d00d00720c */ /* 0x080fe20003f86270 */
[----:B-1----:R-:W-:Y:S01]  /*1eb00*/  FFMA.FTZ R118, R12, UR5, R129 ;  /* 0x000000050c767c23 */ /* 0x002fe20008010081 */
[----:B------:R-:W-:Y:S01]  /*1eb10*/  FSEL R117, R117, -INF , !P5 ;  /* 0xff80000075757808 */ /* 0x000fe20006800000 */
[----:B------:R-:W-:Y:S01]  /*1eb20*/  HMMA.16816.F32 R40, R200, R16, R40 ;  /* 0x00000010c828723c */ /* 0x000fe20000001828 */
[-C--:B------:R-:W-:Y:S01]  /*1eb30*/  ISETP.GE.AND P5, PT, R128, R209.reuse, PT ;  /* 0x000000d18000720c */ /* 0x080fe20003fa6270 */
[----:B------:R-:W-:Y:S01]  /*1eb40*/  FMUL.FTZ R17, R68, UR7 ;  /* 0x0000000744117c20 */ /* 0x000fe20008410000 */
[----:B------:R-:W-:Y:S01]  /*1eb50*/  FSEL R118, R118, -INF , !P2 ;  /* 0xff80000076767808 */ /* 0x000fe20005000000 */
[----:B------:R-:W1:Y:S01]  /*1eb60*/  MUFU.TANH R122, R122 ;  /* 0x0000007a007a7308 */ /* 0x000e620000002400 */
[----:B----4-:R-:W-:Y:S01]  /*1eb70*/  FFMA.FTZ R119, R14, UR5, R131 ;  /* 0x000000050e777c23 */ /* 0x010fe20008010083 */
[----:B------:R-:W-:Y:S01]  /*1eb80*/  ISETP.GE.AND P2, PT, R128, R208, PT ;  /* 0x000000d08000720c */ /* 0x000fe20003f46270 */
[----:B------:R-:W-:Y:S01]  /*1eb90*/  FMUL.FTZ R16, R69, UR7 ;  /* 0x0000000745107c20 */ /* 0x000fe20008410000 */
[----:B------:R-:W-:Y:S01]  /*1eba0*/  I2FP.F32.U32 R128, R128 ;  /* 0x0000008000807245 */ /* 0x000fe20000201000 */
[----:B------:R-:W-:Y:S01]  /*1ebb0*/  FMUL.FTZ R179, R60, UR7 ;  /* 0x000000073cb37c20 */ /* 0x000fe20008410000 */
[----:B------:R-:W-:Y:S01]  /*1ebc0*/  FSEL R119, R119, -INF , !P3 ;  /* 0xff80000077777808 */ /* 0x000fe20005800000 */
[----:B------:R-:W-:Y:S01]  /*1ebd0*/  FMUL.FTZ R178, R61, UR7 ;  /* 0x000000073db27c20 */ /* 0x000fe20008410000 */
[----:B------:R-:W-:Y:S01]  /*1ebe0*/  MUFU.TANH R175, R70 ;  /* 0x0000004600af7308 */ /* 0x000fe20000002400 */
[----:B---3--:R-:W-:Y:S01]  /*1ebf0*/  FFMA.FTZ R183, R14, UR5, R183 ;  /* 0x000000050eb77c23 */ /* 0x008fe200080100b7 */
[C---:B------:R-:W-:Y:S01]  /*1ec00*/  FFMA.FTZ R120, R128.reuse, UR5, R120 ;  /* 0x0000000580787c23 */ /* 0x040fe20008010078 */
[----:B------:R-:W3:Y:S01]  /*1ec10*/  LDSM.16.M88.4 R12, [R167+0x8000] ;  /* 0x00800000a70c783b */ /* 0x000ee20000000200 */
[----:B------:R-:W-:Y:S01]  /*1ec20*/  ISETP.GE.AND P3, PT, R79, R209, PT ;  /* 0x000000d14f00720c */ /* 0x000fe20003f66270 */
[----:B------:R-:W-:Y:S01]  /*1ec30*/  FFMA.FTZ R128, R128, UR5, R121 ;  /* 0x0000000580807c23 */ /* 0x000fe20008010079 */
[----:B------:R-:W-:Y:S01]  /*1ec40*/  FSEL R78, R183, -INF , !P4 ;  /* 0xff800000b74e7808 */ /* 0x000fe20006000000 */
[----:B------:R-:W-:Y:S01]  /*1ec50*/  VIADD R121, R195, 0xfffffe89 ;  /* 0xfffffe89c3797836 */ /* 0x000fe20000000000 */
[----:B------:R4:W-:Y:S01]  /*1ec60*/  MUFU.TANH R173, R71 ;  /* 0x0000004700ad7308 */ /* 0x0009e20000002400 */
[C---:B--2---:R-:W-:Y:S01]  /*1ec70*/  HMMA.16816.F32 R56, R24.reuse, R72, R56 ;  /* 0x000000481838723c */ /* 0x044fe20000001838 */
[-C--:B------:R-:W-:Y:S01]  /*1ec80*/  ISETP.GE.AND P4, PT, R79, R208.reuse, PT ;  /* 0x000000d04f00720c */ /* 0x080fe20003f86270 */
[----:B------:R-:W-:Y:S01]  /*1ec90*/  VIADD R61, R195, 0xfffffe91 ;  /* 0xfffffe91c33d7836 */ /* 0x000fe20000000000 */
[----:B------:R-:W-:Y:S01]  /*1eca0*/  I2FP.F32.U32 R79, R79 ;  /* 0x0000004f004f7245 */ /* 0x000fe20000201000 */
[----:B------:R-:W-:Y:S01]  /*1ecb0*/  FMUL.FTZ R62, R62, UR7 ;  /* 0x000000073e3e7c20 */ /* 0x000fe20008410000 */
[----:B------:R-:W-:Y:S01]  /*1ecc0*/  FSEL R120, R120, -INF , !P5 ;  /* 0xff80000078787808 */ /* 0x000fe20006800000 */
[----:B------:R-:W-:Y:S01]  /*1ecd0*/  FMUL.FTZ R180, R63, UR7 ;  /* 0x000000073fb47c20 */ /* 0x000fe20008410000 */
[----:B------:R-:W2:Y:S01]  /*1ece0*/  MUFU.TANH R185, R185 ;  /* 0x000000b900b97308 */ /* 0x000ea20000002400 */
[C---:B------:R-:W-:Y:S01]  /*1ecf0*/  FFMA.FTZ R123, R79.reuse, UR5, R123 ;  /* 0x000000054f7b7c23 */ /* 0x040fe2000801007b */
[----:B------:R-:W-:Y:S01]  /*1ed00*/  FSEL R73, R128, -INF , !P2 ;  /* 0xff80000080497808 */ /* 0x000fe20005000000 */
[----:B------:R-:W-:Y:S01]  /*1ed10*/  FFMA.FTZ R184, R79, UR5, R184 ;  /* 0x000000054fb87c23 */ /* 0x000fe200080100b8 */
[----:B------:R-:W-:Y:S01]  /*1ed20*/  ISETP.GE.AND P5, PT, R121, R209, PT ;  /* 0x000000d17900720c */ /* 0x000fe20003fa6270 */
[----:B------:R-:W-:Y:S01]  /*1ed30*/  VIADD R79, R195, 0xfffffe90 ;  /* 0xfffffe90c34f7836 */ /* 0x000fe20000000000 */
[-C--:B------:R-:W-:Y:S01]  /*1ed40*/  ISETP.GE.AND P2, PT, R121, R208.reuse, PT ;  /* 0x000000d07900720c */ /* 0x080fe20003f46270 */
[----:B------:R-:W-:Y:S01]  /*1ed50*/  HMMA.16816.F32 R52, R24, R74, R52 ;  /* 0x0000004a1834723c */ /* 0x000fe20000001834 */
[----:B------:R-:W5:Y:S01]  /*1ed60*/  MUFU.TANH R187, R187 ;  /* 0x000000bb00bb7308 */ /* 0x000f620000002400 */
[----:B----4-:R-:W4:Y:S01]  /*1ed70*/  LDSM.16.M88.4 R68, [R165+0x8800] ;  /* 0x00880000a544783b */ /* 0x010f220000000200 */
[----:B------:R-:W-:Y:S01]  /*1ed80*/  I2FP.F32.U32 R121, R121 ;  /* 0x0000007900797245 */ /* 0x000fe20000201000 */
[----:B------:R-:W-:Y:S01]  /*1ed90*/  VIADD R129, R195, 0xfffffea0 ;  /* 0xfffffea0c3817836 */ /* 0x000fe20000000000 */
[----:B------:R-:W-:Y:S01]  /*1eda0*/  FSEL R72, R123, -INF , !P3 ;  /* 0xff8000007b487808 */ /* 0x000fe20005800000 */
[----:B------:R-:W-:Y:S01]  /*1edb0*/  FMUL.FTZ R66, R66, UR7 ;  /* 0x0000000742427c20 */ /* 0x000fe20008410000 */
[----:B------:R-:W-:Y:S01]  /*1edc0*/  FSEL R74, R184, -INF , !P4 ;  /* 0xff800000b84a7808 */ /* 0x000fe20006000000 */
[----:B-1----:R-:W-:Y:S01]  /*1edd0*/  FFMA.FTZ R75, R121, UR5, R122 ;  /* 0x00000005794b7c23 */ /* 0x002fe2000801007a */
[C---:B------:R-:W-:Y:S01]  /*1ede0*/  ISETP.GE.AND P3, PT, R79.reuse, R209, PT ;  /* 0x000000d14f00720c */ /* 0x040fe20003f66270 */
[----:B------:R1:W-:Y:S01]  /*1edf0*/  MUFU.TANH R181, R62 ;  /* 0x0000003e00b57308 */ /* 0x0003e20000002400 */
[----:B------:R-:W-:Y:S01]  /*1ee00*/  I2FP.F32.U32 R60, R79 ;  /* 0x0000004f003c7245 */ /* 0x000fe20000201000 */
[----:B------:R-:W-:Y:S01]  /*1ee10*/  HMMA.16816.F32 R36, R200, R18, R36 ;  /* 0x00000012c824723c */ /* 0x000fe20000001824 */
[-C--:B------:R-:W-:Y:S01]  /*1ee20*/  ISETP.GE.AND P4, PT, R79, R208.reuse, PT ;  /* 0x000000d04f00720c */ /* 0x080fe20003f86270 */
[----:B------:R-:W-:Y:S01]  /*1ee30*/  FFMA.FTZ R79, R121, UR5, R124 ;  /* 0x00000005794f7c23 */ /* 0x000fe2000801007c */
[----:B------:R-:W-:Y:S01]  /*1ee40*/  FSEL R75, R75, -INF , !P5 ;  /* 0xff8000004b4b7808 */ /* 0x000fe20006800000 */
[C---:B--2---:R-:W-:Y:S01]  /*1ee50*/  FFMA.FTZ R121, R60.reuse, UR5, R185 ;  /* 0x000000053c797c23 */ /* 0x044fe200080100b9 */
[----:B------:R-:W-:Y:S01]  /*1ee60*/  ISETP.GE.AND P5, PT, R61, R209, PT ;  /* 0x000000d13d00720c */ /* 0x000fe20003fa6270 */
[----:B-----5:R-:W-:Y:S01]  /*1ee70*/  FFMA.FTZ R187, R60, UR5, R187 ;  /* 0x000000053cbb7c23 */ /* 0x020fe200080100bb */
[----:B------:R-:W-:Y:S01]  /*1ee80*/  FSEL R79, R79, -INF , !P2 ;  /* 0xff8000004f4f7808 */ /* 0x000fe20005000000 */
[C---:B---3--:R-:W-:Y:S01]  /*1ee90*/  HMMA.16816.F32 R56, R8.reuse, R12, R56 ;  /* 0x0000000c0838723c */ /* 0x048fe20000001838 */
[----:B------:R-:W-:Y:S01]  /*1eea0*/  ISETP.GE.AND P2, PT, R61, R208, PT ;  /* 0x000000d03d00720c */ /* 0x000fe20003f46270 */
[----:B------:R-:W2:Y:S01]  /*1eeb0*/  MUFU.TANH R186, R186 ;  /* 0x000000ba00ba7308 */ /* 0x000ea20000002400 */
[----:B------:R-:W-:Y:S01]  /*1eec0*/  I2FP.F32.U32 R12, R61 ;  /* 0x0000003d000c7245 */ /* 0x000fe20000201000 */
[----:B------:R-:W-:Y:S01]  /*1eed0*/  VIADD R13, R195, 0xfffffe98 ;  /* 0xfffffe98c30d7836 */ /* 0x000fe20000000000 */
[----:B------:R-:W-:Y:S01]  /*1eee0*/  FSEL R121, R121, -INF , !P3 ;  /* 0xff80000079797808 */ /* 0x000fe20005800000 */
[----:B------:R-:W-:Y:S01]  /*1eef0*/  VIADD R19, R195, 0xfffffea1 ;  /* 0xfffffea1c3137836 */ /* 0x000fe20000000000 */
[----:B-1----:R-:W1:Y:S01]  /*1ef00*/  LDSM.16.M88.4 R60, [R167+0x8800] ;  /* 0x00880000a73c783b */ /* 0x002e620000000200 */
[----:B------:R-:W-:Y:S01]  /*1ef10*/  HMMA.16816.F32 R52, R8, R14, R52 ;  /* 0x0000000e0834723c */ /* 0x000fe20000001834 */
[----:B------:R-:W-:Y:S01]  /*1ef20*/  ISETP.GE.AND P3, PT, R13, R209, PT ;  /* 0x000000d10d00720c */ /* 0x000fe20003f66270 */
[----:B------:R-:W3:Y:S01]  /*1ef30*/  MUFU.TANH R126, R126 ;  /* 0x0000007e007e7308 */ /* 0x000ee20000002400 */
[----:B------:R-:W-:Y:S01]  /*1ef40*/  I2FP.F32.U32 R18, R19 ;  /* 0x0000001300127245 */ /* 0x000fe20000201000 */
[----:B------:R-:W-:Y:S01]  /*1ef50*/  FMUL.FTZ R65, R65, UR7 ;  /* 0x0000000741417c20 */ /* 0x000fe20008410000 */
[----:B------:R-:W-:-:S03]  /*1ef60*/  FMUL.FTZ R67, R67, UR7 ;  /* 0x0000000743437c20 */ /* 0x000fc60008410000 */
[C---:B------:R-:W-:Y:S01]  /*1ef70*/  FFMA.FTZ R130, R18.reuse, UR5, R177 ;  /* 0x0000000512827c23 */ /* 0x040fe200080100b1 */
[----:B------:R-:W-:Y:S01]  /*1ef80*/  FFMA.FTZ R172, R18, UR5, R172 ;  /* 0x0000000512ac7c23 */ /* 0x000fe200080100ac */
[----:B------:R-:W5:Y:S01]  /*1ef90*/  MUFU.TANH R17, R17 ;  /* 0x0000001100117308 */ /* 0x000f620000002400 */
[----:B--2---:R-:W-:Y:S01]  /*1efa0*/  FFMA.FTZ R122, R12, UR5, R186 ;  /* 0x000000050c7a7c23 */ /* 0x004fe200080100ba */
[----:B------:R-:W-:Y:S01]  /*1efb0*/  FMUL.FTZ R128, R58, UR7 ;  /* 0x000000073a807c20 */ /* 0x000fe20008410000 */
[----:B------:R-:W-:Y:S01]  /*1efc0*/  FMUL.FTZ R58, R59, UR7 ;  /* 0x000000073b3a7c20 */ /* 0x000fe20008410000 */
[C---:B----4-:R-:W-:Y:S01]  /*1efd0*/  HMMA.16816.F32 R48, R24.reuse, R68, R48 ;  /* 0x000000441830723c */ /* 0x050fe20000001830 */
[----:B------:R-:W-:Y:S01]  /*1efe0*/  FSEL R68, R187, -INF , !P4 ;  /* 0xff800000bb447808 */ /* 0x000fe20006000000 */
[----:B------:R-:W-:Y:S01]  /*1eff0*/  FFMA.FTZ R69, R12, UR5, R125 ;  /* 0x000000050c457c23 */ /* 0x000fe2000801007d */
[-C--:B------:R-:W-:Y:S01]  /*1f000*/  ISETP.GE.AND P4, PT, R13, R208.reuse, PT ;  /* 0x000000d00d00720c */ /* 0x080fe20003f86270 */
[----:B------:R-:W-:Y:S01]  /*1f010*/  VIADD R125, R195, 0xfffffe99 ;  /* 0xfffffe99c37d7836 */ /* 0x000fe20000000000 */
[----:B------:R-:W-:Y:S01]  /*1f020*/  I2FP.F32.U32 R13, R13 ;  /* 0x0000000d000d7245 */ /* 0x000fe20000201000 */
[----:B------:R-:W2:Y:S01]  /*1f030*/  MUFU.TANH R16, R16 ;  /* 0x0000001000107308 */ /* 0x000ea20000002400 */
[----:B------:R-:W-:Y:S01]  /*1f040*/  FSEL R122, R122, -INF , !P5 ;  /* 0xff8000007a7a7808 */ /* 0x000fe20006800000 */
[----:B------:R-:W-:Y:S01]  /*1f050*/  HMMA.16816.F32 R44, R24, R70, R44 ;  /* 0x00000046182c723c */ /* 0x000fe2000000182c */
[----:B------:R-:W-:Y:S01]  /*1f060*/  FSEL R69, R69, -INF , !P2 ;  /* 0xff80000045457808 */ /* 0x000fe20005000000 */
[----:B---3--:R-:W-:Y:S01]  /*1f070*/  FFMA.FTZ R123, R13, UR5, R126 ;  /* 0x000000050d7b7c23 */ /* 0x008fe2000801007e */
[----:B------:R-:W-:Y:S01]  /*1f080*/  ISETP.GE.AND P5, PT, R125, R209, PT ;  /* 0x000000d17d00720c */ /* 0x000fe20003fa6270 */
[----:B------:R-:W-:Y:S01]  /*1f090*/  FFMA.FTZ R124, R13, UR5, R171 ;  /* 0x000000050d7c7c23 */ /* 0x000fe200080100ab */
[-C--:B------:R-:W-:Y:S01]  /*1f0a0*/  ISETP.GE.AND P2, PT, R125, R208.reuse, PT ;  /* 0x000000d07d00720c */ /* 0x080fe20003f46270 */
[----:B------:R-:W3:Y:S01]  /*1f0b0*/  LDSM.16.M88.4 R12, [R165+0x9000] ;  /* 0x00900000a50c783b */ /* 0x000ee20000000200 */
[----:B------:R-:W-:Y:S01]  /*1f0c0*/  I2FP.F32.U32 R125, R125 ;  /* 0x0000007d007d7245 */ /* 0x000fe20000201000 */
[----:B------:R4:W-:Y:S01]  /*1f0d0*/  MUFU.TANH R59, R128 ;  /* 0x00000080003b7308 */ /* 0x0009e20000002400 */
[----:B------:R-:W-:Y:S01]  /*1f0e0*/  FSEL R123, R123, -INF , !P3 ;  /* 0xff8000007b7b7808 */ /* 0x000fe20005800000 */
[----:B------:R-:W-:Y:S01]  /*1f0f0*/  FMUL.FTZ R56, R56, UR7 ;  /* 0x0000000738387c20 */ /* 0x000fe20008410000 */
[----:B------:R-:W-:Y:S01]  /*1f100*/  FSEL R124, R124, -INF , !P4 ;  /* 0xff8000007c7c7808 */ /* 0x000fe20006000000 */
[----:B------:R-:W-:Y:S01]  /*1f110*/  FFMA.FTZ R126, R125, UR5, R127 ;  /* 0x000000057d7e7c23 */ /* 0x000fe2000801007f */
[----:B------:R-:W-:Y:S01]  /*1f120*/  ISETP.GE.AND P3, PT, R129, R209, PT ;  /* 0x000000d18100720c */ /* 0x000fe20003f66270 */
[----:B------:R-:W-:Y:S01]  /*1f130*/  FFMA.FTZ R125, R125, UR5, R176 ;  /* 0x000000057d7d7c23 */ /* 0x000fe200080100b0 */
[----:B------:R-:W-:Y:S01]  /*1f140*/  ISETP.GE.AND P4, PT, R129, R208, PT ;  /* 0x000000d08100720c */ /* 0x000fe20003f86270 */
[----:B------:R-:W2:Y:S01]  /*1f150*/  MUFU.TANH R64, R64 ;  /* 0x0000004000407308 */ /* 0x000ea20000002400 */
[----:B------:R-:W-:Y:S01]  /*1f160*/  I2FP.F32.U32 R129, R129 ;  /* 0x0000008100817245 */ /* 0x000fe20000201000 */
[----:B-1----:R-:W-:Y:S01]  /*1f170*/  HMMA.16816.F32 R48, R8, R60, R48 ;  /* 0x0000003c0830723c */ /* 0x002fe20000001830 */
[----:B------:R-:W-:Y:S01]  /*1f180*/  FSEL R126, R126, -INF , !P5 ;  /* 0xff8000007e7e7808 */ /* 0x000fe20006800000 */
[----:B------:R-:W-:Y:S01]  /*1f190*/  VIADD R60, R195, 0xfffffea9 ;  /* 0xfffffea9c33c7836 */ /* 0x000fe20000000000 */
[----:B------:R-:W-:Y:S01]  /*1f1a0*/  FSEL R125, R125, -INF , !P2 ;  /* 0xff8000007d7d7808 */ /* 0x000fe20005000000 */
[----:B------:R-:W-:Y:S01]  /*1f1b0*/  FFMA.FTZ R127, R129, UR5, R170 ;  /* 0x00000005817f7c23 */ /* 0x000fe200080100aa */
[----:B------:R-:W-:Y:S01]  /*1f1c0*/  ISETP.GE.AND P5, PT, R19, R209, PT ;  /* 0x000000d11300720c */ /* 0x000fe20003fa6270 */
[----:B------:R-:W-:-:S02]  /*1f1d0*/  VIADD R170, R195, 0xfffffea8 ;  /* 0xfffffea8c3aa7836 */ /* 0x000fc40000000000 */
[----:B----4-:R-:W-:Y:S01]  /*1f1e0*/  FFMA.FTZ R128, R129, UR5, R174 ;  /* 0x0000000581807c23 */ /* 0x010fe200080100ae */
[-C--:B------:R-:W-:Y:S01]  /*1f1f0*/  ISETP.GE.AND P2, PT, R19, R208.reuse, PT ;  /* 0x000000d01300720c */ /* 0x080fe20003f46270 */
[----:B------:R-:W1:Y:S01]  /*1f200*/  MUFU.TANH R66, R66 ;  /* 0x0000004200427308 */ /* 0x000e620000002400 */
[----:B------:R-:W-:Y:S01]  /*1f210*/  FSEL R127, R127, -INF , !P3 ;  /* 0xff8000007f7f7808 */ /* 0x000fe20005800000 */
[----:B------:R-:W-:Y:S01]  /*1f220*/  FMUL.FTZ R61, R55, UR7 ;  /* 0x00000007373d7c20 */ /* 0x000fe20008410000 */
[----:B------:R-:W-:Y:S01]  /*1f230*/  FSEL R128, R128, -INF , !P4 ;  /* 0xff80000080807808 */ /* 0x000fe20006000000 */
[----:B------:R-:W-:Y:S01]  /*1f240*/  VIADD R55, R195, 0xfffffeb0 ;  /* 0xfffffeb0c3377836 */ /* 0x000fe20000000000 */
[----:B------:R-:W-:Y:S01]  /*1f250*/  FSEL R130, R130, -INF , !P5 ;  /* 0xff80000082827808 */ /* 0x000fe20006800000 */
[----:B------:R-:W-:Y:S01]  /*1f260*/  HMMA.16816.F32 R44, R8, R62, R44 ;  /* 0x0000003e082c723c */ /* 0x000fe2000000182c */
[----:B------:R-:W-:Y:S01]  /*1f270*/  FSEL R71, R172, -INF , !P2 ;  /* 0xff800000ac477808 */ /* 0x000fe20005000000 */
[----:B------:R-:W-:Y:S01]  /*1f280*/  MUFU.TANH R65, R65 ;  /* 0x0000004100417308 */ /* 0x000fe20000002400 */
[CC--:B------:R-:W-:Y:S01]  /*1f290*/  ISETP.GE.AND P3, PT, R170.reuse, R209.reuse, PT ;  /* 0x000000d1aa00720c */ /* 0x0c0fe20003f66270 */
[----:B------:R-:W-:Y:S01]  /*1f2a0*/  FMUL.FTZ R57, R57, UR7 ;  /* 0x0000000739397c20 */ /* 0x000fe20008410000 */
[-C--:B------:R-:W-:Y:S01]  /*1f2b0*/  ISETP.GE.AND P4, PT, R170, R208.reuse, PT ;  /* 0x000000d0aa00720c */ /* 0x080fe20003f86270 */
[----:B------:R-:W-:Y:S01]  /*1f2c0*/  FMUL.FTZ R52, R52, UR7 ;  /* 0x0000000734347c20 */ /* 0x000fe20008410000 */
[-C--:B------:R-:W-:Y:S01]  /*1f2d0*/  ISETP.GE.AND P5, PT, R60, R209.reuse, PT ;  /* 0x000000d13c00720c */ /* 0x080fe20003fa6270 */
[----:B------:R-:W-:Y:S01]  /*1f2e0*/  FMUL.FTZ R54, R54, UR7 ;  /* 0x0000000736367c20 */ /* 0x000fe20008410000 */
[----:B------:R-:W-:Y:S01]  /*1f2f0*/  ISETP.GE.AND P2, PT, R60, R208, PT ;  /* 0x000000d03c00720c */ /* 0x000fe20003f46270 */
[----:B------:R-:W-:Y:S01]  /*1f300*/  MUFU.TANH R67, R67 ;  /* 0x0000004300437308 */ /* 0x000fe20000002400 */
[----:B------:R-:W-:Y:S01]  /*1f310*/  I2FP.F32.U32 R170, R170 ;  /* 0x000000aa00aa7245 */ /* 0x000fe20000201000 */
[----:B------:R-:W-:Y:S01]  /*1f320*/  FMUL.FTZ R53, R53, UR7 ;  /* 0x0000000735357c20 */ /* 0x000fe20008410000 */
[----:B------:R-:W-:Y:S01]  /*1f330*/  I2FP.F32.U32 R60, R60 ;  /* 0x0000003c003c7245 */ /* 0x000fe20000201000 */
[C---:B---3--:R-:W-:Y:S01]  /*1f340*/  HMMA.16816.F32 R40, R24.reuse, R12, R40 ;  /* 0x0000000c1828723c */ /* 0x048fe20000001828 */
[----:B------:R-:W-:Y:S01]  /*1f350*/  FMUL.FTZ R13, R48, UR7 ;  /* 0x00000007300d7c20 */ /* 0x000fe20008410000 */
[C---:B-----5:R-:W-:Y:S01]  /*1f360*/  FFMA.FTZ R17, R170.reuse, UR5, R17 ;  /* 0x00000005aa117c23 */ /* 0x060fe20008010011 */
[----:B------:R-:W-:Y:S01]  /*1f370*/  FFMA.FTZ R129, R170, UR5, R175 ;  /* 0x00000005aa817c23 */ /* 0x000fe200080100af */
[C---:B--2---:R-:W-:Y:S01]  /*1f380*/  FFMA.FTZ R16, R60.reuse, UR5, R16 ;  /* 0x000000053c107c23 */ /* 0x044fe20008010010 */
[----:B------:R-:W-:Y:S01]  /*1f390*/  MUFU.TANH R178, R178 ;  /* 0x000000b200b27308 */ /* 0x000fe20000002400 */
[----:B------:R-:W-:Y:S01]  /*1f3a0*/  FFMA.FTZ R170, R60, UR5, R173 ;  /* 0x000000053caa7c23 */ /* 0x000fe200080100ad */
[----:B------:R-:W-:Y:S01]  /*1f3b0*/  FSEL R70, R17, -INF , !P3 ;  /* 0xff80000011467808 */ /* 0x000fe20005800000 */
[----:B------:R-:W-:Y:S01]  /*1f3c0*/  VIADD R48, R195, 0xfffffeb1 ;  /* 0xfffffeb1c3307836 */ /* 0x000fe20000000000 */
[----:B------:R-:W-:Y:S01]  /*1f3d0*/  FSEL R131, R16, -INF , !P5 ;  /* 0xff80000010837808 */ /* 0x000fe20006800000 */
[----:B------:R-:W-:Y:S01]  /*1f3e0*/  HMMA.16816.F32 R36, R24, R14, R36 ;  /* 0x0000000e1824723c */ /* 0x000fe20000001824 */
[----:B------:R2:W3:Y:S01]  /*1f3f0*/  LDSM.16.M88.4 R16, [R167+0x9000] ;  /* 0x00900000a710783b */ /* 0x0004e20000000200 */
[----:B------:R-:W-:Y:S01]  /*1f400*/  FSEL R129, R129, -INF , !P4 ;  /* 0xff80000081817808 */ /* 0x000fe20006000000 */
[----:B------:R-:W-:Y:S01]  /*1f410*/  MUFU.TANH R180, R180 ;  /* 0x000000b400b47308 */ /* 0x000fe20000002400 */
[C---:B------:R-:W-:Y:S01]  /*1f420*/  ISETP.GE.AND P3, PT, R55.reuse, R209, PT ;  /* 0x000000d13700720c */ /* 0x040fe20003f66270 */
[----:B------:R-:W-:Y:S01]  /*1f430*/  FMUL.FTZ R20, R44, UR7 ;  /* 0x000000072c147c20 */ /* 0x000fe20008410000 */
[-C--:B------:R-:W-:Y:S01]  /*1f440*/  ISETP.GE.AND P4, PT, R55, R208.reuse, PT ;  /* 0x000000d03700720c */ /* 0x080fe20003f86270 */
[----:B------:R-:W-:Y:S01]  /*1f450*/  VIADD R44, R195, 0xfffffec0 ;  /* 0xfffffec0c32c7836 */ /* 0x000fe20000000000 */
[----:B------:R-:W-:Y:S01]  /*1f460*/  I2FP.F32.U32 R55, R55 ;  /* 0x0000003700377245 */ /* 0x000fe20000201000 */
[----:B------:R-:W-:Y:S01]  /*1f470*/  FMUL.FTZ R49, R49, UR7 ;  /* 0x0000000731317c20 */ /* 0x000fe20008410000 */
[----:B------:R-:W-:Y:S01]  /*1f480*/  FSEL R170, R170, -INF , !P2 ;  /* 0xff800000aaaa7808 */ /* 0x000fe20005000000 */
[----:B------:R-:W4:Y:S01]  /*1f490*/  MUFU.TANH R179, R179 ;  /* 0x000000b300b37308 */ /* 0x000f220000002400 */
[CC--:B------:R-:W-:Y:S01]  /*1f4a0*/  ISETP.GE.AND P5, PT, R48.reuse, R209.reuse, PT ;  /* 0x000000d13000720c */ /* 0x0c0fe20003fa6270 */
[C---:B------:R-:W-:Y:S01]  /*1f4b0*/  FFMA.FTZ R64, R55.reuse, UR5, R64 ;  /* 0x0000000537407c23 */ /* 0x040fe20008010040 */
[----:B-1----:R-:W-:Y:S01]  /*1f4c0*/  FFMA.FTZ R66, R55, UR5, R66 ;  /* 0x0000000537427c23 */ /* 0x002fe20008010042 */
[----:B------:R-:W-:Y:S01]  /*1f4d0*/  FMUL.FTZ R55, R51, UR7 ;  /* 0x0000000733377c20 */ /* 0x000fe20008410000 */
[----:B------:R-:W-:Y:S01]  /*1f4e0*/  VIADD R51, R195, 0xfffffeb8 ;  /* 0xfffffeb8c3337836 */ /* 0x000fe20000000000 */
[-C--:B------:R-:W-:Y:S01]  /*1f4f0*/  ISETP.GE.AND P2, PT, R48, R208.reuse, PT ;  /* 0x000000d03000720c */ /* 0x080fe20003f46270 */
[----:B------:R-:W-:Y:S01]  /*1f500*/  FMUL.FTZ R50, R50, UR7 ;  /* 0x0000000732327c20 */ /* 0x000fe20008410000 */
[----:B------:R-:W-:Y:S01]  /*1f510*/  FSEL R165, R64, -INF , !P3 ;  /* 0xff80000040a57808 */ /* 0x000fe20005800000 */
[----:B------:R-:W1:Y:S01]  /*1f520*/  MUFU.TANH R56, R56 ;  /* 0x0000003800387308 */ /* 0x000e620000002400 */
[----:B------:R-:W-:Y:S01]  /*1f530*/  ISETP.GE.AND P3, PT, R51, R209, PT ;  /* 0x000000d13300720c */ /* 0x000fe20003f66270 */
[----:B------:R-:W-:Y:S01]  /*1f540*/  VIADD R24, R195, 0xfffffec8 ;  /* 0xfffffec8c3187836 */ /* 0x000fe20000000000 */
[----:B------:R-:W-:Y:S01]  /*1f550*/  I2FP.F32.U32 R60, R51 ;  /* 0x00000033003c7245 */ /* 0x000fe20000201000 */
[----:B------:R-:W-:Y:S01]  /*1f560*/  FMUL.FTZ R14, R47, UR7 ;  /* 0x000000072f0e7c20 */ /* 0x000fe20008410000 */
[----:B--2---:R-:W-:Y:S01]  /*1f570*/  FSEL R167, R66, -INF , !P4 ;  /* 0xff80000042a77808 */ /* 0x004fe20006000000 */
[----:B------:R-:W-:Y:S01]  /*1f580*/  FMUL.FTZ R45, R45, UR7 ;  /* 0x000000072d2d7c20 */ /* 0x000fe20008410000 */
[----:B------:R-:W-:Y:S01]  /*1f590*/  ISETP.GE.AND P4, PT, R51, R208, PT ;  /* 0x000000d03300720c */ /* 0x000fe20003f86270 */
[----:B------:R-:W-:Y:S01]  /*1f5a0*/  VIADD R51, R195, 0xfffffeb9 ;  /* 0xfffffeb9c3337836 */ /* 0x000fe20000000000 */
[----:B------:R-:W-:Y:S01]  /*1f5b0*/  I2FP.F32.U32 R48, R48 ;  /* 0x0000003000307245 */ /* 0x000fe20000201000 */
[----:B------:R-:W2:Y:S01]  /*1f5c0*/  MUFU.TANH R57, R57 ;  /* 0x0000003900397308 */ /* 0x000ea20000002400 */
[C---:B----4-:R-:W-:Y:S01]  /*1f5d0*/  FFMA.FTZ R171, R60.reuse, UR5, R179 ;  /* 0x000000053cab7c23 */ /* 0x050fe200080100b3 */
[----:B------:R-:W-:Y:S01]  /*1f5e0*/  FFMA.FTZ R173, R60, UR5, R181 ;  /* 0x000000053cad7c23 */ /* 0x000fe200080100b5 */
[----:B------:R-:W-:Y:S01]  /*1f5f0*/  I2FP.F32.U32 R21, R51 ;  /* 0x0000003300157245 */ /* 0x000fe20000201000 */
[C---:B------:R-:W-:Y:S01]  /*1f600*/  FFMA.FTZ R65, R48.reuse, UR5, R65 ;  /* 0x0000000530417c23 */ /* 0x040fe20008010041 */
[----:B------:R-:W-:Y:S01]  /*1f610*/  FFMA.FTZ R67, R48, UR5, R67 ;  /* 0x0000000530437c23 */ /* 0x000fe20008010043 */
[----:B------:R-:W-:Y:S01]  /*1f620*/  FSEL R171, R171, -INF , !P3 ;  /* 0xff800000abab7808 */ /* 0x000fe20005800000 */
[----:B------:R-:W-:Y:S01]  /*1f630*/  FMUL.FTZ R46, R46, UR7 ;  /* 0x000000072e2e7c20 */ /* 0x000fe20008410000 */
[----:B------:R-:W4:Y:S01]  /*1f640*/  MUFU.TANH R58, R58 ;  /* 0x0000003a003a7308 */ /* 0x000f220000002400 */
[----:B------:R-:W-:Y:S01]  /*1f650*/  FFMA.FTZ R176, R21, UR5, R178 ;  /* 0x0000000515b07c23 */ /* 0x000fe200080100b2 */
[----:B------:R-:W-:Y:S01]  /*1f660*/  FSEL R172, R65, -INF , !P5 ;  /* 0xff80000041ac7808 */ /* 0x000fe20006800000 */
[----:B------:R-:W-:Y:S01]  /*1f670*/  FFMA.FTZ R178, R21, UR5, R180 ;  /* 0x0000000515b27c23 */ /* 0x000fe200080100b4 */
[----:B------:R-:W-:Y:S01]  /*1f680*/  FSEL R174, R67, -INF , !P2 ;  /* 0xff80000043ae7808 */ /* 0x000fe20005000000 */
[----:B------:R-:W-:Y:S01]  /*1f690*/  VIADD R21, R195, 0xfffffec1 ;  /* 0xfffffec1c3157836 */ /* 0x000fe20000000000 */
[C---:B------:R-:W-:Y:S01]  /*1f6a0*/  ISETP.GE.AND P5, PT, R51.reuse, R209, PT ;  /* 0x000000d13300720c */ /* 0x040fe20003fa6270 */
[----:B---3--:R-:W-:Y:S01]  /*1f6b0*/  HMMA.16816.F32 R40, R8, R16, R40 ;  /* 0x000000100828723c */ /* 0x008fe20000001828 */
[----:B------:R-:W3:Y:S01]  /*1f6c0*/  MUFU.TANH R52, R52 ;  /* 0x0000003400347308 */ /* 0x000ee20000002400 */
[----:B------:R-:W-:Y:S01]  /*1f6d0*/  ISETP.GE.AND P2, PT, R51, R208, PT ;  /* 0x000000d03300720c */ /* 0x000fe20003f46270 */
[----:B------:R-:W-:-:S04]  /*1f6e0*/  DEPBAR.LE SB0, 0x0 ;  /* 0x000080000000791a */ /* 0x000fc80000000000 */
[----:B------:R-:W-:Y:S01]  /*1f6f0*/  FSEL R176, R176, -INF , !P5 ;  /* 0xff800000b0b07808 */ /* 0x000fe20006800000 */
[----:B------:R-:W-:Y:S01]  /*1f700*/  HMMA.16816.F32 R36, R8, R18, R36 ;  /* 0x000000120824723c */ /* 0x000fe20000001824 */
[----:B------:R-:W5:Y:S01]  /*1f710*/  MUFU.TANH R54, R54 ;  /* 0x0000003600367308 */ /* 0x000f620000002400 */
[----:B------:R-:W-:Y:S01]  /*1f720*/  FSEL R178, R178, -INF , !P2 ;  /* 0xff800000b2b27808 */ /* 0x000fe20005000000 */
[----:B------:R-:W-:Y:S01]  /*1f730*/  VIADD R10, R195, 0xfffffed9 ;  /* 0xfffffed9c30a7836 */ /* 0x000fe20000000000 */
[----:B------:R-:W-:Y:S02]  /*1f740*/  I2FP.F32.U32 R17, R44 ;  /* 0x0000002c00117245 */ /* 0x000fe40000201000 */
[C---:B------:R-:W-:Y:S02]  /*1f750*/  ISETP.GE.AND P5, PT, R21.reuse, R209, PT ;  /* 0x000000d11500720c */ /* 0x040fe40003fa6270 */
[-C--:B------:R-:W-:Y:S01]  /*1f760*/  ISETP.GE.AND P2, PT, R21, R208.reuse, PT ;  /* 0x000000d01500720c */ /* 0x080fe20003f46270 */
[----:B------:R-:W5:Y:S01]  /*1f770*/  MUFU.TANH R53, R53 ;  /* 0x0000003500357308 */ /* 0x000f620000002400 */
[----:B------:R-:W-:Y:S01]  /*1f780*/  I2FP.F32.U32 R21, R21 ;  /* 0x0000001500157245 */ /* 0x000fe20000201000 */
[----:B-1----:R-:W-:Y:S01]  /*1f790*/  FFMA.FTZ R56, R17, UR5, R56 ;  /* 0x0000000511387c23 */ /* 0x002fe20008010038 */
[----:B------:R-:W-:Y:S01]  /*1f7a0*/  FSEL R173, R173, -INF , !P4 ;  /* 0xff800000adad7808 */ /* 0x000fe20006000000 */
[----:B------:R-:W-:Y:S01]  /*1f7b0*/  FFMA.FTZ R59, R17, UR5, R59 ;  /* 0x00000005113b7c23 */ /* 0x000fe2000801003b */
[CC--:B------:R-:W-:Y:S01]  /*1f7c0*/  ISETP.GE.AND P3, PT, R44.reuse, R209.reuse, PT ;  /* 0x000000d12c00720c */ /* 0x0c0fe20003f66270 */
[C---:B--2---:R-:W-:Y:S01]  /*1f7d0*/  FFMA.FTZ R57, R21.reuse, UR5, R57 ;  /* 0x0000000515397c23 */ /* 0x044fe20008010039 */
[----:B------:R-:W-:Y:S01]  /*1f7e0*/  ISETP.GE.AND P4, PT, R44, R208, PT ;  /* 0x000000d02c00720c */ /* 0x000fe20003f86270 */
[----:B------:R-:W1:Y:S01]  /*1f7f0*/  MUFU.TANH R12, R61 ;  /* 0x0000003d000c7308 */ /* 0x000e620000002400 */
[----:B----4-:R-:W-:Y:S01]  /*1f800*/  FFMA.FTZ R58, R21, UR5, R58 ;  /* 0x00000005153a7c23 */ /* 0x010fe2000801003a */
[----:B------:R-:W-:Y:S01]  /*1f810*/  I2FP.F32.U32 R25, R24 ;  /* 0x0000001800197245 */ /* 0x000fe20000201000 */
[----:B------:R-:W-:Y:S01]  /*1f820*/  VIADD R21, R195, 0xfffffec9 ;  /* 0xfffffec9c3157836 */ /* 0x000fe20000000000 */
[----:B------:R-:W-:Y:S01]  /*1f830*/  FSEL R175, R56, -INF , !P3 ;  /* 0xff80000038af7808 */ /* 0x000fe20005800000 */
[----:B------:R-:W-:Y:S01]  /*1f840*/  FMUL.FTZ R17, R40, UR7 ;  /* 0x0000000728117c20 */ /* 0x000fe20008410000 */
[----:B------:R-:W-:Y:S01]  /*1f850*/  FSEL R168, R59, -INF , !P4 ;  /* 0xff8000003ba87808 */ /* 0x000fe20006000000 */
[C---:B---3--:R-:W-:Y:S01]  /*1f860*/  FFMA.FTZ R52, R25.reuse, UR5, R52 ;  /* 0x0000000519347c23 */ /* 0x048fe20008010034 */
[----:B------:R-:W2:Y:S01]  /*1f870*/  MUFU.TANH R13, R13 ;  /* 0x0000000d000d7308 */ /* 0x000ea20000002400 */
[CC--:B------:R-:W-:Y:S01]  /*1f880*/  ISETP.GE.AND P3, PT, R24.reuse, R209.reuse, PT ;  /* 0x000000d11800720c */ /* 0x0c0fe20003f66270 */
[----:B-----5:R-:W-:Y:S01]  /*1f890*/  FFMA.FTZ R54, R25, UR5, R54 ;  /* 0x0000000519367c23 */ /* 0x020fe20008010036 */
[----:B------:R-:W-:Y:S01]  /*1f8a0*/  FSEL R180, R57, -INF , !P5 ;  /* 0xff80000039b47808 */ /* 0x000fe20006800000 */
[----:B------:R-:W-:Y:S01]  /*1f8b0*/  VIADD R25, R195, 0xfffffed1 ;  /* 0xfffffed1c3197836 */ /* 0x000fe20000000000 */
[-C--:B------:R-:W-:Y:S01]  /*1f8c0*/  ISETP.GE.AND P4, PT, R24, R208.reuse, PT ;  /* 0x000000d01800720c */ /* 0x080fe20003f86270 */
[----:B------:R-:W-:Y:S01]  /*1f8d0*/  FMUL.FTZ R19, R42, UR7 ;  /* 0x000000072a137c20 */ /* 0x000fe20008410000 */
[----:B------:R-:W-:Y:S01]  /*1f8e0*/  FSEL R169, R58, -INF , !P2 ;  /* 0xff8000003aa97808 */ /* 0x000fe20005000000 */
[----:B------:R-:W-:Y:S01]  /*1f8f0*/  MUFU.TANH R49, R49 ;  /* 0x0000003100317308 */ /* 0x000fe20000002400 */
[----:B------:R-:W-:Y:S01]  /*1f900*/  ISETP.GE.AND P5, PT, R21, R209, PT ;  /* 0x000000d11500720c */ /* 0x000fe20003fa6270 */
[----:B------:R-:W-:Y:S01]  /*1f910*/  FMUL.FTZ R43, R43, UR7 ;  /* 0x000000072b2b7c20 */ /* 0x000fe20008410000 */
[-C--:B------:R-:W-:Y:S01]  /*1f920*/  ISETP.GE.AND P2, PT, R21, R208.reuse, PT ;  /* 0x000000d01500720c */ /* 0x080fe20003f46270 */
[----:B------:R-:W-:Y:S01]  /*1f930*/  FMUL.FTZ R9, R38, UR7 ;  /* 0x0000000726097c20 */ /* 0x000fe20008410000 */
[----:B------:R-:W-:Y:S01]  /*1f940*/  I2FP.F32.U32 R24, R21 ;  /* 0x0000001500187245 */ /* 0x000fe20000201000 */
[----:B------:R-:W-:Y:S01]  /*1f950*/  VIADD R21, R195, 0xfffffed0 ;  /* 0xfffffed0c3157836 */ /* 0x000fe20000000000 */
[----:B------:R-:W-:Y:S01]  /*1f960*/  FSEL R177, R52, -INF , !P3 ;  /* 0xff80000034b17808 */ /* 0x000fe20005800000 */
[----:B------:R-:W3:Y:S01]  /*1f970*/  MUFU.TANH R50, R50 ;  /* 0x0000003200327308 */ /* 0x000ee20000002400 */
[----:B------:R-:W-:Y:S01]  /*1f980*/  FSEL R182, R54, -INF , !P4 ;  /* 0xff80000036b67808 */ /* 0x000fe20006000000 */
[C---:B------:R-:W-:Y:S01]  /*1f990*/  FFMA.FTZ R53, R24.reuse, UR5, R53 ;  /* 0x0000000518357c23 */ /* 0x040fe20008010035 */
[----:B-1----:R-:W-:Y:S01]  /*1f9a0*/  FFMA.FTZ R179, R24, UR5, R12 ;  /* 0x0000000518b37c23 */ /* 0x002fe2000801000c */
[----:B------:R-:W-:Y:S01]  /*1f9b0*/  I2FP.F32.U32 R24, R21 ;  /* 0x0000001500187245 */ /* 0x000fe20000201000 */
[----:B------:R-:W-:Y:S01]  /*1f9c0*/  FMUL.FTZ R41, R41, UR7 ;  /* 0x0000000729297c20 */ /* 0x000fe20008410000 */
[C---:B------:R-:W-:Y:S01]  /*1f9d0*/  ISETP.GE.AND P3, PT, R21.reuse, R209, PT ;  /* 0x000000d11500720c */ /* 0x040fe20003f66270 */
[----:B------:R-:W-:Y:S01]  /*1f9e0*/  FMUL.FTZ R36, R36, UR7 ;  /* 0x0000000724247c20 */ /* 0x000fe20008410000 */
[----:B------:R-:W1:Y:S01]  /*1f9f0*/  MUFU.TANH R48, R55 ;  /* 0x0000003700307308 */ /* 0x000e620000002400 */
[-C--:B------:R-:W-:Y:S01]  /*1fa00*/  ISETP.GE.AND P4, PT, R21, R208.reuse, PT ;  /* 0x000000d01500720c */ /* 0x080fe20003f86270 */
[C---:B--2---:R-:W-:Y:S01]  /*1fa10*/  FFMA.FTZ R13, R24.reuse, UR5, R13 ;  /* 0x00000005180d7c23 */ /* 0x044fe2000801000d */
[----:B------:R-:W-:Y:S01]  /*1fa20*/  I2FP.F32.U32 R21, R25 ;  /* 0x0000001900157245 */ /* 0x000fe20000201000 */
[----:B------:R-:W-:Y:S01]  /*1fa30*/  FMUL.FTZ R8, R39, UR7 ;  /* 0x0000000727087c20 */ /* 0x000fe20008410000 */
[----:B------:R-:W-:Y:S01]  /*1fa40*/  FSEL R184, R53, -INF , !P5 ;  /* 0xff80000035b87808 */ /* 0x000fe20006800000 */
[----:B------:R-:W-:Y:S01]  /*1fa50*/  FMUL.FTZ R37, R37, UR7 ;  /* 0x0000000725257c20 */ /* 0x000fe20008410000 */
[----:B------:R-:W-:Y:S01]  /*1fa60*/  FSEL R179, R179, -INF , !P2 ;  /* 0xff800000b3b37808 */ /* 0x000fe20005000000 */
[----:B------:R-:W2:Y:S01]  /*1fa70*/  MUFU.TANH R20, R20 ;  /* 0x0000001400147308 */ /* 0x000ea20000002400 */
[----:B---3--:R-:W-:Y:S01]  /*1fa80*/  FFMA.FTZ R50, R24, UR5, R50 ;  /* 0x0000000518327c23 */ /* 0x008fe20008010032 */
[----:B------:R-:W-:Y:S01]  /*1fa90*/  FFMA.FTZ R49, R21, UR5, R49 ;  /* 0x0000000515317c23 */ /* 0x000fe20008010031 */
[----:B------:R-:W-:Y:S01]  /*1faa0*/  ISETP.GE.AND P5, PT, R25, R209, PT ;  /* 0x000000d11900720c */ /* 0x000fe20003fa6270 */
[----:B------:R-:W-:Y:S01]  /*1fab0*/  VIADD R24, R195, 0xfffffed8 ;  /* 0xfffffed8c3187836 */ /* 0x000fe20000000000 */
[----:B------:R-:W-:-:S02]  /*1fac0*/  ISETP.GE.AND P2, PT, R25, R208, PT ;  /* 0x000000d01900720c */ /* 0x000fc40003f46270 */
[----:B------:R-:W-:Y:S01]  /*1fad0*/  FSEL R186, R49, -INF , !P5 ;  /* 0xff80000031ba7808 */ /* 0x000fe20006800000 */
[----:B------:R-:W3:Y:S01]  /*1fae0*/  MUFU.TANH R16, R45 ;  /* 0x0000002d00107308 */ /* 0x000ee20000002400 */
[----:B-1----:R-:W-:Y:S01]  /*1faf0*/  FFMA.FTZ R48, R21, UR5, R48 ;  /* 0x0000000515307c23 */ /* 0x002fe20008010030 */
[----:B------:R-:W-:Y:S02]  /*1fb00*/  I2FP.F32.U32 R5, R24 ;  /* 0x0000001800057245 */ /* 0x000fe40000201000 */
[----:B------:R-:W-:Y:S02]  /*1fb10*/  ISETP.GE.AND P5, PT, R10, R209, PT ;  /* 0x000000d10a00720c */ /* 0x000fe40003fa6270 */
[----:B------:R-:W-:Y:S02]  /*1fb20*/  FSEL R183, R48, -INF , !P2 ;  /* 0xff80000030b77808 */ /* 0x000fe40005000000 */
[----:B------:R-:W1:Y:S01]  /*1fb30*/  MUFU.TANH R15, R46 ;  /* 0x0000002e000f7308 */ /* 0x000e620000002400 */
[----:B------:R-:W-:Y:S01]  /*1fb40*/  I2FP.F32.U32 R11, R10 ;  /* 0x0000000a000b7245 */ /* 0x000fe20000201000 */
[----:B--2---:R-:W-:Y:S01]  /*1fb50*/  FFMA.FTZ R20, R5, UR5, R20 ;  /* 0x0000000505147c23 */ /* 0x004fe20008010014 */
[----:B------:R-:W-:Y:S01]  /*1fb60*/  ISETP.GE.AND P2, PT, R10, R208, PT ;  /* 0x000000d00a00720c */ /* 0x000fe20003f46270 */
[----:B------:R-:W-:Y:S01]  /*1fb70*/  VIADD R10, R195, 0xfffffee0 ;  /* 0xfffffee0c30a7836 */ /* 0x000fe20000000000 */
[----:B------:R-:W-:-:S02]  /*1fb80*/  FSEL R181, R13, -INF , !P3 ;  /* 0xff8000000db57808 */ /* 0x000fc40005800000 */
[----:B------:R-:W-:Y:S01]  /*1fb90*/  FSEL R4, R50, -INF , !P4 ;  /* 0xff80000032047808 */ /* 0x000fe20006000000 */
[----:B------:R-:W2:Y:S01]  /*1fba0*/  MUFU.TANH R14, R14 ;  /* 0x0000000e000e7308 */ /* 0x000ea20000002400 */
[----:B---3--:R-:W-:Y:S01]  /*1fbb0*/  FFMA.FTZ R188, R11, UR5, R16 ;  /* 0x000000050bbc7c23 */ /* 0x008fe20008010010 */
[----:B------:R-:W-:Y:S02]  /*1fbc0*/  I2FP.F32.U32 R16, R10 ;  /* 0x0000000a00107245 */ /* 0x000fe40000201000 */
[C---:B------:R-:W-:Y:S02]  /*1fbd0*/  ISETP.GE.AND P3, PT, R24.reuse, R209, PT ;  /* 0x000000d11800720c */ /* 0x040fe40003f66270 */
[----:B------:R-:W-:Y:S02]  /*1fbe0*/  ISETP.GE.AND P4, PT, R24, R208, PT ;  /* 0x000000d01800720c */ /* 0x000fe40003f86270 */
[----:B------:R-:W3:Y:S01]  /*1fbf0*/  MUFU.TANH R17, R17 ;  /* 0x0000001100117308 */ /* 0x000ee20000002400 */
[----:B-1----:R-:W-:Y:S01]  /*1fc00*/  FFMA.FTZ R5, R5, UR5, R15 ;  /* 0x0000000505057c23 */ /* 0x002fe2000801000f */
[----:B------:R-:W-:-:S02]  /*1fc10*/  FSEL R185, R20, -INF , !P3 ;  /* 0xff80000014b97808 */ /* 0x000fc40005800000 */
[----:B------:R-:W-:Y:S02]  /*1fc20*/  FSEL R188, R188, -INF , !P5 ;  /* 0xff800000bcbc7808 */ /* 0x000fe40006800000 */
[----:B------:R-:W-:Y:S02]  /*1fc30*/  FSEL R5, R5, -INF , !P4 ;  /* 0xff80000005057808 */ /* 0x000fe40006000000 */
[----:B------:R-:W1:Y:S01]  /*1fc40*/  MUFU.TANH R19, R19 ;  /* 0x0000001300137308 */ /* 0x000e620000002400 */
[----:B--2---:R-:W-:Y:S01]  /*1fc50*/  FFMA.FTZ R190, R11, UR5, R14 ;  /* 0x000000050bbe7c23 */ /* 0x004fe2000801000e */
[----:B------:R-:W-:Y:S01]  /*1fc60*/  VIADD R14, R195, 0xfffffee1 ;  /* 0xfffffee1c30e7836 */ /* 0x000fe20000000000 */
[C---:B------:R-:W-:Y:S01]  /*1fc70*/  ISETP.GE.AND P3, PT, R10.reuse, R209, PT ;  /* 0x000000d10a00720c */ /* 0x040fe20003f66270 */
[----:B------:R-:W-:Y:S01]  /*1fc80*/  FMUL.FTZ R11, R33, UR7 ;  /* 0x00000007210b7c20 */ /* 0x000fe20008410000 */
[----:B------:R-:W-:Y:S02]  /*1fc90*/  ISETP.GE.AND P4, PT, R10, R208, PT ;  /* 0x000000d00a00720c */ /* 0x000fe40003f86270 */
[----:B------:R-:W-:Y:S01]  /*1fca0*/  FSEL R190, R190, -INF , !P2 ;  /* 0xff800000bebe7808 */ /* 0x000fe20005000000 */
[----:B------:R-:W2:Y:S01]  /*1fcb0*/  MUFU.TANH R12, R43 ;  /* 0x0000002b000c7308 */ /* 0x000ea20000002400 */
[----:B---3--:R-:W-:Y:S01]  /*1fcc0*/  FFMA.FTZ R17, R16, UR5, R17 ;  /* 0x0000000510117c23 */ /* 0x008fe20008010011 */
[----:B------:R-:W-:-:S02]  /*1fcd0*/  I2FP.F32.U32 R15, R14 ;  /* 0x0000000e000f7245 */ /* 0x000fc40000201000 */
[C---:B------:R-:W-:Y:S02]  /*1fce0*/  ISETP.GE.AND P5, PT, R14.reuse, R209, PT ;  /* 0x000000d10e00720c */ /* 0x040fe40003fa6270 */
[----:B------:R-:W-:Y:S01]  /*1fcf0*/  ISETP.GE.AND P2, PT, R14, R208, PT ;  /* 0x000000d00e00720c */ /* 0x000fe20003f46270 */
[----:B------:R-:W-:Y:S01]  /*1fd00*/  FMUL.FTZ R14, R34, UR7 ;  /* 0x00000007220e7c20 */ /* 0x000fe20008410000 */
[----:B------:R-:W3:Y:S01]  /*1fd10*/  MUFU.TANH R18, R41 ;  /* 0x0000002900127308 */ /* 0x000ee20000002400 */
[----:B-1----:R-:W-:Y:S01]  /*1fd20*/  FFMA.FTZ R19, R16, UR5, R19 ;  /* 0x0000000510137c23 */ /* 0x002fe20008010013 */
[----:B------:R-:W-:Y:S01]  /*1fd30*/  VIADD R16, R195, 0xfffffee8 ;  /* 0xfffffee8c3107836 */ /* 0x000fe20000000000 */
[----:B------:R-:W-:-:S03]  /*1fd40*/  FSEL R189, R17, -INF , !P3 ;  /* 0xff80000011bd7808 */ /* 0x000fc60005800000 */
[----:B------:R-:W-:Y:S02]  /*1fd50*/  FSEL R187, R19, -INF , !P4 ;  /* 0xff80000013bb7808 */ /* 0x000fe40006000000 */
[----:B------:R-:W1:Y:S01]  /*1fd60*/  MUFU.TANH R13, R36 ;  /* 0x00000024000d7308 */ /* 0x000e620000002400 */
[C---:B------:R-:W-:Y:S01]  /*1fd70*/  ISETP.GE.AND P3, PT, R16.reuse, R209, PT ;  /* 0x000000d11000720c */ /* 0x040fe20003f66270 */
[----:B--2---:R-:W-:Y:S01]  /*1fd80*/  FFMA.FTZ R194, R15, UR5, R12 ;  /* 0x000000050fc27c23 */ /* 0x004fe2000801000c */
[----:B------:R-:W-:Y:S01]  /*1fd90*/  ISETP.GE.AND P4, PT, R16, R208, PT ;  /* 0x000000d01000720c */ /* 0x000fe20003f86270 */
[----:B------:R-:W-:Y:S01]  /*1fda0*/  VIADD R12, R195, 0xfffffee9 ;  /* 0xfffffee9c30c7836 */ /* 0x000fe20000000000 */
[----:B------:R-:W-:Y:S02]  /*1fdb0*/  I2FP.F32.U32 R16, R16 ;  /* 0x0000001000107245 */ /* 0x000fe40000201000 */
[----:B------:R-:W-:Y:S01]  /*1fdc0*/  FSEL R194, R194, -INF , !P2 ;  /* 0xff800000c2c27808 */ /* 0x000fe20005000000 */
[----:B------:R-:W2:Y:S01]  /*1fdd0*/  MUFU.TANH R9, R9 ;  /* 0x0000000900097308 */ /* 0x000ea20000002400 */
[----:B---3--:R-:W-:Y:S01]  /*1fde0*/  FFMA.FTZ R18, R15, UR5, R18 ;  /* 0x000000050f127c23 */ /* 0x008fe20008010012 */
[----:B------:R-:W-:-:S02]  /*1fdf0*/  I2FP.F32.U32 R15, R12 ;  /* 0x0000000c000f7245 */ /* 0x000fc40000201000 */
[----:B------:R-:W-:Y:S02]  /*1fe00*/  ISETP.GE.AND P2, PT, R12, R208, PT ;  /* 0x000000d00c00720c */ /* 0x000fe40003f46270 */
[----:B------:R-:W-:Y:S02]  /*1fe10*/  FSEL R192, R18, -INF , !P5 ;  /* 0xff80000012c07808 */ /* 0x000fe40006800000 */
[----:B------:R-:W3:Y:S01]  /*1fe20*/  MUFU.TANH R8, R8 ;  /* 0x0000000800087308 */ /* 0x000ee20000002400 */
[----:B-1----:R-:W-:Y:S01]  /*1fe30*/  FFMA.FTZ R196, R16, UR5, R13 ;  /* 0x0000000510c47c23 */ /* 0x002fe2000801000d */
[----:B------:R-:W-:Y:S01]  /*1fe40*/  VIADD R13, R195, 0xfffffef0 ;  /* 0xfffffef0c30d7836 */ /* 0x000fe20000000000 */
[----:B------:R-:W-:-:S03]  /*1fe50*/  ISETP.GE.AND P5, PT, R12, R209, PT ;  /* 0x000000d10c00720c */ /* 0x000fc60003fa6270 */
[----:B------:R-:W-:Y:S02]  /*1fe60*/  FSEL R196, R196, -INF , !P3 ;  /* 0xff800000c4c47808 */ /* 0x000fe40005800000 */
[----:B------:R-:W1:Y:S01]  /*1fe70*/  MUFU.TANH R37, R37 ;  /* 0x0000002500257308 */ /* 0x000e620000002400 */
[----:B--2---:R-:W-:Y:S01]  /*1fe80*/  FFMA.FTZ R191, R16, UR5, R9 ;  /* 0x0000000510bf7c23 */ /* 0x004fe20008010009 */
[----:B------:R-:W-:-:S04]  /*1fe90*/  ISETP.GE.AND P3, PT, R13, R209, PT ;  /* 0x000000d10d00720c */ /* 0x000fc80003f66270 */
[----:B------:R-:W-:Y:S02]  /*1fea0*/  FSEL R191, R191, -INF , !P4 ;  /* 0xff800000bfbf7808 */ /* 0x000fe40006000000 */
[----:B------:R-:W2:Y:S01]  /*1feb0*/  MUFU.TANH R10, R32 ;  /* 0x00000020000a7308 */ /* 0x000ea20000002400 */
[----:B------:R-:W-:Y:S01]  /*1fec0*/  ISETP.GE.AND P4, PT, R13, R208, PT ;  /* 0x000000d00d00720c */ /* 0x000fe20003f86270 */
[----:B---3--:R-:W-:Y:S01]  /*1fed0*/  FFMA.FTZ R198, R15, UR5, R8 ;  /* 0x000000050fc67c23 */ /* 0x008fe20008010008 */
[----:B------:R-:W-:-:S04]  /*1fee0*/  I2FP.F32.U32 R13, R13 ;  /* 0x0000000d000d7245 */ /* 0x000fc80000201000 */
[----:B------:R-:W-:Y:S01]  /*1fef0*/  FSEL R198, R198, -INF , !P2 ;  /* 0xff800000c6c67808 */ /* 0x000fe20005000000 */
[----:B------:R-:W3:Y:S01]  /*1ff00*/  MUFU.TANH R14, R14 ;  /* 0x0000000e000e7308 */ /* 0x000ee20000002400 */
[----:B-1----:R-:W-:Y:S01]  /*1ff10*/  FFMA.FTZ R37, R15, UR5, R37 ;  /* 0x000000050f257c23 */ /* 0x002fe20008010025 */
[----:B------:R-:W-:-:S04]  /*1ff20*/  VIADD R15, R195, 0xfffffef1 ;  /* 0xfffffef1c30f7836 */ /* 0x000fc80000000000 */
[----:B------:R-:W-:Y:S02]  /*1ff30*/  FSEL R193, R37, -INF , !P5 ;  /* 0xff80000025c17808 */ /* 0x000fe40006800000 */
[----:B------:R-:W1:Y:S01]  /*1ff40*/  MUFU.TANH R11, R11 ;  /* 0x0000000b000b7308 */ /* 0x000e620000002400 */
[----:B--2---:R-:W-:Y:S01]  /*1ff50*/  FFMA.FTZ R10, R13, UR5, R10 ;  /* 0x000000050d0a7c23 */ /* 0x004fe2000801000a */
[----:B------:R-:W-:Y:S02]  /*1ff60*/  I2FP.F32.U32 R16, R15 ;  /* 0x0000000f00107245 */ /* 0x000fe40000201000 */
[----:B------:R-:W-:Y:S02]  /*1ff70*/  ISETP.GE.AND P2, PT, R15, R209, PT ;  /* 0x000000d10f00720c */ /* 0x000fe40003f46270 */
[----:B------:R-:W-:Y:S02]  /*1ff80*/  FSEL R197, R10, -INF , !P3 ;  /* 0xff8000000ac57808 */ /* 0x000fe40005800000 */
[----:B------:R-:W2:Y:S01]  /*1ff90*/  MUFU.TANH R9, R35 ;  /* 0x0000002300097308 */ /* 0x000ea20000002400 */
[----:B---3--:R-:W-:Y:S01]  /*1ffa0*/  FFMA.FTZ R14, R13, UR5, R14 ;  /* 0x000000050d0e7c23 */ /* 0x008fe2000801000e */
[----:B------:R-:W-:Y:S01]  /*1ffb0*/  VIADD R13, R195, 0xfffffef8 ;  /* 0xfffffef8c30d7836 */ /* 0x000fe20000000000 */
[----:B------:R-:W-:Y:S01]  /*1ffc0*/  BAR.SYNC.DEFER_BLOCKING 0x0 ;  /* 0x0000000000007b1d */ /* 0x000fe20000010000 */
[----:B------:R-:W-:-:S02]  /*1ffd0*/  ISETP.GE.AND P3, PT, R15, R208, PT ;  /* 0x000000d00f00720c */ /* 0x000fc40003f66270 */
[----:B------:R-:W-:Y:S02]  /*1ffe0*/  FSEL R195, R14, -INF , !P4 ;  /* 0xff8000000ec37808 */ /* 0x000fe40006000000 */
[----:B------:R-:W-:Y:S01]  /*1fff0*/  I2FP.F32.U32 R15, R13 ;  /* 0x0000000d000f7245 */ /* 0x000fe20000201000 */
[----:B------:R-:W3:Y:S01]  /*20000*/  MUFU.TANH R12, R28 ;  /* 0x0000001c000c7308 */ /* 0x000ee20000002400 */
[----:B-1----:R-:W-:Y:S01]  /*20010*/  FFMA.FTZ R11, R16, UR5, R11 ;  /* 0x00000005100b7c23 */ /* 0x002fe2000801000b */
[----:B------:R-:W-:-:S04]  /*20020*/  ISETP.GE.AND P4, PT, R13, R209, PT ;  /* 0x000000d10d00720c */ /* 0x000fc80003f86270 */
[----:B------:R-:W-:Y:S02]  /*20030*/  FSEL R200, R11, -INF , !P2 ;  /* 0xff8000000bc87808 */ /* 0x000fe40005000000 */
[----:B------:R-:W1:Y:S01]  /*20040*/  MUFU.TANH R8, R30 ;  /* 0x0000001e00087308 */ /* 0x000e620000002400 */
[----:B--2---:R-:W-:Y:S01]  /*20050*/  FFMA.FTZ R9, R16, UR5, R9 ;  /* 0x0000000510097c23 */ /* 0x004fe20008010009 */
[----:B------:R-:W-:-:S04]  /*20060*/  ISETP.GE.AND P2, PT, R13, R208, PT ;  /* 0x000000d00d00720c */ /* 0x000fc80003f46270 */
[----:B------:R-:W-:Y:S02]  /*20070*/  FSEL R204, R9, -INF , !P3 ;  /* 0xff80000009cc7808 */ /* 0x000fe40005800000 */
[----:B------:R-:W2:Y:S01]  /*20080*/  MUFU.TANH R18, R31 ;  /* 0x0000001f00127308 */ /* 0x000ea20000002400 */
[----:B---3--:R-:W-:-:S05]  /*20090*/  FFMA.FTZ R12, R15, UR5, R12 ;  /* 0x000000050f0c7c23 */ /* 0x008fca000801000c */
[----:B------:R-:W-:Y:S01]  /*200a0*/  FSEL R206, R12, -INF , !P4 ;  /* 0xff8000000cce7808 */ /* 0x000fe20006000000 */
[----:B-1----:R-:W-:-:S05]  /*200b0*/  FFMA.FTZ R8, R15, UR5, R8 ;  /* 0x000000050f087c23 */ /* 0x002fca0008010008 */
[----:B------:R-:W-:Y:S01]  /*200c0*/  FSEL R202, R8, -INF , !P2 ;  /* 0xff80000008ca7808 */ /* 0x000fe20005000000 */
[----:B--2---:R-:W-:-:S05]  /*200d0*/  FFMA.FTZ R199, R199, UR5, R18 ;  /* 0x00000005c7c77c23 */ /* 0x004fca0008010012 */
        /* <DEDUP_REMOVED lines=70> */
.L_x_3038:
        /* <DEDUP_REMOVED lines=8> */
.L_x_3039:
[----:B------:R-:W2:Y:S01]  /*205c0*/  LDC R10, c[0x0][0x3bc] ;  /* 0x0000ef00ff0a7b82 */ /* 0x000ea20000000800 */
[C---:B------:R-:W-:Y:S01]  /*205d0*/  IMAD.SHL.U32 R8, R11.reuse, 0x20, RZ ;  /* 0x000000200b087824 */ /* 0x040fe200078e00ff */
[C---:B------:R-:W-:Y:S01]  /*205e0*/  LEA R14, P2, R11.reuse, R242, 0x5 ;  /* 0x000000f20b0e7211 */ /* 0x040fe200078428ff */
[----:B------:R-:W-:Y:S01]  /*205f0*/  @!PT LDS RZ, [RZ] ;  /* 0x00000000fffff984 */ /* 0x000fe20000000800 */
[----:B------:R-:W-:Y:S01]  /*20600*/  @!PT LDS RZ, [RZ] ;  /* 0x00000000fffff984 */ /* 0x000fe20000000800 */
[----:B------:R-:W-:Y:S01]  /*20610*/  @!PT LDS RZ, [RZ] ;  /* 0x00000000fffff984 */ /* 0x000fe20000000800 */
[----:B-1----:R-:W-:Y:S03]  /*20620*/  @!P1 LDGSTS.E.BYPASS.LTC128B.128 [R249+0x2000], desc[UR14][R242.64] ;  /* 0x02000000f2f99fae */ /* 0x002fe6000b981a0e */
[----:B------:R-:W-:Y:S01]  /*20630*/  IADD3 R12, P3, PT, R14, R8, RZ ;  /* 0x000000080e0c7210 */ /* 0x000fe20007f7e0ff */
[----:B------:R1:W-:Y:S01]  /*20640*/  @P1 STS.128 [R249+0x2000], RZ ;  /* 0x002000fff9001388 */ /* 0x0003e20000000c00 */
[C-C-:B--2---:R-:W-:Y:S02]  /*20650*/  SHF.L.U64.HI R9, R11.reuse, 0x5, R10.reuse ;  /* 0x000000050b097819 */ /* 0x144fe4000001020a */
[----:B------:R-:W-:-:S02]  /*20660*/  LEA.HI.X R15, R11, R243, R10, 0x5, P2 ;  /* 0x000000f30b0f7211 */ /* 0x000fc400010f2c0a */
        /* <DEDUP_REMOVED lines=103> */
.L_x_3037:
[----:B-1----:R-:W-:Y:S01]  /*20ce0*/  FMNMX3.FTZ R8, R2, R212, R218, !PT ;  /* 0x000000d402087276 */ /* 0x002fe200078100da */
[----:B------:R-:W1:Y:S01]  /*20cf0*/  LDCU UR6, c[0x0][0x45c] ;  /* 0x00008b80ff0677ac */ /* 0x000e620008000800 */
[----:B------:R-:W-:Y:S02]  /*20d00*/  LOP3.LUT P3, RZ, R237, 0x2, RZ, 0xc0, !PT ;  /* 0x00000002edff7812 */ /* 0x000fe4000786c0ff */
        /* <DEDUP_REMOVED lines=65> */
[----:B------:R-:W2:Y:S01]  /*21120*/  SHFL.BFLY PT, R9, R10, 0x2, 0x1f ;  /* 0x0c401f000a097f89 */ /* 0x000ea200000e0000 */
        /* <DEDUP_REMOVED lines=8> */
[----:B-1----:R-:W-:Y:S01]  /*211b0*/  FMUL.FTZ R211, R214, UR6 ;  /* 0x00000006d6d37c20 */ /* 0x002fe20008410000 */
[----:B---3--:R-:W-:Y:S02]  /*211c0*/  FMNMX.FTZ R213, R8, R213, !PT ;  /* 0x000000d508d57209 */ /* 0x008fe40007810000 */
[----:B------:R-:W-:Y:S02]  /*211d0*/  FSEL R9, R214, RZ, P2 ;  /* 0x000000ffd6097208 */ /* 0x000fe40001000000 */
[C---:B------:R-:W-:Y:S01]  /*211e0*/  FSETP.NEU.FTZ.AND P1, PT, R213.reuse, -INF , PT ;  /* 0xff800000d500780b */ /* 0x040fe20003f3d000 */
[----:B------:R-:W-:Y:S01]  /*211f0*/  FMUL.FTZ R207, R213, UR6 ;  /* 0x00000006d5cf7c20 */ /* 0x000fe20008410000 */
[----:B------:R-:W-:Y:S01]  /*21200*/  FSEL R211, R211, RZ, P2 ;  /* 0x000000ffd3d37208 */ /* 0x000fe20001000000 */
[----:B------:R-:W-:Y:S01]  /*21210*/  FADD.FTZ R8, R2, -R9 ;  /* 0x8000000902087221 */ /* 0x000fe20000010000 */
[----:B------:R-:W-:-:S02]  /*21220*/  FSEL R9, R213, RZ, P1 ;  /* 0x000000ffd5097208 */ /* 0x000fc40000800000 */
[----:B------:R-:W-:Y:S01]  /*21230*/  FSEL R207, R207, RZ, P1 ;  /* 0x000000ffcfcf7208 */ /* 0x000fe20000800000 */
[--C-:B------:R-:W-:Y:S01]  /*21240*/  FFMA.FTZ R210, R218, UR6, -R211.reuse ;  /* 0x00000006dad27c23 */ /* 0x100fe200080108d3 */
[----:B------:R-:W-:Y:S01]  /*21250*/  FFMA.FTZ R209, R205, UR6, -R211 ;  /* 0x00000006cdd17c23 */ /* 0x000fe200080108d3 */
[----:B------:R-:W-:Y:S01]  /*21260*/  FADD.FTZ R9, R0, -R9 ;  /* 0x8000000900097221 */ /* 0x000fe20000010000 */
[----:B------:R-:W-:Y:S01]  /*21270*/  FFMA.FTZ R212, R212, UR6, -R211 ;  /* 0x00000006d4d47c23 */ /* 0x000fe200080108d3 */
[--C-:B------:R-:W-:Y:S01]  /*21280*/  FFMA.FTZ R203, R215, UR6, -R207.reuse ;  /* 0x00000006d7cb7c23 */ /* 0x100fe200080108cf */
[----:B------:R-:W-:Y:S01]  /*21290*/  LOP3.LUT R215, R3, R166, RZ, 0xfc, !PT ;  /* 0x000000a603d77212 */ /* 0x000fe200078efcff */
[--C-:B------:R-:W-:Y:S01]  /*212a0*/  FFMA.FTZ R2, R219, UR6, -R207.reuse ;  /* 0x00000006db027c23 */ /* 0x100fe200080108cf */
[----:B------:R-:W-:Y:S01]  /*212b0*/  MOV R219, 0x20 ;  /* 0x0000002000db7802 */ /* 0x000fe20000000f00 */
[--C-:B------:R-:W-:Y:S01]  /*212c0*/  FFMA.FTZ R205, R216, UR6, -R207.reuse ;  /* 0x00000006d8cd7c23 */ /* 0x100fe200080108cf */
[----:B------:R-:W-:Y:S01]  /*212d0*/  LEA R215, R215, UR8, 0x1 ;  /* 0x00000008d7d77c11 */ /* 0x000fe2000f8e08ff */
[----:B------:R-:W-:Y:S01]  /*212e0*/  FFMA.FTZ R201, R217, UR6, -R207 ;  /* 0x00000006d9c97c23 */ /* 0x000fe200080108cf */
[----:B------:R-:W-:Y:S01]  /*212f0*/  SEL R219, R219, 0xffffffe0, !P3 ;  /* 0xffffffe0dbdb7807 */ /* 0x000fe20005800000 */
[----:B------:R-:W-:Y:S01]  /*21300*/  FMUL.FTZ R217, R8, UR6 ;  /* 0x0000000608d97c20 */ /* 0x000fe20008410000 */
[----:B------:R-:W-:Y:S01]  /*21310*/  IADD3 R20, PT, PT, R215, 0xa000, RZ ;  /* 0x0000a000d7147810 */ /* 0x000fe20007ffe0ff */
[----:B------:R-:W-:Y:S01]  /*21320*/  FMUL.FTZ R216, R9, UR6 ;  /* 0x0000000609d87c20 */ /* 0x000fe20008410000 */
[----:B------:R-:W-:Y:S01]  /*21330*/  IADD3 R218, PT, PT, R215, 0xa040, RZ ;  /* 0x0000a040d7da7810 */ /* 0x000fe20007ffe0ff */
[----:B------:R-:W1:Y:S01]  /*21340*/  LDSM.16.MT88.4 R24, [R215+0xa000] ;  /* 0x00a00000d718783b */ /* 0x000e620000004200 */
[----:B------:R-:W-:Y:S01]  /*21350*/  @P0 IADD3 R218, PT, PT, R20, -0x40, RZ ;  /* 0xffffffc014da0810 */ /* 0x000fe20007ffe0ff */
[--C-:B------:R-:W-:Y:S01]  /*21360*/  FFMA.FTZ R208, R221, UR6, -R211.reuse ;  /* 0x00000006ddd07c23 */ /* 0x100fe200080108d3 */
[C---:B------:R-:W-:Y:S01]  /*21370*/  IADD3 R0, PT, PT, R219.reuse, R215, RZ ;  /* 0x000000d7db007210 */ /* 0x040fe20007ffe0ff */
[----:B------:R-:W-:Y:S01]  /*21380*/  MUFU.EX2 R212, R212 ;  /* 0x000000d400d47308 */ /* 0x000fe20000000800 */
[----:B------:R-:W-:Y:S01]  /*21390*/  IADD3 R219, PT, PT, R219, R218, RZ ;  /* 0x000000dadbdb7210 */ /* 0x000fe20007ffe0ff */
[----:B------:R-:W-:Y:S01]  /*213a0*/  LDSM.16.MT88.4 R32, [R218] ;  /* 0x00000000da20783b */ /* 0x000fe20000004200 */
[--C-:B------:R-:W-:Y:S01]  /*213b0*/  FFMA.FTZ R236, R236, UR6, -R211.reuse ;  /* 0x00000006ecec7c23 */ /* 0x100fe200080108d3 */
[----:B------:R-:W-:Y:S01]  /*213c0*/  FFMA.FTZ R240, R240, UR6, -R211 ;  /* 0x00000006f0f07c23 */ /* 0x000fe200080108d3 */
[--C-:B------:R-:W-:Y:S01]  /*213d0*/  FFMA.FTZ R234, R234, UR6, -R207.reuse ;  /* 0x00000006eaea7c23 */ /* 0x100fe200080108cf */
[----:B------:R-:W2:Y:S01]  /*213e0*/  LDSM.16.MT88.4 R8, [R0+0xa000] ;  /* 0x00a000000008783b */ /* 0x000ea20000004200 */
[----:B------:R-:W-:Y:S01]  /*213f0*/  FFMA.FTZ R230, R230, UR6, -R207 ;  /* 0x00000006e6e67c23 */ /* 0x000fe200080108cf */
[----:B------:R-:W3:Y:S01]  /*21400*/  MUFU.EX2 R210, R210 ;  /* 0x000000d200d27308 */ /* 0x000ee20000000800 */
[--C-:B------:R-:W-:Y:S01]  /*21410*/  FFMA.FTZ R226, R226, UR6, -R211.reuse ;  /* 0x00000006e2e27c23 */ /* 0x100fe200080108d3 */
[----:B------:R-:W4:Y:S01]  /*21420*/  LDSM.16.MT88.4 R40, [R219] ;  /* 0x00000000db28783b */ /* 0x000f220000004200 */
[----:B------:R-:W-:Y:S01]  /*21430*/  FFMA.FTZ R97, R97, UR6, -R211 ;  /* 0x0000000661617c23 */ /* 0x000fe200080108d3 */
[--C-:B------:R-:W-:Y:S01]  /*21440*/  FFMA.FTZ R91, R91, UR6, -R207.reuse ;  /* 0x000000065b5b7c23 */ /* 0x100fe200080108cf */
[----:B------:R-:W-:Y:S01]  /*21450*/  FFMA.FTZ R92, R92, UR6, -R207 ;  /* 0x000000065c5c7c23 */ /* 0x000fe200080108cf */
        /* <DEDUP_REMOVED lines=8> */
[----:B------:R-:W-:Y:S01]  /*214e0*/  LDSM.16.MT88.4 R64, [R219+0x800] ;  /* 0x00080000db40783b */ /* 0x000fe20000004200 */
[----:B------:R-:W-:Y:S01]  /*214f0*/  FFMA.FTZ R85, R85, UR6, -R211 ;  /* 0x0000000655557c23 */ /* 0x000fe200080108d3 */
[----:B------:R-:W1:Y:S01]  /*21500*/  MUFU.EX2 R208, R208 ;  /* 0x000000d000d07308 */ /* 0x000e620000000800 */
[----:B---3--:R-:W-:Y:S01]  /*21510*/  F2FP.F16.F32.PACK_AB R12, R210, R212 ;  /* 0x000000d4d20c723e */ /* 0x008fe200000000ff */
[--C-:B------:R-:W-:Y:S01]  /*21520*/  FFMA.FTZ R86, R86, UR6, -R207.reuse ;  /* 0x0000000656567c23 */ /* 0x100fe200080108cf */
[----:B------:R-:W-:Y:S01]  /*21530*/  FFMA.FTZ R87, R87, UR6, -R207 ;  /* 0x0000000657577c23 */ /* 0x000fe200080108cf */
[----:B------:R-:W-:Y:S01]  /*21540*/  FFMA.FTZ R76, R76, UR6, -R211 ;  /* 0x000000064c4c7c23 */ /* 0x000fe200080108d3 */
[----:B------:R-:W-:Y:S01]  /*21550*/  FFMA.FTZ R77, R77, UR6, -R207 ;  /* 0x000000064d4d7c23 */ /* 0x000fe200080108cf */
[--C-:B------:R-:W-:Y:S01]  /*21560*/  FFMA.FTZ R72, R72, UR6, -R211.reuse ;  /* 0x0000000648487c23 */ /* 0x100fe200080108d3 */
[----:B------:R-:W-:Y:S01]  /*21570*/  FFMA.FTZ R75, R75, UR6, -R211 ;  /* 0x000000064b4b7c23 */ /* 0x000fe200080108d3 */
        /* <DEDUP_REMOVED lines=8> */
[----:B------:R-:W3:Y:S01]  /*21600*/  MUFU.EX2 R203, R203 ;  /* 0x000000cb00cb7308 */ /* 0x000ee20000000800 */
[----:B-1----:R-:W-:Y:S01]  /*21610*/  F2FP.F16.F32.PACK_AB R14, R208, R209 ;  /* 0x000000d1d00e723e */ /* 0x002fe200000000ff */
[--C-:B------:R-:W-:Y:S01]  /*21620*/  FFMA.FTZ R71, R71, UR6, -R207.reuse ;  /* 0x0000000647477c23 */ /* 0x100fe200080108cf */
[----:B------:R-:W-:Y:S01]  /*21630*/  FFMA.FTZ R4, R4, UR6, -R207 ;  /* 0x0000000604047c23 */ /* 0x000fe200080108cf */
[----:B------:R-:W-:-:S04]  /*21640*/  FFMA.FTZ R206, R206, UR6, -R211 ;  /* 0x00000006cece7c23 */ /* 0x000fc800080108d3 */
[----:B------:R-:W-:Y:S08]  /*21650*/  MUFU.EX2 R201, R201 ;  /* 0x000000c900c97308 */ /* 0x000ff00000000800 */
[----:B------:R-:W1:Y:S01]  /*21660*/  MUFU.EX2 R2, R2 ;  /* 0x0000000200027308 */ /* 0x000e620000000800 */
[----:B---3--:R-:W-:-:S07]  /*21670*/  F2FP.F16.F32.PACK_AB R13, R203, R205 ;  /* 0x000000cdcb0d723e */ /* 0x008fce00000000ff */
[----:B------:R-:W3:Y:S08]  /*21680*/  MUFU.EX2 R217, R217 ;  /* 0x000000d900d97308 */ /* 0x000ef00000000800 */
[----:B------:R-:W2:Y:S01]  /*21690*/  MUFU.EX2 R216, R216 ;  /* 0x000000d800d87308 */ /* 0x000ea20000000800 */
[----:B-1----:R-:W-:-:S07]  /*216a0*/  F2FP.F16.F32.PACK_AB R15, R2, R201 ;  /* 0x000000c9020f723e */ /* 0x002fce00000000ff */
[----:B------:R-:W-:Y:S01]  /*216b0*/  MUFU.EX2 R91, R91 ;  /* 0x0000005b005b7308 */ /* 0x000fe20000000800 */
        /* <DEDUP_REMOVED lines=35> */
[--C-:B------:R-:W-:Y:S01]  /*218f0*/  FFMA.FTZ R145, R232, UR6, -R207.reuse ;  /* 0x00000006e8917c23 */ /* 0x100fe200080108cf */
[--C-:B------:R-:W-:Y:S01]  /*21900*/  FFMA.FTZ R137, R228, UR6, -R207.reuse ;  /* 0x00000006e4897c23 */ /* 0x100fe200080108cf */
[----:B------:R-:W-:Y:S01]  /*21910*/  MUFU.EX2 R152, R240 ;  /* 0x000000f000987308 */ /* 0x000fe20000000800 */
[--C-:B------:R-:W-:Y:S01]  /*21920*/  FFMA.FTZ R136, R22, UR6, -R207.reuse ;  /* 0x0000000616887c23 */ /* 0x100fe200080108cf */
[--C-:B------:R-:W-:Y:S01]  /*21930*/  FFMA.FTZ R139, R23, UR6, -R207.reuse ;  /* 0x00000006178b7c23 */ /* 0x100fe200080108cf */
[C---:B------:R-:W-:Y:S01]  /*21940*/  HMMA.16816.F32 R36, R12.reuse, R8, R36 ;  /* 0x000000080c24723c */ /* 0x040fe20000001824 */
[----:B------:R-:W-:Y:S01]  /*21950*/  LDSM.16.MT88.4 R20, [R0+0xb000] ;  /* 0x00b000000014783b */ /* 0x000fe20000004200 */
[--C-:B------:R-:W-:Y:S01]  /*21960*/  FFMA.FTZ R138, R29, UR6, -R207.reuse ;  /* 0x000000061d8a7c23 */ /* 0x100fe200080108cf */
[----:B------:R-:W-:Y:S01]  /*21970*/  FFMA.FTZ R146, R168, UR6, -R207 ;  /* 0x00000006a8927c23 */ /* 0x000fe200080108cf */
[--C-:B------:R-:W-:Y:S01]  /*21980*/  FFMA.FTZ R144, R177, UR6, -R211.reuse ;  /* 0x00000006b1907c23 */ /* 0x100fe200080108d3 */
[----:B------:R-:W-:Y:S01]  /*21990*/  MUFU.EX2 R160, R160 ;  /* 0x000000a000a07308 */ /* 0x000fe20000000800 */
[----:B------:R-:W-:Y:S01]  /*219a0*/  LDSM.16.MT88.4 R28, [R218+0x1000] ;  /* 0x00100000da1c783b */ /* 0x000fe20000004200 */
[----:B------:R-:W-:Y:S01]  /*219b0*/  FFMA.FTZ R147, R184, UR6, -R211 ;  /* 0x00000006b8937c23 */ /* 0x000fe200080108d3 */
[C---:B------:R-:W-:Y:S01]  /*219c0*/  HMMA.16816.F32 R44, R12.reuse, R32, R44 ;  /* 0x000000200c2c723c */ /* 0x040fe2000000182c */
[--C-:B------:R-:W-:Y:S01]  /*219d0*/  FFMA.FTZ R155, R169, UR6, -R207.reuse ;  /* 0x00000006a99b7c23 */ /* 0x100fe200080108cf */
[----:B------:R-:W-:Y:S01]  /*219e0*/  FFMA.FTZ R168, R179, UR6, -R207 ;  /* 0x00000006b3a87c23 */ /* 0x000fe200080108cf */
[----:B------:R-:W-:Y:S01]  /*219f0*/  FFMA.FTZ R217, R251, R217, R212 ;  /* 0x000000d9fbd97223 */ /* 0x000fe200000100d4 */
[----:B------:R-:W-:Y:S01]  /*21a00*/  FFMA.FTZ R216, R252, R216, R205 ;  /* 0x000000d8fcd87223 */ /* 0x000fe200000100cd */
[----:B------:R-:W1:Y:S01]  /*21a10*/  MUFU.EX2 R153, R153 ;  /* 0x0000009900997308 */ /* 0x000e620000000800 */
[----:B------:R-:W-:Y:S01]  /*21a20*/  FFMA.FTZ R251, R7, UR6, -R211 ;  /* 0x0000000607fb7c23 */ /* 0x000fe200080108d3 */
[----:B------:R-:W-:Y:S01]  /*21a30*/  FADD.FTZ R210, R210, R217 ;  /* 0x000000d9d2d27221 */ /* 0x000fe20000010000 */
[C---:B------:R-:W-:Y:S01]  /*21a40*/  HMMA.16816.F32 R24, R12.reuse, R26, R156 ;  /* 0x0000001a0c18723c */ /* 0x040fe2000000189c */
[----:B------:R-:W-:Y:S01]  /*21a50*/  FADD.FTZ R216, R203, R216 ;  /* 0x000000d8cbd87221 */ /* 0x000fe20000010000 */
[--C-:B------:R-:W-:Y:S01]  /*21a60*/  FFMA.FTZ R7, R195, UR6, -R207.reuse ;  /* 0x00000006c3077c23 */ /* 0x100fe200080108cf */
[----:B------:R-:W-:Y:S01]  /*21a70*/  FADD.FTZ R209, R209, R210 ;  /* 0x000000d2d1d17221 */ /* 0x000fe20000010000 */
[----:B------:R-:W-:Y:S01]  /*21a80*/  FFMA.FTZ R252, R199, UR6, -R207 ;  /* 0x00000006c7fc7c23 */ /* 0x000fe200080108cf */
[----:B------:R-:W2:Y:S01]  /*21a90*/  MUFU.EX2 R157, R236 ;  /* 0x000000ec009d7308 */ /* 0x000ea20000000800 */
[----:B------:R-:W-:Y:S01]  /*21aa0*/  FADD.FTZ R201, R201, R216 ;  /* 0x000000d8c9c97221 */ /* 0x000fe20000010000 */
[----:B------:R-:W-:Y:S01]  /*21ab0*/  FADD.FTZ R209, R208, R209 ;  /* 0x000000d1d0d17221 */ /* 0x000fe20000010000 */
[----:B------:R-:W-:Y:S02]  /*21ac0*/  HMMA.16816.F32 R8, R12, R10, R148 ;  /* 0x0000000a0c08723c */ /* 0x000fe40000001894 */
[----:B------:R-:W-:Y:S01]  /*21ad0*/  FADD.FTZ R201, R2, R201 ;  /* 0x000000c902c97221 */ /* 0x000fe20000010000 */
[--C-:B------:R-:W-:Y:S01]  /*21ae0*/  FFMA.FTZ R2, R5, UR6, -R207.reuse ;  /* 0x0000000605027c23 */ /* 0x100fe200080108cf */
[----:B------:R-:W-:Y:S01]  /*21af0*/  FFMA.FTZ R5, R190, UR6, -R207 ;  /* 0x00000006be057c23 */ /* 0x000fe200080108cf */
[----:B------:R-:W-:Y:S01]  /*21b00*/  MUFU.EX2 R148, R234 ;  /* 0x000000ea00947308 */ /* 0x000fe20000000800 */
[----:B-1----:R-:W-:-:S02]  /*21b10*/  F2FP.F16.F32.PACK_AB R62, R153, R152 ;  /* 0x00000098993e723e */ /* 0x002fc400000000ff */
[C---:B------:R-:W-:Y:S01]  /*21b20*/  HMMA.16816.F32 R32, R12.reuse, R34, R140 ;  /* 0x000000220c20723c */ /* 0x040fe2000000188c */
[----:B------:R-:W-:Y:S01]  /*21b30*/  FFMA.FTZ R141, R96, UR6, -R207 ;  /* 0x00000006608d7c23 */ /* 0x000fe200080108cf */
[--C-:B------:R-:W-:Y:S01]  /*21b40*/  FFMA.FTZ R96, R105, UR6, -R211.reuse ;  /* 0x0000000669607c23 */ /* 0x100fe200080108d3 */
[----:B------:R-:W-:Y:S01]  /*21b50*/  FFMA.FTZ R105, R116, UR6, -R211 ;  /* 0x0000000674697c23 */ /* 0x000fe200080108d3 */
[----:B------:R-:W-:Y:S01]  /*21b60*/  FFMA.FTZ R116, R124, UR6, -R207 ;  /* 0x000000067c747c23 */ /* 0x000fe200080108cf */
[----:B------:R-:W1:Y:S01]  /*21b70*/  MUFU.EX2 R145, R145 ;  /* 0x0000009100917308 */ /* 0x000e620000000800 */
[----:B--2---:R-:W-:Y:S01]  /*21b80*/  F2FP.F16.F32.PACK_AB R60, R157, R160 ;  /* 0x000000a09d3c723e */ /* 0x004fe200000000ff */
[--C-:B------:R-:W-:Y:S01]  /*21b90*/  FFMA.FTZ R124, R165, UR6, -R211.reuse ;  /* 0x00000006a57c7c23 */ /* 0x100fe200080108d3 */
[C---:B----4-:R-:W-:Y:S01]  /*21ba0*/  HMMA.16816.F32 R56, R12.reuse, R40, R56 ;  /* 0x000000280c38723c */ /* 0x050fe20000001838 */
[--C-:B------:R-:W-:Y:S01]  /*21bb0*/  FFMA.FTZ R142, R175, UR6, -R211.reuse ;  /* 0x00000006af8e7c23 */ /* 0x100fe200080108d3 */
[----:B------:R-:W-:Y:S01]  /*21bc0*/  FFMA.FTZ R143, R180, UR6, -R211 ;  /* 0x00000006b48f7c23 */ /* 0x000fe200080108d3 */
[----:B------:R-:W-:Y:S01]  /*21bd0*/  FFMA.FTZ R165, R182, UR6, -R207 ;  /* 0x00000006b6a57c23 */ /* 0x000fe200080108cf */
[----:B------:R-:W-:Y:S01]  /*21be0*/  FADD.FTZ R160, R160, R209 ;  /* 0x000000d1a0a07221 */ /* 0x000fe20000010000 */
[----:B------:R-:W-:Y:S03]  /*21bf0*/  MUFU.EX2 R140, R230 ;  /* 0x000000e6008c7308 */ /* 0x000fe60000000800 */
[----:B------:R-:W-:Y:S01]  /*21c00*/  HMMA.16816.F32 R12, R12, R42, R132 ;  /* 0x0000002a0c0c723c */ /* 0x000fe20000001884 */
[----:B------:R-:W2:Y:S01]  /*21c10*/  LDSM.16.MT88.4 R40, [R218+0x800] ;  /* 0x00080000da28783b */ /* 0x000ea20000004200 */
[--C-:B------:R-:W-:Y:S01]  /*21c20*/  FFMA.FTZ R132, R222, UR6, -R211.reuse ;  /* 0x00000006de847c23 */ /* 0x100fe200080108d3 */
[--C-:B------:R-:W-:Y:S01]  /*21c30*/  FFMA.FTZ R134, R224, UR6, -R211.reuse ;  /* 0x00000006e0867c23 */ /* 0x100fe200080108d3 */
[----:B------:R-:W-:Y:S01]  /*21c40*/  FFMA.FTZ R135, R220, UR6, -R211 ;  /* 0x00000006dc877c23 */ /* 0x000fe200080108d3 */
[----:B------:R-:W3:Y:S01]  /*21c50*/  MUFU.EX2 R137, R137 ;  /* 0x0000008900897308 */ /* 0x000ee20000000800 */
[----:B-1----:R-:W-:Y:S01]  /*21c60*/  F2FP.F16.F32.PACK_AB R61, R145, R148 ;  /* 0x00000094913d723e */ /* 0x002fe200000000ff */
[----:B------:R-:W-:Y:S01]  /*21c70*/  FADD.FTZ R148, R148, R201 ;  /* 0x000000c994947221 */ /* 0x000fe20000010000 */
[----:B------:R-:W-:-:S03]  /*21c80*/  FADD.FTZ R157, R157, R160 ;  /* 0x000000a09d9d7221 */ /* 0x000fc60000010000 */
[----:B------:R-:W-:Y:S01]  /*21c90*/  FADD.FTZ R145, R145, R148 ;  /* 0x0000009491917221 */ /* 0x000fe20000010000 */
[----:B------:R-:W-:Y:S01]  /*21ca0*/  FADD.FTZ R152, R152, R157 ;  /* 0x0000009d98987221 */ /* 0x000fe20000010000 */
[----:B------:R-:W-:Y:S01]  /*21cb0*/  MUFU.EX2 R133, R226 ;  /* 0x000000e200857308 */ /* 0x000fe20000000800 */
[----:B------:R-:W-:Y:S02]  /*21cc0*/  LDSM.16.MT88.4 R156, [R215+0x11800] ;  /* 0x01180000d79c783b */ /* 0x000fe40000004200 */
[----:B------:R-:W-:Y:S02]  /*21cd0*/  FADD.FTZ R152, R153, R152 ;  /* 0x0000009899987221 */ /* 0x000fe40000010000 */
[----:B------:R-:W-:Y:S03]  /*21ce0*/  LDSM.16.MT88.4 R148, [R0+0x11800] ;  /* 0x011800000094783b */ /* 0x000fe60000004200 */
[----:B------:R-:W1:Y:S01]  /*21cf0*/  MUFU.EX2 R132, R132 ;  /* 0x0000008400847308 */ /* 0x000e620000000800 */
[----:B---3--:R-:W-:Y:S01]  /*21d00*/  F2FP.F16.F32.PACK_AB R63, R137, R140 ;  /* 0x0000008c893f723e */ /* 0x008fe200000000ff */
[----:B------:R-:W-:-:S04]  /*21d10*/  FADD.FTZ R140, R140, R145 ;  /* 0x000000918c8c7221 */ /* 0x000fc80000010000 */
[----:B------:R-:W-:Y:S02]  /*21d20*/  FADD.FTZ R137, R137, R140 ;  /* 0x0000008c89897221 */ /* 0x000fe40000010000 */
[----:B------:R-:W-:Y:S01]  /*21d30*/  MUFU.EX2 R134, R134 ;  /* 0x0000008600867308 */ /* 0x000fe20000000800 */
[C---:B-----5:R-:W-:Y:S07]  /*21d40*/  HMMA.16816.F32 R16, R60.reuse, R48, R16 ;  /* 0x000000303c10723c */ /* 0x060fee0000001810 */
[----:B------:R-:W-:Y:S01]  /*21d50*/  MUFU.EX2 R135, R135 ;  /* 0x0000008700877308 */ /* 0x000fe20000000800 */
[C---:B------:R-:W-:Y:S01]  /*21d60*/  HMMA.16816.F32 R24, R60.reuse, R50, R24 ;  /* 0x000000323c18723c */ /* 0x040fe20000001818 */
[----:B------:R-:W3:Y:S06]  /*21d70*/  LDSM.16.MT88.4 R48, [R215+0xb000] ;  /* 0x00b00000d730783b */ /* 0x000eec0000004200 */
[----:B------:R-:W-:Y:S01]  /*21d80*/  MUFU.EX2 R136, R136 ;  /* 0x0000008800887308 */ /* 0x000fe20000000800 */
[C---:B------:R-:W-:Y:S07]  /*21d90*/  HMMA.16816.F32 R36, R60.reuse, R52, R36 ;  /* 0x000000343c24723c */ /* 0x040fee0000001824 */
[----:B------:R-:W4:Y:S01]  /*21da0*/  MUFU.EX2 R139, R139 ;  /* 0x0000008b008b7308 */ /* 0x000f220000000800 */
[C---:B------:R-:W-:Y:S01]  /*21db0*/  HMMA.16816.F32 R8, R60.reuse, R54, R8 ;  /* 0x000000363c08723c */ /* 0x040fe20000001808 */
[----:B------:R-:W5:Y:S06]  /*21dc0*/  LDSM.16.MT88.4 R52, [R219+0x1000] ;  /* 0x00100000db34783b */ /* 0x000f6c0000004200 */
[----:B------:R-:W-:Y:S01]  /*21dd0*/  MUFU.EX2 R138, R138 ;  /* 0x0000008a008a7308 */ /* 0x000fe20000000800 */
[----:B--2---:R-:W-:Y:S01]  /*21de0*/  HMMA.16816.F32 R44, R60, R40, R44 ;  /* 0x000000283c2c723c */ /* 0x004fe2000000182c */
[----:B-1----:R-:W-:Y:S01]  /*21df0*/  F2FP.F16.F32.PACK_AB R40, R132, R133 ;  /* 0x000000858428723e */ /* 0x002fe200000000ff */
[----:B------:R-:W-:-:S04]  /*21e00*/  FADD.FTZ R133, R133, R152 ;  /* 0x0000009885857221 */ /* 0x000fc80000010000 */
[----:B------:R-:W-:Y:S01]  /*21e10*/  FADD.FTZ R133, R132, R133 ;  /* 0x0000008584857221 */ /* 0x000fe20000010000 */
[----:B------:R-:W1:Y:S01]  /*21e20*/  MUFU.EX2 R141, R141 ;  /* 0x0000008d008d7308 */ /* 0x000e620000000800 */
[C---:B------:R-:W-:Y:S01]  /*21e30*/  HMMA.16816.F32 R32, R60.reuse, R42, R32 ;  /* 0x0000002a3c20723c */ /* 0x040fe20000001820 */
[----:B----4-:R-:W-:Y:S01]  /*21e40*/  F2FP.F16.F32.PACK_AB R41, R139, R136 ;  /* 0x000000888b29723e */ /* 0x010fe200000000ff */
[----:B------:R-:W-:Y:S01]  /*21e50*/  FADD.FTZ R136, R136, R137 ;  /* 0x0000008988887221 */ /* 0x000fe20000010000 */
[----:B------:R-:W-:Y:S01]  /*21e60*/  F2FP.F16.F32.PACK_AB R42, R135, R134 ;  /* 0x00000086872a723e */ /* 0x000fe200000000ff */
[----:B------:R-:W-:Y:S01]  /*21e70*/  FADD.FTZ R134, R134, R133 ;  /* 0x0000008586867221 */ /* 0x000fe20000010000 */
[----:B------:R-:W-:Y:S01]  /*21e80*/  FFMA.FTZ R137, R192, UR6, -R211 ;  /* 0x00000006c0897c23 */ /* 0x000fe200080108d3 */
[----:B------:R-:W-:Y:S01]  /*21e90*/  FADD.FTZ R139, R139, R136 ;  /* 0x000000888b8b7221 */ /* 0x000fe20000010000 */
[----:B------:R-:W-:Y:S01]  /*21ea0*/  MUFU.EX2 R92, R92 ;  /* 0x0000005c005c7308 */ /* 0x000fe20000000800 */
[C---:B------:R-:W-:Y:S01]  /*21eb0*/  HMMA.16816.F32 R56, R60.reuse, R64, R56 ;  /* 0x000000403c38723c */ /* 0x040fe20000001838 */
[--C-:B------:R-:W-:Y:S01]  /*21ec0*/  FFMA.FTZ R64, R98, UR6, -R207.reuse ;  /* 0x0000000662407c23 */ /* 0x100fe200080108cf */
[----:B------:R-:W-:Y:S01]  /*21ed0*/  FFMA.FTZ R65, R99, UR6, -R207 ;  /* 0x0000000663417c23 */ /* 0x000fe200080108cf */
[--C-:B------:R-:W-:Y:S01]  /*21ee0*/  FFMA.FTZ R99, R107, UR6, -R211.reuse ;  /* 0x000000066b637c23 */ /* 0x100fe200080108d3 */
[--C-:B------:R-:W-:Y:S01]  /*21ef0*/  FFMA.FTZ R98, R110, UR6, -R211.reuse ;  /* 0x000000066e627c23 */ /* 0x100fe200080108d3 */
[--C-:B------:R-:W-:Y:S01]  /*21f00*/  FFMA.FTZ R107, R117, UR6, -R211.reuse ;  /* 0x00000006756b7c23 */ /* 0x100fe200080108d3 */
[--C-:B------:R-:W-:Y:S01]  /*21f10*/  FFMA.FTZ R110, R119, UR6, -R211.reuse ;  /* 0x00000006776e7c23 */ /* 0x100fe200080108d3 */
[----:B------:R-:W-:Y:S01]  /*21f20*/  MUFU.EX2 R64, R64 ;  /* 0x0000004000407308 */ /* 0x000fe20000000800 */
[----:B-1----:R-:W-:Y:S01]  /*21f30*/  F2FP.F16.F32.PACK_AB R43, R141, R138 ;  /* 0x0000008a8d2b723e */ /* 0x002fe200000000ff */
[----:B------:R-:W-:Y:S01]  /*21f40*/  HMMA.16816.F32 R12, R60, R66, R12 ;  /* 0x000000423c0c723c */ /* 0x000fe2000000180c */
[--C-:B------:R-:W-:Y:S01]  /*21f50*/  FFMA.FTZ R61, R100, UR6, -R211.reuse ;  /* 0x00000006643d7c23 */ /* 0x100fe200080108d3 */
[--C-:B------:R-:W-:Y:S01]  /*21f60*/  FFMA.FTZ R62, R101, UR6, -R211.reuse ;  /* 0x00000006653e7c23 */ /* 0x100fe200080108d3 */
[----:B------:R-:W-:Y:S01]  /*21f70*/  FFMA.FTZ R63, R102, UR6, -R211 ;  /* 0x00000006663f7c23 */ /* 0x000fe200080108d3 */
[--C-:B------:R-:W-:Y:S01]  /*21f80*/  FFMA.FTZ R66, R88, UR6, -R207.reuse ;  /* 0x0000000658427c23 */ /* 0x100fe200080108cf */
[----:B------:R-:W-:Y:S01]  /*21f90*/  FFMA.FTZ R67, R89, UR6, -R207 ;  /* 0x0000000659437c23 */ /* 0x000fe200080108cf */
[----:B------:R1:W-:Y:S01]  /*21fa0*/  MUFU.EX2 R60, R97 ;  /* 0x00000061003c7308 */ /* 0x0003e20000000800 */
[--C-:B------:R-:W-:Y:S01]  /*21fb0*/  FFMA.FTZ R88, R90, UR6, -R211.reuse ;  /* 0x000000065a587c23 */ /* 0x100fe200080108d3 */
[C---:B------:R-:W-:Y:S01]  /*21fc0*/  HMMA.16816.F32 R36, R40.reuse, R20, R36 ;  /* 0x000000142824723c */ /* 0x040fe20000001824 */
[--C-:B------:R-:W-:Y:S01]  /*21fd0*/  FFMA.FTZ R90, R94, UR6, -R211.reuse ;  /* 0x000000065e5a7c23 */ /* 0x100fe200080108d3 */
[----:B------:R-:W-:Y:S01]  /*21fe0*/  FFMA.FTZ R89, R93, UR6, -R211 ;  /* 0x000000065d597c23 */ /* 0x000fe200080108d3 */
[----:B------:R-:W-:Y:S01]  /*21ff0*/  FFMA.FTZ R94, R95, UR6, -R207 ;  /* 0x000000065f5e7c23 */ /* 0x000fe200080108cf */
[----:B------:R-:W-:Y:S01]  /*22000*/  FFMA.FTZ R93, R103, UR6, -R211 ;  /* 0x00000006675d7c23 */ /* 0x000fe200080108d3 */
[----:B------:R-:W-:Y:S01]  /*22010*/  FFMA.FTZ R95, R104, UR6, -R207 ;  /* 0x00000006685f7c23 */ /* 0x000fe200080108cf */
[----:B------:R-:W2:Y:S01]  /*22020*/  MUFU.EX2 R61, R61 ;  /* 0x0000003d003d7308 */ /* 0x000ea20000000800 */
[--C-:B------:R-:W-:Y:S01]  /*22030*/  FFMA.FTZ R100, R111, UR6, -R211.reuse ;  /* 0x000000066f647c23 */ /* 0x100fe200080108d3 */
[C---:B------:R-:W-:Y:S01]  /*22040*/  HMMA.16816.F32 R8, R40.reuse, R22, R8 ;  /* 0x000000162808723c */ /* 0x040fe20000001808 */
[----:B------:R-:W4:Y:S01]  /*22050*/  LDSM.16.MT88.4 R20, [R215+0xb800] ;  /* 0x00b80000d714783b */ /* 0x000f220000004200 */
[----:B------:R-:W-:Y:S01]  /*22060*/  FFMA.FTZ R101, R112, UR6, -R211 ;  /* 0x0000000670657c23 */ /* 0x000fe200080108d3 */
[--C-:B------:R-:W-:Y:S01]  /*22070*/  FFMA.FTZ R102, R108, UR6, -R207.reuse ;  /* 0x000000066c667c23 */ /* 0x100fe200080108cf */
[----:B------:R-:W-:Y:S01]  /*22080*/  FFMA.FTZ R103, R109, UR6, -R207 ;  /* 0x000000066d677c23 */ /* 0x000fe200080108cf */
[--C-:B------:R-:W-:Y:S01]  /*22090*/  FFMA.FTZ R104, R113, UR6, -R211.reuse ;  /* 0x0000000671687c23 */ /* 0x100fe200080108d3 */
[----:B------:R-:W-:Y:S01]  /*220a0*/  MUFU.EX2 R62, R62 ;  /* 0x0000003e003e7308 */ /* 0x000fe20000000800 */
[----:B-1----:R-:W-:Y:S01]  /*220b0*/  FFMA.FTZ R97, R106, UR6, -R211 ;  /* 0x000000066a617c23 */ /* 0x002fe200080108d3 */
[C---:B------:R-:W-:Y:S01]  /*220c0*/  HMMA.16816.F32 R44, R40.reuse, R28, R44 ;  /* 0x0000001c282c723c */ /* 0x040fe2000000182c */
[--C-:B------:R-:W-:Y:S01]  /*220d0*/  FFMA.FTZ R106, R114, UR6, -R207.reuse ;  /* 0x00000006726a7c23 */ /* 0x100fe200080108cf */
[--C-:B------:R-:W-:Y:S01]  /*220e0*/  FFMA.FTZ R108, R115, UR6, -R207.reuse ;  /* 0x00000006736c7c23 */ /* 0x100fe200080108cf */
[----:B------:R-:W-:Y:S01]  /*220f0*/  FFMA.FTZ R109, R118, UR6, -R207 ;  /* 0x00000006766d7c23 */ /* 0x000fe200080108cf */
[--C-:B------:R-:W-:Y:S01]  /*22100*/  FFMA.FTZ R111, R120, UR6, -R211.reuse ;  /* 0x00000006786f7c23 */ /* 0x100fe200080108d3 */
[--C-:B------:R-:W-:Y:S01]  /*22110*/  FFMA.FTZ R112, R121, UR6, -R211.reuse ;  /* 0x0000000679707c23 */ /* 0x100fe200080108d3 */
[----:B------:R-:W-:Y:S01]  /*22120*/  MUFU.EX2 R63, R63 ;  /* 0x0000003f003f7308 */ /* 0x000fe20000000800 */
[--C-:B------:R-:W-:Y:S01]  /*22130*/  FFMA.FTZ R113, R122, UR6, -R211.reuse ;  /* 0x000000067a717c23 */ /* 0x100fe200080108d3 */
[C---:B------:R-:W-:Y:S01]  /*22140*/  HMMA.16816.F32 R32, R40.reuse, R30, R32 ;  /* 0x0000001e2820723c */ /* 0x040fe20000001820 */
[----:B------:R-:W1:Y:S01]  /*22150*/  LDSM.16.MT88.4 R28, [R218+0x1800] ;  /* 0x00180000da1c783b */ /* 0x000e620000004200 */
[--C-:B------:R-:W-:Y:S01]  /*22160*/  FFMA.FTZ R114, R123, UR6, -R211.reuse ;  /* 0x000000067b727c23 */ /* 0x100fe200080108d3 */
[----:B------:R-:W-:Y:S01]  /*22170*/  FFMA.FTZ R115, R126, UR6, -R211 ;  /* 0x000000067e737c23 */ /* 0x000fe200080108d3 */
[----:B------:R-:W-:Y:S01]  /*22180*/  FFMA.FTZ R117, R125, UR6, -R207 ;  /* 0x000000067d757c23 */ /* 0x000fe200080108cf */
[--C-:B------:R-:W-:Y:S01]  /*22190*/  FFMA.FTZ R118, R127, UR6, -R211.reuse ;  /* 0x000000067f767c23 */ /* 0x100fe200080108d3 */
[----:B------:R-:W2:Y:S01]  /*221a0*/  MUFU.EX2 R65, R65 ;  /* 0x0000004100417308 */ /* 0x000ea20000000800 */
[--C-:B------:R-:W-:Y:S01]  /*221b0*/  FFMA.FTZ R119, R130, UR6, -R211.reuse ;  /* 0x0000000682777c23 */ /* 0x100fe200080108d3 */
[C---:B---3--:R-:W-:Y:S01]  /*221c0*/  HMMA.16816.F32 R16, R40.reuse, R48, R16 ;  /* 0x000000302810723c */ /* 0x048fe20000001810 */
[----:B------:R-:W-:Y:S01]  /*221d0*/  FFMA.FTZ R121, R131, UR6, -R211 ;  /* 0x0000000683797c23 */ /* 0x000fe200080108d3 */
[--C-:B------:R-:W-:Y:S01]  /*221e0*/  FFMA.FTZ R120, R128, UR6, -R207.reuse ;  /* 0x0000000680787c23 */ /* 0x100fe200080108cf */
[--C-:B------:R-:W-:Y:S01]  /*221f0*/  FFMA.FTZ R122, R129, UR6, -R207.reuse ;  /* 0x00000006817a7c23 */ /* 0x100fe200080108cf */
[----:B------:R-:W-:Y:S01]  /*22200*/  FFMA.FTZ R123, R170, UR6, -R207 ;  /* 0x00000006aa7b7c23 */ /* 0x000fe200080108cf */
[--C-:B------:R-:W-:Y:S01]  /*22210*/  FFMA.FTZ R125, R172, UR6, -R211.reuse ;  /* 0x00000006ac7d7c23 */ /* 0x100fe200080108d3 */
[----:B------:R-:W-:Y:S01]  /*22220*/  MUFU.EX2 R66, R66 ;  /* 0x0000004200427308 */ /* 0x000fe20000000800 */
[--C-:B------:R-:W-:Y:S01]  /*22230*/  FFMA.FTZ R126, R171, UR6, -R211.reuse ;  /* 0x00000006ab7e7c23 */ /* 0x100fe200080108d3 */
[C---:B------:R-:W-:Y:S01]  /*22240*/  HMMA.16816.F32 R24, R40.reuse, R50, R24 ;  /* 0x000000322818723c */ /* 0x040fe20000001818 */
[----:B------:R-:W3:Y:S01]  /*22250*/  LDSM.16.MT88.4 R48, [R0+0xb800] ;  /* 0x00b800000030783b */ /* 0x000ee20000004200 */
[----:B------:R-:W-:Y:S01]  /*22260*/  FFMA.FTZ R127, R176, UR6, -R211 ;  /* 0x00000006b07f7c23 */ /* 0x000fe200080108d3 */
[--C-:B------:R-:W-:Y:S01]  /*22270*/  FFMA.FTZ R128, R167, UR6, -R207.reuse ;  /* 0x00000006a7807c23 */ /* 0x100fe200080108cf */
[--C-:B------:R-:W-:Y:S01]  /*22280*/  FFMA.FTZ R129, R174, UR6, -R207.reuse ;  /* 0x00000006ae817c23 */ /* 0x100fe200080108cf */
[--C-:B------:R-:W-:Y:S01]  /*22290*/  FFMA.FTZ R130, R173, UR6, -R207.reuse ;  /* 0x00000006ad827c23 */ /* 0x100fe200080108cf */
[----:B------:R-:W4:Y:S01]  /*222a0*/  MUFU.EX2 R67, R67 ;  /* 0x0000004300437308 */ /* 0x000f220000000800 */
[--C-:B------:R-:W-:Y:S01]  /*222b0*/  FFMA.FTZ R131, R178, UR6, -R207.reuse ;  /* 0x00000006b2837c23 */ /* 0x100fe200080108cf */
[----:B-----5:R-:W-:Y:S01]  /*222c0*/  HMMA.16816.F32 R56, R40, R52, R56 ;  /* 0x000000342838723c */ /* 0x020fe20000001838 */
[----:B------:R-:W-:Y:S01]  /*222d0*/  FFMA.FTZ R167, R183, UR6, -R207 ;  /* 0x00000006b7a77c23 */ /* 0x000fe200080108cf */
[----:B------:R-:W-:Y:S01]  /*222e0*/  FADD.FTZ R138, R138, R139 ;  /* 0x0000008b8a8a7221 */ /* 0x000fe20000010000 */
[----:B------:R-:W-:Y:S01]  /*222f0*/  FADD.FTZ R135, R135, R134 ;  /* 0x0000008687877221 */ /* 0x000fe20000010000 */
[----:B------:R-:W-:-:S02]  /*22300*/  FFMA.FTZ R136, R189, UR6, -R211 ;  /* 0x00000006bd887c23 */ /* 0x000fc400080108d3 */
[----:B------:R-:W-:Y:S01]  /*22310*/  MUFU.EX2 R88, R88 ;  /* 0x0000005800587308 */ /* 0x000fe20000000800 */
[----:B------:R-:W-:Y:S01]  /*22320*/  FADD.FTZ R141, R141, R138 ;  /* 0x0000008a8d8d7221 */ /* 0x000fe20000010000 */
[----:B------:R-:W-:Y:S01]  /*22330*/  HMMA.16816.F32 R12, R40, R54, R12 ;  /* 0x00000036280c723c */ /* 0x000fe2000000180c */
[----:B------:R-:W5:Y:S01]  /*22340*/  LDSM.16.MT88.4 R52, [R219+0x1800] ;  /* 0x00180000db34783b */ /* 0x000f620000004200 */
[----:B--2---:R-:W-:Y:S01]  /*22350*/  F2FP.F16.F32.PACK_AB R40, R61, R60 ;  /* 0x0000003c3d28723e */ /* 0x004fe200000000ff */
[----:B------:R-:W-:Y:S01]  /*22360*/  FADD.FTZ R60, R60, R135 ;  /* 0x000000873c3c7221 */ /* 0x000fe20000010000 */
[----:B------:R-:W-:Y:S01]  /*22370*/  F2FP.F16.F32.PACK_AB R41, R65, R64 ;  /* 0x000000404129723e */ /* 0x000fe200000000ff */
[----:B------:R-:W-:Y:S01]  /*22380*/  FADD.FTZ R64, R64, R141 ;  /* 0x0000008d40407221 */ /* 0x000fe20000010000 */
[----:B------:R-:W-:Y:S01]  /*22390*/  F2FP.F16.F32.PACK_AB R42, R63, R62 ;  /* 0x0000003e3f2a723e */ /* 0x000fe200000000ff */
[----:B------:R-:W2:Y:S01]  /*223a0*/  MUFU.EX2 R89, R89 ;  /* 0x0000005900597308 */ /* 0x000ea20000000800 */
[----:B----4-:R-:W-:Y:S01]  /*223b0*/  F2FP.F16.F32.PACK_AB R43, R67, R66 ;  /* 0x00000042432b723e */ /* 0x010fe200000000ff */
[----:B------:R-:W-:Y:S01]  /*223c0*/  FADD.FTZ R61, R61, R60 ;  /* 0x0000003c3d3d7221 */ /* 0x000fe20000010000 */
[----:B------:R-:W-:Y:S01]  /*223d0*/  FADD.FTZ R65, R65, R64 ;  /* 0x0000004041417221 */ /* 0x000fe20000010000 */
[----:B------:R-:W-:Y:S01]  /*223e0*/  FFMA.FTZ R60, R196, UR6, -R211 ;  /* 0x00000006c43c7c23 */ /* 0x000fe200080108d3 */
[----:B------:R-:W-:Y:S01]  /*223f0*/  FFMA.FTZ R64, R191, UR6, -R207 ;  /* 0x00000006bf407c23 */ /* 0x000fe200080108cf */
[----:B------:R-:W-:Y:S01]  /*22400*/  FADD.FTZ R62, R62, R61 ;  /* 0x0000003d3e3e7221 */ /* 0x000fe20000010000 */
[----:B------:R-:W-:Y:S01]  /*22410*/  FADD.FTZ R66, R66, R65 ;  /* 0x0000004142427221 */ /* 0x000fe20000010000 */
[----:B------:R-:W-:Y:S01]  /*22420*/  HMMA.16816.F32 R16, R40, R20, R16 ;  /* 0x000000142810723c */ /* 0x000fe20000001810 */
[----:B------:R-:W-:Y:S01]  /*22430*/  MUFU.EX2 R90, R90 ;  /* 0x0000005a005a7308 */ /* 0x000fe20000000800 */
[----:B------:R-:W-:Y:S01]  /*22440*/  FADD.FTZ R63, R63, R62 ;  /* 0x0000003e3f3f7221 */ /* 0x000fe20000010000 */
[----:B------:R-:W-:Y:S01]  /*22450*/  FADD.FTZ R62, R67, R66 ;  /* 0x00000042433e7221 */ /* 0x000fe20000010000 */
[----:B------:R-:W-:Y:S01]  /*22460*/  FFMA.FTZ R61, R193, UR6, -R211 ;  /* 0x00000006c13d7c23 */ /* 0x000fe200080108d3 */
[----:B------:R-:W-:-:S03]  /*22470*/  FFMA.FTZ R65, R198, UR6, -R207 ;  /* 0x00000006c6417c23 */ /* 0x000fc600080108cf */
[C---:B------:R-:W-:Y:S01]  /*22480*/  HMMA.16816.F32 R24, R40.reuse, R22, R24 ;  /* 0x000000162818723c */ /* 0x040fe20000001818 */
[----:B------:R-:W4:Y:S01]  /*22490*/  LDSM.16.MT88.4 R20, [R215+0xc000] ;  /* 0x00c00000d714783b */ /* 0x000f220000004200 */
[----:B------:R-:W2:Y:S06]  /*224a0*/  MUFU.EX2 R93, R93 ;  /* 0x0000005d005d7308 */ /* 0x000eac0000000800 */
[C---:B-1----:R-:W-:Y:S02]  /*224b0*/  HMMA.16816.F32 R44, R40.reuse, R28, R44 ;  /* 0x0000001c282c723c */ /* 0x042fe4000000182c */
[----:B------:R-:W-:Y:S06]  /*224c0*/  MUFU.EX2 R94, R94 ;  /* 0x0000005e005e7308 */ /* 0x000fec0000000800 */
[C---:B------:R-:W-:Y:S01]  /*224d0*/  HMMA.16816.F32 R32, R40.reuse, R30, R32 ;  /* 0x0000001e2820723c */ /* 0x040fe20000001820 */
[----:B------:R-:W1:Y:S01]  /*224e0*/  LDSM.16.MT88.4 R28, [R218+0x2000] ;  /* 0x00200000da1c783b */ /* 0x000e620000004200 */
[----:B------:R-:W2:Y:S06]  /*224f0*/  MUFU.EX2 R95, R95 ;  /* 0x0000005f005f7308 */ /* 0x000eac0000000800 */
[C---:B---3--:R-:W-:Y:S02]  /*22500*/  HMMA.16816.F32 R36, R40.reuse, R48, R36 ;  /* 0x000000302824723c */ /* 0x048fe40000001824 */
        /* <DEDUP_REMOVED lines=8> */
[----:B--2---:R-:W-:Y:S01]  /*22590*/  F2FP.F16.F32.PACK_AB R40, R89, R88 ;  /* 0x000000585928723e */ /* 0x004fe200000000ff */
[----:B------:R-:W-:Y:S01]  /*225a0*/  MUFU.EX2 R99, R99 ;  /* 0x0000006300637308 */ /* 0x000fe20000000800 */
[----:B------:R-:W-:Y:S01]  /*225b0*/  F2FP.F16.F32.PACK_AB R41, R92, R91 ;  /* 0x0000005b5c29723e */ /* 0x000fe200000000ff */
[----:B------:R-:W-:Y:S01]  /*225c0*/  FADD.FTZ R88, R88, R63 ;  /* 0x0000003f58587221 */ /* 0x000fe20000010000 */
[----:B------:R-:W-:Y:S01]  /*225d0*/  F2FP.F16.F32.PACK_AB R42, R93, R90 ;  /* 0x0000005a5d2a723e */ /* 0x000fe200000000ff */
[----:B------:R-:W-:Y:S01]  /*225e0*/  FFMA.FTZ R63, R194, UR6, -R207 ;  /* 0x00000006c23f7c23 */ /* 0x000fe200080108cf */
[----:B------:R-:W-:Y:S01]  /*225f0*/  F2FP.F16.F32.PACK_AB R43, R95, R94 ;  /* 0x0000005e5f2b723e */ /* 0x000fe200000000ff */
[----:B------:R-:W-:-:S02]  /*22600*/  FADD.FTZ R89, R89, R88 ;  /* 0x0000005859597221 */ /* 0x000fc40000010000 */
[----:B------:R-:W-:Y:S02]  /*22610*/  MUFU.EX2 R80, R80 ;  /* 0x0000005000507308 */ /* 0x000fe40000000800 */
[----:B------:R-:W-:Y:S02]  /*22620*/  FADD.FTZ R90, R90, R89 ;  /* 0x000000595a5a7221 */ /* 0x000fe40000010000 */
[C---:B----4-:R-:W-:Y:S02]  /*22630*/  HMMA.16816.F32 R16, R40.reuse, R20, R16 ;  /* 0x000000142810723c */ /* 0x050fe40000001810 */
[----:B------:R-:W-:Y:S02]  /*22640*/  FADD.FTZ R93, R93, R90 ;  /* 0x0000005a5d5d7221 */ /* 0x000fe40000010000 */
[----:B------:R-:W2:Y:S04]  /*22650*/  MUFU.EX2 R81, R81 ;  /* 0x0000005100517308 */ /* 0x000ea80000000800 */
[C---:B------:R-:W-:Y:S01]  /*22660*/  HMMA.16816.F32 R24, R40.reuse, R22, R24 ;  /* 0x000000162818723c */ /* 0x040fe20000001818 */
[----:B------:R-:W4:Y:S03]  /*22670*/  LDSM.16.MT88.4 R20, [R215+0xc800] ;  /* 0x00c80000d714783b */ /* 0x000f260000004200 */
[----:B------:R-:W-:Y:S04]  /*22680*/  MUFU.EX2 R83, R83 ;  /* 0x0000005300537308 */ /* 0x000fe80000000800 */
[C---:B-1----:R-:W-:Y:S04]  /*22690*/  HMMA.16816.F32 R44, R40.reuse, R28, R44 ;  /* 0x0000001c282c723c */ /* 0x042fe8000000182c */
[----:B------:R-:W1:Y:S04]  /*226a0*/  MUFU.EX2 R84, R84 ;  /* 0x0000005400547308 */ /* 0x000e680000000800 */
[C---:B------:R-:W-:Y:S01]  /*226b0*/  HMMA.16816.F32 R32, R40.reuse, R30, R32 ;  /* 0x0000001e2820723c */ /* 0x040fe20000001820 */
[----:B------:R-:W4:Y:S03]  /*226c0*/  LDSM.16.MT88.4 R28, [R218+0x2800] ;  /* 0x00280000da1c783b */ /* 0x000f260000004200 */
[----:B------:R-:W-:Y:S04]  /*226d0*/  MUFU.EX2 R85, R85 ;  /* 0x0000005500557308 */ /* 0x000fe80000000800 */
[C---:B---3--:R-:W-:Y:S04]  /*226e0*/  HMMA.16816.F32 R36, R40.reuse, R48, R36 ;  /* 0x000000302824723c */ /* 0x048fe80000001824 */
[----:B------:R-:W3:Y:S04]  /*226f0*/  MUFU.EX2 R98, R98 ;  /* 0x0000006200627308 */ /* 0x000ee80000000800 */
[C---:B------:R-:W-:Y:S01]  /*22700*/  HMMA.16816.F32 R8, R40.reuse, R50, R8 ;  /* 0x000000322808723c */ /* 0x040fe20000001808 */
[----:B------:R-:W3:Y:S03]  /*22710*/  LDSM.16.MT88.4 R48, [R0+0xc800] ;  /* 0x00c800000030783b */ /* 0x000ee60000004200 */
[----:B------:R-:W-:Y:S04]  /*22720*/  MUFU.EX2 R100, R100 ;  /* 0x0000006400647308 */ /* 0x000fe80000000800 */
[C---:B-----5:R-:W-:Y:S04]  /*22730*/  HMMA.16816.F32 R56, R40.reuse, R52, R56 ;  /* 0x000000342838723c */ /* 0x060fe80000001838 */
[----:B------:R-:W-:Y:S04]  /*22740*/  MUFU.EX2 R101, R101 ;  /* 0x0000006500657308 */ /* 0x000fe80000000800 */
[----:B------:R-:W-:Y:S01]  /*22750*/  HMMA.16816.F32 R12, R40, R54, R12 ;  /* 0x00000036280c723c */ /* 0x000fe2000000180c */
[----:B------:R-:W5:Y:S01]  /*22760*/  LDSM.16.MT88.4 R52, [R219+0x2800] ;  /* 0x00280000db34783b */ /* 0x000f620000004200 */
[----:B------:R-:W-:Y:S01]  /*22770*/  F2FP.F16.F32.PACK_AB R40, R97, R96 ;  /* 0x000000606128723e */ /* 0x000fe200000000ff */
[----:B------:R-:W-:Y:S01]  /*22780*/  FADD.FTZ R96, R96, R93 ;  /* 0x0000005d60607221 */ /* 0x000fe20000010000 */
[----:B--2---:R-:W-:Y:S01]  /*22790*/  F2FP.F16.F32.PACK_AB R41, R81, R80 ;  /* 0x000000505129723e */ /* 0x004fe200000000ff */
[----:B------:R-:W-:Y:S01]  /*227a0*/  MUFU.EX2 R102, R102 ;  /* 0x0000006600667308 */ /* 0x000fe20000000800 */
[----:B------:R-:W-:Y:S01]  /*227b0*/  F2FP.F16.F32.PACK_AB R42, R99, R82 ;  /* 0x00000052632a723e */ /* 0x000fe200000000ff */
[----:B------:R-:W-:Y:S01]  /*227c0*/  FADD.FTZ R97, R97, R96 ;  /* 0x0000006061617221 */ /* 0x000fe20000010000 */
[----:B-1----:R-:W-:-:S03]  /*227d0*/  F2FP.F16.F32.PACK_AB R43, R84, R83 ;  /* 0x00000053542b723e */ /* 0x002fc600000000ff */
[----:B------:R-:W-:Y:S02]  /*227e0*/  FADD.FTZ R66, R82, R97 ;  /* 0x0000006152427221 */ /* 0x000fe40000010000 */
[----:B------:R-:W1:Y:S02]  /*227f0*/  MUFU.EX2 R103, R103 ;  /* 0x0000006700677308 */ /* 0x000e640000000800 */
[----:B----4-:R-:W-:Y:S01]  /*22800*/  HMMA.16816.F32 R16, R40, R20, R16 ;  /* 0x000000142810723c */ /* 0x010fe20000001810 */
[----:B------:R-:W-:-:S05]  /*22810*/  FADD.FTZ R66, R99, R66 ;  /* 0x0000004263427221 */ /* 0x000fca0000010000 */
        /* <DEDUP_REMOVED lines=41> */
[----:B------:R-:W5:Y:S01]  /*22ab0*/  LDSM.16.MT88.4 R52, [R219+0x3800] ;  /* 0x00380000db34783b */ /* 0x000f620000004200 */
        /* <DEDUP_REMOVED lines=11> */
[C---:B------:R-:W-:Y:S04]  /*22b70*/  HMMA.16816.F32 R44, R40.reuse, R28, R44 ;  /* 0x0000001c282c723c */ /* 0x040fe8000000182c */
[----:B------:R-:W4:Y:S04]  /*22b80*/  MUFU.EX2 R113, R113 ;  /* 0x0000007100717308 */ /* 0x000f280000000800 */
[C---:B------:R-:W-:Y:S01]  /*22b90*/  HMMA.16816.F32 R32, R40.reuse, R30, R32 ;  /* 0x0000001e2820723c */ /* 0x040fe20000001820 */
[----:B------:R-:W4:Y:S03]  /*22ba0*/  LDSM.16.MT88.4 R28, [R218+0x4000] ;  /* 0x00400000da1c783b */ /* 0x000f260000004200 */
[----:B------:R-:W-:Y:S04]  /*22bb0*/  MUFU.EX2 R114, R114 ;  /* 0x0000007200727308 */ /* 0x000fe80000000800 */
[C---:B---3--:R-:W-:Y:S04]  /*22bc0*/  HMMA.16816.F32 R36, R40.reuse, R48, R36 ;  /* 0x000000302824723c */ /* 0x048fe80000001824 */
[----:B------:R-:W-:Y:S04]  /*22bd0*/  MUFU.EX2 R115, R115 ;  /* 0x0000007300737308 */ /* 0x000fe80000000800 */
[C---:B------:R-:W-:Y:S01]  /*22be0*/  HMMA.16816.F32 R8, R40.reuse, R50, R8 ;  /* 0x000000322808723c */ /* 0x040fe20000001808 */
[----:B------:R-:W3:Y:S03]  /*22bf0*/  LDSM.16.MT88.4 R48, [R0+0xe000] ;  /* 0x00e000000030783b */ /* 0x000ee60000004200 */
[----:B------:R-:W-:Y:S04]  /*22c00*/  MUFU.EX2 R68, R68 ;  /* 0x0000004400447308 */ /* 0x000fe80000000800 */
[C---:B-----5:R-:W-:Y:S04]  /*22c10*/  HMMA.16816.F32 R56, R40.reuse, R52, R56 ;  /* 0x000000342838723c */ /* 0x060fe80000001838 */
[----:B------:R-:W5:Y:S04]  /*22c20*/  MUFU.EX2 R69, R69 ;  /* 0x0000004500457308 */ /* 0x000f680000000800 */
[----:B------:R-:W-:Y:S01]  /*22c30*/  HMMA.16816.F32 R12, R40, R54, R12 ;  /* 0x00000036280c723c */ /* 0x000fe2000000180c */
[----:B------:R-:W5:Y:S01]  /*22c40*/  LDSM.16.MT88.4 R52, [R219+0x4000] ;  /* 0x00400000db34783b */ /* 0x000f620000004200 */
        /* <DEDUP_REMOVED lines=26> */
[----:B------:R-:W-:Y:S02]  /*22df0*/  F2FP.F16.F32.PACK_AB R41, R69, R68 ;  /* 0x000000444529723e */ /* 0x000fe400000000ff */
        /* <DEDUP_REMOVED lines=21> */
[----:B------:R-:W5:Y:S01]  /*22f50*/  LDSM.16.MT88.4 R52, [R219+0x5000] ;  /* 0x00500000db34783b */ /* 0x000f620000004200 */
[----:B------:R-:W-:Y:S01]  /*22f60*/  F2FP.F16.F32.PACK_AB R40, R119, R118 ;  /* 0x000000767728723e */ /* 0x000fe200000000ff */
[----:B------:R-:W2:Y:S01]  /*22f70*/  MUFU.EX2 R131, R131 ;  /* 0x0000008300837308 */ /* 0x000ea20000000800 */
        /* <DEDUP_REMOVED lines=20> */
[----:B------:R-:W5:Y:S04]  /*230c0*/  MUFU.EX2 R168, R168 ;  /* 0x000000a800a87308 */ /* 0x000f680000000800 */
[----:B------:R-:W-:Y:S01]  /*230d0*/  HMMA.16816.F32 R12, R40, R54, R12 ;  /* 0x00000036280c723c */ /* 0x000fe2000000180c */
[----:B------:R-:W5:Y:S01]  /*230e0*/  LDSM.16.MT88.4 R52, [R219+0x5800] ;  /* 0x00580000db34783b */ /* 0x000f620000004200 */
[----:B--2---:R-:W-:-:S02]  /*230f0*/  F2FP.F16.F32.PACK_AB R40, R125, R124 ;  /* 0x0000007c7d28723e */ /* 0x004fc400000000ff */
        /* <DEDUP_REMOVED lines=13> */
[----:B------:R-:W2:Y:S05]  /*231d0*/  LDSM.16.MT88.4 R28, [R0+0x10000] ;  /* 0x01000000001c783b */ /* 0x000eaa0000004200 */
[----:B------:R-:W-:Y:S02]  /*231e0*/  MUFU.EX2 R137, R137 ;  /* 0x0000008900897308 */ /* 0x000fe40000000800 */
[----:B---3--:R-:W-:Y:S01]  /*231f0*/  HMMA.16816.F32 R36, R40, R48, R36 ;  /* 0x000000302824723c */ /* 0x008fe20000001824 */
[----:B------:R-:W-:-:S02]  /*23200*/  F2FP.F16.F32.PACK_AB R48, R143, R142 ;  /* 0x0000008e8f30723e */ /* 0x000fc400000000ff */
[----:B------:R-:W-:-:S03]  /*23210*/  F2FP.F16.F32.PACK_AB R49, R155, R146 ;  /* 0x000000929b31723e */ /* 0x000fc600000000ff */
[----:B------:R-:W-:Y:S02]  /*23220*/  MUFU.EX2 R60, R60 ;  /* 0x0000003c003c7308 */ /* 0x000fe40000000800 */
[----:B------:R-:W-:Y:S01]  /*23230*/  HMMA.16816.F32 R8, R40, R50, R8 ;  /* 0x000000322808723c */ /* 0x000fe20000001808 */
[----:B------:R-:W-:Y:S02]  /*23240*/  F2FP.F16.F32.PACK_AB R50, R147, R144 ;  /* 0x000000909332723e */ /* 0x000fe400000000ff */
[----:B-----5:R-:W-:-:S03]  /*23250*/  F2FP.F16.F32.PACK_AB R51, R168, R165 ;  /* 0x000000a5a833723e */ /* 0x020fc600000000ff */
[----:B------:R-:W-:Y:S02]  /*23260*/  MUFU.EX2 R61, R61 ;  /* 0x0000003d003d7308 */ /* 0x000fe40000000800 */
[----:B------:R-:W-:Y:S01]  /*23270*/  HMMA.16816.F32 R56, R40, R52, R56 ;  /* 0x000000342838723c */ /* 0x000fe20000001838 */
[--C-:B------:R-:W-:Y:S01]  /*23280*/  FFMA.FTZ R52, R181, UR6, -R211.reuse ;  /* 0x00000006b5347c23 */ /* 0x100fe200080108d3 */
[----:B------:R-:W-:-:S04]  /*23290*/  FFMA.FTZ R53, R186, UR6, -R211 ;  /* 0x00000006ba357c23 */ /* 0x000fc800080108d3 */
[----:B------:R-:W-:Y:S02]  /*232a0*/  MUFU.EX2 R63, R63 ;  /* 0x0000003f003f7308 */ /* 0x000fe40000000800 */
[----:B------:R-:W-:Y:S01]  /*232b0*/  HMMA.16816.F32 R12, R40, R54, R12 ;  /* 0x00000036280c723c */ /* 0x000fe2000000180c */
[----:B------:R-:W3:Y:S01]  /*232c0*/  LDSM.16.MT88.4 R40, [R218+0x6000] ;  /* 0x00600000da28783b */ /* 0x000ee20000004200 */
[--C-:B------:R-:W-:Y:S01]  /*232d0*/  FFMA.FTZ R54, R185, UR6, -R211.reuse ;  /* 0x00000006b9367c23 */ /* 0x100fe200080108d3 */
[----:B------:R-:W-:-:S03]  /*232e0*/  FFMA.FTZ R55, R188, UR6, -R211 ;  /* 0x00000006bc377c23 */ /* 0x000fc600080108d3 */
        /* <DEDUP_REMOVED lines=16> */
[C---:B----4-:R-:W-:Y:S06]  /*233f0*/  HMMA.16816.F32 R56, R48.reuse, R20, R56 ;  /* 0x000000143038723c */ /* 0x050fec0000001838 */
[----:B------:R-:W-:Y:S02]  /*23400*/  MUFU.EX2 R7, R7 ;  /* 0x0000000700077308 */ /* 0x000fe40000000800 */
[----:B------:R-:W-:Y:S01]  /*23410*/  HMMA.16816.F32 R12, R48, R22, R12 ;  /* 0x00000016300c723c */ /* 0x000fe2000000180c */
[----:B------:R-:W4:Y:S01]  /*23420*/  LDSM.16.MT88.4 R20, [R218+0x6800] ;  /* 0x00680000da14783b */ /* 0x000f220000004200 */
[----:B-1----:R-:W-:-:S02]  /*23430*/  F2FP.F16.F32.PACK_AB R48, R53, R52 ;  /* 0x000000343530723e */ /* 0x002fc400000000ff */
[----:B------:R-:W-:Y:S02]  /*23440*/  F2FP.F16.F32.PACK_AB R49, R167, R4 ;  /* 0x00000004a731723e */ /* 0x000fe400000000ff */
[----:B------:R-:W-:Y:S01]  /*23450*/  MUFU.EX2 R252, R252 ;  /* 0x000000fc00fc7308 */ /* 0x000fe20000000800 */
[----:B--2---:R-:W-:Y:S02]  /*23460*/  F2FP.F16.F32.PACK_AB R50, R55, R54 ;  /* 0x000000363732723e */ /* 0x004fe400000000ff */
[----:B------:R-:W-:-:S07]  /*23470*/  F2FP.F16.F32.PACK_AB R51, R5, R2 ;  /* 0x000000020533723e */ /* 0x000fce00000000ff */
[C---:B-----5:R-:W-:Y:S08]  /*23480*/  HMMA.16816.F32 R16, R48.reuse, R28, R16 ;  /* 0x0000001c3010723c */ /* 0x060ff00000001810 */
[C---:B------:R-:W-:Y:S01]  /*23490*/  HMMA.16816.F32 R24, R48.reuse, R30, R24 ;  /* 0x0000001e3018723c */ /* 0x040fe20000001818 */
[----:B------:R-:W1:Y:S07]  /*234a0*/  LDSM.16.MT88.4 R28, [R219+0x6800] ;  /* 0x00680000db1c783b */ /* 0x000e6e0000004200 */
[----:B---3--:R-:W-:Y:S01]  /*234b0*/  HMMA.16816.F32 R36, R48, R40, R36 ;  /* 0x000000283024723c */ /* 0x008fe20000001824 */
[----:B------:R-:W-:Y:S01]  /*234c0*/  FADD.FTZ R41, R91, R62 ;  /* 0x0000003e5b297221 */ /* 0x000fe20000010000 */
[----:B------:R-:W-:-:S03]  /*234d0*/  FFMA.FTZ R62, R187, UR6, -R207 ;  /* 0x00000006bb3e7c23 */ /* 0x000fc600080108cf */
[----:B------:R-:W-:-:S03]  /*234e0*/  FADD.FTZ R41, R92, R41 ;  /* 0x000000295c297221 */ /* 0x000fc60000010000 */
[----:B------:R-:W-:Y:S01]  /*234f0*/  HMMA.16816.F32 R8, R48, R42, R8 ;  /* 0x0000002a3008723c */ /* 0x000fe20000001808 */
[----:B------:R-:W-:Y:S01]  /*23500*/  FADD.FTZ R94, R94, R41 ;  /* 0x000000295e5e7221 */ /* 0x000fe20000010000 */
[----:B------:R-:W2:Y:S01]  /*23510*/  MUFU.EX2 R62, R62 ;  /* 0x0000003e003e7308 */ /* 0x000ea20000000800 */
[----:B------:R-:W3:Y:S02]  /*23520*/  LDSM.16.MT88.4 R40, [R215+0x11000] ;  /* 0x01100000d728783b */ /* 0x000ee40000004200 */
[----:B------:R-:W-:-:S03]  /*23530*/  FADD.FTZ R95, R95, R94 ;  /* 0x0000005e5f5f7221 */ /* 0x000fc60000010000 */
[----:B----4-:R-:W-:Y:S01]  /*23540*/  HMMA.16816.F32 R44, R48, R20, R44 ;  /* 0x00000014302c723c */ /* 0x010fe2000000182c */
[----:B------:R-:W-:-:S04]  /*23550*/  FADD.FTZ R20, R80, R95 ;  /* 0x0000005f50147221 */ /* 0x000fc80000010000 */
        /* <DEDUP_REMOVED lines=8> */
[--C-:B------:R-:W-:Y:S01]  /*235e0*/  FFMA.FTZ R66, R197, UR6, -R211.reuse ;  /* 0x00000006c5427c23 */ /* 0x100fe200080108d3 */
[----:B------:R-:W-:Y:S01]  /*235f0*/  FFMA.FTZ R67, R200, UR6, -R211 ;  /* 0x00000006c8437c23 */ /* 0x000fe200080108d3 */
[----:B------:R-:W-:Y:S01]  /*23600*/  FADD.FTZ R29, R98, R29 ;  /* 0x0000001d621d7221 */ /* 0x000fe20000010000 */
[----:B------:R-:W-:Y:S02]  /*23610*/  FADD.FTZ R103, R103, R102 ;  /* 0x0000006667677221 */ /* 0x000fe40000010000 */
[----:B------:R-:W-:Y:S01]  /*23620*/  HMMA.16816.F32 R12, R48, R30, R12 ;  /* 0x0000001e300c723c */ /* 0x000fe2000000180c */
[----:B------:R-:W-:Y:S01]  /*23630*/  FADD.FTZ R100, R100, R29 ;  /* 0x0000001d64647221 */ /* 0x000fe20000010000 */
[----:B------:R-:W-:Y:S01]  /*23640*/  FADD.FTZ R86, R86, R103 ;  /* 0x0000006756567221 */ /* 0x000fe20000010000 */
[----:B------:R-:W1:Y:S01]  /*23650*/  LDSM.16.MT88.4 R28, [R218+0x7000] ;  /* 0x00700000da1c783b */ /* 0x000e620000004200 */
[----:B------:R-:W-:Y:S01]  /*23660*/  F2FP.F16.F32.PACK_AB R48, R137, R136 ;  /* 0x000000888930723e */ /* 0x000fe200000000ff */
[----:B------:R-:W-:Y:S01]  /*23670*/  FADD.FTZ R101, R101, R100 ;  /* 0x0000006465657221 */ /* 0x000fe20000010000 */
[----:B------:R-:W-:Y:S01]  /*23680*/  FADD.FTZ R87, R87, R86 ;  /* 0x0000005657577221 */ /* 0x000fe20000010000 */
[----:B--2---:R-:W-:Y:S01]  /*23690*/  F2FP.F16.F32.PACK_AB R49, R63, R62 ;  /* 0x0000003e3f31723e */ /* 0x004fe200000000ff */
[----:B------:R-:W-:Y:S01]  /*236a0*/  MUFU.EX2 R66, R66 ;  /* 0x0000004200427308 */ /* 0x000fe20000000800 */
[----:B------:R-:W-:Y:S01]  /*236b0*/  FADD.FTZ R104, R104, R101 ;  /* 0x0000006568687221 */ /* 0x000fe20000010000 */
[----:B------:R-:W-:Y:S01]  /*236c0*/  FADD.FTZ R106, R106, R87 ;  /* 0x000000576a6a7221 */ /* 0x000fe20000010000 */
[----:B------:R-:W-:-:S02]  /*236d0*/  F2FP.F16.F32.PACK_AB R50, R61, R60 ;  /* 0x0000003c3d32723e */ /* 0x000fc400000000ff */
[----:B------:R-:W-:Y:S01]  /*236e0*/  FADD.FTZ R105, R105, R104 ;  /* 0x0000006869697221 */ /* 0x000fe20000010000 */
[----:B------:R-:W-:Y:S01]  /*236f0*/  FADD.FTZ R77, R77, R106 ;  /* 0x0000006a4d4d7221 */ /* 0x000fe20000010000 */
[----:B------:R-:W-:Y:S01]  /*23700*/  F2FP.F16.F32.PACK_AB R51, R65, R64 ;  /* 0x000000404133723e */ /* 0x000fe200000000ff */
[----:B------:R-:W2:Y:S01]  /*23710*/  MUFU.EX2 R67, R67 ;  /* 0x0000004300437308 */ /* 0x000ea20000000800 */
[----:B------:R-:W-:Y:S01]  /*23720*/  FADD.FTZ R76, R76, R105 ;  /* 0x000000694c4c7221 */ /* 0x000fe20000010000 */
[----:B------:R-:W-:-:S03]  /*23730*/  FADD.FTZ R108, R108, R77 ;  /* 0x0000004d6c6c7221 */ /* 0x000fc60000010000 */
[----:B------:R-:W-:Y:S01]  /*23740*/  FADD.FTZ R107, R107, R76 ;  /* 0x0000004c6b6b7221 */ /* 0x000fe20000010000 */
[----:B------:R-:W-:Y:S01]  /*23750*/  FADD.FTZ R109, R109, R108 ;  /* 0x0000006c6d6d7221 */ /* 0x000fe20000010000 */
[----:B---3--:R-:W-:Y:S01]  /*23760*/  HMMA.16816.F32 R16, R48, R40, R16 ;  /* 0x000000283010723c */ /* 0x008fe20000001810 */
[----:B------:R-:W3:Y:S01]  /*23770*/  MUFU.EX2 R76, R206 ;  /* 0x000000ce004c7308 */ /* 0x000ee20000000800 */
[----:B------:R-:W-:Y:S01]  /*23780*/  FADD.FTZ R110, R110, R107 ;  /* 0x0000006b6e6e7221 */ /* 0x000fe20000010000 */
[----:B------:R-:W-:-:S03]  /*23790*/  FADD.FTZ R78, R78, R109 ;  /* 0x0000006d4e4e7221 */ /* 0x000fc60000010000 */
[----:B------:R-:W-:Y:S01]  /*237a0*/  FADD.FTZ R111, R111, R110 ;  /* 0x0000006e6f6f7221 */ /* 0x000fe20000010000 */
[----:B------:R-:W-:Y:S01]  /*237b0*/  FADD.FTZ R73, R73, R78 ;  /* 0x0000004e49497221 */ /* 0x000fe20000010000 */
[C---:B------:R-:W-:Y:S01]  /*237c0*/  HMMA.16816.F32 R24, R48.reuse, R42, R24 ;  /* 0x0000002a3018723c */ /* 0x040fe20000001818 */
[----:B------:R-:W5:Y:S01]  /*237d0*/  LDSM.16.MT88.4 R40, [R219+0x7000] ;  /* 0x00700000db28783b */ /* 0x000f620000004200 */
[----:B------:R-:W-:Y:S01]  /*237e0*/  FADD.FTZ R72, R72, R111 ;  /* 0x0000006f48487221 */ /* 0x000fe20000010000 */
[----:B------:R-:W-:Y:S01]  /*237f0*/  FADD.FTZ R74, R74, R73 ;  /* 0x000000494a4a7221 */ /* 0x000fe20000010000 */
[----:B--2---:R-:W-:Y:S02]  /*23800*/  F2FP.F16.F32.PACK_AB R132, R67, R66 ;  /* 0x000000424384723e */ /* 0x004fe400000000ff */
[----:B------:R-:W-:Y:S01]  /*23810*/  FADD.FTZ R75, R75, R72 ;  /* 0x000000484b4b7221 */ /* 0x000fe20000010000 */
[----:B------:R-:W-:Y:S01]  /*23820*/  FADD.FTZ R79, R79, R74 ;  /* 0x0000004a4f4f7221 */ /* 0x000fe20000010000 */
[----:B----4-:R-:W-:Y:S02]  /*23830*/  HMMA.16816.F32 R36, R48, R20, R36 ;  /* 0x000000143024723c */ /* 0x010fe40000001824 */
[----:B------:R-:W-:Y:S01]  /*23840*/  FADD.FTZ R112, R112, R75 ;  /* 0x0000004b70707221 */ /* 0x000fe20000010000 */
[----:B------:R-:W-:Y:S01]  /*23850*/  FADD.FTZ R68, R68, R79 ;  /* 0x0000004f44447221 */ /* 0x000fe20000010000 */
[----:B---3--:R-:W-:-:S02]  /*23860*/  F2FP.F16.F32.PACK_AB R134, R251, R76 ;  /* 0x0000004cfb86723e */ /* 0x008fc400000000ff */
[----:B------:R-:W-:Y:S01]  /*23870*/  FADD.FTZ R113, R113, R112 ;  /* 0x0000007071717221 */ /* 0x000fe20000010000 */
[----:B------:R-:W-:Y:S01]  /*23880*/  FADD.FTZ R69, R69, R68 ;  /* 0x0000004445457221 */ /* 0x000fe20000010000 */
[C---:B-1----:R-:W-:Y:S01]  /*23890*/  HMMA.16816.F32 R44, R48.reuse, R28, R44 ;  /* 0x0000001c302c723c */ /* 0x042fe2000000182c */
[----:B------:R-:W-:Y:S01]  /*238a0*/  FFMA.FTZ R28, R204, UR6, -R207 ;  /* 0x00000006cc1c7c23 */ /* 0x000fe200080108cf */
[----:B------:R-:W-:Y:S01]  /*238b0*/  FADD.FTZ R114, R114, R113 ;  /* 0x0000007172727221 */ /* 0x000fe20000010000 */
[----:B------:R-:W-:Y:S01]  /*238c0*/  FADD.FTZ R116, R116, R69 ;  /* 0x0000004574747221 */ /* 0x000fe20000010000 */
[----:B------:R-:W-:Y:S02]  /*238d0*/  FFMA.FTZ R29, R202, UR6, -R207 ;  /* 0x00000006ca1d7c23 */ /* 0x000fe400080108cf */
[----:B------:R-:W-:Y:S01]  /*238e0*/  FADD.FTZ R115, R115, R114 ;  /* 0x0000007273737221 */ /* 0x000fe20000010000 */
[----:B------:R-:W-:Y:S01]  /*238f0*/  FADD.FTZ R117, R117, R116 ;  /* 0x0000007475757221 */ /* 0x000fe20000010000 */
[----:B------:R-:W1:Y:S01]  /*23900*/  MUFU.EX2 R28, R28 ;  /* 0x0000001c001c7308 */ /* 0x000e620000000800 */
[C---:B------:R-:W-:Y:S01]  /*23910*/  HMMA.16816.F32 R8, R48.reuse, R22, R8 ;  /* 0x000000163008723c */ /* 0x040fe20000001808 */
[----:B------:R-:W-:Y:S01]  /*23920*/  FADD.FTZ R118, R118, R115 ;  /* 0x0000007376767221 */ /* 0x000fe20000010000 */
[----:B------:R-:W-:Y:S01]  /*23930*/  FADD.FTZ R120, R120, R117 ;  /* 0x0000007578787221 */ /* 0x000fe20000010000 */
[----:B------:R-:W2:Y:S02]  /*23940*/  LDSM.16.MT88.4 R20, [R218+0x7800] ;  /* 0x00780000da14783b */ /* 0x000ea40000004200 */
[----:B------:R-:W-:Y:S01]  /*23950*/  FADD.FTZ R119, R119, R118 ;  /* 0x0000007677777221 */ /* 0x000fe20000010000 */
[----:B------:R-:W-:Y:S01]  /*23960*/  FADD.FTZ R71, R71, R120 ;  /* 0x0000007847477221 */ /* 0x000fe20000010000 */
[----:B------:R-:W3:Y:S01]  /*23970*/  MUFU.EX2 R29, R29 ;  /* 0x0000001d001d7308 */ /* 0x000ee20000000800 */
[----:B------:R-:W4:Y:S01]  /*23980*/  LDSM.16.MT88.4 R216, [R219+0x7800] ;  /* 0x00780000dbd8783b */ /* 0x000f220000004200 */
[----:B------:R-:W-:Y:S01]  /*23990*/  FADD.FTZ R70, R70, R119 ;  /* 0x0000007746467221 */ /* 0x000fe20000010000 */
[----:B------:R-:W-:Y:S01]  /*239a0*/  FADD.FTZ R122, R122, R71 ;  /* 0x000000477a7a7221 */ /* 0x000fe20000010000 */
[----:B------:R-:W-:Y:S02]  /*239b0*/  HMMA.16816.F32 R32, R48, R30, R32 ;  /* 0x0000001e3020723c */ /* 0x000fe40000001820 */
[----:B------:R-:W-:Y:S01]  /*239c0*/  FADD.FTZ R121, R121, R70 ;  /* 0x0000004679797221 */ /* 0x000fe20000010000 */
[----:B------:R-:W-:Y:S01]  /*239d0*/  FADD.FTZ R123, R123, R122 ;  /* 0x0000007a7b7b7221 */ /* 0x000fe20000010000 */
[----:B-1----:R-:W-:-:S02]  /*239e0*/  F2FP.F16.F32.PACK_AB R133, R28, R7 ;  /* 0x000000071c85723e */ /* 0x002fc400000000ff */
[----:B------:R-:W-:Y:S01]  /*239f0*/  FADD.FTZ R124, R124, R121 ;  /* 0x000000797c7c7221 */ /* 0x000fe20000010000 */
[----:B------:R-:W-:Y:S01]  /*23a00*/  FADD.FTZ R128, R128, R123 ;  /* 0x0000007b80807221 */ /* 0x000fe20000010000 */
[C---:B-----5:R-:W-:Y:S02]  /*23a10*/  HMMA.16816.F32 R56, R48.reuse, R40, R56 ;  /* 0x000000283038723c */ /* 0x060fe40000001838 */
[----:B------:R-:W-:Y:S01]  /*23a20*/  FADD.FTZ R125, R125, R124 ;  /* 0x0000007c7d7d7221 */ /* 0x000fe20000010000 */
[----:B------:R-:W-:Y:S01]  /*23a30*/  FADD.FTZ R129, R129, R128 ;  /* 0x0000008081817221 */ /* 0x000fe20000010000 */
[----:B---3--:R-:W-:Y:S02]  /*23a40*/  F2FP.F16.F32.PACK_AB R135, R252, R29 ;  /* 0x0000001dfc87723e */ /* 0x008fe400000000ff */
        /* <DEDUP_REMOVED lines=25> */
[----:B------:R-:W-:Y:S02]  /*23be0*/  MOV R2, R214 ;  /* 0x000000d600027202 */ /* 0x000fe40000000f00 */
        /* <DEDUP_REMOVED lines=12> */
[----:B----4-:R-:W-:Y:S01]  /*23cb0*/  HMMA.16816.F32 R136, R132, R216, R56 ;  /* 0x000000d88488723c */ /* 0x010fe20000001838 */
[----:B------:R-:W-:Y:S01]  /*23cc0*/  MOV R0, R213 ;  /* 0x000000d500007202 */ /* 0x000fe20000000f00 */
[----:B------:R-:W-:Y:S01]  /*23cd0*/  FADD.FTZ R67, R67, R66 ;  /* 0x0000004243437221 */ /* 0x000fe20000010000 */
[----:B------:R-:W-:-:S03]  /*23ce0*/  FADD.FTZ R28, R28, R7 ;  /* 0x000000071c1c7221 */ /* 0x000fc60000010000 */
[----:B------:R-:W-:Y:S01]  /*23cf0*/  FADD.FTZ R76, R76, R67 ;  /* 0x000000434c4c7221 */ /* 0x000fe20000010000 */
[----:B------:R-:W-:Y:S01]  /*23d00*/  FADD.FTZ R29, R29, R28 ;  /* 0x0000001c1d1d7221 */ /* 0x000fe20000010000 */
[----:B------:R-:W-:Y:S02]  /*23d10*/  HMMA.16816.F32 R132, R132, R218, R12 ;  /* 0x000000da8484723c */ /* 0x000fe4000000180c */
[----:B------:R-:W-:Y:S01]  /*23d20*/  FADD.FTZ R251, R251, R76 ;  /* 0x0000004cfbfb7221 */ /* 0x000fe20000010000 */
[----:B------:R-:W-:-:S15]  /*23d30*/  FADD.FTZ R252, R252, R29 ;  /* 0x0000001dfcfc7221 */ /* 0x000fde0000010000 */
[----:B------:R-:W-:-:S02]  /*23d40*/  NOP ;  /* 0x0000000000007918 */ /* 0x000fc40000000000 */
.L_x_3034:
[----:B------:R-:W-:-:S09]  /*23d50*/  UISETP.GE.AND UP0, UPT, UR14, URZ, UPT ;  /* 0x000000ff0e00728c */ /* 0x000fd2000bf06270 */
[----:B------:R-:W-:Y:S05]  /*23d60*/  BRA.U !UP0, `(.L_x_3040) ;  /* 0x0000007908147547 */ /* 0x000fea000b800000 */
[----:B------:R-:W1:Y:S01]  /*23d70*/  S2UR UR6, SR_CgaCtaId ;  /* 0x00000000000679c3 */ /* 0x000e620000008800 */
[----:B------:R-:W-:Y:S01]  /*23d80*/  UMOV UR19, 0x400 ;  /* 0x0000040000137882 */ /* 0x000fe20000000000 */
[----:B------:R-:W-:Y:S01]  /*23d90*/  USHF.L.U32 UR18, UR14, 0x8, URZ ;  /* 0x000000080e127899 */ /* 0x000fe200080006ff */
[----:B------:R-:W-:Y:S01]  /*23da0*/  LOP3.LUT R236, R3, R166, RZ, 0xfc, !PT ;  /* 0x000000a603ec7212 */ /* 0x000fe200078efcff */
[----:B------:R-:W-:Y:S01]  /*23db0*/  UISETP.NE.U32.AND UP0, UPT, UR12, URZ, UPT ;  /* 0x000000ff0c00728c */ /* 0x000fe2000bf05070 */
[----:B------:R-:W-:Y:S01]  /*23dc0*/  IMAD.MOV.U32 R3, RZ, RZ, 0x20 ;  /* 0x00000020ff037424 */ /* 0x000fe200078e00ff */
[----:B------:R-:W-:Y:S01]  /*23dd0*/  LOP3.LUT P1, RZ, R237, 0x2, RZ, 0xc0, !PT ;  /* 0x00000002edff7812 */ /* 0x000fe2000782c0ff */
[----:B------:R-:W-:Y:S01]  /*23de0*/  IMAD.MOV.U32 R167, RZ, RZ, R0 ;  /* 0x000000ffffa77224 */ /* 0x000fe200078e0000 */
[----:B------:R-:W2:Y:S01]  /*23df0*/  S2UR UR8, SR_CgaCtaId ;  /* 0x00000000000879c3 */ /* 0x000ea20000008800 */
[----:B------:R-:W-:Y:S01]  /*23e00*/  UISETP.NE.AND.EX UP0, UPT, UR13, URZ, UPT, UP0 ;  /* 0x000000ff0d00728c */ /* 0x000fe2000bf05300 */
[----:B------:R-:W-:Y:S01]  /*23e10*/  IMAD.U32 R5, RZ, RZ, UR18 ;  /* 0x00000012ff057e24 */ /* 0x000fe2000f8e00ff */
[----:B------:R-:W-:Y:S01]  /*23e20*/  SEL R3, R3, 0xffffffe0, !P1 ;  /* 0xffffffe003037807 */ /* 0x000fe20004800000 */
[----:B------:R-:W-:Y:S01]  /*23e30*/  IMAD.MOV.U32 R248, RZ, RZ, RZ ;  /* 0x000000fffff87224 */ /* 0x000fe200078e00ff */
[----:B------:R-:W-:Y:S01]  /*23e40*/  MOV R165, R2 ;  /* 0x0000000200a57202 */ /* 0x000fe20000000f00 */
[----:B------:R-:W-:Y:S01]  /*23e50*/  UMOV UR15, 0x400 ;  /* 0x00000400000f7882 */ /* 0x000fe20000000000 */
[----:B------:R-:W-:Y:S01]  /*23e60*/  LOP3.LUT R240, R5, 0x80, R6, 0xfe, !PT ;  /* 0x0000008005f07812 */ /* 0x000fe200078efe06 */
[----:B------:R-:W-:Y:S01]  /*23e70*/  UIADD3 UR14, UPT, UPT, UR14, 0x1, URZ ;  /* 0x000000010e0e7890 */ /* 0x000fe2000fffe0ff */
[----:B------:R-:W-:Y:S01]  /*23e80*/  PLOP3.LUT P5, PT, PT, PT, UP0, 0x80, 0x8 ;  /* 0x000000000008781c */ /* 0x000fe20003faf008 */
[----:B------:R-:W3:Y:S01]  /*23e90*/  LDCU UR9, c[0x0][0x440] ;  /* 0x00008800ff0977ac */ /* 0x000ee20008000800 */
[----:B------:R-:W4:Y:S01]  /*23ea0*/  LDCU UR7, c[0x0][0x50c] ;  /* 0x0000a180ff0777ac */ /* 0x000f220008000800 */
[----:B-1----:R-:W-:Y:S01]  /*23eb0*/  ULEA UR6, UR6, UR19, 0x18 ;  /* 0x0000001306067291 */ /* 0x002fe2000f8ec0ff */
[----:B------:R-:W1:Y:S05]  /*23ec0*/  LDCU UR4, c[0x0][0x45c] ;  /* 0x00008b80ff0477ac */ /* 0x000e6a0008000800 */
[----:B------:R-:W-:Y:S01]  /*23ed0*/  LEA R236, R236, UR6, 0x1 ;  /* 0x00000006ecec7c11 */ /* 0x000fe2000f8e08ff */
[----:B------:R-:W1:Y:S03]  /*23ee0*/  LDCU.64 UR16, c[0x0][0x358] ;  /* 0x00006b00ff1077ac */ /* 0x000e660008000a00 */
[----:B------:R-:W-:Y:S01]  /*23ef0*/  IADD3 R250, PT, PT, R236, 0xa000, RZ ;  /* 0x0000a000ecfa7810 */ /* 0x000fe20007ffe0ff */
[----:B------:R-:W-:Y:S01]  /*23f00*/  IMAD.IADD R166, R3, 0x1, R236 ;  /* 0x0000000103a67824 */ /* 0x000fe200078e02ec */
[----:B------:R-:W1:Y:S01]  /*23f10*/  LDCU.64 UR10, c[0x0][0x3a0] ;  /* 0x00007400ff0a77ac */ /* 0x000e620008000a00 */
[----:B------:R-:W1:Y:S01]  /*23f20*/  LDCU.64 UR12, c[0x0][0x3a8] ;  /* 0x00007500ff0c77ac */ /* 0x000e620008000a00 */
[----:B------:R-:W-:-:S02]  /*23f30*/  UIADD3 UR18, UPT, UPT, UR18, 0x100, URZ ;  /* 0x0000010012127890 */ /* 0x000fc4000fffe0ff */
[----:B--234-:R-:W-:-:S12]  /*23f40*/  ULEA UR8, UR8, UR15, 0x18 ;  /* 0x0000000f08087291 */ /* 0x01cfd8000f8ec0ff */
.L_x_3044:
[----:B------:R-:W-:Y:S01]  /*23f50*/  @!P5 IADD3 R5, P0, PT, RZ, -R248, RZ ;  /* 0x800000f8ff05d210 */ /* 0x000fe20007f1e0ff */
[----:B------:R-:W2:Y:S01]  /*23f60*/  S2R R237, SR_TID.X ;  /* 0x0000000000ed7919 */ /* 0x000ea20000002100 */
[----:B------:R-:W3:Y:S01]  /*23f70*/  @!P5 LDC R4, c[0x0][0x3c0] ;  /* 0x0000f000ff04db82 */ /* 0x000ee20000000800 */
[----:B------:R-:W-:Y:S07]  /*23f80*/  DEPBAR.LE SB0, 0x0 ;  /* 0x000080000000791a */ /* 0x000fee0000000000 */
[----:B------:R-:W4:Y:S08]  /*23f90*/  LDC R7, c[0x0][0x3c4] ;  /* 0x0000f100ff077b82 */ /* 0x000f300000000800 */
[----:B------:R-:W-:Y:S01]  /*23fa0*/  BAR.SYNC.DEFER_BLOCKING 0x0 ;  /* 0x0000000000007b1d */ /* 0x000fe20000010000 */
[----:B--2---:R-:W-:Y:S01]  /*23fb0*/  SHF.R.U32.HI R164, RZ, 0x1, R237 ;  /* 0x00000001ffa47819 */ /* 0x004fe200000116ed */
[----:B---3--:R-:W-:Y:S01]  /*23fc0*/  @!P5 IMAD.SHL.U32 R8, R4, 0x100, RZ ;  /* 0x000001000408d824 */ /* 0x008fe200078e00ff */
[C---:B------:R-:W-:Y:S01]  /*23fd0*/  LOP3.LUT R249, R237.reuse, 0x38, RZ, 0xc0, !PT ;  /* 0x00000038edf97812 */ /* 0x040fe200078ec0ff */
[C---:B------:R-:W-:Y:S01]  /*23fe0*/  IMAD.SHL.U32 R239, R237.reuse, 0x20, RZ ;  /* 0x00000020edef7824 */ /* 0x040fe200078e00ff */
[----:B------:R-:W-:Y:S01]  /*23ff0*/  LOP3.LUT R3, R164, 0x8, RZ, 0xc0, !PT ;  /* 0x00000008a4037812 */ /* 0x000fe200078ec0ff */
[----:B------:R-:W-:Y:S02]  /*24000*/  IMAD.SHL.U32 R6, R237, 0x8, RZ ;  /* 0x00000008ed067824 */ /* 0x000fe400078e00ff */
[----:B------:R-:W-:Y:S01]  /*24010*/  @!P5 IMAD.X R8, RZ, RZ, ~R8, P0 ;  /* 0x000000ffff08d224 */ /* 0x000fe200000e0e08 */
[----:B------:R-:W-:Y:S01]  /*24020*/  LOP3.LUT R239, R239, 0x7c00, RZ, 0xc0, !PT ;  /* 0x00007c00efef7812 */ /* 0x000fe200078ec0ff */
[----:B------:R-:W-:Y:S01]  /*24030*/  IMAD.SHL.U32 R2, R237, 0x40, RZ ;  /* 0x00000040ed027824 */ /* 0x000fe200078e00ff */
[----:B------:R-:W-:Y:S02]  /*24040*/  LOP3.LUT R249, R249, 0x1f8, R6, 0x78, !PT ;  /* 0x000001f8f9f97812 */ /* 0x000fe400078e7806 */
[----:B------:R-:W-:Y:S02]  /*24050*/  @!P5 SHF.R.S64 R5, R5, 0x1f, R8 ;  /* 0x0000001f0505d819 */ /* 0x000fe40000001008 */
[----:B------:R-:W-:Y:S02]  /*24060*/  LOP3.LUT R238, R6, 0x38, RZ, 0xc0, !PT ;  /* 0x0000003806ee7812 */ /* 0x000fe400078ec0ff */
[--C-:B------:R-:W-:Y:S02]  /*24070*/  LOP3.LUT R3, R3, 0x1c0, R2.reuse, 0xf8, !PT ;  /* 0x000001c003037812 */ /* 0x100fe400078ef802 */
[----:B------:R-:W-:Y:S02]  /*24080*/  LOP3.LUT R0, R239, 0x200, R2, 0xf8, !PT ;  /* 0x00000200ef007812 */ /* 0x000fe400078ef802 */
[----:B------:R-:W-:Y:S01]  /*24090*/  LOP3.LUT R249, R249, 0x1e00, R6, 0xf8, !PT ;  /* 0x00001e00f9f97812 */ /* 0x000fe200078ef806 */
[----:B------:R-:W-:Y:S01]  /*240a0*/  IMAD.MOV.U32 R6, RZ, RZ, R244 ;  /* 0x000000ffff067224 */ /* 0x000fe200078e00f4 */
[----:B------:R-:W-:Y:S02]  /*240b0*/  @!P5 IADD3 R244, P0, PT, R244, R5, RZ ;  /* 0x00000005f4f4d210 */ /* 0x000fe40007f1e0ff */
[----:B------:R-:W-:Y:S01]  /*240c0*/  LOP3.LUT R0, R0, R3, R238, 0xf6, !PT ;  /* 0x0000000300007212 */ /* 0x000fe200078ef6ee */
[----:B------:R-:W-:Y:S01]  /*240d0*/  IMAD.MOV.U32 R3, RZ, RZ, R245 ;  /* 0x000000ffff037224 */ /* 0x000fe200078e00f5 */
        /* <DEDUP_REMOVED lines=45> */
[----:B------:R-:W2:Y:S01]  /*243b0*/  LDC.64 R4, c[0x0][0x3c0] ;  /* 0x0000f000ff047b82 */ /* 0x000ea20000000a00 */
[----:B------:R-:W-:Y:S02]  /*243c0*/  LEA R16, P2, R11, R246, 0x2 ;  /* 0x000000f60b107211 */ /* 0x000fe400078410ff */
[-C--:B------:R-:W-:Y:S02]  /*243d0*/  LEA.HI.X.SX32 R15, R13, R247.reuse, 0x2, P0 ;  /* 0x000000f70d0f7211 */ /* 0x080fe400000f16ff */
[----:B------:R-:W-:Y:S01]  /*243e0*/  LEA.HI.X.SX32 R17, R11, R247, 0x2, P2 ;  /* 0x000000f70b117211 */ /* 0x000fe200010f16ff */
[----:B------:R-:W-:Y:S02]  /*243f0*/  IMAD.IADD R11, R13, 0x1, -R11 ;  /* 0x000000010d0b7824 */ /* 0x000fe400078e0a0b */
[----:B-1----:R-:W3:Y:S02]  /*24400*/  LDG.E R9, desc[UR16][R14.64] ;  /* 0x000000100e097981 */ /* 0x002ee4000c1e1900 */
[----:B------:R-:W-:Y:S02]  /*24410*/  IMAD R11, R11, R8, -0x100 ;  /* 0xffffff000b0b7424 */ /* 0x000fe400078e0208 */
[----:B------:R-:W3:Y:S03]  /*24420*/  LDG.E R10, desc[UR16][R16.64] ;  /* 0x00000010100a7981 */ /* 0x000ee6000c1e1900 */
[----:B------:R-:W-:Y:S05]  /*24430*/  SHF.R.S32.HI R13, RZ, 0x1f, R11 ;  /* 0x0000001fff0d7819 */ /* 0x000fea000001140b */
        /* <DEDUP_REMOVED lines=12> */
.L_x_3041:
[----:B------:R-:W-:Y:S01]  /*24500*/  LEA R249, R249, UR8, 0x1 ;  /* 0x00000008f9f97c11 */ /* 0x000fe2000f8e08ff */
[----:B------:R-:W-:Y:S01]  /*24510*/  UISETP.NE.AND UP0, UPT, UR14, 0x1, UPT ;  /* 0x000000010e00788c */ /* 0x000fe2000bf05270 */
[C---:B------:R-:W-:Y:S02]  /*24520*/  SHF.L.U32 R3, R4.reuse, 0x5, RZ ;  /* 0x0000000504037819 */ /* 0x040fe400000006ff */
[----:B------:R-:W-:Y:S01]  /*24530*/  SHF.L.U64.HI R4, R4, 0x5, R7 ;  /* 0x0000000504047819 */ /* 0x000fe20000010207 */
[----:B------:R-:W-:Y:S01]  /*24540*/  @!PT LDS RZ, [RZ] ;  /* 0x00000000fffff984 */ /* 0x000fe20000000800 */
[----:B------:R-:W-:Y:S01]  /*24550*/  @!PT LDS RZ, [RZ] ;  /* 0x00000000fffff984 */ /* 0x000fe20000000800 */
[----:B------:R-:W-:Y:S01]  /*24560*/  @!PT LDS RZ, [RZ] ;  /* 0x00000000fffff984 */ /* 0x000fe20000000800 */
[----:B-1----:R-:W-:Y:S01]  /*24570*/  @!P1 LDGSTS.E.BYPASS.LTC128B.128 [R249+0xa000], desc[UR16][R244.64] ;  /* 0x0a000000f4f99fae */ /* 0x002fe2000b981a10 */
[----:B------:R-:W-:Y:S02]  /*24580*/  IADD3 R6, P0, PT, R3, R244, RZ ;  /* 0x000000f403067210 */ /* 0x000fe40007f1e0ff */
[----:B------:R-:W-:Y:S02]  /*24590*/  LOP3.LUT R100, R2, 0x400, RZ, 0xc0, !PT ;  /* 0x0000040002647812 */ /* 0x000fe400078ec0ff */
[----:B------:R-:W-:Y:S02]  /*245a0*/  IADD3.X R7, PT, PT, R4, R245, RZ, P0, !PT ;  /* 0x000000f504077210 */ /* 0x000fe400007fe4ff */
[-C--:B------:R-:W-:Y:S01]  /*245b0*/  IADD3 R8, P2, PT, R6, R3.reuse, RZ ;  /* 0x0000000306087210 */ /* 0x080fe20007f5e0ff */
[----:B------:R-:W-:Y:S01]  /*245c0*/  @P1 STS.128 [R249+0xa000], RZ ;  /* 0x00a000fff9001388 */ /* 0x000fe20000000c00 */
[----:B------:R-:W-:Y:S02]  /*245d0*/  LOP3.LUT R169, R168, 0x8, R237, 0xf8, !PT ;  /* 0x00000008a8a97812 */ /* 0x000fe400078ef8ed */
[----:B------:R-:W-:Y:S02]  /*245e0*/  IADD3.X R9, PT, PT, R7, R4, RZ, P2, !PT ;  /* 0x0000000407097210 */ /* 0x000fe400017fe4ff */
[-C--:B------:R-:W-:Y:S02]  /*245f0*/  IADD3 R10, P0, PT, R8, R3.reuse, RZ ;  /* 0x00000003080a7210 */ /* 0x080fe40007f1e0ff */
[----:B------:R-:W-:Y:S01]  /*24600*/  LOP3.LUT R169, R169, R238, RZ, 0x3c, !PT ;  /* 0x000000eea9a97212 */ /* 0x000fe200078e3cff */
[----:B------:R-:W-:Y:S01]  /*24610*/  @!PT LDS RZ, [RZ] ;  /* 0x00000000fffff984 */ /* 0x000fe20000000800 */
[----:B------:R-:W-:Y:S01]  /*24620*/  @!PT LDS RZ, [RZ] ;  /* 0x00000000fffff984 */ /* 0x000fe20000000800 */
[----:B------:R-:W-:Y:S01]  /*24630*/  @!PT LDS RZ, [RZ] ;  /* 0x00000000fffff984 */ /* 0x000fe20000000800 */
[----:B------:R1:W-:Y:S01]  /*24640*/  @!P1 LDGSTS.E.BYPASS.LTC128B.128 [R249+0xa800], desc[UR16][R6.64] ;  /* 0x0a80000006f99fae */ /* 0x0003e2000b981a10 */
[----:B------:R-:W-:Y:S02]  /*24650*/  IADD3.X R11, PT, PT, R9, R4, RZ, P0, !PT ;  /* 0x00000004090b7210 */ /* 0x000fe400007fe4ff */
[-C--:B------:R-:W-:Y:S02]  /*24660*/  IADD3 R12, P2, PT, R10, R3.reuse, RZ ;  /* 0x000000030a0c7210 */ /* 0x080fe40007f5e0ff */
[----:B------:R-:W-:Y:S02]  /*24670*/  LEA R100, R169, R100, 0x1 ;  /* 0x00000064a9647211 */ /* 0x000fe400078e08ff */
[-C--:B------:R-:W-:Y:S01]  /*24680*/  IADD3.X R13, PT, PT, R11, R4.reuse, RZ, P2, !PT ;  /* 0x000000040b0d7210 */ /* 0x080fe200017fe4ff */
[----:B------:R-:W-:Y:S01]  /*24690*/  @P1 STS.128 [R249+0xa800], RZ ;  /* 0x00a800fff9001388 */ /* 0x000fe20000000c00 */
[-C--:B------:R-:W-:Y:S02]  /*246a0*/  IADD3 R14, P0, PT, R12, R3.reuse, RZ ;  /* 0x000000030c0e7210 */ /* 0x080fe40007f1e0ff */
[----:B------:R-:W-:Y:S02]  /*246b0*/  LEA R0, R0, UR8, 0x1 ;  /* 0x0000000800007c11 */ /* 0x000fe4000f8e08ff */
[-C--:B------:R-:W-:Y:S02]  /*246c0*/  IADD3.X R15, PT, PT, R13, R4.reuse, RZ, P0, !PT ;  /* 0x000000040d0f7210 */ /* 0x080fe400007fe4ff */
[-C--:B------:R-:W-:Y:S01]  /*246d0*/  IADD3 R16, P2, PT, R14, R3.reuse, RZ ;  /* 0x000000030e107210 */ /* 0x080fe20007f5e0ff */
[----:B------:R-:W-:Y:S01]  /*246e0*/  @!PT LDS RZ, [RZ] ;  /* 0x00000000fffff984 */ /* 0x000fe20000000800 */
[----:B------:R-:W-:Y:S01]  /*246f0*/  @!PT LDS RZ, [RZ] ;  /* 0x00000000fffff984 */ /* 0x000fe20000000800 */
[----:B------:R-:W-:Y:S01]  /*24700*/  @!PT LDS RZ, [RZ] ;  /* 0x00000000fffff984 */ /* 0x000fe20000000800 */
[----:B------:R2:W-:Y:S01]  /*24710*/  @!P1 LDGSTS.E.BYPASS.LTC128B.128 [R249+0xb000], desc[UR16][R8.64] ;  /* 0x0b00000008f99fae */ /* 0x0005e2000b981a10 */
[----:B------:R-:W-:Y:S02]  /*24720*/  MOV R241, 0x20 ;  /* 0x0000002000f17802 */ /* 0x000fe40000000f00 */
[-C--:B------:R-:W-:Y:S05]  /*24730*/  IADD3.X R17, PT, PT, R15, R4.reuse, RZ, P2, !PT ;  /* 0x000000040f117210 */ /* 0x080fea00017fe4ff */
[----:B------:R-:W-:Y:S01]  /*24740*/  @P1 STS.128 [R249+0xb000], RZ ;  /* 0x00b000fff9001388 */ /* 0x000fe20000000c00 */
[-C--:B-1----:R-:W-:Y:S04]  /*24750*/  IADD3 R6, P0, PT, R16, R3.reuse, RZ ;  /* 0x0000000310067210 */ /* 0x082fe80007f1e0ff */
[-C--:B------:R-:W-:Y:S03]  /*24760*/  IADD3.X R7, PT, PT, R17, R4.reuse, RZ, P0, !PT ;  /* 0x0000000411077210 */ /* 0x080fe600007fe4ff */
        /* <DEDUP_REMOVED lines=47> */
[----:B------:R-:W-:Y:S02]  /*24a60*/  @!P1 IADD3 R20, P0, PT, R2, R3, RZ ;  /* 0x0000000302149210 */ /* 0x000fe40007f1e0ff */
[-C--:B------:R-:W-:Y:S01]  /*24a70*/  IADD3.X R3, PT, PT, R7, R4.reuse, RZ, P2, !PT ;  /* 0x0000000407037210 */ /* 0x080fe200017fe4ff */
[----:B------:R-:W-:Y:S03]  /*24a80*/  @P1 STS.128 [R249+0xe800], RZ ;  /* 0x00e800fff9001388 */ /* 0x000fe60000000c00 */
[----:B------:R-:W-:Y:S02]  /*24a90*/  @!P1 IADD3.X R21, PT, PT, R3, R4, RZ, P0, !PT ;  /* 0x0000000403159210 */ /* 0x000fe400007fe4ff */
[----:B------:R-:W-:Y:S03]  /*24aa0*/  LOP3.LUT P0, RZ, R237, 0x2, RZ, 0xc0, !PT ;  /* 0x00000002edff7812 */ /* 0x000fe6000780c0ff */
[----:B------:R-:W-:Y:S01]  /*24ab0*/  @!PT LDS RZ, [RZ] ;  /* 0x00000000fffff984 */ /* 0x000fe20000000800 */
[----:B------:R-:W-:Y:S01]  /*24ac0*/  @!PT LDS RZ, [RZ] ;  /* 0x00000000fffff984 */ /* 0x000fe20000000800 */
[----:B------:R-:W-:Y:S01]  /*24ad0*/  @!PT LDS RZ, [RZ] ;  /* 0x00000000fffff984 */ /* 0x000fe20000000800 */
[----:B------:R-:W-:Y:S01]  /*24ae0*/  @!P1 LDGSTS.E.BYPASS.LTC128B.128 [R249+0xf000], desc[UR16][R12.64] ;  /* 0x0f0000000cf99fae */ /* 0x000fe2000b981a10 */
[----:B------:R-:W-:Y:S02]  /*24af0*/  SEL R241, R241, 0xffffffe0, !P0 ;  /* 0xffffffe0f1f17807 */ /* 0x000fe40004000000 */
[----:B------:R-:W-:Y:S02]  /*24b00*/  LOP3.LUT P0, RZ, R237, 0x4, RZ, 0xc0, !PT ;  /* 0x00000004edff7812 */ /* 0x000fe4000780c0ff */
[-C--:B------:R-:W-:Y:S03]  /*24b10*/  IADD3 R172, PT, PT, R0, R241.reuse, RZ ;  /* 0x000000f100ac7210 */ /* 0x080fe60007ffe0ff */
        /* <DEDUP_REMOVED lines=26> */
[----:B-1----:R-:W-:Y:S04]  /*24cc0*/  IADD3 R2, PT, PT, R100, UR8, RZ ;  /* 0x0000000864027c10 */ /* 0x002fe8000fffe0ff */
[----:B------:R-:W-:Y:S03]  /*24cd0*/  IADD3 R3, PT, PT, R2, R241, RZ ;  /* 0x000000f102037210 */ /* 0x000fe60007ffe0ff */
[----:B------:R-:W-:Y:S08]  /*24ce0*/  LDSM.16.M88.4 R128, [R0] ;  /* 0x000000000080783b */ /* 0x000ff00000000200 */
[----:B------:R-:W1:Y:S08]  /*24cf0*/  LDSM.16.M88.4 R8, [R100+UR8+0x2000] ;  /* 0x002000086408783b */ /* 0x000e700008000200 */
[----:B------:R-:W3:Y:S08]  /*24d00*/  LDSM.16.M88.4 R16, [R100+UR8+0x2800] ;  /* 0x002800086410783b */ /* 0x000ef00008000200 */
        /* <DEDUP_REMOVED lines=13> */
[----:B------:R5:W5:Y:S08]  /*24de0*/  LDSM.16.M88.4 R168, [R100+UR8+0x9800] ;  /* 0x0098000864a8783b */ /* 0x000b700008000200 */
        /* <DEDUP_REMOVED lines=9> */
[----:B------:R-:W5:Y:S01]  /*24e80*/  LDSM.16.M88.4 R204, [R3+0x5800] ;  /* 0x0058000003cc783b */ /* 0x000f620000000200 */
[C---:B-1----:R-:W-:Y:S08]  /*24e90*/  HMMA.16816.F32 R4, R128.reuse, R8, RZ ;  /* 0x000000088004723c */ /* 0x042ff000000018ff */
[C---:B------:R-:W-:Y:S08]  /*24ea0*/  HMMA.16816.F32 R8, R128.reuse, R10, RZ ;  /* 0x0000000a8008723c */ /* 0x040ff000000018ff */
[C---:B---3--:R-:W-:Y:S08]  /*24eb0*/  HMMA.16816.F32 R12, R128.reuse, R16, RZ ;  /* 0x00000010800c723c */ /* 0x048ff000000018ff */
        /* <DEDUP_REMOVED lines=43> */
[----:B------:R-:W-:Y:S07]  /*25170*/  MOV R192, 0x40 ;  /* 0x0000004000c07802 */ /* 0x000fee0000000f00 */
[C---:B------:R-:W-:Y:S08]  /*25180*/  HMMA.16816.F32 R40, R172.reuse, R194, R40 ;  /* 0x000000c2ac28723c */ /* 0x040ff00000001828 */
[C---:B------:R-:W-:Y:S03]  /*25190*/  HMMA.16816.F32 R44, R172.reuse, R196, R44 ;  /* 0x000000c4ac2c723c */ /* 0x040fe6000000182c */
[----:B------:R-:W-:Y:S02]  /*251a0*/  SEL R197, R192, 0xffffffc0, !P0 ;  /* 0xffffffc0c0c57807 */ /* 0x000fe40004000000 */
[----:B------:R-:W5:Y:S02]  /*251b0*/  LDSM.16.M88.4 R192, [R3+0x8800] ;  /* 0x0088000003c0783b */ /* 0x000f640000000200 */
[-C--:B------:R-:W-:Y:S01]  /*251c0*/  IADD3 R0, PT, PT, R0, R197.reuse, RZ ;  /* 0x000000c500007210 */ /* 0x080fe20007ffe0ff */
[C---:B------:R-:W-:Y:S03]  /*251d0*/  HMMA.16816.F32 R48, R172.reuse, R198, R48 ;  /* 0x000000c6ac30723c */ /* 0x040fe60000001830 */
[----:B------:R-:W-:Y:S02]  /*251e0*/  IADD3 R2, PT, PT, R2, R197, RZ ;  /* 0x000000c502027210 */ /* 0x000fe40007ffe0ff */
[----:B------:R-:W5:Y:S01]  /*251f0*/  LDSM.16.M88.4 R196, [R3+0x9000] ;  /* 0x0090000003c4783b */ /* 0x000f620000000200 */
[C---:B------:R-:W-:Y:S02]  /*25200*/  IADD3 R228, PT, PT, R241.reuse, R0, RZ ;  /* 0x00000000f1e47210 */ /* 0x040fe40007ffe0ff */
[C---:B------:R-:W-:Y:S05]  /*25210*/  HMMA.16816.F32 R52, R172.reuse, R200, R52 ;  /* 0x000000c8ac34723c */ /* 0x040fea0000001834 */
[----:B------:R-:W-:Y:S03]  /*25220*/  LDSM.16.M88.4 R208, [R2+0x2000] ;  /* 0x0020000002d0783b */ /* 0x000fe60000000200 */
[C---:B------:R-:W-:Y:S05]  /*25230*/  HMMA.16816.F32 R56, R172.reuse, R202, R56 ;  /* 0x000000caac38723c */ /* 0x040fea0000001838 */
[----:B------:R-:W5:Y:S03]  /*25240*/  LDSM.16.M88.4 R200, [R3+0x9800] ;  /* 0x0098000003c8783b */ /* 0x000f660000000200 */
[C---:B------:R-:W-:Y:S05]  /*25250*/  HMMA.16816.F32 R60, R172.reuse, R204, R60 ;  /* 0x000000ccac3c723c */ /* 0x040fea000000183c */
[----:B------:R-:W-:Y:S03]  /*25260*/  LDSM.16.M88.4 R212, [R2+0x2800] ;  /* 0x0028000002d4783b */ /* 0x000fe60000000200 */
[C---:B------:R-:W-:Y:S05]  /*25270*/  HMMA.16816.F32 R64, R172.reuse, R206, R64 ;  /* 0x000000ceac40723c */ /* 0x040fea0000001840 */
[----:B------:R3:W5:Y:S03]  /*25280*/  LDSM.16.M88.4 R204, [R0] ;  /* 0x0000000000cc783b */ /* 0x0007660000000200 */
[C---:B-1----:R-:W-:Y:S05]  /*25290*/  HMMA.16816.F32 R68, R172.reuse, R168, R68 ;  /* 0x000000a8ac44723c */ /* 0x042fea0000001844 */
[----:B------:R-:W-:Y:S03]  /*252a0*/  LDSM.16.M88.4 R216, [R2+0x8800] ;  /* 0x0088000002d8783b */ /* 0x000fe60000000200 */
[C---:B------:R-:W-:Y:S05]  /*252b0*/  HMMA.16816.F32 R72, R172.reuse, R170, R72 ;  /* 0x000000aaac48723c */ /* 0x040fea0000001848 */
[----:B------:R-:W1:Y:S03]  /*252c0*/  LDSM.16.M88.4 R168, [R2+0x3000] ;  /* 0x0030000002a8783b */ /* 0x000e660000000200 */
[C---:B--2---:R-:W-:Y:S03]  /*252d0*/  HMMA.16816.F32 R76, R172.reuse, R176, R76 ;  /* 0x000000b0ac4c723c */ /* 0x044fe6000000184c */
[----:B---3--:R-:W-:Y:S02]  /*252e0*/  IADD3 R0, PT, PT, R241, R2, RZ ;  /* 0x00000002f1007210 */ /* 0x008fe40007ffe0ff */
[----:B------:R-:W-:Y:S03]  /*252f0*/  LDSM.16.M88.4 R220, [R2+0x9000] ;  /* 0x0090000002dc783b */ /* 0x000fe60000000200 */
[C---:B------:R-:W-:Y:S05]  /*25300*/  HMMA.16816.F32 R80, R172.reuse, R178, R80 ;  /* 0x000000b2ac50723c */ /* 0x040fea0000001850 */
[----:B------:R-:W-:Y:S03]  /*25310*/  LDSM.16.M88.4 R176, [R2+0x4000] ;  /* 0x0040000002b0783b */ /* 0x000fe60000000200 */
[C---:B------:R-:W-:Y:S05]  /*25320*/  HMMA.16816.F32 R84, R172.reuse, R180, R84 ;  /* 0x000000b4ac54723c */ /* 0x040fea0000001854 */
[----:B------:R-:W-:Y:S03]  /*25330*/  LDSM.16.M88.4 R224, [R2+0x9800] ;  /* 0x0098000002e0783b */ /* 0x000fe60000000200 */
[C---:B------:R-:W-:Y:S05]  /*25340*/  HMMA.16816.F32 R88, R172.reuse, R182, R88 ;  /* 0x000000b6ac58723c */ /* 0x040fea0000001858 */
[----:B------:R-:W-:Y:S03]  /*25350*/  LDSM.16.M88.4 R180, [R2+0x4800] ;  /* 0x0048000002b4783b */ /* 0x000fe60000000200 */
[C---:B----4-:R-:W-:Y:S05]  /*25360*/  HMMA.16816.F32 R92, R172.reuse, R184, R92 ;  /* 0x000000b8ac5c723c */ /* 0x050fea000000185c */
[----:B------:R-:W-:Y:S03]  /*25370*/  LDSM.16.M88.4 R228, [R228] ;  /* 0x00000000e4e4783b */ /* 0x000fe60000000200 */
[C---:B------:R-:W-:Y:S05]  /*25380*/  HMMA.16816.F32 R96, R172.reuse, R186, R96 ;  /* 0x000000baac60723c */ /* 0x040fea0000001860 */
[----:B------:R-:W-:Y:S03]  /*25390*/  LDSM.16.M88.4 R184, [R2+0x5000] ;  /* 0x0050000002b8783b */ /* 0x000fe60000000200 */
[C---:B-----5:R-:W-:Y:S05]  /*253a0*/  HMMA.16816.F32 R100, R172.reuse, R188, R100 ;  /* 0x000000bcac64723c */ /* 0x060fea0000001864 */
[----:B------:R-:W-:Y:S03]  /*253b0*/  LDSM.16.M88.4 R232, [R0+0x2000] ;  /* 0x0020000000e8783b */ /* 0x000fe60000000200 */
[C---:B------:R-:W-:Y:S05]  /*253c0*/  HMMA.16816.F32 R104, R172.reuse, R190, R104 ;  /* 0x000000beac68723c */ /* 0x040fea0000001868 */
[----:B------:R-:W-:Y:S03]  /*253d0*/  LDSM.16.M88.4 R188, [R2+0x5800] ;  /* 0x0058000002bc783b */ /* 0x000fe60000000200 */
        /* <DEDUP_REMOVED lines=44> */
[----:B------:R-:W-:Y:S08]  /*256a0*/  HMMA.16816.F32 R128, R204, R226, R128 ;  /* 0x000000e2cc80723c */ /* 0x000ff00000001880 */
[C---:B------:R-:W-:Y:S08]  /*256b0*/  HMMA.16816.F32 R4, R228.reuse, R232, R4 ;  /* 0x000000e8e404723c */ /* 0x040ff00000001804 */
[C---:B------:R-:W-:Y:S08]  /*256c0*/  HMMA.16816.F32 R8, R228.reuse, R234, R8 ;  /* 0x000000eae408723c */ /* 0x040ff00000001808 */
[C---:B-1----:R-:W-:Y:S03]  /*256d0*/  HMMA.16816.F32 R12, R228.reuse, R168, R12 ;  /* 0x000000a8e40c723c */ /* 0x042fe6000000180c */
[----:B------:R-:W-:Y:S01]  /*256e0*/  FMUL.FTZ R2, R4, UR7 ;  /* 0x0000000704027c20 */ /* 0x000fe20008410000 */
[----:B------:R-:W-:Y:S01]  /*256f0*/  FMUL.FTZ R224, R5, UR7 ;  /* 0x0000000705e07c20 */ /* 0x000fe20008410000 */
[----:B------:R-:W-:Y:S01]  /*25700*/  FMUL.FTZ R226, R6, UR7 ;  /* 0x0000000706e27c20 */ /* 0x000fe20008410000 */
[----:B------:R-:W-:Y:S02]  /*25710*/  FMUL.FTZ R232, R7, UR7 ;  /* 0x0000000707e87c20 */ /* 0x000fe40008410000 */
[----:B------:R-:W1:Y:S01]  /*25720*/  LDSM.16.M88.4 R4, [R0+0x3000] ;  /* 0x003000000004783b */ /* 0x000e620000000200 */
[----:B------:R-:W-:Y:S01]  /*25730*/  MUFU.TANH R2, R2 ;  /* 0x0000000200027308 */ /* 0x000fe20000002400 */
[C---:B------:R-:W-:Y:S03]  /*25740*/  HMMA.16816.F32 R16, R228.reuse, R170, R16 ;  /* 0x000000aae410723c */ /* 0x040fe60000001810 */
[----:B------:R-:W-:Y:S01]  /*25750*/  FMUL.FTZ R9, R9, UR7 ;  /* 0x0000000709097c20 */ /* 0x000fe20008410000 */
[----:B------:R-:W-:Y:S01]  /*25760*/  FMUL.FTZ R10, R10, UR7 ;  /* 0x000000070a0a7c20 */ /* 0x000fe20008410000 */
[----:B------:R-:W-:Y:S01]  /*25770*/  FMUL.FTZ R11, R11, UR7 ;  /* 0x000000070b0b7c20 */ /* 0x000fe20008410000 */
[----:B------:R-:W-:Y:S03]  /*25780*/  FMUL.FTZ R233, R8, UR7 ;  /* 0x0000000708e97c20 */ /* 0x000fe60008410000 */
[----:B------:R-:W-:Y:S01]  /*25790*/  MUFU.TANH R234, R9 ;  /* 0x0000000900ea7308 */ /* 0x000fe20000002400 */
[----:B------:R-:W-:Y:S01]  /*257a0*/  FMUL.FTZ R12, R12, UR7 ;  /* 0x000000070c0c7c20 */ /* 0x000fe20008410000 */
[----:B------:R-:W-:Y:S01]  /*257b0*/  FMUL.FTZ R13, R13, UR7 ;  /* 0x000000070d0d7c20 */ /* 0x000fe20008410000 */
[----:B------:R-:W-:Y:S01]  /*257c0*/  FMUL.FTZ R14, R14, UR7 ;  /* 0x000000070e0e7c20 */ /* 0x000fe20008410000 */
[----:B------:R-:W-:Y:S06]  /*257d0*/  FMUL.FTZ R15, R15, UR7 ;  /* 0x000000070f0f7c20 */ /* 0x000fec0008410000 */
[----:B------:R-:W-:Y:S01]  /*257e0*/  MUFU.TANH R235, R10 ;  /* 0x0000000a00eb7308 */ /* 0x000fe20000002400 */
[----:B------:R-:W-:Y:S01]  /*257f0*/  FMUL.FTZ R17, R17, UR7 ;  /* 0x0000000711117c20 */ /* 0x000fe20008410000 */
[----:B------:R-:W-:Y:S01]  /*25800*/  FMUL.FTZ R18, R18, UR7 ;  /* 0x0000000712127c20 */ /* 0x000fe20008410000 */
[----:B------:R-:W-:Y:S07]  /*25810*/  FMUL.FTZ R19, R19, UR7 ;  /* 0x0000000713137c20 */ /* 0x000fee0008410000 */
[----:B------:R2:W3:Y:S10]  /*25820*/  MUFU.TANH R3, R11 ;  /* 0x0000000b00037308 */ /* 0x0004f40000002400 */
[----:B------:R-:W4:Y:S01]  /*25830*/  MUFU.TANH R224, R224 ;  /* 0x000000e000e07308 */ /* 0x000f220000002400 */
[C---:B-1----:R-:W-:Y:S09]  /*25840*/  HMMA.16816.F32 R20, R228.reuse, R4, R20 ;  /* 0x00000004e414723c */ /* 0x042ff20000001814 */
[----:B------:R-:W1:Y:S01]  /*25850*/  MUFU.TANH R226, R226 ;  /* 0x000000e200e27308 */ /* 0x000e620000002400 */
[----:B--2---:R-:W2:Y:S01]  /*25860*/  LDSM.16.M88.4 R8, [R0+0x3800] ;  /* 0x003800000008783b */ /* 0x004ea20000000200 */
[C---:B------:R-:W-:Y:S08]  /*25870*/  HMMA.16816.F32 R24, R228.reuse, R6, R24 ;  /* 0x00000006e418723c */ /* 0x040ff00000001818 */
[----:B------:R-:W1:Y:S01]  /*25880*/  MUFU.TANH R232, R232 ;  /* 0x000000e800e87308 */ /* 0x000e620000002400 */
[----:B------:R-:W5:Y:S09]  /*25890*/  LDSM.16.M88.4 R4, [R0+0x4000] ;  /* 0x004000000004783b */ /* 0x000f720000000200 */
[----:B------:R-:W1:Y:S01]  /*258a0*/  MUFU.TANH R233, R233 ;  /* 0x000000e900e97308 */ /* 0x000e620000002400 */
[----:B---3--:R3:W-:Y:S01]  /*258b0*/  STL [R1], R3 ;  /* 0x0000000301007387 */ /* 0x0087e20000100800 */
[----:B------:R-:W-:Y:S01]  /*258c0*/  FMUL.FTZ R20, R20, UR7 ;  /* 0x0000000714147c20 */ /* 0x000fe20008410000 */
[----:B------:R-:W-:Y:S01]  /*258d0*/  FMUL.FTZ R21, R21, UR7 ;  /* 0x0000000715157c20 */ /* 0x000fe20008410000 */
[----:B------:R-:W-:Y:S01]  /*258e0*/  FMUL.FTZ R22, R22, UR7 ;  /* 0x0000000716167c20 */ /* 0x000fe20008410000 */
[----:B------:R-:W-:Y:S05]  /*258f0*/  FMUL.FTZ R23, R23, UR7 ;  /* 0x0000000717177c20 */ /* 0x000fea0008410000 */
[----:B------:R-:W1:Y:S01]  /*25900*/  MUFU.TANH R12, R12 ;  /* 0x0000000c000c7308 */ /* 0x000e620000002400 */
[----:B------:R-:W-:Y:S01]  /*25910*/  FMUL.FTZ R25, R25, UR7 ;  /* 0x0000000719197c20 */ /* 0x000fe20008410000 */
[----:B------:R-:W-:Y:S01]  /*25920*/  FMUL.FTZ R26, R26, UR7 ;  /* 0x000000071a1a7c20 */ /* 0x000fe20008410000 */
[----:B------:R-:W-:Y:S07]  /*25930*/  FMUL.FTZ R27, R27, UR7 ;  /* 0x000000071b1b7c20 */ /* 0x000fee0008410000 */
[----:B------:R-:W1:Y:S10]  /*25940*/  MUFU.TANH R13, R13 ;  /* 0x0000000d000d7308 */ /* 0x000e740000002400 */
[----:B------:R-:W1:Y:S01]  /*25950*/  MUFU.TANH R14, R14 ;  /* 0x0000000e000e7308 */ /* 0x000e620000002400 */
[C---:B--2---:R-:W-:Y:S03]  /*25960*/  HMMA.16816.F32 R28, R228.reuse, R8, R28 ;  /* 0x00000008e41c723c */ /* 0x044fe6000000181c */
[----:B---3--:R-:W-:Y:S06]  /*25970*/  FMUL.FTZ R3, R16, UR7 ;  /* 0x0000000710037c20 */ /* 0x008fec0008410000 */
[----:B------:R2:W3:Y:S01]  /*25980*/  MUFU.TANH R16, R3 ;  /* 0x0000000300107308 */ /* 0x0004e20000002400 */
[C---:B------:R-:W-:Y:S01]  /*25990*/  HMMA.16816.F32 R32, R228.reuse, R10, R32 ;  /* 0x0000000ae420723c */ /* 0x040fe20000001820 */
[----:B------:R-:W4:Y:S08]  /*259a0*/  LDSM.16.M88.4 R8, [R0+0x4800] ;  /* 0x004800000008783b */ /* 0x000f300000000200 */
[----:B------:R-:W1:Y:S01]  /*259b0*/  MUFU.TANH R15, R15 ;  /* 0x0000000f000f7308 */ /* 0x000e620000002400 */
[C---:B-----5:R-:W-:Y:S03]  /*259c0*/  HMMA.16816.F32 R36, R228.reuse, R4, R36 ;  /* 0x00000004e424723c */ /* 0x060fe60000001824 */
[----:B------:R-:W-:Y:S01]  /*259d0*/  FMUL.FTZ R227, R28, UR7 ;  /* 0x000000071ce37c20 */ /* 0x000fe20008410000 */
[----:B------:R-:W-:Y:S01]  /*259e0*/  FMUL.FTZ R225, R29, UR7 ;  /* 0x000000071de17c20 */ /* 0x000fe20008410000 */
[----:B------:R-:W-:Y:S01]  /*259f0*/  FMUL.FTZ R29, R30, UR7 ;  /* 0x000000071e1d7c20 */ /* 0x000fe20008410000 */
[----:B------:R-:W-:Y:S03]  /*25a00*/  FMUL.FTZ R28, R31, UR7 ;  /* 0x000000071f1c7c20 */ /* 0x000fe60008410000 */
[----:B------:R-:W1:Y:S01]  /*25a10*/  MUFU.TANH R17, R17 ;  /* 0x0000001100117308 */ /* 0x000e620000002400 */
[C---:B------:R-:W-:Y:S01]  /*25a20*/  HMMA.16816.F32 R40, R228.reuse, R6, R40 ;  /* 0x00000006e428723c */ /* 0x040fe20000001828 */
[----:B------:R-:W5:Y:S02]  /*25a30*/  LDSM.16.M88.4 R4, [R0+0x5000] ;  /* 0x005000000004783b */ /* 0x000f640000000200 */
[----:B--2---:R-:W-:Y:S01]  /*25a40*/  FMUL.FTZ R3, R24, UR7 ;  /* 0x0000000718037c20 */ /* 0x004fe20008410000 */
[----:B------:R-:W-:Y:S01]  /*25a50*/  FMUL.FTZ R223, R32, UR7 ;  /* 0x0000000720df7c20 */ /* 0x000fe20008410000 */
[----:B------:R-:W-:Y:S01]  /*25a60*/  FMUL.FTZ R31, R34, UR7 ;  /* 0x00000007221f7c20 */ /* 0x000fe20008410000 */
[----:B------:R-:W-:Y:S03]  /*25a70*/  FMUL.FTZ R30, R35, UR7 ;  /* 0x00000007231e7c20 */ /* 0x000fe60008410000 */
[----:B------:R-:W2:Y:S01]  /*25a80*/  MUFU.TANH R24, R3 ;  /* 0x0000000300187308 */ /* 0x000ea20000002400 */
[----:B------:R-:W-:Y:S01]  /*25a90*/  FMUL.FTZ R33, R33, UR7 ;  /* 0x0000000721217c20 */ /* 0x000fe20008410000 */
[----:B------:R-:W-:Y:S01]  /*25aa0*/  FMUL.FTZ R36, R36, UR7 ;  /* 0x0000000724247c20 */ /* 0x000fe20008410000 */
[----:B------:R-:W-:Y:S01]  /*25ab0*/  FMUL.FTZ R37, R37, UR7 ;  /* 0x0000000725257c20 */ /* 0x000fe20008410000 */
[----:B------:R-:W-:Y:S01]  /*25ac0*/  FMUL.FTZ R38, R38, UR7 ;  /* 0x0000000726267c20 */ /* 0x000fe20008410000 */
[----:B------:R-:W-:Y:S05]  /*25ad0*/  FMUL.FTZ R39, R39, UR7 ;  /* 0x0000000727277c20 */ /* 0x000fea0008410000 */
[----:B------:R-:W1:Y:S01]  /*25ae0*/  MUFU.TANH R219, R36 ;  /* 0x0000002400db7308 */ /* 0x000e620000002400 */
[----:B------:R-:W-:Y:S01]  /*25af0*/  FMUL.FTZ R41, R41, UR7 ;  /* 0x0000000729297c20 */ /* 0x000fe20008410000 */
[----:B------:R-:W-:Y:S01]  /*25b00*/  FMUL.FTZ R42, R42, UR7 ;  /* 0x000000072a2a7c20 */ /* 0x000fe20008410000 */
[----:B------:R-:W-:Y:S01]  /*25b10*/  FMUL.FTZ R43, R43, UR7 ;  /* 0x000000072b2b7c20 */ /* 0x000fe20008410000 */
[----:B------:R-:W-:Y:S06]  /*25b20*/  FMUL.FTZ R215, R40, UR7 ;  /* 0x0000000728d77c20 */ /* 0x000fec0008410000 */
[----:B------:R-:W1:Y:S01]  /*25b30*/  MUFU.TANH R217, R37 ;  /* 0x0000002500d97308 */ /* 0x000e620000002400 */
[C---:B----4-:R-:W-:Y:S09]  /*25b40*/  HMMA.16816.F32 R44, R228.reuse, R8, R44 ;  /* 0x00000008e42c723c */ /* 0x050ff2000000182c */
[----:B------:R-:W4:Y:S01]  /*25b50*/  MUFU.TANH R222, R38 ;  /* 0x0000002600de7308 */ /* 0x000f220000002400 */
[C---:B------:R-:W-:Y:S01]  /*25b60*/  HMMA.16816.F32 R48, R228.reuse, R10, R48 ;  /* 0x0000000ae430723c */ /* 0x040fe20000001830 */
[----:B------:R-:W3:Y:S08]  /*25b70*/  LDSM.16.M88.4 R8, [R0+0x5800] ;  /* 0x005800000008783b */ /* 0x000ef00000000200 */
[----:B------:R2:W1:Y:S01]  /*25b80*/  MUFU.TANH R220, R39 ;  /* 0x0000002700dc7308 */ /* 0x0004620000002400 */
[C---:B-----5:R-:W-:Y:S03]  /*25b90*/  HMMA.16816.F32 R52, R228.reuse, R4, R52 ;  /* 0x00000004e434723c */ /* 0x060fe60000001834 */
[----:B------:R-:W-:Y:S01]  /*25ba0*/  FMUL.FTZ R44, R44, UR7 ;  /* 0x000000072c2c7c20 */ /* 0x000fe20008410000 */
[----:B------:R-:W-:Y:S01]  /*25bb0*/  FMUL.FTZ R45, R45, UR7 ;  /* 0x000000072d2d7c20 */ /* 0x000fe20008410000 */
[----:B------:R-:W-:Y:S04]  /*25bc0*/  FMUL.FTZ R46, R46, UR7 ;  /* 0x000000072e2e7c20 */ /* 0x000fe80008410000 */
[----:B------:R-:W1:Y:S01]  /*25bd0*/  MUFU.TANH R213, R41 ;  /* 0x0000002900d57308 */ /* 0x000e620000002400 */
[----:B------:R-:W-:Y:S01]  /*25be0*/  FMUL.FTZ R47, R47, UR7 ;  /* 0x000000072f2f7c20 */ /* 0x000fe20008410000 */
[C---:B------:R-:W-:Y:S01]  /*25bf0*/  HMMA.16816.F32 R56, R228.reuse, R6, R56 ;  /* 0x00000006e438723c */ /* 0x040fe20000001838 */
[----:B------:R-:W5:Y:S02]  /*25c00*/  LDSM.16.M88.4 R4, [R0+0x6000] ;  /* 0x006000000004783b */ /* 0x000f640000000200 */
        /* <DEDUP_REMOVED lines=15> */
[C---:B---3--:R-:W-:Y:S08]  /*25d00*/  HMMA.16816.F32 R60, R228.reuse, R8, R60 ;  /* 0x00000008e43c723c */ /* 0x048ff0000000183c */
[----:B------:R-:W3:Y:S01]  /*25d10*/  MUFU.TANH R203, R52 ;  /* 0x0000003400cb7308 */ /* 0x000ee20000002400 */
[C---:B------:R-:W-:Y:S01]  /*25d20*/  HMMA.16816.F32 R64, R228.reuse, R10, R64 ;  /* 0x0000000ae440723c */ /* 0x040fe20000001840 */
[----:B------:R-:W4:Y:S08]  /*25d30*/  LDSM.16.M88.4 R8, [R0+0x6800] ;  /* 0x006800000008783b */ /* 0x000f300000000200 */
[----:B------:R-:W1:Y:S01]  /*25d40*/  MUFU.TANH R206, R54 ;  /* 0x0000003600ce7308 */ /* 0x000e620000002400 */
[C---:B-----5:R-:W-:Y:S03]  /*25d50*/  HMMA.16816.F32 R68, R228.reuse, R4, R68 ;  /* 0x00000004e444723c */ /* 0x060fe60000001844 */
[----:B------:R-:W-:Y:S01]  /*25d60*/  FMUL.FTZ R60, R60, UR7 ;  /* 0x000000073c3c7c20 */ /* 0x000fe20008410000 */
[----:B------:R-:W-:Y:S05]  /*25d70*/  FMUL.FTZ R61, R61, UR7 ;  /* 0x000000073d3d7c20 */ /* 0x000fea0008410000 */
[----:B------:R-:W1:Y:S01]  /*25d80*/  MUFU.TANH R216, R43 ;  /* 0x0000002b00d87308 */ /* 0x000e620000002400 */
        /* <DEDUP_REMOVED lines=15> */
[----:B------:R-:W-:Y:S06]  /*25e80*/  FMUL.FTZ R74, R74, UR7 ;  /* 0x000000074a4a7c20 */ /* 0x000fec0008410000 */
[----:B------:R-:W1:Y:S01]  /*25e90*/  MUFU.TANH R214, R46 ;  /* 0x0000002e00d67308 */ /* 0x000e620000002400 */
[----:B------:R-:W-:Y:S01]  /*25ea0*/  FMUL.FTZ R75, R75, UR7 ;  /* 0x000000074b4b7c20 */ /* 0x000fe20008410000 */
[----:B------:R-:W-:Y:S01]  /*25eb0*/  FMUL.FTZ R183, R72, UR7 ;  /* 0x0000000748b77c20 */ /* 0x000fe20008410000 */
[C---:B----4-:R-:W-:Y:S07]  /*25ec0*/  HMMA.16816.F32 R76, R228.reuse, R8, R76 ;  /* 0x00000008e44c723c */ /* 0x050fee000000184c */
[----:B------:R4:W1:Y:S01]  /*25ed0*/  MUFU.TANH R212, R47 ;  /* 0x0000002f00d47308 */ /* 0x0008620000002400 */
[C---:B------:R-:W-:Y:S01]  /*25ee0*/  HMMA.16816.F32 R80, R228.reuse, R10, R80 ;  /* 0x0000000ae450723c */ /* 0x040fe20000001850 */
[----:B------:R-:W3:Y:S08]  /*25ef0*/  LDSM.16.M88.4 R8, [R0+0x7800] ;  /* 0x007800000008783b */ /* 0x000ef00000000200 */
        /* <DEDUP_REMOVED lines=21> */
[----:B--2---:R-:W-:Y:S01]  /*26050*/  FMUL.FTZ R39, R89, UR7 ;  /* 0x0000000759277c20 */ /* 0x004fe20008410000 */
[----:B------:R-:W-:Y:S01]  /*26060*/  FMUL.FTZ R90, R90, UR7 ;  /* 0x000000075a5a7c20 */ /* 0x000fe20008410000 */
[----:B------:R-:W-:Y:S01]  /*26070*/  FMUL.FTZ R91, R91, UR7 ;  /* 0x000000075b5b7c20 */ /* 0x000fe20008410000 */
[C---:B---3--:R-:W-:Y:S06]  /*26080*/  HMMA.16816.F32 R92, R228.reuse, R8, R92 ;  /* 0x00000008e45c723c */ /* 0x048fec000000185c */
[----:B------:R-:W2:Y:S02]  /*26090*/  MUFU.TANH R186, R74 ;  /* 0x0000004a00ba7308 */ /* 0x000ea40000002400 */
[C---:B------:R-:W-:Y:S01]  /*260a0*/  HMMA.16816.F32 R96, R228.reuse, R10, R96 ;  /* 0x0000000ae460723c */ /* 0x040fe20000001860 */
[----:B------:R-:W3:Y:S07]  /*260b0*/  LDSM.16.M88.4 R8, [R0+0x8800] ;  /* 0x008800000008783b */ /* 0x000eee0000000200 */
[----:B------:R-:W1:Y:S01]  /*260c0*/  MUFU.TANH R184, R75 ;  /* 0x0000004b00b87308 */ /* 0x000e620000002400 */
[C---:B-----5:R-:W-:Y:S09]  /*260d0*/  HMMA.16816.F32 R100, R228.reuse, R4, R100 ;  /* 0x00000004e464723c */ /* 0x060ff20000001864 */
[----:B------:R-:W1:Y:S01]  /*260e0*/  MUFU.TANH R179, R76 ;  /* 0x0000004c00b37308 */ /* 0x000e620000002400 */
[----:B------:R-:W-:Y:S01]  /*260f0*/  FMUL.FTZ R45, R92, UR7 ;  /* 0x000000075c2d7c20 */ /* 0x000fe20008410000 */
[----:B------:R-:W-:Y:S01]  /*26100*/  FMUL.FTZ R44, R93, UR7 ;  /* 0x000000075d2c7c20 */ /* 0x000fe20008410000 */
[----:B----4-:R-:W-:Y:S01]  /*26110*/  FMUL.FTZ R47, R94, UR7 ;  /* 0x000000075e2f7c20 */ /* 0x010fe20008410000 */
        /* <DEDUP_REMOVED lines=18> */
[C---:B---3--:R-:W-:Y:S05]  /*26240*/  HMMA.16816.F32 R108, R228.reuse, R8, R108 ;  /* 0x00000008e46c723c */ /* 0x048fea000000186c */
[----:B------:R3:W1:Y:S03]  /*26250*/  MUFU.TANH R173, R81 ;  /* 0x0000005100ad7308 */ /* 0x0006660000002400 */
[C---:B------:R-:W-:Y:S01]  /*26260*/  HMMA.16816.F32 R112, R228.reuse, R10, R112 ;  /* 0x0000000ae470723c */ /* 0x040fe20000001870 */
[----:B------:R-:W5:Y:S06]  /*26270*/  LDSM.16.M88.4 R8, [R0+0x9800] ;  /* 0x009800000008783b */ /* 0x000f6c0000000200 */
[----:B------:R2:W1:Y:S01]  /*26280*/  MUFU.TANH R178, R82 ;  /* 0x0000005200b27308 */ /* 0x0004620000002400 */
[----:B------:R-:W-:Y:S04]  /*26290*/  DEPBAR.LE SB0, 0x0 ;  /* 0x000080000000791a */ /* 0x000fe80000000000 */
[C---:B----4-:R-:W-:Y:S05]  /*262a0*/  HMMA.16816.F32 R116, R228.reuse, R4, R116 ;  /* 0x00000004e474723c */ /* 0x050fea0000001874 */
[----:B------:R4:W1:Y:S01]  /*262b0*/  MUFU.TANH R176, R83 ;  /* 0x0000005300b07308 */ /* 0x0008620000002400 */
[----:B------:R-:W-:Y:S01]  /*262c0*/  BAR.SYNC.DEFER_BLOCKING 0x0 ;  /* 0x0000000000007b1d */ /* 0x000fe20000010000 */
[----:B------:R-:W-:Y:S01]  /*262d0*/  FMUL.FTZ R42, R111, UR7 ;  /* 0x000000076f2a7c20 */ /* 0x000fe20008410000 */
[C---:B------:R-:W-:Y:S07]  /*262e0*/  HMMA.16816.F32 R120, R228.reuse, R6, R120 ;  /* 0x00000006e478723c */ /* 0x040fee0000001878 */
[----:B------:R1:W1:Y:S01]  /*262f0*/  MUFU.TANH R171, R84 ;  /* 0x0000005400ab7308 */ /* 0x0002620000002400 */
[----:B---3--:R-:W-:Y:S01]  /*26300*/  FMUL.FTZ R81, R113, UR7 ;  /* 0x0000000771517c20 */ /* 0x008fe20008410000 */
[----:B--2---:R-:W-:Y:S01]  /*26310*/  FMUL.FTZ R82, R114, UR7 ;  /* 0x0000000772527c20 */ /* 0x004fe20008410000 */
[----:B------:R-:W-:Y:S07]  /*26320*/  FMUL.FTZ R80, R115, UR7 ;  /* 0x0000000773507c20 */ /* 0x000fee0008410000 */
[----:B------:R2:W3:Y:S01]  /*26330*/  MUFU.TANH R169, R85 ;  /* 0x0000005500a97308 */ /* 0x0004e20000002400 */
[----:B----4-:R-:W-:Y:S01]  /*26340*/  FMUL.FTZ R83, R112, UR7 ;  /* 0x0000000770537c20 */ /* 0x010fe20008410000 */
[----:B------:R-:W-:Y:S01]  /*26350*/  FMUL.FTZ R79, R116, UR7 ;  /* 0x00000007744f7c20 */ /* 0x000fe20008410000 */
[----:B------:R-:W-:Y:S01]  /*26360*/  FMUL.FTZ R77, R117, UR7 ;  /* 0x00000007754d7c20 */ /* 0x000fe20008410000 */
[----:B------:R-:W-:Y:S01]  /*26370*/  FMUL.FTZ R78, R118, UR7 ;  /* 0x00000007764e7c20 */ /* 0x000fe20008410000 */
[----:B------:R-:W-:Y:S05]  /*26380*/  FMUL.FTZ R76, R119, UR7 ;  /* 0x00000007774c7c20 */ /* 0x000fea0008410000 */
[----:B------:R4:W3:Y:S01]  /*26390*/  MUFU.TANH R172, R87 ;  /* 0x0000005700ac7308 */ /* 0x0008e20000002400 */
[----:B-1----:R-:W-:Y:S01]  /*263a0*/  FMUL.FTZ R84, R110, UR7 ;  /* 0x000000076e547c20 */ /* 0x002fe20008410000 */
[----:B------:R-:W-:Y:S01]  /*263b0*/  FMUL.FTZ R75, R120, UR7 ;  /* 0x00000007784b7c20 */ /* 0x000fe20008410000 */
[----:B------:R-:W-:Y:S01]  /*263c0*/  FMUL.FTZ R73, R121, UR7 ;  /* 0x0000000779497c20 */ /* 0x000fe20008410000 */
[----:B------:R-:W-:Y:S01]  /*263d0*/  FMUL.FTZ R74, R122, UR7 ;  /* 0x000000077a4a7c20 */ /* 0x000fe20008410000 */
[----:B------:R-:W-:Y:S01]  /*263e0*/  FMUL.FTZ R72, R123, UR7 ;  /* 0x000000077b487c20 */ /* 0x000fe20008410000 */
[C---:B-----5:R-:W-:Y:S04]  /*263f0*/  HMMA.16816.F32 R124, R228.reuse, R8, R124 ;  /* 0x00000008e47c723c */ /* 0x060fe8000000187c */
[----:B------:R-:W1:Y:S01]  /*26400*/  MUFU.TANH R18, R18 ;  /* 0x0000001200127308 */ /* 0x000e620000002400 */
[----:B--2---:R-:W-:Y:S03]  /*26410*/  FMUL.FTZ R85, R109, UR7 ;  /* 0x000000076d557c20 */ /* 0x004fe60008410000 */
[----:B------:R-:W-:Y:S06]  /*26420*/  HMMA.16816.F32 R128, R228, R10, R128 ;  /* 0x0000000ae480723c */ /* 0x000fec0000001880 */
[----:B------:R-:W2:Y:S01]  /*26430*/  MUFU.TANH R19, R19 ;  /* 0x0000001300137308 */ /* 0x000ea20000002400 */
[----:B----4-:R-:W-:Y:S09]  /*26440*/  FMUL.FTZ R87, R108, UR7 ;  /* 0x000000076c577c20 */ /* 0x010ff20008410000 */
[----:B------:R-:W4:Y:S01]  /*26450*/  MUFU.TANH R20, R20 ;  /* 0x0000001400147308 */ /* 0x000f220000002400 */
        /* <DEDUP_REMOVED lines=38> */
[----:B------:R1:W1:Y:S10]  /*266c0*/  MUFU.TANH R188, R71 ;  /* 0x0000004700bc7308 */ /* 0x0002740000002400 */
[----:B------:R-:W1:Y:S10]  /*266d0*/  MUFU.TANH R183, R183 ;  /* 0x000000b700b77308 */ /* 0x000e740000002400 */
[----:B------:R-:W1:Y:S10]  /*266e0*/  MUFU.TANH R175, R175 ;  /* 0x000000af00af7308 */ /* 0x000e740000002400 */
[----:B------:R1:W1:Y:S10]  /*266f0*/  MUFU.TANH R174, R86 ;  /* 0x0000005600ae7308 */ /* 0x0002740000002400 */
        /* <DEDUP_REMOVED lines=77> */
[----:B------:R-:W-:Y:S02]  /*26bd0*/  IMAD.MOV R9, RZ, RZ, -R11 ;  /* 0x000000ffff097224 */ /* 0x000fe400078e0a0b */
[----:B------:R-:W-:Y:S02]  /*26be0*/  IMAD.MOV R5, RZ, RZ, -R10 ;  /* 0x000000ffff057224 */ /* 0x000fe400078e0a0a */
[C---:B------:R-:W-:Y:S02]  /*26bf0*/  IMAD R8, R4.reuse, R9, R8 ;  /* 0x0000000904087224 */ /* 0x040fe400078e0208 */
[----:B------:R-:W-:Y:S01]  /*26c00*/  IMAD R6, R4, R5, R6 ;  /* 0x0000000504067224 */ /* 0x000fe200078e0206 */
[----:B------:R-:W-:Y:S02]  /*26c10*/  LOP3.LUT R5, R0, UR6, RZ, 0x3c, !PT ;  /* 0x0000000600057c12 */ /* 0x000fe4000f8e3cff */
        /* <DEDUP_REMOVED lines=9> */
[----:B------:R-:W-:Y:S02]  /*26cb0*/  LOP3.LUT R4, R0, UR15, RZ, 0x3c, !PT ;  /* 0x0000000f00047c12 */ /* 0x000fe4000f8e3cff */
[----:B------:R-:W-:Y:S02]  /*26cc0*/  ISETP.NE.AND P3, PT, R6, RZ, PT ;  /* 0x000000ff0600720c */ /* 0x000fe40003f65270 */
[----:B------:R-:W-:Y:S02]  /*26cd0*/  ISETP.GE.AND P4, PT, R4, RZ, PT ;  /* 0x000000ff0400720c */ /* 0x000fe40003f86270 */
[----:B------:R-:W-:Y:S02]  /*26ce0*/  ISETP.GE.AND P2, PT, R5, RZ, PT ;  /* 0x000000ff0500720c */ /* 0x000fe40003f46270 */
[----:B------:R-:W-:Y:S02]  /*26cf0*/  LOP3.LUT R4, RZ, R0, RZ, 0x33, !PT ;  /* 0x00000000ff047212 */ /* 0x000fe400078e33ff */
[----:B------:R-:W-:Y:S05]  /*26d00*/  @P6 IADD3 R10, PT, PT, R10, 0x1, RZ ;  /* 0x000000010a0a6810 */ /* 0x000fea0007ffe0ff */
[----:B------:R-:W-:Y:S01]  /*26d10*/  @P3 VIADD R11, R11, 0x1 ;  /* 0x000000010b0b3836 */ /* 0x000fe20000000000 */
[----:B------:R-:W-:Y:S01]  /*26d20*/  ISETP.NE.AND P3, PT, R0, RZ, PT ;  /* 0x000000ff0000720c */ /* 0x000fe20003f65270 */
[----:B------:R-:W-:Y:S03]  /*26d30*/  @!P4 IMAD.MOV R10, RZ, RZ, -R10 ;  /* 0x000000ffff0ac224 */ /* 0x000fe600078e0a0a */
[----:B------:R-:W-:Y:S02]  /*26d40*/  @!P2 IADD3 R11, PT, PT, -R11, RZ, RZ ;  /* 0x000000ff0b0ba210 */ /* 0x000fe40007ffe1ff */
[C---:B-1----:R-:W-:Y:S02]  /*26d50*/  SEL R33, R4.reuse, R10, !P3 ;  /* 0x0000000a04217207 */ /* 0x042fe40005800000 */
[----:B------:R-:W-:Y:S02]  /*26d60*/  SEL R11, R4, R11, !P3 ;  /* 0x0000000b040b7207 */ /* 0x000fe40005800000 */
[-C--:B------:R-:W-:Y:S01]  /*26d70*/  LEA R58, P3, R33, R246.reuse, 0x2 ;  /* 0x000000f6213a7211 */ /* 0x080fe200078610ff */
[----:B------:R-:W1:Y:S01]  /*26d80*/  LDC.64 R4, c[0x0][0x3b8] ;  /* 0x0000ee00ff047b82 */ /* 0x000e620000000a00 */
        /* <DEDUP_REMOVED lines=20> */
.L_x_3043:
[----:B------:R-:W-:Y:S01]  /*26ed0*/  @!PT LDS RZ, [RZ] ;  /* 0x00000000fffff984 */ /* 0x000fe20000000800 */
[----:B------:R-:W-:Y:S01]  /*26ee0*/  @!PT LDS RZ, [RZ] ;  /* 0x00000000fffff984 */ /* 0x000fe20000000800 */
[----:B------:R-:W-:Y:S01]  /*26ef0*/  @!PT LDS RZ, [RZ] ;  /* 0x00000000fffff984 */ /* 0x000fe20000000800 */
[----:B------:R-:W-:Y:S01]  /*26f00*/  @!P1 LDGSTS.E.BYPASS.LTC128B.128 [R249+0x2000], desc[UR16][R242.64] ;  /* 0x02000000f2f99fae */ /* 0x000fe2000b981a10 */
[C---:B------:R-:W-:Y:S01]  /*26f10*/  LEA R8, P2, R4.reuse, R242, 0x5 ;  /* 0x000000f204087211 */ /* 0x040fe200078428ff */
[C---:B------:R-:W-:Y:S01]  /*26f20*/  IMAD.SHL.U32 R0, R4.reuse, 0x20, RZ ;  /* 0x0000002004007824 */ /* 0x040fe200078e00ff */
[C-C-:B------:R-:W-:Y:S01]  /*26f30*/  SHF.L.U64.HI R5, R4.reuse, 0x5, R7.reuse ;  /* 0x0000000504057819 */ /* 0x140fe20000010207 */
[----:B------:R2:W-:Y:S01]  /*26f40*/  @P1 STS.128 [R249+0x2000], RZ ;  /* 0x002000fff9001388 */ /* 0x0005e20000000c00 */
[----:B------:R-:W-:Y:S02]  /*26f50*/  LEA.HI.X R9, R4, R243, R7, 0x5, P2 ;  /* 0x000000f304097211 */ /* 0x000fe400010f2c07 */
[-C--:B------:R-:W-:Y:S03]  /*26f60*/  IADD3 R6, P3, PT, R8, R0.reuse, RZ ;  /* 0x0000000008067210 */ /* 0x080fe60007f7e0ff */
[----:B------:R-:W-:Y:S01]  /*26f70*/  @!PT LDS RZ, [RZ] ;  /* 0x00000000fffff984 */ /* 0x000fe20000000800 */
[----:B------:R-:W-:Y:S01]  /*26f80*/  @!PT LDS RZ, [RZ] ;  /* 0x00000000fffff984 */ /* 0x000fe20000000800 */
[----:B------:R-:W-:Y:S01]  /*26f90*/  @!PT LDS RZ, [RZ] ;  /* 0x00000000fffff984 */ /* 0x000fe20000000800 */
[----:B------:R3:W-:Y:S01]  /*26fa0*/  @!P1 LDGSTS.E.BYPASS.LTC128B.128 [R249+0x2800], desc[UR16][R8.64] ;  /* 0x0280000008f99fae */ /* 0x0007e2000b981a10 */
[-C--:B------:R-:W-:Y:S01]  /*26fb0*/  IADD3 R34, P2, PT, R6, R0.reuse, RZ ;  /* 0x0000000006227210 */ /* 0x080fe20007f5e0ff */
[--C-:B------:R-:W-:Y:S02]  /*26fc0*/  IMAD.X R7, R9, 0x1, R5.reuse, P3 ;  /* 0x0000000109077824 */ /* 0x100fe400018e0605 */
[----:B------:R2:W-:Y:S01]  /*26fd0*/  @P1 STS.128 [R249+0x2800], RZ ;  /* 0x002800fff9001388 */ /* 0x0005e20000000c00 */
[-C--:B------:R-:W-:Y:S01]  /*26fe0*/  IADD3 R32, P3, PT, R34, R0.reuse, RZ ;  /* 0x0000000022207210 */ /* 0x080fe20007f7e0ff */
[--C-:B------:R-:W-:Y:S02]  /*26ff0*/  IMAD.X R35, R7, 0x1, R5.reuse, P2 ;  /* 0x0000000107237824 */ /* 0x100fe400010e0605 */
[----:B------:R-:W-:Y:S01]  /*27000*/  @!PT LDS RZ, [RZ] ;  /* 0x00000000fffff984 */ /* 0x000fe20000000800 */
[----:B------:R-:W-:Y:S01]  /*27010*/  @!PT LDS RZ, [RZ] ;  /* 0x00000000fffff984 */ /* 0x000fe20000000800 */
[----:B------:R-:W-:Y:S01]  /*27020*/  @!PT LDS RZ, [RZ] ;  /* 0x00000000fffff984 */ /* 0x000fe20000000800 */
[----:B------:R4:W-:Y:S01]  /*27030*/  @!P1 LDGSTS.E.BYPASS.LTC128B.128 [R249+0x3000], desc[UR16][R6.64] ;  /* 0x0300000006f99fae */ /* 0x0009e2000b981a10 */
[-C--:B------:R-:W-:Y:S01]  /*27040*/  IADD3 R10, P2, PT, R32, R0.reuse, RZ ;  /* 0x00000000200a7210 */ /* 0x080fe20007f5e0ff */
[--C-:B-1----:R-:W-:Y:S02]  /*27050*/  IMAD.X R33, R35, 0x1, R5.reuse, P3 ;  /* 0x0000000123217824 */ /* 0x102fe400018e0605 */
        /* <DEDUP_REMOVED lines=15> */
[----:B------:R5:W-:Y:S02]  /*27150*/  @!P1 LDGSTS.E.BYPASS.LTC128B.128 [R249+0x4000], desc[UR16][R32.64] ;  /* 0x0400000020f99fae */ /* 0x000be4000b981a10 */
[--C-:B------:R-:W-:Y:S01]  /*27160*/  IMAD.X R61, R63, 0x1, R5.reuse, P3 ;  /* 0x000000013f3d7824 */ /* 0x100fe200018e0605 */
[-C--:B---3--:R-:W-:Y:S01]  /*27170*/  IADD3 R8, P2, PT, R60, R0.reuse, RZ ;  /* 0x000000003c087210 */ /* 0x088fe20007f5e0ff */
[----:B------:R2:W-:Y:S04]  /*27180*/  @P1 STS.128 [R249+0x4000], RZ ;  /* 0x004000fff9001388 */ /* 0x0005e80000000c00 */
[----:B------:R-:W-:Y:S01]  /*27190*/  @!PT LDS RZ, [RZ] ;  /* 0x00000000fffff984 */ /* 0x000fe20000000800 */
[----:B------:R-:W-:Y:S01]  /*271a0*/  @!PT LDS RZ, [RZ] ;  /* 0x00000000fffff984 */ /* 0x000fe20000000800 */
[----:B------:R-:W-:Y:S01]  /*271b0*/  @!PT LDS RZ, [RZ] ;  /* 0x00000000fffff984 */ /* 0x000fe20000000800 */
[----:B------:R3:W-:Y:S01]  /*271c0*/  @!P1 LDGSTS.E.BYPASS.LTC128B.128 [R249+0x4800], desc[UR16][R10.64] ;  /* 0x048000000af99fae */ /* 0x0007e2000b981a10 */
[--C-:B------:R-:W-:Y:S01]  /*271d0*/  IMAD.X R9, R61, 0x1, R5.reuse, P2 ;  /* 0x000000013d097824 */ /* 0x100fe200010e0605 */
[-C--:B----4-:R-:W-:Y:S02]  /*271e0*/  IADD3 R6, P3, PT, R8, R0.reuse, RZ ;  /* 0x0000000008067210 */ /* 0x090fe40007f7e0ff */
[----:B------:R2:W-:Y:S02]  /*271f0*/  @P1 STS.128 [R249+0x4800], RZ ;  /* 0x004800fff9001388 */ /* 0x0005e40000000c00 */
[-C--:B------:R-:W-:Y:S02]  /*27200*/  IADD3 R64, P2, PT, R6, R0.reuse, RZ ;  /* 0x0000000006407210 */ /* 0x080fe40007f5e0ff */
[----:B------:R-:W-:Y:S01]  /*27210*/  @!PT LDS RZ, [RZ] ;  /* 0x00000000fffff984 */ /* 0x000fe20000000800 */
[----:B------:R-:W-:Y:S01]  /*27220*/  @!PT LDS RZ, [RZ] ;  /* 0x00000000fffff984 */ /* 0x000fe20000000800 */
[----:B------:R-:W-:Y:S01]  /*27230*/  @!PT LDS RZ, [RZ] ;  /* 0x00000000fffff984 */ /* 0x000fe20000000800 */
[----:B------:R2:W-:Y:S01]  /*27240*/  @!P1 LDGSTS.E.BYPASS.LTC128B.128 [R249+0x5000], desc[UR16][R58.64] ;  /* 0x050000003af99fae */ /* 0x0005e2000b981a10 */
[--C-:B------:R-:W-:Y:S01]  /*27250*/  IMAD.X R7, R9, 0x1, R5.reuse, P3 ;  /* 0x0000000109077824 */ /* 0x100fe200018e0605 */
[-C--:B-1----:R-:W-:Y:S02]  /*27260*/  IADD3 R34, P3, PT, R64, R0.reuse, RZ ;  /* 0x0000000040227210 */ /* 0x082fe40007f7e0ff */
        /* <DEDUP_REMOVED lines=16> */
[----:B------:R-:W-:Y:S02]  /*27370*/  @!P1 IADD3 R4, P2, PT, R10, R0, RZ ;  /* 0x000000000a049210 */ /* 0x000fe40007f5e0ff */
[----:B------:R-:W-:Y:S01]  /*27380*/  @!PT LDS RZ, [RZ] ;  /* 0x00000000fffff984 */ /* 0x000fe20000000800 */
[----:B------:R-:W-:Y:S01]  /*27390*/  @!PT LDS RZ, [RZ] ;  /* 0x00000000fffff984 */ /* 0x000fe20000000800 */
[----:B------:R-:W-:Y:S01]  /*273a0*/  @!PT LDS RZ, [RZ] ;  /* 0x00000000fffff984 */ /* 0x000fe20000000800 */
[----:B------:R2:W-:Y:S01]  /*273b0*/  @!P1 LDGSTS.E.BYPASS.LTC128B.128 [R249+0x6800], desc[UR16][R8.64] ;  /* 0x0680000008f99fae */ /* 0x0005e2000b981a10 */
[--C-:B------:R-:W-:Y:S03]  /*273c0*/  IMAD.X R11, R33, 0x1, R5.reuse, P3 ;  /* 0x00000001210b7824 */ /* 0x100fe600018e0605 */
[----:B------:R2:W-:Y:S01]  /*273d0*/  @P1 STS.128 [R249+0x6800], RZ ;  /* 0x006800fff9001388 */ /* 0x0005e20000000c00 */
[----:B------:R-:W-:Y:S03]  /*273e0*/  @!P1 IMAD.X R5, R11, 0x1, R5, P2 ;  /* 0x000000010b059824 */ /* 0x000fe600010e0605 */
        /* <DEDUP_REMOVED lines=31> */
.L_x_3042:
[----:B--2---:R-:W2:Y:S01]  /*275e0*/  LDL.LU R4, [R1] ;  /* 0x0000000001047983 */ /* 0x004ea20000300800 */
        /* <DEDUP_REMOVED lines=20> */
[----:B------:R-:W-:Y:S01]  /*27730*/  IADD3 R7, PT, PT, R240, -0x7f, RZ ;  /* 0xffffff81f0077810 */ /* 0x000fe20007ffe0ff */
        /* <DEDUP_REMOVED lines=10> */
[----:B------:R-:W-:Y:S02]  /*277e0*/  I2FP.F32.U32 R0, R0 ;  /* 0x0000000000007245 */ /* 0x000fe40000201000 */
[----:B------:R-:W-:Y:S02]  /*277f0*/  I2FP.F32.U32 R9, R9 ;  /* 0x0000000900097245 */ /* 0x000fe40000201000 */
[----:B------:R-:W-:Y:S01]  /*27800*/  IADD3 R7, PT, PT, R240, -0x47, RZ ;  /* 0xffffffb9f0077810 */ /* 0x000fe20007ffe0ff */
[C---:B------:R-:W-:Y:S01]  /*27810*/  FFMA.FTZ R32, R0.reuse, UR5, R19 ;  /* 0x0000000500207c23 */ /* 0x040fe20008010013 */
[----:B------:R-:W-:Y:S01]  /*27820*/  FFMA.FTZ R33, R0, UR5, R17 ;  /* 0x0000000500217c23 */ /* 0x000fe20008010011 */
[C---:B------:R-:W-:Y:S01]  /*27830*/  FFMA.FTZ R199, R9.reuse, UR5, R199 ;  /* 0x0000000509c77c23 */ /* 0x040fe200080100c7 */
[----:B------:R-:W-:Y:S01]  /*27840*/  FFMA.FTZ R202, R9, UR5, R202 ;  /* 0x0000000509ca7c23 */ /* 0x000fe200080100ca */
[C---:B------:R-:W-:Y:S02]  /*27850*/  IADD3 R9, PT, PT, R240.reuse, -0xf, RZ ;  /* 0xfffffff1f0097810 */ /* 0x040fe40007ffe0ff */
[----:B------:R-:W-:Y:S02]  /*27860*/  I2FP.F32.U32 R7, R7 ;  /* 0x0000000700077245 */ /* 0x000fe40000201000 */
[----:B------:R-:W-:Y:S02]  /*27870*/  I2FP.F32.U32 R9, R9 ;  /* 0x0000000900097245 */ /* 0x000fe40000201000 */
[C---:B------:R-:W-:Y:S01]  /*27880*/  IADD3 R0, PT, PT, R240.reuse, -0x57, RZ ;  /* 0xffffffa9f0007810 */ /* 0x040fe20007ffe0ff */
[C---:B------:R-:W-:Y:S01]  /*27890*/  FFMA.FTZ R126, R7.reuse, UR5, R30 ;  /* 0x00000005077e7c23 */ /* 0x040fe2000801001e */
[----:B------:R-:W-:Y:S01]  /*278a0*/  FFMA.FTZ R221, R7, UR5, R221 ;  /* 0x0000000507dd7c23 */ /* 0x000fe200080100dd */
[C---:B------:R-:W-:Y:S01]  /*278b0*/  FFMA.FTZ R193, R9.reuse, UR5, R193 ;  /* 0x0000000509c17c23 */ /* 0x040fe200080100c1 */
[----:B------:R-:W-:Y:S01]  /*278c0*/  FFMA.FTZ R196, R9, UR5, R196 ;  /* 0x0000000509c47c23 */ /* 0x000fe200080100c4 */
[C---:B------:R-:W-:Y:S02]  /*278d0*/  IADD3 R9, PT, PT, R240.reuse, 0x1, RZ ;  /* 0x00000001f0097810 */ /* 0x040fe40007ffe0ff */
[----:B------:R-:W-:Y:S02]  /*278e0*/  I2FP.F32.U32 R0, R0 ;  /* 0x0000000000007245 */ /* 0x000fe40000201000 */
[----:B------:R-:W-:Y:S02]  /*278f0*/  I2FP.F32.U32 R9, R9 ;  /* 0x0000000900097245 */ /* 0x000fe40000201000 */
[----:B------:R-:W-:Y:S01]  /*27900*/  IADD3 R11, PT, PT, R240, -0x80, RZ ;  /* 0xffffff80f00b7810 */ /* 0x000fe20007ffe0ff */
[----:B------:R-:W-:Y:S01]  /*27910*/  FFMA.FTZ R118, R0, UR5, R27 ;  /* 0x0000000500767c23 */ /* 0x000fe2000801001b */
[C---:B------:R-:W-:Y:S01]  /*27920*/  IADD3 R7, PT, PT, R240.reuse, -0x38, RZ ;  /* 0xffffffc8f0077810 */ /* 0x040fe20007ffe0ff */
[C---:B------:R-:W-:Y:S01]  /*27930*/  FFMA.FTZ R188, R9.reuse, UR5, R188 ;  /* 0x0000000509bc7c23 */ /* 0x040fe200080100bc */
[----:B------:R-:W-:Y:S01]  /*27940*/  FFMA.FTZ R185, R9, UR5, R185 ;  /* 0x0000000509b97c23 */ /* 0x000fe200080100b9 */
[----:B------:R-:W-:Y:S01]  /*27950*/  IADD3 R9, PT, PT, R240, 0x10, RZ ;  /* 0x00000010f0097810 */ /* 0x000fe20007ffe0ff */
[----:B------:R-:W-:Y:S01]  /*27960*/  FFMA.FTZ R123, R0, UR5, R25 ;  /* 0x00000005007b7c23 */ /* 0x000fe20008010019 */
[----:B------:R-:W-:Y:S02]  /*27970*/  I2FP.F32.U32 R11, R11 ;  /* 0x0000000b000b7245 */ /* 0x000fe40000201000 */
[----:B------:R-:W-:Y:S02]  /*27980*/  I2FP.F32.U32 R7, R7 ;  /* 0x0000000700077245 */ /* 0x000fe40000201000 */
[----:B------:R-:W-:Y:S01]  /*27990*/  I2FP.F32.U32 R9, R9 ;  /* 0x0000000900097245 */ /* 0x000fe20000201000 */
[C---:B------:R-:W-:Y:S01]  /*279a0*/  FFMA.FTZ R226, R11.reuse, UR5, R226 ;  /* 0x000000050be27c23 */ /* 0x040fe200080100e2 */
[C---:B------:R-:W-:Y:S01]  /*279b0*/  IADD3 R0, PT, PT, R240.reuse, -0x48, RZ ;  /* 0xffffffb8f0007810 */ /* 0x040fe20007ffe0ff */
[----:B------:R-:W-:Y:S01]  /*279c0*/  FFMA.FTZ R11, R11, UR5, R2 ;  /* 0x000000050b0b7c23 */ /* 0x000fe20008010002 */
[C---:B------:R-:W-:Y:S01]  /*279d0*/  FFMA.FTZ R215, R7.reuse, UR5, R215 ;  /* 0x0000000507d77c23 */ /* 0x040fe200080100d7 */
[----:B------:R-:W-:Y:S01]  /*279e0*/  FFMA.FTZ R218, R7, UR5, R218 ;  /* 0x0000000507da7c23 */ /* 0x000fe200080100da */
[----:B------:R-:W-:Y:S01]  /*279f0*/  I2FP.F32.U32 R0, R0 ;  /* 0x0000000000007245 */ /* 0x000fe20000201000 */
[C---:B------:R-:W-:Y:S01]  /*27a00*/  FFMA.FTZ R182, R9.reuse, UR5, R182 ;  /* 0x0000000509b67c23 */ /* 0x040fe200080100b6 */
[----:B------:R-:W-:Y:S01]  /*27a10*/  FFMA.FTZ R179, R9, UR5, R179 ;  /* 0x0000000509b37c23 */ /* 0x000fe200080100b3 */
[C---:B------:R-:W-:Y:S02]  /*27a20*/  IADD3 R2, PT, PT, R240.reuse, -0x6f, RZ ;  /* 0xffffff91f0027810 */ /* 0x040fe40007ffe0ff */
[----:B------:R-:W-:Y:S01]  /*27a30*/  IADD3 R7, PT, PT, R240, -0x2f, RZ ;  /* 0xffffffd1f0077810 */ /* 0x000fe20007ffe0ff */
[----:B------:R-:W-:Y:S01]  /*27a40*/  FFMA.FTZ R130, R0, UR5, R31 ;  /* 0x0000000500827c23 */ /* 0x000fe2000801001f */
[----:B------:R-:W-:Y:S01]  /*27a50*/  IADD3 R9, PT, PT, R240, 0x19, RZ ;  /* 0x00000019f0097810 */ /* 0x000fe20007ffe0ff */
[----:B------:R-:W-:Y:S01]  /*27a60*/  FFMA.FTZ R223, R0, UR5, R223 ;  /* 0x0000000500df7c23 */ /* 0x000fe200080100df */
[----:B------:R-:W-:Y:S02]  /*27a70*/  I2FP.F32.U32 R2, R2 ;  /* 0x0000000200027245 */ /* 0x000fe40000201000 */
[----:B------:R-:W-:Y:S02]  /*27a80*/  IADD3 R55, PT, PT, R240, -0x70, RZ ;  /* 0xffffff90f0377810 */ /* 0x000fe40007ffe0ff */
[----:B------:R-:W-:Y:S01]  /*27a90*/  I2FP.F32.U32 R7, R7 ;  /* 0x0000000700077245 */ /* 0x000fe20000201000 */
[C---:B------:R-:W-:Y:S01]  /*27aa0*/  FFMA.FTZ R48, R2.reuse, UR5, R15 ;  /* 0x0000000502307c23 */ /* 0x040fe2000801000f */
[----:B------:R-:W-:Y:S01]  /*27ab0*/  I2FP.F32.U32 R9, R9 ;  /* 0x0000000900097245 */ /* 0x000fe20000201000 */
[----:B------:R-:W-:Y:S01]  /*27ac0*/  FFMA.FTZ R53, R2, UR5, R13 ;  /* 0x0000000502357c23 */ /* 0x000fe2000801000d */
[C---:B------:R-:W-:Y:S01]  /*27ad0*/  IADD3 R0, PT, PT, R240.reuse, 0x30, RZ ;  /* 0x00000030f0007810 */ /* 0x040fe20007ffe0ff */
[C---:B------:R-:W-:Y:S01]  /*27ae0*/  FFMA.FTZ R212, R7.reuse, UR5, R212 ;  /* 0x0000000507d47c23 */ /* 0x040fe200080100d4 */
[----:B------:R-:W-:Y:S01]  /*27af0*/  I2FP.F32.U32 R55, R55 ;  /* 0x0000003700377245 */ /* 0x000fe20000201000 */
[----:B------:R-:W-:Y:S01]  /*27b00*/  FFMA.FTZ R209, R7, UR5, R209 ;  /* 0x0000000507d17c23 */ /* 0x000fe200080100d1 */
[C---:B------:R-:W-:Y:S01]  /*27b10*/  IADD3 R35, PT, PT, R240.reuse, -0x68, RZ ;  /* 0xffffff98f0237810 */ /* 0x040fe20007ffe0ff */
[C---:B------:R-:W-:Y:S01]  /*27b20*/  FFMA.FTZ R176, R9.reuse, UR5, R176 ;  /* 0x0000000509b07c23 */ /* 0x040fe200080100b0 */
[----:B------:R-:W-:Y:S01]  /*27b30*/  FFMA.FTZ R173, R9, UR5, R173 ;  /* 0x0000000509ad7c23 */ /* 0x000fe200080100ad */
[----:B------:R-:W-:Y:S01]  /*27b40*/  I2FP.F32.U32 R0, R0 ;  /* 0x0000000000007245 */ /* 0x000fe20000201000 */
[C---:B------:R-:W-:Y:S01]  /*27b50*/  FFMA.FTZ R50, R55.reuse, UR5, R14 ;  /* 0x0000000537327c23 */ /* 0x040fe2000801000e */
[----:B------:R-:W-:Y:S01]  /*27b60*/  IADD3 R2, PT, PT, R240, -0x5f, RZ ;  /* 0xffffffa1f0027810 */ /* 0x000fe20007ffe0ff */
[----:B------:R-:W-:Y:S01]  /*27b70*/  FFMA.FTZ R55, R55, UR5, R12 ;  /* 0x0000000537377c23 */ /* 0x000fe2000801000c */
[----:B------:R-:W-:Y:S01]  /*27b80*/  FMNMX3.FTZ R9, R167, R226, R232, !PT ;  /* 0x000000e2a7097276 */ /* 0x000fe200078100e8 */
[----:B------:R-:W-:Y:S01]  /*27b90*/  FFMA.FTZ R124, R0, UR5, R47 ;  /* 0x00000005007c7c23 */ /* 0x000fe2000801002f */
[----:B------:R-:W-:Y:S01]  /*27ba0*/  IADD3 R7, PT, PT, R240, -0x20, RZ ;  /* 0xffffffe0f0077810 */ /* 0x000fe20007ffe0ff */
[----:B------:R-:W-:Y:S01]  /*27bb0*/  FFMA.FTZ R117, R0, UR5, R45 ;  /* 0x0000000500757c23 */ /* 0x000fe2000801002d */
[----:B------:R-:W-:Y:S02]  /*27bc0*/  IADD3 R129, PT, PT, R240, -0x60, RZ ;  /* 0xffffffa0f0817810 */ /* 0x000fe40007ffe0ff */
[----:B------:R-:W-:Y:S02]  /*27bd0*/  I2FP.F32.U32 R35, R35 ;  /* 0x0000002300237245 */ /* 0x000fe40000201000 */
[----:B------:R-:W-:Y:S02]  /*27be0*/  I2FP.F32.U32 R2, R2 ;  /* 0x0000000200027245 */ /* 0x000fe40000201000 */
[----:B------:R-:W-:Y:S01]  /*27bf0*/  I2FP.F32.U32 R7, R7 ;  /* 0x0000000700077245 */ /* 0x000fe20000201000 */
[----:B------:R-:W-:Y:S01]  /*27c00*/  FFMA.FTZ R34, R35, UR5, R18 ;  /* 0x0000000523227c23 */ /* 0x000fe20008010012 */
[----:B------:R-:W-:Y:S01]  /*27c10*/  FMNMX3.FTZ R0, R165, R11, R224, !PT ;  /* 0x0000000ba5007276 */ /* 0x000fe200078100e0 */
[C---:B------:R-:W-:Y:S01]  /*27c20*/  FFMA.FTZ R62, R2.reuse, UR5, R23 ;  /* 0x00000005023e7c23 */ /* 0x040fe20008010017 */
[----:B------:R-:W-:Y:S01]  /*27c30*/  I2FP.F32.U32 R129, R129 ;  /* 0x0000008100817245 */ /* 0x000fe20000201000 */
[----:B------:R-:W-:Y:S01]  /*27c40*/  FFMA.FTZ R121, R2, UR5, R21 ;  /* 0x0000000502797c23 */ /* 0x000fe20008010015 */
[----:B------:R-:W-:Y:S01]  /*27c50*/  IADD3 R127, PT, PT, R240, -0x58, RZ ;  /* 0xffffffa8f07f7810 */ /* 0x000fe20007ffe0ff */
[C---:B------:R-:W-:Y:S01]  /*27c60*/  FFMA.FTZ R206, R7.reuse, UR5, R206 ;  /* 0x0000000507ce7c23 */ /* 0x040fe200080100ce */
[----:B------:R-:W-:Y:S01]  /*27c70*/  FMNMX3.FTZ R0, R0, R233, R234, !PT ;  /* 0x000000e900007276 */ /* 0x000fe200078100ea */
[----:B------:R-:W-:Y:S01]  /*27c80*/  FFMA.FTZ R203, R7, UR5, R203 ;  /* 0x0000000507cb7c23 */ /* 0x000fe200080100cb */
[----:B------:R-:W-:Y:S01]  /*27c90*/  I2FP.F32.U32 R127, R127 ;  /* 0x0000007f007f7245 */ /* 0x000fe20000201000 */
[----:B------:R-:W-:Y:S01]  /*27ca0*/  FFMA.FTZ R110, R129, UR5, R22 ;  /* 0x00000005816e7c23 */ /* 0x000fe20008010016 */
[C---:B------:R-:W-:Y:S01]  /*27cb0*/  IADD3 R2, PT, PT, R240.reuse, -0x50, RZ ;  /* 0xffffffb0f0027810 */ /* 0x040fe20007ffe0ff */
[----:B------:R-:W-:Y:S01]  /*27cc0*/  FFMA.FTZ R35, R35, UR5, R16 ;  /* 0x0000000523237c23 */ /* 0x000fe20008010010 */
[----:B------:R-:W-:Y:S01]  /*27cd0*/  IADD3 R7, PT, PT, R240, -0x17, RZ ;  /* 0xffffffe9f0077810 */ /* 0x000fe20007ffe0ff */
[----:B------:R-:W-:Y:S01]  /*27ce0*/  FFMA.FTZ R60, R127, UR5, R26 ;  /* 0x000000057f3c7c23 */ /* 0x000fe2000801001a */
[----:B------:R-:W-:Y:S01]  /*27cf0*/  FMNMX3.FTZ R0, R0, R55, R53, !PT ;  /* 0x0000003700007276 */ /* 0x000fe20007810035 */
[----:B------:R-:W-:Y:S01]  /*27d00*/  FFMA.FTZ R129, R129, UR5, R20 ;  /* 0x0000000581817c23 */ /* 0x000fe20008010014 */
[----:B------:R-:W-:Y:S01]  /*27d10*/  I2FP.F32.U32 R2, R2 ;  /* 0x0000000200027245 */ /* 0x000fe20000201000 */
[----:B------:R-:W-:Y:S01]  /*27d20*/  FFMA.FTZ R127, R127, UR5, R24 ;  /* 0x000000057f7f7c23 */ /* 0x000fe20008010018 */
[----:B------:R-:W-:Y:S01]  /*27d30*/  I2FP.F32.U32 R7, R7 ;  /* 0x0000000700077245 */ /* 0x000fe20000201000 */
[----:B------:R-:W-:Y:S01]  /*27d40*/  LDSM.16.MT88.4 R20, [R166+0xa000] ;  /* 0x00a00000a614783b */ /* 0x000fe20000004200 */
[----:B------:R-:W-:Y:S01]  /*27d50*/  FMNMX3.FTZ R0, R0, R35, R33, !PT ;  /* 0x0000002300007276 */ /* 0x000fe20007810021 */
[C---:B------:R-:W-:Y:S01]  /*27d60*/  FFMA.FTZ R128, R2.reuse, UR5, R29 ;  /* 0x0000000502807c23 */ /* 0x040fe2000801001d */
[----:B------:R-:W-:Y:S01]  /*27d70*/  FFMA.FTZ R227, R2, UR5, R227 ;  /* 0x0000000502e37c23 */ /* 0x000fe200080100e3 */
[C---:B------:R-:W-:Y:S01]  /*27d80*/  FFMA.FTZ R197, R7.reuse, UR5, R197 ;  /* 0x0000000507c57c23 */ /* 0x040fe200080100c5 */
[----:B------:R-:W-:Y:S01]  /*27d90*/  FFMA.FTZ R200, R7, UR5, R200 ;  /* 0x0000000507c87c23 */ /* 0x000fe200080100c8 */
[----:B------:R-:W-:Y:S02]  /*27da0*/  IADD3 R7, PT, PT, R240, -0x8, RZ ;  /* 0xfffffff8f0077810 */ /* 0x000fe40007ffe0ff */
[----:B------:R-:W-:Y:S02]  /*27db0*/  FMNMX3.FTZ R0, R0, R129, R121, !PT ;  /* 0x0000008100007276 */ /* 0x000fe40007810079 */
[----:B------:R-:W-:Y:S02]  /*27dc0*/  I2FP.F32.U32 R7, R7 ;  /* 0x0000000700077245 */ /* 0x000fe40000201000 */
[----:B------:R-:W-:Y:S02]  /*27dd0*/  FMNMX3.FTZ R0, R0, R127, R123, !PT ;  /* 0x0000007f00007276 */ /* 0x000fe4000781007b */
[C---:B------:R-:W-:Y:S01]  /*27de0*/  IADD3 R131, PT, PT, R240.reuse, 0x28, RZ ;  /* 0x00000028f0837810 */ /* 0x040fe20007ffe0ff */
[C---:B------:R-:W-:Y:S01]  /*27df0*/  FFMA.FTZ R194, R7.reuse, UR5, R194 ;  /* 0x0000000507c27c23 */ /* 0x040fe200080100c2 */
[----:B------:R-:W-:Y:S01]  /*27e00*/  FFMA.FTZ R191, R7, UR5, R191 ;  /* 0x0000000507bf7c23 */ /* 0x000fe200080100bf */
[C---:B------:R-:W-:Y:S02]  /*27e10*/  IADD3 R7, PT, PT, R240.reuse, 0x8, RZ ;  /* 0x00000008f0077810 */ /* 0x040fe40007ffe0ff */
[C---:B------:R-:W-:Y:S02]  /*27e20*/  IADD3 R125, PT, PT, R240.reuse, 0x29, RZ ;  /* 0x00000029f07d7810 */ /* 0x040fe40007ffe0ff */
[----:B------:R-:W-:Y:S02]  /*27e30*/  I2FP.F32.U32 R7, R7 ;  /* 0x0000000700077245 */ /* 0x000fe40000201000 */
[C---:B------:R-:W-:Y:S02]  /*27e40*/  IADD3 R13, PT, PT, R240.reuse, 0x41, RZ ;  /* 0x00000041f00d7810 */ /* 0x040fe40007ffe0ff */
[----:B------:R-:W-:Y:S01]  /*27e50*/  I2FP.F32.U32 R131, R131 ;  /* 0x0000008300837245 */ /* 0x000fe20000201000 */
[C---:B------:R-:W-:Y:S01]  /*27e60*/  FFMA.FTZ R186, R7.reuse, UR5, R186 ;  /* 0x0000000507ba7c23 */ /* 0x040fe200080100ba */
[----:B------:R-:W-:Y:S01]  /*27e70*/  FFMA.FTZ R183, R7, UR5, R183 ;  /* 0x0000000507b77c23 */ /* 0x000fe200080100b7 */
[C---:B------:R-:W-:Y:S02]  /*27e80*/  IADD3 R7, PT, PT, R240.reuse, 0x11, RZ ;  /* 0x00000011f0077810 */ /* 0x040fe40007ffe0ff */
[C---:B------:R-:W-:Y:S01]  /*27e90*/  IADD3 R113, PT, PT, R240.reuse, 0x31, RZ ;  /* 0x00000031f0717810 */ /* 0x040fe20007ffe0ff */
[C---:B------:R-:W-:Y:S01]  /*27ea0*/  FFMA.FTZ R170, R131.reuse, UR5, R170 ;  /* 0x0000000583aa7c23 */ /* 0x040fe200080100aa */
[----:B------:R-:W-:Y:S01]  /*27eb0*/  I2FP.F32.U32 R7, R7 ;  /* 0x0000000700077245 */ /* 0x000fe20000201000 */
[----:B------:R-:W-:Y:S01]  /*27ec0*/  FFMA.FTZ R131, R131, UR5, R40 ;  /* 0x0000000583837c23 */ /* 0x000fe20008010028 */
[----:B------:R-:W-:Y:S02]  /*27ed0*/  I2FP.F32.U32 R125, R125 ;  /* 0x0000007d007d7245 */ /* 0x000fe40000201000 */
[----:B------:R-:W-:Y:S01]  /*27ee0*/  I2FP.F32.U32 R13, R13 ;  /* 0x0000000d000d7245 */ /* 0x000fe20000201000 */
[C---:B------:R-:W-:Y:S01]  /*27ef0*/  FFMA.FTZ R180, R7.reuse, UR5, R180 ;  /* 0x0000000507b47c23 */ /* 0x040fe200080100b4 */
[----:B------:R-:W-:Y:S01]  /*27f00*/  FFMA.FTZ R177, R7, UR5, R177 ;  /* 0x0000000507b17c23 */ /* 0x000fe200080100b1 */
[C---:B------:R-:W-:Y:S01]  /*27f10*/  IADD3 R7, PT, PT, R240.reuse, 0x20, RZ ;  /* 0x00000020f0077810 */ /* 0x040fe20007ffe0ff */
[----:B------:R-:W-:Y:S01]  /*27f20*/  FFMA.FTZ R168, R125, UR5, R168 ;  /* 0x000000057da87c23 */ /* 0x000fe200080100a8 */
[C---:B------:R-:W-:Y:S01]  /*27f30*/  IADD3 R111, PT, PT, R240.reuse, 0x38, RZ ;  /* 0x00000038f06f7810 */ /* 0x040fe20007ffe0ff */
[C---:B------:R-:W-:Y:S01]  /*27f40*/  FFMA.FTZ R102, R13.reuse, UR5, R102 ;  /* 0x000000050d667c23 */ /* 0x040fe20008010066 */
[----:B------:R-:W-:Y:S01]  /*27f50*/  I2FP.F32.U32 R7, R7 ;  /* 0x0000000700077245 */ /* 0x000fe20000201000 */
[----:B------:R-:W-:Y:S01]  /*27f60*/  FFMA.FTZ R97, R13, UR5, R97 ;  /* 0x000000050d617c23 */ /* 0x000fe20008010061 */
[C---:B------:R-:W-:Y:S01]  /*27f70*/  IADD3 R109, PT, PT, R240.reuse, 0x39, RZ ;  /* 0x00000039f06d7810 */ /* 0x040fe20007ffe0ff */
[----:B------:R-:W-:Y:S01]  /*27f80*/  FFMA.FTZ R125, R125, UR5, R39 ;  /* 0x000000057d7d7c23 */ /* 0x000fe20008010027 */
        /* <DEDUP_REMOVED lines=10> */
[C---:B------:R-:W-:Y:S01]  /*28030*/  IADD3 R13, PT, PT, R240.reuse, 0x50, RZ ;  /* 0x00000050f00d7810 */ /* 0x040fe20007ffe0ff */
[C---:B------:R-:W-:Y:S01]  /*28040*/  FFMA.FTZ R98, R7.reuse, UR5, R98 ;  /* 0x0000000507627c23 */ /* 0x040fe20008010062 */
[----:B------:R-:W-:Y:S01]  /*28050*/  FFMA.FTZ R43, R7, UR5, R43 ;  /* 0x00000005072b7c23 */ /* 0x000fe2000801002b */
[C---:B------:R-:W-:Y:S01]  /*28060*/  IADD3 R7, PT, PT, R240.reuse, 0x51, RZ ;  /* 0x00000051f0077810 */ /* 0x040fe20007ffe0ff */
[----:B------:R-:W-:Y:S01]  /*28070*/  FFMA.FTZ R114, R109, UR5, R52 ;  /* 0x000000056d727c23 */ /* 0x000fe20008010034 */
[----:B------:R-:W-:Y:S01]  /*28080*/  I2FP.F32.U32 R13, R13 ;  /* 0x0000000d000d7245 */ /* 0x000fe20000201000 */
[----:B------:R-:W-:Y:S01]  /*28090*/  FFMA.FTZ R111, R111, UR5, R51 ;  /* 0x000000056f6f7c23 */ /* 0x000fe20008010033 */
[----:B------:R-:W-:Y:S01]  /*280a0*/  I2FP.F32.U32 R7, R7 ;  /* 0x0000000700077245 */ /* 0x000fe20000201000 */
[----:B------:R-:W-:Y:S01]  /*280b0*/  FFMA.FTZ R109, R109, UR5, R49 ;  /* 0x000000056d6d7c23 */ /* 0x000fe20008010031 */
[C---:B------:R-:W-:Y:S01]  /*280c0*/  IADD3 R2, PT, PT, R240.reuse, 0x79, RZ ;  /* 0x00000079f0027810 */ /* 0x040fe20007ffe0ff */
[C---:B------:R-:W-:Y:S01]  /*280d0*/  FFMA.FTZ R84, R13.reuse, UR5, R84 ;  /* 0x000000050d547c23 */ /* 0x040fe20008010054 */
[----:B------:R-:W-:Y:S01]  /*280e0*/  FFMA.FTZ R87, R13, UR5, R87 ;  /* 0x000000050d577c23 */ /* 0x000fe20008010057 */
[C---:B------:R-:W-:Y:S01]  /*280f0*/  FFMA.FTZ R42, R7.reuse, UR5, R42 ;  /* 0x00000005072a7c23 */ /* 0x040fe2000801002a */
[----:B------:R-:W-:Y:S01]  /*28100*/  FFMA.FTZ R85, R7, UR5, R85 ;  /* 0x0000000507557c23 */ /* 0x000fe20008010055 */
[C---:B------:R-:W-:Y:S02]  /*28110*/  IADD3 R7, PT, PT, R240.reuse, 0x60, RZ ;  /* 0x00000060f0077810 */ /* 0x040fe40007ffe0ff */
[C---:B------:R-:W-:Y:S02]  /*28120*/  IADD3 R13, PT, PT, R240.reuse, 0x59, RZ ;  /* 0x00000059f00d7810 */ /* 0x040fe40007ffe0ff */
[----:B------:R-:W-:Y:S02]  /*28130*/  I2FP.F32.U32 R7, R7 ;  /* 0x0000000700077245 */ /* 0x000fe40000201000 */
[----:B------:R-:W-:Y:S02]  /*28140*/  I2FP.F32.U32 R13, R13 ;  /* 0x0000000d000d7245 */ /* 0x000fe40000201000 */
[----:B------:R-:W-:Y:S01]  /*28150*/  I2FP.F32.U32 R2, R2 ;  /* 0x0000000200027245 */ /* 0x000fe20000201000 */
[C---:B------:R-:W-:Y:S01]  /*28160*/  FFMA.FTZ R78, R7.reuse, UR5, R78 ;  /* 0x00000005074e7c23 */ /* 0x040fe2000801004e */
[----:B------:R-:W-:Y:S01]  /*28170*/  FFMA.FTZ R79, R7, UR5, R79 ;  /* 0x00000005074f7c23 */ /* 0x000fe2000801004f */
[C---:B------:R-:W-:Y:S01]  /*28180*/  IADD3 R7, PT, PT, R240.reuse, 0x69, RZ ;  /* 0x00000069f0077810 */ /* 0x040fe20007ffe0ff */
[C---:B------:R-:W-:Y:S01]  /*28190*/  FFMA.FTZ R80, R13.reuse, UR5, R80 ;  /* 0x000000050d507c23 */ /* 0x040fe20008010050 */
[----:B------:R-:W-:Y:S01]  /*281a0*/  FFMA.FTZ R81, R13, UR5, R81 ;  /* 0x000000050d517c23 */ /* 0x000fe20008010051 */
[----:B------:R-:W-:Y:S01]  /*281b0*/  IADD3 R13, PT, PT, R240, 0x68, RZ ;  /* 0x00000068f00d7810 */ /* 0x000fe20007ffe0ff */
[C---:B------:R-:W-:Y:S01]  /*281c0*/  FFMA.FTZ R3, R2.reuse, UR5, R3 ;  /* 0x0000000502037c23 */ /* 0x040fe20008010003 */
[----:B------:R-:W-:Y:S01]  /*281d0*/  I2FP.F32.U32 R7, R7 ;  /* 0x0000000700077245 */ /* 0x000fe20000201000 */
[----:B------:R-:W-:Y:S01]  /*281e0*/  FFMA.FTZ R66, R2, UR5, R66 ;  /* 0x0000000502427c23 */ /* 0x000fe20008010042 */
[----:B------:R-:W-:Y:S02]  /*281f0*/  I2FP.F32.U32 R13, R13 ;  /* 0x0000000d000d7245 */ /* 0x000fe40000201000 */
[----:B------:R-:W-:Y:S01]  /*28200*/  IADD3 R64, PT, PT, R236, 0xa040, RZ ;  /* 0x0000a040ec407810 */ /* 0x000fe20007ffe0ff */
[C---:B------:R-:W-:Y:S01]  /*28210*/  FFMA.FTZ R72, R7.reuse, UR5, R72 ;  /* 0x0000000507487c23 */ /* 0x040fe20008010048 */
[----:B------:R-:W-:Y:S01]  /*28220*/  FFMA.FTZ R73, R7, UR5, R73 ;  /* 0x0000000507497c23 */ /* 0x000fe20008010049 */
[C---:B------:R-:W-:Y:S01]  /*28230*/  FFMA.FTZ R74, R13.reuse, UR5, R74 ;  /* 0x000000050d4a7c23 */ /* 0x040fe2000801004a */
[----:B------:R-:W-:Y:S01]  /*28240*/  FFMA.FTZ R75, R13, UR5, R75 ;  /* 0x000000050d4b7c23 */ /* 0x000fe2000801004b */
[----:B------:R-:W-:Y:S04]  /*28250*/  @P0 IADD3 R64, PT, PT, R250, -0x40, RZ ;  /* 0xffffffc0fa400810 */ /* 0x000fe80007ffe0ff */
[----:B------:R-:W-:Y:S01]  /*28260*/  IADD3 R65, PT, PT, R241, R64, RZ ;  /* 0x00000040f1417210 */ /* 0x000fe20007ffe0ff */
[----:B--2---:R-:W-:Y:S01]  /*28270*/  FFMA.FTZ R6, R5, UR5, R4 ;  /* 0x0000000505067c23 */ /* 0x004fe20008010004 */
[C---:B------:R-:W-:Y:S04]  /*28280*/  IADD3 R5, PT, PT, R240.reuse, -0x4f, RZ ;  /* 0xffffffb1f0057810 */ /* 0x040fe80007ffe0ff */
[----:B------:R-:W-:Y:S02]  /*28290*/  I2FP.F32.U32 R5, R5 ;  /* 0x0000000500057245 */ /* 0x000fe40000201000 */
[----:B------:R-:W-:Y:S03]  /*282a0*/  FMNMX3.FTZ R9, R9, R235, R6, !PT ;  /* 0x000000eb09097276 */ /* 0x000fe60007810006 */
[C---:B------:R-:W-:Y:S01]  /*282b0*/  FFMA.FTZ R228, R5.reuse, UR5, R28 ;  /* 0x0000000505e47c23 */ /* 0x040fe2000801001c */
[----:B------:R-:W-:Y:S01]  /*282c0*/  FFMA.FTZ R225, R5, UR5, R225 ;  /* 0x0000000505e17c23 */ /* 0x000fe200080100e1 */
[----:B------:R-:W-:Y:S01]  /*282d0*/  IADD3 R5, PT, PT, R240, -0x40, RZ ;  /* 0xffffffc0f0057810 */ /* 0x000fe20007ffe0ff */
[----:B------:R-:W-:Y:S01]  /*282e0*/  LDSM.16.MT88.4 R28, [R64] ;  /* 0x00000000401c783b */ /* 0x000fe20000004200 */
[----:B------:R-:W-:Y:S02]  /*282f0*/  FMNMX3.FTZ R9, R9, R50, R48, !PT ;  /* 0x0000003209097276 */ /* 0x000fe40007810030 */
[----:B------:R-:W-:Y:S02]  /*28300*/  I2FP.F32.U32 R5, R5 ;  /* 0x0000000500057245 */ /* 0x000fe40000201000 */
[----:B------:R-:W-:Y:S02]  /*28310*/  FMNMX3.FTZ R9, R9, R34, R32, !PT ;  /* 0x0000002209097276 */ /* 0x000fe40007810020 */
[----:B------:R-:W-:Y:S01]  /*28320*/  FMNMX3.FTZ R0, R0, R227, R225, !PT ;  /* 0x000000e300007276 */ /* 0x000fe200078100e1 */
[C---:B------:R-:W-:Y:S01]  /*28330*/  FFMA.FTZ R222, R5.reuse, UR5, R222 ;  /* 0x0000000505de7c23 */ /* 0x040fe200080100de */
[----:B------:R-:W-:Y:S01]  /*28340*/  FFMA.FTZ R219, R5, UR5, R219 ;  /* 0x0000000505db7c23 */ /* 0x000fe200080100db */
[----:B------:R-:W-:Y:S02]  /*28350*/  IADD3 R5, PT, PT, R240, -0x37, RZ ;  /* 0xffffffc9f0057810 */ /* 0x000fe40007ffe0ff */
        /* <DEDUP_REMOVED lines=34> */
[----:B------:R-:W-:Y:S02]  /*28580*/  IADD3 R5, PT, PT, R240, 0x9, RZ ;  /* 0x00000009f0057810 */ /* 0x000fe40007ffe0ff */
        /* <DEDUP_REMOVED lines=27> */
[----:B------:R-:W-:Y:S01]  /*28740*/  IADD3 R5, PT, PT, R240, 0x49, RZ ;  /* 0x00000049f0057810 */ /* 0x000fe20007ffe0ff */
[----:B------:R-:W-:Y:S01]  /*28750*/  LDSM.16.MT88.4 R56, [R166+0xa800] ;  /* 0x00a80000a638783b */ /* 0x000fe20000004200 */
        /* <DEDUP_REMOVED lines=12> */
[----:B------:R-:W-:Y:S01]  /*28820*/  FMNMX3.FTZ R0, R0, R131, R125, !PT ;  /* 0x0000008300007276 */ /* 0x000fe2000781007d */
[----:B------:R-:W-:Y:S01]  /*28830*/  FFMA.FTZ R83, R5, UR5, R83 ;  /* 0x0000000505537c23 */ /* 0x000fe20008010053 */
[----:B------:R-:W-:Y:S02]  /*28840*/  IADD3 R5, PT, PT, R240, 0x61, RZ ;  /* 0x00000061f0057810 */ /* 0x000fe40007ffe0ff */
[----:B------:R-:W-:Y:S02]  /*28850*/  FMNMX3.FTZ R9, R9, R116, R114, !PT ;  /* 0x0000007409097276 */ /* 0x000fe40007810072 */
[----:B------:R-:W-:Y:S02]  /*28860*/  FMNMX3.FTZ R0, R0, R117, R113, !PT ;  /* 0x0000007500007276 */ /* 0x000fe40007810071 */
[----:B------:R-:W-:Y:S02]  /*28870*/  I2FP.F32.U32 R5, R5 ;  /* 0x0000000500057245 */ /* 0x000fe40000201000 */
[----:B------:R-:W-:Y:S02]  /*28880*/  FMNMX3.FTZ R9, R9, R106, R102, !PT ;  /* 0x0000006a09097276 */ /* 0x000fe40007810066 */
[----:B------:R-:W-:Y:S01]  /*28890*/  FMNMX3.FTZ R0, R0, R111, R109, !PT ;  /* 0x0000006f00007276 */ /* 0x000fe2000781006d */
[C---:B------:R-:W-:Y:S01]  /*288a0*/  FFMA.FTZ R76, R5.reuse, UR5, R76 ;  /* 0x00000005054c7c23 */ /* 0x040fe2000801004c */
[----:B------:R-:W-:Y:S01]  /*288b0*/  FFMA.FTZ R77, R5, UR5, R77 ;  /* 0x00000005054d7c23 */ /* 0x000fe2000801004d */
[----:B------:R-:W-:Y:S02]  /*288c0*/  FMNMX3.FTZ R7, R9, R98, R96, !PT ;  /* 0x0000006209077276 */ /* 0x000fe40007810060 */
[----:B------:R-:W-:Y:S02]  /*288d0*/  IADD3 R5, PT, PT, R240, 0x70, RZ ;  /* 0x00000070f0057810 */ /* 0x000fe40007ffe0ff */
[----:B------:R-:W-:Y:S02]  /*288e0*/  FMNMX3.FTZ R4, R0, R99, R97, !PT ;  /* 0x0000006300047276 */ /* 0x000fe40007810061 */
[----:B------:R-:W-:Y:S02]  /*288f0*/  I2FP.F32.U32 R5, R5 ;  /* 0x0000000500057245 */ /* 0x000fe40000201000 */
[----:B------:R-:W-:Y:S02]  /*28900*/  FMNMX3.FTZ R7, R7, R84, R42, !PT ;  /* 0x0000005407077276 */ /* 0x000fe4000781002a */
[----:B------:R-:W-:Y:S01]  /*28910*/  FMNMX3.FTZ R4, R4, R43, R41, !PT ;  /* 0x0000002b04047276 */ /* 0x000fe20007810029 */
[C---:B------:R-:W-:Y:S01]  /*28920*/  FFMA.FTZ R38, R5.reuse, UR5, R38 ;  /* 0x0000000505267c23 */ /* 0x040fe20008010026 */
[----:B------:R-:W-:Y:S01]  /*28930*/  IADD3 R0, PT, PT, R240, 0x71, RZ ;  /* 0x00000071f0007810 */ /* 0x000fe20007ffe0ff */
[----:B------:R-:W-:Y:S01]  /*28940*/  FFMA.FTZ R69, R5, UR5, R69 ;  /* 0x0000000505457c23 */ /* 0x000fe20008010045 */
[----:B------:R-:W-:Y:S02]  /*28950*/  FMNMX3.FTZ R7, R7, R82, R80, !PT ;  /* 0x0000005207077276 */ /* 0x000fe40007810050 */
[----:B------:R-:W-:Y:S02]  /*28960*/  FMNMX3.FTZ R4, R4, R87, R85, !PT ;  /* 0x0000005704047276 */ /* 0x000fe40007810055 */
[----:B------:R-:W-:Y:S02]  /*28970*/  I2FP.F32.U32 R0, R0 ;  /* 0x0000000000007245 */ /* 0x000fe40000201000 */
[----:B------:R-:W-:Y:S02]  /*28980*/  IADD3 R5, PT, PT, R240, 0x78, RZ ;  /* 0x00000078f0057810 */ /* 0x000fe40007ffe0ff */
[----:B------:R-:W-:Y:S01]  /*28990*/  FMNMX3.FTZ R7, R7, R78, R76, !PT ;  /* 0x0000004e07077276 */ /* 0x000fe2000781004c */
[----:B------:R-:W-:Y:S01]  /*289a0*/  FFMA.FTZ R37, R0, UR5, R37 ;  /* 0x0000000500257c23 */ /* 0x000fe20008010025 */
[----:B------:R-:W-:Y:S01]  /*289b0*/  FMNMX3.FTZ R4, R4, R83, R81, !PT ;  /* 0x0000005304047276 */ /* 0x000fe20007810051 */
[----:B------:R-:W-:Y:S01]  /*289c0*/  FFMA.FTZ R68, R0, UR5, R68 ;  /* 0x0000000500447c23 */ /* 0x000fe20008010044 */
[----:B------:R-:W-:Y:S02]  /*289d0*/  I2FP.F32.U32 R5, R5 ;  /* 0x0000000500057245 */ /* 0x000fe40000201000 */
[----:B------:R-:W-:Y:S02]  /*289e0*/  FMNMX3.FTZ R0, R7, R74, R72, !PT ;  /* 0x0000004a07007276 */ /* 0x000fe40007810048 */
[----:B------:R-:W-:Y:S01]  /*289f0*/  FMNMX3.FTZ R4, R4, R79, R77, !PT ;  /* 0x0000004f04047276 */ /* 0x000fe2000781004d */
[C---:B------:R-:W-:Y:S01]  /*28a00*/  FFMA.FTZ R36, R5.reuse, UR5, R36 ;  /* 0x0000000505247c23 */ /* 0x040fe20008010024 */
[----:B------:R-:W-:Y:S01]  /*28a10*/  FMNMX3.FTZ R0, R0, R38, R37, !PT ;  /* 0x0000002600007276 */ /* 0x000fe20007810025 */
[----:B------:R-:W-:Y:S01]  /*28a20*/  FFMA.FTZ R67, R5, UR5, R67 ;  /* 0x0000000505437c23 */ /* 0x000fe20008010043 */
[----:B------:R-:W-:Y:S02]  /*28a30*/  FMNMX3.FTZ R4, R4, R75, R73, !PT ;  /* 0x0000004b04047276 */ /* 0x000fe40007810049 */
[----:B------:R-:W-:Y:S02]  /*28a40*/  FMNMX3.FTZ R9, R0, R36, R3, !PT ;  /* 0x0000002400097276 */ /* 0x000fe40007810003 */
[----:B------:R-:W-:Y:S02]  /*28a50*/  FMNMX3.FTZ R4, R4, R69, R68, !PT ;  /* 0x0000004504047276 */ /* 0x000fe40007810044 */
[----:B------:R-:W-:Y:S01]  /*28a60*/  IADD3 R240, PT, PT, R240, -0x100, RZ ;  /* 0xffffff00f0f07810 */ /* 0x000fe20007ffe0ff */
[----:B------:R-:W1:Y:S01]  /*28a70*/  SHFL.BFLY PT, R0, R9, 0x2, 0x1f ;  /* 0x0c401f0009007f89 */ /* 0x000e6200000e0000 */
[----:B------:R-:W-:Y:S07]  /*28a80*/  FMNMX3.FTZ R15, R4, R67, R66, !PT ;  /* 0x00000043040f7276 */ /* 0x000fee0007810042 */
[----:B------:R-:W2:Y:S01]  /*28a90*/  SHFL.BFLY PT, R2, R15, 0x2, 0x1f ;  /* 0x0c401f000f027f89 */ /* 0x000ea200000e0000 */
        /* <DEDUP_REMOVED lines=8> */
[----:B------:R-:W-:Y:S01]  /*28b20*/  FADD.FTZ R4, -R0, R167 ;  /* 0x000000a700047221 */ /* 0x000fe20000010100 */
[----:B------:R-:W1:Y:S02]  /*28b30*/  LDSM.16.MT88.4 R12, [R236+0xa000] ;  /* 0x00a00000ec0c783b */ /* 0x000e640000004200 */
[----:B------:R-:W-:Y:S01]  /*28b40*/  FSEL R71, R71, RZ, P1 ;  /* 0x000000ff47477208 */ /* 0x000fe20000800000 */
[C---:B------:R-:W-:Y:S01]  /*28b50*/  FMUL.FTZ R70, R2.reuse, UR4 ;  /* 0x0000000402467c20 */ /* 0x040fe20008410000 */
[C---:B------:R-:W-:Y:S01]  /*28b60*/  FSETP.NEU.FTZ.AND P1, PT, R2.reuse, -INF , PT ;  /* 0xff8000000200780b */ /* 0x040fe20003f3d000 */
[----:B------:R-:W-:Y:S01]  /*28b70*/  FADD.FTZ R5, -R2, R165 ;  /* 0x000000a502057221 */ /* 0x000fe20000010100 */
[----:B------:R-:W-:Y:S01]  /*28b80*/  FMUL.FTZ R39, R4, UR4 ;  /* 0x0000000404277c20 */ /* 0x000fe20008410000 */
[--C-:B------:R-:W-:Y:S01]  /*28b90*/  FFMA.FTZ R92, R226, UR4, -R71.reuse ;  /* 0x00000004e25c7c23 */ /* 0x100fe20008010847 */
[----:B------:R-:W-:Y:S01]  /*28ba0*/  FSEL R70, R70, RZ, P1 ;  /* 0x000000ff46467208 */ /* 0x000fe20000800000 */
[----:B------:R-:W-:Y:S01]  /*28bb0*/  FMUL.FTZ R40, R5, UR4 ;  /* 0x0000000405287c20 */ /* 0x000fe20008410000 */
        /* <DEDUP_REMOVED lines=11> */
[----:B------:R-:W4:Y:S01]  /*28c70*/  LDSM.16.MT88.4 R48, [R65] ;  /* 0x000000004130783b */ /* 0x000f220000004200 */
        /* <DEDUP_REMOVED lines=13> */
[----:B------:R-:W2:Y:S03]  /*28d50*/  LDSM.16.MT88.4 R52, [R236+0xa800] ;  /* 0x00a80000ec34783b */ /* 0x000ea60000004200 */
[----:B------:R-:W-:Y:S01]  /*28d60*/  MUFU.EX2 R93, R93 ;  /* 0x0000005d005d7308 */ /* 0x000fe20000000800 */
[C---:B---3--:R-:W-:Y:S01]  /*28d70*/  FMUL.FTZ R4, R40.reuse, R160 ;  /* 0x000000a028047220 */ /* 0x048fe20000410000 */
[C---:B------:R-:W-:Y:S01]  /*28d80*/  FMUL.FTZ R5, R40.reuse, R161 ;  /* 0x000000a128057220 */ /* 0x040fe20000410000 */
[C---:B------:R-:W-:Y:S01]  /*28d90*/  FMUL.FTZ R8, R40.reuse, R156 ;  /* 0x0000009c28087220 */ /* 0x040fe20000410000 */
[C---:B------:R-:W-:Y:S01]  /*28da0*/  FMUL.FTZ R9, R40.reuse, R157 ;  /* 0x0000009d28097220 */ /* 0x040fe20000410000 */
[C---:B------:R-:W-:Y:S01]  /*28db0*/  FMUL.FTZ R16, R40.reuse, R148 ;  /* 0x0000009428107220 */ /* 0x040fe20000410000 */
[----:B------:R-:W-:Y:S01]  /*28dc0*/  FMUL.FTZ R17, R40, R149 ;  /* 0x0000009528117220 */ /* 0x000fe20000410000 */
[----:B------:R-:W-:Y:S03]  /*28dd0*/  LDSM.16.MT88.4 R60, [R65+0x800] ;  /* 0x00080000413c783b */ /* 0x000fe60000004200 */
[----:B------:R-:W-:Y:S01]  /*28de0*/  MUFU.EX2 R91, R91 ;  /* 0x0000005b005b7308 */ /* 0x000fe20000000800 */
[----:B------:R-:W-:Y:S01]  /*28df0*/  FMUL.FTZ R34, R39, R134 ;  /* 0x0000008627227220 */ /* 0x000fe20000410000 */
[--C-:B------:R-:W-:Y:S01]  /*28e00*/  FFMA.FTZ R150, R204, UR4, -R71.reuse ;  /* 0x00000004cc967c23 */ /* 0x100fe20008010847 */
[--C-:B------:R-:W-:Y:S01]  /*28e10*/  FFMA.FTZ R156, R199, UR4, -R70.reuse ;  /* 0x00000004c79c7c23 */ /* 0x100fe20008010846 */
[--C-:B------:R-:W-:Y:S01]  /*28e20*/  FFMA.FTZ R159, R197, UR4, -R70.reuse ;  /* 0x00000004c59f7c23 */ /* 0x100fe20008010846 */
[C---:B------:R-:W-:Y:S01]  /*28e30*/  FMUL.FTZ R26, R39.reuse, R142 ;  /* 0x0000008e271a7220 */ /* 0x040fe20000410000 */
[--C-:B------:R-:W-:Y:S01]  /*28e40*/  FFMA.FTZ R142, R212, UR4, -R71.reuse ;  /* 0x00000004d48e7c23 */ /* 0x100fe20008010847 */
[----:B------:R-:W-:Y:S03]  /*28e50*/  FMUL.FTZ R27, R39, R143 ;  /* 0x0000008f271b7220 */ /* 0x000fe60000410000 */
[----:B------:R-:W3:Y:S01]  /*28e60*/  MUFU.EX2 R90, R90 ;  /* 0x0000005a005a7308 */ /* 0x000ee20000000800 */
[C---:B------:R-:W-:Y:S01]  /*28e70*/  FMUL.FTZ R24, R40.reuse, R140 ;  /* 0x0000008c28187220 */ /* 0x040fe20000410000 */
[----:B------:R-:W-:Y:S01]  /*28e80*/  FMUL.FTZ R25, R40, R141 ;  /* 0x0000008d28197220 */ /* 0x000fe20000410000 */
[--C-:B------:R-:W-:Y:S01]  /*28e90*/  FFMA.FTZ R103, R32, UR4, -R71.reuse ;  /* 0x0000000420677c23 */ /* 0x100fe20008010847 */
[C---:B------:R-:W-:Y:S01]  /*28ea0*/  FMUL.FTZ R32, R40.reuse, R132 ;  /* 0x0000008428207220 */ /* 0x040fe20000410000 */
[--C-:B------:R-:W-:Y:S01]  /*28eb0*/  FFMA.FTZ R107, R35, UR4, -R70.reuse ;  /* 0x00000004236b7c23 */ /* 0x100fe20008010846 */
[----:B------:R-:W-:Y:S01]  /*28ec0*/  FMUL.FTZ R35, R39, R135 ;  /* 0x0000008727237220 */ /* 0x000fe20000410000 */
[--C-:B------:R-:W-:Y:S03]  /*28ed0*/  FFMA.FTZ R108, R33, UR4, -R70.reuse ;  /* 0x00000004216c7c23 */ /* 0x100fe60008010846 */
[----:B------:R-:W-:Y:S01]  /*28ee0*/  MUFU.EX2 R89, R89 ;  /* 0x0000005900597308 */ /* 0x000fe20000000800 */
[----:B------:R-:W-:Y:S01]  /*28ef0*/  FMUL.FTZ R33, R40, R133 ;  /* 0x0000008528217220 */ /* 0x000fe20000410000 */
[--C-:B------:R-:W-:Y:S01]  /*28f00*/  FFMA.FTZ R141, R217, UR4, -R70.reuse ;  /* 0x00000004d98d7c23 */ /* 0x100fe20008010846 */
[--C-:B------:R-:W-:Y:S01]  /*28f10*/  FFMA.FTZ R140, R215, UR4, -R70.reuse ;  /* 0x00000004d78c7c23 */ /* 0x100fe20008010846 */
[--C-:B------:R-:W-:Y:S01]  /*28f20*/  FFMA.FTZ R143, R213, UR4, -R70.reuse ;  /* 0x00000004d58f7c23 */ /* 0x100fe20008010846 */
[--C-:B------:R-:W-:Y:S01]  /*28f30*/  FFMA.FTZ R149, R209, UR4, -R70.reuse ;  /* 0x00000004d1957c23 */ /* 0x100fe20008010846 */
[--C-:B------:R-:W-:Y:S01]  /*28f40*/  FFMA.FTZ R148, R207, UR4, -R70.reuse ;  /* 0x00000004cf947c23 */ /* 0x100fe20008010846 */
[--C-:B------:R-:W-:Y:S03]  /*28f50*/  FFMA.FTZ R151, R205, UR4, -R70.reuse ;  /* 0x00000004cd977c23 */ /* 0x100fe60008010846 */
[----:B------:R-:W5:Y:S01]  /*28f60*/  MUFU.EX2 R86, R86 ;  /* 0x0000005600567308 */ /* 0x000f620000000800 */
[----:B---3--:R-:W-:Y:S01]  /*28f70*/  F2FP.F16.F32.PACK_AB R45, R90, R92 ;  /* 0x0000005c5a2d723e */ /* 0x008fe200000000ff */
[--C-:B------:R-:W-:Y:S01]  /*28f80*/  FFMA.FTZ R157, R201, UR4, -R70.reuse ;  /* 0x00000004c99d7c23 */ /* 0x100fe20008010846 */
[--C-:B------:R-:W-:Y:S01]  /*28f90*/  FFMA.FTZ R158, R192, UR4, -R71.reuse ;  /* 0x00000004c09e7c23 */ /* 0x100fe20008010847 */
[--C-:B------:R-:W-:Y:S01]  /*28fa0*/  FFMA.FTZ R163, R198, UR4, -R71.reuse ;  /* 0x00000004c6a37c23 */ /* 0x100fe20008010847 */
[--C-:B------:R-:W-:Y:S01]  /*28fb0*/  FFMA.FTZ R165, R195, UR4, -R70.reuse ;  /* 0x00000004c3a57c23 */ /* 0x100fe20008010846 */
[--C-:B------:R-:W-:Y:S01]  /*28fc0*/  FFMA.FTZ R162, R193, UR4, -R70.reuse ;  /* 0x00000004c1a27c23 */ /* 0x100fe20008010846 */
[--C-:B------:R-:W-:Y:S03]  /*28fd0*/  FFMA.FTZ R120, R120, UR4, -R71.reuse ;  /* 0x0000000478787c23 */ /* 0x100fe60008010847 */
[----:B------:R-:W3:Y:S01]  /*28fe0*/  MUFU.EX2 R95, R95 ;  /* 0x0000005f005f7308 */ /* 0x000ee20000000800 */
        /* <DEDUP_REMOVED lines=8> */
[----:B-----5:R-:W-:Y:S01]  /*29070*/  F2FP.F16.F32.PACK_AB R47, R86, R89 ;  /* 0x00000059562f723e */ /* 0x020fe200000000ff */
[--C-:B------:R-:W-:Y:S01]  /*29080*/  FFMA.FTZ R122, R127, UR4, -R70.reuse ;  /* 0x000000047f7a7c23 */ /* 0x100fe20008010846 */
[--C-:B------:R-:W-:Y:S01]  /*29090*/  FFMA.FTZ R127, R228, UR4, -R71.reuse ;  /* 0x00000004e47f7c23 */ /* 0x100fe20008010847 */
[--C-:B------:R-:W-:Y:S01]  /*290a0*/  FFMA.FTZ R123, R123, UR4, -R70.reuse ;  /* 0x000000047b7b7c23 */ /* 0x100fe20008010846 */
[--C-:B------:R-:W-:Y:S01]  /*290b0*/  FFMA.FTZ R128, R128, UR4, -R71.reuse ;  /* 0x0000000480807c23 */ /* 0x100fe20008010847 */
[----:B------:R-:W-:Y:S01]  /*290c0*/  FFMA.FTZ R126, R126, UR4, -R71 ;  /* 0x000000047e7e7c23 */ /* 0x000fe20008010847 */
[--C-:B------:R-:W-:Y:S03]  /*290d0*/  FFMA.FTZ R132, R227, UR4, -R70.reuse ;  /* 0x00000004e3847c23 */ /* 0x100fe60008010846 */
[----:B------:R-:W-:Y:S01]  /*290e0*/  MUFU.EX2 R142, R142 ;  /* 0x0000008e008e7308 */ /* 0x000fe20000000800 */
        /* <DEDUP_REMOVED lines=60> */
[C---:B----4-:R-:W-:Y:S04]  /*294b0*/  HMMA.16816.F32 R28, R44.reuse, R48, R28 ;  /* 0x000000302c1c723c */ /* 0x050fe8000000181c */
[----:B------:R-:W1:Y:S01]  /*294c0*/  MUFU.EX2 R101, R101 ;  /* 0x0000006500657308 */ /* 0x000e620000000800 */
[--C-:B------:R-:W-:Y:S01]  /*294d0*/  FFMA.FTZ R178, R178, UR4, -R71.reuse ;  /* 0x00000004b2b27c23 */ /* 0x100fe20008010847 */
[--C-:B------:R-:W-:Y:S01]  /*294e0*/  FFMA.FTZ R176, R179, UR4, -R70.reuse ;  /* 0x00000004b3b07c23 */ /* 0x100fe20008010846 */
[--C-:B------:R-:W-:Y:S01]  /*294f0*/  FFMA.FTZ R177, R177, UR4, -R70.reuse ;  /* 0x00000004b1b17c23 */ /* 0x100fe20008010846 */
[--C-:B------:R-:W-:Y:S01]  /*29500*/  FFMA.FTZ R175, R175, UR4, -R70.reuse ;  /* 0x00000004afaf7c23 */ /* 0x100fe20008010846 */
[--C-:B------:R-:W-:Y:S01]  /*29510*/  FFMA.FTZ R182, R173, UR4, -R70.reuse ;  /* 0x00000004adb67c23 */ /* 0x100fe20008010846 */
[----:B------:R-:W-:Y:S01]  /*29520*/  HMMA.16816.F32 R32, R44, R50, R32 ;  /* 0x000000322c20723c */ /* 0x000fe20000001820 */
[----:B------:R-:W3:Y:S03]  /*29530*/  LDSM.16.MT88.4 R48, [R64+0x800] ;  /* 0x000800004030783b */ /* 0x000ee60000004200 */
        /* <DEDUP_REMOVED lines=15> */
[--C-:B------:R-:W-:Y:S03]  /*29630*/  FFMA.FTZ R109, R96, UR4, -R71.reuse ;  /* 0x00000004606d7c23 */ /* 0x100fe60008010847 */
[----:B------:R-:W1:Y:S01]  /*29640*/  MUFU.EX2 R104, R104 ;  /* 0x0000006800687308 */ /* 0x000e620000000800 */
[----:B----4-:R-:W-:Y:S01]  /*29650*/  F2FP.F16.F32.PACK_AB R47, R103, R100 ;  /* 0x00000064672f723e */ /* 0x010fe200000000ff */
[--C-:B------:R-:W-:Y:S01]  /*29660*/  FFMA.FTZ R96, R99, UR4, -R70.reuse ;  /* 0x0000000463607c23 */ /* 0x100fe20008010846 */
[--C-:B------:R-:W-:Y:S01]  /*29670*/  FFMA.FTZ R117, R102, UR4, -R71.reuse ;  /* 0x0000000466757c23 */ /* 0x100fe20008010847 */
[--C-:B------:R-:W-:Y:S01]  /*29680*/  FFMA.FTZ R102, R41, UR4, -R70.reuse ;  /* 0x0000000429667c23 */ /* 0x100fe20008010846 */
[--C-:B------:R-:W-:Y:S01]  /*29690*/  FFMA.FTZ R99, R97, UR4, -R70.reuse ;  /* 0x0000000461637c23 */ /* 0x100fe20008010846 */
[----:B------:R-:W-:Y:S01]  /*296a0*/  FFMA.FTZ R97, R43, UR4, -R70 ;  /* 0x000000042b617c23 */ /* 0x000fe20008010846 */
[--C-:B------:R-:W-:Y:S03]  /*296b0*/  FFMA.FTZ R106, R106, UR4, -R71.reuse ;  /* 0x000000046a6a7c23 */ /* 0x100fe60008010847 */
[----:B------:R-:W-:Y:S01]  /*296c0*/  MUFU.EX2 R107, R107 ;  /* 0x0000006b006b7308 */ /* 0x000fe20000000800 */
[--C-:B------:R-:W-:Y:S01]  /*296d0*/  FFMA.FTZ R98, R98, UR4, -R71.reuse ;  /* 0x0000000462627c23 */ /* 0x100fe20008010847 */
[----:B------:R-:W-:Y:S01]  /*296e0*/  FFMA.FTZ R92, R39, R252, R92 ;  /* 0x000000fc275c7223 */ /* 0x000fe2000001005c */
[--C-:B------:R-:W-:Y:S01]  /*296f0*/  FFMA.FTZ R85, R85, UR4, -R70.reuse ;  /* 0x0000000455557c23 */ /* 0x100fe20008010846 */
[----:B------:R-:W-:Y:S01]  /*29700*/  FFMA.FTZ R81, R81, UR4, -R70 ;  /* 0x0000000451517c23 */ /* 0x000fe20008010846 */
[--C-:B------:R-:W-:Y:S01]  /*29710*/  FFMA.FTZ R78, R78, UR4, -R71.reuse ;  /* 0x000000044e4e7c23 */ /* 0x100fe20008010847 */
[----:B------:R-:W-:Y:S01]  /*29720*/  FADD.FTZ R92, R90, R92 ;  /* 0x0000005c5a5c7221 */ /* 0x000fe20000010000 */
[----:B------:R-:W-:Y:S03]  /*29730*/  FFMA.FTZ R74, R74, UR4, -R71 ;  /* 0x000000044a4a7c23 */ /* 0x000fe60008010847 */
[----:B------:R-:W4:Y:S01]  /*29740*/  MUFU.EX2 R108, R108 ;  /* 0x0000006c006c7308 */ /* 0x000f220000000800 */
[----:B-1----:R-:W-:Y:S01]  /*29750*/  F2FP.F16.F32.PACK_AB R44, R104, R105 ;  /* 0x00000069682c723e */ /* 0x002fe200000000ff */
[----:B------:R-:W-:Y:S01]  /*29760*/  FADD.FTZ R39, R89, R92 ;  /* 0x0000005c59277221 */ /* 0x000fe20000010000 */
[--C-:B------:R-:W-:Y:S01]  /*29770*/  FFMA.FTZ R77, R77, UR4, -R70.reuse ;  /* 0x000000044d4d7c23 */ /* 0x100fe20008010846 */
[----:B------:R-:W-:Y:S02]  /*29780*/  FFMA.FTZ R75, R75, UR4, -R70 ;  /* 0x000000044b4b7c23 */ /* 0x000fe40008010846 */
[----:B------:R-:W-:Y:S04]  /*29790*/  FADD.FTZ R39, R86, R39 ;  /* 0x0000002756277221 */ /* 0x000fe80000010000 */
[----:B------:R-:W-:Y:S01]  /*297a0*/  MUFU.EX2 R141, R141 ;  /* 0x0000008d008d7308 */ /* 0x000fe20000000800 */
[----:B------:R-:W-:Y:S04]  /*297b0*/  FADD.FTZ R94, R94, R39 ;  /* 0x000000275e5e7221 */ /* 0x000fe80000010000 */
[----:B------:R-:W-:Y:S05]  /*297c0*/  FADD.FTZ R101, R101, R94 ;  /* 0x0000005e65657221 */ /* 0x000fea0000010000 */
[----:B------:R-:W-:Y:S01]  /*297d0*/  MUFU.EX2 R140, R140 ;  /* 0x0000008c008c7308 */ /* 0x000fe20000000800 */
[----:B----4-:R-:W-:Y:S07]  /*297e0*/  F2FP.F16.F32.PACK_AB R46, R108, R107 ;  /* 0x0000006b6c2e723e */ /* 0x010fee00000000ff */
[C---:B--2---:R-:W-:Y:S02]  /*297f0*/  HMMA.16816.F32 R4, R44.reuse, R52, R4 ;  /* 0x000000342c04723c */ /* 0x044fe40000001804 */
[----:B------:R-:W-:Y:S06]  /*29800*/  MUFU.EX2 R143, R143 ;  /* 0x0000008f008f7308 */ /* 0x000fec0000000800 */
[C---:B------:R-:W-:Y:S01]  /*29810*/  HMMA.16816.F32 R8, R44.reuse, R54, R8 ;  /* 0x000000362c08723c */ /* 0x040fe20000001808 */
[----:B------:R-:W1:Y:S03]  /*29820*/  LDSM.16.MT88.4 R52, [R236+0xb000] ;  /* 0x00b00000ec34783b */ /* 0x000e660000004200 */
[----:B------:R-:W-:Y:S04]  /*29830*/  MUFU.EX2 R145, R145 ;  /* 0x0000009100917308 */ /* 0x000fe80000000800 */
[C---:B------:R-:W-:Y:S06]  /*29840*/  HMMA.16816.F32 R12, R44.reuse, R56, R12 ;  /* 0x000000382c0c723c */ /* 0x040fec000000180c */
[----:B------:R-:W-:Y:S02]  /*29850*/  MUFU.EX2 R147, R147 ;  /* 0x0000009300937308 */ /* 0x000fe40000000800 */
[C---:B------:R-:W-:Y:S01]  /*29860*/  HMMA.16816.F32 R16, R44.reuse, R58, R16 ;  /* 0x0000003a2c10723c */ /* 0x040fe20000001810 */
[----:B------:R-:W2:Y:S07]  /*29870*/  LDSM.16.MT88.4 R56, [R166+0xb000] ;  /* 0x00b00000a638783b */ /* 0x000eae0000004200 */
[----:B------:R-:W-:Y:S01]  /*29880*/  MUFU.EX2 R146, R146 ;  /* 0x0000009200927308 */ /* 0x000fe20000000800 */
        /* <DEDUP_REMOVED lines=8> */
[----:B------:R-:W5:Y:S08]  /*29910*/  LDSM.16.MT88.4 R60, [R65+0x1000] ;  /* 0x00100000413c783b */ /* 0x000f700000004200 */
[----:B------:R-:W1:Y:S01]  /*29920*/  MUFU.EX2 R119, R119 ;  /* 0x0000007700777308 */ /* 0x000e620000000800 */
[----:B----4-:R-:W-:Y:S09]  /*29930*/  F2FP.F16.F32.PACK_AB R45, R110, R115 ;  /* 0x000000736e2d723e */ /* 0x010ff200000000ff */
[----:B------:R-:W-:Y:S10]  /*29940*/  MUFU.EX2 R118, R118 ;  /* 0x0000007600767308 */ /* 0x000ff40000000800 */
[----:B------:R-:W4:Y:S01]  /*29950*/  MUFU.EX2 R121, R121 ;  /* 0x0000007900797308 */ /* 0x000f220000000800 */
[----:B-1----:R-:W-:Y:S09]  /*29960*/  F2FP.F16.F32.PACK_AB R47, R119, R112 ;  /* 0x00000070772f723e */ /* 0x002ff200000000ff */
[----:B------:R-:W-:Y:S10]  /*29970*/  MUFU.EX2 R122, R122 ;  /* 0x0000007a007a7308 */ /* 0x000ff40000000800 */
[----:B------:R-:W1:Y:S01]  /*29980*/  MUFU.EX2 R123, R123 ;  /* 0x0000007b007b7308 */ /* 0x000e620000000800 */
[----:B----4-:R-:W-:Y:S09]  /*29990*/  F2FP.F16.F32.PACK_AB R44, R121, R118 ;  /* 0x00000076792c723e */ /* 0x010ff200000000ff */
[----:B------:R-:W-:Y:S10]  /*299a0*/  MUFU.EX2 R148, R148 ;  /* 0x0000009400947308 */ /* 0x000ff40000000800 */
[----:B------:R-:W-:Y:S01]  /*299b0*/  MUFU.EX2 R151, R151 ;  /* 0x0000009700977308 */ /* 0x000fe20000000800 */
[----:B-1----:R-:W-:Y:S07]  /*299c0*/  F2FP.F16.F32.PACK_AB R46, R123, R122 ;  /* 0x0000007a7b2e723e */ /* 0x002fee00000000ff */
[C---:B------:R-:W-:Y:S02]  /*299d0*/  HMMA.16816.F32 R4, R44.reuse, R52, R4 ;  /* 0x000000342c04723c */ /* 0x040fe40000001804 */
[----:B------:R-:W-:Y:S06]  /*299e0*/  MUFU.EX2 R153, R153 ;  /* 0x0000009900997308 */ /* 0x000fec0000000800 */
[C---:B------:R-:W-:Y:S01]  /*299f0*/  HMMA.16816.F32 R8, R44.reuse, R54, R8 ;  /* 0x000000362c08723c */ /* 0x040fe20000001808 */
[----:B------:R-:W1:Y:S03]  /*29a00*/  LDSM.16.MT88.4 R52, [R236+0xb800] ;  /* 0x00b80000ec34783b */ /* 0x000e660000004200 */
[----:B------:R-:W-:Y:S04]  /*29a10*/  MUFU.EX2 R152, R152 ;  /* 0x0000009800987308 */ /* 0x000fe80000000800 */
[C---:B--2---:R-:W-:Y:S06]  /*29a20*/  HMMA.16816.F32 R12, R44.reuse, R56, R12 ;  /* 0x000000382c0c723c */ /* 0x044fec000000180c */
        /* <DEDUP_REMOVED lines=9> */
[C---:B-----5:R-:W-:Y:S09]  /*29ac0*/  HMMA.16816.F32 R28, R44.reuse, R60, R28 ;  /* 0x0000003c2c1c723c */ /* 0x060ff2000000181c */
[----:B------:R-:W5:Y:S01]  /*29ad0*/  MUFU.EX2 R126, R126 ;  /* 0x0000007e007e7308 */ /* 0x000f620000000800 */
[----:B------:R-:W-:Y:S01]  /*29ae0*/  HMMA.16816.F32 R32, R44, R62, R32 ;  /* 0x0000003e2c20723c */ /* 0x000fe20000001820 */
[----:B------:R-:W3:Y:S08]  /*29af0*/  LDSM.16.MT88.4 R60, [R65+0x1800] ;  /* 0x00180000413c783b */ /* 0x000ef00000004200 */
[----:B------:R-:W-:Y:S01]  /*29b00*/  MUFU.EX2 R132, R132 ;  /* 0x0000008400847308 */ /* 0x000fe20000000800 */
[----:B----4-:R-:W-:Y:S09]  /*29b10*/  F2FP.F16.F32.PACK_AB R45, R127, R128 ;  /* 0x000000807f2d723e */ /* 0x010ff200000000ff */
[----:B------:R-:W4:Y:S01]  /*29b20*/  MUFU.EX2 R133, R133 ;  /* 0x0000008500857308 */ /* 0x000f220000000800 */
[----:B-----5:R-:W-:Y:S09]  /*29b30*/  F2FP.F16.F32.PACK_AB R47, R126, R129 ;  /* 0x000000817e2f723e */ /* 0x020ff200000000ff */
[----:B------:R-:W-:Y:S10]  /*29b40*/  MUFU.EX2 R130, R130 ;  /* 0x0000008200827308 */ /* 0x000ff40000000800 */
[----:B------:R-:W5:Y:S01]  /*29b50*/  MUFU.EX2 R135, R135 ;  /* 0x0000008700877308 */ /* 0x000f620000000800 */
[----:B----4-:R-:W-:Y:S09]  /*29b60*/  F2FP.F16.F32.PACK_AB R44, R133, R132 ;  /* 0x00000084852c723e */ /* 0x010ff200000000ff */
[----:B------:R-:W-:Y:S10]  /*29b70*/  MUFU.EX2 R163, R163 ;  /* 0x000000a300a37308 */ /* 0x000ff40000000800 */
[----:B------:R-:W-:Y:S01]  /*29b80*/  MUFU.EX2 R158, R158 ;  /* 0x0000009e009e7308 */ /* 0x000fe20000000800 */
[----:B-----5:R-:W-:Y:S07]  /*29b90*/  F2FP.F16.F32.PACK_AB R46, R135, R130 ;  /* 0x00000082872e723e */ /* 0x020fee00000000ff */
[C---:B-1----:R-:W-:Y:S02]  /*29ba0*/  HMMA.16816.F32 R4, R44.reuse, R52, R4 ;  /* 0x000000342c04723c */ /* 0x042fe40000001804 */
        /* <DEDUP_REMOVED lines=13> */
[----:B------:R-:W-:Y:S01]  /*29c80*/  MUFU.EX2 R139, R139 ;  /* 0x0000008b008b7308 */ /* 0x000fe20000000800 */
[C---:B------:R-:W-:Y:S09]  /*29c90*/  HMMA.16816.F32 R28, R44.reuse, R60, R28 ;  /* 0x0000003c2c1c723c */ /* 0x040ff2000000181c */
[----:B------:R-:W4:Y:S01]  /*29ca0*/  MUFU.EX2 R134, R134 ;  /* 0x0000008600867308 */ /* 0x000f220000000800 */
[----:B------:R-:W-:Y:S01]  /*29cb0*/  HMMA.16816.F32 R32, R44, R62, R32 ;  /* 0x0000003e2c20723c */ /* 0x000fe20000001820 */
[----:B------:R-:W5:Y:S08]  /*29cc0*/  LDSM.16.MT88.4 R60, [R65+0x2000] ;  /* 0x00200000413c783b */ /* 0x000f700000004200 */
[----:B------:R-:W-:Y:S01]  /*29cd0*/  MUFU.EX2 R136, R136 ;  /* 0x0000008800887308 */ /* 0x000fe20000000800 */
[----:B------:R-:W-:Y:S09]  /*29ce0*/  F2FP.F16.F32.PACK_AB R46, R143, R140 ;  /* 0x0000008c8f2e723e */ /* 0x000ff200000000ff */
[----:B------:R-:W1:Y:S01]  /*29cf0*/  MUFU.EX2 R137, R137 ;  /* 0x0000008900897308 */ /* 0x000e620000000800 */
[----:B----4-:R-:W-:Y:S09]  /*29d00*/  F2FP.F16.F32.PACK_AB R45, R134, R139 ;  /* 0x0000008b862d723e */ /* 0x010ff200000000ff */
[----:B------:R-:W4:Y:S10]  /*29d10*/  MUFU.EX2 R138, R138 ;  /* 0x0000008a008a7308 */ /* 0x000f340000000800 */
[----:B------:R-:W-:Y:S01]  /*29d20*/  MUFU.EX2 R171, R171 ;  /* 0x000000ab00ab7308 */ /* 0x000fe20000000800 */
[----:B-1----:R-:W-:Y:S09]  /*29d30*/  F2FP.F16.F32.PACK_AB R47, R137, R136 ;  /* 0x00000088892f723e */ /* 0x002ff200000000ff */
[----:B------:R-:W-:Y:S01]  /*29d40*/  MUFU.EX2 R114, R114 ;  /* 0x0000007200727308 */ /* 0x000fe20000000800 */
[----:B----4-:R-:W-:Y:S07]  /*29d50*/  F2FP.F16.F32.PACK_AB R44, R141, R138 ;  /* 0x0000008a8d2c723e */ /* 0x010fee00000000ff */
        /* <DEDUP_REMOVED lines=11> */
[----:B------:R-:W3:Y:S01]  /*29e10*/  MUFU.EX2 R144, R144 ;  /* 0x0000009000907308 */ /* 0x000ee20000000800 */
[C---:B------:R-:W-:Y:S01]  /*29e20*/  HMMA.16816.F32 R24, R44.reuse, R50, R24 ;  /* 0x000000322c18723c */ /* 0x040fe20000001818 */
[----:B------:R-:W4:Y:S08]  /*29e30*/  LDSM.16.MT88.4 R48, [R64+0x2800] ;  /* 0x002800004030783b */ /* 0x000f300000004200 */
[----:B------:R-:W4:Y:S01]  /*29e40*/  MUFU.EX2 R160, R160 ;  /* 0x000000a000a07308 */ /* 0x000f220000000800 */
[C---:B-----5:R-:W-:Y:S09]  /*29e50*/  HMMA.16816.F32 R28, R44.reuse, R60, R28 ;  /* 0x0000003c2c1c723c */ /* 0x060ff2000000181c */
[----:B------:R-:W5:Y:S01]  /*29e60*/  MUFU.EX2 R161, R161 ;  /* 0x000000a100a17308 */ /* 0x000f620000000800 */
[----:B------:R-:W-:Y:S01]  /*29e70*/  HMMA.16816.F32 R32, R44, R62, R32 ;  /* 0x0000003e2c20723c */ /* 0x000fe20000001820 */
[----:B------:R-:W5:Y:S08]  /*29e80*/  LDSM.16.MT88.4 R60, [R65+0x2800] ;  /* 0x00280000413c783b */ /* 0x000f700000004200 */
[----:B------:R-:W-:Y:S01]  /*29e90*/  MUFU.EX2 R192, R192 ;  /* 0x000000c000c07308 */ /* 0x000fe20000000800 */
[----:B------:R-:W-:Y:S02]  /*29ea0*/  F2FP.F16.F32.PACK_AB R45, R142, R145 ;  /* 0x000000918e2d723e */ /* 0x000fe400000000ff */
[----:B---3--:R-:W-:Y:S02]  /*29eb0*/  F2FP.F16.F32.PACK_AB R47, R147, R144 ;  /* 0x00000090932f723e */ /* 0x008fe400000000ff */
[----:B------:R-:W-:Y:S02]  /*29ec0*/  F2FP.F16.F32.PACK_AB R44, R149, R146 ;  /* 0x00000092952c723e */ /* 0x000fe400000000ff */
[----:B------:R-:W-:Y:S03]  /*29ed0*/  F2FP.F16.F32.PACK_AB R46, R151, R148 ;  /* 0x00000094972e723e */ /* 0x000fe600000000ff */
[----:B------:R-:W3:Y:S04]  /*29ee0*/  MUFU.EX2 R167, R167 ;  /* 0x000000a700a77308 */ /* 0x000ee80000000800 */
[C---:B-1----:R-:W-:Y:S06]  /*29ef0*/  HMMA.16816.F32 R4, R44.reuse, R52, R4 ;  /* 0x000000342c04723c */ /* 0x042fec0000001804 */
[----:B------:R-:W1:Y:S02]  /*29f00*/  MUFU.EX2 R188, R188 ;  /* 0x000000bc00bc7308 */ /* 0x000e640000000800 */
[C---:B------:R-:W-:Y:S01]  /*29f10*/  HMMA.16816.F32 R8, R44.reuse, R54, R8 ;  /* 0x000000362c08723c */ /* 0x040fe20000001808 */
[----:B------:R-:W3:Y:S07]  /*29f20*/  LDSM.16.MT88.4 R52, [R236+0xd000] ;  /* 0x00d00000ec34783b */ /* 0x000eee0000004200 */
[----:B------:R-:W-:Y:S01]  /*29f30*/  MUFU.EX2 R191, R191 ;  /* 0x000000bf00bf7308 */ /* 0x000fe20000000800 */
[C---:B--2---:R-:W-:Y:S09]  /*29f40*/  HMMA.16816.F32 R12, R44.reuse, R56, R12 ;  /* 0x000000382c0c723c */ /* 0x044ff2000000180c */
[----:B------:R-:W2:Y:S01]  /*29f50*/  MUFU.EX2 R184, R184 ;  /* 0x000000b800b87308 */ /* 0x000ea20000000800 */
[C---:B------:R-:W-:Y:S01]  /*29f60*/  HMMA.16816.F32 R16, R44.reuse, R58, R16 ;  /* 0x0000003a2c10723c */ /* 0x040fe20000001810 */
[----:B------:R-:W1:Y:S08]  /*29f70*/  LDSM.16.MT88.4 R56, [R166+0xd000] ;  /* 0x00d00000a638783b */ /* 0x000e700000004200 */
[----:B------:R-:W-:Y:S01]  /*29f80*/  MUFU.EX2 R186, R186 ;  /* 0x000000ba00ba7308 */ /* 0x000fe20000000800 */
[C---:B----4-:R-:W-:Y:S09]  /*29f90*/  HMMA.16816.F32 R20, R44.reuse, R48, R20 ;  /* 0x000000302c14723c */ /* 0x050ff20000001814 */
[----:B------:R-:W4:Y:S01]  /*29fa0*/  MUFU.EX2 R185, R185 ;  /* 0x000000b900b97308 */ /* 0x000f220000000800 */
[C---:B------:R-:W-:Y:S01]  /*29fb0*/  HMMA.16816.F32 R24, R44.reuse, R50, R24 ;  /* 0x000000322c18723c */ /* 0x040fe20000001818 */
[----:B------:R-:W2:Y:S08]  /*29fc0*/  LDSM.16.MT88.4 R48, [R64+0x3000] ;  /* 0x003000004030783b */ /* 0x000eb00000004200 */
[----:B------:R-:W-:Y:S01]  /*29fd0*/  MUFU.EX2 R190, R190 ;  /* 0x000000be00be7308 */ /* 0x000fe20000000800 */
[C---:B-----5:R-:W-:Y:S09]  /*29fe0*/  HMMA.16816.F32 R28, R44.reuse, R60, R28 ;  /* 0x0000003c2c1c723c */ /* 0x060ff2000000181c */
[----:B------:R-:W5:Y:S01]  /*29ff0*/  MUFU.EX2 R181, R181 ;  /* 0x000000b500b57308 */ /* 0x000f620000000800 */
[----:B------:R-:W-:Y:S01]  /*2a000*/  HMMA.16816.F32 R32, R44, R62, R32 ;  /* 0x0000003e2c20723c */ /* 0x000fe20000001820 */
[----:B------:R-:W4:Y:S08]  /*2a010*/  LDSM.16.MT88.4 R60, [R65+0x3000] ;  /* 0x00300000413c783b */ /* 0x000f300000004200 */
[----:B------:R-:W-:Y:S01]  /*2a020*/  MUFU.EX2 R183, R183 ;  /* 0x000000b700b77308 */ /* 0x000fe20000000800 */
[----:B------:R-:W-:Y:S02]  /*2a030*/  F2FP.F16.F32.PACK_AB R45, R150, R153 ;  /* 0x00000099962d723e */ /* 0x000fe400000000ff */
[----:B------:R-:W-:Y:S02]  /*2a040*/  F2FP.F16.F32.PACK_AB R46, R159, R156 ;  /* 0x0000009c9f2e723e */ /* 0x000fe400000000ff */
[----:B------:R-:W-:Y:S02]  /*2a050*/  F2FP.F16.F32.PACK_AB R47, R155, R152 ;  /* 0x000000989b2f723e */ /* 0x000fe400000000ff */
[----:B------:R-:W-:Y:S03]  /*2a060*/  F2FP.F16.F32.PACK_AB R44, R157, R154 ;  /* 0x0000009a9d2c723e */ /* 0x000fe600000000ff */
[----:B------:R-:W-:Y:S04]  /*2a070*/  MUFU.EX2 R180, R180 ;  /* 0x000000b400b47308 */ /* 0x000fe80000000800 */
[C---:B---3--:R-:W-:Y:S06]  /*2a080*/  HMMA.16816.F32 R4, R44.reuse, R52, R4 ;  /* 0x000000342c04723c */ /* 0x048fec0000001804 */
[----:B------:R-:W-:Y:S02]  /*2a090*/  MUFU.EX2 R178, R178 ;  /* 0x000000b200b27308 */ /* 0x000fe40000000800 */
[C---:B------:R-:W-:Y:S01]  /*2a0a0*/  HMMA.16816.F32 R8, R44.reuse, R54, R8 ;  /* 0x000000362c08723c */ /* 0x040fe20000001808 */
[----:B------:R-:W3:Y:S07]  /*2a0b0*/  LDSM.16.MT88.4 R52, [R236+0xd800] ;  /* 0x00d80000ec34783b */ /* 0x000eee0000004200 */
[----:B------:R-:W-:Y:S01]  /*2a0c0*/  MUFU.EX2 R187, R187 ;  /* 0x000000bb00bb7308 */ /* 0x000fe20000000800 */
[C---:B-1----:R-:W-:Y:S09]  /*2a0d0*/  HMMA.16816.F32 R12, R44.reuse, R56, R12 ;  /* 0x000000382c0c723c */ /* 0x042ff2000000180c */
[----:B------:R-:W-:Y:S01]  /*2a0e0*/  MUFU.EX2 R176, R176 ;  /* 0x000000b000b07308 */ /* 0x000fe20000000800 */
[C---:B------:R-:W-:Y:S01]  /*2a0f0*/  HMMA.16816.F32 R16, R44.reuse, R58, R16 ;  /* 0x0000003a2c10723c */ /* 0x040fe20000001810 */
[----:B------:R-:W1:Y:S08]  /*2a100*/  LDSM.16.MT88.4 R56, [R166+0xd800] ;  /* 0x00d80000a638783b */ /* 0x000e700000004200 */
[----:B------:R-:W-:Y:S01]  /*2a110*/  MUFU.EX2 R177, R177 ;  /* 0x000000b100b17308 */ /* 0x000fe20000000800 */
[C---:B--2---:R-:W-:Y:S09]  /*2a120*/  HMMA.16816.F32 R20, R44.reuse, R48, R20 ;  /* 0x000000302c14723c */ /* 0x044ff20000001814 */
[----:B------:R-:W-:Y:S01]  /*2a130*/  MUFU.EX2 R175, R175 ;  /* 0x000000af00af7308 */ /* 0x000fe20000000800 */
[C---:B------:R-:W-:Y:S01]  /*2a140*/  HMMA.16816.F32 R24, R44.reuse, R50, R24 ;  /* 0x000000322c18723c */ /* 0x040fe20000001818 */
[----:B------:R-:W2:Y:S08]  /*2a150*/  LDSM.16.MT88.4 R48, [R64+0x3800] ;  /* 0x003800004030783b */ /* 0x000eb00000004200 */
[----:B------:R-:W-:Y:S01]  /*2a160*/  MUFU.EX2 R182, R182 ;  /* 0x000000b600b67308 */ /* 0x000fe20000000800 */
[C---:B----4-:R-:W-:Y:S09]  /*2a170*/  HMMA.16816.F32 R28, R44.reuse, R60, R28 ;  /* 0x0000003c2c1c723c */ /* 0x050ff2000000181c */
[----:B------:R-:W-:Y:S01]  /*2a180*/  MUFU.EX2 R173, R173 ;  /* 0x000000ad00ad7308 */ /* 0x000fe20000000800 */
        /* <DEDUP_REMOVED lines=24> */
[----:B------:R-:W4:Y:S01]  /*2a310*/  MUFU.EX2 R117, R117 ;  /* 0x0000007500757308 */ /* 0x000f220000000800 */
[----:B------:R-:W-:Y:S01]  /*2a320*/  HMMA.16816.F32 R32, R44, R62, R32 ;  /* 0x0000003e2c20723c */ /* 0x000fe20000001820 */
[----:B------:R-:W2:Y:S08]  /*2a330*/  LDSM.16.MT88.4 R60, [R65+0x4000] ;  /* 0x00400000413c783b */ /* 0x000eb00000004200 */
[----:B------:R-:W-:Y:S01]  /*2a340*/  MUFU.EX2 R98, R98 ;  /* 0x0000006200627308 */ /* 0x000fe20000000800 */
[----:B------:R-:W-:Y:S02]  /*2a350*/  F2FP.F16.F32.PACK_AB R45, R188, R189 ;  /* 0x000000bdbc2d723e */ /* 0x000fe400000000ff */
[----:B------:R-:W-:Y:S02]  /*2a360*/  F2FP.F16.F32.PACK_AB R47, R184, R191 ;  /* 0x000000bfb82f723e */ /* 0x000fe400000000ff */
[----:B------:R-:W-:Y:S02]  /*2a370*/  F2FP.F16.F32.PACK_AB R44, R185, R186 ;  /* 0x000000bab92c723e */ /* 0x000fe400000000ff */
[----:B-----5:R-:W-:Y:S03]  /*2a380*/  F2FP.F16.F32.PACK_AB R46, R181, R190 ;  /* 0x000000beb52e723e */ /* 0x020fe600000000ff */
[----:B------:R-:W5:Y:S01]  /*2a390*/  MUFU.EX2 R109, R109 ;  /* 0x0000006d006d7308 */ /* 0x000f620000000800 */
[----:B----4-:R-:W-:Y:S03]  /*2a3a0*/  F2FP.F16.F32.PACK_AB R41, R117, R106 ;  /* 0x0000006a7529723e */ /* 0x010fe600000000ff */
[C---:B---3--:R-:W-:Y:S06]  /*2a3b0*/  HMMA.16816.F32 R4, R44.reuse, R52, R4 ;  /* 0x000000342c04723c */ /* 0x048fec0000001804 */
[----:B------:R-:W-:Y:S02]  /*2a3c0*/  MUFU.EX2 R96, R96 ;  /* 0x0000006000607308 */ /* 0x000fe40000000800 */
[C---:B------:R-:W-:Y:S01]  /*2a3d0*/  HMMA.16816.F32 R8, R44.reuse, R54, R8 ;  /* 0x000000362c08723c */ /* 0x040fe20000001808 */
[----:B------:R-:W3:Y:S07]  /*2a3e0*/  LDSM.16.MT88.4 R52, [R236+0xe800] ;  /* 0x00e80000ec34783b */ /* 0x000eee0000004200 */
[----:B------:R-:W4:Y:S01]  /*2a3f0*/  MUFU.EX2 R99, R99 ;  /* 0x0000006300637308 */ /* 0x000f220000000800 */
[----:B-----5:R-:W-:Y:S01]  /*2a400*/  F2FP.F16.F32.PACK_AB R43, R109, R98 ;  /* 0x000000626d2b723e */ /* 0x020fe200000000ff */
[C---:B-1----:R-:W-:Y:S08]  /*2a410*/  HMMA.16816.F32 R12, R44.reuse, R56, R12 ;  /* 0x000000382c0c723c */ /* 0x042ff0000000180c */
[----:B------:R-:W-:Y:S01]  /*2a420*/  MUFU.EX2 R97, R97 ;  /* 0x0000006100617308 */ /* 0x000fe20000000800 */
[C---:B------:R-:W-:Y:S01]  /*2a430*/  HMMA.16816.F32 R16, R44.reuse, R58, R16 ;  /* 0x0000003a2c10723c */ /* 0x040fe20000001810 */
[----:B------:R-:W1:Y:S08]  /*2a440*/  LDSM.16.MT88.4 R56, [R166+0xe800] ;  /* 0x00e80000a638783b */ /* 0x000e700000004200 */
[----:B------:R-:W5:Y:S01]  /*2a450*/  MUFU.EX2 R102, R102 ;  /* 0x0000006600667308 */ /* 0x000f620000000800 */
[----:B----4-:R-:W-:Y:S01]  /*2a460*/  F2FP.F16.F32.PACK_AB R40, R99, R96 ;  /* 0x000000606328723e */ /* 0x010fe200000000ff */
[C---:B--2---:R-:W-:Y:S08]  /*2a470*/  HMMA.16816.F32 R20, R44.reuse, R48, R20 ;  /* 0x000000302c14723c */ /* 0x044ff00000001814 */
[----:B------:R-:W-:Y:S01]  /*2a480*/  MUFU.EX2 R85, R85 ;  /* 0x0000005500557308 */ /* 0x000fe20000000800 */
[C---:B------:R-:W-:Y:S01]  /*2a490*/  HMMA.16816.F32 R24, R44.reuse, R50, R24 ;  /* 0x000000322c18723c */ /* 0x040fe20000001818 */
[----:B------:R-:W2:Y:S08]  /*2a4a0*/  LDSM.16.MT88.4 R48, [R64+0x4800] ;  /* 0x004800004030783b */ /* 0x000eb00000004200 */
[----:B------:R-:W-:Y:S01]  /*2a4b0*/  MUFU.EX2 R81, R81 ;  /* 0x0000005100517308 */ /* 0x000fe20000000800 */
[C---:B------:R-:W-:Y:S09]  /*2a4c0*/  HMMA.16816.F32 R28, R44.reuse, R60, R28 ;  /* 0x0000003c2c1c723c */ /* 0x040ff2000000181c */
        /* <DEDUP_REMOVED lines=9> */
[C---:B---3--:R-:W-:Y:S08]  /*2a560*/  HMMA.16816.F32 R4, R44.reuse, R52, R4 ;  /* 0x000000342c04723c */ /* 0x048ff00000001804 */
[C---:B------:R-:W-:Y:S01]  /*2a570*/  HMMA.16816.F32 R8, R44.reuse, R54, R8 ;  /* 0x000000362c08723c */ /* 0x040fe20000001808 */
[----:B------:R-:W3:Y:S07]  /*2a580*/  LDSM.16.MT88.4 R52, [R236+0xf000] ;  /* 0x00f00000ec34783b */ /* 0x000eee0000004200 */
[C---:B-1----:R-:W-:Y:S08]  /*2a590*/  HMMA.16816.F32 R12, R44.reuse, R56, R12 ;  /* 0x000000382c0c723c */ /* 0x042ff0000000180c */
[C---:B------:R-:W-:Y:S01]  /*2a5a0*/  HMMA.16816.F32 R16, R44.reuse, R58, R16 ;  /* 0x0000003a2c10723c */ /* 0x040fe20000001810 */
[----:B------:R-:W1:Y:S07]  /*2a5b0*/  LDSM.16.MT88.4 R56, [R166+0xf000] ;  /* 0x00f00000a638783b */ /* 0x000e6e0000004200 */
[C---:B--2---:R-:W-:Y:S08]  /*2a5c0*/  HMMA.16816.F32 R20, R44.reuse, R48, R20 ;  /* 0x000000302c14723c */ /* 0x044ff00000001814 */
[C---:B------:R-:W-:Y:S01]  /*2a5d0*/  HMMA.16816.F32 R24, R44.reuse, R50, R24 ;  /* 0x000000322c18723c */ /* 0x040fe20000001818 */
[----:B------:R-:W2:Y:S07]  /*2a5e0*/  LDSM.16.MT88.4 R48, [R64+0x5000] ;  /* 0x005000004030783b */ /* 0x000eae0000004200 */
[C---:B----4-:R-:W-:Y:S08]  /*2a5f0*/  HMMA.16816.F32 R28, R44.reuse, R60, R28 ;  /* 0x0000003c2c1c723c */ /* 0x050ff0000000181c */
[----:B------:R-:W-:Y:S01]  /*2a600*/  HMMA.16816.F32 R32, R44, R62, R32 ;  /* 0x0000003e2c20723c */ /* 0x000fe20000001820 */
[----:B------:R-:W4:Y:S02]  /*2a610*/  LDSM.16.MT88.4 R60, [R65+0x5000] ;  /* 0x00500000413c783b */ /* 0x000f240000004200 */
[----:B------:R-:W-:Y:S02]  /*2a620*/  F2FP.F16.F32.PACK_AB R45, R172, R173 ;  /* 0x000000adac2d723e */ /* 0x000fe400000000ff */
[----:B------:R-:W-:Y:S02]  /*2a630*/  F2FP.F16.F32.PACK_AB R47, R179, R170 ;  /* 0x000000aab32f723e */ /* 0x000fe400000000ff */
[----:B------:R-:W-:Y:S02]  /*2a640*/  F2FP.F16.F32.PACK_AB R44, R169, R168 ;  /* 0x000000a8a92c723e */ /* 0x000fe400000000ff */
[----:B------:R-:W-:Y:S07]  /*2a650*/  F2FP.F16.F32.PACK_AB R46, R125, R174 ;  /* 0x000000ae7d2e723e */ /* 0x000fee00000000ff */
[C---:B---3--:R-:W-:Y:S08]  /*2a660*/  HMMA.16816.F32 R4, R44.reuse, R52, R4 ;  /* 0x000000342c04723c */ /* 0x048ff00000001804 */
[C---:B------:R-:W-:Y:S01]  /*2a670*/  HMMA.16816.F32 R8, R44.reuse, R54, R8 ;  /* 0x000000362c08723c */ /* 0x040fe20000001808 */
[----:B------:R-:W3:Y:S07]  /*2a680*/  LDSM.16.MT88.4 R52, [R236+0xf800] ;  /* 0x00f80000ec34783b */ /* 0x000eee0000004200 */
[C---:B-1----:R-:W-:Y:S08]  /*2a690*/  HMMA.16816.F32 R12, R44.reuse, R56, R12 ;  /* 0x000000382c0c723c */ /* 0x042ff0000000180c */
[C---:B------:R-:W-:Y:S01]  /*2a6a0*/  HMMA.16816.F32 R16, R44.reuse, R58, R16 ;  /* 0x0000003a2c10723c */ /* 0x040fe20000001810 */
[----:B------:R-:W-:Y:S07]  /*2a6b0*/  LDSM.16.MT88.4 R56, [R64+0x5800] ;  /* 0x005800004038783b */ /* 0x000fee0000004200 */
[C---:B--2---:R-:W-:Y:S08]  /*2a6c0*/  HMMA.16816.F32 R20, R44.reuse, R48, R20 ;  /* 0x000000302c14723c */ /* 0x044ff00000001814 */
[C---:B------:R-:W-:Y:S01]  /*2a6d0*/  HMMA.16816.F32 R24, R44.reuse, R50, R24 ;  /* 0x000000322c18723c */ /* 0x040fe20000001818 */
[----:B------:R-:W1:Y:S07]  /*2a6e0*/  LDSM.16.MT88.4 R48, [R166+0xf800] ;  /* 0x00f80000a630783b */ /* 0x000e6e0000004200 */
[C---:B----4-:R-:W-:Y:S08]  /*2a6f0*/  HMMA.16816.F32 R28, R44.reuse, R60, R28 ;  /* 0x0000003c2c1c723c */ /* 0x050ff0000000181c */
[----:B------:R-:W-:Y:S01]  /*2a700*/  HMMA.16816.F32 R32, R44, R62, R32 ;  /* 0x0000003e2c20723c */ /* 0x000fe20000001820 */
[----:B------:R-:W2:Y:S02]  /*2a710*/  LDSM.16.MT88.4 R60, [R65+0x5800] ;  /* 0x00580000413c783b */ /* 0x000ea40000004200 */
[----:B------:R-:W-:Y:S02]  /*2a720*/  F2FP.F16.F32.PACK_AB R45, R120, R131 ;  /* 0x00000083782d723e */ /* 0x000fe400000000ff */
[----:B------:R-:W-:Y:S02]  /*2a730*/  F2FP.F16.F32.PACK_AB R47, R114, R171 ;  /* 0x000000ab722f723e */ /* 0x000fe400000000ff */
[----:B------:R-:W-:Y:S02]  /*2a740*/  F2FP.F16.F32.PACK_AB R44, R113, R116 ;  /* 0x00000074712c723e */ /* 0x000fe400000000ff */
[----:B------:R-:W-:Y:S07]  /*2a750*/  F2FP.F16.F32.PACK_AB R46, R124, R111 ;  /* 0x0000006f7c2e723e */ /* 0x000fee00000000ff */
[C---:B---3--:R-:W-:Y:S08]  /*2a760*/  HMMA.16816.F32 R4, R44.reuse, R52, R4 ;  /* 0x000000342c04723c */ /* 0x048ff00000001804 */
[C---:B------:R-:W-:Y:S01]  /*2a770*/  HMMA.16816.F32 R8, R44.reuse, R54, R8 ;  /* 0x000000362c08723c */ /* 0x040fe20000001808 */
[----:B------:R-:W-:Y:S07]  /*2a780*/  LDSM.16.MT88.4 R52, [R166+0x10000] ;  /* 0x01000000a634783b */ /* 0x000fee0000004200 */
[C---:B-1----:R-:W-:Y:S08]  /*2a790*/  HMMA.16816.F32 R12, R44.reuse, R48, R12 ;  /* 0x000000302c0c723c */ /* 0x042ff0000000180c */
[C---:B------:R-:W-:Y:S01]  /*2a7a0*/  HMMA.16816.F32 R16, R44.reuse, R50, R16 ;  /* 0x000000322c10723c */ /* 0x040fe20000001810 */
[----:B------:R-:W1:Y:S07]  /*2a7b0*/  LDSM.16.MT88.4 R48, [R236+0x10000] ;  /* 0x01000000ec30783b */ /* 0x000e6e0000004200 */
[C---:B------:R-:W-:Y:S03]  /*2a7c0*/  HMMA.16816.F32 R20, R44.reuse, R56, R20 ;  /* 0x000000382c14723c */ /* 0x040fe60000001814 */
[----:B------:R-:W-:Y:S04]  /*2a7d0*/  FADD.FTZ R56, R93, R95 ;  /* 0x0000005f5d387221 */ /* 0x000fe80000010000 */
[----:B------:R-:W-:Y:S01]  /*2a7e0*/  FADD.FTZ R91, R91, R56 ;  /* 0x000000385b5b7221 */ /* 0x000fe20000010000 */
[C---:B------:R-:W-:Y:S01]  /*2a7f0*/  HMMA.16816.F32 R24, R44.reuse, R58, R24 ;  /* 0x0000003a2c18723c */ /* 0x040fe20000001818 */
[----:B------:R-:W-:Y:S02]  /*2a800*/  LDSM.16.MT88.4 R56, [R65+0x6000] ;  /* 0x006000004138783b */ /* 0x000fe40000004200 */
[----:B------:R-:W-:Y:S04]  /*2a810*/  FADD.FTZ R88, R88, R91 ;  /* 0x0000005b58587221 */ /* 0x000fe80000010000 */
[----:B------:R-:W-:Y:S01]  /*2a820*/  FADD.FTZ R105, R105, R88 ;  /* 0x0000005869697221 */ /* 0x000fe20000010000 */
[C---:B--2---:R-:W-:Y:S03]  /*2a830*/  HMMA.16816.F32 R28, R44.reuse, R60, R28 ;  /* 0x0000003c2c1c723c */ /* 0x044fe6000000181c */
[--C-:B------:R-:W-:Y:S01]  /*2a840*/  FFMA.FTZ R61, R42, UR4, -R71.reuse ;  /* 0x000000042a3d7c23 */ /* 0x100fe20008010847 */
[----:B-----5:R-:W-:Y:S01]  /*2a850*/  F2FP.F16.F32.PACK_AB R42, R102, R97 ;  /* 0x00000061662a723e */ /* 0x020fe200000000ff */
[----:B------:R-:W-:Y:S01]  /*2a860*/  FFMA.FTZ R60, R84, UR4, -R71 ;  /* 0x00000004543c7c23 */ /* 0x000fe20008010847 */
[----:B------:R-:W-:Y:S02]  /*2a870*/  FADD.FTZ R104, R104, R105 ;  /* 0x0000006968687221 */ /* 0x000fe40000010000 */
[----:B------:R-:W-:Y:S01]  /*2a880*/  HMMA.16816.F32 R32, R44, R62, R32 ;  /* 0x0000003e2c20723c */ /* 0x000fe20000001820 */
[----:B------:R-:W2:Y:S01]  /*2a890*/  LDSM.16.MT88.4 R44, [R64+0x6000] ;  /* 0x00600000402c783b */ /* 0x000ea20000004200 */
[----:B------:R-:W-:Y:S01]  /*2a8a0*/  MUFU.EX2 R61, R61 ;  /* 0x0000003d003d7308 */ /* 0x000fe20000000800 */
[--C-:B------:R-:W-:Y:S01]  /*2a8b0*/  FFMA.FTZ R62, R82, UR4, -R71.reuse ;  /* 0x00000004523e7c23 */ /* 0x100fe20008010847 */
[--C-:B------:R-:W-:Y:S01]  /*2a8c0*/  FFMA.FTZ R63, R80, UR4, -R71.reuse ;  /* 0x00000004503f7c23 */ /* 0x100fe20008010847 */
[--C-:B------:R-:W-:Y:S01]  /*2a8d0*/  FFMA.FTZ R80, R87, UR4, -R70.reuse ;  /* 0x0000000457507c23 */ /* 0x100fe20008010846 */
[--C-:B------:R-:W-:Y:S01]  /*2a8e0*/  FFMA.FTZ R82, R83, UR4, -R70.reuse ;  /* 0x0000000453527c23 */ /* 0x100fe20008010846 */
[--C-:B------:R-:W-:Y:S01]  /*2a8f0*/  FFMA.FTZ R83, R76, UR4, -R71.reuse ;  /* 0x000000044c537c23 */ /* 0x100fe20008010847 */
[----:B------:R-:W-:Y:S01]  /*2a900*/  FFMA.FTZ R87, R72, UR4, -R71 ;  /* 0x0000000448577c23 */ /* 0x000fe20008010847 */
[C---:B-1----:R-:W-:Y:S03]  /*2a910*/  HMMA.16816.F32 R4, R40.reuse, R48, R4 ;  /* 0x000000302804723c */ /* 0x042fe60000001804 */
[----:B------:R-:W1:Y:S02]  /*2a920*/  MUFU.EX2 R60, R60 ;  /* 0x0000003c003c7308 */ /* 0x000e640000000800 */
[----:B------:R-:W-:Y:S01]  /*2a930*/  FADD.FTZ R48, R100, R101 ;  /* 0x0000006564307221 */ /* 0x000fe20000010000 */
[----:B------:R-:W-:Y:S01]  /*2a940*/  FFMA.FTZ R72, R79, UR4, -R70 ;  /* 0x000000044f487c23 */ /* 0x000fe20008010846 */
[----:B------:R-:W-:Y:S01]  /*2a950*/  FADD.FTZ R107, R107, R104 ;  /* 0x000000686b6b7221 */ /* 0x000fe20000010000 */
[C---:B------:R-:W-:Y:S05]  /*2a960*/  HMMA.16816.F32 R8, R40.reuse, R50, R8 ;  /* 0x000000322808723c */ /* 0x040fea0000001808 */
[----:B------:R-:W-:Y:S01]  /*2a970*/  MUFU.EX2 R62, R62 ;  /* 0x0000003e003e7308 */ /* 0x000fe20000000800 */
[----:B------:R-:W-:Y:S01]  /*2a980*/  FADD.FTZ R48, R103, R48 ;  /* 0x0000003067307221 */ /* 0x000fe20000010000 */
[----:B------:R-:W-:Y:S03]  /*2a990*/  FADD.FTZ R107, R108, R107 ;  /* 0x0000006b6c6b7221 */ /* 0x000fe60000010000 */
[----:B------:R-:W-:Y:S01]  /*2a9a0*/  FADD.FTZ R39, R115, R48 ;  /* 0x0000003073277221 */ /* 0x000fe20000010000 */
[C---:B------:R-:W-:Y:S01]  /*2a9b0*/  HMMA.16816.F32 R12, R40.reuse, R52, R12 ;  /* 0x00000034280c723c */ /* 0x040fe2000000180c */
[----:B------:R-:W3:Y:S03]  /*2a9c0*/  LDSM.16.MT88.4 R48, [R236+0x10800] ;  /* 0x01080000ec30783b */ /* 0x000ee60000004200 */
[----:B------:R-:W4:Y:S01]  /*2a9d0*/  MUFU.EX2 R63, R63 ;  /* 0x0000003f003f7308 */ /* 0x000f220000000800 */
[----:B------:R-:W-:Y:S01]  /*2a9e0*/  FADD.FTZ R39, R110, R39 ;  /* 0x000000276e277221 */ /* 0x000fe20000010000 */
[----:B------:R-:W-:Y:S03]  /*2a9f0*/  FADD.FTZ R118, R118, R107 ;  /* 0x0000006b76767221 */ /* 0x000fe60000010000 */
[----:B------:R-:W-:Y:S01]  /*2aa00*/  FADD.FTZ R112, R112, R39 ;  /* 0x0000002770707221 */ /* 0x000fe20000010000 */
[C---:B------:R-:W-:Y:S01]  /*2aa10*/  HMMA.16816.F32 R16, R40.reuse, R54, R16 ;  /* 0x000000362810723c */ /* 0x040fe20000001810 */
[----:B------:R-:W-:Y:S03]  /*2aa20*/  LDSM.16.MT88.4 R52, [R64+0x6800] ;  /* 0x006800004034783b */ /* 0x000fe60000004200 */
[----:B------:R-:W5:Y:S01]  /*2aa30*/  MUFU.EX2 R80, R80 ;  /* 0x0000005000507308 */ /* 0x000f620000000800 */
[----:B------:R-:W-:Y:S01]  /*2aa40*/  FADD.FTZ R119, R119, R112 ;  /* 0x0000007077777221 */ /* 0x000fe20000010000 */
[----:B------:R-:W-:Y:S02]  /*2aa50*/  FADD.FTZ R121, R121, R118 ;  /* 0x0000007679797221 */ /* 0x000fe40000010000 */
[C---:B--2---:R-:W-:Y:S06]  /*2aa60*/  HMMA.16816.F32 R20, R40.reuse, R44, R20 ;  /* 0x0000002c2814723c */ /* 0x044fec0000001814 */
[----:B------:R-:W2:Y:S01]  /*2aa70*/  MUFU.EX2 R82, R82 ;  /* 0x0000005200527308 */ /* 0x000ea20000000800 */
[----:B------:R-:W-:Y:S01]  /*2aa80*/  FADD.FTZ R44, R128, R119 ;  /* 0x00000077802c7221 */ /* 0x000fe20000010000 */
[----:B------:R-:W-:Y:S03]  /*2aa90*/  FADD.FTZ R122, R122, R121 ;  /* 0x000000797a7a7221 */ /* 0x000fe60000010000 */
[----:B------:R-:W-:Y:S01]  /*2aaa0*/  FADD.FTZ R44, R127, R44 ;  /* 0x0000002c7f2c7221 */ /* 0x000fe20000010000 */
[C---:B------:R-:W-:Y:S04]  /*2aab0*/  HMMA.16816.F32 R24, R40.reuse, R46, R24 ;  /* 0x0000002e2818723c */ /* 0x040fe80000001818 */
[----:B------:R3:W-:Y:S01]  /*2aac0*/  MUFU.EX2 R76, R78 ;  /* 0x0000004e004c7308 */ /* 0x0007e20000000800 */
[----:B------:R-:W-:Y:S01]  /*2aad0*/  FADD.FTZ R123, R123, R122 ;  /* 0x0000007a7b7b7221 */ /* 0x000fe20000010000 */
[----:B------:R-:W-:Y:S02]  /*2aae0*/  FADD.FTZ R129, R129, R44 ;  /* 0x0000002c81817221 */ /* 0x000fe40000010000 */
[----:B------:R-:W3:Y:S01]  /*2aaf0*/  LDSM.16.MT88.4 R44, [R166+0x10800] ;  /* 0x01080000a62c783b */ /* 0x000ee20000004200 */
[----:B------:R-:W-:Y:S01]  /*2ab00*/  FADD.FTZ R132, R132, R123 ;  /* 0x0000007b84847221 */ /* 0x000fe20000010000 */
[C---:B------:R-:W-:Y:S04]  /*2ab10*/  HMMA.16816.F32 R28, R40.reuse, R56, R28 ;  /* 0x00000038281c723c */ /* 0x040fe8000000181c */
[----:B------:R-:W3:Y:S01]  /*2ab20*/  MUFU.EX2 R83, R83 ;  /* 0x0000005300537308 */ /* 0x000ee20000000800 */
[----:B------:R-:W-:Y:S01]  /*2ab30*/  FADD.FTZ R133, R133, R132 ;  /* 0x0000008485857221 */ /* 0x000fe20000010000 */
[----:B------:R-:W-:Y:S03]  /*2ab40*/  FADD.FTZ R126, R126, R129 ;  /* 0x000000817e7e7221 */ /* 0x000fe60000010000 */
[----:B------:R-:W-:Y:S01]  /*2ab50*/  FADD.FTZ R130, R130, R133 ;  /* 0x0000008582827221 */ /* 0x000fe20000010000 */
[----:B------:R-:W-:Y:S01]  /*2ab60*/  HMMA.16816.F32 R32, R40, R58, R32 ;  /* 0x0000003a2820723c */ /* 0x000fe20000001820 */
[----:B------:R-:W3:Y:S03]  /*2ab70*/  LDSM.16.MT88.4 R56, [R65+0x6800] ;  /* 0x006800004138783b */ /* 0x000ee60000004200 */
[----:B------:R-:W3:Y:S01]  /*2ab80*/  MUFU.EX2 R87, R87 ;  /* 0x0000005700577308 */ /* 0x000ee20000000800 */
[----:B------:R-:W-:Y:S01]  /*2ab90*/  FADD.FTZ R135, R135, R130 ;  /* 0x0000008287877221 */ /* 0x000fe20000010000 */
[----:B-1----:R-:W-:Y:S01]  /*2aba0*/  F2FP.F16.F32.PACK_AB R41, R61, R60 ;  /* 0x0000003c3d29723e */ /* 0x002fe200000000ff */
[----:B------:R-:W-:Y:S01]  /*2abb0*/  FADD.FTZ R139, R139, R126 ;  /* 0x0000007e8b8b7221 */ /* 0x000fe20000010000 */
[----:B----4-:R-:W-:Y:S01]  /*2abc0*/  F2FP.F16.F32.PACK_AB R43, R63, R62 ;  /* 0x0000003e3f2b723e */ /* 0x010fe200000000ff */
[----:B------:R-:W-:Y:S01]  /*2abd0*/  FADD.FTZ R138, R138, R135 ;  /* 0x000000878a8a7221 */ /* 0x000fe20000010000 */
[----:B-----5:R-:W-:Y:S01]  /*2abe0*/  F2FP.F16.F32.PACK_AB R40, R85, R80 ;  /* 0x000000505528723e */ /* 0x020fe200000000ff */
[----:B------:R-:W-:Y:S01]  /*2abf0*/  FADD.FTZ R139, R134, R139 ;  /* 0x0000008b868b7221 */ /* 0x000fe20000010000 */
[----:B--2---:R-:W-:Y:S01]  /*2ac00*/  F2FP.F16.F32.PACK_AB R42, R81, R82 ;  /* 0x00000052512a723e */ /* 0x004fe200000000ff */
[----:B------:R-:W-:Y:S01]  /*2ac10*/  FADD.FTZ R141, R141, R138 ;  /* 0x0000008a8d8d7221 */ /* 0x000fe20000010000 */
[----:B------:R-:W1:Y:S01]  /*2ac20*/  MUFU.EX2 R72, R72 ;  /* 0x0000004800487308 */ /* 0x000e620000000800 */
[----:B------:R-:W-:Y:S01]  /*2ac30*/  FADD.FTZ R136, R136, R139 ;  /* 0x0000008b88887221 */ /* 0x000fe20000010000 */
[----:B---3--:R-:W-:Y:S01]  /*2ac40*/  FFMA.FTZ R78, R73, UR4, -R70 ;  /* 0x00000004494e7c23 */ /* 0x008fe20008010846 */
[----:B------:R-:W-:Y:S02]  /*2ac50*/  FADD.FTZ R140, R140, R141 ;  /* 0x0000008d8c8c7221 */ /* 0x000fe40000010000 */
[C---:B------:R-:W-:Y:S03]  /*2ac60*/  HMMA.16816.F32 R4, R40.reuse, R48, R4 ;  /* 0x000000302804723c */ /* 0x040fe60000001804 */
[----:B------:R-:W-:Y:S01]  /*2ac70*/  FADD.FTZ R143, R143, R140 ;  /* 0x0000008c8f8f7221 */ /* 0x000fe20000010000 */
[----:B------:R-:W-:Y:S01]  /*2ac80*/  FADD.FTZ R136, R137, R136 ;  /* 0x0000008889887221 */ /* 0x000fe20000010000 */
[----:B------:R-:W2:Y:S02]  /*2ac90*/  MUFU.EX2 R78, R78 ;  /* 0x0000004e004e7308 */ /* 0x000ea40000000800 */
[----:B------:R-:W-:Y:S01]  /*2aca0*/  FADD.FTZ R146, R146, R143 ;  /* 0x0000008f92927221 */ /* 0x000fe20000010000 */
[C---:B------:R-:W-:Y:S03]  /*2acb0*/  HMMA.16816.F32 R8, R40.reuse, R50, R8 ;  /* 0x000000322808723c */ /* 0x040fe60000001808 */
[----:B------:R-:W-:Y:S01]  /*2acc0*/  FADD.FTZ R39, R145, R136 ;  /* 0x0000008891277221 */ /* 0x000fe20000010000 */
[----:B------:R-:W-:Y:S03]  /*2acd0*/  FADD.FTZ R149, R149, R146 ;  /* 0x0000009295957221 */ /* 0x000fe60000010000 */
[----:B------:R-:W-:Y:S01]  /*2ace0*/  FADD.FTZ R39, R142, R39 ;  /* 0x000000278e277221 */ /* 0x000fe20000010000 */
[C---:B------:R-:W-:Y:S01]  /*2acf0*/  HMMA.16816.F32 R12, R40.reuse, R44, R12 ;  /* 0x0000002c280c723c */ /* 0x040fe2000000180c */
[----:B------:R-:W-:Y:S02]  /*2ad00*/  LDSM.16.MT88.4 R140, [R64+0x7800] ;  /* 0x00780000408c783b */ /* 0x000fe40000004200 */
[----:B------:R-:W-:Y:S01]  /*2ad10*/  FADD.FTZ R148, R148, R149 ;  /* 0x0000009594947221 */ /* 0x000fe20000010000 */
[----:B------:R-:W-:Y:S03]  /*2ad20*/  FADD.FTZ R44, R144, R39 ;  /* 0x00000027902c7221 */ /* 0x000fe60000010000 */
[----:B------:R-:W-:Y:S01]  /*2ad30*/  FADD.FTZ R151, R151, R148 ;  /* 0x0000009497977221 */ /* 0x000fe20000010000 */
[C---:B------:R-:W-:Y:S03]  /*2ad40*/  HMMA.16816.F32 R16, R40.reuse, R46, R16 ;  /* 0x0000002e2810723c */ /* 0x040fe60000001810 */
[----:B------:R-:W-:Y:S01]  /*2ad50*/  FADD.FTZ R44, R147, R44 ;  /* 0x0000002c932c7221 */ /* 0x000fe20000010000 */
[----:B------:R-:W-:Y:S03]  /*2ad60*/  FADD.FTZ R154, R154, R151 ;  /* 0x000000979a9a7221 */ /* 0x000fe60000010000 */
[----:B------:R-:W-:Y:S01]  /*2ad70*/  FADD.FTZ R39, R153, R44 ;  /* 0x0000002c99277221 */ /* 0x000fe20000010000 */
[C---:B------:R-:W-:Y:S01]  /*2ad80*/  HMMA.16816.F32 R20, R40.reuse, R52, R20 ;  /* 0x000000342814723c */ /* 0x040fe20000001814 */
[----:B------:R-:W3:Y:S02]  /*2ad90*/  LDSM.16.MT88.4 R44, [R236+0x11000] ;  /* 0x01100000ec2c783b */ /* 0x000ee40000004200 */
        /* <DEDUP_REMOVED lines=8> */
[C---:B------:R-:W-:Y:S01]  /*2ae20*/  HMMA.16816.F32 R28, R40.reuse, R56, R28 ;  /* 0x00000038281c723c */ /* 0x040fe2000000181c */
[----:B------:R-:W-:Y:S02]  /*2ae30*/  LDSM.16.MT88.4 R148, [R166+0x11800] ;  /* 0x01180000a694783b */ /* 0x000fe40000004200 */
[----:B------:R-:W-:Y:S01]  /*2ae40*/  FADD.FTZ R163, R163, R48 ;  /* 0x00000030a3a37221 */ /* 0x000fe20000010000 */
[----:B------:R-:W-:Y:S01]  /*2ae50*/  FADD.FTZ R165, R165, R50 ;  /* 0x00000032a5a57221 */ /* 0x000fe20000010000 */
[--C-:B------:R-:W-:Y:S01]  /*2ae60*/  FFMA.FTZ R56, R38, UR4, -R71.reuse ;  /* 0x0000000426387c23 */ /* 0x100fe20008010847 */
[----:B------:R-:W-:Y:S01]  /*2ae70*/  FFMA.FTZ R57, R37, UR4, -R71 ;  /* 0x0000000425397c23 */ /* 0x000fe20008010847 */
[----:B------:R-:W-:Y:S01]  /*2ae80*/  FADD.FTZ R160, R160, R163 ;  /* 0x000000a3a0a07221 */ /* 0x000fe20000010000 */
[----:B------:R-:W-:Y:S01]  /*2ae90*/  HMMA.16816.F32 R32, R40, R58, R32 ;  /* 0x0000003a2820723c */ /* 0x000fe20000001820 */
[----:B------:R-:W4:Y:S02]  /*2aea0*/  LDSM.16.MT88.4 R48, [R166+0x11000] ;  /* 0x01100000a630783b */ /* 0x000f240000004200 */
[----:B------:R-:W-:Y:S01]  /*2aeb0*/  F2FP.F16.F32.PACK_AB R41, R83, R76 ;  /* 0x0000004c5329723e */ /* 0x000fe200000000ff */
[----:B------:R-:W-:Y:S01]  /*2aec0*/  FADD.FTZ R165, R162, R165 ;  /* 0x000000a5a2a57221 */ /* 0x000fe20000010000 */
[----:B------:R-:W-:Y:S01]  /*2aed0*/  F2FP.F16.F32.PACK_AB R43, R87, R74 ;  /* 0x0000004a572b723e */ /* 0x000fe200000000ff */
[----:B------:R-:W-:Y:S01]  /*2aee0*/  FADD.FTZ R161, R161, R160 ;  /* 0x000000a0a1a17221 */ /* 0x000fe20000010000 */
[----:B-1----:R-:W-:Y:S01]  /*2aef0*/  F2FP.F16.F32.PACK_AB R40, R77, R72 ;  /* 0x000000484d28723e */ /* 0x002fe200000000ff */
[----:B------:R-:W-:Y:S01]  /*2af00*/  FADD.FTZ R192, R192, R165 ;  /* 0x000000a5c0c07221 */ /* 0x000fe20000010000 */
[----:B--2---:R-:W-:Y:S01]  /*2af10*/  F2FP.F16.F32.PACK_AB R42, R78, R75 ;  /* 0x0000004b4e2a723e */ /* 0x004fe200000000ff */
[----:B------:R-:W-:Y:S01]  /*2af20*/  FADD.FTZ R158, R158, R161 ;  /* 0x000000a19e9e7221 */ /* 0x000fe20000010000 */
[----:B------:R-:W-:Y:S01]  /*2af30*/  MUFU.EX2 R56, R56 ;  /* 0x0000003800387308 */ /* 0x000fe20000000800 */
[----:B------:R-:W-:Y:S01]  /*2af40*/  FADD.FTZ R167, R167, R192 ;  /* 0x000000c0a7a77221 */ /* 0x000fe20000010000 */
[----:B------:R-:W-:Y:S01]  /*2af50*/  MOV R165, R2 ;  /* 0x0000000200a57202 */ /* 0x000fe20000000f00 */
[----:B------:R-:W-:Y:S02]  /*2af60*/  FADD.FTZ R189, R189, R158 ;  /* 0x0000009ebdbd7221 */ /* 0x000fe40000010000 */
[----:B------:R-:W-:Y:S01]  /*2af70*/  LDSM.16.MT88.4 R156, [R236+0x11800] ;  /* 0x01180000ec9c783b */ /* 0x000fe20000004200 */
[C---:B---3--:R-:W-:Y:S04]  /*2af80*/  HMMA.16816.F32 R4, R40.reuse, R44, R4 ;  /* 0x0000002c2804723c */ /* 0x048fe80000001804 */
[----:B------:R-:W1:Y:S01]  /*2af90*/  MUFU.EX2 R57, R57 ;  /* 0x0000003900397308 */ /* 0x000e620000000800 */
[--C-:B------:R-:W-:Y:S01]  /*2afa0*/  FFMA.FTZ R44, R36, UR4, -R71.reuse ;  /* 0x00000004242c7c23 */ /* 0x100fe20008010847 */
[----:B------:R-:W-:Y:S01]  /*2afb0*/  FFMA.FTZ R71, R3, UR4, -R71 ;  /* 0x0000000403477c23 */ /* 0x000fe20008010847 */
[--C-:B------:R-:W-:Y:S01]  /*2afc0*/  FFMA.FTZ R45, R68, UR4, -R70.reuse ;  /* 0x00000004442d7c23 */ /* 0x100fe20008010846 */
[----:B------:R-:W-:Y:S01]  /*2afd0*/  FADD.FTZ R186, R186, R167 ;  /* 0x000000a7baba7221 */ /* 0x000fe20000010000 */
[----:B------:R-:W2:Y:S01]  /*2afe0*/  LDSM.16.MT88.4 R36, [R65+0x7000] ;  /* 0x007000004124783b */ /* 0x000ea20000004200 */
[C---:B------:R-:W-:Y:S04]  /*2aff0*/  HMMA.16816.F32 R8, R40.reuse, R46, R8 ;  /* 0x0000002e2808723c */ /* 0x040fe80000001808 */
[----:B------:R3:W-:Y:S01]  /*2b000*/  MUFU.EX2 R3, R44 ;  /* 0x0000002c00037308 */ /* 0x0007e20000000800 */
[----:B------:R-:W-:Y:S01]  /*2b010*/  FFMA.FTZ R46, R67, UR4, -R70 ;  /* 0x00000004432e7c23 */ /* 0x000fe20008010846 */
[----:B------:R-:W-:Y:S01]  /*2b020*/  FADD.FTZ R188, R188, R189 ;  /* 0x000000bdbcbc7221 */ /* 0x000fe20000010000 */
[----:B------:R-:W-:Y:S01]  /*2b030*/  FADD.FTZ R185, R185, R186 ;  /* 0x000000bab9b97221 */ /* 0x000fe20000010000 */
[----:B------:R-:W-:Y:S02]  /*2b040*/  MOV R167, R0 ;  /* 0x0000000000a77202 */ /* 0x000fe40000000f00 */
[----:B------:R-:W-:Y:S01]  /*2b050*/  FADD.FTZ R191, R191, R188 ;  /* 0x000000bcbfbf7221 */ /* 0x000fe20000010000 */
[----:B------:R-:W-:Y:S03]  /*2b060*/  FADD.FTZ R190, R190, R185 ;  /* 0x000000b9bebe7221 */ /* 0x000fe60000010000 */
[----:B------:R-:W5:Y:S01]  /*2b070*/  MUFU.EX2 R252, R71 ;  /* 0x0000004700fc7308 */ /* 0x000f620000000800 */
[----:B-1----:R-:W-:Y:S01]  /*2b080*/  F2FP.F16.F32.PACK_AB R133, R57, R56 ;  /* 0x000000383985723e */ /* 0x002fe200000000ff */
[----:B------:R-:W-:Y:S01]  /*2b090*/  FADD.FTZ R184, R184, R191 ;  /* 0x000000bfb8b87221 */ /* 0x000fe20000010000 */
[----:B------:R-:W-:Y:S01]  /*2b0a0*/  FADD.FTZ R181, R181, R190 ;  /* 0x000000beb5b57221 */ /* 0x000fe20000010000 */
[C---:B----4-:R-:W-:Y:S06]  /*2b0b0*/  HMMA.16816.F32 R12, R40.reuse, R48, R12 ;  /* 0x00000030280c723c */ /* 0x050fec000000180c */
[----:B------:R-:W-:Y:S01]  /*2b0c0*/  MUFU.EX2 R45, R45 ;  /* 0x0000002d002d7308 */ /* 0x000fe20000000800 */
[--C-:B---3--:R-:W-:Y:S01]  /*2b0d0*/  FFMA.FTZ R44, R69, UR4, -R70.reuse ;  /* 0x00000004452c7c23 */ /* 0x108fe20008010846 */
[----:B------:R-:W-:Y:S01]  /*2b0e0*/  FFMA.FTZ R70, R66, UR4, -R70 ;  /* 0x0000000442467c23 */ /* 0x000fe20008010846 */
[----:B------:R-:W-:Y:S01]  /*2b0f0*/  FADD.FTZ R183, R183, R184 ;  /* 0x000000b8b7b77221 */ /* 0x000fe20000010000 */
[----:B------:R-:W-:Y:S01]  /*2b100*/  FADD.FTZ R176, R176, R181 ;  /* 0x000000b5b0b07221 */ /* 0x000fe20000010000 */
[C---:B------:R-:W-:Y:S05]  /*2b110*/  HMMA.16816.F32 R16, R40.reuse, R50, R16 ;  /* 0x000000322810723c */ /* 0x040fea0000001810 */
[----:B------:R-:W1:Y:S01]  /*2b120*/  MUFU.EX2 R44, R44 ;  /* 0x0000002c002c7308 */ /* 0x000e620000000800 */
[----:B-----5:R-:W-:Y:S01]  /*2b130*/  F2FP.F16.F32.PACK_AB R135, R252, R3 ;  /* 0x00000003fc87723e */ /* 0x020fe200000000ff */
[----:B------:R-:W-:Y:S01]  /*2b140*/  FADD.FTZ R183, R180, R183 ;  /* 0x000000b7b4b77221 */ /* 0x000fe20000010000 */
[----:B------:R-:W-:Y:S01]  /*2b150*/  FADD.FTZ R176, R177, R176 ;  /* 0x000000b0b1b07221 */ /* 0x000fe20000010000 */
[C---:B------:R-:W-:Y:S06]  /*2b160*/  HMMA.16816.F32 R20, R40.reuse, R52, R20 ;  /* 0x000000342814723c */ /* 0x040fec0000001814 */
[----:B------:R-:W-:Y:S01]  /*2b170*/  MUFU.EX2 R46, R46 ;  /* 0x0000002e002e7308 */ /* 0x000fe20000000800 */
[----:B------:R-:W-:Y:S01]  /*2b180*/  FADD.FTZ R178, R178, R183 ;  /* 0x000000b7b2b27221 */ /* 0x000fe20000010000 */
[----:B------:R-:W-:Y:S03]  /*2b190*/  FADD.FTZ R175, R175, R176 ;  /* 0x000000b0afaf7221 */ /* 0x000fe60000010000 */
[----:B------:R-:W-:Y:S01]  /*2b1a0*/  FADD.FTZ R178, R187, R178 ;  /* 0x000000b2bbb27221 */ /* 0x000fe20000010000 */
[C---:B------:R-:W-:Y:S04]  /*2b1b0*/  HMMA.16816.F32 R24, R40.reuse, R54, R24 ;  /* 0x000000362818723c */ /* 0x040fe80000001818 */
[----:B------:R-:W3:Y:S01]  /*2b1c0*/  MUFU.EX2 R251, R70 ;  /* 0x0000004600fb7308 */ /* 0x000ee20000000800 */
[----:B------:R-:W-:Y:S01]  /*2b1d0*/  FADD.FTZ R175, R182, R175 ;  /* 0x000000afb6af7221 */ /* 0x000fe20000010000 */
[----:B------:R-:W-:Y:S01]  /*2b1e0*/  FADD.FTZ R173, R173, R178 ;  /* 0x000000b2adad7221 */ /* 0x000fe20000010000 */
[----:B-1----:R-:W-:Y:S02]  /*2b1f0*/  F2FP.F16.F32.PACK_AB R132, R45, R44 ;  /* 0x0000002c2d84723e */ /* 0x002fe400000000ff */
[----:B------:R-:W-:Y:S01]  /*2b200*/  FADD.FTZ R168, R168, R175 ;  /* 0x000000afa8a87221 */ /* 0x000fe20000010000 */
[C---:B--2---:R-:W-:Y:S03]  /*2b210*/  HMMA.16816.F32 R28, R40.reuse, R36, R28 ;  /* 0x00000024281c723c */ /* 0x044fe6000000181c */
[----:B------:R-:W-:Y:S01]  /*2b220*/  FADD.FTZ R173, R172, R173 ;  /* 0x000000adacad7221 */ /* 0x000fe20000010000 */
[----:B------:R-:W-:Y:S03]  /*2b230*/  FADD.FTZ R169, R169, R168 ;  /* 0x000000a8a9a97221 */ /* 0x000fe60000010000 */
[----:B------:R-:W-:Y:S01]  /*2b240*/  FADD.FTZ R170, R170, R173 ;  /* 0x000000adaaaa7221 */ /* 0x000fe20000010000 */
[----:B------:R-:W-:Y:S03]  /*2b250*/  HMMA.16816.F32 R32, R40, R38, R32 ;  /* 0x000000262820723c */ /* 0x000fe60000001820 */
[----:B------:R-:W-:Y:S01]  /*2b260*/  FADD.FTZ R174, R174, R169 ;  /* 0x000000a9aeae7221 */ /* 0x000fe20000010000 */
[----:B---3--:R-:W-:Y:S01]  /*2b270*/  F2FP.F16.F32.PACK_AB R134, R251, R46 ;  /* 0x0000002efb86723e */ /* 0x008fe200000000ff */
[----:B------:R-:W-:Y:S02]  /*2b280*/  FADD.FTZ R170, R179, R170 ;  /* 0x000000aab3aa7221 */ /* 0x000fe40000010000 */
[----:B------:R-:W-:Y:S02]  /*2b290*/  FADD.FTZ R125, R125, R174 ;  /* 0x000000ae7d7d7221 */ /* 0x000fe40000010000 */
[----:B------:R-:W-:Y:S02]  /*2b2a0*/  FADD.FTZ R131, R131, R170 ;  /* 0x000000aa83837221 */ /* 0x000fe40000010000 */
[C---:B------:R-:W-:Y:S01]  /*2b2b0*/  HMMA.16816.F32 R160, R132.reuse, R156, R4 ;  /* 0x0000009c84a0723c */ /* 0x040fe20000001804 */
        /* <DEDUP_REMOVED lines=47> */
[----:B------:R-:W-:Y:S06]  /*2b5b0*/  BRA.U UP0, `(.L_x_3044) ;  /* 0xffffff8900647547 */ /* 0x000fec000b83ffff */
.L_x_3040:
        /* <DEDUP_REMOVED lines=152> */
.L_x_3046:
[----:B------:R-:W-:Y:S05]  /*2bf40*/  BSYNC.RECONVERGENT B0 ;  /* 0x0000000000007941 */ /* 0x000fea0003800200 */
.L_x_3045:
        /* <DEDUP_REMOVED lines=46> */
.L_x_3048:
[----:B------:R-:W-:Y:S05]  /*2c230*/  BSYNC.RECONVERGENT B0 ;  /* 0x0000000000007941 */ /* 0x000fea0003800200 */
.L_x_3047:
        /* <DEDUP_REMOVED lines=15> */
.L_x_3050:
[----:B------:R-:W-:Y:S05]  /*2c330*/  BSYNC.RECONVERGENT B0 ;  /* 0x0000000000007941 */ /* 0x000fea0003800200 */
.L_x_3049:
        /* <DEDUP_REMOVED lines=13> */
.L_x_3051:
        /* <DEDUP_REMOVED lines=15> */
.L_x_7149:


//--------------------- .text._ZN5flash24flash_fwd_splitkv_kernelI23Flash_fwd_kernel_traitsILi64ELi64ELi256ELi4ELb0ELb0EN7cutlass6half_tE19Flash_kernel_traitsILi64ELi64ELi256ELi4ES3_EELb1ELb0ELb0ELb0ELb1ELb0ELb1ELb0EEEvNS_16Flash_fwd_paramsE --------------------------
	.section	.text._ZN5flash24flash_fwd_splitkv_kernelI23Flash_fwd_kernel_traitsILi64ELi64ELi256ELi4ELb0ELb0EN7cutlass6half_tE19Flash_kernel_traitsILi64ELi64ELi256ELi4ES3_EELb1ELb0ELb0ELb0ELb1ELb0ELb1ELb0EEEvNS_16Flash_fwd_paramsE,"ax",@progbits
	.align	128
        .global         _ZN5flash24flash_fwd_splitkv_kernelI23Flash_fwd_kernel_traitsILi64ELi64ELi256ELi4ELb0ELb0EN7cutlass6half_tE19Flash_kernel_traitsILi64ELi64ELi256ELi4ES3_EELb1ELb0ELb0ELb0ELb1ELb0ELb1ELb0EEEvNS_16Flash_fwd_paramsE
        .type           _ZN5flash24flash_fwd_splitkv_kernelI23Flash_fwd_kernel_traitsILi64ELi64ELi256ELi4ELb0ELb0EN7cutlass6half_tE19Flash_kernel_traitsILi64ELi64ELi256ELi4ES3_EELb1ELb0ELb0ELb0ELb1ELb0ELb1ELb0EEEvNS_16Flash_fwd_paramsE,@function
        .size           _ZN5flash24flash_fwd_splitkv_kernelI23Flash_fwd_kernel_traitsILi64ELi64ELi256ELi4ELb0ELb0EN7cutlass6half_tE19Flash_kernel_traitsILi64ELi64ELi256ELi4ES3_EELb1ELb0ELb0ELb0ELb1ELb0ELb1ELb0EEEvNS_16Flash_fwd_paramsE,(.L_x_7150 - _ZN5flash24flash_fwd_splitkv_kernelI23Flash_fwd_kernel_traitsILi64ELi64ELi256ELi4ELb0ELb0EN7cutlass6half_tE19Flash_kernel_traitsILi64ELi64ELi256ELi4ES3_EELb1ELb0ELb0ELb0ELb1ELb0ELb1ELb0EEEvNS_16Flash_fwd_paramsE)
        .other          _ZN5flash24flash_fwd_splitkv_kernelI23Flash_fwd_kernel_traitsILi64ELi64ELi256ELi4ELb0ELb0EN7cutlass6half_tE19Flash_kernel_traitsILi64ELi64ELi256ELi4ES3_EELb1ELb0ELb0ELb0ELb1ELb0ELb1ELb0EEEvNS_16Flash_fwd_paramsE,@"STO_CUDA_ENTRY STV_DEFAULT"
_ZN5flash24flash_fwd_splitkv_kernelI23Flash_fwd_kernel_traitsILi64ELi64ELi256ELi4ELb0ELb0EN7cutlass6half_tE19Flash_kernel_traitsILi64ELi64ELi256ELi4ES3_EELb1ELb0ELb0ELb0ELb1ELb0ELb1ELb0EEEvNS_16Flash_fwd_paramsE:
.text._ZN5flash24flash_fwd_splitkv_kernelI23Flash_fwd_kernel_traitsILi64ELi64ELi256ELi4ELb0ELb0EN7cutlass6half_tE19Flash_kernel_traitsILi64ELi64ELi256ELi4ES3_EELb1ELb0ELb0ELb0ELb1ELb0ELb1ELb0EEEvNS_16Flash_fwd_paramsE:
        /* <DEDUP_REMOVED lines=80> */
.L_x_3052:
        /* <DEDUP_REMOVED lines=49> */
[----:B------:R-:W-:Y:S01]  /*0810*/  UIMAD.WIDE.U32 UR28, UR17, UR5, UR16 ;  /* 0x00000005111c72a5 */ /* 0x000fe2000f8e0010 */
[----:B------:R-:W-:Y:S01]  /*0820*/  R2UR UR16, R0 ;  /* 0x00000000001072ca */ /* 0x000fe200000e0000 */
[----:B------:R-:W1:Y:S05]  /*0830*/  LDCU UR17, c[0x0][0x508] ;  /* 0x0000a100ff1177ac */ /* 0x000e6a0008000800 */
[----:B------:R-:W-:Y:S02]  /*0840*/  UMOV UR5, UR29 ;  /* 0x0000001d00057c82 */ /* 0x000fe40008000000 */
[----:B------:R-:W-:-:S07]  /*0850*/  UIMAD.WIDE.U32 UR28, UR5, UR12, URZ ;  /* 0x0000000c051c72a5 */ /* 0x000fce000f8e00ff */
[----:B------:R-:W-:Y:S02]  /*0860*/  UMOV UR5, UR29 ;  /* 0x0000001d00057c82 */ /* 0x000fe40008000000 */
[----:B------:R-:W-:-:S04]  /*0870*/  UIMAD UR12, UR5, UR16, UR12 ;  /* 0x00000010050c72a4 */ /* 0x000fc8000f8e020c */
        /* <DEDUP_REMOVED lines=27> */
[----:B------:R-:W-:Y:S01]  /*0a30*/  SHF.R.U32.HI R0, RZ, 0x4, R226 ;  /* 0x00000004ff007819 */ /* 0x000fe200000116e2 */
[----:B------:R-:W2:Y:S04]  /*0a40*/  LDCU UR8, c[0x0][0x44c] ;  /* 0x00008980ff0877ac */ /* 0x000ea80008000800 */
[C---:B------:R-:W-:Y:S02]  /*0a50*/  VIADD R2, R0.reuse, 0x8 ;  /* 0x0000000800027836 */ /* 0x040fe40000000000 */
[C---:B------:R-:W-:Y:S02]  /*0a60*/  VIADD R5, R0.reuse, 0x10 ;  /* 0x0000001000057836 */ /* 0x040fe40000000000 */
[----:B------:R-:W-:-:S02]  /*0a70*/  VIADD R4, R0, 0x18 ;  /* 0x0000001800047836 */ /* 0x000fc40000000000 */
[----:B------:R-:W-:Y:S01]  /*0a80*/  VIADD R6, R0, 0x20 ;  /* 0x0000002000067836 */ /* 0x000fe20000000000 */
[----:B-1----:R-:W-:-:S04]  /*0a90*/  UIMAD UR4, UR10, UR4, UR15 ;  /* 0x000000040a0472a4 */ /* 0x002fc8000f8e020f */
[----:B------:R-:W-:Y:S01]  /*0aa0*/  UIMAD UR9, UR4, UR6, UR23 ;  /* 0x00000006040972a4 */ /* 0x000fe2000f8e0217 */
[----:B------:R-:W1:Y:S03]  /*0ab0*/  LDCU.64 UR6, c[0x0][0x3f8] ;  /* 0x00007f00ff0677ac */ /* 0x000e660008000a00 */
[----:B------:R-:W-:Y:S02]  /*0ac0*/  UIMAD UR9, UR9, UR5, UR20 ;  /* 0x00000005090972a4 */ /* 0x000fe4000f8e0214 */
[----:B------:R-:W-:Y:S02]  /*0ad0*/  UIADD3 UR20, UPT, UPT, -UR20, UR22, URZ ;  /* 0x0000001614147290 */ /* 0x000fe4000fffe1ff */
[----:B--2---:R-:W-:Y:S01]  /*0ae0*/  UIMAD UR8, UR9, UR8, URZ ;  /* 0x00000008090872a4 */ /* 0x004fe2000f8e02ff */
[----:B------:R-:W2:Y:S03]  /*0af0*/  LDCU.64 UR4, c[0x0][0x428] ;  /* 0x00008500ff0477ac */ /* 0x000ea60008000a00 */
[----:B------:R-:W-:-:S02]  /*0b00*/  ISETP.GE.AND P6, PT, R2, UR20, PT ;  /* 0x0000001402007c0c */ /* 0x000fc4000bfc6270 */
[----:B------:R-:W-:Y:S01]  /*0b10*/  IMAD.U32 R3, RZ, RZ, UR8 ;  /* 0x00000008ff037e24 */ /* 0x000fe2000f8e00ff */
[C---:B------:R-:W-:Y:S02]  /*0b20*/  LEA R2, P0, R226.reuse, UR8, 0x2 ;  /* 0x00000008e2027c11 */ /* 0x040fe4000f8010ff */
[----:B------:R-:W-:Y:S02]  /*0b30*/  LOP3.LUT P2, R226, R226, 0xf, RZ, 0xc0, !PT ;  /* 0x0000000fe2e27812 */ /* 0x000fe4000784c0ff */
[----:B------:R-:W-:Y:S02]  /*0b40*/  LEA.HI.X.SX32 R3, R3, RZ, 0x1, P0 ;  /* 0x000000ff03037211 */ /* 0x000fe400000f0eff */
[----:B-1----:R-:W-:Y:S02]  /*0b50*/  LEA R8, P0, R2, UR6, 0x2 ;  /* 0x0000000602087c11 */ /* 0x002fe4000f8010ff */
[----:B------:R-:W-:Y:S02]  /*0b60*/  ISETP.GE.OR P2, PT, R0, UR20, P2 ;  /* 0x0000001400007c0c */ /* 0x000fe40009746670 */
[----:B------:R-:W-:Y:S01]  /*0b70*/  LEA.HI.X R9, R2, UR7, R3, 0x2, P0 ;  /* 0x0000000702097c11 */ /* 0x000fe200080f1403 */
[----:B------:R-:W-:Y:S01]  /*0b80*/  IMAD.U32 R2, RZ, RZ, UR9 ;  /* 0x00000009ff027e24 */ /* 0x000fe2000f8e00ff */
[----:B------:R-:W-:-:S02]  /*0b90*/  IADD3 R3, P0, PT, R0, UR9, RZ ;  /* 0x0000000900037c10 */ /* 0x000fc4000ff1e0ff */
[----:B------:R-:W-:Y:S01]  /*0ba0*/  P2R R7, PR, RZ, 0x4 ;  /* 0x00000004ff077803 */ /* 0x000fe20000000000 */
[----:B------:R-:W-:Y:S01]  /*0bb0*/  @!P6 STG.E.128 desc[UR18][R8.64+0x800], RZ ;  /* 0x000800ff0800e986 */ /* 0x000fe2000c101d12 */
[----:B------:R-:W-:Y:S02]  /*0bc0*/  LEA.HI.X.SX32 R2, R2, RZ, 0x1, P0 ;  /* 0x000000ff02027211 */ /* 0x000fe400000f0eff */
[C---:B--2---:R-:W-:Y:S02]  /*0bd0*/  LEA R10, P0, R3.reuse, UR4, 0x2 ;  /* 0x00000004030a7c11 */ /* 0x044fe4000f8010ff */
[----:B------:R-:W-:Y:S02]  /*0be0*/  ISETP.GE.AND P1, PT, R0, UR20, PT ;  /* 0x0000001400007c0c */ /* 0x000fe4000bf26270 */
[----:B------:R-:W-:Y:S02]  /*0bf0*/  LEA.HI.X R11, R3, UR5, R2, 0x2, P0 ;  /* 0x00000005030b7c11 */ /* 0x000fe400080f1402 */
[----:B------:R-:W-:-:S02]  /*0c00*/  ISETP.NE.AND P0, PT, R7, RZ, PT ;  /* 0x000000ff0700720c */ /* 0x000fc40003f05270 */
[----:B------:R-:W-:Y:S01]  /*0c10*/  ISETP.GE.AND P5, PT, R5, UR20, PT ;  /* 0x0000001405007c0c */ /* 0x000fe2000bfa6270 */
[----:B------:R-:W-:Y:S01]  /*0c20*/  VIADD R5, R0, 0x28 ;  /* 0x0000002800057836 */ /* 0x000fe20000000000 */
[----:B------:R-:W-:Y:S01]  /*0c30*/  ISETP.GE.AND P4, PT, R4, UR20, PT ;  /* 0x0000001404007c0c */ /* 0x000fe2000bf86270 */
[----:B------:R-:W-:Y:S01]  /*0c40*/  VIADD R4, R0, 0x30 ;  /* 0x0000003000047836 */ /* 0x000fe20000000000 */
[----:B------:R-:W-:Y:S01]  /*0c50*/  ISETP.GE.AND P3, PT, R6, UR20, PT ;  /* 0x0000001406007c0c */ /* 0x000fe2000bf66270 */
[----:B------:R-:W-:Y:S01]  /*0c60*/  VIADD R0, R0, 0x38 ;  /* 0x0000003800007836 */ /* 0x000fe20000000000 */
[----:B------:R-:W-:Y:S01]  /*0c70*/  ISETP.GE.AND P2, PT, R5, UR20, PT ;  /* 0x0000001405007c0c */ /* 0x000fe2000bf46270 */
[----:B------:R-:W-:Y:S01]  /*0c80*/  @!P1 STG.E.128 desc[UR18][R8.64], RZ ;  /* 0x000000ff08009986 */ /* 0x000fe2000c101d12 */
[----:B------:R-:W-:Y:S02]  /*0c90*/  ISETP.GE.AND P1, PT, R4, UR20, PT ;  /* 0x0000001404007c0c */ /* 0x000fe4000bf26270 */
[----:B------:R-:W-:Y:S01]  /*0ca0*/  P2R R2, PR, RZ, 0x40 ;  /* 0x00000040ff027803 */ /* 0x000fe20000000000 */
[----:B------:R-:W-:Y:S01]  /*0cb0*/  @!P0 IMAD.MOV.U32 R3, RZ, RZ, -0x800000 ;  /* 0xff800000ff038424 */ /* 0x000fe200078e00ff */
[----:B------:R-:W-:Y:S01]  /*0cc0*/  ISETP.GE.AND P0, PT, R0, UR20, PT ;  /* 0x0000001400007c0c */ /* 0x000fe2000bf06270 */
[----:B------:R-:W-:Y:S01]  /*0cd0*/  @!P5 STG.E.128 desc[UR18][R8.64+0x1000], RZ ;  /* 0x001000ff0800d986 */ /* 0x000fe2000c101d12 */
[----:B------:R-:W-:-:S02]  /*0ce0*/  ISETP.NE.AND P6, PT, R7, RZ, PT ;  /* 0x000000ff0700720c */ /* 0x000fc40003fc5270 */
[C---:B------:R-:W-:Y:S01]  /*0cf0*/  ISETP.NE.OR P5, PT, R226.reuse, RZ, P5 ;  /* 0x000000ffe200720c */ /* 0x040fe20002fa5670 */
[----:B------:R-:W-:Y:S01]  /*0d00*/  @!P4 STG.E.128 desc[UR18][R8.64+0x1800], RZ ;  /* 0x001800ff0800c986 */ /* 0x000fe2000c101d12 */
[----:B------:R-:W-:-:S03]  /*0d10*/  ISETP.NE.OR P4, PT, R226, RZ, P4 ;  /* 0x000000ffe200720c */ /* 0x000fc60002785670 */
[----:B------:R-:W-:Y:S01]  /*0d20*/  @!P3 STG.E.128 desc[UR18][R8.64+0x2000], RZ ;  /* 0x002000ff0800b986 */ /* 0x000fe2000c101d12 */
[----:B------:R-:W-:-:S03]  /*0d30*/  ISETP.NE.OR P3, PT, R226, RZ, P3 ;  /* 0x000000ffe200720c */ /* 0x000fc60001f65670 */
[----:B------:R-:W-:Y:S01]  /*0d40*/  @!P2 STG.E.128 desc[UR18][R8.64+0x2800], RZ ;  /* 0x002800ff0800a986 */ /* 0x000fe2000c101d12 */
[----:B------:R-:W-:-:S03]  /*0d50*/  ISETP.NE.OR P2, PT, R226, RZ, P2 ;  /* 0x000000ffe200720c */ /* 0x000fc60001745670 */
[----:B------:R-:W-:Y:S01]  /*0d60*/  @!P1 STG.E.128 desc[UR18][R8.64+0x3000], RZ ;  /* 0x003000ff08009986 */ /* 0x000fe2000c101d12 */
[C---:B------:R-:W-:Y:S01]  /*0d70*/  ISETP.NE.OR P1, PT, R226.reuse, RZ, P1 ;  /* 0x000000ffe200720c */ /* 0x040fe20000f25670 */
[----:B------:R-:W-:Y:S02]  /*0d80*/  @!P5 IMAD.MOV.U32 R13, RZ, RZ, -0x800000 ;  /* 0xff800000ff0dd424 */ /* 0x000fe400078e00ff */
[----:B------:R1:W-:Y:S01]  /*0d90*/  @!P0 STG.E.128 desc[UR18][R8.64+0x3800], RZ ;  /* 0x003800ff08008986 */ /* 0x0003e2000c101d12 */
[----:B------:R-:W-:Y:S01]  /*0da0*/  ISETP.NE.OR P0, PT, R226, RZ, P0 ;  /* 0x000000ffe200720c */ /* 0x000fe20000705670 */
[----:B------:R-:W-:Y:S02]  /*0db0*/  @!P3 IMAD.MOV.U32 R7, RZ, RZ, -0x800000 ;  /* 0xff800000ff07b424 */ /* 0x000fe400078e00ff */
[----:B------:R2:W-:Y:S01]  /*0dc0*/  @!P6 STG.E desc[UR18][R10.64], R3 ;  /* 0x000000030a00e986 */ /* 0x0005e2000c101912 */
[----:B------:R-:W-:Y:S01]  /*0dd0*/  ISETP.NE.AND P6, PT, R2, RZ, PT ;  /* 0x000000ff0200720c */ /* 0x000fe20003fc5270 */
[----:B------:R-:W-:-:S02]  /*0de0*/  @!P2 IMAD.MOV.U32 R5, RZ, RZ, -0x800000 ;  /* 0xff800000ff05a424 */ /* 0x000fc400078e00ff */
[----:B------:R3:W-:Y:S01]  /*0df0*/  @!P5 STG.E desc[UR18][R10.64+0x40], R13 ;  /* 0x0000400d0a00d986 */ /* 0x0007e2000c101912 */
[----:B------:R-:W-:-:S03]  /*0e00*/  ISETP.NE.OR P6, PT, R226, RZ, P6 ;  /* 0x000000ffe200720c */ /* 0x000fc600037c5670 */
[----:B------:R3:W-:Y:S04]  /*0e10*/  @!P3 STG.E desc[UR18][R10.64+0x80], R7 ;  /* 0x000080070a00b986 */ /* 0x0007e8000c101912 */
[----:B------:R3:W-:Y:S06]  /*0e20*/  @!P2 STG.E desc[UR18][R10.64+0xa0], R5 ;  /* 0x0000a0050a00a986 */ /* 0x0007ec000c101912 */
[----:B------:R-:W-:-:S02]  /*0e30*/  @!P6 IMAD.MOV.U32 R15, RZ, RZ, -0x800000 ;  /* 0xff800000ff0fe424 */ /* 0x000fc400078e00ff */
[----:B-1----:R-:W-:-:S03]  /*0e40*/  @!P4 IMAD.MOV.U32 R9, RZ, RZ, -0x800000 ;  /* 0xff800000ff09c424 */ /* 0x002fc600078e00ff */
[----:B------:R3:W-:Y:S01]  /*0e50*/  @!P6 STG.E desc[UR18][R10.64+0x20], R15 ;  /* 0x0000200f0a00e986 */ /* 0x0007e2000c101912 */
[----:B--2---:R-:W-:-:S03]  /*0e60*/  @!P1 IMAD.MOV.U32 R3, RZ, RZ, -0x800000 ;  /* 0xff800000ff039424 */ /* 0x004fc600078e00ff */
[----:B------:R3:W-:Y:S04]  /*0e70*/  @!P4 STG.E desc[UR18][R10.64+0x60], R9 ;  /* 0x000060090a00c986 */ /* 0x0007e8000c101912 */
[----:B------:R3:W-:Y:S01]  /*0e80*/  @!P1 STG.E desc[UR18][R10.64+0xc0], R3 ;  /* 0x0000c0030a009986 */ /* 0x0007e2000c101912 */
[----:B------:R-:W-:Y:S05]  /*0e90*/  @P0 EXIT ;  /* 0x000000000000094d */ /* 0x000fea0003800000 */
[----:B---3--:R-:W-:-:S05]  /*0ea0*/  MOV R3, 0xff800000 ;  /* 0xff80000000037802 */ /* 0x008fca0000000f00 */
[----:B------:R-:W-:Y:S01]  /*0eb0*/  STG.E desc[UR18][R10.64+0xe0], R3 ;  /* 0x0000e0030a007986 */ /* 0x000fe2000c101912 */
[----:B------:R-:W-:Y:S05]  /*0ec0*/  EXIT ;  /* 0x000000000000794d */ /* 0x000fea0003800000 */
.L_x_3053:
[----:B------:R-:W1:Y:S01]  /*0ed0*/  LDCU.64 UR4, c[0x0][0x4d8] ;  /* 0x00009b00ff0477ac */ /* 0x000e620008000a00 */
[----:B------:R-:W-:Y:S01]  /*0ee0*/  UMOV UR6, UR15 ;  /* 0x0000000f00067c82 */ /* 0x000fe20008000000 */
[----:B-1----:R-:W-:-:S04]  /*0ef0*/  UISETP.NE.U32.AND UP0, UPT, UR4, URZ, UPT ;  /* 0x000000ff0400728c */ /* 0x002fc8000bf05070 */
[----:B------:R-:W-:-:S09]  /*0f00*/  UISETP.NE.AND.EX UP0, UPT, UR5, URZ, UPT, UP0 ;  /* 0x000000ff0500728c */ /* 0x000fd2000bf05300 */
[----:B------:R-:W-:Y:S05]  /*0f10*/  BRA.U !UP0, `(.L_x_3054) ;  /* 0x0000000108187547 */ /* 0x000fea000b800000 */
[----:B------:R-:W-:-:S04]  /*0f20*/  UIADD3 UR4, UP0, UPT, UR9, UR4, URZ ;  /* 0x0000000409047290 */ /* 0x000fc8000ff1e0ff */
[----:B------:R-:W-:Y:S02]  /*0f30*/  UIADD3.X UR5, UPT, UPT, UR8, UR5, URZ, UP0, !UPT ;  /* 0x0000000508057290 */ /* 0x000fe400087fe4ff */
[----:B------:R-:W-:-:S04]  /*0f40*/  IMAD.U32 R2, RZ, RZ, UR4 ;  /* 0x00000004ff027e24 */ /* 0x000fc8000f8e00ff */
[----:B------:R-:W-:-:S05]  /*0f50*/  MOV R3, UR5 ;  /* 0x0000000500037c02 */ /* 0x000fca0008000f00 */
[----:B------:R-:W2:Y:S02]  /*0f60*/  LDG.E R2, desc[UR18][R2.64] ;  /* 0x0000001202027981 */ /* 0x000ea4000c1e1900 */
[----:B--2---:R-:W-:Y:S02]  /*0f70*/  R2UR UR6, R2 ;  /* 0x00000000020672ca */ /* 0x004fe400000e0000 */
.L_x_3054:
[----:B------:R-:W1:Y:S02]  /*0f80*/  LDCU.64 UR12, c[0x0][0x4e0] ;  /* 0x00009c00ff0c77ac */ /* 0x000e640008000a00 */
[----:B-1----:R-:W-:-:S04]  /*0f90*/  UISETP.NE.U32.AND UP6, UPT, UR12, URZ, UPT ;  /* 0x000000ff0c00728c */ /* 0x002fc8000bfc5070 */
[----:B------:R-:W-:-:S09]  /*0fa0*/  UISETP.NE.AND.EX UP6, UPT, UR13, URZ, UPT, UP6 ;  /* 0x000000ff0d00728c */ /* 0x000fd2000bfc5360 */
[----:B------:R-:W-:Y:S05]  /*0fb0*/  BRA.U !UP6, `(.L_x_3055) ;  /* 0x000000050e887547 */ /* 0x000fea000b800000 */
[----:B------:R-:W1:Y:S01]  /*0fc0*/  LDC R6, c[0x0][0x4f0] ;  /* 0x00013c00ff067b82 */ /* 0x000e620000000800 */
[----:B------:R-:W-:Y:S01]  /*0fd0*/  ULEA UR8, UR16, 0xffffff00, 0x8 ;  /* 0xffffff0010087891 */ /* 0x000fe2000f8e40ff */
[----:B------:R-:W2:Y:S05]  /*0fe0*/  LDCU.64 UR4, c[0x0][0x4e8] ;  /* 0x00009d00ff0477ac */ /* 0x000eaa0008000a00 */
[----:B------:R-:W-:Y:S01]  /*0ff0*/  IMAD.U32 R0, RZ, RZ, UR8 ;  /* 0x00000008ff007e24 */ /* 0x000fe2000f8e00ff */
[----:B------:R-:W3:Y:S04]  /*1000*/  LDCU.64 UR10, c[0x0][0x3b8] ;  /* 0x00007700ff0a77ac */ /* 0x000ee80008000a00 */
[----:B------:R-:W-:Y:S01]  /*1010*/  IABS R0, R0 ;  /* 0x0000000000007213 */ /* 0x000fe20000000000 */
        /* <DEDUP_REMOVED lines=13> */
[----:B-1----:R-:W-:Y:S02]  /*10f0*/  IADD3 R2, PT, PT, RZ, -R5, RZ ;  /* 0x80000005ff027210 */ /* 0x002fe40007ffe0ff */
[----:B------:R-:W-:-:S03]  /*1100*/  MOV R4, RZ ;  /* 0x000000ff00047202 */ /* 0x000fc60000000f00 */
[----:B------:R-:W-:-:S04]  /*1110*/  IMAD R2, R2, R3, RZ ;  /* 0x0000000302027224 */ /* 0x000fc800078e02ff */
[----:B------:R-:W-:Y:S02]  /*1120*/  IMAD.HI.U32 R5, R5, R2, R4 ;  /* 0x0000000205057227 */ /* 0x000fe400078e0004 */
[----:B------:R-:W1:Y:S02]  /*1130*/  LDC R4, c[0x0][0x3e8] ;  /* 0x0000fa00ff047b82 */ /* 0x000e640000000800 */
        /* <DEDUP_REMOVED lines=9> */
[----:B------:R-:W-:-:S04]  /*11d0*/  LOP3.LUT R0, R6, UR8, RZ, 0x3c, !PT ;  /* 0x0000000806007c12 */ /* 0x000fc8000f8e3cff */
[----:B------:R-:W-:-:S07]  /*11e0*/  ISETP.GE.AND P0, PT, R0, RZ, PT ;  /* 0x000000ff0000720c */ /* 0x000fce0003f06270 */
[----:B------:R-:W-:-:S06]  /*11f0*/  @P2 IADD3 R7, PT, PT, R7, 0x1, RZ ;  /* 0x0000000107072810 */ /* 0x000fcc0007ffe0ff */
[----:B------:R-:W-:Y:S01]  /*1200*/  @!P0 IMAD.MOV R7, RZ, RZ, -R7 ;  /* 0x000000ffff078224 */ /* 0x000fe200078e0a07 */
[----:B------:R-:W-:-:S05]  /*1210*/  @!P1 LOP3.LUT R7, RZ, R6, RZ, 0x33, !PT ;  /* 0x00000006ff079212 */ /* 0x000fca00078e33ff */
[----:B------:R-:W-:-:S06]  /*1220*/  IMAD.WIDE R2, R7, 0x4, R234 ;  /* 0x0000000407027825 */ /* 0x000fcc00078e02ea */
[----:B------:R5:W3:Y:S01]  /*1230*/  LDG.E R2, desc[UR18][R2.64] ;  /* 0x0000001202027981 */ /* 0x000ae2000c1e1900 */
[----:B-1----:R-:W-:Y:S02]  /*1240*/  IABS R5, R4 ;  /* 0x0000000400057213 */ /* 0x002fe40000000000 */
[----:B------:R-:W-:Y:S02]  /*1250*/  MOV R0, UR23 ;  /* 0x0000001700007c02 */ /* 0x000fe40008000f00 */
[----:B------:R-:W1:Y:S01]  /*1260*/  I2F.RP R10, R5 ;  /* 0x00000005000a7306 */ /* 0x000e620000209400 */
[----:B------:R-:W-:Y:S02]  /*1270*/  IADD3 R7, PT, PT, -R7, RZ, RZ ;  /* 0x000000ff07077210 */ /* 0x000fe40007ffe1ff */
[----:B------:R-:W-:-:S03]  /*1280*/  IABS R0, R0 ;  /* 0x0000000000007213 */ /* 0x000fc60000000000 */
[----:B------:R-:W-:Y:S01]  /*1290*/  IMAD R6, R6, R7, UR8 ;  /* 0x0000000806067e24 */ /* 0x000fe2000f8e0207 */
[----:B------:R-:W4:Y:S01]  /*12a0*/  LDCU.64 UR8, c[0x0][0x3c0] ;  /* 0x00007800ff0877ac */ /* 0x000f220008000a00 */
[----:B-1----:R-:W1:Y:S02]  /*12b0*/  MUFU.RCP R9, R10 ;  /* 0x0000000a00097308 */ /* 0x002e640000001000 */
[----:B-1----:R-:W-:-:S06]  /*12c0*/  VIADD R9, R9, 0xffffffe ;  /* 0x0ffffffe09097836 */ /* 0x002fcc0000000000 */
[----:B------:R-:W1:Y:S02]  /*12d0*/  F2I.FTZ.U32.TRUNC.NTZ R9, R9 ;  /* 0x0000000900097305 */ /* 0x000e64000021f000 */
[----:B-1----:R-:W-:-:S05]  /*12e0*/  IADD3 R8, PT, PT, RZ, -R9, RZ ;  /* 0x80000009ff087210 */ /* 0x002fca0007ffe0ff */
[----:B-----5:R-:W-:Y:S02]  /*12f0*/  IMAD R3, R8, R5, RZ ;  /* 0x0000000508037224 */ /* 0x020fe400078e02ff */
[----:B------:R-:W-:-:S04]  /*1300*/  IMAD.MOV.U32 R8, RZ, RZ, RZ ;  /* 0x000000ffff087224 */ /* 0x000fc800078e00ff */
[----:B------:R-:W-:Y:S01]  /*1310*/  IMAD.HI.U32 R8, R9, R3, R8 ;  /* 0x0000000309087227 */ /* 0x000fe200078e0008 */
[----:B------:R-:W-:-:S05]  /*1320*/  MOV R3, R0 ;  /* 0x0000000000037202 */ /* 0x000fca0000000f00 */
        /* <DEDUP_REMOVED lines=22> */
[----:B------:R-:W-:Y:S01]  /*1490*/  IADD3 R9, PT, PT, R9, R5, RZ ;  /* 0x0000000509097210 */ /* 0x000fe20007ffe0ff */
[----:B------:R-:W-:Y:S02]  /*14a0*/  IMAD.IADD R11, R11, 0x1, R3 ;  /* 0x000000010b0b7824 */ /* 0x000fe400078e0203 */
[C---:B------:R-:W-:Y:S02]  /*14b0*/  IMAD R3, R2.reuse, UR10, RZ ;  /* 0x0000000a02037c24 */ /* 0x040fe4000f8e02ff */
[----:B------:R-:W-:Y:S01]  /*14c0*/  IMAD R5, R2, UR8, RZ ;  /* 0x0000000802057c24 */ /* 0x000fe2000f8e02ff */
[----:B------:R-:W-:Y:S01]  /*14d0*/  SHF.R.S32.HI R2, RZ, 0x1f, R0 ;  /* 0x0000001fff027819 */ /* 0x000fe20000011400 */
[C---:B------:R-:W-:Y:S02]  /*14e0*/  IMAD R3, R6.reuse, UR11, R3 ;  /* 0x0000000b06037c24 */ /* 0x040fe4000f8e0203 */
[----:B------:R-:W-:-:S04]  /*14f0*/  IMAD.WIDE.U32 R8, R6, UR10, R8 ;  /* 0x0000000a06087c25 */ /* 0x000fc8000f8e0008 */
[C---:B------:R-:W-:Y:S01]  /*1500*/  IMAD R5, R6.reuse, UR9, R5 ;  /* 0x0000000906057c24 */ /* 0x040fe2000f8e0205 */
[----:B------:R-:W-:Y:S01]  /*1510*/  IADD3 R9, PT, PT, R9, R3, RZ ;  /* 0x0000000309097210 */ /* 0x000fe20007ffe0ff */
[----:B------:R-:W-:-:S04]  /*1520*/  IMAD.WIDE.U32 R6, R6, UR8, R10 ;  /* 0x0000000806067c25 */ /* 0x000fc8000f8e000a */
[C---:B-1----:R-:W-:Y:S01]  /*1530*/  IMAD R3, R2.reuse, UR4, RZ ;  /* 0x0000000402037c24 */ /* 0x042fe2000f8e02ff */
[----:B------:R-:W-:Y:S01]  /*1540*/  IADD3 R7, PT, PT, R7, R5, RZ ;  /* 0x0000000507077210 */ /* 0x000fe20007ffe0ff */
[----:B------:R-:W-:Y:S02]  /*1550*/  IMAD R5, R2, UR6, RZ ;  /* 0x0000000602057c24 */ /* 0x000fe4000f8e02ff */
[----:B------:R-:W-:-:S04]  /*1560*/  IMAD.WIDE.U32 R8, R0, UR4, R8 ;  /* 0x0000000400087c25 */ /* 0x000fc8000f8e0008 */
[C---:B------:R-:W-:Y:S01]  /*1570*/  IMAD R5, R0.reuse, UR7, R5 ;  /* 0x0000000700057c24 */ /* 0x040fe2000f8e0205 */
[----:B------:R-:W-:Y:S01]  /*1580*/  MOV R2, R8 ;  /* 0x0000000800027202 */ /* 0x000fe20000000f00 */
[----:B------:R-:W-:-:S04]  /*1590*/  IMAD.WIDE.U32 R20, R0, UR6, R6 ;  /* 0x0000000600147c25 */ /* 0x000fc8000f8e0006 */
[----:B------:R-:W-:Y:S01]  /*15a0*/  IMAD R3, R0, UR5, R3 ;  /* 0x0000000500037c24 */ /* 0x000fe2000f8e0203 */
[----:B------:R-:W-:-:S03]  /*15b0*/  IADD3 R19, PT, PT, R21, R5, RZ ;  /* 0x0000000515137210 */ /* 0x000fc60007ffe0ff */
[----:B------:R-:W-:Y:S01]  /*15c0*/  IMAD.IADD R0, R9, 0x1, R3 ;  /* 0x0000000109007824 */ /* 0x000fe200078e0203 */
[----:B------:R-:W-:Y:S06]  /*15d0*/  BRA `(.L_x_3056) ;  /* 0x0000000400847947 */ /* 0x000fec0003800000 */
.L_x_3055:
        /* <DEDUP_REMOVED lines=16> */
.L_x_3057:
[----:B------:R-:W1:Y:S01]  /*16e0*/  LDCU.64 UR10, c[0x0][0x3b8] ;  /* 0x00007700ff0a77ac */ /* 0x000e620008000a00 */
[----:B------:R-:W-:-:S04]  /*16f0*/  UIADD3 UR25, UPT, UPT, UR7, UR27, URZ ;  /* 0x0000001b07197290 */ /* 0x000fc8000fffe0ff */
[----:B-1----:R-:W-:Y:S02]  /*1700*/  UIMAD.WIDE.U32 UR4, UR25, UR10, URZ ;  /* 0x0000000a190472a5 */ /* 0x002fe4000f8e00ff */
[----:B------:R-:W-:-:S04]  /*1710*/  UIMAD UR25, UR25, UR11, URZ ;  /* 0x0000000b191972a4 */ /* 0x000fc8000f8e02ff */
[----:B------:R-:W-:Y:S01]  /*1720*/  UIADD3 UR25, UPT, UPT, UR5, UR25, URZ ;  /* 0x0000001905197290 */ /* 0x000fe2000fffe0ff */
[----:B------:R-:W-:-:S11]  /*1730*/  UMOV UR26, UR4 ;  /* 0x00000004001a7c82 */ /* 0x000fd60008000000 */
.L_x_3058:
        /* <DEDUP_REMOVED lines=14> */
.L_x_3059:
[----:B------:R-:W1:Y:S01]  /*1820*/  LDCU.64 UR8, c[0x0][0x3c0] ;  /* 0x00007800ff0877ac */ /* 0x000e620008000a00 */
[----:B------:R-:W-:-:S04]  /*1830*/  UIADD3 UR7, UPT, UPT, UR7, UR27, URZ ;  /* 0x0000001b07077290 */ /* 0x000fc8000fffe0ff */
[----:B-1----:R-:W-:Y:S02]  /*1840*/  UIMAD.WIDE.U32 UR28, UR7, UR8, URZ ;  /* 0x00000008071c72a5 */ /* 0x002fe4000f8e00ff */
[----:B------:R-:W-:-:S04]  /*1850*/  UIMAD UR5, UR7, UR9, URZ ;  /* 0x00000009070572a4 */ /* 0x000fc8000f8e02ff */
[----:B------:R-:W-:-:S12]  /*1860*/  UIADD3 UR5, UPT, UPT, UR29, UR5, URZ ;  /* 0x000000051d057290 */ /* 0x000fd8000fffe0ff */
.L_x_3060:
[----:B------:R-:W1:Y:S01]  /*1870*/  LDC R0, c[0x0][0x3e8] ;  /* 0x0000fa00ff007b82 */ /* 0x000e620000000800 */
[----:B------:R-:W-:Y:S01]  /*1880*/  MOV R3, UR23 ;  /* 0x0000001700037c02 */ /* 0x000fe20008000f00 */
[----:B------:R-:W-:Y:S01]  /*1890*/  ULEA UR4, UR16, 0xffffff00, 0x8 ;  /* 0xffffff0010047891 */ /* 0x000fe2000f8e40ff */
[----:B------:R-:W-:Y:S01]  /*18a0*/  CS2R R234, SRZ ;  /* 0x0000000000ea7805 */ /* 0x000fe2000001ff00 */
[----:B------:R-:W-:Y:S01]  /*18b0*/  UMOV UR29, UR5 ;  /* 0x00000005001d7c82 */ /* 0x000fe20008000000 */
[----:B------:R-:W-:Y:S01]  /*18c0*/  IABS R3, R3 ;  /* 0x0000000300037213 */ /* 0x000fe20000000000 */
[----:B------:R-:W-:Y:S01]  /*18d0*/  USHF.R.S32.HI UR5, URZ, 0x1f, UR4 ;  /* 0x0000001fff057899 */ /* 0x000fe20008011404 */
[----:B------:R-:W-:Y:S01]  /*18e0*/  UMOV UR27, UR25 ;  /* 0x00000019001b7c82 */ /* 0x000fe20008000000 */
[----:B------:R-:W-:Y:S02]  /*18f0*/  UIMAD.WIDE.U32 UR28, UR4, UR8, UR28 ;  /* 0x00000008041c72a5 */ /* 0x000fe4000f8e001c */
[----:B------:R-:W-:-:S02]  /*1900*/  UIMAD UR6, UR5, UR8, URZ ;  /* 0x00000008050672a4 */ /* 0x000fc4000f8e02ff */
[----:B------:R-:W-:Y:S02]  /*1910*/  UIMAD UR5, UR5, UR10, URZ ;  /* 0x0000000a050572a4 */ /* 0x000fe4000f8e02ff */
[----:B------:R-:W-:Y:S01]  /*1920*/  UIMAD.WIDE.U32 UR26, UR4, UR10, UR26 ;  /* 0x0000000a041a72a5 */ /* 0x000fe2000f8e001a */
[----:B------:R-:W-:Y:S01]  /*1930*/  MOV R13, UR29 ;  /* 0x0000001d000d7c02 */ /* 0x000fe20008000f00 */
[----:B------:R-:W-:Y:S01]  /*1940*/  UIMAD UR5, UR4, UR11, UR5 ;  /* 0x0000000b040572a4 */ /* 0x000fe2000f8e0205 */
[----:B------:R-:W-:Y:S01]  /*1950*/  IMAD.U32 R12, RZ, RZ, UR28 ;  /* 0x0000001cff0c7e24 */ /* 0x000fe2000f8e00ff */
[----:B------:R-:W-:Y:S02]  /*1960*/  UIMAD UR6, UR4, UR9, UR6 ;  /* 0x00000009040672a4 */ /* 0x000fe4000f8e0206 */
[----:B------:R-:W-:Y:S01]  /*1970*/  UIADD3 UR5, UPT, UPT, UR27, UR5, URZ ;  /* 0x000000051b057290 */ /* 0x000fe2000fffe0ff */
[----:B------:R-:W-:Y:S01]  /*1980*/  MOV R9, UR27 ;  /* 0x0000001b00097c02 */ /* 0x000fe20008000f00 */
[----:B------:R-:W-:Y:S01]  /*1990*/  UIADD3 UR6, UPT, UPT, UR29, UR6, URZ ;  /* 0x000000061d067290 */ /* 0x000fe2000fffe0ff */
[----:B-1----:R-:W-:-:S03]  /*19a0*/  IABS R2, R0 ;  /* 0x0000000000027213 */ /* 0x002fc60000000000 */
[----:B------:R-:W-:Y:S01]  /*19b0*/  MOV R9, UR5 ;  /* 0x0000000500097c02 */ /* 0x000fe20008000f00 */
[----:B------:R-:W1:Y:S01]  /*19c0*/  I2F.RP R8, R2 ;  /* 0x0000000200087306 */ /* 0x000e620000209400 */
[----:B------:R-:W-:-:S07]  /*19d0*/  IMAD.U32 R13, RZ, RZ, UR6 ;  /* 0x00000006ff0d7e24 */ /* 0x000fce000f8e00ff */
[----:B-1----:R-:W1:Y:S02]  /*19e0*/  MUFU.RCP R6, R8 ;  /* 0x0000000800067308 */ /* 0x002e640000001000 */
[----:B-1----:R-:W-:Y:S02]  /*19f0*/  VIADD R6, R6, 0xffffffe ;  /* 0x0ffffffe06067836 */ /* 0x002fe40000000000 */
[----:B------:R-:W-:-:S04]  /*1a00*/  IMAD.U32 R8, RZ, RZ, UR26 ;  /* 0x0000001aff087e24 */ /* 0x000fc8000f8e00ff */
        /* <DEDUP_REMOVED lines=14> */
[----:B------:R-:W-:Y:S02]  /*1af0*/  ISETP.GE.U32.AND P2, PT, R5, R2, PT ;  /* 0x000000020500720c */ /* 0x000fe40003f46070 */
[----:B------:R-:W1:Y:S08]  /*1b00*/  LDC.64 R2, c[0x0][0x3d0] ;  /* 0x0000f400ff027b82 */ /* 0x000e700000000a00 */
[----:B------:R-:W2:Y:S03]  /*1b10*/  LDC.64 R4, c[0x0][0x3d8] ;  /* 0x0000f600ff047b82 */ /* 0x000ea60000000a00 */
[----:B------:R-:W-:-:S05]  /*1b20*/  @P2 VIADD R7, R7, 0x1 ;  /* 0x0000000107072836 */ /* 0x000fca0000000000 */
[----:B------:R-:W-:Y:S02]  /*1b30*/  @!P1 IADD3 R7, PT, PT, -R7, RZ, RZ ;  /* 0x000000ff07079210 */ /* 0x000fe40007ffe1ff */
[----:B------:R-:W-:-:S04]  /*1b40*/  @!P0 LOP3.LUT R7, RZ, R0, RZ, 0x33, !PT ;  /* 0x00000000ff078212 */ /* 0x000fc800078e33ff */
[----:B------:R-:W-:Y:S01]  /*1b50*/  SHF.R.S32.HI R11, RZ, 0x1f, R7 ;  /* 0x0000001fff0b7819 */ /* 0x000fe20000011407 */
[----:B-1----:R-:W-:-:S04]  /*1b60*/  IMAD.WIDE.U32 R8, R7, R2, R8 ;  /* 0x0000000207087225 */ /* 0x002fc800078e0008 */
[C---:B------:R-:W-:Y:S01]  /*1b70*/  IMAD R0, R11.reuse, R2, RZ ;  /* 0x000000020b007224 */ /* 0x040fe200078e02ff */
[----:B------:R-:W-:Y:S01]  /*1b80*/  MOV R2, R8 ;  /* 0x0000000800027202 */ /* 0x000fe20000000f00 */
[-C--:B--2---:R-:W-:Y:S02]  /*1b90*/  IMAD R6, R11, R4.reuse, RZ ;  /* 0x000000040b067224 */ /* 0x084fe400078e02ff */
[C---:B------:R-:W-:Y:S02]  /*1ba0*/  IMAD R3, R7.reuse, R3, R0 ;  /* 0x0000000307037224 */ /* 0x040fe400078e0200 */
[----:B------:R-:W-:-:S03]  /*1bb0*/  IMAD.WIDE.U32 R20, R7, R4, R12 ;  /* 0x0000000407147225 */ /* 0x000fc600078e000c */
[----:B------:R-:W-:Y:S01]  /*1bc0*/  IADD3 R0, PT, PT, R9, R3, RZ ;  /* 0x0000000309007210 */ /* 0x000fe20007ffe0ff */
[----:B------:R-:W-:-:S04]  /*1bd0*/  IMAD R5, R7, R5, R6 ;  /* 0x0000000507057224 */ /* 0x000fc800078e0206 */
[----:B------:R-:W-:-:S07]  /*1be0*/  IMAD.IADD R19, R21, 0x1, R5 ;  /* 0x0000000115137824 */ /* 0x000fce00078e0205 */
.L_x_3056:
[----:B------:R-:W-:Y:S01]  /*1bf0*/  UISETP.NE.AND UP0, UPT, UR24, -0x1, UPT ;  /* 0xffffffff1800788c */ /* 0x000fe2000bf05270 */
[C---:B------:R-:W-:Y:S01]  /*1c00*/  IMAD.SHL.U32 R6, R226.reuse, 0x8, RZ ;  /* 0x00000008e2067824 */ /* 0x040fe200078e00ff */
[----:B------:R-:W-:Y:S01]  /*1c10*/  UIADD3 UR25, UPT, UPT, -UR20, UR22, URZ ;  /* 0x0000001614197290 */ /* 0x000fe2000fffe1ff */
[----:B------:R-:W-:Y:S01]  /*1c20*/  SHF.R.U32.HI R28, RZ, 0x3, R226 ;  /* 0x00000003ff1c7819 */ /* 0x000fe200000116e2 */
[----:B------:R-:W1:Y:S01]  /*1c30*/  S2R R39, SR_CTAID.X ;  /* 0x0000000000277919 */ /* 0x000e620000002500 */
[----:B------:R-:W-:Y:S01]  /*1c40*/  MOV R29, RZ ;  /* 0x000000ff001d7202 */ /* 0x000fe20000000f00 */
[----:B------:R-:W-:Y:S01]  /*1c50*/  IMAD.SHL.U32 R220, R226, 0x40, RZ ;  /* 0x00000040e2dc7824 */ /* 0x000fe200078e00ff */
[----:B------:R-:W-:Y:S01]  /*1c60*/  LOP3.LUT R21, R6, 0x38, RZ, 0xc0, !PT ;  /* 0x0000003806157812 */ /* 0x000fe200078ec0ff */
[C---:B------:R-:W-:Y:S01]  /*1c70*/  VIADD R18, R28.reuse, 0x10 ;  /* 0x000000101c127836 */ /* 0x040fe20000000000 */
[C---:B------:R-:W-:Y:S01]  /*1c80*/  ISETP.GE.AND P2, PT, R28.reuse, UR25, PT ;  /* 0x000000191c007c0c */ /* 0x040fe2000bf46270 */
[----:B------:R-:W-:Y:S01]  /*1c90*/  VIADD R7, R28, 0x20 ;  /* 0x000000201c077836 */ /* 0x000fe20000000000 */
[----:B------:R-:W2:Y:S01]  /*1ca0*/  @!UP0 LDCU.64 UR4, c[0x0][0x398] ;  /* 0x00007300ff0487ac */ /* 0x000ea20008000a00 */
[----:B------:R-:W-:Y:S01]  /*1cb0*/  IADD3 R2, P1, PT, R21, R2, RZ ;  /* 0x0000000215027210 */ /* 0x000fe20007f3e0ff */
[----:B------:R-:W-:Y:S01]  /*1cc0*/  IMAD.MOV.U32 R223, RZ, RZ, 0x8 ;  /* 0x00000008ffdf7424 */ /* 0x000fe200078e00ff */
[----:B------:R-:W-:Y:S01]  /*1cd0*/  ISETP.GE.AND P6, PT, R18, UR25, PT ;  /* 0x0000001912007c0c */ /* 0x000fe2000bfc6270 */
[----:B------:R-:W3:Y:S01]  /*1ce0*/  @UP0 LDCU.64 UR6, c[0x0][0x3b0] ;  /* 0x00007600ff0607ac */ /* 0x000ee20008000a00 */
[----:B------:R-:W-:Y:S01]  /*1cf0*/  ISETP.GE.AND P5, PT, R7, UR25, PT ;  /* 0x0000001907007c0c */ /* 0x000fe2000bfa6270 */
[----:B------:R-:W-:Y:S01]  /*1d00*/  IMAD.X R3, RZ, RZ, R0, P1 ;  /* 0x000000ffff037224 */ /* 0x000fe200008e0600 */
[----:B------:R-:W-:Y:S01]  /*1d10*/  LOP3.LUT R13, R6, 0x1f8, RZ, 0xc0, !PT ;  /* 0x000001f8060d7812 */ /* 0x000fe200078ec0ff */
[----:B------:R-:W-:Y:S01]  /*1d20*/  VIADD R0, R28, 0x30 ;  /* 0x000000301c007836 */ /* 0x000fe20000000000 */
[----:B------:R-:W-:Y:S01]  /*1d30*/  LOP3.LUT R194, R220, 0x200, RZ, 0xc0, !PT ;  /* 0x00000200dcc27812 */ /* 0x000fe200078ec0ff */
[----:B------:R-:W-:Y:S01]  /*1d40*/  IMAD.WIDE.U32 R2, R28, UR10, R2 ;  /* 0x0000000a1c027c25 */ /* 0x000fe2000f8e0002 */
[----:B------:R-:W4:Y:S01]  /*1d50*/  @!P2 LDC.64 R8, c[0x0][0x3b0] ;  /* 0x0000ec00ff08ab82 */ /* 0x000f220000000a00 */
[----:B------:R-:W-:-:S02]  /*1d60*/  MOV R205, 0x40 ;  /* 0x0000004000cd7802 */ /* 0x000fc40000000f00 */
[----:B------:R-:W-:Y:S01]  /*1d70*/  IMAD R231, R28, UR11, R3 ;  /* 0x0000000b1ce77c24 */ /* 0x000fe2000f8e0203 */
[----:B------:R-:W-:Y:S02]  /*1d80*/  ISETP.GE.AND P4, PT, R0, UR25, PT ;  /* 0x0000001900007c0c */ /* 0x000fe4000bf86270 */
[----:B------:R-:W-:Y:S01]  /*1d90*/  MOV R224, UR17 ;  /* 0x0000001100e07c02 */ /* 0x000fe20008000f00 */
[----:B--2---:R-:W-:Y:S01]  /*1da0*/  @!UP0 UIMAD.WIDE.U32 UR30, UR15, UR4, URZ ;  /* 0x000000040f1e82a5 */ /* 0x004fe2000f8e00ff */
[----:B------:R-:W2:Y:S01]  /*1db0*/  @!P5 LDC.64 R14, c[0x0][0x3b0] ;  /* 0x0000ec00ff0edb82 */ /* 0x000ea20000000a00 */
[----:B---3--:R-:W-:Y:S02]  /*1dc0*/  @UP0 UIMAD.WIDE.U32 UR28, UR24, UR6, URZ ;  /* 0x00000006181c02a5 */ /* 0x008fe4000f8e00ff */
[----:B------:R-:W-:Y:S01]  /*1dd0*/  @!UP0 UIMAD UR26, UR15, UR5, UR31 ;  /* 0x000000050f1a82a4 */ /* 0x000fe2000f8e021f */
[----:B-1----:R-:W-:Y:S01]  /*1de0*/  IMAD.WIDE.U32 R38, R39, 0x40, R28 ;  /* 0x0000004027267825 */ /* 0x002fe200078e001c */
[----:B------:R-:W1:Y:S03]  /*1df0*/  LDCU.64 UR4, c[0x0][0x3c8] ;  /* 0x00007900ff0477ac */ /* 0x000e660008000a00 */
[----:B------:R-:W3:Y:S01]  /*1e00*/  @!P6 LDC.64 R16, c[0x0][0x380] ;  /* 0x0000e000ff10eb82 */ /* 0x000ee20000000a00 */
[----:B------:R-:W-:Y:S01]  /*1e10*/  @UP0 UIMAD UR26, UR24, UR7, UR29 ;  /* 0x00000007181a02a4 */ /* 0x000fe2000f8e021d */
[C---:B------:R-:W-:Y:S01]  /*1e20*/  @!P5 IADD3 R24, P1, PT, R38.reuse, 0x20, RZ ;  /* 0x000000202618d810 */ /* 0x040fe20007f3e0ff */
[----:B------:R-:W5:Y:S01]  /*1e30*/  LDCU.64 UR6, c[0x0][0x388] ;  /* 0x00007100ff0677ac */ /* 0x000f620008000a00 */
[----:B----4-:R-:W-:Y:S01]  /*1e40*/  @!P2 IMAD R10, R39, R8, RZ ;  /* 0x00000008270aa224 */ /* 0x010fe200078e02ff */
[----:B------:R-:W-:Y:S01]  /*1e50*/  @UP0 UMOV UR30, UR28 ;  /* 0x0000001c001e0c82 */ /* 0x000fe20008000000 */
[----:B------:R-:W-:Y:S01]  /*1e60*/  USHF.R.S32.HI UR24, URZ, 0x1f, UR23 ;  /* 0x0000001fff187899 */ /* 0x000fe20008011417 */
[----:B------:R-:W-:Y:S01]  /*1e70*/  IADD3 R4, P0, PT, R21, UR30, RZ ;  /* 0x0000001e15047c10 */ /* 0x000fe2000ff1e0ff */
[----:B------:R-:W-:-:S02]  /*1e80*/  @!P2 IMAD R9, R38, R9, R10 ;  /* 0x000000092609a224 */ /* 0x000fc400078e020a */
[----:B------:R-:W4:Y:S02]  /*1e90*/  @!P4 LDC.64 R10, c[0x0][0x3b0] ;  /* 0x0000ec00ff0acb82 */ /* 0x000f240000000a00 */
[----:B------:R-:W-:Y:S01]  /*1ea0*/  IMAD.X R5, RZ, RZ, UR26, P0 ;  /* 0x0000001aff057e24 */ /* 0x000fe200080e06ff */
[----:B-1----:R-:W-:Y:S01]  /*1eb0*/  MOV R36, UR4 ;  /* 0x0000000400247c02 */ /* 0x002fe20008000f00 */
[----:B------:R-:W-:Y:S02]  /*1ec0*/  UIMAD UR24, UR24, UR4, URZ ;  /* 0x00000004181872a4 */ /* 0x000fe4000f8e02ff */
[----:B------:R-:W-:Y:S02]  /*1ed0*/  UIMAD.WIDE.U32 UR26, UR10, 0x20, URZ ;  /* 0x000000200a1a78a5 */ /* 0x000fe4000f8e00ff */
[----:B------:R-:W-:Y:S01]  /*1ee0*/  IMAD.WIDE.U32 R36, R36, UR23, R4 ;  /* 0x0000001724247c25 */ /* 0x000fe2000f8e0004 */
[C---:B-----5:R-:W-:Y:S01]  /*1ef0*/  LEA R230, P0, R2.reuse, UR6, 0x1 ;  /* 0x0000000602e67c11 */ /* 0x060fe2000f8008ff */
[----:B------:R-:W1:Y:S01]  /*1f00*/  @!P6 LDC.64 R4, c[0x0][0x3b0] ;  /* 0x0000ec00ff04eb82 */ /* 0x000e620000000a00 */
[----:B------:R-:W-:Y:S01]  /*1f10*/  UIMAD UR5, UR23, UR5, UR24 ;  /* 0x00000005170572a4 */ /* 0x000fe2000f8e0218 */
[--C-:B------:R-:W-:Y:S01]  /*1f20*/  @!P6 IMAD.MOV.U32 R34, RZ, RZ, R36.reuse ;  /* 0x000000ffff22e224 */ /* 0x100fe200078e0024 */
[----:B------:R-:W-:Y:S01]  /*1f30*/  LEA.HI.X R231, R2, UR7, R231, 0x1, P0 ;  /* 0x0000000702e77c11 */ /* 0x000fe200080f0ce7 */
[--C-:B------:R-:W-:Y:S01]  /*1f40*/  @!P4 IMAD.MOV.U32 R22, RZ, RZ, R36.reuse ;  /* 0x000000ffff16c224 */ /* 0x100fe200078e0024 */
[C---:B------:R-:W-:Y:S01]  /*1f50*/  @!P6 IADD3 R32, P0, PT, R38.reuse, 0x10, RZ ;  /* 0x000000102620e810 */ /* 0x040fe20007f1e0ff */
[----:B------:R-:W-:Y:S01]  /*1f60*/  UMOV UR4, 0x400 ;  /* 0x0000040000047882 */ /* 0x000fe20000000000 */
[----:B------:R-:W-:Y:S01]  /*1f70*/  VIADD R37, R37, UR5 ;  /* 0x0000000525257c36 */ /* 0x000fe20008000000 */
[----:B------:R-:W5:Y:S01]  /*1f80*/  @!P2 LDC.64 R2, c[0x0][0x380] ;  /* 0x0000e000ff02ab82 */ /* 0x000f620000000a00 */
[----:B------:R-:W-:Y:S01]  /*1f90*/  @!P6 IADD3.X R25, PT, PT, RZ, R39, RZ, P0, !PT ;  /* 0x00000027ff19e210 */ /* 0x000fe200007fe4ff */
[----:B------:R-:W-:Y:S01]  /*1fa0*/  USHF.L.U32 UR7, UR10, 0x4, URZ ;  /* 0x000000040a077899 */ /* 0x000fe200080006ff */
[--C-:B------:R-:W-:Y:S01]  /*1fb0*/  @!P6 IMAD.MOV.U32 R35, RZ, RZ, R37.reuse ;  /* 0x000000ffff23e224 */ /* 0x100fe200078e0025 */
[----:B------:R-:W-:Y:S01]  /*1fc0*/  @!P5 MOV R30, R36 ;  /* 0x00000024001ed202 */ /* 0x000fe20000000f00 */
[--C-:B------:R-:W-:Y:S01]  /*1fd0*/  @!P5 IMAD.MOV.U32 R31, RZ, RZ, R37.reuse ;  /* 0x000000ffff1fd224 */ /* 0x100fe200078e0025 */
[C---:B------:R-:W-:Y:S01]  /*1fe0*/  @!P4 IADD3 R29, P0, PT, R38.reuse, 0x30, RZ ;  /* 0x00000030261dc810 */ /* 0x040fe20007f1e0ff */
[--C-:B------:R-:W-:Y:S01]  /*1ff0*/  @!P4 IMAD.MOV.U32 R23, RZ, RZ, R37.reuse ;  /* 0x000000ffff17c224 */ /* 0x100fe200078e0025 */
[----:B------:R-:W3:Y:S01]  /*2000*/  S2UR UR5, SR_CgaCtaId ;  /* 0x00000000000579c3 */ /* 0x000ee20000008800 */
[----:B------:R-:W-:Y:S01]  /*2010*/  @!P2 IMAD.WIDE.U32 R36, R38, R8, R36 ;  /* 0x000000082624a225 */ /* 0x000fe200078e0024 */
[----:B------:R-:W-:-:S03]  /*2020*/  USHF.L.U64.HI UR6, UR10, 0x4, UR11 ;  /* 0x000000040a067899 */ /* 0x000fc6000801020b */
[----:B------:R-:W-:Y:S02]  /*2030*/  @!P4 IMAD.X R27, RZ, RZ, R39, P0 ;  /* 0x000000ffff1bc224 */ /* 0x000fe400000e0627 */
[----:B------:R-:W-:Y:S02]  /*2040*/  @!P2 IMAD.IADD R8, R37, 0x1, R9 ;  /* 0x000000012508a824 */ /* 0x000fe400078e0209 */
[-C--:B-1----:R-:W-:Y:S02]  /*2050*/  @!P6 IMAD R26, R25, R4.reuse, RZ ;  /* 0x00000004191ae224 */ /* 0x082fe400078e02ff */
[----:B------:R-:W-:Y:S02]  /*2060*/  @!P5 IMAD.X R25, RZ, RZ, R39, P1 ;  /* 0x000000ffff19d224 */ /* 0x000fe400008e0627 */
[C---:B------:R-:W-:Y:S01]  /*2070*/  @!P6 IMAD R26, R32.reuse, R5, R26 ;  /* 0x00000005201ae224 */ /* 0x040fe200078e021a */
[----:B------:R-:W-:Y:S01]  /*2080*/  LOP3.LUT R5, R13, 0x38, R226, 0x78, !PT ;  /* 0x000000380d057812 */ /* 0x000fe200078e78e2 */
[----:B------:R-:W-:Y:S01]  /*2090*/  @!P6 IMAD.WIDE.U32 R34, R32, R4, R34 ;  /* 0x000000042022e225 */ /* 0x000fe200078e0022 */
[C---:B-----5:R-:W-:Y:S01]  /*20a0*/  @!P2 LEA R38, P0, R36.reuse, R2, 0x1 ;  /* 0x000000022426a211 */ /* 0x060fe200078008ff */
[----:B------:R-:W1:Y:S01]  /*20b0*/  @!P5 LDC.64 R12, c[0x0][0x380] ;  /* 0x0000e000ff0cdb82 */ /* 0x000e620000000a00 */
[----:B------:R-:W-:Y:S01]  /*20c0*/  LOP3.LUT R2, R5, 0x1e00, R6, 0xf8, !PT ;  /* 0x00001e0005027812 */ /* 0x000fe200078ef806 */
[----:B--2---:R-:W-:Y:S01]  /*20d0*/  @!P5 IMAD R25, R25, R14, RZ ;  /* 0x0000000e1919d224 */ /* 0x004fe200078e02ff */
[----:B------:R-:W-:Y:S01]  /*20e0*/  @!P2 LEA.HI.X R39, R36, R3, R8, 0x1, P0 ;  /* 0x000000032427a211 */ /* 0x000fe200000f0c08 */
[----:B----4-:R-:W-:Y:S01]  /*20f0*/  @!P4 IMAD R4, R27, R10, RZ ;  /* 0x0000000a1b04c224 */ /* 0x010fe200078e02ff */
[----:B------:R-:W-:Y:S01]  /*2100*/  @!P6 IADD3 R26, PT, PT, R35, R26, RZ ;  /* 0x0000001a231ae210 */ /* 0x000fe20007ffe0ff */
[----:B------:R-:W-:Y:S01]  /*2110*/  @!P5 IMAD R15, R24, R15, R25 ;  /* 0x0000000f180fd224 */ /* 0x000fe200078e0219 */
[----:B---3--:R-:W-:Y:S01]  /*2120*/  @!P6 LEA R16, P0, R34, R16, 0x1 ;  /* 0x000000102210e211 */ /* 0x008fe200078008ff */
[----:B------:R-:W2:Y:S01]  /*2130*/  @!P4 LDC.64 R8, c[0x0][0x380] ;  /* 0x0000e000ff08cb82 */ /* 0x000ea20000000a00 */
[----:B------:R-:W-:Y:S01]  /*2140*/  @!P5 IMAD.WIDE.U32 R30, R24, R14, R30 ;  /* 0x0000000e181ed225 */ /* 0x000fe200078e001e */
[----:B------:R-:W-:Y:S01]  /*2150*/  ULEA UR5, UR5, UR4, 0x18 ;  /* 0x0000000405057291 */ /* 0x000fe2000f8ec0ff */
[----:B------:R-:W-:Y:S01]  /*2160*/  @!P6 LEA.HI.X R17, R34, R17, R26, 0x1, P0 ;  /* 0x000000112211e211 */ /* 0x000fe200000f0c1a */
[----:B------:R-:W-:Y:S01]  /*2170*/  UIMAD UR4, UR16, -0x100, UR21 ;  /* 0xffffff00100478a4 */ /* 0x000fe2000f8e0215 */
[----:B------:R-:W-:-:S02]  /*2180*/  @!P4 IMAD R4, R29, R11, R4 ;  /* 0x0000000b1d04c224 */ /* 0x000fc400078e0204 */
[----:B------:R-:W-:Y:S01]  /*2190*/  @!P4 IMAD.WIDE.U32 R22, R29, R10, R22 ;  /* 0x0000000a1d16c225 */ /* 0x000fe200078e0016 */
[----:B------:R-:W-:Y:S01]  /*21a0*/  UIADD3 UR4, UPT, UPT, UR4, 0x100, URZ ;  /* 0x0000010004047890 */ /* 0x000fe2000fffe0ff */
[----:B------:R-:W-:Y:S02]  /*21b0*/  LEA R2, R2, UR5, 0x1 ;  /* 0x0000000502027c11 */ /* 0x000fe4000f8e08ff */
[----:B------:R-:W-:Y:S01]  /*21c0*/  @!P5 IMAD.IADD R15, R31, 0x1, R15 ;  /* 0x000000011f0fd824 */ /* 0x000fe200078e020f */
[----:B------:R-:W-:Y:S01]  /*21d0*/  @!P4 IADD3 R4, PT, PT, R23, R4, RZ ;  /* 0x000000041704c210 */ /* 0x000fe20007ffe0ff */
[----:B------:R-:W-:Y:S01]  /*21e0*/  VIADD R23, R28, 0x40 ;  /* 0x000000401c177836 */ /* 0x000fe20000000000 */
[----:B------:R-:W-:Y:S01]  /*21f0*/  @!PT LDS RZ, [RZ] ;  /* 0x00000000fffff984 */ /* 0x000fe20000000800 */
[----:B------:R-:W-:Y:S01]  /*2200*/  @!PT LDS RZ, [RZ] ;  /* 0x00000000fffff984 */ /* 0x000fe20000000800 */
[----:B------:R-:W-:Y:S01]  /*2210*/  @!PT LDS RZ, [RZ] ;  /* 0x00000000fffff984 */ /* 0x000fe20000000800 */
[----:B------:R-:W-:Y:S01]  /*2220*/  @!P2 LDGSTS.E.BYPASS.LTC128B.128 [R2], desc[UR18][R38.64] ;  /* 0x000000002602afae */ /* 0x000fe2000b981a12 */
[----:B------:R-:W-:Y:S01]  /*2230*/  IMAD.U32 R3, RZ, RZ, UR7 ;  /* 0x00000007ff037e24 */ /* 0x000fe2000f8e00ff */
[----:B-1----:R-:W-:Y:S01]  /*2240*/  @!P5 LEA R12, P0, R30, R12, 0x1 ;  /* 0x0000000c1e0cd211 */ /* 0x002fe200078008ff */
[----:B------:R-:W-:Y:S01]  /*2250*/  IMAD.U32 R14, RZ, RZ, UR6 ;  /* 0x00000006ff0e7e24 */ /* 0x000fe2000f8e00ff */
[----:B------:R-:W-:Y:S01]  /*2260*/  ISETP.GE.AND P1, PT, R28, UR4, PT ;  /* 0x000000041c007c0c */ /* 0x000fe2000bf26270 */
[----:B------:R1:W-:Y:S01]  /*2270*/  @!P6 LDGSTS.E.BYPASS.LTC128B.128 [R2+0x800], desc[UR18][R16.64] ;  /* 0x008000001002efae */ /* 0x0003e2000b981a12 */
[----:B------:R-:W-:Y:S01]  /*2280*/  @!P5 LEA.HI.X R13, R30, R13, R15, 0x1, P0 ;  /* 0x0000000d1e0dd211 */ /* 0x000fe200000f0c0f */
[----:B------:R-:W-:Y:S01]  /*2290*/  USHF.L.U32 UR6, UR11, 0x5, URZ ;  /* 0x000000050b067899 */ /* 0x000fe200080006ff */
[----:B------:R-:W-:Y:S01]  /*22a0*/  ISETP.GE.AND P0, PT, R18, UR4, PT ;  /* 0x0000000412007c0c */ /* 0x000fe2000bf06270 */
[----:B------:R-:W-:Y:S01]  /*22b0*/  IMAD.U32 R15, RZ, RZ, UR10 ;  /* 0x0000000aff0f7e24 */ /* 0x000fe2000f8e00ff */
[C---:B--2---:R-:W-:Y:S01]  /*22c0*/  @!P4 LEA R8, P3, R22.reuse, R8, 0x1 ;  /* 0x000000081608c211 */ /* 0x044fe200078608ff */
[----:B------:R2:W-:Y:S01]  /*22d0*/  @!P5 LDGSTS.E.BYPASS.LTC128B.128 [R2+0x1000], desc[UR18][R12.64] ;  /* 0x010000000c02dfae */ /* 0x0005e2000b981a12 */
[----:B------:R-:W-:Y:S01]  /*22e0*/  ISETP.GE.AND P6, PT, R7, UR4, PT ;  /* 0x0000000407007c0c */ /* 0x000fe2000bfc6270 */
[----:B------:R-:W-:Y:S01]  /*22f0*/  IMAD.U32 R27, RZ, RZ, UR10 ;  /* 0x0000000aff1b7e24 */ /* 0x000fe2000f8e00ff */
[----:B------:R-:W-:Y:S01]  /*2300*/  @!P4 LEA.HI.X R9, R22, R9, R4, 0x1, P3 ;  /* 0x000000091609c211 */ /* 0x000fe200018f0c04 */
[----:B------:R-:W-:Y:S01]  /*2310*/  VIADD R22, R28, 0x50 ;  /* 0x000000501c167836 */ /* 0x000fe20000000000 */
[----:B------:R-:W-:Y:S01]  /*2320*/  LEA R10, P2, R3, R230, 0x1 ;  /* 0x000000e6030a7211 */ /* 0x000fe200078408ff */
[----:B------:R-:W-:Y:S01]  /*2330*/  IMAD.U32 R4, RZ, RZ, UR10 ;  /* 0x0000000aff047e24 */ /* 0x000fe2000f8e00ff */
[----:B------:R-:W-:Y:S01]  /*2340*/  ISETP.GE.AND P5, PT, R0, UR4, PT ;  /* 0x0000000400007c0c */ /* 0x000fe2000bfa6270 */
[----:B------:R3:W-:Y:S01]  /*2350*/  @!P4 LDGSTS.E.BYPASS.LTC128B.128 [R2+0x1800], desc[UR18][R8.64] ;  /* 0x018000000802cfae */ /* 0x0007e2000b981a12 */
[----:B------:R-:W-:Y:S01]  /*2360*/  ISETP.GE.AND P4, PT, R23, UR4, PT ;  /* 0x0000000417007c0c */ /* 0x000fe2000bf86270 */
[----:B------:R-:W-:Y:S01]  /*2370*/  IMAD.U32 R24, RZ, RZ, UR10 ;  /* 0x0000000aff187e24 */ /* 0x000fe2000f8e00ff */
[----:B------:R-:W-:Y:S01]  /*2380*/  LEA.HI.X R11, R3, R231, R14, 0x1, P2 ;  /* 0x000000e7030b7211 */ /* 0x000fe200010f0c0e */
[----:B------:R-:W-:Y:S01]  /*2390*/  @!P1 LDGSTS.E.BYPASS.LTC128B.128 [R2+0x2000], desc[UR18][R230.64] ;  /* 0x02000000e6029fae */ /* 0x000fe2000b981a12 */
[----:B------:R-:W-:-:S02]  /*23a0*/  ISETP.GE.AND P3, PT, R22, UR4, PT ;  /* 0x0000000416007c0c */ /* 0x000fc4000bf66270 */
[----:B------:R-:W-:Y:S01]  /*23b0*/  MOV R3, UR11 ;  /* 0x0000000b00037c02 */ /* 0x000fe20008000f00 */
[----:B------:R-:W-:Y:S01]  /*23c0*/  @!P0 LDGSTS.E.BYPASS.LTC128B.128 [R2+0x2800], desc[UR18][R10.64] ;  /* 0x028000000a028fae */ /* 0x000fe2000b981a12 */
[----:B------:R-:W-:Y:S02]  /*23d0*/  @!P6 IADD3 R14, P0, PT, R10, UR26, RZ ;  /* 0x0000001a0a0eec10 */ /* 0x000fe4000ff1e0ff */
[----:B------:R-:W-:Y:S01]  /*23e0*/  MOV R30, UR10 ;  /* 0x0000000a001e7c02 */ /* 0x000fe20008000f00 */
[C---:B-1----:R-:W-:Y:S02]  /*23f0*/  VIADD R17, R28.reuse, 0x60 ;  /* 0x000000601c117836 */ /* 0x042fe40000000000 */
[----:B------:R-:W-:Y:S01]  /*2400*/  VOTEU.ALL UP0, P4 ;  /* 0x0000000000ff7886 */ /* 0x000fe20002000000 */
[----:B------:R-:W-:Y:S02]  /*2410*/  VIADD R16, R28, 0x70 ;  /* 0x000000701c107836 */ /* 0x000fe40000000000 */
[----:B--2---:R-:W-:Y:S01]  /*2420*/  IMAD.U32 R13, RZ, RZ, UR6 ;  /* 0x00000006ff0d7e24 */ /* 0x004fe2000f8e00ff */
[----:B------:R-:W-:Y:S01]  /*2430*/  @!P5 LEA R12, P2, R15, R10, 0x6 ;  /* 0x0000000a0f0cd211 */ /* 0x000fe200078430ff */
[----:B------:R-:W-:-:S03]  /*2440*/  @!UP0 UIMAD UR6, UR11, 0x60, URZ ;  /* 0x000000600b0688a4 */ /* 0x000fc6000f8e02ff */
[----:B------:R-:W-:Y:S02]  /*2450*/  @!P6 IADD3.X R15, PT, PT, R11, UR27, R13, P0, !PT ;  /* 0x0000001b0b0fec10 */ /* 0x000fe400087fe40d */
[----:B------:R-:W-:Y:S01]  /*2460*/  @!P3 LEA R26, P0, R27, R10, 0x7 ;  /* 0x0000000a1b1ab211 */ /* 0x000fe200078038ff */
[----:B---3--:R-:W-:Y:S01]  /*2470*/  IMAD.U32 R8, RZ, RZ, UR10 ;  /* 0x0000000aff087e24 */ /* 0x008fe2000f8e00ff */
[----:B------:R-:W-:Y:S01]  /*2480*/  MOV R9, UR11 ;  /* 0x0000000b00097c02 */ /* 0x000fe20008000f00 */
[----:B------:R1:W-:Y:S01]  /*2490*/  @!P6 LDGSTS.E.BYPASS.LTC128B.128 [R2+0x3000], desc[UR18][R14.64] ;  /* 0x030000000e02efae */ /* 0x0003e2000b981a12 */
[-C--:B------:R-:W-:Y:S02]  /*24a0*/  @!P3 LEA.HI.X R27, R4, R11.reuse, R3, 0x7, P0 ;  /* 0x0000000b041bb211 */ /* 0x080fe400000f3c03 */
[C---:B------:R-:W-:Y:S01]  /*24b0*/  @!P5 LEA.HI.X R13, R8.reuse, R11, R9, 0x6, P2 ;  /* 0x0000000b080dd211 */ /* 0x040fe200010f3409 */
[----:B------:R-:W-:Y:S01]  /*24c0*/  @!P4 IMAD.WIDE.U32 R8, R8, 0x60, R10 ;  /* 0x000000600808c825 */ /* 0x000fe200078e000a */
[----:B------:R-:W-:-:S02]  /*24d0*/  ISETP.GE.AND P2, PT, R17, UR4, PT ;  /* 0x0000000411007c0c */ /* 0x000fc4000bf46270 */
[----:B------:R-:W-:Y:S01]  /*24e0*/  ISETP.GE.AND P0, PT, R16, UR4, PT ;  /* 0x0000000410007c0c */ /* 0x000fe2000bf06270 */
[----:B------:R2:W-:Y:S01]  /*24f0*/  @!P5 LDGSTS.E.BYPASS.LTC128B.128 [R2+0x3800], desc[UR18][R12.64] ;  /* 0x038000000c02dfae */ /* 0x0005e2000b981a12 */
[----:B------:R-:W-:Y:S01]  /*2500*/  @!P4 VIADD R33, R9, UR6 ;  /* 0x000000060921cc36 */ /* 0x000fe20008000000 */
[----:B------:R-:W-:Y:S01]  /*2510*/  @!P4 MOV R32, R8 ;  /* 0x000000080020c202 */ /* 0x000fe20000000f00 */
[----:B------:R-:W-:Y:S02]  /*2520*/  IMAD.U32 R9, RZ, RZ, UR10 ;  /* 0x0000000aff097e24 */ /* 0x000fe4000f8e00ff */
[----:B------:R-:W-:Y:S02]  /*2530*/  IMAD.U32 R8, RZ, RZ, UR10 ;  /* 0x0000000aff087e24 */ /* 0x000fe4000f8e00ff */
[----:B------:R-:W-:Y:S03]  /*2540*/  @!P4 LDGSTS.E.BYPASS.LTC128B.128 [R2+0x4000], desc[UR18][R32.64] ;  /* 0x040000002002cfae */ /* 0x000fe6000b981a12 */
[----:B------:R-:W-:Y:S01]  /*2550*/  VOTEU.ALL UP2, P2 ;  /* 0x0000000000ff7886 */ /* 0x000fe20001040000 */
[----:B------:R3:W-:Y:S01]  /*2560*/  @!P3 LDGSTS.E.BYPASS.LTC128B.128 [R2+0x4800], desc[UR18][R26.64] ;  /* 0x048000001a02bfae */ /* 0x0007e2000b981a12 */
[----:B------:R-:W-:Y:S01]  /*2570*/  VOTEU.ALL UP1, P0 ;  /* 0x0000000000ff7886 */ /* 0x000fe20000020000 */
[----:B------:R-:W-:-:S02]  /*2580*/  @!P2 IMAD.WIDE.U32 R30, R30, 0xa0, R10 ;  /* 0x000000a01e1ea825 */ /* 0x000fc400078e000a */
[----:B------:R-:W-:Y:S02]  /*2590*/  @!UP2 UIMAD UR23, UR11, 0xa0, URZ ;  /* 0x000000a00b17a8a4 */ /* 0x000fe4000f8e02ff */
[----:B------:R-:W-:Y:S01]  /*25a0*/  @!UP1 UIMAD UR7, UR11, 0xc0, URZ ;  /* 0x000000c00b0798a4 */ /* 0x000fe2000f8e02ff */
[----:B------:R-:W-:Y:S01]  /*25b0*/  @!P0 IMAD.WIDE.U32 R24, R24, 0xc0, R10 ;  /* 0x000000c018188825 */ /* 0x000fe200078e000a */
[----:B-1----:R-:W-:-:S03]  /*25c0*/  LOP3.LUT R15, R28, 0x80, RZ, 0xfc, !PT ;  /* 0x000000801c0f7812 */ /* 0x002fc600078efcff */
[----:B------:R-:W-:Y:S01]  /*25d0*/  VIADD R14, R28, 0x90 ;  /* 0x000000901c0e7836 */ /* 0x000fe20000000000 */
[----:B------:R-:W-:Y:S01]  /*25e0*/  ISETP.GE.AND P5, PT, R15, UR4, PT ;  /* 0x000000040f007c0c */ /* 0x000fe2000bfa6270 */
[----:B------:R-:W-:Y:S02]  /*25f0*/  @!P2 VIADD R31, R31, UR23 ;  /* 0x000000171f1fac36 */ /* 0x000fe40008000000 */
[----:B------:R-:W-:Y:S01]  /*2600*/  @!P0 VIADD R25, R25, UR7 ;  /* 0x0000000719198c36 */ /* 0x000fe20008000000 */
[----:B------:R-:W-:Y:S01]  /*2610*/  ISETP.GE.AND P4, PT, R14, UR4, PT ;  /* 0x000000040e007c0c */ /* 0x000fe2000bf86270 */
[C---:B--2---:R-:W-:Y:S01]  /*2620*/  VIADD R13, R28.reuse, 0xa0 ;  /* 0x000000a01c0d7836 */ /* 0x044fe20000000000 */
[----:B------:R1:W-:Y:S01]  /*2630*/  @!P2 LDGSTS.E.BYPASS.LTC128B.128 [R2+0x5000], desc[UR18][R30.64] ;  /* 0x050000001e02afae */ /* 0x0003e2000b981a12 */
[----:B------:R-:W-:-:S03]  /*2640*/  VIADD R12, R28, 0xb0 ;  /* 0x000000b01c0c7836 */ /* 0x000fc60000000000 */
[----:B------:R-:W-:Y:S01]  /*2650*/  ISETP.GE.AND P6, PT, R13, UR4, PT ;  /* 0x000000040d007c0c */ /* 0x000fe2000bfc6270 */
[----:B------:R2:W-:Y:S02]  /*2660*/  @!P0 LDGSTS.E.BYPASS.LTC128B.128 [R2+0x5800], desc[UR18][R24.64] ;  /* 0x0580000018028fae */ /* 0x0005e4000b981a12 */
[----:B------:R-:W-:Y:S01]  /*2670*/  VOTEU.ALL UP0, P5 ;  /* 0x0000000000ff7886 */ /* 0x000fe20002800000 */
[----:B---3--:R-:W-:-:S03]  /*2680*/  MOV R26, UR10 ;  /* 0x0000000a001a7c02 */ /* 0x008fc60008000f00 */
[----:B------:R-:W-:Y:S01]  /*2690*/  @!P4 LEA R32, P3, R9, R10, 0x8 ;  /* 0x0000000a0920c211 */ /* 0x000fe200078640ff */
[----:B------:R-:W-:Y:S01]  /*26a0*/  @!UP0 UIMAD UR6, UR11, 0xe0, URZ ;  /* 0x000000e00b0688a4 */ /* 0x000fe2000f8e02ff */
[----:B------:R-:W-:Y:S02]  /*26b0*/  @!P5 IMAD.WIDE.U32 R8, R8, 0xe0, R10 ;  /* 0x000000e00808d825 */ /* 0x000fe400078e000a */
[----:B------:R-:W-:Y:S02]  /*26c0*/  @!P4 LEA.HI.X R33, R4, R11, R3, 0x8, P3 ;  /* 0x0000000b0421c211 */ /* 0x000fe400018f4403 */
[----:B------:R-:W-:Y:S01]  /*26d0*/  VOTEU.ALL UP0, P6 ;  /* 0x0000000000ff7886 */ /* 0x000fe20003000000 */
[----:B------:R-:W-:Y:S01]  /*26e0*/  @!P5 VIADD R35, R9, UR6 ;  /* 0x000000060923dc36 */ /* 0x000fe20008000000 */
[----:B------:R-:W-:Y:S01]  /*26f0*/  @!P5 MOV R34, R8 ;  /* 0x000000080022d202 */ /* 0x000fe20000000f00 */
[C---:B------:R-:W-:Y:S01]  /*2700*/  VIADD R9, R28.reuse, 0xc0 ;  /* 0x000000c01c097836 */ /* 0x040fe20000000000 */
[C---:B------:R-:W-:Y:S01]  /*2710*/  IADD3 R4, PT, PT, R28.reuse, 0xe0, RZ ;  /* 0x000000e01c047810 */ /* 0x040fe20007ffe0ff */
[C---:B------:R-:W-:Y:S01]  /*2720*/  VIADD R8, R28.reuse, 0xd0 ;  /* 0x000000d01c087836 */ /* 0x040fe20000000000 */
[----:B------:R-:W-:Y:S01]  /*2730*/  @!UP0 UIMAD UR6, UR11, 0x120, URZ ;  /* 0x000001200b0688a4 */ /* 0x000fe2000f8e02ff */
[----:B------:R3:W-:Y:S01]  /*2740*/  @!P5 LDGSTS.E.BYPASS.LTC128B.128 [R2+0x6000], desc[UR18][R34.64] ;  /* 0x060000002202dfae */ /* 0x0007e2000b981a12 */
[----:B------:R-:W-:Y:S01]  /*2750*/  VIADD R3, R28, 0xf0 ;  /* 0x000000f01c037836 */ /* 0x000fe20000000000 */
[----:B------:R-:W-:Y:S01]  /*2760*/  ISETP.GE.AND P5, PT, R12, UR4, PT ;  /* 0x000000040c007c0c */ /* 0x000fe2000bfa6270 */
[----:B------:R-:W-:Y:S01]  /*2770*/  @!P6 IMAD.WIDE.U32 R26, R26, 0x120, R10 ;  /* 0x000001201a1ae825 */ /* 0x000fe200078e000a */
[----:B------:R4:W-:Y:S01]  /*2780*/  @!P4 LDGSTS.E.BYPASS.LTC128B.128 [R2+0x6800], desc[UR18][R32.64] ;  /* 0x068000002002cfae */ /* 0x0009e2000b981a12 */
[----:B------:R-:W-:-:S02]  /*2790*/  ISETP.GE.AND P4, PT, R9, UR4, PT ;  /* 0x0000000409007c0c */ /* 0x000fc4000bf86270 */
[----:B------:R-:W-:Y:S01]  /*27a0*/  ISETP.GE.AND P3, PT, R8, UR4, PT ;  /* 0x0000000408007c0c */ /* 0x000fe2000bf66270 */
[----:B-1----:R-:W-:Y:S01]  /*27b0*/  @!P6 VIADD R31, R27, UR6 ;  /* 0x000000061b1fec36 */ /* 0x002fe20008000000 */
[----:B------:R-:W-:Y:S01]  /*27c0*/  ISETP.GE.AND P2, PT, R4, UR4, PT ;  /* 0x0000000404007c0c */ /* 0x000fe2000bf46270 */
[----:B--2---:R-:W-:Y:S01]  /*27d0*/  IMAD.U32 R24, RZ, RZ, UR10 ;  /* 0x0000000aff187e24 */ /* 0x004fe2000f8e00ff */
[----:B------:R-:W-:Y:S01]  /*27e0*/  ISETP.GE.AND P0, PT, R3, UR4, PT ;  /* 0x0000000403007c0c */ /* 0x000fe2000bf06270 */
[----:B------:R-:W1:Y:S01]  /*27f0*/  LDCU.64 UR6, c[0x0][0x390] ;  /* 0x00007200ff0677ac */ /* 0x000e620008000a00 */
[----:B------:R-:W-:Y:S02]  /*2800*/  @!P6 MOV R30, R26 ;  /* 0x0000001a001ee202 */ /* 0x000fe40000000f00 */
[----:B------:R-:W-:Y:S01]  /*2810*/  @!P5 IMAD.WIDE.U32 R24, R24, 0x140, R10 ;  /* 0x000001401818d825 */ /* 0x000fe200078e000a */
[----:B------:R-:W-:Y:S02]  /*2820*/  VOTEU.ALL UP4, P5 ;  /* 0x0000000000ff7886 */ /* 0x000fe40002880000 */
[----:B------:R-:W-:Y:S01]  /*2830*/  VOTEU.ALL UP3, P4 ;  /* 0x0000000000ff7886 */ /* 0x000fe20002060000 */
[----:B------:R2:W-:Y:S01]  /*2840*/  @!P6 LDGSTS.E.BYPASS.LTC128B.128 [R2+0x7000], desc[UR18][R30.64] ;  /* 0x070000001e02efae */ /* 0x0005e2000b981a12 */
[----:B------:R-:W-:Y:S01]  /*2850*/  VOTEU.ALL UP2, P3 ;  /* 0x0000000000ff7886 */ /* 0x000fe20001840000 */
[----:B------:R-:W-:Y:S01]  /*2860*/  IADD3 R26, P6, PT, R21, R20, RZ ;  /* 0x00000014151a7210 */ /* 0x000fe20007fde0ff */
[----:B------:R-:W-:Y:S01]  /*2870*/  VOTEU.ALL UP1, P2 ;  /* 0x0000000000ff7886 */ /* 0x000fe20001020000 */
[----:B------:R-:W-:Y:S01]  /*2880*/  IMAD.U32 R21, RZ, RZ, UR10 ;  /* 0x0000000aff157e24 */ /* 0x000fe2000f8e00ff */
[----:B------:R-:W-:Y:S01]  /*2890*/  VOTEU.ALL UP0, P0 ;  /* 0x0000000000ff7886 */ /* 0x000fe20000000000 */
[----:B------:R-:W-:Y:S01]  /*28a0*/  IMAD.U32 R20, RZ, RZ, UR10 ;  /* 0x0000000aff147e24 */ /* 0x000fe2000f8e00ff */
[----:B------:R-:W-:Y:S01]  /*28b0*/  @!UP4 UIMAD UR28, UR11, 0x140, URZ ;  /* 0x000001400b1cc8a4 */ /* 0x000fe2000f8e02ff */
[----:B---3--:R-:W-:Y:S01]  /*28c0*/  @!P2 MOV R35, R11 ;  /* 0x0000000b0023a202 */ /* 0x008fe20000000f00 */
[--C-:B------:R-:W-:Y:S01]  /*28d0*/  @!P2 IMAD.MOV.U32 R34, RZ, RZ, R10.reuse ;  /* 0x000000ffff22a224 */ /* 0x100fe200078e000a */
[----:B------:R-:W-:Y:S01]  /*28e0*/  @!UP3 UIMAD UR27, UR11, 0x160, URZ ;  /* 0x000001600b1bb8a4 */ /* 0x000fe2000f8e02ff */
[----:B------:R-:W-:Y:S01]  /*28f0*/  IMAD.X R27, RZ, RZ, R19, P6 ;  /* 0x000000ffff1b7224 */ /* 0x000fe200030e0613 */
[----:B------:R-:W-:Y:S01]  /*2900*/  @!UP2 UIMAD UR26, UR11, 0x180, URZ ;  /* 0x000001800b1aa8a4 */ /* 0x000fe2000f8e02ff */
[----:B----4-:R-:W-:Y:S01]  /*2910*/  @!P3 IMAD.MOV.U32 R32, RZ, RZ, R10 ;  /* 0x000000ffff20b224 */ /* 0x010fe200078e000a */
[----:B------:R-:W-:Y:S01]  /*2920*/  @!UP1 UIMAD UR24, UR11, 0x1a0, URZ ;  /* 0x000001a00b1898a4 */ /* 0x000fe2000f8e02ff */
[----:B------:R-:W-:Y:S01]  /*2930*/  @!P3 IMAD.MOV.U32 R33, RZ, RZ, R11 ;  /* 0x000000ffff21b224 */ /* 0x000fe200078e000b */
[----:B------:R-:W-:Y:S01]  /*2940*/  @!UP0 UIMAD UR23, UR11, 0x1c0, URZ ;  /* 0x000001c00b1788a4 */ /* 0x000fe2000f8e02ff */
[----:B------:R-:W-:Y:S01]  /*2950*/  @!P2 IMAD.WIDE.U32 R34, R21, 0x1a0, R34 ;  /* 0x000001a01522a825 */ /* 0x000fe200078e0022 */
[----:B------:R-:W-:-:S03]  /*2960*/  ISETP.GE.AND P6, PT, R23, UR4, PT ;  /* 0x0000000417007c0c */ /* 0x000fc6000bfc6270 */
[C---:B------:R-:W-:Y:S01]  /*2970*/  @!P3 IMAD.WIDE.U32 R32, R20.reuse, 0x180, R32 ;  /* 0x000001801420b825 */ /* 0x040fe200078e0020 */
[----:B------:R-:W-:Y:S01]  /*2980*/  @!P2 IADD3 R35, PT, PT, R35, UR24, RZ ;  /* 0x000000182323ac10 */ /* 0x000fe2000fffe0ff */
[----:B------:R-:W-:Y:S02]  /*2990*/  USHF.L.U32 UR24, UR8, 0x4, URZ ;  /* 0x0000000408187899 */ /* 0x000fe400080006ff */
[----:B------:R-:W-:Y:S01]  /*29a0*/  @!P5 VIADD R25, R25, UR28 ;  /* 0x0000001c1919dc36 */ /* 0x000fe20008000000 */
[----:B--2---:R-:W-:Y:S01]  /*29b0*/  @!P4 MOV R31, R11 ;  /* 0x0000000b001fc202 */ /* 0x004fe20000000f00 */
[--C-:B------:R-:W-:Y:S02]  /*29c0*/  @!P4 IMAD.MOV.U32 R30, RZ, RZ, R10.reuse ;  /* 0x000000ffff1ec224 */ /* 0x100fe400078e000a */
[----:B------:R-:W-:Y:S01]  /*29d0*/  @!P0 IMAD.WIDE.U32 R10, R20, 0x1c0, R10 ;  /* 0x000001c0140a8825 */ /* 0x000fe200078e000a */
[----:B------:R2:W-:Y:S01]  /*29e0*/  @!P5 LDGSTS.E.BYPASS.LTC128B.128 [R2+0x7800], desc[UR18][R24.64] ;  /* 0x078000001802dfae */ /* 0x0005e2000b981a12 */
[----:B------:R-:W-:Y:S01]  /*29f0*/  VOTEU.ALL UP0, P6 ;  /* 0x0000000000ff7886 */ /* 0x000fe20003000000 */
[----:B------:R-:W-:Y:S01]  /*2a00*/  ISETP.GE.AND P5, PT, R22, UR4, PT ;  /* 0x0000000416007c0c */ /* 0x000fe2000bfa6270 */
[----:B------:R-:W-:-:S04]  /*2a10*/  @!P4 IMAD.WIDE.U32 R30, R21, 0x160, R30 ;  /* 0x00000160151ec825 */ /* 0x000fc800078e001e */
[----:B------:R-:W-:Y:S02]  /*2a20*/  @!P4 VIADD R31, R31, UR27 ;  /* 0x0000001b1f1fcc36 */ /* 0x000fe40008000000 */
[----:B------:R-:W-:Y:S01]  /*2a30*/  @!P3 VIADD R33, R33, UR26 ;  /* 0x0000001a2121bc36 */ /* 0x000fe20008000000 */
[----:B------:R-:W-:Y:S01]  /*2a40*/  UIMAD.WIDE.U32 UR26, UR8, 0x20, URZ ;  /* 0x00000020081a78a5 */ /* 0x000fe2000f8e00ff */
[----:B------:R-:W-:Y:S01]  /*2a50*/  @!P0 VIADD R11, R11, UR23 ;  /* 0x000000170b0b8c36 */ /* 0x000fe20008000000 */
[----:B------:R-:W-:Y:S01]  /*2a60*/  @!P4 LDGSTS.E.BYPASS.LTC128B.128 [R2+0x8000], desc[UR18][R30.64] ;  /* 0x080000001e02cfae */ /* 0x000fe2000b981a12 */
[----:B------:R-:W-:Y:S01]  /*2a70*/  IMAD.WIDE.U32 R26, R28, UR8, R26 ;  /* 0x000000081c1a7c25 */ /* 0x000fe2000f8e001a */
[----:B------:R-:W-:Y:S01]  /*2a80*/  USHF.L.U64.HI UR23, UR8, 0x4, UR9 ;  /* 0x0000000408177899 */ /* 0x000fe20008010209 */
[----:B------:R-:W-:Y:S01]  /*2a90*/  ISETP.GE.AND P4, PT, R18, UR4, PT ;  /* 0x0000000412007c0c */ /* 0x000fe2000bf86270 */
[----:B------:R-:W-:Y:S01]  /*2aa0*/  @!P3 LDGSTS.E.BYPASS.LTC128B.128 [R2+0x8800], desc[UR18][R32.64] ;  /* 0x088000002002bfae */ /* 0x000fe2000b981a12 */
[----:B------:R-:W-:-:S02]  /*2ab0*/  IMAD R29, R28, UR9, R27 ;  /* 0x000000091c1d7c24 */ /* 0x000fc4000f8e021b */
[----:B------:R-:W-:Y:S01]  /*2ac0*/  IMAD.U32 R19, RZ, RZ, UR24 ;  /* 0x00000018ff137e24 */ /* 0x000fe2000f8e00ff */
[----:B------:R-:W-:Y:S01]  /*2ad0*/  @!P2 LDGSTS.E.BYPASS.LTC128B.128 [R2+0x9000], desc[UR18][R34.64] ;  /* 0x090000002202afae */ /* 0x000fe2000b981a12 */
[----:B------:R-:W-:Y:S01]  /*2ae0*/  ISETP.GE.AND P2, PT, R7, UR4, PT ;  /* 0x0000000407007c0c */ /* 0x000fe2000bf46270 */
[----:B------:R-:W-:Y:S01]  /*2af0*/  IMAD.U32 R23, RZ, RZ, UR8 ;  /* 0x00000008ff177e24 */ /* 0x000fe2000f8e00ff */
[----:B------:R-:W-:Y:S01]  /*2b00*/  MOV R7, UR9 ;  /* 0x0000000900077c02 */ /* 0x000fe20008000f00 */
[----:B------:R3:W-:Y:S01]  /*2b10*/  @!P0 LDGSTS.E.BYPASS.LTC128B.128 [R2+0x9800], desc[UR18][R10.64] ;  /* 0x098000000a028fae */ /* 0x0007e2000b981a12 */
[C---:B-1----:R-:W-:Y:S01]  /*2b20*/  LEA R232, P0, R26.reuse, UR6, 0x1 ;  /* 0x000000061ae87c11 */ /* 0x042fe2000f8008ff */
[----:B------:R-:W-:Y:S01]  /*2b30*/  USHF.L.U32 UR6, UR9, 0x5, URZ ;  /* 0x0000000509067899 */ /* 0x000fe200080006ff */
[----:B--2---:R-:W-:Y:S01]  /*2b40*/  MOV R24, UR23 ;  /* 0x0000001700187c02 */ /* 0x004fe20008000f00 */
[----:B------:R-:W0:Y:S01]  /*2b50*/  LDGDEPBAR ;  /* 0x00000000000079af */ /* 0x000e220000000000 */
[----:B------:R-:W-:-:S02]  /*2b60*/  LEA.HI.X R233, R26, UR7, R29, 0x1, P0 ;  /* 0x000000071ae97c11 */ /* 0x000fc400080f0c1d */
[----:B------:R-:W-:-:S04]  /*2b70*/  LEA R20, P0, R19, R232, 0x1 ;  /* 0x000000e813147211 */ /* 0x000fc800078008ff */
[----:B------:R-:W-:Y:S01]  /*2b80*/  LEA.HI.X R21, R19, R233, R24, 0x1, P0 ;  /* 0x000000e913157211 */ /* 0x000fe200000f0c18 */
[----:B------:R-:W-:Y:S01]  /*2b90*/  IMAD.U32 R19, RZ, RZ, UR6 ;  /* 0x00000006ff137e24 */ /* 0x000fe2000f8e00ff */
[----:B------:R-:W-:Y:S01]  /*2ba0*/  ISETP.GE.AND P0, PT, R0, UR4, PT ;  /* 0x0000000400007c0c */ /* 0x000fe2000bf06270 */
[----:B------:R-:W-:Y:S01]  /*2bb0*/  IMAD.U32 R0, RZ, RZ, UR8 ;  /* 0x00000008ff007e24 */ /* 0x000fe2000f8e00ff */
[----:B------:R-:W-:Y:S01]  /*2bc0*/  @!UP0 UIMAD UR6, UR9, 0x60, URZ ;  /* 0x00000060090688a4 */ /* 0x000fe2000f8e02ff */
[----:B------:R-:W-:-:S04]  /*2bd0*/  @!P6 IMAD.WIDE.U32 R22, R23, 0x60, R20 ;  /* 0x000000601716e825 */ /* 0x000fc800078e0014 */
[----:B------:R-:W-:Y:S02]  /*2be0*/  IMAD.U32 R24, RZ, RZ, UR8 ;  /* 0x00000008ff187e24 */ /* 0x000fe4000f8e00ff */
[----:B------:R-:W-:Y:S02]  /*2bf0*/  @!P6 VIADD R23, R23, UR6 ;  /* 0x000000061717ec36 */ /* 0x000fe40008000000 */
[----:B---3--:R-:W-:Y:S01]  /*2c00*/  IMAD.U32 R11, RZ, RZ, UR8 ;  /* 0x00000008ff0b7e24 */ /* 0x008fe2000f8e00ff */
[----:B------:R-:W-:-:S04]  /*2c10*/  DEPBAR.LE SB0, 0x0 ;  /* 0x000080000000791a */ /* 0x000fc80000000000 */
[----:B------:R-:W-:Y:S01]  /*2c20*/  BAR.SYNC.DEFER_BLOCKING 0x0 ;  /* 0x0000000000007b1d */ /* 0x000fe20000010000 */
[----:B------:R-:W-:-:S05]  /*2c30*/  @!P2 IADD3 R10, P3, PT, R20, UR26, RZ ;  /* 0x0000001a140aac10 */ /* 0x000fca000ff7e0ff */
[----:B------:R-:W-:Y:S01]  /*2c40*/  @!PT LDS RZ, [RZ] ;  /* 0x00000000fffff984 */ /* 0x000fe20000000800 */
[----:B------:R-:W-:Y:S01]  /*2c50*/  @!PT LDS RZ, [RZ] ;  /* 0x00000000fffff984 */ /* 0x000fe20000000800 */
[----:B------:R-:W-:Y:S01]  /*2c60*/  @!PT LDS RZ, [RZ] ;  /* 0x00000000fffff984 */ /* 0x000fe20000000800 */
[----:B------:R-:W-:Y:S04]  /*2c70*/  @!P1 LDGSTS.E.BYPASS.LTC128B.128 [R2+0xa000], desc[UR18][R232.64] ;  /* 0x0a000000e8029fae */ /* 0x000fe8000b981a12 */
[----:B------:R-:W-:Y:S01]  /*2c80*/  @P1 STS.128 [R2+0xa000], RZ ;  /* 0x00a000ff02001388 */ /* 0x000fe20000000c00 */
[-C--:B------:R-:W-:Y:S02]  /*2c90*/  @!P0 LEA R18, P1, R11, R20.reuse, 0x6 ;  /* 0x000000140b128211 */ /* 0x080fe400078230ff */
[----:B------:R-:W-:Y:S01]  /*2ca0*/  @!P2 IADD3.X R11, PT, PT, R21, UR27, R19, P3, !PT ;  /* 0x0000001b150bac10 */ /* 0x000fe20009ffe413 */
[----:B------:R-:W-:Y:S01]  /*2cb0*/  @P4 STS.128 [R2+0xa800], RZ ;  /* 0x00a800ff02004388 */ /* 0x000fe20000000c00 */
[----:B------:R-:W-:Y:S02]  /*2cc0*/  ISETP.GE.AND P3, PT, R16, UR4, PT ;  /* 0x0000000410007c0c */ /* 0x000fe4000bf66270 */
[----:B------:R-:W-:Y:S01]  /*2cd0*/  @!P0 LEA.HI.X R19, R0, R21, R7, 0x6, P1 ;  /* 0x0000001500138211 */ /* 0x000fe200008f3407 */
[----:B------:R-:W-:Y:S01]  /*2ce0*/  @!PT LDS RZ, [RZ] ;  /* 0x00000000fffff984 */ /* 0x000fe20000000800 */
[----:B------:R-:W-:Y:S01]  /*2cf0*/  @!PT LDS RZ, [RZ] ;  /* 0x00000000fffff984 */ /* 0x000fe20000000800 */
[----:B------:R-:W-:Y:S01]  /*2d00*/  @!PT LDS RZ, [RZ] ;  /* 0x00000000fffff984 */ /* 0x000fe20000000800 */
[----:B------:R-:W-:Y:S01]  /*2d10*/  @!P4 LDGSTS.E.BYPASS.LTC128B.128 [R2+0xa800], desc[UR18][R20.64] ;  /* 0x0a8000001402cfae */ /* 0x000fe2000b981a12 */
[----:B------:R-:W-:Y:S01]  /*2d20*/  ISETP.GE.AND P4, PT, R17, UR4, PT ;  /* 0x0000000411007c0c */ /* 0x000fe2000bf86270 */
[----:B------:R-:W-:Y:S01]  /*2d30*/  IMAD.U32 R7, RZ, RZ, UR8 ;  /* 0x00000008ff077e24 */ /* 0x000fe2000f8e00ff */
[----:B------:R-:W-:Y:S01]  /*2d40*/  ISETP.GE.AND P1, PT, R14, UR4, PT ;  /* 0x000000040e007c0c */ /* 0x000fe2000bf26270 */
[----:B------:R-:W-:Y:S04]  /*2d50*/  @P2 STS.128 [R2+0xb000], RZ ;  /* 0x00b000ff02002388 */ /* 0x000fe80000000c00 */
[----:B------:R-:W-:Y:S01]  /*2d60*/  @!PT LDS RZ, [RZ] ;  /* 0x00000000fffff984 */ /* 0x000fe20000000800 */
[----:B------:R-:W-:Y:S01]  /*2d70*/  @!PT LDS RZ, [RZ] ;  /* 0x00000000fffff984 */ /* 0x000fe20000000800 */
[----:B------:R-:W-:Y:S01]  /*2d80*/  @!PT LDS RZ, [RZ] ;  /* 0x00000000fffff984 */ /* 0x000fe20000000800 */
[----:B------:R1:W-:Y:S01]  /*2d90*/  @!P2 LDGSTS.E.BYPASS.LTC128B.128 [R2+0xb000], desc[UR18][R10.64] ;  /* 0x0b0000000a02afae */ /* 0x0003e2000b981a12 */
[----:B------:R-:W-:Y:S01]  /*2da0*/  ISETP.GE.AND P2, PT, R15, UR4, PT ;  /* 0x000000040f007c0c */ /* 0x000fe2000bf46270 */
[----:B------:R-:W-:Y:S01]  /*2db0*/  VOTEU.ALL UP1, P3 ;  /* 0x0000000000ff7886 */ /* 0x000fe20001820000 */
[----:B------:R-:W-:Y:S01]  /*2dc0*/  MOV R15, UR9 ;  /* 0x00000009000f7c02 */ /* 0x000fe20008000f00 */
[----:B------:R-:W-:Y:S02]  /*2dd0*/  @P0 STS.128 [R2+0xb800], RZ ;  /* 0x00b800ff02000388 */ /* 0x000fe40000000c00 */
[----:B------:R-:W-:Y:S01]  /*2de0*/  VOTEU.ALL UP2, P4 ;  /* 0x0000000000ff7886 */ /* 0x000fe20002040000 */
[----:B------:R-:W-:Y:S01]  /*2df0*/  @!UP1 UIMAD UR7, UR9, 0xc0, URZ ;  /* 0x000000c0090798a4 */ /* 0x000fe2000f8e02ff */
[----:B------:R-:W-:Y:S01]  /*2e00*/  @!PT LDS RZ, [RZ] ;  /* 0x00000000fffff984 */ /* 0x000fe20000000800 */
[----:B------:R-:W-:Y:S01]  /*2e10*/  @!PT LDS RZ, [RZ] ;  /* 0x00000000fffff984 */ /* 0x000fe20000000800 */
[----:B------:R-:W-:Y:S01]  /*2e20*/  @!PT LDS RZ, [RZ] ;  /* 0x00000000fffff984 */ /* 0x000fe20000000800 */
[----:B------:R2:W-:Y:S01]  /*2e30*/  @!P0 LDGSTS.E.BYPASS.LTC128B.128 [R2+0xb800], desc[UR18][R18.64] ;  /* 0x0b80000012028fae */ /* 0x0005e2000b981a12 */
[----:B------:R-:W-:-:S02]  /*2e40*/  @!P5 LEA R14, P0, R7, R20, 0x7 ;  /* 0x00000014070ed211 */ /* 0x000fc400078038ff */
[----:B------:R-:W-:Y:S01]  /*2e50*/  @!UP2 UIMAD UR23, UR9, 0xa0, URZ ;  /* 0x000000a00917a8a4 */ /* 0x000fe2000f8e02ff */
[----:B------:R-:W-:Y:S01]  /*2e60*/  @P6 STS.128 [R2+0xc000], RZ ;  /* 0x00c000ff02006388 */ /* 0x000fe20000000c00 */
[-C--:B------:R-:W-:Y:S01]  /*2e70*/  @!P5 LEA.HI.X R15, R0, R21.reuse, R15, 0x7, P0 ;  /* 0x00000015000fd211 */ /* 0x080fe200000f3c0f */
[----:B------:R-:W-:Y:S01]  /*2e80*/  VOTEU.ALL UP0, P2 ;  /* 0x0000000000ff7886 */ /* 0x000fe20001000000 */
[----:B------:R-:W-:Y:S01]  /*2e90*/  ISETP.GE.AND P0, PT, R12, UR4, PT ;  /* 0x000000040c007c0c */ /* 0x000fe2000bf06270 */
[----:B------:R-:W-:Y:S01]  /*2ea0*/  @!PT LDS RZ, [RZ] ;  /* 0x00000000fffff984 */ /* 0x000fe20000000800 */
[----:B------:R-:W-:Y:S01]  /*2eb0*/  @!PT LDS RZ, [RZ] ;  /* 0x00000000fffff984 */ /* 0x000fe20000000800 */
[----:B------:R-:W-:Y:S01]  /*2ec0*/  @!PT LDS RZ, [RZ] ;  /* 0x00000000fffff984 */ /* 0x000fe20000000800 */
[----:B------:R3:W-:Y:S01]  /*2ed0*/  @!P6 LDGSTS.E.BYPASS.LTC128B.128 [R2+0xc000], desc[UR18][R22.64] ;  /* 0x0c0000001602efae */ /* 0x0007e2000b981a12 */
[----:B------:R-:W-:Y:S01]  /*2ee0*/  ISETP.GE.AND P6, PT, R13, UR4, PT ;  /* 0x000000040d007c0c */ /* 0x000fe2000bfc6270 */
[--C-:B------:R-:W-:Y:S01]  /*2ef0*/  @!P3 IMAD.MOV.U32 R12, RZ, RZ, R20.reuse ;  /* 0x000000ffff0cb224 */ /* 0x100fe200078e0014 */
[----:B------:R-:W-:Y:S01]  /*2f00*/  @!P3 MOV R13, R21 ;  /* 0x00000015000db202 */ /* 0x000fe20000000f00 */
[----:B------:R-:W-:Y:S01]  /*2f10*/  @!P2 IMAD.MOV.U32 R16, RZ, RZ, R20 ;  /* 0x000000ffff10a224 */ /* 0x000fe200078e0014 */
[----:B------:R-:W-:Y:S01]  /*2f20*/  @P5 STS.128 [R2+0xc800], RZ ;  /* 0x00c800ff02005388 */ /* 0x000fe20000000c00 */
[----:B------:R-:W-:Y:S01]  /*2f30*/  @!P2 IMAD.MOV.U32 R17, RZ, RZ, R21 ;  /* 0x000000ffff11a224 */ /* 0x000fe200078e0015 */
[----:B------:R-:W-:Y:S01]  /*2f40*/  @!UP0 UIMAD UR6, UR9, 0xe0, URZ ;  /* 0x000000e0090688a4 */ /* 0x000fe2000f8e02ff */
[----:B------:R-:W-:Y:S01]  /*2f50*/  @!P3 IMAD.WIDE.U32 R12, R7, 0xc0, R12 ;  /* 0x000000c0070cb825 */ /* 0x000fe200078e000c */
[----:B------:R-:W-:Y:S01]  /*2f60*/  @!PT LDS RZ, [RZ] ;  /* 0x00000000fffff984 */ /* 0x000fe20000000800 */
[----:B------:R-:W-:Y:S01]  /*2f70*/  @!PT LDS RZ, [RZ] ;  /* 0x00000000fffff984 */ /* 0x000fe20000000800 */
[----:B------:R-:W-:Y:S01]  /*2f80*/  @!PT LDS RZ, [RZ] ;  /* 0x00000000fffff984 */ /* 0x000fe20000000800 */
[----:B------:R4:W-:Y:S01]  /*2f90*/  @!P5 LDGSTS.E.BYPASS.LTC128B.128 [R2+0xc800], desc[UR18][R14.64] ;  /* 0x0c8000000e02dfae */ /* 0x0009e2000b981a12 */
[----:B------:R-:W-:-:S02]  /*2fa0*/  ISETP.GE.AND P5, PT, R9, UR4, PT ;  /* 0x0000000409007c0c */ /* 0x000fc4000bfa6270 */
[----:B-1----:R-:W-:Y:S01]  /*2fb0*/  @!P4 IMAD.MOV.U32 R10, RZ, RZ, R20 ;  /* 0x000000ffff0ac224 */ /* 0x002fe200078e0014 */
[----:B------:R-:W-:Y:S01]  /*2fc0*/  @P4 STS.128 [R2+0xd000], RZ ;  /* 0x00d000ff02004388 */ /* 0x000fe20000000c00 */
[----:B------:R-:W-:Y:S01]  /*2fd0*/  @!P4 IMAD.MOV.U32 R11, RZ, RZ, R21 ;  /* 0x000000ffff0bc224 */ /* 0x000fe200078e0015 */
[----:B------:R-:W-:Y:S01]  /*2fe0*/  @!P3 IADD3 R13, PT, PT, R13, UR7, RZ ;  /* 0x000000070d0dbc10 */ /* 0x000fe2000fffe0ff */
[----:B------:R-:W-:Y:S01]  /*2ff0*/  @!P2 IMAD.WIDE.U32 R16, R0, 0xe0, R16 ;  /* 0x000000e00010a825 */ /* 0x000fe200078e0010 */
[----:B------:R-:W-:Y:S01]  /*3000*/  VOTEU.ALL UP5, P6 ;  /* 0x0000000000ff7886 */ /* 0x000fe200030a0000 */
[----:B------:R-:W-:Y:S01]  /*3010*/  VOTEU.ALL UP4, P0 ;  /* 0x0000000000ff7886 */ /* 0x000fe20000080000 */
[----:B--2---:R-:W-:Y:S01]  /*3020*/  MOV R18, UR8 ;  /* 0x0000000800127c02 */ /* 0x004fe20008000f00 */
[----:B------:R-:W-:Y:S01]  /*3030*/  @!P4 IMAD.WIDE.U32 R10, R7, 0xa0, R10 ;  /* 0x000000a0070ac825 */ /* 0x000fe200078e000a */
[----:B------:R-:W-:Y:S02]  /*3040*/  MOV R7, UR9 ;  /* 0x0000000900077c02 */ /* 0x000fe40008000f00 */
[----:B------:R-:W-:Y:S01]  /*3050*/  VOTEU.ALL UP3, P5 ;  /* 0x0000000000ff7886 */ /* 0x000fe20002860000 */
[----:B------:R-:W-:Y:S01]  /*3060*/  @!P4 VIADD R11, R11, UR23 ;  /* 0x000000170b0bcc36 */ /* 0x000fe20008000000 */
[----:B------:R-:W-:Y:S01]  /*3070*/  LOP3.LUT R9, R220, 0x1c0, RZ, 0xc0, !PT ;  /* 0x000001c0dc097812 */ /* 0x000fe200078ec0ff */
[----:B------:R-:W-:Y:S01]  /*3080*/  @!P2 VIADD R17, R17, UR6 ;  /* 0x000000061111ac36 */ /* 0x000fe20008000000 */
[----:B------:R-:W-:Y:S01]  /*3090*/  @!UP4 UIMAD UR24, UR9, 0x140, URZ ;  /* 0x000001400918c8a4 */ /* 0x000fe2000f8e02ff */
[----:B---3--:R-:W-:Y:S01]  /*30a0*/  IMAD.U32 R23, RZ, RZ, UR8 ;  /* 0x00000008ff177e24 */ /* 0x008fe2000f8e00ff */
[----:B------:R-:W-:Y:S01]  /*30b0*/  @!PT LDS RZ, [RZ] ;  /* 0x00000000fffff984 */ /* 0x000fe20000000800 */
[----:B------:R-:W-:Y:S01]  /*30c0*/  @!PT LDS RZ, [RZ] ;  /* 0x00000000fffff984 */ /* 0x000fe20000000800 */
[----:B------:R-:W-:Y:S01]  /*30d0*/  @!PT LDS RZ, [RZ] ;  /* 0x00000000fffff984 */ /* 0x000fe20000000800 */
[----:B------:R1:W-:Y:S01]  /*30e0*/  @!P4 LDGSTS.E.BYPASS.LTC128B.128 [R2+0xd000], desc[UR18][R10.64] ;  /* 0x0d0000000a02cfae */ /* 0x0003e2000b981a12 */
[----:B------:R-:W-:Y:S01]  /*30f0*/  ISETP.GE.AND P4, PT, R8, UR4, PT ;  /* 0x0000000408007c0c */ /* 0x000fe2000bf86270 */
[----:B------:R-:W-:Y:S01]  /*3100*/  @!UP3 UIMAD UR23, UR9, 0x160, URZ ;  /* 0x000001600917b8a4 */ /* 0x000fe2000f8e02ff */
[----:B------:R-:W-:Y:S01]  /*3110*/  LOP3.LUT R8, R9, 0x38, R6, 0xf8, !PT ;  /* 0x0000003809087812 */ /* 0x000fe200078ef806 */
[----:B------:R-:W-:Y:S01]  /*3120*/  @P3 STS.128 [R2+0xd800], RZ ;  /* 0x00d800ff02003388 */ /* 0x000fe20000000c00 */
[----:B----4-:R-:W-:-:S03]  /*3130*/  IMAD.U32 R14, RZ, RZ, UR8 ;  /* 0x00000008ff0e7e24 */ /* 0x010fc6000f8e00ff */
[----:B------:R-:W-:Y:S01]  /*3140*/  @!PT LDS RZ, [RZ] ;  /* 0x00000000fffff984 */ /* 0x000fe20000000800 */
[----:B------:R-:W-:Y:S01]  /*3150*/  @!PT LDS RZ, [RZ] ;  /* 0x00000000fffff984 */ /* 0x000fe20000000800 */
[----:B------:R-:W-:Y:S01]  /*3160*/  @!PT LDS RZ, [RZ] ;  /* 0x00000000fffff984 */ /* 0x000fe20000000800 */
[----:B------:R2:W-:Y:S01]  /*3170*/  @!P3 LDGSTS.E.BYPASS.LTC128B.128 [R2+0xd800], desc[UR18][R12.64] ;  /* 0x0d8000000c02bfae */ /* 0x0005e2000b981a12 */
[----:B------:R-:W-:Y:S02]  /*3180*/  ISETP.GE.AND P3, PT, R4, UR4, PT ;  /* 0x0000000404007c0c */ /* 0x000fe4000bf66270 */
[----:B------:R-:W-:Y:S01]  /*3190*/  LOP3.LUT R4, R220, 0x400, RZ, 0xc0, !PT ;  /* 0x00000400dc047812 */ /* 0x000fe200078ec0ff */
[----:B------:R-:W-:Y:S01]  /*31a0*/  @P2 STS.128 [R2+0xe000], RZ ;  /* 0x00e000ff02002388 */ /* 0x000fe20000000c00 */
[----:B------:R-:W-:Y:S01]  /*31b0*/  LOP3.LUT R9, R8, 0x8, R226, 0x78, !PT ;  /* 0x0000000808097812 */ /* 0x000fe200078e78e2 */
[----:B------:R-:W-:Y:S02]  /*31c0*/  VOTEU.ALL UP2, P4 ;  /* 0x0000000000ff7886 */ /* 0x000fe40002040000 */
[----:B------:R-:W-:Y:S01]  /*31d0*/  @!PT LDS RZ, [RZ] ;  /* 0x00000000fffff984 */ /* 0x000fe20000000800 */
[----:B------:R-:W-:Y:S01]  /*31e0*/  @!PT LDS RZ, [RZ] ;  /* 0x00000000fffff984 */ /* 0x000fe20000000800 */
[----:B------:R-:W-:Y:S01]  /*31f0*/  @!PT LDS RZ, [RZ] ;  /* 0x00000000fffff984 */ /* 0x000fe20000000800 */
[----:B------:R3:W-:Y:S01]  /*3200*/  @!P2 LDGSTS.E.BYPASS.LTC128B.128 [R2+0xe000], desc[UR18][R16.64] ;  /* 0x0e0000001002afae */ /* 0x0007e2000b981a12 */
[----:B------:R-:W-:Y:S02]  /*3210*/  @!P1 LEA R22, P2, R23, R20, 0x8 ;  /* 0x0000001417169211 */ /* 0x000fe400078440ff */
[----:B------:R-:W-:Y:S01]  /*3220*/  @!UP2 UIMAD UR7, UR9, 0x180, URZ ;  /* 0x000001800907a8a4 */ /* 0x000fe2000f8e02ff */
[----:B------:R-:W-:Y:S01]  /*3230*/  @P1 STS.128 [R2+0xe800], RZ ;  /* 0x00e800ff02001388 */ /* 0x000fe20000000c00 */
[----:B------:R-:W-:Y:S01]  /*3240*/  @!P1 LEA.HI.X R23, R0, R21, R7, 0x8, P2 ;  /* 0x0000001500179211 */ /* 0x000fe200010f4407 */
[----:B------:R-:W-:Y:S01]  /*3250*/  VOTEU.ALL UP1, P3 ;  /* 0x0000000000ff7886 */ /* 0x000fe20001820000 */
[----:B------:R-:W-:Y:S01]  /*3260*/  ISETP.GE.AND P2, PT, R3, UR4, PT ;  /* 0x0000000403007c0c */ /* 0x000fe2000bf46270 */
[----:B------:R-:W-:Y:S01]  /*3270*/  @!UP5 UIMAD UR4, UR9, 0x120, URZ ;  /* 0x000001200904d8a4 */ /* 0x000fe2000f8e02ff */
[----:B------:R-:W-:Y:S01]  /*3280*/  MOV R3, UR8 ;  /* 0x0000000800037c02 */ /* 0x000fe20008000f00 */
[----:B------:R-:W-:Y:S01]  /*3290*/  @!PT LDS RZ, [RZ] ;  /* 0x00000000fffff984 */ /* 0x000fe20000000800 */
[----:B------:R-:W-:Y:S01]  /*32a0*/  @!PT LDS RZ, [RZ] ;  /* 0x00000000fffff984 */ /* 0x000fe20000000800 */
[----:B------:R-:W-:Y:S01]  /*32b0*/  @!PT LDS RZ, [RZ] ;  /* 0x00000000fffff984 */ /* 0x000fe20000000800 */
[----:B------:R-:W-:Y:S01]  /*32c0*/  @!P1 LDGSTS.E.BYPASS.LTC128B.128 [R2+0xe800], desc[UR18][R22.64] ;  /* 0x0e80000016029fae */ /* 0x000fe2000b981a12 */
[----:B-1----:R-:W-:Y:S01]  /*32d0*/  @!P6 IMAD.MOV.U32 R10, RZ, RZ, R20 ;  /* 0x000000ffff0ae224 */ /* 0x002fe200078e0014 */
[----:B------:R-:W-:Y:S01]  /*32e0*/  SHF.R.U32.HI R7, RZ, 0x1, R226 ;  /* 0x00000001ff077819 */ /* 0x000fe200000116e2 */
[----:B------:R-:W-:Y:S01]  /*32f0*/  @!P6 IMAD.MOV.U32 R11, RZ, RZ, R21 ;  /* 0x000000ffff0be224 */ /* 0x000fe200078e0015 */
[----:B------:R-:W-:Y:S01]  /*3300*/  @!UP1 UIMAD UR6, UR9, 0x1a0, URZ ;  /* 0x000001a0090698a4 */ /* 0x000fe2000f8e02ff */
[----:B------:R-:W-:Y:S01]  /*3310*/  @P6 STS.128 [R2+0xf000], RZ ;  /* 0x00f000ff02006388 */ /* 0x000fe20000000c00 */
[----:B------:R-:W-:-:S02]  /*3320*/  IMAD R0, R9, 0x2, R4 ;  /* 0x0000000209007824 */ /* 0x000fc400078e0204 */
[----:B------:R-:W-:Y:S01]  /*3330*/  @!P6 IMAD.WIDE.U32 R14, R14, 0x120, R10 ;  /* 0x000001200e0ee825 */ /* 0x000fe200078e000a */
[----:B------:R-:W-:Y:S01]  /*3340*/  @!P0 MOV R11, R21 ;  /* 0x00000015000b8202 */ /* 0x000fe20000000f00 */
[----:B------:R-:W-:Y:S01]  /*3350*/  VOTEU.ALL UP0, P2 ;  /* 0x0000000000ff7886 */ /* 0x000fe20001000000 */
[----:B--2---:R-:W-:Y:S01]  /*3360*/  MOV R12, UR8 ;  /* 0x00000008000c7c02 */ /* 0x004fe20008000f00 */
[----:B------:R-:W-:Y:S01]  /*3370*/  @!P0 IMAD.MOV.U32 R10, RZ, RZ, R20 ;  /* 0x000000ffff0a8224 */ /* 0x000fe200078e0014 */
[----:B------:R-:W-:Y:S01]  /*3380*/  IADD3 R227, PT, PT, R0, UR5, RZ ;  /* 0x0000000500e37c10 */ /* 0x000fe2000fffe0ff */
[----:B------:R-:W-:Y:S01]  /*3390*/  @!P6 VIADD R15, R15, UR4 ;  /* 0x000000040f0fec36 */ /* 0x000fe20008000000 */
[----:B------:R-:W-:Y:S01]  /*33a0*/  @!UP0 UIMAD UR4, UR9, 0x1c0, URZ ;  /* 0x000001c0090488a4 */ /* 0x000fe2000f8e02ff */
[----:B------:R-:W-:-:S03]  /*33b0*/  @!P0 IMAD.WIDE.U32 R24, R24, 0x140, R10 ;  /* 0x0000014018188825 */ /* 0x000fc600078e000a */
[----:B------:R-:W-:Y:S01]  /*33c0*/  @!PT LDS RZ, [RZ] ;  /* 0x00000000fffff984 */ /* 0x000fe20000000800 */
[----:B------:R-:W-:Y:S01]  /*33d0*/  @!PT LDS RZ, [RZ] ;  /* 0x00000000fffff984 */ /* 0x000fe20000000800 */
[----:B------:R-:W-:Y:S01]  /*33e0*/  @!PT LDS RZ, [RZ] ;  /* 0x00000000fffff984 */ /* 0x000fe20000000800 */
[----:B------:R-:W-:Y:S01]  /*33f0*/  @!P6 LDGSTS.E.BYPASS.LTC128B.128 [R2+0xf000], desc[UR18][R14.64] ;  /* 0x0f0000000e02efae */ /* 0x000fe2000b981a12 */
[----:B------:R-:W-:Y:S02]  /*3400*/  @!P5 IMAD.MOV.U32 R10, RZ, RZ, R20 ;  /* 0x000000ffff0ad224 */ /* 0x000fe400078e0014 */
[----:B------:R-:W-:Y:S01]  /*3410*/  @!P5 IMAD.MOV.U32 R11, RZ, RZ, R21 ;  /* 0x000000ffff0bd224 */ /* 0x000fe200078e0015 */
[----:B------:R-:W-:Y:S01]  /*3420*/  @P0 STS.128 [R2+0xf800], RZ ;  /* 0x00f800ff02000388 */ /* 0x000fe20000000c00 */
[----:B---3--:R-:W-:Y:S02]  /*3430*/  IMAD.U32 R16, RZ, RZ, UR8 ;  /* 0x00000008ff107e24 */ /* 0x008fe4000f8e00ff */
[----:B------:R-:W-:Y:S01]  /*3440*/  @!P5 IMAD.WIDE.U32 R12, R12, 0x160, R10 ;  /* 0x000001600c0cd825 */ /* 0x000fe200078e000a */
[----:B------:R-:W-:-:S03]  /*3450*/  @!P4 MOV R11, R21 ;  /* 0x00000015000bc202 */ /* 0x000fc60000000f00 */
[----:B------:R-:W-:Y:S02]  /*3460*/  @!P4 IMAD.MOV.U32 R10, RZ, RZ, R20 ;  /* 0x000000ffff0ac224 */ /* 0x000fe400078e0014 */
[----:B------:R-:W-:Y:S02]  /*3470*/  @!P5 VIADD R13, R13, UR23 ;  /* 0x000000170d0ddc36 */ /* 0x000fe40008000000 */
[----:B------:R-:W-:-:S04]  /*3480*/  @!P4 IMAD.WIDE.U32 R18, R18, 0x180, R10 ;  /* 0x000001801212c825 */ /* 0x000fc800078e000a */
[----:B------:R-:W-:Y:S01]  /*3490*/  @!P3 IMAD.MOV.U32 R10, RZ, RZ, R20 ;  /* 0x000000ffff0ab224 */ /* 0x000fe200078e0014 */
[----:B------:R-:W-:Y:S01]  /*34a0*/  @!P4 IADD3 R19, PT, PT, R19, UR7, RZ ;  /* 0x000000071313cc10 */ /* 0x000fe2000fffe0ff */
[----:B------:R-:W-:Y:S02]  /*34b0*/  @!P3 IMAD.MOV.U32 R11, RZ, RZ, R21 ;  /* 0x000000ffff0bb224 */ /* 0x000fe400078e0015 */
[----:B------:R-:W-:Y:S02]  /*34c0*/  IMAD.MOV.U32 R4, RZ, RZ, 0x20 ;  /* 0x00000020ff047424 */ /* 0x000fe400078e00ff */
[----:B------:R-:W-:Y:S01]  /*34d0*/  @!P3 IMAD.WIDE.U32 R16, R16, 0x1a0, R10 ;  /* 0x000001a01010b825 */ /* 0x000fe200078e000a */
[----:B------:R-:W-:-:S03]  /*34e0*/  @!P2 MOV R11, R21 ;  /* 0x00000015000ba202 */ /* 0x000fc60000000f00 */
[----:B------:R-:W-:Y:S01]  /*34f0*/  @!P2 IMAD.MOV.U32 R10, RZ, RZ, R20 ;  /* 0x000000ffff0aa224 */ /* 0x000fe200078e0014 */
[----:B------:R-:W-:Y:S01]  /*3500*/  @!P0 MOV R20, R24 ;  /* 0x0000001800148202 */ /* 0x000fe20000000f00 */
[----:B------:R-:W-:Y:S02]  /*3510*/  @!P0 VIADD R21, R25, UR24 ;  /* 0x0000001819158c36 */ /* 0x000fe40008000000 */
[----:B------:R-:W-:-:S03]  /*3520*/  @!P2 IMAD.WIDE.U32 R10, R3, 0x1c0, R10 ;  /* 0x000001c0030aa825 */ /* 0x000fc600078e000a */
[----:B------:R-:W-:Y:S01]  /*3530*/  @!PT LDS RZ, [RZ] ;  /* 0x00000000fffff984 */ /* 0x000fe20000000800 */
[----:B------:R-:W-:Y:S01]  /*3540*/  @!PT LDS RZ, [RZ] ;  /* 0x00000000fffff984 */ /* 0x000fe20000000800 */
[----:B------:R-:W-:Y:S01]  /*3550*/  @!PT LDS RZ, [RZ] ;  /* 0x00000000fffff984 */ /* 0x000fe20000000800 */
[----:B------:R1:W-:Y:S01]  /*3560*/  @!P0 LDGSTS.E.BYPASS.LTC128B.128 [R2+0xf800], desc[UR18][R20.64] ;  /* 0x0f80000014028fae */ /* 0x0003e2000b981a12 */
[C---:B------:R-:W-:Y:S01]  /*3570*/  IMAD.SHL.U32 R3, R226.reuse, 0x20, RZ ;  /* 0x00000020e2037824 */ /* 0x040fe200078e00ff */
[----:B------:R-:W-:Y:S01]  /*3580*/  LOP3.LUT P0, RZ, R226, 0x4, RZ, 0xc0, !PT ;  /* 0x00000004e2ff7812 */ /* 0x000fe2000780c0ff */
[----:B------:R-:W-:Y:S01]  /*3590*/  @!P3 VIADD R17, R17, UR6 ;  /* 0x000000061111bc36 */ /* 0x000fe20008000000 */
[----:B------:R-:W-:Y:S01]  /*35a0*/  @P5 STS.128 [R2+0x10000], RZ ;  /* 0x010000ff02005388 */ /* 0x000fe20000000c00 */
[----:B------:R-:W-:Y:S01]  /*35b0*/  @!P2 VIADD R11, R11, UR4 ;  /* 0x000000040b0bac36 */ /* 0x000fe20008000000 */
[----:B------:R-:W-:Y:S01]  /*35c0*/  LOP3.LUT R228, R194, 0x7c00, R3, 0xf8, !PT ;  /* 0x00007c00c2e47812 */ /* 0x000fe200078ef803 */
[----:B------:R-:W-:Y:S01]  /*35d0*/  UIADD3 UR4, UPT, UPT, UR16, -0x1, URZ ;  /* 0xffffffff10047890 */ /* 0x000fe2000fffe0ff */
[----:B------:R-:W-:Y:S01]  /*35e0*/  LOP3.LUT R3, R8, 0x8, R7, 0x78, !PT ;  /* 0x0000000808037812 */ /* 0x000fe200078e7807 */
[----:B------:R-:W-:Y:S01]  /*35f0*/  @!PT LDS RZ, [RZ] ;  /* 0x00000000fffff984 */ /* 0x000fe20000000800 */
[----:B------:R-:W-:Y:S01]  /*3600*/  @!PT LDS RZ, [RZ] ;  /* 0x00000000fffff984 */ /* 0x000fe20000000800 */
[----:B------:R-:W-:Y:S01]  /*3610*/  @!PT LDS RZ, [RZ] ;  /* 0x00000000fffff984 */ /* 0x000fe20000000800 */
[----:B------:R2:W-:Y:S01]  /*3620*/  @!P5 LDGSTS.E.BYPASS.LTC128B.128 [R2+0x10000], desc[UR18][R12.64] ;  /* 0x100000000c02dfae */ /* 0x0005e2000b981a12 */
[----:B------:R-:W-:Y:S01]  /*3630*/  SEL R205, R205, 0xffffffc0, !P0 ;  /* 0xffffffc0cdcd7807 */ /* 0x000fe20004000000 */
[----:B------:R-:W-:Y:S01]  /*3640*/  UISETP.GT.AND UP0, UPT, UR4, UR14, UPT ;  /* 0x0000000e0400728c */ /* 0x000fe2000bf04270 */
[----:B------:R-:W-:Y:S01]  /*3650*/  LOP3.LUT R228, R228, R3, RZ, 0xfc, !PT ;  /* 0x00000003e4e47212 */ /* 0x000fe200078efcff */
[----:B------:R-:W-:Y:S01]  /*3660*/  @P4 STS.128 [R2+0x10800], RZ ;  /* 0x010800ff02004388 */ /* 0x000fe20000000c00 */
[----:B------:R-:W-:Y:S01]  /*3670*/  LOP3.LUT R7, R7, 0x1f0, RZ, 0xc0, !PT ;  /* 0x000001f007077812 */ /* 0x000fe200078ec0ff */
[----:B------:R-:W-:Y:S01]  /*3680*/  IMAD.IADD R177, R227, 0x1, R205 ;  /* 0x00000001e3b17824 */ /* 0x000fe200078e02cd */
[----:B------:R-:W-:Y:S01]  /*3690*/  LEA R228, R228, UR5, 0x1 ;  /* 0x00000005e4e47c11 */ /* 0x000fe2000f8e08ff */
[----:B------:R-:W-:Y:S01]  /*36a0*/  @!PT LDS RZ, [RZ] ;  /* 0x00000000fffff984 */ /* 0x000fe20000000800 */
[----:B------:R-:W-:Y:S01]  /*36b0*/  @!PT LDS RZ, [RZ] ;  /* 0x00000000fffff984 */ /* 0x000fe20000000800 */
[----:B------:R-:W-:Y:S01]  /*36c0*/  @!PT LDS RZ, [RZ] ;  /* 0x00000000fffff984 */ /* 0x000fe20000000800 */
[----:B------:R-:W-:Y:S01]  /*36d0*/  @!P4 LDGSTS.E.BYPASS.LTC128B.128 [R2+0x10800], desc[UR18][R18.64] ;  /* 0x108000001202cfae */ /* 0x000fe2000b981a12 */
[----:B------:R-:W-:-:S03]  /*36e0*/  LOP3.LUT P4, RZ, R226, 0x2, RZ, 0xc0, !PT ;  /* 0x00000002e2ff7812 */ /* 0x000fc6000788c0ff */
[----:B------:R-:W-:Y:S01]  /*36f0*/  @P3 STS.128 [R2+0x11000], RZ ;  /* 0x011000ff02003388 */ /* 0x000fe20000000c00 */
[----:B------:R-:W-:Y:S01]  /*3700*/  SEL R4, R4, 0xffffffe0, !P4 ;  /* 0xffffffe004047807 */ /* 0x000fe20006000000 */
[C---:B------:R-:W-:Y:S02]  /*3710*/  IMAD.IADD R179, R228.reuse, 0x1, R205 ;  /* 0x00000001e4b37824 */ /* 0x040fe400078e02cd */
[----:B------:R-:W-:Y:S01]  /*3720*/  @!PT LDS RZ, [RZ] ;  /* 0x00000000fffff984 */ /* 0x000fe20000000800 */
[----:B------:R-:W-:Y:S01]  /*3730*/  @!PT LDS RZ, [RZ] ;  /* 0x00000000fffff984 */ /* 0x000fe20000000800 */
[----:B------:R-:W-:Y:S01]  /*3740*/  @!PT LDS RZ, [RZ] ;  /* 0x00000000fffff984 */ /* 0x000fe20000000800 */
[----:B------:R3:W-:Y:S02]  /*3750*/  @!P3 LDGSTS.E.BYPASS.LTC128B.128 [R2+0x11000], desc[UR18][R16.64] ;  /* 0x110000001002bfae */ /* 0x0007e4000b981a12 */
[--C-:B------:R-:W-:Y:S01]  /*3760*/  IMAD.IADD R192, R228, 0x1, R4.reuse ;  /* 0x00000001e4c07824 */ /* 0x100fe200078e0204 */
[C---:B------:R-:W-:Y:S01]  /*3770*/  IADD3 R222, PT, PT, R4.reuse, R179, RZ ;  /* 0x000000b304de7210 */ /* 0x040fe20007ffe0ff */
[----:B------:R-:W-:Y:S01]  /*3780*/  @P2 STS.128 [R2+0x11800], RZ ;  /* 0x011800ff02002388 */ /* 0x000fe20000000c00 */
[----:B------:R-:W-:Y:S02]  /*3790*/  IMAD.IADD R204, R227, 0x1, R4 ;  /* 0x00000001e3cc7824 */ /* 0x000fe400078e0204 */
[----:B------:R-:W-:Y:S01]  /*37a0*/  IMAD.IADD R221, R4, 0x1, R177 ;  /* 0x0000000104dd7824 */ /* 0x000fe200078e02b1 */
[----:B------:R-:W-:Y:S01]  /*37b0*/  @!PT LDS RZ, [RZ] ;  /* 0x00000000fffff984 */ /* 0x000fe20000000800 */
[----:B------:R-:W-:Y:S01]  /*37c0*/  @!PT LDS RZ, [RZ] ;  /* 0x00000000fffff984 */ /* 0x000fe20000000800 */
[----:B------:R-:W-:Y:S01]  /*37d0*/  @!PT LDS RZ, [RZ] ;  /* 0x00000000fffff984 */ /* 0x000fe20000000800 */
[----:B------:R4:W-:Y:S04]  /*37e0*/  @!P2 LDGSTS.E.BYPASS.LTC128B.128 [R2+0x11800], desc[UR18][R10.64] ;  /* 0x118000000a02afae */ /* 0x0009e8000b981a12 */
[----:B------:R-:W-:Y:S04]  /*37f0*/  LDSM.16.M88.4 R36, [R228] ;  /* 0x00000000e424783b */ /* 0x000fe80000000200 */
[----:B------:R-:W5:Y:S04]  /*3800*/  LDSM.16.M88.4 R28, [R0+UR5+0x2000] ;  /* 0x00200005001c783b */ /* 0x000f680008000200 */
[----:B-1----:R-:W1:Y:S04]  /*3810*/  LDSM.16.M88.4 R20, [R0+UR5+0x2800] ;  /* 0x002800050014783b */ /* 0x002e680008000200 */
[----:B--2---:R-:W3:Y:S04]  /*3820*/  LDSM.16.M88.4 R12, [R0+UR5+0x3000] ;  /* 0x00300005000c783b */ /* 0x004ee80008000200 */
[----:B------:R-:W4:Y:S04]  /*3830*/  LDSM.16.M88.4 R132, [R0+UR5+0x3800] ;  /* 0x003800050084783b */ /* 0x000f280008000200 */
[----:B------:R-:W2:Y:S04]  /*3840*/  LDSM.16.M88.4 R124, [R0+UR5+0x4000] ;  /* 0x00400005007c783b */ /* 0x000ea80008000200 */
[----:B------:R-:W2:Y:S04]  /*3850*/  LDSM.16.M88.4 R116, [R0+UR5+0x4800] ;  /* 0x004800050074783b */ /* 0x000ea80008000200 */
[----:B------:R-:W2:Y:S04]  /*3860*/  LDSM.16.M88.4 R108, [R0+UR5+0x5000] ;  /* 0x00500005006c783b */ /* 0x000ea80008000200 */
[----:B------:R-:W2:Y:S04]  /*3870*/  LDSM.16.M88.4 R100, [R0+UR5+0x5800] ;  /* 0x005800050064783b */ /* 0x000ea80008000200 */
[----:B------:R-:W2:Y:S04]  /*3880*/  LDSM.16.M88.4 R92, [R0+UR5+0x6000] ;  /* 0x00600005005c783b */ /* 0x000ea80008000200 */
[----:B------:R-:W2:Y:S04]  /*3890*/  LDSM.16.M88.4 R84, [R0+UR5+0x6800] ;  /* 0x006800050054783b */ /* 0x000ea80008000200 */
[----:B------:R-:W2:Y:S01]  /*38a0*/  LDSM.16.M88.4 R76, [R0+UR5+0x7000] ;  /* 0x00700005004c783b */ /* 0x000ea20008000200 */
[C---:B-----5:R-:W-:Y:S03]  /*38b0*/  HMMA.16816.F32 R32, R36.reuse, R28, RZ ;  /* 0x0000001c2420723c */ /* 0x060fe600000018ff */
[----:B------:R-:W5:Y:S04]  /*38c0*/  LDSM.16.M88.4 R68, [R0+UR5+0x7800] ;  /* 0x007800050044783b */ /* 0x000f680008000200 */
[----:B------:R-:W5:Y:S01]  /*38d0*/  LDSM.16.M88.4 R60, [R0+UR5+0x8000] ;  /* 0x00800005003c783b */ /* 0x000f620008000200 */
[C---:B------:R-:W-:Y:S03]  /*38e0*/  HMMA.16816.F32 R28, R36.reuse, R30, RZ ;  /* 0x0000001e241c723c */ /* 0x040fe600000018ff */
[----:B------:R-:W5:Y:S04]  /*38f0*/  LDSM.16.M88.4 R52, [R0+UR5+0x8800] ;  /* 0x008800050034783b */ /* 0x000f680008000200 */
[----:B------:R-:W5:Y:S01]  /*3900*/  LDSM.16.M88.4 R44, [R0+UR5+0x9000] ;  /* 0x00900005002c783b */ /* 0x000f620008000200 */
[C---:B-1----:R-:W-:Y:S03]  /*3910*/  HMMA.16816.F32 R24, R36.reuse, R20, RZ ;  /* 0x000000142418723c */ /* 0x042fe600000018ff */
[----:B------:R1:W5:Y:S04]  /*3920*/  LDSM.16.M88.4 R140, [R0+UR5+0x9800] ;  /* 0x00980005008c783b */ /* 0x0003680008000200 */
[----:B------:R-:W-:Y:S01]  /*3930*/  LDSM.16.M88.4 R144, [R192] ;  /* 0x00000000c090783b */ /* 0x000fe20000000200 */
[C---:B---3--:R-:W-:Y:S03]  /*3940*/  HMMA.16816.F32 R16, R36.reuse, R12, RZ ;  /* 0x0000000c2410723c */ /* 0x048fe600000018ff */
[----:B------:R-:W3:Y:S04]  /*3950*/  LDSM.16.M88.4 R136, [R204+0x2000] ;  /* 0x00200000cc88783b */ /* 0x000ee80000000200 */
[----:B------:R-:W3:Y:S01]  /*3960*/  LDSM.16.M88.4 R152, [R204+0x2800] ;  /* 0x00280000cc98783b */ /* 0x000ee20000000200 */
[C---:B----4-:R-:W-:Y:S03]  /*3970*/  HMMA.16816.F32 R8, R36.reuse, R132, RZ ;  /* 0x000000842408723c */ /* 0x050fe600000018ff */
[----:B------:R-:W4:Y:S04]  /*3980*/  LDSM.16.M88.4 R148, [R204+0x3000] ;  /* 0x00300000cc94783b */ /* 0x000f280000000200 */
[----:B------:R-:W-:Y:S01]  /*3990*/  LDSM.16.M88.4 R172, [R204+0x3800] ;  /* 0x00380000ccac783b */ /* 0x000fe20000000200 */
[----:B--2---:R-:W-:Y:S01]  /*39a0*/  HMMA.16816.F32 R128, R36, R124, RZ ;  /* 0x0000007c2480723c */ /* 0x004fe200000018ff */
[----:B-1----:R-:W-:-:S02]  /*39b0*/  IMAD.U32 R0, RZ, RZ, UR20 ;  /* 0x00000014ff007e24 */ /* 0x002fc4000f8e00ff */
[----:B------:R-:W-:Y:S04]  /*39c0*/  LDSM.16.M88.4 R168, [R204+0x4000] ;  /* 0x00400000cca8783b */ /* 0x000fe80000000200 */
[----:B------:R-:W-:Y:S01]  /*39d0*/  LDSM.16.M88.4 R164, [R204+0x4800] ;  /* 0x00480000cca4783b */ /* 0x000fe20000000200 */
[C---:B------:R-:W-:Y:S01]  /*39e0*/  HMMA.16816.F32 R120, R36.reuse, R116, RZ ;  /* 0x000000742478723c */ /* 0x040fe200000018ff */
[----:B------:R-:W-:Y:S02]  /*39f0*/  IADD3 R0, PT, PT, R7, 0x1, R0 ;  /* 0x0000000107007810 */ /* 0x000fe40007ffe000 */
[----:B------:R-:W-:Y:S04]  /*3a00*/  LDSM.16.M88.4 R160, [R204+0x5000] ;  /* 0x00500000cca0783b */ /* 0x000fe80000000200 */
[----:B------:R-:W-:Y:S01]  /*3a10*/  LDSM.16.M88.4 R156, [R204+0x6000] ;  /* 0x00600000cc9c783b */ /* 0x000fe20000000200 */
[C---:B------:R-:W-:Y:S03]  /*3a20*/  HMMA.16816.F32 R112, R36.reuse, R108, RZ ;  /* 0x0000006c2470723c */ /* 0x040fe600000018ff */
[----:B------:R-:W-:Y:S04]  /*3a30*/  LDSM.16.M88.4 R184, [R222] ;  /* 0x00000000deb8783b */ /* 0x000fe80000000200 */
[----:B------:R-:W-:Y:S01]  /*3a40*/  LDSM.16.M88.4 R188, [R221+0x3800] ;  /* 0x00380000ddbc783b */ /* 0x000fe20000000200 */
[C---:B------:R-:W-:Y:S03]  /*3a50*/  HMMA.16816.F32 R104, R36.reuse, R100, RZ ;  /* 0x000000642468723c */ /* 0x040fe600000018ff */
[----:B------:R-:W-:Y:S04]  /*3a60*/  LDSM.16.M88.4 R180, [R221+0x4000] ;  /* 0x00400000ddb4783b */ /* 0x000fe80000000200 */
[----:B------:R-:W0:Y:S01]  /*3a70*/  LDGDEPBAR ;  /* 0x00000000000079af */ /* 0x000e220000000000 */
[C---:B------:R-:W-:Y:S08]  /*3a80*/  HMMA.16816.F32 R96, R36.reuse, R92, RZ ;  /* 0x0000005c2460723c */ /* 0x040ff000000018ff */
[C---:B------:R-:W-:Y:S08]  /*3a90*/  HMMA.16816.F32 R88, R36.reuse, R84, RZ ;  /* 0x000000542458723c */ /* 0x040ff000000018ff */
        /* <DEDUP_REMOVED lines=41> */
[C---:B------:R-:W-:Y:S01]  /*3d30*/  HMMA.16816.F32 R76, R144.reuse, R154, R76 ;  /* 0x0000009a904c723c */ /* 0x040fe2000000184c */
[----:B------:R-:W3:Y:S07]  /*3d40*/  LDSM.16.M88.4 R152, [R204+0x9000] ;  /* 0x00900000cc98783b */ /* 0x000eee0000000200 */
[C---:B----4-:R-:W-:Y:S08]  /*3d50*/  HMMA.16816.F32 R72, R144.reuse, R148, R72 ;  /* 0x000000949048723c */ /* 0x050ff00000001848 */
[C---:B------:R-:W-:Y:S01]  /*3d60*/  HMMA.16816.F32 R68, R144.reuse, R150, R68 ;  /* 0x000000969044723c */ /* 0x040fe20000001844 */
[----:B------:R-:W-:Y:S07]  /*3d70*/  LDSM.16.M88.4 R148, [R179] ;  /* 0x00000000b394783b */ /* 0x000fee0000000200 */
        /* <DEDUP_REMOVED lines=22> */
[----:B------:R-:W-:Y:S01]  /*3ee0*/  HMMA.16816.F32 R36, R144, R174, R36 ;  /* 0x000000ae9024723c */ /* 0x000fe20000001824 */
[----:B------:R-:W3:Y:S04]  /*3ef0*/  LDSM.16.M88.4 R144, [R177+0x5800] ;  /* 0x00580000b190783b */ /* 0x000ee80000000200 */
[----:B------:R-:W-:Y:S03]  /*3f00*/  LDSM.16.M88.4 R172, [R177+0x6000] ;  /* 0x00600000b1ac783b */ /* 0x000fe60000000200 */
[C---:B-1----:R-:W-:Y:S08]  /*3f10*/  HMMA.16816.F32 R128, R148.reuse, R140, R128 ;  /* 0x0000008c9480723c */ /* 0x042ff00000001880 */
[C---:B------:R-:W-:Y:S01]  /*3f20*/  HMMA.16816.F32 R124, R148.reuse, R142, R124 ;  /* 0x0000008e947c723c */ /* 0x040fe2000000187c */
[----:B------:R-:W1:Y:S07]  /*3f30*/  LDSM.16.M88.4 R140, [R177+0x7000] ;  /* 0x00700000b18c783b */ /* 0x000e6e0000000200 */
[C---:B--2---:R-:W-:Y:S08]  /*3f40*/  HMMA.16816.F32 R120, R148.reuse, R136, R120 ;  /* 0x000000889478723c */ /* 0x044ff00000001878 */
[C---:B------:R-:W-:Y:S01]  /*3f50*/  HMMA.16816.F32 R116, R148.reuse, R138, R116 ;  /* 0x0000008a9474723c */ /* 0x040fe20000001874 */
[----:B------:R-:W2:Y:S07]  /*3f60*/  LDSM.16.M88.4 R136, [R177+0x7800] ;  /* 0x00780000b188783b */ /* 0x000eae0000000200 */
        /* <DEDUP_REMOVED lines=14> */
[----:B------:R-:W3:Y:S04]  /*4050*/  LDSM.16.M88.4 R152, [R177+0x9800] ;  /* 0x00980000b198783b */ /* 0x000ee80000000200 */
[----:B------:R-:W-:Y:S03]  /*4060*/  LDSM.16.M88.4 R176, [R221+0x4800] ;  /* 0x00480000ddb0783b */ /* 0x000fe60000000200 */
[C---:B------:R-:W-:Y:S08]  /*4070*/  HMMA.16816.F32 R104, R148.reuse, R144, R104 ;  /* 0x000000909468723c */ /* 0x040ff00000001868 */
[C---:B------:R-:W-:Y:S01]  /*4080*/  HMMA.16816.F32 R100, R148.reuse, R146, R100 ;  /* 0x000000929464723c */ /* 0x040fe20000001864 */
[----:B------:R-:W3:Y:S07]  /*4090*/  LDSM.16.M88.4 R144, [R221+0x2000] ;  /* 0x00200000dd90783b */ /* 0x000eee0000000200 */
        /* <DEDUP_REMOVED lines=22> */
[----:B------:R-:W-:Y:S01]  /*4200*/  HMMA.16816.F32 R36, R148, R154, R36 ;  /* 0x0000009a9424723c */ /* 0x000fe20000001824 */
[----:B------:R-:W3:Y:S04]  /*4210*/  LDSM.16.M88.4 R152, [R221+0x7800] ;  /* 0x00780000dd98783b */ /* 0x000ee80000000200 */
[----:B------:R-:W3:Y:S03]  /*4220*/  LDSM.16.M88.4 R148, [R221+0x8000] ;  /* 0x00800000dd94783b */ /* 0x000ee60000000200 */
[C---:B------:R-:W-:Y:S08]  /*4230*/  HMMA.16816.F32 R32, R184.reuse, R144, R32 ;  /* 0x00000090b820723c */ /* 0x040ff00000001820 */
[C---:B------:R-:W-:Y:S01]  /*4240*/  HMMA.16816.F32 R28, R184.reuse, R146, R28 ;  /* 0x00000092b81c723c */ /* 0x040fe2000000181c */
[----:B------:R-:W3:Y:S07]  /*4250*/  LDSM.16.M88.4 R144, [R221+0x8800] ;  /* 0x00880000dd90783b */ /* 0x000eee0000000200 */
[C---:B-1----:R-:W-:Y:S08]  /*4260*/  HMMA.16816.F32 R24, R184.reuse, R140, R24 ;  /* 0x0000008cb818723c */ /* 0x042ff00000001818 */
[C---:B------:R-:W-:Y:S01]  /*4270*/  HMMA.16816.F32 R20, R184.reuse, R142, R20 ;  /* 0x0000008eb814723c */ /* 0x040fe20000001814 */
[----:B------:R-:W1:Y:S07]  /*4280*/  LDSM.16.M88.4 R140, [R221+0x9000] ;  /* 0x00900000dd8c783b */ /* 0x000e6e0000000200 */
[C---:B--2---:R-:W-:Y:S08]  /*4290*/  HMMA.16816.F32 R16, R184.reuse, R136, R16 ;  /* 0x00000088b810723c */ /* 0x044ff00000001810 */
[----:B------:R-:W-:Y:S01]  /*42a0*/  HMMA.16816.F32 R12, R184, R138, R12 ;  /* 0x0000008ab80c723c */ /* 0x000fe2000000180c */
[----:B------:R-:W2:Y:S01]  /*42b0*/  LDSM.16.M88.4 R136, [R221+0x9800] ;  /* 0x00980000dd88783b */ /* 0x000ea20000000200 */
[----:B------:R-:W-:-:S06]  /*42c0*/  DEPBAR.LE SB0, 0x0 ;  /* 0x000080000000791a */ /* 0x000fcc0000000000 */
        /* <DEDUP_REMOVED lines=22> */
[C---:B-1----:R-:W-:Y:S08]  /*4430*/  HMMA.16816.F32 R48, R184.reuse, R140, R48 ;  /* 0x0000008cb830723c */ /* 0x042ff00000001830 */
[C---:B------:R-:W-:Y:S08]  /*4440*/  HMMA.16816.F32 R44, R184.reuse, R142, R44 ;  /* 0x0000008eb82c723c */ /* 0x040ff0000000182c */
[----:B--2---:R-:W-:Y:S01]  /*4450*/  HMMA.16816.F32 R40, R184, R136, R40 ;  /* 0x00000088b828723c */ /* 0x004fe20000001828 */
[----:B------:R-:W-:-:S04]  /*4460*/  SHF.R.U32.HI R136, RZ, 0x2, R226 ;  /* 0x00000002ff887819 */ /* 0x000fc800000116e2 */
[----:B------:R-:W-:-:S03]  /*4470*/  LOP3.LUT R7, R136, 0x7, RZ, 0xc0, !PT ;  /* 0x0000000788077812 */ /* 0x000fc600078ec0ff */
[----:B------:R-:W-:Y:S01]  /*4480*/  HMMA.16816.F32 R36, R184, R138, R36 ;  /* 0x0000008ab824723c */ /* 0x000fe20000001824 */
[----:B------:R-:W-:-:S04]  /*4490*/  IADD3 R7, PT, PT, R0, -UR22, R7 ;  /* 0x8000001600077c10 */ /* 0x000fc8000fffe007 */
[----:B------:R-:W-:-:S04]  /*44a0*/  IADD3 R224, PT, PT, R7, UR21, R224 ;  /* 0x0000001507e07c10 */ /* 0x000fc8000fffe0e0 */
[C---:B------:R-:W-:Y:S02]  /*44b0*/  VIADDMNMX R223, R224.reuse, R223, UR21, PT ;  /* 0x00000015e0df7e46 */ /* 0x040fe4000b8001df */
[----:B------:R-:W-:Y:S01]  /*44c0*/  VIMNMX R224, PT, PT, R224, UR21, PT ;  /* 0x00000015e0e07c48 */ /* 0x000fe2000bfe0100 */
[----:B------:R-:W-:Y:S06]  /*44d0*/  BAR.SYNC.DEFER_BLOCKING 0x0 ;  /* 0x0000000000007b1d */ /* 0x000fec0000010000 */
[----:B------:R-:W-:Y:S05]  /*44e0*/  BRA.U !UP0, `(.L_x_3061) ;  /* 0x0000000508f47547 */ /* 0x000fea000b800000 */
        /* <DEDUP_REMOVED lines=11> */
.L_x_3062:
        /* <DEDUP_REMOVED lines=62> */
.L_x_3063:
[----:B------:R-:W-:Y:S01]  /*4980*/  USHF.L.U32 UR7, UR10, 0x5, URZ ;  /* 0x000000050a077899 */ /* 0x000fe200080006ff */
[----:B------:R-:W-:Y:S01]  /*4990*/  @!PT LDS RZ, [RZ] ;  /* 0x00000000fffff984 */ /* 0x000fe20000000800 */
[----:B------:R-:W-:Y:S01]  /*49a0*/  @!PT LDS RZ, [RZ] ;  /* 0x00000000fffff984 */ /* 0x000fe20000000800 */
[----:B------:R-:W-:Y:S01]  /*49b0*/  @!PT LDS RZ, [RZ] ;  /* 0x00000000fffff984 */ /* 0x000fe20000000800 */
[----:B------:R-:W-:Y:S01]  /*49c0*/  LDGSTS.E.BYPASS.LTC128B.128 [R2+0x2000], desc[UR18][R230.64] ;  /* 0x02000000e6027fae */ /* 0x000fe2000b981a12 */
[----:B------:R-:W-:-:S04]  /*49d0*/  USHF.L.U64.HI UR6, UR10, 0x5, UR11 ;  /* 0x000000050a067899 */ /* 0x000fc8000801020b */
[----:B------:R-:W-:-:S04]  /*49e0*/  IADD3 R148, P1, PT, R230, UR7, RZ ;  /* 0x00000007e6947c10 */ /* 0x000fc8000ff3e0ff */
        /* <DEDUP_REMOVED lines=45> */
.L_x_3061:
[----:B------:R-:W-:Y:S01]  /*4cc0*/  IMAD.SHL.U32 R7, R226, 0x2, RZ ;  /* 0x00000002e2077824 */ /* 0x000fe200078e00ff */
[----:B------:R-:W2:Y:S01]  /*4cd0*/  LDCU UR6, c[0x0][0x45c] ;  /* 0x00008b80ff0677ac */ /* 0x000ea20008000800 */
[----:B------:R-:W-:-:S03]  /*4ce0*/  IMAD.U32 R0, RZ, RZ, UR4 ;  /* 0x00000004ff007e24 */ /* 0x000fc6000f8e00ff */
[----:B------:R-:W-:Y:S01]  /*4cf0*/  LOP3.LUT R7, R7, 0x6, RZ, 0xc0, !PT ;  /* 0x0000000607077812 */ /* 0x000fe200078ec0ff */
[----:B------:R-:W-:-:S04]  /*4d00*/  UISETP.GT.AND UP0, UPT, UR4, UR14, UPT ;  /* 0x0000000e0400728c */ /* 0x000fc8000bf04270 */
[----:B------:R-:W-:-:S04]  /*4d10*/  IMAD R0, R0, 0x100, R7 ;  /* 0x0000010000007824 */ /* 0x000fc800078e0207 */
[C---:B------:R-:W-:Y:S01]  /*4d20*/  VIADD R7, R0.reuse, 0x1 ;  /* 0x0000000100077836 */ /* 0x040fe20000000000 */
[CC--:B------:R-:W-:Y:S01]  /*4d30*/  ISETP.GE.AND P5, PT, R0.reuse, R223.reuse, PT ;  /* 0x000000df0000720c */ /* 0x0c0fe20003fa6270 */
[C---:B-1----:R-:W-:Y:S02]  /*4d40*/  VIADD R2, R0.reuse, 0x8 ;  /* 0x0000000800027836 */ /* 0x042fe40000000000 */
[C---:B------:R-:W-:Y:S01]  /*4d50*/  VIADD R137, R0.reuse, 0x10 ;  /* 0x0000001000897836 */ /* 0x040fe20000000000 */
[CC--:B------:R-:W-:Y:S02]  /*4d60*/  ISETP.GE.AND P3, PT, R7.reuse, R224.reuse, PT ;  /* 0x000000e00700720c */ /* 0x0c0fe40003f66270 */
[-C--:B------:R-:W-:Y:S01]  /*4d70*/  ISETP.GE.AND P2, PT, R7, R223.reuse, PT ;  /* 0x000000df0700720c */ /* 0x080fe20003f46270 */
[----:B------:R-:W-:Y:S01]  /*4d80*/  VIADD R7, R0, 0x9 ;  /* 0x0000000900077836 */ /* 0x000fe20000000000 */
[C---:B------:R-:W-:Y:S02]  /*4d90*/  ISETP.GE.AND P1, PT, R2.reuse, R224, PT ;  /* 0x000000e00200720c */ /* 0x040fe40003f26270 */
[----:B------:R-:W-:-:S02]  /*4da0*/  ISETP.GE.AND P6, PT, R2, R223, PT ;  /* 0x000000df0200720c */ /* 0x000fc40003fc6270 */
[----:B------:R-:W-:Y:S02]  /*4db0*/  FSEL R2, R34, -INF , !P5 ;  /* 0xff80000022027808 */ /* 0x000fe40006800000 */
[----:B------:R-:W-:Y:S01]  /*4dc0*/  FSEL R197, R33, -INF , !P3 ;  /* 0xff80000021c57808 */ /* 0x000fe20005800000 */
[C---:B------:R-:W-:Y:S01]  /*4dd0*/  VIADD R33, R0.reuse, 0x18 ;  /* 0x0000001800217836 */ /* 0x040fe20000000000 */
[C---:B------:R-:W-:Y:S02]  /*4de0*/  ISETP.GE.AND P5, PT, R7.reuse, R224, PT ;  /* 0x000000e00700720c */ /* 0x040fe40003fa6270 */
[----:B------:R-:W-:Y:S01]  /*4df0*/  ISETP.GE.AND P3, PT, R7, R223, PT ;  /* 0x000000df0700720c */ /* 0x000fe20003f66270 */
[----:B------:R-:W-:Y:S01]  /*4e00*/  VIADD R7, R0, 0x11 ;  /* 0x0000001100077836 */ /* 0x000fe20000000000 */
[----:B------:R-:W-:Y:S02]  /*4e10*/  FSEL R136, R35, -INF , !P2 ;  /* 0xff80000023887808 */ /* 0x000fe40005000000 */
[----:B------:R-:W-:-:S02]  /*4e20*/  FSEL R195, R28, -INF , !P1 ;  /* 0xff8000001cc37808 */ /* 0x000fc40004800000 */
[CC--:B------:R-:W-:Y:S02]  /*4e30*/  ISETP.GE.AND P2, PT, R137.reuse, R224.reuse, PT ;  /* 0x000000e08900720c */ /* 0x0c0fe40003f46270 */
[-C--:B------:R-:W-:Y:S02]  /*4e40*/  ISETP.GE.AND P1, PT, R137, R223.reuse, PT ;  /* 0x000000df8900720c */ /* 0x080fe40003f26270 */
[----:B------:R-:W-:Y:S02]  /*4e50*/  FSEL R30, R30, -INF , !P6 ;  /* 0xff8000001e1e7808 */ /* 0x000fe40007000000 */
[----:B------:R-:W-:Y:S02]  /*4e60*/  FSEL R137, R29, -INF , !P5 ;  /* 0xff8000001d897808 */ /* 0x000fe40006800000 */
[C---:B------:R-:W-:Y:S02]  /*4e70*/  ISETP.GE.AND P6, PT, R7.reuse, R224, PT ;  /* 0x000000e00700720c */ /* 0x040fe40003fc6270 */
[----:B------:R-:W-:Y:S01]  /*4e80*/  ISETP.GE.AND P5, PT, R7, R223, PT ;  /* 0x000000df0700720c */ /* 0x000fe20003fa6270 */
[----:B------:R-:W-:Y:S01]  /*4e90*/  VIADD R7, R0, 0x19 ;  /* 0x0000001900077836 */ /* 0x000fe20000000000 */
[----:B------:R-:W-:-:S02]  /*4ea0*/  FSEL R28, R31, -INF , !P3 ;  /* 0xff8000001f1c7808 */ /* 0x000fc40005800000 */
[----:B------:R-:W-:Y:S01]  /*4eb0*/  FSEL R35, R24, -INF , !P2 ;  /* 0xff80000018237808 */ /* 0x000fe20005000000 */
[----:B------:R-:W-:Y:S01]  /*4ec0*/  VIADD R24, R0, 0x20 ;  /* 0x0000002000187836 */ /* 0x000fe20000000000 */
[CC--:B------:R-:W-:Y:S02]  /*4ed0*/  ISETP.GE.AND P3, PT, R33.reuse, R224.reuse, PT ;  /* 0x000000e02100720c */ /* 0x0c0fe40003f66270 */
[----:B------:R-:W-:Y:S02]  /*4ee0*/  ISETP.GE.AND P2, PT, R33, R223, PT ;  /* 0x000000df2100720c */ /* 0x000fe40003f46270 */
[----:B------:R-:W-:Y:S02]  /*4ef0*/  FSEL R202, R26, -INF , !P1 ;  /* 0xff8000001aca7808 */ /* 0x000fe40004800000 */
[----:B------:R-:W-:Y:S02]  /*4f00*/  FSEL R33, R25, -INF , !P6 ;  /* 0xff80000019217808 */ /* 0x000fe40007000000 */
[----:B------:R-:W-:-:S02]  /*4f10*/  ISETP.GE.AND P1, PT, R7, R224, PT ;  /* 0x000000e00700720c */ /* 0x000fc40003f26270 */
[----:B------:R-:W-:Y:S01]  /*4f20*/  ISETP.GE.AND P6, PT, R7, R223, PT ;  /* 0x000000df0700720c */ /* 0x000fe20003fc6270 */
[----:B------:R-:W-:Y:S01]  /*4f30*/  VIADD R7, R0, 0x21 ;  /* 0x0000002100077836 */ /* 0x000fe20000000000 */
[----:B------:R-:W-:Y:S02]  /*4f40*/  FSEL R34, R27, -INF , !P5 ;  /* 0xff8000001b227808 */ /* 0x000fe40006800000 */
[----:B------:R-:W-:Y:S02]  /*4f50*/  FSEL R26, R22, -INF , !P2 ;  /* 0xff800000161a7808 */ /* 0x000fe40005000000 */
[----:B------:R-:W-:Y:S02]  /*4f60*/  FSEL R25, R21, -INF , !P1 ;  /* 0xff80000015197808 */ /* 0x000fe40004800000 */
[----:B------:R-:W-:Y:S01]  /*4f70*/  FSEL R27, R20, -INF , !P3 ;  /* 0xff800000141b7808 */ /* 0x000fe20005800000 */
[----:B------:R-:W-:Y:S01]  /*4f80*/  VIADD R20, R0, 0x28 ;  /* 0x0000002800147836 */ /* 0x000fe20000000000 */
[----:B------:R-:W-:-:S02]  /*4f90*/  ISETP.GE.AND P2, PT, R7, R224, PT ;  /* 0x000000e00700720c */ /* 0x000fc40003f46270 */
[-C--:B------:R-:W-:Y:S01]  /*4fa0*/  ISETP.GE.AND P1, PT, R7, R223.reuse, PT ;  /* 0x000000df0700720c */ /* 0x080fe20003f26270 */
[----:B------:R-:W-:Y:S01]  /*4fb0*/  VIADD R7, R0, 0x29 ;  /* 0x0000002900077836 */ /* 0x000fe20000000000 */
[C---:B------:R-:W-:Y:S02]  /*4fc0*/  ISETP.GE.AND P3, PT, R24.reuse, R223, PT ;  /* 0x000000df1800720c */ /* 0x040fe40003f66270 */
[-C--:B------:R-:W-:Y:S02]  /*4fd0*/  ISETP.GE.AND P5, PT, R24, R224.reuse, PT ;  /* 0x000000e01800720c */ /* 0x080fe40003fa6270 */
[----:B------:R-:W-:Y:S02]  /*4fe0*/  FSEL R200, R18, -INF , !P3 ;  /* 0xff80000012c87808 */ /* 0x000fe40005800000 */
[----:B------:R-:W-:Y:S02]  /*4ff0*/  FSEL R141, R17, -INF , !P2 ;  /* 0xff800000118d7808 */ /* 0x000fe40005000000 */
[----:B------:R-:W-:Y:S01]  /*5000*/  FSEL R139, R16, -INF , !P5 ;  /* 0xff800000108b7808 */ /* 0x000fe20006800000 */
[----:B------:R-:W-:Y:S01]  /*5010*/  VIADD R16, R0, 0x30 ;  /* 0x0000003000107836 */ /* 0x000fe20000000000 */
[----:B------:R-:W-:-:S02]  /*5020*/  ISETP.GE.AND P3, PT, R7, R224, PT ;  /* 0x000000e00700720c */ /* 0x000fc40003f66270 */
[-C--:B------:R-:W-:Y:S01]  /*5030*/  ISETP.GE.AND P2, PT, R7, R223.reuse, PT ;  /* 0x000000df0700720c */ /* 0x080fe20003f46270 */
[----:B------:R-:W-:Y:S01]  /*5040*/  VIADD R7, R0, 0x31 ;  /* 0x0000003100077836 */ /* 0x000fe20000000000 */
[----:B------:R-:W-:Y:S02]  /*5050*/  FSEL R24, R23, -INF , !P6 ;  /* 0xff80000017187808 */ /* 0x000fe40007000000 */
[C---:B------:R-:W-:Y:S02]  /*5060*/  ISETP.GE.AND P5, PT, R20.reuse, R223, PT ;  /* 0x000000df1400720c */ /* 0x040fe40003fa6270 */
[-C--:B------:R-:W-:Y:S02]  /*5070*/  ISETP.GE.AND P6, PT, R20, R224.reuse, PT ;  /* 0x000000e01400720c */ /* 0x080fe40003fc6270 */
[----:B------:R-:W-:Y:S01]  /*5080*/  FSEL R142, R14, -INF , !P5 ;  /* 0xff8000000e8e7808 */ /* 0x000fe20006800000 */
[C---:B------:R-:W-:Y:S01]  /*5090*/  VIADD R14, R0.reuse, 0xe1 ;  /* 0x000000e1000e7836 */ /* 0x040fe20000000000 */
        /* <DEDUP_REMOVED lines=130> */
[----:B------:R-:W-:Y:S01]  /*58c0*/  VIADD R8, R0, 0x98 ;  /* 0x0000009800087836 */ /* 0x000fe20000000000 */
[----:B------:R-:W-:Y:S02]  /*58d0*/  ISETP.GE.AND P1, PT, R7, R224, PT ;  /* 0x000000e00700720c */ /* 0x000fe40003f26270 */
[----:B------:R-:W-:Y:S02]  /*58e0*/  FSEL R151, R93, -INF , !P6 ;  /* 0xff8000005d977808 */ /* 0x000fe40007000000 */
[----:B------:R-:W-:Y:S02]  /*58f0*/  ISETP.GE.AND P6, PT, R7, R223, PT ;  /* 0x000000df0700720c */ /* 0x000fe40003fc6270 */
        /* <DEDUP_REMOVED lines=26> */
[C---:B------:R-:W-:Y:S02]  /*5aa0*/  ISETP.GE.AND P6, PT, R8.reuse, R223, PT ;  /* 0x000000df0800720c */ /* 0x040fe40003fc6270 */
[----:B------:R-:W-:Y:S02]  /*5ab0*/  FSEL R87, R87, -INF , !P1 ;  /* 0xff80000057577808 */ /* 0x000fe40004800000 */
        /* <DEDUP_REMOVED lines=12> */
[----:B------:R-:W-:Y:S02]  /*5b80*/  FMNMX3.FTZ R11, R2, R136, R30, !PT ;  /* 0x00000088020b7276 */ /* 0x000fe4000781001e */
[----:B------:R-:W-:Y:S02]  /*5b90*/  FSEL R73, R73, -INF , !P6 ;  /* 0xff80000049497808 */ /* 0x000fe40007000000 */
[----:B------:R-:W-:Y:S02]  /*5ba0*/  ISETP.GE.AND P6, PT, R9, R223, PT ;  /* 0x000000df0900720c */ /* 0x000fe40003fc6270 */
[----:B------:R-:W-:Y:S02]  /*5bb0*/  FSEL R74, R74, -INF , !P1 ;  /* 0xff8000004a4a7808 */ /* 0x000fe40004800000 */
[----:B------:R-:W-:-:S02]  /*5bc0*/  FMNMX3.FTZ R11, R11, R28, R202, !PT ;  /* 0x0000001c0b0b7276 */ /* 0x000fc400078100ca */
[----:B------:R-:W-:Y:S02]  /*5bd0*/  FSEL R72, R72, -INF , !P2 ;  /* 0xff80000048487808 */ /* 0x000fe40005000000 */
[----:B------:R-:W-:Y:S01]  /*5be0*/  ISETP.GE.AND P1, PT, R9, R224, PT ;  /* 0x000000e00900720c */ /* 0x000fe20003f26270 */
[----:B------:R-:W-:Y:S01]  /*5bf0*/  VIADD R9, R0, 0xc1 ;  /* 0x000000c100097836 */ /* 0x000fe20000000000 */
[----:B------:R-:W-:Y:S02]  /*5c00*/  ISETP.GE.AND P2, PT, R8, R223, PT ;  /* 0x000000df0800720c */ /* 0x000fe40003f46270 */
[----:B------:R-:W-:Y:S02]  /*5c10*/  FSEL R71, R71, -INF , !P6 ;  /* 0xff80000047477808 */ /* 0x000fe40007000000 */
[----:B------:R-:W-:Y:S02]  /*5c20*/  FMNMX3.FTZ R11, R11, R34, R26, !PT ;  /* 0x000000220b0b7276 */ /* 0x000fe4000781001a */
[----:B------:R-:W-:-:S02]  /*5c30*/  ISETP.GE.AND P6, PT, R0, R224, PT ;  /* 0x000000e00000720c */ /* 0x000fc40003fc6270 */
[----:B------:R-:W-:Y:S02]  /*5c40*/  FSEL R70, R70, -INF , !P2 ;  /* 0xff80000046467808 */ /* 0x000fe40005000000 */
[----:B------:R-:W-:Y:S02]  /*5c50*/  FSEL R69, R69, -INF , !P1 ;  /* 0xff80000045457808 */ /* 0x000fe40004800000 */
[C---:B------:R-:W-:Y:S02]  /*5c60*/  ISETP.GE.AND P2, PT, R9.reuse, R224, PT ;  /* 0x000000e00900720c */ /* 0x040fe40003f46270 */
[----:B------:R-:W-:Y:S02]  /*5c70*/  ISETP.GE.AND P1, PT, R9, R223, PT ;  /* 0x000000df0900720c */ /* 0x000fe40003f26270 */
[----:B------:R-:W-:Y:S02]  /*5c80*/  FMNMX3.FTZ R11, R11, R24, R200, !PT ;  /* 0x000000180b0b7276 */ /* 0x000fe400078100c8 */
[----:B------:R-:W-:-:S02]  /*5c90*/  FSEL R9, R32, -INF , !P6 ;  /* 0xff80000020097808 */ /* 0x000fc40007000000 */
        /* <DEDUP_REMOVED lines=23> */
[----:B------:R-:W-:Y:S01]  /*5e10*/  ISETP.GE.AND P3, PT, R8, R224, PT ;  /* 0x000000e00800720c */ /* 0x000fe20003f66270 */
[----:B------:R-:W-:Y:S01]  /*5e20*/  VIADD R8, R0, 0xc0 ;  /* 0x000000c000087836 */ /* 0x000fe20000000000 */
[----:B------:R-:W-:-:S02]  /*5e30*/  FMNMX3.FTZ R11, R11, R188, R180, !PT ;  /* 0x000000bc0b0b7276 */ /* 0x000fc400078100b4 */
[----:B------:R-:W-:Y:S02]  /*5e40*/  FMNMX3.FTZ R18, R18, R173, R193, !PT ;  /* 0x000000ad12127276 */ /* 0x000fe400078100c1 */
        /* <DEDUP_REMOVED lines=13> */
[C---:B------:R-:W-:Y:S01]  /*5f20*/  VIADD R8, R0.reuse, 0xc9 ;  /* 0x000000c900087836 */ /* 0x040fe20000000000 */
[----:B------:R-:W-:Y:S01]  /*5f30*/  FMNMX3.FTZ R16, R11, R138, R86, !PT ;  /* 0x0000008a0b107276 */ /* 0x000fe20007810056 */
[----:B------:R-:W-:Y:S01]  /*5f40*/  VIADD R11, R0, 0xf0 ;  /* 0x000000f0000b7836 */ /* 0x000fe20000000000 */
[----:B------:R-:W-:Y:S02]  /*5f50*/  FMNMX3.FTZ R18, R18, R181, R183, !PT ;  /* 0x000000b512127276 */ /* 0x000fe400078100b7 */
[----:B------:R-:W-:Y:S02]  /*5f60*/  FMNMX3.FTZ R16, R16, R87, R82, !PT ;  /* 0x0000005710107276 */ /* 0x000fe40007810052 */
[----:B------:R-:W-:Y:S02]  /*5f70*/  FMNMX3.FTZ R18, R18, R179, R163, !PT ;  /* 0x000000b312127276 */ /* 0x000fe400078100a3 */
        /* <DEDUP_REMOVED lines=8> */
[----:B------:R-:W-:Y:S02]  /*6000*/  FSEL R67, R67, -INF , !P1 ;  /* 0xff80000043437808 */ /* 0x000fe40004800000 */
[CC--:B------:R-:W-:Y:S02]  /*6010*/  ISETP.GE.AND P3, PT, R8.reuse, R224.reuse, PT ;  /* 0x000000e00800720c */ /* 0x0c0fe40003f66270 */
[----:B------:R-:W-:Y:S01]  /*6020*/  ISETP.GE.AND P2, PT, R8, R223, PT ;  /* 0x000000df0800720c */ /* 0x000fe20003f46270 */
[----:B------:R-:W-:Y:S01]  /*6030*/  VIADD R8, R0, 0xd8 ;  /* 0x000000d800087836 */ /* 0x000fe20000000000 */
[----:B------:R-:W-:Y:S02]  /*6040*/  FMNMX3.FTZ R16, R16, R79, R74, !PT ;  /* 0x0000004f10107276 */ /* 0x000fe4000781004a */
[----:B------:R-:W-:Y:S02]  /*6050*/  FMNMX3.FTZ R17, R18, R151, R7, !PT ;  /* 0x0000009712117276 */ /* 0x000fe40007810007 */
        /* <DEDUP_REMOVED lines=54> */
[----:B------:R-:W-:Y:S02]  /*63c0*/  ISETP.GE.AND P5, PT, R11, R224, PT ;  /* 0x000000e00b00720c */ /* 0x000fe40003fa6270 */
[----:B------:R-:W-:Y:S02]  /*63d0*/  FMNMX3.FTZ R15, R16, R100, R101, !PT ;  /* 0x00000064100f7276 */ /* 0x000fe40007810065 */
[----:B------:R-:W-:Y:S02]  /*63e0*/  ISETP.GE.AND P1, PT, R13, R224, PT ;  /* 0x000000e00d00720c */ /* 0x000fe40003f26270 */
[----:B------:R-:W-:Y:S02]  /*63f0*/  FSEL R106, R48, -INF , !P2 ;  /* 0xff800000306a7808 */ /* 0x000fe40005000000 */
[----:B------:R-:W-:Y:S02]  /*6400*/  FMNMX3.FTZ R11, R14, R91, R104, !PT ;  /* 0x0000005b0e0b7276 */ /* 0x000fe40007810068 */
[----:B------:R-:W-:-:S02]  /*6410*/  FMNMX.FTZ R13, R102, R15, !PT ;  /* 0x0000000f660d7209 */ /* 0x000fc40007810000 */
[-C--:B------:R-:W-:Y:S02]  /*6420*/  ISETP.GE.AND P6, PT, R12, R224.reuse, PT ;  /* 0x000000e00c00720c */ /* 0x080fe40003fc6270 */
[----:B------:R-:W-:Y:S01]  /*6430*/  FSEL R107, R49, -INF , !P3 ;  /* 0xff800000316b7808 */ /* 0x000fe20005800000 */
        /* <DEDUP_REMOVED lines=14> */
[----:B-1----:R-:W-:Y:S02]  /*6520*/  FMNMX.FTZ R13, R13, R12, !PT ;  /* 0x0000000c0d0d7209 */ /* 0x002fe40007810000 */
[----:B------:R-:W-:Y:S02]  /*6530*/  FMNMX.FTZ R10, R121, R10, !PT ;  /* 0x0000000a790a7209 */ /* 0x000fe40007810000 */
[----:B------:R-:W-:Y:S01]  /*6540*/  LEA R122, R122, UR5, 0x1 ;  /* 0x000000057a7a7c11 */ /* 0x000fe2000f8e08ff */
[----:B------:R-:W1:Y:S04]  /*6550*/  SHFL.BFLY PT, R0, R13, 0x1, 0x1f ;  /* 0x0c201f000d007f89 */ /* 0x000e6800000e0000 */
        /* <DEDUP_REMOVED lines=26> */
[----:B------:R-:W3:Y:S01]  /*6700*/  LDSM.16.MT88.4 R44, [R105+0xa800] ;  /* 0x00a80000692c783b */ /* 0x000ee20000004200 */
        /* <DEDUP_REMOVED lines=21> */
[----:B----4-:R-:W-:Y:S01]  /*6860*/  F2FP.F16.F32.PACK_AB R13, R116, R117 ;  /* 0x00000075740d723e */ /* 0x010fe200000000ff */
        /* <DEDUP_REMOVED lines=132> */
[----:B------:R-:W4:Y:S01]  /*70b0*/  LDSM.16.MT88.4 R48, [R120+0xb000] ;  /* 0x00b000007830783b */ /* 0x000f220000004200 */
[----:B------:R-:W-:Y:S01]  /*70c0*/  FADD.FTZ R126, R126, R127 ;  /* 0x0000007f7e7e7221 */ /* 0x000fe20000010000 */
[----:B------:R-:W-:Y:S01]  /*70d0*/  FADD.FTZ R130, R129, R130 ;  /* 0x0000008281827221 */ /* 0x000fe20000010000 */
[--C-:B------:R-:W-:Y:S01]  /*70e0*/  FFMA.FTZ R97, R107, UR6, -R118.reuse ;  /* 0x000000066b617c23 */ /* 0x100fe20008010876 */
[----:B------:R-:W-:Y:S01]  /*70f0*/  MUFU.EX2 R139, R139 ;  /* 0x0000008b008b7308 */ /* 0x000fe20000000800 */
[----:B------:R-:W-:Y:S01]  /*7100*/  LDSM.16.MT88.4 R132, [R122+0x11800] ;  /* 0x011800007a84783b */ /* 0x000fe20000004200 */
[--C-:B------:R-:W-:Y:S01]  /*7110*/  FFMA.FTZ R99, R99, UR6, -R119.reuse ;  /* 0x0000000663637c23 */ /* 0x100fe20008010877 */
        /* <DEDUP_REMOVED lines=14> */
[C---:B---3--:R-:W-:Y:S05]  /*7200*/  HMMA.16816.F32 R16, R40.reuse, R44, R16 ;  /* 0x0000002c2810723c */ /* 0x048fea0000001810 */
[----:B------:R-:W3:Y:S03]  /*7210*/  MUFU.EX2 R143, R143 ;  /* 0x0000008f008f7308 */ /* 0x000ee60000000800 */
[----:B------:R-:W-:Y:S01]  /*7220*/  HMMA.16816.F32 R12, R40, R46, R12 ;  /* 0x0000002e280c723c */ /* 0x000fe2000000180c */
[----:B------:R-:W3:Y:S01]  /*7230*/  LDSM.16.MT88.4 R44, [R105+0xb000] ;  /* 0x00b00000692c783b */ /* 0x000ee20000004200 */
        /* <DEDUP_REMOVED lines=11> */
[C---:B----4-:R-:W-:Y:S01]  /*72f0*/  HMMA.16816.F32 R32, R40.reuse, R48, R32 ;  /* 0x000000302820723c */ /* 0x050fe20000001820 */
[----:B------:R-:W-:Y:S02]  /*7300*/  FADD.FTZ R141, R141, R142 ;  /* 0x0000008e8d8d7221 */ /* 0x000fe40000010000 */
[----:B------:R-:W-:Y:S02]  /*7310*/  FADD.FTZ R137, R140, R137 ;  /* 0x000000898c897221 */ /* 0x000fe40000010000 */
[----:B------:R-:W-:Y:S01]  /*7320*/  FADD.FTZ R144, R144, R141 ;  /* 0x0000008d90907221 */ /* 0x000fe20000010000 */
[----:B------:R-:W-:Y:S02]  /*7330*/  MUFU.EX2 R147, R147 ;  /* 0x0000009300937308 */ /* 0x000fe40000000800 */
[C---:B------:R-:W-:Y:S01]  /*7340*/  HMMA.16816.F32 R28, R40.reuse, R50, R28 ;  /* 0x00000032281c723c */ /* 0x040fe2000000181c */
[----:B------:R-:W2:Y:S05]  /*7350*/  LDSM.16.MT88.4 R48, [R120+0xb800] ;  /* 0x00b800007830783b */ /* 0x000eaa0000004200 */
[----:B------:R-:W4:Y:S02]  /*7360*/  MUFU.EX2 R150, R150 ;  /* 0x0000009600967308 */ /* 0x000f240000000800 */
        /* <DEDUP_REMOVED lines=14> */
[----:B------:R-:W-:Y:S01]  /*7450*/  F2FP.F16.F32.PACK_AB R41, R143, R146 ;  /* 0x000000928f29723e */ /* 0x000fe200000000ff */
[----:B------:R-:W-:Y:S01]  /*7460*/  FADD.FTZ R146, R146, R137 ;  /* 0x0000008992927221 */ /* 0x000fe20000010000 */
[----:B-1----:R-:W-:-:S02]  /*7470*/  F2FP.F16.F32.PACK_AB R43, R148, R145 ;  /* 0x00000091942b723e */ /* 0x002fc400000000ff */
[----:B----4-:R-:W-:Y:S01]  /*7480*/  F2FP.F16.F32.PACK_AB R40, R150, R147 ;  /* 0x000000939628723e */ /* 0x010fe200000000ff */
[----:B------:R-:W1:Y:S01]  /*7490*/  MUFU.EX2 R158, R158 ;  /* 0x0000009e009e7308 */ /* 0x000e620000000800 */
[----:B--2---:R-:W-:Y:S01]  /*74a0*/  F2FP.F16.F32.PACK_AB R42, R152, R149 ;  /* 0x00000095982a723e */ /* 0x004fe200000000ff */
[----:B------:R-:W-:Y:S01]  /*74b0*/  FADD.FTZ R147, R147, R144 ;  /* 0x0000009093937221 */ /* 0x000fe20000010000 */
[----:B------:R-:W-:Y:S02]  /*74c0*/  FADD.FTZ R146, R143, R146 ;  /* 0x000000928f927221 */ /* 0x000fe40000010000 */
[----:B------:R-:W-:Y:S01]  /*74d0*/  LDSM.16.MT88.4 R140, [R120+0x11800] ;  /* 0x01180000788c783b */ /* 0x000fe20000004200 */
[----:B------:R-:W-:Y:S01]  /*74e0*/  FADD.FTZ R150, R150, R147 ;  /* 0x0000009396967221 */ /* 0x000fe20000010000 */
[----:B------:R-:W-:Y:S01]  /*74f0*/  FADD.FTZ R145, R145, R146 ;  /* 0x0000009291917221 */ /* 0x000fe20000010000 */
[----:B------:R-:W-:Y:S01]  /*7500*/  HMMA.16816.F32 R32, R40, R48, R32 ;  /* 0x000000302820723c */ /* 0x000fe20000001820 */
[----:B------:R-:W-:Y:S01]  /*7510*/  MUFU.EX2 R159, R159 ;  /* 0x0000009f009f7308 */ /* 0x000fe20000000800 */
[----:B------:R-:W-:Y:S01]  /*7520*/  FADD.FTZ R149, R149, R150 ;  /* 0x0000009695957221 */ /* 0x000fe20000010000 */
[----:B------:R-:W-:-:S03]  /*7530*/  FADD.FTZ R145, R148, R145 ;  /* 0x0000009194917221 */ /* 0x000fc60000010000 */
[----:B------:R-:W-:Y:S02]  /*7540*/  FADD.FTZ R152, R152, R149 ;  /* 0x0000009598987221 */ /* 0x000fe40000010000 */
[C---:B------:R-:W-:Y:S01]  /*7550*/  HMMA.16816.F32 R28, R40.reuse, R50, R28 ;  /* 0x00000032281c723c */ /* 0x040fe2000000181c */
[----:B------:R-:W2:Y:S01]  /*7560*/  LDSM.16.MT88.4 R48, [R120+0xc000] ;  /* 0x00c000007830783b */ /* 0x000ea20000004200 */
        /* <DEDUP_REMOVED lines=11> */
[C---:B---3--:R-:W-:Y:S02]  /*7620*/  HMMA.16816.F32 R16, R40.reuse, R44, R16 ;  /* 0x0000002c2810723c */ /* 0x048fe40000001810 */
[----:B------:R-:W-:Y:S06]  /*7630*/  MUFU.EX2 R166, R166 ;  /* 0x000000a600a67308 */ /* 0x000fec0000000800 */
[----:B------:R-:W-:Y:S01]  /*7640*/  HMMA.16816.F32 R12, R40, R46, R12 ;  /* 0x0000002e280c723c */ /* 0x000fe2000000180c */
[----:B------:R-:W3:Y:S01]  /*7650*/  LDSM.16.MT88.4 R44, [R105+0xc000] ;  /* 0x00c00000692c783b */ /* 0x000ee20000004200 */
[----:B------:R-:W-:Y:S01]  /*7660*/  F2FP.F16.F32.PACK_AB R41, R153, R156 ;  /* 0x0000009c9929723e */ /* 0x000fe200000000ff */
[----:B------:R-:W3:Y:S01]  /*7670*/  MUFU.EX2 R169, R169 ;  /* 0x000000a900a97308 */ /* 0x000ee20000000800 */
[----:B-1----:R-:W-:-:S02]  /*7680*/  F2FP.F16.F32.PACK_AB R43, R158, R157 ;  /* 0x0000009d9e2b723e */ /* 0x002fc400000000ff */
[----:B----4-:R-:W-:Y:S02]  /*7690*/  F2FP.F16.F32.PACK_AB R40, R160, R159 ;  /* 0x0000009fa028723e */ /* 0x010fe400000000ff */
        /* <DEDUP_REMOVED lines=18> */
[----:B------:R-:W3:Y:S04]  /*77c0*/  MUFU.EX2 R182, R182 ;  /* 0x000000b600b67308 */ /* 0x000ee80000000800 */
[----:B------:R-:W-:Y:S01]  /*77d0*/  HMMA.16816.F32 R12, R40, R46, R12 ;  /* 0x0000002e280c723c */ /* 0x000fe2000000180c */
[----:B------:R-:W3:Y:S01]  /*77e0*/  LDSM.16.MT88.4 R44, [R105+0xc800] ;  /* 0x00c80000692c783b */ /* 0x000ee20000004200 */
[----:B------:R-:W-:-:S02]  /*77f0*/  F2FP.F16.F32.PACK_AB R41, R164, R167 ;  /* 0x000000a7a429723e */ /* 0x000fc400000000ff */
[----:B------:R-:W-:Y:S01]  /*7800*/  F2FP.F16.F32.PACK_AB R43, R169, R166 ;  /* 0x000000a6a92b723e */ /* 0x000fe200000000ff */
[----:B------:R-:W-:Y:S01]  /*7810*/  MUFU.EX2 R184, R184 ;  /* 0x000000b800b87308 */ /* 0x000fe20000000800 */
[----:B-1----:R-:W-:Y:S02]  /*7820*/  F2FP.F16.F32.PACK_AB R40, R171, R168 ;  /* 0x000000a8ab28723e */ /* 0x002fe400000000ff */
[----:B----4-:R-:W-:-:S05]  /*7830*/  F2FP.F16.F32.PACK_AB R42, R173, R170 ;  /* 0x000000aaad2a723e */ /* 0x010fca00000000ff */
        /* <DEDUP_REMOVED lines=22> */
[----:B-1----:R-:W-:Y:S01]  /*79a0*/  F2FP.F16.F32.PACK_AB R40, R187, R184 ;  /* 0x000000b8bb28723e */ /* 0x002fe200000000ff */
        /* <DEDUP_REMOVED lines=23> */
[----:B------:R-:W-:-:S02]  /*7b20*/  F2FP.F16.F32.PACK_AB R43, R193, R190 ;  /* 0x000000bec12b723e */ /* 0x000fc400000000ff */
[----:B-1----:R-:W-:Y:S02]  /*7b30*/  F2FP.F16.F32.PACK_AB R40, R188, R185 ;  /* 0x000000b9bc28723e */ /* 0x002fe400000000ff */
        /* <DEDUP_REMOVED lines=36> */
[C---:B---3--:R-:W-:Y:S04]  /*7d80*/  HMMA.16816.F32 R16, R52.reuse, R40, R16 ;  /* 0x000000283410723c */ /* 0x048fe80000001810 */
[----:B------:R-:W3:Y:S04]  /*7d90*/  MUFU.EX2 R79, R79 ;  /* 0x0000004f004f7308 */ /* 0x000ee80000000800 */
        /* <DEDUP_REMOVED lines=32> */
[----:B---3--:R-:W-:Y:S01]  /*7fa0*/  F2FP.F16.F32.PACK_AB R47, R79, R78 ;  /* 0x0000004e4f2f723e */ /* 0x008fe200000000ff */
        /* <DEDUP_REMOVED lines=56> */
[----:B------:R-:W1:Y:S07]  /*8330*/  LDSM.16.MT88.4 R48, [R105+0x10000] ;  /* 0x010000006930783b */ /* 0x000e6e0000004200 */
[C---:B-----5:R-:W-:Y:S08]  /*8340*/  HMMA.16816.F32 R24, R44.reuse, R40, R24 ;  /* 0x000000282c18723c */ /* 0x060ff00000001818 */
[C---:B------:R-:W-:Y:S01]  /*8350*/  HMMA.16816.F32 R20, R44.reuse, R42, R20 ;  /* 0x0000002a2c14723c */ /* 0x040fe20000001814 */
[----:B------:R-:W4:Y:S07]  /*8360*/  LDSM.16.MT88.4 R40, [R120+0x10800] ;  /* 0x010800007828783b */ /* 0x000f2e0000004200 */
[C---:B---3--:R-:W-:Y:S01]  /*8370*/  HMMA.16816.F32 R32, R44.reuse, R56, R32 ;  /* 0x000000382c20723c */ /* 0x048fe20000001820 */
[--C-:B------:R-:W-:Y:S01]  /*8380*/  FFMA.FTZ R56, R88, UR6, -R118.reuse ;  /* 0x0000000658387c23 */ /* 0x100fe20008010876 */
[--C-:B------:R-:W-:Y:S01]  /*8390*/  FFMA.FTZ R57, R91, UR6, -R118.reuse ;  /* 0x000000065b397c23 */ /* 0x100fe20008010876 */
[--C-:B------:R-:W-:Y:S01]  /*83a0*/  FFMA.FTZ R88, R95, UR6, -R119.reuse ;  /* 0x000000065f587c23 */ /* 0x100fe20008010877 */
[--C-:B------:R-:W-:Y:S01]  /*83b0*/  FFMA.FTZ R91, R96, UR6, -R119.reuse ;  /* 0x00000006605b7c23 */ /* 0x100fe20008010877 */
[----:B------:R-:W-:Y:S01]  /*83c0*/  FFMA.FTZ R95, R98, UR6, -R119 ;  /* 0x00000006625f7c23 */ /* 0x000fe20008010877 */
[--C-:B------:R-:W-:Y:S01]  /*83d0*/  FFMA.FTZ R96, R106, UR6, -R118.reuse ;  /* 0x000000066a607c23 */ /* 0x100fe20008010876 */
[----:B------:R-:W-:Y:S01]  /*83e0*/  MUFU.EX2 R56, R56 ;  /* 0x0000003800387308 */ /* 0x000fe20000000800 */
[----:B------:R-:W-:Y:S01]  /*83f0*/  HMMA.16816.F32 R28, R44, R58, R28 ;  /* 0x0000003a2c1c723c */ /* 0x000fe2000000181c */
[--C-:B------:R-:W-:Y:S01]  /*8400*/  FFMA.FTZ R58, R104, UR6, -R118.reuse ;  /* 0x00000006683a7c23 */ /* 0x100fe20008010876 */
[--C-:B------:R-:W-:Y:S01]  /*8410*/  FFMA.FTZ R59, R103, UR6, -R118.reuse ;  /* 0x00000006673b7c23 */ /* 0x100fe20008010876 */
[--C-:B------:R-:W-:Y:S01]  /*8420*/  FFMA.FTZ R98, R108, UR6, -R118.reuse ;  /* 0x000000066c627c23 */ /* 0x100fe20008010876 */
[----:B------:R-:W-:-:S03]  /*8430*/  FFMA.FTZ R103, R109, UR6, -R118 ;  /* 0x000000066d677c23 */ /* 0x000fc60008010876 */
[----:B------:R-:W3:Y:S01]  /*8440*/  MUFU.EX2 R57, R57 ;  /* 0x0000003900397308 */ /* 0x000ee20000000800 */
[----:B-1----:R-:W-:Y:S01]  /*8450*/  HMMA.16816.F32 R16, R44, R48, R16 ;  /* 0x000000302c10723c */ /* 0x002fe20000001810 */
[----:B--2---:R-:W-:-:S06]  /*8460*/  F2FP.F16.F32.PACK_AB R49, R90, R89 ;  /* 0x000000595a31723e */ /* 0x004fcc00000000ff */
[----:B------:R-:W-:Y:S01]  /*8470*/  MUFU.EX2 R58, R58 ;  /* 0x0000003a003a7308 */ /* 0x000fe20000000800 */
[----:B------:R-:W-:Y:S01]  /*8480*/  HMMA.16816.F32 R12, R44, R50, R12 ;  /* 0x000000322c0c723c */ /* 0x000fe2000000180c */
[----:B------:R-:W1:Y:S01]  /*8490*/  LDSM.16.MT88.4 R44, [R123+0x10800] ;  /* 0x010800007b2c783b */ /* 0x000e620000004200 */
[----:B------:R-:W-:-:S05]  /*84a0*/  F2FP.F16.F32.PACK_AB R51, R93, R92 ;  /* 0x0000005c5d33723e */ /* 0x000fca00000000ff */
[----:B------:R-:W2:Y:S01]  /*84b0*/  MUFU.EX2 R59, R59 ;  /* 0x0000003b003b7308 */ /* 0x000ea20000000800 */
[----:B---3--:R-:W-:-:S07]  /*84c0*/  F2FP.F16.F32.PACK_AB R48, R57, R56 ;  /* 0x000000383930723e */ /* 0x008fce00000000ff */
[----:B------:R-:W-:Y:S08]  /*84d0*/  MUFU.EX2 R88, R88 ;  /* 0x0000005800587308 */ /* 0x000ff00000000800 */
[----:B------:R-:W3:Y:S01]  /*84e0*/  MUFU.EX2 R91, R91 ;  /* 0x0000005b005b7308 */ /* 0x000ee20000000800 */
[----:B--2---:R-:W-:-:S07]  /*84f0*/  F2FP.F16.F32.PACK_AB R50, R59, R58 ;  /* 0x0000003a3b32723e */ /* 0x004fce00000000ff */
[C---:B------:R-:W-:Y:S01]  /*8500*/  HMMA.16816.F32 R8, R48.reuse, R52, R8 ;  /* 0x000000343008723c */ /* 0x040fe20000001808 */
[----:B------:R-:W2:Y:S07]  /*8510*/  MUFU.EX2 R95, R95 ;  /* 0x0000005f005f7308 */ /* 0x000eae0000000800 */
[C---:B------:R-:W-:Y:S01]  /*8520*/  HMMA.16816.F32 R36, R48.reuse, R54, R36 ;  /* 0x000000363024723c */ /* 0x040fe20000001824 */
[----:B------:R-:W5:Y:S01]  /*8530*/  LDSM.16.MT88.4 R52, [R105+0x10800] ;  /* 0x010800006934783b */ /* 0x000f620000004200 */
[----:B------:R-:W2:Y:S06]  /*8540*/  MUFU.EX2 R96, R96 ;  /* 0x0000006000607308 */ /* 0x000eac0000000800 */
[C---:B----4-:R-:W-:Y:S01]  /*8550*/  HMMA.16816.F32 R32, R48.reuse, R40, R32 ;  /* 0x000000283020723c */ /* 0x050fe20000001820 */
[----:B------:R-:W-:Y:S01]  /*8560*/  FADD.FTZ R40, R156, R145 ;  /* 0x000000919c287221 */ /* 0x000fe20000010000 */
[----:B------:R-:W-:Y:S01]  /*8570*/  FADD.FTZ R41, R159, R152 ;  /* 0x000000989f297221 */ /* 0x000fe20000010000 */
[----:B------:R-:W-:Y:S02]  /*8580*/  MUFU.EX2 R98, R98 ;  /* 0x0000006200627308 */ /* 0x000fe40000000800 */
[----:B------:R-:W-:Y:S01]  /*8590*/  FADD.FTZ R40, R153, R40 ;  /* 0x0000002899287221 */ /* 0x000fe20000010000 */
[----:B------:R-:W-:Y:S01]  /*85a0*/  FADD.FTZ R41, R160, R41 ;  /* 0x00000029a0297221 */ /* 0x000fe20000010000 */
[----:B------:R-:W-:Y:S01]  /*85b0*/  F2FP.F16.F32.PACK_AB R153, R100, R99 ;  /* 0x000000636499723e */ /* 0x000fe200000000ff */
[----:B-1----:R-:W-:Y:S01]  /*85c0*/  HMMA.16816.F32 R24, R48, R44, R24 ;  /* 0x0000002c3018723c */ /* 0x002fe20000001818 */
[----:B------:R-:W-:Y:S01]  /*85d0*/  FADD.FTZ R157, R157, R40 ;  /* 0x000000289d9d7221 */ /* 0x000fe20000010000 */
[----:B------:R-:W-:Y:S01]  /*85e0*/  FADD.FTZ R162, R162, R41 ;  /* 0x00000029a2a27221 */ /* 0x000fe20000010000 */
[----:B------:R-:W1:Y:S02]  /*85f0*/  MUFU.EX2 R103, R103 ;  /* 0x0000006700677308 */ /* 0x000e640000000800 */
[----:B------:R-:W-:Y:S01]  /*8600*/  FADD.FTZ R158, R158, R157 ;  /* 0x0000009d9e9e7221 */ /* 0x000fe20000010000 */
[----:B------:R-:W-:-:S02]  /*8610*/  FADD.FTZ R165, R165, R162 ;  /* 0x000000a2a5a57221 */ /* 0x000fc40000010000 */
[C---:B------:R-:W-:Y:S01]  /*8620*/  HMMA.16816.F32 R20, R48.reuse, R46, R20 ;  /* 0x0000002e3014723c */ /* 0x040fe20000001814 */
[----:B------:R-:W-:Y:S01]  /*8630*/  FADD.FTZ R45, R167, R158 ;  /* 0x0000009ea72d7221 */ /* 0x000fe20000010000 */
[----:B------:R-:W-:Y:S01]  /*8640*/  FADD.FTZ R168, R168, R165 ;  /* 0x000000a5a8a87221 */ /* 0x000fe20000010000 */
[----:B------:R-:W-:Y:S02]  /*8650*/  LDSM.16.MT88.4 R156, [R123+0x11800] ;  /* 0x011800007b9c783b */ /* 0x000fe40000004200 */
[----:B------:R-:W-:Y:S01]  /*8660*/  FADD.FTZ R45, R164, R45 ;  /* 0x0000002da42d7221 */ /* 0x000fe20000010000 */
[----:B------:R-:W-:Y:S02]  /*8670*/  FADD.FTZ R171, R171, R168 ;  /* 0x000000a8abab7221 */ /* 0x000fe40000010000 */
[C---:B------:R-:W-:Y:S01]  /*8680*/  HMMA.16816.F32 R28, R48.reuse, R42, R28 ;  /* 0x0000002a301c723c */ /* 0x040fe2000000181c */
[----:B------:R-:W-:Y:S01]  /*8690*/  FADD.FTZ R166, R166, R45 ;  /* 0x0000002da6a67221 */ /* 0x000fe20000010000 */
[----:B------:R-:W-:Y:S01]  /*86a0*/  FADD.FTZ R170, R170, R171 ;  /* 0x000000abaaaa7221 */ /* 0x000fe20000010000 */
[----:B------:R-:W4:Y:S02]  /*86b0*/  LDSM.16.MT88.4 R44, [R120+0x11000] ;  /* 0x01100000782c783b */ /* 0x000f240000004200 */
[----:B------:R-:W-:Y:S01]  /*86c0*/  FADD.FTZ R169, R169, R166 ;  /* 0x000000a6a9a97221 */ /* 0x000fe20000010000 */
[----:B------:R-:W-:Y:S01]  /*86d0*/  FADD.FTZ R173, R173, R170 ;  /* 0x000000aaadad7221 */ /* 0x000fe20000010000 */
[----:B------:R-:W4:Y:S01]  /*86e0*/  LDSM.16.MT88.4 R40, [R122+0x11000] ;  /* 0x011000007a28783b */ /* 0x000f220000004200 */
[----:B-----5:R-:W-:Y:S01]  /*86f0*/  HMMA.16816.F32 R16, R48, R52, R16 ;  /* 0x000000343010723c */ /* 0x020fe20000001810 */
[----:B------:R-:W-:Y:S01]  /*8700*/  FADD.FTZ R52, R178, R169 ;  /* 0x000000a9b2347221 */ /* 0x000fe20000010000 */
[----:B------:R-:W-:Y:S01]  /*8710*/  FADD.FTZ R184, R184, R173 ;  /* 0x000000adb8b87221 */ /* 0x000fe20000010000 */
[----:B---3--:R-:W-:-:S02]  /*8720*/  F2FP.F16.F32.PACK_AB R53, R91, R88 ;  /* 0x000000585b35723e */ /* 0x008fc400000000ff */
[----:B------:R-:W-:Y:S01]  /*8730*/  FADD.FTZ R52, R175, R52 ;  /* 0x00000034af347221 */ /* 0x000fe20000010000 */
[----:B------:R-:W-:Y:S02]  /*8740*/  FADD.FTZ R187, R187, R184 ;  /* 0x000000b8bbbb7221 */ /* 0x000fe40000010000 */
[----:B------:R-:W-:Y:S01]  /*8750*/  HMMA.16816.F32 R12, R48, R54, R12 ;  /* 0x00000036300c723c */ /* 0x000fe2000000180c */
[----:B------:R-:W-:Y:S01]  /*8760*/  FADD.FTZ R177, R177, R52 ;  /* 0x00000034b1b17221 */ /* 0x000fe20000010000 */
[----:B------:R-:W-:Y:S01]  /*8770*/  FADD.FTZ R104, R186, R187 ;  /* 0x000000bbba687221 */ /* 0x000fe20000010000 */
[----:B--2---:R-:W-:Y:S01]  /*8780*/  F2FP.F16.F32.PACK_AB R55, R95, R94 ;  /* 0x0000005e5f37723e */ /* 0x004fe200000000ff */
        /* <DEDUP_REMOVED lines=15> */
[----:B----4-:R-:W-:Y:S01]  /*8880*/  HMMA.16816.F32 R32, R52, R44, R32 ;  /* 0x0000002c3420723c */ /* 0x010fe20000001820 */
[----:B------:R-:W-:Y:S01]  /*8890*/  FFMA.FTZ R44, R110, UR6, -R118 ;  /* 0x000000066e2c7c23 */ /* 0x000fe20008010876 */
[----:B------:R-:W-:Y:S01]  /*88a0*/  FADD.FTZ R179, R176, R179 ;  /* 0x000000b3b0b37221 */ /* 0x000fe20000010000 */
[----:B------:R-:W-:-:S03]  /*88b0*/  FADD.FTZ R172, R172, R163 ;  /* 0x000000a3acac7221 */ /* 0x000fc60000010000 */
[----:B------:R-:W-:Y:S01]  /*88c0*/  FADD.FTZ R174, R174, R179 ;  /* 0x000000b3aeae7221 */ /* 0x000fe20000010000 */
[----:B------:R-:W-:Y:S01]  /*88d0*/  FADD.FTZ R155, R155, R172 ;  /* 0x000000ac9b9b7221 */ /* 0x000fe20000010000 */
[C---:B------:R-:W-:Y:S01]  /*88e0*/  HMMA.16816.F32 R28, R52.reuse, R46, R28 ;  /* 0x0000002e341c723c */ /* 0x040fe2000000181c */
[----:B------:R-:W-:Y:S01]  /*88f0*/  FFMA.FTZ R46, R121, UR6, -R118 ;  /* 0x00000006792e7c23 */ /* 0x000fe20008010876 */
[----:B------:R-:W-:Y:S01]  /*8900*/  FADD.FTZ R174, R183, R174 ;  /* 0x000000aeb7ae7221 */ /* 0x000fe20000010000 */
[----:B------:R-:W-:Y:S01]  /*8910*/  FADD.FTZ R180, R180, R155 ;  /* 0x0000009bb4b47221 */ /* 0x000fe20000010000 */
[----:B------:R-:W-:Y:S01]  /*8920*/  MUFU.EX2 R44, R44 ;  /* 0x0000002c002c7308 */ /* 0x000fe20000000800 */
[----:B------:R-:W-:Y:S01]  /*8930*/  F2FP.F16.F32.PACK_AB R155, R240, R101 ;  /* 0x00000065f09b723e */ /* 0x000fe200000000ff */
[----:B------:R-:W-:Y:S01]  /*8940*/  FADD.FTZ R151, R151, R174 ;  /* 0x000000ae97977221 */ /* 0x000fe20000010000 */
[----:B------:R-:W-:Y:S01]  /*8950*/  FADD.FTZ R45, R7, R180 ;  /* 0x000000b4072d7221 */ /* 0x000fe20000010000 */
[C---:B------:R-:W-:Y:S02]  /*8960*/  HMMA.16816.F32 R8, R52.reuse, R40, R8 ;  /* 0x000000283408723c */ /* 0x040fe40000001808 */
        /* <DEDUP_REMOVED lines=10> */
[----:B------:R-:W-:Y:S01]  /*8a10*/  MUFU.EX2 R45, R45 ;  /* 0x0000002d002d7308 */ /* 0x000fe20000000800 */
[----:B------:R-:W-:Y:S01]  /*8a20*/  FADD.FTZ R82, R82, R87 ;  /* 0x0000005752527221 */ /* 0x000fe20000010000 */
[----:B------:R-:W-:Y:S01]  /*8a30*/  FADD.FTZ R80, R80, R85 ;  /* 0x0000005550507221 */ /* 0x000fe20000010000 */
[----:B------:R-:W4:Y:S01]  /*8a40*/  LDSM.16.MT88.4 R104, [R105+0x11800] ;  /* 0x011800006968783b */ /* 0x000f220000004200 */
[C---:B--2---:R-:W-:Y:S01]  /*8a50*/  HMMA.16816.F32 R24, R52.reuse, R48, R24 ;  /* 0x000000303418723c */ /* 0x044fe20000001818 */
[----:B------:R-:W-:Y:S01]  /*8a60*/  FADD.FTZ R83, R83, R82 ;  /* 0x0000005253537221 */ /* 0x000fe20000010000 */
[----:B------:R-:W-:Y:S02]  /*8a70*/  FADD.FTZ R81, R81, R80 ;  /* 0x0000005051517221 */ /* 0x000fe40000010000 */
        /* <DEDUP_REMOVED lines=55> */
[----:B------:R-:W-:-:S05]  /*8df0*/  FADD.FTZ R239, R46, R45 ;  /* 0x0000002d2eef7221 */ /* 0x000fca0000010000 */
[C---:B----4-:R-:W-:Y:S08]  /*8e00*/  HMMA.16816.F32 R148, R152.reuse, R104, R16 ;  /* 0x000000689894723c */ /* 0x050ff00000001810 */
[----:B------:R-:W-:Y:S01]  /*8e10*/  HMMA.16816.F32 R152, R152, R106, R12 ;  /* 0x0000006a9898723c */ /* 0x000fe2000000180c */
[----:B------:R-:W-:Y:S07]  /*8e20*/  BRA.U !UP0, `(.L_x_3064) ;  /* 0x0000006108547547 */ /* 0x000fee000b800000 */
[----:B------:R-:W-:-:S04]  /*8e30*/  DEPBAR.LE SB0, 0x0 ;  /* 0x000080000000791a */ /* 0x000fc80000000000 */
[----:B------:R-:W-:Y:S06]  /*8e40*/  BAR.SYNC.DEFER_BLOCKING 0x0 ;  /* 0x0000000000007b1d */ /* 0x000fec0000010000 */
[----:B------:R-:W-:Y:S05]  /*8e50*/  BRA.U !UP6, `(.L_x_3065) ;  /* 0x000000050e007547 */ /* 0x000fea000b800000 */
[----:B------:R-:W1:Y:S01]  /*8e60*/  LDC R7, c[0x0][0x4f0] ;  /* 0x00013c00ff077b82 */ /* 0x000e620000000800 */
[----:B------:R-:W-:-:S04]  /*8e70*/  UIADD3 UR4, UPT, UPT, UR16, -0x2, URZ ;  /* 0xfffffffe10047890 */ /* 0x000fc8000fffe0ff */
        /* <DEDUP_REMOVED lines=62> */
.L_x_3065:
[----:B------:R-:W-:Y:S01]  /*9260*/  UMOV UR4, URZ ;  /* 0x000000ff00047c82 */ /* 0x000fe20008000000 */
[----:B------:R-:W-:Y:S01]  /*9270*/  USHF.L.U32 UR8, UR8, 0x8, URZ ;  /* 0x0000000808087899 */ /* 0x000fe200080006ff */
[----:B------:R-:W-:-:S05]  /*9280*/  IADD3 R7, P1, PT, RZ, -UR4, RZ ;  /* 0x80000004ff077c10 */ /* 0x000fca000ff3e0ff */
[----:B------:R-:W-:-:S05]  /*9290*/  IMAD.X R4, RZ, RZ, ~UR8, P1 ;  /* 0x80000008ff047e24 */ /* 0x000fca00088e06ff */
[----:B------:R-:W-:-:S04]  /*92a0*/  SHF.R.S64 R7, R7, 0x1f, R4 ;  /* 0x0000001f07077819 */ /* 0x000fc80000001004 */
[----:B------:R-:W-:-:S04]  /*92b0*/  IADD3 R232, P1, PT, R7, R232, RZ ;  /* 0x000000e807e87210 */ /* 0x000fc80007f3e0ff */
[----:B------:R-:W-:-:S09]  /*92c0*/  LEA.HI.X.SX32 R233, R4, R233, 0x1, P1 ;  /* 0x000000e904e97211 */ /* 0x000fd200008f0eff */
.L_x_3066:
[----:B------:R-:W1:Y:S01]  /*92d0*/  LDCU.64 UR4, c[0x0][0x3c0] ;  /* 0x00007800ff0477ac */ /* 0x000e620008000a00 */
[----:B------:R-:W2:Y:S01]  /*92e0*/  S2UR UR7, SR_CgaCtaId ;  /* 0x00000000000779c3 */ /* 0x000ea20000008800 */
[----:B------:R-:W-:Y:S01]  /*92f0*/  LOP3.LUT R225, R5, 0x1e00, R6, 0xf8, !PT ;  /* 0x00001e0005e17812 */ /* 0x000fe200078ef806 */
[--C-:B------:R-:W-:Y:S02]  /*9300*/  IMAD.IADD R216, R228, 0x1, R205.reuse ;  /* 0x00000001e4d87824 */ /* 0x100fe400078e02cd */
[----:B------:R-:W-:Y:S01]  /*9310*/  IMAD.IADD R229, R227, 0x1, R205 ;  /* 0x00000001e3e57824 */ /* 0x000fe200078e02cd */
[----:B-1----:R-:W-:Y:S02]  /*9320*/  USHF.L.U32 UR6, UR4, 0x5, URZ ;  /* 0x0000000504067899 */ /* 0x002fe400080006ff */
[----:B------:R-:W-:-:S03]  /*9330*/  USHF.L.U64.HI UR4, UR4, 0x5, UR5 ;  /* 0x0000000504047899 */ /* 0x000fc60008010205 */
[----:B------:R-:W-:Y:S01]  /*9340*/  UMOV UR5, 0x400 ;  /* 0x0000040000057882 */ /* 0x000fe20000000000 */
[----:B------:R-:W-:Y:S01]  /*9350*/  IADD3 R14, P1, PT, R232, UR6, RZ ;  /* 0x00000006e80e7c10 */ /* 0x000fe2000ff3e0ff */
[----:B--2---:R-:W-:-:S03]  /*9360*/  ULEA UR5, UR7, UR5, 0x18 ;  /* 0x0000000507057291 */ /* 0x004fc6000f8ec0ff */
        /* <DEDUP_REMOVED lines=8> */
[----:B------:R-:W-:Y:S03]  /*93f0*/  LDGSTS.E.BYPASS.LTC128B.128 [R225+0xa000], desc[UR18][R232.64] ;  /* 0x0a000000e8e17fae */ /* 0x000fe6000b981a12 */
[----:B------:R-:W-:Y:S01]  /*9400*/  IADD3.X R11, PT, PT, R13, UR4, RZ, P1, !PT ;  /* 0x000000040d0b7c10 */ /* 0x000fe20008ffe4ff */
[----:B------:R-:W-:Y:S01]  /*9410*/  LDGSTS.E.BYPASS.LTC128B.128 [R225+0xa800], desc[UR18][R14.64] ;  /* 0x0a8000000ee17fae */ /* 0x000fe2000b981a12 */
[----:B------:R-:W-:-:S03]  /*9420*/  IADD3 R8, P1, PT, R10, UR6, RZ ;  /* 0x000000060a087c10 */ /* 0x000fc6000ff3e0ff */
[----:B------:R-:W-:Y:S01]  /*9430*/  LDGSTS.E.BYPASS.LTC128B.128 [R225+0xb000], desc[UR18][R12.64] ;  /* 0x0b0000000ce17fae */ /* 0x000fe2000b981a12 */
[----:B------:R-:W-:Y:S02]  /*9440*/  IADD3.X R9, PT, PT, R11, UR4, RZ, P1, !PT ;  /* 0x000000040b097c10 */ /* 0x000fe40008ffe4ff */
[----:B------:R-:W-:Y:S01]  /*9450*/  IADD3 R4, P1, PT, R8, UR6, RZ ;  /* 0x0000000608047c10 */ /* 0x000fe2000ff3e0ff */
[----:B------:R1:W-:Y:S03]  /*9460*/  LDGSTS.E.BYPASS.LTC128B.128 [R225+0xb800], desc[UR18][R10.64] ;  /* 0x0b8000000ae17fae */ /* 0x0003e6000b981a12 */
[----:B------:R-:W-:Y:S01]  /*9470*/  IADD3.X R5, PT, PT, R9, UR4, RZ, P1, !PT ;  /* 0x0000000409057c10 */ /* 0x000fe20008ffe4ff */
[----:B------:R2:W-:Y:S01]  /*9480*/  LDGSTS.E.BYPASS.LTC128B.128 [R225+0xc000], desc[UR18][R8.64] ;  /* 0x0c00000008e17fae */ /* 0x0005e2000b981a12 */
        /* <DEDUP_REMOVED lines=25> */
[----:B------:R-:W-:Y:S01]  /*9620*/  LDGSTS.E.BYPASS.LTC128B.128 [R225+0x10800], desc[UR18][R10.64] ;  /* 0x108000000ae17fae */ /* 0x000fe2000b981a12 */
[----:B------:R-:W-:Y:S02]  /*9630*/  IADD3.X R9, PT, PT, R11, UR4, RZ, P1, !PT ;  /* 0x000000040b097c10 */ /* 0x000fe40008ffe4ff */
[----:B------:R-:W-:-:S03]  /*9640*/  IADD3 R32, P1, PT, R8, UR6, RZ ;  /* 0x0000000608207c10 */ /* 0x000fc6000ff3e0ff */
[----:B------:R-:W-:Y:S01]  /*9650*/  LDGSTS.E.BYPASS.LTC128B.128 [R225+0x11000], desc[UR18][R8.64] ;  /* 0x1100000008e17fae */ /* 0x000fe2000b981a12 */
[----:B------:R-:W-:Y:S01]  /*9660*/  IADD3.X R33, PT, PT, R9, UR4, RZ, P1, !PT ;  /* 0x0000000409217c10 */ /* 0x000fe20008ffe4ff */
[----:B------:R-:W-:-:S04]  /*9670*/  UIADD3 UR4, UPT, UPT, UR16, -0x2, URZ ;  /* 0xfffffffe10047890 */ /* 0x000fc8000fffe0ff */
[----:B------:R1:W-:Y:S01]  /*9680*/  LDGSTS.E.BYPASS.LTC128B.128 [R225+0x11800], desc[UR18][R32.64] ;  /* 0x1180000020e17fae */ /* 0x0003e2000b981a12 */
[----:B------:R-:W-:-:S03]  /*9690*/  UISETP.GT.AND UP0, UPT, UR4, UR14, UPT ;  /* 0x0000000e0400728c */ /* 0x000fc6000bf04270 */
[----:B------:R-:W-:Y:S04]  /*96a0*/  LDSM.16.M88.4 R52, [R228] ;  /* 0x00000000e434783b */ /* 0x000fe80000000200 */
[----:B------:R-:W2:Y:S04]  /*96b0*/  LDSM.16.M88.4 R36, [R227+0x2000] ;  /* 0x00200000e324783b */ /* 0x000ea80000000200 */
[----:B------:R-:W1:Y:S04]  /*96c0*/  LDSM.16.M88.4 R28, [R227+0x2800] ;  /* 0x00280000e31c783b */ /* 0x000e680000000200 */
[----:B---3--:R-:W3:Y:S04]  /*96d0*/  LDSM.16.M88.4 R20, [R227+0x3000] ;  /* 0x00300000e314783b */ /* 0x008ee80000000200 */
[----:B------:R-:W4:Y:S04]  /*96e0*/  LDSM.16.M88.4 R12, [R227+0x3800] ;  /* 0x00380000e30c783b */ /* 0x000f280000000200 */
[----:B------:R-:W5:Y:S04]  /*96f0*/  LDSM.16.M88.4 R4, [R227+0x4000] ;  /* 0x00400000e304783b */ /* 0x000f680000000200 */
[----:B------:R-:W5:Y:S04]  /*9700*/  LDSM.16.M88.4 R164, [R227+0x4800] ;  /* 0x00480000e3a4783b */ /* 0x000f680000000200 */
[----:B------:R-:W5:Y:S04]  /*9710*/  LDSM.16.M88.4 R124, [R227+0x5000] ;  /* 0x00500000e37c783b */ /* 0x000f680000000200 */
[----:B------:R-:W5:Y:S04]  /*9720*/  LDSM.16.M88.4 R116, [R227+0x5800] ;  /* 0x00580000e374783b */ /* 0x000f680000000200 */
[----:B------:R-:W5:Y:S04]  /*9730*/  LDSM.16.M88.4 R108, [R227+0x6000] ;  /* 0x00600000e36c783b */ /* 0x000f680000000200 */
[----:B------:R-:W5:Y:S04]  /*9740*/  LDSM.16.M88.4 R100, [R227+0x6800] ;  /* 0x00680000e364783b */ /* 0x000f680000000200 */
[----:B------:R-:W5:Y:S01]  /*9750*/  LDSM.16.M88.4 R92, [R227+0x7000] ;  /* 0x00700000e35c783b */ /* 0x000f620000000200 */
[C---:B--2---:R-:W-:Y:S03]  /*9760*/  HMMA.16816.F32 R40, R52.reuse, R36, RZ ;  /* 0x000000243428723c */ /* 0x044fe600000018ff */
[----:B------:R-:W2:Y:S04]  /*9770*/  LDSM.16.M88.4 R84, [R227+0x7800] ;  /* 0x00780000e354783b */ /* 0x000ea80000000200 */
[----:B------:R-:W2:Y:S01]  /*9780*/  LDSM.16.M88.4 R76, [R227+0x8000] ;  /* 0x00800000e34c783b */ /* 0x000ea20000000200 */
[C---:B-1----:R-:W-:Y:S03]  /*9790*/  HMMA.16816.F32 R32, R52.reuse, R28, RZ ;  /* 0x0000001c3420723c */ /* 0x042fe600000018ff */
[----:B------:R-:W1:Y:S04]  /*97a0*/  LDSM.16.M88.4 R68, [R227+0x8800] ;  /* 0x00880000e344783b */ /* 0x000e680000000200 */
[----:B------:R-:W1:Y:S01]  /*97b0*/  LDSM.16.M88.4 R60, [R227+0x9000] ;  /* 0x00900000e33c783b */ /* 0x000e620000000200 */
[C---:B---3--:R-:W-:Y:S03]  /*97c0*/  HMMA.16816.F32 R24, R52.reuse, R20, RZ ;  /* 0x000000143418723c */ /* 0x048fe600000018ff */
[----:B------:R-:W3:Y:S04]  /*97d0*/  LDSM.16.M88.4 R44, [R227+0x9800] ;  /* 0x00980000e32c783b */ /* 0x000ee80000000200 */
[----:B------:R-:W-:Y:S01]  /*97e0*/  LDSM.16.M88.4 R184, [R192] ;  /* 0x00000000c0b8783b */ /* 0x000fe20000000200 */
[C---:B----4-:R-:W-:Y:S03]  /*97f0*/  HMMA.16816.F32 R16, R52.reuse, R12, RZ ;  /* 0x0000000c3410723c */ /* 0x050fe600000018ff */
[----:B------:R-:W4:Y:S04]  /*9800*/  LDSM.16.M88.4 R48, [R204+0x5800] ;  /* 0x00580000cc30783b */ /* 0x000f280000000200 */
[----:B------:R-:W4:Y:S01]  /*9810*/  LDSM.16.M88.4 R172, [R204+0x2000] ;  /* 0x00200000ccac783b */ /* 0x000f220000000200 */
        /* <DEDUP_REMOVED lines=17> */
[C---:B--2---:R-:W-:Y:S08]  /*9930*/  HMMA.16816.F32 R88, R52.reuse, R84, RZ ;  /* 0x000000543458723c */ /* 0x044ff000000018ff */
        /* <DEDUP_REMOVED lines=21> */
[C---:B----4-:R-:W-:Y:S08]  /*9a90*/  HMMA.16816.F32 R120, R184.reuse, R48, R120 ;  /* 0x00000030b878723c */ /* 0x050ff00000001878 */
[C---:B------:R-:W-:Y:S01]  /*9aa0*/  HMMA.16816.F32 R116, R184.reuse, R50, R116 ;  /* 0x00000032b874723c */ /* 0x040fe20000001874 */
[----:B------:R-:W2:Y:S07]  /*9ab0*/  LDSM.16.M88.4 R48, [R204+0x7800] ;  /* 0x00780000cc30783b */ /* 0x000eae0000000200 */
[C---:B------:R-:W-:Y:S08]  /*9ac0*/  HMMA.16816.F32 R40, R184.reuse, R172, R40 ;  /* 0x000000acb828723c */ /* 0x040ff00000001828 */
[C---:B------:R-:W-:Y:S01]  /*9ad0*/  HMMA.16816.F32 R36, R184.reuse, R174, R36 ;  /* 0x000000aeb824723c */ /* 0x040fe20000001824 */
[----:B------:R-:W-:Y:S07]  /*9ae0*/  LDSM.16.M88.4 R172, [R204+0x6800] ;  /* 0x00680000ccac783b */ /* 0x000fee0000000200 */
[C---:B-----5:R-:W-:Y:S08]  /*9af0*/  HMMA.16816.F32 R8, R184.reuse, R188, R8 ;  /* 0x000000bcb808723c */ /* 0x060ff00000001808 */
[C---:B-1----:R-:W-:Y:S08]  /*9b00*/  HMMA.16816.F32 R112, R184.reuse, R44, R112 ;  /* 0x0000002cb870723c */ /* 0x042ff00000001870 */
[C---:B------:R-:W-:Y:S01]  /*9b10*/  HMMA.16816.F32 R108, R184.reuse, R46, R108 ;  /* 0x0000002eb86c723c */ /* 0x040fe2000000186c */
[----:B------:R-:W1:Y:S07]  /*9b20*/  LDSM.16.M88.4 R44, [R204+0x8000] ;  /* 0x00800000cc2c783b */ /* 0x000e6e0000000200 */
[C---:B------:R-:W-:Y:S01]  /*9b30*/  HMMA.16816.F32 R4, R184.reuse, R190, R4 ;  /* 0x000000beb804723c */ /* 0x040fe20000001804 */
[----:B------:R-:W3:Y:S07]  /*9b40*/  LDSM.16.M88.4 R188, [R204+0x9800] ;  /* 0x00980000ccbc783b */ /* 0x000eee0000000200 */
        /* <DEDUP_REMOVED lines=23> */
[----:B------:R-:W-:Y:S04]  /*9cc0*/  LDSM.16.M88.4 R196, [R204+0x8800] ;  /* 0x00880000ccc4783b */ /* 0x000fe80000000200 */
[----:B------:R-:W-:Y:S03]  /*9cd0*/  LDSM.16.M88.4 R204, [R229+0x5800] ;  /* 0x00580000e5cc783b */ /* 0x000fe60000000200 */
[C---:B---3--:R-:W-:Y:S08]  /*9ce0*/  HMMA.16816.F32 R56, R184.reuse, R188, R56 ;  /* 0x000000bcb838723c */ /* 0x048ff00000001838 */
[----:B------:R-:W-:Y:S01]  /*9cf0*/  HMMA.16816.F32 R52, R184, R190, R52 ;  /* 0x000000beb834723c */ /* 0x000fe20000001834 */
[----:B------:R-:W3:Y:S07]  /*9d00*/  LDSM.16.M88.4 R188, [R229+0x7800] ;  /* 0x00780000e5bc783b */ /* 0x000eee0000000200 */
[C---:B--2---:R-:W-:Y:S08]  /*9d10*/  HMMA.16816.F32 R16, R216.reuse, R48, R16 ;  /* 0x00000030d810723c */ /* 0x044ff00000001810 */
[C---:B------:R-:W-:Y:S01]  /*9d20*/  HMMA.16816.F32 R12, R216.reuse, R50, R12 ;  /* 0x00000032d80c723c */ /* 0x040fe2000000180c */
[----:B------:R-:W-:Y:S07]  /*9d30*/  LDSM.16.M88.4 R48, [R222] ;  /* 0x00000000de30783b */ /* 0x000fee0000000200 */
[C---:B-1----:R-:W-:Y:S08]  /*9d40*/  HMMA.16816.F32 R8, R216.reuse, R44, R8 ;  /* 0x0000002cd808723c */ /* 0x042ff00000001808 */
[C---:B------:R-:W-:Y:S01]  /*9d50*/  HMMA.16816.F32 R4, R216.reuse, R46, R4 ;  /* 0x0000002ed804723c */ /* 0x040fe20000001804 */
[----:B------:R-:W1:Y:S07]  /*9d60*/  LDSM.16.M88.4 R44, [R221+0x2000] ;  /* 0x00200000dd2c783b */ /* 0x000e6e0000000200 */
[C---:B------:R-:W-:Y:S08]  /*9d70*/  HMMA.16816.F32 R32, R216.reuse, R176, R32 ;  /* 0x000000b0d820723c */ /* 0x040ff00000001820 */
[C---:B------:R-:W-:Y:S01]  /*9d80*/  HMMA.16816.F32 R28, R216.reuse, R178, R28 ;  /* 0x000000b2d81c723c */ /* 0x040fe2000000181c */
[----:B------:R-:W2:Y:S07]  /*9d90*/  LDSM.16.M88.4 R176, [R229+0x9000] ;  /* 0x00900000e5b0783b */ /* 0x000eae0000000200 */
[C---:B----4-:R-:W-:Y:S08]  /*9da0*/  HMMA.16816.F32 R24, R216.reuse, R172, R24 ;  /* 0x000000acd818723c */ /* 0x050ff00000001818 */
[C---:B------:R-:W-:Y:S01]  /*9db0*/  HMMA.16816.F32 R20, R216.reuse, R174, R20 ;  /* 0x000000aed814723c */ /* 0x040fe20000001814 */
[----:B------:R-:W4:Y:S07]  /*9dc0*/  LDSM.16.M88.4 R172, [R229+0x9800] ;  /* 0x00980000e5ac783b */ /* 0x000f2e0000000200 */
[----:B-----5:R-:W-:Y:S08]  /*9dd0*/  HMMA.16816.F32 R40, R216, R180, R40 ;  /* 0x000000b4d828723c */ /* 0x020ff00000001828 */
[C---:B------:R-:W-:Y:S08]  /*9de0*/  HMMA.16816.F32 R64, R184.reuse, R192, R64 ;  /* 0x000000c0b840723c */ /* 0x040ff00000001840 */
[----:B------:R-:W-:Y:S01]  /*9df0*/  HMMA.16816.F32 R60, R184, R194, R60 ;  /* 0x000000c2b83c723c */ /* 0x000fe2000000183c */
[----:B------:R-:W5:Y:S07]  /*9e00*/  LDSM.16.M88.4 R192, [R229+0x7000] ;  /* 0x00700000e5c0783b */ /* 0x000f6e0000000200 */
[C---:B------:R-:W-:Y:S01]  /*9e10*/  HMMA.16816.F32 R36, R216.reuse, R182, R36 ;  /* 0x000000b6d824723c */ /* 0x040fe20000001824 */
[----:B------:R-:W-:Y:S07]  /*9e20*/  LDSM.16.M88.4 R180, [R229+0x8800] ;  /* 0x00880000e5b4783b */ /* 0x000fee0000000200 */
[C---:B---3--:R-:W-:Y:S08]  /*9e30*/  HMMA.16816.F32 R88, R216.reuse, R188, R88 ;  /* 0x000000bcd858723c */ /* 0x048ff00000001858 */
[----:B------:R-:W-:Y:S01]  /*9e40*/  HMMA.16816.F32 R84, R216, R190, R84 ;  /* 0x000000bed854723c */ /* 0x000fe20000001854 */
[----:B------:R-:W3:Y:S07]  /*9e50*/  LDSM.16.M88.4 R188, [R221+0x2800] ;  /* 0x00280000ddbc783b */ /* 0x000eee0000000200 */
[----:B-1----:R-:W-:Y:S01]  /*9e60*/  HMMA.16816.F32 R40, R48, R44, R40 ;  /* 0x0000002c3028723c */ /* 0x002fe20000001828 */
[----:B------:R-:W-:-:S05]  /*9e70*/  IMAD.SHL.U32 R44, R226, 0x2, RZ ;  /* 0x00000002e22c7824 */ /* 0x000fca00078e00ff */
[----:B------:R-:W-:Y:S02]  /*9e80*/  LOP3.LUT R44, R44, 0x6, RZ, 0xc0, !PT ;  /* 0x000000062c2c7812 */ /* 0x000fe400078ec0ff */
[----:B------:R-:W-:Y:S08]  /*9e90*/  HMMA.16816.F32 R96, R184, R200, R96 ;  /* 0x000000c8b860723c */ /* 0x000ff00000001860 */
[----:B--2---:R-:W-:Y:S01]  /*9ea0*/  HMMA.16816.F32 R60, R216, R178, R60 ;  /* 0x000000b2d83c723c */ /* 0x004fe2000000183c */
[----:B------:R-:W-:-:S04]  /*9eb0*/  IMAD.U32 R179, RZ, RZ, UR16 ;  /* 0x00000010ffb37e24 */ /* 0x000fc8000f8e00ff */
[----:B------:R-:W-:-:S03]  /*9ec0*/  IMAD R179, R179, 0x100, R44 ;  /* 0x00000100b3b37824 */ /* 0x000fc600078e022c */
[----:B----4-:R-:W-:Y:S01]  /*9ed0*/  HMMA.16816.F32 R56, R216, R172, R56 ;  /* 0x000000acd838723c */ /* 0x010fe20000001838 */
[C---:B------:R-:W-:Y:S02]  /*9ee0*/  VIADD R44, R179.reuse, 0xfffffe00 ;  /* 0xfffffe00b32c7836 */ /* 0x040fe40000000000 */
[----:B------:R-:W-:-:S03]  /*9ef0*/  VIADD R45, R179, 0xfffffe08 ;  /* 0xfffffe08b32d7836 */ /* 0x000fc60000000000 */
[CC--:B------:R-:W-:Y:S02]  /*9f00*/  ISETP.GE.AND P6, PT, R44.reuse, R224.reuse, PT ;  /* 0x000000e02c00720c */ /* 0x0c0fe40003fc6270 */
[----:B------:R-:W-:Y:S01]  /*9f10*/  HMMA.16816.F32 R52, R216, R174, R52 ;  /* 0x000000aed834723c */ /* 0x000fe20000001834 */
[----:B------:R-:W1:Y:S01]  /*9f20*/  LDSM.16.M88.4 R172, [R221+0x3000] ;  /* 0x00300000ddac783b */ /* 0x000e620000000200 */
[----:B------:R-:W-:Y:S01]  /*9f30*/  ISETP.GE.AND P2, PT, R44, R223, PT ;  /* 0x000000df2c00720c */ /* 0x000fe20003f46270 */
[----:B------:R-:W-:Y:S01]  /*9f40*/  VIADD R44, R179, 0xfffffe09 ;  /* 0xfffffe09b32c7836 */ /* 0x000fe20000000000 */
[----:B------:R-:W-:-:S04]  /*9f50*/  ISETP.GE.AND P5, PT, R45, R224, PT ;  /* 0x000000e02d00720c */ /* 0x000fc80003fa6270 */
[C---:B------:R-:W-:Y:S01]  /*9f60*/  HMMA.16816.F32 R92, R184.reuse, R202, R92 ;  /* 0x000000cab85c723c */ /* 0x040fe2000000185c */
[----:B------:R-:W2:Y:S07]  /*9f70*/  LDSM.16.M88.4 R200, [R229+0x6000] ;  /* 0x00600000e5c8783b */ /* 0x000eae0000000200 */
[C---:B------:R-:W-:Y:S08]  /*9f80*/  HMMA.16816.F32 R72, R184.reuse, R196, R72 ;  /* 0x000000c4b848723c */ /* 0x040ff00000001848 */
[----:B------:R-:W-:Y:S01]  /*9f90*/  HMMA.16816.F32 R68, R184, R198, R68 ;  /* 0x000000c6b844723c */ /* 0x000fe20000001844 */
[----:B------:R-:W4:Y:S04]  /*9fa0*/  LDSM.16.M88.4 R196, [R229+0x6800] ;  /* 0x00680000e5c4783b */ /* 0x000f280000000200 */
[----:B------:R-:W4:Y:S03]  /*9fb0*/  LDSM.16.M88.4 R184, [R229+0x8000] ;  /* 0x00800000e5b8783b */ /* 0x000f260000000200 */
[----:B------:R-:W-:Y:S01]  /*9fc0*/  HMMA.16816.F32 R36, R48, R46, R36 ;  /* 0x0000002e3024723c */ /* 0x000fe20000001824 */
[----:B------:R-:W-:-:S05]  /*9fd0*/  VIADD R46, R179, 0xfffffe01 ;  /* 0xfffffe01b32e7836 */ /* 0x000fca0000000000 */
[----:B------:R-:W-:Y:S02]  /*9fe0*/  ISETP.GE.AND P1, PT, R46, R224, PT ;  /* 0x000000e02e00720c */ /* 0x000fe40003f26270 */
[----:B-----5:R-:W-:Y:S01]  /*9ff0*/  HMMA.16816.F32 R96, R216, R192, R96 ;  /* 0x000000c0d860723c */ /* 0x020fe20000001860 */
[----:B------:R-:W-:Y:S02]  /*a000*/  FSEL R193, R42, -INF , !P2 ;  /* 0xff8000002ac17808 */ /* 0x000fe40005000000 */
[----:B------:R-:W-:Y:S01]  /*a010*/  FSEL R192, R40, -INF , !P6 ;  /* 0xff80000028c07808 */ /* 0x000fe20007000000 */
[----:B------:R-:W-:Y:S01]  /*a020*/  VIADD R40, R179, 0xfffffe10 ;  /* 0xfffffe10b3287836 */ /* 0x000fe20000000000 */
[----:B------:R-:W-:Y:S02]  /*a030*/  FSEL R42, R41, -INF , !P1 ;  /* 0xff800000292a7808 */ /* 0x000fe40004800000 */
[-C--:B------:R-:W-:Y:S01]  /*a040*/  ISETP.GE.AND P3, PT, R46, R223.reuse, PT ;  /* 0x000000df2e00720c */ /* 0x080fe20003f66270 */
[----:B---3--:R-:W-:Y:S01]  /*a050*/  HMMA.16816.F32 R32, R48, R188, R32 ;  /* 0x000000bc3020723c */ /* 0x008fe20000001820 */
[----:B------:R-:W-:-:S02]  /*a060*/  ISETP.GE.AND P6, PT, R45, R223, PT ;  /* 0x000000df2d00720c */ /* 0x000fc40003fc6270 */
[C---:B------:R-:W-:Y:S02]  /*a070*/  ISETP.GE.AND P2, PT, R44.reuse, R224, PT ;  /* 0x000000e02c00720c */ /* 0x040fe40003f46270 */
[----:B------:R-:W-:Y:S02]  /*a080*/  ISETP.GE.AND P1, PT, R44, R223, PT ;  /* 0x000000df2c00720c */ /* 0x000fe40003f26270 */
[----:B------:R-:W3:Y:S01]  /*a090*/  LDSM.16.M88.4 R44, [R221+0x3800] ;  /* 0x00380000dd2c783b */ /* 0x000ee20000000200 */
[----:B------:R-:W-:Y:S01]  /*a0a0*/  HMMA.16816.F32 R28, R48, R190, R28 ;  /* 0x000000be301c723c */ /* 0x000fe2000000181c */
[----:B------:R-:W-:Y:S02]  /*a0b0*/  FSEL R191, R38, -INF , !P6 ;  /* 0xff80000026bf7808 */ /* 0x000fe40007000000 */
[----:B------:R-:W-:Y:S02]  /*a0c0*/  FSEL R43, R43, -INF , !P3 ;  /* 0xff8000002b2b7808 */ /* 0x000fe40005800000 */
[----:B------:R-:W-:-:S02]  /*a0d0*/  FSEL R41, R39, -INF , !P1 ;  /* 0xff80000027297808 */ /* 0x000fc40004800000 */
[-C--:B------:R-:W-:Y:S01]  /*a0e0*/  ISETP.GE.AND P3, PT, R40, R224.reuse, PT ;  /* 0x000000e02800720c */ /* 0x080fe20003f66270 */
[C---:B------:R-:W-:Y:S01]  /*a0f0*/  HMMA.16816.F32 R92, R216.reuse, R194, R92 ;  /* 0x000000c2d85c723c */ /* 0x040fe2000000185c */
[----:B------:R-:W-:Y:S01]  /*a100*/  FSEL R194, R36, -INF , !P5 ;  /* 0xff80000024c27808 */ /* 0x000fe20006800000 */
[C---:B------:R-:W-:Y:S01]  /*a110*/  VIADD R36, R179.reuse, 0xfffffe11 ;  /* 0xfffffe11b3247836 */ /* 0x040fe20000000000 */
[----:B------:R-:W-:Y:S02]  /*a120*/  ISETP.GE.AND P5, PT, R40, R223, PT ;  /* 0x000000df2800720c */ /* 0x000fe40003fa6270 */
[----:B------:R-:W-:Y:S01]  /*a130*/  FSEL R40, R32, -INF , !P3 ;  /* 0xff80000020287808 */ /* 0x000fe20005800000 */
[C---:B------:R-:W-:Y:S01]  /*a140*/  VIADD R32, R179.reuse, 0xfffffe20 ;  /* 0xfffffe20b3207836 */ /* 0x040fe20000000000 */
[----:B------:R-:W-:Y:S01]  /*a150*/  ISETP.GE.AND P6, PT, R36, R224, PT ;  /* 0x000000e02400720c */ /* 0x000fe20003fc6270 */
[----:B------:R-:W-:Y:S01]  /*a160*/  HMMA.16816.F32 R64, R216, R176, R64 ;  /* 0x000000b0d840723c */ /* 0x000fe20000001840 */
[----:B------:R-:W-:-:S02]  /*a170*/  VIADD R176, R179, 0xfffffe18 ;  /* 0xfffffe18b3b07836 */ /* 0x000fc40000000000 */
[----:B------:R-:W-:-:S03]  /*a180*/  FSEL R238, R33, -INF , !P6 ;  /* 0xff80000021ee7808 */ /* 0x000fc60007000000 */
[C---:B------:R-:W-:Y:S02]  /*a190*/  ISETP.GE.AND P1, PT, R176.reuse, R224, PT ;  /* 0x000000e0b000720c */ /* 0x040fe40003f26270 */
[----:B-1----:R-:W-:Y:S01]  /*a1a0*/  HMMA.16816.F32 R24, R48, R172, R24 ;  /* 0x000000ac3018723c */ /* 0x002fe20000001818 */
[-C--:B------:R-:W-:Y:S02]  /*a1b0*/  ISETP.GE.AND P3, PT, R176, R223.reuse, PT ;  /* 0x000000dfb000720c */ /* 0x080fe40003f66270 */
[----:B------:R-:W-:Y:S01]  /*a1c0*/  FSEL R222, R28, -INF , !P1 ;  /* 0xff8000001cde7808 */ /* 0x000fe20004800000 */
[----:B------:R-:W-:Y:S01]  /*a1d0*/  VIADD R28, R179, 0xfffffe21 ;  /* 0xfffffe21b31c7836 */ /* 0x000fe20000000000 */
[----:B------:R-:W-:-:S03]  /*a1e0*/  ISETP.GE.AND P1, PT, R32, R223, PT ;  /* 0x000000df2000720c */ /* 0x000fc60003f26270 */
[----:B--2---:R-:W-:Y:S01]  /*a1f0*/  HMMA.16816.F32 R112, R216, R200, R112 ;  /* 0x000000c8d870723c */ /* 0x004fe20000001870 */
[----:B------:R-:W-:Y:S02]  /*a200*/  FSEL R200, R37, -INF , !P2 ;  /* 0xff80000025c87808 */ /* 0x000fe40005000000 */
[----:B------:R-:W-:Y:S01]  /*a210*/  ISETP.GE.AND P2, PT, R36, R223, PT ;  /* 0x000000df2400720c */ /* 0x000fe20003f46270 */
[----:B------:R-:W-:-:S04]  /*a220*/  VIADD R36, R179, 0xfffffe19 ;  /* 0xfffffe19b3247836 */ /* 0x000fc80000000000 */
[----:B------:R-:W-:Y:S01]  /*a230*/  HMMA.16816.F32 R168, R216, R212, R168 ;  /* 0x000000d4d8a8723c */ /* 0x000fe200000018a8 */
[----:B------:R-:W-:-:S04]  /*a240*/  ISETP.GE.AND P6, PT, R36, R223, PT ;  /* 0x000000df2400720c */ /* 0x000fc80003fc6270 */
[----:B------:R-:W-:-:S03]  /*a250*/  FSEL R213, R31, -INF , !P6 ;  /* 0xff8000001fd57808 */ /* 0x000fc60007000000 */
[----:B------:R-:W-:Y:S01]  /*a260*/  HMMA.16816.F32 R164, R216, R214, R164 ;  /* 0x000000d6d8a4723c */ /* 0x000fe200000018a4 */
[----:B------:R-:W-:Y:S02]  /*a270*/  FSEL R215, R30, -INF , !P3 ;  /* 0xff8000001ed77808 */ /* 0x000fe40005800000 */
[----:B------:R-:W-:-:S05]  /*a280*/  ISETP.GE.AND P3, PT, R28, R224, PT ;  /* 0x000000e01c00720c */ /* 0x000fca0003f66270 */
[C---:B------:R-:W-:Y:S08]  /*a290*/  HMMA.16816.F32 R128, R216.reuse, R208, R128 ;  /* 0x000000d0d880723c */ /* 0x040ff00000001880 */
[----:B------:R-:W-:Y:S01]  /*a2a0*/  HMMA.16816.F32 R124, R216, R210, R124 ;  /* 0x000000d2d87c723c */ /* 0x000fe2000000187c */
[----:B------:R-:W-:-:S07]  /*a2b0*/  FSEL R211, R26, -INF , !P1 ;  /* 0xff8000001ad37808 */ /* 0x000fce0004800000 */
[C---:B------:R-:W-:Y:S08]  /*a2c0*/  HMMA.16816.F32 R120, R216.reuse, R204, R120 ;  /* 0x000000ccd878723c */ /* 0x040ff00000001878 */
[C---:B------:R-:W-:Y:S08]  /*a2d0*/  HMMA.16816.F32 R116, R216.reuse, R206, R116 ;  /* 0x000000ced874723c */ /* 0x040ff00000001874 */
[C---:B------:R-:W-:Y:S08]  /*a2e0*/  HMMA.16816.F32 R108, R216.reuse, R202, R108 ;  /* 0x000000cad86c723c */ /* 0x040ff0000000186c */
[C---:B----4-:R-:W-:Y:S08]  /*a2f0*/  HMMA.16816.F32 R104, R216.reuse, R196, R104 ;  /* 0x000000c4d868723c */ /* 0x050ff00000001868 */
[C---:B------:R-:W-:Y:S08]  /*a300*/  HMMA.16816.F32 R100, R216.reuse, R198, R100 ;  /* 0x000000c6d864723c */ /* 0x040ff00000001864 */
[C---:B------:R-:W-:Y:S08]  /*a310*/  HMMA.16816.F32 R80, R216.reuse, R184, R80 ;  /* 0x000000b8d850723c */ /* 0x040ff00000001850 */
[C---:B------:R-:W-:Y:S08]  /*a320*/  HMMA.16816.F32 R76, R216.reuse, R186, R76 ;  /* 0x000000bad84c723c */ /* 0x040ff0000000184c */
[C---:B------:R-:W-:Y:S08]  /*a330*/  HMMA.16816.F32 R72, R216.reuse, R180, R72 ;  /* 0x000000b4d848723c */ /* 0x040ff00000001848 */
[----:B------:R-:W-:Y:S01]  /*a340*/  HMMA.16816.F32 R68, R216, R182, R68 ;  /* 0x000000b6d844723c */ /* 0x000fe20000001844 */
[----:B------:R-:W-:-:S02]  /*a350*/  FSEL R219, R34, -INF , !P5 ;  /* 0xff80000022db7808 */ /* 0x000fc40006800000 */
[-C--:B------:R-:W-:Y:S02]  /*a360*/  ISETP.GE.AND P5, PT, R36, R224.reuse, PT ;  /* 0x000000e02400720c */ /* 0x080fe40003fa6270 */
[----:B------:R-:W1:Y:S01]  /*a370*/  LDSM.16.M88.4 R36, [R221+0x4000] ;  /* 0x00400000dd24783b */ /* 0x000e620000000200 */
[----:B------:R-:W-:Y:S02]  /*a380*/  FSEL R217, R35, -INF , !P2 ;  /* 0xff80000023d97808 */ /* 0x000fe40005000000 */
[C---:B------:R-:W-:Y:S01]  /*a390*/  HMMA.16816.F32 R20, R48.reuse, R174, R20 ;  /* 0x000000ae3014723c */ /* 0x040fe20000001814 */
[----:B------:R-:W-:Y:S02]  /*a3a0*/  FSEL R236, R29, -INF , !P5 ;  /* 0xff8000001dec7808 */ /* 0x000fe40006800000 */
[-C--:B------:R-:W-:Y:S01]  /*a3b0*/  ISETP.GE.AND P5, PT, R28, R223.reuse, PT ;  /* 0x000000df1c00720c */ /* 0x080fe20003fa6270 */
[C---:B------:R-:W-:Y:S01]  /*a3c0*/  VIADD R28, R179.reuse, 0xfffffe29 ;  /* 0xfffffe29b31c7836 */ /* 0x040fe20000000000 */
[-C--:B------:R-:W-:Y:S01]  /*a3d0*/  ISETP.GE.AND P2, PT, R32, R224.reuse, PT ;  /* 0x000000e02000720c */ /* 0x080fe20003f46270 */
[----:B------:R-:W-:Y:S01]  /*a3e0*/  VIADD R32, R179, 0xfffffe28 ;  /* 0xfffffe28b3207836 */ /* 0x000fe20000000000 */
[----:B------:R-:W-:Y:S01]  /*a3f0*/  FSEL R216, R25, -INF , !P3 ;  /* 0xff80000019d87808 */ /* 0x000fe20005800000 */
[----:B---3--:R-:W-:Y:S01]  /*a400*/  HMMA.16816.F32 R16, R48, R44, R16 ;  /* 0x0000002c3010723c */ /* 0x008fe20000001810 */
[C---:B------:R-:W-:Y:S01]  /*a410*/  ISETP.GE.AND P1, PT, R28.reuse, R224, PT ;  /* 0x000000e01c00720c */ /* 0x040fe20003f26270 */
[----:B------:R-:W-:Y:S01]  /*a420*/  VIADD R25, R179, 0xfffffe48 ;  /* 0xfffffe48b3197836 */ /* 0x000fe20000000000 */
[----:B------:R-:W-:-:S02]  /*a430*/  ISETP.GE.AND P3, PT, R28, R223, PT ;  /* 0x000000df1c00720c */ /* 0x000fc40003f66270 */
[----:B------:R-:W2:Y:S01]  /*a440*/  LDSM.16.M88.4 R28, [R221+0x4800] ;  /* 0x00480000dd1c783b */ /* 0x000ea20000000200 */
[----:B------:R-:W-:Y:S02]  /*a450*/  ISETP.GE.AND P6, PT, R32, R224, PT ;  /* 0x000000e02000720c */ /* 0x000fe40003fc6270 */
[----:B------:R-:W-:Y:S01]  /*a460*/  FSEL R218, R24, -INF , !P2 ;  /* 0xff80000018da7808 */ /* 0x000fe20005000000 */
[C---:B------:R-:W-:Y:S01]  /*a470*/  VIADD R24, R179.reuse, 0xfffffe30 ;  /* 0xfffffe30b3187836 */ /* 0x040fe20000000000 */
[----:B------:R-:W-:Y:S01]  /*a480*/  ISETP.GE.AND P2, PT, R32, R223, PT ;  /* 0x000000df2000720c */ /* 0x000fe20003f46270 */
[----:B------:R-:W-:Y:S01]  /*a490*/  HMMA.16816.F32 R12, R48, R46, R12 ;  /* 0x0000002e300c723c */ /* 0x000fe2000000180c */
[----:B------:R-:W-:Y:S01]  /*a4a0*/  FSEL R214, R20, -INF , !P6 ;  /* 0xff80000014d67808 */ /* 0x000fe20007000000 */
[----:B------:R-:W-:Y:S01]  /*a4b0*/  VIADD R20, R179, 0xfffffe31 ;  /* 0xfffffe31b3147836 */ /* 0x000fe20000000000 */
[----:B------:R-:W-:Y:S02]  /*a4c0*/  FSEL R209, R22, -INF , !P2 ;  /* 0xff80000016d17808 */ /* 0x000fe40005000000 */
[----:B------:R-:W-:-:S02]  /*a4d0*/  FSEL R212, R21, -INF , !P1 ;  /* 0xff80000015d47808 */ /* 0x000fc40004800000 */
[CC--:B------:R-:W-:Y:S02]  /*a4e0*/  ISETP.GE.AND P2, PT, R20.reuse, R224.reuse, PT ;  /* 0x000000e01400720c */ /* 0x0c0fe40003f46270 */
[-C--:B------:R-:W-:Y:S01]  /*a4f0*/  ISETP.GE.AND P1, PT, R20, R223.reuse, PT ;  /* 0x000000df1400720c */ /* 0x080fe20003f26270 */
[----:B------:R-:W-:Y:S01]  /*a500*/  VIADD R20, R179, 0xfffffe39 ;  /* 0xfffffe39b3147836 */ /* 0x000fe20000000000 */
[----:B------:R-:W-:Y:S02]  /*a510*/  ISETP.GE.AND P6, PT, R24, R223, PT ;  /* 0x000000df1800720c */ /* 0x000fe40003fc6270 */
[----:B------:R-:W-:Y:S02]  /*a520*/  FSEL R208, R17, -INF , !P2 ;  /* 0xff80000011d07808 */ /* 0x000fe40005000000 */
[----:B------:R-:W-:Y:S02]  /*a530*/  FSEL R18, R18, -INF , !P6 ;  /* 0xff80000012127808 */ /* 0x000fe40007000000 */
[----:B------:R-:W-:Y:S01]  /*a540*/  FSEL R205, R23, -INF , !P3 ;  /* 0xff80000017cd7808 */ /* 0x000fe20005800000 */
[----:B-1----:R-:W-:Y:S01]  /*a550*/  HMMA.16816.F32 R8, R48, R36, R8 ;  /* 0x000000243008723c */ /* 0x002fe20000001808 */
[----:B------:R-:W-:-:S02]  /*a560*/  ISETP.GE.AND P6, PT, R20, R224, PT ;  /* 0x000000e01400720c */ /* 0x000fc40003fc6270 */
[----:B------:R-:W-:Y:S02]  /*a570*/  ISETP.GE.AND P2, PT, R20, R223, PT ;  /* 0x000000df1400720c */ /* 0x000fe40003f46270 */
[----:B------:R-:W1:Y:S01]  /*a580*/  LDSM.16.M88.4 R20, [R221+0x5000] ;  /* 0x00500000dd14783b */ /* 0x000e620000000200 */
[----:B------:R-:W-:Y:S02]  /*a590*/  FSEL R207, R27, -INF , !P5 ;  /* 0xff8000001bcf7808 */ /* 0x000fe40006800000 */
[-C--:B------:R-:W-:Y:S01]  /*a5a0*/  ISETP.GE.AND P5, PT, R24, R224.reuse, PT ;  /* 0x000000e01800720c */ /* 0x080fe20003fa6270 */
[----:B------:R-:W-:Y:S01]  /*a5b0*/  VIADD R24, R179, 0xfffffe38 ;  /* 0xfffffe38b3187836 */ /* 0x000fe20000000000 */
[----:B------:R-:W-:Y:S01]  /*a5c0*/  HMMA.16816.F32 R4, R48, R38, R4 ;  /* 0x000000263004723c */ /* 0x000fe20000001804 */
[----:B------:R-:W-:Y:S02]  /*a5d0*/  FSEL R19, R19, -INF , !P1 ;  /* 0xff80000013137808 */ /* 0x000fe40004800000 */
[----:B------:R-:W-:Y:S01]  /*a5e0*/  FSEL R210, R16, -INF , !P5 ;  /* 0xff80000010d27808 */ /* 0x000fe20006800000 */
[----:B------:R-:W-:Y:S01]  /*a5f0*/  VIADD R16, R179, 0xfffffe40 ;  /* 0xfffffe40b3107836 */ /* 0x000fe20000000000 */
[----:B------:R-:W-:-:S02]  /*a600*/  ISETP.GE.AND P3, PT, R24, R224, PT ;  /* 0x000000e01800720c */ /* 0x000fc40003f66270 */
[-C--:B------:R-:W-:Y:S01]  /*a610*/  ISETP.GE.AND P5, PT, R24, R223.reuse, PT ;  /* 0x000000df1800720c */ /* 0x080fe20003fa6270 */
[C---:B--2---:R-:W-:Y:S01]  /*a620*/  HMMA.16816.F32 R168, R48.reuse, R28, R168 ;  /* 0x0000001c30a8723c */ /* 0x044fe200000018a8 */
[----:B------:R-:W-:Y:S01]  /*a630*/  FSEL R206, R12, -INF , !P3 ;  /* 0xff8000000cce7808 */ /* 0x000fe20005800000 */
[----:B------:R-:W-:Y:S01]  /*a640*/  VIADD R12, R179, 0xfffffe41 ;  /* 0xfffffe41b30c7836 */ /* 0x000fe20000000000 */
[C---:B------:R-:W-:Y:S02]  /*a650*/  ISETP.GE.AND P1, PT, R16.reuse, R224, PT ;  /* 0x000000e01000720c */ /* 0x040fe40003f26270 */
[----:B------:R-:W-:Y:S02]  /*a660*/  ISETP.GE.AND P3, PT, R16, R223, PT ;  /* 0x000000df1000720c */ /* 0x000fe40003f66270 */
[----:B------:R-:W-:Y:S01]  /*a670*/  FSEL R16, R14, -INF , !P5 ;  /* 0xff8000000e107808 */ /* 0x000fe20006800000 */
[----:B------:R-:W-:Y:S01]  /*a680*/  HMMA.16816.F32 R164, R48, R30, R164 ;  /* 0x0000001e30a4723c */ /* 0x000fe200000018a4 */
[----:B------:R-:W-:-:S02]  /*a690*/  FSEL R204, R13, -INF , !P6 ;  /* 0xff8000000dcc7808 */ /* 0x000fc40007000000 */
[CC--:B------:R-:W-:Y:S02]  /*a6a0*/  ISETP.GE.AND P5, PT, R12.reuse, R224.reuse, PT ;  /* 0x000000e00c00720c */ /* 0x0c0fe40003fa6270 */
[-C--:B------:R-:W-:Y:S01]  /*a6b0*/  ISETP.GE.AND P6, PT, R12, R223.reuse, PT ;  /* 0x000000df0c00720c */ /* 0x080fe20003fc6270 */
[----:B------:R-:W-:Y:S01]  /*a6c0*/  VIADD R12, R179, 0xfffffe49 ;  /* 0xfffffe49b30c7836 */ /* 0x000fe20000000000 */
[----:B------:R-:W-:Y:S02]  /*a6d0*/  FSEL R17, R15, -INF , !P2 ;  /* 0xff8000000f117808 */ /* 0x000fe40005000000 */
[----:B------:R-:W-:Y:S01]  /*a6e0*/  FSEL R24, R8, -INF , !P1 ;  /* 0xff80000008187808 */ /* 0x000fe20004800000 */
[----:B------:R-:W-:Y:S01]  /*a6f0*/  VIADD R8, R179, 0xfffffe50 ;  /* 0xfffffe50b3087836 */ /* 0x000fe20000000000 */
[C---:B------:R-:W-:Y:S02]  /*a700*/  ISETP.GE.AND P2, PT, R25.reuse, R224, PT ;  /* 0x000000e01900720c */ /* 0x040fe40003f46270 */
[----:B------:R-:W-:-:S02]  /*a710*/  ISETP.GE.AND P1, PT, R25, R223, PT ;  /* 0x000000df1900720c */ /* 0x000fc40003f26270 */
[----:B------:R-:W-:Y:S02]  /*a720*/  FSEL R25, R10, -INF , !P3 ;  /* 0xff8000000a197808 */ /* 0x000fe40005800000 */
[----:B------:R-:W-:Y:S01]  /*a730*/  FSEL R27, R9, -INF , !P5 ;  /* 0xff800000091b7808 */ /* 0x000fe20006800000 */
[----:B------:R-:W-:Y:S01]  /*a740*/  VIADD R9, R179, 0xfffffe68 ;  /* 0xfffffe68b3097836 */ /* 0x000fe20000000000 */
[----:B------:R-:W-:Y:S01]  /*a750*/  FSEL R26, R11, -INF , !P6 ;  /* 0xff8000000b1a7808 */ /* 0x000fe20007000000 */
[----:B-1----:R-:W-:Y:S01]  /*a760*/  HMMA.16816.F32 R128, R48, R20, R128 ;  /* 0x000000143080723c */ /* 0x002fe20000001880 */
[----:B------:R-:W-:Y:S01]  /*a770*/  FSEL R28, R4, -INF , !P2 ;  /* 0xff800000041c7808 */ /* 0x000fe20005000000 */
[----:B------:R-:W-:Y:S01]  /*a780*/  VIADD R4, R179, 0xfffffe51 ;  /* 0xfffffe51b3047836 */ /* 0x000fe20000000000 */
[C---:B------:R-:W-:Y:S02]  /*a790*/  ISETP.GE.AND P3, PT, R12.reuse, R224, PT ;  /* 0x000000e00c00720c */ /* 0x040fe40003f66270 */
[----:B------:R-:W-:-:S02]  /*a7a0*/  ISETP.GE.AND P5, PT, R12, R223, PT ;  /* 0x000000df0c00720c */ /* 0x000fc40003fa6270 */
[C---:B------:R-:W-:Y:S01]  /*a7b0*/  ISETP.GE.AND P6, PT, R8.reuse, R224, PT ;  /* 0x000000e00800720c */ /* 0x040fe20003fc6270 */
[----:B------:R-:W1:Y:S01]  /*a7c0*/  LDSM.16.M88.4 R12, [R221+0x5800] ;  /* 0x00580000dd0c783b */ /* 0x000e620000000200 */
[----:B------:R-:W-:Y:S01]  /*a7d0*/  ISETP.GE.AND P2, PT, R8, R223, PT ;  /* 0x000000df0800720c */ /* 0x000fe20003f46270 */
[----:B------:R-:W-:Y:S01]  /*a7e0*/  VIADD R8, R179, 0xfffffe58 ;  /* 0xfffffe58b3087836 */ /* 0x000fe20000000000 */
[----:B------:R-:W-:Y:S01]  /*a7f0*/  FSEL R29, R6, -INF , !P1 ;  /* 0xff800000061d7808 */ /* 0x000fe20004800000 */
[----:B------:R-:W-:Y:S01]  /*a800*/  HMMA.16816.F32 R124, R48, R22, R124 ;  /* 0x00000016307c723c */ /* 0x000fe2000000187c */
        /* <DEDUP_REMOVED lines=14> */
[-C--:B------:R-:W-:Y:S02]  /*a8f0*/  ISETP.GE.AND P1, PT, R4, R223.reuse, PT ;  /* 0x000000df0400720c */ /* 0x080fe40003f26270 */
[C---:B------:R-:W-:Y:S01]  /*a900*/  ISETP.GE.AND P3, PT, R8.reuse, R224, PT ;  /* 0x000000e00800720c */ /* 0x040fe20003f66270 */
[----:B------:R-:W2:Y:S01]  /*a910*/  LDSM.16.M88.4 R4, [R221+0x6000] ;  /* 0x00600000dd04783b */ /* 0x000ea20000000200 */
[----:B------:R-:W-:Y:S01]  /*a920*/  ISETP.GE.AND P5, PT, R8, R223, PT ;  /* 0x000000df0800720c */ /* 0x000fe20003fa6270 */
[----:B------:R-:W-:Y:S01]  /*a930*/  VIADD R8, R179, 0xfffffe61 ;  /* 0xfffffe61b3087836 */ /* 0x000fe20000000000 */
[----:B------:R-:W-:-:S02]  /*a940*/  FSEL R166, R166, -INF , !P6 ;  /* 0xff800000a6a67808 */ /* 0x000fc40007000000 */
[----:B------:R-:W-:Y:S02]  /*a950*/  FSEL R165, R165, -INF , !P2 ;  /* 0xff800000a5a57808 */ /* 0x000fe40005000000 */
[C---:B------:R-:W-:Y:S01]  /*a960*/  ISETP.GE.AND P6, PT, R8.reuse, R224, PT ;  /* 0x000000e00800720c */ /* 0x040fe20003fc6270 */
[C---:B-1----:R-:W-:Y:S01]  /*a970*/  HMMA.16816.F32 R120, R48.reuse, R12, R120 ;  /* 0x0000000c3078723c */ /* 0x042fe20000001878 */
[----:B------:R-:W-:Y:S01]  /*a980*/  ISETP.GE.AND P2, PT, R8, R223, PT ;  /* 0x000000df0800720c */ /* 0x000fe20003f46270 */
[----:B------:R-:W-:Y:S01]  /*a990*/  VIADD R8, R179, 0xfffffe69 ;  /* 0xfffffe69b3087836 */ /* 0x000fe20000000000 */
        /* <DEDUP_REMOVED lines=14> */
[CC--:B------:R-:W-:Y:S02]  /*aa80*/  ISETP.GE.AND P2, PT, R12.reuse, R224.reuse, PT ;  /* 0x000000e00c00720c */ /* 0x0c0fe40003f46270 */
[-C--:B------:R-:W-:Y:S01]  /*aa90*/  ISETP.GE.AND P1, PT, R12, R223.reuse, PT ;  /* 0x000000df0c00720c */ /* 0x080fe20003f26270 */
[----:B------:R-:W-:Y:S01]  /*aaa0*/  VIADD R12, R179, 0xfffffe71 ;  /* 0xfffffe71b30c7836 */ /* 0x000fe20000000000 */
[----:B------:R-:W-:Y:S02]  /*aab0*/  FSEL R126, R126, -INF , !P3 ;  /* 0xff8000007e7e7808 */ /* 0x000fe40005800000 */
[----:B------:R-:W-:Y:S01]  /*aac0*/  FSEL R125, R125, -INF , !P5 ;  /* 0xff8000007d7d7808 */ /* 0x000fe20006800000 */
[C---:B--2---:R-:W-:Y:S01]  /*aad0*/  HMMA.16816.F32 R112, R48.reuse, R4, R112 ;  /* 0x000000043070723c */ /* 0x044fe20000001870 */
[CC--:B------:R-:W-:Y:S01]  /*aae0*/  ISETP.GE.AND P3, PT, R12.reuse, R224.reuse, PT ;  /* 0x000000e00c00720c */ /* 0x0c0fe20003f66270 */
[C---:B------:R-:W-:Y:S01]  /*aaf0*/  VIADD R4, R179.reuse, 0xfffffe80 ;  /* 0xfffffe80b3047836 */ /* 0x040fe20000000000 */
[----:B------:R-:W-:Y:S01]  /*ab00*/  ISETP.GE.AND P5, PT, R12, R223, PT ;  /* 0x000000df0c00720c */ /* 0x000fe20003fa6270 */
[----:B------:R-:W-:Y:S01]  /*ab10*/  VIADD R12, R179, 0xfffffe79 ;  /* 0xfffffe79b30c7836 */ /* 0x000fe20000000000 */
[----:B------:R-:W-:Y:S01]  /*ab20*/  FSEL R127, R127, -INF , !P6 ;  /* 0xff8000007f7f7808 */ /* 0x000fe20007000000 */
[----:B------:R-:W-:Y:S01]  /*ab30*/  VIADD R5, R179, 0xfffffe88 ;  /* 0xfffffe88b3057836 */ /* 0x000fe20000000000 */
[----:B------:R-:W-:Y:S01]  /*ab40*/  ISETP.GE.AND P6, PT, R13, R224, PT ;  /* 0x000000e00d00720c */ /* 0x000fe20003fc6270 */
[----:B------:R-:W-:Y:S01]  /*ab50*/  HMMA.16816.F32 R108, R48, R6, R108 ;  /* 0x00000006306c723c */ /* 0x000fe2000000186c */
[----:B------:R-:W-:-:S02]  /*ab60*/  FSEL R120, R120, -INF , !P2 ;  /* 0xff80000078787808 */ /* 0x000fc40005000000 */
[----:B------:R-:W-:Y:S02]  /*ab70*/  FSEL R122, R122, -INF , !P1 ;  /* 0xff8000007a7a7808 */ /* 0x000fe40004800000 */
[----:B------:R-:W-:Y:S02]  /*ab80*/  FSEL R121, R121, -INF , !P3 ;  /* 0xff80000079797808 */ /* 0x000fe40005800000 */
[----:B------:R-:W-:Y:S02]  /*ab90*/  FSEL R123, R123, -INF , !P5 ;  /* 0xff8000007b7b7808 */ /* 0x000fe40006800000 */
[----:B------:R-:W-:Y:S02]  /*aba0*/  FSEL R116, R116, -INF , !P6 ;  /* 0xff80000074747808 */ /* 0x000fe40007000000 */
[----:B------:R-:W-:Y:S02]  /*abb0*/  ISETP.GE.AND P2, PT, R13, R223, PT ;  /* 0x000000df0d00720c */ /* 0x000fe40003f46270 */
[----:B------:R-:W-:-:S02]  /*abc0*/  ISETP.GE.AND P1, PT, R12, R224, PT ;  /* 0x000000e00c00720c */ /* 0x000fc40003f26270 */
[-C--:B------:R-:W-:Y:S02]  /*abd0*/  ISETP.GE.AND P3, PT, R12, R223.reuse, PT ;  /* 0x000000df0c00720c */ /* 0x080fe40003f66270 */
[CC--:B------:R-:W-:Y:S01]  /*abe0*/  ISETP.GE.AND P5, PT, R4.reuse, R224.reuse, PT ;  /* 0x000000e00400720c */ /* 0x0c0fe20003fa6270 */
[----:B------:R-:W2:Y:S01]  /*abf0*/  LDSM.16.M88.4 R12, [R221+0x7000] ;  /* 0x00700000dd0c783b */ /* 0x000ea20000000200 */
[----:B------:R-:W-:Y:S01]  /*ac00*/  ISETP.GE.AND P6, PT, R4, R223, PT ;  /* 0x000000df0400720c */ /* 0x000fe20003fc6270 */
[C---:B------:R-:W-:Y:S01]  /*ac10*/  VIADD R4, R179.reuse, 0xfffffe81 ;  /* 0xfffffe81b3047836 */ /* 0x040fe20000000000 */
[----:B-1----:R-:W-:Y:S01]  /*ac20*/  HMMA.16816.F32 R104, R48, R8, R104 ;  /* 0x000000083068723c */ /* 0x002fe20000001868 */
[----:B------:R-:W-:Y:S01]  /*ac30*/  FSEL R118, R118, -INF , !P2 ;  /* 0xff80000076767808 */ /* 0x000fe20005000000 */
[----:B------:R-:W-:Y:S01]  /*ac40*/  VIADD R8, R179, 0xfffffe90 ;  /* 0xfffffe90b3087836 */ /* 0x000fe20000000000 */
[----:B------:R-:W-:Y:S01]  /*ac50*/  FSEL R117, R117, -INF , !P1 ;  /* 0xff80000075757808 */ /* 0x000fe20004800000 */
[----:B------:R-:W-:Y:S01]  /*ac60*/  VIADD R9, R179, 0xfffffe98 ;  /* 0xfffffe98b3097836 */ /* 0x000fe20000000000 */
[----:B------:R-:W-:-:S02]  /*ac70*/  ISETP.GE.AND P2, PT, R4, R224, PT ;  /* 0x000000e00400720c */ /* 0x000fc40003f46270 */
[----:B------:R-:W-:Y:S01]  /*ac80*/  ISETP.GE.AND P1, PT, R4, R223, PT ;  /* 0x000000df0400720c */ /* 0x000fe20003f26270 */
[----:B------:R-:W-:Y:S01]  /*ac90*/  VIADD R4, R179, 0xfffffe89 ;  /* 0xfffffe89b3047836 */ /* 0x000fe20000000000 */
[----:B------:R-:W-:Y:S01]  /*aca0*/  FSEL R119, R119, -INF , !P3 ;  /* 0xff80000077777808 */ /* 0x000fe20005800000 */
[----:B------:R-:W-:Y:S01]  /*acb0*/  HMMA.16816.F32 R100, R48, R10, R100 ;  /* 0x0000000a3064723c */ /* 0x000fe20000001864 */
[----:B------:R-:W-:Y:S02]  /*acc0*/  ISETP.GE.AND P3, PT, R5, R224, PT ;  /* 0x000000e00500720c */ /* 0x000fe40003f66270 */
[----:B------:R-:W-:Y:S02]  /*acd0*/  FSEL R112, R112, -INF , !P5 ;  /* 0xff80000070707808 */ /* 0x000fe40006800000 */
[----:B------:R-:W-:Y:S02]  /*ace0*/  FSEL R114, R114, -INF , !P6 ;  /* 0xff80000072727808 */ /* 0x000fe40007000000 */
[----:B------:R-:W-:-:S02]  /*acf0*/  FSEL R113, R113, -INF , !P2 ;  /* 0xff80000071717808 */ /* 0x000fc40005000000 */
[----:B------:R-:W-:Y:S02]  /*ad00*/  FSEL R115, R115, -INF , !P1 ;  /* 0xff80000073737808 */ /* 0x000fe40004800000 */
[----:B------:R-:W-:Y:S02]  /*ad10*/  FSEL R108, R108, -INF , !P3 ;  /* 0xff8000006c6c7808 */ /* 0x000fe40005800000 */
[-C--:B------:R-:W-:Y:S02]  /*ad20*/  ISETP.GE.AND P5, PT, R5, R223.reuse, PT ;  /* 0x000000df0500720c */ /* 0x080fe40003fa6270 */
[CC--:B------:R-:W-:Y:S02]  /*ad30*/  ISETP.GE.AND P6, PT, R4.reuse, R224.reuse, PT ;  /* 0x000000e00400720c */ /* 0x0c0fe40003fc6270 */
[-C--:B------:R-:W-:Y:S02]  /*ad40*/  ISETP.GE.AND P2, PT, R4, R223.reuse, PT ;  /* 0x000000df0400720c */ /* 0x080fe40003f46270 */
[C---:B------:R-:W-:Y:S01]  /*ad50*/  ISETP.GE.AND P1, PT, R8.reuse, R224, PT ;  /* 0x000000e00800720c */ /* 0x040fe20003f26270 */
[----:B------:R-:W1:Y:S01]  /*ad60*/  LDSM.16.M88.4 R4, [R221+0x7800] ;  /* 0x00780000dd04783b */ /* 0x000e620000000200 */
[----:B------:R-:W-:Y:S01]  /*ad70*/  ISETP.GE.AND P3, PT, R8, R223, PT ;  /* 0x000000df0800720c */ /* 0x000fe20003f66270 */
[----:B------:R-:W-:Y:S01]  /*ad80*/  VIADD R8, R179, 0xfffffe91 ;  /* 0xfffffe91b3087836 */ /* 0x000fe20000000000 */
[----:B------:R-:W-:-:S02]  /*ad90*/  FSEL R110, R110, -INF , !P5 ;  /* 0xff8000006e6e7808 */ /* 0x000fc40006800000 */
[----:B------:R-:W-:Y:S02]  /*ada0*/  FSEL R109, R109, -INF , !P6 ;  /* 0xff8000006d6d7808 */ /* 0x000fe40007000000 */
[C---:B------:R-:W-:Y:S01]  /*adb0*/  ISETP.GE.AND P5, PT, R8.reuse, R224, PT ;  /* 0x000000e00800720c */ /* 0x040fe20003fa6270 */
[C---:B--2---:R-:W-:Y:S01]  /*adc0*/  HMMA.16816.F32 R96, R48.reuse, R12, R96 ;  /* 0x0000000c3060723c */ /* 0x044fe20000001860 */
        /* <DEDUP_REMOVED lines=16> */
[CC--:B------:R-:W-:Y:S02]  /*aed0*/  ISETP.GE.AND P6, PT, R12.reuse, R224.reuse, PT ;  /* 0x000000e00c00720c */ /* 0x0c0fe40003fc6270 */
[-C--:B------:R-:W-:Y:S01]  /*aee0*/  ISETP.GE.AND P2, PT, R12, R223.reuse, PT ;  /* 0x000000df0c00720c */ /* 0x080fe20003f46270 */
[----:B------:R-:W-:Y:S01]  /*aef0*/  VIADD R12, R179, 0xfffffea1 ;  /* 0xfffffea1b30c7836 */ /* 0x000fe20000000000 */
        /* <DEDUP_REMOVED lines=20> */
[----:B------:R-:W1:Y:S01]  /*b040*/  LDSM.16.M88.4 R12, [R221+0x8800] ;  /* 0x00880000dd0c783b */ /* 0x000e620000000200 */
[----:B------:R-:W-:Y:S01]  /*b050*/  ISETP.GE.AND P5, PT, R4, R223, PT ;  /* 0x000000df0400720c */ /* 0x000fe20003fa6270 */
[C---:B------:R-:W-:Y:S01]  /*b060*/  VIADD R4, R179.reuse, 0xfffffeb1 ;  /* 0xfffffeb1b3047836 */ /* 0x040fe20000000000 */
[----:B--2---:R-:W-:Y:S01]  /*b070*/  HMMA.16816.F32 R80, R48, R8, R80 ;  /* 0x000000083050723c */ /* 0x004fe20000001850 */
        /* <DEDUP_REMOVED lines=40> */
[----:B------:R-:W-:Y:S01]  /*b300*/  FSEL R83, R83, -INF , !P5 ;  /* 0xff80000053537808 */ /* 0x000fe20006800000 */
[----:B------:R-:W-:-:S04]  /*b310*/  DEPBAR.LE SB0, 0x0 ;  /* 0x000080000000791a */ /* 0x000fc80000000000 */
[----:B------:R-:W-:Y:S02]  /*b320*/  FSEL R76, R76, -INF , !P6 ;  /* 0xff8000004c4c7808 */ /* 0x000fe40007000000 */
[C---:B------:R-:W-:Y:S02]  /*b330*/  ISETP.GE.AND P5, PT, R12.reuse, R224, PT ;  /* 0x000000e00c00720c */ /* 0x040fe40003fa6270 */
[----:B------:R-:W-:Y:S01]  /*b340*/  ISETP.GE.AND P6, PT, R12, R223, PT ;  /* 0x000000df0c00720c */ /* 0x000fe20003fc6270 */
[----:B------:R-:W-:Y:S01]  /*b350*/  VIADD R12, R179, 0xfffffed1 ;  /* 0xfffffed1b30c7836 */ /* 0x000fe20000000000 */
[----:B------:R-:W-:Y:S01]  /*b360*/  FSEL R78, R78, -INF , !P2 ;  /* 0xff8000004e4e7808 */ /* 0x000fe20005000000 */
[----:B--2---:R-:W-:Y:S01]  /*b370*/  HMMA.16816.F32 R64, R48, R4, R64 ;  /* 0x000000043040723c */ /* 0x004fe20000001840 */
[----:B------:R-:W-:Y:S01]  /*b380*/  FSEL R77, R77, -INF , !P1 ;  /* 0xff8000004d4d7808 */ /* 0x000fe20004800000 */
[----:B------:R-:W-:Y:S01]  /*b390*/  VIADD R4, R179, 0xfffffee0 ;  /* 0xfffffee0b3047836 */ /* 0x000fe20000000000 */
[----:B------:R-:W-:-:S02]  /*b3a0*/  FSEL R79, R79, -INF , !P3 ;  /* 0xff8000004f4f7808 */ /* 0x000fc40005800000 */
[CC--:B------:R-:W-:Y:S02]  /*b3b0*/  ISETP.GE.AND P2, PT, R12.reuse, R224.reuse, PT ;  /* 0x000000e00c00720c */ /* 0x0c0fe40003f46270 */
[----:B------:R-:W-:Y:S01]  /*b3c0*/  ISETP.GE.AND P1, PT, R12, R223, PT ;  /* 0x000000df0c00720c */ /* 0x000fe20003f26270 */
[----:B------:R-:W-:Y:S01]  /*b3d0*/  VIADD R12, R179, 0xfffffed9 ;  /* 0xfffffed9b30c7836 */ /* 0x000fe20000000000 */
[----:B------:R-:W-:Y:S01]  /*b3e0*/  ISETP.GE.AND P3, PT, R13, R224, PT ;  /* 0x000000e00d00720c */ /* 0x000fe20003f66270 */
[----:B------:R-:W-:Y:S01]  /*b3f0*/  HMMA.16816.F32 R60, R48, R6, R60 ;  /* 0x00000006303c723c */ /* 0x000fe2000000183c */
[----:B------:R-:W-:Y:S02]  /*b400*/  FSEL R170, R75, -INF , !P1 ;  /* 0xff8000004baa7808 */ /* 0x000fe40004800000 */
[----:B------:R-:W-:Y:S02]  /*b410*/  FSEL R171, R68, -INF , !P3 ;  /* 0xff80000044ab7808 */ /* 0x000fe40005800000 */
[----:B------:R-:W-:-:S02]  /*b420*/  FSEL R168, R72, -INF , !P5 ;  /* 0xff80000048a87808 */ /* 0x000fc40006800000 */
[----:B------:R-:W-:Y:S01]  /*b430*/  FSEL R5, R74, -INF , !P6 ;  /* 0xff8000004a057808 */ /* 0x000fe20007000000 */
[----:B------:R-:W-:Y:S01]  /*b440*/  BAR.SYNC.DEFER_BLOCKING 0x0 ;  /* 0x0000000000007b1d */ /* 0x000fe20000010000 */
[CC--:B------:R-:W-:Y:S02]  /*b450*/  ISETP.GE.AND P1, PT, R4.reuse, R224.reuse, PT ;  /* 0x000000e00400720c */ /* 0x0c0fe40003f26270 */
[-C--:B------:R-:W-:Y:S01]  /*b460*/  ISETP.GE.AND P3, PT, R4, R223.reuse, PT ;  /* 0x000000df0400720c */ /* 0x080fe20003f66270 */
[----:B------:R-:W-:Y:S01]  /*b470*/  VIADD R4, R179, 0xfffffee1 ;  /* 0xfffffee1b3047836 */ /* 0x000fe20000000000 */
[----:B------:R-:W-:Y:S02]  /*b480*/  ISETP.GE.AND P5, PT, R13, R223, PT ;  /* 0x000000df0d00720c */ /* 0x000fe40003fa6270 */
[----:B------:R-:W-:Y:S01]  /*b490*/  ISETP.GE.AND P6, PT, R12, R224, PT ;  /* 0x000000e00c00720c */ /* 0x000fe20003fc6270 */
[----:B-1----:R-:W-:Y:S01]  /*b4a0*/  HMMA.16816.F32 R56, R48, R8, R56 ;  /* 0x000000083038723c */ /* 0x002fe20000001838 */
[----:B------:R-:W-:Y:S01]  /*b4b0*/  FSEL R6, R70, -INF , !P5 ;  /* 0xff80000046067808 */ /* 0x000fe20006800000 */
[----:B------:R-:W-:Y:S01]  /*b4c0*/  VIADD R8, R179, 0xfffffef0 ;  /* 0xfffffef0b3087836 */ /* 0x000fe20000000000 */
[----:B------:R-:W-:-:S02]  /*b4d0*/  FSEL R172, R69, -INF , !P6 ;  /* 0xff80000045ac7808 */ /* 0x000fc40007000000 */
[----:B------:R-:W-:Y:S02]  /*b4e0*/  FSEL R169, R73, -INF , !P2 ;  /* 0xff80000049a97808 */ /* 0x000fe40005000000 */
[C---:B------:R-:W-:Y:S01]  /*b4f0*/  ISETP.GE.AND P5, PT, R4.reuse, R224, PT ;  /* 0x000000e00400720c */ /* 0x040fe20003fa6270 */
[----:B------:R-:W-:Y:S01]  /*b500*/  HMMA.16816.F32 R52, R48, R10, R52 ;  /* 0x0000000a3034723c */ /* 0x000fe20000001834 */
[-C--:B------:R-:W-:Y:S01]  /*b510*/  ISETP.GE.AND P6, PT, R4, R223.reuse, PT ;  /* 0x000000df0400720c */ /* 0x080fe20003fc6270 */
[C---:B------:R-:W-:Y:S01]  /*b520*/  VIADD R4, R179.reuse, 0xfffffee9 ;  /* 0xfffffee9b3047836 */ /* 0x040fe20000000000 */
        /* <DEDUP_REMOVED lines=35> */
[----:B------:R-:W-:Y:S05]  /*b760*/  BRA.U !UP6, `(.L_x_3068) ;  /* 0x000000010efc7547 */ /* 0x000fea000b800000 */
[----:B------:R-:W1:Y:S01]  /*b770*/  LDC R8, c[0x0][0x4f0] ;  /* 0x00013c00ff087b82 */ /* 0x000e620000000800 */
[----:B------:R-:W-:Y:S02]  /*b780*/  ULEA UR7, UR16, 0xfffffe00, 0x8 ;  /* 0xfffffe0010077891 */ /* 0x000fe4000f8e40ff */
[----:B------:R-:W-:-:S04]  /*b790*/  ULEA UR6, UR16, 0xfffffd00, 0x8 ;  /* 0xfffffd0010067891 */ /* 0x000fc8000f8e40ff */
[----:B------:R-:W-:Y:S02]  /*b7a0*/  IMAD.U32 R12, RZ, RZ, UR7 ;  /* 0x00000007ff0c7e24 */ /* 0x000fe4000f8e00ff */
[----:B------:R-:W-:-:S03]  /*b7b0*/  MOV R10, UR6 ;  /* 0x00000006000a7c02 */ /* 0x000fc60008000f00 */
        /* <DEDUP_REMOVED lines=26> */
[----:B------:R-:W-:-:S02]  /*b960*/  LOP3.LUT R4, R8, UR6, RZ, 0x3c, !PT ;  /* 0x0000000608047c12 */ /* 0x000fc4000f8e3cff */
[----:B------:R-:W-:Y:S01]  /*b970*/  LOP3.LUT R9, R8, UR7, RZ, 0x3c, !PT ;  /* 0x0000000708097c12 */ /* 0x000fe2000f8e3cff */
[----:B------:R-:W1:Y:S01]  /*b980*/  LDCU.64 UR6, c[0x0][0x3a0] ;  /* 0x00007400ff0677ac */ /* 0x000e620008000a00 */
[----:B------:R-:W-:Y:S02]  /*b990*/  ISETP.GE.AND P1, PT, R4, RZ, PT ;  /* 0x000000ff0400720c */ /* 0x000fe40003f26270 */
[----:B------:R-:W-:Y:S02]  /*b9a0*/  ISETP.GE.AND P3, PT, R9, RZ, PT ;  /* 0x000000ff0900720c */ /* 0x000fe40003f66270 */
[----:B------:R-:W-:Y:S02]  /*b9b0*/  @P6 IADD3 R14, PT, PT, R14, 0x1, RZ ;  /* 0x000000010e0e6810 */ /* 0x000fe40007ffe0ff */
[----:B------:R-:W-:Y:S01]  /*b9c0*/  LOP3.LUT R9, RZ, R8, RZ, 0x33, !PT ;  /* 0x00000008ff097212 */ /* 0x000fe200078e33ff */
[----:B------:R-:W-:-:S06]  /*b9d0*/  @P5 VIADD R13, R13, 0x1 ;  /* 0x000000010d0d5836 */ /* 0x000fcc0000000000 */
        /* <DEDUP_REMOVED lines=24> */
.L_x_3068:
[----:B------:R-:W-:Y:S01]  /*bb60*/  UMOV UR7, URZ ;  /* 0x000000ff00077c82 */ /* 0x000fe20008000000 */
[----:B------:R-:W-:Y:S01]  /*bb70*/  USHF.L.U32 UR6, UR10, 0x8, URZ ;  /* 0x000000080a067899 */ /* 0x000fe200080006ff */
[----:B------:R-:W-:-:S05]  /*bb80*/  IADD3 R9, P1, PT, RZ, -UR7, RZ ;  /* 0x80000007ff097c10 */ /* 0x000fca000ff3e0ff */
[----:B------:R-:W-:-:S05]  /*bb90*/  IMAD.X R4, RZ, RZ, ~UR6, P1 ;  /* 0x80000006ff047e24 */ /* 0x000fca00088e06ff */
[----:B------:R-:W-:-:S04]  /*bba0*/  SHF.R.S64 R9, R9, 0x1f, R4 ;  /* 0x0000001f09097819 */ /* 0x000fc80000001004 */
[----:B------:R-:W-:-:S04]  /*bbb0*/  IADD3 R230, P1, PT, R9, R230, RZ ;  /* 0x000000e609e67210 */ /* 0x000fc80007f3e0ff */
[----:B------:R-:W-:-:S09]  /*bbc0*/  LEA.HI.X.SX32 R231, R4, R231, 0x1, P1 ;  /* 0x000000e704e77211 */ /* 0x000fd200008f0eff */
.L_x_3069:
        /* <DEDUP_REMOVED lines=52> */
.L_x_3067:
[----:B------:R-:W-:Y:S01]  /*bf10*/  FMNMX3.FTZ R9, R2, R192, R42, !PT ;  /* 0x000000c002097276 */ /* 0x000fe2000781002a */
[----:B------:R-:W2:Y:S01]  /*bf20*/  LDCU UR6, c[0x0][0x45c] ;  /* 0x00008b80ff0677ac */ /* 0x000ea20008000800 */
        /* <DEDUP_REMOVED lines=64> */
[----:B------:R-:W-:Y:S01]  /*c330*/  LOP3.LUT R201, R3, 0x200, R220, 0xf8, !PT ;  /* 0x0000020003c97812 */ /* 0x000fe200078ef8dc */
[----:B------:R-:W3:Y:S03]  /*c340*/  SHFL.BFLY PT, R9, R4, 0x2, 0x1f ;  /* 0x0c401f0004097f89 */ /* 0x000ee600000e0000 */
[----:B------:R-:W-:Y:S01]  /*c350*/  LEA R201, R201, UR5, 0x1 ;  /* 0x00000005c9c97c11 */ /* 0x000fe2000f8e08ff */
[----:B------:R-:W4:Y:S04]  /*c360*/  SHFL.BFLY PT, R8, R11, 0x2, 0x1f ;  /* 0x0c401f000b087f89 */ /* 0x000f2800000e0000 */
[----:B-1----:R-:W-:Y:S04]  /*c370*/  LDSM.16.MT88.4 R36, [R201+0xa000] ;  /* 0x00a00000c924783b */ /* 0x002fe80000004200 */
[----:B------:R-:W-:Y:S01]  /*c380*/  LDSM.16.MT88.4 R56, [R201+0xa800] ;  /* 0x00a80000c938783b */ /* 0x000fe20000004200 */
[----:B---3--:R-:W-:-:S02]  /*c390*/  FMNMX.FTZ R9, R4, R9, !PT ;  /* 0x0000000904097209 */ /* 0x008fc40007810000 */
[----:B----4-:R-:W-:-:S03]  /*c3a0*/  FMNMX.FTZ R8, R11, R8, !PT ;  /* 0x000000080b087209 */ /* 0x010fc60007810000 */
[----:B------:R-:W1:Y:S04]  /*c3b0*/  SHFL.BFLY PT, R190, R9, 0x1, 0x1f ;  /* 0x0c201f0009be7f89 */ /* 0x000e6800000e0000 */
[----:B------:R-:W3:Y:S01]  /*c3c0*/  SHFL.BFLY PT, R189, R8, 0x1, 0x1f ;  /* 0x0c201f0008bd7f89 */ /* 0x000ee200000e0000 */
[----:B-1----:R-:W-:-:S04]  /*c3d0*/  FMNMX.FTZ R190, R9, R190, !PT ;  /* 0x000000be09be7209 */ /* 0x002fc80007810000 */
[C---:B------:R-:W-:Y:S01]  /*c3e0*/  FSETP.NEU.FTZ.AND P2, PT, R190.reuse, -INF , PT ;  /* 0xff800000be00780b */ /* 0x040fe20003f5d000 */
[----:B--2---:R-:W-:Y:S01]  /*c3f0*/  FMUL.FTZ R199, R190, UR6 ;  /* 0x00000006bec77c20 */ /* 0x004fe20008410000 */
[----:B---3--:R-:W-:Y:S02]  /*c400*/  FMNMX.FTZ R189, R8, R189, !PT ;  /* 0x000000bd08bd7209 */ /* 0x008fe40007810000 */
[----:B------:R-:W-:Y:S02]  /*c410*/  FSEL R9, R190, RZ, P2 ;  /* 0x000000ffbe097208 */ /* 0x000fe40001000000 */
[----:B------:R-:W-:Y:S01]  /*c420*/  FSEL R199, R199, RZ, P2 ;  /* 0x000000ffc7c77208 */ /* 0x000fe20001000000 */
[C---:B------:R-:W-:Y:S01]  /*c430*/  FMUL.FTZ R4, R189.reuse, UR6 ;  /* 0x00000006bd047c20 */ /* 0x040fe20008410000 */
[----:B------:R-:W-:-:S03]  /*c440*/  FSETP.NEU.FTZ.AND P1, PT, R189, -INF , PT ;  /* 0xff800000bd00780b */ /* 0x000fc60003f3d000 */
[----:B------:R-:W-:Y:S01]  /*c450*/  FFMA.FTZ R196, R194, UR6, -R199 ;  /* 0x00000006c2c47c23 */ /* 0x000fe200080108c7 */
[----:B------:R-:W-:Y:S01]  /*c460*/  FSEL R194, R4, RZ, P1 ;  /* 0x000000ff04c27208 */ /* 0x000fe20000800000 */
[----:B------:R-:W-:Y:S01]  /*c470*/  FADD.FTZ R4, R2, -R9 ;  /* 0x8000000902047221 */ /* 0x000fe20000010000 */
[----:B------:R-:W-:Y:S01]  /*c480*/  FSEL R9, R189, RZ, P1 ;  /* 0x000000ffbd097208 */ /* 0x000fe20000800000 */
[--C-:B------:R-:W-:Y:S01]  /*c490*/  FFMA.FTZ R198, R192, UR6, -R199.reuse ;  /* 0x00000006c0c67c23 */ /* 0x100fe200080108c7 */
[----:B------:R-:W-:Y:S01]  /*c4a0*/  FFMA.FTZ R195, R200, UR6, -R199 ;  /* 0x00000006c8c37c23 */ /* 0x000fe200080108c7 */
[----:B------:R-:W-:Y:S01]  /*c4b0*/  FMUL.FTZ R202, R4, UR6 ;  /* 0x0000000604ca7c20 */ /* 0x000fe20008410000 */
[--C-:B------:R-:W-:Y:S01]  /*c4c0*/  FFMA.FTZ R2, R41, UR6, -R194.reuse ;  /* 0x0000000629027c23 */ /* 0x100fe200080108c2 */
[----:B------:R-:W-:Y:S01]  /*c4d0*/  MOV R4, 0x20 ;  /* 0x0000002000047802 */ /* 0x000fe20000000f00 */
[----:B------:R-:W-:Y:S01]  /*c4e0*/  FADD.FTZ R9, R0, -R9 ;  /* 0x8000000900097221 */ /* 0x000fe20000010000 */
[----:B------:R-:W-:Y:S01]  /*c4f0*/  IADD3 R41, PT, PT, R201, 0xa000, RZ ;  /* 0x0000a000c9297810 */ /* 0x000fe20007ffe0ff */
[--C-:B------:R-:W-:Y:S01]  /*c500*/  FFMA.FTZ R197, R42, UR6, -R199.reuse ;  /* 0x000000062ac57c23 */ /* 0x100fe200080108c7 */
[----:B------:R-:W1:Y:S01]  /*c510*/  MUFU.EX2 R202, R202 ;  /* 0x000000ca00ca7308 */ /* 0x000e620000000800 */
[----:B------:R-:W-:Y:S01]  /*c520*/  SEL R4, R4, 0xffffffe0, !P4 ;  /* 0xffffffe004047807 */ /* 0x000fe20006000000 */
[--C-:B------:R-:W-:Y:S01]  /*c530*/  FFMA.FTZ R192, R43, UR6, -R194.reuse ;  /* 0x000000062bc07c23 */ /* 0x100fe200080108c2 */
[----:B------:R-:W-:Y:S01]  /*c540*/  FMUL.FTZ R200, R9, UR6 ;  /* 0x0000000609c87c20 */ /* 0x000fe20008410000 */
[--C-:B------:R-:W-:Y:S01]  /*c550*/  FFMA.FTZ R193, R193, UR6, -R194.reuse ;  /* 0x00000006c1c17c23 */ /* 0x100fe200080108c2 */
[----:B------:R-:W-:Y:S01]  /*c560*/  IADD3 R0, PT, PT, R4, R201, RZ ;  /* 0x000000c904007210 */ /* 0x000fe20007ffe0ff */
[--C-:B------:R-:W-:Y:S01]  /*c570*/  FFMA.FTZ R191, R191, UR6, -R194.reuse ;  /* 0x00000006bfbf7c23 */ /* 0x100fe200080108c2 */
[--C-:B------:R-:W-:Y:S01]  /*c580*/  FFMA.FTZ R238, R238, UR6, -R199.reuse ;  /* 0x00000006eeee7c23 */ /* 0x100fe200080108c7 */
[----:B------:R-:W-:Y:S01]  /*c590*/  MUFU.EX2 R198, R198 ;  /* 0x000000c600c67308 */ /* 0x000fe20000000800 */
[--C-:B------:R-:W-:Y:S01]  /*c5a0*/  FFMA.FTZ R128, R128, UR6, -R199.reuse ;  /* 0x0000000680807c23 */ /* 0x100fe200080108c7 */
[----:B------:R-:W2:Y:S01]  /*c5b0*/  LDSM.16.MT88.4 R8, [R0+0xa000] ;  /* 0x00a000000008783b */ /* 0x000ea20000004200 */
[--C-:B------:R-:W-:Y:S01]  /*c5c0*/  FFMA.FTZ R129, R129, UR6, -R199.reuse ;  /* 0x0000000681817c23 */ /* 0x100fe200080108c7 */
[--C-:B------:R-:W-:Y:S01]  /*c5d0*/  FFMA.FTZ R124, R124, UR6, -R199.reuse ;  /* 0x000000067c7c7c23 */ /* 0x100fe200080108c7 */
[--C-:B------:R-:W-:Y:S01]  /*c5e0*/  FFMA.FTZ R125, R125, UR6, -R199.reuse ;  /* 0x000000067d7d7c23 */ /* 0x100fe200080108c7 */
[----:B------:R-:W-:Y:S01]  /*c5f0*/  LDSM.16.MT88.4 R60, [R0+0xa800] ;  /* 0x00a80000003c783b */ /* 0x000fe20000004200 */
[--C-:B------:R-:W-:Y:S01]  /*c600*/  FFMA.FTZ R130, R130, UR6, -R194.reuse ;  /* 0x0000000682827c23 */ /* 0x100fe200080108c2 */
[----:B------:R-:W3:Y:S01]  /*c610*/  MUFU.EX2 R197, R197 ;  /* 0x000000c500c57308 */ /* 0x000ee20000000800 */
[-C--:B-1----:R-:W-:Y:S01]  /*c620*/  FMUL.FTZ R21, R161, R202.reuse ;  /* 0x000000caa1157220 */ /* 0x082fe20000410000 */
[----:B------:R-:W-:Y:S01]  /*c630*/  IADD3 R161, PT, PT, R201, 0xa040, RZ ;  /* 0x0000a040c9a17810 */ /* 0x000fe20007ffe0ff */
[-C--:B------:R-:W-:Y:S01]  /*c640*/  FMUL.FTZ R20, R160, R202.reuse ;  /* 0x000000caa0147220 */ /* 0x080fe20000410000 */
[----:B------:R-:W-:Y:S01]  /*c650*/  @P0 IADD3 R161, PT, PT, R41, -0x40, RZ ;  /* 0xffffffc029a10810 */ /* 0x000fe20007ffe0ff */
[--C-:B------:R-:W-:Y:S01]  /*c660*/  FFMA.FTZ R160, R40, UR6, -R199.reuse ;  /* 0x0000000628a07c23 */ /* 0x100fe200080108c7 */
[-C--:B------:R-:W-:Y:S01]  /*c670*/  FMUL.FTZ R132, R132, R202.reuse ;  /* 0x000000ca84847220 */ /* 0x080fe20000410000 */
[-C--:B------:R-:W-:Y:S01]  /*c680*/  FMUL.FTZ R133, R133, R202.reuse ;  /* 0x000000ca85857220 */ /* 0x080fe20000410000 */
[----:B------:R-:W-:Y:S01]  /*c690*/  IADD3 R203, PT, PT, R4, R161, RZ ;  /* 0x000000a104cb7210 */ /* 0x000fe20007ffe0ff */
[----:B------:R-:W1:Y:S01]  /*c6a0*/  LDSM.16.MT88.4 R40, [R161] ;  /* 0x00000000a128783b */ /* 0x000e620000004200 */
[----:B------:R-:W-:Y:S01]  /*c6b0*/  MUFU.EX2 R196, R196 ;  /* 0x000000c400c47308 */ /* 0x000fe20000000800 */
[-C--:B------:R-:W-:Y:S01]  /*c6c0*/  FMUL.FTZ R44, R136, R202.reuse ;  /* 0x000000ca882c7220 */ /* 0x080fe20000410000 */
[-C--:B------:R-:W-:Y:S01]  /*c6d0*/  FMUL.FTZ R45, R137, R202.reuse ;  /* 0x000000ca892d7220 */ /* 0x080fe20000410000 */
[----:B------:R-:W4:Y:S01]  /*c6e0*/  LDSM.16.MT88.4 R48, [R203] ;  /* 0x00000000cb30783b */ /* 0x000f220000004200 */
[-C--:B------:R-:W-:Y:S01]  /*c6f0*/  FMUL.FTZ R52, R144, R202.reuse ;  /* 0x000000ca90347220 */ /* 0x080fe20000410000 */
[-C--:B------:R-:W-:Y:S01]  /*c700*/  FMUL.FTZ R53, R145, R202.reuse ;  /* 0x000000ca91357220 */ /* 0x080fe20000410000 */
[----:B------:R-:W-:Y:S01]  /*c710*/  FMUL.FTZ R140, R140, R202 ;  /* 0x000000ca8c8c7220 */ /* 0x000fe20000410000 */
[----:B---3--:R-:W-:Y:S01]  /*c720*/  F2FP.F16.F32.PACK_AB R12, R197, R198 ;  /* 0x000000c6c50c723e */ /* 0x008fe200000000ff */
[----:B------:R-:W3:Y:S01]  /*c730*/  MUFU.EX2 R195, R195 ;  /* 0x000000c300c37308 */ /* 0x000ee20000000800 */
[-C--:B------:R-:W-:Y:S01]  /*c740*/  FMUL.FTZ R141, R141, R202.reuse ;  /* 0x000000ca8d8d7220 */ /* 0x080fe20000410000 */
[-C--:B------:R-:W-:Y:S01]  /*c750*/  FMUL.FTZ R156, R156, R202.reuse ;  /* 0x000000ca9c9c7220 */ /* 0x080fe20000410000 */
[-C--:B------:R-:W-:Y:S01]  /*c760*/  FMUL.FTZ R157, R157, R202.reuse ;  /* 0x000000ca9d9d7220 */ /* 0x080fe20000410000 */
[-C--:B------:R-:W-:Y:S01]  /*c770*/  FMUL.FTZ R64, R148, R202.reuse ;  /* 0x000000ca94407220 */ /* 0x080fe20000410000 */
[-C--:B------:R-:W-:Y:S01]  /*c780*/  FMUL.FTZ R65, R149, R202.reuse ;  /* 0x000000ca95417220 */ /* 0x080fe20000410000 */
[-C--:B------:R-:W-:Y:S01]  /*c790*/  FMUL.FTZ R152, R152, R202.reuse ;  /* 0x000000ca98987220 */ /* 0x080fe20000410000 */
[----:B------:R-:W-:Y:S01]  /*c7a0*/  FMUL.FTZ R153, R153, R202 ;  /* 0x000000ca99997220 */ /* 0x000fe20000410000 */
        /* <DEDUP_REMOVED lines=66> */
[--C-:B------:R-:W-:Y:S01]  /*cbd0*/  FFMA.FTZ R139, R213, UR6, -R194.reuse ;  /* 0x00000006d58b7c23 */ /* 0x100fe200080108c2 */
[----:B------:R-:W-:Y:S01]  /*cbe0*/  MUFU.EX2 R136, R136 ;  /* 0x0000008800887308 */ /* 0x000fe20000000800 */
[--C-:B------:R-:W-:Y:S01]  /*cbf0*/  FFMA.FTZ R138, R216, UR6, -R199.reuse ;  /* 0x00000006d88a7c23 */ /* 0x100fe200080108c7 */
[--C-:B------:R-:W-:Y:S01]  /*cc00*/  FFMA.FTZ R147, R205, UR6, -R194.reuse ;  /* 0x00000006cd937c23 */ /* 0x100fe200080108c2 */
[--C-:B------:R-:W-:Y:S01]  /*cc10*/  FFMA.FTZ R150, R18, UR6, -R194.reuse ;  /* 0x0000000612967c23 */ /* 0x100fe200080108c2 */
[--C-:B------:R-:W-:Y:S01]  /*cc20*/  FFMA.FTZ R146, R210, UR6, -R199.reuse ;  /* 0x00000006d2927c23 */ /* 0x100fe200080108c7 */
[--C-:B------:R-:W-:Y:S01]  /*cc30*/  FFMA.FTZ R151, R204, UR6, -R199.reuse ;  /* 0x00000006cc977c23 */ /* 0x100fe200080108c7 */
[C---:B------:R-:W-:Y:S01]  /*cc40*/  HMMA.16816.F32 R36, R12.reuse, R38, R132 ;  /* 0x000000260c24723c */ /* 0x040fe20000001884 */
[--C-:B------:R-:W-:Y:S01]  /*cc50*/  FFMA.FTZ R132, R222, UR6, -R199.reuse ;  /* 0x00000006de847c23 */ /* 0x100fe200080108c7 */
[--C-:B------:R-:W-:Y:S01]  /*cc60*/  FFMA.FTZ R135, R236, UR6, -R199.reuse ;  /* 0x00000006ec877c23 */ /* 0x100fe200080108c7 */
[--C-:B------:R-:W-:Y:S01]  /*cc70*/  FFMA.FTZ R134, R219, UR6, -R194.reuse ;  /* 0x00000006db867c23 */ /* 0x100fe200080108c2 */
[----:B------:R-:W3:Y:S01]  /*cc80*/  MUFU.EX2 R133, R238 ;  /* 0x000000ee00857308 */ /* 0x000ee20000000800 */
[--C-:B------:R-:W-:Y:S01]  /*cc90*/  FFMA.FTZ R99, R99, UR6, -R194.reuse ;  /* 0x0000000663637c23 */ /* 0x100fe200080108c2 */
[--C-:B------:R-:W-:Y:S01]  /*cca0*/  FFMA.FTZ R94, R94, UR6, -R194.reuse ;  /* 0x000000065e5e7c23 */ /* 0x100fe200080108c2 */
[--C-:B------:R-:W-:Y:S01]  /*ccb0*/  FFMA.FTZ R95, R95, UR6, -R194.reuse ;  /* 0x000000065f5f7c23 */ /* 0x100fe200080108c2 */
[C---:B--2---:R-:W-:Y:S01]  /*ccc0*/  HMMA.16816.F32 R44, R12.reuse, R8, R44 ;  /* 0x000000080c2c723c */ /* 0x044fe2000000182c */
[--C-:B------:R-:W-:Y:S01]  /*ccd0*/  FFMA.FTZ R88, R88, UR6, -R199.reuse ;  /* 0x0000000658587c23 */ /* 0x100fe200080108c7 */
[--C-:B------:R-:W-:Y:S01]  /*cce0*/  FFMA.FTZ R89, R89, UR6, -R199.reuse ;  /* 0x0000000659597c23 */ /* 0x100fe200080108c7 */
[--C-:B------:R-:W-:Y:S01]  /*ccf0*/  FFMA.FTZ R84, R84, UR6, -R199.reuse ;  /* 0x0000000654547c23 */ /* 0x100fe200080108c7 */
[----:B------:R-:W-:Y:S01]  /*cd00*/  MUFU.EX2 R132, R132 ;  /* 0x0000008400847308 */ /* 0x000fe20000000800 */
[--C-:B------:R-:W-:Y:S01]  /*cd10*/  FFMA.FTZ R85, R85, UR6, -R199.reuse ;  /* 0x0000000655557c23 */ /* 0x100fe200080108c7 */
[--C-:B------:R-:W-:Y:S01]  /*cd20*/  FFMA.FTZ R90, R90, UR6, -R194.reuse ;  /* 0x000000065a5a7c23 */ /* 0x100fe200080108c2 */
[--C-:B------:R-:W-:Y:S01]  /*cd30*/  FFMA.FTZ R91, R91, UR6, -R194.reuse ;  /* 0x000000065b5b7c23 */ /* 0x100fe200080108c2 */
[C---:B-1----:R-:W-:Y:S01]  /*cd40*/  HMMA.16816.F32 R52, R12.reuse, R40, R52 ;  /* 0x000000280c34723c */ /* 0x042fe20000001834 */
[--C-:B------:R-:W-:Y:S01]  /*cd50*/  FFMA.FTZ R86, R86, UR6, -R194.reuse ;  /* 0x0000000656567c23 */ /* 0x100fe200080108c2 */
[--C-:B------:R-:W-:Y:S01]  /*cd60*/  FFMA.FTZ R87, R87, UR6, -R194.reuse ;  /* 0x0000000657577c23 */ /* 0x100fe200080108c2 */
[--C-:B------:R-:W-:Y:S01]  /*cd70*/  FFMA.FTZ R76, R76, UR6, -R199.reuse ;  /* 0x000000064c4c7c23 */ /* 0x100fe200080108c7 */
[----:B------:R-:W1:Y:S01]  /*cd80*/  MUFU.EX2 R135, R135 ;  /* 0x0000008700877308 */ /* 0x000e620000000800 */
[----:B---3--:R-:W-:Y:S01]  /*cd90*/  F2FP.F16.F32.PACK_AB R68, R133, R160 ;  /* 0x000000a08544723e */ /* 0x008fe200000000ff */
[--C-:B------:R-:W-:Y:S01]  /*cda0*/  FFMA.FTZ R77, R77, UR6, -R199.reuse ;  /* 0x000000064d4d7c23 */ /* 0x100fe200080108c7 */
[--C-:B------:R-:W-:Y:S01]  /*cdb0*/  FFMA.FTZ R78, R78, UR6, -R194.reuse ;  /* 0x000000064e4e7c23 */ /* 0x100fe200080108c2 */
[C---:B------:R-:W-:Y:S01]  /*cdc0*/  HMMA.16816.F32 R8, R12.reuse, R10, R140 ;  /* 0x0000000a0c08723c */ /* 0x040fe2000000188c */
[--C-:B------:R-:W-:Y:S01]  /*cdd0*/  FFMA.FTZ R141, R218, UR6, -R199.reuse ;  /* 0x00000006da8d7c23 */ /* 0x100fe200080108c7 */
[--C-:B------:R-:W-:Y:S01]  /*cde0*/  FFMA.FTZ R140, R214, UR6, -R199.reuse ;  /* 0x00000006d68c7c23 */ /* 0x100fe200080108c7 */
[--C-:B------:R-:W-:Y:S01]  /*cdf0*/  FFMA.FTZ R143, R212, UR6, -R199.reuse ;  /* 0x00000006d48f7c23 */ /* 0x100fe200080108c7 */
[----:B------:R-:W2:Y:S01]  /*ce00*/  MUFU.EX2 R134, R134 ;  /* 0x0000008600867308 */ /* 0x000ea20000000800 */
[--C-:B------:R-:W-:Y:S01]  /*ce10*/  FFMA.FTZ R142, R211, UR6, -R194.reuse ;  /* 0x00000006d38e7c23 */ /* 0x100fe200080108c2 */
[----:B------:R-:W-:Y:S01]  /*ce20*/  FFMA.FTZ R79, R79, UR6, -R194 ;  /* 0x000000064f4f7c23 */ /* 0x000fe200080108c2 */
[----:B------:R-:W-:Y:S01]  /*ce30*/  FFMA.FTZ R198, R239, R202, R198 ;  /* 0x000000caefc67223 */ /* 0x000fe200000100c6 */
[C---:B------:R-:W-:Y:S01]  /*ce40*/  HMMA.16816.F32 R40, R12.reuse, R42, R156 ;  /* 0x0000002a0c28723c */ /* 0x040fe2000000189c */
[--C-:B------:R-:W-:Y:S01]  /*ce50*/  FFMA.FTZ R157, R80, UR6, -R199.reuse ;  /* 0x00000006509d7c23 */ /* 0x100fe200080108c7 */
[----:B------:R-:W-:Y:S01]  /*ce60*/  FFMA.FTZ R80, R81, UR6, -R199 ;  /* 0x0000000651507c23 */ /* 0x000fe200080108c7 */
[--C-:B------:R-:W-:Y:S01]  /*ce70*/  FFMA.FTZ R81, R82, UR6, -R194.reuse ;  /* 0x0000000652517c23 */ /* 0x100fe200080108c2 */
[----:B------:R-:W3:Y:S01]  /*ce80*/  MUFU.EX2 R139, R139 ;  /* 0x0000008b008b7308 */ /* 0x000ee20000000800 */
[----:B-1----:R-:W-:Y:S01]  /*ce90*/  F2FP.F16.F32.PACK_AB R70, R135, R132 ;  /* 0x000000848746723e */ /* 0x002fe200000000ff */
[----:B------:R-:W-:Y:S01]  /*cea0*/  FFMA.FTZ R82, R83, UR6, -R194 ;  /* 0x0000000653527c23 */ /* 0x000fe200080108c2 */
[----:B------:R-:W-:Y:S01]  /*ceb0*/  FADD.FTZ R197, R197, R198 ;  /* 0x000000c6c5c57221 */ /* 0x000fe20000010000 */
[C---:B----4-:R-:W-:Y:S01]  /*cec0*/  HMMA.16816.F32 R64, R12.reuse, R48, R64 ;  /* 0x000000300c40723c */ /* 0x050fe20000001840 */
[----:B------:R-:W-:Y:S01]  /*ced0*/  FFMA.FTZ R193, R240, R200, R193 ;  /* 0x000000c8f0c17223 */ /* 0x000fe200000100c1 */
[----:B------:R-:W-:Y:S01]  /*cee0*/  FFMA.FTZ R5, R5, UR6, -R194 ;  /* 0x0000000605057c23 */ /* 0x000fe200080108c2 */
[----:B------:R-:W-:Y:S01]  /*cef0*/  FADD.FTZ R196, R196, R197 ;  /* 0x000000c5c4c47221 */ /* 0x000fe20000010000 */
[----:B------:R-:W-:Y:S01]  /*cf00*/  MUFU.EX2 R141, R141 ;  /* 0x0000008d008d7308 */ /* 0x000fe20000000800 */
[----:B--2---:R-:W-:Y:S01]  /*cf10*/  F2FP.F16.F32.PACK_AB R69, R137, R134 ;  /* 0x000000868945723e */ /* 0x004fe200000000ff */
[----:B------:R-:W-:Y:S01]  /*cf20*/  FADD.FTZ R192, R192, R193 ;  /* 0x000000c1c0c07221 */ /* 0x000fe20000010000 */
[----:B------:R-:W-:Y:S01]  /*cf30*/  FADD.FTZ R195, R195, R196 ;  /* 0x000000c4c3c37221 */ /* 0x000fe20000010000 */
[----:B------:R-:W-:Y:S01]  /*cf40*/  HMMA.16816.F32 R12, R12, R50, R152 ;  /* 0x000000320c0c723c */ /* 0x000fe20000001898 */
[----:B------:R-:W1:Y:S01]  /*cf50*/  LDSM.16.MT88.4 R48, [R161+0x800] ;  /* 0x00080000a130783b */ /* 0x000e620000004200 */
[--C-:B------:R-:W-:Y:S01]  /*cf60*/  FFMA.FTZ R153, R19, UR6, -R194.reuse ;  /* 0x0000000613997c23 */ /* 0x100fe200080108c2 */
[--C-:B------:R-:W-:Y:S01]  /*cf70*/  FFMA.FTZ R152, R16, UR6, -R194.reuse ;  /* 0x0000000610987c23 */ /* 0x100fe200080108c2 */
[----:B------:R-:W2:Y:S01]  /*cf80*/  MUFU.EX2 R138, R138 ;  /* 0x0000008a008a7308 */ /* 0x000ea20000000800 */
[----:B---3--:R-:W-:Y:S01]  /*cf90*/  F2FP.F16.F32.PACK_AB R71, R139, R136 ;  /* 0x000000888b47723e */ /* 0x008fe200000000ff */
[----:B------:R-:W-:Y:S01]  /*cfa0*/  FFMA.FTZ R155, R17, UR6, -R194 ;  /* 0x00000006119b7c23 */ /* 0x000fe200080108c2 */
[----:B------:R-:W-:Y:S01]  /*cfb0*/  FADD.FTZ R160, R160, R195 ;  /* 0x000000c3a0a07221 */ /* 0x000fe20000010000 */
[----:B------:R-:W-:Y:S01]  /*cfc0*/  LDSM.16.MT88.4 R16, [R161+0x1800] ;  /* 0x00180000a110783b */ /* 0x000fe20000004200 */
[----:B------:R-:W-:Y:S01]  /*cfd0*/  FADD.FTZ R191, R191, R192 ;  /* 0x000000c0bfbf7221 */ /* 0x000fe20000010000 */
[----:B------:R-:W-:Y:S01]  /*cfe0*/  FFMA.FTZ R6, R6, UR6, -R194 ;  /* 0x0000000606067c23 */ /* 0x000fe200080108c2 */
[----:B------:R-:W-:Y:S01]  /*cff0*/  FADD.FTZ R133, R133, R160 ;  /* 0x000000a085857221 */ /* 0x000fe20000010000 */
[C---:B------:R-:W-:Y:S01]  /*d000*/  HMMA.16816.F32 R44, R68.reuse, R60, R44 ;  /* 0x0000003c442c723c */ /* 0x040fe2000000182c */
[----:B------:R-:W-:Y:S01]  /*d010*/  MUFU.EX2 R140, R140 ;  /* 0x0000008c008c7308 */ /* 0x000fe20000000800 */
[----:B------:R-:W-:Y:S01]  /*d020*/  FADD.FTZ R191, R2, R191 ;  /* 0x000000bf02bf7221 */ /* 0x000fe20000010000 */
[--C-:B------:R-:W-:Y:S01]  /*d030*/  FFMA.FTZ R7, R7, UR6, -R194.reuse ;  /* 0x0000000607077c23 */ /* 0x100fe200080108c2 */
[----:B------:R-:W-:Y:S01]  /*d040*/  FFMA.FTZ R170, R170, UR6, -R194 ;  /* 0x00000006aaaa7c23 */ /* 0x000fe200080108c2 */
[----:B------:R-:W-:Y:S01]  /*d050*/  FFMA.FTZ R176, R176, UR6, -R199 ;  /* 0x00000006b0b07c23 */ /* 0x000fe200080108c7 */
[----:B------:R-:W-:Y:S01]  /*d060*/  FADD.FTZ R134, R134, R191 ;  /* 0x000000bf86867221 */ /* 0x000fe20000010000 */
[--C-:B------:R-:W-:Y:S01]  /*d070*/  FFMA.FTZ R177, R177, UR6, -R199.reuse ;  /* 0x00000006b1b17c23 */ /* 0x100fe200080108c7 */
[C---:B------:R-:W-:Y:S01]  /*d080*/  HMMA.16816.F32 R8, R68.reuse, R62, R8 ;  /* 0x0000003e4408723c */ /* 0x040fe20000001808 */
[----:B------:R-:W3:Y:S01]  /*d090*/  LDSM.16.MT88.4 R60, [R0+0xb000] ;  /* 0x00b00000003c783b */ /* 0x000ee20000004200 */
[----:B------:R-:W-:Y:S01]  /*d0a0*/  MUFU.EX2 R143, R143 ;  /* 0x0000008f008f7308 */ /* 0x000fe20000000800 */
[----:B------:R-:W-:Y:S01]  /*d0b0*/  FADD.FTZ R137, R137, R134 ;  /* 0x0000008689897221 */ /* 0x000fe20000010000 */
[--C-:B------:R-:W-:Y:S01]  /*d0c0*/  FFMA.FTZ R178, R178, UR6, -R194.reuse ;  /* 0x00000006b2b27c23 */ /* 0x100fe200080108c2 */
[----:B------:R-:W-:Y:S01]  /*d0d0*/  FFMA.FTZ R179, R179, UR6, -R194 ;  /* 0x00000006b3b37c23 */ /* 0x000fe200080108c2 */
[----:B------:R-:W-:Y:S01]  /*d0e0*/  FFMA.FTZ R239, R185, UR6, -R199 ;  /* 0x00000006b9ef7c23 */ /* 0x000fe200080108c7 */
[----:B------:R-:W-:Y:S01]  /*d0f0*/  FADD.FTZ R136, R136, R137 ;  /* 0x0000008988887221 */ /* 0x000fe20000010000 */
[----:B------:R-:W-:Y:S01]  /*d100*/  HMMA.16816.F32 R20, R68, R56, R20 ;  /* 0x000000384414723c */ /* 0x000fe20000001814 */
[----:B------:R-:W-:Y:S01]  /*d110*/  PLOP3.LUT P1, PT, PT, PT, UP0, 0x80, 0x8 ;  /* 0x000000000008781c */ /* 0x000fe20003f2f008 */
[----:B------:R-:W-:Y:S01]  /*d120*/  MUFU.EX2 R142, R142 ;  /* 0x0000008e008e7308 */ /* 0x000fe20000000800 */
[----:B------:R-:W-:-:S05]  /*d130*/  FADD.FTZ R139, R139, R136 ;  /* 0x000000888b8b7221 */ /* 0x000fca0000010000 */
        /* <DEDUP_REMOVED lines=11> */
[----:B------:R-:W1:Y:S01]  /*d1f0*/  LDSM.16.MT88.4 R72, [R203+0x1000] ;  /* 0x00100000cb48783b */ /* 0x000e620000004200 */
[----:B--2---:R-:W-:Y:S01]  /*d200*/  F2FP.F16.F32.PACK_AB R68, R138, R141 ;  /* 0x0000008d8a44723e */ /* 0x004fe200000000ff */
[----:B------:R-:W2:Y:S01]  /*d210*/  MUFU.EX2 R149, R149 ;  /* 0x0000009500957308 */ /* 0x000ea20000000800 */
[----:B-----5:R-:W-:Y:S01]  /*d220*/  F2FP.F16.F32.PACK_AB R69, R145, R142 ;  /* 0x0000008e9145723e */ /* 0x020fe200000000ff */
[----:B------:R-:W-:Y:S01]  /*d230*/  FADD.FTZ R142, R142, R139 ;  /* 0x0000008b8e8e7221 */ /* 0x000fe20000010000 */
[----:B------:R-:W-:-:S02]  /*d240*/  F2FP.F16.F32.PACK_AB R70, R143, R140 ;  /* 0x0000008c8f46723e */ /* 0x000fc400000000ff */
[----:B---3--:R-:W-:Y:S01]  /*d250*/  F2FP.F16.F32.PACK_AB R71, R147, R144 ;  /* 0x000000909347723e */ /* 0x008fe200000000ff */
[----:B------:R-:W-:Y:S02]  /*d260*/  FADD.FTZ R145, R145, R142 ;  /* 0x0000008e91917221 */ /* 0x000fe40000010000 */
[----:B------:R-:W-:Y:S02]  /*d270*/  MUFU.EX2 R148, R148 ;  /* 0x0000009400947308 */ /* 0x000fe40000000800 */
[----:B------:R-:W-:Y:S02]  /*d280*/  FADD.FTZ R144, R144, R145 ;  /* 0x0000009190907221 */ /* 0x000fe40000010000 */
[C---:B------:R-:W-:Y:S02]  /*d290*/  HMMA.16816.F32 R44, R68.reuse, R60, R44 ;  /* 0x0000003c442c723c */ /* 0x040fe4000000182c */
[----:B------:R-:W-:Y:S02]  /*d2a0*/  FADD.FTZ R147, R147, R144 ;  /* 0x0000009093937221 */ /* 0x000fe40000010000 */
[----:B------:R-:W-:Y:S04]  /*d2b0*/  MUFU.EX2 R151, R151 ;  /* 0x0000009700977308 */ /* 0x000fe80000000800 */
[C---:B------:R-:W-:Y:S01]  /*d2c0*/  HMMA.16816.F32 R8, R68.reuse, R62, R8 ;  /* 0x0000003e4408723c */ /* 0x040fe20000001808 */
[----:B------:R-:W3:Y:S03]  /*d2d0*/  LDSM.16.MT88.4 R60, [R0+0xb800] ;  /* 0x00b80000003c783b */ /* 0x000ee60000004200 */
[----:B------:R-:W-:Y:S04]  /*d2e0*/  MUFU.EX2 R150, R150 ;  /* 0x0000009600967308 */ /* 0x000fe80000000800 */
[C---:B----4-:R-:W-:Y:S04]  /*d2f0*/  HMMA.16816.F32 R20, R68.reuse, R56, R20 ;  /* 0x000000384414723c */ /* 0x050fe80000001814 */
[----:B------:R-:W4:Y:S04]  /*d300*/  MUFU.EX2 R153, R153 ;  /* 0x0000009900997308 */ /* 0x000f280000000800 */
[C---:B------:R-:W-:Y:S01]  /*d310*/  HMMA.16816.F32 R36, R68.reuse, R58, R36 ;  /* 0x0000003a4424723c */ /* 0x040fe20000001824 */
[----:B------:R-:W5:Y:S03]  /*d320*/  LDSM.16.MT88.4 R56, [R201+0xb800] ;  /* 0x00b80000c938783b */ /* 0x000f660000004200 */
[----:B------:R-:W-:Y:S04]  /*d330*/  MUFU.EX2 R152, R152 ;  /* 0x0000009800987308 */ /* 0x000fe80000000800 */
[----:B-1----:R-:W-:Y:S01]  /*d340*/  HMMA.16816.F32 R52, R68, R48, R52 ;  /* 0x000000304434723c */ /* 0x002fe20000001834 */
[----:B--2---:R-:W-:-:S03]  /*d350*/  F2FP.F16.F32.PACK_AB R48, R149, R146 ;  /* 0x000000929530723e */ /* 0x004fc600000000ff */
[----:B------:R-:W1:Y:S01]  /*d360*/  MUFU.EX2 R155, R155 ;  /* 0x0000009b009b7308 */ /* 0x000e620000000800 */
[----:B----4-:R-:W-:-:S03]  /*d370*/  F2FP.F16.F32.PACK_AB R49, R153, R150 ;  /* 0x000000969931723e */ /* 0x010fc600000000ff */
[----:B------:R-:W-:Y:S01]  /*d380*/  HMMA.16816.F32 R40, R68, R50, R40 ;  /* 0x000000324428723c */ /* 0x000fe20000001828 */
[----:B------:R-:W-:-:S03]  /*d390*/  F2FP.F16.F32.PACK_AB R50, R151, R148 ;  /* 0x000000949732723e */ /* 0x000fc600000000ff */
[----:B------:R-:W-:Y:S04]  /*d3a0*/  MUFU.EX2 R128, R128 ;  /* 0x0000008000807308 */ /* 0x000fe80000000800 */
[----:B------:R-:W-:Y:S01]  /*d3b0*/  HMMA.16816.F32 R64, R68, R72, R64 ;  /* 0x000000484440723c */ /* 0x000fe20000001840 */
[--C-:B------:R-:W-:Y:S01]  /*d3c0*/  FFMA.FTZ R72, R24, UR6, -R199.reuse ;  /* 0x0000000618487c23 */ /* 0x100fe200080108c7 */
[----:B------:R-:W-:Y:S02]  /*d3d0*/  FFMA.FTZ R73, R27, UR6, -R199 ;  /* 0x000000061b497c23 */ /* 0x000fe400080108c7 */
[----:B------:R-:W-:Y:S01]  /*d3e0*/  MUFU.EX2 R129, R129 ;  /* 0x0000008100817308 */ /* 0x000fe20000000800 */
[----:B-1----:R-:W-:-:S03]  /*d3f0*/  F2FP.F16.F32.PACK_AB R51, R155, R152 ;  /* 0x000000989b33723e */ /* 0x002fc600000000ff */
[----:B------:R-:W-:Y:S01]  /*d400*/  HMMA.16816.F32 R12, R68, R74, R12 ;  /* 0x0000004a440c723c */ /* 0x000fe2000000180c */
[----:B------:R-:W1:Y:S01]  /*d410*/  LDSM.16.MT88.4 R68, [R203+0x1800] ;  /* 0x00180000cb44783b */ /* 0x000e620000004200 */
[--C-:B------:R-:W-:Y:S01]  /*d420*/  FFMA.FTZ R74, R28, UR6, -R199.reuse ;  /* 0x000000061c4a7c23 */ /* 0x100fe200080108c7 */
[----:B------:R-:W-:Y:S01]  /*d430*/  FFMA.FTZ R75, R31, UR6, -R199 ;  /* 0x000000061f4b7c23 */ /* 0x000fe200080108c7 */
[----:B------:R-:W-:Y:S04]  /*d440*/  MUFU.EX2 R72, R72 ;  /* 0x0000004800487308 */ /* 0x000fe80000000800 */
[----:B---3--:R-:W-:Y:S01]  /*d450*/  HMMA.16816.F32 R44, R48, R60, R44 ;  /* 0x0000003c302c723c */ /* 0x008fe2000000182c */
[--C-:B------:R-:W-:Y:S01]  /*d460*/  FFMA.FTZ R60, R25, UR6, -R194.reuse ;  /* 0x00000006193c7c23 */ /* 0x100fe200080108c2 */
[----:B------:R-:W-:-:S02]  /*d470*/  FFMA.FTZ R61, R26, UR6, -R194 ;  /* 0x000000061a3d7c23 */ /* 0x000fc400080108c2 */
[----:B------:R-:W2:Y:S01]  /*d480*/  LDSM.16.MT88.4 R24, [R0+0xc000] ;  /* 0x00c000000018783b */ /* 0x000ea20000004200 */
[----:B------:R-:W3:Y:S03]  /*d490*/  MUFU.EX2 R73, R73 ;  /* 0x0000004900497308 */ /* 0x000ee60000000800 */
[C---:B------:R-:W-:Y:S05]  /*d4a0*/  HMMA.16816.F32 R52, R48.reuse, R16, R52 ;  /* 0x000000103034723c */ /* 0x040fea0000001834 */
[----:B------:R-:W-:Y:S03]  /*d4b0*/  MUFU.EX2 R74, R74 ;  /* 0x0000004a004a7308 */ /* 0x000fe60000000800 */
[----:B------:R-:W-:Y:S01]  /*d4c0*/  HMMA.16816.F32 R40, R48, R18, R40 ;  /* 0x000000123028723c */ /* 0x000fe20000001828 */
[----:B------:R-:W4:Y:S04]  /*d4d0*/  LDSM.16.MT88.4 R16, [R161+0x2000] ;  /* 0x00200000a110783b */ /* 0x000f280000004200 */
[----:B------:R-:W1:Y:S01]  /*d4e0*/  MUFU.EX2 R75, R75 ;  /* 0x0000004b004b7308 */ /* 0x000e620000000800 */
[----:B---3--:R-:W-:-:S02]  /*d4f0*/  F2FP.F16.F32.PACK_AB R28, R73, R72 ;  /* 0x00000048491c723e */ /* 0x008fc400000000ff */
[C---:B-----5:R-:W-:Y:S05]  /*d500*/  HMMA.16816.F32 R20, R48.reuse, R56, R20 ;  /* 0x000000383014723c */ /* 0x060fea0000001814 */
[----:B------:R-:W-:Y:S03]  /*d510*/  MUFU.EX2 R60, R60 ;  /* 0x0000003c003c7308 */ /* 0x000fe60000000800 */
[C---:B------:R-:W-:Y:S01]  /*d520*/  HMMA.16816.F32 R36, R48.reuse, R58, R36 ;  /* 0x0000003a3024723c */ /* 0x040fe20000001824 */
[----:B------:R-:W3:Y:S04]  /*d530*/  LDSM.16.MT88.4 R56, [R201+0xc000] ;  /* 0x00c00000c938783b */ /* 0x000ee80000004200 */
[----:B------:R-:W5:Y:S03]  /*d540*/  MUFU.EX2 R61, R61 ;  /* 0x0000003d003d7308 */ /* 0x000f660000000800 */
[----:B------:R-:W-:Y:S01]  /*d550*/  HMMA.16816.F32 R8, R48, R62, R8 ;  /* 0x0000003e3008723c */ /* 0x000fe20000001808 */
[--C-:B------:R-:W-:Y:S01]  /*d560*/  FFMA.FTZ R62, R29, UR6, -R194.reuse ;  /* 0x000000061d3e7c23 */ /* 0x100fe200080108c2 */
[----:B------:R-:W-:Y:S01]  /*d570*/  FFMA.FTZ R63, R30, UR6, -R194 ;  /* 0x000000061e3f7c23 */ /* 0x000fe200080108c2 */
[----:B-1----:R-:W-:-:S02]  /*d580*/  F2FP.F16.F32.PACK_AB R30, R75, R74 ;  /* 0x0000004a4b1e723e */ /* 0x002fc400000000ff */
[----:B------:R-:W-:Y:S03]  /*d590*/  MUFU.EX2 R124, R124 ;  /* 0x0000007c007c7308 */ /* 0x000fe60000000800 */
[----:B------:R-:W-:Y:S01]  /*d5a0*/  HMMA.16816.F32 R64, R48, R68, R64 ;  /* 0x000000443040723c */ /* 0x000fe20000001840 */
[--C-:B------:R-:W-:Y:S01]  /*d5b0*/  FFMA.FTZ R68, R32, UR6, -R199.reuse ;  /* 0x0000000620447c23 */ /* 0x100fe200080108c7 */
[----:B------:R-:W-:-:S03]  /*d5c0*/  FFMA.FTZ R69, R35, UR6, -R199 ;  /* 0x0000000623457c23 */ /* 0x000fc600080108c7 */
[----:B------:R-:W-:Y:S01]  /*d5d0*/  MUFU.EX2 R62, R62 ;  /* 0x0000003e003e7308 */ /* 0x000fe20000000800 */
[----:B-----5:R-:W-:Y:S02]  /*d5e0*/  F2FP.F16.F32.PACK_AB R29, R61, R60 ;  /* 0x0000003c3d1d723e */ /* 0x020fe400000000ff */
[----:B------:R-:W-:Y:S01]  /*d5f0*/  HMMA.16816.F32 R12, R48, R70, R12 ;  /* 0x00000046300c723c */ /* 0x000fe2000000180c */
[----:B------:R-:W1:Y:S01]  /*d600*/  LDSM.16.MT88.4 R48, [R203+0x2000] ;  /* 0x00200000cb30783b */ /* 0x000e620000004200 */
[--C-:B------:R-:W-:Y:S01]  /*d610*/  FFMA.FTZ R70, R166, UR6, -R194.reuse ;  /* 0x00000006a6467c23 */ /* 0x100fe200080108c2 */
[----:B------:R-:W-:Y:S02]  /*d620*/  FFMA.FTZ R71, R167, UR6, -R194 ;  /* 0x00000006a7477c23 */ /* 0x000fe400080108c2 */
[----:B------:R-:W5:Y:S08]  /*d630*/  MUFU.EX2 R63, R63 ;  /* 0x0000003f003f7308 */ /* 0x000f700000000800 */
[----:B------:R-:W-:Y:S08]  /*d640*/  MUFU.EX2 R68, R68 ;  /* 0x0000004400447308 */ /* 0x000ff00000000800 */
[----:B------:R-:W1:Y:S01]  /*d650*/  MUFU.EX2 R69, R69 ;  /* 0x0000004500457308 */ /* 0x000e620000000800 */
[----:B-----5:R-:W-:-:S07]  /*d660*/  F2FP.F16.F32.PACK_AB R31, R63, R62 ;  /* 0x0000003e3f1f723e */ /* 0x020fce00000000ff */
[C---:B--2---:R-:W-:Y:S01]  /*d670*/  HMMA.16816.F32 R44, R28.reuse, R24, R44 ;  /* 0x000000181c2c723c */ /* 0x044fe2000000182c */
[----:B------:R-:W-:Y:S07]  /*d680*/  MUFU.EX2 R70, R70 ;  /* 0x0000004600467308 */ /* 0x000fee0000000800 */
[C---:B------:R-:W-:Y:S01]  /*d690*/  HMMA.16816.F32 R8, R28.reuse, R26, R8 ;  /* 0x0000001a1c08723c */ /* 0x040fe20000001808 */
[----:B------:R-:W2:Y:S01]  /*d6a0*/  LDSM.16.MT88.4 R24, [R201+0xc800] ;  /* 0x00c80000c918783b */ /* 0x000ea20000004200 */
[----:B------:R-:W5:Y:S06]  /*d6b0*/  MUFU.EX2 R71, R71 ;  /* 0x0000004700477308 */ /* 0x000f6c0000000800 */
[C---:B----4-:R-:W-:Y:S02]  /*d6c0*/  HMMA.16816.F32 R52, R28.reuse, R16, R52 ;  /* 0x000000101c34723c */ /* 0x050fe40000001834 */
[----:B------:R-:W-:Y:S06]  /*d6d0*/  MUFU.EX2 R125, R125 ;  /* 0x0000007d007d7308 */ /* 0x000fec0000000800 */
[C---:B------:R-:W-:Y:S01]  /*d6e0*/  HMMA.16816.F32 R40, R28.reuse, R18, R40 ;  /* 0x000000121c28723c */ /* 0x040fe20000001828 */
[----:B------:R-:W4:Y:S01]  /*d6f0*/  LDSM.16.MT88.4 R16, [R161+0x2800] ;  /* 0x00280000a110783b */ /* 0x000f220000004200 */
[----:B------:R-:W-:Y:S06]  /*d700*/  MUFU.EX2 R130, R130 ;  /* 0x0000008200827308 */ /* 0x000fec0000000800 */
[----:B---3--:R-:W-:Y:S01]  /*d710*/  HMMA.16816.F32 R20, R28, R56, R20 ;  /* 0x000000381c14723c */ /* 0x008fe20000001814 */
[--C-:B------:R-:W-:Y:S01]  /*d720*/  FFMA.FTZ R56, R164, UR6, -R199.reuse ;  /* 0x00000006a4387c23 */ /* 0x100fe200080108c7 */
[--C-:B------:R-:W-:Y:S01]  /*d730*/  FFMA.FTZ R57, R165, UR6, -R199.reuse ;  /* 0x00000006a5397c23 */ /* 0x100fe200080108c7 */
[----:B------:R-:W-:Y:S01]  /*d740*/  MUFU.EX2 R131, R131 ;  /* 0x0000008300837308 */ /* 0x000fe20000000800 */
[----:B------:R-:W-:-:S04]  /*d750*/  FFMA.FTZ R165, R180, UR6, -R199 ;  /* 0x00000006b4a57c23 */ /* 0x000fc800080108c7 */
[C---:B------:R-:W-:Y:S01]  /*d760*/  HMMA.16816.F32 R36, R28.reuse, R58, R36 ;  /* 0x0000003a1c24723c */ /* 0x040fe20000001824 */
[--C-:B------:R-:W-:Y:S01]  /*d770*/  FFMA.FTZ R58, R33, UR6, -R194.reuse ;  /* 0x00000006213a7c23 */ /* 0x100fe200080108c2 */
[----:B------:R-:W-:Y:S01]  /*d780*/  FFMA.FTZ R59, R34, UR6, -R194 ;  /* 0x00000006223b7c23 */ /* 0x000fe200080108c2 */
[----:B------:R-:W-:Y:S01]  /*d790*/  MUFU.EX2 R56, R56 ;  /* 0x0000003800387308 */ /* 0x000fe20000000800 */
[----:B------:R-:W3:Y:S04]  /*d7a0*/  LDSM.16.MT88.4 R32, [R0+0xc800] ;  /* 0x00c800000020783b */ /* 0x000ee80000004200 */
[C---:B-1----:R-:W-:Y:S03]  /*d7b0*/  HMMA.16816.F32 R64, R28.reuse, R48, R64 ;  /* 0x000000301c40723c */ /* 0x042fe60000001840 */
[----:B------:R-:W1:Y:S05]  /*d7c0*/  MUFU.EX2 R57, R57 ;  /* 0x0000003900397308 */ /* 0x000e6a0000000800 */
[----:B------:R-:W-:Y:S01]  /*d7d0*/  HMMA.16816.F32 R12, R28, R50, R12 ;  /* 0x000000321c0c723c */ /* 0x000fe2000000180c */
[----:B------:R-:W3:Y:S01]  /*d7e0*/  LDSM.16.MT88.4 R48, [R203+0x2800] ;  /* 0x00280000cb30783b */ /* 0x000ee20000004200 */
[----:B------:R-:W-:Y:S01]  /*d7f0*/  F2FP.F16.F32.PACK_AB R28, R69, R68 ;  /* 0x00000044451c723e */ /* 0x000fe200000000ff */
[----:B------:R-:W-:Y:S01]  /*d800*/  MUFU.EX2 R58, R58 ;  /* 0x0000003a003a7308 */ /* 0x000fe20000000800 */
[----:B-----5:R-:W-:-:S07]  /*d810*/  F2FP.F16.F32.PACK_AB R31, R71, R70 ;  /* 0x00000046471f723e */ /* 0x020fce00000000ff */
[----:B------:R-:W5:Y:S01]  /*d820*/  MUFU.EX2 R59, R59 ;  /* 0x0000003b003b7308 */ /* 0x000f620000000800 */
[----:B-1----:R-:W-:-:S07]  /*d830*/  F2FP.F16.F32.PACK_AB R30, R57, R56 ;  /* 0x00000038391e723e */ /* 0x002fce00000000ff */
        /* <DEDUP_REMOVED lines=17> */
[----:B------:R-:W5:Y:S06]  /*d950*/  MUFU.EX2 R123, R123 ;  /* 0x0000007b007b7308 */ /* 0x000f6c0000000800 */
[C---:B------:R-:W-:Y:S02]  /*d960*/  HMMA.16816.F32 R64, R28.reuse, R48, R64 ;  /* 0x000000301c40723c */ /* 0x040fe40000001840 */
[----:B------:R-:W-:Y:S06]  /*d970*/  MUFU.EX2 R118, R118 ;  /* 0x0000007600767308 */ /* 0x000fec0000000800 */
[----:B------:R-:W-:Y:S01]  /*d980*/  HMMA.16816.F32 R12, R28, R50, R12 ;  /* 0x000000321c0c723c */ /* 0x000fe2000000180c */
[----:B------:R-:W5:Y:S01]  /*d990*/  LDSM.16.MT88.4 R48, [R203+0x3000] ;  /* 0x00300000cb30783b */ /* 0x000f620000004200 */
[----:B------:R-:W-:Y:S01]  /*d9a0*/  F2FP.F16.F32.PACK_AB R28, R129, R128 ;  /* 0x00000080811c723e */ /* 0x000fe200000000ff */
[----:B------:R-:W5:Y:S01]  /*d9b0*/  MUFU.EX2 R119, R119 ;  /* 0x0000007700777308 */ /* 0x000f620000000800 */
[----:B------:R-:W-:-:S02]  /*d9c0*/  F2FP.F16.F32.PACK_AB R29, R131, R130 ;  /* 0x00000082831d723e */ /* 0x000fc400000000ff */
[----:B------:R-:W-:Y:S02]  /*d9d0*/  F2FP.F16.F32.PACK_AB R30, R125, R124 ;  /* 0x0000007c7d1e723e */ /* 0x000fe400000000ff */
[----:B-1----:R-:W-:-:S03]  /*d9e0*/  F2FP.F16.F32.PACK_AB R31, R127, R126 ;  /* 0x0000007e7f1f723e */ /* 0x002fc600000000ff */
[----:B------:R-:W-:Y:S04]  /*d9f0*/  MUFU.EX2 R112, R112 ;  /* 0x0000007000707308 */ /* 0x000fe80000000800 */
[C---:B--2---:R-:W-:Y:S04]  /*da00*/  HMMA.16816.F32 R20, R28.reuse, R24, R20 ;  /* 0x000000181c14723c */ /* 0x044fe80000001814 */
[----:B------:R-:W1:Y:S04]  /*da10*/  MUFU.EX2 R113, R113 ;  /* 0x0000007100717308 */ /* 0x000e680000000800 */
[C---:B------:R-:W-:Y:S01]  /*da20*/  HMMA.16816.F32 R36, R28.reuse, R26, R36 ;  /* 0x0000001a1c24723c */ /* 0x040fe20000001824 */
[----:B------:R-:W2:Y:S03]  /*da30*/  LDSM.16.MT88.4 R24, [R201+0xd800] ;  /* 0x00d80000c918783b */ /* 0x000ea60000004200 */
        /* <DEDUP_REMOVED lines=9> */
[----:B------:R-:W1:Y:S03]  /*dad0*/  LDSM.16.MT88.4 R32, [R0+0xd800] ;  /* 0x00d800000020783b */ /* 0x000e660000004200 */
[----:B------:R-:W-:Y:S04]  /*dae0*/  MUFU.EX2 R110, R110 ;  /* 0x0000006e006e7308 */ /* 0x000fe80000000800 */
[C---:B-----5:R-:W-:Y:S04]  /*daf0*/  HMMA.16816.F32 R64, R28.reuse, R48, R64 ;  /* 0x000000301c40723c */ /* 0x060fe80000001840 */
[----:B------:R-:W5:Y:S04]  /*db00*/  MUFU.EX2 R111, R111 ;  /* 0x0000006f006f7308 */ /* 0x000f680000000800 */
[----:B------:R-:W-:Y:S01]  /*db10*/  HMMA.16816.F32 R12, R28, R50, R12 ;  /* 0x000000321c0c723c */ /* 0x000fe2000000180c */
[----:B------:R-:W3:Y:S01]  /*db20*/  LDSM.16.MT88.4 R48, [R203+0x3800] ;  /* 0x00380000cb30783b */ /* 0x000ee20000004200 */
[----:B------:R-:W-:-:S02]  /*db30*/  F2FP.F16.F32.PACK_AB R28, R121, R120 ;  /* 0x00000078791c723e */ /* 0x000fc400000000ff */
[----:B------:R-:W-:Y:S01]  /*db40*/  F2FP.F16.F32.PACK_AB R29, R123, R122 ;  /* 0x0000007a7b1d723e */ /* 0x000fe200000000ff */
[----:B------:R-:W-:Y:S01]  /*db50*/  MUFU.EX2 R104, R104 ;  /* 0x0000006800687308 */ /* 0x000fe20000000800 */
[----:B------:R-:W-:Y:S02]  /*db60*/  F2FP.F16.F32.PACK_AB R30, R117, R116 ;  /* 0x00000074751e723e */ /* 0x000fe400000000ff */
[----:B------:R-:W-:-:S05]  /*db70*/  F2FP.F16.F32.PACK_AB R31, R119, R118 ;  /* 0x00000076771f723e */ /* 0x000fca00000000ff */
[----:B------:R-:W5:Y:S02]  /*db80*/  MUFU.EX2 R105, R105 ;  /* 0x0000006900697308 */ /* 0x000f640000000800 */
[C---:B--2---:R-:W-:Y:S06]  /*db90*/  HMMA.16816.F32 R20, R28.reuse, R24, R20 ;  /* 0x000000181c14723c */ /* 0x044fec0000001814 */
[----:B------:R-:W-:Y:S02]  /*dba0*/  MUFU.EX2 R100, R100 ;  /* 0x0000006400647308 */ /* 0x000fe40000000800 */
[C---:B------:R-:W-:Y:S01]  /*dbb0*/  HMMA.16816.F32 R36, R28.reuse, R26, R36 ;  /* 0x0000001a1c24723c */ /* 0x040fe20000001824 */
[----:B------:R-:W2:Y:S05]  /*dbc0*/  LDSM.16.MT88.4 R24, [R201+0xe000] ;  /* 0x00e00000c918783b */ /* 0x000eaa0000004200 */
[----:B------:R-:W-:Y:S02]  /*dbd0*/  MUFU.EX2 R101, R101 ;  /* 0x0000006500657308 */ /* 0x000fe40000000800 */
        /* <DEDUP_REMOVED lines=18> */
[----:B-----5:R-:W-:-:S07]  /*dd00*/  F2FP.F16.F32.PACK_AB R31, R111, R110 ;  /* 0x0000006e6f1f723e */ /* 0x020fce00000000ff */
[C---:B--2---:R-:W-:Y:S01]  /*dd10*/  HMMA.16816.F32 R20, R28.reuse, R24, R20 ;  /* 0x000000181c14723c */ /* 0x044fe20000001814 */
[----:B------:R-:W-:Y:S07]  /*dd20*/  MUFU.EX2 R92, R92 ;  /* 0x0000005c005c7308 */ /* 0x000fee0000000800 */
[C---:B------:R-:W-:Y:S01]  /*dd30*/  HMMA.16816.F32 R36, R28.reuse, R26, R36 ;  /* 0x0000001a1c24723c */ /* 0x040fe20000001824 */
[----:B------:R-:W2:Y:S01]  /*dd40*/  LDSM.16.MT88.4 R24, [R201+0xe800] ;  /* 0x00e80000c918783b */ /* 0x000ea20000004200 */
[----:B------:R-:W-:Y:S06]  /*dd50*/  MUFU.EX2 R93, R93 ;  /* 0x0000005d005d7308 */ /* 0x000fec0000000800 */
[C---:B----4-:R-:W-:Y:S02]  /*dd60*/  HMMA.16816.F32 R52, R28.reuse, R16, R52 ;  /* 0x000000101c34723c */ /* 0x050fe40000001834 */
        /* <DEDUP_REMOVED lines=19> */
[C---:B--2---:R-:W-:Y:S04]  /*dea0*/  HMMA.16816.F32 R20, R28.reuse, R24, R20 ;  /* 0x000000181c14723c */ /* 0x044fe80000001814 */
[----:B------:R-:W-:Y:S04]  /*deb0*/  MUFU.EX2 R85, R85 ;  /* 0x0000005500557308 */ /* 0x000fe80000000800 */
        /* <DEDUP_REMOVED lines=8> */
[C---:B-1----:R-:W-:Y:S04]  /*df40*/  HMMA.16816.F32 R44, R28.reuse, R32, R44 ;  /* 0x000000201c2c723c */ /* 0x042fe8000000182c */
[----:B------:R-:W1:Y:S04]  /*df50*/  MUFU.EX2 R87, R87 ;  /* 0x0000005700577308 */ /* 0x000e680000000800 */
[C---:B------:R-:W-:Y:S01]  /*df60*/  HMMA.16816.F32 R8, R28.reuse, R34, R8 ;  /* 0x000000221c08723c */ /* 0x040fe20000001808 */
[----:B------:R-:W1:Y:S03]  /*df70*/  LDSM.16.MT88.4 R32, [R0+0xf000] ;  /* 0x00f000000020783b */ /* 0x000e660000004200 */
[----:B------:R-:W-:Y:S04]  /*df80*/  MUFU.EX2 R157, R157 ;  /* 0x0000009d009d7308 */ /* 0x000fe80000000800 */
[C---:B---3--:R-:W-:Y:S04]  /*df90*/  HMMA.16816.F32 R64, R28.reuse, R48, R64 ;  /* 0x000000301c40723c */ /* 0x048fe80000001840 */
[----:B------:R-:W3:Y:S04]  /*dfa0*/  MUFU.EX2 R80, R80 ;  /* 0x0000005000507308 */ /* 0x000ee80000000800 */
[----:B------:R-:W-:Y:S01]  /*dfb0*/  HMMA.16816.F32 R12, R28, R50, R12 ;  /* 0x000000321c0c723c */ /* 0x000fe2000000180c */
[----:B------:R-:W3:Y:S01]  /*dfc0*/  LDSM.16.MT88.4 R48, [R203+0x5000] ;  /* 0x00500000cb30783b */ /* 0x000ee20000004200 */
[----:B------:R-:W-:-:S02]  /*dfd0*/  F2FP.F16.F32.PACK_AB R28, R97, R96 ;  /* 0x00000060611c723e */ /* 0x000fc400000000ff */
[----:B-----5:R-:W-:Y:S01]  /*dfe0*/  F2FP.F16.F32.PACK_AB R29, R99, R98 ;  /* 0x00000062631d723e */ /* 0x020fe200000000ff */
[----:B------:R-:W-:Y:S01]  /*dff0*/  MUFU.EX2 R76, R76 ;  /* 0x0000004c004c7308 */ /* 0x000fe20000000800 */
[----:B------:R-:W-:Y:S02]  /*e000*/  F2FP.F16.F32.PACK_AB R30, R93, R92 ;  /* 0x0000005c5d1e723e */ /* 0x000fe400000000ff */
[----:B------:R-:W-:-:S05]  /*e010*/  F2FP.F16.F32.PACK_AB R31, R95, R94 ;  /* 0x0000005e5f1f723e */ /* 0x000fca00000000ff */
[----:B------:R-:W-:Y:S02]  /*e020*/  MUFU.EX2 R77, R77 ;  /* 0x0000004d004d7308 */ /* 0x000fe40000000800 */
        /* <DEDUP_REMOVED lines=24> */
[C---:B--2---:R-:W-:Y:S01]  /*e1b0*/  HMMA.16816.F32 R20, R28.reuse, R24, R20 ;  /* 0x000000181c14723c */ /* 0x044fe20000001814 */
[----:B------:R-:W-:Y:S07]  /*e1c0*/  MUFU.EX2 R165, R165 ;  /* 0x000000a500a57308 */ /* 0x000fee0000000800 */
[C---:B------:R-:W-:Y:S01]  /*e1d0*/  HMMA.16816.F32 R36, R28.reuse, R26, R36 ;  /* 0x0000001a1c24723c */ /* 0x040fe20000001824 */
[----:B------:R-:W2:Y:S01]  /*e1e0*/  LDSM.16.MT88.4 R24, [R201+0x10000] ;  /* 0x01000000c918783b */ /* 0x000ea20000004200 */
[----:B------:R-:W-:Y:S06]  /*e1f0*/  MUFU.EX2 R239, R239 ;  /* 0x000000ef00ef7308 */ /* 0x000fec0000000800 */
[C---:B----4-:R-:W-:Y:S08]  /*e200*/  HMMA.16816.F32 R52, R28.reuse, R16, R52 ;  /* 0x000000101c34723c */ /* 0x050ff00000001834 */
[C---:B------:R-:W-:Y:S01]  /*e210*/  HMMA.16816.F32 R40, R28.reuse, R18, R40 ;  /* 0x000000121c28723c */ /* 0x040fe20000001828 */
[----:B------:R-:W4:Y:S07]  /*e220*/  LDSM.16.MT88.4 R16, [R0+0x10000] ;  /* 0x010000000010783b */ /* 0x000f2e0000004200 */
[----:B-1----:R-:W-:Y:S01]  /*e230*/  HMMA.16816.F32 R44, R28, R32, R44 ;  /* 0x000000201c2c723c */ /* 0x002fe2000000182c */
[----:B------:R-:W-:-:S02]  /*e240*/  F2FP.F16.F32.PACK_AB R32, R80, R157 ;  /* 0x0000009d5020723e */ /* 0x000fc400000000ff */
[----:B-----5:R-:W-:-:S05]  /*e250*/  F2FP.F16.F32.PACK_AB R33, R82, R81 ;  /* 0x000000515221723e */ /* 0x020fca00000000ff */
[----:B------:R-:W-:Y:S01]  /*e260*/  HMMA.16816.F32 R8, R28, R34, R8 ;  /* 0x000000221c08723c */ /* 0x000fe20000001808 */
[----:B------:R-:W-:Y:S02]  /*e270*/  F2FP.F16.F32.PACK_AB R34, R77, R76 ;  /* 0x0000004c4d22723e */ /* 0x000fe400000000ff */
[----:B------:R-:W-:-:S05]  /*e280*/  F2FP.F16.F32.PACK_AB R35, R79, R78 ;  /* 0x0000004e4f23723e */ /* 0x000fca00000000ff */
[----:B---3--:R-:W-:Y:S01]  /*e290*/  HMMA.16816.F32 R64, R28, R48, R64 ;  /* 0x000000301c40723c */ /* 0x008fe20000001840 */
[--C-:B------:R-:W-:Y:S01]  /*e2a0*/  FFMA.FTZ R49, R168, UR6, -R199.reuse ;  /* 0x00000006a8317c23 */ /* 0x100fe200080108c7 */
[----:B------:R-:W-:-:S05]  /*e2b0*/  FFMA.FTZ R48, R169, UR6, -R199 ;  /* 0x00000006a9307c23 */ /* 0x000fca00080108c7 */
[----:B------:R-:W-:Y:S01]  /*e2c0*/  MUFU.EX2 R49, R49 ;  /* 0x0000003100317308 */ /* 0x000fe20000000800 */
[----:B------:R-:W-:Y:S01]  /*e2d0*/  HMMA.16816.F32 R12, R28, R50, R12 ;  /* 0x000000321c0c723c */ /* 0x000fe2000000180c */
[----:B------:R-:W1:Y:S01]  /*e2e0*/  LDSM.16.MT88.4 R28, [R161+0x6000] ;  /* 0x00600000a11c783b */ /* 0x000e620000004200 */
[--C-:B------:R-:W-:Y:S01]  /*e2f0*/  FFMA.FTZ R50, R171, UR6, -R199.reuse ;  /* 0x00000006ab327c23 */ /* 0x100fe200080108c7 */
[----:B------:R-:W-:-:S04]  /*e300*/  FFMA.FTZ R51, R172, UR6, -R199 ;  /* 0x00000006ac337c23 */ /* 0x000fc800080108c7 */
[----:B------:R-:W3:Y:S01]  /*e310*/  MUFU.EX2 R48, R48 ;  /* 0x0000003000307308 */ /* 0x000ee20000000800 */
[C---:B--2---:R-:W-:Y:S07]  /*e320*/  HMMA.16816.F32 R20, R32.reuse, R24, R20 ;  /* 0x000000182014723c */ /* 0x044fee0000001814 */
[----:B------:R-:W-:Y:S01]  /*e330*/  MUFU.EX2 R50, R50 ;  /* 0x0000003200327308 */ /* 0x000fe20000000800 */
[C---:B------:R-:W-:Y:S01]  /*e340*/  HMMA.16816.F32 R36, R32.reuse, R26, R36 ;  /* 0x0000001a2024723c */ /* 0x040fe20000001824 */
[----:B------:R-:W2:Y:S06]  /*e350*/  LDSM.16.MT88.4 R24, [R203+0x6000] ;  /* 0x00600000cb18783b */ /* 0x000eac0000004200 */
[----:B------:R-:W5:Y:S01]  /*e360*/  MUFU.EX2 R51, R51 ;  /* 0x0000003300337308 */ /* 0x000f620000000800 */
[C---:B----4-:R-:W-:Y:S08]  /*e370*/  HMMA.16816.F32 R44, R32.reuse, R16, R44 ;  /* 0x00000010202c723c */ /* 0x050ff0000000182c */
[C---:B------:R-:W-:Y:S01]  /*e380*/  HMMA.16816.F32 R8, R32.reuse, R18, R8 ;  /* 0x000000122008723c */ /* 0x040fe20000001808 */
[----:B------:R-:W4:Y:S07]  /*e390*/  LDSM.16.MT88.4 R16, [R201+0x10800] ;  /* 0x01080000c910783b */ /* 0x000f2e0000004200 */
[----:B-1----:R-:W-:Y:S01]  /*e3a0*/  HMMA.16816.F32 R52, R32, R28, R52 ;  /* 0x0000001c2034723c */ /* 0x002fe20000001834 */
[----:B------:R-:W-:-:S04]  /*e3b0*/  FADD.FTZ R28, R132, R133 ;  /* 0x00000085841c7221 */ /* 0x000fc80000010000 */
[----:B------:R-:W-:Y:S02]  /*e3c0*/  FADD.FTZ R28, R135, R28 ;  /* 0x0000001c871c7221 */ /* 0x000fe40000010000 */
[----:B------:R-:W-:Y:S01]  /*e3d0*/  LDSM.16.MT88.4 R132, [R201+0x11800] ;  /* 0x01180000c984783b */ /* 0x000fe20000004200 */
[----:B------:R-:W-:Y:S01]  /*e3e0*/  HMMA.16816.F32 R40, R32, R30, R40 ;  /* 0x0000001e2028723c */ /* 0x000fe20000001828 */
[----:B------:R-:W-:Y:S02]  /*e3f0*/  FADD.FTZ R83, R141, R28 ;  /* 0x0000001c8d537221 */ /* 0x000fe40000010000 */
[----:B------:R-:W1:Y:S02]  /*e400*/  LDSM.16.MT88.4 R28, [R0+0x10800] ;  /* 0x01080000001c783b */ /* 0x000e640000004200 */
[----:B------:R-:W-:-:S03]  /*e410*/  FADD.FTZ R83, R138, R83 ;  /* 0x000000538a537221 */ /* 0x000fc60000010000 */
[----:B--2---:R-:W-:Y:S01]  /*e420*/  HMMA.16816.F32 R64, R32, R24, R64 ;  /* 0x000000182040723c */ /* 0x004fe20000001840 */
[----:B------:R-:W-:Y:S01]  /*e430*/  FADD.FTZ R140, R140, R83 ;  /* 0x000000538c8c7221 */ /* 0x000fe20000010000 */
[----:B------:R-:W-:-:S03]  /*e440*/  FFMA.FTZ R83, R173, UR6, -R199 ;  /* 0x00000006ad537c23 */ /* 0x000fc600080108c7 */
[----:B------:R-:W-:-:S03]  /*e450*/  FADD.FTZ R143, R143, R140 ;  /* 0x0000008c8f8f7221 */ /* 0x000fc60000010000 */
[----:B------:R-:W-:Y:S01]  /*e460*/  HMMA.16816.F32 R12, R32, R26, R12 ;  /* 0x0000001a200c723c */ /* 0x000fe2000000180c */
[----:B---3--:R-:W-:Y:S01]  /*e470*/  F2FP.F16.F32.PACK_AB R32, R48, R49 ;  /* 0x000000313020723e */ /* 0x008fe200000000ff */
[----:B------:R-:W2:Y:S01]  /*e480*/  LDSM.16.MT88.4 R24, [R161+0x6800] ;  /* 0x00680000a118783b */ /* 0x000ea20000004200 */
[----:B------:R-:W-:Y:S01]  /*e490*/  F2FP.F16.F32.PACK_AB R33, R2, R5 ;  /* 0x000000050221723e */ /* 0x000fe200000000ff */
[----:B------:R-:W-:Y:S01]  /*e4a0*/  FADD.FTZ R146, R146, R143 ;  /* 0x0000008f92927221 */ /* 0x000fe20000010000 */
[----:B-----5:R-:W-:Y:S01]  /*e4b0*/  F2FP.F16.F32.PACK_AB R34, R51, R50 ;  /* 0x000000323322723e */ /* 0x020fe200000000ff */
[----:B------:R-:W-:Y:S01]  /*e4c0*/  MUFU.EX2 R83, R83 ;  /* 0x0000005300537308 */ /* 0x000fe20000000800 */
[----:B------:R-:W-:Y:S01]  /*e4d0*/  F2FP.F16.F32.PACK_AB R35, R7, R6 ;  /* 0x000000060723723e */ /* 0x000fe200000000ff */
[----:B------:R-:W-:Y:S01]  /*e4e0*/  FADD.FTZ R149, R149, R146 ;  /* 0x0000009295957221 */ /* 0x000fe20000010000 */
[----:B------:R-:W-:Y:S05]  /*e4f0*/  LDSM.16.MT88.4 R140, [R0+0x11800] ;  /* 0x01180000008c783b */ /* 0x000fea0000004200 */
[----:B----4-:R-:W-:Y:S01]  /*e500*/  HMMA.16816.F32 R20, R32, R16, R20 ;  /* 0x000000102014723c */ /* 0x010fe20000001814 */
[----:B------:R-:W-:-:S02]  /*e510*/  FADD.FTZ R16, R150, R147 ;  /* 0x0000009396107221 */ /* 0x000fc40000010000 */
[----:B------:R-:W3:Y:S02]  /*e520*/  MUFU.EX2 R150, R176 ;  /* 0x000000b000967308 */ /* 0x000ee40000000800 */
        /* <DEDUP_REMOVED lines=8> */
[----:B------:R-:W-:-:S02]  /*e5b0*/  FADD.FTZ R72, R72, R151 ;  /* 0x0000009748487221 */ /* 0x000fc40000010000 */
[C---:B-1----:R-:W-:Y:S01]  /*e5c0*/  HMMA.16816.F32 R44, R32.reuse, R28, R44 ;  /* 0x0000001c202c723c */ /* 0x042fe2000000182c */
[----:B------:R-:W-:Y:S01]  /*e5d0*/  FADD.FTZ R28, R60, R155 ;  /* 0x0000009b3c1c7221 */ /* 0x000fe20000010000 */
[----:B------:R-:W-:Y:S01]  /*e5e0*/  FADD.FTZ R73, R73, R72 ;  /* 0x0000004849497221 */ /* 0x000fe20000010000 */
[----:B------:R-:W-:Y:S02]  /*e5f0*/  FFMA.FTZ R60, R174, UR6, -R194 ;  /* 0x00000006ae3c7c23 */ /* 0x000fe400080108c2 */
[----:B------:R-:W-:Y:S01]  /*e600*/  FADD.FTZ R61, R61, R28 ;  /* 0x0000001c3d3d7221 */ /* 0x000fe20000010000 */
[----:B------:R-:W-:Y:S02]  /*e610*/  FADD.FTZ R74, R74, R73 ;  /* 0x000000494a4a7221 */ /* 0x000fe40000010000 */
[C---:B------:R-:W-:Y:S01]  /*e620*/  HMMA.16816.F32 R8, R32.reuse, R30, R8 ;  /* 0x0000001e2008723c */ /* 0x040fe20000001808 */
[----:B------:R-:W-:Y:S01]  /*e630*/  FADD.FTZ R62, R62, R61 ;  /* 0x0000003d3e3e7221 */ /* 0x000fe20000010000 */
[----:B------:R-:W-:Y:S01]  /*e640*/  FADD.FTZ R75, R75, R74 ;  /* 0x0000004a4b4b7221 */ /* 0x000fe20000010000 */
[----:B------:R-:W-:Y:S01]  /*e650*/  FFMA.FTZ R61, R175, UR6, -R194 ;  /* 0x00000006af3d7c23 */ /* 0x000fe200080108c2 */
[----:B------:R-:W1:Y:S01]  /*e660*/  LDSM.16.MT88.4 R28, [R201+0x11000] ;  /* 0x01100000c91c783b */ /* 0x000e620000004200 */
[----:B------:R-:W-:Y:S01]  /*e670*/  FADD.FTZ R63, R63, R62 ;  /* 0x0000003e3f3f7221 */ /* 0x000fe20000010000 */
[----:B------:R-:W-:Y:S01]  /*e680*/  FADD.FTZ R68, R68, R75 ;  /* 0x0000004b44447221 */ /* 0x000fe20000010000 */
[----:B------:R-:W-:Y:S01]  /*e690*/  MUFU.EX2 R60, R60 ;  /* 0x0000003c003c7308 */ /* 0x000fe20000000800 */
[----:B--2---:R-:W-:Y:S01]  /*e6a0*/  HMMA.16816.F32 R52, R32, R24, R52 ;  /* 0x000000182034723c */ /* 0x004fe20000001834 */
[----:B------:R-:W-:Y:S01]  /*e6b0*/  FADD.FTZ R58, R58, R63 ;  /* 0x0000003f3a3a7221 */ /* 0x000fe20000010000 */
[----:B------:R-:W-:Y:S01]  /*e6c0*/  FADD.FTZ R69, R69, R68 ;  /* 0x0000004445457221 */ /* 0x000fe20000010000 */
[----:B------:R-:W-:-:S02]  /*e6d0*/  FFMA.FTZ R62, R186, UR6, -R199 ;  /* 0x00000006ba3e7c23 */ /* 0x000fc400080108c7 */
[----:B------:R-:W-:Y:S01]  /*e6e0*/  FADD.FTZ R59, R59, R58 ;  /* 0x0000003a3b3b7221 */ /* 0x000fe20000010000 */
[----:B------:R-:W-:Y:S01]  /*e6f0*/  FADD.FTZ R24, R56, R69 ;  /* 0x0000004538187221 */ /* 0x000fe20000010000 */
[----:B------:R-:W2:Y:S01]  /*e700*/  MUFU.EX2 R61, R61 ;  /* 0x0000003d003d7308 */ /* 0x000ea20000000800 */
[C---:B------:R-:W-:Y:S01]  /*e710*/  HMMA.16816.F32 R40, R32.reuse, R26, R40 ;  /* 0x0000001a2028723c */ /* 0x040fe20000001828 */
[----:B------:R-:W-:Y:S01]  /*e720*/  FADD.FTZ R70, R70, R59 ;  /* 0x0000003b46467221 */ /* 0x000fe20000010000 */
[----:B------:R-:W-:Y:S01]  /*e730*/  FADD.FTZ R57, R57, R24 ;  /* 0x0000001839397221 */ /* 0x000fe20000010000 */
[----:B------:R-:W-:Y:S01]  /*e740*/  FFMA.FTZ R58, R181, UR6, -R199 ;  /* 0x00000006b53a7c23 */ /* 0x000fe200080108c7 */
[----:B------:R-:W5:Y:S01]  /*e750*/  LDSM.16.MT88.4 R24, [R0+0x11000] ;  /* 0x011000000018783b */ /* 0x000f620000004200 */
[----:B------:R-:W-:Y:S01]  /*e760*/  FADD.FTZ R71, R71, R70 ;  /* 0x0000004647477221 */ /* 0x000fe20000010000 */
[----:B------:R-:W-:Y:S01]  /*e770*/  FADD.FTZ R128, R128, R57 ;  /* 0x0000003980807221 */ /* 0x000fe20000010000 */
[----:B------:R-:W-:Y:S01]  /*e780*/  MUFU.EX2 R56, R178 ;  /* 0x000000b200387308 */ /* 0x000fe20000000800 */
[----:B------:R-:W-:Y:S01]  /*e790*/  FFMA.FTZ R59, R184, UR6, -R199 ;  /* 0x00000006b83b7c23 */ /* 0x000fe200080108c7 */
[----:B------:R-:W-:Y:S01]  /*e7a0*/  FADD.FTZ R130, R130, R71 ;  /* 0x0000004782827221 */ /* 0x000fe20000010000 */
[----:B------:R-:W-:Y:S01]  /*e7b0*/  FADD.FTZ R129, R129, R128 ;  /* 0x0000008081817221 */ /* 0x000fe20000010000 */
[C---:B----4-:R-:W-:Y:S02]  /*e7c0*/  HMMA.16816.F32 R64, R32.reuse, R16, R64 ;  /* 0x000000102040723c */ /* 0x050fe40000001840 */
[----:B------:R-:W-:Y:S01]  /*e7d0*/  FADD.FTZ R131, R131, R130 ;  /* 0x0000008283837221 */ /* 0x000fe20000010000 */
[----:B------:R-:W-:Y:S01]  /*e7e0*/  FADD.FTZ R124, R124, R129 ;  /* 0x000000817c7c7221 */ /* 0x000fe20000010000 */
[----:B------:R-:W4:Y:S02]  /*e7f0*/  MUFU.EX2 R57, R179 ;  /* 0x000000b300397308 */ /* 0x000f240000000800 */
[----:B------:R-:W-:Y:S01]  /*e800*/  FADD.FTZ R126, R126, R131 ;  /* 0x000000837e7e7221 */ /* 0x000fe20000010000 */
[----:B------:R-:W-:Y:S01]  /*e810*/  FADD.FTZ R125, R125, R124 ;  /* 0x0000007c7d7d7221 */ /* 0x000fe20000010000 */
[----:B------:R-:W-:Y:S02]  /*e820*/  HMMA.16816.F32 R12, R32, R18, R12 ;  /* 0x00000012200c723c */ /* 0x000fe4000000180c */
[----:B------:R-:W-:Y:S01]  /*e830*/  FADD.FTZ R127, R127, R126 ;  /* 0x0000007e7f7f7221 */ /* 0x000fe20000010000 */
[----:B------:R-:W-:Y:S01]  /*e840*/  FADD.FTZ R120, R120, R125 ;  /* 0x0000007d78787221 */ /* 0x000fe20000010000 */
[----:B------:R-:W5:Y:S01]  /*e850*/  LDSM.16.MT88.4 R16, [R161+0x7000] ;  /* 0x00700000a110783b */ /* 0x000f620000004200 */
[----:B---3--:R-:W-:Y:S01]  /*e860*/  F2FP.F16.F32.PACK_AB R32, R150, R83 ;  /* 0x000000539620723e */ /* 0x008fe200000000ff */
        /* <DEDUP_REMOVED lines=9> */
[----:B----4-:R-:W-:Y:S01]  /*e900*/  F2FP.F16.F32.PACK_AB R35, R57, R56 ;  /* 0x000000383923723e */ /* 0x010fe200000000ff */
[----:B------:R-:W2:Y:S01]  /*e910*/  MUFU.EX2 R59, R59 ;  /* 0x0000003b003b7308 */ /* 0x000ea20000000800 */
[----:B------:R-:W-:Y:S01]  /*e920*/  FADD.FTZ R119, R119, R118 ;  /* 0x0000007677777221 */ /* 0x000fe20000010000 */
[----:B------:R-:W-:-:S03]  /*e930*/  FADD.FTZ R112, R112, R117 ;  /* 0x0000007570707221 */ /* 0x000fc60000010000 */
[----:B------:R-:W-:Y:S01]  /*e940*/  FADD.FTZ R114, R114, R119 ;  /* 0x0000007772727221 */ /* 0x000fe20000010000 */
[----:B------:R-:W-:Y:S01]  /*e950*/  FADD.FTZ R113, R113, R112 ;  /* 0x0000007071717221 */ /* 0x000fe20000010000 */
[----:B-1----:R-:W-:Y:S01]  /*e960*/  HMMA.16816.F32 R20, R32, R28, R20 ;  /* 0x0000001c2014723c */ /* 0x002fe20000001814 */
[----:B------:R-:W1:Y:S01]  /*e970*/  MUFU.EX2 R62, R62 ;  /* 0x0000003e003e7308 */ /* 0x000e620000000800 */
[----:B------:R-:W-:Y:S01]  /*e980*/  FADD.FTZ R115, R115, R114 ;  /* 0x0000007273737221 */ /* 0x000fe20000010000 */
[----:B------:R-:W-:-:S03]  /*e990*/  FADD.FTZ R108, R108, R113 ;  /* 0x000000716c6c7221 */ /* 0x000fc60000010000 */
[----:B------:R-:W-:Y:S01]  /*e9a0*/  FADD.FTZ R110, R110, R115 ;  /* 0x000000736e6e7221 */ /* 0x000fe20000010000 */
[----:B------:R-:W-:Y:S01]  /*e9b0*/  FADD.FTZ R109, R109, R108 ;  /* 0x0000006c6d6d7221 */ /* 0x000fe20000010000 */
[C---:B-----5:R-:W-:Y:S01]  /*e9c0*/  HMMA.16816.F32 R44, R32.reuse, R24, R44 ;  /* 0x00000018202c723c */ /* 0x060fe2000000182c */
[----:B------:R-:W-:Y:S01]  /*e9d0*/  FFMA.FTZ R24, R182, UR6, -R194 ;  /* 0x00000006b6187c23 */ /* 0x000fe200080108c2 */
[----:B------:R-:W-:Y:S01]  /*e9e0*/  FADD.FTZ R111, R111, R110 ;  /* 0x0000006e6f6f7221 */ /* 0x000fe20000010000 */
[----:B------:R-:W-:Y:S01]  /*e9f0*/  FADD.FTZ R104, R104, R109 ;  /* 0x0000006d68687221 */ /* 0x000fe20000010000 */
[----:B------:R-:W-:Y:S01]  /*ea00*/  FFMA.FTZ R25, R183, UR6, -R194 ;  /* 0x00000006b7197c23 */ /* 0x000fe200080108c2 */
[----:B--2---:R-:W-:Y:S01]  /*ea10*/  F2FP.F16.F32.PACK_AB R152, R59, R58 ;  /* 0x0000003a3b98723e */ /* 0x004fe200000000ff */
        /* <DEDUP_REMOVED lines=14> */
[----:B-1----:R-:W-:Y:S01]  /*eb00*/  F2FP.F16.F32.PACK_AB R154, R239, R62 ;  /* 0x0000003eef9a723e */ /* 0x002fe200000000ff */
[----:B------:R-:W1:Y:S01]  /*eb10*/  MUFU.EX2 R25, R25 ;  /* 0x0000001900197308 */ /* 0x000e620000000800 */
[----:B------:R-:W-:Y:S01]  /*eb20*/  FADD.FTZ R98, R98, R103 ;  /* 0x0000006762627221 */ /* 0x000fe20000010000 */
[----:B------:R-:W-:Y:S01]  /*eb30*/  FADD.FTZ R97, R97, R96 ;  /* 0x0000006061617221 */ /* 0x000fe20000010000 */
[----:B------:R-:W-:Y:S01]  /*eb40*/  HMMA.16816.F32 R52, R32, R16, R52 ;  /* 0x000000102034723c */ /* 0x000fe20000001834 */
[----:B------:R-:W-:Y:S01]  /*eb50*/  LDSM.16.MT88.4 R200, [R203+0x7800] ;  /* 0x00780000cbc8783b */ /* 0x000fe20000004200 */
[----:B------:R-:W-:Y:S01]  /*eb60*/  FADD.FTZ R99, R99, R98 ;  /* 0x0000006263637221 */ /* 0x000fe20000010000 */
[----:B------:R-:W-:-:S02]  /*eb70*/  FADD.FTZ R92, R92, R97 ;  /* 0x000000615c5c7221 */ /* 0x000fc40000010000 */
[----:B------:R-:W-:Y:S01]  /*eb80*/  MUFU.EX2 R26, R26 ;  /* 0x0000001a001a7308 */ /* 0x000fe20000000800 */
[----:B------:R-:W-:Y:S01]  /*eb90*/  FADD.FTZ R94, R94, R99 ;  /* 0x000000635e5e7221 */ /* 0x000fe20000010000 */
[----:B------:R-:W-:Y:S01]  /*eba0*/  FADD.FTZ R93, R93, R92 ;  /* 0x0000005c5d5d7221 */ /* 0x000fe20000010000 */
[----:B------:R-:W-:Y:S01]  /*ebb0*/  HMMA.16816.F32 R40, R32, R18, R40 ;  /* 0x000000122028723c */ /* 0x000fe20000001828 */
[----:B------:R3:W4:Y:S01]  /*ebc0*/  LDSM.16.MT88.4 R16, [R161+0x7800] ;  /* 0x00780000a110783b */ /* 0x0007220000004200 */
[----:B------:R-:W-:Y:S01]  /*ebd0*/  FADD.FTZ R95, R95, R94 ;  /* 0x0000005e5f5f7221 */ /* 0x000fe20000010000 */
[----:B------:R-:W-:Y:S02]  /*ebe0*/  FADD.FTZ R88, R88, R93 ;  /* 0x0000005d58587221 */ /* 0x000fe40000010000 */
[----:B------:R-:W5:Y:S01]  /*ebf0*/  MUFU.EX2 R27, R27 ;  /* 0x0000001b001b7308 */ /* 0x000f620000000800 */
[----:B------:R-:W-:Y:S01]  /*ec00*/  FADD.FTZ R90, R90, R95 ;  /* 0x0000005f5a5a7221 */ /* 0x000fe20000010000 */
[----:B------:R-:W-:Y:S01]  /*ec10*/  FADD.FTZ R89, R89, R88 ;  /* 0x0000005859597221 */ /* 0x000fe20000010000 */
[----:B-1----:R-:W-:-:S02]  /*ec20*/  F2FP.F16.F32.PACK_AB R153, R25, R24 ;  /* 0x000000181999723e */ /* 0x002fc400000000ff */
[----:B------:R-:W-:Y:S01]  /*ec30*/  FADD.FTZ R91, R91, R90 ;  /* 0x0000005a5b5b7221 */ /* 0x000fe20000010000 */
[----:B------:R-:W-:-:S03]  /*ec40*/  FADD.FTZ R84, R84, R89 ;  /* 0x0000005954547221 */ /* 0x000fc60000010000 */
[----:B------:R-:W-:Y:S01]  /*ec50*/  FADD.FTZ R0, R86, R91 ;  /* 0x0000005b56007221 */ /* 0x000fe20000010000 */
[----:B------:R-:W-:-:S03]  /*ec60*/  FADD.FTZ R84, R85, R84 ;  /* 0x0000005455547221 */ /* 0x000fc60000010000 */
[----:B------:R-:W-:Y:S01]  /*ec70*/  FADD.FTZ R0, R87, R0 ;  /* 0x0000000057007221 */ /* 0x000fe20000010000 */
[----:B------:R-:W-:Y:S01]  /*ec80*/  FADD.FTZ R157, R157, R84 ;  /* 0x000000549d9d7221 */ /* 0x000fe20000010000 */
[----:B-----5:R-:W-:-:S03]  /*ec90*/  F2FP.F16.F32.PACK_AB R155, R27, R26 ;  /* 0x0000001a1b9b723e */ /* 0x020fc600000000ff */
[----:B------:R-:W-:Y:S01]  /*eca0*/  FADD.FTZ R157, R80, R157 ;  /* 0x0000009d509d7221 */ /* 0x000fe20000010000 */
[----:B--2---:R-:W-:Y:S03]  /*ecb0*/  HMMA.16816.F32 R64, R32, R28, R64 ;  /* 0x0000001c2040723c */ /* 0x004fe60000001840 */
[----:B------:R-:W-:-:S04]  /*ecc0*/  FADD.FTZ R76, R76, R157 ;  /* 0x0000009d4c4c7221 */ /* 0x000fc80000010000 */
[----:B------:R-:W-:Y:S01]  /*ecd0*/  FADD.FTZ R76, R77, R76 ;  /* 0x0000004c4d4c7221 */ /* 0x000fe20000010000 */
[----:B------:R-:W-:Y:S03]  /*ece0*/  HMMA.16816.F32 R136, R152, R140, R44 ;  /* 0x0000008c9888723c */ /* 0x000fe6000000182c */
[----:B------:R-:W-:-:S04]  /*ecf0*/  FADD.FTZ R49, R49, R76 ;  /* 0x0000004c31317221 */ /* 0x000fc80000010000 */
        /* <DEDUP_REMOVED lines=16> */
[-C--:B------:R-:W-:Y:S01]  /*ee00*/  MOV R0, R189.reuse ;  /* 0x000000bd00007202 */ /* 0x080fe20000000f00 */
[C---:B------:R-:W-:Y:S01]  /*ee10*/  HMMA.16816.F32 R132, R152.reuse, R134, R36 ;  /* 0x000000869884723c */ /* 0x040fe20000001824 */
[----:B------:R-:W-:Y:S01]  /*ee20*/  FADD.FTZ R6, R6, R5 ;  /* 0x0000000506067221 */ /* 0x000fe20000010000 */
[----:B------:R-:W-:Y:S01]  /*ee30*/  FADD.FTZ R58, R58, R165 ;  /* 0x000000a53a3a7221 */ /* 0x000fe20000010000 */
[-C--:B------:R-:W-:Y:S02]  /*ee40*/  MOV R2, R190.reuse ;  /* 0x000000be00027202 */ /* 0x080fe40000000f00 */
[----:B------:R-:W-:Y:S01]  /*ee50*/  FADD.FTZ R7, R7, R6 ;  /* 0x0000000607077221 */ /* 0x000fe20000010000 */
[----:B------:R-:W-:Y:S01]  /*ee60*/  FADD.FTZ R59, R59, R58 ;  /* 0x0000003a3b3b7221 */ /* 0x000fe20000010000 */
[----:B------:R-:W-:Y:S01]  /*ee70*/  @P1 MOV R0, R189 ;  /* 0x000000bd00001202 */ /* 0x000fe20000000f00 */
[----:B----4-:R-:W-:Y:S01]  /*ee80*/  HMMA.16816.F32 R144, R152, R16, R52 ;  /* 0x000000109890723c */ /* 0x010fe20000001834 */
[----:B------:R-:W-:Y:S01]  /*ee90*/  FADD.FTZ R60, R60, R7 ;  /* 0x000000073c3c7221 */ /* 0x000fe20000010000 */
[----:B------:R-:W-:Y:S01]  /*eea0*/  FADD.FTZ R62, R62, R59 ;  /* 0x0000003b3e3e7221 */ /* 0x000fe20000010000 */
[----:B------:R-:W-:-:S02]  /*eeb0*/  @P1 MOV R2, R190 ;  /* 0x000000be00021202 */ /* 0x000fc40000000f00 */
[----:B------:R-:W-:Y:S01]  /*eec0*/  FADD.FTZ R61, R61, R60 ;  /* 0x0000003c3d3d7221 */ /* 0x000fe20000010000 */
[----:B------:R-:W-:Y:S02]  /*eed0*/  FADD.FTZ R239, R239, R62 ;  /* 0x0000003eefef7221 */ /* 0x000fe40000010000 */
        /* <DEDUP_REMOVED lines=8> */
[----:B------:R-:W-:Y:S01]  /*ef60*/  FADD.FTZ R240, R27, R26 ;  /* 0x0000001a1bf07221 */ /* 0x000fe20000010000 */
[----:B------:R-:W-:-:S14]  /*ef70*/  BRA.U UP0, `(.L_x_3070) ;  /* 0x0000000100047547 */ /* 0x000fdc000b800000 */
.L_x_3064:
[----:B------:R-:W-:-:S12]  /*ef80*/  UIADD3 UR16, UPT, UPT, UR4, -0x1, URZ ;  /* 0xffffffff04107890 */ /* 0x000fd8000fffe0ff */
.L_x_3070:
[----:B------:R-:W-:-:S09]  /*ef90*/  UISETP.GE.AND UP0, UPT, UR16, UR14, UPT ;  /* 0x0000000e1000728c */ /* 0x000fd2000bf06270 */
[----:B------:R-:W-:Y:S05]  /*efa0*/  BRA.U !UP0, `(.L_x_3071) ;  /* 0x0000004d08b07547 */ /* 0x000fea000b800000 */
[----:B------:R-:W1:Y:S01]  /*efb0*/  S2UR UR10, SR_CgaCtaId ;  /* 0x00000000000a79c3 */ /* 0x000e620000008800 */
[----:B------:R-:W-:Y:S01]  /*efc0*/  UISETP.NE.U32.AND UP0, UPT, UR12, URZ, UPT ;  /* 0x000000ff0c00728c */ /* 0x000fe2000bf05070 */
[----:B------:R-:W-:Y:S01]  /*efd0*/  LOP3.LUT R225, R3, 0x200, R220, 0xf8, !PT ;  /* 0x0000020003e17812 */ /* 0x000fe200078ef8dc */
[----:B------:R-:W-:Y:S01]  /*efe0*/  IMAD.MOV.U32 R3, RZ, RZ, R0 ;  /* 0x000000ffff037224 */ /* 0x000fe200078e0000 */
[----:B------:R-:W-:Y:S01]  /*eff0*/  MOV R236, RZ ;  /* 0x000000ff00ec7202 */ /* 0x000fe20000000f00 */
[----:B------:R-:W-:Y:S01]  /*f000*/  UISETP.NE.AND.EX UP0, UPT, UR13, URZ, UPT, UP0 ;  /* 0x000000ff0d00728c */ /* 0x000fe2000bf05300 */
[----:B------:R-:W-:Y:S01]  /*f010*/  LEA R225, R225, UR5, 0x1 ;  /* 0x00000005e1e17c11 */ /* 0x000fe2000f8e08ff */
[----:B------:R-:W-:Y:S01]  /*f020*/  IMAD.MOV.U32 R165, RZ, RZ, R2 ;  /* 0x000000ffffa57224 */ /* 0x000fe200078e0002 */
[----:B------:R-:W-:Y:S01]  /*f030*/  UMOV UR13, 0x400 ;  /* 0x00000400000d7882 */ /* 0x000fe20000000000 */
[----:B------:R-:W-:Y:S01]  /*f040*/  ULEA UR11, UR16, 0x100, 0x8 ;  /* 0x00000100100b7891 */ /* 0x000fe2000f8e40ff */
[C---:B------:R-:W-:Y:S01]  /*f050*/  IADD3 R238, PT, PT, R225.reuse, 0xa000, RZ ;  /* 0x0000a000e1ee7810 */ /* 0x040fe20007ffe0ff */
[----:B------:R-:W-:Y:S01]  /*f060*/  IMAD.IADD R224, R4, 0x1, R225 ;  /* 0x0000000104e07824 */ /* 0x000fe200078e02e1 */
[----:B------:R-:W-:Y:S01]  /*f070*/  PLOP3.LUT P1, PT, PT, PT, UP0, 0x80, 0x8 ;  /* 0x000000000008781c */ /* 0x000fe20003f2f008 */
[----:B------:R-:W-:Y:S01]  /*f080*/  VIADD R237, R225, 0xa040 ;  /* 0x0000a040e1ed7836 */ /* 0x000fe20000000000 */
[----:B------:R-:W-:Y:S01]  /*f090*/  UIADD3 UR12, UPT, UPT, UR16, 0x1, URZ ;  /* 0x00000001100c7890 */ /* 0x000fe2000fffe0ff */
[----:B------:R-:W2:Y:S01]  /*f0a0*/  LDCU UR4, c[0x0][0x45c] ;  /* 0x00008b80ff0477ac */ /* 0x000ea20008000800 */
[----:B------:R-:W3:Y:S01]  /*f0b0*/  LDCU.64 UR6, c[0x0][0x3a0] ;  /* 0x00007400ff0677ac */ /* 0x000ee20008000a00 */
[----:B------:R-:W4:Y:S01]  /*f0c0*/  LDCU.64 UR8, c[0x0][0x3a8] ;  /* 0x00007500ff0877ac */ /* 0x000f220008000a00 */
[----:B-1----:R-:W-:-:S12]  /*f0d0*/  ULEA UR5, UR10, UR13, 0x18 ;  /* 0x0000000d0a057291 */ /* 0x002fd8000f8ec0ff */
.L_x_3075:
[----:B------:R-:W1:Y:S01]  /*f0e0*/  S2R R226, SR_TID.X ;  /* 0x0000000000e27919 */ /* 0x000e620000002100 */
[----:B------:R-:W-:Y:S01]  /*f0f0*/  @!P1 IADD3 R5, P0, PT, RZ, -R236, RZ ;  /* 0x800000ecff059210 */ /* 0x000fe20007f1e0ff */
[----:B------:R-:W-:Y:S01]  /*f100*/  IMAD.MOV.U32 R4, RZ, RZ, R232 ;  /* 0x000000ffff047224 */ /* 0x000fe200078e00e8 */
[----:B------:R-:W5:Y:S01]  /*f110*/  @!P1 LDC R60, c[0x0][0x3c0] ;  /* 0x0000f000ff3c9b82 */ /* 0x000f620000000800 */
[----:B------:R-:W-:Y:S07]  /*f120*/  DEPBAR.LE SB0, 0x0 ;  /* 0x000080000000791a */ /* 0x000fee0000000000 */
[----:B------:R-:W-:Y:S01]  /*f130*/  BAR.SYNC.DEFER_BLOCKING 0x0 ;  /* 0x0000000000007b1d */ /* 0x000fe20000010000 */
[----:B------:R-:W-:Y:S02]  /*f140*/  IMAD.MOV.U32 R2, RZ, RZ, R233 ;  /* 0x000000ffff027224 */ /* 0x000fe400078e00e9 */
[----:B-1----:R-:W-:Y:S05]  /*f150*/  IMAD.SHL.U32 R65, R226, 0x8, RZ ;  /* 0x00000008e2417824 */ /* 0x002fea00078e00ff */
[----:B------:R-:W1:Y:S01]  /*f160*/  LDC R63, c[0x0][0x3c4] ;  /* 0x0000f100ff3f7b82 */ /* 0x000e620000000800 */
[----:B-----5:R-:W-:Y:S04]  /*f170*/  @!P1 IMAD.SHL.U32 R0, R60, 0x100, RZ ;  /* 0x000001003c009824 */ /* 0x020fe800078e00ff */
[----:B------:R-:W-:Y:S05]  /*f180*/  @!P1 IMAD.X R0, RZ, RZ, ~R0, P0 ;  /* 0x000000ffff009224 */ /* 0x000fea00000e0e00 */
[----:B------:R-:W-:Y:S04]  /*f190*/  @!P1 SHF.R.S64 R5, R5, 0x1f, R0 ;  /* 0x0000001f05059819 */ /* 0x000fe80000001000 */
[----:B------:R-:W-:Y:S04]  /*f1a0*/  @!P1 IADD3 R232, P0, PT, R232, R5, RZ ;  /* 0x00000005e8e89210 */ /* 0x000fe80007f1e0ff */
[----:B------:R-:W-:Y:S02]  /*f1b0*/  @!P1 LEA.HI.X.SX32 R233, R0, R233, 0x1, P0 ;  /* 0x000000e900e99211 */ /* 0x000fe400000f0eff */
[----:B------:R-:W-:Y:S01]  /*f1c0*/  LOP3.LUT R0, R226, 0x38, RZ, 0xc0, !PT ;  /* 0x00000038e2007812 */ /* 0x000fe200078ec0ff */
[----:B------:R-:W-:Y:S06]  /*f1d0*/  @!P1 BRA `(.L_x_3072) ;  /* 0x0000000000f89947 */ /* 0x000fec0003800000 */
[----:B------:R-:W5:Y:S01]  /*f1e0*/  LDC R5, c[0x0][0x4f0] ;  /* 0x00013c00ff057b82 */ /* 0x000f620000000800 */
[----:B------:R-:W-:Y:S01]  /*f1f0*/  UIADD3 UR10, UPT, UPT, UR11, -0x100, URZ ;  /* 0xffffff000b0a7890 */ /* 0x000fe2000fffe0ff */
[----:B------:R-:W-:Y:S06]  /*f200*/  IABS R10, UR11 ;  /* 0x0000000b000a7c13 */ /* 0x000fec0008000000 */
[----:B------:R-:W2:Y:S01]  /*f210*/  LDC.64 R60, c[0x0][0x3c0] ;  /* 0x0000f000ff3c7b82 */ /* 0x000ea20000000a00 */
[----:B------:R-:W-:Y:S05]  /*f220*/  IMAD.U32 R8, RZ, RZ, UR10 ;  /* 0x0000000aff087e24 */ /* 0x000fea000f8e00ff */
[----:B------:R-:W-:Y:S02]  /*f230*/  IABS R8, R8 ;  /* 0x0000000800087213 */ /* 0x000fe40000000000 */
[----:B-----5:R-:W-:Y:S04]  /*f240*/  IABS R6, R5 ;  /* 0x0000000500067213 */ /* 0x020fe80000000000 */
[----:B------:R-:W5:Y:S10]  /*f250*/  I2F.RP R9, R6 ;  /* 0x0000000600097306 */ /* 0x000f740000209400 */
[----:B-----5:R-:W5:Y:S02]  /*f260*/  MUFU.RCP R7, R9 ;  /* 0x0000000900077308 */ /* 0x020f640000001000 */
[----:B-----5:R-:W-:Y:S08]  /*f270*/  VIADD R12, R7, 0xffffffe ;  /* 0x0ffffffe070c7836 */ /* 0x020ff00000000000 */
[----:B------:R-:W5:Y:S02]  /*f280*/  F2I.FTZ.U32.TRUNC.NTZ R13, R12 ;  /* 0x0000000c000d7305 */ /* 0x000f64000021f000 */
        /* <DEDUP_REMOVED lines=10> */
[C---:B------:R-:W-:Y:S01]  /*f330*/  IMAD R10, R6.reuse, R9, R10 ;  /* 0x00000009060a7224 */ /* 0x040fe200078e020a */
[----:B------:R-:W-:Y:S02]  /*f340*/  LOP3.LUT R9, RZ, R5, RZ, 0x33, !PT ;  /* 0x00000005ff097212 */ /* 0x000fe400078e33ff */
[C---:B------:R-:W-:Y:S02]  /*f350*/  ISETP.GT.U32.AND P2, PT, R6.reuse, R8, PT ;  /* 0x000000080600720c */ /* 0x040fe40003f44070 */
[----:B------:R-:W-:Y:S02]  /*f360*/  ISETP.GT.U32.AND P4, PT, R6, R10, PT ;  /* 0x0000000a0600720c */ /* 0x000fe40003f84070 */
[----:B------:R-:W-:Y:S09]  /*f370*/  ISETP.GE.AND P3, PT, R7, RZ, PT ;  /* 0x000000ff0700720c */ /* 0x000ff20003f66270 */
[----:B------:R-:W-:Y:S02]  /*f380*/  @!P2 IMAD.IADD R8, R8, 0x1, -R6 ;  /* 0x000000010808a824 */ /* 0x000fe400078e0a06 */
[-C--:B------:R-:W-:Y:S01]  /*f390*/  @!P4 IADD3 R10, PT, PT, R10, -R6.reuse, RZ ;  /* 0x800000060a0ac210 */ /* 0x080fe20007ffe0ff */
[----:B------:R-:W-:Y:S01]  /*f3a0*/  @!P2 VIADD R11, R11, 0x1 ;  /* 0x000000010b0ba836 */ /* 0x000fe20000000000 */
[C---:B------:R-:W-:Y:S01]  /*f3b0*/  ISETP.NE.AND P2, PT, R5.reuse, RZ, PT ;  /* 0x000000ff0500720c */ /* 0x040fe20003f45270 */
[----:B------:R-:W-:Y:S01]  /*f3c0*/  @!P4 VIADD R12, R12, 0x1 ;  /* 0x000000010c0cc836 */ /* 0x000fe20000000000 */
[-C--:B------:R-:W-:Y:S02]  /*f3d0*/  ISETP.GE.U32.AND P5, PT, R8, R6.reuse, PT ;  /* 0x000000060800720c */ /* 0x080fe40003fa6070 */
[----:B------:R-:W-:Y:S02]  /*f3e0*/  ISETP.GE.U32.AND P6, PT, R10, R6, PT ;  /* 0x000000060a00720c */ /* 0x000fe40003fc6070 */
[----:B------:R-:W-:Y:S04]  /*f3f0*/  LOP3.LUT R6, R5, UR10, RZ, 0x3c, !PT ;  /* 0x0000000a05067c12 */ /* 0x000fe8000f8e3cff */
[----:B------:R-:W-:Y:S05]  /*f400*/  ISETP.GE.AND P0, PT, R6, RZ, PT ;  /* 0x000000ff0600720c */ /* 0x000fea0003f06270 */
[----:B------:R-:W-:Y:S02]  /*f410*/  @P5 IADD3 R11, PT, PT, R11, 0x1, RZ ;  /* 0x000000010b0b5810 */ /* 0x000fe40007ffe0ff */
[----:B------:R-:W-:Y:S05]  /*f420*/  @P6 VIADD R12, R12, 0x1 ;  /* 0x000000010c0c6836 */ /* 0x000fea0000000000 */
[----:B------:R-:W-:Y:S01]  /*f430*/  @!P3 IADD3 R12, PT, PT, -R12, RZ, RZ ;  /* 0x000000ff0c0cb210 */ /* 0x000fe20007ffe1ff */
[----:B------:R-:W-:Y:S05]  /*f440*/  @!P0 IMAD.MOV R11, RZ, RZ, -R11 ;  /* 0x000000ffff0b8224 */ /* 0x000fea00078e0a0b */
        /* <DEDUP_REMOVED lines=8> */
[----:B------:R-:W5:Y:S02]  /*f4d0*/  LDG.E R7, desc[UR18][R16.64] ;  /* 0x0000001210077981 */ /* 0x000f64000c1e1900 */
[-C--:B--2---:R-:W-:Y:S01]  /*f4e0*/  IMAD.WIDE.U32 R10, R5, R60.reuse, RZ ;  /* 0x0000003c050a7225 */ /* 0x084fe200078e00ff */
[----:B------:R-:W-:Y:S01]  /*f4f0*/  SHF.R.S32.HI R9, RZ, 0x1f, R5 ;  /* 0x0000001fff097819 */ /* 0x000fe20000011405 */
[----:B------:R-:W5:Y:S04]  /*f500*/  LDG.E R6, desc[UR18][R14.64] ;  /* 0x000000120e067981 */ /* 0x000f68000c1e1900 */
[----:B------:R-:W-:Y:S04]  /*f510*/  IMAD R8, R9, R60, RZ ;  /* 0x0000003c09087224 */ /* 0x000fe800078e02ff */
[----:B------:R-:W-:Y:S05]  /*f520*/  IMAD R8, R5, R61, R8 ;  /* 0x0000003d05087224 */ /* 0x000fea00078e0208 */
[----:B------:R-:W-:Y:S01]  /*f530*/  IADD3 R11, PT, PT, R11, R8, RZ ;  /* 0x000000080b0b7210 */ /* 0x000fe20007ffe0ff */
[----:B-----5:R-:W-:Y:S04]  /*f540*/  IMAD.IADD R7, R7, 0x1, -R6 ;  /* 0x0000000107077824 */ /* 0x020fe800078e0a06 */
[----:B----4-:R-:W-:Y:S01]  /*f550*/  IMAD.WIDE.U32 R10, R7, UR8, R10 ;  /* 0x00000008070a7c25 */ /* 0x010fe2000f8e000a */
[----:B------:R-:W-:Y:S02]  /*f560*/  SHF.R.S32.HI R5, RZ, 0x1f, R7 ;  /* 0x0000001fff057819 */ /* 0x000fe40000011407 */
[C---:B------:R-:W-:Y:S03]  /*f570*/  LEA R232, P0, R10.reuse, R4, 0x1 ;  /* 0x000000040ae87211 */ /* 0x040fe600078008ff */
[----:B------:R-:W-:Y:S04]  /*f580*/  IMAD R6, R5, UR8, RZ ;  /* 0x0000000805067c24 */ /* 0x000fe8000f8e02ff */
[----:B------:R-:W-:Y:S04]  /*f590*/  IMAD R6, R7, UR9, R6 ;  /* 0x0000000907067c24 */ /* 0x000fe8000f8e0206 */
[----:B------:R-:W-:Y:S05]  /*f5a0*/  IMAD.IADD R233, R11, 0x1, R6 ;  /* 0x000000010be97824 */ /* 0x000fea00078e0206 */
[----:B------:R-:W-:Y:S07]  /*f5b0*/  LEA.HI.X R233, R10, R2, R233, 0x1, P0 ;  /* 0x000000020ae97211 */ /* 0x000fee00000f0ce9 */
.L_x_3072:
[----:B------:R-:W-:Y:S01]  /*f5c0*/  LOP3.LUT R0, R0, 0x1f8, R65, 0x78, !PT ;  /* 0x000001f800007812 */ /* 0x000fe200078e7841 */
[C---:B------:R-:W-:Y:S01]  /*f5d0*/  IMAD.SHL.U32 R61, R60.reuse, 0x20, RZ ;  /* 0x000000203c3d7824 */ /* 0x040fe200078e00ff */
[----:B-1----:R-:W-:Y:S01]  /*f5e0*/  SHF.L.U64.HI R60, R60, 0x5, R63 ;  /* 0x000000053c3c7819 */ /* 0x002fe2000001023f */
[----:B------:R-:W-:Y:S01]  /*f5f0*/  IMAD.MOV.U32 R229, RZ, RZ, 0x20 ;  /* 0x00000020ffe57424 */ /* 0x000fe200078e00ff */
[----:B------:R-:W-:Y:S01]  /*f600*/  LOP3.LUT R0, R0, 0x1e00, R65, 0xf8, !PT ;  /* 0x00001e0000007812 */ /* 0x000fe200078ef841 */
[----:B------:R-:W-:Y:S01]  /*f610*/  UIADD3 UR12, UPT, UPT, UR12, -0x1, URZ ;  /* 0xffffffff0c0c7890 */ /* 0x000fe2000fffe0ff */
[----:B------:R-:W-:Y:S02]  /*f620*/  IADD3 R62, P0, PT, R61, R232, RZ ;  /* 0x000000e83d3e7210 */ /* 0x000fe40007f1e0ff */
[----:B------:R-:W-:Y:S01]  /*f630*/  LEA R167, R0, UR5, 0x1 ;  /* 0x0000000500a77c11 */ /* 0x000fe2000f8e08ff */
[----:B------:R-:W-:Y:S01]  /*f640*/  UISETP.GT.AND UP0, UPT, UR12, UR14, UPT ;  /* 0x0000000e0c00728c */ /* 0x000fe2000bf04270 */
[-C--:B------:R-:W-:Y:S01]  /*f650*/  IADD3 R70, P2, PT, R62, R61.reuse, RZ ;  /* 0x0000003d3e467210 */ /* 0x080fe20007f5e0ff */
[----:B------:R-:W-:Y:S01]  /*f660*/  IMAD.X R63, R60, 0x1, R233, P0 ;  /* 0x000000013c3f7824 */ /* 0x000fe200000e06e9 */
[----:B------:R-:W-:Y:S01]  /*f670*/  MOV R166, 0x40 ;  /* 0x0000004000a67802 */ /* 0x000fe20000000f00 */
[----:B------:R-:W-:Y:S01]  /*f680*/  @!PT LDS RZ, [RZ] ;  /* 0x00000000fffff984 */ /* 0x000fe20000000800 */
[----:B------:R-:W-:Y:S01]  /*f690*/  @!PT LDS RZ, [RZ] ;  /* 0x00000000fffff984 */ /* 0x000fe20000000800 */
[----:B------:R-:W-:Y:S01]  /*f6a0*/  @!PT LDS RZ, [RZ] ;  /* 0x00000000fffff984 */ /* 0x000fe20000000800 */
[----:B------:R-:W-:Y:S01]  /*f6b0*/  LDGSTS.E.BYPASS.LTC128B.128 [R167+0xa000], desc[UR18][R232.64] ;  /* 0x0a000000e8a77fae */ /* 0x000fe2000b981a12 */
        /* <DEDUP_REMOVED lines=21> */
[--C-:B------:R-:W-:Y:S01]  /*f810*/  IMAD.X R79, R77, 0x1, R60.reuse, P0 ;  /* 0x000000014d4f7824 */ /* 0x100fe200000e063c */
[-C--:B-1----:R-:W-:Y:S03]  /*f820*/  IADD3 R62, P2, PT, R78, R61.reuse, RZ ;  /* 0x0000003d4e3e7210 */ /* 0x082fe60007f5e0ff */
[----:B------:R-:W-:Y:S01]  /*f830*/  LDGSTS.E.BYPASS.LTC128B.128 [R167+0xe000], desc[UR18][R76.64] ;  /* 0x0e0000004ca77fae */ /* 0x000fe2000b981a12 */
[-C--:B-----5:R-:W-:Y:S01]  /*f840*/  IADD3 R70, P0, PT, R62, R61.reuse, RZ ;  /* 0x0000003d3e467210 */ /* 0x0a0fe20007f1e0ff */
[--C-:B------:R-:W-:Y:S03]  /*f850*/  IMAD.X R63, R79, 0x1, R60.reuse, P2 ;  /* 0x000000014f3f7824 */ /* 0x100fe600010e063c */
[----:B------:R-:W-:Y:S01]  /*f860*/  LDGSTS.E.BYPASS.LTC128B.128 [R167+0xe800], desc[UR18][R78.64] ;  /* 0x0e8000004ea77fae */ /* 0x000fe2000b981a12 */
[-C--:B--2---:R-:W-:Y:S01]  /*f870*/  IADD3 R68, P2, PT, R70, R61.reuse, RZ ;  /* 0x0000003d46447210 */ /* 0x084fe20007f5e0ff */
[--C-:B------:R-:W-:Y:S03]  /*f880*/  IMAD.X R71, R63, 0x1, R60.reuse, P0 ;  /* 0x000000013f477824 */ /* 0x100fe600000e063c */
[----:B------:R1:W-:Y:S01]  /*f890*/  LDGSTS.E.BYPASS.LTC128B.128 [R167+0xf000], desc[UR18][R62.64] ;  /* 0x0f0000003ea77fae */ /* 0x0003e2000b981a12 */
[-C--:B---3--:R-:W-:Y:S02]  /*f8a0*/  IADD3 R66, P0, PT, R68, R61.reuse, RZ ;  /* 0x0000003d44427210 */ /* 0x088fe40007f1e0ff */
[----:B------:R-:W-:Y:S02]  /*f8b0*/  IADD3.X R69, PT, PT, R71, R60, RZ, P2, !PT ;  /* 0x0000003c47457210 */ /* 0x000fe400017fe4ff */
[----:B------:R-:W-:Y:S01]  /*f8c0*/  LDGSTS.E.BYPASS.LTC128B.128 [R167+0xf800], desc[UR18][R70.64] ;  /* 0x0f80000046a77fae */ /* 0x000fe2000b981a12 */
[-C--:B----4-:R-:W-:Y:S02]  /*f8d0*/  IADD3 R64, P2, PT, R66, R61.reuse, RZ ;  /* 0x0000003d42407210 */ /* 0x090fe40007f5e0ff */
[--C-:B------:R-:W-:Y:S02]  /*f8e0*/  IMAD.X R67, R69, 0x1, R60.reuse, P0 ;  /* 0x0000000145437824 */ /* 0x100fe400000e063c */
[----:B------:R-:W-:Y:S01]  /*f8f0*/  LDGSTS.E.BYPASS.LTC128B.128 [R167+0x10000], desc[UR18][R68.64] ;  /* 0x1000000044a77fae */ /* 0x000fe2000b981a12 */
[----:B------:R-:W-:Y:S01]  /*f900*/  IADD3 R72, P0, PT, R64, R61, RZ ;  /* 0x0000003d40487210 */ /* 0x000fe20007f1e0ff */
[--C-:B------:R-:W-:Y:S03]  /*f910*/  IMAD.X R65, R67, 0x1, R60.reuse, P2 ;  /* 0x0000000143417824 */ /* 0x100fe600010e063c */
[----:B------:R-:W-:Y:S01]  /*f920*/  LDGSTS.E.BYPASS.LTC128B.128 [R167+0x10800], desc[UR18][R66.64] ;  /* 0x1080000042a77fae */ /* 0x000fe2000b981a12 */
[----:B------:R-:W-:Y:S04]  /*f930*/  IMAD.X R73, R65, 0x1, R60, P0 ;  /* 0x0000000141497824 */ /* 0x000fe800000e063c */
[----:B------:R2:W-:Y:S01]  /*f940*/  LDGSTS.E.BYPASS.LTC128B.128 [R167+0x11000], desc[UR18][R64.64] ;  /* 0x1100000040a77fae */ /* 0x0005e2000b981a12 */
[C---:B------:R-:W-:Y:S04]  /*f950*/  LOP3.LUT P0, RZ, R226.reuse, 0x2, RZ, 0xc0, !PT ;  /* 0x00000002e2ff7812 */ /* 0x040fe8000780c0ff */
[----:B------:R3:W-:Y:S01]  /*f960*/  LDGSTS.E.BYPASS.LTC128B.128 [R167+0x11800], desc[UR18][R72.64] ;  /* 0x1180000048a77fae */ /* 0x0007e2000b981a12 */
[----:B------:R-:W-:Y:S02]  /*f970*/  SEL R229, R229, 0xffffffe0, !P0 ;  /* 0xffffffe0e5e57807 */ /* 0x000fe40004000000 */
[----:B------:R-:W-:Y:S02]  /*f980*/  LOP3.LUT P0, RZ, R226, 0x4, RZ, 0xc0, !PT ;  /* 0x00000004e2ff7812 */ /* 0x000fe4000780c0ff */
[----:B------:R-:W-:Y:S01]  /*f990*/  LDSM.16.M88.4 R168, [R228] ;  /* 0x00000000e4a8783b */ /* 0x000fe20000000200 */
[C-C-:B------:R-:W-:Y:S01]  /*f9a0*/  IMAD.IADD R164, R227.reuse, 0x1, R229.reuse ;  /* 0x00000001e3a47824 */ /* 0x140fe200078e02e5 */
[----:B------:R-:W-:Y:S03]  /*f9b0*/  SEL R166, R166, 0xffffffc0, !P0 ;  /* 0xffffffc0a6a67807 */ /* 0x000fe60004000000 */
[----:B------:R-:W4:Y:S02]  /*f9c0*/  LDSM.16.M88.4 R172, [R227+0x2000] ;  /* 0x00200000e3ac783b */ /* 0x000f240000000200 */
[C-C-:B------:R-:W-:Y:S03]  /*f9d0*/  IMAD.IADD R0, R228.reuse, 0x1, R166.reuse ;  /* 0x00000001e4007824 */ /* 0x140fe600078e02a6 */
[----:B------:R-:W5:Y:S01]  /*f9e0*/  LDSM.16.M88.4 R176, [R227+0x2800] ;  /* 0x00280000e3b0783b */ /* 0x000f620000000200 */
[----:B------:R-:W-:Y:S02]  /*f9f0*/  IMAD.IADD R2, R227, 0x1, R166 ;  /* 0x00000001e3027824 */ /* 0x000fe400078e02a6 */
[C---:B------:R-:W-:Y:S02]  /*fa00*/  IMAD.IADD R212, R229.reuse, 0x1, R0 ;  /* 0x00000001e5d47824 */ /* 0x040fe400078e0200 */
[----:B------:R-:W1:Y:S05]  /*fa10*/  LDSM.16.M88.4 R180, [R227+0x3000] ;  /* 0x00300000e3b4783b */ /* 0x000e6a0000000200 */
[----:B------:R-:W0:Y:S05]  /*fa20*/  LDGDEPBAR ;  /* 0x00000000000079af */ /* 0x000e2a0000000000 */
[----:B------:R-:W2:Y:S05]  /*fa30*/  LDSM.16.M88.4 R184, [R227+0x3800] ;  /* 0x00380000e3b8783b */ /* 0x000eaa0000000200 */
[----:B------:R-:W3:Y:S05]  /*fa40*/  LDSM.16.M88.4 R188, [R227+0x4000] ;  /* 0x00400000e3bc783b */ /* 0x000eea0000000200 */
[----:B------:R-:W3:Y:S05]  /*fa50*/  LDSM.16.M88.4 R192, [R227+0x4800] ;  /* 0x00480000e3c0783b */ /* 0x000eea0000000200 */
[----:B------:R-:W3:Y:S05]  /*fa60*/  LDSM.16.M88.4 R196, [R227+0x5000] ;  /* 0x00500000e3c4783b */ /* 0x000eea0000000200 */
[----:B------:R-:W3:Y:S01]  /*fa70*/  LDSM.16.M88.4 R200, [R227+0x5800] ;  /* 0x00580000e3c8783b */ /* 0x000ee20000000200 */
[C---:B----4-:R-:W-:Y:S04]  /*fa80*/  HMMA.16816.F32 R4, R168.reuse, R172, RZ ;  /* 0x000000aca804723c */ /* 0x050fe800000018ff */
[----:B------:R-:W4:Y:S04]  /*fa90*/  LDSM.16.M88.4 R204, [R227+0x6000] ;  /* 0x00600000e3cc783b */ /* 0x000f280000000200 */
[C---:B------:R-:W-:Y:S01]  /*faa0*/  HMMA.16816.F32 R8, R168.reuse, R174, RZ ;  /* 0x000000aea808723c */ /* 0x040fe200000018ff */
[----:B------:R-:W4:Y:S05]  /*fab0*/  LDSM.16.M88.4 R208, [R227+0x6800] ;  /* 0x00680000e3d0783b */ /* 0x000f2a0000000200 */
[----:B------:R-:W4:Y:S02]  /*fac0*/  LDSM.16.M88.4 R172, [R227+0x7000] ;  /* 0x00700000e3ac783b */ /* 0x000f240000000200 */
[C---:B-----5:R-:W-:Y:S03]  /*fad0*/  HMMA.16816.F32 R12, R168.reuse, R176, RZ ;  /* 0x000000b0a80c723c */ /* 0x060fe600000018ff */
[----:B------:R-:W-:Y:S05]  /*fae0*/  LDSM.16.M88.4 R104, [R227+0x8000] ;  /* 0x00800000e368783b */ /* 0x000fea0000000200 */
[C---:B------:R-:W-:Y:S01]  /*faf0*/  HMMA.16816.F32 R16, R168.reuse, R178, RZ ;  /* 0x000000b2a810723c */ /* 0x040fe200000018ff */
[----:B------:R-:W5:Y:S05]  /*fb00*/  LDSM.16.M88.4 R176, [R227+0x7800] ;  /* 0x00780000e3b0783b */ /* 0x000f6a0000000200 */
[----:B------:R-:W5:Y:S02]  /*fb10*/  LDSM.16.M88.4 R112, [R227+0x8800] ;  /* 0x00880000e370783b */ /* 0x000f640000000200 */
[C---:B-1----:R-:W-:Y:S03]  /*fb20*/  HMMA.16816.F32 R20, R168.reuse, R180, RZ ;  /* 0x000000b4a814723c */ /* 0x042fe600000018ff */
[----:B------:R-:W1:Y:S05]  /*fb30*/  LDSM.16.M88.4 R120, [R227+0x9000] ;  /* 0x00900000e378783b */ /* 0x000e6a0000000200 */
[C---:B------:R-:W-:Y:S01]  /*fb40*/  HMMA.16816.F32 R24, R168.reuse, R182, RZ ;  /* 0x000000b6a818723c */ /* 0x040fe200000018ff */
[----:B------:R-:W1:Y:S05]  /*fb50*/  LDSM.16.M88.4 R128, [R227+0x9800] ;  /* 0x00980000e380783b */ /* 0x000e6a0000000200 */
[----:B------:R-:W-:Y:S02]  /*fb60*/  LDSM.16.M88.4 R180, [R164+0x2800] ;  /* 0x00280000a4b4783b */ /* 0x000fe40000000200 */
[C---:B--2---:R-:W-:Y:S03]  /*fb70*/  HMMA.16816.F32 R28, R168.reuse, R184, RZ ;  /* 0x000000b8a81c723c */ /* 0x044fe600000018ff */
[----:B------:R-:W-:Y:S05]  /*fb80*/  LDSM.16.M88.4 R212, [R212] ;  /* 0x00000000d4d4783b */ /* 0x000fea0000000200 */
[C---:B------:R-:W-:Y:S01]  /*fb90*/  HMMA.16816.F32 R32, R168.reuse, R186, RZ ;  /* 0x000000baa820723c */ /* 0x040fe200000018ff */
[----:B------:R-:W-:Y:S07]  /*fba0*/  LDSM.16.M88.4 R184, [R164+0x3000] ;  /* 0x00300000a4b8783b */ /* 0x000fee0000000200 */
[C---:B---3--:R-:W-:Y:S08]  /*fbb0*/  HMMA.16816.F32 R36, R168.reuse, R188, RZ ;  /* 0x000000bca824723c */ /* 0x048ff000000018ff */
        /* <DEDUP_REMOVED lines=208> */
[C---:B------:R-:W-:Y:S02]  /*108c0*/  IMAD R166, R2.reuse, R173, R166 ;  /* 0x000000ad02a67224 */ /* 0x040fe400078e02a6 */
[C---:B------:R-:W-:Y:S03]  /*108d0*/  IMAD R164, R2.reuse, R169, R164 ;  /* 0x000000a902a47224 */ /* 0x040fe600078e02a4 */
[C---:B------:R-:W-:Y:S02]  /*108e0*/  ISETP.GT.U32.AND P4, PT, R2.reuse, R166, PT ;  /* 0x000000a60200720c */ /* 0x040fe40003f84070 */
[----:B------:R-:W-:Y:S11]  /*108f0*/  ISETP.GT.U32.AND P3, PT, R2, R164, PT ;  /* 0x000000a40200720c */ /* 0x000ff60003f64070 */
[--C-:B------:R-:W-:Y:S02]  /*10900*/  @!P4 IMAD.IADD R166, R166, 0x1, -R2.reuse ;  /* 0x00000001a6a6c824 */ /* 0x100fe400078e0a02 */
[----:B------:R-:W-:Y:S01]  /*10910*/  @!P3 IADD3 R168, PT, PT, R168, 0x1, RZ ;  /* 0x00000001a8a8b810 */ /* 0x000fe20007ffe0ff */
[----:B------:R-:W-:Y:S02]  /*10920*/  @!P3 IMAD.IADD R164, R164, 0x1, -R2 ;  /* 0x00000001a4a4b824 */ /* 0x000fe400078e0a02 */
[-C--:B------:R-:W-:Y:S01]  /*10930*/  ISETP.GE.U32.AND P6, PT, R166, R2.reuse, PT ;  /* 0x00000002a600720c */ /* 0x080fe20003fc6070 */
[----:B------:R-:W-:Y:S01]  /*10940*/  @!P4 VIADD R170, R170, 0x1 ;  /* 0x00000001aaaac836 */ /* 0x000fe20000000000 */
[----:B------:R-:W-:Y:S02]  /*10950*/  ISETP.NE.AND P4, PT, R0, RZ, PT ;  /* 0x000000ff0000720c */ /* 0x000fe40003f85270 */
[----:B------:R-:W-:Y:S02]  /*10960*/  ISETP.GE.U32.AND P5, PT, R164, R2, PT ;  /* 0x00000002a400720c */ /* 0x000fe40003fa6070 */
[C---:B------:R-:W-:Y:S02]  /*10970*/  LOP3.LUT R2, R0.reuse, UR13, RZ, 0x3c, !PT ;  /* 0x0000000d00027c12 */ /* 0x040fe4000f8e3cff */
[----:B------:R-:W-:Y:S02]  /*10980*/  LOP3.LUT R164, R0, UR10, RZ, 0x3c, !PT ;  /* 0x0000000a00a47c12 */ /* 0x000fe4000f8e3cff */
[----:B------:R-:W-:Y:S02]  /*10990*/  ISETP.GE.AND P2, PT, R2, RZ, PT ;  /* 0x000000ff0200720c */ /* 0x000fe40003f46270 */
[----:B------:R-:W-:Y:S02]  /*109a0*/  ISETP.GE.AND P3, PT, R164, RZ, PT ;  /* 0x000000ffa400720c */ /* 0x000fe40003f66270 */
[----:B------:R-:W-:Y:S03]  /*109b0*/  @P6 IADD3 R170, PT, PT, R170, 0x1, RZ ;  /* 0x00000001aaaa6810 */ /* 0x000fe60007ffe0ff */
[----:B------:R-:W-:Y:S06]  /*109c0*/  @P5 VIADD R168, R168, 0x1 ;  /* 0x00000001a8a85836 */ /* 0x000fec0000000000 */
[----:B------:R-:W-:Y:S02]  /*109d0*/  @!P2 IMAD.MOV R168, RZ, RZ, -R168 ;  /* 0x000000ffffa8a224 */ /* 0x000fe400078e0aa8 */
[----:B------:R-:W-:Y:S03]  /*109e0*/  @!P3 IMAD.MOV R170, RZ, RZ, -R170 ;  /* 0x000000ffffaab224 */ /* 0x000fe600078e0aaa */
[C---:B------:R-:W-:Y:S02]  /*109f0*/  SEL R177, R175.reuse, R168, !P4 ;  /* 0x000000a8afb17207 */ /* 0x040fe40006000000 */
[----:B------:R-:W-:Y:S01]  /*10a00*/  SEL R175, R175, R170, !P4 ;  /* 0x000000aaafaf7207 */ /* 0x000fe20006000000 */
[----:B------:R-:W1:Y:S01]  /*10a10*/  LDC.64 R168, c[0x0][0x3b8] ;  /* 0x0000ee00ffa87b82 */ /* 0x000e620000000a00 */
        /* <DEDUP_REMOVED lines=21> */
.L_x_3074:
        /* <DEDUP_REMOVED lines=52> */
.L_x_3073:
        /* <DEDUP_REMOVED lines=764> */
.L_x_3071:
[----:B------:R-:W1:Y:S01]  /*13e70*/  SHFL.BFLY PT, R11, R240, 0x2, 0x1f ;  /* 0x0c401f00f00b7f89 */ /* 0x000e6200000e0000 */
[C---:B------:R-:W-:Y:S01]  /*13e80*/  SHF.L.U32 R6, R226.reuse, 0x1, RZ ;  /* 0x00000001e2067819 */ /* 0x040fe200000006ff */
[----:B------:R-:W2:Y:S01]  /*13e90*/  S2UR UR12, SR_CTAID.Y ;  /* 0x00000000000c79c3 */ /* 0x000ea20000002600 */
[C---:B------:R-:W-:Y:S01]  /*13ea0*/  SHF.L.U32 R37, R226.reuse, 0x4, RZ ;  /* 0x00000004e2257819 */ /* 0x040fe200000006ff */
[----:B------:R-:W3:Y:S01]  /*13eb0*/  SHFL.BFLY PT, R10, R239, 0x2, 0x1f ;  /* 0x0c401f00ef0a7f89 */ /* 0x000ee200000e0000 */
[C---:B------:R-:W-:Y:S01]  /*13ec0*/  SHF.L.U32 R3, R226.reuse, 0x2, RZ ;  /* 0x00000002e2037819 */ /* 0x040fe200000006ff */
[----:B------:R-:W2:Y:S01]  /*13ed0*/  LDCU.64 UR6, c[0x0][0x430] ;  /* 0x00008600ff0677ac */ /* 0x000ea20008000a00 */
[----:B------:R-:W-:Y:S01]  /*13ee0*/  SHF.L.U32 R9, R226, 0x5, RZ ;  /* 0x00000005e2097819 */ /* 0x000fe200000006ff */
[----:B------:R-:W-:Y:S01]  /*13ef0*/  BSSY.RECONVERGENT B0, `(.L_x_3076) ;  /* 0x0000084000007945 */ /* 0x000fe20003800200 */
[----:B------:R-:W-:Y:S01]  /*13f00*/  LOP3.LUT R12, R6, 0x6, RZ, 0xc0, !PT ;  /* 0x00000006060c7812 */ /* 0x000fe200078ec0ff */
[----:B------:R-:W4:Y:S01]  /*13f10*/  S2UR UR11, SR_CTAID.Z ;  /* 0x00000000000b79c3 */ /* 0x000f220000002700 */
[----:B------:R-:W-:Y:S01]  /*13f20*/  LOP3.LUT R13, R37, 0x1c0, RZ, 0xc0, !PT ;  /* 0x000001c0250d7812 */ /* 0x000fe200078ec0ff */
[----:B------:R-:W4:Y:S01]  /*13f30*/  LDCU UR9, c[0x0][0x3e0] ;  /* 0x00007c00ff0977ac */ /* 0x000f220008000800 */
[----:B------:R-:W-:-:S02]  /*13f40*/  LOP3.LUT R9, R12, 0x7c00, R9, 0xf8, !PT ;  /* 0x00007c000c097812 */ /* 0x000fc400078ef809 */
[----:B------:R-:W-:Y:S01]  /*13f50*/  LOP3.LUT R6, R13, 0x38, R6, 0xf8, !PT ;  /* 0x000000380d067812 */ /* 0x000fe200078ef806 */
[----:B------:R-:W5:Y:S01]  /*13f60*/  LDCU UR4, c[0x0][0x44c] ;  /* 0x00008980ff0477ac */ /* 0x000f620008000800 */
[----:B------:R-:W-:Y:S01]  /*13f70*/  SHF.R.U32.HI R36, RZ, 0x2, R226 ;  /* 0x00000002ff247819 */ /* 0x000fe200000116e2 */
[----:B------:R-:W5:Y:S01]  /*13f80*/  S2UR UR8, SR_CTAID.X ;  /* 0x00000000000879c3 */ /* 0x000f620000002500 */
[----:B------:R-:W-:Y:S01]  /*13f90*/  LOP3.LUT R6, R9, R6, RZ, 0xfc, !PT ;  /* 0x0000000609067212 */ /* 0x000fe200078efcff */
[----:B------:R-:W-:Y:S01]  /*13fa0*/  UIADD3 UR10, UPT, UPT, -UR15, URZ, URZ ;  /* 0x000000ff0f0a7290 */ /* 0x000fe2000fffe1ff */
[----:B------:R-:W-:Y:S02]  /*13fb0*/  LOP3.LUT R37, R37, 0x10, RZ, 0xc0, !PT ;  /* 0x0000001025257812 */ /* 0x000fe400078ec0ff */
[----:B------:R-:W-:Y:S01]  /*13fc0*/  LEA R6, R6, UR5, 0x2 ;  /* 0x0000000506067c11 */ /* 0x000fe2000f8e10ff */
[----:B-1----:R-:W-:Y:S01]  /*13fd0*/  FADD.FTZ R11, R11, R240 ;  /* 0x000000f00b0b7221 */ /* 0x002fe20000010000 */
[----:B------:R-:W-:Y:S01]  /*13fe0*/  MOV R39, 0xff800000 ;  /* 0xff80000000277802 */ /* 0x000fe20000000f00 */
[----:B--2---:R-:W-:Y:S01]  /*13ff0*/  UIMAD UR6, UR12, UR6, UR15 ;  /* 0x000000060c0672a4 */ /* 0x004fe2000f8e020f */
[----:B------:R-:W-:Y:S01]  /*14000*/  MOV R38, 0xff800000 ;  /* 0xff80000000267802 */ /* 0x000fe20000000f00 */
[----:B---3--:R-:W-:Y:S01]  /*14010*/  FADD.FTZ R10, R10, R239 ;  /* 0x000000ef0a0a7221 */ /* 0x008fe20000010000 */
        /* <DEDUP_REMOVED lines=8> */
[----:B------:R-:W-:Y:S01]  /*140a0*/  SHF.R.U32.HI R11, RZ, 0x1, R226 ;  /* 0x00000001ff0b7819 */ /* 0x000fe200000116e2 */
[----:B--2---:R-:W-:Y:S02]  /*140b0*/  FADD.FTZ R5, R10, R5 ;  /* 0x000000050a057221 */ /* 0x004fe40000010000 */
[----:B------:R-:W1:Y:S01]  /*140c0*/  MUFU.RCP R7, R4 ;  /* 0x0000000400077308 */ /* 0x000e620000001000 */
[----:B------:R-:W-:Y:S01]  /*140d0*/  BAR.SYNC.DEFER_BLOCKING 0x0 ;  /* 0x0000000000007b1d */ /* 0x000fe20000010000 */
[----:B------:R-:W-:Y:S02]  /*140e0*/  FSETP.NE.FTZ.AND P1, PT, R4, RZ, PT ;  /* 0x000000ff0400720b */ /* 0x000fe40003f35000 */
[----:B------:R-:W-:Y:S02]  /*140f0*/  FSETP.NE.FTZ.AND P2, PT, R5, RZ, PT ;  /* 0x000000ff0500720b */ /* 0x000fe40003f55000 */
[----:B------:R-:W-:-:S02]  /*14100*/  LOP3.LUT R10, R3, 0x1f8, RZ, 0xc0, !PT ;  /* 0x000001f8030a7812 */ /* 0x000fc400078ec0ff */
[----:B------:R-:W2:Y:S01]  /*14110*/  MUFU.RCP R8, R5 ;  /* 0x0000000500087308 */ /* 0x000ea20000001000 */
[----:B------:R-:W-:Y:S02]  /*14120*/  R2P PR, R226, 0x18 ;  /* 0x00000018e2007804 */ /* 0x000fe40000000000 */
[----:B------:R-:W-:Y:S02]  /*14130*/  LOP3.LUT R10, R10, 0x38, R11, 0x78, !PT ;  /* 0x000000380a0a7812 */ /* 0x000fe400078e780b */
[----:B------:R-:W-:Y:S02]  /*14140*/  LOP3.LUT R11, R11, 0x30, RZ, 0xc0, !PT ;  /* 0x000000300b0b7812 */ /* 0x000fe400078ec0ff */
[----:B------:R-:W-:Y:S01]  /*14150*/  LEA R37, R10, R37, 0x2 ;  /* 0x000000250a257211 */ /* 0x000fe200078e10ff */
[----:B------:R-:W3:Y:S01]  /*14160*/  @P1 MUFU.LG2 R4, R4 ;  /* 0x0000000400041308 */ /* 0x000ee20000000c00 */
[----:B-1----:R-:W-:Y:S01]  /*14170*/  FSEL R7, R7, 1, P1 ;  /* 0x3f80000007077808 */ /* 0x002fe20000800000 */
[----:B------:R-:W1:Y:S01]  /*14180*/  @P2 LDC R13, c[0x0][0x458] ;  /* 0x00011600ff0d2b82 */ /* 0x000e620000000800 */
[----:B------:R-:W-:-:S03]  /*14190*/  LOP3.LUT R36, R11, 0x7, R36, 0xf8, !PT ;  /* 0x000000070b247812 */ /* 0x000fc600078ef824 */
        /* <DEDUP_REMOVED lines=36> */
[----:B------:R-:W-:Y:S01]  /*143e0*/  SEL R11, R7, 0xffffffc0, !P3 ;  /* 0xffffffc0070b7807 */ /* 0x000fe20005800000 */
[----:B------:R-:W2:Y:S01]  /*143f0*/  @P2 MUFU.LG2 R5, R5 ;  /* 0x0000000500052308 */ /* 0x000ea20000000c00 */
[----:B------:R-:W-:Y:S01]  /*14400*/  SEL R9, R8, 0xffffffe0, !P0 ;  /* 0xffffffe008097807 */ /* 0x000fe20004000000 */
[----:B------:R4:W-:Y:S01]  /*14410*/  STS.64 [R6+0x800], R162 ;  /* 0x000800a206007388 */ /* 0x0009e20000000a00 */
[----:B------:R-:W-:-:S02]  /*14420*/  IADD3 R8, PT, PT, R6, 0x80, RZ ;  /* 0x0000008006087810 */ /* 0x000fc40007ffe0ff */
[-C--:B------:R-:W-:Y:S02]  /*14430*/  IADD3 R10, PT, PT, R11, R6.reuse, RZ ;  /* 0x000000060b0a7210 */ /* 0x080fe40007ffe0ff */
[----:B------:R-:W-:Y:S02]  /*14440*/  @P4 IADD3 R8, PT, PT, R6, -0x80, RZ ;  /* 0xffffff8006084810 */ /* 0x000fe40007ffe0ff */
[C---:B------:R-:W-:Y:S02]  /*14450*/  IADD3 R7, PT, PT, R9.reuse, R6, RZ ;  /* 0x0000000609077210 */ /* 0x040fe40007ffe0ff */
[----:B------:R-:W-:Y:S02]  /*14460*/  IADD3 R12, PT, PT, R9, R10, RZ ;  /* 0x0000000a090c7210 */ /* 0x000fe40007ffe0ff */
[-C--:B------:R-:W-:Y:S01]  /*14470*/  IADD3 R14, PT, PT, R11, R8.reuse, RZ ;  /* 0x000000080b0e7210 */ /* 0x080fe20007ffe0ff */
[----:B------:R-:W-:Y:S01]  /*14480*/  STS.64 [R7], R132 ;  /* 0x0000008407007388 */ /* 0x000fe20000000a00 */
[----:B------:R-:W-:Y:S01]  /*14490*/  LOP3.LUT P0, RZ, R226, 0x3, RZ, 0xc0, !PT ;  /* 0x00000003e2ff7812 */ /* 0x000fe2000780c0ff */
[----:B---3--:R-:W-:Y:S01]  /*144a0*/  @P1 FMUL.FTZ R11, R4, 0.69314718246459960938 ;  /* 0x3f317218040b1820 */ /* 0x008fe20000410000 */
[----:B--2---:R-:W-:Y:S01]  /*144b0*/  @P2 FMUL.FTZ R5, R5, 0.69314718246459960938 ;  /* 0x3f31721805052820 */ /* 0x004fe20000410000 */
[----:B------:R2:W-:Y:S03]  /*144c0*/  STS.64 [R7+0x800], R134 ;  /* 0x0008008607007388 */ /* 0x0005e60000000a00 */
[----:B-1----:R-:W-:Y:S01]  /*144d0*/  @P2 FFMA.FTZ R39, R2, R13, R5 ;  /* 0x0000000d02272223 */ /* 0x002fe20000010005 */
[----:B------:R1:W-:Y:S04]  /*144e0*/  STS.64 [R10], R136 ;  /* 0x000000880a007388 */ /* 0x0003e80000000a00 */
[----:B------:R1:W-:Y:S01]  /*144f0*/  STS.64 [R10+0x800], R138 ;  /* 0x0008008a0a007388 */ /* 0x0003e20000000a00 */
[----:B----4-:R-:W-:-:S03]  /*14500*/  IADD3 R6, PT, PT, R9, R8, RZ ;  /* 0x0000000809067210 */ /* 0x010fc60007ffe0ff */
[----:B------:R1:W-:Y:S01]  /*14510*/  STS.64 [R12], R140 ;  /* 0x0000008c0c007388 */ /* 0x0003e20000000a00 */
[----:B------:R-:W-:-:S03]  /*14520*/  IADD3 R9, PT, PT, R9, R14, RZ ;  /* 0x0000000e09097210 */ /* 0x000fc60007ffe0ff */
[----:B------:R1:W-:Y:S04]  /*14530*/  STS.64 [R12+0x800], R142 ;  /* 0x0008008e0c007388 */ /* 0x0003e80000000a00 */
[----:B------:R1:W-:Y:S04]  /*14540*/  STS.64 [R8], R144 ;  /* 0x0000009008007388 */ /* 0x0003e80000000a00 */
[----:B------:R1:W-:Y:S01]  /*14550*/  STS.64 [R8+0x800], R146 ;  /* 0x0008009208007388 */ /* 0x0003e20000000a00 */
[----:B--2---:R-:W2:Y:S03]  /*14560*/  @P1 LDC R7, c[0x0][0x458] ;  /* 0x00011600ff071b82 */ /* 0x004ea60000000800 */
[----:B------:R1:W-:Y:S04]  /*14570*/  STS.64 [R6], R156 ;  /* 0x0000009c06007388 */ /* 0x0003e80000000a00 */
[----:B------:R1:W-:Y:S04]  /*14580*/  STS.64 [R6+0x800], R158 ;  /* 0x0008009e06007388 */ /* 0x0003e80000000a00 */
[----:B------:R1:W-:Y:S04]  /*14590*/  STS.64 [R14], R148 ;  /* 0x000000940e007388 */ /* 0x0003e80000000a00 */
[----:B------:R1:W-:Y:S04]  /*145a0*/  STS.64 [R14+0x800], R150 ;  /* 0x000800960e007388 */ /* 0x0003e80000000a00 */
[----:B------:R1:W-:Y:S04]  /*145b0*/  STS.64 [R9], R152 ;  /* 0x0000009809007388 */ /* 0x0003e80000000a00 */
[----:B------:R1:W-:Y:S01]  /*145c0*/  STS.64 [R9+0x800], R154 ;  /* 0x0008009a09007388 */ /* 0x0003e20000000a00 */
[----:B--2---:R-:W-:Y:S01]  /*145d0*/  @P1 FFMA.FTZ R38, R0, R7, R11 ;  /* 0x0000000700261223 */ /* 0x004fe2000001000b */
        /* <DEDUP_REMOVED lines=21> */
.L_x_3077:
[----:B------:R-:W-:Y:S05]  /*14730*/  BSYNC.RECONVERGENT B0 ;  /* 0x0000000000007941 */ /* 0x000fea0003800200 */
.L_x_3076:
[----:B------:R-:W5:Y:S01]  /*14740*/  LDCU.64 UR4, c[0x0][0x3f8] ;  /* 0x00007f00ff0477ac */ /* 0x000f620008000a00 */
[----:B------:R-:W-:Y:S02]  /*14750*/  SHF.R.U32.HI R226, RZ, 0x4, R226 ;  /* 0x00000004ffe27819 */ /* 0x000fe400000116e2 */
[----:B-1----:R-:W-:Y:S02]  /*14760*/  LOP3.LUT R37, R3, 0xffc, RZ, 0xc0, !PT ;  /* 0x00000ffc03257812 */ /* 0x002fe400078ec0ff */
[C---:B------:R-:W-:Y:S01]  /*14770*/  ISETP.GE.AND P6, PT, R226.reuse, UR25, PT ;  /* 0x00000019e2007c0c */ /* 0x040fe2000bfc6270 */
[C---:B------:R-:W-:Y:S01]  /*14780*/  VIADD R36, R226.reuse, 0x8 ;  /* 0x00000008e2247836 */ /* 0x040fe20000000000 */
[----:B------:R-:W-:Y:S01]  /*14790*/  IADD3 R37, P0, PT, R37, UR6, RZ ;  /* 0x0000000625257c10 */ /* 0x000fe2000ff1e0ff */
[C---:B------:R-:W-:Y:S02]  /*147a0*/  VIADD R2, R226.reuse, 0x10 ;  /* 0x00000010e2027836 */ /* 0x040fe40000000000 */
[----:B------:R-:W-:Y:S01]  /*147b0*/  VIADD R0, R226, 0x18 ;  /* 0x00000018e2007836 */ /* 0x000fe20000000000 */
[----:B------:R-:W-:Y:S01]  /*147c0*/  ISETP.GE.AND P5, PT, R36, UR25, PT ;  /* 0x0000001924007c0c */ /* 0x000fe2000bfa6270 */
[----:B------:R-:W-:Y:S01]  /*147d0*/  IMAD.U32 R36, RZ, RZ, UR6 ;  /* 0x00000006ff247e24 */ /* 0x000fe2000f8e00ff */
[----:B------:R-:W-:Y:S01]  /*147e0*/  ISETP.GE.AND P4, PT, R2, UR25, PT ;  /* 0x0000001902007c0c */ /* 0x000fe2000bf86270 */
[----:B------:R-:W-:Y:S01]  /*147f0*/  VIADD R3, R226, 0x20 ;  /* 0x00000020e2037836 */ /* 0x000fe20000000000 */
[----:B------:R-:W-:Y:S01]  /*14800*/  ISETP.GE.AND P3, PT, R0, UR25, PT ;  /* 0x0000001900007c0c */ /* 0x000fe2000bf66270 */
[----:B------:R-:W-:Y:S01]  /*14810*/  VIADD R2, R226, 0x28 ;  /* 0x00000028e2027836 */ /* 0x000fe20000000000 */
[----:B------:R-:W-:Y:S01]  /*14820*/  LEA.HI.X.SX32 R36, R36, RZ, 0x1, P0 ;  /* 0x000000ff24247211 */ /* 0x000fe200000f0eff */
[C---:B------:R-:W-:Y:S01]  /*14830*/  VIADD R0, R226.reuse, 0x30 ;  /* 0x00000030e2007836 */ /* 0x040fe20000000000 */
[----:B-----5:R-:W-:Y:S01]  /*14840*/  LEA R38, P0, R37, UR4, 0x2 ;  /* 0x0000000425267c11 */ /* 0x020fe2000f8010ff */
[----:B------:R-:W-:Y:S01]  /*14850*/  VIADD R226, R226, 0x38 ;  /* 0x00000038e2e27836 */ /* 0x000fe20000000000 */
[----:B------:R-:W-:-:S02]  /*14860*/  ISETP.GE.AND P2, PT, R3, UR25, PT ;  /* 0x0000001903007c0c */ /* 0x000fc4000bf46270 */
[----:B------:R-:W-:Y:S02]  /*14870*/  LEA.HI.X R39, R37, UR5, R36, 0x2, P0 ;  /* 0x0000000525277c11 */ /* 0x000fe400080f1424 */
[----:B------:R-:W-:Y:S02]  /*14880*/  ISETP.GE.AND P1, PT, R2, UR25, PT ;  /* 0x0000001902007c0c */ /* 0x000fe4000bf26270 */
[----:B------:R-:W-:Y:S01]  /*14890*/  ISETP.GE.AND P0, PT, R0, UR25, PT ;  /* 0x0000001900007c0c */ /* 0x000fe2000bf06270 */
[----:B--2---:R1:W-:Y:S01]  /*148a0*/  @!P6 STG.E.128 desc[UR18][R38.64], R32 ;  /* 0x000000202600e986 */ /* 0x0043e2000c101d12 */
[----:B------:R-:W-:-:S03]  /*148b0*/  ISETP.GE.AND P6, PT, R226, UR25, PT ;  /* 0x00000019e2007c0c */ /* 0x000fc6000bfc6270 */
[----:B---3--:R1:W-:Y:S04]  /*148c0*/  @!P5 STG.E.128 desc[UR18][R38.64+0x800], R28 ;  /* 0x0008001c2600d986 */ /* 0x0083e8000c101d12 */
        /* <DEDUP_REMOVED lines=8> */
.L_x_3078:
        /* <DEDUP_REMOVED lines=11> */
.L_x_7150:


//--------------------- .text._ZN5flash24flash_fwd_splitkv_kernelI23Flash_fwd_kernel_traitsILi64ELi64ELi256ELi4ELb0ELb0EN7cutlass6half_tE19Flash_kernel_traitsILi64ELi64ELi256ELi4ES3_EELb1ELb0ELb0ELb0ELb1ELb1ELb1ELb0EEEvNS_16Flash_fwd_paramsE --------------------------
	.section	.text._ZN5flash24flash_fwd_splitkv_kernelI23Flash_fwd_kernel_traitsILi64ELi64ELi256ELi4ELb0ELb0EN7cutlass6half_tE19Flash_kernel_traitsILi64ELi64ELi256ELi4ES3_EELb1ELb0ELb0ELb0ELb1ELb1ELb1ELb0EEEvNS_16Flash_fwd_paramsE,"ax",@progbits
	.align	128
        .global         _ZN5flash24flash_fwd_splitkv_kernelI23Flash_fwd_kernel_traitsILi64ELi64ELi256ELi4ELb0ELb0EN7cutlass6half_tE19Flash_kernel_traitsILi64ELi64ELi256ELi4ES3_EELb1ELb0ELb0ELb0ELb1ELb1ELb1ELb0EEEvNS_16Flash_fwd_paramsE
        .type           _ZN5flash24flash_fwd_splitkv_kernelI23Flash_fwd_kernel_traitsILi64ELi64ELi256ELi4ELb0ELb0EN7cutlass6half_tE19Flash_kernel_traitsILi64ELi64ELi256ELi4ES3_EELb1ELb0ELb0ELb0ELb1ELb1ELb1ELb0EEEvNS_16Flash_fwd_paramsE,@function
        .size           _ZN5flash24flash_fwd_splitkv_kernelI23Flash_fwd_kernel_traitsILi64ELi64ELi256ELi4ELb0ELb0EN7cutlass6half_tE19Flash_kernel_traitsILi64ELi64ELi256ELi4ES3_EELb1ELb0ELb0ELb0ELb1ELb1ELb1ELb0EEEvNS_16Flash_fwd_paramsE,(.L_x_7151 - _ZN5flash24flash_fwd_splitkv_kernelI23Flash_fwd_kernel_traitsILi64ELi64ELi256ELi4ELb0ELb0EN7cutlass6half_tE19Flash_kernel_traitsILi64ELi64ELi256ELi4ES3_EELb1ELb0ELb0ELb0ELb1ELb1ELb1ELb0EEEvNS_16Flash_fwd_paramsE)
        .other          _ZN5flash24flash_fwd_splitkv_kernelI23Flash_fwd_kernel_traitsILi64ELi64ELi256ELi4ELb0ELb0EN7cutlass6half_tE19Flash_kernel_traitsILi64ELi64ELi256ELi4ES3_EELb1ELb0ELb0ELb0ELb1ELb1ELb1ELb0EEEvNS_16Flash_fwd_paramsE,@"STO_CUDA_ENTRY STV_DEFAULT"
_ZN5flash24flash_fwd_splitkv_kernelI23Flash_fwd_kernel_traitsILi64ELi64ELi256ELi4ELb0ELb0EN7cutlass6half_tE19Flash_kernel_traitsILi64ELi64ELi256ELi4ES3_EELb1ELb0ELb0ELb0ELb1ELb1ELb1ELb0EEEvNS_16Flash_fwd_paramsE:
.text._ZN5flash24flash_fwd_splitkv_kernelI23Flash_fwd_kernel_traitsILi64ELi64ELi256ELi4ELb0ELb0EN7cutlass6half_tE19Flash_kernel_traitsILi64ELi64ELi256ELi4ES3_EELb1ELb0ELb0ELb0ELb1ELb1ELb1ELb0EEEvNS_16Flash_fwd_paramsE:
        /* <DEDUP_REMOVED lines=81> */
.L_x_3079:
        /* <DEDUP_REMOVED lines=88> */
[C---:B------:R-:W-:Y:S02]  /*0a90*/  VIADD R8, R6.reuse, 0x30 ;  /* 0x0000003006087836 */ /* 0x040fe40000000000 */
[C---:B------:R-:W-:Y:S02]  /*0aa0*/  VIADD R10, R6.reuse, 0x20 ;  /* 0x00000020060a7836 */ /* 0x040fe40000000000 */
        /* <DEDUP_REMOVED lines=10> */
[----:B------:R-:W-:Y:S02]  /*0b50*/  LEA R0, P0, R239, UR8, 0x2 ;  /* 0x00000008ef007c11 */ /* 0x000fe4000f8010ff */
[----:B------:R-:W-:Y:S02]  /*0b60*/  ISETP.GE.AND P5, PT, R5, UR20, PT ;  /* 0x0000001405007c0c */ /* 0x000fe4000bfa6270 */
[----:B------:R-:W-:Y:S02]  /*0b70*/  LEA.HI.X.SX32 R2, R2, RZ, 0x1, P0 ;  /* 0x000000ff02027211 */ /* 0x000fe400000f0eff */
[C---:B-1----:R-:W-:Y:S02]  /*0b80*/  LEA R4, P0, R0.reuse, UR6, 0x2 ;  /* 0x0000000600047c11 */ /* 0x042fe4000f8010ff */
[----:B------:R-:W-:Y:S02]  /*0b90*/  LOP3.LUT P2, R239, R239, 0xf, RZ, 0xc0, !PT ;  /* 0x0000000fefef7812 */ /* 0x000fe4000784c0ff */
[----:B------:R-:W-:Y:S01]  /*0ba0*/  LEA.HI.X R5, R0, UR7, R2, 0x2, P0 ;  /* 0x0000000700057c11 */ /* 0x000fe200080f1402 */
[----:B------:R-:W-:Y:S01]  /*0bb0*/  IMAD.U32 R2, RZ, RZ, UR9 ;  /* 0x00000009ff027e24 */ /* 0x000fe2000f8e00ff */
[----:B------:R-:W-:-:S02]  /*0bc0*/  IADD3 R0, P0, PT, R6, UR9, RZ ;  /* 0x0000000906007c10 */ /* 0x000fc4000ff1e0ff */
[C---:B------:R-:W-:Y:S01]  /*0bd0*/  ISETP.GE.OR P2, PT, R6.reuse, UR20, P2 ;  /* 0x0000001406007c0c */ /* 0x040fe20009746670 */
[----:B------:R-:W-:Y:S01]  /*0be0*/  @!P6 STG.E.128 desc[UR18][R4.64+0x800], RZ ;  /* 0x000800ff0400e986 */ /* 0x000fe2000c101d12 */
[----:B------:R-:W-:Y:S02]  /*0bf0*/  ISETP.GE.AND P4, PT, R3, UR20, PT ;  /* 0x0000001403007c0c */ /* 0x000fe4000bf86270 */
[----:B------:R-:W-:Y:S01]  /*0c00*/  ISETP.GE.AND P1, PT, R6, UR20, PT ;  /* 0x0000001406007c0c */ /* 0x000fe2000bf26270 */
[----:B------:R-:W-:Y:S01]  /*0c10*/  @!P5 STG.E.128 desc[UR18][R4.64+0x1000], RZ ;  /* 0x001000ff0400d986 */ /* 0x000fe2000c101d12 */
[----:B------:R-:W-:Y:S02]  /*0c20*/  LEA.HI.X.SX32 R3, R2, RZ, 0x1, P0 ;  /* 0x000000ff02037211 */ /* 0x000fe400000f0eff */
[----:B--2---:R-:W-:Y:S02]  /*0c30*/  LEA R2, P0, R0, UR4, 0x2 ;  /* 0x0000000400027c11 */ /* 0x004fe4000f8010ff */
[----:B------:R-:W-:-:S02]  /*0c40*/  P2R R7, PR, RZ, 0x4 ;  /* 0x00000004ff077803 */ /* 0x000fc40000000000 */
[----:B------:R-:W-:Y:S02]  /*0c50*/  LEA.HI.X R3, R0, UR5, R3, 0x2, P0 ;  /* 0x0000000500037c11 */ /* 0x000fe400080f1403 */
[----:B------:R-:W-:Y:S01]  /*0c60*/  ISETP.NE.AND P0, PT, R7, RZ, PT ;  /* 0x000000ff0700720c */ /* 0x000fe20003f05270 */
[----:B------:R-:W-:Y:S01]  /*0c70*/  @!P4 STG.E.128 desc[UR18][R4.64+0x1800], RZ ;  /* 0x001800ff0400c986 */ /* 0x000fe2000c101d12 */
[----:B------:R-:W-:Y:S02]  /*0c80*/  ISETP.GE.AND P3, PT, R10, UR20, PT ;  /* 0x000000140a007c0c */ /* 0x000fe4000bf66270 */
[----:B------:R-:W-:Y:S01]  /*0c90*/  ISETP.GE.AND P2, PT, R9, UR20, PT ;  /* 0x0000001409007c0c */ /* 0x000fe2000bf46270 */
[----:B------:R-:W-:Y:S01]  /*0ca0*/  @!P1 STG.E.128 desc[UR18][R4.64], RZ ;  /* 0x000000ff04009986 */ /* 0x000fe2000c101d12 */
[----:B------:R-:W-:Y:S01]  /*0cb0*/  ISETP.GE.AND P1, PT, R8, UR20, PT ;  /* 0x0000001408007c0c */ /* 0x000fe2000bf26270 */
[----:B------:R-:W-:Y:S01]  /*0cc0*/  VIADD R8, R6, 0x38 ;  /* 0x0000003806087836 */ /* 0x000fe20000000000 */
[----:B------:R-:W-:-:S02]  /*0cd0*/  P2R R0, PR, RZ, 0x40 ;  /* 0x00000040ff007803 */ /* 0x000fc40000000000 */
[----:B------:R-:W-:Y:S02]  /*0ce0*/  ISETP.NE.AND P6, PT, R7, RZ, PT ;  /* 0x000000ff0700720c */ /* 0x000fe40003fc5270 */
[C---:B------:R-:W-:Y:S01]  /*0cf0*/  ISETP.NE.OR P5, PT, R239.reuse, RZ, P5 ;  /* 0x000000ffef00720c */ /* 0x040fe20002fa5670 */
[----:B------:R-:W-:Y:S01]  /*0d00*/  @!P0 IMAD.MOV.U32 R6, RZ, RZ, -0x800000 ;  /* 0xff800000ff068424 */ /* 0x000fe200078e00ff */
[----:B------:R-:W-:Y:S01]  /*0d10*/  ISETP.GE.AND P0, PT, R8, UR20, PT ;  /* 0x0000001408007c0c */ /* 0x000fe2000bf06270 */
[----:B------:R-:W-:Y:S01]  /*0d20*/  @!P3 STG.E.128 desc[UR18][R4.64+0x2000], RZ ;  /* 0x002000ff0400b986 */ /* 0x000fe2000c101d12 */
[C---:B------:R-:W-:Y:S02]  /*0d30*/  ISETP.NE.OR P4, PT, R239.reuse, RZ, P4 ;  /* 0x000000ffef00720c */ /* 0x040fe40002785670 */
[C---:B------:R-:W-:Y:S01]  /*0d40*/  ISETP.NE.OR P3, PT, R239.reuse, RZ, P3 ;  /* 0x000000ffef00720c */ /* 0x040fe20001f65670 */
[----:B------:R-:W-:Y:S01]  /*0d50*/  @!P2 STG.E.128 desc[UR18][R4.64+0x2800], RZ ;  /* 0x002800ff0400a986 */ /* 0x000fe2000c101d12 */
[----:B------:R-:W-:-:S03]  /*0d60*/  ISETP.NE.OR P2, PT, R239, RZ, P2 ;  /* 0x000000ffef00720c */ /* 0x000fc60001745670 */
[----:B------:R-:W-:Y:S01]  /*0d70*/  @!P1 STG.E.128 desc[UR18][R4.64+0x3000], RZ ;  /* 0x003000ff04009986 */ /* 0x000fe2000c101d12 */
[C---:B------:R-:W-:Y:S01]  /*0d80*/  ISETP.NE.OR P1, PT, R239.reuse, RZ, P1 ;  /* 0x000000ffef00720c */ /* 0x040fe20000f25670 */
[----:B------:R-:W-:Y:S02]  /*0d90*/  @!P5 IMAD.MOV.U32 R7, RZ, RZ, -0x800000 ;  /* 0xff800000ff07d424 */ /* 0x000fe400078e00ff */
[----:B------:R1:W-:Y:S01]  /*0da0*/  @!P0 STG.E.128 desc[UR18][R4.64+0x3800], RZ ;  /* 0x003800ff04008986 */ /* 0x0003e2000c101d12 */
[----:B------:R-:W-:-:S03]  /*0db0*/  ISETP.NE.OR P0, PT, R239, RZ, P0 ;  /* 0x000000ffef00720c */ /* 0x000fc60000705670 */
[----:B------:R2:W-:Y:S01]  /*0dc0*/  @!P6 STG.E desc[UR18][R2.64], R6 ;  /* 0x000000060200e986 */ /* 0x0005e2000c101912 */
[----:B------:R-:W-:-:S03]  /*0dd0*/  ISETP.NE.AND P6, PT, R0, RZ, PT ;  /* 0x000000ff0000720c */ /* 0x000fc60003fc5270 */
[----:B------:R-:W-:Y:S01]  /*0de0*/  @!P5 STG.E desc[UR18][R2.64+0x40], R7 ;  /* 0x000040070200d986 */ /* 0x000fe2000c101912 */
[----:B------:R-:W-:-:S13]  /*0df0*/  ISETP.NE.OR P6, PT, R239, RZ, P6 ;  /* 0x000000ffef00720c */ /* 0x000fda00037c5670 */
[----:B------:R-:W-:Y:S02]  /*0e00*/  @!P6 IMAD.MOV.U32 R0, RZ, RZ, -0x800000 ;  /* 0xff800000ff00e424 */ /* 0x000fe400078e00ff */
[----:B-1----:R-:W-:-:S03]  /*0e10*/  @!P3 IMAD.MOV.U32 R5, RZ, RZ, -0x800000 ;  /* 0xff800000ff05b424 */ /* 0x002fc600078e00ff */
[----:B------:R1:W-:Y:S01]  /*0e20*/  @!P6 STG.E desc[UR18][R2.64+0x20], R0 ;  /* 0x000020000200e986 */ /* 0x0003e2000c101912 */
[----:B------:R-:W-:Y:S02]  /*0e30*/  @!P2 IMAD.MOV.U32 R4, RZ, RZ, -0x800000 ;  /* 0xff800000ff04a424 */ /* 0x000fe400078e00ff */
[----:B--2---:R-:W-:Y:S01]  /*0e40*/  @!P4 IMAD.MOV.U32 R6, RZ, RZ, -0x800000 ;  /* 0xff800000ff06c424 */ /* 0x004fe200078e00ff */
[----:B------:R2:W-:Y:S04]  /*0e50*/  @!P3 STG.E desc[UR18][R2.64+0x80], R5 ;  /* 0x000080050200b986 */ /* 0x0005e8000c101912 */
[----:B------:R2:W-:Y:S04]  /*0e60*/  @!P4 STG.E desc[UR18][R2.64+0x60], R6 ;  /* 0x000060060200c986 */ /* 0x0005e8000c101912 */
[----:B------:R2:W-:Y:S01]  /*0e70*/  @!P2 STG.E desc[UR18][R2.64+0xa0], R4 ;  /* 0x0000a0040200a986 */ /* 0x0005e2000c101912 */
[----:B-1----:R-:W-:-:S05]  /*0e80*/  @!P1 IMAD.MOV.U32 R0, RZ, RZ, -0x800000 ;  /* 0xff800000ff009424 */ /* 0x002fca00078e00ff */
[----:B------:R2:W-:Y:S01]  /*0e90*/  @!P1 STG.E desc[UR18][R2.64+0xc0], R0 ;  /* 0x0000c00002009986 */ /* 0x0005e2000c101912 */
[----:B------:R-:W-:Y:S05]  /*0ea0*/  @P0 EXIT ;  /* 0x000000000000094d */ /* 0x000fea0003800000 */
[----:B--2---:R-:W-:-:S05]  /*0eb0*/  MOV R0, 0xff800000 ;  /* 0xff80000000007802 */ /* 0x004fca0000000f00 */
[----:B------:R-:W-:Y:S01]  /*0ec0*/  STG.E desc[UR18][R2.64+0xe0], R0 ;  /* 0x0000e00002007986 */ /* 0x000fe2000c101912 */
[----:B------:R-:W-:Y:S05]  /*0ed0*/  EXIT ;  /* 0x000000000000794d */ /* 0x000fea0003800000 */
.L_x_3080:
        /* <DEDUP_REMOVED lines=11> */
.L_x_3081:
[----:B------:R-:W1:Y:S02]  /*0f90*/  LDCU.64 UR12, c[0x0][0x4e0] ;  /* 0x00009c00ff0c77ac */ /* 0x000e640008000a00 */
[----:B-1----:R-:W-:-:S04]  /*0fa0*/  UISETP.NE.U32.AND UP6, UPT, UR12, URZ, UPT ;  /* 0x000000ff0c00728c */ /* 0x002fc8000bfc5070 */
        /* <DEDUP_REMOVED lines=30> */
[----:B------:R-:W-:Y:S01]  /*1190*/  IMAD R2, R5, R2, R3 ;  /* 0x0000000205027224 */ /* 0x000fe200078e0203 */
[----:B------:R-:W-:-:S04]  /*11a0*/  MOV R3, R248 ;  /* 0x000000f800037202 */ /* 0x000fc80000000f00 */
[----:B------:R-:W-:-:S13]  /*11b0*/  ISETP.GT.U32.AND P1, PT, R5, R2, PT ;  /* 0x000000020500720c */ /* 0x000fda0003f24070 */
[-C--:B------:R-:W-:Y:S01]  /*11c0*/  @!P1 IADD3 R2, PT, PT, R2, -R5.reuse, RZ ;  /* 0x8000000502029210 */ /* 0x080fe20007ffe0ff */
[----:B------:R-:W-:Y:S01]  /*11d0*/  @!P1 VIADD R0, R0, 0x1 ;  /* 0x0000000100009836 */ /* 0x000fe20000000000 */
[C---:B------:R-:W-:Y:S02]  /*11e0*/  ISETP.NE.AND P1, PT, R9.reuse, RZ, PT ;  /* 0x000000ff0900720c */ /* 0x040fe40003f25270 */
[----:B------:R-:W-:Y:S02]  /*11f0*/  ISETP.GE.U32.AND P2, PT, R2, R5, PT ;  /* 0x000000050200720c */ /* 0x000fe40003f46070 */
[----:B------:R-:W-:-:S04]  /*1200*/  LOP3.LUT R2, R9, UR8, RZ, 0x3c, !PT ;  /* 0x0000000809027c12 */ /* 0x000fc8000f8e3cff */
[----:B------:R-:W-:Y:S01]  /*1210*/  ISETP.GE.AND P0, PT, R2, RZ, PT ;  /* 0x000000ff0200720c */ /* 0x000fe20003f06270 */
[----:B------:R-:W-:-:S06]  /*1220*/  IMAD.MOV.U32 R2, RZ, RZ, R249 ;  /* 0x000000ffff027224 */ /* 0x000fcc00078e00f9 */
        /* <DEDUP_REMOVED lines=8> */
[----:B-1----:R-:W-:-:S06]  /*12b0*/  VIADD R2, R2, 0xffffffe ;  /* 0x0ffffffe02027836 */ /* 0x002fcc0000000000 */
[----:B------:R-:W1:Y:S02]  /*12c0*/  F2I.FTZ.U32.TRUNC.NTZ R3, R2 ;  /* 0x0000000200037305 */ /* 0x000e64000021f000 */
[----:B-1----:R-:W-:Y:S02]  /*12d0*/  IADD3 R0, PT, PT, RZ, -R3, RZ ;  /* 0x80000003ff007210 */ /* 0x002fe40007ffe0ff */
[----:B------:R-:W-:Y:S02]  /*12e0*/  MOV R2, RZ ;  /* 0x000000ff00027202 */ /* 0x000fe40000000f00 */
[----:B------:R-:W-:Y:S01]  /*12f0*/  MOV R7, R0 ;  /* 0x0000000000077202 */ /* 0x000fe20000000f00 */
[----:B------:R-:W-:-:S04]  /*1300*/  IMAD.U32 R0, RZ, RZ, UR23 ;  /* 0x00000017ff007e24 */ /* 0x000fc8000f8e00ff */
[----:B------:R-:W-:Y:S01]  /*1310*/  IMAD R7, R7, R8, RZ ;  /* 0x0000000807077224 */ /* 0x000fe200078e02ff */
[----:B------:R-:W-:-:S03]  /*1320*/  IABS R6, R0 ;  /* 0x0000000000067213 */ /* 0x000fc60000000000 */
[----:B------:R-:W-:Y:S01]  /*1330*/  IMAD.HI.U32 R0, R3, R7, R2 ;  /* 0x0000000703007227 */ /* 0x000fe200078e0002 */
[----:B------:R-:W-:-:S05]  /*1340*/  MOV R2, R6 ;  /* 0x0000000600027202 */ /* 0x000fca0000000f00 */
        /* <DEDUP_REMOVED lines=10> */
[----:B------:R-:W-:-:S05]  /*13f0*/  IADD3 R2, PT, PT, -R5, RZ, RZ ;  /* 0x000000ff05027210 */ /* 0x000fca0007ffe1ff */
[----:B------:R-:W-:Y:S01]  /*1400*/  IMAD R6, R9, R2, UR8 ;  /* 0x0000000809067e24 */ /* 0x000fe2000f8e0202 */
[----:B------:R-:W1:Y:S05]  /*1410*/  LDCU.64 UR8, c[0x0][0x3c0] ;  /* 0x00007800ff0877ac */ /* 0x000e6a0008000a00 */
[----:B------:R-:W-:-:S04]  /*1420*/  @P2 IADD3 R0, PT, PT, R0, 0x1, RZ ;  /* 0x0000000100002810 */ /* 0x000fc80007ffe0ff */
[----:B------:R-:W-:Y:S02]  /*1430*/  @!P0 IADD3 R0, PT, PT, -R0, RZ, RZ ;  /* 0x000000ff00008210 */ /* 0x000fe40007ffe1ff */
        /* <DEDUP_REMOVED lines=10> */
[----:B------:R-:W-:Y:S01]  /*14e0*/  IMAD.IADD R3, R11, 0x1, R2 ;  /* 0x000000010b037824 */ /* 0x000fe200078e0202 */
[----:B------:R-:W-:Y:S02]  /*14f0*/  IADD3 R5, PT, PT, R9, R5, RZ ;  /* 0x0000000509057210 */ /* 0x000fe40007ffe0ff */
[----:B------:R-:W-:Y:S01]  /*1500*/  MOV R2, R10 ;  /* 0x0000000a00027202 */ /* 0x000fe20000000f00 */
[C---:B---3--:R-:W-:Y:S02]  /*1510*/  IMAD R7, R4.reuse, UR10, RZ ;  /* 0x0000000a04077c24 */ /* 0x048fe4000f8e02ff */
[----:B-1----:R-:W-:Y:S02]  /*1520*/  IMAD R9, R4, UR8, RZ ;  /* 0x0000000804097c24 */ /* 0x002fe4000f8e02ff */
[----:B------:R-:W-:Y:S01]  /*1530*/  IMAD.MOV.U32 R4, RZ, RZ, R8 ;  /* 0x000000ffff047224 */ /* 0x000fe200078e0008 */
[----:B------:R-:W-:Y:S01]  /*1540*/  SHF.R.S32.HI R8, RZ, 0x1f, R0 ;  /* 0x0000001fff087819 */ /* 0x000fe20000011400 */
[----:B------:R-:W-:-:S02]  /*1550*/  IMAD R10, R6, UR11, R7 ;  /* 0x0000000b060a7c24 */ /* 0x000fc4000f8e0207 */
[----:B------:R-:W-:-:S04]  /*1560*/  IMAD.WIDE.U32 R2, R6, UR10, R2 ;  /* 0x0000000a06027c25 */ /* 0x000fc8000f8e0002 */
[C---:B------:R-:W-:Y:S02]  /*1570*/  IMAD R9, R6.reuse, UR9, R9 ;  /* 0x0000000906097c24 */ /* 0x040fe4000f8e0209 */
[----:B------:R-:W-:Y:S01]  /*1580*/  IMAD.WIDE.U32 R6, R6, UR8, R4 ;  /* 0x0000000806067c25 */ /* 0x000fe2000f8e0004 */
[----:B------:R-:W-:-:S03]  /*1590*/  IADD3 R5, PT, PT, R3, R10, RZ ;  /* 0x0000000a03057210 */ /* 0x000fc60007ffe0ff */
[----:B------:R-:W-:Y:S01]  /*15a0*/  IMAD.MOV.U32 R4, RZ, RZ, R2 ;  /* 0x000000ffff047224 */ /* 0x000fe200078e0002 */
[----:B------:R-:W-:Y:S01]  /*15b0*/  IADD3 R3, PT, PT, R7, R9, RZ ;  /* 0x0000000907037210 */ /* 0x000fe20007ffe0ff */
[C---:B--2---:R-:W-:Y:S01]  /*15c0*/  IMAD R7, R8.reuse, UR4, RZ ;  /* 0x0000000408077c24 */ /* 0x044fe2000f8e02ff */
        /* <DEDUP_REMOVED lines=11> */
.L_x_3082:
        /* <DEDUP_REMOVED lines=16> */
.L_x_3084:
[----:B------:R-:W1:Y:S01]  /*1780*/  LDCU.64 UR10, c[0x0][0x3b8] ;  /* 0x00007700ff0a77ac */ /* 0x000e620008000a00 */
[----:B------:R-:W-:-:S04]  /*1790*/  UIADD3 UR25, UPT, UPT, UR7, UR27, URZ ;  /* 0x0000001b07197290 */ /* 0x000fc8000fffe0ff */
[----:B-1----:R-:W-:Y:S02]  /*17a0*/  UIMAD.WIDE.U32 UR4, UR25, UR10, URZ ;  /* 0x0000000a190472a5 */ /* 0x002fe4000f8e00ff */
[----:B------:R-:W-:-:S04]  /*17b0*/  UIMAD UR25, UR25, UR11, URZ ;  /* 0x0000000b191972a4 */ /* 0x000fc8000f8e02ff */
[----:B------:R-:W-:Y:S01]  /*17c0*/  UIADD3 UR25, UPT, UPT, UR5, UR25, URZ ;  /* 0x0000001905197290 */ /* 0x000fe2000fffe0ff */
[----:B------:R-:W-:-:S11]  /*17d0*/  UMOV UR26, UR4 ;  /* 0x00000004001a7c82 */ /* 0x000fd60008000000 */
.L_x_3085:
        /* <DEDUP_REMOVED lines=14> */
.L_x_3086:
[----:B------:R-:W1:Y:S01]  /*18c0*/  LDCU.64 UR8, c[0x0][0x3c0] ;  /* 0x00007800ff0877ac */ /* 0x000e620008000a00 */
[----:B------:R-:W-:-:S04]  /*18d0*/  UIADD3 UR7, UPT, UPT, UR7, UR27, URZ ;  /* 0x0000001b07077290 */ /* 0x000fc8000fffe0ff */
[----:B-1----:R-:W-:Y:S02]  /*18e0*/  UIMAD.WIDE.U32 UR28, UR7, UR8, URZ ;  /* 0x00000008071c72a5 */ /* 0x002fe4000f8e00ff */
[----:B------:R-:W-:-:S04]  /*18f0*/  UIMAD UR5, UR7, UR9, URZ ;  /* 0x00000009070572a4 */ /* 0x000fc8000f8e02ff */
[----:B------:R-:W-:-:S12]  /*1900*/  UIADD3 UR5, UPT, UPT, UR29, UR5, URZ ;  /* 0x000000051d057290 */ /* 0x000fd8000fffe0ff */
.L_x_3087:
[----:B------:R-:W1:Y:S01]  /*1910*/  LDC R7, c[0x0][0x3e8] ;  /* 0x0000fa00ff077b82 */ /* 0x000e620000000800 */
[----:B------:R-:W-:Y:S01]  /*1920*/  ULEA UR4, UR16, 0xffffff00, 0x8 ;  /* 0xffffff0010047891 */ /* 0x000fe2000f8e40ff */
[----:B------:R-:W-:Y:S01]  /*1930*/  CS2R R248, SRZ ;  /* 0x0000000000f87805 */ /* 0x000fe2000001ff00 */
[----:B------:R-:W-:Y:S01]  /*1940*/  UMOV UR29, UR5 ;  /* 0x00000005001d7c82 */ /* 0x000fe20008000000 */
[----:B------:R-:W-:Y:S01]  /*1950*/  UMOV UR27, UR25 ;  /* 0x00000019001b7c82 */ /* 0x000fe20008000000 */
        /* <DEDUP_REMOVED lines=45> */
[C---:B------:R-:W-:Y:S01]  /*1c30*/  IMAD R10, R6.reuse, R8, RZ ;  /* 0x00000008060a7224 */ /* 0x040fe200078e02ff */
[----:B------:R-:W-:Y:S01]  /*1c40*/  MOV R38, R4 ;  /* 0x0000000400267202 */ /* 0x000fe20000000f00 */
[-C--:B---3--:R-:W-:Y:S02]  /*1c50*/  IMAD R7, R6, R12.reuse, RZ ;  /* 0x0000000c06077224 */ /* 0x088fe400078e02ff */
[C---:B------:R-:W-:Y:S02]  /*1c60*/  IMAD R6, R0.reuse, R9, R10 ;  /* 0x0000000900067224 */ /* 0x040fe400078e020a */
[----:B------:R-:W-:-:S04]  /*1c70*/  IMAD.WIDE.U32 R2, R0, R12, R2 ;  /* 0x0000000c00027225 */ /* 0x000fc800078e0002 */
[----:B------:R-:W-:Y:S02]  /*1c80*/  IMAD R0, R0, R13, R7 ;  /* 0x0000000d00007224 */ /* 0x000fe400078e0207 */
[----:B------:R-:W-:Y:S01]  /*1c90*/  IMAD.IADD R39, R5, 0x1, R6 ;  /* 0x0000000105277824 */ /* 0x000fe200078e0206 */
[----:B------:R-:W-:Y:S01]  /*1ca0*/  MOV R5, R2 ;  /* 0x0000000200057202 */ /* 0x000fe20000000f00 */
[----:B------:R-:W-:-:S07]  /*1cb0*/  IMAD.IADD R7, R3, 0x1, R0 ;  /* 0x0000000103077824 */ /* 0x000fce00078e0200 */
.L_x_3083:
[----:B------:R-:W-:Y:S01]  /*1cc0*/  UISETP.NE.AND UP0, UPT, UR24, -0x1, UPT ;  /* 0xffffffff1800788c */ /* 0x000fe2000bf05270 */
[----:B------:R-:W-:Y:S01]  /*1cd0*/  SHF.R.U32.HI R2, RZ, 0x3, R239 ;  /* 0x00000003ff027819 */ /* 0x000fe200000116ef */
[----:B------:R-:W-:Y:S01]  /*1ce0*/  UIADD3 UR25, UPT, UPT, -UR20, UR22, URZ ;  /* 0x0000001614197290 */ /* 0x000fe2000fffe1ff */
[----:B------:R-:W1:Y:S01]  /*1cf0*/  S2R R8, SR_CTAID.X ;  /* 0x0000000000087919 */ /* 0x000e620000002500 */
[----:B------:R-:W-:Y:S01]  /*1d00*/  SHF.L.U32 R41, R239, 0x3, RZ ;  /* 0x00000003ef297819 */ /* 0x000fe200000006ff */
[----:B------:R-:W-:Y:S01]  /*1d10*/  IMAD.MOV.U32 R3, RZ, RZ, RZ ;  /* 0x000000ffff037224 */ /* 0x000fe200078e00ff */
[C---:B------:R-:W-:Y:S02]  /*1d20*/  IADD3 R37, PT, PT, R2.reuse, 0x10, RZ ;  /* 0x0000001002257810 */ /* 0x040fe40007ffe0ff */
[----:B------:R-:W-:Y:S02]  /*1d30*/  ISETP.GE.AND P2, PT, R2, UR25, PT ;  /* 0x0000001902007c0c */ /* 0x000fe4000bf46270 */
[----:B------:R-:W-:Y:S01]  /*1d40*/  LOP3.LUT R40, R41, 0x38, RZ, 0xc0, !PT ;  /* 0x0000003829287812 */ /* 0x000fe200078ec0ff */
[----:B------:R-:W2:Y:S01]  /*1d50*/  @!UP0 LDCU.64 UR4, c[0x0][0x398] ;  /* 0x00007300ff0487ac */ /* 0x000ea20008000a00 */
[----:B------:R-:W-:-:S02]  /*1d60*/  ISETP.GE.AND P6, PT, R37, UR25, PT ;  /* 0x0000001925007c0c */ /* 0x000fc4000bfc6270 */
[----:B------:R-:W-:Y:S01]  /*1d70*/  IADD3 R6, P1, PT, R40, R5, RZ ;  /* 0x0000000528067210 */ /* 0x000fe20007f3e0ff */
[----:B------:R-:W3:Y:S01]  /*1d80*/  @UP0 LDCU.64 UR6, c[0x0][0x3b0] ;  /* 0x00007600ff0607ac */ /* 0x000ee20008000a00 */
[C---:B------:R-:W-:Y:S02]  /*1d90*/  IADD3 R36, PT, PT, R2.reuse, 0x20, RZ ;  /* 0x0000002002247810 */ /* 0x040fe40007ffe0ff */
[----:B------:R-:W-:Y:S02]  /*1da0*/  IADD3.X R7, PT, PT, RZ, R7, RZ, P1, !PT ;  /* 0x00000007ff077210 */ /* 0x000fe40000ffe4ff */
[----:B------:R-:W-:Y:S01]  /*1db0*/  IADD3 R35, PT, PT, R2, 0x30, RZ ;  /* 0x0000003002237810 */ /* 0x000fe20007ffe0ff */
[----:B------:R-:W4:Y:S01]  /*1dc0*/  @!P2 LDC.64 R12, c[0x0][0x3b0] ;  /* 0x0000ec00ff0cab82 */ /* 0x000f220000000a00 */
[----:B------:R-:W-:Y:S01]  /*1dd0*/  ISETP.GE.AND P5, PT, R36, UR25, PT ;  /* 0x0000001924007c0c */ /* 0x000fe2000bfa6270 */
[----:B------:R-:W-:Y:S01]  /*1de0*/  IMAD.WIDE.U32 R6, R2, UR10, R6 ;  /* 0x0000000a02067c25 */ /* 0x000fe2000f8e0006 */
[----:B------:R-:W-:-:S02]  /*1df0*/  ISETP.GE.AND P4, PT, R35, UR25, PT ;  /* 0x0000001923007c0c */ /* 0x000fc4000bf86270 */
[----:B------:R-:W-:Y:S02]  /*1e00*/  LOP3.LUT R11, R41, 0x1f8, RZ, 0xc0, !PT ;  /* 0x000001f8290b7812 */ /* 0x000fe400078ec0ff */
[--C-:B------:R-:W-:Y:S01]  /*1e10*/  SHF.R.U32.HI R185, RZ, 0x1, R239.reuse ;  /* 0x00000001ffb97819 */ /* 0x100fe200000116ef */
[----:B--2---:R-:W-:Y:S01]  /*1e20*/  @!UP0 UIMAD.WIDE.U32 UR30, UR15, UR4, URZ ;  /* 0x000000040f1e82a5 */ /* 0x004fe2000f8e00ff */
[----:B------:R-:W2:Y:S01]  /*1e30*/  @!P6 LDC.64 R14, c[0x0][0x3b0] ;  /* 0x0000ec00ff0eeb82 */ /* 0x000ea20000000a00 */
[----:B------:R-:W-:Y:S02]  /*1e40*/  LOP3.LUT R28, R11, 0x38, R239, 0x78, !PT ;  /* 0x000000380b1c7812 */ /* 0x000fe400078e78ef */
[----:B------:R-:W-:Y:S01]  /*1e50*/  @!UP0 UIMAD UR26, UR15, UR5, UR31 ;  /* 0x000000050f1a82a4 */ /* 0x000fe2000f8e021f */
[-C--:B------:R-:W-:Y:S01]  /*1e60*/  LOP3.LUT R249, R249, R248.reuse, RZ, 0x3c, !PT ;  /* 0x000000f8f9f97212 */ /* 0x080fe200078e3cff */
[----:B------:R-:W5:Y:S03]  /*1e70*/  LDCU.64 UR4, c[0x0][0x3c8] ;  /* 0x00007900ff0477ac */ /* 0x000f660008000a00 */
[----:B------:R-:W2:Y:S01]  /*1e80*/  @!P2 LDC.64 R16, c[0x0][0x380] ;  /* 0x0000e000ff10ab82 */ /* 0x000ea20000000a00 */
[----:B---3--:R-:W-:Y:S01]  /*1e90*/  @UP0 UIMAD.WIDE.U32 UR28, UR24, UR6, URZ ;  /* 0x00000006181c02a5 */ /* 0x008fe2000f8e00ff */
[----:B------:R-:W-:-:S03]  /*1ea0*/  LOP3.LUT R248, R249, R248, RZ, 0x3c, !PT ;  /* 0x000000f8f9f87212 */ /* 0x000fc600078e3cff */
[----:B------:R-:W-:Y:S01]  /*1eb0*/  @UP0 UIMAD UR26, UR24, UR7, UR29 ;  /* 0x00000007181a02a4 */ /* 0x000fe2000f8e021d */
[----:B------:R-:W-:Y:S01]  /*1ec0*/  LOP3.LUT R249, R249, R248, RZ, 0x3c, !PT ;  /* 0x000000f8f9f97212 */ /* 0x000fe200078e3cff */
[----:B------:R-:W-:Y:S01]  /*1ed0*/  USHF.R.S32.HI UR24, URZ, 0x1f, UR23 ;  /* 0x0000001fff187899 */ /* 0x000fe20008011417 */
[----:B------:R-:W3:Y:S01]  /*1ee0*/  @!P6 LDC.64 R30, c[0x0][0x380] ;  /* 0x0000e000ff1eeb82 */ /* 0x000ee20000000a00 */
[----:B------:R-:W1:Y:S01]  /*1ef0*/  LDCU.64 UR6, c[0x0][0x388] ;  /* 0x00007100ff0677ac */ /* 0x000e620008000a00 */
[----:B------:R-:W-:Y:S02]  /*1f00*/  @UP0 UMOV UR30, UR28 ;  /* 0x0000001c001e0c82 */ /* 0x000fe40008000000 */
[----:B------:R-:W-:Y:S01]  /*1f10*/  IADD3 R4, P0, PT, R40, UR30, RZ ;  /* 0x0000001e28047c10 */ /* 0x000fe2000ff1e0ff */
[----:B-----5:R-:W-:Y:S01]  /*1f20*/  UIMAD UR24, UR24, UR4, URZ ;  /* 0x00000004181872a4 */ /* 0x020fe2000f8e02ff */
[----:B------:R-:W-:Y:S02]  /*1f30*/  IMAD.U32 R0, RZ, RZ, UR4 ;  /* 0x00000004ff007e24 */ /* 0x000fe4000f8e00ff */
[----:B------:R-:W5:Y:S01]  /*1f40*/  @!P5 LDC.64 R20, c[0x0][0x3b0] ;  /* 0x0000ec00ff14db82 */ /* 0x000f620000000a00 */
[----:B------:R-:W-:Y:S01]  /*1f50*/  IADD3.X R5, PT, PT, RZ, UR26, RZ, P0, !PT ;  /* 0x0000001aff057c10 */ /* 0x000fe200087fe4ff */
[----:B------:R-:W-:Y:S01]  /*1f60*/  UIMAD UR5, UR23, UR5, UR24 ;  /* 0x00000005170572a4 */ /* 0x000fe2000f8e0218 */
[----:B------:R-:W-:Y:S01]  /*1f70*/  UMOV UR4, 0x400 ;  /* 0x0000040000047882 */ /* 0x000fe20000000000 */
[----:B------:R-:W-:Y:S01]  /*1f80*/  UIMAD.WIDE.U32 UR26, UR10, 0x20, URZ ;  /* 0x000000200a1a78a5 */ /* 0x000fe2000f8e00ff */
[----:B------:R-:W-:-:S03]  /*1f90*/  IMAD.WIDE.U32 R4, R0, UR23, R4 ;  /* 0x0000001700047c25 */ /* 0x000fc6000f8e0004 */
[----:B------:R-:W3:Y:S01]  /*1fa0*/  @!P4 LDC.64 R24, c[0x0][0x3b0] ;  /* 0x0000ec00ff18cb82 */ /* 0x000ee20000000a00 */
[----:B-1----:R-:W-:Y:S01]  /*1fb0*/  LEA R9, P0, R6, UR6, 0x1 ;  /* 0x0000000606097c11 */ /* 0x002fe2000f8008ff */
[----:B------:R-:W-:Y:S01]  /*1fc0*/  IMAD R0, R2, UR11, R7 ;  /* 0x0000000b02007c24 */ /* 0x000fe2000f8e0207 */
[----:B------:R-:W-:Y:S01]  /*1fd0*/  IADD3 R5, PT, PT, R5, UR5, RZ ;  /* 0x0000000505057c10 */ /* 0x000fe2000fffe0ff */
[----:B------:R-:W-:Y:S01]  /*1fe0*/  @!P4 IMAD.MOV.U32 R26, RZ, RZ, R4 ;  /* 0x000000ffff1ac224 */ /* 0x000fe200078e0004 */
[----:B------:R-:W-:Y:S01]  /*1ff0*/  MOV R186, R9 ;  /* 0x0000000900ba7202 */ /* 0x000fe20000000f00 */
[----:B------:R1:W-:Y:S01]  /*2000*/  STL [R1+0x10], R9 ;  /* 0x0000100901007387 */ /* 0x0003e20000100800 */
[----:B------:R-:W-:Y:S01]  /*2010*/  LEA.HI.X R0, R6, UR7, R0, 0x1, P0 ;  /* 0x0000000706007c11 */ /* 0x000fe200080f0c00 */
[----:B------:R-:W4:Y:S01]  /*2020*/  S2UR UR5, SR_CgaCtaId ;  /* 0x00000000000579c3 */ /* 0x000f220000008800 */
[----:B------:R-:W-:Y:S01]  /*2030*/  @!P6 IMAD.MOV.U32 R6, RZ, RZ, R4 ;  /* 0x000000ffff06e224 */ /* 0x000fe200078e0004 */
[-C--:B------:R-:W-:Y:S01]  /*2040*/  @!P6 MOV R7, R5.reuse ;  /* 0x000000050007e202 */ /* 0x080fe20000000f00 */
[----:B------:R-:W-:Y:S01]  /*2050*/  USHF.L.U32 UR7, UR10, 0x4, URZ ;  /* 0x000000040a077899 */ /* 0x000fe200080006ff */
[----:B------:R2:W-:Y:S01]  /*2060*/  STL [R1+0xc], R0 ;  /* 0x00000c0001007387 */ /* 0x0005e20000100800 */
[----:B------:R-:W-:Y:S01]  /*2070*/  MOV R187, R0 ;  /* 0x0000000000bb7202 */ /* 0x000fe20000000f00 */
[----:B------:R-:W-:Y:S01]  /*2080*/  USHF.L.U64.HI UR6, UR10, 0x4, UR11 ;  /* 0x000000040a067899 */ /* 0x000fe2000801020b */
[----:B------:R-:W-:Y:S01]  /*2090*/  @!P5 MOV R22, R4 ;  /* 0x000000040016d202 */ /* 0x000fe20000000f00 */
[----:B------:R-:W3:Y:S01]  /*20a0*/  @!P5 LDC.64 R32, c[0x0][0x380] ;  /* 0x0000e000ff20db82 */ /* 0x000ee20000000a00 */
[----:B------:R-:W-:-:S02]  /*20b0*/  @!P5 MOV R23, R5 ;  /* 0x000000050017d202 */ /* 0x000fc40000000f00 */
[----:B------:R-:W-:Y:S01]  /*20c0*/  @!P4 MOV R27, R5 ;  /* 0x00000005001bc202 */ /* 0x000fe20000000f00 */
[----:B-1----:R-:W-:Y:S01]  /*20d0*/  IMAD.WIDE.U32 R8, R8, 0x40, R2 ;  /* 0x0000004008087825 */ /* 0x002fe200078e0002 */
[----:B----4-:R-:W-:Y:S02]  /*20e0*/  ULEA UR5, UR5, UR4, 0x18 ;  /* 0x0000000405057291 */ /* 0x010fe4000f8ec0ff */
[----:B------:R-:W-:Y:S01]  /*20f0*/  UIMAD UR4, UR16, -0x100, UR21 ;  /* 0xffffff00100478a4 */ /* 0x000fe2000f8e0215 */
[-C--:B------:R-:W-:Y:S01]  /*2100*/  @!P2 IMAD R3, R9, R12.reuse, RZ ;  /* 0x0000000c0903a224 */ /* 0x080fe200078e02ff */
[C---:B--2---:R-:W-:Y:S01]  /*2110*/  @!P6 IADD3 R0, P0, PT, R8.reuse, 0x10, RZ ;  /* 0x000000100800e810 */ /* 0x044fe20007f1e0ff */
[C---:B------:R-:W-:Y:S01]  /*2120*/  @!P2 IMAD.WIDE.U32 R4, R8.reuse, R12, R4 ;  /* 0x0000000c0804a225 */ /* 0x040fe200078e0004 */
[----:B------:R-:W-:Y:S02]  /*2130*/  UIADD3 UR4, UPT, UPT, UR4, 0x100, URZ ;  /* 0x0000010004047890 */ /* 0x000fe4000fffe0ff */
[----:B------:R-:W-:Y:S01]  /*2140*/  @!P6 IADD3.X R10, PT, PT, RZ, R9, RZ, P0, !PT ;  /* 0x00000009ff0ae210 */ /* 0x000fe200007fe4ff */
[C---:B------:R-:W-:Y:S01]  /*2150*/  @!P2 IMAD R3, R8.reuse, R13, R3 ;  /* 0x0000000d0803a224 */ /* 0x040fe200078e0203 */
[----:B------:R-:W-:-:S02]  /*2160*/  @!P4 IADD3 R18, P0, PT, R8, 0x30, RZ ;  /* 0x000000300812c810 */ /* 0x000fc40007f1e0ff */
[----:B------:R-:W-:Y:S01]  /*2170*/  @!P5 IADD3 R13, P1, PT, R8, 0x20, RZ ;  /* 0x00000020080dd810 */ /* 0x000fe20007f3e0ff */
[-C--:B------:R-:W-:Y:S01]  /*2180*/  @!P6 IMAD R10, R10, R14.reuse, RZ ;  /* 0x0000000e0a0ae224 */ /* 0x080fe200078e02ff */
[----:B------:R-:W-:Y:S01]  /*2190*/  @!P2 IADD3 R3, PT, PT, R5, R3, RZ ;  /* 0x000000030503a210 */ /* 0x000fe20007ffe0ff */
[----:B------:R-:W-:Y:S01]  /*21a0*/  @!P4 IMAD.X R34, RZ, RZ, R9, P0 ;  /* 0x000000ffff22c224 */ /* 0x000fe200000e0609 */
[----:B------:R-:W-:Y:S01]  /*21b0*/  LOP3.LUT R5, R28, 0x1e00, R41, 0xf8, !PT ;  /* 0x00001e001c057812 */ /* 0x000fe200078ef829 */
[C---:B------:R-:W-:Y:S01]  /*21c0*/  @!P6 IMAD R12, R0.reuse, R15, R10 ;  /* 0x0000000f000ce224 */ /* 0x040fe200078e020a */
[----:B------:R-:W1:Y:S01]  /*21d0*/  @!P4 LDC.64 R28, c[0x0][0x380] ;  /* 0x0000e000ff1ccb82 */ /* 0x000e620000000a00 */
[----:B------:R-:W-:Y:S01]  /*21e0*/  @!P5 IADD3.X R19, PT, PT, RZ, R9, RZ, P1, !PT ;  /* 0x00000009ff13d210 */ /* 0x000fe20000ffe4ff */
[----:B------:R-:W-:Y:S01]  /*21f0*/  @!P6 IMAD.WIDE.U32 R8, R0, R14, R6 ;  /* 0x0000000e0008e225 */ /* 0x000fe200078e0006 */
[----:B------:R-:W-:Y:S02]  /*2200*/  @!P2 LEA R10, P0, R4, R16, 0x1 ;  /* 0x00000010040aa211 */ /* 0x000fe400078008ff */
[----:B------:R-:W-:-:S02]  /*2210*/  LEA R6, R5, UR5, 0x1 ;  /* 0x0000000505067c11 */ /* 0x000fc4000f8e08ff */
[----:B------:R-:W-:Y:S01]  /*2220*/  @!P2 LEA.HI.X R11, R4, R17, R3, 0x1, P0 ;  /* 0x00000011040ba211 */ /* 0x000fe200000f0c03 */
[----:B-----5:R-:W-:Y:S01]  /*2230*/  @!P5 IMAD R3, R19, R20, RZ ;  /* 0x000000141303d224 */ /* 0x020fe200078e02ff */
[----:B------:R-:W-:Y:S02]  /*2240*/  @!P6 IADD3 R0, PT, PT, R9, R12, RZ ;  /* 0x0000000c0900e210 */ /* 0x000fe40007ffe0ff */
[----:B---3--:R-:W-:Y:S01]  /*2250*/  @!P6 LEA R16, P0, R8, R30, 0x1 ;  /* 0x0000001e0810e211 */ /* 0x008fe200078008ff */
[----:B------:R-:W-:Y:S01]  /*2260*/  @!PT LDS RZ, [RZ] ;  /* 0x00000000fffff984 */ /* 0x000fe20000000800 */
[----:B------:R-:W-:Y:S01]  /*2270*/  @!PT LDS RZ, [RZ] ;  /* 0x00000000fffff984 */ /* 0x000fe20000000800 */
[----:B------:R-:W-:Y:S01]  /*2280*/  @!PT LDS RZ, [RZ] ;  /* 0x00000000fffff984 */ /* 0x000fe20000000800 */
[----:B------:R2:W-:Y:S01]  /*2290*/  @!P2 LDGSTS.E.BYPASS.LTC128B.128 [R6], desc[UR18][R10.64] ;  /* 0x000000000a06afae */ /* 0x0005e2000b981a12 */
[----:B------:R-:W-:Y:S01]  /*22a0*/  @!P5 IMAD R3, R13, R21, R3 ;  /* 0x000000150d03d224 */ /* 0x000fe200078e0203 */
[C---:B------:R-:W-:Y:S01]  /*22b0*/  ISETP.GE.AND P1, PT, R2.reuse, UR4, PT ;  /* 0x0000000402007c0c */ /* 0x040fe2000bf26270 */
[----:B------:R-:W-:Y:S01]  /*22c0*/  VIADD R21, R2, 0xc0 ;  /* 0x000000c002157836 */ /* 0x000fe20000000000 */
[----:B------:R-:W-:Y:S01]  /*22d0*/  @!P6 LEA.HI.X R17, R8, R31, R0, 0x1, P0 ;  /* 0x0000001f0811e211 */ /* 0x000fe200000f0c00 */
[-C--:B------:R-:W-:Y:S01]  /*22e0*/  @!P4 IMAD R0, R34, R24.reuse, RZ ;  /* 0x000000182200c224 */ /* 0x080fe200078e02ff */
[----:B------:R-:W-:Y:S01]  /*22f0*/  IADD3 R31, PT, PT, R2, 0x60, RZ ;  /* 0x00000060021f7810 */ /* 0x000fe20007ffe0ff */
[----:B------:R-:W-:Y:S01]  /*2300*/  @!P4 IMAD.WIDE.U32 R8, R18, R24, R26 ;  /* 0x000000181208c225 */ /* 0x000fe200078e001a */
[----:B------:R-:W-:Y:S01]  /*2310*/  IADD3 R30, PT, PT, R2, 0x70, RZ ;  /* 0x00000070021e7810 */ /* 0x000fe20007ffe0ff */
[----:B------:R-:W-:Y:S01]  /*2320*/  @!P6 LDGSTS.E.BYPASS.LTC128B.128 [R6+0x800], desc[UR18][R16.64] ;  /* 0x008000001006efae */ /* 0x000fe2000b981a12 */
[----:B------:R-:W-:Y:S01]  /*2330*/  ISETP.GE.AND P6, PT, R36, UR4, PT ;  /* 0x0000000424007c0c */ /* 0x000fe2000bfc6270 */
[----:B------:R-:W-:Y:S01]  /*2340*/  @!P4 IMAD R5, R18, R25, R0 ;  /* 0x000000191205c224 */ /* 0x000fe200078e0200 */
[----:B------:R-:W-:Y:S01]  /*2350*/  MOV R0, UR7 ;  /* 0x0000000700007c02 */ /* 0x000fe20008000f00 */
[----:B------:R-:W-:Y:S01]  /*2360*/  VIADD R24, R2, 0xa0 ;  /* 0x000000a002187836 */ /* 0x000fe20000000000 */
[----:B-1----:R-:W-:-:S02]  /*2370*/  @!P4 LEA R12, P3, R8, R28, 0x1 ;  /* 0x0000001c080cc211 */ /* 0x002fc400078608ff */
[----:B------:R-:W-:Y:S02]  /*2380*/  LEA R4, P2, R0, R186, 0x1 ;  /* 0x000000ba00047211 */ /* 0x000fe400078408ff */
[C---:B------:R-:W-:Y:S02]  /*2390*/  LOP3.LUT R27, R2.reuse, 0x80, RZ, 0xfc, !PT ;  /* 0x00000080021b7812 */ /* 0x040fe400078efcff */
[C---:B------:R-:W-:Y:S02]  /*23a0*/  IADD3 R26, PT, PT, R2.reuse, 0x90, RZ ;  /* 0x00000090021a7810 */ /* 0x040fe40007ffe0ff */
[----:B------:R-:W-:Y:S02]  /*23b0*/  MOV R18, UR10 ;  /* 0x0000000a00127c02 */ /* 0x000fe40008000f00 */
[C---:B------:R-:W-:Y:S02]  /*23c0*/  IADD3 R25, PT, PT, R2.reuse, 0xe0, RZ ;  /* 0x000000e002197810 */ /* 0x040fe40007ffe0ff */
[C---:B------:R-:W-:Y:S01]  /*23d0*/  IADD3 R28, PT, PT, R2.reuse, 0xf0, RZ ;  /* 0x000000f0021c7810 */ /* 0x040fe20007ffe0ff */
[----:B--2---:R-:W-:Y:S01]  /*23e0*/  @!P5 IMAD.WIDE.U32 R10, R13, R20, R22 ;  /* 0x000000140d0ad225 */ /* 0x004fe200078e0016 */
[----:B------:R-:W-:-:S02]  /*23f0*/  IADD3 R23, PT, PT, R2, 0x40, RZ ;  /* 0x0000004002177810 */ /* 0x000fc40007ffe0ff */
[----:B------:R-:W-:Y:S01]  /*2400*/  IADD3 R20, PT, PT, R2, 0xb0, RZ ;  /* 0x000000b002147810 */ /* 0x000fe20007ffe0ff */
[----:B------:R-:W-:Y:S01]  /*2410*/  IMAD.U32 R13, RZ, RZ, UR6 ;  /* 0x00000006ff0d7e24 */ /* 0x000fe2000f8e00ff */
[----:B------:R-:W-:Y:S01]  /*2420*/  @!P5 IADD3 R7, PT, PT, R11, R3, RZ ;  /* 0x000000030b07d210 */ /* 0x000fe20007ffe0ff */
[----:B------:R-:W-:Y:S01]  /*2430*/  USHF.L.U32 UR6, UR11, 0x5, URZ ;  /* 0x000000050b067899 */ /* 0x000fe200080006ff */
[C---:B------:R-:W-:Y:S01]  /*2440*/  @!P5 LEA R14, P0, R10.reuse, R32, 0x1 ;  /* 0x000000200a0ed211 */ /* 0x040fe200078008ff */
[----:B------:R-:W-:Y:S01]  /*2450*/  IMAD.U32 R11, RZ, RZ, UR11 ;  /* 0x0000000bff0b7e24 */ /* 0x000fe2000f8e00ff */
[----:B------:R-:W-:Y:S01]  /*2460*/  @!P4 IADD3 R3, PT, PT, R9, R5, RZ ;  /* 0x000000050903c210 */ /* 0x000fe20007ffe0ff */
[----:B------:R-:W-:Y:S01]  /*2470*/  @!P1 IMAD.MOV.U32 R9, RZ, RZ, R187 ;  /* 0x000000ffff099224 */ /* 0x000fe200078e00bb */
[----:B------:R-:W-:Y:S02]  /*2480*/  @!P5 LEA.HI.X R15, R10, R33, R7, 0x1, P0 ;  /* 0x000000210a0fd211 */ /* 0x000fe400000f0c07 */
[----:B------:R-:W-:-:S02]  /*2490*/  ISETP.GE.AND P0, PT, R37, UR4, PT ;  /* 0x0000000425007c0c */ /* 0x000fc4000bf06270 */
[----:B------:R-:W-:Y:S01]  /*24a0*/  LEA.HI.X R5, R0, R187, R13, 0x1, P2 ;  /* 0x000000bb00057211 */ /* 0x000fe200010f0c0d */
[----:B------:R-:W-:Y:S01]  /*24b0*/  @!P5 LDGSTS.E.BYPASS.LTC128B.128 [R6+0x1000], desc[UR18][R14.64] ;  /* 0x010000000e06dfae */ /* 0x000fe2000b981a12 */
[----:B------:R-:W-:Y:S01]  /*24c0*/  @!P4 LEA.HI.X R13, R8, R29, R3, 0x1, P3 ;  /* 0x0000001d080dc211 */ /* 0x000fe200018f0c03 */
[----:B------:R-:W-:Y:S01]  /*24d0*/  IMAD.U32 R3, RZ, RZ, UR11 ;  /* 0x0000000bff037e24 */ /* 0x000fe2000f8e00ff */
[----:B------:R-:W-:Y:S02]  /*24e0*/  @!P1 MOV R8, R186 ;  /* 0x000000ba00089202 */ /* 0x000fe40000000f00 */
[----:B------:R-:W-:Y:S01]  /*24f0*/  IADD3 R29, PT, PT, R2, 0x50, RZ ;  /* 0x00000050021d7810 */ /* 0x000fe20007ffe0ff */
[----:B------:R1:W-:Y:S01]  /*2500*/  @!P4 LDGSTS.E.BYPASS.LTC128B.128 [R6+0x1800], desc[UR18][R12.64] ;  /* 0x018000000c06cfae */ /* 0x0003e2000b981a12 */
[----:B------:R-:W-:Y:S02]  /*2510*/  ISETP.GE.AND P5, PT, R35, UR4, PT ;  /* 0x0000000423007c0c */ /* 0x000fe4000bfa6270 */
[----:B------:R-:W-:Y:S01]  /*2520*/  ISETP.GE.AND P4, PT, R23, UR4, PT ;  /* 0x0000000417007c0c */ /* 0x000fe2000bf86270 */
[----:B------:R2:W-:Y:S01]  /*2530*/  @!P1 LDGSTS.E.BYPASS.LTC128B.128 [R6+0x2000], desc[UR18][R8.64] ;  /* 0x0200000008069fae */ /* 0x0005e2000b981a12 */
[----:B------:R-:W-:-:S02]  /*2540*/  ISETP.GE.AND P3, PT, R29, UR4, PT ;  /* 0x000000041d007c0c */ /* 0x000fc4000bf66270 */
[----:B------:R-:W-:Y:S01]  /*2550*/  MOV R0, UR6 ;  /* 0x0000000600007c02 */ /* 0x000fe20008000f00 */
[----:B------:R-:W-:Y:S01]  /*2560*/  @!P0 LDGSTS.E.BYPASS.LTC128B.128 [R6+0x2800], desc[UR18][R4.64] ;  /* 0x0280000004068fae */ /* 0x000fe2000b981a12 */
[----:B------:R-:W-:Y:S02]  /*2570*/  MOV R10, UR10 ;  /* 0x0000000a000a7c02 */ /* 0x000fe40008000f00 */
[----:B------:R-:W-:Y:S02]  /*2580*/  MOV R7, UR10 ;  /* 0x0000000a00077c02 */ /* 0x000fe40008000f00 */
[----:B------:R-:W-:Y:S02]  /*2590*/  IADD3 R22, PT, PT, R2, 0xd0, RZ ;  /* 0x000000d002167810 */ /* 0x000fe40007ffe0ff */
[----:B------:R-:W-:Y:S01]  /*25a0*/  @!P5 LEA R10, P2, R10, R4, 0x6 ;  /* 0x000000040a0ad211 */ /* 0x000fe200078430ff */
[----:B------:R-:W-:-:S05]  /*25b0*/  VOTEU.ALL UP0, P4 ;  /* 0x0000000000ff7886 */ /* 0x000fca0002000000 */
[----:B------:R-:W-:Y:S01]  /*25c0*/  @!UP0 UIMAD UR6, UR11, 0x60, URZ ;  /* 0x000000600b0688a4 */ /* 0x000fe2000f8e02ff */
[----:B-1----:R-:W-:Y:S02]  /*25d0*/  MOV R13, UR10 ;  /* 0x0000000a000d7c02 */ /* 0x002fe40008000f00 */
[----:B------:R-:W-:Y:S02]  /*25e0*/  MOV R12, UR10 ;  /* 0x0000000a000c7c02 */ /* 0x000fe40008000f00 */
[----:B--2---:R-:W-:Y:S02]  /*25f0*/  @!P6 IADD3 R8, P0, PT, R4, UR26, RZ ;  /* 0x0000001a0408ec10 */ /* 0x004fe4000ff1e0ff */
[----:B------:R-:W-:Y:S02]  /*2600*/  @!P5 LEA.HI.X R11, R13, R5, R11, 0x6, P2 ;  /* 0x000000050d0bd211 */ /* 0x000fe400010f340b */
[----:B------:R-:W-:Y:S01]  /*2610*/  @!P6 IADD3.X R9, PT, PT, R5, UR27, R0, P0, !PT ;  /* 0x0000001b0509ec10 */ /* 0x000fe200087fe400 */
[----:B------:R-:W-:Y:S01]  /*2620*/  IMAD.U32 R0, RZ, RZ, UR10 ;  /* 0x0000000aff007e24 */ /* 0x000fe2000f8e00ff */
[----:B------:R-:W-:-:S02]  /*2630*/  @!P3 LEA R12, P0, R12, R4, 0x7 ;  /* 0x000000040c0cb211 */ /* 0x000fc400078038ff */
[----:B------:R-:W-:Y:S01]  /*2640*/  ISETP.GE.AND P2, PT, R31, UR4, PT ;  /* 0x000000041f007c0c */ /* 0x000fe2000bf46270 */
[----:B------:R1:W-:Y:S01]  /*2650*/  @!P6 LDGSTS.E.BYPASS.LTC128B.128 [R6+0x3000], desc[UR18][R8.64] ;  /* 0x030000000806efae */ /* 0x0003e2000b981a12 */
[----:B------:R-:W-:Y:S02]  /*2660*/  @!P3 LEA.HI.X R13, R7, R5, R3, 0x7, P0 ;  /* 0x00000005070db211 */ /* 0x000fe400000f3c03 */
[----:B------:R-:W-:Y:S01]  /*2670*/  ISETP.GE.AND P0, PT, R30, UR4, PT ;  /* 0x000000041e007c0c */ /* 0x000fe2000bf06270 */
[----:B------:R2:W-:Y:S01]  /*2680*/  @!P5 LDGSTS.E.BYPASS.LTC128B.128 [R6+0x3800], desc[UR18][R10.64] ;  /* 0x038000000a06dfae */ /* 0x0005e2000b981a12 */
[----:B------:R-:W-:Y:S02]  /*2690*/  ISETP.GE.AND P5, PT, R27, UR4, PT ;  /* 0x000000041b007c0c */ /* 0x000fe4000bfa6270 */
[----:B------:R-:W-:-:S05]  /*26a0*/  ISETP.GE.AND P6, PT, R24, UR4, PT ;  /* 0x0000000418007c0c */ /* 0x000fca000bfc6270 */
[----:B------:R-:W-:Y:S01]  /*26b0*/  VOTEU.ALL UP2, P2 ;  /* 0x0000000000ff7886 */ /* 0x000fe20001040000 */
[----:B------:R-:W-:-:S03]  /*26c0*/  @!P2 IMAD.WIDE.U32 R18, R18, 0xa0, R4 ;  /* 0x000000a01212a825 */ /* 0x000fc600078e0004 */
[----:B------:R-:W-:Y:S01]  /*26d0*/  VOTEU.ALL UP1, P0 ;  /* 0x0000000000ff7886 */ /* 0x000fe20000020000 */
[----:B------:R-:W-:Y:S01]  /*26e0*/  @!UP2 UIMAD UR23, UR11, 0xa0, URZ ;  /* 0x000000a00b17a8a4 */ /* 0x000fe2000f8e02ff */
[----:B------:R-:W-:Y:S02]  /*26f0*/  VOTEU.ALL UP0, P5 ;  /* 0x0000000000ff7886 */ /* 0x000fe40002800000 */
[----:B------:R-:W-:Y:S01]  /*2700*/  @!P6 MOV R15, R5 ;  /* 0x00000005000fe202 */ /* 0x000fe20000000f00 */
[----:B------:R-:W-:Y:S01]  /*2710*/  @!UP1 UIMAD UR7, UR11, 0xc0, URZ ;  /* 0x000000c00b0798a4 */ /* 0x000fe2000f8e02ff */
[----:B------:R-:W-:-:S04]  /*2720*/  @!P6 IMAD.MOV.U32 R14, RZ, RZ, R4 ;  /* 0x000000ffff0ee224 */ /* 0x000fc800078e0004 */
[C---:B------:R-:W-:Y:S01]  /*2730*/  @!P6 IMAD.WIDE.U32 R14, R0.reuse, 0x120, R14 ;  /* 0x00000120000ee825 */ /* 0x040fe200078e000e */
[----:B-1----:R-:W-:Y:S02]  /*2740*/  @!P4 MOV R8, R4 ;  /* 0x000000040008c202 */ /* 0x002fe40000000f00 */
[----:B------:R-:W-:Y:S01]  /*2750*/  @!P4 MOV R9, R5 ;  /* 0x000000050009c202 */ /* 0x000fe20000000f00 */
[----:B--2---:R-:W-:Y:S02]  /*2760*/  IMAD.U32 R10, RZ, RZ, UR10 ;  /* 0x0000000aff0a7e24 */ /* 0x004fe4000f8e00ff */
[----:B------:R-:W-:-:S04]  /*2770*/  @!P4 IMAD.WIDE.U32 R8, R0, 0x60, R8 ;  /* 0x000000600008c825 */ /* 0x000fc800078e0008 */
[----:B------:R-:W-:Y:S01]  /*2780*/  @!P0 IMAD.WIDE.U32 R10, R10, 0xc0, R4 ;  /* 0x000000c00a0a8825 */ /* 0x000fe200078e0004 */
[----:B------:R-:W-:Y:S01]  /*2790*/  @!P4 IADD3 R9, PT, PT, R9, UR6, RZ ;  /* 0x000000060909cc10 */ /* 0x000fe2000fffe0ff */
[----:B------:R-:W-:Y:S01]  /*27a0*/  @!UP0 UIMAD UR6, UR11, 0xe0, URZ ;  /* 0x000000e00b0688a4 */ /* 0x000fe2000f8e02ff */
[----:B------:R-:W-:Y:S02]  /*27b0*/  VOTEU.ALL UP0, P6 ;  /* 0x0000000000ff7886 */ /* 0x000fe40003000000 */
[----:B------:R-:W-:Y:S01]  /*27c0*/  @!P0 IADD3 R11, PT, PT, R11, UR7, RZ ;  /* 0x000000070b0b8c10 */ /* 0x000fe2000fffe0ff */
[----:B------:R1:W-:Y:S01]  /*27d0*/  @!P4 LDGSTS.E.BYPASS.LTC128B.128 [R6+0x4000], desc[UR18][R8.64] ;  /* 0x040000000806cfae */ /* 0x0003e2000b981a12 */
[----:B------:R-:W-:-:S03]  /*27e0*/  ISETP.GE.AND P4, PT, R26, UR4, PT ;  /* 0x000000041a007c0c */ /* 0x000fc6000bf86270 */
[----:B------:R2:W-:Y:S10]  /*27f0*/  @!P3 LDGSTS.E.BYPASS.LTC128B.128 [R6+0x4800], desc[UR18][R12.64] ;  /* 0x048000000c06bfae */ /* 0x0005f4000b981a12 */
[----:B------:R-:W-:-:S04]  /*2800*/  @!P4 LEA R16, P3, R0, R4, 0x8 ;  /* 0x000000040010c211 */ /* 0x000fc800078640ff */
[----:B------:R-:W-:Y:S02]  /*2810*/  @!P4 LEA.HI.X R17, R7, R5, R3, 0x8, P3 ;  /* 0x000000050711c211 */ /* 0x000fe400018f4403 */
[----:B------:R-:W-:Y:S02]  /*2820*/  ISETP.GE.AND P3, PT, R22, UR4, PT ;  /* 0x0000000416007c0c */ /* 0x000fe4000bf66270 */
[----:B------:R-:W-:Y:S02]  /*2830*/  MOV R7, UR9 ;  /* 0x0000000900077c02 */ /* 0x000fe40008000f00 */
[----:B-1----:R-:W-:Y:S02]  /*2840*/  MOV R8, UR10 ;  /* 0x0000000a00087c02 */ /* 0x002fe40008000f00 */
[----:B--2---:R-:W-:-:S03]  /*2850*/  @!P2 IADD3 R13, PT, PT, R19, UR23, RZ ;  /* 0x00000017130dac10 */ /* 0x004fc6000fffe0ff */
[----:B------:R-:W-:Y:S01]  /*2860*/  @!P5 IMAD.WIDE.U32 R8, R8, 0xe0, R4 ;  /* 0x000000e00808d825 */ /* 0x000fe200078e0004 */
[----:B------:R-:W-:-:S03]  /*2870*/  @!P2 MOV R12, R18 ;  /* 0x00000012000ca202 */ /* 0x000fc60000000f00 */
[----:B------:R-:W-:Y:S01]  /*2880*/  VOTEU.ALL UP2, P3 ;  /* 0x0000000000ff7886 */ /* 0x000fe20001840000 */
[----:B------:R-:W-:Y:S01]  /*2890*/  @!P5 IADD3 R9, PT, PT, R9, UR6, RZ ;  /* 0x000000060909dc10 */ /* 0x000fe2000fffe0ff */
[----:B------:R1:W-:Y:S01]  /*28a0*/  @!P2 LDGSTS.E.BYPASS.LTC128B.128 [R6+0x5000], desc[UR18][R12.64] ;  /* 0x050000000c06afae */ /* 0x0003e2000b981a12 */
[----:B------:R-:W-:Y:S01]  /*28b0*/  ISETP.GE.AND P2, PT, R25, UR4, PT ;  /* 0x0000000419007c0c */ /* 0x000fe2000bf46270 */
[----:B------:R-:W-:Y:S02]  /*28c0*/  @!UP0 UIMAD UR6, UR11, 0x120, URZ ;  /* 0x000001200b0688a4 */ /* 0x000fe4000f8e02ff */
[----:B------:R2:W-:Y:S01]  /*28d0*/  @!P0 LDGSTS.E.BYPASS.LTC128B.128 [R6+0x5800], desc[UR18][R10.64] ;  /* 0x058000000a068fae */ /* 0x0005e2000b981a12 */
[----:B------:R-:W-:Y:S01]  /*28e0*/  ISETP.GE.AND P0, PT, R28, UR4, PT ;  /* 0x000000041c007c0c */ /* 0x000fe2000bf06270 */
[----:B------:R-:W-:Y:S02]  /*28f0*/  @!UP2 UIMAD UR26, UR11, 0x180, URZ ;  /* 0x000001800b1aa8a4 */ /* 0x000fe4000f8e02ff */
[----:B------:R3:W-:Y:S01]  /*2900*/  @!P5 LDGSTS.E.BYPASS.LTC128B.128 [R6+0x6000], desc[UR18][R8.64] ;  /* 0x060000000806dfae */ /* 0x0007e2000b981a12 */
[----:B------:R-:W-:-:S03]  /*2910*/  ISETP.GE.AND P5, PT, R20, UR4, PT ;  /* 0x0000000414007c0c */ /* 0x000fc6000bfa6270 */
[----:B------:R4:W-:Y:S01]  /*2920*/  @!P4 LDGSTS.E.BYPASS.LTC128B.128 [R6+0x6800], desc[UR18][R16.64] ;  /* 0x068000001006cfae */ /* 0x0009e2000b981a12 */
[----:B------:R-:W-:Y:S01]  /*2930*/  ISETP.GE.AND P4, PT, R21, UR4, PT ;  /* 0x0000000415007c0c */ /* 0x000fe2000bf86270 */
[----:B------:R-:W-:-:S04]  /*2940*/  VOTEU.ALL UP1, P2 ;  /* 0x0000000000ff7886 */ /* 0x000fc80001020000 */
[----:B------:R-:W-:Y:S01]  /*2950*/  VOTEU.ALL UP0, P0 ;  /* 0x0000000000ff7886 */ /* 0x000fe20000000000 */
[----:B------:R-:W-:-:S03]  /*2960*/  @!UP1 UIMAD UR24, UR11, 0x1a0, URZ ;  /* 0x000001a00b1898a4 */ /* 0x000fc6000f8e02ff */
[----:B------:R-:W-:Y:S01]  /*2970*/  VOTEU.ALL UP4, P5 ;  /* 0x0000000000ff7886 */ /* 0x000fe20002880000 */
[----:B------:R-:W-:-:S03]  /*2980*/  @!UP0 UIMAD UR23, UR11, 0x1c0, URZ ;  /* 0x000001c00b1788a4 */ /* 0x000fc6000f8e02ff */
[----:B------:R-:W-:Y:S01]  /*2990*/  VOTEU.ALL UP3, P4 ;  /* 0x0000000000ff7886 */ /* 0x000fe20002060000 */
[----:B-1----:R-:W-:Y:S01]  /*29a0*/  MOV R12, UR10 ;  /* 0x0000000a000c7c02 */ /* 0x002fe20008000f00 */
[----:B------:R-:W-:Y:S01]  /*29b0*/  @!UP4 UIMAD UR28, UR11, 0x140, URZ ;  /* 0x000001400b1cc8a4 */ /* 0x000fe2000f8e02ff */
[----:B--2---:R-:W-:-:S03]  /*29c0*/  MOV R10, UR10 ;  /* 0x0000000a000a7c02 */ /* 0x004fc60008000f00 */
[--C-:B------:R-:W-:Y:S01]  /*29d0*/  @!P5 IMAD.WIDE.U32 R12, R12, 0x140, R4.reuse ;  /* 0x000001400c0cd825 */ /* 0x100fe200078e0004 */
[----:B------:R-:W-:Y:S01]  /*29e0*/  @!UP3 UIMAD UR27, UR11, 0x160, URZ ;  /* 0x000001600b1bb8a4 */ /* 0x000fe2000f8e02ff */
[----:B---3--:R-:W-:Y:S02]  /*29f0*/  @!P6 MOV R8, R14 ;  /* 0x0000000e0008e202 */ /* 0x008fe40000000f00 */
[----:B------:R-:W-:Y:S01]  /*2a00*/  @!P6 VIADD R9, R15, UR6 ;  /* 0x000000060f09ec36 */ /* 0x000fe20008000000 */
[----:B------:R-:W-:Y:S01]  /*2a10*/  MOV R14, UR10 ;  /* 0x0000000a000e7c02 */ /* 0x000fe20008000f00 */
[--C-:B------:R-:W-:Y:S01]  /*2a20*/  @!P4 IMAD.WIDE.U32 R10, R10, 0x160, R4.reuse ;  /* 0x000001600a0ac825 */ /* 0x100fe200078e0004 */
[----:B----4-:R-:W-:Y:S01]  /*2a30*/  MOV R16, UR10 ;  /* 0x0000000a00107c02 */ /* 0x010fe20008000f00 */
[----:B------:R-:W1:Y:S01]  /*2a40*/  LDCU.64 UR6, c[0x0][0x390] ;  /* 0x00007200ff0677ac */ /* 0x000e620008000a00 */
[----:B------:R2:W-:Y:S01]  /*2a50*/  @!P6 LDGSTS.E.BYPASS.LTC128B.128 [R6+0x7000], desc[UR18][R8.64] ;  /* 0x070000000806efae */ /* 0x0005e2000b981a12 */
[----:B------:R-:W-:Y:S01]  /*2a60*/  @!P0 IMAD.WIDE.U32 R14, R14, 0x1c0, R4 ;  /* 0x000001c00e0e8825 */ /* 0x000fe200078e0004 */
[----:B------:R-:W-:-:S02]  /*2a70*/  @!P5 IADD3 R13, PT, PT, R13, UR28, RZ ;  /* 0x0000001c0d0ddc10 */ /* 0x000fc4000fffe0ff */
[----:B------:R-:W-:Y:S01]  /*2a80*/  IADD3 R18, P6, PT, R40, R38, RZ ;  /* 0x0000002628127210 */ /* 0x000fe20007fde0ff */
[----:B------:R-:W-:Y:S01]  /*2a90*/  @!P2 IMAD.WIDE.U32 R16, R16, 0x1a0, R4 ;  /* 0x000001a01010a825 */ /* 0x000fe200078e0004 */
[----:B------:R-:W-:Y:S01]  /*2aa0*/  @!P0 IADD3 R15, PT, PT, R15, UR23, RZ ;  /* 0x000000170f0f8c10 */ /* 0x000fe2000fffe0ff */
[----:B------:R3:W-:Y:S01]  /*2ab0*/  @!P5 LDGSTS.E.BYPASS.LTC128B.128 [R6+0x7800], desc[UR18][R12.64] ;  /* 0x078000000c06dfae */ /* 0x0007e2000b981a12 */
[----:B------:R-:W-:Y:S01]  /*2ac0*/  IADD3.X R19, PT, PT, RZ, R39, RZ, P6, !PT ;  /* 0x00000027ff137210 */ /* 0x000fe200037fe4ff */
[----:B------:R-:W-:Y:S01]  /*2ad0*/  @!P4 VIADD R11, R11, UR27 ;  /* 0x0000001b0b0bcc36 */ /* 0x000fe20008000000 */
[----:B------:R-:W-:Y:S01]  /*2ae0*/  USHF.L.U64.HI UR23, UR8, 0x4, UR9 ;  /* 0x0000000408177899 */ /* 0x000fe20008010209 */
[----:B------:R-:W-:Y:S02]  /*2af0*/  ISETP.GE.AND P6, PT, R23, UR4, PT ;  /* 0x0000000417007c0c */ /* 0x000fe4000bfc6270 */
[----:B------:R-:W-:Y:S01]  /*2b00*/  ISETP.GE.AND P5, PT, R29, UR4, PT ;  /* 0x000000041d007c0c */ /* 0x000fe2000bfa6270 */
[----:B------:R-:W-:Y:S01]  /*2b10*/  @!P4 LDGSTS.E.BYPASS.LTC128B.128 [R6+0x8000], desc[UR18][R10.64] ;  /* 0x080000000a06cfae */ /* 0x000fe2000b981a12 */
[----:B------:R-:W-:-:S02]  /*2b20*/  ISETP.GE.AND P4, PT, R37, UR4, PT ;  /* 0x0000000425007c0c */ /* 0x000fc4000bf86270 */
[----:B------:R-:W-:Y:S02]  /*2b30*/  MOV R3, UR23 ;  /* 0x0000001700037c02 */ /* 0x000fe40008000f00 */
[----:B------:R-:W-:-:S04]  /*2b40*/  SHF.L.U32 R23, R239, 0x6, RZ ;  /* 0x00000006ef177819 */ /* 0x000fc800000006ff */
[----:B------:R-:W-:Y:S01]  /*2b50*/  LOP3.LUT R189, R23, 0x200, RZ, 0xc0, !PT ;  /* 0x0000020017bd7812 */ /* 0x000fe200078ec0ff */
[----:B------:R-:W-:Y:S01]  /*2b60*/  VOTEU.ALL UP0, P6 ;  /* 0x0000000000ff7886 */ /* 0x000fe20003000000 */
[----:B--2---:R-:W-:-:S04]  /*2b70*/  IMAD.U32 R8, RZ, RZ, UR10 ;  /* 0x0000000aff087e24 */ /* 0x004fc8000f8e00ff */
[----:B------:R-:W-:Y:S01]  /*2b80*/  @!P3 IMAD.WIDE.U32 R8, R8, 0x180, R4 ;  /* 0x000001800808b825 */ /* 0x000fe200078e0004 */
[----:B------:R-:W-:Y:S01]  /*2b90*/  @!P2 IADD3 R5, PT, PT, R17, UR24, RZ ;  /* 0x000000181105ac10 */ /* 0x000fe2000fffe0ff */
[----:B------:R-:W-:Y:S02]  /*2ba0*/  USHF.L.U32 UR24, UR8, 0x4, URZ ;  /* 0x0000000408187899 */ /* 0x000fe400080006ff */
[----:B------:R-:W-:Y:S01]  /*2bb0*/  @!P2 IMAD.MOV.U32 R4, RZ, RZ, R16 ;  /* 0x000000ffff04a224 */ /* 0x000fe200078e0010 */
[----:B------:R-:W-:Y:S01]  /*2bc0*/  @!P3 IADD3 R9, PT, PT, R9, UR26, RZ ;  /* 0x0000001a0909bc10 */ /* 0x000fe2000fffe0ff */
[----:B------:R-:W-:Y:S01]  /*2bd0*/  UIMAD.WIDE.U32 UR26, UR8, 0x20, URZ ;  /* 0x00000020081a78a5 */ /* 0x000fe2000f8e00ff */
[----:B---3--:R-:W-:Y:S01]  /*2be0*/  IMAD.U32 R12, RZ, RZ, UR8 ;  /* 0x00000008ff0c7e24 */ /* 0x008fe2000f8e00ff */
[----:B------:R-:W-:Y:S02]  /*2bf0*/  MOV R0, UR24 ;  /* 0x0000001800007c02 */ /* 0x000fe40008000f00 */
[----:B------:R-:W-:Y:S01]  /*2c00*/  @!P3 LDGSTS.E.BYPASS.LTC128B.128 [R6+0x8800], desc[UR18][R8.64] ;  /* 0x088000000806bfae */ /* 0x000fe2000b981a12 */
[----:B------:R-:W-:-:S03]  /*2c10*/  MOV R16, UR8 ;  /* 0x0000000800107c02 */ /* 0x000fc60008000f00 */
[----:B------:R2:W-:Y:S01]  /*2c20*/  @!P2 LDGSTS.E.BYPASS.LTC128B.128 [R6+0x9000], desc[UR18][R4.64] ;  /* 0x090000000406afae */ /* 0x0005e2000b981a12 */
[----:B------:R-:W-:-:S03]  /*2c30*/  ISETP.GE.AND P2, PT, R36, UR4, PT ;  /* 0x0000000424007c0c */ /* 0x000fc6000bf46270 */
[----:B------:R-:W-:Y:S04]  /*2c40*/  @!P0 LDGSTS.E.BYPASS.LTC128B.128 [R6+0x9800], desc[UR18][R14.64] ;  /* 0x098000000e068fae */ /* 0x000fe8000b981a12 */
[----:B------:R-:W0:Y:S01]  /*2c50*/  LDGDEPBAR ;  /* 0x00000000000079af */ /* 0x000e220000000000 */
[----:B--2---:R-:W-:-:S04]  /*2c60*/  IMAD.WIDE.U32 R4, R2, UR8, R18 ;  /* 0x0000000802047c25 */ /* 0x004fc8000f8e0012 */
[----:B------:R-:W-:Y:S01]  /*2c70*/  IMAD R2, R2, UR9, R5 ;  /* 0x0000000902027c24 */ /* 0x000fe2000f8e0205 */
[----:B------:R-:W-:-:S04]  /*2c80*/  DEPBAR.LE SB0, 0x0 ;  /* 0x000080000000791a */ /* 0x000fc80000000000 */
[----:B------:R-:W-:Y:S01]  /*2c90*/  BAR.SYNC.DEFER_BLOCKING 0x0 ;  /* 0x0000000000007b1d */ /* 0x000fe20000010000 */
[----:B-1----:R-:W-:Y:S01]  /*2ca0*/  LEA R42, P0, R4, UR6, 0x1 ;  /* 0x00000006042a7c11 */ /* 0x002fe2000f8008ff */
[----:B------:R-:W-:-:S03]  /*2cb0*/  USHF.L.U32 UR6, UR9, 0x5, URZ ;  /* 0x0000000509067899 */ /* 0x000fc600080006ff */
[----:B------:R-:W-:Y:S01]  /*2cc0*/  LEA.HI.X R43, R4, UR7, R2, 0x1, P0 ;  /* 0x00000007042b7c11 */ /* 0x000fe200080f0c02 */
[----:B------:R-:W-:Y:S01]  /*2cd0*/  IMAD.U32 R4, RZ, RZ, UR8 ;  /* 0x00000008ff047e24 */ /* 0x000fe2000f8e00ff */
[CC--:B------:R-:W-:Y:S01]  /*2ce0*/  LEA R2, P0, R0.reuse, R42.reuse, 0x1 ;  /* 0x0000002a00027211 */ /* 0x0c0fe200078008ff */
[----:B------:R-:W-:Y:S01]  /*2cf0*/  STL [R1+0x18], R42 ;  /* 0x0000182a01007387 */ /* 0x000fe20000100800 */
[----:B------:R-:W-:Y:S02]  /*2d00*/  @!P1 MOV R8, R42 ;  /* 0x0000002a00089202 */ /* 0x000fe40000000f00 */
[-C--:B------:R-:W-:Y:S01]  /*2d10*/  @!P1 MOV R9, R43.reuse ;  /* 0x0000002b00099202 */ /* 0x080fe20000000f00 */
[----:B------:R-:W-:Y:S01]  /*2d20*/  STL [R1+0x14], R43 ;  /* 0x0000142b01007387 */ /* 0x000fe20000100800 */
[----:B------:R-:W-:Y:S02]  /*2d30*/  LEA.HI.X R3, R0, R43, R3, 0x1, P0 ;  /* 0x0000002b00037211 */ /* 0x000fe400000f0c03 */
[----:B------:R-:W-:-:S02]  /*2d40*/  ISETP.GE.AND P0, PT, R35, UR4, PT ;  /* 0x0000000423007c0c */ /* 0x000fc4000bf06270 */
[----:B------:R-:W-:Y:S01]  /*2d50*/  MOV R0, UR6 ;  /* 0x0000000600007c02 */ /* 0x000fe20008000f00 */
[----:B------:R-:W-:Y:S01]  /*2d60*/  @!UP0 UIMAD UR6, UR9, 0x60, URZ ;  /* 0x00000060090688a4 */ /* 0x000fe2000f8e02ff */
[----:B------:R-:W-:Y:S01]  /*2d70*/  @!P2 IADD3 R10, P3, PT, R2, UR26, RZ ;  /* 0x0000001a020aac10 */ /* 0x000fe2000ff7e0ff */
[----:B------:R-:W-:-:S03]  /*2d80*/  @!P6 IMAD.WIDE.U32 R4, R4, 0x60, R2 ;  /* 0x000000600404e825 */ /* 0x000fc600078e0002 */
[----:B------:R-:W-:Y:S01]  /*2d90*/  @!P2 IADD3.X R11, PT, PT, R3, UR27, R0, P3, !PT ;  /* 0x0000001b030bac10 */ /* 0x000fe20009ffe400 */
[----:B------:R-:W-:Y:S01]  /*2da0*/  @!PT LDS RZ, [RZ] ;  /* 0x00000000fffff984 */ /* 0x000fe20000000800 */
[----:B------:R-:W-:Y:S01]  /*2db0*/  @!PT LDS RZ, [RZ] ;  /* 0x00000000fffff984 */ /* 0x000fe20000000800 */
[----:B------:R-:W-:Y:S01]  /*2dc0*/  @!PT LDS RZ, [RZ] ;  /* 0x00000000fffff984 */ /* 0x000fe20000000800 */
[----:B------:R1:W-:Y:S01]  /*2dd0*/  @!P1 LDGSTS.E.BYPASS.LTC128B.128 [R6+0xa000], desc[UR18][R8.64] ;  /* 0x0a00000008069fae */ /* 0x0003e2000b981a12 */
[----:B------:R-:W-:Y:S02]  /*2de0*/  ISETP.GE.AND P3, PT, R30, UR4, PT ;  /* 0x000000041e007c0c */ /* 0x000fe4000bf66270 */
[----:B------:R-:W-:Y:S01]  /*2df0*/  @!P6 IADD3 R5, PT, PT, R5, UR6, RZ ;  /* 0x000000060505ec10 */ /* 0x000fe2000fffe0ff */
[----:B------:R-:W-:Y:S01]  /*2e00*/  @P1 STS.128 [R6+0xa000], RZ ;  /* 0x00a000ff06001388 */ /* 0x000fe20000000c00 */
[----:B------:R-:W-:-:S03]  /*2e10*/  MOV R0, UR9 ;  /* 0x0000000900007c02 */ /* 0x000fc60008000f00 */
[----:B------:R-:W-:Y:S04]  /*2e20*/  @P4 STS.128 [R6+0xa800], RZ ;  /* 0x00a800ff06004388 */ /* 0x000fe80000000c00 */
[----:B------:R-:W-:Y:S01]  /*2e30*/  @!PT LDS RZ, [RZ] ;  /* 0x00000000fffff984 */ /* 0x000fe20000000800 */
[----:B------:R-:W-:Y:S01]  /*2e40*/  @!PT LDS RZ, [RZ] ;  /* 0x00000000fffff984 */ /* 0x000fe20000000800 */
[----:B------:R-:W-:Y:S01]  /*2e50*/  @!PT LDS RZ, [RZ] ;  /* 0x00000000fffff984 */ /* 0x000fe20000000800 */
[----:B------:R-:W-:Y:S01]  /*2e60*/  @!P4 LDGSTS.E.BYPASS.LTC128B.128 [R6+0xa800], desc[UR18][R2.64] ;  /* 0x0a8000000206cfae */ /* 0x000fe2000b981a12 */
[----:B------:R-:W-:Y:S01]  /*2e70*/  ISETP.GE.AND P4, PT, R31, UR4, PT ;  /* 0x000000041f007c0c */ /* 0x000fe2000bf86270 */
[----:B------:R-:W-:Y:S02]  /*2e80*/  VOTEU.ALL UP1, P3 ;  /* 0x0000000000ff7886 */ /* 0x000fe40001820000 */
[----:B------:R-:W-:Y:S03]  /*2e90*/  @P2 STS.128 [R6+0xb000], RZ ;  /* 0x00b000ff06002388 */ /* 0x000fe60000000c00 */
[----:B------:R-:W-:Y:S01]  /*2ea0*/  @!UP1 UIMAD UR7, UR9, 0xc0, URZ ;  /* 0x000000c0090798a4 */ /* 0x000fe2000f8e02ff */
[----:B------:R-:W-:Y:S01]  /*2eb0*/  @!PT LDS RZ, [RZ] ;  /* 0x00000000fffff984 */ /* 0x000fe20000000800 */
[----:B------:R-:W-:Y:S01]  /*2ec0*/  @!PT LDS RZ, [RZ] ;  /* 0x00000000fffff984 */ /* 0x000fe20000000800 */
[----:B------:R-:W-:Y:S01]  /*2ed0*/  @!PT LDS RZ, [RZ] ;  /* 0x00000000fffff984 */ /* 0x000fe20000000800 */
[----:B------:R2:W-:Y:S01]  /*2ee0*/  @!P2 LDGSTS.E.BYPASS.LTC128B.128 [R6+0xb000], desc[UR18][R10.64] ;  /* 0x0b0000000a06afae */ /* 0x0005e2000b981a12 */
[----:B------:R-:W-:-:S03]  /*2ef0*/  ISETP.GE.AND P2, PT, R27, UR4, PT ;  /* 0x000000041b007c0c */ /* 0x000fc6000bf46270 */
[----:B------:R-:W-:Y:S02]  /*2f00*/  @P0 STS.128 [R6+0xb800], RZ ;  /* 0x00b800ff06000388 */ /* 0x000fe40000000c00 */
[----:B------:R-:W-:Y:S01]  /*2f10*/  VOTEU.ALL UP2, P4 ;  /* 0x0000000000ff7886 */ /* 0x000fe20002040000 */
[----:B-1----:R-:W-:Y:S01]  /*2f20*/  MOV R8, UR8 ;  /* 0x0000000800087c02 */ /* 0x002fe20008000f00 */
[----:B------:R-:W-:-:S03]  /*2f30*/  IMAD.U32 R9, RZ, RZ, UR8 ;  /* 0x00000008ff097e24 */ /* 0x000fc6000f8e00ff */
[-C--:B------:R-:W-:Y:S01]  /*2f40*/  @!P0 LEA R8, P1, R8, R2.reuse, 0x6 ;  /* 0x0000000208088211 */ /* 0x080fe200078230ff */
[----:B------:R-:W-:Y:S02]  /*2f50*/  @!UP2 UIMAD UR23, UR9, 0xa0, URZ ;  /* 0x000000a00917a8a4 */ /* 0x000fe4000f8e02ff */
[----:B------:R-:W-:Y:S01]  /*2f60*/  VOTEU.ALL UP0, P2 ;  /* 0x0000000000ff7886 */ /* 0x000fe20001000000 */
[----:B------:R-:W-:Y:S02]  /*2f70*/  @!P0 LEA.HI.X R9, R9, R3, R7, 0x6, P1 ;  /* 0x0000000309098211 */ /* 0x000fe400008f3407 */
[----:B------:R-:W-:Y:S02]  /*2f80*/  MOV R7, UR8 ;  /* 0x0000000800077c02 */ /* 0x000fe40008000f00 */
[----:B------:R-:W-:Y:S01]  /*2f90*/  @!UP0 UIMAD UR6, UR9, 0xe0, URZ ;  /* 0x000000e0090688a4 */ /* 0x000fe2000f8e02ff */
[----:B------:R-:W-:Y:S01]  /*2fa0*/  @!PT LDS RZ, [RZ] ;  /* 0x00000000fffff984 */ /* 0x000fe20000000800 */
[----:B------:R-:W-:Y:S01]  /*2fb0*/  @!PT LDS RZ, [RZ] ;  /* 0x00000000fffff984 */ /* 0x000fe20000000800 */
[----:B------:R-:W-:Y:S01]  /*2fc0*/  @!PT LDS RZ, [RZ] ;  /* 0x00000000fffff984 */ /* 0x000fe20000000800 */
[----:B------:R1:W-:Y:S01]  /*2fd0*/  @!P0 LDGSTS.E.BYPASS.LTC128B.128 [R6+0xb800], desc[UR18][R8.64] ;  /* 0x0b80000008068fae */ /* 0x0003e2000b981a12 */
[----:B------:R-:W-:-:S02]  /*2fe0*/  @!P5 LEA R12, P0, R12, R2, 0x7 ;  /* 0x000000020c0cd211 */ /* 0x000fc400078038ff */
[----:B------:R-:W-:Y:S01]  /*2ff0*/  ISETP.GE.AND P1, PT, R26, UR4, PT ;  /* 0x000000041a007c0c */ /* 0x000fe2000bf26270 */
[----:B------:R-:W-:Y:S01]  /*3000*/  @P6 STS.128 [R6+0xc000], RZ ;  /* 0x00c000ff06006388 */ /* 0x000fe20000000c00 */
[----:B------:R-:W-:Y:S02]  /*3010*/  @!P5 LEA.HI.X R13, R7, R3, R0, 0x7, P0 ;  /* 0x00000003070dd211 */ /* 0x000fe400000f3c00 */
[----:B--2---:R-:W-:Y:S01]  /*3020*/  MOV R10, UR8 ;  /* 0x00000008000a7c02 */ /* 0x004fe20008000f00 */
[----:B------:R-:W-:Y:S01]  /*3030*/  @!PT LDS RZ, [RZ] ;  /* 0x00000000fffff984 */ /* 0x000fe20000000800 */
[----:B------:R-:W-:Y:S01]  /*3040*/  @!PT LDS RZ, [RZ] ;  /* 0x00000000fffff984 */ /* 0x000fe20000000800 */
[----:B------:R-:W-:Y:S01]  /*3050*/  @!PT LDS RZ, [RZ] ;  /* 0x00000000fffff984 */ /* 0x000fe20000000800 */
[----:B------:R2:W-:Y:S01]  /*3060*/  @!P6 LDGSTS.E.BYPASS.LTC128B.128 [R6+0xc000], desc[UR18][R4.64] ;  /* 0x0c0000000406efae */ /* 0x0005e2000b981a12 */
[----:B------:R-:W-:Y:S02]  /*3070*/  ISETP.GE.AND P6, PT, R24, UR4, PT ;  /* 0x0000000418007c0c */ /* 0x000fe4000bfc6270 */
[----:B------:R-:W-:Y:S01]  /*3080*/  ISETP.GE.AND P0, PT, R20, UR4, PT ;  /* 0x0000000414007c0c */ /* 0x000fe2000bf06270 */
[----:B------:R-:W-:Y:S01]  /*3090*/  @!P4 IMAD.WIDE.U32 R10, R10, 0xa0, R2 ;  /* 0x000000a00a0ac825 */ /* 0x000fe200078e0002 */
[----:B------:R-:W-:Y:S01]  /*30a0*/  @P5 STS.128 [R6+0xc800], RZ ;  /* 0x00c800ff06005388 */ /* 0x000fe20000000c00 */
[----:B------:R-:W-:-:S02]  /*30b0*/  LOP3.LUT R20, R23, 0x1c0, RZ, 0xc0, !PT ;  /* 0x000001c017147812 */ /* 0x000fc400078ec0ff */
[----:B------:R-:W-:Y:S01]  /*30c0*/  LOP3.LUT R7, R23, 0x400, RZ, 0xc0, !PT ;  /* 0x0000040017077812 */ /* 0x000fe200078ec0ff */
[----:B------:R-:W-:Y:S01]  /*30d0*/  @!PT LDS RZ, [RZ] ;  /* 0x00000000fffff984 */ /* 0x000fe20000000800 */
[----:B------:R-:W-:Y:S01]  /*30e0*/  @!PT LDS RZ, [RZ] ;  /* 0x00000000fffff984 */ /* 0x000fe20000000800 */
[----:B------:R-:W-:Y:S01]  /*30f0*/  @!PT LDS RZ, [RZ] ;  /* 0x00000000fffff984 */ /* 0x000fe20000000800 */
[----:B------:R3:W-:Y:S01]  /*3100*/  @!P5 LDGSTS.E.BYPASS.LTC128B.128 [R6+0xc800], desc[UR18][R12.64] ;  /* 0x0c8000000c06dfae */ /* 0x0007e2000b981a12 */
[----:B------:R-:W-:Y:S02]  /*3110*/  @!P4 IADD3 R11, PT, PT, R11, UR23, RZ ;  /* 0x000000170b0bcc10 */ /* 0x000fe4000fffe0ff */
[----:B------:R-:W-:Y:S01]  /*3120*/  ISETP.GE.AND P5, PT, R21, UR4, PT ;  /* 0x0000000415007c0c */ /* 0x000fe2000bfa6270 */
[----:B------:R-:W-:Y:S01]  /*3130*/  @P4 STS.128 [R6+0xd000], RZ ;  /* 0x00d000ff06004388 */ /* 0x000fe20000000c00 */
[----:B------:R-:W-:Y:S01]  /*3140*/  LOP3.LUT R20, R20, 0x38, R41, 0xf8, !PT ;  /* 0x0000003814147812 */ /* 0x000fe200078ef829 */
[----:B------:R-:W-:Y:S01]  /*3150*/  VOTEU.ALL UP5, P6 ;  /* 0x0000000000ff7886 */ /* 0x000fe200030a0000 */
[----:B------:R-:W-:Y:S01]  /*3160*/  VOTEU.ALL UP4, P0 ;  /* 0x0000000000ff7886 */ /* 0x000fe20000080000 */
[----:B------:R-:W-:Y:S01]  /*3170*/  @!PT LDS RZ, [RZ] ;  /* 0x00000000fffff984 */ /* 0x000fe20000000800 */
[----:B------:R-:W-:Y:S01]  /*3180*/  @!PT LDS RZ, [RZ] ;  /* 0x00000000fffff984 */ /* 0x000fe20000000800 */
[----:B------:R-:W-:Y:S01]  /*3190*/  @!PT LDS RZ, [RZ] ;  /* 0x00000000fffff984 */ /* 0x000fe20000000800 */
[----:B------:R4:W-:Y:S01]  /*31a0*/  @!P4 LDGSTS.E.BYPASS.LTC128B.128 [R6+0xd000], desc[UR18][R10.64] ;  /* 0x0d0000000a06cfae */ /* 0x0009e2000b981a12 */
[----:B------:R-:W-:Y:S01]  /*31b0*/  ISETP.GE.AND P4, PT, R22, UR4, PT ;  /* 0x0000000416007c0c */ /* 0x000fe2000bf86270 */
[----:B-1----:R-:W-:Y:S01]  /*31c0*/  IMAD.U32 R8, RZ, RZ, UR8 ;  /* 0x00000008ff087e24 */ /* 0x002fe2000f8e00ff */
[----:B------:R-:W-:Y:S01]  /*31d0*/  LOP3.LUT R195, R20, 0x8, R185, 0x78, !PT ;  /* 0x0000000814c37812 */ /* 0x000fe200078e78b9 */
[----:B------:R-:W-:Y:S01]  /*31e0*/  @P3 STS.128 [R6+0xd800], RZ ;  /* 0x00d800ff06003388 */ /* 0x000fe20000000c00 */
[----:B------:R-:W-:Y:S01]  /*31f0*/  @!UP4 UIMAD UR24, UR9, 0x140, URZ ;  /* 0x000001400918c8a4 */ /* 0x000fe2000f8e02ff */
[----:B------:R-:W-:-:S02]  /*3200*/  @!P3 IMAD.WIDE.U32 R8, R8, 0xc0, R2 ;  /* 0x000000c00808b825 */ /* 0x000fc400078e0002 */
[----:B------:R-:W-:Y:S01]  /*3210*/  VOTEU.ALL UP3, P5 ;  /* 0x0000000000ff7886 */ /* 0x000fe20002860000 */
[----:B--2---:R-:W-:Y:S01]  /*3220*/  MOV R4, UR8 ;  /* 0x0000000800047c02 */ /* 0x004fe20008000f00 */
[--C-:B------:R-:W-:Y:S01]  /*3230*/  @!P0 IMAD.WIDE.U32 R16, R16, 0x140, R2.reuse ;  /* 0x0000014010108825 */ /* 0x100fe200078e0002 */
[----:B------:R-:W-:Y:S02]  /*3240*/  @!P3 IADD3 R9, PT, PT, R9, UR7, RZ ;  /* 0x000000070909bc10 */ /* 0x000fe4000fffe0ff */
[----:B------:R-:W-:Y:S01]  /*3250*/  @!UP3 UIMAD UR23, UR9, 0x160, URZ ;  /* 0x000001600917b8a4 */ /* 0x000fe2000f8e02ff */
[----:B------:R-:W-:Y:S01]  /*3260*/  @!P2 IMAD.WIDE.U32 R4, R4, 0xe0, R2 ;  /* 0x000000e00404a825 */ /* 0x000fe200078e0002 */
[----:B------:R-:W-:Y:S01]  /*3270*/  VOTEU.ALL UP2, P4 ;  /* 0x0000000000ff7886 */ /* 0x000fe20002040000 */
[----:B------:R-:W-:Y:S01]  /*3280*/  @!PT LDS RZ, [RZ] ;  /* 0x00000000fffff984 */ /* 0x000fe20000000800 */
[----:B------:R-:W-:Y:S01]  /*3290*/  @!PT LDS RZ, [RZ] ;  /* 0x00000000fffff984 */ /* 0x000fe20000000800 */
[----:B------:R-:W-:Y:S01]  /*32a0*/  @!PT LDS RZ, [RZ] ;  /* 0x00000000fffff984 */ /* 0x000fe20000000800 */
[----:B------:R1:W-:Y:S01]  /*32b0*/  @!P3 LDGSTS.E.BYPASS.LTC128B.128 [R6+0xd800], desc[UR18][R8.64] ;  /* 0x0d8000000806bfae */ /* 0x0003e2000b981a12 */
[----:B------:R-:W-:Y:S01]  /*32c0*/  ISETP.GE.AND P3, PT, R25, UR4, PT ;  /* 0x0000000419007c0c */ /* 0x000fe2000bf66270 */
[----:B------:R-:W-:Y:S01]  /*32d0*/  @!P2 VIADD R5, R5, UR6 ;  /* 0x000000060505ac36 */ /* 0x000fe20008000000 */
[----:B---3--:R-:W-:Y:S01]  /*32e0*/  MOV R12, UR8 ;  /* 0x00000008000c7c02 */ /* 0x008fe20008000f00 */
[----:B------:R-:W-:Y:S01]  /*32f0*/  @P2 STS.128 [R6+0xe000], RZ ;  /* 0x00e000ff06002388 */ /* 0x000fe20000000c00 */
[----:B------:R-:W-:-:S03]  /*3300*/  @!UP2 UIMAD UR7, UR9, 0x180, URZ ;  /* 0x000001800907a8a4 */ /* 0x000fc6000f8e02ff */
[----:B------:R-:W-:Y:S01]  /*3310*/  @!PT LDS RZ, [RZ] ;  /* 0x00000000fffff984 */ /* 0x000fe20000000800 */
[----:B------:R-:W-:Y:S01]  /*3320*/  @!PT LDS RZ, [RZ] ;  /* 0x00000000fffff984 */ /* 0x000fe20000000800 */
[----:B------:R-:W-:Y:S01]  /*3330*/  @!PT LDS RZ, [RZ] ;  /* 0x00000000fffff984 */ /* 0x000fe20000000800 */
[----:B------:R2:W-:Y:S01]  /*3340*/  @!P2 LDGSTS.E.BYPASS.LTC128B.128 [R6+0xe000], desc[UR18][R4.64] ;  /* 0x0e0000000406afae */ /* 0x0005e2000b981a12 */
[----:B----4-:R-:W-:-:S03]  /*3350*/  IMAD.U32 R10, RZ, RZ, UR8 ;  /* 0x00000008ff0a7e24 */ /* 0x010fc6000f8e00ff */
[----:B------:R-:W-:Y:S02]  /*3360*/  @P1 STS.128 [R6+0xe800], RZ ;  /* 0x00e800ff06001388 */ /* 0x000fe40000000c00 */
[----:B------:R-:W-:Y:S01]  /*3370*/  VOTEU.ALL UP1, P3 ;  /* 0x0000000000ff7886 */ /* 0x000fe20001820000 */
[----:B------:R-:W-:-:S04]  /*3380*/  @!P3 IMAD.WIDE.U32 R12, R12, 0x1a0, R2 ;  /* 0x000001a00c0cb825 */ /* 0x000fc800078e0002 */
[----:B------:R-:W-:-:S06]  /*3390*/  @!UP1 UIMAD UR6, UR9, 0x1a0, URZ ;  /* 0x000001a0090698a4 */ /* 0x000fcc000f8e02ff */
[----:B------:R-:W-:Y:S02]  /*33a0*/  @!P3 IADD3 R13, PT, PT, R13, UR6, RZ ;  /* 0x000000060d0dbc10 */ /* 0x000fe4000fffe0ff */
[----:B-1----:R-:W-:-:S05]  /*33b0*/  MOV R8, UR8 ;  /* 0x0000000800087c02 */ /* 0x002fca0008000f00 */
[----:B------:R-:W-:Y:S01]  /*33c0*/  @!P5 IMAD.WIDE.U32 R8, R8, 0x160, R2 ;  /* 0x000001600808d825 */ /* 0x000fe200078e0002 */
[----:B--2---:R-:W-:Y:S02]  /*33d0*/  MOV R5, UR8 ;  /* 0x0000000800057c02 */ /* 0x004fe40008000f00 */
[----:B------:R-:W-:Y:S02]  /*33e0*/  MOV R4, UR8 ;  /* 0x0000000800047c02 */ /* 0x000fe40008000f00 */
[----:B------:R-:W-:Y:S02]  /*33f0*/  @!P1 LEA R18, P2, R5, R2, 0x8 ;  /* 0x0000000205129211 */ /* 0x000fe400078440ff */
[----:B------:R-:W-:Y:S01]  /*3400*/  LOP3.LUT R5, R20, 0x8, R239, 0x78, !PT ;  /* 0x0000000814057812 */ /* 0x000fe200078e78ef */
[C---:B------:R-:W-:Y:S01]  /*3410*/  @!P6 IMAD.WIDE.U32 R14, R4.reuse, 0x120, R2 ;  /* 0x00000120040ee825 */ /* 0x040fe200078e0002 */
[----:B------:R-:W-:Y:S02]  /*3420*/  @!P1 LEA.HI.X R19, R4, R3, R0, 0x8, P2 ;  /* 0x0000000304139211 */ /* 0x000fe400010f4400 */
[----:B------:R-:W-:Y:S01]  /*3430*/  ISETP.GE.AND P2, PT, R28, UR4, PT ;  /* 0x000000041c007c0c */ /* 0x000fe2000bf46270 */
[----:B------:R-:W-:Y:S01]  /*3440*/  @!UP5 UIMAD UR4, UR9, 0x120, URZ ;  /* 0x000001200904d8a4 */ /* 0x000fe2000f8e02ff */
[----:B------:R-:W-:Y:S01]  /*3450*/  IMAD R0, R5, 0x2, R7 ;  /* 0x0000000205007824 */ /* 0x000fe200078e0207 */
[----:B------:R-:W-:Y:S01]  /*3460*/  @!PT LDS RZ, [RZ] ;  /* 0x00000000fffff984 */ /* 0x000fe20000000800 */
[----:B------:R-:W-:Y:S01]  /*3470*/  @!PT LDS RZ, [RZ] ;  /* 0x00000000fffff984 */ /* 0x000fe20000000800 */
[----:B------:R-:W-:Y:S01]  /*3480*/  @!PT LDS RZ, [RZ] ;  /* 0x00000000fffff984 */ /* 0x000fe20000000800 */
[----:B------:R-:W-:Y:S01]  /*3490*/  @!P1 LDGSTS.E.BYPASS.LTC128B.128 [R6+0xe800], desc[UR18][R18.64] ;  /* 0x0e80000012069fae */ /* 0x000fe2000b981a12 */
[----:B------:R-:W-:Y:S01]  /*34a0*/  IMAD.SHL.U32 R7, R239, 0x20, RZ ;  /* 0x00000020ef077824 */ /* 0x000fe200078e00ff */
[----:B------:R-:W-:Y:S01]  /*34b0*/  @!P5 IADD3 R9, PT, PT, R9, UR23, RZ ;  /* 0x000000170909dc10 */ /* 0x000fe2000fffe0ff */
[----:B------:R-:W-:Y:S01]  /*34c0*/  @!P4 IMAD.WIDE.U32 R4, R4, 0x180, R2 ;  /* 0x000001800404c825 */ /* 0x000fe200078e0002 */
[----:B------:R-:W-:Y:S01]  /*34d0*/  @!P6 IADD3 R15, PT, PT, R15, UR4, RZ ;  /* 0x000000040f0fec10 */ /* 0x000fe2000fffe0ff */
[----:B------:R-:W-:Y:S01]  /*34e0*/  @P6 STS.128 [R6+0xf000], RZ ;  /* 0x00f000ff06006388 */ /* 0x000fe20000000c00 */
[----:B------:R-:W-:Y:S01]  /*34f0*/  LOP3.LUT R7, R189, 0x7c00, R7, 0xf8, !PT ;  /* 0x00007c00bd077812 */ /* 0x000fe200078ef807 */
[----:B------:R-:W-:Y:S01]  /*3500*/  @!P4 VIADD R5, R5, UR7 ;  /* 0x000000070505cc36 */ /* 0x000fe20008000000 */
[----:B------:R-:W-:Y:S01]  /*3510*/  IADD3 R134, PT, PT, R0, UR5, RZ ;  /* 0x0000000500867c10 */ /* 0x000fe2000fffe0ff */
[----:B------:R-:W-:Y:S01]  /*3520*/  @!PT LDS RZ, [RZ] ;  /* 0x00000000fffff984 */ /* 0x000fe20000000800 */
[----:B------:R-:W-:Y:S01]  /*3530*/  @!PT LDS RZ, [RZ] ;  /* 0x00000000fffff984 */ /* 0x000fe20000000800 */
[----:B------:R-:W-:Y:S01]  /*3540*/  @!PT LDS RZ, [RZ] ;  /* 0x00000000fffff984 */ /* 0x000fe20000000800 */
[----:B------:R-:W-:Y:S01]  /*3550*/  @!P6 LDGSTS.E.BYPASS.LTC128B.128 [R6+0xf000], desc[UR18][R14.64] ;  /* 0x0f0000000e06efae */ /* 0x000fe2000b981a12 */
[----:B------:R-:W-:Y:S01]  /*3560*/  VOTEU.ALL UP0, P2 ;  /* 0x0000000000ff7886 */ /* 0x000fe20001000000 */
[----:B------:R-:W-:Y:S01]  /*3570*/  @!P2 IMAD.WIDE.U32 R10, R10, 0x1c0, R2 ;  /* 0x000001c00a0aa825 */ /* 0x000fe200078e0002 */
[----:B------:R-:W-:Y:S01]  /*3580*/  @!P0 IADD3 R3, PT, PT, R17, UR24, RZ ;  /* 0x0000001811038c10 */ /* 0x000fe2000fffe0ff */
[----:B------:R-:W-:Y:S01]  /*3590*/  @P0 STS.128 [R6+0xf800], RZ ;  /* 0x00f800ff06000388 */ /* 0x000fe20000000c00 */
[----:B------:R-:W-:Y:S01]  /*35a0*/  @!P0 MOV R2, R16 ;  /* 0x0000001000028202 */ /* 0x000fe20000000f00 */
[----:B------:R-:W-:-:S04]  /*35b0*/  @!UP0 UIMAD UR4, UR9, 0x1c0, URZ ;  /* 0x000001c0090488a4 */ /* 0x000fc8000f8e02ff */
[----:B------:R-:W-:Y:S01]  /*35c0*/  @!PT LDS RZ, [RZ] ;  /* 0x00000000fffff984 */ /* 0x000fe20000000800 */
[----:B------:R-:W-:Y:S01]  /*35d0*/  @!PT LDS RZ, [RZ] ;  /* 0x00000000fffff984 */ /* 0x000fe20000000800 */
[----:B------:R-:W-:Y:S01]  /*35e0*/  @!PT LDS RZ, [RZ] ;  /* 0x00000000fffff984 */ /* 0x000fe20000000800 */
[----:B------:R1:W-:Y:S01]  /*35f0*/  @!P0 LDGSTS.E.BYPASS.LTC128B.128 [R6+0xf800], desc[UR18][R2.64] ;  /* 0x0f80000002068fae */ /* 0x0003e2000b981a12 */
[----:B------:R-:W-:Y:S02]  /*3600*/  LOP3.LUT P0, RZ, R239, 0x4, RZ, 0xc0, !PT ;  /* 0x00000004efff7812 */ /* 0x000fe4000780c0ff */
[----:B------:R-:W-:Y:S01]  /*3610*/  @!P2 IADD3 R11, PT, PT, R11, UR4, RZ ;  /* 0x000000040b0bac10 */ /* 0x000fe2000fffe0ff */
[----:B------:R-:W-:Y:S03]  /*3620*/  @P5 STS.128 [R6+0x10000], RZ ;  /* 0x010000ff06005388 */ /* 0x000fe60000000c00 */
[----:B------:R-:W2:Y:S01]  /*3630*/  LDCU UR4, c[0x0][0x50c] ;  /* 0x0000a180ff0477ac */ /* 0x000ea20008000800 */
        /* <DEDUP_REMOVED lines=9> */
[----:B------:R-:W-:-:S03]  /*36d0*/  LOP3.LUT P4, RZ, R239, 0x2, RZ, 0xc0, !PT ;  /* 0x00000002efff7812 */ /* 0x000fc6000788c0ff */
[----:B------:R-:W-:Y:S04]  /*36e0*/  @P3 STS.128 [R6+0x11000], RZ ;  /* 0x011000ff06003388 */ /* 0x000fe80000000c00 */
[----:B------:R-:W-:Y:S01]  /*36f0*/  @!PT LDS RZ, [RZ] ;  /* 0x00000000fffff984 */ /* 0x000fe20000000800 */
[----:B------:R-:W-:Y:S01]  /*3700*/  @!PT LDS RZ, [RZ] ;  /* 0x00000000fffff984 */ /* 0x000fe20000000800 */
[----:B------:R-:W-:Y:S01]  /*3710*/  @!PT LDS RZ, [RZ] ;  /* 0x00000000fffff984 */ /* 0x000fe20000000800 */
[----:B------:R-:W-:Y:S01]  /*3720*/  @!P3 LDGSTS.E.BYPASS.LTC128B.128 [R6+0x11000], desc[UR18][R12.64] ;  /* 0x110000000c06bfae */ /* 0x000fe2000b981a12 */
[----:B-1----:R-:W-:-:S03]  /*3730*/  LOP3.LUT R2, R7, R195, RZ, 0xfc, !PT ;  /* 0x000000c307027212 */ /* 0x002fc600078efcff */
[----:B------:R-:W-:Y:S01]  /*3740*/  @P2 STS.128 [R6+0x11800], RZ ;  /* 0x011800ff06002388 */ /* 0x000fe20000000c00 */
[----:B------:R-:W-:Y:S02]  /*3750*/  MOV R3, 0x40 ;  /* 0x0000004000037802 */ /* 0x000fe40000000f00 */
[----:B------:R-:W-:Y:S01]  /*3760*/  LEA R238, R2, UR5, 0x1 ;  /* 0x0000000502ee7c11 */ /* 0x000fe2000f8e08ff */
[----:B------:R-:W-:Y:S01]  /*3770*/  @!PT LDS RZ, [RZ] ;  /* 0x00000000fffff984 */ /* 0x000fe20000000800 */
[----:B------:R-:W-:Y:S01]  /*3780*/  @!PT LDS RZ, [RZ] ;  /* 0x00000000fffff984 */ /* 0x000fe20000000800 */
[----:B------:R-:W-:Y:S01]  /*3790*/  @!PT LDS RZ, [RZ] ;  /* 0x00000000fffff984 */ /* 0x000fe20000000800 */
[----:B------:R1:W-:Y:S01]  /*37a0*/  @!P2 LDGSTS.E.BYPASS.LTC128B.128 [R6+0x11800], desc[UR18][R10.64] ;  /* 0x118000000a06afae */ /* 0x0003e2000b981a12 */
[----:B------:R-:W-:Y:S02]  /*37b0*/  MOV R2, 0x20 ;  /* 0x0000002000027802 */ /* 0x000fe40000000f00 */
[----:B------:R-:W-:Y:S01]  /*37c0*/  SEL R193, R3, 0xffffffc0, !P0 ;  /* 0xffffffc003c17807 */ /* 0x000fe20004000000 */
[----:B------:R-:W-:Y:S01]  /*37d0*/  LDSM.16.M88.4 R20, [R238] ;  /* 0x00000000ee14783b */ /* 0x000fe20000000200 */
[----:B------:R-:W-:Y:S02]  /*37e0*/  SEL R2, R2, 0xffffffe0, !P4 ;  /* 0xffffffe002027807 */ /* 0x000fe40006000000 */
[CC--:B------:R-:W-:Y:S01]  /*37f0*/  IADD3 R3, PT, PT, R238.reuse, R193.reuse, RZ ;  /* 0x000000c1ee037210 */ /* 0x0c0fe20007ffe0ff */
[----:B------:R-:W4:Y:S01]  /*3800*/  LDSM.16.M88.4 R40, [R0+UR5+0x2800] ;  /* 0x002800050028783b */ /* 0x000f220008000200 */
[----:B------:R-:W-:Y:S01]  /*3810*/  IADD3 R16, PT, PT, R238, R2, RZ ;  /* 0x00000002ee107210 */ /* 0x000fe20007ffe0ff */
[C---:B------:R-:W-:Y:S01]  /*3820*/  IMAD.IADD R88, R134.reuse, 0x1, R2 ;  /* 0x0000000186587824 */ /* 0x040fe200078e0202 */
[----:B---3--:R-:W-:Y:S01]  /*3830*/  IADD3 R4, PT, PT, R134, R193, RZ ;  /* 0x000000c186047210 */ /* 0x008fe20007ffe0ff */
[----:B------:R-:W-:Y:S01]  /*3840*/  LDSM.16.M88.4 R68, [R0+UR5+0x3000] ;  /* 0x003000050044783b */ /* 0x000fe20008000200 */
[----:B------:R-:W-:Y:S01]  /*3850*/  IMAD.IADD R5, R2, 0x1, R3 ;  /* 0x0000000102057824 */ /* 0x000fe200078e0203 */
[----:B------:R-:W-:-:S02]  /*3860*/  MOV R7, UR20 ;  /* 0x0000001400077c02 */ /* 0x000fc40008000f00 */
[----:B------:R-:W-:Y:S01]  /*3870*/  STL [R1+0x4], R16 ;  /* 0x0000041001007387 */ /* 0x000fe20000100800 */
[----:B------:R-:W-:-:S03]  /*3880*/  IADD3 R89, PT, PT, R2, R4, RZ ;  /* 0x0000000402597210 */ /* 0x000fc60007ffe0ff */
[----:B------:R-:W-:Y:S04]  /*3890*/  LDSM.16.M88.4 R16, [R16] ;  /* 0x000000001010783b */ /* 0x000fe80000000200 */
[----:B------:R-:W-:Y:S04]  /*38a0*/  LDSM.16.M88.4 R32, [R88+0x2000] ;  /* 0x002000005820783b */ /* 0x000fe80000000200 */
[----:B-1----:R-:W1:Y:S04]  /*38b0*/  LDSM.16.M88.4 R8, [R0+UR5+0x2000] ;  /* 0x002000050008783b */ /* 0x002e680008000200 */
[----:B------:R-:W-:Y:S04]  /*38c0*/  LDSM.16.M88.4 R12, [R3] ;  /* 0x00000000030c783b */ /* 0x000fe80000000200 */
[----:B------:R-:W-:Y:S04]  /*38d0*/  LDSM.16.M88.4 R44, [R4+0x2000] ;  /* 0x00200000042c783b */ /* 0x000fe80000000200 */
[----:B------:R-:W3:Y:S04]  /*38e0*/  LDSM.16.M88.4 R48, [R88+0x2800] ;  /* 0x002800005830783b */ /* 0x000ee80000000200 */
[----:B------:R-:W-:Y:S01]  /*38f0*/  LDSM.16.M88.4 R56, [R89+0x2000] ;  /* 0x002000005938783b */ /* 0x000fe20000000200 */
[C---:B----4-:R-:W-:Y:S03]  /*3900*/  HMMA.16816.F32 R36, R20.reuse, R40, RZ ;  /* 0x000000281424723c */ /* 0x050fe600000018ff */
[----:B------:R-:W-:Y:S04]  /*3910*/  LDSM.16.M88.4 R60, [R88+0x3000] ;  /* 0x00300000583c783b */ /* 0x000fe80000000200 */
[----:B------:R-:W-:Y:S04]  /*3920*/  LDSM.16.M88.4 R64, [R4+0x2800] ;  /* 0x002800000440783b */ /* 0x000fe80000000200 */
[----:B------:R-:W-:Y:S04]  /*3930*/  LDSM.16.M88.4 R52, [R89+0x2800] ;  /* 0x002800005934783b */ /* 0x000fe80000000200 */
[----:B------:R-:W-:Y:S04]  /*3940*/  LDSM.16.M88.4 R72, [R0+UR5+0x3800] ;  /* 0x003800050048783b */ /* 0x000fe80008000200 */
[----:B------:R-:W-:Y:S01]  /*3950*/  LDSM.16.M88.4 R76, [R4+0x3000] ;  /* 0x00300000044c783b */ /* 0x000fe20000000200 */
[C---:B-1----:R-:W-:Y:S03]  /*3960*/  HMMA.16816.F32 R24, R20.reuse, R8, RZ ;  /* 0x000000081418723c */ /* 0x042fe600000018ff */
[----:B------:R-:W-:Y:S04]  /*3970*/  LDSM.16.M88.4 R80, [R0+UR5+0x9800] ;  /* 0x009800050050783b */ /* 0x000fe80008000200 */
[----:B------:R-:W0:Y:S01]  /*3980*/  LDGDEPBAR ;  /* 0x00000000000079af */ /* 0x000e220000000000 */
[----:B------:R-:W-:Y:S03]  /*3990*/  HMMA.16816.F32 R28, R20, R10, RZ ;  /* 0x0000000a141c723c */ /* 0x000fe600000018ff */
[----:B------:R-:W1:Y:S04]  /*39a0*/  LDSM.16.M88.4 R8, [R5] ;  /* 0x000000000508783b */ /* 0x000e680000000200 */
[----:B------:R-:W-:Y:S01]  /*39b0*/  STL [R1], R193 ;  /* 0x000000c101007387 */ /* 0x000fe20000100800 */
[C---:B---3--:R-:W-:Y:S03]  /*39c0*/  HMMA.16816.F32 R36, R16.reuse, R48, R36 ;  /* 0x000000301024723c */ /* 0x048fe60000001824 */
[----:B------:R3:W-:Y:S05]  /*39d0*/  STL [R1+0x8], R5 ;  /* 0x0000080501007387 */ /* 0x0007ea0000100800 */
[C---:B------:R-:W-:Y:S08]  /*39e0*/  HMMA.16816.F32 R24, R16.reuse, R32, R24 ;  /* 0x000000201018723c */ /* 0x040ff00000001818 */
[----:B------:R-:W-:Y:S08]  /*39f0*/  HMMA.16816.F32 R28, R16, R34, R28 ;  /* 0x00000022101c723c */ /* 0x000ff0000000181c */
[----:B------:R-:W-:Y:S01]  /*3a00*/  HMMA.16816.F32 R32, R20, R42, RZ ;  /* 0x0000002a1420723c */ /* 0x000fe200000018ff */
[----:B---3--:R-:W-:-:S07]  /*3a10*/  MOV R5, 0x8 ;  /* 0x0000000800057802 */ /* 0x008fce0000000f00 */
[C---:B------:R-:W-:Y:S08]  /*3a20*/  HMMA.16816.F32 R24, R12.reuse, R44, R24 ;  /* 0x0000002c0c18723c */ /* 0x040ff00000001818 */
[----:B------:R-:W-:Y:S08]  /*3a30*/  HMMA.16816.F32 R28, R12, R46, R28 ;  /* 0x0000002e0c1c723c */ /* 0x000ff0000000181c */
[----:B------:R-:W-:Y:S08]  /*3a40*/  HMMA.16816.F32 R48, R16, R50, R32 ;  /* 0x000000321030723c */ /* 0x000ff00000001820 */
[----:B------:R-:W-:Y:S08]  /*3a50*/  HMMA.16816.F32 R32, R20, R68, RZ ;  /* 0x000000441420723c */ /* 0x000ff000000018ff */
[C---:B-1----:R-:W-:Y:S08]  /*3a60*/  HMMA.16816.F32 R24, R8.reuse, R56, R24 ;  /* 0x000000380818723c */ /* 0x042ff00000001818 */
[----:B------:R-:W-:Y:S01]  /*3a70*/  HMMA.16816.F32 R40, R8, R58, R28 ;  /* 0x0000003a0828723c */ /* 0x000fe2000000181c */
[----:B------:R-:W-:Y:S07]  /*3a80*/  LDSM.16.M88.4 R56, [R89+0x3000] ;  /* 0x003000005938783b */ /* 0x000fee0000000200 */
[----:B------:R-:W-:Y:S03]  /*3a90*/  HMMA.16816.F32 R44, R16, R60, R32 ;  /* 0x0000003c102c723c */ /* 0x000fe60000001820 */
[----:B--2---:R-:W-:Y:S01]  /*3aa0*/  FMUL.FTZ R3, R25, UR4 ;  /* 0x0000000419037c20 */ /* 0x004fe20008410000 */
        /* <DEDUP_REMOVED lines=46> */
[----:B-----5:R-:W-:Y:S01]  /*3d90*/  HMMA.16816.F32 R24, R12, R72, R44 ;  /* 0x000000480c18723c */ /* 0x020fe2000000182c */
        /* <DEDUP_REMOVED lines=9> */
[----:B------:R-:W-:Y:S01]  /*3e30*/  HMMA.16816.F32 R28, R20, R66, RZ ;  /* 0x00000042141c723c */ /* 0x000fe200000018ff */
[----:B------:R-:W5:Y:S01]  /*3e40*/  LDSM.16.M88.4 R64, [R88+0x4800] ;  /* 0x004800005840783b */ /* 0x000f620000000200 */
[----:B-1----:R-:W-:-:S04]  /*3e50*/  FMUL.FTZ R3, R32, UR4 ;  /* 0x0000000420037c20 */ /* 0x002fc80008410000 */
[----:B------:R1:W1:-:S14]  /*3e60*/  MUFU.TANH R164, R3 ;  /* 0x0000000300a47308 */ /* 0x00025c0000002400 */
        /* <DEDUP_REMOVED lines=8> */
[----:B------:R-:W-:Y:S04]  /*3ef0*/  HMMA.16816.F32 R32, R8, R52, R24 ;  /* 0x000000340820723c */ /* 0x000fe80000001818 */
[----:B------:R1:W1:Y:S04]  /*3f00*/  MUFU.TANH R158, R3 ;  /* 0x00000003009e7308 */ /* 0x0002680000002400 */
[----:B------:R-:W-:Y:S01]  /*3f10*/  HMMA.16816.F32 R24, R12, R74, R48 ;  /* 0x0000004a0c18723c */ /* 0x000fe20000001830 */
[----:B------:R-:W-:Y:S04]  /*3f20*/  LDSM.16.M88.4 R48, [R89+0x4800] ;  /* 0x004800005930783b */ /* 0x000fe80000000200 */
        /* <DEDUP_REMOVED lines=27> */
[----:B------:R-:W-:Y:S01]  /*40e0*/  LDSM.16.M88.4 R64, [R4+0x5000] ;  /* 0x005000000440783b */ /* 0x000fe20000000200 */
        /* <DEDUP_REMOVED lines=16> */
[----:B------:R-:W5:Y:S01]  /*41f0*/  LDSM.16.M88.4 R60, [R88+0x5800] ;  /* 0x00580000583c783b */ /* 0x000f620000000200 */
        /* <DEDUP_REMOVED lines=10> */
[----:B------:R-:W3:Y:S01]  /*42a0*/  LDSM.16.M88.4 R52, [R89+0x5000] ;  /* 0x005000005934783b */ /* 0x000ee20000000200 */
        /* <DEDUP_REMOVED lines=53> */
[----:B------:R-:W4:Y:S07]  /*4600*/  LDSM.16.M88.4 R68, [R0+UR5+0x7000] ;  /* 0x007000050044783b */ /* 0x000f2e0008000200 */
        /* <DEDUP_REMOVED lines=32> */
[----:B----4-:R-:W-:Y:S01]  /*4810*/  HMMA.16816.F32 R28, R20, R68, RZ ;  /* 0x00000044141c723c */ /* 0x010fe200000018ff */
[----:B-1----:R-:W-:-:S05]  /*4820*/  FMUL.FTZ R3, R37, UR4 ;  /* 0x0000000425037c20 */ /* 0x002fca0008410000 */
[----:B------:R1:W4:Y:S02]  /*4830*/  MUFU.TANH R122, R3 ;  /* 0x00000003007a7308 */ /* 0x0003240000002400 */
[----:B-1----:R-:W-:-:S06]  /*4840*/  FMUL.FTZ R3, R38, UR4 ;  /* 0x0000000426037c20 */ /* 0x002fcc0008410000 */
[----:B------:R1:W1:Y:S02]  /*4850*/  MUFU.TANH R116, R3 ;  /* 0x0000000300747308 */ /* 0x0002640000002400 */
[----:B-1----:R-:W-:Y:S02]  /*4860*/  FMUL.FTZ R3, R39, UR4 ;  /* 0x0000000427037c20 */ /* 0x002fe40008410000 */
[----:B------:R-:W-:Y:S01]  /*4870*/  HMMA.16816.F32 R36, R8, R54, R24 ;  /* 0x000000360824723c */ /* 0x000fe20000001818 */
[----:B------:R-:W1:Y:S03]  /*4880*/  LDSM.16.M88.4 R52, [R88+0x7800] ;  /* 0x007800005834783b */ /* 0x000e660000000200 */
[----:B------:R2:W1:Y:S04]  /*4890*/  MUFU.TANH R117, R3 ;  /* 0x0000000300757308 */ /* 0x0004680000002400 */
[----:B-----5:R-:W-:Y:S08]  /*48a0*/  HMMA.16816.F32 R24, R12, R64, R40 ;  /* 0x000000400c18723c */ /* 0x020ff00000001828 */
[----:B------:R-:W-:Y:S01]  /*48b0*/  HMMA.16816.F32 R40, R16, R56, R28 ;  /* 0x000000381028723c */ /* 0x000fe2000000181c */
[----:B--2---:R-:W-:-:S04]  /*48c0*/  FMUL.FTZ R3, R32, UR4 ;  /* 0x0000000420037c20 */ /* 0x004fc80008410000 */
[----:B------:R2:W1:Y:S03]  /*48d0*/  MUFU.TANH R148, R3 ;  /* 0x0000000300947308 */ /* 0x0004660000002400 */
[----:B------:R-:W-:Y:S01]  /*48e0*/  HMMA.16816.F32 R28, R20, R70, RZ ;  /* 0x00000046141c723c */ /* 0x000fe200000018ff */
[----:B------:R-:W-:Y:S01]  /*48f0*/  LDSM.16.M88.4 R68, [R0+UR5+0x8000] ;  /* 0x008000050044783b */ /* 0x000fe20008000200 */
        /* <DEDUP_REMOVED lines=9> */
[----:B------:R-:W-:Y:S01]  /*4990*/  HMMA.16816.F32 R44, R16, R58, R28 ;  /* 0x0000003a102c723c */ /* 0x000fe2000000181c */
[----:B------:R-:W5:Y:S01]  /*49a0*/  LDSM.16.M88.4 R56, [R89+0x7000] ;  /* 0x007000005938783b */ /* 0x000f620000000200 */
[----:B--2---:R-:W-:-:S04]  /*49b0*/  FMUL.FTZ R3, R36, UR4 ;  /* 0x0000000424037c20 */ /* 0x004fc80008410000 */
[----:B------:R2:W1:Y:S02]  /*49c0*/  MUFU.TANH R150, R3 ;  /* 0x0000000300967308 */ /* 0x0004640000002400 */
[----:B---3--:R-:W-:Y:S01]  /*49d0*/  HMMA.16816.F32 R28, R20, R60, RZ ;  /* 0x0000003c141c723c */ /* 0x008fe200000018ff */
[----:B--2---:R-:W-:-:S05]  /*49e0*/  FMUL.FTZ R3, R37, UR4 ;  /* 0x0000000425037c20 */ /* 0x004fca0008410000 */
[----:B------:R2:W3:Y:S02]  /*49f0*/  MUFU.TANH R155, R3 ;  /* 0x00000003009b7308 */ /* 0x0004e40000002400 */
        /* <DEDUP_REMOVED lines=8> */
[----:B--2---:R-:W-:-:S04]  /*4a80*/  FMUL.FTZ R3, R32, UR4 ;  /* 0x0000000420037c20 */ /* 0x004fc80008410000 */
[----:B------:R1:W2:Y:S03]  /*4a90*/  MUFU.TANH R166, R3 ;  /* 0x0000000300a67308 */ /* 0x0002a60000002400 */
        /* <DEDUP_REMOVED lines=10> */
[----:B------:R-:W-:Y:S07]  /*4b40*/  LDSM.16.M88.4 R72, [R4+0x8800] ;  /* 0x008800000448783b */ /* 0x000fee0000000200 */
[----:B------:R-:W-:Y:S01]  /*4b50*/  HMMA.16816.F32 R44, R16, R54, R28 ;  /* 0x00000036102c723c */ /* 0x000fe2000000181c */
[----:B------:R-:W5:Y:S01]  /*4b60*/  LDSM.16.M88.4 R52, [R89+0x7800] ;  /* 0x007800005934783b */ /* 0x000f620000000200 */
        /* <DEDUP_REMOVED lines=9> */
[----:B------:R-:W-:Y:S03]  /*4c00*/  LDSM.16.M88.4 R56, [R0+UR5+0x9000] ;  /* 0x009000050038783b */ /* 0x000fe60008000200 */
[----:B------:R1:W1:Y:S04]  /*4c10*/  MUFU.TANH R162, R3 ;  /* 0x0000000300a27308 */ /* 0x0002680000002400 */
[----:B----4-:R-:W-:Y:S08]  /*4c20*/  HMMA.16816.F32 R24, R12, R60, R40 ;  /* 0x0000003c0c18723c */ /* 0x010ff00000001828 */
[----:B------:R-:W-:Y:S01]  /*4c30*/  HMMA.16816.F32 R40, R16, R48, R28 ;  /* 0x000000301028723c */ /* 0x000fe2000000181c */
[----:B-1----:R-:W-:-:S04]  /*4c40*/  FMUL.FTZ R3, R32, UR4 ;  /* 0x0000000420037c20 */ /* 0x002fc80008410000 */
[----:B------:R1:W4:Y:S03]  /*4c50*/  MUFU.TANH R144, R3 ;  /* 0x0000000300907308 */ /* 0x0003260000002400 */
[----:B------:R-:W-:Y:S01]  /*4c60*/  HMMA.16816.F32 R28, R20, R70, RZ ;  /* 0x00000046141c723c */ /* 0x000fe200000018ff */
[----:B------:R-:W3:Y:S01]  /*4c70*/  LDSM.16.M88.4 R68, [R88+0x8800] ;  /* 0x008800005844783b */ /* 0x000ee20000000200 */
[----:B-1----:R-:W-:-:S04]  /*4c80*/  FMUL.FTZ R3, R33, UR4 ;  /* 0x0000000421037c20 */ /* 0x002fc80008410000 */
[----:B------:R1:W1:-:S14]  /*4c90*/  MUFU.TANH R143, R3 ;  /* 0x00000003008f7308 */ /* 0x00025c0000002400 */
[----:B------:R-:W-:Y:S08]  /*4ca0*/  HMMA.16816.F32 R48, R16, R50, R28 ;  /* 0x000000321030723c */ /* 0x000ff0000000181c */
[----:B------:R-:W-:Y:S01]  /*4cb0*/  HMMA.16816.F32 R28, R20, R64, RZ ;  /* 0x00000040141c723c */ /* 0x000fe200000018ff */
[----:B-1----:R-:W-:-:S04]  /*4cc0*/  FMUL.FTZ R3, R34, UR4 ;  /* 0x0000000422037c20 */ /* 0x002fc80008410000 */
[----:B------:R1:W1:Y:S02]  /*4cd0*/  MUFU.TANH R173, R3 ;  /* 0x0000000300ad7308 */ /* 0x0002640000002400 */
[----:B-1----:R-:W-:Y:S02]  /*4ce0*/  FMUL.FTZ R3, R35, UR4 ;  /* 0x0000000423037c20 */ /* 0x002fe40008410000 */
[----:B-----5:R-:W-:Y:S04]  /*4cf0*/  HMMA.16816.F32 R32, R8, R52, R24 ;  /* 0x000000340820723c */ /* 0x020fe80000001818 */
[----:B------:R1:W1:Y:S04]  /*4d00*/  MUFU.TANH R142, R3 ;  /* 0x00000003008e7308 */ /* 0x0002680000002400 */
[----:B------:R-:W-:Y:S01]  /*4d10*/  HMMA.16816.F32 R24, R12, R62, R44 ;  /* 0x0000003e0c18723c */ /* 0x000fe2000000182c */
[----:B------:R-:W5:Y:S07]  /*4d20*/  LDSM.16.M88.4 R60, [R89+0x8000] ;  /* 0x00800000593c783b */ /* 0x000f6e0000000200 */
[----:B---3--:R-:W-:Y:S01]  /*4d30*/  HMMA.16816.F32 R44, R16, R68, R28 ;  /* 0x00000044102c723c */ /* 0x008fe2000000181c */
[----:B-1----:R-:W-:-:S04]  /*4d40*/  FMUL.FTZ R3, R36, UR4 ;  /* 0x0000000424037c20 */ /* 0x002fc80008410000 */
[----:B------:R1:W3:Y:S03]  /*4d50*/  MUFU.TANH R141, R3 ;  /* 0x00000003008d7308 */ /* 0x0002e60000002400 */
[----:B------:R-:W-:Y:S01]  /*4d60*/  HMMA.16816.F32 R28, R20, R66, RZ ;  /* 0x00000042141c723c */ /* 0x000fe200000018ff */
[----:B------:R-:W2:Y:S01]  /*4d70*/  LDSM.16.M88.4 R64, [R88+0x9000] ;  /* 0x009000005840783b */ /* 0x000ea20000000200 */
[----:B-1----:R-:W-:-:S04]  /*4d80*/  FMUL.FTZ R3, R37, UR4 ;  /* 0x0000000425037c20 */ /* 0x002fc80008410000 */
        /* <DEDUP_REMOVED lines=8> */
[----:B------:R-:W4:Y:S01]  /*4e10*/  LDSM.16.M88.4 R68, [R89+0x8800] ;  /* 0x008800005944783b */ /* 0x000f220000000200 */
        /* <DEDUP_REMOVED lines=12> */
[----:B--2---:R-:W-:Y:S01]  /*4ee0*/  HMMA.16816.F32 R48, R16, R64, R28 ;  /* 0x000000401030723c */ /* 0x004fe2000000181c */
[----:B-1----:R-:W-:-:S02]  /*4ef0*/  FMUL.FTZ R3, R36, UR4 ;  /* 0x0000000424037c20 */ /* 0x002fc40008410000 */
[----:B------:R-:W-:Y:S02]  /*4f00*/  FMUL.FTZ R0, R34, UR4 ;  /* 0x0000000422007c20 */ /* 0x000fe40008410000 */
[----:B------:R1:W2:Y:S03]  /*4f10*/  MUFU.TANH R132, R3 ;  /* 0x0000000300847308 */ /* 0x0002a60000002400 */
[----:B------:R-:W-:Y:S01]  /*4f20*/  HMMA.16816.F32 R28, R20, R58, RZ ;  /* 0x0000003a141c723c */ /* 0x000fe200000018ff */
[----:B------:R-:W5:Y:S04]  /*4f30*/  LDSM.16.M88.4 R56, [R4+0x9000] ;  /* 0x009000000438783b */ /* 0x000f680000000200 */
[----:B------:R3:W2:Y:S03]  /*4f40*/  MUFU.TANH R121, R0 ;  /* 0x0000000000797308 */ /* 0x0006a60000002400 */
[----:B------:R-:W-:Y:S01]  /*4f50*/  HMMA.16816.F32 R40, R8, R62, R24 ;  /* 0x0000003e0828723c */ /* 0x000fe20000001818 */
[----:B------:R-:W-:Y:S07]  /*4f60*/  LDSM.16.M88.4 R60, [R4+0x9800] ;  /* 0x00980000043c783b */ /* 0x000fee0000000200 */
[----:B------:R-:W-:Y:S01]  /*4f70*/  HMMA.16816.F32 R24, R12, R72, R44 ;  /* 0x000000480c18723c */ /* 0x000fe2000000182c */
[----:B-1----:R-:W-:-:S04]  /*4f80*/  FMUL.FTZ R3, R37, UR4 ;  /* 0x0000000425037c20 */ /* 0x002fc80008410000 */
[----:B------:R1:W1:Y:S01]  /*4f90*/  MUFU.TANH R131, R3 ;  /* 0x0000000300837308 */ /* 0x0002620000002400 */
[----:B---3--:R-:W-:Y:S02]  /*4fa0*/  FMUL.FTZ R0, R35, UR4 ;  /* 0x0000000423007c20 */ /* 0x008fe40008410000 */
[----:B------:R-:W-:Y:S05]  /*4fb0*/  HMMA.16816.F32 R28, R16, R66, R28 ;  /* 0x00000042101c723c */ /* 0x000fea000000181c */
[----:B------:R3:W2:Y:S01]  /*4fc0*/  MUFU.TANH R73, R0 ;  /* 0x0000000000497308 */ /* 0x0006a20000002400 */
[----:B-1----:R-:W-:-:S07]  /*4fd0*/  FMUL.FTZ R3, R38, UR4 ;  /* 0x0000000426037c20 */ /* 0x002fce0008410000 */
[----:B------:R1:W1:Y:S01]  /*4fe0*/  MUFU.TANH R129, R3 ;  /* 0x0000000300817308 */ /* 0x0002620000002400 */
[----:B---3--:R-:W-:-:S07]  /*4ff0*/  FMUL.FTZ R0, R40, UR4 ;  /* 0x0000000428007c20 */ /* 0x008fce0008410000 */
[----:B------:R3:W2:Y:S01]  /*5000*/  MUFU.TANH R72, R0 ;  /* 0x0000000000487308 */ /* 0x0006a20000002400 */
[----:B-1----:R-:W-:Y:S02]  /*5010*/  FMUL.FTZ R3, R39, UR4 ;  /* 0x0000000427037c20 */ /* 0x002fe40008410000 */
[----:B----4-:R-:W-:Y:S05]  /*5020*/  HMMA.16816.F32 R36, R8, R68, R24 ;  /* 0x000000440824723c */ /* 0x010fea0000001818 */
[----:B------:R1:W4:Y:S01]  /*5030*/  MUFU.TANH R127, R3 ;  /* 0x00000003007f7308 */ /* 0x0003220000002400 */
[----:B---3--:R-:W-:Y:S02]  /*5040*/  FMUL.FTZ R0, R41, UR4 ;  /* 0x0000000429007c20 */ /* 0x008fe40008410000 */
[----:B------:R-:W-:Y:S01]  /*5050*/  HMMA.16816.F32 R24, R12, R74, R52 ;  /* 0x0000004a0c18723c */ /* 0x000fe20000001834 */
[----:B------:R-:W3:Y:S04]  /*5060*/  LDSM.16.M88.4 R52, [R89+0x9000] ;  /* 0x009000005934783b */ /* 0x000ee80000000200 */
[----:B------:R5:W2:Y:S01]  /*5070*/  MUFU.TANH R69, R0 ;  /* 0x0000000000457308 */ /* 0x000aa20000002400 */
[----:B-1----:R-:W-:-:S07]  /*5080*/  FMUL.FTZ R3, R32, UR4 ;  /* 0x0000000420037c20 */ /* 0x002fce0008410000 */
[----:B------:R1:W1:Y:S01]  /*5090*/  MUFU.TANH R125, R3 ;  /* 0x00000003007d7308 */ /* 0x0002620000002400 */
[----:B-----5:R-:W-:-:S06]  /*50a0*/  FMUL.FTZ R0, R42, UR4 ;  /* 0x000000042a007c20 */ /* 0x020fcc0008410000 */
[----:B------:R-:W-:Y:S01]  /*50b0*/  HMMA.16816.F32 R44, R8, R70, R24 ;  /* 0x00000046082c723c */ /* 0x000fe20000001818 */
[----:B------:R5:W2:Y:S07]  /*50c0*/  MUFU.TANH R68, R0 ;  /* 0x0000000000447308 */ /* 0x000aae0000002400 */
[----:B------:R-:W-:Y:S01]  /*50d0*/  HMMA.16816.F32 R24, R12, R56, R48 ;  /* 0x000000380c18723c */ /* 0x000fe20000001830 */
[----:B-1----:R-:W-:-:S07]  /*50e0*/  FMUL.FTZ R3, R33, UR4 ;  /* 0x0000000421037c20 */ /* 0x002fce0008410000 */
[----:B------:R-:W-:Y:S01]  /*50f0*/  HMMA.16816.F32 R32, R20, R80, RZ ;  /* 0x000000501420723c */ /* 0x000fe200000018ff */
[----:B------:R-:W1:Y:S01]  /*5100*/  MUFU.TANH R124, R3 ;  /* 0x00000003007c7308 */ /* 0x000e620000002400 */
[----:B-----5:R-:W-:-:S06]  /*5110*/  FMUL.FTZ R0, R43, UR4 ;  /* 0x000000042b007c20 */ /* 0x020fcc0008410000 */
[----:B------:R-:W-:Y:S01]  /*5120*/  HMMA.16816.F32 R20, R20, R82, RZ ;  /* 0x000000521414723c */ /* 0x000fe200000018ff */
[----:B------:R5:W1:Y:S11]  /*5130*/  MUFU.TANH R66, R0 ;  /* 0x0000000000427308 */ /* 0x000a760000002400 */
[----:B------:R-:W-:Y:S01]  /*5140*/  HMMA.16816.F32 R40, R16, R76, R32 ;  /* 0x0000004c1028723c */ /* 0x000fe20000001820 */
[----:B-----5:R-:W-:-:S07]  /*5150*/  FMUL.FTZ R0, R36, UR4 ;  /* 0x0000000424007c20 */ /* 0x020fce0008410000 */
[----:B------:R-:W-:Y:S01]  /*5160*/  HMMA.16816.F32 R32, R12, R58, R28 ;  /* 0x0000003a0c20723c */ /* 0x000fe2000000181c */
[----:B------:R5:W1:Y:S07]  /*5170*/  MUFU.TANH R65, R0 ;  /* 0x0000000000417308 */ /* 0x000a6e0000002400 */
[----:B---3--:R-:W-:Y:S08]  /*5180*/  HMMA.16816.F32 R28, R8, R52, R24 ;  /* 0x00000034081c723c */ /* 0x008ff00000001818 */
[----:B------:R-:W-:Y:S01]  /*5190*/  HMMA.16816.F32 R24, R12, R60, R40 ;  /* 0x0000003c0c18723c */ /* 0x000fe20000001828 */
[----:B-----5:R-:W-:-:S04]  /*51a0*/  FMUL.FTZ R0, R37, UR4 ;  /* 0x0000000425007c20 */ /* 0x020fc80008410000 */
[----:B------:R3:W1:Y:S03]  /*51b0*/  MUFU.TANH R64, R0 ;  /* 0x0000000000407308 */ /* 0x0006660000002400 */
[----:B------:R-:W-:Y:S08]  /*51c0*/  HMMA.16816.F32 R32, R8, R54, R32 ;  /* 0x000000360820723c */ /* 0x000ff00000001820 */
        /* <DEDUP_REMOVED lines=24> */
[----:B------:R3:W1:Y:S02]  /*5350*/  MUFU.TANH R51, R0 ;  /* 0x0000000000337308 */ /* 0x0006640000002400 */
[----:B---3--:R-:W-:-:S06]  /*5360*/  FMUL.FTZ R0, R28, UR4 ;  /* 0x000000041c007c20 */ /* 0x008fcc0008410000 */
        /* <DEDUP_REMOVED lines=12> */
[----:B------:R-:W3:Y:S08]  /*5430*/  MUFU.TANH R34, R11 ;  /* 0x0000000b00227308 */ /* 0x000ef00000002400 */
        /* <DEDUP_REMOVED lines=10> */
[----:B-----5:R-:W-:Y:S01]  /*54e0*/  FMUL.FTZ R0, R27, UR4 ;  /* 0x000000041b007c20 */ /* 0x020fe20008410000 */
[----:B------:R-:W-:-:S05]  /*54f0*/  UIADD3 UR4, UPT, UPT, UR16, -0x1, URZ ;  /* 0xffffffff10047890 */ /* 0x000fca000fffe0ff */
[----:B------:R5:W1:Y:S01]  /*5500*/  MUFU.TANH R36, R0 ;  /* 0x0000000000247308 */ /* 0x000a620000002400 */
[----:B------:R-:W-:Y:S01]  /*5510*/  UISETP.GT.AND UP0, UPT, UR4, UR14, UPT ;  /* 0x0000000e0400728c */ /* 0x000fe2000bf04270 */
[----:B-----5:R-:W-:-:S04]  /*5520*/  LOP3.LUT R0, R185, 0x1f0, RZ, 0xc0, !PT ;  /* 0x000001f0b9007812 */ /* 0x020fc800078ec0ff */
[----:B------:R-:W-:Y:S02]  /*5530*/  IADD3 R7, PT, PT, R0, 0x1, R7 ;  /* 0x0000000100077810 */ /* 0x000fe40007ffe007 */
[----:B------:R-:W-:-:S04]  /*5540*/  SHF.R.U32.HI R0, RZ, 0x2, R239 ;  /* 0x00000002ff007819 */ /* 0x000fc800000116ef */
[----:B------:R-:W-:-:S04]  /*5550*/  LOP3.LUT R0, R0, 0x7, RZ, 0xc0, !PT ;  /* 0x0000000700007812 */ /* 0x000fc800078ec0ff */
[----:B------:R-:W-:Y:S02]  /*5560*/  IADD3 R7, PT, PT, R7, -UR22, R0 ;  /* 0x8000001607077c10 */ /* 0x000fe4000fffe000 */
[----:B------:R-:W-:-:S04]  /*5570*/  MOV R0, UR17 ;  /* 0x0000001100007c02 */ /* 0x000fc80008000f00 */
[----:B------:R-:W-:-:S04]  /*5580*/  IADD3 R7, PT, PT, R7, UR21, R0 ;  /* 0x0000001507077c10 */ /* 0x000fc8000fffe000 */
[C---:B------:R-:W-:Y:S02]  /*5590*/  VIADDMNMX R5, R7.reuse, R5, UR21, PT ;  /* 0x0000001507057e46 */ /* 0x040fe4000b800105 */
[----:B------:R-:W-:Y:S01]  /*55a0*/  VIMNMX R7, PT, PT, R7, UR21, PT ;  /* 0x0000001507077c48 */ /* 0x000fe2000bfe0100 */
[----:B------:R-:W-:Y:S06]  /*55b0*/  BAR.SYNC.DEFER_BLOCKING 0x0 ;  /* 0x0000000000007b1d */ /* 0x000fec0000010000 */
[----:B-1234-:R-:W-:Y:S05]  /*55c0*/  BRA.U !UP0, `(.L_x_3088) ;  /* 0x0000000908287547 */ /* 0x01efea000b800000 */
        /* <DEDUP_REMOVED lines=11> */
[----:B------:R1:W-:Y:S01]  /*5680*/  STL [R1+0xc], R187 ;  /* 0x00000cbb01007387 */ /* 0x0003e20000100800 */
[----:B------:R-:W-:Y:S05]  /*5690*/  BRA `(.L_x_3090) ;  /* 0x0000000400147947 */ /* 0x000fea0003800000 */
.L_x_3089:
[----:B------:R-:W1:Y:S01]  /*56a0*/  LDC R12, c[0x0][0x4f0] ;  /* 0x00013c00ff0c7b82 */ /* 0x000e620000000800 */
[----:B------:R-:W-:Y:S01]  /*56b0*/  ULEA UR6, UR16, 0xfffffe00, 0x8 ;  /* 0xfffffe0010067891 */ /* 0x000fe2000f8e40ff */
[----:B------:R-:W-:Y:S01]  /*56c0*/  IMAD.MOV.U32 R14, RZ, RZ, R186 ;  /* 0x000000ffff0e7224 */ /* 0x000fe200078e00ba */
[----:B------:R-:W-:Y:S01]  /*56d0*/  ULEA UR7, UR16, 0xffffff00, 0x8 ;  /* 0xffffff0010077891 */ /* 0x000fe2000f8e40ff */
[----:B------:R-:W-:-:S05]  /*56e0*/  IMAD.MOV.U32 R13, RZ, RZ, R187 ;  /* 0x000000ffff0d7224 */ /* 0x000fca00078e00bb */
[----:B------:R-:W-:-:S05]  /*56f0*/  IMAD.U32 R3, RZ, RZ, UR7 ;  /* 0x00000007ff037e24 */ /* 0x000fca000f8e00ff */
        /* <DEDUP_REMOVED lines=63> */
.L_x_3090:
[----:B------:R-:W2:Y:S04]  /*5af0*/  LDL R0, [R1+0x10] ;  /* 0x0000100001007983 */ /* 0x000ea80000100800 */
[----:B------:R-:W3:Y:S01]  /*5b00*/  LDL R3, [R1+0xc] ;  /* 0x00000c0001037983 */ /* 0x000ee20000100800 */
[----:B------:R-:W-:Y:S02]  /*5b10*/  USHF.L.U32 UR7, UR10, 0x5, URZ ;  /* 0x000000050a077899 */ /* 0x000fe400080006ff */
[----:B------:R-:W-:-:S04]  /*5b20*/  USHF.L.U64.HI UR6, UR10, 0x5, UR11 ;  /* 0x000000050a067899 */ /* 0x000fc8000801020b */
[----:B--2---:R-:W-:-:S04]  /*5b30*/  IADD3 R14, P1, PT, R0, UR7, RZ ;  /* 0x00000007000e7c10 */ /* 0x004fc8000ff3e0ff */
[----:B---3--:R-:W-:Y:S02]  /*5b40*/  IADD3.X R15, PT, PT, R3, UR6, RZ, P1, !PT ;  /* 0x00000006030f7c10 */ /* 0x008fe40008ffe4ff */
        /* <DEDUP_REMOVED lines=50> */
.L_x_3088:
[----:B------:R-:W-:Y:S01]  /*5e70*/  IMAD.SHL.U32 R3, R239, 0x2, RZ ;  /* 0x00000002ef037824 */ /* 0x000fe200078e00ff */
[----:B------:R-:W1:Y:S01]  /*5e80*/  LDCU UR6, c[0x0][0x45c] ;  /* 0x00008b80ff0677ac */ /* 0x000e620008000800 */
[----:B------:R-:W-:-:S03]  /*5e90*/  IMAD.U32 R0, RZ, RZ, UR4 ;  /* 0x00000004ff007e24 */ /* 0x000fc6000f8e00ff */
[----:B------:R-:W-:Y:S01]  /*5ea0*/  LOP3.LUT R3, R3, 0x6, RZ, 0xc0, !PT ;  /* 0x0000000603037812 */ /* 0x000fe200078ec0ff */
[----:B------:R-:W-:-:S04]  /*5eb0*/  UISETP.GT.AND UP0, UPT, UR4, UR14, UPT ;  /* 0x0000000e0400728c */ /* 0x000fc8000bf04270 */
[----:B------:R-:W-:-:S04]  /*5ec0*/  IMAD R0, R0, 0x100, R3 ;  /* 0x0000010000007824 */ /* 0x000fc800078e0203 */
[C---:B------:R-:W-:Y:S01]  /*5ed0*/  VIADD R3, R0.reuse, 0x1 ;  /* 0x0000000100037836 */ /* 0x040fe20000000000 */
[C---:B------:R-:W-:Y:S01]  /*5ee0*/  ISETP.GE.AND P3, PT, R0.reuse, R5, PT ;  /* 0x000000050000720c */ /* 0x040fe20003f66270 */
[C---:B------:R-:W-:Y:S02]  /*5ef0*/  VIADD R4, R0.reuse, 0x8 ;  /* 0x0000000800047836 */ /* 0x040fe40000000000 */
[C---:B---3--:R-:W-:Y:S01]  /*5f00*/  VIADD R6, R0.reuse, 0xb8 ;  /* 0x000000b800067836 */ /* 0x048fe20000000000 */
[C---:B------:R-:W-:Y:S01]  /*5f10*/  ISETP.GE.AND P6, PT, R3.reuse, R7, PT ;  /* 0x000000070300720c */ /* 0x040fe20003fc6270 */
[C---:B------:R-:W-:Y:S01]  /*5f20*/  VIADD R13, R0.reuse, 0xe1 ;  /* 0x000000e1000d7836 */ /* 0x040fe20000000000 */
[----:B------:R-:W-:Y:S01]  /*5f30*/  ISETP.GE.AND P2, PT, R3, R5, PT ;  /* 0x000000050300720c */ /* 0x000fe20003f46270 */
        /* <DEDUP_REMOVED lines=8> */
[----:B------:R-:W-:Y:S01]  /*5fc0*/  VIADD R14, R0, 0xf1 ;  /* 0x000000f1000e7836 */ /* 0x000fe20000000000 */
[----:B------:R-:W-:Y:S01]  /*5fd0*/  FSEL R17, R182, -INF , !P2 ;  /* 0xff800000b6117808 */ /* 0x000fe20005000000 */
[C---:B------:R-:W-:Y:S01]  /*5fe0*/  VIADD R10, R0.reuse, 0xf8 ;  /* 0x000000f8000a7836 */ /* 0x040fe20000000000 */
[----:B------:R-:W-:Y:S01]  /*5ff0*/  FSEL R22, R181, -INF , !P1 ;  /* 0xff800000b5167808 */ /* 0x000fe20004800000 */
[----:B------:R-:W-:Y:S01]  /*6000*/  VIADD R9, R0, 0xf9 ;  /* 0x000000f900097836 */ /* 0x000fe20000000000 */
[----:B------:R-:W-:-:S02]  /*6010*/  ISETP.GE.AND P3, PT, R3, R7, PT ;  /* 0x000000070300720c */ /* 0x000fc40003f66270 */
        /* <DEDUP_REMOVED lines=198> */
[C---:B------:R-:W-:Y:S02]  /*6c80*/  ISETP.GE.AND P3, PT, R3.reuse, R7, PT ;  /* 0x000000070300720c */ /* 0x040fe40003f66270 */
[----:B------:R-:W-:Y:S01]  /*6c90*/  ISETP.GE.AND P6, PT, R3, R5, PT ;  /* 0x000000050300720c */ /* 0x000fe20003fc6270 */
[----:B------:R-:W-:Y:S01]  /*6ca0*/  VIADD R3, R0, 0xb1 ;  /* 0x000000b100037836 */ /* 0x000fe20000000000 */
[----:B------:R-:W-:Y:S02]  /*6cb0*/  ISETP.GE.AND P2, PT, R4, R7, PT ;  /* 0x000000070400720c */ /* 0x000fe40003f46270 */
[----:B------:R-:W-:-:S02]  /*6cc0*/  FSEL R186, R141, -INF , !P1 ;  /* 0xff8000008dba7808 */ /* 0x000fc40004800000 */
[----:B------:R-:W-:Y:S02]  /*6cd0*/  FSEL R183, R138, -INF , !P6 ;  /* 0xff8000008ab77808 */ /* 0x000fe40007000000 */
[----:B------:R-:W-:Y:S02]  /*6ce0*/  FSEL R213, R137, -INF , !P2 ;  /* 0xff80000089d57808 */ /* 0x000fe40005000000 */
[----:B------:R-:W-:Y:S01]  /*6cf0*/  ISETP.GE.AND P1, PT, R4, R5, PT ;  /* 0x000000050400720c */ /* 0x000fe20003f26270 */
        /* <DEDUP_REMOVED lines=100> */
[----:B------:R-:W-:Y:S02]  /*7340*/  ISETP.GE.AND P2, PT, R8, R5, PT ;  /* 0x000000050800720c */ /* 0x000fe40003f46270 */
        /* <DEDUP_REMOVED lines=17> */
[-C--:B------:R-:W-:Y:S02]  /*7460*/  ISETP.GE.AND P2, PT, R10, R5.reuse, PT ;  /* 0x000000050a00720c */ /* 0x080fe40003f46270 */
        /* <DEDUP_REMOVED lines=14> */
[----:B------:R-:W2:Y:S01]  /*7550*/  SHFL.BFLY PT, R3, R4, 0x2, 0x1f ;  /* 0x0c401f0004037f89 */ /* 0x000ea200000e0000 */
[----:B------:R-:W-:Y:S01]  /*7560*/  FSEL R237, R59, -INF , !P6 ;  /* 0xff8000003bed7808 */ /* 0x000fe20007000000 */
[----:B------:R-:W-:Y:S01]  /*7570*/  IMAD.IADD R8, R189, 0x1, R195 ;  /* 0x00000001bd087824 */ /* 0x000fe200078e02c3 */
        /* <DEDUP_REMOVED lines=42> */
[----:B------:R-:W-:Y:S08]  /*7820*/  MUFU.EX2 R222, R6 ;  /* 0x0000000600de7308 */ /* 0x000ff00000000800 */
[----:B------:R1:W2:Y:S02]  /*7830*/  MUFU.EX2 R214, R4 ;  /* 0x0000000400d67308 */ /* 0x0002a40000000800 */
[----:B-1----:R-:W-:Y:S01]  /*7840*/  FFMA.FTZ R4, R16, UR6, -R0 ;  /* 0x0000000610047c23 */ /* 0x002fe20008010800 */
[----:B--2---:R-:W-:-:S05]  /*7850*/  F2FP.F16.F32.PACK_AB R9, R214, R215 ;  /* 0x000000d7d609723e */ /* 0x004fca00000000ff */
[----:B------:R1:W-:Y:S02]  /*7860*/  MUFU.EX2 R218, R4 ;  /* 0x0000000400da7308 */ /* 0x0003e40000000800 */
[----:B-1----:R-:W-:Y:S02]  /*7870*/  FFMA.FTZ R4, R19, UR6, -R0 ;  /* 0x0000000613047c23 */ /* 0x002fe40008010800 */
[----:B------:R-:W-:Y:S04]  /*7880*/  LDSM.16.MT88.4 R16, [R60+0xa000] ;  /* 0x00a000003c10783b */ /* 0x000fe80000004200 */
[----:B------:R1:W2:Y:S02]  /*7890*/  MUFU.EX2 R217, R4 ;  /* 0x0000000400d97308 */ /* 0x0002a40000000800 */
[----:B-1----:R-:W-:Y:S01]  /*78a0*/  FMUL.FTZ R4, R36, UR6 ;  /* 0x0000000624047c20 */ /* 0x002fe20008410000 */
[----:B--2---:R-:W-:-:S04]  /*78b0*/  F2FP.F16.F32.PACK_AB R11, R217, R218 ;  /* 0x000000dad90b723e */ /* 0x004fc800000000ff */
[----:B------:R-:W-:-:S05]  /*78c0*/  FSEL R4, R4, RZ, P1 ;  /* 0x000000ff04047208 */ /* 0x000fca0000800000 */
[--C-:B------:R-:W-:Y:S02]  /*78d0*/  FFMA.FTZ R6, R15, UR6, -R4.reuse ;  /* 0x000000060f067c23 */ /* 0x100fe40008010804 */
[----:B------:R-:W-:Y:S02]  /*78e0*/  LDSM.16.MT88.4 R12, [R38+0xa000] ;  /* 0x00a00000260c783b */ /* 0x000fe40000004200 */
[----:B------:R1:W-:Y:S02]  /*78f0*/  MUFU.EX2 R206, R6 ;  /* 0x0000000600ce7308 */ /* 0x0003e40000000800 */
[----:B-1----:R-:W-:-:S06]  /*7900*/  FFMA.FTZ R6, R21, UR6, -R4 ;  /* 0x0000000615067c23 */ /* 0x002fcc0008010804 */
[----:B------:R1:W2:Y:S02]  /*7910*/  MUFU.EX2 R203, R6 ;  /* 0x0000000600cb7308 */ /* 0x0002a40000000800 */
[--C-:B-1----:R-:W-:Y:S01]  /*7920*/  FFMA.FTZ R6, R22, UR6, -R4.reuse ;  /* 0x0000000616067c23 */ /* 0x102fe20008010804 */
[----:B--2---:R-:W-:Y:S01]  /*7930*/  F2FP.F16.F32.PACK_AB R8, R203, R206 ;  /* 0x000000cecb08723e */ /* 0x004fe200000000ff */
[----:B------:R-:W1:Y:S04]  /*7940*/  LDSM.16.MT88.4 R20, [R39+0xa000] ;  /* 0x00a000002714783b */ /* 0x000e680000004200 */
[----:B------:R2:W-:Y:S02]  /*7950*/  MUFU.EX2 R205, R6 ;  /* 0x0000000600cd7308 */ /* 0x0005e40000000800 */
[----:B--2---:R-:W-:-:S06]  /*7960*/  FFMA.FTZ R6, R29, UR6, -R4 ;  /* 0x000000061d067c23 */ /* 0x004fcc0008010804 */
[----:B------:R2:W3:Y:S02]  /*7970*/  MUFU.EX2 R212, R6 ;  /* 0x0000000600d47308 */ /* 0x0004e40000000800 */
[----:B--2---:R-:W-:Y:S01]  /*7980*/  FFMA.FTZ R6, R28, UR6, -R0 ;  /* 0x000000061c067c23 */ /* 0x004fe20008010800 */
[----:B---3--:R-:W-:-:S05]  /*7990*/  F2FP.F16.F32.PACK_AB R10, R212, R205 ;  /* 0x000000cdd40a723e */ /* 0x008fca00000000ff */
[----:B------:R2:W3:Y:S02]  /*79a0*/  MUFU.EX2 R216, R6 ;  /* 0x0000000600d87308 */ /* 0x0004e40000000800 */
[C---:B------:R-:W-:Y:S08]  /*79b0*/  HMMA.16816.F32 R40, R8.reuse, R24, RZ ;  /* 0x000000180828723c */ /* 0x040ff000000018ff */
[----:B------:R-:W-:Y:S01]  /*79c0*/  HMMA.16816.F32 R44, R8, R26, RZ ;  /* 0x0000001a082c723c */ /* 0x000fe200000018ff */
[----:B--2---:R-:W-:-:S07]  /*79d0*/  FFMA.FTZ R6, R30, UR6, -R0 ;  /* 0x000000061e067c23 */ /* 0x004fce0008010800 */
[C---:B-1----:R-:W-:Y:S01]  /*79e0*/  HMMA.16816.F32 R24, R8.reuse, R22, RZ ;  /* 0x000000160818723c */ /* 0x042fe200000018ff */
[----:B------:R1:W-:Y:S07]  /*79f0*/  MUFU.EX2 R223, R6 ;  /* 0x0000000600df7308 */ /* 0x0003ee0000000800 */
[C---:B------:R-:W-:Y:S08]  /*7a00*/  HMMA.16816.F32 R56, R8.reuse, R12, RZ ;  /* 0x0000000c0838723c */ /* 0x040ff000000018ff */
[----:B------:R-:W-:Y:S01]  /*7a10*/  HMMA.16816.F32 R64, R8, R14, RZ ;  /* 0x0000000e0840723c */ /* 0x000fe200000018ff */
[----:B------:R-:W-:Y:S01]  /*7a20*/  LDSM.16.MT88.4 R12, [R60+0xa800] ;  /* 0x00a800003c0c783b */ /* 0x000fe20000004200 */
[----:B-1----:R-:W-:-:S03]  /*7a30*/  FFMA.FTZ R6, R31, UR6, -R0 ;  /* 0x000000061f067c23 */ /* 0x002fc60008010800 */
[----:B------:R-:W1:Y:S01]  /*7a40*/  LDSM.16.MT88.4 R28, [R37+0xa800] ;  /* 0x00a80000251c783b */ /* 0x000e620000004200 */
[----:B------:R2:W4:Y:S02]  /*7a50*/  MUFU.EX2 R221, R6 ;  /* 0x0000000600dd7308 */ /* 0x0005240000000800 */
        /* <DEDUP_REMOVED lines=15> */
[----:B---3--:R-:W-:Y:S02]  /*7b50*/  F2FP.F16.F32.PACK_AB R9, R216, R222 ;  /* 0x000000ded809723e */ /* 0x008fe400000000ff */
[----:B----4-:R-:W-:-:S02]  /*7b60*/  F2FP.F16.F32.PACK_AB R11, R221, R223 ;  /* 0x000000dfdd0b723e */ /* 0x010fc400000000ff */
        /* <DEDUP_REMOVED lines=32> */
[----:B-----5:R-:W-:Y:S01]  /*7d70*/  F2FP.F16.F32.PACK_AB R10, R197, R193 ;  /* 0x000000c1c50a723e */ /* 0x020fe200000000ff */
[----:B------:R-:W-:-:S04]  /*7d80*/  IMAD.MOV.U32 R80, RZ, RZ, R181 ;  /* 0x000000ffff507224 */ /* 0x000fc800078e00b5 */
[----:B------:R4:W-:Y:S02]  /*7d90*/  MUFU.EX2 R189, R6 ;  /* 0x0000000600bd7308 */ /* 0x0009e40000000800 */
[----:B---3--:R-:W-:Y:S01]  /*7da0*/  HMMA.16816.F32 R52, R8, R28, R68 ;  /* 0x0000001c0834723c */ /* 0x008fe20000001844 */
[----:B------:R-:W-:Y:S02]  /*7db0*/  IMAD.MOV.U32 R69, RZ, RZ, R190 ;  /* 0x000000ffff457224 */ /* 0x000fe400078e00be */
[----:B------:R-:W-:Y:S02]  /*7dc0*/  IMAD.MOV.U32 R70, RZ, RZ, R184 ;  /* 0x000000ffff467224 */ /* 0x000fe400078e00b8 */
[----:B------:R-:W-:-:S03]  /*7dd0*/  IMAD.MOV.U32 R71, RZ, RZ, R182 ;  /* 0x000000ffff477224 */ /* 0x000fc600078e00b6 */
[----:B------:R-:W-:Y:S01]  /*7de0*/  HMMA.16816.F32 R72, R8, R30, R72 ;  /* 0x0000001e0848723c */ /* 0x000fe20000001848 */
[----:B------:R-:W3:Y:S01]  /*7df0*/  LDSM.16.MT88.4 R28, [R37+0xb800] ;  /* 0x00b80000251c783b */ /* 0x000ee20000004200 */
[----:B----4-:R-:W-:Y:S01]  /*7e00*/  FFMA.FTZ R6, R81, UR6, -R0 ;  /* 0x0000000651067c23 */ /* 0x010fe20008010800 */
[----:B------:R-:W-:-:S05]  /*7e10*/  IMAD.MOV.U32 R81, RZ, RZ, R191 ;  /* 0x000000ffff517224 */ /* 0x000fca00078e00bf */
[C---:B-1----:R-:W-:Y:S01]  /*7e20*/  HMMA.16816.F32 R40, R8.reuse, R24, R40 ;  /* 0x000000180828723c */ /* 0x042fe20000001828 */
        /* <DEDUP_REMOVED lines=182> */
[----:B------:R-:W-:Y:S01]  /*8990*/  IMAD.MOV.U32 R150, RZ, RZ, R124 ;  /* 0x000000ffff967224 */ /* 0x000fe200078e007c */
[----:B-----5:R-:W-:-:S04]  /*89a0*/  F2FP.F16.F32.PACK_AB R8, R129, R130 ;  /* 0x000000828108723e */ /* 0x020fc800000000ff */
        /* <DEDUP_REMOVED lines=113> */
[----:B------:R-:W-:Y:S01]  /*90c0*/  FADD.FTZ R12, R206, R203 ;  /* 0x000000cbce0c7221 */ /* 0x000fe20000010000 */
[----:B------:R-:W-:-:S03]  /*90d0*/  FFMA.FTZ R13, R241, UR6, -R4 ;  /* 0x00000006f10d7c23 */ /* 0x000fc60008010804 */
[----:B------:R-:W-:Y:S02]  /*90e0*/  FADD.FTZ R12, R205, R12 ;  /* 0x0000000ccd0c7221 */ /* 0x000fe40000010000 */
[C---:B------:R-:W-:Y:S01]  /*90f0*/  HMMA.16816.F32 R68, R8.reuse, R24, R28 ;  /* 0x000000180844723c */ /* 0x040fe2000000181c */
[----:B------:R4:W-:Y:S01]  /*9100*/  MUFU.EX2 R90, R13 ;  /* 0x0000000d005a7308 */ /* 0x0009e20000000800 */
[----:B------:R-:W-:Y:S01]  /*9110*/  FADD.FTZ R12, R212, R12 ;  /* 0x0000000cd40c7221 */ /* 0x000fe20000010000 */
[----:B------:R-:W5:Y:S03]  /*9120*/  LDSM.16.MT88.4 R24, [R39+0x10000] ;  /* 0x010000002718783b */ /* 0x000f660000004200 */
[----:B------:R-:W-:Y:S02]  /*9130*/  FADD.FTZ R12, R204, R12 ;  /* 0x0000000ccc0c7221 */ /* 0x000fe40000010000 */
[----:B------:R-:W-:Y:S01]  /*9140*/  HMMA.16816.F32 R28, R8, R40, R44 ;  /* 0x00000028081c723c */ /* 0x000fe2000000182c */
[----:B------:R-:W5:Y:S01]  /*9150*/  LDSM.16.MT88.4 R40, [R38+0x10000] ;  /* 0x010000002628783b */ /* 0x000f620000004200 */
[----:B--2---:R-:W-:Y:S01]  /*9160*/  FFMA.FTZ R6, R226, UR6, -R0 ;  /* 0x00000006e2067c23 */ /* 0x004fe20008010800 */
[----:B------:R-:W-:-:S03]  /*9170*/  FADD.FTZ R12, R209, R12 ;  /* 0x0000000cd10c7221 */ /* 0x000fc60000010000 */
[----:B------:R2:W-:Y:S01]  /*9180*/  MUFU.EX2 R100, R6 ;  /* 0x0000000600647308 */ /* 0x0005e20000000800 */
[----:B------:R-:W-:Y:S01]  /*9190*/  FADD.FTZ R12, R207, R12 ;  /* 0x0000000ccf0c7221 */ /* 0x000fe20000010000 */
[----:B------:R-:W-:Y:S01]  /*91a0*/  HMMA.16816.F32 R44, R8, R56, R64 ;  /* 0x00000038082c723c */ /* 0x000fe20000001840 */
[----:B----4-:R-:W-:Y:S02]  /*91b0*/  FFMA.FTZ R13, R242, UR6, -R4 ;  /* 0x00000006f20d7c23 */ /* 0x010fe40008010804 */
[----:B------:R-:W-:-:S03]  /*91c0*/  FADD.FTZ R12, R211, R12 ;  /* 0x0000000cd30c7221 */ /* 0x000fc60000010000 */
[----:B------:R4:W-:Y:S01]  /*91d0*/  MUFU.EX2 R87, R13 ;  /* 0x0000000d00577308 */ /* 0x0009e20000000800 */
[----:B------:R-:W-:Y:S01]  /*91e0*/  FADD.FTZ R12, R196, R12 ;  /* 0x0000000cc40c7221 */ /* 0x000fe20000010000 */
        /* <DEDUP_REMOVED lines=59> */
[C---:B-1----:R-:W-:Y:S01]  /*95a0*/  HMMA.16816.F32 R32, R8.reuse, R20, R76 ;  /* 0x000000140820723c */ /* 0x042fe2000000184c */
[----:B------:R-:W-:Y:S01]  /*95b0*/  FADD.FTZ R13, R201, R13 ;  /* 0x0000000dc90d7221 */ /* 0x000fe20000010000 */
[----:B------:R-:W-:Y:S01]  /*95c0*/  FADD.FTZ R14, R193, R6 ;  /* 0x00000006c10e7221 */ /* 0x000fe20000010000 */
[----:B------:R1:W-:Y:S02]  /*95d0*/  MUFU.EX2 R84, R12 ;  /* 0x0000000c00547308 */ /* 0x0003e40000000800 */
[----:B------:R-:W-:Y:S01]  /*95e0*/  FADD.FTZ R6, R210, R13 ;  /* 0x0000000dd2067221 */ /* 0x000fe20000010000 */
[----:B------:R-:W-:Y:S02]  /*95f0*/  FFMA.FTZ R13, R244, UR6, -R0 ;  /* 0x00000006f40d7c23 */ /* 0x000fe40008010800 */
[----:B------:R-:W-:Y:S01]  /*9600*/  HMMA.16816.F32 R56, R8, R22, R56 ;  /* 0x000000160838723c */ /* 0x000fe20000001838 */
[----:B------:R-:W-:Y:S01]  /*9610*/  FADD.FTZ R6, R189, R6 ;  /* 0x00000006bd067221 */ /* 0x000fe20000010000 */
[----:B------:R-:W3:Y:S01]  /*9620*/  LDSM.16.MT88.4 R20, [R39+0x11000] ;  /* 0x011000002714783b */ /* 0x000ee20000004200 */
[----:B------:R4:W5:Y:S02]  /*9630*/  MUFU.EX2 R71, R13 ;  /* 0x0000000d00477308 */ /* 0x0009640000000800 */
[----:B------:R-:W-:-:S03]  /*9640*/  FADD.FTZ R6, R191, R6 ;  /* 0x00000006bf067221 */ /* 0x000fc60000010000 */
[C---:B------:R-:W-:Y:S01]  /*9650*/  HMMA.16816.F32 R52, R8.reuse, R24, R72 ;  /* 0x000000180834723c */ /* 0x040fe20000001848 */
[----:B------:R-:W-:Y:S01]  /*9660*/  FADD.FTZ R6, R188, R6 ;  /* 0x00000006bc067221 */ /* 0x000fe20000010000 */
[----:B------:R-:W3:Y:S01]  /*9670*/  LDSM.16.MT88.4 R24, [R37+0x11000] ;  /* 0x011000002518783b */ /* 0x000ee20000004200 */
[----:B-1----:R-:W-:Y:S02]  /*9680*/  FADD.FTZ R12, R197, R14 ;  /* 0x0000000ec50c7221 */ /* 0x002fe40000010000 */
[----:B------:R-:W-:Y:S02]  /*9690*/  FADD.FTZ R6, R190, R6 ;  /* 0x00000006be067221 */ /* 0x000fe40000010000 */
[----:B------:R-:W-:Y:S02]  /*96a0*/  FADD.FTZ R12, R184, R12 ;  /* 0x0000000cb80c7221 */ /* 0x000fe40000010000 */
[----:B------:R-:W-:Y:S01]  /*96b0*/  FADD.FTZ R6, R176, R6 ;  /* 0x00000006b0067221 */ /* 0x000fe20000010000 */
[----:B--2---:R-:W-:Y:S01]  /*96c0*/  HMMA.16816.F32 R64, R8, R18, R28 ;  /* 0x000000120840723c */ /* 0x004fe2000000181c */
[----:B------:R-:W-:-:S02]  /*96d0*/  FADD.FTZ R12, R182, R12 ;  /* 0x0000000cb60c7221 */ /* 0x000fc40000010000 */
[----:B------:R-:W-:Y:S01]  /*96e0*/  FADD.FTZ R6, R177, R6 ;  /* 0x00000006b1067221 */ /* 0x000fe20000010000 */
[----:B----4-:R-:W-:Y:S01]  /*96f0*/  FFMA.FTZ R13, R246, UR6, -R0 ;  /* 0x00000006f60d7c23 */ /* 0x010fe20008010800 */
        /* <DEDUP_REMOVED lines=17> */
[----:B------:R1:W4:Y:S02]  /*9810*/  MUFU.EX2 R69, R13 ;  /* 0x0000000d00457308 */ /* 0x0003240000000800 */
        /* <DEDUP_REMOVED lines=36> */
[C---:B---3--:R-:W-:Y:S08]  /*9a60*/  HMMA.16816.F32 R52, R8.reuse, R20, R52 ;  /* 0x000000140834723c */ /* 0x048ff00000001834 */
[----:B------:R-:W-:Y:S01]  /*9a70*/  HMMA.16816.F32 R48, R8, R24, R48 ;  /* 0x000000180830723c */ /* 0x000fe20000001830 */
[----:B-1----:R-:W-:-:S07]  /*9a80*/  FFMA.FTZ R13, R160, UR6, -R0 ;  /* 0x00000006a00d7c23 */ /* 0x002fce0008010800 */
[C---:B------:R-:W-:Y:S01]  /*9a90*/  HMMA.16816.F32 R40, R8.reuse, R26, R40 ;  /* 0x0000001a0828723c */ /* 0x040fe20000001828 */
[----:B------:R1:W3:Y:S01]  /*9aa0*/  MUFU.EX2 R29, R13 ;  /* 0x0000000d001d7308 */ /* 0x0002e20000000800 */
[----:B------:R-:W4:Y:S06]  /*9ab0*/  LDSM.16.MT88.4 R24, [R60+0x11000] ;  /* 0x011000003c18783b */ /* 0x000f2c0000004200 */
[C---:B--2---:R-:W-:Y:S08]  /*9ac0*/  HMMA.16816.F32 R32, R8.reuse, R16, R32 ;  /* 0x000000100820723c */ /* 0x044ff00000001820 */
        /* <DEDUP_REMOVED lines=12> */
[----:B----4-:R-:W-:Y:S01]  /*9b90*/  HMMA.16816.F32 R160, R8, R24, R80 ;  /* 0x0000001808a0723c */ /* 0x010fe20000001850 */
        /* <DEDUP_REMOVED lines=34> */
[----:B------:R-:W3:Y:S01]  /*9dc0*/  MUFU.EX2 R6, R12 ;  /* 0x0000000c00067308 */ /* 0x000ee20000000800 */
        /* <DEDUP_REMOVED lines=30> */
[C---:B------:R-:W-:Y:S02]  /*9fb0*/  HMMA.16816.F32 R140, R164.reuse, R142, R40 ;  /* 0x0000008ea48c723c */ /* 0x040fe40000001828 */
[----:B------:R-:W-:Y:S02]  /*9fc0*/  FADD.FTZ R4, R86, R4 ;  /* 0x0000000456047221 */ /* 0x000fe40000010000 */
[----:B------:R1:W-:Y:S02]  /*9fd0*/  STL [R1+0x20], R244 ;  /* 0x000020f401007387 */ /* 0x0003e40000100800 */
        /* <DEDUP_REMOVED lines=12> */
[----:B------:R-:W-:-:S05]  /*a0a0*/  FADD.FTZ R245, R6, R4 ;  /* 0x0000000406f57221 */ /* 0x000fca0000010000 */
[----:B------:R1:W-:Y:S01]  /*a0b0*/  STL [R1+0x1c], R245 ;  /* 0x00001cf501007387 */ /* 0x0003e20000100800 */
[----:B------:R-:W-:Y:S08]  /*a0c0*/  BRA.U !UP0, `(.L_x_3091) ;  /* 0x0000007508607547 */ /* 0x000ff0000b800000 */
[----:B------:R2:W5:Y:S01]  /*a0d0*/  LDL R169, [R1+0x14] ;  /* 0x0000140001a97983 */ /* 0x0005620000100800 */
[----:B------:R-:W-:-:S04]  /*a0e0*/  DEPBAR.LE SB0, 0x0 ;  /* 0x000080000000791a */ /* 0x000fc80000000000 */
[----:B------:R2:W5:Y:S01]  /*a0f0*/  LDL R170, [R1+0x18] ;  /* 0x0000180001aa7983 */ /* 0x0005620000100800 */
[----:B------:R-:W-:Y:S06]  /*a100*/  BAR.SYNC.DEFER_BLOCKING 0x0 ;  /* 0x0000000000007b1d */ /* 0x000fec0000010000 */
[----:B------:R-:W-:Y:S05]  /*a110*/  BRA.U !UP6, `(.L_x_3092) ;  /* 0x000000050e107547 */ /* 0x000fea000b800000 */
[----:B------:R-:W3:Y:S01]  /*a120*/  LDC R12, c[0x0][0x4f0] ;  /* 0x00013c00ff0c7b82 */ /* 0x000ee20000000800 */
[----:B------:R-:W-:-:S04]  /*a130*/  UIADD3 UR4, UPT, UPT, UR16, -0x2, URZ ;  /* 0xfffffffe10047890 */ /* 0x000fc8000fffe0ff */
[----:B------:R-:W-:-:S04]  /*a140*/  USHF.L.U32 UR4, UR4, 0x8, URZ ;  /* 0x0000000804047899 */ /* 0x000fc800080006ff */
[----:B------:R-:W-:-:S06]  /*a150*/  UIADD3 UR5, UPT, UPT, UR4, 0x100, URZ ;  /* 0x0000010004057890 */ /* 0x000fcc000fffe0ff */
[----:B------:R-:W-:-:S04]  /*a160*/  MOV R2, UR5 ;  /* 0x0000000500027c02 */ /* 0x000fc80008000f00 */
[----:B------:R-:W-:Y:S02]  /*a170*/  IABS R6, R2 ;  /* 0x0000000200067213 */ /* 0x000fe40000000000 */
[----:B---3--:R-:W-:-:S04]  /*a180*/  IABS R10, R12 ;  /* 0x0000000c000a7213 */ /* 0x008fc80000000000 */
[----:B------:R-:W3:Y:S08]  /*a190*/  I2F.RP R8, R10 ;  /* 0x0000000a00087306 */ /* 0x000ef00000209400 */
[----:B---3--:R-:W3:Y:S02]  /*a1a0*/  MUFU.RCP R8, R8 ;  /* 0x0000000800087308 */ /* 0x008ee40000001000 */
[----:B---3--:R-:W-:-:S06]  /*a1b0*/  VIADD R8, R8, 0xffffffe ;  /* 0x0ffffffe08087836 */ /* 0x008fcc0000000000 */
[----:B------:R-:W3:Y:S02]  /*a1c0*/  F2I.FTZ.U32.TRUNC.NTZ R9, R8 ;  /* 0x0000000800097305 */ /* 0x000ee4000021f000 */
[----:B---3--:R-:W-:Y:S02]  /*a1d0*/  IMAD.MOV R0, RZ, RZ, -R9 ;  /* 0x000000ffff007224 */ /* 0x008fe400078e0a09 */
[----:B------:R-:W-:-:S03]  /*a1e0*/  IMAD.MOV.U32 R8, RZ, RZ, RZ ;  /* 0x000000ffff087224 */ /* 0x000fc600078e00ff */
[----:B------:R-:W-:Y:S01]  /*a1f0*/  MOV R4, R0 ;  /* 0x0000000000047202 */ /* 0x000fe20000000f00 */
[----:B------:R-:W-:-:S04]  /*a200*/  IMAD.U32 R0, RZ, RZ, UR4 ;  /* 0x00000004ff007e24 */ /* 0x000fc8000f8e00ff */
        /* <DEDUP_REMOVED lines=20> */
[----:B------:R-:W3:Y:S01]  /*a350*/  LDCU.64 UR4, c[0x0][0x3a8] ;  /* 0x00007500ff0477ac */ /* 0x000ee20008000a00 */
        /* <DEDUP_REMOVED lines=12> */
[----:B------:R-:W4:Y:S04]  /*a420*/  LDG.E R10, desc[UR18][R10.64] ;  /* 0x000000120a0a7981 */ /* 0x000f28000c1e1900 */
[----:B------:R-:W4:Y:S01]  /*a430*/  LDG.E R8, desc[UR18][R8.64] ;  /* 0x0000001208087981 */ /* 0x000f22000c1e1900 */
[----:B------:R-:W-:-:S04]  /*a440*/  IMAD.IADD R0, R2, 0x1, -R0 ;  /* 0x0000000102007824 */ /* 0x000fc800078e0a00 */
[----:B------:R-:W-:-:S05]  /*a450*/  IMAD R0, R0, R12, -0x100 ;  /* 0xffffff0000007424 */ /* 0x000fca00078e020c */
[----:B------:R-:W-:-:S05]  /*a460*/  SHF.R.S32.HI R2, RZ, 0x1f, R0 ;  /* 0x0000001fff027819 */ /* 0x000fca0000011400 */
[----:B------:R-:W-:-:S04]  /*a470*/  IMAD R2, R2, UR8, RZ ;  /* 0x0000000802027c24 */ /* 0x000fc8000f8e02ff */
        /* <DEDUP_REMOVED lines=14> */
.L_x_3092:
        /* <DEDUP_REMOVED lines=11> */
.L_x_3093:
[----:B------:R-:W5:Y:S01]  /*a610*/  LDL R16, [R1+0x18] ;  /* 0x0000180001107983 */ /* 0x000f620000100800 */
[----:B------:R-:W1:Y:S03]  /*a620*/  LDCU.64 UR4, c[0x0][0x3c0] ;  /* 0x00007800ff0477ac */ /* 0x000e660008000a00 */
[----:B------:R-:W2:Y:S04]  /*a630*/  LDL R17, [R1+0x14] ;  /* 0x0000140001117983 */ /* 0x000ea80000100800 */
[----:B------:R-:W3:Y:S04]  /*a640*/  LDL.LU R23, [R1] ;  /* 0x0000000001177983 */ /* 0x000ee80000300800 */
[----:B------:R-:W3:Y:S04]  /*a650*/  LDL R0, [R1+0x10] ;  /* 0x0000100001007983 */ /* 0x000ee80000100800 */
[----:B----4-:R-:W4:Y:S04]  /*a660*/  LDL R4, [R1+0xc] ;  /* 0x00000c0001047983 */ /* 0x010f280000100800 */
[----:B------:R-:W4:Y:S04]  /*a670*/  LDL.LU R6, [R1+0x8] ;  /* 0x0000080001067983 */ /* 0x000f280000300800 */
[----:B------:R-:W4:Y:S01]  /*a680*/  LDL.LU R22, [R1+0x4] ;  /* 0x0000040001167983 */ /* 0x000f220000300800 */
[----:B-1----:R-:W-:-:S02]  /*a690*/  USHF.L.U32 UR6, UR4, 0x5, URZ ;  /* 0x0000000504067899 */ /* 0x002fc400080006ff */
[----:B------:R-:W-:Y:S01]  /*a6a0*/  USHF.L.U64.HI UR4, UR4, 0x5, UR5 ;  /* 0x0000000504047899 */ /* 0x000fe20008010205 */
[----:B------:R-:W1:Y:S01]  /*a6b0*/  S2UR UR7, SR_CgaCtaId ;  /* 0x00000000000779c3 */ /* 0x000e620000008800 */
[C---:B------:R-:W-:Y:S01]  /*a6c0*/  IMAD.SHL.U32 R2, R239.reuse, 0x8, RZ ;  /* 0x00000008ef027824 */ /* 0x040fe200078e00ff */
[----:B------:R-:W-:Y:S01]  /*a6d0*/  UMOV UR5, 0x400 ;  /* 0x0000040000057882 */ /* 0x000fe20000000000 */
[----:B------:R-:W-:-:S03]  /*a6e0*/  IMAD.SHL.U32 R246, R239, 0x8, RZ ;  /* 0x00000008eff67824 */ /* 0x000fc600078e00ff */
[----:B------:R-:W-:-:S04]  /*a6f0*/  LOP3.LUT R2, R2, 0x1f8, RZ, 0xc0, !PT ;  /* 0x000001f802027812 */ /* 0x000fc800078ec0ff */
[----:B------:R-:W-:-:S04]  /*a700*/  LOP3.LUT R2, R2, 0x38, R239, 0x78, !PT ;  /* 0x0000003802027812 */ /* 0x000fc800078e78ef */
[----:B------:R-:W-:Y:S01]  /*a710*/  LOP3.LUT R2, R2, 0x1e00, R246, 0xf8, !PT ;  /* 0x00001e0002027812 */ /* 0x000fe200078ef8f6 */
[----:B-1----:R-:W-:-:S06]  /*a720*/  ULEA UR5, UR7, UR5, 0x18 ;  /* 0x0000000507057291 */ /* 0x002fcc000f8ec0ff */
        /* <DEDUP_REMOVED lines=8> */
[----:B---3--:R-:W-:Y:S02]  /*a7b0*/  IMAD.MOV.U32 R37, RZ, RZ, R23 ;  /* 0x000000ffff257224 */ /* 0x008fe400078e0017 */
        /* <DEDUP_REMOVED lines=8> */
[----:B------:R-:W-:Y:S01]  /*a840*/  IADD3 R20, P1, PT, R8, UR6, RZ ;  /* 0x0000000608147c10 */ /* 0x000fe2000ff3e0ff */
[----:B----4-:R-:W-:Y:S02]  /*a850*/  IMAD.MOV.U32 R28, RZ, RZ, R22 ;  /* 0x000000ffff1c7224 */ /* 0x010fe400078e0016 */
        /* <DEDUP_REMOVED lines=23> */
[----:B-----5:R-:W-:-:S03]  /*a9d0*/  IADD3 R10, P1, PT, R12, UR6, RZ ;  /* 0x000000060c0a7c10 */ /* 0x020fc6000ff3e0ff */
[----:B------:R2:W-:Y:S01]  /*a9e0*/  LDGSTS.E.BYPASS.LTC128B.128 [R2+0x10000], desc[UR18][R12.64] ;  /* 0x100000000c027fae */ /* 0x0005e2000b981a12 */
[----:B------:R-:W-:Y:S02]  /*a9f0*/  IADD3.X R11, PT, PT, R13, UR4, RZ, P1, !PT ;  /* 0x000000040d0b7c10 */ /* 0x000fe40008ffe4ff */
[----:B----4-:R-:W-:-:S03]  /*aa00*/  IADD3 R8, P1, PT, R10, UR6, RZ ;  /* 0x000000060a087c10 */ /* 0x010fc6000ff3e0ff */
[----:B------:R-:W-:Y:S01]  /*aa10*/  LDGSTS.E.BYPASS.LTC128B.128 [R2+0x10800], desc[UR18][R10.64] ;  /* 0x108000000a027fae */ /* 0x000fe2000b981a12 */
[----:B------:R-:W-:-:S05]  /*aa20*/  IADD3.X R9, PT, PT, R11, UR4, RZ, P1, !PT ;  /* 0x000000040b097c10 */ /* 0x000fca0008ffe4ff */
[----:B------:R3:W-:Y:S01]  /*aa30*/  LDGSTS.E.BYPASS.LTC128B.128 [R2+0x11000], desc[UR18][R8.64] ;  /* 0x1100000008027fae */ /* 0x0007e2000b981a12 */
[----:B-1----:R-:W-:-:S04]  /*aa40*/  IADD3 R16, P1, PT, R8, UR6, RZ ;  /* 0x0000000608107c10 */ /* 0x002fc8000ff3e0ff */
[----:B------:R-:W-:Y:S01]  /*aa50*/  IADD3.X R17, PT, PT, R9, UR4, RZ, P1, !PT ;  /* 0x0000000409117c10 */ /* 0x000fe20008ffe4ff */
[----:B------:R-:W-:Y:S01]  /*aa60*/  IMAD.MOV.U32 R38, RZ, RZ, R6 ;  /* 0x000000ffff267224 */ /* 0x000fe200078e0006 */
[----:B------:R-:W1:Y:S03]  /*aa70*/  LDCU UR4, c[0x0][0x50c] ;  /* 0x0000a180ff0477ac */ /* 0x000e660008000800 */
[----:B------:R4:W-:Y:S04]  /*aa80*/  LDGSTS.E.BYPASS.LTC128B.128 [R2+0x11800], desc[UR18][R16.64] ;  /* 0x1180000010027fae */ /* 0x0009e8000b981a12 */
[----:B--2---:R-:W-:Y:S04]  /*aa90*/  LDSM.16.M88.4 R12, [R134+0x2000] ;  /* 0x00200000860c783b */ /* 0x004fe80000000200 */
[----:B------:R-:W-:Y:S04]  /*aaa0*/  LDSM.16.M88.4 R20, [R28] ;  /* 0x000000001c14783b */ /* 0x000fe80000000200 */
[----:B------:R-:W-:Y:S04]  /*aab0*/  LDSM.16.M88.4 R24, [R88+0x2000] ;  /* 0x002000005818783b */ /* 0x000fe80000000200 */
[----:B---3--:R-:W4:Y:S04]  /*aac0*/  LDSM.16.M88.4 R8, [R238] ;  /* 0x00000000ee08783b */ /* 0x008f280000000200 */
[----:B------:R-:W2:Y:S04]  /*aad0*/  LDSM.16.M88.4 R28, [R134+0x2800] ;  /* 0x00280000861c783b */ /* 0x000ea80000000200 */
[----:B------:R-:W-:Y:S04]  /*aae0*/  LDSM.16.M88.4 R48, [R88+0x2800] ;  /* 0x002800005830783b */ /* 0x000fe80000000200 */
[----:B------:R-:W3:Y:S04]  /*aaf0*/  LDSM.16.M88.4 R40, [R134+0x3000] ;  /* 0x003000008628783b */ /* 0x000ee80000000200 */
[----:B------:R-:W5:Y:S04]  /*ab00*/  LDSM.16.M88.4 R44, [R88+0x3000] ;  /* 0x00300000582c783b */ /* 0x000f680000000200 */
[----:B------:R-:W1:Y:S04]  /*ab10*/  LDSM.16.M88.4 R32, [R134+0x3800] ;  /* 0x003800008620783b */ /* 0x000e680000000200 */
[----:B------:R-:W1:Y:S04]  /*ab20*/  LDSM.16.M88.4 R52, [R134+0x4000] ;  /* 0x004000008634783b */ /* 0x000e680000000200 */
[----:B------:R-:W1:Y:S01]  /*ab30*/  LDSM.16.M88.4 R56, [R88+0x3800] ;  /* 0x003800005838783b */ /* 0x000e620000000200 */
[----:B------:R-:W-:-:S03]  /*ab40*/  IMAD.MOV.U32 R6, RZ, RZ, R4 ;  /* 0x000000ffff067224 */ /* 0x000fc600078e0004 */
[----:B------:R-:W-:Y:S04]  /*ab50*/  LDSM.16.M88.4 R68, [R88+0x4800] ;  /* 0x004800005844783b */ /* 0x000fe80000000200 */
[----:B------:R-:W0:Y:S01]  /*ab60*/  LDGDEPBAR ;  /* 0x00000000000079af */ /* 0x000e220000000000 */
[C---:B----4-:R-:W-:Y:S08]  /*ab70*/  HMMA.16816.F32 R16, R8.reuse, R12, RZ ;  /* 0x0000000c0810723c */ /* 0x050ff000000018ff */
[----:B------:R-:W-:-:S12]  /*ab80*/  HMMA.16816.F32 R12, R8, R14, RZ ;  /* 0x0000000e080c723c */ /* 0x000fd800000018ff */
[C---:B------:R-:W-:Y:S08]  /*ab90*/  HMMA.16816.F32 R60, R20.reuse, R24, R16 ;  /* 0x00000018143c723c */ /* 0x040ff00000001810 */
[----:B------:R-:W-:Y:S08]  /*aba0*/  HMMA.16816.F32 R64, R20, R26, R12 ;  /* 0x0000001a1440723c */ /* 0x000ff0000000180c */
[C---:B--2---:R-:W-:Y:S08]  /*abb0*/  HMMA.16816.F32 R24, R8.reuse, R28, RZ ;  /* 0x0000001c0818723c */ /* 0x044ff000000018ff */
[C---:B---3--:R-:W-:Y:S08]  /*abc0*/  HMMA.16816.F32 R12, R8.reuse, R40, RZ ;  /* 0x00000028080c723c */ /* 0x048ff000000018ff */
[----:B------:R-:W-:Y:S08]  /*abd0*/  HMMA.16816.F32 R16, R8, R30, RZ ;  /* 0x0000001e0810723c */ /* 0x000ff000000018ff */
[----:B------:R-:W-:Y:S08]  /*abe0*/  HMMA.16816.F32 R72, R20, R48, R24 ;  /* 0x000000301448723c */ /* 0x000ff00000001818 */
[----:B------:R-:W-:Y:S01]  /*abf0*/  HMMA.16816.F32 R24, R8, R42, RZ ;  /* 0x0000002a0818723c */ /* 0x000fe200000018ff */
[----:B------:R-:W-:-:S02]  /*ac00*/  IMAD.MOV.U32 R4, RZ, RZ, R0 ;  /* 0x000000ffff047224 */ /* 0x000fc400078e0000 */
[--C-:B------:R-:W-:Y:S02]  /*ac10*/  IMAD.IADD R0, R238, 0x1, R37.reuse ;  /* 0x00000001ee007824 */ /* 0x100fe400078e0225 */
[----:B------:R-:W-:-:S03]  /*ac20*/  IMAD.IADD R37, R134, 0x1, R37 ;  /* 0x0000000186257824 */ /* 0x000fc600078e0225 */
[----:B-----5:R-:W-:Y:S02]  /*ac30*/  HMMA.16816.F32 R80, R20, R44, R12 ;  /* 0x0000002c1450723c */ /* 0x020fe4000000180c */
[----:B------:R-:W-:Y:S06]  /*ac40*/  LDSM.16.M88.4 R40, [R37+0x2000] ;  /* 0x002000002528783b */ /* 0x000fec0000000200 */
[----:B-1----:R-:W-:Y:S08]  /*ac50*/  HMMA.16816.F32 R12, R8, R32, RZ ;  /* 0x00000020080c723c */ /* 0x002ff000000018ff */
[----:B------:R-:W-:Y:S01]  /*ac60*/  HMMA.16816.F32 R84, R20, R46, R24 ;  /* 0x0000002e1454723c */ /* 0x000fe20000001818 */
[----:B------:R-:W1:Y:S07]  /*ac70*/  LDSM.16.M88.4 R44, [R88+0x4000] ;  /* 0x00400000582c783b */ /* 0x000e6e0000000200 */
[----:B------:R-:W-:Y:S08]  /*ac80*/  HMMA.16816.F32 R24, R8, R34, RZ ;  /* 0x000000220818723c */ /* 0x000ff000000018ff */
[----:B------:R-:W-:Y:S01]  /*ac90*/  HMMA.16816.F32 R76, R20, R50, R16 ;  /* 0x00000032144c723c */ /* 0x000fe20000001810 */
[----:B------:R-:W2:Y:S04]  /*aca0*/  LDSM.16.M88.4 R16, [R0] ;  /* 0x000000000010783b */ /* 0x000ea80000000200 */
[----:B------:R-:W-:Y:S03]  /*acb0*/  LDSM.16.M88.4 R48, [R89+0x2000] ;  /* 0x002000005930783b */ /* 0x000fe60000000200 */
[----:B------:R-:W-:Y:S08]  /*acc0*/  HMMA.16816.F32 R28, R8, R52, RZ ;  /* 0x00000034081c723c */ /* 0x000ff000000018ff */
[C---:B------:R-:W-:Y:S01]  /*acd0*/  HMMA.16816.F32 R100, R20.reuse, R56, R12 ;  /* 0x000000381464723c */ /* 0x040fe2000000180c */
[----:B------:R-:W-:Y:S07]  /*ace0*/  LDSM.16.M88.4 R12, [R38] ;  /* 0x00000000260c783b */ /* 0x000fee0000000200 */
[C---:B------:R-:W-:Y:S01]  /*acf0*/  HMMA.16816.F32 R104, R20.reuse, R58, R24 ;  /* 0x0000003a1468723c */ /* 0x040fe20000001818 */
[----:B------:R-:W3:Y:S07]  /*ad00*/  LDSM.16.M88.4 R56, [R134+0x4800] ;  /* 0x004800008638783b */ /* 0x000eee0000000200 */
[----:B-1----:R-:W-:Y:S08]  /*ad10*/  HMMA.16816.F32 R112, R20, R44, R28 ;  /* 0x0000002c1470723c */ /* 0x002ff0000000181c */
[----:B------:R-:W-:Y:S01]  /*ad20*/  HMMA.16816.F32 R28, R8, R54, RZ ;  /* 0x00000036081c723c */ /* 0x000fe200000018ff */
[----:B------:R-:W1:Y:S07]  /*ad30*/  LDSM.16.M88.4 R52, [R37+0x2800] ;  /* 0x002800002534783b */ /* 0x000e6e0000000200 */
[C---:B--2---:R-:W-:Y:S01]  /*ad40*/  HMMA.16816.F32 R24, R16.reuse, R40, R60 ;  /* 0x000000281018723c */ /* 0x044fe2000000183c */
[----:B------:R-:W-:Y:S07]  /*ad50*/  LDSM.16.M88.4 R60, [R88+0x5000] ;  /* 0x00500000583c783b */ /* 0x000fee0000000200 */
[----:B------:R-:W-:Y:S01]  /*ad60*/  HMMA.16816.F32 R32, R16, R42, R64 ;  /* 0x0000002a1020723c */ /* 0x000fe20000001840 */
[----:B------:R-:W-:Y:S07]  /*ad70*/  LDSM.16.M88.4 R64, [R37+0x3000] ;  /* 0x003000002540783b */ /* 0x000fee0000000200 */
[----:B------:R-:W-:Y:S01]  /*ad80*/  HMMA.16816.F32 R116, R20, R46, R28 ;  /* 0x0000002e1474723c */ /* 0x000fe2000000181c */
[----:B------:R-:W2:Y:S07]  /*ad90*/  LDSM.16.M88.4 R44, [R89+0x2800] ;  /* 0x00280000592c783b */ /* 0x000eae0000000200 */
[----:B---3--:R-:W-:Y:S08]  /*ada0*/  HMMA.16816.F32 R28, R8, R56, RZ ;  /* 0x00000038081c723c */ /* 0x008ff000000018ff */
[C---:B------:R-:W-:Y:S08]  /*adb0*/  HMMA.16816.F32 R24, R12.reuse, R48, R24 ;  /* 0x000000300c18723c */ /* 0x040ff00000001818 */
[----:B------:R-:W-:Y:S01]  /*adc0*/  HMMA.16816.F32 R40, R12, R50, R32 ;  /* 0x000000320c28723c */ /* 0x000fe20000001820 */
[----:B------:R-:W3:Y:S07]  /*add0*/  LDSM.16.M88.4 R48, [R134+0x5000] ;  /* 0x005000008630783b */ /* 0x000eee0000000200 */
[----:B------:R-:W-:Y:S03]  /*ade0*/  HMMA.16816.F32 R108, R20, R68, R28 ;  /* 0x00000044146c723c */ /* 0x000fe6000000181c */
[----:B------:R-:W-:-:S05]  /*adf0*/  FMUL.FTZ R0, R24, UR4 ;  /* 0x0000000418007c20 */ /* 0x000fca0008410000 */
[----:B------:R-:W-:Y:S01]  /*ae00*/  HMMA.16816.F32 R28, R8, R58, RZ ;  /* 0x0000003a081c723c */ /* 0x000fe200000018ff */
[----:B------:R4:W5:Y:S01]  /*ae10*/  MUFU.TANH R207, R0 ;  /* 0x0000000000cf7308 */ /* 0x0009620000002400 */
[----:B------:R-:W5:Y:S06]  /*ae20*/  LDSM.16.M88.4 R56, [R134+0x5800] ;  /* 0x005800008638783b */ /* 0x000f6c0000000200 */
[----:B-1----:R-:W-:Y:S01]  /*ae30*/  HMMA.16816.F32 R32, R16, R52, R72 ;  /* 0x000000341020723c */ /* 0x002fe20000001848 */
[----:B----4-:R-:W-:-:S04]  /*ae40*/  FMUL.FTZ R0, R25, UR4 ;  /* 0x0000000419007c20 */ /* 0x010fc80008410000 */
[----:B------:R1:W-:Y:S02]  /*ae50*/  MUFU.TANH R243, R0 ;  /* 0x0000000000f37308 */ /* 0x0003e40000002400 */
[----:B-1----:R-:W-:-:S06]  /*ae60*/  FMUL.FTZ R0, R26, UR4 ;  /* 0x000000041a007c20 */ /* 0x002fcc0008410000 */
[----:B------:R1:W4:Y:S07]  /*ae70*/  MUFU.TANH R90, R0 ;  /* 0x00000000005a7308 */ /* 0x00032e0000002400 */
[----:B--2---:R-:W-:Y:S01]  /*ae80*/  HMMA.16816.F32 R32, R12, R44, R32 ;  /* 0x0000002c0c20723c */ /* 0x004fe20000001820 */
[----:B-1----:R-:W-:-:S07]  /*ae90*/  FMUL.FTZ R0, R27, UR4 ;  /* 0x000000041b007c20 */ /* 0x002fce0008410000 */
[----:B------:R-:W-:Y:S01]  /*aea0*/  HMMA.16816.F32 R24, R16, R54, R76 ;  /* 0x000000361018723c */ /* 0x000fe2000000184c */
[----:B------:R-:W1:Y:S01]  /*aeb0*/  LDSM.16.M88.4 R52, [R89+0x3000] ;  /* 0x003000005934783b */ /* 0x000e620000000200 */
[----:B------:R2:W4:Y:S06]  /*aec0*/  MUFU.TANH R206, R0 ;  /* 0x0000000000ce7308 */ /* 0x00052c0000002400 */
[----:B------:R-:W-:Y:S01]  /*aed0*/  HMMA.16816.F32 R76, R20, R70, R28 ;  /* 0x00000046144c723c */ /* 0x000fe2000000181c */
[----:B------:R-:W-:Y:S07]  /*aee0*/  LDSM.16.M88.4 R68, [R37+0x3800] ;  /* 0x003800002544783b */ /* 0x000fee0000000200 */
[----:B---3--:R-:W-:Y:S01]  /*aef0*/  HMMA.16816.F32 R28, R8, R48, RZ ;  /* 0x00000030081c723c */ /* 0x008fe200000018ff */
[----:B--2---:R-:W-:-:S04]  /*af00*/  FMUL.FTZ R0, R40, UR4 ;  /* 0x0000000428007c20 */ /* 0x004fc80008410000 */
[----:B------:R2:W3:Y:S02]  /*af10*/  MUFU.TANH R205, R0 ;  /* 0x0000000000cd7308 */ /* 0x0004e40000002400 */
[----:B--2---:R-:W-:-:S06]  /*af20*/  FMUL.FTZ R0, R41, UR4 ;  /* 0x0000000429007c20 */ /* 0x004fcc0008410000 */
[----:B------:R2:W-:Y:S07]  /*af30*/  MUFU.TANH R242, R0 ;  /* 0x0000000000f27308 */ /* 0x0005ee0000002400 */
[----:B------:R-:W-:Y:S08]  /*af40*/  HMMA.16816.F32 R96, R20, R60, R28 ;  /* 0x0000003c1460723c */ /* 0x000ff0000000181c */
[----:B------:R-:W-:Y:S01]  /*af50*/  HMMA.16816.F32 R28, R8, R50, RZ ;  /* 0x00000032081c723c */ /* 0x000fe200000018ff */
[----:B------:R-:W4:Y:S01]  /*af60*/  LDSM.16.M88.4 R48, [R88+0x5800] ;  /* 0x005800005830783b */ /* 0x000f220000000200 */
[----:B--2---:R-:W-:-:S04]  /*af70*/  FMUL.FTZ R0, R42, UR4 ;  /* 0x000000042a007c20 */ /* 0x004fc80008410000 */
[----:B------:R2:W3:Y:S02]  /*af80*/  MUFU.TANH R91, R0 ;  /* 0x00000000005b7308 */ /* 0x0004e40000002400 */
[----:B--2---:R-:W-:Y:S02]  /*af90*/  FMUL.FTZ R0, R43, UR4 ;  /* 0x000000042b007c20 */ /* 0x004fe40008410000 */
[----:B------:R-:W-:Y:S01]  /*afa0*/  HMMA.16816.F32 R40, R12, R46, R24 ;  /* 0x0000002e0c28723c */ /* 0x000fe20000001818 */
[----:B------:R-:W2:Y:S03]  /*afb0*/  LDSM.16.M88.4 R44, [R89+0x3800] ;  /* 0x00380000592c783b */ /* 0x000ea60000000200 */
[----:B------:R5:W3:Y:S04]  /*afc0*/  MUFU.TANH R204, R0 ;  /* 0x0000000000cc7308 */ /* 0x000ae80000002400 */
[----:B------:R-:W-:Y:S01]  /*afd0*/  HMMA.16816.F32 R24, R16, R64, R80 ;  /* 0x000000401018723c */ /* 0x000fe20000001850 */
[----:B-----5:R-:W-:-:S04]  /*afe0*/  FMUL.FTZ R0, R32, UR4 ;  /* 0x0000000420007c20 */ /* 0x020fc80008410000 */
[----:B------:R5:W3:Y:S03]  /*aff0*/  MUFU.TANH R203, R0 ;  /* 0x0000000000cb7308 */ /* 0x000ae60000002400 */
[----:B------:R-:W-:Y:S01]  /*b000*/  HMMA.16816.F32 R92, R20, R62, R28 ;  /* 0x0000003e145c723c */ /* 0x000fe2000000181c */
[----:B------:R-:W-:Y:S01]  /*b010*/  LDSM.16.M88.4 R60, [R37+0x4000] ;  /* 0x00400000253c783b */ /* 0x000fe20000000200 */
[----:B-----5:R-:W-:-:S04]  /*b020*/  FMUL.FTZ R0, R33, UR4 ;  /* 0x0000000421007c20 */ /* 0x020fc80008410000 */
[----:B------:R5:W-:Y:S02]  /*b030*/  MUFU.TANH R241, R0 ;  /* 0x0000000000f17308 */ /* 0x000be40000002400 */
[----:B------:R-:W-:Y:S01]  /*b040*/  HMMA.16816.F32 R28, R8, R56, RZ ;  /* 0x00000038081c723c */ /* 0x000fe200000018ff */
[----:B-----5:R-:W-:-:S05]  /*b050*/  FMUL.FTZ R0, R34, UR4 ;  /* 0x0000000422007c20 */ /* 0x020fca0008410000 */
[----:B------:R5:W3:Y:S02]  /*b060*/  MUFU.TANH R39, R0 ;  /* 0x0000000000277308 */ /* 0x000ae40000002400 */
[----:B-----5:R-:W-:Y:S02]  /*b070*/  FMUL.FTZ R0, R35, UR4 ;  /* 0x0000000423007c20 */ /* 0x020fe40008410000 */
[----:B-1----:R-:W-:Y:S04]  /*b080*/  HMMA.16816.F32 R32, R12, R52, R24 ;  /* 0x000000340c20723c */ /* 0x002fe80000001818 */
[----:B------:R1:W5:Y:S04]  /*b090*/  MUFU.TANH R240, R0 ;  /* 0x0000000000f07308 */ /* 0x0003680000002400 */
[----:B------:R-:W-:Y:S01]  /*b0a0*/  HMMA.16816.F32 R24, R16, R66, R84 ;  /* 0x000000421018723c */ /* 0x000fe20000001854 */
[----:B------:R-:W-:Y:S01]  /*b0b0*/  LDSM.16.M88.4 R64, [R37+0x5800] ;  /* 0x005800002540783b */ /* 0x000fe20000000200 */
[----:B-1----:R-:W-:-:S04]  /*b0c0*/  FMUL.FTZ R0, R40, UR4 ;  /* 0x0000000428007c20 */ /* 0x002fc80008410000 */
[----:B------:R1:W5:Y:S02]  /*b0d0*/  MUFU.TANH R199, R0 ;  /* 0x0000000000c77308 */ /* 0x0003640000002400 */
[----:B----4-:R-:W-:Y:S01]  /*b0e0*/  HMMA.16816.F32 R84, R20, R48, R28 ;  /* 0x000000301454723c */ /* 0x010fe2000000181c */
[----:B-1----:R-:W-:-:S05]  /*b0f0*/  FMUL.FTZ R0, R41, UR4 ;  /* 0x0000000429007c20 */ /* 0x002fca0008410000 */
[----:B------:R1:W-:Y:S02]  /*b100*/  MUFU.TANH R237, R0 ;  /* 0x0000000000ed7308 */ /* 0x0003e40000002400 */
[----:B------:R-:W-:Y:S01]  /*b110*/  HMMA.16816.F32 R28, R8, R58, RZ ;  /* 0x0000003a081c723c */ /* 0x000fe200000018ff */
[----:B------:R-:W-:Y:S01]  /*b120*/  LDSM.16.M88.4 R56, [R88+0x6000] ;  /* 0x006000005838783b */ /* 0x000fe20000000200 */
[----:B-1----:R-:W-:-:S04]  /*b130*/  FMUL.FTZ R0, R42, UR4 ;  /* 0x000000042a007c20 */ /* 0x002fc80008410000 */
[----:B------:R1:W4:Y:S02]  /*b140*/  MUFU.TANH R190, R0 ;  /* 0x0000000000be7308 */ /* 0x0003240000002400 */
[----:B-1----:R-:W-:Y:S02]  /*b150*/  FMUL.FTZ R0, R43, UR4 ;  /* 0x000000042b007c20 */ /* 0x002fe40008410000 */
[----:B------:R-:W-:Y:S01]  /*b160*/  HMMA.16816.F32 R40, R12, R54, R24 ;  /* 0x000000360c28723c */ /* 0x000fe20000001818 */
[----:B------:R-:W1:Y:S03]  /*b170*/  LDSM.16.M88.4 R52, [R134+0x6000] ;  /* 0x006000008634783b */ /* 0x000e660000000200 */
[----:B------:R2:W4:Y:S04]  /*b180*/  MUFU.TANH R194, R0 ;  /* 0x0000000000c27308 */ /* 0x0005280000002400 */
[----:B------:R-:W-:Y:S01]  /*b190*/  HMMA.16816.F32 R24, R16, R68, R100 ;  /* 0x000000441018723c */ /* 0x000fe20000001864 */
[----:B--2---:R-:W-:-:S04]  /*b1a0*/  FMUL.FTZ R0, R32, UR4 ;  /* 0x0000000420007c20 */ /* 0x004fc80008410000 */
[----:B------:R2:W-:Y:S03]  /*b1b0*/  MUFU.TANH R235, R0 ;  /* 0x0000000000eb7308 */ /* 0x0005e60000002400 */
[----:B------:R-:W-:Y:S01]  /*b1c0*/  HMMA.16816.F32 R80, R20, R50, R28 ;  /* 0x000000321450723c */ /* 0x000fe2000000181c */
[----:B------:R-:W3:Y:S01]  /*b1d0*/  LDSM.16.M88.4 R48, [R89+0x4000] ;  /* 0x004000005930783b */ /* 0x000ee20000000200 */
[----:B--2---:R-:W-:-:S04]  /*b1e0*/  FMUL.FTZ R0, R33, UR4 ;  /* 0x0000000421007c20 */ /* 0x004fc80008410000 */
[----:B------:R2:W-:Y:S02]  /*b1f0*/  MUFU.TANH R236, R0 ;  /* 0x0000000000ec7308 */ /* 0x0005e40000002400 */
[----:B--2---:R-:W-:-:S06]  /*b200*/  FMUL.FTZ R0, R34, UR4 ;  /* 0x0000000422007c20 */ /* 0x004fcc0008410000 */
[----:B------:R2:W4:Y:S02]  /*b210*/  MUFU.TANH R234, R0 ;  /* 0x0000000000ea7308 */ /* 0x0005240000002400 */
[----:B--2---:R-:W-:Y:S02]  /*b220*/  FMUL.FTZ R0, R35, UR4 ;  /* 0x0000000423007c20 */ /* 0x004fe40008410000 */
[----:B------:R-:W-:Y:S04]  /*b230*/  HMMA.16816.F32 R32, R12, R44, R24 ;  /* 0x0000002c0c20723c */ /* 0x000fe80000001818 */
[----:B------:R2:W-:Y:S04]  /*b240*/  MUFU.TANH R38, R0 ;  /* 0x0000000000267308 */ /* 0x0005e80000002400 */
[----:B------:R-:W-:Y:S01]  /*b250*/  HMMA.16816.F32 R24, R16, R70, R104 ;  /* 0x000000461018723c */ /* 0x000fe20000001868 */
[----:B------:R-:W5:Y:S01]  /*b260*/  LDSM.16.M88.4 R68, [R37+0x4800] ;  /* 0x004800002544783b */ /* 0x000f620000000200 */
[----:B--2---:R-:W-:-:S04]  /*b270*/  FMUL.FTZ R0, R40, UR4 ;  /* 0x0000000428007c20 */ /* 0x004fc80008410000 */
[----:B------:R2:W4:Y:S02]  /*b280*/  MUFU.TANH R185, R0 ;  /* 0x0000000000b97308 */ /* 0x0005240000002400 */
[----:B-1----:R-:W-:Y:S01]  /*b290*/  HMMA.16816.F32 R28, R8, R52, RZ ;  /* 0x00000034081c723c */ /* 0x002fe200000018ff */
[----:B--2---:R-:W-:-:S05]  /*b2a0*/  FMUL.FTZ R0, R41, UR4 ;  /* 0x0000000429007c20 */ /* 0x004fca0008410000 */
[----:B------:R1:W-:Y:S06]  /*b2b0*/  MUFU.TANH R233, R0 ;  /* 0x0000000000e97308 */ /* 0x0003ec0000002400 */
[----:B------:R-:W-:Y:S01]  /*b2c0*/  HMMA.16816.F32 R44, R12, R46, R24 ;  /* 0x0000002e0c2c723c */ /* 0x000fe20000001818 */
[----:B-1----:R-:W-:-:S04]  /*b2d0*/  FMUL.FTZ R0, R42, UR4 ;  /* 0x000000042a007c20 */ /* 0x002fc80008410000 */
[----:B------:R1:W2:Y:S03]  /*b2e0*/  MUFU.TANH R175, R0 ;  /* 0x0000000000af7308 */ /* 0x0002a60000002400 */
[----:B------:R-:W-:Y:S01]  /*b2f0*/  HMMA.16816.F32 R24, R16, R60, R112 ;  /* 0x0000003c1018723c */ /* 0x000fe20000001870 */
[----:B-1----:R-:W-:-:S04]  /*b300*/  FMUL.FTZ R0, R43, UR4 ;  /* 0x000000042b007c20 */ /* 0x002fc80008410000 */
[----:B------:R1:W-:Y:S02]  /*b310*/  MUFU.TANH R232, R0 ;  /* 0x0000000000e87308 */ /* 0x0003e40000002400 */
[----:B-1----:R-:W-:-:S06]  /*b320*/  FMUL.FTZ R0, R32, UR4 ;  /* 0x0000000420007c20 */ /* 0x002fcc0008410000 */
[----:B------:R1:W2:Y:S01]  /*b330*/  MUFU.TANH R135, R0 ;  /* 0x0000000000877308 */ /* 0x0002a20000002400 */
[----:B------:R-:W-:Y:S01]  /*b340*/  HMMA.16816.F32 R72, R20, R56, R28 ;  /* 0x000000381448723c */ /* 0x000fe2000000181c */
[----:B-1----:R-:W-:-:S06]  /*b350*/  FMUL.FTZ R0, R33, UR4 ;  /* 0x0000000421007c20 */ /* 0x002fcc0008410000 */
[----:B------:R1:W-:Y:S01]  /*b360*/  MUFU.TANH R231, R0 ;  /* 0x0000000000e77308 */ /* 0x0003e20000002400 */
[----:B------:R-:W-:Y:S01]  /*b370*/  HMMA.16816.F32 R28, R16, R62, R116 ;  /* 0x0000003e101c723c */ /* 0x000fe20000001874 */
[----:B------:R-:W4:Y:S01]  /*b380*/  LDSM.16.M88.4 R60, [R89+0x4800] ;  /* 0x00480000593c783b */ /* 0x000f220000000200 */
[----:B-1----:R-:W-:-:S05]  /*b390*/  FMUL.FTZ R0, R34, UR4 ;  /* 0x0000000422007c20 */ /* 0x002fca0008410000 */
[----:B------:R1:W2:Y:S01]  /*b3a0*/  MUFU.TANH R132, R0 ;  /* 0x0000000000847308 */ /* 0x0002a20000002400 */
[----:B---3--:R-:W-:Y:S01]  /*b3b0*/  HMMA.16816.F32 R40, R12, R48, R24 ;  /* 0x000000300c28723c */ /* 0x008fe20000001818 */
[----:B-1----:R-:W-:-:S07]  /*b3c0*/  FMUL.FTZ R0, R35, UR4 ;  /* 0x0000000423007c20 */ /* 0x002fce0008410000 */
[----:B------:R-:W-:Y:S01]  /*b3d0*/  HMMA.16816.F32 R32, R8, R54, RZ ;  /* 0x000000360820723c */ /* 0x000fe200000018ff */
[----:B------:R-:W1:Y:S01]  /*b3e0*/  LDSM.16.M88.4 R52, [R37+0x5000] ;  /* 0x005000002534783b */ /* 0x000e620000000200 */
[----:B------:R3:W-:Y:S02]  /*b3f0*/  MUFU.TANH R229, R0 ;  /* 0x0000000000e57308 */ /* 0x0007e40000002400 */
[----:B---3--:R-:W-:-:S06]  /*b400*/  FMUL.FTZ R0, R44, UR4 ;  /* 0x000000042c007c20 */ /* 0x008fcc0008410000 */
[----:B------:R3:W2:Y:S10]  /*b410*/  MUFU.TANH R228, R0 ;  /* 0x0000000000e47308 */ /* 0x0006b40000002400 */
[----:B------:R-:W-:Y:S01]  /*b420*/  HMMA.16816.F32 R112, R20, R58, R32 ;  /* 0x0000003a1470723c */ /* 0x000fe20000001820 */
[----:B------:R-:W2:Y:S01]  /*b430*/  LDSM.16.M88.4 R56, [R89+0x5000] ;  /* 0x005000005938783b */ /* 0x000ea20000000200 */
[----:B---3--:R-:W-:-:S04]  /*b440*/  FMUL.FTZ R0, R45, UR4 ;  /* 0x000000042d007c20 */ /* 0x008fc80008410000 */
[----:B------:R3:W-:Y:S02]  /*b450*/  MUFU.TANH R230, R0 ;  /* 0x0000000000e67308 */ /* 0x0007e40000002400 */
[----:B-----5:R-:W-:Y:S01]  /*b460*/  HMMA.16816.F32 R24, R16, R68, R108 ;  /* 0x000000441018723c */ /* 0x020fe2000000186c */
[----:B---3--:R-:W-:-:S05]  /*b470*/  FMUL.FTZ R0, R46, UR4 ;  /* 0x000000042e007c20 */ /* 0x008fca0008410000 */
[----:B------:R3:W5:Y:S02]  /*b480*/  MUFU.TANH R225, R0 ;  /* 0x0000000000e17308 */ /* 0x0007640000002400 */
[----:B------:R-:W-:Y:S01]  /*b490*/  HMMA.16816.F32 R32, R12, R50, R28 ;  /* 0x000000320c20723c */ /* 0x000fe2000000181c */
[----:B---3--:R-:W-:-:S05]  /*b4a0*/  FMUL.FTZ R0, R47, UR4 ;  /* 0x000000042f007c20 */ /* 0x008fca0008410000 */
[----:B------:R3:W5:Y:S02]  /*b4b0*/  MUFU.TANH R227, R0 ;  /* 0x0000000000e37308 */ /* 0x0007640000002400 */
[----:B---3--:R-:W-:-:S06]  /*b4c0*/  FMUL.FTZ R0, R40, UR4 ;  /* 0x0000000428007c20 */ /* 0x008fcc0008410000 */
[----:B------:R3:W5:Y:S01]  /*b4d0*/  MUFU.TANH R226, R0 ;  /* 0x0000000000e27308 */ /* 0x0007620000002400 */
[----:B------:R-:W-:Y:S01]  /*b4e0*/  HMMA.16816.F32 R44, R16, R70, R76 ;  /* 0x00000046102c723c */ /* 0x000fe2000000184c */
[----:B------:R-:W5:Y:S01]  /*b4f0*/  LDSM.16.M88.4 R76, [R37+0x6000] ;  /* 0x00600000254c783b */ /* 0x000f620000000200 */
[----:B---3--:R-:W-:-:S05]  /*b500*/  FMUL.FTZ R0, R41, UR4 ;  /* 0x0000000429007c20 */ /* 0x008fca0008410000 */
[----:B------:R3:W-:Y:S01]  /*b510*/  MUFU.TANH R133, R0 ;  /* 0x0000000000857308 */ /* 0x0007e20000002400 */
[----:B----4-:R-:W-:Y:S01]  /*b520*/  HMMA.16816.F32 R24, R12, R60, R24 ;  /* 0x0000003c0c18723c */ /* 0x010fe20000001818 */
[----:B---3--:R-:W-:-:S06]  /*b530*/  FMUL.FTZ R0, R42, UR4 ;  /* 0x000000042a007c20 */ /* 0x008fcc0008410000 */
[----:B------:R3:W4:Y:S02]  /*b540*/  MUFU.TANH R173, R0 ;  /* 0x0000000000ad7308 */ /* 0x0007240000002400 */
[----:B---3--:R-:W-:Y:S01]  /*b550*/  FMUL.FTZ R0, R43, UR4 ;  /* 0x000000042b007c20 */ /* 0x008fe20008410000 */
[----:B-1----:R-:W-:Y:S01]  /*b560*/  HMMA.16816.F32 R48, R16, R52, R96 ;  /* 0x000000341030723c */ /* 0x002fe20000001860 */
[----:B------:R-:W-:Y:S04]  /*b570*/  LDSM.16.M88.4 R40, [R134+0x7000] ;  /* 0x007000008628783b */ /* 0x000fe80000000200 */
[----:B------:R1:W-:Y:S02]  /*b580*/  MUFU.TANH R172, R0 ;  /* 0x0000000000ac7308 */ /* 0x0003e40000002400 */
[----:B-1----:R-:W-:-:S06]  /*b590*/  FMUL.FTZ R0, R32, UR4 ;  /* 0x0000000420007c20 */ /* 0x002fcc0008410000 */
[----:B------:R1:W-:Y:S02]  /*b5a0*/  MUFU.TANH R223, R0 ;  /* 0x0000000000df7308 */ /* 0x0003e40000002400 */
[----:B-1----:R-:W-:-:S06]  /*b5b0*/  FMUL.FTZ R0, R33, UR4 ;  /* 0x0000000421007c20 */ /* 0x002fcc0008410000 */
[----:B------:R1:W3:Y:S02]  /*b5c0*/  MUFU.TANH R224, R0 ;  /* 0x0000000000e07308 */ /* 0x0002e40000002400 */
[----:B-1----:R-:W-:-:S06]  /*b5d0*/  FMUL.FTZ R0, R34, UR4 ;  /* 0x0000000422007c20 */ /* 0x002fcc0008410000 */
[----:B------:R1:W3:Y:S02]  /*b5e0*/  MUFU.TANH R222, R0 ;  /* 0x0000000000de7308 */ /* 0x0002e40000002400 */
[----:B-1----:R-:W-:Y:S02]  /*b5f0*/  FMUL.FTZ R0, R35, UR4 ;  /* 0x0000000423007c20 */ /* 0x002fe40008410000 */
[----:B------:R-:W-:Y:S01]  /*b600*/  HMMA.16816.F32 R32, R12, R62, R44 ;  /* 0x0000003e0c20723c */ /* 0x000fe2000000182c */
[----:B------:R-:W-:Y:S03]  /*b610*/  LDSM.16.M88.4 R44, [R134+0x8000] ;  /* 0x00800000862c783b */ /* 0x000fe60000000200 */
[----:B------:R1:W3:Y:S02]  /*b620*/  MUFU.TANH R221, R0 ;  /* 0x0000000000dd7308 */ /* 0x0002e40000002400 */
[----:B-1----:R-:W-:-:S06]  /*b630*/  FMUL.FTZ R0, R24, UR4 ;  /* 0x0000000418007c20 */ /* 0x002fcc0008410000 */
[----:B------:R1:W3:Y:S02]  /*b640*/  MUFU.TANH R219, R0 ;  /* 0x0000000000db7308 */ /* 0x0002e40000002400 */
[----:B-1----:R-:W-:-:S06]  /*b650*/  FMUL.FTZ R0, R25, UR4 ;  /* 0x0000000419007c20 */ /* 0x002fcc0008410000 */
[----:B------:R1:W-:Y:S02]  /*b660*/  MUFU.TANH R220, R0 ;  /* 0x0000000000dc7308 */ /* 0x0003e40000002400 */
[----:B-1----:R-:W-:-:S06]  /*b670*/  FMUL.FTZ R0, R26, UR4 ;  /* 0x000000041a007c20 */ /* 0x002fcc0008410000 */
[----:B------:R1:W3:Y:S01]  /*b680*/  MUFU.TANH R176, R0 ;  /* 0x0000000000b07308 */ /* 0x0002e20000002400 */
[----:B------:R-:W-:Y:S01]  /*b690*/  HMMA.16816.F32 R68, R16, R54, R92 ;  /* 0x000000361044723c */ /* 0x000fe2000000185c */
[----:B------:R-:W4:Y:S01]  /*b6a0*/  LDSM.16.M88.4 R52, [R89+0x5800] ;  /* 0x005800005934783b */ /* 0x000f220000000200 */
[----:B-1----:R-:W-:-:S03]  /*b6b0*/  FMUL.FTZ R0, R27, UR4 ;  /* 0x000000041b007c20 */ /* 0x002fc60008410000 */
[----:B------:R-:W1:Y:S02]  /*b6c0*/  LDSM.16.M88.4 R24, [R134+0x7800] ;  /* 0x007800008618783b */ /* 0x000e640000000200 */
[----:B------:R2:W3:Y:S02]  /*b6d0*/  MUFU.TANH R177, R0 ;  /* 0x0000000000b17308 */ /* 0x0004e40000002400 */
[----:B--2---:R-:W-:-:S06]  /*b6e0*/  FMUL.FTZ R0, R32, UR4 ;  /* 0x0000000420007c20 */ /* 0x004fcc0008410000 */
[----:B------:R2:W3:Y:S01]  /*b6f0*/  MUFU.TANH R174, R0 ;  /* 0x0000000000ae7308 */ /* 0x0004e20000002400 */
[----:B------:R-:W-:Y:S01]  /*b700*/  HMMA.16816.F32 R48, R12, R56, R48 ;  /* 0x000000380c30723c */ /* 0x000fe20000001830 */
[----:B--2---:R-:W-:-:S06]  /*b710*/  FMUL.FTZ R0, R33, UR4 ;  /* 0x0000000421007c20 */ /* 0x004fcc0008410000 */
[----:B------:R2:W-:Y:S02]  /*b720*/  MUFU.TANH R179, R0 ;  /* 0x0000000000b37308 */ /* 0x0005e40000002400 */
[----:B--2---:R-:W-:-:S06]  /*b730*/  FMUL.FTZ R0, R34, UR4 ;  /* 0x0000000422007c20 */ /* 0x004fcc0008410000 */
[----:B------:R2:W-:Y:S01]  /*b740*/  MUFU.TANH R178, R0 ;  /* 0x0000000000b27308 */ /* 0x0005e20000002400 */
[C---:B------:R-:W-:Y:S01]  /*b750*/  HMMA.16816.F32 R28, R16.reuse, R64, R84 ;  /* 0x00000040101c723c */ /* 0x040fe20000001854 */
[----:B--2---:R-:W-:Y:S02]  /*b760*/  FMUL.FTZ R0, R35, UR4 ;  /* 0x0000000423007c20 */ /* 0x004fe40008410000 */
[----:B------:R-:W2:Y:S05]  /*b770*/  LDSM.16.M88.4 R32, [R134+0x8800] ;  /* 0x008800008620783b */ /* 0x000eaa0000000200 */
[----:B-----5:R-:W-:Y:S01]  /*b780*/  HMMA.16816.F32 R92, R16, R76, R72 ;  /* 0x0000004c105c723c */ /* 0x020fe20000001848 */
[----:B------:R-:W5:Y:S01]  /*b790*/  LDSM.16.M88.4 R72, [R134+0x6800] ;  /* 0x006800008648783b */ /* 0x000f620000000200 */
[----:B------:R4:W3:Y:S06]  /*b7a0*/  MUFU.TANH R218, R0 ;  /* 0x0000000000da7308 */ /* 0x0008ec0000002400 */
[----:B------:R-:W-:Y:S01]  /*b7b0*/  HMMA.16816.F32 R60, R12, R58, R68 ;  /* 0x0000003a0c3c723c */ /* 0x000fe20000001844 */
[----:B----4-:R-:W-:-:S04]  /*b7c0*/  FMUL.FTZ R0, R48, UR4 ;  /* 0x0000000430007c20 */ /* 0x010fc80008410000 */
[----:B------:R4:W3:Y:S03]  /*b7d0*/  MUFU.TANH R186, R0 ;  /* 0x0000000000ba7308 */ /* 0x0008e60000002400 */
[----:B------:R-:W-:Y:S01]  /*b7e0*/  HMMA.16816.F32 R56, R12, R52, R28 ;  /* 0x000000340c38723c */ /* 0x000fe2000000181c */
[----:B------:R-:W3:Y:S07]  /*b7f0*/  LDSM.16.M88.4 R28, [R134+0x9000] ;  /* 0x00900000861c783b */ /* 0x000eee0000000200 */
[----:B-1----:R-:W-:Y:S01]  /*b800*/  HMMA.16816.F32 R96, R8, R24, RZ ;  /* 0x000000180860723c */ /* 0x002fe200000018ff */
[----:B----4-:R-:W-:-:S04]  /*b810*/  FMUL.FTZ R0, R49, UR4 ;  /* 0x0000000431007c20 */ /* 0x010fc80008410000 */
[----:B------:R1:W-:Y:S03]  /*b820*/  MUFU.TANH R184, R0 ;  /* 0x0000000000b87308 */ /* 0x0003e60000002400 */
[----:B------:R-:W-:Y:S01]  /*b830*/  HMMA.16816.F32 R100, R8, R26, RZ ;  /* 0x0000001a0864723c */ /* 0x000fe200000018ff */
[----:B------:R-:W4:Y:S07]  /*b840*/  LDSM.16.M88.4 R24, [R134+0x9800] ;  /* 0x009800008618783b */ /* 0x000f2e0000000200 */
[----:B------:R-:W-:Y:S01]  /*b850*/  HMMA.16816.F32 R64, R16, R66, R80 ;  /* 0x000000421040723c */ /* 0x000fe20000001850 */
[----:B-1----:R-:W-:-:S07]  /*b860*/  FMUL.FTZ R0, R50, UR4 ;  /* 0x0000000432007c20 */ /* 0x002fce0008410000 */
[C---:B------:R-:W-:Y:S01]  /*b870*/  HMMA.16816.F32 R80, R8.reuse, R40, RZ ;  /* 0x000000280850723c */ /* 0x040fe200000018ff */
[----:B------:R1:W-:Y:S07]  /*b880*/  MUFU.TANH R189, R0 ;  /* 0x0000000000bd7308 */ /* 0x0003ee0000002400 */
[----:B------:R-:W-:Y:S01]  /*b890*/  HMMA.16816.F32 R84, R8, R42, RZ ;  /* 0x0000002a0854723c */ /* 0x000fe200000018ff */
[----:B------:R-:W4:Y:S01]  /*b8a0*/  LDSM.16.M88.4 R40, [R88+0x6800] ;  /* 0x006800005828783b */ /* 0x000f220000000200 */
[----:B-1----:R-:W-:-:S06]  /*b8b0*/  FMUL.FTZ R0, R51, UR4 ;  /* 0x0000000433007c20 */ /* 0x002fcc0008410000 */
[C---:B--2---:R-:W-:Y:S01]  /*b8c0*/  HMMA.16816.F32 R116, R8.reuse, R32, RZ ;  /* 0x000000200874723c */ /* 0x044fe200000018ff */
[----:B------:R-:W-:Y:S01]  /*b8d0*/  LDSM.16.M88.4 R48, [R37+0x6800] ;  /* 0x006800002530783b */ /* 0x000fe20000000200 */
[----:B------:R1:W-:Y:S06]  /*b8e0*/  MUFU.TANH R188, R0 ;  /* 0x0000000000bc7308 */ /* 0x0003ec0000002400 */
[----:B------:R-:W-:Y:S01]  /*b8f0*/  HMMA.16816.F32 R120, R8, R34, RZ ;  /* 0x000000220878723c */ /* 0x000fe200000018ff */
[----:B------:R-:W2:Y:S01]  /*b900*/  LDSM.16.M88.4 R32, [R89+0x6000] ;  /* 0x006000005920783b */ /* 0x000ea20000000200 */
[----:B-1----:R-:W-:-:S04]  /*b910*/  FMUL.FTZ R0, R60, UR4 ;  /* 0x000000043c007c20 */ /* 0x002fc80008410000 */
[----:B------:R1:W2:Y:S02]  /*b920*/  MUFU.TANH R217, R0 ;  /* 0x0000000000d97308 */ /* 0x0002a40000002400 */
[----:B------:R-:W-:Y:S01]  /*b930*/  HMMA.16816.F32 R68, R12, R54, R64 ;  /* 0x000000360c44723c */ /* 0x000fe20000001840 */
[----:B------:R-:W-:Y:S01]  /*b940*/  LDSM.16.M88.4 R64, [R89+0x6800] ;  /* 0x006800005940783b */ /* 0x000fe20000000200 */
[----:B-1----:R-:W-:-:S04]  /*b950*/  FMUL.FTZ R0, R61, UR4 ;  /* 0x000000043d007c20 */ /* 0x002fc80008410000 */
[----:B------:R1:W-:Y:S02]  /*b960*/  MUFU.TANH R216, R0 ;  /* 0x0000000000d87308 */ /* 0x0003e40000002400 */
[----:B-----5:R-:W-:Y:S01]  /*b970*/  HMMA.16816.F32 R52, R8, R72, RZ ;  /* 0x000000480834723c */ /* 0x020fe200000018ff */
[----:B-1----:R-:W-:-:S05]  /*b980*/  FMUL.FTZ R0, R62, UR4 ;  /* 0x000000043e007c20 */ /* 0x002fca0008410000 */
[----:B------:R1:W-:Y:S02]  /*b990*/  MUFU.TANH R187, R0 ;  /* 0x0000000000bb7308 */ /* 0x0003e40000002400 */
[----:B-1----:R-:W-:Y:S01]  /*b9a0*/  FMUL.FTZ R0, R63, UR4 ;  /* 0x000000043f007c20 */ /* 0x002fe20008410000 */
[----:B------:R-:W-:Y:S01]  /*b9b0*/  HMMA.16816.F32 R72, R8, R74, RZ ;  /* 0x0000004a0848723c */ /* 0x000fe200000018ff */
[----:B------:R-:W-:Y:S04]  /*b9c0*/  LDSM.16.M88.4 R60, [R37+0x7000] ;  /* 0x00700000253c783b */ /* 0x000fe80000000200 */
[----:B------:R1:W5:Y:S02]  /*b9d0*/  MUFU.TANH R215, R0 ;  /* 0x0000000000d77308 */ /* 0x0003640000002400 */
[----:B-1----:R-:W-:-:S06]  /*b9e0*/  FMUL.FTZ R0, R56, UR4 ;  /* 0x0000000438007c20 */ /* 0x002fcc0008410000 */
[----:B------:R1:W5:Y:S01]  /*b9f0*/  MUFU.TANH R191, R0 ;  /* 0x0000000000bf7308 */ /* 0x0003620000002400 */
[----:B------:R-:W-:Y:S01]  /*ba00*/  HMMA.16816.F32 R104, R8, R44, RZ ;  /* 0x0000002c0868723c */ /* 0x000fe200000018ff */
[----:B-1----:R-:W-:-:S06]  /*ba10*/  FMUL.FTZ R0, R57, UR4 ;  /* 0x0000000439007c20 */ /* 0x002fcc0008410000 */
[----:B------:R1:W-:Y:S01]  /*ba20*/  MUFU.TANH R192, R0 ;  /* 0x0000000000c07308 */ /* 0x0003e20000002400 */
[C---:B------:R-:W-:Y:S01]  /*ba30*/  HMMA.16816.F32 R108, R8.reuse, R46, RZ ;  /* 0x0000002e086c723c */ /* 0x040fe200000018ff */
[----:B------:R-:W5:Y:S07]  /*ba40*/  LDSM.16.M88.4 R44, [R88+0x7000] ;  /* 0x00700000582c783b */ /* 0x000f6e0000000200 */
[----:B---3--:R-:W-:Y:S01]  /*ba50*/  HMMA.16816.F32 R124, R8, R28, RZ ;  /* 0x0000001c087c723c */ /* 0x008fe200000018ff */
[----:B-1----:R-:W-:-:S07]  /*ba60*/  FMUL.FTZ R0, R58, UR4 ;  /* 0x000000043a007c20 */ /* 0x002fce0008410000 */
[C---:B------:R-:W-:Y:S01]  /*ba70*/  HMMA.16816.F32 R128, R8.reuse, R30, RZ ;  /* 0x0000001e0880723c */ /* 0x040fe200000018ff */
[----:B------:R1:W-:Y:S07]  /*ba80*/  MUFU.TANH R197, R0 ;  /* 0x0000000000c57308 */ /* 0x0003ee0000002400 */
[C---:B----4-:R-:W-:Y:S08]  /*ba90*/  HMMA.16816.F32 R168, R8.reuse, R24, RZ ;  /* 0x0000001808a8723c */ /* 0x050ff000000018ff */
[----:B------:R-:W-:Y:S01]  /*baa0*/  HMMA.16816.F32 R180, R8, R26, RZ ;  /* 0x0000001a08b4723c */ /* 0x000fe200000018ff */
[----:B-1----:R-:W-:-:S07]  /*bab0*/  FMUL.FTZ R0, R59, UR4 ;  /* 0x000000043b007c20 */ /* 0x002fce0008410000 */
[----:B------:R-:W-:Y:S01]  /*bac0*/  HMMA.16816.F32 R8, R16, R78, R112 ;  /* 0x0000004e1008723c */ /* 0x000fe20000001870 */
[----:B------:R1:W3:Y:S07]  /*bad0*/  MUFU.TANH R196, R0 ;  /* 0x0000000000c47308 */ /* 0x0002ee0000002400 */
[----:B------:R-:W-:Y:S01]  /*bae0*/  HMMA.16816.F32 R24, R20, R40, R52 ;  /* 0x000000281418723c */ /* 0x000fe20000001834 */
[----:B------:R-:W-:Y:S01]  /*baf0*/  IMAD.MOV.U32 R247, RZ, RZ, R6 ;  /* 0x000000fffff77224 */ /* 0x000fe200078e0006 */
[----:B------:R-:W4:Y:S06]  /*bb00*/  LDSM.16.M88.4 R52, [R88+0x7800] ;  /* 0x007800005834783b */ /* 0x000f2c0000000200 */
[----:B--2---:R-:W-:Y:S01]  /*bb10*/  HMMA.16816.F32 R28, R12, R32, R92 ;  /* 0x000000200c1c723c */ /* 0x004fe2000000185c */
[----:B-1----:R-:W-:-:S04]  /*bb20*/  FMUL.FTZ R0, R68, UR4 ;  /* 0x0000000444007c20 */ /* 0x002fc80008410000 */
[----:B------:R1:W2:Y:S03]  /*bb30*/  MUFU.TANH R214, R0 ;  /* 0x0000000000d67308 */ /* 0x0002a60000002400 */
[----:B------:R-:W-:Y:S01]  /*bb40*/  HMMA.16816.F32 R32, R12, R34, R8 ;  /* 0x000000220c20723c */ /* 0x000fe20000001808 */
[----:B-1----:R-:W-:-:S04]  /*bb50*/  FMUL.FTZ R0, R69, UR4 ;  /* 0x0000000445007c20 */ /* 0x002fc80008410000 */
[----:B------:R1:W2:Y:S03]  /*bb60*/  MUFU.TANH R193, R0 ;  /* 0x0000000000c17308 */ /* 0x0002a60000002400 */
[----:B------:R-:W-:Y:S08]  /*bb70*/  HMMA.16816.F32 R8, R16, R48, R24 ;  /* 0x000000301008723c */ /* 0x000ff00000001818 */
[----:B------:R-:W-:Y:S01]  /*bb80*/  HMMA.16816.F32 R40, R20, R42, R72 ;  /* 0x0000002a1428723c */ /* 0x000fe20000001848 */
[----:B-1----:R-:W-:-:S04]  /*bb90*/  FMUL.FTZ R0, R70, UR4 ;  /* 0x0000000446007c20 */ /* 0x002fc80008410000 */
[----:B------:R1:W2:Y:S02]  /*bba0*/  MUFU.TANH R195, R0 ;  /* 0x0000000000c37308 */ /* 0x0002a40000002400 */
[----:B-1----:R-:W-:-:S06]  /*bbb0*/  FMUL.FTZ R0, R71, UR4 ;  /* 0x0000000447007c20 */ /* 0x002fcc0008410000 */
[----:B------:R1:W2:Y:S02]  /*bbc0*/  MUFU.TANH R213, R0 ;  /* 0x0000000000d57308 */ /* 0x0002a40000002400 */
[----:B-1----:R-:W-:-:S06]  /*bbd0*/  FMUL.FTZ R0, R28, UR4 ;  /* 0x000000041c007c20 */ /* 0x002fcc0008410000 */
[----:B------:R1:W2:Y:S01]  /*bbe0*/  MUFU.TANH R212, R0 ;  /* 0x0000000000d47308 */ /* 0x0002a20000002400 */
[----:B-----5:R-:W-:Y:S01]  /*bbf0*/  HMMA.16816.F32 R56, R20, R44, R80 ;  /* 0x0000002c1438723c */ /* 0x020fe20000001850 */
[----:B------:R-:W-:Y:S02]  /*bc00*/  IMAD.SHL.U32 R6, R239, 0x2, RZ ;  /* 0x00000002ef067824 */ /* 0x000fe400078e00ff */
[----:B-1----:R-:W-:-:S04]  /*bc10*/  FMUL.FTZ R0, R29, UR4 ;  /* 0x000000041d007c20 */ /* 0x002fc80008410000 */
[----:B------:R1:W-:Y:S01]  /*bc20*/  MUFU.TANH R211, R0 ;  /* 0x0000000000d37308 */ /* 0x0003e20000002400 */
[----:B------:R-:W-:Y:S01]  /*bc30*/  HMMA.16816.F32 R72, R20, R46, R84 ;  /* 0x0000002e1448723c */ /* 0x000fe20000001854 */
[----:B------:R-:W-:Y:S01]  /*bc40*/  LDSM.16.M88.4 R44, [R89+0x7000] ;  /* 0x00700000592c783b */ /* 0x000fe20000000200 */
[----:B------:R-:W-:Y:S02]  /*bc50*/  IMAD.MOV.U32 R250, RZ, RZ, R4 ;  /* 0x000000fffffa7224 */ /* 0x000fe400078e0004 */
[----:B-1----:R-:W-:-:S04]  /*bc60*/  FMUL.FTZ R0, R30, UR4 ;  /* 0x000000041e007c20 */ /* 0x002fc80008410000 */
[----:B------:R1:W-:Y:S01]  /*bc70*/  MUFU.TANH R202, R0 ;  /* 0x0000000000ca7308 */ /* 0x0003e20000002400 */
[----:B------:R-:W-:Y:S01]  /*bc80*/  FMUL.FTZ R4, R33, UR4 ;  /* 0x0000000421047c20 */ /* 0x000fe20008410000 */
[----:B------:R-:W-:Y:S01]  /*bc90*/  LOP3.LUT R6, R6, 0x6, RZ, 0xc0, !PT ;  /* 0x0000000606067812 */ /* 0x000fe200078ec0ff */
[----:B-1----:R-:W-:Y:S02]  /*bca0*/  FMUL.FTZ R0, R31, UR4 ;  /* 0x000000041f007c20 */ /* 0x002fe40008410000 */
[----:B------:R-:W-:Y:S03]  /*bcb0*/  HMMA.16816.F32 R28, R12, R64, R8 ;  /* 0x000000400c1c723c */ /* 0x000fe60000001808 */
[----:B------:R1:W5:Y:S05]  /*bcc0*/  MUFU.TANH R201, R0 ;  /* 0x0000000000c97308 */ /* 0x00036a0000002400 */
[----:B------:R-:W-:Y:S01]  /*bcd0*/  HMMA.16816.F32 R8, R16, R50, R40 ;  /* 0x000000321008723c */ /* 0x000fe20000001828 */
[----:B------:R-:W3:Y:S02]  /*bce0*/  LDSM.16.M88.4 R40, [R88+0x8000] ;  /* 0x008000005828783b */ /* 0x000ee40000000200 */
[----:B------:R4:W-:Y:S01]  /*bcf0*/  MUFU.TANH R198, R4 ;  /* 0x0000000400c67308 */ /* 0x0009e20000002400 */
[----:B------:R-:W-:Y:S01]  /*bd00*/  FMUL.FTZ R24, R35, UR4 ;  /* 0x0000000423187c20 */ /* 0x000fe20008410000 */
[----:B------:R-:W2:Y:S01]  /*bd10*/  LDSM.16.M88.4 R48, [R37+0x7800] ;  /* 0x007800002530783b */ /* 0x000ea20000000200 */
[----:B-1----:R-:W-:-:S05]  /*bd20*/  FMUL.FTZ R0, R32, UR4 ;  /* 0x0000000420007c20 */ /* 0x002fca0008410000 */
[----:B------:R1:W5:Y:S01]  /*bd30*/  MUFU.TANH R210, R0 ;  /* 0x0000000000d27308 */ /* 0x0003620000002400 */
[----:B----4-:R-:W-:Y:S01]  /*bd40*/  FMUL.FTZ R4, R34, UR4 ;  /* 0x0000000422047c20 */ /* 0x010fe20008410000 */
[----:B------:R-:W-:Y:S01]  /*bd50*/  HMMA.16816.F32 R68, R20, R52, R96 ;  /* 0x000000341444723c */ /* 0x000fe20000001860 */
[----:B------:R-:W4:Y:S05]  /*bd60*/  LDSM.16.M88.4 R32, [R88+0x8800] ;  /* 0x008800005820783b */ /* 0x000f2a0000000200 */
[----:B------:R5:W-:Y:S01]  /*bd70*/  MUFU.TANH R200, R4 ;  /* 0x0000000400c87308 */ /* 0x000be20000002400 */
[----:B-1----:R-:W-:-:S04]  /*bd80*/  IMAD.U32 R0, RZ, RZ, UR16 ;  /* 0x00000010ff007e24 */ /* 0x002fc8000f8e00ff */
[----:B------:R-:W-:-:S03]  /*bd90*/  IMAD R0, R0, 0x100, R6 ;  /* 0x0000010000007824 */ /* 0x000fc600078e0206 */
[----:B------:R1:W4:Y:S01]  /*bda0*/  MUFU.TANH R209, R24 ;  /* 0x0000001800d17308 */ /* 0x0003220000002400 */
[C---:B-----5:R-:W-:Y:S02]  /*bdb0*/  VIADD R4, R0.reuse, 0xfffffe01 ;  /* 0xfffffe0100047836 */ /* 0x060fe40000000000 */
[----:B------:R-:W-:-:S03]  /*bdc0*/  VIADD R6, R0, 0xfffffe00 ;  /* 0xfffffe0000067836 */ /* 0x000fc60000000000 */
[C---:B------:R-:W-:Y:S02]  /*bdd0*/  ISETP.GE.AND P1, PT, R4.reuse, R7, PT ;  /* 0x000000070400720c */ /* 0x040fe40003f26270 */
[----:B------:R-:W-:Y:S01]  /*bde0*/  ISETP.GE.AND P3, PT, R4, R5, PT ;  /* 0x000000050400720c */ /* 0x000fe20003f66270 */
[----:B------:R-:W-:Y:S01]  /*bdf0*/  VIADD R4, R0, 0xfffffe08 ;  /* 0xfffffe0800047836 */ /* 0x000fe20000000000 */
[C---:B------:R-:W-:Y:S01]  /*be00*/  ISETP.GE.AND P6, PT, R6.reuse, R7, PT ;  /* 0x000000070600720c */ /* 0x040fe20003fc6270 */
[----:B-1----:R-:W-:Y:S01]  /*be10*/  HMMA.16816.F32 R24, R12, R66, R8 ;  /* 0x000000420c18723c */ /* 0x002fe20000001808 */
[----:B------:R-:W-:Y:S01]  /*be20*/  ISETP.GE.AND P2, PT, R6, R5, PT ;  /* 0x000000050600720c */ /* 0x000fe20003f46270 */
[----:B------:R-:W-:-:S06]  /*be30*/  FMUL.FTZ R6, R28, UR4 ;  /* 0x000000041c067c20 */ /* 0x000fcc0008410000 */
[----:B------:R-:W-:Y:S01]  /*be40*/  HMMA.16816.F32 R8, R16, R60, R56 ;  /* 0x0000003c1008723c */ /* 0x000fe20000001838 */
[----:B------:R-:W-:Y:S01]  /*be50*/  FSEL R95, R207, -INF , !P6 ;  /* 0xff800000cf5f7808 */ /* 0x000fe20007000000 */
[----:B------:R1:W5:Y:S01]  /*be60*/  MUFU.TANH R208, R6 ;  /* 0x0000000600d07308 */ /* 0x0003620000002400 */
[C---:B------:R-:W-:Y:S02]  /*be70*/  ISETP.GE.AND P5, PT, R4.reuse, R7, PT ;  /* 0x000000070400720c */ /* 0x040fe40003fa6270 */
[----:B------:R-:W-:Y:S01]  /*be80*/  ISETP.GE.AND P6, PT, R4, R5, PT ;  /* 0x000000050400720c */ /* 0x000fe20003fc6270 */
[----:B------:R-:W-:Y:S01]  /*be90*/  VIADD R4, R0, 0xfffffe09 ;  /* 0xfffffe0900047836 */ /* 0x000fe20000000000 */
[----:B------:R-:W-:Y:S02]  /*bea0*/  FSEL R93, R90, -INF , !P2 ;  /* 0xff8000005a5d7808 */ /* 0x000fe40005000000 */
[----:B------:R-:W-:Y:S02]  /*beb0*/  FSEL R90, R243, -INF , !P1 ;  /* 0xff800000f35a7808 */ /* 0x000fe40004800000 */
[----:B------:R-:W-:-:S02]  /*bec0*/  ISETP.GE.AND P2, PT, R4, R7, PT ;  /* 0x000000070400720c */ /* 0x000fc40003f46270 */
[----:B------:R-:W-:Y:S01]  /*bed0*/  ISETP.GE.AND P1, PT, R4, R5, PT ;  /* 0x000000050400720c */ /* 0x000fe20003f26270 */
[----:B------:R-:W-:Y:S02]  /*bee0*/  VIADD R4, R0, 0xfffffe10 ;  /* 0xfffffe1000047836 */ /* 0x000fe40000000000 */
[----:B-1----:R-:W-:-:S04]  /*bef0*/  FMUL.FTZ R6, R29, UR4 ;  /* 0x000000041d067c20 */ /* 0x002fc80008410000 */
[----:B------:R1:W-:Y:S01]  /*bf00*/  MUFU.TANH R207, R6 ;  /* 0x0000000600cf7308 */ /* 0x0003e20000002400 */
[----:B------:R-:W-:Y:S02]  /*bf10*/  FSEL R86, R206, -INF , !P3 ;  /* 0xff800000ce567808 */ /* 0x000fe40005800000 */
[----:B------:R-:W-:Y:S02]  /*bf20*/  FSEL R94, R205, -INF , !P5 ;  /* 0xff800000cd5e7808 */ /* 0x000fe40006800000 */
[C---:B------:R-:W-:Y:S02]  /*bf30*/  ISETP.GE.AND P3, PT, R4.reuse, R7, PT ;  /* 0x000000070400720c */ /* 0x040fe40003f66270 */
[----:B------:R-:W-:Y:S01]  /*bf40*/  ISETP.GE.AND P5, PT, R4, R5, PT ;  /* 0x000000050400720c */ /* 0x000fe20003fa6270 */
[----:B------:R-:W-:Y:S02]  /*bf50*/  VIADD R4, R0, 0xfffffe11 ;  /* 0xfffffe1100047836 */ /* 0x000fe40000000000 */
[----:B-1----:R-:W-:-:S04]  /*bf60*/  FMUL.FTZ R6, R30, UR4 ;  /* 0x000000041e067c20 */ /* 0x002fc80008410000 */
[----:B------:R1:W-:Y:S01]  /*bf70*/  MUFU.TANH R206, R6 ;  /* 0x0000000600ce7308 */ /* 0x0003e20000002400 */
[----:B------:R-:W-:Y:S02]  /*bf80*/  FSEL R92, R91, -INF , !P6 ;  /* 0xff8000005b5c7808 */ /* 0x000fe40007000000 */
[----:B------:R-:W-:Y:S01]  /*bf90*/  FSEL R87, R242, -INF , !P2 ;  /* 0xff800000f2577808 */ /* 0x000fe20005000000 */
[----:B---3--:R-:W-:Y:S01]  /*bfa0*/  HMMA.16816.F32 R64, R20, R40, R104 ;  /* 0x000000281440723c */ /* 0x008fe20000001868 */
[C---:B------:R-:W-:Y:S02]  /*bfb0*/  ISETP.GE.AND P6, PT, R4.reuse, R7, PT ;  /* 0x000000070400720c */ /* 0x040fe40003fc6270 */
[----:B------:R-:W-:Y:S01]  /*bfc0*/  ISETP.GE.AND P2, PT, R4, R5, PT ;  /* 0x000000050400720c */ /* 0x000fe20003f46270 */
[----:B------:R-:W-:Y:S02]  /*bfd0*/  VIADD R4, R0, 0xfffffe18 ;  /* 0xfffffe1800047836 */ /* 0x000fe40000000000 */
[----:B-1----:R-:W-:-:S02]  /*bfe0*/  FMUL.FTZ R6, R31, UR4 ;  /* 0x000000041f067c20 */ /* 0x002fc40008410000 */
[----:B------:R-:W-:Y:S02]  /*bff0*/  HMMA.16816.F32 R28, R12, R44, R8 ;  /* 0x0000002c0c1c723c */ /* 0x000fe40000001808 */
[----:B------:R1:W3:Y:S06]  /*c000*/  MUFU.TANH R205, R6 ;  /* 0x0000000600cd7308 */ /* 0x0002ec0000002400 */
[----:B------:R-:W-:Y:S01]  /*c010*/  HMMA.16816.F32 R8, R16, R62, R72 ;  /* 0x0000003e1008723c */ /* 0x000fe20000001848 */
[----:B------:R-:W-:Y:S02]  /*c020*/  FSEL R91, R204, -INF , !P1 ;  /* 0xff800000cc5b7808 */ /* 0x000fe40004800000 */
[----:B------:R-:W-:-:S05]  /*c030*/  FSEL R99, R203, -INF , !P3 ;  /* 0xff800000cb637808 */ /* 0x000fca0005800000 */
[C---:B------:R-:W-:Y:S01]  /*c040*/  HMMA.16816.F32 R80, R20.reuse, R42, R108 ;  /* 0x0000002a1450723c */ /* 0x040fe2000000186c */
[----:B------:R-:W5:Y:S01]  /*c050*/  LDSM.16.M88.4 R40, [R89+0x7800] ;  /* 0x007800005928783b */ /* 0x000f620000000200 */
[----:B-1----:R-:W-:Y:S01]  /*c060*/  FMUL.FTZ R6, R24, UR4 ;  /* 0x0000000418067c20 */ /* 0x002fe20008410000 */
[C---:B------:R-:W-:Y:S02]  /*c070*/  ISETP.GE.AND P1, PT, R4.reuse, R7, PT ;  /* 0x000000070400720c */ /* 0x040fe40003f26270 */
[----:B------:R-:W-:Y:S01]  /*c080*/  ISETP.GE.AND P3, PT, R4, R5, PT ;  /* 0x000000050400720c */ /* 0x000fe20003f66270 */
[----:B------:R1:W3:Y:S01]  /*c090*/  MUFU.TANH R204, R6 ;  /* 0x0000000600cc7308 */ /* 0x0002e20000002400 */
[----:B------:R-:W-:Y:S01]  /*c0a0*/  VIADD R4, R0, 0xfffffe19 ;  /* 0xfffffe1900047836 */ /* 0x000fe20000000000 */
[----:B------:R-:W-:Y:S01]  /*c0b0*/  HMMA.16816.F32 R76, R20, R54, R100 ;  /* 0x00000036144c723c */ /* 0x000fe20000001864 */
[----:B------:R-:W-:Y:S01]  /*c0c0*/  FSEL R103, R39, -INF , !P5 ;  /* 0xff80000027677808 */ /* 0x000fe20006800000 */
[----:B------:R-:W-:Y:S01]  /*c0d0*/  FMUL.FTZ R27, R27, UR4 ;  /* 0x000000041b1b7c20 */ /* 0x000fe20008410000 */
[----:B------:R-:W-:Y:S01]  /*c0e0*/  FSEL R98, R241, -INF , !P6 ;  /* 0xff800000f1627808 */ /* 0x000fe20007000000 */
[----:B------:R-:W-:Y:S01]  /*c0f0*/  LDSM.16.M88.4 R52, [R37+0x8000] ;  /* 0x008000002534783b */ /* 0x000fe20000000200 */
[----:B------:R-:W-:-:S02]  /*c100*/  ISETP.GE.AND P5, PT, R4, R7, PT ;  /* 0x000000070400720c */ /* 0x000fc40003fa6270 */
[----:B------:R-:W-:Y:S01]  /*c110*/  ISETP.GE.AND P6, PT, R4, R5, PT ;  /* 0x000000050400720c */ /* 0x000fe20003fc6270 */
[----:B------:R-:W-:Y:S01]  /*c120*/  FMUL.FTZ R4, R26, UR4 ;  /* 0x000000041a047c20 */ /* 0x000fe20008410000 */
[----:B-1----:R-:W-:-:S04]  /*c130*/  FMUL.FTZ R6, R25, UR4 ;  /* 0x0000000419067c20 */ /* 0x002fc80008410000 */
[----:B------:R1:W-:Y:S01]  /*c140*/  MUFU.TANH R203, R6 ;  /* 0x0000000600cb7308 */ /* 0x0003e20000002400 */
[----:B------:R-:W-:Y:S01]  /*c150*/  HMMA.16816.F32 R8, R12, R46, R8 ;  /* 0x0000002e0c08723c */ /* 0x000fe20000001808 */
[----:B------:R-:W-:Y:S01]  /*c160*/  FSEL R102, R240, -INF , !P2 ;  /* 0xff800000f0667808 */ /* 0x000fe20005000000 */
[----:B------:R-:W3:Y:S01]  /*c170*/  LDSM.16.M88.4 R44, [R88+0x9000] ;  /* 0x00900000582c783b */ /* 0x000ee20000000200 */
[----:B------:R-:W-:-:S04]  /*c180*/  FSEL R96, R199, -INF , !P1 ;  /* 0xff800000c7607808 */ /* 0x000fc80004800000 */
[----:B------:R2:W3:Y:S01]  /*c190*/  MUFU.TANH R39, R4 ;  /* 0x0000000400277308 */ /* 0x0004e20000002400 */
[----:B-1----:R-:W-:-:S07]  /*c1a0*/  VIADD R6, R0, 0xfffffe20 ;  /* 0xfffffe2000067836 */ /* 0x002fce0000000000 */
[----:B------:R1:W3:Y:S01]  /*c1b0*/  MUFU.TANH R199, R27 ;  /* 0x0000001b00c77308 */ /* 0x0002e20000002400 */
[C---:B------:R-:W-:Y:S02]  /*c1c0*/  ISETP.GE.AND P2, PT, R6.reuse, R7, PT ;  /* 0x000000070600720c */ /* 0x040fe40003f46270 */
[----:B------:R-:W-:Y:S01]  /*c1d0*/  ISETP.GE.AND P1, PT, R6, R5, PT ;  /* 0x000000050600720c */ /* 0x000fe20003f26270 */
[----:B--2---:R-:W-:Y:S02]  /*c1e0*/  VIADD R4, R0, 0xfffffe21 ;  /* 0xfffffe2100047836 */ /* 0x004fe40000000000 */
[----:B------:R-:W-:Y:S01]  /*c1f0*/  FMUL.FTZ R6, R28, UR4 ;  /* 0x000000041c067c20 */ /* 0x000fe20008410000 */
[----:B------:R-:W-:Y:S02]  /*c200*/  FSEL R105, R190, -INF , !P3 ;  /* 0xff800000be697808 */ /* 0x000fe40005800000 */
[----:B------:R-:W-:Y:S02]  /*c210*/  FSEL R97, R237, -INF , !P5 ;  /* 0xff800000ed617808 */ /* 0x000fe40006800000 */
[----:B------:R-:W-:-:S02]  /*c220*/  FSEL R106, R194, -INF , !P6 ;  /* 0xff800000c26a7808 */ /* 0x000fc40007000000 */
[C---:B------:R-:W-:Y:S01]  /*c230*/  ISETP.GE.AND P3, PT, R4.reuse, R7, PT ;  /* 0x000000070400720c */ /* 0x040fe20003f66270 */
[----:B------:R2:W3:Y:S01]  /*c240*/  MUFU.TANH R194, R6 ;  /* 0x0000000600c27308 */ /* 0x0004e20000002400 */
[----:B-1----:R-:W-:Y:S01]  /*c250*/  HMMA.16816.F32 R24, R16, R48, R68 ;  /* 0x000000301018723c */ /* 0x002fe20000001844 */
[----:B------:R-:W-:Y:S01]  /*c260*/  ISETP.GE.AND P5, PT, R4, R5, PT ;  /* 0x000000050400720c */ /* 0x000fe20003fa6270 */
[----:B------:R-:W-:Y:S01]  /*c270*/  VIADD R4, R0, 0xfffffe28 ;  /* 0xfffffe2800047836 */ /* 0x000fe20000000000 */
[----:B------:R-:W-:Y:S02]  /*c280*/  FSEL R114, R234, -INF , !P1 ;  /* 0xff800000ea727808 */ /* 0x000fe40004800000 */
[----:B------:R-:W-:Y:S02]  /*c290*/  FSEL R109, R236, -INF , !P3 ;  /* 0xff800000ec6d7808 */ /* 0x000fe40005800000 */
[----:B------:R-:W-:Y:S01]  /*c2a0*/  ISETP.GE.AND P6, PT, R4, R7, PT ;  /* 0x000000070400720c */ /* 0x000fe20003fc6270 */
[----:B--2---:R-:W-:Y:S01]  /*c2b0*/  VIADD R6, R0, 0xfffffe29 ;  /* 0xfffffe2900067836 */ /* 0x004fe20000000000 */
[----:B------:R-:W-:-:S04]  /*c2c0*/  FSEL R108, R235, -INF , !P2 ;  /* 0xff800000eb6c7808 */ /* 0x000fc80005000000 */
[C---:B------:R-:W-:Y:S02]  /*c2d0*/  ISETP.GE.AND P1, PT, R6.reuse, R7, PT ;  /* 0x000000070600720c */ /* 0x040fe40003f26270 */
[-C--:B------:R-:W-:Y:S01]  /*c2e0*/  ISETP.GE.AND P3, PT, R6, R5.reuse, PT ;  /* 0x000000050600720c */ /* 0x080fe20003f66270 */
[----:B------:R-:W-:Y:S01]  /*c2f0*/  FMUL.FTZ R6, R31, UR4 ;  /* 0x000000041f067c20 */ /* 0x000fe20008410000 */
[----:B------:R-:W-:Y:S01]  /*c300*/  ISETP.GE.AND P2, PT, R4, R5, PT ;  /* 0x000000050400720c */ /* 0x000fe20003f46270 */
[----:B------:R-:W-:Y:S01]  /*c310*/  VIADD R4, R0, 0xfffffe30 ;  /* 0xfffffe3000047836 */ /* 0x000fe20000000000 */
[----:B------:R-:W-:Y:S02]  /*c320*/  FSEL R111, R185, -INF , !P6 ;  /* 0xff800000b96f7808 */ /* 0x000fe40007000000 */
[----:B------:R1:W-:Y:S01]  /*c330*/  MUFU.TANH R185, R6 ;  /* 0x0000000600b97308 */ /* 0x0003e20000002400 */
[----:B------:R-:W-:Y:S02]  /*c340*/  FSEL R115, R38, -INF , !P5 ;  /* 0xff80000026737808 */ /* 0x000fe40006800000 */
[----:B------:R-:W-:-:S02]  /*c350*/  FSEL R113, R175, -INF , !P2 ;  /* 0xff800000af717808 */ /* 0x000fc40005000000 */
[----:B------:R-:W-:Y:S01]  /*c360*/  ISETP.GE.AND P5, PT, R4, R7, PT ;  /* 0x000000070400720c */ /* 0x000fe20003fa6270 */
[----:B----4-:R-:W-:Y:S03]  /*c370*/  HMMA.16816.F32 R56, R20, R32, R116 ;  /* 0x000000201438723c */ /* 0x010fe60000001874 */
[----:B------:R-:W-:Y:S01]  /*c380*/  FSEL R118, R135, -INF , !P5 ;  /* 0xff80000087767808 */ /* 0x000fe20006800000 */
[----:B-1----:R-:W-:-:S04]  /*c390*/  FMUL.FTZ R6, R8, UR4 ;  /* 0x0000000408067c20 */ /* 0x002fc80008410000 */
[----:B------:R-:W-:Y:S01]  /*c3a0*/  HMMA.16816.F32 R60, R20, R34, R120 ;  /* 0x00000022143c723c */ /* 0x000fe20000001878 */
[----:B------:R1:W-:Y:S07]  /*c3b0*/  MUFU.TANH R175, R6 ;  /* 0x0000000600af7308 */ /* 0x0003ee0000002400 */
[----:B-----5:R-:W-:Y:S01]  /*c3c0*/  HMMA.16816.F32 R32, R12, R40, R24 ;  /* 0x000000280c20723c */ /* 0x020fe20000001818 */
[----:B-1----:R-:W-:-:S04]  /*c3d0*/  FMUL.FTZ R6, R9, UR4 ;  /* 0x0000000409067c20 */ /* 0x002fc80008410000 */
[----:B------:R1:W-:Y:S01]  /*c3e0*/  MUFU.TANH R135, R6 ;  /* 0x0000000600877308 */ /* 0x0003e20000002400 */
[----:B------:R-:W-:Y:S01]  /*c3f0*/  ISETP.GE.AND P6, PT, R4, R5, PT ;  /* 0x000000050400720c */ /* 0x000fe20003fc6270 */
[----:B------:R-:W-:Y:S02]  /*c400*/  VIADD R4, R0, 0xfffffe31 ;  /* 0xfffffe3100047836 */ /* 0x000fe40000000000 */
[----:B-1----:R-:W-:-:S04]  /*c410*/  FMUL.FTZ R6, R10, UR4 ;  /* 0x000000040a067c20 */ /* 0x002fc80008410000 */
[----:B------:R1:W-:Y:S06]  /*c420*/  MUFU.TANH R121, R6 ;  /* 0x0000000600797308 */ /* 0x0003ec0000002400 */
[----:B------:R-:W-:Y:S01]  /*c430*/  FMUL.FTZ R24, R32, UR4 ;  /* 0x0000000420187c20 */ /* 0x000fe20008410000 */
[----:B------:R-:W-:Y:S01]  /*c440*/  FSEL R110, R233, -INF , !P1 ;  /* 0xff800000e96e7808 */ /* 0x000fe20004800000 */
[----:B-1----:R-:W-:Y:S02]  /*c450*/  FMUL.FTZ R6, R11, UR4 ;  /* 0x000000040b067c20 */ /* 0x002fe40008410000 */
[----:B------:R-:W-:Y:S01]  /*c460*/  HMMA.16816.F32 R8, R16, R50, R76 ;  /* 0x000000321008723c */ /* 0x000fe2000000184c */
[C---:B------:R-:W-:Y:S01]  /*c470*/  ISETP.GE.AND P2, PT, R4.reuse, R7, PT ;  /* 0x000000070400720c */ /* 0x040fe20003f46270 */
[----:B------:R1:W-:Y:S01]  /*c480*/  MUFU.TANH R107, R24 ;  /* 0x00000018006b7308 */ /* 0x0003e20000002400 */
[----:B------:R-:W-:Y:S01]  /*c490*/  ISETP.GE.AND P1, PT, R4, R5, PT ;  /* 0x000000050400720c */ /* 0x000fe20003f26270 */
[----:B------:R-:W-:Y:S01]  /*c4a0*/  VIADD R4, R0, 0xfffffe38 ;  /* 0xfffffe3800047836 */ /* 0x000fe20000000000 */
[----:B------:R-:W-:Y:S01]  /*c4b0*/  FSEL R112, R232, -INF , !P3 ;  /* 0xff800000e8707808 */ /* 0x000fe20005800000 */
[----:B------:R-:W2:Y:S03]  /*c4c0*/  LDSM.16.M88.4 R48, [R89+0x8000] ;  /* 0x008000005930783b */ /* 0x000ea60000000200 */
        /* <DEDUP_REMOVED lines=8> */
[-C--:B------:R-:W-:Y:S01]  /*c550*/  ISETP.GE.AND P2, PT, R4, R5.reuse, PT ;  /* 0x000000050400720c */ /* 0x080fe20003f46270 */
[----:B------:R-:W-:Y:S01]  /*c560*/  VIADD R4, R0, 0xfffffe40 ;  /* 0xfffffe4000047836 */ /* 0x000fe20000000000 */
[----:B-1----:R-:W-:Y:S01]  /*c570*/  HMMA.16816.F32 R24, R12, R42, R8 ;  /* 0x0000002a0c18723c */ /* 0x002fe20000001808 */
[----:B------:R-:W1:Y:S01]  /*c580*/  LDSM.16.M88.4 R40, [R37+0x8800] ;  /* 0x008800002528783b */ /* 0x000e620000000200 */
[----:B------:R-:W-:Y:S01]  /*c590*/  FSEL R117, R228, -INF , !P3 ;  /* 0xff800000e4757808 */ /* 0x000fe20005800000 */
[----:B------:R4:W-:Y:S01]  /*c5a0*/  MUFU.TANH R120, R6 ;  /* 0x0000000600787308 */ /* 0x0009e20000002400 */
[----:B------:R-:W-:-:S04]  /*c5b0*/  ISETP.GE.AND P3, PT, R4, R5, PT ;  /* 0x000000050400720c */ /* 0x000fc80003f66270 */
[----:B---3--:R-:W-:Y:S01]  /*c5c0*/  HMMA.16816.F32 R68, R20, R44, R124 ;  /* 0x0000002c1444723c */ /* 0x008fe2000000187c */
[----:B------:R-:W-:Y:S02]  /*c5d0*/  FSEL R125, R229, -INF , !P1 ;  /* 0xff800000e57d7808 */ /* 0x000fe40004800000 */
[----:B------:R-:W-:Y:S01]  /*c5e0*/  ISETP.GE.AND P1, PT, R4, R7, PT ;  /* 0x000000070400720c */ /* 0x000fe20003f26270 */
[----:B------:R-:W-:Y:S02]  /*c5f0*/  VIADD R4, R0, 0xfffffe41 ;  /* 0xfffffe4100047836 */ /* 0x000fe40000000000 */
[----:B------:R-:W-:Y:S01]  /*c600*/  FMUL.FTZ R8, R35, UR4 ;  /* 0x0000000423087c20 */ /* 0x000fe20008410000 */
[----:B------:R-:W-:Y:S02]  /*c610*/  FSEL R123, R225, -INF , !P5 ;  /* 0xff800000e17b7808 */ /* 0x000fe40006800000 */
[----:B------:R-:W-:Y:S01]  /*c620*/  FSEL R116, R230, -INF , !P6 ;  /* 0xff800000e6747808 */ /* 0x000fe20007000000 */
[----:B----4-:R-:W-:Y:S01]  /*c630*/  VIADD R6, R0, 0xfffffe48 ;  /* 0xfffffe4800067836 */ /* 0x010fe20000000000 */
[----:B------:R-:W-:-:S02]  /*c640*/  FSEL R122, R227, -INF , !P2 ;  /* 0xff800000e37a7808 */ /* 0x000fc40005000000 */
[----:B------:R-:W-:Y:S01]  /*c650*/  FSEL R124, R226, -INF , !P1 ;  /* 0xff800000e27c7808 */ /* 0x000fe20004800000 */
[----:B------:R-:W-:Y:S01]  /*c660*/  FMUL.FTZ R29, R29, UR4 ;  /* 0x000000041d1d7c20 */ /* 0x000fe20008410000 */
[----:B------:R-:W-:Y:S01]  /*c670*/  ISETP.GE.AND P5, PT, R4, R7, PT ;  /* 0x000000070400720c */ /* 0x000fe20003fa6270 */
[----:B------:R-:W-:Y:S01]  /*c680*/  FMUL.FTZ R30, R30, UR4 ;  /* 0x000000041e1e7c20 */ /* 0x000fe20008410000 */
[----:B------:R-:W-:Y:S01]  /*c690*/  ISETP.GE.AND P6, PT, R4, R5, PT ;  /* 0x000000050400720c */ /* 0x000fe20003fc6270 */
[----:B------:R-:W-:Y:S01]  /*c6a0*/  VIADD R4, R0, 0xfffffe49 ;  /* 0xfffffe4900047836 */ /* 0x000fe20000000000 */
[C---:B------:R-:W-:Y:S01]  /*c6b0*/  ISETP.GE.AND P2, PT, R6.reuse, R7, PT ;  /* 0x000000070600720c */ /* 0x040fe20003f46270 */
[----:B------:R3:W-:Y:S01]  /*c6c0*/  MUFU.TANH R100, R8 ;  /* 0x0000000800647308 */ /* 0x0007e20000002400 */
[----:B------:R-:W-:Y:S01]  /*c6d0*/  ISETP.GE.AND P1, PT, R6, R5, PT ;  /* 0x000000050600720c */ /* 0x000fe20003f26270 */
[----:B------:R-:W-:Y:S01]  /*c6e0*/  FMUL.FTZ R6, R34, UR4 ;  /* 0x0000000422067c20 */ /* 0x000fe20008410000 */
[----:B------:R-:W-:-:S02]  /*c6f0*/  FSEL R173, R173, -INF , !P3 ;  /* 0xff800000adad7808 */ /* 0x000fc40005800000 */
[----:B------:R-:W-:-:S03]  /*c700*/  ISETP.GE.AND P3, PT, R4, R7, PT ;  /* 0x000000070400720c */ /* 0x000fc60003f66270 */
[----:B------:R-:W-:Y:S01]  /*c710*/  MUFU.TANH R190, R29 ;  /* 0x0000001d00be7308 */ /* 0x000fe20000002400 */
[----:B------:R-:W-:Y:S01]  /*c720*/  FSEL R133, R133, -INF , !P5 ;  /* 0xff80000085857808 */ /* 0x000fe20006800000 */
[----:B---3--:R-:W-:-:S06]  /*c730*/  FMUL.FTZ R8, R25, UR4 ;  /* 0x0000000419087c20 */ /* 0x008fcc0008410000 */
[----:B------:R3:W4:Y:S01]  /*c740*/  MUFU.TANH R38, R30 ;  /* 0x0000001e00267308 */ /* 0x0007220000002400 */
[----:B------:R-:W-:Y:S01]  /*c750*/  ISETP.GE.AND P5, PT, R4, R5, PT ;  /* 0x000000050400720c */ /* 0x000fe20003fa6270 */
[----:B------:R-:W-:Y:S01]  /*c760*/  VIADD R4, R0, 0xfffffe50 ;  /* 0xfffffe5000047836 */ /* 0x000fe20000000000 */
[----:B------:R-:W-:-:S05]  /*c770*/  FSEL R126, R224, -INF , !P3 ;  /* 0xff800000e07e7808 */ /* 0x000fca0005800000 */
[----:B------:R5:W4:Y:S08]  /*c780*/  MUFU.TANH R101, R6 ;  /* 0x0000000600657308 */ /* 0x000b300000002400 */
[----:B------:R2:W4:Y:S01]  /*c790*/  MUFU.TANH R84, R8 ;  /* 0x0000000800547308 */ /* 0x0005220000002400 */
[----:B---3--:R-:W-:Y:S01]  /*c7a0*/  HMMA.16816.F32 R28, R16, R52, R64 ;  /* 0x00000034101c723c */ /* 0x008fe20000001840 */
[----:B-----5:R-:W-:-:S07]  /*c7b0*/  VIADD R6, R0, 0xfffffe51 ;  /* 0xfffffe5100067836 */ /* 0x020fce0000000000 */
[----:B------:R-:W-:Y:S01]  /*c7c0*/  HMMA.16816.F32 R64, R20, R46, R128 ;  /* 0x0000002e1440723c */ /* 0x000fe20000001880 */
[----:B------:R-:W3:Y:S01]  /*c7d0*/  LDSM.16.M88.4 R44, [R89+0x8800] ;  /* 0x00880000592c783b */ /* 0x000ee20000000200 */
[----:B------:R-:W-:Y:S02]  /*c7e0*/  FSEL R128, R222, -INF , !P1 ;  /* 0xff800000de807808 */ /* 0x000fe40004800000 */
[----:B------:R-:W-:-:S04]  /*c7f0*/  ISETP.GE.AND P1, PT, R6, R7, PT ;  /* 0x000000070600720c */ /* 0x000fc80003f26270 */
[----:B--2---:R-:W-:Y:S01]  /*c800*/  HMMA.16816.F32 R8, R16, R54, R80 ;  /* 0x000000361008723c */ /* 0x004fe20000001850 */
[----:B------:R-:W-:Y:S01]  /*c810*/  ISETP.GE.AND P3, PT, R6, R5, PT ;  /* 0x000000050600720c */ /* 0x000fe20003f66270 */
[----:B------:R-:W-:Y:S01]  /*c820*/  FMUL.FTZ R6, R24, UR4 ;  /* 0x0000000418067c20 */ /* 0x000fe20008410000 */
[----:B------:R-:W-:Y:S01]  /*c830*/  FSEL R172, R172, -INF , !P6 ;  /* 0xff800000acac7808 */ /* 0x000fe20007000000 */
[----:B------:R-:W-:Y:S01]  /*c840*/  LDSM.16.M88.4 R52, [R37+0x9000] ;  /* 0x009000002534783b */ /* 0x000fe20000000200 */
[----:B------:R-:W-:Y:S01]  /*c850*/  FSEL R127, R223, -INF , !P2 ;  /* 0xff800000df7f7808 */ /* 0x000fe20005000000 */
[----:B------:R2:W-:Y:S01]  /*c860*/  MUFU.TANH R85, R6 ;  /* 0x0000000600557308 */ /* 0x0005e20000002400 */
[C---:B------:R-:W-:Y:S02]  /*c870*/  ISETP.GE.AND P6, PT, R4.reuse, R7, PT ;  /* 0x000000070400720c */ /* 0x040fe40003fc6270 */
[----:B------:R-:W-:Y:S01]  /*c880*/  ISETP.GE.AND P2, PT, R4, R5, PT ;  /* 0x000000050400720c */ /* 0x000fe20003f46270 */
[----:B------:R-:W-:Y:S01]  /*c890*/  VIADD R4, R0, 0xfffffe58 ;  /* 0xfffffe5800047836 */ /* 0x000fe20000000000 */
[----:B------:R-:W-:-:S02]  /*c8a0*/  FSEL R129, R221, -INF , !P5 ;  /* 0xff800000dd817808 */ /* 0x000fc40006800000 */
[----:B------:R-:W-:Y:S02]  /*c8b0*/  FSEL R130, R219, -INF , !P6 ;  /* 0xff800000db827808 */ /* 0x000fe40007000000 */
[----:B------:R-:W-:Y:S02]  /*c8c0*/  FSEL R176, R176, -INF , !P2 ;  /* 0xff800000b0b07808 */ /* 0x000fe40005000000 */
[----:B------:R-:W-:Y:S01]  /*c8d0*/  FSEL R131, R220, -INF , !P1 ;  /* 0xff800000dc837808 */ /* 0x000fe20004800000 */
[----:B--2---:R-:W-:Y:S01]  /*c8e0*/  VIADD R6, R0, 0xfffffe59 ;  /* 0xfffffe5900067836 */ /* 0x004fe20000000000 */
[C---:B------:R-:W-:Y:S02]  /*c8f0*/  ISETP.GE.AND P5, PT, R4.reuse, R7, PT ;  /* 0x000000070400720c */ /* 0x040fe40003fa6270 */
[----:B------:R-:W-:Y:S01]  /*c900*/  ISETP.GE.AND P6, PT, R4, R5, PT ;  /* 0x000000050400720c */ /* 0x000fe20003fc6270 */
[----:B------:R-:W-:Y:S01]  /*c910*/  VIADD R4, R0, 0xfffffe60 ;  /* 0xfffffe6000047836 */ /* 0x000fe20000000000 */
[----:B------:R-:W-:-:S02]  /*c920*/  ISETP.GE.AND P2, PT, R6, R7, PT ;  /* 0x000000070600720c */ /* 0x000fc40003f46270 */
[----:B------:R-:W-:Y:S01]  /*c930*/  ISETP.GE.AND P1, PT, R6, R5, PT ;  /* 0x000000050600720c */ /* 0x000fe20003f26270 */
[----:B------:R-:W-:Y:S01]  /*c940*/  FMUL.FTZ R6, R26, UR4 ;  /* 0x000000041a067c20 */ /* 0x000fe20008410000 */
[C---:B------:R-:W-:Y:S01]  /*c950*/  HMMA.16816.F32 R32, R12.reuse, R48, R28 ;  /* 0x000000300c20723c */ /* 0x040fe2000000181c */
[----:B------:R-:W-:Y:S02]  /*c960*/  FSEL R177, R177, -INF , !P3 ;  /* 0xff800000b1b17808 */ /* 0x000fe40005800000 */
[----:B------:R-:W-:Y:S01]  /*c970*/  FSEL R174, R174, -INF , !P5 ;  /* 0xff800000aeae7808 */ /* 0x000fe20006800000 */
[----:B------:R2:W5:Y:S01]  /*c980*/  MUFU.TANH R79, R6 ;  /* 0x00000006004f7308 */ /* 0x0005620000002400 */
[C---:B------:R-:W-:Y:S02]  /*c990*/  ISETP.GE.AND P3, PT, R4.reuse, R7, PT ;  /* 0x000000070400720c */ /* 0x040fe40003f66270 */
[----:B------:R-:W-:Y:S01]  /*c9a0*/  ISETP.GE.AND P5, PT, R4, R5, PT ;  /* 0x000000050400720c */ /* 0x000fe20003fa6270 */
[----:B------:R-:W-:Y:S01]  /*c9b0*/  HMMA.16816.F32 R8, R12, R50, R8 ;  /* 0x000000320c08723c */ /* 0x000fe20000001808 */
[----:B------:R-:W-:Y:S01]  /*c9c0*/  VIADD R4, R0, 0xfffffe61 ;  /* 0xfffffe6100047836 */ /* 0x000fe20000000000 */
[----:B------:R-:W-:Y:S01]  /*c9d0*/  FSEL R81, R218, -INF , !P1 ;  /* 0xff800000da517808 */ /* 0x000fe20004800000 */
[----:B------:R-:W-:Y:S01]  /*c9e0*/  LDSM.16.M88.4 R48, [R89+0x9000] ;  /* 0x009000005930783b */ /* 0x000fe20000000200 */
[----:B------:R-:W-:-:S04]  /*c9f0*/  FSEL R83, R186, -INF , !P3 ;  /* 0xff800000ba537808 */ /* 0x000fc80005800000 */
[C---:B-1----:R-:W-:Y:S01]  /*ca00*/  HMMA.16816.F32 R28, R16.reuse, R40, R56 ;  /* 0x00000028101c723c */ /* 0x042fe20000001838 */
[----:B------:R-:W-:Y:S01]  /*ca10*/  FSEL R82, R178, -INF , !P6 ;  /* 0xff800000b2527808 */ /* 0x000fe20007000000 */
[----:B------:R1:W4:Y:S01]  /*ca20*/  LDSM.16.M88.4 R56, [R88+0x9800] ;  /* 0x009800005838783b */ /* 0x0003220000000200 */
[----:B--2---:R-:W-:Y:S01]  /*ca30*/  VIADD R6, R0, 0xfffffe68 ;  /* 0xfffffe6800067836 */ /* 0x004fe20000000000 */
[----:B------:R-:W-:Y:S02]  /*ca40*/  FSEL R80, R179, -INF , !P2 ;  /* 0xff800000b3507808 */ /* 0x000fe40005000000 */
[-C--:B------:R-:W-:Y:S02]  /*ca50*/  ISETP.GE.AND P6, PT, R4, R7.reuse, PT ;  /* 0x000000070400720c */ /* 0x080fe40003fc6270 */
[C---:B------:R-:W-:Y:S02]  /*ca60*/  ISETP.GE.AND P1, PT, R6.reuse, R7, PT ;  /* 0x000000070600720c */ /* 0x040fe40003f26270 */
[-C--:B------:R-:W-:Y:S01]  /*ca70*/  ISETP.GE.AND P3, PT, R6, R5.reuse, PT ;  /* 0x000000050600720c */ /* 0x080fe20003f66270 */
[----:B------:R-:W-:Y:S01]  /*ca80*/  VIADD R6, R0, 0xfffffe70 ;  /* 0xfffffe7000067836 */ /* 0x000fe20000000000 */
[----:B------:R-:W-:Y:S01]  /*ca90*/  ISETP.GE.AND P2, PT, R4, R5, PT ;  /* 0x000000050400720c */ /* 0x000fe20003f46270 */
[----:B------:R-:W-:Y:S01]  /*caa0*/  VIADD R4, R0, 0xfffffe69 ;  /* 0xfffffe6900047836 */ /* 0x000fe20000000000 */
[----:B------:R-:W-:Y:S01]  /*cab0*/  HMMA.16816.F32 R40, R16, R42, R60 ;  /* 0x0000002a1028723c */ /* 0x000fe2000000183c */
[----:B------:R-:W-:-:S02]  /*cac0*/  FSEL R178, R217, -INF , !P1 ;  /* 0xff800000d9b27808 */ /* 0x000fc40004800000 */
[----:B------:R-:W-:Y:S02]  /*cad0*/  FSEL R188, R188, -INF , !P2 ;  /* 0xff800000bcbc7808 */ /* 0x000fe40005000000 */
[----:B------:R-:W-:Y:S02]  /*cae0*/  FSEL R179, R184, -INF , !P6 ;  /* 0xff800000b8b37808 */ /* 0x000fe40007000000 */
[C---:B------:R-:W-:Y:S02]  /*caf0*/  ISETP.GE.AND P2, PT, R6.reuse, R7, PT ;  /* 0x000000070600720c */ /* 0x040fe40003f46270 */
[-C--:B------:R-:W-:Y:S01]  /*cb00*/  ISETP.GE.AND P1, PT, R6, R5.reuse, PT ;  /* 0x000000050600720c */ /* 0x080fe20003f26270 */
[----:B------:R-:W-:Y:S01]  /*cb10*/  VIADD R6, R0, 0xfffffe78 ;  /* 0xfffffe7800067836 */ /* 0x000fe20000000000 */
[----:B------:R-:W-:Y:S01]  /*cb20*/  ISETP.GE.AND P6, PT, R4, R5, PT ;  /* 0x000000050400720c */ /* 0x000fe20003fc6270 */
[----:B------:R-:W-:Y:S01]  /*cb30*/  FMUL.FTZ R24, R32, UR4 ;  /* 0x0000000420187c20 */ /* 0x000fe20008410000 */
[----:B------:R-:W-:-:S02]  /*cb40*/  FSEL R189, R189, -INF , !P5 ;  /* 0xff800000bdbd7808 */ /* 0x000fc40006800000 */
[----:B------:R-:W-:Y:S02]  /*cb50*/  FSEL R186, R215, -INF , !P6 ;  /* 0xff800000d7ba7808 */ /* 0x000fe40007000000 */
[----:B------:R-:W-:Y:S02]  /*cb60*/  FSEL R191, R191, -INF , !P2 ;  /* 0xff800000bfbf7808 */ /* 0x000fe40005000000 */
[-C--:B------:R-:W-:Y:S01]  /*cb70*/  ISETP.GE.AND P5, PT, R4, R7.reuse, PT ;  /* 0x000000070400720c */ /* 0x080fe20003fa6270 */
[----:B------:R-:W-:Y:S01]  /*cb80*/  VIADD R4, R0, 0xfffffe71 ;  /* 0xfffffe7100047836 */ /* 0x000fe20000000000 */
[C---:B------:R-:W-:Y:S02]  /*cb90*/  ISETP.GE.AND P6, PT, R6.reuse, R7, PT ;  /* 0x000000070600720c */ /* 0x040fe40003fc6270 */
[----:B------:R-:W-:Y:S01]  /*cba0*/  ISETP.GE.AND P2, PT, R6, R5, PT ;  /* 0x000000050600720c */ /* 0x000fe20003f46270 */
[----:B------:R-:W-:Y:S01]  /*cbb0*/  FMUL.FTZ R6, R8, UR4 ;  /* 0x0000000408067c20 */ /* 0x000fe20008410000 */
[----:B------:R2:W-:Y:S01]  /*cbc0*/  MUFU.TANH R77, R24 ;  /* 0x00000018004d7308 */ /* 0x0005e20000002400 */
[----:B---3--:R-:W-:Y:S01]  /*cbd0*/  HMMA.16816.F32 R28, R12, R44, R28 ;  /* 0x0000002c0c1c723c */ /* 0x008fe2000000181c */
[----:B------:R-:W-:-:S02]  /*cbe0*/  FSEL R184, R216, -INF , !P5 ;  /* 0xff800000d8b87808 */ /* 0x000fc40006800000 */
[----:B------:R-:W-:-:S04]  /*cbf0*/  ISETP.GE.AND P5, PT, R4, R5, PT ;  /* 0x000000050400720c */ /* 0x000fc80003fa6270 */
[----:B------:R3:W-:Y:S01]  /*cc00*/  MUFU.TANH R73, R6 ;  /* 0x0000000600497308 */ /* 0x0007e20000002400 */
[----:B------:R-:W-:Y:S02]  /*cc10*/  FSEL R187, R187, -INF , !P3 ;  /* 0xff800000bbbb7808 */ /* 0x000fe40005800000 */
[----:B------:R-:W-:Y:S01]  /*cc20*/  FSEL R196, R196, -INF , !P5 ;  /* 0xff800000c4c47808 */ /* 0x000fe20006800000 */
[----:B--2---:R-:W-:Y:S01]  /*cc30*/  FMUL.FTZ R24, R33, UR4 ;  /* 0x0000000421187c20 */ /* 0x004fe20008410000 */
[----:B-1----:R-:W-:-:S03]  /*cc40*/  FSEL R88, R214, -INF , !P6 ;  /* 0xff800000d6587808 */ /* 0x002fc60007000000 */
[----:B------:R1:W2:Y:S01]  /*cc50*/  MUFU.TANH R76, R24 ;  /* 0x00000018004c7308 */ /* 0x0002a20000002400 */
[----:B---3--:R-:W-:Y:S01]  /*cc60*/  VIADD R6, R0, 0xfffffe80 ;  /* 0xfffffe8000067836 */ /* 0x008fe20000000000 */
[-C--:B------:R-:W-:Y:S01]  /*cc70*/  ISETP.GE.AND P3, PT, R4, R7.reuse, PT ;  /* 0x000000070400720c */ /* 0x080fe20003f66270 */
[----:B------:R-:W-:Y:S01]  /*cc80*/  VIADD R4, R0, 0xfffffe79 ;  /* 0xfffffe7900047836 */ /* 0x000fe20000000000 */
[----:B------:R-:W-:Y:S01]  /*cc90*/  HMMA.16816.F32 R40, R12, R46, R40 ;  /* 0x0000002e0c28723c */ /* 0x000fe20000001828 */
[----:B------:R-:W3:Y:S01]  /*cca0*/  LDSM.16.M88.4 R44, [R37+0x9800] ;  /* 0x00980000252c783b */ /* 0x000ee20000000200 */
[C---:B------:R-:W-:Y:S02]  /*ccb0*/  ISETP.GE.AND P5, PT, R6.reuse, R7, PT ;  /* 0x000000070600720c */ /* 0x040fe40003fa6270 */
[----:B------:R-:W-:Y:S01]  /*ccc0*/  ISETP.GE.AND P6, PT, R6, R5, PT ;  /* 0x000000050600720c */ /* 0x000fe20003fc6270 */
[----:B------:R-:W-:Y:S01]  /*ccd0*/  FMUL.FTZ R6, R10, UR4 ;  /* 0x000000040a067c20 */ /* 0x000fe20008410000 */
[----:B-1----:R-:W-:Y:S01]  /*cce0*/  FMUL.FTZ R24, R34, UR4 ;  /* 0x0000000422187c20 */ /* 0x002fe20008410000 */
[----:B------:R-:W-:Y:S01]  /*ccf0*/  FMUL.FTZ R27, R27, UR4 ;  /* 0x000000041b1b7c20 */ /* 0x000fe20008410000 */
[----:B------:R-:W-:-:S02]  /*cd00*/  FSEL R192, R192, -INF , !P3 ;  /* 0xff800000c0c07808 */ /* 0x000fc40005800000 */
[----:B------:R1:W2:Y:S01]  /*cd10*/  MUFU.TANH R75, R24 ;  /* 0x00000018004b7308 */ /* 0x0002a20000002400 */
[----:B------:R-:W-:Y:S02]  /*cd20*/  ISETP.GE.AND P3, PT, R4, R5, PT ;  /* 0x000000050400720c */ /* 0x000fe40003f66270 */
[----:B------:R-:W-:-:S05]  /*cd30*/  FSEL R197, R197, -INF , !P1 ;  /* 0xff800000c5c57808 */ /* 0x000fca0004800000 */
[----:B------:R5:W-:Y:S01]  /*cd40*/  MUFU.TANH R63, R6 ;  /* 0x00000006003f7308 */ /* 0x000be20000002400 */
[----:B------:R-:W-:Y:S01]  /*cd50*/  ISETP.GE.AND P1, PT, R4, R7, PT ;  /* 0x000000070400720c */ /* 0x000fe20003f26270 */
[----:B-1----:R-:W-:-:S06]  /*cd60*/  FMUL.FTZ R24, R35, UR4 ;  /* 0x0000000423187c20 */ /* 0x002fcc0008410000 */
[----:B------:R-:W1:Y:S01]  /*cd70*/  MUFU.TANH R78, R27 ;  /* 0x0000001b004e7308 */ /* 0x000e620000002400 */
[C---:B------:R-:W-:Y:S02]  /*cd80*/  VIADD R4, R0.reuse, 0xfffffe81 ;  /* 0xfffffe8100047836 */ /* 0x040fe40000000000 */
[----:B-----5:R-:W-:-:S05]  /*cd90*/  VIADD R6, R0, 0xfffffe88 ;  /* 0xfffffe8800067836 */ /* 0x020fca0000000000 */
[----:B------:R5:W1:Y:S01]  /*cda0*/  MUFU.TANH R74, R24 ;  /* 0x00000018004a7308 */ /* 0x000a620000002400 */
[----:B------:R-:W-:Y:S02]  /*cdb0*/  FSEL R193, R193, -INF , !P1 ;  /* 0xff800000c1c17808 */ /* 0x000fe40004800000 */
[----:B------:R-:W-:Y:S01]  /*cdc0*/  ISETP.GE.AND P1, PT, R4, R5, PT ;  /* 0x000000050400720c */ /* 0x000fe20003f26270 */
[----:B----4-:R-:W-:Y:S01]  /*cdd0*/  HMMA.16816.F32 R32, R20, R56, R168 ;  /* 0x000000381420723c */ /* 0x010fe200000018a8 */
[----:B------:R-:W-:-:S07]  /*cde0*/  FSEL R195, R195, -INF , !P2 ;  /* 0xff800000c3c37808 */ /* 0x000fce0005000000 */
[----:B-----5:R-:W-:Y:S01]  /*cdf0*/  HMMA.16816.F32 R24, R16, R52, R68 ;  /* 0x000000341018723c */ /* 0x020fe20000001844 */
[----:B------:R-:W-:Y:S02]  /*ce00*/  FSEL R68, R213, -INF , !P3 ;  /* 0xff800000d5447808 */ /* 0x000fe40005800000 */
[----:B------:R-:W-:Y:S02]  /*ce10*/  FSEL R69, R212, -INF , !P5 ;  /* 0xff800000d4457808 */ /* 0x000fe40006800000 */
[C---:B------:R-:W-:Y:S02]  /*ce20*/  ISETP.GE.AND P3, PT, R6.reuse, R7, PT ;  /* 0x000000070600720c */ /* 0x040fe40003f66270 */
[----:B------:R-:W-:Y:S01]  /*ce30*/  ISETP.GE.AND P5, PT, R6, R5, PT ;  /* 0x000000050600720c */ /* 0x000fe20003fa6270 */
[----:B------:R-:W-:-:S04]  /*ce40*/  FMUL.FTZ R6, R28, UR4 ;  /* 0x000000041c067c20 */ /* 0x000fc80008410000 */
[----:B------:R4:W-:Y:S01]  /*ce50*/  MUFU.TANH R60, R6 ;  /* 0x00000006003c7308 */ /* 0x0009e20000002400 */
[----:B------:R-:W-:Y:S02]  /*ce60*/  FSEL R201, R201, -INF , !P1 ;  /* 0xff800000c9c97808 */ /* 0x000fe40004800000 */
[----:B------:R-:W-:Y:S02]  /*ce70*/  FSEL R70, R210, -INF , !P3 ;  /* 0xff800000d2467808 */ /* 0x000fe40005800000 */
[----:B------:R-:W-:Y:S01]  /*ce80*/  ISETP.GE.AND P2, PT, R4, R7, PT ;  /* 0x000000070400720c */ /* 0x000fe20003f46270 */
[C---:B------:R-:W-:Y:S02]  /*ce90*/  VIADD R4, R0.reuse, 0xfffffe89 ;  /* 0xfffffe8900047836 */ /* 0x040fe40000000000 */
[----:B------:R-:W-:Y:S01]  /*cea0*/  FMUL.FTZ R8, R29, UR4 ;  /* 0x000000041d087c20 */ /* 0x000fe20008410000 */
[----:B----4-:R-:W-:-:S05]  /*ceb0*/  VIADD R6, R0, 0xfffffe90 ;  /* 0xfffffe9000067836 */ /* 0x010fca0000000000 */
[C---:B------:R-:W-:Y:S02]  /*cec0*/  ISETP.GE.AND P1, PT, R6.reuse, R7, PT ;  /* 0x000000070600720c */ /* 0x040fe40003f26270 */
[----:B------:R-:W-:Y:S01]  /*ced0*/  ISETP.GE.AND P3, PT, R6, R5, PT ;  /* 0x000000050600720c */ /* 0x000fe20003f66270 */
[----:B------:R-:W-:Y:S01]  /*cee0*/  FMUL.FTZ R6, R30, UR4 ;  /* 0x000000041e067c20 */ /* 0x000fe20008410000 */
[----:B------:R-:W-:Y:S01]  /*cef0*/  FSEL R202, R202, -INF , !P6 ;  /* 0xff800000caca7808 */ /* 0x000fe20007000000 */
[----:B------:R4:W-:Y:S01]  /*cf00*/  MUFU.TANH R61, R8 ;  /* 0x00000008003d7308 */ /* 0x0009e20000002400 */
[----:B------:R-:W-:Y:S02]  /*cf10*/  FSEL R71, R211, -INF , !P2 ;  /* 0xff800000d3477808 */ /* 0x000fe40005000000 */
[C---:B------:R-:W-:Y:S02]  /*cf20*/  ISETP.GE.AND P6, PT, R4.reuse, R7, PT ;  /* 0x000000070400720c */ /* 0x040fe40003fc6270 */
[----:B------:R-:W-:Y:S01]  /*cf30*/  ISETP.GE.AND P2, PT, R4, R5, PT ;  /* 0x000000050400720c */ /* 0x000fe20003f46270 */
[----:B------:R-:W-:-:S02]  /*cf40*/  VIADD R4, R0, 0xfffffe91 ;  /* 0xfffffe9100047836 */ /* 0x000fc40000000000 */
[----:B------:R5:W-:Y:S01]  /*cf50*/  MUFU.TANH R53, R6 ;  /* 0x0000000600357308 */ /* 0x000be20000002400 */
[----:B------:R-:W-:Y:S02]  /*cf60*/  FSEL R168, R209, -INF , !P2 ;  /* 0xff800000d1a87808 */ /* 0x000fe40005000000 */
[----:B------:R-:W-:Y:S02]  /*cf70*/  FSEL R169, R208, -INF , !P1 ;  /* 0xff800000d0a97808 */ /* 0x000fe40004800000 */
[----:B------:R-:W-:Y:S01]  /*cf80*/  FSEL R200, R200, -INF , !P5 ;  /* 0xff800000c8c87808 */ /* 0x000fe20006800000 */
[----:B----4-:R-:W-:Y:S01]  /*cf90*/  FMUL.FTZ R8, R31, UR4 ;  /* 0x000000041f087c20 */ /* 0x010fe20008410000 */
[----:B------:R-:W-:Y:S01]  /*cfa0*/  FSEL R198, R198, -INF , !P6 ;  /* 0xff800000c6c67808 */ /* 0x000fe20007000000 */
[----:B-----5:R-:W-:Y:S02]  /*cfb0*/  VIADD R6, R0, 0xfffffe98 ;  /* 0xfffffe9800067836 */ /* 0x020fe40000000000 */
[----:B------:R4:W-:Y:S01]  /*cfc0*/  MUFU.TANH R52, R8 ;  /* 0x0000000800347308 */ /* 0x0009e20000002400 */
[----:B------:R-:W-:-:S02]  /*cfd0*/  ISETP.GE.AND P5, PT, R4, R7, PT ;  /* 0x000000070400720c */ /* 0x000fc40003fa6270 */
[----:B------:R-:W-:Y:S02]  /*cfe0*/  ISETP.GE.AND P6, PT, R4, R5, PT ;  /* 0x000000050400720c */ /* 0x000fe40003fc6270 */
[C---:B------:R-:W-:Y:S02]  /*cff0*/  ISETP.GE.AND P2, PT, R6.reuse, R7, PT ;  /* 0x000000070600720c */ /* 0x040fe40003f46270 */
[----:B------:R-:W-:Y:S01]  /*d000*/  ISETP.GE.AND P1, PT, R6, R5, PT ;  /* 0x000000050600720c */ /* 0x000fe20003f26270 */
[C---:B------:R-:W-:Y:S01]  /*d010*/  VIADD R6, R0.reuse, 0xfffffea0 ;  /* 0xfffffea000067836 */ /* 0x040fe20000000000 */
[----:B------:R-:W-:Y:S01]  /*d020*/  HMMA.16816.F32 R28, R12, R48, R24 ;  /* 0x000000300c1c723c */ /* 0x000fe20000001818 */
[----:B------:R-:W-:Y:S02]  /*d030*/  VIADD R4, R0, 0xfffffe99 ;  /* 0xfffffe9900047836 */ /* 0x000fe40000000000 */
[----:B------:R-:W-:Y:S01]  /*d040*/  FMUL.FTZ R24, R42, UR4 ;  /* 0x000000042a187c20 */ /* 0x000fe20008410000 */
[----:B------:R-:W-:Y:S01]  /*d050*/  FSEL R205, R205, -INF , !P6 ;  /* 0xff800000cdcd7808 */ /* 0x000fe20007000000 */
[----:B----4-:R-:W-:Y:S01]  /*d060*/  FMUL.FTZ R8, R40, UR4 ;  /* 0x0000000428087c20 */ /* 0x010fe20008410000 */
[----:B------:R-:W-:Y:S01]  /*d070*/  FSEL R170, R204, -INF , !P2 ;  /* 0xff800000ccaa7808 */ /* 0x000fe20005000000 */
[----:B------:R-:W-:Y:S01]  /*d080*/  FMUL.FTZ R9, R9, UR4 ;  /* 0x0000000409097c20 */ /* 0x000fe20008410000 */
[----:B------:R-:W-:Y:S01]  /*d090*/  FMUL.FTZ R11, R11, UR4 ;  /* 0x000000040b0b7c20 */ /* 0x000fe20008410000 */
[----:B------:R4:W-:Y:S01]  /*d0a0*/  MUFU.TANH R40, R8 ;  /* 0x0000000800287308 */ /* 0x0009e20000002400 */
[----:B------:R-:W-:-:S02]  /*d0b0*/  FSEL R171, R207, -INF , !P5 ;  /* 0xff800000cfab7808 */ /* 0x000fc40006800000 */
[C---:B------:R-:W-:Y:S02]  /*d0c0*/  ISETP.GE.AND P6, PT, R6.reuse, R7, PT ;  /* 0x000000070600720c */ /* 0x040fe40003fc6270 */
[-C--:B------:R-:W-:Y:S01]  /*d0d0*/  ISETP.GE.AND P2, PT, R6, R5.reuse, PT ;  /* 0x000000050600720c */ /* 0x080fe20003f46270 */
[----:B------:R-:W-:Y:S01]  /*d0e0*/  VIADD R6, R0, 0xfffffea8 ;  /* 0xfffffea800067836 */ /* 0x000fe20000000000 */
[----:B------:R-:W-:Y:S02]  /*d0f0*/  ISETP.GE.AND P5, PT, R4, R5, PT ;  /* 0x000000050400720c */ /* 0x000fe40003fa6270 */
[----:B------:R-:W-:Y:S02]  /*d100*/  FSEL R204, R39, -INF , !P1 ;  /* 0xff80000027cc7808 */ /* 0x000fe40004800000 */
[----:B------:R-:W-:Y:S01]  /*d110*/  FSEL R206, R206, -INF , !P3 ;  /* 0xff800000cece7808 */ /* 0x000fe20005800000 */
[----:B------:R3:W-:Y:S01]  /*d120*/  MUFU.TANH R39, R24 ;  /* 0x0000001800277308 */ /* 0x0007e20000002400 */
[----:B------:R-:W-:Y:S01]  /*d130*/  ISETP.GE.AND P3, PT, R4, R7, PT ;  /* 0x000000070400720c */ /* 0x000fe20003f66270 */
[----:B----4-:R-:W-:Y:S01]  /*d140*/  FMUL.FTZ R8, R41, UR4 ;  /* 0x0000000429087c20 */ /* 0x010fe20008410000 */
[----:B------:R-:W-:Y:S01]  /*d150*/  VIADD R4, R0, 0xfffffea1 ;  /* 0xfffffea100047836 */ /* 0x000fe20000000000 */
[----:B------:R-:W-:-:S04]  /*d160*/  FSEL R199, R199, -INF , !P5 ;  /* 0xff800000c7c77808 */ /* 0x000fc80006800000 */
[----:B------:R-:W-:Y:S01]  /*d170*/  MUFU.TANH R72, R9 ;  /* 0x0000000900487308 */ /* 0x000fe20000002400 */
[----:B------:R-:W-:Y:S02]  /*d180*/  FSEL R194, R194, -INF , !P6 ;  /* 0xff800000c2c27808 */ /* 0x000fe40007000000 */
[C---:B------:R-:W-:Y:S02]  /*d190*/  ISETP.GE.AND P5, PT, R6.reuse, R7, PT ;  /* 0x000000070600720c */ /* 0x040fe40003fa6270 */
[----:B------:R-:W-:-:S03]  /*d1a0*/  ISETP.GE.AND P6, PT, R6, R5, PT ;  /* 0x000000050600720c */ /* 0x000fc60003fc6270 */
[----:B------:R-:W4:Y:S01]  /*d1b0*/  MUFU.TANH R62, R11 ;  /* 0x0000000b003e7308 */ /* 0x000f220000002400 */
[----:B---3--:R-:W-:Y:S01]  /*d1c0*/  HMMA.16816.F32 R24, R16, R44, R32 ;  /* 0x0000002c1018723c */ /* 0x008fe20000001820 */
[----:B------:R-:W3:Y:S01]  /*d1d0*/  LDSM.16.M88.4 R32, [R89+0x9800] ;  /* 0x009800005920783b */ /* 0x000ee20000000200 */
[----:B------:R-:W-:Y:S01]  /*d1e0*/  FMUL.FTZ R6, R43, UR4 ;  /* 0x000000042b067c20 */ /* 0x000fe20008410000 */
[----:B------:R-:W-:-:S05]  /*d1f0*/  FSEL R203, R203, -INF , !P3 ;  /* 0xff800000cbcb7808 */ /* 0x000fca0005800000 */
[----:B------:R-:W-:Y:S01]  /*d200*/  HMMA.16816.F32 R20, R20, R58, R180 ;  /* 0x0000003a1414723c */ /* 0x000fe200000018b4 */
[----:B------:R5:W-:Y:S01]  /*d210*/  MUFU.TANH R41, R8 ;  /* 0x0000000800297308 */ /* 0x000be20000002400 */
[----:B------:R-:W-:Y:S01]  /*d220*/  ISETP.GE.AND P1, PT, R4, R7, PT ;  /* 0x000000070400720c */ /* 0x000fe20003f26270 */
[----:B------:R-:W-:Y:S01]  /*d230*/  FMUL.FTZ R28, R28, UR4 ;  /* 0x000000041c1c7c20 */ /* 0x000fe20008410000 */
[----:B------:R-:W-:Y:S01]  /*d240*/  ISETP.GE.AND P3, PT, R4, R5, PT ;  /* 0x000000050400720c */ /* 0x000fe20003f66270 */
[----:B------:R-:W-:Y:S01]  /*d250*/  VIADD R4, R0, 0xfffffea9 ;  /* 0xfffffea900047836 */ /* 0x000fe20000000000 */
[----:B------:R-:W-:Y:S01]  /*d260*/  FSEL R207, R38, -INF , !P2 ;  /* 0xff80000026cf7808 */ /* 0x000fe20005000000 */
[----:B------:R-:W-:Y:S01]  /*d270*/  FMUL.FTZ R31, R31, UR4 ;  /* 0x000000041f1f7c20 */ /* 0x000fe20008410000 */
[----:B------:R-:W-:Y:S01]  /*d280*/  FSEL R175, R175, -INF , !P5 ;  /* 0xff800000afaf7808 */ /* 0x000fe20006800000 */
[----:B------:R2:W4:Y:S01]  /*d290*/  MUFU.TANH R38, R6 ;  /* 0x0000000600267308 */ /* 0x0005220000002400 */
[----:B------:R-:W-:Y:S01]  /*d2a0*/  FSEL R121, R121, -INF , !P6 ;  /* 0xff80000079797808 */ /* 0x000fe20007000000 */
[----:B------:R-:W-:Y:S01]  /*d2b0*/  FMUL.FTZ R30, R30, UR4 ;  /* 0x000000041e1e7c20 */ /* 0x000fe20008410000 */
[----:B------:R-:W-:-:S04]  /*d2c0*/  DEPBAR.LE SB0, 0x0 ;  /* 0x000080000000791a */ /* 0x000fc80000000000 */
[----:B-----5:R-:W-:Y:S01]  /*d2d0*/  HMMA.16816.F32 R8, R16, R54, R64 ;  /* 0x000000361008723c */ /* 0x020fe20000001840 */
[----:B------:R-:W-:Y:S02]  /*d2e0*/  FSEL R190, R190, -INF , !P1 ;  /* 0xff800000bebe7808 */ /* 0x000fe40004800000 */
[C---:B------:R-:W-:Y:S02]  /*d2f0*/  ISETP.GE.AND P2, PT, R4.reuse, R7, PT ;  /* 0x000000070400720c */ /* 0x040fe40003f46270 */
[----:B------:R-:W-:Y:S01]  /*d300*/  ISETP.GE.AND P1, PT, R4, R5, PT ;  /* 0x000000050400720c */ /* 0x000fe20003f26270 */
[C---:B--2---:R-:W-:Y:S01]  /*d310*/  VIADD R6, R0.reuse, 0xfffffeb0 ;  /* 0xfffffeb000067836 */ /* 0x044fe20000000000 */
[----:B------:R-:W-:Y:S01]  /*d320*/  FSEL R185, R185, -INF , !P3 ;  /* 0xff800000b9b97808 */ /* 0x000fe20005800000 */
[----:B------:R-:W-:-:S03]  /*d330*/  VIADD R4, R0, 0xfffffeb1 ;  /* 0xfffffeb100047836 */ /* 0x000fc60000000000 */
[C---:B------:R-:W-:Y:S02]  /*d340*/  ISETP.GE.AND P3, PT, R6.reuse, R7, PT ;  /* 0x000000070600720c */ /* 0x040fe40003f66270 */
[----:B------:R-:W-:Y:S01]  /*d350*/  ISETP.GE.AND P5, PT, R6, R5, PT ;  /* 0x000000050600720c */ /* 0x000fe20003fa6270 */
[----:B------:R-:W-:Y:S01]  /*d360*/  FMUL.FTZ R6, R29, UR4 ;  /* 0x000000041d067c20 */ /* 0x000fe20008410000 */
[----:B------:R-:W-:Y:S02]  /*d370*/  FSEL R135, R135, -INF , !P2 ;  /* 0xff80000087877808 */ /* 0x000fe40005000000 */
[C---:B------:R-:W-:Y:S01]  /*d380*/  ISETP.GE.AND P6, PT, R4.reuse, R7, PT ;  /* 0x000000070400720c */ /* 0x040fe20003fc6270 */
[----:B------:R2:W-:Y:S01]  /*d390*/  MUFU.TANH R29, R6 ;  /* 0x00000006001d7308 */ /* 0x0005e20000002400 */
[----:B------:R-:W-:Y:S01]  /*d3a0*/  ISETP.GE.AND P2, PT, R4, R5, PT ;  /* 0x000000050400720c */ /* 0x000fe20003f46270 */
[----:B------:R-:W-:Y:S01]  /*d3b0*/  VIADD R4, R0, 0xfffffeb9 ;  /* 0xfffffeb900047836 */ /* 0x000fe20000000000 */
[----:B------:R-:W-:Y:S01]  /*d3c0*/  HMMA.16816.F32 R8, R12, R50, R8 ;  /* 0x000000320c08723c */ /* 0x000fe20000001808 */
[----:B------:R-:W-:-:S02]  /*d3d0*/  FSEL R101, R101, -INF , !P5 ;  /* 0xff80000065657808 */ /* 0x000fc40006800000 */
[----:B------:R-:W-:Y:S02]  /*d3e0*/  FSEL R104, R104, -INF , !P6 ;  /* 0xff80000068687808 */ /* 0x000fe40007000000 */
[----:B------:R-:W-:Y:S02]  /*d3f0*/  FSEL R120, R120, -INF , !P1 ;  /* 0xff80000078787808 */ /* 0x000fe40004800000 */
[----:B------:R-:W-:Y:S02]  /*d400*/  FSEL R107, R107, -INF , !P3 ;  /* 0xff8000006b6b7808 */ /* 0x000fe40005800000 */
[----:B------:R-:W-:Y:S01]  /*d410*/  ISETP.GE.AND P5, PT, R4, R7, PT ;  /* 0x000000070400720c */ /* 0x000fe20003fa6270 */
[----:B--2---:R-:W-:Y:S01]  /*d420*/  VIADD R6, R0, 0xfffffeb8 ;  /* 0xfffffeb800067836 */ /* 0x004fe20000000000 */
[----:B------:R-:W-:Y:S01]  /*d430*/  ISETP.GE.AND P6, PT, R4, R5, PT ;  /* 0x000000050400720c */ /* 0x000fe20003fc6270 */
[----:B------:R-:W-:Y:S01]  /*d440*/  VIADD R4, R0, 0xfffffec1 ;  /* 0xfffffec100047836 */ /* 0x000fe20000000000 */
[----:B------:R-:W-:Y:S02]  /*d450*/  HMMA.16816.F32 R16, R16, R46, R20 ;  /* 0x0000002e1010723c */ /* 0x000fe40000001814 */
        /* <DEDUP_REMOVED lines=15> */
[----:B-1----:R-:W-:-:S02]  /*d550*/  FSEL R78, R78, -INF , !P6 ;  /* 0xff8000004e4e7808 */ /* 0x002fc40007000000 */
[C---:B------:R-:W-:Y:S02]  /*d560*/  ISETP.GE.AND P1, PT, R4.reuse, R7, PT ;  /* 0x000000070400720c */ /* 0x040fe40003f26270 */
[----:B------:R-:W-:Y:S01]  /*d570*/  ISETP.GE.AND P3, PT, R4, R5, PT ;  /* 0x000000050400720c */ /* 0x000fe20003f66270 */
[----:B------:R-:W-:Y:S01]  /*d580*/  VIADD R4, R0, 0xfffffed0 ;  /* 0xfffffed000047836 */ /* 0x000fe20000000000 */
[----:B------:R-:W-:Y:S01]  /*d590*/  ISETP.GE.AND P6, PT, R6, R7, PT ;  /* 0x000000070600720c */ /* 0x000fe20003fc6270 */
[----:B------:R-:W-:Y:S01]  /*d5a0*/  FMUL.FTZ R8, R8, UR4 ;  /* 0x0000000408087c20 */ /* 0x000fe20008410000 */
[----:B---3--:R-:W-:Y:S01]  /*d5b0*/  HMMA.16816.F32 R24, R12, R32, R24 ;  /* 0x000000200c18723c */ /* 0x008fe20000001818 */
[----:B------:R-:W-:Y:S02]  /*d5c0*/  FSEL R209, R74, -INF , !P5 ;  /* 0xff8000004ad17808 */ /* 0x000fe40006800000 */
[----:B------:R-:W-:Y:S02]  /*d5d0*/  FSEL R180, R73, -INF , !P6 ;  /* 0xff80000049b47808 */ /* 0x000fe40007000000 */
[----:B------:R-:W-:-:S02]  /*d5e0*/  FSEL R181, R77, -INF , !P2 ;  /* 0xff8000004db57808 */ /* 0x000fc40005000000 */
[C---:B------:R-:W-:Y:S02]  /*d5f0*/  ISETP.GE.AND P5, PT, R4.reuse, R7, PT ;  /* 0x000000070400720c */ /* 0x040fe40003fa6270 */
[-C--:B------:R-:W-:Y:S01]  /*d600*/  ISETP.GE.AND P6, PT, R4, R5.reuse, PT ;  /* 0x000000050400720c */ /* 0x080fe20003fc6270 */
[----:B------:R-:W-:Y:S01]  /*d610*/  VIADD R4, R0, 0xfffffed8 ;  /* 0xfffffed800047836 */ /* 0x000fe20000000000 */
[----:B------:R-:W-:Y:S01]  /*d620*/  ISETP.GE.AND P2, PT, R6, R5, PT ;  /* 0x000000050600720c */ /* 0x000fe20003f46270 */
[----:B------:R-:W-:Y:S01]  /*d630*/  VIADD R6, R0, 0xfffffed1 ;  /* 0xfffffed100067836 */ /* 0x000fe20000000000 */
[----:B------:R-:W-:Y:S01]  /*d640*/  HMMA.16816.F32 R12, R12, R34, R16 ;  /* 0x000000220c0c723c */ /* 0x000fe20000001810 */
[----:B------:R-:W1:Y:S01]  /*d650*/  MUFU.TANH R8, R8 ;  /* 0x0000000800087308 */ /* 0x000e620000002400 */
[----:B----4-:R-:W-:Y:S02]  /*d660*/  FSEL R208, R62, -INF , !P3 ;  /* 0xff8000003ed07808 */ /* 0x010fe40005800000 */
[----:B------:R-:W-:-:S02]  /*d670*/  FSEL R214, R60, -INF , !P5 ;  /* 0xff8000003cd67808 */ /* 0x000fc40006800000 */
[----:B------:R-:W-:Y:S02]  /*d680*/  FSEL R210, R63, -INF , !P2 ;  /* 0xff8000003fd27808 */ /* 0x000fe40005000000 */
[----:B------:R-:W-:Y:S01]  /*d690*/  FSEL R182, R72, -INF , !P1 ;  /* 0xff80000048b67808 */ /* 0x000fe20004800000 */
[----:B------:R-:W2:Y:S01]  /*d6a0*/  MUFU.TANH R37, R28 ;  /* 0x0000001c00257308 */ /* 0x000ea20000002400 */
[C---:B------:R-:W-:Y:S02]  /*d6b0*/  ISETP.GE.AND P3, PT, R4.reuse, R7, PT ;  /* 0x000000070400720c */ /* 0x040fe40003f66270 */
[----:B------:R-:W-:Y:S01]  /*d6c0*/  ISETP.GE.AND P5, PT, R4, R5, PT ;  /* 0x000000050400720c */ /* 0x000fe20003fa6270 */
[----:B------:R-:W-:Y:S01]  /*d6d0*/  VIADD R4, R0, 0xfffffee0 ;  /* 0xfffffee000047836 */ /* 0x000fe20000000000 */
[C---:B------:R-:W-:Y:S02]  /*d6e0*/  ISETP.GE.AND P2, PT, R6.reuse, R7, PT ;  /* 0x000000070600720c */ /* 0x040fe40003f46270 */
[----:B------:R-:W-:Y:S01]  /*d6f0*/  ISETP.GE.AND P1, PT, R6, R5, PT ;  /* 0x000000050600720c */ /* 0x000fe20003f26270 */
[----:B------:R-:W-:Y:S01]  /*d700*/  VIADD R6, R0, 0xfffffed9 ;  /* 0xfffffed900067836 */ /* 0x000fe20000000000 */
[----:B------:R-:W-:-:S02]  /*d710*/  FSEL R213, R40, -INF , !P3 ;  /* 0xff80000028d57808 */ /* 0x000fc40005800000 */
[----:B------:R-:W-:Y:S01]  /*d720*/  FSEL R217, R52, -INF , !P1 ;  /* 0xff80000034d97808 */ /* 0x000fe20004800000 */
[----:B------:R-:W3:Y:S01]  /*d730*/  MUFU.TANH R31, R31 ;  /* 0x0000001f001f7308 */ /* 0x000ee20000002400 */
[----:B------:R-:W-:Y:S01]  /*d740*/  FSEL R212, R61, -INF , !P2 ;  /* 0xff8000003dd47808 */ /* 0x000fe20005000000 */
[----:B------:R-:W-:Y:S01]  /*d750*/  FMUL.FTZ R10, R10, UR4 ;  /* 0x000000040a0a7c20 */ /* 0x000fe20008410000 */
[C---:B------:R-:W-:Y:S02]  /*d760*/  ISETP.GE.AND P1, PT, R4.reuse, R7, PT ;  /* 0x000000070400720c */ /* 0x040fe40003f26270 */
[-C--:B------:R-:W-:Y:S01]  /*d770*/  ISETP.GE.AND P3, PT, R4, R5.reuse, PT ;  /* 0x000000050400720c */ /* 0x080fe20003f66270 */
[----:B------:R-:W-:Y:S01]  /*d780*/  VIADD R4, R0, 0xfffffee8 ;  /* 0xfffffee800047836 */ /* 0x000fe20000000000 */
[----:B------:R-:W-:Y:S01]  /*d790*/  ISETP.GE.AND P2, PT, R6, R5, PT ;  /* 0x000000050600720c */ /* 0x000fe20003f46270 */
[----:B------:R-:W4:Y:S01]  /*d7a0*/  MUFU.TANH R30, R30 ;  /* 0x0000001e001e7308 */ /* 0x000f220000002400 */
[----:B------:R-:W-:Y:S01]  /*d7b0*/  FMUL.FTZ R9, R9, UR4 ;  /* 0x0000000409097c20 */ /* 0x000fe20008410000 */
[----:B------:R-:W-:Y:S01]  /*d7c0*/  FMUL.FTZ R11, R11, UR4 ;  /* 0x000000040b0b7c20 */ /* 0x000fe20008410000 */
[----:B------:R-:W-:Y:S01]  /*d7d0*/  FSEL R219, R38, -INF , !P2 ;  /* 0xff80000026db7808 */ /* 0x000fe20005000000 */
[----:B------:R-:W-:Y:S01]  /*d7e0*/  FMUL.FTZ R24, R24, UR4 ;  /* 0x0000000418187c20 */ /* 0x000fe20008410000 */
[----:B------:R-:W-:Y:S01]  /*d7f0*/  FMUL.FTZ R25, R25, UR4 ;  /* 0x0000000419197c20 */ /* 0x000fe20008410000 */
[----:B------:R-:W-:Y:S01]  /*d800*/  FMUL.FTZ R26, R26, UR4 ;  /* 0x000000041a1a7c20 */ /* 0x000fe20008410000 */
[----:B------:R-:W-:Y:S01]  /*d810*/  ISETP.GE.AND P2, PT, R4, R7, PT ;  /* 0x000000070400720c */ /* 0x000fe20003f46270 */
[----:B------:R-:W5:Y:S01]  /*d820*/  MUFU.TANH R10, R10 ;  /* 0x0000000a000a7308 */ /* 0x000f620000002400 */
[----:B------:R-:W-:-:S02]  /*d830*/  FSEL R216, R53, -INF , !P6 ;  /* 0xff80000035d87808 */ /* 0x000fc40007000000 */
[----:B------:R-:W-:Y:S01]  /*d840*/  ISETP.GE.AND P6, PT, R6, R7, PT ;  /* 0x000000070600720c */ /* 0x000fe20003fc6270 */
[----:B------:R-:W-:Y:S01]  /*d850*/  VIADD R6, R0, 0xfffffee1 ;  /* 0xfffffee100067836 */ /* 0x000fe20000000000 */
[----:B-1----:R-:W-:Y:S01]  /*d860*/  FSEL R222, R8, -INF , !P2 ;  /* 0xff80000008de7808 */ /* 0x002fe20005000000 */
[----:B------:R-:W-:Y:S01]  /*d870*/  FMUL.FTZ R27, R27, UR4 ;  /* 0x000000041b1b7c20 */ /* 0x000fe20008410000 */
[----:B------:R-:W-:Y:S01]  /*d880*/  FMUL.FTZ R12, R12, UR4 ;  /* 0x000000040c0c7c20 */ /* 0x000fe20008410000 */
[----:B------:R1:W5:Y:S01]  /*d890*/  MUFU.TANH R28, R9 ;  /* 0x00000009001c7308 */ /* 0x0003620000002400 */
[----:B------:R-:W-:Y:S01]  /*d8a0*/  FMUL.FTZ R13, R13, UR4 ;  /* 0x000000040d0d7c20 */ /* 0x000fe20008410000 */
[----:B------:R-:W-:Y:S01]  /*d8b0*/  FMUL.FTZ R8, R15, UR4 ;  /* 0x000000040f087c20 */ /* 0x000fe20008410000 */
[----:B--2---:R-:W-:Y:S02]  /*d8c0*/  FSEL R220, R37, -INF , !P1 ;  /* 0xff80000025dc7808 */ /* 0x004fe40004800000 */
[----:B------:R-:W-:-:S02]  /*d8d0*/  FSEL R215, R41, -INF , !P6 ;  /* 0xff80000029d77808 */ /* 0x000fc40007000000 */
[-C--:B------:R-:W-:Y:S01]  /*d8e0*/  ISETP.GE.AND P1, PT, R4, R5.reuse, PT ;  /* 0x000000050400720c */ /* 0x080fe20003f26270 */
[----:B------:R-:W2:Y:S01]  /*d8f0*/  MUFU.TANH R11, R11 ;  /* 0x0000000b000b7308 */ /* 0x000ea20000002400 */
[----:B------:R-:W-:Y:S01]  /*d900*/  ISETP.GE.AND P6, PT, R6, R5, PT ;  /* 0x000000050600720c */ /* 0x000fe20003fc6270 */
[----:B------:R-:W-:Y:S01]  /*d910*/  VIADD R4, R0, 0xfffffef0 ;  /* 0xfffffef000047836 */ /* 0x000fe20000000000 */
[----:B------:R-:W-:-:S05]  /*d920*/  FSEL R218, R39, -INF , !P5 ;  /* 0xff80000027da7808 */ /* 0x000fca0006800000 */
[----:B------:R-:W2:Y:S01]  /*d930*/  MUFU.TANH R24, R24 ;  /* 0x0000001800187308 */ /* 0x000ea20000002400 */
[----:B-1----:R-:W-:Y:S01]  /*d940*/  FMUL.FTZ R9, R14, UR4 ;  /* 0x000000040e097c20 */ /* 0x002fe20008410000 */
[----:B------:R-:W-:-:S06]  /*d950*/  ISETP.GE.AND P5, PT, R6, R7, PT ;  /* 0x000000070600720c */ /* 0x000fcc0003fa6270 */
[----:B------:R-:W-:Y:S01]  /*d960*/  MUFU.TANH R25, R25 ;  /* 0x0000001900197308 */ /* 0x000fe20000002400 */
[----:B------:R-:W-:Y:S01]  /*d970*/  VIADD R6, R0, 0xfffffee9 ;  /* 0xfffffee900067836 */ /* 0x000fe20000000000 */
[----:B---3--:R-:W-:-:S06]  /*d980*/  FSEL R225, R31, -INF , !P6 ;  /* 0xff8000001fe17808 */ /* 0x008fcc0007000000 */
[----:B------:R-:W1:Y:S01]  /*d990*/  MUFU.TANH R26, R26 ;  /* 0x0000001a001a7308 */ /* 0x000e620000002400 */
[C---:B------:R-:W-:Y:S01]  /*d9a0*/  ISETP.GE.AND P6, PT, R4.reuse, R7, PT ;  /* 0x000000070400720c */ /* 0x040fe20003fc6270 */
[----:B------:R-:W-:Y:S01]  /*d9b0*/  UIADD3 UR4, UPT, UPT, UR16, -0x2, URZ ;  /* 0xfffffffe10047890 */ /* 0x000fe2000fffe0ff */
[----:B------:R-:W-:Y:S01]  /*d9c0*/  ISETP.GE.AND P2, PT, R4, R5, PT ;  /* 0x000000050400720c */ /* 0x000fe20003f46270 */
[----:B------:R-:W-:-:S04]  /*d9d0*/  VIADD R4, R0, 0xfffffef1 ;  /* 0xfffffef100047836 */ /* 0x000fc80000000000 */
[----:B------:R-:W3:Y:S01]  /*d9e0*/  MUFU.TANH R27, R27 ;  /* 0x0000001b001b7308 */ /* 0x000ee20000002400 */
[----:B----4-:R-:W-:Y:S01]  /*d9f0*/  FSEL R224, R30, -INF , !P3 ;  /* 0xff8000001ee07808 */ /* 0x010fe20005800000 */
[----:B------:R-:W-:Y:S01]  /*da00*/  UISETP.GT.AND UP0, UPT, UR4, UR14, UPT ;  /* 0x0000000e0400728c */ /* 0x000fe2000bf04270 */
[----:B------:R-:W-:-:S05]  /*da10*/  FSEL R221, R29, -INF , !P5 ;  /* 0xff8000001ddd7808 */ /* 0x000fca0006800000 */
[----:B------:R-:W-:Y:S01]  /*da20*/  MUFU.TANH R12, R12 ;  /* 0x0000000c000c7308 */ /* 0x000fe20000002400 */
[----:B------:R-:W-:-:S07]  /*da30*/  ISETP.GE.AND P3, PT, R6, R7, PT ;  /* 0x000000070600720c */ /* 0x000fce0003f66270 */
[----:B------:R-:W4:Y:S01]  /*da40*/  MUFU.TANH R13, R13 ;  /* 0x0000000d000d7308 */ /* 0x000f220000002400 */
[----:B------:R-:W-:Y:S01]  /*da50*/  BAR.SYNC.DEFER_BLOCKING 0x0 ;  /* 0x0000000000007b1d */ /* 0x000fe20000010000 */
[----:B------:R-:W-:-:S06]  /*da60*/  ISETP.GE.AND P5, PT, R6, R5, PT ;  /* 0x000000050600720c */ /* 0x000fcc0003fa6270 */
[----:B------:R-:W4:Y:S01]  /*da70*/  MUFU.TANH R9, R9 ;  /* 0x0000000900097308 */ /* 0x000f220000002400 */
[----:B------:R-:W-:-:S07]  /*da80*/  VIADD R6, R0, 0xfffffef9 ;  /* 0xfffffef900067836 */ /* 0x000fce0000000000 */
[----:B------:R-:W4:Y:S01]  /*da90*/  MUFU.TANH R8, R8 ;  /* 0x0000000800087308 */ /* 0x000f220000002400 */
[----:B-----5:R-:W-:Y:S01]  /*daa0*/  FSEL R226, R10, -INF , !P1 ;  /* 0xff8000000ae27808 */ /* 0x020fe20004800000 */
[----:B------:R-:W-:Y:S01]  /*dab0*/  VIADD R0, R0, 0xfffffef8 ;  /* 0xfffffef800007836 */ /* 0x000fe20000000000 */
[----:B------:R-:W-:Y:S02]  /*dac0*/  ISETP.GE.AND P1, PT, R4, R7, PT ;  /* 0x000000070400720c */ /* 0x000fe40003f26270 */
[----:B------:R-:W-:Y:S02]  /*dad0*/  FSEL R223, R28, -INF , !P3 ;  /* 0xff8000001cdf7808 */ /* 0x000fe40005800000 */
[----:B--2---:R-:W-:Y:S02]  /*dae0*/  FSEL R227, R11, -INF , !P5 ;  /* 0xff8000000be37808 */ /* 0x004fe40006800000 */
[----:B------:R-:W-:Y:S02]  /*daf0*/  FSEL R228, R24, -INF , !P6 ;  /* 0xff80000018e47808 */ /* 0x000fe40007000000 */
[----:B-1----:R-:W-:-:S02]  /*db00*/  FSEL R232, R26, -INF , !P2 ;  /* 0xff8000001ae87808 */ /* 0x002fc40005000000 */
[----:B------:R-:W-:Y:S02]  /*db10*/  FSEL R229, R25, -INF , !P1 ;  /* 0xff80000019e57808 */ /* 0x000fe40004800000 */
[----:B------:R-:W-:Y:S02]  /*db20*/  ISETP.GE.AND P3, PT, R4, R5, PT ;  /* 0x000000050400720c */ /* 0x000fe40003f66270 */
[-C--:B------:R-:W-:Y:S02]  /*db30*/  ISETP.GE.AND P5, PT, R6, R7.reuse, PT ;  /* 0x000000070600720c */ /* 0x080fe40003fa6270 */
[C---:B------:R-:W-:Y:S02]  /*db40*/  ISETP.GE.AND P6, PT, R0.reuse, R7, PT ;  /* 0x000000070000720c */ /* 0x040fe40003fc6270 */
[-C--:B------:R-:W-:Y:S02]  /*db50*/  ISETP.GE.AND P2, PT, R0, R5.reuse, PT ;  /* 0x000000050000720c */ /* 0x080fe40003f46270 */
[----:B------:R-:W-:-:S02]  /*db60*/  ISETP.GE.AND P1, PT, R6, R5, PT ;  /* 0x000000050600720c */ /* 0x000fc40003f26270 */
[----:B---3--:R-:W-:Y:S02]  /*db70*/  FSEL R233, R27, -INF , !P3 ;  /* 0xff8000001be97808 */ /* 0x008fe40005800000 */
[----:B----4-:R-:W-:Y:S02]  /*db80*/  FSEL R231, R13, -INF , !P5 ;  /* 0xff8000000de77808 */ /* 0x010fe40006800000 */
[----:B------:R-:W-:Y:S02]  /*db90*/  FSEL R230, R12, -INF , !P6 ;  /* 0xff8000000ce67808 */ /* 0x000fe40007000000 */
[----:B------:R-:W-:Y:S02]  /*dba0*/  FSEL R234, R9, -INF , !P2 ;  /* 0xff80000009ea7808 */ /* 0x000fe40005000000 */
[----:B------:R-:W-:Y:S01]  /*dbb0*/  FSEL R235, R8, -INF , !P1 ;  /* 0xff80000008eb7808 */ /* 0x000fe20004800000 */
[----:B------:R-:W-:Y:S06]  /*dbc0*/  BRA.U !UP0, `(.L_x_3094) ;  /* 0x00000009081c7547 */ /* 0x000fec000b800000 */
[----:B------:R-:W-:Y:S05]  /*dbd0*/  BRA.U !UP6, `(.L_x_3095) ;  /* 0x000000050e0c7547 */ /* 0x000fea000b800000 */
[----:B------:R-:W1:Y:S01]  /*dbe0*/  LDC R10, c[0x0][0x4f0] ;  /* 0x00013c00ff0a7b82 */ /* 0x000e620000000800 */
[----:B------:R-:W-:Y:S02]  /*dbf0*/  ULEA UR7, UR16, 0xfffffe00, 0x8 ;  /* 0xfffffe0010077891 */ /* 0x000fe4000f8e40ff */
[----:B------:R-:W-:Y:S01]  /*dc00*/  ULEA UR6, UR16, 0xfffffd00, 0x8 ;  /* 0xfffffd0010067891 */ /* 0x000fe2000f8e40ff */
[----:B-1----:R-:W-:-:S04]  /*dc10*/  IABS R9, R10 ;  /* 0x0000000a00097213 */ /* 0x002fc80000000000 */
[----:B------:R-:W1:Y:S08]  /*dc20*/  I2F.RP R4, R9 ;  /* 0x0000000900047306 */ /* 0x000e700000209400 */
[----:B-1----:R-:W1:Y:S02]  /*dc30*/  MUFU.RCP R4, R4 ;  /* 0x0000000400047308 */ /* 0x002e640000001000 */
[----:B-1----:R-:W-:-:S06]  /*dc40*/  VIADD R4, R4, 0xffffffe ;  /* 0x0ffffffe04047836 */ /* 0x002fcc0000000000 */
        /* <DEDUP_REMOVED lines=60> */
.L_x_3095:
        /* <DEDUP_REMOVED lines=11> */
.L_x_3096:
[----:B------:R-:W3:Y:S04]  /*e0c0*/  LDL R0, [R1+0x10] ;  /* 0x0000100001007983 */ /* 0x000ee80000100800 */
[----:B------:R-:W4:Y:S01]  /*e0d0*/  LDL R12, [R1+0xc] ;  /* 0x00000c00010c7983 */ /* 0x000f220000100800 */
[----:B------:R-:W-:Y:S02]  /*e0e0*/  USHF.L.U32 UR6, UR10, 0x5, URZ ;  /* 0x000000050a067899 */ /* 0x000fe400080006ff */
[----:B------:R-:W-:-:S04]  /*e0f0*/  USHF.L.U64.HI UR10, UR10, 0x5, UR11 ;  /* 0x000000050a0a7899 */ /* 0x000fc8000801020b */
[----:B---3--:R-:W-:-:S04]  /*e100*/  IADD3 R10, P1, PT, R0, UR6, RZ ;  /* 0x00000006000a7c10 */ /* 0x008fc8000ff3e0ff */
[----:B----4-:R-:W-:Y:S02]  /*e110*/  IADD3.X R11, PT, PT, R12, UR10, RZ, P1, !PT ;  /* 0x0000000a0c0b7c10 */ /* 0x010fe40008ffe4ff */
[----:B------:R-:W-:-:S04]  /*e120*/  IADD3 R8, P1, PT, R10, UR6, RZ ;  /* 0x000000060a087c10 */ /* 0x000fc8000ff3e0ff */
[----:B------:R-:W-:Y:S02]  /*e130*/  IADD3.X R9, PT, PT, R11, UR10, RZ, P1, !PT ;  /* 0x0000000a0b097c10 */ /* 0x000fe40008ffe4ff */
[----:B--2---:R-:W-:-:S04]  /*e140*/  IADD3 R6, P1, PT, R8, UR6, RZ ;  /* 0x0000000608067c10 */ /* 0x004fc8000ff3e0ff */
        /* <DEDUP_REMOVED lines=47> */
.L_x_3094:
[----:B------:R-:W-:Y:S01]  /*e440*/  FMNMX3.FTZ R0, R36, R95, R90, !PT ;  /* 0x0000005f24007276 */ /* 0x000fe2000781005a */
[----:B------:R-:W1:Y:S01]  /*e450*/  LDCU UR6, c[0x0][0x45c] ;  /* 0x00008b80ff0677ac */ /* 0x000e620008000800 */
[----:B---3--:R-:W-:Y:S02]  /*e460*/  SHF.L.U32 R9, R239, 0x6, RZ ;  /* 0x00000006ef097819 */ /* 0x008fe400000006ff */
[----:B------:R-:W-:Y:S01]  /*e470*/  FMNMX3.FTZ R0, R0, R94, R87, !PT ;  /* 0x0000005e00007276 */ /* 0x000fe20007810057 */
[----:B------:R-:W-:Y:S01]  /*e480*/  @UP0 UIADD3 UR16, UPT, UPT, UR16, -0x3, URZ ;  /* 0xfffffffd10100890 */ /* 0x000fe2000fffe0ff */
[----:B------:R-:W-:Y:S02]  /*e490*/  LOP3.LUT R6, R9, 0x1c0, RZ, 0xc0, !PT ;  /* 0x000001c009067812 */ /* 0x000fe400078ec0ff */
[----:B------:R-:W-:Y:S02]  /*e4a0*/  FMNMX3.FTZ R0, R0, R99, R98, !PT ;  /* 0x0000006300007276 */ /* 0x000fe40007810062 */
[----:B------:R-:W-:-:S02]  /*e4b0*/  SHF.R.U32.HI R7, RZ, 0x1, R239 ;  /* 0x00000001ff077819 */ /* 0x000fc400000116ef */
[----:B------:R-:W-:Y:S02]  /*e4c0*/  FMNMX3.FTZ R0, R0, R96, R97, !PT ;  /* 0x0000006000007276 */ /* 0x000fe40007810061 */
[----:B------:R-:W-:Y:S02]  /*e4d0*/  LOP3.LUT R6, R6, 0x38, R246, 0xf8, !PT ;  /* 0x0000003806067812 */ /* 0x000fe400078ef8f6 */
        /* <DEDUP_REMOVED lines=57> */
[----:B------:R-:W2:Y:S01]  /*e870*/  SHFL.BFLY PT, R5, R0, 0x2, 0x1f ;  /* 0x0c401f0000057f89 */ /* 0x000ea200000e0000 */
[----:B------:R-:W-:-:S02]  /*e880*/  FMNMX3.FTZ R2, R2, R224, R225, !PT ;  /* 0x000000e002027276 */ /* 0x000fc400078100e1 */
[----:B------:R-:W-:Y:S02]  /*e890*/  MOV R73, R245 ;  /* 0x000000f500497202 */ /* 0x000fe40000000f00 */
[----:B------:R-:W-:Y:S02]  /*e8a0*/  FMNMX3.FTZ R2, R2, R226, R227, !PT ;  /* 0x000000e202027276 */ /* 0x000fe400078100e3 */
[----:B------:R-:W-:Y:S02]  /*e8b0*/  MOV R75, R244 ;  /* 0x000000f4004b7202 */ /* 0x000fe40000000f00 */
        /* <DEDUP_REMOVED lines=9> */
[----:B-1----:R-:W-:-:S03]  /*e950*/  FMUL.FTZ R8, R76, UR6 ;  /* 0x000000064c087c20 */ /* 0x002fc60008410000 */
[----:B------:R-:W-:Y:S02]  /*e960*/  FSEL R5, R76, RZ, P2 ;  /* 0x000000ff4c057208 */ /* 0x000fe40001000000 */
[----:B------:R-:W-:-:S03]  /*e970*/  FSEL R8, R8, RZ, P2 ;  /* 0x000000ff08087208 */ /* 0x000fc60001000000 */
[----:B------:R-:W-:Y:S02]  /*e980*/  FADD.FTZ R5, R36, -R5 ;  /* 0x8000000524057221 */ /* 0x000fe40000010000 */
[--C-:B------:R-:W-:Y:S02]  /*e990*/  FFMA.FTZ R0, R95, UR6, -R8.reuse ;  /* 0x000000065f007c23 */ /* 0x100fe40008010808 */
[----:B------:R-:W-:Y:S01]  /*e9a0*/  FMUL.FTZ R5, R5, UR6 ;  /* 0x0000000605057c20 */ /* 0x000fe20008410000 */
[----:B---3--:R-:W-:Y:S01]  /*e9b0*/  FMNMX.FTZ R55, R2, R4, !PT ;  /* 0x0000000402377209 */ /* 0x008fe20007810000 */
[----:B------:R1:W-:Y:S01]  /*e9c0*/  MUFU.EX2 R72, R0 ;  /* 0x0000000000487308 */ /* 0x0003e20000000800 */
[--C-:B------:R-:W-:Y:S01]  /*e9d0*/  FFMA.FTZ R2, R94, UR6, -R8.reuse ;  /* 0x000000065e027c23 */ /* 0x100fe20008010808 */
[----:B------:R-:W-:Y:S01]  /*e9e0*/  LOP3.LUT R4, R6, 0x200, R9, 0xf8, !PT ;  /* 0x0000020006047812 */ /* 0x000fe200078ef809 */
[----:B------:R-:W-:Y:S01]  /*e9f0*/  FFMA.FTZ R9, R96, UR6, -R8 ;  /* 0x0000000660097c23 */ /* 0x000fe20008010808 */
[----:B------:R-:W-:-:S02]  /*ea00*/  FSETP.NEU.FTZ.AND P1, PT, R55, -INF , PT ;  /* 0xff8000003700780b */ /* 0x000fc40003f3d000 */
[----:B------:R-:W-:Y:S02]  /*ea10*/  LEA R53, R4, UR5, 0x1 ;  /* 0x0000000504357c11 */ /* 0x000fe4000f8e08ff */
[----:B------:R-:W-:Y:S01]  /*ea20*/  FSEL R4, R55, RZ, P1 ;  /* 0x000000ff37047208 */ /* 0x000fe20000800000 */
[----:B------:R-:W2:Y:S01]  /*ea30*/  MUFU.EX2 R11, R5 ;  /* 0x00000005000b7308 */ /* 0x000ea20000000800 */
[----:B------:R-:W-:Y:S01]  /*ea40*/  IADD3 R52, PT, PT, R53, 0xa040, RZ ;  /* 0x0000a04035347810 */ /* 0x000fe20007ffe0ff */
[----:B------:R-:W3:Y:S04]  /*ea50*/  LDSM.16.MT88.4 R12, [R53+0xa000] ;  /* 0x00a00000350c783b */ /* 0x000ee80000004200 */
[----:B------:R-:W-:Y:S01]  /*ea60*/  LDSM.16.MT88.4 R28, [R53+0xa800] ;  /* 0x00a80000351c783b */ /* 0x000fe20000004200 */
[----:B-1----:R-:W-:-:S02]  /*ea70*/  FFMA.FTZ R0, R90, UR6, -R8 ;  /* 0x000000065a007c23 */ /* 0x002fc40008010808 */
[----:B------:R1:W-:Y:S01]  /*ea80*/  MUFU.EX2 R90, R2 ;  /* 0x00000002005a7308 */ /* 0x0003e20000000800 */
[----:B--2---:R-:W-:-:S07]  /*ea90*/  FMUL.FTZ R136, R136, R11 ;  /* 0x0000000b88887220 */ /* 0x004fce0000410000 */
        /* <DEDUP_REMOVED lines=10> */
[-C--:B------:R-:W-:Y:S01]  /*eb40*/  FMUL.FTZ R161, R161, R11.reuse ;  /* 0x0000000ba1a17220 */ /* 0x080fe20000410000 */
[-C--:B------:R-:W-:Y:S01]  /*eb50*/  FMUL.FTZ R152, R152, R11.reuse ;  /* 0x0000000b98987220 */ /* 0x080fe20000410000 */
[-C--:B------:R-:W-:Y:S01]  /*eb60*/  FMUL.FTZ R153, R153, R11.reuse ;  /* 0x0000000b99997220 */ /* 0x080fe20000410000 */
[----:B------:R1:W4:Y:S01]  /*eb70*/  MUFU.EX2 R94, R2 ;  /* 0x00000002005e7308 */ /* 0x0003220000000800 */
[-C--:B------:R-:W-:Y:S01]  /*eb80*/  FMUL.FTZ R156, R156, R11.reuse ;  /* 0x0000000b9c9c7220 */ /* 0x080fe20000410000 */
[-C--:B------:R-:W-:Y:S01]  /*eb90*/  FMUL.FTZ R157, R157, R11.reuse ;  /* 0x0000000b9d9d7220 */ /* 0x080fe20000410000 */
[-C--:B------:R-:W-:Y:S01]  /*eba0*/  FMUL.FTZ R164, R164, R11.reuse ;  /* 0x0000000ba4a47220 */ /* 0x080fe20000410000 */
[----:B--2---:R-:W-:Y:S01]  /*ebb0*/  FMUL.FTZ R0, R55, UR6 ;  /* 0x0000000637007c20 */ /* 0x004fe20008410000 */
[----:B------:R-:W-:-:S04]  /*ebc0*/  FMUL.FTZ R165, R165, R11 ;  /* 0x0000000ba5a57220 */ /* 0x000fc80000410000 */
[----:B------:R-:W-:Y:S02]  /*ebd0*/  FSEL R0, R0, RZ, P1 ;  /* 0x000000ff00007208 */ /* 0x000fe40000800000 */
[----:B------:R-:W-:-:S03]  /*ebe0*/  PLOP3.LUT P1, PT, PT, PT, UP0, 0x80, 0x8 ;  /* 0x000000000008781c */ /* 0x000fc60003f2f008 */
[----:B-1----:R-:W-:Y:S01]  /*ebf0*/  FFMA.FTZ R2, R93, UR6, -R0 ;  /* 0x000000065d027c23 */ /* 0x002fe20008010800 */
[----:B----4-:R-:W-:-:S03]  /*ec00*/  F2FP.F16.F32.PACK_AB R6, R94, R90 ;  /* 0x0000005a5e06723e */ /* 0x010fc600000000ff */
        /* <DEDUP_REMOVED lines=8> */
[----:B-1----:R-:W-:Y:S01]  /*ec90*/  FADD.FTZ R2, R3, -R4 ;  /* 0x8000000403027221 */ /* 0x002fe20000010000 */
[----:B------:R-:W-:Y:S02]  /*eca0*/  MOV R3, 0x20 ;  /* 0x0000002000037802 */ /* 0x000fe40000000f00 */
[----:B------:R-:W-:Y:S01]  /*ecb0*/  F2FP.F16.F32.PACK_AB R4, R89, R72 ;  /* 0x000000485904723e */ /* 0x000fe200000000ff */
[----:B------:R-:W-:Y:S01]  /*ecc0*/  FMUL.FTZ R2, R2, UR6 ;  /* 0x0000000602027c20 */ /* 0x000fe20008410000 */
[----:B--2---:R-:W-:-:S03]  /*ecd0*/  F2FP.F16.F32.PACK_AB R7, R87, R86 ;  /* 0x000000565707723e */ /* 0x004fc600000000ff */
[----:B------:R1:W2:Y:S02]  /*ece0*/  MUFU.EX2 R10, R2 ;  /* 0x00000002000a7308 */ /* 0x0002a40000000800 */
[----:B-1----:R-:W-:Y:S01]  /*ecf0*/  SEL R2, R3, 0xffffffe0, !P4 ;  /* 0xffffffe003027807 */ /* 0x002fe20006000000 */
[-C--:B--2---:R-:W-:Y:S01]  /*ed00*/  FMUL.FTZ R138, R138, R10.reuse ;  /* 0x0000000a8a8a7220 */ /* 0x084fe20000410000 */
[----:B------:R-:W-:Y:S01]  /*ed10*/  IADD3 R3, PT, PT, R53, 0xa000, RZ ;  /* 0x0000a00035037810 */ /* 0x000fe20007ffe0ff */
[-C--:B------:R-:W-:Y:S01]  /*ed20*/  FMUL.FTZ R139, R139, R10.reuse ;  /* 0x0000000a8b8b7220 */ /* 0x080fe20000410000 */
[----:B------:R-:W-:Y:S01]  /*ed30*/  IADD3 R54, PT, PT, R2, R53, RZ ;  /* 0x0000003502367210 */ /* 0x000fe20007ffe0ff */
[-C--:B------:R-:W-:Y:S01]  /*ed40*/  FMUL.FTZ R146, R146, R10.reuse ;  /* 0x0000000a92927220 */ /* 0x080fe20000410000 */
[----:B------:R-:W-:Y:S01]  /*ed50*/  @P0 IADD3 R52, PT, PT, R3, -0x40, RZ ;  /* 0xffffffc003340810 */ /* 0x000fe20007ffe0ff */
[--C-:B------:R-:W-:Y:S01]  /*ed60*/  FFMA.FTZ R3, R99, UR6, -R8.reuse ;  /* 0x0000000663037c23 */ /* 0x100fe20008010808 */
[----:B------:R-:W-:Y:S01]  /*ed70*/  FMUL.FTZ R147, R147, R10 ;  /* 0x0000000a93937220 */ /* 0x000fe20000410000 */
[----:B------:R-:W1:Y:S01]  /*ed80*/  LDSM.16.MT88.4 R24, [R54+0xa000] ;  /* 0x00a000003618783b */ /* 0x000e620000004200 */
[----:B------:R-:W-:Y:S01]  /*ed90*/  IADD3 R77, PT, PT, R2, R52, RZ ;  /* 0x00000034024d7210 */ /* 0x000fe20007ffe0ff */
[----:B------:R2:W-:Y:S01]  /*eda0*/  MUFU.EX2 R93, R3 ;  /* 0x00000003005d7308 */ /* 0x0005e20000000800 */
[C---:B---3--:R-:W-:Y:S01]  /*edb0*/  HMMA.16816.F32 R36, R4.reuse, R12, R136 ;  /* 0x0000000c0424723c */ /* 0x048fe20000001888 */
[----:B------:R-:W-:Y:S01]  /*edc0*/  LDSM.16.MT88.4 R16, [R52] ;  /* 0x000000003410783b */ /* 0x000fe20000004200 */
[-C--:B------:R-:W-:Y:S01]  /*edd0*/  FMUL.FTZ R150, R150, R10.reuse ;  /* 0x0000000a96967220 */ /* 0x080fe20000410000 */
        /* <DEDUP_REMOVED lines=10> */
[----:B------:R-:W-:Y:S01]  /*ee80*/  HMMA.16816.F32 R44, R4, R14, R140 ;  /* 0x0000000e042c723c */ /* 0x000fe2000000188c */
[----:B------:R-:W-:Y:S01]  /*ee90*/  LDSM.16.MT88.4 R12, [R77+0x800] ;  /* 0x000800004d0c783b */ /* 0x000fe20000004200 */
[-C--:B------:R-:W-:Y:S01]  /*eea0*/  FMUL.FTZ R159, R159, R10.reuse ;  /* 0x0000000a9f9f7220 */ /* 0x080fe20000410000 */
[----:B--2---:R-:W-:Y:S01]  /*eeb0*/  FFMA.FTZ R3, R98, UR6, -R8 ;  /* 0x0000000662037c23 */ /* 0x004fe20008010808 */
[-C--:B------:R-:W-:Y:S01]  /*eec0*/  FMUL.FTZ R166, R166, R10.reuse ;  /* 0x0000000aa6a67220 */ /* 0x080fe20000410000 */
[----:B------:R-:W-:-:S02]  /*eed0*/  FMUL.FTZ R167, R167, R10 ;  /* 0x0000000aa7a77220 */ /* 0x000fc40000410000 */
[----:B------:R2:W5:Y:S01]  /*eee0*/  MUFU.EX2 R91, R3 ;  /* 0x00000003005b7308 */ /* 0x0005620000000800 */
[----:B----4-:R-:W-:Y:S01]  /*eef0*/  MOV R9, R73 ;  /* 0x0000004900097202 */ /* 0x010fe20000000f00 */
[----:B--2---:R-:W-:Y:S01]  /*ef00*/  FFMA.FTZ R3, R97, UR6, -R8 ;  /* 0x0000000661037c23 */ /* 0x004fe20008010808 */
[----:B-1----:R-:W-:Y:S01]  /*ef10*/  HMMA.16816.F32 R32, R4, R24, R144 ;  /* 0x000000180420723c */ /* 0x002fe20000001890 */
[----:B------:R-:W-:-:S04]  /*ef20*/  MOV R147, R89 ;  /* 0x0000005900937202 */ /* 0x000fc80000000f00 */
[----:B------:R1:W2:Y:S01]  /*ef30*/  MUFU.EX2 R136, R3 ;  /* 0x0000000300887308 */ /* 0x0002a20000000800 */
[----:B------:R-:W-:Y:S02]  /*ef40*/  MOV R146, R75 ;  /* 0x0000004b00927202 */ /* 0x000fe40000000f00 */
[----:B------:R-:W-:Y:S01]  /*ef50*/  MOV R145, R74 ;  /* 0x0000004a00917202 */ /* 0x000fe20000000f00 */
[----:B------:R-:W-:Y:S01]  /*ef60*/  HMMA.16816.F32 R40, R4, R26, R148 ;  /* 0x0000001a0428723c */ /* 0x000fe20000001894 */
[----:B------:R-:W4:Y:S01]  /*ef70*/  LDSM.16.MT88.4 R24, [R54+0xa800] ;  /* 0x00a800003618783b */ /* 0x000f220000004200 */
[----:B------:R-:W-:-:S05]  /*ef80*/  MOV R144, R72 ;  /* 0x0000004800907202 */ /* 0x000fca0000000f00 */
[----:B------:R-:W-:Y:S01]  /*ef90*/  FFMA.FTZ R9, R9, R11, R144 ;  /* 0x0000000b09097223 */ /* 0x000fe20000010090 */
[----:B---3--:R-:W-:Y:S03]  /*efa0*/  HMMA.16816.F32 R160, R4, R20, R160 ;  /* 0x0000001404a0723c */ /* 0x008fe600000018a0 */
[----:B------:R-:W-:Y:S01]  /*efb0*/  FADD.FTZ R11, R147, R9 ;  /* 0x00000009930b7221 */ /* 0x000fe20000010000 */
[--C-:B-1----:R-:W-:Y:S01]  /*efc0*/  FFMA.FTZ R3, R103, UR6, -R0.reuse ;  /* 0x0000000667037c23 */ /* 0x102fe20008010800 */
[----:B------:R-:W-:-:S03]  /*efd0*/  FFMA.FTZ R9, R216, UR6, -R0 ;  /* 0x00000006d8097c23 */ /* 0x000fc60008010800 */
[----:B------:R1:W-:Y:S01]  /*efe0*/  MUFU.EX2 R92, R3 ;  /* 0x00000003005c7308 */ /* 0x0003e20000000800 */
[C---:B------:R-:W-:Y:S08]  /*eff0*/  HMMA.16816.F32 R60, R4.reuse, R16, R152 ;  /* 0x00000010043c723c */ /* 0x040ff00000001898 */
[----:B------:R-:W-:Y:S01]  /*f000*/  HMMA.16816.F32 R156, R4, R18, R156 ;  /* 0x00000012049c723c */ /* 0x000fe2000000189c */
[----:B------:R-:W3:Y:S01]  /*f010*/  LDSM.16.MT88.4 R16, [R52+0x800] ;  /* 0x000800003410783b */ /* 0x000ee20000004200 */
[----:B-1----:R-:W-:-:S06]  /*f020*/  FFMA.FTZ R3, R102, UR6, -R0 ;  /* 0x0000000666037c23 */ /* 0x002fcc0008010800 */
[----:B------:R-:W-:Y:S01]  /*f030*/  HMMA.16816.F32 R20, R4, R22, R164 ;  /* 0x000000160414723c */ /* 0x000fe200000018a4 */
[----:B-----5:R-:W-:Y:S01]  /*f040*/  F2FP.F16.F32.PACK_AB R4, R91, R93 ;  /* 0x0000005d5b04723e */ /* 0x020fe200000000ff */
[----:B------:R1:W5:Y:S01]  /*f050*/  MUFU.EX2 R139, R3 ;  /* 0x00000003008b7308 */ /* 0x0003620000000800 */
[----:B--2---:R-:W-:Y:S01]  /*f060*/  F2FP.F16.F32.PACK_AB R6, R136, R138 ;  /* 0x0000008a8806723e */ /* 0x004fe200000000ff */
[----:B-1----:R-:W-:Y:S01]  /*f070*/  FFMA.FTZ R3, R105, UR6, -R0 ;  /* 0x0000000669037c23 */ /* 0x002fe20008010800 */
[----:B-----5:R-:W-:-:S05]  /*f080*/  F2FP.F16.F32.PACK_AB R5, R139, R92 ;  /* 0x0000005c8b05723e */ /* 0x020fca00000000ff */
        /* <DEDUP_REMOVED lines=10> */
[C---:B----4-:R-:W-:Y:S01]  /*f130*/  HMMA.16816.F32 R32, R4.reuse, R24, R32 ;  /* 0x000000180420723c */ /* 0x050fe20000001820 */
[----:B------:R1:W4:Y:S07]  /*f140*/  MUFU.EX2 R251, R3 ;  /* 0x0000000300fb7308 */ /* 0x00032e0000000800 */
[C---:B------:R-:W-:Y:S01]  /*f150*/  HMMA.16816.F32 R40, R4.reuse, R26, R40 ;  /* 0x0000001a0428723c */ /* 0x040fe20000001828 */
[----:B------:R-:W5:Y:S07]  /*f160*/  LDSM.16.MT88.4 R24, [R54+0xb000] ;  /* 0x00b000003618783b */ /* 0x000f6e0000004200 */
[----:B------:R-:W-:Y:S01]  /*f170*/  HMMA.16816.F32 R160, R4, R12, R160 ;  /* 0x0000000c04a0723c */ /* 0x000fe200000018a0 */
[----:B-1----:R-:W-:-:S04]  /*f180*/  FFMA.FTZ R3, R111, UR6, -R8 ;  /* 0x000000066f037c23 */ /* 0x002fc80008010808 */
[----:B------:R1:W-:Y:S03]  /*f190*/  MUFU.EX2 R250, R3 ;  /* 0x0000000300fa7308 */ /* 0x0003e60000000800 */
[C---:B------:R-:W-:Y:S01]  /*f1a0*/  HMMA.16816.F32 R20, R4.reuse, R14, R20 ;  /* 0x0000000e0414723c */ /* 0x040fe20000001814 */
[----:B------:R-:W5:Y:S07]  /*f1b0*/  LDSM.16.MT88.4 R12, [R77+0x1000] ;  /* 0x001000004d0c783b */ /* 0x000f6e0000004200 */
[----:B---3--:R-:W-:Y:S01]  /*f1c0*/  HMMA.16816.F32 R60, R4, R16, R60 ;  /* 0x00000010043c723c */ /* 0x008fe2000000183c */
[----:B-1----:R-:W-:-:S07]  /*f1d0*/  FFMA.FTZ R3, R110, UR6, -R8 ;  /* 0x000000066e037c23 */ /* 0x002fce0008010808 */
[----:B------:R-:W-:Y:S01]  /*f1e0*/  HMMA.16816.F32 R64, R4, R18, R156 ;  /* 0x000000120440723c */ /* 0x000fe2000000189c */
[----:B------:R-:W1:Y:S01]  /*f1f0*/  LDSM.16.MT88.4 R16, [R52+0x1000] ;  /* 0x001000003410783b */ /* 0x000e620000004200 */
[----:B----4-:R-:W-:Y:S01]  /*f200*/  F2FP.F16.F32.PACK_AB R4, R251, R247 ;  /* 0x000000f7fb04723e */ /* 0x010fe200000000ff */
        /* <DEDUP_REMOVED lines=14> */
[C---:B--2---:R-:W-:Y:S08]  /*f2f0*/  HMMA.16816.F32 R48, R4.reuse, R28, R36 ;  /* 0x0000001c0430723c */ /* 0x044ff00000001824 */
[----:B-----5:R-:W-:Y:S01]  /*f300*/  HMMA.16816.F32 R36, R4, R24, R32 ;  /* 0x000000180424723c */ /* 0x020fe20000001820 */
        /* <DEDUP_REMOVED lines=85> */
[----:B------:R-:W-:Y:S02]  /*f860*/  MOV R176, R139 ;  /* 0x0000008b00b07202 */ /* 0x000fe40000000f00 */
[----:B----4-:R-:W-:-:S03]  /*f870*/  F2FP.F16.F32.PACK_AB R6, R153, R154 ;  /* 0x0000009a9906723e */ /* 0x010fc600000000ff */
        /* <DEDUP_REMOVED lines=149> */
[----:B--2---:R-:W-:-:S07]  /*101d0*/  FFMA.FTZ R3, R190, UR6, -R8 ;  /* 0x00000006be037c23 */ /* 0x004fce0008010808 */
[C---:B------:R-:W-:Y:S01]  /*101e0*/  HMMA.16816.F32 R48, R4.reuse, R26, R40 ;  /* 0x0000001a0430723c */ /* 0x040fe20000001828 */
[----:B------:R2:W3:Y:S01]  /*101f0*/  MUFU.EX2 R105, R3 ;  /* 0x0000000300697308 */ /* 0x0004e20000000800 */
[----:B------:R-:W4:Y:S04]  /*10200*/  LDSM.16.MT88.4 R24, [R53+0xf000] ;  /* 0x00f000003518783b */ /* 0x000f280000004200 */
[----:B------:R-:W5:Y:S02]  /*10210*/  LDSM.16.MT88.4 R40, [R54+0xf000] ;  /* 0x00f000003628783b */ /* 0x000f640000004200 */
[C---:B------:R-:W-:Y:S08]  /*10220*/  HMMA.16816.F32 R36, R4.reuse, R12, R36 ;  /* 0x0000000c0424723c */ /* 0x040ff00000001824 */
        /* <DEDUP_REMOVED lines=61> */
[----:B------:R2:W3:Y:S07]  /*10600*/  MUFU.EX2 R87, R3 ;  /* 0x0000000300577308 */ /* 0x0004ee0000000800 */
[C---:B------:R-:W-:Y:S01]  /*10610*/  HMMA.16816.F32 R60, R4.reuse, R12, R72 ;  /* 0x0000000c043c723c */ /* 0x040fe20000001848 */
[----:B------:R-:W-:Y:S07]  /*10620*/  MUFU.EX2 R73, R9 ;  /* 0x0000000900497308 */ /* 0x000fee0000000800 */
[----:B------:R-:W-:Y:S01]  /*10630*/  HMMA.16816.F32 R36, R4, R14, R36 ;  /* 0x0000000e0424723c */ /* 0x000fe20000001824 */
[----:B------:R-:W4:Y:S01]  /*10640*/  LDSM.16.MT88.4 R12, [R52+0x6000] ;  /* 0x00600000340c783b */ /* 0x000f220000004200 */
[----:B--2---:R-:W-:-:S04]  /*10650*/  FFMA.FTZ R3, R180, UR6, -R8 ;  /* 0x00000006b4037c23 */ /* 0x004fc80008010808 */
[----:B------:R2:W-:Y:S02]  /*10660*/  MUFU.EX2 R86, R3 ;  /* 0x0000000300567308 */ /* 0x0005e40000000800 */
[C---:B------:R-:W-:Y:S01]  /*10670*/  HMMA.16816.F32 R20, R4.reuse, R26, R32 ;  /* 0x0000001a0414723c */ /* 0x040fe20000001820 */
[----:B------:R-:W5:Y:S04]  /*10680*/  LDSM.16.MT88.4 R32, [R77+0x6000] ;  /* 0x006000004d20783b */ /* 0x000f680000004200 */
[----:B------:R-:W5:Y:S03]  /*10690*/  LDSM.16.MT88.4 R24, [R54+0x10000] ;  /* 0x010000003618783b */ /* 0x000f660000004200 */
[----:B------:R-:W-:Y:S01]  /*106a0*/  HMMA.16816.F32 R40, R4, R42, R48 ;  /* 0x0000002a0428723c */ /* 0x000fe20000001830 */
[----:B--2---:R-:W-:-:S07]  /*106b0*/  FFMA.FTZ R3, R182, UR6, -R8 ;  /* 0x00000006b6037c23 */ /* 0x004fce0008010808 */
        /* <DEDUP_REMOVED lines=28> */
[C---:B------:R-:W-:Y:S08]  /*10880*/  HMMA.16816.F32 R40, R4.reuse, R26, R40 ;  /* 0x0000001a0428723c */ /* 0x040ff00000001828 */
[----:B------:R-:W-:Y:S01]  /*10890*/  HMMA.16816.F32 R32, R4, R34, R36 ;  /* 0x000000220420723c */ /* 0x000fe20000001824 */
[----:B--2---:R-:W-:-:S04]  /*108a0*/  FFMA.FTZ R3, R215, UR6, -R8 ;  /* 0x00000006d7037c23 */ /* 0x004fc80008010808 */
[----:B------:R2:W5:Y:S02]  /*108b0*/  MUFU.EX2 R74, R3 ;  /* 0x00000003004a7308 */ /* 0x0005640000000800 */
[----:B--2---:R-:W-:Y:S02]  /*108c0*/  FFMA.FTZ R3, R146, R10, R145 ;  /* 0x0000000a92037223 */ /* 0x004fe40000010091 */
[----:B------:R-:W-:Y:S01]  /*108d0*/  HMMA.16816.F32 R144, R4, R24, R28 ;  /* 0x000000180490723c */ /* 0x000fe2000000181c */
[----:B----4-:R-:W-:Y:S01]  /*108e0*/  F2FP.F16.F32.PACK_AB R4, R79, R78 ;  /* 0x0000004e4f04723e */ /* 0x010fe200000000ff */
[----:B------:R-:W-:Y:S01]  /*108f0*/  FADD.FTZ R10, R186, R3 ;  /* 0x00000003ba0a7221 */ /* 0x000fe20000010000 */
[----:B------:R-:W-:Y:S01]  /*10900*/  FADD.FTZ R3, R187, R11 ;  /* 0x0000000bbb037221 */ /* 0x000fe20000010000 */
[----:B-----5:R-:W-:Y:S01]  /*10910*/  F2FP.F16.F32.PACK_AB R6, R74, R75 ;  /* 0x0000004b4a06723e */ /* 0x020fe200000000ff */
[----:B------:R-:W-:Y:S01]  /*10920*/  LDSM.16.MT88.4 R24, [R53+0x11000] ;  /* 0x011000003518783b */ /* 0x000fe20000004200 */
[----:B------:R-:W-:Y:S01]  /*10930*/  FADD.FTZ R10, R188, R10 ;  /* 0x0000000abc0a7221 */ /* 0x000fe20000010000 */
[----:B------:R-:W-:Y:S01]  /*10940*/  FADD.FTZ R9, R189, R3 ;  /* 0x00000003bd097221 */ /* 0x000fe20000010000 */
[----:B------:R-:W-:-:S02]  /*10950*/  FFMA.FTZ R3, R217, UR6, -R0 ;  /* 0x00000006d9037c23 */ /* 0x000fc40008010800 */
[----:B------:R-:W-:Y:S01]  /*10960*/  FADD.FTZ R10, R184, R10 ;  /* 0x0000000ab80a7221 */ /* 0x000fe20000010000 */
[----:B------:R-:W-:Y:S01]  /*10970*/  FADD.FTZ R9, R178, R9 ;  /* 0x00000009b2097221 */ /* 0x000fe20000010000 */
[----:B------:R2:W4:Y:S03]  /*10980*/  MUFU.EX2 R72, R3 ;  /* 0x0000000300487308 */ /* 0x0005260000000800 */
[----:B------:R-:W-:-:S04]  /*10990*/  FADD.FTZ R9, R177, R9 ;  /* 0x00000009b1097221 */ /* 0x000fc80000010000 */
[----:B------:R-:W-:-:S04]  /*109a0*/  FADD.FTZ R9, R174, R9 ;  /* 0x00000009ae097221 */ /* 0x000fc80000010000 */
[----:B------:R-:W-:-:S04]  /*109b0*/  FADD.FTZ R9, R173, R9 ;  /* 0x00000009ad097221 */ /* 0x000fc80000010000 */
[----:B------:R-:W-:Y:S01]  /*109c0*/  FADD.FTZ R9, R247, R9 ;  /* 0x00000009f7097221 */ /* 0x000fe20000010000 */
[----:B--2---:R-:W-:Y:S01]  /*109d0*/  FADD.FTZ R3, R179, R10 ;  /* 0x0000000ab3037221 */ /* 0x004fe20000010000 */
[----:B------:R-:W-:Y:S02]  /*109e0*/  FFMA.FTZ R10, R218, UR6, -R0 ;  /* 0x00000006da0a7c23 */ /* 0x000fe40008010800 */
[----:B------:R-:W-:Y:S01]  /*109f0*/  FADD.FTZ R9, R251, R9 ;  /* 0x00000009fb097221 */ /* 0x000fe20000010000 */
[----:B----4-:R-:W-:Y:S01]  /*10a00*/  F2FP.F16.F32.PACK_AB R5, R72, R73 ;  /* 0x000000494805723e */ /* 0x010fe200000000ff */
[----:B------:R-:W-:Y:S01]  /*10a10*/  FADD.FTZ R3, R176, R3 ;  /* 0x00000003b0037221 */ /* 0x000fe20000010000 */
[----:B------:R2:W-:Y:S01]  /*10a20*/  MUFU.EX2 R67, R10 ;  /* 0x0000000a00437308 */ /* 0x0005e20000000800 */
[----:B------:R-:W-:Y:S02]  /*10a30*/  FADD.FTZ R9, R250, R9 ;  /* 0x00000009fa097221 */ /* 0x000fe40000010000 */
[----:B------:R-:W-:-:S02]  /*10a40*/  FADD.FTZ R3, R172, R3 ;  /* 0x00000003ac037221 */ /* 0x000fc40000010000 */
[----:B------:R-:W-:Y:S02]  /*10a50*/  FADD.FTZ R9, R246, R9 ;  /* 0x00000009f6097221 */ /* 0x000fe40000010000 */
[----:B------:R-:W-:Y:S02]  /*10a60*/  FADD.FTZ R3, R252, R3 ;  /* 0x00000003fc037221 */ /* 0x000fe40000010000 */
[----:B------:R-:W-:Y:S02]  /*10a70*/  FADD.FTZ R9, R240, R9 ;  /* 0x00000009f0097221 */ /* 0x000fe40000010000 */
[----:B------:R-:W-:Y:S02]  /*10a80*/  FADD.FTZ R3, R245, R3 ;  /* 0x00000003f5037221 */ /* 0x000fe40000010000 */
[----:B------:R-:W-:Y:S02]  /*10a90*/  FADD.FTZ R9, R241, R9 ;  /* 0x00000009f1097221 */ /* 0x000fe40000010000 */
[----:B------:R-:W-:Y:S01]  /*10aa0*/  FADD.FTZ R3, R243, R3 ;  /* 0x00000003f3037221 */ /* 0x000fe20000010000 */
[----:B--2---:R-:W-:Y:S01]  /*10ab0*/  FFMA.FTZ R10, R219, UR6, -R0 ;  /* 0x00000006db0a7c23 */ /* 0x004fe20008010800 */
[----:B------:R-:W-:-:S03]  /*10ac0*/  FADD.FTZ R9, R237, R9 ;  /* 0x00000009ed097221 */ /* 0x000fc60000010000 */
[----:B------:R2:W4:Y:S01]  /*10ad0*/  MUFU.EX2 R66, R10 ;  /* 0x0000000a00427308 */ /* 0x0005220000000800 */
[----:B------:R-:W-:-:S04]  /*10ae0*/  FADD.FTZ R9, R236, R9 ;  /* 0x00000009ec097221 */ /* 0x000fc80000010000 */
[----:B------:R-:W-:-:S04]  /*10af0*/  FADD.FTZ R9, R162, R9 ;  /* 0x00000009a2097221 */ /* 0x000fc80000010000 */
[----:B------:R-:W-:-:S04]  /*10b00*/  FADD.FTZ R9, R163, R9 ;  /* 0x00000009a3097221 */ /* 0x000fc80000010000 */
[----:B------:R-:W-:Y:S01]  /*10b10*/  FADD.FTZ R9, R161, R9 ;  /* 0x00000009a1097221 */ /* 0x000fe20000010000 */
[----:B--2---:R-:W-:Y:S01]  /*10b20*/  FADD.FTZ R10, R242, R3 ;  /* 0x00000003f20a7221 */ /* 0x004fe20000010000 */
[----:B------:R-:W-:Y:S01]  /*10b30*/  FFMA.FTZ R3, R220, UR6, -R8 ;  /* 0x00000006dc037c23 */ /* 0x000fe20008010808 */
[----:B----4-:R-:W-:Y:S01]  /*10b40*/  F2FP.F16.F32.PACK_AB R7, R66, R67 ;  /* 0x000000434207723e */ /* 0x010fe200000000ff */
[----:B------:R-:W-:Y:S02]  /*10b50*/  FADD.FTZ R9, R160, R9 ;  /* 0x00000009a0097221 */ /* 0x000fe40000010000 */
[----:B------:R2:W-:Y:S02]  /*10b60*/  MUFU.EX2 R65, R3 ;  /* 0x0000000300417308 */ /* 0x0005e40000000800 */
[----:B------:R-:W-:Y:S02]  /*10b70*/  FADD.FTZ R9, R152, R9 ;  /* 0x0000000998097221 */ /* 0x000fe40000010000 */
[----:B-1----:R-:W-:Y:S02]  /*10b80*/  HMMA.16816.F32 R28, R4, R22, R48 ;  /* 0x00000016041c723c */ /* 0x002fe40000001830 */
[----:B------:R-:W-:-:S04]  /*10b90*/  FADD.FTZ R9, R155, R9 ;  /* 0x000000099b097221 */ /* 0x000fc80000010000 */
[----:B------:R-:W-:Y:S02]  /*10ba0*/  FADD.FTZ R9, R154, R9 ;  /* 0x000000099a097221 */ /* 0x000fe40000010000 */
[C---:B------:R-:W-:Y:S01]  /*10bb0*/  HMMA.16816.F32 R68, R4.reuse, R20, R68 ;  /* 0x000000140444723c */ /* 0x040fe20000001844 */
[----:B------:R-:W1:Y:S01]  /*10bc0*/  LDSM.16.MT88.4 R20, [R77+0x6800] ;  /* 0x006800004d14783b */ /* 0x000e620000004200 */
[----:B------:R-:W-:Y:S01]  /*10bd0*/  FADD.FTZ R9, R153, R9 ;  /* 0x0000000999097221 */ /* 0x000fe20000010000 */
[----:B--2---:R-:W-:Y:S01]  /*10be0*/  FADD.FTZ R3, R244, R10 ;  /* 0x0000000af4037221 */ /* 0x004fe20000010000 */
[----:B------:R-:W-:Y:S02]  /*10bf0*/  FFMA.FTZ R10, R221, UR6, -R8 ;  /* 0x00000006dd0a7c23 */ /* 0x000fe40008010808 */
[----:B------:R-:W-:Y:S02]  /*10c00*/  FADD.FTZ R9, R140, R9 ;  /* 0x000000098c097221 */ /* 0x000fe40000010000 */
[----:B---3--:R-:W-:Y:S01]  /*10c10*/  HMMA.16816.F32 R36, R4, R18, R40 ;  /* 0x000000120424723c */ /* 0x008fe20000001828 */
[----:B------:R-:W-:Y:S01]  /*10c20*/  FADD.FTZ R3, R167, R3 ;  /* 0x00000003a7037221 */ /* 0x000fe20000010000 */
[----:B------:R2:W3:Y:S01]  /*10c30*/  MUFU.EX2 R64, R10 ;  /* 0x0000000a00407308 */ /* 0x0004e20000000800 */
[----:B------:R-:W-:-:S02]  /*10c40*/  FADD.FTZ R9, R143, R9 ;  /* 0x000000098f097221 */ /* 0x000fc40000010000 */
[----:B------:R-:W-:Y:S02]  /*10c50*/  FADD.FTZ R3, R166, R3 ;  /* 0x00000003a6037221 */ /* 0x000fe40000010000 */
[----:B------:R-:W-:Y:S01]  /*10c60*/  FADD.FTZ R9, R142, R9 ;  /* 0x000000098e097221 */ /* 0x000fe20000010000 */
[C---:B------:R-:W-:Y:S01]  /*10c70*/  HMMA.16816.F32 R40, R4.reuse, R12, R44 ;  /* 0x0000000c0428723c */ /* 0x040fe2000000182c */
[----:B------:R-:W-:Y:S02]  /*10c80*/  FADD.FTZ R3, R165, R3 ;  /* 0x00000003a5037221 */ /* 0x000fe40000010000 */
[----:B------:R-:W-:Y:S02]  /*10c90*/  FADD.FTZ R9, R141, R9 ;  /* 0x000000098d097221 */ /* 0x000fe40000010000 */
[----:B------:R-:W-:Y:S01]  /*10ca0*/  FADD.FTZ R3, R164, R3 ;  /* 0x00000003a4037221 */ /* 0x000fe20000010000 */
[----:B------:R-:W-:Y:S01]  /*10cb0*/  LDSM.16.MT88.4 R140, [R53+0x11800] ;  /* 0x01180000358c783b */ /* 0x000fe20000004200 */
[----:B------:R-:W-:Y:S01]  /*10cc0*/  FADD.FTZ R9, R132, R9 ;  /* 0x0000000984097221 */ /* 0x000fe20000010000 */
[----:B------:R-:W-:Y:S01]  /*10cd0*/  HMMA.16816.F32 R144, R4, R16, R144 ;  /* 0x000000100490723c */ /* 0x000fe20000001890 */
[----:B------:R-:W-:Y:S01]  /*10ce0*/  FADD.FTZ R3, R159, R3 ;  /* 0x000000039f037221 */ /* 0x000fe20000010000 */
[----:B------:R-:W-:Y:S01]  /*10cf0*/  LDSM.16.MT88.4 R16, [R52+0x7000] ;  /* 0x007000003410783b */ /* 0x000fe20000004200 */
[----:B--2---:R-:W-:Y:S01]  /*10d00*/  FFMA.FTZ R10, R222, UR6, -R8 ;  /* 0x00000006de0a7c23 */ /* 0x004fe20008010808 */
[----:B------:R-:W-:Y:S01]  /*10d10*/  FADD.FTZ R9, R133, R9 ;  /* 0x0000000985097221 */ /* 0x000fe20000010000 */
[----:B------:R-:W-:-:S02]  /*10d20*/  FADD.FTZ R3, R158, R3 ;  /* 0x000000039e037221 */ /* 0x000fc40000010000 */
[----:B------:R2:W-:Y:S01]  /*10d30*/  MUFU.EX2 R51, R10 ;  /* 0x0000000a00337308 */ /* 0x0005e20000000800 */
[----:B------:R-:W-:Y:S01]  /*10d40*/  FADD.FTZ R9, R131, R9 ;  /* 0x0000000983097221 */ /* 0x000fe20000010000 */
[----:B------:R-:W-:Y:S01]  /*10d50*/  FADD.FTZ R3, R157, R3 ;  /* 0x000000039d037221 */ /* 0x000fe20000010000 */
[C---:B------:R-:W-:Y:S01]  /*10d60*/  HMMA.16816.F32 R56, R4.reuse, R14, R56 ;  /* 0x0000000e0438723c */ /* 0x040fe20000001838 */
[----:B------:R-:W4:Y:S01]  /*10d70*/  LDSM.16.MT88.4 R12, [R54+0x11000] ;  /* 0x01100000360c783b */ /* 0x000f220000004200 */
[----:B------:R-:W-:Y:S01]  /*10d80*/  FADD.FTZ R9, R130, R9 ;  /* 0x0000000982097221 */ /* 0x000fe20000010000 */
[----:B------:R-:W-:Y:S02]  /*10d90*/  FADD.FTZ R3, R156, R3 ;  /* 0x000000039c037221 */ /* 0x000fe40000010000 */
[----:B------:R-:W-:Y:S01]  /*10da0*/  LDSM.16.MT88.4 R156, [R52+0x7800] ;  /* 0x00780000349c783b */ /* 0x000fe20000004200 */
[----:B------:R-:W-:Y:S01]  /*10db0*/  FADD.FTZ R9, R122, R9 ;  /* 0x000000097a097221 */ /* 0x000fe20000010000 */
[----:B------:R-:W-:Y:S01]  /*10dc0*/  FADD.FTZ R3, R151, R3 ;  /* 0x0000000397037221 */ /* 0x000fe20000010000 */
[----:B-1----:R-:W-:Y:S03]  /*10dd0*/  HMMA.16816.F32 R60, R4, R20, R60 ;  /* 0x00000014043c723c */ /* 0x002fe6000000183c */
[----:B------:R-:W-:Y:S01]  /*10de0*/  FADD.FTZ R3, R150, R3 ;  /* 0x0000000396037221 */ /* 0x000fe20000010000 */
[----:B--2---:R-:W-:-:S03]  /*10df0*/  FFMA.FTZ R10, R223, UR6, -R8 ;  /* 0x00000006df0a7c23 */ /* 0x004fc60008010808 */
[----:B------:R-:W-:Y:S01]  /*10e00*/  FADD.FTZ R3, R149, R3 ;  /* 0x0000000395037221 */ /* 0x000fe20000010000 */
[----:B------:R-:W-:Y:S01]  /*10e10*/  HMMA.16816.F32 R32, R4, R22, R32 ;  /* 0x000000160420723c */ /* 0x000fe20000001820 */
[----:B---3--:R-:W-:Y:S01]  /*10e20*/  F2FP.F16.F32.PACK_AB R4, R64, R65 ;  /* 0x000000414004723e */ /* 0x008fe200000000ff */
[----:B------:R1:W2:Y:S01]  /*10e30*/  MUFU.EX2 R50, R10 ;  /* 0x0000000a00327308 */ /* 0x0002a20000000800 */
[----:B------:R-:W-:Y:S01]  /*10e40*/  FADD.FTZ R3, R148, R3 ;  /* 0x0000000394037221 */ /* 0x000fe20000010000 */
[----:B------:R-:W3:Y:S03]  /*10e50*/  LDSM.16.MT88.4 R20, [R77+0x7000] ;  /* 0x007000004d14783b */ /* 0x000ee60000004200 */
[----:B------:R-:W-:Y:S01]  /*10e60*/  FADD.FTZ R3, R139, R3 ;  /* 0x000000038b037221 */ /* 0x000fe20000010000 */
[----:B------:R-:W-:Y:S03]  /*10e70*/  LDSM.16.MT88.4 R148, [R54+0x11800] ;  /* 0x011800003694783b */ /* 0x000fe60000004200 */
[----:B------:R-:W-:-:S04]  /*10e80*/  FADD.FTZ R3, R137, R3 ;  /* 0x0000000389037221 */ /* 0x000fc80000010000 */
[----:B------:R-:W-:Y:S01]  /*10e90*/  FADD.FTZ R3, R136, R3 ;  /* 0x0000000388037221 */ /* 0x000fe20000010000 */
[----:B-1----:R-:W-:-:S03]  /*10ea0*/  FFMA.FTZ R10, R224, UR6, -R0 ;  /* 0x00000006e00a7c23 */ /* 0x002fc60008010800 */
[----:B------:R-:W-:Y:S01]  /*10eb0*/  FADD.FTZ R3, R138, R3 ;  /* 0x000000038a037221 */ /* 0x000fe20000010000 */
[----:B--2---:R-:W-:Y:S01]  /*10ec0*/  F2FP.F16.F32.PACK_AB R6, R50, R51 ;  /* 0x000000333206723e */ /* 0x004fe200000000ff */
        /* <DEDUP_REMOVED lines=12> */
[----:B-1----:R-:W-:Y:S01]  /*10f90*/  FFMA.FTZ R10, R226, UR6, -R0 ;  /* 0x00000006e20a7c23 */ /* 0x002fe20008010800 */
[----:B--2---:R-:W-:Y:S02]  /*10fa0*/  F2FP.F16.F32.PACK_AB R5, R48, R49 ;  /* 0x000000313005723e */ /* 0x004fe400000000ff */
[----:B------:R-:W-:Y:S01]  /*10fb0*/  FADD.FTZ R3, R110, R3 ;  /* 0x000000036e037221 */ /* 0x000fe20000010000 */
[----:B------:R1:W-:Y:S03]  /*10fc0*/  MUFU.EX2 R47, R10 ;  /* 0x0000000a002f7308 */ /* 0x0003e60000000800 */
[----:B------:R-:W-:-:S04]  /*10fd0*/  FADD.FTZ R3, R109, R3 ;  /* 0x000000036d037221 */ /* 0x000fc80000010000 */
[----:B------:R-:W-:-:S04]  /*10fe0*/  FADD.FTZ R3, R108, R3 ;  /* 0x000000036c037221 */ /* 0x000fc80000010000 */
[----:B------:R-:W-:Y:S01]  /*10ff0*/  FADD.FTZ R3, R99, R3 ;  /* 0x0000000363037221 */ /* 0x000fe20000010000 */
[----:B-1----:R-:W-:-:S04]  /*11000*/  FFMA.FTZ R10, R227, UR6, -R0 ;  /* 0x00000006e30a7c23 */ /* 0x002fc80008010800 */
[----:B------:R1:W2:Y:S02]  /*11010*/  MUFU.EX2 R46, R10 ;  /* 0x0000000a002e7308 */ /* 0x0002a40000000800 */
[----:B-1----:R-:W-:Y:S01]  /*11020*/  FFMA.FTZ R10, R228, UR6, -R8 ;  /* 0x00000006e40a7c23 */ /* 0x002fe20008010808 */
[----:B--2---:R-:W-:-:S05]  /*11030*/  F2FP.F16.F32.PACK_AB R7, R46, R47 ;  /* 0x0000002f2e07723e */ /* 0x004fca00000000ff */
[----:B------:R1:W-:Y:S02]  /*11040*/  MUFU.EX2 R45, R10 ;  /* 0x0000000a002d7308 */ /* 0x0003e40000000800 */
[C---:B------:R-:W-:Y:S08]  /*11050*/  HMMA.16816.F32 R28, R4.reuse, R26, R28 ;  /* 0x0000001a041c723c */ /* 0x040ff0000000181c */
[----:B------:R-:W-:Y:S01]  /*11060*/  HMMA.16816.F32 R68, R4, R24, R68 ;  /* 0x000000180444723c */ /* 0x000fe20000001844 */
[----:B-1----:R-:W-:-:S07]  /*11070*/  FFMA.FTZ R10, R229, UR6, -R8 ;  /* 0x00000006e50a7c23 */ /* 0x002fce0008010808 */
[C---:B----4-:R-:W-:Y:S01]  /*11080*/  HMMA.16816.F32 R144, R4.reuse, R12, R144 ;  /* 0x0000000c0490723c */ /* 0x050fe20000001890 */
[----:B------:R1:W2:Y:S07]  /*11090*/  MUFU.EX2 R44, R10 ;  /* 0x0000000a002c7308 */ /* 0x0002ae0000000800 */
[C---:B------:R-:W-:Y:S08]  /*110a0*/  HMMA.16816.F32 R40, R4.reuse, R16, R40 ;  /* 0x000000100428723c */ /* 0x040ff00000001828 */
[----:B---3--:R-:W-:Y:S01]  /*110b0*/  HMMA.16816.F32 R160, R4, R20, R60 ;  /* 0x0000001404a0723c */ /* 0x008fe2000000183c */
[----:B-1----:R-:W-:Y:S01]  /*110c0*/  FFMA.FTZ R10, R230, UR6, -R8 ;  /* 0x00000006e60a7c23 */ /* 0x002fe20008010808 */
[----:B--2---:R-:W-:-:S03]  /*110d0*/  F2FP.F16.F32.PACK_AB R164, R44, R45 ;  /* 0x0000002d2ca4723e */ /* 0x004fc600000000ff */
[----:B------:R1:W-:Y:S03]  /*110e0*/  MUFU.EX2 R26, R10 ;  /* 0x0000000a001a7308 */ /* 0x0003e60000000800 */
[----:B------:R-:W-:Y:S01]  /*110f0*/  HMMA.16816.F32 R12, R4, R14, R36 ;  /* 0x0000000e040c723c */ /* 0x000fe20000001824 */
[-C--:B------:R-:W-:Y:S02]  /*11100*/  MOV R36, R76.reuse ;  /* 0x0000004c00247202 */ /* 0x080fe40000000f00 */
[----:B------:R-:W-:-:S05]  /*11110*/  @P1 MOV R36, R76 ;  /* 0x0000004c00241202 */ /* 0x000fca0000000f00 */
[----:B------:R-:W-:Y:S01]  /*11120*/  HMMA.16816.F32 R16, R4, R18, R56 ;  /* 0x000000120410723c */ /* 0x000fe20000001838 */
[----:B-1----:R-:W-:Y:S01]  /*11130*/  FFMA.FTZ R10, R231, UR6, -R8 ;  /* 0x00000006e70a7c23 */ /* 0x002fe20008010808 */
[----:B------:R-:W-:Y:S01]  /*11140*/  FADD.FTZ R8, R125, R9 ;  /* 0x000000097d087221 */ /* 0x000fe20000010000 */
[----:B------:R-:W-:-:S05]  /*11150*/  FFMA.FTZ R9, R232, UR6, -R0 ;  /* 0x00000006e8097c23 */ /* 0x000fca0008010800 */
[----:B------:R-:W-:Y:S01]  /*11160*/  HMMA.16816.F32 R20, R4, R22, R32 ;  /* 0x000000160414723c */ /* 0x000fe20000001820 */
[----:B------:R-:W1:Y:S01]  /*11170*/  MUFU.EX2 R25, R10 ;  /* 0x0000000a00197308 */ /* 0x000e620000000800 */
[----:B------:R-:W-:Y:S01]  /*11180*/  FADD.FTZ R8, R124, R8 ;  /* 0x000000087c087221 */ /* 0x000fe20000010000 */
[----:B------:R-:W2:Y:S03]  /*11190*/  LDSM.16.MT88.4 R4, [R77+0x7800] ;  /* 0x007800004d04783b */ /* 0x000ea60000004200 */
[----:B------:R-:W-:-:S03]  /*111a0*/  FADD.FTZ R8, R123, R8 ;  /* 0x000000087b087221 */ /* 0x000fc60000010000 */
[----:B------:R3:W-:Y:S01]  /*111b0*/  MUFU.EX2 R24, R9 ;  /* 0x0000000900187308 */ /* 0x0007e20000000800 */
[----:B------:R-:W-:-:S04]  /*111c0*/  FADD.FTZ R8, R113, R8 ;  /* 0x0000000871087221 */ /* 0x000fc80000010000 */
[----:B------:R-:W-:-:S04]  /*111d0*/  FADD.FTZ R8, R115, R8 ;  /* 0x0000000873087221 */ /* 0x000fc80000010000 */
[----:B------:R-:W-:Y:S01]  /*111e0*/  FADD.FTZ R8, R114, R8 ;  /* 0x0000000872087221 */ /* 0x000fe20000010000 */
[----:B-1----:R-:W-:-:S03]  /*111f0*/  F2FP.F16.F32.PACK_AB R166, R25, R26 ;  /* 0x0000001a19a6723e */ /* 0x002fc600000000ff */
[----:B------:R-:W-:Y:S01]  /*11200*/  FADD.FTZ R8, R112, R8 ;  /* 0x0000000870087221 */ /* 0x000fe20000010000 */
[----:B---3--:R-:W-:-:S03]  /*11210*/  FFMA.FTZ R9, R233, UR6, -R0 ;  /* 0x00000006e9097c23 */ /* 0x008fc60008010800 */
[----:B------:R-:W-:Y:S01]  /*11220*/  FADD.FTZ R8, R103, R8 ;  /* 0x0000000867087221 */ /* 0x000fe20000010000 */
[----:B------:R1:W3:Y:S03]  /*11230*/  MUFU.EX2 R11, R9 ;  /* 0x00000009000b7308 */ /* 0x0002e60000000800 */
[----:B------:R-:W-:Y:S01]  /*11240*/  FADD.FTZ R8, R105, R8 ;  /* 0x0000000869087221 */ /* 0x000fe20000010000 */
[----:B-1----:R-:W-:Y:S01]  /*11250*/  FFMA.FTZ R9, R234, UR6, -R0 ;  /* 0x00000006ea097c23 */ /* 0x002fe20008010800 */
[----:B---3--:R-:W-:-:S03]  /*11260*/  F2FP.F16.F32.PACK_AB R165, R11, R24 ;  /* 0x000000180ba5723e */ /* 0x008fc600000000ff */
        /* <DEDUP_REMOVED lines=58> */
[----:B------:R-:W-:-:S02]  /*11610*/  FADD.FTZ R0, R9, R0 ;  /* 0x0000000009007221 */ /* 0x000fc40000010000 */
[----:B------:R2:W-:Y:S04]  /*11620*/  STL [R1+0x1c], R4 ;  /* 0x00001c0401007387 */ /* 0x0005e80000100800 */
[----:B------:R2:W-:Y:S01]  /*11630*/  STL [R1+0x20], R0 ;  /* 0x0000200001007387 */ /* 0x0005e20000100800 */
[----:B------:R-:W-:Y:S11]  /*11640*/  BRA.U UP0, `(.L_x_3097) ;  /* 0x0000000100047547 */ /* 0x000ff6000b800000 */
.L_x_3091:
[----:B------:R-:W-:-:S12]  /*11650*/  UIADD3 UR16, UPT, UPT, UR4, -0x1, URZ ;  /* 0xffffffff04107890 */ /* 0x000fd8000fffe0ff */
.L_x_3097:
[----:B------:R-:W-:-:S09]  /*11660*/  UISETP.GE.AND UP0, UPT, UR16, UR14, UPT ;  /* 0x0000000e1000728c */ /* 0x000fd2000bf06270 */
[----:B------:R-:W-:Y:S05]  /*11670*/  BRA.U !UP0, `(.L_x_3098) ;  /* 0x0000006108747547 */ /* 0x000fea000b800000 */
[----:B------:R-:W3:Y:S01]  /*11680*/  S2R R5, SR_TID.X ;  /* 0x0000000000057919 */ /* 0x000ee20000002100 */
[----:B------:R-:W4:Y:S01]  /*11690*/  S2UR UR10, SR_CgaCtaId ;  /* 0x00000000000a79c3 */ /* 0x000f220000008800 */
[----:B------:R-:W-:Y:S01]  /*116a0*/  UISETP.NE.U32.AND UP0, UPT, UR12, URZ, UPT ;  /* 0x000000ff0c00728c */ /* 0x000fe2000bf05070 */
[----:B------:R-:W-:Y:S01]  /*116b0*/  IMAD.MOV.U32 R133, RZ, RZ, R3 ;  /* 0x000000ffff857224 */ /* 0x000fe200078e0003 */
[----:B------:R-:W5:Y:S01]  /*116c0*/  S2R R6, SR_TID.X ;  /* 0x0000000000067919 */ /* 0x000f620000002100 */
[----:B------:R-:W-:Y:S01]  /*116d0*/  ULEA UR11, UR16, 0x100, 0x8 ;  /* 0x00000100100b7891 */ /* 0x000fe2000f8e40ff */
[----:B------:R-:W-:Y:S01]  /*116e0*/  IMAD.MOV.U32 R132, RZ, RZ, R36 ;  /* 0x000000ffff847224 */ /* 0x000fe200078e0024 */
[----:B------:R-:W-:Y:S01]  /*116f0*/  UISETP.NE.AND.EX UP0, UPT, UR13, URZ, UPT, UP0 ;  /* 0x000000ff0d00728c */ /* 0x000fe2000bf05300 */
[----:B--2---:R-:W2:Y:S01]  /*11700*/  S2R R4, SR_TID.X ;  /* 0x0000000000047919 */ /* 0x004ea20000002100 */
[----:B------:R-:W-:Y:S01]  /*11710*/  UIADD3 UR13, UPT, UPT, UR16, 0x1, URZ ;  /* 0x00000001100d7890 */ /* 0x000fe2000fffe0ff */
[----:B------:R-:W1:Y:S03]  /*11720*/  LDCU UR12, c[0x0][0x50c] ;  /* 0x0000a180ff0c77ac */ /* 0x000e660008000800 */
[----:B------:R-:W-:Y:S01]  /*11730*/  PLOP3.LUT P1, PT, PT, PT, UP0, 0x80, 0x8 ;  /* 0x000000000008781c */ /* 0x000fe20003f2f008 */
[----:B------:R-:W-:Y:S01]  /*11740*/  UMOV UR16, 0x400 ;  /* 0x0000040000107882 */ /* 0x000fe20000000000 */
[----:B------:R-:W1:Y:S01]  /*11750*/  LDCU UR4, c[0x0][0x45c] ;  /* 0x00008b80ff0477ac */ /* 0x000e620008000800 */
[----:B------:R-:W1:Y:S01]  /*11760*/  LDCU.64 UR6, c[0x0][0x3a0] ;  /* 0x00007400ff0677ac */ /* 0x000e620008000a00 */
[----:B------:R-:W1:Y:S01]  /*11770*/  LDCU.64 UR8, c[0x0][0x3a8] ;  /* 0x00007500ff0877ac */ /* 0x000e620008000a00 */
[----:B---3--:R-:W-:-:S02]  /*11780*/  IMAD.SHL.U32 R5, R5, 0x40, RZ ;  /* 0x0000004005057824 */ /* 0x008fc400078e00ff */
[----:B-----5:R-:W-:-:S03]  /*11790*/  IMAD.SHL.U32 R6, R6, 0x8, RZ ;  /* 0x0000000806067824 */ /* 0x020fc600078e00ff */
[----:B------:R-:W-:Y:S02]  /*117a0*/  LOP3.LUT R0, R5, 0x1c0, RZ, 0xc0, !PT ;  /* 0x000001c005007812 */ /* 0x000fe400078ec0ff */
[----:B--2---:R-:W-:Y:S02]  /*117b0*/  SHF.R.U32.HI R4, RZ, 0x1, R4 ;  /* 0x00000001ff047819 */ /* 0x004fe40000011604 */
[----:B------:R-:W-:-:S04]  /*117c0*/  LOP3.LUT R0, R0, 0x38, R6, 0xf8, !PT ;  /* 0x0000003800007812 */ /* 0x000fc800078ef806 */
[----:B------:R-:W-:-:S04]  /*117d0*/  LOP3.LUT R0, R0, 0x8, R4, 0x78, !PT ;  /* 0x0000000800007812 */ /* 0x000fc800078e7804 */
[----:B------:R-:W-:-:S04]  /*117e0*/  LOP3.LUT R135, R0, 0x200, R5, 0xf8, !PT ;  /* 0x0000020000877812 */ /* 0x000fc800078ef805 */
[----:B------:R-:W-:Y:S01]  /*117f0*/  LEA R135, R135, UR5, 0x1 ;  /* 0x0000000587877c11 */ /* 0x000fe2000f8e08ff */
[----:B----4-:R-:W-:-:S04]  /*11800*/  ULEA UR5, UR10, UR16, 0x18 ;  /* 0x000000100a057291 */ /* 0x010fc8000f8ec0ff */
[----:B------:R-:W-:Y:S02]  /*11810*/  IMAD.IADD R236, R2, 0x1, R135 ;  /* 0x0000000102ec7824 */ /* 0x000fe400078e0287 */
[C---:B------:R-:W-:Y:S02]  /*11820*/  VIADD R0, R135.reuse, 0xa040 ;  /* 0x0000a04087007836 */ /* 0x040fe40000000000 */
[----:B------:R-:W-:-:S03]  /*11830*/  VIADD R2, R135, 0xa000 ;  /* 0x0000a00087027836 */ /* 0x000fc60000000000 */
[----:B------:R2:W-:Y:S04]  /*11840*/  STL [R1+0x24], R0 ;  /* 0x0000240001007387 */ /* 0x0005e80000100800 */
[----:B-1----:R2:W-:Y:S02]  /*11850*/  STL [R1+0x28], R2 ;  /* 0x0000280201007387 */ /* 0x0025e40000100800 */
.L_x_3102:
[----:B---3--:R-:W3:Y:S01]  /*11860*/  LDL R5, [R1+0x18] ;  /* 0x0000180001057983 */ /* 0x008ee20000100800 */
[----:B--2---:R-:W1:Y:S01]  /*11870*/  @!P1 LDC R2, c[0x0][0x3c0] ;  /* 0x0000f000ff029b82 */ /* 0x004e620000000800 */
[----:B------:R-:W-:Y:S04]  /*11880*/  DEPBAR.LE SB0, 0x0 ;  /* 0x000080000000791a */ /* 0x000fe80000000000 */
[----:B------:R-:W2:Y:S01]  /*11890*/  LDL R4, [R1+0x14] ;  /* 0x0000140001047983 */ /* 0x000ea20000100800 */
[----:B------:R-:W-:Y:S02]  /*118a0*/  IMAD.MOV.U32 R0, RZ, RZ, RZ ;  /* 0x000000ffff007224 */ /* 0x000fe400078e00ff */
[----:B------:R-:W4:Y:S01]  /*118b0*/  LDC R15, c[0x0][0x3c4] ;  /* 0x0000f100ff0f7b82 */ /* 0x000f220000000800 */
[----:B------:R-:W5:Y:S07]  /*118c0*/  S2R R239, SR_TID.X ;  /* 0x0000000000ef7919 */ /* 0x000f6e0000002100 */
[----:B------:R-:W-:Y:S01]  /*118d0*/  BAR.SYNC.DEFER_BLOCKING 0x0 ;  /* 0x0000000000007b1d */ /* 0x000fe20000010000 */
[----:B------:R-:W-:Y:S02]  /*118e0*/  @!P1 IADD3 R3, P0, PT, RZ, -R0, RZ ;  /* 0x80000000ff039210 */ /* 0x000fe40007f1e0ff */
[C---:B-----5:R-:W-:Y:S01]  /*118f0*/  SHF.L.U32 R11, R239.reuse, 0x3, RZ ;  /* 0x00000003ef0b7819 */ /* 0x060fe200000006ff */
[----:B-1----:R-:W-:Y:S01]  /*11900*/  @!P1 IMAD.SHL.U32 R0, R2, 0x100, RZ ;  /* 0x0000010002009824 */ /* 0x002fe200078e00ff */
[----:B------:R-:W-:Y:S04]  /*11910*/  LOP3.LUT R13, R239, 0x38, RZ, 0xc0, !PT ;  /* 0x00000038ef0d7812 */ /* 0x000fe800078ec0ff */
[----:B------:R-:W-:Y:S04]  /*11920*/  @!P1 IADD3.X R0, PT, PT, RZ, ~R0, RZ, P0, !PT ;  /* 0x80000000ff009210 */ /* 0x000fe800007fe4ff */
[----:B------:R-:W-:Y:S01]  /*11930*/  @!P1 SHF.R.S64 R3, R3, 0x1f, R0 ;  /* 0x0000001f03039819 */ /* 0x000fe20000001000 */
[----:B---3--:R-:W-:Y:S03]  /*11940*/  IMAD.MOV.U32 R10, RZ, RZ, R5 ;  /* 0x000000ffff0a7224 */ /* 0x008fe600078e0005 */
[----:B------:R-:W-:Y:S05]  /*11950*/  @!P1 IADD3 R5, P0, PT, R5, R3, RZ ;  /* 0x0000000305059210 */ /* 0x000fea0007f1e0ff */
[----:B------:R1:W-:Y:S01]  /*11960*/  @!P1 STL [R1+0x18], R5 ;  /* 0x0000180501009387 */ /* 0x0003e20000100800 */
[-C--:B--2---:R-:W-:Y:S01]  /*11970*/  MOV R9, R4.reuse ;  /* 0x0000000400097202 */ /* 0x084fe20000000f00 */
[----:B------:R-:W-:Y:S01]  /*11980*/  IMAD.MOV.U32 R16, RZ, RZ, R5 ;  /* 0x000000ffff107224 */ /* 0x000fe200078e0005 */
[----:B------:R-:W-:Y:S05]  /*11990*/  @!P1 LEA.HI.X.SX32 R4, R0, R4, 0x1, P0 ;  /* 0x0000000400049211 */ /* 0x000fea00000f0eff */
[----:B------:R1:W-:Y:S01]  /*119a0*/  @!P1 STL [R1+0x14], R4 ;  /* 0x0000140401009387 */ /* 0x0003e20000100800 */
[----:B------:R-:W-:Y:S01]  /*119b0*/  IMAD.MOV.U32 R17, RZ, RZ, R4 ;  /* 0x000000ffff117224 */ /* 0x000fe200078e0004 */
[----:B----4-:R-:W-:Y:S06]  /*119c0*/  @!P1 BRA `(.L_x_3099) ;  /* 0x0000000400009947 */ /* 0x010fec0003800000 */
[----:B------:R-:W2:Y:S01]  /*119d0*/  LDC R12, c[0x0][0x4f0] ;  /* 0x00013c00ff0c7b82 */ /* 0x000ea20000000800 */
[----:B------:R-:W-:Y:S01]  /*119e0*/  UIADD3 UR10, UPT, UPT, UR11, -0x100, URZ ;  /* 0xffffff000b0a7890 */ /* 0x000fe2000fffe0ff */
[----:B-1----:R-:W-:Y:S05]  /*119f0*/  IABS R4, UR11 ;  /* 0x0000000b00047c13 */ /* 0x002fea0008000000 */
[----:B------:R-:W-:Y:S05]  /*11a00*/  IMAD.U32 R5, RZ, RZ, UR10 ;  /* 0x0000000aff057e24 */ /* 0x000fea000f8e00ff */
[----:B------:R-:W-:Y:S02]  /*11a10*/  IABS R5, R5 ;  /* 0x0000000500057213 */ /* 0x000fe40000000000 */
[----:B--2---:R-:W-:Y:S04]  /*11a20*/  IABS R7, R12 ;  /* 0x0000000c00077213 */ /* 0x004fe80000000000 */
        /* <DEDUP_REMOVED lines=22> */
[----:B------:R-:W-:Y:S02]  /*11b90*/  LOP3.LUT R3, R12, UR10, RZ, 0x3c, !PT ;  /* 0x0000000a0c037c12 */ /* 0x000fe4000f8e3cff */
[----:B------:R-:W-:Y:S02]  /*11ba0*/  ISETP.GE.U32.AND P6, PT, R4, R7, PT ;  /* 0x000000070400720c */ /* 0x000fe40003fc6070 */
[----:B------:R-:W-:Y:S02]  /*11bb0*/  LOP3.LUT R4, R12, UR11, RZ, 0x3c, !PT ;  /* 0x0000000b0c047c12 */ /* 0x000fe4000f8e3cff */
[----:B------:R-:W-:Y:S02]  /*11bc0*/  ISETP.GE.AND P0, PT, R3, RZ, PT ;  /* 0x000000ff0300720c */ /* 0x000fe40003f06270 */
[----:B------:R-:W-:Y:S02]  /*11bd0*/  ISETP.GE.AND P3, PT, R4, RZ, PT ;  /* 0x000000ff0400720c */ /* 0x000fe40003f66270 */
[----:B------:R-:W-:Y:S02]  /*11be0*/  LOP3.LUT R3, RZ, R12, RZ, 0x33, !PT ;  /* 0x0000000cff037212 */ /* 0x000fe400078e33ff */
[----:B------:R-:W-:Y:S03]  /*11bf0*/  @P5 IADD3 R0, PT, PT, R0, 0x1, RZ ;  /* 0x0000000100005810 */ /* 0x000fe60007ffe0ff */
[----:B------:R-:W-:Y:S04]  /*11c00*/  @P6 VIADD R2, R2, 0x1 ;  /* 0x0000000102026836 */ /* 0x000fe80000000000 */
        /* <DEDUP_REMOVED lines=28> */
.L_x_3099:
[--C-:B------:R-:W-:Y:S01]  /*11dd0*/  LOP3.LUT R3, R13, 0x1f8, R11.reuse, 0x78, !PT ;  /* 0x000001f80d037812 */ /* 0x100fe200078e780b */
[----:B------:R-:W-:Y:S01]  /*11de0*/  UIADD3 UR13, UPT, UPT, UR13, -0x1, URZ ;  /* 0xffffffff0d0d7890 */ /* 0x000fe2000fffe0ff */
[-C--:B------:R-:W-:Y:S02]  /*11df0*/  MOV R6, R16.reuse ;  /* 0x0000001000067202 */ /* 0x080fe40000000f00 */
[----:B------:R-:W-:Y:S01]  /*11e00*/  LOP3.LUT R3, R3, 0x1e00, R11, 0xf8, !PT ;  /* 0x00001e0003037812 */ /* 0x000fe200078ef80b */
[----:B------:R-:W-:Y:S01]  /*11e10*/  UISETP.GT.AND UP0, UPT, UR13, UR14, UPT ;  /* 0x0000000e0d00728c */ /* 0x000fe2000bf04270 */
[-C--:B------:R-:W-:Y:S02]  /*11e20*/  MOV R7, R17.reuse ;  /* 0x0000001100077202 */ /* 0x080fe40000000f00 */
[----:B------:R-:W-:Y:S02]  /*11e30*/  LEA R240, R3, UR5, 0x1 ;  /* 0x0000000503f07c11 */ /* 0x000fe4000f8e08ff */
[C---:B------:R-:W-:Y:S02]  /*11e40*/  SHF.L.U32 R14, R2.reuse, 0x5, RZ ;  /* 0x00000005020e7819 */ /* 0x040fe400000006ff */
[----:B------:R-:W-:Y:S01]  /*11e50*/  SHF.L.U64.HI R0, R2, 0x5, R15 ;  /* 0x0000000502007819 */ /* 0x000fe2000001020f */
[----:B------:R-:W-:Y:S01]  /*11e60*/  @!PT LDS RZ, [RZ] ;  /* 0x00000000fffff984 */ /* 0x000fe20000000800 */
[----:B------:R-:W-:Y:S01]  /*11e70*/  @!PT LDS RZ, [RZ] ;  /* 0x00000000fffff984 */ /* 0x000fe20000000800 */
[----:B------:R-:W-:Y:S01]  /*11e80*/  @!PT LDS RZ, [RZ] ;  /* 0x00000000fffff984 */ /* 0x000fe20000000800 */
[----:B------:R3:W-:Y:S01]  /*11e90*/  LDGSTS.E.BYPASS.LTC128B.128 [R240+0xa000], desc[UR18][R6.64] ;  /* 0x0a00000006f07fae */ /* 0x0007e2000b981a12 */
[----:B-1----:R-:W-:Y:S02]  /*11ea0*/  IADD3 R4, P0, PT, R14, R16, RZ ;  /* 0x000000100e047210 */ /* 0x002fe40007f1e0ff */
[----:B------:R-:W-:Y:S02]  /*11eb0*/  MOV R237, 0x20 ;  /* 0x0000002000ed7802 */ /* 0x000fe40000000f00 */
[----:B------:R-:W-:Y:S02]  /*11ec0*/  IADD3.X R5, PT, PT, R0, R17, RZ, P0, !PT ;  /* 0x0000001100057210 */ /* 0x000fe400007fe4ff */
[----:B------:R-:W-:Y:S03]  /*11ed0*/  IADD3 R2, P2, PT, R4, R14, RZ ;  /* 0x0000000e04027210 */ /* 0x000fe60007f5e0ff */
[----:B------:R1:W-:Y:S01]  /*11ee0*/  LDGSTS.E.BYPASS.LTC128B.128 [R240+0xa800], desc[UR18][R4.64] ;  /* 0x0a80000004f07fae */ /* 0x0003e2000b981a12 */
[----:B------:R-:W-:Y:S02]  /*11ef0*/  IADD3.X R3, PT, PT, R5, R0, RZ, P2, !PT ;  /* 0x0000000005037210 */ /* 0x000fe400017fe4ff */
[----:B------:R-:W-:Y:S04]  /*11f00*/  IADD3 R8, P0, PT, R2, R14, RZ ;  /* 0x0000000e02087210 */ /* 0x000fe80007f1e0ff */
[----:B------:R-:W-:Y:S01]  /*11f10*/  IADD3.X R9, PT, PT, R3, R0, RZ, P0, !PT ;  /* 0x0000000003097210 */ /* 0x000fe200007fe4ff */
[----:B------:R4:W-:Y:S01]  /*11f20*/  LDGSTS.E.BYPASS.LTC128B.128 [R240+0xb000], desc[UR18][R2.64] ;  /* 0x0b00000002f07fae */ /* 0x0009e2000b981a12 */
[----:B------:R-:W-:Y:S04]  /*11f30*/  IADD3 R10, P2, PT, R8, R14, RZ ;  /* 0x0000000e080a7210 */ /* 0x000fe80007f5e0ff */
[----:B------:R-:W-:Y:S02]  /*11f40*/  IADD3.X R11, PT, PT, R9, R0, RZ, P2, !PT ;  /* 0x00000000090b7210 */ /* 0x000fe400017fe4ff */
[----:B------:R-:W-:Y:S01]  /*11f50*/  IADD3 R12, P0, PT, R10, R14, RZ ;  /* 0x0000000e0a0c7210 */ /* 0x000fe20007f1e0ff */
[----:B------:R-:W-:Y:S03]  /*11f60*/  LDGSTS.E.BYPASS.LTC128B.128 [R240+0xb800], desc[UR18][R8.64] ;  /* 0x0b80000008f07fae */ /* 0x000fe6000b981a12 */
[----:B------:R-:W-:Y:S02]  /*11f70*/  IADD3.X R13, PT, PT, R11, R0, RZ, P0, !PT ;  /* 0x000000000b0d7210 */ /* 0x000fe400007fe4ff */
[----:B---3--:R-:W-:Y:S03]  /*11f80*/  IADD3 R6, P2, PT, R12, R14, RZ ;  /* 0x0000000e0c067210 */ /* 0x008fe60007f5e0ff */
[----:B------:R3:W-:Y:S01]  /*11f90*/  LDGSTS.E.BYPASS.LTC128B.128 [R240+0xc000], desc[UR18][R10.64] ;  /* 0x0c0000000af07fae */ /* 0x0007e2000b981a12 */
[----:B------:R-:W-:Y:S02]  /*11fa0*/  IADD3.X R7, PT, PT, R13, R0, RZ, P2, !PT ;  /* 0x000000000d077210 */ /* 0x000fe400017fe4ff */
[----:B-1----:R-:W-:Y:S04]  /*11fb0*/  IADD3 R4, P0, PT, R6, R14, RZ ;  /* 0x0000000e06047210 */ /* 0x002fe80007f1e0ff */
[----:B------:R-:W-:Y:S01]  /*11fc0*/  IADD3.X R5, PT, PT, R7, R0, RZ, P0, !PT ;  /* 0x0000000007057210 */ /* 0x000fe200007fe4ff */
[----:B------:R1:W-:Y:S01]  /*11fd0*/  LDGSTS.E.BYPASS.LTC128B.128 [R240+0xc800], desc[UR18][R12.64] ;  /* 0x0c8000000cf07fae */ /* 0x0003e2000b981a12 */
[----:B----4-:R-:W-:Y:S04]  /*11fe0*/  IADD3 R2, P2, PT, R4, R14, RZ ;  /* 0x0000000e04027210 */ /* 0x010fe80007f5e0ff */
[----:B------:R-:W-:Y:S03]  /*11ff0*/  IADD3.X R3, PT, PT, R5, R0, RZ, P2, !PT ;  /* 0x0000000005037210 */ /* 0x000fe600017fe4ff */
[----:B------:R4:W-:Y:S08]  /*12000*/  LDGSTS.E.BYPASS.LTC128B.128 [R240+0xd000], desc[UR18][R6.64] ;  /* 0x0d00000006f07fae */ /* 0x0009f0000b981a12 */
[----:B------:R5:W-:Y:S01]  /*12010*/  LDGSTS.E.BYPASS.LTC128B.128 [R240+0xd800], desc[UR18][R4.64] ;  /* 0x0d80000004f07fae */ /* 0x000be2000b981a12 */
[----:B---3--:R-:W-:Y:S04]  /*12020*/  IADD3 R10, P0, PT, R2, R14, RZ ;  /* 0x0000000e020a7210 */ /* 0x008fe80007f1e0ff */
[----:B------:R-:W-:Y:S03]  /*12030*/  IADD3.X R11, PT, PT, R3, R0, RZ, P0, !PT ;  /* 0x00000000030b7210 */ /* 0x000fe600007fe4ff */
[----:B------:R3:W-:Y:S01]  /*12040*/  LDGSTS.E.BYPASS.LTC128B.128 [R240+0xe000], desc[UR18][R2.64] ;  /* 0x0e00000002f07fae */ /* 0x0007e2000b981a12 */
[----:B-1----:R-:W-:Y:S04]  /*12050*/  IADD3 R12, P2, PT, R10, R14, RZ ;  /* 0x0000000e0a0c7210 */ /* 0x002fe80007f5e0ff */
[----:B------:R-:W-:Y:S03]  /*12060*/  IADD3.X R13, PT, PT, R11, R0, RZ, P2, !PT ;  /* 0x000000000b0d7210 */ /* 0x000fe600017fe4ff */
[----:B------:R1:W-:Y:S01]  /*12070*/  LDGSTS.E.BYPASS.LTC128B.128 [R240+0xe800], desc[UR18][R10.64] ;  /* 0x0e8000000af07fae */ /* 0x0003e2000b981a12 */
[----:B------:R-:W-:Y:S04]  /*12080*/  IADD3 R8, P0, PT, R12, R14, RZ ;  /* 0x0000000e0c087210 */ /* 0x000fe80007f1e0ff */
[----:B------:R-:W-:Y:S02]  /*12090*/  IADD3.X R9, PT, PT, R13, R0, RZ, P0, !PT ;  /* 0x000000000d097210 */ /* 0x000fe400007fe4ff */
[----:B----4-:R-:W-:Y:S01]  /*120a0*/  IADD3 R6, P2, PT, R8, R14, RZ ;  /* 0x0000000e08067210 */ /* 0x010fe20007f5e0ff */
[----:B------:R-:W-:Y:S03]  /*120b0*/  LDGSTS.E.BYPASS.LTC128B.128 [R240+0xf000], desc[UR18][R12.64] ;  /* 0x0f0000000cf07fae */ /* 0x000fe6000b981a12 */
[----:B------:R-:W-:Y:S02]  /*120c0*/  IADD3.X R7, PT, PT, R9, R0, RZ, P2, !PT ;  /* 0x0000000009077210 */ /* 0x000fe400017fe4ff */
[----:B-----5:R-:W-:Y:S03]  /*120d0*/  IADD3 R4, P0, PT, R6, R14, RZ ;  /* 0x0000000e06047210 */ /* 0x020fe60007f1e0ff */
[----:B------:R-:W-:Y:S01]  /*120e0*/  LDGSTS.E.BYPASS.LTC128B.128 [R240+0xf800], desc[UR18][R8.64] ;  /* 0x0f80000008f07fae */ /* 0x000fe2000b981a12 */
[----:B------:R-:W-:Y:S02]  /*120f0*/  IADD3.X R5, PT, PT, R7, R0, RZ, P0, !PT ;  /* 0x0000000007057210 */ /* 0x000fe400007fe4ff */
[----:B---3--:R-:W-:Y:S04]  /*12100*/  IADD3 R2, P2, PT, R4, R14, RZ ;  /* 0x0000000e04027210 */ /* 0x008fe80007f5e0ff */
[----:B------:R-:W-:Y:S01]  /*12110*/  IADD3.X R3, PT, PT, R5, R0, RZ, P2, !PT ;  /* 0x0000000005037210 */ /* 0x000fe200017fe4ff */
[----:B------:R-:W-:Y:S01]  /*12120*/  LDGSTS.E.BYPASS.LTC128B.128 [R240+0x10000], desc[UR18][R6.64] ;  /* 0x1000000006f07fae */ /* 0x000fe2000b981a12 */
[----:B-1----:R-:W-:Y:S04]  /*12130*/  IADD3 R10, P0, PT, R2, R14, RZ ;  /* 0x0000000e020a7210 */ /* 0x002fe80007f1e0ff */
[----:B------:R-:W-:Y:S03]  /*12140*/  IADD3.X R11, PT, PT, R3, R0, RZ, P0, !PT ;  /* 0x00000000030b7210 */ /* 0x000fe600007fe4ff */
[----:B------:R-:W-:Y:S01]  /*12150*/  LDGSTS.E.BYPASS.LTC128B.128 [R240+0x10800], desc[UR18][R4.64] ;  /* 0x1080000004f07fae */ /* 0x000fe2000b981a12 */
[----:B------:R-:W-:Y:S02]  /*12160*/  LOP3.LUT P0, RZ, R239, 0x2, RZ, 0xc0, !PT ;  /* 0x00000002efff7812 */ /* 0x000fe4000780c0ff */
[----:B------:R-:W-:Y:S02]  /*12170*/  MOV R0, 0x40 ;  /* 0x0000004000007802 */ /* 0x000fe40000000f00 */
[----:B------:R-:W-:Y:S02]  /*12180*/  SEL R237, R237, 0xffffffe0, !P0 ;  /* 0xffffffe0eded7807 */ /* 0x000fe40004000000 */
[----:B------:R-:W-:Y:S01]  /*12190*/  LOP3.LUT P0, RZ, R239, 0x4, RZ, 0xc0, !PT ;  /* 0x00000004efff7812 */ /* 0x000fe2000780c0ff */
[----:B------:R1:W-:Y:S01]  /*121a0*/  LDGSTS.E.BYPASS.LTC128B.128 [R240+0x11000], desc[UR18][R2.64] ;  /* 0x1100000002f07fae */ /* 0x0003e2000b981a12 */
[-C--:B------:R-:W-:Y:S02]  /*121b0*/  IADD3 R172, PT, PT, R238, R237.reuse, RZ ;  /* 0x000000edeeac7210 */ /* 0x080fe40007ffe0ff */
[----:B------:R-:W-:Y:S02]  /*121c0*/  IADD3 R216, PT, PT, R134, R237, RZ ;  /* 0x000000ed86d87210 */ /* 0x000fe40007ffe0ff */
[----:B------:R-:W-:Y:S03]  /*121d0*/  SEL R0, R0, 0xffffffc0, !P0 ;  /* 0xffffffc000007807 */ /* 0x000fe60004000000 */
[----:B------:R3:W-:Y:S01]  /*121e0*/  LDGSTS.E.BYPASS.LTC128B.128 [R240+0x11800], desc[UR18][R10.64] ;  /* 0x118000000af07fae */ /* 0x0007e2000b981a12 */
[-C--:B------:R-:W-:Y:S02]  /*121f0*/  IADD3 R228, PT, PT, R238, R0.reuse, RZ ;  /* 0x00000000eee47210 */ /* 0x080fe40007ffe0ff */
[----:B------:R-:W-:Y:S05]  /*12200*/  IADD3 R0, PT, PT, R134, R0, RZ ;  /* 0x0000000086007210 */ /* 0x000fea0007ffe0ff */
[----:B------:R-:W-:Y:S08]  /*12210*/  LDSM.16.M88.4 R128, [R238] ;  /* 0x00000000ee80783b */ /* 0x000ff00000000200 */
[----:B--2---:R-:W-:Y:S01]  /*12220*/  LDSM.16.M88.4 R16, [R134+0x2800] ;  /* 0x002800008610783b */ /* 0x004fe20000000200 */
[C---:B-1----:R-:W-:Y:S07]  /*12230*/  IADD3 R2, PT, PT, R237.reuse, R0, RZ ;  /* 0x00000000ed027210 */ /* 0x042fee0007ffe0ff */
[----:B------:R-:W-:Y:S08]  /*12240*/  LDSM.16.M88.4 R24, [R134+0x3000] ;  /* 0x003000008618783b */ /* 0x000ff00000000200 */
[----:B---3--:R-:W1:Y:S08]  /*12250*/  LDSM.16.M88.4 R8, [R134+0x2000] ;  /* 0x002000008608783b */ /* 0x008e700000000200 */
[----:B------:R-:W2:Y:S08]  /*12260*/  LDSM.16.M88.4 R32, [R134+0x3800] ;  /* 0x003800008620783b */ /* 0x000eb00000000200 */
[----:B------:R-:W3:Y:S08]  /*12270*/  LDSM.16.M88.4 R40, [R134+0x4000] ;  /* 0x004000008628783b */ /* 0x000ef00000000200 */
[----:B------:R-:W4:Y:S08]  /*12280*/  LDSM.16.M88.4 R48, [R134+0x4800] ;  /* 0x004800008630783b */ /* 0x000f300000000200 */
        /* <DEDUP_REMOVED lines=24> */
[----:B------:R-:W-:Y:S01]  /*12410*/  LDSM.16.M88.4 R232, [R2+0x2000] ;  /* 0x0020000002e8783b */ /* 0x000fe20000000200 */
[----:B-1----:R-:W-:Y:S07]  /*12420*/  IADD3 R228, PT, PT, R237, R228, RZ ;  /* 0x000000e4ede47210 */ /* 0x002fee0007ffe0ff */
[----:B------:R-:W-:Y:S01]  /*12430*/  LDSM.16.M88.4 R228, [R228] ;  /* 0x00000000e4e4783b */ /* 0x000fe20000000200 */
[C---:B------:R-:W-:Y:S08]  /*12440*/  HMMA.16816.F32 R4, R128.reuse, R8, RZ ;  /* 0x000000088004723c */ /* 0x040ff000000018ff */
        /* <DEDUP_REMOVED lines=471> */
[----:B------:R-:W-:Y:S02]  /*141c0*/  LOP3.LUT R3, R9, UR16, RZ, 0x3c, !PT ;  /* 0x0000001009037c12 */ /* 0x000fe4000f8e3cff */
[----:B------:R-:W-:Y:S02]  /*141d0*/  ISETP.GE.U32.AND P6, PT, R4, R7, PT ;  /* 0x000000070400720c */ /* 0x000fe40003fc6070 */
[----:B------:R-:W-:Y:S02]  /*141e0*/  ISETP.GE.AND P2, PT, R3, RZ, PT ;  /* 0x000000ff0300720c */ /* 0x000fe40003f46270 */
[C---:B------:R-:W-:Y:S02]  /*141f0*/  LOP3.LUT R4, R9.reuse, UR10, RZ, 0x3c, !PT ;  /* 0x0000000a09047c12 */ /* 0x040fe4000f8e3cff */
[----:B------:R-:W-:Y:S02]  /*14200*/  ISETP.NE.AND P4, PT, R9, RZ, PT ;  /* 0x000000ff0900720c */ /* 0x000fe40003f85270 */
[----:B------:R-:W-:Y:S02]  /*14210*/  ISETP.GE.AND P3, PT, R4, RZ, PT ;  /* 0x000000ff0400720c */ /* 0x000fe40003f66270 */
[----:B------:R-:W-:Y:S02]  /*14220*/  @P5 IADD3 R0, PT, PT, R0, 0x1, RZ ;  /* 0x0000000100005810 */ /* 0x000fe40007ffe0ff */
[----:B------:R-:W-:Y:S01]  /*14230*/  LOP3.LUT R3, RZ, R9, RZ, 0x33, !PT ;  /* 0x00000009ff037212 */ /* 0x000fe200078e33ff */
[----:B------:R-:W-:Y:S02]  /*14240*/  @P6 VIADD R2, R2, 0x1 ;  /* 0x0000000102026836 */ /* 0x000fe40000000000 */
[----:B------:R-:W-:Y:S05]  /*14250*/  @!P2 IMAD.MOV R0, RZ, RZ, -R0 ;  /* 0x000000ffff00a224 */ /* 0x000fea00078e0a00 */
[C---:B------:R-:W-:Y:S02]  /*14260*/  SEL R4, R3.reuse, R0, !P4 ;  /* 0x0000000003047207 */ /* 0x040fe40006000000 */
[----:B------:R-:W-:Y:S02]  /*14270*/  @!P3 IADD3 R2, PT, PT, -R2, RZ, RZ ;  /* 0x000000ff0202b210 */ /* 0x000fe40007ffe1ff */
[C---:B------:R-:W-:Y:S02]  /*14280*/  LEA R6, P3, R4.reuse, R248, 0x2 ;  /* 0x000000f804067211 */ /* 0x040fe400078610ff */
[----:B------:R-:W-:Y:S02]  /*14290*/  SEL R0, R3, R2, !P4 ;  /* 0x0000000203007207 */ /* 0x000fe40006000000 */
[-C--:B------:R-:W-:Y:S02]  /*142a0*/  LEA.HI.X.SX32 R7, R4, R249.reuse, 0x2, P3 ;  /* 0x000000f904077211 */ /* 0x080fe400018f16ff */
[C---:B------:R-:W-:Y:S03]  /*142b0*/  LEA R2, P2, R0.reuse, R248, 0x2 ;  /* 0x000000f800027211 */ /* 0x040fe600078410ff */
[----:B------:R-:W2:Y:S01]  /*142c0*/  LDG.E R8, desc[UR18][R6.64] ;  /* 0x0000001206087981 */ /* 0x000ea2000c1e1900 */
[C---:B------:R-:W-:Y:S01]  /*142d0*/  LEA.HI.X.SX32 R3, R0.reuse, R249, 0x2, P2 ;  /* 0x000000f900037211 */ /* 0x040fe200010f16ff */
[----:B------:R-:W-:Y:S04]  /*142e0*/  IMAD.IADD R0, R0, 0x1, -R4 ;  /* 0x0000000100007824 */ /* 0x000fe800078e0a04 */
        /* <DEDUP_REMOVED lines=18> */
.L_x_3101:
        /* <DEDUP_REMOVED lines=16> */
[-C--:B--2---:R-:W-:Y:S02]  /*14510*/  IADD3 R12, P2, PT, R10, R14.reuse, RZ ;  /* 0x0000000e0a0c7210 */ /* 0x084fe40007f5e0ff */
        /* <DEDUP_REMOVED lines=8> */
[-C--:B--2---:R-:W-:Y:S01]  /*145a0*/  IADD3 R4, P2, PT, R6, R14.reuse, RZ ;  /* 0x0000000e06047210 */ /* 0x084fe20007f5e0ff */
[--C-:B------:R-:W-:Y:S03]  /*145b0*/  IMAD.X R7, R13, 0x1, R0.reuse, P3 ;  /* 0x000000010d077824 */ /* 0x100fe600018e0600 */
[----:B----4-:R-:W-:Y:S02]  /*145c0*/  IADD3 R2, P3, PT, R4, R14, RZ ;  /* 0x0000000e04027210 */ /* 0x010fe40007f7e0ff */
[----:B------:R2:W-:Y:S01]  /*145d0*/  LDGSTS.E.BYPASS.LTC128B.128 [R240+0x5000], desc[UR18][R6.64] ;  /* 0x0500000006f07fae */ /* 0x0005e2000b981a12 */
        /* <DEDUP_REMOVED lines=26> */
.L_x_3100:
[----:B-1----:R-:W-:Y:S01]  /*14780*/  FMNMX3.FTZ R0, R132, R175, R174, !PT ;  /* 0x000000af84007276 */ /* 0x002fe200078100ae */
[----:B--2---:R-:W2:Y:S01]  /*14790*/  LDL R10, [R1+0x28] ;  /* 0x00002800010a7983 */ /* 0x004ea20000100800 */
        /* <DEDUP_REMOVED lines=146> */
[C---:B--2---:R-:W-:Y:S09]  /*150c0*/  FMUL.FTZ R32, R2.reuse, R164 ;  /* 0x000000a402207220 */ /* 0x044ff20000410000 */
        /* <DEDUP_REMOVED lines=632> */
.L_x_3098:
[----:B---3--:R-:W3:Y:S01]  /*17850*/  LDL.LU R2, [R1+0x1c] ;  /* 0x00001c0001027983 */ /* 0x008ee20000300800 */
[C---:B------:R-:W-:Y:S02]  /*17860*/  SHF.L.U32 R7, R239.reuse, 0x1, RZ ;  /* 0x00000001ef077819 */ /* 0x040fe400000006ff */
[C---:B------:R-:W-:Y:S01]  /*17870*/  SHF.L.U32 R11, R239.reuse, 0x4, RZ ;  /* 0x00000004ef0b7819 */ /* 0x040fe200000006ff */
[----:B--2---:R-:W2:Y:S01]  /*17880*/  LDL.LU R4, [R1+0x20] ;  /* 0x0000200001047983 */ /* 0x004ea20000300800 */
[C---:B------:R-:W-:Y:S01]  /*17890*/  SHF.L.U32 R12, R239.reuse, 0x5, RZ ;  /* 0x00000005ef0c7819 */ /* 0x040fe200000006ff */
[----:B------:R-:W4:Y:S01]  /*178a0*/  S2UR UR12, SR_CTAID.Y ;  /* 0x00000000000c79c3 */ /* 0x000f220000002600 */
[----:B------:R-:W-:Y:S01]  /*178b0*/  SHF.L.U32 R41, R239, 0x2, RZ ;  /* 0x00000002ef297819 */ /* 0x000fe200000006ff */
[----:B------:R-:W4:Y:S01]  /*178c0*/  LDCU.64 UR6, c[0x0][0x430] ;  /* 0x00008600ff0677ac */ /* 0x000f220008000a00 */
[----:B------:R-:W-:Y:S01]  /*178d0*/  SHF.R.U32.HI R6, RZ, 0x1, R239 ;  /* 0x00000001ff067819 */ /* 0x000fe200000116ef */
[----:B------:R-:W-:Y:S01]  /*178e0*/  BSSY.RECONVERGENT B0, `(.L_x_3103) ;  /* 0x0000085000007945 */ /* 0x000fe20003800200 */
[----:B------:R-:W-:Y:S01]  /*178f0*/  LOP3.LUT R8, R41, 0x1f8, RZ, 0xc0, !PT ;  /* 0x000001f829087812 */ /* 0x000fe200078ec0ff */
[----:B------:R-:W5:Y:S01]  /*17900*/  LDCU UR9, c[0x0][0x3e0] ;  /* 0x00007c00ff0977ac */ /* 0x000f620008000800 */
[----:B------:R-:W-:Y:S01]  /*17910*/  LOP3.LUT R40, R6, 0x30, RZ, 0xc0, !PT ;  /* 0x0000003006287812 */ /* 0x000fe200078ec0ff */
[----:B------:R-:W5:Y:S01]  /*17920*/  S2UR UR11, SR_CTAID.Z ;  /* 0x00000000000b79c3 */ /* 0x000f620000002700 */
[----:B------:R-:W-:Y:S01]  /*17930*/  LOP3.LUT R8, R8, 0x38, R6, 0x78, !PT ;  /* 0x0000003808087812 */ /* 0x000fe200078e7806 */
[----:B------:R-:W1:Y:S01]  /*17940*/  LDCU UR4, c[0x0][0x44c] ;  /* 0x00008980ff0477ac */ /* 0x000e620008000800 */
[----:B------:R-:W-:Y:S01]  /*17950*/  MOV R6, 0x40 ;  /* 0x0000004000067802 */ /* 0x000fe20000000f00 */
[----:B------:R-:W-:-:S04]  /*17960*/  UIADD3 UR10, UPT, UPT, -UR15, URZ, URZ ;  /* 0x000000ff0f0a7290 */ /* 0x000fc8000fffe1ff */
[----:B------:R-:W1:Y:S01]  /*17970*/  S2UR UR8, SR_CTAID.X ;  /* 0x00000000000879c3 */ /* 0x000e620000002500 */
[----:B----4-:R-:W-:Y:S02]  /*17980*/  UIMAD UR6, UR12, UR6, UR15 ;  /* 0x000000060c0672a4 */ /* 0x010fe4000f8e020f */
[----:B-----5:R-:W-:-:S04]  /*17990*/  UIMAD UR10, UR9, UR10, UR11 ;  /* 0x0000000a090a72a4 */ /* 0x020fc8000f8e020b */
[----:B------:R-:W-:Y:S02]  /*179a0*/  UIMAD UR6, UR6, UR9, UR10 ;  /* 0x00000009060672a4 */ /* 0x000fe4000f8e020a */
[----:B-1----:R-:W-:-:S04]  /*179b0*/  USHF.L.U32 UR8, UR8, 0x6, URZ ;  /* 0x0000000608087899 */ /* 0x002fc800080006ff */
[----:B------:R-:W-:-:S04]  /*179c0*/  UIMAD UR7, UR6, UR7, UR8 ;  /* 0x00000007060772a4 */ /* 0x000fc8000f8e0208 */
[----:B------:R-:W-:Y:S01]  /*179d0*/  UIMAD UR6, UR7, UR4, URZ ;  /* 0x00000004070672a4 */ /* 0x000fe2000f8e02ff */
[----:B------:R-:W-:Y:S06]  /*179e0*/  BAR.SYNC.DEFER_BLOCKING 0x0 ;  /* 0x0000000000007b1d */ /* 0x000fec0000010000 */
[----:B---3--:R-:W1:Y:S04]  /*179f0*/  SHFL.BFLY PT, R10, R2, 0x2, 0x1f ;  /* 0x0c401f00020a7f89 */ /* 0x008e6800000e0000 */
[----:B--2---:R-:W2:Y:S01]  /*17a00*/  SHFL.BFLY PT, R0, R4, 0x2, 0x1f ;  /* 0x0c401f0004007f89 */ /* 0x004ea200000e0000 */
[----:B-1----:R-:W-:Y:S01]  /*17a10*/  FADD.FTZ R10, R10, R2 ;  /* 0x000000020a0a7221 */ /* 0x002fe20000010000 */
[----:B--2---:R-:W-:-:S04]  /*17a20*/  FADD.FTZ R0, R0, R4 ;  /* 0x0000000400007221 */ /* 0x004fc80000010000 */
[----:B------:R-:W1:Y:S01]  /*17a30*/  SHFL.BFLY PT, R2, R10, 0x1, 0x1f ;  /* 0x0c201f000a027f89 */ /* 0x000e6200000e0000 */
[----:B------:R-:W-:-:S03]  /*17a40*/  LOP3.LUT R4, R7, 0x6, RZ, 0xc0, !PT ;  /* 0x0000000607047812 */ /* 0x000fc600078ec0ff */
[----:B------:R-:W2:Y:S01]  /*17a50*/  SHFL.BFLY PT, R9, R0, 0x1, 0x1f ;  /* 0x0c201f0000097f89 */ /* 0x000ea200000e0000 */
[----:B------:R-:W-:Y:S01]  /*17a60*/  LOP3.LUT R4, R4, 0x7c00, R12, 0xf8, !PT ;  /* 0x00007c0004047812 */ /* 0x000fe200078ef80c */
[----:B-1----:R-:W-:Y:S01]  /*17a70*/  FADD.FTZ R10, R10, R2 ;  /* 0x000000020a0a7221 */ /* 0x002fe20000010000 */
[----:B--2---:R-:W-:-:S03]  /*17a80*/  FADD.FTZ R9, R0, R9 ;  /* 0x0000000900097221 */ /* 0x004fc60000010000 */
[----:B------:R-:W1:Y:S01]  /*17a90*/  MUFU.RCP R2, R10 ;  /* 0x0000000a00027308 */ /* 0x000e620000001000 */
[----:B------:R-:W-:Y:S02]  /*17aa0*/  LOP3.LUT R0, R11, 0x1c0, RZ, 0xc0, !PT ;  /* 0x000001c00b007812 */ /* 0x000fe400078ec0ff */
[----:B------:R-:W-:Y:S02]  /*17ab0*/  FSETP.NE.FTZ.AND P2, PT, R10, RZ, PT ;  /* 0x000000ff0a00720b */ /* 0x000fe40003f55000 */
[----:B------:R-:W-:Y:S02]  /*17ac0*/  LOP3.LUT R0, R0, 0x38, R7, 0xf8, !PT ;  /* 0x0000003800007812 */ /* 0x000fe400078ef807 */
[----:B------:R-:W-:Y:S01]  /*17ad0*/  FSETP.NE.FTZ.AND P1, PT, R9, RZ, PT ;  /* 0x000000ff0900720b */ /* 0x000fe20003f35000 */
[----:B------:R-:W2:Y:S01]  /*17ae0*/  MUFU.RCP R5, R9 ;  /* 0x0000000900057308 */ /* 0x000ea20000001000 */
[----:B------:R-:W-:Y:S02]  /*17af0*/  SHF.R.U32.HI R7, RZ, 0x2, R239 ;  /* 0x00000002ff077819 */ /* 0x000fe400000116ef */
[----:B------:R-:W-:-:S02]  /*17b00*/  LOP3.LUT R4, R4, R0, RZ, 0xfc, !PT ;  /* 0x0000000004047212 */ /* 0x000fc400078efcff */
[----:B------:R-:W-:Y:S02]  /*17b10*/  R2P PR, R239, 0x18 ;  /* 0x00000018ef007804 */ /* 0x000fe40000000000 */
[----:B------:R-:W-:Y:S01]  /*17b20*/  LOP3.LUT R40, R40, 0x7, R7, 0xf8, !PT ;  /* 0x0000000728287812 */ /* 0x000fe200078ef807 */
[----:B------:R-:W3:Y:S01]  /*17b30*/  @P2 LDC R12, c[0x0][0x458] ;  /* 0x00011600ff0c2b82 */ /* 0x000ee20000000800 */
[----:B-1----:R-:W-:Y:S01]  /*17b40*/  FSEL R2, R2, 1, P2 ;  /* 0x3f80000002027808 */ /* 0x002fe20001000000 */
[----:B------:R-:W-:Y:S01]  /*17b50*/  @P2 MUFU.LG2 R10, R10 ;  /* 0x0000000a000a2308 */ /* 0x000fe20000000c00 */
[----:B------:R-:W-:Y:S02]  /*17b60*/  MOV R7, 0x20 ;  /* 0x0000002000077802 */ /* 0x000fe40000000f00 */
[----:B------:R-:W-:Y:S01]  /*17b70*/  SEL R6, R6, 0xffffffc0, !P3 ;  /* 0xffffffc006067807 */ /* 0x000fe20005800000 */
[C---:B------:R-:W-:Y:S01]  /*17b80*/  FMUL.FTZ R136, R2.reuse, R136 ;  /* 0x0000008802887220 */ /* 0x040fe20000410000 */
[C---:B------:R-:W-:Y:S01]  /*17b90*/  FMUL.FTZ R137, R2.reuse, R137 ;  /* 0x0000008902897220 */ /* 0x040fe20000410000 */
[----:B------:R-:W-:Y:S01]  /*17ba0*/  SEL R7, R7, 0xffffffe0, !P0 ;  /* 0xffffffe007077807 */ /* 0x000fe20004000000 */
[C---:B------:R-:W-:Y:S01]  /*17bb0*/  FMUL.FTZ R140, R2.reuse, R140 ;  /* 0x0000008c028c7220 */ /* 0x040fe20000410000 */
        /* <DEDUP_REMOVED lines=35> */
[----:B------:R-:W1:Y:S01]  /*17df0*/  @P1 MUFU.LG2 R9, R9 ;  /* 0x0000000900091308 */ /* 0x000e620000000c00 */
[----:B------:R-:W-:Y:S01]  /*17e00*/  @P4 IADD3 R2, PT, PT, R0, -0x80, RZ ;  /* 0xffffff8000024810 */ /* 0x000fe20007ffe0ff */
[----:B------:R2:W-:Y:S01]  /*17e10*/  STS.64 [R0+0x800], R138 ;  /* 0x0008008a00007388 */ /* 0x0005e20000000a00 */
[----:B------:R-:W-:-:S02]  /*17e20*/  LOP3.LUT R11, R11, 0x10, RZ, 0xc0, !PT ;  /* 0x000000100b0b7812 */ /* 0x000fc400078ec0ff */
[----:B------:R-:W-:Y:S01]  /*17e30*/  LOP3.LUT P0, RZ, R239, 0x3, RZ, 0xc0, !PT ;  /* 0x00000003efff7812 */ /* 0x000fe2000780c0ff */
[----:B------:R-:W-:Y:S01]  /*17e40*/  STS.64 [R5], R140 ;  /* 0x0000008c05007388 */ /* 0x000fe20000000a00 */
[----:B------:R-:W-:Y:S02]  /*17e50*/  LEA R8, R8, R11, 0x2 ;  /* 0x0000000b08087211 */ /* 0x000fe400078e10ff */
[----:B------:R-:W4:Y:S01]  /*17e60*/  @P1 LDC R11, c[0x0][0x458] ;  /* 0x00011600ff0b1b82 */ /* 0x000f220000000800 */
        /* <DEDUP_REMOVED lines=13> */
[----:B-1----:R-:W-:-:S03]  /*17f40*/  @P1 FMUL.FTZ R2, R9, 0.69314718246459960938 ;  /* 0x3f31721809021820 */ /* 0x002fc60000410000 */
[----:B------:R1:W-:Y:S01]  /*17f50*/  STS.64 [R0+0x800], R158 ;  /* 0x0008009e00007388 */ /* 0x0003e20000000a00 */
[----:B----4-:R-:W-:-:S03]  /*17f60*/  @P1 FFMA.FTZ R5, R3, R11, R2 ;  /* 0x0000000b03051223 */ /* 0x010fc60000010002 */
[----:B------:R-:W-:Y:S04]  /*17f70*/  STS.64 [R4], R160 ;  /* 0x000000a004007388 */ /* 0x000fe80000000a00 */
[----:B------:R2:W-:Y:S01]  /*17f80*/  STS.64 [R4+0x800], R162 ;  /* 0x000800a204007388 */ /* 0x0005e20000000a00 */
[----:B-1----:R-:W-:-:S05]  /*17f90*/  IADD3 R0, PT, PT, R7, R4, RZ ;  /* 0x0000000407007210 */ /* 0x002fca0007ffe0ff */
[----:B------:R1:W-:Y:S01]  /*17fa0*/  STS.64 [R0], R164 ;  /* 0x000000a400007388 */ /* 0x0003e20000000a00 */
[----:B--2---:R-:W-:-:S03]  /*17fb0*/  @P2 FMUL.FTZ R4, R10, 0.69314718246459960938 ;  /* 0x3f3172180a042820 */ /* 0x004fc60000410000 */
[----:B------:R1:W-:Y:S01]  /*17fc0*/  STS.64 [R0+0x800], R166 ;  /* 0x000800a600007388 */ /* 0x0003e20000000a00 */
[----:B------:R-:W-:Y:S01]  /*17fd0*/  @P2 FFMA.FTZ R6, R36, R12, R4 ;  /* 0x0000000c24062223 */ /* 0x000fe20000010004 */
        /* <DEDUP_REMOVED lines=12> */
[C---:B------:R-:W-:Y:S01]  /*180a0*/  IADD3 R3, P0, PT, R40.reuse, UR7, RZ ;  /* 0x0000000728037c10 */ /* 0x040fe2000ff1e0ff */
[----:B-1----:R-:W-:Y:S01]  /*180b0*/  IMAD.U32 R0, RZ, RZ, UR7 ;  /* 0x00000007ff007e24 */ /* 0x002fe2000f8e00ff */
[----:B------:R-:W-:Y:S02]  /*180c0*/  ISETP.GE.AND P2, PT, R40, UR25, PT ;  /* 0x0000001928007c0c */ /* 0x000fe4000bf46270 */
[----:B------:R-:W-:Y:S02]  /*180d0*/  ISETP.GE.AND P1, PT, R2, UR25, PT ;  /* 0x0000001902007c0c */ /* 0x000fe4000bf26270 */
[----:B------:R-:W-:Y:S02]  /*180e0*/  LEA.HI.X.SX32 R0, R0, RZ, 0x1, P0 ;  /* 0x000000ff00007211 */ /* 0x000fe400000f0eff */
[----:B-----5:R-:W-:-:S04]  /*180f0*/  LEA R2, P0, R3, UR4, 0x2 ;  /* 0x0000000403027c11 */ /* 0x020fc8000f8010ff */
[----:B------:R-:W-:-:S05]  /*18100*/  LEA.HI.X R3, R3, UR5, R0, 0x2, P0 ;  /* 0x0000000503037c11 */ /* 0x000fca00080f1400 */
[----:B------:R1:W-:Y:S04]  /*18110*/  @!P2 STG.E desc[UR18][R2.64], R6 ;  /* 0x000000060200a986 */ /* 0x0003e8000c101912 */
[----:B------:R1:W-:Y:S02]  /*18120*/  @!P1 STG.E desc[UR18][R2.64+0x20], R5 ;  /* 0x0000200502009986 */ /* 0x0003e4000c101912 */
.L_x_3104:
[----:B------:R-:W-:Y:S05]  /*18130*/  BSYNC.RECONVERGENT B0 ;  /* 0x0000000000007941 */ /* 0x000fea0003800200 */
.L_x_3103:
[----:B------:R-:W5:Y:S01]  /*18140*/  LDCU.64 UR4, c[0x0][0x3f8] ;  /* 0x00007f00ff0477ac */ /* 0x000f620008000a00 */
[----:B------:R-:W-:Y:S02]  /*18150*/  SHF.R.U32.HI R239, RZ, 0x4, R239 ;  /* 0x00000004ffef7819 */ /* 0x000fe400000116ef */
[----:B------:R-:W-:Y:S02]  /*18160*/  LOP3.LUT R4, R41, 0xffc, RZ, 0xc0, !PT ;  /* 0x00000ffc29047812 */ /* 0x000fe400078ec0ff */
[C---:B------:R-:W-:Y:S01]  /*18170*/  ISETP.GE.AND P6, PT, R239.reuse, UR25, PT ;  /* 0x00000019ef007c0c */ /* 0x040fe2000bfc6270 */
[C---:B-1----:R-:W-:Y:S02]  /*18180*/  VIADD R0, R239.reuse, 0x18 ;  /* 0x00000018ef007836 */ /* 0x042fe40000000000 */
[C---:B------:R-:W-:Y:S02]  /*18190*/  VIADD R3, R239.reuse, 0x8 ;  /* 0x00000008ef037836 */ /* 0x040fe40000000000 */
[----:B------:R-:W-:Y:S01]  /*181a0*/  VIADD R2, R239, 0x10 ;  /* 0x00000010ef027836 */ /* 0x000fe20000000000 */
[----:B------:R-:W-:Y:S01]  /*181b0*/  ISETP.GE.AND P3, PT, R0, UR25, PT ;  /* 0x0000001900007c0c */ /* 0x000fe2000bf66270 */
[----:B------:R-:W-:Y:S01]  /*181c0*/  IMAD.U32 R0, RZ, RZ, UR6 ;  /* 0x00000006ff007e24 */ /* 0x000fe2000f8e00ff */
[----:B------:R-:W-:Y:S01]  /*181d0*/  ISETP.GE.AND P5, PT, R3, UR25, PT ;  /* 0x0000001903007c0c */ /* 0x000fe2000bfa6270 */
[C---:B------:R-:W-:Y:S01]  /*181e0*/  VIADD R6, R239.reuse, 0x20 ;  /* 0x00000020ef067836 */ /* 0x040fe20000000000 */
[----:B------:R-:W-:Y:S01]  /*181f0*/  IADD3 R3, P0, PT, R4, UR6, RZ ;  /* 0x0000000604037c10 */ /* 0x000fe2000ff1e0ff */
[C---:B------:R-:W-:Y:S01]  /*18200*/  VIADD R5, R239.reuse, 0x28 ;  /* 0x00000028ef057836 */ /* 0x040fe20000000000 */
[----:B------:R-:W-:Y:S01]  /*18210*/  ISETP.GE.AND P4, PT, R2, UR25, PT ;  /* 0x0000001902007c0c */ /* 0x000fe2000bf86270 */
[C---:B------:R-:W-:Y:S01]  /*18220*/  VIADD R4, R239.reuse, 0x30 ;  /* 0x00000030ef047836 */ /* 0x040fe20000000000 */
[----:B------:R-:W-:Y:S01]  /*18230*/  LEA.HI.X.SX32 R0, R0, RZ, 0x1, P0 ;  /* 0x000000ff00007211 */ /* 0x000fe200000f0eff */
[----:B------:R-:W-:Y:S01]  /*18240*/  VIADD R239, R239, 0x38 ;  /* 0x00000038efef7836 */ /* 0x000fe20000000000 */
[----:B-----5:R-:W-:-:S02]  /*18250*/  LEA R2, P0, R3, UR4, 0x2 ;  /* 0x0000000403027c11 */ /* 0x020fc4000f8010ff */
[----:B------:R-:W-:Y:S02]  /*18260*/  ISETP.GE.AND P2, PT, R6, UR25, PT ;  /* 0x0000001906007c0c */ /* 0x000fe4000bf46270 */
        /* <DEDUP_REMOVED lines=14> */
.L_x_3105:
        /* <DEDUP_REMOVED lines=11> */
.L_x_7151:


//--------------------- .text._ZN5flash24flash_fwd_splitkv_kernelI23Flash_fwd_kernel_traitsILi64ELi64ELi256ELi4ELb0ELb0EN7cutlass6half_tE19Flash_kernel_traitsILi64ELi64ELi256ELi4ES3_EELb1ELb0ELb1ELb0ELb0ELb0ELb1ELb0EEEvNS_16Flash_fwd_paramsE --------------------------
	.section	.text._ZN5flash24flash_fwd_splitkv_kernelI23Flash_fwd_kernel_traitsILi64ELi64ELi256ELi4ELb0ELb0EN7cutlass6half_tE19Flash_kernel_traitsILi64ELi64ELi256ELi4ES3_EELb1ELb0ELb1ELb0ELb0ELb0ELb1ELb0EEEvNS_16Flash_fwd_paramsE,"ax",@progbits
	.align	128
        .global         _ZN5flash24flash_fwd_splitkv_kernelI23Flash_fwd_kernel_traitsILi64ELi64ELi256ELi4ELb0ELb0EN7cutlass6half_tE19Flash_kernel_traitsILi64ELi64ELi256ELi4ES3_EELb1ELb0ELb1ELb0ELb0ELb0ELb1ELb0EEEvNS_16Flash_fwd_paramsE
        .type           _ZN5flash24flash_fwd_splitkv_kernelI23Flash_fwd_kernel_traitsILi64ELi64ELi256ELi4ELb0ELb0EN7cutlass6half_tE19Flash_kernel_traitsILi64ELi64ELi256ELi4ES3_EELb1ELb0ELb1ELb0ELb0ELb0ELb1ELb0EEEvNS_16Flash_fwd_paramsE,@function
        .size           _ZN5flash24flash_fwd_splitkv_kernelI23Flash_fwd_kernel_traitsILi64ELi64ELi256ELi4ELb0ELb0EN7cutlass6half_tE19Flash_kernel_traitsILi64ELi64ELi256ELi4ES3_EELb1ELb0ELb1ELb0ELb0ELb0ELb1ELb0EEEvNS_16Flash_fwd_paramsE,(.L_x_7152 - _ZN5flash24flash_fwd_splitkv_kernelI23Flash_fwd_kernel_traitsILi64ELi64ELi256ELi4ELb0ELb0EN7cutlass6half_tE19Flash_kernel_traitsILi64ELi64ELi256ELi4ES3_EELb1ELb0ELb1ELb0ELb0ELb0ELb1ELb0EEEvNS_16Flash_fwd_paramsE)
        .other          _ZN5flash24flash_fwd_splitkv_kernelI23Flash_fwd_kernel_traitsILi64ELi64ELi256ELi4ELb0ELb0EN7cutlass6half_tE19Flash_kernel_traitsILi64ELi64ELi256ELi4ES3_EELb1ELb0ELb1ELb0ELb0ELb0ELb1ELb0EEEvNS_16Flash_fwd_paramsE,@"STO_CUDA_ENTRY STV_DEFAULT"
_ZN5flash24flash_fwd_splitkv_kernelI23Flash_fwd_kernel_traitsILi64ELi64ELi256ELi4ELb0ELb0EN7cutlass6half_tE19Flash_kernel_traitsILi64ELi64ELi256ELi4ES3_EELb1ELb0ELb1ELb0ELb0ELb0ELb1ELb0EEEvNS_16Flash_fwd_paramsE:
.text._ZN5flash24flash_fwd_splitkv_kernelI23Flash_fwd_kernel_traitsILi64ELi64ELi256ELi4ELb0ELb0EN7cutlass6half_tE19Flash_kernel_traitsILi64ELi64ELi256ELi4ES3_EELb1ELb0ELb1ELb0ELb0ELb0ELb1ELb0EEEvNS_16Flash_fwd_paramsE:
[----:B------:R-:W-:Y:S01]  /*0000*/  LDC R1, c[0x0][0x37c] ;  /* 0x0000df00ff017b82 */ /* 0x000fe20000000800 */
[----:B------:R-:W1:Y:S07]  /*0010*/  LDCU UR10, c[0x0][0x3e0] ;  /* 0x00007c00ff0a77ac */ /* 0x000e6e0008000800 */
[----:B------:R-:W2:Y:S01]  /*0020*/  S2UR UR26, SR_CTAID.Z ;  /* 0x00000000001a79c3 */ /* 0x000ea20000002700 */
[----:B------:R-:W3:Y:S01]  /*0030*/  LDCU.64 UR8, c[0x0][0x460] ;  /* 0x00008c00ff0877ac */ /* 0x000ee20008000a00 */
[----:B------:R-:W4:Y:S01]  /*0040*/  LDCU.U8 UR11, c[0x0][0x532] ;  /* 0x0000a640ff0b77ac */ /* 0x000f220008000000 */
[----:B------:R-:W5:Y:S01]  /*0050*/  LDCU.64 UR14, c[0x0][0x460] ;  /* 0x00008c00ff0e77ac */ /* 0x000f620008000a00 */
        /* <DEDUP_REMOVED lines=22> */
[----:B-1----:R-:W-:Y:S02]  /*01c0*/  UISETP.EQ.U32.AND UP5, UPT, UR4, URZ, UPT ;  /* 0x000000ff0400728c */ /* 0x002fe4000bfa2070 */
[----:B--2---:R-:W-:-:S07]  /*01d0*/  UISETP.NE.U32.AND UP2, UPT, UR6, URZ, UPT ;  /* 0x000000ff0600728c */ /* 0x004fce000bf45070 */
[----:B------:R-:W-:Y:S02]  /*01e0*/  @UP4 UIADD3 UR12, UPT, UPT, UR12, -UR10, URZ ;  /* 0x8000000a0c0c4290 */ /* 0x000fe4000fffe0ff */
[----:B------:R-:W-:Y:S02]  /*01f0*/  @UP4 UIADD3 UR17, UPT, UPT, UR17, 0x1, URZ ;  /* 0x0000000111114890 */ /* 0x000fe4000fffe0ff */
[----:B------:R-:W-:Y:S02]  /*0200*/  UISETP.GE.U32.AND UP1, UPT, UR12, UR10, UPT ;  /* 0x0000000a0c00728c */ /* 0x000fe4000bf26070 */
[----:B------:R-:W-:Y:S02]  /*0210*/  UISETP.NE.AND.EX UP2, UPT, UR7, URZ, UPT, UP2 ;  /* 0x000000ff0700728c */ /* 0x000fe4000bf45320 */
[----:B----4-:R-:W-:-:S04]  /*0220*/  UISETP.NE.AND UP4, UPT, UR11, URZ, UPT ;  /* 0x000000ff0b00728c */ /* 0x010fc8000bf85270 */
[----:B------:R-:W-:Y:S01]  /*0230*/  UISETP.EQ.OR.EX UP5, UPT, UR5, URZ, !UP4, UP5 ;  /* 0x000000ff0500728c */ /* 0x000fe2000e7a2750 */
[----:B------:R-:W-:Y:S02]  /*0240*/  PLOP3.LUT P0, PT, PT, PT, UP2, 0x80, 0x8 ;  /* 0x000000000008781c */ /* 0x000fe40003f0f028 */
[----:B------:R-:W-:Y:S02]  /*0250*/  @UP1 UIADD3 UR17, UPT, UPT, UR17, 0x1, URZ ;  /* 0x0000000111111890 */ /* 0x000fe4000fffe0ff */
[----:B------:R-:W-:Y:S01]  /*0260*/  @!UP0 ULOP3.LUT UR17, URZ, UR10, URZ, 0x33, !UPT ;  /* 0x0000000aff118292 */ /* 0x000fe2000f8e33ff */
[----:B------:R-:W-:-:S03]  /*0270*/  PLOP3.LUT P2, PT, PT, PT, UP5, 0x80, 0x8 ;  /* 0x000000000008781c */ /* 0x000fc60003f4f058 */
        /* <DEDUP_REMOVED lines=40> */
.L_x_3106:
        /* <DEDUP_REMOVED lines=88> */
[----:B------:R-:W3:Y:S01]  /*0a80*/  LDCU.64 UR4, c[0x0][0x3f8] ;  /* 0x00007f00ff0477ac */ /* 0x000ee20008000a00 */
[----:B------:R-:W-:Y:S01]  /*0a90*/  LOP3.LUT R4, R4, 0x3c, RZ, 0xc0, !PT ;  /* 0x0000003c04047812 */ /* 0x000fe200078ec0ff */
[----:B------:R-:W-:-:S02]  /*0aa0*/  VIADD R8, R2, 0x10 ;  /* 0x0000001002087836 */ /* 0x000fc40000000000 */
[----:B------:R-:W-:Y:S01]  /*0ab0*/  VIADD R7, R2, 0x18 ;  /* 0x0000001802077836 */ /* 0x000fe20000000000 */
[----:B------:R-:W-:Y:S01]  /*0ac0*/  ISETP.NE.AND P6, PT, R4, RZ, PT ;  /* 0x000000ff0400720c */ /* 0x000fe20003fc5270 */
[C---:B------:R-:W-:Y:S02]  /*0ad0*/  VIADD R6, R2.reuse, 0x20 ;  /* 0x0000002002067836 */ /* 0x040fe40000000000 */
[----:B------:R-:W-:Y:S01]  /*0ae0*/  VIADD R5, R2, 0x28 ;  /* 0x0000002802057836 */ /* 0x000fe20000000000 */
[----:B-1----:R-:W-:Y:S01]  /*0af0*/  UIMAD UR11, UR11, UR6, UR17 ;  /* 0x000000060b0b72a4 */ /* 0x002fe2000f8e0211 */
[----:B------:R-:W1:Y:S03]  /*0b00*/  LDCU UR6, c[0x0][0x440] ;  /* 0x00008800ff0677ac */ /* 0x000e660008000800 */
[----:B------:R-:W-:-:S04]  /*0b10*/  UIMAD UR10, UR11, UR10, UR26 ;  /* 0x0000000a0b0a72a4 */ /* 0x000fc8000f8e021a */
[----:B------:R-:W-:-:S04]  /*0b20*/  UIMAD UR7, UR10, UR7, UR24 ;  /* 0x000000070a0772a4 */ /* 0x000fc8000f8e0218 */
[----:B--2---:R-:W-:-:S06]  /*0b30*/  UIMAD UR8, UR7, UR8, URZ ;  /* 0x00000008070872a4 */ /* 0x004fcc000f8e02ff */
[----:B------:R-:W-:Y:S01]  /*0b40*/  IMAD.U32 R3, RZ, RZ, UR8 ;  /* 0x00000008ff037e24 */ /* 0x000fe2000f8e00ff */
[----:B------:R-:W-:Y:S01]  /*0b50*/  IADD3 R0, P0, PT, R0, UR8, RZ ;  /* 0x0000000800007c10 */ /* 0x000fe2000ff1e0ff */
[----:B------:R-:W-:Y:S01]  /*0b60*/  UIADD3 UR8, UPT, UPT, -UR24, UR23, URZ ;  /* 0x0000001718087290 */ /* 0x000fe2000fffe1ff */
[----:B-1----:R-:W-:Y:S01]  /*0b70*/  ISETP.GE.AND P2, PT, R4, UR6, PT ;  /* 0x0000000604007c0c */ /* 0x002fe2000bf46270 */
[----:B------:R-:W-:Y:S01]  /*0b80*/  VIADD R4, R2, 0x30 ;  /* 0x0000003002047836 */ /* 0x000fe20000000000 */
[----:B------:R-:W-:Y:S02]  /*0b90*/  LEA.HI.X.SX32 R3, R3, RZ, 0x1, P0 ;  /* 0x000000ff03037211 */ /* 0x000fe400000f0eff */
[C---:B---3--:R-:W-:Y:S02]  /*0ba0*/  LEA R10, P0, R0.reuse, UR4, 0x2 ;  /* 0x00000004000a7c11 */ /* 0x048fe4000f8010ff */
[----:B------:R-:W-:Y:S02]  /*0bb0*/  ISETP.GE.OR P3, PT, R9, UR8, P2 ;  /* 0x0000000809007c0c */ /* 0x000fe40009766670 */
[----:B------:R-:W-:Y:S01]  /*0bc0*/  LEA.HI.X R11, R0, UR5, R3, 0x2, P0 ;  /* 0x00000005000b7c11 */ /* 0x000fe200080f1403 */
[----:B------:R-:W1:Y:S01]  /*0bd0*/  LDCU.64 UR4, c[0x0][0x428] ;  /* 0x00008500ff0477ac */ /* 0x000e620008000a00 */
[----:B------:R-:W-:Y:S01]  /*0be0*/  ISETP.GE.OR P0, PT, R8, UR8, P2 ;  /* 0x0000000808007c0c */ /* 0x000fe20009706670 */
[C---:B------:R-:W-:Y:S01]  /*0bf0*/  VIADD R3, R2.reuse, 0x38 ;  /* 0x0000003802037836 */ /* 0x040fe20000000000 */
[----:B------:R-:W-:Y:S01]  /*0c00*/  ISETP.GE.OR P4, PT, R2, UR8, P2 ;  /* 0x0000000802007c0c */ /* 0x000fe20009786670 */
[----:B------:R-:W-:Y:S01]  /*0c10*/  IMAD.U32 R0, RZ, RZ, UR7 ;  /* 0x00000007ff007e24 */ /* 0x000fe2000f8e00ff */
        /* <DEDUP_REMOVED lines=43> */
.L_x_3107:
        /* <DEDUP_REMOVED lines=12> */
.L_x_3108:
        /* <DEDUP_REMOVED lines=102> */
.L_x_3109:
        /* <DEDUP_REMOVED lines=15> */
.L_x_3111:
[----:B------:R-:W1:Y:S01]  /*16e0*/  LDCU.64 UR10, c[0x0][0x3b8] ;  /* 0x00007700ff0a77ac */ /* 0x000e620008000a00 */
[----:B------:R-:W-:-:S04]  /*16f0*/  UIADD3 UR15, UPT, UPT, UR7, UR27, URZ ;  /* 0x0000001b070f7290 */ /* 0x000fc8000fffe0ff */
[----:B-1----:R-:W-:Y:S02]  /*1700*/  UIMAD.WIDE.U32 UR4, UR15, UR10, URZ ;  /* 0x0000000a0f0472a5 */ /* 0x002fe4000f8e00ff */
[----:B------:R-:W-:-:S04]  /*1710*/  UIMAD UR15, UR15, UR11, URZ ;  /* 0x0000000b0f0f72a4 */ /* 0x000fc8000f8e02ff */
[----:B------:R-:W-:Y:S01]  /*1720*/  UIADD3 UR15, UPT, UPT, UR5, UR15, URZ ;  /* 0x0000000f050f7290 */ /* 0x000fe2000fffe0ff */
[----:B------:R-:W-:-:S11]  /*1730*/  UMOV UR14, UR4 ;  /* 0x00000004000e7c82 */ /* 0x000fd60008000000 */
.L_x_3112:
        /* <DEDUP_REMOVED lines=14> */
.L_x_3113:
[----:B------:R-:W1:Y:S01]  /*1820*/  LDCU.64 UR8, c[0x0][0x3c0] ;  /* 0x00007800ff0877ac */ /* 0x000e620008000a00 */
[----:B------:R-:W-:-:S04]  /*1830*/  UIADD3 UR7, UPT, UPT, UR7, UR27, URZ ;  /* 0x0000001b07077290 */ /* 0x000fc8000fffe0ff */
[----:B-1----:R-:W-:Y:S02]  /*1840*/  UIMAD.WIDE.U32 UR28, UR7, UR8, URZ ;  /* 0x00000008071c72a5 */ /* 0x002fe4000f8e00ff */
[----:B------:R-:W-:-:S04]  /*1850*/  UIMAD UR5, UR7, UR9, URZ ;  /* 0x00000009070572a4 */ /* 0x000fc8000f8e02ff */
[----:B------:R-:W-:-:S12]  /*1860*/  UIADD3 UR5, UPT, UPT, UR29, UR5, URZ ;  /* 0x000000051d057290 */ /* 0x000fd8000fffe0ff */
.L_x_3114:
        /* <DEDUP_REMOVED lines=56> */
.L_x_3110:
[----:B------:R-:W-:Y:S01]  /*1bf0*/  UISETP.NE.AND UP0, UPT, UR25, -0x1, UPT ;  /* 0xffffffff1900788c */ /* 0x000fe2000bf05270 */
[----:B------:R-:W-:Y:S01]  /*1c00*/  IMAD.SHL.U32 R207, R227, 0x8, RZ ;  /* 0x00000008e3cf7824 */ /* 0x000fe200078e00ff */
[----:B------:R-:W1:Y:S01]  /*1c10*/  LDCU.64 UR4, c[0x0][0x3c8] ;  /* 0x00007900ff0477ac */ /* 0x000e620008000a00 */
[----:B------:R-:W2:Y:S01]  /*1c20*/  S2R R11, SR_CTAID.X ;  /* 0x00000000000b7919 */ /* 0x000ea20000002500 */
[--C-:B------:R-:W-:Y:S01]  /*1c30*/  SHF.R.U32.HI R18, RZ, 0x3, R227.reuse ;  /* 0x00000003ff127819 */ /* 0x100fe200000116e3 */
[----:B------:R-:W-:Y:S01]  /*1c40*/  IMAD.MOV.U32 R19, RZ, RZ, RZ ;  /* 0x000000ffff137224 */ /* 0x000fe200078e00ff */
[C---:B------:R-:W-:Y:S01]  /*1c50*/  LOP3.LUT R212, R207.reuse, 0x38, RZ, 0xc0, !PT ;  /* 0x00000038cfd47812 */ /* 0x040fe200078ec0ff */
[----:B------:R-:W-:Y:S01]  /*1c60*/  USHF.R.S32.HI UR27, URZ, 0x1f, UR26 ;  /* 0x0000001fff1b7899 */ /* 0x000fe2000801141a */
[----:B------:R-:W-:Y:S01]  /*1c70*/  LOP3.LUT R210, R207, 0x1f8, RZ, 0xc0, !PT ;  /* 0x000001f8cfd27812 */ /* 0x000fe200078ec0ff */
[----:B------:R-:W-:Y:S01]  /*1c80*/  UMOV UR28, 0x400 ;  /* 0x00000400001c7882 */ /* 0x000fe20000000000 */
[----:B------:R-:W-:Y:S01]  /*1c90*/  IADD3 R4, P1, PT, R212, R4, RZ ;  /* 0x00000004d4047210 */ /* 0x000fe20007f3e0ff */
[----:B------:R-:W3:Y:S01]  /*1ca0*/  @!UP0 LDCU.64 UR14, c[0x0][0x398] ;  /* 0x00007300ff0e87ac */ /* 0x000ee20008000a00 */
[----:B------:R-:W-:Y:S01]  /*1cb0*/  LOP3.LUT R210, R210, 0x38, R227, 0x78, !PT ;  /* 0x00000038d2d27812 */ /* 0x000fe200078e78e3 */
[----:B------:R-:W-:Y:S01]  /*1cc0*/  BSSY.RECONVERGENT B0, `(.L_x_3115) ;  /* 0x0000035000007945 */ /* 0x000fe20003800200 */
[----:B------:R-:W4:Y:S01]  /*1cd0*/  @UP0 LDCU.64 UR6, c[0x0][0x3b0] ;  /* 0x00007600ff0607ac */ /* 0x000f220008000a00 */
[----:B------:R-:W-:Y:S01]  /*1ce0*/  IMAD.X R5, RZ, RZ, R0, P1 ;  /* 0x000000ffff057224 */ /* 0x000fe200008e0600 */
[----:B------:R-:W-:Y:S01]  /*1cf0*/  LOP3.LUT R210, R210, 0x1e00, R207, 0xf8, !PT ;  /* 0x00001e00d2d27812 */ /* 0x000fe200078ef8cf */
[----:B-1----:R-:W-:-:S02]  /*1d00*/  IMAD.U32 R6, RZ, RZ, UR4 ;  /* 0x00000004ff067e24 */ /* 0x002fc4000f8e00ff */
[----:B------:R-:W-:-:S04]  /*1d10*/  IMAD.WIDE.U32 R4, R18, UR10, R4 ;  /* 0x0000000a12047c25 */ /* 0x000fc8000f8e0004 */
[----:B------:R-:W-:Y:S01]  /*1d20*/  IMAD R229, R18, UR11, R5 ;  /* 0x0000000b12e57c24 */ /* 0x000fe2000f8e0205 */
[----:B---3--:R-:W-:Y:S02]  /*1d30*/  @!UP0 UIMAD.WIDE.U32 UR30, UR17, UR14, URZ ;  /* 0x0000000e111e82a5 */ /* 0x008fe4000f8e00ff */
[----:B----4-:R-:W-:Y:S01]  /*1d40*/  @UP0 UIMAD.WIDE.U32 UR32, UR25, UR6, URZ ;  /* 0x00000006192002a5 */ /* 0x010fe2000f8e00ff */
[----:B------:R-:W1:Y:S01]  /*1d50*/  S2UR UR6, SR_CgaCtaId ;  /* 0x00000000000679c3 */ /* 0x000e620000008800 */
[----:B------:R-:W-:Y:S01]  /*1d60*/  @!UP0 UIMAD UR15, UR17, UR15, UR31 ;  /* 0x0000000f110f82a4 */ /* 0x000fe2000f8e021f */
[----:B--2---:R-:W-:Y:S01]  /*1d70*/  IMAD.WIDE.U32 R10, R11, 0x40, R18 ;  /* 0x000000400b0a7825 */ /* 0x004fe200078e0012 */
[----:B------:R-:W-:Y:S02]  /*1d80*/  @UP0 UIMAD UR15, UR25, UR7, UR33 ;  /* 0x00000007190f02a4 */ /* 0x000fe4000f8e0221 */
[----:B------:R-:W-:Y:S01]  /*1d90*/  UIMAD UR25, UR27, UR4, URZ ;  /* 0x000000041b1972a4 */ /* 0x000fe2000f8e02ff */
[----:B------:R-:W-:Y:S01]  /*1da0*/  @UP0 UMOV UR30, UR32 ;  /* 0x00000020001e0c82 */ /* 0x000fe20008000000 */
[----:B------:R-:W-:Y:S01]  /*1db0*/  UIADD3 UR7, UPT, UPT, -UR24, UR23, URZ ;  /* 0x0000001718077290 */ /* 0x000fe2000fffe1ff */
[C---:B------:R-:W-:Y:S01]  /*1dc0*/  IADD3 R12, P0, PT, R212.reuse, UR30, RZ ;  /* 0x0000001ed40c7c10 */ /* 0x040fe2000ff1e0ff */
[----:B------:R-:W-:Y:S01]  /*1dd0*/  UIMAD UR25, UR26, UR5, UR25 ;  /* 0x000000051a1972a4 */ /* 0x000fe2000f8e0219 */
[----:B------:R-:W2:Y:S03]  /*1de0*/  LDCU.64 UR4, c[0x0][0x390] ;  /* 0x00007200ff0477ac */ /* 0x000ea60008000a00 */
[----:B------:R-:W-:Y:S01]  /*1df0*/  IMAD.X R13, RZ, RZ, UR15, P0 ;  /* 0x0000000fff0d7e24 */ /* 0x000fe200080e06ff */
[----:B------:R-:W-:Y:S01]  /*1e00*/  IADD3 R8, P0, PT, R212, R8, RZ ;  /* 0x00000008d4087210 */ /* 0x000fe20007f1e0ff */
[----:B------:R-:W3:Y:S01]  /*1e10*/  LDCU.64 UR14, c[0x0][0x388] ;  /* 0x00007100ff0e77ac */ /* 0x000ee20008000a00 */
[----:B------:R-:W-:Y:S01]  /*1e20*/  ISETP.GE.AND P2, PT, R18, UR7, PT ;  /* 0x0000000712007c0c */ /* 0x000fe2000bf46270 */
[----:B------:R-:W-:-:S04]  /*1e30*/  IMAD.WIDE.U32 R6, R6, UR26, R12 ;  /* 0x0000001a06067c25 */ /* 0x000fc8000f8e000c */
[----:B------:R-:W-:Y:S01]  /*1e40*/  IMAD.X R9, RZ, RZ, R2, P0 ;  /* 0x000000ffff097224 */ /* 0x000fe200000e0602 */
[----:B-1----:R-:W-:Y:S01]  /*1e50*/  ULEA UR6, UR6, UR28, 0x18 ;  /* 0x0000001c06067291 */ /* 0x002fe2000f8ec0ff */
[----:B------:R-:W-:-:S04]  /*1e60*/  IMAD.WIDE.U32 R2, R18, UR8, R8 ;  /* 0x0000000812027c25 */ /* 0x000fc8000f8e0008 */
[----:B------:R-:W-:Y:S01]  /*1e70*/  IMAD R231, R18, UR9, R3 ;  /* 0x0000000912e77c24 */ /* 0x000fe2000f8e0203 */
[----:B--2---:R-:W-:Y:S01]  /*1e80*/  LEA R234, P0, R2, UR4, 0x1 ;  /* 0x0000000402ea7c11 */ /* 0x004fe2000f8008ff */
[----:B------:R-:W-:Y:S01]  /*1e90*/  VIADD R9, R7, UR25 ;  /* 0x0000001907097c36 */ /* 0x000fe20008000000 */
[----:B------:R-:W-:Y:S02]  /*1ea0*/  LEA R210, R210, UR6, 0x1 ;  /* 0x00000006d2d27c11 */ /* 0x000fe4000f8e08ff */
[----:B---3--:R-:W-:Y:S02]  /*1eb0*/  LEA R232, P1, R4, UR14, 0x1 ;  /* 0x0000000e04e87c11 */ /* 0x008fe4000f8208ff */
        /* <DEDUP_REMOVED lines=20> */
.L_x_3117:
[----:B------:R2:W-:Y:S02]  /*2000*/  STS.128 [R210], RZ ;  /* 0x000000ffd2007388 */ /* 0x0005e40000000c00 */
.L_x_3116:
[----:B------:R-:W-:Y:S05]  /*2010*/  BSYNC.RECONVERGENT B0 ;  /* 0x0000000000007941 */ /* 0x000fea0003800200 */
.L_x_3115:
        /* <DEDUP_REMOVED lines=28> */
.L_x_3119:
[----:B------:R-:W-:Y:S05]  /*21e0*/  BSYNC.RECONVERGENT B0 ;  /* 0x0000000000007941 */ /* 0x000fea0003800200 */
.L_x_3118:
        /* <DEDUP_REMOVED lines=22> */
.L_x_3121:
[----:B------:R-:W-:Y:S05]  /*2350*/  BSYNC.RECONVERGENT B0 ;  /* 0x0000000000007941 */ /* 0x000fea0003800200 */
.L_x_3120:
        /* <DEDUP_REMOVED lines=21> */
.L_x_3123:
[----:B------:R-:W-:Y:S05]  /*24b0*/  BSYNC.RECONVERGENT B0 ;  /* 0x0000000000007941 */ /* 0x000fea0003800200 */
.L_x_3122:
        /* <DEDUP_REMOVED lines=16> */
.L_x_3126:
[----:B------:R1:W-:Y:S02]  /*25c0*/  STS.128 [R210+0x2000], RZ ;  /* 0x002000ffd2007388 */ /* 0x0003e40000000c00 */
.L_x_3125:
[----:B------:R-:W-:Y:S05]  /*25d0*/  BSYNC.RECONVERGENT B0 ;  /* 0x0000000000007941 */ /* 0x000fea0003800200 */
.L_x_3124:
        /* <DEDUP_REMOVED lines=24> */
.L_x_3128:
[----:B------:R-:W-:Y:S05]  /*2760*/  BSYNC.RECONVERGENT B0 ;  /* 0x0000000000007941 */ /* 0x000fea0003800200 */
.L_x_3127:
        /* <DEDUP_REMOVED lines=17> */
.L_x_3130:
[----:B------:R-:W-:Y:S05]  /*2880*/  BSYNC.RECONVERGENT B0 ;  /* 0x0000000000007941 */ /* 0x000fea0003800200 */
.L_x_3129:
        /* <DEDUP_REMOVED lines=17> */
.L_x_3132:
[----:B------:R-:W-:Y:S05]  /*29a0*/  BSYNC.RECONVERGENT B0 ;  /* 0x0000000000007941 */ /* 0x000fea0003800200 */
.L_x_3131:
        /* <DEDUP_REMOVED lines=18> */
.L_x_3134:
[----:B------:R-:W-:Y:S05]  /*2ad0*/  BSYNC.RECONVERGENT B0 ;  /* 0x0000000000007941 */ /* 0x000fea0003800200 */
.L_x_3133:
        /* <DEDUP_REMOVED lines=17> */
.L_x_3136:
[----:B------:R-:W-:Y:S05]  /*2bf0*/  BSYNC.RECONVERGENT B0 ;  /* 0x0000000000007941 */ /* 0x000fea0003800200 */
.L_x_3135:
        /* <DEDUP_REMOVED lines=18> */
.L_x_3138:
[----:B------:R-:W-:Y:S05]  /*2d20*/  BSYNC.RECONVERGENT B0 ;  /* 0x0000000000007941 */ /* 0x000fea0003800200 */
.L_x_3137:
        /* <DEDUP_REMOVED lines=18> */
.L_x_3140:
[----:B------:R-:W-:Y:S05]  /*2e50*/  BSYNC.RECONVERGENT B0 ;  /* 0x0000000000007941 */ /* 0x000fea0003800200 */
.L_x_3139:
        /* <DEDUP_REMOVED lines=16> */
.L_x_3142:
[----:B------:R-:W-:Y:S05]  /*2f60*/  BSYNC.RECONVERGENT B0 ;  /* 0x0000000000007941 */ /* 0x000fea0003800200 */
.L_x_3141:
        /* <DEDUP_REMOVED lines=17> */
.L_x_3144:
[----:B------:R-:W-:Y:S05]  /*3080*/  BSYNC.RECONVERGENT B0 ;  /* 0x0000000000007941 */ /* 0x000fea0003800200 */
.L_x_3143:
        /* <DEDUP_REMOVED lines=17> */
.L_x_3146:
[----:B------:R-:W-:Y:S05]  /*31a0*/  BSYNC.RECONVERGENT B0 ;  /* 0x0000000000007941 */ /* 0x000fea0003800200 */
.L_x_3145:
        /* <DEDUP_REMOVED lines=16> */
.L_x_3148:
[----:B------:R-:W-:Y:S05]  /*32b0*/  BSYNC.RECONVERGENT B0 ;  /* 0x0000000000007941 */ /* 0x000fea0003800200 */
.L_x_3147:
        /* <DEDUP_REMOVED lines=16> */
.L_x_3150:
[----:B------:R-:W-:Y:S05]  /*33c0*/  BSYNC.RECONVERGENT B0 ;  /* 0x0000000000007941 */ /* 0x000fea0003800200 */
.L_x_3149:
        /* <DEDUP_REMOVED lines=16> */
.L_x_3152:
[----:B------:R-:W-:Y:S05]  /*34d0*/  BSYNC.RECONVERGENT B0 ;  /* 0x0000000000007941 */ /* 0x000fea0003800200 */
.L_x_3151:
        /* <DEDUP_REMOVED lines=16> */
.L_x_3154:
[----:B------:R-:W-:Y:S05]  /*35e0*/  BSYNC.RECONVERGENT B0 ;  /* 0x0000000000007941 */ /* 0x000fea0003800200 */
.L_x_3153:
        /* <DEDUP_REMOVED lines=14> */
.L_x_3156:
[----:B------:R-:W-:Y:S05]  /*36d0*/  BSYNC.RECONVERGENT B0 ;  /* 0x0000000000007941 */ /* 0x000fea0003800200 */
.L_x_3155:
[----:B------:R-:W5:Y:S01]  /*36e0*/  LDCU.64 UR14, c[0x0][0x540] ;  /* 0x0000a800ff0e77ac */ /* 0x000f620008000a00 */
[----:B------:R-:W0:Y:S01]  /*36f0*/  LDGDEPBAR ;  /* 0x00000000000079af */ /* 0x000e220000000000 */
[----:B------:R-:W2:Y:S01]  /*3700*/  LDCU.64 UR4, c[0x0][0x538] ;  /* 0x0000a700ff0477ac */ /* 0x000ea20008000a00 */
        /* <DEDUP_REMOVED lines=8> */
[----:B----4-:R-:W-:Y:S02]  /*3790*/  IMAD.U32 R20, RZ, RZ, UR4 ;  /* 0x00000004ff147e24 */ /* 0x010fe4000f8e00ff */
[----:B------:R-:W-:Y:S01]  /*37a0*/  IMAD.U32 R21, RZ, RZ, UR5 ;  /* 0x00000005ff157e24 */ /* 0x000fe2000f8e00ff */
[----:B------:R-:W1:Y:S04]  /*37b0*/  LDCU UR4, c[0x0][0x458] ;  /* 0x00008b00ff0477ac */ /* 0x000e680008000800 */
[----:B------:R-:W2:Y:S01]  /*37c0*/  LDG.E R20, desc[UR18][R20.64] ;  /* 0x0000001214147981 */ /* 0x000ea2000c1e1900 */
[----:B------:R-:W-:Y:S01]  /*37d0*/  LOP3.LUT R19, R226, 0x1f0, RZ, 0xc0, !PT ;  /* 0x000001f0e2137812 */ /* 0x000fe200078ec0ff */
[----:B------:R-:W-:Y:S01]  /*37e0*/  USHF.L.U32 UR14, UR8, 0x4, URZ ;  /* 0x00000004080e7899 */ /* 0x000fe200080006ff */
[----:B------:R-:W-:Y:S02]  /*37f0*/  BSSY.RECONVERGENT B0, `(.L_x_3157) ;  /* 0x0000018000007945 */ /* 0x000fe40003800200 */
[----:B------:R-:W-:-:S02]  /*3800*/  IADD3 R0, PT, PT, R19, 0x1, R0 ;  /* 0x0000000113007810 */ /* 0x000fc40007ffe000 */
[----:B------:R-:W-:-:S04]  /*3810*/  LOP3.LUT R19, R18, 0x7, RZ, 0xc0, !PT ;  /* 0x0000000712137812 */ /* 0x000fc800078ec0ff */
        /* <DEDUP_REMOVED lines=18> */
.L_x_3159:
[----:B------:R2:W-:Y:S01]  /*3940*/  STS.128 [R210+0xa000], RZ ;  /* 0x00a000ffd2007388 */ /* 0x0005e20000000c00 */
[----:B------:R-:W-:Y:S05]  /*3950*/  BRA `(.L_x_3160) ;  /* 0x0000000000047947 */ /* 0x000fea0003800000 */
.L_x_3158:
[----:B------:R1:W-:Y:S02]  /*3960*/  STS.128 [R210+0xa000], RZ ;  /* 0x00a000ffd2007388 */ /* 0x0003e40000000c00 */
.L_x_3160:
[----:B------:R-:W-:Y:S05]  /*3970*/  BSYNC.RECONVERGENT B0 ;  /* 0x0000000000007941 */ /* 0x000fea0003800200 */
.L_x_3157:
        /* <DEDUP_REMOVED lines=22> */
.L_x_3162:
[----:B------:R-:W-:Y:S05]  /*3ae0*/  BSYNC.RECONVERGENT B0 ;  /* 0x0000000000007941 */ /* 0x000fea0003800200 */
.L_x_3161:
        /* <DEDUP_REMOVED lines=17> */
.L_x_3164:
[----:B------:R-:W-:Y:S05]  /*3c00*/  BSYNC.RECONVERGENT B0 ;  /* 0x0000000000007941 */ /* 0x000fea0003800200 */
.L_x_3163:
        /* <DEDUP_REMOVED lines=17> */
.L_x_3166:
[----:B------:R-:W-:Y:S05]  /*3d20*/  BSYNC.RECONVERGENT B0 ;  /* 0x0000000000007941 */ /* 0x000fea0003800200 */
.L_x_3165:
        /* <DEDUP_REMOVED lines=16> */
.L_x_3168:
[----:B------:R-:W-:Y:S05]  /*3e30*/  BSYNC.RECONVERGENT B0 ;  /* 0x0000000000007941 */ /* 0x000fea0003800200 */
.L_x_3167:
        /* <DEDUP_REMOVED lines=17> */
.L_x_3170:
[----:B------:R-:W-:Y:S05]  /*3f50*/  BSYNC.RECONVERGENT B0 ;  /* 0x0000000000007941 */ /* 0x000fea0003800200 */
.L_x_3169:
        /* <DEDUP_REMOVED lines=16> */
.L_x_3172:
[----:B------:R-:W-:Y:S05]  /*4060*/  BSYNC.RECONVERGENT B0 ;  /* 0x0000000000007941 */ /* 0x000fea0003800200 */
.L_x_3171:
        /* <DEDUP_REMOVED lines=19> */
.L_x_3174:
[----:B------:R-:W-:Y:S05]  /*41a0*/  BSYNC.RECONVERGENT B0 ;  /* 0x0000000000007941 */ /* 0x000fea0003800200 */
.L_x_3173:
        /* <DEDUP_REMOVED lines=21> */
.L_x_3176:
[----:B------:R-:W-:Y:S05]  /*4300*/  BSYNC.RECONVERGENT B0 ;  /* 0x0000000000007941 */ /* 0x000fea0003800200 */
.L_x_3175:
[----:B------:R2:W-:Y:S01]  /*4310*/  @P0 STS.128 [R210+0xe800], RZ ;  /* 0x00e800ffd2000388 */ /* 0x0005e20000000c00 */
[----:B-1----:R-:W-:Y:S01]  /*4320*/  LOP3.LUT R8, R211, 0x400, RZ, 0xc0, !PT ;  /* 0x00000400d3087812 */ /* 0x002fe200078ec0ff */
[----:B------:R-:W-:Y:S01]  /*4330*/  BSSY.RECONVERGENT B0, `(.L_x_3177) ;  /* 0x0000014000007945 */ /* 0x000fe20003800200 */
[----:B------:R-:W-:Y:S02]  /*4340*/  LOP3.LUT R7, R207, 0x8, R227, 0x78, !PT ;  /* 0x00000008cf077812 */ /* 0x000fe400078e78e3 */
[----:B------:R-:W-:Y:S02]  /*4350*/  LOP3.LUT R3, R3, R208, RZ, 0xfc, !PT ;  /* 0x000000d003037212 */ /* 0x000fe400078efcff */
[----:B------:R-:W-:Y:S01]  /*4360*/  ISETP.GE.AND P1, PT, R2, UR25, PT ;  /* 0x0000001902007c0c */ /* 0x000fe2000bf26270 */
[----:B------:R-:W-:Y:S01]  /*4370*/  IMAD R8, R7, 0x2, R8 ;  /* 0x0000000207087824 */ /* 0x000fe200078e0208 */
[----:B------:R-:W-:Y:S01]  /*4380*/  LEA R3, R3, UR6, 0x1 ;  /* 0x0000000603037c11 */ /* 0x000fe2000f8e08ff */
        /* <DEDUP_REMOVED lines=14> */
.L_x_3178:
[----:B------:R-:W-:Y:S05]  /*4470*/  BSYNC.RECONVERGENT B0 ;  /* 0x0000000000007941 */ /* 0x000fea0003800200 */
.L_x_3177:
        /* <DEDUP_REMOVED lines=15> */
.L_x_3180:
[----:B------:R-:W-:Y:S05]  /*4570*/  BSYNC.RECONVERGENT B0 ;  /* 0x0000000000007941 */ /* 0x000fea0003800200 */
.L_x_3179:
        /* <DEDUP_REMOVED lines=15> */
.L_x_3182:
[----:B------:R-:W-:Y:S05]  /*4670*/  BSYNC.RECONVERGENT B0 ;  /* 0x0000000000007941 */ /* 0x000fea0003800200 */
.L_x_3181:
        /* <DEDUP_REMOVED lines=15> */
.L_x_3184:
[----:B------:R-:W-:Y:S05]  /*4770*/  BSYNC.RECONVERGENT B0 ;  /* 0x0000000000007941 */ /* 0x000fea0003800200 */
.L_x_3183:
        /* <DEDUP_REMOVED lines=15> */
.L_x_3186:
[----:B------:R-:W-:Y:S05]  /*4870*/  BSYNC.RECONVERGENT B0 ;  /* 0x0000000000007941 */ /* 0x000fea0003800200 */
.L_x_3185:
        /* <DEDUP_REMOVED lines=15> */
.L_x_3188:
[----:B------:R-:W-:Y:S05]  /*4970*/  BSYNC.RECONVERGENT B0 ;  /* 0x0000000000007941 */ /* 0x000fea0003800200 */
.L_x_3187:
        /* <DEDUP_REMOVED lines=15> */
.L_x_3190:
[----:B------:R-:W-:Y:S05]  /*4a70*/  BSYNC.RECONVERGENT B0 ;  /* 0x0000000000007941 */ /* 0x000fea0003800200 */
.L_x_3189:
[----:B-1----:R1:W-:Y:S01]  /*4a80*/  LDSM.16.M88.4 R4, [R3] ;  /* 0x000000000304783b */ /* 0x0023e20000000200 */
[----:B------:R-:W-:Y:S01]  /*4a90*/  IMAD.MOV.U32 R206, RZ, RZ, 0x20 ;  /* 0x00000020ffce7424 */ /* 0x000fe200078e00ff */
[C---:B------:R-:W-:Y:S01]  /*4aa0*/  LOP3.LUT P5, RZ, R227.reuse, 0x2, RZ, 0xc0, !PT ;  /* 0x00000002e3ff7812 */ /* 0x040fe200078ac0ff */
[----:B------:R-:W-:Y:S01]  /*4ab0*/  VIADD R205, R8, UR6 ;  /* 0x0000000608cd7c36 */ /* 0x000fe20008000000 */
[----:B------:R-:W5:Y:S01]  /*4ac0*/  LDSM.16.M88.4 R124, [R8+UR6+0x2000] ;  /* 0x00200006087c783b */ /* 0x000f620008000200 */
[----:B------:R-:W-:Y:S01]  /*4ad0*/  IMAD.MOV.U32 R204, RZ, RZ, 0x40 ;  /* 0x00000040ffcc7424 */ /* 0x000fe200078e00ff */
[----:B------:R-:W-:Y:S01]  /*4ae0*/  SEL R216, R206, 0xffffffe0, !P5 ;  /* 0xffffffe0ced87807 */ /* 0x000fe20006800000 */
[----:B------:R-:W-:Y:S01]  /*4af0*/  UIADD3 UR21, UPT, UPT, UR20, -0x1, URZ ;  /* 0xffffffff14157890 */ /* 0x000fe2000fffe0ff */
[----:B------:R-:W2:Y:S01]  /*4b00*/  LDSM.16.M88.4 R108, [R8+UR6+0x3000] ;  /* 0x00300006086c783b */ /* 0x000ea20008000200 */
[----:B------:R-:W-:Y:S01]  /*4b10*/  LOP3.LUT P0, RZ, R227, 0x4, RZ, 0xc0, !PT ;  /* 0x00000004e3ff7812 */ /* 0x000fe2000780c0ff */
[----:B------:R-:W-:Y:S01]  /*4b20*/  IMAD.MOV.U32 R213, RZ, RZ, 0x8 ;  /* 0x00000008ffd57424 */ /* 0x000fe200078e00ff */
[----:B------:R-:W-:Y:S01]  /*4b30*/  USHF.L.U32 UR4, UR21, 0x8, URZ ;  /* 0x0000000815047899 */ /* 0x000fe200080006ff */
[----:B------:R-:W3:Y:S01]  /*4b40*/  LDSM.16.M88.4 R92, [R8+UR6+0x4000] ;  /* 0x00400006085c783b */ /* 0x000ee20008000200 */
[C---:B------:R-:W-:Y:S01]  /*4b50*/  IMAD.IADD R140, R3.reuse, 0x1, R216 ;  /* 0x00000001038c7824 */ /* 0x040fe200078e02d8 */
[----:B------:R-:W-:Y:S01]  /*4b60*/  SEL R204, R204, 0xffffffc0, !P0 ;  /* 0xffffffc0cccc7807 */ /* 0x000fe20004000000 */
[--C-:B------:R-:W-:Y:S01]  /*4b70*/  IMAD.IADD R2, R216, 0x1, R205.reuse ;  /* 0x00000001d8027824 */ /* 0x100fe200078e02cd */
[----:B------:R-:W4:Y:S01]  /*4b80*/  LDSM.16.M88.4 R116, [R8+UR6+0x2800] ;  /* 0x002800060874783b */ /* 0x000f220008000200 */
[C---:B------:R-:W-:Y:S01]  /*4b90*/  VIMNMX R214, PT, PT, R0.reuse, UR22, PT ;  /* 0x0000001600d67c48 */ /* 0x040fe2000bfe0100 */
[----:B------:R-:W-:Y:S01]  /*4ba0*/  UISETP.GT.AND UP0, UPT, UR21, UR16, UPT ;  /* 0x000000101500728c */ /* 0x000fe2000bf04270 */
[----:B------:R-:W-:Y:S01]  /*4bb0*/  IMAD.IADD R173, R3, 0x1, R204 ;  /* 0x0000000103ad7824 */ /* 0x000fe200078e02cc */
[----:B------:R-:W4:Y:S01]  /*4bc0*/  LDSM.16.M88.4 R100, [R8+UR6+0x3800] ;  /* 0x003800060864783b */ /* 0x000f220008000200 */
[----:B------:R-:W-:Y:S01]  /*4bd0*/  VIADDMNMX R213, R0, R213, UR22, PT ;  /* 0x0000001600d57e46 */ /* 0x000fe2000b8001d5 */
[----:B-1----:R-:W-:-:S02]  /*4be0*/  IMAD.IADD R3, R204, 0x1, R205 ;  /* 0x00000001cc037824 */ /* 0x002fc400078e02cd */
[----:B------:R-:W1:Y:S01]  /*4bf0*/  LDSM.16.M88.4 R84, [R8+UR6+0x4800] ;  /* 0x004800060854783b */ /* 0x000e620008000200 */
[----:B------:R-:W-:-:S03]  /*4c00*/  IMAD.IADD R196, R216, 0x1, R173 ;  /* 0x00000001d8c47824 */ /* 0x000fc600078e02ad */
        /* <DEDUP_REMOVED lines=8> */
[C---:B--2---:R-:W-:Y:S03]  /*4c90*/  HMMA.16816.F32 R112, R4.reuse, R108, RZ ;  /* 0x0000006c0470723c */ /* 0x044fe600000018ff */
        /* <DEDUP_REMOVED lines=8> */
[C---:B------:R-:W-:Y:S03]  /*4d20*/  HMMA.16816.F32 R108, R4.reuse, R110, RZ ;  /* 0x0000006e046c723c */ /* 0x040fe600000018ff */
[----:B------:R-:W3:Y:S04]  /*4d30*/  LDSM.16.M88.4 R136, [R2+0x4000] ;  /* 0x004000000288783b */ /* 0x000ee80000000200 */
[----:B------:R-:W3:Y:S01]  /*4d40*/  LDSM.16.M88.4 R160, [R2+0x4800] ;  /* 0x0048000002a0783b */ /* 0x000ee20000000200 */
[C---:B------:R-:W-:Y:S03]  /*4d50*/  HMMA.16816.F32 R92, R4.reuse, R94, RZ ;  /* 0x0000005e045c723c */ /* 0x040fe600000018ff */
[----:B------:R-:W3:Y:S04]  /*4d60*/  LDSM.16.M88.4 R156, [R2+0x5000] ;  /* 0x00500000029c783b */ /* 0x000ee80000000200 */
[----:B------:R-:W-:Y:S01]  /*4d70*/  LDSM.16.M88.4 R168, [R2+0x2800] ;  /* 0x0028000002a8783b */ /* 0x000fe20000000200 */
[C---:B----4-:R-:W-:Y:S03]  /*4d80*/  HMMA.16816.F32 R120, R4.reuse, R116, RZ ;  /* 0x000000740478723c */ /* 0x050fe600000018ff */
[----:B------:R-:W-:Y:S04]  /*4d90*/  LDSM.16.M88.4 R164, [R2+0x3800] ;  /* 0x0038000002a4783b */ /* 0x000fe80000000200 */
[----:B------:R-:W-:Y:S01]  /*4da0*/  LDSM.16.M88.4 R152, [R2+0x5800] ;  /* 0x005800000298783b */ /* 0x000fe20000000200 */
[C---:B------:R-:W-:Y:S03]  /*4db0*/  HMMA.16816.F32 R104, R4.reuse, R100, RZ ;  /* 0x000000640468723c */ /* 0x040fe600000018ff */
[----:B------:R-:W-:Y:S04]  /*4dc0*/  LDSM.16.M88.4 R200, [R3+0x9800] ;  /* 0x0098000003c8783b */ /* 0x000fe80000000200 */
[----:B------:R-:W-:Y:S01]  /*4dd0*/  LDSM.16.M88.4 R196, [R196] ;  /* 0x00000000c4c4783b */ /* 0x000fe20000000200 */
[C---:B-1----:R-:W-:Y:S03]  /*4de0*/  HMMA.16816.F32 R88, R4.reuse, R84, RZ ;  /* 0x000000540458723c */ /* 0x042fe600000018ff */
[----:B------:R-:W0:Y:S05]  /*4df0*/  LDGDEPBAR ;  /* 0x00000000000079af */ /* 0x000e2a0000000000 */
[C---:B------:R-:W-:Y:S08]  /*4e00*/  HMMA.16816.F32 R80, R4.reuse, R76, RZ ;  /* 0x0000004c0450723c */ /* 0x040ff000000018ff */
[C---:B------:R-:W-:Y:S08]  /*4e10*/  HMMA.16816.F32 R72, R4.reuse, R68, RZ ;  /* 0x000000440448723c */ /* 0x040ff000000018ff */
[C---:B------:R-:W-:Y:S08]  /*4e20*/  HMMA.16816.F32 R64, R4.reuse, R60, RZ ;  /* 0x0000003c0440723c */ /* 0x040ff000000018ff */
[C---:B------:R-:W-:Y:S08]  /*4e30*/  HMMA.16816.F32 R56, R4.reuse, R52, RZ ;  /* 0x000000340438723c */ /* 0x040ff000000018ff */
[C---:B------:R-:W-:Y:S08]  /*4e40*/  HMMA.16816.F32 R48, R4.reuse, R44, RZ ;  /* 0x0000002c0430723c */ /* 0x040ff000000018ff */
[C---:B-----5:R-:W-:Y:S08]  /*4e50*/  HMMA.16816.F32 R40, R4.reuse, R36, RZ ;  /* 0x000000240428723c */ /* 0x060ff000000018ff */
        /* <DEDUP_REMOVED lines=38> */
[----:B------:R2:W1:Y:S07]  /*50c0*/  LDSM.16.M88.4 R144, [R2+0x9000] ;  /* 0x009000000290783b */ /* 0x00046e0000000200 */
[C---:B---3--:R-:W-:Y:S08]  /*50d0*/  HMMA.16816.F32 R48, R140.reuse, R132, R48 ;  /* 0x000000848c30723c */ /* 0x048ff00000001830 */
[C---:B------:R-:W-:Y:S01]  /*50e0*/  HMMA.16816.F32 R44, R140.reuse, R134, R44 ;  /* 0x000000868c2c723c */ /* 0x040fe2000000182c */
[----:B------:R-:W-:Y:S07]  /*50f0*/  LDSM.16.M88.4 R132, [R173] ;  /* 0x00000000ad84783b */ /* 0x000fee0000000200 */
[----:B----4-:R-:W-:Y:S01]  /*5100*/  HMMA.16816.F32 R40, R140, R136, R40 ;  /* 0x000000888c28723c */ /* 0x010fe20000001828 */
[----:B--2---:R-:W-:-:S05]  /*5110*/  IMAD.IADD R2, R216, 0x1, R3 ;  /* 0x00000001d8027824 */ /* 0x004fca00078e0203 */
[----:B------:R-:W-:Y:S02]  /*5120*/  LDSM.16.M88.4 R176, [R2+0x4000] ;  /* 0x0040000002b0783b */ /* 0x000fe40000000200 */
[C---:B------:R-:W-:Y:S02]  /*5130*/  HMMA.16816.F32 R36, R140.reuse, R138, R36 ;  /* 0x0000008a8c24723c */ /* 0x040fe40000001824 */
[----:B------:R-:W2:Y:S04]  /*5140*/  LDSM.16.M88.4 R136, [R3+0x2800] ;  /* 0x002800000388783b */ /* 0x000ea80000000200 */
[----:B------:R-:W-:Y:S02]  /*5150*/  LDSM.16.M88.4 R192, [R2+0x2000] ;  /* 0x0020000002c0783b */ /* 0x000fe40000000200 */
[C---:B------:R-:W-:Y:S02]  /*5160*/  HMMA.16816.F32 R120, R140.reuse, R168, R120 ;  /* 0x000000a88c78723c */ /* 0x040fe40000001878 */
[----:B------:R-:W-:Y:S04]  /*5170*/  LDSM.16.M88.4 R188, [R2+0x2800] ;  /* 0x0028000002bc783b */ /* 0x000fe80000000200 */
[----:B------:R-:W-:Y:S02]  /*5180*/  LDSM.16.M88.4 R184, [R2+0x3000] ;  /* 0x0030000002b8783b */ /* 0x000fe40000000200 */
[C---:B------:R-:W-:Y:S02]  /*5190*/  HMMA.16816.F32 R116, R140.reuse, R170, R116 ;  /* 0x000000aa8c74723c */ /* 0x040fe40000001874 */
[----:B------:R-:W-:Y:S04]  /*51a0*/  LDSM.16.M88.4 R168, [R3+0x4800] ;  /* 0x0048000003a8783b */ /* 0x000fe80000000200 */
[----:B------:R-:W-:Y:S02]  /*51b0*/  LDSM.16.M88.4 R180, [R2+0x3800] ;  /* 0x0038000002b4783b */ /* 0x000fe40000000200 */
[C---:B------:R-:W-:Y:S02]  /*51c0*/  HMMA.16816.F32 R104, R140.reuse, R164, R104 ;  /* 0x000000a48c68723c */ /* 0x040fe40000001868 */
[----:B------:R-:W-:Y:S06]  /*51d0*/  LDSM.16.M88.4 R172, [R2+0x4800] ;  /* 0x0048000002ac783b */ /* 0x000fec0000000200 */
[C---:B------:R-:W-:Y:S01]  /*51e0*/  HMMA.16816.F32 R100, R140.reuse, R166, R100 ;  /* 0x000000a68c64723c */ /* 0x040fe20000001864 */
[----:B------:R-:W-:Y:S07]  /*51f0*/  LDSM.16.M88.4 R164, [R3+0x5000] ;  /* 0x0050000003a4783b */ /* 0x000fee0000000200 */
[C---:B------:R-:W-:Y:S08]  /*5200*/  HMMA.16816.F32 R72, R140.reuse, R152, R72 ;  /* 0x000000988c48723c */ /* 0x040ff00000001848 */
[C---:B------:R-:W-:Y:S01]  /*5210*/  HMMA.16816.F32 R68, R140.reuse, R154, R68 ;  /* 0x0000009a8c44723c */ /* 0x040fe20000001844 */
[----:B------:R-:W3:Y:S07]  /*5220*/  LDSM.16.M88.4 R152, [R3+0x2000] ;  /* 0x002000000398783b */ /* 0x000eee0000000200 */
[C---:B-----5:R-:W-:Y:S08]  /*5230*/  HMMA.16816.F32 R32, R140.reuse, R160, R32 ;  /* 0x000000a08c20723c */ /* 0x060ff00000001820 */
        /* <DEDUP_REMOVED lines=9> */
[----:B------:R-:W-:Y:S01]  /*52d0*/  HMMA.16816.F32 R4, R140, R158, R4 ;  /* 0x0000009e8c04723c */ /* 0x000fe20000001804 */
[----:B------:R-:W5:Y:S04]  /*52e0*/  LDSM.16.M88.4 R140, [R3+0x4000] ;  /* 0x00400000038c783b */ /* 0x000f680000000200 */
[----:B------:R-:W-:Y:S03]  /*52f0*/  LDSM.16.M88.4 R156, [R3+0x6800] ;  /* 0x00680000039c783b */ /* 0x000fe60000000200 */
        /* <DEDUP_REMOVED lines=29> */
[----:B------:R-:W2:Y:S07]  /*54d0*/  LDSM.16.M88.4 R156, [R2+0x6800] ;  /* 0x00680000029c783b */ /* 0x000eae0000000200 */
[C---:B---3--:R-:W-:Y:S08]  /*54e0*/  HMMA.16816.F32 R48, R132.reuse, R152, R48 ;  /* 0x000000988430723c */ /* 0x048ff00000001830 */
[C---:B------:R-:W-:Y:S01]  /*54f0*/  HMMA.16816.F32 R44, R132.reuse, R154, R44 ;  /* 0x0000009a842c723c */ /* 0x040fe2000000182c */
[----:B------:R-:W-:Y:S07]  /*5500*/  LDSM.16.M88.4 R152, [R2+0x7000] ;  /* 0x007000000298783b */ /* 0x000fee0000000200 */
[C---:B-1----:R-:W-:Y:S08]  /*5510*/  HMMA.16816.F32 R40, R132.reuse, R148, R40 ;  /* 0x000000948428723c */ /* 0x042ff00000001828 */
        /* <DEDUP_REMOVED lines=8> */
[C---:B--2---:R-:W-:Y:S08]  /*55a0*/  HMMA.16816.F32 R16, R132.reuse, R136, R16 ;  /* 0x000000888410723c */ /* 0x044ff00000001810 */
[C---:B------:R-:W-:Y:S01]  /*55b0*/  HMMA.16816.F32 R12, R132.reuse, R138, R12 ;  /* 0x0000008a840c723c */ /* 0x040fe2000000180c */
[----:B------:R-:W-:Y:S07]  /*55c0*/  LDSM.16.M88.4 R136, [R2+0x9000] ;  /* 0x009000000288783b */ /* 0x000fee0000000200 */
[C---:B------:R-:W-:Y:S08]  /*55d0*/  HMMA.16816.F32 R8, R132.reuse, R200, R8 ;  /* 0x000000c88408723c */ /* 0x040ff00000001808 */
[----:B------:R-:W-:Y:S01]  /*55e0*/  HMMA.16816.F32 R4, R132, R202, R4 ;  /* 0x000000ca8404723c */ /* 0x000fe20000001804 */
[----:B------:R1:W2:Y:S01]  /*55f0*/  LDSM.16.M88.4 R132, [R2+0x9800] ;  /* 0x009800000284783b */ /* 0x0002a20000000200 */
[----:B------:R-:W-:-:S06]  /*5600*/  DEPBAR.LE SB0, 0x0 ;  /* 0x000080000000791a */ /* 0x000fcc0000000000 */
[----:B------:R-:W-:Y:S01]  /*5610*/  HMMA.16816.F32 R92, R196, R178, R92 ;  /* 0x000000b2c45c723c */ /* 0x000fe2000000185c */
[----:B------:R-:W-:-:S05]  /*5620*/  IMAD.SHL.U32 R178, R227, 0x2, RZ ;  /* 0x00000002e3b27824 */ /* 0x000fca00078e00ff */
[----:B------:R-:W-:Y:S02]  /*5630*/  LOP3.LUT R178, R178, 0x6, RZ, 0xc0, !PT ;  /* 0x00000006b2b27812 */ /* 0x000fe400078ec0ff */
[----:B------:R-:W-:Y:S02]  /*5640*/  HMMA.16816.F32 R128, R196, R192, R128 ;  /* 0x000000c0c480723c */ /* 0x000fe40000001880 */
[----:B-1----:R-:W-:-:S06]  /*5650*/  LOP3.LUT R2, R178, UR4, RZ, 0xfc, !PT ;  /* 0x00000004b2027c12 */ /* 0x002fcc000f8efcff */
[----:B------:R-:W-:Y:S01]  /*5660*/  HMMA.16816.F32 R124, R196, R194, R124 ;  /* 0x000000c2c47c723c */ /* 0x000fe2000000187c */
[C---:B------:R-:W-:Y:S02]  /*5670*/  ISETP.GE.AND P2, PT, R2.reuse, R213, PT ;  /* 0x000000d50200720c */ /* 0x040fe40003f46270 */
[C---:B------:R-:W-:Y:S02]  /*5680*/  LOP3.LUT R251, R2.reuse, 0x38, RZ, 0xfc, !PT ;  /* 0x0000003802fb7812 */ /* 0x040fe400078efcff */
[----:B------:R-:W-:-:S03]  /*5690*/  LOP3.LUT R235, R2, 0x50, RZ, 0xfc, !PT ;  /* 0x0000005002eb7812 */ /* 0x000fc600078efcff */
[----:B------:R-:W-:Y:S01]  /*56a0*/  HMMA.16816.F32 R56, R196, R156, R56 ;  /* 0x0000009cc438723c */ /* 0x000fe20000001838 */
[----:B------:R-:W-:Y:S02]  /*56b0*/  I2FP.F32.S32 R156, R2 ;  /* 0x00000002009c7245 */ /* 0x000fe40000201400 */
[----:B------:R-:W-:-:S03]  /*56c0*/  LOP3.LUT R219, R2, 0x68, RZ, 0xfc, !PT ;  /* 0x0000006802db7812 */ /* 0x000fc600078efcff */
[----:B------:R-:W-:Y:S02]  /*56d0*/  FFMA.FTZ R128, R156, UR5, R128 ;  /* 0x000000059c807c23 */ /* 0x000fe40008010080 */
[----:B--2---:R-:W-:Y:S01]  /*56e0*/  HMMA.16816.F32 R4, R196, R134, R4 ;  /* 0x00000086c404723c */ /* 0x004fe20000001804 */
[----:B------:R-:W-:-:S04]  /*56f0*/  LOP3.LUT R134, R2, 0xf8, RZ, 0xfc, !PT ;  /* 0x000000f802867812 */ /* 0x000fc800078efcff */
[----:B------:R-:W-:Y:S02]  /*5700*/  I2FP.F32.S32 R135, R134 ;  /* 0x0000008600877245 */ /* 0x000fe40000201400 */
[-C--:B------:R-:W-:Y:S01]  /*5710*/  ISETP.GE.AND P3, PT, R134, R214.reuse, PT ;  /* 0x000000d68600720c */ /* 0x080fe20003f66270 */
[C---:B------:R-:W-:Y:S01]  /*5720*/  HMMA.16816.F32 R8, R196.reuse, R132, R8 ;  /* 0x00000084c408723c */ /* 0x040fe20000001808 */
[C---:B------:R-:W-:Y:S02]  /*5730*/  LOP3.LUT R132, R2.reuse, 0x1, RZ, 0xfc, !PT ;  /* 0x0000000102847812 */ /* 0x040fe400078efcff */
[----:B------:R-:W-:Y:S02]  /*5740*/  LOP3.LUT R133, R2, 0x8, RZ, 0xfc, !PT ;  /* 0x0000000802857812 */ /* 0x000fe400078efcff */
[C---:B------:R-:W-:Y:S02]  /*5750*/  ISETP.GE.AND P6, PT, R132.reuse, R214, PT ;  /* 0x000000d68400720c */ /* 0x040fe40003fc6270 */
[----:B------:R-:W-:Y:S01]  /*5760*/  ISETP.GE.AND P4, PT, R132, R213, PT ;  /* 0x000000d58400720c */ /* 0x000fe20003f86270 */
[----:B------:R-:W-:Y:S01]  /*5770*/  HMMA.16816.F32 R120, R196, R188, R120 ;  /* 0x000000bcc478723c */ /* 0x000fe20000001878 */
[----:B------:R-:W-:-:S02]  /*5780*/  I2FP.F32.S32 R132, R132 ;  /* 0x0000008400847245 */ /* 0x000fc40000201400 */
[C---:B------:R-:W-:Y:S01]  /*5790*/  FFMA.FTZ R0, R135.reuse, UR5, R4 ;  /* 0x0000000587007c23 */ /* 0x040fe20008010004 */
[----:B------:R-:W-:Y:S01]  /*57a0*/  FFMA.FTZ R4, R156, UR5, R130 ;  /* 0x000000059c047c23 */ /* 0x000fe20008010082 */
[----:B------:R-:W-:Y:S01]  /*57b0*/  FFMA.FTZ R135, R135, UR5, R6 ;  /* 0x0000000587877c23 */ /* 0x000fe20008010006 */
[----:B------:R-:W-:Y:S02]  /*57c0*/  LOP3.LUT R6, R2, 0x9, RZ, 0xfc, !PT ;  /* 0x0000000902067812 */ /* 0x000fe400078efcff */
[----:B------:R-:W-:Y:S01]  /*57d0*/  FSEL R130, R0, -INF , !P3 ;  /* 0xff80000000827808 */ /* 0x000fe20005800000 */
[----:B------:R-:W-:Y:S01]  /*57e0*/  FFMA.FTZ R0, R132, UR5, R129 ;  /* 0x0000000584007c23 */ /* 0x000fe20008010081 */
[----:B------:R-:W-:Y:S01]  /*57f0*/  FSEL R4, R4, -INF , !P2 ;  /* 0xff80000004047808 */ /* 0x000fe20005000000 */
[----:B------:R-:W-:Y:S01]  /*5800*/  HMMA.16816.F32 R40, R196, R148, R40 ;  /* 0x00000094c428723c */ /* 0x000fe20000001828 */
[----:B------:R-:W-:Y:S02]  /*5810*/  ISETP.GE.AND P1, PT, R134, R213, PT ;  /* 0x000000d58600720c */ /* 0x000fe40003f26270 */
[----:B------:R-:W-:-:S02]  /*5820*/  ISETP.GE.AND P2, PT, R133, R214, PT ;  /* 0x000000d68500720c */ /* 0x000fc40003f46270 */
[----:B------:R-:W-:Y:S02]  /*5830*/  ISETP.GE.AND P3, PT, R133, R213, PT ;  /* 0x000000d58500720c */ /* 0x000fe40003f66270 */
[----:B------:R-:W-:Y:S01]  /*5840*/  I2FP.F32.S32 R133, R133 ;  /* 0x0000008500857245 */ /* 0x000fe20000201400 */
[C---:B------:R-:W-:Y:S01]  /*5850*/  HMMA.16816.F32 R52, R196.reuse, R158, R52 ;  /* 0x0000009ec434723c */ /* 0x040fe20000001834 */
[----:B------:R-:W-:Y:S02]  /*5860*/  I2FP.F32.S32 R148, R6 ;  /* 0x0000000600947245 */ /* 0x000fe40000201400 */
[----:B------:R-:W-:Y:S01]  /*5870*/  FSEL R129, R135, -INF , !P1 ;  /* 0xff80000087817808 */ /* 0x000fe20004800000 */
[C---:B------:R-:W-:Y:S01]  /*5880*/  FFMA.FTZ R158, R133.reuse, UR5, R124 ;  /* 0x00000005859e7c23 */ /* 0x040fe2000801007c */
[----:B------:R-:W-:Y:S01]  /*5890*/  FSEL R0, R0, -INF , !P6 ;  /* 0xff80000000007808 */ /* 0x000fe20007000000 */
[----:B------:R-:W-:Y:S01]  /*58a0*/  FFMA.FTZ R126, R133, UR5, R126 ;  /* 0x00000005857e7c23 */ /* 0x000fe2000801007e */
[C---:B------:R-:W-:Y:S01]  /*58b0*/  ISETP.GE.AND P1, PT, R6.reuse, R214, PT ;  /* 0x000000d60600720c */ /* 0x040fe20003f26270 */
[----:B------:R-:W-:Y:S01]  /*58c0*/  HMMA.16816.F32 R44, R196, R154, R44 ;  /* 0x0000009ac42c723c */ /* 0x000fe2000000182c */
[----:B------:R-:W-:Y:S01]  /*58d0*/  ISETP.GE.AND P6, PT, R6, R213, PT ;  /* 0x000000d50600720c */ /* 0x000fe20003fc6270 */
[----:B------:R-:W-:Y:S01]  /*58e0*/  FFMA.FTZ R6, R132, UR5, R131 ;  /* 0x0000000584067c23 */ /* 0x000fe20008010083 */
[C---:B------:R-:W-:Y:S01]  /*58f0*/  FFMA.FTZ R154, R148.reuse, UR5, R125 ;  /* 0x00000005949a7c23 */ /* 0x040fe2000801007d */
[----:B------:R-:W-:Y:S01]  /*5900*/  FFMA.FTZ R148, R148, UR5, R127 ;  /* 0x0000000594947c23 */ /* 0x000fe2000801007f */
[----:B------:R-:W-:-:S02]  /*5910*/  LOP3.LUT R127, R2, 0x10, RZ, 0xfc, !PT ;  /* 0x00000010027f7812 */ /* 0x000fc400078efcff */
[----:B------:R-:W-:Y:S01]  /*5920*/  FSEL R6, R6, -INF , !P4 ;  /* 0xff80000006067808 */ /* 0x000fe20006000000 */
[C---:B------:R-:W-:Y:S01]  /*5930*/  HMMA.16816.F32 R116, R196.reuse, R190, R116 ;  /* 0x000000bec474723c */ /* 0x040fe20000001874 */
[----:B------:R-:W-:Y:S02]  /*5940*/  FSEL R158, R158, -INF , !P2 ;  /* 0xff8000009e9e7808 */ /* 0x000fe40005000000 */
[C---:B------:R-:W-:Y:S02]  /*5950*/  ISETP.GE.AND P4, PT, R127.reuse, R214, PT ;  /* 0x000000d67f00720c */ /* 0x040fe40003f86270 */
[----:B------:R-:W-:Y:S02]  /*5960*/  ISETP.GE.AND P2, PT, R127, R213, PT ;  /* 0x000000d57f00720c */ /* 0x000fe40003f46270 */
[----:B------:R-:W-:Y:S01]  /*5970*/  I2FP.F32.S32 R127, R127 ;  /* 0x0000007f007f7245 */ /* 0x000fe20000201400 */
[----:B------:R-:W-:Y:S01]  /*5980*/  HMMA.16816.F32 R48, R196, R152, R48 ;  /* 0x00000098c430723c */ /* 0x000fe20000001830 */
[----:B------:R-:W-:-:S02]  /*5990*/  LOP3.LUT R125, R2, 0x11, RZ, 0xfc, !PT ;  /* 0x00000011027d7812 */ /* 0x000fc400078efcff */
[----:B------:R-:W-:Y:S01]  /*59a0*/  LOP3.LUT R124, R2, 0x18, RZ, 0xfc, !PT ;  /* 0x00000018027c7812 */ /* 0x000fe200078efcff */
[C---:B------:R-:W-:Y:S01]  /*59b0*/  FFMA.FTZ R152, R127.reuse, UR5, R120 ;  /* 0x000000057f987c23 */ /* 0x040fe20008010078 */
[----:B------:R-:W-:Y:S01]  /*59c0*/  FSEL R154, R154, -INF , !P1 ;  /* 0xff8000009a9a7808 */ /* 0x000fe20004800000 */
[----:B------:R-:W-:Y:S01]  /*59d0*/  FFMA.FTZ R122, R127, UR5, R122 ;  /* 0x000000057f7a7c23 */ /* 0x000fe2000801007a */
[C---:B------:R-:W-:Y:S01]  /*59e0*/  ISETP.GE.AND P1, PT, R125.reuse, R213, PT ;  /* 0x000000d57d00720c */ /* 0x040fe20003f26270 */
[----:B------:R-:W-:Y:S01]  /*59f0*/  HMMA.16816.F32 R36, R196, R150, R36 ;  /* 0x00000096c424723c */ /* 0x000fe20000001824 */
[----:B------:R-:W-:Y:S02]  /*5a00*/  FSEL R150, R126, -INF , !P3 ;  /* 0xff8000007e967808 */ /* 0x000fe40005800000 */
[----:B------:R-:W-:Y:S02]  /*5a10*/  ISETP.GE.AND P3, PT, R125, R214, PT ;  /* 0x000000d67d00720c */ /* 0x000fe40003f66270 */
[----:B------:R-:W-:-:S02]  /*5a20*/  I2FP.F32.S32 R120, R125 ;  /* 0x0000007d00787245 */ /* 0x000fc40000201400 */
[----:B------:R-:W-:Y:S01]  /*5a30*/  I2FP.F32.S32 R125, R124 ;  /* 0x0000007c007d7245 */ /* 0x000fe20000201400 */
[C---:B------:R-:W-:Y:S01]  /*5a40*/  HMMA.16816.F32 R112, R196.reuse, R184, R112 ;  /* 0x000000b8c470723c */ /* 0x040fe20000001870 */
[----:B------:R-:W-:Y:S01]  /*5a50*/  FSEL R148, R148, -INF , !P6 ;  /* 0xff80000094947808 */ /* 0x000fe20007000000 */
[----:B------:R-:W-:Y:S01]  /*5a60*/  FFMA.FTZ R123, R120, UR5, R123 ;  /* 0x00000005787b7c23 */ /* 0x000fe2000801007b */
[----:B------:R-:W-:Y:S01]  /*5a70*/  FSEL R152, R152, -INF , !P4 ;  /* 0xff80000098987808 */ /* 0x000fe20006000000 */
[C---:B------:R-:W-:Y:S01]  /*5a80*/  FFMA.FTZ R132, R125.reuse, UR5, R116 ;  /* 0x000000057d847c23 */ /* 0x040fe20008010074 */
[----:B------:R-:W-:Y:S01]  /*5a90*/  FFMA.FTZ R118, R125, UR5, R118 ;  /* 0x000000057d767c23 */ /* 0x000fe20008010076 */
[----:B------:R-:W-:Y:S02]  /*5aa0*/  LOP3.LUT R125, R2, 0x19, RZ, 0xfc, !PT ;  /* 0x00000019027d7812 */ /* 0x000fe400078efcff */
[C---:B------:R-:W-:Y:S01]  /*5ab0*/  ISETP.GE.AND P6, PT, R124.reuse, R214, PT ;  /* 0x000000d67c00720c */ /* 0x040fe20003fc6270 */
[----:B------:R-:W-:Y:S01]  /*5ac0*/  HMMA.16816.F32 R108, R196, R186, R108 ;  /* 0x000000bac46c723c */ /* 0x000fe2000000186c */
[----:B------:R-:W-:Y:S01]  /*5ad0*/  ISETP.GE.AND P4, PT, R124, R213, PT ;  /* 0x000000d57c00720c */ /* 0x000fe20003f86270 */
[----:B------:R-:W-:Y:S01]  /*5ae0*/  FFMA.FTZ R124, R120, UR5, R121 ;  /* 0x00000005787c7c23 */ /* 0x000fe20008010079 */
[----:B------:R-:W-:-:S02]  /*5af0*/  FSEL R126, R122, -INF , !P2 ;  /* 0xff8000007a7e7808 */ /* 0x000fc40005000000 */
[----:B------:R-:W-:Y:S02]  /*5b00*/  I2FP.F32.S32 R122, R125 ;  /* 0x0000007d007a7245 */ /* 0x000fe40000201400 */
[C---:B------:R-:W-:Y:S01]  /*5b10*/  LOP3.LUT R121, R2.reuse, 0x20, RZ, 0xfc, !PT ;  /* 0x0000002002797812 */ /* 0x040fe200078efcff */
[C---:B------:R-:W-:Y:S01]  /*5b20*/  HMMA.16816.F32 R16, R196.reuse, R136, R16 ;  /* 0x00000088c410723c */ /* 0x040fe20000001810 */
[----:B------:R-:W-:Y:S01]  /*5b30*/  LOP3.LUT R120, R2, 0x21, RZ, 0xfc, !PT ;  /* 0x0000002102787812 */ /* 0x000fe200078efcff */
[----:B------:R-:W-:Y:S01]  /*5b40*/  FFMA.FTZ R131, R122, UR5, R117 ;  /* 0x000000057a837c23 */ /* 0x000fe20008010075 */
[----:B------:R-:W-:Y:S01]  /*5b50*/  FSEL R116, R124, -INF , !P3 ;  /* 0xff8000007c747808 */ /* 0x000fe20005800000 */
[----:B------:R-:W-:Y:S01]  /*5b60*/  FFMA.FTZ R119, R122, UR5, R119 ;  /* 0x000000057a777c23 */ /* 0x000fe20008010077 */
[----:B------:R-:W-:Y:S02]  /*5b70*/  I2FP.F32.S32 R117, R121 ;  /* 0x0000007900757245 */ /* 0x000fe40000201400 */
[----:B------:R-:W-:Y:S01]  /*5b80*/  FSEL R124, R118, -INF , !P4 ;  /* 0xff800000767c7808 */ /* 0x000fe20006000000 */
[C---:B------:R-:W-:Y:S01]  /*5b90*/  HMMA.16816.F32 R104, R196.reuse, R180, R104 ;  /* 0x000000b4c468723c */ /* 0x040fe20000001868 */
[----:B------:R-:W-:Y:S01]  /*5ba0*/  I2FP.F32.S32 R118, R120 ;  /* 0x0000007800767245 */ /* 0x000fe20000201400 */
[----:B------:R-:W-:Y:S01]  /*5bb0*/  FFMA.FTZ R136, R117, UR5, R112 ;  /* 0x0000000575887c23 */ /* 0x000fe20008010070 */
[-C--:B------:R-:W-:Y:S01]  /*5bc0*/  ISETP.GE.AND P2, PT, R125, R214.reuse, PT ;  /* 0x000000d67d00720c */ /* 0x080fe20003f46270 */
[----:B------:R-:W-:Y:S01]  /*5bd0*/  FFMA.FTZ R114, R117, UR5, R114 ;  /* 0x0000000575727c23 */ /* 0x000fe20008010072 */
[----:B------:R-:W-:Y:S01]  /*5be0*/  ISETP.GE.AND P3, PT, R125, R213, PT ;  /* 0x000000d57d00720c */ /* 0x000fe20003f66270 */
[C---:B------:R-:W-:Y:S01]  /*5bf0*/  FFMA.FTZ R137, R118.reuse, UR5, R115 ;  /* 0x0000000576897c23 */ /* 0x040fe20008010073 */
[----:B------:R-:W-:Y:S01]  /*5c00*/  FSEL R125, R123, -INF , !P1 ;  /* 0xff8000007b7d7808 */ /* 0x000fe20004800000 */
[----:B------:R-:W-:Y:S01]  /*5c10*/  FFMA.FTZ R127, R118, UR5, R113 ;  /* 0x00000005767f7c23 */ /* 0x000fe20008010071 */
[----:B------:R-:W-:Y:S01]  /*5c20*/  ISETP.GE.AND P1, PT, R121, R214, PT ;  /* 0x000000d67900720c */ /* 0x000fe20003f26270 */
[----:B------:R-:W-:Y:S01]  /*5c30*/  HMMA.16816.F32 R100, R196, R182, R100 ;  /* 0x000000b6c464723c */ /* 0x000fe20000001864 */
[----:B------:R-:W-:-:S02]  /*5c40*/  LOP3.LUT R115, R2, 0x28, RZ, 0xfc, !PT ;  /* 0x0000002802737812 */ /* 0x000fc400078efcff */
[----:B------:R-:W-:Y:S02]  /*5c50*/  FSEL R123, R119, -INF , !P3 ;  /* 0xff800000777b7808 */ /* 0x000fe40005800000 */
[----:B------:R-:W-:Y:S02]  /*5c60*/  FSEL R136, R136, -INF , !P1 ;  /* 0xff80000088887808 */ /* 0x000fe40004800000 */
[C---:B------:R-:W-:Y:S01]  /*5c70*/  ISETP.GE.AND P3, PT, R115.reuse, R214, PT ;  /* 0x000000d67300720c */ /* 0x040fe20003f66270 */
[----:B------:R-:W-:Y:S01]  /*5c80*/  HMMA.16816.F32 R32, R196, R144, R32 ;  /* 0x00000090c420723c */ /* 0x000fe20000001820 */
[----:B------:R-:W-:Y:S02]  /*5c90*/  ISETP.GE.AND P1, PT, R115, R213, PT ;  /* 0x000000d57300720c */ /* 0x000fe40003f26270 */
[----:B------:R-:W-:Y:S02]  /*5ca0*/  FSEL R132, R132, -INF , !P6 ;  /* 0xff80000084847808 */ /* 0x000fe40007000000 */
[----:B------:R-:W-:-:S02]  /*5cb0*/  I2FP.F32.S32 R115, R115 ;  /* 0x0000007300737245 */ /* 0x000fc40000201400 */
[----:B------:R-:W-:Y:S01]  /*5cc0*/  ISETP.GE.AND P6, PT, R121, R213, PT ;  /* 0x000000d57900720c */ /* 0x000fe20003fc6270 */
[C---:B------:R-:W-:Y:S01]  /*5cd0*/  HMMA.16816.F32 R28, R196.reuse, R146, R28 ;  /* 0x00000092c41c723c */ /* 0x040fe2000000181c */
[----:B------:R-:W-:Y:S01]  /*5ce0*/  ISETP.GE.AND P4, PT, R120, R214, PT ;  /* 0x000000d67800720c */ /* 0x000fe20003f86270 */
[C---:B------:R-:W-:Y:S01]  /*5cf0*/  FFMA.FTZ R133, R115.reuse, UR5, R108 ;  /* 0x0000000573857c23 */ /* 0x040fe2000801006c */
[C---:B------:R-:W-:Y:S01]  /*5d00*/  LOP3.LUT R113, R2.reuse, 0x29, RZ, 0xfc, !PT ;  /* 0x0000002902717812 */ /* 0x040fe200078efcff */
[----:B------:R-:W-:Y:S01]  /*5d10*/  FFMA.FTZ R110, R115, UR5, R110 ;  /* 0x00000005736e7c23 */ /* 0x000fe2000801006e */
[----:B------:R-:W-:Y:S02]  /*5d20*/  LOP3.LUT R112, R2, 0x30, RZ, 0xfc, !PT ;  /* 0x0000003002707812 */ /* 0x000fe400078efcff */
[----:B------:R-:W-:Y:S01]  /*5d30*/  FSEL R135, R114, -INF , !P6 ;  /* 0xff80000072877808 */ /* 0x000fe20007000000 */
[----:B------:R-:W-:Y:S01]  /*5d40*/  HMMA.16816.F32 R20, R196, R142, R20 ;  /* 0x0000008ec414723c */ /* 0x000fe20000001814 */
[----:B------:R-:W-:-:S02]  /*5d50*/  FSEL R127, R127, -INF , !P4 ;  /* 0xff8000007f7f7808 */ /* 0x000fc40006000000 */
[C---:B------:R-:W-:Y:S02]  /*5d60*/  ISETP.GE.AND P6, PT, R113.reuse, R214, PT ;  /* 0x000000d67100720c */ /* 0x040fe40003fc6270 */
[----:B------:R-:W-:Y:S02]  /*5d70*/  ISETP.GE.AND P4, PT, R113, R213, PT ;  /* 0x000000d57100720c */ /* 0x000fe40003f86270 */
[----:B------:R-:W-:Y:S01]  /*5d80*/  I2FP.F32.S32 R108, R113 ;  /* 0x00000071006c7245 */ /* 0x000fe20000201400 */
[C---:B------:R-:W-:Y:S01]  /*5d90*/  HMMA.16816.F32 R12, R196.reuse, R138, R12 ;  /* 0x0000008ac40c723c */ /* 0x040fe2000000180c */
[----:B------:R-:W-:Y:S02]  /*5da0*/  FSEL R131, R131, -INF , !P2 ;  /* 0xff80000083837808 */ /* 0x000fe40005000000 */
[----:B------:R-:W-:Y:S01]  /*5db0*/  I2FP.F32.S32 R113, R112 ;  /* 0x0000007000717245 */ /* 0x000fe20000201400 */
[----:B------:R-:W-:Y:S01]  /*5dc0*/  FFMA.FTZ R109, R108, UR5, R109 ;  /* 0x000000056c6d7c23 */ /* 0x000fe2000801006d */
[----:B------:R-:W-:Y:S01]  /*5dd0*/  ISETP.GE.AND P2, PT, R120, R213, PT ;  /* 0x000000d57800720c */ /* 0x000fe20003f46270 */
[----:B------:R-:W-:Y:S01]  /*5de0*/  FFMA.FTZ R111, R108, UR5, R111 ;  /* 0x000000056c6f7c23 */ /* 0x000fe2000801006f */
[----:B------:R-:W-:Y:S01]  /*5df0*/  LOP3.LUT R108, R2, 0x31, RZ, 0xfc, !PT ;  /* 0x00000031026c7812 */ /* 0x000fe200078efcff */
[----:B------:R-:W-:Y:S01]  /*5e00*/  FFMA.FTZ R104, R113, UR5, R104 ;  /* 0x0000000571687c23 */ /* 0x000fe20008010068 */
[----:B------:R-:W-:Y:S01]  /*5e10*/  FSEL R137, R137, -INF , !P2 ;  /* 0xff80000089897808 */ /* 0x000fe20005000000 */
[----:B------:R-:W-:Y:S01]  /*5e20*/  FFMA.FTZ R144, R113, UR5, R106 ;  /* 0x0000000571907c23 */ /* 0x000fe2000801006a */
[----:B------:R-:W-:Y:S01]  /*5e30*/  ISETP.GE.AND P2, PT, R112, R214, PT ;  /* 0x000000d67000720c */ /* 0x000fe20003f46270 */
[----:B------:R-:W-:Y:S01]  /*5e40*/  HMMA.16816.F32 R96, R196, R176, R96 ;  /* 0x000000b0c460723c */ /* 0x000fe20000001860 */
[----:B------:R-:W-:-:S02]  /*5e50*/  LOP3.LUT R106, R2, 0x39, RZ, 0xfc, !PT ;  /* 0x00000039026a7812 */ /* 0x000fc400078efcff */
[----:B------:R-:W-:Y:S02]  /*5e60*/  FSEL R146, R110, -INF , !P1 ;  /* 0xff8000006e927808 */ /* 0x000fe40004800000 */
[----:B------:R-:W-:Y:S02]  /*5e70*/  FSEL R134, R109, -INF , !P6 ;  /* 0xff8000006d867808 */ /* 0x000fe40007000000 */
[----:B------:R-:W-:Y:S01]  /*5e80*/  FSEL R138, R111, -INF , !P4 ;  /* 0xff8000006f8a7808 */ /* 0x000fe20006000000 */
[----:B------:R-:W-:Y:S01]  /*5e90*/  HMMA.16816.F32 R88, R196, R172, R88 ;  /* 0x000000acc458723c */ /* 0x000fe20000001858 */
[----:B------:R-:W-:Y:S02]  /*5ea0*/  FSEL R143, R104, -INF , !P2 ;  /* 0xff800000688f7808 */ /* 0x000fe40005000000 */
[C---:B------:R-:W-:Y:S02]  /*5eb0*/  ISETP.GE.AND P1, PT, R108.reuse, R214, PT ;  /* 0x000000d66c00720c */ /* 0x040fe40003f26270 */
[----:B------:R-:W-:-:S02]  /*5ec0*/  ISETP.GE.AND P6, PT, R108, R213, PT ;  /* 0x000000d56c00720c */ /* 0x000fc40003fc6270 */
[C---:B------:R-:W-:Y:S01]  /*5ed0*/  ISETP.GE.AND P4, PT, R251.reuse, R214, PT ;  /* 0x000000d6fb00720c */ /* 0x040fe20003f86270 */
[C---:B------:R-:W-:Y:S01]  /*5ee0*/  HMMA.16816.F32 R24, R196.reuse, R140, R24 ;  /* 0x0000008cc418723c */ /* 0x040fe20000001818 */
[----:B------:R-:W-:Y:S02]  /*5ef0*/  ISETP.GE.AND P2, PT, R251, R213, PT ;  /* 0x000000d5fb00720c */ /* 0x000fe40003f46270 */
[----:B------:R-:W-:Y:S02]  /*5f00*/  I2FP.F32.S32 R108, R108 ;  /* 0x0000006c006c7245 */ /* 0x000fe40000201400 */
[----:B------:R-:W-:Y:S02]  /*5f10*/  I2FP.F32.S32 R251, R251 ;  /* 0x000000fb00fb7245 */ /* 0x000fe40000201400 */
[----:B------:R-:W-:Y:S01]  /*5f20*/  I2FP.F32.S32 R104, R106 ;  /* 0x0000006a00687245 */ /* 0x000fe20000201400 */
[C---:B------:R-:W-:Y:S01]  /*5f30*/  FFMA.FTZ R107, R108.reuse, UR5, R107 ;  /* 0x000000056c6b7c23 */ /* 0x040fe2000801006b */
[----:B------:R-:W-:Y:S01]  /*5f40*/  FSEL R133, R133, -INF , !P3 ;  /* 0xff80000085857808 */ /* 0x000fe20005800000 */
[C---:B------:R-:W-:Y:S01]  /*5f50*/  FFMA.FTZ R142, R251.reuse, UR5, R100 ;  /* 0x00000005fb8e7c23 */ /* 0x040fe20008010064 */
[----:B------:R-:W-:Y:S01]  /*5f60*/  FFMA.FTZ R105, R108, UR5, R105 ;  /* 0x000000056c697c23 */ /* 0x000fe20008010069 */
[----:B------:R-:W-:Y:S01]  /*5f70*/  FFMA.FTZ R145, R104, UR5, R101 ;  /* 0x0000000568917c23 */ /* 0x000fe20008010065 */
[----:B------:R-:W-:Y:S01]  /*5f80*/  LOP3.LUT R101, R2, 0x40, RZ, 0xfc, !PT ;  /* 0x0000004002657812 */ /* 0x000fe200078efcff */
[----:B------:R-:W-:Y:S01]  /*5f90*/  FFMA.FTZ R251, R251, UR5, R102 ;  /* 0x00000005fbfb7c23 */ /* 0x000fe20008010066 */
[----:B------:R-:W-:Y:S01]  /*5fa0*/  FSEL R147, R107, -INF , !P6 ;  /* 0xff8000006b937808 */ /* 0x000fe20007000000 */
[----:B------:R-:W-:Y:S01]  /*5fb0*/  FFMA.FTZ R103, R104, UR5, R103 ;  /* 0x0000000568677c23 */ /* 0x000fe20008010067 */
[----:B------:R-:W-:Y:S01]  /*5fc0*/  FSEL R142, R142, -INF , !P4 ;  /* 0xff8000008e8e7808 */ /* 0x000fe20006000000 */
[----:B------:R-:W-:Y:S01]  /*5fd0*/  HMMA.16816.F32 R84, R196, R174, R84 ;  /* 0x000000aec454723c */ /* 0x000fe20000001854 */
[----:B------:R-:W-:-:S02]  /*5fe0*/  ISETP.GE.AND P6, PT, R101, R214, PT ;  /* 0x000000d66500720c */ /* 0x000fc40003fc6270 */
[----:B------:R-:W-:Y:S02]  /*5ff0*/  ISETP.GE.AND P4, PT, R101, R213, PT ;  /* 0x000000d56500720c */ /* 0x000fe40003f86270 */
[----:B------:R-:W-:Y:S02]  /*6000*/  I2FP.F32.S32 R101, R101 ;  /* 0x0000006500657245 */ /* 0x000fe40000201400 */
[----:B------:R-:W-:Y:S01]  /*6010*/  ISETP.GE.AND P3, PT, R112, R213, PT ;  /* 0x000000d57000720c */ /* 0x000fe20003f66270 */
[----:B------:R-:W-:Y:S01]  /*6020*/  HMMA.16816.F32 R80, R196, R168, R80 ;  /* 0x000000a8c450723c */ /* 0x000fe20000001850 */
[C---:B------:R-:W-:Y:S01]  /*6030*/  LOP3.LUT R102, R2.reuse, 0x41, RZ, 0xfc, !PT ;  /* 0x0000004102667812 */ /* 0x040fe200078efcff */
[C---:B------:R-:W-:Y:S01]  /*6040*/  FFMA.FTZ R151, R101.reuse, UR5, R96 ;  /* 0x0000000565977c23 */ /* 0x040fe20008010060 */
[----:B------:R-:W-:Y:S01]  /*6050*/  LOP3.LUT R100, R2, 0x48, RZ, 0xfc, !PT ;  /* 0x0000004802647812 */ /* 0x000fe200078efcff */
[----:B------:R-:W-:Y:S01]  /*6060*/  FFMA.FTZ R98, R101, UR5, R98 ;  /* 0x0000000565627c23 */ /* 0x000fe20008010062 */
[----:B------:R-:W-:-:S02]  /*6070*/  FSEL R144, R144, -INF , !P3 ;  /* 0xff80000090907808 */ /* 0x000fc40005800000 */
[----:B------:R-:W-:Y:S01]  /*6080*/  FSEL R140, R105, -INF , !P1 ;  /* 0xff800000698c7808 */ /* 0x000fe20004800000 */
[C---:B------:R-:W-:Y:S01]  /*6090*/  HMMA.16816.F32 R72, R196.reuse, R164, R72 ;  /* 0x000000a4c448723c */ /* 0x040fe20000001848 */
[----:B------:R-:W-:Y:S02]  /*60a0*/  I2FP.F32.S32 R96, R102 ;  /* 0x0000006600607245 */ /* 0x000fe40000201400 */
[----:B------:R-:W-:Y:S02]  /*60b0*/  I2FP.F32.S32 R243, R100 ;  /* 0x0000006400f37245 */ /* 0x000fe40000201400 */
[-C--:B------:R-:W-:Y:S01]  /*60c0*/  ISETP.GE.AND P3, PT, R106, R214.reuse, PT ;  /* 0x000000d66a00720c */ /* 0x080fe20003f66270 */
[----:B------:R-:W-:Y:S01]  /*60d0*/  FFMA.FTZ R97, R96, UR5, R97 ;  /* 0x0000000560617c23 */ /* 0x000fe20008010061 */
[----:B------:R-:W-:Y:S01]  /*60e0*/  ISETP.GE.AND P1, PT, R106, R213, PT ;  /* 0x000000d56a00720c */ /* 0x000fe20003f26270 */
[----:B------:R-:W-:Y:S01]  /*60f0*/  FFMA.FTZ R99, R96, UR5, R99 ;  /* 0x0000000560637c23 */ /* 0x000fe20008010063 */
[----:B------:R-:W-:Y:S01]  /*6100*/  FSEL R251, R251, -INF , !P2 ;  /* 0xff800000fbfb7808 */ /* 0x000fe20005000000 */
[----:B------:R-:W-:Y:S01]  /*6110*/  FFMA.FTZ R92, R243, UR5, R92 ;  /* 0x00000005f35c7c23 */ /* 0x000fe2000801005c */
[----:B------:R-:W-:Y:S01]  /*6120*/  FSEL R145, R145, -INF , !P3 ;  /* 0xff80000091917808 */ /* 0x000fe20005800000 */
[----:B------:R-:W-:Y:S01]  /*6130*/  FFMA.FTZ R243, R243, UR5, R94 ;  /* 0x00000005f3f37c23 */ /* 0x000fe2000801005e */
[----:B------:R-:W-:Y:S01]  /*6140*/  FSEL R149, R103, -INF , !P1 ;  /* 0xff80000067957808 */ /* 0x000fe20004800000 */
[----:B------:R-:W-:Y:S01]  /*6150*/  HMMA.16816.F32 R64, R196, R160, R64 ;  /* 0x000000a0c440723c */ /* 0x000fe20000001840 */
[----:B------:R-:W-:-:S02]  /*6160*/  ISETP.GE.AND P2, PT, R102, R214, PT ;  /* 0x000000d66600720c */ /* 0x000fc40003f46270 */
[----:B------:R-:W-:Y:S02]  /*6170*/  ISETP.GE.AND P3, PT, R102, R213, PT ;  /* 0x000000d56600720c */ /* 0x000fe40003f66270 */
[----:B------:R-:W-:Y:S02]  /*6180*/  ISETP.GE.AND P1, PT, R100, R214, PT ;  /* 0x000000d66400720c */ /* 0x000fe40003f26270 */
[C---:B------:R-:W-:Y:S01]  /*6190*/  LOP3.LUT R96, R2.reuse, 0x49, RZ, 0xfc, !PT ;  /* 0x0000004902607812 */ /* 0x040fe200078efcff */
[----:B------:R-:W-:Y:S01]  /*61a0*/  HMMA.16816.F32 R76, R196, R170, R76 ;  /* 0x000000aac44c723c */ /* 0x000fe2000000184c */
[----:B------:R-:W-:Y:S02]  /*61b0*/  LOP3.LUT R94, R2, 0x51, RZ, 0xfc, !PT ;  /* 0x00000051025e7812 */ /* 0x000fe400078efcff */
[----:B------:R-:W-:Y:S02]  /*61c0*/  FSEL R245, R98, -INF , !P4 ;  /* 0xff80000062f57808 */ /* 0x000fe40006000000 */
[----:B------:R-:W-:-:S02]  /*61d0*/  FSEL R249, R97, -INF , !P2 ;  /* 0xff80000061f97808 */ /* 0x000fc40005000000 */
[----:B------:R-:W-:Y:S01]  /*61e0*/  FSEL R159, R99, -INF , !P3 ;  /* 0xff800000639f7808 */ /* 0x000fe20005800000 */
[C---:B------:R-:W-:Y:S01]  /*61f0*/  HMMA.16816.F32 R68, R196.reuse, R166, R68 ;  /* 0x000000a6c444723c */ /* 0x040fe20000001844 */
[----:B------:R-:W-:Y:S01]  /*6200*/  FSEL R247, R92, -INF , !P1 ;  /* 0xff8000005cf77808 */ /* 0x000fe20004800000 */
[----:B------:R-:W-:Y:S01]  /*6210*/  BAR.SYNC.DEFER_BLOCKING 0x0 ;  /* 0x0000000000007b1d */ /* 0x000fe20000010000 */
[CC--:B------:R-:W-:Y:S02]  /*6220*/  ISETP.GE.AND P4, PT, R96.reuse, R214.reuse, PT ;  /* 0x000000d66000720c */ /* 0x0c0fe40003f86270 */
[-C--:B------:R-:W-:Y:S02]  /*6230*/  ISETP.GE.AND P2, PT, R96, R213.reuse, PT ;  /* 0x000000d56000720c */ /* 0x080fe40003f46270 */
[C---:B------:R-:W-:Y:S01]  /*6240*/  ISETP.GE.AND P3, PT, R235.reuse, R214, PT ;  /* 0x000000d6eb00720c */ /* 0x040fe20003f66270 */
[----:B------:R-:W-:Y:S01]  /*6250*/  HMMA.16816.F32 R60, R196, R162, R60 ;  /* 0x000000a2c43c723c */ /* 0x000fe2000000183c */
[----:B------:R-:W-:-:S02]  /*6260*/  ISETP.GE.AND P1, PT, R235, R213, PT ;  /* 0x000000d5eb00720c */ /* 0x000fc40003f26270 */
        /* <DEDUP_REMOVED lines=12> */
[----:B------:R-:W-:-:S02]  /*6330*/  FSEL R165, R165, -INF , !P3 ;  /* 0xff800000a5a57808 */ /* 0x000fc40005800000 */
[C---:B------:R-:W-:Y:S02]  /*6340*/  ISETP.GE.AND P2, PT, R89.reuse, R214, PT ;  /* 0x000000d65900720c */ /* 0x040fe40003f46270 */
[----:B------:R-:W-:Y:S02]  /*6350*/  ISETP.GE.AND P3, PT, R89, R213, PT ;  /* 0x000000d55900720c */ /* 0x000fe40003f66270 */
[----:B------:R-:W-:Y:S02]  /*6360*/  I2FP.F32.S32 R89, R89 ;  /* 0x0000005900597245 */ /* 0x000fe40000201400 */
[----:B------:R-:W-:Y:S02]  /*6370*/  ISETP.GE.AND P6, PT, R100, R213, PT ;  /* 0x000000d56400720c */ /* 0x000fe40003fc6270 */
[C---:B------:R-:W-:Y:S01]  /*6380*/  LOP3.LUT R90, R2.reuse, 0x59, RZ, 0xfc, !PT ;  /* 0x00000059025a7812 */ /* 0x040fe200078efcff */
[C---:B------:R-:W-:Y:S01]  /*6390*/  FFMA.FTZ R239, R89.reuse, UR5, R84 ;  /* 0x0000000559ef7c23 */ /* 0x040fe20008010054 */
[----:B------:R-:W-:Y:S01]  /*63a0*/  LOP3.LUT R88, R2, 0x60, RZ, 0xfc, !PT ;  /* 0x0000006002587812 */ /* 0x000fe200078efcff */
[----:B------:R-:W-:Y:S01]  /*63b0*/  FFMA.FTZ R86, R89, UR5, R86 ;  /* 0x0000000559567c23 */ /* 0x000fe20008010056 */
[----:B------:R-:W-:-:S02]  /*63c0*/  FSEL R243, R243, -INF , !P6 ;  /* 0xff800000f3f37808 */ /* 0x000fc40007000000 */
[----:B------:R-:W-:Y:S02]  /*63d0*/  FSEL R153, R93, -INF , !P4 ;  /* 0xff8000005d997808 */ /* 0x000fe40006000000 */
[----:B------:R-:W-:Y:S02]  /*63e0*/  I2FP.F32.S32 R84, R90 ;  /* 0x0000005a00547245 */ /* 0x000fe40000201400 */
[----:B------:R-:W-:Y:S02]  /*63f0*/  I2FP.F32.S32 R221, R88 ;  /* 0x0000005800dd7245 */ /* 0x000fe40000201400 */
[----:B------:R-:W-:Y:S01]  /*6400*/  ISETP.GE.AND P6, PT, R94, R214, PT ;  /* 0x000000d65e00720c */ /* 0x000fe20003fc6270 */
[----:B------:R-:W-:Y:S01]  /*6410*/  FFMA.FTZ R85, R84, UR5, R85 ;  /* 0x0000000554557c23 */ /* 0x000fe20008010055 */
[----:B------:R-:W-:Y:S01]  /*6420*/  ISETP.GE.AND P4, PT, R94, R213, PT ;  /* 0x000000d55e00720c */ /* 0x000fe20003f86270 */
[----:B------:R-:W-:Y:S01]  /*6430*/  FFMA.FTZ R87, R84, UR5, R87 ;  /* 0x0000000554577c23 */ /* 0x000fe20008010057 */
[----:B------:R-:W-:Y:S01]  /*6440*/  FSEL R235, R235, -INF , !P1 ;  /* 0xff800000ebeb7808 */ /* 0x000fe20004800000 */
[----:B------:R-:W-:Y:S01]  /*6450*/  FFMA.FTZ R80, R221, UR5, R80 ;  /* 0x00000005dd507c23 */ /* 0x000fe20008010050 */
[----:B------:R-:W-:Y:S01]  /*6460*/  FSEL R241, R241, -INF , !P6 ;  /* 0xff800000f1f17808 */ /* 0x000fe20007000000 */
[----:B------:R-:W-:Y:S01]  /*6470*/  FFMA.FTZ R221, R221, UR5, R82 ;  /* 0x00000005dddd7c23 */ /* 0x000fe20008010052 */
[----:B------:R-:W-:-:S02]  /*6480*/  FSEL R171, R91, -INF , !P4 ;  /* 0xff8000005bab7808 */ /* 0x000fc40006000000 */
[CC--:B------:R-:W-:Y:S02]  /*6490*/  ISETP.GE.AND P1, PT, R90.reuse, R214.reuse, PT ;  /* 0x000000d65a00720c */ /* 0x0c0fe40003f26270 */
[----:B------:R-:W-:Y:S02]  /*64a0*/  ISETP.GE.AND P6, PT, R90, R213, PT ;  /* 0x000000d55a00720c */ /* 0x000fe40003fc6270 */
        /* <DEDUP_REMOVED lines=11> */
[----:B------:R-:W-:Y:S02]  /*6560*/  I2FP.F32.S32 R84, R84 ;  /* 0x0000005400547245 */ /* 0x000fe40000201400 */
[----:B------:R-:W-:Y:S02]  /*6570*/  I2FP.F32.S32 R219, R219 ;  /* 0x000000db00db7245 */ /* 0x000fe40000201400 */
[----:B------:R-:W-:Y:S01]  /*6580*/  I2FP.F32.S32 R80, R82 ;  /* 0x0000005200507245 */ /* 0x000fe20000201400 */
[----:B------:R-:W-:Y:S01]  /*6590*/  FFMA.FTZ R83, R84, UR5, R83 ;  /* 0x0000000554537c23 */ /* 0x000fe20008010053 */
        /* <DEDUP_REMOVED lines=12> */
[----:B------:R-:W-:Y:S02]  /*6660*/  LOP3.LUT R78, R2, 0x71, RZ, 0xfc, !PT ;  /* 0x00000071024e7812 */ /* 0x000fe400078efcff */
[----:B------:R-:W-:Y:S01]  /*6670*/  ISETP.GE.AND P2, PT, R88, R213, PT ;  /* 0x000000d55800720c */ /* 0x000fe20003f46270 */
[C---:B------:R-:W-:Y:S01]  /*6680*/  FFMA.FTZ R217, R77.reuse, UR5, R72 ;  /* 0x000000054dd97c23 */ /* 0x040fe20008010048 */
[----:B------:R-:W-:Y:S01]  /*6690*/  I2FP.F32.S32 R72, R78 ;  /* 0x0000004e00487245 */ /* 0x000fe20000201400 */
[----:B------:R-:W-:Y:S01]  /*66a0*/  FFMA.FTZ R74, R77, UR5, R74 ;  /* 0x000000054d4a7c23 */ /* 0x000fe2000801004a */
[----:B------:R-:W-:-:S02]  /*66b0*/  LOP3.LUT R76, R2, 0x78, RZ, 0xfc, !PT ;  /* 0x00000078024c7812 */ /* 0x000fc400078efcff */
[----:B------:R-:W-:Y:S01]  /*66c0*/  FSEL R219, R219, -INF , !P4 ;  /* 0xff800000dbdb7808 */ /* 0x000fe20006000000 */
[----:B------:R-:W-:Y:S01]  /*66d0*/  FFMA.FTZ R73, R72, UR5, R73 ;  /* 0x0000000548497c23 */ /* 0x000fe20008010049 */
[----:B------:R-:W-:Y:S01]  /*66e0*/  ISETP.GE.AND P4, PT, R78, R214, PT ;  /* 0x000000d64e00720c */ /* 0x000fe20003f86270 */
[----:B------:R-:W-:Y:S01]  /*66f0*/  FFMA.FTZ R75, R72, UR5, R75 ;  /* 0x00000005484b7c23 */ /* 0x000fe2000801004b */
[----:B------:R-:W-:Y:S02]  /*6700*/  FSEL R221, R221, -INF , !P2 ;  /* 0xff800000dddd7808 */ /* 0x000fe40005000000 */
[----:B------:R-:W-:Y:S02]  /*6710*/  FSEL R225, R81, -INF , !P3 ;  /* 0xff80000051e17808 */ /* 0x000fe40005800000 */
[----:B------:R-:W-:Y:S02]  /*6720*/  I2FP.F32.S32 R193, R76 ;  /* 0x0000004c00c17245 */ /* 0x000fe40000201400 */
[----:B------:R-:W-:-:S02]  /*6730*/  LOP3.LUT R72, R2, 0x79, RZ, 0xfc, !PT ;  /* 0x0000007902487812 */ /* 0x000fc400078efcff */
[CC--:B------:R-:W-:Y:S01]  /*6740*/  ISETP.GE.AND P2, PT, R82.reuse, R214.reuse, PT ;  /* 0x000000d65200720c */ /* 0x0c0fe20003f46270 */
[C---:B------:R-:W-:Y:S01]  /*6750*/  FFMA.FTZ R203, R193.reuse, UR5, R68 ;  /* 0x00000005c1cb7c23 */ /* 0x040fe20008010044 */
[-C--:B------:R-:W-:Y:S01]  /*6760*/  ISETP.GE.AND P3, PT, R82, R213.reuse, PT ;  /* 0x000000d55200720c */ /* 0x080fe20003f66270 */
[----:B------:R-:W-:Y:S01]  /*6770*/  FFMA.FTZ R193, R193, UR5, R70 ;  /* 0x00000005c1c17c23 */ /* 0x000fe20008010046 */
[----:B------:R-:W-:Y:S02]  /*6780*/  FSEL R197, R74, -INF , !P6 ;  /* 0xff8000004ac57808 */ /* 0x000fe40007000000 */
[----:B------:R-:W-:Y:S02]  /*6790*/  FSEL R215, R73, -INF , !P4 ;  /* 0xff80000049d77808 */ /* 0x000fe40006000000 */
[C---:B------:R-:W-:Y:S02]  /*67a0*/  ISETP.GE.AND P6, PT, R72.reuse, R214, PT ;  /* 0x000000d64800720c */ /* 0x040fe40003fc6270 */
[----:B------:R-:W-:-:S02]  /*67b0*/  ISETP.GE.AND P4, PT, R72, R213, PT ;  /* 0x000000d54800720c */ /* 0x000fc40003f86270 */
[----:B------:R-:W-:Y:S02]  /*67c0*/  FSEL R187, R187, -INF , !P2 ;  /* 0xff800000bbbb7808 */ /* 0x000fe40005000000 */
[----:B------:R-:W-:Y:S02]  /*67d0*/  FSEL R201, R79, -INF , !P3 ;  /* 0xff8000004fc97808 */ /* 0x000fe40005800000 */
[----:B------:R-:W-:Y:S02]  /*67e0*/  I2FP.F32.S32 R72, R72 ;  /* 0x0000004800487245 */ /* 0x000fe40000201400 */
[----:B------:R-:W-:Y:S02]  /*67f0*/  ISETP.GE.AND P2, PT, R78, R213, PT ;  /* 0x000000d54e00720c */ /* 0x000fe40003f46270 */
[----:B------:R-:W-:Y:S01]  /*6800*/  ISETP.GE.AND P3, PT, R76, R214, PT ;  /* 0x000000d64c00720c */ /* 0x000fe20003f66270 */
[----:B------:R-:W-:Y:S01]  /*6810*/  FFMA.FTZ R199, R72, UR5, R69 ;  /* 0x0000000548c77c23 */ /* 0x000fe20008010045 */
[----:B------:R-:W-:Y:S01]  /*6820*/  LOP3.LUT R68, R2, 0x80, RZ, 0xfc, !PT ;  /* 0x0000008002447812 */ /* 0x000fe200078efcff */
[----:B------:R-:W-:Y:S01]  /*6830*/  FFMA.FTZ R71, R72, UR5, R71 ;  /* 0x0000000548477c23 */ /* 0x000fe20008010047 */
[----:B------:R-:W-:-:S02]  /*6840*/  LOP3.LUT R70, R2, 0x81, RZ, 0xfc, !PT ;  /* 0x0000008102467812 */ /* 0x000fc400078efcff */
[----:B------:R-:W-:Y:S02]  /*6850*/  FSEL R191, R75, -INF , !P2 ;  /* 0xff8000004bbf7808 */ /* 0x000fe40005000000 */
[----:B------:R-:W-:Y:S02]  /*6860*/  FSEL R203, R203, -INF , !P3 ;  /* 0xff800000cbcb7808 */ /* 0x000fe40005800000 */
[C---:B------:R-:W-:Y:S02]  /*6870*/  ISETP.GE.AND P2, PT, R68.reuse, R214, PT ;  /* 0x000000d64400720c */ /* 0x040fe40003f46270 */
[----:B------:R-:W-:Y:S02]  /*6880*/  ISETP.GE.AND P3, PT, R68, R213, PT ;  /* 0x000000d54400720c */ /* 0x000fe40003f66270 */
[----:B------:R-:W-:Y:S02]  /*6890*/  I2FP.F32.S32 R69, R68 ;  /* 0x0000004400457245 */ /* 0x000fe40000201400 */
[----:B------:R-:W-:-:S02]  /*68a0*/  I2FP.F32.S32 R68, R70 ;  /* 0x0000004600447245 */ /* 0x000fc40000201400 */
[----:B------:R-:W-:Y:S01]  /*68b0*/  FSEL R189, R71, -INF , !P4 ;  /* 0xff80000047bd7808 */ /* 0x000fe20006000000 */
[----:B------:R-:W-:Y:S01]  /*68c0*/  FFMA.FTZ R185, R69, UR5, R64 ;  /* 0x0000000545b97c23 */ /* 0x000fe20008010040 */
[----:B------:R-:W-:Y:S01]  /*68d0*/  FSEL R217, R217, -INF , !P1 ;  /* 0xff800000d9d97808 */ /* 0x000fe20004800000 */
[----:B------:R-:W-:Y:S01]  /*68e0*/  FFMA.FTZ R163, R68, UR5, R67 ;  /* 0x0000000544a37c23 */ /* 0x000fe20008010043 */
[----:B------:R-:W-:Y:S01]  /*68f0*/  LOP3.LUT R67, R2, 0x88, RZ, 0xfc, !PT ;  /* 0x0000008802437812 */ /* 0x000fe200078efcff */
[----:B------:R-:W-:Y:S01]  /*6900*/  FFMA.FTZ R66, R69, UR5, R66 ;  /* 0x0000000545427c23 */ /* 0x000fe20008010042 */
[----:B------:R-:W-:Y:S01]  /*6910*/  FSEL R185, R185, -INF , !P2 ;  /* 0xff800000b9b97808 */ /* 0x000fe20005000000 */
[----:B------:R-:W-:Y:S01]  /*6920*/  FFMA.FTZ R181, R68, UR5, R65 ;  /* 0x0000000544b57c23 */ /* 0x000fe20008010041 */
[C---:B------:R-:W-:Y:S02]  /*6930*/  ISETP.GE.AND P4, PT, R67.reuse, R214, PT ;  /* 0x000000d64300720c */ /* 0x040fe40003f86270 */
[----:B------:R-:W-:-:S02]  /*6940*/  ISETP.GE.AND P2, PT, R67, R213, PT ;  /* 0x000000d54300720c */ /* 0x000fc40003f46270 */
[----:B------:R-:W-:Y:S02]  /*6950*/  ISETP.GE.AND P1, PT, R76, R213, PT ;  /* 0x000000d54c00720c */ /* 0x000fe40003f26270 */
[----:B------:R-:W-:Y:S02]  /*6960*/  I2FP.F32.S32 R67, R67 ;  /* 0x0000004300437245 */ /* 0x000fe40000201400 */
[----:B------:R-:W-:Y:S02]  /*6970*/  FSEL R193, R193, -INF , !P1 ;  /* 0xff800000c1c17808 */ /* 0x000fe40004800000 */
[C---:B------:R-:W-:Y:S01]  /*6980*/  ISETP.GE.AND P1, PT, R70.reuse, R214, PT ;  /* 0x000000d64600720c */ /* 0x040fe20003f26270 */
[----:B------:R-:W-:Y:S01]  /*6990*/  FFMA.FTZ R179, R67, UR5, R60 ;  /* 0x0000000543b37c23 */ /* 0x000fe2000801003c */
[----:B------:R-:W-:Y:S01]  /*69a0*/  FSEL R199, R199, -INF , !P6 ;  /* 0xff800000c7c77808 */ /* 0x000fe20007000000 */
[----:B------:R-:W-:Y:S01]  /*69b0*/  FFMA.FTZ R62, R67, UR5, R62 ;  /* 0x00000005433e7c23 */ /* 0x000fe2000801003e */
[----:B------:R-:W-:-:S02]  /*69c0*/  ISETP.GE.AND P6, PT, R70, R213, PT ;  /* 0x000000d54600720c */ /* 0x000fc40003fc6270 */
[C---:B------:R-:W-:Y:S02]  /*69d0*/  LOP3.LUT R65, R2.reuse, 0x89, RZ, 0xfc, !PT ;  /* 0x0000008902417812 */ /* 0x040fe400078efcff */
[----:B------:R-:W-:Y:S02]  /*69e0*/  LOP3.LUT R64, R2, 0x90, RZ, 0xfc, !PT ;  /* 0x0000009002407812 */ /* 0x000fe400078efcff */
[----:B------:R-:W-:Y:S02]  /*69f0*/  FSEL R173, R66, -INF , !P3 ;  /* 0xff80000042ad7808 */ /* 0x000fe40005800000 */
[----:B------:R-:W-:Y:S02]  /*6a00*/  FSEL R181, R181, -INF , !P1 ;  /* 0xff800000b5b57808 */ /* 0x000fe40004800000 */
[C---:B------:R-:W-:Y:S02]  /*6a10*/  ISETP.GE.AND P3, PT, R65.reuse, R214, PT ;  /* 0x000000d64100720c */ /* 0x040fe40003f66270 */
[----:B------:R-:W-:-:S02]  /*6a20*/  ISETP.GE.AND P1, PT, R65, R213, PT ;  /* 0x000000d54100720c */ /* 0x000fc40003f26270 */
[----:B------:R-:W-:Y:S02]  /*6a30*/  I2FP.F32.S32 R60, R65 ;  /* 0x00000041003c7245 */ /* 0x000fe40000201400 */
[----:B------:R-:W-:Y:S02]  /*6a40*/  FSEL R163, R163, -INF , !P6 ;  /* 0xff800000a3a37808 */ /* 0x000fe40007000000 */
[----:B------:R-:W-:Y:S01]  /*6a50*/  FSEL R179, R179, -INF , !P4 ;  /* 0xff800000b3b37808 */ /* 0x000fe20006000000 */
[----:B------:R-:W-:Y:S01]  /*6a60*/  FFMA.FTZ R63, R60, UR5, R63 ;  /* 0x000000053c3f7c23 */ /* 0x000fe2000801003f */
[----:B------:R-:W-:Y:S01]  /*6a70*/  ISETP.GE.AND P6, PT, R64, R214, PT ;  /* 0x000000d64000720c */ /* 0x000fe20003fc6270 */
[----:B------:R-:W-:Y:S01]  /*6a80*/  FFMA.FTZ R61, R60, UR5, R61 ;  /* 0x000000053c3d7c23 */ /* 0x000fe2000801003d */
[----:B------:R-:W-:Y:S02]  /*6a90*/  I2FP.F32.S32 R65, R64 ;  /* 0x0000004000417245 */ /* 0x000fe40000201400 */
[----:B------:R-:W-:-:S02]  /*6aa0*/  ISETP.GE.AND P4, PT, R64, R213, PT ;  /* 0x000000d54000720c */ /* 0x000fc40003f86270 */
[----:B------:R-:W-:Y:S01]  /*6ab0*/  LOP3.LUT R64, R2, 0x91, RZ, 0xfc, !PT ;  /* 0x0000009102407812 */ /* 0x000fe200078efcff */
[C---:B------:R-:W-:Y:S01]  /*6ac0*/  FFMA.FTZ R155, R65.reuse, UR5, R56 ;  /* 0x00000005419b7c23 */ /* 0x040fe20008010038 */
[----:B------:R-:W-:Y:S01]  /*6ad0*/  FSEL R169, R62, -INF , !P2 ;  /* 0xff8000003ea97808 */ /* 0x000fe20005000000 */
[----:B------:R-:W-:Y:S01]  /*6ae0*/  FFMA.FTZ R56, R65, UR5, R58 ;  /* 0x0000000541387c23 */ /* 0x000fe2000801003a */
[----:B------:R-:W-:Y:S02]  /*6af0*/  I2FP.F32.S32 R62, R64 ;  /* 0x00000040003e7245 */ /* 0x000fe40000201400 */
[C---:B------:R-:W-:Y:S02]  /*6b00*/  LOP3.LUT R60, R2.reuse, 0x98, RZ, 0xfc, !PT ;  /* 0x00000098023c7812 */ /* 0x040fe400078efcff */
[----:B------:R-:W-:Y:S01]  /*6b10*/  LOP3.LUT R58, R2, 0x99, RZ, 0xfc, !PT ;  /* 0x00000099023a7812 */ /* 0x000fe200078efcff */
[----:B------:R-:W-:Y:S01]  /*6b20*/  FFMA.FTZ R139, R62, UR5, R57 ;  /* 0x000000053e8b7c23 */ /* 0x000fe20008010039 */
[----:B------:R-:W-:-:S02]  /*6b30*/  ISETP.GE.AND P2, PT, R64, R214, PT ;  /* 0x000000d64000720c */ /* 0x000fc40003f46270 */
        /* <DEDUP_REMOVED lines=10> */
[C---:B------:R-:W-:Y:S02]  /*6be0*/  ISETP.GE.AND P4, PT, R58.reuse, R214, PT ;  /* 0x000000d63a00720c */ /* 0x040fe40003f86270 */
[-C--:B------:R-:W-:Y:S01]  /*6bf0*/  ISETP.GE.AND P2, PT, R58, R213.reuse, PT ;  /* 0x000000d53a00720c */ /* 0x080fe20003f46270 */
[----:B------:R-:W-:Y:S01]  /*6c00*/  FFMA.FTZ R58, R62, UR5, R59 ;  /* 0x000000053e3a7c23 */ /* 0x000fe2000801003b */
[----:B------:R-:W-:Y:S01]  /*6c10*/  FSEL R177, R61, -INF , !P3 ;  /* 0xff8000003db17808 */ /* 0x000fe20005800000 */
[----:B------:R-:W-:Y:S01]  /*6c20*/  FFMA.FTZ R59, R60, UR5, R53 ;  /* 0x000000053c3b7c23 */ /* 0x000fe20008010035 */
[----:B------:R-:W-:Y:S01]  /*6c30*/  ISETP.GE.AND P3, PT, R64, R213, PT ;  /* 0x000000d54000720c */ /* 0x000fe20003f66270 */
[----:B------:R-:W-:Y:S01]  /*6c40*/  FFMA.FTZ R60, R60, UR5, R55 ;  /* 0x000000053c3c7c23 */ /* 0x000fe20008010037 */
[----:B------:R-:W-:-:S02]  /*6c50*/  LOP3.LUT R55, R2, 0xa0, RZ, 0xfc, !PT ;  /* 0x000000a002377812 */ /* 0x000fc400078efcff */
[----:B------:R-:W-:Y:S02]  /*6c60*/  FSEL R58, R58, -INF , !P3 ;  /* 0xff8000003a3a7808 */ /* 0x000fe40005800000 */
[----:B------:R-:W-:Y:S02]  /*6c70*/  FSEL R141, R141, -INF , !P1 ;  /* 0xff8000008d8d7808 */ /* 0x000fe40004800000 */
[C---:B------:R-:W-:Y:S02]  /*6c80*/  ISETP.GE.AND P3, PT, R55.reuse, R214, PT ;  /* 0x000000d63700720c */ /* 0x040fe40003f66270 */
[----:B------:R-:W-:Y:S02]  /*6c90*/  ISETP.GE.AND P1, PT, R55, R213, PT ;  /* 0x000000d53700720c */ /* 0x000fe40003f26270 */
[----:B------:R-:W-:Y:S02]  /*6ca0*/  I2FP.F32.S32 R55, R55 ;  /* 0x0000003700377245 */ /* 0x000fe40000201400 */
[----:B------:R-:W-:-:S02]  /*6cb0*/  LOP3.LUT R53, R2, 0xa1, RZ, 0xfc, !PT ;  /* 0x000000a102357812 */ /* 0x000fc400078efcff */
[----:B------:R-:W-:Y:S01]  /*6cc0*/  LOP3.LUT R52, R2, 0xa8, RZ, 0xfc, !PT ;  /* 0x000000a802347812 */ /* 0x000fe200078efcff */
[C---:B------:R-:W-:Y:S01]  /*6cd0*/  FFMA.FTZ R62, R55.reuse, UR5, R48 ;  /* 0x00000005373e7c23 */ /* 0x040fe20008010030 */
[----:B------:R-:W-:Y:S01]  /*6ce0*/  I2FP.F32.S32 R48, R53 ;  /* 0x0000003500307245 */ /* 0x000fe20000201400 */
[----:B------:R-:W-:Y:S01]  /*6cf0*/  FFMA.FTZ R50, R55, UR5, R50 ;  /* 0x0000000537327c23 */ /* 0x000fe20008010032 */
[----:B------:R-:W-:Y:S02]  /*6d00*/  FSEL R57, R54, -INF , !P6 ;  /* 0xff80000036397808 */ /* 0x000fe40007000000 */
[----:B------:R-:W-:Y:S01]  /*6d10*/  FSEL R59, R59, -INF , !P4 ;  /* 0xff8000003b3b7808 */ /* 0x000fe20006000000 */
[C---:B------:R-:W-:Y:S01]  /*6d20*/  FFMA.FTZ R49, R48.reuse, UR5, R49 ;  /* 0x0000000530317c23 */ /* 0x040fe20008010031 */
[C---:B------:R-:W-:Y:S01]  /*6d30*/  ISETP.GE.AND P6, PT, R53.reuse, R214, PT ;  /* 0x000000d63500720c */ /* 0x040fe20003fc6270 */
[----:B------:R-:W-:Y:S01]  /*6d40*/  FFMA.FTZ R51, R48, UR5, R51 ;  /* 0x0000000530337c23 */ /* 0x000fe20008010033 */
[----:B------:R-:W-:-:S02]  /*6d50*/  ISETP.GE.AND P4, PT, R53, R213, PT ;  /* 0x000000d53500720c */ /* 0x000fc40003f86270 */
[----:B------:R-:W-:Y:S02]  /*6d60*/  I2FP.F32.S32 R53, R52 ;  /* 0x0000003400357245 */ /* 0x000fe40000201400 */
[----:B------:R-:W-:Y:S02]  /*6d70*/  LOP3.LUT R48, R2, 0xa9, RZ, 0xfc, !PT ;  /* 0x000000a902307812 */ /* 0x000fe400078efcff */
[----:B------:R-:W-:Y:S01]  /*6d80*/  FSEL R63, R50, -INF , !P1 ;  /* 0xff800000323f7808 */ /* 0x000fe20004800000 */
[----:B------:R-:W-:Y:S01]  /*6d90*/  FFMA.FTZ R64, R53, UR5, R44 ;  /* 0x0000000535407c23 */ /* 0x000fe2000801002c */
[----:B------:R-:W-:Y:S01]  /*6da0*/  FSEL R65, R49, -INF , !P6 ;  /* 0xff80000031417808 */ /* 0x000fe20007000000 */
[----:B------:R-:W-:Y:S01]  /*6db0*/  FFMA.FTZ R66, R53, UR5, R46 ;  /* 0x0000000535427c23 */ /* 0x000fe2000801002e */
[C---:B------:R-:W-:Y:S02]  /*6dc0*/  ISETP.GE.AND P1, PT, R48.reuse, R214, PT ;  /* 0x000000d63000720c */ /* 0x040fe40003f26270 */
[----:B------:R-:W-:-:S02]  /*6dd0*/  ISETP.GE.AND P6, PT, R48, R213, PT ;  /* 0x000000d53000720c */ /* 0x000fc40003fc6270 */
[----:B------:R-:W-:Y:S02]  /*6de0*/  FSEL R60, R60, -INF , !P2 ;  /* 0xff8000003c3c7808 */ /* 0x000fe40005000000 */
[----:B------:R-:W-:Y:S02]  /*6df0*/  I2FP.F32.S32 R48, R48 ;  /* 0x0000003000307245 */ /* 0x000fe40000201400 */
        /* <DEDUP_REMOVED lines=9> */
[----:B------:R-:W-:Y:S02]  /*6e90*/  I2FP.F32.S32 R45, R44 ;  /* 0x0000002c002d7245 */ /* 0x000fe40000201400 */
[----:B------:R-:W-:Y:S02]  /*6ea0*/  I2FP.F32.S32 R44, R46 ;  /* 0x0000002e002c7245 */ /* 0x000fe40000201400 */
[----:B------:R-:W-:Y:S01]  /*6eb0*/  FSEL R69, R47, -INF , !P6 ;  /* 0xff8000002f457808 */ /* 0x000fe20007000000 */
[C---:B------:R-:W-:Y:S01]  /*6ec0*/  FFMA.FTZ R72, R45.reuse, UR5, R40 ;  /* 0x000000052d487c23 */ /* 0x040fe20008010028 */
[----:B------:R-:W-:Y:S01]  /*6ed0*/  FFMA.FTZ R68, R45, UR5, R42 ;  /* 0x000000052d447c23 */ /* 0x000fe2000801002a */
[----:B------:R-:W-:Y:S01]  /*6ee0*/  FFMA.FTZ R70, R44, UR5, R41 ;  /* 0x000000052c467c23 */ /* 0x000fe20008010029 */
[----:B------:R-:W-:Y:S01]  /*6ef0*/  LOP3.LUT R41, R2, 0xb8, RZ, 0xfc, !PT ;  /* 0x000000b802297812 */ /* 0x000fe200078efcff */
[----:B------:R-:W-:Y:S01]  /*6f00*/  FFMA.FTZ R43, R44, UR5, R43 ;  /* 0x000000052c2b7c23 */ /* 0x000fe2000801002b */
[----:B------:R-:W-:-:S02]  /*6f10*/  FSEL R72, R72, -INF , !P4 ;  /* 0xff80000048487808 */ /* 0x000fc40006000000 */
[C---:B------:R-:W-:Y:S02]  /*6f20*/  ISETP.GE.AND P6, PT, R41.reuse, R214, PT ;  /* 0x000000d62900720c */ /* 0x040fe40003fc6270 */
[----:B------:R-:W-:Y:S02]  /*6f30*/  ISETP.GE.AND P4, PT, R41, R213, PT ;  /* 0x000000d52900720c */ /* 0x000fe40003f86270 */
[----:B------:R-:W-:Y:S02]  /*6f40*/  I2FP.F32.S32 R41, R41 ;  /* 0x0000002900297245 */ /* 0x000fe40000201400 */
[----:B------:R-:W-:Y:S02]  /*6f50*/  LOP3.LUT R42, R2, 0xb9, RZ, 0xfc, !PT ;  /* 0x000000b9022a7812 */ /* 0x000fe400078efcff */
[----:B------:R-:W-:Y:S01]  /*6f60*/  FSEL R62, R62, -INF , !P3 ;  /* 0xff8000003e3e7808 */ /* 0x000fe20005800000 */
[C---:B------:R-:W-:Y:S01]  /*6f70*/  FFMA.FTZ R73, R41.reuse, UR5, R36 ;  /* 0x0000000529497c23 */ /* 0x040fe20008010024 */
[----:B------:R-:W-:Y:S01]  /*6f80*/  I2FP.F32.S32 R36, R42 ;  /* 0x0000002a00247245 */ /* 0x000fe20000201400 */
[----:B------:R-:W-:Y:S01]  /*6f90*/  FFMA.FTZ R38, R41, UR5, R38 ;  /* 0x0000000529267c23 */ /* 0x000fe20008010026 */
[----:B------:R-:W-:-:S02]  /*6fa0*/  ISETP.GE.AND P3, PT, R52, R213, PT ;  /* 0x000000d53400720c */ /* 0x000fc40003f66270 */
[----:B------:R-:W-:Y:S01]  /*6fb0*/  LOP3.LUT R40, R2, 0xc0, RZ, 0xfc, !PT ;  /* 0x000000c002287812 */ /* 0x000fe200078efcff */
[----:B------:R-:W-:Y:S01]  /*6fc0*/  FFMA.FTZ R37, R36, UR5, R37 ;  /* 0x0000000524257c23 */ /* 0x000fe20008010025 */
[----:B------:R-:W-:Y:S01]  /*6fd0*/  FSEL R68, R68, -INF , !P2 ;  /* 0xff80000044447808 */ /* 0x000fe20005000000 */
[----:B------:R-:W-:Y:S01]  /*6fe0*/  FFMA.FTZ R39, R36, UR5, R39 ;  /* 0x0000000524277c23 */ /* 0x000fe20008010027 */
[----:B------:R-:W-:Y:S02]  /*6ff0*/  ISETP.GE.AND P2, PT, R42, R214, PT ;  /* 0x000000d62a00720c */ /* 0x000fe40003f46270 */
[----:B------:R-:W-:Y:S02]  /*7000*/  FSEL R66, R66, -INF , !P3 ;  /* 0xff80000042427808 */ /* 0x000fe40005800000 */
[----:B------:R-:W-:Y:S02]  /*7010*/  FSEL R67, R67, -INF , !P1 ;  /* 0xff80000043437808 */ /* 0x000fe40004800000 */
[----:B------:R-:W-:-:S02]  /*7020*/  I2FP.F32.S32 R77, R40 ;  /* 0x00000028004d7245 */ /* 0x000fc40000201400 */
[----:B------:R-:W-:Y:S02]  /*7030*/  LOP3.LUT R36, R2, 0xc1, RZ, 0xfc, !PT ;  /* 0x000000c102247812 */ /* 0x000fe400078efcff */
[CC--:B------:R-:W-:Y:S01]  /*7040*/  ISETP.GE.AND P3, PT, R46.reuse, R214.reuse, PT ;  /* 0x000000d62e00720c */ /* 0x0c0fe20003f66270 */
[C---:B------:R-:W-:Y:S01]  /*7050*/  FFMA.FTZ R75, R77.reuse, UR5, R32 ;  /* 0x000000054d4b7c23 */ /* 0x040fe20008010020 */
[----:B------:R-:W-:Y:S01]  /*7060*/  ISETP.GE.AND P1, PT, R46, R213, PT ;  /* 0x000000d52e00720c */ /* 0x000fe20003f26270 */
[----:B------:R-:W-:Y:S01]  /*7070*/  FFMA.FTZ R77, R77, UR5, R34 ;  /* 0x000000054d4d7c23 */ /* 0x000fe20008010022 */
[----:B------:R-:W-:Y:S02]  /*7080*/  FSEL R76, R38, -INF , !P4 ;  /* 0xff800000264c7808 */ /* 0x000fe40006000000 */
[----:B------:R-:W-:Y:S02]  /*7090*/  FSEL R78, R37, -INF , !P2 ;  /* 0xff800000254e7808 */ /* 0x000fe40005000000 */
[----:B------:R-:W-:-:S02]  /*70a0*/  ISETP.GE.AND P4, PT, R36, R214, PT ;  /* 0x000000d62400720c */ /* 0x000fc40003f86270 */
[-C--:B------:R-:W-:Y:S02]  /*70b0*/  ISETP.GE.AND P2, PT, R36, R213.reuse, PT ;  /* 0x000000d52400720c */ /* 0x080fe40003f46270 */
        /* <DEDUP_REMOVED lines=16> */
[C---:B------:R-:W-:Y:S01]  /*71c0*/  FFMA.FTZ R84, R33.reuse, UR5, R28 ;  /* 0x0000000521547c23 */ /* 0x040fe2000801001c */
[----:B------:R-:W-:Y:S01]  /*71d0*/  FFMA.FTZ R80, R33, UR5, R30 ;  /* 0x0000000521507c23 */ /* 0x000fe2000801001e */
[----:B------:R-:W-:Y:S01]  /*71e0*/  FFMA.FTZ R82, R32, UR5, R29 ;  /* 0x0000000520527c23 */ /* 0x000fe2000801001d */
[----:B------:R-:W-:Y:S01]  /*71f0*/  LOP3.LUT R29, R2, 0xd0, RZ, 0xfc, !PT ;  /* 0x000000d0021d7812 */ /* 0x000fe200078efcff */
[----:B------:R-:W-:Y:S01]  /*7200*/  FFMA.FTZ R31, R32, UR5, R31 ;  /* 0x00000005201f7c23 */ /* 0x000fe2000801001f */
[----:B------:R-:W-:Y:S02]  /*7210*/  FSEL R84, R84, -INF , !P3 ;  /* 0xff80000054547808 */ /* 0x000fe40005800000 */
[C---:B------:R-:W-:Y:S02]  /*7220*/  ISETP.GE.AND P2, PT, R29.reuse, R214, PT ;  /* 0x000000d61d00720c */ /* 0x040fe40003f46270 */
[----:B------:R-:W-:-:S02]  /*7230*/  ISETP.GE.AND P3, PT, R29, R213, PT ;  /* 0x000000d51d00720c */ /* 0x000fc40003f66270 */
[----:B------:R-:W-:Y:S02]  /*7240*/  I2FP.F32.S32 R29, R29 ;  /* 0x0000001d001d7245 */ /* 0x000fe40000201400 */
[----:B------:R-:W-:Y:S02]  /*7250*/  LOP3.LUT R30, R2, 0xd1, RZ, 0xfc, !PT ;  /* 0x000000d1021e7812 */ /* 0x000fe400078efcff */
[----:B------:R-:W-:Y:S01]  /*7260*/  FSEL R73, R73, -INF , !P6 ;  /* 0xff80000049497808 */ /* 0x000fe20007000000 */
[C---:B------:R-:W-:Y:S01]  /*7270*/  FFMA.FTZ R85, R29.reuse, UR5, R24 ;  /* 0x000000051d557c23 */ /* 0x040fe20008010018 */
[----:B------:R-:W-:Y:S01]  /*7280*/  I2FP.F32.S32 R24, R30 ;  /* 0x0000001e00187245 */ /* 0x000fe20000201400 */
[----:B------:R-:W-:Y:S01]  /*7290*/  FFMA.FTZ R26, R29, UR5, R26 ;  /* 0x000000051d1a7c23 */ /* 0x000fe2000801001a */
[----:B------:R-:W-:Y:S02]  /*72a0*/  ISETP.GE.AND P6, PT, R40, R213, PT ;  /* 0x000000d52800720c */ /* 0x000fe40003fc6270 */
[----:B------:R-:W-:Y:S01]  /*72b0*/  LOP3.LUT R28, R2, 0xd8, RZ, 0xfc, !PT ;  /* 0x000000d8021c7812 */ /* 0x000fe200078efcff */
[----:B------:R-:W-:Y:S01]  /*72c0*/  FFMA.FTZ R25, R24, UR5, R25 ;  /* 0x0000000518197c23 */ /* 0x000fe20008010019 */
[----:B------:R-:W-:Y:S01]  /*72d0*/  FSEL R80, R80, -INF , !P1 ;  /* 0xff80000050507808 */ /* 0x000fe20004800000 */
[----:B------:R-:W-:Y:S01]  /*72e0*/  FFMA.FTZ R27, R24, UR5, R27 ;  /* 0x00000005181b7c23 */ /* 0x000fe2000801001b */
[----:B------:R-:W-:-:S02]  /*72f0*/  ISETP.GE.AND P1, PT, R30, R214, PT ;  /* 0x000000d61e00720c */ /* 0x000fc40003f26270 */
[----:B------:R-:W-:Y:S02]  /*7300*/  FSEL R77, R77, -INF , !P6 ;  /* 0xff8000004d4d7808 */ /* 0x000fe40007000000 */
[----:B------:R-:W-:Y:S02]  /*7310*/  FSEL R79, R79, -INF , !P4 ;  /* 0xff8000004f4f7808 */ /* 0x000fe40006000000 */
[----:B------:R-:W-:Y:S02]  /*7320*/  I2FP.F32.S32 R89, R28 ;  /* 0x0000001c00597245 */ /* 0x000fe40000201400 */
[----:B------:R-:W-:Y:S02]  /*7330*/  LOP3.LUT R24, R2, 0xd9, RZ, 0xfc, !PT ;  /* 0x000000d902187812 */ /* 0x000fe400078efcff */
[C---:B------:R-:W-:Y:S01]  /*7340*/  ISETP.GE.AND P6, PT, R34.reuse, R214, PT ;  /* 0x000000d62200720c */ /* 0x040fe20003fc6270 */
[C---:B------:R-:W-:Y:S01]  /*7350*/  FFMA.FTZ R87, R89.reuse, UR5, R20 ;  /* 0x0000000559577c23 */ /* 0x040fe20008010014 */
[----:B------:R-:W-:Y:S01]  /*7360*/  ISETP.GE.AND P4, PT, R34, R213, PT ;  /* 0x000000d52200720c */ /* 0x000fe20003f86270 */
[----:B------:R-:W-:Y:S01]  /*7370*/  FFMA.FTZ R89, R89, UR5, R22 ;  /* 0x0000000559597c23 */ /* 0x000fe20008010016 */
[----:B------:R-:W-:-:S02]  /*7380*/  FSEL R88, R26, -INF , !P3 ;  /* 0xff8000001a587808 */ /* 0x000fc40005800000 */
[----:B------:R-:W-:Y:S02]  /*7390*/  FSEL R90, R25, -INF , !P1 ;  /* 0xff800000195a7808 */ /* 0x000fe40004800000 */
[C---:B------:R-:W-:Y:S02]  /*73a0*/  ISETP.GE.AND P3, PT, R24.reuse, R214, PT ;  /* 0x000000d61800720c */ /* 0x040fe40003f66270 */
[----:B------:R-:W-:Y:S02]  /*73b0*/  ISETP.GE.AND P1, PT, R24, R213, PT ;  /* 0x000000d51800720c */ /* 0x000fe40003f26270 */
[----:B------:R-:W-:Y:S02]  /*73c0*/  FSEL R82, R82, -INF , !P6 ;  /* 0xff80000052527808 */ /* 0x000fe40007000000 */
[----:B------:R-:W-:Y:S02]  /*73d0*/  FSEL R83, R31, -INF , !P4 ;  /* 0xff8000001f537808 */ /* 0x000fe40006000000 */
[----:B------:R-:W-:-:S02]  /*73e0*/  I2FP.F32.S32 R24, R24 ;  /* 0x0000001800187245 */ /* 0x000fc40000201400 */
[----:B------:R-:W-:Y:S02]  /*73f0*/  ISETP.GE.AND P6, PT, R30, R213, PT ;  /* 0x000000d51e00720c */ /* 0x000fe40003fc6270 */
[----:B------:R-:W-:Y:S01]  /*7400*/  ISETP.GE.AND P4, PT, R28, R214, PT ;  /* 0x000000d61c00720c */ /* 0x000fe20003f86270 */
[----:B------:R-:W-:Y:S01]  /*7410*/  FFMA.FTZ R91, R24, UR5, R21 ;  /* 0x00000005185b7c23 */ /* 0x000fe20008010015 */
[----:B------:R-:W-:Y:S01]  /*7420*/  LOP3.LUT R20, R2, 0xe0, RZ, 0xfc, !PT ;  /* 0x000000e002147812 */ /* 0x000fe200078efcff */
[----:B------:R-:W-:Y:S01]  /*7430*/  FFMA.FTZ R23, R24, UR5, R23 ;  /* 0x0000000518177c23 */ /* 0x000fe20008010017 */
[----:B------:R-:W-:Y:S02]  /*7440*/  LOP3.LUT R22, R2, 0xe1, RZ, 0xfc, !PT ;  /* 0x000000e102167812 */ /* 0x000fe400078efcff */
[----:B------:R-:W-:Y:S02]  /*7450*/  FSEL R86, R27, -INF , !P6 ;  /* 0xff8000001b567808 */ /* 0x000fe40007000000 */
[----:B------:R-:W-:-:S02]  /*7460*/  FSEL R87, R87, -INF , !P4 ;  /* 0xff80000057577808 */ /* 0x000fc40006000000 */
[C---:B------:R-:W-:Y:S02]  /*7470*/  ISETP.GE.AND P6, PT, R20.reuse, R214, PT ;  /* 0x000000d61400720c */ /* 0x040fe40003fc6270 */
[-C--:B------:R-:W-:Y:S02]  /*7480*/  ISETP.GE.AND P4, PT, R20, R213.reuse, PT ;  /* 0x000000d51400720c */ /* 0x080fe40003f86270 */
[----:B------:R-:W-:Y:S02]  /*7490*/  I2FP.F32.S32 R21, R20 ;  /* 0x0000001400157245 */ /* 0x000fe40000201400 */
[----:B------:R-:W-:Y:S02]  /*74a0*/  I2FP.F32.S32 R20, R22 ;  /* 0x0000001600147245 */ /* 0x000fe40000201400 */
        /* <DEDUP_REMOVED lines=8> */
[----:B------:R-:W-:-:S02]  /*7530*/  FSEL R93, R23, -INF , !P1 ;  /* 0xff800000175d7808 */ /* 0x000fc40004800000 */
[----:B------:R-:W-:Y:S02]  /*7540*/  FSEL R96, R96, -INF , !P6 ;  /* 0xff80000060607808 */ /* 0x000fe40007000000 */
[CC--:B------:R-:W-:Y:S02]  /*7550*/  ISETP.GE.AND P2, PT, R22.reuse, R214.reuse, PT ;  /* 0x000000d61600720c */ /* 0x0c0fe40003f46270 */
[----:B------:R-:W-:Y:S02]  /*7560*/  FSEL R91, R91, -INF , !P3 ;  /* 0xff8000005b5b7808 */ /* 0x000fe40005800000 */
[C---:B------:R-:W-:Y:S02]  /*7570*/  ISETP.GE.AND P1, PT, R17.reuse, R214, PT ;  /* 0x000000d61100720c */ /* 0x040fe40003f26270 */
[-C--:B------:R-:W-:Y:S02]  /*7580*/  ISETP.GE.AND P6, PT, R17, R213.reuse, PT ;  /* 0x000000d51100720c */ /* 0x080fe40003fc6270 */
[----:B------:R-:W-:-:S02]  /*7590*/  ISETP.GE.AND P3, PT, R22, R213, PT ;  /* 0x000000d51600720c */ /* 0x000fc40003f66270 */
[C---:B------:R-:W-:Y:S02]  /*75a0*/  LOP3.LUT R20, R2.reuse, 0xe9, RZ, 0xfc, !PT ;  /* 0x000000e902147812 */ /* 0x040fe400078efcff */
[----:B------:R-:W-:Y:S02]  /*75b0*/  I2FP.F32.S32 R17, R17 ;  /* 0x0000001100117245 */ /* 0x000fe40000201400 */
[----:B------:R-:W-:Y:S02]  /*75c0*/  LOP3.LUT R16, R2, 0xf0, RZ, 0xfc, !PT ;  /* 0x000000f002107812 */ /* 0x000fe400078efcff */
[----:B------:R-:W-:Y:S01]  /*75d0*/  FSEL R92, R18, -INF , !P4 ;  /* 0xff800000125c7808 */ /* 0x000fe20006000000 */
[C---:B------:R-:W-:Y:S01]  /*75e0*/  FFMA.FTZ R12, R17.reuse, UR5, R12 ;  /* 0x00000005110c7c23 */ /* 0x040fe2000801000c */
[----:B------:R-:W-:Y:S01]  /*75f0*/  FSEL R94, R94, -INF , !P2 ;  /* 0xff8000005e5e7808 */ /* 0x000fe20005000000 */
[----:B------:R-:W-:Y:S01]  /*7600*/  FFMA.FTZ R14, R17, UR5, R14 ;  /* 0x00000005110e7c23 */ /* 0x000fe2000801000e */
[----:B------:R-:W-:-:S02]  /*7610*/  ISETP.GE.AND P4, PT, R20, R214, PT ;  /* 0x000000d61400720c */ /* 0x000fc40003f86270 */
[----:B------:R-:W-:Y:S02]  /*7620*/  ISETP.GE.AND P2, PT, R20, R213, PT ;  /* 0x000000d51400720c */ /* 0x000fe40003f46270 */
[----:B------:R-:W-:Y:S02]  /*7630*/  FSEL R95, R19, -INF , !P3 ;  /* 0xff800000135f7808 */ /* 0x000fe40005800000 */
[----:B------:R-:W-:Y:S02]  /*7640*/  I2FP.F32.S32 R20, R20 ;  /* 0x0000001400147245 */ /* 0x000fe40000201400 */
[----:B------:R-:W-:Y:S02]  /*7650*/  I2FP.F32.S32 R19, R16 ;  /* 0x0000001000137245 */ /* 0x000fe40000201400 */
[----:B------:R-:W-:Y:S01]  /*7660*/  FSEL R97, R12, -INF , !P1 ;  /* 0xff8000000c617808 */ /* 0x000fe20004800000 */
[C---:B------:R-:W-:Y:S01]  /*7670*/  FFMA.FTZ R13, R20.reuse, UR5, R13 ;  /* 0x00000005140d7c23 */ /* 0x040fe2000801000d */
[----:B------:R-:W-:Y:S01]  /*7680*/  FFMA.FTZ R15, R20, UR5, R15 ;  /* 0x00000005140f7c23 */ /* 0x000fe2000801000f */
[C---:B------:R-:W-:Y:S01]  /*7690*/  FFMA.FTZ R8, R19.reuse, UR5, R8 ;  /* 0x0000000513087c23 */ /* 0x040fe20008010008 */
[----:B------:R-:W-:Y:S01]  /*76a0*/  FSEL R102, R14, -INF , !P6 ;  /* 0xff8000000e667808 */ /* 0x000fe20007000000 */
[----:B------:R-:W-:Y:S01]  /*76b0*/  FFMA.FTZ R10, R19, UR5, R10 ;  /* 0x00000005130a7c23 */ /* 0x000fe2000801000a */
[----:B------:R-:W-:-:S02]  /*76c0*/  ISETP.GE.AND P3, PT, R16, R214, PT ;  /* 0x000000d61000720c */ /* 0x000fc40003f66270 */
[C---:B------:R-:W-:Y:S02]  /*76d0*/  LOP3.LUT R12, R2.reuse, 0xf1, RZ, 0xfc, !PT ;  /* 0x000000f1020c7812 */ /* 0x040fe400078efcff */
[C---:B------:R-:W-:Y:S02]  /*76e0*/  ISETP.GE.AND P6, PT, R2.reuse, R214, PT ;  /* 0x000000d60200720c */ /* 0x040fe40003fc6270 */
[----:B------:R-:W-:Y:S02]  /*76f0*/  LOP3.LUT R2, R2, 0xf9, RZ, 0xfc, !PT ;  /* 0x000000f902027812 */ /* 0x000fe400078efcff */
[----:B------:R-:W-:Y:S02]  /*7700*/  FSEL R104, R13, -INF , !P4 ;  /* 0xff8000000d687808 */ /* 0x000fe40006000000 */
[----:B------:R-:W-:Y:S02]  /*7710*/  FSEL R100, R15, -INF , !P2 ;  /* 0xff8000000f647808 */ /* 0x000fe40005000000 */
[----:B------:R-:W-:-:S02]  /*7720*/  FSEL R101, R8, -INF , !P3 ;  /* 0xff80000008657808 */ /* 0x000fc40005800000 */
[C---:B------:R-:W-:Y:S02]  /*7730*/  ISETP.GE.AND P4, PT, R12.reuse, R214, PT ;  /* 0x000000d60c00720c */ /* 0x040fe40003f86270 */
[-C--:B------:R-:W-:Y:S02]  /*7740*/  ISETP.GE.AND P2, PT, R12, R213.reuse, PT ;  /* 0x000000d50c00720c */ /* 0x080fe40003f46270 */
        /* <DEDUP_REMOVED lines=8> */
[----:B------:R-:W-:Y:S01]  /*77d0*/  FFMA.FTZ R7, R8, UR5, R7 ;  /* 0x0000000508077c23 */ /* 0x000fe20008010007 */
[----:B------:R-:W-:-:S02]  /*77e0*/  ISETP.GE.AND P1, PT, R2, R213, PT ;  /* 0x000000d50200720c */ /* 0x000fc40003f26270 */
        /* <DEDUP_REMOVED lines=17> */
.L_x_3192:
        /* <DEDUP_REMOVED lines=60> */
.L_x_3193:
        /* <DEDUP_REMOVED lines=24> */
[----:B------:R-:W-:Y:S01]  /*7e40*/  @!P1 IMAD.MOV.U32 R23, RZ, RZ, R15 ;  /* 0x000000ffff179224 */ /* 0x000fe200078e000f */
        /* <DEDUP_REMOVED lines=9> */
[----:B------:R-:W-:Y:S01]  /*7ee0*/  @!UP0 UIMAD UR22, UR11, 0xa0, URZ ;  /* 0x000000a00b1688a4 */ /* 0x000fe2000f8e02ff */
[-C--:B------:R-:W-:Y:S01]  /*7ef0*/  @!P1 LEA.HI.X R17, R13, R15.reuse, R12, 0x6, P6 ;  /* 0x0000000f0d119211 */ /* 0x080fe200030f340c */
[--C-:B------:R-:W-:Y:S01]  /*7f00*/  @!P1 IMAD.MOV.U32 R13, RZ, RZ, R15.reuse ;  /* 0x000000ffff0d9224 */ /* 0x100fe200078e000f */
[-C--:B------:R-:W-:Y:S01]  /*7f10*/  @!P1 MOV R12, R14.reuse ;  /* 0x0000000e000c9202 */ /* 0x080fe20000000f00 */
[----:B------:R2:W-:Y:S01]  /*7f20*/  @P2 STS.128 [R210+0x2000], RZ ;  /* 0x002000ffd2002388 */ /* 0x0005e20000000c00 */
[-C--:B------:R-:W-:Y:S01]  /*7f30*/  @!P1 MOV R22, R14.reuse ;  /* 0x0000000e00169202 */ /* 0x080fe20000000f00 */
[----:B------:R-:W-:Y:S01]  /*7f40*/  @!P1 IMAD.MOV.U32 R25, RZ, RZ, R15 ;  /* 0x000000ffff199224 */ /* 0x000fe200078e000f */
        /* <DEDUP_REMOVED lines=15> */
[----:B------:R-:W-:Y:S01]  /*8040*/  @!P1 IADD3 R23, PT, PT, R23, UR15, RZ ;  /* 0x0000000f17179c10 */ /* 0x000fe2000fffe0ff */
[----:B------:R-:W-:Y:S01]  /*8050*/  @!PT LDS RZ, [RZ] ;  /* 0x00000000fffff984 */ /* 0x000fe20000000800 */
[----:B------:R-:W-:Y:S01]  /*8060*/  @!PT LDS RZ, [RZ] ;  /* 0x00000000fffff984 */ /* 0x000fe20000000800 */
[----:B------:R-:W-:Y:S01]  /*8070*/  @!PT LDS RZ, [RZ] ;  /* 0x00000000fffff984 */ /* 0x000fe20000000800 */
[----:B------:R2:W-:Y:S01]  /*8080*/  @!P1 LDGSTS.E.BYPASS.LTC128B.128 [R210+0x3000], desc[UR18][R18.64] ;  /* 0x0300000012d29fae */ /* 0x0005e2000b981a12 */
[-C--:B-1----:R-:W-:Y:S01]  /*8090*/  @!P1 LEA R20, P4, R11, R14.reuse, 0x7 ;  /* 0x0000000e0b149211 */ /* 0x082fe200078838ff */
[----:B------:R-:W-:Y:S01]  /*80a0*/  @!P1 IMAD.WIDE.U32 R26, R7, 0x120, R26 ;  /* 0x00000120071a9825 */ /* 0x000fe200078e001a */
[----:B------:R-:W-:Y:S01]  /*80b0*/  @!UP0 UIMAD UR23, UR11, 0x140, URZ ;  /* 0x000001400b1788a4 */ /* 0x000fe2000f8e02ff */
[----:B------:R2:W-:Y:S01]  /*80c0*/  @P1 STS.128 [R210+0x3800], RZ ;  /* 0x003800ffd2001388 */ /* 0x0005e20000000c00 */
[-C--:B------:R-:W-:Y:S01]  /*80d0*/  @!P1 LEA.HI.X R21, R10, R15.reuse, R9, 0x7, P4 ;  /* 0x0000000f0a159211 */ /* 0x080fe200020f3c09 */
[----:B------:R-:W-:Y:S01]  /*80e0*/  @!P1 IMAD.WIDE.U32 R10, R11, 0x60, R14 ;  /* 0x000000600b0a9825 */ /* 0x000fe200078e000e */
[----:B------:R-:W-:Y:S01]  /*80f0*/  @!P1 LEA.HI.X R9, R7, R15, R2, 0x8, P3 ;  /* 0x0000000f07099211 */ /* 0x000fe200018f4402 */
[----:B------:R-:W-:Y:S01]  /*8100*/  @!PT LDS RZ, [RZ] ;  /* 0x00000000fffff984 */ /* 0x000fe20000000800 */
[----:B------:R-:W-:Y:S01]  /*8110*/  @!PT LDS RZ, [RZ] ;  /* 0x00000000fffff984 */ /* 0x000fe20000000800 */
[----:B------:R-:W-:Y:S01]  /*8120*/  @!PT LDS RZ, [RZ] ;  /* 0x00000000fffff984 */ /* 0x000fe20000000800 */
[----:B------:R2:W-:Y:S01]  /*8130*/  @!P1 LDGSTS.E.BYPASS.LTC128B.128 [R210+0x3800], desc[UR18][R16.64] ;  /* 0x0380000010d29fae */ /* 0x0005e2000b981a12 */
[-C--:B------:R-:W-:Y:S01]  /*8140*/  @!P1 MOV R32, R14.reuse ;  /* 0x0000000e00209202 */ /* 0x080fe20000000f00 */
[----:B------:R-:W-:Y:S01]  /*8150*/  IMAD.U32 R2, RZ, RZ, UR10 ;  /* 0x0000000aff027e24 */ /* 0x000fe2000f8e00ff */
[----:B------:R-:W-:Y:S01]  /*8160*/  @!P1 IADD3 R11, PT, PT, R11, UR14, RZ ;  /* 0x0000000e0b0b9c10 */ /* 0x000fe2000fffe0ff */
[----:B------:R-:W-:Y:S01]  /*8170*/  @!UP0 UIMAD UR14, UR11, 0xe0, URZ ;  /* 0x000000e00b0e88a4 */ /* 0x000fe2000f8e02ff */
[----:B------:R2:W-:Y:S01]  /*8180*/  @P1 STS.128 [R210+0x4000], RZ ;  /* 0x004000ffd2001388 */ /* 0x0005e20000000c00 */
[C---:B------:R-:W-:Y:S01]  /*8190*/  @!P1 IMAD.WIDE.U32 R12, R2.reuse, 0xa0, R12 ;  /* 0x000000a0020c9825 */ /* 0x040fe200078e000c */
[----:B------:R-:W-:Y:S01]  /*81a0*/  @!P1 MOV R34, R14 ;  /* 0x0000000e00229202 */ /* 0x000fe20000000f00 */
[----:B------:R-:W-:Y:S01]  /*81b0*/  @!UP0 UIMAD UR15, UR11, 0x180, URZ ;  /* 0x000001800b0f88a4 */ /* 0x000fe2000f8e02ff */
[----:B------:R-:W-:Y:S01]  /*81c0*/  @!PT LDS RZ, [RZ] ;  /* 0x00000000fffff984 */ /* 0x000fe20000000800 */
[----:B------:R-:W-:Y:S01]  /*81d0*/  @!PT LDS RZ, [RZ] ;  /* 0x00000000fffff984 */ /* 0x000fe20000000800 */
[----:B------:R-:W-:Y:S01]  /*81e0*/  @!PT LDS RZ, [RZ] ;  /* 0x00000000fffff984 */ /* 0x000fe20000000800 */
[----:B------:R2:W-:Y:S01]  /*81f0*/  @!P1 LDGSTS.E.BYPASS.LTC128B.128 [R210+0x4000], desc[UR18][R10.64] ;  /* 0x040000000ad29fae */ /* 0x0005e2000b981a12 */
[----:B------:R-:W-:Y:S01]  /*8200*/  @!P1 IMAD.WIDE.U32 R24, R2, 0xe0, R24 ;  /* 0x000000e002189825 */ /* 0x000fe200078e0018 */
[----:B------:R-:W-:-:S02]  /*8210*/  @!P1 IADD3 R27, PT, PT, R27, UR24, RZ ;  /* 0x000000181b1b9c10 */ /* 0x000fc4000fffe0ff */
[----:B------:R2:W-:Y:S01]  /*8220*/  @P1 STS.128 [R210+0x4800], RZ ;  /* 0x004800ffd2001388 */ /* 0x0005e20000000c00 */
[----:B------:R-:W-:Y:S01]  /*8230*/  @!P1 VIADD R13, R13, UR22 ;  /* 0x000000160d0d9c36 */ /* 0x000fe20008000000 */
[----:B------:R-:W-:Y:S01]  /*8240*/  @!UP0 UIMAD UR22, UR11, 0x160, URZ ;  /* 0x000001600b1688a4 */ /* 0x000fe2000f8e02ff */
[----:B------:R-:W-:Y:S01]  /*8250*/  @!P1 IMAD.MOV.U32 R31, RZ, RZ, R15 ;  /* 0x000000ffff1f9224 */ /* 0x000fe200078e000f */
[----:B------:R-:W-:Y:S01]  /*8260*/  @!PT LDS RZ, [RZ] ;  /* 0x00000000fffff984 */ /* 0x000fe20000000800 */
[----:B------:R-:W-:Y:S01]  /*8270*/  @!PT LDS RZ, [RZ] ;  /* 0x00000000fffff984 */ /* 0x000fe20000000800 */
[----:B------:R-:W-:Y:S01]  /*8280*/  @!PT LDS RZ, [RZ] ;  /* 0x00000000fffff984 */ /* 0x000fe20000000800 */
[----:B------:R2:W-:Y:S01]  /*8290*/  @!P1 LDGSTS.E.BYPASS.LTC128B.128 [R210+0x4800], desc[UR18][R20.64] ;  /* 0x0480000014d29fae */ /* 0x0005e2000b981a12 */
[----:B------:R-:W-:Y:S01]  /*82a0*/  @!P1 VIADD R25, R25, UR14 ;  /* 0x0000000e19199c36 */ /* 0x000fe20008000000 */
[----:B------:R-:W-:Y:S01]  /*82b0*/  @!UP0 UIMAD UR14, UR11, 0x1a0, URZ ;  /* 0x000001a00b0e88a4 */ /* 0x000fe2000f8e02ff */
[----:B------:R-:W-:Y:S01]  /*82c0*/  @!P1 IMAD.WIDE.U32 R28, R2, 0x140, R28 ;  /* 0x00000140021c9825 */ /* 0x000fe200078e001c */
[----:B------:R2:W-:Y:S03]  /*82d0*/  @P1 STS.128 [R210+0x5000], RZ ;  /* 0x005000ffd2001388 */ /* 0x0005e60000000c00 */
[----:B------:R-:W-:Y:S01]  /*82e0*/  @!P1 IMAD.MOV.U32 R33, RZ, RZ, R15 ;  /* 0x000000ffff219224 */ /* 0x000fe200078e000f */
[----:B------:R-:W-:Y:S01]  /*82f0*/  @!PT LDS RZ, [RZ] ;  /* 0x00000000fffff984 */ /* 0x000fe20000000800 */
[----:B------:R-:W-:Y:S01]  /*8300*/  @!PT LDS RZ, [RZ] ;  /* 0x00000000fffff984 */ /* 0x000fe20000000800 */
[----:B------:R-:W-:Y:S01]  /*8310*/  @!PT LDS RZ, [RZ] ;  /* 0x00000000fffff984 */ /* 0x000fe20000000800 */
[----:B------:R2:W-:Y:S01]  /*8320*/  @!P1 LDGSTS.E.BYPASS.LTC128B.128 [R210+0x5000], desc[UR18][R12.64] ;  /* 0x050000000cd29fae */ /* 0x0005e2000b981a12 */
[----:B------:R-:W-:-:S03]  /*8330*/  @!P1 IMAD.WIDE.U32 R30, R7, 0x160, R30 ;  /* 0x00000160071e9825 */ /* 0x000fc600078e001e */
[----:B------:R2:W-:Y:S01]  /*8340*/  @P1 STS.128 [R210+0x5800], RZ ;  /* 0x005800ffd2001388 */ /* 0x0005e20000000c00 */
[----:B------:R-:W-:Y:S01]  /*8350*/  @!P1 IMAD.MOV.U32 R35, RZ, RZ, R15 ;  /* 0x000000ffff239224 */ /* 0x000fe200078e000f */
[----:B------:R-:W-:Y:S01]  /*8360*/  @!P1 IADD3 R31, PT, PT, R31, UR22, RZ ;  /* 0x000000161f1f9c10 */ /* 0x000fe2000fffe0ff */
[----:B------:R-:W-:Y:S01]  /*8370*/  @!P1 IMAD.WIDE.U32 R32, R2, 0x180, R32 ;  /* 0x0000018002209825 */ /* 0x000fe200078e0020 */
[----:B------:R-:W-:Y:S01]  /*8380*/  @!PT LDS RZ, [RZ] ;  /* 0x00000000fffff984 */ /* 0x000fe20000000800 */
[----:B------:R-:W-:Y:S01]  /*8390*/  @!PT LDS RZ, [RZ] ;  /* 0x00000000fffff984 */ /* 0x000fe20000000800 */
[----:B------:R-:W-:Y:S01]  /*83a0*/  @!PT LDS RZ, [RZ] ;  /* 0x00000000fffff984 */ /* 0x000fe20000000800 */
[----:B------:R2:W-:Y:S03]  /*83b0*/  @!P1 LDGSTS.E.BYPASS.LTC128B.128 [R210+0x5800], desc[UR18][R22.64] ;  /* 0x0580000016d29fae */ /* 0x0005e6000b981a12 */
[----:B------:R-:W-:Y:S01]  /*83c0*/  @!P1 VIADD R29, R29, UR23 ;  /* 0x000000171d1d9c36 */ /* 0x000fe20008000000 */
[----:B------:R2:W-:Y:S01]  /*83d0*/  @P1 STS.128 [R210+0x6000], RZ ;  /* 0x006000ffd2001388 */ /* 0x0005e20000000c00 */
[----:B------:R-:W-:-:S03]  /*83e0*/  @!P1 IMAD.WIDE.U32 R34, R7, 0x1a0, R34 ;  /* 0x000001a007229825 */ /* 0x000fc600078e0022 */
[----:B------:R-:W-:Y:S01]  /*83f0*/  @!PT LDS RZ, [RZ] ;  /* 0x00000000fffff984 */ /* 0x000fe20000000800 */
[----:B------:R-:W-:Y:S01]  /*8400*/  @!PT LDS RZ, [RZ] ;  /* 0x00000000fffff984 */ /* 0x000fe20000000800 */
[----:B------:R-:W-:Y:S01]  /*8410*/  @!PT LDS RZ, [RZ] ;  /* 0x00000000fffff984 */ /* 0x000fe20000000800 */
[----:B------:R2:W-:Y:S01]  /*8420*/  @!P1 LDGSTS.E.BYPASS.LTC128B.128 [R210+0x6000], desc[UR18][R24.64] ;  /* 0x0600000018d29fae */ /* 0x0005e2000b981a12 */
[----:B------:R-:W-:Y:S01]  /*8430*/  @!P1 VIADD R33, R33, UR15 ;  /* 0x0000000f21219c36 */ /* 0x000fe20008000000 */
[----:B------:R-:W-:Y:S02]  /*8440*/  @!P1 IADD3 R35, PT, PT, R35, UR14, RZ ;  /* 0x0000000e23239c10 */ /* 0x000fe4000fffe0ff */
        /* <DEDUP_REMOVED lines=35> */
[----:B------:R-:W-:-:S05]  /*8680*/  IADD3 R9, PT, PT, R9, UR14, RZ ;  /* 0x0000000e09097c10 */ /* 0x000fca000fffe0ff */
[----:B------:R-:W-:Y:S01]  /*8690*/  @!PT LDS RZ, [RZ] ;  /* 0x00000000fffff984 */ /* 0x000fe20000000800 */
[----:B------:R-:W-:Y:S01]  /*86a0*/  @!PT LDS RZ, [RZ] ;  /* 0x00000000fffff984 */ /* 0x000fe20000000800 */
[----:B------:R-:W-:Y:S01]  /*86b0*/  @!PT LDS RZ, [RZ] ;  /* 0x00000000fffff984 */ /* 0x000fe20000000800 */
[----:B------:R1:W-:Y:S02]  /*86c0*/  LDGSTS.E.BYPASS.LTC128B.128 [R210+0x9800], desc[UR18][R8.64] ;  /* 0x0980000008d27fae */ /* 0x0003e4000b981a12 */
.L_x_3195:
[----:B------:R-:W-:Y:S05]  /*86d0*/  BSYNC.RECONVERGENT B0 ;  /* 0x0000000000007941 */ /* 0x000fea0003800200 */
.L_x_3194:
[----:B------:R-:W0:Y:S02]  /*86e0*/  LDGDEPBAR ;  /* 0x00000000000079af */ /* 0x000e240000000000 */
.L_x_3191:
[----:B------:R-:W-:Y:S01]  /*86f0*/  FMNMX3.FTZ R7, R5, R0, R158, !PT ;  /* 0x0000000005077276 */ /* 0x000fe2000781009e */
[----:B------:R-:W3:Y:S01]  /*8700*/  LDCU UR14, c[0x0][0x45c] ;  /* 0x00008b80ff0e77ac */ /* 0x000ee20008000800 */
[----:B------:R-:W-:Y:S02]  /*8710*/  IADD3 R111, PT, PT, R209, R208, RZ ;  /* 0x000000d0d16f7210 */ /* 0x000fe40007ffe0ff */
[----:B------:R-:W-:Y:S01]  /*8720*/  FMNMX3.FTZ R7, R7, R154, R152, !PT ;  /* 0x0000009a07077276 */ /* 0x000fe20007810098 */
[----:B------:R-:W-:Y:S01]  /*8730*/  UISETP.GT.AND UP0, UPT, UR21, UR16, UPT ;  /* 0x000000101500728c */ /* 0x000fe2000bf04270 */
[----:B------:R-:W-:Y:S02]  /*8740*/  LEA R111, R111, UR6, 0x1 ;  /* 0x000000066f6f7c11 */ /* 0x000fe4000f8e08ff */
[----:B------:R-:W-:Y:S02]  /*8750*/  FMNMX3.FTZ R2, R7, R116, R132, !PT ;  /* 0x0000007407027276 */ /* 0x000fe40007810084 */
[----:B------:R-:W-:Y:S01]  /*8760*/  IADD3 R108, PT, PT, R216, R111, RZ ;  /* 0x0000006fd86c7210 */ /* 0x000fe20007ffe0ff */
[----:B------:R-:W-:Y:S01]  /*8770*/  LDSM.16.MT88.4 R52, [R111+0xa800] ;  /* 0x00a800006f34783b */ /* 0x000fe20000004200 */
[----:B------:R-:W-:-:S02]  /*8780*/  FMNMX3.FTZ R2, R2, R131, R136, !PT ;  /* 0x0000008302027276 */ /* 0x000fc40007810088 */
[----:B------:R-:W-:Y:S01]  /*8790*/  IADD3 R109, PT, PT, R204, R111, RZ ;  /* 0x0000006fcc6d7210 */ /* 0x000fe20007ffe0ff */
[----:B--2---:R-:W-:Y:S01]  /*87a0*/  LDSM.16.MT88.4 R28, [R108+0xa000] ;  /* 0x00a000006c1c783b */ /* 0x004fe20000004200 */
[----:B------:R-:W-:Y:S02]  /*87b0*/  FMNMX3.FTZ R7, R2, R127, R133, !PT ;  /* 0x0000007f02077276 */ /* 0x000fe40007810085 */
[----:B------:R-:W-:Y:S01]  /*87c0*/  IADD3 R98, PT, PT, R216, R109, RZ ;  /* 0x0000006dd8627210 */ /* 0x000fe20007ffe0ff */
[----:B------:R-:W-:Y:S01]  /*87d0*/  LDSM.16.MT88.4 R20, [R109+0xa000] ;  /* 0x00a000006d14783b */ /* 0x000fe20000004200 */
[----:B------:R-:W-:-:S03]  /*87e0*/  FMNMX3.FTZ R7, R7, R134, R143, !PT ;  /* 0x0000008607077276 */ /* 0x000fc6000781008f */
[----:B------:R-:W-:Y:S01]  /*87f0*/  LDSM.16.MT88.4 R36, [R98+0xa000] ;  /* 0x00a000006224783b */ /* 0x000fe20000004200 */
[----:B------:R-:W-:Y:S02]  /*8800*/  FMNMX3.FTZ R10, R7, R140, R142, !PT ;  /* 0x0000008c070a7276 */ /* 0x000fe4000781008e */
        /* <DEDUP_REMOVED lines=54> */
[----:B-1----:R-:W1:Y:S01]  /*8b70*/  SHFL.BFLY PT, R9, R10, 0x2, 0x1f ;  /* 0x0c401f000a097f89 */ /* 0x002e6200000e0000 */
[----:B------:R-:W-:-:S04]  /*8b80*/  FMNMX3.FTZ R2, R2, R86, R89, !PT ;  /* 0x0000005602027276 */ /* 0x000fc80007810059 */
[----:B------:R-:W-:-:S04]  /*8b90*/  FMNMX3.FTZ R2, R2, R93, R92, !PT ;  /* 0x0000005d02027276 */ /* 0x000fc8000781005c */
[----:B------:R-:W-:-:S04]  /*8ba0*/  FMNMX3.FTZ R2, R2, R95, R102, !PT ;  /* 0x0000005f02027276 */ /* 0x000fc80007810066 */
[----:B------:R-:W-:-:S04]  /*8bb0*/  FMNMX3.FTZ R2, R2, R100, R99, !PT ;  /* 0x0000006402027276 */ /* 0x000fc80007810063 */
[----:B------:R-:W-:-:S04]  /*8bc0*/  FMNMX3.FTZ R2, R2, R106, R129, !PT ;  /* 0x0000006a02027276 */ /* 0x000fc80007810081 */
[----:B------:R-:W-:Y:S02]  /*8bd0*/  FMNMX.FTZ R11, R103, R2, !PT ;  /* 0x00000002670b7209 */ /* 0x000fe40007810000 */
[----:B-1----:R-:W-:-:S03]  /*8be0*/  FMNMX.FTZ R9, R10, R9, !PT ;  /* 0x000000090a097209 */ /* 0x002fc60007810000 */
[----:B------:R-:W1:Y:S04]  /*8bf0*/  SHFL.BFLY PT, R8, R11, 0x2, 0x1f ;  /* 0x0c401f000b087f89 */ /* 0x000e6800000e0000 */
[----:B------:R-:W2:Y:S01]  /*8c00*/  SHFL.BFLY PT, R2, R9, 0x1, 0x1f ;  /* 0x0c201f0009027f89 */ /* 0x000ea200000e0000 */
[----:B-1----:R-:W-:Y:S02]  /*8c10*/  FMNMX.FTZ R8, R11, R8, !PT ;  /* 0x000000080b087209 */ /* 0x002fe40007810000 */
[----:B--2---:R-:W-:-:S03]  /*8c20*/  FMNMX.FTZ R2, R9, R2, !PT ;  /* 0x0000000209027209 */ /* 0x004fc60007810000 */
        /* <DEDUP_REMOVED lines=14> */
[----:B-1----:R-:W-:Y:S01]  /*8d10*/  FMNMX.FTZ R0, R8, R7, !PT ;  /* 0x0000000708007209 */ /* 0x002fe20007810000 */
[--C-:B------:R-:W-:Y:S01]  /*8d20*/  FFMA.FTZ R127, R127, UR14, -R122.reuse ;  /* 0x0000000e7f7f7c23 */ /* 0x100fe2000801087a */
[--C-:B------:R-:W-:Y:S01]  /*8d30*/  FFMA.FTZ R133, R133, UR14, -R122.reuse ;  /* 0x0000000e85857c23 */ /* 0x100fe2000801087a */
[--C-:B------:R-:W-:Y:S01]  /*8d40*/  FFMA.FTZ R134, R134, UR14, -R122.reuse ;  /* 0x0000000e86867c23 */ /* 0x100fe2000801087a */
[C---:B------:R-:W-:Y:S01]  /*8d50*/  FSETP.NEU.FTZ.AND P1, PT, R0.reuse, -INF , PT ;  /* 0xff8000000000780b */ /* 0x040fe20003f3d000 */
[----:B------:R-:W-:Y:S01]  /*8d60*/  FMUL.FTZ R114, R0, UR14 ;  /* 0x0000000e00727c20 */ /* 0x000fe20008410000 */
[----:B------:R-:W1:Y:S01]  /*8d70*/  MUFU.EX2 R121, R121 ;  /* 0x0000007900797308 */ /* 0x000e620000000800 */
[--C-:B------:R-:W-:Y:S01]  /*8d80*/  FFMA.FTZ R143, R143, UR14, -R122.reuse ;  /* 0x0000000e8f8f7c23 */ /* 0x100fe2000801087a */
[--C-:B------:R-:W-:Y:S01]  /*8d90*/  FFMA.FTZ R140, R140, UR14, -R122.reuse ;  /* 0x0000000e8c8c7c23 */ /* 0x100fe2000801087a */
[--C-:B------:R-:W-:Y:S01]  /*8da0*/  FFMA.FTZ R142, R142, UR14, -R122.reuse ;  /* 0x0000000e8e8e7c23 */ /* 0x100fe2000801087a */
[----:B------:R-:W-:Y:S01]  /*8db0*/  FSEL R114, R114, RZ, P1 ;  /* 0x000000ff72727208 */ /* 0x000fe20000800000 */
        /* <DEDUP_REMOVED lines=8> */
[----:B------:R-:W2:Y:S01]  /*8e40*/  LDSM.16.MT88.4 R4, [R111+0xa000] ;  /* 0x00a000006f04783b */ /* 0x000ea20000004200 */
[--C-:B------:R-:W-:Y:S01]  /*8e50*/  FFMA.FTZ R126, R126, UR14, -R114.reuse ;  /* 0x0000000e7e7e7c23 */ /* 0x100fe20008010872 */
[--C-:B------:R-:W-:Y:S01]  /*8e60*/  FFMA.FTZ R125, R125, UR14, -R114.reuse ;  /* 0x0000000e7d7d7c23 */ /* 0x100fe20008010872 */
[----:B------:R-:W3:Y:S01]  /*8e70*/  MUFU.EX2 R118, R118 ;  /* 0x0000007600767308 */ /* 0x000ee20000000800 */
[--C-:B------:R-:W-:Y:S01]  /*8e80*/  FFMA.FTZ R124, R124, UR14, -R114.reuse ;  /* 0x0000000e7c7c7c23 */ /* 0x100fe20008010872 */
[--C-:B------:R-:W-:Y:S01]  /*8e90*/  FFMA.FTZ R123, R123, UR14, -R114.reuse ;  /* 0x0000000e7b7b7c23 */ /* 0x100fe20008010872 */
[----:B-1----:R-:W-:Y:S01]  /*8ea0*/  F2FP.F16.F32.PACK_AB R12, R120, R121 ;  /* 0x00000079780c723e */ /* 0x002fe200000000ff */
        /* <DEDUP_REMOVED lines=8> */
[----:B------:R-:W-:Y:S01]  /*8f30*/  FFMA.FTZ R149, R149, UR14, -R114 ;  /* 0x0000000e95957c23 */ /* 0x000fe20008010872 */
[--C-:B------:R-:W-:Y:S01]  /*8f40*/  FFMA.FTZ R148, R249, UR14, -R122.reuse ;  /* 0x0000000ef9947c23 */ /* 0x100fe2000801087a */
[----:B------:R-:W-:Y:S01]  /*8f50*/  FFMA.FTZ R150, R247, UR14, -R122 ;  /* 0x0000000ef7967c23 */ /* 0x000fe2000801087a */
[--C-:B------:R-:W-:Y:S01]  /*8f60*/  FFMA.FTZ R152, R245, UR14, -R114.reuse ;  /* 0x0000000ef5987c23 */ /* 0x100fe20008010872 */
[----:B------:R-:W1:Y:S01]  /*8f70*/  MUFU.EX2 R112, R112 ;  /* 0x0000007000707308 */ /* 0x000e620000000800 */
[----:B---3--:R-:W-:Y:S01]  /*8f80*/  F2FP.F16.F32.PACK_AB R14, R118, R119 ;  /* 0x00000077760e723e */ /* 0x008fe200000000ff */
        /* <DEDUP_REMOVED lines=42> */
[----:B------:R-:W-:Y:S01]  /*9230*/  FFMA.FTZ R188, R157, UR14, -R114 ;  /* 0x0000000e9dbc7c23 */ /* 0x000fe20008010872 */
[--C-:B------:R-:W-:Y:S01]  /*9240*/  FFMA.FTZ R192, R59, UR14, -R122.reuse ;  /* 0x0000000e3bc07c23 */ /* 0x100fe2000801087a */
[----:B------:R-:W-:Y:S01]  /*9250*/  FFMA.FTZ R190, R139, UR14, -R122 ;  /* 0x0000000e8bbe7c23 */ /* 0x000fe2000801087a */
[----:B------:R-:W-:Y:S01]  /*9260*/  FFMA.FTZ R59, R58, UR14, -R114 ;  /* 0x0000000e3a3b7c23 */ /* 0x000fe20008010872 */
        /* <DEDUP_REMOVED lines=9> */
[C---:B--2---:R-:W-:Y:S01]  /*9300*/  HMMA.16816.F32 R8, R12.reuse, R4, RZ ;  /* 0x000000040c08723c */ /* 0x044fe200000018ff */
[----:B------:R-:W-:Y:S01]  /*9310*/  FFMA.FTZ R62, R64, UR14, -R122 ;  /* 0x0000000e403e7c23 */ /* 0x000fe2000801087a */
[--C-:B------:R-:W-:Y:S01]  /*9320*/  FFMA.FTZ R64, R61, UR14, -R114.reuse ;  /* 0x0000000e3d407c23 */ /* 0x100fe20008010872 */
[----:B------:R-:W-:Y:S01]  /*9330*/  FFMA.FTZ R61, R66, UR14, -R114 ;  /* 0x0000000e423d7c23 */ /* 0x000fe20008010872 */
[--C-:B------:R-:W-:Y:S01]  /*9340*/  FFMA.FTZ R65, R65, UR14, -R122.reuse ;  /* 0x0000000e41417c23 */ /* 0x100fe2000801087a */
[----:B------:R-:W-:Y:S01]  /*9350*/  FFMA.FTZ R67, R67, UR14, -R122 ;  /* 0x0000000e43437c23 */ /* 0x000fe2000801087a */
        /* <DEDUP_REMOVED lines=16> */
[----:B------:R-:W-:Y:S01]  /*9460*/  FFMA.FTZ R79, R82, UR14, -R122 ;  /* 0x0000000e524f7c23 */ /* 0x000fe2000801087a */
[----:B------:R-:W3:Y:S01]  /*9470*/  MUFU.EX2 R123, R123 ;  /* 0x0000007b007b7308 */ /* 0x000ee20000000800 */
[C---:B------:R-:W-:Y:S01]  /*9480*/  HMMA.16816.F32 R20, R12.reuse, R22, RZ ;  /* 0x000000160c14723c */ /* 0x040fe200000018ff */
[----:B------:R-:W-:Y:S01]  /*9490*/  FFMA.FTZ R82, R81, UR14, -R114 ;  /* 0x0000000e51527c23 */ /* 0x000fe20008010872 */
[----:B------:R-:W-:Y:S01]  /*94a0*/  FFMA.FTZ R78, R84, UR14, -R122 ;  /* 0x0000000e544e7c23 */ /* 0x000fe2000801087a */
        /* <DEDUP_REMOVED lines=19> */
[----:B------:R-:W-:Y:S01]  /*95e0*/  FADD.FTZ R126, R126, R113 ;  /* 0x000000717e7e7221 */ /* 0x000fe20000010000 */
[----:B------:R-:W-:Y:S01]  /*95f0*/  MUFU.EX2 R133, R133 ;  /* 0x0000008500857308 */ /* 0x000fe20000000800 */
[--C-:B------:R-:W-:Y:S01]  /*9600*/  FFMA.FTZ R85, R87, UR14, -R122.reuse ;  /* 0x0000000e57557c23 */ /* 0x100fe2000801087a */
[----:B------:R-:W-:Y:S01]  /*9610*/  FFMA.FTZ R90, R91, UR14, -R122 ;  /* 0x0000000e5b5a7c23 */ /* 0x000fe2000801087a */
[C---:B------:R-:W-:Y:S01]  /*9620*/  HMMA.16816.F32 R32, R36.reuse, R44, R32 ;  /* 0x0000002c2420723c */ /* 0x040fe20000001820 */
[----:B------:R-:W-:Y:S01]  /*9630*/  FADD.FTZ R125, R125, R126 ;  /* 0x0000007e7d7d7221 */ /* 0x000fe20000010000 */
[----:B------:R-:W-:Y:S01]  /*9640*/  FFMA.FTZ R87, R94, UR14, -R122 ;  /* 0x0000000e5e577c23 */ /* 0x000fe2000801087a */
[--C-:B------:R-:W-:Y:S01]  /*9650*/  FFMA.FTZ R91, R92, UR14, -R114.reuse ;  /* 0x0000000e5c5b7c23 */ /* 0x100fe20008010872 */
[----:B------:R-:W-:Y:S01]  /*9660*/  FFMA.FTZ R92, R95, UR14, -R114 ;  /* 0x0000000e5f5c7c23 */ /* 0x000fe20008010872 */
[----:B------:R-:W-:Y:S01]  /*9670*/  MUFU.EX2 R134, R134 ;  /* 0x0000008600867308 */ /* 0x000fe20000000800 */
[----:B------:R-:W-:Y:S01]  /*9680*/  FADD.FTZ R124, R124, R125 ;  /* 0x0000007d7c7c7221 */ /* 0x000fe20000010000 */
[----:B------:R-:W-:Y:S01]  /*9690*/  FFMA.FTZ R95, R101, UR14, -R122 ;  /* 0x0000000e655f7c23 */ /* 0x000fe2000801087a */
[----:B------:R-:W-:Y:S01]  /*96a0*/  HMMA.16816.F32 R28, R36, R46, R28 ;  /* 0x0000002e241c723c */ /* 0x000fe2000000181c */
[----:B------:R-:W2:Y:S01]  /*96b0*/  LDSM.16.MT88.4 R44, [R108+0xb000] ;  /* 0x00b000006c2c783b */ /* 0x000ea20000004200 */
[----:B------:R-:W-:Y:S01]  /*96c0*/  FADD.FTZ R124, R123, R124 ;  /* 0x0000007c7b7c7221 */ /* 0x000fe20000010000 */
[----:B------:R-:W-:-:S02]  /*96d0*/  FFMA.FTZ R101, R130, UR14, -R122 ;  /* 0x0000000e82657c23 */ /* 0x000fc4000801087a */
[----:B------:R-:W-:Y:S03]  /*96e0*/  MUFU.EX2 R135, R135 ;  /* 0x0000008700877308 */ /* 0x000fe60000000800 */
[C---:B------:R-:W-:Y:S05]  /*96f0*/  HMMA.16816.F32 R8, R36.reuse, R52, R8 ;  /* 0x000000342408723c */ /* 0x040fea0000001808 */
        /* <DEDUP_REMOVED lines=286> */
[C---:B-1----:R-:W-:Y:S08]  /*a8e0*/  HMMA.16816.F32 R8, R40.reuse, R44, R8 ;  /* 0x0000002c2808723c */ /* 0x042ff00000001808 */
[C---:B------:R-:W-:Y:S01]  /*a8f0*/  HMMA.16816.F32 R4, R40.reuse, R46, R4 ;  /* 0x0000002e2804723c */ /* 0x040fe20000001804 */
[----:B------:R-:W1:Y:S07]  /*a900*/  LDSM.16.MT88.4 R44, [R98+0x10000] ;  /* 0x01000000622c783b */ /* 0x000e6e0000004200 */
[----:B----4-:R-:W-:Y:S01]  /*a910*/  HMMA.16816.F32 R28, R40, R54, R28 ;  /* 0x00000036281c723c */ /* 0x010fe2000000181c */
[----:B------:R-:W-:Y:S01]  /*a920*/  FADD.FTZ R55, R117, R118 ;  /* 0x0000007675377221 */ /* 0x000fe20000010000 */
[----:B------:R-:W-:Y:S01]  /*a930*/  FFMA.FTZ R54, R89, UR14, -R114 ;  /* 0x0000000e59367c23 */ /* 0x000fe20008010872 */
[----:B------:R-:W-:Y:S01]  /*a940*/  FFMA.FTZ R89, R104, UR14, -R122 ;  /* 0x0000000e68597c23 */ /* 0x000fe2000801087a */
[----:B------:R-:W-:Y:S01]  /*a950*/  FFMA.FTZ R104, R99, UR14, -R114 ;  /* 0x0000000e63687c23 */ /* 0x000fe20008010872 */
[----:B------:R-:W-:-:S03]  /*a960*/  FADD.FTZ R55, R116, R55 ;  /* 0x0000003774377221 */ /* 0x000fc60000010000 */
[C---:B-----5:R-:W-:Y:S01]  /*a970*/  HMMA.16816.F32 R24, R40.reuse, R36, R24 ;  /* 0x000000242818723c */ /* 0x060fe20000001818 */
[----:B------:R-:W-:Y:S01]  /*a980*/  FADD.FTZ R132, R132, R55 ;  /* 0x0000003784847221 */ /* 0x000fe20000010000 */
[--C-:B------:R-:W-:Y:S01]  /*a990*/  FFMA.FTZ R55, R93, UR14, -R114.reuse ;  /* 0x0000000e5d377c23 */ /* 0x100fe20008010872 */
[----:B------:R-:W-:Y:S01]  /*a9a0*/  MUFU.EX2 R54, R54 ;  /* 0x0000003600367308 */ /* 0x000fe20000000800 */
[----:B------:R-:W-:Y:S01]  /*a9b0*/  FFMA.FTZ R93, R102, UR14, -R114 ;  /* 0x0000000e665d7c23 */ /* 0x000fe20008010872 */
[----:B------:R-:W-:Y:S01]  /*a9c0*/  FADD.FTZ R131, R131, R132 ;  /* 0x0000008483837221 */ /* 0x000fe20000010000 */
[----:B------:R-:W-:Y:S02]  /*a9d0*/  FFMA.FTZ R102, R105, UR14, -R122 ;  /* 0x0000000e69667c23 */ /* 0x000fe4000801087a */
[----:B------:R-:W-:Y:S01]  /*a9e0*/  HMMA.16816.F32 R20, R40, R38, R20 ;  /* 0x000000262814723c */ /* 0x000fe20000001814 */
[----:B------:R-:W3:Y:S01]  /*a9f0*/  LDSM.16.MT88.4 R36, [R108+0x10800] ;  /* 0x010800006c24783b */ /* 0x000ee20000004200 */
[----:B------:R-:W-:Y:S01]  /*aa00*/  FADD.FTZ R128, R128, R131 ;  /* 0x0000008380807221 */ /* 0x000fe20000010000 */
[----:B------:R-:W4:Y:S03]  /*aa10*/  MUFU.EX2 R55, R55 ;  /* 0x0000003700377308 */ /* 0x000f260000000800 */
[----:B------:R-:W-:-:S02]  /*aa20*/  FADD.FTZ R128, R127, R128 ;  /* 0x000000807f807221 */ /* 0x000fc40000010000 */
[C---:B------:R-:W-:Y:S01]  /*aa30*/  HMMA.16816.F32 R32, R40.reuse, R52, R32 ;  /* 0x000000342820723c */ /* 0x040fe20000001820 */
[--C-:B------:R-:W-:Y:S01]  /*aa40*/  FFMA.FTZ R52, R88, UR14, -R114.reuse ;  /* 0x0000000e58347c23 */ /* 0x100fe20008010872 */
[----:B------:R-:W-:Y:S01]  /*aa50*/  FFMA.FTZ R53, R86, UR14, -R114 ;  /* 0x0000000e56357c23 */ /* 0x000fe20008010872 */
[----:B------:R-:W-:Y:S01]  /*aa60*/  FADD.FTZ R133, R133, R128 ;  /* 0x0000008085857221 */ /* 0x000fe20000010000 */
[--C-:B------:R-:W-:Y:S01]  /*aa70*/  FFMA.FTZ R86, R96, UR14, -R122.reuse ;  /* 0x0000000e60567c23 */ /* 0x100fe2000801087a */
[----:B------:R-:W-:Y:S01]  /*aa80*/  FFMA.FTZ R88, R97, UR14, -R122 ;  /* 0x0000000e61587c23 */ /* 0x000fe2000801087a */
[----:B------:R-:W-:Y:S01]  /*aa90*/  MUFU.EX2 R89, R89 ;  /* 0x0000005900597308 */ /* 0x000fe20000000800 */
[----:B------:R-:W-:Y:S01]  /*aaa0*/  FADD.FTZ R134, R134, R133 ;  /* 0x0000008586867221 */ /* 0x000fe20000010000 */
[----:B-1----:R-:W-:Y:S01]  /*aab0*/  HMMA.16816.F32 R16, R40, R44, R16 ;  /* 0x0000002c2810723c */ /* 0x002fe20000001810 */
[----:B--2---:R-:W-:Y:S02]  /*aac0*/  F2FP.F16.F32.PACK_AB R44, R84, R83 ;  /* 0x00000053542c723e */ /* 0x004fe400000000ff */
[----:B------:R-:W-:-:S03]  /*aad0*/  FADD.FTZ R143, R143, R134 ;  /* 0x000000868f8f7221 */ /* 0x000fc60000010000 */
[----:B------:R-:W-:Y:S01]  /*aae0*/  MUFU.EX2 R52, R52 ;  /* 0x0000003400347308 */ /* 0x000fe20000000800 */
[----:B------:R-:W-:Y:S01]  /*aaf0*/  FADD.FTZ R143, R140, R143 ;  /* 0x0000008f8c8f7221 */ /* 0x000fe20000010000 */
[----:B------:R-:W-:Y:S01]  /*ab00*/  HMMA.16816.F32 R12, R40, R46, R12 ;  /* 0x0000002e280c723c */ /* 0x000fe2000000180c */
[----:B------:R-:W1:Y:S01]  /*ab10*/  LDSM.16.MT88.4 R40, [R109+0x10800] ;  /* 0x010800006d28783b */ /* 0x000e620000004200 */
[----:B------:R-:W-:Y:S01]  /*ab20*/  F2FP.F16.F32.PACK_AB R46, R90, R85 ;  /* 0x000000555a2e723e */ /* 0x000fe200000000ff */
[----:B------:R-:W-:Y:S01]  /*ab30*/  FADD.FTZ R142, R142, R143 ;  /* 0x0000008f8e8e7221 */ /* 0x000fe20000010000 */
[----:B----4-:R-:W-:Y:S02]  /*ab40*/  F2FP.F16.F32.PACK_AB R47, R55, R54 ;  /* 0x00000036372f723e */ /* 0x010fe400000000ff */
[----:B------:R-:W2:Y:S01]  /*ab50*/  MUFU.EX2 R53, R53 ;  /* 0x0000003500357308 */ /* 0x000ea20000000800 */
[----:B------:R-:W-:Y:S02]  /*ab60*/  FADD.FTZ R142, R145, R142 ;  /* 0x0000008e918e7221 */ /* 0x000fe40000010000 */
[----:B------:R-:W-:Y:S05]  /*ab70*/  LDSM.16.MT88.4 R144, [R109+0x11800] ;  /* 0x011800006d90783b */ /* 0x000fea0000004200 */
[----:B------:R-:W-:Y:S08]  /*ab80*/  MUFU.EX2 R86, R86 ;  /* 0x0000005600567308 */ /* 0x000ff00000000800 */
[----:B------:R-:W-:Y:S01]  /*ab90*/  MUFU.EX2 R88, R88 ;  /* 0x0000005800587308 */ /* 0x000fe20000000800 */
[----:B--2---:R-:W-:-:S07]  /*aba0*/  F2FP.F16.F32.PACK_AB R45, R53, R52 ;  /* 0x00000034352d723e */ /* 0x004fce00000000ff */
[C---:B------:R-:W-:Y:S01]  /*abb0*/  HMMA.16816.F32 R8, R44.reuse, R48, R8 ;  /* 0x000000302c08723c */ /* 0x040fe20000001808 */
[----:B------:R-:W-:Y:S07]  /*abc0*/  MUFU.EX2 R93, R93 ;  /* 0x0000005d005d7308 */ /* 0x000fee0000000800 */
[C---:B------:R-:W-:Y:S01]  /*abd0*/  HMMA.16816.F32 R4, R44.reuse, R50, R4 ;  /* 0x000000322c04723c */ /* 0x040fe20000001804 */
[----:B------:R-:W2:Y:S01]  /*abe0*/  LDSM.16.MT88.4 R48, [R98+0x10800] ;  /* 0x010800006230783b */ /* 0x000ea20000004200 */
[----:B------:R-:W4:Y:S06]  /*abf0*/  MUFU.EX2 R102, R102 ;  /* 0x0000006600667308 */ /* 0x000f2c0000000800 */
[----:B---3--:R-:W-:Y:S01]  /*ac00*/  HMMA.16816.F32 R32, R44, R36, R32 ;  /* 0x000000242c20723c */ /* 0x008fe20000001820 */
[----:B------:R-:W-:Y:S01]  /*ac10*/  FADD.FTZ R37, R151, R142 ;  /* 0x0000008e97257221 */ /* 0x000fe20000010000 */
[----:B------:R-:W-:Y:S03]  /*ac20*/  MUFU.EX2 R104, R104 ;  /* 0x0000006800687308 */ /* 0x000fe60000000800 */
[----:B------:R-:W-:-:S03]  /*ac30*/  FADD.FTZ R37, R148, R37 ;  /* 0x0000002594257221 */ /* 0x000fc60000010000 */
[----:B-1----:R-:W-:Y:S01]  /*ac40*/  HMMA.16816.F32 R24, R44, R40, R24 ;  /* 0x000000282c18723c */ /* 0x002fe20000001818 */
[----:B------:R-:W-:Y:S01]  /*ac50*/  FADD.FTZ R94, R150, R37 ;  /* 0x00000025965e7221 */ /* 0x000fe20000010000 */
[----:B----4-:R-:W-:-:S03]  /*ac60*/  F2FP.F16.F32.PACK_AB R150, R102, R101 ;  /* 0x000000656696723e */ /* 0x010fc600000000ff */
[----:B------:R-:W-:-:S03]  /*ac70*/  FADD.FTZ R94, R153, R94 ;  /* 0x0000005e995e7221 */ /* 0x000fc60000010000 */
[----:B------:R-:W-:Y:S01]  /*ac80*/  HMMA.16816.F32 R28, R44, R38, R28 ;  /* 0x000000262c1c723c */ /* 0x000fe2000000181c */
[----:B------:R-:W-:Y:S01]  /*ac90*/  FADD.FTZ R41, R165, R94 ;  /* 0x0000005ea5297221 */ /* 0x000fe20000010000 */
[----:B------:R-:W1:Y:S01]  /*aca0*/  LDSM.16.MT88.4 R36, [R111+0x11000] ;  /* 0x011000006f24783b */ /* 0x000e620000004200 */
[----:B------:R-:W-:Y:S01]  /*acb0*/  FFMA.FTZ R94, R100, UR14, -R114 ;  /* 0x0000000e645e7c23 */ /* 0x000fe20008010872 */
[----:B------:R-:W-:Y:S01]  /*acc0*/  FFMA.FTZ R100, R107, UR14, -R122 ;  /* 0x0000000e6b647c23 */ /* 0x000fe2000801087a */
[----:B------:R-:W-:-:S03]  /*acd0*/  FADD.FTZ R41, R156, R41 ;  /* 0x000000299c297221 */ /* 0x000fc60000010000 */
[C---:B------:R-:W-:Y:S01]  /*ace0*/  HMMA.16816.F32 R20, R44.reuse, R42, R20 ;  /* 0x0000002a2c14723c */ /* 0x040fe20000001814 */
[----:B------:R-:W-:Y:S01]  /*acf0*/  FADD.FTZ R96, R158, R41 ;  /* 0x000000299e607221 */ /* 0x000fe20000010000 */
[----:B------:R-:W3:Y:S01]  /*ad00*/  MUFU.EX2 R94, R94 ;  /* 0x0000005e005e7308 */ /* 0x000ee20000000800 */
[----:B------:R-:W4:Y:S02]  /*ad10*/  LDSM.16.MT88.4 R40, [R108+0x11000] ;  /* 0x011000006c28783b */ /* 0x000f240000004200 */
[----:B------:R-:W-:Y:S02]  /*ad20*/  FADD.FTZ R96, R167, R96 ;  /* 0x00000060a7607221 */ /* 0x000fe40000010000 */
[----:B------:R-:W-:Y:S01]  /*ad30*/  LDSM.16.MT88.4 R156, [R111+0x11800] ;  /* 0x011800006f9c783b */ /* 0x000fe20000004200 */
[----:B--2---:R-:W-:Y:S01]  /*ad40*/  HMMA.16816.F32 R16, R44, R48, R16 ;  /* 0x000000302c10723c */ /* 0x004fe20000001810 */
[----:B------:R-:W-:Y:S01]  /*ad50*/  FADD.FTZ R49, R183, R96 ;  /* 0x00000060b7317221 */ /* 0x000fe20000010000 */
[----:B------:R-:W-:Y:S01]  /*ad60*/  FADD.FTZ R96, R180, R191 ;  /* 0x000000bfb4607221 */ /* 0x000fe20000010000 */
[----:B------:R-:W-:Y:S01]  /*ad70*/  F2FP.F16.F32.PACK_AB R48, R87, R86 ;  /* 0x000000565730723e */ /* 0x000fe200000000ff */
[----:B------:R-:W2:Y:S01]  /*ad80*/  MUFU.EX2 R100, R100 ;  /* 0x0000006400647308 */ /* 0x000ea20000000800 */
[----:B------:R-:W-:Y:S01]  /*ad90*/  FADD.FTZ R49, R164, R49 ;  /* 0x00000031a4317221 */ /* 0x000fe20000010000 */
[----:B------:R-:W-:-:S02]  /*ada0*/  FADD.FTZ R96, R189, R96 ;  /* 0x00000060bd607221 */ /* 0x000fc40000010000 */
[----:B------:R-:W-:Y:S01]  /*adb0*/  HMMA.16816.F32 R12, R44, R50, R12 ;  /* 0x000000322c0c723c */ /* 0x000fe2000000180c */
[----:B------:R-:W-:Y:S01]  /*adc0*/  FADD.FTZ R166, R166, R49 ;  /* 0x00000031a6a67221 */ /* 0x000fe20000010000 */
[----:B------:R-:W5:Y:S01]  /*add0*/  LDSM.16.MT88.4 R44, [R109+0x11000] ;  /* 0x011000006d2c783b */ /* 0x000f620000004200 */
[----:B------:R-:W-:Y:S01]  /*ade0*/  F2FP.F16.F32.PACK_AB R49, R92, R91 ;  /* 0x0000005b5c31723e */ /* 0x000fe200000000ff */
[----:B------:R-:W-:Y:S01]  /*adf0*/  FADD.FTZ R173, R173, R96 ;  /* 0x00000060adad7221 */ /* 0x000fe20000010000 */
[----:B------:R-:W-:Y:S01]  /*ae00*/  FADD.FTZ R187, R187, R166 ;  /* 0x000000a6bbbb7221 */ /* 0x000fe20000010000 */
[----:B------:R-:W-:Y:S02]  /*ae10*/  F2FP.F16.F32.PACK_AB R50, R89, R88 ;  /* 0x000000585932723e */ /* 0x000fe400000000ff */
[----:B---3--:R-:W-:Y:S01]  /*ae20*/  F2FP.F16.F32.PACK_AB R51, R94, R93 ;  /* 0x0000005d5e33723e */ /* 0x008fe200000000ff */
[----:B------:R-:W-:Y:S01]  /*ae30*/  FADD.FTZ R172, R172, R187 ;  /* 0x000000bbacac7221 */ /* 0x000fe20000010000 */
[----:B------:R-:W-:-:S03]  /*ae40*/  FADD.FTZ R186, R186, R173 ;  /* 0x000000adbaba7221 */ /* 0x000fc60000010000 */
[----:B------:R-:W-:Y:S01]  /*ae50*/  FADD.FTZ R215, R215, R172 ;  /* 0x000000acd7d77221 */ /* 0x000fe20000010000 */
[----:B--2---:R-:W-:-:S03]  /*ae60*/  F2FP.F16.F32.PACK_AB R148, R100, R95 ;  /* 0x0000005f6494723e */ /* 0x004fc600000000ff */
[----:B------:R-:W-:Y:S01]  /*ae70*/  FADD.FTZ R174, R174, R215 ;  /* 0x000000d7aeae7221 */ /* 0x000fe20000010000 */
[----:B-1----:R-:W-:Y:S03]  /*ae80*/  HMMA.16816.F32 R8, R48, R36, R8 ;  /* 0x000000243008723c */ /* 0x002fe60000001808 */
[----:B------:R-:W-:-:S04]  /*ae90*/  FADD.FTZ R199, R199, R174 ;  /* 0x000000aec7c77221 */ /* 0x000fc80000010000 */
[----:B------:R-:W-:Y:S01]  /*aea0*/  FADD.FTZ R182, R182, R199 ;  /* 0x000000c7b6b67221 */ /* 0x000fe20000010000 */
[C---:B------:R-:W-:Y:S01]  /*aeb0*/  HMMA.16816.F32 R4, R48.reuse, R38, R4 ;  /* 0x000000263004723c */ /* 0x040fe20000001804 */
[----:B------:R-:W1:Y:S02]  /*aec0*/  LDSM.16.MT88.4 R36, [R98+0x11000] ;  /* 0x011000006224783b */ /* 0x000e640000004200 */
[----:B------:R-:W-:Y:S02]  /*aed0*/  FADD.FTZ R182, R181, R182 ;  /* 0x000000b6b5b67221 */ /* 0x000fe40000010000 */
[----:B------:R-:W-:Y:S02]  /*aee0*/  LDSM.16.MT88.4 R96, [R98+0x11800] ;  /* 0x011800006260783b */ /* 0x000fe40000004200 */
[----:B------:R-:W-:Y:S01]  /*aef0*/  FADD.FTZ R179, R179, R182 ;  /* 0x000000b6b3b37221 */ /* 0x000fe20000010000 */
[----:B----4-:R-:W-:Y:S01]  /*af00*/  HMMA.16816.F32 R32, R48, R40, R32 ;  /* 0x000000283020723c */ /* 0x010fe20000001820 */
[----:B------:R-:W-:-:S02]  /*af10*/  FADD.FTZ R41, R163, R186 ;  /* 0x000000baa3297221 */ /* 0x000fc40000010000 */
[----:B------:R-:W-:Y:S02]  /*af20*/  FADD.FTZ R184, R184, R179 ;  /* 0x000000b3b8b87221 */ /* 0x000fe40000010000 */
[----:B------:R-:W-:Y:S02]  /*af30*/  FADD.FTZ R41, R188, R41 ;  /* 0x00000029bc297221 */ /* 0x000fe40000010000 */
[----:B------:R-:W-:Y:S01]  /*af40*/  FADD.FTZ R155, R155, R184 ;  /* 0x000000b89b9b7221 */ /* 0x000fe20000010000 */
[----:B------:R-:W-:Y:S01]  /*af50*/  HMMA.16816.F32 R28, R48, R42, R28 ;  /* 0x0000002a301c723c */ /* 0x000fe2000000181c */
[----:B------:R-:W-:Y:S02]  /*af60*/  FADD.FTZ R56, R56, R41 ;  /* 0x0000002938387221 */ /* 0x000fe40000010000 */
[----:B------:R-:W2:Y:S01]  /*af70*/  LDSM.16.MT88.4 R40, [R108+0x11800] ;  /* 0x011800006c28783b */ /* 0x000ea20000004200 */
[----:B------:R-:W-:Y:S01]  /*af80*/  FADD.FTZ R190, R190, R155 ;  /* 0x0000009bbebe7221 */ /* 0x000fe20000010000 */
[----:B------:R-:W-:-:S03]  /*af90*/  FADD.FTZ R56, R59, R56 ;  /* 0x000000383b387221 */ /* 0x000fc60000010000 */
[C---:B-----5:R-:W-:Y:S01]  /*afa0*/  HMMA.16816.F32 R24, R48.reuse, R44, R24 ;  /* 0x0000002c3018723c */ /* 0x060fe20000001818 */
[----:B------:R-:W-:Y:S01]  /*afb0*/  FADD.FTZ R59, R139, R190 ;  /* 0x000000be8b3b7221 */ /* 0x000fe20000010000 */
[----:B------:R-:W-:Y:S01]  /*afc0*/  FADD.FTZ R57, R57, R56 ;  /* 0x0000003839397221 */ /* 0x000fe20000010000 */
[--C-:B------:R-:W-:Y:S01]  /*afd0*/  FFMA.FTZ R45, R106, UR14, -R114.reuse ;  /* 0x0000000e6a2d7c23 */ /* 0x100fe20008010872 */
[--C-:B------:R-:W-:Y:S01]  /*afe0*/  FFMA.FTZ R44, R129, UR14, -R114.reuse ;  /* 0x0000000e812c7c23 */ /* 0x100fe20008010872 */
[----:B------:R-:W-:Y:S01]  /*aff0*/  FADD.FTZ R59, R192, R59 ;  /* 0x0000003bc03b7221 */ /* 0x000fe20000010000 */
[----:B------:R-:W-:Y:S02]  /*b000*/  FADD.FTZ R58, R58, R57 ;  /* 0x000000393a3a7221 */ /* 0x000fe40000010000 */
[----:B------:R-:W-:Y:S01]  /*b010*/  HMMA.16816.F32 R20, R48, R46, R20 ;  /* 0x0000002e3014723c */ /* 0x000fe20000001814 */
[----:B------:R-:W-:Y:S01]  /*b020*/  FFMA.FTZ R47, R103, UR14, -R114 ;  /* 0x0000000e672f7c23 */ /* 0x000fe20008010872 */
[----:B------:R-:W3:Y:S01]  /*b030*/  MUFU.EX2 R45, R45 ;  /* 0x0000002d002d7308 */ /* 0x000ee20000000800 */
[----:B------:R-:W-:Y:S01]  /*b040*/  FADD.FTZ R60, R60, R59 ;  /* 0x0000003b3c3c7221 */ /* 0x000fe20000010000 */
[----:B------:R-:W-:-:S03]  /*b050*/  FADD.FTZ R63, R63, R58 ;  /* 0x0000003a3f3f7221 */ /* 0x000fc60000010000 */
[----:B------:R-:W-:Y:S01]  /*b060*/  FADD.FTZ R65, R65, R60 ;  /* 0x0000003c41417221 */ /* 0x000fe20000010000 */
[----:B------:R-:W-:Y:S01]  /*b070*/  FADD.FTZ R64, R64, R63 ;  /* 0x0000003f40407221 */ /* 0x000fe20000010000 */
[----:B-1----:R-:W-:Y:S01]  /*b080*/  HMMA.16816.F32 R16, R48, R36, R16 ;  /* 0x000000243010723c */ /* 0x002fe20000001810 */
[----:B------:R-:W-:Y:S01]  /*b090*/  MUFU.EX2 R44, R44 ;  /* 0x0000002c002c7308 */ /* 0x000fe20000000800 */
[----:B------:R-:W-:Y:S01]  /*b0a0*/  FADD.FTZ R36, R62, R65 ;  /* 0x000000413e247221 */ /* 0x000fe20000010000 */
[----:B------:R-:W-:-:S03]  /*b0b0*/  FADD.FTZ R61, R61, R64 ;  /* 0x000000403d3d7221 */ /* 0x000fc60000010000 */
[----:B------:R-:W-:Y:S01]  /*b0c0*/  FADD.FTZ R36, R67, R36 ;  /* 0x0000002443247221 */ /* 0x000fe20000010000 */
[----:B------:R-:W-:Y:S01]  /*b0d0*/  FADD.FTZ R61, R66, R61 ;  /* 0x0000003d423d7221 */ /* 0x000fe20000010000 */
[----:B------:R-:W-:Y:S01]  /*b0e0*/  HMMA.16816.F32 R12, R48, R38, R12 ;  /* 0x00000026300c723c */ /* 0x000fe2000000180c */
[----:B------:R-:W1:Y:S01]  /*b0f0*/  MUFU.EX2 R47, R47 ;  /* 0x0000002f002f7308 */ /* 0x000e620000000800 */
[----:B------:R-:W-:Y:S01]  /*b100*/  FADD.FTZ R37, R69, R36 ;  /* 0x0000002445257221 */ /* 0x000fe20000010000 */
[----:B---3--:R-:W-:Y:S01]  /*b110*/  F2FP.F16.F32.PACK_AB R149, R45, R104 ;  /* 0x000000682d95723e */ /* 0x008fe200000000ff */
[----:B------:R-:W-:Y:S02]  /*b120*/  FADD.FTZ R68, R68, R61 ;  /* 0x0000003d44447221 */ /* 0x000fe40000010000 */
[----:B------:R-:W-:Y:S02]  /*b130*/  FADD.FTZ R37, R70, R37 ;  /* 0x0000002546257221 */ /* 0x000fe40000010000 */
[----:B------:R-:W-:-:S02]  /*b140*/  FADD.FTZ R71, R71, R68 ;  /* 0x0000004447477221 */ /* 0x000fc40000010000 */
[----:B------:R-:W-:-:S04]  /*b150*/  FADD.FTZ R72, R72, R37 ;  /* 0x0000002548487221 */ /* 0x000fc80000010000 */
[----:B------:R-:W-:Y:S01]  /*b160*/  FADD.FTZ R73, R73, R72 ;  /* 0x0000004849497221 */ /* 0x000fe20000010000 */
[----:B-1----:R-:W-:-:S03]  /*b170*/  F2FP.F16.F32.PACK_AB R151, R47, R44 ;  /* 0x0000002c2f97723e */ /* 0x002fc600000000ff */
[----:B------:R-:W-:-:S04]  /*b180*/  FADD.FTZ R74, R74, R73 ;  /* 0x000000494a4a7221 */ /* 0x000fc80000010000 */
[----:B------:R-:W-:Y:S01]  /*b190*/  FADD.FTZ R75, R75, R74 ;  /* 0x0000004a4b4b7221 */ /* 0x000fe20000010000 */
[----:B--2---:R-:W-:Y:S01]  /*b1a0*/  HMMA.16816.F32 R132, R148, R40, R32 ;  /* 0x000000289484723c */ /* 0x004fe20000001820 */
[----:B------:R-:W-:-:S04]  /*b1b0*/  FADD.FTZ R32, R76, R71 ;  /* 0x000000474c207221 */ /* 0x000fc80000010000 */
[----:B------:R-:W-:-:S03]  /*b1c0*/  FADD.FTZ R32, R141, R32 ;  /* 0x000000208d207221 */ /* 0x000fc60000010000 */
[----:B------:R-:W-:Y:S01]  /*b1d0*/  HMMA.16816.F32 R136, R148, R42, R28 ;  /* 0x0000002a9488723c */ /* 0x000fe2000000181c */
[----:B------:R-:W-:-:S04]  /*b1e0*/  FADD.FTZ R29, R77, R32 ;  /* 0x000000204d1d7221 */ /* 0x000fc80000010000 */
[----:B------:R-:W-:-:S03]  /*b1f0*/  FADD.FTZ R29, R82, R29 ;  /* 0x0000001d521d7221 */ /* 0x000fc60000010000 */
        /* <DEDUP_REMOVED lines=36> */
[----:B------:R-:W-:Y:S01]  /*b440*/  UIADD3 UR14, UPT, UPT, UR20, -0x2, URZ ;  /* 0xfffffffe140e7890 */ /* 0x000fe2000fffe0ff */
[----:B------:R-:W-:Y:S06]  /*b450*/  BAR.SYNC.DEFER_BLOCKING 0x0 ;  /* 0x0000000000007b1d */ /* 0x000fec0000010000 */
[----:B------:R-:W-:Y:S05]  /*b460*/  BRA.U !UP2, `(.L_x_3197) ;  /* 0x000000010af47547 */ /* 0x000fea000b800000 */
[----:B------:R-:W1:Y:S01]  /*b470*/  LDC R5, c[0x0][0x4f0] ;  /* 0x00013c00ff057b82 */ /* 0x000e620000000800 */
[----:B------:R-:W-:Y:S01]  /*b480*/  USHF.L.U32 UR14, UR14, 0x8, URZ ;  /* 0x000000080e0e7899 */ /* 0x000fe200080006ff */
        /* <DEDUP_REMOVED lines=59> */
.L_x_3197:
[----:B------:R-:W-:Y:S01]  /*b840*/  UMOV UR14, URZ ;  /* 0x000000ff000e7c82 */ /* 0x000fe20008000000 */
[----:B------:R-:W-:Y:S01]  /*b850*/  USHF.L.U32 UR4, UR8, 0x8, URZ ;  /* 0x0000000808047899 */ /* 0x000fe200080006ff */
[----:B------:R-:W-:-:S05]  /*b860*/  IADD3 R5, P1, PT, RZ, -UR14, RZ ;  /* 0x8000000eff057c10 */ /* 0x000fca000ff3e0ff */
[----:B------:R-:W-:-:S05]  /*b870*/  IMAD.X R4, RZ, RZ, ~UR4, P1 ;  /* 0x80000004ff047e24 */ /* 0x000fca00088e06ff */
[----:B------:R-:W-:-:S04]  /*b880*/  SHF.R.S64 R5, R5, 0x1f, R4 ;  /* 0x0000001f05057819 */ /* 0x000fc80000001004 */
[----:B------:R-:W-:-:S04]  /*b890*/  IADD3 R234, P1, PT, R5, R234, RZ ;  /* 0x000000ea05ea7210 */ /* 0x000fc80007f3e0ff */
[----:B------:R-:W-:-:S09]  /*b8a0*/  LEA.HI.X.SX32 R231, R4, R231, 0x1, P1 ;  /* 0x000000e704e77211 */ /* 0x000fd200008f0eff */
.L_x_3198:
        /* <DEDUP_REMOVED lines=13> */
[----:B------:R-:W-:-:S02]  /*b980*/  IMAD.U32 R5, RZ, RZ, UR9 ;  /* 0x00000009ff057e24 */ /* 0x000fc4000f8e00ff */
[----:B------:R-:W-:Y:S02]  /*b990*/  IMAD.U32 R12, RZ, RZ, UR8 ;  /* 0x00000008ff0c7e24 */ /* 0x000fe4000f8e00ff */
[----:B------:R-:W-:Y:S01]  /*b9a0*/  IMAD.U32 R11, RZ, RZ, UR9 ;  /* 0x00000009ff0b7e24 */ /* 0x000fe2000f8e00ff */
[----:B-1----:R-:W-:Y:S01]  /*b9b0*/  ISETP.GE.AND P3, PT, R212, UR4, PT ;  /* 0x00000004d4007c0c */ /* 0x002fe2000bf66270 */
[----:B------:R-:W-:Y:S01]  /*b9c0*/  USHF.L.U64.HI UR4, UR8, 0x5, UR9 ;  /* 0x0000000508047899 */ /* 0x000fe20008010209 */
[----:B------:R-:W-:Y:S01]  /*b9d0*/  IMAD.U32 R14, RZ, RZ, UR8 ;  /* 0x00000008ff0e7e24 */ /* 0x000fe2000f8e00ff */
[----:B------:R-:W-:Y:S01]  /*b9e0*/  SEL R212, R206, 0xffffffe0, !P5 ;  /* 0xffffffe0ced47807 */ /* 0x000fe20006800000 */
[----:B------:R-:W-:Y:S02]  /*b9f0*/  IMAD.U32 R19, RZ, RZ, UR8 ;  /* 0x00000008ff137e24 */ /* 0x000fe4000f8e00ff */
[----:B------:R-:W-:Y:S01]  /*ba00*/  IMAD.SHL.U32 R228, R227, 0x20, RZ ;  /* 0x00000020e3e47824 */ /* 0x000fe200078e00ff */
[----:B------:R-:W-:Y:S01]  /*ba10*/  IADD3.X R9, PT, PT, R231, UR4, RZ, P1, !PT ;  /* 0x00000004e7097c10 */ /* 0x000fe20008ffe4ff */
[----:B------:R-:W-:-:S03]  /*ba20*/  IMAD.IADD R215, R212, 0x1, R205 ;  /* 0x00000001d4d77824 */ /* 0x000fc600078e02cd */
[----:B------:R-:W-:Y:S02]  /*ba30*/  LOP3.LUT R228, R228, 0x7c00, RZ, 0xc0, !PT ;  /* 0x00007c00e4e47812 */ /* 0x000fe400078ec0ff */
[-C--:B------:R-:W-:Y:S01]  /*ba40*/  @!P3 LEA R16, P2, R17, R8.reuse, 0x7 ;  /* 0x000000081110b211 */ /* 0x080fe200078438ff */
[----:B------:R-:W-:Y:S01]  /*ba50*/  @!P3 IMAD.MOV.U32 R230, RZ, RZ, R234 ;  /* 0x000000ffffe6b224 */ /* 0x000fe200078e00ea */
[-C--:B------:R-:W-:Y:S01]  /*ba60*/  @!P3 LEA R6, P1, R13, R8.reuse, 0x8 ;  /* 0x000000080d06b211 */ /* 0x080fe200078240ff */
[--C-:B------:R-:W-:Y:S01]  /*ba70*/  @!P3 IMAD.MOV.U32 R22, RZ, RZ, R8.reuse ;  /* 0x000000ffff16b224 */ /* 0x100fe200078e0008 */
[-C--:B------:R-:W-:Y:S01]  /*ba80*/  @!P3 LEA.HI.X R17, R10, R9.reuse, R7, 0x7, P2 ;  /* 0x000000090a11b211 */ /* 0x080fe200010f3c07 */
[----:B------:R-:W-:Y:S01]  /*ba90*/  @!P3 IMAD.MOV.U32 R23, RZ, RZ, R9 ;  /* 0x000000ffff17b224 */ /* 0x000fe200078e0009 */
[----:B------:R-:W-:Y:S01]  /*baa0*/  @!P3 LEA R20, P4, R21, R8, 0x6 ;  /* 0x000000081514b211 */ /* 0x000fe200078830ff */
[--C-:B------:R-:W-:Y:S01]  /*bab0*/  @!P3 IMAD.MOV.U32 R24, RZ, RZ, R8.reuse ;  /* 0x000000ffff18b224 */ /* 0x100fe200078e0008 */
[-C--:B------:R-:W-:Y:S01]  /*bac0*/  @!P3 LEA.HI.X R7, R4, R9.reuse, R5, 0x8, P1 ;  /* 0x000000090407b211 */ /* 0x080fe200008f4405 */
[----:B------:R-:W-:Y:S01]  /*bad0*/  @!P3 IMAD.MOV.U32 R4, RZ, RZ, R8 ;  /* 0x000000ffff04b224 */ /* 0x000fe200078e0008 */
[----:B------:R-:W-:Y:S01]  /*bae0*/  @!P3 LEA.HI.X R21, R12, R9, R11, 0x6, P4 ;  /* 0x000000090c15b211 */ /* 0x000fe200020f340b */
[--C-:B------:R-:W-:Y:S01]  /*baf0*/  @!P3 IMAD.MOV.U32 R5, RZ, RZ, R9.reuse ;  /* 0x000000ffff05b224 */ /* 0x100fe200078e0009 */
        /* <DEDUP_REMOVED lines=37> */
[----:B------:R-:W-:Y:S01]  /*bd50*/  @!P3 VIADD R15, R15, UR15 ;  /* 0x0000000f0f0fbc36 */ /* 0x000fe20008000000 */
[----:B------:R-:W-:Y:S01]  /*bd60*/  @!UP0 UIMAD UR21, UR9, 0xe0, URZ ;  /* 0x000000e0091588a4 */ /* 0x000fe2000f8e02ff */
[----:B------:R-:W-:Y:S01]  /*bd70*/  @!P3 VIADD R13, R13, UR8 ;  /* 0x000000080d0dbc36 */ /* 0x000fe20008000000 */
[----:B------:R-:W-:Y:S01]  /*bd80*/  @!UP0 UIMAD UR15, UR9, 0x120, URZ ;  /* 0x00000120090f88a4 */ /* 0x000fe2000f8e02ff */
[----:B------:R-:W-:Y:S01]  /*bd90*/  @!PT LDS RZ, [RZ] ;  /* 0x00000000fffff984 */ /* 0x000fe20000000800 */
[----:B------:R-:W-:Y:S01]  /*bda0*/  @!PT LDS RZ, [RZ] ;  /* 0x00000000fffff984 */ /* 0x000fe20000000800 */
[----:B------:R-:W-:Y:S01]  /*bdb0*/  @!PT LDS RZ, [RZ] ;  /* 0x00000000fffff984 */ /* 0x000fe20000000800 */
[----:B------:R-:W-:Y:S01]  /*bdc0*/  @!P3 LDGSTS.E.BYPASS.LTC128B.128 [R210+0xb000], desc[UR18][R8.64] ;  /* 0x0b00000008d2bfae */ /* 0x000fe2000b981a12 */
[----:B------:R-:W-:Y:S01]  /*bdd0*/  @!UP0 UIMAD UR8, UR9, 0x140, URZ ;  /* 0x00000140090888a4 */ /* 0x000fe2000f8e02ff */
[----:B------:R-:W-:Y:S02]  /*bde0*/  @!P3 IMAD.MOV.U32 R34, RZ, RZ, R28 ;  /* 0x000000ffff22b224 */ /* 0x000fe400078e001c */
        /* <DEDUP_REMOVED lines=8> */
[----:B------:R-:W-:Y:S01]  /*be70*/  @!P3 VIADD R25, R25, UR8 ;  /* 0x000000081919bc36 */ /* 0x000fe20008000000 */
[----:B------:R-:W-:Y:S01]  /*be80*/  @!UP0 UIMAD UR15, UR9, 0x180, URZ ;  /* 0x00000180090f88a4 */ /* 0x000fe2000f8e02ff */
[----:B------:R-:W-:Y:S01]  /*be90*/  @!P3 IMAD.MOV.U32 R32, RZ, RZ, R30 ;  /* 0x000000ffff20b224 */ /* 0x000fe200078e001e */
        /* <DEDUP_REMOVED lines=8> */
[----:B------:R-:W-:Y:S01]  /*bf20*/  @!P3 VIADD R35, R29, UR15 ;  /* 0x0000000f1d23bc36 */ /* 0x000fe20008000000 */
[----:B------:R-:W-:Y:S01]  /*bf30*/  UIADD3 UR21, UPT, UPT, UR20, -0x2, URZ ;  /* 0xfffffffe14157890 */ /* 0x000fe2000fffe0ff */
[----:B------:R-:W-:Y:S01]  /*bf40*/  @!P3 VIADD R33, R31, UR8 ;  /* 0x000000081f21bc36 */ /* 0x000fe20008000000 */
[----:B------:R-:W-:Y:S01]  /*bf50*/  @P3 STS.128 [R210+0xc800], RZ ;  /* 0x00c800ffd2003388 */ /* 0x000fe20000000c00 */
[----:B------:R-:W-:Y:S01]  /*bf60*/  @!P3 VIADD R37, R5, UR9 ;  /* 0x000000090525bc36 */ /* 0x000fe20008000000 */
[----:B------:R-:W-:Y:S01]  /*bf70*/  LOP3.LUT R5, R209, R228, RZ, 0xfc, !PT ;  /* 0x000000e4d1057212 */ /* 0x000fe200078efcff */
[----:B------:R-:W-:Y:S01]  /*bf80*/  @!P3 IMAD.MOV.U32 R36, RZ, RZ, R4 ;  /* 0x000000ffff24b224 */ /* 0x000fe200078e0004 */
[----:B------:R-:W-:Y:S01]  /*bf90*/  @!PT LDS RZ, [RZ] ;  /* 0x00000000fffff984 */ /* 0x000fe20000000800 */
[----:B------:R-:W-:Y:S01]  /*bfa0*/  @!PT LDS RZ, [RZ] ;  /* 0x00000000fffff984 */ /* 0x000fe20000000800 */
[----:B------:R-:W-:Y:S01]  /*bfb0*/  @!PT LDS RZ, [RZ] ;  /* 0x00000000fffff984 */ /* 0x000fe20000000800 */
[----:B------:R-:W-:Y:S01]  /*bfc0*/  @!P3 LDGSTS.E.BYPASS.LTC128B.128 [R210+0xc800], desc[UR18][R16.64] ;  /* 0x0c80000010d2bfae */ /* 0x000fe2000b981a12 */
[----:B------:R-:W-:Y:S01]  /*bfd0*/  UISETP.GT.AND UP1, UPT, UR21, UR16, UPT ;  /* 0x000000101500728c */ /* 0x000fe2000bf24270 */
[----:B------:R-:W-:-:S02]  /*bfe0*/  LOP3.LUT R5, R5, R208, RZ, 0xfc, !PT ;  /* 0x000000d005057212 */ /* 0x000fc400078efcff */
[----:B------:R-:W-:Y:S02]  /*bff0*/  @P3 STS.128 [R210+0xd000], RZ ;  /* 0x00d000ffd2003388 */ /* 0x000fe40000000c00 */
[----:B------:R-:W-:Y:S02]  /*c000*/  LEA R207, R5, UR6, 0x1 ;  /* 0x0000000605cf7c11 */ /* 0x000fe4000f8e08ff */
[----:B------:R-:W-:Y:S01]  /*c010*/  @!PT LDS RZ, [RZ] ;  /* 0x00000000fffff984 */ /* 0x000fe20000000800 */
[----:B------:R-:W-:Y:S01]  /*c020*/  @!PT LDS RZ, [RZ] ;  /* 0x00000000fffff984 */ /* 0x000fe20000000800 */
[----:B------:R-:W-:Y:S01]  /*c030*/  @!PT LDS RZ, [RZ] ;  /* 0x00000000fffff984 */ /* 0x000fe20000000800 */
[----:B------:R-:W-:Y:S03]  /*c040*/  @!P3 LDGSTS.E.BYPASS.LTC128B.128 [R210+0xd000], desc[UR18][R14.64] ;  /* 0x0d0000000ed2bfae */ /* 0x000fe6000b981a12 */
        /* <DEDUP_REMOVED lines=48> */
[----:B------:R-:W2:Y:S04]  /*c350*/  LDSM.16.M88.4 R28, [R205+0x2000] ;  /* 0x00200000cd1c783b */ /* 0x000ea80000000200 */
[----:B-1----:R-:W1:Y:S04]  /*c360*/  LDSM.16.M88.4 R20, [R205+0x2800] ;  /* 0x00280000cd14783b */ /* 0x002e680000000200 */
[----:B------:R-:W4:Y:S04]  /*c370*/  LDSM.16.M88.4 R12, [R205+0x3000] ;  /* 0x00300000cd0c783b */ /* 0x000f280000000200 */
[----:B------:R-:W5:Y:S04]  /*c380*/  LDSM.16.M88.4 R4, [R205+0x3800] ;  /* 0x00380000cd04783b */ /* 0x000f680000000200 */
        /* <DEDUP_REMOVED lines=10> */
[C---:B------:R-:W-:Y:S03]  /*c430*/  HMMA.16816.F32 R28, R48.reuse, R30, RZ ;  /* 0x0000001e301c723c */ /* 0x040fe600000018ff */
[----:B------:R-:W2:Y:S04]  /*c440*/  LDSM.16.M88.4 R64, [R205+0x8800] ;  /* 0x00880000cd40783b */ /* 0x000ea80000000200 */
[----:B------:R-:W2:Y:S01]  /*c450*/  LDSM.16.M88.4 R56, [R205+0x9000] ;  /* 0x00900000cd38783b */ /* 0x000ea20000000200 */
[C---:B-1----:R-:W-:Y:S03]  /*c460*/  HMMA.16816.F32 R24, R48.reuse, R20, RZ ;  /* 0x000000143018723c */ /* 0x042fe600000018ff */
[----:B------:R-:W1:Y:S04]  /*c470*/  LDSM.16.M88.4 R176, [R205+0x9800] ;  /* 0x00980000cdb0783b */ /* 0x000e680000000200 */
[----:B------:R-:W-:Y:S01]  /*c480*/  LDSM.16.M88.4 R180, [R180] ;  /* 0x00000000b4b4783b */ /* 0x000fe20000000200 */
[C---:B----4-:R-:W-:Y:S03]  /*c490*/  HMMA.16816.F32 R16, R48.reuse, R12, RZ ;  /* 0x0000000c3010723c */ /* 0x050fe600000018ff */
[----:B------:R-:W4:Y:S04]  /*c4a0*/  LDSM.16.M88.4 R44, [R215+0x2000] ;  /* 0x00200000d72c783b */ /* 0x000f280000000200 */
[----:B---3--:R-:W3:Y:S01]  /*c4b0*/  LDSM.16.M88.4 R36, [R215+0x4800] ;  /* 0x00480000d724783b */ /* 0x008ee20000000200 */
        /* <DEDUP_REMOVED lines=37> */
[C---:B----4-:R-:W-:Y:S08]  /*c710*/  HMMA.16816.F32 R32, R180.reuse, R44, R32 ;  /* 0x0000002cb420723c */ /* 0x050ff00000001820 */
[C---:B------:R-:W-:Y:S01]  /*c720*/  HMMA.16816.F32 R28, R180.reuse, R46, R28 ;  /* 0x0000002eb41c723c */ /* 0x040fe2000000181c */
[----:B------:R-:W2:Y:S07]  /*c730*/  LDSM.16.M88.4 R44, [R215+0x6000] ;  /* 0x00600000d72c783b */ /* 0x000eae0000000200 */
[C---:B---3--:R-:W-:Y:S08]  /*c740*/  HMMA.16816.F32 R164, R180.reuse, R36, R164 ;  /* 0x00000024b4a4723c */ /* 0x048ff000000018a4 */
        /* <DEDUP_REMOVED lines=28> */
[----:B------:R-:W-:Y:S07]  /*c910*/  LDSM.16.M88.4 R196, [R215+0x7000] ;  /* 0x00700000d7c4783b */ /* 0x000fee0000000200 */
[C---:B-1----:R-:W-:Y:S08]  /*c920*/  HMMA.16816.F32 R32, R204.reuse, R176, R32 ;  /* 0x000000b0cc20723c */ /* 0x042ff00000001820 */
[----:B------:R-:W-:Y:S01]  /*c930*/  HMMA.16816.F32 R28, R204, R178, R28 ;  /* 0x000000b2cc1c723c */ /* 0x000fe2000000181c */
[----:B------:R-:W1:Y:S07]  /*c940*/  LDSM.16.M88.4 R176, [R3+0x9800] ;  /* 0x0098000003b0783b */ /* 0x000e6e0000000200 */
[C---:B-----5:R-:W-:Y:S08]  /*c950*/  HMMA.16816.F32 R52, R180.reuse, R184, R52 ;  /* 0x000000b8b434723c */ /* 0x060ff00000001834 */
[C---:B------:R-:W-:Y:S01]  /*c960*/  HMMA.16816.F32 R48, R180.reuse, R186, R48 ;  /* 0x000000bab430723c */ /* 0x040fe20000001830 */
[----:B------:R-:W5:Y:S07]  /*c970*/  LDSM.16.M88.4 R184, [R3+0x6000] ;  /* 0x0060000003b8783b */ /* 0x000f6e0000000200 */
[C---:B------:R-:W-:Y:S08]  /*c980*/  HMMA.16816.F32 R60, R180.reuse, R188, R60 ;  /* 0x000000bcb43c723c */ /* 0x040ff0000000183c */
[----:B------:R-:W-:Y:S01]  /*c990*/  HMMA.16816.F32 R56, R180, R190, R56 ;  /* 0x000000beb438723c */ /* 0x000fe20000001838 */
[----:B------:R-:W5:Y:S07]  /*c9a0*/  LDSM.16.M88.4 R188, [R3+0x5800] ;  /* 0x0058000003bc783b */ /* 0x000f6e0000000200 */
[----:B--2---:R-:W-:Y:S01]  /*c9b0*/  HMMA.16816.F32 R24, R204, R44, R24 ;  /* 0x0000002ccc18723c */ /* 0x004fe20000001818 */
[----:B------:R-:W-:-:S02]  /*c9c0*/  IMAD.IADD R44, R212, 0x1, R211 ;  /* 0x00000001d42c7824 */ /* 0x000fc400078e02d3 */
[----:B------:R-:W-:-:S05]  /*c9d0*/  IMAD.IADD R211, R212, 0x1, R3 ;  /* 0x00000001d4d37824 */ /* 0x000fca00078e0203 */
[C---:B------:R-:W-:Y:S01]  /*c9e0*/  HMMA.16816.F32 R20, R204.reuse, R46, R20 ;  /* 0x0000002ecc14723c */ /* 0x040fe20000001814 */
[----:B------:R-:W-:Y:S07]  /*c9f0*/  LDSM.16.M88.4 R44, [R44] ;  /* 0x000000002c2c783b */ /* 0x000fee0000000200 */
[C---:B---3--:R-:W-:Y:S08]  /*ca00*/  HMMA.16816.F32 R16, R204.reuse, R36, R16 ;  /* 0x00000024cc10723c */ /* 0x048ff00000001810 */
[C---:B------:R-:W-:Y:S01]  /*ca10*/  HMMA.16816.F32 R12, R204.reuse, R38, R12 ;  /* 0x00000026cc0c723c */ /* 0x040fe2000000180c */
[----:B------:R-:W2:Y:S07]  /*ca20*/  LDSM.16.M88.4 R36, [R211+0x9800] ;  /* 0x00980000d324783b */ /* 0x000eae0000000200 */
[C---:B----4-:R-:W-:Y:S08]  /*ca30*/  HMMA.16816.F32 R8, R204.reuse, R40, R8 ;  /* 0x00000028cc08723c */ /* 0x050ff00000001808 */
[----:B------:R-:W-:Y:S01]  /*ca40*/  HMMA.16816.F32 R4, R204, R42, R4 ;  /* 0x0000002acc04723c */ /* 0x000fe20000001804 */
[----:B------:R-:W3:Y:S07]  /*ca50*/  LDSM.16.M88.4 R40, [R211+0x2000] ;  /* 0x00200000d328783b */ /* 0x000eee0000000200 */
[C---:B------:R-:W-:Y:S08]  /*ca60*/  HMMA.16816.F32 R68, R180.reuse, R192, R68 ;  /* 0x000000c0b444723c */ /* 0x040ff00000001844 */
[----:B------:R-:W-:Y:S01]  /*ca70*/  HMMA.16816.F32 R64, R180, R194, R64 ;  /* 0x000000c2b440723c */ /* 0x000fe20000001840 */
[----:B------:R-:W4:Y:S07]  /*ca80*/  LDSM.16.M88.4 R192, [R3+0x5000] ;  /* 0x0050000003c0783b */ /* 0x000f2e0000000200 */
[----:B-1----:R-:W-:Y:S01]  /*ca90*/  HMMA.16816.F32 R48, R204, R178, R48 ;  /* 0x000000b2cc30723c */ /* 0x002fe20000001830 */
[----:B------:R-:W-:-:S02]  /*caa0*/  IMAD.SHL.U32 R178, R227, 0x2, RZ ;  /* 0x00000002e3b27824 */ /* 0x000fc400078e00ff */
[----:B------:R-:W-:-:S03]  /*cab0*/  IMAD.U32 R179, RZ, RZ, UR20 ;  /* 0x00000014ffb37e24 */ /* 0x000fc6000f8e00ff */
[----:B------:R-:W-:Y:S02]  /*cac0*/  LOP3.LUT R178, R178, 0x6, RZ, 0xc0, !PT ;  /* 0x00000006b2b27812 */ /* 0x000fe400078ec0ff */
[----:B-----5:R-:W-:Y:S03]  /*cad0*/  HMMA.16816.F32 R108, R204, R184, R108 ;  /* 0x000000b8cc6c723c */ /* 0x020fe6000000186c */
[----:B------:R-:W-:-:S05]  /*cae0*/  IMAD R179, R179, 0x100, R178 ;  /* 0x00000100b3b37824 */ /* 0x000fca00078e02b2 */
[----:B------:R-:W-:Y:S01]  /*caf0*/  HMMA.16816.F32 R104, R204, R186, R104 ;  /* 0x000000bacc68723c */ /* 0x000fe20000001868 */
[----:B------:R-:W1:Y:S07]  /*cb00*/  LDSM.16.M88.4 R184, [R211+0x2800] ;  /* 0x00280000d3b8783b */ /* 0x000e6e0000000200 */
[C---:B------:R-:W-:Y:S08]  /*cb10*/  HMMA.16816.F32 R92, R180.reuse, R196, R92 ;  /* 0x000000c4b45c723c */ /* 0x040ff0000000185c */
[----:B------:R-:W-:Y:S01]  /*cb20*/  HMMA.16816.F32 R88, R180, R198, R88 ;  /* 0x000000c6b458723c */ /* 0x000fe20000001858 */
[----:B------:R-:W5:Y:S07]  /*cb30*/  LDSM.16.M88.4 R196, [R3+0x4800] ;  /* 0x0048000003c4783b */ /* 0x000f6e0000000200 */
[C---:B------:R-:W-:Y:S08]  /*cb40*/  HMMA.16816.F32 R116, R204.reuse, R188, R116 ;  /* 0x000000bccc74723c */ /* 0x040ff00000001874 */
[----:B------:R-:W-:Y:S01]  /*cb50*/  HMMA.16816.F32 R112, R204, R190, R112 ;  /* 0x000000becc70723c */ /* 0x000fe20000001870 */
[----:B------:R-:W5:Y:S07]  /*cb60*/  LDSM.16.M88.4 R188, [R3+0x7000] ;  /* 0x0070000003bc783b */ /* 0x000f6e0000000200 */
[----:B--2---:R-:W-:Y:S01]  /*cb70*/  HMMA.16816.F32 R48, R44, R38, R48 ;  /* 0x000000262c30723c */ /* 0x004fe20000001830 */
[----:B------:R-:W-:-:S05]  /*cb80*/  VIADD R38, R179, 0xfffffef9 ;  /* 0xfffffef9b3267836 */ /* 0x000fca0000000000 */
[C---:B------:R-:W-:Y:S02]  /*cb90*/  ISETP.GE.AND P2, PT, R38.reuse, R214, PT ;  /* 0x000000d62600720c */ /* 0x040fe40003f46270 */
[----:B---3--:R-:W-:Y:S01]  /*cba0*/  HMMA.16816.F32 R32, R44, R40, R32 ;  /* 0x000000282c20723c */ /* 0x008fe20000001820 */
[----:B------:R-:W-:Y:S01]  /*cbb0*/  VIADD R40, R179, 0xfffffe00 ;  /* 0xfffffe00b3287836 */ /* 0x000fe20000000000 */
[----:B------:R-:W-:-:S04]  /*cbc0*/  ISETP.GE.AND P1, PT, R38, R213, PT ;  /* 0x000000d52600720c */ /* 0x000fc80003f26270 */
[----:B------:R-:W-:Y:S02]  /*cbd0*/  I2FP.F32.S32 R39, R40 ;  /* 0x0000002800277245 */ /* 0x000fe40000201400 */
[----:B----4-:R-:W-:Y:S01]  /*cbe0*/  HMMA.16816.F32 R124, R204, R192, R124 ;  /* 0x000000c0cc7c723c */ /* 0x010fe2000000187c */
[----:B------:R-:W-:Y:S02]  /*cbf0*/  I2FP.F32.S32 R192, R38 ;  /* 0x0000002600c07245 */ /* 0x000fe40000201400 */
[C---:B------:R-:W-:Y:S02]  /*cc00*/  ISETP.GE.AND P4, PT, R40.reuse, R214, PT ;  /* 0x000000d62800720c */ /* 0x040fe40003f86270 */
[----:B------:R-:W-:Y:S01]  /*cc10*/  ISETP.GE.AND P6, PT, R40, R213, PT ;  /* 0x000000d52800720c */ /* 0x000fe20003fc6270 */
[----:B------:R-:W-:Y:S02]  /*cc20*/  VIADD R40, R179, 0xfffffe01 ;  /* 0xfffffe01b3287836 */ /* 0x000fe40000000000 */
[C---:B------:R-:W-:Y:S01]  /*cc30*/  FFMA.FTZ R49, R192.reuse, UR5, R49 ;  /* 0x00000005c0317c23 */ /* 0x040fe20008010031 */
[----:B------:R-:W-:Y:S01]  /*cc40*/  HMMA.16816.F32 R28, R44, R42, R28 ;  /* 0x0000002a2c1c723c */ /* 0x000fe2000000181c */
[----:B------:R-:W-:Y:S01]  /*cc50*/  FFMA.FTZ R192, R192, UR5, R51 ;  /* 0x00000005c0c07c23 */ /* 0x000fe20008010033 */
[----:B------:R-:W-:-:S06]  /*cc60*/  I2FP.F32.S32 R38, R40 ;  /* 0x0000002800267245 */ /* 0x000fcc0000201400 */
[----:B------:R-:W-:Y:S01]  /*cc70*/  HMMA.16816.F32 R100, R180, R200, R100 ;  /* 0x000000c8b464723c */ /* 0x000fe20000001864 */
[----:B------:R-:W-:-:S07]  /*cc80*/  FFMA.FTZ R35, R38, UR5, R35 ;  /* 0x0000000526237c23 */ /* 0x000fce0008010023 */
[----:B------:R-:W-:Y:S01]  /*cc90*/  HMMA.16816.F32 R96, R180, R202, R96 ;  /* 0x000000cab460723c */ /* 0x000fe20000001860 */
[----:B------:R-:W2:Y:S04]  /*cca0*/  LDSM.16.M88.4 R200, [R3+0x4000] ;  /* 0x0040000003c8783b */ /* 0x000ea80000000200 */
[----:B------:R-:W-:Y:S03]  /*ccb0*/  LDSM.16.M88.4 R180, [R3+0x6800] ;  /* 0x0068000003b4783b */ /* 0x000fe60000000200 */
[----:B------:R-:W-:Y:S01]  /*ccc0*/  HMMA.16816.F32 R120, R204, R194, R120 ;  /* 0x000000c2cc78723c */ /* 0x000fe20000001878 */
[C---:B------:R-:W-:Y:S01]  /*ccd0*/  FFMA.FTZ R194, R39.reuse, UR5, R32 ;  /* 0x0000000527c27c23 */ /* 0x040fe20008010020 */
[----:B------:R-:W-:Y:S01]  /*cce0*/  FFMA.FTZ R195, R39, UR5, R34 ;  /* 0x0000000527c37c23 */ /* 0x000fe20008010022 */
[----:B------:R-:W-:Y:S01]  /*ccf0*/  VIADD R34, R179, 0xfffffe08 ;  /* 0xfffffe08b3227836 */ /* 0x000fe20000000000 */
[----:B------:R-:W-:-:S02]  /*cd00*/  FSEL R32, R49, -INF , !P2 ;  /* 0xff80000031207808 */ /* 0x000fc40005000000 */
[----:B------:R-:W-:Y:S02]  /*cd10*/  FSEL R194, R194, -INF , !P4 ;  /* 0xff800000c2c27808 */ /* 0x000fe40006000000 */
[CC--:B------:R-:W-:Y:S01]  /*cd20*/  ISETP.GE.AND P2, PT, R40.reuse, R214.reuse, PT ;  /* 0x000000d62800720c */ /* 0x0c0fe20003f46270 */
[----:B-1----:R-:W-:Y:S01]  /*cd30*/  HMMA.16816.F32 R24, R44, R184, R24 ;  /* 0x000000b82c18723c */ /* 0x002fe20000001818 */
[-C--:B------:R-:W-:Y:S02]  /*cd40*/  ISETP.GE.AND P4, PT, R40, R213.reuse, PT ;  /* 0x000000d52800720c */ /* 0x080fe40003f86270 */
[----:B------:R-:W1:Y:S01]  /*cd50*/  LDSM.16.M88.4 R40, [R211+0x3000] ;  /* 0x00300000d328783b */ /* 0x000e620000000200 */
[----:B------:R-:W-:Y:S02]  /*cd60*/  FSEL R195, R195, -INF , !P6 ;  /* 0xff800000c3c37808 */ /* 0x000fe40007000000 */
[----:B------:R-:W-:Y:S02]  /*cd70*/  ISETP.GE.AND P6, PT, R34, R214, PT ;  /* 0x000000d62200720c */ /* 0x000fe40003fc6270 */
[C---:B-----5:R-:W-:Y:S01]  /*cd80*/  HMMA.16816.F32 R164, R204.reuse, R196, R164 ;  /* 0x000000c4cca4723c */ /* 0x060fe200000018a4 */
[----:B------:R-:W-:Y:S01]  /*cd90*/  FFMA.FTZ R196, R38, UR5, R33 ;  /* 0x0000000526c47c23 */ /* 0x000fe20008010021 */
[----:B------:R-:W-:Y:S01]  /*cda0*/  I2FP.F32.S32 R33, R34 ;  /* 0x0000002200217245 */ /* 0x000fe20000201400 */
[----:B------:R-:W-:Y:S01]  /*cdb0*/  VIADD R38, R179, 0xfffffe09 ;  /* 0xfffffe09b3267836 */ /* 0x000fe20000000000 */
[----:B------:R-:W-:Y:S01]  /*cdc0*/  FSEL R197, R35, -INF , !P4 ;  /* 0xff80000023c57808 */ /* 0x000fe20006000000 */
[----:B------:R-:W-:Y:S01]  /*cdd0*/  VIADD R35, R179, 0xfffffe29 ;  /* 0xfffffe29b3237836 */ /* 0x000fe20000000000 */
[----:B------:R-:W-:Y:S01]  /*cde0*/  FSEL R196, R196, -INF , !P2 ;  /* 0xff800000c4c47808 */ /* 0x000fe20005000000 */
[C---:B------:R-:W-:Y:S01]  /*cdf0*/  FFMA.FTZ R30, R33.reuse, UR5, R30 ;  /* 0x00000005211e7c23 */ /* 0x040fe2000801001e */
[----:B------:R-:W-:Y:S01]  /*ce00*/  HMMA.16816.F32 R92, R204, R188, R92 ;  /* 0x000000bccc5c723c */ /* 0x000fe2000000185c */
[----:B------:R-:W-:Y:S01]  /*ce10*/  FFMA.FTZ R188, R33, UR5, R28 ;  /* 0x0000000521bc7c23 */ /* 0x000fe2000801001c */
[----:B------:R-:W-:Y:S01]  /*ce20*/  VIADD R28, R179, 0xfffffe10 ;  /* 0xfffffe10b31c7836 */ /* 0x000fe20000000000 */
[----:B------:R-:W-:-:S02]  /*ce30*/  ISETP.GE.AND P2, PT, R34, R213, PT ;  /* 0x000000d52200720c */ /* 0x000fc40003f46270 */
[----:B------:R-:W-:Y:S02]  /*ce40*/  I2FP.F32.S32 R34, R38 ;  /* 0x0000002600227245 */ /* 0x000fe40000201400 */
[----:B------:R-:W-:Y:S01]  /*ce50*/  I2FP.F32.S32 R33, R28 ;  /* 0x0000001c00217245 */ /* 0x000fe20000201400 */
[----:B------:R-:W-:Y:S01]  /*ce60*/  HMMA.16816.F32 R20, R44, R186, R20 ;  /* 0x000000ba2c14723c */ /* 0x000fe20000001814 */
[----:B------:R-:W-:Y:S01]  /*ce70*/  FSEL R188, R188, -INF , !P6 ;  /* 0xff800000bcbc7808 */ /* 0x000fe20007000000 */
[C---:B------:R-:W-:Y:S01]  /*ce80*/  FFMA.FTZ R186, R34.reuse, UR5, R29 ;  /* 0x0000000522ba7c23 */ /* 0x040fe2000801001d */
[----:B------:R-:W-:Y:S01]  /*ce90*/  FFMA.FTZ R31, R34, UR5, R31 ;  /* 0x00000005221f7c23 */ /* 0x000fe2000801001f */
[----:B------:R-:W-:Y:S01]  /*cea0*/  FSEL R215, R30, -INF , !P2 ;  /* 0xff8000001ed77808 */ /* 0x000fe20005000000 */
[----:B------:R-:W-:Y:S01]  /*ceb0*/  FFMA.FTZ R24, R33, UR5, R24 ;  /* 0x0000000521187c23 */ /* 0x000fe20008010018 */
[CC--:B------:R-:W-:Y:S01]  /*cec0*/  ISETP.GE.AND P4, PT, R38.reuse, R214.reuse, PT ;  /* 0x000000d62600720c */ /* 0x0c0fe20003f86270 */
[----:B------:R-:W-:Y:S01]  /*ced0*/  VIADD R29, R179, 0xfffffe11 ;  /* 0xfffffe11b31d7836 */ /* 0x000fe20000000000 */
[----:B------:R-:W-:Y:S01]  /*cee0*/  ISETP.GE.AND P6, PT, R38, R213, PT ;  /* 0x000000d52600720c */ /* 0x000fe20003fc6270 */
[----:B------:R-:W-:Y:S01]  /*cef0*/  HMMA.16816.F32 R128, R204, R198, R128 ;  /* 0x000000c6cc80723c */ /* 0x000fe20000001880 */
[----:B------:R-:W-:-:S02]  /*cf00*/  ISETP.GE.AND P2, PT, R28, R214, PT ;  /* 0x000000d61c00720c */ /* 0x000fc40003f46270 */
[----:B------:R-:W-:Y:S02]  /*cf10*/  FSEL R186, R186, -INF , !P4 ;  /* 0xff800000baba7808 */ /* 0x000fe40006000000 */
[----:B------:R-:W-:Y:S02]  /*cf20*/  FSEL R199, R31, -INF , !P6 ;  /* 0xff8000001fc77808 */ /* 0x000fe40007000000 */
[----:B------:R-:W-:Y:S01]  /*cf30*/  FSEL R212, R24, -INF , !P2 ;  /* 0xff80000018d47808 */ /* 0x000fe20005000000 */
[C---:B--2---:R-:W-:Y:S01]  /*cf40*/  HMMA.16816.F32 R172, R204.reuse, R200, R172 ;  /* 0x000000c8ccac723c */ /* 0x044fe200000018ac */
[-C--:B------:R-:W-:Y:S01]  /*cf50*/  ISETP.GE.AND P4, PT, R28, R213.reuse, PT ;  /* 0x000000d51c00720c */ /* 0x080fe20003f86270 */
[----:B------:R-:W-:Y:S01]  /*cf60*/  FFMA.FTZ R201, R33, UR5, R26 ;  /* 0x0000000521c97c23 */ /* 0x000fe2000801001a */
[----:B------:R-:W-:Y:S01]  /*cf70*/  ISETP.GE.AND P6, PT, R29, R214, PT ;  /* 0x000000d61d00720c */ /* 0x000fe20003fc6270 */
[----:B------:R-:W-:Y:S01]  /*cf80*/  VIADD R33, R179, 0xfffffe18 ;  /* 0xfffffe18b3217836 */ /* 0x000fe20000000000 */
[----:B------:R-:W-:Y:S01]  /*cf90*/  ISETP.GE.AND P2, PT, R29, R213, PT ;  /* 0x000000d51d00720c */ /* 0x000fe20003f46270 */
[----:B------:R-:W-:Y:S01]  /*cfa0*/  VIADD R26, R179, 0xfffffe19 ;  /* 0xfffffe19b31a7836 */ /* 0x000fe20000000000 */
[----:B------:R-:W-:Y:S01]  /*cfb0*/  I2FP.F32.S32 R24, R29 ;  /* 0x0000001d00187245 */ /* 0x000fe20000201400 */
[----:B------:R-:W-:Y:S01]  /*cfc0*/  HMMA.16816.F32 R168, R204, R202, R168 ;  /* 0x000000cacca8723c */ /* 0x000fe200000018a8 */
[----:B------:R-:W2:Y:S01]  /*cfd0*/  LDSM.16.M88.4 R28, [R211+0x3800] ;  /* 0x00380000d31c783b */ /* 0x000ea20000000200 */
[----:B------:R-:W-:-:S02]  /*cfe0*/  FSEL R201, R201, -INF , !P4 ;  /* 0xff800000c9c97808 */ /* 0x000fc40006000000 */
[C---:B------:R-:W-:Y:S01]  /*cff0*/  FFMA.FTZ R202, R24.reuse, UR5, R25 ;  /* 0x0000000518ca7c23 */ /* 0x040fe20008010019 */
[----:B------:R-:W-:Y:S01]  /*d000*/  I2FP.F32.S32 R25, R33 ;  /* 0x0000002100197245 */ /* 0x000fe20000201400 */
[----:B------:R-:W-:Y:S01]  /*d010*/  FFMA.FTZ R27, R24, UR5, R27 ;  /* 0x00000005181b7c23 */ /* 0x000fe2000801001b */
[----:B------:R-:W-:Y:S01]  /*d020*/  I2FP.F32.S32 R34, R26 ;  /* 0x0000001a00227245 */ /* 0x000fe20000201400 */
[C---:B-1----:R-:W-:Y:S01]  /*d030*/  HMMA.16816.F32 R16, R44.reuse, R40, R16 ;  /* 0x000000282c10723c */ /* 0x042fe20000001810 */
[----:B------:R-:W-:Y:S01]  /*d040*/  FSEL R202, R202, -INF , !P6 ;  /* 0xff800000caca7808 */ /* 0x000fe20007000000 */
[C---:B------:R-:W-:Y:S01]  /*d050*/  FFMA.FTZ R20, R25.reuse, UR5, R20 ;  /* 0x0000000519147c23 */ /* 0x040fe20008010014 */
[----:B------:R-:W-:Y:S01]  /*d060*/  FFMA.FTZ R22, R25, UR5, R22 ;  /* 0x0000000519167c23 */ /* 0x000fe20008010016 */
[----:B------:R-:W-:Y:S01]  /*d070*/  FSEL R203, R27, -INF , !P2 ;  /* 0xff8000001bcb7808 */ /* 0x000fe20005000000 */
[C---:B------:R-:W-:Y:S01]  /*d080*/  FFMA.FTZ R21, R34.reuse, UR5, R21 ;  /* 0x0000000522157c23 */ /* 0x040fe20008010015 */
[-C--:B------:R-:W-:Y:S01]  /*d090*/  ISETP.GE.AND P4, PT, R33, R214.reuse, PT ;  /* 0x000000d62100720c */ /* 0x080fe20003f86270 */
[----:B------:R-:W-:Y:S01]  /*d0a0*/  VIADD R25, R179, 0xfffffe20 ;  /* 0xfffffe20b3197836 */ /* 0x000fe20000000000 */
[----:B------:R-:W-:Y:S01]  /*d0b0*/  ISETP.GE.AND P6, PT, R33, R213, PT ;  /* 0x000000d52100720c */ /* 0x000fe20003fc6270 */
[----:B------:R-:W-:Y:S01]  /*d0c0*/  FFMA.FTZ R34, R34, UR5, R23 ;  /* 0x0000000522227c23 */ /* 0x000fe20008010017 */
[----:B------:R-:W-:Y:S01]  /*d0d0*/  ISETP.GE.AND P2, PT, R26, R214, PT ;  /* 0x000000d61a00720c */ /* 0x000fe20003f46270 */
[----:B------:R-:W-:Y:S01]  /*d0e0*/  HMMA.16816.F32 R12, R44, R42, R12 ;  /* 0x0000002a2c0c723c */ /* 0x000fe2000000180c */
[----:B------:R-:W-:Y:S01]  /*d0f0*/  FSEL R216, R20, -INF , !P4 ;  /* 0xff80000014d87808 */ /* 0x000fe20006000000 */
[----:B------:R-:W-:Y:S01]  /*d100*/  VIADD R33, R179, 0xfffffe28 ;  /* 0xfffffe28b3217836 */ /* 0x000fe20000000000 */
[----:B------:R-:W-:-:S02]  /*d110*/  FSEL R24, R22, -INF , !P6 ;  /* 0xff80000016187808 */ /* 0x000fc40007000000 */
[----:B------:R-:W-:Y:S02]  /*d120*/  FSEL R200, R21, -INF , !P2 ;  /* 0xff80000015c87808 */ /* 0x000fe40005000000 */
[----:B------:R-:W1:Y:S01]  /*d130*/  LDSM.16.M88.4 R20, [R211+0x4000] ;  /* 0x00400000d314783b */ /* 0x000e620000000200 */
[-C--:B------:R-:W-:Y:S01]  /*d140*/  ISETP.GE.AND P4, PT, R26, R213.reuse, PT ;  /* 0x000000d51a00720c */ /* 0x080fe20003f86270 */
[----:B------:R-:W-:Y:S01]  /*d150*/  VIADD R26, R179, 0xfffffe21 ;  /* 0xfffffe21b31a7836 */ /* 0x000fe20000000000 */
[C---:B------:R-:W-:Y:S01]  /*d160*/  ISETP.GE.AND P6, PT, R25.reuse, R214, PT ;  /* 0x000000d61900720c */ /* 0x040fe20003fc6270 */
[----:B------:R-:W-:Y:S01]  /*d170*/  HMMA.16816.F32 R100, R204, R180, R100 ;  /* 0x000000b4cc64723c */ /* 0x000fe20000001864 */
[----:B------:R-:W-:Y:S02]  /*d180*/  ISETP.GE.AND P2, PT, R25, R213, PT ;  /* 0x000000d51900720c */ /* 0x000fe40003f46270 */
[----:B------:R-:W-:Y:S02]  /*d190*/  I2FP.F32.S32 R25, R25 ;  /* 0x0000001900197245 */ /* 0x000fe40000201400 */
[----:B------:R-:W-:-:S03]  /*d1a0*/  I2FP.F32.S32 R38, R26 ;  /* 0x0000001a00267245 */ /* 0x000fc60000201400 */
[C---:B------:R-:W-:Y:S01]  /*d1b0*/  FFMA.FTZ R16, R25.reuse, UR5, R16 ;  /* 0x0000000519107c23 */ /* 0x040fe20008010010 */
[----:B------:R-:W-:Y:S01]  /*d1c0*/  FFMA.FTZ R18, R25, UR5, R18 ;  /* 0x0000000519127c23 */ /* 0x000fe20008010012 */
[----:B------:R-:W-:Y:S01]  /*d1d0*/  FSEL R25, R34, -INF , !P4 ;  /* 0xff80000022197808 */ /* 0x000fe20006000000 */
[----:B------:R-:W-:Y:S01]  /*d1e0*/  FFMA.FTZ R17, R38, UR5, R17 ;  /* 0x0000000526117c23 */ /* 0x000fe20008010011 */
[----:B------:R-:W-:Y:S01]  /*d1f0*/  ISETP.GE.AND P4, PT, R26, R214, PT ;  /* 0x000000d61a00720c */ /* 0x000fe20003f86270 */
[----:B--2---:R-:W-:Y:S01]  /*d200*/  HMMA.16816.F32 R8, R44, R28, R8 ;  /* 0x0000001c2c08723c */ /* 0x004fe20000001808 */
[----:B------:R-:W-:Y:S01]  /*d210*/  FSEL R34, R16, -INF , !P6 ;  /* 0xff80000010227808 */ /* 0x000fe20007000000 */
[----:B------:R-:W-:Y:S01]  /*d220*/  FFMA.FTZ R29, R38, UR5, R19 ;  /* 0x00000005261d7c23 */ /* 0x000fe20008010013 */
[----:B------:R-:W-:Y:S01]  /*d230*/  ISETP.GE.AND P6, PT, R26, R213, PT ;  /* 0x000000d51a00720c */ /* 0x000fe20003fc6270 */
[----:B------:R-:W-:Y:S01]  /*d240*/  VIADD R38, R179, 0xfffffe30 ;  /* 0xfffffe30b3267836 */ /* 0x000fe20000000000 */
[----:B------:R-:W-:-:S02]  /*d250*/  FSEL R26, R18, -INF , !P2 ;  /* 0xff800000121a7808 */ /* 0x000fc40005000000 */
[----:B------:R-:W-:Y:S01]  /*d260*/  FSEL R27, R17, -INF , !P4 ;  /* 0xff800000111b7808 */ /* 0x000fe20006000000 */
[----:B------:R-:W-:Y:S01]  /*d270*/  HMMA.16816.F32 R4, R44, R30, R4 ;  /* 0x0000001e2c04723c */ /* 0x000fe20000001804 */
[C---:B------:R-:W-:Y:S01]  /*d280*/  ISETP.GE.AND P2, PT, R33.reuse, R214, PT ;  /* 0x000000d62100720c */ /* 0x040fe20003f46270 */
[----:B------:R-:W2:Y:S01]  /*d290*/  LDSM.16.M88.4 R16, [R3+0x7800] ;  /* 0x007800000310783b */ /* 0x000ea20000000200 */
[----:B------:R-:W-:Y:S02]  /*d2a0*/  ISETP.GE.AND P4, PT, R33, R213, PT ;  /* 0x000000d52100720c */ /* 0x000fe40003f86270 */
[----:B------:R-:W-:Y:S02]  /*d2b0*/  I2FP.F32.S32 R33, R33 ;  /* 0x0000002100217245 */ /* 0x000fe40000201400 */
[----:B------:R-:W-:Y:S01]  /*d2c0*/  I2FP.F32.S32 R39, R38 ;  /* 0x0000002600277245 */ /* 0x000fe20000201400 */
[----:B------:R-:W-:Y:S01]  /*d2d0*/  HMMA.16816.F32 R96, R204, R182, R96 ;  /* 0x000000b6cc60723c */ /* 0x000fe20000001860 */
[----:B------:R-:W-:Y:S01]  /*d2e0*/  FSEL R29, R29, -INF , !P6 ;  /* 0xff8000001d1d7808 */ /* 0x000fe20007000000 */
[C---:B------:R-:W-:Y:S01]  /*d2f0*/  FFMA.FTZ R28, R33.reuse, UR5, R12 ;  /* 0x00000005211c7c23 */ /* 0x040fe2000801000c */
[----:B------:R-:W-:Y:S01]  /*d300*/  I2FP.F32.S32 R12, R35 ;  /* 0x00000023000c7245 */ /* 0x000fe20000201400 */
[----:B------:R-:W-:Y:S01]  /*d310*/  FFMA.FTZ R14, R33, UR5, R14 ;  /* 0x00000005210e7c23 */ /* 0x000fe2000801000e */
[----:B------:R-:W-:Y:S01]  /*d320*/  FFMA.FTZ R33, R39, UR5, R8 ;  /* 0x0000000527217c23 */ /* 0x000fe20008010008 */
[----:B------:R-:W-:-:S02]  /*d330*/  ISETP.GE.AND P6, PT, R35, R214, PT ;  /* 0x000000d62300720c */ /* 0x000fc40003fc6270 */
[C---:B------:R-:W-:Y:S01]  /*d340*/  FFMA.FTZ R13, R12.reuse, UR5, R13 ;  /* 0x000000050c0d7c23 */ /* 0x040fe2000801000d */
[----:B------:R-:W-:Y:S01]  /*d350*/  FFMA.FTZ R15, R12, UR5, R15 ;  /* 0x000000050c0f7c23 */ /* 0x000fe2000801000f */
[----:B------:R-:W-:Y:S01]  /*d360*/  VIADD R12, R179, 0xfffffe31 ;  /* 0xfffffe31b30c7836 */ /* 0x000fe20000000000 */
[----:B------:R-:W-:Y:S01]  /*d370*/  FSEL R28, R28, -INF , !P2 ;  /* 0xff8000001c1c7808 */ /* 0x000fe20005000000 */
[C---:B-1----:R-:W-:Y:S01]  /*d380*/  HMMA.16816.F32 R172, R44.reuse, R20, R172 ;  /* 0x000000142cac723c */ /* 0x042fe200000018ac */
[----:B------:R-:W-:Y:S01]  /*d390*/  FSEL R30, R14, -INF , !P4 ;  /* 0xff8000000e1e7808 */ /* 0x000fe20006000000 */
[----:B------:R-:W-:Y:S01]  /*d3a0*/  FFMA.FTZ R20, R39, UR5, R10 ;  /* 0x0000000527147c23 */ /* 0x000fe2000801000a */
[----:B------:R-:W-:Y:S01]  /*d3b0*/  I2FP.F32.S32 R8, R12 ;  /* 0x0000000c00087245 */ /* 0x000fe20000201400 */
[----:B------:R-:W-:Y:S01]  /*d3c0*/  VIADD R14, R179, 0xfffffe48 ;  /* 0xfffffe48b30e7836 */ /* 0x000fe20000000000 */
[----:B------:R-:W-:Y:S02]  /*d3d0*/  ISETP.GE.AND P2, PT, R35, R213, PT ;  /* 0x000000d52300720c */ /* 0x000fe40003f46270 */
[-C--:B------:R-:W-:Y:S01]  /*d3e0*/  ISETP.GE.AND P4, PT, R38, R214.reuse, PT ;  /* 0x000000d62600720c */ /* 0x080fe20003f86270 */
[C---:B------:R-:W-:Y:S01]  /*d3f0*/  FFMA.FTZ R40, R8.reuse, UR5, R9 ;  /* 0x0000000508287c23 */ /* 0x040fe20008010009 */
[----:B------:R-:W-:Y:S01]  /*d400*/  FFMA.FTZ R21, R8, UR5, R11 ;  /* 0x0000000508157c23 */ /* 0x000fe2000801000b */
[----:B------:R-:W-:Y:S01]  /*d410*/  FSEL R31, R15, -INF , !P2 ;  /* 0xff8000000f1f7808 */ /* 0x000fe20005000000 */
[----:B------:R-:W1:Y:S01]  /*d420*/  LDSM.16.M88.4 R8, [R211+0x4800] ;  /* 0x00480000d308783b */ /* 0x000e620000000200 */
[----:B------:R-:W-:Y:S01]  /*d430*/  FSEL R33, R33, -INF , !P4 ;  /* 0xff80000021217808 */ /* 0x000fe20006000000 */
[----:B------:R-:W-:Y:S01]  /*d440*/  HMMA.16816.F32 R168, R44, R22, R168 ;  /* 0x000000162ca8723c */ /* 0x000fe200000018a8 */
[----:B------:R-:W-:-:S02]  /*d450*/  ISETP.GE.AND P2, PT, R12, R214, PT ;  /* 0x000000d60c00720c */ /* 0x000fc40003f46270 */
[-C--:B------:R-:W-:Y:S01]  /*d460*/  ISETP.GE.AND P4, PT, R12, R213.reuse, PT ;  /* 0x000000d50c00720c */ /* 0x080fe20003f86270 */
[----:B------:R-:W-:Y:S01]  /*d470*/  VIADD R12, R179, 0xfffffe38 ;  /* 0xfffffe38b30c7836 */ /* 0x000fe20000000000 */
[----:B------:R-:W-:Y:S01]  /*d480*/  FSEL R35, R13, -INF , !P6 ;  /* 0xff8000000d237808 */ /* 0x000fe20007000000 */
[----:B------:R-:W-:Y:S01]  /*d490*/  VIADD R13, R179, 0xfffffe39 ;  /* 0xfffffe39b30d7836 */ /* 0x000fe20000000000 */
[----:B------:R-:W-:Y:S01]  /*d4a0*/  ISETP.GE.AND P6, PT, R38, R213, PT ;  /* 0x000000d52600720c */ /* 0x000fe20003fc6270 */
[C---:B------:R-:W-:Y:S01]  /*d4b0*/  HMMA.16816.F32 R88, R204.reuse, R190, R88 ;  /* 0x000000becc58723c */ /* 0x040fe20000001858 */
[----:B------:R-:W-:Y:S02]  /*d4c0*/  I2FP.F32.S32 R15, R12 ;  /* 0x0000000c000f7245 */ /* 0x000fe40000201400 */
[----:B------:R-:W-:Y:S02]  /*d4d0*/  FSEL R20, R20, -INF , !P6 ;  /* 0xff80000014147808 */ /* 0x000fe40007000000 */
[-C--:B------:R-:W-:Y:S01]  /*d4e0*/  ISETP.GE.AND P6, PT, R12, R214.reuse, PT ;  /* 0x000000d60c00720c */ /* 0x080fe20003fc6270 */
[C---:B------:R-:W-:Y:S01]  /*d4f0*/  FFMA.FTZ R38, R15.reuse, UR5, R4 ;  /* 0x000000050f267c23 */ /* 0x040fe20008010004 */
[----:B------:R-:W-:Y:S01]  /*d500*/  I2FP.F32.S32 R4, R13 ;  /* 0x0000000d00047245 */ /* 0x000fe20000201400 */
[----:B------:R-:W-:Y:S01]  /*d510*/  FFMA.FTZ R6, R15, UR5, R6 ;  /* 0x000000050f067c23 */ /* 0x000fe20008010006 */
[----:B------:R-:W-:Y:S01]  /*d520*/  FSEL R40, R40, -INF , !P2 ;  /* 0xff80000028287808 */ /* 0x000fe20005000000 */
[C---:B--2---:R-:W-:Y:S01]  /*d530*/  HMMA.16816.F32 R84, R204.reuse, R16, R84 ;  /* 0x00000010cc54723c */ /* 0x044fe20000001854 */
[-C--:B------:R-:W-:Y:S01]  /*d540*/  ISETP.GE.AND P2, PT, R12, R213.reuse, PT ;  /* 0x000000d50c00720c */ /* 0x080fe20003f46270 */
[----:B------:R-:W-:Y:S01]  /*d550*/  VIADD R12, R179, 0xfffffe40 ;  /* 0xfffffe40b30c7836 */ /* 0x000fe20000000000 */
[----:B------:R-:W-:Y:S01]  /*d560*/  FSEL R21, R21, -INF , !P4 ;  /* 0xff80000015157808 */ /* 0x000fe20006000000 */
[----:B------:R-:W-:Y:S01]  /*d570*/  FFMA.FTZ R5, R4, UR5, R5 ;  /* 0x0000000504057c23 */ /* 0x000fe20008010005 */
[----:B------:R-:W-:Y:S01]  /*d580*/  FSEL R38, R38, -INF , !P6 ;  /* 0xff80000026267808 */ /* 0x000fe20007000000 */
[----:B------:R-:W-:Y:S01]  /*d590*/  FFMA.FTZ R7, R4, UR5, R7 ;  /* 0x0000000504077c23 */ /* 0x000fe20008010007 */
[----:B------:R-:W-:Y:S01]  /*d5a0*/  ISETP.GE.AND P4, PT, R13, R214, PT ;  /* 0x000000d60d00720c */ /* 0x000fe20003f86270 */
[----:B------:R-:W-:Y:S01]  /*d5b0*/  VIADD R17, R179, 0xfffffe50 ;  /* 0xfffffe50b3117836 */ /* 0x000fe20000000000 */
[-C--:B------:R-:W-:Y:S01]  /*d5c0*/  ISETP.GE.AND P6, PT, R13, R213.reuse, PT ;  /* 0x000000d50d00720c */ /* 0x080fe20003fc6270 */
[C---:B------:R-:W-:Y:S01]  /*d5d0*/  VIADD R13, R179.reuse, 0xfffffe41 ;  /* 0xfffffe41b30d7836 */ /* 0x040fe20000000000 */
[----:B------:R-:W-:Y:S01]  /*d5e0*/  I2FP.F32.S32 R15, R12 ;  /* 0x0000000c000f7245 */ /* 0x000fe20000201400 */
[----:B------:R-:W-:Y:S01]  /*d5f0*/  HMMA.16816.F32 R80, R204, R18, R80 ;  /* 0x00000012cc50723c */ /* 0x000fe20000001850 */
[----:B------:R-:W-:Y:S01]  /*d600*/  FSEL R39, R6, -INF , !P2 ;  /* 0xff80000006277808 */ /* 0x000fe20005000000 */
[----:B------:R-:W-:Y:S01]  /*d610*/  VIADD R19, R179, 0xfffffe51 ;  /* 0xfffffe51b3137836 */ /* 0x000fe20000000000 */
[----:B------:R-:W-:Y:S01]  /*d620*/  FSEL R41, R5, -INF , !P4 ;  /* 0xff80000005297808 */ /* 0x000fe20006000000 */
[----:B------:R-:W-:Y:S01]  /*d630*/  FFMA.FTZ R23, R15, UR5, R172 ;  /* 0x000000050f177c23 */ /* 0x000fe200080100ac */
[----:B------:R-:W-:Y:S01]  /*d640*/  FSEL R22, R7, -INF , !P6 ;  /* 0xff80000007167808 */ /* 0x000fe20007000000 */
[----:B------:R-:W-:Y:S01]  /*d650*/  FFMA.FTZ R42, R15, UR5, R174 ;  /* 0x000000050f2a7c23 */ /* 0x000fe200080100ae */
[----:B------:R-:W2:Y:S01]  /*d660*/  LDSM.16.M88.4 R4, [R211+0x5000] ;  /* 0x00500000d304783b */ /* 0x000ea20000000200 */
[C---:B------:R-:W-:Y:S01]  /*d670*/  ISETP.GE.AND P2, PT, R12.reuse, R214, PT ;  /* 0x000000d60c00720c */ /* 0x040fe20003f46270 */
[----:B-1----:R-:W-:Y:S01]  /*d680*/  HMMA.16816.F32 R164, R44, R8, R164 ;  /* 0x000000082ca4723c */ /* 0x002fe200000018a4 */
[----:B------:R-:W-:Y:S01]  /*d690*/  ISETP.GE.AND P4, PT, R12, R213, PT ;  /* 0x000000d50c00720c */ /* 0x000fe20003f86270 */
[----:B------:R-:W-:Y:S01]  /*d6a0*/  VIADD R16, R179, 0xfffffe58 ;  /* 0xfffffe58b3107836 */ /* 0x000fe20000000000 */
[----:B------:R-:W-:-:S02]  /*d6b0*/  FSEL R23, R23, -INF , !P2 ;  /* 0xff80000017177808 */ /* 0x000fc40005000000 */
[C---:B------:R-:W-:Y:S02]  /*d6c0*/  ISETP.GE.AND P6, PT, R13.reuse, R214, PT ;  /* 0x000000d60d00720c */ /* 0x040fe40003fc6270 */
[----:B------:R-:W-:Y:S01]  /*d6d0*/  I2FP.F32.S32 R12, R13 ;  /* 0x0000000d000c7245 */ /* 0x000fe20000201400 */
[----:B------:R-:W-:Y:S01]  /*d6e0*/  HMMA.16816.F32 R128, R44, R10, R128 ;  /* 0x0000000a2c80723c */ /* 0x000fe20000001880 */
[----:B------:R-:W-:Y:S01]  /*d6f0*/  ISETP.GE.AND P2, PT, R13, R213, PT ;  /* 0x000000d50d00720c */ /* 0x000fe20003f46270 */
[----:B------:R-:W-:Y:S01]  /*d700*/  VIADD R13, R179, 0xfffffe49 ;  /* 0xfffffe49b30d7836 */ /* 0x000fe20000000000 */
[----:B------:R-:W-:Y:S01]  /*d710*/  I2FP.F32.S32 R15, R14 ;  /* 0x0000000e000f7245 */ /* 0x000fe20000201400 */
[----:B------:R-:W-:Y:S01]  /*d720*/  FFMA.FTZ R43, R12, UR5, R175 ;  /* 0x000000050c2b7c23 */ /* 0x000fe200080100af */
[----:B------:R-:W-:Y:S01]  /*d730*/  FSEL R42, R42, -INF , !P4 ;  /* 0xff8000002a2a7808 */ /* 0x000fe20006000000 */
[----:B------:R-:W-:Y:S01]  /*d740*/  FFMA.FTZ R172, R12, UR5, R173 ;  /* 0x000000050cac7c23 */ /* 0x000fe200080100ad */
[----:B------:R-:W-:Y:S01]  /*d750*/  I2FP.F32.S32 R8, R13 ;  /* 0x0000000d00087245 */ /* 0x000fe20000201400 */
[C---:B------:R-:W-:Y:S01]  /*d760*/  FFMA.FTZ R168, R15.reuse, UR5, R168 ;  /* 0x000000050fa87c23 */ /* 0x040fe200080100a8 */
[-C--:B------:R-:W-:Y:S01]  /*d770*/  ISETP.GE.AND P4, PT, R14, R214.reuse, PT ;  /* 0x000000d60e00720c */ /* 0x080fe20003f86270 */
[----:B------:R-:W-:Y:S01]  /*d780*/  FFMA.FTZ R49, R15, UR5, R170 ;  /* 0x000000050f317c23 */ /* 0x000fe200080100aa */
[----:B------:R-:W-:Y:S01]  /*d790*/  FSEL R43, R43, -INF , !P2 ;  /* 0xff8000002b2b7808 */ /* 0x000fe20005000000 */
[C---:B------:R-:W-:Y:S01]  /*d7a0*/  FFMA.FTZ R9, R8.reuse, UR5, R169 ;  /* 0x0000000508097c23 */ /* 0x040fe200080100a9 */
[----:B------:R-:W-:Y:S01]  /*d7b0*/  ISETP.GE.AND P2, PT, R13, R214, PT ;  /* 0x000000d60d00720c */ /* 0x000fe20003f46270 */
[----:B------:R-:W-:Y:S01]  /*d7c0*/  FFMA.FTZ R171, R8, UR5, R171 ;  /* 0x0000000508ab7c23 */ /* 0x000fe200080100ab */
[----:B------:R-:W-:Y:S01]  /*d7d0*/  FSEL R169, R168, -INF , !P4 ;  /* 0xff800000a8a97808 */ /* 0x000fe20006000000 */
[----:B------:R-:W-:Y:S01]  /*d7e0*/  HMMA.16816.F32 R52, R204, R176, R52 ;  /* 0x000000b0cc34723c */ /* 0x000fe20000001834 */
[----:B------:R-:W-:-:S02]  /*d7f0*/  FSEL R168, R9, -INF , !P2 ;  /* 0xff80000009a87808 */ /* 0x000fc40005000000 */
[----:B------:R-:W1:Y:S01]  /*d800*/  LDSM.16.M88.4 R8, [R211+0x5800] ;  /* 0x00580000d308783b */ /* 0x000e620000000200 */
[----:B------:R-:W-:Y:S02]  /*d810*/  FSEL R172, R172, -INF , !P6 ;  /* 0xff800000acac7808 */ /* 0x000fe40007000000 */
[-C--:B------:R-:W-:Y:S02]  /*d820*/  ISETP.GE.AND P6, PT, R14, R213.reuse, PT ;  /* 0x000000d50e00720c */ /* 0x080fe40003fc6270 */
[-C--:B------:R-:W-:Y:S02]  /*d830*/  ISETP.GE.AND P4, PT, R13, R213.reuse, PT ;  /* 0x000000d50d00720c */ /* 0x080fe40003f86270 */
[----:B------:R-:W3:Y:S01]  /*d840*/  LDSM.16.M88.4 R12, [R3+0x8000] ;  /* 0x00800000030c783b */ /* 0x000ee20000000200 */
[----:B------:R-:W-:Y:S02]  /*d850*/  FSEL R49, R49, -INF , !P6 ;  /* 0xff80000031317808 */ /* 0x000fe40007000000 */
[C---:B------:R-:W-:Y:S01]  /*d860*/  ISETP.GE.AND P6, PT, R17.reuse, R214, PT ;  /* 0x000000d61100720c */ /* 0x040fe20003fc6270 */
[----:B--2---:R-:W-:Y:S01]  /*d870*/  HMMA.16816.F32 R124, R44, R4, R124 ;  /* 0x000000042c7c723c */ /* 0x004fe2000000187c */
[----:B------:R-:W-:-:S02]  /*d880*/  ISETP.GE.AND P2, PT, R17, R213, PT ;  /* 0x000000d51100720c */ /* 0x000fc40003f46270 */
[----:B------:R-:W-:Y:S02]  /*d890*/  I2FP.F32.S32 R17, R17 ;  /* 0x0000001100117245 */ /* 0x000fe40000201400 */
[----:B------:R-:W-:Y:S02]  /*d8a0*/  I2FP.F32.S32 R18, R19 ;  /* 0x0000001300127245 */ /* 0x000fe40000201400 */
[----:B------:R-:W-:Y:S01]  /*d8b0*/  I2FP.F32.S32 R5, R16 ;  /* 0x0000001000057245 */ /* 0x000fe20000201400 */
[C---:B------:R-:W-:Y:S01]  /*d8c0*/  FFMA.FTZ R166, R17.reuse, UR5, R166 ;  /* 0x0000000511a67c23 */ /* 0x040fe200080100a6 */
[----:B------:R-:W-:Y:S01]  /*d8d0*/  FFMA.FTZ R170, R17, UR5, R164 ;  /* 0x0000000511aa7c23 */ /* 0x000fe200080100a4 */
[----:B------:R-:W-:Y:S01]  /*d8e0*/  FSEL R164, R171, -INF , !P4 ;  /* 0xff800000aba47808 */ /* 0x000fe20006000000 */
[----:B------:R-:W-:Y:S01]  /*d8f0*/  FFMA.FTZ R4, R18, UR5, R165 ;  /* 0x0000000512047c23 */ /* 0x000fe200080100a5 */
[-C--:B------:R-:W-:Y:S01]  /*d900*/  ISETP.GE.AND P4, PT, R19, R214.reuse, PT ;  /* 0x000000d61300720c */ /* 0x080fe20003f86270 */
[----:B------:R-:W-:Y:S01]  /*d910*/  VIADD R17, R179, 0xfffffe59 ;  /* 0xfffffe59b3117836 */ /* 0x000fe20000000000 */
[----:B------:R-:W-:Y:S01]  /*d920*/  FSEL R165, R166, -INF , !P2 ;  /* 0xff800000a6a57808 */ /* 0x000fe20005000000 */
[----:B------:R-:W-:Y:S01]  /*d930*/  FFMA.FTZ R18, R18, UR5, R167 ;  /* 0x0000000512127c23 */ /* 0x000fe200080100a7 */
[----:B------:R-:W-:Y:S01]  /*d940*/  FSEL R170, R170, -INF , !P6 ;  /* 0xff800000aaaa7808 */ /* 0x000fe20007000000 */
[----:B------:R-:W-:Y:S01]  /*d950*/  FFMA.FTZ R166, R5, UR5, R128 ;  /* 0x0000000505a67c23 */ /* 0x000fe20008010080 */
[----:B------:R-:W-:Y:S01]  /*d960*/  ISETP.GE.AND P6, PT, R19, R213, PT ;  /* 0x000000d51300720c */ /* 0x000fe20003fc6270 */
[----:B------:R-:W-:Y:S01]  /*d970*/  FFMA.FTZ R130, R5, UR5, R130 ;  /* 0x0000000505827c23 */ /* 0x000fe20008010082 */
[----:B------:R-:W-:Y:S01]  /*d980*/  ISETP.GE.AND P2, PT, R16, R214, PT ;  /* 0x000000d61000720c */ /* 0x000fe20003f46270 */
[----:B------:R-:W-:Y:S01]  /*d990*/  VIADD R5, R179, 0xfffffe60 ;  /* 0xfffffe60b3057836 */ /* 0x000fe20000000000 */
[----:B------:R-:W-:Y:S01]  /*d9a0*/  FSEL R167, R4, -INF , !P4 ;  /* 0xff80000004a77808 */ /* 0x000fe20006000000 */
[----:B------:R-:W-:Y:S01]  /*d9b0*/  HMMA.16816.F32 R120, R44, R6, R120 ;  /* 0x000000062c78723c */ /* 0x000fe20000001878 */
[----:B------:R-:W-:-:S02]  /*d9c0*/  I2FP.F32.S32 R4, R17 ;  /* 0x0000001100047245 */ /* 0x000fc40000201400 */
[----:B------:R-:W-:Y:S02]  /*d9d0*/  FSEL R128, R18, -INF , !P6 ;  /* 0xff80000012807808 */ /* 0x000fe40007000000 */
[----:B------:R-:W-:Y:S01]  /*d9e0*/  FSEL R166, R166, -INF , !P2 ;  /* 0xff800000a6a67808 */ /* 0x000fe20005000000 */
[C---:B------:R-:W-:Y:S01]  /*d9f0*/  FFMA.FTZ R6, R4.reuse, UR5, R129 ;  /* 0x0000000504067c23 */ /* 0x040fe20008010081 */
[CC--:B------:R-:W-:Y:S01]  /*da00*/  ISETP.GE.AND P6, PT, R17.reuse, R214.reuse, PT ;  /* 0x000000d61100720c */ /* 0x0c0fe20003fc6270 */
[----:B------:R-:W-:Y:S01]  /*da10*/  FFMA.FTZ R4, R4, UR5, R131 ;  /* 0x0000000504047c23 */ /* 0x000fe20008010083 */
[-C--:B------:R-:W-:Y:S01]  /*da20*/  ISETP.GE.AND P2, PT, R17, R213.reuse, PT ;  /* 0x000000d51100720c */ /* 0x080fe20003f46270 */
[----:B-1----:R-:W-:Y:S01]  /*da30*/  HMMA.16816.F32 R116, R44, R8, R116 ;  /* 0x000000082c74723c */ /* 0x002fe20000001874 */
[----:B------:R-:W-:Y:S01]  /*da40*/  ISETP.GE.AND P4, PT, R16, R213, PT ;  /* 0x000000d51000720c */ /* 0x000fe20003f86270 */
[C---:B------:R-:W-:Y:S01]  /*da50*/  VIADD R16, R179.reuse, 0xfffffe61 ;  /* 0xfffffe61b3107836 */ /* 0x040fe20000000000 */
[----:B------:R-:W-:Y:S01]  /*da60*/  I2FP.F32.S32 R17, R5 ;  /* 0x0000000500117245 */ /* 0x000fe20000201400 */
[C---:B------:R-:W-:Y:S01]  /*da70*/  VIADD R8, R179.reuse, 0xfffffe68 ;  /* 0xfffffe68b3087836 */ /* 0x040fe20000000000 */
[----:B------:R-:W-:Y:S01]  /*da80*/  FSEL R129, R130, -INF , !P4 ;  /* 0xff80000082817808 */ /* 0x000fe20006000000 */
[----:B------:R-:W-:Y:S01]  /*da90*/  VIADD R9, R179, 0xfffffe69 ;  /* 0xfffffe69b3097836 */ /* 0x000fe20000000000 */
[----:B------:R-:W-:Y:S01]  /*daa0*/  FSEL R131, R6, -INF , !P6 ;  /* 0xff80000006837808 */ /* 0x000fe20007000000 */
[----:B------:R-:W-:Y:S01]  /*dab0*/  FFMA.FTZ R130, R17, UR5, R124 ;  /* 0x0000000511827c23 */ /* 0x000fe2000801007c */
[C---:B------:R-:W-:Y:S01]  /*dac0*/  ISETP.GE.AND P4, PT, R5.reuse, R214, PT ;  /* 0x000000d60500720c */ /* 0x040fe20003f86270 */
[----:B---3--:R-:W-:Y:S01]  /*dad0*/  HMMA.16816.F32 R76, R204, R12, R76 ;  /* 0x0000000ccc4c723c */ /* 0x008fe2000000184c */
[----:B------:R-:W-:Y:S01]  /*dae0*/  ISETP.GE.AND P6, PT, R5, R213, PT ;  /* 0x000000d50500720c */ /* 0x000fe20003fc6270 */
[----:B------:R-:W-:Y:S01]  /*daf0*/  FFMA.FTZ R126, R17, UR5, R126 ;  /* 0x00000005117e7c23 */ /* 0x000fe2000801007e */
[----:B------:R-:W-:-:S02]  /*db00*/  FSEL R124, R4, -INF , !P2 ;  /* 0xff800000047c7808 */ /* 0x000fc40005000000 */
[----:B------:R-:W1:Y:S01]  /*db10*/  LDSM.16.M88.4 R4, [R3+0x8800] ;  /* 0x008800000304783b */ /* 0x000e620000000200 */
[----:B------:R-:W-:Y:S02]  /*db20*/  I2FP.F32.S32 R12, R16 ;  /* 0x00000010000c7245 */ /* 0x000fe40000201400 */
[----:B------:R-:W-:Y:S01]  /*db30*/  FSEL R130, R130, -INF , !P4 ;  /* 0xff80000082827808 */ /* 0x000fe20006000000 */
[----:B------:R-:W-:Y:S01]  /*db40*/  HMMA.16816.F32 R72, R204, R14, R72 ;  /* 0x0000000ecc48723c */ /* 0x000fe20000001848 */
[----:B------:R-:W-:Y:S01]  /*db50*/  ISETP.GE.AND P2, PT, R16, R214, PT ;  /* 0x000000d61000720c */ /* 0x000fe20003f46270 */
[----:B------:R-:W-:Y:S01]  /*db60*/  FFMA.FTZ R171, R12, UR5, R125 ;  /* 0x000000050cab7c23 */ /* 0x000fe2000801007d */
[-C--:B------:R-:W-:Y:S01]  /*db70*/  ISETP.GE.AND P4, PT, R16, R213.reuse, PT ;  /* 0x000000d51000720c */ /* 0x080fe20003f86270 */
[----:B------:R-:W-:Y:S01]  /*db80*/  FFMA.FTZ R12, R12, UR5, R127 ;  /* 0x000000050c0c7c23 */ /* 0x000fe2000801007f */
[----:B------:R-:W-:Y:S01]  /*db90*/  I2FP.F32.S32 R13, R8 ;  /* 0x00000008000d7245 */ /* 0x000fe20000201400 */
[----:B------:R-:W2:Y:S01]  /*dba0*/  LDSM.16.M88.4 R16, [R211+0x6000] ;  /* 0x00600000d310783b */ /* 0x000ea20000000200 */
[----:B------:R-:W-:Y:S01]  /*dbb0*/  FSEL R125, R126, -INF , !P6 ;  /* 0xff8000007e7d7808 */ /* 0x000fe20007000000 */
[C---:B------:R-:W-:Y:S01]  /*dbc0*/  HMMA.16816.F32 R112, R44.reuse, R10, R112 ;  /* 0x0000000a2c70723c */ /* 0x040fe20000001870 */
[C---:B------:R-:W-:Y:S01]  /*dbd0*/  ISETP.GE.AND P6, PT, R8.reuse, R214, PT ;  /* 0x000000d60800720c */ /* 0x040fe20003fc6270 */
[----:B------:R-:W-:Y:S01]  /*dbe0*/  FFMA.FTZ R126, R13, UR5, R120 ;  /* 0x000000050d7e7c23 */ /* 0x000fe20008010078 */
[----:B------:R-:W-:Y:S01]  /*dbf0*/  FSEL R127, R171, -INF , !P2 ;  /* 0xff800000ab7f7808 */ /* 0x000fe20005000000 */
[----:B------:R-:W-:Y:S01]  /*dc00*/  FFMA.FTZ R122, R13, UR5, R122 ;  /* 0x000000050d7a7c23 */ /* 0x000fe2000801007a */
[----:B------:R-:W-:Y:S01]  /*dc10*/  ISETP.GE.AND P2, PT, R8, R213, PT ;  /* 0x000000d50800720c */ /* 0x000fe20003f46270 */
[----:B------:R-:W-:Y:S01]  /*dc20*/  VIADD R13, R179, 0xfffffe71 ;  /* 0xfffffe71b30d7836 */ /* 0x000fe20000000000 */
[----:B------:R-:W-:Y:S01]  /*dc30*/  FSEL R120, R12, -INF , !P4 ;  /* 0xff8000000c787808 */ /* 0x000fe20006000000 */
[----:B------:R-:W-:Y:S01]  /*dc40*/  HMMA.16816.F32 R52, R44, R36, R52 ;  /* 0x000000242c34723c */ /* 0x000fe20000001834 */
[----:B------:R-:W-:-:S02]  /*dc50*/  FSEL R126, R126, -INF , !P6 ;  /* 0xff8000007e7e7808 */ /* 0x000fc40007000000 */
[C---:B------:R-:W-:Y:S02]  /*dc60*/  ISETP.GE.AND P4, PT, R9.reuse, R214, PT ;  /* 0x000000d60900720c */ /* 0x040fe40003f86270 */
[----:B------:R-:W-:Y:S02]  /*dc70*/  I2FP.F32.S32 R8, R9 ;  /* 0x0000000900087245 */ /* 0x000fe40000201400 */
[----:B------:R-:W-:Y:S01]  /*dc80*/  ISETP.GE.AND P6, PT, R9, R213, PT ;  /* 0x000000d50900720c */ /* 0x000fe20003fc6270 */
[----:B------:R-:W-:Y:S02]  /*dc90*/  VIADD R9, R179, 0xfffffe70 ;  /* 0xfffffe70b3097836 */ /* 0x000fe40000000000 */
[C---:B------:R-:W-:Y:S01]  /*dca0*/  FFMA.FTZ R12, R8.reuse, UR5, R121 ;  /* 0x00000005080c7c23 */ /* 0x040fe20008010079 */
[----:B------:R-:W-:Y:S01]  /*dcb0*/  FFMA.FTZ R8, R8, UR5, R123 ;  /* 0x0000000508087c23 */ /* 0x000fe2000801007b */
[----:B------:R-:W-:Y:S02]  /*dcc0*/  FSEL R121, R122, -INF , !P2 ;  /* 0xff8000007a797808 */ /* 0x000fe40005000000 */
[----:B------:R-:W-:-:S02]  /*dcd0*/  I2FP.F32.S32 R15, R9 ;  /* 0x00000009000f7245 */ /* 0x000fc40000201400 */
[-C--:B------:R-:W-:Y:S02]  /*dce0*/  ISETP.GE.AND P2, PT, R9, R214.reuse, PT ;  /* 0x000000d60900720c */ /* 0x080fe40003f46270 */
[----:B------:R-:W-:Y:S01]  /*dcf0*/  FSEL R123, R12, -INF , !P4 ;  /* 0xff8000000c7b7808 */ /* 0x000fe20006000000 */
[----:B------:R-:W-:Y:S01]  /*dd00*/  FFMA.FTZ R122, R15, UR5, R116 ;  /* 0x000000050f7a7c23 */ /* 0x000fe20008010074 */
[----:B------:R-:W-:Y:S01]  /*dd10*/  ISETP.GE.AND P4, PT, R9, R213, PT ;  /* 0x000000d50900720c */ /* 0x000fe20003f86270 */
[----:B-1----:R-:W-:Y:S01]  /*dd20*/  HMMA.16816.F32 R68, R204, R4, R68 ;  /* 0x00000004cc44723c */ /* 0x002fe20000001844 */
[----:B------:R-:W-:Y:S01]  /*dd30*/  FSEL R116, R8, -INF , !P6 ;  /* 0xff80000008747808 */ /* 0x000fe20007000000 */
[----:B------:R-:W-:Y:S01]  /*dd40*/  VIADD R4, R179, 0xfffffe79 ;  /* 0xfffffe79b3047836 */ /* 0x000fe20000000000 */
[----:B------:R-:W-:Y:S01]  /*dd50*/  I2FP.F32.S32 R12, R13 ;  /* 0x0000000d000c7245 */ /* 0x000fe20000201400 */
[----:B------:R-:W1:Y:S01]  /*dd60*/  LDSM.16.M88.4 R8, [R211+0x6800] ;  /* 0x00680000d308783b */ /* 0x000e620000000200 */
[----:B------:R-:W-:Y:S01]  /*dd70*/  FSEL R122, R122, -INF , !P2 ;  /* 0xff8000007a7a7808 */ /* 0x000fe20005000000 */
[----:B------:R-:W-:Y:S01]  /*dd80*/  FFMA.FTZ R118, R15, UR5, R118 ;  /* 0x000000050f767c23 */ /* 0x000fe20008010076 */
[C---:B------:R-:W-:Y:S01]  /*dd90*/  ISETP.GE.AND P6, PT, R13.reuse, R214, PT ;  /* 0x000000d60d00720c */ /* 0x040fe20003fc6270 */
[----:B------:R-:W-:Y:S01]  /*dda0*/  FFMA.FTZ R171, R12, UR5, R117 ;  /* 0x000000050cab7c23 */ /* 0x000fe20008010075 */
[----:B------:R-:W-:Y:S01]  /*ddb0*/  ISETP.GE.AND P2, PT, R13, R213, PT ;  /* 0x000000d50d00720c */ /* 0x000fe20003f46270 */
[----:B------:R-:W-:-:S02]  /*ddc0*/  VIADD R13, R179, 0xfffffe78 ;  /* 0xfffffe78b30d7836 */ /* 0x000fc40000000000 */
[----:B------:R-:W-:Y:S01]  /*ddd0*/  FFMA.FTZ R119, R12, UR5, R119 ;  /* 0x000000050c777c23 */ /* 0x000fe20008010077 */
[----:B------:R-:W-:Y:S01]  /*dde0*/  I2FP.F32.S32 R12, R4 ;  /* 0x00000004000c7245 */ /* 0x000fe20000201400 */
[C---:B--2---:R-:W-:Y:S01]  /*ddf0*/  HMMA.16816.F32 R108, R44.reuse, R16, R108 ;  /* 0x000000102c6c723c */ /* 0x044fe2000000186c */
[----:B------:R-:W-:Y:S01]  /*de00*/  FSEL R117, R118, -INF , !P4 ;  /* 0xff80000076757808 */ /* 0x000fe20006000000 */
[----:B------:R-:W-:Y:S01]  /*de10*/  VIADD R17, R179, 0xfffffe81 ;  /* 0xfffffe81b3117836 */ /* 0x000fe20000000000 */
[----:B------:R-:W-:Y:S01]  /*de20*/  I2FP.F32.S32 R5, R13 ;  /* 0x0000000d00057245 */ /* 0x000fe20000201400 */
[C---:B------:R-:W-:Y:S01]  /*de30*/  FFMA.FTZ R14, R12.reuse, UR5, R113 ;  /* 0x000000050c0e7c23 */ /* 0x040fe20008010071 */
[----:B------:R-:W-:Y:S01]  /*de40*/  FSEL R171, R171, -INF , !P6 ;  /* 0xff800000abab7808 */ /* 0x000fe20007000000 */
[----:B------:R-:W-:Y:S01]  /*de50*/  FFMA.FTZ R16, R12, UR5, R115 ;  /* 0x000000050c107c23 */ /* 0x000fe20008010073 */
[-C--:B------:R-:W-:Y:S01]  /*de60*/  ISETP.GE.AND P4, PT, R13, R214.reuse, PT ;  /* 0x000000d60d00720c */ /* 0x080fe20003f86270 */
[----:B------:R-:W-:Y:S01]  /*de70*/  FFMA.FTZ R114, R5, UR5, R114 ;  /* 0x0000000505727c23 */ /* 0x000fe20008010072 */
[----:B------:R-:W-:Y:S01]  /*de80*/  ISETP.GE.AND P6, PT, R13, R213, PT ;  /* 0x000000d50d00720c */ /* 0x000fe20003fc6270 */
[----:B------:R-:W-:Y:S01]  /*de90*/  FFMA.FTZ R13, R5, UR5, R112 ;  /* 0x00000005050d7c23 */ /* 0x000fe20008010070 */
[----:B------:R-:W-:Y:S01]  /*dea0*/  FSEL R112, R119, -INF , !P2 ;  /* 0xff80000077707808 */ /* 0x000fe20005000000 */
[C---:B------:R-:W-:Y:S01]  /*deb0*/  VIADD R5, R179.reuse, 0xfffffe80 ;  /* 0xfffffe80b3057836 */ /* 0x040fe20000000000 */
[----:B------:R-:W-:Y:S01]  /*dec0*/  ISETP.GE.AND P2, PT, R4, R214, PT ;  /* 0x000000d60400720c */ /* 0x000fe20003f46270 */
        /* <DEDUP_REMOVED lines=8> */
[----:B------:R-:W-:Y:S02]  /*df50*/  ISETP.GE.AND P2, PT, R5, R213, PT ;  /* 0x000000d50500720c */ /* 0x000fe40003f46270 */
[----:B------:R-:W-:Y:S02]  /*df60*/  I2FP.F32.S32 R5, R5 ;  /* 0x0000000500057245 */ /* 0x000fe40000201400 */
[----:B------:R-:W-:Y:S01]  /*df70*/  ISETP.GE.AND P4, PT, R4, R213, PT ;  /* 0x000000d50400720c */ /* 0x000fe20003f86270 */
[----:B------:R-:W-:-:S02]  /*df80*/  VIADD R4, R179, 0xfffffe88 ;  /* 0xfffffe88b3047836 */ /* 0x000fc40000000000 */
[C---:B------:R-:W-:Y:S01]  /*df90*/  FFMA.FTZ R115, R5.reuse, UR5, R108 ;  /* 0x0000000505737c23 */ /* 0x040fe2000801006c */
[----:B------:R-:W-:Y:S01]  /*dfa0*/  FSEL R108, R16, -INF , !P4 ;  /* 0xff800000106c7808 */ /* 0x000fe20006000000 */
[----:B------:R-:W-:Y:S01]  /*dfb0*/  FFMA.FTZ R110, R5, UR5, R110 ;  /* 0x00000005056e7c23 */ /* 0x000fe2000801006e */
[----:B------:R-:W-:Y:S01]  /*dfc0*/  I2FP.F32.S32 R16, R17 ;  /* 0x0000001100107245 */ /* 0x000fe20000201400 */
[C---:B-1----:R-:W-:Y:S01]  /*dfd0*/  HMMA.16816.F32 R100, R44.reuse, R8, R100 ;  /* 0x000000082c64723c */ /* 0x042fe20000001864 */
[----:B------:R-:W-:Y:S02]  /*dfe0*/  I2FP.F32.S32 R5, R4 ;  /* 0x0000000400057245 */ /* 0x000fe40000201400 */
[----:B------:R-:W-:Y:S01]  /*dff0*/  FSEL R115, R115, -INF , !P6 ;  /* 0xff80000073737808 */ /* 0x000fe20007000000 */
[----:B------:R-:W-:Y:S01]  /*e000*/  FFMA.FTZ R118, R16, UR5, R109 ;  /* 0x0000000510767c23 */ /* 0x000fe2000801006d */
[----:B------:R-:W-:Y:S01]  /*e010*/  FSEL R109, R110, -INF , !P2 ;  /* 0xff8000006e6d7808 */ /* 0x000fe20005000000 */
[----:B------:R-:W-:Y:S01]  /*e020*/  FFMA.FTZ R111, R16, UR5, R111 ;  /* 0x00000005106f7c23 */ /* 0x000fe2000801006f */
[----:B------:R-:W-:Y:S01]  /*e030*/  FFMA.FTZ R110, R5, UR5, R104 ;  /* 0x00000005056e7c23 */ /* 0x000fe20008010068 */
[----:B------:R-:W-:Y:S01]  /*e040*/  HMMA.16816.F32 R96, R44, R10, R96 ;  /* 0x0000000a2c60723c */ /* 0x000fe20000001860 */
[----:B------:R-:W1:Y:S01]  /*e050*/  LDSM.16.M88.4 R8, [R211+0x7800] ;  /* 0x00780000d308783b */ /* 0x000e620000000200 */
[----:B------:R-:W-:Y:S01]  /*e060*/  ISETP.GE.AND P6, PT, R17, R213, PT ;  /* 0x000000d51100720c */ /* 0x000fe20003fc6270 */
[----:B------:R-:W-:Y:S01]  /*e070*/  VIADD R16, R179, 0xfffffe89 ;  /* 0xfffffe89b3107836 */ /* 0x000fe20000000000 */
[----:B------:R-:W-:Y:S01]  /*e080*/  ISETP.GE.AND P2, PT, R4, R214, PT ;  /* 0x000000d60400720c */ /* 0x000fe20003f46270 */
[----:B------:R-:W-:Y:S01]  /*e090*/  FFMA.FTZ R106, R5, UR5, R106 ;  /* 0x00000005056a7c23 */ /* 0x000fe2000801006a */
[----:B------:R-:W-:-:S02]  /*e0a0*/  FSEL R104, R111, -INF , !P6 ;  /* 0xff8000006f687808 */ /* 0x000fc40007000000 */
[----:B------:R-:W-:Y:S02]  /*e0b0*/  FSEL R110, R110, -INF , !P2 ;  /* 0xff8000006e6e7808 */ /* 0x000fe40005000000 */
[CC--:B------:R-:W-:Y:S02]  /*e0c0*/  ISETP.GE.AND P6, PT, R16.reuse, R214.reuse, PT ;  /* 0x000000d61000720c */ /* 0x0c0fe40003fc6270 */
[-C--:B------:R-:W-:Y:S02]  /*e0d0*/  ISETP.GE.AND P2, PT, R16, R213.reuse, PT ;  /* 0x000000d51000720c */ /* 0x080fe40003f46270 */
[----:B------:R-:W-:Y:S02]  /*e0e0*/  ISETP.GE.AND P4, PT, R17, R214, PT ;  /* 0x000000d61100720c */ /* 0x000fe40003f86270 */
[----:B------:R-:W-:Y:S02]  /*e0f0*/  I2FP.F32.S32 R16, R16 ;  /* 0x0000001000107245 */ /* 0x000fe40000201400 */
[----:B------:R-:W-:Y:S01]  /*e100*/  FSEL R118, R118, -INF , !P4 ;  /* 0xff80000076767808 */ /* 0x000fe20006000000 */
[----:B--2---:R-:W-:Y:S01]  /*e110*/  HMMA.16816.F32 R92, R44, R12, R92 ;  /* 0x0000000c2c5c723c */ /* 0x004fe2000000185c */
[----:B------:R-:W-:Y:S01]  /*e120*/  ISETP.GE.AND P4, PT, R4, R213, PT ;  /* 0x000000d50400720c */ /* 0x000fe20003f86270 */
[----:B------:R-:W-:Y:S01]  /*e130*/  FFMA.FTZ R17, R16, UR5, R105 ;  /* 0x0000000510117c23 */ /* 0x000fe20008010069 */
[----:B------:R-:W-:-:S02]  /*e140*/  VIADD R4, R179, 0xfffffe90 ;  /* 0xfffffe90b3047836 */ /* 0x000fc40000000000 */
[----:B------:R-:W-:Y:S01]  /*e150*/  FFMA.FTZ R18, R16, UR5, R107 ;  /* 0x0000000510127c23 */ /* 0x000fe2000801006b */
[C---:B------:R-:W-:Y:S01]  /*e160*/  VIADD R16, R179.reuse, 0xfffffe91 ;  /* 0xfffffe91b3107836 */ /* 0x040fe20000000000 */
[----:B------:R-:W-:Y:S01]  /*e170*/  FSEL R105, R106, -INF , !P4 ;  /* 0xff8000006a697808 */ /* 0x000fe20006000000 */
[----:B------:R-:W-:Y:S01]  /*e180*/  VIADD R12, R179, 0xfffffe98 ;  /* 0xfffffe98b30c7836 */ /* 0x000fe20000000000 */
[----:B------:R-:W-:Y:S01]  /*e190*/  FSEL R107, R17, -INF , !P6 ;  /* 0xff800000116b7808 */ /* 0x000fe20007000000 */
[C---:B------:R-:W-:Y:S01]  /*e1a0*/  HMMA.16816.F32 R88, R44.reuse, R14, R88 ;  /* 0x0000000e2c58723c */ /* 0x040fe20000001858 */
[----:B------:R-:W-:Y:S01]  /*e1b0*/  I2FP.F32.S32 R5, R4 ;  /* 0x0000000400057245 */ /* 0x000fe20000201400 */
[----:B------:R-:W-:Y:S01]  /*e1c0*/  VIADD R17, R179, 0xfffffeb0 ;  /* 0xfffffeb0b3117836 */ /* 0x000fe20000000000 */
[C---:B------:R-:W-:Y:S02]  /*e1d0*/  ISETP.GE.AND P4, PT, R4.reuse, R214, PT ;  /* 0x000000d60400720c */ /* 0x040fe40003f86270 */
[-C--:B------:R-:W-:Y:S01]  /*e1e0*/  ISETP.GE.AND P6, PT, R4, R213.reuse, PT ;  /* 0x000000d50400720c */ /* 0x080fe20003fc6270 */
[C---:B------:R-:W-:Y:S01]  /*e1f0*/  FFMA.FTZ R106, R5.reuse, UR5, R100 ;  /* 0x00000005056a7c23 */ /* 0x040fe20008010064 */
[----:B------:R-:W-:Y:S01]  /*e200*/  I2FP.F32.S32 R4, R16 ;  /* 0x0000001000047245 */ /* 0x000fe20000201400 */
[----:B------:R-:W-:Y:S01]  /*e210*/  FFMA.FTZ R102, R5, UR5, R102 ;  /* 0x0000000505667c23 */ /* 0x000fe20008010066 */
[----:B------:R-:W-:Y:S01]  /*e220*/  FSEL R100, R18, -INF , !P2 ;  /* 0xff80000012647808 */ /* 0x000fe20005000000 */
[----:B------:R-:W-:Y:S01]  /*e230*/  VIADD R5, R179, 0xfffffe99 ;  /* 0xfffffe99b3057836 */ /* 0x000fe20000000000 */
[----:B------:R-:W-:Y:S01]  /*e240*/  I2FP.F32.S32 R13, R12 ;  /* 0x0000000c000d7245 */ /* 0x000fe20000201400 */
[----:B------:R-:W-:Y:S01]  /*e250*/  FFMA.FTZ R111, R4, UR5, R101 ;  /* 0x00000005046f7c23 */ /* 0x000fe20008010065 */
[-C--:B------:R-:W-:Y:S01]  /*e260*/  ISETP.GE.AND P2, PT, R16, R214.reuse, PT ;  /* 0x000000d61000720c */ /* 0x080fe20003f46270 */
[----:B------:R-:W-:Y:S01]  /*e270*/  FFMA.FTZ R103, R4, UR5, R103 ;  /* 0x0000000504677c23 */ /* 0x000fe20008010067 */
[----:B------:R-:W-:Y:S01]  /*e280*/  FSEL R106, R106, -INF , !P4 ;  /* 0xff8000006a6a7808 */ /* 0x000fe20006000000 */
[C---:B------:R-:W-:Y:S01]  /*e290*/  FFMA.FTZ R14, R13.reuse, UR5, R96 ;  /* 0x000000050d0e7c23 */ /* 0x040fe20008010060 */
[----:B------:R-:W-:Y:S01]  /*e2a0*/  ISETP.GE.AND P4, PT, R16, R213, PT ;  /* 0x000000d51000720c */ /* 0x000fe20003f86270 */
[----:B------:R-:W-:Y:S01]  /*e2b0*/  FFMA.FTZ R98, R13, UR5, R98 ;  /* 0x000000050d627c23 */ /* 0x000fe20008010062 */
[----:B------:R-:W-:Y:S01]  /*e2c0*/  FSEL R101, R102, -INF , !P6 ;  /* 0xff80000066657808 */ /* 0x000fe20007000000 */
[----:B-1----:R-:W-:Y:S01]  /*e2d0*/  HMMA.16816.F32 R84, R44, R8, R84 ;  /* 0x000000082c54723c */ /* 0x002fe20000001854 */
[----:B------:R-:W-:Y:S01]  /*e2e0*/  FSEL R111, R111, -INF , !P2 ;  /* 0xff8000006f6f7808 */ /* 0x000fe20005000000 */
[----:B------:R-:W-:Y:S01]  /*e2f0*/  VIADD R8, R179, 0xfffffea8 ;  /* 0xfffffea8b3087836 */ /* 0x000fe20000000000 */
[----:B------:R-:W-:-:S02]  /*e300*/  ISETP.GE.AND P6, PT, R12, R214, PT ;  /* 0x000000d60c00720c */ /* 0x000fc40003fc6270 */
[----:B------:R-:W-:Y:S01]  /*e310*/  ISETP.GE.AND P2, PT, R12, R213, PT ;  /* 0x000000d50c00720c */ /* 0x000fe20003f46270 */
[----:B------:R-:W-:Y:S01]  /*e320*/  VIADD R12, R179, 0xfffffea0 ;  /* 0xfffffea0b30c7836 */ /* 0x000fe20000000000 */
[----:B------:R-:W-:Y:S01]  /*e330*/  I2FP.F32.S32 R4, R5 ;  /* 0x0000000500047245 */ /* 0x000fe20000201400 */
[----:B------:R-:W-:Y:S01]  /*e340*/  HMMA.16816.F32 R80, R44, R10, R80 ;  /* 0x0000000a2c50723c */ /* 0x000fe20000001850 */
[----:B------:R-:W-:Y:S02]  /*e350*/  FSEL R96, R103, -INF , !P4 ;  /* 0xff80000067607808 */ /* 0x000fe40006000000 */
[----:B------:R-:W-:Y:S01]  /*e360*/  FSEL R103, R14, -INF , !P6 ;  /* 0xff8000000e677808 */ /* 0x000fe20007000000 */
[C---:B------:R-:W-:Y:S01]  /*e370*/  FFMA.FTZ R15, R4.reuse, UR5, R97 ;  /* 0x00000005040f7c23 */ /* 0x040fe20008010061 */
[C---:B------:R-:W-:Y:S01]  /*e380*/  ISETP.GE.AND P4, PT, R5.reuse, R214, PT ;  /* 0x000000d60500720c */ /* 0x040fe20003f86270 */
[----:B------:R-:W-:Y:S01]  /*e390*/  FFMA.FTZ R99, R4, UR5, R99 ;  /* 0x0000000504637c23 */ /* 0x000fe20008010063 */
[----:B------:R-:W-:Y:S01]  /*e3a0*/  ISETP.GE.AND P6, PT, R5, R213, PT ;  /* 0x000000d50500720c */ /* 0x000fe20003fc6270 */
[----:B------:R-:W-:Y:S01]  /*e3b0*/  VIADD R5, R179, 0xfffffea1 ;  /* 0xfffffea1b3057836 */ /* 0x000fe20000000000 */
[----:B------:R-:W-:-:S02]  /*e3c0*/  I2FP.F32.S32 R13, R12 ;  /* 0x0000000c000d7245 */ /* 0x000fc40000201400 */
[----:B------:R-:W-:Y:S02]  /*e3d0*/  FSEL R97, R98, -INF , !P2 ;  /* 0xff80000062617808 */ /* 0x000fe40005000000 */
[----:B------:R-:W-:Y:S01]  /*e3e0*/  I2FP.F32.S32 R4, R5 ;  /* 0x0000000500047245 */ /* 0x000fe20000201400 */
[C---:B------:R-:W-:Y:S01]  /*e3f0*/  FFMA.FTZ R9, R13.reuse, UR5, R92 ;  /* 0x000000050d097c23 */ /* 0x040fe2000801005c */
[----:B------:R-:W-:Y:S01]  /*e400*/  ISETP.GE.AND P2, PT, R12, R214, PT ;  /* 0x000000d60c00720c */ /* 0x000fe20003f46270 */
[----:B------:R-:W-:Y:S01]  /*e410*/  FFMA.FTZ R94, R13, UR5, R94 ;  /* 0x000000050d5e7c23 */ /* 0x000fe2000801005e */
[----:B------:R-:W-:Y:S01]  /*e420*/  FSEL R98, R15, -INF , !P4 ;  /* 0xff8000000f627808 */ /* 0x000fe20006000000 */
[----:B------:R-:W-:Y:S01]  /*e430*/  FFMA.FTZ R16, R4, UR5, R93 ;  /* 0x0000000504107c23 */ /* 0x000fe2000801005d */
[----:B------:R-:W-:Y:S01]  /*e440*/  ISETP.GE.AND P4, PT, R12, R213, PT ;  /* 0x000000d50c00720c */ /* 0x000fe20003f86270 */
[----:B------:R-:W-:Y:S01]  /*e450*/  FFMA.FTZ R95, R4, UR5, R95 ;  /* 0x00000005045f7c23 */ /* 0x000fe2000801005f */
[----:B------:R-:W1:Y:S01]  /*e460*/  LDSM.16.M88.4 R12, [R211+0x8000] ;  /* 0x00800000d30c783b */ /* 0x000e620000000200 */
[----:B------:R-:W-:-:S02]  /*e470*/  FSEL R92, R99, -INF , !P6 ;  /* 0xff800000635c7808 */ /* 0x000fc40007000000 */
[----:B------:R-:W-:Y:S02]  /*e480*/  FSEL R99, R9, -INF , !P2 ;  /* 0xff80000009637808 */ /* 0x000fe40005000000 */
[----:B------:R-:W-:Y:S02]  /*e490*/  ISETP.GE.AND P6, PT, R5, R214, PT ;  /* 0x000000d60500720c */ /* 0x000fe40003fc6270 */
[----:B------:R-:W-:Y:S02]  /*e4a0*/  I2FP.F32.S32 R9, R8 ;  /* 0x0000000800097245 */ /* 0x000fe40000201400 */
        /* <DEDUP_REMOVED lines=10> */
[----:B------:R-:W-:Y:S02]  /*e550*/  I2FP.F32.S32 R4, R5 ;  /* 0x0000000500047245 */ /* 0x000fe40000201400 */
[CC--:B------:R-:W-:Y:S02]  /*e560*/  ISETP.GE.AND P2, PT, R5.reuse, R214.reuse, PT ;  /* 0x000000d60500720c */ /* 0x0c0fe40003f46270 */
[----:B------:R-:W-:Y:S01]  /*e570*/  FSEL R95, R16, -INF , !P4 ;  /* 0xff800000105f7808 */ /* 0x000fe20006000000 */
[C---:B------:R-:W-:Y:S01]  /*e580*/  FFMA.FTZ R18, R4.reuse, UR5, R89 ;  /* 0x0000000504127c23 */ /* 0x040fe20008010059 */
[----:B------:R-:W-:Y:S01]  /*e590*/  ISETP.GE.AND P4, PT, R5, R213, PT ;  /* 0x000000d50500720c */ /* 0x000fe20003f86270 */
[----:B------:R-:W-:Y:S01]  /*e5a0*/  FFMA.FTZ R91, R4, UR5, R91 ;  /* 0x00000005045b7c23 */ /* 0x000fe2000801005b */
[----:B------:R-:W-:Y:S01]  /*e5b0*/  FSEL R89, R90, -INF , !P6 ;  /* 0xff8000005a597808 */ /* 0x000fe20007000000 */
[----:B------:R-:W4:Y:S01]  /*e5c0*/  LDSM.16.M88.4 R4, [R211+0x8800] ;  /* 0x00880000d304783b */ /* 0x000f220000000200 */
[----:B------:R-:W-:Y:S01]  /*e5d0*/  FSEL R90, R18, -INF , !P2 ;  /* 0xff800000125a7808 */ /* 0x000fe20005000000 */
[----:B------:R-:W-:Y:S01]  /*e5e0*/  VIADD R16, R179, 0xfffffeb8 ;  /* 0xfffffeb8b3107836 */ /* 0x000fe20000000000 */
[----:B------:R-:W-:-:S02]  /*e5f0*/  ISETP.GE.AND P6, PT, R17, R214, PT ;  /* 0x000000d61100720c */ /* 0x000fc40003fc6270 */
[----:B------:R-:W-:Y:S02]  /*e600*/  ISETP.GE.AND P2, PT, R17, R213, PT ;  /* 0x000000d51100720c */ /* 0x000fe40003f46270 */
[----:B------:R-:W-:Y:S01]  /*e610*/  I2FP.F32.S32 R17, R17 ;  /* 0x0000001100117245 */ /* 0x000fe20000201400 */
[C---:B-1----:R-:W-:Y:S01]  /*e620*/  HMMA.16816.F32 R76, R44.reuse, R12, R76 ;  /* 0x0000000c2c4c723c */ /* 0x042fe2000000184c */
[----:B------:R-:W-:Y:S02]  /*e630*/  I2FP.F32.S32 R18, R19 ;  /* 0x0000001300127245 */ /* 0x000fe40000201400 */
[----:B------:R-:W-:Y:S01]  /*e640*/  I2FP.F32.S32 R13, R16 ;  /* 0x00000010000d7245 */ /* 0x000fe20000201400 */
[C---:B------:R-:W-:Y:S01]  /*e650*/  FFMA.FTZ R86, R17.reuse, UR5, R86 ;  /* 0x0000000511567c23 */ /* 0x040fe20008010056 */
[----:B--2---:R-:W-:Y:S01]  /*e660*/  FFMA.FTZ R3, R17, UR5, R84 ;  /* 0x0000000511037c23 */ /* 0x004fe20008010054 */
[----:B------:R-:W-:Y:S02]  /*e670*/  VIADD R17, R179, 0xfffffeb9 ;  /* 0xfffffeb9b3117836 */ /* 0x000fe40000000000 */
[C---:B------:R-:W-:Y:S01]  /*e680*/  FFMA.FTZ R102, R18.reuse, UR5, R85 ;  /* 0x0000000512667c23 */ /* 0x040fe20008010055 */
        /* <DEDUP_REMOVED lines=8> */
[-C--:B------:R-:W-:Y:S02]  /*e710*/  ISETP.GE.AND P2, PT, R16, R214.reuse, PT ;  /* 0x000000d61000720c */ /* 0x080fe40003f46270 */
[-C--:B------:R-:W-:Y:S02]  /*e720*/  ISETP.GE.AND P4, PT, R19, R214.reuse, PT ;  /* 0x000000d61300720c */ /* 0x080fe40003f86270 */
[----:B------:R-:W-:Y:S01]  /*e730*/  I2FP.F32.S32 R12, R17 ;  /* 0x00000011000c7245 */ /* 0x000fe20000201400 */
[C---:B---3--:R-:W-:Y:S01]  /*e740*/  HMMA.16816.F32 R60, R204.reuse, R8, R60 ;  /* 0x00000008cc3c723c */ /* 0x048fe2000000183c */
[----:B------:R-:W-:Y:S01]  /*e750*/  VIADD R8, R179, 0xfffffec0 ;  /* 0xfffffec0b3087836 */ /* 0x000fe20000000000 */
[----:B------:R-:W-:Y:S02]  /*e760*/  FSEL R80, R87, -INF , !P6 ;  /* 0xff80000057507808 */ /* 0x000fe40007000000 */
[----:B------:R-:W-:Y:S01]  /*e770*/  FSEL R86, R86, -INF , !P2 ;  /* 0xff80000056567808 */ /* 0x000fe20005000000 */
[----:B------:R-:W-:Y:S01]  /*e780*/  FFMA.FTZ R9, R12, UR5, R81 ;  /* 0x000000050c097c23 */ /* 0x000fe20008010051 */
[----:B------:R-:W-:Y:S01]  /*e790*/  FSEL R102, R102, -INF , !P4 ;  /* 0xff80000066667808 */ /* 0x000fe20006000000 */
[----:B------:R-:W-:Y:S01]  /*e7a0*/  FFMA.FTZ R12, R12, UR5, R83 ;  /* 0x000000050c0c7c23 */ /* 0x000fe20008010053 */
[C---:B------:R-:W-:Y:S01]  /*e7b0*/  ISETP.GE.AND P6, PT, R17.reuse, R214, PT ;  /* 0x000000d61100720c */ /* 0x040fe20003fc6270 */
[----:B------:R-:W-:Y:S01]  /*e7c0*/  HMMA.16816.F32 R56, R204, R10, R56 ;  /* 0x0000000acc38723c */ /* 0x000fe20000001838 */
[----:B------:R-:W-:-:S02]  /*e7d0*/  ISETP.GE.AND P2, PT, R17, R213, PT ;  /* 0x000000d51100720c */ /* 0x000fc40003f46270 */
[-C--:B------:R-:W-:Y:S02]  /*e7e0*/  ISETP.GE.AND P4, PT, R16, R213.reuse, PT ;  /* 0x000000d51000720c */ /* 0x080fe40003f86270 */
[----:B------:R-:W-:Y:S02]  /*e7f0*/  I2FP.F32.S32 R17, R8 ;  /* 0x0000000800117245 */ /* 0x000fe40000201400 */
[----:B------:R-:W-:Y:S01]  /*e800*/  FSEL R81, R82, -INF , !P4 ;  /* 0xff80000052517808 */ /* 0x000fe20006000000 */
[C---:B----4-:R-:W-:Y:S01]  /*e810*/  HMMA.16816.F32 R68, R44.reuse, R4, R68 ;  /* 0x000000042c44723c */ /* 0x050fe20000001844 */
[----:B------:R-:W-:Y:S01]  /*e820*/  FSEL R83, R9, -INF , !P6 ;  /* 0xff80000009537808 */ /* 0x000fe20007000000 */
[----:B------:R-:W-:Y:S01]  /*e830*/  FFMA.FTZ R82, R17, UR5, R76 ;  /* 0x0000000511527c23 */ /* 0x000fe2000801004c */
[----:B------:R-:W-:Y:S01]  /*e840*/  FSEL R76, R12, -INF , !P2 ;  /* 0xff8000000c4c7808 */ /* 0x000fe20005000000 */
[C---:B------:R-:W-:Y:S01]  /*e850*/  VIADD R9, R179.reuse, 0xfffffec1 ;  /* 0xfffffec1b3097836 */ /* 0x040fe20000000000 */
[----:B------:R-:W1:Y:S01]  /*e860*/  LDSM.16.M88.4 R12, [R211+0x9000] ;  /* 0x00900000d30c783b */ /* 0x000e620000000200 */
[CC--:B------:R-:W-:Y:S01]  /*e870*/  ISETP.GE.AND P4, PT, R8.reuse, R214.reuse, PT ;  /* 0x000000d60800720c */ /* 0x0c0fe20003f86270 */
[----:B------:R-:W-:Y:S01]  /*e880*/  VIADD R4, R179, 0xfffffec9 ;  /* 0xfffffec9b3047836 */ /* 0x000fe20000000000 */
[----:B------:R-:W-:Y:S01]  /*e890*/  ISETP.GE.AND P6, PT, R8, R213, PT ;  /* 0x000000d50800720c */ /* 0x000fe20003fc6270 */
[----:B------:R-:W-:Y:S01]  /*e8a0*/  FFMA.FTZ R78, R17, UR5, R78 ;  /* 0x00000005114e7c23 */ /* 0x000fe2000801004e */
[----:B------:R-:W-:Y:S01]  /*e8b0*/  FSEL R82, R82, -INF , !P4 ;  /* 0xff80000052527808 */ /* 0x000fe20006000000 */
[----:B------:R-:W-:Y:S01]  /*e8c0*/  HMMA.16816.F32 R64, R44, R6, R64 ;  /* 0x000000062c40723c */ /* 0x000fe20000001840 */
[----:B------:R-:W-:Y:S01]  /*e8d0*/  ISETP.GE.AND P2, PT, R9, R214, PT ;  /* 0x000000d60900720c */ /* 0x000fe20003f46270 */
[----:B------:R-:W-:Y:S01]  /*e8e0*/  VIADD R7, R179, 0xfffffed0 ;  /* 0xfffffed0b3077836 */ /* 0x000fe20000000000 */
[----:B------:R-:W-:Y:S01]  /*e8f0*/  I2FP.F32.S32 R8, R9 ;  /* 0x0000000900087245 */ /* 0x000fe20000201400 */
[----:B------:R-:W-:-:S04]  /*e900*/  DEPBAR.LE SB0, 0x0 ;  /* 0x000080000000791a */ /* 0x000fc80000000000 */
[----:B------:R-:W-:Y:S01]  /*e910*/  BAR.SYNC.DEFER_BLOCKING 0x0 ;  /* 0x0000000000007b1d */ /* 0x000fe20000010000 */
[----:B------:R-:W-:Y:S01]  /*e920*/  ISETP.GE.AND P4, PT, R9, R213, PT ;  /* 0x000000d50900720c */ /* 0x000fe20003f86270 */
[----:B------:R-:W-:Y:S02]  /*e930*/  VIADD R9, R179, 0xfffffec8 ;  /* 0xfffffec8b3097836 */ /* 0x000fe40000000000 */
[C---:B------:R-:W-:Y:S01]  /*e940*/  FFMA.FTZ R87, R8.reuse, UR5, R77 ;  /* 0x0000000508577c23 */ /* 0x040fe2000801004d */
[----:B------:R-:W-:Y:S01]  /*e950*/  FFMA.FTZ R79, R8, UR5, R79 ;  /* 0x00000005084f7c23 */ /* 0x000fe2000801004f */
[----:B------:R-:W-:Y:S02]  /*e960*/  I2FP.F32.S32 R6, R4 ;  /* 0x0000000400067245 */ /* 0x000fe40000201400 */
[----:B------:R-:W-:Y:S02]  /*e970*/  I2FP.F32.S32 R5, R9 ;  /* 0x0000000900057245 */ /* 0x000fe40000201400 */
[----:B------:R-:W-:Y:S01]  /*e980*/  FSEL R77, R78, -INF , !P6 ;  /* 0xff8000004e4d7808 */ /* 0x000fe20007000000 */
[C---:B------:R-:W-:Y:S01]  /*e990*/  FFMA.FTZ R75, R6.reuse, UR5, R75 ;  /* 0x00000005064b7c23 */ /* 0x040fe2000801004b */
[----:B------:R-:W-:Y:S01]  /*e9a0*/  FSEL R87, R87, -INF , !P2 ;  /* 0xff80000057577808 */ /* 0x000fe20005000000 */
[----:B------:R-:W-:Y:S01]  /*e9b0*/  FFMA.FTZ R8, R5, UR5, R72 ;  /* 0x0000000505087c23 */ /* 0x000fe20008010048 */
[----:B------:R-:W-:Y:S01]  /*e9c0*/  ISETP.GE.AND P6, PT, R9, R214, PT ;  /* 0x000000d60900720c */ /* 0x000fe20003fc6270 */
[----:B------:R-:W-:Y:S01]  /*e9d0*/  FFMA.FTZ R74, R5, UR5, R74 ;  /* 0x00000005054a7c23 */ /* 0x000fe2000801004a */
[----:B------:R-:W-:Y:S01]  /*e9e0*/  ISETP.GE.AND P2, PT, R9, R213, PT ;  /* 0x000000d50900720c */ /* 0x000fe20003f46270 */
[----:B------:R-:W-:Y:S01]  /*e9f0*/  FFMA.FTZ R9, R6, UR5, R73 ;  /* 0x0000000506097c23 */ /* 0x000fe20008010049 */
[----:B------:R-:W-:-:S02]  /*ea00*/  FSEL R72, R79, -INF , !P4 ;  /* 0xff8000004f487808 */ /* 0x000fc40006000000 */
[-C--:B------:R-:W-:Y:S02]  /*ea10*/  ISETP.GE.AND P4, PT, R4, R214.reuse, PT ;  /* 0x000000d60400720c */ /* 0x080fe40003f86270 */
[----:B------:R-:W-:Y:S02]  /*ea20*/  FSEL R73, R74, -INF , !P2 ;  /* 0xff8000004a497808 */ /* 0x000fe40005000000 */
[----:B------:R-:W-:Y:S02]  /*ea30*/  FSEL R74, R9, -INF , !P4 ;  /* 0xff800000094a7808 */ /* 0x000fe40006000000 */
[C---:B------:R-:W-:Y:S01]  /*ea40*/  ISETP.GE.AND P2, PT, R7.reuse, R214, PT ;  /* 0x000000d60700720c */ /* 0x040fe20003f46270 */
[C---:B-1----:R-:W-:Y:S01]  /*ea50*/  HMMA.16816.F32 R60, R44.reuse, R12, R60 ;  /* 0x0000000c2c3c723c */ /* 0x042fe2000000183c */
[----:B------:R-:W-:Y:S02]  /*ea60*/  I2FP.F32.S32 R5, R7 ;  /* 0x0000000700057245 */ /* 0x000fe40000201400 */
[-C--:B------:R-:W-:Y:S01]  /*ea70*/  ISETP.GE.AND P4, PT, R7, R213.reuse, PT ;  /* 0x000000d50700720c */ /* 0x080fe20003f86270 */
[----:B------:R-:W-:Y:S01]  /*ea80*/  VIADD R7, R179, 0xfffffed1 ;  /* 0xfffffed1b3077836 */ /* 0x000fe20000000000 */
[----:B------:R-:W-:Y:S01]  /*ea90*/  FSEL R79, R8, -INF , !P6 ;  /* 0xff800000084f7808 */ /* 0x000fe20007000000 */
[----:B------:R-:W-:Y:S01]  /*eaa0*/  FFMA.FTZ R8, R5, UR5, R68 ;  /* 0x0000000505087c23 */ /* 0x000fe20008010044 */
[----:B------:R-:W-:Y:S01]  /*eab0*/  ISETP.GE.AND P6, PT, R4, R213, PT ;  /* 0x000000d50400720c */ /* 0x000fe20003fc6270 */
[----:B------:R-:W-:Y:S01]  /*eac0*/  VIADD R4, R179, 0xfffffed8 ;  /* 0xfffffed8b3047836 */ /* 0x000fe20000000000 */
[----:B------:R-:W-:Y:S01]  /*ead0*/  I2FP.F32.S32 R6, R7 ;  /* 0x0000000700067245 */ /* 0x000fe20000201400 */
[----:B------:R-:W-:Y:S01]  /*eae0*/  FFMA.FTZ R70, R5, UR5, R70 ;  /* 0x0000000505467c23 */ /* 0x000fe20008010046 */
[----:B------:R-:W-:Y:S01]  /*eaf0*/  FSEL R68, R75, -INF , !P6 ;  /* 0xff8000004b447808 */ /* 0x000fe20007000000 */
[----:B------:R-:W-:Y:S01]  /*eb00*/  HMMA.16816.F32 R56, R44, R14, R56 ;  /* 0x0000000e2c38723c */ /* 0x000fe20000001838 */
[----:B------:R-:W-:Y:S01]  /*eb10*/  I2FP.F32.S32 R5, R4 ;  /* 0x0000000400057245 */ /* 0x000fe20000201400 */
[C---:B------:R-:W-:Y:S01]  /*eb20*/  FFMA.FTZ R78, R6.reuse, UR5, R69 ;  /* 0x00000005064e7c23 */ /* 0x040fe20008010045 */
[-C--:B------:R-:W-:Y:S01]  /*eb30*/  ISETP.GE.AND P6, PT, R7, R214.reuse, PT ;  /* 0x000000d60700720c */ /* 0x080fe20003fc6270 */
[----:B------:R-:W-:Y:S01]  /*eb40*/  FFMA.FTZ R71, R6, UR5, R71 ;  /* 0x0000000506477c23 */ /* 0x000fe20008010047 */
[----:B------:R-:W-:Y:S01]  /*eb50*/  VIADD R6, R179, 0xfffffed9 ;  /* 0xfffffed9b3067836 */ /* 0x000fe20000000000 */
[----:B------:R-:W-:Y:S01]  /*eb60*/  FSEL R69, R70, -INF , !P4 ;  /* 0xff80000046457808 */ /* 0x000fe20006000000 */
[C---:B------:R-:W-:Y:S01]  /*eb70*/  FFMA.FTZ R70, R5.reuse, UR5, R64 ;  /* 0x0000000505467c23 */ /* 0x040fe20008010040 */
[----:B------:R-:W-:Y:S01]  /*eb80*/  FSEL R75, R8, -INF , !P2 ;  /* 0xff800000084b7808 */ /* 0x000fe20005000000 */
[----:B------:R-:W-:Y:S01]  /*eb90*/  FFMA.FTZ R66, R5, UR5, R66 ;  /* 0x0000000505427c23 */ /* 0x000fe20008010042 */
[----:B------:R-:W-:Y:S01]  /*eba0*/  ISETP.GE.AND P2, PT, R7, R213, PT ;  /* 0x000000d50700720c */ /* 0x000fe20003f46270 */
[----:B------:R-:W-:Y:S01]  /*ebb0*/  VIADD R5, R179, 0xfffffee1 ;  /* 0xfffffee1b3057836 */ /* 0x000fe20000000000 */
[----:B------:R-:W-:-:S02]  /*ebc0*/  ISETP.GE.AND P4, PT, R4, R214, PT ;  /* 0x000000d60400720c */ /* 0x000fc40003f86270 */
[----:B------:R-:W-:Y:S02]  /*ebd0*/  FSEL R78, R78, -INF , !P6 ;  /* 0xff8000004e4e7808 */ /* 0x000fe40007000000 */
[----:B------:R-:W-:Y:S02]  /*ebe0*/  ISETP.GE.AND P6, PT, R4, R213, PT ;  /* 0x000000d50400720c */ /* 0x000fe40003fc6270 */
[----:B------:R-:W-:Y:S02]  /*ebf0*/  I2FP.F32.S32 R4, R6 ;  /* 0x0000000600047245 */ /* 0x000fe40000201400 */
[----:B------:R-:W-:Y:S02]  /*ec00*/  FSEL R64, R71, -INF , !P2 ;  /* 0xff80000047407808 */ /* 0x000fe40005000000 */
[----:B------:R-:W-:Y:S01]  /*ec10*/  FSEL R70, R70, -INF , !P4 ;  /* 0xff80000046467808 */ /* 0x000fe20006000000 */
[----:B------:R-:W-:Y:S01]  /*ec20*/  FFMA.FTZ R71, R4, UR5, R65 ;  /* 0x0000000504477c23 */ /* 0x000fe20008010041 */
[----:B------:R-:W-:-:S02]  /*ec30*/  ISETP.GE.AND P2, PT, R6, R214, PT ;  /* 0x000000d60600720c */ /* 0x000fc40003f46270 */
[----:B------:R-:W-:Y:S01]  /*ec40*/  ISETP.GE.AND P4, PT, R6, R213, PT ;  /* 0x000000d50600720c */ /* 0x000fe20003f86270 */
[----:B------:R-:W-:Y:S01]  /*ec50*/  VIADD R6, R179, 0xfffffee0 ;  /* 0xfffffee0b3067836 */ /* 0x000fe20000000000 */
[----:B------:R-:W-:Y:S01]  /*ec60*/  FSEL R65, R66, -INF , !P6 ;  /* 0xff80000042417808 */ /* 0x000fe20007000000 */
[----:B------:R-:W-:Y:S01]  /*ec70*/  FFMA.FTZ R66, R4, UR5, R67 ;  /* 0x0000000504427c23 */ /* 0x000fe20008010043 */
[----:B------:R-:W-:Y:S02]  /*ec80*/  I2FP.F32.S32 R4, R5 ;  /* 0x0000000500047245 */ /* 0x000fe40000201400 */
[----:B------:R-:W-:Y:S02]  /*ec90*/  I2FP.F32.S32 R7, R6 ;  /* 0x0000000600077245 */ /* 0x000fe40000201400 */
[----:B------:R-:W-:Y:S01]  /*eca0*/  FSEL R71, R71, -INF , !P2 ;  /* 0xff80000047477808 */ /* 0x000fe20005000000 */
[----:B------:R-:W-:Y:S01]  /*ecb0*/  FFMA.FTZ R61, R4, UR5, R61 ;  /* 0x00000005043d7c23 */ /* 0x000fe2000801003d */
[----:B------:R-:W-:Y:S01]  /*ecc0*/  FSEL R66, R66, -INF , !P4 ;  /* 0xff80000042427808 */ /* 0x000fe20006000000 */
[C---:B------:R-:W-:Y:S01]  /*ecd0*/  FFMA.FTZ R60, R7.reuse, UR5, R60 ;  /* 0x00000005073c7c23 */ /* 0x040fe2000801003c */
[----:B------:R-:W-:Y:S01]  /*ece0*/  FFMA.FTZ R62, R7, UR5, R62 ;  /* 0x00000005073e7c23 */ /* 0x000fe2000801003e */
[----:B------:R-:W-:Y:S01]  /*ecf0*/  ISETP.GE.AND P2, PT, R6, R213, PT ;  /* 0x000000d50600720c */ /* 0x000fe20003f46270 */
[----:B------:R-:W-:Y:S01]  /*ed00*/  VIADD R7, R179, 0xfffffee8 ;  /* 0xfffffee8b3077836 */ /* 0x000fe20000000000 */
[-C--:B------:R-:W-:Y:S01]  /*ed10*/  ISETP.GE.AND P4, PT, R5, R214.reuse, PT ;  /* 0x000000d60500720c */ /* 0x080fe20003f86270 */
[----:B------:R-:W-:Y:S01]  /*ed20*/  FFMA.FTZ R63, R4, UR5, R63 ;  /* 0x00000005043f7c23 */ /* 0x000fe2000801003f */
[----:B------:R-:W-:Y:S01]  /*ed30*/  ISETP.GE.AND P6, PT, R6, R214, PT ;  /* 0x000000d60600720c */ /* 0x000fe20003fc6270 */
[----:B------:R-:W-:Y:S01]  /*ed40*/  VIADD R6, R179, 0xfffffef0 ;  /* 0xfffffef0b3067836 */ /* 0x000fe20000000000 */
[----:B------:R-:W-:-:S02]  /*ed50*/  FSEL R67, R62, -INF , !P2 ;  /* 0xff8000003e437808 */ /* 0x000fc40005000000 */
[----:B------:R-:W-:Y:S02]  /*ed60*/  FSEL R91, R61, -INF , !P4 ;  /* 0xff8000003d5b7808 */ /* 0x000fe40006000000 */
[C---:B------:R-:W-:Y:S02]  /*ed70*/  ISETP.GE.AND P2, PT, R7.reuse, R214, PT ;  /* 0x000000d60700720c */ /* 0x040fe40003f46270 */
[----:B------:R-:W-:Y:S02]  /*ed80*/  ISETP.GE.AND P4, PT, R7, R213, PT ;  /* 0x000000d50700720c */ /* 0x000fe40003f86270 */
[----:B------:R-:W-:Y:S02]  /*ed90*/  FSEL R174, R60, -INF , !P6 ;  /* 0xff8000003cae7808 */ /* 0x000fe40007000000 */
[----:B------:R-:W-:Y:S02]  /*eda0*/  I2FP.F32.S32 R7, R7 ;  /* 0x0000000700077245 */ /* 0x000fe40000201400 */
[----:B------:R-:W-:Y:S01]  /*edb0*/  ISETP.GE.AND P6, PT, R5, R213, PT ;  /* 0x000000d50500720c */ /* 0x000fe20003fc6270 */
[----:B------:R-:W-:-:S02]  /*edc0*/  VIADD R5, R179, 0xfffffee9 ;  /* 0xfffffee9b3057836 */ /* 0x000fc40000000000 */
[----:B------:R-:W-:Y:S01]  /*edd0*/  FFMA.FTZ R56, R7, UR5, R56 ;  /* 0x0000000507387c23 */ /* 0x000fe20008010038 */
[----:B------:R-:W-:Y:S01]  /*ede0*/  FSEL R176, R63, -INF , !P6 ;  /* 0xff8000003fb07808 */ /* 0x000fe20007000000 */
[----:B------:R-:W-:Y:S01]  /*edf0*/  FFMA.FTZ R58, R7, UR5, R58 ;  /* 0x00000005073a7c23 */ /* 0x000fe2000801003a */
[----:B------:R-:W-:Y:S02]  /*ee00*/  I2FP.F32.S32 R4, R5 ;  /* 0x0000000500047245 */ /* 0x000fe40000201400 */
[----:B------:R-:W-:Y:S02]  /*ee10*/  FSEL R180, R56, -INF , !P2 ;  /* 0xff80000038b47808 */ /* 0x000fe40005000000 */
[C---:B------:R-:W-:Y:S01]  /*ee20*/  ISETP.GE.AND P6, PT, R5.reuse, R214, PT ;  /* 0x000000d60500720c */ /* 0x040fe20003fc6270 */
[C---:B------:R-:W-:Y:S01]  /*ee30*/  FFMA.FTZ R57, R4.reuse, UR5, R57 ;  /* 0x0000000504397c23 */ /* 0x040fe20008010039 */
[----:B------:R-:W-:Y:S01]  /*ee40*/  ISETP.GE.AND P2, PT, R5, R213, PT ;  /* 0x000000d50500720c */ /* 0x000fe20003f46270 */
[----:B------:R-:W-:Y:S01]  /*ee50*/  FFMA.FTZ R59, R4, UR5, R59 ;  /* 0x00000005043b7c23 */ /* 0x000fe2000801003b */
[----:B------:R-:W-:Y:S01]  /*ee60*/  I2FP.F32.S32 R5, R6 ;  /* 0x0000000600057245 */ /* 0x000fe20000201400 */
        /* <DEDUP_REMOVED lines=8> */
[----:B------:R-:W-:Y:S02]  /*eef0*/  I2FP.F32.S32 R6, R4 ;  /* 0x0000000400067245 */ /* 0x000fe40000201400 */
[----:B------:R-:W-:Y:S02]  /*ef00*/  I2FP.F32.S32 R7, R5 ;  /* 0x0000000500077245 */ /* 0x000fe40000201400 */
        /* <DEDUP_REMOVED lines=15> */
[----:B------:R-:W-:Y:S01]  /*f000*/  FSEL R48, R192, -INF , !P1 ;  /* 0xff800000c0307808 */ /* 0x000fe20004800000 */
[----:B------:R-:W-:Y:S06]  /*f010*/  BRA.U !UP1, `(.L_x_3199) ;  /* 0x0000000d09907547 */ /* 0x000fec000b800000 */
[----:B------:R-:W-:Y:S05]  /*f020*/  BRA.U !UP2, `(.L_x_3200) ;  /* 0x000000050a087547 */ /* 0x000fea000b800000 */
[----:B------:R-:W1:Y:S01]  /*f030*/  LDC R8, c[0x0][0x4f0] ;  /* 0x00013c00ff087b82 */ /* 0x000e620000000800 */
[----:B------:R-:W-:-:S04]  /*f040*/  UIADD3 UR4, UPT, UPT, UR20, -0x1, URZ ;  /* 0xffffffff14047890 */ /* 0x000fc8000fffe0ff */
[----:B------:R-:W-:-:S04]  /*f050*/  USHF.L.U32 UR4, UR4, 0x8, URZ ;  /* 0x0000000804047899 */ /* 0x000fc800080006ff */
[----:B------:R-:W-:Y:S02]  /*f060*/  UIADD3 UR8, UPT, UPT, UR4, -0x200, URZ ;  /* 0xfffffe0004087890 */ /* 0x000fe4000fffe0ff */
[----:B------:R-:W-:-:S04]  /*f070*/  UIADD3 UR4, UPT, UPT, UR4, -0x100, URZ ;  /* 0xffffff0004047890 */ /* 0x000fc8000fffe0ff */
        /* <DEDUP_REMOVED lines=29> */
[----:B------:R-:W-:Y:S01]  /*f250*/  LOP3.LUT R6, R8, UR8, RZ, 0x3c, !PT ;  /* 0x0000000808067c12 */ /* 0x000fe2000f8e3cff */
[----:B------:R-:W1:Y:S03]  /*f260*/  LDCU.64 UR8, c[0x0][0x3a0] ;  /* 0x00007400ff0877ac */ /* 0x000e660008000a00 */
[----:B------:R-:W-:-:S03]  /*f270*/  ISETP.GE.AND P4, PT, R6, RZ, PT ;  /* 0x000000ff0600720c */ /* 0x000fc60003f86270 */
[----:B------:R-:W-:-:S04]  /*f280*/  @P6 IADD3 R11, PT, PT, R11, 0x1, RZ ;  /* 0x000000010b0b6810 */ /* 0x000fc80007ffe0ff */
[----:B------:R-:W-:Y:S01]  /*f290*/  @P2 VIADD R5, R5, 0x1 ;  /* 0x0000000105052836 */ /* 0x000fe20000000000 */
[----:B------:R-:W-:-:S04]  /*f2a0*/  ISETP.NE.AND P2, PT, R8, RZ, PT ;  /* 0x000000ff0800720c */ /* 0x000fc80003f45270 */
[----:B------:R-:W-:Y:S01]  /*f2b0*/  MOV R4, R5 ;  /* 0x0000000500047202 */ /* 0x000fe20000000f00 */
[----:B------:R-:W-:Y:S01]  /*f2c0*/  @!P4 IMAD.MOV R11, RZ, RZ, -R11 ;  /* 0x000000ffff0bc224 */ /* 0x000fe200078e0a0b */
[----:B------:R-:W-:Y:S02]  /*f2d0*/  LOP3.LUT R5, RZ, R8, RZ, 0x33, !PT ;  /* 0x00000008ff057212 */ /* 0x000fe400078e33ff */
        /* <DEDUP_REMOVED lines=11> */
[C---:B------:R-:W-:Y:S02]  /*f390*/  IMAD R5, R8.reuse, UR11, R5 ;  /* 0x0000000b08057c24 */ /* 0x040fe4000f8e0205 */
[----:B------:R-:W-:-:S04]  /*f3a0*/  IMAD.WIDE.U32 R8, R8, UR10, RZ ;  /* 0x0000000a08087c25 */ /* 0x000fc8000f8e00ff */
[----:B------:R-:W-:Y:S01]  /*f3b0*/  IMAD.IADD R9, R9, 0x1, R5 ;  /* 0x0000000109097824 */ /* 0x000fe200078e0205 */
[----:B--2---:R-:W-:-:S04]  /*f3c0*/  IADD3 R4, PT, PT, R7, -R4, RZ ;  /* 0x8000000407047210 */ /* 0x004fc80007ffe0ff */
[----:B------:R-:W-:Y:S01]  /*f3d0*/  SHF.R.S32.HI R6, RZ, 0x1f, R4 ;  /* 0x0000001fff067819 */ /* 0x000fe20000011404 */
[----:B-1----:R-:W-:-:S04]  /*f3e0*/  IMAD.WIDE.U32 R8, R4, UR8, R8 ;  /* 0x0000000804087c25 */ /* 0x002fc8000f8e0008 */
[----:B------:R-:W-:Y:S01]  /*f3f0*/  IMAD R5, R6, UR8, RZ ;  /* 0x0000000806057c24 */ /* 0x000fe2000f8e02ff */
[----:B------:R-:W-:-:S03]  /*f400*/  LEA R232, P1, R8, R232, 0x1 ;  /* 0x000000e808e87211 */ /* 0x000fc600078208ff */
[----:B------:R-:W-:-:S05]  /*f410*/  IMAD R5, R4, UR9, R5 ;  /* 0x0000000904057c24 */ /* 0x000fca000f8e0205 */
[----:B------:R-:W-:-:S04]  /*f420*/  IADD3 R5, PT, PT, R9, R5, RZ ;  /* 0x0000000509057210 */ /* 0x000fc80007ffe0ff */
[----:B------:R-:W-:Y:S01]  /*f430*/  LEA.HI.X R229, R8, R229, R5, 0x1, P1 ;  /* 0x000000e508e57211 */ /* 0x000fe200008f0c05 */
[----:B------:R-:W-:Y:S06]  /*f440*/  BRA `(.L_x_3201) ;  /* 0x00000000001c7947 */ /* 0x000fec0003800000 */
.L_x_3200:
[----:B------:R-:W-:Y:S01]  /*f450*/  UMOV UR8, URZ ;  /* 0x000000ff00087c82 */ /* 0x000fe20008000000 */
[----:B------:R-:W-:Y:S01]  /*f460*/  USHF.L.U32 UR4, UR10, 0x8, URZ ;  /* 0x000000080a047899 */ /* 0x000fe200080006ff */
[----:B------:R-:W-:-:S05]  /*f470*/  IADD3 R5, P1, PT, RZ, -UR8, RZ ;  /* 0x80000008ff057c10 */ /* 0x000fca000ff3e0ff */
[----:B------:R-:W-:-:S05]  /*f480*/  IMAD.X R4, RZ, RZ, ~UR4, P1 ;  /* 0x80000004ff047e24 */ /* 0x000fca00088e06ff */
[----:B------:R-:W-:-:S04]  /*f490*/  SHF.R.S64 R5, R5, 0x1f, R4 ;  /* 0x0000001f05057819 */ /* 0x000fc80000001004 */
[----:B------:R-:W-:-:S04]  /*f4a0*/  IADD3 R232, P1, PT, R5, R232, RZ ;  /* 0x000000e805e87210 */ /* 0x000fc80007f3e0ff */
[----:B------:R-:W-:-:S09]  /*f4b0*/  LEA.HI.X.SX32 R229, R4, R229, 0x1, P1 ;  /* 0x000000e504e57211 */ /* 0x000fd200008f0eff */
.L_x_3201:
        /* <DEDUP_REMOVED lines=14> */
[----:B------:R-:W-:Y:S01]  /*f5a0*/  @!P3 IMAD.MOV.U32 R233, RZ, RZ, R229 ;  /* 0x000000ffffe9b224 */ /* 0x000fe200078e00e5 */
[-C--:B------:R-:W-:Y:S01]  /*f5b0*/  @!P3 LEA R12, P4, R12, R16.reuse, 0x6 ;  /* 0x000000100c0cb211 */ /* 0x080fe200078830ff */
[----:B------:R-:W-:Y:S01]  /*f5c0*/  @!UP0 UIMAD UR4, UR11, 0x60, URZ ;  /* 0x000000600b0488a4 */ /* 0x000fe2000f8e02ff */
[----:B------:R-:W-:Y:S01]  /*f5d0*/  MOV R9, UR10 ;  /* 0x0000000a00097c02 */ /* 0x000fe20008000f00 */
[----:B------:R1:W-:Y:S01]  /*f5e0*/  @P3 STS.128 [R210+0x2000], RZ ;  /* 0x002000ffd2003388 */ /* 0x0003e20000000c00 */
[-C--:B------:R-:W-:Y:S01]  /*f5f0*/  @!P3 LEA.HI.X R19, R14, R17.reuse, R13, 0x5, P6 ;  /* 0x000000110e13b211 */ /* 0x080fe200030f2c0d */
[----:B------:R-:W-:Y:S01]  /*f600*/  @!P3 IMAD.MOV.U32 R14, RZ, RZ, R16 ;  /* 0x000000ffff0eb224 */ /* 0x000fe200078e0010 */
[-C--:B------:R-:W-:Y:S01]  /*f610*/  @!P3 LEA.HI.X R13, R11, R17.reuse, R10, 0x6, P4 ;  /* 0x000000110b0db211 */ /* 0x080fe200020f340a */
[----:B------:R-:W-:Y:S01]  /*f620*/  @!P3 IMAD.MOV.U32 R11, RZ, RZ, R17 ;  /* 0x000000ffff0bb224 */ /* 0x000fe200078e0011 */
[----:B------:R-:W-:Y:S01]  /*f630*/  MOV R7, UR11 ;  /* 0x0000000b00077c02 */ /* 0x000fe20008000f00 */
[----:B------:R-:W-:Y:S01]  /*f640*/  @!PT LDS RZ, [RZ] ;  /* 0x00000000fffff984 */ /* 0x000fe20000000800 */
[----:B------:R-:W-:Y:S01]  /*f650*/  @!PT LDS RZ, [RZ] ;  /* 0x00000000fffff984 */ /* 0x000fe20000000800 */
[----:B------:R-:W-:Y:S01]  /*f660*/  @!PT LDS RZ, [RZ] ;  /* 0x00000000fffff984 */ /* 0x000fe20000000800 */
[----:B------:R1:W-:Y:S01]  /*f670*/  @!P3 LDGSTS.E.BYPASS.LTC128B.128 [R210+0x2000], desc[UR18][R232.64] ;  /* 0x02000000e8d2bfae */ /* 0x0003e2000b981a12 */
[-C--:B------:R-:W-:Y:S01]  /*f680*/  @!P3 LEA R36, P2, R9, R16.reuse, 0x7 ;  /* 0x000000100924b211 */ /* 0x080fe200078438ff */
[----:B------:R-:W-:Y:S01]  /*f690*/  @!UP0 UIMAD UR9, UR11, 0xa0, URZ ;  /* 0x000000a00b0988a4 */ /* 0x000fe2000f8e02ff */
[-C--:B------:R-:W-:Y:S01]  /*f6a0*/  @!P3 MOV R10, R16.reuse ;  /* 0x00000010000ab202 */ /* 0x080fe20000000f00 */
[----:B------:R1:W-:Y:S01]  /*f6b0*/  @P3 STS.128 [R210+0x2800], RZ ;  /* 0x002800ffd2003388 */ /* 0x0003e20000000c00 */
[----:B------:R-:W-:Y:S01]  /*f6c0*/  @!P3 LEA R6, P1, R6, R16, 0x8 ;  /* 0x000000100606b211 */ /* 0x000fe200078240ff */
[----:B------:R-:W-:Y:S01]  /*f6d0*/  @!P3 IMAD.MOV.U32 R44, RZ, RZ, R16 ;  /* 0x000000ffff2cb224 */ /* 0x000fe200078e0010 */
[CC--:B------:R-:W-:Y:S01]  /*f6e0*/  @!P3 LEA.HI.X R37, R8.reuse, R17.reuse, R7, 0x7, P2 ;  /* 0x000000110825b211 */ /* 0x0c0fe200010f3c07 */
[----:B------:R-:W-:Y:S01]  /*f6f0*/  @!P3 IMAD.WIDE.U32 R8, R8, 0x60, R10 ;  /* 0x000000600808b825 */ /* 0x000fe200078e000a */
[CC--:B------:R-:W-:Y:S01]  /*f700*/  @!P3 LEA.HI.X R7, R5.reuse, R17.reuse, R4, 0x8, P1 ;  /* 0x000000110507b211 */ /* 0x0c0fe200008f4404 */
[----:B------:R-:W-:Y:S01]  /*f710*/  @!PT LDS RZ, [RZ] ;  /* 0x00000000fffff984 */ /* 0x000fe20000000800 */
[----:B------:R-:W-:Y:S01]  /*f720*/  @!PT LDS RZ, [RZ] ;  /* 0x00000000fffff984 */ /* 0x000fe20000000800 */
[----:B------:R-:W-:Y:S01]  /*f730*/  @!PT LDS RZ, [RZ] ;  /* 0x00000000fffff984 */ /* 0x000fe20000000800 */
[----:B------:R1:W-:Y:S01]  /*f740*/  @!P3 LDGSTS.E.BYPASS.LTC128B.128 [R210+0x2800], desc[UR18][R16.64] ;  /* 0x0280000010d2bfae */ /* 0x0003e2000b981a12 */
[----:B------:R-:W-:Y:S01]  /*f750*/  MOV R4, UR10 ;  /* 0x0000000a00047c02 */ /* 0x000fe20008000f00 */
[----:B------:R-:W-:Y:S01]  /*f760*/  @!P3 IMAD.WIDE.U32 R10, R5, 0xa0, R10 ;  /* 0x000000a0050ab825 */ /* 0x000fe200078e000a */
[-C--:B------:R-:W-:Y:S01]  /*f770*/  @!P3 MOV R15, R17.reuse ;  /* 0x00000011000fb202 */ /* 0x080fe20000000f00 */
[----:B------:R-:W-:Y:S01]  /*f780*/  @!UP0 UIMAD UR8, UR11, 0xc0, URZ ;  /* 0x000000c00b0888a4 */ /* 0x000fe2000f8e02ff */
[-C--:B------:R-:W-:Y:S01]  /*f790*/  @!P3 MOV R45, R17.reuse ;  /* 0x00000011002db202 */ /* 0x080fe20000000f00 */
[----:B------:R-:W-:Y:S01]  /*f7a0*/  @!P3 VIADD R9, R9, UR4 ;  /* 0x000000040909bc36 */ /* 0x000fe20008000000 */
[----:B------:R1:W-:Y:S01]  /*f7b0*/  @P3 STS.128 [R210+0x3000], RZ ;  /* 0x003000ffd2003388 */ /* 0x0003e20000000c00 */
[C---:B------:R-:W-:Y:S01]  /*f7c0*/  @!P3 IMAD.WIDE.U32 R14, R4.reuse, 0xc0, R14 ;  /* 0x000000c0040eb825 */ /* 0x040fe200078e000e */
[----:B------:R-:W-:Y:S01]  /*f7d0*/  @!UP0 UIMAD UR4, UR11, 0xe0, URZ ;  /* 0x000000e00b0488a4 */ /* 0x000fe2000f8e02ff */
[-C--:B------:R-:W-:Y:S01]  /*f7e0*/  @!P3 MOV R47, R17.reuse ;  /* 0x00000011002fb202 */ /* 0x080fe20000000f00 */
        /* <DEDUP_REMOVED lines=8> */
[--C-:B------:R-:W-:Y:S01]  /*f870*/  @!P3 IMAD.MOV.U32 R46, RZ, RZ, R16.reuse ;  /* 0x000000ffff2eb224 */ /* 0x100fe200078e0010 */
[----:B------:R-:W-:Y:S01]  /*f880*/  @!P3 IADD3 R11, PT, PT, R11, UR9, RZ ;  /* 0x000000090b0bbc10 */ /* 0x000fe2000fffe0ff */
[----:B------:R-:W-:Y:S01]  /*f890*/  @!P3 IMAD.MOV.U32 R52, RZ, RZ, R16 ;  /* 0x000000ffff34b224 */ /* 0x000fe200078e0010 */
[----:B------:R-:W-:Y:S01]  /*f8a0*/  @!PT LDS RZ, [RZ] ;  /* 0x00000000fffff984 */ /* 0x000fe20000000800 */
[----:B------:R-:W-:Y:S01]  /*f8b0*/  @!PT LDS RZ, [RZ] ;  /* 0x00000000fffff984 */ /* 0x000fe20000000800 */
[----:B------:R-:W-:Y:S01]  /*f8c0*/  @!PT LDS RZ, [RZ] ;  /* 0x00000000fffff984 */ /* 0x000fe20000000800 */
[----:B------:R1:W-:Y:S01]  /*f8d0*/  @!P3 LDGSTS.E.BYPASS.LTC128B.128 [R210+0x3800], desc[UR18][R12.64] ;  /* 0x038000000cd2bfae */ /* 0x0003e2000b981a12 */
[----:B------:R-:W-:Y:S01]  /*f8e0*/  @!P3 VIADD R15, R15, UR8 ;  /* 0x000000080f0fbc36 */ /* 0x000fe20008000000 */
[-C--:B------:R-:W-:Y:S01]  /*f8f0*/  @!P3 MOV R55, R17.reuse ;  /* 0x000000110037b202 */ /* 0x080fe20000000f00 */
[C---:B------:R-:W-:Y:S01]  /*f900*/  @!P3 IMAD.WIDE.U32 R46, R4.reuse, 0x120, R46 ;  /* 0x00000120042eb825 */ /* 0x040fe200078e002e */
[----:B------:R1:W-:Y:S01]  /*f910*/  @P3 STS.128 [R210+0x4000], RZ ;  /* 0x004000ffd2003388 */ /* 0x0003e20000000c00 */
[----:B------:R-:W-:Y:S01]  /*f920*/  @!P3 MOV R57, R17 ;  /* 0x000000110039b202 */ /* 0x000fe20000000f00 */
[----:B------:R-:W-:Y:S01]  /*f930*/  @!UP0 UIMAD UR14, UR11, 0x140, URZ ;  /* 0x000001400b0e88a4 */ /* 0x000fe2000f8e02ff */
[----:B------:R-:W-:Y:S01]  /*f940*/  @!P3 IMAD.MOV.U32 R54, RZ, RZ, R16 ;  /* 0x000000ffff36b224 */ /* 0x000fe200078e0010 */
[----:B------:R-:W-:Y:S01]  /*f950*/  @!PT LDS RZ, [RZ] ;  /* 0x00000000fffff984 */ /* 0x000fe20000000800 */
[----:B------:R-:W-:Y:S01]  /*f960*/  @!PT LDS RZ, [RZ] ;  /* 0x00000000fffff984 */ /* 0x000fe20000000800 */
[----:B------:R-:W-:Y:S01]  /*f970*/  @!PT LDS RZ, [RZ] ;  /* 0x00000000fffff984 */ /* 0x000fe20000000800 */
[----:B------:R1:W-:Y:S01]  /*f980*/  @!P3 LDGSTS.E.BYPASS.LTC128B.128 [R210+0x4000], desc[UR18][R8.64] ;  /* 0x0400000008d2bfae */ /* 0x0003e2000b981a12 */
[----:B------:R-:W-:Y:S01]  /*f990*/  @!P3 IADD3 R45, PT, PT, R45, UR4, RZ ;  /* 0x000000042d2dbc10 */ /* 0x000fe2000fffe0ff */
[----:B------:R-:W-:Y:S01]  /*f9a0*/  @!P3 IMAD.WIDE.U32 R52, R5, 0x140, R52 ;  /* 0x000001400534b825 */ /* 0x000fe200078e0034 */
[----:B------:R-:W-:Y:S01]  /*f9b0*/  @!UP0 UIMAD UR9, UR11, 0x160, URZ ;  /* 0x000001600b0988a4 */ /* 0x000fe2000f8e02ff */
[----:B------:R1:W-:Y:S01]  /*f9c0*/  @P3 STS.128 [R210+0x4800], RZ ;  /* 0x004800ffd2003388 */ /* 0x0003e20000000c00 */
[----:B------:R-:W-:Y:S01]  /*f9d0*/  @!UP0 UIMAD UR8, UR11, 0x180, URZ ;  /* 0x000001800b0888a4 */ /* 0x000fe2000f8e02ff */
[----:B------:R-:W-:Y:S01]  /*f9e0*/  @!P3 IMAD.MOV.U32 R56, RZ, RZ, R16 ;  /* 0x000000ffff38b224 */ /* 0x000fe200078e0010 */
[----:B------:R-:W-:Y:S01]  /*f9f0*/  @!UP0 UIMAD UR4, UR11, 0x1a0, URZ ;  /* 0x000001a00b0488a4 */ /* 0x000fe2000f8e02ff */
[----:B------:R-:W-:Y:S01]  /*fa00*/  @!PT LDS RZ, [RZ] ;  /* 0x00000000fffff984 */ /* 0x000fe20000000800 */
[----:B------:R-:W-:Y:S01]  /*fa10*/  @!PT LDS RZ, [RZ] ;  /* 0x00000000fffff984 */ /* 0x000fe20000000800 */
[----:B------:R-:W-:Y:S01]  /*fa20*/  @!PT LDS RZ, [RZ] ;  /* 0x00000000fffff984 */ /* 0x000fe20000000800 */
[----:B------:R1:W-:Y:S01]  /*fa30*/  @!P3 LDGSTS.E.BYPASS.LTC128B.128 [R210+0x4800], desc[UR18][R36.64] ;  /* 0x0480000024d2bfae */ /* 0x0003e2000b981a12 */
[----:B------:R-:W-:Y:S01]  /*fa40*/  @!P3 IMAD.WIDE.U32 R54, R4, 0x160, R54 ;  /* 0x000001600436b825 */ /* 0x000fe200078e0036 */
[----:B------:R-:W-:Y:S01]  /*fa50*/  @!P3 IADD3 R53, PT, PT, R53, UR14, RZ ;  /* 0x0000000e3535bc10 */ /* 0x000fe2000fffe0ff */
[----:B------:R-:W-:Y:S01]  /*fa60*/  BSSY.RECONVERGENT B0, `(.L_x_3202) ;  /* 0x000003e000007945 */ /* 0x000fe20003800200 */
[----:B------:R1:W-:Y:S01]  /*fa70*/  @P3 STS.128 [R210+0x5000], RZ ;  /* 0x005000ffd2003388 */ /* 0x0003e20000000c00 */
[----:B------:R-:W-:-:S02]  /*fa80*/  @!P3 VIADD R47, R47, UR15 ;  /* 0x0000000f2f2fbc36 */ /* 0x000fc40008000000 */
[----:B------:R-:W-:Y:S01]  /*fa90*/  @!P3 IMAD.WIDE.U32 R56, R5, 0x180, R56 ;  /* 0x000001800538b825 */ /* 0x000fe200078e0038 */
[----:B------:R-:W-:Y:S01]  /*faa0*/  @!PT LDS RZ, [RZ] ;  /* 0x00000000fffff984 */ /* 0x000fe20000000800 */
[----:B------:R-:W-:Y:S01]  /*fab0*/  @!PT LDS RZ, [RZ] ;  /* 0x00000000fffff984 */ /* 0x000fe20000000800 */
[----:B------:R-:W-:Y:S01]  /*fac0*/  @!PT LDS RZ, [RZ] ;  /* 0x00000000fffff984 */ /* 0x000fe20000000800 */
[----:B------:R1:W-:Y:S03]  /*fad0*/  @!P3 LDGSTS.E.BYPASS.LTC128B.128 [R210+0x5000], desc[UR18][R10.64] ;  /* 0x050000000ad2bfae */ /* 0x0003e6000b981a12 */
[----:B------:R-:W-:Y:S01]  /*fae0*/  @!P3 IMAD.WIDE.U32 R4, R4, 0x1a0, R16 ;  /* 0x000001a00404b825 */ /* 0x000fe200078e0010 */
[----:B------:R1:W-:Y:S01]  /*faf0*/  @P3 STS.128 [R210+0x5800], RZ ;  /* 0x005800ffd2003388 */ /* 0x0003e20000000c00 */
[----:B------:R-:W-:Y:S02]  /*fb00*/  @!P3 IADD3 R57, PT, PT, R57, UR8, RZ ;  /* 0x000000083939bc10 */ /* 0x000fe4000fffe0ff */
[----:B------:R-:W-:Y:S01]  /*fb10*/  @!P3 VIADD R55, R55, UR9 ;  /* 0x000000093737bc36 */ /* 0x000fe20008000000 */
[----:B------:R-:W-:Y:S01]  /*fb20*/  @!PT LDS RZ, [RZ] ;  /* 0x00000000fffff984 */ /* 0x000fe20000000800 */
[----:B------:R-:W-:Y:S01]  /*fb30*/  @!PT LDS RZ, [RZ] ;  /* 0x00000000fffff984 */ /* 0x000fe20000000800 */
[----:B------:R-:W-:Y:S01]  /*fb40*/  @!PT LDS RZ, [RZ] ;  /* 0x00000000fffff984 */ /* 0x000fe20000000800 */
[----:B------:R1:W-:Y:S01]  /*fb50*/  @!P3 LDGSTS.E.BYPASS.LTC128B.128 [R210+0x5800], desc[UR18][R14.64] ;  /* 0x058000000ed2bfae */ /* 0x0003e2000b981a12 */
[----:B------:R-:W-:-:S03]  /*fb60*/  @!P3 IADD3 R5, PT, PT, R5, UR4, RZ ;  /* 0x000000040505bc10 */ /* 0x000fc6000fffe0ff */
        /* <DEDUP_REMOVED lines=45> */
.L_x_3203:
[----:B------:R-:W-:Y:S05]  /*fe40*/  BSYNC.RECONVERGENT B0 ;  /* 0x0000000000007941 */ /* 0x000fea0003800200 */
.L_x_3202:
[----:B------:R-:W0:Y:S02]  /*fe50*/  LDGDEPBAR ;  /* 0x00000000000079af */ /* 0x000e240000000000 */
.L_x_3199:
[----:B-1----:R-:W-:Y:S01]  /*fe60*/  FMNMX3.FTZ R7, R2, R194, R196, !PT ;  /* 0x000000c202077276 */ /* 0x002fe200078100c4 */
[----:B------:R-:W1:Y:S01]  /*fe70*/  LDCU UR4, c[0x0][0x45c] ;  /* 0x00008b80ff0477ac */ /* 0x000e620008000800 */
[----:B--2---:R-:W-:Y:S02]  /*fe80*/  FMNMX3.FTZ R4, R0, R195, R197, !PT ;  /* 0x000000c300047276 */ /* 0x004fe400078100c5 */
        /* <DEDUP_REMOVED lines=64> */
[----:B------:R-:W2:Y:S04]  /*10290*/  SHFL.BFLY PT, R4, R7, 0x2, 0x1f ;  /* 0x0c401f0007047f89 */ /* 0x000ea800000e0000 */
[----:B------:R-:W3:Y:S01]  /*102a0*/  SHFL.BFLY PT, R6, R5, 0x2, 0x1f ;  /* 0x0c401f0005067f89 */ /* 0x000ee200000e0000 */
[----:B--2---:R-:W-:Y:S02]  /*102b0*/  FMNMX.FTZ R4, R7, R4, !PT ;  /* 0x0000000407047209 */ /* 0x004fe40007810000 */
[----:B---3--:R-:W-:-:S03]  /*102c0*/  FMNMX.FTZ R6, R5, R6, !PT ;  /* 0x0000000605067209 */ /* 0x008fc60007810000 */
[----:B------:R-:W2:Y:S04]  /*102d0*/  SHFL.BFLY PT, R185, R4, 0x1, 0x1f ;  /* 0x0c201f0004b97f89 */ /* 0x000ea800000e0000 */
[----:B------:R-:W3:Y:S01]  /*102e0*/  SHFL.BFLY PT, R183, R6, 0x1, 0x1f ;  /* 0x0c201f0006b77f89 */ /* 0x000ee200000e0000 */
[----:B--2---:R-:W-:-:S04]  /*102f0*/  FMNMX.FTZ R185, R4, R185, !PT ;  /* 0x000000b904b97209 */ /* 0x004fc80007810000 */
[C---:B------:R-:W-:Y:S01]  /*10300*/  FSETP.NEU.FTZ.AND P2, PT, R185.reuse, -INF , PT ;  /* 0xff800000b900780b */ /* 0x040fe20003f5d000 */
[C---:B-1----:R-:W-:Y:S01]  /*10310*/  FMUL.FTZ R193, R185.reuse, UR4 ;  /* 0x00000004b9c17c20 */ /* 0x042fe20008410000 */
[----:B---3--:R-:W-:Y:S02]  /*10320*/  FMNMX.FTZ R183, R6, R183, !PT ;  /* 0x000000b706b77209 */ /* 0x008fe40007810000 */
[----:B------:R-:W-:Y:S02]  /*10330*/  FSEL R5, R185, RZ, P2 ;  /* 0x000000ffb9057208 */ /* 0x000fe40001000000 */
[----:B------:R-:W-:Y:S01]  /*10340*/  FSEL R193, R193, RZ, P2 ;  /* 0x000000ffc1c17208 */ /* 0x000fe20001000000 */
[C---:B------:R-:W-:Y:S01]  /*10350*/  FMUL.FTZ R4, R183.reuse, UR4 ;  /* 0x00000004b7047c20 */ /* 0x040fe20008410000 */
[C---:B------:R-:W-:Y:S01]  /*10360*/  FSETP.NEU.FTZ.AND P1, PT, R183.reuse, -INF , PT ;  /* 0xff800000b700780b */ /* 0x040fe20003f3d000 */
[----:B------:R-:W-:Y:S02]  /*10370*/  FADD.FTZ R2, R2, -R5 ;  /* 0x8000000502027221 */ /* 0x000fe40000010000 */
[--C-:B------:R-:W-:Y:S01]  /*10380*/  FFMA.FTZ R191, R188, UR4, -R193.reuse ;  /* 0x00000004bcbf7c23 */ /* 0x100fe200080108c1 */
[----:B------:R-:W-:Y:S01]  /*10390*/  FSEL R188, R4, RZ, P1 ;  /* 0x000000ff04bc7208 */ /* 0x000fe20000800000 */
[--C-:B------:R-:W-:Y:S01]  /*103a0*/  FFMA.FTZ R192, R196, UR4, -R193.reuse ;  /* 0x00000004c4c07c23 */ /* 0x100fe200080108c1 */
[----:B------:R-:W-:Y:S01]  /*103b0*/  FSEL R9, R183, RZ, P1 ;  /* 0x000000ffb7097208 */ /* 0x000fe20000800000 */
[----:B------:R-:W-:Y:S01]  /*103c0*/  FMUL.FTZ R196, R2, UR4 ;  /* 0x0000000402c47c20 */ /* 0x000fe20008410000 */
[----:B------:R-:W-:Y:S01]  /*103d0*/  FFMA.FTZ R190, R186, UR4, -R193 ;  /* 0x00000004babe7c23 */ /* 0x000fe200080108c1 */
[--C-:B------:R-:W-:Y:S01]  /*103e0*/  FFMA.FTZ R189, R195, UR4, -R188.reuse ;  /* 0x00000004c3bd7c23 */ /* 0x100fe200080108bc */
[----:B------:R-:W-:Y:S01]  /*103f0*/  LOP3.LUT R195, R208, R209, RZ, 0xfc, !PT ;  /* 0x000000d1d0c37212 */ /* 0x000fe200078efcff */
[--C-:B------:R-:W-:Y:S01]  /*10400*/  FFMA.FTZ R187, R197, UR4, -R188.reuse ;  /* 0x00000004c5bb7c23 */ /* 0x100fe200080108bc */
[--C-:B------:R-:W-:Y:S01]  /*10410*/  FFMA.FTZ R197, R199, UR4, -R188.reuse ;  /* 0x00000004c7c57c23 */ /* 0x100fe200080108bc */
[----:B------:R-:W-:Y:S01]  /*10420*/  MOV R199, 0x20 ;  /* 0x0000002000c77802 */ /* 0x000fe20000000f00 */
[----:B------:R-:W-:Y:S01]  /*10430*/  FADD.FTZ R2, R0, -R9 ;  /* 0x8000000900027221 */ /* 0x000fe20000010000 */
[----:B------:R-:W-:Y:S01]  /*10440*/  LEA R195, R195, UR6, 0x1 ;  /* 0x00000006c3c37c11 */ /* 0x000fe2000f8e08ff */
[--C-:B------:R-:W-:Y:S01]  /*10450*/  FFMA.FTZ R194, R194, UR4, -R193.reuse ;  /* 0x00000004c2c27c23 */ /* 0x100fe200080108c1 */
[----:B------:R-:W-:Y:S01]  /*10460*/  SEL R199, R199, 0xffffffe0, !P5 ;  /* 0xffffffe0c7c77807 */ /* 0x000fe20006800000 */
[--C-:B------:R-:W-:Y:S01]  /*10470*/  FFMA.FTZ R186, R215, UR4, -R188.reuse ;  /* 0x00000004d7ba7c23 */ /* 0x100fe200080108bc */
[----:B------:R-:W-:Y:S01]  /*10480*/  IADD3 R36, PT, PT, R195, 0xa000, RZ ;  /* 0x0000a000c3247810 */ /* 0x000fe20007ffe0ff */
[----:B------:R-:W1:Y:S01]  /*10490*/  LDSM.16.MT88.4 R4, [R195+0xa000] ;  /* 0x00a00000c304783b */ /* 0x000e620000004200 */
[----:B------:R-:W-:Y:S01]  /*104a0*/  IADD3 R0, PT, PT, R199, R195, RZ ;  /* 0x000000c3c7007210 */ /* 0x000fe20007ffe0ff */
[----:B------:R-:W-:Y:S01]  /*104b0*/  FMUL.FTZ R2, R2, UR4 ;  /* 0x0000000402027c20 */ /* 0x000fe20008410000 */
[----:B------:R-:W-:Y:S01]  /*104c0*/  IADD3 R198, PT, PT, R195, 0xa040, RZ ;  /* 0x0000a040c3c67810 */ /* 0x000fe20007ffe0ff */
[----:B------:R-:W-:Y:S01]  /*104d0*/  MUFU.EX2 R194, R194 ;  /* 0x000000c200c27308 */ /* 0x000fe20000000800 */
[----:B------:R-:W-:Y:S01]  /*104e0*/  @P0 IADD3 R198, PT, PT, R36, -0x40, RZ ;  /* 0xffffffc024c60810 */ /* 0x000fe20007ffe0ff */
[----:B------:R-:W2:Y:S01]  /*104f0*/  LDSM.16.MT88.4 R8, [R0+0xa000] ;  /* 0x00a000000008783b */ /* 0x000ea20000004200 */
[--C-:B------:R-:W-:Y:S01]  /*10500*/  FFMA.FTZ R216, R216, UR4, -R193.reuse ;  /* 0x00000004d8d87c23 */ /* 0x100fe200080108c1 */
[--C-:B------:R-:W-:Y:S01]  /*10510*/  FFMA.FTZ R34, R34, UR4, -R193.reuse ;  /* 0x0000000422227c23 */ /* 0x100fe200080108c1 */
[----:B------:R-:W-:Y:S01]  /*10520*/  IADD3 R199, PT, PT, R199, R198, RZ ;  /* 0x000000c6c7c77210 */ /* 0x000fe20007ffe0ff */
[----:B------:R-:W3:Y:S01]  /*10530*/  LDSM.16.MT88.4 R44, [R198] ;  /* 0x00000000c62c783b */ /* 0x000ee20000004200 */
[--C-:B------:R-:W-:Y:S01]  /*10540*/  FFMA.FTZ R35, R35, UR4, -R193.reuse ;  /* 0x0000000423237c23 */ /* 0x100fe200080108c1 */
[----:B------:R-:W4:Y:S01]  /*10550*/  MUFU.EX2 R192, R192 ;  /* 0x000000c000c07308 */ /* 0x000f220000000800 */
[--C-:B------:R-:W-:Y:S01]  /*10560*/  FFMA.FTZ R33, R33, UR4, -R193.reuse ;  /* 0x0000000421217c23 */ /* 0x100fe200080108c1 */
[----:B------:R-:W5:Y:S01]  /*10570*/  LDSM.16.MT88.4 R52, [R199] ;  /* 0x00000000c734783b */ /* 0x000f620000004200 */
[--C-:B------:R-:W-:Y:S01]  /*10580*/  FFMA.FTZ R40, R40, UR4, -R193.reuse ;  /* 0x0000000428287c23 */ /* 0x100fe200080108c1 */
[--C-:B------:R-:W-:Y:S01]  /*10590*/  FFMA.FTZ R41, R41, UR4, -R193.reuse ;  /* 0x0000000429297c23 */ /* 0x100fe200080108c1 */
[--C-:B------:R-:W-:Y:S01]  /*105a0*/  FFMA.FTZ R42, R42, UR4, -R188.reuse ;  /* 0x000000042a2a7c23 */ /* 0x100fe200080108bc */
[----:B------:R-:W5:Y:S01]  /*105b0*/  LDSM.16.MT88.4 R56, [R195+0xa800] ;  /* 0x00a80000c338783b */ /* 0x000f620000004200 */
        /* <DEDUP_REMOVED lines=74> */
[-C--:B--2---:R-:W-:Y:S01]  /*10a60*/  FMUL.FTZ R18, R162, R2.reuse ;  /* 0x00000002a2127220 */ /* 0x084fe20000410000 */
        /* <DEDUP_REMOVED lines=8> */
[-C--:B------:R-:W-:Y:S01]  /*10af0*/  FMUL.FTZ R4, R132, R196.reuse ;  /* 0x000000c484047220 */ /* 0x080fe20000410000 */
[-C--:B------:R-:W-:Y:S01]  /*10b00*/  FMUL.FTZ R5, R133, R196.reuse ;  /* 0x000000c485057220 */ /* 0x080fe20000410000 */
[--C-:B------:R-:W-:Y:S01]  /*10b10*/  FFMA.FTZ R160, R212, UR4, -R193.reuse ;  /* 0x00000004d4a07c23 */ /* 0x100fe200080108c1 */
[--C-:B------:R-:W-:Y:S01]  /*10b20*/  FFMA.FTZ R161, R202, UR4, -R193.reuse ;  /* 0x00000004caa17c23 */ /* 0x100fe200080108c1 */
[--C-:B------:R-:W-:Y:S01]  /*10b30*/  FFMA.FTZ R133, R200, UR4, -R193.reuse ;  /* 0x00000004c8857c23 */ /* 0x100fe200080108c1 */
[----:B------:R-:W-:Y:S01]  /*10b40*/  MUFU.EX2 R132, R216 ;  /* 0x000000d800847308 */ /* 0x000fe20000000800 */
[----:B------:R-:W-:Y:S01]  /*10b50*/  FMUL.FTZ R152, R152, R196 ;  /* 0x000000c498987220 */ /* 0x000fe20000410000 */
[C---:B------:R-:W-:Y:S01]  /*10b60*/  HMMA.16816.F32 R156, R12.reuse, R6, R156 ;  /* 0x000000060c9c723c */ /* 0x040fe2000000189c */
[-C--:B------:R-:W-:Y:S01]  /*10b70*/  FMUL.FTZ R6, R134, R2.reuse ;  /* 0x0000000286067220 */ /* 0x080fe20000410000 */
[----:B------:R-:W-:Y:S01]  /*10b80*/  FMUL.FTZ R7, R135, R2 ;  /* 0x0000000287077220 */ /* 0x000fe20000410000 */
[--C-:B------:R-:W-:Y:S01]  /*10b90*/  FFMA.FTZ R134, R201, UR4, -R188.reuse ;  /* 0x00000004c9867c23 */ /* 0x100fe200080108bc */
[--C-:B------:R-:W-:Y:S01]  /*10ba0*/  FFMA.FTZ R135, R203, UR4, -R188.reuse ;  /* 0x00000004cb877c23 */ /* 0x100fe200080108bc */
[----:B------:R-:W-:Y:S01]  /*10bb0*/  FMUL.FTZ R153, R153, R196 ;  /* 0x000000c499997220 */ /* 0x000fe20000410000 */
[----:B------:R-:W-:Y:S01]  /*10bc0*/  MUFU.EX2 R160, R160 ;  /* 0x000000a000a07308 */ /* 0x000fe20000000800 */
[-C--:B------:R-:W-:Y:S01]  /*10bd0*/  FMUL.FTZ R154, R154, R2.reuse ;  /* 0x000000029a9a7220 */ /* 0x080fe20000410000 */
[C---:B------:R-:W-:Y:S01]  /*10be0*/  HMMA.16816.F32 R136, R12.reuse, R10, R136 ;  /* 0x0000000a0c88723c */ /* 0x040fe20000001888 */
[-C--:B------:R-:W-:Y:S01]  /*10bf0*/  FMUL.FTZ R10, R142, R2.reuse ;  /* 0x000000028e0a7220 */ /* 0x080fe20000410000 */
[-C--:B------:R-:W-:Y:S01]  /*10c00*/  FMUL.FTZ R11, R143, R2.reuse ;  /* 0x000000028f0b7220 */ /* 0x080fe20000410000 */
[----:B------:R-:W-:Y:S01]  /*10c10*/  FMUL.FTZ R155, R155, R2 ;  /* 0x000000029b9b7220 */ /* 0x000fe20000410000 */
[-C--:B------:R-:W-:Y:S01]  /*10c20*/  FMUL.FTZ R148, R148, R196.reuse ;  /* 0x000000c494947220 */ /* 0x080fe20000410000 */
[----:B------:R-:W-:Y:S01]  /*10c30*/  FMUL.FTZ R149, R149, R196 ;  /* 0x000000c495957220 */ /* 0x000fe20000410000 */
[----:B------:R-:W1:Y:S01]  /*10c40*/  MUFU.EX2 R161, R161 ;  /* 0x000000a100a17308 */ /* 0x000e620000000800 */
[----:B------:R-:W-:Y:S01]  /*10c50*/  FMUL.FTZ R150, R150, R2 ;  /* 0x0000000296967220 */ /* 0x000fe20000410000 */
[C---:B------:R-:W-:Y:S01]  /*10c60*/  HMMA.16816.F32 R4, R12.reuse, R8, R4 ;  /* 0x000000080c04723c */ /* 0x040fe20000001804 */
[-C--:B------:R-:W-:Y:S01]  /*10c70*/  FMUL.FTZ R8, R140, R196.reuse ;  /* 0x000000c48c087220 */ /* 0x080fe20000410000 */
[----:B------:R-:W-:Y:S01]  /*10c80*/  FMUL.FTZ R9, R141, R196 ;  /* 0x000000c48d097220 */ /* 0x000fe20000410000 */
[--C-:B------:R-:W-:Y:S01]  /*10c90*/  FFMA.FTZ R140, R24, UR4, -R188.reuse ;  /* 0x00000004188c7c23 */ /* 0x100fe200080108bc */
[--C-:B------:R-:W-:Y:S01]  /*10ca0*/  FFMA.FTZ R141, R25, UR4, -R188.reuse ;  /* 0x00000004198d7c23 */ /* 0x100fe200080108bc */
[----:B------:R-:W-:Y:S01]  /*10cb0*/  FMUL.FTZ R151, R151, R2 ;  /* 0x0000000297977220 */ /* 0x000fe20000410000 */
[----:B------:R-:W2:Y:S01]  /*10cc0*/  MUFU.EX2 R133, R133 ;  /* 0x0000008500857308 */ /* 0x000ea20000000800 */
[--C-:B------:R-:W-:Y:S01]  /*10cd0*/  FFMA.FTZ R143, R27, UR4, -R193.reuse ;  /* 0x000000041b8f7c23 */ /* 0x100fe200080108c1 */
[C---:B---3--:R-:W-:Y:S01]  /*10ce0*/  HMMA.16816.F32 R144, R12.reuse, R46, R144 ;  /* 0x0000002e0c90723c */ /* 0x048fe20000001890 */
[--C-:B------:R-:W-:Y:S01]  /*10cf0*/  FFMA.FTZ R142, R31, UR4, -R188.reuse ;  /* 0x000000041f8e7c23 */ /* 0x100fe200080108bc */
[--C-:B------:R-:W-:Y:S01]  /*10d00*/  FFMA.FTZ R162, R167, UR4, -R193.reuse ;  /* 0x00000004a7a27c23 */ /* 0x100fe200080108c1 */
[--C-:B------:R-:W-:Y:S01]  /*10d10*/  FFMA.FTZ R163, R171, UR4, -R193.reuse ;  /* 0x00000004aba37c23 */ /* 0x100fe200080108c1 */
[--C-:B------:R-:W-:Y:S01]  /*10d20*/  FFMA.FTZ R82, R82, UR4, -R193.reuse ;  /* 0x0000000452527c23 */ /* 0x100fe200080108c1 */
        /* <DEDUP_REMOVED lines=10> */
[----:B------:R-:W-:Y:S01]  /*10dd0*/  FFMA.FTZ R68, R68, UR4, -R188 ;  /* 0x0000000444447c23 */ /* 0x000fe200080108bc */
[C---:B-----5:R-:W-:Y:S01]  /*10de0*/  HMMA.16816.F32 R152, R12.reuse, R52, R152 ;  /* 0x000000340c98723c */ /* 0x060fe20000001898 */
[----:B-1----:R-:W-:Y:S01]  /*10df0*/  F2FP.F16.F32.PACK_AB R52, R161, R160 ;  /* 0x000000a0a134723e */ /* 0x002fe200000000ff */
[----:B------:R-:W-:Y:S01]  /*10e00*/  FFMA.FTZ R241, R241, R196, R194 ;  /* 0x000000c4f1f17223 */ /* 0x000fe200000100c2 */
[----:B------:R-:W-:Y:S01]  /*10e10*/  FFMA.FTZ R242, R242, R2, R189 ;  /* 0x00000002f2f27223 */ /* 0x000fe200000100bd */
[--C-:B------:R-:W-:Y:S01]  /*10e20*/  FFMA.FTZ R70, R70, UR4, -R193.reuse ;  /* 0x0000000446467c23 */ /* 0x100fe200080108c1 */
[----:B------:R-:W-:Y:S01]  /*10e30*/  FFMA.FTZ R71, R71, UR4, -R193 ;  /* 0x0000000447477c23 */ /* 0x000fe200080108c1 */
[----:B------:R-:W-:Y:S01]  /*10e40*/  MUFU.EX2 R140, R140 ;  /* 0x0000008c008c7308 */ /* 0x000fe20000000800 */
[----:B------:R-:W-:Y:S01]  /*10e50*/  FADD.FTZ R192, R192, R241 ;  /* 0x000000f1c0c07221 */ /* 0x000fe20000010000 */
[----:B------:R-:W-:Y:S01]  /*10e60*/  HMMA.16816.F32 R148, R12, R54, R148 ;  /* 0x000000360c94723c */ /* 0x000fe20000001894 */
[----:B------:R-:W1:Y:S01]  /*10e70*/  LDSM.16.MT88.4 R12, [R198+0x800] ;  /* 0x00080000c60c783b */ /* 0x000e620000004200 */
[----:B--2---:R-:W-:Y:S01]  /*10e80*/  F2FP.F16.F32.PACK_AB R54, R133, R132 ;  /* 0x000000848536723e */ /* 0x004fe200000000ff */
[----:B------:R-:W-:Y:S01]  /*10e90*/  FADD.FTZ R187, R187, R242 ;  /* 0x000000f2bbbb7221 */ /* 0x000fe20000010000 */
[--C-:B------:R-:W-:Y:S01]  /*10ea0*/  FFMA.FTZ R69, R69, UR4, -R188.reuse ;  /* 0x0000000445457c23 */ /* 0x100fe200080108bc */
[----:B------:R-:W-:Y:S01]  /*10eb0*/  FFMA.FTZ R91, R91, UR4, -R193 ;  /* 0x000000045b5b7c23 */ /* 0x000fe200080108c1 */
[----:B------:R-:W2:Y:S01]  /*10ec0*/  MUFU.EX2 R141, R141 ;  /* 0x0000008d008d7308 */ /* 0x000ea20000000800 */
[----:B----4-:R-:W-:Y:S01]  /*10ed0*/  F2FP.F16.F32.PACK_AB R53, R135, R134 ;  /* 0x000000868735723e */ /* 0x010fe200000000ff */
[----:B------:R-:W-:Y:S01]  /*10ee0*/  FADD.FTZ R186, R186, R187 ;  /* 0x000000bbbaba7221 */ /* 0x000fe20000010000 */
[----:B------:R-:W-:Y:S01]  /*10ef0*/  FFMA.FTZ R241, R32, UR4, -R193 ;  /* 0x0000000420f17c23 */ /* 0x000fe200080108c1 */
[----:B------:R-:W-:Y:S01]  /*10f00*/  FFMA.FTZ R32, R177, UR4, -R188 ;  /* 0x00000004b1207c23 */ /* 0x000fe200080108bc */
[----:B------:R-:W-:Y:S01]  /*10f10*/  PLOP3.LUT P1, PT, PT, PT, UP0, 0x80, 0x8 ;  /* 0x000000000008781c */ /* 0x000fe20003f2f008 */
[----:B------:R-:W-:-:S02]  /*10f20*/  FADD.FTZ R197, R197, R186 ;  /* 0x000000bac5c57221 */ /* 0x000fc40000010000 */
[----:B------:R-:W4:Y:S02]  /*10f30*/  MUFU.EX2 R143, R143 ;  /* 0x0000008f008f7308 */ /* 0x000f240000000800 */
[----:B------:R-:W-:-:S04]  /*10f40*/  FADD.FTZ R134, R134, R197 ;  /* 0x000000c586867221 */ /* 0x000fc80000010000 */
[----:B------:R-:W-:Y:S02]  /*10f50*/  FADD.FTZ R135, R135, R134 ;  /* 0x0000008687877221 */ /* 0x000fe40000010000 */
[----:B------:R-:W-:Y:S01]  /*10f60*/  MUFU.EX2 R35, R35 ;  /* 0x0000002300237308 */ /* 0x000fe20000000800 */
[----:B--2---:R-:W-:-:S07]  /*10f70*/  F2FP.F16.F32.PACK_AB R55, R141, R140 ;  /* 0x0000008c8d37723e */ /* 0x004fce00000000ff */
[----:B------:R-:W-:Y:S01]  /*10f80*/  HMMA.16816.F32 R16, R52, R56, R16 ;  /* 0x000000383410723c */ /* 0x000fe20000001810 */
[----:B------:R-:W-:Y:S01]  /*10f90*/  FFMA.FTZ R57, R26, UR4, -R188 ;  /* 0x000000041a397c23 */ /* 0x000fe200080108bc */
[----:B------:R-:W-:Y:S01]  /*10fa0*/  FFMA.FTZ R56, R28, UR4, -R193 ;  /* 0x000000041c387c23 */ /* 0x000fe200080108c1 */
[----:B------:R-:W2:Y:S01]  /*10fb0*/  LDSM.16.MT88.4 R24, [R195+0xb000] ;  /* 0x00b00000c318783b */ /* 0x000ea20000004200 */
[----:B------:R-:W-:Y:S01]  /*10fc0*/  MUFU.EX2 R142, R142 ;  /* 0x0000008e008e7308 */ /* 0x000fe20000000800 */
[----:B----4-:R-:W-:-:S03]  /*10fd0*/  F2FP.F16.F32.PACK_AB R28, R143, R34 ;  /* 0x000000228f1c723e */ /* 0x010fc600000000ff */
[C---:B---3--:R-:W-:Y:S04]  /*10fe0*/  HMMA.16816.F32 R4, R52.reuse, R44, R4 ;  /* 0x0000002c3404723c */ /* 0x048fe80000001804 */
[----:B------:R-:W3:Y:S04]  /*10ff0*/  MUFU.EX2 R56, R56 ;  /* 0x0000003800387308 */ /* 0x000ee80000000800 */
[C---:B------:R-:W-:Y:S01]  /*11000*/  HMMA.16816.F32 R136, R52.reuse, R46, R136 ;  /* 0x0000002e3488723c */ /* 0x040fe20000001888 */
[----:B------:R-:W4:Y:S03]  /*11010*/  LDSM.16.MT88.4 R44, [R0+0xb000] ;  /* 0x00b00000002c783b */ /* 0x000f260000004200 */
[----:B------:R-:W-:Y:S04]  /*11020*/  MUFU.EX2 R57, R57 ;  /* 0x0000003900397308 */ /* 0x000fe80000000800 */
[----:B------:R-:W-:Y:S01]  /*11030*/  HMMA.16816.F32 R156, R52, R58, R156 ;  /* 0x0000003a349c723c */ /* 0x000fe2000000189c */
[--C-:B------:R-:W-:Y:S01]  /*11040*/  FFMA.FTZ R58, R29, UR4, -R188.reuse ;  /* 0x000000041d3a7c23 */ /* 0x100fe200080108bc */
[----:B------:R-:W-:-:S02]  /*11050*/  FFMA.FTZ R59, R30, UR4, -R188 ;  /* 0x000000041e3b7c23 */ /* 0x000fc400080108bc */
[----:B------:R-:W-:Y:S01]  /*11060*/  MUFU.EX2 R33, R33 ;  /* 0x0000002100217308 */ /* 0x000fe20000000800 */
[----:B---3--:R-:W-:-:S03]  /*11070*/  F2FP.F16.F32.PACK_AB R30, R35, R56 ;  /* 0x00000038231e723e */ /* 0x008fc600000000ff */
[C---:B-1----:R-:W-:Y:S04]  /*11080*/  HMMA.16816.F32 R8, R52.reuse, R12, R8 ;  /* 0x0000000c3408723c */ /* 0x042fe80000001808 */
[----:B------:R-:W1:Y:S04]  /*11090*/  MUFU.EX2 R58, R58 ;  /* 0x0000003a003a7308 */ /* 0x000e680000000800 */
[C---:B------:R-:W-:Y:S01]  /*110a0*/  HMMA.16816.F32 R144, R52.reuse, R14, R144 ;  /* 0x0000000e3490723c */ /* 0x040fe20000001890 */
[----:B------:R-:W3:Y:S03]  /*110b0*/  LDSM.16.MT88.4 R12, [R198+0x1000] ;  /* 0x00100000c60c783b */ /* 0x000ee60000004200 */
[----:B------:R-:W5:Y:S04]  /*110c0*/  MUFU.EX2 R59, R59 ;  /* 0x0000003b003b7308 */ /* 0x000f680000000800 */
[----:B------:R-:W-:Y:S01]  /*110d0*/  HMMA.16816.F32 R152, R52, R60, R152 ;  /* 0x0000003c3498723c */ /* 0x000fe20000001898 */
[--C-:B------:R-:W-:Y:S01]  /*110e0*/  FFMA.FTZ R60, R38, UR4, -R193.reuse ;  /* 0x00000004263c7c23 */ /* 0x100fe200080108c1 */
[----:B------:R-:W-:-:S02]  /*110f0*/  FFMA.FTZ R61, R170, UR4, -R193 ;  /* 0x00000004aa3d7c23 */ /* 0x000fc400080108c1 */
[----:B------:R-:W-:Y:S01]  /*11100*/  MUFU.EX2 R40, R40 ;  /* 0x0000002800287308 */ /* 0x000fe20000000800 */
[----:B-1----:R-:W-:-:S03]  /*11110*/  F2FP.F16.F32.PACK_AB R29, R58, R57 ;  /* 0x000000393a1d723e */ /* 0x002fc600000000ff */
[----:B------:R-:W-:Y:S01]  /*11120*/  HMMA.16816.F32 R148, R52, R62, R148 ;  /* 0x0000003e3494723c */ /* 0x000fe20000001894 */
[----:B------:R-:W1:Y:S01]  /*11130*/  LDSM.16.MT88.4 R52, [R199+0x1000] ;  /* 0x00100000c734783b */ /* 0x000e620000004200 */
[--C-:B------:R-:W-:Y:S01]  /*11140*/  FFMA.FTZ R62, R164, UR4, -R188.reuse ;  /* 0x00000004a43e7c23 */ /* 0x100fe200080108bc */
[--C-:B------:R-:W-:Y:S01]  /*11150*/  FFMA.FTZ R164, R131, UR4, -R193.reuse ;  /* 0x0000000483a47c23 */ /* 0x100fe200080108c1 */
[----:B------:R-:W-:Y:S01]  /*11160*/  MUFU.EX2 R60, R60 ;  /* 0x0000003c003c7308 */ /* 0x000fe20000000800 */
[----:B-----5:R-:W-:Y:S01]  /*11170*/  F2FP.F16.F32.PACK_AB R31, R142, R59 ;  /* 0x0000003b8e1f723e */ /* 0x020fe200000000ff */
[--C-:B------:R-:W-:Y:S01]  /*11180*/  FFMA.FTZ R63, R166, UR4, -R193.reuse ;  /* 0x00000004a63f7c23 */ /* 0x100fe200080108c1 */
[----:B------:R-:W-:Y:S01]  /*11190*/  FFMA.FTZ R131, R165, UR4, -R188 ;  /* 0x00000004a5837c23 */ /* 0x000fe200080108bc */
[--C-:B------:R-:W-:Y:S01]  /*111a0*/  FFMA.FTZ R166, R75, UR4, -R193.reuse ;  /* 0x000000044ba67c23 */ /* 0x100fe200080108c1 */
[----:B------:R-:W-:-:S03]  /*111b0*/  FFMA.FTZ R75, R78, UR4, -R193 ;  /* 0x000000044e4b7c23 */ /* 0x000fc600080108c1 */
[C---:B--2---:R-:W-:Y:S01]  /*111c0*/  HMMA.16816.F32 R16, R28.reuse, R24, R16 ;  /* 0x000000181c10723c */ /* 0x044fe20000001810 */
[----:B------:R-:W2:Y:S07]  /*111d0*/  MUFU.EX2 R41, R41 ;  /* 0x0000002900297308 */ /* 0x000eae0000000800 */
[C---:B------:R-:W-:Y:S01]  /*111e0*/  HMMA.16816.F32 R156, R28.reuse, R26, R156 ;  /* 0x0000001a1c9c723c */ /* 0x040fe2000000189c */
[----:B------:R-:W5:Y:S01]  /*111f0*/  LDSM.16.MT88.4 R24, [R195+0xb800] ;  /* 0x00b80000c318783b */ /* 0x000f620000004200 */
[----:B------:R-:W-:Y:S06]  /*11200*/  MUFU.EX2 R42, R42 ;  /* 0x0000002a002a7308 */ /* 0x000fec0000000800 */
[C---:B----4-:R-:W-:Y:S01]  /*11210*/  HMMA.16816.F32 R136, R28.reuse, R46, R136 ;  /* 0x0000002e1c88723c */ /* 0x050fe20000001888 */
[--C-:B------:R-:W-:Y:S01]  /*11220*/  FFMA.FTZ R46, R39, UR4, -R188.reuse ;  /* 0x00000004272e7c23 */ /* 0x100fe200080108bc */
[--C-:B------:R-:W-:Y:S01]  /*11230*/  FFMA.FTZ R47, R22, UR4, -R188.reuse ;  /* 0x00000004162f7c23 */ /* 0x100fe200080108bc */
[----:B------:R-:W4:Y:S01]  /*11240*/  LDSM.16.MT88.4 R36, [R0+0xb800] ;  /* 0x00b800000024783b */ /* 0x000f220000004200 */
[----:B--2---:R-:W-:Y:S01]  /*11250*/  F2FP.F16.F32.PACK_AB R22, R41, R60 ;  /* 0x0000003c2916723e */ /* 0x004fe200000000ff */
[----:B------:R-:W-:Y:S03]  /*11260*/  MUFU.EX2 R43, R43 ;  /* 0x0000002b002b7308 */ /* 0x000fe60000000800 */
[----:B------:R-:W-:Y:S01]  /*11270*/  HMMA.16816.F32 R4, R28, R44, R4 ;  /* 0x0000002c1c04723c */ /* 0x000fe20000001804 */
[--C-:B------:R-:W-:Y:S01]  /*11280*/  FFMA.FTZ R44, R20, UR4, -R188.reuse ;  /* 0x00000004142c7c23 */ /* 0x100fe200080108bc */
[----:B------:R-:W-:Y:S01]  /*11290*/  FFMA.FTZ R45, R21, UR4, -R188 ;  /* 0x00000004152d7c23 */ /* 0x000fe200080108bc */
[----:B------:R-:W-:-:S02]  /*112a0*/  F2FP.F16.F32.PACK_AB R20, R40, R33 ;  /* 0x000000212814723e */ /* 0x000fc400000000ff */
[----:B------:R-:W-:Y:S03]  /*112b0*/  MUFU.EX2 R46, R46 ;  /* 0x0000002e002e7308 */ /* 0x000fe60000000800 */
[C---:B---3--:R-:W-:Y:S05]  /*112c0*/  HMMA.16816.F32 R8, R28.reuse, R12, R8 ;  /* 0x0000000c1c08723c */ /* 0x048fea0000001808 */
[----:B------:R-:W-:Y:S03]  /*112d0*/  MUFU.EX2 R44, R44 ;  /* 0x0000002c002c7308 */ /* 0x000fe60000000800 */
[C---:B------:R-:W-:Y:S01]  /*112e0*/  HMMA.16816.F32 R144, R28.reuse, R14, R144 ;  /* 0x0000000e1c90723c */ /* 0x040fe20000001890 */
[----:B------:R-:W2:Y:S04]  /*112f0*/  LDSM.16.MT88.4 R12, [R198+0x1800] ;  /* 0x00180000c60c783b */ /* 0x000ea80000004200 */
[----:B------:R-:W3:Y:S03]  /*11300*/  MUFU.EX2 R45, R45 ;  /* 0x0000002d002d7308 */ /* 0x000ee60000000800 */
[----:B-1----:R-:W-:Y:S01]  /*11310*/  HMMA.16816.F32 R152, R28, R52, R152 ;  /* 0x000000341c98723c */ /* 0x002fe20000001898 */
[--C-:B------:R-:W-:Y:S01]  /*11320*/  FFMA.FTZ R52, R23, UR4, -R193.reuse ;  /* 0x0000000417347c23 */ /* 0x100fe200080108c1 */
[----:B------:R-:W-:-:S03]  /*11330*/  FFMA.FTZ R53, R172, UR4, -R193 ;  /* 0x00000004ac357c23 */ /* 0x000fc600080108c1 */
[----:B------:R-:W1:Y:S03]  /*11340*/  MUFU.EX2 R47, R47 ;  /* 0x0000002f002f7308 */ /* 0x000e660000000800 */
[----:B------:R-:W-:Y:S01]  /*11350*/  HMMA.16816.F32 R148, R28, R54, R148 ;  /* 0x000000361c94723c */ /* 0x000fe20000001894 */
[----:B------:R-:W2:Y:S01]  /*11360*/  LDSM.16.MT88.4 R28, [R199+0x1800] ;  /* 0x00180000c71c783b */ /* 0x000ea20000004200 */
[--C-:B------:R-:W-:Y:S01]  /*11370*/  FFMA.FTZ R54, R169, UR4, -R193.reuse ;  /* 0x00000004a9367c23 */ /* 0x100fe200080108c1 */
[----:B------:R-:W-:Y:S02]  /*11380*/  FFMA.FTZ R55, R168, UR4, -R193 ;  /* 0x00000004a8377c23 */ /* 0x000fe400080108c1 */
[----:B------:R-:W-:Y:S01]  /*11390*/  MUFU.EX2 R52, R52 ;  /* 0x0000003400347308 */ /* 0x000fe20000000800 */
[----:B---3--:R-:W-:-:S07]  /*113a0*/  F2FP.F16.F32.PACK_AB R21, R45, R44 ;  /* 0x0000002c2d15723e */ /* 0x008fce00000000ff */
[----:B------:R-:W3:Y:S01]  /*113b0*/  MUFU.EX2 R53, R53 ;  /* 0x0000003500357308 */ /* 0x000ee20000000800 */
[----:B-1----:R-:W-:-:S07]  /*113c0*/  F2FP.F16.F32.PACK_AB R23, R47, R46 ;  /* 0x0000002e2f17723e */ /* 0x002fce00000000ff */
[C---:B-----5:R-:W-:Y:S01]  /*113d0*/  HMMA.16816.F32 R16, R20.reuse, R24, R16 ;  /* 0x000000181410723c */ /* 0x060fe20000001810 */
[----:B------:R-:W-:Y:S07]  /*113e0*/  MUFU.EX2 R54, R54 ;  /* 0x0000003600367308 */ /* 0x000fee0000000800 */
[C---:B------:R-:W-:Y:S01]  /*113f0*/  HMMA.16816.F32 R156, R20.reuse, R26, R156 ;  /* 0x0000001a149c723c */ /* 0x040fe2000000189c */
[----:B------:R-:W1:Y:S01]  /*11400*/  LDSM.16.MT88.4 R24, [R195+0xc000] ;  /* 0x00c00000c318783b */ /* 0x000e620000004200 */
[----:B------:R-:W5:Y:S06]  /*11410*/  MUFU.EX2 R55, R55 ;  /* 0x0000003700377308 */ /* 0x000f6c0000000800 */
[C---:B----4-:R-:W-:Y:S02]  /*11420*/  HMMA.16816.F32 R4, R20.reuse, R36, R4 ;  /* 0x000000241404723c */ /* 0x050fe40000001804 */
[----:B------:R-:W-:Y:S06]  /*11430*/  MUFU.EX2 R49, R49 ;  /* 0x0000003100317308 */ /* 0x000fec0000000800 */
[C---:B------:R-:W-:Y:S01]  /*11440*/  HMMA.16816.F32 R136, R20.reuse, R38, R136 ;  /* 0x000000261488723c */ /* 0x040fe20000001888 */
[----:B------:R-:W4:Y:S01]  /*11450*/  LDSM.16.MT88.4 R36, [R0+0xc000] ;  /* 0x00c000000024783b */ /* 0x000f220000004200 */
[----:B------:R-:W5:Y:S06]  /*11460*/  MUFU.EX2 R62, R62 ;  /* 0x0000003e003e7308 */ /* 0x000f6c0000000800 */
[C---:B--2---:R-:W-:Y:S02]  /*11470*/  HMMA.16816.F32 R8, R20.reuse, R12, R8 ;  /* 0x0000000c1408723c */ /* 0x044fe40000001808 */
[----:B------:R-:W-:Y:S06]  /*11480*/  MUFU.EX2 R61, R61 ;  /* 0x0000003d003d7308 */ /* 0x000fec0000000800 */
[C---:B------:R-:W-:Y:S01]  /*11490*/  HMMA.16816.F32 R144, R20.reuse, R14, R144 ;  /* 0x0000000e1490723c */ /* 0x040fe20000001890 */
[----:B------:R-:W2:Y:S01]  /*114a0*/  LDSM.16.MT88.4 R12, [R198+0x2000] ;  /* 0x00200000c60c783b */ /* 0x000ea20000004200 */
[----:B------:R-:W2:Y:S06]  /*114b0*/  MUFU.EX2 R162, R162 ;  /* 0x000000a200a27308 */ /* 0x000eac0000000800 */
[C---:B------:R-:W-:Y:S02]  /*114c0*/  HMMA.16816.F32 R152, R20.reuse, R28, R152 ;  /* 0x0000001c1498723c */ /* 0x040fe40000001898 */
[----:B------:R-:W-:Y:S06]  /*114d0*/  MUFU.EX2 R63, R63 ;  /* 0x0000003f003f7308 */ /* 0x000fec0000000800 */
[----:B------:R-:W-:Y:S01]  /*114e0*/  HMMA.16816.F32 R148, R20, R30, R148 ;  /* 0x0000001e1494723c */ /* 0x000fe20000001894 */
[----:B---3--:R-:W-:Y:S01]  /*114f0*/  F2FP.F16.F32.PACK_AB R20, R53, R52 ;  /* 0x000000343514723e */ /* 0x008fe200000000ff */
[----:B------:R-:W3:Y:S01]  /*11500*/  LDSM.16.MT88.4 R28, [R199+0x2000] ;  /* 0x00200000c71c783b */ /* 0x000ee20000004200 */
[----:B------:R-:W-:Y:S01]  /*11510*/  F2FP.F16.F32.PACK_AB R21, R43, R42 ;  /* 0x0000002a2b15723e */ /* 0x000fe200000000ff */
[----:B------:R-:W-:Y:S01]  /*11520*/  MUFU.EX2 R164, R164 ;  /* 0x000000a400a47308 */ /* 0x000fe20000000800 */
[----:B-----5:R-:W-:-:S02]  /*11530*/  F2FP.F16.F32.PACK_AB R22, R55, R54 ;  /* 0x000000363716723e */ /* 0x020fc400000000ff */
[----:B------:R-:W-:-:S05]  /*11540*/  F2FP.F16.F32.PACK_AB R23, R62, R49 ;  /* 0x000000313e17723e */ /* 0x000fca00000000ff */
[----:B------:R-:W-:Y:S02]  /*11550*/  MUFU.EX2 R131, R131 ;  /* 0x0000008300837308 */ /* 0x000fe40000000800 */
[C---:B-1----:R-:W-:Y:S06]  /*11560*/  HMMA.16816.F32 R16, R20.reuse, R24, R16 ;  /* 0x000000181410723c */ /* 0x042fec0000001810 */
[----:B------:R-:W1:Y:S02]  /*11570*/  MUFU.EX2 R128, R128 ;  /* 0x0000008000807308 */ /* 0x000e640000000800 */
[C---:B------:R-:W-:Y:S01]  /*11580*/  HMMA.16816.F32 R156, R20.reuse, R26, R156 ;  /* 0x0000001a149c723c */ /* 0x040fe2000000189c */
[----:B------:R-:W5:Y:S05]  /*11590*/  LDSM.16.MT88.4 R24, [R195+0xc800] ;  /* 0x00c80000c318783b */ /* 0x000f6a0000004200 */
[----:B------:R-:W-:Y:S02]  /*115a0*/  MUFU.EX2 R129, R129 ;  /* 0x0000008100817308 */ /* 0x000fe40000000800 */
[C---:B----4-:R-:W-:Y:S06]  /*115b0*/  HMMA.16816.F32 R4, R20.reuse, R36, R4 ;  /* 0x000000241404723c */ /* 0x050fec0000001804 */
[----:B------:R-:W4:Y:S02]  /*115c0*/  MUFU.EX2 R124, R124 ;  /* 0x0000007c007c7308 */ /* 0x000f240000000800 */
[C---:B------:R-:W-:Y:S01]  /*115d0*/  HMMA.16816.F32 R136, R20.reuse, R38, R136 ;  /* 0x000000261488723c */ /* 0x040fe20000001888 */
[----:B------:R-:W5:Y:S05]  /*115e0*/  LDSM.16.MT88.4 R36, [R0+0xc800] ;  /* 0x00c800000024783b */ /* 0x000f6a0000004200 */
[----:B------:R-:W-:Y:S02]  /*115f0*/  MUFU.EX2 R130, R130 ;  /* 0x0000008200827308 */ /* 0x000fe40000000800 */
[C---:B--2---:R-:W-:Y:S06]  /*11600*/  HMMA.16816.F32 R8, R20.reuse, R12, R8 ;  /* 0x0000000c1408723c */ /* 0x044fec0000001808 */
[----:B------:R-:W2:Y:S02]  /*11610*/  MUFU.EX2 R127, R127 ;  /* 0x0000007f007f7308 */ /* 0x000ea40000000800 */
[C---:B------:R-:W-:Y:S01]  /*11620*/  HMMA.16816.F32 R144, R20.reuse, R14, R144 ;  /* 0x0000000e1490723c */ /* 0x040fe20000001890 */
[----:B------:R-:W2:Y:S05]  /*11630*/  LDSM.16.MT88.4 R12, [R198+0x2800] ;  /* 0x00280000c60c783b */ /* 0x000eaa0000004200 */
        /* <DEDUP_REMOVED lines=9> */
[----:B----4-:R-:W-:-:S07]  /*116d0*/  F2FP.F16.F32.PACK_AB R23, R124, R129 ;  /* 0x000000817c17723e */ /* 0x010fce00000000ff */
        /* <DEDUP_REMOVED lines=10> */
[C---:B--2---:R-:W-:Y:S02]  /*11780*/  HMMA.16816.F32 R8, R20.reuse, R12, R8 ;  /* 0x0000000c1408723c */ /* 0x044fe40000001808 */
[----:B------:R-:W2:Y:S06]  /*11790*/  MUFU.EX2 R163, R163 ;  /* 0x000000a300a37308 */ /* 0x000eac0000000800 */
[C---:B------:R-:W-:Y:S01]  /*117a0*/  HMMA.16816.F32 R144, R20.reuse, R14, R144 ;  /* 0x0000000e1490723c */ /* 0x040fe20000001890 */
[----:B------:R-:W2:Y:S01]  /*117b0*/  LDSM.16.MT88.4 R12, [R198+0x3000] ;  /* 0x00300000c60c783b */ /* 0x000ea20000004200 */
        /* <DEDUP_REMOVED lines=9> */
[----:B-----5:R-:W-:-:S05]  /*11850*/  F2FP.F16.F32.PACK_AB R23, R116, R121 ;  /* 0x000000797417723e */ /* 0x020fca00000000ff */
[----:B------:R-:W1:Y:S02]  /*11860*/  MUFU.EX2 R112, R112 ;  /* 0x0000007000707308 */ /* 0x000e640000000800 */
        /* <DEDUP_REMOVED lines=23> */
[----:B-----5:R-:W-:-:S07]  /*119e0*/  F2FP.F16.F32.PACK_AB R23, R108, R113 ;  /* 0x000000716c17723e */ /* 0x020fce00000000ff */
[C---:B----4-:R-:W-:Y:S01]  /*119f0*/  HMMA.16816.F32 R16, R20.reuse, R24, R16 ;  /* 0x000000181410723c */ /* 0x050fe20000001810 */
[----:B------:R-:W-:Y:S07]  /*11a00*/  MUFU.EX2 R105, R105 ;  /* 0x0000006900697308 */ /* 0x000fee0000000800 */
        /* <DEDUP_REMOVED lines=8> */
[C---:B--2---:R-:W-:Y:S02]  /*11a90*/  HMMA.16816.F32 R8, R20.reuse, R12, R8 ;  /* 0x0000000c1408723c */ /* 0x044fe40000001808 */
[----:B------:R-:W-:Y:S06]  /*11aa0*/  MUFU.EX2 R103, R103 ;  /* 0x0000006700677308 */ /* 0x000fec0000000800 */
        /* <DEDUP_REMOVED lines=11> */
[----:B-----5:R-:W-:-:S05]  /*11b60*/  F2FP.F16.F32.PACK_AB R23, R100, R105 ;  /* 0x000000696417723e */ /* 0x020fca00000000ff */
[----:B------:R-:W-:Y:S02]  /*11b70*/  MUFU.EX2 R97, R97 ;  /* 0x0000006100617308 */ /* 0x000fe40000000800 */
[C---:B----4-:R-:W-:Y:S06]  /*11b80*/  HMMA.16816.F32 R16, R20.reuse, R24, R16 ;  /* 0x000000181410723c */ /* 0x050fec0000001810 */
[----:B------:R-:W4:Y:S02]  /*11b90*/  MUFU.EX2 R92, R92 ;  /* 0x0000005c005c7308 */ /* 0x000f240000000800 */
        /* <DEDUP_REMOVED lines=32> */
[C---:B--2---:R-:W-:Y:S02]  /*11da0*/  HMMA.16816.F32 R8, R20.reuse, R12, R8 ;  /* 0x0000000c1408723c */ /* 0x044fe40000001808 */
[----:B------:R-:W-:Y:S06]  /*11db0*/  MUFU.EX2 R83, R83 ;  /* 0x0000005300537308 */ /* 0x000fec0000000800 */
[C---:B------:R-:W-:Y:S01]  /*11dc0*/  HMMA.16816.F32 R144, R20.reuse, R14, R144 ;  /* 0x0000000e1490723c */ /* 0x040fe20000001890 */
[----:B------:R-:W2:Y:S01]  /*11dd0*/  LDSM.16.MT88.4 R12, [R198+0x5000] ;  /* 0x00500000c60c783b */ /* 0x000ea20000004200 */
        /* <DEDUP_REMOVED lines=25> */
[----:B------:R-:W2:Y:S02]  /*11f70*/  MUFU.EX2 R72, R72 ;  /* 0x0000004800487308 */ /* 0x000ea40000000800 */
        /* <DEDUP_REMOVED lines=9> */
[C---:B----4-:R-:W-:Y:S01]  /*12010*/  HMMA.16816.F32 R16, R20.reuse, R24, R16 ;  /* 0x000000181410723c */ /* 0x050fe20000001810 */
[----:B------:R-:W-:Y:S07]  /*12020*/  MUFU.EX2 R166, R166 ;  /* 0x000000a600a67308 */ /* 0x000fee0000000800 */
[C---:B------:R-:W-:Y:S01]  /*12030*/  HMMA.16816.F32 R156, R20.reuse, R26, R156 ;  /* 0x0000001a149c723c */ /* 0x040fe2000000189c */
[----:B------:R-:W1:Y:S01]  /*12040*/  LDSM.16.MT88.4 R24, [R195+0x10000] ;  /* 0x01000000c318783b */ /* 0x000e620000004200 */
[----:B------:R-:W4:Y:S06]  /*12050*/  MUFU.EX2 R75, R75 ;  /* 0x0000004b004b7308 */ /* 0x000f2c0000000800 */
[C---:B-----5:R-:W-:Y:S02]  /*12060*/  HMMA.16816.F32 R4, R20.reuse, R36, R4 ;  /* 0x000000241404723c */ /* 0x060fe40000001804 */
[----:B------:R-:W-:Y:S06]  /*12070*/  MUFU.EX2 R70, R70 ;  /* 0x0000004600467308 */ /* 0x000fec0000000800 */
        /* <DEDUP_REMOVED lines=12> */
[----:B------:R-:W-:Y:S01]  /*12140*/  LDSM.16.MT88.4 R28, [R195+0x10800] ;  /* 0x01080000c31c783b */ /* 0x000fe20000004200 */
[----:B------:R-:W-:-:S02]  /*12150*/  F2FP.F16.F32.PACK_AB R21, R72, R77 ;  /* 0x0000004d4815723e */ /* 0x000fc400000000ff */
[----:B------:R-:W-:Y:S02]  /*12160*/  F2FP.F16.F32.PACK_AB R22, R74, R79 ;  /* 0x0000004f4a16723e */ /* 0x000fe400000000ff */
[----:B------:R-:W-:-:S07]  /*12170*/  F2FP.F16.F32.PACK_AB R23, R68, R73 ;  /* 0x000000494417723e */ /* 0x000fce00000000ff */
[C---:B-1----:R-:W-:Y:S08]  /*12180*/  HMMA.16816.F32 R16, R20.reuse, R24, R16 ;  /* 0x000000181410723c */ /* 0x042ff00000001810 */
[C---:B------:R-:W-:Y:S01]  /*12190*/  HMMA.16816.F32 R156, R20.reuse, R26, R156 ;  /* 0x0000001a149c723c */ /* 0x040fe2000000189c */
[----:B------:R-:W1:Y:S07]  /*121a0*/  LDSM.16.MT88.4 R24, [R199+0x6000] ;  /* 0x00600000c718783b */ /* 0x000e6e0000004200 */
[----:B-----5:R-:W-:Y:S01]  /*121b0*/  HMMA.16816.F32 R136, R20, R38, R136 ;  /* 0x000000261488723c */ /* 0x020fe20000001888 */
[----:B------:R-:W-:Y:S01]  /*121c0*/  FADD.FTZ R39, R191, R192 ;  /* 0x000000c0bf277221 */ /* 0x000fe20000010000 */
[----:B------:R-:W-:-:S03]  /*121d0*/  FADD.FTZ R38, R140, R135 ;  /* 0x000000878c267221 */ /* 0x000fc60000010000 */
[----:B------:R-:W-:Y:S01]  /*121e0*/  FADD.FTZ R39, R190, R39 ;  /* 0x00000027be277221 */ /* 0x000fe20000010000 */
[----:B------:R-:W-:Y:S02]  /*121f0*/  FADD.FTZ R38, R141, R38 ;  /* 0x000000268d267221 */ /* 0x000fe40000010000 */
[C---:B------:R-:W-:Y:S01]  /*12200*/  HMMA.16816.F32 R4, R20.reuse, R36, R4 ;  /* 0x000000241404723c */ /* 0x040fe20000001804 */
[----:B------:R-:W-:Y:S01]  /*12210*/  FADD.FTZ R160, R160, R39 ;  /* 0x00000027a0a07221 */ /* 0x000fe20000010000 */
[--C-:B------:R-:W-:Y:S01]  /*12220*/  FFMA.FTZ R37, R64, UR4, -R188.reuse ;  /* 0x0000000440257c23 */ /* 0x100fe200080108bc */
[--C-:B------:R-:W-:Y:S01]  /*12230*/  FFMA.FTZ R36, R65, UR4, -R188.reuse ;  /* 0x0000000441247c23 */ /* 0x100fe200080108bc */
[----:B------:R-:W-:Y:S01]  /*12240*/  FFMA.FTZ R39, R66, UR4, -R188 ;  /* 0x0000000442277c23 */ /* 0x000fe200080108bc */
[----:B------:R-:W-:Y:S01]  /*12250*/  FADD.FTZ R161, R161, R160 ;  /* 0x000000a0a1a17221 */ /* 0x000fe20000010000 */
[----:B------:R-:W-:Y:S02]  /*12260*/  FADD.FTZ R57, R57, R38 ;  /* 0x0000002639397221 */ /* 0x000fe40000010000 */
[----:B------:R-:W3:Y:S01]  /*12270*/  MUFU.EX2 R37, R37 ;  /* 0x0000002500257308 */ /* 0x000ee20000000800 */
[----:B------:R-:W-:Y:S01]  /*12280*/  FADD.FTZ R132, R132, R161 ;  /* 0x000000a184847221 */ /* 0x000fe20000010000 */
[----:B--2---:R-:W-:Y:S01]  /*12290*/  HMMA.16816.F32 R8, R20, R12, R8 ;  /* 0x0000000c1408723c */ /* 0x004fe20000001808 */
[----:B------:R-:W-:-:S02]  /*122a0*/  FADD.FTZ R58, R58, R57 ;  /* 0x000000393a3a7221 */ /* 0x000fc40000010000 */
[----:B------:R-:W-:Y:S02]  /*122b0*/  FADD.FTZ R133, R133, R132 ;  /* 0x0000008485857221 */ /* 0x000fe40000010000 */
[----:B------:R-:W-:Y:S01]  /*122c0*/  FADD.FTZ R59, R59, R58 ;  /* 0x0000003a3b3b7221 */ /* 0x000fe20000010000 */
[----:B------:R-:W-:Y:S01]  /*122d0*/  MUFU.EX2 R36, R36 ;  /* 0x0000002400247308 */ /* 0x000fe20000000800 */
[----:B------:R-:W-:Y:S01]  /*122e0*/  FADD.FTZ R34, R34, R133 ;  /* 0x0000008522227221 */ /* 0x000fe20000010000 */
[C---:B------:R-:W-:Y:S01]  /*122f0*/  HMMA.16816.F32 R144, R20.reuse, R14, R144 ;  /* 0x0000000e1490723c */ /* 0x040fe20000001890 */
[----:B------:R-:W2:Y:S02]  /*12300*/  LDSM.16.MT88.4 R12, [R0+0x10800] ;  /* 0x01080000000c783b */ /* 0x000ea40000004200 */
[----:B------:R-:W-:Y:S01]  /*12310*/  FADD.FTZ R143, R143, R34 ;  /* 0x000000228f8f7221 */ /* 0x000fe20000010000 */
[----:B------:R-:W-:Y:S02]  /*12320*/  FFMA.FTZ R34, R174, UR4, -R193 ;  /* 0x00000004ae227c23 */ /* 0x000fe400080108c1 */
[----:B------:R-:W5:Y:S01]  /*12330*/  MUFU.EX2 R39, R39 ;  /* 0x0000002700277308 */ /* 0x000f620000000800 */
[----:B------:R-:W-:Y:S01]  /*12340*/  FADD.FTZ R38, R56, R143 ;  /* 0x0000008f38267221 */ /* 0x000fe20000010000 */
[----:B-1----:R-:W-:Y:S01]  /*12350*/  HMMA.16816.F32 R152, R20, R24, R152 ;  /* 0x000000181498723c */ /* 0x002fe20000001898 */
[----:B----4-:R-:W-:-:S02]  /*12360*/  F2FP.F16.F32.PACK_AB R24, R75, R166 ;  /* 0x000000a64b18723e */ /* 0x010fc400000000ff */
[----:B---3--:R-:W-:Y:S01]  /*12370*/  F2FP.F16.F32.PACK_AB R25, R37, R2 ;  /* 0x000000022519723e */ /* 0x008fe200000000ff */
[----:B------:R-:W-:Y:S01]  /*12380*/  FADD.FTZ R38, R35, R38 ;  /* 0x0000002623267221 */ /* 0x000fe20000010000 */
[----:B------:R-:W-:Y:S01]  /*12390*/  FADD.FTZ R35, R142, R59 ;  /* 0x0000003b8e237221 */ /* 0x000fe20000010000 */
[----:B------:R-:W-:Y:S02]  /*123a0*/  MUFU.EX2 R34, R34 ;  /* 0x0000002200227308 */ /* 0x000fe40000000800 */
[----:B------:R-:W-:Y:S01]  /*123b0*/  HMMA.16816.F32 R148, R20, R26, R148 ;  /* 0x0000001a1494723c */ /* 0x000fe20000001894 */
[----:B------:R-:W-:Y:S01]  /*123c0*/  F2FP.F16.F32.PACK_AB R26, R71, R70 ;  /* 0x00000046471a723e */ /* 0x000fe200000000ff */
[----:B------:R-:W-:Y:S01]  /*123d0*/  FADD.FTZ R44, R44, R35 ;  /* 0x000000232c2c7221 */ /* 0x000fe20000010000 */
[----:B------:R-:W1:Y:S01]  /*123e0*/  LDSM.16.MT88.4 R20, [R198+0x6800] ;  /* 0x00680000c614783b */ /* 0x000e620000004200 */
[--C-:B------:R-:W-:Y:S02]  /*123f0*/  FFMA.FTZ R35, R180, UR4, -R193.reuse ;  /* 0x00000004b4237c23 */ /* 0x100fe400080108c1 */
[----:B------:R-:W-:Y:S01]  /*12400*/  FADD.FTZ R45, R45, R44 ;  /* 0x0000002c2d2d7221 */ /* 0x000fe20000010000 */
[----:B-----5:R-:W-:Y:S01]  /*12410*/  F2FP.F16.F32.PACK_AB R27, R39, R36 ;  /* 0x00000024271b723e */ /* 0x020fe200000000ff */
[----:B------:R-:W-:-:S02]  /*12420*/  FFMA.FTZ R44, R179, UR4, -R193 ;  /* 0x00000004b32c7c23 */ /* 0x000fc400080108c1 */
[----:B------:R-:W-:Y:S01]  /*12430*/  FADD.FTZ R46, R46, R45 ;  /* 0x0000002d2e2e7221 */ /* 0x000fe20000010000 */
[----:B------:R-:W-:Y:S01]  /*12440*/  MUFU.EX2 R35, R35 ;  /* 0x0000002300237308 */ /* 0x000fe20000000800 */
[--C-:B------:R-:W-:Y:S02]  /*12450*/  FFMA.FTZ R45, R184, UR4, -R193.reuse ;  /* 0x00000004b82d7c23 */ /* 0x100fe400080108c1 */
[C---:B------:R-:W-:Y:S01]  /*12460*/  HMMA.16816.F32 R16, R24.reuse, R28, R16 ;  /* 0x0000001c1810723c */ /* 0x040fe20000001810 */
        /* <DEDUP_REMOVED lines=15> */
[C---:B--2---:R-:W-:Y:S01]  /*12560*/  HMMA.16816.F32 R4, R24.reuse, R12, R4 ;  /* 0x0000000c1804723c */ /* 0x044fe20000001804 */
[----:B------:R-:W-:Y:S01]  /*12570*/  FADD.FTZ R52, R52, R41 ;  /* 0x0000002934347221 */ /* 0x000fe20000010000 */
[----:B------:R-:W-:Y:S01]  /*12580*/  FADD.FTZ R62, R62, R49 ;  /* 0x000000313e3e7221 */ /* 0x000fe20000010000 */
[----:B------:R-:W-:Y:S01]  /*12590*/  FFMA.FTZ R41, R176, UR4, -R188 ;  /* 0x00000004b0297c23 */ /* 0x000fe200080108bc */
[----:B------:R-:W2:Y:S01]  /*125a0*/  MUFU.EX2 R33, R91 ;  /* 0x0000005b00217308 */ /* 0x000ea20000000800 */
[----:B------:R-:W-:Y:S01]  /*125b0*/  FADD.FTZ R53, R53, R52 ;  /* 0x0000003435357221 */ /* 0x000fe20000010000 */
[----:B------:R-:W-:Y:S01]  /*125c0*/  FADD.FTZ R131, R131, R62 ;  /* 0x0000003e83837221 */ /* 0x000fe20000010000 */
[----:B------:R-:W-:Y:S01]  /*125d0*/  FFMA.FTZ R47, R50, UR4, -R188 ;  /* 0x00000004322f7c23 */ /* 0x000fe200080108bc */
[----:B------:R-:W-:Y:S01]  /*125e0*/  HMMA.16816.F32 R136, R24, R14, R136 ;  /* 0x0000000e1888723c */ /* 0x000fe20000001888 */
[----:B------:R-:W-:Y:S01]  /*125f0*/  FADD.FTZ R12, R54, R53 ;  /* 0x00000035360c7221 */ /* 0x000fe20000010000 */
[----:B------:R-:W-:-:S02]  /*12600*/  FADD.FTZ R128, R128, R131 ;  /* 0x0000008380807221 */ /* 0x000fc40000010000 */
[----:B------:R-:W-:Y:S01]  /*12610*/  MUFU.EX2 R38, R38 ;  /* 0x0000002600267308 */ /* 0x000fe20000000800 */
[----:B------:R-:W-:Y:S01]  /*12620*/  FADD.FTZ R12, R55, R12 ;  /* 0x0000000c370c7221 */ /* 0x000fe20000010000 */
[----:B------:R-:W-:Y:S02]  /*12630*/  FADD.FTZ R129, R129, R128 ;  /* 0x0000008081817221 */ /* 0x000fe40000010000 */
[C---:B-1----:R-:W-:Y:S01]  /*12640*/  HMMA.16816.F32 R8, R24.reuse, R20, R8 ;  /* 0x000000141808723c */ /* 0x042fe20000001808 */
[----:B------:R-:W-:Y:S01]  /*12650*/  FADD.FTZ R61, R61, R12 ;  /* 0x0000000c3d3d7221 */ /* 0x000fe20000010000 */
[----:B------:R-:W-:Y:S01]  /*12660*/  FADD.FTZ R124, R124, R129 ;  /* 0x000000817c7c7221 */ /* 0x000fe20000010000 */
[----:B------:R-:W-:Y:S01]  /*12670*/  LDSM.16.MT88.4 R12, [R195+0x11000] ;  /* 0x01100000c30c783b */ /* 0x000fe20000004200 */
[----:B------:R-:W-:Y:S01]  /*12680*/  MUFU.EX2 R40, R40 ;  /* 0x0000002800287308 */ /* 0x000fe20000000800 */
[----:B------:R-:W-:Y:S01]  /*12690*/  FADD.FTZ R162, R162, R61 ;  /* 0x0000003da2a27221 */ /* 0x000fe20000010000 */
[----:B------:R-:W-:Y:S01]  /*126a0*/  FADD.FTZ R125, R125, R124 ;  /* 0x0000007c7d7d7221 */ /* 0x000fe20000010000 */
[----:B------:R-:W-:Y:S01]  /*126b0*/  LDSM.16.MT88.4 R192, [R195+0x11800] ;  /* 0x01180000c3c0783b */ /* 0x000fe20000004200 */
[----:B------:R-:W-:Y:S01]  /*126c0*/  HMMA.16816.F32 R144, R24, R22, R144 ;  /* 0x000000161890723c */ /* 0x000fe20000001890 */
[----:B------:R-:W-:Y:S01]  /*126d0*/  FADD.FTZ R63, R63, R162 ;  /* 0x000000a23f3f7221 */ /* 0x000fe20000010000 */
[----:B------:R-:W-:Y:S01]  /*126e0*/  FADD.FTZ R120, R120, R125 ;  /* 0x0000007d78787221 */ /* 0x000fe20000010000 */
[----:B------:R-:W1:Y:S01]  /*126f0*/  LDSM.16.MT88.4 R20, [R0+0x11000] ;  /* 0x011000000014783b */ /* 0x000e620000004200 */
[----:B------:R-:W4:Y:S01]  /*12700*/  MUFU.EX2 R41, R41 ;  /* 0x0000002900297308 */ /* 0x000f220000000800 */
[----:B------:R-:W-:Y:S01]  /*12710*/  FADD.FTZ R63, R164, R63 ;  /* 0x0000003fa43f7221 */ /* 0x000fe20000010000 */
[----:B------:R-:W-:-:S03]  /*12720*/  FADD.FTZ R121, R121, R120 ;  /* 0x0000007879797221 */ /* 0x000fc60000010000 */
[----:B------:R-:W-:Y:S01]  /*12730*/  FADD.FTZ R130, R130, R63 ;  /* 0x0000003f82827221 */ /* 0x000fe20000010000 */
[----:B------:R-:W-:Y:S01]  /*12740*/  FADD.FTZ R116, R116, R121 ;  /* 0x0000007974747221 */ /* 0x000fe20000010000 */
[----:B---3--:R-:W-:Y:S01]  /*12750*/  HMMA.16816.F32 R152, R24, R28, R152 ;  /* 0x0000001c1898723c */ /* 0x008fe20000001898 */
[----:B------:R-:W-:Y:S01]  /*12760*/  MUFU.EX2 R42, R42 ;  /* 0x0000002a002a7308 */ /* 0x000fe20000000800 */
[----:B------:R-:W-:Y:S01]  /*12770*/  FADD.FTZ R127, R127, R130 ;  /* 0x000000827f7f7221 */ /* 0x000fe20000010000 */
[----:B------:R-:W-:-:S03]  /*12780*/  FADD.FTZ R117, R117, R116 ;  /* 0x0000007475757221 */ /* 0x000fc60000010000 */
[----:B------:R-:W-:Y:S01]  /*12790*/  FADD.FTZ R126, R126, R127 ;  /* 0x0000007f7e7e7221 */ /* 0x000fe20000010000 */
[----:B------:R-:W-:Y:S01]  /*127a0*/  FADD.FTZ R112, R112, R117 ;  /* 0x0000007570707221 */ /* 0x000fe20000010000 */
[----:B------:R-:W-:Y:S01]  /*127b0*/  HMMA.16816.F32 R148, R24, R30, R148 ;  /* 0x0000001e1894723c */ /* 0x000fe20000001894 */
[----:B------:R-:W3:Y:S01]  /*127c0*/  MUFU.EX2 R43, R43 ;  /* 0x0000002b002b7308 */ /* 0x000ee20000000800 */
[----:B------:R-:W-:Y:S01]  /*127d0*/  FADD.FTZ R123, R123, R126 ;  /* 0x0000007e7b7b7221 */ /* 0x000fe20000010000 */
[----:B------:R-:W-:Y:S01]  /*127e0*/  FADD.FTZ R113, R113, R112 ;  /* 0x0000007071717221 */ /* 0x000fe20000010000 */
[----:B--2---:R-:W-:Y:S01]  /*127f0*/  F2FP.F16.F32.PACK_AB R24, R33, R34 ;  /* 0x000000222118723e */ /* 0x004fe200000000ff */
[----:B------:R-:W2:Y:S01]  /*12800*/  LDSM.16.MT88.4 R28, [R198+0x7000] ;  /* 0x00700000c61c783b */ /* 0x000ea20000004200 */
[----:B------:R-:W-:Y:S01]  /*12810*/  FADD.FTZ R122, R122, R123 ;  /* 0x0000007b7a7a7221 */ /* 0x000fe20000010000 */
[----:B------:R-:W-:Y:S01]  /*12820*/  FADD.FTZ R108, R108, R113 ;  /* 0x000000716c6c7221 */ /* 0x000fe20000010000 */
[----:B----4-:R-:W-:Y:S01]  /*12830*/  F2FP.F16.F32.PACK_AB R25, R41, R40 ;  /* 0x000000282919723e */ /* 0x010fe200000000ff */
[----:B------:R-:W-:Y:S01]  /*12840*/  MUFU.EX2 R44, R44 ;  /* 0x0000002c002c7308 */ /* 0x000fe20000000800 */
[----:B------:R-:W-:Y:S01]  /*12850*/  FADD.FTZ R122, R163, R122 ;  /* 0x0000007aa37a7221 */ /* 0x000fe20000010000 */
[----:B------:R-:W-:Y:S01]  /*12860*/  FADD.FTZ R109, R109, R108 ;  /* 0x0000006c6d6d7221 */ /* 0x000fe20000010000 */
[----:B------:R-:W-:-:S02]  /*12870*/  F2FP.F16.F32.PACK_AB R26, R38, R35 ;  /* 0x00000023261a723e */ /* 0x000fc400000000ff */
[----:B------:R-:W-:Y:S01]  /*12880*/  FADD.FTZ R119, R119, R122 ;  /* 0x0000007a77777221 */ /* 0x000fe20000010000 */
[----:B------:R-:W-:Y:S02]  /*12890*/  FADD.FTZ R104, R104, R109 ;  /* 0x0000006d68687221 */ /* 0x000fe40000010000 */
[----:B------:R-:W4:Y:S01]  /*128a0*/  MUFU.EX2 R45, R45 ;  /* 0x0000002d002d7308 */ /* 0x000f220000000800 */
[----:B------:R-:W-:Y:S01]  /*128b0*/  FADD.FTZ R114, R114, R119 ;  /* 0x0000007772727221 */ /* 0x000fe20000010000 */
[----:B---3--:R-:W-:Y:S01]  /*128c0*/  F2FP.F16.F32.PACK_AB R27, R43, R42 ;  /* 0x0000002a2b1b723e */ /* 0x008fe200000000ff */
[----:B------:R-:W-:Y:S02]  /*128d0*/  FADD.FTZ R105, R105, R104 ;  /* 0x0000006869697221 */ /* 0x000fe40000010000 */
[----:B------:R-:W-:Y:S02]  /*128e0*/  FADD.FTZ R115, R115, R114 ;  /* 0x0000007273737221 */ /* 0x000fe40000010000 */
        /* <DEDUP_REMOVED lines=11> */
[----:B------:R-:W-:Y:S02]  /*129a0*/  FADD.FTZ R20, R106, R107 ;  /* 0x0000006b6a147221 */ /* 0x000fe40000010000 */
[----:B------:R-:W-:-:S02]  /*129b0*/  FADD.FTZ R92, R92, R97 ;  /* 0x000000615c5c7221 */ /* 0x000fc40000010000 */
[----:B------:R-:W-:Y:S01]  /*129c0*/  FADD.FTZ R20, R111, R20 ;  /* 0x000000146f147221 */ /* 0x000fe20000010000 */
[----:B------:R-:W-:Y:S01]  /*129d0*/  HMMA.16816.F32 R156, R24, R14, R156 ;  /* 0x0000000e189c723c */ /* 0x000fe2000000189c */
[----:B------:R-:W3:Y:S01]  /*129e0*/  LDSM.16.MT88.4 R12, [R199+0x7000] ;  /* 0x00700000c70c783b */ /* 0x000ee20000004200 */
[----:B------:R-:W-:Y:S01]  /*129f0*/  FADD.FTZ R93, R93, R92 ;  /* 0x0000005c5d5d7221 */ /* 0x000fe20000010000 */
[----:B------:R-:W-:-:S03]  /*12a00*/  FADD.FTZ R103, R103, R20 ;  /* 0x0000001467677221 */ /* 0x000fc60000010000 */
[----:B------:R-:W-:Y:S01]  /*12a10*/  FADD.FTZ R88, R88, R93 ;  /* 0x0000005d58587221 */ /* 0x000fe20000010000 */
[----:B------:R-:W-:Y:S01]  /*12a20*/  FADD.FTZ R98, R98, R103 ;  /* 0x0000006762627221 */ /* 0x000fe20000010000 */
[----:B------:R-:W-:Y:S01]  /*12a30*/  HMMA.16816.F32 R136, R24, R22, R136 ;  /* 0x000000161888723c */ /* 0x000fe20000001888 */
[----:B------:R5:W1:Y:S01]  /*12a40*/  LDSM.16.MT88.4 R20, [R0+0x11800] ;  /* 0x011800000014783b */ /* 0x000a620000004200 */
[----:B------:R-:W-:Y:S01]  /*12a50*/  FADD.FTZ R89, R89, R88 ;  /* 0x0000005859597221 */ /* 0x000fe20000010000 */
[----:B------:R-:W-:-:S03]  /*12a60*/  FADD.FTZ R99, R99, R98 ;  /* 0x0000006263637221 */ /* 0x000fc60000010000 */
[----:B------:R-:W-:Y:S01]  /*12a70*/  FADD.FTZ R84, R84, R89 ;  /* 0x0000005954547221 */ /* 0x000fe20000010000 */
[----:B------:R-:W-:Y:S01]  /*12a80*/  FADD.FTZ R94, R94, R99 ;  /* 0x000000635e5e7221 */ /* 0x000fe20000010000 */
[C---:B--2---:R-:W-:Y:S01]  /*12a90*/  HMMA.16816.F32 R8, R24.reuse, R28, R8 ;  /* 0x0000001c1808723c */ /* 0x044fe20000001808 */
[----:B------:R-:W-:Y:S01]  /*12aa0*/  FFMA.FTZ R28, R51, UR4, -R188 ;  /* 0x00000004331c7c23 */ /* 0x000fe200080108bc */
[----:B------:R-:W-:Y:S01]  /*12ab0*/  FADD.FTZ R85, R85, R84 ;  /* 0x0000005455557221 */ /* 0x000fe20000010000 */
[----:B------:R-:W-:Y:S01]  /*12ac0*/  FADD.FTZ R95, R95, R94 ;  /* 0x0000005e5f5f7221 */ /* 0x000fe20000010000 */
[----:B------:R-:W-:Y:S02]  /*12ad0*/  FFMA.FTZ R29, R48, UR4, -R188 ;  /* 0x00000004301d7c23 */ /* 0x000fe400080108bc */
[----:B------:R-:W-:Y:S01]  /*12ae0*/  FADD.FTZ R80, R80, R85 ;  /* 0x0000005550507221 */ /* 0x000fe20000010000 */
[----:B------:R-:W-:Y:S01]  /*12af0*/  FADD.FTZ R90, R90, R95 ;  /* 0x0000005f5a5a7221 */ /* 0x000fe20000010000 */
[----:B------:R-:W-:Y:S01]  /*12b00*/  HMMA.16816.F32 R144, R24, R30, R144 ;  /* 0x0000001e1890723c */ /* 0x000fe20000001890 */
[----:B------:R-:W-:Y:S01]  /*12b10*/  MUFU.EX2 R28, R28 ;  /* 0x0000001c001c7308 */ /* 0x000fe20000000800 */
[----:B------:R-:W-:Y:S01]  /*12b20*/  FADD.FTZ R81, R81, R80 ;  /* 0x0000005051517221 */ /* 0x000fe20000010000 */
[----:B------:R-:W-:-:S03]  /*12b30*/  FADD.FTZ R3, R3, R90 ;  /* 0x0000005a03037221 */ /* 0x000fc60000010000 */
[----:B------:R-:W-:Y:S01]  /*12b40*/  FADD.FTZ R76, R76, R81 ;  /* 0x000000514c4c7221 */ /* 0x000fe20000010000 */
[----:B------:R-:W-:Y:S01]  /*12b50*/  FADD.FTZ R3, R102, R3 ;  /* 0x0000000366037221 */ /* 0x000fe20000010000 */
[-C--:B-----5:R-:W-:Y:S01]  /*12b60*/  MOV R0, R183.reuse ;  /* 0x000000b700007202 */ /* 0x0a0fe20000000f00 */
[----:B------:R-:W2:Y:S01]  /*12b70*/  MUFU.EX2 R29, R29 ;  /* 0x0000001d001d7308 */ /* 0x000ea20000000800 */
[----:B------:R-:W-:Y:S01]  /*12b80*/  FADD.FTZ R77, R77, R76 ;  /* 0x0000004c4d4d7221 */ /* 0x000fe20000010000 */
[----:B------:R-:W-:Y:S01]  /*12b90*/  FADD.FTZ R86, R86, R3 ;  /* 0x0000000356567221 */ /* 0x000fe20000010000 */
[----:B------:R-:W-:Y:S02]  /*12ba0*/  @P1 MOV R0, R183 ;  /* 0x000000b700001202 */ /* 0x000fe40000000f00 */
[----:B------:R-:W-:Y:S01]  /*12bb0*/  FADD.FTZ R72, R72, R77 ;  /* 0x0000004d48487221 */ /* 0x000fe20000010000 */
[----:B------:R-:W-:Y:S01]  /*12bc0*/  FADD.FTZ R83, R83, R86 ;  /* 0x0000005653537221 */ /* 0x000fe20000010000 */
[----:B---3--:R-:W-:Y:S02]  /*12bd0*/  HMMA.16816.F32 R152, R24, R12, R152 ;  /* 0x0000000c1898723c */ /* 0x008fe40000001898 */
[----:B------:R-:W-:Y:S01]  /*12be0*/  FADD.FTZ R3, R73, R72 ;  /* 0x0000004849037221 */ /* 0x000fe20000010000 */
[----:B------:R-:W-:Y:S01]  /*12bf0*/  FADD.FTZ R82, R82, R83 ;  /* 0x0000005352527221 */ /* 0x000fe20000010000 */
[----:B----4-:R-:W-:-:S02]  /*12c00*/  F2FP.F16.F32.PACK_AB R12, R45, R44 ;  /* 0x0000002c2d0c723e */ /* 0x010fc400000000ff */
[----:B------:R-:W-:Y:S01]  /*12c10*/  FADD.FTZ R3, R68, R3 ;  /* 0x0000000344037221 */ /* 0x000fe20000010000 */
[----:B------:R-:W-:Y:S01]  /*12c20*/  FADD.FTZ R82, R87, R82 ;  /* 0x0000005257527221 */ /* 0x000fe20000010000 */
[----:B-1----:R-:W-:Y:S01]  /*12c30*/  F2FP.F16.F32.PACK_AB R13, R47, R32 ;  /* 0x000000202f0d723e */ /* 0x002fe200000000ff */
[----:B------:R-:W-:Y:S01]  /*12c40*/  HMMA.16816.F32 R148, R24, R14, R148 ;  /* 0x0000000e1894723c */ /* 0x000fe20000001894 */
[----:B------:R-:W1:Y:S01]  /*12c50*/  LDSM.16.MT88.4 R24, [R198+0x7800] ;  /* 0x00780000c618783b */ /* 0x000e620000004200 */
[----:B------:R-:W-:Y:S01]  /*12c60*/  FADD.FTZ R79, R79, R82 ;  /* 0x000000524f4f7221 */ /* 0x000fe20000010000 */
[----:B------:R-:W-:Y:S01]  /*12c70*/  FADD.FTZ R2, R2, R3 ;  /* 0x0000000302027221 */ /* 0x000fe20000010000 */
[----:B------:R-:W-:Y:S01]  /*12c80*/  F2FP.F16.F32.PACK_AB R14, R241, R46 ;  /* 0x0000002ef10e723e */ /* 0x000fe200000000ff */
[----:B------:R-:W3:Y:S01]  /*12c90*/  LDSM.16.MT88.4 R196, [R199+0x7800] ;  /* 0x00780000c7c4783b */ /* 0x000ee20000004200 */
[----:B------:R-:W-:Y:S01]  /*12ca0*/  FADD.FTZ R79, R74, R79 ;  /* 0x0000004f4a4f7221 */ /* 0x000fe20000010000 */
[----:B------:R-:W-:Y:S01]  /*12cb0*/  FADD.FTZ R37, R37, R2 ;  /* 0x0000000225257221 */ /* 0x000fe20000010000 */
[----:B--2---:R-:W-:-:S02]  /*12cc0*/  F2FP.F16.F32.PACK_AB R15, R29, R28 ;  /* 0x0000001c1d0f723e */ /* 0x004fc400000000ff */
        /* <DEDUP_REMOVED lines=27> */
[----:B------:R-:W-:-:S04]  /*12e80*/  FADD.FTZ R46, R46, R45 ;  /* 0x0000002d2e2e7221 */ /* 0x000fc80000010000 */
[----:B------:R-:W-:Y:S02]  /*12e90*/  FADD.FTZ R241, R241, R46 ;  /* 0x0000002ef1f17221 */ /* 0x000fe40000010000 */
[C---:B------:R-:W-:Y:S08]  /*12ea0*/  HMMA.16816.F32 R144, R12.reuse, R26, R144 ;  /* 0x0000001a0c90723c */ /* 0x040ff00000001890 */
[C---:B---3--:R-:W-:Y:S08]  /*12eb0*/  HMMA.16816.F32 R152, R12.reuse, R196, R152 ;  /* 0x000000c40c98723c */ /* 0x048ff00000001898 */
[----:B------:R-:W-:Y:S01]  /*12ec0*/  HMMA.16816.F32 R148, R12, R198, R148 ;  /* 0x000000c60c94723c */ /* 0x000fe20000001894 */
[----:B------:R-:W-:-:S04]  /*12ed0*/  NOP ;  /* 0x0000000000007918 */ /* 0x000fc80000000000 */
[----:B------:R-:W-:-:S15]  /*12ee0*/  BRA.U UP0, `(.L_x_3204) ;  /* 0x0000000100047547 */ /* 0x000fde000b800000 */
.L_x_3196:
[----:B------:R-:W-:-:S12]  /*12ef0*/  UIADD3 UR20, UPT, UPT, UR21, -0x1, URZ ;  /* 0xffffffff15147890 */ /* 0x000fd8000fffe0ff */
.L_x_3204:
[----:B------:R-:W-:-:S09]  /*12f00*/  UISETP.GE.AND UP0, UPT, UR20, UR16, UPT ;  /* 0x000000101400728c */ /* 0x000fd2000bf06270 */
[----:B------:R-:W-:Y:S05]  /*12f10*/  BRA.U !UP0, `(.L_x_3205) ;  /* 0x0000006908e87547 */ /* 0x000fea000b800000 */
[----:B------:R-:W1:Y:S01]  /*12f20*/  S2UR UR6, SR_CgaCtaId ;  /* 0x00000000000679c3 */ /* 0x000e620000008800 */
[----:B------:R-:W-:Y:S01]  /*12f30*/  UMOV UR10, 0x400 ;  /* 0x00000400000a7882 */ /* 0x000fe20000000000 */
[----:B------:R-:W-:Y:S01]  /*12f40*/  USHF.L.U32 UR14, UR20, 0x8, URZ ;  /* 0x00000008140e7899 */ /* 0x000fe200080006ff */
[----:B------:R-:W-:Y:S01]  /*12f50*/  LOP3.LUT R225, R208, R209, RZ, 0xfc, !PT ;  /* 0x000000d1d0e17212 */ /* 0x000fe200078efcff */
[----:B------:R-:W-:Y:S01]  /*12f60*/  UISETP.NE.U32.AND UP0, UPT, UR12, URZ, UPT ;  /* 0x000000ff0c00728c */ /* 0x000fe2000bf05070 */
[----:B------:R-:W-:Y:S01]  /*12f70*/  MOV R224, 0x20 ;  /* 0x0000002000e07802 */ /* 0x000fe20000000f00 */
[----:B------:R-:W-:Y:S01]  /*12f80*/  IMAD.MOV.U32 R165, RZ, RZ, R0 ;  /* 0x000000ffffa57224 */ /* 0x000fe200078e0000 */
[----:B------:R-:W2:Y:S01]  /*12f90*/  LDCU UR12, c[0x0][0x440] ;  /* 0x00008800ff0c77ac */ /* 0x000ea20008000800 */
[----:B------:R-:W3:Y:S01]  /*12fa0*/  S2UR UR15, SR_CgaCtaId ;  /* 0x00000000000f79c3 */ /* 0x000ee20000008800 */
[----:B------:R-:W-:Y:S01]  /*12fb0*/  IMAD.U32 R235, RZ, RZ, UR14 ;  /* 0x0000000effeb7e24 */ /* 0x000fe2000f8e00ff */
[----:B------:R-:W-:Y:S01]  /*12fc0*/  SEL R224, R224, 0xffffffe0, !P5 ;  /* 0xffffffe0e0e07807 */ /* 0x000fe20006800000 */
[----:B------:R-:W-:Y:S01]  /*12fd0*/  UISETP.NE.AND.EX UP0, UPT, UR13, URZ, UPT, UP0 ;  /* 0x000000ff0d00728c */ /* 0x000fe2000bf05300 */
[----:B------:R-:W-:Y:S01]  /*12fe0*/  IMAD.MOV.U32 R3, RZ, RZ, R2 ;  /* 0x000000ffff037224 */ /* 0x000fe200078e0002 */
[----:B------:R-:W-:Y:S01]  /*12ff0*/  UIADD3 UR13, UPT, UPT, UR20, 0x1, URZ ;  /* 0x00000001140d7890 */ /* 0x000fe2000fffe0ff */
[----:B------:R-:W-:Y:S01]  /*13000*/  LOP3.LUT R235, R235, 0x80, R178, 0xfe, !PT ;  /* 0x00000080ebeb7812 */ /* 0x000fe200078efeb2 */
[----:B------:R-:W-:Y:S01]  /*13010*/  IMAD.MOV.U32 R238, RZ, RZ, RZ ;  /* 0x000000ffffee7224 */ /* 0x000fe200078e00ff */
[----:B------:R-:W-:Y:S01]  /*13020*/  UMOV UR20, 0x400 ;  /* 0x0000040000147882 */ /* 0x000fe20000000000 */
[----:B------:R-:W-:Y:S01]  /*13030*/  PLOP3.LUT P3, PT, PT, PT, UP0, 0x80, 0x8 ;  /* 0x000000000008781c */ /* 0x000fe20003f6f008 */
[----:B------:R-:W4:Y:S01]  /*13040*/  LDCU UR4, c[0x0][0x45c] ;  /* 0x00008b80ff0477ac */ /* 0x000f220008000800 */
[----:B------:R-:W2:Y:S01]  /*13050*/  LDCU.64 UR8, c[0x0][0x3a0] ;  /* 0x00007400ff0877ac */ /* 0x000ea20008000a00 */
[----:B-1----:R-:W-:Y:S01]  /*13060*/  ULEA UR6, UR6, UR10, 0x18 ;  /* 0x0000000a06067291 */ /* 0x002fe2000f8ec0ff */
[----:B------:R-:W1:Y:S05]  /*13070*/  LDCU.64 UR10, c[0x0][0x3a8] ;  /* 0x00007500ff0a77ac */ /* 0x000e6a0008000a00 */
[----:B------:R-:W-:Y:S01]  /*13080*/  LEA R225, R225, UR6, 0x1 ;  /* 0x00000006e1e17c11 */ /* 0x000fe2000f8e08ff */
[----:B------:R-:W-:-:S02]  /*13090*/  UIADD3 UR14, UPT, UPT, UR14, 0x100, URZ ;  /* 0x000001000e0e7890 */ /* 0x000fc4000fffe0ff */
[----:B---3--:R-:W-:Y:S01]  /*130a0*/  ULEA UR6, UR15, UR20, 0x18 ;  /* 0x000000140f067291 */ /* 0x008fe2000f8ec0ff */
[----:B------:R-:W-:Y:S01]  /*130b0*/  IADD3 R224, PT, PT, R224, R225, RZ ;  /* 0x000000e1e0e07210 */ /* 0x000fe20007ffe0ff */
[C---:B------:R-:W-:Y:S01]  /*130c0*/  VIADD R240, R225.reuse, 0xa040 ;  /* 0x0000a040e1f07836 */ /* 0x040fe20000000000 */
[----:B----4-:R-:W-:-:S09]  /*130d0*/  IADD3 R239, PT, PT, R225, 0xa000, RZ ;  /* 0x0000a000e1ef7810 */ /* 0x010fd20007ffe0ff */
.L_x_3209:
[----:B------:R-:W-:Y:S01]  /*130e0*/  @!P3 IADD3 R7, P0, PT, RZ, -R238, RZ ;  /* 0x800000eeff07b210 */ /* 0x000fe20007f1e0ff */
[----:B------:R-:W3:Y:S01]  /*130f0*/  S2R R227, SR_TID.X ;  /* 0x0000000000e37919 */ /* 0x000ee20000002100 */
[----:B------:R-:W4:Y:S01]  /*13100*/  @!P3 LDC R40, c[0x0][0x3c0] ;  /* 0x0000f000ff28bb82 */ /* 0x000f220000000800 */
[----:B------:R-:W-:Y:S07]  /*13110*/  DEPBAR.LE SB0, 0x0 ;  /* 0x000080000000791a */ /* 0x000fee0000000000 */
[----:B------:R-:W1:Y:S08]  /*13120*/  LDC R43, c[0x0][0x3c4] ;  /* 0x0000f100ff2b7b82 */ /* 0x000e700000000800 */
[----:B------:R-:W-:Y:S01]  /*13130*/  BAR.SYNC.DEFER_BLOCKING 0x0 ;  /* 0x0000000000007b1d */ /* 0x000fe20000010000 */
[----:B------:R-:W-:Y:S01]  /*13140*/  IMAD.MOV.U32 R4, RZ, RZ, R234 ;  /* 0x000000ffff047224 */ /* 0x000fe200078e00ea */
[C---:B---3--:R-:W-:Y:S01]  /*13150*/  LOP3.LUT R243, R227.reuse, 0x38, RZ, 0xc0, !PT ;  /* 0x00000038e3f37812 */ /* 0x048fe200078ec0ff */
[----:B----4-:R-:W-:Y:S01]  /*13160*/  @!P3 IMAD.SHL.U32 R6, R40, 0x100, RZ ;  /* 0x000001002806b824 */ /* 0x010fe200078e00ff */
        /* <DEDUP_REMOVED lines=16> */
[----:B-1----:R-:W-:Y:S06]  /*13270*/  @!P3 BRA `(.L_x_3206) ;  /* 0x0000000000f8b947 */ /* 0x002fec0003800000 */
        /* <DEDUP_REMOVED lines=31> */
[----:B------:R-:W-:Y:S04]  /*13470*/  LOP3.LUT R5, R0, UR15, RZ, 0x3c, !PT ;  /* 0x0000000f00057c12 */ /* 0x000fe8000f8e3cff */
[----:B------:R-:W-:Y:S02]  /*13480*/  ISETP.GE.AND P0, PT, R5, RZ, PT ;  /* 0x000000ff0500720c */ /* 0x000fe40003f06270 */
[----:B------:R-:W-:Y:S03]  /*13490*/  LOP3.LUT R5, RZ, R0, RZ, 0x33, !PT ;  /* 0x00000000ff057212 */ /* 0x000fe600078e33ff */
[----:B------:R-:W-:Y:S02]  /*134a0*/  @P5 IADD3 R10, PT, PT, R10, 0x1, RZ ;  /* 0x000000010a0a5810 */ /* 0x000fe40007ffe0ff */
[----:B------:R-:W-:Y:S01]  /*134b0*/  @P6 VIADD R11, R11, 0x1 ;  /* 0x000000010b0b6836 */ /* 0x000fe20000000000 */
[----:B------:R-:W-:Y:S04]  /*134c0*/  ISETP.NE.AND P5, PT, R0, RZ, PT ;  /* 0x000000ff0000720c */ /* 0x000fe80003fa5270 */
        /* <DEDUP_REMOVED lines=9> */
[----:B------:R-:W3:Y:S02]  /*13560*/  LDG.E R5, desc[UR18][R12.64] ;  /* 0x000000120c057981 */ /* 0x000ee4000c1e1900 */
        /* <DEDUP_REMOVED lines=8> */
[C---:B------:R-:W-:Y:S01]  /*135f0*/  IMAD.WIDE.U32 R8, R5.reuse, UR10, R8 ;  /* 0x0000000a05087c25 */ /* 0x040fe2000f8e0008 */
[----:B------:R-:W-:Y:S02]  /*13600*/  SHF.R.S32.HI R6, RZ, 0x1f, R5 ;  /* 0x0000001fff067819 */ /* 0x000fe40000011405 */
[----:B------:R-:W-:Y:S03]  /*13610*/  LEA R234, P0, R8, R4, 0x1 ;  /* 0x0000000408ea7211 */ /* 0x000fe600078008ff */
[----:B------:R-:W-:Y:S04]  /*13620*/  IMAD R6, R6, UR10, RZ ;  /* 0x0000000a06067c24 */ /* 0x000fe8000f8e02ff */
[----:B------:R-:W-:Y:S04]  /*13630*/  IMAD R6, R5, UR11, R6 ;  /* 0x0000000b05067c24 */ /* 0x000fe8000f8e0206 */
[----:B------:R-:W-:Y:S05]  /*13640*/  IMAD.IADD R231, R9, 0x1, R6 ;  /* 0x0000000109e77824 */ /* 0x000fea00078e0206 */
[----:B------:R-:W-:Y:S07]  /*13650*/  LEA.HI.X R231, R8, R2, R231, 0x1, P0 ;  /* 0x0000000208e77211 */ /* 0x000fee00000f0ce7 */
.L_x_3206:
[C---:B------:R-:W-:Y:S01]  /*13660*/  IMAD.SHL.U32 R57, R40.reuse, 0x20, RZ ;  /* 0x0000002028397824 */ /* 0x040fe200078e00ff */
[-C--:B------:R-:W-:Y:S01]  /*13670*/  @!P2 MOV R230, R234.reuse ;  /* 0x000000ea00e6a202 */ /* 0x080fe20000000f00 */
[----:B------:R-:W-:Y:S01]  /*13680*/  @!P1 IMAD R45, R43, 0x60, RZ ;  /* 0x000000602b2d9824 */ /* 0x000fe200078e02ff */
[----:B------:R-:W-:Y:S01]  /*13690*/  LEA R243, R243, UR6, 0x1 ;  /* 0x00000006f3f37c11 */ /* 0x000fe2000f8e08ff */
[----:B------:R-:W-:Y:S01]  /*136a0*/  @!P1 IMAD R44, R43, 0xa0, RZ ;  /* 0x000000a02b2c9824 */ /* 0x000fe200078e02ff */
[----:B------:R-:W-:Y:S01]  /*136b0*/  IADD3 R46, P0, PT, R57, R234, RZ ;  /* 0x000000ea392e7210 */ /* 0x000fe20007f1e0ff */
[----:B------:R-:W-:Y:S01]  /*136c0*/  UIADD3 UR13, UPT, UPT, UR13, -0x1, URZ ;  /* 0xffffffff0d0d7890 */ /* 0x000fe2000fffe0ff */
[----:B------:R-:W-:Y:S01]  /*136d0*/  SHF.L.U64.HI R41, R40, 0x5, R43 ;  /* 0x0000000528297819 */ /* 0x000fe2000001022b */
[----:B------:R-:W-:Y:S01]  /*136e0*/  @!PT LDS RZ, [RZ] ;  /* 0x00000000fffff984 */ /* 0x000fe20000000800 */
[----:B------:R-:W-:Y:S01]  /*136f0*/  @!PT LDS RZ, [RZ] ;  /* 0x00000000fffff984 */ /* 0x000fe20000000800 */
[----:B------:R-:W-:Y:S01]  /*13700*/  @!PT LDS RZ, [RZ] ;  /* 0x00000000fffff984 */ /* 0x000fe20000000800 */
[----:B------:R-:W-:Y:S01]  /*13710*/  @!P2 LDGSTS.E.BYPASS.LTC128B.128 [R243+0xa000], desc[UR18][R230.64] ;  /* 0x0a000000e6f3afae */ /* 0x000fe2000b981a12 */
[----:B------:R-:W-:Y:S01]  /*13720*/  @!P1 IADD3 R56, P6, PT, R46, R57, RZ ;  /* 0x000000392e389210 */ /* 0x000fe20007fde0ff */
[----:B------:R-:W-:Y:S01]  /*13730*/  UISETP.GT.AND UP0, UPT, UR13, UR16, UPT ;  /* 0x000000100d00728c */ /* 0x000fe2000bf04270 */
[CC--:B------:R-:W-:Y:S01]  /*13740*/  @!P1 LEA R62, P5, R40.reuse, R46.reuse, 0x6 ;  /* 0x0000002e283e9211 */ /* 0x0c0fe200078a30ff */
[----:B------:R-:W-:Y:S01]  /*13750*/  IMAD.X R47, R41, 0x1, R231, P0 ;  /* 0x00000001292f7824 */ /* 0x000fe200000e06e7 */
[----:B------:R-:W-:Y:S01]  /*13760*/  @P2 STS.128 [R243+0xa000], RZ ;  /* 0x00a000fff3002388 */ /* 0x000fe20000000c00 */
[-C--:B------:R-:W-:Y:S02]  /*13770*/  @!P1 MOV R66, R46.reuse ;  /* 0x0000002e00429202 */ /* 0x080fe40000000f00 */
[----:B------:R-:W-:Y:S02]  /*13780*/  @!P1 IMAD.X R57, R47, 0x1, R41, P6 ;  /* 0x000000012f399824 */ /* 0x000fe400030e0629 */
[----:B------:R-:W-:Y:S01]  /*13790*/  @P1 STS.128 [R243+0xa800], RZ ;  /* 0x00a800fff3001388 */ /* 0x000fe20000000c00 */
[----:B------:R-:W-:Y:S01]  /*137a0*/  @!P1 IMAD.MOV.U32 R67, RZ, RZ, R47 ;  /* 0x000000ffff439224 */ /* 0x000fe200078e002f */
[C---:B------:R-:W-:Y:S01]  /*137b0*/  @!P1 LEA.HI.X R63, R40.reuse, R47, R43, 0x6, P5 ;  /* 0x0000002f283f9211 */ /* 0x040fe200028f342b */
[----:B------:R-:W-:Y:S02]  /*137c0*/  @!P1 IMAD.MOV.U32 R69, RZ, RZ, R47 ;  /* 0x000000ffff459224 */ /* 0x000fe400078e002f */
[----:B------:R-:W-:Y:S01]  /*137d0*/  @!PT LDS RZ, [RZ] ;  /* 0x00000000fffff984 */ /* 0x000fe20000000800 */
[----:B------:R-:W-:Y:S01]  /*137e0*/  @!PT LDS RZ, [RZ] ;  /* 0x00000000fffff984 */ /* 0x000fe20000000800 */
[----:B------:R-:W-:Y:S01]  /*137f0*/  @!PT LDS RZ, [RZ] ;  /* 0x00000000fffff984 */ /* 0x000fe20000000800 */
[----:B------:R1:W-:Y:S01]  /*13800*/  @!P1 LDGSTS.E.BYPASS.LTC128B.128 [R243+0xa800], desc[UR18][R46.64] ;  /* 0x0a8000002ef39fae */ /* 0x0003e2000b981a12 */
[C---:B------:R-:W-:Y:S01]  /*13810*/  @!P1 IMAD.WIDE.U32 R66, R40.reuse, 0x60, R66 ;  /* 0x0000006028429825 */ /* 0x040fe200078e0042 */
[CC--:B------:R-:W-:Y:S03]  /*13820*/  @!P1 LEA R60, P4, R40.reuse, R46.reuse, 0x7 ;  /* 0x0000002e283c9211 */ /* 0x0c0fe600078838ff */
[----:B------:R-:W-:Y:S01]  /*13830*/  @P1 STS.128 [R243+0xb000], RZ ;  /* 0x00b000fff3001388 */ /* 0x000fe20000000c00 */
[-C--:B------:R-:W-:Y:S01]  /*13840*/  @!P1 MOV R68, R46.reuse ;  /* 0x0000002e00449202 */ /* 0x080fe20000000f00 */
[----:B------:R-:W-:Y:S01]  /*13850*/  @!P1 IMAD.MOV.U32 R71, RZ, RZ, R47 ;  /* 0x000000ffff479224 */ /* 0x000fe200078e002f */
[----:B------:R-:W-:Y:S02]  /*13860*/  @!P1 IADD3 R67, PT, PT, R45, R67, RZ ;  /* 0x000000432d439210 */ /* 0x000fe40007ffe0ff */
[----:B------:R-:W-:Y:S01]  /*13870*/  @!PT LDS RZ, [RZ] ;  /* 0x00000000fffff984 */ /* 0x000fe20000000800 */
[----:B------:R-:W-:Y:S01]  /*13880*/  @!PT LDS RZ, [RZ] ;  /* 0x00000000fffff984 */ /* 0x000fe20000000800 */
[----:B------:R-:W-:Y:S01]  /*13890*/  @!PT LDS RZ, [RZ] ;  /* 0x00000000fffff984 */ /* 0x000fe20000000800 */
[----:B------:R2:W-:Y:S01]  /*138a0*/  @!P1 LDGSTS.E.BYPASS.LTC128B.128 [R243+0xb000], desc[UR18][R56.64] ;  /* 0x0b00000038f39fae */ /* 0x0005e2000b981a12 */
[C---:B------:R-:W-:Y:S01]  /*138b0*/  @!P1 LEA.HI.X R61, R40.reuse, R47, R43, 0x7, P4 ;  /* 0x0000002f283d9211 */ /* 0x040fe200020f3c2b */
[----:B------:R-:W-:Y:S01]  /*138c0*/  @!P1 IMAD.WIDE.U32 R68, R40, 0xa0, R68 ;  /* 0x000000a028449825 */ /* 0x000fe200078e0044 */
[-C--:B------:R-:W-:Y:S02]  /*138d0*/  @!P1 MOV R70, R46.reuse ;  /* 0x0000002e00469202 */ /* 0x080fe40000000f00 */
[----:B------:R-:W-:Y:S01]  /*138e0*/  @P1 STS.128 [R243+0xb800], RZ ;  /* 0x00b800fff3001388 */ /* 0x000fe20000000c00 */
[----:B------:R-:W-:Y:S01]  /*138f0*/  LOP3.LUT R228, R42, 0x7c00, RZ, 0xc0, !PT ;  /* 0x00007c002ae47812 */ /* 0x000fe200078ec0ff */
[----:B------:R-:W-:Y:S01]  /*13900*/  @!P1 IMAD.IADD R69, R44, 0x1, R69 ;  /* 0x000000012c459824 */ /* 0x000fe200078e0245 */
[-C--:B------:R-:W-:Y:S02]  /*13910*/  @!P1 MOV R72, R46.reuse ;  /* 0x0000002e00489202 */ /* 0x080fe40000000f00 */
[----:B------:R-:W-:Y:S01]  /*13920*/  @!PT LDS RZ, [RZ] ;  /* 0x00000000fffff984 */ /* 0x000fe20000000800 */
[----:B------:R-:W-:Y:S01]  /*13930*/  @!PT LDS RZ, [RZ] ;  /* 0x00000000fffff984 */ /* 0x000fe20000000800 */
[----:B------:R-:W-:Y:S01]  /*13940*/  @!PT LDS RZ, [RZ] ;  /* 0x00000000fffff984 */ /* 0x000fe20000000800 */
[----:B------:R-:W-:Y:S01]  /*13950*/  @!P1 LDGSTS.E.BYPASS.LTC128B.128 [R243+0xb800], desc[UR18][R62.64] ;  /* 0x0b8000003ef39fae */ /* 0x000fe2000b981a12 */
[C---:B------:R-:W-:Y:S01]  /*13960*/  @!P1 IMAD.WIDE.U32 R70, R40.reuse, 0xc0, R70 ;  /* 0x000000c028469825 */ /* 0x040fe200078e0046 */
[-C--:B------:R-:W-:Y:S03]  /*13970*/  @!P1 LEA R58, P0, R40, R46.reuse, 0x8 ;  /* 0x0000002e283a9211 */ /* 0x080fe600078040ff */
[----:B------:R-:W-:Y:S01]  /*13980*/  @P1 STS.128 [R243+0xc000], RZ ;  /* 0x00c000fff3001388 */ /* 0x000fe20000000c00 */
[C---:B------:R-:W-:Y:S01]  /*13990*/  @!P1 IMAD R42, R43.reuse, 0xc0, RZ ;  /* 0x000000c02b2a9824 */ /* 0x040fe200078e02ff */
[-C--:B------:R-:W-:Y:S01]  /*139a0*/  @!P1 MOV R54, R46.reuse ;  /* 0x0000002e00369202 */ /* 0x080fe20000000f00 */
[----:B------:R-:W-:Y:S02]  /*139b0*/  @!P1 IMAD.MOV.U32 R73, RZ, RZ, R47 ;  /* 0x000000ffff499224 */ /* 0x000fe400078e002f */
[----:B------:R-:W-:Y:S01]  /*139c0*/  @!PT LDS RZ, [RZ] ;  /* 0x00000000fffff984 */ /* 0x000fe20000000800 */
[----:B------:R-:W-:Y:S01]  /*139d0*/  @!PT LDS RZ, [RZ] ;  /* 0x00000000fffff984 */ /* 0x000fe20000000800 */
[----:B------:R-:W-:Y:S01]  /*139e0*/  @!PT LDS RZ, [RZ] ;  /* 0x00000000fffff984 */ /* 0x000fe20000000800 */
[----:B------:R-:W-:Y:S01]  /*139f0*/  @!P1 LDGSTS.E.BYPASS.LTC128B.128 [R243+0xc000], desc[UR18][R66.64] ;  /* 0x0c00000042f39fae */ /* 0x000fe2000b981a12 */
[----:B------:R-:W-:Y:S01]  /*13a00*/  @!P1 IMAD R41, R43, 0xe0, RZ ;  /* 0x000000e02b299824 */ /* 0x000fe200078e02ff */
[----:B------:R-:W-:Y:S01]  /*13a10*/  @!P1 IADD3 R71, PT, PT, R42, R71, RZ ;  /* 0x000000472a479210 */ /* 0x000fe20007ffe0ff */
[C---:B------:R-:W-:Y:S02]  /*13a20*/  @!P1 IMAD.WIDE.U32 R72, R40.reuse, 0xe0, R72 ;  /* 0x000000e028489825 */ /* 0x040fe400078e0048 */
[----:B------:R-:W-:Y:S01]  /*13a30*/  @P1 STS.128 [R243+0xc800], RZ ;  /* 0x00c800fff3001388 */ /* 0x000fe20000000c00 */
[-C--:B------:R-:W-:Y:S01]  /*13a40*/  @!P1 MOV R52, R46.reuse ;  /* 0x0000002e00349202 */ /* 0x080fe20000000f00 */
[----:B------:R-:W-:Y:S03]  /*13a50*/  @!P1 IMAD.IADD R73, R41, 0x1, R73 ;  /* 0x0000000129499824 */ /* 0x000fe600078e0249 */
[----:B------:R-:W-:Y:S01]  /*13a60*/  @!PT LDS RZ, [RZ] ;  /* 0x00000000fffff984 */ /* 0x000fe20000000800 */
[----:B------:R-:W-:Y:S01]  /*13a70*/  @!PT LDS RZ, [RZ] ;  /* 0x00000000fffff984 */ /* 0x000fe20000000800 */
[----:B------:R-:W-:Y:S01]  /*13a80*/  @!PT LDS RZ, [RZ] ;  /* 0x00000000fffff984 */ /* 0x000fe20000000800 */
[----:B------:R-:W-:Y:S01]  /*13a90*/  @!P1 LDGSTS.E.BYPASS.LTC128B.128 [R243+0xc800], desc[UR18][R60.64] ;  /* 0x0c8000003cf39fae */ /* 0x000fe2000b981a12 */
[-C--:B------:R-:W-:Y:S01]  /*13aa0*/  @!P1 MOV R50, R46.reuse ;  /* 0x0000002e00329202 */ /* 0x080fe20000000f00 */
[--C-:B------:R-:W-:Y:S01]  /*13ab0*/  @!P1 IMAD.MOV.U32 R55, RZ, RZ, R47.reuse ;  /* 0x000000ffff379224 */ /* 0x100fe200078e002f */
[-C--:B------:R-:W-:Y:S02]  /*13ac0*/  @!P1 MOV R48, R46.reuse ;  /* 0x0000002e00309202 */ /* 0x080fe40000000f00 */
[----:B------:R-:W-:Y:S01]  /*13ad0*/  @P1 STS.128 [R243+0xd000], RZ ;  /* 0x00d000fff3001388 */ /* 0x000fe20000000c00 */
[----:B------:R-:W-:Y:S01]  /*13ae0*/  @!P1 MOV R64, R46 ;  /* 0x0000002e00409202 */ /* 0x000fe20000000f00 */
[----:B------:R-:W-:Y:S01]  /*13af0*/  @!P1 IMAD.MOV.U32 R53, RZ, RZ, R47 ;  /* 0x000000ffff359224 */ /* 0x000fe200078e002f */
        /* <DEDUP_REMOVED lines=19> */
[----:B------:R-:W-:Y:S01]  /*13c30*/  LOP3.LUT R167, R228, 0x200, R167, 0xf8, !PT ;  /* 0x00000200e4a77812 */ /* 0x000fe200078ef8a7 */
[----:B------:R-:W-:Y:S03]  /*13c40*/  @!P1 IMAD.WIDE.U32 R48, R40, 0x180, R48 ;  /* 0x0000018028309825 */ /* 0x000fe600078e0030 */
[----:B------:R-:W-:Y:S01]  /*13c50*/  @!PT LDS RZ, [RZ] ;  /* 0x00000000fffff984 */ /* 0x000fe20000000800 */
[----:B------:R-:W-:Y:S01]  /*13c60*/  @!PT LDS RZ, [RZ] ;  /* 0x00000000fffff984 */ /* 0x000fe20000000800 */
[----:B------:R-:W-:Y:S01]  /*13c70*/  @!PT LDS RZ, [RZ] ;  /* 0x00000000fffff984 */ /* 0x000fe20000000800 */
[----:B------:R-:W-:Y:S01]  /*13c80*/  @!P1 LDGSTS.E.BYPASS.LTC128B.128 [R243+0xe000], desc[UR18][R72.64] ;  /* 0x0e00000048f39fae */ /* 0x000fe2000b981a12 */
[----:B------:R-:W-:Y:S01]  /*13c90*/  LOP3.LUT R169, R164, 0x8, R227, 0x78, !PT ;  /* 0x00000008a4a97812 */ /* 0x000fe200078e78e3 */
[C---:B-1----:R-:W-:Y:S03]  /*13ca0*/  @!P1 IMAD.WIDE.U32 R46, R40.reuse, 0x1a0, R46 ;  /* 0x000001a0282e9825 */ /* 0x042fe600078e002e */
[----:B------:R-:W-:Y:S01]  /*13cb0*/  @P1 STS.128 [R243+0xe800], RZ ;  /* 0x00e800fff3001388 */ /* 0x000fe20000000c00 */
[----:B------:R-:W-:Y:S01]  /*13cc0*/  LOP3.LUT R167, R167, R164, R0, 0xf6, !PT ;  /* 0x000000a4a7a77212 */ /* 0x000fe200078ef600 */
[C---:B------:R-:W-:Y:S03]  /*13cd0*/  @!P1 IMAD.WIDE.U32 R64, R40.reuse, 0x1c0, R64 ;  /* 0x000001c028409825 */ /* 0x040fe600078e0040 */
[----:B------:R-:W-:Y:S01]  /*13ce0*/  @!PT LDS RZ, [RZ] ;  /* 0x00000000fffff984 */ /* 0x000fe20000000800 */
[----:B------:R-:W-:Y:S01]  /*13cf0*/  @!PT LDS RZ, [RZ] ;  /* 0x00000000fffff984 */ /* 0x000fe20000000800 */
[----:B------:R-:W-:Y:S01]  /*13d00*/  @!PT LDS RZ, [RZ] ;  /* 0x00000000fffff984 */ /* 0x000fe20000000800 */
[----:B------:R-:W-:Y:S01]  /*13d10*/  @!P1 LDGSTS.E.BYPASS.LTC128B.128 [R243+0xe800], desc[UR18][R58.64] ;  /* 0x0e8000003af39fae */ /* 0x000fe2000b981a12 */
[----:B------:R-:W-:Y:S01]  /*13d20*/  LEA R2, R169, R2, 0x1 ;  /* 0x00000002a9027211 */ /* 0x000fe200078e08ff */
[----:B------:R-:W-:Y:S03]  /*13d30*/  @!P1 IMAD.WIDE.U32 R54, R40, 0x120, R54 ;  /* 0x0000012028369825 */ /* 0x000fe600078e0036 */
[----:B------:R-:W-:Y:S01]  /*13d40*/  @P1 STS.128 [R243+0xf000], RZ ;  /* 0x00f000fff3001388 */ /* 0x000fe20000000c00 */
[----:B------:R-:W-:Y:S01]  /*13d50*/  LEA R167, R167, UR6, 0x1 ;  /* 0x00000006a7a77c11 */ /* 0x000fe2000f8e08ff */
        /* <DEDUP_REMOVED lines=21> */
[----:B------:R-:W-:Y:S02]  /*13eb0*/  IMAD.MOV.U32 R230, RZ, RZ, 0x20 ;  /* 0x00000020ffe67424 */ /* 0x000fe400078e00ff */
[----:B------:R-:W-:Y:S01]  /*13ec0*/  @P1 STS.128 [R243+0x10000], RZ ;  /* 0x010000fff3001388 */ /* 0x000fe20000000c00 */
[----:B------:R-:W-:Y:S04]  /*13ed0*/  @!P1 IADD3 R65, PT, PT, R43, R65, RZ ;  /* 0x000000412b419210 */ /* 0x000fe80007ffe0ff */
[----:B------:R-:W-:Y:S01]  /*13ee0*/  @!PT LDS RZ, [RZ] ;  /* 0x00000000fffff984 */ /* 0x000fe20000000800 */
[----:B------:R-:W-:Y:S01]  /*13ef0*/  @!PT LDS RZ, [RZ] ;  /* 0x00000000fffff984 */ /* 0x000fe20000000800 */
[----:B------:R-:W-:Y:S01]  /*13f00*/  @!PT LDS RZ, [RZ] ;  /* 0x00000000fffff984 */ /* 0x000fe20000000800 */
[----:B------:R-:W-:Y:S01]  /*13f10*/  @!P1 LDGSTS.E.BYPASS.LTC128B.128 [R243+0x10000], desc[UR18][R50.64] ;  /* 0x1000000032f39fae */ /* 0x000fe2000b981a12 */
[----:B------:R-:W-:Y:S02]  /*13f20*/  SEL R230, R230, 0xffffffe0, !P0 ;  /* 0xffffffe0e6e67807 */ /* 0x000fe40004000000 */
[----:B------:R-:W-:Y:S02]  /*13f30*/  LOP3.LUT P0, RZ, R227, 0x4, RZ, 0xc0, !PT ;  /* 0x00000004e3ff7812 */ /* 0x000fe4000780c0ff */
[----:B------:R-:W-:Y:S05]  /*13f40*/  @P1 STS.128 [R243+0x10800], RZ ;  /* 0x010800fff3001388 */ /* 0x000fea0000000c00 */
        /* <DEDUP_REMOVED lines=15> */
[----:B------:R-:W3:Y:S05]  /*14040*/  LDSM.16.M88.4 R172, [R2+UR6+0x2000] ;  /* 0x0020000602ac783b */ /* 0x000eea0008000200 */
[----:B------:R-:W4:Y:S05]  /*14050*/  LDSM.16.M88.4 R176, [R2+UR6+0x2800] ;  /* 0x0028000602b0783b */ /* 0x000f2a0008000200 */
[----:B------:R-:W5:Y:S05]  /*14060*/  LDSM.16.M88.4 R180, [R2+UR6+0x3000] ;  /* 0x0030000602b4783b */ /* 0x000f6a0008000200 */
[----:B------:R-:W0:Y:S05]  /*14070*/  LDGDEPBAR ;  /* 0x00000000000079af */ /* 0x000e2a0000000000 */
[----:B------:R-:W1:Y:S05]  /*14080*/  LDSM.16.M88.4 R184, [R2+UR6+0x3800] ;  /* 0x0038000602b8783b */ /* 0x000e6a0008000200 */
[----:B------:R-:W2:Y:S05]  /*14090*/  LDSM.16.M88.4 R188, [R2+UR6+0x4000] ;  /* 0x0040000602bc783b */ /* 0x000eaa0008000200 */
[----:B------:R-:W2:Y:S05]  /*140a0*/  LDSM.16.M88.4 R192, [R2+UR6+0x4800] ;  /* 0x0048000602c0783b */ /* 0x000eaa0008000200 */
[----:B------:R-:W2:Y:S05]  /*140b0*/  LDSM.16.M88.4 R196, [R2+UR6+0x5000] ;  /* 0x0050000602c4783b */ /* 0x000eaa0008000200 */
[----:B------:R-:W2:Y:S01]  /*140c0*/  LDSM.16.M88.4 R200, [R2+UR6+0x5800] ;  /* 0x0058000602c8783b */ /* 0x000ea20008000200 */
[C---:B---3--:R-:W-:Y:S04]  /*140d0*/  HMMA.16816.F32 R4, R168.reuse, R172, RZ ;  /* 0x000000aca804723c */ /* 0x048fe800000018ff */
[----:B------:R-:W3:Y:S04]  /*140e0*/  LDSM.16.M88.4 R204, [R2+UR6+0x6000] ;  /* 0x0060000602cc783b */ /* 0x000ee80008000200 */
[C---:B------:R-:W-:Y:S01]  /*140f0*/  HMMA.16816.F32 R8, R168.reuse, R174, RZ ;  /* 0x000000aea808723c */ /* 0x040fe200000018ff */
[----:B------:R-:W3:Y:S05]  /*14100*/  LDSM.16.M88.4 R208, [R2+UR6+0x6800] ;  /* 0x0068000602d0783b */ /* 0x000eea0008000200 */
[----:B------:R-:W3:Y:S02]  /*14110*/  LDSM.16.M88.4 R172, [R2+UR6+0x7000] ;  /* 0x0070000602ac783b */ /* 0x000ee40008000200 */
[C---:B----4-:R-:W-:Y:S03]  /*14120*/  HMMA.16816.F32 R12, R168.reuse, R176, RZ ;  /* 0x000000b0a80c723c */ /* 0x050fe600000018ff */
[----:B------:R-:W-:Y:S05]  /*14130*/  LDSM.16.M88.4 R104, [R2+UR6+0x8000] ;  /* 0x008000060268783b */ /* 0x000fea0008000200 */
[C---:B------:R-:W-:Y:S01]  /*14140*/  HMMA.16816.F32 R16, R168.reuse, R178, RZ ;  /* 0x000000b2a810723c */ /* 0x040fe200000018ff */
[----:B------:R-:W4:Y:S05]  /*14150*/  LDSM.16.M88.4 R176, [R2+UR6+0x7800] ;  /* 0x0078000602b0783b */ /* 0x000f2a0008000200 */
[----:B------:R-:W4:Y:S02]  /*14160*/  LDSM.16.M88.4 R112, [R2+UR6+0x8800] ;  /* 0x008800060270783b */ /* 0x000f240008000200 */
[C---:B-----5:R-:W-:Y:S03]  /*14170*/  HMMA.16816.F32 R20, R168.reuse, R180, RZ ;  /* 0x000000b4a814723c */ /* 0x060fe600000018ff */
[----:B------:R-:W5:Y:S05]  /*14180*/  LDSM.16.M88.4 R120, [R2+UR6+0x9000] ;  /* 0x009000060278783b */ /* 0x000f6a0008000200 */
[C---:B------:R-:W-:Y:S01]  /*14190*/  HMMA.16816.F32 R24, R168.reuse, R182, RZ ;  /* 0x000000b6a818723c */ /* 0x040fe200000018ff */
[----:B------:R4:W5:Y:S07]  /*141a0*/  LDSM.16.M88.4 R128, [R2+UR6+0x9800] ;  /* 0x009800060280783b */ /* 0x00096e0008000200 */
[C---:B-1----:R-:W-:Y:S08]  /*141b0*/  HMMA.16816.F32 R28, R168.reuse, R184, RZ ;  /* 0x000000b8a81c723c */ /* 0x042ff000000018ff */
        /* <DEDUP_REMOVED lines=10> */
[C---:B------:R-:W-:Y:S08]  /*14260*/  HMMA.16816.F32 R72, R168.reuse, R206, RZ ;  /* 0x000000cea848723c */ /* 0x040ff000000018ff */
[C---:B------:R-:W-:Y:S08]  /*14270*/  HMMA.16816.F32 R76, R168.reuse, R208, RZ ;  /* 0x000000d0a84c723c */ /* 0x040ff000000018ff */
[C---:B------:R-:W-:Y:S01]  /*14280*/  HMMA.16816.F32 R80, R168.reuse, R210, RZ ;  /* 0x000000d2a850723c */ /* 0x040fe200000018ff */
[----:B------:R-:W-:Y:S01]  /*14290*/  IADD3 R211, PT, PT, R2, UR6, RZ ;  /* 0x0000000602d37c10 */ /* 0x000fe2000fffe0ff */
[----:B----4-:R-:W-:Y:S03]  /*142a0*/  IMAD.MOV.U32 R2, RZ, RZ, 0x40 ;  /* 0x00000040ff027424 */ /* 0x010fe600078e00ff */
[----:B------:R-:W-:Y:S02]  /*142b0*/  IADD3 R0, PT, PT, R230, R211, RZ ;  /* 0x000000d3e6007210 */ /* 0x000fe40007ffe0ff */
[----:B------:R-:W-:Y:S01]  /*142c0*/  SEL R2, R2, 0xffffffc0, !P0 ;  /* 0xffffffc002027807 */ /* 0x000fe20004000000 */
[C---:B------:R-:W-:Y:S01]  /*142d0*/  HMMA.16816.F32 R84, R168.reuse, R172, RZ ;  /* 0x000000aca854723c */ /* 0x040fe200000018ff */
[C---:B------:R-:W-:Y:S01]  /*142e0*/  IMAD.IADD R172, R167.reuse, 0x1, R230 ;  /* 0x00000001a7ac7824 */ /* 0x040fe200078e02e6 */
[----:B------:R-:W-:Y:S01]  /*142f0*/  LDSM.16.M88.4 R180, [R0+0x2800] ;  /* 0x0028000000b4783b */ /* 0x000fe20000000200 */
[----:B------:R-:W-:Y:S01]  /*14300*/  IADD3 R209, PT, PT, R167, R2, RZ ;  /* 0x00000002a7d17210 */ /* 0x000fe20007ffe0ff */
[----:B------:R-:W-:Y:S03]  /*14310*/  IMAD.IADD R167, R2, 0x1, R211 ;  /* 0x0000000102a77824 */ /* 0x000fe600078e02d3 */
[----:B------:R-:W-:Y:S01]  /*14320*/  LDSM.16.M88.4 R184, [R0+0x3000] ;  /* 0x0030000000b8783b */ /* 0x000fe20000000200 */
[C---:B------:R-:W-:Y:S01]  /*14330*/  HMMA.16816.F32 R88, R168.reuse, R174, RZ ;  /* 0x000000aea858723c */ /* 0x040fe200000018ff */
[C---:B------:R-:W-:Y:S03]  /*14340*/  IADD3 R212, PT, PT, R230.reuse, R209, RZ ;  /* 0x000000d1e6d47210 */ /* 0x040fe60007ffe0ff */
[----:B------:R-:W-:Y:S04]  /*14350*/  LDSM.16.M88.4 R172, [R172] ;  /* 0x00000000acac783b */ /* 0x000fe80000000200 */
[C---:B------:R-:W-:Y:S01]  /*14360*/  HMMA.16816.F32 R92, R168.reuse, R176, RZ ;  /* 0x000000b0a85c723c */ /* 0x040fe200000018ff */
[----:B------:R-:W-:Y:S05]  /*14370*/  LDSM.16.M88.4 R188, [R0+0x3800] ;  /* 0x0038000000bc783b */ /* 0x000fea0000000200 */
[----:B------:R-:W-:Y:S02]  /*14380*/  LDSM.16.M88.4 R192, [R0+0x4000] ;  /* 0x0040000000c0783b */ /* 0x000fe40000000200 */
[C---:B------:R-:W-:Y:S03]  /*14390*/  HMMA.16816.F32 R96, R168.reuse, R178, RZ ;  /* 0x000000b2a860723c */ /* 0x040fe600000018ff */
[----:B------:R-:W1:Y:S05]  /*143a0*/  LDSM.16.M88.4 R176, [R0+0x2000] ;  /* 0x0020000000b0783b */ /* 0x000e6a0000000200 */
[C---:B------:R-:W-:Y:S01]  /*143b0*/  HMMA.16816.F32 R100, R168.reuse, R104, RZ ;  /* 0x00000068a864723c */ /* 0x040fe200000018ff */
[----:B------:R-:W2:Y:S05]  /*143c0*/  LDSM.16.M88.4 R196, [R0+0x4800] ;  /* 0x0048000000c4783b */ /* 0x000eaa0000000200 */
[----:B------:R-:W3:Y:S02]  /*143d0*/  LDSM.16.M88.4 R200, [R0+0x5000] ;  /* 0x0050000000c8783b */ /* 0x000ee40000000200 */
[C---:B------:R-:W-:Y:S03]  /*143e0*/  HMMA.16816.F32 R104, R168.reuse, R106, RZ ;  /* 0x0000006aa868723c */ /* 0x040fe600000018ff */
[----:B------:R-:W4:Y:S05]  /*143f0*/  LDSM.16.M88.4 R204, [R0+0x5800] ;  /* 0x0058000000cc783b */ /* 0x000f2a0000000200 */
[C---:B------:R-:W-:Y:S01]  /*14400*/  HMMA.16816.F32 R108, R168.reuse, R112, RZ ;  /* 0x00000070a86c723c */ /* 0x040fe200000018ff */
[----:B------:R-:W-:Y:S07]  /*14410*/  LDSM.16.M88.4 R212, [R212] ;  /* 0x00000000d4d4783b */ /* 0x000fee0000000200 */
[C---:B------:R-:W-:Y:S08]  /*14420*/  HMMA.16816.F32 R112, R168.reuse, R114, RZ ;  /* 0x00000072a870723c */ /* 0x040ff000000018ff */
[C---:B-----5:R-:W-:Y:S08]  /*14430*/  HMMA.16816.F32 R116, R168.reuse, R120, RZ ;  /* 0x00000078a874723c */ /* 0x060ff000000018ff */
[C---:B------:R-:W-:Y:S08]  /*14440*/  HMMA.16816.F32 R120, R168.reuse, R122, RZ ;  /* 0x0000007aa878723c */ /* 0x040ff000000018ff */
[C---:B------:R-:W-:Y:S08]  /*14450*/  HMMA.16816.F32 R124, R168.reuse, R128, RZ ;  /* 0x00000080a87c723c */ /* 0x040ff000000018ff */
[----:B------:R-:W-:Y:S01]  /*14460*/  HMMA.16816.F32 R128, R168, R130, RZ ;  /* 0x00000082a880723c */ /* 0x000fe200000018ff */
        /* <DEDUP_REMOVED lines=18> */
[----:B------:R-:W-:Y:S05]  /*14590*/  LDSM.16.M88.4 R196, [R209] ;  /* 0x00000000d1c4783b */ /* 0x000fea0000000200 */
[----:B------:R-:W-:Y:S02]  /*145a0*/  LDSM.16.M88.4 R208, [R167+0x9800] ;  /* 0x00980000a7d0783b */ /* 0x000fe40000000200 */
        /* <DEDUP_REMOVED lines=8> */
[----:B------:R-:W2:Y:S07]  /*14630*/  LDSM.16.M88.4 R168, [R0+0x8000] ;  /* 0x0080000000a8783b */ /* 0x000eae0000000200 */
[C---:B-1----:R-:W-:Y:S08]  /*14640*/  HMMA.16816.F32 R76, R172.reuse, R176, R76 ;  /* 0x000000b0ac4c723c */ /* 0x042ff0000000184c */
[C---:B------:R-:W-:Y:S01]  /*14650*/  HMMA.16816.F32 R80, R172.reuse, R178, R80 ;  /* 0x000000b2ac50723c */ /* 0x040fe20000001850 */
[----:B------:R1:W3:Y:S07]  /*14660*/  LDSM.16.M88.4 R176, [R0+0x8800] ;  /* 0x0088000000b0783b */ /* 0x0002ee0000000200 */
[C---:B------:R-:W-:Y:S08]  /*14670*/  HMMA.16816.F32 R84, R172.reuse, R180, R84 ;  /* 0x000000b4ac54723c */ /* 0x040ff00000001854 */
[C---:B------:R-:W-:Y:S01]  /*14680*/  HMMA.16816.F32 R88, R172.reuse, R182, R88 ;  /* 0x000000b6ac58723c */ /* 0x040fe20000001858 */
[----:B------:R-:W4:Y:S07]  /*14690*/  LDSM.16.M88.4 R180, [R167+0x2800] ;  /* 0x00280000a7b4783b */ /* 0x000f2e0000000200 */
[C---:B------:R-:W-:Y:S03]  /*146a0*/  HMMA.16816.F32 R92, R172.reuse, R184, R92 ;  /* 0x000000b8ac5c723c */ /* 0x040fe6000000185c */
[----:B-1----:R-:W-:Y:S05]  /*146b0*/  IMAD.IADD R0, R230, 0x1, R167 ;  /* 0x00000001e6007824 */ /* 0x002fea00078e02a7 */
[C---:B------:R-:W-:Y:S01]  /*146c0*/  HMMA.16816.F32 R96, R172.reuse, R186, R96 ;  /* 0x000000baac60723c */ /* 0x040fe20000001860 */
[----:B------:R-:W1:Y:S05]  /*146d0*/  LDSM.16.M88.4 R184, [R167+0x3000] ;  /* 0x00300000a7b8783b */ /* 0x000e6a0000000200 */
[----:B------:R-:W-:Y:S02]  /*146e0*/  LDSM.16.M88.4 R216, [R0+0x2000] ;  /* 0x0020000000d8783b */ /* 0x000fe40000000200 */
[C---:B--2---:R-:W-:Y:S03]  /*146f0*/  HMMA.16816.F32 R100, R172.reuse, R168, R100 ;  /* 0x000000a8ac64723c */ /* 0x044fe60000001864 */
[----:B------:R-:W-:Y:S05]  /*14700*/  LDSM.16.M88.4 R220, [R0+0x9000] ;  /* 0x0090000000dc783b */ /* 0x000fea0000000200 */
[C---:B------:R-:W-:Y:S01]  /*14710*/  HMMA.16816.F32 R104, R172.reuse, R170, R104 ;  /* 0x000000aaac68723c */ /* 0x040fe20000001868 */
[----:B------:R-:W2:Y:S07]  /*14720*/  LDSM.16.M88.4 R168, [R167+0x3800] ;  /* 0x00380000a7a8783b */ /* 0x000eae0000000200 */
        /* <DEDUP_REMOVED lines=176> */
.L_x_3208:
        /* <DEDUP_REMOVED lines=141> */
.L_x_3207:
[C---:B------:R-:W-:Y:S01]  /*15b00*/  IADD3 R2, PT, PT, R235.reuse, -0x7f, RZ ;  /* 0xffffff81eb027810 */ /* 0x040fe20007ffe0ff */
[----:B------:R-:W-:Y:S01]  /*15b10*/  UISETP.GT.AND UP0, UPT, UR13, UR16, UPT ;  /* 0x000000100d00728c */ /* 0x000fe2000bf04270 */
[C---:B------:R-:W-:Y:S01]  /*15b20*/  IADD3 R0, PT, PT, R235.reuse, -0x77, RZ ;  /* 0xffffff89eb007810 */ /* 0x040fe20007ffe0ff */
[----:B------:R-:W-:Y:S01]  /*15b30*/  UIADD3 UR14, UPT, UPT, UR14, -0x100, URZ ;  /* 0xffffff000e0e7890 */ /* 0x000fe2000fffe0ff */
[----:B------:R-:W-:Y:S02]  /*15b40*/  I2FP.F32.S32 R2, R2 ;  /* 0x0000000200027245 */ /* 0x000fe40000201400 */
[----:B------:R-:W-:Y:S02]  /*15b50*/  I2FP.F32.S32 R0, R0 ;  /* 0x0000000000007245 */ /* 0x000fe40000201400 */
[----:B------:R-:W-:Y:S01]  /*15b60*/  I2FP.F32.S32 R167, R235 ;  /* 0x000000eb00a77245 */ /* 0x000fe20000201400 */
[C---:B------:R-:W-:Y:S01]  /*15b70*/  FFMA.FTZ R7, R2.reuse, UR5, R7 ;  /* 0x0000000502077c23 */ /* 0x040fe20008010007 */
[----:B------:R-:W-:Y:S01]  /*15b80*/  FFMA.FTZ R5, R2, UR5, R5 ;  /* 0x0000000502057c23 */ /* 0x000fe20008010005 */
[----:B------:R-:W-:Y:S01]  /*15b90*/  IADD3 R2, PT, PT, R235, -0x6f, RZ ;  /* 0xffffff91eb027810 */ /* 0x000fe20007ffe0ff */
[C---:B------:R-:W-:Y:S01]  /*15ba0*/  FFMA.FTZ R11, R0.reuse, UR5, R11 ;  /* 0x00000005000b7c23 */ /* 0x040fe2000801000b */
[----:B------:R-:W-:Y:S01]  /*15bb0*/  FFMA.FTZ R9, R0, UR5, R9 ;  /* 0x0000000500097c23 */ /* 0x000fe20008010009 */
[C---:B------:R-:W-:Y:S01]  /*15bc0*/  FFMA.FTZ R70, R167.reuse, UR5, R70 ;  /* 0x00000005a7467c23 */ /* 0x040fe20008010046 */
[----:B------:R-:W-:Y:S01]  /*15bd0*/  I2FP.F32.S32 R2, R2 ;  /* 0x0000000200027245 */ /* 0x000fe20000201400 */
[----:B------:R-:W-:Y:S01]  /*15be0*/  FFMA.FTZ R68, R167, UR5, R68 ;  /* 0x00000005a7447c23 */ /* 0x000fe20008010044 */
[C---:B------:R-:W-:Y:S02]  /*15bf0*/  IADD3 R167, PT, PT, R235.reuse, -0x78, RZ ;  /* 0xffffff88eba77810 */ /* 0x040fe40007ffe0ff */
[C---:B------:R-:W-:Y:S01]  /*15c00*/  IADD3 R0, PT, PT, R235.reuse, -0x67, RZ ;  /* 0xffffff99eb007810 */ /* 0x040fe20007ffe0ff */
[C---:B------:R-:W-:Y:S01]  /*15c10*/  FFMA.FTZ R15, R2.reuse, UR5, R15 ;  /* 0x00000005020f7c23 */ /* 0x040fe2000801000f */
[----:B------:R-:W-:Y:S01]  /*15c20*/  FFMA.FTZ R13, R2, UR5, R13 ;  /* 0x00000005020d7c23 */ /* 0x000fe2000801000d */
[----:B------:R-:W-:Y:S02]  /*15c30*/  IADD3 R2, PT, PT, R235, -0x5f, RZ ;  /* 0xffffffa1eb027810 */ /* 0x000fe40007ffe0ff */
[----:B------:R-:W-:Y:S02]  /*15c40*/  I2FP.F32.S32 R167, R167 ;  /* 0x000000a700a77245 */ /* 0x000fe40000201400 */
[----:B------:R-:W-:Y:S02]  /*15c50*/  I2FP.F32.S32 R2, R2 ;  /* 0x0000000200027245 */ /* 0x000fe40000201400 */
[----:B------:R-:W-:Y:S01]  /*15c60*/  I2FP.F32.S32 R0, R0 ;  /* 0x0000000000007245 */ /* 0x000fe20000201400 */
        /* <DEDUP_REMOVED lines=8> */
[----:B------:R-:W-:Y:S02]  /*15cf0*/  I2FP.F32.S32 R2, R2 ;  /* 0x0000000200027245 */ /* 0x000fe40000201400 */
[C---:B------:R-:W-:Y:S02]  /*15d00*/  IADD3 R167, PT, PT, R235.reuse, -0x68, RZ ;  /* 0xffffff98eba77810 */ /* 0x040fe40007ffe0ff */
[----:B------:R-:W-:Y:S01]  /*15d10*/  I2FP.F32.S32 R0, R0 ;  /* 0x0000000000007245 */ /* 0x000fe20000201400 */
[C---:B------:R-:W-:Y:S01]  /*15d20*/  FFMA.FTZ R31, R2.reuse, UR5, R31 ;  /* 0x00000005021f7c23 */ /* 0x040fe2000801001f */
[----:B------:R-:W-:Y:S01]  /*15d30*/  FFMA.FTZ R29, R2, UR5, R29 ;  /* 0x00000005021d7c23 */ /* 0x000fe2000801001d */
[C---:B------:R-:W-:Y:S02]  /*15d40*/  IADD3 R2, PT, PT, R235.reuse, -0x3f, RZ ;  /* 0xffffffc1eb027810 */ /* 0x040fe40007ffe0ff */
[----:B------:R-:W-:Y:S01]  /*15d50*/  I2FP.F32.S32 R167, R167 ;  /* 0x000000a700a77245 */ /* 0x000fe20000201400 */
[C---:B------:R-:W-:Y:S01]  /*15d60*/  FFMA.FTZ R27, R0.reuse, UR5, R27 ;  /* 0x00000005001b7c23 */ /* 0x040fe2000801001b */
[----:B------:R-:W-:Y:S01]  /*15d70*/  I2FP.F32.S32 R2, R2 ;  /* 0x0000000200027245 */ /* 0x000fe20000201400 */
        /* <DEDUP_REMOVED lines=8> */
[----:B------:R-:W-:Y:S02]  /*15e00*/  I2FP.F32.S32 R2, R2 ;  /* 0x0000000200027245 */ /* 0x000fe40000201400 */
[C---:B------:R-:W-:Y:S02]  /*15e10*/  IADD3 R0, PT, PT, R235.reuse, -0x47, RZ ;  /* 0xffffffb9eb007810 */ /* 0x040fe40007ffe0ff */
[----:B------:R-:W-:Y:S01]  /*15e20*/  I2FP.F32.S32 R169, R169 ;  /* 0x000000a900a97245 */ /* 0x000fe20000201400 */
[C---:B------:R-:W-:Y:S01]  /*15e30*/  FFMA.FTZ R47, R2.reuse, UR5, R47 ;  /* 0x00000005022f7c23 */ /* 0x040fe2000801002f */
[----:B------:R-:W-:Y:S01]  /*15e40*/  FFMA.FTZ R45, R2, UR5, R45 ;  /* 0x00000005022d7c23 */ /* 0x000fe2000801002d */
[----:B------:R-:W-:Y:S02]  /*15e50*/  IADD3 R2, PT, PT, R235, -0x1f, RZ ;  /* 0xffffffe1eb027810 */ /* 0x000fe40007ffe0ff */
[----:B------:R-:W-:Y:S01]  /*15e60*/  I2FP.F32.S32 R167, R167 ;  /* 0x000000a700a77245 */ /* 0x000fe20000201400 */
[C---:B------:R-:W-:Y:S01]  /*15e70*/  FFMA.FTZ R6, R169.reuse, UR5, R6 ;  /* 0x00000005a9067c23 */ /* 0x040fe20008010006 */
[----:B------:R-:W-:Y:S01]  /*15e80*/  I2FP.F32.S32 R2, R2 ;  /* 0x0000000200027245 */ /* 0x000fe20000201400 */
[----:B------:R-:W-:Y:S01]  /*15e90*/  FFMA.FTZ R4, R169, UR5, R4 ;  /* 0x00000005a9047c23 */ /* 0x000fe20008010004 */
[----:B------:R-:W-:Y:S01]  /*15ea0*/  I2FP.F32.S32 R0, R0 ;  /* 0x0000000000007245 */ /* 0x000fe20000201400 */
        /* <DEDUP_REMOVED lines=8> */
[----:B------:R-:W-:Y:S02]  /*15f30*/  I2FP.F32.S32 R2, R2 ;  /* 0x0000000200027245 */ /* 0x000fe40000201400 */
[C---:B------:R-:W-:Y:S02]  /*15f40*/  IADD3 R167, PT, PT, R235.reuse, -0x48, RZ ;  /* 0xffffffb8eba77810 */ /* 0x040fe40007ffe0ff */
[C---:B------:R-:W-:Y:S01]  /*15f50*/  IADD3 R0, PT, PT, R235.reuse, -0x37, RZ ;  /* 0xffffffc9eb007810 */ /* 0x040fe20007ffe0ff */
[C---:B------:R-:W-:Y:S01]  /*15f60*/  FFMA.FTZ R63, R2.reuse, UR5, R63 ;  /* 0x00000005023f7c23 */ /* 0x040fe2000801003f */
[----:B------:R-:W-:Y:S01]  /*15f70*/  FFMA.FTZ R61, R2, UR5, R61 ;  /* 0x00000005023d7c23 */ /* 0x000fe2000801003d */
[----:B------:R-:W-:Y:S02]  /*15f80*/  IADD3 R2, PT, PT, R235, 0x1, RZ ;  /* 0x00000001eb027810 */ /* 0x000fe40007ffe0ff */
[----:B------:R-:W-:Y:S02]  /*15f90*/  I2FP.F32.S32 R169, R169 ;  /* 0x000000a900a97245 */ /* 0x000fe40000201400 */
[----:B------:R-:W-:Y:S02]  /*15fa0*/  I2FP.F32.S32 R2, R2 ;  /* 0x0000000200027245 */ /* 0x000fe40000201400 */
[----:B------:R-:W-:Y:S01]  /*15fb0*/  I2FP.F32.S32 R167, R167 ;  /* 0x000000a700a77245 */ /* 0x000fe20000201400 */
[----:B------:R-:W-:Y:S01]  /*15fc0*/  FFMA.FTZ R14, R169, UR5, R14 ;  /* 0x00000005a90e7c23 */ /* 0x000fe2000801000e */
[----:B------:R-:W-:Y:S01]  /*15fd0*/  I2FP.F32.S32 R0, R0 ;  /* 0x0000000000007245 */ /* 0x000fe20000201400 */
[C---:B------:R-:W-:Y:S01]  /*15fe0*/  FFMA.FTZ R71, R2.reuse, UR5, R71 ;  /* 0x0000000502477c23 */ /* 0x040fe20008010047 */
[----:B------:R-:W-:Y:S01]  /*15ff0*/  FFMA.FTZ R69, R2, UR5, R69 ;  /* 0x0000000502457c23 */ /* 0x000fe20008010045 */
[----:B------:R-:W-:Y:S01]  /*16000*/  IADD3 R2, PT, PT, R235, 0x11, RZ ;  /* 0x00000011eb027810 */ /* 0x000fe20007ffe0ff */
[----:B------:R-:W-:Y:S01]  /*16010*/  FFMA.FTZ R12, R169, UR5, R12 ;  /* 0x00000005a90c7c23 */ /* 0x000fe2000801000c */
[----:B------:R-:W-:Y:S01]  /*16020*/  IADD3 R169, PT, PT, R235, -0x60, RZ ;  /* 0xffffffa0eba97810 */ /* 0x000fe20007ffe0ff */
[C---:B------:R-:W-:Y:S01]  /*16030*/  FFMA.FTZ R34, R167.reuse, UR5, R34 ;  /* 0x00000005a7227c23 */ /* 0x040fe20008010022 */
[----:B------:R-:W-:Y:S01]  /*16040*/  I2FP.F32.S32 R2, R2 ;  /* 0x0000000200027245 */ /* 0x000fe20000201400 */
        /* <DEDUP_REMOVED lines=8> */
[----:B------:R-:W-:Y:S02]  /*160d0*/  I2FP.F32.S32 R2, R2 ;  /* 0x0000000200027245 */ /* 0x000fe40000201400 */
[----:B------:R-:W-:Y:S02]  /*160e0*/  I2FP.F32.S32 R169, R169 ;  /* 0x000000a900a97245 */ /* 0x000fe40000201400 */
[----:B------:R-:W-:Y:S01]  /*160f0*/  I2FP.F32.S32 R167, R167 ;  /* 0x000000a700a77245 */ /* 0x000fe20000201400 */
[C---:B------:R-:W-:Y:S01]  /*16100*/  FFMA.FTZ R87, R2.reuse, UR5, R87 ;  /* 0x0000000502577c23 */ /* 0x040fe20008010057 */
[----:B------:R-:W-:Y:S01]  /*16110*/  FFMA.FTZ R85, R2, UR5, R85 ;  /* 0x0000000502557c23 */ /* 0x000fe20008010055 */
[----:B------:R-:W-:Y:S01]  /*16120*/  IADD3 R2, PT, PT, R235, 0x31, RZ ;  /* 0x00000031eb027810 */ /* 0x000fe20007ffe0ff */
[C---:B------:R-:W-:Y:S01]  /*16130*/  FFMA.FTZ R22, R169.reuse, UR5, R22 ;  /* 0x00000005a9167c23 */ /* 0x040fe20008010016 */
[----:B------:R-:W-:Y:S01]  /*16140*/  I2FP.F32.S32 R0, R0 ;  /* 0x0000000000007245 */ /* 0x000fe20000201400 */
[----:B------:R-:W-:Y:S01]  /*16150*/  FFMA.FTZ R20, R169, UR5, R20 ;  /* 0x00000005a9147c23 */ /* 0x000fe20008010014 */
[----:B------:R-:W-:Y:S01]  /*16160*/  I2FP.F32.S32 R2, R2 ;  /* 0x0000000200027245 */ /* 0x000fe20000201400 */
        /* <DEDUP_REMOVED lines=10> */
[----:B------:R-:W-:Y:S02]  /*16210*/  I2FP.F32.S32 R169, R169 ;  /* 0x000000a900a97245 */ /* 0x000fe40000201400 */
[----:B------:R-:W-:Y:S02]  /*16220*/  FMNMX3.FTZ R2, R2, R10, R11, !PT ;  /* 0x0000000a02027276 */ /* 0x000fe4000781000b */
[----:B------:R-:W-:Y:S01]  /*16230*/  I2FP.F32.S32 R167, R167 ;  /* 0x000000a700a77245 */ /* 0x000fe20000201400 */
[C---:B------:R-:W-:Y:S01]  /*16240*/  FFMA.FTZ R30, R169.reuse, UR5, R30 ;  /* 0x00000005a91e7c23 */ /* 0x040fe2000801001e */
[----:B------:R-:W-:Y:S01]  /*16250*/  I2FP.F32.S32 R0, R0 ;  /* 0x0000000000007245 */ /* 0x000fe20000201400 */
        /* <DEDUP_REMOVED lines=11> */
[----:B------:R-:W-:Y:S02]  /*16310*/  I2FP.F32.S32 R169, R169 ;  /* 0x000000a900a97245 */ /* 0x000fe40000201400 */
[----:B------:R-:W-:Y:S02]  /*16320*/  FMNMX3.FTZ R2, R2, R18, R19, !PT ;  /* 0x0000001202027276 */ /* 0x000fe40007810013 */
[----:B------:R-:W-:Y:S01]  /*16330*/  FMNMX3.FTZ R164, R164, R12, R13, !PT ;  /* 0x0000000ca4a47276 */ /* 0x000fe2000781000d */
[C---:B------:R-:W-:Y:S01]  /*16340*/  FFMA.FTZ R38, R169.reuse, UR5, R38 ;  /* 0x00000005a9267c23 */ /* 0x040fe20008010026 */
[----:B------:R-:W-:Y:S01]  /*16350*/  I2FP.F32.S32 R167, R167 ;  /* 0x000000a700a77245 */ /* 0x000fe20000201400 */
[----:B------:R-:W-:Y:S01]  /*16360*/  FFMA.FTZ R36, R169, UR5, R36 ;  /* 0x00000005a9247c23 */ /* 0x000fe20008010024 */
[----:B------:R-:W-:Y:S02]  /*16370*/  I2FP.F32.S32 R0, R0 ;  /* 0x0000000000007245 */ /* 0x000fe40000201400 */
        /* <DEDUP_REMOVED lines=11> */
[----:B------:R-:W-:Y:S02]  /*16430*/  I2FP.F32.S32 R169, R169 ;  /* 0x000000a900a97245 */ /* 0x000fe40000201400 */
[----:B------:R-:W-:Y:S02]  /*16440*/  FMNMX3.FTZ R2, R2, R30, R31, !PT ;  /* 0x0000001e02027276 */ /* 0x000fe4000781001f */
[----:B------:R-:W-:Y:S01]  /*16450*/  I2FP.F32.S32 R167, R167 ;  /* 0x000000a700a77245 */ /* 0x000fe20000201400 */
[C---:B------:R-:W-:Y:S01]  /*16460*/  FFMA.FTZ R46, R169.reuse, UR5, R46 ;  /* 0x00000005a92e7c23 */ /* 0x040fe2000801002e */
[----:B------:R-:W-:Y:S01]  /*16470*/  I2FP.F32.S32 R0, R0 ;  /* 0x0000000000007245 */ /* 0x000fe20000201400 */
        /* <DEDUP_REMOVED lines=97> */
[----:B------:R-:W-:Y:S02]  /*16a90*/  I2FP.F32.S32 R169, R169 ;  /* 0x000000a900a97245 */ /* 0x000fe40000201400 */
[----:B------:R-:W-:Y:S02]  /*16aa0*/  IADD3 R166, PT, PT, R235, 0x41, RZ ;  /* 0x00000041eba67810 */ /* 0x000fe40007ffe0ff */
[----:B------:R-:W-:Y:S01]  /*16ab0*/  I2FP.F32.S32 R167, R167 ;  /* 0x000000a700a77245 */ /* 0x000fe20000201400 */
[C---:B------:R-:W-:Y:S01]  /*16ac0*/  FFMA.FTZ R98, R169.reuse, UR5, R98 ;  /* 0x00000005a9627c23 */ /* 0x040fe20008010062 */
[----:B------:R-:W-:Y:S01]  /*16ad0*/  I2FP.F32.S32 R0, R0 ;  /* 0x0000000000007245 */ /* 0x000fe20000201400 */
[----:B------:R-:W-:Y:S01]  /*16ae0*/  FFMA.FTZ R96, R169, UR5, R96 ;  /* 0x00000005a9607c23 */ /* 0x000fe20008010060 */
[----:B------:R-:W-:Y:S01]  /*16af0*/  FMNMX3.FTZ R2, R2, R90, R91, !PT ;  /* 0x0000005a02027276 */ /* 0x000fe2000781005b */
[C---:B------:R-:W-:Y:S01]  /*16b00*/  FFMA.FTZ R114, R167.reuse, UR5, R114 ;  /* 0x00000005a7727c23 */ /* 0x040fe20008010072 */
[----:B------:R-:W-:Y:S01]  /*16b10*/  FMNMX3.FTZ R164, R164, R84, R85, !PT ;  /* 0x00000054a4a47276 */ /* 0x000fe20007810055 */
[C---:B------:R-:W-:Y:S01]  /*16b20*/  FFMA.FTZ R119, R0.reuse, UR5, R119 ;  /* 0x0000000500777c23 */ /* 0x040fe20008010077 */
[----:B------:R-:W-:Y:S01]  /*16b30*/  I2FP.F32.S32 R166, R166 ;  /* 0x000000a600a67245 */ /* 0x000fe20000201400 */
        /* <DEDUP_REMOVED lines=11> */
[----:B------:R-:W-:Y:S02]  /*16bf0*/  I2FP.F32.S32 R169, R169 ;  /* 0x000000a900a97245 */ /* 0x000fe40000201400 */
[----:B------:R-:W-:Y:S02]  /*16c00*/  I2FP.F32.S32 R167, R167 ;  /* 0x000000a700a77245 */ /* 0x000fe40000201400 */
[----:B------:R-:W-:Y:S01]  /*16c10*/  I2FP.F32.S32 R0, R0 ;  /* 0x0000000000007245 */ /* 0x000fe20000201400 */
[----:B------:R-:W-:Y:S01]  /*16c20*/  FFMA.FTZ R110, R169, UR5, R110 ;  /* 0x00000005a96e7c23 */ /* 0x000fe2000801006e */
[----:B------:R-:W-:Y:S01]  /*16c30*/  IADD3 R166, PT, PT, R235, 0x59, RZ ;  /* 0x00000059eba67810 */ /* 0x000fe20007ffe0ff */
[C---:B------:R-:W-:Y:S01]  /*16c40*/  FFMA.FTZ R118, R167.reuse, UR5, R118 ;  /* 0x00000005a7767c23 */ /* 0x040fe20008010076 */
[----:B------:R-:W-:Y:S01]  /*16c50*/  FMNMX3.FTZ R2, R2, R102, R103, !PT ;  /* 0x0000006602027276 */ /* 0x000fe20007810067 */
[----:B------:R-:W-:Y:S01]  /*16c60*/  FFMA.FTZ R116, R167, UR5, R116 ;  /* 0x00000005a7747c23 */ /* 0x000fe20008010074 */
[----:B------:R-:W-:Y:S01]  /*16c70*/  FMNMX3.FTZ R164, R164, R96, R97, !PT ;  /* 0x00000060a4a47276 */ /* 0x000fe20007810061 */
[C---:B------:R-:W-:Y:S01]  /*16c80*/  FFMA.FTZ R123, R0.reuse, UR5, R123 ;  /* 0x00000005007b7c23 */ /* 0x040fe2000801007b */
[----:B------:R-:W-:Y:S01]  /*16c90*/  I2FP.F32.S32 R166, R166 ;  /* 0x000000a600a67245 */ /* 0x000fe20000201400 */
[----:B------:R-:W-:Y:S01]  /*16ca0*/  FFMA.FTZ R121, R0, UR5, R121 ;  /* 0x0000000500797c23 */ /* 0x000fe20008010079 */
[----:B------:R-:W-:Y:S01]  /*16cb0*/  FMNMX3.FTZ R0, R2, R106, R107, !PT ;  /* 0x0000006a02007276 */ /* 0x000fe2000781006b */
[----:B------:R-:W-:Y:S01]  /*16cc0*/  FFMA.FTZ R108, R169, UR5, R108 ;  /* 0x00000005a96c7c23 */ /* 0x000fe2000801006c */
[C---:B------:R-:W-:Y:S01]  /*16cd0*/  IADD3 R167, PT, PT, R235.reuse, 0x70, RZ ;  /* 0x00000070eba77810 */ /* 0x040fe20007ffe0ff */
[----:B------:R-:W-:Y:S01]  /*16ce0*/  FFMA.FTZ R115, R166, UR5, R115 ;  /* 0x00000005a6737c23 */ /* 0x000fe20008010073 */
[----:B------:R-:W-:Y:S01]  /*16cf0*/  FMNMX3.FTZ R164, R164, R100, R101, !PT ;  /* 0x00000064a4a47276 */ /* 0x000fe20007810065 */
[----:B------:R-:W-:Y:S01]  /*16d00*/  FFMA.FTZ R113, R166, UR5, R113 ;  /* 0x00000005a6717c23 */ /* 0x000fe20008010071 */
[----:B------:R-:W-:Y:S02]  /*16d10*/  IADD3 R169, PT, PT, R235, 0x68, RZ ;  /* 0x00000068eba97810 */ /* 0x000fe40007ffe0ff */
[----:B------:R-:W-:Y:S02]  /*16d20*/  I2FP.F32.S32 R167, R167 ;  /* 0x000000a700a77245 */ /* 0x000fe40000201400 */
[----:B------:R-:W-:Y:S02]  /*16d30*/  FMNMX3.FTZ R0, R0, R110, R111, !PT ;  /* 0x0000006e00007276 */ /* 0x000fe4000781006f */
[----:B------:R-:W-:Y:S01]  /*16d40*/  FMNMX3.FTZ R164, R164, R104, R105, !PT ;  /* 0x00000068a4a47276 */ /* 0x000fe20007810069 */
[C---:B------:R-:W-:Y:S01]  /*16d50*/  FFMA.FTZ R126, R167.reuse, UR5, R126 ;  /* 0x00000005a77e7c23 */ /* 0x040fe2000801007e */
[----:B------:R-:W-:Y:S01]  /*16d60*/  I2FP.F32.S32 R169, R169 ;  /* 0x000000a900a97245 */ /* 0x000fe20000201400 */
        /* <DEDUP_REMOVED lines=27> */
[----:B-1----:R-:W-:Y:S07]  /*16f20*/  FMNMX3.FTZ R173, R164, R128, R129, !PT ;  /* 0x00000080a4ad7276 */ /* 0x002fee0007810081 */
        /* <DEDUP_REMOVED lines=28> */
[----:B------:R-:W-:Y:S03]  /*170f0*/  MOV R165, R240 ;  /* 0x000000f000a57202 */ /* 0x000fe60000000f00 */
        /* <DEDUP_REMOVED lines=668> */
.L_x_3205:
        /* <DEDUP_REMOVED lines=137> */
.L_x_3211:
[----:B------:R-:W-:Y:S05]  /*1a350*/  BSYNC.RECONVERGENT B0 ;  /* 0x0000000000007941 */ /* 0x000fea0003800200 */
.L_x_3210:
        /* <DEDUP_REMOVED lines=37> */
.L_x_3212:
        /* <DEDUP_REMOVED lines=13> */
.L_x_7152:


//--------------------- .text._ZN5flash24flash_fwd_splitkv_kernelI23Flash_fwd_kernel_traitsILi64ELi64ELi256ELi4ELb0ELb0EN7cutlass6half_tE19Flash_kernel_traitsILi64ELi64ELi256ELi4ES3_EELb1ELb0ELb1ELb0ELb0ELb1ELb1ELb0EEEvNS_16Flash_fwd_paramsE --------------------------
	.section	.text._ZN5flash24flash_fwd_splitkv_kernelI23Flash_fwd_kernel_traitsILi64ELi64ELi256ELi4ELb0ELb0EN7cutlass6half_tE19Flash_kernel_traitsILi64ELi64ELi256ELi4ES3_EELb1ELb0ELb1ELb0ELb0ELb1ELb1ELb0EEEvNS_16Flash_fwd_paramsE,"ax",@progbits
	.align	128
        .global         _ZN5flash24flash_fwd_splitkv_kernelI23Flash_fwd_kernel_traitsILi64ELi64ELi256ELi4ELb0ELb0EN7cutlass6half_tE19Flash_kernel_traitsILi64ELi64ELi256ELi4ES3_EELb1ELb0ELb1ELb0ELb0ELb1ELb1ELb0EEEvNS_16Flash_fwd_paramsE
        .type           _ZN5flash24flash_fwd_splitkv_kernelI23Flash_fwd_kernel_traitsILi64ELi64ELi256ELi4ELb0ELb0EN7cutlass6half_tE19Flash_kernel_traitsILi64ELi64ELi256ELi4ES3_EELb1ELb0ELb1ELb0ELb0ELb1ELb1ELb0EEEvNS_16Flash_fwd_paramsE,@function
        .size           _ZN5flash24flash_fwd_splitkv_kernelI23Flash_fwd_kernel_traitsILi64ELi64ELi256ELi4ELb0ELb0EN7cutlass6half_tE19Flash_kernel_traitsILi64ELi64ELi256ELi4ES3_EELb1ELb0ELb1ELb0ELb0ELb1ELb1ELb0EEEvNS_16Flash_fwd_paramsE,(.L_x_7153 - _ZN5flash24flash_fwd_splitkv_kernelI23Flash_fwd_kernel_traitsILi64ELi64ELi256ELi4ELb0ELb0EN7cutlass6half_tE19Flash_kernel_traitsILi64ELi64ELi256ELi4ES3_EELb1ELb0ELb1ELb0ELb0ELb1ELb1ELb0EEEvNS_16Flash_fwd_paramsE)
        .other          _ZN5flash24flash_fwd_splitkv_kernelI23Flash_fwd_kernel_traitsILi64ELi64ELi256ELi4ELb0ELb0EN7cutlass6half_tE19Flash_kernel_traitsILi64ELi64ELi256ELi4ES3_EELb1ELb0ELb1ELb0ELb0ELb1ELb1ELb0EEEvNS_16Flash_fwd_paramsE,@"STO_CUDA_ENTRY STV_DEFAULT"
_ZN5flash24flash_fwd_splitkv_kernelI23Flash_fwd_kernel_traitsILi64ELi64ELi256ELi4ELb0ELb0EN7cutlass6half_tE19Flash_kernel_traitsILi64ELi64ELi256ELi4ES3_EELb1ELb0ELb1ELb0ELb0ELb1ELb1ELb0EEEvNS_16Flash_fwd_paramsE:
.text._ZN5flash24flash_fwd_splitkv_kernelI23Flash_fwd_kernel_traitsILi64ELi64ELi256ELi4ELb0ELb0EN7cutlass6half_tE19Flash_kernel_traitsILi64ELi64ELi256ELi4ES3_EELb1ELb0ELb1ELb0ELb0ELb1ELb1ELb0EEEvNS_16Flash_fwd_paramsE:
        /* <DEDUP_REMOVED lines=48> */
[----:B------:R-:W-:-:S04]  /*0300*/  UIADD3.X UR7, UPT, UPT, UR8, UR5, URZ, UP1, !UPT ;  /* 0x0000000508077290 */ /* 0x000fc80008ffe4ff */
[----:B------:R-:W2:Y:S01]  /*0310*/  @P3 LDG.E R4, desc[UR18][R2.64] ;  /* 0x0000001202043981 */ /* 0x000ea2000c1e1900 */
[----:B------:R-:W-:-:S03]  /*0320*/  IMAD.U32 R6, RZ, RZ, UR6 ;  /* 0x00000006ff067e24 */ /* 0x000fc6000f8e00ff */
[----:B------:R1:W3:Y:S01]  /*0330*/  @P1 LDG.E R0, desc[UR18][R2.64+0x4] ;  /* 0x0000041202001981 */ /* 0x0002e2000c1e1900 */
[----:B------:R-:W-:Y:S02]  /*0340*/  IMAD.U32 R7, RZ, RZ, UR7 ;  /* 0x00000007ff077e24 */ /* 0x000fe4000f8e00ff */
[----:B-1----:R-:W-:Y:S02]  /*0350*/  IMAD.U32 R2, RZ, RZ, UR12 ;  /* 0x0000000cff027e24 */ /* 0x002fe4000f8e00ff */
[----:B------:R-:W-:-:S05]  /*0360*/  IMAD.U32 R3, RZ, RZ, UR13 ;  /* 0x0000000dff037e24 */ /* 0x000fca000f8e00ff */
[----:B------:R-:W4:Y:S04]  /*0370*/  @P0 LDG.E R2, desc[UR18][R2.64] ;  /* 0x0000001202020981 */ /* 0x000f28000c1e1900 */
[----:B------:R-:W5:Y:S01]  /*0380*/  @!P2 LDG.E R3, desc[UR18][R6.64] ;  /* 0x000000120603a981 */ /* 0x000f62000c1e1900 */
[----:B------:R-:W1:Y:S01]  /*0390*/  S2UR UR6, SR_CTAID.X ;  /* 0x00000000000679c3 */ /* 0x000e620000002500 */
[----:B------:R-:W-:Y:S01]  /*03a0*/  UISETP.NE.U32.AND UP0, UPT, UR4, URZ, UPT ;  /* 0x000000ff0400728c */ /* 0x000fe2000bf05070 */
[----:B------:R-:W-:Y:S01]  /*03b0*/  UMOV UR25, 0xffffffff ;  /* 0xffffffff00197882 */ /* 0x000fe20000000000 */
[----:B------:R-:W-:Y:S02]  /*03c0*/  UMOV UR27, 0xffffffff ;  /* 0xffffffff001b7882 */ /* 0x000fe40000000000 */
[----:B------:R-:W-:Y:S01]  /*03d0*/  UISETP.NE.AND.EX UP0, UPT, UR5, URZ, UPT, UP0 ;  /* 0x000000ff0500728c */ /* 0x000fe2000bf05300 */
[----:B------:R-:W-:-:S02]  /*03e0*/  UMOV UR7, URZ ;  /* 0x000000ff00077c82 */ /* 0x000fc40008000000 */
[----:B------:R-:W1:Y:S01]  /*03f0*/  S2UR UR11, SR_CTAID.Y ;  /* 0x00000000000b79c3 */ /* 0x000e620000002600 */
[----:B------:R-:W-:Y:S01]  /*0400*/  UIADD3 UR5, UPT, UPT, -UR17, URZ, URZ ;  /* 0x000000ff11057290 */ /* 0x000fe2000fffe1ff */
[----:B------:R-:W1:Y:S03]  /*0410*/  @!UP3 LDCU UR23, c[0x0][0x434] ;  /* 0x00008680ff17b7ac */ /* 0x000e660008000800 */
[----:B------:R-:W-:-:S03]  /*0420*/  UIMAD UR26, UR10, UR5, UR26 ;  /* 0x000000050a1a72a4 */ /* 0x000fc6000f8e021a */
[----:B------:R-:W1:Y:S01]  /*0430*/  @!UP0 LDCU UR12, c[0x0][0x438] ;  /* 0x00008700ff0c87ac */ /* 0x000e620008000800 */
[----:B--2---:R-:W-:Y:S02]  /*0440*/  @P3 R2UR UR25, R4 ;  /* 0x00000000041932ca */ /* 0x004fe400000e0000 */
[----:B---3--:R-:W-:-:S13]  /*0450*/  @P1 R2UR UR4, R0 ;  /* 0x00000000000412ca */ /* 0x008fda00000e0000 */
[----:B-1----:R-:W-:Y:S01]  /*0460*/  @UP3 UIADD3 UR23, UPT, UPT, UR4, -UR25, URZ ;  /* 0x8000001904173290 */ /* 0x002fe2000fffe0ff */
[----:B----4-:R-:W-:Y:S02]  /*0470*/  @P0 R2UR UR7, R2 ;  /* 0x00000000020702ca */ /* 0x010fe400000e0000 */
        /* <DEDUP_REMOVED lines=8> */
.L_x_3213:
        /* <DEDUP_REMOVED lines=106> */
[----:B---3--:R-:W-:Y:S02]  /*0ba0*/  LEA R10, P0, R0, UR4, 0x2 ;  /* 0x00000004000a7c11 */ /* 0x008fe4000f8010ff */
[----:B------:R-:W-:Y:S02]  /*0bb0*/  ISETP.GE.OR P4, PT, R2, UR8, P2 ;  /* 0x0000000802007c0c */ /* 0x000fe40009786670 */
[----:B------:R-:W-:Y:S01]  /*0bc0*/  LEA.HI.X R11, R0, UR5, R3, 0x2, P0 ;  /* 0x00000005000b7c11 */ /* 0x000fe200080f1403 */
[----:B------:R-:W1:Y:S01]  /*0bd0*/  LDCU.64 UR4, c[0x0][0x428] ;  /* 0x00008500ff0477ac */ /* 0x000e620008000a00 */
[----:B------:R-:W-:Y:S01]  /*0be0*/  ISETP.GE.OR P0, PT, R8, UR8, P2 ;  /* 0x0000000808007c0c */ /* 0x000fe20009706670 */
[----:B------:R-:W-:Y:S01]  /*0bf0*/  VIADD R3, R2, 0x38 ;  /* 0x0000003802037836 */ /* 0x000fe20000000000 */
[----:B------:R-:W-:Y:S01]  /*0c00*/  ISETP.GE.OR P3, PT, R9, UR8, P2 ;  /* 0x0000000809007c0c */ /* 0x000fe20009766670 */
[----:B------:R-:W-:Y:S01]  /*0c10*/  IMAD.U32 R0, RZ, RZ, UR7 ;  /* 0x00000007ff007e24 */ /* 0x000fe2000f8e00ff */
[----:B------:R-:W-:-:S02]  /*0c20*/  ISETP.GE.OR P1, PT, R7, UR8, P2 ;  /* 0x0000000807007c0c */ /* 0x000fc40009726670 */
        /* <DEDUP_REMOVED lines=11> */
[----:B------:R-:W-:Y:S02]  /*0ce0*/  LEA.HI.X.SX32 R0, R0, RZ, 0x1, P1 ;  /* 0x000000ff00007211 */ /* 0x000fe400008f0eff */
[C---:B-1----:R-:W-:Y:S01]  /*0cf0*/  LEA R12, P1, R2.reuse, UR4, 0x2 ;  /* 0x00000004020c7c11 */ /* 0x042fe2000f8210ff */
[----:B------:R-:W-:Y:S01]  /*0d00*/  @!P4 STG.E.128 desc[UR18][R10.64+0x2800], RZ ;  /* 0x002800ff0a00c986 */ /* 0x000fe2000c101d12 */
[----:B------:R-:W-:Y:S02]  /*0d10*/  ISETP.GE.OR P5, PT, R9, UR8, P6 ;  /* 0x0000000809007c0c */ /* 0x000fe4000b7a6670 */
[----:B------:R-:W-:Y:S01]  /*0d20*/  LEA.HI.X R13, R2, UR5, R0, 0x2, P1 ;  /* 0x00000005020d7c11 */ /* 0x000fe200088f1400 */
[----:B------:R-:W-:Y:S01]  /*0d30*/  @!P0 IMAD.MOV.U32 R0, RZ, RZ, -0x800000 ;  /* 0xff800000ff008424 */ /* 0x000fe200078e00ff */
[----:B------:R-:W-:Y:S01]  /*0d40*/  @!P3 STG.E.128 desc[UR18][R10.64+0x3000], RZ ;  /* 0x003000ff0a00b986 */ /* 0x000fe2000c101d12 */
[----:B------:R-:W-:-:S02]  /*0d50*/  ISETP.GE.OR P4, PT, R8, UR8, P6 ;  /* 0x0000000808007c0c */ /* 0x000fc4000b786670 */
[----:B------:R-:W-:Y:S01]  /*0d60*/  ISETP.GE.OR P3, PT, R7, UR8, P6 ;  /* 0x0000000807007c0c */ /* 0x000fe2000b766670 */
[----:B------:R-:W-:Y:S01]  /*0d70*/  @!P2 STG.E.128 desc[UR18][R10.64+0x3800], RZ ;  /* 0x003800ff0a00a986 */ /* 0x000fe2000c101d12 */
[----:B------:R-:W-:Y:S02]  /*0d80*/  ISETP.GE.OR P2, PT, R6, UR8, P6 ;  /* 0x0000000806007c0c */ /* 0x000fe4000b746670 */
[----:B------:R-:W-:Y:S01]  /*0d90*/  ISETP.GE.OR P1, PT, R5, UR8, P6 ;  /* 0x0000000805007c0c */ /* 0x000fe2000b726670 */
[----:B------:R1:W-:Y:S01]  /*0da0*/  @!P0 STG.E desc[UR18][R12.64], R0 ;  /* 0x000000000c008986 */ /* 0x0003e2000c101912 */
[----:B------:R-:W-:Y:S02]  /*0db0*/  ISETP.GE.OR P0, PT, R4, UR8, P6 ;  /* 0x0000000804007c0c */ /* 0x000fe4000b706670 */
[----:B------:R-:W-:-:S03]  /*0dc0*/  ISETP.GE.OR P6, PT, R3, UR8, P6 ;  /* 0x0000000803007c0c */ /* 0x000fc6000b7c6670 */
[----:B------:R-:W-:Y:S02]  /*0dd0*/  @!P4 IMAD.MOV.U32 R6, RZ, RZ, -0x800000 ;  /* 0xff800000ff06c424 */ /* 0x000fe400078e00ff */
[----:B------:R-:W-:Y:S02]  /*0de0*/  @!P3 IMAD.MOV.U32 R5, RZ, RZ, -0x800000 ;  /* 0xff800000ff05b424 */ /* 0x000fe400078e00ff */
[----:B------:R-:W-:Y:S01]  /*0df0*/  @!P2 IMAD.MOV.U32 R4, RZ, RZ, -0x800000 ;  /* 0xff800000ff04a424 */ /* 0x000fe200078e00ff */
[----:B------:R-:W-:Y:S01]  /*0e00*/  @!P4 STG.E desc[UR18][R12.64+0x40], R6 ;  /* 0x000040060c00c986 */ /* 0x000fe2000c101912 */
[----:B------:R-:W-:-:S03]  /*0e10*/  @!P1 IMAD.MOV.U32 R2, RZ, RZ, -0x800000 ;  /* 0xff800000ff029424 */ /* 0x000fc600078e00ff */
[----:B------:R-:W-:Y:S04]  /*0e20*/  @!P3 STG.E desc[UR18][R12.64+0x60], R5 ;  /* 0x000060050c00b986 */ /* 0x000fe8000c101912 */
[----:B------:R-:W-:Y:S04]  /*0e30*/  @!P2 STG.E desc[UR18][R12.64+0x80], R4 ;  /* 0x000080040c00a986 */ /* 0x000fe8000c101912 */
[----:B------:R-:W-:Y:S01]  /*0e40*/  @!P1 STG.E desc[UR18][R12.64+0xa0], R2 ;  /* 0x0000a0020c009986 */ /* 0x000fe2000c101912 */
[----:B-1----:R-:W-:-:S05]  /*0e50*/  @!P5 IMAD.MOV.U32 R0, RZ, RZ, -0x800000 ;  /* 0xff800000ff00d424 */ /* 0x002fca00078e00ff */
[----:B------:R1:W-:Y:S02]  /*0e60*/  @!P5 STG.E desc[UR18][R12.64+0x20], R0 ;  /* 0x000020000c00d986 */ /* 0x0003e4000c101912 */
[----:B-1----:R-:W-:-:S05]  /*0e70*/  @!P0 IMAD.MOV.U32 R0, RZ, RZ, -0x800000 ;  /* 0xff800000ff008424 */ /* 0x002fca00078e00ff */
[----:B------:R1:W-:Y:S01]  /*0e80*/  @!P0 STG.E desc[UR18][R12.64+0xc0], R0 ;  /* 0x0000c0000c008986 */ /* 0x0003e2000c101912 */
[----:B------:R-:W-:Y:S05]  /*0e90*/  @P6 EXIT ;  /* 0x000000000000694d */ /* 0x000fea0003800000 */
[----:B-1----:R-:W-:-:S05]  /*0ea0*/  MOV R0, 0xff800000 ;  /* 0xff80000000007802 */ /* 0x002fca0000000f00 */
[----:B------:R-:W-:Y:S01]  /*0eb0*/  STG.E desc[UR18][R12.64+0xe0], R0 ;  /* 0x0000e0000c007986 */ /* 0x000fe2000c101912 */
[----:B------:R-:W-:Y:S05]  /*0ec0*/  EXIT ;  /* 0x000000000000794d */ /* 0x000fea0003800000 */
.L_x_3214:
        /* <DEDUP_REMOVED lines=12> */
.L_x_3215:
        /* <DEDUP_REMOVED lines=26> */
[----:B------:R-:W-:-:S05]  /*1130*/  MOV R2, R0 ;  /* 0x0000000000027202 */ /* 0x000fca0000000f00 */
[----:B------:R-:W-:Y:S02]  /*1140*/  IMAD.HI.U32 R7, R4, R2, RZ ;  /* 0x0000000204077227 */ /* 0x000fe400078e00ff */
[----:B------:R-:W1:Y:S02]  /*1150*/  LDC R4, c[0x0][0x3e8] ;  /* 0x0000fa00ff047b82 */ /* 0x000e640000000800 */
[----:B------:R-:W-:-:S04]  /*1160*/  IMAD.MOV R0, RZ, RZ, -R7 ;  /* 0x000000ffff007224 */ /* 0x000fc800078e0a07 */
[----:B------:R-:W-:Y:S02]  /*1170*/  IMAD R0, R3, R0, R2 ;  /* 0x0000000003007224 */ /* 0x000fe400078e0202 */
[----:B------:R-:W-:-:S03]  /*1180*/  IMAD.MOV.U32 R2, RZ, RZ, R247 ;  /* 0x000000ffff027224 */ /* 0x000fc600078e00f7 */
[----:B------:R-:W-:-:S13]  /*1190*/  ISETP.GT.U32.AND P1, PT, R3, R0, PT ;  /* 0x000000000300720c */ /* 0x000fda0003f24070 */
[-C--:B------:R-:W-:Y:S01]  /*11a0*/  @!P1 IADD3 R0, PT, PT, R0, -R3.reuse, RZ ;  /* 0x8000000300009210 */ /* 0x080fe20007ffe0ff */
[----:B------:R-:W-:Y:S01]  /*11b0*/  @!P1 VIADD R7, R7, 0x1 ;  /* 0x0000000107079836 */ /* 0x000fe20000000000 */
[----:B------:R-:W-:Y:S02]  /*11c0*/  ISETP.NE.AND P1, PT, R6, RZ, PT ;  /* 0x000000ff0600720c */ /* 0x000fe40003f25270 */
[----:B------:R-:W-:Y:S02]  /*11d0*/  ISETP.GE.U32.AND P2, PT, R0, R3, PT ;  /* 0x000000030000720c */ /* 0x000fe40003f46070 */
[----:B------:R-:W-:Y:S02]  /*11e0*/  LOP3.LUT R0, R6, UR8, RZ, 0x3c, !PT ;  /* 0x0000000806007c12 */ /* 0x000fe4000f8e3cff */
[----:B------:R-:W-:Y:S02]  /*11f0*/  MOV R3, R246 ;  /* 0x000000f600037202 */ /* 0x000fe40000000f00 */
[----:B------:R-:W-:-:S07]  /*1200*/  ISETP.GE.AND P0, PT, R0, RZ, PT ;  /* 0x000000ff0000720c */ /* 0x000fce0003f06270 */
[----:B------:R-:W-:-:S06]  /*1210*/  @P2 IADD3 R7, PT, PT, R7, 0x1, RZ ;  /* 0x0000000107072810 */ /* 0x000fcc0007ffe0ff */
[----:B------:R-:W-:Y:S01]  /*1220*/  @!P0 IMAD.MOV R7, RZ, RZ, -R7 ;  /* 0x000000ffff078224 */ /* 0x000fe200078e0a07 */
        /* <DEDUP_REMOVED lines=12> */
[----:B------:R-:W5:Y:S02]  /*12f0*/  F2I.FTZ.U32.TRUNC.NTZ R9, R8 ;  /* 0x0000000800097305 */ /* 0x000f64000021f000 */
[----:B-----5:R-:W-:Y:S01]  /*1300*/  IMAD.MOV R3, RZ, RZ, -R9 ;  /* 0x000000ffff037224 */ /* 0x020fe200078e0a09 */
        /* <DEDUP_REMOVED lines=16> */
[----:B------:R-:W-:-:S04]  /*1410*/  @!P1 LOP3.LUT R0, RZ, R4, RZ, 0x33, !PT ;  /* 0x00000004ff009212 */ /* 0x000fc800078e33ff */
[----:B------:R-:W-:Y:S02]  /*1420*/  SHF.R.S32.HI R4, RZ, 0x1f, R0 ;  /* 0x0000001fff047819 */ /* 0x000fe40000011400 */
        /* <DEDUP_REMOVED lines=12> */
[----:B------:R-:W-:Y:S02]  /*14f0*/  IMAD R2, R2, UR8, RZ ;  /* 0x0000000802027c24 */ /* 0x000fe4000f8e02ff */
        /* <DEDUP_REMOVED lines=17> */
.L_x_3216:
        /* <DEDUP_REMOVED lines=15> */
.L_x_3218:
[----:B------:R-:W1:Y:S01]  /*1700*/  LDCU.64 UR10, c[0x0][0x3b8] ;  /* 0x00007700ff0a77ac */ /* 0x000e620008000a00 */
[----:B------:R-:W-:-:S04]  /*1710*/  UIADD3 UR15, UPT, UPT, UR7, UR27, URZ ;  /* 0x0000001b070f7290 */ /* 0x000fc8000fffe0ff */
[----:B-1----:R-:W-:Y:S02]  /*1720*/  UIMAD.WIDE.U32 UR4, UR15, UR10, URZ ;  /* 0x0000000a0f0472a5 */ /* 0x002fe4000f8e00ff */
[----:B------:R-:W-:-:S04]  /*1730*/  UIMAD UR15, UR15, UR11, URZ ;  /* 0x0000000b0f0f72a4 */ /* 0x000fc8000f8e02ff */
[----:B------:R-:W-:Y:S01]  /*1740*/  UIADD3 UR15, UPT, UPT, UR5, UR15, URZ ;  /* 0x0000000f050f7290 */ /* 0x000fe2000fffe0ff */
[----:B------:R-:W-:-:S11]  /*1750*/  UMOV UR14, UR4 ;  /* 0x00000004000e7c82 */ /* 0x000fd60008000000 */
.L_x_3219:
        /* <DEDUP_REMOVED lines=14> */
.L_x_3220:
[----:B------:R-:W1:Y:S01]  /*1840*/  LDCU.64 UR8, c[0x0][0x3c0] ;  /* 0x00007800ff0877ac */ /* 0x000e620008000a00 */
[----:B------:R-:W-:-:S04]  /*1850*/  UIADD3 UR7, UPT, UPT, UR7, UR27, URZ ;  /* 0x0000001b07077290 */ /* 0x000fc8000fffe0ff */
[----:B-1----:R-:W-:Y:S02]  /*1860*/  UIMAD.WIDE.U32 UR28, UR7, UR8, URZ ;  /* 0x00000008071c72a5 */ /* 0x002fe4000f8e00ff */
[----:B------:R-:W-:-:S04]  /*1870*/  UIMAD UR5, UR7, UR9, URZ ;  /* 0x00000009070572a4 */ /* 0x000fc8000f8e02ff */
[----:B------:R-:W-:-:S12]  /*1880*/  UIADD3 UR5, UPT, UPT, UR29, UR5, URZ ;  /* 0x000000051d057290 */ /* 0x000fd8000fffe0ff */
.L_x_3221:
        /* <DEDUP_REMOVED lines=18> */
[----:B------:R-:W-:Y:S01]  /*19b0*/  IMAD.U32 R9, RZ, RZ, UR15 ;  /* 0x0000000fff097e24 */ /* 0x000fe2000f8e00ff */
[----:B------:R-:W-:-:S02]  /*19c0*/  MOV R8, UR14 ;  /* 0x0000000e00087c02 */ /* 0x000fc40008000f00 */
[----:B------:R-:W1:Y:S01]  /*19d0*/  I2F.RP R6, R2 ;  /* 0x0000000200067306 */ /* 0x000e620000209400 */
[----:B------:R-:W-:Y:S01]  /*19e0*/  MOV R11, UR6 ;  /* 0x00000006000b7c02 */ /* 0x000fe20008000f00 */
[----:B------:R-:W-:-:S06]  /*19f0*/  IMAD.U32 R9, RZ, RZ, UR5 ;  /* 0x00000005ff097e24 */ /* 0x000fcc000f8e00ff */
        /* <DEDUP_REMOVED lines=33> */
.L_x_3217:
        /* <DEDUP_REMOVED lines=14> */
[----:B------:R-:W-:Y:S01]  /*1cf0*/  LOP3.LUT R247, R247, R246, RZ, 0x3c, !PT ;  /* 0x000000f6f7f77212 */ /* 0x000fe200078e3cff */
[----:B------:R-:W4:Y:S01]  /*1d00*/  @UP0 LDCU.64 UR6, c[0x0][0x3b0] ;  /* 0x00007600ff0607ac */ /* 0x000f220008000a00 */
[----:B------:R-:W-:Y:S01]  /*1d10*/  IMAD.X R5, RZ, RZ, R0, P1 ;  /* 0x000000ffff057224 */ /* 0x000fe200008e0600 */
[----:B------:R-:W-:-:S02]  /*1d20*/  LOP3.LUT R201, R201, 0x1e00, R173, 0xf8, !PT ;  /* 0x00001e00c9c97812 */ /* 0x000fc400078ef8ad */
[C---:B------:R-:W-:Y:S01]  /*1d30*/  LOP3.LUT R246, R247.reuse, R246, RZ, 0x3c, !PT ;  /* 0x000000f6f7f67212 */ /* 0x040fe200078e3cff */
[----:B-1----:R-:W-:Y:S02]  /*1d40*/  IMAD.U32 R6, RZ, RZ, UR4 ;  /* 0x00000004ff067e24 */ /* 0x002fe4000f8e00ff */
[----:B------:R-:W-:Y:S01]  /*1d50*/  IMAD.WIDE.U32 R4, R18, UR10, R4 ;  /* 0x0000000a12047c25 */ /* 0x000fe2000f8e0004 */
[----:B------:R-:W-:-:S03]  /*1d60*/  LOP3.LUT R247, R247, R246, RZ, 0x3c, !PT ;  /* 0x000000f6f7f77212 */ /* 0x000fc600078e3cff */
        /* <DEDUP_REMOVED lines=46> */
.L_x_3224:
[----:B------:R2:W-:Y:S02]  /*2050*/  STS.128 [R201], RZ ;  /* 0x000000ffc9007388 */ /* 0x0005e40000000c00 */
.L_x_3223:
[----:B------:R-:W-:Y:S05]  /*2060*/  BSYNC.RECONVERGENT B0 ;  /* 0x0000000000007941 */ /* 0x000fea0003800200 */
.L_x_3222:
[C---:B------:R-:W-:Y:S01]  /*2070*/  VIADD R16, R18.reuse, 0x10 ;  /* 0x0000001012107836 */ /* 0x040fe20000000000 */
[----:B------:R-:W-:Y:S01]  /*2080*/  BSSY.RECONVERGENT B0, `(.L_x_3225) ;  /* 0x000001b000007945 */ /* 0x000fe20003800200 */
[C---:B------:R-:W-:Y:S02]  /*2090*/  VIADD R15, R18.reuse, 0x20 ;  /* 0x00000020120f7836 */ /* 0x040fe40000000000 */
[----:B-1----:R-:W-:Y:S01]  /*20a0*/  VIADD R4, R18, 0x30 ;  /* 0x0000003012047836 */ /* 0x002fe20000000000 */
        /* <DEDUP_REMOVED lines=24> */
.L_x_3226:
[----:B------:R-:W-:Y:S05]  /*2230*/  BSYNC.RECONVERGENT B0 ;  /* 0x0000000000007941 */ /* 0x000fea0003800200 */
.L_x_3225:
[----:B------:R-:W-:Y:S04]  /*2240*/  BSSY.RECONVERGENT B0, `(.L_x_3227) ;  /* 0x0000016000007945 */ /* 0x000fe80003800200 */
[----:B------:R-:W-:Y:S05]  /*2250*/  @P2 BRA `(.L_x_3228) ;  /* 0x0000000000502947 */ /* 0x000fea0003800000 */
[----:B------:R-:W4:Y:S02]  /*2260*/  LDCU UR4, c[0x0][0x440] ;  /* 0x00008800ff0477ac */ /* 0x000f240008000800 */
[----:B----4-:R-:W-:-:S13]  /*2270*/  ISETP.GE.AND P0, PT, R175, UR4, PT ;  /* 0x00000004af007c0c */ /* 0x010fda000bf06270 */
[----:B------:R4:W-:Y:S01]  /*2280*/  @P0 STS.128 [R201+0x1000], RZ ;  /* 0x001000ffc9000388 */ /* 0x0009e20000000c00 */
[----:B------:R-:W-:Y:S05]  /*2290*/  @P0 BRA `(.L_x_3228) ;  /* 0x0000000000400947 */ /* 0x000fea0003800000 */
[----:B------:R-:W5:Y:S01]  /*22a0*/  LDCU.64 UR14, c[0x0][0x3b0] ;  /* 0x00007600ff0e77ac */ /* 0x000f620008000a00 */
[----:B---3--:R-:W-:Y:S01]  /*22b0*/  IADD3 R2, P0, PT, R10, 0x20, RZ ;  /* 0x000000200a027810 */ /* 0x008fe20007f1e0ff */
        /* <DEDUP_REMOVED lines=14> */
.L_x_3228:
[----:B------:R-:W-:Y:S05]  /*23a0*/  BSYNC.RECONVERGENT B0 ;  /* 0x0000000000007941 */ /* 0x000fea0003800200 */
.L_x_3227:
        /* <DEDUP_REMOVED lines=10> */
[----:B---3--:R-:W-:-:S05]  /*2450*/  IADD3.X R2, PT, PT, RZ, R11, RZ, P0, !PT ;  /* 0x0000000bff027210 */ /* 0x008fca00007fe4ff */
        /* <DEDUP_REMOVED lines=10> */
.L_x_3230:
[----:B------:R-:W-:Y:S05]  /*2500*/  BSYNC.RECONVERGENT B0 ;  /* 0x0000000000007941 */ /* 0x000fea0003800200 */
.L_x_3229:
        /* <DEDUP_REMOVED lines=10> */
[----:B---3--:R-:W-:Y:S02]  /*25b0*/  MOV R2, R241 ;  /* 0x000000f100027202 */ /* 0x008fe40000000f00 */
[----:B------:R-:W-:-:S05]  /*25c0*/  MOV R3, R240 ;  /* 0x000000f000037202 */ /* 0x000fca0000000f00 */
[----:B------:R-:W-:Y:S01]  /*25d0*/  @!PT LDS RZ, [RZ] ;  /* 0x00000000fffff984 */ /* 0x000fe20000000800 */
[----:B------:R-:W-:Y:S01]  /*25e0*/  @!PT LDS RZ, [RZ] ;  /* 0x00000000fffff984 */ /* 0x000fe20000000800 */
[----:B------:R-:W-:Y:S01]  /*25f0*/  @!PT LDS RZ, [RZ] ;  /* 0x00000000fffff984 */ /* 0x000fe20000000800 */
[----:B------:R3:W-:Y:S01]  /*2600*/  LDGSTS.E.BYPASS.LTC128B.128 [R201+0x2000], desc[UR18][R2.64] ;  /* 0x0200000002c97fae */ /* 0x0007e2000b981a12 */
[----:B------:R-:W-:Y:S05]  /*2610*/  BRA `(.L_x_3232) ;  /* 0x0000000000047947 */ /* 0x000fea0003800000 */
.L_x_3233:
[----:B------:R1:W-:Y:S02]  /*2620*/  STS.128 [R201+0x2000], RZ ;  /* 0x002000ffc9007388 */ /* 0x0003e40000000c00 */
.L_x_3232:
[----:B------:R-:W-:Y:S05]  /*2630*/  BSYNC.RECONVERGENT B0 ;  /* 0x0000000000007941 */ /* 0x000fea0003800200 */
.L_x_3231:
[----:B------:R-:W-:Y:S01]  /*2640*/  ISETP.GE.AND P3, PT, R16, UR25, PT ;  /* 0x0000001910007c0c */ /* 0x000fe2000bf66270 */
[----:B---3--:R-:W-:Y:S01]  /*2650*/  IMAD.U32 R2, RZ, RZ, UR14 ;  /* 0x0000000eff027e24 */ /* 0x008fe2000f8e00ff */
[----:B------:R-:W-:Y:S01]  /*2660*/  BSSY.RECONVERGENT B0, `(.L_x_3234) ;  /* 0x0000016000007945 */ /* 0x000fe20003800200 */
[----:B------:R-:W-:Y:S01]  /*2670*/  IMAD.U32 R0, RZ, RZ, UR5 ;  /* 0x00000005ff007e24 */ /* 0x000fe2000f8e00ff */
[----:B------:R-:W-:Y:S01]  /*2680*/  ISETP.GE.AND P2, PT, R15, UR25, PT ;  /* 0x000000190f007c0c */ /* 0x000fe2000bf46270 */
[----:B------:R-:W-:Y:S01]  /*2690*/  VIADD R14, R18, 0x40 ;  /* 0x00000040120e7836 */ /* 0x000fe20000000000 */
        /* <DEDUP_REMOVED lines=18> */
.L_x_3235:
[----:B------:R-:W-:Y:S05]  /*27c0*/  BSYNC.RECONVERGENT B0 ;  /* 0x0000000000007941 */ /* 0x000fea0003800200 */
.L_x_3234:
        /* <DEDUP_REMOVED lines=17> */
.L_x_3237:
[----:B------:R-:W-:Y:S05]  /*28e0*/  BSYNC.RECONVERGENT B0 ;  /* 0x0000000000007941 */ /* 0x000fea0003800200 */
.L_x_3236:
        /* <DEDUP_REMOVED lines=17> */
.L_x_3239:
[----:B------:R-:W-:Y:S05]  /*2a00*/  BSYNC.RECONVERGENT B0 ;  /* 0x0000000000007941 */ /* 0x000fea0003800200 */
.L_x_3238:
        /* <DEDUP_REMOVED lines=18> */
.L_x_3241:
[----:B------:R-:W-:Y:S05]  /*2b30*/  BSYNC.RECONVERGENT B0 ;  /* 0x0000000000007941 */ /* 0x000fea0003800200 */
.L_x_3240:
        /* <DEDUP_REMOVED lines=17> */
.L_x_3243:
[----:B------:R-:W-:Y:S05]  /*2c50*/  BSYNC.RECONVERGENT B0 ;  /* 0x0000000000007941 */ /* 0x000fea0003800200 */
.L_x_3242:
        /* <DEDUP_REMOVED lines=18> */
.L_x_3245:
[----:B------:R-:W-:Y:S05]  /*2d80*/  BSYNC.RECONVERGENT B0 ;  /* 0x0000000000007941 */ /* 0x000fea0003800200 */
.L_x_3244:
        /* <DEDUP_REMOVED lines=18> */
.L_x_3247:
[----:B------:R-:W-:Y:S05]  /*2eb0*/  BSYNC.RECONVERGENT B0 ;  /* 0x0000000000007941 */ /* 0x000fea0003800200 */
.L_x_3246:
        /* <DEDUP_REMOVED lines=16> */
.L_x_3249:
[----:B------:R-:W-:Y:S05]  /*2fc0*/  BSYNC.RECONVERGENT B0 ;  /* 0x0000000000007941 */ /* 0x000fea0003800200 */
.L_x_3248:
        /* <DEDUP_REMOVED lines=17> */
.L_x_3251:
[----:B------:R-:W-:Y:S05]  /*30e0*/  BSYNC.RECONVERGENT B0 ;  /* 0x0000000000007941 */ /* 0x000fea0003800200 */
.L_x_3250:
        /* <DEDUP_REMOVED lines=17> */
.L_x_3253:
[----:B------:R-:W-:Y:S05]  /*3200*/  BSYNC.RECONVERGENT B0 ;  /* 0x0000000000007941 */ /* 0x000fea0003800200 */
.L_x_3252:
        /* <DEDUP_REMOVED lines=16> */
.L_x_3255:
[----:B------:R-:W-:Y:S05]  /*3310*/  BSYNC.RECONVERGENT B0 ;  /* 0x0000000000007941 */ /* 0x000fea0003800200 */
.L_x_3254:
        /* <DEDUP_REMOVED lines=16> */
.L_x_3257:
[----:B------:R-:W-:Y:S05]  /*3420*/  BSYNC.RECONVERGENT B0 ;  /* 0x0000000000007941 */ /* 0x000fea0003800200 */
.L_x_3256:
        /* <DEDUP_REMOVED lines=16> */
.L_x_3259:
[----:B------:R-:W-:Y:S05]  /*3530*/  BSYNC.RECONVERGENT B0 ;  /* 0x0000000000007941 */ /* 0x000fea0003800200 */
.L_x_3258:
        /* <DEDUP_REMOVED lines=16> */
.L_x_3261:
[----:B------:R-:W-:Y:S05]  /*3640*/  BSYNC.RECONVERGENT B0 ;  /* 0x0000000000007941 */ /* 0x000fea0003800200 */
.L_x_3260:
        /* <DEDUP_REMOVED lines=15> */
.L_x_3263:
[----:B------:R-:W-:Y:S05]  /*3740*/  BSYNC.RECONVERGENT B0 ;  /* 0x0000000000007941 */ /* 0x000fea0003800200 */
.L_x_3262:
        /* <DEDUP_REMOVED lines=13> */
[----:B------:R-:W1:Y:S04]  /*3820*/  LDCU UR4, c[0x0][0x458] ;  /* 0x00008b00ff0477ac */ /* 0x000e680008000800 */
        /* <DEDUP_REMOVED lines=25> */
.L_x_3266:
[----:B------:R2:W-:Y:S01]  /*39c0*/  STS.128 [R201+0xa000], RZ ;  /* 0x00a000ffc9007388 */ /* 0x0005e20000000c00 */
[----:B------:R-:W-:Y:S05]  /*39d0*/  BRA `(.L_x_3267) ;  /* 0x0000000000047947 */ /* 0x000fea0003800000 */
.L_x_3265:
[----:B------:R1:W-:Y:S02]  /*39e0*/  STS.128 [R201+0xa000], RZ ;  /* 0x00a000ffc9007388 */ /* 0x0003e40000000c00 */
.L_x_3267:
[----:B------:R-:W-:Y:S05]  /*39f0*/  BSYNC.RECONVERGENT B0 ;  /* 0x0000000000007941 */ /* 0x000fea0003800200 */
.L_x_3264:
        /* <DEDUP_REMOVED lines=22> */
.L_x_3269:
[----:B------:R-:W-:Y:S05]  /*3b60*/  BSYNC.RECONVERGENT B0 ;  /* 0x0000000000007941 */ /* 0x000fea0003800200 */
.L_x_3268:
        /* <DEDUP_REMOVED lines=17> */
.L_x_3271:
[----:B------:R-:W-:Y:S05]  /*3c80*/  BSYNC.RECONVERGENT B0 ;  /* 0x0000000000007941 */ /* 0x000fea0003800200 */
.L_x_3270:
        /* <DEDUP_REMOVED lines=17> */
.L_x_3273:
[----:B------:R-:W-:Y:S05]  /*3da0*/  BSYNC.RECONVERGENT B0 ;  /* 0x0000000000007941 */ /* 0x000fea0003800200 */
.L_x_3272:
        /* <DEDUP_REMOVED lines=16> */
.L_x_3275:
[----:B------:R-:W-:Y:S05]  /*3eb0*/  BSYNC.RECONVERGENT B0 ;  /* 0x0000000000007941 */ /* 0x000fea0003800200 */
.L_x_3274:
        /* <DEDUP_REMOVED lines=17> */
.L_x_3277:
[----:B------:R-:W-:Y:S05]  /*3fd0*/  BSYNC.RECONVERGENT B0 ;  /* 0x0000000000007941 */ /* 0x000fea0003800200 */
.L_x_3276:
        /* <DEDUP_REMOVED lines=16> */
.L_x_3279:
[----:B------:R-:W-:Y:S05]  /*40e0*/  BSYNC.RECONVERGENT B0 ;  /* 0x0000000000007941 */ /* 0x000fea0003800200 */
.L_x_3278:
        /* <DEDUP_REMOVED lines=19> */
.L_x_3281:
[----:B------:R-:W-:Y:S05]  /*4220*/  BSYNC.RECONVERGENT B0 ;  /* 0x0000000000007941 */ /* 0x000fea0003800200 */
.L_x_3280:
        /* <DEDUP_REMOVED lines=21> */
.L_x_3283:
[----:B------:R-:W-:Y:S05]  /*4380*/  BSYNC.RECONVERGENT B0 ;  /* 0x0000000000007941 */ /* 0x000fea0003800200 */
.L_x_3282:
        /* <DEDUP_REMOVED lines=22> */
.L_x_3285:
[----:B------:R-:W-:Y:S05]  /*44f0*/  BSYNC.RECONVERGENT B0 ;  /* 0x0000000000007941 */ /* 0x000fea0003800200 */
.L_x_3284:
        /* <DEDUP_REMOVED lines=15> */
.L_x_3287:
[----:B------:R-:W-:Y:S05]  /*45f0*/  BSYNC.RECONVERGENT B0 ;  /* 0x0000000000007941 */ /* 0x000fea0003800200 */
.L_x_3286:
        /* <DEDUP_REMOVED lines=15> */
.L_x_3289:
[----:B------:R-:W-:Y:S05]  /*46f0*/  BSYNC.RECONVERGENT B0 ;  /* 0x0000000000007941 */ /* 0x000fea0003800200 */
.L_x_3288:
        /* <DEDUP_REMOVED lines=15> */
.L_x_3291:
[----:B------:R-:W-:Y:S05]  /*47f0*/  BSYNC.RECONVERGENT B0 ;  /* 0x0000000000007941 */ /* 0x000fea0003800200 */
.L_x_3290:
        /* <DEDUP_REMOVED lines=15> */
.L_x_3293:
[----:B------:R-:W-:Y:S05]  /*48f0*/  BSYNC.RECONVERGENT B0 ;  /* 0x0000000000007941 */ /* 0x000fea0003800200 */
.L_x_3292:
        /* <DEDUP_REMOVED lines=15> */
.L_x_3295:
[----:B------:R-:W-:Y:S05]  /*49f0*/  BSYNC.RECONVERGENT B0 ;  /* 0x0000000000007941 */ /* 0x000fea0003800200 */
.L_x_3294:
        /* <DEDUP_REMOVED lines=15> */
.L_x_3297:
[----:B------:R-:W-:Y:S05]  /*4af0*/  BSYNC.RECONVERGENT B0 ;  /* 0x0000000000007941 */ /* 0x000fea0003800200 */
.L_x_3296:
[----:B-1----:R1:W-:Y:S01]  /*4b00*/  LDSM.16.M88.4 R12, [R2] ;  /* 0x00000000020c783b */ /* 0x0023e20000000200 */
[----:B------:R-:W-:Y:S01]  /*4b10*/  IMAD.MOV.U32 R172, RZ, RZ, 0x20 ;  /* 0x00000020ffac7424 */ /* 0x000fe200078e00ff */
[C---:B------:R-:W-:Y:S01]  /*4b20*/  LOP3.LUT P5, RZ, R237.reuse, 0x2, RZ, 0xc0, !PT ;  /* 0x00000002edff7812 */ /* 0x040fe200078ac0ff */
[----:B------:R-:W-:Y:S01]  /*4b30*/  VIADD R180, R136, UR6 ;  /* 0x0000000688b47c36 */ /* 0x000fe20008000000 */
[----:B------:R-:W5:Y:S01]  /*4b40*/  LDSM.16.M88.4 R4, [R136+UR6+0x2000] ;  /* 0x002000068804783b */ /* 0x000f620008000200 */
[----:B------:R-:W-:Y:S01]  /*4b50*/  IMAD.MOV.U32 R184, RZ, RZ, 0x40 ;  /* 0x00000040ffb87424 */ /* 0x000fe200078e00ff */
[----:B------:R-:W-:Y:S01]  /*4b60*/  SEL R176, R172, 0xffffffe0, !P5 ;  /* 0xffffffe0acb07807 */ /* 0x000fe20006800000 */
[----:B------:R-:W2:Y:S01]  /*4b70*/  LDCU UR14, c[0x0][0x50c] ;  /* 0x0000a180ff0e77ac */ /* 0x000ea20008000800 */
[----:B------:R-:W3:Y:S01]  /*4b80*/  LDSM.16.M88.4 R60, [R136+UR6+0x6800] ;  /* 0x00680006883c783b */ /* 0x000ee20008000200 */
[----:B------:R-:W-:Y:S01]  /*4b90*/  LOP3.LUT P0, RZ, R237, 0x4, RZ, 0xc0, !PT ;  /* 0x00000004edff7812 */ /* 0x000fe2000780c0ff */
[----:B------:R-:W-:Y:S01]  /*4ba0*/  IMAD.MOV.U32 R203, RZ, RZ, 0x8 ;  /* 0x00000008ffcb7424 */ /* 0x000fe200078e00ff */
[----:B------:R-:W-:Y:S01]  /*4bb0*/  UIADD3 UR21, UPT, UPT, UR20, -0x1, URZ ;  /* 0xffffffff14157890 */ /* 0x000fe2000fffe0ff */
[----:B------:R-:W-:Y:S01]  /*4bc0*/  IMAD.IADD R168, R2, 0x1, R176 ;  /* 0x0000000102a87824 */ /* 0x000fe200078e02b0 */
[----:B------:R-:W-:Y:S01]  /*4bd0*/  LDSM.16.M88.4 R124, [R136+UR6+0x2800] ;  /* 0x00280006887c783b */ /* 0x000fe20008000200 */
[--C-:B------:R-:W-:Y:S01]  /*4be0*/  IMAD.IADD R177, R176, 0x1, R180.reuse ;  /* 0x00000001b0b17824 */ /* 0x100fe200078e02b4 */
[----:B------:R-:W-:Y:S01]  /*4bf0*/  SEL R184, R184, 0xffffffc0, !P0 ;  /* 0xffffffc0b8b87807 */ /* 0x000fe20004000000 */
[----:B------:R-:W-:Y:S01]  /*4c00*/  USHF.L.U32 UR4, UR21, 0x8, URZ ;  /* 0x0000000815047899 */ /* 0x000fe200080006ff */
[----:B------:R-:W-:Y:S01]  /*4c10*/  LDSM.16.M88.4 R116, [R136+UR6+0x3000] ;  /* 0x003000068874783b */ /* 0x000fe20008000200 */
[----:B------:R-:W-:Y:S01]  /*4c20*/  VIADDMNMX R203, R0, R203, UR22, PT ;  /* 0x0000001600cb7e46 */ /* 0x000fe2000b8001cb */
[----:B------:R-:W-:Y:S01]  /*4c30*/  UISETP.GT.AND UP0, UPT, UR21, UR16, UPT ;  /* 0x000000101500728c */ /* 0x000fe2000bf04270 */
[----:B------:R-:W-:Y:S01]  /*4c40*/  IMAD.IADD R202, R184, 0x1, R180 ;  /* 0x00000001b8ca7824 */ /* 0x000fe200078e02b4 */
[----:B------:R-:W-:Y:S01]  /*4c50*/  LDSM.16.M88.4 R168, [R168] ;  /* 0x00000000a8a8783b */ /* 0x000fe20000000200 */
[----:B------:R-:W-:Y:S01]  /*4c60*/  VIMNMX R208, PT, PT, R0, UR22, PT ;  /* 0x0000001600d07c48 */ /* 0x000fe2000bfe0100 */
[----:B-1----:R-:W-:-:S02]  /*4c70*/  IMAD.IADD R2, R2, 0x1, R184 ;  /* 0x0000000102027824 */ /* 0x002fc400078e02b8 */
[----:B------:R-:W1:Y:S04]  /*4c80*/  LDSM.16.M88.4 R132, [R177+0x2000] ;  /* 0x00200000b184783b */ /* 0x000e680000000200 */
[----:B------:R-:W4:Y:S04]  /*4c90*/  LDSM.16.M88.4 R108, [R136+UR6+0x3800] ;  /* 0x00380006886c783b */ /* 0x000f280008000200 */
        /* <DEDUP_REMOVED lines=9> */
[----:B---3--:R-:W-:Y:S03]  /*4d30*/  HMMA.16816.F32 R64, R12, R60, RZ ;  /* 0x0000003c0c40723c */ /* 0x008fe600000018ff */
[----:B------:R-:W-:Y:S04]  /*4d40*/  LDSM.16.M88.4 R36, [R136+UR6+0x8000] ;  /* 0x008000068824783b */ /* 0x000fe80008000200 */
[----:B------:R-:W-:Y:S01]  /*4d50*/  LDSM.16.M88.4 R28, [R136+UR6+0x8800] ;  /* 0x00880006881c783b */ /* 0x000fe20008000200 */
[C---:B-1----:R-:W-:Y:S03]  /*4d60*/  HMMA.16816.F32 R8, R168.reuse, R132, R8 ;  /* 0x00000084a808723c */ /* 0x042fe60000001808 */
[----:B------:R-:W-:Y:S04]  /*4d70*/  LDSM.16.M88.4 R20, [R136+UR6+0x9000] ;  /* 0x009000068814783b */ /* 0x000fe80008000200 */
[----:B------:R-:W-:Y:S01]  /*4d80*/  LDSM.16.M88.4 R136, [R136+UR6+0x9800] ;  /* 0x009800068888783b */ /* 0x000fe20008000200 */
[----:B------:R-:W-:Y:S03]  /*4d90*/  HMMA.16816.F32 R4, R168, R134, R4 ;  /* 0x00000086a804723c */ /* 0x000fe60000001804 */
[----:B------:R-:W1:Y:S04]  /*4da0*/  LDSM.16.M88.4 R132, [R177+0x6800] ;  /* 0x00680000b184783b */ /* 0x000e680000000200 */
[----:B------:R-:W3:Y:S01]  /*4db0*/  LDSM.16.M88.4 R140, [R177+0x5800] ;  /* 0x00580000b18c783b */ /* 0x000ee20000000200 */
[C---:B------:R-:W-:Y:S03]  /*4dc0*/  HMMA.16816.F32 R60, R12.reuse, R62, RZ ;  /* 0x0000003e0c3c723c */ /* 0x040fe600000018ff */
[----:B------:R-:W5:Y:S04]  /*4dd0*/  LDSM.16.M88.4 R152, [R177+0x4000] ;  /* 0x00400000b198783b */ /* 0x000f680000000200 */
[----:B------:R-:W5:Y:S01]  /*4de0*/  LDSM.16.M88.4 R144, [R177+0x5000] ;  /* 0x00500000b190783b */ /* 0x000f620000000200 */
[C---:B------:R-:W-:Y:S03]  /*4df0*/  HMMA.16816.F32 R128, R12.reuse, R124, RZ ;  /* 0x0000007c0c80723c */ /* 0x040fe600000018ff */
[----:B------:R-:W-:Y:S04]  /*4e00*/  LDSM.16.M88.4 R156, [R177+0x3800] ;  /* 0x00380000b19c783b */ /* 0x000fe80000000200 */
[----:B------:R-:W-:Y:S01]  /*4e10*/  LDSM.16.M88.4 R164, [R177+0x2800] ;  /* 0x00280000b1a4783b */ /* 0x000fe20000000200 */
[C---:B------:R-:W-:Y:S03]  /*4e20*/  HMMA.16816.F32 R120, R12.reuse, R116, RZ ;  /* 0x000000740c78723c */ /* 0x040fe600000018ff */
[----:B------:R-:W-:Y:S04]  /*4e30*/  LDSM.16.M88.4 R160, [R177+0x3000] ;  /* 0x00300000b1a0783b */ /* 0x000fe80000000200 */
[----:B------:R-:W-:Y:S01]  /*4e40*/  LDSM.16.M88.4 R148, [R177+0x4800] ;  /* 0x00480000b194783b */ /* 0x000fe20000000200 */
[C---:B----4-:R-:W-:Y:S03]  /*4e50*/  HMMA.16816.F32 R112, R12.reuse, R108, RZ ;  /* 0x0000006c0c70723c */ /* 0x050fe600000018ff */
[----:B------:R-:W0:Y:S05]  /*4e60*/  LDGDEPBAR ;  /* 0x00000000000079af */ /* 0x000e2a0000000000 */
[----:B--2---:R-:W-:Y:S08]  /*4e70*/  HMMA.16816.F32 R104, R12, R100, RZ ;  /* 0x000000640c68723c */ /* 0x004ff000000018ff */
        /* <DEDUP_REMOVED lines=28> */
[C---:B---3--:R-:W-:Y:S08]  /*5040*/  HMMA.16816.F32 R80, R168.reuse, R140, R80 ;  /* 0x0000008ca850723c */ /* 0x048ff00000001850 */
[C---:B------:R-:W-:Y:S01]  /*5050*/  HMMA.16816.F32 R76, R168.reuse, R142, R76 ;  /* 0x0000008ea84c723c */ /* 0x040fe2000000184c */
[----:B------:R-:W3:Y:S07]  /*5060*/  LDSM.16.M88.4 R140, [R177+0x9000] ;  /* 0x00900000b18c783b */ /* 0x000eee0000000200 */
[C---:B-----5:R-:W-:Y:S08]  /*5070*/  HMMA.16816.F32 R104, R168.reuse, R152, R104 ;  /* 0x00000098a868723c */ /* 0x060ff00000001868 */
[C---:B------:R-:W-:Y:S01]  /*5080*/  HMMA.16816.F32 R100, R168.reuse, R154, R100 ;  /* 0x0000009aa864723c */ /* 0x040fe20000001864 */
[----:B------:R-:W-:Y:S07]  /*5090*/  LDSM.16.M88.4 R152, [R2] ;  /* 0x000000000298783b */ /* 0x000fee0000000200 */
[C---:B------:R-:W-:Y:S08]  /*50a0*/  HMMA.16816.F32 R88, R168.reuse, R144, R88 ;  /* 0x00000090a858723c */ /* 0x040ff00000001858 */
        /* <DEDUP_REMOVED lines=23> */
[C---:B----4-:R-:W-:Y:S08]  /*5220*/  HMMA.16816.F32 R16, R168.reuse, R144, R16 ;  /* 0x00000090a810723c */ /* 0x050ff00000001810 */
[----:B------:R-:W-:Y:S01]  /*5230*/  HMMA.16816.F32 R12, R168, R146, R12 ;  /* 0x00000092a80c723c */ /* 0x000fe2000000180c */
[----:B------:R-:W4:Y:S07]  /*5240*/  LDSM.16.M88.4 R144, [R202+0x4000] ;  /* 0x00400000ca90783b */ /* 0x000f2e0000000200 */
[C---:B-1----:R-:W-:Y:S08]  /*5250*/  HMMA.16816.F32 R120, R152.reuse, R132, R120 ;  /* 0x000000849878723c */ /* 0x042ff00000001878 */
[C---:B------:R-:W-:Y:S01]  /*5260*/  HMMA.16816.F32 R116, R152.reuse, R134, R116 ;  /* 0x000000869874723c */ /* 0x040fe20000001874 */
[----:B------:R-:W1:Y:S07]  /*5270*/  LDSM.16.M88.4 R132, [R202+0x6000] ;  /* 0x00600000ca84783b */ /* 0x000e6e0000000200 */
[----:B-----5:R-:W-:Y:S01]  /*5280*/  HMMA.16816.F32 R128, R152, R156, R128 ;  /* 0x0000009c9880723c */ /* 0x020fe20000001880 */
[----:B------:R-:W-:-:S07]  /*5290*/  IMAD.IADD R156, R176, 0x1, R2 ;  /* 0x00000001b09c7824 */ /* 0x000fce00078e0202 */
[C---:B------:R-:W-:Y:S08]  /*52a0*/  HMMA.16816.F32 R56, R168.reuse, R164, R56 ;  /* 0x000000a4a838723c */ /* 0x040ff00000001838 */
[C---:B------:R-:W-:Y:S01]  /*52b0*/  HMMA.16816.F32 R52, R168.reuse, R166, R52 ;  /* 0x000000a6a834723c */ /* 0x040fe20000001834 */
[----:B------:R-:W-:Y:S07]  /*52c0*/  LDSM.16.M88.4 R164, [R202+0x5800] ;  /* 0x00580000caa4783b */ /* 0x000fee0000000200 */
[C---:B------:R-:W-:Y:S08]  /*52d0*/  HMMA.16816.F32 R48, R168.reuse, R160, R48 ;  /* 0x000000a0a830723c */ /* 0x040ff00000001830 */
[C---:B------:R-:W-:Y:S01]  /*52e0*/  HMMA.16816.F32 R44, R168.reuse, R162, R44 ;  /* 0x000000a2a82c723c */ /* 0x040fe2000000182c */
[----:B------:R-:W-:Y:S07]  /*52f0*/  LDSM.16.M88.4 R160, [R202+0x5000] ;  /* 0x00500000caa0783b */ /* 0x000fee0000000200 */
[C---:B--2---:R-:W-:Y:S08]  /*5300*/  HMMA.16816.F32 R40, R168.reuse, R136, R40 ;  /* 0x00000088a828723c */ /* 0x044ff00000001828 */
[----:B------:R-:W-:Y:S01]  /*5310*/  HMMA.16816.F32 R36, R168, R138, R36 ;  /* 0x0000008aa824723c */ /* 0x000fe20000001824 */
[----:B------:R-:W-:Y:S01]  /*5320*/  IMAD.IADD R168, R176, 0x1, R202 ;  /* 0x00000001b0a87824 */ /* 0x000fe200078e02ca */
[----:B------:R-:W-:Y:S06]  /*5330*/  LDSM.16.M88.4 R136, [R202+0x3800] ;  /* 0x00380000ca88783b */ /* 0x000fec0000000200 */
[C---:B------:R-:W-:Y:S08]  /*5340*/  HMMA.16816.F32 R8, R152.reuse, R148, R8 ;  /* 0x000000949808723c */ /* 0x040ff00000001808 */
[C---:B------:R-:W-:Y:S01]  /*5350*/  HMMA.16816.F32 R4, R152.reuse, R150, R4 ;  /* 0x000000969804723c */ /* 0x040fe20000001804 */
[----:B------:R-:W-:Y:S07]  /*5360*/  LDSM.16.M88.4 R148, [R168+0x2000] ;  /* 0x00200000a894783b */ /* 0x000fee0000000200 */
[C---:B------:R-:W-:Y:S01]  /*5370*/  HMMA.16816.F32 R124, R152.reuse, R158, R124 ;  /* 0x0000009e987c723c */ /* 0x040fe2000000187c */
[----:B------:R-:W2:Y:S07]  /*5380*/  LDSM.16.M88.4 R156, [R156] ;  /* 0x000000009c9c783b */ /* 0x000eae0000000200 */
[C---:B---3--:R-:W-:Y:S08]  /*5390*/  HMMA.16816.F32 R96, R152.reuse, R140, R96 ;  /* 0x0000008c9860723c */ /* 0x048ff00000001860 */
[C---:B------:R-:W-:Y:S01]  /*53a0*/  HMMA.16816.F32 R92, R152.reuse, R142, R92 ;  /* 0x0000008e985c723c */ /* 0x040fe2000000185c */
[----:B------:R-:W3:Y:S07]  /*53b0*/  LDSM.16.M88.4 R140, [R202+0x7000] ;  /* 0x00700000ca8c783b */ /* 0x000eee0000000200 */
[C---:B----4-:R-:W-:Y:S08]  /*53c0*/  HMMA.16816.F32 R104, R152.reuse, R144, R104 ;  /* 0x000000909868723c */ /* 0x050ff00000001868 */
[C---:B------:R-:W-:Y:S01]  /*53d0*/  HMMA.16816.F32 R100, R152.reuse, R146, R100 ;  /* 0x000000929864723c */ /* 0x040fe20000001864 */
[----:B------:R-:W4:Y:S07]  /*53e0*/  LDSM.16.M88.4 R144, [R168+0x2800] ;  /* 0x00280000a890783b */ /* 0x000f2e0000000200 */
[C---:B-1----:R-:W-:Y:S08]  /*53f0*/  HMMA.16816.F32 R72, R152.reuse, R132, R72 ;  /* 0x000000849848723c */ /* 0x042ff00000001848 */
[----:B------:R-:W-:Y:S01]  /*5400*/  HMMA.16816.F32 R68, R152, R134, R68 ;  /* 0x000000869844723c */ /* 0x000fe20000001844 */
[----:B------:R-:W1:Y:S07]  /*5410*/  LDSM.16.M88.4 R132, [R202+0x7800] ;  /* 0x00780000ca84783b */ /* 0x000e6e0000000200 */
[C---:B--2---:R-:W-:Y:S08]  /*5420*/  HMMA.16816.F32 R8, R156.reuse, R148, R8 ;  /* 0x000000949c08723c */ /* 0x044ff00000001808 */
[----:B------:R-:W-:Y:S08]  /*5430*/  HMMA.16816.F32 R4, R156, R150, R4 ;  /* 0x000000969c04723c */ /* 0x000ff00000001804 */
[C---:B------:R-:W-:Y:S03]  /*5440*/  HMMA.16816.F32 R112, R152.reuse, R136, R112 ;  /* 0x000000889870723c */ /* 0x040fe60000001870 */
[----:B------:R-:W-:Y:S01]  /*5450*/  FMUL.FTZ R9, R9, UR14 ;  /* 0x0000000e09097c20 */ /* 0x000fe20008410000 */
[----:B------:R-:W-:Y:S01]  /*5460*/  FMUL.FTZ R10, R10, UR14 ;  /* 0x0000000e0a0a7c20 */ /* 0x000fe20008410000 */
[----:B------:R-:W-:Y:S01]  /*5470*/  FMUL.FTZ R2, R8, UR14 ;  /* 0x0000000e08027c20 */ /* 0x000fe20008410000 */
[----:B------:R-:W-:Y:S01]  /*5480*/  FMUL.FTZ R150, R11, UR14 ;  /* 0x0000000e0b967c20 */ /* 0x000fe20008410000 */
[----:B------:R-:W-:Y:S01]  /*5490*/  MUFU.TANH R148, R9 ;  /* 0x0000000900947308 */ /* 0x000fe20000002400 */
[C---:B------:R-:W-:Y:S01]  /*54a0*/  HMMA.16816.F32 R108, R152.reuse, R138, R108 ;  /* 0x0000008a986c723c */ /* 0x040fe2000000186c */
[----:B------:R-:W2:Y:S02]  /*54b0*/  LDSM.16.M88.4 R136, [R202+0x6800] ;  /* 0x00680000ca88783b */ /* 0x000ea40000000200 */
[----:B------:R-:W-:Y:S01]  /*54c0*/  FMUL.FTZ R4, R4, UR14 ;  /* 0x0000000e04047c20 */ /* 0x000fe20008410000 */
[----:B------:R-:W-:Y:S01]  /*54d0*/  FMUL.FTZ R5, R5, UR14 ;  /* 0x0000000e05057c20 */ /* 0x000fe20008410000 */
[----:B------:R-:W-:Y:S01]  /*54e0*/  FMUL.FTZ R6, R6, UR14 ;  /* 0x0000000e06067c20 */ /* 0x000fe20008410000 */
[----:B------:R-:W-:Y:S01]  /*54f0*/  FMUL.FTZ R7, R7, UR14 ;  /* 0x0000000e07077c20 */ /* 0x000fe20008410000 */
[----:B------:R5:W-:Y:S01]  /*5500*/  MUFU.TANH R149, R10 ;  /* 0x0000000a00957308 */ /* 0x000be20000002400 */
[C---:B---3--:R-:W-:Y:S07]  /*5510*/  HMMA.16816.F32 R56, R152.reuse, R140, R56 ;  /* 0x0000008c9838723c */ /* 0x048fee0000001838 */
[----:B------:R-:W-:Y:S01]  /*5520*/  MUFU.TANH R151, R4 ;  /* 0x0000000400977308 */ /* 0x000fe20000002400 */
[----:B------:R-:W-:Y:S01]  /*5530*/  HMMA.16816.F32 R52, R152, R142, R52 ;  /* 0x0000008e9834723c */ /* 0x000fe20000001834 */
[----:B------:R-:W-:Y:S06]  /*5540*/  LDSM.16.M88.4 R140, [R168+0x3000] ;  /* 0x00300000a88c783b */ /* 0x000fec0000000200 */
[----:B------:R-:W-:Y:S01]  /*5550*/  MUFU.TANH R150, R150 ;  /* 0x0000009600967308 */ /* 0x000fe20000002400 */
[----:B-----5:R-:W3:Y:S01]  /*5560*/  LDSM.16.M88.4 R8, [R202+0x8000] ;  /* 0x00800000ca08783b */ /* 0x020ee20000000200 */
[----:B----4-:R-:W-:Y:S06]  /*5570*/  HMMA.16816.F32 R128, R156, R144, R128 ;  /* 0x000000909c80723c */ /* 0x010fec0000001880 */
[----:B------:R-:W-:Y:S02]  /*5580*/  MUFU.TANH R144, R5 ;  /* 0x0000000500907308 */ /* 0x000fe40000002400 */
[C---:B-1----:R-:W-:Y:S06]  /*5590*/  HMMA.16816.F32 R48, R152.reuse, R132, R48 ;  /* 0x000000849830723c */ /* 0x042fec0000001830 */
[----:B------:R-:W-:Y:S02]  /*55a0*/  MUFU.TANH R145, R6 ;  /* 0x0000000600917308 */ /* 0x000fe40000002400 */
[C---:B--2---:R-:W-:Y:S03]  /*55b0*/  HMMA.16816.F32 R64, R152.reuse, R136, R64 ;  /* 0x000000889840723c */ /* 0x044fe60000001840 */
[----:B------:R-:W-:Y:S01]  /*55c0*/  FMUL.FTZ R128, R128, UR14 ;  /* 0x0000000e80807c20 */ /* 0x000fe20008410000 */
[----:B------:R-:W-:Y:S01]  /*55d0*/  FMUL.FTZ R129, R129, UR14 ;  /* 0x0000000e81817c20 */ /* 0x000fe20008410000 */
[----:B------:R-:W-:Y:S01]  /*55e0*/  FMUL.FTZ R130, R130, UR14 ;  /* 0x0000000e82827c20 */ /* 0x000fe20008410000 */
[----:B------:R1:W-:Y:S01]  /*55f0*/  MUFU.TANH R132, R7 ;  /* 0x0000000700847308 */ /* 0x0003e20000002400 */
[----:B------:R-:W-:Y:S01]  /*5600*/  FMUL.FTZ R131, R131, UR14 ;  /* 0x0000000e83837c20 */ /* 0x000fe20008410000 */
[----:B------:R-:W-:Y:S01]  /*5610*/  HMMA.16816.F32 R60, R152, R138, R60 ;  /* 0x0000008a983c723c */ /* 0x000fe2000000183c */
[----:B------:R-:W2:Y:S05]  /*5620*/  LDSM.16.M88.4 R136, [R202+0x8800] ;  /* 0x00880000ca88783b */ /* 0x000eaa0000000200 */
[----:B------:R-:W-:Y:S02]  /*5630*/  MUFU.TANH R133, R128 ;  /* 0x0000008000857308 */ /* 0x000fe40000002400 */
[----:B------:R-:W-:Y:S06]  /*5640*/  HMMA.16816.F32 R124, R156, R146, R124 ;  /* 0x000000929c7c723c */ /* 0x000fec000000187c */
[----:B------:R-:W-:Y:S01]  /*5650*/  MUFU.TANH R146, R131 ;  /* 0x0000008300927308 */ /* 0x000fe20000002400 */
[----:B-1----:R-:W1:Y:S01]  /*5660*/  LDSM.16.M88.4 R4, [R202+0x9000] ;  /* 0x00900000ca04783b */ /* 0x002e620000000200 */
[C---:B---3--:R-:W-:Y:S06]  /*5670*/  HMMA.16816.F32 R40, R152.reuse, R8, R40 ;  /* 0x000000089828723c */ /* 0x048fec0000001828 */
[----:B------:R-:W-:Y:S02]  /*5680*/  MUFU.TANH R2, R2 ;  /* 0x0000000200027308 */ /* 0x000fe40000002400 */
[----:B------:R-:W-:Y:S01]  /*5690*/  HMMA.16816.F32 R36, R152, R10, R36 ;  /* 0x0000000a9824723c */ /* 0x000fe20000001824 */
[----:B------:R-:W3:Y:S02]  /*56a0*/  LDSM.16.M88.4 R8, [R202+0x9800] ;  /* 0x00980000ca08783b */ /* 0x000ee40000000200 */
[----:B------:R-:W-:Y:S01]  /*56b0*/  FMUL.FTZ R124, R124, UR14 ;  /* 0x0000000e7c7c7c20 */ /* 0x000fe20008410000 */
[----:B------:R-:W-:Y:S01]  /*56c0*/  FMUL.FTZ R125, R125, UR14 ;  /* 0x0000000e7d7d7c20 */ /* 0x000fe20008410000 */
[----:B------:R-:W-:-:S03]  /*56d0*/  FMUL.FTZ R126, R126, UR14 ;  /* 0x0000000e7e7e7c20 */ /* 0x000fc60008410000 */
[----:B------:R-:W-:Y:S01]  /*56e0*/  HMMA.16816.F32 R44, R152, R134, R44 ;  /* 0x00000086982c723c */ /* 0x000fe2000000182c */
[----:B------:R-:W-:Y:S07]  /*56f0*/  MUFU.TANH R134, R129 ;  /* 0x0000008100867308 */ /* 0x000fee0000002400 */
[----:B------:R-:W-:Y:S01]  /*5700*/  HMMA.16816.F32 R120, R156, R140, R120 ;  /* 0x0000008c9c78723c */ /* 0x000fe20000001878 */
[----:B------:R4:W-:Y:S07]  /*5710*/  MUFU.TANH R135, R130 ;  /* 0x0000008200877308 */ /* 0x0009ee0000002400 */
[C---:B--2---:R-:W-:Y:S01]  /*5720*/  HMMA.16816.F32 R32, R152.reuse, R136, R32 ;  /* 0x000000889820723c */ /* 0x044fe20000001820 */
[----:B------:R-:W-:Y:S07]  /*5730*/  MUFU.TANH R136, R124 ;  /* 0x0000007c00887308 */ /* 0x000fee0000002400 */
[----:B-1----:R-:W-:Y:S01]  /*5740*/  HMMA.16816.F32 R24, R152, R4, R24 ;  /* 0x000000049818723c */ /* 0x002fe20000001818 */
[----:B------:R-:W-:Y:S01]  /*5750*/  MUFU.TANH R137, R125 ;  /* 0x0000007d00897308 */ /* 0x000fe20000002400 */
[----:B----4-:R-:W1:Y:S01]  /*5760*/  LDSM.16.M88.4 R128, [R168+0x3800] ;  /* 0x00380000a880783b */ /* 0x010e620000000200 */
[----:B------:R-:W-:Y:S01]  /*5770*/  FMUL.FTZ R120, R120, UR14 ;  /* 0x0000000e78787c20 */ /* 0x000fe20008410000 */
[----:B------:R-:W-:Y:S01]  /*5780*/  FMUL.FTZ R121, R121, UR14 ;  /* 0x0000000e79797c20 */ /* 0x000fe20008410000 */
[----:B------:R-:W-:Y:S01]  /*5790*/  FMUL.FTZ R122, R122, UR14 ;  /* 0x0000000e7a7a7c20 */ /* 0x000fe20008410000 */
[----:B------:R-:W-:-:S02]  /*57a0*/  FMUL.FTZ R123, R123, UR14 ;  /* 0x0000000e7b7b7c20 */ /* 0x000fc40008410000 */
[C---:B------:R-:W-:Y:S01]  /*57b0*/  HMMA.16816.F32 R20, R152.reuse, R6, R20 ;  /* 0x000000069814723c */ /* 0x040fe20000001814 */
[----:B------:R-:W2:Y:S01]  /*57c0*/  LDSM.16.M88.4 R4, [R168+0x4800] ;  /* 0x00480000a804783b */ /* 0x000ea20000000200 */
[----:B------:R-:W-:Y:S06]  /*57d0*/  MUFU.TANH R140, R120 ;  /* 0x00000078008c7308 */ /* 0x000fec0000002400 */
[----:B------:R-:W-:Y:S01]  /*57e0*/  HMMA.16816.F32 R28, R152, R138, R28 ;  /* 0x0000008a981c723c */ /* 0x000fe2000000181c */
[----:B------:R-:W-:Y:S01]  /*57f0*/  FMUL.FTZ R139, R127, UR14 ;  /* 0x0000000e7f8b7c20 */ /* 0x000fe20008410000 */
[----:B------:R4:W-:Y:S06]  /*5800*/  MUFU.TANH R138, R126 ;  /* 0x0000007e008a7308 */ /* 0x0009ec0000002400 */
[----:B------:R-:W-:Y:S02]  /*5810*/  HMMA.16816.F32 R116, R156, R142, R116 ;  /* 0x0000008e9c74723c */ /* 0x000fe40000001874 */
[----:B------:R-:W-:Y:S06]  /*5820*/  MUFU.TANH R141, R121 ;  /* 0x00000079008d7308 */ /* 0x000fec0000002400 */
[C---:B---3--:R-:W-:Y:S02]  /*5830*/  HMMA.16816.F32 R16, R152.reuse, R8, R16 ;  /* 0x000000089810723c */ /* 0x048fe40000001810 */
[----:B------:R-:W-:Y:S01]  /*5840*/  MUFU.TANH R142, R122 ;  /* 0x0000007a008e7308 */ /* 0x000fe20000002400 */
[----:B----4-:R-:W3:Y:S05]  /*5850*/  LDSM.16.M88.4 R124, [R168+0x4000] ;  /* 0x00400000a87c783b */ /* 0x010eea0000000200 */
[----:B------:R-:W-:Y:S01]  /*5860*/  HMMA.16816.F32 R12, R152, R10, R12 ;  /* 0x0000000a980c723c */ /* 0x000fe2000000180c */
[----:B------:R-:W-:Y:S01]  /*5870*/  LDSM.16.M88.4 R8, [R168+0x5000] ;  /* 0x00500000a808783b */ /* 0x000fe20000000200 */
[----:B------:R4:W-:Y:S01]  /*5880*/  MUFU.TANH R143, R123 ;  /* 0x0000007b008f7308 */ /* 0x0009e20000002400 */
[----:B------:R-:W-:Y:S01]  /*5890*/  FMUL.FTZ R116, R116, UR14 ;  /* 0x0000000e74747c20 */ /* 0x000fe20008410000 */
[----:B------:R-:W-:Y:S01]  /*58a0*/  FMUL.FTZ R117, R117, UR14 ;  /* 0x0000000e75757c20 */ /* 0x000fe20008410000 */
[----:B------:R-:W-:-:S03]  /*58b0*/  FMUL.FTZ R118, R118, UR14 ;  /* 0x0000000e76767c20 */ /* 0x000fc60008410000 */
[C---:B-1----:R-:W-:Y:S02]  /*58c0*/  HMMA.16816.F32 R108, R156.reuse, R130, R108 ;  /* 0x000000829c6c723c */ /* 0x042fe4000000186c */
[----:B------:R-:W-:Y:S06]  /*58d0*/  MUFU.TANH R139, R139 ;  /* 0x0000008b008b7308 */ /* 0x000fec0000002400 */
[C---:B--2---:R-:W-:Y:S01]  /*58e0*/  HMMA.16816.F32 R96, R156.reuse, R4, R96 ;  /* 0x000000049c60723c */ /* 0x044fe20000001860 */
[----:B----4-:R-:W1:Y:S07]  /*58f0*/  LDSM.16.M88.4 R120, [R168+0x5800] ;  /* 0x00580000a878783b */ /* 0x010e6e0000000200 */
[----:B------:R-:W-:Y:S01]  /*5900*/  HMMA.16816.F32 R92, R156, R6, R92 ;  /* 0x000000069c5c723c */ /* 0x000fe2000000185c */
[----:B------:R-:W2:Y:S02]  /*5910*/  LDSM.16.M88.4 R4, [R168+0x6800] ;  /* 0x00680000a804783b */ /* 0x000ea40000000200 */
[----:B------:R-:W-:Y:S01]  /*5920*/  FMUL.FTZ R108, R108, UR14 ;  /* 0x0000000e6c6c7c20 */ /* 0x000fe20008410000 */
[----:B------:R-:W-:Y:S01]  /*5930*/  FMUL.FTZ R109, R109, UR14 ;  /* 0x0000000e6d6d7c20 */ /* 0x000fe20008410000 */
[----:B------:R-:W-:Y:S01]  /*5940*/  FMUL.FTZ R110, R110, UR14 ;  /* 0x0000000e6e6e7c20 */ /* 0x000fe20008410000 */
[----:B------:R-:W-:Y:S01]  /*5950*/  FMUL.FTZ R111, R111, UR14 ;  /* 0x0000000e6f6f7c20 */ /* 0x000fe20008410000 */
[----:B------:R-:W-:Y:S01]  /*5960*/  MUFU.TANH R147, R108 ;  /* 0x0000006c00937308 */ /* 0x000fe20000002400 */
[----:B------:R-:W-:Y:S03]  /*5970*/  HMMA.16816.F32 R76, R152, R166, R76 ;  /* 0x000000a6984c723c */ /* 0x000fe6000000184c */
[----:B------:R-:W-:Y:S01]  /*5980*/  FMUL.FTZ R99, R99, UR14 ;  /* 0x0000000e63637c20 */ /* 0x000fe20008410000 */
[----:B------:R-:W-:Y:S01]  /*5990*/  FMUL.FTZ R98, R98, UR14 ;  /* 0x0000000e62627c20 */ /* 0x000fe20008410000 */
[----:B------:R-:W-:Y:S01]  /*59a0*/  FMUL.FTZ R97, R97, UR14 ;  /* 0x0000000e61617c20 */ /* 0x000fe20008410000 */
[----:B------:R-:W-:-:S02]  /*59b0*/  FMUL.FTZ R96, R96, UR14 ;  /* 0x0000000e60607c20 */ /* 0x000fc40008410000 */
[C---:B------:R-:W-:Y:S03]  /*59c0*/  HMMA.16816.F32 R88, R152.reuse, R160, R88 ;  /* 0x000000a09858723c */ /* 0x040fe60000001858 */
[----:B------:R-:W-:Y:S01]  /*59d0*/  FMUL.FTZ R94, R94, UR14 ;  /* 0x0000000e5e5e7c20 */ /* 0x000fe20008410000 */
[----:B------:R-:W-:Y:S01]  /*59e0*/  FMUL.FTZ R95, R95, UR14 ;  /* 0x0000000e5f5f7c20 */ /* 0x000fe20008410000 */
[----:B------:R-:W-:Y:S01]  /*59f0*/  MUFU.TANH R96, R96 ;  /* 0x0000006000607308 */ /* 0x000fe20000002400 */
[----:B------:R-:W-:Y:S02]  /*5a00*/  FMUL.FTZ R92, R92, UR14 ;  /* 0x0000000e5c5c7c20 */ /* 0x000fe40008410000 */
[----:B------:R-:W-:Y:S05]  /*5a10*/  HMMA.16816.F32 R84, R152, R162, R84 ;  /* 0x000000a29854723c */ /* 0x000fea0000001854 */
[----:B------:R-:W-:Y:S03]  /*5a20*/  MUFU.TANH R163, R98 ;  /* 0x0000006200a37308 */ /* 0x000fe60000002400 */
[C---:B------:R-:W-:Y:S05]  /*5a30*/  HMMA.16816.F32 R112, R156.reuse, R128, R112 ;  /* 0x000000809c70723c */ /* 0x040fea0000001870 */
[----:B------:R-:W-:Y:S03]  /*5a40*/  MUFU.TANH R128, R116 ;  /* 0x0000007400807308 */ /* 0x000fe60000002400 */
[----:B---3--:R-:W-:Y:S01]  /*5a50*/  HMMA.16816.F32 R104, R156, R124, R104 ;  /* 0x0000007c9c68723c */ /* 0x008fe20000001868 */
[----:B------:R-:W-:-:S04]  /*5a60*/  FMUL.FTZ R125, R119, UR14 ;  /* 0x0000000e777d7c20 */ /* 0x000fc80008410000 */
[----:B------:R-:W-:Y:S03]  /*5a70*/  MUFU.TANH R129, R117 ;  /* 0x0000007500817308 */ /* 0x000fe60000002400 */
[----:B------:R-:W-:Y:S03]  /*5a80*/  HMMA.16816.F32 R80, R152, R164, R80 ;  /* 0x000000a49850723c */ /* 0x000fe60000001850 */
[----:B------:R-:W-:Y:S01]  /*5a90*/  FMUL.FTZ R112, R112, UR14 ;  /* 0x0000000e70707c20 */ /* 0x000fe20008410000 */
[----:B------:R-:W-:Y:S01]  /*5aa0*/  FMUL.FTZ R113, R113, UR14 ;  /* 0x0000000e71717c20 */ /* 0x000fe20008410000 */
[----:B------:R3:W-:Y:S01]  /*5ab0*/  MUFU.TANH R124, R118 ;  /* 0x00000076007c7308 */ /* 0x0007e20000002400 */
[----:B------:R-:W-:Y:S01]  /*5ac0*/  FMUL.FTZ R114, R114, UR14 ;  /* 0x0000000e72727c20 */ /* 0x000fe20008410000 */
[----:B------:R-:W-:Y:S01]  /*5ad0*/  FMUL.FTZ R115, R115, UR14 ;  /* 0x0000000e73737c20 */ /* 0x000fe20008410000 */
[C---:B-1----:R-:W-:Y:S03]  /*5ae0*/  HMMA.16816.F32 R76, R156.reuse, R122, R76 ;  /* 0x0000007a9c4c723c */ /* 0x042fe6000000184c */
[----:B------:R-:W-:Y:S01]  /*5af0*/  FMUL.FTZ R104, R104, UR14 ;  /* 0x0000000e68687c20 */ /* 0x000fe20008410000 */
[----:B------:R-:W-:Y:S01]  /*5b00*/  FMUL.FTZ R107, R107, UR14 ;  /* 0x0000000e6b6b7c20 */ /* 0x000fe20008410000 */
[----:B------:R-:W-:Y:S01]  /*5b10*/  MUFU.TANH R123, R109 ;  /* 0x0000006d007b7308 */ /* 0x000fe20000002400 */
[----:B------:R-:W-:Y:S01]  /*5b20*/  FMUL.FTZ R105, R105, UR14 ;  /* 0x0000000e69697c20 */ /* 0x000fe20008410000 */
[----:B------:R-:W-:Y:S01]  /*5b30*/  FMUL.FTZ R106, R106, UR14 ;  /* 0x0000000e6a6a7c20 */ /* 0x000fe20008410000 */
[C---:B------:R-:W-:Y:S05]  /*5b40*/  HMMA.16816.F32 R88, R156.reuse, R8, R88 ;  /* 0x000000089c58723c */ /* 0x040fea0000001858 */
[----:B------:R-:W-:Y:S01]  /*5b50*/  MUFU.TANH R152, R110 ;  /* 0x0000006e00987308 */ /* 0x000fe20000002400 */
[----:B---3--:R-:W1:Y:S02]  /*5b60*/  LDSM.16.M88.4 R116, [R168+0x6000] ;  /* 0x00600000a874783b */ /* 0x008e640000000200 */
[C---:B------:R-:W-:Y:S02]  /*5b70*/  HMMA.16816.F32 R84, R156.reuse, R10, R84 ;  /* 0x0000000a9c54723c */ /* 0x040fe40000001854 */
[----:B------:R-:W3:Y:S03]  /*5b80*/  LDSM.16.M88.4 R8, [R168+0x7000] ;  /* 0x00700000a808783b */ /* 0x000ee60000000200 */
[----:B------:R4:W-:Y:S03]  /*5b90*/  MUFU.TANH R153, R111 ;  /* 0x0000006f00997308 */ /* 0x0009e60000002400 */
[----:B--2---:R-:W-:Y:S03]  /*5ba0*/  HMMA.16816.F32 R64, R156, R4, R64 ;  /* 0x000000049c40723c */ /* 0x004fe60000001840 */
[----:B------:R-:W-:-:S02]  /*5bb0*/  FMUL.FTZ R0, R88, UR14 ;  /* 0x0000000e58007c20 */ /* 0x000fc40008410000 */
[----:B------:R-:W-:Y:S03]  /*5bc0*/  MUFU.TANH R130, R114 ;  /* 0x0000007200827308 */ /* 0x000fe60000002400 */
[C---:B------:R-:W-:Y:S01]  /*5bd0*/  HMMA.16816.F32 R60, R156.reuse, R6, R60 ;  /* 0x000000069c3c723c */ /* 0x040fe2000000183c */
[----:B------:R-:W-:Y:S04]  /*5be0*/  LDSM.16.M88.4 R4, [R168+0x8800] ;  /* 0x00880000a804783b */ /* 0x000fe80000000200 */
[----:B------:R-:W-:Y:S01]  /*5bf0*/  MUFU.TANH R131, R115 ;  /* 0x0000007300837308 */ /* 0x000fe20000002400 */
[----:B----4-:R-:W2:Y:S02]  /*5c00*/  LDSM.16.M88.4 R108, [R168+0x9800] ;  /* 0x00980000a86c783b */ /* 0x010ea40000000200 */
[C---:B------:R-:W-:Y:S05]  /*5c10*/  HMMA.16816.F32 R100, R156.reuse, R126, R100 ;  /* 0x0000007e9c64723c */ /* 0x040fea0000001864 */
[----:B------:R-:W-:Y:S03]  /*5c20*/  MUFU.TANH R126, R112 ;  /* 0x00000070007e7308 */ /* 0x000fe60000002400 */
[C---:B------:R-:W-:Y:S05]  /*5c30*/  HMMA.16816.F32 R80, R156.reuse, R120, R80 ;  /* 0x000000789c50723c */ /* 0x040fea0000001850 */
[----:B------:R4:W-:Y:S03]  /*5c40*/  MUFU.TANH R127, R113 ;  /* 0x00000071007f7308 */ /* 0x0009e60000002400 */
[C---:B-1----:R-:W-:Y:S03]  /*5c50*/  HMMA.16816.F32 R72, R156.reuse, R116, R72 ;  /* 0x000000749c48723c */ /* 0x042fe60000001848 */
[----:B------:R-:W-:Y:S01]  /*5c60*/  FMUL.FTZ R100, R100, UR14 ;  /* 0x0000000e64647c20 */ /* 0x000fe20008410000 */
[----:B------:R-:W-:Y:S01]  /*5c70*/  FMUL.FTZ R101, R101, UR14 ;  /* 0x0000000e65657c20 */ /* 0x000fe20008410000 */
[----:B------:R-:W-:Y:S03]  /*5c80*/  MUFU.TANH R164, R99 ;  /* 0x0000006300a47308 */ /* 0x000fe60000002400 */
[----:B------:R-:W-:Y:S01]  /*5c90*/  HMMA.16816.F32 R116, R156, R118, R68 ;  /* 0x000000769c74723c */ /* 0x000fe20000001844 */
[----:B------:R-:W1:Y:S02]  /*5ca0*/  LDSM.16.M88.4 R68, [R168+0x8000] ;  /* 0x00800000a844783b */ /* 0x000e640000000200 */
[----:B------:R-:W-:-:S02]  /*5cb0*/  FMUL.FTZ R98, R81, UR14 ;  /* 0x0000000e51627c20 */ /* 0x000fc40008410000 */
[----:B------:R-:W-:Y:S01]  /*5cc0*/  MUFU.TANH R154, R104 ;  /* 0x00000068009a7308 */ /* 0x000fe20000002400 */
[----:B----4-:R-:W4:Y:S02]  /*5cd0*/  LDSM.16.M88.4 R112, [R168+0x7800] ;  /* 0x00780000a870783b */ /* 0x010f240000000200 */
[C---:B---3--:R-:W-:Y:S05]  /*5ce0*/  HMMA.16816.F32 R56, R156.reuse, R8, R56 ;  /* 0x000000089c38723c */ /* 0x048fea0000001838 */
[----:B------:R3:W-:Y:S03]  /*5cf0*/  MUFU.TANH R162, R101 ;  /* 0x0000006500a27308 */ /* 0x0007e60000002400 */
[----:B--2---:R-:W-:Y:S03]  /*5d00*/  HMMA.16816.F32 R12, R156, R110, R12 ;  /* 0x0000006e9c0c723c */ /* 0x004fe6000000180c */
[----:B------:R-:W-:-:S02]  /*5d10*/  FMUL.FTZ R111, R118, UR14 ;  /* 0x0000000e766f7c20 */ /* 0x000fc40008410000 */
[----:B------:R-:W-:Y:S03]  /*5d20*/  MUFU.TANH R161, R107 ;  /* 0x0000006b00a17308 */ /* 0x000fe60000002400 */
[----:B------:R-:W-:Y:S01]  /*5d30*/  HMMA.16816.F32 R52, R156, R10, R52 ;  /* 0x0000000a9c34723c */ /* 0x000fe20000001834 */
[----:B------:R-:W2:Y:S01]  /*5d40*/  LDSM.16.M88.4 R8, [R168+0x9000] ;  /* 0x00900000a808783b */ /* 0x000ea20000000200 */
[----:B------:R-:W-:-:S04]  /*5d50*/  DEPBAR.LE SB0, 0x0 ;  /* 0x000080000000791a */ /* 0x000fc80000000000 */
[----:B---3--:R-:W-:Y:S01]  /*5d60*/  FMUL.FTZ R101, R78, UR14 ;  /* 0x0000000e4e657c20 */ /* 0x008fe20008410000 */
[----:B------:R-:W-:Y:S01]  /*5d70*/  MUFU.TANH R155, R105 ;  /* 0x00000069009b7308 */ /* 0x000fe20000002400 */
[C---:B------:R-:W-:Y:S03]  /*5d80*/  HMMA.16816.F32 R32, R156.reuse, R4, R32 ;  /* 0x000000049c20723c */ /* 0x040fe60000001820 */
[----:B------:R-:W-:Y:S01]  /*5d90*/  FMUL.FTZ R4, R12, UR14 ;  /* 0x0000000e0c047c20 */ /* 0x000fe20008410000 */
[----:B------:R-:W-:Y:S01]  /*5da0*/  FMUL.FTZ R13, R13, UR14 ;  /* 0x0000000e0d0d7c20 */ /* 0x000fe20008410000 */
[----:B------:R-:W-:Y:S02]  /*5db0*/  FMUL.FTZ R15, R15, UR14 ;  /* 0x0000000e0f0f7c20 */ /* 0x000fe40008410000 */
[----:B------:R3:W-:Y:S01]  /*5dc0*/  MUFU.TANH R110, R97 ;  /* 0x00000061006e7308 */ /* 0x0007e20000002400 */
[----:B------:R-:W-:Y:S01]  /*5dd0*/  HMMA.16816.F32 R28, R156, R6, R28 ;  /* 0x000000069c1c723c */ /* 0x000fe2000000181c */
[----:B------:R-:W-:-:S02]  /*5de0*/  IMAD.SHL.U32 R6, R237, 0x2, RZ ;  /* 0x00000002ed067824 */ /* 0x000fc400078e00ff */
[----:B------:R-:W-:Y:S01]  /*5df0*/  FMUL.FTZ R7, R14, UR14 ;  /* 0x0000000e0e077c20 */ /* 0x000fe20008410000 */
[----:B------:R-:W-:Y:S01]  /*5e00*/  FMUL.FTZ R14, R91, UR14 ;  /* 0x0000000e5b0e7c20 */ /* 0x000fe20008410000 */
[----:B------:R-:W-:Y:S01]  /*5e10*/  FMUL.FTZ R91, R84, UR14 ;  /* 0x0000000e545b7c20 */ /* 0x000fe20008410000 */
[----:B------:R-:W-:Y:S01]  /*5e20*/  FMUL.FTZ R54, R54, UR14 ;  /* 0x0000000e36367c20 */ /* 0x000fe20008410000 */
[----:B------:R-:W-:Y:S01]  /*5e30*/  LOP3.LUT R6, R6, 0x6, RZ, 0xc0, !PT ;  /* 0x0000000606067812 */ /* 0x000fe200078ec0ff */
[----:B------:R-:W5:Y:S01]  /*5e40*/  MUFU.TANH R4, R4 ;  /* 0x0000000400047308 */ /* 0x000f620000002400 */
[C---:B-1----:R-:W-:Y:S01]  /*5e50*/  HMMA.16816.F32 R36, R156.reuse, R70, R36 ;  /* 0x000000469c24723c */ /* 0x042fe20000001824 */
[----:B------:R-:W-:Y:S01]  /*5e60*/  FMUL.FTZ R55, R55, UR14 ;  /* 0x0000000e37377c20 */ /* 0x000fe20008410000 */
[----:B------:R-:W-:Y:S01]  /*5e70*/  LOP3.LUT R5, R6, UR4, RZ, 0xfc, !PT ;  /* 0x0000000406057c12 */ /* 0x000fe2000f8efcff */
[----:B------:R-:W-:Y:S01]  /*5e80*/  FMUL.FTZ R32, R32, UR14 ;  /* 0x0000000e20207c20 */ /* 0x000fe20008410000 */
[----:B------:R-:W-:Y:S01]  /*5e90*/  FMUL.FTZ R33, R33, UR14 ;  /* 0x0000000e21217c20 */ /* 0x000fe20008410000 */
[----:B------:R-:W-:Y:S01]  /*5ea0*/  FMUL.FTZ R34, R34, UR14 ;  /* 0x0000000e22227c20 */ /* 0x000fe20008410000 */
[----:B------:R-:W-:Y:S01]  /*5eb0*/  LOP3.LUT R12, R5, 0xf8, RZ, 0xfc, !PT ;  /* 0x000000f8050c7812 */ /* 0x000fe200078efcff */
[----:B------:R-:W1:Y:S01]  /*5ec0*/  MUFU.TANH R7, R7 ;  /* 0x0000000700077308 */ /* 0x000e620000002400 */
[----:B------:R-:W-:Y:S01]  /*5ed0*/  I2FP.F32.S32 R70, R5 ;  /* 0x0000000500467245 */ /* 0x000fe20000201400 */
[C---:B----4-:R-:W-:Y:S01]  /*5ee0*/  HMMA.16816.F32 R48, R156.reuse, R112, R48 ;  /* 0x000000709c30723c */ /* 0x050fe20000001830 */
[C---:B------:R-:W-:Y:S01]  /*5ef0*/  ISETP.GE.AND P3, PT, R12.reuse, R208, PT ;  /* 0x000000d00c00720c */ /* 0x040fe20003f66270 */
[----:B---3--:R-:W-:Y:S01]  /*5f00*/  FMUL.FTZ R97, R77, UR14 ;  /* 0x0000000e4d617c20 */ /* 0x008fe20008410000 */
[-C--:B------:R-:W-:Y:S01]  /*5f10*/  ISETP.GE.AND P1, PT, R12, R203.reuse, PT ;  /* 0x000000cb0c00720c */ /* 0x080fe20003f26270 */
[----:B------:R-:W-:Y:S01]  /*5f20*/  FMUL.FTZ R113, R117, UR14 ;  /* 0x0000000e75717c20 */ /* 0x000fe20008410000 */
[----:B------:R-:W-:Y:S01]  /*5f30*/  I2FP.F32.S32 R12, R12 ;  /* 0x0000000c000c7245 */ /* 0x000fe20000201400 */
[----:B------:R-:W-:Y:S01]  /*5f40*/  MUFU.TANH R112, R100 ;  /* 0x0000006400707308 */ /* 0x000fe20000002400 */
[CC--:B------:R-:W-:Y:S01]  /*5f50*/  ISETP.GE.AND P2, PT, R5.reuse, R203.reuse, PT ;  /* 0x000000cb0500720c */ /* 0x0c0fe20003f46270 */
[C---:B--2---:R-:W-:Y:S01]  /*5f60*/  HMMA.16816.F32 R24, R156.reuse, R8, R24 ;  /* 0x000000089c18723c */ /* 0x044fe20000001818 */
[C---:B------:R-:W-:Y:S01]  /*5f70*/  LOP3.LUT R84, R5.reuse, 0x8, RZ, 0xfc, !PT ;  /* 0x0000000805547812 */ /* 0x040fe200078efcff */
[----:B-----5:R-:W-:Y:S01]  /*5f80*/  FFMA.FTZ R71, R12, UR5, R4 ;  /* 0x000000050c477c23 */ /* 0x020fe20008010004 */
[----:B------:R-:W-:Y:S01]  /*5f90*/  LOP3.LUT R4, R5, 0x1, RZ, 0xfc, !PT ;  /* 0x0000000105047812 */ /* 0x000fe200078efcff */
[----:B------:R-:W-:Y:S01]  /*5fa0*/  FMUL.FTZ R9, R93, UR14 ;  /* 0x0000000e5d097c20 */ /* 0x000fe20008410000 */
[----:B------:R-:W-:Y:S01]  /*5fb0*/  FMUL.FTZ R93, R90, UR14 ;  /* 0x0000000e5a5d7c20 */ /* 0x000fe20008410000 */
[----:B------:R-:W-:Y:S01]  /*5fc0*/  FMUL.FTZ R90, R85, UR14 ;  /* 0x0000000e555a7c20 */ /* 0x000fe20008410000 */
[----:B------:R-:W-:Y:S01]  /*5fd0*/  ISETP.GE.AND P6, PT, R4, R208, PT ;  /* 0x000000d00400720c */ /* 0x000fe20003fc6270 */
[----:B-1----:R-:W-:Y:S01]  /*5fe0*/  FFMA.FTZ R7, R12, UR5, R7 ;  /* 0x000000050c077c23 */ /* 0x002fe20008010007 */
[-C--:B------:R-:W-:Y:S01]  /*5ff0*/  ISETP.GE.AND P4, PT, R4, R203.reuse, PT ;  /* 0x000000cb0400720c */ /* 0x080fe20003f86270 */
[----:B------:R-:W-:Y:S01]  /*6000*/  FFMA.FTZ R12, R70, UR5, R149 ;  /* 0x00000005460c7c23 */ /* 0x000fe20008010095 */
[----:B------:R-:W-:Y:S01]  /*6010*/  I2FP.F32.S32 R4, R4 ;  /* 0x0000000400047245 */ /* 0x000fe20000201400 */
[----:B------:R-:W-:Y:S01]  /*6020*/  FMUL.FTZ R8, R89, UR14 ;  /* 0x0000000e59087c20 */ /* 0x000fe20008410000 */
[----:B------:R-:W-:Y:S01]  /*6030*/  FSEL R71, R71, -INF , !P3 ;  /* 0xff80000047477808 */ /* 0x000fe20005800000 */
[----:B------:R1:W-:Y:S01]  /*6040*/  MUFU.TANH R88, R9 ;  /* 0x0000000900587308 */ /* 0x0003e20000002400 */
[----:B------:R-:W-:Y:S01]  /*6050*/  FSEL R12, R12, -INF , !P2 ;  /* 0xff8000000c0c7808 */ /* 0x000fe20005000000 */
[----:B------:R-:W-:Y:S01]  /*6060*/  FFMA.FTZ R148, R4, UR5, R148 ;  /* 0x0000000504947c23 */ /* 0x000fe20008010094 */
[----:B------:R-:W-:Y:S01]  /*6070*/  LOP3.LUT R85, R5, 0x9, RZ, 0xfc, !PT ;  /* 0x0000000905557812 */ /* 0x000fe200078efcff */
[C---:B------:R-:W-:Y:S01]  /*6080*/  HMMA.16816.F32 R20, R156.reuse, R10, R20 ;  /* 0x0000000a9c14723c */ /* 0x040fe20000001814 */
[----:B------:R-:W-:Y:S01]  /*6090*/  ISETP.GE.AND P2, PT, R84, R208, PT ;  /* 0x000000d05400720c */ /* 0x000fe20003f46270 */
[----:B------:R-:W-:Y:S01]  /*60a0*/  FMUL.FTZ R11, R86, UR14 ;  /* 0x0000000e560b7c20 */ /* 0x000fe20008410000 */
[-C--:B------:R-:W-:Y:S01]  /*60b0*/  ISETP.GE.AND P3, PT, R84, R203.reuse, PT ;  /* 0x000000cb5400720c */ /* 0x080fe20003f66270 */
[----:B------:R2:W-:Y:S01]  /*60c0*/  MUFU.TANH R89, R0 ;  /* 0x0000000000597308 */ /* 0x0005e20000002400 */
[----:B------:R-:W-:Y:S01]  /*60d0*/  I2FP.F32.S32 R84, R84 ;  /* 0x0000005400547245 */ /* 0x000fe20000201400 */
[----:B------:R-:W-:Y:S01]  /*60e0*/  FMUL.FTZ R10, R87, UR14 ;  /* 0x0000000e570a7c20 */ /* 0x000fe20008410000 */
[----:B------:R-:W-:Y:S01]  /*60f0*/  FSEL R7, R7, -INF , !P1 ;  /* 0xff80000007077808 */ /* 0x000fe20004800000 */
[C---:B------:R-:W-:Y:S01]  /*6100*/  HMMA.16816.F32 R40, R156.reuse, R68, R40 ;  /* 0x000000449c28723c */ /* 0x040fe20000001828 */
[-C--:B------:R-:W-:Y:S01]  /*6110*/  ISETP.GE.AND P1, PT, R85, R208.reuse, PT ;  /* 0x000000d05500720c */ /* 0x080fe20003f26270 */
[C---:B------:R-:W-:Y:S01]  /*6120*/  FFMA.FTZ R151, R84.reuse, UR5, R151 ;  /* 0x0000000554977c23 */ /* 0x040fe20008010097 */
[----:B------:R-:W-:Y:S01]  /*6130*/  LOP3.LUT R99, R5, 0x10, RZ, 0xfc, !PT ;  /* 0x0000001005637812 */ /* 0x000fe200078efcff */
[----:B------:R-:W-:Y:S01]  /*6140*/  FFMA.FTZ R145, R84, UR5, R145 ;  /* 0x0000000554917c23 */ /* 0x000fe20008010091 */
[----:B-1----:R-:W-:Y:S01]  /*6150*/  FMUL.FTZ R9, R80, UR14 ;  /* 0x0000000e50097c20 */ /* 0x002fe20008410000 */
[----:B------:R1:W-:Y:S01]  /*6160*/  MUFU.TANH R86, R94 ;  /* 0x0000005e00567308 */ /* 0x0003e20000002400 */
[----:B------:R-:W-:Y:S01]  /*6170*/  FMUL.FTZ R69, R103, UR14 ;  /* 0x0000000e67457c20 */ /* 0x000fe20008410000 */
[C---:B------:R-:W-:Y:S01]  /*6180*/  LOP3.LUT R100, R5.reuse, 0x11, RZ, 0xfc, !PT ;  /* 0x0000001105647812 */ /* 0x040fe200078efcff */
[----:B------:R-:W-:Y:S01]  /*6190*/  FMUL.FTZ R68, R102, UR14 ;  /* 0x0000000e66447c20 */ /* 0x000fe20008410000 */
[----:B------:R-:W-:Y:S01]  /*61a0*/  LOP3.LUT R103, R5, 0x18, RZ, 0xfc, !PT ;  /* 0x0000001805677812 */ /* 0x000fe200078efcff */
[----:B------:R-:W-:Y:S01]  /*61b0*/  FMUL.FTZ R102, R76, UR14 ;  /* 0x0000000e4c667c20 */ /* 0x000fe20008410000 */
[C---:B------:R-:W-:Y:S01]  /*61c0*/  HMMA.16816.F32 R16, R156.reuse, R108, R16 ;  /* 0x0000006c9c10723c */ /* 0x040fe20000001810 */
[----:B--2---:R-:W-:Y:S01]  /*61d0*/  FSEL R0, R148, -INF , !P6 ;  /* 0xff80000094007808 */ /* 0x004fe20007000000 */
[----:B------:R2:W-:Y:S01]  /*61e0*/  MUFU.TANH R80, R8 ;  /* 0x0000000800507308 */ /* 0x0005e20000002400 */
[----:B------:R-:W-:Y:S01]  /*61f0*/  ISETP.GE.AND P6, PT, R85, R203, PT ;  /* 0x000000cb5500720c */ /* 0x000fe20003fc6270 */
[----:B------:R-:W-:Y:S01]  /*6200*/  FMUL.FTZ R109, R72, UR14 ;  /* 0x0000000e486d7c20 */ /* 0x000fe20008410000 */
[----:B------:R-:W-:Y:S01]  /*6210*/  I2FP.F32.S32 R85, R85 ;  /* 0x0000005500557245 */ /* 0x000fe20000201400 */
[----:B------:R-:W-:Y:S01]  /*6220*/  FMUL.FTZ R50, R50, UR14 ;  /* 0x0000000e32327c20 */ /* 0x000fe20008410000 */
[C---:B------:R-:W-:Y:S01]  /*6230*/  LOP3.LUT R104, R5.reuse, 0x20, RZ, 0xfc, !PT ;  /* 0x0000002005687812 */ /* 0x040fe200078efcff */
[----:B------:R-:W-:Y:S01]  /*6240*/  HMMA.16816.F32 R44, R156, R114, R44 ;  /* 0x000000729c2c723c */ /* 0x000fe2000000182c */
[----:B------:R-:W-:Y:S01]  /*6250*/  LOP3.LUT R105, R5, 0x21, RZ, 0xfc, !PT ;  /* 0x0000002105697812 */ /* 0x000fe200078efcff */
[----:B------:R-:W-:Y:S01]  /*6260*/  FFMA.FTZ R84, R85, UR5, R144 ;  /* 0x0000000555547c23 */ /* 0x000fe20008010090 */
[----:B-1----:R-:W-:Y:S01]  /*6270*/  FMUL.FTZ R94, R83, UR14 ;  /* 0x0000000e535e7c20 */ /* 0x002fe20008410000 */
[----:B------:R1:W-:Y:S01]  /*6280*/  MUFU.TANH R81, R14 ;  /* 0x0000000e00517308 */ /* 0x0003e20000002400 */
[----:B------:R-:W-:Y:S01]  /*6290*/  LOP3.LUT R115, R5, 0x38, RZ, 0xfc, !PT ;  /* 0x0000003805737812 */ /* 0x000fe200078efcff */
[----:B------:R-:W-:Y:S01]  /*62a0*/  FMUL.FTZ R114, R116, UR14 ;  /* 0x0000000e74727c20 */ /* 0x000fe20008410000 */
[----:B------:R-:W-:Y:S01]  /*62b0*/  FSEL R84, R84, -INF , !P1 ;  /* 0xff80000054547808 */ /* 0x000fe20004800000 */
[----:B------:R-:W-:Y:S01]  /*62c0*/  FMUL.FTZ R51, R51, UR14 ;  /* 0x0000000e33337c20 */ /* 0x000fe20008410000 */
[-C--:B------:R-:W-:Y:S01]  /*62d0*/  ISETP.GE.AND P1, PT, R100, R203.reuse, PT ;  /* 0x000000cb6400720c */ /* 0x080fe20003f26270 */
[----:B------:R-:W-:Y:S01]  /*62e0*/  FMUL.FTZ R40, R40, UR14 ;  /* 0x0000000e28287c20 */ /* 0x000fe20008410000 */
[----:B--2---:R-:W-:Y:S01]  /*62f0*/  FMUL.FTZ R8, R82, UR14 ;  /* 0x0000000e52087c20 */ /* 0x004fe20008410000 */
[----:B------:R-:W-:Y:S01]  /*6300*/  FFMA.FTZ R82, R4, UR5, R150 ;  /* 0x0000000504527c23 */ /* 0x000fe20008010096 */
[----:B------:R-:W-:Y:S01]  /*6310*/  FFMA.FTZ R4, R85, UR5, R132 ;  /* 0x0000000555047c23 */ /* 0x000fe20008010084 */
[----:B------:R-:W-:Y:S01]  /*6320*/  FSEL R85, R151, -INF , !P2 ;  /* 0xff80000097557808 */ /* 0x000fe20005000000 */
[----:B------:R2:W-:Y:S01]  /*6330*/  MUFU.TANH R76, R90 ;  /* 0x0000005a004c7308 */ /* 0x0005e20000002400 */
[----:B------:R-:W-:Y:S01]  /*6340*/  ISETP.GE.AND P2, PT, R99, R203, PT ;  /* 0x000000cb6300720c */ /* 0x000fe20003f46270 */
[----:B------:R-:W-:Y:S01]  /*6350*/  FMUL.FTZ R41, R41, UR14 ;  /* 0x0000000e29297c20 */ /* 0x000fe20008410000 */
[----:B------:R-:W-:Y:S01]  /*6360*/  FSEL R82, R82, -INF , !P4 ;  /* 0xff80000052527808 */ /* 0x000fe20006000000 */
[----:B------:R-:W-:Y:S01]  /*6370*/  FMUL.FTZ R46, R46, UR14 ;  /* 0x0000000e2e2e7c20 */ /* 0x000fe20008410000 */
[-C--:B------:R-:W-:Y:S01]  /*6380*/  ISETP.GE.AND P4, PT, R99, R208.reuse, PT ;  /* 0x000000d06300720c */ /* 0x080fe20003f86270 */
[----:B------:R-:W-:Y:S01]  /*6390*/  FMUL.FTZ R47, R47, UR14 ;  /* 0x0000000e2f2f7c20 */ /* 0x000fe20008410000 */
[----:B------:R-:W-:Y:S01]  /*63a0*/  I2FP.F32.S32 R99, R99 ;  /* 0x0000006300637245 */ /* 0x000fe20000201400 */
[----:B------:R3:W-:Y:S01]  /*63b0*/  MUFU.TANH R87, R95 ;  /* 0x0000005f00577308 */ /* 0x0007e20000002400 */
[----:B-1----:R-:W-:Y:S01]  /*63c0*/  FSEL R14, R145, -INF , !P3 ;  /* 0xff800000910e7808 */ /* 0x002fe20005800000 */
[----:B------:R-:W-:Y:S01]  /*63d0*/  FMUL.FTZ R42, R42, UR14 ;  /* 0x0000000e2a2a7c20 */ /* 0x000fe20008410000 */
[----:B------:R-:W-:Y:S01]  /*63e0*/  ISETP.GE.AND P3, PT, R100, R208, PT ;  /* 0x000000d06400720c */ /* 0x000fe20003f66270 */
[C---:B------:R-:W-:Y:S01]  /*63f0*/  FFMA.FTZ R83, R99.reuse, UR5, R133 ;  /* 0x0000000563537c23 */ /* 0x040fe20008010085 */
[----:B------:R-:W-:Y:S01]  /*6400*/  FSEL R4, R4, -INF , !P6 ;  /* 0xff80000004047808 */ /* 0x000fe20007000000 */
[----:B------:R-:W-:Y:S01]  /*6410*/  FFMA.FTZ R135, R99, UR5, R135 ;  /* 0x0000000563877c23 */ /* 0x000fe20008010087 */
[----:B------:R-:W-:Y:S01]  /*6420*/  I2FP.F32.S32 R100, R100 ;  /* 0x0000006400647245 */ /* 0x000fe20000201400 */
[----:B------:R1:W-:Y:S01]  /*6430*/  MUFU.TANH R78, R10 ;  /* 0x0000000a004e7308 */ /* 0x0003e20000002400 */
[----:B------:R-:W-:Y:S01]  /*6440*/  FSEL R83, R83, -INF , !P4 ;  /* 0xff80000053537808 */ /* 0x000fe20006000000 */
[----:B------:R-:W-:Y:S01]  /*6450*/  FMUL.FTZ R99, R74, UR14 ;  /* 0x0000000e4a637c20 */ /* 0x000fe20008410000 */
[CC--:B------:R-:W-:Y:S01]  /*6460*/  ISETP.GE.AND P6, PT, R103.reuse, R208.reuse, PT ;  /* 0x000000d06700720c */ /* 0x0c0fe20003fc6270 */
[C---:B--2---:R-:W-:Y:S01]  /*6470*/  FFMA.FTZ R90, R100.reuse, UR5, R134 ;  /* 0x00000005645a7c23 */ /* 0x044fe20008010086 */
[----:B------:R-:W-:Y:S01]  /*6480*/  ISETP.GE.AND P4, PT, R103, R203, PT ;  /* 0x000000cb6700720c */ /* 0x000fe20003f86270 */
[----:B------:R-:W-:Y:S01]  /*6490*/  FFMA.FTZ R146, R100, UR5, R146 ;  /* 0x0000000564927c23 */ /* 0x000fe20008010092 */
[----:B------:R-:W-:Y:S01]  /*64a0*/  I2FP.F32.S32 R103, R103 ;  /* 0x0000006700677245 */ /* 0x000fe20000201400 */
[----:B------:R2:W-:Y:S01]  /*64b0*/  MUFU.TANH R77, R9 ;  /* 0x00000009004d7308 */ /* 0x0005e20000002400 */
[----:B---3--:R-:W-:Y:S01]  /*64c0*/  FMUL.FTZ R95, R79, UR14 ;  /* 0x0000000e4f5f7c20 */ /* 0x008fe20008410000 */
[----:B------:R-:W-:Y:S01]  /*64d0*/  FSEL R90, R90, -INF , !P3 ;  /* 0xff8000005a5a7808 */ /* 0x000fe20005800000 */
[----:B------:R-:W-:Y:S01]  /*64e0*/  FMUL.FTZ R100, R73, UR14 ;  /* 0x0000000e49647c20 */ /* 0x000fe20008410000 */
[C---:B------:R-:W-:Y:S01]  /*64f0*/  FFMA.FTZ R108, R103.reuse, UR5, R136 ;  /* 0x00000005676c7c23 */ /* 0x040fe20008010088 */
[----:B------:R-:W-:Y:S01]  /*6500*/  FFMA.FTZ R138, R103, UR5, R138 ;  /* 0x00000005678a7c23 */ /* 0x000fe2000801008a */
[----:B------:R-:W-:Y:S01]  /*6510*/  LOP3.LUT R103, R5, 0x19, RZ, 0xfc, !PT ;  /* 0x0000001905677812 */ /* 0x000fe200078efcff */
[----:B------:R-:W-:Y:S01]  /*6520*/  FMUL.FTZ R36, R36, UR14 ;  /* 0x0000000e24247c20 */ /* 0x000fe20008410000 */
[----:B------:R3:W-:Y:S01]  /*6530*/  MUFU.TANH R79, R11 ;  /* 0x0000000b004f7308 */ /* 0x0007e20000002400 */
[----:B-1----:R-:W-:Y:S01]  /*6540*/  FSEL R10, R146, -INF , !P1 ;  /* 0xff800000920a7808 */ /* 0x002fe20004800000 */
[----:B------:R-:W-:Y:S01]  /*6550*/  FMUL.FTZ R38, R38, UR14 ;  /* 0x0000000e26267c20 */ /* 0x000fe20008410000 */
[-C--:B------:R-:W-:Y:S01]  /*6560*/  ISETP.GE.AND P3, PT, R103, R203.reuse, PT ;  /* 0x000000cb6700720c */ /* 0x080fe20003f66270 */
[----:B------:R-:W-:Y:S01]  /*6570*/  FMUL.FTZ R43, R43, UR14 ;  /* 0x0000000e2b2b7c20 */ /* 0x000fe20008410000 */
[----:B------:R-:W-:Y:S01]  /*6580*/  FSEL R108, R108, -INF , !P6 ;  /* 0xff8000006c6c7808 */ /* 0x000fe20007000000 */
[----:B------:R-:W-:Y:S01]  /*6590*/  FMUL.FTZ R39, R39, UR14 ;  /* 0x0000000e27277c20 */ /* 0x000fe20008410000 */
[C---:B------:R-:W-:Y:S01]  /*65a0*/  ISETP.GE.AND P1, PT, R104.reuse, R208, PT ;  /* 0x000000d06800720c */ /* 0x040fe20003f26270 */
[----:B------:R1:W-:Y:S01]  /*65b0*/  MUFU.TANH R72, R98 ;  /* 0x0000006200487308 */ /* 0x0003e20000002400 */
[----:B------:R-:W-:Y:S01]  /*65c0*/  ISETP.GE.AND P6, PT, R104, R203, PT ;  /* 0x000000cb6800720c */ /* 0x000fe20003fc6270 */
[----:B------:R-:W-:Y:S01]  /*65d0*/  FMUL.FTZ R37, R37, UR14 ;  /* 0x0000000e25257c20 */ /* 0x000fe20008410000 */
[----:B------:R-:W-:Y:S01]  /*65e0*/  I2FP.F32.S32 R104, R104 ;  /* 0x0000006800687245 */ /* 0x000fe20000201400 */
[----:B------:R-:W-:Y:S01]  /*65f0*/  FMUL.FTZ R28, R28, UR14 ;  /* 0x0000000e1c1c7c20 */ /* 0x000fe20008410000 */
[----:B--2---:R-:W-:Y:S01]  /*6600*/  FSEL R9, R138, -INF , !P4 ;  /* 0xff8000008a097808 */ /* 0x004fe20006000000 */
[----:B------:R-:W-:Y:S01]  /*6610*/  FMUL.FTZ R30, R30, UR14 ;  /* 0x0000000e1e1e7c20 */ /* 0x000fe20008410000 */
[-C--:B------:R-:W-:Y:S01]  /*6620*/  ISETP.GE.AND P4, PT, R105, R208.reuse, PT ;  /* 0x000000d06900720c */ /* 0x080fe20003f86270 */
[C---:B------:R-:W-:Y:S01]  /*6630*/  FFMA.FTZ R122, R104.reuse, UR5, R140 ;  /* 0x00000005687a7c23 */ /* 0x040fe2000801008c */
[----:B---3--:R-:W-:Y:S01]  /*6640*/  FSEL R11, R135, -INF , !P2 ;  /* 0xff800000870b7808 */ /* 0x008fe20005000000 */
[----:B------:R-:W2:Y:S01]  /*6650*/  MUFU.TANH R125, R125 ;  /* 0x0000007d007d7308 */ /* 0x000ea20000002400 */
[-C--:B------:R-:W-:Y:S01]  /*6660*/  ISETP.GE.AND P2, PT, R103, R208.reuse, PT ;  /* 0x000000d06700720c */ /* 0x080fe20003f46270 */
[----:B------:R-:W-:Y:S01]  /*6670*/  FFMA.FTZ R142, R104, UR5, R142 ;  /* 0x00000005688e7c23 */ /* 0x000fe2000801008e */
[----:B------:R-:W-:Y:S01]  /*6680*/  I2FP.F32.S32 R103, R103 ;  /* 0x0000006700677245 */ /* 0x000fe20000201400 */
[----:B------:R-:W-:Y:S01]  /*6690*/  FMUL.FTZ R35, R35, UR14 ;  /* 0x0000000e23237c20 */ /* 0x000fe20008410000 */
[----:B------:R-:W-:Y:S01]  /*66a0*/  FSEL R122, R122, -INF , !P1 ;  /* 0xff8000007a7a7808 */ /* 0x000fe20004800000 */
[----:B------:R-:W-:Y:S01]  /*66b0*/  FMUL.FTZ R29, R29, UR14 ;  /* 0x0000000e1d1d7c20 */ /* 0x000fe20008410000 */
[----:B-1----:R-:W-:Y:S01]  /*66c0*/  FMUL.FTZ R98, R75, UR14 ;  /* 0x0000000e4b627c20 */ /* 0x002fe20008410000 */
[C---:B------:R-:W-:Y:S01]  /*66d0*/  FFMA.FTZ R107, R103.reuse, UR5, R137 ;  /* 0x00000005676b7c23 */ /* 0x040fe20008010089 */
[----:B------:R-:W-:Y:S01]  /*66e0*/  FFMA.FTZ R139, R103, UR5, R139 ;  /* 0x00000005678b7c23 */ /* 0x000fe2000801008b */
[C---:B------:R-:W-:Y:S01]  /*66f0*/  LOP3.LUT R103, R5.reuse, 0x28, RZ, 0xfc, !PT ;  /* 0x0000002805677812 */ /* 0x040fe200078efcff */
[----:B------:R1:W-:Y:S01]  /*6700*/  MUFU.TANH R75, R8 ;  /* 0x00000008004b7308 */ /* 0x0003e20000002400 */
[----:B------:R-:W-:Y:S01]  /*6710*/  LOP3.LUT R73, R5, 0x30, RZ, 0xfc, !PT ;  /* 0x0000003005497812 */ /* 0x000fe200078efcff */
[----:B------:R-:W-:Y:S01]  /*6720*/  FMUL.FTZ R24, R24, UR14 ;  /* 0x0000000e18187c20 */ /* 0x000fe20008410000 */
[----:B------:R-:W-:Y:S01]  /*6730*/  FSEL R107, R107, -INF , !P2 ;  /* 0xff8000006b6b7808 */ /* 0x000fe20005000000 */
[----:B------:R-:W-:Y:S01]  /*6740*/  FMUL.FTZ R31, R31, UR14 ;  /* 0x0000000e1f1f7c20 */ /* 0x000fe20008410000 */
[----:B------:R-:W-:Y:S01]  /*6750*/  ISETP.GE.AND P2, PT, R105, R203, PT ;  /* 0x000000cb6900720c */ /* 0x000fe20003f46270 */
[----:B------:R-:W-:Y:S01]  /*6760*/  FMUL.FTZ R25, R25, UR14 ;  /* 0x0000000e19197c20 */ /* 0x000fe20008410000 */
[----:B------:R-:W-:Y:S01]  /*6770*/  I2FP.F32.S32 R105, R105 ;  /* 0x0000006900697245 */ /* 0x000fe20000201400 */
[----:B------:R3:W4:Y:S01]  /*6780*/  MUFU.TANH R160, R106 ;  /* 0x0000006a00a07308 */ /* 0x0007220000002400 */
[----:B------:R-:W-:Y:S01]  /*6790*/  ISETP.GE.AND P1, PT, R103, R203, PT ;  /* 0x000000cb6700720c */ /* 0x000fe20003f26270 */
[----:B------:R-:W-:Y:S01]  /*67a0*/  FMUL.FTZ R26, R26, UR14 ;  /* 0x0000000e1a1a7c20 */ /* 0x000fe20008410000 */
[----:B------:R-:W-:Y:S01]  /*67b0*/  LOP3.LUT R116, R5, 0x39, RZ, 0xfc, !PT ;  /* 0x0000003905747812 */ /* 0x000fe200078efcff */
[C---:B------:R-:W-:Y:S01]  /*67c0*/  FFMA.FTZ R121, R105.reuse, UR5, R141 ;  /* 0x0000000569797c23 */ /* 0x040fe2000801008d */
[----:B------:R-:W-:Y:S01]  /*67d0*/  FFMA.FTZ R104, R105, UR5, R143 ;  /* 0x0000000569687c23 */ /* 0x000fe2000801008f */
[----:B------:R-:W-:Y:S01]  /*67e0*/  FSEL R105, R142, -INF , !P6 ;  /* 0xff8000008e697808 */ /* 0x000fe20007000000 */
[----:B------:R-:W-:Y:S01]  /*67f0*/  FMUL.FTZ R27, R27, UR14 ;  /* 0x0000000e1b1b7c20 */ /* 0x000fe20008410000 */
[----:B------:R-:W-:Y:S01]  /*6800*/  MUFU.TANH R74, R94 ;  /* 0x0000005e004a7308 */ /* 0x000fe20000002400 */
[----:B-1----:R-:W-:Y:S01]  /*6810*/  FSEL R8, R139, -INF , !P3 ;  /* 0xff8000008b087808 */ /* 0x002fe20005800000 */
[----:B------:R-:W-:Y:S01]  /*6820*/  FMUL.FTZ R20, R20, UR14 ;  /* 0x0000000e14147c20 */ /* 0x000fe20008410000 */
[-C--:B------:R-:W-:Y:S01]  /*6830*/  ISETP.GE.AND P3, PT, R103, R208.reuse, PT ;  /* 0x000000d06700720c */ /* 0x080fe20003f66270 */
[----:B------:R-:W-:Y:S01]  /*6840*/  FMUL.FTZ R22, R22, UR14 ;  /* 0x0000000e16167c20 */ /* 0x000fe20008410000 */
[----:B------:R-:W-:Y:S01]  /*6850*/  I2FP.F32.S32 R103, R103 ;  /* 0x0000006700677245 */ /* 0x000fe20000201400 */
[----:B------:R-:W-:Y:S01]  /*6860*/  FMUL.FTZ R21, R21, UR14 ;  /* 0x0000000e15157c20 */ /* 0x000fe20008410000 */
[----:B------:R-:W-:Y:S01]  /*6870*/  FSEL R121, R121, -INF , !P4 ;  /* 0xff80000079797808 */ /* 0x000fe20006000000 */
[----:B------:R1:W-:Y:S01]  /*6880*/  MUFU.TANH R94, R102 ;  /* 0x00000066005e7308 */ /* 0x0003e20000002400 */
[----:B---3--:R-:W-:Y:S01]  /*6890*/  LOP3.LUT R106, R5, 0x29, RZ, 0xfc, !PT ;  /* 0x00000029056a7812 */ /* 0x008fe200078efcff */
[C---:B------:R-:W-:Y:S01]  /*68a0*/  FFMA.FTZ R120, R103.reuse, UR5, R128 ;  /* 0x0000000567787c23 */ /* 0x040fe20008010080 */
[----:B------:R-:W-:Y:S01]  /*68b0*/  FSEL R104, R104, -INF , !P2 ;  /* 0xff80000068687808 */ /* 0x000fe20005000000 */
[----:B------:R-:W-:Y:S01]  /*68c0*/  FFMA.FTZ R124, R103, UR5, R124 ;  /* 0x00000005677c7c23 */ /* 0x000fe2000801007c */
[C---:B------:R-:W-:Y:S01]  /*68d0*/  ISETP.GE.AND P6, PT, R106.reuse, R208, PT ;  /* 0x000000d06a00720c */ /* 0x040fe20003fc6270 */
[----:B------:R-:W-:Y:S01]  /*68e0*/  FMUL.FTZ R128, R61, UR14 ;  /* 0x0000000e3d807c20 */ /* 0x000fe20008410000 */
[-C--:B------:R-:W-:Y:S01]  /*68f0*/  ISETP.GE.AND P4, PT, R106, R203.reuse, PT ;  /* 0x000000cb6a00720c */ /* 0x080fe20003f86270 */
[----:B------:R-:W3:Y:S01]  /*6900*/  MUFU.TANH R68, R68 ;  /* 0x0000004400447308 */ /* 0x000ee20000002400 */
[----:B------:R-:W-:Y:S01]  /*6910*/  I2FP.F32.S32 R106, R106 ;  /* 0x0000006a006a7245 */ /* 0x000fe20000201400 */
[----:B------:R-:W-:Y:S01]  /*6920*/  FMUL.FTZ R23, R23, UR14 ;  /* 0x0000000e17177c20 */ /* 0x000fe20008410000 */
[----:B------:R-:W-:Y:S01]  /*6930*/  FSEL R120, R120, -INF , !P3 ;  /* 0xff80000078787808 */ /* 0x000fe20005800000 */
[----:B------:R-:W-:Y:S01]  /*6940*/  FMUL.FTZ R16, R16, UR14 ;  /* 0x0000000e10107c20 */ /* 0x000fe20008410000 */
[CC--:B------:R-:W-:Y:S01]  /*6950*/  ISETP.GE.AND P2, PT, R73.reuse, R208.reuse, PT ;  /* 0x000000d04900720c */ /* 0x0c0fe20003f46270 */
[C---:B------:R-:W-:Y:S01]  /*6960*/  FFMA.FTZ R129, R106.reuse, UR5, R129 ;  /* 0x000000056a817c23 */ /* 0x040fe20008010081 */
[----:B------:R-:W-:Y:S01]  /*6970*/  ISETP.GE.AND P3, PT, R73, R203, PT ;  /* 0x000000cb4900720c */ /* 0x000fe20003f66270 */
[----:B--2---:R-:W-:Y:S01]  /*6980*/  FFMA.FTZ R103, R106, UR5, R125 ;  /* 0x000000056a677c23 */ /* 0x004fe2000801007d */
[----:B-1----:R-:W-:Y:S01]  /*6990*/  I2FP.F32.S32 R102, R73 ;  /* 0x0000004900667245 */ /* 0x002fe20000201400 */
[----:B------:R-:W-:Y:S01]  /*69a0*/  FMUL.FTZ R125, R65, UR14 ;  /* 0x0000000e417d7c20 */ /* 0x000fe20008410000 */
[----:B------:R1:W-:Y:S01]  /*69b0*/  MUFU.TANH R73, R97 ;  /* 0x0000006100497308 */ /* 0x0003e20000002400 */
[----:B------:R-:W-:Y:S01]  /*69c0*/  FSEL R198, R124, -INF , !P1 ;  /* 0xff8000007cc67808 */ /* 0x000fe20004800000 */
[----:B------:R-:W-:Y:S01]  /*69d0*/  FMUL.FTZ R124, R67, UR14 ;  /* 0x0000000e437c7c20 */ /* 0x000fe20008410000 */
[----:B------:R-:W-:Y:S01]  /*69e0*/  FSEL R106, R129, -INF , !P6 ;  /* 0xff800000816a7808 */ /* 0x000fe20007000000 */
[C---:B------:R-:W-:Y:S01]  /*69f0*/  FFMA.FTZ R118, R102.reuse, UR5, R126 ;  /* 0x0000000566767c23 */ /* 0x040fe2000801007e */
[----:B------:R-:W-:Y:S01]  /*6a00*/  FFMA.FTZ R102, R102, UR5, R130 ;  /* 0x0000000566667c23 */ /* 0x000fe20008010082 */
[----:B------:R-:W-:Y:S01]  /*6a10*/  FSEL R103, R103, -INF , !P4 ;  /* 0xff80000067677808 */ /* 0x000fe20006000000 */
[----:B------:R-:W-:Y:S01]  /*6a20*/  FMUL.FTZ R126, R66, UR14 ;  /* 0x0000000e427e7c20 */ /* 0x000fe20008410000 */
[CC--:B------:R-:W-:Y:S01]  /*6a30*/  ISETP.GE.AND P4, PT, R115.reuse, R208.reuse, PT ;  /* 0x000000d07300720c */ /* 0x0c0fe20003f86270 */
[----:B------:R2:W-:Y:S01]  /*6a40*/  MUFU.TANH R66, R98 ;  /* 0x0000006200427308 */ /* 0x0005e20000002400 */
[----:B------:R-:W-:Y:S01]  /*6a50*/  FSEL R118, R118, -INF , !P2 ;  /* 0xff80000076767808 */ /* 0x000fe20005000000 */
[----:B------:R-:W-:Y:S01]  /*6a60*/  FMUL.FTZ R130, R60, UR14 ;  /* 0x0000000e3c827c20 */ /* 0x000fe20008410000 */
[----:B------:R-:W-:Y:S01]  /*6a70*/  ISETP.GE.AND P2, PT, R115, R203, PT ;  /* 0x000000cb7300720c */ /* 0x000fe20003f46270 */
[----:B------:R-:W-:Y:S01]  /*6a80*/  FMUL.FTZ R129, R62, UR14 ;  /* 0x0000000e3e817c20 */ /* 0x000fe20008410000 */
[----:B------:R-:W-:Y:S01]  /*6a90*/  LOP3.LUT R65, R5, 0x40, RZ, 0xfc, !PT ;  /* 0x0000004005417812 */ /* 0x000fe200078efcff */
[----:B------:R-:W-:Y:S01]  /*6aa0*/  FMUL.FTZ R18, R18, UR14 ;  /* 0x0000000e12127c20 */ /* 0x000fe20008410000 */
[----:B------:R-:W-:Y:S01]  /*6ab0*/  I2FP.F32.S32 R115, R115 ;  /* 0x0000007300737245 */ /* 0x000fe20000201400 */
[----:B-1----:R-:W-:Y:S01]  /*6ac0*/  FMUL.FTZ R97, R119, UR14 ;  /* 0x0000000e77617c20 */ /* 0x002fe20008410000 */
[----:B------:R-:W-:Y:S01]  /*6ad0*/  FSEL R102, R102, -INF , !P3 ;  /* 0xff80000066667808 */ /* 0x000fe20005800000 */
[----:B------:R1:W-:Y:S01]  /*6ae0*/  MUFU.TANH R119, R101 ;  /* 0x0000006500777308 */ /* 0x0003e20000002400 */
[----:B------:R-:W-:Y:S01]  /*6af0*/  ISETP.GE.AND P3, PT, R116, R208, PT ;  /* 0x000000d07400720c */ /* 0x000fe20003f66270 */
[----:B------:R-:W-:Y:S01]  /*6b00*/  FFMA.FTZ R147, R115, UR5, R147 ;  /* 0x0000000573937c23 */ /* 0x000fe20008010093 */
[----:B------:R-:W-:Y:S01]  /*6b10*/  LOP3.LUT R132, R5, 0x48, RZ, 0xfc, !PT ;  /* 0x0000004805847812 */ /* 0x000fe200078efcff */
[----:B------:R-:W-:Y:S01]  /*6b20*/  FMUL.FTZ R17, R17, UR14 ;  /* 0x0000000e11117c20 */ /* 0x000fe20008410000 */
[----:B------:R-:W-:Y:S01]  /*6b30*/  LOP3.LUT R134, R5, 0x50, RZ, 0xfc, !PT ;  /* 0x0000005005867812 */ /* 0x000fe200078efcff */
[----:B------:R-:W-:Y:S01]  /*6b40*/  FMUL.FTZ R19, R19, UR14 ;  /* 0x0000000e13137c20 */ /* 0x000fe20008410000 */
[----:B--2---:R-:W-:Y:S01]  /*6b50*/  I2FP.F32.S32 R98, R65 ;  /* 0x0000004100627245 */ /* 0x004fe20000201400 */
[----:B------:R2:W-:Y:S01]  /*6b60*/  MUFU.TANH R67, R99 ;  /* 0x0000006300437308 */ /* 0x0005e20000002400 */
[----:B------:R-:W-:Y:S01]  /*6b70*/  LOP3.LUT R135, R5, 0x51, RZ, 0xfc, !PT ;  /* 0x0000005105877812 */ /* 0x000fe200078efcff */
[----:B------:R-:W-:-:S02]  /*6b80*/  FFMA.FTZ R2, R70, UR5, R2 ;  /* 0x0000000546027c23 */ /* 0x000fc40008010002 */
[C---:B------:R-:W-:Y:S01]  /*6b90*/  FFMA.FTZ R154, R98.reuse, UR5, R154 ;  /* 0x00000005629a7c23 */ /* 0x040fe2000801009a */
[----:B----4-:R-:W-:-:S03]  /*6ba0*/  FFMA.FTZ R98, R98, UR5, R160 ;  /* 0x0000000562627c23 */ /* 0x010fc600080100a0 */
[----:B------:R-:W-:Y:S01]  /*6bb0*/  MUFU.TANH R60, R113 ;  /* 0x00000071003c7308 */ /* 0x000fe20000002400 */
[----:B-1----:R-:W-:-:S04]  /*6bc0*/  LOP3.LUT R101, R5, 0x31, RZ, 0xfc, !PT ;  /* 0x0000003105657812 */ /* 0x002fc800078efcff */
[C---:B------:R-:W-:Y:S02]  /*6bd0*/  ISETP.GE.AND P1, PT, R101.reuse, R208, PT ;  /* 0x000000d06500720c */ /* 0x040fe40003f26270 */
[----:B------:R-:W-:Y:S01]  /*6be0*/  ISETP.GE.AND P6, PT, R101, R203, PT ;  /* 0x000000cb6500720c */ /* 0x000fe20003fc6270 */
[----:B------:R-:W-:Y:S01]  /*6bf0*/  MUFU.TANH R62, R111 ;  /* 0x0000006f003e7308 */ /* 0x000fe20000002400 */
[----:B------:R-:W-:-:S05]  /*6c00*/  I2FP.F32.S32 R101, R101 ;  /* 0x0000006500657245 */ /* 0x000fca0000201400 */
[C---:B------:R-:W-:Y:S01]  /*6c10*/  FFMA.FTZ R117, R101.reuse, UR5, R127 ;  /* 0x0000000565757c23 */ /* 0x040fe2000801007f */
[----:B------:R-:W-:Y:S01]  /*6c20*/  FFMA.FTZ R101, R101, UR5, R131 ;  /* 0x0000000565657c23 */ /* 0x000fe20008010083 */
[----:B------:R-:W-:Y:S01]  /*6c30*/  FMUL.FTZ R127, R64, UR14 ;  /* 0x0000000e407f7c20 */ /* 0x000fe20008410000 */
[----:B------:R-:W-:Y:S01]  /*6c40*/  LOP3.LUT R131, R5, 0x41, RZ, 0xfc, !PT ;  /* 0x0000004105837812 */ /* 0x000fe200078efcff */
[----:B------:R1:W-:Y:S01]  /*6c50*/  MUFU.TANH R64, R100 ;  /* 0x0000006400407308 */ /* 0x0003e20000002400 */
[----:B------:R-:W-:Y:S02]  /*6c60*/  FSEL R117, R117, -INF , !P1 ;  /* 0xff80000075757808 */ /* 0x000fe40004800000 */
[----:B------:R-:W-:Y:S02]  /*6c70*/  ISETP.GE.AND P1, PT, R116, R203, PT ;  /* 0x000000cb7400720c */ /* 0x000fe40003f26270 */
[----:B------:R-:W-:Y:S02]  /*6c80*/  I2FP.F32.S32 R116, R116 ;  /* 0x0000007400747245 */ /* 0x000fe40000201400 */
[----:B------:R-:W-:Y:S01]  /*6c90*/  FSEL R101, R101, -INF , !P6 ;  /* 0xff80000065657808 */ /* 0x000fe20007000000 */
[----:B------:R-:W-:Y:S01]  /*6ca0*/  MUFU.TANH R61, R97 ;  /* 0x00000061003d7308 */ /* 0x000fe20000002400 */
[----:B------:R-:W-:Y:S01]  /*6cb0*/  ISETP.GE.AND P6, PT, R65, R208, PT ;  /* 0x000000d04100720c */ /* 0x000fe20003fc6270 */
[----:B------:R-:W-:-:S05]  /*6cc0*/  FFMA.FTZ R153, R116, UR5, R153 ;  /* 0x0000000574997c23 */ /* 0x000fca0008010099 */
[----:B--2---:R-:W-:Y:S01]  /*6cd0*/  FSEL R99, R153, -INF , !P1 ;  /* 0xff80000099637808 */ /* 0x004fe20004800000 */
[----:B------:R-:W2:Y:S01]  /*6ce0*/  MUFU.TANH R69, R69 ;  /* 0x0000004500457308 */ /* 0x000ea20000002400 */
[----:B-1----:R-:W-:Y:S01]  /*6cf0*/  FFMA.FTZ R100, R115, UR5, R152 ;  /* 0x0000000573647c23 */ /* 0x002fe20008010098 */
[----:B------:R-:W-:Y:S01]  /*6d00*/  FFMA.FTZ R115, R116, UR5, R123 ;  /* 0x0000000574737c23 */ /* 0x000fe2000801007b */
[----:B------:R-:W-:Y:S01]  /*6d10*/  FSEL R116, R147, -INF , !P4 ;  /* 0xff80000093747808 */ /* 0x000fe20006000000 */
[----:B------:R-:W-:Y:S01]  /*6d20*/  FMUL.FTZ R123, R63, UR14 ;  /* 0x0000000e3f7b7c20 */ /* 0x000fe20008410000 */
[----:B------:R-:W-:Y:S02]  /*6d30*/  ISETP.GE.AND P4, PT, R65, R203, PT ;  /* 0x000000cb4100720c */ /* 0x000fe40003f86270 */
[----:B------:R-:W-:Y:S01]  /*6d40*/  FSEL R100, R100, -INF , !P2 ;  /* 0xff80000064647808 */ /* 0x000fe20005000000 */
[----:B------:R1:W-:Y:S01]  /*6d50*/  MUFU.TANH R65, R114 ;  /* 0x0000007200417308 */ /* 0x0003e20000002400 */
[----:B------:R-:W-:-:S02]  /*6d60*/  FSEL R115, R115, -INF , !P3 ;  /* 0xff80000073737808 */ /* 0x000fc40005800000 */
[CC--:B------:R-:W-:Y:S02]  /*6d70*/  ISETP.GE.AND P2, PT, R131.reuse, R208.reuse, PT ;  /* 0x000000d08300720c */ /* 0x0c0fe40003f46270 */
[----:B------:R-:W-:Y:S02]  /*6d80*/  ISETP.GE.AND P3, PT, R131, R203, PT ;  /* 0x000000cb8300720c */ /* 0x000fe40003f66270 */
[----:B------:R-:W-:Y:S01]  /*6d90*/  I2FP.F32.S32 R131, R131 ;  /* 0x0000008300837245 */ /* 0x000fe20000201400 */
[----:B------:R-:W4:Y:S01]  /*6da0*/  MUFU.TANH R92, R92 ;  /* 0x0000005c005c7308 */ /* 0x000f220000002400 */
[----:B------:R-:W-:Y:S02]  /*6db0*/  ISETP.GE.AND P1, PT, R132, R208, PT ;  /* 0x000000d08400720c */ /* 0x000fe40003f26270 */
[----:B------:R-:W-:Y:S01]  /*6dc0*/  FSEL R98, R98, -INF , !P4 ;  /* 0xff80000062627808 */ /* 0x000fe20006000000 */
[C---:B------:R-:W-:Y:S01]  /*6dd0*/  FFMA.FTZ R113, R131.reuse, UR5, R155 ;  /* 0x0000000583717c23 */ /* 0x040fe2000801009b */
[----:B------:R-:W-:Y:S01]  /*6de0*/  FFMA.FTZ R161, R131, UR5, R161 ;  /* 0x0000000583a17c23 */ /* 0x000fe200080100a1 */
[----:B------:R-:W-:-:S02]  /*6df0*/  FMUL.FTZ R131, R56, UR14 ;  /* 0x0000000e38837c20 */ /* 0x000fc40008410000 */
[----:B------:R5:W-:Y:S01]  /*6e00*/  MUFU.TANH R56, R125 ;  /* 0x0000007d00387308 */ /* 0x000be20000002400 */
[----:B-1----:R-:W-:Y:S02]  /*6e10*/  FSEL R114, R154, -INF , !P6 ;  /* 0xff8000009a727808 */ /* 0x002fe40007000000 */
[----:B------:R-:W-:Y:S02]  /*6e20*/  ISETP.GE.AND P6, PT, R132, R203, PT ;  /* 0x000000cb8400720c */ /* 0x000fe40003fc6270 */
[----:B------:R-:W-:Y:S02]  /*6e30*/  I2FP.F32.S32 R132, R132 ;  /* 0x0000008400847245 */ /* 0x000fe40000201400 */
[----:B------:R-:W-:Y:S01]  /*6e40*/  FSEL R113, R113, -INF , !P2 ;  /* 0xff80000071717808 */ /* 0x000fe20005000000 */
[----:B------:R-:W1:Y:S01]  /*6e50*/  MUFU.TANH R93, R93 ;  /* 0x0000005d005d7308 */ /* 0x000e620000002400 */
[----:B------:R-:W-:Y:S01]  /*6e60*/  FSEL R97, R161, -INF , !P3 ;  /* 0xff800000a1617808 */ /* 0x000fe20005800000 */
[C---:B------:R-:W-:Y:S01]  /*6e70*/  FFMA.FTZ R112, R132.reuse, UR5, R112 ;  /* 0x0000000584707c23 */ /* 0x040fe20008010070 */
[----:B---3--:R-:W-:Y:S01]  /*6e80*/  FFMA.FTZ R68, R132, UR5, R68 ;  /* 0x0000000584447c23 */ /* 0x008fe20008010044 */
[----:B------:R-:W-:-:S02]  /*6e90*/  LOP3.LUT R132, R5, 0x49, RZ, 0xfc, !PT ;  /* 0x0000004905847812 */ /* 0x000fc400078efcff */
[-C--:B------:R-:W-:Y:S02]  /*6ea0*/  ISETP.GE.AND P3, PT, R134, R208.reuse, PT ;  /* 0x000000d08600720c */ /* 0x080fe40003f66270 */
[----:B------:R-:W-:Y:S01]  /*6eb0*/  ISETP.GE.AND P4, PT, R132, R208, PT ;  /* 0x000000d08400720c */ /* 0x000fe20003f86270 */
[----:B-----5:R-:W-:Y:S01]  /*6ec0*/  FMUL.FTZ R125, R58, UR14 ;  /* 0x0000000e3a7d7c20 */ /* 0x020fe20008410000 */
[-C--:B------:R-:W-:Y:S01]  /*6ed0*/  ISETP.GE.AND P2, PT, R132, R203.reuse, PT ;  /* 0x000000cb8400720c */ /* 0x080fe20003f46270 */
[----:B------:R3:W-:Y:S01]  /*6ee0*/  MUFU.TANH R63, R127 ;  /* 0x0000007f003f7308 */ /* 0x0007e20000002400 */
[----:B------:R-:W-:Y:S02]  /*6ef0*/  I2FP.F32.S32 R132, R132 ;  /* 0x0000008400847245 */ /* 0x000fe40000201400 */
[----:B------:R-:W-:Y:S02]  /*6f00*/  FSEL R112, R112, -INF , !P1 ;  /* 0xff80000070707808 */ /* 0x000fe40004800000 */
[----:B------:R-:W-:Y:S01]  /*6f10*/  FSEL R133, R68, -INF , !P6 ;  /* 0xff80000044857808 */ /* 0x000fe20007000000 */
[----:B------:R-:W-:Y:S01]  /*6f20*/  FFMA.FTZ R111, R132, UR5, R162 ;  /* 0x00000005846f7c23 */ /* 0x000fe200080100a2 */
[-C--:B------:R-:W-:Y:S01]  /*6f30*/  ISETP.GE.AND P1, PT, R134, R203.reuse, PT ;  /* 0x000000cb8600720c */ /* 0x080fe20003f26270 */
[----:B------:R-:W-:Y:S01]  /*6f40*/  FMUL.FTZ R68, R59, UR14 ;  /* 0x0000000e3b447c20 */ /* 0x000fe20008410000 */
[----:B------:R-:W-:Y:S01]  /*6f50*/  ISETP.GE.AND P6, PT, R135, R208, PT ;  /* 0x000000d08700720c */ /* 0x000fe20003fc6270 */
[----:B------:R5:W-:Y:S01]  /*6f60*/  MUFU.TANH R59, R126 ;  /* 0x0000007e003b7308 */ /* 0x000be20000002400 */
[----:B------:R-:W-:Y:S01]  /*6f70*/  FSEL R111, R111, -INF , !P4 ;  /* 0xff8000006f6f7808 */ /* 0x000fe20006000000 */
[----:B--2---:R-:W-:Y:S01]  /*6f80*/  FFMA.FTZ R141, R132, UR5, R69 ;  /* 0x00000005848d7c23 */ /* 0x004fe20008010045 */
[----:B------:R-:W-:-:S02]  /*6f90*/  ISETP.GE.AND P4, PT, R135, R203, PT ;  /* 0x000000cb8700720c */ /* 0x000fc40003f86270 */
[----:B------:R-:W-:Y:S02]  /*6fa0*/  I2FP.F32.S32 R134, R134 ;  /* 0x0000008600867245 */ /* 0x000fe40000201400 */
[----:B------:R-:W-:Y:S01]  /*6fb0*/  I2FP.F32.S32 R135, R135 ;  /* 0x0000008700877245 */ /* 0x000fe20000201400 */
[----:B---3--:R-:W-:Y:S01]  /*6fc0*/  FMUL.FTZ R127, R57, UR14 ;  /* 0x0000000e397f7c20 */ /* 0x008fe20008410000 */
[----:B------:R-:W-:Y:S01]  /*6fd0*/  LOP3.LUT R58, R5, 0x59, RZ, 0xfc, !PT ;  /* 0x00000059053a7812 */ /* 0x000fe200078efcff */
[C---:B------:R-:W-:Y:S01]  /*6fe0*/  FFMA.FTZ R96, R134.reuse, UR5, R96 ;  /* 0x0000000586607c23 */ /* 0x040fe20008010060 */
[----:B------:R-:W-:Y:S01]  /*6ff0*/  FFMA.FTZ R146, R134, UR5, R163 ;  /* 0x0000000586927c23 */ /* 0x000fe200080100a3 */
[----:B------:R-:W-:Y:S01]  /*7000*/  FFMA.FTZ R110, R135, UR5, R110 ;  /* 0x00000005876e7c23 */ /* 0x000fe2000801006e */
[----:B------:R-:W-:Y:S01]  /*7010*/  LOP3.LUT R69, R5, 0x60, RZ, 0xfc, !PT ;  /* 0x0000006005457812 */ /* 0x000fe200078efcff */
[----:B------:R-:W2:Y:S01]  /*7020*/  MUFU.TANH R91, R91 ;  /* 0x0000005b005b7308 */ /* 0x000ea20000002400 */
[----:B------:R-:W-:Y:S01]  /*7030*/  FSEL R143, R96, -INF , !P3 ;  /* 0xff800000608f7808 */ /* 0x000fe20005800000 */
[----:B------:R-:W-:Y:S01]  /*7040*/  FFMA.FTZ R156, R135, UR5, R164 ;  /* 0x00000005879c7c23 */ /* 0x000fe200080100a4 */
[----:B-----5:R-:W-:-:S02]  /*7050*/  LOP3.LUT R126, R5, 0x58, RZ, 0xfc, !PT ;  /* 0x00000058057e7812 */ /* 0x020fc400078efcff */
[----:B------:R-:W-:Y:S02]  /*7060*/  FSEL R142, R110, -INF , !P6 ;  /* 0xff8000006e8e7808 */ /* 0x000fe40007000000 */
[----:B------:R-:W-:Y:S01]  /*7070*/  I2FP.F32.S32 R96, R126 ;  /* 0x0000007e00607245 */ /* 0x000fe20000201400 */
[----:B------:R3:W-:Y:S01]  /*7080*/  MUFU.TANH R57, R124 ;  /* 0x0000007c00397308 */ /* 0x0007e20000002400 */
[----:B------:R-:W-:Y:S02]  /*7090*/  I2FP.F32.S32 R110, R58 ;  /* 0x0000003a006e7245 */ /* 0x000fe40000201400 */
[----:B------:R-:W-:Y:S01]  /*70a0*/  FSEL R146, R146, -INF , !P1 ;  /* 0xff80000092927808 */ /* 0x000fe20004800000 */
[----:B------:R-:W-:Y:S01]  /*70b0*/  FFMA.FTZ R86, R96, UR5, R86 ;  /* 0x0000000560567c23 */ /* 0x000fe20008010056 */
[----:B------:R-:W-:Y:S01]  /*70c0*/  ISETP.GE.AND P3, PT, R126, R203, PT ;  /* 0x000000cb7e00720c */ /* 0x000fe20003f66270 */
[----:B------:R-:W-:Y:S01]  /*70d0*/  FFMA.FTZ R88, R110, UR5, R88 ;  /* 0x000000056e587c23 */ /* 0x000fe20008010058 */
[----:B------:R-:W-:Y:S01]  /*70e0*/  ISETP.GE.AND P1, PT, R58, R208, PT ;  /* 0x000000d03a00720c */ /* 0x000fe20003f26270 */
[----:B------:R-:W-:Y:S01]  /*70f0*/  FFMA.FTZ R159, R110, UR5, R87 ;  /* 0x000000056e9f7c23 */ /* 0x000fe20008010057 */
[----:B------:R-:W-:Y:S01]  /*7100*/  LOP3.LUT R87, R5, 0x61, RZ, 0xfc, !PT ;  /* 0x0000006105577812 */ /* 0x000fe200078efcff */
[----:B----4-:R-:W-:Y:S01]  /*7110*/  FFMA.FTZ R92, R96, UR5, R92 ;  /* 0x00000005605c7c23 */ /* 0x010fe2000801005c */
[----:B------:R-:W-:Y:S01]  /*7120*/  FSEL R157, R86, -INF , !P3 ;  /* 0xff800000569d7808 */ /* 0x000fe20005800000 */
[----:B------:R-:W-:Y:S01]  /*7130*/  MUFU.TANH R95, R95 ;  /* 0x0000005f005f7308 */ /* 0x000fe20000002400 */
[----:B------:R-:W-:Y:S01]  /*7140*/  FSEL R145, R88, -INF , !P1 ;  /* 0xff80000058917808 */ /* 0x000fe20004800000 */
[----:B------:R-:W-:Y:S01]  /*7150*/  FMUL.FTZ R86, R48, UR14 ;  /* 0x0000000e30567c20 */ /* 0x000fe20008410000 */
[----:B------:R-:W-:-:S02]  /*7160*/  FSEL R141, R141, -INF , !P2 ;  /* 0xff8000008d8d7808 */ /* 0x000fc40005000000 */
[CC--:B------:R-:W-:Y:S02]  /*7170*/  ISETP.GE.AND P3, PT, R87.reuse, R208.reuse, PT ;  /* 0x000000d05700720c */ /* 0x0c0fe40003f66270 */
[----:B------:R-:W-:Y:S01]  /*7180*/  ISETP.GE.AND P1, PT, R87, R203, PT ;  /* 0x000000cb5700720c */ /* 0x000fe20003f26270 */
[----:B------:R-:W4:Y:S01]  /*7190*/  MUFU.TANH R109, R109 ;  /* 0x0000006d006d7308 */ /* 0x000f220000002400 */
[-C--:B------:R-:W-:Y:S02]  /*71a0*/  ISETP.GE.AND P2, PT, R126, R208.reuse, PT ;  /* 0x000000d07e00720c */ /* 0x080fe40003f46270 */
[----:B---3--:R-:W-:Y:S02]  /*71b0*/  I2FP.F32.S32 R124, R69 ;  /* 0x00000045007c7245 */ /* 0x008fe40000201400 */
[----:B------:R-:W-:Y:S02]  /*71c0*/  I2FP.F32.S32 R87, R87 ;  /* 0x0000005700577245 */ /* 0x000fe40000201400 */
[----:B------:R-:W-:Y:S01]  /*71d0*/  FSEL R156, R156, -INF , !P4 ;  /* 0xff8000009c9c7808 */ /* 0x000fe20006000000 */
[----:B-1----:R-:W-:Y:S01]  /*71e0*/  FFMA.FTZ R93, R124, UR5, R93 ;  /* 0x000000057c5d7c23 */ /* 0x002fe2000801005d */
[----:B------:R-:W-:Y:S01]  /*71f0*/  FSEL R144, R92, -INF , !P2 ;  /* 0xff8000005c907808 */ /* 0x000fe20005000000 */
[----:B------:R-:W-:Y:S01]  /*7200*/  FFMA.FTZ R80, R87, UR5, R80 ;  /* 0x0000000557507c23 */ /* 0x000fe20008010050 */
[C---:B------:R-:W-:Y:S01]  /*7210*/  ISETP.GE.AND P4, PT, R69.reuse, R208, PT ;  /* 0x000000d04500720c */ /* 0x040fe20003f86270 */
[----:B------:R-:W-:Y:S01]  /*7220*/  FFMA.FTZ R165, R124, UR5, R89 ;  /* 0x000000057ca57c23 */ /* 0x000fe20008010059 */
[----:B------:R-:W-:Y:S01]  /*7230*/  ISETP.GE.AND P2, PT, R69, R203, PT ;  /* 0x000000cb4500720c */ /* 0x000fe20003f46270 */
[----:B------:R-:W-:Y:S01]  /*7240*/  FMUL.FTZ R69, R53, UR14 ;  /* 0x0000000e35457c20 */ /* 0x000fe20008410000 */
[----:B------:R-:W-:Y:S01]  /*7250*/  LOP3.LUT R53, R5, 0x68, RZ, 0xfc, !PT ;  /* 0x0000006805357812 */ /* 0x000fe200078efcff */
[----:B------:R-:W-:Y:S01]  /*7260*/  FFMA.FTZ R197, R87, UR5, R81 ;  /* 0x0000000557c57c23 */ /* 0x000fe20008010051 */
[----:B------:R-:W-:Y:S01]  /*7270*/  LOP3.LUT R89, R5, 0x69, RZ, 0xfc, !PT ;  /* 0x0000006905597812 */ /* 0x000fe200078efcff */
[----:B------:R-:W-:Y:S01]  /*7280*/  FMUL.FTZ R92, R52, UR14 ;  /* 0x0000000e345c7c20 */ /* 0x000fe20008410000 */
[----:B------:R-:W-:Y:S01]  /*7290*/  FSEL R170, R93, -INF , !P2 ;  /* 0xff8000005daa7808 */ /* 0x000fe20005000000 */
[----:B------:R-:W-:Y:S01]  /*72a0*/  MUFU.TANH R52, R128 ;  /* 0x0000008000347308 */ /* 0x000fe20000002400 */
[----:B------:R-:W-:Y:S01]  /*72b0*/  FSEL R164, R80, -INF , !P3 ;  /* 0xff80000050a47808 */ /* 0x000fe20005800000 */
[----:B------:R-:W-:Y:S01]  /*72c0*/  FMUL.FTZ R80, R49, UR14 ;  /* 0x0000000e31507c20 */ /* 0x000fe20008410000 */
[----:B------:R-:W-:-:S02]  /*72d0*/  I2FP.F32.S32 R88, R53 ;  /* 0x0000003500587245 */ /* 0x000fc40000201400 */
[CC--:B------:R-:W-:Y:S02]  /*72e0*/  ISETP.GE.AND P2, PT, R89.reuse, R208.reuse, PT ;  /* 0x000000d05900720c */ /* 0x0c0fe40003f46270 */
[-C--:B------:R-:W-:Y:S01]  /*72f0*/  ISETP.GE.AND P3, PT, R89, R203.reuse, PT ;  /* 0x000000cb5900720c */ /* 0x080fe20003f66270 */
[----:B--2---:R-:W-:Y:S01]  /*7300*/  FFMA.FTZ R91, R88, UR5, R91 ;  /* 0x00000005585b7c23 */ /* 0x004fe2000801005b */
[----:B------:R-:W-:Y:S01]  /*7310*/  ISETP.GE.AND P6, PT, R58, R203, PT ;  /* 0x000000cb3a00720c */ /* 0x000fe20003fc6270 */
[----:B------:R-:W-:Y:S01]  /*7320*/  FFMA.FTZ R79, R88, UR5, R79 ;  /* 0x00000005584f7c23 */ /* 0x000fe2000801004f */
[----:B------:R-:W-:Y:S01]  /*7330*/  I2FP.F32.S32 R89, R89 ;  /* 0x0000005900597245 */ /* 0x000fe20000201400 */
[----:B------:R-:W1:Y:S01]  /*7340*/  MUFU.TANH R58, R130 ;  /* 0x00000082003a7308 */ /* 0x000e620000002400 */
[----:B------:R-:W-:Y:S02]  /*7350*/  FSEL R159, R159, -INF , !P6 ;  /* 0xff8000009f9f7808 */ /* 0x000fe40007000000 */
[----:B------:R-:W-:Y:S01]  /*7360*/  ISETP.GE.AND P6, PT, R53, R208, PT ;  /* 0x000000d03500720c */ /* 0x000fe20003fc6270 */
[----:B------:R-:W-:Y:S01]  /*7370*/  FFMA.FTZ R185, R89, UR5, R78 ;  /* 0x0000000559b97c23 */ /* 0x000fe2000801004e */
[----:B------:R-:W-:Y:S01]  /*7380*/  LOP3.LUT R78, R5, 0x70, RZ, 0xfc, !PT ;  /* 0x00000070054e7812 */ /* 0x000fe200078efcff */
[----:B------:R-:W-:Y:S01]  /*7390*/  FFMA.FTZ R76, R89, UR5, R76 ;  /* 0x00000005594c7c23 */ /* 0x000fe2000801004c */
[----:B------:R-:W-:Y:S01]  /*73a0*/  FSEL R197, R197, -INF , !P1 ;  /* 0xff800000c5c57808 */ /* 0x000fe20004800000 */
[----:B------:R-:W2:Y:S01]  /*73b0*/  MUFU.TANH R129, R129 ;  /* 0x0000008100817308 */ /* 0x000ea20000002400 */
[----:B------:R-:W-:-:S02]  /*73c0*/  FSEL R168, R91, -INF , !P6 ;  /* 0xff8000005ba87808 */ /* 0x000fc40007000000 */
[C---:B------:R-:W-:Y:S02]  /*73d0*/  ISETP.GE.AND P1, PT, R78.reuse, R208, PT ;  /* 0x000000d04e00720c */ /* 0x040fe40003f26270 */
[-C--:B------:R-:W-:Y:S02]  /*73e0*/  ISETP.GE.AND P6, PT, R78, R203.reuse, PT ;  /* 0x000000cb4e00720c */ /* 0x080fe40003fc6270 */
[----:B------:R-:W-:Y:S01]  /*73f0*/  FSEL R165, R165, -INF , !P4 ;  /* 0xff800000a5a57808 */ /* 0x000fe20006000000 */
[----:B------:R-:W-:Y:S01]  /*7400*/  MUFU.TANH R48, R127 ;  /* 0x0000007f00307308 */ /* 0x000fe20000002400 */
[----:B------:R-:W-:Y:S02]  /*7410*/  I2FP.F32.S32 R78, R78 ;  /* 0x0000004e004e7245 */ /* 0x000fe40000201400 */
[----:B------:R-:W-:Y:S02]  /*7420*/  ISETP.GE.AND P4, PT, R53, R203, PT ;  /* 0x000000cb3500720c */ /* 0x000fe40003f86270 */
[----:B------:R-:W-:Y:S01]  /*7430*/  LOP3.LUT R49, R5, 0x71, RZ, 0xfc, !PT ;  /* 0x0000007105317812 */ /* 0x000fe200078efcff */
[C---:B------:R-:W-:Y:S01]  /*7440*/  FFMA.FTZ R77, R78.reuse, UR5, R77 ;  /* 0x000000054e4d7c23 */ /* 0x040fe2000801004d */
[----:B------:R-:W-:Y:S01]  /*7450*/  FSEL R183, R79, -INF , !P4 ;  /* 0xff8000004fb77808 */ /* 0x000fe20006000000 */
[----:B------:R-:W-:Y:S01]  /*7460*/  FFMA.FTZ R75, R78, UR5, R75 ;  /* 0x000000054e4b7c23 */ /* 0x000fe2000801004b */
[----:B------:R-:W-:Y:S01]  /*7470*/  I2FP.F32.S32 R79, R49 ;  /* 0x00000031004f7245 */ /* 0x000fe20000201400 */
[----:B------:R-:W-:Y:S01]  /*7480*/  MUFU.TANH R53, R131 ;  /* 0x0000008300357308 */ /* 0x000fe20000002400 */
[----:B------:R-:W-:Y:S01]  /*7490*/  FSEL R189, R77, -INF , !P1 ;  /* 0xff8000004dbd7808 */ /* 0x000fe20004800000 */
[----:B------:R-:W-:Y:S01]  /*74a0*/  FMUL.FTZ R77, R44, UR14 ;  /* 0x0000000e2c4d7c20 */ /* 0x000fe20008410000 */
[----:B------:R-:W-:Y:S01]  /*74b0*/  ISETP.GE.AND P4, PT, R49, R208, PT ;  /* 0x000000d03100720c */ /* 0x000fe20003f86270 */
[----:B------:R-:W-:Y:S01]  /*74c0*/  FFMA.FTZ R72, R79, UR5, R72 ;  /* 0x000000054f487c23 */ /* 0x000fe20008010048 */
[----:B------:R-:W-:Y:S01]  /*74d0*/  FSEL R194, R75, -INF , !P6 ;  /* 0xff8000004bc27808 */ /* 0x000fe20007000000 */
[----:B------:R-:W-:Y:S01]  /*74e0*/  FFMA.FTZ R196, R79, UR5, R74 ;  /* 0x000000054fc47c23 */ /* 0x000fe2000801004a */
[----:B------:R-:W-:Y:S01]  /*74f0*/  FSEL R169, R76, -INF , !P2 ;  /* 0xff8000004ca97808 */ /* 0x000fe20005000000 */
[----:B------:R3:W-:Y:S01]  /*7500*/  MUFU.TANH R44, R69 ;  /* 0x00000045002c7308 */ /* 0x0007e20000002400 */
[----:B------:R-:W-:Y:S01]  /*7510*/  FSEL R188, R72, -INF , !P4 ;  /* 0xff80000048bc7808 */ /* 0x000fe20006000000 */
[----:B------:R-:W-:Y:S01]  /*7520*/  FMUL.FTZ R76, R45, UR14 ;  /* 0x0000000e2d4c7c20 */ /* 0x000fe20008410000 */
[----:B------:R-:W-:-:S02]  /*7530*/  LOP3.LUT R45, R5, 0x80, RZ, 0xfc, !PT ;  /* 0x00000080052d7812 */ /* 0x000fc400078efcff */
[----:B------:R-:W-:Y:S02]  /*7540*/  LOP3.LUT R74, R5, 0x81, RZ, 0xfc, !PT ;  /* 0x00000081054a7812 */ /* 0x000fe400078efcff */
[----:B------:R-:W-:Y:S01]  /*7550*/  I2FP.F32.S32 R72, R45 ;  /* 0x0000002d00487245 */ /* 0x000fe20000201400 */
[----:B------:R-:W-:Y:S01]  /*7560*/  MUFU.TANH R68, R68 ;  /* 0x0000004400447308 */ /* 0x000fe20000002400 */
[----:B------:R-:W-:Y:S02]  /*7570*/  ISETP.GE.AND P2, PT, R49, R203, PT ;  /* 0x000000cb3100720c */ /* 0x000fe40003f46270 */
[----:B------:R-:W-:Y:S01]  /*7580*/  LOP3.LUT R81, R5, 0x78, RZ, 0xfc, !PT ;  /* 0x0000007805517812 */ /* 0x000fe200078efcff */
[----:B----4-:R-:W-:Y:S01]  /*7590*/  FFMA.FTZ R109, R72, UR5, R109 ;  /* 0x00000005486d7c23 */ /* 0x010fe2000801006d */
[----:B------:R-:W-:Y:S01]  /*75a0*/  FSEL R196, R196, -INF , !P2 ;  /* 0xff800000c4c47808 */ /* 0x000fe20005000000 */
[----:B------:R-:W-:Y:S01]  /*75b0*/  FFMA.FTZ R67, R72, UR5, R67 ;  /* 0x0000000548437c23 */ /* 0x000fe20008010043 */
[----:B------:R-:W-:Y:S01]  /*75c0*/  ISETP.GE.AND P2, PT, R45, R208, PT ;  /* 0x000000d02d00720c */ /* 0x000fe20003f46270 */
[----:B------:R-:W4:Y:S01]  /*75d0*/  MUFU.TANH R123, R123 ;  /* 0x0000007b007b7308 */ /* 0x000f220000002400 */
[----:B---3--:R-:W-:-:S02]  /*75e0*/  LOP3.LUT R69, R5, 0x79, RZ, 0xfc, !PT ;  /* 0x0000007905457812 */ /* 0x008fc400078efcff */
[----:B------:R-:W-:Y:S02]  /*75f0*/  FSEL R190, R109, -INF , !P2 ;  /* 0xff8000006dbe7808 */ /* 0x000fe40005000000 */
[CC--:B------:R-:W-:Y:S02]  /*7600*/  ISETP.GE.AND P6, PT, R69.reuse, R208.reuse, PT ;  /* 0x000000d04500720c */ /* 0x0c0fe40003fc6270 */
[----:B------:R-:W-:Y:S01]  /*7610*/  ISETP.GE.AND P4, PT, R69, R203, PT ;  /* 0x000000cb4500720c */ /* 0x000fe20003f86270 */
[----:B------:R-:W3:Y:S01]  /*7620*/  MUFU.TANH R125, R125 ;  /* 0x0000007d007d7308 */ /* 0x000ee20000002400 */
[----:B------:R-:W-:Y:S02]  /*7630*/  I2FP.F32.S32 R69, R69 ;  /* 0x0000004500457245 */ /* 0x000fe40000201400 */
[----:B------:R-:W-:Y:S02]  /*7640*/  FSEL R185, R185, -INF , !P3 ;  /* 0xff800000b9b97808 */ /* 0x000fe40005800000 */
[----:B------:R-:W-:Y:S01]  /*7650*/  ISETP.GE.AND P3, PT, R81, R208, PT ;  /* 0x000000d05100720c */ /* 0x000fe20003f66270 */
[C---:B------:R-:W-:Y:S01]  /*7660*/  FFMA.FTZ R73, R69.reuse, UR5, R73 ;  /* 0x0000000545497c23 */ /* 0x040fe20008010049 */
[----:B------:R-:W-:Y:S01]  /*7670*/  FFMA.FTZ R95, R69, UR5, R95 ;  /* 0x00000005455f7c23 */ /* 0x000fe2000801005f */
[----:B------:R-:W-:Y:S01]  /*7680*/  ISETP.GE.AND P1, PT, R81, R203, PT ;  /* 0x000000cb5100720c */ /* 0x000fe20003f26270 */
[----:B------:R-:W-:Y:S01]  /*7690*/  MUFU.TANH R54, R54 ;  /* 0x0000003600367308 */ /* 0x000fe20000002400 */
[----:B------:R-:W-:-:S02]  /*76a0*/  I2FP.F32.S32 R81, R81 ;  /* 0x0000005100517245 */ /* 0x000fc40000201400 */
[----:B------:R-:W-:Y:S02]  /*76b0*/  FSEL R192, R73, -INF , !P6 ;  /* 0xff80000049c07808 */ /* 0x000fe40007000000 */
[----:B------:R-:W-:Y:S01]  /*76c0*/  I2FP.F32.S32 R73, R74 ;  /* 0x0000004a00497245 */ /* 0x000fe20000201400 */
[----:B------:R-:W-:Y:S01]  /*76d0*/  FFMA.FTZ R94, R81, UR5, R94 ;  /* 0x00000005515e7c23 */ /* 0x000fe2000801005e */
[----:B------:R-:W-:Y:S01]  /*76e0*/  FSEL R193, R95, -INF , !P4 ;  /* 0xff8000005fc17808 */ /* 0x000fe20006000000 */
[----:B------:R-:W-:Y:S01]  /*76f0*/  FFMA.FTZ R119, R81, UR5, R119 ;  /* 0x0000000551777c23 */ /* 0x000fe20008010077 */
[----:B------:R-:W-:Y:S01]  /*7700*/  ISETP.GE.AND P6, PT, R74, R203, PT ;  /* 0x000000cb4a00720c */ /* 0x000fe20003fc6270 */
[----:B------:R-:W-:Y:S01]  /*7710*/  FFMA.FTZ R187, R73, UR5, R64 ;  /* 0x0000000549bb7c23 */ /* 0x000fe20008010040 */
[----:B------:R-:W-:Y:S01]  /*7720*/  LOP3.LUT R64, R5, 0x88, RZ, 0xfc, !PT ;  /* 0x0000008805407812 */ /* 0x000fe200078efcff */
[----:B------:R-:W-:Y:S01]  /*7730*/  FFMA.FTZ R178, R73, UR5, R66 ;  /* 0x0000000549b27c23 */ /* 0x000fe20008010042 */
[----:B------:R-:W-:Y:S01]  /*7740*/  LOP3.LUT R69, R5, 0x89, RZ, 0xfc, !PT ;  /* 0x0000008905457812 */ /* 0x000fe200078efcff */
[----:B------:R-:W5:Y:S01]  /*7750*/  MUFU.TANH R55, R55 ;  /* 0x0000003700377308 */ /* 0x000f620000002400 */
[----:B------:R-:W-:-:S02]  /*7760*/  ISETP.GE.AND P4, PT, R64, R208, PT ;  /* 0x000000d04000720c */ /* 0x000fc40003f86270 */
[----:B------:R-:W-:Y:S02]  /*7770*/  ISETP.GE.AND P2, PT, R64, R203, PT ;  /* 0x000000cb4000720c */ /* 0x000fe40003f46270 */
[----:B------:R-:W-:Y:S02]  /*7780*/  I2FP.F32.S32 R64, R64 ;  /* 0x0000004000407245 */ /* 0x000fe40000201400 */
[----:B------:R-:W-:Y:S01]  /*7790*/  LOP3.LUT R66, R5, 0x90, RZ, 0xfc, !PT ;  /* 0x0000009005427812 */ /* 0x000fe200078efcff */
[----:B------:R-:W-:Y:S01]  /*77a0*/  MUFU.TANH R49, R92 ;  /* 0x0000005c00317308 */ /* 0x000fe20000002400 */
[----:B------:R-:W-:Y:S01]  /*77b0*/  FSEL R178, R178, -INF , !P6 ;  /* 0xff800000b2b27808 */ /* 0x000fe20007000000 */
[----:B------:R-:W-:Y:S01]  /*77c0*/  FFMA.FTZ R186, R64, UR5, R65 ;  /* 0x0000000540ba7c23 */ /* 0x000fe20008010041 */
[----:B------:R-:W-:Y:S01]  /*77d0*/  FSEL R191, R94, -INF , !P3 ;  /* 0xff8000005ebf7808 */ /* 0x000fe20005800000 */
[----:B------:R-:W-:Y:S01]  /*77e0*/  FFMA.FTZ R62, R64, UR5, R62 ;  /* 0x00000005403e7c23 */ /* 0x000fe2000801003e */
[----:B------:R-:W-:-:S02]  /*77f0*/  I2FP.F32.S32 R65, R69 ;  /* 0x0000004500417245 */ /* 0x000fc40000201400 */
[----:B------:R-:W-:Y:S01]  /*7800*/  FSEL R186, R186, -INF , !P4 ;  /* 0xff800000baba7808 */ /* 0x000fe20006000000 */
[----:B------:R-:W-:Y:S01]  /*7810*/  MUFU.TANH R50, R50 ;  /* 0x0000003200327308 */ /* 0x000fe20000002400 */
[C---:B------:R-:W-:Y:S01]  /*7820*/  ISETP.GE.AND P6, PT, R66.reuse, R208, PT ;  /* 0x000000d04200720c */ /* 0x040fe20003fc6270 */
[C---:B------:R-:W-:Y:S01]  /*7830*/  FFMA.FTZ R182, R65.reuse, UR5, R60 ;  /* 0x0000000541b67c23 */ /* 0x040fe2000801003c */
[-C--:B------:R-:W-:Y:S01]  /*7840*/  ISETP.GE.AND P4, PT, R66, R203.reuse, PT ;  /* 0x000000cb4200720c */ /* 0x080fe20003f86270 */
[----:B------:R-:W-:Y:S01]  /*7850*/  FFMA.FTZ R61, R65, UR5, R61 ;  /* 0x00000005413d7c23 */ /* 0x000fe2000801003d */
[----:B------:R-:W-:Y:S02]  /*7860*/  ISETP.GE.AND P3, PT, R45, R203, PT ;  /* 0x000000cb2d00720c */ /* 0x000fe40003f66270 */
[----:B------:R-:W-:Y:S01]  /*7870*/  I2FP.F32.S32 R66, R66 ;  /* 0x0000004200427245 */ /* 0x000fe20000201400 */
[----:B------:R-:W5:Y:S01]  /*7880*/  MUFU.TANH R45, R86 ;  /* 0x00000056002d7308 */ /* 0x000f620000002400 */
[----:B------:R-:W-:-:S02]  /*7890*/  FSEL R181, R67, -INF , !P3 ;  /* 0xff80000043b57808 */ /* 0x000fc40005800000 */
[-C--:B------:R-:W-:Y:S01]  /*78a0*/  ISETP.GE.AND P3, PT, R69, R208.reuse, PT ;  /* 0x000000d04500720c */ /* 0x080fe20003f66270 */
[C---:B------:R-:W-:Y:S01]  /*78b0*/  FFMA.FTZ R162, R66.reuse, UR5, R59 ;  /* 0x0000000542a27c23 */ /* 0x040fe2000801003b */
[----:B------:R-:W-:Y:S01]  /*78c0*/  LOP3.LUT R59, R5, 0x91, RZ, 0xfc, !PT ;  /* 0x00000091053b7812 */ /* 0x000fe200078efcff */
[----:B------:R-:W-:Y:S01]  /*78d0*/  FFMA.FTZ R63, R66, UR5, R63 ;  /* 0x00000005423f7c23 */ /* 0x000fe2000801003f */
[----:B------:R-:W-:Y:S01]  /*78e0*/  FSEL R179, R62, -INF , !P2 ;  /* 0xff8000003eb37808 */ /* 0x000fe20005000000 */
[----:B------:R-:W5:Y:S01]  /*78f0*/  MUFU.TANH R51, R51 ;  /* 0x0000003300337308 */ /* 0x000f620000002400 */
[----:B------:R-:W-:Y:S02]  /*7900*/  FSEL R182, R182, -INF , !P3 ;  /* 0xff800000b6b67808 */ /* 0x000fe40005800000 */
[C---:B------:R-:W-:Y:S02]  /*7910*/  ISETP.GE.AND P2, PT, R59.reuse, R208, PT ;  /* 0x000000d03b00720c */ /* 0x040fe40003f46270 */
[----:B------:R-:W-:-:S02]  /*7920*/  ISETP.GE.AND P3, PT, R59, R203, PT ;  /* 0x000000cb3b00720c */ /* 0x000fc40003f66270 */
[----:B------:R-:W-:Y:S01]  /*7930*/  I2FP.F32.S32 R59, R59 ;  /* 0x0000003b003b7245 */ /* 0x000fe20000201400 */
[----:B------:R-:W-:Y:S01]  /*7940*/  MUFU.TANH R77, R77 ;  /* 0x0000004d004d7308 */ /* 0x000fe20000002400 */
[----:B------:R-:W-:Y:S02]  /*7950*/  FSEL R195, R119, -INF , !P1 ;  /* 0xff80000077c37808 */ /* 0x000fe40004800000 */
[----:B------:R-:W-:Y:S01]  /*7960*/  ISETP.GE.AND P1, PT, R74, R208, PT ;  /* 0x000000d04a00720c */ /* 0x000fe20003f26270 */
[----:B------:R-:W-:Y:S01]  /*7970*/  FFMA.FTZ R167, R59, UR5, R56 ;  /* 0x000000053ba77c23 */ /* 0x000fe20008010038 */
[----:B------:R-:W-:Y:S01]  /*7980*/  LOP3.LUT R64, R5, 0x98, RZ, 0xfc, !PT ;  /* 0x0000009805407812 */ /* 0x000fe200078efcff */
[----:B------:R-:W-:Y:S01]  /*7990*/  FFMA.FTZ R57, R59, UR5, R57 ;  /* 0x000000053b397c23 */ /* 0x000fe20008010039 */
[----:B------:R-:W-:Y:S01]  /*79a0*/  LOP3.LUT R60, R5, 0x99, RZ, 0xfc, !PT ;  /* 0x00000099053c7812 */ /* 0x000fe200078efcff */
[----:B------:R-:W5:Y:S01]  /*79b0*/  MUFU.TANH R80, R80 ;  /* 0x0000005000507308 */ /* 0x000f620000002400 */
[----:B------:R-:W-:-:S02]  /*79c0*/  FSEL R162, R162, -INF , !P4 ;  /* 0xff800000a2a27808 */ /* 0x000fc40006000000 */
[----:B------:R-:W-:Y:S02]  /*79d0*/  FSEL R167, R167, -INF , !P2 ;  /* 0xff800000a7a77808 */ /* 0x000fe40005000000 */
[----:B------:R-:W-:Y:S02]  /*79e0*/  FSEL R187, R187, -INF , !P1 ;  /* 0xff800000bbbb7808 */ /* 0x000fe40004800000 */
[----:B------:R-:W-:Y:S01]  /*79f0*/  I2FP.F32.S32 R56, R64 ;  /* 0x0000004000387245 */ /* 0x000fe20000201400 */
[----:B------:R-:W-:Y:S01]  /*7a00*/  MUFU.TANH R76, R76 ;  /* 0x0000004c004c7308 */ /* 0x000fe20000002400 */
[C---:B------:R-:W-:Y:S02]  /*7a10*/  ISETP.GE.AND P4, PT, R60.reuse, R208, PT ;  /* 0x000000d03c00720c */ /* 0x040fe40003f86270 */
[-C--:B------:R-:W-:Y:S01]  /*7a20*/  ISETP.GE.AND P2, PT, R60, R203.reuse, PT ;  /* 0x000000cb3c00720c */ /* 0x080fe20003f46270 */
[C---:B-1----:R-:W-:Y:S01]  /*7a30*/  FFMA.FTZ R58, R56.reuse, UR5, R58 ;  /* 0x00000005383a7c23 */ /* 0x042fe2000801003a */
[----:B------:R-:W-:Y:S01]  /*7a40*/  ISETP.GE.AND P1, PT, R69, R203, PT ;  /* 0x000000cb4500720c */ /* 0x000fe20003f26270 */
[----:B--2---:R-:W-:Y:S01]  /*7a50*/  FFMA.FTZ R129, R56, UR5, R129 ;  /* 0x0000000538817c23 */ /* 0x004fe20008010081 */
[----:B------:R-:W-:Y:S01]  /*7a60*/  I2FP.F32.S32 R60, R60 ;  /* 0x0000003c003c7245 */ /* 0x000fe20000201400 */
[----:B------:R-:W1:Y:S01]  /*7a70*/  MUFU.TANH R46, R46 ;  /* 0x0000002e002e7308 */ /* 0x000e620000002400 */
[----:B------:R-:W-:-:S02]  /*7a80*/  FSEL R177, R61, -INF , !P1 ;  /* 0xff8000003db17808 */ /* 0x000fc40004800000 */
[-C--:B------:R-:W-:Y:S01]  /*7a90*/  ISETP.GE.AND P1, PT, R64, R208.reuse, PT ;  /* 0x000000d04000720c */ /* 0x080fe20003f26270 */
[C---:B------:R-:W-:Y:S01]  /*7aa0*/  FFMA.FTZ R163, R60.reuse, UR5, R52 ;  /* 0x000000053ca37c23 */ /* 0x040fe20008010034 */
[----:B------:R-:W-:Y:S01]  /*7ab0*/  LOP3.LUT R52, R5, 0xa0, RZ, 0xfc, !PT ;  /* 0x000000a005347812 */ /* 0x000fe200078efcff */
[----:B----4-:R-:W-:Y:S01]  /*7ac0*/  FFMA.FTZ R123, R60, UR5, R123 ;  /* 0x000000053c7b7c23 */ /* 0x010fe2000801007b */
[----:B------:R-:W-:Y:S01]  /*7ad0*/  FSEL R161, R57, -INF , !P3 ;  /* 0xff80000039a17808 */ /* 0x000fe20005800000 */
[----:B------:R-:W-:Y:S01]  /*7ae0*/  MUFU.TANH R40, R40 ;  /* 0x0000002800287308 */ /* 0x000fe20000002400 */
[----:B------:R-:W-:Y:S02]  /*7af0*/  FSEL R166, R58, -INF , !P1 ;  /* 0xff8000003aa67808 */ /* 0x000fe40004800000 */
[C---:B------:R-:W-:Y:S02]  /*7b00*/  ISETP.GE.AND P3, PT, R52.reuse, R208, PT ;  /* 0x000000d03400720c */ /* 0x040fe40003f66270 */
[----:B------:R-:W-:-:S02]  /*7b10*/  ISETP.GE.AND P1, PT, R52, R203, PT ;  /* 0x000000cb3400720c */ /* 0x000fc40003f26270 */
[----:B------:R-:W-:Y:S01]  /*7b20*/  I2FP.F32.S32 R52, R52 ;  /* 0x0000003400347245 */ /* 0x000fe20000201400 */
[----:B------:R-:W-:Y:S01]  /*7b30*/  MUFU.TANH R41, R41 ;  /* 0x0000002900297308 */ /* 0x000fe20000002400 */
[----:B------:R-:W-:Y:S02]  /*7b40*/  LOP3.LUT R59, R5, 0xa1, RZ, 0xfc, !PT ;  /* 0x000000a1053b7812 */ /* 0x000fe400078efcff */
[----:B------:R-:W-:Y:S01]  /*7b50*/  FSEL R171, R63, -INF , !P6 ;  /* 0xff8000003fab7808 */ /* 0x000fe20007000000 */
[C---:B------:R-:W-:Y:S01]  /*7b60*/  FFMA.FTZ R155, R52.reuse, UR5, R53 ;  /* 0x00000005349b7c23 */ /* 0x040fe20008010035 */
[----:B------:R-:W-:Y:S01]  /*7b70*/  I2FP.F32.S32 R53, R59 ;  /* 0x0000003b00357245 */ /* 0x000fe20000201400 */
[----:B---3--:R-:W-:Y:S01]  /*7b80*/  FFMA.FTZ R125, R52, UR5, R125 ;  /* 0x00000005347d7c23 */ /* 0x008fe2000801007d */
[----:B------:R-:W-:Y:S01]  /*7b90*/  ISETP.GE.AND P6, PT, R64, R203, PT ;  /* 0x000000cb4000720c */ /* 0x000fe20003fc6270 */
[----:B------:R-:W2:Y:S01]  /*7ba0*/  MUFU.TANH R47, R47 ;  /* 0x0000002f002f7308 */ /* 0x000ea20000002400 */
[----:B------:R-:W-:Y:S01]  /*7bb0*/  LOP3.LUT R56, R5, 0xa8, RZ, 0xfc, !PT ;  /* 0x000000a805387812 */ /* 0x000fe200078efcff */
[----:B------:R-:W-:Y:S01]  /*7bc0*/  FFMA.FTZ R48, R53, UR5, R48 ;  /* 0x0000000535307c23 */ /* 0x000fe20008010030 */
[----:B------:R-:W-:Y:S01]  /*7bd0*/  FSEL R160, R129, -INF , !P6 ;  /* 0xff80000081a07808 */ /* 0x000fe20007000000 */
[----:B------:R-:W-:Y:S01]  /*7be0*/  FFMA.FTZ R68, R53, UR5, R68 ;  /* 0x0000000535447c23 */ /* 0x000fe20008010044 */
[----:B------:R-:W-:-:S02]  /*7bf0*/  ISETP.GE.AND P6, PT, R59, R208, PT ;  /* 0x000000d03b00720c */ /* 0x000fc40003fc6270 */
[C---:B------:R-:W-:Y:S01]  /*7c00*/  LOP3.LUT R53, R5.reuse, 0xa9, RZ, 0xfc, !PT ;  /* 0x000000a905357812 */ /* 0x040fe200078efcff */
[----:B------:R-:W3:Y:S01]  /*7c10*/  MUFU.TANH R42, R42 ;  /* 0x0000002a002a7308 */ /* 0x000ee20000002400 */
[----:B------:R-:W-:Y:S02]  /*7c20*/  FSEL R154, R48, -INF , !P6 ;  /* 0xff800000309a7808 */ /* 0x000fe40007000000 */
[----:B------:R-:W-:Y:S02]  /*7c30*/  I2FP.F32.S32 R48, R53 ;  /* 0x0000003500307245 */ /* 0x000fe40000201400 */
[----:B------:R-:W-:Y:S02]  /*7c40*/  LOP3.LUT R52, R5, 0xb0, RZ, 0xfc, !PT ;  /* 0x000000b005347812 */ /* 0x000fe400078efcff */
[----:B------:R-:W-:Y:S01]  /*7c50*/  FSEL R158, R123, -INF , !P2 ;  /* 0xff8000007b9e7808 */ /* 0x000fe20005000000 */
[C---:B------:R-:W-:Y:S01]  /*7c60*/  FFMA.FTZ R152, R48.reuse, UR5, R44 ;  /* 0x0000000530987c23 */ /* 0x040fe2000801002c */
[----:B------:R-:W-:Y:S01]  /*7c70*/  FSEL R155, R155, -INF , !P3 ;  /* 0xff8000009b9b7808 */ /* 0x000fe20005800000 */
[----:B-----5:R-:W-:Y:S01]  /*7c80*/  FFMA.FTZ R55, R48, UR5, R55 ;  /* 0x0000000530377c23 */ /* 0x020fe20008010037 */
[C---:B------:R-:W-:Y:S01]  /*7c90*/  ISETP.GE.AND P2, PT, R56.reuse, R208, PT ;  /* 0x000000d03800720c */ /* 0x040fe20003f46270 */
[----:B------:R-:W-:Y:S01]  /*7ca0*/  MUFU.TANH R36, R36 ;  /* 0x0000002400247308 */ /* 0x000fe20000002400 */
[----:B------:R-:W-:-:S02]  /*7cb0*/  ISETP.GE.AND P3, PT, R56, R203, PT ;  /* 0x000000cb3800720c */ /* 0x000fc40003f66270 */
[----:B------:R-:W-:Y:S02]  /*7cc0*/  FSEL R163, R163, -INF , !P4 ;  /* 0xff800000a3a37808 */ /* 0x000fe40006000000 */
[----:B------:R-:W-:Y:S02]  /*7cd0*/  I2FP.F32.S32 R56, R56 ;  /* 0x0000003800387245 */ /* 0x000fe40000201400 */
[----:B------:R-:W-:Y:S01]  /*7ce0*/  I2FP.F32.S32 R44, R52 ;  /* 0x00000034002c7245 */ /* 0x000fe20000201400 */
[----:B------:R-:W-:Y:S01]  /*7cf0*/  MUFU.TANH R38, R38 ;  /* 0x0000002600267308 */ /* 0x000fe20000002400 */
[-C--:B------:R-:W-:Y:S01]  /*7d00*/  ISETP.GE.AND P4, PT, R59, R203.reuse, PT ;  /* 0x000000cb3b00720c */ /* 0x080fe20003f86270 */
[----:B------:R-:W-:Y:S01]  /*7d10*/  FFMA.FTZ R54, R56, UR5, R54 ;  /* 0x0000000538367c23 */ /* 0x000fe20008010036 */
[----:B------:R-:W-:Y:S01]  /*7d20*/  FSEL R151, R125, -INF , !P1 ;  /* 0xff8000007d977808 */ /* 0x000fe20004800000 */
[----:B------:R-:W-:Y:S01]  /*7d30*/  FFMA.FTZ R45, R44, UR5, R45 ;  /* 0x000000052c2d7c23 */ /* 0x000fe2000801002d */
[----:B------:R-:W-:Y:S01]  /*7d40*/  FSEL R150, R68, -INF , !P4 ;  /* 0xff80000044967808 */ /* 0x000fe20006000000 */
[----:B------:R-:W-:Y:S01]  /*7d50*/  FFMA.FTZ R153, R56, UR5, R49 ;  /* 0x0000000538997c23 */ /* 0x000fe20008010031 */
[CC--:B------:R-:W-:Y:S01]  /*7d60*/  ISETP.GE.AND P1, PT, R53.reuse, R208.reuse, PT ;  /* 0x000000d03500720c */ /* 0x0c0fe20003f26270 */
[----:B------:R-:W-:Y:S01]  /*7d70*/  FFMA.FTZ R50, R44, UR5, R50 ;  /* 0x000000052c327c23 */ /* 0x000fe20008010032 */
[----:B------:R-:W-:Y:S01]  /*7d80*/  ISETP.GE.AND P6, PT, R53, R203, PT ;  /* 0x000000cb3500720c */ /* 0x000fe20003fc6270 */
[----:B------:R-:W4:Y:S01]  /*7d90*/  MUFU.TANH R43, R43 ;  /* 0x0000002b002b7308 */ /* 0x000f220000002400 */
        /* <DEDUP_REMOVED lines=9> */
[----:B------:R-:W5:Y:S01]  /*7e30*/  MUFU.TANH R32, R32 ;  /* 0x0000002000207308 */ /* 0x000f620000002400 */
[-C--:B------:R-:W-:Y:S02]  /*7e40*/  ISETP.GE.AND P1, PT, R49, R203.reuse, PT ;  /* 0x000000cb3100720c */ /* 0x080fe40003f26270 */
[C---:B------:R-:W-:Y:S02]  /*7e50*/  ISETP.GE.AND P6, PT, R44.reuse, R208, PT ;  /* 0x000000d02c00720c */ /* 0x040fe40003fc6270 */
[----:B------:R-:W-:Y:S02]  /*7e60*/  ISETP.GE.AND P4, PT, R44, R203, PT ;  /* 0x000000cb2c00720c */ /* 0x000fe40003f86270 */
[----:B------:R-:W-:Y:S01]  /*7e70*/  I2FP.F32.S32 R49, R49 ;  /* 0x0000003100317245 */ /* 0x000fe20000201400 */
[----:B------:R-:W5:Y:S01]  /*7e80*/  MUFU.TANH R37, R37 ;  /* 0x0000002500257308 */ /* 0x000f620000002400 */
[----:B------:R-:W-:-:S02]  /*7e90*/  I2FP.F32.S32 R44, R44 ;  /* 0x0000002c002c7245 */ /* 0x000fc40000201400 */
[----:B------:R-:W-:Y:S01]  /*7ea0*/  LOP3.LUT R48, R5, 0xc0, RZ, 0xfc, !PT ;  /* 0x000000c005307812 */ /* 0x000fe200078efcff */
[C---:B------:R-:W-:Y:S01]  /*7eb0*/  FFMA.FTZ R51, R49.reuse, UR5, R51 ;  /* 0x0000000531337c23 */ /* 0x040fe20008010033 */
[----:B------:R-:W-:Y:S01]  /*7ec0*/  FFMA.FTZ R80, R49, UR5, R80 ;  /* 0x0000000531507c23 */ /* 0x000fe20008010050 */
[C---:B------:R-:W-:Y:S01]  /*7ed0*/  FFMA.FTZ R77, R44.reuse, UR5, R77 ;  /* 0x000000052c4d7c23 */ /* 0x040fe2000801004d */
[----:B------:R-:W-:Y:S01]  /*7ee0*/  LOP3.LUT R49, R5, 0xb9, RZ, 0xfc, !PT ;  /* 0x000000b905317812 */ /* 0x000fe200078efcff */
[----:B-1----:R-:W-:Y:S01]  /*7ef0*/  FFMA.FTZ R46, R44, UR5, R46 ;  /* 0x000000052c2e7c23 */ /* 0x002fe2000801002e */
[----:B------:R-:W-:Y:S01]  /*7f00*/  FSEL R136, R51, -INF , !P1 ;  /* 0xff80000033887808 */ /* 0x000fe20004800000 */
[----:B------:R-:W-:Y:S01]  /*7f10*/  MUFU.TANH R33, R33 ;  /* 0x0000002100217308 */ /* 0x000fe20000002400 */
[----:B------:R-:W-:Y:S02]  /*7f20*/  FSEL R139, R77, -INF , !P6 ;  /* 0xff8000004d8b7808 */ /* 0x000fe40007000000 */
[----:B------:R-:W-:-:S02]  /*7f30*/  FSEL R153, R153, -INF , !P2 ;  /* 0xff80000099997808 */ /* 0x000fc40005000000 */
[----:B------:R-:W-:Y:S02]  /*7f40*/  I2FP.F32.S32 R45, R49 ;  /* 0x00000031002d7245 */ /* 0x000fe40000201400 */
[C---:B------:R-:W-:Y:S01]  /*7f50*/  ISETP.GE.AND P1, PT, R48.reuse, R208, PT ;  /* 0x000000d03000720c */ /* 0x040fe20003f26270 */
[----:B------:R-:W1:Y:S01]  /*7f60*/  MUFU.TANH R34, R34 ;  /* 0x0000002200227308 */ /* 0x000e620000002400 */
[-C--:B------:R-:W-:Y:S01]  /*7f70*/  ISETP.GE.AND P6, PT, R48, R203.reuse, PT ;  /* 0x000000cb3000720c */ /* 0x080fe20003fc6270 */
[C---:B------:R-:W-:Y:S01]  /*7f80*/  FFMA.FTZ R76, R45.reuse, UR5, R76 ;  /* 0x000000052d4c7c23 */ /* 0x040fe2000801004c */
[----:B------:R-:W-:Y:S01]  /*7f90*/  ISETP.GE.AND P2, PT, R52, R203, PT ;  /* 0x000000cb3400720c */ /* 0x000fe20003f46270 */
[----:B--2---:R-:W-:Y:S01]  /*7fa0*/  FFMA.FTZ R47, R45, UR5, R47 ;  /* 0x000000052d2f7c23 */ /* 0x004fe2000801002f */
[----:B------:R-:W-:Y:S02]  /*7fb0*/  I2FP.F32.S32 R48, R48 ;  /* 0x0000003000307245 */ /* 0x000fe40000201400 */
[----:B------:R-:W-:Y:S01]  /*7fc0*/  FSEL R137, R50, -INF , !P2 ;  /* 0xff80000032897808 */ /* 0x000fe20005000000 */
[----:B------:R-:W2:Y:S01]  /*7fd0*/  MUFU.TANH R28, R28 ;  /* 0x0000001c001c7308 */ /* 0x000ea20000002400 */
[----:B------:R-:W-:Y:S01]  /*7fe0*/  ISETP.GE.AND P2, PT, R49, R208, PT ;  /* 0x000000d03100720c */ /* 0x000fe20003f46270 */
[C---:B------:R-:W-:Y:S01]  /*7ff0*/  FFMA.FTZ R132, R48.reuse, UR5, R40 ;  /* 0x0000000530847c23 */ /* 0x040fe20008010028 */
[----:B------:R-:W-:Y:S01]  /*8000*/  LOP3.LUT R40, R5, 0xc1, RZ, 0xfc, !PT ;  /* 0x000000c105287812 */ /* 0x000fe200078efcff */
[----:B---3--:R-:W-:Y:S01]  /*8010*/  FFMA.FTZ R128, R48, UR5, R42 ;  /* 0x0000000530807c23 */ /* 0x008fe2000801002a */
[----:B------:R-:W-:-:S02]  /*8020*/  FSEL R135, R46, -INF , !P4 ;  /* 0xff8000002e877808 */ /* 0x000fc40006000000 */
[----:B------:R-:W-:Y:S01]  /*8030*/  FSEL R138, R76, -INF , !P2 ;  /* 0xff8000004c8a7808 */ /* 0x000fe20005000000 */
[----:B------:R-:W3:Y:S01]  /*8040*/  MUFU.TANH R30, R30 ;  /* 0x0000001e001e7308 */ /* 0x000ee20000002400 */
[C---:B------:R-:W-:Y:S02]  /*8050*/  ISETP.GE.AND P4, PT, R40.reuse, R208, PT ;  /* 0x000000d02800720c */ /* 0x040fe40003f86270 */
[-C--:B------:R-:W-:Y:S02]  /*8060*/  ISETP.GE.AND P2, PT, R40, R203.reuse, PT ;  /* 0x000000cb2800720c */ /* 0x080fe40003f46270 */
[----:B------:R-:W-:Y:S02]  /*8070*/  I2FP.F32.S32 R40, R40 ;  /* 0x0000002800287245 */ /* 0x000fe40000201400 */
[----:B------:R-:W-:Y:S01]  /*8080*/  LOP3.LUT R44, R5, 0xc8, RZ, 0xfc, !PT ;  /* 0x000000c8052c7812 */ /* 0x000fe200078efcff */
[----:B------:R-:W3:Y:S01]  /*8090*/  MUFU.TANH R35, R35 ;  /* 0x0000002300237308 */ /* 0x000ee20000002400 */
[----:B------:R-:W-:Y:S01]  /*80a0*/  FSEL R140, R80, -INF , !P3 ;  /* 0xff800000508c7808 */ /* 0x000fe20005800000 */
[C---:B------:R-:W-:Y:S01]  /*80b0*/  FFMA.FTZ R131, R40.reuse, UR5, R41 ;  /* 0x0000000528837c23 */ /* 0x040fe20008010029 */
[----:B------:R-:W-:Y:S01]  /*80c0*/  I2FP.F32.S32 R41, R44 ;  /* 0x0000002c00297245 */ /* 0x000fe20000201400 */
[----:B----4-:R-:W-:Y:S01]  /*80d0*/  FFMA.FTZ R43, R40, UR5, R43 ;  /* 0x00000005282b7c23 */ /* 0x010fe2000801002b */
[----:B------:R-:W-:-:S02]  /*80e0*/  ISETP.GE.AND P3, PT, R49, R203, PT ;  /* 0x000000cb3100720c */ /* 0x000fc40003f66270 */
[----:B------:R-:W-:Y:S01]  /*80f0*/  LOP3.LUT R42, R5, 0xc9, RZ, 0xfc, !PT ;  /* 0x000000c9052a7812 */ /* 0x000fe200078efcff */
[----:B------:R-:W-:Y:S01]  /*8100*/  FFMA.FTZ R36, R41, UR5, R36 ;  /* 0x0000000529247c23 */ /* 0x000fe20008010024 */
[----:B------:R-:W-:Y:S01]  /*8110*/  FSEL R134, R47, -INF , !P3 ;  /* 0xff8000002f867808 */ /* 0x000fe20005800000 */
[----:B------:R-:W-:Y:S01]  /*8120*/  FFMA.FTZ R38, R41, UR5, R38 ;  /* 0x0000000529267c23 */ /* 0x000fe20008010026 */
[----:B------:R-:W-:Y:S01]  /*8130*/  ISETP.GE.AND P3, PT, R44, R208, PT ;  /* 0x000000d02c00720c */ /* 0x000fe20003f66270 */
[----:B------:R-:W4:Y:S01]  /*8140*/  MUFU.TANH R29, R29 ;  /* 0x0000001d001d7308 */ /* 0x000f220000002400 */
[----:B------:R-:W-:Y:S02]  /*8150*/  LOP3.LUT R41, R5, 0xd0, RZ, 0xfc, !PT ;  /* 0x000000d005297812 */ /* 0x000fe400078efcff */
[----:B------:R-:W-:Y:S02]  /*8160*/  FSEL R128, R128, -INF , !P6 ;  /* 0xff80000080807808 */ /* 0x000fe40007000000 */
[----:B------:R-:W-:-:S02]  /*8170*/  FSEL R131, R131, -INF , !P4 ;  /* 0xff80000083837808 */ /* 0x000fc40006000000 */
[C---:B------:R-:W-:Y:S01]  /*8180*/  ISETP.GE.AND P6, PT, R42.reuse, R208, PT ;  /* 0x000000d02a00720c */ /* 0x040fe20003fc6270 */
[----:B------:R-:W-:Y:S01]  /*8190*/  MUFU.TANH R24, R24 ;  /* 0x0000001800187308 */ /* 0x000fe20000002400 */
[----:B------:R-:W-:Y:S02]  /*81a0*/  ISETP.GE.AND P4, PT, R42, R203, PT ;  /* 0x000000cb2a00720c */ /* 0x000fe40003f86270 */
[----:B------:R-:W-:Y:S02]  /*81b0*/  FSEL R130, R36, -INF , !P3 ;  /* 0xff80000024827808 */ /* 0x000fe40005800000 */
[----:B------:R-:W-:Y:S02]  /*81c0*/  I2FP.F32.S32 R42, R42 ;  /* 0x0000002a002a7245 */ /* 0x000fe40000201400 */
[----:B------:R-:W-:Y:S01]  /*81d0*/  I2FP.F32.S32 R36, R41 ;  /* 0x0000002900247245 */ /* 0x000fe20000201400 */
[----:B------:R-:W4:Y:S01]  /*81e0*/  MUFU.TANH R31, R31 ;  /* 0x0000001f001f7308 */ /* 0x000f220000002400 */
[----:B------:R-:W-:Y:S01]  /*81f0*/  FSEL R127, R43, -INF , !P2 ;  /* 0xff8000002b7f7808 */ /* 0x000fe20005000000 */
[----:B-----5:R-:W-:Y:S01]  /*8200*/  FFMA.FTZ R39, R42, UR5, R39 ;  /* 0x000000052a277c23 */ /* 0x020fe20008010027 */
[----:B------:R-:W-:Y:S01]  /*8210*/  ISETP.GE.AND P2, PT, R41, R208, PT ;  /* 0x000000d02900720c */ /* 0x000fe20003f46270 */
[----:B------:R-:W-:Y:S01]  /*8220*/  FFMA.FTZ R81, R36, UR5, R32 ;  /* 0x0000000524517c23 */ /* 0x000fe20008010020 */
[C---:B------:R-:W-:Y:S01]  /*8230*/  LOP3.LUT R67, R5.reuse, 0xd8, RZ, 0xfc, !PT ;  /* 0x000000d805437812 */ /* 0x040fe200078efcff */
[----:B------:R-:W-:Y:S01]  /*8240*/  FFMA.FTZ R37, R42, UR5, R37 ;  /* 0x000000052a257c23 */ /* 0x000fe20008010025 */
[----:B------:R-:W-:Y:S01]  /*8250*/  LOP3.LUT R40, R5, 0xd1, RZ, 0xfc, !PT ;  /* 0x000000d105287812 */ /* 0x000fe200078efcff */
[----:B-1----:R-:W-:Y:S01]  /*8260*/  FFMA.FTZ R34, R36, UR5, R34 ;  /* 0x0000000524227c23 */ /* 0x002fe20008010022 */
[----:B------:R-:W-:Y:S01]  /*8270*/  FSEL R125, R39, -INF , !P4 ;  /* 0xff800000277d7808 */ /* 0x000fe20006000000 */
[----:B------:R-:W-:Y:S01]  /*8280*/  MUFU.TANH R25, R25 ;  /* 0x0000001900197308 */ /* 0x000fe20000002400 */
[----:B------:R-:W-:-:S02]  /*8290*/  FSEL R81, R81, -INF , !P2 ;  /* 0xff80000051517808 */ /* 0x000fc40005000000 */
[C---:B------:R-:W-:Y:S02]  /*82a0*/  ISETP.GE.AND P4, PT, R67.reuse, R208, PT ;  /* 0x000000d04300720c */ /* 0x040fe40003f86270 */
[----:B------:R-:W-:Y:S02]  /*82b0*/  ISETP.GE.AND P2, PT, R67, R203, PT ;  /* 0x000000cb4300720c */ /* 0x000fe40003f46270 */
[----:B------:R-:W-:Y:S01]  /*82c0*/  FSEL R132, R132, -INF , !P1 ;  /* 0xff80000084847808 */ /* 0x000fe20004800000 */
[----:B------:R-:W1:Y:S01]  /*82d0*/  MUFU.TANH R26, R26 ;  /* 0x0000001a001a7308 */ /* 0x000e620000002400 */
[----:B------:R-:W-:Y:S02]  /*82e0*/  I2FP.F32.S32 R32, R40 ;  /* 0x0000002800207245 */ /* 0x000fe40000201400 */
[----:B------:R-:W-:Y:S02]  /*82f0*/  I2FP.F32.S32 R67, R67 ;  /* 0x0000004300437245 */ /* 0x000fe40000201400 */
[-C--:B------:R-:W-:Y:S01]  /*8300*/  ISETP.GE.AND P1, PT, R44, R203.reuse, PT ;  /* 0x000000cb2c00720c */ /* 0x080fe20003f26270 */
[----:B------:R-:W-:Y:S01]  /*8310*/  FFMA.FTZ R33, R32, UR5, R33 ;  /* 0x0000000520217c23 */ /* 0x000fe20008010021 */
[----:B------:R-:W-:Y:S01]  /*8320*/  ISETP.GE.AND P3, PT, R41, R203, PT ;  /* 0x000000cb2900720c */ /* 0x000fe20003f66270 */
[C---:B--2---:R-:W-:Y:S01]  /*8330*/  FFMA.FTZ R79, R67.reuse, UR5, R28 ;  /* 0x00000005434f7c23 */ /* 0x044fe2000801001c */
[----:B------:R-:W-:Y:S01]  /*8340*/  FSEL R126, R38, -INF , !P1 ;  /* 0xff800000267e7808 */ /* 0x000fe20004800000 */
[----:B---3--:R-:W-:Y:S01]  /*8350*/  FFMA.FTZ R67, R67, UR5, R30 ;  /* 0x0000000543437c23 */ /* 0x008fe2000801001e */
[----:B------:R-:W-:Y:S01]  /*8360*/  ISETP.GE.AND P1, PT, R40, R208, PT ;  /* 0x000000d02800720c */ /* 0x000fe20003f26270 */
[----:B------:R-:W-:Y:S01]  /*8370*/  FFMA.FTZ R35, R32, UR5, R35 ;  /* 0x0000000520237c23 */ /* 0x000fe20008010023 */
[----:B------:R-:W-:Y:S01]  /*8380*/  LOP3.LUT R30, R5, 0xd9, RZ, 0xfc, !PT ;  /* 0x000000d9051e7812 */ /* 0x000fe200078efcff */
[----:B------:R-:W2:Y:S01]  /*8390*/  MUFU.TANH R27, R27 ;  /* 0x0000001b001b7308 */ /* 0x000ea20000002400 */
[----:B------:R-:W-:-:S02]  /*83a0*/  FSEL R129, R37, -INF , !P6 ;  /* 0xff80000025817808 */ /* 0x000fc40007000000 */
[-C--:B------:R-:W-:Y:S02]  /*83b0*/  ISETP.GE.AND P6, PT, R40, R203.reuse, PT ;  /* 0x000000cb2800720c */ /* 0x080fe40003fc6270 */
[----:B------:R-:W-:Y:S02]  /*83c0*/  LOP3.LUT R32, R5, 0xe0, RZ, 0xfc, !PT ;  /* 0x000000e005207812 */ /* 0x000fe400078efcff */
[----:B------:R-:W-:Y:S01]  /*83d0*/  FSEL R69, R34, -INF , !P3 ;  /* 0xff80000022457808 */ /* 0x000fe20005800000 */
[----:B------:R-:W3:Y:S01]  /*83e0*/  MUFU.TANH R20, R20 ;  /* 0x0000001400147308 */ /* 0x000ee20000002400 */
[----:B------:R-:W-:Y:S02]  /*83f0*/  FSEL R80, R33, -INF , !P1 ;  /* 0xff80000021507808 */ /* 0x000fe40004800000 */
[C---:B------:R-:W-:Y:S02]  /*8400*/  ISETP.GE.AND P3, PT, R30.reuse, R208, PT ;  /* 0x000000d01e00720c */ /* 0x040fe40003f66270 */
[----:B------:R-:W-:-:S02]  /*8410*/  ISETP.GE.AND P1, PT, R30, R203, PT ;  /* 0x000000cb1e00720c */ /* 0x000fc40003f26270 */
[----:B------:R-:W-:Y:S01]  /*8420*/  I2FP.F32.S32 R30, R30 ;  /* 0x0000001e001e7245 */ /* 0x000fe20000201400 */
[----:B------:R-:W5:Y:S01]  /*8430*/  MUFU.TANH R22, R22 ;  /* 0x0000001600167308 */ /* 0x000f620000002400 */
[----:B------:R-:W-:Y:S02]  /*8440*/  FSEL R68, R35, -INF , !P6 ;  /* 0xff80000023447808 */ /* 0x000fe40007000000 */
[----:B------:R-:W-:Y:S01]  /*8450*/  FSEL R79, R79, -INF , !P4 ;  /* 0xff8000004f4f7808 */ /* 0x000fe20006000000 */
[----:B----4-:R-:W-:Y:S01]  /*8460*/  FFMA.FTZ R29, R30, UR5, R29 ;  /* 0x000000051e1d7c23 */ /* 0x010fe2000801001d */
[----:B------:R-:W-:Y:S01]  /*8470*/  ISETP.GE.AND P6, PT, R32, R208, PT ;  /* 0x000000d02000720c */ /* 0x000fe20003fc6270 */
[----:B------:R-:W-:Y:S01]  /*8480*/  FFMA.FTZ R31, R30, UR5, R31 ;  /* 0x000000051e1f7c23 */ /* 0x000fe2000801001f */
[----:B------:R-:W-:Y:S01]  /*8490*/  ISETP.GE.AND P4, PT, R32, R203, PT ;  /* 0x000000cb2000720c */ /* 0x000fe20003f86270 */
[----:B------:R-:W4:Y:S01]  /*84a0*/  MUFU.TANH R21, R21 ;  /* 0x0000001500157308 */ /* 0x000f220000002400 */
[----:B------:R-:W-:-:S02]  /*84b0*/  I2FP.F32.S32 R32, R32 ;  /* 0x0000002000207245 */ /* 0x000fc40000201400 */
[----:B------:R-:W-:Y:S02]  /*84c0*/  LOP3.LUT R28, R5, 0xe1, RZ, 0xfc, !PT ;  /* 0x000000e1051c7812 */ /* 0x000fe400078efcff */
[----:B------:R-:W-:Y:S01]  /*84d0*/  FSEL R78, R29, -INF , !P3 ;  /* 0xff8000001d4e7808 */ /* 0x000fe20005800000 */
[C---:B------:R-:W-:Y:S01]  /*84e0*/  FFMA.FTZ R24, R32.reuse, UR5, R24 ;  /* 0x0000000520187c23 */ /* 0x040fe20008010018 */
[----:B------:R-:W-:Y:S01]  /*84f0*/  LOP3.LUT R29, R5, 0xe8, RZ, 0xfc, !PT ;  /* 0x000000e8051d7812 */ /* 0x000fe200078efcff */
[----:B------:R-:W4:Y:S01]  /*8500*/  MUFU.TANH R23, R23 ;  /* 0x0000001700177308 */ /* 0x000f220000002400 */
[----:B------:R-:W-:Y:S01]  /*8510*/  FSEL R67, R67, -INF , !P2 ;  /* 0xff80000043437808 */ /* 0x000fe20005000000 */
[----:B-1----:R-:W-:Y:S01]  /*8520*/  FFMA.FTZ R26, R32, UR5, R26 ;  /* 0x00000005201a7c23 */ /* 0x002fe2000801001a */
[----:B------:R-:W-:Y:S02]  /*8530*/  FSEL R77, R24, -INF , !P6 ;  /* 0xff800000184d7808 */ /* 0x000fe40007000000 */
[----:B------:R-:W-:-:S02]  /*8540*/  ISETP.GE.AND P2, PT, R28, R208, PT ;  /* 0x000000d01c00720c */ /* 0x000fc40003f46270 */
[----:B------:R-:W-:Y:S01]  /*8550*/  ISETP.GE.AND P3, PT, R28, R203, PT ;  /* 0x000000cb1c00720c */ /* 0x000fe20003f66270 */
[----:B------:R1:W-:Y:S01]  /*8560*/  MUFU.TANH R24, R18 ;  /* 0x0000001200187308 */ /* 0x0003e20000002400 */
[----:B------:R-:W-:Y:S02]  /*8570*/  I2FP.F32.S32 R28, R28 ;  /* 0x0000001c001c7245 */ /* 0x000fe40000201400 */
[----:B------:R-:W-:Y:S02]  /*8580*/  FSEL R66, R31, -INF , !P1 ;  /* 0xff8000001f427808 */ /* 0x000fe40004800000 */
[----:B------:R-:W-:Y:S01]  /*8590*/  ISETP.GE.AND P1, PT, R29, R208, PT ;  /* 0x000000d01d00720c */ /* 0x000fe20003f26270 */
[C---:B------:R-:W-:Y:S01]  /*85a0*/  FFMA.FTZ R76, R28.reuse, UR5, R25 ;  /* 0x000000051c4c7c23 */ /* 0x040fe20008010019 */
[----:B--2---:R-:W-:Y:S01]  /*85b0*/  FFMA.FTZ R27, R28, UR5, R27 ;  /* 0x000000051c1b7c23 */ /* 0x004fe2000801001b */
[----:B------:R-:W2:Y:S01]  /*85c0*/  MUFU.TANH R16, R16 ;  /* 0x0000001000107308 */ /* 0x000ea20000002400 */
[----:B------:R-:W-:-:S02]  /*85d0*/  LOP3.LUT R28, R5, 0xe9, RZ, 0xfc, !PT ;  /* 0x000000e9051c7812 */ /* 0x000fc400078efcff */
[----:B------:R-:W-:Y:S02]  /*85e0*/  LOP3.LUT R25, R5, 0xf0, RZ, 0xfc, !PT ;  /* 0x000000f005197812 */ /* 0x000fe400078efcff */
[----:B------:R-:W-:Y:S02]  /*85f0*/  FSEL R65, R26, -INF , !P4 ;  /* 0xff8000001a417808 */ /* 0x000fe40006000000 */
[----:B------:R-:W-:Y:S01]  /*8600*/  FSEL R76, R76, -INF , !P2 ;  /* 0xff8000004c4c7808 */ /* 0x000fe20005000000 */
[----:B------:R-:W2:Y:S01]  /*8610*/  MUFU.TANH R13, R13 ;  /* 0x0000000d000d7308 */ /* 0x000ea20000002400 */
[----:B-1----:R-:W-:Y:S02]  /*8620*/  I2FP.F32.S32 R18, R29 ;  /* 0x0000001d00127245 */ /* 0x002fe40000201400 */
[----:B------:R-:W-:Y:S02]  /*8630*/  FSEL R64, R27, -INF , !P3 ;  /* 0xff8000001b407808 */ /* 0x000fe40005800000 */
[-C--:B------:R-:W-:Y:S01]  /*8640*/  ISETP.GE.AND P4, PT, R28, R208.reuse, PT ;  /* 0x000000d01c00720c */ /* 0x080fe20003f86270 */
[----:B---3--:R-:W-:Y:S01]  /*8650*/  FFMA.FTZ R20, R18, UR5, R20 ;  /* 0x0000000512147c23 */ /* 0x008fe20008010014 */
[----:B------:R-:W-:Y:S01]  /*8660*/  ISETP.GE.AND P2, PT, R28, R203, PT ;  /* 0x000000cb1c00720c */ /* 0x000fe20003f46270 */
[----:B------:R-:W1:Y:S01]  /*8670*/  MUFU.TANH R17, R17 ;  /* 0x0000001100117308 */ /* 0x000e620000002400 */
[----:B------:R-:W-:Y:S01]  /*8680*/  BAR.SYNC.DEFER_BLOCKING 0x0 ;  /* 0x0000000000007b1d */ /* 0x000fe20000010000 */
[----:B------:R-:W-:Y:S01]  /*8690*/  ISETP.GE.AND P3, PT, R25, R208, PT ;  /* 0x000000d01900720c */ /* 0x000fe20003f66270 */
[----:B-----5:R-:W-:Y:S01]  /*86a0*/  FFMA.FTZ R22, R18, UR5, R22 ;  /* 0x0000000512167c23 */ /* 0x020fe20008010016 */
[----:B------:R-:W-:-:S02]  /*86b0*/  FSEL R75, R20, -INF , !P1 ;  /* 0xff800000144b7808 */ /* 0x000fc40004800000 */
[----:B------:R-:W-:Y:S02]  /*86c0*/  ISETP.GE.AND P1, PT, R25, R203, PT ;  /* 0x000000cb1900720c */ /* 0x000fe40003f26270 */
[----:B------:R-:W-:Y:S01]  /*86d0*/  I2FP.F32.S32 R28, R28 ;  /* 0x0000001c001c7245 */ /* 0x000fe20000201400 */
[----:B------:R-:W3:Y:S01]  /*86e0*/  MUFU.TANH R19, R19 ;  /* 0x0000001300137308 */ /* 0x000ee20000002400 */
[----:B------:R-:W-:Y:S02]  /*86f0*/  I2FP.F32.S32 R25, R25 ;  /* 0x0000001900197245 */ /* 0x000fe40000201400 */
[----:B------:R-:W-:Y:S01]  /*8700*/  ISETP.GE.AND P6, PT, R29, R203, PT ;  /* 0x000000cb1d00720c */ /* 0x000fe20003fc6270 */
[C---:B----4-:R-:W-:Y:S01]  /*8710*/  FFMA.FTZ R21, R28.reuse, UR5, R21 ;  /* 0x000000051c157c23 */ /* 0x050fe20008010015 */
[----:B------:R-:W-:Y:S01]  /*8720*/  FFMA.FTZ R23, R28, UR5, R23 ;  /* 0x000000051c177c23 */ /* 0x000fe20008010017 */
[----:B--2---:R-:W-:Y:S01]  /*8730*/  FFMA.FTZ R16, R25, UR5, R16 ;  /* 0x0000000519107c23 */ /* 0x004fe20008010010 */
[----:B------:R-:W-:Y:S01]  /*8740*/  FSEL R63, R22, -INF , !P6 ;  /* 0xff800000163f7808 */ /* 0x000fe20007000000 */
[----:B------:R-:W2:Y:S01]  /*8750*/  MUFU.TANH R15, R15 ;  /* 0x0000000f000f7308 */ /* 0x000ea20000002400 */
[----:B------:R-:W-:Y:S01]  /*8760*/  LOP3.LUT R18, R5, 0xf1, RZ, 0xfc, !PT ;  /* 0x000000f105127812 */ /* 0x000fe200078efcff */
[----:B------:R-:W-:Y:S01]  /*8770*/  FFMA.FTZ R24, R25, UR5, R24 ;  /* 0x0000000519187c23 */ /* 0x000fe20008010018 */
[----:B------:R-:W-:-:S02]  /*8780*/  ISETP.GE.AND P6, PT, R5, R208, PT ;  /* 0x000000d00500720c */ /* 0x000fc40003fc6270 */
[----:B------:R-:W-:Y:S02]  /*8790*/  LOP3.LUT R5, R5, 0xf9, RZ, 0xfc, !PT ;  /* 0x000000f905057812 */ /* 0x000fe400078efcff */
[----:B------:R-:W-:Y:S02]  /*87a0*/  FSEL R74, R21, -INF , !P4 ;  /* 0xff800000154a7808 */ /* 0x000fe40006000000 */
[----:B------:R-:W-:Y:S02]  /*87b0*/  FSEL R62, R23, -INF , !P2 ;  /* 0xff800000173e7808 */ /* 0x000fe40005000000 */
[----:B------:R-:W-:Y:S02]  /*87c0*/  FSEL R73, R16, -INF , !P3 ;  /* 0xff80000010497808 */ /* 0x000fe40005800000 */
[C---:B------:R-:W-:Y:S02]  /*87d0*/  ISETP.GE.AND P4, PT, R18.reuse, R208, PT ;  /* 0x000000d01200720c */ /* 0x040fe40003f86270 */
[----:B------:R-:W-:-:S02]  /*87e0*/  ISETP.GE.AND P2, PT, R18, R203, PT ;  /* 0x000000cb1200720c */ /* 0x000fc40003f46270 */
[----:B------:R-:W-:Y:S02]  /*87f0*/  I2FP.F32.S32 R16, R5 ;  /* 0x0000000500107245 */ /* 0x000fe40000201400 */
[----:B------:R-:W-:Y:S02]  /*8800*/  I2FP.F32.S32 R18, R18 ;  /* 0x0000001200127245 */ /* 0x000fe40000201400 */
[----:B------:R-:W-:Y:S01]  /*8810*/  FSEL R61, R24, -INF , !P1 ;  /* 0xff800000183d7808 */ /* 0x000fe20004800000 */
[----:B------:R-:W-:Y:S01]  /*8820*/  FFMA.FTZ R13, R16, UR5, R13 ;  /* 0x00000005100d7c23 */ /* 0x000fe2000801000d */
[C---:B------:R-:W-:Y:S01]  /*8830*/  ISETP.GE.AND P3, PT, R5.reuse, R208, PT ;  /* 0x000000d00500720c */ /* 0x040fe20003f66270 */
[C---:B-1----:R-:W-:Y:S01]  /*8840*/  FFMA.FTZ R17, R18.reuse, UR5, R17 ;  /* 0x0000000512117c23 */ /* 0x042fe20008010011 */
[----:B------:R-:W-:Y:S01]  /*8850*/  ISETP.GE.AND P1, PT, R5, R203, PT ;  /* 0x000000cb0500720c */ /* 0x000fe20003f26270 */
[----:B---3--:R-:W-:Y:S01]  /*8860*/  FFMA.FTZ R19, R18, UR5, R19 ;  /* 0x0000000512137c23 */ /* 0x008fe20008010013 */
[----:B--2---:R-:W-:Y:S01]  /*8870*/  FFMA.FTZ R5, R16, UR5, R15 ;  /* 0x0000000510057c23 */ /* 0x004fe2000801000f */
[----:B------:R-:W-:-:S02]  /*8880*/  FSEL R70, R13, -INF , !P3 ;  /* 0xff8000000d467808 */ /* 0x000fc40005800000 */
        /* <DEDUP_REMOVED lines=16> */
.L_x_3299:
        /* <DEDUP_REMOVED lines=30> */
[----:B------:R-:W1:Y:S01]  /*8b70*/  LDCU.64 UR14, c[0x0][0x3a0] ;  /* 0x00007400ff0e77ac */ /* 0x000e620008000a00 */
[----:B------:R-:W-:-:S02]  /*8b80*/  ISETP.GE.AND P3, PT, R16, RZ, PT ;  /* 0x000000ff1000720c */ /* 0x000fc40003f66270 */
        /* <DEDUP_REMOVED lines=12> */
[----:B------:R-:W2:Y:S04]  /*8c50*/  LDG.E R17, desc[UR18][R16.64] ;  /* 0x0000001210117981 */ /* 0x000ea8000c1e1900 */
[----:B------:R-:W2:Y:S01]  /*8c60*/  LDG.E R16, desc[UR18][R20.64] ;  /* 0x0000001214107981 */ /* 0x000ea2000c1e1900 */
[----:B------:R-:W-:-:S04]  /*8c70*/  IMAD.IADD R2, R2, 0x1, -R18 ;  /* 0x0000000102027824 */ /* 0x000fc800078e0a12 */
[----:B------:R-:W-:-:S04]  /*8c80*/  IMAD R15, R2, R15, -0x100 ;  /* 0xffffff00020f7424 */ /* 0x000fc800078e020f */
[----:B------:R-:W-:Y:S01]  /*8c90*/  IMAD.WIDE.U32 R18, R15, UR10, RZ ;  /* 0x0000000a0f127c25 */ /* 0x000fe2000f8e00ff */
[----:B------:R-:W-:-:S05]  /*8ca0*/  SHF.R.S32.HI R2, RZ, 0x1f, R15 ;  /* 0x0000001fff027819 */ /* 0x000fca000001140f */
[----:B------:R-:W-:-:S04]  /*8cb0*/  IMAD R2, R2, UR10, RZ ;  /* 0x0000000a02027c24 */ /* 0x000fc8000f8e02ff */
[----:B------:R-:W-:-:S04]  /*8cc0*/  IMAD R2, R15, UR11, R2 ;  /* 0x0000000b0f027c24 */ /* 0x000fc8000f8e0202 */
        /* <DEDUP_REMOVED lines=8> */
[----:B------:R-:W-:-:S07]  /*8d50*/  LEA.HI.X R240, R18, R240, R15, 0x1, P1 ;  /* 0x000000f012f07211 */ /* 0x000fce00008f0c0f */
.L_x_3300:
        /* <DEDUP_REMOVED lines=25> */
[-C--:B------:R-:W-:Y:S01]  /*8ef0*/  @!P1 LEA.HI.X R27, R15, R23.reuse, R2, 0x5, P3 ;  /* 0x000000170f1b9211 */ /* 0x080fe200018f2c02 */
[----:B------:R-:W-:Y:S01]  /*8f00*/  @!UP0 UIMAD UR14, UR11, 0x60, URZ ;  /* 0x000000600b0e88a4 */ /* 0x000fe2000f8e02ff */
[-C--:B------:R-:W-:Y:S01]  /*8f10*/  @!P1 LEA R24, P6, R24, R22.reuse, 0x6 ;  /* 0x0000001618189211 */ /* 0x080fe200078c30ff */
[----:B------:R-:W-:Y:S01]  /*8f20*/  @!UP0 UIMAD UR22, UR11, 0xa0, URZ ;  /* 0x000000a00b1688a4 */ /* 0x000fe2000f8e02ff */
[----:B------:R2:W-:Y:S01]  /*8f30*/  @P2 STS.128 [R201+0x2000], RZ ;  /* 0x002000ffc9002388 */ /* 0x0005e20000000c00 */
[-C--:B------:R-:W-:Y:S01]  /*8f40*/  @!P1 MOV R32, R22.reuse ;  /* 0x0000001600209202 */ /* 0x080fe20000000f00 */
[--C-:B------:R-:W-:Y:S01]  /*8f50*/  @!P1 IMAD.MOV.U32 R33, RZ, RZ, R23.reuse ;  /* 0x000000ffff219224 */ /* 0x100fe200078e0017 */
[-C--:B------:R-:W-:Y:S01]  /*8f60*/  @!P1 LEA.HI.X R25, R21, R23.reuse, R20, 0x6, P6 ;  /* 0x0000001715199211 */ /* 0x080fe200030f3414 */
[--C-:B------:R-:W-:Y:S01]  /*8f70*/  @!P1 IMAD.MOV.U32 R21, RZ, RZ, R23.reuse ;  /* 0x000000ffff159224 */ /* 0x100fe200078e0017 */
[-C--:B------:R-:W-:Y:S01]  /*8f80*/  @!P1 MOV R20, R22.reuse ;  /* 0x0000001600149202 */ /* 0x080fe20000000f00 */
[----:B------:R2:W-:Y:S01]  /*8f90*/  @P1 STS.128 [R201+0x2800], RZ ;  /* 0x002800ffc9001388 */ /* 0x0005e20000000c00 */
[----:B------:R-:W-:Y:S01]  /*8fa0*/  @!UP0 UIMAD UR15, UR11, 0xc0, URZ ;  /* 0x000000c00b0f88a4 */ /* 0x000fe2000f8e02ff */
[-C--:B------:R-:W-:Y:S01]  /*8fb0*/  @!P1 MOV R34, R22.reuse ;  /* 0x0000001600229202 */ /* 0x080fe20000000f00 */
[----:B------:R-:W-:Y:S01]  /*8fc0*/  @!P1 IMAD.MOV.U32 R35, RZ, RZ, R23 ;  /* 0x000000ffff239224 */ /* 0x000fe200078e0017 */
        /* <DEDUP_REMOVED lines=8> */
[----:B------:R-:W-:Y:S01]  /*9050*/  @!P1 IMAD.MOV.U32 R37, RZ, RZ, R23 ;  /* 0x000000ffff259224 */ /* 0x000fe200078e0017 */
        /* <DEDUP_REMOVED lines=8> */
[--C-:B------:R-:W-:Y:S01]  /*90e0*/  @!P1 IMAD.MOV.U32 R39, RZ, RZ, R23.reuse ;  /* 0x000000ffff279224 */ /* 0x100fe200078e0017 */
[----:B-1----:R-:W-:Y:S01]  /*90f0*/  MOV R16, UR10 ;  /* 0x0000000a00107c02 */ /* 0x002fe20008000f00 */
[----:B------:R-:W-:Y:S01]  /*9100*/  IMAD.U32 R17, RZ, RZ, UR11 ;  /* 0x0000000bff117e24 */ /* 0x000fe2000f8e00ff */
[----:B------:R2:W-:Y:S01]  /*9110*/  @P1 STS.128 [R201+0x3800], RZ ;  /* 0x003800ffc9001388 */ /* 0x0005e20000000c00 */
[-C--:B------:R-:W-:Y:S01]  /*9120*/  @!P1 MOV R40, R22.reuse ;  /* 0x0000001600289202 */ /* 0x080fe20000000f00 */
[----:B------:R-:W-:Y:S01]  /*9130*/  @!P1 IMAD.MOV.U32 R41, RZ, RZ, R23 ;  /* 0x000000ffff299224 */ /* 0x000fe200078e0017 */
[-C--:B------:R-:W-:Y:S01]  /*9140*/  @!P1 LEA R30, P3, R16, R22.reuse, 0x8 ;  /* 0x00000016101e9211 */ /* 0x080fe200078640ff */
[----:B------:R-:W-:Y:S01]  /*9150*/  @!PT LDS RZ, [RZ] ;  /* 0x00000000fffff984 */ /* 0x000fe20000000800 */
[----:B------:R-:W-:Y:S01]  /*9160*/  @!PT LDS RZ, [RZ] ;  /* 0x00000000fffff984 */ /* 0x000fe20000000800 */
[----:B------:R-:W-:Y:S01]  /*9170*/  @!PT LDS RZ, [RZ] ;  /* 0x00000000fffff984 */ /* 0x000fe20000000800 */
[----:B------:R2:W-:Y:S01]  /*9180*/  @!P1 LDGSTS.E.BYPASS.LTC128B.128 [R201+0x3800], desc[UR18][R24.64] ;  /* 0x0380000018c99fae */ /* 0x0005e2000b981a12 */
[-C--:B------:R-:W-:Y:S01]  /*9190*/  @!P1 LEA.HI.X R29, R18, R23.reuse, R17, 0x7, P4 ;  /* 0x00000017121d9211 */ /* 0x080fe200020f3c11 */
[----:B------:R-:W-:Y:S01]  /*91a0*/  @!P1 IMAD.WIDE.U32 R16, R16, 0x60, R22 ;  /* 0x0000006010109825 */ /* 0x000fe200078e0016 */
[----:B------:R-:W-:Y:S01]  /*91b0*/  @!P1 LEA.HI.X R31, R15, R23, R2, 0x8, P3 ;  /* 0x000000170f1f9211 */ /* 0x000fe200018f4402 */
[----:B------:R2:W-:Y:S01]  /*91c0*/  @P1 STS.128 [R201+0x4000], RZ ;  /* 0x004000ffc9001388 */ /* 0x0005e20000000c00 */
[-C--:B------:R-:W-:Y:S01]  /*91d0*/  @!P1 MOV R18, R22.reuse ;  /* 0x0000001600129202 */ /* 0x080fe20000000f00 */
[----:B------:R-:W-:Y:S01]  /*91e0*/  IMAD.U32 R2, RZ, RZ, UR10 ;  /* 0x0000000aff027e24 */ /* 0x000fe2000f8e00ff */
[----:B------:R-:W-:Y:S01]  /*91f0*/  @!P1 IADD3 R17, PT, PT, R17, UR14, RZ ;  /* 0x0000000e11119c10 */ /* 0x000fe2000fffe0ff */
[----:B------:R-:W-:Y:S01]  /*9200*/  @!UP0 UIMAD UR14, UR11, 0xe0, URZ ;  /* 0x000000e00b0e88a4 */ /* 0x000fe2000f8e02ff */
[----:B------:R-:W-:Y:S01]  /*9210*/  @!P1 MOV R42, R22 ;  /* 0x00000016002a9202 */ /* 0x000fe20000000f00 */
[C---:B------:R-:W-:Y:S01]  /*9220*/  @!P1 IMAD.WIDE.U32 R18, R2.reuse, 0xa0, R18 ;  /* 0x000000a002129825 */ /* 0x040fe200078e0012 */
[----:B------:R-:W-:Y:S01]  /*9230*/  @!UP0 UIMAD UR15, UR11, 0x180, URZ ;  /* 0x000001800b0f88a4 */ /* 0x000fe2000f8e02ff */
[----:B------:R-:W-:Y:S01]  /*9240*/  @!PT LDS RZ, [RZ] ;  /* 0x00000000fffff984 */ /* 0x000fe20000000800 */
[----:B------:R-:W-:Y:S01]  /*9250*/  @!PT LDS RZ, [RZ] ;  /* 0x00000000fffff984 */ /* 0x000fe20000000800 */
[----:B------:R-:W-:Y:S01]  /*9260*/  @!PT LDS RZ, [RZ] ;  /* 0x00000000fffff984 */ /* 0x000fe20000000800 */
[----:B------:R2:W-:Y:S01]  /*9270*/  @!P1 LDGSTS.E.BYPASS.LTC128B.128 [R201+0x4000], desc[UR18][R16.64] ;  /* 0x0400000010c99fae */ /* 0x0005e2000b981a12 */
[----:B------:R-:W-:Y:S01]  /*9280*/  @!P1 IADD3 R35, PT, PT, R35, UR24, RZ ;  /* 0x0000001823239c10 */ /* 0x000fe2000fffe0ff */
[----:B------:R-:W-:-:S02]  /*9290*/  @!P1 IMAD.WIDE.U32 R32, R2, 0xe0, R32 ;  /* 0x000000e002209825 */ /* 0x000fc400078e0020 */
[----:B------:R2:W-:Y:S02]  /*92a0*/  @P1 STS.128 [R201+0x4800], RZ ;  /* 0x004800ffc9001388 */ /* 0x0005e40000000c00 */
[----:B------:R-:W-:Y:S01]  /*92b0*/  @!P1 VIADD R19, R19, UR22 ;  /* 0x0000001613139c36 */ /* 0x000fe20008000000 */
[----:B------:R-:W-:Y:S01]  /*92c0*/  @!UP0 UIMAD UR22, UR11, 0x160, URZ ;  /* 0x000001600b1688a4 */ /* 0x000fe2000f8e02ff */
[----:B------:R-:W-:Y:S01]  /*92d0*/  @!PT LDS RZ, [RZ] ;  /* 0x00000000fffff984 */ /* 0x000fe20000000800 */
[----:B------:R-:W-:Y:S01]  /*92e0*/  @!PT LDS RZ, [RZ] ;  /* 0x00000000fffff984 */ /* 0x000fe20000000800 */
[----:B------:R-:W-:Y:S01]  /*92f0*/  @!PT LDS RZ, [RZ] ;  /* 0x00000000fffff984 */ /* 0x000fe20000000800 */
[----:B------:R2:W-:Y:S01]  /*9300*/  @!P1 LDGSTS.E.BYPASS.LTC128B.128 [R201+0x4800], desc[UR18][R28.64] ;  /* 0x048000001cc99fae */ /* 0x0005e2000b981a12 */
[----:B------:R-:W-:Y:S01]  /*9310*/  @!P1 VIADD R33, R33, UR14 ;  /* 0x0000000e21219c36 */ /* 0x000fe20008000000 */
[----:B------:R-:W-:Y:S01]  /*9320*/  @!UP0 UIMAD UR14, UR11, 0x1a0, URZ ;  /* 0x000001a00b0e88a4 */ /* 0x000fe2000f8e02ff */
[C---:B------:R-:W-:Y:S01]  /*9330*/  @!P1 IMAD.WIDE.U32 R36, R2.reuse, 0x140, R36 ;  /* 0x0000014002249825 */ /* 0x040fe200078e0024 */
[----:B------:R2:W-:Y:S03]  /*9340*/  @P1 STS.128 [R201+0x5000], RZ ;  /* 0x005000ffc9001388 */ /* 0x0005e60000000c00 */
[----:B------:R-:W-:Y:S01]  /*9350*/  @!P1 IMAD.WIDE.U32 R38, R15, 0x160, R38 ;  /* 0x000001600f269825 */ /* 0x000fe200078e0026 */
[----:B------:R-:W-:Y:S01]  /*9360*/  @!PT LDS RZ, [RZ] ;  /* 0x00000000fffff984 */ /* 0x000fe20000000800 */
[----:B------:R-:W-:Y:S01]  /*9370*/  @!PT LDS RZ, [RZ] ;  /* 0x00000000fffff984 */ /* 0x000fe20000000800 */
[----:B------:R-:W-:Y:S01]  /*9380*/  @!PT LDS RZ, [RZ] ;  /* 0x00000000fffff984 */ /* 0x000fe20000000800 */
[----:B------:R2:W-:Y:S03]  /*9390*/  @!P1 LDGSTS.E.BYPASS.LTC128B.128 [R201+0x5000], desc[UR18][R18.64] ;  /* 0x0500000012c99fae */ /* 0x0005e6000b981a12 */
[----:B------:R-:W-:Y:S01]  /*93a0*/  @!P1 IMAD.MOV.U32 R43, RZ, RZ, R23 ;  /* 0x000000ffff2b9224 */ /* 0x000fe200078e0017 */
[----:B------:R2:W-:Y:S01]  /*93b0*/  @P1 STS.128 [R201+0x5800], RZ ;  /* 0x005800ffc9001388 */ /* 0x0005e20000000c00 */
[----:B------:R-:W-:Y:S01]  /*93c0*/  @!P1 IMAD.WIDE.U32 R40, R2, 0x180, R40 ;  /* 0x0000018002289825 */ /* 0x000fe200078e0028 */
[----:B------:R-:W-:-:S02]  /*93d0*/  @!P1 IADD3 R39, PT, PT, R39, UR22, RZ ;  /* 0x0000001627279c10 */ /* 0x000fc4000fffe0ff */
[----:B------:R-:W-:Y:S01]  /*93e0*/  @!PT LDS RZ, [RZ] ;  /* 0x00000000fffff984 */ /* 0x000fe20000000800 */
[----:B------:R-:W-:Y:S01]  /*93f0*/  @!PT LDS RZ, [RZ] ;  /* 0x00000000fffff984 */ /* 0x000fe20000000800 */
[----:B------:R-:W-:Y:S01]  /*9400*/  @!PT LDS RZ, [RZ] ;  /* 0x00000000fffff984 */ /* 0x000fe20000000800 */
[----:B------:R2:W-:Y:S01]  /*9410*/  @!P1 LDGSTS.E.BYPASS.LTC128B.128 [R201+0x5800], desc[UR18][R20.64] ;  /* 0x0580000014c99fae */ /* 0x0005e2000b981a12 */
[----:B------:R-:W-:Y:S02]  /*9420*/  @!P1 VIADD R37, R37, UR23 ;  /* 0x0000001725259c36 */ /* 0x000fe40008000000 */
[----:B------:R-:W-:Y:S01]  /*9430*/  @!P1 IMAD.WIDE.U32 R42, R15, 0x1a0, R42 ;  /* 0x000001a00f2a9825 */ /* 0x000fe200078e002a */
[----:B------:R2:W-:Y:S03]  /*9440*/  @P1 STS.128 [R201+0x6000], RZ ;  /* 0x006000ffc9001388 */ /* 0x0005e60000000c00 */
        /* <DEDUP_REMOVED lines=47> */
.L_x_3302:
[----:B------:R-:W-:Y:S05]  /*9740*/  BSYNC.RECONVERGENT B0 ;  /* 0x0000000000007941 */ /* 0x000fea0003800200 */
.L_x_3301:
[----:B------:R-:W0:Y:S02]  /*9750*/  LDGDEPBAR ;  /* 0x00000000000079af */ /* 0x000e240000000000 */
.L_x_3298:
[----:B------:R-:W-:Y:S01]  /*9760*/  FMNMX3.FTZ R2, R13, R0, R85, !PT ;  /* 0x000000000d027276 */ /* 0x000fe20007810055 */
[----:B------:R-:W3:Y:S01]  /*9770*/  LDCU UR14, c[0x0][0x45c] ;  /* 0x00008b80ff0e77ac */ /* 0x000ee20008000800 */
[----:B-12---:R-:W-:Y:S02]  /*9780*/  FMNMX3.FTZ R17, R12, R82, R14, !PT ;  /* 0x000000520c117276 */ /* 0x006fe4000781000e */
[----:B------:R-:W-:Y:S01]  /*9790*/  FMNMX3.FTZ R2, R2, R84, R83, !PT ;  /* 0x0000005402027276 */ /* 0x000fe20007810053 */
[----:B------:R-:W-:Y:S01]  /*97a0*/  UISETP.GT.AND UP0, UPT, UR21, UR16, UPT ;  /* 0x000000101500728c */ /* 0x000fe2000bf04270 */
        /* <DEDUP_REMOVED lines=60> */
[----:B------:R-:W-:-:S03]  /*9b70*/  FMNMX.FTZ R17, R5, R17, !PT ;  /* 0x0000001105117209 */ /* 0x000fc60007810000 */
[----:B------:R-:W1:Y:S04]  /*9b80*/  SHFL.BFLY PT, R15, R2, 0x2, 0x1f ;  /* 0x0c401f00020f7f89 */ /* 0x000e6800000e0000 */
[----:B------:R-:W2:Y:S01]  /*9b90*/  SHFL.BFLY PT, R16, R17, 0x2, 0x1f ;  /* 0x0c401f0011107f89 */ /* 0x000ea200000e0000 */
[----:B-1----:R-:W-:Y:S02]  /*9ba0*/  FMNMX.FTZ R15, R2, R15, !PT ;  /* 0x0000000f020f7209 */ /* 0x002fe40007810000 */
[----:B--2---:R-:W-:-:S03]  /*9bb0*/  FMNMX.FTZ R16, R17, R16, !PT ;  /* 0x0000001011107209 */ /* 0x004fc60007810000 */
[----:B------:R-:W1:Y:S02]  /*9bc0*/  SHFL.BFLY PT, R2, R15, 0x1, 0x1f ;  /* 0x0c201f000f027f89 */ /* 0x000e6400000e0000 */
[----:B-1----:R-:W-:Y:S02]  /*9bd0*/  FMNMX.FTZ R2, R15, R2, !PT ;  /* 0x000000020f027209 */ /* 0x002fe40007810000 */
[----:B------:R-:W1:Y:S02]  /*9be0*/  SHFL.BFLY PT, R15, R16, 0x1, 0x1f ;  /* 0x0c201f00100f7f89 */ /* 0x000e6400000e0000 */
[C---:B------:R-:W-:Y:S01]  /*9bf0*/  FSETP.NEU.FTZ.AND P1, PT, R2.reuse, -INF , PT ;  /* 0xff8000000200780b */ /* 0x040fe20003f3d000 */
[----:B---3--:R-:W-:-:S05]  /*9c00*/  FMUL.FTZ R96, R2, UR14 ;  /* 0x0000000e02607c20 */ /* 0x008fca0008410000 */
[----:B------:R-:W-:-:S05]  /*9c10*/  FSEL R96, R96, RZ, P1 ;  /* 0x000000ff60607208 */ /* 0x000fca0000800000 */
[--C-:B------:R-:W-:Y:S01]  /*9c20*/  FFMA.FTZ R94, R0, UR14, -R96.reuse ;  /* 0x0000000e005e7c23 */ /* 0x100fe20008010860 */
[--C-:B------:R-:W-:Y:S01]  /*9c30*/  FFMA.FTZ R92, R84, UR14, -R96.reuse ;  /* 0x0000000e545c7c23 */ /* 0x100fe20008010860 */
[----:B------:R-:W-:Y:S01]  /*9c40*/  IADD3 R84, PT, PT, R200, R3, RZ ;  /* 0x00000003c8547210 */ /* 0x000fe20007ffe0ff */
[--C-:B------:R-:W-:Y:S01]  /*9c50*/  FFMA.FTZ R93, R85, UR14, -R96.reuse ;  /* 0x0000000e555d7c23 */ /* 0x100fe20008010860 */
[--C-:B------:R-:W-:Y:S01]  /*9c60*/  FFMA.FTZ R91, R83, UR14, -R96.reuse ;  /* 0x0000000e535b7c23 */ /* 0x100fe20008010860 */
[--C-:B------:R-:W-:Y:S01]  /*9c70*/  FFMA.FTZ R95, R13, UR14, -R96.reuse ;  /* 0x0000000e0d5f7c23 */ /* 0x100fe20008010860 */
[----:B------:R-:W-:Y:S01]  /*9c80*/  LEA R84, R84, UR6, 0x1 ;  /* 0x0000000654547c11 */ /* 0x000fe2000f8e08ff */
[----:B------:R-:W-:Y:S01]  /*9c90*/  MUFU.EX2 R94, R94 ;  /* 0x0000005e005e7308 */ /* 0x000fe20000000800 */
[--C-:B------:R-:W-:Y:S01]  /*9ca0*/  FFMA.FTZ R124, R108, UR14, -R96.reuse ;  /* 0x0000000e6c7c7c23 */ /* 0x100fe20008010860 */
[--C-:B------:R-:W-:Y:S01]  /*9cb0*/  FFMA.FTZ R123, R107, UR14, -R96.reuse ;  /* 0x0000000e6b7b7c23 */ /* 0x100fe20008010860 */
[-C--:B------:R-:W-:Y:S01]  /*9cc0*/  IADD3 R83, PT, PT, R176, R84.reuse, RZ ;  /* 0x00000054b0537210 */ /* 0x080fe20007ffe0ff */
[----:B------:R-:W2:Y:S01]  /*9cd0*/  LDSM.16.MT88.4 R20, [R84+0xa000] ;  /* 0x00a000005414783b */ /* 0x000ea20000004200 */
[----:B-1----:R-:W-:Y:S01]  /*9ce0*/  FMNMX.FTZ R0, R16, R15, !PT ;  /* 0x0000000f10007209 */ /* 0x002fe20007810000 */
[--C-:B------:R-:W-:Y:S01]  /*9cf0*/  FFMA.FTZ R90, R90, UR14, -R96.reuse ;  /* 0x0000000e5a5a7c23 */ /* 0x100fe20008010860 */
[--C-:B------:R-:W-:Y:S01]  /*9d00*/  FFMA.FTZ R119, R106, UR14, -R96.reuse ;  /* 0x0000000e6a777c23 */ /* 0x100fe20008010860 */
[----:B------:R-:W1:Y:S01]  /*9d10*/  MUFU.EX2 R95, R95 ;  /* 0x0000005f005f7308 */ /* 0x000e620000000800 */
[C---:B------:R-:W-:Y:S01]  /*9d20*/  FSETP.NEU.FTZ.AND P1, PT, R0.reuse, -INF , PT ;  /* 0xff8000000000780b */ /* 0x040fe20003f3d000 */
[----:B------:R-:W-:Y:S01]  /*9d30*/  FMUL.FTZ R89, R0, UR14 ;  /* 0x0000000e00597c20 */ /* 0x000fe20008410000 */
[----:B------:R-:W-:Y:S01]  /*9d40*/  LDSM.16.MT88.4 R32, [R84+0xa800] ;  /* 0x00a800005420783b */ /* 0x000fe20000004200 */
[--C-:B------:R-:W-:Y:S01]  /*9d50*/  FFMA.FTZ R122, R122, UR14, -R96.reuse ;  /* 0x0000000e7a7a7c23 */ /* 0x100fe20008010860 */
[--C-:B------:R-:W-:Y:S01]  /*9d60*/  FFMA.FTZ R121, R121, UR14, -R96.reuse ;  /* 0x0000000e79797c23 */ /* 0x100fe20008010860 */
[--C-:B------:R-:W-:Y:S01]  /*9d70*/  FFMA.FTZ R120, R120, UR14, -R96.reuse ;  /* 0x0000000e78787c23 */ /* 0x100fe20008010860 */
[----:B------:R-:W-:Y:S01]  /*9d80*/  FSEL R89, R89, RZ, P1 ;  /* 0x000000ff59597208 */ /* 0x000fe20000800000 */
[----:B------:R-:W-:Y:S01]  /*9d90*/  MUFU.EX2 R93, R93 ;  /* 0x0000005d005d7308 */ /* 0x000fe20000000800 */
[----:B------:R-:W-:Y:S01]  /*9da0*/  LDSM.16.MT88.4 R28, [R83+0xa800] ;  /* 0x00a80000531c783b */ /* 0x000fe20000004200 */
        /* <DEDUP_REMOVED lines=8> */
[----:B------:R-:W3:Y:S01]  /*9e30*/  LDSM.16.MT88.4 R44, [R82+0xa000] ;  /* 0x00a00000522c783b */ /* 0x000ee20000004200 */
[----:B------:R-:W4:Y:S01]  /*9e40*/  MUFU.EX2 R92, R92 ;  /* 0x0000005c005c7308 */ /* 0x000f220000000800 */
[--C-:B------:R-:W-:Y:S01]  /*9e50*/  FFMA.FTZ R110, R11, UR14, -R89.reuse ;  /* 0x0000000e0b6e7c23 */ /* 0x100fe20008010859 */
[--C-:B------:R-:W-:Y:S01]  /*9e60*/  FFMA.FTZ R109, R10, UR14, -R89.reuse ;  /* 0x0000000e0a6d7c23 */ /* 0x100fe20008010859 */
[----:B------:R-:W5:Y:S01]  /*9e70*/  LDSM.16.MT88.4 R12, [R83+0xa000] ;  /* 0x00a00000530c783b */ /* 0x000f620000004200 */
[--C-:B------:R-:W-:Y:S01]  /*9e80*/  FFMA.FTZ R108, R9, UR14, -R89.reuse ;  /* 0x0000000e096c7c23 */ /* 0x100fe20008010859 */
[--C-:B------:R-:W-:Y:S01]  /*9e90*/  FFMA.FTZ R107, R8, UR14, -R89.reuse ;  /* 0x0000000e086b7c23 */ /* 0x100fe20008010859 */
[----:B-1----:R-:W-:Y:S01]  /*9ea0*/  F2FP.F16.F32.PACK_AB R36, R94, R95 ;  /* 0x0000005f5e24723e */ /* 0x002fe200000000ff */
[----:B------:R-:W1:Y:S01]  /*9eb0*/  LDSM.16.MT88.4 R48, [R4+0xa000] ;  /* 0x00a000000430783b */ /* 0x000e620000004200 */
[----:B------:R-:W-:Y:S01]  /*9ec0*/  MUFU.EX2 R88, R88 ;  /* 0x0000005800587308 */ /* 0x000fe20000000800 */
[--C-:B------:R-:W-:Y:S01]  /*9ed0*/  FFMA.FTZ R106, R105, UR14, -R89.reuse ;  /* 0x0000000e696a7c23 */ /* 0x100fe20008010859 */
[--C-:B------:R-:W-:Y:S01]  /*9ee0*/  FFMA.FTZ R105, R104, UR14, -R89.reuse ;  /* 0x0000000e68697c23 */ /* 0x100fe20008010859 */
[----:B------:R-:W1:Y:S01]  /*9ef0*/  LDSM.16.MT88.4 R56, [R82+0xa800] ;  /* 0x00a800005238783b */ /* 0x000e620000004200 */
[--C-:B------:R-:W-:Y:S01]  /*9f00*/  FFMA.FTZ R104, R198, UR14, -R89.reuse ;  /* 0x0000000ec6687c23 */ /* 0x100fe20008010859 */
[--C-:B------:R-:W-:Y:S01]  /*9f10*/  FFMA.FTZ R103, R103, UR14, -R89.reuse ;  /* 0x0000000e67677c23 */ /* 0x100fe20008010859 */
[--C-:B------:R-:W-:Y:S01]  /*9f20*/  FFMA.FTZ R116, R116, UR14, -R96.reuse ;  /* 0x0000000e74747c23 */ /* 0x100fe20008010860 */
[----:B------:R-:W1:Y:S01]  /*9f30*/  LDSM.16.MT88.4 R52, [R4+0xa800] ;  /* 0x00a800000434783b */ /* 0x000e620000004200 */
        /* <DEDUP_REMOVED lines=58> */
[--C-:B------:R-:W-:Y:S01]  /*a2e0*/  FFMA.FTZ R177, R177, UR14, -R89.reuse ;  /* 0x0000000eb1b17c23 */ /* 0x100fe20008010859 */
[--C-:B------:R-:W-:Y:S01]  /*a2f0*/  FFMA.FTZ R171, R171, UR14, -R96.reuse ;  /* 0x0000000eabab7c23 */ /* 0x100fe20008010860 */
[--C-:B------:R-:W-:Y:S01]  /*a300*/  FFMA.FTZ R167, R167, UR14, -R96.reuse ;  /* 0x0000000ea7a77c23 */ /* 0x100fe20008010860 */
[--C-:B------:R-:W-:Y:S01]  /*a310*/  FFMA.FTZ R166, R166, UR14, -R96.reuse ;  /* 0x0000000ea6a67c23 */ /* 0x100fe20008010860 */
[--C-:B------:R-:W-:Y:S01]  /*a320*/  FFMA.FTZ R163, R163, UR14, -R96.reuse ;  /* 0x0000000ea3a37c23 */ /* 0x100fe20008010860 */
[--C-:B------:R-:W-:Y:S01]  /*a330*/  FFMA.FTZ R162, R162, UR14, -R89.reuse ;  /* 0x0000000ea2a27c23 */ /* 0x100fe20008010859 */
[----:B------:R-:W3:Y:S01]  /*a340*/  MUFU.EX2 R109, R109 ;  /* 0x0000006d006d7308 */ /* 0x000ee20000000800 */
[C---:B-----5:R-:W-:Y:S01]  /*a350*/  HMMA.16816.F32 R16, R36.reuse, R12, RZ ;  /* 0x0000000c2410723c */ /* 0x060fe200000018ff */
        /* <DEDUP_REMOVED lines=23> */
[C---:B-1----:R-:W-:Y:S01]  /*a4d0*/  HMMA.16816.F32 R40, R36.reuse, R48, RZ ;  /* 0x000000302428723c */ /* 0x042fe200000018ff */
[----:B--2---:R-:W-:Y:S01]  /*a4e0*/  F2FP.F16.F32.PACK_AB R48, R90, R91 ;  /* 0x0000005b5a30723e */ /* 0x004fe200000000ff */
[--C-:B------:R-:W-:Y:S01]  /*a4f0*/  FFMA.FTZ R134, R134, UR14, -R89.reuse ;  /* 0x0000000e86867c23 */ /* 0x100fe20008010859 */
[----:B---3--:R-:W-:Y:S01]  /*a500*/  F2FP.F16.F32.PACK_AB R49, R109, R110 ;  /* 0x0000006e6d31723e */ /* 0x008fe200000000ff */
[--C-:B------:R-:W-:Y:S01]  /*a510*/  FFMA.FTZ R132, R132, UR14, -R96.reuse ;  /* 0x0000000e84847c23 */ /* 0x100fe20008010860 */
[--C-:B------:R-:W-:Y:S01]  /*a520*/  FFMA.FTZ R131, R131, UR14, -R96.reuse ;  /* 0x0000000e83837c23 */ /* 0x100fe20008010860 */
[--C-:B------:R-:W-:Y:S01]  /*a530*/  FFMA.FTZ R130, R130, UR14, -R96.reuse ;  /* 0x0000000e82827c23 */ /* 0x100fe20008010860 */
[----:B------:R-:W1:Y:S01]  /*a540*/  MUFU.EX2 R121, R121 ;  /* 0x0000007900797308 */ /* 0x000e620000000800 */
[----:B------:R-:W-:Y:S01]  /*a550*/  HMMA.16816.F32 R36, R36, R50, RZ ;  /* 0x000000322424723c */ /* 0x000fe200000018ff */
[----:B------:R-:W-:Y:S01]  /*a560*/  F2FP.F16.F32.PACK_AB R50, R123, R124 ;  /* 0x0000007c7b32723e */ /* 0x000fe200000000ff */
[----:B------:R-:W-:Y:S01]  /*a570*/  FFMA.FTZ R129, R129, UR14, -R96 ;  /* 0x0000000e81817c23 */ /* 0x000fe20008010860 */
[----:B----4-:R-:W-:Y:S01]  /*a580*/  F2FP.F16.F32.PACK_AB R51, R107, R108 ;  /* 0x0000006c6b33723e */ /* 0x010fe200000000ff */
[--C-:B------:R-:W-:Y:S01]  /*a590*/  FFMA.FTZ R128, R128, UR14, -R89.reuse ;  /* 0x0000000e80807c23 */ /* 0x100fe20008010859 */
        /* <DEDUP_REMOVED lines=9> */
[--C-:B------:R-:W-:Y:S01]  /*a630*/  FFMA.FTZ R69, R69, UR14, -R89.reuse ;  /* 0x0000000e45457c23 */ /* 0x100fe20008010859 */
        /* <DEDUP_REMOVED lines=19> */
[C---:B------:R-:W-:Y:S01]  /*a770*/  HMMA.16816.F32 R44, R48.reuse, R58, R44 ;  /* 0x0000003a302c723c */ /* 0x040fe2000000182c */
[----:B------:R-:W4:Y:S01]  /*a780*/  LDSM.16.MT88.4 R56, [R82+0xb000] ;  /* 0x00b000005238783b */ /* 0x000f220000004200 */
[----:B-----5:R-:W-:Y:S01]  /*a790*/  FADD.FTZ R123, R122, R123 ;  /* 0x0000007b7a7b7221 */ /* 0x020fe20000010000 */
[--C-:B------:R-:W-:Y:S01]  /*a7a0*/  FFMA.FTZ R77, R77, UR14, -R96.reuse ;  /* 0x0000000e4d4d7c23 */ /* 0x100fe20008010860 */
[--C-:B------:R-:W-:Y:S01]  /*a7b0*/  FFMA.FTZ R76, R76, UR14, -R96.reuse ;  /* 0x0000000e4c4c7c23 */ /* 0x100fe20008010860 */
[----:B------:R-:W-:Y:S01]  /*a7c0*/  MUFU.EX2 R104, R104 ;  /* 0x0000006800687308 */ /* 0x000fe20000000800 */
[----:B-1----:R-:W-:Y:S01]  /*a7d0*/  FADD.FTZ R123, R121, R123 ;  /* 0x0000007b797b7221 */ /* 0x002fe20000010000 */
[--C-:B------:R-:W-:Y:S01]  /*a7e0*/  FFMA.FTZ R75, R75, UR14, -R96.reuse ;  /* 0x0000000e4b4b7c23 */ /* 0x100fe20008010860 */
[C---:B------:R-:W-:Y:S01]  /*a7f0*/  HMMA.16816.F32 R16, R48.reuse, R28, R16 ;  /* 0x0000001c3010723c */ /* 0x040fe20000001810 */
[--C-:B------:R-:W-:Y:S01]  /*a800*/  FFMA.FTZ R74, R74, UR14, -R96.reuse ;  /* 0x0000000e4a4a7c23 */ /* 0x100fe20008010860 */
[--C-:B------:R-:W-:Y:S01]  /*a810*/  FFMA.FTZ R65, R65, UR14, -R89.reuse ;  /* 0x0000000e41417c23 */ /* 0x100fe20008010859 */
[--C-:B------:R-:W-:Y:S01]  /*a820*/  FFMA.FTZ R64, R64, UR14, -R89.reuse ;  /* 0x0000000e40407c23 */ /* 0x100fe20008010859 */
[--C-:B------:R-:W-:Y:S01]  /*a830*/  FFMA.FTZ R63, R63, UR14, -R89.reuse ;  /* 0x0000000e3f3f7c23 */ /* 0x100fe20008010859 */
[----:B------:R-:W1:Y:S01]  /*a840*/  MUFU.EX2 R103, R103 ;  /* 0x0000006700677308 */ /* 0x000e620000000800 */
[--C-:B------:R-:W-:Y:S01]  /*a850*/  FFMA.FTZ R62, R62, UR14, -R89.reuse ;  /* 0x0000000e3e3e7c23 */ /* 0x100fe20008010859 */
[--C-:B------:R-:W-:Y:S01]  /*a860*/  FFMA.FTZ R73, R73, UR14, -R96.reuse ;  /* 0x0000000e49497c23 */ /* 0x100fe20008010860 */
[C---:B------:R-:W-:Y:S01]  /*a870*/  HMMA.16816.F32 R12, R48.reuse, R30, R12 ;  /* 0x0000001e300c723c */ /* 0x040fe2000000180c */
[----:B------:R-:W5:Y:S01]  /*a880*/  LDSM.16.MT88.4 R28, [R83+0xb000] ;  /* 0x00b00000531c783b */ /* 0x000f620000004200 */
[--C-:B------:R-:W-:Y:S01]  /*a890*/  FFMA.FTZ R72, R72, UR14, -R96.reuse ;  /* 0x0000000e48487c23 */ /* 0x100fe20008010860 */
[--C-:B------:R-:W-:Y:S01]  /*a8a0*/  FFMA.FTZ R71, R71, UR14, -R96.reuse ;  /* 0x0000000e47477c23 */ /* 0x100fe20008010860 */
[----:B------:R-:W-:Y:S01]  /*a8b0*/  FFMA.FTZ R251, R70, UR14, -R96 ;  /* 0x0000000e46fb7c23 */ /* 0x000fe20008010860 */
[----:B------:R-:W-:Y:S01]  /*a8c0*/  MUFU.EX2 R118, R118 ;  /* 0x0000007600767308 */ /* 0x000fe20000000800 */
[--C-:B------:R-:W-:Y:S01]  /*a8d0*/  FFMA.FTZ R61, R61, UR14, -R89.reuse ;  /* 0x0000000e3d3d7c23 */ /* 0x100fe20008010859 */
[--C-:B------:R-:W-:Y:S01]  /*a8e0*/  FFMA.FTZ R60, R60, UR14, -R89.reuse ;  /* 0x0000000e3c3c7c23 */ /* 0x100fe20008010859 */
[----:B------:R-:W-:Y:S01]  /*a8f0*/  HMMA.16816.F32 R40, R48, R52, R40 ;  /* 0x000000343028723c */ /* 0x000fe20000001828 */
[--C-:B------:R-:W-:Y:S01]  /*a900*/  FFMA.FTZ R7, R7, UR14, -R89.reuse ;  /* 0x0000000e07077c23 */ /* 0x100fe20008010859 */
[----:B------:R-:W-:-:S03]  /*a910*/  FFMA.FTZ R250, R5, UR14, -R89 ;  /* 0x0000000e05fa7c23 */ /* 0x000fc60008010859 */
[----:B------:R-:W-:Y:S03]  /*a920*/  MUFU.EX2 R117, R117 ;  /* 0x0000007500757308 */ /* 0x000fe60000000800 */
[----:B------:R-:W-:Y:S01]  /*a930*/  HMMA.16816.F32 R36, R48, R54, R36 ;  /* 0x000000363024723c */ /* 0x000fe20000001824 */
[----:B------:R-:W-:Y:S01]  /*a940*/  F2FP.F16.F32.PACK_AB R48, R121, R122 ;  /* 0x0000007a7930723e */ /* 0x000fe200000000ff */
[----:B------:R-:W5:Y:S01]  /*a950*/  LDSM.16.MT88.4 R52, [R4+0xb000] ;  /* 0x00b000000434783b */ /* 0x000f620000004200 */
[----:B---3--:R-:W-:Y:S01]  /*a960*/  F2FP.F16.F32.PACK_AB R49, R105, R106 ;  /* 0x0000006a6931723e */ /* 0x008fe200000000ff */
[----:B------:R-:W-:Y:S01]  /*a970*/  FADD.FTZ R106, R106, R108 ;  /* 0x0000006c6a6a7221 */ /* 0x000fe20000010000 */
[----:B------:R-:W-:Y:S01]  /*a980*/  F2FP.F16.F32.PACK_AB R50, R119, R120 ;  /* 0x000000787732723e */ /* 0x000fe200000000ff */
[----:B------:R-:W-:Y:S01]  /*a990*/  MUFU.EX2 R116, R116 ;  /* 0x0000007400747308 */ /* 0x000fe20000000800 */
[----:B-1----:R-:W-:Y:S01]  /*a9a0*/  F2FP.F16.F32.PACK_AB R51, R103, R104 ;  /* 0x000000686733723e */ /* 0x002fe200000000ff */
[----:B------:R-:W-:Y:S01]  /*a9b0*/  FADD.FTZ R106, R105, R106 ;  /* 0x0000006a696a7221 */ /* 0x000fe20000010000 */
[----:B------:R-:W-:-:S03]  /*a9c0*/  FADD.FTZ R120, R120, R123 ;  /* 0x0000007b78787221 */ /* 0x000fc60000010000 */
[----:B------:R-:W-:Y:S01]  /*a9d0*/  FADD.FTZ R104, R104, R106 ;  /* 0x0000006a68687221 */ /* 0x000fe20000010000 */
[----:B------:R-:W-:Y:S01]  /*a9e0*/  FADD.FTZ R120, R119, R120 ;  /* 0x0000007877787221 */ /* 0x000fe20000010000 */
[----:B--2---:R-:W-:Y:S01]  /*a9f0*/  HMMA.16816.F32 R24, R48, R32, R24 ;  /* 0x000000203018723c */ /* 0x004fe20000001818 */
[----:B------:R-:W-:Y:S01]  /*aa00*/  MUFU.EX2 R115, R115 ;  /* 0x0000007300737308 */ /* 0x000fe20000000800 */
[----:B------:R-:W-:-:S06]  /*aa10*/  FADD.FTZ R104, R103, R104 ;  /* 0x0000006867687221 */ /* 0x000fcc0000010000 */
[C---:B------:R-:W-:Y:S01]  /*aa20*/  HMMA.16816.F32 R20, R48.reuse, R34, R20 ;  /* 0x000000223014723c */ /* 0x040fe20000001814 */
[----:B------:R-:W1:Y:S01]  /*aa30*/  LDSM.16.MT88.4 R32, [R84+0xb800] ;  /* 0x00b800005420783b */ /* 0x000e620000004200 */
[----:B------:R-:W2:Y:S06]  /*aa40*/  MUFU.EX2 R102, R102 ;  /* 0x0000006600667308 */ /* 0x000eac0000000800 */
[C---:B----4-:R-:W-:Y:S02]  /*aa50*/  HMMA.16816.F32 R8, R48.reuse, R56, R8 ;  /* 0x000000383008723c */ /* 0x050fe40000001808 */
[----:B------:R-:W3:Y:S06]  /*aa60*/  MUFU.EX2 R101, R101 ;  /* 0x0000006500657308 */ /* 0x000eec0000000800 */
[----:B------:R-:W-:Y:S01]  /*aa70*/  HMMA.16816.F32 R44, R48, R58, R44 ;  /* 0x0000003a302c723c */ /* 0x000fe2000000182c */
[----:B------:R-:W4:Y:S01]  /*aa80*/  LDSM.16.MT88.4 R56, [R82+0xb800] ;  /* 0x00b800005238783b */ /* 0x000f220000004200 */
[----:B------:R-:W-:Y:S01]  /*aa90*/  MUFU.EX2 R100, R100 ;  /* 0x0000006400647308 */ /* 0x000fe20000000800 */
[----:B--2---:R-:W-:-:S05]  /*aaa0*/  FADD.FTZ R104, R102, R104 ;  /* 0x0000006866687221 */ /* 0x004fca0000010000 */
[C---:B-----5:R-:W-:Y:S02]  /*aab0*/  HMMA.16816.F32 R16, R48.reuse, R28, R16 ;  /* 0x0000001c3010723c */ /* 0x060fe40000001810 */
[----:B------:R-:W2:Y:S06]  /*aac0*/  MUFU.EX2 R99, R99 ;  /* 0x0000006300637308 */ /* 0x000eac0000000800 */
[C---:B------:R-:W-:Y:S01]  /*aad0*/  HMMA.16816.F32 R12, R48.reuse, R30, R12 ;  /* 0x0000001e300c723c */ /* 0x040fe2000000180c */
[----:B------:R-:W5:Y:S01]  /*aae0*/  LDSM.16.MT88.4 R28, [R83+0xb800] ;  /* 0x00b80000531c783b */ /* 0x000f620000004200 */
[----:B------:R-:W4:Y:S06]  /*aaf0*/  MUFU.EX2 R114, R114 ;  /* 0x0000007200727308 */ /* 0x000f2c0000000800 */
[C---:B------:R-:W-:Y:S02]  /*ab00*/  HMMA.16816.F32 R40, R48.reuse, R52, R40 ;  /* 0x000000343028723c */ /* 0x040fe40000001828 */
[----:B------:R-:W-:Y:S06]  /*ab10*/  MUFU.EX2 R113, R113 ;  /* 0x0000007100717308 */ /* 0x000fec0000000800 */
[----:B------:R-:W-:Y:S01]  /*ab20*/  HMMA.16816.F32 R36, R48, R54, R36 ;  /* 0x000000363024723c */ /* 0x000fe20000001824 */
[----:B------:R-:W-:Y:S01]  /*ab30*/  F2FP.F16.F32.PACK_AB R48, R117, R118 ;  /* 0x000000767530723e */ /* 0x000fe200000000ff */
[----:B------:R-:W5:Y:S01]  /*ab40*/  LDSM.16.MT88.4 R52, [R4+0xb800] ;  /* 0x00b800000434783b */ /* 0x000f620000004200 */
[----:B---3--:R-:W-:Y:S01]  /*ab50*/  F2FP.F16.F32.PACK_AB R49, R101, R102 ;  /* 0x000000666531723e */ /* 0x008fe200000000ff */
[----:B------:R-:W-:Y:S01]  /*ab60*/  MUFU.EX2 R112, R112 ;  /* 0x0000007000707308 */ /* 0x000fe20000000800 */
[----:B------:R-:W-:Y:S01]  /*ab70*/  F2FP.F16.F32.PACK_AB R50, R115, R116 ;  /* 0x000000747332723e */ /* 0x000fe200000000ff */
[----:B------:R-:W-:Y:S01]  /*ab80*/  FADD.FTZ R118, R118, R120 ;  /* 0x0000007876767221 */ /* 0x000fe20000010000 */
[----:B--2---:R-:W-:Y:S01]  /*ab90*/  F2FP.F16.F32.PACK_AB R51, R99, R100 ;  /* 0x000000646333723e */ /* 0x004fe200000000ff */
        /* <DEDUP_REMOVED lines=8> */
[----:B------:R-:W1:Y:S02]  /*ac20*/  MUFU.EX2 R98, R98 ;  /* 0x0000006200627308 */ /* 0x000e640000000800 */
[----:B------:R-:W-:Y:S01]  /*ac30*/  HMMA.16816.F32 R20, R48, R34, R20 ;  /* 0x000000223014723c */ /* 0x000fe20000001814 */
[----:B------:R-:W2:Y:S01]  /*ac40*/  LDSM.16.MT88.4 R32, [R84+0xc000] ;  /* 0x00c000005420783b */ /* 0x000ea20000004200 */
[----:B----4-:R-:W-:-:S04]  /*ac50*/  FADD.FTZ R116, R114, R116 ;  /* 0x0000007472747221 */ /* 0x010fc80000010000 */
[----:B------:R-:W3:Y:S02]  /*ac60*/  MUFU.EX2 R97, R97 ;  /* 0x0000006100617308 */ /* 0x000ee40000000800 */
[C---:B------:R-:W-:Y:S06]  /*ac70*/  HMMA.16816.F32 R8, R48.reuse, R56, R8 ;  /* 0x000000383008723c */ /* 0x040fec0000001808 */
[----:B------:R-:W-:Y:S01]  /*ac80*/  MUFU.EX2 R133, R133 ;  /* 0x0000008500857308 */ /* 0x000fe20000000800 */
[----:B-1----:R-:W-:Y:S01]  /*ac90*/  FADD.FTZ R99, R98, R99 ;  /* 0x0000006362637221 */ /* 0x002fe20000010000 */
[C---:B------:R-:W-:Y:S01]  /*aca0*/  HMMA.16816.F32 R44, R48.reuse, R58, R44 ;  /* 0x0000003a302c723c */ /* 0x040fe2000000182c */
[----:B------:R-:W1:Y:S05]  /*acb0*/  LDSM.16.MT88.4 R56, [R82+0xc000] ;  /* 0x00c000005238783b */ /* 0x000e6a0000004200 */
[----:B------:R-:W4:Y:S02]  /*acc0*/  MUFU.EX2 R141, R141 ;  /* 0x0000008d008d7308 */ /* 0x000f240000000800 */
        /* <DEDUP_REMOVED lines=8> */
[----:B------:R-:W-:Y:S01]  /*ad50*/  F2FP.F16.F32.PACK_AB R48, R113, R114 ;  /* 0x000000727130723e */ /* 0x000fe200000000ff */
        /* <DEDUP_REMOVED lines=10> */
[----:B--2---:R-:W-:Y:S01]  /*ae00*/  HMMA.16816.F32 R24, R48, R32, R24 ;  /* 0x000000203018723c */ /* 0x004fe20000001818 */
[----:B------:R-:W2:Y:S01]  /*ae10*/  MUFU.EX2 R146, R146 ;  /* 0x0000009200927308 */ /* 0x000ea20000000800 */
[----:B------:R-:W-:Y:S01]  /*ae20*/  FADD.FTZ R141, R141, R97 ;  /* 0x000000618d8d7221 */ /* 0x000fe20000010000 */
[----:B-----5:R-:W-:-:S05]  /*ae30*/  FADD.FTZ R111, R143, R111 ;  /* 0x0000006f8f6f7221 */ /* 0x020fca0000010000 */
        /* <DEDUP_REMOVED lines=19> */
[----:B----4-:R-:W-:Y:S01]  /*af70*/  F2FP.F16.F32.PACK_AB R49, R156, R146 ;  /* 0x000000929c31723e */ /* 0x010fe200000000ff */
[----:B------:R-:W-:Y:S01]  /*af80*/  MUFU.EX2 R169, R169 ;  /* 0x000000a900a97308 */ /* 0x000fe20000000800 */
[----:B------:R-:W-:Y:S01]  /*af90*/  F2FP.F16.F32.PACK_AB R50, R145, R144 ;  /* 0x000000909132723e */ /* 0x000fe200000000ff */
[----:B------:R-:W-:Y:S01]  /*afa0*/  FADD.FTZ R142, R142, R111 ;  /* 0x0000006f8e8e7221 */ /* 0x000fe20000010000 */
[----:B--2---:R-:W-:Y:S01]  /*afb0*/  F2FP.F16.F32.PACK_AB R51, R159, R157 ;  /* 0x0000009d9f33723e */ /* 0x004fe200000000ff */
[----:B------:R-:W-:-:S02]  /*afc0*/  FADD.FTZ R156, R156, R141 ;  /* 0x0000008d9c9c7221 */ /* 0x000fc40000010000 */
[----:B------:R-:W-:Y:S02]  /*afd0*/  FADD.FTZ R142, R144, R142 ;  /* 0x0000008e908e7221 */ /* 0x000fe40000010000 */
[----:B------:R-:W2:Y:S01]  /*afe0*/  MUFU.EX2 R170, R170 ;  /* 0x000000aa00aa7308 */ /* 0x000ea20000000800 */
[----:B------:R-:W-:Y:S01]  /*aff0*/  FADD.FTZ R156, R157, R156 ;  /* 0x0000009c9d9c7221 */ /* 0x000fe20000010000 */
[C---:B---3--:R-:W-:Y:S01]  /*b000*/  HMMA.16816.F32 R24, R48.reuse, R32, R24 ;  /* 0x000000203018723c */ /* 0x048fe20000001818 */
[----:B------:R-:W-:Y:S02]  /*b010*/  FADD.FTZ R145, R145, R142 ;  /* 0x0000008e91917221 */ /* 0x000fe40000010000 */
[----:B------:R-:W-:Y:S02]  /*b020*/  FADD.FTZ R159, R159, R156 ;  /* 0x0000009c9f9f7221 */ /* 0x000fe40000010000 */
[----:B-----5:R-:W-:Y:S01]  /*b030*/  FADD.FTZ R145, R165, R145 ;  /* 0x00000091a5917221 */ /* 0x020fe20000010000 */
[----:B------:R-:W3:Y:S02]  /*b040*/  MUFU.EX2 R176, R176 ;  /* 0x000000b000b07308 */ /* 0x000ee40000000800 */
[C---:B------:R-:W-:Y:S01]  /*b050*/  HMMA.16816.F32 R20, R48.reuse, R34, R20 ;  /* 0x000000223014723c */ /* 0x040fe20000001814 */
[----:B------:R-:W4:Y:S05]  /*b060*/  LDSM.16.MT88.4 R32, [R84+0xd000] ;  /* 0x00d000005420783b */ /* 0x000f2a0000004200 */
[----:B------:R-:W-:Y:S01]  /*b070*/  MUFU.EX2 R183, R183 ;  /* 0x000000b700b77308 */ /* 0x000fe20000000800 */
[----:B--2---:R-:W-:Y:S01]  /*b080*/  FADD.FTZ R159, R170, R159 ;  /* 0x0000009faa9f7221 */ /* 0x004fe20000010000 */
[C---:B-1----:R-:W-:Y:S06]  /*b090*/  HMMA.16816.F32 R8, R48.reuse, R56, R8 ;  /* 0x000000383008723c */ /* 0x042fec0000001808 */
[----:B------:R-:W1:Y:S02]  /*b0a0*/  MUFU.EX2 R185, R185 ;  /* 0x000000b900b97308 */ /* 0x000e640000000800 */
        /* <DEDUP_REMOVED lines=9> */
[----:B------:R-:W-:Y:S02]  /*b140*/  MUFU.EX2 R192, R192 ;  /* 0x000000c000c07308 */ /* 0x000fe40000000800 */
[----:B------:R-:W-:Y:S01]  /*b150*/  HMMA.16816.F32 R36, R48, R54, R36 ;  /* 0x000000363024723c */ /* 0x000fe20000001824 */
[----:B------:R-:W-:Y:S01]  /*b160*/  F2FP.F16.F32.PACK_AB R48, R164, R165 ;  /* 0x000000a5a430723e */ /* 0x000fe200000000ff */
[----:B------:R-:W5:Y:S01]  /*b170*/  LDSM.16.MT88.4 R52, [R4+0xd000] ;  /* 0x00d000000434783b */ /* 0x000f620000004200 */
[----:B---3--:R-:W-:Y:S01]  /*b180*/  F2FP.F16.F32.PACK_AB R49, R176, R170 ;  /* 0x000000aab031723e */ /* 0x008fe200000000ff */
        /* <DEDUP_REMOVED lines=8> */
[----:B----4-:R-:W-:Y:S01]  /*b210*/  HMMA.16816.F32 R24, R48, R32, R24 ;  /* 0x000000203018723c */ /* 0x010fe20000001818 */
[----:B------:R-:W1:Y:S01]  /*b220*/  MUFU.EX2 R196, R196 ;  /* 0x000000c400c47308 */ /* 0x000e620000000800 */
[----:B------:R-:W-:-:S06]  /*b230*/  FADD.FTZ R185, R185, R176 ;  /* 0x000000b0b9b97221 */ /* 0x000fcc0000010000 */
[----:B------:R-:W-:Y:S01]  /*b240*/  HMMA.16816.F32 R20, R48, R34, R20 ;  /* 0x000000223014723c */ /* 0x000fe20000001814 */
[----:B------:R-:W4:Y:S01]  /*b250*/  LDSM.16.MT88.4 R32, [R84+0xd800] ;  /* 0x00d800005420783b */ /* 0x000f220000004200 */
[----:B------:R-:W-:Y:S01]  /*b260*/  MUFU.EX2 R195, R195 ;  /* 0x000000c300c37308 */ /* 0x000fe20000000800 */
[----:B---3--:R-:W-:-:S05]  /*b270*/  FADD.FTZ R185, R194, R185 ;  /* 0x000000b9c2b97221 */ /* 0x008fca0000010000 */
[C---:B--2---:R-:W-:Y:S02]  /*b280*/  HMMA.16816.F32 R8, R48.reuse, R56, R8 ;  /* 0x000000383008723c */ /* 0x044fe40000001808 */
[----:B------:R-:W2:Y:S06]  /*b290*/  MUFU.EX2 R193, R193 ;  /* 0x000000c100c17308 */ /* 0x000eac0000000800 */
[C---:B------:R-:W-:Y:S01]  /*b2a0*/  HMMA.16816.F32 R44, R48.reuse, R58, R44 ;  /* 0x0000003a302c723c */ /* 0x040fe2000000182c */
[----:B------:R-:W3:Y:S01]  /*b2b0*/  LDSM.16.MT88.4 R56, [R82+0xd800] ;  /* 0x00d800005238783b */ /* 0x000ee20000004200 */
[----:B------:R-:W-:Y:S06]  /*b2c0*/  MUFU.EX2 R190, R190 ;  /* 0x000000be00be7308 */ /* 0x000fec0000000800 */
        /* <DEDUP_REMOVED lines=8> */
[----:B------:R-:W-:Y:S01]  /*b350*/  F2FP.F16.F32.PACK_AB R48, R188, R189 ;  /* 0x000000bdbc30723e */ /* 0x000fe200000000ff */
[----:B------:R-:W5:Y:S01]  /*b360*/  LDSM.16.MT88.4 R52, [R4+0xd800] ;  /* 0x00d800000434783b */ /* 0x000f620000004200 */
[----:B-1----:R-:W-:Y:S01]  /*b370*/  F2FP.F16.F32.PACK_AB R49, R196, R194 ;  /* 0x000000c2c431723e */ /* 0x002fe200000000ff */
[----:B------:R-:W1:Y:S01]  /*b380*/  MUFU.EX2 R181, R181 ;  /* 0x000000b500b57308 */ /* 0x000e620000000800 */
[----:B------:R-:W-:Y:S01]  /*b390*/  F2FP.F16.F32.PACK_AB R50, R192, R191 ;  /* 0x000000bfc032723e */ /* 0x000fe200000000ff */
[----:B------:R-:W-:Y:S01]  /*b3a0*/  FADD.FTZ R189, R189, R164 ;  /* 0x000000a4bdbd7221 */ /* 0x000fe20000010000 */
[----:B--2---:R-:W-:Y:S01]  /*b3b0*/  F2FP.F16.F32.PACK_AB R51, R193, R195 ;  /* 0x000000c3c133723e */ /* 0x004fe200000000ff */
[----:B------:R-:W-:-:S02]  /*b3c0*/  FADD.FTZ R196, R196, R185 ;  /* 0x000000b9c4c47221 */ /* 0x000fc40000010000 */
[----:B------:R-:W-:Y:S02]  /*b3d0*/  FADD.FTZ R189, R188, R189 ;  /* 0x000000bdbcbd7221 */ /* 0x000fe40000010000 */
[----:B------:R-:W2:Y:S01]  /*b3e0*/  MUFU.EX2 R178, R178 ;  /* 0x000000b200b27308 */ /* 0x000ea20000000800 */
[----:B------:R-:W-:Y:S01]  /*b3f0*/  FADD.FTZ R196, R195, R196 ;  /* 0x000000c4c3c47221 */ /* 0x000fe20000010000 */
[C---:B----4-:R-:W-:Y:S01]  /*b400*/  HMMA.16816.F32 R24, R48.reuse, R32, R24 ;  /* 0x000000203018723c */ /* 0x050fe20000001818 */
[----:B------:R-:W-:Y:S02]  /*b410*/  FADD.FTZ R191, R191, R189 ;  /* 0x000000bdbfbf7221 */ /* 0x000fe40000010000 */
[----:B------:R-:W-:Y:S02]  /*b420*/  FADD.FTZ R193, R193, R196 ;  /* 0x000000c4c1c17221 */ /* 0x000fe40000010000 */
[----:B------:R-:W-:Y:S01]  /*b430*/  FADD.FTZ R191, R192, R191 ;  /* 0x000000bfc0bf7221 */ /* 0x000fe20000010000 */
[----:B------:R-:W-:Y:S01]  /*b440*/  MUFU.EX2 R179, R179 ;  /* 0x000000b300b37308 */ /* 0x000fe20000000800 */
[----:B-1----:R-:W-:Y:S01]  /*b450*/  FADD.FTZ R193, R181, R193 ;  /* 0x000000c1b5c17221 */ /* 0x002fe20000010000 */
[C---:B------:R-:W-:Y:S01]  /*b460*/  HMMA.16816.F32 R20, R48.reuse, R34, R20 ;  /* 0x000000223014723c */ /* 0x040fe20000001814 */
[----:B------:R-:W1:Y:S05]  /*b470*/  LDSM.16.MT88.4 R32, [R84+0xe000] ;  /* 0x00e000005420783b */ /* 0x000e6a0000004200 */
[----:B------:R-:W4:Y:S02]  /*b480*/  MUFU.EX2 R177, R177 ;  /* 0x000000b100b17308 */ /* 0x000f240000000800 */
[C---:B---3--:R-:W-:Y:S06]  /*b490*/  HMMA.16816.F32 R8, R48.reuse, R56, R8 ;  /* 0x000000383008723c */ /* 0x048fec0000001808 */
[----:B------:R-:W-:Y:S02]  /*b4a0*/  MUFU.EX2 R171, R171 ;  /* 0x000000ab00ab7308 */ /* 0x000fe40000000800 */
        /* <DEDUP_REMOVED lines=8> */
[C---:B------:R-:W-:Y:S06]  /*b530*/  HMMA.16816.F32 R40, R48.reuse, R52, R40 ;  /* 0x000000343028723c */ /* 0x040fec0000001828 */
[----:B------:R-:W3:Y:S02]  /*b540*/  MUFU.EX2 R162, R162 ;  /* 0x000000a200a27308 */ /* 0x000ee40000000800 */
[----:B------:R-:W-:Y:S01]  /*b550*/  HMMA.16816.F32 R36, R48, R54, R36 ;  /* 0x000000363024723c */ /* 0x000fe20000001824 */
[----:B------:R-:W-:Y:S01]  /*b560*/  F2FP.F16.F32.PACK_AB R48, R187, R190 ;  /* 0x000000bebb30723e */ /* 0x000fe200000000ff */
[----:B------:R-:W5:Y:S01]  /*b570*/  LDSM.16.MT88.4 R52, [R4+0xe000] ;  /* 0x00e000000434783b */ /* 0x000f620000004200 */
[----:B--2---:R-:W-:Y:S01]  /*b580*/  F2FP.F16.F32.PACK_AB R49, R178, R181 ;  /* 0x000000b5b231723e */ /* 0x004fe200000000ff */
[----:B------:R-:W-:Y:S01]  /*b590*/  FADD.FTZ R190, R190, R191 ;  /* 0x000000bfbebe7221 */ /* 0x000fe20000010000 */
[----:B------:R-:W-:Y:S01]  /*b5a0*/  F2FP.F16.F32.PACK_AB R50, R182, R186 ;  /* 0x000000bab632723e */ /* 0x000fe200000000ff */
[----:B------:R-:W2:Y:S01]  /*b5b0*/  MUFU.EX2 R161, R161 ;  /* 0x000000a100a17308 */ /* 0x000ea20000000800 */
        /* <DEDUP_REMOVED lines=8> */
[----:B------:R-:W-:-:S04]  /*b640*/  FADD.FTZ R177, R177, R178 ;  /* 0x000000b2b1b17221 */ /* 0x000fc80000010000 */
[----:B---3--:R-:W-:Y:S01]  /*b650*/  FADD.FTZ R177, R162, R177 ;  /* 0x000000b1a2b17221 */ /* 0x008fe20000010000 */
[----:B------:R-:W-:Y:S01]  /*b660*/  HMMA.16816.F32 R20, R48, R34, R20 ;  /* 0x000000223014723c */ /* 0x000fe20000001814 */
[----:B------:R-:W1:Y:S01]  /*b670*/  LDSM.16.MT88.4 R32, [R84+0xe800] ;  /* 0x00e800005420783b */ /* 0x000e620000004200 */
[----:B------:R-:W3:Y:S01]  /*b680*/  MUFU.EX2 R158, R158 ;  /* 0x0000009e009e7308 */ /* 0x000ee20000000800 */
[----:B--2---:R-:W-:-:S05]  /*b690*/  FADD.FTZ R177, R161, R177 ;  /* 0x000000b1a1b17221 */ /* 0x004fca0000010000 */
[C---:B------:R-:W-:Y:S02]  /*b6a0*/  HMMA.16816.F32 R8, R48.reuse, R56, R8 ;  /* 0x000000383008723c */ /* 0x040fe40000001808 */
[----:B------:R-:W2:Y:S06]  /*b6b0*/  MUFU.EX2 R155, R155 ;  /* 0x0000009b009b7308 */ /* 0x000eac0000000800 */
        /* <DEDUP_REMOVED lines=13> */
[----:B------:R-:W-:Y:S01]  /*b790*/  F2FP.F16.F32.PACK_AB R49, R161, R162 ;  /* 0x000000a2a131723e */ /* 0x000fe200000000ff */
[----:B------:R-:W5:Y:S01]  /*b7a0*/  MUFU.EX2 R150, R150 ;  /* 0x0000009600967308 */ /* 0x000f620000000800 */
[----:B------:R-:W-:Y:S01]  /*b7b0*/  F2FP.F16.F32.PACK_AB R50, R163, R166 ;  /* 0x000000a6a332723e */ /* 0x000fe200000000ff */
[----:B------:R-:W-:Y:S01]  /*b7c0*/  FADD.FTZ R171, R171, R186 ;  /* 0x000000baabab7221 */ /* 0x000fe20000010000 */
[----:B---3--:R-:W-:Y:S01]  /*b7d0*/  F2FP.F16.F32.PACK_AB R51, R158, R160 ;  /* 0x000000a09e33723e */ /* 0x008fe200000000ff */
[----:B------:R-:W-:-:S02]  /*b7e0*/  FADD.FTZ R160, R160, R177 ;  /* 0x000000b1a0a07221 */ /* 0x000fc40000010000 */
[----:B------:R-:W-:Y:S02]  /*b7f0*/  FADD.FTZ R171, R167, R171 ;  /* 0x000000aba7ab7221 */ /* 0x000fe40000010000 */
[----:B------:R-:W-:Y:S01]  /*b800*/  MUFU.EX2 R149, R149 ;  /* 0x0000009500957308 */ /* 0x000fe20000000800 */
[----:B------:R-:W-:Y:S01]  /*b810*/  FADD.FTZ R160, R158, R160 ;  /* 0x000000a09ea07221 */ /* 0x000fe20000010000 */
[C---:B-1----:R-:W-:Y:S01]  /*b820*/  HMMA.16816.F32 R24, R48.reuse, R32, R24 ;  /* 0x000000203018723c */ /* 0x042fe20000001818 */
[----:B------:R-:W-:Y:S01]  /*b830*/  FADD.FTZ R171, R166, R171 ;  /* 0x000000aba6ab7221 */ /* 0x000fe20000010000 */
[----:B------:R-:W-:Y:S03]  /*b840*/  LDSM.16.MT88.4 R156, [R84+0x11800] ;  /* 0x01180000549c783b */ /* 0x000fe60000004200 */
[----:B------:R-:W-:Y:S01]  /*b850*/  FADD.FTZ R163, R163, R171 ;  /* 0x000000aba3a37221 */ /* 0x000fe20000010000 */
[----:B------:R-:W1:Y:S02]  /*b860*/  MUFU.EX2 R148, R148 ;  /* 0x0000009400947308 */ /* 0x000e640000000800 */
[----:B------:R-:W-:Y:S01]  /*b870*/  HMMA.16816.F32 R20, R48, R34, R20 ;  /* 0x000000223014723c */ /* 0x000fe20000001814 */
[----:B------:R-:W3:Y:S01]  /*b880*/  LDSM.16.MT88.4 R32, [R84+0xf000] ;  /* 0x00f000005420783b */ /* 0x000ee20000004200 */
[----:B--2---:R-:W-:-:S04]  /*b890*/  FADD.FTZ R163, R155, R163 ;  /* 0x000000a39ba37221 */ /* 0x004fc80000010000 */
        /* <DEDUP_REMOVED lines=10> */
[----:B------:R-:W2:Y:S02]  /*b940*/  MUFU.EX2 R137, R137 ;  /* 0x0000008900897308 */ /* 0x000ea40000000800 */
[C---:B------:R-:W-:Y:S06]  /*b950*/  HMMA.16816.F32 R40, R48.reuse, R52, R40 ;  /* 0x000000343028723c */ /* 0x040fec0000001828 */
[----:B------:R-:W5:Y:S02]  /*b960*/  MUFU.EX2 R136, R136 ;  /* 0x0000008800887308 */ /* 0x000f640000000800 */
[----:B------:R-:W-:Y:S01]  /*b970*/  HMMA.16816.F32 R36, R48, R54, R36 ;  /* 0x000000363024723c */ /* 0x000fe20000001824 */
[----:B------:R-:W-:Y:S01]  /*b980*/  F2FP.F16.F32.PACK_AB R48, R154, R155 ;  /* 0x0000009b9a30723e */ /* 0x000fe200000000ff */
[----:B------:R-:W5:Y:S01]  /*b990*/  LDSM.16.MT88.4 R52, [R4+0xf000] ;  /* 0x00f000000434783b */ /* 0x000f620000004200 */
[----:B------:R-:W-:Y:S01]  /*b9a0*/  F2FP.F16.F32.PACK_AB R49, R150, R151 ;  /* 0x000000979631723e */ /* 0x000fe200000000ff */
        /* <DEDUP_REMOVED lines=8> */
[----:B---3--:R-:W-:Y:S01]  /*ba30*/  HMMA.16816.F32 R24, R48, R32, R24 ;  /* 0x000000203018723c */ /* 0x008fe20000001818 */
[----:B------:R-:W1:Y:S01]  /*ba40*/  MUFU.EX2 R134, R134 ;  /* 0x0000008600867308 */ /* 0x000e620000000800 */
[----:B------:R-:W-:Y:S01]  /*ba50*/  FADD.FTZ R152, R152, R154 ;  /* 0x0000009a98987221 */ /* 0x000fe20000010000 */
[----:B------:R-:W-:-:S03]  /*ba60*/  FADD.FTZ R149, R148, R149 ;  /* 0x0000009594957221 */ /* 0x000fc60000010000 */
[----:B--2---:R-:W-:Y:S01]  /*ba70*/  FADD.FTZ R152, R147, R152 ;  /* 0x0000009893987221 */ /* 0x004fe20000010000 */
[----:B------:R-:W-:Y:S01]  /*ba80*/  FADD.FTZ R149, R137, R149 ;  /* 0x0000009589957221 */ /* 0x000fe20000010000 */
[C---:B------:R-:W-:Y:S01]  /*ba90*/  HMMA.16816.F32 R20, R48.reuse, R34, R20 ;  /* 0x000000223014723c */ /* 0x040fe20000001814 */
[----:B------:R-:W2:Y:S01]  /*baa0*/  LDSM.16.MT88.4 R32, [R84+0xf800] ;  /* 0x00f800005420783b */ /* 0x000ea20000004200 */
[----:B------:R-:W3:Y:S06]  /*bab0*/  MUFU.EX2 R132, R132 ;  /* 0x0000008400847308 */ /* 0x000eec0000000800 */
        /* <DEDUP_REMOVED lines=9> */
[----:B------:R-:W3:Y:S06]  /*bb50*/  MUFU.EX2 R128, R128 ;  /* 0x0000008000807308 */ /* 0x000eec0000000800 */
[----:B------:R-:W-:Y:S01]  /*bb60*/  HMMA.16816.F32 R40, R48, R52, R40 ;  /* 0x000000343028723c */ /* 0x000fe20000001828 */
[----:B------:R-:W-:Y:S01]  /*bb70*/  F2FP.F16.F32.PACK_AB R52, R140, R147 ;  /* 0x000000938c34723e */ /* 0x000fe200000000ff */
[----:B------:R-:W5:Y:S01]  /*bb80*/  MUFU.EX2 R127, R127 ;  /* 0x0000007f007f7308 */ /* 0x000f620000000800 */
[----:B------:R-:W-:Y:S01]  /*bb90*/  F2FP.F16.F32.PACK_AB R53, R136, R137 ;  /* 0x000000898835723e */ /* 0x000fe200000000ff */
[----:B------:R-:W-:Y:S01]  /*bba0*/  FADD.FTZ R140, R140, R152 ;  /* 0x000000988c8c7221 */ /* 0x000fe20000010000 */
[----:B------:R-:W-:-:S03]  /*bbb0*/  FADD.FTZ R136, R136, R149 ;  /* 0x0000009588887221 */ /* 0x000fc60000010000 */
[----:B------:R-:W-:Y:S01]  /*bbc0*/  HMMA.16816.F32 R36, R48, R54, R36 ;  /* 0x000000363024723c */ /* 0x000fe20000001824 */
[----:B------:R-:W-:Y:S01]  /*bbd0*/  F2FP.F16.F32.PACK_AB R54, R138, R139 ;  /* 0x0000008b8a36723e */ /* 0x000fe200000000ff */
[----:B------:R-:W5:Y:S01]  /*bbe0*/  LDSM.16.MT88.4 R48, [R4+0xf800] ;  /* 0x00f800000430783b */ /* 0x000f620000004200 */
[----:B-1----:R-:W-:Y:S01]  /*bbf0*/  F2FP.F16.F32.PACK_AB R55, R134, R135 ;  /* 0x000000878637723e */ /* 0x002fe200000000ff */
[----:B------:R-:W-:Y:S01]  /*bc00*/  MUFU.EX2 R79, R79 ;  /* 0x0000004f004f7308 */ /* 0x000fe20000000800 */
[----:B------:R-:W-:Y:S01]  /*bc10*/  FADD.FTZ R140, R139, R140 ;  /* 0x0000008c8b8c7221 */ /* 0x000fe20000010000 */
[----:B------:R-:W-:-:S03]  /*bc20*/  FADD.FTZ R136, R135, R136 ;  /* 0x0000008887887221 */ /* 0x000fc60000010000 */
[----:B------:R-:W-:Y:S01]  /*bc30*/  FADD.FTZ R138, R138, R140 ;  /* 0x0000008c8a8a7221 */ /* 0x000fe20000010000 */
[----:B--2---:R-:W-:Y:S01]  /*bc40*/  HMMA.16816.F32 R24, R52, R32, R24 ;  /* 0x000000203418723c */ /* 0x004fe20000001818 */
[----:B------:R-:W-:Y:S01]  /*bc50*/  FADD.FTZ R134, R134, R136 ;  /* 0x0000008886867221 */ /* 0x000fe20000010000 */
[----:B------:R-:W-:Y:S01]  /*bc60*/  MUFU.EX2 R78, R78 ;  /* 0x0000004e004e7308 */ /* 0x000fe20000000800 */
[----:B---3--:R-:W-:Y:S02]  /*bc70*/  FADD.FTZ R138, R132, R138 ;  /* 0x0000008a848a7221 */ /* 0x008fe40000010000 */
[----:B------:R-:W-:-:S03]  /*bc80*/  FADD.FTZ R134, R128, R134 ;  /* 0x0000008680867221 */ /* 0x000fc60000010000 */
[C---:B------:R-:W-:Y:S01]  /*bc90*/  HMMA.16816.F32 R20, R52.reuse, R34, R20 ;  /* 0x000000223414723c */ /* 0x040fe20000001814 */
[----:B------:R-:W1:Y:S01]  /*bca0*/  LDSM.16.MT88.4 R32, [R84+0x10000] ;  /* 0x010000005420783b */ /* 0x000e620000004200 */
[----:B------:R-:W-:Y:S06]  /*bcb0*/  MUFU.EX2 R69, R69 ;  /* 0x0000004500457308 */ /* 0x000fec0000000800 */
[C---:B----4-:R-:W-:Y:S01]  /*bcc0*/  HMMA.16816.F32 R8, R52.reuse, R56, R8 ;  /* 0x000000383408723c */ /* 0x050fe20000001808 */
[--C-:B------:R-:W-:Y:S01]  /*bcd0*/  FFMA.FTZ R56, R126, UR14, -R89.reuse ;  /* 0x0000000e7e387c23 */ /* 0x100fe20008010859 */
[----:B------:R-:W-:Y:S01]  /*bce0*/  FFMA.FTZ R57, R125, UR14, -R89 ;  /* 0x0000000e7d397c23 */ /* 0x000fe20008010859 */
[----:B------:R-:W-:Y:S05]  /*bcf0*/  MUFU.EX2 R68, R68 ;  /* 0x0000004400447308 */ /* 0x000fea0000000800 */
[C---:B-----5:R-:W-:Y:S03]  /*bd00*/  HMMA.16816.F32 R16, R52.reuse, R28, R16 ;  /* 0x0000001c3410723c */ /* 0x060fe60000001810 */
[----:B------:R-:W-:Y:S05]  /*bd10*/  MUFU.EX2 R56, R56 ;  /* 0x0000003800387308 */ /* 0x000fea0000000800 */
[C---:B------:R-:W-:Y:S01]  /*bd20*/  HMMA.16816.F32 R12, R52.reuse, R30, R12 ;  /* 0x0000001e340c723c */ /* 0x040fe2000000180c */
[----:B------:R-:W2:Y:S02]  /*bd30*/  LDSM.16.MT88.4 R28, [R83+0x10000] ;  /* 0x01000000531c783b */ /* 0x000ea40000004200 */
[----:B------:R-:W3:Y:S05]  /*bd40*/  MUFU.EX2 R57, R57 ;  /* 0x0000003900397308 */ /* 0x000eea0000000800 */
[C---:B------:R-:W-:Y:S01]  /*bd50*/  HMMA.16816.F32 R44, R52.reuse, R58, R44 ;  /* 0x0000003a342c723c */ /* 0x040fe2000000182c */
[--C-:B------:R-:W-:Y:S01]  /*bd60*/  FFMA.FTZ R58, R81, UR14, -R96.reuse ;  /* 0x0000000e513a7c23 */ /* 0x100fe20008010860 */
[----:B------:R-:W-:Y:S01]  /*bd70*/  FFMA.FTZ R59, R80, UR14, -R96 ;  /* 0x0000000e503b7c23 */ /* 0x000fe20008010860 */
[----:B------:R-:W-:Y:S05]  /*bd80*/  MUFU.EX2 R67, R67 ;  /* 0x0000004300437308 */ /* 0x000fea0000000800 */
[C---:B------:R-:W-:Y:S03]  /*bd90*/  HMMA.16816.F32 R40, R52.reuse, R48, R40 ;  /* 0x000000303428723c */ /* 0x040fe60000001828 */
[----:B------:R-:W4:Y:S05]  /*bda0*/  MUFU.EX2 R58, R58 ;  /* 0x0000003a003a7308 */ /* 0x000f2a0000000800 */
        /* <DEDUP_REMOVED lines=10> */
[----:B------:R-:W3:Y:S01]  /*be50*/  MUFU.EX2 R66, R66 ;  /* 0x0000004200427308 */ /* 0x000ee20000000800 */
[----:B------:R-:W-:Y:S01]  /*be60*/  FADD.FTZ R127, R56, R127 ;  /* 0x0000007f387f7221 */ /* 0x000fe20000010000 */
[C---:B-1----:R-:W-:Y:S01]  /*be70*/  HMMA.16816.F32 R24, R52.reuse, R32, R24 ;  /* 0x000000203418723c */ /* 0x042fe20000001818 */
[----:B------:R-:W-:Y:S02]  /*be80*/  FADD.FTZ R129, R129, R131 ;  /* 0x0000008381817221 */ /* 0x000fe40000010000 */
[----:B------:R-:W-:Y:S02]  /*be90*/  FADD.FTZ R57, R57, R127 ;  /* 0x0000007f39397221 */ /* 0x000fe40000010000 */
[----:B----4-:R-:W-:Y:S01]  /*bea0*/  FADD.FTZ R129, R58, R129 ;  /* 0x000000813a817221 */ /* 0x010fe20000010000 */
[----:B------:R-:W1:Y:S01]  /*beb0*/  MUFU.EX2 R77, R77 ;  /* 0x0000004d004d7308 */ /* 0x000e620000000800 */
[----:B------:R-:W-:Y:S01]  /*bec0*/  FADD.FTZ R57, R69, R57 ;  /* 0x0000003945397221 */ /* 0x000fe20000010000 */
[C---:B------:R-:W-:Y:S01]  /*bed0*/  HMMA.16816.F32 R20, R52.reuse, R34, R20 ;  /* 0x000000223414723c */ /* 0x040fe20000001814 */
[----:B------:R-:W4:Y:S05]  /*bee0*/  LDSM.16.MT88.4 R32, [R4+0x10000] ;  /* 0x010000000420783b */ /* 0x000f2a0000004200 */
[----:B------:R-:W-:Y:S02]  /*bef0*/  MUFU.EX2 R76, R76 ;  /* 0x0000004c004c7308 */ /* 0x000fe40000000800 */
[C---:B--2---:R-:W-:Y:S06]  /*bf00*/  HMMA.16816.F32 R16, R52.reuse, R28, R16 ;  /* 0x0000001c3410723c */ /* 0x044fec0000001810 */
[----:B------:R-:W-:Y:S02]  /*bf10*/  MUFU.EX2 R75, R75 ;  /* 0x0000004b004b7308 */ /* 0x000fe40000000800 */
[C---:B------:R-:W-:Y:S01]  /*bf20*/  HMMA.16816.F32 R12, R52.reuse, R30, R12 ;  /* 0x0000001e340c723c */ /* 0x040fe2000000180c */
[----:B------:R-:W2:Y:S05]  /*bf30*/  LDSM.16.MT88.4 R28, [R84+0x10800] ;  /* 0x01080000541c783b */ /* 0x000eaa0000004200 */
[----:B------:R-:W-:Y:S02]  /*bf40*/  MUFU.EX2 R74, R74 ;  /* 0x0000004a004a7308 */ /* 0x000fe40000000800 */
[C---:B-----5:R-:W-:Y:S06]  /*bf50*/  HMMA.16816.F32 R8, R52.reuse, R48, R8 ;  /* 0x000000303408723c */ /* 0x060fec0000001808 */
[----:B------:R-:W5:Y:S02]  /*bf60*/  MUFU.EX2 R65, R65 ;  /* 0x0000004100417308 */ /* 0x000f640000000800 */
[C---:B------:R-:W-:Y:S01]  /*bf70*/  HMMA.16816.F32 R44, R52.reuse, R50, R44 ;  /* 0x00000032342c723c */ /* 0x040fe2000000182c */
[----:B------:R-:W5:Y:S05]  /*bf80*/  LDSM.16.MT88.4 R48, [R83+0x10800] ;  /* 0x010800005330783b */ /* 0x000f6a0000004200 */
[----:B------:R-:W5:Y:S02]  /*bf90*/  MUFU.EX2 R64, R64 ;  /* 0x0000004000407308 */ /* 0x000f640000000800 */
[C---:B----4-:R-:W-:Y:S06]  /*bfa0*/  HMMA.16816.F32 R40, R52.reuse, R32, R40 ;  /* 0x000000203428723c */ /* 0x050fec0000001828 */
[----:B------:R-:W-:Y:S02]  /*bfb0*/  MUFU.EX2 R63, R63 ;  /* 0x0000003f003f7308 */ /* 0x000fe40000000800 */
[----:B------:R-:W-:Y:S01]  /*bfc0*/  HMMA.16816.F32 R36, R52, R34, R36 ;  /* 0x000000223424723c */ /* 0x000fe20000001824 */
[----:B------:R-:W4:Y:S01]  /*bfd0*/  LDSM.16.MT88.4 R32, [R82+0x10800] ;  /* 0x010800005220783b */ /* 0x000f220000004200 */
[C---:B------:R-:W-:Y:S01]  /*bfe0*/  F2FP.F16.F32.PACK_AB R52, R59.reuse, R58 ;  /* 0x0000003a3b34723e */ /* 0x040fe200000000ff */
[----:B------:R-:W-:Y:S01]  /*bff0*/  FADD.FTZ R59, R59, R129 ;  /* 0x000000813b3b7221 */ /* 0x000fe20000010000 */
[----:B------:R-:W-:-:S02]  /*c000*/  F2FP.F16.F32.PACK_AB R53, R68, R69 ;  /* 0x000000454435723e */ /* 0x000fc400000000ff */
[----:B------:R-:W4:Y:S01]  /*c010*/  MUFU.EX2 R62, R62 ;  /* 0x0000003e003e7308 */ /* 0x000f220000000800 */
[----:B------:R-:W-:Y:S01]  /*c020*/  F2FP.F16.F32.PACK_AB R54, R78, R79 ;  /* 0x0000004f4e36723e */ /* 0x000fe200000000ff */
[----:B------:R-:W-:Y:S01]  /*c030*/  FADD.FTZ R68, R68, R57 ;  /* 0x0000003944447221 */ /* 0x000fe20000010000 */
[----:B---3--:R-:W-:Y:S01]  /*c040*/  F2FP.F16.F32.PACK_AB R55, R66, R67 ;  /* 0x000000434237723e */ /* 0x008fe200000000ff */
[----:B------:R-:W-:Y:S02]  /*c050*/  FADD.FTZ R59, R79, R59 ;  /* 0x0000003b4f3b7221 */ /* 0x000fe40000010000 */
[----:B------:R-:W-:Y:S02]  /*c060*/  FADD.FTZ R68, R67, R68 ;  /* 0x0000004443447221 */ /* 0x000fe40000010000 */
[----:B------:R-:W3:Y:S01]  /*c070*/  MUFU.EX2 R73, R73 ;  /* 0x0000004900497308 */ /* 0x000ee20000000800 */
[----:B------:R-:W-:Y:S01]  /*c080*/  FADD.FTZ R78, R78, R59 ;  /* 0x0000003b4e4e7221 */ /* 0x000fe20000010000 */
[----:B--2---:R-:W-:Y:S01]  /*c090*/  HMMA.16816.F32 R24, R52, R28, R24 ;  /* 0x0000001c3418723c */ /* 0x004fe20000001818 */
[----:B------:R-:W-:-:S02]  /*c0a0*/  FADD.FTZ R66, R66, R68 ;  /* 0x0000004442427221 */ /* 0x000fc40000010000 */
[----:B-1----:R-:W-:Y:S02]  /*c0b0*/  FADD.FTZ R78, R77, R78 ;  /* 0x0000004e4d4e7221 */ /* 0x002fe40000010000 */
[----:B-----5:R-:W-:Y:S01]  /*c0c0*/  FADD.FTZ R66, R65, R66 ;  /* 0x0000004241427221 */ /* 0x020fe20000010000 */
[----:B------:R-:W-:Y:S02]  /*c0d0*/  MUFU.EX2 R72, R72 ;  /* 0x0000004800487308 */ /* 0x000fe40000000800 */
[C---:B------:R-:W-:Y:S01]  /*c0e0*/  HMMA.16816.F32 R20, R52.reuse, R30, R20 ;  /* 0x0000001e3414723c */ /* 0x040fe20000001814 */
[----:B------:R-:W1:Y:S05]  /*c0f0*/  LDSM.16.MT88.4 R28, [R4+0x10800] ;  /* 0x01080000041c783b */ /* 0x000e6a0000004200 */
[----:B------:R-:W-:Y:S02]  /*c100*/  MUFU.EX2 R71, R71 ;  /* 0x0000004700477308 */ /* 0x000fe40000000800 */
[C---:B------:R-:W-:Y:S06]  /*c110*/  HMMA.16816.F32 R16, R52.reuse, R48, R16 ;  /* 0x000000303410723c */ /* 0x040fec0000001810 */
[----:B------:R-:W-:Y:S02]  /*c120*/  MUFU.EX2 R251, R251 ;  /* 0x000000fb00fb7308 */ /* 0x000fe40000000800 */
[C---:B------:R-:W-:Y:S01]  /*c130*/  HMMA.16816.F32 R12, R52.reuse, R50, R12 ;  /* 0x00000032340c723c */ /* 0x040fe2000000180c */
[----:B------:R-:W2:Y:S05]  /*c140*/  LDSM.16.MT88.4 R48, [R84+0x11000] ;  /* 0x011000005430783b */ /* 0x000eaa0000004200 */
[----:B------:R-:W5:Y:S02]  /*c150*/  MUFU.EX2 R61, R61 ;  /* 0x0000003d003d7308 */ /* 0x000f640000000800 */
[C---:B----4-:R-:W-:Y:S06]  /*c160*/  HMMA.16816.F32 R8, R52.reuse, R32, R8 ;  /* 0x000000203408723c */ /* 0x050fec0000001808 */
[----:B------:R-:W4:Y:S02]  /*c170*/  MUFU.EX2 R60, R60 ;  /* 0x0000003c003c7308 */ /* 0x000f240000000800 */
[C---:B------:R-:W-:Y:S01]  /*c180*/  HMMA.16816.F32 R44, R52.reuse, R34, R44 ;  /* 0x00000022342c723c */ /* 0x040fe2000000182c */
[----:B------:R-:W4:Y:S05]  /*c190*/  LDSM.16.MT88.4 R32, [R83+0x11000] ;  /* 0x011000005320783b */ /* 0x000f2a0000004200 */
[----:B------:R-:W4:Y:S02]  /*c1a0*/  MUFU.EX2 R7, R7 ;  /* 0x0000000700077308 */ /* 0x000f240000000800 */
[C---:B-1----:R-:W-:Y:S06]  /*c1b0*/  HMMA.16816.F32 R40, R52.reuse, R28, R40 ;  /* 0x0000001c3428723c */ /* 0x042fec0000001828 */
[----:B------:R-:W1:Y:S02]  /*c1c0*/  MUFU.EX2 R250, R250 ;  /* 0x000000fa00fa7308 */ /* 0x000e640000000800 */
[----:B------:R-:W-:Y:S01]  /*c1d0*/  HMMA.16816.F32 R36, R52, R30, R36 ;  /* 0x0000001e3424723c */ /* 0x000fe20000001824 */
[----:B------:R-:W1:Y:S01]  /*c1e0*/  LDSM.16.MT88.4 R28, [R82+0x11000] ;  /* 0x01100000521c783b */ /* 0x000e620000004200 */
[C---:B------:R-:W-:Y:S01]  /*c1f0*/  F2FP.F16.F32.PACK_AB R52, R76.reuse, R77 ;  /* 0x0000004d4c34723e */ /* 0x040fe200000000ff */
[----:B------:R-:W-:Y:S01]  /*c200*/  FADD.FTZ R76, R76, R78 ;  /* 0x0000004e4c4c7221 */ /* 0x000fe20000010000 */
[C---:B------:R-:W-:Y:S01]  /*c210*/  F2FP.F16.F32.PACK_AB R53, R64.reuse, R65 ;  /* 0x000000414035723e */ /* 0x040fe200000000ff */
[----:B------:R-:W-:Y:S01]  /*c220*/  FADD.FTZ R64, R64, R66 ;  /* 0x0000004240407221 */ /* 0x000fe20000010000 */
[----:B------:R-:W-:Y:S01]  /*c230*/  F2FP.F16.F32.PACK_AB R54, R74, R75 ;  /* 0x0000004b4a36723e */ /* 0x000fe200000000ff */
[----:B------:R-:W-:Y:S01]  /*c240*/  FADD.FTZ R76, R75, R76 ;  /* 0x0000004c4b4c7221 */ /* 0x000fe20000010000 */
[----:B------:R-:W-:Y:S01]  /*c250*/  F2FP.F16.F32.PACK_AB R55, R62, R63 ;  /* 0x0000003f3e37723e */ /* 0x000fe200000000ff */
[----:B------:R-:W-:-:S02]  /*c260*/  FADD.FTZ R64, R63, R64 ;  /* 0x000000403f407221 */ /* 0x000fc40000010000 */
[----:B------:R-:W-:Y:S02]  /*c270*/  FADD.FTZ R74, R74, R76 ;  /* 0x0000004c4a4a7221 */ /* 0x000fe40000010000 */
[----:B------:R-:W-:Y:S02]  /*c280*/  FADD.FTZ R62, R62, R64 ;  /* 0x000000403e3e7221 */ /* 0x000fe40000010000 */
[----:B--2---:R-:W-:Y:S01]  /*c290*/  HMMA.16816.F32 R24, R52, R48, R24 ;  /* 0x000000303418723c */ /* 0x004fe20000001818 */
[----:B---3--:R-:W-:Y:S01]  /*c2a0*/  FADD.FTZ R74, R73, R74 ;  /* 0x0000004a494a7221 */ /* 0x008fe20000010000 */
[----:B-----5:R-:W-:-:S03]  /*c2b0*/  FADD.FTZ R62, R61, R62 ;  /* 0x0000003e3d3e7221 */ /* 0x020fc60000010000 */
[----:B------:R-:W-:Y:S01]  /*c2c0*/  FADD.FTZ R74, R72, R74 ;  /* 0x0000004a484a7221 */ /* 0x000fe20000010000 */
[----:B----4-:R-:W-:Y:S02]  /*c2d0*/  FADD.FTZ R62, R60, R62 ;  /* 0x0000003e3c3e7221 */ /* 0x010fe40000010000 */
[----:B------:R-:W-:Y:S01]  /*c2e0*/  HMMA.16816.F32 R20, R52, R50, R20 ;  /* 0x000000323414723c */ /* 0x000fe20000001814 */
[----:B------:R-:W2:Y:S01]  /*c2f0*/  LDSM.16.MT88.4 R48, [R4+0x11000] ;  /* 0x011000000430783b */ /* 0x000ea20000004200 */
[----:B------:R-:W-:Y:S01]  /*c300*/  FADD.FTZ R74, R71, R74 ;  /* 0x0000004a474a7221 */ /* 0x000fe20000010000 */
[----:B------:R-:W-:-:S05]  /*c310*/  FADD.FTZ R62, R7, R62 ;  /* 0x0000003e073e7221 */ /* 0x000fca0000010000 */
[C---:B------:R-:W-:Y:S08]  /*c320*/  HMMA.16816.F32 R16, R52.reuse, R32, R16 ;  /* 0x000000203410723c */ /* 0x040ff00000001810 */
[C---:B------:R-:W-:Y:S01]  /*c330*/  HMMA.16816.F32 R12, R52.reuse, R34, R12 ;  /* 0x00000022340c723c */ /* 0x040fe2000000180c */
[----:B------:R-:W3:Y:S04]  /*c340*/  LDSM.16.MT88.4 R32, [R83+0x11800] ;  /* 0x011800005320783b */ /* 0x000ee80000004200 */
[----:B------:R-:W4:Y:S03]  /*c350*/  LDSM.16.MT88.4 R80, [R82+0x11800] ;  /* 0x011800005250783b */ /* 0x000f260000004200 */
[----:B-1----:R-:W-:Y:S01]  /*c360*/  HMMA.16816.F32 R8, R52, R28, R8 ;  /* 0x0000001c3408723c */ /* 0x002fe20000001808 */
[----:B------:R-:W-:-:S02]  /*c370*/  F2FP.F16.F32.PACK_AB R28, R72, R73 ;  /* 0x00000049481c723e */ /* 0x000fc400000000ff */
[----:B------:R-:W-:-:S05]  /*c380*/  F2FP.F16.F32.PACK_AB R29, R60, R61 ;  /* 0x0000003d3c1d723e */ /* 0x000fca00000000ff */
[----:B------:R-:W-:Y:S01]  /*c390*/  HMMA.16816.F32 R44, R52, R30, R44 ;  /* 0x0000001e342c723c */ /* 0x000fe2000000182c */
[C---:B------:R-:W-:Y:S01]  /*c3a0*/  F2FP.F16.F32.PACK_AB R30, R251.reuse, R71 ;  /* 0x00000047fb1e723e */ /* 0x040fe200000000ff */
[----:B------:R-:W-:Y:S01]  /*c3b0*/  FADD.FTZ R251, R251, R74 ;  /* 0x0000004afbfb7221 */ /* 0x000fe20000010000 */
[C---:B------:R-:W-:Y:S01]  /*c3c0*/  F2FP.F16.F32.PACK_AB R31, R250.reuse, R7 ;  /* 0x00000007fa1f723e */ /* 0x040fe200000000ff */
[----:B------:R-:W-:-:S04]  /*c3d0*/  FADD.FTZ R250, R250, R62 ;  /* 0x0000003efafa7221 */ /* 0x000fc80000010000 */
[C---:B--2---:R-:W-:Y:S08]  /*c3e0*/  HMMA.16816.F32 R40, R52.reuse, R48, R40 ;  /* 0x000000303428723c */ /* 0x044ff00000001828 */
[----:B------:R-:W-:Y:S08]  /*c3f0*/  HMMA.16816.F32 R36, R52, R50, R36 ;  /* 0x000000323424723c */ /* 0x000ff00000001824 */
[C---:B---3--:R-:W-:Y:S01]  /*c400*/  HMMA.16816.F32 R148, R28.reuse, R34, R12 ;  /* 0x000000221c94723c */ /* 0x048fe2000000180c */
[----:B------:R-:W1:Y:S07]  /*c410*/  LDSM.16.MT88.4 R12, [R4+0x11800] ;  /* 0x01180000040c783b */ /* 0x000e6e0000004200 */
[C---:B------:R-:W-:Y:S08]  /*c420*/  HMMA.16816.F32 R160, R28.reuse, R156, R24 ;  /* 0x0000009c1ca0723c */ /* 0x040ff00000001818 */
[C---:B------:R-:W-:Y:S08]  /*c430*/  HMMA.16816.F32 R152, R28.reuse, R32, R16 ;  /* 0x000000201c98723c */ /* 0x040ff00000001810 */
[C---:B------:R-:W-:Y:S08]  /*c440*/  HMMA.16816.F32 R156, R28.reuse, R158, R20 ;  /* 0x0000009e1c9c723c */ /* 0x040ff00000001814 */
[C---:B----4-:R-:W-:Y:S08]  /*c450*/  HMMA.16816.F32 R144, R28.reuse, R80, R8 ;  /* 0x000000501c90723c */ /* 0x050ff00000001808 */
[C---:B------:R-:W-:Y:S08]  /*c460*/  HMMA.16816.F32 R140, R28.reuse, R82, R44 ;  /* 0x000000521c8c723c */ /* 0x040ff0000000182c */
[C---:B-1----:R-:W-:Y:S08]  /*c470*/  HMMA.16816.F32 R136, R28.reuse, R12, R40 ;  /* 0x0000000c1c88723c */ /* 0x042ff00000001828 */
        /* <DEDUP_REMOVED lines=69> */
.L_x_3304:
[----:B------:R-:W-:Y:S01]  /*c8d0*/  UMOV UR14, URZ ;  /* 0x000000ff000e7c82 */ /* 0x000fe20008000000 */
[----:B------:R-:W-:Y:S01]  /*c8e0*/  USHF.L.U32 UR4, UR8, 0x8, URZ ;  /* 0x0000000808047899 */ /* 0x000fe200080006ff */
[----:B------:R-:W-:-:S05]  /*c8f0*/  IADD3 R4, P1, PT, RZ, -UR14, RZ ;  /* 0x8000000eff047c10 */ /* 0x000fca000ff3e0ff */
[----:B------:R-:W-:-:S05]  /*c900*/  IMAD.X R3, RZ, RZ, ~UR4, P1 ;  /* 0x80000004ff037e24 */ /* 0x000fca00088e06ff */
[----:B------:R-:W-:-:S04]  /*c910*/  SHF.R.S64 R4, R4, 0x1f, R3 ;  /* 0x0000001f04047819 */ /* 0x000fc80000001003 */
[----:B------:R-:W-:-:S04]  /*c920*/  IADD3 R243, P1, PT, R4, R243, RZ ;  /* 0x000000f304f37210 */ /* 0x000fc80007f3e0ff */
[----:B------:R-:W-:-:S09]  /*c930*/  LEA.HI.X.SX32 R242, R3, R242, 0x1, P1 ;  /* 0x000000f203f27211 */ /* 0x000fd200008f0eff */
.L_x_3305:
[----:B------:R-:W1:Y:S01]  /*c940*/  LDCU UR4, c[0x0][0x440] ;  /* 0x00008800ff0477ac */ /* 0x000e620008000800 */
[----:B------:R-:W-:Y:S01]  /*c950*/  MOV R16, UR8 ;  /* 0x0000000800107c02 */ /* 0x000fe20008000f00 */
[----:B------:R-:W-:Y:S01]  /*c960*/  IMAD.U32 R6, RZ, RZ, UR8 ;  /* 0x00000008ff067e24 */ /* 0x000fe2000f8e00ff */
[----:B------:R-:W-:Y:S01]  /*c970*/  MOV R18, UR8 ;  /* 0x0000000800127c02 */ /* 0x000fe20008000f00 */
[----:B------:R-:W-:Y:S01]  /*c980*/  USHF.L.U32 UR14, UR8, 0x5, URZ ;  /* 0x00000005080e7899 */ /* 0x000fe200080006ff */
[----:B------:R-:W-:Y:S01]  /*c990*/  IMAD.U32 R10, RZ, RZ, UR8 ;  /* 0x00000008ff0a7e24 */ /* 0x000fe2000f8e00ff */
[----:B------:R-:W-:Y:S01]  /*c9a0*/  SHF.R.U32.HI R236, RZ, 0x1, R237 ;  /* 0x00000001ffec7819 */ /* 0x000fe200000116ed */
[----:B------:R-:W-:Y:S01]  /*c9b0*/  IMAD.U32 R7, RZ, RZ, UR9 ;  /* 0x00000009ff077e24 */ /* 0x000fe2000f8e00ff */
[----:B------:R-:W-:Y:S01]  /*c9c0*/  LOP3.LUT R200, R174, 0x200, RZ, 0xc0, !PT ;  /* 0x00000200aec87812 */ /* 0x000fe200078ec0ff */
[----:B------:R-:W-:Y:S01]  /*c9d0*/  IMAD.U32 R20, RZ, RZ, UR8 ;  /* 0x00000008ff147e24 */ /* 0x000fe2000f8e00ff */
[----:B------:R-:W-:Y:S01]  /*c9e0*/  IADD3 R8, P1, PT, R243, UR14, RZ ;  /* 0x0000000ef3087c10 */ /* 0x000fe2000ff3e0ff */
[----:B------:R-:W-:Y:S01]  /*c9f0*/  IMAD.U32 R12, RZ, RZ, UR8 ;  /* 0x00000008ff0c7e24 */ /* 0x000fe2000f8e00ff */
[----:B------:R-:W-:Y:S01]  /*ca00*/  LOP3.LUT R3, R236, 0x8, RZ, 0xc0, !PT ;  /* 0x00000008ec037812 */ /* 0x000fe200078ec0ff */
[----:B------:R-:W-:-:S02]  /*ca10*/  IMAD.U32 R11, RZ, RZ, UR9 ;  /* 0x00000009ff0b7e24 */ /* 0x000fc4000f8e00ff */
[----:B------:R-:W-:Y:S01]  /*ca20*/  IMAD.U32 R14, RZ, RZ, UR8 ;  /* 0x00000008ff0e7e24 */ /* 0x000fe2000f8e00ff */
[----:B------:R-:W-:Y:S01]  /*ca30*/  LOP3.LUT R3, R173, R3, RZ, 0x3c, !PT ;  /* 0x00000003ad037212 */ /* 0x000fe200078e3cff */
[----:B------:R-:W-:Y:S01]  /*ca40*/  IMAD.SHL.U32 R238, R237, 0x20, RZ ;  /* 0x00000020edee7824 */ /* 0x000fe200078e00ff */
[----:B-1----:R-:W-:Y:S01]  /*ca50*/  ISETP.GE.AND P3, PT, R175, UR4, PT ;  /* 0x00000004af007c0c */ /* 0x002fe2000bf66270 */
[----:B------:R-:W-:-:S03]  /*ca60*/  USHF.L.U64.HI UR4, UR8, 0x5, UR9 ;  /* 0x0000000508047899 */ /* 0x000fc60008010209 */
[----:B------:R-:W-:-:S03]  /*ca70*/  LOP3.LUT R238, R238, 0x7c00, RZ, 0xc0, !PT ;  /* 0x00007c00eeee7812 */ /* 0x000fc600078ec0ff */
[----:B------:R-:W-:-:S06]  /*ca80*/  IADD3.X R9, PT, PT, R242, UR4, RZ, P1, !PT ;  /* 0x00000004f2097c10 */ /* 0x000fcc0008ffe4ff */
[----:B------:R-:W-:Y:S01]  /*ca90*/  @!P3 IMAD.MOV.U32 R4, RZ, RZ, R243 ;  /* 0x000000ffff04b224 */ /* 0x000fe200078e00f3 */
[----:B------:R-:W-:Y:S01]  /*caa0*/  @P3 STS.128 [R201+0xa000], RZ ;  /* 0x00a000ffc9003388 */ /* 0x000fe20000000c00 */
[----:B------:R-:W-:Y:S01]  /*cab0*/  @!P3 IMAD.MOV.U32 R5, RZ, RZ, R242 ;  /* 0x000000ffff05b224 */ /* 0x000fe200078e00f2 */
[-C--:B------:R-:W-:Y:S01]  /*cac0*/  @!P3 LEA R16, P2, R16, R8.reuse, 0x7 ;  /* 0x000000081010b211 */ /* 0x080fe200078438ff */
[----:B------:R-:W-:Y:S01]  /*cad0*/  @!P3 IMAD.MOV.U32 R23, RZ, RZ, R9 ;  /* 0x000000ffff17b224 */ /* 0x000fe200078e0009 */
[-C--:B------:R-:W-:Y:S01]  /*cae0*/  @!P3 LEA R6, P1, R6, R8.reuse, 0x8 ;  /* 0x000000080606b211 */ /* 0x080fe200078240ff */
[--C-:B------:R-:W-:Y:S01]  /*caf0*/  @!P3 IMAD.MOV.U32 R24, RZ, RZ, R8.reuse ;  /* 0x000000ffff18b224 */ /* 0x100fe200078e0008 */
[----:B------:R-:W-:Y:S01]  /*cb00*/  @!PT LDS RZ, [RZ] ;  /* 0x00000000fffff984 */ /* 0x000fe20000000800 */
[----:B------:R-:W-:Y:S01]  /*cb10*/  @!PT LDS RZ, [RZ] ;  /* 0x00000000fffff984 */ /* 0x000fe20000000800 */
[----:B------:R-:W-:Y:S01]  /*cb20*/  @!PT LDS RZ, [RZ] ;  /* 0x00000000fffff984 */ /* 0x000fe20000000800 */
[----:B------:R1:W-:Y:S01]  /*cb30*/  @!P3 LDGSTS.E.BYPASS.LTC128B.128 [R201+0xa000], desc[UR18][R4.64] ;  /* 0x0a00000004c9bfae */ /* 0x0003e2000b981a12 */
[-C--:B------:R-:W-:Y:S01]  /*cb40*/  @!P3 LEA.HI.X R17, R10, R9.reuse, R7, 0x7, P2 ;  /* 0x000000090a11b211 */ /* 0x080fe200010f3c07 */
[--C-:B------:R-:W-:Y:S01]  /*cb50*/  @!P3 IMAD.MOV.U32 R25, RZ, RZ, R9.reuse ;  /* 0x000000ffff19b224 */ /* 0x100fe200078e0009 */
[-C--:B------:R-:W-:Y:S01]  /*cb60*/  @!P3 LEA R20, P4, R20, R8.reuse, 0x6 ;  /* 0x000000081414b211 */ /* 0x080fe200078830ff */
[--C-:B------:R-:W-:Y:S01]  /*cb70*/  @!P3 IMAD.MOV.U32 R26, RZ, RZ, R8.reuse ;  /* 0x000000ffff1ab224 */ /* 0x100fe200078e0008 */
[-C--:B------:R-:W-:Y:S01]  /*cb80*/  @!P3 MOV R22, R8.reuse ;  /* 0x000000080016b202 */ /* 0x080fe20000000f00 */
[----:B------:R-:W-:Y:S01]  /*cb90*/  @!P3 IMAD.MOV.U32 R27, RZ, RZ, R9 ;  /* 0x000000ffff1bb224 */ /* 0x000fe200078e0009 */
[----:B------:R-:W-:Y:S01]  /*cba0*/  @!P3 LEA.HI.X R21, R12, R9, R11, 0x6, P4 ;  /* 0x000000090c15b211 */ /* 0x000fe200020f340b */
[--C-:B------:R-:W-:Y:S01]  /*cbb0*/  @!P3 IMAD.MOV.U32 R29, RZ, RZ, R9.reuse ;  /* 0x000000ffff1db224 */ /* 0x100fe200078e0009 */
[----:B------:R-:W-:Y:S01]  /*cbc0*/  @!P3 MOV R28, R8 ;  /* 0x00000008001cb202 */ /* 0x000fe20000000f00 */
[--C-:B------:R-:W-:Y:S01]  /*cbd0*/  @!P3 IMAD.MOV.U32 R30, RZ, RZ, R8.reuse ;  /* 0x000000ffff1eb224 */ /* 0x100fe200078e0008 */
[----:B------:R-:W-:Y:S01]  /*cbe0*/  VOTEU.ALL UP0, P3 ;  /* 0x0000000000ff7886 */ /* 0x000fe20001800000 */
[--C-:B------:R-:W-:Y:S01]  /*cbf0*/  @!P3 IMAD.MOV.U32 R31, RZ, RZ, R9.reuse ;  /* 0x000000ffff1fb224 */ /* 0x100fe200078e0009 */
[----:B------:R-:W-:Y:S01]  /*cc00*/  @P3 STS.128 [R201+0xa800], RZ ;  /* 0x00a800ffc9003388 */ /* 0x000fe20000000c00 */
[----:B------:R-:W-:-:S02]  /*cc10*/  @!P3 IMAD.WIDE.U32 R18, R18, 0x60, R8 ;  /* 0x000000601212b825 */ /* 0x000fc400078e0008 */
[----:B------:R-:W-:Y:S01]  /*cc20*/  @!UP0 UIMAD UR21, UR9, 0x60, URZ ;  /* 0x00000060091588a4 */ /* 0x000fe2000f8e02ff */
[----:B------:R-:W-:Y:S01]  /*cc30*/  @!PT LDS RZ, [RZ] ;  /* 0x00000000fffff984 */ /* 0x000fe20000000800 */
[----:B------:R-:W-:Y:S01]  /*cc40*/  @!PT LDS RZ, [RZ] ;  /* 0x00000000fffff984 */ /* 0x000fe20000000800 */
[----:B------:R-:W-:Y:S01]  /*cc50*/  @!PT LDS RZ, [RZ] ;  /* 0x00000000fffff984 */ /* 0x000fe20000000800 */
[----:B------:R2:W-:Y:S01]  /*cc60*/  @!P3 LDGSTS.E.BYPASS.LTC128B.128 [R201+0xa800], desc[UR18][R8.64] ;  /* 0x0a80000008c9bfae */ /* 0x0005e2000b981a12 */
[----:B------:R-:W-:Y:S01]  /*cc70*/  @!P3 IMAD.WIDE.U32 R10, R10, 0xe0, R8 ;  /* 0x000000e00a0ab825 */ /* 0x000fe200078e0008 */
[----:B------:R-:W-:Y:S02]  /*cc80*/  @!UP0 UIMAD UR15, UR9, 0xa0, URZ ;  /* 0x000000a0090f88a4 */ /* 0x000fe4000f8e02ff */
[----:B------:R-:W-:Y:S01]  /*cc90*/  @P3 STS.128 [R201+0xb000], RZ ;  /* 0x00b000ffc9003388 */ /* 0x000fe20000000c00 */
[----:B------:R-:W-:Y:S01]  /*cca0*/  @!P3 VIADD R19, R19, UR21 ;  /* 0x000000151313bc36 */ /* 0x000fe20008000000 */
[----:B------:R-:W-:Y:S01]  /*ccb0*/  @!UP0 UIMAD UR21, UR9, 0xe0, URZ ;  /* 0x000000e0091588a4 */ /* 0x000fe2000f8e02ff */
[----:B-1----:R-:W-:Y:S02]  /*ccc0*/  IMAD.U32 R5, RZ, RZ, UR8 ;  /* 0x00000008ff057e24 */ /* 0x002fe4000f8e00ff */
[----:B------:R-:W-:-:S03]  /*ccd0*/  IMAD.U32 R4, RZ, RZ, UR9 ;  /* 0x00000009ff047e24 */ /* 0x000fc6000f8e00ff */
[----:B------:R-:W-:Y:S01]  /*cce0*/  @!P3 VIADD R11, R11, UR21 ;  /* 0x000000150b0bbc36 */ /* 0x000fe20008000000 */
[----:B------:R-:W-:Y:S01]  /*ccf0*/  @!UP0 UIMAD UR21, UR9, 0x160, URZ ;  /* 0x00000160091588a4 */ /* 0x000fe2000f8e02ff */
[----:B------:R-:W-:Y:S01]  /*cd00*/  @!P3 LEA.HI.X R7, R5, R9, R4, 0x8, P1 ;  /* 0x000000090507b211 */ /* 0x000fe200008f4404 */
[----:B------:R-:W-:Y:S02]  /*cd10*/  @!P3 IMAD.MOV.U32 R4, RZ, RZ, R8 ;  /* 0x000000ffff04b224 */ /* 0x000fe400078e0008 */
[----:B------:R-:W-:Y:S02]  /*cd20*/  @!P3 IMAD.MOV.U32 R5, RZ, RZ, R9 ;  /* 0x000000ffff05b224 */ /* 0x000fe400078e0009 */
[----:B------:R-:W-:-:S04]  /*cd30*/  @!P3 IMAD.WIDE.U32 R14, R14, 0xa0, R4 ;  /* 0x000000a00e0eb825 */ /* 0x000fc800078e0004 */
[----:B------:R-:W-:-:S04]  /*cd40*/  @!P3 IMAD.WIDE.U32 R12, R12, 0xc0, R4 ;  /* 0x000000c00c0cb825 */ /* 0x000fc800078e0004 */
[----:B------:R-:W-:Y:S02]  /*cd50*/  IMAD.U32 R5, RZ, RZ, UR8 ;  /* 0x00000008ff057e24 */ /* 0x000fe4000f8e00ff */
[----:B------:R-:W-:Y:S01]  /*cd60*/  IMAD.U32 R4, RZ, RZ, UR8 ;  /* 0x00000008ff047e24 */ /* 0x000fe2000f8e00ff */
[----:B------:R-:W-:Y:S01]  /*cd70*/  @!UP0 UIMAD UR8, UR9, 0xc0, URZ ;  /* 0x000000c0090888a4 */ /* 0x000fe2000f8e02ff */
[----:B------:R-:W-:-:S04]  /*cd80*/  @!P3 IMAD.WIDE.U32 R22, R5, 0x120, R22 ;  /* 0x000001200516b825 */ /* 0x000fc800078e0016 */
[----:B------:R-:W-:Y:S01]  /*cd90*/  @!P3 IMAD.WIDE.U32 R24, R4, 0x140, R24 ;  /* 0x000001400418b825 */ /* 0x000fe200078e0018 */
[----:B------:R-:W-:Y:S01]  /*cda0*/  @!P3 IADD3 R13, PT, PT, R13, UR8, RZ ;  /* 0x000000080d0dbc10 */ /* 0x000fe2000fffe0ff */
[----:B------:R-:W-:Y:S02]  /*cdb0*/  @!UP0 UIMAD UR8, UR9, 0x140, URZ ;  /* 0x00000140090888a4 */ /* 0x000fe4000f8e02ff */
        /* <DEDUP_REMOVED lines=10> */
[----:B------:R-:W-:Y:S01]  /*ce60*/  @!P3 IMAD.MOV.U32 R32, RZ, RZ, R4 ;  /* 0x000000ffff20b224 */ /* 0x000fe200078e0004 */
[----:B------:R-:W-:Y:S01]  /*ce70*/  @!PT LDS RZ, [RZ] ;  /* 0x00000000fffff984 */ /* 0x000fe20000000800 */
[----:B------:R-:W-:Y:S01]  /*ce80*/  @!PT LDS RZ, [RZ] ;  /* 0x00000000fffff984 */ /* 0x000fe20000000800 */
[----:B------:R-:W-:Y:S01]  /*ce90*/  @!PT LDS RZ, [RZ] ;  /* 0x00000000fffff984 */ /* 0x000fe20000000800 */
[----:B------:R-:W-:Y:S01]  /*cea0*/  @!P3 LDGSTS.E.BYPASS.LTC128B.128 [R201+0xb000], desc[UR18][R8.64] ;  /* 0x0b00000008c9bfae */ /* 0x000fe2000b981a12 */
[----:B------:R-:W-:Y:S01]  /*ceb0*/  LOP3.LUT R4, R200, R238, RZ, 0xfc, !PT ;  /* 0x000000eec8047212 */ /* 0x000fe200078efcff */
[----:B------:R-:W-:Y:S01]  /*cec0*/  @!P3 VIADD R23, R23, UR15 ;  /* 0x0000000f1717bc36 */ /* 0x000fe20008000000 */
[----:B------:R-:W-:Y:S01]  /*ced0*/  @!UP0 UIMAD UR15, UR9, 0x180, URZ ;  /* 0x00000180090f88a4 */ /* 0x000fe2000f8e02ff */
        /* <DEDUP_REMOVED lines=9> */
[----:B------:R-:W-:Y:S01]  /*cf70*/  @!P3 IADD3 R31, PT, PT, R31, UR8, RZ ;  /* 0x000000081f1fbc10 */ /* 0x000fe2000fffe0ff */
[----:B------:R-:W-:Y:S01]  /*cf80*/  @!P3 VIADD R33, R5, UR9 ;  /* 0x000000090521bc36 */ /* 0x000fe20008000000 */
[----:B------:R-:W-:Y:S01]  /*cf90*/  @P3 STS.128 [R201+0xc000], RZ ;  /* 0x00c000ffc9003388 */ /* 0x000fe20000000c00 */
[----:B------:R-:W-:Y:S01]  /*cfa0*/  LEA R5, R4, UR6, 0x1 ;  /* 0x0000000604057c11 */ /* 0x000fe2000f8e08ff */
[----:B------:R-:W1:Y:S01]  /*cfb0*/  LDCU UR4, c[0x0][0x50c] ;  /* 0x0000a180ff0477ac */ /* 0x000e620008000800 */
[----:B------:R-:W-:Y:S01]  /*cfc0*/  SEL R4, R172, 0xffffffe0, !P5 ;  /* 0xffffffe0ac047807 */ /* 0x000fe20006800000 */
[----:B------:R-:W-:Y:S01]  /*cfd0*/  @!PT LDS RZ, [RZ] ;  /* 0x00000000fffff984 */ /* 0x000fe20000000800 */
[----:B------:R-:W-:Y:S01]  /*cfe0*/  @!PT LDS RZ, [RZ] ;  /* 0x00000000fffff984 */ /* 0x000fe20000000800 */
[----:B------:R-:W-:Y:S01]  /*cff0*/  @!PT LDS RZ, [RZ] ;  /* 0x00000000fffff984 */ /* 0x000fe20000000800 */
[----:B------:R-:W-:Y:S01]  /*d000*/  @!P3 LDGSTS.E.BYPASS.LTC128B.128 [R201+0xc000], desc[UR18][R18.64] ;  /* 0x0c00000012c9bfae */ /* 0x000fe2000b981a12 */
[----:B------:R-:W-:-:S03]  /*d010*/  UIADD3 UR21, UPT, UPT, UR20, -0x2, URZ ;  /* 0xfffffffe14157890 */ /* 0x000fc6000fffe0ff */
[----:B------:R-:W-:Y:S01]  /*d020*/  @P3 STS.128 [R201+0xc800], RZ ;  /* 0x00c800ffc9003388 */ /* 0x000fe20000000c00 */
[C---:B------:R-:W-:Y:S01]  /*d030*/  IMAD.IADD R196, R5.reuse, 0x1, R4 ;  /* 0x0000000105c47824 */ /* 0x040fe200078e0204 */
[----:B------:R-:W-:Y:S01]  /*d040*/  UISETP.GT.AND UP1, UPT, UR21, UR16, UPT ;  /* 0x000000101500728c */ /* 0x000fe2000bf24270 */
        /* <DEDUP_REMOVED lines=55> */
[----:B--2---:R-:W-:Y:S04]  /*d3c0*/  LDSM.16.M88.4 R12, [R180+0x2000] ;  /* 0x00200000b40c783b */ /* 0x004fe80000000200 */
[----:B------:R-:W-:Y:S04]  /*d3d0*/  LDSM.16.M88.4 R196, [R196] ;  /* 0x00000000c4c4783b */ /* 0x000fe80000000200 */
[----:B------:R-:W-:Y:S04]  /*d3e0*/  LDSM.16.M88.4 R204, [R209+0x2000] ;  /* 0x00200000d1cc783b */ /* 0x000fe80000000200 */
[----:B------:R-:W-:Y:S04]  /*d3f0*/  LDSM.16.M88.4 R124, [R180+0x3800] ;  /* 0x00380000b47c783b */ /* 0x000fe80000000200 */
[----:B---3--:R2:W3:Y:S04]  /*d400*/  LDSM.16.M88.4 R28, [R5] ;  /* 0x00000000051c783b */ /* 0x0084e80000000200 */
[----:B------:R-:W-:Y:S04]  /*d410*/  LDSM.16.M88.4 R20, [R202+0x2000] ;  /* 0x00200000ca14783b */ /* 0x000fe80000000200 */
[----:B------:R-:W-:Y:S04]  /*d420*/  LDSM.16.M88.4 R164, [R180+0x3000] ;  /* 0x00300000b4a4783b */ /* 0x000fe80000000200 */
[----:B------:R-:W-:Y:S04]  /*d430*/  LDSM.16.M88.4 R172, [R180+0x2800] ;  /* 0x00280000b4ac783b */ /* 0x000fe80000000200 */
[----:B------:R-:W-:Y:S04]  /*d440*/  LDSM.16.M88.4 R188, [R209+0x3000] ;  /* 0x00300000d1bc783b */ /* 0x000fe80000000200 */
[----:B------:R-:W-:Y:S01]  /*d450*/  LDSM.16.M88.4 R192, [R209+0x2800] ;  /* 0x00280000d1c0783b */ /* 0x000fe20000000200 */
[----:B--2---:R-:W-:-:S03]  /*d460*/  IADD3 R5, PT, PT, R5, R184, RZ ;  /* 0x000000b805057210 */ /* 0x004fc60007ffe0ff */
[----:B------:R-:W-:Y:S04]  /*d470*/  LDSM.16.M88.4 R116, [R180+0x4000] ;  /* 0x00400000b474783b */ /* 0x000fe80000000200 */
[----:B------:R-:W2:Y:S01]  /*d480*/  LDSM.16.M88.4 R24, [R5] ;  /* 0x000000000518783b */ /* 0x000ea20000000200 */
[----:B------:R-:W-:-:S03]  /*d490*/  IMAD.IADD R8, R4, 0x1, R5 ;  /* 0x0000000104087824 */ /* 0x000fc600078e0205 */
[----:B------:R-:W5:Y:S04]  /*d4a0*/  LDSM.16.M88.4 R184, [R209+0x3800] ;  /* 0x00380000d1b8783b */ /* 0x000f680000000200 */
[----:B------:R-:W-:Y:S01]  /*d4b0*/  LDSM.16.M88.4 R8, [R8] ;  /* 0x000000000808783b */ /* 0x000fe20000000200 */
[C---:B---3--:R-:W-:Y:S03]  /*d4c0*/  HMMA.16816.F32 R16, R28.reuse, R12, RZ ;  /* 0x0000000c1c10723c */ /* 0x048fe600000018ff */
[----:B------:R-:W-:Y:S04]  /*d4d0*/  LDSM.16.M88.4 R108, [R180+0x4800] ;  /* 0x00480000b46c783b */ /* 0x000fe80000000200 */
[----:B------:R-:W-:Y:S01]  /*d4e0*/  LDSM.16.M88.4 R100, [R180+0x5000] ;  /* 0x00500000b464783b */ /* 0x000fe20000000200 */
[C---:B------:R-:W-:Y:S03]  /*d4f0*/  HMMA.16816.F32 R12, R28.reuse, R14, RZ ;  /* 0x0000000e1c0c723c */ /* 0x040fe600000018ff */
[----:B------:R-:W-:Y:S04]  /*d500*/  LDSM.16.M88.4 R92, [R180+0x5800] ;  /* 0x00580000b45c783b */ /* 0x000fe80000000200 */
[----:B------:R-:W-:Y:S01]  /*d510*/  LDSM.16.M88.4 R84, [R180+0x6000] ;  /* 0x00600000b454783b */ /* 0x000fe20000000200 */
[----:B------:R-:W-:Y:S03]  /*d520*/  HMMA.16816.F32 R128, R28, R124, RZ ;  /* 0x0000007c1c80723c */ /* 0x000fe600000018ff */
[----:B------:R-:W-:Y:S04]  /*d530*/  LDSM.16.M88.4 R76, [R180+0x6800] ;  /* 0x00680000b44c783b */ /* 0x000fe80000000200 */
[----:B------:R-:W-:Y:S01]  /*d540*/  LDSM.16.M88.4 R68, [R180+0x7000] ;  /* 0x00700000b444783b */ /* 0x000fe20000000200 */
[----:B------:R-:W-:Y:S01]  /*d550*/  HMMA.16816.F32 R16, R196, R204, R16 ;  /* 0x000000ccc410723c */ /* 0x000fe20000001810 */
[----:B------:R-:W-:-:S02]  /*d560*/  IMAD.IADD R204, R4, 0x1, R202 ;  /* 0x0000000104cc7824 */ /* 0x000fc400078e02ca */
[----:B------:R-:W-:Y:S04]  /*d570*/  LDSM.16.M88.4 R60, [R180+0x7800] ;  /* 0x00780000b43c783b */ /* 0x000fe80000000200 */
[----:B------:R-:W3:Y:S01]  /*d580*/  LDSM.16.M88.4 R4, [R204+0x2000] ;  /* 0x00200000cc04783b */ /* 0x000ee20000000200 */
[----:B------:R-:W-:Y:S03]  /*d590*/  HMMA.16816.F32 R124, R28, R126, RZ ;  /* 0x0000007e1c7c723c */ /* 0x000fe600000018ff */
[----:B------:R-:W4:Y:S04]  /*d5a0*/  LDSM.16.M88.4 R52, [R180+0x8000] ;  /* 0x00800000b434783b */ /* 0x000f280000000200 */
[----:B------:R-:W4:Y:S01]  /*d5b0*/  LDSM.16.M88.4 R44, [R180+0x8800] ;  /* 0x00880000b42c783b */ /* 0x000f220000000200 */
[----:B------:R-:W-:Y:S03]  /*d5c0*/  HMMA.16816.F32 R12, R196, R206, R12 ;  /* 0x000000cec40c723c */ /* 0x000fe6000000180c */
[----:B------:R-:W4:Y:S04]  /*d5d0*/  LDSM.16.M88.4 R36, [R180+0x9000] ;  /* 0x00900000b424783b */ /* 0x000f280000000200 */
[----:B------:R-:W4:Y:S01]  /*d5e0*/  LDSM.16.M88.4 R180, [R180+0x9800] ;  /* 0x00980000b4b4783b */ /* 0x000f220000000200 */
[----:B--2---:R-:W-:Y:S03]  /*d5f0*/  HMMA.16816.F32 R16, R24, R20, R16 ;  /* 0x000000141810723c */ /* 0x004fe60000001810 */
[----:B------:R-:W0:Y:S05]  /*d600*/  LDGDEPBAR ;  /* 0x00000000000079af */ /* 0x000e2a0000000000 */
[C---:B------:R-:W-:Y:S08]  /*d610*/  HMMA.16816.F32 R168, R28.reuse, R164, RZ ;  /* 0x000000a41ca8723c */ /* 0x040ff000000018ff */
[----:B------:R-:W-:Y:S08]  /*d620*/  HMMA.16816.F32 R164, R28, R166, RZ ;  /* 0x000000a61ca4723c */ /* 0x000ff000000018ff */
[C---:B-----5:R-:W-:Y:S08]  /*d630*/  HMMA.16816.F32 R128, R196.reuse, R184, R128 ;  /* 0x000000b8c480723c */ /* 0x060ff00000001880 */
[----:B------:R-:W-:Y:S01]  /*d640*/  HMMA.16816.F32 R124, R196, R186, R124 ;  /* 0x000000bac47c723c */ /* 0x000fe2000000187c */
[----:B------:R-:W2:Y:S07]  /*d650*/  LDSM.16.M88.4 R184, [R202+0x2800] ;  /* 0x00280000cab8783b */ /* 0x000eae0000000200 */
[----:B------:R-:W-:Y:S08]  /*d660*/  HMMA.16816.F32 R176, R28, R172, RZ ;  /* 0x000000ac1cb0723c */ /* 0x000ff000000018ff */
[----:B------:R-:W-:Y:S01]  /*d670*/  HMMA.16816.F32 R12, R24, R22, R12 ;  /* 0x00000016180c723c */ /* 0x000fe2000000180c */
[----:B------:R-:W-:Y:S07]  /*d680*/  LDSM.16.M88.4 R20, [R204+0x2800] ;  /* 0x00280000cc14783b */ /* 0x000fee0000000200 */
[----:B------:R-:W-:Y:S08]  /*d690*/  HMMA.16816.F32 R172, R28, R174, RZ ;  /* 0x000000ae1cac723c */ /* 0x000ff000000018ff */
[----:B---3--:R-:W-:Y:S08]  /*d6a0*/  HMMA.16816.F32 R16, R8, R4, R16 ;  /* 0x000000040810723c */ /* 0x008ff00000001810 */
[C---:B------:R-:W-:Y:S08]  /*d6b0*/  HMMA.16816.F32 R168, R196.reuse, R188, R168 ;  /* 0x000000bcc4a8723c */ /* 0x040ff000000018a8 */
[----:B------:R-:W-:Y:S01]  /*d6c0*/  HMMA.16816.F32 R164, R196, R190, R164 ;  /* 0x000000bec4a4723c */ /* 0x000fe200000018a4 */
[----:B------:R-:W3:Y:S02]  /*d6d0*/  LDSM.16.M88.4 R188, [R209+0x4800] ;  /* 0x00480000d1bc783b */ /* 0x000ee40000000200 */
[----:B-1----:R-:W-:Y:S01]  /*d6e0*/  FMUL.FTZ R16, R16, UR4 ;  /* 0x0000000410107c20 */ /* 0x002fe20008410000 */
[----:B------:R-:W-:Y:S01]  /*d6f0*/  FMUL.FTZ R17, R17, UR4 ;  /* 0x0000000411117c20 */ /* 0x000fe20008410000 */
[----:B------:R-:W-:Y:S01]  /*d700*/  FMUL.FTZ R18, R18, UR4 ;  /* 0x0000000412127c20 */ /* 0x000fe20008410000 */
[----:B------:R-:W-:-:S02]  /*d710*/  FMUL.FTZ R19, R19, UR4 ;  /* 0x0000000413137c20 */ /* 0x000fc40008410000 */
[----:B------:R-:W-:Y:S01]  /*d720*/  HMMA.16816.F32 R176, R196, R192, R176 ;  /* 0x000000c0c4b0723c */ /* 0x000fe200000018b0 */
[----:B------:R-:W1:Y:S07]  /*d730*/  MUFU.TANH R192, R16 ;  /* 0x0000001000c07308 */ /* 0x000e6e0000002400 */
[----:B------:R-:W-:Y:S01]  /*d740*/  HMMA.16816.F32 R12, R8, R6, R12 ;  /* 0x00000006080c723c */ /* 0x000fe2000000180c */
[----:B------:R-:W5:Y:S01]  /*d750*/  LDSM.16.M88.4 R4, [R209+0x5000] ;  /* 0x00500000d104783b */ /* 0x000f620000000200 */
[----:B------:R-:W-:Y:S06]  /*d760*/  MUFU.TANH R193, R17 ;  /* 0x0000001100c17308 */ /* 0x000fec0000002400 */
[C---:B------:R-:W-:Y:S08]  /*d770*/  HMMA.16816.F32 R120, R28.reuse, R116, RZ ;  /* 0x000000741c78723c */ /* 0x040ff000000018ff */
[----:B------:R-:W-:Y:S03]  /*d780*/  HMMA.16816.F32 R112, R28, R108, RZ ;  /* 0x0000006c1c70723c */ /* 0x000fe600000018ff */
[----:B------:R-:W-:Y:S01]  /*d790*/  FMUL.FTZ R12, R12, UR4 ;  /* 0x000000040c0c7c20 */ /* 0x000fe20008410000 */
[----:B------:R-:W-:Y:S01]  /*d7a0*/  FMUL.FTZ R13, R13, UR4 ;  /* 0x000000040d0d7c20 */ /* 0x000fe20008410000 */
[----:B------:R-:W-:-:S03]  /*d7b0*/  FMUL.FTZ R14, R14, UR4 ;  /* 0x000000040e0e7c20 */ /* 0x000fc60008410000 */
[C---:B------:R-:W-:Y:S08]  /*d7c0*/  HMMA.16816.F32 R104, R28.reuse, R100, RZ ;  /* 0x000000641c68723c */ /* 0x040ff000000018ff */
[C---:B------:R-:W-:Y:S08]  /*d7d0*/  HMMA.16816.F32 R96, R28.reuse, R92, RZ ;  /* 0x0000005c1c60723c */ /* 0x040ff000000018ff */
[C---:B------:R-:W-:Y:S08]  /*d7e0*/  HMMA.16816.F32 R88, R28.reuse, R84, RZ ;  /* 0x000000541c58723c */ /* 0x040ff000000018ff */
[C---:B------:R-:W-:Y:S08]  /*d7f0*/  HMMA.16816.F32 R80, R28.reuse, R76, RZ ;  /* 0x0000004c1c50723c */ /* 0x040ff000000018ff */
[C---:B------:R-:W-:Y:S08]  /*d800*/  HMMA.16816.F32 R72, R28.reuse, R68, RZ ;  /* 0x000000441c48723c */ /* 0x040ff000000018ff */
[C---:B------:R-:W-:Y:S08]  /*d810*/  HMMA.16816.F32 R64, R28.reuse, R60, RZ ;  /* 0x0000003c1c40723c */ /* 0x040ff000000018ff */
[C---:B----4-:R-:W-:Y:S08]  /*d820*/  HMMA.16816.F32 R56, R28.reuse, R52, RZ ;  /* 0x000000341c38723c */ /* 0x050ff000000018ff */
[C---:B------:R-:W-:Y:S08]  /*d830*/  HMMA.16816.F32 R48, R28.reuse, R44, RZ ;  /* 0x0000002c1c30723c */ /* 0x040ff000000018ff */
[----:B------:R-:W-:Y:S08]  /*d840*/  HMMA.16816.F32 R40, R28, R36, RZ ;  /* 0x000000241c28723c */ /* 0x000ff000000018ff */
[----:B------:R-:W-:Y:S01]  /*d850*/  HMMA.16816.F32 R172, R196, R194, R172 ;  /* 0x000000c2c4ac723c */ /* 0x000fe200000018ac */
[----:B------:R-:W-:-:S07]  /*d860*/  IMAD.U32 R194, RZ, RZ, UR20 ;  /* 0x00000014ffc27e24 */ /* 0x000fce000f8e00ff */
        /* <DEDUP_REMOVED lines=13> */
[----:B------:R-:W4:Y:S07]  /*d940*/  LDSM.16.M88.4 R180, [R209+0x4000] ;  /* 0x00400000d1b4783b */ /* 0x000f2e0000000200 */
[C---:B--2---:R-:W-:Y:S01]  /*d950*/  HMMA.16816.F32 R176, R24.reuse, R184, R176 ;  /* 0x000000b818b0723c */ /* 0x044fe200000018b0 */
[----:B------:R-:W2:Y:S07]  /*d960*/  MUFU.TANH R184, R18 ;  /* 0x0000001200b87308 */ /* 0x000eae0000002400 */
[----:B------:R-:W-:Y:S01]  /*d970*/  HMMA.16816.F32 R172, R24, R186, R172 ;  /* 0x000000ba18ac723c */ /* 0x000fe200000018ac */
[----:B------:R1:W-:Y:S01]  /*d980*/  MUFU.TANH R185, R19 ;  /* 0x0000001300b97308 */ /* 0x0003e20000002400 */
[----:B------:R-:W-:-:S06]  /*d990*/  FMUL.FTZ R186, R15, UR4 ;  /* 0x000000040fba7c20 */ /* 0x000fcc0008410000 */
[C---:B---3--:R-:W-:Y:S01]  /*d9a0*/  HMMA.16816.F32 R112, R196.reuse, R188, R112 ;  /* 0x000000bcc470723c */ /* 0x048fe20000001870 */
[----:B------:R-:W-:Y:S07]  /*d9b0*/  MUFU.TANH R188, R12 ;  /* 0x0000000c00bc7308 */ /* 0x000fee0000002400 */
[C---:B-----5:R-:W-:Y:S01]  /*d9c0*/  HMMA.16816.F32 R104, R196.reuse, R4, R104 ;  /* 0x00000004c468723c */ /* 0x060fe20000001868 */
[----:B------:R-:W-:Y:S01]  /*d9d0*/  MUFU.TANH R189, R13 ;  /* 0x0000000d00bd7308 */ /* 0x000fe20000002400 */
[----:B-1----:R-:W1:Y:S06]  /*d9e0*/  LDSM.16.M88.4 R16, [R202+0x3000] ;  /* 0x00300000ca10783b */ /* 0x002e6c0000000200 */
[----:B------:R-:W-:Y:S01]  /*d9f0*/  HMMA.16816.F32 R100, R196, R6, R100 ;  /* 0x00000006c464723c */ /* 0x000fe20000001864 */
[----:B------:R3:W-:Y:S01]  /*da00*/  MUFU.TANH R187, R14 ;  /* 0x0000000e00bb7308 */ /* 0x0007e20000002400 */
[----:B------:R-:W5:Y:S06]  /*da10*/  LDSM.16.M88.4 R4, [R209+0x6000] ;  /* 0x00600000d104783b */ /* 0x000f6c0000000200 */
[C---:B------:R-:W-:Y:S01]  /*da20*/  HMMA.16816.F32 R176, R8.reuse, R20, R176 ;  /* 0x0000001408b0723c */ /* 0x040fe200000018b0 */
[----:B------:R-:W-:Y:S07]  /*da30*/  MUFU.TANH R186, R186 ;  /* 0x000000ba00ba7308 */ /* 0x000fee0000002400 */
[----:B------:R-:W-:Y:S01]  /*da40*/  HMMA.16816.F32 R172, R8, R22, R172 ;  /* 0x0000001608ac723c */ /* 0x000fe200000018ac */
[----:B------:R-:W-:Y:S04]  /*da50*/  LDSM.16.M88.4 R20, [R202+0x3800] ;  /* 0x00380000ca14783b */ /* 0x000fe80000000200 */
[----:B---3--:R-:W3:Y:S03]  /*da60*/  LDSM.16.M88.4 R12, [R204+0x3000] ;  /* 0x00300000cc0c783b */ /* 0x008ee60000000200 */
[----:B----4-:R-:W-:Y:S03]  /*da70*/  HMMA.16816.F32 R120, R196, R180, R120 ;  /* 0x000000b4c478723c */ /* 0x010fe60000001878 */
[----:B------:R-:W-:Y:S01]  /*da80*/  FMUL.FTZ R176, R176, UR4 ;  /* 0x00000004b0b07c20 */ /* 0x000fe20008410000 */
[----:B------:R-:W-:Y:S01]  /*da90*/  FMUL.FTZ R178, R178, UR4 ;  /* 0x00000004b2b27c20 */ /* 0x000fe20008410000 */
[----:B------:R-:W-:Y:S01]  /*daa0*/  FMUL.FTZ R177, R177, UR4 ;  /* 0x00000004b1b17c20 */ /* 0x000fe20008410000 */
[----:B------:R-:W-:-:S02]  /*dab0*/  FMUL.FTZ R179, R179, UR4 ;  /* 0x00000004b3b37c20 */ /* 0x000fc40008410000 */
[----:B------:R-:W-:Y:S01]  /*dac0*/  HMMA.16816.F32 R116, R196, R182, R116 ;  /* 0x000000b6c474723c */ /* 0x000fe20000001874 */
[----:B------:R-:W4:Y:S01]  /*dad0*/  LDSM.16.M88.4 R180, [R209+0x5800] ;  /* 0x00580000d1b4783b */ /* 0x000f220000000200 */
[----:B------:R-:W-:Y:S01]  /*dae0*/  MUFU.TANH R176, R176 ;  /* 0x000000b000b07308 */ /* 0x000fe20000002400 */
[----:B------:R-:W-:Y:S01]  /*daf0*/  FMUL.FTZ R174, R174, UR4 ;  /* 0x00000004aeae7c20 */ /* 0x000fe20008410000 */
[----:B------:R-:W-:Y:S01]  /*db00*/  FMUL.FTZ R172, R172, UR4 ;  /* 0x00000004acac7c20 */ /* 0x000fe20008410000 */
[----:B------:R-:W-:-:S03]  /*db10*/  FMUL.FTZ R173, R173, UR4 ;  /* 0x00000004adad7c20 */ /* 0x000fc60008410000 */
[C---:B-1----:R-:W-:Y:S02]  /*db20*/  HMMA.16816.F32 R168, R24.reuse, R16, R168 ;  /* 0x0000001018a8723c */ /* 0x042fe400000018a8 */
[----:B------:R-:W-:Y:S06]  /*db30*/  MUFU.TANH R178, R178 ;  /* 0x000000b200b27308 */ /* 0x000fec0000002400 */
[----:B------:R-:W-:Y:S01]  /*db40*/  HMMA.16816.F32 R164, R24, R18, R164 ;  /* 0x0000001218a4723c */ /* 0x000fe200000018a4 */
[----:B------:R-:W-:Y:S01]  /*db50*/  LDSM.16.M88.4 R16, [R209+0x6800] ;  /* 0x00680000d110783b */ /* 0x000fe20000000200 */
[----:B------:R-:W-:Y:S06]  /*db60*/  MUFU.TANH R177, R177 ;  /* 0x000000b100b17308 */ /* 0x000fec0000002400 */
[----:B-----5:R-:W-:Y:S02]  /*db70*/  HMMA.16816.F32 R88, R196, R4, R88 ;  /* 0x00000004c458723c */ /* 0x020fe40000001858 */
[----:B------:R-:W-:Y:S06]  /*db80*/  MUFU.TANH R179, R179 ;  /* 0x000000b300b37308 */ /* 0x000fec0000002400 */
[C---:B---3--:R-:W-:Y:S02]  /*db90*/  HMMA.16816.F32 R168, R8.reuse, R12, R168 ;  /* 0x0000000c08a8723c */ /* 0x048fe400000018a8 */
[----:B------:R-:W-:Y:S06]  /*dba0*/  MUFU.TANH R172, R172 ;  /* 0x000000ac00ac7308 */ /* 0x000fec0000002400 */
[----:B------:R-:W-:Y:S01]  /*dbb0*/  HMMA.16816.F32 R164, R8, R14, R164 ;  /* 0x0000000e08a4723c */ /* 0x000fe200000018a4 */
[----:B------:R-:W-:Y:S01]  /*dbc0*/  LDSM.16.M88.4 R12, [R209+0x7000] ;  /* 0x00700000d10c783b */ /* 0x000fe20000000200 */
[----:B------:R-:W-:Y:S06]  /*dbd0*/  MUFU.TANH R173, R173 ;  /* 0x000000ad00ad7308 */ /* 0x000fec0000002400 */
[----:B------:R-:W-:Y:S01]  /*dbe0*/  HMMA.16816.F32 R84, R196, R6, R84 ;  /* 0x00000006c454723c */ /* 0x000fe20000001854 */
[----:B------:R-:W1:Y:S02]  /*dbf0*/  LDSM.16.M88.4 R4, [R202+0x4000] ;  /* 0x00400000ca04783b */ /* 0x000e640000000200 */
[----:B------:R-:W-:Y:S01]  /*dc00*/  FMUL.FTZ R168, R168, UR4 ;  /* 0x00000004a8a87c20 */ /* 0x000fe20008410000 */
[----:B------:R-:W-:-:S04]  /*dc10*/  FMUL.FTZ R170, R170, UR4 ;  /* 0x00000004aaaa7c20 */ /* 0x000fc80008410000 */
[C---:B------:R-:W-:Y:S02]  /*dc20*/  HMMA.16816.F32 R128, R24.reuse, R20, R128 ;  /* 0x000000141880723c */ /* 0x040fe40000001880 */
[----:B------:R-:W-:Y:S01]  /*dc30*/  MUFU.TANH R170, R170 ;  /* 0x000000aa00aa7308 */ /* 0x000fe20000002400 */
[----:B------:R-:W-:Y:S01]  /*dc40*/  FMUL.FTZ R164, R164, UR4 ;  /* 0x00000004a4a47c20 */ /* 0x000fe20008410000 */
[----:B------:R-:W-:Y:S01]  /*dc50*/  FMUL.FTZ R165, R165, UR4 ;  /* 0x00000004a5a57c20 */ /* 0x000fe20008410000 */
[----:B------:R-:W-:Y:S01]  /*dc60*/  FMUL.FTZ R166, R166, UR4 ;  /* 0x00000004a6a67c20 */ /* 0x000fe20008410000 */
[----:B------:R-:W-:Y:S02]  /*dc70*/  FMUL.FTZ R167, R167, UR4 ;  /* 0x00000004a7a77c20 */ /* 0x000fe40008410000 */
[----:B------:R-:W-:Y:S01]  /*dc80*/  HMMA.16816.F32 R124, R24, R22, R124 ;  /* 0x00000016187c723c */ /* 0x000fe2000000187c */
[----:B------:R-:W3:Y:S01]  /*dc90*/  LDSM.16.M88.4 R20, [R209+0x9800] ;  /* 0x00980000d114783b */ /* 0x000ee20000000200 */
[----:B------:R-:W-:Y:S06]  /*dca0*/  MUFU.TANH R195, R166 ;  /* 0x000000a600c37308 */ /* 0x000fec0000002400 */
[C---:B----4-:R-:W-:Y:S02]  /*dcb0*/  HMMA.16816.F32 R96, R196.reuse, R180, R96 ;  /* 0x000000b4c460723c */ /* 0x050fe40000001860 */
[----:B------:R-:W-:Y:S06]  /*dcc0*/  MUFU.TANH R205, R167 ;  /* 0x000000a700cd7308 */ /* 0x000fec0000002400 */
[C---:B------:R-:W-:Y:S01]  /*dcd0*/  HMMA.16816.F32 R180, R196.reuse, R182, R92 ;  /* 0x000000b6c4b4723c */ /* 0x040fe2000000185c */
[----:B------:R-:W4:Y:S07]  /*dce0*/  LDSM.16.M88.4 R92, [R204+0x3800] ;  /* 0x00380000cc5c783b */ /* 0x000f2e0000000200 */
[----:B------:R-:W-:Y:S01]  /*dcf0*/  HMMA.16816.F32 R108, R196, R190, R108 ;  /* 0x000000bec46c723c */ /* 0x000fe2000000186c */
[----:B------:R5:W-:Y:S07]  /*dd00*/  MUFU.TANH R190, R174 ;  /* 0x000000ae00be7308 */ /* 0x000bee0000002400 */
[C---:B-1----:R-:W-:Y:S01]  /*dd10*/  HMMA.16816.F32 R120, R24.reuse, R4, R120 ;  /* 0x000000041878723c */ /* 0x042fe20000001878 */
[----:B------:R-:W-:Y:S07]  /*dd20*/  MUFU.TANH R191, R165 ;  /* 0x000000a500bf7308 */ /* 0x000fee0000002400 */
[----:B------:R-:W-:Y:S01]  /*dd30*/  HMMA.16816.F32 R116, R24, R6, R116 ;  /* 0x000000061874723c */ /* 0x000fe20000001874 */
[----:B------:R-:W-:Y:S01]  /*dd40*/  LDSM.16.M88.4 R4, [R204+0x9800] ;  /* 0x00980000cc04783b */ /* 0x000fe20000000200 */
[----:B-----5:R-:W-:-:S02]  /*dd50*/  FMUL.FTZ R174, R175, UR4 ;  /* 0x00000004afae7c20 */ /* 0x020fc40008410000 */
[----:B------:R1:W-:Y:S04]  /*dd60*/  MUFU.TANH R175, R168 ;  /* 0x000000a800af7308 */ /* 0x0003e80000002400 */
[C---:B---3--:R-:W-:Y:S04]  /*dd70*/  HMMA.16816.F32 R28, R196.reuse, R22, R28 ;  /* 0x00000016c41c723c */ /* 0x048fe8000000181c */
[----:B------:R-:W-:Y:S04]  /*dd80*/  MUFU.TANH R174, R174 ;  /* 0x000000ae00ae7308 */ /* 0x000fe80000002400 */
[----:B------:R-:W-:Y:S01]  /*dd90*/  HMMA.16816.F32 R80, R196, R16, R80 ;  /* 0x00000010c450723c */ /* 0x000fe20000001850 */
[----:B-1----:R-:W-:Y:S01]  /*dda0*/  FMUL.FTZ R168, R169, UR4 ;  /* 0x00000004a9a87c20 */ /* 0x002fe20008410000 */
[----:B------:R-:W-:-:S02]  /*ddb0*/  FMUL.FTZ R169, R171, UR4 ;  /* 0x00000004aba97c20 */ /* 0x000fc40008410000 */
[----:B------:R1:W-:Y:S04]  /*ddc0*/  MUFU.TANH R171, R164 ;  /* 0x000000a400ab7308 */ /* 0x0003e80000002400 */
[C---:B----4-:R-:W-:Y:S04]  /*ddd0*/  HMMA.16816.F32 R128, R8.reuse, R92, R128 ;  /* 0x0000005c0880723c */ /* 0x050fe80000001880 */
[----:B------:R-:W-:Y:S04]  /*dde0*/  MUFU.TANH R168, R168 ;  /* 0x000000a800a87308 */ /* 0x000fe80000002400 */
[----:B------:R-:W-:Y:S01]  /*ddf0*/  HMMA.16816.F32 R124, R8, R94, R124 ;  /* 0x0000005e087c723c */ /* 0x000fe2000000187c */
[----:B------:R-:W3:Y:S03]  /*de00*/  LDSM.16.M88.4 R92, [R209+0x7800] ;  /* 0x00780000d15c783b */ /* 0x000ee60000000200 */
[----:B------:R-:W-:Y:S01]  /*de10*/  MUFU.TANH R169, R169 ;  /* 0x000000a900a97308 */ /* 0x000fe20000002400 */
[----:B-1----:R-:W1:Y:S03]  /*de20*/  LDSM.16.M88.4 R164, [R202+0x9800] ;  /* 0x00980000caa4783b */ /* 0x002e660000000200 */
[C---:B------:R-:W-:Y:S03]  /*de30*/  HMMA.16816.F32 R76, R196.reuse, R18, R76 ;  /* 0x00000012c44c723c */ /* 0x040fe6000000184c */
[----:B------:R-:W-:Y:S01]  /*de40*/  FMUL.FTZ R128, R128, UR4 ;  /* 0x0000000480807c20 */ /* 0x000fe20008410000 */
[----:B------:R-:W4:Y:S01]  /*de50*/  LDSM.16.M88.4 R16, [R204+0x4000] ;  /* 0x00400000cc10783b */ /* 0x000f220000000200 */
[----:B------:R-:W-:Y:S01]  /*de60*/  FMUL.FTZ R129, R129, UR4 ;  /* 0x0000000481817c20 */ /* 0x000fe20008410000 */
[----:B------:R-:W-:Y:S01]  /*de70*/  FMUL.FTZ R130, R130, UR4 ;  /* 0x0000000482827c20 */ /* 0x000fe20008410000 */
[----:B------:R-:W-:Y:S01]  /*de80*/  FMUL.FTZ R131, R131, UR4 ;  /* 0x0000000483837c20 */ /* 0x000fe20008410000 */
[----:B------:R-:W-:Y:S01]  /*de90*/  HMMA.16816.F32 R72, R196, R12, R72 ;  /* 0x0000000cc448723c */ /* 0x000fe20000001848 */
[----:B------:R-:W-:Y:S02]  /*dea0*/  MUFU.TANH R128, R128 ;  /* 0x0000008000807308 */ /* 0x000fe40000002400 */
[----:B------:R-:W-:Y:S01]  /*deb0*/  FMUL.FTZ R124, R124, UR4 ;  /* 0x000000047c7c7c20 */ /* 0x000fe20008410000 */
[----:B------:R-:W-:Y:S01]  /*dec0*/  FMUL.FTZ R125, R125, UR4 ;  /* 0x000000047d7d7c20 */ /* 0x000fe20008410000 */
[----:B------:R-:W-:Y:S01]  /*ded0*/  FMUL.FTZ R126, R126, UR4 ;  /* 0x000000047e7e7c20 */ /* 0x000fe20008410000 */
[----:B------:R-:W-:-:S02]  /*dee0*/  FMUL.FTZ R127, R127, UR4 ;  /* 0x000000047f7f7c20 */ /* 0x000fc40008410000 */
[C---:B------:R-:W-:Y:S01]  /*def0*/  HMMA.16816.F32 R68, R196.reuse, R14, R68 ;  /* 0x0000000ec444723c */ /* 0x040fe20000001844 */
[----:B------:R-:W5:Y:S01]  /*df00*/  LDSM.16.M88.4 R12, [R202+0x4800] ;  /* 0x00480000ca0c783b */ /* 0x000f620000000200 */
[----:B------:R-:W-:Y:S06]  /*df10*/  MUFU.TANH R206, R124 ;  /* 0x0000007c00ce7308 */ /* 0x000fec0000002400 */
[C---:B------:R-:W-:Y:S02]  /*df20*/  HMMA.16816.F32 R32, R196.reuse, R20, R32 ;  /* 0x00000014c420723c */ /* 0x040fe40000001820 */
[----:B------:R-:W-:Y:S06]  /*df30*/  MUFU.TANH R207, R125 ;  /* 0x0000007d00cf7308 */ /* 0x000fec0000002400 */
[----:B---3--:R-:W-:Y:S02]  /*df40*/  HMMA.16816.F32 R64, R196, R92, R64 ;  /* 0x0000005cc440723c */ /* 0x008fe40000001840 */
[----:B------:R-:W-:Y:S06]  /*df50*/  MUFU.TANH R212, R126 ;  /* 0x0000007e00d47308 */ /* 0x000fec0000002400 */
[----:B-1----:R-:W-:Y:S02]  /*df60*/  HMMA.16816.F32 R28, R24, R166, R28 ;  /* 0x000000a6181c723c */ /* 0x002fe4000000181c */
[----:B------:R1:W-:Y:S06]  /*df70*/  MUFU.TANH R214, R127 ;  /* 0x0000007f00d67308 */ /* 0x0003ec0000002400 */
[----:B------:R-:W-:Y:S01]  /*df80*/  HMMA.16816.F32 R60, R196, R94, R60 ;  /* 0x0000005ec43c723c */ /* 0x000fe2000000183c */
[----:B------:R-:W3:Y:S01]  /*df90*/  LDSM.16.M88.4 R92, [R202+0x5000] ;  /* 0x00500000ca5c783b */ /* 0x000ee20000000200 */
[----:B------:R-:W-:Y:S06]  /*dfa0*/  MUFU.TANH R129, R129 ;  /* 0x0000008100817308 */ /* 0x000fec0000002400 */
[C---:B----4-:R-:W-:Y:S02]  /*dfb0*/  HMMA.16816.F32 R120, R8.reuse, R16, R120 ;  /* 0x000000100878723c */ /* 0x050fe40000001878 */
[----:B------:R-:W-:Y:S01]  /*dfc0*/  MUFU.TANH R130, R130 ;  /* 0x0000008200827308 */ /* 0x000fe20000002400 */
[----:B-1----:R-:W1:Y:S05]  /*dfd0*/  LDSM.16.M88.4 R124, [R204+0x4800] ;  /* 0x00480000cc7c783b */ /* 0x002e6a0000000200 */
[----:B------:R-:W-:Y:S01]  /*dfe0*/  HMMA.16816.F32 R28, R8, R6, R28 ;  /* 0x00000006081c723c */ /* 0x000fe2000000181c */
[----:B------:R-:W-:Y:S01]  /*dff0*/  IMAD.SHL.U32 R6, R237, 0x2, RZ ;  /* 0x00000002ed067824 */ /* 0x000fe200078e00ff */
[----:B------:R-:W-:Y:S04]  /*e000*/  MUFU.TANH R131, R131 ;  /* 0x0000008300837308 */ /* 0x000fe80000002400 */
[----:B------:R-:W-:-:S02]  /*e010*/  LOP3.LUT R6, R6, 0x6, RZ, 0xc0, !PT ;  /* 0x0000000606067812 */ /* 0x000fc400078ec0ff */
[----:B------:R-:W-:Y:S01]  /*e020*/  HMMA.16816.F32 R116, R8, R18, R116 ;  /* 0x000000120874723c */ /* 0x000fe20000001874 */
[----:B------:R-:W4:Y:S02]  /*e030*/  LDSM.16.M88.4 R16, [R209+0x8000] ;  /* 0x00800000d110783b */ /* 0x000f240000000200 */
[----:B------:R-:W-:Y:S02]  /*e040*/  IMAD R194, R194, 0x100, R6 ;  /* 0x00000100c2c27824 */ /* 0x000fe400078e0206 */
[----:B------:R-:W-:Y:S01]  /*e050*/  FMUL.FTZ R120, R120, UR4 ;  /* 0x0000000478787c20 */ /* 0x000fe20008410000 */
[----:B------:R-:W-:Y:S01]  /*e060*/  FMUL.FTZ R121, R121, UR4 ;  /* 0x0000000479797c20 */ /* 0x000fe20008410000 */
[----:B------:R-:W-:Y:S01]  /*e070*/  FMUL.FTZ R122, R122, UR4 ;  /* 0x000000047a7a7c20 */ /* 0x000fe20008410000 */
[C---:B------:R-:W-:Y:S01]  /*e080*/  VIADD R22, R194.reuse, 0xfffffe00 ;  /* 0xfffffe00c2167836 */ /* 0x040fe20000000000 */
[----:B-----5:R-:W-:Y:S01]  /*e090*/  HMMA.16816.F32 R112, R24, R12, R112 ;  /* 0x0000000c1870723c */ /* 0x020fe20000001870 */
[C---:B------:R-:W-:Y:S01]  /*e0a0*/  IADD3 R210, PT, PT, R194.reuse, -0x107, RZ ;  /* 0xfffffef9c2d27810 */ /* 0x040fe20007ffe0ff */
[----:B------:R-:W-:-:S02]  /*e0b0*/  VIADD R23, R194, 0xfffffe01 ;  /* 0xfffffe01c2177836 */ /* 0x000fc40000000000 */
[----:B------:R-:W-:Y:S01]  /*e0c0*/  FMUL.FTZ R7, R29, UR4 ;  /* 0x000000041d077c20 */ /* 0x000fe20008410000 */
[-C--:B------:R-:W-:Y:S01]  /*e0d0*/  ISETP.GE.AND P4, PT, R22, R208.reuse, PT ;  /* 0x000000d01600720c */ /* 0x080fe20003f86270 */
[----:B------:R-:W-:Y:S01]  /*e0e0*/  MUFU.TANH R120, R120 ;  /* 0x0000007800787308 */ /* 0x000fe20000002400 */
[C---:B------:R-:W-:Y:S01]  /*e0f0*/  ISETP.GE.AND P2, PT, R210.reuse, R208, PT ;  /* 0x000000d0d200720c */ /* 0x040fe20003f46270 */
[----:B------:R-:W-:Y:S01]  /*e100*/  FMUL.FTZ R123, R123, UR4 ;  /* 0x000000047b7b7c20 */ /* 0x000fe20008410000 */
[C---:B------:R-:W-:Y:S01]  /*e110*/  HMMA.16816.F32 R108, R24.reuse, R14, R108 ;  /* 0x0000000e186c723c */ /* 0x040fe2000000186c */
[----:B------:R-:W5:Y:S01]  /*e120*/  LDSM.16.M88.4 R12, [R204+0x5000] ;  /* 0x00500000cc0c783b */ /* 0x000f620000000200 */
[-C--:B------:R-:W-:Y:S01]  /*e130*/  ISETP.GE.AND P1, PT, R210, R203.reuse, PT ;  /* 0x000000cbd200720c */ /* 0x080fe20003f26270 */
[----:B------:R-:W-:Y:S01]  /*e140*/  FMUL.FTZ R116, R116, UR4 ;  /* 0x0000000474747c20 */ /* 0x000fe20008410000 */
[-C--:B------:R-:W-:Y:S01]  /*e150*/  ISETP.GE.AND P6, PT, R22, R203.reuse, PT ;  /* 0x000000cb1600720c */ /* 0x080fe20003fc6270 */
[----:B------:R-:W4:Y:S01]  /*e160*/  MUFU.TANH R7, R7 ;  /* 0x0000000700077308 */ /* 0x000f220000002400 */
[----:B------:R-:W-:Y:S01]  /*e170*/  I2FP.F32.S32 R210, R210 ;  /* 0x000000d200d27245 */ /* 0x000fe20000201400 */
[----:B------:R-:W-:Y:S01]  /*e180*/  FMUL.FTZ R118, R118, UR4 ;  /* 0x0000000476767c20 */ /* 0x000fe20008410000 */
[----:B------:R-:W-:Y:S01]  /*e190*/  I2FP.F32.S32 R22, R22 ;  /* 0x0000001600167245 */ /* 0x000fe20000201400 */
[----:B---3--:R-:W-:Y:S01]  /*e1a0*/  HMMA.16816.F32 R104, R24, R92, R104 ;  /* 0x0000005c1868723c */ /* 0x008fe20000001868 */
[----:B------:R-:W-:Y:S01]  /*e1b0*/  FMUL.FTZ R117, R117, UR4 ;  /* 0x0000000475757c20 */ /* 0x000fe20008410000 */
[----:B------:R-:W-:Y:S01]  /*e1c0*/  FMUL.FTZ R119, R119, UR4 ;  /* 0x0000000477777c20 */ /* 0x000fe20008410000 */
[----:B------:R-:W-:Y:S01]  /*e1d0*/  FMUL.FTZ R31, R31, UR4 ;  /* 0x000000041f1f7c20 */ /* 0x000fe20008410000 */
[C---:B------:R-:W-:Y:S01]  /*e1e0*/  FFMA.FTZ R192, R22.reuse, UR5, R192 ;  /* 0x0000000516c07c23 */ /* 0x040fe200080100c0 */
[----:B--2---:R-:W-:Y:S01]  /*e1f0*/  FFMA.FTZ R184, R22, UR5, R184 ;  /* 0x0000000516b87c23 */ /* 0x004fe200080100b8 */
[----:B------:R-:W-:Y:S01]  /*e200*/  VIADD R22, R194, 0xfffffe08 ;  /* 0xfffffe08c2167836 */ /* 0x000fe20000000000 */
[----:B------:R-:W-:Y:S01]  /*e210*/  MUFU.TANH R121, R121 ;  /* 0x0000007900797308 */ /* 0x000fe20000002400 */
[----:B-1----:R-:W-:Y:S01]  /*e220*/  HMMA.16816.F32 R112, R8, R124, R112 ;  /* 0x0000007c0870723c */ /* 0x002fe20000001870 */
[----:B------:R-:W-:Y:S01]  /*e230*/  FSEL R211, R192, -INF , !P4 ;  /* 0xff800000c0d37808 */ /* 0x000fe20006000000 */
[----:B------:R-:W-:Y:S01]  /*e240*/  FMUL.FTZ R28, R28, UR4 ;  /* 0x000000041c1c7c20 */ /* 0x000fe20008410000 */
[----:B------:R-:W-:Y:S01]  /*e250*/  ISETP.GE.AND P4, PT, R23, R203, PT ;  /* 0x000000cb1700720c */ /* 0x000fe20003f86270 */
[----:B------:R-:W-:Y:S01]  /*e260*/  FMUL.FTZ R30, R30, UR4 ;  /* 0x000000041e1e7c20 */ /* 0x000fe20008410000 */
[----:B----4-:R-:W-:Y:S01]  /*e270*/  FFMA.FTZ R7, R210, UR5, R7 ;  /* 0x00000005d2077c23 */ /* 0x010fe20008010007 */
[----:B------:R-:W-:Y:S01]  /*e280*/  FSEL R213, R184, -INF , !P6 ;  /* 0xff800000b8d57808 */ /* 0x000fe20007000000 */
[----:B------:R-:W1:Y:S01]  /*e290*/  MUFU.TANH R122, R122 ;  /* 0x0000007a007a7308 */ /* 0x000e620000002400 */
[----:B------:R-:W-:Y:S01]  /*e2a0*/  HMMA.16816.F32 R56, R196, R16, R56 ;  /* 0x00000010c438723c */ /* 0x000fe20000001838 */
[----:B------:R-:W-:-:S02]  /*e2b0*/  ISETP.GE.AND P6, PT, R22, R208, PT ;  /* 0x000000d01600720c */ /* 0x000fc40003fc6270 */
[----:B------:R-:W-:Y:S02]  /*e2c0*/  FSEL R7, R7, -INF , !P2 ;  /* 0xff80000007077808 */ /* 0x000fe40005000000 */
[----:B------:R-:W-:Y:S02]  /*e2d0*/  ISETP.GE.AND P2, PT, R23, R208, PT ;  /* 0x000000d01700720c */ /* 0x000fe40003f46270 */
[----:B------:R-:W-:Y:S01]  /*e2e0*/  I2FP.F32.S32 R23, R23 ;  /* 0x0000001700177245 */ /* 0x000fe20000201400 */
[----:B------:R-:W-:Y:S01]  /*e2f0*/  HMMA.16816.F32 R52, R196, R18, R52 ;  /* 0x00000012c434723c */ /* 0x000fe20000001834 */
[----:B------:R-:W2:Y:S01]  /*e300*/  LDSM.16.M88.4 R16, [R202+0x5800] ;  /* 0x00580000ca10783b */ /* 0x000ea20000000200 */
[----:B------:R-:W3:Y:S01]  /*e310*/  MUFU.TANH R123, R123 ;  /* 0x0000007b007b7308 */ /* 0x000ee20000002400 */
[----:B------:R-:W-:Y:S01]  /*e320*/  FMUL.FTZ R112, R112, UR4 ;  /* 0x0000000470707c20 */ /* 0x000fe20008410000 */
[C---:B------:R-:W-:Y:S01]  /*e330*/  FFMA.FTZ R193, R23.reuse, UR5, R193 ;  /* 0x0000000517c17c23 */ /* 0x040fe200080100c1 */
[----:B------:R-:W-:Y:S01]  /*e340*/  FFMA.FTZ R185, R23, UR5, R185 ;  /* 0x0000000517b97c23 */ /* 0x000fe200080100b9 */
[----:B------:R-:W-:-:S02]  /*e350*/  VIADD R23, R194, 0xfffffe21 ;  /* 0xfffffe21c2177836 */ /* 0x000fc40000000000 */
[C---:B-----5:R-:W-:Y:S01]  /*e360*/  HMMA.16816.F32 R104, R8.reuse, R12, R104 ;  /* 0x0000000c0868723c */ /* 0x060fe20000001868 */
[----:B------:R-:W-:Y:S01]  /*e370*/  FSEL R215, R193, -INF , !P2 ;  /* 0xff800000c1d77808 */ /* 0x000fe20005000000 */
[----:B------:R-:W-:Y:S01]  /*e380*/  VIADD R12, R194, 0xfffffe09 ;  /* 0xfffffe09c20c7836 */ /* 0x000fe20000000000 */
[----:B------:R-:W-:Y:S01]  /*e390*/  ISETP.GE.AND P2, PT, R22, R203, PT ;  /* 0x000000cb1600720c */ /* 0x000fe20003f46270 */
[----:B------:R-:W-:Y:S01]  /*e3a0*/  VIADD R13, R194, 0xfffffe10 ;  /* 0xfffffe10c20d7836 */ /* 0x000fe20000000000 */
[----:B------:R-:W-:Y:S01]  /*e3b0*/  I2FP.F32.S32 R22, R22 ;  /* 0x0000001600167245 */ /* 0x000fe20000201400 */
[----:B------:R4:W5:Y:S01]  /*e3c0*/  MUFU.TANH R124, R112 ;  /* 0x00000070007c7308 */ /* 0x0009620000002400 */
[----:B------:R-:W-:Y:S01]  /*e3d0*/  FSEL R216, R185, -INF , !P4 ;  /* 0xff800000b9d87808 */ /* 0x000fe20006000000 */
[----:B------:R-:W-:Y:S01]  /*e3e0*/  HMMA.16816.F32 R108, R8, R126, R108 ;  /* 0x0000007e086c723c */ /* 0x000fe2000000186c */
[----:B------:R-:W-:Y:S01]  /*e3f0*/  ISETP.GE.AND P4, PT, R12, R208, PT ;  /* 0x000000d00c00720c */ /* 0x000fe20003f86270 */
[C---:B------:R-:W-:Y:S01]  /*e400*/  FFMA.FTZ R188, R22.reuse, UR5, R188 ;  /* 0x0000000516bc7c23 */ /* 0x040fe200080100bc */
[----:B------:R-:W-:Y:S01]  /*e410*/  FFMA.FTZ R187, R22, UR5, R187 ;  /* 0x0000000516bb7c23 */ /* 0x000fe200080100bb */
[----:B------:R-:W-:-:S02]  /*e420*/  VIADD R22, R194, 0xfffffe19 ;  /* 0xfffffe19c2167836 */ /* 0x000fc40000000000 */
[----:B------:R-:W5:Y:S01]  /*e430*/  MUFU.TANH R116, R116 ;  /* 0x0000007400747308 */ /* 0x000f620000002400 */
[----:B------:R-:W-:Y:S01]  /*e440*/  FSEL R229, R188, -INF , !P6 ;  /* 0xff800000bce57808 */ /* 0x000fe20007000000 */
[C---:B------:R-:W-:Y:S01]  /*e450*/  HMMA.16816.F32 R100, R24.reuse, R94, R100 ;  /* 0x0000005e1864723c */ /* 0x040fe20000001864 */
[-C--:B------:R-:W-:Y:S01]  /*e460*/  ISETP.GE.AND P6, PT, R12, R203.reuse, PT ;  /* 0x000000cb0c00720c */ /* 0x080fe20003fc6270 */
[----:B------:R-:W1:Y:S01]  /*e470*/  LDSM.16.M88.4 R92, [R209+0x8800] ;  /* 0x00880000d15c783b */ /* 0x000e620000000200 */
[----:B------:R-:W-:Y:S01]  /*e480*/  I2FP.F32.S32 R12, R12 ;  /* 0x0000000c000c7245 */ /* 0x000fe20000201400 */
[----:B------:R-:W-:Y:S01]  /*e490*/  FMUL.FTZ R104, R104, UR4 ;  /* 0x0000000468687c20 */ /* 0x000fe20008410000 */
[----:B------:R-:W-:Y:S01]  /*e4a0*/  FSEL R230, R187, -INF , !P2 ;  /* 0xff800000bbe67808 */ /* 0x000fe20005000000 */
[----:B------:R-:W-:Y:S01]  /*e4b0*/  FMUL.FTZ R105, R105, UR4 ;  /* 0x0000000469697c20 */ /* 0x000fe20008410000 */
[-C--:B------:R-:W-:Y:S01]  /*e4c0*/  ISETP.GE.AND P2, PT, R13, R208.reuse, PT ;  /* 0x000000d00d00720c */ /* 0x080fe20003f46270 */
[C---:B------:R-:W-:Y:S01]  /*e4d0*/  FFMA.FTZ R189, R12.reuse, UR5, R189 ;  /* 0x000000050cbd7c23 */ /* 0x040fe200080100bd */
[----:B------:R-:W-:Y:S01]  /*e4e0*/  FFMA.FTZ R186, R12, UR5, R186 ;  /* 0x000000050cba7c23 */ /* 0x000fe200080100ba */
[----:B----4-:R-:W-:Y:S01]  /*e4f0*/  FMUL.FTZ R112, R113, UR4 ;  /* 0x0000000471707c20 */ /* 0x010fe20008410000 */
[----:B------:R-:W-:Y:S01]  /*e500*/  FMUL.FTZ R108, R108, UR4 ;  /* 0x000000046c6c7c20 */ /* 0x000fe20008410000 */
[----:B------:R-:W-:Y:S01]  /*e510*/  FMUL.FTZ R109, R109, UR4 ;  /* 0x000000046d6d7c20 */ /* 0x000fe20008410000 */
[----:B------:R-:W-:Y:S01]  /*e520*/  FSEL R232, R189, -INF , !P4 ;  /* 0xff800000bde87808 */ /* 0x000fe20006000000 */
[----:B------:R-:W-:Y:S01]  /*e530*/  FMUL.FTZ R110, R110, UR4 ;  /* 0x000000046e6e7c20 */ /* 0x000fe20008410000 */
[----:B------:R-:W-:Y:S01]  /*e540*/  ISETP.GE.AND P4, PT, R13, R203, PT ;  /* 0x000000cb0d00720c */ /* 0x000fe20003f86270 */
[----:B------:R-:W-:Y:S01]  /*e550*/  FMUL.FTZ R111, R111, UR4 ;  /* 0x000000046f6f7c20 */ /* 0x000fe20008410000 */
[----:B------:R-:W-:Y:S01]  /*e560*/  I2FP.F32.S32 R13, R13 ;  /* 0x0000000d000d7245 */ /* 0x000fe20000201400 */
[----:B--2---:R-:W-:Y:S01]  /*e570*/  HMMA.16816.F32 R96, R24, R16, R96 ;  /* 0x000000101860723c */ /* 0x004fe20000001860 */
[----:B------:R-:W-:Y:S01]  /*e580*/  IADD3 R16, PT, PT, R194, -0x1ef, RZ ;  /* 0xfffffe11c2107810 */ /* 0x000fe20007ffe0ff */
[----:B------:R-:W-:Y:S01]  /*e590*/  FMUL.FTZ R113, R114, UR4 ;  /* 0x0000000472717c20 */ /* 0x000fe20008410000 */
[----:B------:R-:W-:Y:S01]  /*e5a0*/  FSEL R231, R186, -INF , !P6 ;  /* 0xff800000bae77808 */ /* 0x000fe20007000000 */
[----:B------:R-:W-:Y:S01]  /*e5b0*/  FFMA.FTZ R176, R13, UR5, R176 ;  /* 0x000000050db07c23 */ /* 0x000fe200080100b0 */
[----:B------:R-:W-:Y:S01]  /*e5c0*/  FMUL.FTZ R114, R115, UR4 ;  /* 0x0000000473727c20 */ /* 0x000fe20008410000 */
[----:B------:R-:W-:Y:S01]  /*e5d0*/  ISETP.GE.AND P6, PT, R16, R208, PT ;  /* 0x000000d01000720c */ /* 0x000fe20003fc6270 */
[----:B------:R-:W-:Y:S01]  /*e5e0*/  MUFU.TANH R125, R108 ;  /* 0x0000006c007d7308 */ /* 0x000fe20000002400 */
[----:B------:R-:W-:Y:S01]  /*e5f0*/  HMMA.16816.F32 R100, R8, R14, R100 ;  /* 0x0000000e0864723c */ /* 0x000fe20000001864 */
[----:B------:R-:W-:Y:S01]  /*e600*/  FSEL R228, R176, -INF , !P2 ;  /* 0xff800000b0e47808 */ /* 0x000fe20005000000 */
[----:B------:R-:W-:Y:S01]  /*e610*/  FFMA.FTZ R178, R13, UR5, R178 ;  /* 0x000000050db27c23 */ /* 0x000fe200080100b2 */
[-C--:B------:R-:W-:Y:S01]  /*e620*/  ISETP.GE.AND P2, PT, R16, R203.reuse, PT ;  /* 0x000000cb1000720c */ /* 0x080fe20003f46270 */
[----:B------:R-:W2:Y:S01]  /*e630*/  LDSM.16.M88.4 R12, [R202+0x6000] ;  /* 0x00600000ca0c783b */ /* 0x000ea20000000200 */
[----:B------:R-:W-:Y:S01]  /*e640*/  I2FP.F32.S32 R16, R16 ;  /* 0x0000001000107245 */ /* 0x000fe20000201400 */
[----:B------:R-:W-:Y:S01]  /*e650*/  VIADD R17, R194, 0xfffffe18 ;  /* 0xfffffe18c2117836 */ /* 0x000fe20000000000 */
[----:B------:R-:W-:Y:S01]  /*e660*/  MUFU.TANH R115, R109 ;  /* 0x0000006d00737308 */ /* 0x000fe20000002400 */
[----:B------:R-:W-:Y:S01]  /*e670*/  FSEL R224, R178, -INF , !P4 ;  /* 0xff800000b2e07808 */ /* 0x000fe20006000000 */
[----:B------:R-:W-:Y:S01]  /*e680*/  HMMA.16816.F32 R180, R24, R18, R180 ;  /* 0x0000001218b4723c */ /* 0x000fe200000018b4 */
[C---:B------:R-:W-:Y:S01]  /*e690*/  FFMA.FTZ R177, R16.reuse, UR5, R177 ;  /* 0x0000000510b17c23 */ /* 0x040fe200080100b1 */
[----:B------:R-:W-:Y:S01]  /*e6a0*/  ISETP.GE.AND P4, PT, R17, R208, PT ;  /* 0x000000d01100720c */ /* 0x000fe20003f86270 */
[----:B------:R-:W-:Y:S01]  /*e6b0*/  FFMA.FTZ R179, R16, UR5, R179 ;  /* 0x0000000510b37c23 */ /* 0x000fe200080100b3 */
[----:B------:R-:W-:Y:S01]  /*e6c0*/  I2FP.F32.S32 R16, R22 ;  /* 0x0000001600107245 */ /* 0x000fe20000201400 */
[----:B------:R-:W-:Y:S01]  /*e6d0*/  FMUL.FTZ R106, R106, UR4 ;  /* 0x000000046a6a7c20 */ /* 0x000fe20008410000 */
[----:B------:R-:W-:Y:S01]  /*e6e0*/  MUFU.TANH R126, R110 ;  /* 0x0000006e007e7308 */ /* 0x000fe20000002400 */
[----:B------:R-:W-:Y:S01]  /*e6f0*/  FSEL R225, R177, -INF , !P6 ;  /* 0xff800000b1e17808 */ /* 0x000fe20007000000 */
[C---:B-1----:R-:W-:Y:S01]  /*e700*/  HMMA.16816.F32 R48, R196.reuse, R92, R48 ;  /* 0x0000005cc430723c */ /* 0x042fe20000001830 */
[----:B------:R-:W-:Y:S01]  /*e710*/  ISETP.GE.AND P6, PT, R17, R203, PT ;  /* 0x000000cb1100720c */ /* 0x000fe20003fc6270 */
[C---:B------:R-:W-:Y:S01]  /*e720*/  FFMA.FTZ R173, R16.reuse, UR5, R173 ;  /* 0x0000000510ad7c23 */ /* 0x040fe200080100ad */
[----:B------:R-:W-:Y:S01]  /*e730*/  I2FP.F32.S32 R17, R17 ;  /* 0x0000001100117245 */ /* 0x000fe20000201400 */
[----:B------:R-:W-:Y:S01]  /*e740*/  FFMA.FTZ R174, R16, UR5, R174 ;  /* 0x0000000510ae7c23 */ /* 0x000fe200080100ae */
[----:B------:R-:W-:Y:S01]  /*e750*/  FSEL R223, R179, -INF , !P2 ;  /* 0xff800000b3df7808 */ /* 0x000fe20005000000 */
[----:B------:R1:W-:Y:S01]  /*e760*/  MUFU.TANH R127, R111 ;  /* 0x0000006f007f7308 */ /* 0x0003e20000002400 */
[-C--:B------:R-:W-:Y:S01]  /*e770*/  ISETP.GE.AND P2, PT, R22, R208.reuse, PT ;  /* 0x000000d01600720c */ /* 0x080fe20003f46270 */
[C---:B------:R-:W-:Y:S01]  /*e780*/  FFMA.FTZ R172, R17.reuse, UR5, R172 ;  /* 0x0000000511ac7c23 */ /* 0x040fe200080100ac */
[----:B------:R-:W-:Y:S01]  /*e790*/  FFMA.FTZ R190, R17, UR5, R190 ;  /* 0x0000000511be7c23 */ /* 0x000fe200080100be */
[C---:B------:R-:W-:Y:S01]  /*e7a0*/  VIADD R17, R194.reuse, 0xfffffe20 ;  /* 0xfffffe20c2117836 */ /* 0x040fe20000000000 */
[----:B------:R-:W-:Y:S01]  /*e7b0*/  FSEL R227, R173, -INF , !P2 ;  /* 0xff800000ade37808 */ /* 0x000fe20005000000 */
[----:B------:R-:W-:Y:S01]  /*e7c0*/  VIADD R92, R194, 0xfffffe30 ;  /* 0xfffffe30c25c7836 */ /* 0x000fe20000000000 */
[----:B------:R-:W-:Y:S01]  /*e7d0*/  FSEL R226, R172, -INF , !P4 ;  /* 0xff800000ace27808 */ /* 0x000fe20006000000 */
[----:B------:R-:W-:Y:S01]  /*e7e0*/  HMMA.16816.F32 R44, R196, R94, R44 ;  /* 0x0000005ec42c723c */ /* 0x000fe2000000182c */
[----:B------:R-:W-:Y:S01]  /*e7f0*/  FSEL R222, R190, -INF , !P6 ;  /* 0xff800000bede7808 */ /* 0x000fe20007000000 */
[----:B------:R-:W-:Y:S01]  /*e800*/  FMUL.FTZ R100, R100, UR4 ;  /* 0x0000000464647c20 */ /* 0x000fe20008410000 */
[-C--:B------:R-:W-:Y:S01]  /*e810*/  ISETP.GE.AND P6, PT, R17, R208.reuse, PT ;  /* 0x000000d01100720c */ /* 0x080fe20003fc6270 */
[----:B------:R-:W-:Y:S01]  /*e820*/  FMUL.FTZ R101, R101, UR4 ;  /* 0x0000000465657c20 */ /* 0x000fe20008410000 */
[----:B------:R-:W-:Y:S01]  /*e830*/  ISETP.GE.AND P2, PT, R17, R203, PT ;  /* 0x000000cb1100720c */ /* 0x000fe20003f46270 */
[----:B------:R-:W-:Y:S01]  /*e840*/  MUFU.TANH R172, R100 ;  /* 0x0000006400ac7308 */ /* 0x000fe20000002400 */
[----:B------:R-:W-:Y:S01]  /*e850*/  I2FP.F32.S32 R17, R17 ;  /* 0x0000001100117245 */ /* 0x000fe20000201400 */
[----:B------:R-:W-:Y:S01]  /*e860*/  FMUL.FTZ R102, R102, UR4 ;  /* 0x0000000466667c20 */ /* 0x000fe20008410000 */
[----:B-1----:R-:W1:Y:S01]  /*e870*/  LDSM.16.M88.4 R108, [R204+0x5800] ;  /* 0x00580000cc6c783b */ /* 0x002e620000000200 */
[-C--:B------:R-:W-:Y:S01]  /*e880*/  ISETP.GE.AND P4, PT, R22, R203.reuse, PT ;  /* 0x000000cb1600720c */ /* 0x080fe20003f86270 */
[----:B------:R-:W-:Y:S01]  /*e890*/  FMUL.FTZ R103, R103, UR4 ;  /* 0x0000000467677c20 */ /* 0x000fe20008410000 */
[C---:B------:R-:W-:Y:S01]  /*e8a0*/  FFMA.FTZ R175, R17.reuse, UR5, R175 ;  /* 0x0000000511af7c23 */ /* 0x040fe200080100af */
[----:B------:R-:W-:Y:S01]  /*e8b0*/  FFMA.FTZ R22, R17, UR5, R170 ;  /* 0x0000000511167c23 */ /* 0x000fe200080100aa */
[----:B------:R-:W-:Y:S01]  /*e8c0*/  FSEL R221, R174, -INF , !P4 ;  /* 0xff800000aedd7808 */ /* 0x000fe20006000000 */
[C---:B--2---:R-:W-:Y:S01]  /*e8d0*/  HMMA.16816.F32 R88, R24.reuse, R12, R88 ;  /* 0x0000000c1858723c */ /* 0x044fe20000001858 */
[-C--:B------:R-:W-:Y:S01]  /*e8e0*/  ISETP.GE.AND P4, PT, R23, R208.reuse, PT ;  /* 0x000000d01700720c */ /* 0x080fe20003f86270 */
[----:B------:R-:W-:Y:S01]  /*e8f0*/  VIADD R12, R194, 0xfffffe28 ;  /* 0xfffffe28c20c7836 */ /* 0x000fe20000000000 */
[----:B------:R-:W-:Y:S01]  /*e900*/  FSEL R220, R175, -INF , !P6 ;  /* 0xff800000afdc7808 */ /* 0x000fe20007000000 */
[----:B------:R-:W2:Y:S01]  /*e910*/  LDSM.16.M88.4 R16, [R204+0x6000] ;  /* 0x00600000cc10783b */ /* 0x000ea20000000200 */
[----:B------:R-:W-:Y:S01]  /*e920*/  ISETP.GE.AND P6, PT, R23, R203, PT ;  /* 0x000000cb1700720c */ /* 0x000fe20003fc6270 */
[----:B------:R-:W-:Y:S01]  /*e930*/  MUFU.TANH R173, R101 ;  /* 0x0000006500ad7308 */ /* 0x000fe20000002400 */
[----:B------:R-:W-:Y:S01]  /*e940*/  I2FP.F32.S32 R23, R23 ;  /* 0x0000001700177245 */ /* 0x000fe20000201400 */
[C---:B------:R-:W-:Y:S01]  /*e950*/  HMMA.16816.F32 R84, R24.reuse, R14, R84 ;  /* 0x0000000e1854723c */ /* 0x040fe20000001854 */
[----:B------:R-:W-:Y:S01]  /*e960*/  FSEL R22, R22, -INF , !P2 ;  /* 0xff80000016167808 */ /* 0x000fe20005000000 */
[----:B------:R-:W-:Y:S01]  /*e970*/  FMUL.FTZ R107, R107, UR4 ;  /* 0x000000046b6b7c20 */ /* 0x000fe20008410000 */
[----:B------:R-:W-:Y:S01]  /*e980*/  ISETP.GE.AND P2, PT, R12, R208, PT ;  /* 0x000000d00c00720c */ /* 0x000fe20003f46270 */
[C---:B------:R-:W-:Y:S01]  /*e990*/  FFMA.FTZ R218, R23.reuse, UR5, R168 ;  /* 0x0000000517da7c23 */ /* 0x040fe200080100a8 */
[----:B------:R-:W-:Y:S01]  /*e9a0*/  FFMA.FTZ R23, R23, UR5, R169 ;  /* 0x0000000517177c23 */ /* 0x000fe200080100a9 */
[----:B------:R-:W-:Y:S01]  /*e9b0*/  IADD3 R13, PT, PT, R194, -0x1d7, RZ ;  /* 0xfffffe29c20d7810 */ /* 0x000fe20007ffe0ff */
[----:B------:R-:W-:Y:S01]  /*e9c0*/  MUFU.TANH R174, R102 ;  /* 0x0000006600ae7308 */ /* 0x000fe20000002400 */
[----:B------:R-:W-:Y:S01]  /*e9d0*/  HMMA.16816.F32 R32, R24, R164, R32 ;  /* 0x000000a41820723c */ /* 0x000fe20000001820 */
[----:B------:R-:W-:-:S02]  /*e9e0*/  FSEL R218, R218, -INF , !P4 ;  /* 0xff800000dada7808 */ /* 0x000fc40006000000 */
[----:B------:R-:W-:Y:S02]  /*e9f0*/  ISETP.GE.AND P4, PT, R12, R203, PT ;  /* 0x000000cb0c00720c */ /* 0x000fe40003f86270 */
[----:B------:R-:W-:Y:S02]  /*ea00*/  I2FP.F32.S32 R12, R12 ;  /* 0x0000000c000c7245 */ /* 0x000fe40000201400 */
[----:B------:R-:W-:Y:S01]  /*ea10*/  FSEL R23, R23, -INF , !P6 ;  /* 0xff80000017177808 */ /* 0x000fe20007000000 */
[----:B------:R4:W-:Y:S01]  /*ea20*/  MUFU.TANH R168, R103 ;  /* 0x0000006700a87308 */ /* 0x0009e20000002400 */
[----:B------:R-:W-:Y:S01]  /*ea30*/  ISETP.GE.AND P6, PT, R13, R208, PT ;  /* 0x000000d00d00720c */ /* 0x000fe20003fc6270 */
[C---:B------:R-:W-:Y:S01]  /*ea40*/  FFMA.FTZ R219, R12.reuse, UR5, R171 ;  /* 0x000000050cdb7c23 */ /* 0x040fe200080100ab */
[----:B------:R-:W-:Y:S01]  /*ea50*/  FFMA.FTZ R29, R12, UR5, R195 ;  /* 0x000000050c1d7c23 */ /* 0x000fe200080100c3 */
[----:B------:R-:W-:-:S03]  /*ea60*/  I2FP.F32.S32 R12, R92 ;  /* 0x0000005c000c7245 */ /* 0x000fc60000201400 */
[----:B------:R-:W-:Y:S01]  /*ea70*/  FSEL R219, R219, -INF , !P2 ;  /* 0xff800000dbdb7808 */ /* 0x000fe20005000000 */
[----:B------:R3:W-:Y:S01]  /*ea80*/  MUFU.TANH R166, R104 ;  /* 0x0000006800a67308 */ /* 0x0007e20000002400 */
[----:B------:R-:W-:Y:S01]  /*ea90*/  ISETP.GE.AND P2, PT, R13, R203, PT ;  /* 0x000000cb0d00720c */ /* 0x000fe20003f46270 */
[C---:B-1----:R-:W-:Y:S01]  /*eaa0*/  HMMA.16816.F32 R96, R8.reuse, R108, R96 ;  /* 0x0000006c0860723c */ /* 0x042fe20000001860 */
[----:B------:R-:W-:Y:S02]  /*eab0*/  I2FP.F32.S32 R13, R13 ;  /* 0x0000000d000d7245 */ /* 0x000fe40000201400 */
[----:B------:R-:W-:Y:S02]  /*eac0*/  FSEL R29, R29, -INF , !P4 ;  /* 0xff8000001d1d7808 */ /* 0x000fe40006000000 */
[----:B------:R-:W-:Y:S01]  /*ead0*/  ISETP.GE.AND P4, PT, R92, R208, PT ;  /* 0x000000d05c00720c */ /* 0x000fe20003f86270 */
[----:B------:R-:W-:Y:S01]  /*eae0*/  FFMA.FTZ R191, R13, UR5, R191 ;  /* 0x000000050dbf7c23 */ /* 0x000fe200080100bf */
[C---:B----4-:R-:W-:Y:S01]  /*eaf0*/  VIADD R103, R194.reuse, 0xfffffe40 ;  /* 0xfffffe40c2677836 */ /* 0x050fe20000000000 */
[----:B------:R-:W-:Y:S01]  /*eb00*/  MUFU.TANH R167, R105 ;  /* 0x0000006900a77308 */ /* 0x000fe20000002400 */
[----:B------:R-:W-:Y:S02]  /*eb10*/  HMMA.16816.F32 R180, R8, R110, R180 ;  /* 0x0000006e08b4723c */ /* 0x000fe400000018b4 */
[----:B------:R-:W-:Y:S01]  /*eb20*/  FSEL R217, R191, -INF , !P6 ;  /* 0xff800000bfd97808 */ /* 0x000fe20007000000 */
[----:B------:R-:W-:Y:S01]  /*eb30*/  VIADD R191, R194, 0xfffffee8 ;  /* 0xfffffee8c2bf7836 */ /* 0x000fe20000000000 */
[----:B------:R-:W-:-:S02]  /*eb40*/  ISETP.GE.AND P6, PT, R92, R203, PT ;  /* 0x000000cb5c00720c */ /* 0x000fc40003fc6270 */
[----:B------:R-:W1:Y:S01]  /*eb50*/  LDSM.16.M88.4 R92, [R202+0x6800] ;  /* 0x00680000ca5c783b */ /* 0x000e620000000200 */
[----:B---3--:R-:W-:Y:S01]  /*eb60*/  IADD3 R104, PT, PT, R194, -0x1bf, RZ ;  /* 0xfffffe41c2687810 */ /* 0x008fe20007ffe0ff */
[----:B--2---:R-:W-:Y:S01]  /*eb70*/  HMMA.16816.F32 R88, R8, R16, R88 ;  /* 0x000000100858723c */ /* 0x004fe20000001858 */
[----:B------:R-:W-:Y:S01]  /*eb80*/  MUFU.TANH R118, R118 ;  /* 0x0000007600767308 */ /* 0x000fe20000002400 */
[----:B------:R-:W-:Y:S01]  /*eb90*/  FMUL.FTZ R96, R96, UR4 ;  /* 0x0000000460607c20 */ /* 0x000fe20008410000 */
[----:B------:R-:W-:Y:S01]  /*eba0*/  FMUL.FTZ R97, R97, UR4 ;  /* 0x0000000461617c20 */ /* 0x000fe20008410000 */
[----:B------:R-:W-:Y:S01]  /*ebb0*/  FMUL.FTZ R98, R98, UR4 ;  /* 0x0000000462627c20 */ /* 0x000fe20008410000 */
[----:B------:R-:W-:-:S03]  /*ebc0*/  FMUL.FTZ R99, R99, UR4 ;  /* 0x0000000463637c20 */ /* 0x000fc60008410000 */
[----:B------:R-:W-:Y:S01]  /*ebd0*/  HMMA.16816.F32 R84, R8, R18, R84 ;  /* 0x000000120854723c */ /* 0x000fe20000001854 */
[----:B------:R2:W-:Y:S02]  /*ebe0*/  MUFU.TANH R170, R96 ;  /* 0x0000006000aa7308 */ /* 0x0005e40000002400 */
[----:B------:R-:W-:-:S05]  /*ebf0*/  FMUL.FTZ R178, R180, UR4 ;  /* 0x00000004b4b27c20 */ /* 0x000fca0008410000 */
[----:B------:R-:W-:Y:S01]  /*ec00*/  HMMA.16816.F32 R32, R8, R4, R32 ;  /* 0x000000040820723c */ /* 0x000fe20000001820 */
[----:B------:R3:W-:Y:S02]  /*ec10*/  MUFU.TANH R171, R97 ;  /* 0x0000006100ab7308 */ /* 0x0007e40000002400 */
[----:B------:R-:W-:Y:S01]  /*ec20*/  FMUL.FTZ R89, R89, UR4 ;  /* 0x0000000459597c20 */ /* 0x000fe20008410000 */
[----:B------:R-:W-:-:S05]  /*ec30*/  FMUL.FTZ R179, R90, UR4 ;  /* 0x000000045ab37c20 */ /* 0x000fca0008410000 */
[----:B------:R4:W-:Y:S01]  /*ec40*/  MUFU.TANH R175, R98 ;  /* 0x0000006200af7308 */ /* 0x0009e20000002400 */
[----:B--2---:R-:W-:Y:S01]  /*ec50*/  FFMA.FTZ R96, R13, UR5, R205 ;  /* 0x000000050d607c23 */ /* 0x004fe200080100cd */
[----:B------:R-:W-:Y:S02]  /*ec60*/  VIADD R13, R194, 0xfffffe31 ;  /* 0xfffffe31c20d7836 */ /* 0x000fe40000000000 */
[----:B------:R-:W-:Y:S01]  /*ec70*/  FMUL.FTZ R84, R84, UR4 ;  /* 0x0000000454547c20 */ /* 0x000fe20008410000 */
[----:B------:R-:W-:Y:S01]  /*ec80*/  FMUL.FTZ R86, R86, UR4 ;  /* 0x0000000456567c20 */ /* 0x000fe20008410000 */
[----:B------:R-:W-:Y:S01]  /*ec90*/  FMUL.FTZ R87, R87, UR4 ;  /* 0x0000000457577c20 */ /* 0x000fe20008410000 */
[----:B------:R-:W-:Y:S02]  /*eca0*/  FSEL R96, R96, -INF , !P2 ;  /* 0xff80000060607808 */ /* 0x000fe40005000000 */
[-C--:B------:R-:W-:Y:S01]  /*ecb0*/  ISETP.GE.AND P2, PT, R13, R208.reuse, PT ;  /* 0x000000d00d00720c */ /* 0x080fe20003f46270 */
[----:B---3--:R-:W-:Y:S01]  /*ecc0*/  FFMA.FTZ R97, R12, UR5, R128 ;  /* 0x000000050c617c23 */ /* 0x008fe20008010080 */
[----:B------:R2:W-:Y:S01]  /*ecd0*/  MUFU.TANH R169, R99 ;  /* 0x0000006300a97308 */ /* 0x0005e20000002400 */
[----:B------:R-:W-:Y:S01]  /*ece0*/  FMUL.FTZ R128, R181, UR4 ;  /* 0x00000004b5807c20 */ /* 0x000fe20008410000 */
[----:B------:R-:W-:Y:S01]  /*ecf0*/  FMUL.FTZ R32, R32, UR4 ;  /* 0x0000000420207c20 */ /* 0x000fe20008410000 */
[C---:B-1----:R-:W-:Y:S01]  /*ed00*/  HMMA.16816.F32 R80, R24.reuse, R92, R80 ;  /* 0x0000005c1850723c */ /* 0x042fe20000001850 */
[----:B------:R-:W-:Y:S01]  /*ed10*/  FSEL R97, R97, -INF , !P4 ;  /* 0xff80000061617808 */ /* 0x000fe20006000000 */
[----:B------:R-:W-:Y:S01]  /*ed20*/  FMUL.FTZ R35, R35, UR4 ;  /* 0x0000000423237c20 */ /* 0x000fe20008410000 */
[----:B------:R-:W-:Y:S01]  /*ed30*/  ISETP.GE.AND P4, PT, R13, R203, PT ;  /* 0x000000cb0d00720c */ /* 0x000fe20003f86270 */
[----:B----4-:R-:W-:Y:S01]  /*ed40*/  FFMA.FTZ R98, R12, UR5, R130 ;  /* 0x000000050c627c23 */ /* 0x010fe20008010082 */
[----:B------:R-:W-:Y:S01]  /*ed50*/  I2FP.F32.S32 R13, R13 ;  /* 0x0000000d000d7245 */ /* 0x000fe20000201400 */
[----:B------:R-:W-:Y:S01]  /*ed60*/  VIADD R12, R194, 0xfffffe38 ;  /* 0xfffffe38c20c7836 */ /* 0x000fe20000000000 */
[----:B------:R-:W-:Y:S01]  /*ed70*/  MUFU.TANH R117, R117 ;  /* 0x0000007500757308 */ /* 0x000fe20000002400 */
[----:B------:R-:W-:Y:S01]  /*ed80*/  HMMA.16816.F32 R76, R24, R94, R76 ;  /* 0x0000005e184c723c */ /* 0x000fe2000000184c */
[----:B------:R-:W-:Y:S01]  /*ed90*/  FSEL R98, R98, -INF , !P6 ;  /* 0xff80000062627808 */ /* 0x000fe20007000000 */
[----:B------:R-:W-:Y:S01]  /*eda0*/  FFMA.FTZ R100, R13, UR5, R131 ;  /* 0x000000050d647c23 */ /* 0x000fe20008010083 */
[----:B------:R-:W-:Y:S01]  /*edb0*/  ISETP.GE.AND P6, PT, R12, R208, PT ;  /* 0x000000d00c00720c */ /* 0x000fe20003fc6270 */
[----:B------:R-:W-:Y:S01]  /*edc0*/  FMUL.FTZ R131, R88, UR4 ;  /* 0x0000000458837c20 */ /* 0x000fe20008410000 */
[----:B------:R-:W-:-:S02]  /*edd0*/  VIADD R95, R194, 0xfffffe49 ;  /* 0xfffffe49c25f7836 */ /* 0x000fc40000000000 */
[----:B--2---:R-:W-:Y:S01]  /*ede0*/  FFMA.FTZ R99, R13, UR5, R129 ;  /* 0x000000050d637c23 */ /* 0x004fe20008010081 */
[----:B------:R-:W-:Y:S01]  /*edf0*/  VIADD R13, R194, 0xfffffe39 ;  /* 0xfffffe39c20d7836 */ /* 0x000fe20000000000 */
[----:B------:R-:W-:Y:S01]  /*ee00*/  FSEL R100, R100, -INF , !P4 ;  /* 0xff80000064647808 */ /* 0x000fe20006000000 */
[----:B------:R1:W-:Y:S01]  /*ee10*/  MUFU.TANH R176, R106 ;  /* 0x0000006a00b07308 */ /* 0x0003e20000002400 */
[----:B------:R-:W-:Y:S01]  /*ee20*/  FMUL.FTZ R130, R182, UR4 ;  /* 0x00000004b6827c20 */ /* 0x000fe20008410000 */
[----:B------:R-:W-:Y:S01]  /*ee30*/  FSEL R99, R99, -INF , !P2 ;  /* 0xff80000063637808 */ /* 0x000fe20005000000 */
[----:B------:R-:W-:Y:S01]  /*ee40*/  FMUL.FTZ R129, R183, UR4 ;  /* 0x00000004b7817c20 */ /* 0x000fe20008410000 */
[----:B------:R-:W-:Y:S02]  /*ee50*/  ISETP.GE.AND P2, PT, R12, R203, PT ;  /* 0x000000cb0c00720c */ /* 0x000fe40003f46270 */
[----:B------:R-:W-:Y:S02]  /*ee60*/  I2FP.F32.S32 R12, R12 ;  /* 0x0000000c000c7245 */ /* 0x000fe40000201400 */
[----:B------:R-:W-:Y:S01]  /*ee70*/  ISETP.GE.AND P4, PT, R13, R208, PT ;  /* 0x000000d00d00720c */ /* 0x000fe20003f86270 */
[----:B------:R-:W-:Y:S02]  /*ee80*/  MUFU.TANH R119, R119 ;  /* 0x0000007700777308 */ /* 0x000fe40000002400 */
[C---:B------:R-:W-:Y:S01]  /*ee90*/  FFMA.FTZ R101, R12.reuse, UR5, R206 ;  /* 0x000000050c657c23 */ /* 0x040fe200080100ce */
[----:B------:R-:W-:-:S04]  /*eea0*/  FFMA.FTZ R212, R12, UR5, R212 ;  /* 0x000000050cd47c23 */ /* 0x000fc800080100d4 */
[----:B------:R-:W-:Y:S01]  /*eeb0*/  FSEL R101, R101, -INF , !P6 ;  /* 0xff80000065657808 */ /* 0x000fe20007000000 */
[----:B-1----:R-:W-:Y:S01]  /*eec0*/  FMUL.FTZ R106, R91, UR4 ;  /* 0x000000045b6a7c20 */ /* 0x002fe20008410000 */
[----:B------:R-:W-:Y:S01]  /*eed0*/  ISETP.GE.AND P6, PT, R13, R203, PT ;  /* 0x000000cb0d00720c */ /* 0x000fe20003fc6270 */
[----:B------:R-:W-:Y:S01]  /*eee0*/  MUFU.TANH R112, R112 ;  /* 0x0000007000707308 */ /* 0x000fe20000002400 */
[----:B------:R-:W-:Y:S02]  /*eef0*/  I2FP.F32.S32 R13, R13 ;  /* 0x0000000d000d7245 */ /* 0x000fe40000201400 */
[----:B------:R-:W-:Y:S02]  /*ef00*/  FSEL R88, R212, -INF , !P2 ;  /* 0xff800000d4587808 */ /* 0x000fe40005000000 */
[----:B------:R-:W-:Y:S01]  /*ef10*/  ISETP.GE.AND P2, PT, R103, R208, PT ;  /* 0x000000d06700720c */ /* 0x000fe20003f46270 */
[C---:B------:R-:W-:Y:S01]  /*ef20*/  FFMA.FTZ R102, R13.reuse, UR5, R207 ;  /* 0x000000050d667c23 */ /* 0x040fe200080100cf */
[----:B------:R-:W-:Y:S01]  /*ef30*/  FFMA.FTZ R214, R13, UR5, R214 ;  /* 0x000000050dd67c23 */ /* 0x000fe200080100d6 */
[----:B------:R-:W1:Y:S01]  /*ef40*/  MUFU.TANH R113, R113 ;  /* 0x0000007100717308 */ /* 0x000e620000002400 */
[----:B------:R-:W2:Y:S02]  /*ef50*/  LDSM.16.M88.4 R12, [R204+0x6800] ;  /* 0x00680000cc0c783b */ /* 0x000ea40000000200 */
[----:B------:R-:W-:-:S02]  /*ef60*/  FSEL R102, R102, -INF , !P4 ;  /* 0xff80000066667808 */ /* 0x000fc40006000000 */
[----:B------:R-:W-:Y:S02]  /*ef70*/  ISETP.GE.AND P4, PT, R103, R203, PT ;  /* 0x000000cb6700720c */ /* 0x000fe40003f86270 */
[----:B------:R-:W-:Y:S01]  /*ef80*/  I2FP.F32.S32 R103, R103 ;  /* 0x0000006700677245 */ /* 0x000fe20000201400 */
[----:B------:R-:W-:Y:S04]  /*ef90*/  MUFU.TANH R180, R86 ;  /* 0x0000005600b47308 */ /* 0x000fe80000002400 */
[C---:B------:R-:W-:Y:S01]  /*efa0*/  FFMA.FTZ R16, R103.reuse, UR5, R120 ;  /* 0x0000000567107c23 */ /* 0x040fe20008010078 */
[----:B------:R-:W-:Y:S01]  /*efb0*/  FFMA.FTZ R122, R103, UR5, R122 ;  /* 0x00000005677a7c23 */ /* 0x000fe2000801007a */
[----:B------:R-:W-:Y:S02]  /*efc0*/  VIADD R103, R194, 0xfffffe48 ;  /* 0xfffffe48c2677836 */ /* 0x000fe40000000000 */
[----:B------:R3:W-:Y:S01]  /*efd0*/  MUFU.TANH R120, R89 ;  /* 0x0000005900787308 */ /* 0x0007e20000002400 */
[----:B------:R-:W-:-:S02]  /*efe0*/  FSEL R90, R16, -INF , !P2 ;  /* 0xff800000105a7808 */ /* 0x000fc40005000000 */
[----:B------:R-:W-:Y:S01]  /*eff0*/  ISETP.GE.AND P2, PT, R104, R203, PT ;  /* 0x000000cb6800720c */ /* 0x000fe20003f46270 */
[----:B------:R-:W4:Y:S01]  /*f000*/  LDSM.16.M88.4 R16, [R202+0x7000] ;  /* 0x00700000ca10783b */ /* 0x000f220000000200 */
[----:B------:R-:W-:Y:S01]  /*f010*/  FSEL R91, R122, -INF , !P4 ;  /* 0xff8000007a5b7808 */ /* 0x000fe20006000000 */
[----:B------:R-:W-:Y:S01]  /*f020*/  FMUL.FTZ R122, R85, UR4 ;  /* 0x00000004557a7c20 */ /* 0x000fe20008410000 */
[----:B------:R-:W-:Y:S01]  /*f030*/  ISETP.GE.AND P4, PT, R103, R208, PT ;  /* 0x000000d06700720c */ /* 0x000fe20003f86270 */
[----:B------:R-:W-:Y:S01]  /*f040*/  VIADD R85, R194, 0xfffffe50 ;  /* 0xfffffe50c2557836 */ /* 0x000fe20000000000 */
[----:B------:R-:W1:Y:S01]  /*f050*/  MUFU.TANH R114, R114 ;  /* 0x0000007200727308 */ /* 0x000e620000002400 */
[----:B---3--:R-:W-:-:S07]  /*f060*/  FSEL R89, R214, -INF , !P6 ;  /* 0xff800000d6597808 */ /* 0x008fce0007000000 */
[----:B------:R-:W3:Y:S01]  /*f070*/  MUFU.TANH R177, R107 ;  /* 0x0000006b00b17308 */ /* 0x000ee20000002400 */
[----:B------:R-:W-:Y:S02]  /*f080*/  ISETP.GE.AND P6, PT, R104, R208, PT ;  /* 0x000000d06800720c */ /* 0x000fe40003fc6270 */
[----:B------:R-:W-:Y:S01]  /*f090*/  I2FP.F32.S32 R104, R104 ;  /* 0x0000006800687245 */ /* 0x000fe20000201400 */
[----:B--2---:R-:W-:Y:S04]  /*f0a0*/  HMMA.16816.F32 R80, R8, R12, R80 ;  /* 0x0000000c0850723c */ /* 0x004fe80000001850 */
[C---:B------:R-:W-:Y:S01]  /*f0b0*/  FFMA.FTZ R105, R104.reuse, UR5, R121 ;  /* 0x0000000568697c23 */ /* 0x040fe20008010079 */
[----:B------:R-:W-:Y:S01]  /*f0c0*/  FFMA.FTZ R93, R104, UR5, R123 ;  /* 0x00000005685d7c23 */ /* 0x000fe2000801007b */
[----:B------:R-:W-:Y:S01]  /*f0d0*/  I2FP.F32.S32 R12, R85 ;  /* 0x00000055000c7245 */ /* 0x000fe20000201400 */
[----:B------:R2:W-:Y:S01]  /*f0e0*/  MUFU.TANH R123, R84 ;  /* 0x00000054007b7308 */ /* 0x0005e20000002400 */
[----:B------:R-:W-:Y:S01]  /*f0f0*/  VIADD R13, R194, 0xfffffe51 ;  /* 0xfffffe51c20d7836 */ /* 0x000fe20000000000 */
[----:B------:R-:W-:-:S02]  /*f100*/  FSEL R92, R105, -INF , !P6 ;  /* 0xff800000695c7808 */ /* 0x000fc40007000000 */
[----:B------:R-:W-:Y:S01]  /*f110*/  ISETP.GE.AND P6, PT, R103, R203, PT ;  /* 0x000000cb6700720c */ /* 0x000fe20003fc6270 */
[----:B-----5:R-:W-:Y:S01]  /*f120*/  FFMA.FTZ R105, R12, UR5, R124 ;  /* 0x000000050c697c23 */ /* 0x020fe2000801007c */
[----:B------:R-:W-:Y:S01]  /*f130*/  I2FP.F32.S32 R103, R103 ;  /* 0x0000006700677245 */ /* 0x000fe20000201400 */
[----:B------:R-:W-:Y:S01]  /*f140*/  HMMA.16816.F32 R76, R8, R14, R76 ;  /* 0x0000000e084c723c */ /* 0x000fe2000000184c */
[----:B------:R-:W-:Y:S01]  /*f150*/  FSEL R93, R93, -INF , !P2 ;  /* 0xff8000005d5d7808 */ /* 0x000fe20005000000 */
[----:B------:R5:W-:Y:S01]  /*f160*/  MUFU.TANH R124, R87 ;  /* 0x00000057007c7308 */ /* 0x000be20000002400 */
[----:B------:R-:W-:Y:S01]  /*f170*/  ISETP.GE.AND P2, PT, R95, R208, PT ;  /* 0x000000d05f00720c */ /* 0x000fe20003f46270 */
[----:B------:R-:W-:Y:S01]  /*f180*/  FFMA.FTZ R94, R103, UR5, R116 ;  /* 0x00000005675e7c23 */ /* 0x000fe20008010074 */
[----:B------:R-:W-:-:S04]  /*f190*/  FMUL.FTZ R181, R80, UR4 ;  /* 0x0000000450b57c20 */ /* 0x000fc80008410000 */
[----:B------:R-:W-:Y:S01]  /*f1a0*/  FSEL R94, R94, -INF , !P4 ;  /* 0xff8000005e5e7808 */ /* 0x000fe20006000000 */
[C---:B----4-:R-:W-:Y:S01]  /*f1b0*/  HMMA.16816.F32 R72, R24.reuse, R16, R72 ;  /* 0x000000101848723c */ /* 0x050fe20000001848 */
[----:B--2---:R-:W-:Y:S01]  /*f1c0*/  I2FP.F32.S32 R84, R95 ;  /* 0x0000005f00547245 */ /* 0x004fe20000201400 */
[----:B-1----:R-:W-:Y:S01]  /*f1d0*/  FFMA.FTZ R80, R12, UR5, R113 ;  /* 0x000000050c507c23 */ /* 0x002fe20008010071 */
[-C--:B------:R-:W-:Y:S01]  /*f1e0*/  ISETP.GE.AND P4, PT, R95, R203.reuse, PT ;  /* 0x000000cb5f00720c */ /* 0x080fe20003f86270 */
[----:B------:R-:W-:Y:S01]  /*f1f0*/  FFMA.FTZ R95, R103, UR5, R118 ;  /* 0x00000005675f7c23 */ /* 0x000fe20008010076 */
[----:B------:R-:W-:Y:S02]  /*f200*/  VIADD R16, R194, 0xfffffe58 ;  /* 0xfffffe58c2107836 */ /* 0x000fe40000000000 */
[C---:B------:R-:W-:Y:S01]  /*f210*/  FFMA.FTZ R103, R84.reuse, UR5, R117 ;  /* 0x0000000554677c23 */ /* 0x040fe20008010075 */
[----:B------:R-:W-:Y:S01]  /*f220*/  FFMA.FTZ R104, R84, UR5, R119 ;  /* 0x0000000554687c23 */ /* 0x000fe20008010077 */
[----:B------:R-:W-:Y:S01]  /*f230*/  FMUL.FTZ R182, R81, UR4 ;  /* 0x0000000451b67c20 */ /* 0x000fe20008410000 */
[----:B------:R-:W-:Y:S01]  /*f240*/  FSEL R95, R95, -INF , !P6 ;  /* 0xff8000005f5f7808 */ /* 0x000fe20007000000 */
[----:B------:R1:W-:Y:S01]  /*f250*/  MUFU.TANH R121, R106 ;  /* 0x0000006a00797308 */ /* 0x0003e20000002400 */
[----:B------:R-:W-:Y:S01]  /*f260*/  FSEL R103, R103, -INF , !P2 ;  /* 0xff80000067677808 */ /* 0x000fe20005000000 */
[----:B------:R-:W-:Y:S01]  /*f270*/  HMMA.16816.F32 R68, R24, R18, R68 ;  /* 0x000000121844723c */ /* 0x000fe20000001844 */
[CC--:B------:R-:W-:Y:S01]  /*f280*/  ISETP.GE.AND P6, PT, R85.reuse, R208.reuse, PT ;  /* 0x000000d05500720c */ /* 0x0c0fe20003fc6270 */
[----:B------:R-:W-:Y:S01]  /*f290*/  VIADD R18, R194, 0xfffffe60 ;  /* 0xfffffe60c2127836 */ /* 0x000fe20000000000 */
[-C--:B------:R-:W-:Y:S01]  /*f2a0*/  ISETP.GE.AND P2, PT, R85, R203.reuse, PT ;  /* 0x000000cb5500720c */ /* 0x080fe20003f46270 */
[----:B------:R-:W-:Y:S01]  /*f2b0*/  FMUL.FTZ R183, R82, UR4 ;  /* 0x0000000452b77c20 */ /* 0x000fe20008410000 */
[----:B-----5:R-:W2:Y:S01]  /*f2c0*/  LDSM.16.M88.4 R84, [R204+0x7000] ;  /* 0x00700000cc54783b */ /* 0x020ea20000000200 */
[----:B------:R-:W-:Y:S01]  /*f2d0*/  FSEL R104, R104, -INF , !P4 ;  /* 0xff80000068687808 */ /* 0x000fe20006000000 */
[----:B------:R-:W-:Y:S01]  /*f2e0*/  FMUL.FTZ R77, R77, UR4 ;  /* 0x000000044d4d7c20 */ /* 0x000fe20008410000 */
[----:B------:R-:W-:Y:S01]  /*f2f0*/  FSEL R105, R105, -INF , !P6 ;  /* 0xff80000069697808 */ /* 0x000fe20007000000 */
[----:B------:R-:W-:Y:S01]  /*f300*/  FMUL.FTZ R78, R78, UR4 ;  /* 0x000000044e4e7c20 */ /* 0x000fe20008410000 */
[----:B------:R-:W-:Y:S01]  /*f310*/  ISETP.GE.AND P4, PT, R13, R208, PT ;  /* 0x000000d00d00720c */ /* 0x000fe20003f86270 */
[----:B------:R-:W-:Y:S01]  /*f320*/  FMUL.FTZ R79, R79, UR4 ;  /* 0x000000044f4f7c20 */ /* 0x000fe20008410000 */
[----:B------:R-:W-:Y:S01]  /*f330*/  ISETP.GE.AND P6, PT, R13, R203, PT ;  /* 0x000000cb0d00720c */ /* 0x000fe20003fc6270 */
[----:B------:R-:W4:Y:S01]  /*f340*/  MUFU.TANH R178, R178 ;  /* 0x000000b200b27308 */ /* 0x000f220000002400 */
[----:B------:R-:W-:Y:S01]  /*f350*/  I2FP.F32.S32 R13, R13 ;  /* 0x0000000d000d7245 */ /* 0x000fe20000201400 */
[----:B-1----:R-:W-:Y:S01]  /*f360*/  FMUL.FTZ R106, R83, UR4 ;  /* 0x00000004536a7c20 */ /* 0x002fe20008410000 */
[----:B------:R-:W-:-:S02]  /*f370*/  FSEL R80, R80, -INF , !P2 ;  /* 0xff80000050507808 */ /* 0x000fc40005000000 */
[----:B------:R-:W-:Y:S01]  /*f380*/  ISETP.GE.AND P2, PT, R16, R208, PT ;  /* 0x000000d01000720c */ /* 0x000fe20003f46270 */
[C---:B------:R-:W-:Y:S01]  /*f390*/  FFMA.FTZ R112, R13.reuse, UR5, R112 ;  /* 0x000000050d707c23 */ /* 0x040fe20008010070 */
[----:B------:R-:W-:Y:S01]  /*f3a0*/  FFMA.FTZ R114, R13, UR5, R114 ;  /* 0x000000050d727c23 */ /* 0x000fe20008010072 */
[----:B------:R-:W-:Y:S01]  /*f3b0*/  IADD3 R17, PT, PT, R194, -0x1a7, RZ ;  /* 0xfffffe59c2117810 */ /* 0x000fe20007ffe0ff */
[----:B------:R-:W1:Y:S01]  /*f3c0*/  LDSM.16.M88.4 R12, [R202+0x7800] ;  /* 0x00780000ca0c783b */ /* 0x000e620000000200 */
[----:B------:R-:W-:Y:S01]  /*f3d0*/  MUFU.TANH R128, R128 ;  /* 0x0000008000807308 */ /* 0x000fe20000002400 */
[----:B------:R-:W-:Y:S01]  /*f3e0*/  FSEL R81, R112, -INF , !P4 ;  /* 0xff80000070517808 */ /* 0x000fe20006000000 */
[----:B------:R-:W-:Y:S01]  /*f3f0*/  VIADD R112, R194, 0xfffffe68 ;  /* 0xfffffe68c2707836 */ /* 0x000fe20000000000 */
[----:B------:R-:W-:Y:S02]  /*f400*/  ISETP.GE.AND P4, PT, R16, R203, PT ;  /* 0x000000cb1000720c */ /* 0x000fe40003f86270 */
[----:B------:R-:W-:-:S02]  /*f410*/  I2FP.F32.S32 R16, R16 ;  /* 0x0000001000107245 */ /* 0x000fc40000201400 */
[----:B------:R-:W-:Y:S01]  /*f420*/  FSEL R82, R114, -INF , !P6 ;  /* 0xff80000072527808 */ /* 0x000fe20007000000 */
[----:B------:R-:W5:Y:S01]  /*f430*/  MUFU.TANH R130, R130 ;  /* 0x0000008200827308 */ /* 0x000f620000002400 */
[----:B------:R-:W-:Y:S01]  /*f440*/  ISETP.GE.AND P6, PT, R17, R208, PT ;  /* 0x000000d01100720c */ /* 0x000fe20003fc6270 */
[C---:B------:R-:W-:Y:S01]  /*f450*/  FFMA.FTZ R83, R16.reuse, UR5, R125 ;  /* 0x0000000510537c23 */ /* 0x040fe2000801007d */
[----:B------:R-:W-:Y:S01]  /*f460*/  FFMA.FTZ R126, R16, UR5, R126 ;  /* 0x00000005107e7c23 */ /* 0x000fe2000801007e */
[----:B------:R-:W-:-:S03]  /*f470*/  I2FP.F32.S32 R16, R18 ;  /* 0x0000001200107245 */ /* 0x000fc60000201400 */
[----:B------:R-:W-:Y:S01]  /*f480*/  FSEL R83, R83, -INF , !P2 ;  /* 0xff80000053537808 */ /* 0x000fe20005000000 */
[----:B------:R3:W-:Y:S01]  /*f490*/  MUFU.TANH R125, R106 ;  /* 0x0000006a007d7308 */ /* 0x0007e20000002400 */
[----:B------:R-:W-:Y:S01]  /*f4a0*/  ISETP.GE.AND P2, PT, R17, R203, PT ;  /* 0x000000cb1100720c */ /* 0x000fe20003f46270 */
[C---:B------:R-:W-:Y:S01]  /*f4b0*/  FFMA.FTZ R166, R16.reuse, UR5, R166 ;  /* 0x0000000510a67c23 */ /* 0x040fe200080100a6 */
[----:B------:R-:W-:Y:S01]  /*f4c0*/  I2FP.F32.S32 R17, R17 ;  /* 0x0000001100117245 */ /* 0x000fe20000201400 */
[----:B------:R-:W-:Y:S01]  /*f4d0*/  FFMA.FTZ R108, R16, UR5, R176 ;  /* 0x00000005106c7c23 */ /* 0x000fe200080100b0 */
[C---:B--2---:R-:W-:Y:S03]  /*f4e0*/  HMMA.16816.F32 R72, R8.reuse, R84, R72 ;  /* 0x000000540848723c */ /* 0x044fe60000001848 */
[C---:B------:R-:W-:Y:S01]  /*f4f0*/  FFMA.FTZ R127, R17.reuse, UR5, R127 ;  /* 0x00000005117f7c23 */ /* 0x040fe2000801007f */
[----:B------:R-:W-:Y:S01]  /*f500*/  FFMA.FTZ R107, R17, UR5, R115 ;  /* 0x00000005116b7c23 */ /* 0x000fe20008010073 */
[----:B------:R-:W2:Y:S03]  /*f510*/  MUFU.TANH R129, R129 ;  /* 0x0000008100817308 */ /* 0x000ea60000002400 */
[----:B------:R-:W-:Y:S01]  /*f520*/  FSEL R84, R127, -INF , !P2 ;  /* 0xff8000007f547808 */ /* 0x000fe20005000000 */
[----:B------:R-:W-:Y:S01]  /*f530*/  HMMA.16816.F32 R68, R8, R86, R68 ;  /* 0x000000560844723c */ /* 0x000fe20000001844 */
[----:B------:R-:W-:-:S02]  /*f540*/  FSEL R107, R107, -INF , !P6 ;  /* 0xff8000006b6b7808 */ /* 0x000fc40007000000 */
[----:B---3--:R-:W-:Y:S01]  /*f550*/  FSEL R106, R126, -INF , !P4 ;  /* 0xff8000007e6a7808 */ /* 0x008fe20006000000 */
[----:B------:R-:W-:Y:S01]  /*f560*/  FMUL.FTZ R126, R76, UR4 ;  /* 0x000000044c7e7c20 */ /* 0x000fe20008410000 */
[-C--:B------:R-:W-:Y:S01]  /*f570*/  ISETP.GE.AND P4, PT, R18, R208.reuse, PT ;  /* 0x000000d01200720c */ /* 0x080fe20003f86270 */
[----:B------:R-:W-:Y:S01]  /*f580*/  VIADD R76, R194, 0xfffffe61 ;  /* 0xfffffe61c24c7836 */ /* 0x000fe20000000000 */
[-C--:B------:R-:W-:Y:S01]  /*f590*/  ISETP.GE.AND P6, PT, R18, R203.reuse, PT ;  /* 0x000000cb1200720c */ /* 0x080fe20003fc6270 */
[----:B------:R-:W-:Y:S01]  /*f5a0*/  MUFU.TANH R127, R77 ;  /* 0x0000004d007f7308 */ /* 0x000fe20000002400 */
[----:B------:R-:W-:Y:S01]  /*f5b0*/  FSEL R85, R166, -INF , !P4 ;  /* 0xff800000a6557808 */ /* 0x000fe20006000000 */
[C---:B-1----:R-:W-:Y:S01]  /*f5c0*/  HMMA.16816.F32 R64, R24.reuse, R12, R64 ;  /* 0x0000000c1840723c */ /* 0x042fe20000001840 */
[----:B------:R-:W-:Y:S01]  /*f5d0*/  ISETP.GE.AND P2, PT, R76, R208, PT ;  /* 0x000000d04c00720c */ /* 0x000fe20003f46270 */
[----:B------:R-:W-:Y:S01]  /*f5e0*/  VIADD R12, R194, 0xfffffe69 ;  /* 0xfffffe69c20c7836 */ /* 0x000fe20000000000 */
[-C--:B------:R-:W-:Y:S01]  /*f5f0*/  ISETP.GE.AND P4, PT, R76, R203.reuse, PT ;  /* 0x000000cb4c00720c */ /* 0x080fe20003f86270 */
[----:B------:R-:W-:Y:S01]  /*f600*/  FMUL.FTZ R72, R72, UR4 ;  /* 0x0000000448487c20 */ /* 0x000fe20008410000 */
[----:B------:R-:W-:Y:S01]  /*f610*/  I2FP.F32.S32 R76, R76 ;  /* 0x0000004c004c7245 */ /* 0x000fe20000201400 */
[----:B------:R-:W-:Y:S01]  /*f620*/  VIADD R13, R194, 0xfffffe70 ;  /* 0xfffffe70c20d7836 */ /* 0x000fe20000000000 */
[----:B------:R-:W-:Y:S01]  /*f630*/  FSEL R108, R108, -INF , !P6 ;  /* 0xff8000006c6c7808 */ /* 0x000fe20007000000 */
[----:B------:R1:W-:Y:S01]  /*f640*/  MUFU.TANH R166, R72 ;  /* 0x0000004800a67308 */ /* 0x0003e20000002400 */
[----:B------:R-:W-:Y:S01]  /*f650*/  ISETP.GE.AND P6, PT, R112, R208, PT ;  /* 0x000000d07000720c */ /* 0x000fe20003fc6270 */
[C---:B------:R-:W-:Y:S01]  /*f660*/  FFMA.FTZ R109, R76.reuse, UR5, R167 ;  /* 0x000000054c6d7c23 */ /* 0x040fe200080100a7 */
[----:B------:R-:W-:Y:S01]  /*f670*/  FFMA.FTZ R110, R76, UR5, R177 ;  /* 0x000000054c6e7c23 */ /* 0x000fe200080100b1 */
[----:B------:R-:W3:Y:S01]  /*f680*/  LDSM.16.M88.4 R16, [R209+0x9000] ;  /* 0x00900000d110783b */ /* 0x000ee20000000200 */
[----:B------:R-:W-:Y:S01]  /*f690*/  FMUL.FTZ R73, R73, UR4 ;  /* 0x0000000449497c20 */ /* 0x000fe20008410000 */
[----:B------:R-:W-:Y:S01]  /*f6a0*/  FMUL.FTZ R74, R74, UR4 ;  /* 0x000000044a4a7c20 */ /* 0x000fe20008410000 */
[----:B------:R-:W-:Y:S01]  /*f6b0*/  FSEL R109, R109, -INF , !P2 ;  /* 0xff8000006d6d7808 */ /* 0x000fe20005000000 */
[----:B------:R-:W-:Y:S01]  /*f6c0*/  MUFU.TANH R167, R78 ;  /* 0x0000004e00a77308 */ /* 0x000fe20000002400 */
[----:B------:R-:W-:Y:S01]  /*f6d0*/  ISETP.GE.AND P2, PT, R112, R203, PT ;  /* 0x000000cb7000720c */ /* 0x000fe20003f46270 */
[----:B------:R-:W-:Y:S01]  /*f6e0*/  FMUL.FTZ R75, R75, UR4 ;  /* 0x000000044b4b7c20 */ /* 0x000fe20008410000 */
[----:B------:R-:W-:Y:S01]  /*f6f0*/  I2FP.F32.S32 R112, R112 ;  /* 0x0000007000707245 */ /* 0x000fe20000201400 */
[----:B------:R-:W-:Y:S01]  /*f700*/  HMMA.16816.F32 R60, R24, R14, R60 ;  /* 0x0000000e183c723c */ /* 0x000fe2000000183c */
[----:B------:R-:W-:Y:S01]  /*f710*/  FSEL R110, R110, -INF , !P4 ;  /* 0xff8000006e6e7808 */ /* 0x000fe20006000000 */
[----:B------:R-:W-:Y:S01]  /*f720*/  FMUL.FTZ R70, R70, UR4 ;  /* 0x0000000446467c20 */ /* 0x000fe20008410000 */
[----:B------:R-:W-:Y:S01]  /*f730*/  ISETP.GE.AND P4, PT, R12, R208, PT ;  /* 0x000000d00c00720c */ /* 0x000fe20003f86270 */
[C---:B------:R-:W-:Y:S01]  /*f740*/  FFMA.FTZ R111, R112.reuse, UR5, R172 ;  /* 0x00000005706f7c23 */ /* 0x040fe200080100ac */
[----:B------:R-:W-:Y:S01]  /*f750*/  FFMA.FTZ R174, R112, UR5, R174 ;  /* 0x0000000570ae7c23 */ /* 0x000fe200080100ae */
[----:B------:R4:W-:Y:S01]  /*f760*/  MUFU.TANH R172, R79 ;  /* 0x0000004f00ac7308 */ /* 0x0009e20000002400 */
[----:B------:R-:W-:-:S02]  /*f770*/  FMUL.FTZ R71, R71, UR4 ;  /* 0x0000000447477c20 */ /* 0x000fc40008410000 */
[----:B------:R-:W-:Y:S02]  /*f780*/  FSEL R111, R111, -INF , !P6 ;  /* 0xff8000006f6f7808 */ /* 0x000fe40007000000 */
[----:B------:R-:W-:Y:S02]  /*f790*/  ISETP.GE.AND P6, PT, R12, R203, PT ;  /* 0x000000cb0c00720c */ /* 0x000fe40003fc6270 */
[----:B------:R-:W-:Y:S01]  /*f7a0*/  I2FP.F32.S32 R12, R12 ;  /* 0x0000000c000c7245 */ /* 0x000fe20000201400 */
[----:B------:R-:W2:Y:S01]  /*f7b0*/  MUFU.TANH R131, R131 ;  /* 0x0000008300837308 */ /* 0x000ea20000002400 */
[----:B------:R-:W-:Y:S02]  /*f7c0*/  FSEL R86, R174, -INF , !P2 ;  /* 0xff800000ae567808 */ /* 0x000fe40005000000 */
[----:B------:R-:W-:Y:S01]  /*f7d0*/  ISETP.GE.AND P2, PT, R13, R208, PT ;  /* 0x000000d00d00720c */ /* 0x000fe20003f46270 */
[C---:B-1----:R-:W-:Y:S01]  /*f7e0*/  FFMA.FTZ R72, R12.reuse, UR5, R173 ;  /* 0x000000050c487c23 */ /* 0x042fe200080100ad */
[----:B------:R-:W-:-:S03]  /*f7f0*/  FFMA.FTZ R112, R12, UR5, R168 ;  /* 0x000000050c707c23 */ /* 0x000fc600080100a8 */
[----:B------:R-:W-:Y:S01]  /*f800*/  MUFU.TANH R173, R73 ;  /* 0x0000004900ad7308 */ /* 0x000fe20000002400 */
[----:B----4-:R-:W1:Y:S01]  /*f810*/  LDSM.16.M88.4 R76, [R204+0x7800] ;  /* 0x00780000cc4c783b */ /* 0x010e620000000200 */
[----:B------:R-:W-:Y:S02]  /*f820*/  FSEL R87, R72, -INF , !P4 ;  /* 0xff80000048577808 */ /* 0x000fe40006000000 */
[----:B------:R-:W-:Y:S02]  /*f830*/  IADD3 R72, PT, PT, R194, -0x18f, RZ ;  /* 0xfffffe71c2487810 */ /* 0x000fe40007ffe0ff */
[----:B------:R-:W-:Y:S02]  /*f840*/  ISETP.GE.AND P4, PT, R13, R203, PT ;  /* 0x000000cb0d00720c */ /* 0x000fe40003f86270 */
[----:B------:R-:W-:Y:S01]  /*f850*/  I2FP.F32.S32 R13, R13 ;  /* 0x0000000d000d7245 */ /* 0x000fe20000201400 */
[----:B------:R-:W-:Y:S01]  /*f860*/  MUFU.TANH R168, R75 ;  /* 0x0000004b00a87308 */ /* 0x000fe20000002400 */
[----:B------:R-:W-:Y:S01]  /*f870*/  I2FP.F32.S32 R12, R72 ;  /* 0x00000048000c7245 */ /* 0x000fe20000201400 */
[C---:B---3--:R-:W-:Y:S01]  /*f880*/  HMMA.16816.F32 R40, R196.reuse, R16, R40 ;  /* 0x00000010c428723c */ /* 0x048fe20000001828 */
[----:B------:R-:W-:Y:S01]  /*f890*/  FSEL R112, R112, -INF , !P6 ;  /* 0xff80000070707808 */ /* 0x000fe20007000000 */
[C---:B------:R-:W-:Y:S01]  /*f8a0*/  FFMA.FTZ R113, R13.reuse, UR5, R170 ;  /* 0x000000050d717c23 */ /* 0x040fe200080100aa */
[----:B------:R-:W-:Y:S01]  /*f8b0*/  FFMA.FTZ R114, R13, UR5, R175 ;  /* 0x000000050d727c23 */ /* 0x000fe200080100af */
[----:B------:R-:W-:Y:S01]  /*f8c0*/  FFMA.FTZ R115, R12, UR5, R171 ;  /* 0x000000050c737c23 */ /* 0x000fe200080100ab */
[-C--:B------:R-:W-:Y:S01]  /*f8d0*/  ISETP.GE.AND P6, PT, R72, R208.reuse, PT ;  /* 0x000000d04800720c */ /* 0x080fe20003fc6270 */
[----:B------:R-:W-:Y:S01]  /*f8e0*/  VIADD R13, R194, 0xfffffe78 ;  /* 0xfffffe78c20d7836 */ /* 0x000fe20000000000 */
[----:B------:R-:W-:Y:S01]  /*f8f0*/  FSEL R113, R113, -INF , !P2 ;  /* 0xff80000071717808 */ /* 0x000fe20005000000 */
[----:B------:R-:W-:Y:S01]  /*f900*/  FFMA.FTZ R169, R12, UR5, R169 ;  /* 0x000000050ca97c23 */ /* 0x000fe200080100a9 */
[----:B------:R-:W-:Y:S01]  /*f910*/  FSEL R114, R114, -INF , !P4 ;  /* 0xff80000072727808 */ /* 0x000fe20006000000 */
[----:B------:R-:W-:Y:S01]  /*f920*/  VIADD R12, R194, 0xfffffe79 ;  /* 0xfffffe79c20c7836 */ /* 0x000fe20000000000 */
[----:B------:R-:W-:Y:S01]  /*f930*/  FSEL R115, R115, -INF , !P6 ;  /* 0xff80000073737808 */ /* 0x000fe20007000000 */
[----:B------:R3:W-:Y:S01]  /*f940*/  MUFU.TANH R170, R74 ;  /* 0x0000004a00aa7308 */ /* 0x0007e20000002400 */
[C---:B------:R-:W-:Y:S01]  /*f950*/  ISETP.GE.AND P4, PT, R13.reuse, R208, PT ;  /* 0x000000d00d00720c */ /* 0x040fe20003f86270 */
[----:B------:R-:W-:Y:S01]  /*f960*/  FMUL.FTZ R17, R68, UR4 ;  /* 0x0000000444117c20 */ /* 0x000fe20008410000 */
[----:B------:R-:W-:Y:S01]  /*f970*/  ISETP.GE.AND P6, PT, R13, R203, PT ;  /* 0x000000cb0d00720c */ /* 0x000fe20003fc6270 */
[----:B------:R-:W-:Y:S01]  /*f980*/  FMUL.FTZ R16, R69, UR4 ;  /* 0x0000000445107c20 */ /* 0x000fe20008410000 */
[----:B------:R-:W-:Y:S01]  /*f990*/  I2FP.F32.S32 R13, R13 ;  /* 0x0000000d000d7245 */ /* 0x000fe20000201400 */
[----:B------:R-:W-:Y:S01]  /*f9a0*/  HMMA.16816.F32 R36, R196, R18, R36 ;  /* 0x00000012c424723c */ /* 0x000fe20000001824 */
[----:B------:R-:W-:Y:S01]  /*f9b0*/  ISETP.GE.AND P2, PT, R72, R203, PT ;  /* 0x000000cb4800720c */ /* 0x000fe20003f46270 */
[----:B------:R-:W4:Y:S01]  /*f9c0*/  MUFU.TANH R179, R179 ;  /* 0x000000b300b37308 */ /* 0x000f220000002400 */
[C---:B------:R-:W-:Y:S01]  /*f9d0*/  IADD3 R68, PT, PT, R194.reuse, -0x178, RZ ;  /* 0xfffffe88c2447810 */ /* 0x040fe20007ffe0ff */
[C---:B------:R-:W-:Y:S01]  /*f9e0*/  FFMA.FTZ R178, R13.reuse, UR5, R178 ;  /* 0x000000050db27c23 */ /* 0x040fe200080100b2 */
[----:B-----5:R-:W-:Y:S01]  /*f9f0*/  FFMA.FTZ R116, R13, UR5, R130 ;  /* 0x000000050d747c23 */ /* 0x020fe20008010082 */
[----:B------:R-:W-:-:S02]  /*fa00*/  VIADD R13, R194, 0xfffffe80 ;  /* 0xfffffe80c20d7836 */ /* 0x000fc40000000000 */
[----:B------:R-:W-:Y:S02]  /*fa10*/  VIADD R19, R194, 0xfffffea1 ;  /* 0xfffffea1c2137836 */ /* 0x000fe40000000000 */
[----:B------:R-:W-:Y:S01]  /*fa20*/  FSEL R116, R116, -INF , !P6 ;  /* 0xff80000074747808 */ /* 0x000fe20007000000 */
[----:B---3--:R-:W3:Y:S01]  /*fa30*/  LDSM.16.M88.4 R72, [R202+0x8000] ;  /* 0x00800000ca48783b */ /* 0x008ee20000000200 */
[C---:B-1----:R-:W-:Y:S01]  /*fa40*/  HMMA.16816.F32 R64, R8.reuse, R76, R64 ;  /* 0x0000004c0840723c */ /* 0x042fe20000001840 */
[----:B------:R-:W-:Y:S01]  /*fa50*/  FSEL R76, R169, -INF , !P2 ;  /* 0xff800000a94c7808 */ /* 0x000fe20005000000 */
[----:B------:R-:W-:Y:S01]  /*fa60*/  MUFU.TANH R130, R70 ;  /* 0x0000004600827308 */ /* 0x000fe20000002400 */
[----:B------:R-:W-:Y:S02]  /*fa70*/  FSEL R77, R178, -INF , !P4 ;  /* 0xff800000b24d7808 */ /* 0x000fe40006000000 */
[C---:B------:R-:W-:Y:S02]  /*fa80*/  ISETP.GE.AND P2, PT, R12.reuse, R208, PT ;  /* 0x000000d00c00720c */ /* 0x040fe40003f46270 */
[----:B------:R-:W-:Y:S01]  /*fa90*/  ISETP.GE.AND P4, PT, R12, R203, PT ;  /* 0x000000cb0c00720c */ /* 0x000fe20003f86270 */
[----:B------:R-:W-:Y:S01]  /*faa0*/  HMMA.16816.F32 R60, R8, R78, R60 ;  /* 0x0000004e083c723c */ /* 0x000fe2000000183c */
[----:B------:R-:W-:Y:S01]  /*fab0*/  I2FP.F32.S32 R12, R12 ;  /* 0x0000000c000c7245 */ /* 0x000fe20000201400 */
[----:B------:R1:W-:Y:S01]  /*fac0*/  MUFU.TANH R169, R71 ;  /* 0x0000004700a97308 */ /* 0x0003e20000002400 */
[----:B------:R-:W-:-:S03]  /*fad0*/  ISETP.GE.AND P6, PT, R13, R208, PT ;  /* 0x000000d00d00720c */ /* 0x000fc60003fc6270 */
[C---:B------:R-:W-:Y:S01]  /*fae0*/  FFMA.FTZ R117, R12.reuse, UR5, R128 ;  /* 0x000000050c757c23 */ /* 0x040fe20008010080 */
[----:B--2---:R-:W-:Y:S01]  /*faf0*/  FFMA.FTZ R118, R12, UR5, R129 ;  /* 0x000000050c767c23 */ /* 0x004fe20008010081 */
[----:B------:R-:W-:Y:S02]  /*fb00*/  VIADD R128, R194, 0xfffffe81 ;  /* 0xfffffe81c2807836 */ /* 0x000fe40000000000 */
[----:B------:R-:W2:Y:S01]  /*fb10*/  MUFU.TANH R122, R122 ;  /* 0x0000007a007a7308 */ /* 0x000ea20000002400 */
[----:B------:R-:W-:Y:S01]  /*fb20*/  FSEL R117, R117, -INF , !P2 ;  /* 0xff80000075757808 */ /* 0x000fe20005000000 */
[----:B------:R-:W-:Y:S01]  /*fb30*/  FMUL.FTZ R64, R64, UR4 ;  /* 0x0000000440407c20 */ /* 0x000fe20008410000 */
[----:B------:R-:W-:Y:S01]  /*fb40*/  ISETP.GE.AND P2, PT, R13, R203, PT ;  /* 0x000000cb0d00720c */ /* 0x000fe20003f46270 */
[----:B------:R-:W-:Y:S01]  /*fb50*/  FMUL.FTZ R66, R66, UR4 ;  /* 0x0000000442427c20 */ /* 0x000fe20008410000 */
[----:B------:R-:W-:Y:S01]  /*fb60*/  I2FP.F32.S32 R13, R13 ;  /* 0x0000000d000d7245 */ /* 0x000fe20000201400 */
[----:B------:R-:W-:Y:S01]  /*fb70*/  FMUL.FTZ R65, R65, UR4 ;  /* 0x0000000441417c20 */ /* 0x000fe20008410000 */
[----:B------:R-:W-:Y:S01]  /*fb80*/  FSEL R118, R118, -INF , !P4 ;  /* 0xff80000076767808 */ /* 0x000fe20006000000 */
[----:B------:R-:W5:Y:S01]  /*fb90*/  MUFU.TANH R181, R181 ;  /* 0x000000b500b57308 */ /* 0x000f620000002400 */
[----:B------:R-:W-:Y:S01]  /*fba0*/  ISETP.GE.AND P4, PT, R128, R208, PT ;  /* 0x000000d08000720c */ /* 0x000fe20003f86270 */
[C---:B------:R-:W-:Y:S01]  /*fbb0*/  FFMA.FTZ R119, R13.reuse, UR5, R131 ;  /* 0x000000050d777c23 */ /* 0x040fe20008010083 */
[----:B----4-:R-:W-:Y:S01]  /*fbc0*/  FFMA.FTZ R179, R13, UR5, R179 ;  /* 0x000000050db37c23 */ /* 0x010fe200080100b3 */
[----:B------:R-:W-:Y:S01]  /*fbd0*/  FMUL.FTZ R60, R60, UR4 ;  /* 0x000000043c3c7c20 */ /* 0x000fe20008410000 */
[----:B------:R-:W4:Y:S01]  /*fbe0*/  LDSM.16.M88.4 R12, [R204+0x8000] ;  /* 0x00800000cc0c783b */ /* 0x000f220000000200 */
[----:B------:R-:W-:Y:S01]  /*fbf0*/  FMUL.FTZ R174, R61, UR4 ;  /* 0x000000043dae7c20 */ /* 0x000fe20008410000 */
[----:B------:R-:W-:Y:S01]  /*fc00*/  FSEL R119, R119, -INF , !P6 ;  /* 0xff80000077777808 */ /* 0x000fe20007000000 */
[----:B------:R-:W5:Y:S01]  /*fc10*/  MUFU.TANH R183, R183 ;  /* 0x000000b700b77308 */ /* 0x000f620000002400 */
[-C--:B------:R-:W-:Y:S01]  /*fc20*/  ISETP.GE.AND P6, PT, R128, R203.reuse, PT ;  /* 0x000000cb8000720c */ /* 0x080fe20003fc6270 */
[----:B------:R-:W-:Y:S01]  /*fc30*/  VIADD R61, R194, 0xfffffe91 ;  /* 0xfffffe91c23d7836 */ /* 0x000fe20000000000 */
[----:B------:R-:W-:Y:S01]  /*fc40*/  I2FP.F32.S32 R128, R128 ;  /* 0x0000008000807245 */ /* 0x000fe20000201400 */
[----:B------:R-:W-:Y:S01]  /*fc50*/  FMUL.FTZ R62, R62, UR4 ;  /* 0x000000043e3e7c20 */ /* 0x000fe20008410000 */
[----:B------:R-:W-:Y:S01]  /*fc60*/  FSEL R78, R179, -INF , !P2 ;  /* 0xff800000b34e7808 */ /* 0x000fe20005000000 */
[C---:B---3--:R-:W-:Y:S01]  /*fc70*/  HMMA.16816.F32 R56, R24.reuse, R72, R56 ;  /* 0x000000481838723c */ /* 0x048fe20000001838 */
[----:B------:R-:W-:Y:S01]  /*fc80*/  ISETP.GE.AND P2, PT, R68, R208, PT ;  /* 0x000000d04400720c */ /* 0x000fe20003f46270 */
[C---:B------:R-:W-:Y:S01]  /*fc90*/  FFMA.FTZ R79, R128.reuse, UR5, R120 ;  /* 0x00000005804f7c23 */ /* 0x040fe20008010078 */
[----:B------:R-:W-:Y:S01]  /*fca0*/  I2FP.F32.S32 R120, R68 ;  /* 0x0000004400787245 */ /* 0x000fe20000201400 */
[----:B------:R-:W-:Y:S01]  /*fcb0*/  FFMA.FTZ R128, R128, UR5, R121 ;  /* 0x0000000580807c23 */ /* 0x000fe20008010079 */
[----:B------:R-:W-:Y:S01]  /*fcc0*/  VIADD R121, R194, 0xfffffe89 ;  /* 0xfffffe89c2797836 */ /* 0x000fe20000000000 */
[----:B------:R-:W3:Y:S01]  /*fcd0*/  MUFU.TANH R182, R182 ;  /* 0x000000b600b67308 */ /* 0x000ee20000002400 */
[----:B------:R-:W-:Y:S01]  /*fce0*/  FSEL R79, R79, -INF , !P4 ;  /* 0xff8000004f4f7808 */ /* 0x000fe20006000000 */
[----:B------:R-:W-:Y:S01]  /*fcf0*/  FFMA.FTZ R123, R120, UR5, R123 ;  /* 0x00000005787b7c23 */ /* 0x000fe2000801007b */
[-C--:B------:R-:W-:Y:S01]  /*fd00*/  ISETP.GE.AND P4, PT, R68, R203.reuse, PT ;  /* 0x000000cb4400720c */ /* 0x080fe20003f86270 */
[----:B------:R-:W-:Y:S01]  /*fd10*/  FFMA.FTZ R180, R120, UR5, R180 ;  /* 0x0000000578b47c23 */ /* 0x000fe200080100b4 */
[----:B-1----:R-:W1:Y:S01]  /*fd20*/  LDSM.16.M88.4 R68, [R202+0x8800] ;  /* 0x00880000ca44783b */ /* 0x002e620000000200 */
[----:B------:R-:W-:Y:S01]  /*fd30*/  FSEL R72, R128, -INF , !P6 ;  /* 0xff80000080487808 */ /* 0x000fe20007000000 */
[C---:B------:R-:W-:Y:S01]  /*fd40*/  VIADD R120, R194.reuse, 0xfffffe90 ;  /* 0xfffffe90c2787836 */ /* 0x040fe20000000000 */
[----:B------:R-:W-:Y:S01]  /*fd50*/  FSEL R73, R123, -INF , !P2 ;  /* 0xff8000007b497808 */ /* 0x000fe20005000000 */
[----:B------:R-:W-:Y:S01]  /*fd60*/  HMMA.16816.F32 R52, R24, R74, R52 ;  /* 0x0000004a1834723c */ /* 0x000fe20000001834 */
[CC--:B------:R-:W-:Y:S01]  /*fd70*/  ISETP.GE.AND P6, PT, R121.reuse, R208.reuse, PT ;  /* 0x000000d07900720c */ /* 0x0c0fe20003fc6270 */
[----:B------:R5:W-:Y:S01]  /*fd80*/  MUFU.TANH R171, R60 ;  /* 0x0000003c00ab7308 */ /* 0x000be20000002400 */
[----:B------:R-:W-:Y:S01]  /*fd90*/  ISETP.GE.AND P2, PT, R121, R203, PT ;  /* 0x000000cb7900720c */ /* 0x000fe20003f46270 */
[----:B------:R-:W-:Y:S01]  /*fda0*/  FMUL.FTZ R63, R63, UR4 ;  /* 0x000000043f3f7c20 */ /* 0x000fe20008410000 */
[----:B------:R-:W-:Y:S01]  /*fdb0*/  I2FP.F32.S32 R121, R121 ;  /* 0x0000007900797245 */ /* 0x000fe20000201400 */
[----:B------:R-:W-:Y:S01]  /*fdc0*/  VIADD R128, R194, 0xfffffea0 ;  /* 0xfffffea0c2807836 */ /* 0x000fe20000000000 */
[----:B------:R-:W-:Y:S01]  /*fdd0*/  FSEL R74, R180, -INF , !P4 ;  /* 0xff800000b44a7808 */ /* 0x000fe20006000000 */
[----:B------:R-:W-:Y:S01]  /*fde0*/  FMUL.FTZ R67, R67, UR4 ;  /* 0x0000000443437c20 */ /* 0x000fe20008410000 */
[C---:B------:R-:W-:Y:S01]  /*fdf0*/  ISETP.GE.AND P4, PT, R120.reuse, R208, PT ;  /* 0x000000d07800720c */ /* 0x040fe20003f86270 */
[----:B--2---:R-:W-:Y:S01]  /*fe00*/  FFMA.FTZ R75, R121, UR5, R122 ;  /* 0x00000005794b7c23 */ /* 0x004fe2000801007a */
[----:B------:R-:W2:Y:S04]  /*fe10*/  MUFU.TANH R126, R126 ;  /* 0x0000007e007e7308 */ /* 0x000ea80000002400 */
[----:B------:R-:W-:Y:S01]  /*fe20*/  FSEL R75, R75, -INF , !P6 ;  /* 0xff8000004b4b7808 */ /* 0x000fe20007000000 */
[C---:B----4-:R-:W-:Y:S01]  /*fe30*/  HMMA.16816.F32 R56, R8.reuse, R12, R56 ;  /* 0x0000000c0838723c */ /* 0x050fe20000001838 */
[----:B------:R-:W-:Y:S01]  /*fe40*/  ISETP.GE.AND P6, PT, R120, R203, PT ;  /* 0x000000cb7800720c */ /* 0x000fe20003fc6270 */
[----:B------:R-:W-:Y:S01]  /*fe50*/  VIADD R13, R194, 0xfffffe98 ;  /* 0xfffffe98c20d7836 */ /* 0x000fe20000000000 */
[----:B-----5:R-:W-:Y:S01]  /*fe60*/  I2FP.F32.S32 R60, R120 ;  /* 0x00000078003c7245 */ /* 0x020fe20000201400 */
[----:B------:R-:W-:Y:S01]  /*fe70*/  FFMA.FTZ R120, R121, UR5, R124 ;  /* 0x0000000579787c23 */ /* 0x000fe2000801007c */
[----:B------:R-:W-:Y:S01]  /*fe80*/  I2FP.F32.S32 R12, R61 ;  /* 0x0000003d000c7245 */ /* 0x000fe20000201400 */
[----:B------:R-:W-:Y:S02]  /*fe90*/  MUFU.TANH R176, R62 ;  /* 0x0000003e00b07308 */ /* 0x000fe40000002400 */
[----:B------:R-:W-:Y:S01]  /*fea0*/  FFMA.FTZ R121, R60, UR5, R181 ;  /* 0x000000053c797c23 */ /* 0x000fe200080100b5 */
[----:B------:R-:W-:Y:S01]  /*feb0*/  FSEL R120, R120, -INF , !P2 ;  /* 0xff80000078787808 */ /* 0x000fe20005000000 */
[----:B------:R-:W-:Y:S01]  /*fec0*/  FFMA.FTZ R183, R60, UR5, R183 ;  /* 0x000000053cb77c23 */ /* 0x000fe200080100b7 */
[-C--:B------:R-:W-:Y:S01]  /*fed0*/  ISETP.GE.AND P2, PT, R61, R208.reuse, PT ;  /* 0x000000d03d00720c */ /* 0x080fe20003f46270 */
[C---:B---3--:R-:W-:Y:S01]  /*fee0*/  FFMA.FTZ R182, R12.reuse, UR5, R182 ;  /* 0x000000050cb67c23 */ /* 0x048fe200080100b6 */
[----:B------:R-:W-:Y:S01]  /*fef0*/  FSEL R121, R121, -INF , !P4 ;  /* 0xff80000079797808 */ /* 0x000fe20006000000 */
[----:B------:R3:W-:Y:S01]  /*ff00*/  MUFU.TANH R175, R63 ;  /* 0x0000003f00af7308 */ /* 0x0007e20000002400 */
[----:B------:R-:W-:Y:S01]  /*ff10*/  ISETP.GE.AND P4, PT, R61, R203, PT ;  /* 0x000000cb3d00720c */ /* 0x000fe20003f86270 */
[----:B------:R-:W-:Y:S01]  /*ff20*/  FFMA.FTZ R122, R12, UR5, R125 ;  /* 0x000000050c7a7c23 */ /* 0x000fe2000801007d */
[----:B------:R-:W-:Y:S01]  /*ff30*/  IADD3 R12, PT, PT, R194, -0x167, RZ ;  /* 0xfffffe99c20c7810 */ /* 0x000fe20007ffe0ff */
[----:B------:R-:W-:Y:S01]  /*ff40*/  HMMA.16816.F32 R52, R8, R14, R52 ;  /* 0x0000000e0834723c */ /* 0x000fe20000001834 */
[----:B------:R-:W-:Y:S01]  /*ff50*/  FMUL.FTZ R59, R59, UR4 ;  /* 0x000000043b3b7c20 */ /* 0x000fe20008410000 */
[----:B------:R-:W-:Y:S01]  /*ff60*/  FMUL.FTZ R56, R56, UR4 ;  /* 0x0000000438387c20 */ /* 0x000fe20008410000 */
[----:B------:R-:W-:Y:S01]  /*ff70*/  FSEL R122, R122, -INF , !P4 ;  /* 0xff8000007a7a7808 */ /* 0x000fe20006000000 */
[----:B------:R-:W4:Y:S01]  /*ff80*/  MUFU.TANH R17, R17 ;  /* 0x0000001100117308 */ /* 0x000f220000002400 */
[----:B------:R-:W-:Y:S01]  /*ff90*/  ISETP.GE.AND P4, PT, R12, R208, PT ;  /* 0x000000d00c00720c */ /* 0x000fe20003f86270 */
[----:B------:R-:W-:Y:S01]  /*ffa0*/  FMUL.FTZ R57, R57, UR4 ;  /* 0x0000000439397c20 */ /* 0x000fe20008410000 */
[----:B------:R-:W-:Y:S01]  /*ffb0*/  FMUL.FTZ R58, R58, UR4 ;  /* 0x000000043a3a7c20 */ /* 0x000fe20008410000 */
[----:B-1----:R-:W-:Y:S01]  /*ffc0*/  HMMA.16816.F32 R48, R24, R68, R48 ;  /* 0x000000441830723c */ /* 0x002fe20000001830 */
[----:B------:R-:W-:-:S02]  /*ffd0*/  FSEL R68, R183, -INF , !P6 ;  /* 0xff800000b7447808 */ /* 0x000fc40007000000 */
[----:B------:R-:W-:Y:S01]  /*ffe0*/  FSEL R69, R182, -INF , !P2 ;  /* 0xff800000b6457808 */ /* 0x000fe20005000000 */
[----:B------:R1:W-:Y:S01]  /*fff0*/  MUFU.TANH R18, R59 ;  /* 0x0000003b00127308 */ /* 0x0003e20000002400 */
[----:B---3--:R-:W3:Y:S01]  /*10000*/  LDSM.16.M88.4 R60, [R204+0x8800] ;  /* 0x00880000cc3c783b */ /* 0x008ee20000000200 */
[C---:B------:R-:W-:Y:S02]  /*10010*/  ISETP.GE.AND P6, PT, R13.reuse, R208, PT ;  /* 0x000000d00d00720c */ /* 0x040fe40003fc6270 */
[----:B------:R-:W-:Y:S01]  /*10020*/  ISETP.GE.AND P2, PT, R13, R203, PT ;  /* 0x000000cb0d00720c */ /* 0x000fe20003f46270 */
[----:B------:R-:W-:Y:S01]  /*10030*/  HMMA.16816.F32 R44, R24, R70, R44 ;  /* 0x00000046182c723c */ /* 0x000fe2000000182c */
[----:B------:R-:W-:Y:S01]  /*10040*/  I2FP.F32.S32 R13, R13 ;  /* 0x0000000d000d7245 */ /* 0x000fe20000201400 */
[----:B------:R-:W-:Y:S01]  /*10050*/  FMUL.FTZ R129, R52, UR4 ;  /* 0x0000000434817c20 */ /* 0x000fe20008410000 */
[----:B------:R-:W-:Y:S01]  /*10060*/  VIADD R52, R194, 0xfffffea8 ;  /* 0xfffffea8c2347836 */ /* 0x000fe20000000000 */
[----:B------:R-:W-:Y:S01]  /*10070*/  MUFU.TANH R16, R16 ;  /* 0x0000001000107308 */ /* 0x000fe20000002400 */
[----:B------:R-:W-:Y:S01]  /*10080*/  FMUL.FTZ R53, R53, UR4 ;  /* 0x0000000435357c20 */ /* 0x000fe20008410000 */
[C---:B--2---:R-:W-:Y:S01]  /*10090*/  FFMA.FTZ R123, R13.reuse, UR5, R126 ;  /* 0x000000050d7b7c23 */ /* 0x044fe2000801007e */
[----:B------:R-:W-:Y:S01]  /*100a0*/  I2FP.F32.S32 R126, R12 ;  /* 0x0000000c007e7245 */ /* 0x000fe20000201400 */
[----:B------:R-:W-:Y:S01]  /*100b0*/  FFMA.FTZ R124, R13, UR5, R167 ;  /* 0x000000050d7c7c23 */ /* 0x000fe200080100a7 */
[----:B------:R-:W-:Y:S01]  /*100c0*/  LDSM.16.M88.4 R204, [R204+0x9000] ;  /* 0x00900000cccc783b */ /* 0x000fe20000000200 */
[----:B------:R-:W-:Y:S01]  /*100d0*/  FMUL.FTZ R55, R55, UR4 ;  /* 0x0000000437377c20 */ /* 0x000fe20008410000 */
[----:B------:R-:W-:Y:S01]  /*100e0*/  FSEL R123, R123, -INF , !P6 ;  /* 0xff8000007b7b7808 */ /* 0x000fe20007000000 */
[----:B------:R-:W-:Y:S01]  /*100f0*/  FFMA.FTZ R125, R126, UR5, R127 ;  /* 0x000000057e7d7c23 */ /* 0x000fe2000801007f */
[----:B------:R-:W-:Y:S01]  /*10100*/  FSEL R124, R124, -INF , !P2 ;  /* 0xff8000007c7c7808 */ /* 0x000fe20005000000 */
[----:B------:R-:W-:Y:S01]  /*10110*/  FFMA.FTZ R126, R126, UR5, R172 ;  /* 0x000000057e7e7c23 */ /* 0x000fe200080100ac */
[----:B------:R-:W-:Y:S01]  /*10120*/  ISETP.GE.AND P2, PT, R128, R208, PT ;  /* 0x000000d08000720c */ /* 0x000fe20003f46270 */
[----:B------:R-:W-:Y:S01]  /*10130*/  MUFU.TANH R64, R64 ;  /* 0x0000004000407308 */ /* 0x000fe20000002400 */
[----:B------:R-:W-:-:S02]  /*10140*/  FSEL R125, R125, -INF , !P4 ;  /* 0xff8000007d7d7808 */ /* 0x000fc40006000000 */
[-C--:B------:R-:W-:Y:S02]  /*10150*/  ISETP.GE.AND P4, PT, R128, R203.reuse, PT ;  /* 0x000000cb8000720c */ /* 0x080fe40003f86270 */
[----:B------:R-:W-:Y:S02]  /*10160*/  I2FP.F32.S32 R128, R128 ;  /* 0x0000008000807245 */ /* 0x000fe40000201400 */
[----:B------:R-:W-:Y:S01]  /*10170*/  ISETP.GE.AND P6, PT, R12, R203, PT ;  /* 0x000000cb0c00720c */ /* 0x000fe20003fc6270 */
[----:B------:R-:W-:Y:S01]  /*10180*/  MUFU.TANH R66, R66 ;  /* 0x0000004200427308 */ /* 0x000fe20000002400 */
[----:B-1----:R-:W-:Y:S01]  /*10190*/  I2FP.F32.S32 R59, R19 ;  /* 0x00000013003b7245 */ /* 0x002fe20000201400 */
[----:B------:R-:W-:Y:S01]  /*101a0*/  FFMA.FTZ R127, R128, UR5, R166 ;  /* 0x00000005807f7c23 */ /* 0x000fe200080100a6 */
[----:B------:R-:W-:Y:S01]  /*101b0*/  FSEL R126, R126, -INF , !P6 ;  /* 0xff8000007e7e7808 */ /* 0x000fe20007000000 */
[----:B------:R-:W-:Y:S01]  /*101c0*/  FFMA.FTZ R128, R128, UR5, R170 ;  /* 0x0000000580807c23 */ /* 0x000fe200080100aa */
[----:B------:R-:W-:Y:S01]  /*101d0*/  ISETP.GE.AND P6, PT, R19, R208, PT ;  /* 0x000000d01300720c */ /* 0x000fe20003fc6270 */
[----:B------:R-:W1:Y:S01]  /*101e0*/  LDSM.16.M88.4 R12, [R202+0x9000] ;  /* 0x00900000ca0c783b */ /* 0x000e620000000200 */
[----:B------:R-:W-:Y:S01]  /*101f0*/  FSEL R127, R127, -INF , !P2 ;  /* 0xff8000007f7f7808 */ /* 0x000fe20005000000 */
[----:B------:R-:W-:Y:S01]  /*10200*/  FFMA.FTZ R168, R59, UR5, R168 ;  /* 0x000000053ba87c23 */ /* 0x000fe200080100a8 */
[----:B------:R-:W-:Y:S01]  /*10210*/  ISETP.GE.AND P2, PT, R19, R203, PT ;  /* 0x000000cb1300720c */ /* 0x000fe20003f46270 */
[----:B------:R-:W-:Y:S01]  /*10220*/  MUFU.TANH R65, R65 ;  /* 0x0000004100417308 */ /* 0x000fe20000002400 */
[----:B------:R-:W-:Y:S01]  /*10230*/  FSEL R128, R128, -INF , !P4 ;  /* 0xff80000080807808 */ /* 0x000fe20006000000 */
[----:B---3--:R-:W-:Y:S01]  /*10240*/  HMMA.16816.F32 R48, R8, R60, R48 ;  /* 0x0000003c0830723c */ /* 0x008fe20000001830 */
[----:B------:R-:W-:Y:S01]  /*10250*/  I2FP.F32.S32 R60, R52 ;  /* 0x00000034003c7245 */ /* 0x000fe20000201400 */
[----:B------:R-:W-:-:S04]  /*10260*/  DEPBAR.LE SB0, 0x0 ;  /* 0x000080000000791a */ /* 0x000fc80000000000 */
[----:B------:R2:W3:Y:S01]  /*10270*/  MUFU.TANH R19, R129 ;  /* 0x0000008100137308 */ /* 0x0004e20000002400 */
[----:B------:R-:W-:Y:S01]  /*10280*/  ISETP.GE.AND P4, PT, R52, R208, PT ;  /* 0x000000d03400720c */ /* 0x000fe20003f86270 */
[----:B------:R-:W-:Y:S01]  /*10290*/  FFMA.FTZ R130, R60, UR5, R130 ;  /* 0x000000053c827c23 */ /* 0x000fe20008010082 */
[----:B------:R-:W-:Y:S01]  /*102a0*/  FSEL R70, R168, -INF , !P2 ;  /* 0xff800000a8467808 */ /* 0x000fe20005000000 */
[----:B------:R-:W-:Y:S04]  /*102b0*/  HMMA.16816.F32 R44, R8, R62, R44 ;  /* 0x0000003e082c723c */ /* 0x000fe8000000182c */
[----:B------:R-:W-:Y:S08]  /*102c0*/  MUFU.TANH R67, R67 ;  /* 0x0000004300437308 */ /* 0x000ff00000002400 */
[----:B------:R-:W-:Y:S01]  /*102d0*/  MUFU.TANH R174, R174 ;  /* 0x000000ae00ae7308 */ /* 0x000fe20000002400 */
[----:B--2---:R-:W-:Y:S01]  /*102e0*/  FFMA.FTZ R129, R59, UR5, R173 ;  /* 0x000000053b817c23 */ /* 0x004fe200080100ad */
[----:B------:R-:W-:Y:S01]  /*102f0*/  FMUL.FTZ R59, R54, UR4 ;  /* 0x00000004363b7c20 */ /* 0x000fe20008410000 */
[----:B----4-:R-:W-:-:S03]  /*10300*/  FFMA.FTZ R54, R60, UR5, R17 ;  /* 0x000000053c367c23 */ /* 0x010fc60008010011 */
[----:B------:R-:W-:Y:S01]  /*10310*/  FSEL R129, R129, -INF , !P6 ;  /* 0xff80000081817808 */ /* 0x000fe20007000000 */
[----:B------:R-:W-:Y:S01]  /*10320*/  FMUL.FTZ R20, R44, UR4 ;  /* 0x000000042c147c20 */ /* 0x000fe20008410000 */
[----:B------:R-:W-:Y:S01]  /*10330*/  ISETP.GE.AND P6, PT, R52, R203, PT ;  /* 0x000000cb3400720c */ /* 0x000fe20003fc6270 */
[----:B------:R-:W-:Y:S01]  /*10340*/  MUFU.TANH R56, R56 ;  /* 0x0000003800387308 */ /* 0x000fe20000002400 */
[----:B------:R-:W-:Y:S01]  /*10350*/  FSEL R71, R54, -INF , !P4 ;  /* 0xff80000036477808 */ /* 0x000fe20006000000 */
[----:B------:R-:W-:Y:S01]  /*10360*/  FMUL.FTZ R21, R45, UR4 ;  /* 0x000000042d157c20 */ /* 0x000fe20008410000 */
[----:B------:R-:W-:Y:S01]  /*10370*/  IADD3 R54, PT, PT, R194, -0x150, RZ ;  /* 0xfffffeb0c2367810 */ /* 0x000fe20007ffe0ff */
[C---:B-1----:R-:W-:Y:S01]  /*10380*/  HMMA.16816.F32 R40, R24.reuse, R12, R40 ;  /* 0x0000000c1828723c */ /* 0x042fe20000001828 */
[----:B------:R-:W-:Y:S01]  /*10390*/  FSEL R130, R130, -INF , !P6 ;  /* 0xff80000082827808 */ /* 0x000fe20007000000 */
[----:B------:R-:W-:Y:S01]  /*103a0*/  FMUL.FTZ R13, R48, UR4 ;  /* 0x00000004300d7c20 */ /* 0x000fe20008410000 */
[----:B------:R-:W-:Y:S01]  /*103b0*/  ISETP.GE.AND P6, PT, R54, R208, PT ;  /* 0x000000d03600720c */ /* 0x000fe20003fc6270 */
[----:B------:R1:W-:Y:S01]  /*103c0*/  MUFU.TANH R52, R53 ;  /* 0x0000003500347308 */ /* 0x0003e20000002400 */
[----:B------:R-:W-:Y:S01]  /*103d0*/  FMUL.FTZ R48, R49, UR4 ;  /* 0x0000000431307c20 */ /* 0x000fe20008410000 */
[----:B------:R-:W-:Y:S01]  /*103e0*/  FMUL.FTZ R49, R50, UR4 ;  /* 0x0000000432317c20 */ /* 0x000fe20008410000 */
[----:B------:R-:W-:Y:S01]  /*103f0*/  FMUL.FTZ R46, R46, UR4 ;  /* 0x000000042e2e7c20 */ /* 0x000fe20008410000 */
[----:B------:R-:W-:Y:S01]  /*10400*/  HMMA.16816.F32 R36, R24, R14, R36 ;  /* 0x0000000e1824723c */ /* 0x000fe20000001824 */
[----:B------:R-:W-:-:S02]  /*10410*/  VIADD R26, R194, 0xfffffec8 ;  /* 0xfffffec8c21a7836 */ /* 0x000fc40000000000 */
[----:B------:R-:W-:Y:S01]  /*10420*/  FMUL.FTZ R14, R47, UR4 ;  /* 0x000000042f0e7c20 */ /* 0x000fe20008410000 */
[----:B------:R-:W-:Y:S02]  /*10430*/  MUFU.TANH R57, R57 ;  /* 0x0000003900397308 */ /* 0x000fe40000002400 */
[----:B------:R-:W-:-:S05]  /*10440*/  I2FP.F32.S32 R25, R26 ;  /* 0x0000001a00197245 */ /* 0x000fca0000201400 */
[----:B---3--:R-:W-:Y:S01]  /*10450*/  FFMA.FTZ R19, R25, UR5, R19 ;  /* 0x0000000519137c23 */ /* 0x008fe20008010013 */
[----:B------:R-:W-:Y:S01]  /*10460*/  MUFU.TANH R58, R58 ;  /* 0x0000003a003a7308 */ /* 0x000fe20000002400 */
[C---:B-1----:R-:W-:Y:S01]  /*10470*/  VIADD R53, R194.reuse, 0xfffffea9 ;  /* 0xfffffea9c2357836 */ /* 0x042fe20000000000 */
[C---:B------:R-:W-:Y:S04]  /*10480*/  HMMA.16816.F32 R40, R8.reuse, R204, R40 ;  /* 0x000000cc0828723c */ /* 0x040fe80000001828 */
[C---:B------:R-:W-:Y:S02]  /*10490*/  ISETP.GE.AND P2, PT, R53.reuse, R208, PT ;  /* 0x000000d03500720c */ /* 0x040fe40003f46270 */
[----:B------:R-:W-:Y:S01]  /*104a0*/  ISETP.GE.AND P4, PT, R53, R203, PT ;  /* 0x000000cb3500720c */ /* 0x000fe20003f86270 */
[----:B------:R-:W1:Y:S01]  /*104b0*/  MUFU.TANH R17, R59 ;  /* 0x0000003b00117308 */ /* 0x000e620000002400 */
[----:B------:R-:W-:Y:S01]  /*104c0*/  I2FP.F32.S32 R53, R53 ;  /* 0x0000003500357245 */ /* 0x000fe20000201400 */
[----:B------:R-:W-:Y:S01]  /*104d0*/  HMMA.16816.F32 R36, R8, R206, R36 ;  /* 0x000000ce0824723c */ /* 0x000fe20000001824 */
[----:B------:R-:W-:-:S03]  /*104e0*/  VIADD R10, R194, 0xfffffed9 ;  /* 0xfffffed9c20a7836 */ /* 0x000fc60000000000 */
[C---:B------:R-:W-:Y:S01]  /*104f0*/  FFMA.FTZ R16, R53.reuse, UR5, R16 ;  /* 0x0000000535107c23 */ /* 0x040fe20008010010 */
[----:B------:R-:W-:Y:S01]  /*10500*/  FFMA.FTZ R166, R53, UR5, R169 ;  /* 0x0000000535a67c23 */ /* 0x000fe200080100a9 */
[----:B------:R-:W-:Y:S01]  /*10510*/  VIADD R53, R194, 0xfffffeb1 ;  /* 0xfffffeb1c2357836 */ /* 0x000fe20000000000 */
[----:B------:R-:W-:Y:S01]  /*10520*/  MUFU.TANH R12, R55 ;  /* 0x00000037000c7308 */ /* 0x000fe20000002400 */
[----:B------:R-:W-:Y:S02]  /*10530*/  I2FP.F32.S32 R187, R10 ;  /* 0x0000000a00bb7245 */ /* 0x000fe40000201400 */
[----:B------:R-:W-:Y:S01]  /*10540*/  FSEL R131, R16, -INF , !P2 ;  /* 0xff80000010837808 */ /* 0x000fe20005000000 */
[----:B------:R-:W-:Y:S01]  /*10550*/  FMUL.FTZ R24, R40, UR4 ;  /* 0x0000000428187c20 */ /* 0x000fe20008410000 */
[----:B------:R-:W-:Y:S01]  /*10560*/  I2FP.F32.S32 R16, R54 ;  /* 0x0000003600107245 */ /* 0x000fe20000201400 */
[----:B------:R-:W-:Y:S01]  /*10570*/  FMUL.FTZ R43, R43, UR4 ;  /* 0x000000042b2b7c20 */ /* 0x000fe20008410000 */
[----:B------:R-:W-:Y:S01]  /*10580*/  FSEL R166, R166, -INF , !P4 ;  /* 0xff800000a6a67808 */ /* 0x000fe20006000000 */
[----:B------:R-:W-:Y:S01]  /*10590*/  MUFU.TANH R13, R13 ;  /* 0x0000000d000d7308 */ /* 0x000fe20000002400 */
[-C--:B------:R-:W-:Y:S01]  /*105a0*/  ISETP.GE.AND P4, PT, R53, R208.reuse, PT ;  /* 0x000000d03500720c */ /* 0x080fe20003f86270 */
[C---:B------:R-:W-:Y:S01]  /*105b0*/  FFMA.FTZ R64, R16.reuse, UR5, R64 ;  /* 0x0000000510407c23 */ /* 0x040fe20008010040 */
[----:B------:R-:W-:Y:S01]  /*105c0*/  FFMA.FTZ R66, R16, UR5, R66 ;  /* 0x0000000510427c23 */ /* 0x000fe20008010042 */
[----:B------:R-:W-:Y:S01]  /*105d0*/  FMUL.FTZ R16, R51, UR4 ;  /* 0x0000000433107c20 */ /* 0x000fe20008410000 */
[-C--:B------:R-:W-:Y:S01]  /*105e0*/  ISETP.GE.AND P2, PT, R54, R203.reuse, PT ;  /* 0x000000cb3600720c */ /* 0x080fe20003f46270 */
[----:B------:R-:W-:Y:S01]  /*105f0*/  VIADD R51, R194, 0xfffffeb8 ;  /* 0xfffffeb8c2337836 */ /* 0x000fe20000000000 */
[----:B------:R-:W-:Y:S01]  /*10600*/  FSEL R167, R64, -INF , !P6 ;  /* 0xff80000040a77808 */ /* 0x000fe20007000000 */
[----:B-1----:R-:W-:Y:S01]  /*10610*/  FFMA.FTZ R179, R25, UR5, R17 ;  /* 0x0000000519b37c23 */ /* 0x002fe20008010011 */
[----:B------:R-:W-:Y:S01]  /*10620*/  ISETP.GE.AND P6, PT, R53, R203, PT ;  /* 0x000000cb3500720c */ /* 0x000fe20003fc6270 */
[----:B------:R-:W-:Y:S01]  /*10630*/  MUFU.TANH R48, R48 ;  /* 0x0000003000307308 */ /* 0x000fe20000002400 */
[----:B------:R-:W-:Y:S01]  /*10640*/  I2FP.F32.S32 R53, R53 ;  /* 0x0000003500357245 */ /* 0x000fe20000201400 */
[----:B------:R-:W-:Y:S01]  /*10650*/  VIADD R17, R194, 0xfffffed1 ;  /* 0xfffffed1c2117836 */ /* 0x000fe20000000000 */
[----:B------:R-:W-:Y:S01]  /*10660*/  FSEL R168, R66, -INF , !P2 ;  /* 0xff80000042a87808 */ /* 0x000fe20005000000 */
[----:B------:R-:W-:Y:S01]  /*10670*/  FMUL.FTZ R37, R37, UR4 ;  /* 0x0000000425257c20 */ /* 0x000fe20008410000 */
[-C--:B------:R-:W-:Y:S01]  /*10680*/  ISETP.GE.AND P2, PT, R51, R208.reuse, PT ;  /* 0x000000d03300720c */ /* 0x080fe20003f46270 */
[C---:B------:R-:W-:Y:S01]  /*10690*/  FFMA.FTZ R65, R53.reuse, UR5, R65 ;  /* 0x0000000535417c23 */ /* 0x040fe20008010041 */
[----:B------:R-:W-:Y:S01]  /*106a0*/  I2FP.F32.S32 R50, R51 ;  /* 0x0000003300327245 */ /* 0x000fe20000201400 */
[----:B------:R-:W-:Y:S01]  /*106b0*/  FFMA.FTZ R67, R53, UR5, R67 ;  /* 0x0000000535437c23 */ /* 0x000fe20008010043 */
[----:B------:R-:W-:Y:S01]  /*106c0*/  MUFU.TANH R49, R49 ;  /* 0x0000003100317308 */ /* 0x000fe20000002400 */
[----:B------:R-:W-:Y:S01]  /*106d0*/  FMUL.FTZ R9, R38, UR4 ;  /* 0x0000000426097c20 */ /* 0x000fe20008410000 */
[----:B------:R-:W-:Y:S01]  /*106e0*/  FSEL R169, R65, -INF , !P4 ;  /* 0xff80000041a97808 */ /* 0x000fe20006000000 */
[----:B------:R-:W-:Y:S01]  /*106f0*/  FFMA.FTZ R171, R50, UR5, R171 ;  /* 0x0000000532ab7c23 */ /* 0x000fe200080100ab */
[----:B------:R-:W-:Y:S01]  /*10700*/  ISETP.GE.AND P4, PT, R51, R203, PT ;  /* 0x000000cb3300720c */ /* 0x000fe20003f86270 */
[----:B------:R-:W-:Y:S01]  /*10710*/  VIADD R51, R194, 0xfffffeb9 ;  /* 0xfffffeb9c2337836 */ /* 0x000fe20000000000 */
[----:B------:R-:W-:Y:S01]  /*10720*/  FSEL R170, R67, -INF , !P6 ;  /* 0xff80000043aa7808 */ /* 0x000fe20007000000 */
[----:B------:R-:W-:Y:S01]  /*10730*/  FFMA.FTZ R172, R50, UR5, R176 ;  /* 0x0000000532ac7c23 */ /* 0x000fe200080100b0 */
[----:B------:R-:W-:Y:S01]  /*10740*/  VIADD R50, R194, 0xfffffec0 ;  /* 0xfffffec0c2327836 */ /* 0x000fe20000000000 */
[----:B------:R-:W-:Y:S01]  /*10750*/  FSEL R171, R171, -INF , !P2 ;  /* 0xff800000abab7808 */ /* 0x000fe20005000000 */
[----:B------:R-:W-:Y:S01]  /*10760*/  MUFU.TANH R16, R16 ;  /* 0x0000001000107308 */ /* 0x000fe20000002400 */
[----:B------:R-:W-:Y:S01]  /*10770*/  I2FP.F32.S32 R44, R51 ;  /* 0x00000033002c7245 */ /* 0x000fe20000201400 */
[----:B------:R-:W-:Y:S01]  /*10780*/  FMUL.FTZ R36, R36, UR4 ;  /* 0x0000000424247c20 */ /* 0x000fe20008410000 */
[-C--:B------:R-:W-:Y:S01]  /*10790*/  ISETP.GE.AND P6, PT, R51, R208.reuse, PT ;  /* 0x000000d03300720c */ /* 0x080fe20003fc6270 */
[----:B------:R-:W-:Y:S01]  /*107a0*/  FMUL.FTZ R8, R39, UR4 ;  /* 0x0000000427087c20 */ /* 0x000fe20008410000 */
[----:B------:R-:W-:Y:S01]  /*107b0*/  FSEL R172, R172, -INF , !P4 ;  /* 0xff800000acac7808 */ /* 0x000fe20006000000 */
[----:B------:R-:W-:Y:S01]  /*107c0*/  FFMA.FTZ R173, R44, UR5, R174 ;  /* 0x000000052cad7c23 */ /* 0x000fe200080100ae */
[----:B------:R-:W-:Y:S01]  /*107d0*/  ISETP.GE.AND P4, PT, R50, R208, PT ;  /* 0x000000d03200720c */ /* 0x000fe20003f86270 */
[----:B------:R-:W-:Y:S01]  /*107e0*/  FFMA.FTZ R174, R44, UR5, R175 ;  /* 0x000000052cae7c23 */ /* 0x000fe200080100af */
[----:B------:R-:W-:Y:S01]  /*107f0*/  ISETP.GE.AND P2, PT, R51, R203, PT ;  /* 0x000000cb3300720c */ /* 0x000fe20003f46270 */
[----:B------:R-:W-:Y:S01]  /*10800*/  MUFU.TANH R20, R20 ;  /* 0x0000001400147308 */ /* 0x000fe20000002400 */
[----:B------:R-:W-:-:S02]  /*10810*/  FSEL R173, R173, -INF , !P6 ;  /* 0xff800000adad7808 */ /* 0x000fc40007000000 */
[----:B------:R-:W-:Y:S02]  /*10820*/  ISETP.GE.AND P6, PT, R50, R203, PT ;  /* 0x000000cb3200720c */ /* 0x000fe40003fc6270 */
[----:B------:R-:W-:Y:S02]  /*10830*/  I2FP.F32.S32 R50, R50 ;  /* 0x0000003200327245 */ /* 0x000fe40000201400 */
[----:B------:R-:W-:Y:S01]  /*10840*/  IADD3 R44, PT, PT, R194, -0x13f, RZ ;  /* 0xfffffec1c22c7810 */ /* 0x000fe20007ffe0ff */
[----:B------:R-:W1:Y:S01]  /*10850*/  MUFU.TANH R21, R21 ;  /* 0x0000001500157308 */ /* 0x000e620000002400 */
[----:B------:R-:W-:Y:S01]  /*10860*/  FSEL R174, R174, -INF , !P2 ;  /* 0xff800000aeae7808 */ /* 0x000fe20005000000 */
[----:B------:R-:W-:Y:S01]  /*10870*/  FFMA.FTZ R56, R50, UR5, R56 ;  /* 0x0000000532387c23 */ /* 0x000fe20008010038 */
[----:B------:R-:W-:Y:S01]  /*10880*/  ISETP.GE.AND P2, PT, R44, R208, PT ;  /* 0x000000d02c00720c */ /* 0x000fe20003f46270 */
[----:B------:R-:W-:-:S03]  /*10890*/  FFMA.FTZ R58, R50, UR5, R58 ;  /* 0x00000005323a7c23 */ /* 0x000fc6000801003a */
[----:B------:R-:W-:Y:S01]  /*108a0*/  FSEL R175, R56, -INF , !P4 ;  /* 0xff80000038af7808 */ /* 0x000fe20006000000 */
[----:B------:R-:W2:Y:S01]  /*108b0*/  MUFU.TANH R14, R14 ;  /* 0x0000000e000e7308 */ /* 0x000ea20000002400 */
[-C--:B------:R-:W-:Y:S02]  /*108c0*/  ISETP.GE.AND P4, PT, R44, R203.reuse, PT ;  /* 0x000000cb2c00720c */ /* 0x080fe40003f86270 */
[----:B------:R-:W-:Y:S02]  /*108d0*/  I2FP.F32.S32 R44, R44 ;  /* 0x0000002c002c7245 */ /* 0x000fe40000201400 */
[----:B------:R-:W-:Y:S02]  /*108e0*/  FSEL R164, R58, -INF , !P6 ;  /* 0xff8000003aa47808 */ /* 0x000fe40007000000 */
[-C--:B------:R-:W-:Y:S01]  /*108f0*/  ISETP.GE.AND P6, PT, R26, R208.reuse, PT ;  /* 0x000000d01a00720c */ /* 0x080fe20003fc6270 */
[C---:B------:R-:W-:Y:S01]  /*10900*/  FFMA.FTZ R57, R44.reuse, UR5, R57 ;  /* 0x000000052c397c23 */ /* 0x040fe20008010039 */
[----:B------:R-:W-:Y:S01]  /*10910*/  FFMA.FTZ R176, R44, UR5, R18 ;  /* 0x000000052cb07c23 */ /* 0x000fe20008010012 */
[----:B------:R-:W-:Y:S01]  /*10920*/  MUFU.TANH R15, R46 ;  /* 0x0000002e000f7308 */ /* 0x000fe20000002400 */
[----:B------:R-:W-:Y:S01]  /*10930*/  FSEL R177, R19, -INF , !P6 ;  /* 0xff80000013b17808 */ /* 0x000fe20007000000 */
[----:B------:R-:W-:Y:S01]  /*10940*/  FMUL.FTZ R18, R41, UR4 ;  /* 0x0000000429127c20 */ /* 0x000fe20008410000 */
[----:B------:R-:W-:Y:S01]  /*10950*/  FSEL R165, R57, -INF , !P2 ;  /* 0xff80000039a57808 */ /* 0x000fe20005000000 */
[----:B------:R-:W-:Y:S01]  /*10960*/  FMUL.FTZ R19, R42, UR4 ;  /* 0x000000042a137c20 */ /* 0x000fe20008410000 */
[-C--:B------:R-:W-:Y:S01]  /*10970*/  ISETP.GE.AND P2, PT, R26, R203.reuse, PT ;  /* 0x000000cb1a00720c */ /* 0x080fe20003f46270 */
[----:B------:R-:W-:Y:S01]  /*10980*/  VIADD R26, R194, 0xfffffec9 ;  /* 0xfffffec9c21a7836 */ /* 0x000fe20000000000 */
[----:B------:R-:W-:Y:S01]  /*10990*/  FSEL R176, R176, -INF , !P4 ;  /* 0xff800000b0b07808 */ /* 0x000fe20006000000 */
[----:B------:R-:W-:Y:S01]  /*109a0*/  MUFU.TANH R24, R24 ;  /* 0x0000001800187308 */ /* 0x000fe20000002400 */
[----:B------:R-:W-:Y:S01]  /*109b0*/  FSEL R179, R179, -INF , !P2 ;  /* 0xff800000b3b37808 */ /* 0x000fe20005000000 */
[C---:B-1----:R-:W-:Y:S01]  /*109c0*/  FFMA.FTZ R21, R187.reuse, UR5, R21 ;  /* 0x00000005bb157c23 */ /* 0x042fe20008010015 */
[C---:B------:R-:W-:Y:S01]  /*109d0*/  ISETP.GE.AND P4, PT, R26.reuse, R208, PT ;  /* 0x000000d01a00720c */ /* 0x040fe20003f86270 */
[----:B--2---:R-:W-:Y:S01]  /*109e0*/  FFMA.FTZ R187, R187, UR5, R14 ;  /* 0x00000005bbbb7c23 */ /* 0x004fe2000801000e */
[----:B------:R-:W-:Y:S01]  /*109f0*/  ISETP.GE.AND P6, PT, R26, R203, PT ;  /* 0x000000cb1a00720c */ /* 0x000fe20003fc6270 */
[C---:B------:R-:W-:Y:S01]  /*10a00*/  VIADD R14, R194.reuse, 0xfffffee1 ;  /* 0xfffffee1c20e7836 */ /* 0x040fe20000000000 */
[----:B------:R-:W-:Y:S01]  /*10a10*/  I2FP.F32.S32 R178, R26 ;  /* 0x0000001a00b27245 */ /* 0x000fe20000201400 */
[----:B------:R-:W-:Y:S01]  /*10a20*/  VIADD R26, R194, 0xfffffed0 ;  /* 0xfffffed0c21a7836 */ /* 0x000fe20000000000 */
[----:B------:R-:W1:Y:S02]  /*10a30*/  MUFU.TANH R18, R18 ;  /* 0x0000001200127308 */ /* 0x000e640000002400 */
[----:B------:R-:W-:Y:S01]  /*10a40*/  I2FP.F32.S32 R190, R14 ;  /* 0x0000000e00be7245 */ /* 0x000fe20000201400 */
[C---:B------:R-:W-:Y:S01]  /*10a50*/  FFMA.FTZ R52, R178.reuse, UR5, R52 ;  /* 0x00000005b2347c23 */ /* 0x040fe20008010034 */
[----:B------:R-:W-:Y:S01]  /*10a60*/  I2FP.F32.S32 R25, R26 ;  /* 0x0000001a00197245 */ /* 0x000fe20000201400 */
[----:B------:R-:W-:Y:S01]  /*10a70*/  FFMA.FTZ R178, R178, UR5, R12 ;  /* 0x00000005b2b27c23 */ /* 0x000fe2000801000c */
[----:B------:R-:W-:-:S02]  /*10a80*/  ISETP.GE.AND P2, PT, R26, R208, PT ;  /* 0x000000d01a00720c */ /* 0x000fc40003f46270 */
[----:B------:R-:W-:Y:S01]  /*10a90*/  FSEL R180, R52, -INF , !P4 ;  /* 0xff80000034b47808 */ /* 0x000fe20006000000 */
[C---:B------:R-:W-:Y:S01]  /*10aa0*/  FFMA.FTZ R13, R25.reuse, UR5, R13 ;  /* 0x00000005190d7c23 */ /* 0x040fe2000801000d */
[----:B------:R-:W-:Y:S01]  /*10ab0*/  FSEL R178, R178, -INF , !P6 ;  /* 0xff800000b2b27808 */ /* 0x000fe20007000000 */
[----:B------:R-:W-:Y:S01]  /*10ac0*/  FFMA.FTZ R49, R25, UR5, R49 ;  /* 0x0000000519317c23 */ /* 0x000fe20008010031 */
[----:B------:R-:W-:Y:S01]  /*10ad0*/  ISETP.GE.AND P6, PT, R17, R208, PT ;  /* 0x000000d01100720c */ /* 0x000fe20003fc6270 */
[----:B------:R-:W-:Y:S01]  /*10ae0*/  MUFU.TANH R19, R19 ;  /* 0x0000001300137308 */ /* 0x000fe20000002400 */
[----:B------:R-:W-:Y:S02]  /*10af0*/  FSEL R181, R13, -INF , !P2 ;  /* 0xff8000000db57808 */ /* 0x000fe40005000000 */
[----:B------:R-:W-:Y:S01]  /*10b00*/  ISETP.GE.AND P2, PT, R17, R203, PT ;  /* 0x000000cb1100720c */ /* 0x000fe20003f46270 */
[----:B-1----:R-:W-:Y:S01]  /*10b10*/  FFMA.FTZ R18, R190, UR5, R18 ;  /* 0x00000005be127c23 */ /* 0x002fe20008010012 */
[----:B------:R-:W-:-:S02]  /*10b20*/  I2FP.F32.S32 R17, R17 ;  /* 0x0000001100117245 */ /* 0x000fc40000201400 */
[-C--:B------:R-:W-:Y:S01]  /*10b30*/  ISETP.GE.AND P4, PT, R26, R203.reuse, PT ;  /* 0x000000cb1a00720c */ /* 0x080fe20003f86270 */
[----:B------:R-:W1:Y:S01]  /*10b40*/  MUFU.TANH R12, R43 ;  /* 0x0000002b000c7308 */ /* 0x000e620000002400 */
[----:B------:R-:W-:Y:S01]  /*10b50*/  IADD3 R25, PT, PT, R194, -0x128, RZ ;  /* 0xfffffed8c2197810 */ /* 0x000fe20007ffe0ff */
[----:B------:R-:W-:Y:S01]  /*10b60*/  FFMA.FTZ R48, R17, UR5, R48 ;  /* 0x0000000511307c23 */ /* 0x000fe20008010030 */
[----:B------:R-:W-:Y:S01]  /*10b70*/  FSEL R4, R49, -INF , !P4 ;  /* 0xff80000031047808 */ /* 0x000fe20006000000 */
[----:B------:R-:W-:Y:S01]  /*10b80*/  FFMA.FTZ R16, R17, UR5, R16 ;  /* 0x0000000511107c23 */ /* 0x000fe20008010010 */
[C---:B------:R-:W-:Y:S02]  /*10b90*/  ISETP.GE.AND P4, PT, R25.reuse, R208, PT ;  /* 0x000000d01900720c */ /* 0x040fe40003f86270 */
[----:B------:R-:W-:Y:S01]  /*10ba0*/  FSEL R5, R48, -INF , !P6 ;  /* 0xff80000030057808 */ /* 0x000fe20007000000 */
[----:B------:R-:W2:Y:S01]  /*10bb0*/  MUFU.TANH R13, R36 ;  /* 0x00000024000d7308 */ /* 0x000ea20000002400 */
[----:B------:R-:W-:Y:S01]  /*10bc0*/  BAR.SYNC.DEFER_BLOCKING 0x0 ;  /* 0x0000000000007b1d */ /* 0x000fe20000010000 */
[----:B------:R-:W-:-:S02]  /*10bd0*/  ISETP.GE.AND P6, PT, R25, R203, PT ;  /* 0x000000cb1900720c */ /* 0x000fc40003fc6270 */
[----:B------:R-:W-:Y:S02]  /*10be0*/  I2FP.F32.S32 R25, R25 ;  /* 0x0000001900197245 */ /* 0x000fe40000201400 */
[----:B------:R-:W-:Y:S02]  /*10bf0*/  FSEL R183, R16, -INF , !P2 ;  /* 0xff80000010b77808 */ /* 0x000fe40005000000 */
[----:B------:R-:W-:Y:S01]  /*10c00*/  ISETP.GE.AND P2, PT, R10, R208, PT ;  /* 0x000000d00a00720c */ /* 0x000fe20003f46270 */
[C---:B------:R-:W-:Y:S01]  /*10c10*/  FFMA.FTZ R20, R25.reuse, UR5, R20 ;  /* 0x0000000519147c23 */ /* 0x040fe20008010014 */
[----:B------:R-:W-:Y:S01]  /*10c20*/  FFMA.FTZ R15, R25, UR5, R15 ;  /* 0x00000005190f7c23 */ /* 0x000fe2000801000f */
[----:B------:R-:W-:Y:S01]  /*10c30*/  MUFU.TANH R37, R37 ;  /* 0x0000002500257308 */ /* 0x000fe20000002400 */
[----:B------:R-:W-:Y:S01]  /*10c40*/  FSEL R185, R21, -INF , !P2 ;  /* 0xff80000015b97808 */ /* 0x000fe20005000000 */
[----:B-1----:R-:W-:Y:S01]  /*10c50*/  FFMA.FTZ R190, R190, UR5, R12 ;  /* 0x00000005bebe7c23 */ /* 0x002fe2000801000c */
[----:B------:R-:W-:-:S02]  /*10c60*/  FSEL R184, R20, -INF , !P4 ;  /* 0xff80000014b87808 */ /* 0x000fc40006000000 */
[-C--:B------:R-:W-:Y:S01]  /*10c70*/  ISETP.GE.AND P4, PT, R10, R203.reuse, PT ;  /* 0x000000cb0a00720c */ /* 0x080fe20003f86270 */
[----:B------:R-:W-:Y:S01]  /*10c80*/  VIADD R10, R194, 0xfffffee0 ;  /* 0xfffffee0c20a7836 */ /* 0x000fe20000000000 */
[----:B------:R-:W-:Y:S01]  /*10c90*/  FSEL R182, R15, -INF , !P6 ;  /* 0xff8000000fb67808 */ /* 0x000fe20007000000 */
[----:B------:R-:W1:Y:S01]  /*10ca0*/  MUFU.TANH R9, R9 ;  /* 0x0000000900097308 */ /* 0x000e620000002400 */
[----:B------:R-:W-:Y:S02]  /*10cb0*/  FSEL R187, R187, -INF , !P4 ;  /* 0xff800000bbbb7808 */ /* 0x000fe40006000000 */
[----:B------:R-:W-:Y:S02]  /*10cc0*/  I2FP.F32.S32 R11, R10 ;  /* 0x0000000a000b7245 */ /* 0x000fe40000201400 */
[CC--:B------:R-:W-:Y:S02]  /*10cd0*/  ISETP.GE.AND P6, PT, R10.reuse, R208.reuse, PT ;  /* 0x000000d00a00720c */ /* 0x0c0fe40003fc6270 */
[----:B------:R-:W-:Y:S01]  /*10ce0*/  ISETP.GE.AND P2, PT, R10, R203, PT ;  /* 0x000000cb0a00720c */ /* 0x000fe20003f46270 */
[C---:B------:R-:W-:Y:S01]  /*10cf0*/  FFMA.FTZ R24, R11.reuse, UR5, R24 ;  /* 0x000000050b187c23 */ /* 0x040fe20008010018 */
[----:B------:R-:W-:Y:S01]  /*10d00*/  FFMA.FTZ R19, R11, UR5, R19 ;  /* 0x000000050b137c23 */ /* 0x000fe20008010013 */
[----:B------:R-:W3:Y:S01]  /*10d10*/  MUFU.TANH R8, R8 ;  /* 0x0000000800087308 */ /* 0x000ee20000002400 */
[----:B------:R-:W-:Y:S01]  /*10d20*/  ISETP.GE.AND P4, PT, R14, R208, PT ;  /* 0x000000d00e00720c */ /* 0x000fe20003f86270 */
[----:B------:R-:W-:Y:S01]  /*10d30*/  FMUL.FTZ R11, R33, UR4 ;  /* 0x00000004210b7c20 */ /* 0x000fe20008410000 */
[----:B------:R-:W-:-:S02]  /*10d40*/  FSEL R188, R24, -INF , !P6 ;  /* 0xff80000018bc7808 */ /* 0x000fc40007000000 */
[-C--:B------:R-:W-:Y:S01]  /*10d50*/  ISETP.GE.AND P6, PT, R14, R203.reuse, PT ;  /* 0x000000cb0e00720c */ /* 0x080fe20003fc6270 */
[----:B------:R-:W-:Y:S01]  /*10d60*/  FMUL.FTZ R14, R34, UR4 ;  /* 0x00000004220e7c20 */ /* 0x000fe20008410000 */
[----:B------:R-:W-:Y:S01]  /*10d70*/  IADD3 R12, PT, PT, R194, -0x117, RZ ;  /* 0xfffffee9c20c7810 */ /* 0x000fe20007ffe0ff */
[----:B------:R-:W4:Y:S01]  /*10d80*/  MUFU.TANH R10, R32 ;  /* 0x00000020000a7308 */ /* 0x000f220000002400 */
[----:B------:R-:W-:Y:S02]  /*10d90*/  FSEL R186, R19, -INF , !P2 ;  /* 0xff80000013ba7808 */ /* 0x000fe40005000000 */
[----:B------:R-:W-:Y:S02]  /*10da0*/  FSEL R189, R18, -INF , !P4 ;  /* 0xff80000012bd7808 */ /* 0x000fe40006000000 */
[C---:B------:R-:W-:Y:S02]  /*10db0*/  ISETP.GE.AND P2, PT, R191.reuse, R208, PT ;  /* 0x000000d0bf00720c */ /* 0x040fe40003f46270 */
[----:B------:R-:W-:Y:S01]  /*10dc0*/  ISETP.GE.AND P4, PT, R191, R203, PT ;  /* 0x000000cbbf00720c */ /* 0x000fe20003f86270 */
[----:B------:R-:W5:Y:S01]  /*10dd0*/  MUFU.TANH R14, R14 ;  /* 0x0000000e000e7308 */ /* 0x000f620000002400 */
[----:B------:R-:W-:-:S02]  /*10de0*/  I2FP.F32.S32 R191, R191 ;  /* 0x000000bf00bf7245 */ /* 0x000fc40000201400 */
[----:B------:R-:W-:Y:S02]  /*10df0*/  I2FP.F32.S32 R15, R12 ;  /* 0x0000000c000f7245 */ /* 0x000fe40000201400 */
[----:B------:R-:W-:Y:S01]  /*10e00*/  FSEL R190, R190, -INF , !P6 ;  /* 0xff800000bebe7808 */ /* 0x000fe20007000000 */
[C---:B--2---:R-:W-:Y:S01]  /*10e10*/  FFMA.FTZ R193, R191.reuse, UR5, R13 ;  /* 0x00000005bfc17c23 */ /* 0x044fe2000801000d */
[----:B-1----:R-:W-:Y:S01]  /*10e20*/  FFMA.FTZ R191, R191, UR5, R9 ;  /* 0x00000005bfbf7c23 */ /* 0x002fe20008010009 */
[C---:B------:R-:W-:Y:S01]  /*10e30*/  FFMA.FTZ R37, R15.reuse, UR5, R37 ;  /* 0x000000050f257c23 */ /* 0x040fe20008010025 */
[----:B------:R-:W1:Y:S01]  /*10e40*/  MUFU.TANH R11, R11 ;  /* 0x0000000b000b7308 */ /* 0x000e620000002400 */
[----:B------:R-:W-:Y:S01]  /*10e50*/  VIADD R13, R194, 0xfffffef0 ;  /* 0xfffffef0c20d7836 */ /* 0x000fe20000000000 */
[----:B------:R-:W-:Y:S01]  /*10e60*/  ISETP.GE.AND P6, PT, R12, R208, PT ;  /* 0x000000d00c00720c */ /* 0x000fe20003fc6270 */
[----:B---3--:R-:W-:Y:S01]  /*10e70*/  FFMA.FTZ R195, R15, UR5, R8 ;  /* 0x000000050fc37c23 */ /* 0x008fe20008010008 */
[----:B------:R-:W-:Y:S01]  /*10e80*/  FSEL R193, R193, -INF , !P2 ;  /* 0xff800000c1c17808 */ /* 0x000fe20005000000 */
[----:B------:R-:W-:Y:S01]  /*10e90*/  VIADD R15, R194, 0xfffffef1 ;  /* 0xfffffef1c20f7836 */ /* 0x000fe20000000000 */
[----:B------:R-:W-:-:S02]  /*10ea0*/  ISETP.GE.AND P2, PT, R12, R203, PT ;  /* 0x000000cb0c00720c */ /* 0x000fc40003f46270 */
[----:B------:R-:W-:Y:S01]  /*10eb0*/  FSEL R191, R191, -INF , !P4 ;  /* 0xff800000bfbf7808 */ /* 0x000fe20006000000 */
[----:B------:R-:W2:Y:S01]  /*10ec0*/  MUFU.TANH R9, R35 ;  /* 0x0000002300097308 */ /* 0x000ea20000002400 */
[----:B------:R-:W-:Y:S02]  /*10ed0*/  FSEL R192, R37, -INF , !P6 ;  /* 0xff80000025c07808 */ /* 0x000fe40007000000 */
[C---:B------:R-:W-:Y:S02]  /*10ee0*/  ISETP.GE.AND P4, PT, R13.reuse, R208, PT ;  /* 0x000000d00d00720c */ /* 0x040fe40003f86270 */
[----:B------:R-:W-:Y:S02]  /*10ef0*/  ISETP.GE.AND P6, PT, R13, R203, PT ;  /* 0x000000cb0d00720c */ /* 0x000fe40003fc6270 */
[----:B------:R-:W-:Y:S01]  /*10f00*/  I2FP.F32.S32 R13, R13 ;  /* 0x0000000d000d7245 */ /* 0x000fe20000201400 */
[----:B------:R-:W3:Y:S01]  /*10f10*/  MUFU.TANH R12, R28 ;  /* 0x0000001c000c7308 */ /* 0x000ee20000002400 */
[----:B------:R-:W-:-:S02]  /*10f20*/  I2FP.F32.S32 R16, R15 ;  /* 0x0000000f00107245 */ /* 0x000fc40000201400 */
[----:B------:R-:W-:Y:S01]  /*10f30*/  FSEL R195, R195, -INF , !P2 ;  /* 0xff800000c3c37808 */ /* 0x000fe20005000000 */
[C---:B----4-:R-:W-:Y:S01]  /*10f40*/  FFMA.FTZ R10, R13.reuse, UR5, R10 ;  /* 0x000000050d0a7c23 */ /* 0x050fe2000801000a */
[----:B-----5:R-:W-:Y:S01]  /*10f50*/  FFMA.FTZ R14, R13, UR5, R14 ;  /* 0x000000050d0e7c23 */ /* 0x020fe2000801000e */
[----:B------:R-:W-:Y:S02]  /*10f60*/  VIADD R13, R194, 0xfffffef8 ;  /* 0xfffffef8c20d7836 */ /* 0x000fe40000000000 */
[----:B-1----:R-:W-:Y:S01]  /*10f70*/  FFMA.FTZ R11, R16, UR5, R11 ;  /* 0x00000005100b7c23 */ /* 0x002fe2000801000b */
[----:B------:R-:W1:Y:S01]  /*10f80*/  MUFU.TANH R8, R30 ;  /* 0x0000001e00087308 */ /* 0x000e620000002400 */
[----:B------:R-:W-:Y:S01]  /*10f90*/  FSEL R196, R10, -INF , !P4 ;  /* 0xff8000000ac47808 */ /* 0x000fe20006000000 */
[----:B--2---:R-:W-:Y:S01]  /*10fa0*/  FFMA.FTZ R9, R16, UR5, R9 ;  /* 0x0000000510097c23 */ /* 0x004fe20008010009 */
[----:B------:R-:W-:Y:S02]  /*10fb0*/  I2FP.F32.S32 R10, R13 ;  /* 0x0000000d000a7245 */ /* 0x000fe40000201400 */
[----:B------:R-:W-:-:S02]  /*10fc0*/  ISETP.GE.AND P2, PT, R15, R208, PT ;  /* 0x000000d00f00720c */ /* 0x000fc40003f46270 */
[----:B------:R-:W-:Y:S01]  /*10fd0*/  FSEL R194, R14, -INF , !P6 ;  /* 0xff8000000ec27808 */ /* 0x000fe20007000000 */
[----:B------:R-:W2:Y:S01]  /*10fe0*/  MUFU.TANH R31, R31 ;  /* 0x0000001f001f7308 */ /* 0x000ea20000002400 */
[----:B------:R-:W-:Y:S01]  /*10ff0*/  FSEL R197, R11, -INF , !P2 ;  /* 0xff8000000bc57808 */ /* 0x000fe20005000000 */
[C---:B---3--:R-:W-:Y:S01]  /*11000*/  FFMA.FTZ R12, R10.reuse, UR5, R12 ;  /* 0x000000050a0c7c23 */ /* 0x048fe2000801000c */
[-C--:B------:R-:W-:Y:S02]  /*11010*/  ISETP.GE.AND P4, PT, R15, R203.reuse, PT ;  /* 0x000000cb0f00720c */ /* 0x080fe40003f86270 */
[C---:B------:R-:W-:Y:S02]  /*11020*/  ISETP.GE.AND P6, PT, R13.reuse, R208, PT ;  /* 0x000000d00d00720c */ /* 0x040fe40003fc6270 */
[----:B------:R-:W-:Y:S01]  /*11030*/  ISETP.GE.AND P2, PT, R13, R203, PT ;  /* 0x000000cb0d00720c */ /* 0x000fe20003f46270 */
[----:B-1----:R-:W-:Y:S01]  /*11040*/  FFMA.FTZ R8, R10, UR5, R8 ;  /* 0x000000050a087c23 */ /* 0x002fe20008010008 */
[----:B------:R-:W-:-:S02]  /*11050*/  FSEL R202, R9, -INF , !P4 ;  /* 0xff80000009ca7808 */ /* 0x000fc40006000000 */
[----:B------:R-:W-:Y:S02]  /*11060*/  FSEL R203, R12, -INF , !P6 ;  /* 0xff8000000ccb7808 */ /* 0x000fe40007000000 */
[----:B------:R-:W-:Y:S01]  /*11070*/  FSEL R199, R8, -INF , !P2 ;  /* 0xff80000008c77808 */ /* 0x000fe20005000000 */
[----:B--2---:R-:W-:-:S05]  /*11080*/  FFMA.FTZ R31, R210, UR5, R31 ;  /* 0x00000005d21f7c23 */ /* 0x004fca000801001f */
        /* <DEDUP_REMOVED lines=27> */
[----:B------:R-:W-:Y:S01]  /*11240*/  LOP3.LUT R10, R12, UR8, RZ, 0x3c, !PT ;  /* 0x000000080c0a7c12 */ /* 0x000fe2000f8e3cff */
[----:B------:R-:W1:Y:S01]  /*11250*/  LDCU.64 UR8, c[0x0][0x3a0] ;  /* 0x00007400ff0877ac */ /* 0x000e620008000a00 */
        /* <DEDUP_REMOVED lines=9> */
[----:B------:R-:W-:-:S04]  /*112f0*/  LOP3.LUT R8, R12, UR4, RZ, 0x3c, !PT ;  /* 0x000000040c087c12 */ /* 0x000fc8000f8e3cff */
[----:B------:R-:W-:Y:S02]  /*11300*/  ISETP.GE.AND P1, PT, R8, RZ, PT ;  /* 0x000000ff0800720c */ /* 0x000fe40003f26270 */
[----:B------:R-:W-:Y:S02]  /*11310*/  LOP3.LUT R8, RZ, R12, RZ, 0x33, !PT ;  /* 0x0000000cff087212 */ /* 0x000fe400078e33ff */
[----:B------:R-:W-:-:S03]  /*11320*/  @P6 IADD3 R15, PT, PT, R15, 0x1, RZ ;  /* 0x000000010f0f6810 */ /* 0x000fc60007ffe0ff */
[----:B------:R-:W-:Y:S01]  /*11330*/  @P2 VIADD R9, R9, 0x1 ;  /* 0x0000000109092836 */ /* 0x000fe20000000000 */
[----:B------:R-:W-:Y:S02]  /*11340*/  MOV R11, R15 ;  /* 0x0000000f000b7202 */ /* 0x000fe40000000f00 */
[----:B------:R-:W-:-:S03]  /*11350*/  ISETP.NE.AND P2, PT, R12, RZ, PT ;  /* 0x000000ff0c00720c */ /* 0x000fc60003f45270 */
[----:B------:R-:W-:Y:S01]  /*11360*/  @!P4 IMAD.MOV R11, RZ, RZ, -R11 ;  /* 0x000000ffff0bc224 */ /* 0x000fe200078e0a0b */
[----:B------:R-:W-:-:S04]  /*11370*/  @!P1 IADD3 R9, PT, PT, -R9, RZ, RZ ;  /* 0x000000ff09099210 */ /* 0x000fc80007ffe1ff */
        /* <DEDUP_REMOVED lines=22> */
.L_x_3307:
[----:B------:R-:W-:Y:S01]  /*114e0*/  UMOV UR8, URZ ;  /* 0x000000ff00087c82 */ /* 0x000fe20008000000 */
[----:B------:R-:W-:Y:S01]  /*114f0*/  USHF.L.U32 UR4, UR10, 0x8, URZ ;  /* 0x000000080a047899 */ /* 0x000fe200080006ff */
[----:B------:R-:W-:-:S05]  /*11500*/  IADD3 R9, P1, PT, RZ, -UR8, RZ ;  /* 0x80000008ff097c10 */ /* 0x000fca000ff3e0ff */
[----:B------:R-:W-:-:S05]  /*11510*/  IMAD.X R8, RZ, RZ, ~UR4, P1 ;  /* 0x80000004ff087e24 */ /* 0x000fca00088e06ff */
[----:B------:R-:W-:-:S04]  /*11520*/  SHF.R.S64 R9, R9, 0x1f, R8 ;  /* 0x0000001f09097819 */ /* 0x000fc80000001008 */
[----:B------:R-:W-:-:S04]  /*11530*/  IADD3 R241, P1, PT, R9, R241, RZ ;  /* 0x000000f109f17210 */ /* 0x000fc80007f3e0ff */
[----:B------:R-:W-:-:S09]  /*11540*/  LEA.HI.X.SX32 R240, R8, R240, 0x1, P1 ;  /* 0x000000f008f07211 */ /* 0x000fd200008f0eff */
.L_x_3308:
[----:B------:R-:W-:Y:S01]  /*11550*/  IMAD.U32 R20, RZ, RZ, UR10 ;  /* 0x0000000aff147e24 */ /* 0x000fe2000f8e00ff */
[----:B------:R-:W-:Y:S01]  /*11560*/  MOV R9, UR10 ;  /* 0x0000000a00097c02 */ /* 0x000fe20008000f00 */
[----:B------:R-:W-:Y:S01]  /*11570*/  IMAD.U32 R8, RZ, RZ, UR11 ;  /* 0x0000000bff087e24 */ /* 0x000fe2000f8e00ff */
[-C--:B------:R-:W-:Y:S01]  /*11580*/  @!P3 MOV R10, R241.reuse ;  /* 0x000000f1000ab202 */ /* 0x080fe20000000f00 */
[----:B------:R-:W-:Y:S01]  /*11590*/  @!P3 IMAD.MOV.U32 R11, RZ, RZ, R240 ;  /* 0x000000ffff0bb224 */ /* 0x000fe200078e00f0 */
[----:B------:R-:W-:Y:S01]  /*115a0*/  LEA R20, P1, R20, R241, 0x5 ;  /* 0x000000f114147211 */ /* 0x000fe200078228ff */
[----:B------:R-:W-:Y:S01]  /*115b0*/  IMAD.U32 R16, RZ, RZ, UR10 ;  /* 0x0000000aff107e24 */ /* 0x000fe2000f8e00ff */
[----:B------:R-:W-:Y:S01]  /*115c0*/  MOV R19, UR10 ;  /* 0x0000000a00137c02 */ /* 0x000fe20008000f00 */
[----:B------:R-:W-:Y:S01]  /*115d0*/  IMAD.U32 R18, RZ, RZ, UR10 ;  /* 0x0000000aff127e24 */ /* 0x000fe2000f8e00ff */
[----:B------:R1:W-:Y:S01]  /*115e0*/  @P3 STS.128 [R201+0x2000], RZ ;  /* 0x002000ffc9003388 */ /* 0x0003e20000000c00 */
[----:B------:R-:W-:Y:S01]  /*115f0*/  LEA.HI.X R21, R9, R240, R8, 0x5, P1 ;  /* 0x000000f009157211 */ /* 0x000fe200008f2c08 */
[----:B------:R-:W-:Y:S01]  /*11600*/  IMAD.U32 R14, RZ, RZ, UR11 ;  /* 0x0000000bff0e7e24 */ /* 0x000fe2000f8e00ff */
[----:B------:R-:W-:Y:S01]  /*11610*/  MOV R17, UR11 ;  /* 0x0000000b00117c02 */ /* 0x000fe20008000f00 */
[----:B------:R-:W-:Y:S01]  /*11620*/  @!PT LDS RZ, [RZ] ;  /* 0x00000000fffff984 */ /* 0x000fe20000000800 */
[----:B------:R-:W-:Y:S01]  /*11630*/  @!PT LDS RZ, [RZ] ;  /* 0x00000000fffff984 */ /* 0x000fe20000000800 */
[----:B------:R-:W-:Y:S01]  /*11640*/  @!PT LDS RZ, [RZ] ;  /* 0x00000000fffff984 */ /* 0x000fe20000000800 */
[----:B------:R2:W-:Y:S01]  /*11650*/  @!P3 LDGSTS.E.BYPASS.LTC128B.128 [R201+0x2000], desc[UR18][R10.64] ;  /* 0x020000000ac9bfae */ /* 0x0005e2000b981a12 */
        /* <DEDUP_REMOVED lines=9> */
[----:B------:R-:W-:Y:S01]  /*116f0*/  @!P3 IMAD.MOV.U32 R18, RZ, RZ, R20 ;  /* 0x000000ffff12b224 */ /* 0x000fe200078e0014 */
[-C--:B------:R-:W-:Y:S01]  /*11700*/  @!P3 LEA.HI.X R17, R15, R21.reuse, R14, 0x6, P4 ;  /* 0x000000150f11b211 */ /* 0x080fe200020f340e */
[----:B------:R-:W-:Y:S01]  /*11710*/  @!P3 IMAD.MOV.U32 R15, RZ, RZ, R21 ;  /* 0x000000ffff0fb224 */ /* 0x000fe200078e0015 */
[-C--:B------:R-:W-:Y:S01]  /*11720*/  @!P3 LEA R26, P2, R13, R20.reuse, 0x7 ;  /* 0x000000140d1ab211 */ /* 0x080fe200078438ff */
[----:B------:R-:W-:Y:S01]  /*11730*/  @!PT LDS RZ, [RZ] ;  /* 0x00000000fffff984 */ /* 0x000fe20000000800 */
[----:B------:R-:W-:Y:S01]  /*11740*/  @!PT LDS RZ, [RZ] ;  /* 0x00000000fffff984 */ /* 0x000fe20000000800 */
[----:B------:R-:W-:Y:S01]  /*11750*/  @!PT LDS RZ, [RZ] ;  /* 0x00000000fffff984 */ /* 0x000fe20000000800 */
[----:B------:R1:W-:Y:S01]  /*11760*/  @!P3 LDGSTS.E.BYPASS.LTC128B.128 [R201+0x2800], desc[UR18][R20.64] ;  /* 0x0280000014c9bfae */ /* 0x0003e2000b981a12 */
[-C--:B------:R-:W-:Y:S01]  /*11770*/  @!P3 MOV R14, R20.reuse ;  /* 0x00000014000eb202 */ /* 0x080fe20000000f00 */
[--C-:B------:R-:W-:Y:S01]  /*11780*/  @!P3 IMAD.MOV.U32 R30, RZ, RZ, R20.reuse ;  /* 0x000000ffff1eb224 */ /* 0x100fe200078e0014 */
[-C--:B------:R-:W-:Y:S01]  /*11790*/  @!P3 MOV R19, R21.reuse ;  /* 0x000000150013b202 */ /* 0x080fe20000000f00 */
[----:B------:R-:W-:Y:S01]  /*117a0*/  @!UP0 UIMAD UR8, UR11, 0xc0, URZ ;  /* 0x000000c00b0888a4 */ /* 0x000fe2000f8e02ff */
        /* <DEDUP_REMOVED lines=11> */
[----:B--2---:R-:W-:Y:S01]  /*11860*/  MOV R11, UR11 ;  /* 0x0000000b000b7c02 */ /* 0x004fe20008000f00 */
[----:B------:R1:W-:Y:S01]  /*11870*/  @P3 STS.128 [R201+0x3800], RZ ;  /* 0x003800ffc9003388 */ /* 0x0003e20000000c00 */
[----:B------:R-:W-:Y:S01]  /*11880*/  IMAD.U32 R10, RZ, RZ, UR10 ;  /* 0x0000000aff0a7e24 */ /* 0x000fe2000f8e00ff */
[-C--:B------:R-:W-:Y:S01]  /*11890*/  @!P3 MOV R37, R21.reuse ;  /* 0x000000150025b202 */ /* 0x080fe20000000f00 */
[----:B------:R-:W-:Y:S01]  /*118a0*/  @!P3 IMAD.MOV.U32 R34, RZ, RZ, R20 ;  /* 0x000000ffff22b224 */ /* 0x000fe200078e0014 */
[CC--:B------:R-:W-:Y:S01]  /*118b0*/  @!P3 LEA.HI.X R27, R12.reuse, R21.reuse, R11, 0x7, P2 ;  /* 0x000000150c1bb211 */ /* 0x0c0fe200010f3c0b */
[--C-:B------:R-:W-:Y:S01]  /*118c0*/  @!P3 IMAD.WIDE.U32 R12, R12, 0x60, R14.reuse ;  /* 0x000000600c0cb825 */ /* 0x100fe200078e000e */
[----:B------:R-:W-:Y:S01]  /*118d0*/  @!P3 LEA R10, P1, R10, R20, 0x8 ;  /* 0x000000140a0ab211 */ /* 0x000fe200078240ff */
[----:B------:R-:W-:Y:S01]  /*118e0*/  @!PT LDS RZ, [RZ] ;  /* 0x00000000fffff984 */ /* 0x000fe20000000800 */
[----:B------:R-:W-:Y:S01]  /*118f0*/  @!PT LDS RZ, [RZ] ;  /* 0x00000000fffff984 */ /* 0x000fe20000000800 */
[----:B------:R-:W-:Y:S01]  /*11900*/  @!PT LDS RZ, [RZ] ;  /* 0x00000000fffff984 */ /* 0x000fe20000000800 */
[----:B------:R1:W-:Y:S01]  /*11910*/  @!P3 LDGSTS.E.BYPASS.LTC128B.128 [R201+0x3800], desc[UR18][R16.64] ;  /* 0x0380000010c9bfae */ /* 0x0003e2000b981a12 */
[-C--:B------:R-:W-:Y:S01]  /*11920*/  @!P3 MOV R39, R21.reuse ;  /* 0x000000150027b202 */ /* 0x080fe20000000f00 */
[C---:B------:R-:W-:Y:S01]  /*11930*/  @!P3 IMAD.WIDE.U32 R14, R9.reuse, 0xa0, R14 ;  /* 0x000000a0090eb825 */ /* 0x040fe200078e000e */
[----:B------:R-:W-:Y:S01]  /*11940*/  @!P3 LEA.HI.X R11, R9, R21, R8, 0x8, P1 ;  /* 0x00000015090bb211 */ /* 0x000fe200008f4408 */
[----:B------:R1:W-:Y:S01]  /*11950*/  @P3 STS.128 [R201+0x4000], RZ ;  /* 0x004000ffc9003388 */ /* 0x0003e20000000c00 */
[----:B------:R-:W-:Y:S01]  /*11960*/  MOV R8, UR10 ;  /* 0x0000000a00087c02 */ /* 0x000fe20008000f00 */
[----:B------:R-:W-:Y:S01]  /*11970*/  @!P3 VIADD R13, R13, UR4 ;  /* 0x000000040d0dbc36 */ /* 0x000fe20008000000 */
[----:B------:R-:W-:Y:S01]  /*11980*/  @!UP0 UIMAD UR4, UR11, 0xe0, URZ ;  /* 0x000000e00b0488a4 */ /* 0x000fe2000f8e02ff */
[----:B------:R-:W-:Y:S01]  /*11990*/  @!P3 IADD3 R15, PT, PT, R15, UR9, RZ ;  /* 0x000000090f0fbc10 */ /* 0x000fe2000fffe0ff */
[----:B------:R-:W-:Y:S01]  /*119a0*/  @!P3 IMAD.MOV.U32 R36, RZ, RZ, R20 ;  /* 0x000000ffff24b224 */ /* 0x000fe200078e0014 */
[----:B------:R-:W-:Y:S01]  /*119b0*/  @!UP0 UIMAD UR14, UR11, 0x140, URZ ;  /* 0x000001400b0e88a4 */ /* 0x000fe2000f8e02ff */
[C---:B------:R-:W-:Y:S01]  /*119c0*/  @!P3 IMAD.WIDE.U32 R18, R8.reuse, 0xc0, R18 ;  /* 0x000000c00812b825 */ /* 0x040fe200078e0012 */
[----:B------:R-:W-:Y:S01]  /*119d0*/  @!PT LDS RZ, [RZ] ;  /* 0x00000000fffff984 */ /* 0x000fe20000000800 */
[----:B------:R-:W-:Y:S01]  /*119e0*/  @!PT LDS RZ, [RZ] ;  /* 0x00000000fffff984 */ /* 0x000fe20000000800 */
[----:B------:R-:W-:Y:S01]  /*119f0*/  @!PT LDS RZ, [RZ] ;  /* 0x00000000fffff984 */ /* 0x000fe20000000800 */
[----:B------:R1:W-:Y:S01]  /*11a00*/  @!P3 LDGSTS.E.BYPASS.LTC128B.128 [R201+0x4000], desc[UR18][R12.64] ;  /* 0x040000000cc9bfae */ /* 0x0003e2000b981a12 */
[----:B------:R-:W-:Y:S01]  /*11a10*/  @!P3 IADD3 R31, PT, PT, R31, UR4, RZ ;  /* 0x000000041f1fbc10 */ /* 0x000fe2000fffe0ff */
[----:B------:R-:W-:Y:S01]  /*11a20*/  @!UP0 UIMAD UR9, UR11, 0x160, URZ ;  /* 0x000001600b0988a4 */ /* 0x000fe2000f8e02ff */
[----:B------:R-:W-:Y:S01]  /*11a30*/  @!P3 VIADD R19, R19, UR8 ;  /* 0x000000081313bc36 */ /* 0x000fe20008000000 */
[----:B------:R1:W-:Y:S01]  /*11a40*/  @P3 STS.128 [R201+0x4800], RZ ;  /* 0x004800ffc9003388 */ /* 0x0003e20000000c00 */
[----:B------:R-:W-:Y:S01]  /*11a50*/  @!P3 IMAD.WIDE.U32 R32, R8, 0x120, R32 ;  /* 0x000001200820b825 */ /* 0x000fe200078e0020 */
[----:B------:R-:W-:Y:S01]  /*11a60*/  @!UP0 UIMAD UR8, UR11, 0x180, URZ ;  /* 0x000001800b0888a4 */ /* 0x000fe2000f8e02ff */
[----:B------:R-:W-:Y:S01]  /*11a70*/  BSSY.RECONVERGENT B0, `(.L_x_3309) ;  /* 0x0000047000007945 */ /* 0x000fe20003800200 */
[----:B------:R-:W-:Y:S01]  /*11a80*/  @!PT LDS RZ, [RZ] ;  /* 0x00000000fffff984 */ /* 0x000fe20000000800 */
[----:B------:R-:W-:Y:S01]  /*11a90*/  @!PT LDS RZ, [RZ] ;  /* 0x00000000fffff984 */ /* 0x000fe20000000800 */
[----:B------:R-:W-:Y:S01]  /*11aa0*/  @!PT LDS RZ, [RZ] ;  /* 0x00000000fffff984 */ /* 0x000fe20000000800 */
[----:B------:R1:W-:Y:S01]  /*11ab0*/  @!P3 LDGSTS.E.BYPASS.LTC128B.128 [R201+0x4800], desc[UR18][R26.64] ;  /* 0x048000001ac9bfae */ /* 0x0003e2000b981a12 */
[----:B------:R-:W-:Y:S01]  /*11ac0*/  @!P3 IMAD.WIDE.U32 R34, R9, 0x140, R34 ;  /* 0x000001400922b825 */ /* 0x000fe200078e0022 */
[----:B------:R-:W-:-:S02]  /*11ad0*/  @!UP0 UIMAD UR4, UR11, 0x1a0, URZ ;  /* 0x000001a00b0488a4 */ /* 0x000fc4000f8e02ff */
        /* <DEDUP_REMOVED lines=64> */
.L_x_3310:
[----:B------:R-:W-:Y:S05]  /*11ee0*/  BSYNC.RECONVERGENT B0 ;  /* 0x0000000000007941 */ /* 0x000fea0003800200 */
.L_x_3309:
[----:B------:R-:W0:Y:S02]  /*11ef0*/  LDGDEPBAR ;  /* 0x00000000000079af */ /* 0x000e240000000000 */
.L_x_3306:
        /* <DEDUP_REMOVED lines=68> */
[----:B--2---:R-:W2:Y:S03]  /*12340*/  SHFL.BFLY PT, R9, R11, 0x2, 0x1f ;  /* 0x0c401f000b097f89 */ /* 0x004ea600000e0000 */
[----:B------:R-:W-:Y:S01]  /*12350*/  SEL R20, R20, 0xffffffe0, !P5 ;  /* 0xffffffe014147807 */ /* 0x000fe20006800000 */
[----:B------:R-:W3:Y:S01]  /*12360*/  SHFL.BFLY PT, R8, R10, 0x2, 0x1f ;  /* 0x0c401f000a087f89 */ /* 0x000ee200000e0000 */
[----:B--2---:R-:W-:-:S02]  /*12370*/  FMNMX.FTZ R9, R11, R9, !PT ;  /* 0x000000090b097209 */ /* 0x004fc40007810000 */
        /* <DEDUP_REMOVED lines=8> */
[C---:B------:R-:W-:Y:S01]  /*12400*/  FSETP.NEU.FTZ.AND P1, PT, R201.reuse, -INF , PT ;  /* 0xff800000c900780b */ /* 0x040fe20003f3d000 */
[C---:B------:R-:W-:Y:S01]  /*12410*/  FMUL.FTZ R209, R201.reuse, UR4 ;  /* 0x00000004c9d17c20 */ /* 0x040fe20008410000 */
[----:B------:R-:W-:Y:S01]  /*12420*/  FSEL R214, R214, RZ, P2 ;  /* 0x000000ffd6d67208 */ /* 0x000fe20001000000 */
[----:B------:R-:W-:Y:S01]  /*12430*/  FADD.FTZ R8, R2, -R8 ;  /* 0x8000000802087221 */ /* 0x000fe20000010000 */
[----:B------:R-:W-:-:S02]  /*12440*/  FSEL R9, R201, RZ, P1 ;  /* 0x000000ffc9097208 */ /* 0x000fc40000800000 */
[----:B------:R-:W-:Y:S01]  /*12450*/  FSEL R209, R209, RZ, P1 ;  /* 0x000000ffd1d17208 */ /* 0x000fe20000800000 */
[----:B------:R-:W-:Y:S01]  /*12460*/  FMUL.FTZ R8, R8, UR4 ;  /* 0x0000000408087c20 */ /* 0x000fe20008410000 */
[--C-:B------:R-:W-:Y:S01]  /*12470*/  FFMA.FTZ R212, R211, UR4, -R214.reuse ;  /* 0x00000004d3d47c23 */ /* 0x100fe200080108d6 */
[----:B------:R-:W-:Y:S01]  /*12480*/  FADD.FTZ R9, R0, -R9 ;  /* 0x8000000900097221 */ /* 0x000fe20000010000 */
[--C-:B------:R-:W-:Y:S01]  /*12490*/  FFMA.FTZ R211, R215, UR4, -R214.reuse ;  /* 0x00000004d7d37c23 */ /* 0x100fe200080108d6 */
[--C-:B------:R-:W-:Y:S01]  /*124a0*/  FFMA.FTZ R206, R216, UR4, -R209.reuse ;  /* 0x00000004d8ce7c23 */ /* 0x100fe200080108d1 */
[--C-:B------:R-:W-:Y:S01]  /*124b0*/  FFMA.FTZ R207, R213, UR4, -R209.reuse ;  /* 0x00000004d5cf7c23 */ /* 0x100fe200080108d1 */
[----:B------:R-:W1:Y:S01]  /*124c0*/  MUFU.EX2 R216, R8 ;  /* 0x0000000800d87308 */ /* 0x000e620000000800 */
[----:B------:R-:W-:Y:S01]  /*124d0*/  LOP3.LUT R213, R3, R200, RZ, 0xfc, !PT ;  /* 0x000000c803d57212 */ /* 0x000fe200078efcff */
[----:B------:R-:W-:Y:S01]  /*124e0*/  FMUL.FTZ R215, R9, UR4 ;  /* 0x0000000409d77c20 */ /* 0x000fe20008410000 */
[--C-:B------:R-:W-:Y:S01]  /*124f0*/  FFMA.FTZ R210, R229, UR4, -R214.reuse ;  /* 0x00000004e5d27c23 */ /* 0x100fe200080108d6 */
[--C-:B------:R-:W-:Y:S01]  /*12500*/  FFMA.FTZ R208, R232, UR4, -R214.reuse ;  /* 0x00000004e8d07c23 */ /* 0x100fe200080108d6 */
[----:B------:R-:W-:Y:S01]  /*12510*/  LEA R213, R213, UR6, 0x1 ;  /* 0x00000006d5d57c11 */ /* 0x000fe2000f8e08ff */
[--C-:B------:R-:W-:Y:S01]  /*12520*/  FFMA.FTZ R205, R230, UR4, -R209.reuse ;  /* 0x00000004e6cd7c23 */ /* 0x100fe200080108d1 */
[--C-:B------:R-:W-:Y:S01]  /*12530*/  FFMA.FTZ R2, R231, UR4, -R209.reuse ;  /* 0x00000004e7027c23 */ /* 0x100fe200080108d1 */
[----:B------:R-:W-:Y:S01]  /*12540*/  MUFU.EX2 R212, R212 ;  /* 0x000000d400d47308 */ /* 0x000fe20000000800 */
[----:B------:R-:W-:Y:S01]  /*12550*/  IADD3 R21, PT, PT, R213, 0xa000, RZ ;  /* 0x0000a000d5157810 */ /* 0x000fe20007ffe0ff */
[----:B------:R-:W2:Y:S01]  /*12560*/  LDSM.16.MT88.4 R24, [R213+0xa000] ;  /* 0x00a00000d518783b */ /* 0x000ea20000004200 */
[----:B------:R-:W-:Y:S01]  /*12570*/  IADD3 R0, PT, PT, R20, R213, RZ ;  /* 0x000000d514007210 */ /* 0x000fe20007ffe0ff */
        /* <DEDUP_REMOVED lines=9> */
[----:B------:R-:W1:Y:S01]  /*12610*/  LDSM.16.MT88.4 R8, [R0+0xa000] ;  /* 0x00a000000008783b */ /* 0x000e620000004200 */
[-C--:B------:R-:W-:Y:S01]  /*12620*/  FMUL.FTZ R17, R161, R216.reuse ;  /* 0x000000d8a1117220 */ /* 0x080fe20000410000 */
[----:B------:R-:W-:Y:S01]  /*12630*/  FMUL.FTZ R37, R153, R216 ;  /* 0x000000d899257220 */ /* 0x000fe20000410000 */
[----:B------:R-:W-:Y:S01]  /*12640*/  IADD3 R152, PT, PT, R20, R160, RZ ;  /* 0x000000a014987210 */ /* 0x000fe20007ffe0ff */
[----:B------:R-:W4:Y:S01]  /*12650*/  LDSM.16.MT88.4 R32, [R160] ;  /* 0x00000000a020783b */ /* 0x000f220000004200 */
[----:B------:R-:W-:Y:S01]  /*12660*/  MUFU.EX2 R210, R210 ;  /* 0x000000d200d27308 */ /* 0x000fe20000000800 */
[-C--:B------:R-:W-:Y:S01]  /*12670*/  FMUL.FTZ R44, R144, R216.reuse ;  /* 0x000000d8902c7220 */ /* 0x080fe20000410000 */
[-C--:B------:R-:W-:Y:S01]  /*12680*/  FMUL.FTZ R45, R145, R216.reuse ;  /* 0x000000d8912d7220 */ /* 0x080fe20000410000 */
[----:B------:R-:W5:Y:S01]  /*12690*/  LDSM.16.MT88.4 R40, [R152] ;  /* 0x000000009828783b */ /* 0x000f620000004200 */
[-C--:B------:R-:W-:Y:S01]  /*126a0*/  FMUL.FTZ R156, R156, R216.reuse ;  /* 0x000000d89c9c7220 */ /* 0x080fe20000410000 */
[-C--:B------:R-:W-:Y:S01]  /*126b0*/  FMUL.FTZ R157, R157, R216.reuse ;  /* 0x000000d89d9d7220 */ /* 0x080fe20000410000 */
[----:B------:R-:W-:Y:S01]  /*126c0*/  FMUL.FTZ R148, R148, R216 ;  /* 0x000000d894947220 */ /* 0x000fe20000410000 */
[----:B------:R-:W5:Y:S01]  /*126d0*/  LDSM.16.MT88.4 R52, [R0+0xa800] ;  /* 0x00a800000034783b */ /* 0x000f620000004200 */
[----:B------:R-:W2:Y:S01]  /*126e0*/  MUFU.EX2 R208, R208 ;  /* 0x000000d000d07308 */ /* 0x000ea20000000800 */
[----:B---3--:R-:W-:Y:S01]  /*126f0*/  F2FP.F16.F32.PACK_AB R12, R211, R212 ;  /* 0x000000d4d30c723e */ /* 0x008fe200000000ff */
[-C--:B------:R-:W-:Y:S01]  /*12700*/  FMUL.FTZ R149, R149, R216.reuse ;  /* 0x000000d895957220 */ /* 0x080fe20000410000 */
[-C--:B------:R-:W-:Y:S01]  /*12710*/  FMUL.FTZ R140, R140, R216.reuse ;  /* 0x000000d88c8c7220 */ /* 0x080fe20000410000 */
[-C--:B------:R-:W-:Y:S01]  /*12720*/  FMUL.FTZ R141, R141, R216.reuse ;  /* 0x000000d88d8d7220 */ /* 0x080fe20000410000 */
[-C--:B------:R-:W-:Y:S01]  /*12730*/  FMUL.FTZ R56, R136, R216.reuse ;  /* 0x000000d888387220 */ /* 0x080fe20000410000 */
[-C--:B------:R-:W-:Y:S01]  /*12740*/  FMUL.FTZ R57, R137, R216.reuse ;  /* 0x000000d889397220 */ /* 0x080fe20000410000 */
[-C--:B------:R-:W-:Y:S01]  /*12750*/  FMUL.FTZ R132, R132, R216.reuse ;  /* 0x000000d884847220 */ /* 0x080fe20000410000 */
[----:B------:R-:W-:Y:S01]  /*12760*/  MUFU.EX2 R207, R207 ;  /* 0x000000cf00cf7308 */ /* 0x000fe20000000800 */
[----:B------:R-:W-:Y:S01]  /*12770*/  FMUL.FTZ R133, R133, R216 ;  /* 0x000000d885857220 */ /* 0x000fe20000410000 */
[--C-:B------:R-:W-:Y:S01]  /*12780*/  FFMA.FTZ R161, R228, UR4, -R214.reuse ;  /* 0x00000004e4a17c23 */ /* 0x100fe200080108d6 */
[--C-:B------:R-:W-:Y:S01]  /*12790*/  FFMA.FTZ R144, R223, UR4, -R209.reuse ;  /* 0x00000004df907c23 */ /* 0x100fe200080108d1 */
[--C-:B------:R-:W-:Y:S01]  /*127a0*/  FFMA.FTZ R136, R221, UR4, -R209.reuse ;  /* 0x00000004dd887c23 */ /* 0x100fe200080108d1 */
[--C-:B------:R-:W-:Y:S01]  /*127b0*/  FFMA.FTZ R222, R222, UR4, -R209.reuse ;  /* 0x00000004dede7c23 */ /* 0x100fe200080108d1 */
[--C-:B------:R-:W-:Y:S01]  /*127c0*/  FFMA.FTZ R137, R22, UR4, -R209.reuse ;  /* 0x0000000416897c23 */ /* 0x100fe200080108d1 */
[----:B------:R-:W-:Y:S01]  /*127d0*/  LDSM.16.MT88.4 R64, [R152+0x800] ;  /* 0x000800009840783b */ /* 0x000fe20000004200 */
        /* <DEDUP_REMOVED lines=31> */
[----:B------:R-:W-:Y:S01]  /*129d0*/  FFMA.FTZ R145, R177, UR4, -R214 ;  /* 0x00000004b1917c23 */ /* 0x000fe200080108d6 */
[----:B------:R-:W5:Y:S01]  /*129e0*/  MUFU.EX2 R161, R161 ;  /* 0x000000a100a17308 */ /* 0x000f620000000800 */
[----:B--2---:R-:W-:Y:S01]  /*129f0*/  F2FP.F16.F32.PACK_AB R15, R2, R205 ;  /* 0x000000cd020f723e */ /* 0x004fe200000000ff */
[----:B------:R-:W-:Y:S01]  /*12a00*/  FFMA.FTZ R212, R251, R216, R212 ;  /* 0x000000d8fbd47223 */ /* 0x000fe200000100d4 */
[----:B------:R-:W-:Y:S01]  /*12a10*/  FFMA.FTZ R5, R5, UR4, -R214 ;  /* 0x0000000405057c23 */ /* 0x000fe200080108d6 */
[--C-:B------:R-:W-:Y:S01]  /*12a20*/  FFMA.FTZ R4, R4, UR4, -R209.reuse ;  /* 0x0000000404047c23 */ /* 0x100fe200080108d1 */
[--C-:B------:R-:W-:Y:S01]  /*12a30*/  FFMA.FTZ R182, R182, UR4, -R209.reuse ;  /* 0x00000004b6b67c23 */ /* 0x100fe200080108d1 */
[----:B------:R-:W-:Y:S01]  /*12a40*/  FADD.FTZ R212, R211, R212 ;  /* 0x000000d4d3d47221 */ /* 0x000fe20000010000 */
[--C-:B------:R-:W-:Y:S01]  /*12a50*/  FFMA.FTZ R187, R187, UR4, -R209.reuse ;  /* 0x00000004bbbb7c23 */ /* 0x100fe200080108d1 */
        /* <DEDUP_REMOVED lines=19> */
[----:B------:R-:W-:Y:S01]  /*12b90*/  MUFU.EX2 R144, R144 ;  /* 0x0000009000907308 */ /* 0x000fe20000000800 */
[--C-:B------:R-:W-:Y:S01]  /*12ba0*/  FFMA.FTZ R138, R23, UR4, -R209.reuse ;  /* 0x00000004178a7c23 */ /* 0x100fe200080108d1 */
[--C-:B------:R-:W-:Y:S01]  /*12bb0*/  FFMA.FTZ R139, R29, UR4, -R209.reuse ;  /* 0x000000041d8b7c23 */ /* 0x100fe200080108d1 */
[----:B------:R-:W-:Y:S01]  /*12bc0*/  LDSM.16.MT88.4 R20, [R0+0xb000] ;  /* 0x00b000000014783b */ /* 0x000fe20000004200 */
[--C-:B------:R-:W-:Y:S01]  /*12bd0*/  FFMA.FTZ R147, R164, UR4, -R209.reuse ;  /* 0x00000004a4937c23 */ /* 0x100fe200080108d1 */
[----:B------:R-:W-:Y:S01]  /*12be0*/  FFMA.FTZ R146, R180, UR4, -R214 ;  /* 0x00000004b4927c23 */ /* 0x000fe200080108d6 */
[C---:B-1----:R-:W-:Y:S01]  /*12bf0*/  HMMA.16816.F32 R36, R12.reuse, R8, R36 ;  /* 0x000000080c24723c */ /* 0x042fe20000001824 */
[----:B------:R-:W-:Y:S01]  /*12c00*/  LDSM.16.MT88.4 R28, [R160+0x1000] ;  /* 0x00100000a01c783b */ /* 0x000fe20000004200 */
[----:B------:R-:W1:Y:S01]  /*12c10*/  MUFU.EX2 R154, R154 ;  /* 0x0000009a009a7308 */ /* 0x000e620000000800 */
[--C-:B------:R-:W-:Y:S01]  /*12c20*/  FFMA.FTZ R155, R176, UR4, -R209.reuse ;  /* 0x00000004b09b7c23 */ /* 0x100fe200080108d1 */
[----:B------:R-:W-:Y:S01]  /*12c30*/  FFMA.FTZ R164, R179, UR4, -R209 ;  /* 0x00000004b3a47c23 */ /* 0x000fe200080108d1 */
[----:B------:R-:W-:Y:S01]  /*12c40*/  FFMA.FTZ R207, R250, R215, R207 ;  /* 0x000000d7facf7223 */ /* 0x000fe200000100cf */
[----:B------:R-:W-:Y:S01]  /*12c50*/  FADD.FTZ R212, R210, R212 ;  /* 0x000000d4d2d47221 */ /* 0x000fe20000010000 */
[----:B------:R-:W-:Y:S01]  /*12c60*/  FFMA.FTZ R189, R189, UR4, -R214 ;  /* 0x00000004bdbd7c23 */ /* 0x000fe200080108d6 */
[C---:B----4-:R-:W-:Y:S01]  /*12c70*/  HMMA.16816.F32 R44, R12.reuse, R32, R44 ;  /* 0x000000200c2c723c */ /* 0x050fe2000000182c */
[----:B------:R-:W-:Y:S01]  /*12c80*/  FADD.FTZ R206, R206, R207 ;  /* 0x000000cfcece7221 */ /* 0x000fe20000010000 */
[----:B------:R-:W-:Y:S01]  /*12c90*/  MUFU.EX2 R136, R136 ;  /* 0x0000008800887308 */ /* 0x000fe20000000800 */
[----:B------:R-:W-:Y:S01]  /*12ca0*/  FADD.FTZ R208, R208, R212 ;  /* 0x000000d4d0d07221 */ /* 0x000fe20000010000 */
[----:B------:R-:W-:Y:S01]  /*12cb0*/  FFMA.FTZ R193, R193, UR4, -R214 ;  /* 0x00000004c1c17c23 */ /* 0x000fe200080108d6 */
[----:B------:R-:W-:Y:S01]  /*12cc0*/  FADD.FTZ R206, R205, R206 ;  /* 0x000000cecdce7221 */ /* 0x000fe20000010000 */
[----:B------:R-:W-:Y:S01]  /*12cd0*/  FFMA.FTZ R251, R7, UR4, -R214 ;  /* 0x0000000407fb7c23 */ /* 0x000fe200080108d6 */
[----:B-----5:R-:W-:Y:S01]  /*12ce0*/  FADD.FTZ R208, R161, R208 ;  /* 0x000000d0a1d07221 */ /* 0x020fe20000010000 */
[C---:B------:R-:W-:Y:S01]  /*12cf0*/  HMMA.16816.F32 R24, R12.reuse, R26, R156 ;  /* 0x0000001a0c18723c */ /* 0x040fe2000000189c */
[----:B------:R-:W-:Y:S01]  /*12d00*/  FADD.FTZ R2, R2, R206 ;  /* 0x000000ce02027221 */ /* 0x000fe20000010000 */
[----:B------:R-:W2:Y:S01]  /*12d10*/  MUFU.EX2 R156, R225 ;  /* 0x000000e1009c7308 */ /* 0x000ea20000000800 */
[----:B-1----:R-:W-:Y:S01]  /*12d20*/  F2FP.F16.F32.PACK_AB R62, R154, R153 ;  /* 0x000000999a3e723e */ /* 0x002fe200000000ff */
[--C-:B------:R-:W-:Y:S01]  /*12d30*/  FFMA.FTZ R7, R194, UR4, -R209.reuse ;  /* 0x00000004c2077c23 */ /* 0x100fe200080108d1 */
[--C-:B------:R-:W-:Y:S01]  /*12d40*/  FFMA.FTZ R250, R198, UR4, -R209.reuse ;  /* 0x00000004c6fa7c23 */ /* 0x100fe200080108d1 */
[--C-:B------:R-:W-:Y:S01]  /*12d50*/  FFMA.FTZ R202, R202, UR4, -R209.reuse ;  /* 0x00000004caca7c23 */ /* 0x100fe200080108d1 */
[----:B------:R-:W-:Y:S01]  /*12d60*/  PLOP3.LUT P1, PT, PT, PT, UP0, 0x80, 0x8 ;  /* 0x000000000008781c */ /* 0x000fe20003f2f008 */
[C---:B------:R-:W-:Y:S02]  /*12d70*/  HMMA.16816.F32 R8, R12.reuse, R10, R148 ;  /* 0x0000000a0c08723c */ /* 0x040fe40000001894 */
[----:B------:R-:W1:Y:S06]  /*12d80*/  MUFU.EX2 R148, R224 ;  /* 0x000000e000947308 */ /* 0x000e6c0000000800 */
[C---:B------:R-:W-:Y:S01]  /*12d90*/  HMMA.16816.F32 R32, R12.reuse, R34, R140 ;  /* 0x000000220c20723c */ /* 0x040fe2000000188c */
[--C-:B------:R-:W-:Y:S01]  /*12da0*/  FFMA.FTZ R141, R174, UR4, -R209.reuse ;  /* 0x00000004ae8d7c23 */ /* 0x100fe200080108d1 */
[----:B------:R-:W3:Y:S01]  /*12db0*/  MUFU.EX2 R140, R222 ;  /* 0x000000de008c7308 */ /* 0x000ee20000000800 */
[----:B--2---:R-:W-:Y:S01]  /*12dc0*/  F2FP.F16.F32.PACK_AB R60, R156, R161 ;  /* 0x000000a19c3c723e */ /* 0x004fe200000000ff */
[--C-:B------:R-:W-:Y:S01]  /*12dd0*/  FFMA.FTZ R143, R165, UR4, -R214.reuse ;  /* 0x00000004a58f7c23 */ /* 0x100fe200080108d6 */
[----:B------:R-:W-:Y:S01]  /*12de0*/  FFMA.FTZ R142, R175, UR4, -R214 ;  /* 0x00000004af8e7c23 */ /* 0x000fe200080108d6 */
[----:B------:R-:W-:Y:S01]  /*12df0*/  FFMA.FTZ R165, R178, UR4, -R209 ;  /* 0x00000004b2a57c23 */ /* 0x000fe200080108d1 */
[----:B------:R-:W-:Y:S01]  /*12e00*/  FADD.FTZ R156, R156, R208 ;  /* 0x000000d09c9c7221 */ /* 0x000fe20000010000 */
[----:B------:R-:W-:Y:S02]  /*12e10*/  HMMA.16816.F32 R56, R12, R40, R56 ;  /* 0x000000280c38723c */ /* 0x000fe40000001838 */
[----:B------:R-:W2:Y:S01]  /*12e20*/  MUFU.EX2 R137, R137 ;  /* 0x0000008900897308 */ /* 0x000ea20000000800 */
[----:B-1----:R-:W-:Y:S01]  /*12e30*/  F2FP.F16.F32.PACK_AB R61, R144, R148 ;  /* 0x00000094903d723e */ /* 0x002fe200000000ff */
[----:B------:R-:W-:Y:S01]  /*12e40*/  FADD.FTZ R148, R148, R2 ;  /* 0x0000000294947221 */ /* 0x000fe20000010000 */
[----:B------:R-:W-:-:S03]  /*12e50*/  FADD.FTZ R156, R153, R156 ;  /* 0x0000009c999c7221 */ /* 0x000fc60000010000 */
[----:B------:R-:W-:Y:S01]  /*12e60*/  HMMA.16816.F32 R12, R12, R42, R132 ;  /* 0x0000002a0c0c723c */ /* 0x000fe20000001884 */
[----:B------:R-:W1:Y:S01]  /*12e70*/  LDSM.16.MT88.4 R40, [R160+0x800] ;  /* 0x00080000a028783b */ /* 0x000e620000004200 */
[--C-:B------:R-:W-:Y:S01]  /*12e80*/  FFMA.FTZ R132, R218, UR4, -R214.reuse ;  /* 0x00000004da847c23 */ /* 0x100fe200080108d6 */
[--C-:B------:R-:W-:Y:S01]  /*12e90*/  FFMA.FTZ R134, R219, UR4, -R214.reuse ;  /* 0x00000004db867c23 */ /* 0x100fe200080108d6 */
[----:B------:R-:W-:Y:S01]  /*12ea0*/  FFMA.FTZ R135, R217, UR4, -R214 ;  /* 0x00000004d9877c23 */ /* 0x000fe200080108d6 */
[----:B---3--:R-:W-:Y:S01]  /*12eb0*/  F2FP.F16.F32.PACK_AB R63, R136, R140 ;  /* 0x0000008c883f723e */ /* 0x008fe200000000ff */
[----:B------:R-:W3:Y:S01]  /*12ec0*/  MUFU.EX2 R133, R220 ;  /* 0x000000dc00857308 */ /* 0x000ee20000000800 */
[----:B------:R-:W-:Y:S01]  /*12ed0*/  FADD.FTZ R144, R144, R148 ;  /* 0x0000009490907221 */ /* 0x000fe20000010000 */
[----:B------:R-:W-:Y:S01]  /*12ee0*/  FADD.FTZ R154, R154, R156 ;  /* 0x0000009c9a9a7221 */ /* 0x000fe20000010000 */
[----:B------:R-:W-:Y:S02]  /*12ef0*/  LDSM.16.MT88.4 R148, [R0+0x11800] ;  /* 0x011800000094783b */ /* 0x000fe40000004200 */
[----:B------:R-:W-:Y:S01]  /*12f00*/  FADD.FTZ R144, R140, R144 ;  /* 0x000000908c907221 */ /* 0x000fe20000010000 */
[----:B------:R-:W-:Y:S01]  /*12f10*/  HMMA.16816.F32 R16, R60, R48, R16 ;  /* 0x000000303c10723c */ /* 0x000fe20000001810 */
[----:B------:R-:W-:Y:S01]  /*12f20*/  LDSM.16.MT88.4 R156, [R213+0x11800] ;  /* 0x01180000d59c783b */ /* 0x000fe20000004200 */
[----:B------:R-:W4:Y:S01]  /*12f30*/  MUFU.EX2 R132, R132 ;  /* 0x0000008400847308 */ /* 0x000f220000000800 */
[----:B------:R-:W-:-:S04]  /*12f40*/  FADD.FTZ R136, R136, R144 ;  /* 0x0000009088887221 */ /* 0x000fc80000010000 */
[----:B--2---:R-:W-:Y:S01]  /*12f50*/  FADD.FTZ R136, R137, R136 ;  /* 0x0000008889887221 */ /* 0x004fe20000010000 */
[----:B------:R-:W-:Y:S01]  /*12f60*/  HMMA.16816.F32 R24, R60, R50, R24 ;  /* 0x000000323c18723c */ /* 0x000fe20000001818 */
[----:B------:R-:W2:Y:S01]  /*12f70*/  LDSM.16.MT88.4 R48, [R213+0xb000] ;  /* 0x00b00000d530783b */ /* 0x000ea20000004200 */
[----:B------:R-:W5:Y:S01]  /*12f80*/  MUFU.EX2 R134, R134 ;  /* 0x0000008600867308 */ /* 0x000f620000000800 */
[----:B---3--:R-:W-:-:S05]  /*12f90*/  FADD.FTZ R154, R133, R154 ;  /* 0x0000009a859a7221 */ /* 0x008fca0000010000 */
[C---:B------:R-:W-:Y:S02]  /*12fa0*/  HMMA.16816.F32 R36, R60.reuse, R52, R36 ;  /* 0x000000343c24723c */ /* 0x040fe40000001824 */
[----:B------:R-:W3:Y:S06]  /*12fb0*/  MUFU.EX2 R135, R135 ;  /* 0x0000008700877308 */ /* 0x000eec0000000800 */
[C---:B------:R-:W-:Y:S01]  /*12fc0*/  HMMA.16816.F32 R8, R60.reuse, R54, R8 ;  /* 0x000000363c08723c */ /* 0x040fe20000001808 */
[----:B------:R-:W2:Y:S01]  /*12fd0*/  LDSM.16.MT88.4 R52, [R152+0x1000] ;  /* 0x001000009834783b */ /* 0x000ea20000004200 */
[----:B------:R-:W3:Y:S06]  /*12fe0*/  MUFU.EX2 R138, R138 ;  /* 0x0000008a008a7308 */ /* 0x000eec0000000800 */
[----:B-1----:R-:W-:Y:S01]  /*12ff0*/  HMMA.16816.F32 R44, R60, R40, R44 ;  /* 0x000000283c2c723c */ /* 0x002fe2000000182c */
[C---:B----4-:R-:W-:Y:S01]  /*13000*/  F2FP.F16.F32.PACK_AB R40, R132.reuse, R133 ;  /* 0x000000858428723e */ /* 0x050fe200000000ff */
[----:B------:R-:W-:Y:S01]  /*13010*/  MUFU.EX2 R139, R139 ;  /* 0x0000008b008b7308 */ /* 0x000fe20000000800 */
[----:B------:R-:W-:-:S04]  /*13020*/  FADD.FTZ R132, R132, R154 ;  /* 0x0000009a84847221 */ /* 0x000fc80000010000 */
[----:B-----5:R-:W-:Y:S01]  /*13030*/  FADD.FTZ R132, R134, R132 ;  /* 0x0000008486847221 */ /* 0x020fe20000010000 */
[C---:B------:R-:W-:Y:S01]  /*13040*/  HMMA.16816.F32 R32, R60.reuse, R42, R32 ;  /* 0x0000002a3c20723c */ /* 0x040fe20000001820 */
[C---:B---3--:R-:W-:Y:S01]  /*13050*/  F2FP.F16.F32.PACK_AB R42, R135.reuse, R134 ;  /* 0x00000086872a723e */ /* 0x048fe200000000ff */
[----:B------:R-:W1:Y:S01]  /*13060*/  MUFU.EX2 R96, R96 ;  /* 0x0000006000607308 */ /* 0x000e620000000800 */
[C---:B------:R-:W-:Y:S01]  /*13070*/  F2FP.F16.F32.PACK_AB R41, R138.reuse, R137 ;  /* 0x000000898a29723e */ /* 0x040fe200000000ff */
[----:B------:R-:W-:Y:S01]  /*13080*/  FADD.FTZ R138, R138, R136 ;  /* 0x000000888a8a7221 */ /* 0x000fe20000010000 */
[----:B------:R-:W-:Y:S01]  /*13090*/  FADD.FTZ R135, R135, R132 ;  /* 0x0000008487877221 */ /* 0x000fe20000010000 */
[--C-:B------:R-:W-:Y:S02]  /*130a0*/  FFMA.FTZ R136, R188, UR4, -R214.reuse ;  /* 0x00000004bc887c23 */ /* 0x100fe400080108d6 */
        /* <DEDUP_REMOVED lines=8> */
[----:B------:R-:W-:Y:S01]  /*13130*/  HMMA.16816.F32 R12, R60, R66, R12 ;  /* 0x000000423c0c723c */ /* 0x000fe2000000180c */
[--C-:B------:R-:W-:Y:S01]  /*13140*/  FFMA.FTZ R61, R99, UR4, -R214.reuse ;  /* 0x00000004633d7c23 */ /* 0x100fe200080108d6 */
[--C-:B------:R-:W-:Y:S01]  /*13150*/  FFMA.FTZ R62, R101, UR4, -R214.reuse ;  /* 0x00000004653e7c23 */ /* 0x100fe200080108d6 */
[----:B-1----:R-:W-:Y:S01]  /*13160*/  F2FP.F16.F32.PACK_AB R43, R96, R139 ;  /* 0x0000008b602b723e */ /* 0x002fe200000000ff */
[--C-:B------:R-:W-:Y:S01]  /*13170*/  FFMA.FTZ R63, R102, UR4, -R214.reuse ;  /* 0x00000004663f7c23 */ /* 0x100fe200080108d6 */
[--C-:B------:R-:W-:Y:S01]  /*13180*/  FFMA.FTZ R66, R88, UR4, -R209.reuse ;  /* 0x0000000458427c23 */ /* 0x100fe200080108d1 */
[--C-:B------:R-:W-:Y:S01]  /*13190*/  FFMA.FTZ R67, R89, UR4, -R209.reuse ;  /* 0x0000000459437c23 */ /* 0x100fe200080108d1 */
[----:B------:R1:W3:Y:S01]  /*131a0*/  MUFU.EX2 R60, R97 ;  /* 0x00000061003c7308 */ /* 0x0002e20000000800 */
[--C-:B------:R-:W-:Y:S01]  /*131b0*/  FFMA.FTZ R88, R90, UR4, -R214.reuse ;  /* 0x000000045a587c23 */ /* 0x100fe200080108d6 */
[--C-:B------:R-:W-:Y:S01]  /*131c0*/  FFMA.FTZ R90, R94, UR4, -R214.reuse ;  /* 0x000000045e5a7c23 */ /* 0x100fe200080108d6 */
[C---:B------:R-:W-:Y:S01]  /*131d0*/  HMMA.16816.F32 R36, R40.reuse, R20, R36 ;  /* 0x000000142824723c */ /* 0x040fe20000001824 */
[--C-:B------:R-:W-:Y:S01]  /*131e0*/  FFMA.FTZ R89, R92, UR4, -R214.reuse ;  /* 0x000000045c597c23 */ /* 0x100fe200080108d6 */
[--C-:B------:R-:W-:Y:S01]  /*131f0*/  FFMA.FTZ R94, R95, UR4, -R209.reuse ;  /* 0x000000045f5e7c23 */ /* 0x100fe200080108d1 */
[--C-:B------:R-:W-:Y:S01]  /*13200*/  FFMA.FTZ R92, R103, UR4, -R214.reuse ;  /* 0x00000004675c7c23 */ /* 0x100fe200080108d6 */
[--C-:B------:R-:W-:Y:S01]  /*13210*/  FFMA.FTZ R95, R104, UR4, -R209.reuse ;  /* 0x00000004685f7c23 */ /* 0x100fe200080108d1 */
[----:B------:R-:W4:Y:S01]  /*13220*/  MUFU.EX2 R61, R61 ;  /* 0x0000003d003d7308 */ /* 0x000f220000000800 */
[--C-:B------:R-:W-:Y:S01]  /*13230*/  FFMA.FTZ R99, R106, UR4, -R209.reuse ;  /* 0x000000046a637c23 */ /* 0x100fe200080108d1 */
[--C-:B------:R-:W-:Y:S01]  /*13240*/  FFMA.FTZ R101, R111, UR4, -R214.reuse ;  /* 0x000000046f657c23 */ /* 0x100fe200080108d6 */
[C---:B------:R-:W-:Y:S01]  /*13250*/  HMMA.16816.F32 R8, R40.reuse, R22, R8 ;  /* 0x000000162808723c */ /* 0x040fe20000001808 */
[----:B------:R-:W5:Y:S01]  /*13260*/  LDSM.16.MT88.4 R20, [R213+0xb800] ;  /* 0x00b80000d514783b */ /* 0x000f620000004200 */
[--C-:B------:R-:W-:Y:S01]  /*13270*/  FFMA.FTZ R102, R108, UR4, -R209.reuse ;  /* 0x000000046c667c23 */ /* 0x100fe200080108d1 */
[--C-:B------:R-:W-:Y:S01]  /*13280*/  FFMA.FTZ R103, R110, UR4, -R209.reuse ;  /* 0x000000046e677c23 */ /* 0x100fe200080108d1 */
[--C-:B------:R-:W-:Y:S01]  /*13290*/  FFMA.FTZ R104, R112, UR4, -R209.reuse ;  /* 0x0000000470687c23 */ /* 0x100fe200080108d1 */
[----:B------:R-:W-:Y:S01]  /*132a0*/  MUFU.EX2 R62, R62 ;  /* 0x0000003e003e7308 */ /* 0x000fe20000000800 */
[--C-:B-1----:R-:W-:Y:S01]  /*132b0*/  FFMA.FTZ R97, R105, UR4, -R214.reuse ;  /* 0x0000000469617c23 */ /* 0x102fe200080108d6 */
        /* <DEDUP_REMOVED lines=10> */
[----:B------:R-:W1:Y:S01]  /*13360*/  LDSM.16.MT88.4 R48, [R0+0xb800] ;  /* 0x00b800000030783b */ /* 0x000e620000004200 */
        /* <DEDUP_REMOVED lines=14> */
[C---:B------:R-:W-:Y:S01]  /*13450*/  HMMA.16816.F32 R32, R40.reuse, R30, R32 ;  /* 0x0000001e2820723c */ /* 0x040fe20000001820 */
[----:B------:R-:W1:Y:S01]  /*13460*/  LDSM.16.MT88.4 R28, [R160+0x1800] ;  /* 0x00180000a01c783b */ /* 0x000e620000004200 */
[--C-:B------:R-:W-:Y:S01]  /*13470*/  FFMA.FTZ R125, R167, UR4, -R214.reuse ;  /* 0x00000004a77d7c23 */ /* 0x100fe200080108d6 */
[--C-:B------:R-:W-:Y:S01]  /*13480*/  FFMA.FTZ R126, R169, UR4, -R214.reuse ;  /* 0x00000004a97e7c23 */ /* 0x100fe200080108d6 */
[--C-:B------:R-:W-:Y:S01]  /*13490*/  FFMA.FTZ R127, R171, UR4, -R214.reuse ;  /* 0x00000004ab7f7c23 */ /* 0x100fe200080108d6 */
[----:B------:R-:W5:Y:S01]  /*134a0*/  MUFU.EX2 R66, R66 ;  /* 0x0000004200427308 */ /* 0x000f620000000800 */
[----:B------:R-:W-:Y:S01]  /*134b0*/  FFMA.FTZ R128, R173, UR4, -R214 ;  /* 0x00000004ad807c23 */ /* 0x000fe200080108d6 */
[--C-:B------:R-:W-:Y:S01]  /*134c0*/  FFMA.FTZ R129, R168, UR4, -R209.reuse ;  /* 0x00000004a8817c23 */ /* 0x100fe200080108d1 */
[C---:B------:R-:W-:Y:S01]  /*134d0*/  HMMA.16816.F32 R56, R40.reuse, R52, R56 ;  /* 0x000000342838723c */ /* 0x040fe20000001838 */
[--C-:B------:R-:W-:Y:S01]  /*134e0*/  FFMA.FTZ R130, R170, UR4, -R209.reuse ;  /* 0x00000004aa827c23 */ /* 0x100fe200080108d1 */
[----:B------:R-:W-:Y:S01]  /*134f0*/  FFMA.FTZ R131, R172, UR4, -R209 ;  /* 0x00000004ac837c23 */ /* 0x000fe200080108d1 */
[----:B------:R-:W-:Y:S01]  /*13500*/  FADD.FTZ R138, R139, R138 ;  /* 0x0000008a8b8a7221 */ /* 0x000fe20000010000 */
[----:B---3--:R-:W-:Y:S01]  /*13510*/  FADD.FTZ R135, R60, R135 ;  /* 0x000000873c877221 */ /* 0x008fe20000010000 */
[----:B------:R-:W3:Y:S02]  /*13520*/  MUFU.EX2 R67, R67 ;  /* 0x0000004300437308 */ /* 0x000ee40000000800 */
[----:B------:R-:W-:Y:S01]  /*13530*/  FADD.FTZ R96, R96, R138 ;  /* 0x0000008a60607221 */ /* 0x000fe20000010000 */
[----:B------:R-:W-:Y:S01]  /*13540*/  HMMA.16816.F32 R12, R40, R54, R12 ;  /* 0x00000036280c723c */ /* 0x000fe2000000180c */
[----:B----4-:R-:W-:Y:S01]  /*13550*/  F2FP.F16.F32.PACK_AB R40, R61, R60 ;  /* 0x0000003c3d28723e */ /* 0x010fe200000000ff */
[----:B------:R-:W4:Y:S01]  /*13560*/  LDSM.16.MT88.4 R52, [R152+0x1800] ;  /* 0x001800009834783b */ /* 0x000f220000004200 */
[----:B--2---:R-:W-:Y:S01]  /*13570*/  F2FP.F16.F32.PACK_AB R41, R65, R64 ;  /* 0x000000404129723e */ /* 0x004fe200000000ff */
[----:B------:R-:W-:Y:S01]  /*13580*/  FADD.FTZ R96, R64, R96 ;  /* 0x0000006040607221 */ /* 0x000fe20000010000 */
[----:B------:R-:W-:Y:S01]  /*13590*/  F2FP.F16.F32.PACK_AB R42, R63, R62 ;  /* 0x0000003e3f2a723e */ /* 0x000fe200000000ff */
[----:B------:R-:W2:Y:S01]  /*135a0*/  MUFU.EX2 R88, R88 ;  /* 0x0000005800587308 */ /* 0x000ea20000000800 */
[----:B------:R-:W-:Y:S01]  /*135b0*/  FADD.FTZ R61, R61, R135 ;  /* 0x000000873d3d7221 */ /* 0x000fe20000010000 */
[----:B------:R-:W-:Y:S01]  /*135c0*/  FADD.FTZ R65, R65, R96 ;  /* 0x0000006041417221 */ /* 0x000fe20000010000 */
[----:B------:R-:W-:-:S02]  /*135d0*/  FFMA.FTZ R64, R190, UR4, -R209 ;  /* 0x00000004be407c23 */ /* 0x000fc400080108d1 */
[----:B------:R-:W-:Y:S01]  /*135e0*/  FADD.FTZ R62, R62, R61 ;  /* 0x0000003d3e3e7221 */ /* 0x000fe20000010000 */
[----:B-----5:R-:W-:Y:S01]  /*135f0*/  FADD.FTZ R65, R66, R65 ;  /* 0x0000004142417221 */ /* 0x020fe20000010000 */
[----:B---3--:R-:W-:Y:S01]  /*13600*/  F2FP.F16.F32.PACK_AB R43, R67, R66 ;  /* 0x00000042432b723e */ /* 0x008fe200000000ff */
[----:B------:R-:W3:Y:S01]  /*13610*/  MUFU.EX2 R89, R89 ;  /* 0x0000005900597308 */ /* 0x000ee20000000800 */
[----:B------:R-:W-:Y:S01]  /*13620*/  FADD.FTZ R63, R63, R62 ;  /* 0x0000003e3f3f7221 */ /* 0x000fe20000010000 */
[----:B------:R-:W-:Y:S01]  /*13630*/  FADD.FTZ R65, R67, R65 ;  /* 0x0000004143417221 */ /* 0x000fe20000010000 */
[--C-:B------:R-:W-:Y:S01]  /*13640*/  FFMA.FTZ R62, R192, UR4, -R214.reuse ;  /* 0x00000004c03e7c23 */ /* 0x100fe200080108d6 */
[----:B------:R-:W-:Y:S01]  /*13650*/  FFMA.FTZ R66, R195, UR4, -R209 ;  /* 0x00000004c3427c23 */ /* 0x000fe200080108d1 */
[----:B------:R-:W-:Y:S01]  /*13660*/  FFMA.FTZ R67, R196, UR4, -R214 ;  /* 0x00000004c4437c23 */ /* 0x000fe200080108d6 */
[----:B------:R-:W-:Y:S02]  /*13670*/  HMMA.16816.F32 R16, R40, R20, R16 ;  /* 0x000000142810723c */ /* 0x000fe40000001810 */
[----:B------:R-:W-:Y:S01]  /*13680*/  MUFU.EX2 R90, R90 ;  /* 0x0000005a005a7308 */ /* 0x000fe20000000800 */
[----:B--2---:R-:W-:-:S05]  /*13690*/  FADD.FTZ R63, R88, R63 ;  /* 0x0000003f583f7221 */ /* 0x004fca0000010000 */
[C---:B------:R-:W-:Y:S01]  /*136a0*/  HMMA.16816.F32 R24, R40.reuse, R22, R24 ;  /* 0x000000162818723c */ /* 0x040fe20000001818 */
[----:B------:R-:W2:Y:S01]  /*136b0*/  LDSM.16.MT88.4 R20, [R213+0xc000] ;  /* 0x00c00000d514783b */ /* 0x000ea20000004200 */
[----:B------:R-:W-:Y:S06]  /*136c0*/  MUFU.EX2 R92, R92 ;  /* 0x0000005c005c7308 */ /* 0x000fec0000000800 */
[C---:B-1----:R-:W-:Y:S02]  /*136d0*/  HMMA.16816.F32 R36, R40.reuse, R48, R36 ;  /* 0x000000302824723c */ /* 0x042fe40000001824 */
[----:B------:R-:W1:Y:S06]  /*136e0*/  MUFU.EX2 R93, R93 ;  /* 0x0000005d005d7308 */ /* 0x000e6c0000000800 */
[C---:B------:R-:W-:Y:S01]  /*136f0*/  HMMA.16816.F32 R8, R40.reuse, R50, R8 ;  /* 0x000000322808723c */ /* 0x040fe20000001808 */
[----:B------:R-:W5:Y:S01]  /*13700*/  LDSM.16.MT88.4 R48, [R0+0xc000] ;  /* 0x00c000000030783b */ /* 0x000f620000004200 */
[----:B------:R-:W-:Y:S06]  /*13710*/  MUFU.EX2 R94, R94 ;  /* 0x0000005e005e7308 */ /* 0x000fec0000000800 */
[C---:B------:R-:W-:Y:S02]  /*13720*/  HMMA.16816.F32 R44, R40.reuse, R28, R44 ;  /* 0x0000001c282c723c */ /* 0x040fe4000000182c */
[----:B------:R-:W2:Y:S06]  /*13730*/  MUFU.EX2 R95, R95 ;  /* 0x0000005f005f7308 */ /* 0x000eac0000000800 */
[C---:B------:R-:W-:Y:S01]  /*13740*/  HMMA.16816.F32 R32, R40.reuse, R30, R32 ;  /* 0x0000001e2820723c */ /* 0x040fe20000001820 */
[----:B------:R-:W5:Y:S01]  /*13750*/  LDSM.16.MT88.4 R28, [R160+0x2000] ;  /* 0x00200000a01c783b */ /* 0x000f620000004200 */
[----:B------:R-:W2:Y:S06]  /*13760*/  MUFU.EX2 R97, R97 ;  /* 0x0000006100617308 */ /* 0x000eac0000000800 */
[C---:B----4-:R-:W-:Y:S02]  /*13770*/  HMMA.16816.F32 R56, R40.reuse, R52, R56 ;  /* 0x000000342838723c */ /* 0x050fe40000001838 */
[----:B------:R-:W4:Y:S06]  /*13780*/  MUFU.EX2 R81, R81 ;  /* 0x0000005100517308 */ /* 0x000f2c0000000800 */
[----:B------:R-:W-:Y:S01]  /*13790*/  HMMA.16816.F32 R12, R40, R54, R12 ;  /* 0x00000036280c723c */ /* 0x000fe2000000180c */
[----:B---3--:R-:W-:Y:S01]  /*137a0*/  F2FP.F16.F32.PACK_AB R40, R89, R88 ;  /* 0x000000585928723e */ /* 0x008fe200000000ff */
[----:B------:R-:W3:Y:S01]  /*137b0*/  LDSM.16.MT88.4 R52, [R152+0x2000] ;  /* 0x002000009834783b */ /* 0x000ee20000004200 */
[----:B-1----:R-:W-:Y:S01]  /*137c0*/  F2FP.F16.F32.PACK_AB R41, R93, R91 ;  /* 0x0000005b5d29723e */ /* 0x002fe200000000ff */
[----:B------:R-:W-:Y:S01]  /*137d0*/  MUFU.EX2 R83, R83 ;  /* 0x0000005300537308 */ /* 0x000fe20000000800 */
[----:B------:R-:W-:Y:S01]  /*137e0*/  F2FP.F16.F32.PACK_AB R42, R92, R90 ;  /* 0x0000005a5c2a723e */ /* 0x000fe200000000ff */
[----:B------:R-:W-:Y:S01]  /*137f0*/  FADD.FTZ R91, R91, R65 ;  /* 0x000000415b5b7221 */ /* 0x000fe20000010000 */
[----:B--2---:R-:W-:Y:S01]  /*13800*/  F2FP.F16.F32.PACK_AB R43, R95, R94 ;  /* 0x0000005e5f2b723e */ /* 0x004fe200000000ff */
[----:B------:R-:W-:Y:S01]  /*13810*/  FADD.FTZ R89, R89, R63 ;  /* 0x0000003f59597221 */ /* 0x000fe20000010000 */
[----:B------:R-:W-:Y:S01]  /*13820*/  FFMA.FTZ R63, R186, UR4, -R209 ;  /* 0x00000004ba3f7c23 */ /* 0x000fe200080108d1 */
[----:B------:R-:W-:Y:S01]  /*13830*/  FADD.FTZ R91, R93, R91 ;  /* 0x0000005b5d5b7221 */ /* 0x000fe20000010000 */
[----:B------:R-:W-:Y:S01]  /*13840*/  FFMA.FTZ R65, R191, UR4, -R209 ;  /* 0x00000004bf417c23 */ /* 0x000fe200080108d1 */
        /* <DEDUP_REMOVED lines=8> */
[----:B------:R-:W-:Y:S01]  /*138d0*/  HMMA.16816.F32 R24, R40, R22, R24 ;  /* 0x000000162818723c */ /* 0x000fe20000001818 */
[----:B------:R-:W2:Y:S02]  /*138e0*/  LDSM.16.MT88.4 R20, [R213+0xc800] ;  /* 0x00c80000d514783b */ /* 0x000ea40000004200 */
[----:B----4-:R-:W-:-:S03]  /*138f0*/  FADD.FTZ R92, R81, R92 ;  /* 0x0000005c515c7221 */ /* 0x010fc60000010000 */
[----:B------:R-:W4:Y:S02]  /*13900*/  MUFU.EX2 R82, R82 ;  /* 0x0000005200527308 */ /* 0x000f240000000800 */
[C---:B-----5:R-:W-:Y:S06]  /*13910*/  HMMA.16816.F32 R36, R40.reuse, R48, R36 ;  /* 0x000000302824723c */ /* 0x060fec0000001824 */
[----:B------:R-:W-:Y:S01]  /*13920*/  MUFU.EX2 R99, R99 ;  /* 0x0000006300637308 */ /* 0x000fe20000000800 */
[----:B-1----:R-:W-:Y:S01]  /*13930*/  FADD.FTZ R94, R80, R94 ;  /* 0x0000005e505e7221 */ /* 0x002fe20000010000 */
[C---:B------:R-:W-:Y:S01]  /*13940*/  HMMA.16816.F32 R8, R40.reuse, R50, R8 ;  /* 0x000000322808723c */ /* 0x040fe20000001808 */
[----:B------:R-:W1:Y:S05]  /*13950*/  LDSM.16.MT88.4 R48, [R0+0xc800] ;  /* 0x00c800000030783b */ /* 0x000e6a0000004200 */
[----:B------:R-:W5:Y:S02]  /*13960*/  MUFU.EX2 R84, R84 ;  /* 0x0000005400547308 */ /* 0x000f640000000800 */
[C---:B------:R-:W-:Y:S06]  /*13970*/  HMMA.16816.F32 R44, R40.reuse, R28, R44 ;  /* 0x0000001c282c723c */ /* 0x040fec000000182c */
        /* <DEDUP_REMOVED lines=8> */
[----:B------:R-:W3:Y:S01]  /*13a00*/  LDSM.16.MT88.4 R52, [R152+0x2800] ;  /* 0x002800009834783b */ /* 0x000ee20000004200 */
[C---:B----4-:R-:W-:Y:S01]  /*13a10*/  F2FP.F16.F32.PACK_AB R41, R82.reuse, R80 ;  /* 0x000000505229723e */ /* 0x050fe200000000ff */
[----:B------:R-:W-:Y:S01]  /*13a20*/  FADD.FTZ R82, R82, R94 ;  /* 0x0000005e52527221 */ /* 0x000fe20000010000 */
[----:B------:R-:W-:Y:S01]  /*13a30*/  F2FP.F16.F32.PACK_AB R42, R98, R83 ;  /* 0x00000053622a723e */ /* 0x000fe200000000ff */
[----:B------:R-:W-:Y:S01]  /*13a40*/  MUFU.EX2 R87, R87 ;  /* 0x0000005700577308 */ /* 0x000fe20000000800 */
[----:B-----5:R-:W-:Y:S01]  /*13a50*/  F2FP.F16.F32.PACK_AB R43, R84, R99 ;  /* 0x00000063542b723e */ /* 0x020fe200000000ff */
[----:B------:R-:W-:Y:S01]  /*13a60*/  FADD.FTZ R83, R83, R92 ;  /* 0x0000005c53537221 */ /* 0x000fe20000010000 */
[----:B------:R-:W-:Y:S01]  /*13a70*/  FADD.FTZ R82, R99, R82 ;  /* 0x0000005263527221 */ /* 0x000fe20000010000 */
[----:B------:R-:W-:-:S02]  /*13a80*/  FFMA.FTZ R80, R197, UR4, -R214 ;  /* 0x00000004c5507c23 */ /* 0x000fc400080108d6 */
[----:B------:R-:W-:Y:S01]  /*13a90*/  FADD.FTZ R83, R98, R83 ;  /* 0x0000005362537221 */ /* 0x000fe20000010000 */
[----:B------:R-:W-:Y:S01]  /*13aa0*/  FADD.FTZ R84, R84, R82 ;  /* 0x0000005254547221 */ /* 0x000fe20000010000 */
[C---:B--2---:R-:W-:Y:S01]  /*13ab0*/  HMMA.16816.F32 R16, R40.reuse, R20, R16 ;  /* 0x000000142810723c */ /* 0x044fe20000001810 */
[----:B------:R-:W2:Y:S07]  /*13ac0*/  MUFU.EX2 R102, R102 ;  /* 0x0000006600667308 */ /* 0x000eae0000000800 */
[C---:B------:R-:W-:Y:S01]  /*13ad0*/  HMMA.16816.F32 R24, R40.reuse, R22, R24 ;  /* 0x000000162818723c */ /* 0x040fe20000001818 */
[----:B------:R-:W4:Y:S01]  /*13ae0*/  LDSM.16.MT88.4 R20, [R213+0xd000] ;  /* 0x00d00000d514783b */ /* 0x000f220000004200 */
[----:B------:R-:W5:Y:S06]  /*13af0*/  MUFU.EX2 R103, R103 ;  /* 0x0000006700677308 */ /* 0x000f6c0000000800 */
[----:B-1----:R-:W-:Y:S02]  /*13b00*/  HMMA.16816.F32 R36, R40, R48, R36 ;  /* 0x000000302824723c */ /* 0x002fe40000001824 */
[----:B------:R-:W-:Y:S01]  /*13b10*/  MUFU.EX2 R86, R86 ;  /* 0x0000005600567308 */ /* 0x000fe20000000800 */
[----:B--2---:R-:W-:-:S05]  /*13b20*/  FADD.FTZ R84, R102, R84 ;  /* 0x0000005466547221 */ /* 0x004fca0000010000 */
[C---:B------:R-:W-:Y:S01]  /*13b30*/  HMMA.16816.F32 R8, R40.reuse, R50, R8 ;  /* 0x000000322808723c */ /* 0x040fe20000001808 */
[----:B------:R-:W1:Y:S01]  /*13b40*/  LDSM.16.MT88.4 R48, [R0+0xd000] ;  /* 0x00d000000030783b */ /* 0x000e620000004200 */
[----:B------:R-:W2:Y:S06]  /*13b50*/  MUFU.EX2 R104, R104 ;  /* 0x0000006800687308 */ /* 0x000eac0000000800 */
[C---:B------:R-:W-:Y:S02]  /*13b60*/  HMMA.16816.F32 R44, R40.reuse, R28, R44 ;  /* 0x0000001c282c723c */ /* 0x040fe4000000182c */
[----:B------:R-:W-:Y:S06]  /*13b70*/  MUFU.EX2 R105, R105 ;  /* 0x0000006900697308 */ /* 0x000fec0000000800 */
[C---:B------:R-:W-:Y:S01]  /*13b80*/  HMMA.16816.F32 R32, R40.reuse, R30, R32 ;  /* 0x0000001e2820723c */ /* 0x040fe20000001820 */
[----:B------:R-:W1:Y:S01]  /*13b90*/  LDSM.16.MT88.4 R28, [R160+0x3000] ;  /* 0x00300000a01c783b */ /* 0x000e620000004200 */
[----:B------:R-:W1:Y:S06]  /*13ba0*/  MUFU.EX2 R106, R106 ;  /* 0x0000006a006a7308 */ /* 0x000e6c0000000800 */
[C---:B---3--:R-:W-:Y:S02]  /*13bb0*/  HMMA.16816.F32 R56, R40.reuse, R52, R56 ;  /* 0x000000342838723c */ /* 0x048fe40000001838 */
[----:B------:R-:W-:Y:S06]  /*13bc0*/  MUFU.EX2 R77, R77 ;  /* 0x0000004d004d7308 */ /* 0x000fec0000000800 */
[----:B------:R-:W-:Y:S01]  /*13bd0*/  HMMA.16816.F32 R12, R40, R54, R12 ;  /* 0x00000036280c723c */ /* 0x000fe2000000180c */
[----:B------:R-:W-:Y:S01]  /*13be0*/  F2FP.F16.F32.PACK_AB R40, R100, R85 ;  /* 0x000000556428723e */ /* 0x000fe200000000ff */
[----:B------:R-:W3:Y:S01]  /*13bf0*/  LDSM.16.MT88.4 R52, [R152+0x3000] ;  /* 0x003000009834783b */ /* 0x000ee20000004200 */
[----:B-----5:R-:W-:Y:S01]  /*13c00*/  F2FP.F16.F32.PACK_AB R41, R103, R102 ;  /* 0x000000666729723e */ /* 0x020fe200000000ff */
        /* <DEDUP_REMOVED lines=8> */
[C---:B----4-:R-:W-:Y:S01]  /*13c90*/  HMMA.16816.F32 R16, R40.reuse, R20, R16 ;  /* 0x000000142810723c */ /* 0x050fe20000001810 */
[----:B------:R-:W-:Y:S02]  /*13ca0*/  FADD.FTZ R101, R101, R85 ;  /* 0x0000005565657221 */ /* 0x000fe40000010000 */
[----:B------:R-:W-:Y:S02]  /*13cb0*/  FADD.FTZ R104, R104, R103 ;  /* 0x0000006768687221 */ /* 0x000fe40000010000 */
[----:B------:R-:W-:Y:S01]  /*13cc0*/  FADD.FTZ R101, R87, R101 ;  /* 0x0000006557657221 */ /* 0x000fe20000010000 */
[----:B------:R-:W2:Y:S02]  /*13cd0*/  MUFU.EX2 R76, R76 ;  /* 0x0000004c004c7308 */ /* 0x000ea40000000800 */
[C---:B------:R-:W-:Y:S01]  /*13ce0*/  HMMA.16816.F32 R24, R40.reuse, R22, R24 ;  /* 0x000000162818723c */ /* 0x040fe20000001818 */
[----:B------:R-:W4:Y:S05]  /*13cf0*/  LDSM.16.MT88.4 R20, [R213+0xd800] ;  /* 0x00d80000d514783b */ /* 0x000f2a0000004200 */
        /* <DEDUP_REMOVED lines=16> */
[----:B--2---:R-:W-:Y:S01]  /*13e00*/  F2FP.F16.F32.PACK_AB R41, R76, R108 ;  /* 0x0000006c4c29723e */ /* 0x004fe200000000ff */
        /* <DEDUP_REMOVED lines=8> */
[C---:B----4-:R-:W-:Y:S01]  /*13e90*/  HMMA.16816.F32 R16, R40.reuse, R20, R16 ;  /* 0x000000142810723c */ /* 0x050fe20000001810 */
[----:B------:R-:W1:Y:S01]  /*13ea0*/  MUFU.EX2 R72, R72 ;  /* 0x0000004800487308 */ /* 0x000e620000000800 */
[----:B------:R-:W-:Y:S01]  /*13eb0*/  FADD.FTZ R109, R109, R108 ;  /* 0x0000006c6d6d7221 */ /* 0x000fe20000010000 */
[----:B------:R-:W-:Y:S01]  /*13ec0*/  FADD.FTZ R77, R107, R77 ;  /* 0x0000004d6b4d7221 */ /* 0x000fe20000010000 */
[----:B------:R-:W-:Y:S02]  /*13ed0*/  FFMA.FTZ R76, R203, UR4, -R214 ;  /* 0x00000004cb4c7c23 */ /* 0x000fe400080108d6 */
[----:B------:R-:W-:Y:S02]  /*13ee0*/  FADD.FTZ R109, R110, R109 ;  /* 0x0000006d6e6d7221 */ /* 0x000fe40000010000 */
[C---:B------:R-:W-:Y:S01]  /*13ef0*/  HMMA.16816.F32 R24, R40.reuse, R22, R24 ;  /* 0x000000162818723c */ /* 0x040fe20000001818 */
[----:B------:R-:W2:Y:S01]  /*13f00*/  LDSM.16.MT88.4 R20, [R213+0xe000] ;  /* 0x00e00000d514783b */ /* 0x000ea20000004200 */
[----:B------:R-:W-:Y:S06]  /*13f10*/  MUFU.EX2 R74, R74 ;  /* 0x0000004a004a7308 */ /* 0x000fec0000000800 */
[C---:B-----5:R-:W-:Y:S02]  /*13f20*/  HMMA.16816.F32 R36, R40.reuse, R48, R36 ;  /* 0x000000302824723c */ /* 0x060fe40000001824 */
        /* <DEDUP_REMOVED lines=16> */
[----:B------:R-:W-:Y:S01]  /*14030*/  F2FP.F16.F32.PACK_AB R42, R75, R73 ;  /* 0x000000494b2a723e */ /* 0x000fe200000000ff */
[----:B------:R-:W-:Y:S01]  /*14040*/  FADD.FTZ R111, R111, R77 ;  /* 0x0000004d6f6f7221 */ /* 0x000fe20000010000 */
[----:B----4-:R-:W-:Y:S01]  /*14050*/  F2FP.F16.F32.PACK_AB R43, R112, R74 ;  /* 0x0000004a702b723e */ /* 0x010fe200000000ff */
[----:B------:R-:W-:-:S02]  /*14060*/  FADD.FTZ R78, R78, R109 ;  /* 0x0000006d4e4e7221 */ /* 0x000fc40000010000 */
[----:B------:R-:W-:Y:S02]  /*14070*/  FADD.FTZ R111, R79, R111 ;  /* 0x0000006f4f6f7221 */ /* 0x000fe40000010000 */
[----:B------:R-:W1:Y:S01]  /*14080*/  MUFU.EX2 R116, R116 ;  /* 0x0000007400747308 */ /* 0x000e620000000800 */
[----:B------:R-:W-:Y:S01]  /*14090*/  FADD.FTZ R78, R72, R78 ;  /* 0x0000004e484e7221 */ /* 0x000fe20000010000 */
[C---:B--2---:R-:W-:Y:S01]  /*140a0*/  HMMA.16816.F32 R16, R40.reuse, R20, R16 ;  /* 0x000000142810723c */ /* 0x044fe20000001810 */
[----:B------:R-:W-:Y:S02]  /*140b0*/  FADD.FTZ R73, R73, R111 ;  /* 0x0000006f49497221 */ /* 0x000fe40000010000 */
[----:B------:R-:W-:Y:S02]  /*140c0*/  FADD.FTZ R74, R74, R78 ;  /* 0x0000004e4a4a7221 */ /* 0x000fe40000010000 */
[----:B------:R-:W-:Y:S01]  /*140d0*/  FADD.FTZ R73, R75, R73 ;  /* 0x000000494b497221 */ /* 0x000fe20000010000 */
[----:B------:R-:W-:Y:S02]  /*140e0*/  MUFU.EX2 R117, R117 ;  /* 0x0000007500757308 */ /* 0x000fe40000000800 */
[C---:B------:R-:W-:Y:S01]  /*140f0*/  HMMA.16816.F32 R24, R40.reuse, R22, R24 ;  /* 0x000000162818723c */ /* 0x040fe20000001818 */
[----:B------:R-:W2:Y:S05]  /*14100*/  LDSM.16.MT88.4 R20, [R213+0xe800] ;  /* 0x00e80000d514783b */ /* 0x000eaa0000004200 */
[----:B------:R-:W4:Y:S02]  /*14110*/  MUFU.EX2 R118, R118 ;  /* 0x0000007600767308 */ /* 0x000f240000000800 */
[C---:B-----5:R-:W-:Y:S06]  /*14120*/  HMMA.16816.F32 R36, R40.reuse, R48, R36 ;  /* 0x000000302824723c */ /* 0x060fec0000001824 */
[----:B------:R-:W5:Y:S02]  /*14130*/  MUFU.EX2 R119, R119 ;  /* 0x0000007700777308 */ /* 0x000f640000000800 */
        /* <DEDUP_REMOVED lines=13> */
[----:B-1----:R-:W-:Y:S01]  /*14210*/  F2FP.F16.F32.PACK_AB R41, R116, R68 ;  /* 0x000000447429723e */ /* 0x002fe200000000ff */
[----:B------:R-:W-:Y:S01]  /*14220*/  FADD.FTZ R113, R113, R73 ;  /* 0x0000004971717221 */ /* 0x000fe20000010000 */
[----:B------:R-:W-:Y:S01]  /*14230*/  F2FP.F16.F32.PACK_AB R42, R115, R114 ;  /* 0x00000072732a723e */ /* 0x000fe200000000ff */
[----:B------:R-:W1:Y:S01]  /*14240*/  MUFU.EX2 R70, R70 ;  /* 0x0000004600467308 */ /* 0x000e620000000800 */
[----:B----4-:R-:W-:Y:S01]  /*14250*/  F2FP.F16.F32.PACK_AB R43, R118, R117 ;  /* 0x00000075762b723e */ /* 0x010fe200000000ff */
[----:B------:R-:W-:-:S04]  /*14260*/  FADD.FTZ R69, R69, R113 ;  /* 0x0000007145457221 */ /* 0x000fc80000010000 */
[----:B------:R-:W-:Y:S02]  /*14270*/  FADD.FTZ R69, R114, R69 ;  /* 0x0000004572457221 */ /* 0x000fe40000010000 */
[----:B--2---:R-:W-:Y:S01]  /*14280*/  HMMA.16816.F32 R16, R40, R20, R16 ;  /* 0x000000142810723c */ /* 0x004fe20000001810 */
[----:B------:R-:W-:Y:S01]  /*14290*/  MUFU.EX2 R123, R123 ;  /* 0x0000007b007b7308 */ /* 0x000fe20000000800 */
[----:B------:R-:W-:-:S04]  /*142a0*/  FADD.FTZ R115, R115, R69 ;  /* 0x0000004573737221 */ /* 0x000fc80000010000 */
[----:B-----5:R-:W-:Y:S02]  /*142b0*/  FADD.FTZ R115, R119, R115 ;  /* 0x0000007377737221 */ /* 0x020fe40000010000 */
[C---:B------:R-:W-:Y:S01]  /*142c0*/  HMMA.16816.F32 R24, R40.reuse, R22, R24 ;  /* 0x000000162818723c */ /* 0x040fe20000001818 */
[----:B------:R-:W2:Y:S01]  /*142d0*/  LDSM.16.MT88.4 R20, [R213+0xf000] ;  /* 0x00f00000d514783b */ /* 0x000ea20000004200 */
[----:B------:R-:W4:Y:S06]  /*142e0*/  MUFU.EX2 R124, R124 ;  /* 0x0000007c007c7308 */ /* 0x000f2c0000000800 */
[C---:B------:R-:W-:Y:S02]  /*142f0*/  HMMA.16816.F32 R36, R40.reuse, R48, R36 ;  /* 0x000000302824723c */ /* 0x040fe40000001824 */
[----:B------:R-:W5:Y:S06]  /*14300*/  MUFU.EX2 R125, R125 ;  /* 0x0000007d007d7308 */ /* 0x000f6c0000000800 */
        /* <DEDUP_REMOVED lines=15> */
[----:B------:R-:W-:Y:S01]  /*14400*/  F2FP.F16.F32.PACK_AB R42, R121, R71 ;  /* 0x00000047792a723e */ /* 0x000fe200000000ff */
[----:B------:R-:W-:Y:S01]  /*14410*/  FADD.FTZ R120, R120, R115 ;  /* 0x0000007378787221 */ /* 0x000fe20000010000 */
[----:B----4-:R-:W-:-:S03]  /*14420*/  F2FP.F16.F32.PACK_AB R43, R124, R123 ;  /* 0x0000007b7c2b723e */ /* 0x010fc600000000ff */
[----:B------:R-:W-:Y:S02]  /*14430*/  FADD.FTZ R120, R71, R120 ;  /* 0x0000007847787221 */ /* 0x000fe40000010000 */
[----:B------:R-:W-:Y:S02]  /*14440*/  MUFU.EX2 R131, R131 ;  /* 0x0000008300837308 */ /* 0x000fe40000000800 */
[----:B--2---:R-:W-:Y:S01]  /*14450*/  HMMA.16816.F32 R16, R40, R20, R16 ;  /* 0x000000142810723c */ /* 0x004fe20000001810 */
[----:B------:R-:W-:-:S04]  /*14460*/  FADD.FTZ R121, R121, R120 ;  /* 0x0000007879797221 */ /* 0x000fc80000010000 */
[----:B-----5:R-:W-:Y:S01]  /*14470*/  FADD.FTZ R121, R125, R121 ;  /* 0x000000797d797221 */ /* 0x020fe20000010000 */
[----:B------:R-:W2:Y:S02]  /*14480*/  MUFU.EX2 R141, R141 ;  /* 0x0000008d008d7308 */ /* 0x000ea40000000800 */
[C---:B------:R-:W-:Y:S01]  /*14490*/  HMMA.16816.F32 R24, R40.reuse, R22, R24 ;  /* 0x000000162818723c */ /* 0x040fe20000001818 */
[----:B------:R-:W4:Y:S05]  /*144a0*/  LDSM.16.MT88.4 R20, [R213+0xf800] ;  /* 0x00f80000d514783b */ /* 0x000f2a0000004200 */
[----:B------:R-:W5:Y:S02]  /*144b0*/  MUFU.EX2 R142, R142 ;  /* 0x0000008e008e7308 */ /* 0x000f640000000800 */
[C---:B------:R-:W-:Y:S06]  /*144c0*/  HMMA.16816.F32 R36, R40.reuse, R48, R36 ;  /* 0x000000302824723c */ /* 0x040fec0000001824 */
[----:B------:R-:W5:Y:S02]  /*144d0*/  MUFU.EX2 R143, R143 ;  /* 0x0000008f008f7308 */ /* 0x000f640000000800 */
[C---:B------:R-:W-:Y:S01]  /*144e0*/  HMMA.16816.F32 R8, R40.reuse, R50, R8 ;  /* 0x000000322808723c */ /* 0x040fe20000001808 */
[----:B------:R-:W5:Y:S05]  /*144f0*/  LDSM.16.MT88.4 R48, [R0+0xf800] ;  /* 0x00f800000030783b */ /* 0x000f6a0000004200 */
[----:B------:R-:W-:Y:S02]  /*14500*/  MUFU.EX2 R145, R145 ;  /* 0x0000009100917308 */ /* 0x000fe40000000800 */
[C---:B------:R-:W-:Y:S06]  /*14510*/  HMMA.16816.F32 R44, R40.reuse, R28, R44 ;  /* 0x0000001c282c723c */ /* 0x040fec000000182c */
        /* <DEDUP_REMOVED lines=9> */
[----:B-1----:R-:W-:Y:S01]  /*145b0*/  F2FP.F16.F32.PACK_AB R41, R130, R129 ;  /* 0x000000818229723e */ /* 0x002fe200000000ff */
[----:B------:R-:W-:Y:S01]  /*145c0*/  FADD.FTZ R126, R126, R121 ;  /* 0x000000797e7e7221 */ /* 0x000fe20000010000 */
[----:B------:R-:W-:Y:S01]  /*145d0*/  F2FP.F16.F32.PACK_AB R42, R128, R127 ;  /* 0x0000007f802a723e */ /* 0x000fe200000000ff */
[----:B------:R-:W-:Y:S01]  /*145e0*/  MUFU.EX2 R164, R164 ;  /* 0x000000a400a47308 */ /* 0x000fe20000000800 */
[----:B--2---:R-:W-:Y:S01]  /*145f0*/  F2FP.F16.F32.PACK_AB R43, R141, R131 ;  /* 0x000000838d2b723e */ /* 0x004fe200000000ff */
[----:B------:R-:W-:-:S04]  /*14600*/  FADD.FTZ R126, R127, R126 ;  /* 0x0000007e7f7e7221 */ /* 0x000fc80000010000 */
[----:B------:R-:W-:Y:S02]  /*14610*/  FADD.FTZ R128, R128, R126 ;  /* 0x0000007e80807221 */ /* 0x000fe40000010000 */
[----:B----4-:R-:W-:Y:S01]  /*14620*/  HMMA.16816.F32 R16, R40, R20, R16 ;  /* 0x000000142810723c */ /* 0x010fe20000001810 */
[----:B------:R-:W1:Y:S01]  /*14630*/  MUFU.EX2 R165, R165 ;  /* 0x000000a500a57308 */ /* 0x000e620000000800 */
[----:B-----5:R-:W-:-:S04]  /*14640*/  FADD.FTZ R128, R142, R128 ;  /* 0x000000808e807221 */ /* 0x020fc80000010000 */
[----:B------:R-:W-:Y:S02]  /*14650*/  FADD.FTZ R128, R143, R128 ;  /* 0x000000808f807221 */ /* 0x000fe40000010000 */
[C---:B------:R-:W-:Y:S01]  /*14660*/  HMMA.16816.F32 R24, R40.reuse, R22, R24 ;  /* 0x000000162818723c */ /* 0x040fe20000001818 */
[----:B------:R-:W2:Y:S01]  /*14670*/  LDSM.16.MT88.4 R20, [R213+0x10000] ;  /* 0x01000000d514783b */ /* 0x000ea20000004200 */
[----:B------:R-:W-:Y:S06]  /*14680*/  MUFU.EX2 R5, R5 ;  /* 0x0000000500057308 */ /* 0x000fec0000000800 */
[C---:B------:R-:W-:Y:S02]  /*14690*/  HMMA.16816.F32 R36, R40.reuse, R48, R36 ;  /* 0x000000302824723c */ /* 0x040fe40000001824 */
[----:B------:R-:W-:Y:S06]  /*146a0*/  MUFU.EX2 R4, R4 ;  /* 0x0000000400047308 */ /* 0x000fec0000000800 */
[C---:B------:R-:W-:Y:S01]  /*146b0*/  HMMA.16816.F32 R8, R40.reuse, R50, R8 ;  /* 0x000000322808723c */ /* 0x040fe20000001808 */
[----:B------:R-:W4:Y:S01]  /*146c0*/  LDSM.16.MT88.4 R48, [R0+0x10000] ;  /* 0x010000000030783b */ /* 0x000f220000004200 */
[----:B------:R-:W-:Y:S06]  /*146d0*/  MUFU.EX2 R2, R182 ;  /* 0x000000b600027308 */ /* 0x000fec0000000800 */
[C---:B------:R-:W-:Y:S02]  /*146e0*/  HMMA.16816.F32 R44, R40.reuse, R28, R44 ;  /* 0x0000001c282c723c */ /* 0x040fe4000000182c */
[----:B------:R-:W-:Y:S06]  /*146f0*/  MUFU.EX2 R140, R187 ;  /* 0x000000bb008c7308 */ /* 0x000fec0000000800 */
[C---:B------:R-:W-:Y:S01]  /*14700*/  HMMA.16816.F32 R32, R40.reuse, R30, R32 ;  /* 0x0000001e2820723c */ /* 0x040fe20000001820 */
[----:B------:R-:W5:Y:S01]  /*14710*/  LDSM.16.MT88.4 R28, [R160+0x6000] ;  /* 0x00600000a01c783b */ /* 0x000f620000004200 */
[----:B------:R-:W-:Y:S06]  /*14720*/  MUFU.EX2 R136, R136 ;  /* 0x0000008800887308 */ /* 0x000fec0000000800 */
[C---:B---3--:R-:W-:Y:S01]  /*14730*/  HMMA.16816.F32 R56, R40.reuse, R52, R56 ;  /* 0x000000342838723c */ /* 0x048fe20000001838 */
[--C-:B------:R-:W-:Y:S01]  /*14740*/  FFMA.FTZ R52, R181, UR4, -R214.reuse ;  /* 0x00000004b5347c23 */ /* 0x100fe200080108d6 */
[--C-:B------:R-:W-:Y:S01]  /*14750*/  FFMA.FTZ R53, R184, UR4, -R214.reuse ;  /* 0x00000004b8357c23 */ /* 0x100fe200080108d6 */
[----:B------:R-:W-:Y:S05]  /*14760*/  MUFU.EX2 R60, R189 ;  /* 0x000000bd003c7308 */ /* 0x000fea0000000800 */
[----:B------:R-:W-:Y:S01]  /*14770*/  HMMA.16816.F32 R12, R40, R54, R12 ;  /* 0x00000036280c723c */ /* 0x000fe2000000180c */
[----:B------:R-:W-:Y:S01]  /*14780*/  F2FP.F16.F32.PACK_AB R40, R143, R142 ;  /* 0x0000008e8f28723e */ /* 0x000fe200000000ff */
[----:B------:R-:W-:Y:S01]  /*14790*/  FFMA.FTZ R54, R185, UR4, -R214 ;  /* 0x00000004b9367c23 */ /* 0x000fe200080108d6 */
[----:B------:R-:W-:Y:S01]  /*147a0*/  F2FP.F16.F32.PACK_AB R41, R155, R147 ;  /* 0x000000939b29723e */ /* 0x000fe200000000ff */
[----:B------:R-:W-:Y:S01]  /*147b0*/  FFMA.FTZ R55, R183, UR4, -R209 ;  /* 0x00000004b7377c23 */ /* 0x000fe200080108d1 */
[----:B------:R-:W-:Y:S01]  /*147c0*/  F2FP.F16.F32.PACK_AB R42, R146, R145 ;  /* 0x00000091922a723e */ /* 0x000fe200000000ff */
[----:B------:R-:W3:Y:S01]  /*147d0*/  MUFU.EX2 R52, R52 ;  /* 0x0000003400347308 */ /* 0x000ee20000000800 */
[----:B-1----:R-:W-:Y:S01]  /*147e0*/  F2FP.F16.F32.PACK_AB R43, R165, R164 ;  /* 0x000000a4a52b723e */ /* 0x002fe200000000ff */
[----:B------:R-:W-:-:S04]  /*147f0*/  FADD.FTZ R145, R145, R128 ;  /* 0x0000008091917221 */ /* 0x000fc80000010000 */
[----:B------:R-:W-:Y:S02]  /*14800*/  FADD.FTZ R145, R146, R145 ;  /* 0x0000009192917221 */ /* 0x000fe40000010000 */
[C---:B--2---:R-:W-:Y:S01]  /*14810*/  HMMA.16816.F32 R16, R40.reuse, R20, R16 ;  /* 0x000000142810723c */ /* 0x044fe20000001810 */
[----:B------:R-:W-:Y:S07]  /*14820*/  MUFU.EX2 R53, R53 ;  /* 0x0000003500357308 */ /* 0x000fee0000000800 */
[C---:B------:R-:W-:Y:S01]  /*14830*/  HMMA.16816.F32 R24, R40.reuse, R22, R24 ;  /* 0x000000162818723c */ /* 0x040fe20000001818 */
[----:B------:R-:W1:Y:S01]  /*14840*/  LDSM.16.MT88.4 R20, [R152+0x6000] ;  /* 0x006000009814783b */ /* 0x000e620000004200 */
[----:B------:R-:W-:Y:S06]  /*14850*/  MUFU.EX2 R54, R54 ;  /* 0x0000003600367308 */ /* 0x000fec0000000800 */
[C---:B----4-:R-:W-:Y:S02]  /*14860*/  HMMA.16816.F32 R36, R40.reuse, R48, R36 ;  /* 0x000000302824723c */ /* 0x050fe40000001824 */
[----:B------:R-:W2:Y:S06]  /*14870*/  MUFU.EX2 R55, R55 ;  /* 0x0000003700377308 */ /* 0x000eac0000000800 */
        /* <DEDUP_REMOVED lines=11> */
[----:B------:R-:W1:Y:S01]  /*14930*/  LDSM.16.MT88.4 R20, [R160+0x6800] ;  /* 0x00680000a014783b */ /* 0x000e620000004200 */
[----:B---3--:R-:W-:Y:S01]  /*14940*/  F2FP.F16.F32.PACK_AB R40, R5, R52 ;  /* 0x000000340528723e */ /* 0x008fe200000000ff */
[----:B------:R-:W-:Y:S01]  /*14950*/  MUFU.EX2 R65, R65 ;  /* 0x0000004100417308 */ /* 0x000fe20000000800 */
[----:B--2---:R-:W-:Y:S01]  /*14960*/  F2FP.F16.F32.PACK_AB R41, R55, R4 ;  /* 0x000000043729723e */ /* 0x004fe200000000ff */
[----:B------:R-:W-:Y:S01]  /*14970*/  FADD.FTZ R52, R52, R145 ;  /* 0x0000009134347221 */ /* 0x000fe20000010000 */
[----:B------:R-:W-:-:S02]  /*14980*/  F2FP.F16.F32.PACK_AB R42, R54, R53 ;  /* 0x00000035362a723e */ /* 0x000fc400000000ff */
[----:B------:R-:W-:Y:S01]  /*14990*/  F2FP.F16.F32.PACK_AB R43, R140, R2 ;  /* 0x000000028c2b723e */ /* 0x000fe200000000ff */
[----:B------:R-:W-:Y:S02]  /*149a0*/  FADD.FTZ R52, R5, R52 ;  /* 0x0000003405347221 */ /* 0x000fe40000010000 */
[----:B------:R-:W-:Y:S02]  /*149b0*/  MUFU.EX2 R66, R66 ;  /* 0x0000004200427308 */ /* 0x000fe40000000800 */
[----:B------:R-:W-:Y:S02]  /*149c0*/  FADD.FTZ R53, R53, R52 ;  /* 0x0000003435357221 */ /* 0x000fe40000010000 */
[C---:B----4-:R-:W-:Y:S02]  /*149d0*/  HMMA.16816.F32 R16, R40.reuse, R48, R16 ;  /* 0x000000302810723c */ /* 0x050fe40000001810 */
[----:B------:R-:W-:Y:S02]  /*149e0*/  FADD.FTZ R53, R54, R53 ;  /* 0x0000003536357221 */ /* 0x000fe40000010000 */
[----:B------:R-:W-:Y:S04]  /*149f0*/  MUFU.EX2 R67, R67 ;  /* 0x0000004300437308 */ /* 0x000fe80000000800 */
[C---:B------:R-:W-:Y:S01]  /*14a00*/  HMMA.16816.F32 R24, R40.reuse, R50, R24 ;  /* 0x000000322818723c */ /* 0x040fe20000001818 */
[----:B------:R-:W2:Y:S03]  /*14a10*/  LDSM.16.MT88.4 R48, [R152+0x6800] ;  /* 0x006800009830783b */ /* 0x000ea60000004200 */
[----:B------:R-:W3:Y:S04]  /*14a20*/  MUFU.EX2 R80, R80 ;  /* 0x0000005000507308 */ /* 0x000ee80000000800 */
[C---:B-----5:R-:W-:Y:S04]  /*14a30*/  HMMA.16816.F32 R36, R40.reuse, R28, R36 ;  /* 0x0000001c2824723c */ /* 0x060fe80000001824 */
[----:B------:R-:W-:Y:S04]  /*14a40*/  MUFU.EX2 R76, R76 ;  /* 0x0000004c004c7308 */ /* 0x000fe80000000800 */
[----:B------:R-:W-:Y:S01]  /*14a50*/  HMMA.16816.F32 R8, R40, R30, R8 ;  /* 0x0000001e2808723c */ /* 0x000fe20000001808 */
[----:B------:R-:W4:Y:S03]  /*14a60*/  LDSM.16.MT88.4 R28, [R213+0x11000] ;  /* 0x01100000d51c783b */ /* 0x000f260000004200 */
[----:B------:R-:W5:Y:S01]  /*14a70*/  MUFU.EX2 R251, R251 ;  /* 0x000000fb00fb7308 */ /* 0x000f620000000800 */
[----:B---3--:R-:W-:-:S03]  /*14a80*/  F2FP.F16.F32.PACK_AB R132, R80, R67 ;  /* 0x000000435084723e */ /* 0x008fc600000000ff */
[C---:B-1----:R-:W-:Y:S04]  /*14a90*/  HMMA.16816.F32 R44, R40.reuse, R20, R44 ;  /* 0x00000014282c723c */ /* 0x042fe8000000182c */
[----:B------:R-:W-:Y:S04]  /*14aa0*/  MUFU.EX2 R7, R7 ;  /* 0x0000000700077308 */ /* 0x000fe80000000800 */
[----:B------:R-:W-:Y:S01]  /*14ab0*/  HMMA.16816.F32 R32, R40, R22, R32 ;  /* 0x000000162820723c */ /* 0x000fe20000001820 */
[----:B------:R-:W1:Y:S03]  /*14ac0*/  LDSM.16.MT88.4 R20, [R0+0x11000] ;  /* 0x011000000014783b */ /* 0x000e660000004200 */
[----:B------:R-:W-:Y:S01]  /*14ad0*/  MUFU.EX2 R250, R250 ;  /* 0x000000fa00fa7308 */ /* 0x000fe20000000800 */
[----:B-----5:R-:W-:-:S03]  /*14ae0*/  F2FP.F16.F32.PACK_AB R134, R251, R76 ;  /* 0x0000004cfb86723e */ /* 0x020fc600000000ff */
[C---:B--2---:R-:W-:Y:S08]  /*14af0*/  HMMA.16816.F32 R56, R40.reuse, R48, R56 ;  /* 0x000000302838723c */ /* 0x044ff00000001838 */
[----:B------:R-:W-:Y:S01]  /*14b00*/  HMMA.16816.F32 R12, R40, R50, R12 ;  /* 0x00000032280c723c */ /* 0x000fe2000000180c */
[----:B------:R-:W2:Y:S01]  /*14b10*/  LDSM.16.MT88.4 R48, [R160+0x7000] ;  /* 0x00700000a030783b */ /* 0x000ea20000004200 */
[----:B------:R-:W-:Y:S01]  /*14b20*/  F2FP.F16.F32.PACK_AB R40, R60, R136 ;  /* 0x000000883c28723e */ /* 0x000fe200000000ff */
[----:B------:R-:W-:Y:S01]  /*14b30*/  FADD.FTZ R136, R136, R53 ;  /* 0x0000003588887221 */ /* 0x000fe20000010000 */
[----:B------:R-:W-:-:S02]  /*14b40*/  F2FP.F16.F32.PACK_AB R41, R64, R63 ;  /* 0x0000003f4029723e */ /* 0x000fc400000000ff */
[----:B------:R-:W-:Y:S01]  /*14b50*/  F2FP.F16.F32.PACK_AB R42, R62, R61 ;  /* 0x0000003d3e2a723e */ /* 0x000fe200000000ff */
[----:B------:R-:W-:Y:S01]  /*14b60*/  FADD.FTZ R136, R60, R136 ;  /* 0x000000883c887221 */ /* 0x000fe20000010000 */
[----:B------:R-:W-:-:S03]  /*14b70*/  F2FP.F16.F32.PACK_AB R43, R66, R65 ;  /* 0x00000041422b723e */ /* 0x000fc600000000ff */
[----:B------:R-:W-:-:S04]  /*14b80*/  FADD.FTZ R61, R61, R136 ;  /* 0x000000883d3d7221 */ /* 0x000fc80000010000 */
[----:B----4-:R-:W-:Y:S01]  /*14b90*/  HMMA.16816.F32 R16, R40, R28, R16 ;  /* 0x0000001c2810723c */ /* 0x010fe20000001810 */
[----:B------:R-:W-:-:S04]  /*14ba0*/  FADD.FTZ R61, R62, R61 ;  /* 0x0000003d3e3d7221 */ /* 0x000fc80000010000 */
[----:B------:R-:W-:-:S03]  /*14bb0*/  FADD.FTZ R67, R67, R61 ;  /* 0x0000003d43437221 */ /* 0x000fc60000010000 */
[----:B------:R-:W-:Y:S01]  /*14bc0*/  HMMA.16816.F32 R24, R40, R30, R24 ;  /* 0x0000001e2818723c */ /* 0x000fe20000001818 */
[----:B------:R-:W3:Y:S01]  /*14bd0*/  LDSM.16.MT88.4 R28, [R152+0x7000] ;  /* 0x00700000981c783b */ /* 0x000ee20000004200 */
[----:B------:R-:W-:-:S04]  /*14be0*/  FADD.FTZ R67, R80, R67 ;  /* 0x0000004350437221 */ /* 0x000fc80000010000 */
[----:B------:R-:W-:Y:S02]  /*14bf0*/  FADD.FTZ R67, R76, R67 ;  /* 0x000000434c437221 */ /* 0x000fe40000010000 */
[----:B-1----:R-:W-:Y:S01]  /*14c00*/  HMMA.16816.F32 R36, R40, R20, R36 ;  /* 0x000000142824723c */ /* 0x002fe20000001824 */
[----:B------:R-:W-:Y:S01]  /*14c10*/  FADD.FTZ R20, R112, R74 ;  /* 0x0000004a70147221 */ /* 0x000fe20000010000 */
[----:B------:R-:W-:-:S03]  /*14c20*/  FADD.FTZ R251, R251, R67 ;  /* 0x00000043fbfb7221 */ /* 0x000fc60000010000 */
[----:B------:R-:W-:Y:S02]  /*14c30*/  FADD.FTZ R20, R68, R20 ;  /* 0x0000001444147221 */ /* 0x000fe40000010000 */
[----:B------:R-:W1:Y:S01]  /*14c40*/  MUFU.EX2 R68, R202 ;  /* 0x000000ca00447308 */ /* 0x000e620000000800 */
[----:B------:R-:W-:Y:S01]  /*14c50*/  HMMA.16816.F32 R8, R40, R22, R8 ;  /* 0x000000162808723c */ /* 0x000fe20000001808 */
[----:B------:R-:W-:-:S04]  /*14c60*/  FADD.FTZ R20, R116, R20 ;  /* 0x0000001474147221 */ /* 0x000fc80000010000 */
[----:B------:R-:W-:Y:S02]  /*14c70*/  FADD.FTZ R117, R117, R20 ;  /* 0x0000001475757221 */ /* 0x000fe40000010000 */
[----:B------:R4:W5:Y:S01]  /*14c80*/  LDSM.16.MT88.4 R20, [R160+0x7800] ;  /* 0x00780000a014783b */ /* 0x0009620000004200 */
[----:B--2---:R-:W-:Y:S01]  /*14c90*/  HMMA.16816.F32 R44, R40, R48, R44 ;  /* 0x00000030282c723c */ /* 0x004fe2000000182c */
[----:B------:R-:W-:Y:S01]  /*14ca0*/  FADD.FTZ R117, R118, R117 ;  /* 0x0000007576757221 */ /* 0x000fe20000010000 */
[----:B------:R-:W-:-:S03]  /*14cb0*/  FFMA.FTZ R48, R199, UR4, -R209 ;  /* 0x00000004c7307c23 */ /* 0x000fc600080108d1 */
[----:B------:R-:W-:-:S03]  /*14cc0*/  FADD.FTZ R122, R122, R117 ;  /* 0x000000757a7a7221 */ /* 0x000fc60000010000 */
[----:B------:R-:W2:Y:S01]  /*14cd0*/  MUFU.EX2 R48, R48 ;  /* 0x0000003000307308 */ /* 0x000ea20000000800 */
[----:B------:R-:W-:Y:S01]  /*14ce0*/  FADD.FTZ R122, R70, R122 ;  /* 0x0000007a467a7221 */ /* 0x000fe20000010000 */
[----:B-1----:R-:W-:Y:S01]  /*14cf0*/  F2FP.F16.F32.PACK_AB R133, R68, R7 ;  /* 0x000000074485723e */ /* 0x002fe200000000ff */
[----:B------:R-:W-:Y:S02]  /*14d00*/  HMMA.16816.F32 R32, R40, R50, R32 ;  /* 0x000000322820723c */ /* 0x000fe40000001820 */
[----:B------:R-:W-:-:S04]  /*14d10*/  FADD.FTZ R123, R123, R122 ;  /* 0x0000007a7b7b7221 */ /* 0x000fc80000010000 */
[----:B------:R-:W-:Y:S02]  /*14d20*/  FADD.FTZ R123, R124, R123 ;  /* 0x0000007b7c7b7221 */ /* 0x000fe40000010000 */
[----:B---3--:R-:W-:Y:S02]  /*14d30*/  HMMA.16816.F32 R56, R40, R28, R56 ;  /* 0x0000001c2838723c */ /* 0x008fe40000001838 */
[----:B------:R-:W-:-:S04]  /*14d40*/  FADD.FTZ R123, R129, R123 ;  /* 0x0000007b817b7221 */ /* 0x000fc80000010000 */
[----:B------:R-:W-:Y:S01]  /*14d50*/  FADD.FTZ R130, R130, R123 ;  /* 0x0000007b82827221 */ /* 0x000fe20000010000 */
[----:B--2---:R-:W-:Y:S01]  /*14d60*/  F2FP.F16.F32.PACK_AB R135, R250, R48 ;  /* 0x00000030fa87723e */ /* 0x004fe200000000ff */
[----:B------:R-:W-:Y:S02]  /*14d70*/  HMMA.16816.F32 R12, R40, R30, R12 ;  /* 0x0000001e280c723c */ /* 0x000fe4000000180c */
[----:B------:R-:W-:-:S04]  /*14d80*/  FADD.FTZ R130, R131, R130 ;  /* 0x0000008283827221 */ /* 0x000fc80000010000 */
[----:B------:R-:W-:Y:S02]  /*14d90*/  FADD.FTZ R141, R141, R130 ;  /* 0x000000828d8d7221 */ /* 0x000fe40000010000 */
[----:B----4-:R-:W-:Y:S01]  /*14da0*/  HMMA.16816.F32 R160, R132, R156, R16 ;  /* 0x0000009c84a0723c */ /* 0x010fe20000001810 */
[----:B------:R1:W2:Y:S01]  /*14db0*/  LDSM.16.MT88.4 R16, [R152+0x7800] ;  /* 0x007800009810783b */ /* 0x0002a20000004200 */
[----:B------:R-:W-:-:S04]  /*14dc0*/  FADD.FTZ R0, R147, R141 ;  /* 0x0000008d93007221 */ /* 0x000fc80000010000 */
[----:B------:R-:W-:Y:S02]  /*14dd0*/  FADD.FTZ R0, R155, R0 ;  /* 0x000000009b007221 */ /* 0x000fe40000010000 */
[----:B------:R-:W-:Y:S02]  /*14de0*/  HMMA.16816.F32 R156, R132, R158, R24 ;  /* 0x0000009e849c723c */ /* 0x000fe40000001818 */
[----:B------:R-:W-:-:S04]  /*14df0*/  FADD.FTZ R0, R164, R0 ;  /* 0x00000000a4007221 */ /* 0x000fc80000010000 */
[----:B------:R-:W-:Y:S02]  /*14e00*/  FADD.FTZ R165, R165, R0 ;  /* 0x00000000a5a57221 */ /* 0x000fe40000010000 */
[----:B-----5:R-:W-:Y:S02]  /*14e10*/  HMMA.16816.F32 R144, R132, R20, R44 ;  /* 0x000000148490723c */ /* 0x020fe4000000182c */
[----:B------:R-:W-:-:S04]  /*14e20*/  FADD.FTZ R165, R4, R165 ;  /* 0x000000a504a57221 */ /* 0x000fc80000010000 */
[----:B------:R-:W-:Y:S02]  /*14e30*/  FADD.FTZ R55, R55, R165 ;  /* 0x000000a537377221 */ /* 0x000fe40000010000 */
[C---:B-1----:R-:W-:Y:S02]  /*14e40*/  HMMA.16816.F32 R152, R132.reuse, R148, R36 ;  /* 0x000000948498723c */ /* 0x042fe40000001824 */
[----:B------:R-:W-:Y:S01]  /*14e50*/  FADD.FTZ R0, R2, R55 ;  /* 0x0000003702007221 */ /* 0x000fe20000010000 */
[-C--:B------:R-:W-:Y:S02]  /*14e60*/  MOV R2, R204.reuse ;  /* 0x000000cc00027202 */ /* 0x080fe40000000f00 */
[----:B------:R-:W-:Y:S01]  /*14e70*/  @P1 MOV R2, R204 ;  /* 0x000000cc00021202 */ /* 0x000fe20000000f00 */
[----:B------:R-:W-:Y:S02]  /*14e80*/  FADD.FTZ R0, R140, R0 ;  /* 0x000000008c007221 */ /* 0x000fe40000010000 */
[----:B------:R-:W-:Y:S02]  /*14e90*/  HMMA.16816.F32 R148, R132, R150, R8 ;  /* 0x000000968494723c */ /* 0x000fe40000001808 */
[----:B------:R-:W-:-:S04]  /*14ea0*/  FADD.FTZ R0, R63, R0 ;  /* 0x000000003f007221 */ /* 0x000fc80000010000 */
[----:B------:R-:W-:Y:S01]  /*14eb0*/  FADD.FTZ R64, R64, R0 ;  /* 0x0000000040407221 */ /* 0x000fe20000010000 */
[-C--:B------:R-:W-:Y:S01]  /*14ec0*/  MOV R0, R201.reuse ;  /* 0x000000c900007202 */ /* 0x080fe20000000f00 */
[----:B------:R-:W-:Y:S01]  /*14ed0*/  HMMA.16816.F32 R140, R132, R22, R32 ;  /* 0x00000016848c723c */ /* 0x000fe20000001820 */
[----:B------:R-:W-:Y:S01]  /*14ee0*/  @P1 MOV R0, R201 ;  /* 0x000000c900001202 */ /* 0x000fe20000000f00 */
[----:B------:R-:W-:-:S04]  /*14ef0*/  FADD.FTZ R64, R65, R64 ;  /* 0x0000004041407221 */ /* 0x000fc80000010000 */
[----:B------:R-:W-:Y:S02]  /*14f00*/  FADD.FTZ R66, R66, R64 ;  /* 0x0000004042427221 */ /* 0x000fe40000010000 */
[----:B--2---:R-:W-:Y:S02]  /*14f10*/  HMMA.16816.F32 R136, R132, R16, R56 ;  /* 0x000000108488723c */ /* 0x004fe40000001838 */
[----:B------:R-:W-:-:S04]  /*14f20*/  FADD.FTZ R66, R7, R66 ;  /* 0x0000004207427221 */ /* 0x000fc80000010000 */
[----:B------:R-:W-:Y:S02]  /*14f30*/  FADD.FTZ R66, R68, R66 ;  /* 0x0000004244427221 */ /* 0x000fe40000010000 */
[----:B------:R-:W-:Y:S02]  /*14f40*/  HMMA.16816.F32 R132, R132, R18, R12 ;  /* 0x000000128484723c */ /* 0x000fe4000000180c */
[----:B------:R-:W-:-:S04]  /*14f50*/  FADD.FTZ R66, R48, R66 ;  /* 0x0000004230427221 */ /* 0x000fc80000010000 */
[----:B------:R-:W-:Y:S01]  /*14f60*/  FADD.FTZ R250, R250, R66 ;  /* 0x00000042fafa7221 */ /* 0x000fe20000010000 */
[----:B------:R-:W-:-:S13]  /*14f70*/  BRA.U UP0, `(.L_x_3311) ;  /* 0x0000000100047547 */ /* 0x000fda000b800000 */
.L_x_3303:
[----:B------:R-:W-:-:S12]  /*14f80*/  UIADD3 UR14, UPT, UPT, UR21, -0x1, URZ ;  /* 0xffffffff150e7890 */ /* 0x000fd8000fffe0ff */
.L_x_3311:
        /* <DEDUP_REMOVED lines=9> */
[----:B------:R-:W-:Y:S01]  /*15020*/  UMOV UR21, 0x400 ;  /* 0x0000040000157882 */ /* 0x000fe20000000000 */
[----:B------:R-:W2:Y:S01]  /*15030*/  S2UR UR20, SR_CgaCtaId ;  /* 0x00000000001479c3 */ /* 0x000ea20000008800 */
[----:B------:R-:W-:Y:S01]  /*15040*/  UISETP.NE.AND.EX UP0, UPT, UR13, URZ, UPT, UP0 ;  /* 0x000000ff0d00728c */ /* 0x000fe2000bf05300 */
[----:B------:R-:W-:Y:S01]  /*15050*/  IMAD.U32 R244, RZ, RZ, UR15 ;  /* 0x0000000ffff47e24 */ /* 0x000fe2000f8e00ff */
[----:B------:R-:W-:Y:S01]  /*15060*/  SEL R166, R166, 0xffffffe0, !P5 ;  /* 0xffffffe0a6a67807 */ /* 0x000fe20006800000 */
[----:B------:R-:W-:Y:S01]  /*15070*/  IMAD.MOV.U32 R164, RZ, RZ, R2 ;  /* 0x000000ffffa47224 */ /* 0x000fe200078e0002 */
[----:B------:R-:W-:Y:S01]  /*15080*/  UIADD3 UR14, UPT, UPT, UR14, 0x1, URZ ;  /* 0x000000010e0e7890 */ /* 0x000fe2000fffe0ff */
[----:B------:R-:W-:Y:S01]  /*15090*/  IMAD.MOV.U32 R245, RZ, RZ, RZ ;  /* 0x000000fffff57224 */ /* 0x000fe200078e00ff */
[----:B------:R-:W-:Y:S01]  /*150a0*/  LOP3.LUT R244, R244, 0x80, R6, 0xfe, !PT ;  /* 0x00000080f4f47812 */ /* 0x000fe200078efe06 */
[----:B------:R-:W3:Y:S01]  /*150b0*/  LDCU UR13, c[0x0][0x440] ;  /* 0x00008800ff0d77ac */ /* 0x000ee20008000800 */
[----:B------:R-:W-:Y:S01]  /*150c0*/  PLOP3.LUT P3, PT, PT, PT, UP0, 0x80, 0x8 ;  /* 0x000000000008781c */ /* 0x000fe20003f6f008 */
[----:B------:R-:W4:Y:S01]  /*150d0*/  LDCU UR12, c[0x0][0x50c] ;  /* 0x0000a180ff0c77ac */ /* 0x000f220008000800 */
[----:B-1----:R-:W-:Y:S01]  /*150e0*/  ULEA UR6, UR6, UR10, 0x18 ;  /* 0x0000000a06067291 */ /* 0x002fe2000f8ec0ff */
[----:B------:R-:W1:Y:S05]  /*150f0*/  LDCU UR4, c[0x0][0x45c] ;  /* 0x00008b80ff0477ac */ /* 0x000e6a0008000800 */
[----:B------:R-:W-:Y:S01]  /*15100*/  LEA R167, R167, UR6, 0x1 ;  /* 0x00000006a7a77c11 */ /* 0x000fe2000f8e08ff */
[----:B------:R-:W1:Y:S03]  /*15110*/  LDCU.64 UR8, c[0x0][0x3a0] ;  /* 0x00007400ff0877ac */ /* 0x000e660008000a00 */
[----:B------:R-:W-:Y:S01]  /*15120*/  IADD3 R166, PT, PT, R166, R167, RZ ;  /* 0x000000a7a6a67210 */ /* 0x000fe20007ffe0ff */
[C---:B------:R-:W-:Y:S01]  /*15130*/  VIADD R249, R167.reuse, 0xa040 ;  /* 0x0000a040a7f97836 */ /* 0x040fe20000000000 */
[----:B------:R-:W-:Y:S01]  /*15140*/  IADD3 R248, PT, PT, R167, 0xa000, RZ ;  /* 0x0000a000a7f87810 */ /* 0x000fe20007ffe0ff */
[----:B------:R-:W1:Y:S01]  /*15150*/  LDCU.64 UR10, c[0x0][0x3a8] ;  /* 0x00007500ff0a77ac */ /* 0x000e620008000a00 */
[----:B------:R-:W-:-:S02]  /*15160*/  UIADD3 UR15, UPT, UPT, UR15, 0x100, URZ ;  /* 0x000001000f0f7890 */ /* 0x000fc4000fffe0ff */
[----:B--234-:R-:W-:-:S12]  /*15170*/  ULEA UR6, UR20, UR21, 0x18 ;  /* 0x0000001514067291 */ /* 0x01cfd8000f8ec0ff */
.L_x_3316:
        /* <DEDUP_REMOVED lines=11> */
[----:B------:R-:W-:Y:S02]  /*15230*/  @!P3 IMAD.X R7, RZ, RZ, ~R7, P0 ;  /* 0x000000ffff07b224 */ /* 0x000fe400000e0e07 */
[C---:B------:R-:W-:Y:S01]  /*15240*/  IMAD.SHL.U32 R0, R237.reuse, 0x8, RZ ;  /* 0x00000008ed007824 */ /* 0x040fe200078e00ff */
[----:B------:R-:W-:Y:S01]  /*15250*/  LOP3.LUT R4, R2, 0x1c0, RZ, 0xc0, !PT ;  /* 0x000001c002047812 */ /* 0x000fe200078ec0ff */
[----:B------:R-:W-:Y:S01]  /*15260*/  IMAD.SHL.U32 R238, R237, 0x20, RZ ;  /* 0x00000020edee7824 */ /* 0x000fe200078e00ff */
[----:B------:R-:W-:Y:S02]  /*15270*/  @!P3 SHF.R.S64 R9, R9, 0x1f, R7 ;  /* 0x0000001f0909b819 */ /* 0x000fe40000001007 */
[--C-:B------:R-:W-:Y:S02]  /*15280*/  LOP3.LUT R252, R252, 0x1f8, R0.reuse, 0x78, !PT ;  /* 0x000001f8fcfc7812 */ /* 0x100fe400078e7800 */
[----:B------:R-:W-:Y:S02]  /*15290*/  LOP3.LUT R8, R0, 0x38, RZ, 0xc0, !PT ;  /* 0x0000003800087812 */ /* 0x000fe400078ec0ff */
[----:B------:R-:W-:Y:S02]  /*152a0*/  @!P3 IADD3 R243, P0, PT, R243, R9, RZ ;  /* 0x00000009f3f3b210 */ /* 0x000fe40007f1e0ff */
[--C-:B------:R-:W-:Y:S02]  /*152b0*/  LOP3.LUT R4, R4, 0x38, R0.reuse, 0xf8, !PT ;  /* 0x0000003804047812 */ /* 0x100fe400078ef800 */
[----:B------:R-:W-:Y:S01]  /*152c0*/  LOP3.LUT R252, R252, 0x1e00, R0, 0xf8, !PT ;  /* 0x00001e00fcfc7812 */ /* 0x000fe200078ef800 */
[----:B------:R-:W-:Y:S01]  /*152d0*/  IMAD.MOV.U32 R0, RZ, RZ, R242 ;  /* 0x000000ffff007224 */ /* 0x000fe200078e00f2 */
[C---:B------:R-:W-:Y:S02]  /*152e0*/  ISETP.GE.AND P2, PT, R8.reuse, UR13, PT ;  /* 0x0000000d08007c0c */ /* 0x040fe4000bf46270 */
[----:B------:R-:W-:Y:S02]  /*152f0*/  ISETP.GE.AND P1, PT, R8, UR13, PT ;  /* 0x0000000d08007c0c */ /* 0x000fe4000bf26270 */
[----:B------:R-:W-:Y:S01]  /*15300*/  @!P3 LEA.HI.X.SX32 R242, R7, R242, 0x1, P0 ;  /* 0x000000f207f2b211 */ /* 0x000fe200000f0eff */
[----:B----4-:R-:W-:Y:S10]  /*15310*/  @!P3 BRA `(.L_x_3313) ;  /* 0x0000000000f8b947 */ /* 0x010ff40003800000 */
        /* <DEDUP_REMOVED lines=29> */
[----:B------:R-:W-:Y:S02]  /*154f0*/  LOP3.LUT R6, R8, UR20, RZ, 0x3c, !PT ;  /* 0x0000001408067c12 */ /* 0x000fe4000f8e3cff */
[----:B------:R-:W-:Y:S02]  /*15500*/  ISETP.GE.AND P4, PT, R7, RZ, PT ;  /* 0x000000ff0700720c */ /* 0x000fe40003f86270 */
        /* <DEDUP_REMOVED lines=13> */
[----:B------:R2:W3:Y:S04]  /*155e0*/  LDG.E R9, desc[UR18][R6.64] ;  /* 0x0000001206097981 */ /* 0x0004e8000c1e1900 */
[----:B------:R4:W3:Y:S01]  /*155f0*/  LDG.E R10, desc[UR18][R10.64] ;  /* 0x000000120a0a7981 */ /* 0x0008e2000c1e1900 */
[----:B--2---:R-:W2:Y:S01]  /*15600*/  LDC.64 R6, c[0x0][0x3c0] ;  /* 0x0000f000ff067b82 */ /* 0x004ea20000000a00 */
[----:B----4-:R-:W-:Y:S04]  /*15610*/  IMAD.IADD R11, R13, 0x1, -R12 ;  /* 0x000000010d0b7824 */ /* 0x010fe800078e0a0c */
[----:B------:R-:W-:Y:S05]  /*15620*/  IMAD R11, R11, R8, -0x100 ;  /* 0xffffff000b0b7424 */ /* 0x000fea00078e0208 */
[----:B------:R-:W-:Y:S05]  /*15630*/  SHF.R.S32.HI R8, RZ, 0x1f, R11 ;  /* 0x0000001fff087819 */ /* 0x000fea000001140b */
[-C--:B--2---:R-:W-:Y:S02]  /*15640*/  IMAD R8, R8, R6.reuse, RZ ;  /* 0x0000000608087224 */ /* 0x084fe400078e02ff */
[C---:B------:R-:W-:Y:S04]  /*15650*/  IMAD.WIDE.U32 R12, R11.reuse, R6, RZ ;  /* 0x000000060b0c7225 */ /* 0x040fe800078e00ff */
[----:B------:R-:W-:Y:S05]  /*15660*/  IMAD R8, R11, R7, R8 ;  /* 0x000000070b087224 */ /* 0x000fea00078e0208 */
[----:B------:R-:W-:Y:S01]  /*15670*/  IADD3 R13, PT, PT, R13, R8, RZ ;  /* 0x000000080d0d7210 */ /* 0x000fe20007ffe0ff */
[----:B---3--:R-:W-:Y:S04]  /*15680*/  IMAD.IADD R9, R10, 0x1, -R9 ;  /* 0x000000010a097824 */ /* 0x008fe800078e0a09 */
[----:B-1----:R-:W-:Y:S01]  /*15690*/  IMAD.WIDE.U32 R12, R9, UR10, R12 ;  /* 0x0000000a090c7c25 */ /* 0x002fe2000f8e000c */
[----:B------:R-:W-:Y:S02]  /*156a0*/  SHF.R.S32.HI R7, RZ, 0x1f, R9 ;  /* 0x0000001fff077819 */ /* 0x000fe40000011409 */
[C---:B------:R-:W-:Y:S03]  /*156b0*/  LEA R243, P0, R12.reuse, R3, 0x1 ;  /* 0x000000030cf37211 */ /* 0x040fe600078008ff */
[----:B------:R-:W-:Y:S04]  /*156c0*/  IMAD R7, R7, UR10, RZ ;  /* 0x0000000a07077c24 */ /* 0x000fe8000f8e02ff */
[----:B------:R-:W-:Y:S04]  /*156d0*/  IMAD R7, R9, UR11, R7 ;  /* 0x0000000b09077c24 */ /* 0x000fe8000f8e0207 */
[----:B------:R-:W-:Y:S05]  /*156e0*/  IMAD.IADD R7, R13, 0x1, R7 ;  /* 0x000000010d077824 */ /* 0x000fea00078e0207 */
[----:B------:R-:W-:Y:S07]  /*156f0*/  LEA.HI.X R242, R12, R0, R7, 0x1, P0 ;  /* 0x000000000cf27211 */ /* 0x000fee00000f0c07 */
.L_x_3313:
[----:B------:R-:W-:Y:S01]  /*15700*/  LOP3.LUT R238, R238, 0x7c00, RZ, 0xc0, !PT ;  /* 0x00007c00eeee7812 */ /* 0x000fe200078ec0ff */
[----:B------:R-:W-:Y:S01]  /*15710*/  UIADD3 UR14, UPT, UPT, UR14, -0x1, URZ ;  /* 0xffffffff0e0e7890 */ /* 0x000fe2000fffe0ff */
[----:B------:R-:W-:Y:S02]  /*15720*/  LOP3.LUT R168, R2, 0x400, RZ, 0xc0, !PT ;  /* 0x0000040002a87812 */ /* 0x000fe400078ec0ff */
[----:B------:R-:W-:Y:S01]  /*15730*/  LOP3.LUT R2, R238, 0x200, R2, 0xf8, !PT ;  /* 0x00000200ee027812 */ /* 0x000fe200078ef802 */
[----:B------:R-:W-:Y:S01]  /*15740*/  UISETP.GT.AND UP0, UPT, UR14, UR16, UPT ;  /* 0x000000100e00728c */ /* 0x000fe2000bf04270 */
[----:B------:R-:W-:Y:S02]  /*15750*/  LOP3.LUT R3, R4, 0x8, R237, 0x78, !PT ;  /* 0x0000000804037812 */ /* 0x000fe400078e78ed */
[----:B------:R-:W-:Y:S02]  /*15760*/  LOP3.LUT R0, R236, 0x8, RZ, 0xc0, !PT ;  /* 0x00000008ec007812 */ /* 0x000fe400078ec0ff */
[----:B------:R-:W-:Y:S02]  /*15770*/  LEA R168, R3, R168, 0x1 ;  /* 0x000000a803a87211 */ /* 0x000fe400078e08ff */
[----:B------:R-:W-:Y:S01]  /*15780*/  LOP3.LUT R0, R2, R4, R0, 0xf6, !PT ;  /* 0x0000000402007212 */ /* 0x000fe200078ef600 */
[----:B------:R-:W-:Y:S01]  /*15790*/  @!P1 IMAD R4, R5, 0xc0, RZ ;  /* 0x000000c005049824 */ /* 0x000fe200078e02ff */
        /* <DEDUP_REMOVED lines=10> */
[----:B------:R-:W-:Y:S02]  /*15840*/  LEA R0, R0, UR6, 0x1 ;  /* 0x0000000600007c11 */ /* 0x000fe4000f8e08ff */
[----:B------:R-:W-:Y:S02]  /*15850*/  IADD3.X R9, PT, PT, R7, R242, RZ, P0, !PT ;  /* 0x000000f207097210 */ /* 0x000fe400007fe4ff */
[CC--:B------:R-:W-:Y:S01]  /*15860*/  @!P1 LEA R20, P5, R6.reuse, R8.reuse, 0x6 ;  /* 0x0000000806149211 */ /* 0x0c0fe200078a30ff */
[----:B------:R-:W-:Y:S01]  /*15870*/  @P2 STS.128 [R252+0xa000], RZ ;  /* 0x00a000fffc002388 */ /* 0x000fe20000000c00 */
[-C--:B------:R-:W-:Y:S02]  /*15880*/  @!P1 MOV R24, R8.reuse ;  /* 0x0000000800189202 */ /* 0x080fe40000000f00 */
[CC--:B------:R-:W-:Y:S02]  /*15890*/  @!P1 LEA.HI.X R21, R6.reuse, R9.reuse, R5, 0x6, P5 ;  /* 0x0000000906159211 */ /* 0x0c0fe400028f3405 */
[-C--:B------:R-:W-:Y:S02]  /*158a0*/  @!P1 MOV R25, R9.reuse ;  /* 0x0000000900199202 */ /* 0x080fe40000000f00 */
[CC--:B------:R-:W-:Y:S01]  /*158b0*/  @!P1 LEA R18, P4, R6.reuse, R8.reuse, 0x7 ;  /* 0x0000000806129211 */ /* 0x0c0fe200078838ff */
[----:B------:R-:W-:Y:S01]  /*158c0*/  @P1 STS.128 [R252+0xa800], RZ ;  /* 0x00a800fffc001388 */ /* 0x000fe20000000c00 */
[CC--:B------:R-:W-:Y:S01]  /*158d0*/  @!P1 LEA R16, P0, R6.reuse, R8.reuse, 0x8 ;  /* 0x0000000806109211 */ /* 0x0c0fe200078040ff */
[C---:B------:R-:W-:Y:S01]  /*158e0*/  @!P1 IMAD.WIDE.U32 R24, R6.reuse, 0x60, R24 ;  /* 0x0000006006189825 */ /* 0x040fe200078e0018 */
[-C--:B------:R-:W-:Y:S02]  /*158f0*/  @!P1 LEA.HI.X R19, R6, R9.reuse, R5, 0x7, P4 ;  /* 0x0000000906139211 */ /* 0x080fe400020f3c05 */
[-C--:B------:R-:W-:Y:S02]  /*15900*/  @!P1 MOV R26, R8.reuse ;  /* 0x00000008001a9202 */ /* 0x080fe40000000f00 */
[-C--:B------:R-:W-:Y:S01]  /*15910*/  @!P1 MOV R27, R9.reuse ;  /* 0x00000009001b9202 */ /* 0x080fe20000000f00 */
[----:B------:R-:W-:Y:S01]  /*15920*/  @!PT LDS RZ, [RZ] ;  /* 0x00000000fffff984 */ /* 0x000fe20000000800 */
[----:B------:R-:W-:Y:S01]  /*15930*/  @!PT LDS RZ, [RZ] ;  /* 0x00000000fffff984 */ /* 0x000fe20000000800 */
[----:B------:R-:W-:Y:S01]  /*15940*/  @!PT LDS RZ, [RZ] ;  /* 0x00000000fffff984 */ /* 0x000fe20000000800 */
[----:B------:R3:W-:Y:S01]  /*15950*/  @!P1 LDGSTS.E.BYPASS.LTC128B.128 [R252+0xa800], desc[UR18][R8.64] ;  /* 0x0a80000008fc9fae */ /* 0x0007e2000b981a12 */
[----:B------:R-:W-:Y:S02]  /*15960*/  @!P1 MOV R28, R8 ;  /* 0x00000008001c9202 */ /* 0x000fe40000000f00 */
[----:B--2---:R-:W-:Y:S01]  /*15970*/  @!P1 IADD3 R2, P6, PT, R8, R10, RZ ;  /* 0x0000000a08029210 */ /* 0x004fe20007fde0ff */
[C---:B------:R-:W-:Y:S01]  /*15980*/  @!P1 IMAD.WIDE.U32 R26, R6.reuse, 0xa0, R26 ;  /* 0x000000a0061a9825 */ /* 0x040fe200078e001a */
[----:B------:R-:W-:Y:S02]  /*15990*/  @!P1 MOV R29, R9 ;  /* 0x00000009001d9202 */ /* 0x000fe40000000f00 */
[----:B------:R-:W-:Y:S01]  /*159a0*/  @!P1 IADD3.X R3, PT, PT, R9, R7, RZ, P6, !PT ;  /* 0x0000000709039210 */ /* 0x000fe200037fe4ff */
[----:B------:R-:W-:Y:S01]  /*159b0*/  @P1 STS.128 [R252+0xb000], RZ ;  /* 0x00b000fffc001388 */ /* 0x000fe20000000c00 */
[----:B------:R-:W-:Y:S01]  /*159c0*/  @!P1 IMAD R7, R5, 0x60, RZ ;  /* 0x0000006005079824 */ /* 0x000fe200078e02ff */
[-C--:B------:R-:W-:Y:S01]  /*159d0*/  @!P1 MOV R32, R8.reuse ;  /* 0x0000000800209202 */ /* 0x080fe20000000f00 */
[C---:B------:R-:W-:Y:S01]  /*159e0*/  @!P1 IMAD.WIDE.U32 R28, R6.reuse, 0xc0, R28 ;  /* 0x000000c0061c9825 */ /* 0x040fe200078e001c */
[----:B------:R-:W-:Y:S02]  /*159f0*/  @!P1 MOV R33, R9 ;  /* 0x0000000900219202 */ /* 0x000fe40000000f00 */
[----:B------:R-:W-:Y:S02]  /*15a00*/  @!P1 IADD3 R25, PT, PT, R7, R25, RZ ;  /* 0x0000001907199210 */ /* 0x000fe40007ffe0ff */
[----:B------:R-:W-:Y:S01]  /*15a10*/  @!PT LDS RZ, [RZ] ;  /* 0x00000000fffff984 */ /* 0x000fe20000000800 */
[----:B------:R-:W-:Y:S01]  /*15a20*/  @!PT LDS RZ, [RZ] ;  /* 0x00000000fffff984 */ /* 0x000fe20000000800 */
[----:B------:R-:W-:Y:S01]  /*15a30*/  @!PT LDS RZ, [RZ] ;  /* 0x00000000fffff984 */ /* 0x000fe20000000800 */
[----:B------:R2:W-:Y:S01]  /*15a40*/  @!P1 LDGSTS.E.BYPASS.LTC128B.128 [R252+0xb000], desc[UR18][R2.64] ;  /* 0x0b00000002fc9fae */ /* 0x0005e2000b981a12 */
[-C--:B------:R-:W-:Y:S01]  /*15a50*/  @!P1 MOV R30, R8.reuse ;  /* 0x00000008001e9202 */ /* 0x080fe20000000f00 */
[C---:B------:R-:W-:Y:S01]  /*15a60*/  @!P1 IMAD.WIDE.U32 R32, R6.reuse, 0xe0, R32 ;  /* 0x000000e006209825 */ /* 0x040fe200078e0020 */
[-C--:B------:R-:W-:Y:S02]  /*15a70*/  @!P1 MOV R31, R9.reuse ;  /* 0x00000009001f9202 */ /* 0x080fe40000000f00 */
[-C--:B------:R-:W-:Y:S02]  /*15a80*/  @!P1 MOV R14, R8.reuse ;  /* 0x00000008000e9202 */ /* 0x080fe40000000f00 */
        /* <DEDUP_REMOVED lines=17> */
[----:B------:R-:W-:Y:S01]  /*15ba0*/  @!P1 IADD3 R29, PT, PT, R4, R29, RZ ;  /* 0x0000001d041d9210 */ /* 0x000fe20007ffe0ff */
[----:B------:R-:W-:Y:S01]  /*15bb0*/  @P1 STS.128 [R252+0xc000], RZ ;  /* 0x00c000fffc001388 */ /* 0x000fe20000000c00 */
[----:B------:R-:W-:Y:S01]  /*15bc0*/  IADD3 R224, PT, PT, R168, UR6, RZ ;  /* 0x00000006a8e07c10 */ /* 0x000fe2000fffe0ff */
[C---:B---3--:R-:W-:Y:S01]  /*15bd0*/  @!P1 IMAD.WIDE.U32 R8, R6.reuse, 0x1a0, R8 ;  /* 0x000001a006089825 */ /* 0x048fe200078e0008 */
[----:B------:R-:W-:Y:S02]  /*15be0*/  MOV R239, 0x20 ;  /* 0x0000002000ef7802 */ /* 0x000fe40000000f00 */
[----:B------:R-:W-:Y:S01]  /*15bf0*/  LOP3.LUT P0, RZ, R237, 0x2, RZ, 0xc0, !PT ;  /* 0x00000002edff7812 */ /* 0x000fe2000780c0ff */
[----:B------:R-:W-:Y:S02]  /*15c00*/  @!P1 IMAD.WIDE.U32 R22, R6, 0x1c0, R22 ;  /* 0x000001c006169825 */ /* 0x000fe400078e0016 */
[----:B------:R-:W-:Y:S01]  /*15c10*/  @!PT LDS RZ, [RZ] ;  /* 0x00000000fffff984 */ /* 0x000fe20000000800 */
[----:B------:R-:W-:Y:S01]  /*15c20*/  @!PT LDS RZ, [RZ] ;  /* 0x00000000fffff984 */ /* 0x000fe20000000800 */
[----:B------:R-:W-:Y:S01]  /*15c30*/  @!PT LDS RZ, [RZ] ;  /* 0x00000000fffff984 */ /* 0x000fe20000000800 */
[----:B------:R-:W-:Y:S01]  /*15c40*/  @!P1 LDGSTS.E.BYPASS.LTC128B.128 [R252+0xc000], desc[UR18][R24.64] ;  /* 0x0c00000018fc9fae */ /* 0x000fe2000b981a12 */
[----:B------:R-:W-:Y:S01]  /*15c50*/  SEL R239, R239, 0xffffffe0, !P0 ;  /* 0xffffffe0efef7807 */ /* 0x000fe20004000000 */
[----:B------:R-:W-:Y:S01]  /*15c60*/  @!P1 IMAD R6, R5, 0xa0, RZ ;  /* 0x000000a005069824 */ /* 0x000fe200078e02ff */
[----:B------:R-:W-:Y:S01]  /*15c70*/  LOP3.LUT P0, RZ, R237, 0x4, RZ, 0xc0, !PT ;  /* 0x00000004edff7812 */ /* 0x000fe2000780c0ff */
[C---:B--2---:R-:W-:Y:S01]  /*15c80*/  @!P1 IMAD R3, R5.reuse, 0xe0, RZ ;  /* 0x000000e005039824 */ /* 0x044fe200078e02ff */
[----:B------:R-:W-:Y:S01]  /*15c90*/  IADD3 R172, PT, PT, R0, R239, RZ ;  /* 0x000000ef00ac7210 */ /* 0x000fe20007ffe0ff */
[----:B------:R-:W-:Y:S01]  /*15ca0*/  @!P1 IMAD R2, R5, 0x120, RZ ;  /* 0x0000012005029824 */ /* 0x000fe200078e02ff */
[----:B------:R-:W-:Y:S01]  /*15cb0*/  @!P1 IADD3 R27, PT, PT, R6, R27, RZ ;  /* 0x0000001b061b9210 */ /* 0x000fe20007ffe0ff */
[----:B------:R-:W-:Y:S01]  /*15cc0*/  @P1 STS.128 [R252+0xc800], RZ ;  /* 0x00c800fffc001388 */ /* 0x000fe20000000c00 */
[----:B------:R-:W-:Y:S01]  /*15cd0*/  @!P1 IADD3 R33, PT, PT, R3, R33, RZ ;  /* 0x0000002103219210 */ /* 0x000fe20007ffe0ff */
[C---:B------:R-:W-:Y:S01]  /*15ce0*/  @!P1 IMAD R6, R5.reuse, 0x140, RZ ;  /* 0x0000014005069824 */ /* 0x040fe200078e02ff */
[----:B------:R-:W-:Y:S01]  /*15cf0*/  @!P1 IADD3 R31, PT, PT, R2, R31, RZ ;  /* 0x0000001f021f9210 */ /* 0x000fe20007ffe0ff */
[C---:B------:R-:W-:Y:S02]  /*15d00*/  @!P1 IMAD R4, R5.reuse, 0x160, RZ ;  /* 0x0000016005049824 */ /* 0x040fe400078e02ff */
[C---:B------:R-:W-:Y:S01]  /*15d10*/  @!P1 IMAD R3, R5.reuse, 0x180, RZ ;  /* 0x0000018005039824 */ /* 0x040fe200078e02ff */
[----:B------:R-:W-:Y:S01]  /*15d20*/  @!P1 IADD3 R15, PT, PT, R6, R15, RZ ;  /* 0x0000000f060f9210 */ /* 0x000fe20007ffe0ff */
[----:B------:R-:W-:Y:S01]  /*15d30*/  @!PT LDS RZ, [RZ] ;  /* 0x00000000fffff984 */ /* 0x000fe20000000800 */
[----:B------:R-:W-:Y:S01]  /*15d40*/  @!PT LDS RZ, [RZ] ;  /* 0x00000000fffff984 */ /* 0x000fe20000000800 */
[----:B------:R-:W-:Y:S01]  /*15d50*/  @!PT LDS RZ, [RZ] ;  /* 0x00000000fffff984 */ /* 0x000fe20000000800 */
[----:B------:R-:W-:Y:S01]  /*15d60*/  @!P1 LDGSTS.E.BYPASS.LTC128B.128 [R252+0xc800], desc[UR18][R18.64] ;  /* 0x0c80000012fc9fae */ /* 0x000fe2000b981a12 */
[----:B------:R-:W-:Y:S01]  /*15d70*/  @!P1 IADD3 R13, PT, PT, R4, R13, RZ ;  /* 0x0000000d040d9210 */ /* 0x000fe20007ffe0ff */
[----:B------:R-:W-:Y:S01]  /*15d80*/  @!P1 IMAD R2, R5, 0x1a0, RZ ;  /* 0x000001a005029824 */ /* 0x000fe200078e02ff */
[----:B------:R-:W-:Y:S01]  /*15d90*/  @!P1 IADD3 R11, PT, PT, R3, R11, RZ ;  /* 0x0000000b030b9210 */ /* 0x000fe20007ffe0ff */
[----:B------:R-:W-:Y:S01]  /*15da0*/  @!P1 IMAD R5, R5, 0x1c0, RZ ;  /* 0x000001c005059824 */ /* 0x000fe200078e02ff */
[----:B------:R-:W-:Y:S02]  /*15db0*/  MOV R3, 0x40 ;  /* 0x0000004000037802 */ /* 0x000fe40000000f00 */
[----:B------:R-:W-:Y:S01]  /*15dc0*/  @!P1 IADD3 R9, PT, PT, R2, R9, RZ ;  /* 0x0000000902099210 */ /* 0x000fe20007ffe0ff */
[----:B------:R-:W-:Y:S01]  /*15dd0*/  @P1 STS.128 [R252+0xd000], RZ ;  /* 0x00d000fffc001388 */ /* 0x000fe20000000c00 */
[----:B------:R-:W-:Y:S02]  /*15de0*/  @!P1 IADD3 R23, PT, PT, R5, R23, RZ ;  /* 0x0000001705179210 */ /* 0x000fe40007ffe0ff */
[-C--:B------:R-:W-:Y:S02]  /*15df0*/  IADD3 R2, PT, PT, R239, R224.reuse, RZ ;  /* 0x000000e0ef027210 */ /* 0x080fe40007ffe0ff */
[----:B------:R-:W-:Y:S03]  /*15e00*/  SEL R3, R3, 0xffffffc0, !P0 ;  /* 0xffffffc003037807 */ /* 0x000fe60004000000 */
[----:B------:R-:W-:Y:S01]  /*15e10*/  @!PT LDS RZ, [RZ] ;  /* 0x00000000fffff984 */ /* 0x000fe20000000800 */
[----:B------:R-:W-:Y:S01]  /*15e20*/  @!PT LDS RZ, [RZ] ;  /* 0x00000000fffff984 */ /* 0x000fe20000000800 */
[----:B------:R-:W-:Y:S01]  /*15e30*/  @!PT LDS RZ, [RZ] ;  /* 0x00000000fffff984 */ /* 0x000fe20000000800 */
[----:B------:R-:W-:Y:S01]  /*15e40*/  @!P1 LDGSTS.E.BYPASS.LTC128B.128 [R252+0xd000], desc[UR18][R26.64] ;  /* 0x0d0000001afc9fae */ /* 0x000fe2000b981a12 */
[----:B------:R-:W-:Y:S07]  /*15e50*/  IADD3 R224, PT, PT, R3, R224, RZ ;  /* 0x000000e003e07210 */ /* 0x000fee0007ffe0ff */
        /* <DEDUP_REMOVED lines=45> */
[----:B------:R4:W-:Y:S08]  /*16130*/  LDSM.16.M88.4 R128, [R0] ;  /* 0x000000000080783b */ /* 0x0009f00000000200 */
[----:B--2---:R-:W2:Y:S08]  /*16140*/  LDSM.16.M88.4 R8, [R168+UR6+0x2000] ;  /* 0x00200006a808783b */ /* 0x004eb00008000200 */
[----:B------:R-:W5:Y:S01]  /*16150*/  LDSM.16.M88.4 R16, [R168+UR6+0x2800] ;  /* 0x00280006a810783b */ /* 0x000f620008000200 */
[----:B----4-:R-:W-:Y:S07]  /*16160*/  IADD3 R0, PT, PT, R0, R3, RZ ;  /* 0x0000000300007210 */ /* 0x010fee0007ffe0ff */
[----:B------:R-:W3:Y:S01]  /*16170*/  LDSM.16.M88.4 R24, [R168+UR6+0x3000] ;  /* 0x00300006a818783b */ /* 0x000ee20008000200 */
[C---:B------:R-:W-:Y:S07]  /*16180*/  IADD3 R228, PT, PT, R239.reuse, R0, RZ ;  /* 0x00000000efe47210 */ /* 0x040fee0007ffe0ff */
[----:B------:R-:W4:Y:S08]  /*16190*/  LDSM.16.M88.4 R32, [R168+UR6+0x3800] ;  /* 0x00380006a820783b */ /* 0x000f300008000200 */
[----:B------:R-:W1:Y:S08]  /*161a0*/  LDSM.16.M88.4 R40, [R168+UR6+0x4000] ;  /* 0x00400006a828783b */ /* 0x000e700008000200 */
        /* <DEDUP_REMOVED lines=10> */
[----:B------:R-:W0:Y:S08]  /*16250*/  LDGDEPBAR ;  /* 0x00000000000079af */ /* 0x000e300000000000 */
[----:B------:R-:W1:Y:S08]  /*16260*/  LDSM.16.M88.4 R168, [R168+UR6+0x9800] ;  /* 0x00980006a8a8783b */ /* 0x000e700008000200 */
[----:B------:R-:W-:Y:S08]  /*16270*/  LDSM.16.M88.4 R172, [R172] ;  /* 0x00000000acac783b */ /* 0x000ff00000000200 */
[----:B------:R-:W1:Y:S08]  /*16280*/  LDSM.16.M88.4 R176, [R2+0x2000] ;  /* 0x0020000002b0783b */ /* 0x000e700000000200 */
[----:B------:R-:W1:Y:S08]  /*16290*/  LDSM.16.M88.4 R180, [R2+0x2800] ;  /* 0x0028000002b4783b */ /* 0x000e700000000200 */
[----:B------:R-:W1:Y:S08]  /*162a0*/  LDSM.16.M88.4 R184, [R2+0x3000] ;  /* 0x0030000002b8783b */ /* 0x000e700000000200 */
[----:B------:R-:W1:Y:S08]  /*162b0*/  LDSM.16.M88.4 R188, [R2+0x3800] ;  /* 0x0038000002bc783b */ /* 0x000e700000000200 */
[----:B------:R-:W1:Y:S08]  /*162c0*/  LDSM.16.M88.4 R192, [R2+0x4000] ;  /* 0x0040000002c0783b */ /* 0x000e700000000200 */
[----:B------:R-:W1:Y:S08]  /*162d0*/  LDSM.16.M88.4 R196, [R2+0x4800] ;  /* 0x0048000002c4783b */ /* 0x000e700000000200 */
[----:B------:R-:W1:Y:S08]  /*162e0*/  LDSM.16.M88.4 R200, [R2+0x5000] ;  /* 0x0050000002c8783b */ /* 0x000e700000000200 */
[----:B------:R-:W1:Y:S08]  /*162f0*/  LDSM.16.M88.4 R204, [R2+0x5800] ;  /* 0x0058000002cc783b */ /* 0x000e700000000200 */
[----:B------:R-:W-:Y:S08]  /*16300*/  LDSM.16.M88.4 R208, [R224+0x2000] ;  /* 0x00200000e0d0783b */ /* 0x000ff00000000200 */
[----:B------:R-:W-:Y:S08]  /*16310*/  LDSM.16.M88.4 R212, [R224+0x2800] ;  /* 0x00280000e0d4783b */ /* 0x000ff00000000200 */
[----:B------:R-:W-:Y:S08]  /*16320*/  LDSM.16.M88.4 R216, [R224+0x8800] ;  /* 0x00880000e0d8783b */ /* 0x000ff00000000200 */
[----:B------:R-:W-:Y:S08]  /*16330*/  LDSM.16.M88.4 R220, [R224+0x9000] ;  /* 0x00900000e0dc783b */ /* 0x000ff00000000200 */
[----:B------:R-:W-:Y:S01]  /*16340*/  LDSM.16.M88.4 R228, [R228] ;  /* 0x00000000e4e4783b */ /* 0x000fe20000000200 */
[C---:B--2---:R-:W-:Y:S08]  /*16350*/  HMMA.16816.F32 R4, R128.reuse, R8, RZ ;  /* 0x000000088004723c */ /* 0x044ff000000018ff */
[C---:B------:R-:W-:Y:S08]  /*16360*/  HMMA.16816.F32 R8, R128.reuse, R10, RZ ;  /* 0x0000000a8008723c */ /* 0x040ff000000018ff */
[C---:B-----5:R-:W-:Y:S08]  /*16370*/  HMMA.16816.F32 R12, R128.reuse, R16, RZ ;  /* 0x00000010800c723c */ /* 0x060ff000000018ff */
[C---:B------:R-:W-:Y:S08]  /*16380*/  HMMA.16816.F32 R16, R128.reuse, R18, RZ ;  /* 0x000000128010723c */ /* 0x040ff000000018ff */
[C---:B---3--:R-:W-:Y:S08]  /*16390*/  HMMA.16816.F32 R20, R128.reuse, R24, RZ ;  /* 0x000000188014723c */ /* 0x048ff000000018ff */
        /* <DEDUP_REMOVED lines=51> */
[----:B------:R3:W5:Y:S07]  /*166d0*/  LDSM.16.M88.4 R204, [R0] ;  /* 0x0000000000cc783b */ /* 0x00076e0000000200 */
[C---:B-1----:R-:W-:Y:S08]  /*166e0*/  HMMA.16816.F32 R68, R172.reuse, R168, R68 ;  /* 0x000000a8ac44723c */ /* 0x042ff00000001844 */
[C---:B------:R-:W-:Y:S01]  /*166f0*/  HMMA.16816.F32 R72, R172.reuse, R170, R72 ;  /* 0x000000aaac48723c */ /* 0x040fe20000001848 */
[----:B------:R-:W1:Y:S07]  /*16700*/  LDSM.16.M88.4 R168, [R224+0x3000] ;  /* 0x00300000e0a8783b */ /* 0x000e6e0000000200 */
[C---:B--2---:R-:W-:Y:S03]  /*16710*/  HMMA.16816.F32 R76, R172.reuse, R176, R76 ;  /* 0x000000b0ac4c723c */ /* 0x044fe6000000184c */
[----:B---3--:R-:W-:Y:S05]  /*16720*/  IADD3 R0, PT, PT, R239, R224, RZ ;  /* 0x000000e0ef007210 */ /* 0x008fea0007ffe0ff */
[----:B------:R-:W-:Y:S01]  /*16730*/  LDSM.16.M88.4 R232, [R0+0x2000] ;  /* 0x0020000000e8783b */ /* 0x000fe20000000200 */
[C---:B------:R-:W-:Y:S07]  /*16740*/  HMMA.16816.F32 R80, R172.reuse, R178, R80 ;  /* 0x000000b2ac50723c */ /* 0x040fee0000001850 */
[----:B------:R-:W-:Y:S01]  /*16750*/  LDSM.16.M88.4 R176, [R224+0x4000] ;  /* 0x00400000e0b0783b */ /* 0x000fe20000000200 */
[C---:B------:R-:W-:Y:S08]  /*16760*/  HMMA.16816.F32 R84, R172.reuse, R180, R84 ;  /* 0x000000b4ac54723c */ /* 0x040ff00000001854 */
        /* <DEDUP_REMOVED lines=72> */
[----:B------:R3:W4:Y:S01]  /*16bf0*/  MUFU.TANH R227, R7 ;  /* 0x0000000700e37308 */ /* 0x0007220000002400 */
[----:B------:R-:W-:Y:S01]  /*16c00*/  FMUL.FTZ R16, R16, UR12 ;  /* 0x0000000c10107c20 */ /* 0x000fe20008410000 */
[----:B------:R-:W-:Y:S01]  /*16c10*/  FMUL.FTZ R17, R17, UR12 ;  /* 0x0000000c11117c20 */ /* 0x000fe20008410000 */
[----:B------:R-:W-:Y:S01]  /*16c20*/  FMUL.FTZ R18, R18, UR12 ;  /* 0x0000000c12127c20 */ /* 0x000fe20008410000 */
[----:B------:R-:W-:Y:S06]  /*16c30*/  FMUL.FTZ R19, R19, UR12 ;  /* 0x0000000c13137c20 */ /* 0x000fec0008410000 */
[----:B------:R-:W1:Y:S10]  /*16c40*/  MUFU.TANH R232, R8 ;  /* 0x0000000800e87308 */ /* 0x000e740000002400 */
[----:B------:R-:W1:Y:S01]  /*16c50*/  MUFU.TANH R233, R9 ;  /* 0x0000000900e97308 */ /* 0x000e620000002400 */
[----:B---3--:R-:W3:Y:S09]  /*16c60*/  LDSM.16.M88.4 R4, [R0+0x3000] ;  /* 0x003000000004783b */ /* 0x008ef20000000200 */
[----:B------:R-:W1:Y:S10]  /*16c70*/  MUFU.TANH R234, R10 ;  /* 0x0000000a00ea7308 */ /* 0x000e740000002400 */
[----:B------:R5:W1:Y:S10]  /*16c80*/  MUFU.TANH R235, R11 ;  /* 0x0000000b00eb7308 */ /* 0x000a740000002400 */
[----:B------:R-:W1:Y:S10]  /*16c90*/  MUFU.TANH R2, R2 ;  /* 0x0000000200027308 */ /* 0x000e740000002400 */
[----:B------:R-:W1:Y:S01]  /*16ca0*/  MUFU.TANH R12, R12 ;  /* 0x0000000c000c7308 */ /* 0x000e620000002400 */
[----:B-----5:R-:W5:Y:S09]  /*16cb0*/  LDSM.16.M88.4 R8, [R0+0x3800] ;  /* 0x003800000008783b */ /* 0x020f720000000200 */
[----:B------:R-:W1:Y:S01]  /*16cc0*/  MUFU.TANH R13, R13 ;  /* 0x0000000d000d7308 */ /* 0x000e620000002400 */
[C---:B---3--:R-:W-:Y:S09]  /*16cd0*/  HMMA.16816.F32 R20, R228.reuse, R4, R20 ;  /* 0x00000004e414723c */ /* 0x048ff20000001814 */
[----:B------:R-:W3:Y:S01]  /*16ce0*/  MUFU.TANH R14, R14 ;  /* 0x0000000e000e7308 */ /* 0x000ee20000002400 */
        /* <DEDUP_REMOVED lines=20> */
[----:B------:R-:W-:Y:S05]  /*16e30*/  FMUL.FTZ R29, R29, UR12 ;  /* 0x0000000c1d1d7c20 */ /* 0x000fea0008410000 */
[----:B------:R-:W2:Y:S01]  /*16e40*/  MUFU.TANH R20, R20 ;  /* 0x0000001400147308 */ /* 0x000ea20000002400 */
        /* <DEDUP_REMOVED lines=16> */
[----:B---3--:R-:W-:Y:S01]  /*16f50*/  FMUL.FTZ R28, R31, UR12 ;  /* 0x0000000c1f1c7c20 */ /* 0x008fe20008410000 */
[----:B------:R-:W-:Y:S04]  /*16f60*/  FMUL.FTZ R31, R34, UR12 ;  /* 0x0000000c221f7c20 */ /* 0x000fe80008410000 */
[----:B------:R-:W3:Y:S01]  /*16f70*/  MUFU.TANH R216, R36 ;  /* 0x0000002400d87308 */ /* 0x000ee20000002400 */
[----:B--2---:R-:W-:Y:S01]  /*16f80*/  FMUL.FTZ R29, R30, UR12 ;  /* 0x0000000c1e1d7c20 */ /* 0x004fe20008410000 */
[C---:B------:R-:W-:Y:S01]  /*16f90*/  HMMA.16816.F32 R48, R228.reuse, R10, R48 ;  /* 0x0000000ae430723c */ /* 0x040fe20000001830 */
[----:B------:R-:W2:Y:S02]  /*16fa0*/  LDSM.16.M88.4 R8, [R0+0x5800] ;  /* 0x005800000008783b */ /* 0x000ea40000000200 */
        /* <DEDUP_REMOVED lines=53> */
[C---:B---3--:R-:W-:Y:S06]  /*17300*/  HMMA.16816.F32 R76, R228.reuse, R8, R76 ;  /* 0x00000008e44c723c */ /* 0x048fec000000184c */
[----:B------:R-:W3:Y:S02]  /*17310*/  MUFU.TANH R207, R45 ;  /* 0x0000002d00cf7308 */ /* 0x000ee40000002400 */
[C---:B------:R-:W-:Y:S01]  /*17320*/  HMMA.16816.F32 R80, R228.reuse, R10, R80 ;  /* 0x0000000ae450723c */ /* 0x040fe20000001850 */
[----:B------:R-:W2:Y:S07]  /*17330*/  LDSM.16.M88.4 R8, [R0+0x7800] ;  /* 0x007800000008783b */ /* 0x000eae0000000200 */
        /* <DEDUP_REMOVED lines=8> */
[----:B------:R-:W3:Y:S04]  /*173c0*/  LDSM.16.M88.4 R4, [R0+0x8000] ;  /* 0x008000000004783b */ /* 0x000ee80000000200 */
[----:B------:R5:W2:Y:S01]  /*173d0*/  MUFU.TANH R204, R54 ;  /* 0x0000003600cc7308 */ /* 0x000aa20000002400 */
[----:B------:R-:W-:Y:S01]  /*173e0*/  FMUL.FTZ R80, R80, UR12 ;  /* 0x0000000c50507c20 */ /* 0x000fe20008410000 */
[----:B------:R-:W-:Y:S01]  /*173f0*/  FMUL.FTZ R81, R81, UR12 ;  /* 0x0000000c51517c20 */ /* 0x000fe20008410000 */
[----:B------:R-:W-:Y:S01]  /*17400*/  FMUL.FTZ R82, R82, UR12 ;  /* 0x0000000c52527c20 */ /* 0x000fe20008410000 */
[----:B------:R-:W-:Y:S06]  /*17410*/  FMUL.FTZ R83, R83, UR12 ;  /* 0x0000000c53537c20 */ /* 0x000fec0008410000 */
[----:B------:R5:W3:Y:S01]  /*17420*/  MUFU.TANH R197, R57 ;  /* 0x0000003900c57308 */ /* 0x000ae20000002400 */
        /* <DEDUP_REMOVED lines=9> */
[C---:B--2---:R-:W-:Y:S05]  /*174c0*/  HMMA.16816.F32 R92, R228.reuse, R8, R92 ;  /* 0x00000008e45c723c */ /* 0x044fea000000185c */
[----:B------:R-:W2:Y:S03]  /*174d0*/  MUFU.TANH R193, R67 ;  /* 0x0000004300c17308 */ /* 0x000ea60000002400 */
[C---:B------:R-:W-:Y:S01]  /*174e0*/  HMMA.16816.F32 R96, R228.reuse, R10, R96 ;  /* 0x0000000ae460723c */ /* 0x040fe20000001860 */
[----:B------:R-:W4:Y:S06]  /*174f0*/  LDSM.16.M88.4 R8, [R0+0x8800] ;  /* 0x008800000008783b */ /* 0x000f2c0000000200 */
[----:B------:R-:W1:Y:S01]  /*17500*/  MUFU.TANH R184, R68 ;  /* 0x0000004400b87308 */ /* 0x000e620000002400 */
[C---:B---3--:R-:W-:Y:S09]  /*17510*/  HMMA.16816.F32 R100, R228.reuse, R4, R100 ;  /* 0x00000004e464723c */ /* 0x048ff20000001864 */
[----:B------:R-:W3:Y:S01]  /*17520*/  MUFU.TANH R183, R69 ;  /* 0x0000004500b77308 */ /* 0x000ee20000002400 */
        /* <DEDUP_REMOVED lines=23> */
[----:B------:R-:W2:Y:S07]  /*176a0*/  LDSM.16.M88.4 R8, [R0+0x9800] ;  /* 0x009800000008783b */ /* 0x000eae0000000200 */
        /* <DEDUP_REMOVED lines=17> */
[C---:B--2---:R-:W-:Y:S06]  /*177c0*/  HMMA.16816.F32 R124, R228.reuse, R8, R124 ;  /* 0x00000008e47c723c */ /* 0x044fec000000187c */
[----:B------:R2:W1:Y:S01]  /*177d0*/  MUFU.TANH R173, R81 ;  /* 0x0000005100ad7308 */ /* 0x0004620000002400 */
[----:B---3--:R-:W-:Y:S01]  /*177e0*/  FMUL.FTZ R79, R118, UR12 ;  /* 0x0000000c764f7c20 */ /* 0x008fe20008410000 */
[----:B------:R-:W-:Y:S01]  /*177f0*/  FMUL.FTZ R77, R122, UR12 ;  /* 0x0000000c7a4d7c20 */ /* 0x000fe20008410000 */
[----:B------:R-:W-:Y:S01]  /*17800*/  FMUL.FTZ R76, R123, UR12 ;  /* 0x0000000c7b4c7c20 */ /* 0x000fe20008410000 */
[----:B------:R-:W-:Y:S06]  /*17810*/  HMMA.16816.F32 R128, R228, R10, R128 ;  /* 0x0000000ae480723c */ /* 0x000fec0000001880 */
[----:B------:R3:W1:Y:S01]  /*17820*/  MUFU.TANH R178, R82 ;  /* 0x0000005200b27308 */ /* 0x0006620000002400 */
[----:B----4-:R-:W-:Y:S09]  /*17830*/  FMUL.FTZ R80, R113, UR12 ;  /* 0x0000000c71507c20 */ /* 0x010ff20008410000 */
[----:B------:R4:W1:Y:S01]  /*17840*/  MUFU.TANH R177, R83 ;  /* 0x0000005300b17308 */ /* 0x0008620000002400 */
[----:B--2---:R-:W-:Y:S01]  /*17850*/  FMUL.FTZ R81, R112, UR12 ;  /* 0x0000000c70517c20 */ /* 0x004fe20008410000 */
[----:B------:R-:W-:Y:S01]  /*17860*/  FMUL.FTZ R69, R124, UR12 ;  /* 0x0000000c7c457c20 */ /* 0x000fe20008410000 */
[----:B------:R-:W-:Y:S01]  /*17870*/  FMUL.FTZ R68, R125, UR12 ;  /* 0x0000000c7d447c20 */ /* 0x000fe20008410000 */
[----:B------:R-:W-:Y:S01]  /*17880*/  FMUL.FTZ R38, R126, UR12 ;  /* 0x0000000c7e267c20 */ /* 0x000fe20008410000 */
[----:B------:R-:W-:Y:S05]  /*17890*/  FMUL.FTZ R37, R127, UR12 ;  /* 0x0000000c7f257c20 */ /* 0x000fea0008410000 */
[----:B------:R2:W1:Y:S01]  /*178a0*/  MUFU.TANH R168, R84 ;  /* 0x0000005400a87308 */ /* 0x0004620000002400 */
[----:B---3--:R-:W-:Y:S01]  /*178b0*/  FMUL.FTZ R82, R109, UR12 ;  /* 0x0000000c6d527c20 */ /* 0x008fe20008410000 */
[----:B------:R-:W-:Y:S01]  /*178c0*/  FMUL.FTZ R67, R128, UR12 ;  /* 0x0000000c80437c20 */ /* 0x000fe20008410000 */
[----:B------:R-:W-:Y:S01]  /*178d0*/  FMUL.FTZ R66, R129, UR12 ;  /* 0x0000000c81427c20 */ /* 0x000fe20008410000 */
[----:B------:R-:W-:Y:S01]  /*178e0*/  FMUL.FTZ R36, R130, UR12 ;  /* 0x0000000c82247c20 */ /* 0x000fe20008410000 */
[----:B------:R-:W-:Y:S05]  /*178f0*/  FMUL.FTZ R3, R131, UR12 ;  /* 0x0000000c83037c20 */ /* 0x000fea0008410000 */
[----:B------:R3:W1:Y:S01]  /*17900*/  MUFU.TANH R170, R90 ;  /* 0x0000005a00aa7308 */ /* 0x0006620000002400 */
[----:B----4-:R-:W-:Y:S09]  /*17910*/  FMUL.FTZ R83, R108, UR12 ;  /* 0x0000000c6c537c20 */ /* 0x010ff20008410000 */
[----:B------:R-:W4:Y:S01]  /*17920*/  MUFU.TANH R21, R21 ;  /* 0x0000001500157308 */ /* 0x000f220000002400 */
[----:B--2---:R-:W-:Y:S09]  /*17930*/  FMUL.FTZ R84, R115, UR12 ;  /* 0x0000000c73547c20 */ /* 0x004ff20008410000 */
[----:B------:R-:W2:Y:S01]  /*17940*/  MUFU.TANH R22, R22 ;  /* 0x0000001600167308 */ /* 0x000ea20000002400 */
[----:B---3--:R-:W-:Y:S09]  /*17950*/  FMUL.FTZ R90, R104, UR12 ;  /* 0x0000000c685a7c20 */ /* 0x008ff20008410000 */
[----:B------:R-:W3:Y:S10]  /*17960*/  MUFU.TANH R23, R23 ;  /* 0x0000001700177308 */ /* 0x000ef40000002400 */
        /* <DEDUP_REMOVED lines=149> */
.L_x_3315:
[-C--:B------:R-:W-:Y:S01]  /*182c0*/  @!P2 MOV R6, R241.reuse ;  /* 0x000000f10006a202 */ /* 0x080fe20000000f00 */
[C---:B------:R-:W-:Y:S01]  /*182d0*/  @!P1 IMAD R8, R0.reuse, 0x60, RZ ;  /* 0x0000006000089824 */ /* 0x040fe200078e02ff */
[-C--:B------:R-:W-:Y:S01]  /*182e0*/  @!P2 MOV R7, R240.reuse ;  /* 0x000000f00007a202 */ /* 0x080fe20000000f00 */
[----:B------:R-:W-:Y:S01]  /*182f0*/  @!P1 IMAD R5, R0, 0xe0, RZ ;  /* 0x000000e000059824 */ /* 0x000fe200078e02ff */
[C---:B------:R-:W-:Y:S03]  /*18300*/  LEA R10, P4, R4.reuse, R241, 0x5 ;  /* 0x000000f1040a7211 */ /* 0x040fe600078828ff */
[----:B------:R-:W-:Y:S01]  /*18310*/  @!PT LDS RZ, [RZ] ;  /* 0x00000000fffff984 */ /* 0x000fe20000000800 */
[----:B------:R-:W-:Y:S01]  /*18320*/  @!PT LDS RZ, [RZ] ;  /* 0x00000000fffff984 */ /* 0x000fe20000000800 */
[----:B------:R-:W-:Y:S01]  /*18330*/  @!PT LDS RZ, [RZ] ;  /* 0x00000000fffff984 */ /* 0x000fe20000000800 */
[----:B------:R2:W-:Y:S01]  /*18340*/  @!P2 LDGSTS.E.BYPASS.LTC128B.128 [R252+0x2000], desc[UR18][R6.64] ;  /* 0x0200000006fcafae */ /* 0x0005e2000b981a12 */
[C---:B------:R-:W-:Y:S01]  /*18350*/  LEA.HI.X R11, R4.reuse, R240, R0, 0x5, P4 ;  /* 0x000000f0040b7211 */ /* 0x040fe200020f2c00 */
[--C-:B------:R-:W-:Y:S01]  /*18360*/  @!P1 IMAD.MOV.U32 R92, RZ, RZ, R10.reuse ;  /* 0x000000ffff5c9224 */ /* 0x100fe200078e000a */
[CC--:B-1----:R-:W-:Y:S01]  /*18370*/  @!P1 LEA R60, P4, R4.reuse, R10.reuse, 0x6 ;  /* 0x0000000a043c9211 */ /* 0x0c2fe200078830ff */
[----:B------:R3:W-:Y:S01]  /*18380*/  @P2 STS.128 [R252+0x2000], RZ ;  /* 0x002000fffc002388 */ /* 0x0007e20000000c00 */
[CC--:B------:R-:W-:Y:S01]  /*18390*/  @!P1 LEA R58, P6, R4.reuse, R10.reuse, 0x7 ;  /* 0x0000000a043a9211 */ /* 0x0c0fe200078c38ff */
[----:B------:R-:W-:Y:S01]  /*183a0*/  @!P1 IMAD.MOV.U32 R64, RZ, RZ, R10 ;  /* 0x000000ffff409224 */ /* 0x000fe200078e000a */
[CCC-:B------:R-:W-:Y:S01]  /*183b0*/  @!P1 LEA.HI.X R61, R4.reuse, R11.reuse, R0.reuse, 0x6, P4 ;  /* 0x0000000b043d9211 */ /* 0x1c0fe200020f3400 */
[----:B------:R3:W-:Y:S01]  /*183c0*/  @P1 STS.128 [R252+0x2800], RZ ;  /* 0x002800fffc001388 */ /* 0x0007e20000000c00 */
[CC--:B------:R-:W-:Y:S01]  /*183d0*/  @!P1 LEA.HI.X R59, R4.reuse, R11.reuse, R0, 0x7, P6 ;  /* 0x0000000b043b9211 */ /* 0x0c0fe200030f3c00 */
[----:B------:R-:W-:Y:S01]  /*183e0*/  @!P1 IMAD.MOV.U32 R71, RZ, RZ, R11 ;  /* 0x000000ffff479224 */ /* 0x000fe200078e000b */
[CC--:B------:R-:W-:Y:S01]  /*183f0*/  @!P1 LEA R52, P2, R4.reuse, R10.reuse, 0x8 ;  /* 0x0000000a04349211 */ /* 0x0c0fe200078440ff */
[----:B------:R-:W-:Y:S01]  /*18400*/  @!PT LDS RZ, [RZ] ;  /* 0x00000000fffff984 */ /* 0x000fe20000000800 */
[----:B------:R-:W-:Y:S01]  /*18410*/  @!PT LDS RZ, [RZ] ;  /* 0x00000000fffff984 */ /* 0x000fe20000000800 */
[----:B------:R-:W-:Y:S01]  /*18420*/  @!PT LDS RZ, [RZ] ;  /* 0x00000000fffff984 */ /* 0x000fe20000000800 */
[----:B------:R1:W-:Y:S01]  /*18430*/  @!P1 LDGSTS.E.BYPASS.LTC128B.128 [R252+0x2800], desc[UR18][R10.64] ;  /* 0x028000000afc9fae */ /* 0x0003e2000b981a12 */
[-C--:B------:R-:W-:Y:S01]  /*18440*/  @!P1 MOV R93, R11.reuse ;  /* 0x0000000b005d9202 */ /* 0x080fe20000000f00 */
[----:B------:R-:W-:Y:S01]  /*18450*/  @!P1 IMAD.MOV.U32 R86, RZ, RZ, R10 ;  /* 0x000000ffff569224 */ /* 0x000fe200078e000a */
[CC--:B------:R-:W-:Y:S01]  /*18460*/  @!P1 LEA.HI.X R53, R4.reuse, R11.reuse, R0, 0x8, P2 ;  /* 0x0000000b04359211 */ /* 0x0c0fe200010f4400 */
[----:B------:R3:W-:Y:S01]  /*18470*/  @P1 STS.128 [R252+0x3000], RZ ;  /* 0x003000fffc001388 */ /* 0x0007e20000000c00 */
[----:B------:R-:W-:Y:S01]  /*18480*/  @!P1 MOV R65, R11 ;  /* 0x0000000b00419202 */ /* 0x000fe20000000f00 */
[C---:B------:R-:W-:Y:S01]  /*18490*/  @!P1 IMAD.WIDE.U32 R92, R4.reuse, 0x60, R92 ;  /* 0x00000060045c9825 */ /* 0x040fe200078e005c */
[-C--:B------:R-:W-:Y:S02]  /*184a0*/  @!P1 MOV R70, R10.reuse ;  /* 0x0000000a00469202 */ /* 0x080fe40000000f00 */
[-C--:B------:R-:W-:Y:S01]  /*184b0*/  @!P1 MOV R88, R10.reuse ;  /* 0x0000000a00589202 */ /* 0x080fe20000000f00 */
[----:B------:R-:W-:Y:S01]  /*184c0*/  @!P1 IMAD.WIDE.U32 R64, R4, 0xa0, R64 ;  /* 0x000000a004409825 */ /* 0x000fe200078e0040 */
[----:B------:R-:W-:Y:S02]  /*184d0*/  @!P1 IADD3 R9, PT, PT, R8, R93, RZ ;  /* 0x0000005d08099210 */ /* 0x000fe40007ffe0ff */
[-C--:B------:R-:W-:Y:S01]  /*184e0*/  @!P1 MOV R89, R11.reuse ;  /* 0x0000000b00599202 */ /* 0x080fe20000000f00 */
[----:B------:R-:W-:Y:S01]  /*184f0*/  @!P1 IMAD.MOV.U32 R8, RZ, RZ, R92 ;  /* 0x000000ffff089224 */ /* 0x000fe200078e005c */
[CC--:B--2---:R-:W-:Y:S01]  /*18500*/  @!P1 LEA R6, P5, R4.reuse, R10.reuse, 0x5 ;  /* 0x0000000a04069211 */ /* 0x0c4fe200078a28ff */
[C---:B------:R-:W-:Y:S01]  /*18510*/  @!P1 IMAD.WIDE.U32 R70, R4.reuse, 0xc0, R70 ;  /* 0x000000c004469825 */ /* 0x040fe200078e0046 */
[-C--:B------:R-:W-:Y:S02]  /*18520*/  @!P1 MOV R87, R11.reuse ;  /* 0x0000000b00579202 */ /* 0x080fe40000000f00 */
[C---:B------:R-:W-:Y:S01]  /*18530*/  @!P1 LEA.HI.X R7, R4.reuse, R11, R0, 0x5, P5 ;  /* 0x0000000b04079211 */ /* 0x040fe200028f2c00 */
[C---:B------:R-:W-:Y:S01]  /*18540*/  @!P1 IMAD.WIDE.U32 R88, R4.reuse, 0xe0, R88 ;  /* 0x000000e004589825 */ /* 0x040fe200078e0058 */
[-C--:B------:R-:W-:Y:S02]  /*18550*/  @!P1 MOV R48, R10.reuse ;  /* 0x0000000a00309202 */ /* 0x080fe40000000f00 */
[-C--:B------:R-:W-:Y:S01]  /*18560*/  @!P1 MOV R34, R10.reuse ;  /* 0x0000000a00229202 */ /* 0x080fe20000000f00 */
[----:B------:R-:W-:Y:S01]  /*18570*/  @!PT LDS RZ, [RZ] ;  /* 0x00000000fffff984 */ /* 0x000fe20000000800 */
[----:B------:R-:W-:Y:S01]  /*18580*/  @!PT LDS RZ, [RZ] ;  /* 0x00000000fffff984 */ /* 0x000fe20000000800 */
[----:B------:R-:W-:Y:S01]  /*18590*/  @!PT LDS RZ, [RZ] ;  /* 0x00000000fffff984 */ /* 0x000fe20000000800 */
[----:B------:R2:W-:Y:S01]  /*185a0*/  @!P1 LDGSTS.E.BYPASS.LTC128B.128 [R252+0x3000], desc[UR18][R6.64] ;  /* 0x0300000006fc9fae */ /* 0x0005e2000b981a12 */
[----:B------:R-:W-:Y:S01]  /*185b0*/  @!P1 IADD3 R89, PT, PT, R5, R89, RZ ;  /* 0x0000005905599210 */ /* 0x000fe20007ffe0ff */
[C---:B------:R-:W-:Y:S01]  /*185c0*/  @!P1 IMAD.WIDE.U32 R86, R4.reuse, 0x120, R86 ;  /* 0x0000012004569825 */ /* 0x040fe200078e0056 */
[-C--:B------:R-:W-:Y:S01]  /*185d0*/  @!P1 MOV R35, R11.reuse ;  /* 0x0000000b00239202 */ /* 0x080fe20000000f00 */
[----:B------:R3:W-:Y:S01]  /*185e0*/  @P1 STS.128 [R252+0x3800], RZ ;  /* 0x003800fffc001388 */ /* 0x0007e20000000c00 */
[----:B------:R-:W-:Y:S01]  /*185f0*/  @!P1 MOV R33, R11 ;  /* 0x0000000b00219202 */ /* 0x000fe20000000f00 */
[----:B------:R-:W-:Y:S01]  /*18600*/  @!P1 IMAD.MOV.U32 R49, RZ, RZ, R11 ;  /* 0x000000ffff319224 */ /* 0x000fe200078e000b */
[----:B------:R-:W-:Y:S01]  /*18610*/  @!P1 MOV R62, R10 ;  /* 0x0000000a003e9202 */ /* 0x000fe20000000f00 */
[----:B------:R-:W-:Y:S01]  /*18620*/  @!PT LDS RZ, [RZ] ;  /* 0x00000000fffff984 */ /* 0x000fe20000000800 */
[----:B------:R-:W-:Y:S01]  /*18630*/  @!PT LDS RZ, [RZ] ;  /* 0x00000000fffff984 */ /* 0x000fe20000000800 */
[----:B------:R-:W-:Y:S01]  /*18640*/  @!PT LDS RZ, [RZ] ;  /* 0x00000000fffff984 */ /* 0x000fe20000000800 */
[----:B------:R3:W-:Y:S01]  /*18650*/  @!P1 LDGSTS.E.BYPASS.LTC128B.128 [R252+0x3800], desc[UR18][R60.64] ;  /* 0x038000003cfc9fae */ /* 0x0007e2000b981a12 */
[C---:B------:R-:W-:Y:S03]  /*18660*/  @!P1 IMAD.WIDE.U32 R34, R4.reuse, 0x160, R34 ;  /* 0x0000016004229825 */ /* 0x040fe600078e0022 */
[----:B------:R3:W-:Y:S01]  /*18670*/  @P1 STS.128 [R252+0x4000], RZ ;  /* 0x004000fffc001388 */ /* 0x0007e20000000c00 */
[C---:B------:R-:W-:Y:S03]  /*18680*/  @!P1 IMAD.WIDE.U32 R48, R4.reuse, 0x140, R48 ;  /* 0x0000014004309825 */ /* 0x040fe600078e0030 */
[----:B------:R-:W-:Y:S01]  /*18690*/  @!PT LDS RZ, [RZ] ;  /* 0x00000000fffff984 */ /* 0x000fe20000000800 */
[----:B------:R-:W-:Y:S01]  /*186a0*/  @!PT LDS RZ, [RZ] ;  /* 0x00000000fffff984 */ /* 0x000fe20000000800 */
[----:B------:R-:W-:Y:S01]  /*186b0*/  @!PT LDS RZ, [RZ] ;  /* 0x00000000fffff984 */ /* 0x000fe20000000800 */
[----:B------:R3:W-:Y:S01]  /*186c0*/  @!P1 LDGSTS.E.BYPASS.LTC128B.128 [R252+0x4000], desc[UR18][R8.64] ;  /* 0x0400000008fc9fae */ /* 0x0007e2000b981a12 */
[----:B------:R-:W-:Y:S02]  /*186d0*/  @!P1 IMAD.MOV.U32 R32, RZ, RZ, R10 ;  /* 0x000000ffff209224 */ /* 0x000fe400078e000a */
[----:B------:R-:W-:Y:S01]  /*186e0*/  @!P1 IMAD.MOV.U32 R63, RZ, RZ, R11 ;  /* 0x000000ffff3f9224 */ /* 0x000fe200078e000b */
[----:B------:R3:W-:Y:S01]  /*186f0*/  @P1 STS.128 [R252+0x4800], RZ ;  /* 0x004800fffc001388 */ /* 0x0007e20000000c00 */
[C---:B------:R-:W-:Y:S03]  /*18700*/  @!P1 IMAD.WIDE.U32 R32, R4.reuse, 0x180, R32 ;  /* 0x0000018004209825 */ /* 0x040fe600078e0020 */
[----:B------:R-:W-:Y:S01]  /*18710*/  @!PT LDS RZ, [RZ] ;  /* 0x00000000fffff984 */ /* 0x000fe20000000800 */
[----:B------:R-:W-:Y:S01]  /*18720*/  @!PT LDS RZ, [RZ] ;  /* 0x00000000fffff984 */ /* 0x000fe20000000800 */
[----:B------:R-:W-:Y:S01]  /*18730*/  @!PT LDS RZ, [RZ] ;  /* 0x00000000fffff984 */ /* 0x000fe20000000800 */
[----:B------:R3:W-:Y:S01]  /*18740*/  @!P1 LDGSTS.E.BYPASS.LTC128B.128 [R252+0x4800], desc[UR18][R58.64] ;  /* 0x048000003afc9fae */ /* 0x0007e2000b981a12 */
[----:B-1----:R-:W-:Y:S03]  /*18750*/  @!P1 IMAD.WIDE.U32 R10, R4, 0x1a0, R10 ;  /* 0x000001a0040a9825 */ /* 0x002fe600078e000a */
[----:B------:R3:W-:Y:S01]  /*18760*/  @P1 STS.128 [R252+0x5000], RZ ;  /* 0x005000fffc001388 */ /* 0x0007e20000000c00 */
[C---:B--2---:R-:W-:Y:S02]  /*18770*/  @!P1 IMAD R7, R0.reuse, 0xa0, RZ ;  /* 0x000000a000079824 */ /* 0x044fe400078e02ff */
[----:B------:R-:W-:Y:S02]  /*18780*/  @!P1 IMAD R6, R0, 0xc0, RZ ;  /* 0x000000c000069824 */ /* 0x000fe400078e02ff */
[----:B------:R-:W-:Y:S01]  /*18790*/  @!P1 IMAD.WIDE.U32 R62, R4, 0x1c0, R62 ;  /* 0x000001c0043e9825 */ /* 0x000fe200078e003e */
[----:B------:R-:W-:Y:S03]  /*187a0*/  @!P1 IADD3 R65, PT, PT, R7, R65, RZ ;  /* 0x0000004107419210 */ /* 0x000fe60007ffe0ff */
[----:B------:R-:W-:Y:S02]  /*187b0*/  @!P1 IMAD.IADD R71, R6, 0x1, R71 ;  /* 0x0000000106479824 */ /* 0x000fe400078e0247 */
[----:B------:R-:W-:Y:S01]  /*187c0*/  @!PT LDS RZ, [RZ] ;  /* 0x00000000fffff984 */ /* 0x000fe20000000800 */
[----:B------:R-:W-:Y:S01]  /*187d0*/  @!PT LDS RZ, [RZ] ;  /* 0x00000000fffff984 */ /* 0x000fe20000000800 */
[----:B------:R-:W-:Y:S01]  /*187e0*/  @!PT LDS RZ, [RZ] ;  /* 0x00000000fffff984 */ /* 0x000fe20000000800 */
[----:B------:R3:W-:Y:S01]  /*187f0*/  @!P1 LDGSTS.E.BYPASS.LTC128B.128 [R252+0x5000], desc[UR18][R64.64] ;  /* 0x0500000040fc9fae */ /* 0x0007e2000b981a12 */
[C---:B------:R-:W-:Y:S02]  /*18800*/  @!P1 IMAD R4, R0.reuse, 0x120, RZ ;  /* 0x0000012000049824 */ /* 0x040fe400078e02ff */
[C---:B------:R-:W-:Y:S01]  /*18810*/  @!P1 IMAD R7, R0.reuse, 0x140, RZ ;  /* 0x0000014000079824 */ /* 0x040fe200078e02ff */
        /* <DEDUP_REMOVED lines=56> */
.L_x_3314:
[C---:B------:R-:W-:Y:S01]  /*18ba0*/  IADD3 R4, PT, PT, R244.reuse, -0x7f, RZ ;  /* 0xffffff81f4047810 */ /* 0x040fe20007ffe0ff */
[----:B------:R-:W-:Y:S01]  /*18bb0*/  UISETP.GT.AND UP0, UPT, UR14, UR16, UPT ;  /* 0x000000100e00728c */ /* 0x000fe2000bf04270 */
[----:B------:R-:W-:Y:S01]  /*18bc0*/  I2FP.F32.S32 R0, R244 ;  /* 0x000000f400007245 */ /* 0x000fe20000201400 */
[----:B------:R-:W-:Y:S01]  /*18bd0*/  UIADD3 UR15, UPT, UPT, UR15, -0x100, URZ ;  /* 0xffffff000f0f7890 */ /* 0x000fe2000fffe0ff */
[----:B------:R-:W-:Y:S02]  /*18be0*/  I2FP.F32.S32 R4, R4 ;  /* 0x0000000400047245 */ /* 0x000fe40000201400 */
[----:B------:R-:W-:Y:S01]  /*18bf0*/  IADD3 R6, PT, PT, R244, -0x80, RZ ;  /* 0xffffff80f4067810 */ /* 0x000fe20007ffe0ff */
[C---:B-1----:R-:W-:Y:S01]  /*18c00*/  FFMA.FTZ R188, R0.reuse, UR5, R188 ;  /* 0x0000000500bc7c23 */ /* 0x042fe200080100bc */
[----:B------:R-:W-:Y:S01]  /*18c10*/  FFMA.FTZ R184, R0, UR5, R184 ;  /* 0x0000000500b87c23 */ /* 0x000fe200080100b8 */
[C---:B------:R-:W-:Y:S01]  /*18c20*/  FFMA.FTZ R227, R4.reuse, UR5, R227 ;  /* 0x0000000504e37c23 */ /* 0x040fe200080100e3 */
[----:B------:R-:W-:Y:S01]  /*18c30*/  FFMA.FTZ R225, R4, UR5, R225 ;  /* 0x0000000504e17c23 */ /* 0x000fe200080100e1 */
[C---:B------:R-:W-:Y:S02]  /*18c40*/  IADD3 R4, PT, PT, R244.reuse, -0x4f, RZ ;  /* 0xffffffb1f4047810 */ /* 0x040fe40007ffe0ff */
[----:B------:R-:W-:Y:S02]  /*18c50*/  IADD3 R0, PT, PT, R244, -0x77, RZ ;  /* 0xffffff89f4007810 */ /* 0x000fe40007ffe0ff */
        /* <DEDUP_REMOVED lines=8> */
[----:B------:R-:W-:Y:S01]  /*18ce0*/  IADD3 R0, PT, PT, R244, -0x50, RZ ;  /* 0xffffffb0f4007810 */ /* 0x000fe20007ffe0ff */
[C---:B------:R-:W-:Y:S01]  /*18cf0*/  FFMA.FTZ R226, R6.reuse, UR5, R226 ;  /* 0x0000000506e27c23 */ /* 0x040fe200080100e2 */
[----:B------:R-:W-:Y:S01]  /*18d00*/  I2FP.F32.S32 R4, R4 ;  /* 0x0000000400047245 */ /* 0x000fe20000201400 */
[----:B------:R-:W-:Y:S01]  /*18d10*/  FFMA.FTZ R6, R6, UR5, R2 ;  /* 0x0000000506067c23 */ /* 0x000fe20008010002 */
[----:B------:R-:W-:Y:S02]  /*18d20*/  I2FP.F32.S32 R0, R0 ;  /* 0x0000000000007245 */ /* 0x000fe40000201400 */
[----:B------:R-:W-:Y:S01]  /*18d30*/  IADD3 R5, PT, PT, R244, -0x78, RZ ;  /* 0xffffff88f4057810 */ /* 0x000fe20007ffe0ff */
[C---:B------:R-:W-:Y:S01]  /*18d40*/  FFMA.FTZ R216, R4.reuse, UR5, R216 ;  /* 0x0000000504d87c23 */ /* 0x040fe200080100d8 */
[----:B------:R-:W-:Y:S01]  /*18d50*/  FFMA.FTZ R220, R4, UR5, R220 ;  /* 0x0000000504dc7c23 */ /* 0x000fe200080100dc */
[----:B------:R-:W-:Y:S01]  /*18d60*/  IADD3 R4, PT, PT, R244, -0x37, RZ ;  /* 0xffffffc9f4047810 */ /* 0x000fe20007ffe0ff */
        /* <DEDUP_REMOVED lines=29> */
[----:B------:R-:W-:Y:S01]  /*18f40*/  FFMA.FTZ R129, R2, UR5, R31 ;  /* 0x0000000502817c23 */ /* 0x000fe2000801001f */
[C---:B------:R-:W-:Y:S01]  /*18f50*/  FFMA.FTZ R211, R0.reuse, UR5, R211 ;  /* 0x0000000500d37c23 */ /* 0x040fe200080100d3 */
[----:B------:R-:W-:Y:S01]  /*18f60*/  FFMA.FTZ R207, R0, UR5, R207 ;  /* 0x0000000500cf7c23 */ /* 0x000fe200080100cf */
[----:B------:R-:W-:Y:S01]  /*18f70*/  I2FP.F32.S32 R4, R4 ;  /* 0x0000000400047245 */ /* 0x000fe20000201400 */
[----:B------:R-:W-:Y:S01]  /*18f80*/  FFMA.FTZ R222, R2, UR5, R222 ;  /* 0x0000000502de7c23 */ /* 0x000fe200080100de */
[C---:B------:R-:W-:Y:S02]  /*18f90*/  IADD3 R0, PT, PT, R244.reuse, -0x20, RZ ;  /* 0xffffffe0f4007810 */ /* 0x040fe40007ffe0ff */
[----:B------:R-:W-:Y:S01]  /*18fa0*/  IADD3 R2, PT, PT, R244, -0x3f, RZ ;  /* 0xffffffc1f4027810 */ /* 0x000fe20007ffe0ff */
[C---:B------:R-:W-:Y:S01]  /*18fb0*/  FFMA.FTZ R196, R4.reuse, UR5, R196 ;  /* 0x0000000504c47c23 */ /* 0x040fe200080100c4 */
[----:B------:R-:W-:Y:S01]  /*18fc0*/  FFMA.FTZ R192, R4, UR5, R192 ;  /* 0x0000000504c07c23 */ /* 0x000fe200080100c0 */
[C---:B------:R-:W-:Y:S02]  /*18fd0*/  IADD3 R4, PT, PT, R244.reuse, -0x7, RZ ;  /* 0xfffffff9f4047810 */ /* 0x040fe40007ffe0ff */
[C---:B---3--:R-:W-:Y:S02]  /*18fe0*/  IADD3 R35, PT, PT, R244.reuse, -0x70, RZ ;  /* 0xffffff90f4237810 */ /* 0x048fe40007ffe0ff */
[----:B------:R-:W-:Y:S02]  /*18ff0*/  I2FP.F32.S32 R4, R4 ;  /* 0x0000000400047245 */ /* 0x000fe40000201400 */
[----:B------:R-:W-:Y:S02]  /*19000*/  IADD3 R34, PT, PT, R244, -0x6f, RZ ;  /* 0xffffff91f4227810 */ /* 0x000fe40007ffe0ff */
[----:B------:R-:W-:Y:S01]  /*19010*/  I2FP.F32.S32 R0, R0 ;  /* 0x0000000000007245 */ /* 0x000fe20000201400 */
[C---:B------:R-:W-:Y:S01]  /*19020*/  FFMA.FTZ R193, R4.reuse, UR5, R193 ;  /* 0x0000000504c17c23 */ /* 0x040fe200080100c1 */
[----:B------:R-:W-:Y:S01]  /*19030*/  FFMA.FTZ R189, R4, UR5, R189 ;  /* 0x0000000504bd7c23 */ /* 0x000fe200080100bd */
[----:B------:R-:W-:Y:S02]  /*19040*/  IADD3 R4, PT, PT, R244, 0x9, RZ ;  /* 0x00000009f4047810 */ /* 0x000fe40007ffe0ff */
[----:B------:R-:W-:Y:S01]  /*19050*/  I2FP.F32.S32 R2, R2 ;  /* 0x0000000200027245 */ /* 0x000fe20000201400 */
[C---:B------:R-:W-:Y:S01]  /*19060*/  FFMA.FTZ R200, R0.reuse, UR5, R200 ;  /* 0x0000000500c87c23 */ /* 0x040fe200080100c8 */
[----:B------:R-:W-:Y:S01]  /*19070*/  I2FP.F32.S32 R4, R4 ;  /* 0x0000000400047245 */ /* 0x000fe20000201400 */
[----:B------:R-:W-:Y:S01]  /*19080*/  FFMA.FTZ R204, R0, UR5, R204 ;  /* 0x0000000500cc7c23 */ /* 0x000fe200080100cc */
        /* <DEDUP_REMOVED lines=11> */
[C---:B------:R-:W-:Y:S01]  /*19140*/  IADD3 R32, PT, PT, R244.reuse, -0x67, RZ ;  /* 0xffffff99f4207810 */ /* 0x040fe20007ffe0ff */
        /* <DEDUP_REMOVED lines=8> */
[----:B------:R-:W-:Y:S02]  /*191d0*/  I2FP.F32.S32 R33, R33 ;  /* 0x0000002100217245 */ /* 0x000fe40000201400 */
[----:B------:R-:W-:Y:S02]  /*191e0*/  I2FP.F32.S32 R32, R32 ;  /* 0x0000002000207245 */ /* 0x000fe40000201400 */
[C---:B------:R-:W-:Y:S01]  /*191f0*/  IADD3 R119, PT, PT, R244.reuse, -0x60, RZ ;  /* 0xffffffa0f4777810 */ /* 0x040fe20007ffe0ff */
[C---:B------:R-:W-:Y:S01]  /*19200*/  FFMA.FTZ R53, R33.reuse, UR5, R18 ;  /* 0x0000000521357c23 */ /* 0x040fe20008010012 */
[----:B------:R-:W-:Y:S01]  /*19210*/  IADD3 R121, PT, PT, R244, -0x5f, RZ ;  /* 0xffffffa1f4797810 */ /* 0x000fe20007ffe0ff */
[----:B------:R-:W-:Y:S01]  /*19220*/  FFMA.FTZ R52, R32, UR5, R19 ;  /* 0x0000000520347c23 */ /* 0x000fe20008010013 */
[----:B------:R-:W-:Y:S01]  /*19230*/  FMNMX3.FTZ R4, R4, R234, R235, !PT ;  /* 0x000000ea04047276 */ /* 0x000fe200078100eb */
[----:B------:R-:W-:Y:S01]  /*19240*/  FFMA.FTZ R33, R33, UR5, R16 ;  /* 0x0000000521217c23 */ /* 0x000fe20008010010 */
[----:B------:R-:W-:Y:S01]  /*19250*/  I2FP.F32.S32 R2, R2 ;  /* 0x0000000200027245 */ /* 0x000fe20000201400 */
[----:B------:R-:W-:Y:S01]  /*19260*/  FFMA.FTZ R32, R32, UR5, R17 ;  /* 0x0000000520207c23 */ /* 0x000fe20008010011 */
[----:B------:R-:W-:Y:S02]  /*19270*/  I2FP.F32.S32 R0, R0 ;  /* 0x0000000000007245 */ /* 0x000fe40000201400 */
[----:B------:R-:W-:Y:S01]  /*19280*/  FMNMX3.FTZ R5, R164, R6, R225, !PT ;  /* 0x00000006a4057276 */ /* 0x000fe200078100e1 */
[C---:B------:R-:W-:Y:S01]  /*19290*/  FFMA.FTZ R208, R2.reuse, UR5, R208 ;  /* 0x0000000502d07c23 */ /* 0x040fe200080100d0 */
[----:B------:R-:W-:Y:S01]  /*192a0*/  I2FP.F32.S32 R119, R119 ;  /* 0x0000007700777245 */ /* 0x000fe20000201400 */
[----:B------:R-:W-:Y:S01]  /*192b0*/  FFMA.FTZ R212, R2, UR5, R212 ;  /* 0x0000000502d47c23 */ /* 0x000fe200080100d4 */
[----:B------:R-:W-:Y:S01]  /*192c0*/  I2FP.F32.S32 R121, R121 ;  /* 0x0000007900797245 */ /* 0x000fe20000201400 */
[----:B------:R-:W-:Y:S01]  /*192d0*/  FFMA.FTZ R201, R0, UR5, R201 ;  /* 0x0000000500c97c23 */ /* 0x000fe200080100c9 */
[----:B------:R-:W-:Y:S01]  /*192e0*/  IADD3 R122, PT, PT, R244, -0x58, RZ ;  /* 0xffffffa8f47a7810 */ /* 0x000fe20007ffe0ff */
[----:B------:R-:W-:Y:S01]  /*192f0*/  FFMA.FTZ R197, R0, UR5, R197 ;  /* 0x0000000500c57c23 */ /* 0x000fe200080100c5 */
[----:B------:R-:W-:Y:S01]  /*19300*/  IADD3 R123, PT, PT, R244, -0x57, RZ ;  /* 0xffffffa9f47b7810 */ /* 0x000fe20007ffe0ff */
[----:B------:R-:W-:Y:S01]  /*19310*/  FFMA.FTZ R62, R119, UR5, R22 ;  /* 0x00000005773e7c23 */ /* 0x000fe20008010016 */
[----:B------:R-:W-:Y:S01]  /*19320*/  FMNMX3.FTZ R4, R4, R49, R48, !PT ;  /* 0x0000003104047276 */ /* 0x000fe20007810030 */
[----:B------:R-:W-:Y:S01]  /*19330*/  FFMA.FTZ R61, R121, UR5, R23 ;  /* 0x00000005793d7c23 */ /* 0x000fe20008010017 */
[----:B------:R-:W-:Y:S01]  /*19340*/  FMNMX3.FTZ R5, R5, R232, R233, !PT ;  /* 0x000000e805057276 */ /* 0x000fe200078100e9 */
[----:B------:R-:W-:Y:S01]  /*19350*/  FFMA.FTZ R119, R119, UR5, R20 ;  /* 0x0000000577777c23 */ /* 0x000fe20008010014 */
[----:B------:R-:W-:Y:S01]  /*19360*/  I2FP.F32.S32 R122, R122 ;  /* 0x0000007a007a7245 */ /* 0x000fe20000201400 */
[----:B------:R-:W-:Y:S01]  /*19370*/  FFMA.FTZ R121, R121, UR5, R21 ;  /* 0x0000000579797c23 */ /* 0x000fe20008010015 */
[----:B------:R-:W-:Y:S01]  /*19380*/  I2FP.F32.S32 R123, R123 ;  /* 0x0000007b007b7245 */ /* 0x000fe20000201400 */
[----:B------:R-:W-:Y:S01]  /*19390*/  LDSM.16.MT88.4 R20, [R166+0xa000] ;  /* 0x00a00000a614783b */ /* 0x000fe20000004200 */
        /* <DEDUP_REMOVED lines=8> */
[----:B------:R-:W-:Y:S02]  /*19420*/  I2FP.F32.S32 R2, R2 ;  /* 0x0000000200027245 */ /* 0x000fe40000201400 */
[----:B------:R-:W-:Y:S02]  /*19430*/  I2FP.F32.S32 R0, R0 ;  /* 0x0000000000007245 */ /* 0x000fe40000201400 */
        /* <DEDUP_REMOVED lines=36> */
[----:B------:R-:W-:Y:S02]  /*19680*/  I2FP.F32.S32 R0, R0 ;  /* 0x0000000000007245 */ /* 0x000fe40000201400 */
[----:B------:R-:W-:Y:S02]  /*19690*/  I2FP.F32.S32 R2, R2 ;  /* 0x0000000200027245 */ /* 0x000fe40000201400 */
        /* <DEDUP_REMOVED lines=17> */
[C---:B------:R-:W-:Y:S01]  /*197b0*/  FFMA.FTZ R180, R2.reuse, UR5, R180 ;  /* 0x0000000502b47c23 */ /* 0x040fe200080100b4 */
[----:B------:R-:W-:Y:S01]  /*197c0*/  FFMA.FTZ R176, R2, UR5, R176 ;  /* 0x0000000502b07c23 */ /* 0x000fe200080100b0 */
[----:B------:R-:W-:Y:S01]  /*197d0*/  FFMA.FTZ R97, R0, UR5, R97 ;  /* 0x0000000500617c23 */ /* 0x000fe20008010061 */
[----:B------:R-:W-:Y:S02]  /*197e0*/  IADD3 R0, PT, PT, R244, 0x49, RZ ;  /* 0x00000049f4007810 */ /* 0x000fe40007ffe0ff */
[----:B------:R-:W-:Y:S02]  /*197f0*/  FMNMX3.FTZ R4, R4, R194, R193, !PT ;  /* 0x000000c204047276 */ /* 0x000fe400078100c1 */
        /* <DEDUP_REMOVED lines=8> */
[----:B------:R-:W-:Y:S01]  /*19880*/  IADD3 R131, PT, PT, R244, 0x21, RZ ;  /* 0x00000021f4837810 */ /* 0x000fe20007ffe0ff */
[----:B------:R-:W-:Y:S01]  /*19890*/  FFMA.FTZ R177, R2, UR5, R177 ;  /* 0x0000000502b17c23 */ /* 0x000fe200080100b1 */
[----:B------:R-:W-:Y:S01]  /*198a0*/  IADD3 R7, PT, PT, R244, 0x41, RZ ;  /* 0x00000041f4077810 */ /* 0x000fe20007ffe0ff */
[----:B------:R-:W-:Y:S01]  /*198b0*/  FFMA.FTZ R173, R2, UR5, R173 ;  /* 0x0000000502ad7c23 */ /* 0x000fe200080100ad */
[----:B------:R-:W-:Y:S02]  /*198c0*/  FMNMX3.FTZ R4, R4, R186, R185, !PT ;  /* 0x000000ba04047276 */ /* 0x000fe400078100b9 */
[----:B------:R-:W-:Y:S02]  /*198d0*/  FMNMX3.FTZ R5, R5, R184, R183, !PT ;  /* 0x000000b805057276 */ /* 0x000fe400078100b7 */
[----:B------:R-:W-:Y:S02]  /*198e0*/  I2FP.F32.S32 R131, R131 ;  /* 0x0000008300837245 */ /* 0x000fe40000201400 */
[C---:B------:R-:W-:Y:S02]  /*198f0*/  IADD3 R130, PT, PT, R244.reuse, 0x28, RZ ;  /* 0x00000028f4827810 */ /* 0x040fe40007ffe0ff */
[----:B------:R-:W-:Y:S01]  /*19900*/  I2FP.F32.S32 R7, R7 ;  /* 0x0000000700077245 */ /* 0x000fe20000201400 */
[C---:B------:R-:W-:Y:S01]  /*19910*/  FFMA.FTZ R171, R131.reuse, UR5, R171 ;  /* 0x0000000583ab7c23 */ /* 0x040fe200080100ab */
[C---:B------:R-:W-:Y:S01]  /*19920*/  IADD3 R125, PT, PT, R244.reuse, 0x29, RZ ;  /* 0x00000029f47d7810 */ /* 0x040fe20007ffe0ff */
[----:B------:R-:W-:Y:S01]  /*19930*/  FFMA.FTZ R131, R131, UR5, R39 ;  /* 0x0000000583837c23 */ /* 0x000fe20008010027 */
[C---:B------:R-:W-:Y:S01]  /*19940*/  IADD3 R2, PT, PT, R244.reuse, 0x48, RZ ;  /* 0x00000048f4027810 */ /* 0x040fe20007ffe0ff */
[C---:B------:R-:W-:Y:S01]  /*19950*/  FFMA.FTZ R103, R7.reuse, UR5, R103 ;  /* 0x0000000507677c23 */ /* 0x040fe20008010067 */
[----:B------:R-:W-:Y:S01]  /*19960*/  IADD3 R0, PT, PT, R244, 0x58, RZ ;  /* 0x00000058f4007810 */ /* 0x000fe20007ffe0ff */
[----:B------:R-:W-:Y:S01]  /*19970*/  FFMA.FTZ R95, R7, UR5, R95 ;  /* 0x00000005075f7c23 */ /* 0x000fe2000801005f */
[----:B------:R-:W-:Y:S02]  /*19980*/  FMNMX3.FTZ R4, R4, R180, R179, !PT ;  /* 0x000000b404047276 */ /* 0x000fe400078100b3 */
[----:B------:R-:W-:Y:S02]  /*19990*/  FMNMX3.FTZ R5, R5, R182, R181, !PT ;  /* 0x000000b605057276 */ /* 0x000fe400078100b5 */
[C---:B------:R-:W-:Y:S02]  /*199a0*/  IADD3 R115, PT, PT, R244.reuse, 0x30, RZ ;  /* 0x00000030f4737810 */ /* 0x040fe40007ffe0ff */
[----:B------:R-:W-:Y:S02]  /*199b0*/  I2FP.F32.S32 R130, R130 ;  /* 0x0000008200827245 */ /* 0x000fe40000201400 */
[----:B------:R-:W-:Y:S02]  /*199c0*/  I2FP.F32.S32 R125, R125 ;  /* 0x0000007d007d7245 */ /* 0x000fe40000201400 */
[----:B------:R-:W-:Y:S01]  /*199d0*/  IADD3 R111, PT, PT, R244, 0x31, RZ ;  /* 0x00000031f46f7810 */ /* 0x000fe20007ffe0ff */
[C---:B------:R-:W-:Y:S01]  /*199e0*/  FFMA.FTZ R170, R130.reuse, UR5, R170 ;  /* 0x0000000582aa7c23 */ /* 0x040fe200080100aa */
[----:B------:R-:W-:Y:S01]  /*199f0*/  I2FP.F32.S32 R2, R2 ;  /* 0x0000000200027245 */ /* 0x000fe20000201400 */
[----:B------:R-:W-:Y:S01]  /*19a00*/  FFMA.FTZ R169, R125, UR5, R169 ;  /* 0x000000057da97c23 */ /* 0x000fe200080100a9 */
[----:B------:R-:W-:Y:S01]  /*19a10*/  I2FP.F32.S32 R0, R0 ;  /* 0x0000000000007245 */ /* 0x000fe20000201400 */
[----:B------:R-:W-:Y:S01]  /*19a20*/  FFMA.FTZ R130, R130, UR5, R44 ;  /* 0x0000000582827c23 */ /* 0x000fe2000801002c */
[----:B------:R-:W-:Y:S01]  /*19a30*/  FMNMX3.FTZ R4, R4, R178, R177, !PT ;  /* 0x000000b204047276 */ /* 0x000fe200078100b1 */
[----:B------:R-:W-:Y:S01]  /*19a40*/  FFMA.FTZ R99, R2, UR5, R99 ;  /* 0x0000000502637c23 */ /* 0x000fe20008010063 */
[----:B------:R-:W-:Y:S01]  /*19a50*/  IADD3 R7, PT, PT, R244, 0x50, RZ ;  /* 0x00000050f4077810 */ /* 0x000fe20007ffe0ff */
[----:B------:R-:W-:Y:S01]  /*19a60*/  FFMA.FTZ R90, R2, UR5, R90 ;  /* 0x00000005025a7c23 */ /* 0x000fe2000801005a */
[----:B------:R-:W-:Y:S01]  /*19a70*/  FMNMX3.FTZ R5, R5, R176, R175, !PT ;  /* 0x000000b005057276 */ /* 0x000fe200078100af */
[C---:B------:R-:W-:Y:S01]  /*19a80*/  FFMA.FTZ R85, R0.reuse, UR5, R85 ;  /* 0x0000000500557c23 */ /* 0x040fe20008010055 */
[----:B------:R-:W-:Y:S01]  /*19a90*/  I2FP.F32.S32 R115, R115 ;  /* 0x0000007300737245 */ /* 0x000fe20000201400 */
[----:B------:R-:W-:Y:S01]  /*19aa0*/  FFMA.FTZ R81, R0, UR5, R81 ;  /* 0x0000000500517c23 */ /* 0x000fe20008010051 */
[C---:B------:R-:W-:Y:S01]  /*19ab0*/  IADD3 R110, PT, PT, R244.reuse, 0x38, RZ ;  /* 0x00000038f46e7810 */ /* 0x040fe20007ffe0ff */
[----:B------:R-:W-:Y:S01]  /*19ac0*/  FFMA.FTZ R125, R125, UR5, R40 ;  /* 0x000000057d7d7c23 */ /* 0x000fe20008010028 */
[C---:B------:R-:W-:Y:S01]  /*19ad0*/  IADD3 R109, PT, PT, R244.reuse, 0x39, RZ ;  /* 0x00000039f46d7810 */ /* 0x040fe20007ffe0ff */
[C---:B------:R-:W-:Y:S01]  /*19ae0*/  FFMA.FTZ R124, R115.reuse, UR5, R50 ;  /* 0x00000005737c7c23 */ /* 0x040fe20008010032 */
[----:B------:R-:W-:Y:S01]  /*19af0*/  I2FP.F32.S32 R111, R111 ;  /* 0x0000006f006f7245 */ /* 0x000fe20000201400 */
[----:B------:R-:W-:Y:S01]  /*19b00*/  FFMA.FTZ R115, R115, UR5, R46 ;  /* 0x0000000573737c23 */ /* 0x000fe2000801002e */
[----:B------:R-:W-:Y:S02]  /*19b10*/  I2FP.F32.S32 R7, R7 ;  /* 0x0000000700077245 */ /* 0x000fe40000201400 */
[----:B------:R-:W-:Y:S01]  /*19b20*/  IADD3 R0, PT, PT, R244, 0x61, RZ ;  /* 0x00000061f4007810 */ /* 0x000fe20007ffe0ff */
[----:B------:R-:W-:Y:S01]  /*19b30*/  FFMA.FTZ R120, R111, UR5, R47 ;  /* 0x000000056f787c23 */ /* 0x000fe2000801002f */
[----:B------:R-:W-:Y:S01]  /*19b40*/  FMNMX3.FTZ R4, R4, R172, R171, !PT ;  /* 0x000000ac04047276 */ /* 0x000fe200078100ab */
[C---:B------:R-:W-:Y:S01]  /*19b50*/  FFMA.FTZ R42, R7.reuse, UR5, R42 ;  /* 0x00000005072a7c23 */ /* 0x040fe2000801002a */
[----:B------:R-:W-:Y:S01]  /*19b60*/  IADD3 R2, PT, PT, R244, 0x51, RZ ;  /* 0x00000051f4027810 */ /* 0x000fe20007ffe0ff */
[----:B------:R-:W-:Y:S01]  /*19b70*/  FFMA.FTZ R83, R7, UR5, R83 ;  /* 0x0000000507537c23 */ /* 0x000fe20008010053 */
[----:B------:R-:W-:Y:S01]  /*19b80*/  FMNMX3.FTZ R5, R5, R174, R173, !PT ;  /* 0x000000ae05057276 */ /* 0x000fe200078100ad */
[----:B------:R-:W-:Y:S01]  /*19b90*/  FFMA.FTZ R111, R111, UR5, R45 ;  /* 0x000000056f6f7c23 */ /* 0x000fe2000801002d */
[----:B------:R-:W-:Y:S02]  /*19ba0*/  I2FP.F32.S32 R110, R110 ;  /* 0x0000006e006e7245 */ /* 0x000fe40000201400 */
[----:B------:R-:W-:Y:S02]  /*19bb0*/  I2FP.F32.S32 R109, R109 ;  /* 0x0000006d006d7245 */ /* 0x000fe40000201400 */
[----:B------:R-:W-:Y:S01]  /*19bc0*/  I2FP.F32.S32 R0, R0 ;  /* 0x0000000000007245 */ /* 0x000fe20000201400 */
[----:B------:R-:W-:Y:S01]  /*19bd0*/  FFMA.FTZ R118, R110, UR5, R56 ;  /* 0x000000056e767c23 */ /* 0x000fe20008010038 */
        /* <DEDUP_REMOVED lines=12> */
[C---:B------:R-:W-:Y:S01]  /*19ca0*/  IADD3 R0, PT, PT, R244.reuse, 0x70, RZ ;  /* 0x00000070f4007810 */ /* 0x040fe20007ffe0ff */
[----:B------:R-:W-:Y:S01]  /*19cb0*/  FFMA.FTZ R109, R109, UR5, R51 ;  /* 0x000000056d6d7c23 */ /* 0x000fe20008010033 */
[----:B------:R-:W-:Y:S01]  /*19cc0*/  IADD3 R2, PT, PT, R244, 0x60, RZ ;  /* 0x00000060f4027810 */ /* 0x000fe20007ffe0ff */
[----:B------:R-:W-:Y:S01]  /*19cd0*/  LDSM.16.MT88.4 R56, [R166+0xa800] ;  /* 0x00a80000a638783b */ /* 0x000fe20000004200 */
        /* <DEDUP_REMOVED lines=9> */
[----:B------:R-:W-:Y:S01]  /*19d70*/  IADD3 R7, PT, PT, R244, 0x68, RZ ;  /* 0x00000068f4077810 */ /* 0x000fe20007ffe0ff */
[C---:B------:R-:W-:Y:S01]  /*19d80*/  FFMA.FTZ R79, R2.reuse, UR5, R79 ;  /* 0x00000005024f7c23 */ /* 0x040fe2000801004f */
[----:B------:R-:W-:Y:S01]  /*19d90*/  FMNMX3.FTZ R5, R5, R110, R109, !PT ;  /* 0x0000006e05057276 */ /* 0x000fe2000781006d */
[----:B------:R-:W-:Y:S01]  /*19da0*/  FFMA.FTZ R75, R2, UR5, R75 ;  /* 0x00000005024b7c23 */ /* 0x000fe2000801004b */
[----:B------:R-:W-:Y:S01]  /*19db0*/  FFMA.FTZ R69, R0, UR5, R69 ;  /* 0x0000000500457c23 */ /* 0x000fe20008010045 */
[----:B------:R-:W-:Y:S02]  /*19dc0*/  I2FP.F32.S32 R7, R7 ;  /* 0x0000000700077245 */ /* 0x000fe40000201400 */
[----:B------:R-:W-:Y:S02]  /*19dd0*/  FMNMX3.FTZ R0, R4, R99, R98, !PT ;  /* 0x0000006304007276 */ /* 0x000fe40007810062 */
[----:B------:R-:W-:Y:S01]  /*19de0*/  IADD3 R2, PT, PT, R244, 0x69, RZ ;  /* 0x00000069f4027810 */ /* 0x000fe20007ffe0ff */
[----:B------:R-:W-:Y:S01]  /*19df0*/  FFMA.FTZ R77, R7, UR5, R77 ;  /* 0x00000005074d7c23 */ /* 0x000fe2000801004d */
[----:B------:R-:W-:Y:S01]  /*19e00*/  FMNMX3.FTZ R5, R5, R97, R95, !PT ;  /* 0x0000006105057276 */ /* 0x000fe2000781005f */
[----:B------:R-:W-:Y:S01]  /*19e10*/  FFMA.FTZ R73, R7, UR5, R73 ;  /* 0x0000000507497c23 */ /* 0x000fe20008010049 */
[----:B------:R-:W-:Y:S02]  /*19e20*/  FMNMX3.FTZ R0, R0, R42, R41, !PT ;  /* 0x0000002a00007276 */ /* 0x000fe40007810029 */
        /* <DEDUP_REMOVED lines=8> */
[C---:B------:R-:W-:Y:S02]  /*19eb0*/  IADD3 R2, PT, PT, R244.reuse, 0x79, RZ ;  /* 0x00000079f4027810 */ /* 0x040fe40007ffe0ff */
[----:B------:R-:W-:Y:S01]  /*19ec0*/  IADD3 R4, PT, PT, R244, 0x78, RZ ;  /* 0x00000078f4047810 */ /* 0x000fe20007ffe0ff */
[C---:B------:R-:W-:Y:S01]  /*19ed0*/  FFMA.FTZ R37, R7.reuse, UR5, R37 ;  /* 0x0000000507257c23 */ /* 0x040fe20008010025 */
[----:B------:R-:W-:Y:S01]  /*19ee0*/  FMNMX3.FTZ R0, R0, R79, R78, !PT ;  /* 0x0000004f00007276 */ /* 0x000fe2000781004e */
[----:B------:R-:W-:Y:S01]  /*19ef0*/  FFMA.FTZ R68, R7, UR5, R68 ;  /* 0x0000000507447c23 */ /* 0x000fe20008010044 */
        /* <DEDUP_REMOVED lines=13> */
[----:B------:R-:W-:Y:S01]  /*19fd0*/  MOV R64, R249 ;  /* 0x000000f900407202 */ /* 0x000fe20000000f00 */
[----:B------:R-:W1:Y:S01]  /*19fe0*/  SHFL.BFLY PT, R2, R0, 0x2, 0x1f ;  /* 0x0c401f0000027f89 */ /* 0x000e6200000e0000 */
[----:B------:R-:W-:Y:S02]  /*19ff0*/  FMNMX3.FTZ R4, R4, R67, R66, !PT ;  /* 0x0000004304047276 */ /* 0x000fe40007810042 */
[----:B------:R-:W-:Y:S02]  /*1a000*/  @P0 IADD3 R64, PT, PT, R248, -0x40, RZ ;  /* 0xffffffc0f8400810 */ /* 0x000fe40007ffe0ff */
[----:B------:R-:W-:Y:S03]  /*1a010*/  IADD3 R244, PT, PT, R244, -0x100, RZ ;  /* 0xffffff00f4f47810 */ /* 0x000fe60007ffe0ff */
[----:B------:R-:W2:Y:S01]  /*1a020*/  SHFL.BFLY PT, R5, R4, 0x2, 0x1f ;  /* 0x0c401f0004057f89 */ /* 0x000ea200000e0000 */
[----:B------:R-:W-:Y:S07]  /*1a030*/  IADD3 R65, PT, PT, R239, R64, RZ ;  /* 0x00000040ef417210 */ /* 0x000fee0007ffe0ff */
[----:B------:R-:W-:Y:S01]  /*1a040*/  LDSM.16.MT88.4 R28, [R64] ;  /* 0x00000000401c783b */ /* 0x000fe20000004200 */
        /* <DEDUP_REMOVED lines=24> */
[----:B------:R-:W-:Y:S03]  /*1a1d0*/  FMUL.FTZ R5, R5, UR4 ;  /* 0x0000000405057c20 */ /* 0x000fe60008410000 */
[----:B------:R-:W-:Y:S01]  /*1a1e0*/  MUFU.EX2 R92, R92 ;  /* 0x0000005c005c7308 */ /* 0x000fe20000000800 */
[--C-:B------:R-:W-:Y:S01]  /*1a1f0*/  FFMA.FTZ R96, R49, UR4, -R71.reuse ;  /* 0x0000000431607c23 */ /* 0x100fe20008010847 */
[--C-:B------:R-:W-:Y:S01]  /*1a200*/  FFMA.FTZ R101, R48, UR4, -R71.reuse ;  /* 0x0000000430657c23 */ /* 0x100fe20008010847 */
[--C-:B------:R-:W-:Y:S01]  /*1a210*/  FFMA.FTZ R100, R53, UR4, -R71.reuse ;  /* 0x0000000435647c23 */ /* 0x100fe20008010847 */
[----:B------:R-:W2:Y:S01]  /*1a220*/  LDSM.16.MT88.4 R48, [R65] ;  /* 0x000000004130783b */ /* 0x000ea20000004200 */
[--C-:B------:R-:W-:Y:S01]  /*1a230*/  FFMA.FTZ R102, R52, UR4, -R71.reuse ;  /* 0x0000000434667c23 */ /* 0x100fe20008010847 */
[--C-:B------:R-:W-:Y:S01]  /*1a240*/  FFMA.FTZ R113, R62, UR4, -R71.reuse ;  /* 0x000000043e717c23 */ /* 0x100fe20008010847 */
[--C-:B------:R-:W-:Y:S03]  /*1a250*/  FFMA.FTZ R112, R61, UR4, -R71.reuse ;  /* 0x000000043d707c23 */ /* 0x100fe60008010847 */
[----:B------:R-:W3:Y:S01]  /*1a260*/  MUFU.EX2 R40, R5 ;  /* 0x0000000500287308 */ /* 0x000ee20000000800 */
[C---:B-1----:R-:W-:Y:S01]  /*1a270*/  FMUL.FTZ R6, R39.reuse, R162 ;  /* 0x000000a227067220 */ /* 0x042fe20000410000 */
[C---:B------:R-:W-:Y:S01]  /*1a280*/  FMUL.FTZ R7, R39.reuse, R163 ;  /* 0x000000a327077220 */ /* 0x040fe20000410000 */
[C---:B------:R-:W-:Y:S01]  /*1a290*/  FMUL.FTZ R10, R39.reuse, R158 ;  /* 0x0000009e270a7220 */ /* 0x040fe20000410000 */
[C---:B------:R-:W-:Y:S01]  /*1a2a0*/  FMUL.FTZ R11, R39.reuse, R159 ;  /* 0x0000009f270b7220 */ /* 0x040fe20000410000 */
[C---:B------:R-:W-:Y:S01]  /*1a2b0*/  FMUL.FTZ R18, R39.reuse, R150 ;  /* 0x0000009627127220 */ /* 0x040fe20000410000 */
[C---:B------:R-:W-:Y:S01]  /*1a2c0*/  FMUL.FTZ R19, R39.reuse, R151 ;  /* 0x0000009727137220 */ /* 0x040fe20000410000 */
[----:B------:R-:W1:Y:S03]  /*1a2d0*/  LDSM.16.MT88.4 R52, [R167+0xa800] ;  /* 0x00a80000a734783b */ /* 0x000e660000004200 */
[----:B------:R-:W4:Y:S01]  /*1a2e0*/  MUFU.EX2 R91, R91 ;  /* 0x0000005b005b7308 */ /* 0x000f220000000800 */
[--C-:B------:R-:W-:Y:S01]  /*1a2f0*/  FFMA.FTZ R114, R60, UR4, -R71.reuse ;  /* 0x000000043c727c23 */ /* 0x100fe20008010847 */
[--C-:B------:R-:W-:Y:S01]  /*1a300*/  FFMA.FTZ R36, R36, UR4, -R71.reuse ;  /* 0x0000000424247c23 */ /* 0x100fe20008010847 */
[C---:B------:R-:W-:Y:S01]  /*1a310*/  FMUL.FTZ R26, R39.reuse, R142 ;  /* 0x0000008e271a7220 */ /* 0x040fe20000410000 */
[----:B------:R-:W-:Y:S01]  /*1a320*/  FMUL.FTZ R27, R39, R143 ;  /* 0x0000008f271b7220 */ /* 0x000fe20000410000 */
[--C-:B------:R-:W-:Y:S01]  /*1a330*/  FFMA.FTZ R142, R214, UR4, -R70.reuse ;  /* 0x00000004d68e7c23 */ /* 0x100fe20008010846 */
[--C-:B------:R-:W-:Y:S01]  /*1a340*/  FFMA.FTZ R150, R206, UR4, -R70.reuse ;  /* 0x00000004ce967c23 */ /* 0x100fe20008010846 */
[----:B------:R-:W-:Y:S03]  /*1a350*/  LDSM.16.MT88.4 R60, [R65+0x800] ;  /* 0x00080000413c783b */ /* 0x000fe60000004200 */
[----:B------:R-:W-:Y:S01]  /*1a360*/  MUFU.EX2 R87, R87 ;  /* 0x0000005700577308 */ /* 0x000fe20000000800 */
[C---:B---3--:R-:W-:Y:S01]  /*1a370*/  FMUL.FTZ R4, R40.reuse, R160 ;  /* 0x000000a028047220 */ /* 0x048fe20000410000 */
[C---:B------:R-:W-:Y:S01]  /*1a380*/  FMUL.FTZ R5, R40.reuse, R161 ;  /* 0x000000a128057220 */ /* 0x040fe20000410000 */
[C---:B------:R-:W-:Y:S01]  /*1a390*/  FMUL.FTZ R8, R40.reuse, R156 ;  /* 0x0000009c28087220 */ /* 0x040fe20000410000 */
[C---:B------:R-:W-:Y:S01]  /*1a3a0*/  FMUL.FTZ R9, R40.reuse, R157 ;  /* 0x0000009d28097220 */ /* 0x040fe20000410000 */
[C---:B------:R-:W-:Y:S01]  /*1a3b0*/  FMUL.FTZ R16, R40.reuse, R148 ;  /* 0x0000009428107220 */ /* 0x040fe20000410000 */
[----:B------:R-:W-:Y:S01]  /*1a3c0*/  FMUL.FTZ R17, R40, R149 ;  /* 0x0000009528117220 */ /* 0x000fe20000410000 */
[--C-:B------:R-:W-:Y:S03]  /*1a3d0*/  FFMA.FTZ R148, R208, UR4, -R70.reuse ;  /* 0x00000004d0947c23 */ /* 0x100fe60008010846 */
[----:B------:R-:W3:Y:S01]  /*1a3e0*/  MUFU.EX2 R86, R86 ;  /* 0x0000005600567308 */ /* 0x000ee20000000800 */
[----:B----4-:R-:W-:Y:S01]  /*1a3f0*/  F2FP.F16.F32.PACK_AB R45, R91, R92 ;  /* 0x0000005c5b2d723e */ /* 0x010fe200000000ff */
[--C-:B------:R-:W-:Y:S01]  /*1a400*/  FFMA.FTZ R156, R200, UR4, -R70.reuse ;  /* 0x00000004c89c7c23 */ /* 0x100fe20008010846 */
[----:B------:R-:W-:Y:S01]  /*1a410*/  FFMA.FTZ R158, R198, UR4, -R70 ;  /* 0x00000004c69e7c23 */ /* 0x000fe20008010846 */
[----:B------:R-:W-:Y:S01]  /*1a420*/  FFMA.FTZ R92, R39, R250, R92 ;  /* 0x000000fa275c7223 */ /* 0x000fe2000001005c */
        /* <DEDUP_REMOVED lines=9> */
[--C-:B------:R-:W-:Y:S01]  /*1a4c0*/  FFMA.FTZ R107, R33, UR4, -R70.reuse ;  /* 0x00000004216b7c23 */ /* 0x100fe20008010846 */
[----:B------:R-:W-:Y:S03]  /*1a4d0*/  FMUL.FTZ R33, R40, R133 ;  /* 0x0000008528217220 */ /* 0x000fe60000410000 */
[----:B------:R-:W4:Y:S01]  /*1a4e0*/  MUFU.EX2 R93, R93 ;  /* 0x0000005d005d7308 */ /* 0x000f220000000800 */
[----:B---3--:R-:W-:Y:S01]  /*1a4f0*/  F2FP.F16.F32.PACK_AB R47, R86, R87 ;  /* 0x00000057562f723e */ /* 0x008fe200000000ff */
[--C-:B------:R-:W-:Y:S01]  /*1a500*/  FFMA.FTZ R108, R32, UR4, -R70.reuse ;  /* 0x00000004206c7c23 */ /* 0x100fe20008010846 */
[----:B------:R-:W-:Y:S01]  /*1a510*/  FMUL.FTZ R32, R40, R132 ;  /* 0x0000008428207220 */ /* 0x000fe20000410000 */
        /* <DEDUP_REMOVED lines=13> */
[----:B----4-:R-:W-:Y:S01]  /*1a5f0*/  F2FP.F16.F32.PACK_AB R44, R93, R94 ;  /* 0x0000005e5d2c723e */ /* 0x010fe200000000ff */
        /* <DEDUP_REMOVED lines=68> */
[----:B------:R-:W2:Y:S01]  /*1aa40*/  MUFU.EX2 R101, R101 ;  /* 0x0000006500657308 */ /* 0x000ea20000000800 */
[--C-:B------:R-:W-:Y:S01]  /*1aa50*/  FFMA.FTZ R105, R105, UR4, -R71.reuse ;  /* 0x0000000469697c23 */ /* 0x100fe20008010847 */
[--C-:B------:R-:W-:Y:S01]  /*1aa60*/  FFMA.FTZ R103, R103, UR4, -R71.reuse ;  /* 0x0000000467677c23 */ /* 0x100fe20008010847 */
[--C-:B------:R-:W-:Y:S01]  /*1aa70*/  FFMA.FTZ R99, R99, UR4, -R71.reuse ;  /* 0x0000000463637c23 */ /* 0x100fe20008010847 */
[--C-:B------:R-:W-:Y:S01]  /*1aa80*/  FFMA.FTZ R98, R98, UR4, -R71.reuse ;  /* 0x0000000462627c23 */ /* 0x100fe20008010847 */
[----:B------:R-:W-:Y:S01]  /*1aa90*/  FFMA.FTZ R191, R43, UR4, -R70 ;  /* 0x000000042bbf7c23 */ /* 0x000fe20008010846 */
[----:B------:R-:W-:Y:S01]  /*1aaa0*/  HMMA.16816.F32 R32, R44, R50, R32 ;  /* 0x000000322c20723c */ /* 0x000fe20000001820 */
[----:B------:R-:W3:Y:S03]  /*1aab0*/  LDSM.16.MT88.4 R48, [R64+0x800] ;  /* 0x000800004030783b */ /* 0x000ee60000004200 */
[----:B------:R-:W-:Y:S01]  /*1aac0*/  MUFU.EX2 R100, R100 ;  /* 0x0000006400647308 */ /* 0x000fe20000000800 */
[----:B------:R-:W-:Y:S01]  /*1aad0*/  FFMA.FTZ R94, R40, R251, R94 ;  /* 0x000000fb285e7223 */ /* 0x000fe2000001005e */
[--C-:B------:R-:W-:Y:S01]  /*1aae0*/  FFMA.FTZ R77, R77, UR4, -R71.reuse ;  /* 0x000000044d4d7c23 */ /* 0x100fe20008010847 */
[----:B------:R-:W-:Y:S01]  /*1aaf0*/  FFMA.FTZ R76, R76, UR4, -R71 ;  /* 0x000000044c4c7c23 */ /* 0x000fe20008010847 */
        /* <DEDUP_REMOVED lines=40> */
[----:B------:R-:W-:Y:S01]  /*1ad80*/  FFMA.FTZ R72, R72, UR4, -R70 ;  /* 0x0000000448487c23 */ /* 0x000fe20008010846 */
[----:B------:R-:W-:Y:S01]  /*1ad90*/  FADD.FTZ R94, R93, R94 ;  /* 0x0000005e5d5e7221 */ /* 0x000fe20000010000 */
[----:B------:R-:W-:Y:S04]  /*1ada0*/  FADD.FTZ R92, R91, R92 ;  /* 0x0000005c5b5c7221 */ /* 0x000fe80000010000 */
[----:B------:R-:W-:Y:S01]  /*1adb0*/  MUFU.EX2 R149, R149 ;  /* 0x0000009500957308 */ /* 0x000fe20000000800 */
[----:B------:R-:W-:Y:S01]  /*1adc0*/  FADD.FTZ R94, R89, R94 ;  /* 0x0000005e595e7221 */ /* 0x000fe20000010000 */
[----:B------:R-:W-:Y:S03]  /*1add0*/  FADD.FTZ R92, R87, R92 ;  /* 0x0000005c575c7221 */ /* 0x000fe60000010000 */
[----:B------:R-:W-:Y:S01]  /*1ade0*/  FADD.FTZ R88, R88, R94 ;  /* 0x0000005e58587221 */ /* 0x000fe20000010000 */
[----:B------:R-:W-:Y:S04]  /*1adf0*/  FADD.FTZ R86, R86, R92 ;  /* 0x0000005c56567221 */ /* 0x000fe80000010000 */
[----:B------:R-:W-:Y:S01]  /*1ae00*/  MUFU.EX2 R151, R151 ;  /* 0x0000009700977308 */ /* 0x000fe20000000800 */
[----:B----4-:R-:W-:Y:S01]  /*1ae10*/  F2FP.F16.F32.PACK_AB R46, R108, R107 ;  /* 0x0000006b6c2e723e */ /* 0x010fe200000000ff */
[----:B------:R-:W-:Y:S01]  /*1ae20*/  FADD.FTZ R88, R106, R88 ;  /* 0x000000586a587221 */ /* 0x000fe20000010000 */
[----:B------:R-:W-:Y:S03]  /*1ae30*/  FADD.FTZ R86, R96, R86 ;  /* 0x0000005660567221 */ /* 0x000fe60000010000 */
[----:B------:R-:W-:Y:S01]  /*1ae40*/  FADD.FTZ R88, R104, R88 ;  /* 0x0000005868587221 */ /* 0x000fe20000010000 */
[----:B------:R-:W-:Y:S01]  /*1ae50*/  FADD.FTZ R101, R101, R86 ;  /* 0x0000005665657221 */ /* 0x000fe20000010000 */
[C---:B-1----:R-:W-:Y:S02]  /*1ae60*/  HMMA.16816.F32 R4, R44.reuse, R52, R4 ;  /* 0x000000342c04723c */ /* 0x042fe40000001804 */
[----:B------:R-:W-:Y:S01]  /*1ae70*/  MUFU.EX2 R157, R157 ;  /* 0x0000009d009d7308 */ /* 0x000fe20000000800 */
[----:B------:R-:W-:Y:S01]  /*1ae80*/  FADD.FTZ R107, R107, R88 ;  /* 0x000000586b6b7221 */ /* 0x000fe20000010000 */
[----:B------:R-:W-:Y:S03]  /*1ae90*/  FADD.FTZ R101, R100, R101 ;  /* 0x0000006564657221 */ /* 0x000fe60000010000 */
[----:B------:R-:W-:Y:S01]  /*1aea0*/  FADD.FTZ R107, R108, R107 ;  /* 0x0000006b6c6b7221 */ /* 0x000fe20000010000 */
[C---:B------:R-:W-:Y:S01]  /*1aeb0*/  HMMA.16816.F32 R8, R44.reuse, R54, R8 ;  /* 0x000000362c08723c */ /* 0x040fe20000001808 */
[----:B------:R-:W1:Y:S03]  /*1aec0*/  LDSM.16.MT88.4 R52, [R167+0xb000] ;  /* 0x00b00000a734783b */ /* 0x000e660000004200 */
[----:B------:R-:W-:Y:S01]  /*1aed0*/  MUFU.EX2 R159, R159 ;  /* 0x0000009f009f7308 */ /* 0x000fe20000000800 */
[----:B------:R-:W-:Y:S03]  /*1aee0*/  FADD.FTZ R102, R102, R101 ;  /* 0x0000006566667221 */ /* 0x000fe60000010000 */
        /* <DEDUP_REMOVED lines=11> */
[----:B------:R-:W5:Y:S01]  /*1afa0*/  MUFU.EX2 R112, R112 ;  /* 0x0000007000707308 */ /* 0x000f620000000800 */
[----:B------:R-:W-:Y:S01]  /*1afb0*/  HMMA.16816.F32 R32, R44, R62, R32 ;  /* 0x0000003e2c20723c */ /* 0x000fe20000001820 */
[----:B------:R-:W3:Y:S08]  /*1afc0*/  LDSM.16.MT88.4 R60, [R65+0x1000] ;  /* 0x00100000413c783b */ /* 0x000ef00000004200 */
        /* <DEDUP_REMOVED lines=76> */
[----:B------:R-:W2:Y:S01]  /*1b490*/  MUFU.EX2 R145, R145 ;  /* 0x0000009100917308 */ /* 0x000ea20000000800 */
[----:B------:R-:W-:Y:S01]  /*1b4a0*/  HMMA.16816.F32 R32, R44, R62, R32 ;  /* 0x0000003e2c20723c */ /* 0x000fe20000001820 */
[----:B------:R-:W3:Y:S08]  /*1b4b0*/  LDSM.16.MT88.4 R60, [R65+0x2000] ;  /* 0x00200000413c783b */ /* 0x000ef00000004200 */
[----:B------:R-:W3:Y:S01]  /*1b4c0*/  MUFU.EX2 R144, R144 ;  /* 0x0000009000907308 */ /* 0x000ee20000000800 */
        /* <DEDUP_REMOVED lines=18> */
[----:B--2---:R-:W-:Y:S01]  /*1b5f0*/  FADD.FTZ R137, R145, R137 ;  /* 0x0000008991897221 */ /* 0x004fe20000010000 */
[C---:B------:R-:W-:Y:S04]  /*1b600*/  HMMA.16816.F32 R12, R44.reuse, R56, R12 ;  /* 0x000000382c0c723c */ /* 0x040fe8000000180c */
[----:B------:R-:W2:Y:S04]  /*1b610*/  MUFU.EX2 R152, R152 ;  /* 0x0000009800987308 */ /* 0x000ea80000000800 */
[C---:B------:R-:W-:Y:S01]  /*1b620*/  HMMA.16816.F32 R16, R44.reuse, R58, R16 ;  /* 0x0000003a2c10723c */ /* 0x040fe20000001810 */
[----:B------:R-:W2:Y:S05]  /*1b630*/  LDSM.16.MT88.4 R56, [R166+0xc800] ;  /* 0x00c80000a638783b */ /* 0x000eaa0000004200 */
[----:B------:R-:W-:Y:S02]  /*1b640*/  MUFU.EX2 R153, R153 ;  /* 0x0000009900997308 */ /* 0x000fe40000000800 */
[C---:B---3--:R-:W-:Y:S08]  /*1b650*/  HMMA.16816.F32 R20, R44.reuse, R48, R20 ;  /* 0x000000302c14723c */ /* 0x048ff00000001814 */
[----:B------:R-:W3:Y:S01]  /*1b660*/  MUFU.EX2 R155, R155 ;  /* 0x0000009b009b7308 */ /* 0x000ee20000000800 */
[C---:B------:R-:W-:Y:S01]  /*1b670*/  HMMA.16816.F32 R24, R44.reuse, R50, R24 ;  /* 0x000000322c18723c */ /* 0x040fe20000001818 */
[----:B------:R-:W3:Y:S08]  /*1b680*/  LDSM.16.MT88.4 R48, [R64+0x2800] ;  /* 0x002800004030783b */ /* 0x000ef00000004200 */
[----:B------:R-:W-:Y:S01]  /*1b690*/  MUFU.EX2 R163, R163 ;  /* 0x000000a300a37308 */ /* 0x000fe20000000800 */
[C---:B------:R-:W-:Y:S09]  /*1b6a0*/  HMMA.16816.F32 R28, R44.reuse, R60, R28 ;  /* 0x0000003c2c1c723c */ /* 0x040ff2000000181c */
[----:B------:R-:W-:Y:S01]  /*1b6b0*/  MUFU.EX2 R162, R162 ;  /* 0x000000a200a27308 */ /* 0x000fe20000000800 */
[----:B------:R-:W-:Y:S01]  /*1b6c0*/  HMMA.16816.F32 R32, R44, R62, R32 ;  /* 0x0000003e2c20723c */ /* 0x000fe20000001820 */
[----:B------:R-:W3:Y:S08]  /*1b6d0*/  LDSM.16.MT88.4 R60, [R65+0x2800] ;  /* 0x00280000413c783b */ /* 0x000ef00000004200 */
[----:B------:R-:W3:Y:S01]  /*1b6e0*/  MUFU.EX2 R165, R165 ;  /* 0x000000a500a57308 */ /* 0x000ee20000000800 */
        /* <DEDUP_REMOVED lines=19> */
[C---:B--2---:R-:W-:Y:S08]  /*1b820*/  HMMA.16816.F32 R12, R44.reuse, R56, R12 ;  /* 0x000000382c0c723c */ /* 0x044ff0000000180c */
        /* <DEDUP_REMOVED lines=33> */
[C---:B--2---:R-:W-:Y:S09]  /*1ba40*/  HMMA.16816.F32 R12, R44.reuse, R56, R12 ;  /* 0x000000382c0c723c */ /* 0x044ff2000000180c */
[----:B------:R-:W-:Y:S01]  /*1ba50*/  MUFU.EX2 R177, R177 ;  /* 0x000000b100b17308 */ /* 0x000fe20000000800 */
[C---:B------:R-:W-:Y:S01]  /*1ba60*/  HMMA.16816.F32 R16, R44.reuse, R58, R16 ;  /* 0x0000003a2c10723c */ /* 0x040fe20000001810 */
[----:B------:R-:W2:Y:S08]  /*1ba70*/  LDSM.16.MT88.4 R56, [R166+0xd800] ;  /* 0x00d80000a638783b */ /* 0x000eb00000004200 */
[----:B------:R-:W-:Y:S01]  /*1ba80*/  MUFU.EX2 R176, R176 ;  /* 0x000000b000b07308 */ /* 0x000fe20000000800 */
[C---:B---3--:R-:W-:Y:S09]  /*1ba90*/  HMMA.16816.F32 R20, R44.reuse, R48, R20 ;  /* 0x000000302c14723c */ /* 0x048ff20000001814 */
[----:B------:R-:W-:Y:S01]  /*1baa0*/  MUFU.EX2 R175, R175 ;  /* 0x000000af00af7308 */ /* 0x000fe20000000800 */
[C---:B------:R-:W-:Y:S01]  /*1bab0*/  HMMA.16816.F32 R24, R44.reuse, R50, R24 ;  /* 0x000000322c18723c */ /* 0x040fe20000001818 */
[----:B------:R-:W3:Y:S08]  /*1bac0*/  LDSM.16.MT88.4 R48, [R64+0x3800] ;  /* 0x003800004030783b */ /* 0x000ef00000004200 */
        /* <DEDUP_REMOVED lines=58> */
[C---:B--2---:R-:W-:Y:S09]  /*1be70*/  HMMA.16816.F32 R12, R44.reuse, R56, R12 ;  /* 0x000000382c0c723c */ /* 0x044ff2000000180c */
[----:B------:R-:W2:Y:S01]  /*1be80*/  MUFU.EX2 R95, R95 ;  /* 0x0000005f005f7308 */ /* 0x000ea20000000800 */
[----:B----4-:R-:W-:Y:S01]  /*1be90*/  F2FP.F16.F32.PACK_AB R43, R98, R99 ;  /* 0x00000063622b723e */ /* 0x010fe200000000ff */
[C---:B------:R-:W-:Y:S01]  /*1bea0*/  HMMA.16816.F32 R16, R44.reuse, R58, R16 ;  /* 0x0000003a2c10723c */ /* 0x040fe20000001810 */
[----:B------:R-:W4:Y:S07]  /*1beb0*/  LDSM.16.MT88.4 R56, [R166+0xe800] ;  /* 0x00e80000a638783b */ /* 0x000f2e0000004200 */
[----:B------:R-:W4:Y:S01]  /*1bec0*/  MUFU.EX2 R90, R90 ;  /* 0x0000005a005a7308 */ /* 0x000f220000000800 */
[C---:B---3--:R-:W-:Y:S09]  /*1bed0*/  HMMA.16816.F32 R20, R44.reuse, R48, R20 ;  /* 0x000000302c14723c */ /* 0x048ff20000001814 */
[----:B------:R-:W3:Y:S01]  /*1bee0*/  MUFU.EX2 R191, R191 ;  /* 0x000000bf00bf7308 */ /* 0x000ee20000000800 */
[----:B--2---:R-:W-:Y:S01]  /*1bef0*/  F2FP.F16.F32.PACK_AB R40, R95, R97 ;  /* 0x000000615f28723e */ /* 0x004fe200000000ff */
[C---:B------:R-:W-:Y:S01]  /*1bf00*/  HMMA.16816.F32 R24, R44.reuse, R50, R24 ;  /* 0x000000322c18723c */ /* 0x040fe20000001818 */
[----:B------:R-:W2:Y:S07]  /*1bf10*/  LDSM.16.MT88.4 R48, [R64+0x4800] ;  /* 0x004800004030783b */ /* 0x000eae0000004200 */
[----:B------:R-:W3:Y:S01]  /*1bf20*/  MUFU.EX2 R83, R83 ;  /* 0x0000005300537308 */ /* 0x000ee20000000800 */
        /* <DEDUP_REMOVED lines=51> */
[----:B------:R-:W-:Y:S05]  /*1c260*/  FADD.FTZ R130, R115, R130 ;  /* 0x0000008273827221 */ /* 0x000fea0000010000 */
[C---:B----4-:R-:W-:Y:S08]  /*1c270*/  HMMA.16816.F32 R12, R44.reuse, R56, R12 ;  /* 0x000000382c0c723c */ /* 0x050ff0000000180c */
[C---:B------:R-:W-:Y:S01]  /*1c280*/  HMMA.16816.F32 R16, R44.reuse, R58, R16 ;  /* 0x0000003a2c10723c */ /* 0x040fe20000001810 */
[----:B------:R-:W-:Y:S07]  /*1c290*/  LDSM.16.MT88.4 R56, [R64+0x5800] ;  /* 0x005800004038783b */ /* 0x000fee0000004200 */
[C---:B--2---:R-:W-:Y:S08]  /*1c2a0*/  HMMA.16816.F32 R20, R44.reuse, R48, R20 ;  /* 0x000000302c14723c */ /* 0x044ff00000001814 */
[C---:B------:R-:W-:Y:S01]  /*1c2b0*/  HMMA.16816.F32 R24, R44.reuse, R50, R24 ;  /* 0x000000322c18723c */ /* 0x040fe20000001818 */
[----:B------:R-:W2:Y:S07]  /*1c2c0*/  LDSM.16.MT88.4 R48, [R166+0xf800] ;  /* 0x00f80000a630783b */ /* 0x000eae0000004200 */
        /* <DEDUP_REMOVED lines=17> */
[----:B------:R-:W-:Y:S02]  /*1c3e0*/  LDSM.16.MT88.4 R52, [R166+0x10000] ;  /* 0x01000000a634783b */ /* 0x000fe40000004200 */
[----:B------:R-:W-:Y:S04]  /*1c3f0*/  FADD.FTZ R109, R97, R109 ;  /* 0x0000006d616d7221 */ /* 0x000fe80000010000 */
[----:B------:R-:W-:Y:S01]  /*1c400*/  FADD.FTZ R95, R95, R109 ;  /* 0x0000006d5f5f7221 */ /* 0x000fe20000010000 */
[C---:B--2---:R-:W-:Y:S03]  /*1c410*/  HMMA.16816.F32 R12, R44.reuse, R48, R12 ;  /* 0x000000302c0c723c */ /* 0x044fe6000000180c */
[----:B------:R-:W-:Y:S05]  /*1c420*/  FADD.FTZ R95, R90, R95 ;  /* 0x0000005f5a5f7221 */ /* 0x000fea0000010000 */
[C---:B------:R-:W-:Y:S01]  /*1c430*/  HMMA.16816.F32 R16, R44.reuse, R50, R16 ;  /* 0x000000322c10723c */ /* 0x040fe20000001810 */
[----:B------:R-:W2:Y:S07]  /*1c440*/  LDSM.16.MT88.4 R48, [R167+0x10000] ;  /* 0x01000000a730783b */ /* 0x000eae0000004200 */
[C---:B------:R-:W-:Y:S08]  /*1c450*/  HMMA.16816.F32 R20, R44.reuse, R56, R20 ;  /* 0x000000382c14723c */ /* 0x040ff00000001814 */
[C---:B------:R-:W-:Y:S01]  /*1c460*/  HMMA.16816.F32 R24, R44.reuse, R58, R24 ;  /* 0x0000003a2c18723c */ /* 0x040fe20000001818 */
[----:B------:R-:W-:Y:S07]  /*1c470*/  LDSM.16.MT88.4 R56, [R65+0x6000] ;  /* 0x006000004138783b */ /* 0x000fee0000004200 */
[C---:B-1----:R-:W-:Y:S03]  /*1c480*/  HMMA.16816.F32 R28, R44.reuse, R60, R28 ;  /* 0x0000003c2c1c723c */ /* 0x042fe6000000181c */
[--C-:B------:R-:W-:Y:S01]  /*1c490*/  FFMA.FTZ R60, R42, UR4, -R71.reuse ;  /* 0x000000042a3c7c23 */ /* 0x100fe20008010847 */
[----:B---3--:R-:W-:Y:S01]  /*1c4a0*/  F2FP.F16.F32.PACK_AB R42, R191, R90 ;  /* 0x0000005abf2a723e */ /* 0x008fe200000000ff */
[--C-:B------:R-:W-:Y:S01]  /*1c4b0*/  FFMA.FTZ R61, R41, UR4, -R71.reuse ;  /* 0x00000004293d7c23 */ /* 0x100fe20008010847 */
[C---:B------:R-:W-:Y:S01]  /*1c4c0*/  F2FP.F16.F32.PACK_AB R41, R103.reuse, R105 ;  /* 0x000000696729723e */ /* 0x040fe200000000ff */
[----:B------:R-:W-:Y:S01]  /*1c4d0*/  FADD.FTZ R103, R103, R118 ;  /* 0x0000007667677221 */ /* 0x000fe20000010000 */
[----:B------:R-:W-:Y:S01]  /*1c4e0*/  HMMA.16816.F32 R32, R44, R62, R32 ;  /* 0x0000003e2c20723c */ /* 0x000fe20000001820 */
[----:B------:R-:W1:Y:S01]  /*1c4f0*/  LDSM.16.MT88.4 R44, [R64+0x6000] ;  /* 0x00600000402c783b */ /* 0x000e620000004200 */
[----:B------:R-:W3:Y:S01]  /*1c500*/  MUFU.EX2 R60, R60 ;  /* 0x0000003c003c7308 */ /* 0x000ee20000000800 */
[--C-:B------:R-:W-:Y:S01]  /*1c510*/  FFMA.FTZ R62, R85, UR4, -R71.reuse ;  /* 0x00000004553e7c23 */ /* 0x100fe20008010847 */
[----:B------:R-:W-:Y:S01]  /*1c520*/  FFMA.FTZ R63, R84, UR4, -R71 ;  /* 0x00000004543f7c23 */ /* 0x000fe20008010847 */
[----:B------:R-:W-:Y:S01]  /*1c530*/  FADD.FTZ R103, R99, R103 ;  /* 0x0000006763677221 */ /* 0x000fe20000010000 */
[----:B------:R-:W-:Y:S02]  /*1c540*/  FADD.FTZ R191, R191, R95 ;  /* 0x0000005fbfbf7221 */ /* 0x000fe40000010000 */
[C---:B--2---:R-:W-:Y:S04]  /*1c550*/  HMMA.16816.F32 R4, R40.reuse, R48, R4 ;  /* 0x000000302804723c */ /* 0x044fe80000001804 */
[----:B------:R-:W2:Y:S01]  /*1c560*/  MUFU.EX2 R61, R61 ;  /* 0x0000003d003d7308 */ /* 0x000ea20000000800 */
[----:B------:R-:W-:Y:S01]  /*1c570*/  FADD.FTZ R98, R98, R103 ;  /* 0x0000006762627221 */ /* 0x000fe20000010000 */
[----:B------:R-:W-:Y:S02]  /*1c580*/  FADD.FTZ R191, R83, R191 ;  /* 0x000000bf53bf7221 */ /* 0x000fe40000010000 */
[C---:B------:R-:W-:Y:S01]  /*1c590*/  HMMA.16816.F32 R8, R40.reuse, R50, R8 ;  /* 0x000000322808723c */ /* 0x040fe20000001808 */
[----:B------:R-:W4:Y:S05]  /*1c5a0*/  LDSM.16.MT88.4 R48, [R167+0x10800] ;  /* 0x01080000a730783b */ /* 0x000f2a0000004200 */
[----:B------:R-:W-:Y:S01]  /*1c5b0*/  MUFU.EX2 R62, R62 ;  /* 0x0000003e003e7308 */ /* 0x000fe20000000800 */
[----:B---3--:R-:W-:Y:S01]  /*1c5c0*/  FADD.FTZ R98, R60, R98 ;  /* 0x000000623c627221 */ /* 0x008fe20000010000 */
[C---:B------:R-:W-:Y:S08]  /*1c5d0*/  HMMA.16816.F32 R12, R40.reuse, R52, R12 ;  /* 0x00000034280c723c */ /* 0x040ff0000000180c */
[----:B------:R-:W3:Y:S01]  /*1c5e0*/  MUFU.EX2 R63, R63 ;  /* 0x0000003f003f7308 */ /* 0x000ee20000000800 */
        /* <DEDUP_REMOVED lines=8> */
[C---:B--2---:R-:W-:Y:S01]  /*1c670*/  F2FP.F16.F32.PACK_AB R41, R61.reuse, R60 ;  /* 0x0000003c3d29723e */ /* 0x044fe200000000ff */
[----:B------:R-:W-:Y:S01]  /*1c680*/  FADD.FTZ R61, R61, R98 ;  /* 0x000000623d3d7221 */ /* 0x000fe20000010000 */
[----:B---3--:R-:W-:Y:S02]  /*1c690*/  F2FP.F16.F32.PACK_AB R43, R63, R62 ;  /* 0x0000003e3f2b723e */ /* 0x008fe400000000ff */
        /* <DEDUP_REMOVED lines=77> */
.L_x_3312:
[----:B------:R-:W1:Y:S01]  /*1cb70*/  SHFL.BFLY PT, R6, R251, 0x2, 0x1f ;  /* 0x0c401f00fb067f89 */ /* 0x000e6200000e0000 */
[C---:B------:R-:W-:Y:S01]  /*1cb80*/  SHF.L.U32 R10, R237.reuse, 0x4, RZ ;  /* 0x00000004ed0a7819 */ /* 0x040fe200000006ff */
[----:B------:R-:W2:Y:S01]  /*1cb90*/  S2UR UR13, SR_CTAID.Y ;  /* 0x00000000000d79c3 */ /* 0x000ea20000002600 */
[----:B------:R-:W-:Y:S01]  /*1cba0*/  SHF.L.U32 R7, R237, 0x1, RZ ;  /* 0x00000001ed077819 */ /* 0x000fe200000006ff */
[----:B------:R-:W3:Y:S01]  /*1cbb0*/  SHFL.BFLY PT, R3, R250, 0x2, 0x1f ;  /* 0x0c401f00fa037f89 */ /* 0x000ee200000e0000 */
[----:B------:R-:W-:Y:S01]  /*1cbc0*/  LOP3.LUT R11, R10, 0x1c0, RZ, 0xc0, !PT ;  /* 0x000001c00a0b7812 */ /* 0x000fe200078ec0ff */
[----:B------:R-:W2:Y:S01]  /*1cbd0*/  LDCU.64 UR4, c[0x0][0x430] ;  /* 0x00008600ff0477ac */ /* 0x000ea20008000a00 */
[--C-:B------:R-:W-:Y:S01]  /*1cbe0*/  LOP3.LUT R238, R238, 0x6, R7.reuse, 0xf8, !PT ;  /* 0x00000006eeee7812 */ /* 0x100fe200078ef807 */
[----:B------:R-:W-:Y:S01]  /*1cbf0*/  BSSY.RECONVERGENT B0, `(.L_x_3317) ;  /* 0x0000081000007945 */ /* 0x000fe20003800200 */
[----:B------:R-:W-:Y:S01]  /*1cc00*/  LOP3.LUT R7, R11, 0x38, R7, 0xf8, !PT ;  /* 0x000000380b077812 */ /* 0x000fe200078ef807 */
[----:B------:R-:W4:Y:S01]  /*1cc10*/  S2UR UR12, SR_CTAID.Z ;  /* 0x00000000000c79c3 */ /* 0x000f220000002700 */
[----:B------:R-:W-:Y:S01]  /*1cc20*/  LOP3.LUT R10, R10, 0x10, RZ, 0xc0, !PT ;  /* 0x000000100a0a7812 */ /* 0x000fe200078ec0ff */
[----:B------:R-:W4:Y:S01]  /*1cc30*/  LDCU UR10, c[0x0][0x3e0] ;  /* 0x00007c00ff0a77ac */ /* 0x000f220008000800 */
[----:B------:R-:W-:-:S02]  /*1cc40*/  LOP3.LUT R7, R238, R7, RZ, 0xfc, !PT ;  /* 0x00000007ee077212 */ /* 0x000fc400078efcff */
[----:B------:R-:W-:Y:S01]  /*1cc50*/  MOV R38, 0xff800000 ;  /* 0xff80000000267802 */ /* 0x000fe20000000f00 */
[----:B------:R-:W5:Y:S01]  /*1cc60*/  LDCU UR8, c[0x0][0x44c] ;  /* 0x00008980ff0877ac */ /* 0x000f620008000800 */
[----:B------:R-:W-:Y:S01]  /*1cc70*/  LEA R7, R7, UR6, 0x2 ;  /* 0x0000000607077c11 */ /* 0x000fe2000f8e10ff */
[----:B------:R-:W5:Y:S01]  /*1cc80*/  S2UR UR9, SR_CTAID.X ;  /* 0x00000000000979c3 */ /* 0x000f620000002500 */
[----:B------:R-:W-:Y:S01]  /*1cc90*/  MOV R37, 0xff800000 ;  /* 0xff80000000257802 */ /* 0x000fe20000000f00 */
[----:B------:R-:W-:Y:S01]  /*1cca0*/  UIADD3 UR11, UPT, UPT, -UR17, URZ, URZ ;  /* 0x000000ff110b7290 */ /* 0x000fe2000fffe1ff */
[----:B------:R-:W-:Y:S01]  /*1ccb0*/  SHF.R.U32.HI R36, RZ, 0x2, R237 ;  /* 0x00000002ff247819 */ /* 0x000fe200000116ed */
        /* <DEDUP_REMOVED lines=11> */
[----:B------:R-:W-:Y:S01]  /*1cd70*/  SHF.L.U32 R3, R237, 0x2, RZ ;  /* 0x00000002ed037819 */ /* 0x000fe200000006ff */
        /* <DEDUP_REMOVED lines=12> */
[----:B-1----:R-:W-:Y:S02]  /*1ce40*/  FSEL R9, R9, 1, P2 ;  /* 0x3f80000009097808 */ /* 0x002fe40001000000 */
        /* <DEDUP_REMOVED lines=32> */
[----:B------:R-:W-:Y:S01]  /*1d050*/  MOV R9, 0x20 ;  /* 0x0000002000097802 */ /* 0x000fe20000000f00 */
[C---:B------:R-:W-:Y:S01]  /*1d060*/  FMUL.FTZ R134, R8.reuse, R134 ;  /* 0x0000008608867220 */ /* 0x040fe20000410000 */
[----:B------:R-:W-:Y:S01]  /*1d070*/  FMUL.FTZ R135, R8, R135 ;  /* 0x0000008708877220 */ /* 0x000fe20000410000 */
[----:B------:R-:W-:Y:S01]  /*1d080*/  MOV R8, 0x40 ;  /* 0x0000004000087802 */ /* 0x000fe20000000f00 */
[----:B------:R-:W-:Y:S01]  /*1d090*/  STS.64 [R7], R160 ;  /* 0x000000a007007388 */ /* 0x000fe20000000a00 */
[----:B------:R-:W-:Y:S01]  /*1d0a0*/  SEL R9, R9, 0xffffffe0, !P0 ;  /* 0xffffffe009097807 */ /* 0x000fe20004000000 */
[----:B------:R-:W1:Y:S01]  /*1d0b0*/  @P1 MUFU.LG2 R5, R5 ;  /* 0x0000000500051308 */ /* 0x000e620000000c00 */
[----:B------:R-:W-:Y:S01]  /*1d0c0*/  SEL R11, R8, 0xffffffc0, !P3 ;  /* 0xffffffc0080b7807 */ /* 0x000fe20005800000 */
[----:B------:R2:W-:Y:S01]  /*1d0d0*/  STS.64 [R7+0x800], R162 ;  /* 0x000800a207007388 */ /* 0x0005e20000000a00 */
[----:B------:R-:W-:Y:S01]  /*1d0e0*/  IADD3 R8, PT, PT, R7, 0x80, RZ ;  /* 0x0000008007087810 */ /* 0x000fe20007ffe0ff */
[----:B---3--:R-:W-:Y:S01]  /*1d0f0*/  @P2 FMUL.FTZ R6, R6, 0.69314718246459960938 ;  /* 0x3f31721806062820 */ /* 0x008fe20000410000 */
[----:B------:R-:W-:-:S02]  /*1d100*/  IADD3 R10, PT, PT, R9, R7, RZ ;  /* 0x00000007090a7210 */ /* 0x000fc40007ffe0ff */
[----:B------:R-:W-:Y:S02]  /*1d110*/  IADD3 R12, PT, PT, R11, R7, RZ ;  /* 0x000000070b0c7210 */ /* 0x000fe40007ffe0ff */
[----:B------:R-:W-:Y:S01]  /*1d120*/  @P4 IADD3 R8, PT, PT, R7, -0x80, RZ ;  /* 0xffffff8007084810 */ /* 0x000fe20007ffe0ff */
[----:B------:R-:W-:Y:S01]  /*1d130*/  STS.64 [R10], R156 ;  /* 0x0000009c0a007388 */ /* 0x000fe20000000a00 */
[----:B------:R-:W-:Y:S02]  /*1d140*/  LOP3.LUT P0, RZ, R237, 0x3, RZ, 0xc0, !PT ;  /* 0x00000003edff7812 */ /* 0x000fe4000780c0ff */
[----:B------:R-:W-:Y:S01]  /*1d150*/  IADD3 R11, PT, PT, R11, R8, RZ ;  /* 0x000000080b0b7210 */ /* 0x000fe20007ffe0ff */
[----:B------:R3:W-:Y:S01]  /*1d160*/  STS.64 [R10+0x800], R158 ;  /* 0x0008009e0a007388 */ /* 0x0007e20000000a00 */
[----:B-1----:R-:W-:-:S03]  /*1d170*/  @P1 FMUL.FTZ R5, R5, 0.69314718246459960938 ;  /* 0x3f31721805051820 */ /* 0x002fc60000410000 */
[----:B------:R-:W-:Y:S04]  /*1d180*/  STS.64 [R12], R152 ;  /* 0x000000980c007388 */ /* 0x000fe80000000a00 */
[----:B------:R1:W-:Y:S01]  /*1d190*/  STS.64 [R12+0x800], R154 ;  /* 0x0008009a0c007388 */ /* 0x0003e20000000a00 */
[----:B--2---:R-:W-:-:S05]  /*1d1a0*/  IADD3 R7, PT, PT, R9, R12, RZ ;  /* 0x0000000c09077210 */ /* 0x004fca0007ffe0ff */
[----:B------:R-:W-:Y:S04]  /*1d1b0*/  STS.64 [R7], R148 ;  /* 0x0000009407007388 */ /* 0x000fe80000000a00 */
[----:B------:R2:W-:Y:S01]  /*1d1c0*/  STS.64 [R7+0x800], R150 ;  /* 0x0008009607007388 */ /* 0x0005e20000000a00 */
[----:B---3--:R-:W3:Y:S03]  /*1d1d0*/  @P2 LDC R10, c[0x0][0x458] ;  /* 0x00011600ff0a2b82 */ /* 0x008ee60000000800 */
[----:B------:R4:W-:Y:S04]  /*1d1e0*/  STS.64 [R8], R144 ;  /* 0x0000009008007388 */ /* 0x0009e80000000a00 */
[----:B------:R4:W-:Y:S01]  /*1d1f0*/  STS.64 [R8+0x800], R146 ;  /* 0x0008009208007388 */ /* 0x0009e20000000a00 */
[----:B-1----:R-:W-:-:S02]  /*1d200*/  IADD3 R12, PT, PT, R9, R8, RZ ;  /* 0x00000008090c7210 */ /* 0x002fc40007ffe0ff */
[----:B------:R-:W-:-:S03]  /*1d210*/  IADD3 R9, PT, PT, R9, R11, RZ ;  /* 0x0000000b09097210 */ /* 0x000fc60007ffe0ff */
[----:B------:R4:W-:Y:S04]  /*1d220*/  STS.64 [R12], R140 ;  /* 0x0000008c0c007388 */ /* 0x0009e80000000a00 */
[----:B------:R4:W-:Y:S04]  /*1d230*/  STS.64 [R12+0x800], R142 ;  /* 0x0008008e0c007388 */ /* 0x0009e80000000a00 */
[----:B------:R4:W-:Y:S01]  /*1d240*/  STS.64 [R11], R136 ;  /* 0x000000880b007388 */ /* 0x0009e20000000a00 */
[----:B--2---:R-:W1:Y:S03]  /*1d250*/  @P1 LDC R7, c[0x0][0x458] ;  /* 0x00011600ff071b82 */ /* 0x004e660000000800 */
[----:B------:R4:W-:Y:S01]  /*1d260*/  STS.64 [R11+0x800], R138 ;  /* 0x0008008a0b007388 */ /* 0x0009e20000000a00 */
[----:B---3--:R-:W-:-:S03]  /*1d270*/  @P2 FFMA.FTZ R38, R2, R10, R6 ;  /* 0x0000000a02262223 */ /* 0x008fc60000010006 */
[----:B------:R4:W-:Y:S04]  /*1d280*/  STS.64 [R9], R132 ;  /* 0x0000008409007388 */ /* 0x0009e80000000a00 */
[----:B------:R4:W-:Y:S01]  /*1d290*/  STS.64 [R9+0x800], R134 ;  /* 0x0008008609007388 */ /* 0x0009e20000000a00 */
[----:B------:R-:W-:Y:S01]  /*1d2a0*/  BAR.SYNC.DEFER_BLOCKING 0x0 ;  /* 0x0000000000007b1d */ /* 0x000fe20000010000 */
[----:B-1----:R-:W-:-:S05]  /*1d2b0*/  @P1 FFMA.FTZ R37, R0, R7, R5 ;  /* 0x0000000700251223 */ /* 0x002fca0000010005 */
[----:B------:R4:W1:Y:S04]  /*1d2c0*/  LDS.128 R32, [R4+UR6] ;  /* 0x0000000604207984 */ /* 0x0008680008000c00 */
[----:B------:R4:W2:Y:S04]  /*1d2d0*/  LDS.128 R28, [R4+UR6+0x800] ;  /* 0x00080006041c7984 */ /* 0x0008a80008000c00 */
[----:B------:R4:W3:Y:S04]  /*1d2e0*/  LDS.128 R24, [R4+UR6+0x1000] ;  /* 0x0010000604187984 */ /* 0x0008e80008000c00 */
        /* <DEDUP_REMOVED lines=17> */
.L_x_3318:
[----:B------:R-:W-:Y:S05]  /*1d400*/  BSYNC.RECONVERGENT B0 ;  /* 0x0000000000007941 */ /* 0x000fea0003800200 */
.L_x_3317:
        /* <DEDUP_REMOVED lines=13> */
[----:B-1----:R-:W-:Y:S01]  /*1d4e0*/  LEA.HI.X R37, R0, UR5, R3, 0x2, P2 ;  /* 0x0000000500257c11 */ /* 0x002fe200090f1403 */
        /* <DEDUP_REMOVED lines=10> */
[----:B------:R1:W-:Y:S01]  /*1d590*/  @!P1 STG.E.128 desc[UR18][R36.64], R32 ;  /* 0x0000002024009986 */ /* 0x0003e2000c101d12 */
[----:B------:R-:W-:Y:S02]  /*1d5a0*/  ISETP.GE.OR P2, PT, R0, UR7, P0 ;  /* 0x0000000700007c0c */ /* 0x000fe40008746670 */
[----:B------:R-:W-:Y:S01]  /*1d5b0*/  ISETP.GE.OR P1, PT, R2, UR7, P0 ;  /* 0x0000000702007c0c */ /* 0x000fe20008726670 */
[----:B------:R1:W-:Y:S01]  /*1d5c0*/  @!P6 STG.E.128 desc[UR18][R36.64+0x800], R28 ;  /* 0x0008001c2400e986 */ /* 0x0003e2000c101d12 */
[----:B------:R-:W-:-:S03]  /*1d5d0*/  ISETP.GE.OR P0, PT, R237, UR7, P0 ;  /* 0x00000007ed007c0c */ /* 0x000fc60008706670 */
[----:B---3--:R1:W-:Y:S04]  /*1d5e0*/  @!P5 STG.E.128 desc[UR18][R36.64+0x1000], R24 ;  /* 0x001000182400d986 */ /* 0x0083e8000c101d12 */
[----:B------:R1:W-:Y:S04]  /*1d5f0*/  @!P4 STG.E.128 desc[UR18][R36.64+0x1800], R20 ;  /* 0x001800142400c986 */ /* 0x0003e8000c101d12 */
[----:B------:R1:W-:Y:S04]  /*1d600*/  @!P3 STG.E.128 desc[UR18][R36.64+0x2000], R16 ;  /* 0x002000102400b986 */ /* 0x0003e8000c101d12 */
[----:B------:R1:W-:Y:S04]  /*1d610*/  @!P2 STG.E.128 desc[UR18][R36.64+0x2800], R12 ;  /* 0x0028000c2400a986 */ /* 0x0003e8000c101d12 */
[----:B------:R1:W-:Y:S01]  /*1d620*/  @!P1 STG.E.128 desc[UR18][R36.64+0x3000], R8 ;  /* 0x0030000824009986 */ /* 0x0003e2000c101d12 */
[----:B------:R-:W-:Y:S05]  /*1d630*/  @P0 EXIT ;  /* 0x000000000000094d */ /* 0x000fea0003800000 */
[----:B------:R-:W-:Y:S01]  /*1d640*/  STG.E.128 desc[UR18][R36.64+0x3800], R4 ;  /* 0x0038000424007986 */ /* 0x000fe2000c101d12 */
[----:B------:R-:W-:Y:S05]  /*1d650*/  EXIT ;  /* 0x000000000000794d */ /* 0x000fea0003800000 */
.L_x_3319:
        /* <DEDUP_REMOVED lines=10> */
.L_x_7153:


//--------------------- .text._ZN5flash24flash_fwd_splitkv_kernelI23Flash_fwd_kernel_traitsILi64ELi64ELi256ELi4ELb0ELb0EN7cutlass6half_tE19Flash_kernel_traitsILi64ELi64ELi256ELi4ES3_EELb1ELb0ELb0ELb0ELb1ELb0ELb1ELb1EEEvNS_16Flash_fwd_paramsE --------------------------
	.section	.text._ZN5flash24flash_fwd_splitkv_kernelI23Flash_fwd_kernel_traitsILi64ELi64ELi256ELi4ELb0ELb0EN7cutlass6half_tE19Flash_kernel_traitsILi64ELi64ELi256ELi4ES3_EELb1ELb0ELb0ELb0ELb1ELb0ELb1ELb1EEEvNS_16Flash_fwd_paramsE,"ax",@progbits
	.align	128
        .global         _ZN5flash24flash_fwd_splitkv_kernelI23Flash_fwd_kernel_traitsILi64ELi64ELi256ELi4ELb0ELb0EN7cutlass6half_tE19Flash_kernel_traitsILi64ELi64ELi256ELi4ES3_EELb1ELb0ELb0ELb0ELb1ELb0ELb1ELb1EEEvNS_16Flash_fwd_paramsE
        .type           _ZN5flash24flash_fwd_splitkv_kernelI23Flash_fwd_kernel_traitsILi64ELi64ELi256ELi4ELb0ELb0EN7cutlass6half_tE19Flash_kernel_traitsILi64ELi64ELi256ELi4ES3_EELb1ELb0ELb0ELb0ELb1ELb0ELb1ELb1EEEvNS_16Flash_fwd_paramsE,@function
        .size           _ZN5flash24flash_fwd_splitkv_kernelI23Flash_fwd_kernel_traitsILi64ELi64ELi256ELi4ELb0ELb0EN7cutlass6half_tE19Flash_kernel_traitsILi64ELi64ELi256ELi4ES3_EELb1ELb0ELb0ELb0ELb1ELb0ELb1ELb1EEEvNS_16Flash_fwd_paramsE,(.L_x_7154 - _ZN5flash24flash_fwd_splitkv_kernelI23Flash_fwd_kernel_traitsILi64ELi64ELi256ELi4ELb0ELb0EN7cutlass6half_tE19Flash_kernel_traitsILi64ELi64ELi256ELi4ES3_EELb1ELb0ELb0ELb0ELb1ELb0ELb1ELb1EEEvNS_16Flash_fwd_paramsE)
        .other          _ZN5flash24flash_fwd_splitkv_kernelI23Flash_fwd_kernel_traitsILi64ELi64ELi256ELi4ELb0ELb0EN7cutlass6half_tE19Flash_kernel_traitsILi64ELi64ELi256ELi4ES3_EELb1ELb0ELb0ELb0ELb1ELb0ELb1ELb1EEEvNS_16Flash_fwd_paramsE,@"STO_CUDA_ENTRY STV_DEFAULT"
_ZN5flash24flash_fwd_splitkv_kernelI23Flash_fwd_kernel_traitsILi64ELi64ELi256ELi4ELb0ELb0EN7cutlass6half_tE19Flash_kernel_traitsILi64ELi64ELi256ELi4ES3_EELb1ELb0ELb0ELb0ELb1ELb0ELb1ELb1EEEvNS_16Flash_fwd_paramsE:
.text._ZN5flash24flash_fwd_splitkv_kernelI23Flash_fwd_kernel_traitsILi64ELi64ELi256ELi4ELb0ELb0EN7cutlass6half_tE19Flash_kernel_traitsILi64ELi64ELi256ELi4ES3_EELb1ELb0ELb0ELb0ELb1ELb0ELb1ELb1EEEvNS_16Flash_fwd_paramsE:
[----:B------:R-:W-:Y:S08]  /*0000*/  LDC R1, c[0x0][0x37c] ;  /* 0x0000df00ff017b82 */ /* 0x000ff00000000800 */
[----:B------:R-:W1:Y:S01]  /*0010*/  LDC R4, c[0x0][0x3e0] ;  /* 0x0000f800ff047b82 */ /* 0x000e620000000800 */
[----:B------:R-:W2:Y:S01]  /*0020*/  LDCU.64 UR8, c[0x0][0x460] ;  /* 0x00008c00ff0877ac */ /* 0x000ea20008000a00 */
[----:B------:R-:W-:Y:S01]  /*0030*/  IMAD.MOV.U32 R14, RZ, RZ, -0x1 ;  /* 0xffffffffff0e7424 */ /* 0x000fe200078e00ff */
[----:B------:R-:W3:Y:S05]  /*0040*/  LDCU.64 UR6, c[0x0][0x470] ;  /* 0x00008e00ff0677ac */ /* 0x000eea0008000a00 */
[----:B------:R-:W4:Y:S01]  /*0050*/  S2UR UR10, SR_CTAID.Z ;  /* 0x00000000000a79c3 */ /* 0x000f220000002700 */
[----:B------:R-:W3:Y:S01]  /*0060*/  LDCU.64 UR4, c[0x0][0x358] ;  /* 0x00006b00ff0477ac */ /* 0x000ee20008000a00 */
[----:B--2---:R-:W-:-:S04]  /*0070*/  ISETP.NE.U32.AND P1, PT, RZ, UR8, PT ;  /* 0x00000008ff007c0c */ /* 0x004fc8000bf25070 */
[----:B------:R-:W-:Y:S01]  /*0080*/  ISETP.NE.AND.EX P1, PT, RZ, UR9, PT, P1 ;  /* 0x00000009ff007c0c */ /* 0x000fe2000bf25310 */
[----:B-1----:R-:W1:Y:S01]  /*0090*/  I2F.U32.RP R6, R4 ;  /* 0x0000000400067306 */ /* 0x002e620000209000 */
[----:B------:R-:W-:-:S07]  /*00a0*/  ISETP.NE.U32.AND P4, PT, R4, RZ, PT ;  /* 0x000000ff0400720c */ /* 0x000fce0003f85070 */
[----:B-1----:R-:W1:Y:S02]  /*00b0*/  MUFU.RCP R2, R6 ;  /* 0x0000000600027308 */ /* 0x002e640000001000 */
[----:B-1----:R-:W-:Y:S01]  /*00c0*/  VIADD R2, R2, 0xffffffe ;  /* 0x0ffffffe02027836 */ /* 0x002fe20000000000 */
[----:B------:R-:W1:Y:S05]  /*00d0*/  LDC.64 R6, c[0x0][0x460] ;  /* 0x00011800ff067b82 */ /* 0x000e6a0000000a00 */
[----:B------:R-:W2:Y:S02]  /*00e0*/  F2I.FTZ.U32.TRUNC.NTZ R3, R2 ;  /* 0x0000000200037305 */ /* 0x000ea4000021f000 */
[----:B--2---:R-:W-:-:S02]  /*00f0*/  IMAD.MOV R0, RZ, RZ, -R3 ;  /* 0x000000ffff007224 */ /* 0x004fc400078e0a03 */
[----:B------:R-:W-:Y:S02]  /*0100*/  IMAD.MOV.U32 R2, RZ, RZ, RZ ;  /* 0x000000ffff027224 */ /* 0x000fe400078e00ff */
[----:B------:R-:W-:-:S04]  /*0110*/  IMAD R5, R0, R4, RZ ;  /* 0x0000000400057224 */ /* 0x000fc800078e02ff */
[----:B------:R-:W-:Y:S02]  /*0120*/  IMAD.HI.U32 R5, R3, R5, R2 ;  /* 0x0000000503057227 */ /* 0x000fe400078e0002 */
[----:B------:R-:W2:Y:S04]  /*0130*/  LDC.64 R2, c[0x0][0x478] ;  /* 0x00011e00ff027b82 */ /* 0x000ea80000000a00 */
[----:B----4-:R-:W-:-:S04]  /*0140*/  IMAD.HI.U32 R233, R5, UR10, RZ ;  /* 0x0000000a05e97c27 */ /* 0x010fc8000f8e00ff */
[----:B------:R-:W-:-:S04]  /*0150*/  IMAD.MOV R5, RZ, RZ, -R233 ;  /* 0x000000ffff057224 */ /* 0x000fc800078e0ae9 */
[----:B------:R-:W-:-:S05]  /*0160*/  IMAD R5, R4, R5, UR10 ;  /* 0x0000000a04057e24 */ /* 0x000fca000f8e0205 */
[----:B------:R-:W-:-:S13]  /*0170*/  ISETP.GE.U32.AND P0, PT, R5, R4, PT ;  /* 0x000000040500720c */ /* 0x000fda0003f06070 */
[----:B------:R-:W-:Y:S02]  /*0180*/  @P0 IMAD.IADD R5, R5, 0x1, -R4 ;  /* 0x0000000105050824 */ /* 0x000fe400078e0a04 */
[----:B------:R-:W-:Y:S01]  /*0190*/  @P0 VIADD R233, R233, 0x1 ;  /* 0x00000001e9e90836 */ /* 0x000fe20000000000 */
[----:B------:R-:W-:Y:S02]  /*01a0*/  ISETP.NE.U32.AND P0, PT, RZ, UR8, PT ;  /* 0x00000008ff007c0c */ /* 0x000fe4000bf05070 */
[----:B------:R-:W-:Y:S02]  /*01b0*/  ISETP.GE.U32.AND P2, PT, R5, R4, PT ;  /* 0x000000040500720c */ /* 0x000fe40003f46070 */
[----:B------:R-:W-:Y:S02]  /*01c0*/  ISETP.NE.AND.EX P3, PT, RZ, UR9, PT, P0 ;  /* 0x00000009ff007c0c */ /* 0x000fe4000bf65300 */
[----:B--2---:R-:W-:-:S09]  /*01d0*/  ISETP.NE.U32.AND P0, PT, R2, RZ, PT ;  /* 0x000000ff0200720c */ /* 0x004fd20003f05070 */
[----:B------:R-:W-:Y:S01]  /*01e0*/  @P2 VIADD R233, R233, 0x1 ;  /* 0x00000001e9e92836 */ /* 0x000fe20000000000 */
[----:B------:R-:W-:Y:S02]  /*01f0*/  ISETP.NE.AND.EX P2, PT, R3, RZ, PT, P0 ;  /* 0x000000ff0300720c */ /* 0x000fe40003f45300 */
[----:B------:R-:W-:Y:S02]  /*0200*/  @!P4 LOP3.LUT R233, RZ, R4, RZ, 0x33, !PT ;  /* 0x00000004ffe9c212 */ /* 0x000fe400078e33ff */
[----:B---3--:R-:W-:-:S03]  /*0210*/  ISETP.NE.U32.AND P0, PT, RZ, UR6, PT ;  /* 0x00000006ff007c0c */ /* 0x008fc6000bf05070 */
[----:B-1----:R-:W-:Y:S01]  /*0220*/  IMAD.WIDE.U32 R12, R233, 0x4, R6 ;  /* 0x00000004e90c7825 */ /* 0x002fe200078e0006 */
[----:B------:R-:W-:-:S03]  /*0230*/  ISETP.NE.AND.EX P5, PT, RZ, UR7, PT, P0 ;  /* 0x00000007ff007c0c */ /* 0x000fc6000bfa5300 */
[----:B------:R-:W-:Y:S01]  /*0240*/  IMAD.SHL.U32 R7, R233, 0x4, RZ ;  /* 0x00000004e9077824 */ /* 0x000fe200078e00ff */
[----:B------:R-:W-:Y:S01]  /*0250*/  SHF.R.U32.HI R6, RZ, 0x1e, R233 ;  /* 0x0000001eff067819 */ /* 0x000fe200000116e9 */
[----:B------:R-:W2:Y:S03]  /*0260*/  @P1 LDG.E R14, desc[UR4][R12.64] ;  /* 0x000000040c0e1981 */ /* 0x000ea6000c1e1900 */
[C---:B------:R-:W-:Y:S01]  /*0270*/  @P2 IADD3 R10, P0, PT, R7.reuse, R2, RZ ;  /* 0x00000002070a2210 */ /* 0x040fe20007f1e0ff */
[----:B------:R1:W2:Y:S01]  /*0280*/  @P3 LDG.E R9, desc[UR4][R12.64+0x4] ;  /* 0x000004040c093981 */ /* 0x0002a2000c1e1900 */
[----:B------:R-:W-:Y:S01]  /*0290*/  IADD3 R164, P1, PT, R7, UR6, RZ ;  /* 0x0000000607a47c10 */ /* 0x000fe2000ff3e0ff */
[----:B------:R-:W-:Y:S02]  /*02a0*/  IMAD.MOV.U32 R0, RZ, RZ, RZ ;  /* 0x000000ffff007224 */ /* 0x000fe400078e00ff */
[C---:B------:R-:W-:Y:S01]  /*02b0*/  @P2 IMAD.X R11, R6.reuse, 0x1, R3, P0 ;  /* 0x00000001060b2824 */ /* 0x040fe200000e0603 */
[----:B------:R-:W-:Y:S01]  /*02c0*/  IADD3.X R165, PT, PT, R6, UR7, RZ, P1, !PT ;  /* 0x0000000706a57c10 */ /* 0x000fe20008ffe4ff */
[----:B------:R-:W3:Y:S04]  /*02d0*/  LDC.64 R2, c[0x0][0x468] ;  /* 0x00011a00ff027b82 */ /* 0x000ee80000000a00 */
[----:B------:R4:W5:Y:S04]  /*02e0*/  @P2 LDG.E R11, desc[UR4][R10.64] ;  /* 0x000000040a0b2981 */ /* 0x000968000c1e1900 */
[----:B------:R4:W5:Y:S01]  /*02f0*/  @P5 LDG.E R0, desc[UR4][R164.64] ;  /* 0x00000004a4005981 */ /* 0x000962000c1e1900 */
[----:B------:R-:W1:Y:S01]  /*0300*/  LDCU.U8 UR6, c[0x0][0x532] ;  /* 0x0000a640ff0677ac */ /* 0x000e620008000000 */
[----:B------:R-:W-:Y:S01]  /*0310*/  IMAD.MOV.U32 R5, RZ, RZ, -0x1 ;  /* 0xffffffffff057424 */ /* 0x000fe200078e00ff */
[----:B------:R-:W4:Y:S01]  /*0320*/  S2R R15, SR_CTAID.X ;  /* 0x00000000000f7919 */ /* 0x000f220000002500 */
[----:B---3--:R-:W-:-:S02]  /*0330*/  ISETP.EQ.U32.AND P0, PT, R2, RZ, PT ;  /* 0x000000ff0200720c */ /* 0x008fc40003f02070 */
[----:B-1----:R-:W-:-:S04]  /*0340*/  ISETP.NE.AND P4, PT, RZ, UR6, PT ;  /* 0x00000006ff007c0c */ /* 0x002fc8000bf85270 */
[----:B------:R-:W-:Y:S02]  /*0350*/  ISETP.EQ.OR.EX P1, PT, R3, RZ, !P4, P0 ;  /* 0x000000ff0300720c */ /* 0x000fe40006722700 */
[----:B------:R-:W-:-:S05]  /*0360*/  IADD3 R18, P0, PT, R7, R2, RZ ;  /* 0x0000000207127210 */ /* 0x000fca0007f1e0ff */
[----:B------:R-:W-:Y:S01]  /*0370*/  IMAD.X R19, R6, 0x1, R3, P0 ;  /* 0x0000000106137824 */ /* 0x000fe200000e0603 */
[----:B------:R-:W-:-:S04]  /*0380*/  ISETP.NE.U32.AND P0, PT, R2, RZ, PT ;  /* 0x000000ff0200720c */ /* 0x000fc80003f05070 */
[----:B------:R-:W-:Y:S01]  /*0390*/  ISETP.NE.AND.EX P0, PT, R3, RZ, PT, P0 ;  /* 0x000000ff0300720c */ /* 0x000fe20003f05300 */
[----:B------:R-:W1:Y:S01]  /*03a0*/  @!P3 LDC R231, c[0x0][0x434] ;  /* 0x00010d00ffe7bb82 */ /* 0x000e620000000800 */
[----:B------:R-:W-:Y:S01]  /*03b0*/  IMAD.MOV R13, RZ, RZ, -R233 ;  /* 0x000000ffff0d7224 */ /* 0x000fe200078e0ae9 */
[----:B------:R3:W5:Y:S01]  /*03c0*/  @!P1 LDG.E R5, desc[UR4][R18.64] ;  /* 0x0000000412059981 */ /* 0x000762000c1e1900 */
[----:B----4-:R-:W-:Y:S02]  /*03d0*/  IMAD.SHL.U32 R72, R15, 0x40, RZ ;  /* 0x000000400f487824 */ /* 0x010fe400078e00ff */
[----:B------:R-:W-:-:S07]  /*03e0*/  IMAD R13, R4, R13, UR10 ;  /* 0x0000000a040d7e24 */ /* 0x000fce000f8e020d */
[----:B------:R-:W4:Y:S01]  /*03f0*/  @!P0 LDC R17, c[0x0][0x438] ;  /* 0x00010e00ff118b82 */ /* 0x000f220000000800 */
[----:B--2---:R-:W-:-:S05]  /*0400*/  @P3 IMAD.IADD R231, R9, 0x1, -R14 ;  /* 0x0000000109e73824 */ /* 0x004fca00078e0a0e */
[----:B-1----:R-:W-:Y:S01]  /*0410*/  ISETP.GT.AND P1, PT, R231, R72, PT ;  /* 0x00000048e700720c */ /* 0x002fe20003f24270 */
[----:B---34-:R-:W-:-:S12]  /*0420*/  @!P0 BRA `(.L_x_3320) ;  /* 0x00000000000c8947 */ /* 0x018fd80003800000 */
[----:B------:R-:W2:Y:S02]  /*0430*/  @P4 LDG.E R2, desc[UR4][R18.64+0x4] ;  /* 0x0000040412024981 */ /* 0x000ea4000c1e1900 */
[----:B--2--5:R-:W-:-:S06]  /*0440*/  @P4 IADD3 R17, PT, PT, R2, -R5, RZ ;  /* 0x8000000502114210 */ /* 0x024fcc0007ffe0ff */
[----:B------:R1:W5:Y:S02]  /*0450*/  @!P4 LDG.E R17, desc[UR4][R18.64] ;  /* 0x000000041211c981 */ /* 0x000364000c1e1900 */
.L_x_3320:
[----:B------:R-:W-:Y:S05]  /*0460*/  @!P1 EXIT ;  /* 0x000000000000994d */ /* 0x000fea0003800000 */
[----:B------:R-:W2:Y:S01]  /*0470*/  LDC R8, c[0x0][0x374] ;  /* 0x0000dd00ff087b82 */ /* 0x000ea20000000800 */
[--C-:B-----5:R-:W-:Y:S01]  /*0480*/  IMAD.IADD R68, R17, 0x1, -R0.reuse ;  /* 0x0000000111447824 */ /* 0x120fe200078e0a00 */
[----:B------:R-:W3:Y:S01]  /*0490*/  S2R R67, SR_TID.X ;  /* 0x0000000000437919 */ /* 0x000ee20000002100 */
[----:B------:R-:W-:-:S05]  /*04a0*/  @P2 IMAD.IADD R66, R11, 0x1, -R0 ;  /* 0x000000010b422824 */ /* 0x000fca00078e0a00 */
[----:B------:R-:W4:Y:S01]  /*04b0*/  LDC R2, c[0x0][0x438] ;  /* 0x00010e00ff027b82 */ /* 0x000f220000000800 */
[----:B--2---:R-:W-:-:S04]  /*04c0*/  IABS R10, R8 ;  /* 0x00000008000a7213 */ /* 0x004fc80000000000 */
[----:B------:R-:W2:Y:S01]  /*04d0*/  I2F.RP R12, R10 ;  /* 0x0000000a000c7306 */ /* 0x000ea20000209400 */
[----:B----4-:R-:W-:-:S05]  /*04e0*/  VIADD R2, R2, 0xff ;  /* 0x000000ff02027836 */ /* 0x010fca0000000000 */
[----:B------:R-:W-:-:S04]  /*04f0*/  SHF.R.S32.HI R21, RZ, 0x1f, R2 ;  /* 0x0000001fff157819 */ /* 0x000fc80000011402 */
[----:B------:R-:W-:Y:S01]  /*0500*/  LEA.HI R21, R21, R2, RZ, 0x8 ;  /* 0x0000000215157211 */ /* 0x000fe200078f40ff */
[----:B------:R-:W-:Y:S01]  /*0510*/  IMAD.MOV.U32 R2, RZ, RZ, RZ ;  /* 0x000000ffff027224 */ /* 0x000fe200078e00ff */
[----:B--2---:R-:W2:Y:S02]  /*0520*/  MUFU.RCP R3, R12 ;  /* 0x0000000c00037308 */ /* 0x004ea40000001000 */
[----:B------:R-:W-:-:S05]  /*0530*/  LEA.HI.SX32 R21, R21, R8, 0x18 ;  /* 0x0000000815157211 */ /* 0x000fca00078fc2ff */
[----:B------:R-:W-:-:S05]  /*0540*/  VIADD R21, R21, 0xffffffff ;  /* 0xffffffff15157836 */ /* 0x000fca0000000000 */
[----:B-1----:R-:W-:Y:S02]  /*0550*/  IABS R19, R21 ;  /* 0x0000001500137213 */ /* 0x002fe40000000000 */
[-C--:B------:R-:W-:Y:S01]  /*0560*/  LOP3.LUT R21, R21, R8.reuse, RZ, 0x3c, !PT ;  /* 0x0000000815157212 */ /* 0x080fe200078e3cff */
[----:B--2---:R-:W-:Y:S01]  /*0570*/  VIADD R3, R3, 0xffffffe ;  /* 0x0ffffffe03037836 */ /* 0x004fe20000000000 */
[----:B------:R-:W-:Y:S02]  /*0580*/  IABS R12, R8 ;  /* 0x00000008000c7213 */ /* 0x000fe40000000000 */
[----:B------:R-:W-:-:S03]  /*0590*/  ISETP.GE.AND P3, PT, R21, RZ, PT ;  /* 0x000000ff1500720c */ /* 0x000fc60003f66270 */
[----:B------:R-:W1:Y:S01]  /*05a0*/  F2I.FTZ.U32.TRUNC.NTZ R3, R3 ;  /* 0x0000000300037305 */ /* 0x000e62000021f000 */
[----:B------:R-:W-:Y:S02]  /*05b0*/  IMAD.MOV R12, RZ, RZ, -R12 ;  /* 0x000000ffff0c7224 */ /* 0x000fe400078e0a0c */
[----:B-1----:R-:W-:-:S04]  /*05c0*/  IMAD.MOV R9, RZ, RZ, -R3 ;  /* 0x000000ffff097224 */ /* 0x002fc800078e0a03 */
[----:B------:R-:W-:-:S04]  /*05d0*/  IMAD R16, R9, R10, RZ ;  /* 0x0000000a09107224 */ /* 0x000fc800078e02ff */
[----:B------:R-:W-:Y:S02]  /*05e0*/  IMAD.HI.U32 R16, R3, R16, R2 ;  /* 0x0000001003107227 */ /* 0x000fe400078e0002 */
[----:B------:R-:W1:Y:S04]  /*05f0*/  @!P2 LDC.64 R2, c[0x0][0x488] ;  /* 0x00012200ff02ab82 */ /* 0x000e680000000a00 */
[----:B------:R-:W-:-:S04]  /*0600*/  IMAD.HI.U32 R9, R16, R19, RZ ;  /* 0x0000001310097227 */ /* 0x000fc800078e00ff */
[----:B------:R-:W-:Y:S02]  /*0610*/  IMAD R19, R9, R12, R19 ;  /* 0x0000000c09137224 */ /* 0x000fe400078e0213 */
[----:B------:R-:W2:Y:S03]  /*0620*/  @!P2 LDC R12, c[0x0][0x43c] ;  /* 0x00010f00ff0cab82 */ /* 0x000ea60000000800 */
[----:B------:R-:W-:Y:S02]  /*0630*/  ISETP.GT.U32.AND P1, PT, R10, R19, PT ;  /* 0x000000130a00720c */ /* 0x000fe40003f24070 */
[----:B-1----:R-:W-:Y:S02]  /*0640*/  @!P2 ISETP.NE.U32.AND P0, PT, R2, RZ, PT ;  /* 0x000000ff0200a20c */ /* 0x002fe40003f05070 */
[----:B------:R-:W1:Y:S09]  /*0650*/  S2R R2, SR_CTAID.Y ;  /* 0x0000000000027919 */ /* 0x000e720000002600 */
[----:B------:R-:W-:Y:S01]  /*0660*/  @!P1 IMAD.IADD R19, R19, 0x1, -R10 ;  /* 0x0000000113139824 */ /* 0x000fe200078e0a0a */
[----:B------:R-:W-:Y:S01]  /*0670*/  @!P2 ISETP.NE.AND.EX P0, PT, R3, RZ, PT, P0 ;  /* 0x000000ff0300a20c */ /* 0x000fe20003f05300 */
[----:B------:R-:W-:Y:S01]  /*0680*/  @!P1 VIADD R9, R9, 0x1 ;  /* 0x0000000109099836 */ /* 0x000fe20000000000 */
[----:B------:R-:W4:Y:S02]  /*0690*/  LDC R3, c[0x0][0x508] ;  /* 0x00014200ff037b82 */ /* 0x000f240000000800 */
[----:B------:R-:W-:-:S02]  /*06a0*/  ISETP.GE.U32.AND P4, PT, R19, R10, PT ;  /* 0x0000000a1300720c */ /* 0x000fc40003f86070 */
[----:B--2---:R-:W-:Y:S02]  /*06b0*/  @!P2 SEL R19, R12, RZ, P0 ;  /* 0x000000ff0c13a207 */ /* 0x004fe40000000000 */
[----:B------:R-:W-:-:S03]  /*06c0*/  ISETP.NE.AND P0, PT, R8, RZ, PT ;  /* 0x000000ff0800720c */ /* 0x000fc60003f05270 */
[----:B------:R-:W-:-:S04]  /*06d0*/  @!P2 IMAD.IADD R66, R68, 0x1, R19 ;  /* 0x000000014442a824 */ /* 0x000fc800078e0213 */
[----:B------:R-:W-:Y:S02]  /*06e0*/  VIADD R10, R66, 0xff ;  /* 0x000000ff420a7836 */ /* 0x000fe40000000000 */
[----:B------:R-:W-:-:S03]  /*06f0*/  @P4 VIADD R9, R9, 0x1 ;  /* 0x0000000109094836 */ /* 0x000fc60000000000 */
[----:B------:R-:W-:Y:S01]  /*0700*/  IADD3 R12, PT, PT, R10, R72, -R231 ;  /* 0x000000480a0c7210 */ /* 0x000fe20007ffe8e7 */
[----:B------:R-:W-:Y:S01]  /*0710*/  @!P3 IMAD.MOV R9, RZ, RZ, -R9 ;  /* 0x000000ffff09b224 */ /* 0x000fe200078e0a09 */
[----:B------:R-:W-:Y:S02]  /*0720*/  SHF.R.S32.HI R11, RZ, 0x1f, R10 ;  /* 0x0000001fff0b7819 */ /* 0x000fe4000001140a */
[----:B------:R-:W-:Y:S02]  /*0730*/  @!P0 LOP3.LUT R9, RZ, R8, RZ, 0x33, !PT ;  /* 0x00000008ff098212 */ /* 0x000fe400078e33ff */
[----:B----4-:R-:W-:Y:S02]  /*0740*/  IADD3 R3, PT, PT, R12, 0x40, R3 ;  /* 0x000000400c037810 */ /* 0x010fe40007ffe003 */
[----:B------:R-:W-:Y:S02]  /*0750*/  LEA.HI R11, R11, R10, RZ, 0x8 ;  /* 0x0000000a0b0b7211 */ /* 0x000fe400078f40ff */
[----:B------:R-:W-:Y:S01]  /*0760*/  SHF.R.S32.HI R8, RZ, 0x1f, R3 ;  /* 0x0000001fff087819 */ /* 0x000fe20000011403 */
[----:B-1----:R-:W-:Y:S01]  /*0770*/  IMAD R230, R9, R2, RZ ;  /* 0x0000000209e67224 */ /* 0x002fe200078e02ff */
[----:B------:R-:W-:-:S02]  /*0780*/  SHF.R.S32.HI R11, RZ, 0x8, R11 ;  /* 0x00000008ff0b7819 */ /* 0x000fc4000001140b */
[----:B------:R-:W-:Y:S02]  /*0790*/  LEA.HI R8, R8, R3, RZ, 0x8 ;  /* 0x0000000308087211 */ /* 0x000fe400078f40ff */
[----:B------:R-:W-:Y:S02]  /*07a0*/  VIADDMNMX R11, R230, R9, R11, PT ;  /* 0x00000009e60b7246 */ /* 0x000fe4000380010b */
[----:B------:R-:W-:-:S04]  /*07b0*/  SHF.R.S32.HI R8, RZ, 0x8, R8 ;  /* 0x00000008ff087819 */ /* 0x000fc80000011408 */
[----:B------:R-:W-:-:S04]  /*07c0*/  VIMNMX R59, PT, PT, R11, R8, PT ;  /* 0x000000080b3b7248 */ /* 0x000fc80003fe0100 */
[----:B------:R-:W-:-:S13]  /*07d0*/  ISETP.GE.AND P0, PT, R230, R59, PT ;  /* 0x0000003be600720c */ /* 0x000fda0003f06270 */
[----:B---3--:R-:W-:Y:S05]  /*07e0*/  @!P0 BRA `(.L_x_3321) ;  /* 0x0000000400208947 */ /* 0x008fea0003800000 */
[----:B------:R-:W1:Y:S01]  /*07f0*/  LDC.64 R6, c[0x0][0x430] ;  /* 0x00010c00ff067b82 */ /* 0x000e620000000a00 */
[----:B------:R-:W2:Y:S01]  /*0800*/  LDCU UR6, c[0x0][0x44c] ;  /* 0x00008980ff0677ac */ /* 0x000ea20008000800 */
[----:B------:R-:W-:Y:S01]  /*0810*/  SHF.R.U32.HI R3, RZ, 0x4, R67 ;  /* 0x00000004ff037819 */ /* 0x000fe20000011643 */
[----:B------:R-:W3:Y:S04]  /*0820*/  LDCU.64 UR8, c[0x0][0x3f8] ;  /* 0x00007f00ff0877ac */ /* 0x000ee80008000a00 */
[C---:B------:R-:W-:Y:S02]  /*0830*/  VIADD R9, R3.reuse, 0x18 ;  /* 0x0000001803097836 */ /* 0x040fe40000000000 */
[----:B------:R-:W-:Y:S02]  /*0840*/  VIADD R11, R3, 0x10 ;  /* 0x00000010030b7836 */ /* 0x000fe40000000000 */
[----:B-1----:R-:W-:-:S04]  /*0850*/  IMAD R6, R2, R6, R233 ;  /* 0x0000000602067224 */ /* 0x002fc800078e02e9 */
[----:B------:R-:W-:Y:S02]  /*0860*/  IMAD R6, R6, R4, R13 ;  /* 0x0000000406067224 */ /* 0x000fe400078e020d */
[----:B------:R-:W-:Y:S02]  /*0870*/  VIADD R13, R3, 0x8 ;  /* 0x00000008030d7836 */ /* 0x000fe40000000000 */
[--C-:B------:R-:W-:Y:S02]  /*0880*/  IMAD R7, R6, R7, R72.reuse ;  /* 0x0000000706077224 */ /* 0x100fe400078e0248 */
[----:B------:R-:W-:Y:S02]  /*0890*/  IMAD.IADD R72, R231, 0x1, -R72 ;  /* 0x00000001e7487824 */ /* 0x000fe400078e0a48 */
[----:B--2---:R-:W-:Y:S01]  /*08a0*/  IMAD R0, R7, UR6, RZ ;  /* 0x0000000607007c24 */ /* 0x004fe2000f8e02ff */
[----:B------:R-:W1:Y:S02]  /*08b0*/  LDCU.64 UR6, c[0x0][0x428] ;  /* 0x00008500ff0677ac */ /* 0x000e640008000a00 */
[----:B------:R-:W-:-:S02]  /*08c0*/  ISETP.GE.AND P1, PT, R13, R72, PT ;  /* 0x000000480d00720c */ /* 0x000fc40003f26270 */
[----:B------:R-:W-:Y:S02]  /*08d0*/  LEA R5, P0, R67, R0, 0x2 ;  /* 0x0000000043057211 */ /* 0x000fe400078010ff */
[-C--:B------:R-:W-:Y:S02]  /*08e0*/  ISETP.GE.AND P2, PT, R3, R72.reuse, PT ;  /* 0x000000480300720c */ /* 0x080fe40003f46270 */
[----:B------:R-:W-:Y:S02]  /*08f0*/  LEA.HI.X.SX32 R0, R0, RZ, 0x1, P0 ;  /* 0x000000ff00007211 */ /* 0x000fe400000f0eff */
[----:B---3--:R-:W-:Y:S02]  /*0900*/  LEA R12, P0, R5, UR8, 0x2 ;  /* 0x00000008050c7c11 */ /* 0x008fe4000f8010ff */
[----:B------:R-:W-:Y:S01]  /*0910*/  ISETP.GE.AND P5, PT, R9, R72, PT ;  /* 0x000000480900720c */ /* 0x000fe20003fa6270 */
[----:B------:R-:W-:Y:S01]  /*0920*/  VIADD R9, R3, 0x28 ;  /* 0x0000002803097836 */ /* 0x000fe20000000000 */
[----:B------:R-:W-:Y:S01]  /*0930*/  LEA.HI.X R13, R5, UR9, R0, 0x2, P0 ;  /* 0x00000009050d7c11 */ /* 0x000fe200080f1400 */
[----:B------:R-:W-:Y:S01]  /*0940*/  VIADD R5, R3, 0x30 ;  /* 0x0000003003057836 */ /* 0x000fe20000000000 */
[----:B------:R-:W-:-:S02]  /*0950*/  LOP3.LUT P0, R67, R67, 0xf, RZ, 0xc0, !PT ;  /* 0x0000000f43437812 */ /* 0x000fc4000780c0ff */
[-C--:B------:R-:W-:Y:S01]  /*0960*/  ISETP.GE.AND P4, PT, R11, R72.reuse, PT ;  /* 0x000000480b00720c */ /* 0x080fe20003f86270 */
[----:B------:R-:W-:Y:S01]  /*0970*/  @!P1 STG.E.128 desc[UR4][R12.64+0x800], RZ ;  /* 0x000800ff0c009986 */ /* 0x000fe2000c101d04 */
[----:B------:R-:W-:Y:S01]  /*0980*/  P2R R4, PR, RZ, 0x1 ;  /* 0x00000001ff047803 */ /* 0x000fe20000000000 */
[----:B------:R-:W-:Y:S01]  /*0990*/  VIADD R11, R3, 0x20 ;  /* 0x00000020030b7836 */ /* 0x000fe20000000000 */
[----:B------:R-:W-:Y:S01]  /*09a0*/  IADD3 R0, P0, PT, R7, R3, RZ ;  /* 0x0000000307007210 */ /* 0x000fe20007f1e0ff */
[----:B------:R-:W-:Y:S01]  /*09b0*/  @!P2 STG.E.128 desc[UR4][R12.64], RZ ;  /* 0x000000ff0c00a986 */ /* 0x000fe2000c101d04 */
[----:B------:R-:W-:Y:S02]  /*09c0*/  ISETP.NE.OR P3, PT, R67, RZ, P1 ;  /* 0x000000ff4300720c */ /* 0x000fe40000f65670 */
[----:B------:R-:W-:Y:S01]  /*09d0*/  LEA.HI.X.SX32 R7, R7, RZ, 0x1, P0 ;  /* 0x000000ff07077211 */ /* 0x000fe200000f0eff */
[----:B------:R-:W-:Y:S01]  /*09e0*/  @!P5 STG.E.128 desc[UR4][R12.64+0x1800], RZ ;  /* 0x001800ff0c00d986 */ /* 0x000fe2000c101d04 */
[-C--:B------:R-:W-:Y:S01]  /*09f0*/  ISETP.GE.AND P1, PT, R9, R72.reuse, PT ;  /* 0x000000480900720c */ /* 0x080fe20003f26270 */
[----:B------:R-:W-:Y:S01]  /*0a00*/  VIADD R9, R3, 0x38 ;  /* 0x0000003803097836 */ /* 0x000fe20000000000 */
[----:B-1----:R-:W-:Y:S01]  /*0a10*/  LEA R6, P0, R0, UR6, 0x2 ;  /* 0x0000000600067c11 */ /* 0x002fe2000f8010ff */
[----:B------:R-:W-:Y:S01]  /*0a20*/  @!P4 STG.E.128 desc[UR4][R12.64+0x1000], RZ ;  /* 0x001000ff0c00c986 */ /* 0x000fe2000c101d04 */
[----:B------:R-:W-:-:S02]  /*0a30*/  ISETP.GE.AND P2, PT, R11, R72, PT ;  /* 0x000000480b00720c */ /* 0x000fc40003f46270 */
[----:B------:R-:W-:Y:S02]  /*0a40*/  LEA.HI.X R7, R0, UR7, R7, 0x2, P0 ;  /* 0x0000000700077c11 */ /* 0x000fe400080f1407 */
[-C--:B------:R-:W-:Y:S01]  /*0a50*/  ISETP.GE.AND P0, PT, R5, R72.reuse, PT ;  /* 0x000000480500720c */ /* 0x080fe20003f06270 */
[----:B------:R-:W-:Y:S01]  /*0a60*/  @!P3 IMAD.MOV.U32 R5, RZ, RZ, -0x800000 ;  /* 0xff800000ff05b424 */ /* 0x000fe200078e00ff */
[----:B------:R-:W-:Y:S02]  /*0a70*/  ISETP.GE.AND P6, PT, R9, R72, PT ;  /* 0x000000480900720c */ /* 0x000fe40003fc6270 */
[----:B------:R-:W-:Y:S01]  /*0a80*/  P2R R2, PR, RZ, 0x20 ;  /* 0x00000020ff027803 */ /* 0x000fe20000000000 */
[----:B------:R-:W-:Y:S01]  /*0a90*/  @!P1 STG.E.128 desc[UR4][R12.64+0x2800], RZ ;  /* 0x002800ff0c009986 */ /* 0x000fe2000c101d04 */
[----:B------:R-:W-:-:S03]  /*0aa0*/  ISETP.NE.OR P5, PT, R67, RZ, P4 ;  /* 0x000000ff4300720c */ /* 0x000fc600027a5670 */
[----:B------:R-:W-:Y:S04]  /*0ab0*/  @!P2 STG.E.128 desc[UR4][R12.64+0x2000], RZ ;  /* 0x002000ff0c00a986 */ /* 0x000fe8000c101d04 */
[----:B------:R-:W-:Y:S01]  /*0ac0*/  @!P0 STG.E.128 desc[UR4][R12.64+0x3000], RZ ;  /* 0x003000ff0c008986 */ /* 0x000fe2000c101d04 */
[----:B------:R-:W-:-:S03]  /*0ad0*/  ISETP.NE.OR P0, PT, R67, RZ, P0 ;  /* 0x000000ff4300720c */ /* 0x000fc60000705670 */
[----:B------:R-:W-:Y:S02]  /*0ae0*/  @!P6 STG.E.128 desc[UR4][R12.64+0x3800], RZ ;  /* 0x003800ff0c00e986 */ /* 0x000fe4000c101d04 */
[----:B------:R-:W-:Y:S02]  /*0af0*/  @!P5 IMAD.MOV.U32 R15, RZ, RZ, -0x800000 ;  /* 0xff800000ff0fd424 */ /* 0x000fe400078e00ff */
[----:B------:R1:W-:Y:S01]  /*0b00*/  @!P3 STG.E desc[UR4][R6.64+0x20], R5 ;  /* 0x000020050600b986 */ /* 0x0003e2000c101904 */
[----:B------:R-:W-:-:S03]  /*0b10*/  ISETP.NE.AND P3, PT, R2, RZ, PT ;  /* 0x000000ff0200720c */ /* 0x000fc60003f65270 */
[----:B------:R2:W-:Y:S01]  /*0b20*/  @!P5 STG.E desc[UR4][R6.64+0x40], R15 ;  /* 0x0000400f0600d986 */ /* 0x0005e2000c101904 */
[C---:B------:R-:W-:Y:S02]  /*0b30*/  ISETP.NE.OR P4, PT, R67.reuse, RZ, P3 ;  /* 0x000000ff4300720c */ /* 0x040fe40001f85670 */
[C---:B------:R-:W-:Y:S02]  /*0b40*/  ISETP.NE.OR P3, PT, R67.reuse, RZ, P2 ;  /* 0x000000ff4300720c */ /* 0x040fe40001765670 */
[----:B------:R-:W-:Y:S02]  /*0b50*/  ISETP.NE.OR P2, PT, R67, RZ, P1 ;  /* 0x000000ff4300720c */ /* 0x000fe40000f45670 */
[----:B------:R-:W-:-:S04]  /*0b60*/  ISETP.NE.AND P1, PT, R4, RZ, PT ;  /* 0x000000ff0400720c */ /* 0x000fc80003f25270 */
[----:B------:R-:W-:Y:S01]  /*0b70*/  ISETP.GE.OR P1, PT, R3, R72, P1 ;  /* 0x000000480300720c */ /* 0x000fe20000f26670 */
[----:B------:R-:W-:Y:S02]  /*0b80*/  @!P0 IMAD.MOV.U32 R3, RZ, RZ, -0x800000 ;  /* 0xff800000ff038424 */ /* 0x000fe400078e00ff */
[----:B------:R-:W-:Y:S02]  /*0b90*/  @!P4 IMAD.MOV.U32 R11, RZ, RZ, -0x800000 ;  /* 0xff800000ff0bc424 */ /* 0x000fe400078e00ff */
[----:B------:R-:W-:Y:S01]  /*0ba0*/  @!P3 IMAD.MOV.U32 R9, RZ, RZ, -0x800000 ;  /* 0xff800000ff09b424 */ /* 0x000fe200078e00ff */
[----:B------:R2:W-:Y:S01]  /*0bb0*/  @!P0 STG.E desc[UR4][R6.64+0xc0], R3 ;  /* 0x0000c00306008986 */ /* 0x0005e2000c101904 */
[----:B------:R-:W-:-:S03]  /*0bc0*/  ISETP.NE.OR P0, PT, R67, RZ, P6 ;  /* 0x000000ff4300720c */ /* 0x000fc60003705670 */
[----:B------:R2:W-:Y:S01]  /*0bd0*/  @!P4 STG.E desc[UR4][R6.64+0x60], R11 ;  /* 0x0000600b0600c986 */ /* 0x0005e2000c101904 */
[----:B-1----:R-:W-:Y:S02]  /*0be0*/  @!P2 IMAD.MOV.U32 R5, RZ, RZ, -0x800000 ;  /* 0xff800000ff05a424 */ /* 0x002fe400078e00ff */
[----:B------:R-:W-:Y:S01]  /*0bf0*/  @!P1 IMAD.MOV.U32 R13, RZ, RZ, -0x800000 ;  /* 0xff800000ff0d9424 */ /* 0x000fe200078e00ff */
[----:B------:R2:W-:Y:S04]  /*0c00*/  @!P3 STG.E desc[UR4][R6.64+0x80], R9 ;  /* 0x000080090600b986 */ /* 0x0005e8000c101904 */
[----:B------:R2:W-:Y:S04]  /*0c10*/  @!P2 STG.E desc[UR4][R6.64+0xa0], R5 ;  /* 0x0000a0050600a986 */ /* 0x0005e8000c101904 */
[----:B------:R2:W-:Y:S01]  /*0c20*/  @!P1 STG.E desc[UR4][R6.64], R13 ;  /* 0x0000000d06009986 */ /* 0x0005e2000c101904 */
[----:B------:R-:W-:Y:S05]  /*0c30*/  @P0 EXIT ;  /* 0x000000000000094d */ /* 0x000fea0003800000 */
[----:B--2---:R-:W-:-:S05]  /*0c40*/  MOV R3, 0xff800000 ;  /* 0xff80000000037802 */ /* 0x004fca0000000f00 */
[----:B------:R-:W-:Y:S01]  /*0c50*/  STG.E desc[UR4][R6.64+0xe0], R3 ;  /* 0x0000e00306007986 */ /* 0x000fe2000c101904 */
[----:B------:R-:W-:Y:S05]  /*0c60*/  EXIT ;  /* 0x000000000000794d */ /* 0x000fea0003800000 */
.L_x_3321:
[----:B------:R-:W1:Y:S01]  /*0c70*/  LDCU.64 UR6, c[0x0][0x4d8] ;  /* 0x00009b00ff0677ac */ /* 0x000e620008000a00 */
[----:B------:R-:W-:Y:S01]  /*0c80*/  MOV R4, R233 ;  /* 0x000000e900047202 */ /* 0x000fe20000000f00 */
[----:B------:R-:W2:Y:S01]  /*0c90*/  LDCU.64 UR12, c[0x0][0x4e0] ;  /* 0x00009c00ff0c77ac */ /* 0x000ea20008000a00 */
[----:B-1----:R-:W-:-:S04]  /*0ca0*/  UISETP.NE.U32.AND UP0, UPT, UR6, URZ, UPT ;  /* 0x000000ff0600728c */ /* 0x002fc8000bf05070 */
[----:B------:R-:W-:-:S09]  /*0cb0*/  UISETP.NE.AND.EX UP0, UPT, UR7, URZ, UPT, UP0 ;  /* 0x000000ff0700728c */ /* 0x000fd2000bf05300 */
[----:B--2---:R-:W-:Y:S05]  /*0cc0*/  BRA.U !UP0, `(.L_x_3322) ;  /* 0x00000001080c7547 */ /* 0x004fea000b800000 */
[----:B------:R-:W-:-:S04]  /*0cd0*/  IADD3 R2, P0, PT, R7, UR6, RZ ;  /* 0x0000000607027c10 */ /* 0x000fc8000ff1e0ff */
[----:B------:R-:W-:-:S05]  /*0ce0*/  IADD3.X R3, PT, PT, R6, UR7, RZ, P0, !PT ;  /* 0x0000000706037c10 */ /* 0x000fca00087fe4ff */
[----:B------:R1:W5:Y:S04]  /*0cf0*/  LDG.E R4, desc[UR4][R2.64] ;  /* 0x0000000402047981 */ /* 0x000368000c1e1900 */
.L_x_3322:
[----:B------:R-:W-:-:S04]  /*0d00*/  UISETP.NE.U32.AND UP0, UPT, UR12, URZ, UPT ;  /* 0x000000ff0c00728c */ /* 0x000fc8000bf05070 */
[----:B------:R-:W-:-:S09]  /*0d10*/  UISETP.NE.AND.EX UP0, UPT, UR13, URZ, UPT, UP0 ;  /* 0x000000ff0d00728c */ /* 0x000fd2000bf05300 */
[----:B------:R-:W-:Y:S05]  /*0d20*/  BRA.U !UP0, `(.L_x_3323) ;  /* 0x0000000508987547 */ /* 0x000fea000b800000 */
[----:B------:R-:W1:Y:S01]  /*0d30*/  LDC R5, c[0x0][0x4f0] ;  /* 0x00013c00ff057b82 */ /* 0x000e620000000800 */
[----:B-----5:R-:W-:Y:S01]  /*0d40*/  LEA R4, R59, 0xffffff00, 0x8 ;  /* 0xffffff003b047811 */ /* 0x020fe200078e40ff */
[----:B------:R-:W2:Y:S01]  /*0d50*/  LDCU.64 UR6, c[0x0][0x4e8] ;  /* 0x00009d00ff0677ac */ /* 0x000ea20008000a00 */
[----:B------:R-:W-:Y:S02]  /*0d60*/  MOV R6, RZ ;  /* 0x000000ff00067202 */ /* 0x000fe40000000f00 */
[----:B------:R-:W-:Y:S01]  /*0d70*/  IABS R0, R4 ;  /* 0x0000000400007213 */ /* 0x000fe20000000000 */
[----:B------:R-:W3:Y:S01]  /*0d80*/  LDCU.64 UR8, c[0x0][0x3a0] ;  /* 0x00007400ff0877ac */ /* 0x000ee20008000a00 */
[----:B------:R-:W-:Y:S01]  /*0d90*/  MOV R10, RZ ;  /* 0x000000ff000a7202 */ /* 0x000fe20000000f00 */
[----:B------:R-:W4:Y:S01]  /*0da0*/  LDCU.64 UR14, c[0x0][0x3b8] ;  /* 0x00007700ff0e77ac */ /* 0x000f220008000a00 */
[----:B-1----:R-:W-:Y:S02]  /*0db0*/  IABS R3, R5 ;  /* 0x0000000500037213 */ /* 0x002fe40000000000 */
[----:B------:R-:W-:-:S02]  /*0dc0*/  ISETP.NE.AND P3, PT, R5, RZ, PT ;  /* 0x000000ff0500720c */ /* 0x000fc40003f65270 */
[----:B------:R-:W1:Y:S08]  /*0dd0*/  I2F.RP R9, R3 ;  /* 0x0000000300097306 */ /* 0x000e700000209400 */
[----:B-1----:R-:W1:Y:S02]  /*0de0*/  MUFU.RCP R8, R9 ;  /* 0x0000000900087308 */ /* 0x002e640000001000 */
[----:B-1----:R-:W-:-:S06]  /*0df0*/  IADD3 R8, PT, PT, R8, 0xffffffe, RZ ;  /* 0x0ffffffe08087810 */ /* 0x002fcc0007ffe0ff */
[----:B------:R-:W1:Y:S02]  /*0e00*/  F2I.FTZ.U32.TRUNC.NTZ R7, R8 ;  /* 0x0000000800077305 */ /* 0x000e64000021f000 */
[----:B-1----:R-:W-:Y:S02]  /*0e10*/  IMAD.MOV R2, RZ, RZ, -R7 ;  /* 0x000000ffff027224 */ /* 0x002fe400078e0a07 */
[----:B--2---:R-:W-:-:S04]  /*0e20*/  IMAD.WIDE.U32 R8, R233, UR6, RZ ;  /* 0x00000006e9087c25 */ /* 0x004fc8000f8e00ff */
[----:B------:R-:W-:Y:S02]  /*0e30*/  IMAD R2, R2, R3, RZ ;  /* 0x0000000302027224 */ /* 0x000fe400078e02ff */
[----:B------:R-:W-:Y:S01]  /*0e40*/  IMAD R239, R233, UR7, R9 ;  /* 0x00000007e9ef7c24 */ /* 0x000fe2000f8e0209 */
[----:B------:R-:W1:Y:S01]  /*0e50*/  LDCU.64 UR6, c[0x0][0x3a8] ;  /* 0x00007500ff0677ac */ /* 0x000e620008000a00 */
        /* <DEDUP_REMOVED lines=8> */
[----:B------:R-:W-:Y:S02]  /*0ee0*/  LEA R238, P0, R8, UR12, 0x2 ;  /* 0x0000000c08ee7c11 */ /* 0x000fe4000f8010ff */
[----:B------:R-:W-:Y:S02]  /*0ef0*/  ISETP.GE.U32.AND P1, PT, R0, R3, PT ;  /* 0x000000030000720c */ /* 0x000fe40003f26070 */
[----:B------:R-:W-:Y:S02]  /*0f00*/  LOP3.LUT R0, R4, R5, RZ, 0x3c, !PT ;  /* 0x0000000504007212 */ /* 0x000fe400078e3cff */
[----:B------:R-:W-:Y:S02]  /*0f10*/  LEA.HI.X R239, R8, UR13, R239, 0x2, P0 ;  /* 0x0000000d08ef7c11 */ /* 0x000fe400080f14ef */
[----:B------:R-:W-:Y:S01]  /*0f20*/  ISETP.GE.AND P2, PT, R0, RZ, PT ;  /* 0x000000ff0000720c */ /* 0x000fe20003f46270 */
[----:B------:R-:W2:Y:S06]  /*0f30*/  LDC R8, c[0x0][0x3e8] ;  /* 0x0000fa00ff087b82 */ /* 0x000eac0000000800 */
[----:B------:R-:W-:-:S05]  /*0f40*/  @P1 VIADD R6, R6, 0x1 ;  /* 0x0000000106061836 */ /* 0x000fca0000000000 */
[----:B------:R-:W-:-:S05]  /*0f50*/  MOV R3, R6 ;  /* 0x0000000600037202 */ /* 0x000fca0000000f00 */
[----:B------:R-:W-:Y:S01]  /*0f60*/  @!P2 IMAD.MOV R3, RZ, RZ, -R3 ;  /* 0x000000ffff03a224 */ /* 0x000fe200078e0a03 */
[----:B------:R-:W-:-:S05]  /*0f70*/  @!P3 LOP3.LUT R3, RZ, R5, RZ, 0x33, !PT ;  /* 0x00000005ff03b212 */ /* 0x000fca00078e33ff */
[----:B------:R-:W-:-:S05]  /*0f80*/  IMAD.WIDE R16, R3, 0x4, R238 ;  /* 0x0000000403107825 */ /* 0x000fca00078e02ee */
[----:B------:R-:W3:Y:S01]  /*0f90*/  LDG.E R6, desc[UR4][R16.64] ;  /* 0x0000000410067981 */ /* 0x000ee2000c1e1900 */
[-C--:B--2---:R-:W-:Y:S02]  /*0fa0*/  IABS R2, R8.reuse ;  /* 0x0000000800027213 */ /* 0x084fe40000000000 */
[----:B------:R-:W-:Y:S02]  /*0fb0*/  IADD3 R3, PT, PT, -R3, RZ, RZ ;  /* 0x000000ff03037210 */ /* 0x000fe40007ffe1ff */
[----:B------:R-:W2:Y:S01]  /*0fc0*/  I2F.RP R12, R2 ;  /* 0x00000002000c7306 */ /* 0x000ea20000209400 */
[----:B------:R-:W-:Y:S02]  /*0fd0*/  ISETP.NE.AND P2, PT, R8, RZ, PT ;  /* 0x000000ff0800720c */ /* 0x000fe40003f45270 */
[----:B------:R-:W-:Y:S01]  /*0fe0*/  IMAD R4, R5, R3, R4 ;  /* 0x0000000305047224 */ /* 0x000fe200078e0204 */
[----:B------:R-:W-:-:S04]  /*0ff0*/  LOP3.LUT R5, RZ, R8, RZ, 0x33, !PT ;  /* 0x00000008ff057212 */ /* 0x000fc800078e33ff */
[----:B--2---:R-:W2:Y:S02]  /*1000*/  MUFU.RCP R11, R12 ;  /* 0x0000000c000b7308 */ /* 0x004ea40000001000 */
[----:B--2---:R-:W-:-:S06]  /*1010*/  IADD3 R11, PT, PT, R11, 0xffffffe, RZ ;  /* 0x0ffffffe0b0b7810 */ /* 0x004fcc0007ffe0ff */
[----:B------:R-:W2:Y:S02]  /*1020*/  F2I.FTZ.U32.TRUNC.NTZ R11, R11 ;  /* 0x0000000b000b7305 */ /* 0x000ea4000021f000 */
[----:B--2---:R-:W-:-:S04]  /*1030*/  IMAD.MOV R0, RZ, RZ, -R11 ;  /* 0x000000ffff007224 */ /* 0x004fc800078e0a0b */
        /* <DEDUP_REMOVED lines=9> */
[----:B------:R-:W-:-:S04]  /*10d0*/  @!P0 IADD3 R0, PT, PT, R0, 0x1, RZ ;  /* 0x0000000100008810 */ /* 0x000fc80007ffe0ff */
[----:B------:R-:W-:Y:S02]  /*10e0*/  ISETP.GE.U32.AND P1, PT, R9, R2, PT ;  /* 0x000000020900720c */ /* 0x000fe40003f26070 */
[----:B------:R-:W-:-:S04]  /*10f0*/  LOP3.LUT R2, R13, R8, RZ, 0x3c, !PT ;  /* 0x000000080d027212 */ /* 0x000fc800078e3cff */
[----:B------:R-:W-:-:S07]  /*1100*/  ISETP.GE.AND P3, PT, R2, RZ, PT ;  /* 0x000000ff0200720c */ /* 0x000fce0003f66270 */
[----:B------:R-:W-:Y:S02]  /*1110*/  @P1 IADD3 R0, PT, PT, R0, 0x1, RZ ;  /* 0x0000000100001810 */ /* 0x000fe40007ffe0ff */
[----:B---3--:R-:W-:Y:S01]  /*1120*/  SHF.R.S32.HI R7, RZ, 0x1f, R6 ;  /* 0x0000001fff077819 */ /* 0x008fe20000011406 */
[----:B------:R-:W-:-:S04]  /*1130*/  IMAD.WIDE.U32 R10, R6, UR8, RZ ;  /* 0x00000008060a7c25 */ /* 0x000fc8000f8e00ff */
[C---:B------:R-:W-:Y:S02]  /*1140*/  IMAD R9, R7.reuse, UR8, RZ ;  /* 0x0000000807097c24 */ /* 0x040fe4000f8e02ff */
[----:B-1----:R-:W-:Y:S02]  /*1150*/  IMAD R7, R7, UR6, RZ ;  /* 0x0000000607077c24 */ /* 0x002fe4000f8e02ff */
[C---:B------:R-:W-:Y:S01]  /*1160*/  IMAD R18, R6.reuse, UR9, R9 ;  /* 0x0000000906127c24 */ /* 0x040fe2000f8e0209 */
[----:B------:R-:W1:Y:S01]  /*1170*/  LDCU.128 UR8, c[0x0][0x3d0] ;  /* 0x00007a00ff0877ac */ /* 0x000e620008000c00 */
[C---:B------:R-:W-:Y:S01]  /*1180*/  IMAD R16, R6.reuse, UR7, R7 ;  /* 0x0000000706107c24 */ /* 0x040fe2000f8e0207 */
[----:B------:R-:W-:Y:S01]  /*1190*/  SHF.R.S32.HI R9, RZ, 0x1f, R4 ;  /* 0x0000001fff097819 */ /* 0x000fe20000011404 */
[----:B------:R-:W-:Y:S01]  /*11a0*/  IMAD.WIDE.U32 R6, R6, UR6, RZ ;  /* 0x0000000606067c25 */ /* 0x000fe2000f8e00ff */
[----:B------:R-:W2:Y:S03]  /*11b0*/  LDCU.64 UR6, c[0x0][0x3c0] ;  /* 0x00007800ff0677ac */ /* 0x000ea60008000a00 */
[----:B------:R-:W-:Y:S01]  /*11c0*/  IMAD.IADD R19, R11, 0x1, R18 ;  /* 0x000000010b137824 */ /* 0x000fe200078e0212 */
[----:B------:R-:W-:Y:S01]  /*11d0*/  IADD3 R17, PT, PT, R7, R16, RZ ;  /* 0x0000001007117210 */ /* 0x000fe20007ffe0ff */
[----:B------:R-:W-:Y:S01]  /*11e0*/  IMAD.MOV.U32 R18, RZ, RZ, R10 ;  /* 0x000000ffff127224 */ /* 0x000fe200078e000a */
[----:B------:R-:W-:Y:S01]  /*11f0*/  MOV R10, R0 ;  /* 0x00000000000a7202 */ /* 0x000fe20000000f00 */
[----:B----4-:R-:W-:Y:S01]  /*1200*/  IMAD.U32 R7, RZ, RZ, UR15 ;  /* 0x0000000fff077e24 */ /* 0x010fe2000f8e00ff */
[----:B------:R-:W-:-:S02]  /*1210*/  MOV R16, R6 ;  /* 0x0000000600107202 */ /* 0x000fc40000000f00 */
[----:B------:R-:W-:Y:S01]  /*1220*/  MOV R6, UR14 ;  /* 0x0000000e00067c02 */ /* 0x000fe20008000f00 */
[----:B------:R-:W-:-:S04]  /*1230*/  @!P3 IMAD.MOV R10, RZ, RZ, -R10 ;  /* 0x000000ffff0ab224 */ /* 0x000fc800078e0a0a */
[----:B------:R-:W-:Y:S01]  /*1240*/  IMAD R8, R9, R6, RZ ;  /* 0x0000000609087224 */ /* 0x000fe200078e02ff */
[----:B------:R-:W-:Y:S01]  /*1250*/  SEL R10, R5, R10, !P2 ;  /* 0x0000000a050a7207 */ /* 0x000fe20005000000 */
[C---:B------:R-:W-:Y:S01]  /*1260*/  IMAD.WIDE.U32 R18, R4.reuse, R6, R18 ;  /* 0x0000000604127225 */ /* 0x040fe200078e0012 */
[----:B--2---:R-:W-:Y:S02]  /*1270*/  MOV R2, UR6 ;  /* 0x0000000600027c02 */ /* 0x004fe40008000f00 */
[----:B------:R-:W-:Y:S01]  /*1280*/  MOV R3, UR7 ;  /* 0x0000000700037c02 */ /* 0x000fe20008000f00 */
[C---:B------:R-:W-:Y:S02]  /*1290*/  IMAD R8, R4.reuse, R7, R8 ;  /* 0x0000000704087224 */ /* 0x040fe400078e0208 */
[-C--:B------:R-:W-:Y:S02]  /*12a0*/  IMAD R9, R9, R2.reuse, RZ ;  /* 0x0000000209097224 */ /* 0x080fe400078e02ff */
[----:B------:R-:W-:Y:S01]  /*12b0*/  IMAD.WIDE.U32 R16, R4, R2, R16 ;  /* 0x0000000204107225 */ /* 0x000fe200078e0010 */
[----:B------:R-:W-:-:S03]  /*12c0*/  IADD3 R19, PT, PT, R19, R8, RZ ;  /* 0x0000000813137210 */ /* 0x000fc60007ffe0ff */
[----:B------:R-:W-:Y:S01]  /*12d0*/  IMAD R9, R4, R3, R9 ;  /* 0x0000000304097224 */ /* 0x000fe200078e0209 */
[----:B------:R-:W-:Y:S01]  /*12e0*/  SHF.R.S32.HI R4, RZ, 0x1f, R10 ;  /* 0x0000001fff047819 */ /* 0x000fe2000001140a */
[----:B-1----:R-:W-:-:S04]  /*12f0*/  IMAD.WIDE.U32 R18, R10, UR8, R18 ;  /* 0x000000080a127c25 */ /* 0x002fc8000f8e0012 */
[----:B------:R-:W-:Y:S02]  /*1300*/  IMAD.IADD R17, R17, 0x1, R9 ;  /* 0x0000000111117824 */ /* 0x000fe400078e0209 */
[C---:B------:R-:W-:Y:S02]  /*1310*/  IMAD R9, R4.reuse, UR8, RZ ;  /* 0x0000000804097c24 */ /* 0x040fe4000f8e02ff */
[----:B------:R-:W-:Y:S02]  /*1320*/  IMAD R11, R4, UR10, RZ ;  /* 0x0000000a040b7c24 */ /* 0x000fe4000f8e02ff */
[C---:B------:R-:W-:Y:S02]  /*1330*/  IMAD R9, R10.reuse, UR9, R9 ;  /* 0x000000090a097c24 */ /* 0x040fe4000f8e0209 */
[C---:B------:R-:W-:Y:S02]  /*1340*/  IMAD R11, R10.reuse, UR11, R11 ;  /* 0x0000000b0a0b7c24 */ /* 0x040fe4000f8e020b */
[----:B------:R-:W-:Y:S01]  /*1350*/  IMAD.WIDE.U32 R20, R10, UR10, R16 ;  /* 0x0000000a0a147c25 */ /* 0x000fe2000f8e0010 */
[----:B------:R-:W-:-:S04]  /*1360*/  IADD3 R16, PT, PT, R19, R9, RZ ;  /* 0x0000000913107210 */ /* 0x000fc80007ffe0ff */
[----:B------:R-:W-:Y:S01]  /*1370*/  IADD3 R10, PT, PT, R21, R11, RZ ;  /* 0x0000000b150a7210 */ /* 0x000fe20007ffe0ff */
[----:B------:R-:W-:Y:S06]  /*1380*/  BRA `(.L_x_3324) ;  /* 0x00000004006c7947 */ /* 0x000fec0003800000 */
.L_x_3323:
        /* <DEDUP_REMOVED lines=15> */
.L_x_3325:
[----:B------:R-:W2:Y:S01]  /*1480*/  LDC.64 R6, c[0x0][0x3b8] ;  /* 0x0000ee00ff067b82 */ /* 0x000ea20000000a00 */
[----:B-1----:R-:W-:-:S05]  /*1490*/  IADD3 R2, PT, PT, R0, R5, RZ ;  /* 0x0000000500027210 */ /* 0x002fca0007ffe0ff */
[C---:B--2---:R-:W-:Y:S02]  /*14a0*/  IMAD R19, R2.reuse, R7, RZ ;  /* 0x0000000702137224 */ /* 0x044fe400078e02ff */
[----:B------:R-:W-:-:S05]  /*14b0*/  IMAD.WIDE.U32 R2, R2, R6, RZ ;  /* 0x0000000602027225 */ /* 0x000fca00078e00ff */
[----:B------:R-:W-:Y:S02]  /*14c0*/  IADD3 R19, PT, PT, R3, R19, RZ ;  /* 0x0000001303137210 */ /* 0x000fe40007ffe0ff */
[----:B------:R-:W-:Y:S02]  /*14d0*/  MOV R18, R2 ;  /* 0x0000000200127202 */ /* 0x000fe40000000f00 */
.L_x_3326:
        /* <DEDUP_REMOVED lines=14> */
.L_x_3327:
[----:B------:R-:W1:Y:S01]  /*15c0*/  LDC.64 R2, c[0x0][0x3c0] ;  /* 0x0000f000ff027b82 */ /* 0x000e620000000a00 */
[----:B------:R-:W-:-:S05]  /*15d0*/  IADD3 R0, PT, PT, R0, R5, RZ ;  /* 0x0000000500007210 */ /* 0x000fca0007ffe0ff */
[C---:B-1----:R-:W-:Y:S02]  /*15e0*/  IMAD R21, R0.reuse, R3, RZ ;  /* 0x0000000300157224 */ /* 0x042fe400078e02ff */
[----:B-----5:R-:W-:-:S05]  /*15f0*/  IMAD.WIDE.U32 R4, R0, R2, RZ ;  /* 0x0000000200047225 */ /* 0x020fca00078e00ff */
[----:B------:R-:W-:Y:S02]  /*1600*/  IADD3 R21, PT, PT, R5, R21, RZ ;  /* 0x0000001505157210 */ /* 0x000fe40007ffe0ff */
[----:B------:R-:W-:-:S07]  /*1610*/  MOV R20, R4 ;  /* 0x0000000400147202 */ /* 0x000fce0000000f00 */
.L_x_3328:
[----:B------:R-:W1:Y:S01]  /*1620*/  LDC R12, c[0x0][0x3e8] ;  /* 0x0000fa00ff0c7b82 */ /* 0x000e620000000800 */
[----:B------:R-:W-:Y:S02]  /*1630*/  MOV R8, RZ ;  /* 0x000000ff00087202 */ /* 0x000fe40000000f00 */
[----:B------:R-:W-:Y:S02]  /*1640*/  CS2R R238, SRZ ;  /* 0x0000000000ee7805 */ /* 0x000fe4000001ff00 */
[----:B-1----:R-:W-:Y:S02]  /*1650*/  IABS R4, R12 ;  /* 0x0000000c00047213 */ /* 0x002fe40000000000 */
[----:B------:R-:W-:Y:S02]  /*1660*/  ISETP.NE.AND P2, PT, R12, RZ, PT ;  /* 0x000000ff0c00720c */ /* 0x000fe40003f45270 */
[----:B------:R-:W1:Y:S08]  /*1670*/  I2F.RP R10, R4 ;  /* 0x00000004000a7306 */ /* 0x000e700000209400 */
[----:B-1----:R-:W1:Y:S02]  /*1680*/  MUFU.RCP R9, R10 ;  /* 0x0000000a00097308 */ /* 0x002e640000001000 */
[----:B-1----:R-:W-:Y:S01]  /*1690*/  IADD3 R9, PT, PT, R9, 0xffffffe, RZ ;  /* 0x0ffffffe09097810 */ /* 0x002fe20007ffe0ff */
[----:B------:R-:W1:Y:S05]  /*16a0*/  LDC.64 R10, c[0x0][0x3d8] ;  /* 0x0000f600ff0a7b82 */ /* 0x000e6a0000000a00 */
        /* <DEDUP_REMOVED lines=8> */
[C---:B------:R-:W-:Y:S02]  /*1730*/  IMAD R5, R4.reuse, R5, R8 ;  /* 0x0000000504057224 */ /* 0x040fe400078e0208 */
[----:B------:R-:W2:Y:S03]  /*1740*/  LDC.64 R8, c[0x0][0x3d0] ;  /* 0x0000f400ff087b82 */ /* 0x000ea60000000a00 */
[----:B------:R-:W-:-:S13]  /*1750*/  ISETP.GT.U32.AND P0, PT, R4, R5, PT ;  /* 0x000000050400720c */ /* 0x000fda0003f04070 */
[----:B------:R-:W-:Y:S01]  /*1760*/  @!P0 IMAD.IADD R5, R5, 0x1, -R4 ;  /* 0x0000000105058824 */ /* 0x000fe200078e0a04 */
[----:B------:R-:W-:-:S04]  /*1770*/  @!P0 IADD3 R0, PT, PT, R0, 0x1, RZ ;  /* 0x0000000100008810 */ /* 0x000fc80007ffe0ff */
[----:B------:R-:W-:Y:S02]  /*1780*/  ISETP.GE.U32.AND P1, PT, R5, R4, PT ;  /* 0x000000040500720c */ /* 0x000fe40003f26070 */
[-C--:B------:R-:W-:Y:S02]  /*1790*/  LOP3.LUT R4, R13, R12.reuse, RZ, 0x3c, !PT ;  /* 0x0000000c0d047212 */ /* 0x080fe400078e3cff */
[----:B------:R-:W-:Y:S02]  /*17a0*/  LOP3.LUT R5, RZ, R12, RZ, 0x33, !PT ;  /* 0x0000000cff057212 */ /* 0x000fe400078e33ff */
[----:B------:R-:W-:Y:S02]  /*17b0*/  ISETP.GE.AND P3, PT, R4, RZ, PT ;  /* 0x000000ff0400720c */ /* 0x000fe40003f66270 */
[----:B------:R-:W-:-:S04]  /*17c0*/  LEA R4, R59, 0xffffff00, 0x8 ;  /* 0xffffff003b047811 */ /* 0x000fc800078e40ff */
[----:B------:R-:W-:Y:S01]  /*17d0*/  SHF.R.S32.HI R17, RZ, 0x1f, R4 ;  /* 0x0000001fff117819 */ /* 0x000fe20000011404 */
[----:B------:R-:W-:Y:S02]  /*17e0*/  @P1 VIADD R0, R0, 0x1 ;  /* 0x0000000100001836 */ /* 0x000fe40000000000 */
[----:B------:R-:W-:-:S03]  /*17f0*/  IMAD.WIDE.U32 R22, R4, R6, R18 ;  /* 0x0000000604167225 */ /* 0x000fc600078e0012 */
[----:B------:R-:W-:Y:S01]  /*1800*/  MOV R16, R0 ;  /* 0x0000000000107202 */ /* 0x000fe20000000f00 */
[C---:B------:R-:W-:Y:S02]  /*1810*/  IMAD R12, R17.reuse, R2, RZ ;  /* 0x00000002110c7224 */ /* 0x040fe400078e02ff */
[----:B------:R-:W-:Y:S02]  /*1820*/  IMAD R17, R17, R6, RZ ;  /* 0x0000000611117224 */ /* 0x000fe400078e02ff */
[----:B------:R-:W-:Y:S02]  /*1830*/  @!P3 IMAD.MOV R16, RZ, RZ, -R16 ;  /* 0x000000ffff10b224 */ /* 0x000fe400078e0a10 */
[----:B------:R-:W-:-:S04]  /*1840*/  IMAD.WIDE.U32 R20, R4, R2, R20 ;  /* 0x0000000204147225 */ /* 0x000fc800078e0014 */
[C---:B------:R-:W-:Y:S02]  /*1850*/  IMAD R19, R4.reuse, R3, R12 ;  /* 0x0000000304137224 */ /* 0x040fe400078e020c */
[----:B------:R-:W-:Y:S01]  /*1860*/  IMAD R17, R4, R7, R17 ;  /* 0x0000000704117224 */ /* 0x000fe200078e0211 */
[----:B------:R-:W-:Y:S02]  /*1870*/  SEL R4, R5, R16, !P2 ;  /* 0x0000001005047207 */ /* 0x000fe40005000000 */
[----:B------:R-:W-:Y:S02]  /*1880*/  IADD3 R21, PT, PT, R21, R19, RZ ;  /* 0x0000001315157210 */ /* 0x000fe40007ffe0ff */
[----:B------:R-:W-:Y:S02]  /*1890*/  SHF.R.S32.HI R19, RZ, 0x1f, R4 ;  /* 0x0000001fff137819 */ /* 0x000fe40000011404 */
[----:B------:R-:W-:Y:S01]  /*18a0*/  IADD3 R23, PT, PT, R23, R17, RZ ;  /* 0x0000001117177210 */ /* 0x000fe20007ffe0ff */
[----:B-1----:R-:W-:-:S04]  /*18b0*/  IMAD.WIDE.U32 R20, R4, R10, R20 ;  /* 0x0000000a04147225 */ /* 0x002fc800078e0014 */
[C---:B------:R-:W-:Y:S02]  /*18c0*/  IMAD R12, R19.reuse, R10, RZ ;  /* 0x0000000a130c7224 */ /* 0x040fe400078e02ff */
[-C--:B--2---:R-:W-:Y:S02]  /*18d0*/  IMAD R19, R19, R8.reuse, RZ ;  /* 0x0000000813137224 */ /* 0x084fe400078e02ff */
[----:B------:R-:W-:-:S04]  /*18e0*/  IMAD.WIDE.U32 R22, R4, R8, R22 ;  /* 0x0000000804167225 */ /* 0x000fc800078e0016 */
[C---:B------:R-:W-:Y:S01]  /*18f0*/  IMAD R9, R4.reuse, R9, R19 ;  /* 0x0000000904097224 */ /* 0x040fe200078e0213 */
[----:B------:R-:W-:Y:S01]  /*1900*/  MOV R18, R22 ;  /* 0x0000001600127202 */ /* 0x000fe20000000f00 */
[----:B------:R-:W-:-:S03]  /*1910*/  IMAD R11, R4, R11, R12 ;  /* 0x0000000b040b7224 */ /* 0x000fc600078e020c */
[----:B------:R-:W-:Y:S01]  /*1920*/  IADD3 R16, PT, PT, R23, R9, RZ ;  /* 0x0000000917107210 */ /* 0x000fe20007ffe0ff */
[----:B------:R-:W-:-:S07]  /*1930*/  IMAD.IADD R10, R21, 0x1, R11 ;  /* 0x00000001150a7824 */ /* 0x000fce00078e020b */
.L_x_3324:
        /* <DEDUP_REMOVED lines=9> */
[----:B------:R-:W2:Y:S01]  /*19d0*/  LDC R11, c[0x0][0x450] ;  /* 0x00011400ff0b7b82 */ /* 0x000ea20000000800 */
[----:B------:R-:W-:Y:S01]  /*19e0*/  MOV R163, RZ ;  /* 0x000000ff00a37202 */ /* 0x000fe20000000f00 */
[----:B------:R-:W-:Y:S01]  /*19f0*/  IMAD.SHL.U32 R65, R6, 0x10, RZ ;  /* 0x0000001006417824 */ /* 0x000fe200078e00ff */
[----:B------:R-:W-:Y:S01]  /*1a00*/  IADD3 R18, P1, PT, R12, R18, RZ ;  /* 0x000000120c127210 */ /* 0x000fe20007f3e0ff */
[----:B------:R-:W-:Y:S01]  /*1a10*/  IMAD.SHL.U32 R91, R2, 0x10, RZ ;  /* 0x00000010025b7824 */ /* 0x000fe200078e00ff */
[----:B------:R-:W-:-:S02]  /*1a20*/  SHF.L.U64.HI R70, R6, 0x4, R7 ;  /* 0x0000000406467819 */ /* 0x000fc40000010207 */
[----:B------:R-:W-:Y:S01]  /*1a30*/  SHF.L.U64.HI R90, R2, 0x4, R3 ;  /* 0x00000004025a7819 */ /* 0x000fe20000010203 */
[----:B------:R-:W4:Y:S01]  /*1a40*/  @!P0 LDC.64 R8, c[0x0][0x398] ;  /* 0x0000e600ff088b82 */ /* 0x000f220000000a00 */
[----:B------:R-:W-:Y:S01]  /*1a50*/  IMAD.X R19, RZ, RZ, R16, P1 ;  /* 0x000000ffff137224 */ /* 0x000fe200008e0610 */
[----:B------:R-:W-:Y:S01]  /*1a60*/  SHF.L.U32 R64, R59, 0x8, RZ ;  /* 0x000000083b407819 */ /* 0x000fe200000006ff */
[----:B------:R-:W-:-:S04]  /*1a70*/  IMAD.WIDE.U32 R18, R162, R6, R18 ;  /* 0x00000006a2127225 */ /* 0x000fc800078e0012 */
[----:B-1----:R-:W-:Y:S01]  /*1a80*/  @P0 IMAD.WIDE.U32 R22, R14, R160, RZ ;  /* 0x000000a00e160225 */ /* 0x002fe200078e00ff */
[----:B------:R-:W-:-:S03]  /*1a90*/  SHF.L.U32 R78, R18, 0x1, RZ ;  /* 0x00000001124e7819 */ /* 0x000fc600000006ff */
[----:B------:R-:W-:Y:S01]  /*1aa0*/  IMAD R79, R162, R7, R19 ;  /* 0x00000007a24f7224 */ /* 0x000fe200078e0213 */
[----:B------:R-:W-:Y:S01]  /*1ab0*/  SHF.R.S32.HI R7, RZ, 0x1f, R68 ;  /* 0x0000001fff077819 */ /* 0x000fe20000011444 */
[----:B------:R-:W-:Y:S01]  /*1ac0*/  VIADD R71, R64, 0xffffff00 ;  /* 0xffffff0040477836 */ /* 0x000fe20000000000 */
[----:B--2---:R-:W-:Y:S02]  /*1ad0*/  LEA.HI R11, R11, R11, RZ, 0x1 ;  /* 0x0000000b0b0b7211 */ /* 0x004fe400078f08ff */
[----:B------:R-:W-:Y:S02]  /*1ae0*/  LEA.HI R7, R7, R68, RZ, 0x8 ;  /* 0x0000004407077211 */ /* 0x000fe400078f40ff */
[----:B------:R-:W-:Y:S02]  /*1af0*/  SHF.R.S32.HI R11, RZ, 0x1, R11 ;  /* 0x00000001ff0b7819 */ /* 0x000fe4000001140b */
[----:B------:R-:W-:Y:S01]  /*1b00*/  SHF.L.U64.HI R79, R18, 0x1, R79 ;  /* 0x00000001124f7819 */ /* 0x000fe2000001024f */
[----:B----4-:R-:W-:Y:S01]  /*1b10*/  @!P0 IMAD.WIDE.U32 R24, R233, R8, RZ ;  /* 0x00000008e9188225 */ /* 0x010fe200078e00ff */
[----:B------:R-:W-:-:S03]  /*1b20*/  SHF.R.S32.HI R8, RZ, 0x1f, R13 ;  /* 0x0000001fff087819 */ /* 0x000fc6000001140d */
[----:B------:R-:W-:Y:S01]  /*1b30*/  @!P0 IMAD R9, R233, R9, R25 ;  /* 0x00000009e9098224 */ /* 0x000fe200078e0219 */
[----:B------:R-:W-:Y:S01]  /*1b40*/  @!P0 MOV R17, R24 ;  /* 0x0000001800118202 */ /* 0x000fe20000000f00 */
[----:B------:R-:W-:Y:S02]  /*1b50*/  @P0 IMAD.MOV.U32 R17, RZ, RZ, R22 ;  /* 0x000000ffff110224 */ /* 0x000fe400078e0016 */
[----:B------:R-:W-:Y:S01]  /*1b60*/  @P0 IMAD R9, R14, R161, R23 ;  /* 0x000000a10e090224 */ /* 0x000fe200078e0217 */
[----:B------:R-:W-:Y:S01]  /*1b70*/  IADD3 R20, P0, PT, R12, R20, RZ ;  /* 0x000000140c147210 */ /* 0x000fe20007f1e0ff */
[----:B------:R-:W-:Y:S01]  /*1b80*/  IMAD R8, R8, UR6, RZ ;  /* 0x0000000608087c24 */ /* 0x000fe2000f8e02ff */
[----:B------:R-:W-:Y:S01]  /*1b90*/  IADD3 R16, P1, PT, R12, R17, RZ ;  /* 0x000000110c107210 */ /* 0x000fe20007f3e0ff */
[----:B------:R-:W-:-:S04]  /*1ba0*/  IMAD.WIDE.U32 R14, R15, 0x40, R162 ;  /* 0x000000400f0e7825 */ /* 0x000fc800078e00a2 */
[----:B------:R-:W-:Y:S01]  /*1bb0*/  IMAD.X R17, RZ, RZ, R9, P1 ;  /* 0x000000ffff117224 */ /* 0x000fe200008e0609 */
[----:B------:R-:W-:Y:S01]  /*1bc0*/  IADD3 R78, P1, PT, R78, UR8, RZ ;  /* 0x000000084e4e7c10 */ /* 0x000fe2000ff3e0ff */
[C---:B------:R-:W-:Y:S02]  /*1bd0*/  IMAD R9, R13.reuse, UR7, R8 ;  /* 0x000000070d097c24 */ /* 0x040fe4000f8e0208 */
[----:B------:R-:W-:Y:S01]  /*1be0*/  IMAD.WIDE.U32 R16, R13, UR6, R16 ;  /* 0x000000060d107c25 */ /* 0x000fe2000f8e0010 */
[----:B------:R-:W1:Y:S01]  /*1bf0*/  LDCU.64 UR6, c[0x0][0x390] ;  /* 0x00007200ff0677ac */ /* 0x000e620008000a00 */
[----:B------:R-:W-:Y:S02]  /*1c00*/  IADD3.X R79, PT, PT, R79, UR9, RZ, P1, !PT ;  /* 0x000000094f4f7c10 */ /* 0x000fe40008ffe4ff */
[----:B------:R-:W-:Y:S01]  /*1c10*/  IMAD.X R21, RZ, RZ, R10, P0 ;  /* 0x000000ffff157224 */ /* 0x000fe200000e060a */
[----:B------:R-:W-:Y:S01]  /*1c20*/  MOV R234, R78 ;  /* 0x0000004e00ea7202 */ /* 0x000fe20000000f00 */
[----:B------:R-:W-:Y:S01]  /*1c30*/  IMAD R8, R15, R160, RZ ;  /* 0x000000a00f087224 */ /* 0x000fe200078e02ff */
[----:B------:R-:W-:Y:S01]  /*1c40*/  MOV R235, R79 ;  /* 0x0000004f00eb7202 */ /* 0x000fe20000000f00 */
[----:B------:R-:W-:-:S04]  /*1c50*/  IMAD.WIDE.U32 R20, R162, R2, R20 ;  /* 0x00000002a2147225 */ /* 0x000fc800078e0014 */
[----:B------:R-:W-:Y:S01]  /*1c60*/  IMAD R75, R162, R3, R21 ;  /* 0x00000003a24b7224 */ /* 0x000fe200078e0215 */
[----:B------:R-:W-:Y:S01]  /*1c70*/  SHF.R.S32.HI R3, RZ, 0x8, R7 ;  /* 0x00000008ff037819 */ /* 0x000fe20000011407 */
[----:B------:R-:W-:Y:S02]  /*1c80*/  IMAD.SHL.U32 R76, R20, 0x2, RZ ;  /* 0x00000002144c7824 */ /* 0x000fe400078e00ff */
[----:B------:R-:W-:Y:S01]  /*1c90*/  IMAD R73, R14, R161, R8 ;  /* 0x000000a10e497224 */ /* 0x000fe200078e0208 */
[----:B------:R-:W-:Y:S01]  /*1ca0*/  SHF.L.U64.HI R75, R20, 0x1, R75 ;  /* 0x00000001144b7819 */ /* 0x000fe2000001024b */
[----:B------:R-:W-:Y:S01]  /*1cb0*/  IMAD.IADD R17, R17, 0x1, R9 ;  /* 0x0000000111117824 */ /* 0x000fe200078e0209 */
[----:B-1----:R-:W-:Y:S02]  /*1cc0*/  IADD3 R76, P0, PT, R76, UR6, RZ ;  /* 0x000000064c4c7c10 */ /* 0x002fe4000ff1e0ff */
[----:B------:R-:W-:Y:S01]  /*1cd0*/  VIMNMX R74, PT, PT, R230, R3, !PT ;  /* 0x00000003e64a7248 */ /* 0x000fe20007fe0100 */
[----:B------:R-:W-:Y:S01]  /*1ce0*/  IMAD.WIDE.U32 R160, R14, R160, R16 ;  /* 0x000000a00ea07225 */ /* 0x000fe200078e0010 */
[----:B------:R-:W-:-:S02]  /*1cf0*/  SHF.L.U32 R8, R67, 0x2, RZ ;  /* 0x0000000243087819 */ /* 0x000fc400000006ff */
[----:B------:R-:W-:Y:S01]  /*1d00*/  IADD3.X R75, PT, PT, R75, UR7, RZ, P0, !PT ;  /* 0x000000074b4b7c10 */ /* 0x000fe200087fe4ff */
[----:B------:R-:W-:Y:S01]  /*1d10*/  IMAD.MOV.U32 R236, RZ, RZ, R76 ;  /* 0x000000ffffec7224 */ /* 0x000fe200078e004c */
[----:B------:R-:W-:Y:S02]  /*1d20*/  ISETP.GT.AND P0, PT, R59, R74, PT ;  /* 0x0000004a3b00720c */ /* 0x000fe40003f04270 */
[----:B------:R-:W-:Y:S01]  /*1d30*/  LOP3.LUT R6, R8, 0x1c, RZ, 0xc0, !PT ;  /* 0x0000001c08067812 */ /* 0x000fe200078ec0ff */
[----:B------:R-:W-:Y:S01]  /*1d40*/  IMAD.MOV.U32 R237, RZ, RZ, R75 ;  /* 0x000000ffffed7224 */ /* 0x000fe200078e004b */
[----:B------:R-:W-:-:S03]  /*1d50*/  IADD3 R73, PT, PT, R161, R73, RZ ;  /* 0x00000049a1497210 */ /* 0x000fc60007ffe0ff */
[----:B------:R-:W-:-:S04]  /*1d60*/  IMAD R133, R162, R11, R6 ;  /* 0x0000000ba2857224 */ /* 0x000fc800078e0206 */
[--C-:B------:R-:W-:Y:S01]  /*1d70*/  IMAD.IADD R131, R6, 0x1, R133.reuse ;  /* 0x0000000106837824 */ /* 0x100fe200078e0285 */
[----:B------:R-:W-:-:S04]  /*1d80*/  SHF.R.S32.HI R110, RZ, 0x1f, R133 ;  /* 0x0000001fff6e7819 */ /* 0x000fc80000011485 */
[----:B------:R-:W-:Y:S01]  /*1d90*/  SHF.R.S32.HI R109, RZ, 0x1f, R131 ;  /* 0x0000001fff6d7819 */ /* 0x000fe20000011483 */
[----:B---3--:R-:W-:Y:S06]  /*1da0*/  @!P0 BRA `(.L_x_3329) ;  /* 0x000000c800408947 */ /* 0x008fec0003800000 */
[----:B------:R-:W1:Y:S01]  /*1db0*/  LDC.64 R2, c[0x0][0x4a0] ;  /* 0x00012800ff027b82 */ /* 0x000e620000000a00 */
[----:B------:R-:W2:Y:S01]  /*1dc0*/  LDCU.128 UR8, c[0x0][0x490] ;  /* 0x00009200ff0877ac */ /* 0x000ea20008000c00 */
[----:B------:R-:W-:Y:S01]  /*1dd0*/  IMAD.MOV.U32 R14, RZ, RZ, R0 ;  /* 0x000000ffff0e7224 */ /* 0x000fe200078e0000 */
[----:B------:R-:W-:Y:S01]  /*1de0*/  SHF.R.S32.HI R7, RZ, 0x1f, R71 ;  /* 0x0000001fff077819 */ /* 0x000fe20000011447 */
[----:B------:R-:W-:Y:S01]  /*1df0*/  IMAD.MOV.U32 R13, RZ, RZ, RZ ;  /* 0x000000ffff0d7224 */ /* 0x000fe200078e00ff */
[----:B------:R-:W3:Y:S01]  /*1e00*/  LDCU.128 UR12, c[0x0][0x4c0] ;  /* 0x00009800ff0c77ac */ /* 0x000ee20008000c00 */
[----:B-----5:R-:W-:Y:S01]  /*1e10*/  IMAD.IADD R56, R71, 0x1, R4 ;  /* 0x0000000147387824 */ /* 0x020fe200078e0204 */
[----:B------:R-:W-:Y:S01]  /*1e20*/  @!P3 IADD3 R14, PT, PT, -R14, RZ, RZ ;  /* 0x000000ff0e0eb210 */ /* 0x000fe20007ffe1ff */
[----:B------:R-:W4:Y:S01]  /*1e30*/  LDC.64 R88, c[0x0][0x4a8] ;  /* 0x00012a00ff587b82 */ /* 0x000f220000000a00 */
[----:B------:R-:W3:Y:S01]  /*1e40*/  LDCU.128 UR16, c[0x0][0x4b0] ;  /* 0x00009600ff1077ac */ /* 0x000ee20008000c00 */
[----:B------:R-:W-:Y:S01]  /*1e50*/  IMAD R56, R56, R11, RZ ;  /* 0x0000000b38387224 */ /* 0x000fe200078e02ff */
[----:B------:R-:W-:Y:S01]  /*1e60*/  SEL R14, R5, R14, !P2 ;  /* 0x0000000e050e7207 */ /* 0x000fe20005000000 */
[C---:B------:R-:W-:Y:S01]  /*1e70*/  IMAD R127, R11.reuse, 0x30, RZ ;  /* 0x000000300b7f7824 */ /* 0x040fe200078e02ff */
[----:B------:R-:W4:Y:S01]  /*1e80*/  LDCU.64 UR6, c[0x0][0x488] ;  /* 0x00009100ff0677ac */ /* 0x000f220008000a00 */
[C---:B------:R-:W-:Y:S01]  /*1e90*/  IMAD R126, R11.reuse, 0x50, RZ ;  /* 0x000000500b7e7824 */ /* 0x040fe200078e02ff */
[C---:B------:R-:W-:Y:S01]  /*1ea0*/  SHF.L.U32 R129, R11.reuse, 0x4, RZ ;  /* 0x000000040b817819 */ /* 0x040fe200000006ff */
[C---:B------:R-:W-:Y:S01]  /*1eb0*/  IMAD R125, R11.reuse, 0x60, RZ ;  /* 0x000000600b7d7824 */ /* 0x040fe200078e02ff */
[----:B------:R-:W-:Y:S01]  /*1ec0*/  UMOV UR21, URZ ;  /* 0x000000ff00157c82 */ /* 0x000fe20008000000 */
[C---:B------:R-:W-:Y:S01]  /*1ed0*/  IMAD R124, R11.reuse, 0x70, RZ ;  /* 0x000000700b7c7824 */ /* 0x040fe200078e02ff */
[----:B------:R-:W-:Y:S01]  /*1ee0*/  SHF.L.U32 R115, R11, 0x6, RZ ;  /* 0x000000060b737819 */ /* 0x000fe200000006ff */
[----:B--2---:R-:W-:Y:S01]  /*1ef0*/  IMAD.WIDE.U32 R8, R233, UR10, R12 ;  /* 0x0000000ae9087c25 */ /* 0x004fe2000f8e000c */
[----:B------:R-:W-:-:S02]  /*1f00*/  IADD3 R154, PT, PT, R162, 0x20, RZ ;  /* 0x00000020a29a7810 */ /* 0x000fc40007ffe0ff */
[----:B------:R-:W-:Y:S01]  /*1f10*/  IADD3 R150, PT, PT, R162, 0x40, RZ ;  /* 0x00000040a2967810 */ /* 0x000fe20007ffe0ff */
[C---:B-1----:R-:W-:Y:S01]  /*1f20*/  IMAD.WIDE.U32 R18, R233.reuse, R2, R12 ;  /* 0x00000002e9127225 */ /* 0x042fe200078e000c */
[----:B------:R-:W-:Y:S01]  /*1f30*/  IADD3 R2, P0, PT, -R68, R162, RZ ;  /* 0x000000a244027210 */ /* 0x000fe20007f1e1ff */
[----:B---3--:R-:W-:Y:S02]  /*1f40*/  USHF.L.U64.HI UR20, UR16, 0x5, UR17 ;  /* 0x0000000510147899 */ /* 0x008fe40008010211 */
[C---:B------:R-:W-:Y:S01]  /*1f50*/  IMAD R9, R233.reuse, UR11, R9 ;  /* 0x0000000be9097c24 */ /* 0x040fe2000f8e0209 */
[----:B------:R-:W1:Y:S01]  /*1f60*/  LDCU.64 UR10, c[0x0][0x4d0] ;  /* 0x00009a00ff0a77ac */ /* 0x000e620008000a00 */
[----:B------:R-:W-:Y:S01]  /*1f70*/  IMAD R19, R233, R3, R19 ;  /* 0x00000003e9137224 */ /* 0x000fe200078e0213 */
[----:B------:R-:W-:Y:S01]  /*1f80*/  SHF.R.S32.HI R3, RZ, 0x1f, R14 ;  /* 0x0000001fff037819 */ /* 0x000fe2000001140e */
[-C--:B----4-:R-:W-:Y:S01]  /*1f90*/  IMAD R16, R7, R88.reuse, RZ ;  /* 0x0000005807107224 */ /* 0x090fe200078e02ff */
[C---:B------:R-:W-:Y:S01]  /*1fa0*/  SHF.L.U64.HI R92, R88.reuse, 0x4, R89 ;  /* 0x00000004585c7819 */ /* 0x040fe20000010259 */
[----:B------:R-:W-:Y:S01]  /*1fb0*/  IMAD.WIDE.U32 R8, R71, R88, R8 ;  /* 0x0000005847087225 */ /* 0x000fe200078e0008 */
[----:B------:R-:W-:-:S02]  /*1fc0*/  SHF.L.U32 R93, R88, 0x4, RZ ;  /* 0x00000004585d7819 */ /* 0x000fc400000006ff */
[C---:B------:R-:W-:Y:S01]  /*1fd0*/  IADD3 R146, PT, PT, R162.reuse, 0x60, RZ ;  /* 0x00000060a2927810 */ /* 0x040fe20007ffe0ff */
[----:B------:R-:W-:Y:S01]  /*1fe0*/  IMAD R16, R71, R89, R16 ;  /* 0x0000005947107224 */ /* 0x000fe200078e0210 */
[C---:B------:R-:W-:Y:S01]  /*1ff0*/  LOP3.LUT R142, R162.reuse, 0x80, RZ, 0xfc, !PT ;  /* 0x00000080a28e7812 */ /* 0x040fe200078efcff */
[----:B------:R-:W-:Y:S01]  /*2000*/  IMAD R5, R3, UR12, RZ ;  /* 0x0000000c03057c24 */ /* 0x000fe2000f8e02ff */
[C---:B------:R-:W-:Y:S01]  /*2010*/  IADD3 R140, PT, PT, R162.reuse, 0x90, RZ ;  /* 0x00000090a28c7810 */ /* 0x040fe20007ffe0ff */
[----:B------:R-:W-:Y:S01]  /*2020*/  IMAD.IADD R17, R9, 0x1, R16 ;  /* 0x0000000109117824 */ /* 0x000fe200078e0210 */
[----:B------:R-:W-:Y:S01]  /*2030*/  SHF.R.S32.HI R9, RZ, 0x1f, R68 ;  /* 0x0000001fff097819 */ /* 0x000fe20000011444 */
[----:B------:R-:W-:Y:S01]  /*2040*/  IMAD R0, R7, UR16, RZ ;  /* 0x0000001007007c24 */ /* 0x000fe2000f8e02ff */
[C---:B------:R-:W-:Y:S01]  /*2050*/  IADD3 R136, PT, PT, R162.reuse, 0xb0, RZ ;  /* 0x000000b0a2887810 */ /* 0x040fe20007ffe0ff */
[----:B------:R-:W-:Y:S01]  /*2060*/  IMAD R3, R3, UR18, RZ ;  /* 0x0000001203037c24 */ /* 0x000fe2000f8e02ff */
[C---:B------:R-:W-:Y:S01]  /*2070*/  IADD3 R132, PT, PT, R162.reuse, 0xd0, RZ ;  /* 0x000000d0a2847810 */ /* 0x040fe20007ffe0ff */
[C---:B------:R-:W-:Y:S01]  /*2080*/  IMAD R0, R71.reuse, UR17, R0 ;  /* 0x0000001147007c24 */ /* 0x040fe2000f8e0200 */
[----:B------:R-:W-:Y:S01]  /*2090*/  IADD3 R128, PT, PT, R162, 0xf0, RZ ;  /* 0x000000f0a2807810 */ /* 0x000fe20007ffe0ff */
[----:B------:R-:W-:Y:S01]  /*20a0*/  IMAD.WIDE.U32 R18, R71, UR16, R18 ;  /* 0x0000001047127c25 */ /* 0x000fe2000f8e0012 */
[----:B------:R-:W-:-:S02]  /*20b0*/  MOV R112, R71 ;  /* 0x0000004700707202 */ /* 0x000fc40000000f00 */
[----:B------:R-:W-:Y:S01]  /*20c0*/  SHF.R.S32.HI R108, RZ, 0x1f, R129 ;  /* 0x0000001fff6c7819 */ /* 0x000fe20000011481 */
[----:B------:R-:W-:Y:S01]  /*20d0*/  IMAD.X R9, RZ, RZ, ~R9, P0 ;  /* 0x000000ffff097224 */ /* 0x000fe200000e0e09 */
[----:B------:R-:W-:Y:S01]  /*20e0*/  IADD3 R82, P0, PT, R56, R131, RZ ;  /* 0x0000008338527210 */ /* 0x000fe20007f1e0ff */
[----:B------:R-:W-:Y:S01]  /*20f0*/  IMAD R6, R14, UR19, R3 ;  /* 0x000000130e067c24 */ /* 0x000fe2000f8e0203 */
[----:B------:R-:W-:Y:S01]  /*2100*/  SHF.R.S32.HI R3, RZ, 0x1f, R56 ;  /* 0x0000001fff037819 */ /* 0x000fe20000011438 */
[----:B------:R-:W-:Y:S01]  /*2110*/  IMAD.IADD R19, R19, 0x1, R0 ;  /* 0x0000000113137824 */ /* 0x000fe200078e0200 */
[----:B------:R-:W-:Y:S01]  /*2120*/  IADD3 R56, P1, PT, R56, R133, RZ ;  /* 0x0000008538387210 */ /* 0x000fe20007f3e0ff */
[----:B------:R-:W-:Y:S01]  /*2130*/  IMAD.MOV.U32 R16, RZ, RZ, R8 ;  /* 0x000000ffff107224 */ /* 0x000fe200078e0008 */
[----:B------:R-:W-:Y:S01]  /*2140*/  USHF.L.U32 UR19, UR16, 0x8, URZ ;  /* 0x0000000810137899 */ /* 0x000fe200080006ff */
[C---:B------:R-:W-:Y:S01]  /*2150*/  IMAD.X R83, R3.reuse, 0x1, R109, P0 ;  /* 0x0000000103537824 */ /* 0x040fe200000e066d */
[----:B------:R-:W-:Y:S01]  /*2160*/  IADD3.X R3, PT, PT, R3, R110, RZ, P1, !PT ;  /* 0x0000006e03037210 */ /* 0x000fe20000ffe4ff */
[C---:B------:R-:W-:Y:S01]  /*2170*/  IMAD R5, R14.reuse, UR13, R5 ;  /* 0x0000000d0e057c24 */ /* 0x040fe2000f8e0205 */
[----:B------:R-:W-:Y:S01]  /*2180*/  SHF.R.S32.HI R106, RZ, 0x1f, R127 ;  /* 0x0000001fff6a7819 */ /* 0x000fe2000001147f */
[----:B------:R-:W-:Y:S01]  /*2190*/  IMAD.WIDE.U32 R18, R14, UR12, R18 ;  /* 0x0000000c0e127c25 */ /* 0x000fe2000f8e0012 */
[C---:B------:R-:W-:Y:S01]  /*21a0*/  SHF.L.U64.HI R0, R56.reuse, 0x1, R3 ;  /* 0x0000000138007819 */ /* 0x040fe20000010203 */
[----:B------:R-:W2:Y:S01]  /*21b0*/  LDCU.64 UR12, c[0x0][0x4e0] ;  /* 0x00009c00ff0c77ac */ /* 0x000ea20008000a00 */
[----:B------:R-:W-:Y:S01]  /*21c0*/  SHF.L.U32 R56, R56, 0x1, RZ ;  /* 0x0000000138387819 */ /* 0x000fe200000006ff */
[----:B------:R-:W-:Y:S01]  /*21d0*/  IMAD.WIDE.U32 R14, R14, UR18, R16 ;  /* 0x000000120e0e7c25 */ /* 0x000fe2000f8e0010 */
[----:B------:R-:W-:Y:S01]  /*21e0*/  IADD3 R5, PT, PT, R19, R5, RZ ;  /* 0x0000000513057210 */ /* 0x000fe20007ffe0ff */
[----:B------:R-:W-:Y:S01]  /*21f0*/  USHF.L.U32 UR18, UR16, 0x5, URZ ;  /* 0x0000000510127899 */ /* 0x000fe200080006ff */
[----:B------:R-:W-:Y:S01]  /*2200*/  MOV R4, R18 ;  /* 0x0000001200047202 */ /* 0x000fe20000000f00 */
[----:B------:R-:W-:Y:S01]  /*2210*/  IMAD.IADD R7, R15, 0x1, R6 ;  /* 0x000000010f077824 */ /* 0x000fe200078e0206 */
[----:B------:R-:W-:Y:S01]  /*2220*/  SHF.L.U64.HI R83, R82, 0x1, R83 ;  /* 0x0000000152537819 */ /* 0x000fe20000010253 */
[----:B------:R-:W-:Y:S01]  /*2230*/  IMAD.MOV.U32 R6, RZ, RZ, R14 ;  /* 0x000000ffff067224 */ /* 0x000fe200078e000e */
[----:B------:R-:W-:Y:S01]  /*2240*/  IADD3 R14, P0, PT, R56, UR14, RZ ;  /* 0x0000000e380e7c10 */ /* 0x000fe2000ff1e0ff */
[----:B------:R-:W-:Y:S01]  /*2250*/  IMAD R81, R9, UR16, RZ ;  /* 0x0000001009517c24 */ /* 0x000fe2000f8e02ff */
[----:B------:R-:W-:Y:S01]  /*2260*/  SHF.R.S32.HI R105, RZ, 0x1f, R115 ;  /* 0x0000001fff697819 */ /* 0x000fe20000011473 */
[----:B------:R-:W-:Y:S01]  /*2270*/  IMAD.WIDE.U32 R4, R2, UR16, R4 ;  /* 0x0000001002047c25 */ /* 0x000fe2000f8e0004 */
[----:B------:R-:W3:Y:S01]  /*2280*/  LDCU UR16, c[0x0][0x450] ;  /* 0x00008a00ff1077ac */ /* 0x000ee20008000800 */
[----:B------:R-:W-:-:S02]  /*2290*/  IADD3.X R15, PT, PT, R0, UR15, RZ, P0, !PT ;  /* 0x0000000f000f7c10 */ /* 0x000fc400087fe4ff */
[----:B------:R-:W-:Y:S01]  /*22a0*/  IMAD R81, R2, UR17, R81 ;  /* 0x0000001102517c24 */ /* 0x000fe2000f8e0251 */
[----:B-1----:R-:W-:Y:S01]  /*22b0*/  IADD3 R56, P0, PT, R56, UR10, RZ ;  /* 0x0000000a38387c10 */ /* 0x002fe2000ff1e0ff */
[-C--:B------:R-:W-:Y:S01]  /*22c0*/  IMAD R9, R9, R88.reuse, RZ ;  /* 0x0000005809097224 */ /* 0x080fe200078e02ff */
[----:B------:R-:W1:Y:S01]  /*22d0*/  LDCU.U8 UR17, c[0x0][0x533] ;  /* 0x0000a660ff1177ac */ /* 0x000e620008000000 */
[----:B------:R-:W-:Y:S01]  /*22e0*/  IMAD.SHL.U32 R82, R82, 0x2, RZ ;  /* 0x0000000252527824 */ /* 0x000fe200078e00ff */
[----:B------:R-:W-:Y:S01]  /*22f0*/  IADD3.X R57, PT, PT, R0, UR11, RZ, P0, !PT ;  /* 0x0000000b00397c10 */ /* 0x000fe200087fe4ff */
[C---:B------:R-:W-:Y:S01]  /*2300*/  IMAD R9, R2.reuse, R89, R9 ;  /* 0x0000005902097224 */ /* 0x040fe200078e0209 */
[----:B------:R-:W-:Y:S01]  /*2310*/  IADD3 R89, P0, PT, RZ, -UR21, RZ ;  /* 0x80000015ff597c10 */ /* 0x000fe2000ff1e0ff */
[----:B------:R-:W-:Y:S01]  /*2320*/  IMAD.WIDE.U32 R2, R2, R88, R6 ;  /* 0x0000005802027225 */ /* 0x000fe200078e0006 */
[----:B------:R-:W-:Y:S02]  /*2330*/  IADD3 R84, P1, PT, R82, UR14, RZ ;  /* 0x0000000e52547c10 */ /* 0x000fe4000ff3e0ff */
[----:B------:R-:W-:Y:S01]  /*2340*/  IADD3.X R86, PT, PT, RZ, ~UR19, RZ, P0, !PT ;  /* 0x80000013ff567c10 */ /* 0x000fe200087fe4ff */
[----:B------:R-:W-:Y:S01]  /*2350*/  IMAD.SHL.U32 R88, R88, 0x100, RZ ;  /* 0x0000010058587824 */ /* 0x000fe200078e00ff */
[----:B------:R-:W-:Y:S01]  /*2360*/  IADD3.X R85, PT, PT, R83, UR15, RZ, P1, !PT ;  /* 0x0000000f53557c10 */ /* 0x000fe20008ffe4ff */
[----:B------:R-:W-:Y:S01]  /*2370*/  IMAD R123, R11, 0x90, RZ ;  /* 0x000000900b7b7824 */ /* 0x000fe200078e02ff */
[----:B------:R-:W-:Y:S01]  /*2380*/  LEA R80, P3, R4, UR8, 0x1 ;  /* 0x0000000804507c11 */ /* 0x000fe2000f8608ff */
[----:B------:R-:W-:Y:S01]  /*2390*/  IMAD.X R88, RZ, RZ, ~R88, P0 ;  /* 0x000000ffff587224 */ /* 0x000fe200000e0e58 */
[----:B------:R-:W-:Y:S01]  /*23a0*/  IADD3 R81, PT, PT, R5, R81, RZ ;  /* 0x0000005105517210 */ /* 0x000fe20007ffe0ff */
[C---:B------:R-:W-:Y:S01]  /*23b0*/  IMAD R122, R11.reuse, 0xa0, RZ ;  /* 0x000000a00b7a7824 */ /* 0x040fe200078e02ff */
        /* <DEDUP_REMOVED lines=32> */
[----:B---3--:R-:W-:Y:S01]  /*25c0*/  MOV R17, UR16 ;  /* 0x0000001000117c02 */ /* 0x008fe20008000f00 */
[----:B------:R-:W-:Y:S01]  /*25d0*/  IMAD R111, R59, -0x100, R66 ;  /* 0xffffff003b6f7824 */ /* 0x000fe200078e0242 */
[----:B------:R-:W-:Y:S01]  /*25e0*/  SHF.R.S32.HI R86, RZ, 0x1f, R86 ;  /* 0x0000001fff567819 */ /* 0x000fe20000011456 */
[----:B------:R-:W-:Y:S01]  /*25f0*/  IMAD.MOV.U32 R135, RZ, RZ, R59 ;  /* 0x000000ffff877224 */ /* 0x000fe200078e003b */
[----:B------:R-:W-:Y:S01]  /*2600*/  SHF.R.S32.HI R88, RZ, 0x1f, R88 ;  /* 0x0000001fff587819 */ /* 0x000fe20000011458 */
[----:B------:R-:W3:Y:S01]  /*2610*/  LDCU.64 UR14, c[0x0][0x3c0] ;  /* 0x00007800ff0e77ac */ /* 0x000ee20008000a00 */
[----:B------:R-:W-:-:S02]  /*2620*/  LEA.HI.X R81, R4, UR9, R81, 0x1, P3 ;  /* 0x0000000904517c11 */ /* 0x000fc400098f0c51 */
[----:B------:R-:W-:Y:S01]  /*2630*/  LEA.HI.X R9, R2, UR7, R9, 0x1, P2 ;  /* 0x0000000702097c11 */ /* 0x000fe200090f0c09 */
[----:B------:R-:W4:Y:S01]  /*2640*/  LDCU.64 UR6, c[0x0][0x3b8] ;  /* 0x00007700ff0677ac */ /* 0x000f220008000a00 */
[----:B------:R-:W-:Y:S01]  /*2650*/  IADD3.X R83, PT, PT, R83, UR11, RZ, P1, !PT ;  /* 0x0000000b53537c10 */ /* 0x000fe20008ffe4ff */
[----:B------:R-:W2:Y:S01]  /*2660*/  LDCU.128 UR8, c[0x0][0x3a0] ;  /* 0x00007400ff0877ac */ /* 0x000ea20008000c00 */
[----:B-1----:R-:W-:-:S11]  /*2670*/  UISETP.NE.AND UP0, UPT, UR17, URZ, UPT ;  /* 0x000000ff1100728c */ /* 0x002fd6000bf05270 */
.L_x_3399:
[----:B------:R-:W-:Y:S01]  /*2680*/  VIADD R111, R111, 0x100 ;  /* 0x000001006f6f7836 */ /* 0x000fe20000000000 */
[----:B------:R-:W-:Y:S01]  /*2690*/  LEA R18, P1, R91, R76, 0x1 ;  /* 0x0000004c5b127211 */ /* 0x000fe200078208ff */
[----:B------:R-:W-:Y:S01]  /*26a0*/  VIADD R113, R113, 0x100 ;  /* 0x0000010071717836 */ /* 0x000fe20000000000 */
[----:B------:R-:W-:Y:S01]  /*26b0*/  BSSY.RECONVERGENT B1, `(.L_x_3330) ;  /* 0x0000b9f000017945 */ /* 0x000fe20003800200 */
[----:B------:R-:W-:Y:S01]  /*26c0*/  IMAD.MOV.U32 R158, RZ, RZ, R112 ;  /* 0x000000ffff9e7224 */ /* 0x000fe200078e0070 */
[----:B------:R-:W-:Y:S01]  /*26d0*/  ISETP.GE.AND P0, PT, R162, R111, PT ;  /* 0x0000006fa200720c */ /* 0x000fe20003f06270 */
[----:B------:R-:W-:Y:S01]  /*26e0*/  VIADD R112, R112, 0xffffff00 ;  /* 0xffffff0070707836 */ /* 0x000fe20000000000 */
[----:B------:R-:W-:Y:S02]  /*26f0*/  LEA.HI.X R19, R91, R75, R90, 0x1, P1 ;  /* 0x0000004b5b137211 */ /* 0x000fe400008f0c5a */
[----:B------:R-:W-:Y:S02]  /*2700*/  ISETP.GE.AND P2, PT, R162, R113, !P0 ;  /* 0x00000071a200720c */ /* 0x000fe40004746270 */
[-C--:B------:R-:W-:Y:S02]  /*2710*/  ISETP.GE.AND P0, PT, R156, R111.reuse, PT ;  /* 0x0000006f9c00720c */ /* 0x080fe40003f06270 */
[----:B------:R-:W-:Y:S02]  /*2720*/  ISETP.GE.AND P6, PT, R142, R111, PT ;  /* 0x0000006f8e00720c */ /* 0x000fe40003fc6270 */
[----:B------:R-:W-:Y:S02]  /*2730*/  ISETP.GE.AND P3, PT, R156, R113, !P0 ;  /* 0x000000719c00720c */ /* 0x000fe40004766270 */
[----:B------:R-:W-:Y:S02]  /*2740*/  IADD3 R28, P0, PT, R80, UR18, RZ ;  /* 0x00000012501c7c10 */ /* 0x000fe4000ff1e0ff */
[----:B------:R-:W-:Y:S02]  /*2750*/  P2R R58, PR, RZ, 0x8 ;  /* 0x00000008ff3a7803 */ /* 0x000fe40000000000 */
[----:B------:R-:W-:Y:S01]  /*2760*/  IADD3.X R29, PT, PT, R81, UR20, RZ, P0, !PT ;  /* 0x00000014511d7c10 */ /* 0x000fe200087fe4ff */
[----:B------:R-:W5:Y:S01]  /*2770*/  @P2 LDG.E.128 R4, desc[UR4][R80.64] ;  /* 0x0000000450042981 */ /* 0x000f62000c1e1d00 */
[----:B------:R-:W-:Y:S01]  /*2780*/  @P2 IMAD.MOV.U32 R77, RZ, RZ, R75 ;  /* 0x000000ffff4d2224 */ /* 0x000fe200078e004b */
[----:B------:R-:W-:Y:S02]  /*2790*/  ISETP.GE.AND P0, PT, R154, R111, PT ;  /* 0x0000006f9a00720c */ /* 0x000fe40003f06270 */
[-C--:B------:R-:W-:Y:S02]  /*27a0*/  ISETP.LT.OR P6, PT, R142, R113.reuse, P6 ;  /* 0x000000718e00720c */ /* 0x080fe400037c1670 */
[----:B------:R-:W-:Y:S04]  /*27b0*/  ISETP.GE.AND P4, PT, R154, R113, !P0 ;  /* 0x000000719a00720c */ /* 0x000fe80004786270 */
[----:B------:R-:W-:Y:S09]  /*27c0*/  P2R R55, PR, RZ, 0x10 ;  /* 0x00000010ff377803 */ /* 0x000ff20000000000 */
[----:B------:R-:W-:Y:S04]  /*27d0*/  @P4 IADD3 R24, P0, PT, R28, UR18, RZ ;  /* 0x000000121c184c10 */ /* 0x000fe8000ff1e0ff */
[----:B------:R-:W-:Y:S02]  /*27e0*/  @P4 IADD3.X R25, PT, PT, R29, UR20, RZ, P0, !PT ;  /* 0x000000141d194c10 */ /* 0x000fe400087fe4ff */
[----:B------:R-:W-:Y:S01]  /*27f0*/  ISETP.GE.AND P0, PT, R152, R111, PT ;  /* 0x0000006f9800720c */ /* 0x000fe20003f06270 */
[----:B-----5:R1:W-:Y:S06]  /*2800*/  @P2 STG.E.128 desc[UR4][R76.64], R4 ;  /* 0x000000044c002986 */ /* 0x0203ec000c101d04 */
[----:B----4-:R-:W5:Y:S01]  /*2810*/  @P3 LDG.E.128 R20, desc[UR4][R28.64] ;  /* 0x000000041c143981 */ /* 0x010f62000c1e1d00 */
[----:B-1----:R-:W1:Y:S01]  /*2820*/  @P4 LDC.64 R4, c[0x0][0x3c0] ;  /* 0x0000f000ff044b82 */ /* 0x002e620000000a00 */
[----:B------:R-:W-:Y:S04]  /*2830*/  VIADD R77, R135, 0xffffffff ;  /* 0xffffffff874d7836 */ /* 0x000fe80000000000 */
[----:B------:R-:W-:Y:S01]  /*2840*/  IMAD.MOV.U32 R135, RZ, RZ, R77 ;  /* 0x000000ffff877224 */ /* 0x000fe200078e004d */
[C---:B-1----:R-:W-:Y:S04]  /*2850*/  @P4 LEA R30, P1, R4.reuse, R18, 0x5 ;  /* 0x00000012041e4211 */ /* 0x042fe800078228ff */
        /* <DEDUP_REMOVED lines=22> */
[----:B-1----:R1:W4:Y:S01]  /*29c0*/  @P3 LDG.E.128 R20, desc[UR4][R6.64] ;  /* 0x0000000406143981 */ /* 0x002322000c1e1d00 */
[----:B------:R-:W-:Y:S07]  /*29d0*/  P2R R155, PR, RZ, 0x10 ;  /* 0x00000010ff9b7803 */ /* 0x000fee0000000000 */
[----:B------:R-:W5:Y:S01]  /*29e0*/  @!P4 LDC.64 R2, c[0x0][0x4b0] ;  /* 0x00012c00ff02cb82 */ /* 0x000f620000000a00 */
[----:B-1----:R-:W-:Y:S04]  /*29f0*/  @!P0 IMAD.WIDE.U32 R6, R4, 0x60, R18 ;  /* 0x0000006004068825 */ /* 0x002fe800078e0012 */
[----:B------:R-:W-:Y:S01]  /*2a00*/  @!P0 IMAD.IADD R7, R7, 0x1, R5 ;  /* 0x0000000107078824 */ /* 0x000fe200078e0205 */
[C---:B-----5:R-:W-:Y:S04]  /*2a10*/  @!P4 LEA R36, P1, R2.reuse, R28, 0x7 ;  /* 0x0000001c0224c211 */ /* 0x060fe800078238ff */
[----:B------:R-:W-:Y:S01]  /*2a20*/  @!P4 LEA.HI.X R37, R2, R29, R3, 0x7, P1 ;  /* 0x0000001d0225c211 */ /* 0x000fe200008f3c03 */
[----:B----4-:R1:W-:Y:S06]  /*2a30*/  @P3 STG.E.128 desc[UR4][R34.64], R20 ;  /* 0x0000001422003986 */ /* 0x0103ec000c101d04 */
[----:B---3--:R-:W3:Y:S06]  /*2a40*/  @!P0 LDG.E.128 R24, desc[UR4][R32.64] ;  /* 0x0000000420188981 */ /* 0x008eec000c1e1d00 */
[----:B---3--:R3:W-:Y:S01]  /*2a50*/  @!P0 STG.E.128 desc[UR4][R6.64], R24 ;  /* 0x0000001806008986 */ /* 0x0087e2000c101d04 */
[C---:B------:R-:W-:Y:S05]  /*2a60*/  ISETP.GE.AND P0, PT, R140.reuse, R111, PT ;  /* 0x0000006f8c00720c */ /* 0x040fea0003f06270 */
[----:B-1----:R-:W4:Y:S01]  /*2a70*/  @!P4 LDG.E.128 R20, desc[UR4][R36.64] ;  /* 0x000000042414c981 */ /* 0x002f22000c1e1d00 */
[----:B------:R-:W-:Y:S04]  /*2a80*/  ISETP.LT.OR P1, PT, R140, R113, P0 ;  /* 0x000000718c00720c */ /* 0x000fe80000721670 */
[----:B------:R-:W-:Y:S09]  /*2a90*/  P2R R153, PR, RZ, 0x2 ;  /* 0x00000002ff997803 */ /* 0x000ff20000000000 */
[----:B------:R-:W1:Y:S08]  /*2aa0*/  @!P1 LDC.64 R4, c[0x0][0x4b0] ;  /* 0x00012c00ff049b82 */ /* 0x000e700000000a00 */
[----:B------:R-:W5:Y:S08]  /*2ab0*/  @!P1 LDC.64 R2, c[0x0][0x3c0] ;  /* 0x0000f000ff029b82 */ /* 0x000f700000000a00 */
[----:B---3--:R-:W3:Y:S02]  /*2ac0*/  @!P4 LDC.64 R6, c[0x0][0x3c0] ;  /* 0x0000f000ff06cb82 */ /* 0x008ee40000000a00 */
[C---:B---3--:R-:W-:Y:S04]  /*2ad0*/  @!P4 LEA R34, P0, R6.reuse, R18, 0x7 ;  /* 0x000000120622c211 */ /* 0x048fe800078038ff */
[----:B------:R-:W-:Y:S02]  /*2ae0*/  @!P4 LEA.HI.X R35, R6, R19, R7, 0x7, P0 ;  /* 0x000000130623c211 */ /* 0x000fe400000f3c07 */
[C---:B-1----:R-:W-:Y:S04]  /*2af0*/  @!P1 LEA R32, P0, R4.reuse, R28, 0x8 ;  /* 0x0000001c04209211 */ /* 0x042fe800078040ff */
        /* <DEDUP_REMOVED lines=9> */
[----:B------:R-:W1:Y:S02]  /*2b90*/  @!P3 LDC.64 R2, c[0x0][0x4b0] ;  /* 0x00012c00ff02bb82 */ /* 0x000e640000000a00 */
[----:B-1----:R-:W-:Y:S02]  /*2ba0*/  @!P3 IMAD R3, R3, 0xa0, RZ ;  /* 0x000000a00303b824 */ /* 0x002fe400078e02ff */
[----:B------:R-:W-:Y:S04]  /*2bb0*/  @!P3 IMAD.WIDE.U32 R4, R2, 0xa0, R28 ;  /* 0x000000a00204b825 */ /* 0x000fe800078e001c */
[----:B------:R-:W-:Y:S01]  /*2bc0*/  @!P3 IMAD.IADD R5, R5, 0x1, R3 ;  /* 0x000000010505b824 */ /* 0x000fe200078e0203 */
[----:B----4-:R1:W-:Y:S01]  /*2bd0*/  @!P4 STG.E.128 desc[UR4][R34.64], R20 ;  /* 0x000000142200c986 */ /* 0x0103e2000c101d04 */
        /* <DEDUP_REMOVED lines=9> */
[----:B-1----:R-:W-:Y:S04]  /*2c70*/  @!P4 IMAD.WIDE.U32 R20, R2, 0xc0, R28 ;  /* 0x000000c00214c825 */ /* 0x002fe800078e001c */
[----:B------:R-:W-:Y:S02]  /*2c80*/  @!P3 IMAD.IADD R7, R7, 0x1, R5 ;  /* 0x000000010707b824 */ /* 0x000fe400078e0205 */
[----:B------:R-:W1:Y:S01]  /*2c90*/  @!P4 LDC.64 R4, c[0x0][0x3c0] ;  /* 0x0000f000ff04cb82 */ /* 0x000e620000000a00 */
[----:B------:R-:W-:Y:S07]  /*2ca0*/  @!P4 IMAD.IADD R21, R21, 0x1, R3 ;  /* 0x000000011515c824 */ /* 0x000fee00078e0203 */
[----:B------:R-:W3:Y:S01]  /*2cb0*/  @!P6 LDC.64 R2, c[0x0][0x4b0] ;  /* 0x00012c00ff02eb82 */ /* 0x000ee20000000a00 */
[----:B-1----:R-:W-:Y:S02]  /*2cc0*/  @!P4 IMAD R5, R5, 0xc0, RZ ;  /* 0x000000c00505c824 */ /* 0x002fe400078e02ff */
[----:B---3--:R-:W-:Y:S01]  /*2cd0*/  @!P6 IMAD R3, R3, 0xe0, RZ ;  /* 0x000000e00303e824 */ /* 0x008fe200078e02ff */
[----:B----4-:R1:W-:Y:S06]  /*2ce0*/  @!P3 STG.E.128 desc[UR4][R6.64], R24 ;  /* 0x000000180600b986 */ /* 0x0103ec000c101d04 */
[----:B------:R-:W3:Y:S01]  /*2cf0*/  @!P4 LDG.E.128 R20, desc[UR4][R20.64] ;  /* 0x000000041414c981 */ /* 0x000ee2000c1e1d00 */
        /* <DEDUP_REMOVED lines=10> */
[----:B---3--:R1:W-:Y:S02]  /*2da0*/  @!P4 STG.E.128 desc[UR4][R6.64], R20 ;  /* 0x000000140600c986 */ /* 0x0083e4000c101d04 */
[----:B-1----:R-:W-:Y:S04]  /*2db0*/  @!P5 IMAD.WIDE.U32 R20, R2, 0x120, R28 ;  /* 0x000001200214d825 */ /* 0x002fe800078e001c */
[----:B------:R-:W3:Y:S01]  /*2dc0*/  @!P6 LDG.E.128 R4, desc[UR4][R24.64] ;  /* 0x000000041804e981 */ /* 0x000ee2000c1e1d00 */
[----:B------:R-:W-:Y:S05]  /*2dd0*/  @!P5 IMAD.IADD R21, R21, 0x1, R3 ;  /* 0x000000011515d824 */ /* 0x000fea00078e0203 */
[----:B---3--:R1:W-:Y:S02]  /*2de0*/  @!P6 STG.E.128 desc[UR4][R26.64], R4 ;  /* 0x000000041a00e986 */ /* 0x0083e4000c101d04 */
[----:B-1----:R-:W1:Y:S04]  /*2df0*/  @!P5 LDC.64 R4, c[0x0][0x3c0] ;  /* 0x0000f000ff04db82 */ /* 0x002e680000000a00 */
[----:B------:R-:W3:Y:S01]  /*2e00*/  @!P1 LDG.E.128 R24, desc[UR4][R32.64] ;  /* 0x0000000420189981 */ /* 0x000ee2000c1e1d00 */
[----:B-1----:R-:W-:Y:S04]  /*2e10*/  @!P5 IMAD.WIDE.U32 R6, R4, 0x120, R18 ;  /* 0x000001200406d825 */ /* 0x002fe800078e0012 */
        /* <DEDUP_REMOVED lines=10> */
[----:B-1----:R-:W-:Y:S05]  /*2ec0*/  @!P1 IMAD.WIDE.U32 R24, R2, 0x140, R28 ;  /* 0x0000014002189825 */ /* 0x002fea00078e001c */
[----:B------:R-:W-:Y:S01]  /*2ed0*/  @!P1 IADD3 R25, PT, PT, R25, R3, RZ ;  /* 0x0000000319199210 */ /* 0x000fe20007ffe0ff */
[----:B-----5:R-:W-:Y:S01]  /*2ee0*/  @!P1 IMAD R5, R5, 0x140, RZ ;  /* 0x0000014005059824 */ /* 0x020fe200078e02ff */
[----:B---3--:R1:W-:Y:S01]  /*2ef0*/  @!P5 STG.E.128 desc[UR4][R6.64], R20 ;  /* 0x000000140600d986 */ /* 0x0083e2000c101d04 */
[----:B------:R-:W-:Y:S02]  /*2f00*/  ISETP.LT.OR P5, PT, R134, R113, P0 ;  /* 0x000000718600720c */ /* 0x000fe400007a1670 */
[----:B------:R-:W-:Y:S03]  /*2f10*/  ISETP.GE.AND P0, PT, R132, R111, PT ;  /* 0x0000006f8400720c */ /* 0x000fe60003f06270 */
[----:B------:R-:W3:Y:S01]  /*2f20*/  @!P1 LDG.E.128 R24, desc[UR4][R24.64] ;  /* 0x0000000418189981 */ /* 0x000ee2000c1e1d00 */
[----:B------:R-:W-:Y:S07]  /*2f30*/  P2R R143, PR, RZ, 0x20 ;  /* 0x00000020ff8f7803 */ /* 0x000fee0000000000 */
[----:B------:R-:W4:Y:S01]  /*2f40*/  @!P5 LDC.64 R2, c[0x0][0x4b0] ;  /* 0x00012c00ff02db82 */ /* 0x000f220000000a00 */
[----:B-1----:R-:W-:Y:S04]  /*2f50*/  @!P1 IMAD.WIDE.U32 R6, R4, 0x140, R18 ;  /* 0x0000014004069825 */ /* 0x002fe800078e0012 */
[----:B------:R-:W-:Y:S02]  /*2f60*/  @!P1 IMAD.IADD R7, R7, 0x1, R5 ;  /* 0x0000000107079824 */ /* 0x000fe400078e0205 */
[----:B----4-:R-:W-:Y:S01]  /*2f70*/  @!P5 IMAD R3, R3, 0x160, RZ ;  /* 0x000001600303d824 */ /* 0x010fe200078e02ff */
[----:B------:R-:W1:Y:S01]  /*2f80*/  @!P5 LDC.64 R4, c[0x0][0x3c0] ;  /* 0x0000f000ff04db82 */ /* 0x000e620000000a00 */
[----:B------:R-:W-:Y:S04]  /*2f90*/  @!P5 IMAD.WIDE.U32 R20, R2, 0x160, R28 ;  /* 0x000001600214d825 */ /* 0x000fe800078e001c */
[----:B------:R-:W-:Y:S02]  /*2fa0*/  @!P5 IMAD.IADD R21, R21, 0x1, R3 ;  /* 0x000000011515d824 */ /* 0x000fe400078e0203 */
[----:B-1----:R-:W-:Y:S01]  /*2fb0*/  @!P5 IMAD R5, R5, 0x160, RZ ;  /* 0x000001600505d824 */ /* 0x002fe200078e02ff */
        /* <DEDUP_REMOVED lines=28> */
[----:B------:R-:W-:Y:S03]  /*3180*/  ISETP.NE.AND P0, PT, R17, RZ, PT ;  /* 0x000000ff1100720c */ /* 0x000fe60003f05270 */
[----:B------:R-:W3:Y:S01]  /*3190*/  @!P5 LDG.E.128 R20, desc[UR4][R20.64] ;  /* 0x000000041414d981 */ /* 0x000ee2000c1e1d00 */
[----:B------:R-:W-:Y:S07]  /*31a0*/  P2R R137, PR, RZ, 0x2 ;  /* 0x00000002ff897803 */ /* 0x000fee0000000000 */
[----:B------:R-:W4:Y:S01]  /*31b0*/  @!P1 LDC.64 R2, c[0x0][0x4b0] ;  /* 0x00012c00ff029b82 */ /* 0x000f220000000a00 */
[----:B-1----:R-:W-:Y:S04]  /*31c0*/  @!P5 IMAD.WIDE.U32 R6, R4, 0x1a0, R18 ;  /* 0x000001a00406d825 */ /* 0x002fe800078e0012 */
[----:B------:R-:W-:Y:S02]  /*31d0*/  @!P5 IMAD.IADD R7, R7, 0x1, R5 ;  /* 0x000000010707d824 */ /* 0x000fe400078e0205 */
[----:B----4-:R-:W-:Y:S02]  /*31e0*/  @!P1 IMAD R3, R3, 0x1c0, RZ ;  /* 0x000001c003039824 */ /* 0x010fe400078e02ff */
[----:B------:R-:W-:Y:S05]  /*31f0*/  @!P1 IMAD.WIDE.U32 R28, R2, 0x1c0, R28 ;  /* 0x000001c0021c9825 */ /* 0x000fea00078e001c */
[----:B------:R-:W-:Y:S02]  /*3200*/  @!P1 IADD3 R29, PT, PT, R29, R3, RZ ;  /* 0x000000031d1d9210 */ /* 0x000fe40007ffe0ff */
[----:B------:R-:W1:Y:S02]  /*3210*/  @!P1 LDC.64 R2, c[0x0][0x3c0] ;  /* 0x0000f000ff029b82 */ /* 0x000e640000000a00 */
[----:B-1----:R-:W-:Y:S04]  /*3220*/  @!P1 IMAD.WIDE.U32 R18, R2, 0x1c0, R18 ;  /* 0x000001c002129825 */ /* 0x002fe800078e0012 */
[----:B------:R-:W-:Y:S04]  /*3230*/  @!P1 IMAD R3, R3, 0x1c0, RZ ;  /* 0x000001c003039824 */ /* 0x000fe800078e02ff */
[----:B------:R-:W-:Y:S01]  /*3240*/  @!P1 IMAD.IADD R19, R19, 0x1, R3 ;  /* 0x0000000113139824 */ /* 0x000fe200078e0203 */
[----:B---3--:R1:W-:Y:S01]  /*3250*/  @!P5 STG.E.128 desc[UR4][R6.64], R20 ;  /* 0x000000140600d986 */ /* 0x0083e2000c101d04 */
[C---:B------:R-:W-:Y:S04]  /*3260*/  ISETP.GE.AND P5, PT, R150.reuse, R111, PT ;  /* 0x0000006f9600720c */ /* 0x040fe80003fa6270 */
[----:B------:R-:W-:Y:S01]  /*3270*/  ISETP.GE.AND P5, PT, R150, R113, !P5 ;  /* 0x000000719600720c */ /* 0x000fe20006fa6270 */
[----:B-1----:R-:W3:Y:S06]  /*3280*/  @!P1 LDG.E.128 R4, desc[UR4][R28.64] ;  /* 0x000000041c049981 */ /* 0x002eec000c1e1d00 */
[----:B---3--:R1:W-:Y:S01]  /*3290*/  @!P1 STG.E.128 desc[UR4][R18.64], R4 ;  /* 0x0000000412009986 */ /* 0x0083e2000c101d04 */
[----:B------:R-:W-:Y:S05]  /*32a0*/  @P0 BRA `(.L_x_3331) ;  /* 0x0000000800800947 */ /* 0x000fea0003800000 */
[-C--:B------:R-:W-:Y:S02]  /*32b0*/  @P2 MOV R8, R10.reuse ;  /* 0x0000000a00082202 */ /* 0x080fe40000000f00 */
[----:B------:R-:W-:Y:S02]  /*32c0*/  P2R R16, PR, RZ, 0x40 ;  /* 0x00000040ff107803 */ /* 0x000fe40000000000 */
[----:B------:R-:W-:Y:S01]  /*32d0*/  ISETP.NE.AND P6, PT, R55, RZ, PT ;  /* 0x000000ff3700720c */ /* 0x000fe20003fc5270 */
[----:B-1----:R-:W3:Y:S01]  /*32e0*/  @P2 LDG.E.128 R4, desc[UR4][R8.64] ;  /* 0x0000000408042981 */ /* 0x002ee2000c1e1d00 */
[C---:B------:R-:W-:Y:S02]  /*32f0*/  LEA R32, P0, R93.reuse, R10, 0x1 ;  /* 0x0000000a5d207211 */ /* 0x040fe400078008ff */
[----:B------:R-:W-:Y:S02]  /*3300*/  P2R R0, PR, RZ, 0x2 ;  /* 0x00000002ff007803 */ /* 0x000fe40000000000 */
[----:B------:R-:W-:Y:S02]  /*3310*/  LEA.HI.X R33, R93, R9, R92, 0x1, P0 ;  /* 0x000000095d217211 */ /* 0x000fe400000f0c5c */
[----:B------:R-:W-:Y:S02]  /*3320*/  LEA R18, P0, R65, R78, 0x1 ;  /* 0x0000004e41127211 */ /* 0x000fe400078008ff */
[----:B------:R-:W-:Y:S02]  /*3330*/  ISETP.NE.AND P1, PT, R157, RZ, PT ;  /* 0x000000ff9d00720c */ /* 0x000fe40003f25270 */
[----:B------:R-:W-:Y:S01]  /*3340*/  LEA.HI.X R19, R65, R79, R70, 0x1, P0 ;  /* 0x0000004f41137211 */ /* 0x000fe200000f0c46 */
[----:B------:R-:W1:Y:S01]  /*3350*/  @P6 LDC.64 R2, c[0x0][0x4a8] ;  /* 0x00012a00ff026b82 */ /* 0x000e620000000a00 */
[----:B------:R-:W-:Y:S01]  /*3360*/  MOV R17, RZ ;  /* 0x000000ff00117202 */ /* 0x000fe20000000f00 */
[----:B---3--:R3:W-:Y:S01]  /*3370*/  @P2 STG.E.128 desc[UR4][R78.64], R4 ;  /* 0x000000044e002986 */ /* 0x0087e2000c101d04 */
[C---:B-1----:R-:W-:Y:S02]  /*3380*/  @P6 LEA R36, P0, R2.reuse, R32, 0x5 ;  /* 0x0000002002246211 */ /* 0x042fe400078028ff */
[----:B------:R-:W-:Y:S02]  /*3390*/  ISETP.NE.AND P2, PT, R155, RZ, PT ;  /* 0x000000ff9b00720c */ /* 0x000fe40003f45270 */
[----:B------:R-:W-:Y:S02]  /*33a0*/  @P6 LEA.HI.X R37, R2, R33, R3, 0x5, P0 ;  /* 0x0000002102256211 */ /* 0x000fe400000f2c03 */
[----:B------:R-:W1:Y:S02]  /*33b0*/  @P6 LDC.64 R2, c[0x0][0x3b8] ;  /* 0x0000ee00ff026b82 */ /* 0x000e640000000a00 */
[C---:B-1----:R-:W-:Y:S04]  /*33c0*/  @P6 LEA R34, P0, R2.reuse, R18, 0x5 ;  /* 0x0000001202226211 */ /* 0x042fe800078028ff */
[----:B------:R-:W-:Y:S02]  /*33d0*/  @P6 LEA.HI.X R35, R2, R19, R3, 0x5, P0 ;  /* 0x0000001302236211 */ /* 0x000fe400000f2c03 */
[----:B------:R-:W1:Y:S01]  /*33e0*/  @P1 LDC.64 R2, c[0x0][0x4a8] ;  /* 0x00012a00ff021b82 */ /* 0x000e620000000a00 */
[----:B------:R-:W-:Y:S11]  /*33f0*/  ISETP.NE.AND P0, PT, R58, RZ, PT ;  /* 0x000000ff3a00720c */ /* 0x000ff60003f05270 */
[----:B------:R-:W-:Y:S02]  /*3400*/  @!UPT UIADD3 URZ, UPT, UPT, URZ, URZ, URZ ;  /* 0x000000fffffff290 */ /* 0x000fe4000fffe0ff */
[----:B------:R-:W4:Y:S06]  /*3410*/  @P0 LDG.E.128 R20, desc[UR4][R32.64] ;  /* 0x0000000420140981 */ /* 0x000f2c000c1e1d00 */
[----:B----4-:R4:W-:Y:S01]  /*3420*/  @P0 STG.E.128 desc[UR4][R18.64], R20 ;  /* 0x0000001412000986 */ /* 0x0109e2000c101d04 */
[C---:B-1----:R-:W-:Y:S05]  /*3430*/  @P1 LEA R30, P0, R2.reuse, R32, 0x6 ;  /* 0x00000020021e1211 */ /* 0x042fea00078030ff */
[----:B---3--:R-:W3:Y:S01]  /*3440*/  @P6 LDG.E.128 R4, desc[UR4][R36.64] ;  /* 0x0000000424046981 */ /* 0x008ee2000c1e1d00 */
[----:B------:R-:W-:Y:S02]  /*3450*/  @P1 LEA.HI.X R31, R2, R33, R3, 0x6, P0 ;  /* 0x00000021021f1211 */ /* 0x000fe400000f3403 */
[----:B------:R-:W1:Y:S02]  /*3460*/  @P1 LDC.64 R2, c[0x0][0x3b8] ;  /* 0x0000ee00ff021b82 */ /* 0x000e640000000a00 */
[C---:B-1----:R-:W-:Y:S04]  /*3470*/  @P1 LEA R24, P0, R2.reuse, R18, 0x6 ;  /* 0x0000001202181211 */ /* 0x042fe800078030ff */
[----:B------:R-:W-:Y:S02]  /*3480*/  @P1 LEA.HI.X R25, R2, R19, R3, 0x6, P0 ;  /* 0x0000001302191211 */ /* 0x000fe400000f3403 */
[----:B------:R-:W1:Y:S02]  /*3490*/  @!P2 LDC.64 R2, c[0x0][0x4a8] ;  /* 0x00012a00ff02ab82 */ /* 0x000e640000000a00 */
[C---:B-1----:R-:W-:Y:S04]  /*34a0*/  @!P2 LEA R28, P0, R2.reuse, R32, 0x7 ;  /* 0x00000020021ca211 */ /* 0x042fe800078038ff */
[----:B------:R-:W-:Y:S02]  /*34b0*/  @!P2 LEA.HI.X R29, R2, R33, R3, 0x7, P0 ;  /* 0x00000021021da211 */ /* 0x000fe400000f3c03 */
[----:B------:R-:W1:Y:S02]  /*34c0*/  @!P2 LDC.64 R2, c[0x0][0x3b8] ;  /* 0x0000ee00ff02ab82 */ /* 0x000e640000000a00 */
[C---:B-1----:R-:W-:Y:S04]  /*34d0*/  @!P2 LEA R26, P0, R2.reuse, R18, 0x7 ;  /* 0x00000012021aa211 */ /* 0x042fe800078038ff */
[----:B------:R-:W-:Y:S02]  /*34e0*/  @!P2 LEA.HI.X R27, R2, R19, R3, 0x7, P0 ;  /* 0x00000013021ba211 */ /* 0x000fe400000f3c03 */
[----:B------:R-:W1:Y:S02]  /*34f0*/  @P5 LDC.64 R2, c[0x0][0x4a8] ;  /* 0x00012a00ff025b82 */ /* 0x000e640000000a00 */
[----:B-1----:R-:W-:Y:S01]  /*3500*/  @P5 IMAD R3, R3, 0x60, RZ ;  /* 0x0000006003035824 */ /* 0x002fe200078e02ff */
[----:B---3--:R1:W-:Y:S01]  /*3510*/  @P6 STG.E.128 desc[UR4][R34.64], R4 ;  /* 0x0000000422006986 */ /* 0x0083e2000c101d04 */
[----:B------:R-:W-:Y:S05]  /*3520*/  ISETP.NE.AND P6, PT, R16, RZ, PT ;  /* 0x000000ff1000720c */ /* 0x000fea0003fc5270 */
[----:B----4-:R-:W3:Y:S01]  /*3530*/  @P1 LDG.E.128 R20, desc[UR4][R30.64] ;  /* 0x000000041e141981 */ /* 0x010ee2000c1e1d00 */
[----:B-1----:R-:W-:Y:S04]  /*3540*/  @P5 IMAD.WIDE.U32 R34, R2, 0x60, R32 ;  /* 0x0000006002225825 */ /* 0x002fe800078e0020 */
[----:B------:R-:W-:Y:S02]  /*3550*/  @P5 IMAD.IADD R35, R35, 0x1, R3 ;  /* 0x0000000123235824 */ /* 0x000fe400078e0203 */
[----:B------:R-:W1:Y:S02]  /*3560*/  @P5 LDC.64 R2, c[0x0][0x3b8] ;  /* 0x0000ee00ff025b82 */ /* 0x000e640000000a00 */
[----:B-1----:R-:W-:Y:S01]  /*3570*/  @P5 IMAD R3, R3, 0x60, RZ ;  /* 0x0000006003035824 */ /* 0x002fe200078e02ff */
[----:B---3--:R1:W-:Y:S01]  /*3580*/  @P1 STG.E.128 desc[UR4][R24.64], R20 ;  /* 0x0000001418001986 */ /* 0x0083e2000c101d04 */
[----:B------:R-:W-:Y:S05]  /*3590*/  ISETP.NE.AND P1, PT, R0, RZ, PT ;  /* 0x000000ff0000720c */ /* 0x000fea0003f25270 */
[----:B------:R-:W3:Y:S01]  /*35a0*/  @P5 LDG.E.128 R4, desc[UR4][R34.64] ;  /* 0x0000000422045981 */ /* 0x000ee2000c1e1d00 */
[----:B-1----:R-:W-:Y:S05]  /*35b0*/  @P5 IMAD.WIDE.U32 R20, R2, 0x60, R18 ;  /* 0x0000006002145825 */ /* 0x002fea00078e0012 */
[----:B------:R-:W-:Y:S05]  /*35c0*/  @P5 IADD3 R21, PT, PT, R21, R3, RZ ;  /* 0x0000000315155210 */ /* 0x000fea0007ffe0ff */
[----:B---3--:R1:W-:Y:S01]  /*35d0*/  @P5 STG.E.128 desc[UR4][R20.64], R4 ;  /* 0x0000000414005986 */ /* 0x0083e2000c101d04 */
[----:B------:R-:W-:Y:S11]  /*35e0*/  ISETP.NE.AND P5, PT, R153, RZ, PT ;  /* 0x000000ff9900720c */ /* 0x000ff60003fa5270 */
[----:B------:R-:W-:Y:S02]  /*35f0*/  @!UPT UIADD3 URZ, UPT, UPT, URZ, URZ, URZ ;  /* 0x000000fffffff290 */ /* 0x000fe4000fffe0ff */
[----:B------:R-:W3:Y:S01]  /*3600*/  @!P5 LDC.64 R2, c[0x0][0x4a8] ;  /* 0x00012a00ff02db82 */ /* 0x000ee20000000a00 */
[----:B-1----:R-:W4:Y:S01]  /*3610*/  @!P2 LDG.E.128 R20, desc[UR4][R28.64] ;  /* 0x000000041c14a981 */ /* 0x002f22000c1e1d00 */
[C---:B---3--:R-:W-:Y:S04]  /*3620*/  @!P5 LEA R24, P0, R2.reuse, R32, 0x8 ;  /* 0x000000200218d211 */ /* 0x048fe800078040ff */
        /* <DEDUP_REMOVED lines=11> */
[----:B----4-:R1:W-:Y:S01]  /*36e0*/  @!P2 STG.E.128 desc[UR4][R26.64], R20 ;  /* 0x000000141a00a986 */ /* 0x0103e2000c101d04 */
[----:B------:R-:W-:Y:S05]  /*36f0*/  ISETP.NE.AND P2, PT, R147, RZ, PT ;  /* 0x000000ff9300720c */ /* 0x000fea0003f45270 */
[----:B------:R-:W3:Y:S01]  /*3700*/  @!P3 LDG.E.128 R4, desc[UR4][R30.64] ;  /* 0x000000041e04b981 */ /* 0x000ee2000c1e1d00 */
        /* <DEDUP_REMOVED lines=8> */
[----:B---3--:R1:W-:Y:S01]  /*3790*/  @!P3 STG.E.128 desc[UR4][R20.64], R4 ;  /* 0x000000041400b986 */ /* 0x0083e2000c101d04 */
[----:B------:R-:W-:Y:S05]  /*37a0*/  ISETP.NE.AND P3, PT, R145, RZ, PT ;  /* 0x000000ff9100720c */ /* 0x000fea0003f65270 */
[----:B-1----:R-:W3:Y:S01]  /*37b0*/  @!P4 LDG.E.128 R20, desc[UR4][R26.64] ;  /* 0x000000041a14c981 */ /* 0x002ee2000c1e1d00 */
        /* <DEDUP_REMOVED lines=8> */
[----:B---3--:R1:W-:Y:S06]  /*3840*/  @!P4 STG.E.128 desc[UR4][R4.64], R20 ;  /* 0x000000140400c986 */ /* 0x0083ec000c101d04 */
[----:B------:R3:W4:Y:S01]  /*3850*/  @!P6 LDG.E.128 R28, desc[UR4][R6.64] ;  /* 0x00000004061ce981 */ /* 0x000722000c1e1d00 */
[----:B-1----:R-:W-:Y:S05]  /*3860*/  @!P6 IMAD.WIDE.U32 R4, R2, 0xe0, R18 ;  /* 0x000000e00204e825 */ /* 0x002fea00078e0012 */
[----:B------:R-:W-:Y:S02]  /*3870*/  @!P6 IADD3 R5, PT, PT, R5, R3, RZ ;  /* 0x000000030505e210 */ /* 0x000fe40007ffe0ff */
[----:B------:R-:W1:Y:S02]  /*3880*/  @!P2 LDC.64 R2, c[0x0][0x4a8] ;  /* 0x00012a00ff02ab82 */ /* 0x000e640000000a00 */
[----:B-1----:R-:W-:Y:S02]  /*3890*/  @!P2 IMAD R3, R3, 0x120, RZ ;  /* 0x000001200303a824 */ /* 0x002fe400078e02ff */
[----:B---3--:R-:W-:Y:S04]  /*38a0*/  @!P2 IMAD.WIDE.U32 R6, R2, 0x120, R32 ;  /* 0x000001200206a825 */ /* 0x008fe800078e0020 */
[----:B------:R-:W-:Y:S02]  /*38b0*/  @!P2 IMAD.IADD R7, R7, 0x1, R3 ;  /* 0x000000010707a824 */ /* 0x000fe400078e0203 */
[----:B------:R-:W1:Y:S02]  /*38c0*/  @!P3 LDC.64 R2, c[0x0][0x4a8] ;  /* 0x00012a00ff02bb82 */ /* 0x000e640000000a00 */
[----:B-1----:R-:W-:Y:S01]  /*38d0*/  @!P3 IMAD R3, R3, 0x140, RZ ;  /* 0x000001400303b824 */ /* 0x002fe200078e02ff */
[----:B----4-:R1:W-:Y:S06]  /*38e0*/  @!P6 STG.E.128 desc[UR4][R4.64], R28 ;  /* 0x0000001c0400e986 */ /* 0x0103ec000c101d04 */
[----:B------:R-:W3:Y:S01]  /*38f0*/  @!P5 LDG.E.128 R24, desc[UR4][R24.64] ;  /* 0x000000041818d981 */ /* 0x000ee2000c1e1d00 */
[----:B-1----:R-:W1:Y:S02]  /*3900*/  @!P2 LDC.64 R4, c[0x0][0x3b8] ;  /* 0x0000ee00ff04ab82 */ /* 0x002e640000000a00 */
[----:B-1----:R-:W-:Y:S03]  /*3910*/  @!P2 IMAD R5, R5, 0x120, RZ ;  /* 0x000001200505a824 */ /* 0x002fe600078e02ff */
        /* <DEDUP_REMOVED lines=10> */
[----:B-1----:R-:W-:Y:S05]  /*39c0*/  @!P3 IMAD.WIDE.U32 R24, R4, 0x140, R18 ;  /* 0x000001400418b825 */ /* 0x002fea00078e0012 */
[----:B------:R-:W-:Y:S01]  /*39d0*/  @!P3 IADD3 R25, PT, PT, R25, R5, RZ ;  /* 0x000000051919b210 */ /* 0x000fe20007ffe0ff */
[----:B-----5:R-:W-:Y:S01]  /*39e0*/  @!P0 IMAD R3, R3, 0x160, RZ ;  /* 0x0000016003038824 */ /* 0x020fe200078e02ff */
[----:B------:R-:W1:Y:S01]  /*39f0*/  @!P0 LDC.64 R4, c[0x0][0x3b8] ;  /* 0x0000ee00ff048b82 */ /* 0x000e620000000a00 */
[----:B------:R-:W-:Y:S04]  /*3a00*/  @!P0 IMAD.WIDE.U32 R26, R2, 0x160, R32 ;  /* 0x00000160021a8825 */ /* 0x000fe800078e0020 */
[----:B------:R-:W-:Y:S03]  /*3a10*/  @!P0 IMAD.IADD R27, R27, 0x1, R3 ;  /* 0x000000011b1b8824 */ /* 0x000fe600078e0203 */
[----:B------:R-:W3:Y:S01]  /*3a20*/  @!P5 LDC.64 R2, c[0x0][0x4a8] ;  /* 0x00012a00ff02db82 */ /* 0x000ee20000000a00 */
[----:B-1----:R-:W-:Y:S02]  /*3a30*/  @!P0 IMAD R5, R5, 0x160, RZ ;  /* 0x0000016005058824 */ /* 0x002fe400078e02ff */
[----:B---3--:R-:W-:Y:S01]  /*3a40*/  @!P5 IMAD R3, R3, 0x180, RZ ;  /* 0x000001800303d824 */ /* 0x008fe200078e02ff */
[----:B----4-:R1:W-:Y:S01]  /*3a50*/  @!P2 STG.E.128 desc[UR4][R6.64], R20 ;  /* 0x000000140600a986 */ /* 0x0103e2000c101d04 */
[----:B------:R-:W-:Y:S05]  /*3a60*/  ISETP.NE.AND P2, PT, R139, RZ, PT ;  /* 0x000000ff8b00720c */ /* 0x000fea0003f45270 */
[----:B------:R-:W3:Y:S01]  /*3a70*/  @!P3 LDG.E.128 R28, desc[UR4][R28.64] ;  /* 0x000000041c1cb981 */ /* 0x000ee2000c1e1d00 */
[----:B-1----:R-:W-:Y:S04]  /*3a80*/  @!P0 IMAD.WIDE.U32 R6, R4, 0x160, R18 ;  /* 0x0000016004068825 */ /* 0x002fe800078e0012 */
[----:B------:R-:W-:Y:S01]  /*3a90*/  @!P5 IMAD.WIDE.U32 R20, R2, 0x180, R32 ;  /* 0x000001800214d825 */ /* 0x000fe200078e0020 */
[----:B------:R-:W-:Y:S02]  /*3aa0*/  @!P0 IADD3 R7, PT, PT, R7, R5, RZ ;  /* 0x0000000507078210 */ /* 0x000fe40007ffe0ff */
[----:B------:R-:W1:Y:S01]  /*3ab0*/  @!P5 LDC.64 R4, c[0x0][0x3b8] ;  /* 0x0000ee00ff04db82 */ /* 0x000e620000000a00 */
[----:B------:R-:W-:Y:S07]  /*3ac0*/  @!P5 IMAD.IADD R21, R21, 0x1, R3 ;  /* 0x000000011515d824 */ /* 0x000fee00078e0203 */
[----:B------:R-:W4:Y:S01]  /*3ad0*/  @!P2 LDC.64 R2, c[0x0][0x4a8] ;  /* 0x00012a00ff02ab82 */ /* 0x000f220000000a00 */
[----:B-1----:R-:W-:Y:S02]  /*3ae0*/  @!P5 IMAD R5, R5, 0x180, RZ ;  /* 0x000001800505d824 */ /* 0x002fe400078e02ff */
[----:B----4-:R-:W-:Y:S01]  /*3af0*/  @!P2 IMAD R3, R3, 0x1a0, RZ ;  /* 0x000001a00303a824 */ /* 0x010fe200078e02ff */
[----:B---3--:R1:W-:Y:S06]  /*3b00*/  @!P3 STG.E.128 desc[UR4][R24.64], R28 ;  /* 0x0000001c1800b986 */ /* 0x0083ec000c101d04 */
[----:B-1----:R-:W3:Y:S06]  /*3b10*/  @!P0 LDG.E.128 R24, desc[UR4][R26.64] ;  /* 0x000000041a188981 */ /* 0x002eec000c1e1d00 */
[----:B---3--:R1:W-:Y:S06]  /*3b20*/  @!P0 STG.E.128 desc[UR4][R6.64], R24 ;  /* 0x0000001806008986 */ /* 0x0083ec000c101d04 */
[----:B------:R-:W3:Y:S01]  /*3b30*/  @!P5 LDG.E.128 R20, desc[UR4][R20.64] ;  /* 0x000000041414d981 */ /* 0x000ee2000c1e1d00 */
        /* <DEDUP_REMOVED lines=8> */
[----:B---3--:R1:W-:Y:S06]  /*3bc0*/  @!P5 STG.E.128 desc[UR4][R6.64], R20 ;  /* 0x000000140600d986 */ /* 0x0083ec000c101d04 */
[----:B-1----:R-:W3:Y:S06]  /*3bd0*/  @!P2 LDG.E.128 R4, desc[UR4][R28.64] ;  /* 0x000000041c04a981 */ /* 0x002eec000c1e1d00 */
[----:B---3--:R1:W-:Y:S01]  /*3be0*/  @!P2 STG.E.128 desc[UR4][R24.64], R4 ;  /* 0x000000041800a986 */ /* 0x0083e2000c101d04 */
[----:B------:R-:W-:Y:S05]  /*3bf0*/  @P1 BRA `(.L_x_3332) ;  /* 0x000000a400281947 */ /* 0x000fea0003800000 */
[----:B------:R-:W3:Y:S02]  /*3c00*/  LDC.64 R2, c[0x0][0x4a8] ;  /* 0x00012a00ff027b82 */ /* 0x000ee40000000a00 */
[----:B---3--:R-:W-:Y:S04]  /*3c10*/  IMAD.WIDE.U32 R32, R2, 0x1c0, R32 ;  /* 0x000001c002207825 */ /* 0x008fe800078e0020 */
[----:B------:R-:W-:Y:S05]  /*3c20*/  IMAD R3, R3, 0x1c0, RZ ;  /* 0x000001c003037824 */ /* 0x000fea00078e02ff */
[----:B------:R-:W-:Y:S02]  /*3c30*/  IADD3 R33, PT, PT, R33, R3, RZ ;  /* 0x0000000321217210 */ /* 0x000fe40007ffe0ff */
[----:B------:R-:W3:Y:S03]  /*3c40*/  LDC.64 R2, c[0x0][0x3b8] ;  /* 0x0000ee00ff027b82 */ /* 0x000ee60000000a00 */
[----:B-1----:R-:W4:Y:S01]  /*3c50*/  LDG.E.128 R4, desc[UR4][R32.64] ;  /* 0x0000000420047981 */ /* 0x002f22000c1e1d00 */
[----:B---3--:R-:W-:Y:S02]  /*3c60*/  IMAD R3, R3, 0x1c0, RZ ;  /* 0x000001c003037824 */ /* 0x008fe400078e02ff */
[----:B------:R-:W-:Y:S05]  /*3c70*/  IMAD.WIDE.U32 R18, R2, 0x1c0, R18 ;  /* 0x000001c002127825 */ /* 0x000fea00078e0012 */
[----:B------:R-:W-:Y:S05]  /*3c80*/  IADD3 R19, PT, PT, R19, R3, RZ ;  /* 0x0000000313137210 */ /* 0x000fea0007ffe0ff */
[----:B----4-:R1:W-:Y:S01]  /*3c90*/  STG.E.128 desc[UR4][R18.64], R4 ;  /* 0x0000000412007986 */ /* 0x0103e2000c101d04 */
[----:B------:R-:W-:Y:S05]  /*3ca0*/  BRA `(.L_x_3332) ;  /* 0x000000a000fc7947 */ /* 0x000fea0003800000 */
.L_x_3331:
[----:B------:R-:W-:Y:S05]  /*3cb0*/  BRA.U !UP0, `(.L_x_3333) ;  /* 0x0000003d08f07547 */ /* 0x000fea000b800000 */
[----:B------:R-:W-:Y:S01]  /*3cc0*/  LEA R42, P0, R93, R10, 0x1 ;  /* 0x0000000a5d2a7211 */ /* 0x000fe200078008ff */
[----:B------:R-:W3:Y:S01]  /*3cd0*/  LDC R38, c[0x0][0x450] ;  /* 0x00011400ff267b82 */ /* 0x000ee20000000800 */
[C---:B------:R-:W-:Y:S01]  /*3ce0*/  SHF.L.U64.HI R3, R129.reuse, 0x1, R108 ;  /* 0x0000000181037819 */ /* 0x040fe2000001026c */
[----:B-1----:R-:W-:Y:S01]  /*3cf0*/  IMAD.SHL.U32 R5, R129, 0x2, RZ ;  /* 0x0000000281057824 */ /* 0x002fe200078e00ff */
        /* <DEDUP_REMOVED lines=13> */
[----:B------:R-:W2:Y:S01]  /*3dd0*/  @!P0 LDG.E.64 R18, desc[UR4][R14.64] ;  /* 0x000000040e128981 */ /* 0x000ea2000c1e1b00 */
[--C-:B-----5:R-:W-:Y:S01]  /*3de0*/  @!P0 HADD2.F32 R29, -RZ, R34.reuse.H0_H0 ;  /* 0x20000022ff1d8230 */ /* 0x120fe20000004100 */
[----:B----4-:R-:W-:Y:S01]  /*3df0*/  @!P0 MOV R25, R20 ;  /* 0x0000001400198202 */ /* 0x010fe20000000f00 */
[----:B------:R-:W-:Y:S01]  /*3e00*/  @!P0 HADD2.F32 R28, -RZ, R35.H0_H0 ;  /* 0x20000023ff1c8230 */ /* 0x000fe20000004100 */
[----:B------:R-:W-:Y:S01]  /*3e10*/  @!P0 MOV R16, R21 ;  /* 0x0000001500108202 */ /* 0x000fe20000000f00 */
[----:B------:R-:W-:Y:S02]  /*3e20*/  @!P0 HADD2.F32 R33, -RZ, R34.H1_H1 ;  /* 0x30000022ff218230 */ /* 0x000fe40000004100 */
[--C-:B------:R-:W-:Y:S02]  /*3e30*/  @!P0 HADD2.F32 R27, -RZ, R25.reuse.H1_H1 ;  /* 0x30000019ff1b8230 */ /* 0x100fe40000004100 */
[--C-:B--2---:R-:W-:Y:S02]  /*3e40*/  @!P0 HADD2.F32 R24, -RZ, R18.reuse.H0_H0 ;  /* 0x20000012ff188230 */ /* 0x104fe40000004100 */
        /* <DEDUP_REMOVED lines=38> */
.L_x_3335:
[----:B--2---:R-:W-:Y:S05]  /*40b0*/  BSYNC.RECONVERGENT B0 ;  /* 0x0000000000007941 */ /* 0x004fea0003800200 */
.L_x_3334:
[----:B------:R-:W-:Y:S01]  /*40c0*/  ISETP.NE.AND P0, PT, R58, RZ, PT ;  /* 0x000000ff3a00720c */ /* 0x000fe20003f05270 */
[----:B------:R-:W-:Y:S11]  /*40d0*/  BSSY.RECONVERGENT B0, `(.L_x_3336) ;  /* 0x0000035000007945 */ /* 0x000ff60003800200 */
[----:B------:R-:W-:Y:S01]  /*40e0*/  @!UPT UIADD3 URZ, UPT, UPT, URZ, URZ, URZ ;  /* 0x000000fffffff290 */ /* 0x000fe2000fffe0ff */
[----:B------:R-:W-:Y:S05]  /*40f0*/  @!P0 BRA `(.L_x_3337) ;  /* 0x0000000000c88947 */ /* 0x000fea0003800000 */
[----:B------:R-:W-:Y:S01]  /*4100*/  ISETP.GE.AND P0, PT, R12, R17, PT ;  /* 0x000000110c00720c */ /* 0x000fe20003f06270 */
[----:B-1----:R-:W2:Y:S11]  /*4110*/  LDG.E.128 R20, desc[UR4][R42.64] ;  /* 0x000000042a147981 */ /* 0x002eb6000c1e1d00 */
        /* <DEDUP_REMOVED lines=48> */
.L_x_3337:
[----:B------:R-:W-:Y:S05]  /*4420*/  BSYNC.RECONVERGENT B0 ;  /* 0x0000000000007941 */ /* 0x000fea0003800200 */
.L_x_3336:
        /* <DEDUP_REMOVED lines=62> */
.L_x_3339:
[----:B------:R-:W-:Y:S05]  /*4810*/  BSYNC.RECONVERGENT B0 ;  /* 0x0000000000007941 */ /* 0x000fea0003800200 */
.L_x_3338:
        /* <DEDUP_REMOVED lines=62> */
.L_x_3341:
[----:B------:R-:W-:Y:S05]  /*4c00*/  BSYNC.RECONVERGENT B0 ;  /* 0x0000000000007941 */ /* 0x000fea0003800200 */
.L_x_3340:
        /* <DEDUP_REMOVED lines=62> */
.L_x_3343:
[----:B------:R-:W-:Y:S05]  /*4ff0*/  BSYNC.RECONVERGENT B0 ;  /* 0x0000000000007941 */ /* 0x000fea0003800200 */
.L_x_3342:
        /* <DEDUP_REMOVED lines=62> */
.L_x_3345:
[----:B------:R-:W-:Y:S05]  /*53e0*/  BSYNC.RECONVERGENT B0 ;  /* 0x0000000000007941 */ /* 0x000fea0003800200 */
.L_x_3344:
        /* <DEDUP_REMOVED lines=62> */
.L_x_3347:
[----:B------:R-:W-:Y:S05]  /*57d0*/  BSYNC.RECONVERGENT B0 ;  /* 0x0000000000007941 */ /* 0x000fea0003800200 */
.L_x_3346:
        /* <DEDUP_REMOVED lines=62> */
.L_x_3349:
[----:B------:R-:W-:Y:S05]  /*5bc0*/  BSYNC.RECONVERGENT B0 ;  /* 0x0000000000007941 */ /* 0x000fea0003800200 */
.L_x_3348:
        /* <DEDUP_REMOVED lines=62> */
.L_x_3351:
[----:B------:R-:W-:Y:S05]  /*5fb0*/  BSYNC.RECONVERGENT B0 ;  /* 0x0000000000007941 */ /* 0x000fea0003800200 */
.L_x_3350:
        /* <DEDUP_REMOVED lines=62> */
.L_x_3353:
[----:B------:R-:W-:Y:S05]  /*63a0*/  BSYNC.RECONVERGENT B0 ;  /* 0x0000000000007941 */ /* 0x000fea0003800200 */
.L_x_3352:
        /* <DEDUP_REMOVED lines=64> */
.L_x_3355:
[----:B------:R-:W-:Y:S05]  /*67b0*/  BSYNC.RECONVERGENT B0 ;  /* 0x0000000000007941 */ /* 0x000fea0003800200 */
.L_x_3354:
        /* <DEDUP_REMOVED lines=64> */
.L_x_3357:
[----:B------:R-:W-:Y:S05]  /*6bc0*/  BSYNC.RECONVERGENT B0 ;  /* 0x0000000000007941 */ /* 0x000fea0003800200 */
.L_x_3356:
        /* <DEDUP_REMOVED lines=64> */
.L_x_3359:
[----:B------:R-:W-:Y:S05]  /*6fd0*/  BSYNC.RECONVERGENT B0 ;  /* 0x0000000000007941 */ /* 0x000fea0003800200 */
.L_x_3358:
        /* <DEDUP_REMOVED lines=64> */
.L_x_3361:
[----:B------:R-:W-:Y:S05]  /*73e0*/  BSYNC.RECONVERGENT B0 ;  /* 0x0000000000007941 */ /* 0x000fea0003800200 */
.L_x_3360:
        /* <DEDUP_REMOVED lines=64> */
.L_x_3363:
[----:B------:R-:W-:Y:S05]  /*77f0*/  BSYNC.RECONVERGENT B0 ;  /* 0x0000000000007941 */ /* 0x000fea0003800200 */
.L_x_3362:
        /* <DEDUP_REMOVED lines=64> */
.L_x_3365:
[----:B------:R-:W-:Y:S05]  /*7c00*/  BSYNC.RECONVERGENT B0 ;  /* 0x0000000000007941 */ /* 0x000fea0003800200 */
.L_x_3364:
[----:B-1----:R-:W1:Y:S01]  /*7c10*/  LDC R17, c[0x0][0x450] ;  /* 0x00011400ff117b82 */ /* 0x002e620000000800 */
[----:B---3--:R-:W-:Y:S05]  /*7c20*/  IMAD.U32 R3, R38, -0x80, RZ ;  /* 0xffffff8026037824 */ /* 0x008fea00078e00ff */
[C---:B------:R-:W-:Y:S02]  /*7c30*/  LEA R14, P1, R3.reuse, R14, 0x1 ;  /* 0x0000000e030e7211 */ /* 0x040fe400078208ff */
[C---:B------:R-:W-:Y:S02]  /*7c40*/  LEA R56, P0, R3.reuse, R56, 0x1 ;  /* 0x0000003803387211 */ /* 0x040fe400078008ff */
[C---:B------:R-:W-:Y:S02]  /*7c50*/  LEA.HI.X.SX32 R15, R3.reuse, R15, 0x1, P1 ;  /* 0x0000000f030f7211 */ /* 0x040fe400008f0eff */
[----:B------:R-:W-:Y:S01]  /*7c60*/  LEA.HI.X.SX32 R57, R3, R57, 0x1, P0 ;  /* 0x0000003903397211 */ /* 0x000fe200000f0eff */
[----:B------:R-:W-:Y:S05]  /*7c70*/  BRA `(.L_x_3332) ;  /* 0x0000006400087947 */ /* 0x000fea0003800000 */
.L_x_3333:
        /* <DEDUP_REMOVED lines=10> */
[----:B-1----:R-:W-:Y:S02]  /*7d20*/  SEL R19, R21, R16, !P1 ;  /* 0x0000001015137207 */ /* 0x002fe40004800000 */
[----:B------:R-:W-:Y:S01]  /*7d30*/  SHF.R.S32.HI R149, RZ, 0x1f, R16 ;  /* 0x0000001fff957819 */ /* 0x000fe20000011410 */
[----:B------:R-:W-:Y:S06]  /*7d40*/  @!P2 BRA `(.L_x_3367) ;  /* 0x000000040058a947 */ /* 0x000fec0003800000 */
[----:B------:R-:W-:Y:S02]  /*7d50*/  ISETP.GE.AND P0, PT, R12, R17, PT ;  /* 0x000000110c00720c */ /* 0x000fe40003f06270 */
[----:B------:R-:W-:Y:S02]  /*7d60*/  PLOP3.LUT P2, PT, PT, PT, PT, 0x80, 0x8 ;  /* 0x000000000008781c */ /* 0x000fe40003f4f070 */
[----:B------:R-:W-:Y:S05]  /*7d70*/  MOV R8, R10 ;  /* 0x0000000a00087202 */ /* 0x000fea0000000f00 */
[----:B------:R-:W3:Y:S04]  /*7d80*/  LDG.E.128 R60, desc[UR4][R8.64] ;  /* 0x00000004083c7981 */ /* 0x000ee8000c1e1d00 */
[----:B------:R-:W-:Y:S01]  /*7d90*/  @!P0 IMAD.WIDE R40, R19, 0x2, R8 ;  /* 0x0000000213288825 */ /* 0x000fe200078e0208 */
[----:B------:R-:W-:Y:S02]  /*7da0*/  @!P0 SEL R159, R16, RZ, P1 ;  /* 0x000000ff109f8207 */ /* 0x000fe40000800000 */
[----:B------:R-:W-:Y:S02]  /*7db0*/  @!P0 SEL R168, R149, RZ, P1 ;  /* 0x000000ff95a88207 */ /* 0x000fe40000800000 */
[C---:B------:R-:W-:Y:S01]  /*7dc0*/  @!P0 SHF.L.U32 R151, R159.reuse, 0x1, RZ ;  /* 0x000000019f978819 */ /* 0x040fe200000006ff */
[----:B------:R-:W4:Y:S01]  /*7dd0*/  @!P0 LDG.E.128 R24, desc[UR4][R40.64] ;  /* 0x0000000428188981 */ /* 0x000f22000c1e1d00 */
[----:B------:R-:W-:Y:S02]  /*7de0*/  @!P0 PLOP3.LUT P2, PT, P1, PT, PT, 0x80, 0x8 ;  /* 0x000000000008881c */ /* 0x000fe40000f4f070 */
[----:B------:R-:W-:Y:S02]  /*7df0*/  @!P0 SHF.L.U64.HI R168, R159, 0x1, R168 ;  /* 0x000000019fa88819 */ /* 0x000fe400000102a8 */
[C---:B------:R-:W-:Y:S04]  /*7e00*/  @!P0 IADD3 R170, P1, PT, R151.reuse, R82, RZ ;  /* 0x0000005297aa8210 */ /* 0x040fe80007f3e0ff */
[C---:B------:R-:W-:Y:S02]  /*7e10*/  @!P0 IADD3.X R171, PT, PT, R168.reuse, R83, RZ, P1, !PT ;  /* 0x00000053a8ab8210 */ /* 0x040fe40000ffe4ff */
[----:B------:R-:W-:Y:S04]  /*7e20*/  @!P0 IADD3 R42, P1, PT, R151, R84, RZ ;  /* 0x00000054972a8210 */ /* 0x000fe80007f3e0ff */
[----:B------:R-:W-:Y:S02]  /*7e30*/  @!P0 IADD3.X R43, PT, PT, R168, R85, RZ, P1, !PT ;  /* 0x00000055a82b8210 */ /* 0x000fe40000ffe4ff */
[----:B------:R-:W5:Y:S08]  /*7e40*/  @!P0 LDG.E.128 R168, desc[UR4][R170.64] ;  /* 0x00000004aaa88981 */ /* 0x000f70000c1e1d00 */
[----:B------:R1:W2:Y:S01]  /*7e50*/  @!P0 LDG.E.128 R48, desc[UR4][R42.64] ;  /* 0x000000042a308981 */ /* 0x0002a2000c1e1d00 */
[--C-:B----4-:R-:W-:Y:S01]  /*7e60*/  @!P0 HADD2.F32 R39, -RZ, R24.reuse.H0_H0 ;  /* 0x20000018ff278230 */ /* 0x110fe20000004100 */
[----:B---3--:R-:W-:Y:S01]  /*7e70*/  @!P0 MOV R38, R60 ;  /* 0x0000003c00268202 */ /* 0x008fe20000000f00 */
        /* <DEDUP_REMOVED lines=18> */
[--C-:B--2---:R-:W-:Y:S02]  /*7fa0*/  @!P0 HADD2.F32 R38, -RZ, R48.reuse.H0_H0 ;  /* 0x20000030ff268230 */ /* 0x104fe40000004100 */
        /* <DEDUP_REMOVED lines=48> */
.L_x_3367:
[----:B--2---:R-:W-:Y:S05]  /*82b0*/  BSYNC.RECONVERGENT B0 ;  /* 0x0000000000007941 */ /* 0x004fea0003800200 */
.L_x_3366:
[----:B------:R-:W2:Y:S01]  /*82c0*/  LDC R151, c[0x0][0x450] ;  /* 0x00011400ff977b82 */ /* 0x000ea20000000800 */
[----:B------:R-:W-:Y:S01]  /*82d0*/  ISETP.NE.AND P0, PT, R58, RZ, PT ;  /* 0x000000ff3a00720c */ /* 0x000fe20003f05270 */
[----:B------:R-:W-:Y:S11]  /*82e0*/  BSSY.RECONVERGENT B0, `(.L_x_3368) ;  /* 0x000005b000007945 */ /* 0x000ff60003800200 */
[----:B------:R-:W-:Y:S01]  /*82f0*/  @!UPT UIADD3 URZ, UPT, UPT, URZ, URZ, URZ ;  /* 0x000000fffffff290 */ /* 0x000fe2000fffe0ff */
[----:B------:R-:W-:Y:S05]  /*8300*/  @!P0 BRA `(.L_x_3369) ;  /* 0x0000000400608947 */ /* 0x000fea0003800000 */
[C---:B------:R-:W-:Y:S01]  /*8310*/  ISETP.GE.AND P0, PT, R12.reuse, R17, PT ;  /* 0x000000110c00720c */ /* 0x040fe20003f06270 */
[----:B-1----:R-:W3:Y:S01]  /*8320*/  LDG.E.128 R60, desc[UR4][R22.64] ;  /* 0x00000004163c7981 */ /* 0x002ee2000c1e1d00 */
        /* <DEDUP_REMOVED lines=86> */
.L_x_3369:
[----:B------:R-:W-:Y:S05]  /*8890*/  BSYNC.RECONVERGENT B0 ;  /* 0x0000000000007941 */ /* 0x000fea0003800200 */
.L_x_3368:
        /* <DEDUP_REMOVED lines=10> */
[----:B-1-3--:R-:W3:Y:S01]  /*8940*/  LDG.E.128 R60, desc[UR4][R40.64] ;  /* 0x00000004283c7981 */ /* 0x00aee2000c1e1d00 */
        /* <DEDUP_REMOVED lines=18> */
[----:B------:R1:W2:Y:S01]  /*8a70*/  @!P0 LDG.E.128 R52, desc[UR4][R44.64] ;  /* 0x000000042c348981 */ /* 0x0002a2000c1e1d00 */
[----:B---3--:R-:W-:Y:S02]  /*8a80*/  @!P0 MOV R38, R60 ;  /* 0x0000003c00268202 */ /* 0x008fe40000000f00 */
        /* <DEDUP_REMOVED lines=22> */
[--C-:B--2---:R-:W-:Y:S02]  /*8bf0*/  @!P0 HADD2.F32 R38, -RZ, R52.reuse.H0_H0 ;  /* 0x20000034ff268230 */ /* 0x104fe40000004100 */
        /* <DEDUP_REMOVED lines=45> */
.L_x_3371:
[----:B------:R-:W-:Y:S05]  /*8ed0*/  BSYNC.RECONVERGENT B0 ;  /* 0x0000000000007941 */ /* 0x000fea0003800200 */
.L_x_3370:
        /* <DEDUP_REMOVED lines=10> */
[----:B-1-34-:R-:W3:Y:S01]  /*8f80*/  LDG.E.128 R60, desc[UR4][R40.64] ;  /* 0x00000004283c7981 */ /* 0x01aee2000c1e1d00 */
        /* <DEDUP_REMOVED lines=88> */
.L_x_3373:
[----:B------:R-:W-:Y:S05]  /*9510*/  BSYNC.RECONVERGENT B0 ;  /* 0x0000000000007941 */ /* 0x000fea0003800200 */
.L_x_3372:
        /* <DEDUP_REMOVED lines=25> */
[----:B------:R-:W2:Y:S01]  /*96b0*/  LDC.64 R168, c[0x0][0x4a8] ;  /* 0x00012a00ffa87b82 */ /* 0x000ea20000000a00 */
        /* <DEDUP_REMOVED lines=15> */
[----:B--2---:R-:W-:Y:S04]  /*97b0*/  IMAD.WIDE.U32 R40, R168, 0x60, R22 ;  /* 0x00000060a8287825 */ /* 0x004fe800078e0016 */
[----:B------:R-:W-:Y:S05]  /*97c0*/  IMAD R169, R169, 0x60, RZ ;  /* 0x00000060a9a97824 */ /* 0x000fea00078e02ff */
[----:B------:R-:W-:Y:S03]  /*97d0*/  IADD3 R41, PT, PT, R169, R41, RZ ;  /* 0x00000029a9297210 */ /* 0x000fe60007ffe0ff */
[----:B------:R-:W-:Y:S02]  /*97e0*/  @!P0 IMAD.WIDE R42, R19, 0x2, R40 ;  /* 0x00000002132a8825 */ /* 0x000fe400078e0228 */
[----:B-1-34-:R-:W2:Y:S08]  /*97f0*/  LDG.E.128 R60, desc[UR4][R40.64] ;  /* 0x00000004283c7981 */ /* 0x01aeb0000c1e1d00 */
[----:B------:R-:W3:Y:S01]  /*9800*/  @!P0 LDG.E.128 R24, desc[UR4][R42.64] ;  /* 0x000000042a188981 */ /* 0x000ee2000c1e1d00 */
        /* <DEDUP_REMOVED lines=51> */
.L_x_3375:
[----:B------:R-:W-:Y:S05]  /*9b40*/  BSYNC.RECONVERGENT B0 ;  /* 0x0000000000007941 */ /* 0x000fea0003800200 */
.L_x_3374:
        /* <DEDUP_REMOVED lines=99> */
.L_x_3377:
[----:B------:R-:W-:Y:S05]  /*a180*/  BSYNC.RECONVERGENT B0 ;  /* 0x0000000000007941 */ /* 0x000fea0003800200 */
.L_x_3376:
        /* <DEDUP_REMOVED lines=45> */
[----:B---34-:R-:W2:Y:S08]  /*a460*/  LDG.E.128 R60, desc[UR4][R40.64] ;  /* 0x00000004283c7981 */ /* 0x018eb0000c1e1d00 */
        /* <DEDUP_REMOVED lines=52> */
.L_x_3379:
[----:B------:R-:W-:Y:S05]  /*a7b0*/  BSYNC.RECONVERGENT B0 ;  /* 0x0000000000007941 */ /* 0x000fea0003800200 */
.L_x_3378:
        /* <DEDUP_REMOVED lines=98> */
.L_x_3381:
[----:B------:R-:W-:Y:S05]  /*ade0*/  BSYNC.RECONVERGENT B0 ;  /* 0x0000000000007941 */ /* 0x000fea0003800200 */
.L_x_3380:
        /* <DEDUP_REMOVED lines=98> */
.L_x_3383:
[----:B------:R-:W-:Y:S05]  /*b410*/  BSYNC.RECONVERGENT B0 ;  /* 0x0000000000007941 */ /* 0x000fea0003800200 */
.L_x_3382:
        /* <DEDUP_REMOVED lines=99> */
.L_x_3385:
[----:B------:R-:W-:Y:S05]  /*ba50*/  BSYNC.RECONVERGENT B0 ;  /* 0x0000000000007941 */ /* 0x000fea0003800200 */
.L_x_3384:
        /* <DEDUP_REMOVED lines=100> */
.L_x_3387:
[----:B------:R-:W-:Y:S05]  /*c0a0*/  BSYNC.RECONVERGENT B0 ;  /* 0x0000000000007941 */ /* 0x000fea0003800200 */
.L_x_3386:
        /* <DEDUP_REMOVED lines=100> */
.L_x_3389:
[----:B------:R-:W-:Y:S05]  /*c6f0*/  BSYNC.RECONVERGENT B0 ;  /* 0x0000000000007941 */ /* 0x000fea0003800200 */
.L_x_3388:
        /* <DEDUP_REMOVED lines=18> */
[----:B-1----:R-:W2:Y:S03]  /*c820*/  LDG.E.128 R40, desc[UR4][R24.64] ;  /* 0x0000000418287981 */ /* 0x002ea6000c1e1d00 */
[C---:B------:R-:W-:Y:S02]  /*c830*/  @!P0 IADD3.X R45, PT, PT, R0.reuse, R83, RZ, P1, !PT ;  /* 0x00000053002d8210 */ /* 0x040fe40000ffe4ff */
[----:B------:R-:W-:Y:S03]  /*c840*/  @!P0 IADD3 R26, P1, PT, R3, R84, RZ ;  /* 0x00000054031a8210 */ /* 0x000fe60007f3e0ff */
[----:B------:R-:W5:Y:S01]  /*c850*/  @!P0 LDG.E.128 R4, desc[UR4][R4.64] ;  /* 0x0000000404048981 */ /* 0x000f62000c1e1d00 */
[----:B------:R-:W-:Y:S02]  /*c860*/  @!P0 IADD3.X R27, PT, PT, R0, R85, RZ, P1, !PT ;  /* 0x00000055001b8210 */ /* 0x000fe40000ffe4ff */
[----:B------:R-:W-:Y:S02]  /*c870*/  PLOP3.LUT P1, PT, PT, PT, PT, 0x80, 0x8 ;  /* 0x000000000008781c */ /* 0x000fe40003f2f070 */
[----:B------:R-:W-:Y:S03]  /*c880*/  @!P0 PLOP3.LUT P1, PT, P2, PT, PT, 0x80, 0x8 ;  /* 0x000000000008881c */ /* 0x000fe6000172f070 */
        /* <DEDUP_REMOVED lines=75> */
.L_x_3391:
[----:B------:R-:W-:Y:S05]  /*cd40*/  BSYNC.RECONVERGENT B0 ;  /* 0x0000000000007941 */ /* 0x000fea0003800200 */
.L_x_3390:
        /* <DEDUP_REMOVED lines=100> */
.L_x_3393:
[----:B------:R-:W-:Y:S05]  /*d390*/  BSYNC.RECONVERGENT B0 ;  /* 0x0000000000007941 */ /* 0x000fea0003800200 */
.L_x_3392:
        /* <DEDUP_REMOVED lines=100> */
.L_x_3395:
[----:B------:R-:W-:Y:S05]  /*d9e0*/  BSYNC.RECONVERGENT B0 ;  /* 0x0000000000007941 */ /* 0x000fea0003800200 */
.L_x_3394:
        /* <DEDUP_REMOVED lines=100> */
.L_x_3397:
[----:B------:R-:W-:Y:S05]  /*e030*/  BSYNC.RECONVERGENT B0 ;  /* 0x0000000000007941 */ /* 0x000fea0003800200 */
.L_x_3396:
[----:B------:R-:W1:Y:S01]  /*e040*/  LDC R17, c[0x0][0x450] ;  /* 0x00011400ff117b82 */ /* 0x000e620000000800 */
[----:B--2---:R-:W-:Y:S05]  /*e050*/  IMAD.U32 R151, R151, -0x80, RZ ;  /* 0xffffff8097977824 */ /* 0x004fea00078e00ff */
[C---:B------:R-:W-:Y:S02]  /*e060*/  LEA R84, P1, R151.reuse, R84, 0x1 ;  /* 0x0000005497547211 */ /* 0x040fe400078208ff */
[C---:B------:R-:W-:Y:S02]  /*e070*/  LEA R82, P0, R151.reuse, R82, 0x1 ;  /* 0x0000005297527211 */ /* 0x040fe400078008ff */
[C---:B------:R-:W-:Y:S02]  /*e080*/  LEA.HI.X.SX32 R85, R151.reuse, R85, 0x1, P1 ;  /* 0x0000005597557211 */ /* 0x040fe400008f0eff */
[----:B------:R-:W-:Y:S09]  /*e090*/  LEA.HI.X.SX32 R83, R151, R83, 0x1, P0 ;  /* 0x0000005397537211 */ /* 0x000ff200000f0eff */
.L_x_3332:
[----:B--2---:R-:W-:Y:S05]  /*e0a0*/  BSYNC.RECONVERGENT B1 ;  /* 0x0000000000017941 */ /* 0x004fea0003800200 */
.L_x_3330:
[----:B------:R-:W-:Y:S04]  /*e0b0*/  ISETP.NE.U32.AND P0, PT, RZ, UR12, PT ;  /* 0x0000000cff007c0c */ /* 0x000fe8000bf05070 */
[----:B------:R-:W-:Y:S11]  /*e0c0*/  ISETP.NE.AND.EX P0, PT, RZ, UR13, PT, P0 ;  /* 0x0000000dff007c0c */ /* 0x000ff6000bf05300 */
[----:B------:R-:W-:Y:S02]  /*e0d0*/  @!UPT UIADD3 URZ, UPT, UPT, URZ, URZ, URZ ;  /* 0x000000fffffff290 */ /* 0x000fe4000fffe0ff */
[----:B------:R-:W2:Y:S01]  /*e0e0*/  @!P0 LDC R2, c[0x0][0x3c0] ;  /* 0x0000f000ff028b82 */ /* 0x000ea20000000800 */
[----:B------:R-:W-:Y:S07]  /*e0f0*/  @!P0 IMAD.MOV.U32 R3, RZ, RZ, RZ ;  /* 0x000000ffff038224 */ /* 0x000fee00078e00ff */
[----:B------:R-:W5:Y:S01]  /*e100*/  @!P0 LDC R0, c[0x0][0x3b8] ;  /* 0x0000ee00ff008b82 */ /* 0x000f620000000800 */
[----:B------:R-:W-:Y:S01]  /*e110*/  @!P0 IADD3 R3, P1, PT, RZ, -R3, RZ ;  /* 0x80000003ff038210 */ /* 0x000fe20007f3e0ff */
[----:B-----5:R-:W-:Y:S02]  /*e120*/  @!P0 IMAD.SHL.U32 R0, R0, 0x100, RZ ;  /* 0x0000010000008824 */ /* 0x020fe400078e00ff */
[----:B--2---:R-:W-:Y:S02]  /*e130*/  @!P0 IMAD.SHL.U32 R2, R2, 0x100, RZ ;  /* 0x0000010002028824 */ /* 0x004fe400078e00ff */
        /* <DEDUP_REMOVED lines=81> */
.L_x_3398:
[----:B------:R-:W-:Y:S02]  /*e650*/  ISETP.GT.AND P0, PT, R77, R74, PT ;  /* 0x0000004a4d00720c */ /* 0x000fe40003f04270 */
[----:B------:R-:W-:Y:S02]  /*e660*/  IADD3 R80, P2, PT, R80, R87, RZ ;  /* 0x0000005750507210 */ /* 0x000fe40007f5e0ff */
[----:B------:R-:W-:Y:S03]  /*e670*/  IADD3 R10, P1, PT, R10, R89, RZ ;  /* 0x000000590a0a7210 */ /* 0x000fe60007f3e0ff */
[----:B------:R-:W-:Y:S02]  /*e680*/  IMAD.X R81, R81, 0x1, R86, P2 ;  /* 0x0000000151517824 */ /* 0x000fe400010e0656 */
[----:B------:R-:W-:Y:S04]  /*e690*/  IMAD.X R9, R9, 0x1, R88, P1 ;  /* 0x0000000109097824 */ /* 0x000fe800008e0658 */
[----:B------:R-:W-:Y:S05]  /*e6a0*/  @P0 BRA `(.L_x_3399) ;  /* 0xffffff3c00f40947 */ /* 0x000fea000383ffff */
.L_x_3329:
        /* <DEDUP_REMOVED lines=18> */
[C---:B----4-:R-:W-:Y:S02]  /*e7d0*/  VIADD R20, R162.reuse, 0x10 ;  /* 0x00000010a2147836 */ /* 0x050fe40000000000 */
[C---:B------:R-:W-:Y:S01]  /*e7e0*/  VIADD R24, R162.reuse, 0x30 ;  /* 0x00000030a2187836 */ /* 0x040fe20000000000 */
[-C--:B------:R-:W-:Y:S02]  /*e7f0*/  ISETP.GE.AND P2, PT, R162, R5.reuse, PT ;  /* 0x00000005a200720c */ /* 0x080fe40003f46270 */
        /* <DEDUP_REMOVED lines=14> */
[----:B-----5:R-:W-:-:S04]  /*e8e0*/  LEA R4, P0, R2, R6, 0x5 ;  /* 0x0000000602047211 */ /* 0x020fc800078028ff */
[----:B------:R-:W-:-:S05]  /*e8f0*/  LEA.HI.X R5, R2, R7, R3, 0x5, P0 ;  /* 0x0000000702057211 */ /* 0x000fca00000f2c03 */
[----:B------:R-:W-:Y:S01]  /*e900*/  @!PT LDS RZ, [RZ] ;  /* 0x00000000fffff984 */ /* 0x000fe20000000800 */
[----:B------:R-:W-:Y:S01]  /*e910*/  @!PT LDS RZ, [RZ] ;  /* 0x00000000fffff984 */ /* 0x000fe20000000800 */
[----:B------:R-:W-:Y:S01]  /*e920*/  @!PT LDS RZ, [RZ] ;  /* 0x00000000fffff984 */ /* 0x000fe20000000800 */
[----:B------:R2:W-:Y:S04]  /*e930*/  LDGSTS.E.BYPASS.LTC128B.128 [R0+0x1000], desc[UR4][R4.64] ;  /* 0x0100000004007fae */ /* 0x0005e8000b981a04 */
.L_x_3403:
[----:B------:R-:W-:Y:S05]  /*e940*/  BSYNC.RECONVERGENT B0 ;  /* 0x0000000000007941 */ /* 0x000fea0003800200 */
.L_x_3402:
[----:B------:R-:W-:Y:S05]  /*e950*/  @P1 BRA `(.L_x_3404) ;  /* 0x0000002800101947 */ /* 0x000fea0003800000 */
[----:B--2--5:R-:W-:-:S04]  /*e960*/  LEA R4, P0, R2, R6, 0x6 ;  /* 0x0000000602047211 */ /* 0x024fc800078030ff */
[----:B------:R-:W-:-:S05]  /*e970*/  LEA.HI.X R5, R2, R7, R3, 0x6, P0 ;  /* 0x0000000702057211 */ /* 0x000fca00000f3403 */
[----:B------:R-:W-:Y:S01]  /*e980*/  @!PT LDS RZ, [RZ] ;  /* 0x00000000fffff984 */ /* 0x000fe20000000800 */
[----:B------:R-:W-:Y:S01]  /*e990*/  @!PT LDS RZ, [RZ] ;  /* 0x00000000fffff984 */ /* 0x000fe20000000800 */
[----:B------:R-:W-:Y:S01]  /*e9a0*/  @!PT LDS RZ, [RZ] ;  /* 0x00000000fffff984 */ /* 0x000fe20000000800 */
[----:B------:R3:W-:Y:S01]  /*e9b0*/  LDGSTS.E.BYPASS.LTC128B.128 [R0+0x1800], desc[UR4][R4.64] ;  /* 0x0180000004007fae */ /* 0x0007e2000b981a04 */
[----:B------:R-:W-:Y:S05]  /*e9c0*/  BRA `(.L_x_3404) ;  /* 0x0000002400f47947 */ /* 0x000fea0003800000 */
.L_x_3401:
        /* <DEDUP_REMOVED lines=11> */
[----:B---3-5:R-:W-:-:S05]  /*ea80*/  IADD3 R4, PT, PT, R5, R68, R72 ;  /* 0x0000004405047210 */ /* 0x028fca0007ffe048 */
[----:B------:R-:W-:-:S05]  /*ea90*/  IMAD R4, R11, R4, RZ ;  /* 0x000000040b047224 */ /* 0x000fca00078e02ff */
[-C--:B------:R-:W-:Y:S02]  /*eaa0*/  IADD3 R8, P2, PT, R133, R4.reuse, RZ ;  /* 0x0000000485087210 */ /* 0x080fe40007f5e0ff */
[----:B------:R-:W-:Y:S02]  /*eab0*/  IADD3 R14, P1, PT, R131, R4, RZ ;  /* 0x00000004830e7210 */ /* 0x000fe40007f3e0ff */
[----:B------:R-:W-:-:S05]  /*eac0*/  SHF.R.S32.HI R4, RZ, 0x1f, R4 ;  /* 0x0000001fff047819 */ /* 0x000fca0000011404 */
[--C-:B------:R-:W-:Y:S02]  /*ead0*/  IMAD.X R9, R110, 0x1, R4.reuse, P2 ;  /* 0x000000016e097824 */ /* 0x100fe400010e0604 */
[----:B----4-:R-:W-:Y:S01]  /*eae0*/  IMAD.X R21, R109, 0x1, R4, P1 ;  /* 0x000000016d157824 */ /* 0x010fe200008e0604 */
        /* <DEDUP_REMOVED lines=18> */
[----:B------:R3:W4:Y:S01]  /*ec10*/  LDG.E.64 R4, desc[UR4][R24.64] ;  /* 0x0000000418047981 */ /* 0x000722000c1e1b00 */
[----:B-----5:R-:W-:Y:S01]  /*ec20*/  MOV R22, R18 ;  /* 0x0000001200167202 */ /* 0x020fe20000000f00 */
[--C-:B------:R-:W-:Y:S02]  /*ec30*/  HADD2.F32 R23, -RZ, R17.reuse.H0_H0 ;  /* 0x20000011ff177230 */ /* 0x100fe40000004100 */
[----:B------:R-:W-:Y:S02]  /*ec40*/  HADD2.F32 R27, -RZ, R17.H1_H1 ;  /* 0x30000011ff1b7230 */ /* 0x000fe40000004100 */
[----:B------:R-:W-:-:S02]  /*ec50*/  HADD2.F32 R20, -RZ, R19.H1_H1 ;  /* 0x30000013ff147230 */ /* 0x000fc40000004100 */
[----:B---3--:R-:W-:Y:S02]  /*ec60*/  HADD2.F32 R25, -RZ, R19.H0_H0 ;  /* 0x20000013ff197230 */ /* 0x008fe40000004100 */
[----:B--2---:R-:W-:Y:S02]  /*ec70*/  HADD2.F32 R18, -RZ, R6.H1_H1 ;  /* 0x30000006ff127230 */ /* 0x004fe40000004100 */
        /* <DEDUP_REMOVED lines=32> */
.L_x_3409:
[----:B------:R-:W-:Y:S05]  /*ee80*/  BSYNC.RECONVERGENT B0 ;  /* 0x0000000000007941 */ /* 0x000fea0003800200 */
.L_x_3408:
[----:B-----5:R2:W-:Y:S02]  /*ee90*/  STS.128 [R0], R16 ;  /* 0x0000001000007388 */ /* 0x0205e40000000c00 */
.L_x_3407:
[----:B------:R-:W-:Y:S05]  /*eea0*/  BSYNC.RECONVERGENT B1 ;  /* 0x0000000000017941 */ /* 0x000fea0003800200 */
.L_x_3406:
[----:B------:R-:W-:Y:S01]  /*eeb0*/  VIADD R20, R162, 0x10 ;  /* 0x00000010a2147836 */ /* 0x000fe20000000000 */
[C---:B------:R-:W-:Y:S01]  /*eec0*/  LEA R22, P0, R33.reuse, R36, 0x1 ;  /* 0x0000002421167211 */ /* 0x040fe200078008ff */
        /* <DEDUP_REMOVED lines=58> */
.L_x_3413:
[----:B------:R-:W-:Y:S05]  /*f270*/  BSYNC.RECONVERGENT B0 ;  /* 0x0000000000007941 */ /* 0x000fea0003800200 */
.L_x_3412:
[----:B-----5:R3:W-:Y:S02]  /*f280*/  STS.128 [R0+0x800], R16 ;  /* 0x0008001000007388 */ /* 0x0207e40000000c00 */
.L_x_3411:
[----:B------:R-:W-:Y:S05]  /*f290*/  BSYNC.RECONVERGENT B1 ;  /* 0x0000000000017941 */ /* 0x000fea0003800200 */
.L_x_3410:
        /* <DEDUP_REMOVED lines=20> */
[----:B------:R-:W-:-:S03]  /*f3e0*/  IADD3.X R33, PT, PT, R4, UR9, RZ, P0, !PT ;  /* 0x0000000904217c10 */ /* 0x000fc600087fe4ff */
[----:B------:R2:W3:Y:S04]  /*f3f0*/  LDG.E.64 R6, desc[UR4][R28.64] ;  /* 0x000000041c067981 */ /* 0x0004e8000c1e1b00 */
[----:B------:R-:W4:Y:S01]  /*f400*/  LDG.E.64 R4, desc[UR4][R32.64] ;  /* 0x0000000420047981 */ /* 0x000f22000c1e1b00 */
[----:B-----5:R-:W-:Y:S01]  /*f410*/  MOV R25, R18 ;  /* 0x0000001200197202 */ /* 0x020fe20000000f00 */
[--C-:B------:R-:W-:Y:S02]  /*f420*/  HADD2.F32 R27, -RZ, R17.reuse.H0_H0 ;  /* 0x20000011ff1b7230 */ /* 0x100fe40000004100 */
[----:B------:R-:W-:Y:S02]  /*f430*/  HADD2.F32 R31, -RZ, R17.H1_H1 ;  /* 0x30000011ff1f7230 */ /* 0x000fe40000004100 */
[----:B------:R-:W-:-:S02]  /*f440*/  HADD2.F32 R24, -RZ, R19.H1_H1 ;  /* 0x30000013ff187230 */ /* 0x000fc40000004100 */
[----:B--2---:R-:W-:Y:S02]  /*f450*/  HADD2.F32 R29, -RZ, R19.H0_H0 ;  /* 0x20000013ff1d7230 */ /* 0x004fe40000004100 */
        /* <DEDUP_REMOVED lines=33> */
.L_x_3417:
[----:B------:R-:W-:Y:S05]  /*f670*/  BSYNC.RECONVERGENT B0 ;  /* 0x0000000000007941 */ /* 0x000fea0003800200 */
.L_x_3416:
[----:B-----5:R4:W-:Y:S02]  /*f680*/  STS.128 [R0+0x1000], R16 ;  /* 0x0010001000007388 */ /* 0x0209e40000000c00 */
.L_x_3415:
[----:B------:R-:W-:Y:S05]  /*f690*/  BSYNC.RECONVERGENT B1 ;  /* 0x0000000000017941 */ /* 0x000fea0003800200 */
.L_x_3414:
[----:B------:R-:W-:-:S04]  /*f6a0*/  IADD3 R24, PT, PT, R162, 0x30, RZ ;  /* 0x00000030a2187810 */ /* 0x000fc80007ffe0ff */
[----:B------:R-:W-:-:S13]  /*f6b0*/  ISETP.GE.AND P0, PT, R24, R21, PT ;  /* 0x000000151800720c */ /* 0x000fda0003f06270 */
[----:B------:R-:W-:Y:S05]  /*f6c0*/  @P0 BRA `(.L_x_3404) ;  /* 0x0000001800b40947 */ /* 0x000fea0003800000 */
[----:B------:R-:W-:-:S04]  /*f6d0*/  LEA R4, P0, R2, R22, 0x6 ;  /* 0x0000001602047211 */ /* 0x000fc800078030ff */
[----:B------:R-:W-:-:S06]  /*f6e0*/  LEA.HI.X R5, R2, R23, R3, 0x6, P0 ;  /* 0x0000001702057211 */ /* 0x000fcc00000f3403 */
[----:B------:R-:W5:Y:S01]  /*f6f0*/  LDG.E.128 R4, desc[UR4][R4.64] ;  /* 0x0000000404047981 */ /* 0x000f62000c1e1d00 */
        /* <DEDUP_REMOVED lines=55> */
.L_x_3419:
[----:B------:R-:W-:Y:S05]  /*fa70*/  BSYNC.RECONVERGENT B0 ;  /* 0x0000000000007941 */ /* 0x000fea0003800200 */
.L_x_3418:
[----:B-----5:R1:W-:Y:S01]  /*fa80*/  STS.128 [R0+0x1800], R4 ;  /* 0x0018000400007388 */ /* 0x0203e20000000c00 */
[----:B------:R-:W-:Y:S05]  /*fa90*/  BRA `(.L_x_3404) ;  /* 0x0000001400c07947 */ /* 0x000fea0003800000 */
.L_x_3405:
        /* <DEDUP_REMOVED lines=43> */
[----:B------:R-:W-:Y:S02]  /*fd50*/  HADD2.F32 R41, -RZ, R5.H0_H0 ;  /* 0x20000005ff297230 */ /* 0x000fe40000004100 */
[----:B------:R-:W-:-:S02]  /*fd60*/  HADD2.F32 R4, -RZ, R6.H0_H0 ;  /* 0x20000006ff047230 */ /* 0x000fc40000004100 */
[----:B------:R-:W-:Y:S02]  /*fd70*/  HADD2.F32 R47, -RZ, R6.H1_H1 ;  /* 0x30000006ff2f7230 */ /* 0x000fe40000004100 */
[----:B------:R-:W-:Y:S02]  /*fd80*/  HADD2.F32 R5, -RZ, R5.H1_H1 ;  /* 0x30000005ff057230 */ /* 0x000fe40000004100 */
[--C-:B------:R-:W-:Y:S02]  /*fd90*/  HADD2.F32 R6, -RZ, R7.reuse.H1_H1 ;  /* 0x30000007ff067230 */ /* 0x100fe40000004100 */
[----:B------:R-:W-:Y:S01]  /*fda0*/  @!P1 FADD.FTZ R4, -R4, -RZ ;  /* 0x800000ff04049221 */ /* 0x000fe20000010100 */
[----:B------:R-:W-:Y:S01]  /*fdb0*/  @!P1 FADD.FTZ R19, -R19, -RZ ;  /* 0x800000ff13139221 */ /* 0x000fe20000010100 */
[----:B------:R-:W-:Y:S01]  /*fdc0*/  @!P1 FADD.FTZ R5, -R5, -RZ ;  /* 0x800000ff05059221 */ /* 0x000fe20000010100 */
[----:B------:R-:W-:Y:S01]  /*fdd0*/  @!P1 FADD.FTZ R6, -R6, -RZ ;  /* 0x800000ff06069221 */ /* 0x000fe20000010100 */
[----:B------:R-:W-:Y:S01]  /*fde0*/  @!P1 FADD.FTZ R43, -R43, -RZ ;  /* 0x800000ff2b2b9221 */ /* 0x000fe20000010100 */
[----:B------:R-:W-:Y:S01]  /*fdf0*/  @!P1 FADD.FTZ R41, -R41, -RZ ;  /* 0x800000ff29299221 */ /* 0x000fe20000010100 */
[----:B------:R-:W-:-:S02]  /*fe00*/  HADD2.F32 R45, -RZ, R7.H0_H0 ;  /* 0x20000007ff2d7230 */ /* 0x000fc40000004100 */
[----:B------:R-:W-:Y:S01]  /*fe10*/  FMUL.FTZ R17, R17, R4 ;  /* 0x0000000411117220 */ /* 0x000fe20000410000 */
[----:B------:R-:W-:Y:S01]  /*fe20*/  FMUL.FTZ R20, R20, R19 ;  /* 0x0000001314147220 */ /* 0x000fe20000410000 */
[----:B------:R-:W-:Y:S01]  /*fe30*/  FMUL.FTZ R34, R34, R5 ;  /* 0x0000000522227220 */ /* 0x000fe20000410000 */
[----:B------:R-:W-:Y:S01]  /*fe40*/  FMUL.FTZ R39, R39, R6 ;  /* 0x0000000627277220 */ /* 0x000fe20000410000 */
[----:B----4-:R-:W-:Y:S02]  /*fe50*/  HADD2.F32 R4, -RZ, R8.H0_H0 ;  /* 0x20000008ff047230 */ /* 0x010fe40000004100 */
[----:B------:R-:W-:Y:S01]  /*fe60*/  FMUL.FTZ R32, R32, R43 ;  /* 0x0000002b20207220 */ /* 0x000fe20000410000 */
[--C-:B-----5:R-:W-:Y:S02]  /*fe70*/  HADD2.F32 R5, -RZ, R24.reuse.H0_H0 ;  /* 0x20000018ff057230 */ /* 0x120fe40000004100 */
[----:B------:R-:W-:Y:S01]  /*fe80*/  FMUL.FTZ R16, R16, R41 ;  /* 0x0000002910107220 */ /* 0x000fe20000410000 */
[----:B------:R-:W-:-:S02]  /*fe90*/  HADD2.F32 R19, -RZ, R24.H1_H1 ;  /* 0x30000018ff137230 */ /* 0x000fc40000004100 */
[----:B------:R-:W-:Y:S02]  /*fea0*/  HADD2.F32 R7, -RZ, R25.H0_H0 ;  /* 0x20000019ff077230 */ /* 0x000fe40000004100 */
[----:B------:R-:W-:Y:S02]  /*feb0*/  HADD2.F32 R8, -RZ, R8.H1_H1 ;  /* 0x30000008ff087230 */ /* 0x000fe40000004100 */
[----:B------:R-:W-:Y:S02]  /*fec0*/  HADD2.F32 R6, -RZ, R9.H0_H0 ;  /* 0x20000009ff067230 */ /* 0x000fe40000004100 */
[----:B------:R-:W-:Y:S01]  /*fed0*/  @!P1 FADD.FTZ R47, -R47, -RZ ;  /* 0x800000ff2f2f9221 */ /* 0x000fe20000010100 */
[----:B------:R-:W-:Y:S01]  /*fee0*/  @!P1 FADD.FTZ R45, -R45, -RZ ;  /* 0x800000ff2d2d9221 */ /* 0x000fe20000010100 */
[--C-:B------:R-:W-:Y:S02]  /*fef0*/  HADD2.F32 R24, -RZ, R10.reuse.H0_H0 ;  /* 0x2000000aff187230 */ /* 0x100fe40000004100 */
[----:B------:R-:W-:Y:S01]  /*ff00*/  FFMA.FTZ R4, R5, R4, R20 ;  /* 0x0000000405047223 */ /* 0x000fe20000010014 */
[----:B------:R-:W-:-:S02]  /*ff10*/  HADD2.F32 R43, -RZ, R10.H1_H1 ;  /* 0x3000000aff2b7230 */ /* 0x000fc40000004100 */
[----:B------:R-:W-:Y:S01]  /*ff20*/  FFMA.FTZ R19, R19, R8, R32 ;  /* 0x0000000813137223 */ /* 0x000fe20000010020 */
[----:B------:R-:W-:Y:S01]  /*ff30*/  FFMA.FTZ R6, R7, R6, R16 ;  /* 0x0000000607067223 */ /* 0x000fe20000010010 */
[----:B------:R-:W-:Y:S02]  /*ff40*/  HADD2.F32 R9, -RZ, R9.H1_H1 ;  /* 0x30000009ff097230 */ /* 0x000fe40000004100 */
[----:B------:R-:W-:Y:S01]  /*ff50*/  FMUL.FTZ R38, R38, R47 ;  /* 0x0000002f26267220 */ /* 0x000fe20000410000 */
[--C-:B------:R-:W-:Y:S02]  /*ff60*/  HADD2.F32 R41, -RZ, R11.reuse.H0_H0 ;  /* 0x2000000bff297230 */ /* 0x100fe40000004100 */
[----:B------:R-:W-:Y:S01]  /*ff70*/  FMUL.FTZ R18, R18, R45 ;  /* 0x0000002d12127220 */ /* 0x000fe20000410000 */
[----:B------:R-:W-:Y:S02]  /*ff80*/  HADD2.F32 R10, -RZ, R11.H1_H1 ;  /* 0x3000000bff0a7230 */ /* 0x000fe40000004100 */
[----:B------:R-:W-:-:S02]  /*ff90*/  HADD2.F32 R25, -RZ, R25.H1_H1 ;  /* 0x30000019ff197230 */ /* 0x000fc40000004100 */
        /* <DEDUP_REMOVED lines=13> */
.L_x_3423:
[----:B------:R-:W-:Y:S05]  /*10070*/  BSYNC.RECONVERGENT B0 ;  /* 0x0000000000007941 */ /* 0x000fea0003800200 */
.L_x_3422:
[----:B-----5:R2:W-:Y:S02]  /*10080*/  STS.128 [R0], R24 ;  /* 0x0000001800007388 */ /* 0x0205e40000000c00 */
.L_x_3421:
[----:B------:R-:W-:Y:S05]  /*10090*/  BSYNC.RECONVERGENT B1 ;  /* 0x0000000000017941 */ /* 0x000fea0003800200 */
.L_x_3420:
        /* <DEDUP_REMOVED lines=23> */
[----:B------:R-:W3:Y:S01]  /*10210*/  LDG.E.128 R4, desc[UR4][R4.64] ;  /* 0x0000000404047981 */ /* 0x000ee2000c1e1d00 */
[----:B-1----:R-:W-:-:S04]  /*10220*/  IADD3 R10, P0, PT, R9, UR8, RZ ;  /* 0x00000008090a7c10 */ /* 0x002fc8000ff1e0ff */
[----:B------:R-:W-:-:S06]  /*10230*/  IADD3.X R11, PT, PT, R8, UR9, RZ, P0, !PT ;  /* 0x00000009080b7c10 */ /* 0x000fcc00087fe4ff */
[----:B------:R-:W2:Y:S01]  /*10240*/  LDG.E.128 R8, desc[UR4][R10.64] ;  /* 0x000000040a087981 */ /* 0x000ea2000c1e1d00 */
[----:B-----5:R-:W-:Y:S01]  /*10250*/  MOV R30, R26 ;  /* 0x0000001a001e7202 */ /* 0x020fe20000000f00 */
        /* <DEDUP_REMOVED lines=26> */
[----:B--2---:R-:W-:-:S02]  /*10400*/  HADD2.F32 R4, -RZ, R8.H0_H0 ;  /* 0x20000008ff047230 */ /* 0x004fc40000004100 */
        /* <DEDUP_REMOVED lines=33> */
.L_x_3427:
[----:B------:R-:W-:Y:S05]  /*10620*/  BSYNC.RECONVERGENT B0 ;  /* 0x0000000000007941 */ /* 0x000fea0003800200 */
.L_x_3426:
[----:B-----5:R3:W-:Y:S02]  /*10630*/  STS.128 [R0+0x800], R24 ;  /* 0x0008001800007388 */ /* 0x0207e40000000c00 */
.L_x_3425:
[----:B------:R-:W-:Y:S05]  /*10640*/  BSYNC.RECONVERGENT B1 ;  /* 0x0000000000017941 */ /* 0x000fea0003800200 */
.L_x_3424:
[----:B------:R-:W-:Y:S01]  /*10650*/  IADD3 R30, PT, PT, R162, 0x20, RZ ;  /* 0x00000020a21e7810 */ /* 0x000fe20007ffe0ff */
[----:B------:R-:W-:Y:S03]  /*10660*/  BSSY.RECONVERGENT B1, `(.L_x_3428) ;  /* 0x000005a000017945 */ /* 0x000fe60003800200 */
[----:B------:R-:W-:-:S13]  /*10670*/  ISETP.GE.AND P0, PT, R30, R31, PT ;  /* 0x0000001f1e00720c */ /* 0x000fda0003f06270 */
[----:B------:R-:W-:Y:S05]  /*10680*/  @P0 BRA `(.L_x_3429) ;  /* 0x00000004005c0947 */ /* 0x000fea0003800000 */
[----:B------:R-:W-:-:S04]  /*10690*/  LEA R6, P0, R2, R32, 0x5 ;  /* 0x0000002002067211 */ /* 0x000fc800078028ff */
[----:B------:R-:W-:-:S05]  /*106a0*/  LEA.HI.X R7, R2, R33, R3, 0x5, P0 ;  /* 0x0000002102077211 */ /* 0x000fca00000f2c03 */
[----:B--23--:R2:W5:Y:S01]  /*106b0*/  LDG.E.128 R24, desc[UR4][R6.64] ;  /* 0x0000000406187981 */ /* 0x00c562000c1e1d00 */
        /* <DEDUP_REMOVED lines=16> */
[----:B------:R-:W1:Y:S05]  /*107c0*/  LDCU.64 UR8, c[0x0][0x4c8] ;  /* 0x00009900ff0877ac */ /* 0x000e6a0008000a00 */
[----:B--2---:R-:W2:Y:S01]  /*107d0*/  LDG.E.128 R4, desc[UR4][R4.64] ;  /* 0x0000000404047981 */ /* 0x004ea2000c1e1d00 */
[----:B-1----:R-:W-:-:S04]  /*107e0*/  IADD3 R10, P0, PT, R9, UR8, RZ ;  /* 0x00000008090a7c10 */ /* 0x002fc8000ff1e0ff */
[----:B------:R-:W-:-:S06]  /*107f0*/  IADD3.X R11, PT, PT, R8, UR9, RZ, P0, !PT ;  /* 0x00000009080b7c10 */ /* 0x000fcc00087fe4ff */
[----:B------:R-:W3:Y:S01]  /*10800*/  LDG.E.128 R8, desc[UR4][R10.64] ;  /* 0x000000040a087981 */ /* 0x000ee2000c1e1d00 */
        /* <DEDUP_REMOVED lines=27> */
[--C-:B---3--:R-:W-:Y:S02]  /*109c0*/  HADD2.F32 R4, -RZ, R8.reuse.H0_H0 ;  /* 0x20000008ff047230 */ /* 0x108fe40000004100 */
        /* <DEDUP_REMOVED lines=33> */
.L_x_3431:
[----:B------:R-:W-:Y:S05]  /*10be0*/  BSYNC.RECONVERGENT B0 ;  /* 0x0000000000007941 */ /* 0x000fea0003800200 */
.L_x_3430:
[----:B-----5:R4:W-:Y:S02]  /*10bf0*/  STS.128 [R0+0x1000], R24 ;  /* 0x0010001800007388 */ /* 0x0209e40000000c00 */
.L_x_3429:
[----:B------:R-:W-:Y:S05]  /*10c00*/  BSYNC.RECONVERGENT B1 ;  /* 0x0000000000017941 */ /* 0x000fea0003800200 */
.L_x_3428:
        /* <DEDUP_REMOVED lines=23> */
[----:B------:R-:W3:Y:S01]  /*10d80*/  LDG.E.128 R4, desc[UR4][R4.64] ;  /* 0x0000000404047981 */ /* 0x000ee2000c1e1d00 */
        /* <DEDUP_REMOVED lines=31> */
[----:B-----5:R-:W-:-:S02]  /*10f80*/  HADD2.F32 R5, -RZ, R16.H0_H0 ;  /* 0x20000010ff057230 */ /* 0x020fc40000004100 */
        /* <DEDUP_REMOVED lines=31> */
.L_x_3433:
[----:B------:R-:W-:Y:S05]  /*11180*/  BSYNC.RECONVERGENT B0 ;  /* 0x0000000000007941 */ /* 0x000fea0003800200 */
.L_x_3432:
[----:B-----5:R4:W-:Y:S02]  /*11190*/  STS.128 [R0+0x1800], R16 ;  /* 0x0018001000007388 */ /* 0x0209e40000000c00 */
.L_x_3404:
[----:B------:R-:W-:Y:S05]  /*111a0*/  BSYNC.RECONVERGENT B2 ;  /* 0x0000000000027941 */ /* 0x000fea0003800200 */
.L_x_3400:
[----:B------:R-:W-:Y:S01]  /*111b0*/  IMAD.IADD R71, R66, 0x1, -R71 ;  /* 0x0000000142477824 */ /* 0x000fe200078e0a47 */
[----:B------:R-:W4:Y:S01]  /*111c0*/  LDC.64 R190, c[0x0][0x3b8] ;  /* 0x0000ee00ffbe7b82 */ /* 0x000f220000000a00 */
[C---:B-123-5:R-:W-:Y:S01]  /*111d0*/  VIADD R4, R162.reuse, 0x40 ;  /* 0x00000040a2047836 */ /* 0x06efe20000000000 */
[C---:B------:R-:W-:Y:S01]  /*111e0*/  LEA R28, P1, R65.reuse, R234, 0x1 ;  /* 0x000000ea411c7211 */ /* 0x040fe200078208ff */
[C---:B----4-:R-:W-:Y:S01]  /*111f0*/  VIADD R18, R162.reuse, 0x70 ;  /* 0x00000070a2127836 */ /* 0x050fe20000000000 */
[CC--:B------:R-:W-:Y:S01]  /*11200*/  ISETP.GE.AND P4, PT, R162.reuse, R71.reuse, PT ;  /* 0x00000047a200720c */ /* 0x0c0fe20003f86270 */
[----:B------:R-:W-:Y:S01]  /*11210*/  VIADD R26, R162, 0x50 ;  /* 0x00000050a21a7836 */ /* 0x000fe20000000000 */
[-C--:B------:R-:W-:Y:S01]  /*11220*/  ISETP.GE.AND P0, PT, R30, R71.reuse, PT ;  /* 0x000000471e00720c */ /* 0x080fe20003f06270 */
[----:B------:R-:W-:Y:S01]  /*11230*/  VIADD R2, R162, 0x90 ;  /* 0x00000090a2027836 */ /* 0x000fe20000000000 */
[----:B------:R-:W-:Y:S01]  /*11240*/  P2R R3, PR, RZ, 0x10 ;  /* 0x00000010ff037803 */ /* 0x000fe20000000000 */
[----:B------:R-:W1:Y:S01]  /*11250*/  LDC.64 R188, c[0x0][0x3c0] ;  /* 0x0000f000ffbc7b82 */ /* 0x000e620000000a00 */
[-C--:B------:R-:W-:Y:S01]  /*11260*/  ISETP.GE.AND P2, PT, R20, R71.reuse, PT ;  /* 0x000000471400720c */ /* 0x080fe20003f46270 */
[----:B------:R-:W2:Y:S01]  /*11270*/  S2R R226, SR_TID.X ;  /* 0x0000000000e27919 */ /* 0x000ea20000002100 */
[----:B------:R-:W-:Y:S01]  /*11280*/  ISETP.GE.AND P3, PT, R4, R71, PT ;  /* 0x000000470400720c */ /* 0x000fe20003f66270 */
[----:B------:R-:W-:Y:S01]  /*11290*/  IMAD.MOV.U32 R57, RZ, RZ, 0x40 ;  /* 0x00000040ff397424 */ /* 0x000fe200078e00ff */
[----:B------:R-:W-:Y:S01]  /*112a0*/  LEA.HI.X R29, R65, R235, R70, 0x1, P1 ;  /* 0x000000eb411d7211 */ /* 0x000fe200008f0c46 */
[----:B------:R-:W3:Y:S01]  /*112b0*/  LDCU UR7, c[0x0][0x508] ;  /* 0x0000a100ff0777ac */ /* 0x000ee20008000800 */
[----:B------:R-:W-:Y:S01]  /*112c0*/  IADD3 R22, PT, PT, R162, 0x60, RZ ;  /* 0x00000060a2167810 */ /* 0x000fe20007ffe0ff */
[----:B------:R-:W-:Y:S01]  /*112d0*/  @!PT LDS RZ, [RZ] ;  /* 0x00000000fffff984 */ /* 0x000fe20000000800 */
[----:B------:R-:W-:Y:S01]  /*112e0*/  @!PT LDS RZ, [RZ] ;  /* 0x00000000fffff984 */ /* 0x000fe20000000800 */
[----:B------:R-:W-:Y:S01]  /*112f0*/  @!PT LDS RZ, [RZ] ;  /* 0x00000000fffff984 */ /* 0x000fe20000000800 */
[----:B------:R-:W-:Y:S01]  /*11300*/  @!P4 LDGSTS.E.BYPASS.LTC128B.128 [R0+0x2000], desc[UR4][R234.64] ;  /* 0x02000000ea00cfae */ /* 0x000fe2000b981a04 */
[----:B------:R-:W-:-:S02]  /*11310*/  ISETP.GE.AND P4, PT, R24, R71, PT ;  /* 0x000000471800720c */ /* 0x000fc40003f86270 */
[----:B------:R-:W-:Y:S02]  /*11320*/  LOP3.LUT R16, R162, 0x80, RZ, 0xfc, !PT ;  /* 0x00000080a2107812 */ /* 0x000fe400078efcff */
[-C--:B------:R-:W-:Y:S01]  /*11330*/  ISETP.GE.AND P6, PT, R2, R71.reuse, PT ;  /* 0x000000470200720c */ /* 0x080fe20003fc6270 */
[----:B------:R-:W-:Y:S01]  /*11340*/  @!P2 LDGSTS.E.BYPASS.LTC128B.128 [R0+0x2800], desc[UR4][R28.64] ;  /* 0x028000001c00afae */ /* 0x000fe2000b981a04 */
[----:B------:R-:W-:Y:S01]  /*11350*/  IMAD.WIDE.U32 R6, R190, 0x20, RZ ;  /* 0x00000020be067825 */ /* 0x000fe200078e00ff */
[----:B------:R-:W-:Y:S02]  /*11360*/  ISETP.GE.AND P2, PT, R22, R71, PT ;  /* 0x000000471600720c */ /* 0x000fe40003f46270 */
[----:B------:R-:W-:Y:S01]  /*11370*/  IADD3 R14, PT, PT, R162, 0xa0, RZ ;  /* 0x000000a0a20e7810 */ /* 0x000fe20007ffe0ff */
[C---:B------:R-:W-:Y:S01]  /*11380*/  IMAD.SHL.U32 R5, R191.reuse, 0x20, RZ ;  /* 0x00000020bf057824 */ /* 0x040fe200078e00ff */
[----:B------:R-:W-:Y:S01]  /*11390*/  @!P0 IADD3 R10, P1, PT, R28, R6, RZ ;  /* 0x000000061c0a8210 */ /* 0x000fe20007f3e0ff */
[----:B------:R-:W-:Y:S01]  /*113a0*/  @!P3 IMAD.MOV.U32 R6, RZ, RZ, R28 ;  /* 0x000000ffff06b224 */ /* 0x000fe200078e001c */
[C---:B------:R-:W-:Y:S01]  /*113b0*/  @!P4 LEA R8, P5, R190.reuse, R28, 0x6 ;  /* 0x0000001cbe08c211 */ /* 0x040fe200078a30ff */
[----:B------:R-:W-:Y:S01]  /*113c0*/  @!P3 IMAD R12, R191, 0x60, RZ ;  /* 0x00000060bf0cb824 */ /* 0x000fe200078e02ff */
[----:B------:R-:W-:Y:S01]  /*113d0*/  @!P0 IADD3.X R11, PT, PT, R29, R7, R5, P1, !PT ;  /* 0x000000071d0b8210 */ /* 0x000fe20000ffe405 */
[----:B------:R-:W-:Y:S01]  /*113e0*/  @!P3 IMAD.MOV.U32 R7, RZ, RZ, R29 ;  /* 0x000000ffff07b224 */ /* 0x000fe200078e001d */
[----:B------:R-:W-:-:S02]  /*113f0*/  @!P4 LEA.HI.X R9, R190, R29, R191, 0x6, P5 ;  /* 0x0000001dbe09c211 */ /* 0x000fc400028f34bf */
[-C--:B------:R-:W-:Y:S01]  /*11400*/  ISETP.GE.AND P1, PT, R18, R71.reuse, PT ;  /* 0x000000471200720c */ /* 0x080fe20003f26270 */
[----:B------:R4:W-:Y:S01]  /*11410*/  @!P0 LDGSTS.E.BYPASS.LTC128B.128 [R0+0x3000], desc[UR4][R10.64] ;  /* 0x030000000a008fae */ /* 0x0009e2000b981a04 */
[-C--:B------:R-:W-:Y:S01]  /*11420*/  ISETP.GE.AND P0, PT, R16, R71.reuse, PT ;  /* 0x000000471000720c */ /* 0x080fe20003f06270 */
[----:B------:R-:W-:Y:S01]  /*11430*/  @!P3 IMAD.WIDE.U32 R6, R190, 0x60, R6 ;  /* 0x00000060be06b825 */ /* 0x000fe200078e0006 */
[----:B------:R-:W-:Y:S01]  /*11440*/  @!P2 MOV R32, R28 ;  /* 0x0000001c0020a202 */ /* 0x000fe20000000f00 */
[----:B------:R3:W-:Y:S01]  /*11450*/  @!P4 LDGSTS.E.BYPASS.LTC128B.128 [R0+0x3800], desc[UR4][R8.64] ;  /* 0x038000000800cfae */ /* 0x0007e2000b981a04 */
[----:B------:R-:W-:Y:S01]  /*11460*/  ISETP.GE.AND P4, PT, R26, R71, PT ;  /* 0x000000471a00720c */ /* 0x000fe20003f86270 */
[----:B------:R-:W-:Y:S01]  /*11470*/  @!P2 IMAD.MOV.U32 R33, RZ, RZ, R29 ;  /* 0x000000ffff21a224 */ /* 0x000fe200078e001d */
[----:B------:R-:W-:Y:S01]  /*11480*/  @!P3 IADD3 R13, PT, PT, R12, R7, RZ ;  /* 0x000000070c0db210 */ /* 0x000fe20007ffe0ff */
[----:B------:R-:W-:Y:S01]  /*11490*/  @!P3 IMAD.MOV.U32 R12, RZ, RZ, R6 ;  /* 0x000000ffff0cb224 */ /* 0x000fe200078e0006 */
[----:B------:R-:W-:Y:S01]  /*114a0*/  ISETP.GE.AND P5, PT, R14, R71, PT ;  /* 0x000000470e00720c */ /* 0x000fe20003fa6270 */
[----:B------:R-:W-:Y:S01]  /*114b0*/  @!P2 IMAD R7, R191, 0xa0, RZ ;  /* 0x000000a0bf07a824 */ /* 0x000fe200078e02ff */
[----:B--2---:R-:W-:Y:S01]  /*114c0*/  SHF.L.U32 R67, R226, 0x3, RZ ;  /* 0x00000003e2437819 */ /* 0x004fe200000006ff */
[----:B------:R-:W-:Y:S01]  /*114d0*/  @!P2 IMAD.WIDE.U32 R32, R190, 0xa0, R32 ;  /* 0x000000a0be20a825 */ /* 0x000fe200078e0020 */
[----:B------:R2:W-:Y:S01]  /*114e0*/  @!P3 LDGSTS.E.BYPASS.LTC128B.128 [R0+0x4000], desc[UR4][R12.64] ;  /* 0x040000000c00bfae */ /* 0x0005e2000b981a04 */
[----:B------:R-:W-:-:S02]  /*114f0*/  SHF.R.U32.HI R227, RZ, 0x1, R226 ;  /* 0x00000001ffe37819 */ /* 0x000fc400000116e2 */
[----:B------:R-:W-:Y:S01]  /*11500*/  @!P1 IMAD R6, R191, 0xc0, RZ ;  /* 0x000000c0bf069824 */ /* 0x000fe200078e02ff */
[----:B------:R-:W-:Y:S01]  /*11510*/  SHF.L.U32 R228, R226, 0x5, RZ ;  /* 0x00000005e2e47819 */ /* 0x000fe200000006ff */
[----:B------:R-:W-:Y:S01]  /*11520*/  @!P2 IMAD.IADD R33, R7, 0x1, R33 ;  /* 0x000000010721a824 */ /* 0x000fe200078e0221 */
[-C--:B------:R-:W-:Y:S01]  /*11530*/  @!P4 LEA R34, P3, R190, R28.reuse, 0x7 ;  /* 0x0000001cbe22c211 */ /* 0x080fe200078638ff */
[----:B------:R-:W-:Y:S01]  /*11540*/  @!P0 IMAD R5, R191, 0xe0, RZ ;  /* 0x000000e0bf058824 */ /* 0x000fe200078e02ff */
[----:B------:R-:W-:Y:S01]  /*11550*/  LOP3.LUT R228, R228, 0x7c00, RZ, 0xc0, !PT ;  /* 0x00007c00e4e47812 */ /* 0x000fe200078ec0ff */
[----:B------:R-:W-:Y:S01]  /*11560*/  IMAD.SHL.U32 R192, R226, 0x40, RZ ;  /* 0x00000040e2c07824 */ /* 0x000fe200078e00ff */
[C---:B------:R-:W-:Y:S02]  /*11570*/  @!P4 LEA.HI.X R35, R190.reuse, R29, R191, 0x7, P3 ;  /* 0x0000001dbe23c211 */ /* 0x040fe400018f3cbf */
[----:B------:R-:W-:Y:S01]  /*11580*/  @!P6 LEA R38, P3, R190, R28, 0x8 ;  /* 0x0000001cbe26e211 */ /* 0x000fe200078640ff */
[----:B----4-:R-:W-:-:S02]  /*11590*/  @!P1 IMAD.MOV.U32 R10, RZ, RZ, R28 ;  /* 0x000000ffff0a9224 */ /* 0x010fc400078e001c */
[----:B------:R-:W-:Y:S01]  /*115a0*/  @!P4 LDGSTS.E.BYPASS.LTC128B.128 [R0+0x4800], desc[UR4][R34.64] ;  /* 0x048000002200cfae */ /* 0x000fe2000b981a04 */
[----:B------:R-:W-:Y:S01]  /*115b0*/  @!P1 IMAD.MOV.U32 R11, RZ, RZ, R29 ;  /* 0x000000ffff0b9224 */ /* 0x000fe200078e001d */
[C---:B------:R-:W-:Y:S01]  /*115c0*/  @!P6 LEA.HI.X R39, R190.reuse, R29, R191, 0x8, P3 ;  /* 0x0000001dbe27e211 */ /* 0x040fe200018f44bf */
[----:B---3--:R-:W-:Y:S01]  /*115d0*/  @!P0 IMAD.MOV.U32 R9, RZ, RZ, R29 ;  /* 0x000000ffff098224 */ /* 0x008fe200078e001d */
[----:B------:R-:W-:Y:S01]  /*115e0*/  @!P0 MOV R8, R28 ;  /* 0x0000001c00088202 */ /* 0x000fe20000000f00 */
[----:B------:R-:W-:Y:S01]  /*115f0*/  @!P1 IMAD.WIDE.U32 R10, R190, 0xc0, R10 ;  /* 0x000000c0be0a9825 */ /* 0x000fe200078e000a */
[----:B------:R3:W-:Y:S01]  /*11600*/  @!P2 LDGSTS.E.BYPASS.LTC128B.128 [R0+0x5000], desc[UR4][R32.64] ;  /* 0x050000002000afae */ /* 0x0007e2000b981a04 */
[----:B------:R-:W-:Y:S02]  /*11610*/  LOP3.LUT R58, R192, 0x400, RZ, 0xc0, !PT ;  /* 0x00000400c03a7812 */ /* 0x000fe400078ec0ff */
[----:B------:R-:W-:Y:S01]  /*11620*/  @!P0 IMAD.WIDE.U32 R8, R190, 0xe0, R8 ;  /* 0x000000e0be088825 */ /* 0x000fe200078e0008 */
[----:B------:R-:W-:-:S02]  /*11630*/  LOP3.LUT R56, R192, 0x200, RZ, 0xc0, !PT ;  /* 0x00000200c0387812 */ /* 0x000fc400078ec0ff */
[----:B------:R-:W-:Y:S01]  /*11640*/  MOV R65, 0x20 ;  /* 0x0000002000417802 */ /* 0x000fe20000000f00 */
[----:B------:R-:W-:Y:S01]  /*11650*/  @!P1 IMAD.MOV.U32 R36, RZ, RZ, R10 ;  /* 0x000000ffff249224 */ /* 0x000fe200078e000a */
[----:B------:R-:W-:Y:S01]  /*11660*/  @!P0 IADD3 R41, PT, PT, R5, R9, RZ ;  /* 0x0000000905298210 */ /* 0x000fe20007ffe0ff */
[----:B--2---:R-:W-:Y:S01]  /*11670*/  VIADD R12, R162, 0xb0 ;  /* 0x000000b0a20c7836 */ /* 0x004fe20000000000 */
[----:B------:R-:W-:Y:S01]  /*11680*/  LOP3.LUT R48, R48, 0xfffffffb, RZ, 0xc0, !PT ;  /* 0xfffffffb30307812 */ /* 0x000fe200078ec0ff */
[----:B------:R-:W-:Y:S02]  /*11690*/  VIADD R10, R162, 0xc0 ;  /* 0x000000c0a20a7836 */ /* 0x000fe40000000000 */
[----:B------:R-:W-:Y:S01]  /*116a0*/  @!P1 IMAD.IADD R37, R6, 0x1, R11 ;  /* 0x0000000106259824 */ /* 0x000fe200078e020b */
[-C--:B------:R-:W-:Y:S01]  /*116b0*/  ISETP.GE.AND P4, PT, R12, R71.reuse, PT ;  /* 0x000000470c00720c */ /* 0x080fe20003f86270 */
[----:B------:R-:W-:Y:S01]  /*116c0*/  @!P0 IMAD.MOV.U32 R40, RZ, RZ, R8 ;  /* 0x000000ffff288224 */ /* 0x000fe200078e0008 */
[C---:B------:R-:W-:Y:S01]  /*116d0*/  IADD3 R8, PT, PT, R162.reuse, 0xd0, RZ ;  /* 0x000000d0a2087810 */ /* 0x040fe20007ffe0ff */
[----:B------:R-:W-:Y:S01]  /*116e0*/  VIADD R6, R162, 0xe0 ;  /* 0x000000e0a2067836 */ /* 0x000fe20000000000 */
[-C--:B------:R-:W-:Y:S01]  /*116f0*/  ISETP.GE.AND P3, PT, R10, R71.reuse, PT ;  /* 0x000000470a00720c */ /* 0x080fe20003f66270 */
[----:B------:R2:W-:Y:S01]  /*11700*/  @!P1 LDGSTS.E.BYPASS.LTC128B.128 [R0+0x5800], desc[UR4][R36.64] ;  /* 0x0580000024009fae */ /* 0x0005e2000b981a04 */
[-C--:B------:R-:W-:Y:S01]  /*11710*/  ISETP.GE.AND P2, PT, R8, R71.reuse, PT ;  /* 0x000000470800720c */ /* 0x080fe20003f46270 */
[----:B------:R-:W-:Y:S01]  /*11720*/  VIADD R162, R162, 0xf0 ;  /* 0x000000f0a2a27836 */ /* 0x000fe20000000000 */
[-C--:B------:R-:W-:Y:S01]  /*11730*/  ISETP.GE.AND P1, PT, R6, R71.reuse, PT ;  /* 0x000000470600720c */ /* 0x080fe20003f26270 */
[----:B------:R4:W-:Y:S03]  /*11740*/  @!P0 LDGSTS.E.BYPASS.LTC128B.128 [R0+0x6000], desc[UR4][R40.64] ;  /* 0x0600000028008fae */ /* 0x0009e6000b981a04 */
[----:B------:R-:W-:Y:S01]  /*11750*/  ISETP.GE.AND P0, PT, R162, R71, PT ;  /* 0x00000047a200720c */ /* 0x000fe20003f06270 */
[----:B---3--:R-:W-:Y:S01]  /*11760*/  @!P5 IMAD.MOV.U32 R33, RZ, RZ, R29 ;  /* 0x000000ffff21d224 */ /* 0x008fe200078e001d */
[----:B------:R-:W-:Y:S01]  /*11770*/  @!P5 MOV R32, R28 ;  /* 0x0000001c0020d202 */ /* 0x000fe20000000f00 */
[----:B------:R3:W-:Y:S01]  /*11780*/  @!P6 LDGSTS.E.BYPASS.LTC128B.128 [R0+0x6800], desc[UR4][R38.64] ;  /* 0x068000002600efae */ /* 0x0007e2000b981a04 */
[----:B------:R-:W-:Y:S01]  /*11790*/  @!P4 IMAD R11, R191, 0x140, RZ ;  /* 0x00000140bf0bc824 */ /* 0x000fe200078e02ff */
[----:B------:R-:W-:Y:S01]  /*117a0*/  ISETP.NE.AND P6, PT, R3, RZ, PT ;  /* 0x000000ff0300720c */ /* 0x000fe20003fc5270 */
[----:B------:R-:W-:Y:S01]  /*117b0*/  @!P3 IMAD R9, R191, 0x160, RZ ;  /* 0x00000160bf09b824 */ /* 0x000fe200078e02ff */
[----:B------:R-:W-:Y:S01]  /*117c0*/  @!P2 MOV R35, R29 ;  /* 0x0000001d0023a202 */ /* 0x000fe20000000f00 */
[----:B------:R-:W-:-:S04]  /*117d0*/  @!P5 IMAD.WIDE.U32 R32, R190, 0x120, R32 ;  /* 0x00000120be20d825 */ /* 0x000fc800078e0020 */
[----:B------:R-:W-:Y:S02]  /*117e0*/  @!P2 IMAD.MOV.U32 R34, RZ, RZ, R28 ;  /* 0x000000ffff22a224 */ /* 0x000fe400078e001c */
[C---:B------:R-:W-:Y:S02]  /*117f0*/  @!P2 IMAD R7, R191.reuse, 0x180, RZ ;  /* 0x00000180bf07a824 */ /* 0x040fe400078e02ff */
[----:B------:R-:W-:Y:S02]  /*11800*/  @!P1 IMAD R5, R191, 0x1a0, RZ ;  /* 0x000001a0bf059824 */ /* 0x000fe400078e02ff */
[----:B------:R-:W-:Y:S01]  /*11810*/  @!P2 IMAD.WIDE.U32 R34, R190, 0x180, R34 ;  /* 0x00000180be22a825 */ /* 0x000fe200078e0022 */
[----:B--2---:R-:W-:-:S03]  /*11820*/  @!P3 MOV R36, R28 ;  /* 0x0000001c0024b202 */ /* 0x004fc60000000f00 */
[----:B------:R-:W-:Y:S02]  /*11830*/  @!P3 IMAD.MOV.U32 R37, RZ, RZ, R29 ;  /* 0x000000ffff25b224 */ /* 0x000fe400078e001d */
[----:B----4-:R-:W-:Y:S02]  /*11840*/  @!P5 IMAD R40, R191, 0x120, RZ ;  /* 0x00000120bf28d824 */ /* 0x010fe400078e02ff */
[----:B------:R-:W-:-:S04]  /*11850*/  @!P3 IMAD.WIDE.U32 R36, R190, 0x160, R36 ;  /* 0x00000160be24b825 */ /* 0x000fc800078e0024 */
[--C-:B---3--:R-:W-:Y:S02]  /*11860*/  @!P4 IMAD.MOV.U32 R38, RZ, RZ, R28.reuse ;  /* 0x000000ffff26c224 */ /* 0x108fe400078e001c */
[----:B------:R-:W-:Y:S02]  /*11870*/  @!P4 IMAD.MOV.U32 R39, RZ, RZ, R29 ;  /* 0x000000ffff27c224 */ /* 0x000fe400078e001d */
[----:B------:R-:W-:Y:S01]  /*11880*/  @!P5 IMAD.IADD R41, R40, 0x1, R33 ;  /* 0x000000012829d824 */ /* 0x000fe200078e0221 */
[----:B------:R-:W-:Y:S01]  /*11890*/  @!P5 MOV R40, R32 ;  /* 0x000000200028d202 */ /* 0x000fe20000000f00 */
[----:B------:R-:W-:Y:S02]  /*118a0*/  @!P1 IMAD.MOV.U32 R32, RZ, RZ, R28 ;  /* 0x000000ffff209224 */ /* 0x000fe400078e001c */
[----:B------:R-:W-:Y:S02]  /*118b0*/  @!P1 IMAD.MOV.U32 R33, RZ, RZ, R29 ;  /* 0x000000ffff219224 */ /* 0x000fe400078e001d */
[----:B------:R-:W-:Y:S01]  /*118c0*/  @!P4 IMAD.WIDE.U32 R38, R190, 0x140, R38 ;  /* 0x00000140be26c825 */ /* 0x000fe200078e0026 */
[----:B------:R-:W-:Y:S01]  /*118d0*/  @!P5 LDGSTS.E.BYPASS.LTC128B.128 [R0+0x7000], desc[UR4][R40.64] ;  /* 0x070000002800dfae */ /* 0x000fe2000b981a04 */
[----:B------:R-:W-:-:S02]  /*118e0*/  ISETP.GE.AND P5, PT, R14, R71, PT ;  /* 0x000000470e00720c */ /* 0x000fc40003fa6270 */
[----:B------:R-:W-:Y:S01]  /*118f0*/  @!P1 IMAD.WIDE.U32 R32, R190, 0x1a0, R32 ;  /* 0x000001a0be209825 */ /* 0x000fe200078e0020 */
[----:B------:R-:W-:-:S03]  /*11900*/  @!P4 IADD3 R39, PT, PT, R11, R39, RZ ;  /* 0x000000270b27c210 */ /* 0x000fc60007ffe0ff */
[----:B------:R-:W-:Y:S01]  /*11910*/  @!P0 IMAD R3, R191, 0x1c0, RZ ;  /* 0x000001c0bf038824 */ /* 0x000fe200078e02ff */
[----:B------:R-:W-:Y:S01]  /*11920*/  @!P1 IADD3 R33, PT, PT, R5, R33, RZ ;  /* 0x0000002105219210 */ /* 0x000fe20007ffe0ff */
[----:B------:R-:W-:Y:S01]  /*11930*/  @!P0 IMAD.WIDE.U32 R28, R190, 0x1c0, R28 ;  /* 0x000001c0be1c8825 */ /* 0x000fe200078e001c */
[----:B------:R-:W-:Y:S03]  /*11940*/  @!P4 LDGSTS.E.BYPASS.LTC128B.128 [R0+0x7800], desc[UR4][R38.64] ;  /* 0x078000002600cfae */ /* 0x000fe6000b981a04 */
[----:B------:R-:W-:Y:S02]  /*11950*/  @!P3 IMAD.IADD R37, R9, 0x1, R37 ;  /* 0x000000010925b824 */ /* 0x000fe400078e0225 */
[----:B------:R-:W-:Y:S02]  /*11960*/  @!P2 IMAD.IADD R35, R7, 0x1, R35 ;  /* 0x000000010723a824 */ /* 0x000fe400078e0223 */
[----:B------:R-:W-:Y:S01]  /*11970*/  @!P0 IMAD.IADD R29, R3, 0x1, R29 ;  /* 0x00000001031d8824 */ /* 0x000fe200078e021d */
[----:B------:R-:W-:Y:S01]  /*11980*/  @!P3 LDGSTS.E.BYPASS.LTC128B.128 [R0+0x8000], desc[UR4][R36.64] ;  /* 0x080000002400bfae */ /* 0x000fe2000b981a04 */
[----:B------:R-:W-:Y:S01]  /*11990*/  ISETP.GE.AND P3, PT, R20, R71, PT ;  /* 0x000000471400720c */ /* 0x000fe20003f66270 */
[----:B-1----:R-:W-:-:S02]  /*119a0*/  IMAD.SHL.U32 R3, R189, 0x20, RZ ;  /* 0x00000020bd037824 */ /* 0x002fc400078e00ff */
[----:B------:R-:W-:Y:S01]  /*119b0*/  @!P2 LDGSTS.E.BYPASS.LTC128B.128 [R0+0x8800], desc[UR4][R34.64] ;  /* 0x088000002200afae */ /* 0x000fe2000b981a04 */
[----:B------:R-:W-:-:S03]  /*119c0*/  ISETP.GE.AND P2, PT, R30, R71, PT ;  /* 0x000000471e00720c */ /* 0x000fc60003f46270 */
[----:B------:R-:W-:Y:S01]  /*119d0*/  @!P1 LDGSTS.E.BYPASS.LTC128B.128 [R0+0x9000], desc[UR4][R32.64] ;  /* 0x0900000020009fae */ /* 0x000fe2000b981a04 */
[----:B------:R-:W-:-:S03]  /*119e0*/  ISETP.GE.AND P1, PT, R24, R71, PT ;  /* 0x000000471800720c */ /* 0x000fc60003f26270 */
[----:B------:R-:W-:Y:S01]  /*119f0*/  @!P0 LDGSTS.E.BYPASS.LTC128B.128 [R0+0x9800], desc[UR4][R28.64] ;  /* 0x098000001c008fae */ /* 0x000fe2000b981a04 */
[----:B------:R-:W-:-:S03]  /*11a00*/  LEA R42, P0, R91, R236, 0x1 ;  /* 0x000000ec5b2a7211 */ /* 0x000fc600078008ff */
[----:B------:R-:W0:Y:S01]  /*11a10*/  LDGDEPBAR ;  /* 0x00000000000079af */ /* 0x000e220000000000 */
[----:B------:R-:W-:Y:S02]  /*11a20*/  LEA.HI.X R43, R91, R237, R90, 0x1, P0 ;  /* 0x000000ed5b2b7211 */ /* 0x000fe400000f0c5a */
[----:B------:R-:W-:Y:S01]  /*11a30*/  ISETP.GE.AND P0, PT, R4, R71, PT ;  /* 0x000000470400720c */ /* 0x000fe20003f06270 */
[----:B------:R-:W-:-:S04]  /*11a40*/  IMAD.WIDE.U32 R4, R188, 0x20, RZ ;  /* 0x00000020bc047825 */ /* 0x000fc800078e00ff */
[----:B------:R-:W-:Y:S01]  /*11a50*/  @!P5 IMAD.MOV.U32 R9, RZ, RZ, R43 ;  /* 0x000000ffff09d224 */ /* 0x000fe200078e002b */
[----:B------:R-:W-:-:S04]  /*11a60*/  @!P2 IADD3 R4, P4, PT, R42, R4, RZ ;  /* 0x000000042a04a210 */ /* 0x000fc80007f9e0ff */
[----:B------:R-:W-:Y:S02]  /*11a70*/  @!P2 IADD3.X R5, PT, PT, R43, R5, R3, P4, !PT ;  /* 0x000000052b05a210 */ /* 0x000fe400027fe403 */
[----:B------:R-:W-:Y:S01]  /*11a80*/  ISETP.GE.AND P4, PT, R12, R71, PT ;  /* 0x000000470c00720c */ /* 0x000fe20003f86270 */
[----:B------:R-:W-:Y:S01]  /*11a90*/  @!P0 IMAD.MOV.U32 R21, RZ, RZ, R43 ;  /* 0x000000ffff158224 */ /* 0x000fe200078e002b */
[----:B------:R-:W-:Y:S01]  /*11aa0*/  @!P0 MOV R20, R42 ;  /* 0x0000002a00148202 */ /* 0x000fe20000000f00 */
[----:B------:R-:W-:-:S04]  /*11ab0*/  @!P0 IMAD R3, R189, 0x60, RZ ;  /* 0x00000060bd038824 */ /* 0x000fc800078e02ff */
[----:B------:R-:W-:Y:S01]  /*11ac0*/  @!P0 IMAD.WIDE.U32 R20, R188, 0x60, R20 ;  /* 0x00000060bc148825 */ /* 0x000fe200078e0014 */
[----:B------:R-:W-:-:S04]  /*11ad0*/  DEPBAR.LE SB0, 0x0 ;  /* 0x000080000000791a */ /* 0x000fc80000000000 */
[----:B------:R-:W-:Y:S01]  /*11ae0*/  BAR.SYNC.DEFER_BLOCKING 0x0 ;  /* 0x0000000000007b1d */ /* 0x000fe20000010000 */
[----:B------:R-:W-:-:S05]  /*11af0*/  @!P0 IMAD.IADD R21, R3, 0x1, R21 ;  /* 0x0000000103158824 */ /* 0x000fca00078e0215 */
        /* <DEDUP_REMOVED lines=29> */
[----:B------:R-:W-:Y:S03]  /*11cd0*/  @P0 STS.128 [R0+0xc000], RZ ;  /* 0x00c000ff00000388 */ /* 0x000fe60000000c00 */
[----:B------:R-:W-:Y:S01]  /*11ce0*/  @!P3 LEA.HI.X R23, R188, R43, R189, 0x7, P1 ;  /* 0x0000002bbc17b211 */ /* 0x000fe200008f3cbd */
[----:B------:R-:W-:Y:S01]  /*11cf0*/  @!PT LDS RZ, [RZ] ;  /* 0x00000000fffff984 */ /* 0x000fe20000000800 */
[----:B------:R-:W-:Y:S01]  /*11d00*/  @!PT LDS RZ, [RZ] ;  /* 0x00000000fffff984 */ /* 0x000fe20000000800 */
[----:B------:R-:W-:Y:S01]  /*11d10*/  @!PT LDS RZ, [RZ] ;  /* 0x00000000fffff984 */ /* 0x000fe20000000800 */
[----:B------:R2:W-:Y:S01]  /*11d20*/  @!P0 LDGSTS.E.BYPASS.LTC128B.128 [R0+0xc000], desc[UR4][R20.64] ;  /* 0x0c00000014008fae */ /* 0x0005e2000b981a04 */
[----:B------:R-:W-:-:S02]  /*11d30*/  ISETP.GE.AND P1, PT, R18, R71, PT ;  /* 0x000000471200720c */ /* 0x000fc40003f26270 */
[-C--:B------:R-:W-:Y:S01]  /*11d40*/  ISETP.GE.AND P0, PT, R16, R71.reuse, PT ;  /* 0x000000471000720c */ /* 0x080fe20003f06270 */
[----:B------:R-:W-:Y:S04]  /*11d50*/  @P3 STS.128 [R0+0xc800], RZ ;  /* 0x00c800ff00003388 */ /* 0x000fe80000000c00 */
        /* <DEDUP_REMOVED lines=8> */
[-C--:B------:R-:W-:Y:S01]  /*11de0*/  @!P1 MOV R12, R42.reuse ;  /* 0x0000002a000c9202 */ /* 0x080fe20000000f00 */
[----:B------:R-:W-:Y:S01]  /*11df0*/  @!P1 IMAD.MOV.U32 R13, RZ, RZ, R43 ;  /* 0x000000ffff0d9224 */ /* 0x000fe200078e002b */
[----:B------:R-:W-:Y:S01]  /*11e00*/  @!P0 MOV R14, R42 ;  /* 0x0000002a000e8202 */ /* 0x000fe20000000f00 */
[----:B------:R-:W-:-:S04]  /*11e10*/  @!P6 IMAD.WIDE.U32 R4, R188, 0xa0, R4 ;  /* 0x000000a0bc04e825 */ /* 0x000fc800078e0004 */
[----:B------:R-:W-:Y:S02]  /*11e20*/  @!P6 IMAD.IADD R11, R3, 0x1, R5 ;  /* 0x00000001030be824 */ /* 0x000fe400078e0205 */
[----:B------:R-:W-:Y:S02]  /*11e30*/  @!P6 IMAD.MOV.U32 R10, RZ, RZ, R4 ;  /* 0x000000ffff0ae224 */ /* 0x000fe400078e0004 */
[----:B------:R-:W-:Y:S02]  /*11e40*/  @!P0 IMAD.MOV.U32 R15, RZ, RZ, R43 ;  /* 0x000000ffff0f8224 */ /* 0x000fe400078e002b */
[C---:B------:R-:W-:Y:S01]  /*11e50*/  @!P1 IMAD R3, R189.reuse, 0xc0, RZ ;  /* 0x000000c0bd039824 */ /* 0x040fe200078e02ff */
[----:B------:R-:W-:Y:S01]  /*11e60*/  @!PT LDS RZ, [RZ] ;  /* 0x00000000fffff984 */ /* 0x000fe20000000800 */
[----:B------:R-:W-:Y:S01]  /*11e70*/  @!PT LDS RZ, [RZ] ;  /* 0x00000000fffff984 */ /* 0x000fe20000000800 */
[----:B------:R-:W-:Y:S01]  /*11e80*/  @!PT LDS RZ, [RZ] ;  /* 0x00000000fffff984 */ /* 0x000fe20000000800 */
[----:B------:R1:W-:Y:S01]  /*11e90*/  @!P6 LDGSTS.E.BYPASS.LTC128B.128 [R0+0xd000], desc[UR4][R10.64] ;  /* 0x0d0000000a00efae */ /* 0x0003e2000b981a04 */
[----:B------:R-:W-:Y:S01]  /*11ea0*/  ISETP.GE.AND P6, PT, R2, R71, PT ;  /* 0x000000470200720c */ /* 0x000fe20003fc6270 */
[----:B------:R-:W-:Y:S01]  /*11eb0*/  @!P1 IMAD.WIDE.U32 R12, R188, 0xc0, R12 ;  /* 0x000000c0bc0c9825 */ /* 0x000fe200078e000c */
[----:B--2---:R-:W-:Y:S01]  /*11ec0*/  @!P2 MOV R20, R42 ;  /* 0x0000002a0014a202 */ /* 0x004fe20000000f00 */
[----:B------:R-:W-:Y:S02]  /*11ed0*/  @P1 STS.128 [R0+0xd800], RZ ;  /* 0x00d800ff00001388 */ /* 0x000fe40000000c00 */
[----:B------:R-:W-:-:S02]  /*11ee0*/  @!P0 IMAD R4, R189, 0xe0, RZ ;  /* 0x000000e0bd048824 */ /* 0x000fc400078e02ff */
[----:B------:R-:W-:-:S04]  /*11ef0*/  @!P0 IMAD.WIDE.U32 R14, R188, 0xe0, R14 ;  /* 0x000000e0bc0e8825 */ /* 0x000fc800078e000e */
[----:B------:R-:W-:Y:S01]  /*11f00*/  @!P1 IMAD.IADD R13, R3, 0x1, R13 ;  /* 0x00000001030d9824 */ /* 0x000fe200078e020d */
[----:B------:R-:W-:Y:S01]  /*11f10*/  @!P0 IADD3 R17, PT, PT, R4, R15, RZ ;  /* 0x0000000f04118210 */ /* 0x000fe20007ffe0ff */
[----:B------:R-:W-:Y:S01]  /*11f20*/  @!P0 IMAD.MOV.U32 R16, RZ, RZ, R14 ;  /* 0x000000ffff108224 */ /* 0x000fe200078e000e */
[----:B------:R-:W-:Y:S01]  /*11f30*/  LOP3.LUT R3, R226, 0x8, RZ, 0xc0, !PT ;  /* 0x00000008e2037812 */ /* 0x000fe200078ec0ff */
[----:B------:R-:W-:Y:S01]  /*11f40*/  @!P4 IMAD.MOV.U32 R5, RZ, RZ, R43 ;  /* 0x000000ffff05c224 */ /* 0x000fe200078e002b */
[----:B------:R-:W-:Y:S01]  /*11f50*/  @!PT LDS RZ, [RZ] ;  /* 0x00000000fffff984 */ /* 0x000fe20000000800 */
[----:B------:R-:W-:Y:S01]  /*11f60*/  @!PT LDS RZ, [RZ] ;  /* 0x00000000fffff984 */ /* 0x000fe20000000800 */
[----:B------:R-:W-:Y:S01]  /*11f70*/  @!PT LDS RZ, [RZ] ;  /* 0x00000000fffff984 */ /* 0x000fe20000000800 */
[----:B------:R2:W-:Y:S01]  /*11f80*/  @!P1 LDGSTS.E.BYPASS.LTC128B.128 [R0+0xd800], desc[UR4][R12.64] ;  /* 0x0d8000000c009fae */ /* 0x0005e2000b981a04 */
[----:B------:R-:W-:Y:S01]  /*11f90*/  ISETP.GE.AND P1, PT, R6, R71, PT ;  /* 0x000000470600720c */ /* 0x000fe20003f26270 */
[----:B------:R-:W-:Y:S01]  /*11fa0*/  @!P4 IMAD R6, R189, 0x140, RZ ;  /* 0x00000140bd06c824 */ /* 0x000fe200078e02ff */
[----:B------:R-:W-:Y:S01]  /*11fb0*/  LOP3.LUT R2, R3, 0x1c0, R192, 0xf8, !PT ;  /* 0x000001c003027812 */ /* 0x000fe200078ef8c0 */
[----:B------:R-:W-:Y:S01]  /*11fc0*/  @P0 STS.128 [R0+0xe000], RZ ;  /* 0x00e000ff00000388 */ /* 0x000fe20000000c00 */
[-C--:B------:R-:W-:Y:S01]  /*11fd0*/  @!P4 MOV R4, R42.reuse ;  /* 0x0000002a0004c202 */ /* 0x080fe20000000f00 */
[----:B---3--:R-:W-:Y:S01]  /*11fe0*/  @!P3 IMAD.MOV.U32 R22, RZ, RZ, R42 ;  /* 0x000000ffff16b224 */ /* 0x008fe200078e002a */
[----:B------:R-:W-:Y:S01]  /*11ff0*/  LOP3.LUT R3, R2, 0x38, R67, 0x78, !PT ;  /* 0x0000003802037812 */ /* 0x000fe200078e7843 */
[----:B------:R-:W-:Y:S01]  /*12000*/  @!PT LDS RZ, [RZ] ;  /* 0x00000000fffff984 */ /* 0x000fe20000000800 */
[----:B------:R-:W-:Y:S01]  /*12010*/  @!PT LDS RZ, [RZ] ;  /* 0x00000000fffff984 */ /* 0x000fe20000000800 */
[----:B------:R-:W-:Y:S01]  /*12020*/  @!PT LDS RZ, [RZ] ;  /* 0x00000000fffff984 */ /* 0x000fe20000000800 */
[----:B------:R3:W-:Y:S01]  /*12030*/  @!P0 LDGSTS.E.BYPASS.LTC128B.128 [R0+0xe000], desc[UR4][R16.64] ;  /* 0x0e00000010008fae */ /* 0x0007e2000b981a04 */
[C---:B------:R-:W-:Y:S01]  /*12040*/  @!P6 LEA R14, P0, R188.reuse, R42, 0x8 ;  /* 0x0000002abc0ee211 */ /* 0x040fe200078040ff */
[----:B------:R-:W-:-:S02]  /*12050*/  @!P4 IMAD.WIDE.U32 R4, R188, 0x140, R4 ;  /* 0x00000140bc04c825 */ /* 0x000fc400078e0004 */
[----:B------:R-:W-:Y:S01]  /*12060*/  @P6 STS.128 [R0+0xe800], RZ ;  /* 0x00e800ff00006388 */ /* 0x000fe20000000c00 */
[----:B------:R-:W-:Y:S01]  /*12070*/  @!P6 LEA.HI.X R15, R188, R43, R189, 0x8, P0 ;  /* 0x0000002bbc0fe211 */ /* 0x000fe200000f44bd */
[----:B------:R-:W-:Y:S01]  /*12080*/  IMAD R58, R3, 0x2, R58 ;  /* 0x00000002033a7824 */ /* 0x000fe200078e023a */
[----:B------:R-:W-:Y:S01]  /*12090*/  ISETP.GE.AND P0, PT, R162, R71, PT ;  /* 0x00000047a200720c */ /* 0x000fe20003f06270 */
[C---:B-1----:R-:W-:Y:S01]  /*120a0*/  @!P1 IMAD R10, R189.reuse, 0x1a0, RZ ;  /* 0x000001a0bd0a9824 */ /* 0x042fe200078e02ff */
[----:B------:R-:W-:Y:S01]  /*120b0*/  @!P4 IADD3 R7, PT, PT, R6, R5, RZ ;  /* 0x000000050607c210 */ /* 0x000fe20007ffe0ff */
[--C-:B------:R-:W-:Y:S01]  /*120c0*/  @!P3 IMAD.MOV.U32 R23, RZ, RZ, R43.reuse ;  /* 0x000000ffff17b224 */ /* 0x100fe200078e002b */
[----:B------:R-:W-:Y:S01]  /*120d0*/  @!P4 MOV R6, R4 ;  /* 0x000000040006c202 */ /* 0x000fe20000000f00 */
[----:B------:R-:W-:Y:S01]  /*120e0*/  @!P1 IMAD.MOV.U32 R4, RZ, RZ, R42 ;  /* 0x000000ffff049224 */ /* 0x000fe200078e002a */
[----:B------:R-:W-:Y:S01]  /*120f0*/  @!P1 MOV R5, R43 ;  /* 0x0000002b00059202 */ /* 0x000fe20000000f00 */
[----:B------:R-:W-:Y:S01]  /*12100*/  @!P2 IMAD.MOV.U32 R21, RZ, RZ, R43 ;  /* 0x000000ffff15a224 */ /* 0x000fe200078e002b */
[----:B------:R-:W-:Y:S01]  /*12110*/  @!PT LDS RZ, [RZ] ;  /* 0x00000000fffff984 */ /* 0x000fe20000000800 */
[----:B------:R-:W-:Y:S01]  /*12120*/  @!PT LDS RZ, [RZ] ;  /* 0x00000000fffff984 */ /* 0x000fe20000000800 */
[----:B------:R-:W-:Y:S01]  /*12130*/  @!PT LDS RZ, [RZ] ;  /* 0x00000000fffff984 */ /* 0x000fe20000000800 */
[----:B------:R-:W-:Y:S01]  /*12140*/  @!P6 LDGSTS.E.BYPASS.LTC128B.128 [R0+0xe800], desc[UR4][R14.64] ;  /* 0x0e8000000e00efae */ /* 0x000fe2000b981a04 */
[----:B------:R-:W-:Y:S01]  /*12150*/  @!P3 IMAD R18, R189, 0x160, RZ ;  /* 0x00000160bd12b824 */ /* 0x000fe200078e02ff */
[----:B------:R-:W-:Y:S01]  /*12160*/  LOP3.LUT P6, RZ, R226, 0x2, RZ, 0xc0, !PT ;  /* 0x00000002e2ff7812 */ /* 0x000fe200078cc0ff */
[----:B------:R-:W-:Y:S01]  /*12170*/  @!P1 IMAD.WIDE.U32 R4, R188, 0x1a0, R4 ;  /* 0x000001a0bc049825 */ /* 0x000fe200078e0004 */
[----:B------:R-:W-:Y:S02]  /*12180*/  @P5 STS.128 [R0+0xf000], RZ ;  /* 0x00f000ff00005388 */ /* 0x000fe40000000c00 */
[----:B------:R-:W-:Y:S01]  /*12190*/  SEL R193, R65, 0xffffffe0, !P6 ;  /* 0xffffffe041c17807 */ /* 0x000fe20007000000 */
[----:B--2---:R-:W-:Y:S01]  /*121a0*/  @!P5 IMAD R12, R189, 0x120, RZ ;  /* 0x00000120bd0cd824 */ /* 0x004fe200078e02ff */
[----:B------:R-:W-:Y:S01]  /*121b0*/  @!P1 IADD3 R11, PT, PT, R10, R5, RZ ;  /* 0x000000050a0b9210 */ /* 0x000fe20007ffe0ff */
[----:B------:R-:W-:-:S02]  /*121c0*/  @!P0 IMAD.MOV.U32 R2, RZ, RZ, R42 ;  /* 0x000000ffff028224 */ /* 0x000fc400078e002a */
[----:B------:R-:W-:Y:S02]  /*121d0*/  @!P0 IMAD.MOV.U32 R3, RZ, RZ, R43 ;  /* 0x000000ffff038224 */ /* 0x000fe400078e002b */
[----:B------:R-:W-:Y:S02]  /*121e0*/  @!P5 IMAD.IADD R13, R12, 0x1, R9 ;  /* 0x000000010c0dd824 */ /* 0x000fe400078e0209 */
[----:B------:R-:W-:Y:S01]  /*121f0*/  @!P5 IMAD.MOV.U32 R12, RZ, RZ, R8 ;  /* 0x000000ffff0cd224 */ /* 0x000fe200078e0008 */
[----:B------:R-:W-:Y:S01]  /*12200*/  @P6 LOP3.LUT R48, R48, 0x4, RZ, 0xfc, !PT ;  /* 0x0000000430306812 */ /* 0x000fe200078efcff */
[----:B------:R-:W-:Y:S02]  /*12210*/  @!P0 IMAD R8, R189, 0x1c0, RZ ;  /* 0x000001c0bd088824 */ /* 0x000fe400078e02ff */
[----:B------:R-:W-:Y:S01]  /*12220*/  @!P0 IMAD.WIDE.U32 R2, R188, 0x1c0, R2 ;  /* 0x000001c0bc028825 */ /* 0x000fe200078e0002 */
[----:B------:R-:W-:Y:S01]  /*12230*/  @!PT LDS RZ, [RZ] ;  /* 0x00000000fffff984 */ /* 0x000fe20000000800 */
[----:B------:R-:W-:Y:S01]  /*12240*/  @!PT LDS RZ, [RZ] ;  /* 0x00000000fffff984 */ /* 0x000fe20000000800 */
[----:B------:R-:W-:Y:S01]  /*12250*/  @!PT LDS RZ, [RZ] ;  /* 0x00000000fffff984 */ /* 0x000fe20000000800 */
[----:B------:R1:W-:Y:S03]  /*12260*/  @!P5 LDGSTS.E.BYPASS.LTC128B.128 [R0+0xf000], desc[UR4][R12.64] ;  /* 0x0f0000000c00dfae */ /* 0x0003e6000b981a04 */
[----:B------:R-:W-:Y:S01]  /*12270*/  @!P0 IMAD.IADD R9, R8, 0x1, R3 ;  /* 0x0000000108098824 */ /* 0x000fe200078e0203 */
[----:B------:R-:W-:Y:S01]  /*12280*/  LOP3.LUT R3, R227, 0x8, RZ, 0xc0, !PT ;  /* 0x00000008e3037812 */ /* 0x000fe200078ec0ff */
[----:B------:R-:W-:Y:S01]  /*12290*/  @!P3 IMAD.WIDE.U32 R22, R188, 0x160, R22 ;  /* 0x00000160bc16b825 */ /* 0x000fe200078e0016 */
[----:B------:R-:W-:Y:S03]  /*122a0*/  @P4 STS.128 [R0+0xf800], RZ ;  /* 0x00f800ff00004388 */ /* 0x000fe60000000c00 */
[----:B------:R-:W-:Y:S01]  /*122b0*/  @!P1 IMAD.MOV.U32 R10, RZ, RZ, R4 ;  /* 0x000000ffff0a9224 */ /* 0x000fe200078e0004 */
[----:B------:R-:W-:Y:S01]  /*122c0*/  LOP3.LUT R4, R3, 0x1c0, R192, 0xf8, !PT ;  /* 0x000001c003047812 */ /* 0x000fe200078ef8c0 */
[----:B---3--:R-:W-:Y:S01]  /*122d0*/  @!P2 IMAD R16, R189, 0x180, RZ ;  /* 0x00000180bd10a824 */ /* 0x008fe200078e02ff */
[----:B------:R-:W-:Y:S01]  /*122e0*/  @!P3 IADD3 R19, PT, PT, R18, R23, RZ ;  /* 0x000000171213b210 */ /* 0x000fe20007ffe0ff */
[----:B------:R-:W-:Y:S01]  /*122f0*/  @!P2 IMAD.WIDE.U32 R20, R188, 0x180, R20 ;  /* 0x00000180bc14a825 */ /* 0x000fe200078e0014 */
[----:B------:R-:W-:Y:S01]  /*12300*/  LOP3.LUT R3, R4, 0x38, R67, 0x78, !PT ;  /* 0x0000003804037812 */ /* 0x000fe200078e7843 */
[----:B------:R-:W-:Y:S01]  /*12310*/  @!PT LDS RZ, [RZ] ;  /* 0x00000000fffff984 */ /* 0x000fe20000000800 */
[----:B------:R-:W-:Y:S01]  /*12320*/  @!PT LDS RZ, [RZ] ;  /* 0x00000000fffff984 */ /* 0x000fe20000000800 */
[----:B------:R-:W-:Y:S01]  /*12330*/  @!PT LDS RZ, [RZ] ;  /* 0x00000000fffff984 */ /* 0x000fe20000000800 */
[----:B------:R-:W-:Y:S02]  /*12340*/  @!P4 LDGSTS.E.BYPASS.LTC128B.128 [R0+0xf800], desc[UR4][R6.64] ;  /* 0x0f8000000600cfae */ /* 0x000fe4000b981a04 */
[----:B------:R-:W-:Y:S01]  /*12350*/  @!P0 IMAD.MOV.U32 R8, RZ, RZ, R2 ;  /* 0x000000ffff088224 */ /* 0x000fe200078e0002 */
[----:B------:R-:W-:Y:S01]  /*12360*/  LOP3.LUT R2, R56, R228, RZ, 0xfc, !PT ;  /* 0x000000e438027212 */ /* 0x000fe200078efcff */
[----:B------:R-:W-:Y:S01]  /*12370*/  @!P3 IMAD.MOV.U32 R18, RZ, RZ, R22 ;  /* 0x000000ffff12b224 */ /* 0x000fe200078e0016 */
[----:B------:R-:W-:Y:S01]  /*12380*/  @P3 STS.128 [R0+0x10000], RZ ;  /* 0x010000ff00003388 */ /* 0x000fe20000000c00 */
[----:B------:R-:W-:Y:S01]  /*12390*/  @!P2 IMAD.IADD R17, R16, 0x1, R21 ;  /* 0x000000011011a824 */ /* 0x000fe200078e0215 */
[----:B------:R-:W-:Y:S01]  /*123a0*/  LOP3.LUT R2, R2, R3, RZ, 0xfc, !PT ;  /* 0x0000000302027212 */ /* 0x000fe200078efcff */
[----:B------:R-:W-:Y:S01]  /*123b0*/  @!P2 IMAD.MOV.U32 R16, RZ, RZ, R20 ;  /* 0x000000ffff10a224 */ /* 0x000fe200078e0014 */
[----:B------:R-:W-:Y:S01]  /*123c0*/  @!PT LDS RZ, [RZ] ;  /* 0x00000000fffff984 */ /* 0x000fe20000000800 */
[----:B------:R-:W-:Y:S01]  /*123d0*/  @!PT LDS RZ, [RZ] ;  /* 0x00000000fffff984 */ /* 0x000fe20000000800 */
[----:B------:R-:W-:Y:S01]  /*123e0*/  @!PT LDS RZ, [RZ] ;  /* 0x00000000fffff984 */ /* 0x000fe20000000800 */
[----:B------:R-:W-:Y:S01]  /*123f0*/  @!P3 LDGSTS.E.BYPASS.LTC128B.128 [R0+0x10000], desc[UR4][R18.64] ;  /* 0x100000001200bfae */ /* 0x000fe2000b981a04 */
[----:B------:R-:W-:Y:S01]  /*12400*/  VIADD R180, R58, UR6 ;  /* 0x000000063ab47c36 */ /* 0x000fe20008000000 */
[----:B------:R-:W-:-:S02]  /*12410*/  LEA R2, R2, UR6, 0x1 ;  /* 0x0000000602027c11 */ /* 0x000fc4000f8e08ff */
[----:B------:R-:W-:Y:S01]  /*12420*/  @P2 STS.128 [R0+0x10800], RZ ;  /* 0x010800ff00002388 */ /* 0x000fe20000000c00 */
[----:B------:R-:W-:Y:S01]  /*12430*/  IMAD.IADD R185, R180, 0x1, R193 ;  /* 0x00000001b4b97824 */ /* 0x000fe200078e02c1 */
[----:B------:R-:W-:Y:S02]  /*12440*/  IADD3 R176, PT, PT, R2, R193, RZ ;  /* 0x000000c102b07210 */ /* 0x000fe40007ffe0ff */
        /* <DEDUP_REMOVED lines=15> */
[----:B------:R4:W-:Y:S01]  /*12540*/  LDSM.16.M88.4 R44, [R2] ;  /* 0x00000000022c783b */ /* 0x0009e20000000200 */
[----:B------:R-:W-:-:S03]  /*12550*/  SEL R57, R57, 0xffffffc0, !P0 ;  /* 0xffffffc039397807 */ /* 0x000fc60004000000 */
[----:B-1----:R-:W2:Y:S02]  /*12560*/  LDSM.16.M88.4 R12, [R58+UR6+0x3800] ;  /* 0x003800063a0c783b */ /* 0x002ea40008000200 */
[----:B------:R-:W-:Y:S02]  /*12570*/  IMAD.IADD R184, R2, 0x1, R57 ;  /* 0x0000000102b87824 */ /* 0x000fe400078e0239 */
[----:B------:R-:W1:Y:S04]  /*12580*/  LDSM.16.M88.4 R116, [R58+UR6+0x5800] ;  /* 0x005800063a74783b */ /* 0x000e680008000200 */
[----:B------:R-:W3:Y:S04]  /*12590*/  LDSM.16.M88.4 R28, [R58+UR6+0x2800] ;  /* 0x002800063a1c783b */ /* 0x000ee80008000200 */
[----:B------:R-:W3:Y:S04]  /*125a0*/  LDSM.16.M88.4 R124, [R58+UR6+0x5000] ;  /* 0x005000063a7c783b */ /* 0x000ee80008000200 */
[----:B------:R-:W3:Y:S01]  /*125b0*/  LDSM.16.M88.4 R36, [R58+UR6+0x2000] ;  /* 0x002000063a24783b */ /* 0x000ee20008000200 */
[----:B----4-:R-:W-:-:S03]  /*125c0*/  IADD3 R2, PT, PT, R180, R57, RZ ;  /* 0x00000039b4027210 */ /* 0x010fc60007ffe0ff */
[----:B------:R-:W-:Y:S04]  /*125d0*/  LDSM.16.M88.4 R176, [R176] ;  /* 0x00000000b0b0783b */ /* 0x000fe80000000200 */
[----:B------:R-:W4:Y:S01]  /*125e0*/  LDSM.16.M88.4 R160, [R185+0x3800] ;  /* 0x00380000b9a0783b */ /* 0x000f220000000200 */
[----:B------:R-:W-:-:S03]  /*125f0*/  IMAD.IADD R194, R193, 0x1, R2 ;  /* 0x00000001c1c27824 */ /* 0x000fc600078e0202 */
[----:B------:R-:W4:Y:S04]  /*12600*/  LDSM.16.M88.4 R140, [R185+0x5800] ;  /* 0x00580000b98c783b */ /* 0x000f280000000200 */
[----:B------:R-:W4:Y:S04]  /*12610*/  LDSM.16.M88.4 R148, [R185+0x2800] ;  /* 0x00280000b994783b */ /* 0x000f280000000200 */
[----:B------:R-:W4:Y:S04]  /*12620*/  LDSM.16.M88.4 R144, [R185+0x5000] ;  /* 0x00500000b990783b */ /* 0x000f280000000200 */
[----:B------:R-:W4:Y:S01]  /*12630*/  LDSM.16.M88.4 R20, [R58+UR6+0x3000] ;  /* 0x003000063a14783b */ /* 0x000f220008000200 */
        /* <DEDUP_REMOVED lines=8> */
[----:B------:R-:W1:Y:S01]  /*126c0*/  LDSM.16.M88.4 R164, [R185+0x3000] ;  /* 0x00300000b9a4783b */ /* 0x000e620000000200 */
        /* <DEDUP_REMOVED lines=14> */
[----:B------:R-:W0:Y:S01]  /*127b0*/  LDGDEPBAR ;  /* 0x00000000000079af */ /* 0x000e220000000000 */
[----:B------:R-:W-:Y:S08]  /*127c0*/  HMMA.16816.F32 R40, R44, R36, RZ ;  /* 0x000000242c28723c */ /* 0x000ff000000018ff */
        /* <DEDUP_REMOVED lines=12> */
[----:B------:R-:W-:Y:S01]  /*12890*/  HMMA.16816.F32 R124, R176, R146, R124 ;  /* 0x00000092b07c723c */ /* 0x000fe2000000187c */
[----:B------:R-:W3:Y:S07]  /*128a0*/  LDSM.16.M88.4 R144, [R185+0x9000] ;  /* 0x00900000b990783b */ /* 0x000eee0000000200 */
[C---:B------:R-:W-:Y:S08]  /*128b0*/  HMMA.16816.F32 R24, R44.reuse, R20, RZ ;  /* 0x000000142c18723c */ /* 0x040ff000000018ff */
[----:B------:R-:W-:Y:S08]  /*128c0*/  HMMA.16816.F32 R20, R44, R22, RZ ;  /* 0x000000162c14723c */ /* 0x000ff000000018ff */
        /* <DEDUP_REMOVED lines=10> */
[----:B------:R-:W-:Y:S08]  /*12970*/  HMMA.16816.F32 R52, R44, R54, RZ ;  /* 0x000000362c34723c */ /* 0x000ff000000018ff */
[C---:B------:R-:W-:Y:S08]  /*12980*/  HMMA.16816.F32 R24, R176.reuse, R164, R24 ;  /* 0x000000a4b018723c */ /* 0x040ff00000001818 */
[----:B------:R-:W-:Y:S01]  /*12990*/  HMMA.16816.F32 R20, R176, R166, R20 ;  /* 0x000000a6b014723c */ /* 0x000fe20000001814 */
[----:B------:R-:W1:Y:S07]  /*129a0*/  LDSM.16.M88.4 R164, [R185+0x7800] ;  /* 0x00780000b9a4783b */ /* 0x000e6e0000000200 */
[C---:B----4-:R-:W-:Y:S08]  /*129b0*/  HMMA.16816.F32 R40, R160.reuse, R140, R40 ;  /* 0x0000008ca028723c */ /* 0x050ff00000001828 */
[----:B------:R-:W-:Y:S01]  /*129c0*/  HMMA.16816.F32 R36, R160, R142, R36 ;  /* 0x0000008ea024723c */ /* 0x000fe20000001824 */
[----:B------:R-:W2:Y:S07]  /*129d0*/  LDSM.16.M88.4 R140, [R2+0x6000] ;  /* 0x00600000028c783b */ /* 0x000eae0000000200 */
        /* <DEDUP_REMOVED lines=29> */
[C---:B--2---:R-:W-:Y:S08]  /*12bb0*/  HMMA.16816.F32 R112, R160.reuse, R140, R112 ;  /* 0x0000008ca070723c */ /* 0x044ff00000001870 */
[----:B------:R-:W-:Y:S01]  /*12bc0*/  HMMA.16816.F32 R108, R160, R142, R108 ;  /* 0x0000008ea06c723c */ /* 0x000fe2000000186c */
        /* <DEDUP_REMOVED lines=24> */
[----:B------:R-:W2:Y:S07]  /*12d50*/  LDSM.16.M88.4 R140, [R194+0x4000] ;  /* 0x00400000c28c783b */ /* 0x000eae0000000200 */
[C---:B------:R-:W-:Y:S08]  /*12d60*/  HMMA.16816.F32 R48, R176.reuse, R180, R48 ;  /* 0x000000b4b030723c */ /* 0x040ff00000001830 */
[----:B------:R-:W-:Y:S01]  /*12d70*/  HMMA.16816.F32 R44, R176, R182, R44 ;  /* 0x000000b6b02c723c */ /* 0x000fe2000000182c */
[----:B------:R-:W2:Y:S04]  /*12d80*/  LDSM.16.M88.4 R176, [R2+0x7000] ;  /* 0x0070000002b0783b */ /* 0x000ea80000000200 */
[----:B------:R-:W-:Y:S03]  /*12d90*/  LDSM.16.M88.4 R180, [R194+0x4800] ;  /* 0x00480000c2b4783b */ /* 0x000fe60000000200 */
[C---:B----4-:R-:W-:Y:S08]  /*12da0*/  HMMA.16816.F32 R24, R160.reuse, R172, R24 ;  /* 0x000000aca018723c */ /* 0x050ff00000001818 */
[C---:B------:R-:W-:Y:S01]  /*12db0*/  HMMA.16816.F32 R20, R160.reuse, R174, R20 ;  /* 0x000000aea014723c */ /* 0x040fe20000001814 */
[----:B------:R-:W4:Y:S07]  /*12dc0*/  LDSM.16.M88.4 R172, [R2+0x7800] ;  /* 0x0078000002ac783b */ /* 0x000f2e0000000200 */
[C---:B------:R-:W-:Y:S08]  /*12dd0*/  HMMA.16816.F32 R16, R160.reuse, R168, R16 ;  /* 0x000000a8a010723c */ /* 0x040ff00000001810 */
[C---:B------:R-:W-:Y:S01]  /*12de0*/  HMMA.16816.F32 R12, R160.reuse, R170, R12 ;  /* 0x000000aaa00c723c */ /* 0x040fe2000000180c */
[----:B------:R3:W4:Y:S07]  /*12df0*/  LDSM.16.M88.4 R168, [R2+0x9000] ;  /* 0x0090000002a8783b */ /* 0x00072e0000000200 */
[C---:B------:R-:W-:Y:S08]  /*12e00*/  HMMA.16816.F32 R136, R160.reuse, R156, R136 ;  /* 0x0000009ca088723c */ /* 0x040ff00000001888 */
[C---:B------:R-:W-:Y:S01]  /*12e10*/  HMMA.16816.F32 R132, R160.reuse, R158, R132 ;  /* 0x0000009ea084723c */ /* 0x040fe20000001884 */
[----:B------:R-:W4:Y:S07]  /*12e20*/  LDSM.16.M88.4 R156, [R194+0x2000] ;  /* 0x00200000c29c783b */ /* 0x000f2e0000000200 */
[C---:B------:R-:W-:Y:S01]  /*12e30*/  HMMA.16816.F32 R128, R160.reuse, R152, R128 ;  /* 0x00000098a080723c */ /* 0x040fe20000001880 */
[----:B---3--:R-:W3:Y:S07]  /*12e40*/  S2R R2, SR_CTAID.X ;  /* 0x0000000000027919 */ /* 0x008eee0000002500 */
        /* <DEDUP_REMOVED lines=21> */
[----:B------:R-:W-:Y:S01]  /*12fa0*/  HMMA.16816.F32 R52, R160, R170, R52 ;  /* 0x000000aaa034723c */ /* 0x000fe20000001834 */
[----:B------:R-:W4:Y:S04]  /*12fb0*/  LDSM.16.M88.4 R168, [R194+0x6000] ;  /* 0x00600000c2a8783b */ /* 0x000f280000000200 */
[----:B------:R-:W4:Y:S03]  /*12fc0*/  LDSM.16.M88.4 R160, [R194+0x7000] ;  /* 0x00700000c2a0783b */ /* 0x000f260000000200 */
[C---:B------:R-:W-:Y:S08]  /*12fd0*/  HMMA.16816.F32 R40, R184.reuse, R156, R40 ;  /* 0x0000009cb828723c */ /* 0x040ff00000001828 */
[C---:B------:R-:W-:Y:S01]  /*12fe0*/  HMMA.16816.F32 R36, R184.reuse, R158, R36 ;  /* 0x0000009eb824723c */ /* 0x040fe20000001824 */
[----:B------:R-:W4:Y:S07]  /*12ff0*/  LDSM.16.M88.4 R156, [R194+0x7800] ;  /* 0x00780000c29c783b */ /* 0x000f2e0000000200 */
[C---:B---3--:R-:W-:Y:S08]  /*13000*/  HMMA.16816.F32 R32, R184.reuse, R152, R32 ;  /* 0x00000098b820723c */ /* 0x048ff00000001820 */
[C---:B------:R-:W-:Y:S01]  /*13010*/  HMMA.16816.F32 R28, R184.reuse, R154, R28 ;  /* 0x0000009ab81c723c */ /* 0x040fe2000000181c */
[----:B------:R-:W3:Y:S07]  /*13020*/  LDSM.16.M88.4 R152, [R194+0x8000] ;  /* 0x00800000c298783b */ /* 0x000eee0000000200 */
[C---:B------:R-:W-:Y:S08]  /*13030*/  HMMA.16816.F32 R24, R184.reuse, R148, R24 ;  /* 0x00000094b818723c */ /* 0x040ff00000001818 */
[C---:B------:R-:W-:Y:S01]  /*13040*/  HMMA.16816.F32 R20, R184.reuse, R150, R20 ;  /* 0x00000096b814723c */ /* 0x040fe20000001814 */
[----:B------:R-:W3:Y:S07]  /*13050*/  LDSM.16.M88.4 R148, [R194+0x8800] ;  /* 0x00880000c294783b */ /* 0x000eee0000000200 */
[C---:B------:R-:W-:Y:S08]  /*13060*/  HMMA.16816.F32 R16, R184.reuse, R144, R16 ;  /* 0x00000090b810723c */ /* 0x040ff00000001810 */
[----:B------:R-:W-:Y:S01]  /*13070*/  HMMA.16816.F32 R12, R184, R146, R12 ;  /* 0x00000092b80c723c */ /* 0x000fe2000000180c */
[----:B------:R-:W3:Y:S01]  /*13080*/  LDSM.16.M88.4 R144, [R194+0x9000] ;  /* 0x00900000c290783b */ /* 0x000ee20000000200 */
[----:B------:R-:W-:-:S06]  /*13090*/  DEPBAR.LE SB0, 0x0 ;  /* 0x000080000000791a */ /* 0x000fcc0000000000 */
[----:B-1----:R-:W-:Y:S01]  /*130a0*/  HMMA.16816.F32 R104, R184, R164, R104 ;  /* 0x000000a4b868723c */ /* 0x002fe20000001868 */
[----:B------:R-:W-:-:S05]  /*130b0*/  VIADD R165, R59, 0xffffffff ;  /* 0xffffffff3ba57836 */ /* 0x000fca0000000000 */
[----:B------:R-:W-:Y:S02]  /*130c0*/  ISETP.GT.AND P1, PT, R165, R230, PT ;  /* 0x000000e6a500720c */ /* 0x000fe40003f24270 */
[C---:B--2---:R-:W-:Y:S01]  /*130d0*/  HMMA.16816.F32 R48, R184.reuse, R140, R48 ;  /* 0x0000008cb830723c */ /* 0x044fe20000001830 */
[----:B------:R-:W-:Y:S02]  /*130e0*/  SHF.R.U32.HI R140, RZ, 0x2, R226 ;  /* 0x00000002ff8c7819 */ /* 0x000fe400000116e2 */
[----:B------:R-:W-:Y:S02]  /*130f0*/  LOP3.LUT R141, R227, 0x1f0, RZ, 0xc0, !PT ;  /* 0x000001f0e38d7812 */ /* 0x000fe400078ec0ff */
[----:B------:R-:W-:Y:S02]  /*13100*/  LOP3.LUT R140, R140, 0x7, RZ, 0xc0, !PT ;  /* 0x000000078c8c7812 */ /* 0x000fe400078ec0ff */
[----:B------:R-:W-:Y:S01]  /*13110*/  LEA R2, R2, R141, 0x6 ;  /* 0x0000008d02027211 */ /* 0x000fe200078e30ff */
[----:B------:R-:W-:Y:S03]  /*13120*/  HMMA.16816.F32 R136, R184, R180, R136 ;  /* 0x000000b4b888723c */ /* 0x000fe60000001888 */
[----:B------:R-:W-:-:S04]  /*13130*/  IADD3 R217, PT, PT, -R231, R140, R2 ;  /* 0x0000008ce7d97210 */ /* 0x000fc80007ffe102 */
[--C-:B------:R-:W-:Y:S01]  /*13140*/  IADD3 R217, PT, PT, R217, UR7, R66.reuse ;  /* 0x00000007d9d97c10 */ /* 0x100fe2000fffe042 */
[----:B------:R-:W-:Y:S03]  /*13150*/  HMMA.16816.F32 R132, R184, R182, R132 ;  /* 0x000000b6b884723c */ /* 0x000fe60000001884 */
[C-C-:B------:R-:W-:Y:S02]  /*13160*/  VIADDMNMX R216, R217.reuse, 0x1, R66.reuse, PT ;  /* 0x00000001d9d87846 */ /* 0x140fe40003800142 */
[----:B------:R-:W-:-:S03]  /*13170*/  VIADDMNMX R217, R217, 0x9, R66, PT ;  /* 0x00000009d9d97846 */ /* 0x000fc60003800142 */
[C---:B------:R-:W-:Y:S08]  /*13180*/  HMMA.16816.F32 R128, R184.reuse, R176, R128 ;  /* 0x000000b0b880723c */ /* 0x040ff00000001880 */
        /* <DEDUP_REMOVED lines=30> */
.L_x_3435:
[----:B------:R-:W1:Y:S01]  /*13370*/  LDC R66, c[0x0][0x4f0] ;  /* 0x00013c00ff427b82 */ /* 0x000e620000000800 */
[----:B------:R-:W-:Y:S01]  /*13380*/  IADD3 R145, PT, PT, R64, -0x200, RZ ;  /* 0xfffffe0040917810 */ /* 0x000fe20007ffe0ff */
[----:B------:R-:W-:Y:S01]  /*13390*/  IMAD.SHL.U32 R147, R165, 0x100, RZ ;  /* 0x00000100a5937824 */ /* 0x000fe200078e00ff */
        /* <DEDUP_REMOVED lines=57> */
.L_x_3436:
        /* <DEDUP_REMOVED lines=52> */
.L_x_3434:
[----:B------:R-:W-:Y:S01]  /*13a70*/  IMAD.SHL.U32 R2, R226, 0x2, RZ ;  /* 0x00000002e2027824 */ /* 0x000fe200078e00ff */
[----:B-1----:R-:W-:Y:S01]  /*13a80*/  P2R R0, PR, RZ, 0x1 ;  /* 0x00000001ff007803 */ /* 0x002fe20000000000 */
[----:B------:R-:W1:Y:S03]  /*13a90*/  LDCU UR7, c[0x0][0x45c] ;  /* 0x00008b80ff0777ac */ /* 0x000e660008000800 */
[----:B------:R-:W-:-:S05]  /*13aa0*/  LOP3.LUT R2, R2, 0x6, RZ, 0xc0, !PT ;  /* 0x0000000602027812 */ /* 0x000fca00078ec0ff */
[----:B------:R-:W-:-:S04]  /*13ab0*/  IMAD R175, R165, 0x100, R2 ;  /* 0x00000100a5af7824 */ /* 0x000fc800078e0202 */
[C---:B------:R-:W-:Y:S01]  /*13ac0*/  VIADD R66, R175.reuse, 0x1 ;  /* 0x00000001af427836 */ /* 0x040fe20000000000 */
[CC--:B------:R-:W-:Y:S01]  /*13ad0*/  ISETP.GE.AND P1, PT, R175.reuse, R217.reuse, PT ;  /* 0x000000d9af00720c */ /* 0x0c0fe20003f26270 */
[C---:B------:R-:W-:Y:S02]  /*13ae0*/  VIADD R2, R175.reuse, 0x8 ;  /* 0x00000008af027836 */ /* 0x040fe40000000000 */
[C---:B------:R-:W-:Y:S01]  /*13af0*/  VIADD R140, R175.reuse, 0x9 ;  /* 0x00000009af8c7836 */ /* 0x040fe20000000000 */
[CC--:B------:R-:W-:Y:S02]  /*13b00*/  ISETP.GE.AND P2, PT, R66.reuse, R216.reuse, PT ;  /* 0x000000d84200720c */ /* 0x0c0fe40003f46270 */
[----:B------:R-:W-:Y:S01]  /*13b10*/  ISETP.GE.AND P3, PT, R66, R217, PT ;  /* 0x000000d94200720c */ /* 0x000fe20003f66270 */
[----:B------:R-:W-:Y:S01]  /*13b20*/  VIADD R66, R175, 0x10 ;  /* 0x00000010af427836 */ /* 0x000fe20000000000 */
[----:B------:R-:W-:Y:S01]  /*13b30*/  FSEL R169, R41, -INF , !P2 ;  /* 0xff80000029a97808 */ /* 0x000fe20005000000 */
[----:B------:R-:W-:Y:S01]  /*13b40*/  VIADD R41, R175, 0x11 ;  /* 0x00000011af297836 */ /* 0x000fe20000000000 */
[----:B------:R-:W-:-:S02]  /*13b50*/  ISETP.GE.AND P4, PT, R2, R216, PT ;  /* 0x000000d80200720c */ /* 0x000fc40003f86270 */
[-C--:B------:R-:W-:Y:S02]  /*13b60*/  ISETP.GE.AND P5, PT, R2, R217.reuse, PT ;  /* 0x000000d90200720c */ /* 0x080fe40003fa6270 */
[----:B------:R-:W-:Y:S02]  /*13b70*/  FSEL R2, R42, -INF , !P1 ;  /* 0xff8000002a027808 */ /* 0x000fe40004800000 */
[----:B------:R-:W-:Y:S01]  /*13b80*/  FSEL R167, R36, -INF , !P4 ;  /* 0xff80000024a77808 */ /* 0x000fe20006000000 */
[----:B------:R-:W-:Y:S01]  /*13b90*/  VIADD R36, R175, 0x18 ;  /* 0x00000018af247836 */ /* 0x000fe20000000000 */
[----:B------:R-:W-:Y:S02]  /*13ba0*/  FSEL R173, R38, -INF , !P5 ;  /* 0xff80000026ad7808 */ /* 0x000fe40006800000 */
[C---:B------:R-:W-:Y:S02]  /*13bb0*/  ISETP.GE.AND P6, PT, R140.reuse, R216, PT ;  /* 0x000000d88c00720c */ /* 0x040fe40003fc6270 */
[----:B------:R-:W-:-:S02]  /*13bc0*/  ISETP.GE.AND P1, PT, R140, R217, PT ;  /* 0x000000d98c00720c */ /* 0x000fc40003f26270 */
[CC--:B------:R-:W-:Y:S02]  /*13bd0*/  ISETP.GE.AND P4, PT, R41.reuse, R216.reuse, PT ;  /* 0x000000d82900720c */ /* 0x0c0fe40003f86270 */
[----:B------:R-:W-:Y:S01]  /*13be0*/  ISETP.GE.AND P5, PT, R41, R217, PT ;  /* 0x000000d92900720c */ /* 0x000fe20003fa6270 */
[----:B------:R-:W-:Y:S01]  /*13bf0*/  VIADD R41, R175, 0x19 ;  /* 0x00000019af297836 */ /* 0x000fe20000000000 */
[----:B------:R-:W-:Y:S02]  /*13c00*/  ISETP.GE.AND P2, PT, R66, R216, PT ;  /* 0x000000d84200720c */ /* 0x000fe40003f46270 */
[----:B------:R-:W-:Y:S02]  /*13c10*/  FSEL R171, R43, -INF , !P3 ;  /* 0xff8000002bab7808 */ /* 0x000fe40005800000 */
[----:B------:R-:W-:Y:S02]  /*13c20*/  FSEL R38, R37, -INF , !P6 ;  /* 0xff80000025267808 */ /* 0x000fe40007000000 */
[----:B------:R-:W-:-:S02]  /*13c30*/  FSEL R39, R39, -INF , !P1 ;  /* 0xff80000027277808 */ /* 0x000fc40004800000 */
[-C--:B------:R-:W-:Y:S02]  /*13c40*/  ISETP.GE.AND P3, PT, R66, R217.reuse, PT ;  /* 0x000000d94200720c */ /* 0x080fe40003f66270 */
[-C--:B------:R-:W-:Y:S02]  /*13c50*/  ISETP.GE.AND P6, PT, R36, R216.reuse, PT ;  /* 0x000000d82400720c */ /* 0x080fe40003fc6270 */
[----:B------:R-:W-:Y:S02]  /*13c60*/  FSEL R140, R32, -INF , !P2 ;  /* 0xff800000208c7808 */ /* 0x000fe40005000000 */
[----:B------:R-:W-:Y:S01]  /*13c70*/  ISETP.GE.AND P1, PT, R36, R217, PT ;  /* 0x000000d92400720c */ /* 0x000fe20003f26270 */
[----:B------:R-:W-:Y:S01]  /*13c80*/  VIADD R36, R175, 0x20 ;  /* 0x00000020af247836 */ /* 0x000fe20000000000 */
[----:B------:R-:W-:Y:S02]  /*13c90*/  ISETP.GE.AND P2, PT, R41, R216, PT ;  /* 0x000000d82900720c */ /* 0x000fe40003f46270 */
[----:B------:R-:W-:-:S02]  /*13ca0*/  FSEL R37, R34, -INF , !P3 ;  /* 0xff80000022257808 */ /* 0x000fc40005800000 */
[----:B------:R-:W-:Y:S01]  /*13cb0*/  FSEL R163, R28, -INF , !P6 ;  /* 0xff8000001ca37808 */ /* 0x000fe20007000000 */
[----:B------:R-:W-:Y:S01]  /*13cc0*/  VIADD R28, R175, 0x28 ;  /* 0x00000028af1c7836 */ /* 0x000fe20000000000 */
[----:B------:R-:W-:Y:S01]  /*13cd0*/  FSEL R32, R33, -INF , !P4 ;  /* 0xff80000021207808 */ /* 0x000fe20006000000 */
[----:B------:R-:W-:Y:S01]  /*13ce0*/  VIADD R33, R175, 0x21 ;  /* 0x00000021af217836 */ /* 0x000fe20000000000 */
[----:B------:R-:W-:Y:S02]  /*13cf0*/  ISETP.GE.AND P3, PT, R41, R217, PT ;  /* 0x000000d92900720c */ /* 0x000fe40003f66270 */
[----:B------:R-:W-:Y:S01]  /*13d00*/  FSEL R161, R29, -INF , !P2 ;  /* 0xff8000001da17808 */ /* 0x000fe20005000000 */
[----:B------:R-:W-:Y:S01]  /*13d10*/  VIADD R29, R175, 0x29 ;  /* 0x00000029af1d7836 */ /* 0x000fe20000000000 */
[----:B------:R-:W-:Y:S02]  /*13d20*/  ISETP.GE.AND P4, PT, R36, R216, PT ;  /* 0x000000d82400720c */ /* 0x000fe40003f86270 */
[----:B------:R-:W-:-:S02]  /*13d30*/  FSEL R35, R35, -INF , !P5 ;  /* 0xff80000023237808 */ /* 0x000fc40006800000 */
[----:B------:R-:W-:Y:S02]  /*13d40*/  FSEL R34, R31, -INF , !P3 ;  /* 0xff8000001f227808 */ /* 0x000fe40005800000 */
[-C--:B------:R-:W-:Y:S02]  /*13d50*/  ISETP.GE.AND P5, PT, R36, R217.reuse, PT ;  /* 0x000000d92400720c */ /* 0x080fe40003fa6270 */
[-C--:B------:R-:W-:Y:S02]  /*13d60*/  ISETP.GE.AND P2, PT, R28, R216.reuse, PT ;  /* 0x000000d81c00720c */ /* 0x080fe40003f46270 */
[----:B------:R-:W-:Y:S01]  /*13d70*/  FSEL R159, R24, -INF , !P4 ;  /* 0xff800000189f7808 */ /* 0x000fe20006000000 */
[C---:B------:R-:W-:Y:S01]  /*13d80*/  VIADD R24, R175.reuse, 0x31 ;  /* 0x00000031af187836 */ /* 0x040fe20000000000 */
[----:B------:R-:W-:Y:S01]  /*13d90*/  ISETP.GE.AND P3, PT, R28, R217, PT ;  /* 0x000000d91c00720c */ /* 0x000fe20003f66270 */
[----:B------:R-:W-:Y:S01]  /*13da0*/  VIADD R28, R175, 0x30 ;  /* 0x00000030af1c7836 */ /* 0x000fe20000000000 */
[----:B------:R-:W-:-:S02]  /*13db0*/  ISETP.GE.AND P6, PT, R33, R216, PT ;  /* 0x000000d82100720c */ /* 0x000fc40003fc6270 */
[----:B------:R-:W-:Y:S02]  /*13dc0*/  ISETP.GE.AND P4, PT, R29, R216, PT ;  /* 0x000000d81d00720c */ /* 0x000fe40003f86270 */
[----:B------:R-:W-:Y:S02]  /*13dd0*/  FSEL R36, R30, -INF , !P1 ;  /* 0xff8000001e247808 */ /* 0x000fe40004800000 */
[----:B------:R-:W-:Y:S02]  /*13de0*/  FSEL R43, R26, -INF , !P5 ;  /* 0xff8000001a2b7808 */ /* 0x000fe40006800000 */
[----:B------:R-:W-:Y:S01]  /*13df0*/  FSEL R141, R20, -INF , !P2 ;  /* 0xff800000148d7808 */ /* 0x000fe20005000000 */
[----:B------:R-:W-:Y:S01]  /*13e00*/  VIADD R20, R175, 0x38 ;  /* 0x00000038af147836 */ /* 0x000fe20000000000 */
[----:B------:R-:W-:Y:S02]  /*13e10*/  ISETP.GE.AND P1, PT, R33, R217, PT ;  /* 0x000000d92100720c */ /* 0x000fe40003f26270 */
[----:B------:R-:W-:-:S02]  /*13e20*/  FSEL R146, R25, -INF , !P6 ;  /* 0xff80000019927808 */ /* 0x000fc40007000000 */
[-C--:B------:R-:W-:Y:S02]  /*13e30*/  ISETP.GE.AND P5, PT, R29, R217.reuse, PT ;  /* 0x000000d91d00720c */ /* 0x080fe40003fa6270 */
[----:B------:R-:W-:Y:S01]  /*13e40*/  FSEL R148, R21, -INF , !P4 ;  /* 0xff80000015947808 */ /* 0x000fe20006000000 */
[----:B------:R-:W-:Y:S01]  /*13e50*/  VIADD R21, R175, 0x39 ;  /* 0x00000039af157836 */ /* 0x000fe20000000000 */
[C---:B------:R-:W-:Y:S02]  /*13e60*/  ISETP.GE.AND P6, PT, R28.reuse, R216, PT ;  /* 0x000000d81c00720c */ /* 0x040fe40003fc6270 */
[----:B------:R-:W-:Y:S02]  /*13e70*/  FSEL R41, R27, -INF , !P1 ;  /* 0xff8000001b297808 */ /* 0x000fe40004800000 */
[----:B------:R-:W-:Y:S02]  /*13e80*/  FSEL R142, R23, -INF , !P5 ;  /* 0xff800000178e7808 */ /* 0x000fe40006800000 */
[----:B------:R-:W-:-:S02]  /*13e90*/  ISETP.GE.AND P1, PT, R28, R217, PT ;  /* 0x000000d91c00720c */ /* 0x000fc40003f26270 */
[-C--:B------:R-:W-:Y:S02]  /*13ea0*/  ISETP.GE.AND P4, PT, R20, R216.reuse, PT ;  /* 0x000000d81400720c */ /* 0x080fe40003f86270 */
[----:B------:R-:W-:Y:S01]  /*13eb0*/  FSEL R147, R16, -INF , !P6 ;  /* 0xff80000010937808 */ /* 0x000fe20007000000 */
[C---:B------:R-:W-:Y:S01]  /*13ec0*/  VIADD R16, R175.reuse, 0x41 ;  /* 0x00000041af107836 */ /* 0x040fe20000000000 */
[----:B------:R-:W-:Y:S01]  /*13ed0*/  ISETP.GE.AND P5, PT, R20, R217, PT ;  /* 0x000000d91400720c */ /* 0x000fe20003fa6270 */
[----:B------:R-:W-:Y:S01]  /*13ee0*/  VIADD R20, R175, 0x40 ;  /* 0x00000040af147836 */ /* 0x000fe20000000000 */
[-C--:B------:R-:W-:Y:S02]  /*13ef0*/  ISETP.GE.AND P2, PT, R24, R216.reuse, PT ;  /* 0x000000d81800720c */ /* 0x080fe40003f46270 */
[----:B------:R-:W-:Y:S02]  /*13f00*/  ISETP.GE.AND P6, PT, R21, R216, PT ;  /* 0x000000d81500720c */ /* 0x000fe40003fc6270 */
[----:B------:R-:W-:-:S02]  /*13f10*/  FSEL R150, R18, -INF , !P1 ;  /* 0xff80000012967808 */ /* 0x000fc40004800000 */
[----:B------:R-:W-:Y:S01]  /*13f20*/  FSEL R149, R12, -INF , !P4 ;  /* 0xff8000000c957808 */ /* 0x000fe20006000000 */
[----:B------:R-:W-:Y:S01]  /*13f30*/  VIADD R12, R175, 0x48 ;  /* 0x00000048af0c7836 */ /* 0x000fe20000000000 */
[----:B------:R-:W-:Y:S02]  /*13f40*/  FSEL R42, R22, -INF , !P3 ;  /* 0xff800000162a7808 */ /* 0x000fe40005800000 */
[----:B------:R-:W-:Y:S02]  /*13f50*/  FSEL R154, R17, -INF , !P2 ;  /* 0xff800000119a7808 */ /* 0x000fe40005000000 */
[-C--:B------:R-:W-:Y:S02]  /*13f60*/  ISETP.GE.AND P1, PT, R21, R217.reuse, PT ;  /* 0x000000d91500720c */ /* 0x080fe40003f26270 */
[----:B------:R-:W-:Y:S01]  /*13f70*/  FSEL R156, R13, -INF , !P6 ;  /* 0xff8000000d9c7808 */ /* 0x000fe20007000000 */
[----:B------:R-:W-:Y:S01]  /*13f80*/  VIADD R13, R175, 0x49 ;  /* 0x00000049af0d7836 */ /* 0x000fe20000000000 */
[----:B------:R-:W-:-:S02]  /*13f90*/  ISETP.GE.AND P3, PT, R24, R217, PT ;  /* 0x000000d91800720c */ /* 0x000fc40003f66270 */
[-C--:B------:R-:W-:Y:S02]  /*13fa0*/  ISETP.GE.AND P2, PT, R20, R216.reuse, PT ;  /* 0x000000d81400720c */ /* 0x080fe40003f46270 */
[----:B------:R-:W-:Y:S02]  /*13fb0*/  FSEL R152, R15, -INF , !P1 ;  /* 0xff8000000f987808 */ /* 0x000fe40004800000 */
[----:B------:R-:W-:Y:S02]  /*13fc0*/  FSEL R143, R19, -INF , !P3 ;  /* 0xff800000138f7808 */ /* 0x000fe40005800000 */
[----:B------:R-:W-:Y:S02]  /*13fd0*/  FSEL R145, R14, -INF , !P5 ;  /* 0xff8000000e917808 */ /* 0x000fe40006800000 */
[----:B------:R-:W-:Y:S02]  /*13fe0*/  ISETP.GE.AND P6, PT, R12, R216, PT ;  /* 0x000000d80c00720c */ /* 0x000fe40003fc6270 */
[----:B------:R-:W-:Y:S01]  /*13ff0*/  FSEL R155, R8, -INF , !P2 ;  /* 0xff800000089b7808 */ /* 0x000fe20005000000 */
[C---:B------:R-:W-:Y:S01]  /*14000*/  VIADD R8, R175.reuse, 0x51 ;  /* 0x00000051af087836 */ /* 0x040fe20000000000 */
[-C--:B------:R-:W-:Y:S01]  /*14010*/  ISETP.GE.AND P1, PT, R12, R217.reuse, PT ;  /* 0x000000d90c00720c */ /* 0x080fe20003f26270 */
[----:B------:R-:W-:Y:S01]  /*14020*/  VIADD R12, R175, 0x50 ;  /* 0x00000050af0c7836 */ /* 0x000fe20000000000 */
[----:B------:R-:W-:-:S02]  /*14030*/  ISETP.GE.AND P3, PT, R20, R217, PT ;  /* 0x000000d91400720c */ /* 0x000fc40003f66270 */
[CC--:B------:R-:W-:Y:S02]  /*14040*/  ISETP.GE.AND P4, PT, R16.reuse, R216.reuse, PT ;  /* 0x000000d81000720c */ /* 0x0c0fe40003f86270 */
        /* <DEDUP_REMOVED lines=8> */
[----:B------:R-:W-:Y:S01]  /*140d0*/  FSEL R170, R5, -INF , !P2 ;  /* 0xff80000005aa7808 */ /* 0x000fe20005000000 */
[----:B------:R-:W-:Y:S01]  /*140e0*/  VIADD R5, R175, 0x59 ;  /* 0x00000059af057836 */ /* 0x000fe20000000000 */
[-C--:B------:R-:W-:Y:S02]  /*140f0*/  ISETP.GE.AND P3, PT, R13, R217.reuse, PT ;  /* 0x000000d90d00720c */ /* 0x080fe40003f66270 */
[C---:B------:R-:W-:Y:S02]  /*14100*/  ISETP.GE.AND P4, PT, R12.reuse, R216, PT ;  /* 0x000000d80c00720c */ /* 0x040fe40003f86270 */
        /* <DEDUP_REMOVED lines=129> */
[----:B------:R-:W-:Y:S02]  /*14920*/  FSEL R94, R94, -INF , !P1 ;  /* 0xff8000005e5e7808 */ /* 0x000fe40004800000 */
[-C--:B------:R-:W-:Y:S02]  /*14930*/  ISETP.GE.AND P3, PT, R4, R216.reuse, PT ;  /* 0x000000d80400720c */ /* 0x080fe40003f66270 */
[----:B------:R-:W-:-:S02]  /*14940*/  ISETP.GE.AND P5, PT, R5, R216, PT ;  /* 0x000000d80500720c */ /* 0x000fc40003fa6270 */
[-C--:B------:R-:W-:Y:S01]  /*14950*/  ISETP.GE.AND P6, PT, R5, R217.reuse, PT ;  /* 0x000000d90500720c */ /* 0x080fe20003fc6270 */
[C---:B------:R-:W-:Y:S01]  /*14960*/  VIADD R5, R175.reuse, 0xc1 ;  /* 0x000000c1af057836 */ /* 0x040fe20000000000 */
[----:B------:R-:W-:Y:S01]  /*14970*/  ISETP.GE.AND P1, PT, R4, R217, PT ;  /* 0x000000d90400720c */ /* 0x000fe20003f26270 */
[----:B------:R-:W-:Y:S01]  /*14980*/  VIADD R4, R175, 0xc0 ;  /* 0x000000c0af047836 */ /* 0x000fe20000000000 */
[----:B------:R-:W-:Y:S02]  /*14990*/  FMNMX3.FTZ R6, R6, R39, R37, !PT ;  /* 0x0000002706067276 */ /* 0x000fe40007810025 */
[----:B------:R-:W-:Y:S02]  /*149a0*/  FSEL R84, R84, -INF , !P3 ;  /* 0xff80000054547808 */ /* 0x000fe40005800000 */
[----:B------:R-:W-:Y:S02]  /*149b0*/  FSEL R91, R91, -INF , !P2 ;  /* 0xff8000005b5b7808 */ /* 0x000fe40005000000 */
[----:B------:R-:W-:-:S02]  /*149c0*/  FSEL R86, R86, -INF , !P1 ;  /* 0xff80000056567808 */ /* 0x000fc40004800000 */
[----:B------:R-:W-:Y:S01]  /*149d0*/  FMNMX3.FTZ R7, R6, R35, R36, !PT ;  /* 0x0000002306077276 */ /* 0x000fe20007810024 */
[C---:B------:R-:W-:Y:S01]  /*149e0*/  VIADD R6, R175.reuse, 0xd0 ;  /* 0x000000d0af067836 */ /* 0x040fe20000000000 */
[-C--:B------:R-:W-:Y:S02]  /*149f0*/  ISETP.GE.AND P3, PT, R175, R216.reuse, PT ;  /* 0x000000d8af00720c */ /* 0x080fe40003f66270 */
[CC--:B------:R-:W-:Y:S02]  /*14a00*/  ISETP.GE.AND P2, PT, R5.reuse, R216.reuse, PT ;  /* 0x000000d80500720c */ /* 0x0c0fe40003f46270 */
[----:B------:R-:W-:Y:S01]  /*14a10*/  ISETP.GE.AND P1, PT, R5, R217, PT ;  /* 0x000000d90500720c */ /* 0x000fe20003f26270 */
[----:B------:R-:W-:Y:S01]  /*14a20*/  VIADD R5, R175, 0xc9 ;  /* 0x000000c9af057836 */ /* 0x000fe20000000000 */
[----:B------:R-:W-:Y:S02]  /*14a30*/  FSEL R88, R88, -INF , !P4 ;  /* 0xff80000058587808 */ /* 0x000fe40006000000 */
[----:B------:R-:W-:-:S02]  /*14a40*/  ISETP.GE.AND P0, PT, R4, R216, PT ;  /* 0x000000d80400720c */ /* 0x000fc40003f06270 */
[-C--:B------:R-:W-:Y:S01]  /*14a50*/  ISETP.GE.AND P4, PT, R4, R217.reuse, PT ;  /* 0x000000d90400720c */ /* 0x080fe20003f86270 */
[----:B------:R-:W-:Y:S01]  /*14a60*/  VIADD R4, R175, 0xc8 ;  /* 0x000000c8af047836 */ /* 0x000fe20000000000 */
[----:B------:R-:W-:Y:S02]  /*14a70*/  FMNMX3.FTZ R7, R7, R34, R43, !PT ;  /* 0x0000002207077276 */ /* 0x000fe4000781002b */
[----:B------:R-:W-:Y:S02]  /*14a80*/  FSEL R40, R40, -INF , !P3 ;  /* 0xff80000028287808 */ /* 0x000fe40005800000 */
[----:B------:R-:W-:Y:S02]  /*14a90*/  FSEL R83, R83, -INF , !P1 ;  /* 0xff80000053537808 */ /* 0x000fe40004800000 */
[C---:B------:R-:W-:Y:S02]  /*14aa0*/  ISETP.GE.AND P3, PT, R5.reuse, R216, PT ;  /* 0x000000d80500720c */ /* 0x040fe40003f66270 */
[----:B------:R-:W-:-:S02]  /*14ab0*/  ISETP.GE.AND P1, PT, R5, R217, PT ;  /* 0x000000d90500720c */ /* 0x000fc40003f26270 */
[----:B------:R-:W-:Y:S02]  /*14ac0*/  FMNMX3.FTZ R7, R7, R41, R42, !PT ;  /* 0x0000002907077276 */ /* 0x000fe4000781002a */
[----:B------:R-:W-:Y:S02]  /*14ad0*/  FMNMX3.FTZ R5, R40, R169, R167, !PT ;  /* 0x000000a928057276 */ /* 0x000fe400078100a7 */
[----:B------:R-:W-:Y:S02]  /*14ae0*/  FSEL R85, R85, -INF , !P5 ;  /* 0xff80000055557808 */ /* 0x000fe40006800000 */
[----:B------:R-:W-:Y:S02]  /*14af0*/  ISETP.GE.AND P5, PT, R4, R216, PT ;  /* 0x000000d80400720c */ /* 0x000fe40003fa6270 */
[----:B------:R-:W-:Y:S02]  /*14b00*/  FSEL R82, R82, -INF , !P4 ;  /* 0xff80000052527808 */ /* 0x000fe40006000000 */
[----:B------:R-:W-:-:S02]  /*14b10*/  ISETP.GE.AND P4, PT, R4, R217, PT ;  /* 0x000000d90400720c */ /* 0x000fc40003f86270 */
[----:B------:R-:W-:Y:S02]  /*14b20*/  FMNMX3.FTZ R4, R7, R142, R150, !PT ;  /* 0x0000008e07047276 */ /* 0x000fe40007810096 */
[----:B------:R-:W-:Y:S02]  /*14b30*/  FMNMX3.FTZ R5, R5, R38, R140, !PT ;  /* 0x0000002605057276 */ /* 0x000fe4000781008c */
[----:B------:R-:W-:Y:S02]  /*14b40*/  FSEL R81, R81, -INF , !P2 ;  /* 0xff80000051517808 */ /* 0x000fe40005000000 */
[----:B------:R-:W-:Y:S02]  /*14b50*/  FSEL R76, R76, -INF , !P5 ;  /* 0xff8000004c4c7808 */ /* 0x000fe40006800000 */
[C---:B------:R-:W-:Y:S02]  /*14b60*/  ISETP.GE.AND P2, PT, R6.reuse, R216, PT ;  /* 0x000000d80600720c */ /* 0x040fe40003f46270 */
[----:B------:R-:W-:-:S02]  /*14b70*/  ISETP.GE.AND P5, PT, R6, R217, PT ;  /* 0x000000d90600720c */ /* 0x000fc40003fa6270 */
[----:B------:R-:W-:Y:S02]  /*14b80*/  FMNMX3.FTZ R7, R4, R143, R145, !PT ;  /* 0x0000008f04077276 */ /* 0x000fe40007810091 */
[----:B------:R-:W-:Y:S02]  /*14b90*/  FMNMX3.FTZ R6, R5, R32, R163, !PT ;  /* 0x0000002005067276 */ /* 0x000fe400078100a3 */
[----:B------:R-:W-:Y:S02]  /*14ba0*/  FMNMX3.FTZ R4, R7, R152, R160, !PT ;  /* 0x0000009807047276 */ /* 0x000fe400078100a0 */
[----:B------:R-:W-:Y:S01]  /*14bb0*/  FMNMX3.FTZ R9, R6, R161, R159, !PT ;  /* 0x000000a106097276 */ /* 0x000fe2000781009f */
[C---:B------:R-:W-:Y:S01]  /*14bc0*/  VIADD R6, R175.reuse, 0xf0 ;  /* 0x000000f0af067836 */ /* 0x040fe20000000000 */
        /* <DEDUP_REMOVED lines=20> */
[----:B------:R-:W-:Y:S01]  /*14d10*/  FMNMX3.FTZ R11, R7, R186, R164, !PT ;  /* 0x000000ba070b7276 */ /* 0x000fe200078100a4 */
[----:B------:R-:W-:Y:S01]  /*14d20*/  VIADD R7, R175, 0xe9 ;  /* 0x000000e9af077836 */ /* 0x000fe20000000000 */
        /* <DEDUP_REMOVED lines=23> */
[----:B------:R-:W-:Y:S02]  /*14ea0*/  FSEL R74, R74, -INF , !P5 ;  /* 0xff8000004a4a7808 */ /* 0x000fe40006800000 */
[----:B------:R-:W-:Y:S02]  /*14eb0*/  FMNMX3.FTZ R11, R11, R83, R78, !PT ;  /* 0x000000530b0b7276 */ /* 0x000fe4000781004e */
[----:B------:R-:W-:Y:S02]  /*14ec0*/  FMNMX3.FTZ R12, R12, R97, R92, !PT ;  /* 0x000000610c0c7276 */ /* 0x000fe4000781005c */
[----:B------:R-:W-:Y:S02]  /*14ed0*/  FSEL R77, R77, -INF , !P3 ;  /* 0xff8000004d4d7808 */ /* 0x000fe40005800000 */
[----:B------:R-:W-:-:S02]  /*14ee0*/  P2R R5, PR, RZ, 0x1 ;  /* 0x00000001ff057803 */ /* 0x000fc40000000000 */
[----:B------:R-:W-:Y:S02]  /*14ef0*/  FSEL R75, R75, -INF , !P4 ;  /* 0xff8000004b4b7808 */ /* 0x000fe40006000000 */
[----:B------:R-:W-:Y:S02]  /*14f00*/  FSEL R72, R72, -INF , !P2 ;  /* 0xff80000048487808 */ /* 0x000fe40005000000 */
[C---:B------:R-:W-:Y:S02]  /*14f10*/  ISETP.GE.AND P0, PT, R4.reuse, R216, PT ;  /* 0x000000d80400720c */ /* 0x040fe40003f06270 */
[-C--:B------:R-:W-:Y:S01]  /*14f20*/  ISETP.GE.AND P3, PT, R4, R217.reuse, PT ;  /* 0x000000d90400720c */ /* 0x080fe20003f66270 */
[----:B------:R-:W-:Y:S01]  /*14f30*/  VIADD R4, R175, 0xf8 ;  /* 0x000000f8af047836 */ /* 0x000fe20000000000 */
[----:B------:R-:W-:Y:S02]  /*14f40*/  ISETP.GE.AND P4, PT, R10, R217, PT ;  /* 0x000000d90a00720c */ /* 0x000fe40003f86270 */
[----:B------:R-:W-:-:S02]  /*14f50*/  FSEL R70, R70, -INF , !P1 ;  /* 0xff80000046467808 */ /* 0x000fc40004800000 */
[----:B------:R-:W-:Y:S02]  /*14f60*/  FMNMX3.FTZ R11, R11, R79, R74, !PT ;  /* 0x0000004f0b0b7276 */ /* 0x000fe4000781004a */
[----:B------:R-:W-:Y:S02]  /*14f70*/  FMNMX3.FTZ R12, R12, R93, R88, !PT ;  /* 0x0000005d0c0c7276 */ /* 0x000fe40007810058 */
[-C--:B------:R-:W-:Y:S02]  /*14f80*/  ISETP.GE.AND P2, PT, R9, R217.reuse, PT ;  /* 0x000000d90900720c */ /* 0x080fe40003f46270 */
[----:B------:R-:W-:Y:S02]  /*14f90*/  FSEL R73, R73, -INF , !P6 ;  /* 0xff80000049497808 */ /* 0x000fe40007000000 */
[----:B------:R-:W-:Y:S02]  /*14fa0*/  FSEL R71, R71, -INF , !P3 ;  /* 0xff80000047477808 */ /* 0x000fe40005800000 */
[----:B------:R-:W-:-:S02]  /*14fb0*/  ISETP.GE.AND P1, PT, R8, R217, PT ;  /* 0x000000d90800720c */ /* 0x000fc40003f26270 */
[----:B------:R-:W-:Y:S02]  /*14fc0*/  FSEL R62, R62, -INF , !P4 ;  /* 0xff8000003e3e7808 */ /* 0x000fe40006000000 */
[----:B------:R-:W-:Y:S02]  /*14fd0*/  FMNMX3.FTZ R11, R11, R75, R70, !PT ;  /* 0x0000004b0b0b7276 */ /* 0x000fe40007810046 */
[----:B------:R-:W-:Y:S02]  /*14fe0*/  FMNMX3.FTZ R12, R12, R89, R84, !PT ;  /* 0x000000590c0c7276 */ /* 0x000fe40007810054 */
[----:B------:R-:W-:Y:S01]  /*14ff0*/  ISETP.NE.AND P6, PT, R5, RZ, PT ;  /* 0x000000ff0500720c */ /* 0x000fe20003fc5270 */
[----:B------:R-:W-:Y:S01]  /*15000*/  VIADD R5, R175, 0xf1 ;  /* 0x000000f1af057836 */ /* 0x000fe20000000000 */
[----:B------:R-:W-:Y:S01]  /*15010*/  FSEL R63, R63, -INF , !P2 ;  /* 0xff8000003f3f7808 */ /* 0x000fe20005000000 */
[----:B------:R-:W-:Y:S01]  /*15020*/  VIADD R175, R175, 0xf9 ;  /* 0x000000f9afaf7836 */ /* 0x000fe20000000000 */
[----:B------:R-:W-:-:S02]  /*15030*/  ISETP.GE.AND P2, PT, R4, R217, PT ;  /* 0x000000d90400720c */ /* 0x000fc40003f46270 */
[-C--:B------:R-:W-:Y:S02]  /*15040*/  ISETP.GE.AND P5, PT, R7, R217.reuse, PT ;  /* 0x000000d90700720c */ /* 0x080fe40003fa6270 */
[----:B------:R-:W-:Y:S02]  /*15050*/  ISETP.GE.AND P4, PT, R6, R217, PT ;  /* 0x000000d90600720c */ /* 0x000fe40003f86270 */
[----:B------:R-:W-:Y:S02]  /*15060*/  FSEL R102, R54, -INF , !P1 ;  /* 0xff80000036667808 */ /* 0x000fe40004800000 */
[----:B------:R-:W-:Y:S02]  /*15070*/  FMNMX3.FTZ R11, R11, R71, R62, !PT ;  /* 0x000000470b0b7276 */ /* 0x000fe4000781003e */
[----:B------:R-:W-:Y:S02]  /*15080*/  FMNMX3.FTZ R12, R12, R85, R80, !PT ;  /* 0x000000550c0c7276 */ /* 0x000fe40007810050 */
[----:B------:R-:W-:-:S02]  /*15090*/  FSEL R107, R46, -INF , !P2 ;  /* 0xff8000002e6b7808 */ /* 0x000fc40005000000 */
[----:B------:R-:W-:Y:S02]  /*150a0*/  ISETP.GE.AND P3, PT, R5, R217, PT ;  /* 0x000000d90500720c */ /* 0x000fe40003f66270 */
[----:B------:R-:W-:Y:S02]  /*150b0*/  ISETP.GE.AND P2, PT, R9, R216, PT ;  /* 0x000000d80900720c */ /* 0x000fe40003f46270 */
[----:B------:R-:W-:Y:S02]  /*150c0*/  FSEL R103, R55, -INF , !P5 ;  /* 0xff80000037677808 */ /* 0x000fe40006800000 */
[----:B------:R-:W-:Y:S02]  /*150d0*/  FSEL R104, R50, -INF , !P4 ;  /* 0xff80000032687808 */ /* 0x000fe40006000000 */
[----:B------:R-:W-:Y:S02]  /*150e0*/  FMNMX3.FTZ R11, R11, R63, R102, !PT ;  /* 0x0000003f0b0b7276 */ /* 0x000fe40007810066 */
[----:B------:R-:W-:-:S02]  /*150f0*/  FMNMX3.FTZ R9, R12, R81, R76, !PT ;  /* 0x000000510c097276 */ /* 0x000fc4000781004c */
[----:B------:R-:W-:Y:S02]  /*15100*/  FSEL R69, R69, -INF , !P0 ;  /* 0xff80000045457808 */ /* 0x000fe40004000000 */
[----:B------:R-:W-:Y:S02]  /*15110*/  ISETP.GE.AND P1, PT, R175, R217, PT ;  /* 0x000000d9af00720c */ /* 0x000fe40003f26270 */
[----:B------:R-:W-:Y:S02]  /*15120*/  FSEL R106, R51, -INF , !P3 ;  /* 0xff800000336a7808 */ /* 0x000fe40005800000 */
[----:B------:R-:W-:Y:S02]  /*15130*/  ISETP.NE.AND P0, PT, R0, RZ, PT ;  /* 0x000000ff0000720c */ /* 0x000fe40003f05270 */
[----:B------:R-:W-:Y:S02]  /*15140*/  FMNMX3.FTZ R11, R11, R103, R104, !PT ;  /* 0x000000670b0b7276 */ /* 0x000fe40007810068 */
[----:B------:R-:W-:-:S02]  /*15150*/  ISETP.GE.AND P3, PT, R10, R216, PT ;  /* 0x000000d80a00720c */ /* 0x000fc40003f66270 */
[----:B------:R-:W-:Y:S02]  /*15160*/  FSEL R68, R68, -INF , !P6 ;  /* 0xff80000044447808 */ /* 0x000fe40007000000 */
[----:B------:R-:W-:Y:S02]  /*15170*/  FMNMX3.FTZ R0, R9, R77, R72, !PT ;  /* 0x0000004d09007276 */ /* 0x000fe40007810048 */
[----:B------:R-:W-:Y:S02]  /*15180*/  FSEL R108, R47, -INF , !P1 ;  /* 0xff8000002f6c7808 */ /* 0x000fe40004800000 */
[----:B------:R-:W-:Y:S02]  /*15190*/  FMNMX3.FTZ R11, R11, R106, R107, !PT ;  /* 0x0000006a0b0b7276 */ /* 0x000fe4000781006b */
[----:B------:R-:W-:Y:S02]  /*151a0*/  ISETP.GE.AND P1, PT, R8, R216, PT ;  /* 0x000000d80800720c */ /* 0x000fe40003f26270 */
[----:B------:R-:W-:-:S02]  /*151b0*/  FSEL R110, R60, -INF , !P3 ;  /* 0xff8000003c6e7808 */ /* 0x000fc40005800000 */
[----:B------:R-:W-:Y:S02]  /*151c0*/  FMNMX3.FTZ R0, R0, R73, R68, !PT ;  /* 0x0000004900007276 */ /* 0x000fe40007810044 */
[----:B------:R-:W-:Y:S02]  /*151d0*/  FMNMX.FTZ R8, R108, R11, !PT ;  /* 0x0000000b6c087209 */ /* 0x000fe40007810000 */
[-C--:B------:R-:W-:Y:S02]  /*151e0*/  ISETP.GE.AND P5, PT, R7, R216.reuse, PT ;  /* 0x000000d80700720c */ /* 0x080fe40003fa6270 */
[----:B------:R-:W-:Y:S01]  /*151f0*/  ISETP.GE.AND P4, PT, R6, R216, PT ;  /* 0x000000d80600720c */ /* 0x000fe20003f86270 */
[----:B------:R-:W2:Y:S01]  /*15200*/  SHFL.BFLY PT, R7, R8, 0x2, 0x1f ;  /* 0x0c401f0008077f89 */ /* 0x000ea200000e0000 */
        /* <DEDUP_REMOVED lines=63> */
[----:B------:R-:W-:Y:S01]  /*15600*/  FFMA.FTZ R198, R198, UR7, -R121 ;  /* 0x00000007c6c67c23 */ /* 0x000fe20008010879 */
[----:B--2---:R-:W-:Y:S01]  /*15610*/  F2FP.F16.F32.PACK_AB R13, R119, R126 ;  /* 0x0000007e770d723e */ /* 0x004fe200000000ff */
[----:B------:R-:W2:Y:S01]  /*15620*/  MUFU.EX2 R117, R117 ;  /* 0x0000007500757308 */ /* 0x000ea20000000800 */
[--C-:B------:R-:W-:Y:S01]  /*15630*/  FFMA.FTZ R130, R40, UR7, -R127.reuse ;  /* 0x0000000728827c23 */ /* 0x100fe2000801087f */
[--C-:B------:R-:W-:Y:S01]  /*15640*/  FFMA.FTZ R125, R169, UR7, -R127.reuse ;  /* 0x00000007a97d7c23 */ /* 0x100fe2000801087f */
[--C-:B------:R-:W-:Y:S01]  /*15650*/  FFMA.FTZ R128, R167, UR7, -R127.reuse ;  /* 0x00000007a7807c23 */ /* 0x100fe2000801087f */
[--C-:B------:R-:W-:Y:S01]  /*15660*/  FFMA.FTZ R123, R38, UR7, -R127.reuse ;  /* 0x00000007267b7c23 */ /* 0x100fe2000801087f */
[--C-:B------:R-:W-:Y:S01]  /*15670*/  FFMA.FTZ R140, R140, UR7, -R127.reuse ;  /* 0x000000078c8c7c23 */ /* 0x100fe2000801087f */
[----:B------:R-:W3:Y:S01]  /*15680*/  LDSM.16.MT88.4 R36, [R60+0xa000] ;  /* 0x00a000003c24783b */ /* 0x000ee20000004200 */
[--C-:B------:R-:W-:Y:S01]  /*15690*/  FFMA.FTZ R135, R32, UR7, -R127.reuse ;  /* 0x0000000720877c23 */ /* 0x100fe2000801087f */
[----:B------:R-:W-:Y:S01]  /*156a0*/  MUFU.EX2 R130, R130 ;  /* 0x0000008200827308 */ /* 0x000fe20000000800 */
[--C-:B------:R-:W-:Y:S01]  /*156b0*/  FFMA.FTZ R138, R163, UR7, -R127.reuse ;  /* 0x00000007a38a7c23 */ /* 0x100fe2000801087f */
[--C-:B------:R-:W-:Y:S01]  /*156c0*/  FFMA.FTZ R133, R161, UR7, -R127.reuse ;  /* 0x00000007a1857c23 */ /* 0x100fe2000801087f */
[----:B------:R-:W4:Y:S01]  /*156d0*/  LDSM.16.MT88.4 R40, [R60+0xa800] ;  /* 0x00a800003c28783b */ /* 0x000f220000004200 */
        /* <DEDUP_REMOVED lines=14> */
[----:B------:R-:W-:Y:S01]  /*157c0*/  FFMA.FTZ R170, R170, UR7, -R127 ;  /* 0x00000007aaaa7c23 */ /* 0x000fe2000801087f */
[--C-:B------:R-:W-:Y:S01]  /*157d0*/  FFMA.FTZ R159, R252, UR7, -R121.reuse ;  /* 0x00000007fc9f7c23 */ /* 0x100fe20008010879 */
[----:B------:R-:W-:Y:S01]  /*157e0*/  FFMA.FTZ R161, R250, UR7, -R121 ;  /* 0x00000007faa17c23 */ /* 0x000fe20008010879 */
[--C-:B------:R-:W-:Y:S01]  /*157f0*/  FFMA.FTZ R163, R248, UR7, -R127.reuse ;  /* 0x00000007f8a37c23 */ /* 0x100fe2000801087f */
[--C-:B------:R-:W-:Y:S01]  /*15800*/  FFMA.FTZ R184, R184, UR7, -R127.reuse ;  /* 0x00000007b8b87c23 */ /* 0x100fe2000801087f */
[--C-:B------:R-:W-:Y:S01]  /*15810*/  FFMA.FTZ R167, R246, UR7, -R127.reuse ;  /* 0x00000007f6a77c23 */ /* 0x100fe2000801087f */
[----:B------:R-:W2:Y:S01]  /*15820*/  MUFU.EX2 R123, R123 ;  /* 0x0000007b007b7308 */ /* 0x000ea20000000800 */
[----:B-----5:R-:W-:Y:S01]  /*15830*/  F2FP.F16.F32.PACK_AB R12, R125, R130 ;  /* 0x000000827d0c723e */ /* 0x020fe200000000ff */
[----:B------:R-:W-:Y:S01]  /*15840*/  FFMA.FTZ R190, R190, UR7, -R127 ;  /* 0x00000007bebe7c23 */ /* 0x000fe2000801087f */
        /* <DEDUP_REMOVED lines=76> */
[----:B------:R-:W-:Y:S01]  /*15d10*/  FFMA.FTZ R74, R74, UR7, -R121 ;  /* 0x000000074a4a7c23 */ /* 0x000fe20008010879 */
[----:B------:R-:W1:Y:S01]  /*15d20*/  MUFU.EX2 R129, R129 ;  /* 0x0000008100817308 */ /* 0x000e620000000800 */
[----:B------:R-:W-:Y:S01]  /*15d30*/  HMMA.16816.F32 R12, R12, R38, RZ ;  /* 0x000000260c0c723c */ /* 0x000fe200000018ff */
[----:B------:R-:W-:Y:S01]  /*15d40*/  F2FP.F16.F32.PACK_AB R39, R131, R136 ;  /* 0x000000888327723e */ /* 0x000fe200000000ff */
[----:B------:R-:W-:Y:S01]  /*15d50*/  FADD.FTZ R124, R124, R119 ;  /* 0x000000777c7c7221 */ /* 0x000fe20000010000 */
[----:B--2---:R-:W-:Y:S01]  /*15d60*/  F2FP.F16.F32.PACK_AB R38, R133, R138 ;  /* 0x0000008a8526723e */ /* 0x004fe200000000ff */
        /* <DEDUP_REMOVED lines=24> */
[----:B------:R-:W-:Y:S01]  /*15ef0*/  FFMA.FTZ R106, R107, UR7, -R121 ;  /* 0x000000076b6a7c23 */ /* 0x000fe20008010879 */
[----:B------:R-:W-:Y:S01]  /*15f00*/  FFMA.FTZ R243, R132, UR7, -R127 ;  /* 0x0000000784f37c23 */ /* 0x000fe2000801087f */
[----:B------:R-:W-:Y:S01]  /*15f10*/  ISETP.GT.AND P1, PT, R165, R230, PT ;  /* 0x000000e6a500720c */ /* 0x000fe20003f24270 */
[----:B------:R-:W5:Y:S03]  /*15f20*/  MUFU.EX2 R146, R146 ;  /* 0x0000009200927308 */ /* 0x000f660000000800 */
        /* <DEDUP_REMOVED lines=24> */
[----:B------:R-:W-:Y:S02]  /*160b0*/  FADD.FTZ R141, R141, R146 ;  /* 0x000000928d8d7221 */ /* 0x000fe40000010000 */
        /* <DEDUP_REMOVED lines=58> */
[----:B------:R-:W-:-:S03]  /*16460*/  F2FP.F16.F32.PACK_AB R38, R170, R157 ;  /* 0x0000009daa26723e */ /* 0x000fc600000000ff */
        /* <DEDUP_REMOVED lines=213> */
[C---:B-----5:R-:W-:Y:S08]  /*171c0*/  HMMA.16816.F32 R24, R40.reuse, R36, R24 ;  /* 0x000000242818723c */ /* 0x060ff00000001818 */
[C---:B------:R-:W-:Y:S01]  /*171d0*/  HMMA.16816.F32 R20, R40.reuse, R38, R20 ;  /* 0x000000262814723c */ /* 0x040fe20000001814 */
[----:B------:R-:W3:Y:S07]  /*171e0*/  LDSM.16.MT88.4 R36, [R113+0x10800] ;  /* 0x010800007124783b */ /* 0x000eee0000004200 */
[C---:B----4-:R-:W-:Y:S01]  /*171f0*/  HMMA.16816.F32 R32, R40.reuse, R52, R32 ;  /* 0x000000342820723c */ /* 0x050fe20000001820 */
[--C-:B------:R-:W-:Y:S01]  /*17200*/  FFMA.FTZ R52, R72, UR7, -R127.reuse ;  /* 0x0000000748347c23 */ /* 0x100fe2000801087f */
[----:B------:R-:W-:Y:S01]  /*17210*/  FFMA.FTZ R53, R73, UR7, -R127 ;  /* 0x0000000749357c23 */ /* 0x000fe2000801087f */
[----:B------:R-:W-:Y:S01]  /*17220*/  FFMA.FTZ R73, R103, UR7, -R121 ;  /* 0x0000000767497c23 */ /* 0x000fe20008010879 */
[----:B------:R-:W-:Y:S01]  /*17230*/  FFMA.FTZ R103, R61, UR7, -R127 ;  /* 0x000000073d677c23 */ /* 0x000fe2000801087f */
[----:B------:R-:W-:Y:S01]  /*17240*/  FFMA.FTZ R72, R102, UR7, -R121 ;  /* 0x0000000766487c23 */ /* 0x000fe20008010879 */
[--C-:B------:R-:W-:Y:S01]  /*17250*/  FFMA.FTZ R102, R110, UR7, -R127.reuse ;  /* 0x000000076e667c23 */ /* 0x100fe2000801087f */
[----:B------:R-:W-:Y:S01]  /*17260*/  MUFU.EX2 R52, R52 ;  /* 0x0000003400347308 */ /* 0x000fe20000000800 */
[----:B------:R-:W-:Y:S01]  /*17270*/  HMMA.16816.F32 R28, R40, R54, R28 ;  /* 0x00000036281c723c */ /* 0x000fe2000000181c */
[--C-:B------:R-:W-:Y:S01]  /*17280*/  FFMA.FTZ R54, R68, UR7, -R127.reuse ;  /* 0x0000000744367c23 */ /* 0x100fe2000801087f */
[----:B------:R-:W-:Y:S01]  /*17290*/  FFMA.FTZ R55, R69, UR7, -R127 ;  /* 0x0000000745377c23 */ /* 0x000fe2000801087f */
[--C-:B------:R-:W-:Y:S01]  /*172a0*/  FFMA.FTZ R68, R62, UR7, -R121.reuse ;  /* 0x000000073e447c23 */ /* 0x100fe20008010879 */
[----:B------:R-:W-:Y:S01]  /*172b0*/  FFMA.FTZ R69, R63, UR7, -R121 ;  /* 0x000000073f457c23 */ /* 0x000fe20008010879 */
[----:B------:R-:W-:-:S02]  /*172c0*/  FFMA.FTZ R110, R112, UR7, -R127 ;  /* 0x00000007706e7c23 */ /* 0x000fc4000801087f */
[----:B------:R-:W4:Y:S01]  /*172d0*/  MUFU.EX2 R53, R53 ;  /* 0x0000003500357308 */ /* 0x000f220000000800 */
[----:B-1----:R-:W-:Y:S01]  /*172e0*/  HMMA.16816.F32 R16, R40, R44, R16 ;  /* 0x0000002c2810723c */ /* 0x002fe20000001810 */
[----:B--2---:R-:W-:-:S06]  /*172f0*/  F2FP.F16.F32.PACK_AB R45, R75, R74 ;  /* 0x0000004a4b2d723e */ /* 0x004fcc00000000ff */
[----:B------:R-:W-:Y:S01]  /*17300*/  MUFU.EX2 R54, R54 ;  /* 0x0000003600367308 */ /* 0x000fe20000000800 */
[----:B------:R-:W-:Y:S01]  /*17310*/  HMMA.16816.F32 R12, R40, R46, R12 ;  /* 0x0000002e280c723c */ /* 0x000fe2000000180c */
[----:B------:R-:W1:Y:S01]  /*17320*/  LDSM.16.MT88.4 R40, [R118+0x10800] ;  /* 0x010800007628783b */ /* 0x000e620000004200 */
[----:B------:R-:W-:-:S05]  /*17330*/  F2FP.F16.F32.PACK_AB R47, R71, R70 ;  /* 0x00000046472f723e */ /* 0x000fca00000000ff */
[----:B------:R-:W2:Y:S01]  /*17340*/  MUFU.EX2 R55, R55 ;  /* 0x0000003700377308 */ /* 0x000ea20000000800 */
[----:B----4-:R-:W-:-:S07]  /*17350*/  F2FP.F16.F32.PACK_AB R44, R53, R52 ;  /* 0x00000034352c723e */ /* 0x010fce00000000ff */
[----:B------:R-:W-:Y:S08]  /*17360*/  MUFU.EX2 R68, R68 ;  /* 0x0000004400447308 */ /* 0x000ff00000000800 */
[----:B------:R-:W4:Y:S01]  /*17370*/  MUFU.EX2 R69, R69 ;  /* 0x0000004500457308 */ /* 0x000f220000000800 */
[----:B--2---:R-:W-:-:S07]  /*17380*/  F2FP.F16.F32.PACK_AB R46, R55, R54 ;  /* 0x00000036372e723e */ /* 0x004fce00000000ff */
[C---:B------:R-:W-:Y:S01]  /*17390*/  HMMA.16816.F32 R8, R44.reuse, R48, R8 ;  /* 0x000000302c08723c */ /* 0x040fe20000001808 */
[----:B------:R-:W-:Y:S07]  /*173a0*/  MUFU.EX2 R72, R72 ;  /* 0x0000004800487308 */ /* 0x000fee0000000800 */
[C---:B------:R-:W-:Y:S01]  /*173b0*/  HMMA.16816.F32 R4, R44.reuse, R50, R4 ;  /* 0x000000322c04723c */ /* 0x040fe20000001804 */
[----:B------:R-:W2:Y:S01]  /*173c0*/  LDSM.16.MT88.4 R48, [R60+0x10800] ;  /* 0x010800003c30783b */ /* 0x000ea20000004200 */
[----:B------:R-:W5:Y:S06]  /*173d0*/  MUFU.EX2 R73, R73 ;  /* 0x0000004900497308 */ /* 0x000f6c0000000800 */
[----:B---3--:R-:W-:Y:S01]  /*173e0*/  HMMA.16816.F32 R32, R44, R36, R32 ;  /* 0x000000242c20723c */ /* 0x008fe20000001820 */
[----:B------:R-:W-:Y:S01]  /*173f0*/  FADD.FTZ R36, R160, R145 ;  /* 0x00000091a0247221 */ /* 0x000fe20000010000 */
[----:B------:R-:W-:Y:S03]  /*17400*/  MUFU.EX2 R102, R102 ;  /* 0x0000006600667308 */ /* 0x000fe60000000800 */
[----:B------:R-:W-:-:S03]  /*17410*/  FADD.FTZ R36, R151, R36 ;  /* 0x0000002497247221 */ /* 0x000fc60000010000 */
[C---:B-1----:R-:W-:Y:S01]  /*17420*/  HMMA.16816.F32 R24, R44.reuse, R40, R24 ;  /* 0x000000282c18723c */ /* 0x042fe20000001818 */
[----:B------:R-:W-:Y:S01]  /*17430*/  FADD.FTZ R153, R153, R36 ;  /* 0x0000002499997221 */ /* 0x000fe20000010000 */
[----:B------:R-:W1:Y:S03]  /*17440*/  MUFU.EX2 R103, R103 ;  /* 0x0000006700677308 */ /* 0x000e660000000800 */
[----:B------:R-:W-:Y:S01]  /*17450*/  FADD.FTZ R61, R166, R153 ;  /* 0x00000099a63d7221 */ /* 0x000fe20000010000 */
[----:B------:R-:W-:Y:S02]  /*17460*/  F2FP.F16.F32.PACK_AB R153, R115, R104 ;  /* 0x000000687399723e */ /* 0x000fe400000000ff */
[----:B------:R-:W-:Y:S01]  /*17470*/  HMMA.16816.F32 R28, R44, R38, R28 ;  /* 0x000000262c1c723c */ /* 0x000fe2000000181c */
[----:B------:R-:W-:Y:S01]  /*17480*/  FADD.FTZ R40, R174, R61 ;  /* 0x0000003dae287221 */ /* 0x000fe20000010000 */
[----:B------:R-:W3:Y:S01]  /*17490*/  LDSM.16.MT88.4 R36, [R120+0x11000] ;  /* 0x011000007824783b */ /* 0x000ee20000004200 */
[----:B------:R-:W1:Y:S02]  /*174a0*/  MUFU.EX2 R110, R110 ;  /* 0x0000006e006e7308 */ /* 0x000e640000000800 */
[----:B------:R-:W-:-:S03]  /*174b0*/  FADD.FTZ R40, R159, R40 ;  /* 0x000000289f287221 */ /* 0x000fc60000010000 */
[----:B------:R-:W-:Y:S01]  /*174c0*/  HMMA.16816.F32 R20, R44, R42, R20 ;  /* 0x0000002a2c14723c */ /* 0x000fe20000001814 */
[----:B------:R-:W-:Y:S02]  /*174d0*/  FADD.FTZ R61, R161, R40 ;  /* 0x00000028a13d7221 */ /* 0x000fe40000010000 */
[----:B------:R-:W3:Y:S02]  /*174e0*/  LDSM.16.MT88.4 R40, [R113+0x11000] ;  /* 0x011000007128783b */ /* 0x000ee40000004200 */
[----:B------:R-:W-:-:S03]  /*174f0*/  FADD.FTZ R61, R176, R61 ;  /* 0x0000003db03d7221 */ /* 0x000fc60000010000 */
[C---:B--2---:R-:W-:Y:S01]  /*17500*/  HMMA.16816.F32 R16, R44.reuse, R48, R16 ;  /* 0x000000302c10723c */ /* 0x044fe20000001810 */
[----:B------:R-:W-:Y:S01]  /*17510*/  FADD.FTZ R48, R198, R61 ;  /* 0x0000003dc6307221 */ /* 0x000fe20000010000 */
[----:B------:R-:W-:Y:S01]  /*17520*/  FADD.FTZ R61, R183, R206 ;  /* 0x000000ceb73d7221 */ /* 0x000fe20000010000 */
[----:B----4-:R-:W-:Y:S02]  /*17530*/  F2FP.F16.F32.PACK_AB R49, R69, R68 ;  /* 0x000000444531723e */ /* 0x010fe400000000ff */
[----:B------:R-:W-:Y:S01]  /*17540*/  FADD.FTZ R48, R169, R48 ;  /* 0x00000030a9307221 */ /* 0x000fe20000010000 */
[----:B------:R-:W-:Y:S02]  /*17550*/  FADD.FTZ R61, R202, R61 ;  /* 0x0000003dca3d7221 */ /* 0x000fe40000010000 */
[----:B------:R-:W-:Y:S01]  /*17560*/  HMMA.16816.F32 R12, R44, R50, R12 ;  /* 0x000000322c0c723c */ /* 0x000fe2000000180c */
[----:B------:R-:W-:Y:S01]  /*17570*/  FADD.FTZ R171, R171, R48 ;  /* 0x00000030abab7221 */ /* 0x000fe20000010000 */
[----:B------:R-:W-:Y:S01]  /*17580*/  FADD.FTZ R182, R182, R61 ;  /* 0x0000003db6b67221 */ /* 0x000fe20000010000 */
[----:B-----5:R-:W-:Y:S01]  /*17590*/  F2FP.F16.F32.PACK_AB R51, R73, R72 ;  /* 0x000000484933723e */ /* 0x020fe200000000ff */
[----:B------:R-:W2:Y:S01]  /*175a0*/  LDSM.16.MT88.4 R44, [R118+0x11000] ;  /* 0x01100000762c783b */ /* 0x000ea20000004200 */
[----:B------:R-:W-:Y:S01]  /*175b0*/  FADD.FTZ R204, R204, R171 ;  /* 0x000000abcccc7221 */ /* 0x000fe20000010000 */
[----:B------:R-:W-:Y:S01]  /*175c0*/  FADD.FTZ R191, R191, R182 ;  /* 0x000000b6bfbf7221 */ /* 0x000fe20000010000 */
[----:B-1----:R-:W-:-:S02]  /*175d0*/  F2FP.F16.F32.PACK_AB R48, R103, R102 ;  /* 0x000000666730723e */ /* 0x002fc400000000ff */
[----:B------:R-:W-:Y:S01]  /*175e0*/  FADD.FTZ R177, R177, R204 ;  /* 0x000000ccb1b17221 */ /* 0x000fe20000010000 */
[----:B------:R-:W-:Y:S01]  /*175f0*/  FADD.FTZ R178, R178, R191 ;  /* 0x000000bfb2b27221 */ /* 0x000fe20000010000 */
[----:B------:R-:W-:Y:S02]  /*17600*/  F2FP.F16.F32.PACK_AB R50, R109, R110 ;  /* 0x0000006e6d32723e */ /* 0x000fe400000000ff */
        /* <DEDUP_REMOVED lines=16> */
[C---:B------:R-:W-:Y:S01]  /*17710*/  HMMA.16816.F32 R32, R48.reuse, R40, R32 ;  /* 0x000000283020723c */ /* 0x040fe20000001820 */
[----:B------:R-:W-:Y:S01]  /*17720*/  FFMA.FTZ R41, R108, UR7, -R121 ;  /* 0x000000076c297c23 */ /* 0x000fe20008010879 */
[----:B------:R-:W-:Y:S01]  /*17730*/  FADD.FTZ R187, R186, R187 ;  /* 0x000000bbbabb7221 */ /* 0x000fe20000010000 */
[----:B------:R-:W-:Y:S01]  /*17740*/  FADD.FTZ R97, R97, R96 ;  /* 0x0000006061617221 */ /* 0x000fe20000010000 */
[----:B------:R-:W-:Y:S01]  /*17750*/  LDSM.16.MT88.4 R120, [R120+0x11800] ;  /* 0x011800007878783b */ /* 0x000fe20000004200 */
[----:B------:R-:W-:Y:S01]  /*17760*/  FFMA.FTZ R40, R114, UR7, -R127 ;  /* 0x0000000772287c23 */ /* 0x000fe2000801087f */
        /* <DEDUP_REMOVED lines=10> */
[C---:B--2---:R-:W-:Y:S02]  /*17810*/  HMMA.16816.F32 R24, R48.reuse, R44, R24 ;  /* 0x0000002c3018723c */ /* 0x044fe40000001818 */
[----:B------:R-:W-:Y:S01]  /*17820*/  FADD.FTZ R197, R197, R158 ;  /* 0x0000009ec5c57221 */ /* 0x000fe20000010000 */
[----:B------:R-:W-:Y:S01]  /*17830*/  FADD.FTZ R89, R89, R88 ;  /* 0x0000005859597221 */ /* 0x000fe20000010000 */
[----:B------:R-:W2:Y:S01]  /*17840*/  LDSM.16.MT88.4 R156, [R118+0x11800] ;  /* 0x01180000769c783b */ /* 0x000ea20000004200 */
[----:B------:R-:W3:Y:S01]  /*17850*/  MUFU.EX2 R43, R43 ;  /* 0x0000002b002b7308 */ /* 0x000ee20000000800 */
[----:B------:R-:W-:Y:S01]  /*17860*/  FADD.FTZ R98, R98, R197 ;  /* 0x000000c562627221 */ /* 0x000fe20000010000 */
[----:B------:R-:W-:Y:S01]  /*17870*/  FADD.FTZ R84, R84, R89 ;  /* 0x0000005954547221 */ /* 0x000fe20000010000 */
[----:B------:R-:W-:Y:S02]  /*17880*/  HMMA.16816.F32 R20, R48, R46, R20 ;  /* 0x0000002e3014723c */ /* 0x000fe40000001814 */
[----:B------:R-:W-:Y:S01]  /*17890*/  FADD.FTZ R99, R99, R98 ;  /* 0x0000006263637221 */ /* 0x000fe20000010000 */
[----:B------:R-:W-:-:S02]  /*178a0*/  FADD.FTZ R85, R85, R84 ;  /* 0x0000005455557221 */ /* 0x000fc40000010000 */
[----:B------:R-:W4:Y:S01]  /*178b0*/  MUFU.EX2 R41, R41 ;  /* 0x0000002900297308 */ /* 0x000f220000000800 */
[----:B------:R-:W-:Y:S01]  /*178c0*/  FADD.FTZ R94, R94, R99 ;  /* 0x000000635e5e7221 */ /* 0x000fe20000010000 */
[----:B------:R-:W-:Y:S01]  /*178d0*/  FADD.FTZ R80, R80, R85 ;  /* 0x0000005550507221 */ /* 0x000fe20000010000 */
[C---:B-1----:R-:W-:Y:S02]  /*178e0*/  HMMA.16816.F32 R16, R48.reuse, R36, R16 ;  /* 0x000000243010723c */ /* 0x042fe40000001810 */
[----:B------:R-:W-:Y:S01]  /*178f0*/  FADD.FTZ R95, R95, R94 ;  /* 0x0000005e5f5f7221 */ /* 0x000fe20000010000 */
[----:B------:R-:W-:Y:S02]  /*17900*/  FADD.FTZ R81, R81, R80 ;  /* 0x0000005051517221 */ /* 0x000fe40000010000 */
[----:B------:R-:W1:Y:S01]  /*17910*/  MUFU.EX2 R42, R42 ;  /* 0x0000002a002a7308 */ /* 0x000e620000000800 */
[----:B------:R-:W-:Y:S01]  /*17920*/  FADD.FTZ R90, R90, R95 ;  /* 0x0000005f5a5a7221 */ /* 0x000fe20000010000 */
[----:B------:R-:W-:Y:S01]  /*17930*/  FADD.FTZ R76, R76, R81 ;  /* 0x000000514c4c7221 */ /* 0x000fe20000010000 */
[----:B---3--:R-:W-:Y:S01]  /*17940*/  F2FP.F16.F32.PACK_AB R152, R43, R40 ;  /* 0x000000282b98723e */ /* 0x008fe200000000ff */
[----:B------:R-:W-:Y:S01]  /*17950*/  HMMA.16816.F32 R12, R48, R38, R12 ;  /* 0x00000026300c723c */ /* 0x000fe2000000180c */
        /* <DEDUP_REMOVED lines=110> */
.L_x_3438:
[----:B------:R-:W-:Y:S01]  /*18040*/  UMOV UR7, URZ ;  /* 0x000000ff00077c82 */ /* 0x000fe20008000000 */
[----:B------:R-:W-:Y:S01]  /*18050*/  IMAD.SHL.U32 R188, R188, 0x100, RZ ;  /* 0x00000100bcbc7824 */ /* 0x000fe200078e00ff */
[----:B------:R-:W-:-:S05]  /*18060*/  IADD3 R3, P1, PT, RZ, -UR7, RZ ;  /* 0x80000007ff037c10 */ /* 0x000fca000ff3e0ff */
[----:B------:R-:W-:-:S05]  /*18070*/  IMAD.X R188, RZ, RZ, ~R188, P1 ;  /* 0x000000ffffbc7224 */ /* 0x000fca00008e0ebc */
[----:B------:R-:W-:-:S04]  /*18080*/  SHF.R.S64 R3, R3, 0x1f, R188 ;  /* 0x0000001f03037819 */ /* 0x000fc800000010bc */
[----:B------:R-:W-:-:S04]  /*18090*/  IADD3 R236, P1, PT, R3, R236, RZ ;  /* 0x000000ec03ec7210 */ /* 0x000fc80007f3e0ff */
[----:B------:R-:W-:-:S09]  /*180a0*/  LEA.HI.X.SX32 R237, R188, R237, 0x1, P1 ;  /* 0x000000edbced7211 */ /* 0x000fd200008f0eff */
.L_x_3439:
[----:B------:R-:W1:Y:S01]  /*180b0*/  LDCU.64 UR8, c[0x0][0x3c0] ;  /* 0x00007800ff0877ac */ /* 0x000e620008000a00 */
[----:B------:R-:W-:Y:S01]  /*180c0*/  LOP3.LUT R3, R67, 0x1f8, RZ, 0xc0, !PT ;  /* 0x000001f843037812 */ /* 0x000fe200078ec0ff */
[----:B------:R-:W-:Y:S01]  /*180d0*/  IMAD.SHL.U32 R228, R226, 0x20, RZ ;  /* 0x00000020e2e47824 */ /* 0x000fe200078e00ff */
[--C-:B------:R-:W-:Y:S01]  /*180e0*/  SHF.R.U32.HI R227, RZ, 0x1, R226.reuse ;  /* 0x00000001ffe37819 */ /* 0x100fe200000116e2 */
[----:B------:R-:W-:Y:S01]  /*180f0*/  VIADD R214, R58, UR6 ;  /* 0x000000063ad67c36 */ /* 0x000fe20008000000 */
[----:B------:R-:W-:Y:S02]  /*18100*/  LOP3.LUT R218, R3, 0x38, R226, 0x78, !PT ;  /* 0x0000003803da7812 */ /* 0x000fe400078e78e2 */
[----:B------:R-:W-:Y:S02]  /*18110*/  LOP3.LUT R3, R227, 0x8, RZ, 0xc0, !PT ;  /* 0x00000008e3037812 */ /* 0x000fe400078ec0ff */
[----:B------:R-:W-:Y:S02]  /*18120*/  LOP3.LUT R218, R218, 0x1e00, R67, 0xf8, !PT ;  /* 0x00001e00dada7812 */ /* 0x000fe400078ef843 */
[----:B------:R-:W-:-:S02]  /*18130*/  LOP3.LUT R4, R3, 0x1c0, R192, 0xf8, !PT ;  /* 0x000001c003047812 */ /* 0x000fc400078ef8c0 */
[----:B------:R-:W-:Y:S02]  /*18140*/  LEA R218, R218, UR6, 0x1 ;  /* 0x00000006dada7c11 */ /* 0x000fe4000f8e08ff */
[----:B------:R-:W-:Y:S02]  /*18150*/  LOP3.LUT R3, R4, 0x38, R67, 0x78, !PT ;  /* 0x0000003804037812 */ /* 0x000fe400078e7843 */
[----:B------:R-:W-:Y:S01]  /*18160*/  LOP3.LUT R56, R192, 0x200, RZ, 0xc0, !PT ;  /* 0x00000200c0387812 */ /* 0x000fe200078ec0ff */
[----:B-1----:R-:W-:Y:S01]  /*18170*/  USHF.L.U32 UR7, UR8, 0x5, URZ ;  /* 0x0000000508077899 */ /* 0x002fe200080006ff */
[----:B------:R-:W-:Y:S01]  /*18180*/  @!PT LDS RZ, [RZ] ;  /* 0x00000000fffff984 */ /* 0x000fe20000000800 */
[----:B------:R-:W-:Y:S01]  /*18190*/  @!PT LDS RZ, [RZ] ;  /* 0x00000000fffff984 */ /* 0x000fe20000000800 */
[----:B------:R-:W-:Y:S01]  /*181a0*/  @!PT LDS RZ, [RZ] ;  /* 0x00000000fffff984 */ /* 0x000fe20000000800 */
[----:B------:R-:W-:Y:S01]  /*181b0*/  LDGSTS.E.BYPASS.LTC128B.128 [R218+0xa000], desc[UR4][R236.64] ;  /* 0x0a000000ecda7fae */ /* 0x000fe2000b981a04 */
[----:B------:R-:W-:Y:S01]  /*181c0*/  USHF.L.U64.HI UR9, UR8, 0x5, UR9 ;  /* 0x0000000508097899 */ /* 0x000fe20008010209 */
[----:B------:R-:W-:Y:S02]  /*181d0*/  LOP3.LUT R228, R228, 0x7c00, RZ, 0xc0, !PT ;  /* 0x00007c00e4e47812 */ /* 0x000fe400078ec0ff */
[----:B------:R-:W-:-:S02]  /*181e0*/  LOP3.LUT P2, RZ, R226, 0x2, RZ, 0xc0, !PT ;  /* 0x00000002e2ff7812 */ /* 0x000fc4000784c0ff */
[----:B------:R-:W-:Y:S02]  /*181f0*/  IADD3 R10, P1, PT, R236, UR7, RZ ;  /* 0x00000007ec0a7c10 */ /* 0x000fe4000ff3e0ff */
[----:B------:R-:W-:Y:S02]  /*18200*/  LOP3.LUT R212, R56, R228, RZ, 0xfc, !PT ;  /* 0x000000e438d47212 */ /* 0x000fe400078efcff */
[----:B------:R-:W-:Y:S02]  /*18210*/  IADD3.X R11, PT, PT, R237, UR9, RZ, P1, !PT ;  /* 0x00000009ed0b7c10 */ /* 0x000fe40008ffe4ff */
[----:B------:R-:W-:Y:S02]  /*18220*/  IADD3 R8, P1, PT, R10, UR7, RZ ;  /* 0x000000070a087c10 */ /* 0x000fe4000ff3e0ff */
[----:B------:R-:W-:Y:S01]  /*18230*/  LOP3.LUT R212, R212, R3, RZ, 0xfc, !PT ;  /* 0x00000003d4d47212 */ /* 0x000fe200078efcff */
[----:B------:R-:W-:Y:S01]  /*18240*/  LDGSTS.E.BYPASS.LTC128B.128 [R218+0xa800], desc[UR4][R10.64] ;  /* 0x0a8000000ada7fae */ /* 0x000fe2000b981a04 */
[----:B------:R-:W-:-:S02]  /*18250*/  IADD3.X R9, PT, PT, R11, UR9, RZ, P1, !PT ;  /* 0x000000090b097c10 */ /* 0x000fc40008ffe4ff */
[----:B------:R-:W-:Y:S02]  /*18260*/  IADD3 R6, P1, PT, R8, UR7, RZ ;  /* 0x0000000708067c10 */ /* 0x000fe4000ff3e0ff */
[----:B------:R-:W-:Y:S01]  /*18270*/  LEA R212, R212, UR6, 0x1 ;  /* 0x00000006d4d47c11 */ /* 0x000fe2000f8e08ff */
[----:B------:R-:W-:Y:S01]  /*18280*/  LDGSTS.E.BYPASS.LTC128B.128 [R218+0xb000], desc[UR4][R8.64] ;  /* 0x0b00000008da7fae */ /* 0x000fe2000b981a04 */
[----:B------:R-:W-:Y:S02]  /*18290*/  IADD3.X R7, PT, PT, R9, UR9, RZ, P1, !PT ;  /* 0x0000000909077c10 */ /* 0x000fe40008ffe4ff */
[----:B------:R-:W-:Y:S01]  /*182a0*/  IADD3 R12, P1, PT, R6, UR7, RZ ;  /* 0x00000007060c7c10 */ /* 0x000fe2000ff3e0ff */
[----:B------:R-:W-:Y:S01]  /*182b0*/  IMAD.IADD R222, R212, 0x1, R57 ;  /* 0x00000001d4de7824 */ /* 0x000fe200078e0239 */
[----:B------:R-:W-:Y:S01]  /*182c0*/  SEL R221, R65, 0xffffffe0, !P2 ;  /* 0xffffffe041dd7807 */ /* 0x000fe20005000000 */
[----:B------:R1:W-:Y:S01]  /*182d0*/  LDGSTS.E.BYPASS.LTC128B.128 [R218+0xb800], desc[UR4][R6.64] ;  /* 0x0b80000006da7fae */ /* 0x0003e2000b981a04 */
[----:B------:R-:W-:-:S02]  /*182e0*/  IADD3.X R13, PT, PT, R7, UR9, RZ, P1, !PT ;  /* 0x00000009070d7c10 */ /* 0x000fc40008ffe4ff */
[----:B------:R-:W-:Y:S01]  /*182f0*/  IADD3 R16, P1, PT, R12, UR7, RZ ;  /* 0x000000070c107c10 */ /* 0x000fe2000ff3e0ff */
[--C-:B------:R-:W-:Y:S01]  /*18300*/  IMAD.IADD R196, R212, 0x1, R221.reuse ;  /* 0x00000001d4c47824 */ /* 0x100fe200078e02dd */
[----:B------:R-:W-:Y:S01]  /*18310*/  P2R R219, PR, RZ, 0x1 ;  /* 0x00000001ffdb7803 */ /* 0x000fe20000000000 */
[----:B------:R-:W-:Y:S01]  /*18320*/  LDGSTS.E.BYPASS.LTC128B.128 [R218+0xc000], desc[UR4][R12.64] ;  /* 0x0c0000000cda7fae */ /* 0x000fe2000b981a04 */
[----:B------:R-:W-:Y:S01]  /*18330*/  IADD3.X R17, PT, PT, R13, UR9, RZ, P1, !PT ;  /* 0x000000090d117c10 */ /* 0x000fe20008ffe4ff */
[----:B------:R-:W-:Y:S01]  /*18340*/  IMAD.IADD R220, R214, 0x1, R221 ;  /* 0x00000001d6dc7824 */ /* 0x000fe200078e02dd */
        /* <DEDUP_REMOVED lines=27> */
[----:B--2---:R-:W-:-:S03]  /*18500*/  IADD3 R16, P1, PT, R8, UR7, RZ ;  /* 0x0000000708107c10 */ /* 0x004fc6000ff3e0ff */
[----:B------:R2:W-:Y:S01]  /*18510*/  LDGSTS.E.BYPASS.LTC128B.128 [R218+0x11000], desc[UR4][R8.64] ;  /* 0x1100000008da7fae */ /* 0x0005e2000b981a04 */
[----:B------:R-:W-:-:S05]  /*18520*/  IADD3.X R17, PT, PT, R9, UR9, RZ, P1, !PT ;  /* 0x0000000909117c10 */ /* 0x000fca0008ffe4ff */
[----:B------:R3:W-:Y:S04]  /*18530*/  LDGSTS.E.BYPASS.LTC128B.128 [R218+0x11800], desc[UR4][R16.64] ;  /* 0x1180000010da7fae */ /* 0x0007e8000b981a04 */
[----:B------:R-:W-:Y:S04]  /*18540*/  LDSM.16.M88.4 R72, [R212] ;  /* 0x00000000d448783b */ /* 0x000fe80000000200 */
[----:B------:R-:W4:Y:S04]  /*18550*/  LDSM.16.M88.4 R52, [R58+UR6+0x2000] ;  /* 0x002000063a34783b */ /* 0x000f280008000200 */
[----:B------:R-:W5:Y:S04]  /*18560*/  LDSM.16.M88.4 R44, [R58+UR6+0x2800] ;  /* 0x002800063a2c783b */ /* 0x000f680008000200 */
[----:B-1----:R-:W2:Y:S04]  /*18570*/  LDSM.16.M88.4 R4, [R58+UR6+0x5000] ;  /* 0x005000063a04783b */ /* 0x002ea80008000200 */
[----:B------:R-:W1:Y:S04]  /*18580*/  LDSM.16.M88.4 R36, [R58+UR6+0x3000] ;  /* 0x003000063a24783b */ /* 0x000e680008000200 */
[----:B------:R-:W3:Y:S04]  /*18590*/  LDSM.16.M88.4 R28, [R58+UR6+0x3800] ;  /* 0x003800063a1c783b */ /* 0x000ee80008000200 */
[----:B------:R-:W3:Y:S04]  /*185a0*/  LDSM.16.M88.4 R20, [R58+UR6+0x4000] ;  /* 0x004000063a14783b */ /* 0x000ee80008000200 */
[----:B------:R-:W3:Y:S04]  /*185b0*/  LDSM.16.M88.4 R12, [R58+UR6+0x4800] ;  /* 0x004800063a0c783b */ /* 0x000ee80008000200 */
[----:B------:R-:W3:Y:S04]  /*185c0*/  LDSM.16.M88.4 R168, [R58+UR6+0x5800] ;  /* 0x005800063aa8783b */ /* 0x000ee80008000200 */
[----:B------:R-:W3:Y:S04]  /*185d0*/  LDSM.16.M88.4 R128, [R58+UR6+0x6000] ;  /* 0x006000063a80783b */ /* 0x000ee80008000200 */
[----:B------:R-:W3:Y:S04]  /*185e0*/  LDSM.16.M88.4 R120, [R58+UR6+0x6800] ;  /* 0x006800063a78783b */ /* 0x000ee80008000200 */
[----:B------:R-:W3:Y:S01]  /*185f0*/  LDSM.16.M88.4 R112, [R58+UR6+0x7000] ;  /* 0x007000063a70783b */ /* 0x000ee20008000200 */
[C---:B----4-:R-:W-:Y:S03]  /*18600*/  HMMA.16816.F32 R60, R72.reuse, R52, RZ ;  /* 0x00000034483c723c */ /* 0x050fe600000018ff */
[----:B------:R-:W4:Y:S04]  /*18610*/  LDSM.16.M88.4 R104, [R58+UR6+0x7800] ;  /* 0x007800063a68783b */ /* 0x000f280008000200 */
[----:B------:R-:W4:Y:S01]  /*18620*/  LDSM.16.M88.4 R96, [R58+UR6+0x8000] ;  /* 0x008000063a60783b */ /* 0x000f220008000200 */
[C---:B------:R-:W-:Y:S03]  /*18630*/  HMMA.16816.F32 R52, R72.reuse, R54, RZ ;  /* 0x000000364834723c */ /* 0x040fe600000018ff */
[----:B------:R-:W4:Y:S04]  /*18640*/  LDSM.16.M88.4 R88, [R58+UR6+0x8800] ;  /* 0x008800063a58783b */ /* 0x000f280008000200 */
[----:B------:R-:W4:Y:S01]  /*18650*/  LDSM.16.M88.4 R80, [R58+UR6+0x9000] ;  /* 0x009000063a50783b */ /* 0x000f220008000200 */
[C---:B-----5:R-:W-:Y:S03]  /*18660*/  HMMA.16816.F32 R48, R72.reuse, R44, RZ ;  /* 0x0000002c4830723c */ /* 0x060fe600000018ff */
[----:B------:R5:W4:Y:S04]  /*18670*/  LDSM.16.M88.4 R184, [R58+UR6+0x9800] ;  /* 0x009800063ab8783b */ /* 0x000b280008000200 */
[----:B------:R-:W-:Y:S01]  /*18680*/  LDSM.16.M88.4 R196, [R196] ;  /* 0x00000000c4c4783b */ /* 0x000fe20000000200 */
[C---:B------:R-:W-:Y:S03]  /*18690*/  HMMA.16816.F32 R44, R72.reuse, R46, RZ ;  /* 0x0000002e482c723c */ /* 0x040fe600000018ff */
[----:B------:R-:W4:Y:S04]  /*186a0*/  LDSM.16.M88.4 R180, [R220+0x2000] ;  /* 0x00200000dcb4783b */ /* 0x000f280000000200 */
[----:B------:R-:W4:Y:S01]  /*186b0*/  LDSM.16.M88.4 R68, [R220+0x2800] ;  /* 0x00280000dc44783b */ /* 0x000f220000000200 */
[C---:B--2---:R-:W-:Y:S03]  /*186c0*/  HMMA.16816.F32 R8, R72.reuse, R4, RZ ;  /* 0x000000044808723c */ /* 0x044fe600000018ff */
[----:B------:R-:W2:Y:S04]  /*186d0*/  LDSM.16.M88.4 R64, [R220+0x5000] ;  /* 0x00500000dc40783b */ /* 0x000ea80000000200 */
[----:B------:R-:W2:Y:S01]  /*186e0*/  LDSM.16.M88.4 R200, [R220+0x4000] ;  /* 0x00400000dcc8783b */ /* 0x000ea20000000200 */
[----:B------:R-:W-:Y:S01]  /*186f0*/  HMMA.16816.F32 R4, R72, R6, RZ ;  /* 0x000000064804723c */ /* 0x000fe200000018ff */
[----:B-----5:R-:W-:-:S02]  /*18700*/  IMAD.IADD R58, R214, 0x1, R57 ;  /* 0x00000001d63a7824 */ /* 0x020fc400078e0239 */
[----:B------:R-:W-:Y:S04]  /*18710*/  LDSM.16.M88.4 R208, [R220+0x3000] ;  /* 0x00300000dcd0783b */ /* 0x000fe80000000200 */
[----:B------:R-:W-:Y:S01]  /*18720*/  LDSM.16.M88.4 R204, [R220+0x3800] ;  /* 0x00380000dccc783b */ /* 0x000fe20000000200 */
[C---:B-1----:R-:W-:Y:S03]  /*18730*/  HMMA.16816.F32 R40, R72.reuse, R36, RZ ;  /* 0x000000244828723c */ /* 0x042fe600000018ff */
[----:B------:R-:W-:Y:S04]  /*18740*/  LDSM.16.M88.4 R176, [R220+0x5800] ;  /* 0x00580000dcb0783b */ /* 0x000fe80000000200 */
[----:B------:R-:W-:Y:S01]  /*18750*/  LDSM.16.M88.4 R192, [R220+0x4800] ;  /* 0x00480000dcc0783b */ /* 0x000fe20000000200 */
[C---:B---3--:R-:W-:Y:S03]  /*18760*/  HMMA.16816.F32 R32, R72.reuse, R28, RZ ;  /* 0x0000001c4820723c */ /* 0x048fe600000018ff */
[----:B------:R-:W-:Y:S04]  /*18770*/  LDSM.16.M88.4 R212, [R222] ;  /* 0x00000000ded4783b */ /* 0x000fe80000000200 */
        /* <DEDUP_REMOVED lines=69> */
[C---:B---3--:R-:W-:Y:S08]  /*18bd0*/  HMMA.16816.F32 R32, R212.reuse, R180, R32 ;  /* 0x000000b4d420723c */ /* 0x048ff00000001820 */
[----:B------:R-:W-:Y:S01]  /*18be0*/  HMMA.16816.F32 R28, R212, R182, R28 ;  /* 0x000000b6d41c723c */ /* 0x000fe2000000181c */
[----:B------:R-:W3:Y:S07]  /*18bf0*/  LDSM.16.M88.4 R180, [R58+0x9000] ;  /* 0x009000003ab4783b */ /* 0x000eee0000000200 */
[C---:B------:R-:W-:Y:S08]  /*18c00*/  HMMA.16816.F32 R164, R196.reuse, R188, R164 ;  /* 0x000000bcc4a4723c */ /* 0x040ff000000018a4 */
[----:B------:R-:W-:Y:S01]  /*18c10*/  HMMA.16816.F32 R128, R196, R190, R128 ;  /* 0x000000bec480723c */ /* 0x000fe20000001880 */
[----:B------:R-:W3:Y:S07]  /*18c20*/  LDSM.16.M88.4 R188, [R58+0x2800] ;  /* 0x002800003abc783b */ /* 0x000eee0000000200 */
[----:B----4-:R-:W-:Y:S01]  /*18c30*/  HMMA.16816.F32 R24, R212, R68, R24 ;  /* 0x00000044d418723c */ /* 0x010fe20000001818 */
[----:B------:R-:W-:-:S02]  /*18c40*/  IMAD.IADD R68, R221, 0x1, R222 ;  /* 0x00000001dd447824 */ /* 0x000fc400078e02de */
[----:B------:R-:W-:-:S05]  /*18c50*/  IMAD.IADD R221, R221, 0x1, R58 ;  /* 0x00000001dddd7824 */ /* 0x000fca00078e023a */
[C---:B------:R-:W-:Y:S01]  /*18c60*/  HMMA.16816.F32 R20, R212.reuse, R70, R20 ;  /* 0x00000046d414723c */ /* 0x040fe20000001814 */
[----:B------:R-:W-:Y:S07]  /*18c70*/  LDSM.16.M88.4 R68, [R68] ;  /* 0x000000004444783b */ /* 0x000fee0000000200 */
[C---:B--2---:R-:W-:Y:S08]  /*18c80*/  HMMA.16816.F32 R16, R212.reuse, R64, R16 ;  /* 0x00000040d410723c */ /* 0x044ff00000001810 */
[----:B------:R-:W-:Y:S01]  /*18c90*/  HMMA.16816.F32 R12, R212, R66, R12 ;  /* 0x00000042d40c723c */ /* 0x000fe2000000180c */
[----:B------:R-:W2:Y:S07]  /*18ca0*/  LDSM.16.M88.4 R64, [R221+0x2000] ;  /* 0x00200000dd40783b */ /* 0x000eae0000000200 */
[C---:B------:R-:W-:Y:S08]  /*18cb0*/  HMMA.16816.F32 R84, R196.reuse, R176, R84 ;  /* 0x000000b0c454723c */ /* 0x040ff00000001854 */
[----:B------:R-:W-:Y:S01]  /*18cc0*/  HMMA.16816.F32 R80, R196, R178, R80 ;  /* 0x000000b2c450723c */ /* 0x000fe20000001850 */
[----:B------:R-:W4:Y:S07]  /*18cd0*/  LDSM.16.M88.4 R176, [R58+0x5000] ;  /* 0x005000003ab0783b */ /* 0x000f2e0000000200 */
[C---:B-----5:R-:W-:Y:S08]  /*18ce0*/  HMMA.16816.F32 R124, R212.reuse, R200, R124 ;  /* 0x000000c8d47c723c */ /* 0x060ff0000000187c */
[C---:B------:R-:W-:Y:S01]  /*18cf0*/  HMMA.16816.F32 R120, R212.reuse, R202, R120 ;  /* 0x000000cad478723c */ /* 0x040fe20000001878 */
[----:B------:R-:W5:Y:S07]  /*18d00*/  LDSM.16.M88.4 R200, [R221+0x2800] ;  /* 0x00280000ddc8783b */ /* 0x000f6e0000000200 */
[----:B------:R-:W-:Y:S08]  /*18d10*/  HMMA.16816.F32 R60, R212, R192, R60 ;  /* 0x000000c0d43c723c */ /* 0x000ff0000000183c */
[C---:B------:R-:W-:Y:S08]  /*18d20*/  HMMA.16816.F32 R100, R196.reuse, R204, R100 ;  /* 0x000000ccc464723c */ /* 0x040ff00000001864 */
[----:B------:R-:W-:Y:S01]  /*18d30*/  HMMA.16816.F32 R96, R196, R206, R96 ;  /* 0x000000cec460723c */ /* 0x000fe20000001860 */
[----:B------:R-:W5:Y:S04]  /*18d40*/  LDSM.16.M88.4 R196, [R58+0x7000] ;  /* 0x007000003ac4783b */ /* 0x000f680000000200 */
[----:B------:R-:W-:Y:S03]  /*18d50*/  LDSM.16.M88.4 R204, [R58+0x6000] ;  /* 0x006000003acc783b */ /* 0x000fe60000000200 */
[C---:B------:R-:W-:Y:S01]  /*18d60*/  HMMA.16816.F32 R52, R212.reuse, R194, R52 ;  /* 0x000000c2d434723c */ /* 0x040fe20000001834 */
[----:B------:R-:W5:Y:S07]  /*18d70*/  LDSM.16.M88.4 R192, [R58+0x7800] ;  /* 0x007800003ac0783b */ /* 0x000f6e0000000200 */
[----:B-1----:R-:W-:Y:S01]  /*18d80*/  HMMA.16816.F32 R92, R212, R184, R92 ;  /* 0x000000b8d45c723c */ /* 0x002fe2000000185c */
[----:B------:R-:W-:-:S02]  /*18d90*/  IMAD.SHL.U32 R184, R226, 0x2, RZ ;  /* 0x00000002e2b87824 */ /* 0x000fc400078e00ff */
[----:B------:R-:W-:-:S03]  /*18da0*/  VIADD R185, R59, 0xfffffffe ;  /* 0xfffffffe3bb97836 */ /* 0x000fc60000000000 */
[----:B------:R-:W-:Y:S02]  /*18db0*/  LOP3.LUT R184, R184, 0x6, RZ, 0xc0, !PT ;  /* 0x00000006b8b87812 */ /* 0x000fe400078ec0ff */
[----:B---3--:R-:W-:Y:S03]  /*18dc0*/  HMMA.16816.F32 R84, R212, R180, R84 ;  /* 0x000000b4d454723c */ /* 0x008fe60000001854 */
[----:B------:R-:W-:-:S04]  /*18dd0*/  IMAD R184, R59, 0x100, R184 ;  /* 0x000001003bb87824 */ /* 0x000fc800078e02b8 */
[C---:B------:R-:W-:Y:S01]  /*18de0*/  VIADD R57, R184.reuse, 0xfffffe00 ;  /* 0xfffffe00b8397836 */ /* 0x040fe20000000000 */
[C---:B------:R-:W-:Y:S01]  /*18df0*/  HMMA.16816.F32 R80, R212.reuse, R182, R80 ;  /* 0x000000b6d450723c */ /* 0x040fe20000001850 */
[----:B------:R-:W1:Y:S03]  /*18e00*/  LDSM.16.M88.4 R180, [R221+0x3000] ;  /* 0x00300000ddb4783b */ /* 0x000e660000000200 */
[CC--:B------:R-:W-:Y:S02]  /*18e10*/  ISETP.GE.AND P3, PT, R57.reuse, R216.reuse, PT ;  /* 0x000000d83900720c */ /* 0x0c0fe40003f66270 */
[----:B------:R-:W-:Y:S01]  /*18e20*/  ISETP.GE.AND P1, PT, R57, R217, PT ;  /* 0x000000d93900720c */ /* 0x000fe20003f26270 */
[----:B------:R-:W-:Y:S01]  /*18e30*/  VIADD R57, R184, 0xfffffe09 ;  /* 0xfffffe09b8397836 */ /* 0x000fe20000000000 */
[----:B------:R-:W-:Y:S04]  /*18e40*/  HMMA.16816.F32 R48, R212, R188, R48 ;  /* 0x000000bcd430723c */ /* 0x000fe80000001830 */
[----:B------:R-:W-:-:S04]  /*18e50*/  ISETP.GE.AND P5, PT, R57, R216, PT ;  /* 0x000000d83900720c */ /* 0x000fc80003fa6270 */
[----:B------:R-:W-:Y:S01]  /*18e60*/  HMMA.16816.F32 R44, R212, R190, R44 ;  /* 0x000000bed42c723c */ /* 0x000fe2000000182c */
[----:B------:R-:W3:Y:S07]  /*18e70*/  LDSM.16.M88.4 R188, [R58+0x8000] ;  /* 0x008000003abc783b */ /* 0x000eee0000000200 */
[----:B--2---:R-:W-:Y:S01]  /*18e80*/  HMMA.16816.F32 R60, R68, R64, R60 ;  /* 0x00000040443c723c */ /* 0x004fe2000000183c */
[----:B------:R-:W-:-:S05]  /*18e90*/  VIADD R64, R184, 0xfffffe01 ;  /* 0xfffffe01b8407836 */ /* 0x000fca0000000000 */
[C---:B------:R-:W-:Y:S02]  /*18ea0*/  ISETP.GE.AND P2, PT, R64.reuse, R216, PT ;  /* 0x000000d84000720c */ /* 0x040fe40003f46270 */
[----:B------:R-:W-:Y:S01]  /*18eb0*/  HMMA.16816.F32 R52, R68, R66, R52 ;  /* 0x000000424434723c */ /* 0x000fe20000001834 */
[----:B------:R-:W-:Y:S02]  /*18ec0*/  ISETP.GE.AND P4, PT, R64, R217, PT ;  /* 0x000000d94000720c */ /* 0x000fe40003f86270 */
[----:B------:R-:W2:Y:S05]  /*18ed0*/  LDSM.16.M88.4 R64, [R221+0x3800] ;  /* 0x00380000dd40783b */ /* 0x000eaa0000000200 */
[C---:B----4-:R-:W-:Y:S08]  /*18ee0*/  HMMA.16816.F32 R8, R212.reuse, R176, R8 ;  /* 0x000000b0d408723c */ /* 0x050ff00000001808 */
[----:B------:R-:W-:Y:S01]  /*18ef0*/  HMMA.16816.F32 R4, R212, R178, R4 ;  /* 0x000000b2d404723c */ /* 0x000fe20000001804 */
[----:B------:R4:W-:Y:S07]  /*18f00*/  LDSM.16.M88.4 R176, [R58+0x9800] ;  /* 0x009800003ab0783b */ /* 0x0009ee0000000200 */
[C---:B-----5:R-:W-:Y:S08]  /*18f10*/  HMMA.16816.F32 R48, R68.reuse, R200, R48 ;  /* 0x000000c84430723c */ /* 0x060ff00000001830 */
[----:B------:R-:W-:Y:S01]  /*18f20*/  HMMA.16816.F32 R44, R68, R202, R44 ;  /* 0x000000ca442c723c */ /* 0x000fe2000000182c */
[----:B------:R-:W-:-:S02]  /*18f30*/  FSEL R203, R63, -INF , !P4 ;  /* 0xff8000003fcb7808 */ /* 0x000fc40006000000 */
[----:B------:R-:W-:Y:S01]  /*18f40*/  FSEL R202, R53, -INF , !P5 ;  /* 0xff80000035ca7808 */ /* 0x000fe20006800000 */
[----:B----4-:R-:W-:-:S04]  /*18f50*/  VIADD R58, R184, 0xfffffe08 ;  /* 0xfffffe08b83a7836 */ /* 0x010fc80000000000 */
[----:B------:R-:W-:Y:S01]  /*18f60*/  HMMA.16816.F32 R116, R212, R196, R116 ;  /* 0x000000c4d474723c */ /* 0x000fe20000001874 */
[C---:B------:R-:W-:Y:S02]  /*18f70*/  ISETP.GE.AND P0, PT, R58.reuse, R216, PT ;  /* 0x000000d83a00720c */ /* 0x040fe40003f06270 */
[----:B------:R-:W-:Y:S01]  /*18f80*/  ISETP.GE.AND P6, PT, R58, R217, PT ;  /* 0x000000d93a00720c */ /* 0x000fe20003fc6270 */
[----:B------:R-:W-:-:S04]  /*18f90*/  VIADD R58, R184, 0xfffffe11 ;  /* 0xfffffe11b83a7836 */ /* 0x000fc80000000000 */
[C---:B------:R-:W-:Y:S01]  /*18fa0*/  HMMA.16816.F32 R108, R212.reuse, R192, R108 ;  /* 0x000000c0d46c723c */ /* 0x040fe2000000186c */
[----:B------:R-:W-:Y:S02]  /*18fb0*/  FSEL R193, R62, -INF , !P1 ;  /* 0xff8000003ec17808 */ /* 0x000fe40004800000 */
[----:B------:R-:W-:Y:S01]  /*18fc0*/  FSEL R196, R52, -INF , !P0 ;  /* 0xff80000034c47808 */ /* 0x000fe20004000000 */
[C---:B------:R-:W-:Y:S01]  /*18fd0*/  VIADD R52, R184.reuse, 0xfffffe18 ;  /* 0xfffffe18b8347836 */ /* 0x040fe20000000000 */
[-C--:B------:R-:W-:Y:S01]  /*18fe0*/  ISETP.GE.AND P1, PT, R57, R217.reuse, PT ;  /* 0x000000d93900720c */ /* 0x080fe20003f26270 */
[----:B------:R-:W-:Y:S01]  /*18ff0*/  VIADD R57, R184, 0xfffffe10 ;  /* 0xfffffe10b8397836 */ /* 0x000fe20000000000 */
[----:B------:R-:W-:Y:S01]  /*19000*/  ISETP.GE.AND P5, PT, R58, R217, PT ;  /* 0x000000d93a00720c */ /* 0x000fe20003fa6270 */
[----:B------:R-:W-:Y:S01]  /*19010*/  HMMA.16816.F32 R164, R212, R204, R164 ;  /* 0x000000ccd4a4723c */ /* 0x000fe200000018a4 */
[----:B------:R-:W-:Y:S02]  /*19020*/  FSEL R229, R55, -INF , !P1 ;  /* 0xff80000037e57808 */ /* 0x000fe40004800000 */
[----:B------:R-:W-:-:S02]  /*19030*/  FSEL R205, R54, -INF , !P6 ;  /* 0xff80000036cd7808 */ /* 0x000fc40007000000 */
[CC--:B------:R-:W-:Y:S02]  /*19040*/  ISETP.GE.AND P4, PT, R52.reuse, R216.reuse, PT ;  /* 0x000000d83400720c */ /* 0x0c0fe40003f86270 */
[----:B------:R-:W-:Y:S01]  /*19050*/  ISETP.GE.AND P1, PT, R52, R217, PT ;  /* 0x000000d93400720c */ /* 0x000fe20003f26270 */
[----:B------:R-:W-:Y:S01]  /*19060*/  HMMA.16816.F32 R104, R212, R194, R104 ;  /* 0x000000c2d468723c */ /* 0x000fe20000001868 */
[----:B------:R-:W-:Y:S01]  /*19070*/  FSEL R194, R61, -INF , !P2 ;  /* 0xff8000003dc27808 */ /* 0x000fe20005000000 */
[----:B------:R-:W4:Y:S01]  /*19080*/  LDSM.16.M88.4 R52, [R221+0x4000] ;  /* 0x00400000dd34783b */ /* 0x000f220000000200 */
[-C--:B------:R-:W-:Y:S02]  /*19090*/  ISETP.GE.AND P2, PT, R57, R216.reuse, PT ;  /* 0x000000d83900720c */ /* 0x080fe40003f46270 */
[----:B------:R-:W-:Y:S02]  /*190a0*/  ISETP.GE.AND P6, PT, R58, R216, PT ;  /* 0x000000d83a00720c */ /* 0x000fe40003fc6270 */
[----:B------:R-:W-:Y:S01]  /*190b0*/  FSEL R62, R48, -INF , !P2 ;  /* 0xff800000303e7808 */ /* 0x000fe20005000000 */
[----:B-1----:R-:W-:Y:S01]  /*190c0*/  HMMA.16816.F32 R40, R68, R180, R40 ;  /* 0x000000b44428723c */ /* 0x002fe20000001828 */
[----:B------:R-:W-:Y:S01]  /*190d0*/  VIADD R48, R184, 0xfffffe20 ;  /* 0xfffffe20b8307836 */ /* 0x000fe20000000000 */
[----:B------:R-:W-:-:S02]  /*190e0*/  FSEL R61, R51, -INF , !P5 ;  /* 0xff800000333d7808 */ /* 0x000fc40006800000 */
[----:B------:R-:W-:Y:S02]  /*190f0*/  FSEL R225, R46, -INF , !P1 ;  /* 0xff8000002ee17808 */ /* 0x000fe40004800000 */
[----:B------:R-:W-:Y:S02]  /*19100*/  ISETP.GE.AND P5, PT, R48, R217, PT ;  /* 0x000000d93000720c */ /* 0x000fe40003fa6270 */
[----:B------:R-:W-:Y:S01]  /*19110*/  HMMA.16816.F32 R36, R68, R182, R36 ;  /* 0x000000b64424723c */ /* 0x000fe20000001824 */
[----:B------:R-:W-:-:S07]  /*19120*/  ISETP.NE.AND P0, PT, R219, RZ, PT ;  /* 0x000000ffdb00720c */ /* 0x000fce0003f05270 */
[----:B---3--:R-:W-:Y:S01]  /*19130*/  HMMA.16816.F32 R96, R212, R190, R96 ;  /* 0x000000bed460723c */ /* 0x008fe20000001860 */
[----:B------:R-:W-:Y:S02]  /*19140*/  FSEL R190, R60, -INF , !P3 ;  /* 0xff8000003cbe7808 */ /* 0x000fe40005800000 */
[----:B------:R-:W-:Y:S01]  /*19150*/  ISETP.GE.AND P3, PT, R57, R217, PT ;  /* 0x000000d93900720c */ /* 0x000fe20003f66270 */
[----:B------:R-:W-:Y:S01]  /*19160*/  VIADD R57, R184, 0xfffffe19 ;  /* 0xfffffe19b8397836 */ /* 0x000fe20000000000 */
[----:B------:R-:W-:Y:S01]  /*19170*/  FSEL R60, R44, -INF , !P4 ;  /* 0xff8000002c3c7808 */ /* 0x000fe20006000000 */
[----:B------:R-:W-:Y:S01]  /*19180*/  VIADD R44, R184, 0xfffffe28 ;  /* 0xfffffe28b82c7836 */ /* 0x000fe20000000000 */
[----:B------:R-:W-:Y:S01]  /*19190*/  FSEL R63, R50, -INF , !P3 ;  /* 0xff800000323f7808 */ /* 0x000fe20005800000 */
[----:B--2---:R-:W-:Y:S01]  /*191a0*/  HMMA.16816.F32 R32, R68, R64, R32 ;  /* 0x000000404420723c */ /* 0x004fe20000001820 */
[----:B------:R-:W-:Y:S01]  /*191b0*/  FSEL R50, R49, -INF , !P6 ;  /* 0xff80000031327808 */ /* 0x000fe20007000000 */
[----:B------:R-:W-:Y:S01]  /*191c0*/  VIADD R49, R184, 0xfffffe21 ;  /* 0xfffffe21b8317836 */ /* 0x000fe20000000000 */
[----:B------:R-:W-:-:S02]  /*191d0*/  ISETP.GE.AND P2, PT, R57, R216, PT ;  /* 0x000000d83900720c */ /* 0x000fc40003f46270 */
[-C--:B------:R-:W-:Y:S02]  /*191e0*/  ISETP.GE.AND P3, PT, R57, R217.reuse, PT ;  /* 0x000000d93900720c */ /* 0x080fe40003f66270 */
[-C--:B------:R-:W-:Y:S01]  /*191f0*/  ISETP.GE.AND P6, PT, R48, R216.reuse, PT ;  /* 0x000000d83000720c */ /* 0x080fe20003fc6270 */
[----:B------:R-:W-:Y:S01]  /*19200*/  HMMA.16816.F32 R28, R68, R66, R28 ;  /* 0x00000042441c723c */ /* 0x000fe2000000181c */
[----:B------:R-:W-:Y:S02]  /*19210*/  FSEL R48, R45, -INF , !P2 ;  /* 0xff8000002d307808 */ /* 0x000fe40005000000 */
[----:B------:R-:W-:Y:S02]  /*19220*/  FSEL R223, R47, -INF , !P3 ;  /* 0xff8000002fdf7808 */ /* 0x000fe40005800000 */
[CC--:B------:R-:W-:Y:S02]  /*19230*/  ISETP.GE.AND P4, PT, R49.reuse, R216.reuse, PT ;  /* 0x000000d83100720c */ /* 0x0c0fe40003f86270 */
[-C--:B------:R-:W-:Y:S01]  /*19240*/  ISETP.GE.AND P1, PT, R49, R217.reuse, PT ;  /* 0x000000d93100720c */ /* 0x080fe20003f26270 */
[----:B------:R-:W-:Y:S01]  /*19250*/  VIADD R49, R184, 0xfffffe29 ;  /* 0xfffffe29b8317836 */ /* 0x000fe20000000000 */
[C---:B------:R-:W-:Y:S01]  /*19260*/  ISETP.GE.AND P2, PT, R44.reuse, R216, PT ;  /* 0x000000d82c00720c */ /* 0x040fe20003f46270 */
[----:B------:R-:W-:Y:S01]  /*19270*/  HMMA.16816.F32 R128, R212, R206, R128 ;  /* 0x000000ced480723c */ /* 0x000fe20000001880 */
[----:B------:R-:W-:-:S02]  /*19280*/  ISETP.GE.AND P3, PT, R44, R217, PT ;  /* 0x000000d92c00720c */ /* 0x000fc40003f66270 */
[----:B------:R-:W1:Y:S01]  /*19290*/  LDSM.16.M88.4 R44, [R221+0x4800] ;  /* 0x00480000dd2c783b */ /* 0x000e620000000200 */
        /* <DEDUP_REMOVED lines=8> */
[----:B------:R-:W-:Y:S02]  /*19320*/  ISETP.GE.AND P5, PT, R49, R217, PT ;  /* 0x000000d93100720c */ /* 0x000fe40003fa6270 */
[----:B------:R-:W-:-:S02]  /*19330*/  FSEL R224, R37, -INF , !P6 ;  /* 0xff80000025e07808 */ /* 0x000fc40007000000 */
[----:B------:R-:W-:Y:S02]  /*19340*/  FSEL R207, R39, -INF , !P5 ;  /* 0xff80000027cf7808 */ /* 0x000fe40006800000 */
[----:B------:R-:W-:Y:S01]  /*19350*/  FSEL R211, R38, -INF , !P3 ;  /* 0xff80000026d37808 */ /* 0x000fe20005800000 */
[----:B------:R-:W-:Y:S01]  /*19360*/  HMMA.16816.F32 R172, R212, R208, R172 ;  /* 0x000000d0d4ac723c */ /* 0x000fe200000018ac */
[CC--:B------:R-:W-:Y:S02]  /*19370*/  ISETP.GE.AND P6, PT, R36.reuse, R216.reuse, PT ;  /* 0x000000d82400720c */ /* 0x0c0fe40003fc6270 */
[----:B------:R-:W-:Y:S02]  /*19380*/  ISETP.GE.AND P5, PT, R36, R217, PT ;  /* 0x000000d92400720c */ /* 0x000fe40003fa6270 */
[----:B------:R-:W-:Y:S01]  /*19390*/  FSEL R232, R41, -INF , !P4 ;  /* 0xff80000029e87808 */ /* 0x000fe20006000000 */
[----:B------:R-:W2:Y:S01]  /*193a0*/  LDSM.16.M88.4 R36, [R221+0x5000] ;  /* 0x00500000dd24783b */ /* 0x000ea20000000200 */
[----:B------:R-:W-:Y:S01]  /*193b0*/  VIADD R41, R184, 0xfffffe31 ;  /* 0xfffffe31b8297836 */ /* 0x000fe20000000000 */
[----:B------:R-:W-:Y:S01]  /*193c0*/  ISETP.GE.AND P4, PT, R40, R216, PT ;  /* 0x000000d82800720c */ /* 0x000fe20003f86270 */
[----:B----4-:R-:W-:Y:S01]  /*193d0*/  HMMA.16816.F32 R24, R68, R52, R24 ;  /* 0x000000344418723c */ /* 0x010fe20000001818 */
[----:B------:R-:W-:-:S02]  /*193e0*/  FSEL R209, R43, -INF , !P1 ;  /* 0xff8000002bd17808 */ /* 0x000fc40004800000 */
[CC--:B------:R-:W-:Y:S02]  /*193f0*/  ISETP.GE.AND P2, PT, R41.reuse, R216.reuse, PT ;  /* 0x000000d82900720c */ /* 0x0c0fe40003f46270 */
[-C--:B------:R-:W-:Y:S01]  /*19400*/  ISETP.GE.AND P1, PT, R40, R217.reuse, PT ;  /* 0x000000d92800720c */ /* 0x080fe20003f26270 */
[----:B------:R-:W-:Y:S01]  /*19410*/  VIADD R40, R184, 0xfffffe39 ;  /* 0xfffffe39b8287836 */ /* 0x000fe20000000000 */
[----:B------:R-:W-:Y:S01]  /*19420*/  FSEL R222, R32, -INF , !P4 ;  /* 0xff80000020de7808 */ /* 0x000fe20006000000 */
[C---:B------:R-:W-:Y:S01]  /*19430*/  VIADD R32, R184.reuse, 0xfffffe40 ;  /* 0xfffffe40b8207836 */ /* 0x040fe20000000000 */
[-C--:B------:R-:W-:Y:S01]  /*19440*/  ISETP.GE.AND P3, PT, R41, R217.reuse, PT ;  /* 0x000000d92900720c */ /* 0x080fe20003f66270 */
[C---:B------:R-:W-:Y:S01]  /*19450*/  HMMA.16816.F32 R20, R68.reuse, R54, R20 ;  /* 0x000000364414723c */ /* 0x040fe20000001814 */
[----:B------:R-:W-:Y:S01]  /*19460*/  FSEL R210, R33, -INF , !P2 ;  /* 0xff80000021d27808 */ /* 0x000fe20005000000 */
[----:B------:R-:W-:Y:S01]  /*19470*/  VIADD R33, R184, 0xfffffe41 ;  /* 0xfffffe41b8217836 */ /* 0x000fe20000000000 */
[----:B------:R-:W-:Y:S01]  /*19480*/  FSEL R34, R34, -INF , !P1 ;  /* 0xff80000022227808 */ /* 0x000fe20004800000 */
[----:B------:R-:W-:Y:S01]  /*19490*/  VIADD R41, R184, 0xfffffe50 ;  /* 0xfffffe50b8297836 */ /* 0x000fe20000000000 */
[----:B------:R-:W-:Y:S01]  /*194a0*/  FSEL R220, R28, -INF , !P6 ;  /* 0xff8000001cdc7808 */ /* 0x000fe20007000000 */
[----:B------:R-:W-:Y:S01]  /*194b0*/  VIADD R28, R184, 0xfffffe48 ;  /* 0xfffffe48b81c7836 */ /* 0x000fe20000000000 */
[C---:B------:R-:W-:Y:S01]  /*194c0*/  ISETP.GE.AND P4, PT, R40.reuse, R216, PT ;  /* 0x000000d82800720c */ /* 0x040fe20003f86270 */
[----:B-1----:R-:W-:Y:S01]  /*194d0*/  HMMA.16816.F32 R16, R68, R44, R16 ;  /* 0x0000002c4410723c */ /* 0x002fe20000001810 */
[----:B------:R-:W-:Y:S01]  /*194e0*/  ISETP.GE.AND P1, PT, R40, R217, PT ;  /* 0x000000d92800720c */ /* 0x000fe20003f26270 */
[----:B------:R-:W-:Y:S01]  /*194f0*/  VIADD R40, R184, 0xfffffe49 ;  /* 0xfffffe49b8287836 */ /* 0x000fe20000000000 */
[----:B------:R-:W-:-:S02]  /*19500*/  FSEL R35, R35, -INF , !P3 ;  /* 0xff80000023237808 */ /* 0x000fc40005800000 */
[CC--:B------:R-:W-:Y:S02]  /*19510*/  ISETP.GE.AND P2, PT, R32.reuse, R216.reuse, PT ;  /* 0x000000d82000720c */ /* 0x0c0fe40003f46270 */
[-C--:B------:R-:W-:Y:S01]  /*19520*/  ISETP.GE.AND P3, PT, R32, R217.reuse, PT ;  /* 0x000000d92000720c */ /* 0x080fe20003f66270 */
[----:B------:R-:W-:Y:S01]  /*19530*/  HMMA.16816.F32 R12, R68, R46, R12 ;  /* 0x0000002e440c723c */ /* 0x000fe2000000180c */
[----:B------:R-:W-:Y:S02]  /*19540*/  FSEL R32, R30, -INF , !P5 ;  /* 0xff8000001e207808 */ /* 0x000fe40006800000 */
[C---:B------:R-:W-:Y:S02]  /*19550*/  ISETP.GE.AND P6, PT, R33.reuse, R216, PT ;  /* 0x000000d82100720c */ /* 0x040fe40003fc6270 */
[----:B------:R-:W-:Y:S02]  /*19560*/  ISETP.GE.AND P5, PT, R33, R217, PT ;  /* 0x000000d92100720c */ /* 0x000fe40003fa6270 */
[----:B------:R-:W-:Y:S01]  /*19570*/  FSEL R208, R29, -INF , !P4 ;  /* 0xff8000001dd07808 */ /* 0x000fe20006000000 */
[----:B------:R-:W-:Y:S01]  /*19580*/  HMMA.16816.F32 R76, R212, R176, R76 ;  /* 0x000000b0d44c723c */ /* 0x000fe2000000184c */
[----:B------:R-:W-:-:S02]  /*19590*/  FSEL R33, R31, -INF , !P1 ;  /* 0xff8000001f217808 */ /* 0x000fc40004800000 */
[CC--:B------:R-:W-:Y:S02]  /*195a0*/  ISETP.GE.AND P4, PT, R28.reuse, R216.reuse, PT ;  /* 0x000000d81c00720c */ /* 0x0c0fe40003f86270 */
[-C--:B------:R-:W-:Y:S02]  /*195b0*/  ISETP.GE.AND P1, PT, R28, R217.reuse, PT ;  /* 0x000000d91c00720c */ /* 0x080fe40003f26270 */
[----:B------:R-:W1:Y:S01]  /*195c0*/  LDSM.16.M88.4 R28, [R221+0x5800] ;  /* 0x00580000dd1c783b */ /* 0x000e620000000200 */
[----:B------:R-:W-:Y:S01]  /*195d0*/  FSEL R24, R24, -INF , !P2 ;  /* 0xff80000018187808 */ /* 0x000fe20005000000 */
[----:B--2---:R-:W-:Y:S01]  /*195e0*/  HMMA.16816.F32 R8, R68, R36, R8 ;  /* 0x000000244408723c */ /* 0x004fe20000001808 */
[----:B------:R-:W-:Y:S01]  /*195f0*/  FSEL R26, R26, -INF , !P3 ;  /* 0xff8000001a1a7808 */ /* 0x000fe20005800000 */
[----:B------:R-:W-:Y:S01]  /*19600*/  VIADD R37, R184, 0xfffffe59 ;  /* 0xfffffe59b8257836 */ /* 0x000fe20000000000 */
[C---:B------:R-:W-:Y:S02]  /*19610*/  ISETP.GE.AND P2, PT, R40.reuse, R216, PT ;  /* 0x000000d82800720c */ /* 0x040fe40003f46270 */
[----:B------:R-:W-:-:S02]  /*19620*/  ISETP.GE.AND P3, PT, R40, R217, PT ;  /* 0x000000d92800720c */ /* 0x000fc40003f66270 */
[----:B------:R-:W-:Y:S01]  /*19630*/  FSEL R40, R20, -INF , !P4 ;  /* 0xff80000014287808 */ /* 0x000fe20006000000 */
[C---:B------:R-:W-:Y:S01]  /*19640*/  VIADD R20, R184.reuse, 0xfffffe58 ;  /* 0xfffffe58b8147836 */ /* 0x040fe20000000000 */
[----:B------:R-:W-:Y:S01]  /*19650*/  FSEL R25, R25, -INF , !P6 ;  /* 0xff80000019197808 */ /* 0x000fe20007000000 */
[----:B------:R-:W-:Y:S01]  /*19660*/  HMMA.16816.F32 R4, R68, R38, R4 ;  /* 0x000000264404723c */ /* 0x000fe20000001804 */
[----:B------:R-:W-:Y:S01]  /*19670*/  FSEL R27, R27, -INF , !P5 ;  /* 0xff8000001b1b7808 */ /* 0x000fe20006800000 */
[----:B------:R-:W-:Y:S01]  /*19680*/  VIADD R39, R184, 0xfffffe61 ;  /* 0xfffffe61b8277836 */ /* 0x000fe20000000000 */
[C---:B------:R-:W-:Y:S02]  /*19690*/  ISETP.GE.AND P6, PT, R41.reuse, R216, PT ;  /* 0x000000d82900720c */ /* 0x040fe40003fc6270 */
[----:B------:R-:W-:Y:S02]  /*196a0*/  ISETP.GE.AND P5, PT, R41, R217, PT ;  /* 0x000000d92900720c */ /* 0x000fe40003fa6270 */
[----:B------:R-:W-:Y:S01]  /*196b0*/  FSEL R43, R21, -INF , !P2 ;  /* 0xff800000152b7808 */ /* 0x000fe20005000000 */
[----:B------:R-:W-:Y:S01]  /*196c0*/  HMMA.16816.F32 R112, R212, R198, R112 ;  /* 0x000000c6d470723c */ /* 0x000fe20000001870 */
[----:B------:R-:W-:-:S02]  /*196d0*/  FSEL R36, R23, -INF , !P3 ;  /* 0xff80000017247808 */ /* 0x000fc40005800000 */
[----:B------:R-:W-:Y:S02]  /*196e0*/  FSEL R41, R22, -INF , !P1 ;  /* 0xff80000016297808 */ /* 0x000fe40004800000 */
[CC--:B------:R-:W-:Y:S02]  /*196f0*/  ISETP.GE.AND P2, PT, R20.reuse, R216.reuse, PT ;  /* 0x000000d81400720c */ /* 0x0c0fe40003f46270 */
[-C--:B------:R-:W-:Y:S01]  /*19700*/  ISETP.GE.AND P3, PT, R20, R217.reuse, PT ;  /* 0x000000d91400720c */ /* 0x080fe20003f66270 */
[----:B------:R-:W-:Y:S01]  /*19710*/  HMMA.16816.F32 R100, R212, R188, R100 ;  /* 0x000000bcd464723c */ /* 0x000fe20000001864 */
[----:B------:R-:W2:Y:S01]  /*19720*/  LDSM.16.M88.4 R20, [R221+0x6000] ;  /* 0x00600000dd14783b */ /* 0x000ea20000000200 */
[C---:B------:R-:W-:Y:S02]  /*19730*/  ISETP.GE.AND P4, PT, R42.reuse, R216, PT ;  /* 0x000000d82a00720c */ /* 0x040fe40003f86270 */
[----:B------:R-:W-:Y:S01]  /*19740*/  ISETP.GE.AND P1, PT, R42, R217, PT ;  /* 0x000000d92a00720c */ /* 0x000fe20003f26270 */
[----:B------:R-:W-:Y:S01]  /*19750*/  VIADD R42, R184, 0xfffffe60 ;  /* 0xfffffe60b82a7836 */ /* 0x000fe20000000000 */
[----:B------:R-:W-:-:S02]  /*19760*/  FSEL R16, R16, -INF , !P6 ;  /* 0xff80000010107808 */ /* 0x000fc40007000000 */
        /* <DEDUP_REMOVED lines=20> */
[-C--:B------:R-:W-:Y:S02]  /*198b0*/  ISETP.GE.AND P5, PT, R12, R217.reuse, PT ;  /* 0x000000d90c00720c */ /* 0x080fe40003fa6270 */
[----:B------:R-:W1:Y:S01]  /*198c0*/  LDSM.16.M88.4 R12, [R221+0x6800] ;  /* 0x00680000dd0c783b */ /* 0x000e620000000200 */
[----:B------:R-:W-:Y:S01]  /*198d0*/  FSEL R57, R8, -INF , !P4 ;  /* 0xff80000008397808 */ /* 0x000fe20006000000 */
[----:B------:R-:W-:Y:S01]  /*198e0*/  VIADD R8, R184, 0xfffffe70 ;  /* 0xfffffe70b8087836 */ /* 0x000fe20000000000 */
[----:B------:R-:W-:Y:S01]  /*198f0*/  FSEL R58, R10, -INF , !P1 ;  /* 0xff8000000a3a7808 */ /* 0x000fe20004800000 */
[----:B--2---:R-:W-:Y:S01]  /*19900*/  HMMA.16816.F32 R164, R68, R20, R164 ;  /* 0x0000001444a4723c */ /* 0x004fe200000018a4 */
[----:B------:R-:W-:Y:S01]  /*19910*/  FSEL R180, R4, -INF , !P6 ;  /* 0xff80000004b47808 */ /* 0x000fe20007000000 */
[----:B------:R-:W-:Y:S01]  /*19920*/  VIADD R4, R184, 0xfffffe78 ;  /* 0xfffffe78b8047836 */ /* 0x000fe20000000000 */
[C---:B------:R-:W-:Y:S02]  /*19930*/  ISETP.GE.AND P4, PT, R28.reuse, R216, PT ;  /* 0x000000d81c00720c */ /* 0x040fe40003f86270 */
[----:B------:R-:W-:-:S02]  /*19940*/  ISETP.GE.AND P1, PT, R28, R217, PT ;  /* 0x000000d91c00720c */ /* 0x000fc40003f26270 */
[----:B------:R-:W-:Y:S01]  /*19950*/  FSEL R183, R5, -INF , !P4 ;  /* 0xff80000005b77808 */ /* 0x000fe20006000000 */
[----:B------:R-:W-:Y:S01]  /*19960*/  HMMA.16816.F32 R128, R68, R22, R128 ;  /* 0x000000164480723c */ /* 0x000fe20000001880 */
[----:B------:R-:W-:Y:S02]  /*19970*/  FSEL R182, R7, -INF , !P1 ;  /* 0xff80000007b67808 */ /* 0x000fe40004800000 */
[----:B------:R-:W-:Y:S02]  /*19980*/  FSEL R181, R6, -INF , !P5 ;  /* 0xff80000006b57808 */ /* 0x000fe40006800000 */
[C---:B------:R-:W-:Y:S02]  /*19990*/  ISETP.GE.AND P4, PT, R4.reuse, R216, PT ;  /* 0x000000d80400720c */ /* 0x040fe40003f86270 */
[----:B------:R-:W-:Y:S02]  /*199a0*/  ISETP.GE.AND P1, PT, R4, R217, PT ;  /* 0x000000d90400720c */ /* 0x000fe40003f26270 */
[----:B------:R-:W2:Y:S01]  /*199b0*/  LDSM.16.M88.4 R4, [R221+0x7000] ;  /* 0x00700000dd04783b */ /* 0x000ea20000000200 */
[----:B------:R-:W-:Y:S01]  /*199c0*/  FSEL R176, R9, -INF , !P2 ;  /* 0xff80000009b07808 */ /* 0x000fe20005000000 */
[----:B------:R-:W-:Y:S01]  /*199d0*/  VIADD R9, R184, 0xfffffe71 ;  /* 0xfffffe71b8097836 */ /* 0x000fe20000000000 */
[----:B------:R-:W-:-:S02]  /*199e0*/  FSEL R177, R11, -INF , !P3 ;  /* 0xff8000000bb17808 */ /* 0x000fc40005800000 */
[CC--:B------:R-:W-:Y:S02]  /*199f0*/  ISETP.GE.AND P2, PT, R8.reuse, R216.reuse, PT ;  /* 0x000000d80800720c */ /* 0x0c0fe40003f46270 */
[-C--:B------:R-:W-:Y:S01]  /*19a00*/  ISETP.GE.AND P3, PT, R8, R217.reuse, PT ;  /* 0x000000d90800720c */ /* 0x080fe20003f66270 */
[----:B------:R-:W-:Y:S01]  /*19a10*/  VIADD R8, R184, 0xfffffe79 ;  /* 0xfffffe79b8087836 */ /* 0x000fe20000000000 */
[----:B------:R-:W-:Y:S02]  /*19a20*/  FSEL R172, R172, -INF , !P2 ;  /* 0xff800000acac7808 */ /* 0x000fe40005000000 */
[----:B------:R-:W-:Y:S02]  /*19a30*/  FSEL R174, R174, -INF , !P3 ;  /* 0xff800000aeae7808 */ /* 0x000fe40005800000 */
[CC--:B------:R-:W-:Y:S02]  /*19a40*/  ISETP.GE.AND P2, PT, R8.reuse, R216.reuse, PT ;  /* 0x000000d80800720c */ /* 0x0c0fe40003f46270 */
[----:B------:R-:W-:Y:S01]  /*19a50*/  ISETP.GE.AND P3, PT, R8, R217, PT ;  /* 0x000000d90800720c */ /* 0x000fe20003f66270 */
[----:B------:R-:W-:Y:S01]  /*19a60*/  VIADD R8, R184, 0xfffffe80 ;  /* 0xfffffe80b8087836 */ /* 0x000fe20000000000 */
[----:B------:R-:W-:-:S02]  /*19a70*/  ISETP.GE.AND P6, PT, R9, R216, PT ;  /* 0x000000d80900720c */ /* 0x000fc40003fc6270 */
[-C--:B------:R-:W-:Y:S01]  /*19a80*/  ISETP.GE.AND P5, PT, R9, R217.reuse, PT ;  /* 0x000000d90900720c */ /* 0x080fe20003fa6270 */
[C---:B-1----:R-:W-:Y:S01]  /*19a90*/  HMMA.16816.F32 R124, R68.reuse, R12, R124 ;  /* 0x0000000c447c723c */ /* 0x042fe2000000187c */
[----:B------:R-:W-:Y:S01]  /*19aa0*/  FSEL R173, R173, -INF , !P6 ;  /* 0xff800000adad7808 */ /* 0x000fe20007000000 */
[C---:B------:R-:W-:Y:S01]  /*19ab0*/  VIADD R12, R184.reuse, 0xfffffe89 ;  /* 0xfffffe89b80c7836 */ /* 0x040fe20000000000 */
[----:B------:R-:W-:Y:S01]  /*19ac0*/  FSEL R175, R175, -INF , !P5 ;  /* 0xff800000afaf7808 */ /* 0x000fe20006800000 */
        /* <DEDUP_REMOVED lines=16> */
[C---:B------:R-:W-:Y:S01]  /*19bd0*/  VIADD R12, R184.reuse, 0xfffffe90 ;  /* 0xfffffe90b80c7836 */ /* 0x040fe20000000000 */
[CC--:B------:R-:W-:Y:S01]  /*19be0*/  ISETP.GE.AND P4, PT, R9.reuse, R216.reuse, PT ;  /* 0x000000d80900720c */ /* 0x0c0fe20003f86270 */
[----:B------:R-:W-:Y:S01]  /*19bf0*/  VIADD R5, R184, 0xfffffea1 ;  /* 0xfffffea1b8057836 */ /* 0x000fe20000000000 */
[----:B------:R-:W-:Y:S01]  /*19c00*/  ISETP.GE.AND P1, PT, R9, R217, PT ;  /* 0x000000d90900720c */ /* 0x000fe20003f26270 */
[----:B------:R-:W-:Y:S01]  /*19c10*/  HMMA.16816.F32 R112, R68, R6, R112 ;  /* 0x000000064470723c */ /* 0x000fe20000001870 */
[----:B------:R-:W-:-:S02]  /*19c20*/  ISETP.GE.AND P2, PT, R8, R216, PT ;  /* 0x000000d80800720c */ /* 0x000fc40003f46270 */
[-C--:B------:R-:W-:Y:S02]  /*19c30*/  ISETP.GE.AND P3, PT, R8, R217.reuse, PT ;  /* 0x000000d90800720c */ /* 0x080fe40003f66270 */
[----:B------:R-:W1:Y:S01]  /*19c40*/  LDSM.16.M88.4 R8, [R221+0x7800] ;  /* 0x00780000dd08783b */ /* 0x000e620000000200 */
        /* <DEDUP_REMOVED lines=13> */
[----:B------:R-:W-:Y:S01]  /*19d20*/  FSEL R124, R124, -INF , !P4 ;  /* 0xff8000007c7c7808 */ /* 0x000fe20006000000 */
[----:B------:R-:W2:Y:S01]  /*19d30*/  LDSM.16.M88.4 R12, [R221+0x8000] ;  /* 0x00800000dd0c783b */ /* 0x000ea20000000200 */
        /* <DEDUP_REMOVED lines=11> */
[----:B------:R-:W-:Y:S01]  /*19df0*/  FSEL R122, R122, -INF , !P5 ;  /* 0xff8000007a7a7808 */ /* 0x000fe20006800000 */
[C---:B------:R-:W-:Y:S01]  /*19e00*/  VIADD R8, R184.reuse, 0xfffffea9 ;  /* 0xfffffea9b8087836 */ /* 0x040fe20000000000 */
[----:B------:R-:W-:Y:S01]  /*19e10*/  FSEL R121, R121, -INF , !P4 ;  /* 0xff80000079797808 */ /* 0x000fe20006000000 */
[----:B------:R-:W-:Y:S01]  /*19e20*/  VIADD R9, R184, 0xfffffeb1 ;  /* 0xfffffeb1b8097836 */ /* 0x000fe20000000000 */
[----:B------:R-:W-:-:S02]  /*19e30*/  FSEL R123, R123, -INF , !P1 ;  /* 0xff8000007b7b7808 */ /* 0x000fc40004800000 */
[CC--:B------:R-:W-:Y:S01]  /*19e40*/  ISETP.GE.AND P6, PT, R5.reuse, R216.reuse, PT ;  /* 0x000000d80500720c */ /* 0x0c0fe20003fc6270 */
[----:B------:R-:W-:Y:S01]  /*19e50*/  HMMA.16816.F32 R104, R68, R10, R104 ;  /* 0x0000000a4468723c */ /* 0x000fe20000001868 */
        /* <DEDUP_REMOVED lines=8> */
[C---:B------:R-:W-:Y:S01]  /*19ee0*/  VIADD R8, R184.reuse, 0xfffffeb0 ;  /* 0xfffffeb0b8087836 */ /* 0x040fe20000000000 */
[C---:B--2---:R-:W-:Y:S01]  /*19ef0*/  HMMA.16816.F32 R100, R68.reuse, R12, R100 ;  /* 0x0000000c4464723c */ /* 0x044fe20000001864 */
[----:B------:R-:W-:Y:S01]  /*19f00*/  FSEL R117, R117, -INF , !P6 ;  /* 0xff80000075757808 */ /* 0x000fe20007000000 */
[C---:B------:R-:W-:Y:S01]  /*19f10*/  VIADD R12, R184.reuse, 0xfffffeb9 ;  /* 0xfffffeb9b80c7836 */ /* 0x040fe20000000000 */
        /* <DEDUP_REMOVED lines=19> */
[----:B-1----:R-:W-:Y:S01]  /*1a050*/  HMMA.16816.F32 R92, R68, R4, R92 ;  /* 0x00000004445c723c */ /* 0x002fe2000000185c */
[----:B------:R-:W-:Y:S01]  /*1a060*/  FSEL R109, R109, -INF , !P4 ;  /* 0xff8000006d6d7808 */ /* 0x000fe20006000000 */
[----:B------:R-:W1:Y:S01]  /*1a070*/  LDSM.16.M88.4 R8, [R221+0x9000] ;  /* 0x00900000dd08783b */ /* 0x000e620000000200 */
[----:B------:R-:W-:Y:S01]  /*1a080*/  FSEL R111, R111, -INF , !P1 ;  /* 0xff8000006f6f7808 */ /* 0x000fe20004800000 */
[----:B------:R-:W-:Y:S01]  /*1a090*/  VIADD R4, R184, 0xfffffec9 ;  /* 0xfffffec9b8047836 */ /* 0x000fe20000000000 */
[----:B------:R-:W-:-:S02]  /*1a0a0*/  ISETP.GE.AND P4, PT, R12, R216, PT ;  /* 0x000000d80c00720c */ /* 0x000fc40003f86270 */
[----:B------:R-:W-:Y:S01]  /*1a0b0*/  ISETP.GE.AND P1, PT, R12, R217, PT ;  /* 0x000000d90c00720c */ /* 0x000fe20003f26270 */
[----:B------:R-:W-:Y:S01]  /*1a0c0*/  HMMA.16816.F32 R88, R68, R6, R88 ;  /* 0x000000064458723c */ /* 0x000fe20000001858 */
[----:B------:R-:W-:Y:S01]  /*1a0d0*/  FSEL R100, R100, -INF , !P4 ;  /* 0xff80000064647808 */ /* 0x000fe20006000000 */
[----:B------:R-:W-:Y:S01]  /*1a0e0*/  VIADD R12, R184, 0xfffffec8 ;  /* 0xfffffec8b80c7836 */ /* 0x000fe20000000000 */
        /* <DEDUP_REMOVED lines=11> */
[----:B------:R-:W-:Y:S02]  /*1a1a0*/  ISETP.GE.AND P3, PT, R4, R217, PT ;  /* 0x000000d90400720c */ /* 0x000fe40003f66270 */
[----:B------:R-:W2:Y:S01]  /*1a1b0*/  LDSM.16.M88.4 R4, [R221+0x9800] ;  /* 0x00980000dd04783b */ /* 0x000ea20000000200 */
[----:B------:R-:W-:Y:S01]  /*1a1c0*/  FSEL R105, R105, -INF , !P6 ;  /* 0xff80000069697808 */ /* 0x000fe20007000000 */
[----:B------:R-:W-:-:S04]  /*1a1d0*/  DEPBAR.LE SB0, 0x0 ;  /* 0x000080000000791a */ /* 0x000fc80000000000 */
[----:B------:R-:W-:Y:S02]  /*1a1e0*/  FSEL R107, R107, -INF , !P5 ;  /* 0xff8000006b6b7808 */ /* 0x000fe40006800000 */
[CC--:B------:R-:W-:Y:S01]  /*1a1f0*/  ISETP.GE.AND P6, PT, R12.reuse, R216.reuse, PT ;  /* 0x000000d80c00720c */ /* 0x0c0fe20003fc6270 */
[C---:B-1----:R-:W-:Y:S01]  /*1a200*/  HMMA.16816.F32 R84, R68.reuse, R8, R84 ;  /* 0x000000084454723c */ /* 0x042fe20000001854 */
[-C--:B------:R-:W-:Y:S01]  /*1a210*/  ISETP.GE.AND P5, PT, R12, R217.reuse, PT ;  /* 0x000000d90c00720c */ /* 0x080fe20003fa6270 */
[----:B------:R-:W-:Y:S01]  /*1a220*/  VIADD R12, R184, 0xfffffed1 ;  /* 0xfffffed1b80c7836 */ /* 0x000fe20000000000 */
[----:B------:R-:W-:Y:S01]  /*1a230*/  FSEL R96, R96, -INF , !P6 ;  /* 0xff80000060607808 */ /* 0x000fe20007000000 */
[----:B------:R-:W-:Y:S01]  /*1a240*/  VIADD R8, R184, 0xfffffed9 ;  /* 0xfffffed9b8087836 */ /* 0x000fe20000000000 */
        /* <DEDUP_REMOVED lines=13> */
[----:B------:R-:W-:Y:S01]  /*1a320*/  ISETP.GE.AND P1, PT, R8, R217, PT ;  /* 0x000000d90800720c */ /* 0x000fe20003f26270 */
[----:B------:R-:W-:Y:S01]  /*1a330*/  VIADD R8, R184, 0xfffffee0 ;  /* 0xfffffee0b8087836 */ /* 0x000fe20000000000 */
[----:B------:R-:W-:Y:S02]  /*1a340*/  FSEL R88, R88, -INF , !P4 ;  /* 0xff80000058587808 */ /* 0x000fe40006000000 */
[----:B------:R-:W-:Y:S01]  /*1a350*/  FSEL R90, R90, -INF , !P2 ;  /* 0xff8000005a5a7808 */ /* 0x000fe20005000000 */
[----:B--2---:R-:W-:Y:S01]  /*1a360*/  HMMA.16816.F32 R76, R68, R4, R76 ;  /* 0x00000004444c723c */ /* 0x004fe2000000184c */
[----:B------:R-:W-:Y:S01]  /*1a370*/  FSEL R93, R93, -INF , !P6 ;  /* 0xff8000005d5d7808 */ /* 0x000fe20007000000 */
[----:B------:R-:W-:Y:S01]  /*1a380*/  VIADD R4, R184, 0xfffffef1 ;  /* 0xfffffef1b8047836 */ /* 0x000fe20000000000 */
[----:B------:R-:W-:Y:S01]  /*1a390*/  FSEL R95, R95, -INF , !P5 ;  /* 0xff8000005f5f7808 */ /* 0x000fe20006800000 */
[----:B------:R-:W-:Y:S01]  /*1a3a0*/  BAR.SYNC.DEFER_BLOCKING 0x0 ;  /* 0x0000000000007b1d */ /* 0x000fe20000010000 */
        /* <DEDUP_REMOVED lines=10> */
[-C--:B------:R-:W-:Y:S02]  /*1a450*/  ISETP.GE.AND P6, PT, R9, R216.reuse, PT ;  /* 0x000000d80900720c */ /* 0x080fe40003fc6270 */
        /* <DEDUP_REMOVED lines=10> */
[----:B------:R-:W-:Y:S02]  /*1a500*/  ISETP.GE.AND P1, PT, R8, R217, PT ;  /* 0x000000d90800720c */ /* 0x000fe40003f26270 */
[----:B------:R-:W-:Y:S02]  /*1a510*/  FSEL R82, R82, -INF , !P3 ;  /* 0xff80000052527808 */ /* 0x000fe40005800000 */
[----:B------:R-:W-:Y:S02]  /*1a520*/  FSEL R179, R78, -INF , !P1 ;  /* 0xff8000004eb37808 */ /* 0x000fe40004800000 */
[----:B------:R-:W-:-:S02]  /*1a530*/  ISETP.GE.AND P3, PT, R184, R216, PT ;  /* 0x000000d8b800720c */ /* 0x000fc40003f66270 */
[-C--:B------:R-:W-:Y:S02]  /*1a540*/  ISETP.GE.AND P1, PT, R184, R217.reuse, PT ;  /* 0x000000d9b800720c */ /* 0x080fe40003f26270 */
[----:B------:R-:W-:Y:S02]  /*1a550*/  FSEL R184, R79, -INF , !P6 ;  /* 0xff8000004fb87808 */ /* 0x000fe40007000000 */
[----:B------:R-:W-:Y:S02]  /*1a560*/  ISETP.GT.AND P6, PT, R185, R230, PT ;  /* 0x000000e6b900720c */ /* 0x000fe40003fc4270 */
[----:B------:R-:W-:Y:S02]  /*1a570*/  FSEL R85, R85, -INF , !P2 ;  /* 0xff80000055557808 */ /* 0x000fe40005000000 */
[----:B------:R-:W-:Y:S02]  /*1a580*/  FSEL R87, R87, -INF , !P4 ;  /* 0xff80000057577808 */ /* 0x000fe40006000000 */
[----:B------:R-:W-:-:S02]  /*1a590*/  ISETP.GE.AND P2, PT, R9, R217, PT ;  /* 0x000000d90900720c */ /* 0x000fc40003f46270 */
[-C--:B------:R-:W-:Y:S02]  /*1a5a0*/  ISETP.GE.AND P4, PT, R8, R216.reuse, PT ;  /* 0x000000d80800720c */ /* 0x080fe40003f86270 */
[----:B------:R-:W-:Y:S02]  /*1a5b0*/  FSEL R83, R83, -INF , !P2 ;  /* 0xff80000053537808 */ /* 0x000fe40005000000 */
[----:B------:R-:W-:Y:S02]  /*1a5c0*/  FSEL R178, R76, -INF , !P4 ;  /* 0xff8000004cb27808 */ /* 0x000fe40006000000 */
[C---:B------:R-:W-:Y:S02]  /*1a5d0*/  ISETP.GE.AND P4, PT, R4.reuse, R216, PT ;  /* 0x000000d80400720c */ /* 0x040fe40003f86270 */
[----:B------:R-:W-:Y:S02]  /*1a5e0*/  ISETP.GE.AND P2, PT, R4, R217, PT ;  /* 0x000000d90400720c */ /* 0x000fe40003f46270 */
[----:B------:R-:W-:-:S02]  /*1a5f0*/  FSEL R187, R77, -INF , !P5 ;  /* 0xff8000004dbb7808 */ /* 0x000fc40006800000 */
        /* <DEDUP_REMOVED lines=19> */
[----:B------:R-:W-:-:S05]  /*1a730*/  ISETP.GE.AND P4, PT, R13, RZ, PT ;  /* 0x000000ff0d00720c */ /* 0x000fca0003f86270 */
        /* <DEDUP_REMOVED lines=22> */
[----:B------:R-:W-:-:S07]  /*1a8a0*/  ISETP.NE.AND P2, PT, R8, RZ, PT ;  /* 0x000000ff0800720c */ /* 0x000fce0003f45270 */
        /* <DEDUP_REMOVED lines=28> */
.L_x_3441:
[----:B------:R-:W-:Y:S01]  /*1aa70*/  UMOV UR8, URZ ;  /* 0x000000ff00087c82 */ /* 0x000fe20008000000 */
[----:B--2---:R-:W-:Y:S01]  /*1aa80*/  USHF.L.U32 UR7, UR4, 0x8, URZ ;  /* 0x0000000804077899 */ /* 0x004fe200080006ff */
[----:B------:R-:W-:-:S05]  /*1aa90*/  IADD3 R5, P1, PT, RZ, -UR8, RZ ;  /* 0x80000008ff057c10 */ /* 0x000fca000ff3e0ff */
[----:B------:R-:W-:-:S05]  /*1aaa0*/  IMAD.X R4, RZ, RZ, ~UR7, P1 ;  /* 0x80000007ff047e24 */ /* 0x000fca00088e06ff */
[----:B------:R-:W-:-:S04]  /*1aab0*/  SHF.R.S64 R5, R5, 0x1f, R4 ;  /* 0x0000001f05057819 */ /* 0x000fc80000001004 */
[----:B------:R-:W-:-:S04]  /*1aac0*/  IADD3 R234, P1, PT, R5, R234, RZ ;  /* 0x000000ea05ea7210 */ /* 0x000fc80007f3e0ff */
[----:B------:R-:W-:-:S09]  /*1aad0*/  LEA.HI.X.SX32 R235, R4, R235, 0x1, P1 ;  /* 0x000000eb04eb7211 */ /* 0x000fd200008f0eff */
.L_x_3442:
[----:B------:R-:W-:Y:S01]  /*1aae0*/  USHF.L.U32 UR7, UR4, 0x5, URZ ;  /* 0x0000000504077899 */ /* 0x000fe200080006ff */
[----:B------:R-:W-:Y:S01]  /*1aaf0*/  @!PT LDS RZ, [RZ] ;  /* 0x00000000fffff984 */ /* 0x000fe20000000800 */
[----:B------:R-:W-:Y:S01]  /*1ab00*/  @!PT LDS RZ, [RZ] ;  /* 0x00000000fffff984 */ /* 0x000fe20000000800 */
[----:B------:R-:W-:Y:S01]  /*1ab10*/  @!PT LDS RZ, [RZ] ;  /* 0x00000000fffff984 */ /* 0x000fe20000000800 */
[----:B-1----:R-:W-:Y:S01]  /*1ab20*/  LDGSTS.E.BYPASS.LTC128B.128 [R218+0x2000], desc[UR10][R234.64] ;  /* 0x02000000eada7fae */ /* 0x002fe2000b981a0a */
        /* <DEDUP_REMOVED lines=47> */
.L_x_3440:
[----:B------:R-:W-:Y:S01]  /*1ae20*/  FMNMX3.FTZ R5, R2, R190, R194, !PT ;  /* 0x000000be02057276 */ /* 0x000fe200078100c2 */
[----:B------:R-:W2:Y:S01]  /*1ae30*/  LDCU UR4, c[0x0][0x45c] ;  /* 0x00008b80ff0477ac */ /* 0x000ea20008000800 */
        /* <DEDUP_REMOVED lines=64> */
[----:B------:R-:W3:Y:S01]  /*1b240*/  SHFL.BFLY PT, R7, R8, 0x2, 0x1f ;  /* 0x0c401f0008077f89 */ /* 0x000ee200000e0000 */
[----:B------:R-:W-:-:S02]  /*1b250*/  MOV R206, 0x20 ;  /* 0x0000002000ce7802 */ /* 0x000fc40000000f00 */
[----:B------:R-:W-:Y:S01]  /*1b260*/  @P6 IADD3 R59, PT, PT, R59, -0x3, RZ ;  /* 0xfffffffd3b3b6810 */ /* 0x000fe20007ffe0ff */
[----:B------:R-:W4:Y:S01]  /*1b270*/  SHFL.BFLY PT, R5, R6, 0x2, 0x1f ;  /* 0x0c401f0006057f89 */ /* 0x000f2200000e0000 */
[----:B------:R-:W-:Y:S02]  /*1b280*/  SEL R206, R206, 0xffffffe0, !P3 ;  /* 0xffffffe0cece7807 */ /* 0x000fe40005800000 */
[----:B---3--:R-:W-:Y:S02]  /*1b290*/  FMNMX.FTZ R7, R8, R7, !PT ;  /* 0x0000000708077209 */ /* 0x008fe40007810000 */
[----:B----4-:R-:W-:-:S03]  /*1b2a0*/  FMNMX.FTZ R5, R6, R5, !PT ;  /* 0x0000000506057209 */ /* 0x010fc60007810000 */
[----:B------:R-:W3:Y:S04]  /*1b2b0*/  SHFL.BFLY PT, R192, R7, 0x1, 0x1f ;  /* 0x0c201f0007c07f89 */ /* 0x000ee800000e0000 */
[----:B------:R-:W4:Y:S01]  /*1b2c0*/  SHFL.BFLY PT, R4, R5, 0x1, 0x1f ;  /* 0x0c201f0005047f89 */ /* 0x000f2200000e0000 */
[----:B---3--:R-:W-:-:S04]  /*1b2d0*/  FMNMX.FTZ R192, R7, R192, !PT ;  /* 0x000000c007c07209 */ /* 0x008fc80007810000 */
[C---:B------:R-:W-:Y:S01]  /*1b2e0*/  FSETP.NEU.FTZ.AND P2, PT, R192.reuse, -INF , PT ;  /* 0xff800000c000780b */ /* 0x040fe20003f5d000 */
[----:B--2---:R-:W-:-:S05]  /*1b2f0*/  FMUL.FTZ R201, R192, UR4 ;  /* 0x00000004c0c97c20 */ /* 0x004fca0008410000 */
[----:B------:R-:W-:-:S05]  /*1b300*/  FSEL R201, R201, RZ, P2 ;  /* 0x000000ffc9c97208 */ /* 0x000fca0001000000 */
[--C-:B------:R-:W-:Y:S01]  /*1b310*/  FFMA.FTZ R200, R190, UR4, -R201.reuse ;  /* 0x00000004bec87c23 */ /* 0x100fe200080108c9 */
[----:B----4-:R-:W-:Y:S01]  /*1b320*/  FMNMX.FTZ R190, R5, R4, !PT ;  /* 0x0000000405be7209 */ /* 0x010fe20007810000 */
[--C-:B------:R-:W-:Y:S01]  /*1b330*/  FFMA.FTZ R197, R202, UR4, -R201.reuse ;  /* 0x00000004cac57c23 */ /* 0x100fe200080108c9 */
[----:B------:R-:W-:Y:S01]  /*1b340*/  LOP3.LUT R202, R3, R56, RZ, 0xfc, !PT ;  /* 0x0000003803ca7212 */ /* 0x000fe200078efcff */
[--C-:B------:R-:W-:Y:S01]  /*1b350*/  FFMA.FTZ R198, R196, UR4, -R201.reuse ;  /* 0x00000004c4c67c23 */ /* 0x100fe200080108c9 */
[C---:B------:R-:W-:Y:S01]  /*1b360*/  FSETP.NEU.FTZ.AND P1, PT, R190.reuse, -INF , PT ;  /* 0xff800000be00780b */ /* 0x040fe20003f3d000 */
[----:B------:R-:W-:Y:S01]  /*1b370*/  FMUL.FTZ R4, R190, UR4 ;  /* 0x00000004be047c20 */ /* 0x000fe20008410000 */
[----:B------:R-:W-:Y:S01]  /*1b380*/  FSEL R5, R192, RZ, P2 ;  /* 0x000000ffc0057208 */ /* 0x000fe20001000000 */
[----:B------:R-:W-:Y:S01]  /*1b390*/  FFMA.FTZ R199, R194, UR4, -R201 ;  /* 0x00000004c2c77c23 */ /* 0x000fe200080108c9 */
[----:B------:R-:W-:Y:S01]  /*1b3a0*/  LEA R202, R202, UR6, 0x1 ;  /* 0x00000006caca7c11 */ /* 0x000fe2000f8e08ff */
[----:B------:R-:W-:Y:S01]  /*1b3b0*/  MUFU.EX2 R200, R200 ;  /* 0x000000c800c87308 */ /* 0x000fe20000000800 */
[----:B------:R-:W-:Y:S01]  /*1b3c0*/  FSEL R196, R4, RZ, P1 ;  /* 0x000000ff04c47208 */ /* 0x000fe20000800000 */
[----:B------:R-:W-:Y:S01]  /*1b3d0*/  FADD.FTZ R4, R2, -R5 ;  /* 0x8000000502047221 */ /* 0x000fe20000010000 */
[----:B------:R-:W-:Y:S01]  /*1b3e0*/  FSEL R5, R190, RZ, P1 ;  /* 0x000000ffbe057208 */ /* 0x000fe20000800000 */
[----:B-1----:R-:W1:Y:S01]  /*1b3f0*/  LDSM.16.MT88.4 R20, [R202+0xa000] ;  /* 0x00a00000ca14783b */ /* 0x002e620000004200 */
[----:B------:R-:W-:Y:S01]  /*1b400*/  IADD3 R28, PT, PT, R202, 0xa000, RZ ;  /* 0x0000a000ca1c7810 */ /* 0x000fe20007ffe0ff */
[--C-:B------:R-:W-:Y:S01]  /*1b410*/  FFMA.FTZ R195, R193, UR4, -R196.reuse ;  /* 0x00000004c1c37c23 */ /* 0x100fe200080108c4 */
[--C-:B------:R-:W-:Y:S01]  /*1b420*/  FFMA.FTZ R194, R203, UR4, -R196.reuse ;  /* 0x00000004cbc27c23 */ /* 0x100fe200080108c4 */
[----:B------:R-:W-:Y:S01]  /*1b430*/  FADD.FTZ R5, R0, -R5 ;  /* 0x8000000500057221 */ /* 0x000fe20000010000 */
[--C-:B------:R-:W-:Y:S01]  /*1b440*/  FFMA.FTZ R193, R205, UR4, -R196.reuse ;  /* 0x00000004cdc17c23 */ /* 0x100fe200080108c4 */
[--C-:B------:R-:W-:Y:S01]  /*1b450*/  FFMA.FTZ R2, R229, UR4, -R196.reuse ;  /* 0x00000004e5027c23 */ /* 0x100fe200080108c4 */
[----:B------:R-:W-:Y:S01]  /*1b460*/  FMUL.FTZ R204, R4, UR4 ;  /* 0x0000000404cc7c20 */ /* 0x000fe20008410000 */
[----:B------:R-:W-:Y:S01]  /*1b470*/  FMUL.FTZ R203, R5, UR4 ;  /* 0x0000000405cb7c20 */ /* 0x000fe20008410000 */
[----:B------:R-:W2:Y:S01]  /*1b480*/  MUFU.EX2 R199, R199 ;  /* 0x000000c700c77308 */ /* 0x000ea20000000800 */
[----:B------:R-:W-:Y:S01]  /*1b490*/  IADD3 R205, PT, PT, R202, 0xa040, RZ ;  /* 0x0000a040cacd7810 */ /* 0x000fe20007ffe0ff */
[--C-:B------:R-:W-:Y:S01]  /*1b4a0*/  FFMA.FTZ R50, R50, UR4, -R201.reuse ;  /* 0x0000000432327c23 */ /* 0x100fe200080108c9 */
[----:B------:R-:W-:Y:S01]  /*1b4b0*/  @P0 IADD3 R205, PT, PT, R28, -0x40, RZ ;  /* 0xffffffc01ccd0810 */ /* 0x000fe20007ffe0ff */
[--C-:B------:R-:W-:Y:S01]  /*1b4c0*/  FFMA.FTZ R57, R57, UR4, -R201.reuse ;  /* 0x0000000439397c23 */ /* 0x100fe200080108c9 */
[----:B------:R-:W-:Y:S01]  /*1b4d0*/  IADD3 R0, PT, PT, R206, R202, RZ ;  /* 0x000000cace007210 */ /* 0x000fe20007ffe0ff */
[--C-:B------:R-:W-:Y:S01]  /*1b4e0*/  FFMA.FTZ R164, R164, UR4, -R201.reuse ;  /* 0x00000004a4a47c23 */ /* 0x100fe200080108c9 */
[----:B------:R-:W-:Y:S01]  /*1b4f0*/  IADD3 R206, PT, PT, R206, R205, RZ ;  /* 0x000000cdcece7210 */ /* 0x000fe20007ffe0ff */
[----:B------:R-:W-:Y:S01]  /*1b500*/  MUFU.EX2 R198, R198 ;  /* 0x000000c600c67308 */ /* 0x000fe20000000800 */
[----:B------:R-:W-:Y:S01]  /*1b510*/  LDSM.16.MT88.4 R28, [R205] ;  /* 0x00000000cd1c783b */ /* 0x000fe20000004200 */
[--C-:B------:R-:W-:Y:S01]  /*1b520*/  FFMA.FTZ R165, R165, UR4, -R201.reuse ;  /* 0x00000004a5a57c23 */ /* 0x100fe200080108c9 */
[--C-:B------:R-:W-:Y:S01]  /*1b530*/  FFMA.FTZ R128, R128, UR4, -R201.reuse ;  /* 0x0000000480807c23 */ /* 0x100fe200080108c9 */
[--C-:B------:R-:W-:Y:S01]  /*1b540*/  FFMA.FTZ R129, R129, UR4, -R201.reuse ;  /* 0x0000000481817c23 */ /* 0x100fe200080108c9 */
[----:B------:R-:W3:Y:S01]  /*1b550*/  LDSM.16.MT88.4 R4, [R0+0xa000] ;  /* 0x00a000000004783b */ /* 0x000ee20000004200 */
[--C-:B------:R-:W-:Y:S01]  /*1b560*/  FFMA.FTZ R166, R166, UR4, -R196.reuse ;  /* 0x00000004a6a67c23 */ /* 0x100fe200080108c4 */
        /* <DEDUP_REMOVED lines=46> */
[----:B------:R-:W-:Y:S01]  /*1b850*/  FFMA.FTZ R81, R81, UR4, -R201 ;  /* 0x0000000451517c23 */ /* 0x000fe200080108c9 */
[--C-:B------:R-:W-:Y:S01]  /*1b860*/  FFMA.FTZ R82, R82, UR4, -R196.reuse ;  /* 0x0000000452527c23 */ /* 0x100fe200080108c4 */
[----:B------:R-:W-:Y:S01]  /*1b870*/  FFMA.FTZ R83, R83, UR4, -R196 ;  /* 0x0000000453537c23 */ /* 0x000fe200080108c4 */
[----:B------:R-:W5:Y:S01]  /*1b880*/  MUFU.EX2 R203, R203 ;  /* 0x000000cb00cb7308 */ /* 0x000f620000000800 */
[----:B----4-:R-:W-:-:S07]  /*1b890*/  F2FP.F16.F32.PACK_AB R11, R2, R193 ;  /* 0x000000c1020b723e */ /* 0x010fce00000000ff */
[----:B------:R-:W-:Y:S01]  /*1b8a0*/  MUFU.EX2 R164, R164 ;  /* 0x000000a400a47308 */ /* 0x000fe20000000800 */
[-C--:B--2---:R-:W-:Y:S01]  /*1b8b0*/  FMUL.FTZ R12, R160, R204.reuse ;  /* 0x000000cca00c7220 */ /* 0x084fe20000410000 */
[-C--:B------:R-:W-:Y:S01]  /*1b8c0*/  FMUL.FTZ R13, R161, R204.reuse ;  /* 0x000000cca10d7220 */ /* 0x080fe20000410000 */
[-C--:B------:R-:W-:Y:S01]  /*1b8d0*/  FMUL.FTZ R132, R132, R204.reuse ;  /* 0x000000cc84847220 */ /* 0x080fe20000410000 */
[-C--:B------:R-:W-:Y:S01]  /*1b8e0*/  FMUL.FTZ R133, R133, R204.reuse ;  /* 0x000000cc85857220 */ /* 0x080fe20000410000 */
[-C--:B------:R-:W-:Y:S01]  /*1b8f0*/  FMUL.FTZ R45, R137, R204.reuse ;  /* 0x000000cc892d7220 */ /* 0x080fe20000410000 */
[--C-:B------:R-:W-:Y:S01]  /*1b900*/  FFMA.FTZ R160, R62, UR4, -R201.reuse ;  /* 0x000000043ea07c23 */ /* 0x100fe200080108c9 */
[--C-:B------:R-:W-:Y:S01]  /*1b910*/  FFMA.FTZ R137, R61, UR4, -R196.reuse ;  /* 0x000000043d897c23 */ /* 0x100fe200080108c4 */
        /* <DEDUP_REMOVED lines=8> */
[----:B------:R-:W-:Y:S01]  /*1b9a0*/  MUFU.EX2 R160, R160 ;  /* 0x000000a000a07308 */ /* 0x000fe20000000800 */
[C---:B-1----:R-:W-:Y:S01]  /*1b9b0*/  HMMA.16816.F32 R12, R8.reuse, R20, R12 ;  /* 0x00000014080c723c */ /* 0x042fe2000000180c */
[-C--:B------:R-:W-:Y:S01]  /*1b9c0*/  FMUL.FTZ R46, R138, R203.reuse ;  /* 0x000000cb8a2e7220 */ /* 0x080fe20000410000 */
[-C--:B------:R-:W-:Y:S01]  /*1b9d0*/  FMUL.FTZ R52, R144, R204.reuse ;  /* 0x000000cc90347220 */ /* 0x080fe20000410000 */
[-C--:B------:R-:W-:Y:S01]  /*1b9e0*/  FMUL.FTZ R53, R145, R204.reuse ;  /* 0x000000cc91357220 */ /* 0x080fe20000410000 */
[-C--:B------:R-:W-:Y:S01]  /*1b9f0*/  FMUL.FTZ R54, R146, R203.reuse ;  /* 0x000000cb92367220 */ /* 0x080fe20000410000 */
[-C--:B------:R-:W-:Y:S01]  /*1ba00*/  FMUL.FTZ R55, R147, R203.reuse ;  /* 0x000000cb93377220 */ /* 0x080fe20000410000 */
[-C--:B------:R-:W-:Y:S01]  /*1ba10*/  FMUL.FTZ R140, R140, R204.reuse ;  /* 0x000000cc8c8c7220 */ /* 0x080fe20000410000 */
[----:B------:R-:W-:Y:S01]  /*1ba20*/  MUFU.EX2 R137, R137 ;  /* 0x0000008900897308 */ /* 0x000fe20000000800 */
[C---:B------:R-:W-:Y:S01]  /*1ba30*/  HMMA.16816.F32 R20, R8.reuse, R22, R132 ;  /* 0x000000160814723c */ /* 0x040fe20000001884 */
[--C-:B------:R-:W-:Y:S01]  /*1ba40*/  FFMA.FTZ R135, R48, UR4, -R201.reuse ;  /* 0x0000000430877c23 */ /* 0x100fe200080108c9 */
[--C-:B------:R-:W-:Y:S01]  /*1ba50*/  FFMA.FTZ R132, R60, UR4, -R201.reuse ;  /* 0x000000043c847c23 */ /* 0x100fe200080108c9 */
[--C-:B------:R-:W-:Y:S01]  /*1ba60*/  FFMA.FTZ R134, R63, UR4, -R196.reuse ;  /* 0x000000043f867c23 */ /* 0x100fe200080108c4 */
[-C--:B------:R-:W-:Y:S01]  /*1ba70*/  FMUL.FTZ R141, R141, R204.reuse ;  /* 0x000000cc8d8d7220 */ /* 0x080fe20000410000 */
[----:B------:R-:W-:Y:S01]  /*1ba80*/  LDSM.16.MT88.4 R60, [R202+0xa800] ;  /* 0x00a80000ca3c783b */ /* 0x000fe20000004200 */
[-C--:B------:R-:W-:Y:S01]  /*1ba90*/  FMUL.FTZ R142, R142, R203.reuse ;  /* 0x000000cb8e8e7220 */ /* 0x080fe20000410000 */
[----:B------:R1:W2:Y:S01]  /*1baa0*/  MUFU.EX2 R133, R50 ;  /* 0x0000003200857308 */ /* 0x0002a20000000800 */
        /* <DEDUP_REMOVED lines=11> */
[----:B------:R-:W-:Y:S01]  /*1bb60*/  FMUL.FTZ R153, R153, R204 ;  /* 0x000000cc99997220 */ /* 0x000fe20000410000 */
[-C--:B------:R-:W-:Y:S01]  /*1bb70*/  FMUL.FTZ R154, R154, R203.reuse ;  /* 0x000000cb9a9a7220 */ /* 0x080fe20000410000 */
[-C--:B------:R-:W-:Y:S01]  /*1bb80*/  FMUL.FTZ R155, R155, R203.reuse ;  /* 0x000000cb9b9b7220 */ /* 0x080fe20000410000 */
[C---:B---3--:R-:W-:Y:S01]  /*1bb90*/  HMMA.16816.F32 R44, R8.reuse, R4, R44 ;  /* 0x00000004082c723c */ /* 0x048fe2000000182c */
[----:B------:R-:W3:Y:S01]  /*1bba0*/  MUFU.EX2 R135, R135 ;  /* 0x0000008700877308 */ /* 0x000ee20000000800 */
[----:B-1----:R-:W1:Y:S01]  /*1bbb0*/  LDSM.16.MT88.4 R48, [R206] ;  /* 0x00000000ce30783b */ /* 0x002e620000004200 */
[----:B--2---:R-:W-:Y:S01]  /*1bbc0*/  F2FP.F16.F32.PACK_AB R72, R133, R160 ;  /* 0x000000a08548723e */ /* 0x004fe200000000ff */
[--C-:B------:R-:W-:Y:S01]  /*1bbd0*/  FFMA.FTZ R138, R232, UR4, -R201.reuse ;  /* 0x00000004e88a7c23 */ /* 0x100fe200080108c9 */
[--C-:B------:R-:W-:Y:S01]  /*1bbe0*/  FFMA.FTZ R145, R209, UR4, -R196.reuse ;  /* 0x00000004d1917c23 */ /* 0x100fe200080108c4 */
[--C-:B------:R-:W-:Y:S01]  /*1bbf0*/  FFMA.FTZ R144, R211, UR4, -R196.reuse ;  /* 0x00000004d3907c23 */ /* 0x100fe200080108c4 */
[--C-:B------:R-:W-:Y:S01]  /*1bc00*/  FFMA.FTZ R147, R207, UR4, -R196.reuse ;  /* 0x00000004cf937c23 */ /* 0x100fe200080108c4 */
[C---:B------:R-:W-:Y:S01]  /*1bc10*/  HMMA.16816.F32 R52, R8.reuse, R28, R52 ;  /* 0x0000001c0834723c */ /* 0x040fe20000001834 */
[----:B------:R-:W2:Y:S01]  /*1bc20*/  MUFU.EX2 R134, R134 ;  /* 0x0000008600867308 */ /* 0x000ea20000000800 */
        /* <DEDUP_REMOVED lines=8> */
[----:B---3--:R-:W-:Y:S01]  /*1bcb0*/  F2FP.F16.F32.PACK_AB R74, R135, R132 ;  /* 0x00000084874a723e */ /* 0x008fe200000000ff */
[--C-:B------:R-:W-:Y:S01]  /*1bcc0*/  FFMA.FTZ R141, R242, UR4, -R201.reuse ;  /* 0x00000004f28d7c23 */ /* 0x100fe200080108c9 */
[--C-:B------:R-:W-:Y:S01]  /*1bcd0*/  FFMA.FTZ R140, R240, UR4, -R201.reuse ;  /* 0x00000004f08c7c23 */ /* 0x100fe200080108c9 */
[--C-:B------:R-:W-:Y:S01]  /*1bce0*/  FFMA.FTZ R143, R224, UR4, -R201.reuse ;  /* 0x00000004e08f7c23 */ /* 0x100fe200080108c9 */
[--C-:B------:R-:W-:Y:S01]  /*1bcf0*/  FFMA.FTZ R142, R219, UR4, -R196.reuse ;  /* 0x00000004db8e7c23 */ /* 0x100fe200080108c4 */
[--C-:B------:R-:W-:Y:S01]  /*1bd00*/  FFMA.FTZ R162, R174, UR4, -R196.reuse ;  /* 0x00000004aea27c23 */ /* 0x100fe200080108c4 */
[C---:B------:R-:W-:Y:S01]  /*1bd10*/  HMMA.16816.F32 R28, R8.reuse, R30, R156 ;  /* 0x0000001e081c723c */ /* 0x040fe2000000189c */
        /* <DEDUP_REMOVED lines=14> */
[----:B------:R-:W-:Y:S01]  /*1be00*/  FFMA.FTZ R200, R243, R204, R200 ;  /* 0x000000ccf3c87223 */ /* 0x000fe200000100c8 */
[----:B------:R-:W-:Y:S01]  /*1be10*/  FFMA.FTZ R195, R244, R203, R195 ;  /* 0x000000cbf4c37223 */ /* 0x000fe200000100c3 */
[----:B------:R-:W2:Y:S01]  /*1be20*/  MUFU.EX2 R138, R138 ;  /* 0x0000008a008a7308 */ /* 0x000ea20000000800 */
[----:B-1----:R-:W-:Y:S01]  /*1be30*/  HMMA.16816.F32 R68, R8, R48, R68 ;  /* 0x000000300844723c */ /* 0x002fe20000001844 */
[----:B---3--:R-:W-:Y:S01]  /*1be40*/  F2FP.F16.F32.PACK_AB R75, R139, R136 ;  /* 0x000000888b4b723e */ /* 0x008fe200000000ff */
[----:B------:R-:W-:Y:S01]  /*1be50*/  FADD.FTZ R199, R199, R200 ;  /* 0x000000c8c7c77221 */ /* 0x000fe20000010000 */
[----:B------:R-:W-:Y:S01]  /*1be60*/  FADD.FTZ R194, R194, R195 ;  /* 0x000000c3c2c27221 */ /* 0x000fe20000010000 */
[----:B------:R-:W-:-:S02]  /*1be70*/  FFMA.FTZ R243, R186, UR4, -R201 ;  /* 0x00000004baf37c23 */ /* 0x000fc400080108c9 */
[----:B------:R-:W-:Y:S01]  /*1be80*/  FADD.FTZ R198, R198, R199 ;  /* 0x000000c7c6c67221 */ /* 0x000fe20000010000 */
[----:B------:R-:W-:Y:S01]  /*1be90*/  MUFU.EX2 R140, R140 ;  /* 0x0000008c008c7308 */ /* 0x000fe20000000800 */
[----:B------:R-:W-:Y:S01]  /*1bea0*/  HMMA.16816.F32 R8, R8, R50, R152 ;  /* 0x000000320808723c */ /* 0x000fe20000001898 */
[----:B------:R-:W1:Y:S01]  /*1beb0*/  LDSM.16.MT88.4 R48, [R205+0x800] ;  /* 0x00080000cd30783b */ /* 0x000e620000004200 */
[--C-:B------:R-:W-:Y:S01]  /*1bec0*/  FFMA.FTZ R153, R35, UR4, -R196.reuse ;  /* 0x0000000423997c23 */ /* 0x100fe200080108c4 */
[--C-:B------:R-:W-:Y:S01]  /*1bed0*/  FFMA.FTZ R152, R32, UR4, -R196.reuse ;  /* 0x0000000420987c23 */ /* 0x100fe200080108c4 */
[--C-:B------:R-:W-:Y:S01]  /*1bee0*/  FFMA.FTZ R155, R33, UR4, -R196.reuse ;  /* 0x00000004219b7c23 */ /* 0x100fe200080108c4 */
[----:B------:R-:W-:Y:S01]  /*1bef0*/  FFMA.FTZ R154, R26, UR4, -R196 ;  /* 0x000000041a9a7c23 */ /* 0x000fe200080108c4 */
[----:B------:R-:W-:Y:S01]  /*1bf00*/  LDSM.16.MT88.4 R32, [R205+0x1800] ;  /* 0x00180000cd20783b */ /* 0x000fe20000004200 */
[----:B------:R-:W-:Y:S01]  /*1bf10*/  MUFU.EX2 R143, R143 ;  /* 0x0000008f008f7308 */ /* 0x000fe20000000800 */
[----:B------:R-:W-:Y:S01]  /*1bf20*/  HMMA.16816.F32 R12, R72, R60, R12 ;  /* 0x0000003c480c723c */ /* 0x000fe2000000180c */
[----:B------:R-:W-:-:S04]  /*1bf30*/  FADD.FTZ R197, R197, R198 ;  /* 0x000000c6c5c57221 */ /* 0x000fc80000010000 */
[----:B------:R-:W-:Y:S02]  /*1bf40*/  FADD.FTZ R160, R160, R197 ;  /* 0x000000c5a0a07221 */ /* 0x000fe40000010000 */
[----:B------:R-:W-:Y:S01]  /*1bf50*/  MUFU.EX2 R142, R142 ;  /* 0x0000008e008e7308 */ /* 0x000fe20000000800 */
[----:B------:R-:W-:Y:S01]  /*1bf60*/  HMMA.16816.F32 R20, R72, R62, R20 ;  /* 0x0000003e4814723c */ /* 0x000fe20000001814 */
[----:B------:R-:W3:Y:S01]  /*1bf70*/  LDSM.16.MT88.4 R60, [R202+0xb000] ;  /* 0x00b00000ca3c783b */ /* 0x000ee20000004200 */
[----:B------:R-:W-:-:S05]  /*1bf80*/  FADD.FTZ R133, R133, R160 ;  /* 0x000000a085857221 */ /* 0x000fca0000010000 */
[----:B------:R-:W4:Y:S01]  /*1bf90*/  MUFU.EX2 R145, R145 ;  /* 0x0000009100917308 */ /* 0x000f220000000800 */
[C---:B------:R-:W-:Y:S07]  /*1bfa0*/  HMMA.16816.F32 R44, R72.reuse, R64, R44 ;  /* 0x00000040482c723c */ /* 0x040fee000000182c */
[----:B------:R-:W-:Y:S01]  /*1bfb0*/  MUFU.EX2 R144, R144 ;  /* 0x0000009000907308 */ /* 0x000fe20000000800 */
[C---:B------:R-:W-:Y:S01]  /*1bfc0*/  HMMA.16816.F32 R4, R72.reuse, R66, R4 ;  /* 0x000000424804723c */ /* 0x040fe20000001804 */
[----:B------:R-:W5:Y:S06]  /*1bfd0*/  LDSM.16.MT88.4 R64, [R0+0xb000] ;  /* 0x00b000000040783b */ /* 0x000f6c0000004200 */
[----:B------:R-:W3:Y:S01]  /*1bfe0*/  MUFU.EX2 R147, R147 ;  /* 0x0000009300937308 */ /* 0x000ee20000000800 */
[C---:B------:R-:W-:Y:S07]  /*1bff0*/  HMMA.16816.F32 R68, R72.reuse, R76, R68 ;  /* 0x0000004c4844723c */ /* 0x040fee0000001844 */
[----:B------:R-:W-:Y:S01]  /*1c000*/  MUFU.EX2 R146, R146 ;  /* 0x0000009200927308 */ /* 0x000fe20000000800 */
[C---:B-1----:R-:W-:Y:S07]  /*1c010*/  HMMA.16816.F32 R52, R72.reuse, R48, R52 ;  /* 0x000000304834723c */ /* 0x042fee0000001834 */
[----:B------:R-:W1:Y:S01]  /*1c020*/  MUFU.EX2 R149, R149 ;  /* 0x0000009500957308 */ /* 0x000e620000000800 */
[C---:B------:R-:W-:Y:S01]  /*1c030*/  HMMA.16816.F32 R28, R72.reuse, R50, R28 ;  /* 0x00000032481c723c */ /* 0x040fe2000000181c */
[----:B------:R-:W1:Y:S06]  /*1c040*/  LDSM.16.MT88.4 R48, [R205+0x1000] ;  /* 0x00100000cd30783b */ /* 0x000e6c0000004200 */
[----:B------:R-:W-:Y:S01]  /*1c050*/  MUFU.EX2 R148, R148 ;  /* 0x0000009400947308 */ /* 0x000fe20000000800 */
[----:B------:R-:W-:Y:S01]  /*1c060*/  HMMA.16816.F32 R8, R72, R78, R8 ;  /* 0x0000004e4808723c */ /* 0x000fe20000001808 */
[----:B--2---:R-:W-:Y:S01]  /*1c070*/  F2FP.F16.F32.PACK_AB R72, R138, R141 ;  /* 0x0000008d8a48723e */ /* 0x004fe200000000ff */
[----:B------:R-:W2:Y:S01]  /*1c080*/  LDSM.16.MT88.4 R76, [R206+0x1000] ;  /* 0x00100000ce4c783b */ /* 0x000ea20000004200 */
[----:B----4-:R-:W-:-:S02]  /*1c090*/  F2FP.F16.F32.PACK_AB R73, R145, R142 ;  /* 0x0000008e9149723e */ /* 0x010fc400000000ff */
[----:B------:R-:W-:Y:S02]  /*1c0a0*/  F2FP.F16.F32.PACK_AB R74, R143, R140 ;  /* 0x0000008c8f4a723e */ /* 0x000fe400000000ff */
[----:B---3--:R-:W-:Y:S01]  /*1c0b0*/  F2FP.F16.F32.PACK_AB R75, R147, R144 ;  /* 0x00000090934b723e */ /* 0x008fe200000000ff */
[----:B------:R-:W-:Y:S06]  /*1c0c0*/  MUFU.EX2 R151, R151 ;  /* 0x0000009700977308 */ /* 0x000fec0000000800 */
[C---:B------:R-:W-:Y:S02]  /*1c0d0*/  HMMA.16816.F32 R12, R72.reuse, R60, R12 ;  /* 0x0000003c480c723c */ /* 0x040fe4000000180c */
        /* <DEDUP_REMOVED lines=8> */
[----:B------:R-:W2:Y:S06]  /*1c160*/  MUFU.EX2 R155, R155 ;  /* 0x0000009b009b7308 */ /* 0x000eac0000000800 */
[----:B-1----:R-:W-:Y:S01]  /*1c170*/  HMMA.16816.F32 R52, R72, R48, R52 ;  /* 0x000000304834723c */ /* 0x002fe20000001834 */
[----:B------:R-:W-:Y:S01]  /*1c180*/  F2FP.F16.F32.PACK_AB R48, R149, R146 ;  /* 0x000000929530723e */ /* 0x000fe200000000ff */
[----:B------:R-:W-:Y:S01]  /*1c190*/  MUFU.EX2 R154, R154 ;  /* 0x0000009a009a7308 */ /* 0x000fe20000000800 */
[----:B----4-:R-:W-:-:S05]  /*1c1a0*/  F2FP.F16.F32.PACK_AB R49, R153, R150 ;  /* 0x000000969931723e */ /* 0x010fca00000000ff */
[----:B------:R-:W-:Y:S01]  /*1c1b0*/  HMMA.16816.F32 R28, R72, R50, R28 ;  /* 0x00000032481c723c */ /* 0x000fe2000000181c */
[----:B------:R-:W-:Y:S01]  /*1c1c0*/  F2FP.F16.F32.PACK_AB R50, R151, R148 ;  /* 0x000000949732723e */ /* 0x000fe200000000ff */
[----:B------:R-:W-:Y:S01]  /*1c1d0*/  MUFU.EX2 R157, R157 ;  /* 0x0000009d009d7308 */ /* 0x000fe20000000800 */
[----:B--2---:R-:W-:-:S05]  /*1c1e0*/  F2FP.F16.F32.PACK_AB R51, R155, R152 ;  /* 0x000000989b33723e */ /* 0x004fca00000000ff */
[C---:B------:R-:W-:Y:S01]  /*1c1f0*/  HMMA.16816.F32 R68, R72.reuse, R76, R68 ;  /* 0x0000004c4844723c */ /* 0x040fe20000001844 */
[--C-:B------:R-:W-:Y:S01]  /*1c200*/  FFMA.FTZ R76, R24, UR4, -R201.reuse ;  /* 0x00000004184c7c23 */ /* 0x100fe200080108c9 */
[--C-:B------:R-:W-:Y:S01]  /*1c210*/  FFMA.FTZ R77, R25, UR4, -R201.reuse ;  /* 0x00000004194d7c23 */ /* 0x100fe200080108c9 */
[----:B------:R-:W-:Y:S01]  /*1c220*/  MUFU.EX2 R156, R156 ;  /* 0x0000009c009c7308 */ /* 0x000fe20000000800 */
[----:B------:R-:W-:Y:S04]  /*1c230*/  LDSM.16.MT88.4 R24, [R0+0xc000] ;  /* 0x00c000000018783b */ /* 0x000fe80000004200 */
[----:B------:R-:W-:Y:S01]  /*1c240*/  HMMA.16816.F32 R8, R72, R78, R8 ;  /* 0x0000004e4808723c */ /* 0x000fe20000001808 */
[----:B------:R-:W1:Y:S01]  /*1c250*/  LDSM.16.MT88.4 R72, [R206+0x1800] ;  /* 0x00180000ce48783b */ /* 0x000e620000004200 */
[--C-:B------:R-:W-:Y:S01]  /*1c260*/  FFMA.FTZ R78, R40, UR4, -R201.reuse ;  /* 0x00000004284e7c23 */ /* 0x100fe200080108c9 */
[--C-:B------:R-:W-:Y:S01]  /*1c270*/  FFMA.FTZ R79, R43, UR4, -R201.reuse ;  /* 0x000000042b4f7c23 */ /* 0x100fe200080108c9 */
[----:B------:R-:W-:Y:S04]  /*1c280*/  MUFU.EX2 R76, R76 ;  /* 0x0000004c004c7308 */ /* 0x000fe80000000800 */
[C---:B---3--:R-:W-:Y:S04]  /*1c290*/  HMMA.16816.F32 R12, R48.reuse, R60, R12 ;  /* 0x0000003c300c723c */ /* 0x048fe8000000180c */
[----:B------:R-:W2:Y:S04]  /*1c2a0*/  MUFU.EX2 R77, R77 ;  /* 0x0000004d004d7308 */ /* 0x000ea80000000800 */
[C---:B------:R-:W-:Y:S01]  /*1c2b0*/  HMMA.16816.F32 R20, R48.reuse, R62, R20 ;  /* 0x0000003e3014723c */ /* 0x040fe20000001814 */
[----:B------:R-:W3:Y:S03]  /*1c2c0*/  LDSM.16.MT88.4 R60, [R202+0xc000] ;  /* 0x00c00000ca3c783b */ /* 0x000ee60000004200 */
[----:B------:R-:W-:Y:S04]  /*1c2d0*/  MUFU.EX2 R78, R78 ;  /* 0x0000004e004e7308 */ /* 0x000fe80000000800 */
[C---:B------:R-:W-:Y:S04]  /*1c2e0*/  HMMA.16816.F32 R52, R48.reuse, R32, R52 ;  /* 0x000000203034723c */ /* 0x040fe80000001834 */
[----:B------:R-:W4:Y:S04]  /*1c2f0*/  MUFU.EX2 R79, R79 ;  /* 0x0000004f004f7308 */ /* 0x000f280000000800 */
[C---:B------:R-:W-:Y:S01]  /*1c300*/  HMMA.16816.F32 R28, R48.reuse, R34, R28 ;  /* 0x00000022301c723c */ /* 0x040fe2000000181c */
[----:B------:R-:W3:Y:S03]  /*1c310*/  LDSM.16.MT88.4 R32, [R205+0x2000] ;  /* 0x00200000cd20783b */ /* 0x000ee60000004200 */
[----:B------:R-:W4:Y:S04]  /*1c320*/  MUFU.EX2 R159, R159 ;  /* 0x0000009f009f7308 */ /* 0x000f280000000800 */
[C---:B-----5:R-:W-:Y:S04]  /*1c330*/  HMMA.16816.F32 R44, R48.reuse, R64, R44 ;  /* 0x00000040302c723c */ /* 0x060fe8000000182c */
[----:B------:R-:W-:Y:S04]  /*1c340*/  MUFU.EX2 R158, R158 ;  /* 0x0000009e009e7308 */ /* 0x000fe80000000800 */
[C---:B------:R-:W-:Y:S01]  /*1c350*/  HMMA.16816.F32 R4, R48.reuse, R66, R4 ;  /* 0x000000423004723c */ /* 0x040fe20000001804 */
[----:B------:R-:W5:Y:S03]  /*1c360*/  LDSM.16.MT88.4 R64, [R206+0x2000] ;  /* 0x00200000ce40783b */ /* 0x000f660000004200 */
[----:B------:R-:W-:Y:S04]  /*1c370*/  MUFU.EX2 R161, R161 ;  /* 0x000000a100a17308 */ /* 0x000fe80000000800 */
[----:B-1----:R-:W-:Y:S01]  /*1c380*/  HMMA.16816.F32 R68, R48, R72, R68 ;  /* 0x000000483044723c */ /* 0x002fe20000001844 */
[--C-:B------:R-:W-:Y:S01]  /*1c390*/  FFMA.FTZ R72, R16, UR4, -R201.reuse ;  /* 0x0000000410487c23 */ /* 0x100fe200080108c9 */
[----:B------:R-:W-:-:S02]  /*1c3a0*/  FFMA.FTZ R73, R17, UR4, -R201 ;  /* 0x0000000411497c23 */ /* 0x000fc400080108c9 */
[----:B------:R-:W-:Y:S04]  /*1c3b0*/  MUFU.EX2 R162, R162 ;  /* 0x000000a200a27308 */ /* 0x000fe80000000800 */
[----:B------:R-:W-:Y:S01]  /*1c3c0*/  HMMA.16816.F32 R8, R48, R74, R8 ;  /* 0x0000004a3008723c */ /* 0x000fe20000001808 */
[----:B--2---:R-:W-:Y:S01]  /*1c3d0*/  F2FP.F16.F32.PACK_AB R48, R77, R76 ;  /* 0x0000004c4d30723e */ /* 0x004fe200000000ff */
[--C-:B------:R-:W-:Y:S01]  /*1c3e0*/  FFMA.FTZ R74, R38, UR4, -R196.reuse ;  /* 0x00000004264a7c23 */ /* 0x100fe200080108c4 */
[----:B------:R-:W-:Y:S01]  /*1c3f0*/  F2FP.F16.F32.PACK_AB R49, R157, R154 ;  /* 0x0000009a9d31723e */ /* 0x000fe200000000ff */
[----:B------:R-:W-:Y:S01]  /*1c400*/  FFMA.FTZ R75, R39, UR4, -R196 ;  /* 0x00000004274b7c23 */ /* 0x000fe200080108c4 */
[----:B----4-:R-:W-:Y:S01]  /*1c410*/  F2FP.F16.F32.PACK_AB R50, R79, R78 ;  /* 0x0000004e4f32723e */ /* 0x010fe200000000ff */
[----:B------:R-:W-:Y:S01]  /*1c420*/  MUFU.EX2 R72, R72 ;  /* 0x0000004800487308 */ /* 0x000fe20000000800 */
[----:B------:R-:W-:-:S07]  /*1c430*/  F2FP.F16.F32.PACK_AB R51, R159, R156 ;  /* 0x0000009c9f33723e */ /* 0x000fce00000000ff */
[C---:B---3--:R-:W-:Y:S01]  /*1c440*/  HMMA.16816.F32 R20, R48.reuse, R62, R20 ;  /* 0x0000003e3014723c */ /* 0x048fe20000001814 */
[--C-:B------:R-:W-:Y:S01]  /*1c450*/  FFMA.FTZ R62, R18, UR4, -R196.reuse ;  /* 0x00000004123e7c23 */ /* 0x100fe200080108c4 */
[----:B------:R-:W-:Y:S01]  /*1c460*/  FFMA.FTZ R63, R19, UR4, -R196 ;  /* 0x00000004133f7c23 */ /* 0x000fe200080108c4 */
[----:B------:R-:W1:Y:S01]  /*1c470*/  MUFU.EX2 R73, R73 ;  /* 0x0000004900497308 */ /* 0x000e620000000800 */
[----:B------:R-:W2:Y:S04]  /*1c480*/  LDSM.16.MT88.4 R16, [R0+0xc800] ;  /* 0x00c800000010783b */ /* 0x000ea80000004200 */
[C---:B------:R-:W-:Y:S03]  /*1c490*/  HMMA.16816.F32 R44, R48.reuse, R24, R44 ;  /* 0x00000018302c723c */ /* 0x040fe6000000182c */
        /* <DEDUP_REMOVED lines=10> */
[----:B------:R-:W-:Y:S03]  /*1c540*/  HMMA.16816.F32 R52, R48, R32, R52 ;  /* 0x000000203034723c */ /* 0x000fe60000001834 */
[----:B------:R-:W-:Y:S01]  /*1c550*/  MUFU.EX2 R60, R60 ;  /* 0x0000003c003c7308 */ /* 0x000fe20000000800 */
[----:B----4-:R-:W-:-:S04]  /*1c560*/  F2FP.F16.F32.PACK_AB R37, R63, R62 ;  /* 0x0000003e3f25723e */ /* 0x010fc800000000ff */
[C---:B------:R-:W-:Y:S01]  /*1c570*/  HMMA.16816.F32 R28, R48.reuse, R34, R28 ;  /* 0x00000022301c723c */ /* 0x040fe2000000181c */
[----:B------:R-:W1:Y:S02]  /*1c580*/  LDSM.16.MT88.4 R32, [R205+0x2800] ;  /* 0x00280000cd20783b */ /* 0x000e640000004200 */
[----:B------:R-:W4:Y:S05]  /*1c590*/  MUFU.EX2 R61, R61 ;  /* 0x0000003d003d7308 */ /* 0x000f2a0000000800 */
[C---:B-----5:R-:W-:Y:S01]  /*1c5a0*/  HMMA.16816.F32 R68, R48.reuse, R64, R68 ;  /* 0x000000403044723c */ /* 0x060fe20000001844 */
[--C-:B------:R-:W-:Y:S01]  /*1c5b0*/  FFMA.FTZ R64, R181, UR4, -R196.reuse ;  /* 0x00000004b5407c23 */ /* 0x100fe200080108c4 */
[----:B------:R-:W-:Y:S01]  /*1c5c0*/  FFMA.FTZ R65, R182, UR4, -R196 ;  /* 0x00000004b6417c23 */ /* 0x000fe200080108c4 */
[----:B------:R-:W5:Y:S05]  /*1c5d0*/  MUFU.EX2 R75, R75 ;  /* 0x0000004b004b7308 */ /* 0x000f6a0000000800 */
[----:B------:R-:W-:Y:S01]  /*1c5e0*/  HMMA.16816.F32 R8, R48, R66, R8 ;  /* 0x000000423008723c */ /* 0x000fe20000001808 */
[--C-:B------:R-:W-:Y:S01]  /*1c5f0*/  FFMA.FTZ R49, R176, UR4, -R201.reuse ;  /* 0x00000004b0317c23 */ /* 0x100fe200080108c9 */
[--C-:B------:R-:W-:Y:S01]  /*1c600*/  FFMA.FTZ R50, R180, UR4, -R201.reuse ;  /* 0x00000004b4327c23 */ /* 0x100fe200080108c9 */
[----:B------:R3:W-:Y:S01]  /*1c610*/  MUFU.EX2 R48, R57 ;  /* 0x0000003900307308 */ /* 0x0007e20000000800 */
[----:B----4-:R-:W-:Y:S01]  /*1c620*/  F2FP.F16.F32.PACK_AB R38, R61, R60 ;  /* 0x0000003c3d26723e */ /* 0x010fe200000000ff */
[--C-:B------:R-:W-:Y:S01]  /*1c630*/  FFMA.FTZ R51, R183, UR4, -R201.reuse ;  /* 0x00000004b7337c23 */ /* 0x100fe200080108c9 */
[--C-:B------:R-:W-:Y:S01]  /*1c640*/  FFMA.FTZ R66, R172, UR4, -R201.reuse ;  /* 0x00000004ac427c23 */ /* 0x100fe200080108c9 */
[----:B------:R-:W-:-:S04]  /*1c650*/  FFMA.FTZ R67, R173, UR4, -R201 ;  /* 0x00000004ad437c23 */ /* 0x000fc800080108c9 */
[----:B------:R-:W4:Y:S01]  /*1c660*/  MUFU.EX2 R49, R49 ;  /* 0x0000003100317308 */ /* 0x000f220000000800 */
[----:B-----5:R-:W-:-:S07]  /*1c670*/  F2FP.F16.F32.PACK_AB R39, R75, R74 ;  /* 0x0000004a4b27723e */ /* 0x020fce00000000ff */
[C---:B--2---:R-:W-:Y:S01]  /*1c680*/  HMMA.16816.F32 R44, R36.reuse, R16, R44 ;  /* 0x00000010242c723c */ /* 0x044fe2000000182c */
[--C-:B---3--:R-:W-:Y:S01]  /*1c690*/  FFMA.FTZ R57, R58, UR4, -R196.reuse ;  /* 0x000000043a397c23 */ /* 0x108fe200080108c4 */
[----:B------:R-:W-:Y:S01]  /*1c6a0*/  FFMA.FTZ R58, R177, UR4, -R196 ;  /* 0x00000004b13a7c23 */ /* 0x000fe200080108c4 */
[----:B------:R-:W-:Y:S05]  /*1c6b0*/  MUFU.EX2 R50, R50 ;  /* 0x0000003200327308 */ /* 0x000fea0000000800 */
[C---:B------:R-:W-:Y:S01]  /*1c6c0*/  HMMA.16816.F32 R4, R36.reuse, R18, R4 ;  /* 0x000000122404723c */ /* 0x040fe20000001804 */
[----:B------:R-:W2:Y:S02]  /*1c6d0*/  LDSM.16.MT88.4 R16, [R202+0xd000] ;  /* 0x00d00000ca10783b */ /* 0x000ea40000004200 */
[----:B------:R-:W-:Y:S05]  /*1c6e0*/  MUFU.EX2 R51, R51 ;  /* 0x0000003300337308 */ /* 0x000fea0000000800 */
[C---:B------:R-:W-:Y:S03]  /*1c6f0*/  HMMA.16816.F32 R12, R36.reuse, R24, R12 ;  /* 0x00000018240c723c */ /* 0x040fe6000000180c */
[----:B------:R-:W-:Y:S05]  /*1c700*/  MUFU.EX2 R57, R57 ;  /* 0x0000003900397308 */ /* 0x000fea0000000800 */
[C---:B------:R-:W-:Y:S01]  /*1c710*/  HMMA.16816.F32 R20, R36.reuse, R26, R20 ;  /* 0x0000001a2414723c */ /* 0x040fe20000001814 */
[----:B------:R-:W3:Y:S02]  /*1c720*/  LDSM.16.MT88.4 R24, [R0+0xd000] ;  /* 0x00d000000018783b */ /* 0x000ee40000004200 */
[----:B------:R-:W5:Y:S05]  /*1c730*/  MUFU.EX2 R58, R58 ;  /* 0x0000003a003a7308 */ /* 0x000f6a0000000800 */
[C---:B-1----:R-:W-:Y:S03]  /*1c740*/  HMMA.16816.F32 R52, R36.reuse, R32, R52 ;  /* 0x000000202434723c */ /* 0x042fe60000001834 */
[----:B------:R-:W-:Y:S05]  /*1c750*/  MUFU.EX2 R64, R64 ;  /* 0x0000004000407308 */ /* 0x000fea0000000800 */
[C---:B------:R-:W-:Y:S01]  /*1c760*/  HMMA.16816.F32 R28, R36.reuse, R34, R28 ;  /* 0x00000022241c723c */ /* 0x040fe2000000181c */
[----:B------:R-:W1:Y:S02]  /*1c770*/  LDSM.16.MT88.4 R32, [R205+0x3000] ;  /* 0x00300000cd20783b */ /* 0x000e640000004200 */
[----:B------:R-:W2:Y:S05]  /*1c780*/  MUFU.EX2 R65, R65 ;  /* 0x0000004100417308 */ /* 0x000eaa0000000800 */
[C---:B------:R-:W-:Y:S03]  /*1c790*/  HMMA.16816.F32 R68, R36.reuse, R40, R68 ;  /* 0x000000282444723c */ /* 0x040fe60000001844 */
[----:B------:R-:W-:Y:S05]  /*1c7a0*/  MUFU.EX2 R66, R66 ;  /* 0x0000004200427308 */ /* 0x000fea0000000800 */
[----:B------:R-:W-:Y:S01]  /*1c7b0*/  HMMA.16816.F32 R8, R36, R42, R8 ;  /* 0x0000002a2408723c */ /* 0x000fe20000001808 */
[----:B----4-:R-:W-:Y:S01]  /*1c7c0*/  F2FP.F16.F32.PACK_AB R36, R49, R48 ;  /* 0x000000303124723e */ /* 0x010fe200000000ff */
[----:B------:R-:W4:Y:S01]  /*1c7d0*/  LDSM.16.MT88.4 R40, [R206+0x3000] ;  /* 0x00300000ce28783b */ /* 0x000f220000004200 */
[----:B-----5:R-:W-:Y:S01]  /*1c7e0*/  F2FP.F16.F32.PACK_AB R37, R58, R57 ;  /* 0x000000393a25723e */ /* 0x020fe200000000ff */
[----:B------:R-:W5:Y:S01]  /*1c7f0*/  MUFU.EX2 R67, R67 ;  /* 0x0000004300437308 */ /* 0x000f620000000800 */
[----:B------:R-:W-:-:S02]  /*1c800*/  F2FP.F16.F32.PACK_AB R38, R51, R50 ;  /* 0x000000323326723e */ /* 0x000fc400000000ff */
[----:B--2---:R-:W-:-:S05]  /*1c810*/  F2FP.F16.F32.PACK_AB R39, R65, R64 ;  /* 0x000000404127723e */ /* 0x004fca00000000ff */
[----:B------:R-:W2:Y:S02]  /*1c820*/  MUFU.EX2 R163, R163 ;  /* 0x000000a300a37308 */ /* 0x000ea40000000800 */
[C---:B------:R-:W-:Y:S06]  /*1c830*/  HMMA.16816.F32 R12, R36.reuse, R16, R12 ;  /* 0x00000010240c723c */ /* 0x040fec000000180c */
[----:B------:R-:W-:Y:S02]  /*1c840*/  MUFU.EX2 R168, R168 ;  /* 0x000000a800a87308 */ /* 0x000fe40000000800 */
[C---:B------:R-:W-:Y:S01]  /*1c850*/  HMMA.16816.F32 R20, R36.reuse, R18, R20 ;  /* 0x000000122414723c */ /* 0x040fe20000001814 */
[----:B------:R-:W2:Y:S05]  /*1c860*/  LDSM.16.MT88.4 R16, [R202+0xd800] ;  /* 0x00d80000ca10783b */ /* 0x000eaa0000004200 */
[----:B------:R-:W2:Y:S02]  /*1c870*/  MUFU.EX2 R169, R169 ;  /* 0x000000a900a97308 */ /* 0x000ea40000000800 */
        /* <DEDUP_REMOVED lines=13> */
[----:B-----5:R-:W-:Y:S01]  /*1c950*/  F2FP.F16.F32.PACK_AB R36, R67, R66 ;  /* 0x000000424324723e */ /* 0x020fe200000000ff */
[----:B------:R-:W5:Y:S01]  /*1c960*/  LDSM.16.MT88.4 R40, [R206+0x3800] ;  /* 0x00380000ce28783b */ /* 0x000f620000004200 */
[----:B--2---:R-:W-:-:S02]  /*1c970*/  F2FP.F16.F32.PACK_AB R37, R163, R162 ;  /* 0x000000a2a325723e */ /* 0x004fc400000000ff */
[----:B------:R-:W-:Y:S01]  /*1c980*/  F2FP.F16.F32.PACK_AB R38, R161, R158 ;  /* 0x0000009ea126723e */ /* 0x000fe200000000ff */
[----:B------:R-:W-:Y:S01]  /*1c990*/  MUFU.EX2 R130, R130 ;  /* 0x0000008200827308 */ /* 0x000fe20000000800 */
[----:B------:R-:W-:-:S07]  /*1c9a0*/  F2FP.F16.F32.PACK_AB R39, R169, R168 ;  /* 0x000000a8a927723e */ /* 0x000fce00000000ff */
[C---:B------:R-:W-:Y:S01]  /*1c9b0*/  HMMA.16816.F32 R12, R36.reuse, R16, R12 ;  /* 0x00000010240c723c */ /* 0x040fe2000000180c */
[----:B------:R-:W2:Y:S07]  /*1c9c0*/  MUFU.EX2 R131, R131 ;  /* 0x0000008300837308 */ /* 0x000eae0000000800 */
[C---:B------:R-:W-:Y:S01]  /*1c9d0*/  HMMA.16816.F32 R20, R36.reuse, R18, R20 ;  /* 0x000000122414723c */ /* 0x040fe20000001814 */
[----:B------:R-:W2:Y:S01]  /*1c9e0*/  LDSM.16.MT88.4 R16, [R202+0xe000] ;  /* 0x00e00000ca10783b */ /* 0x000ea20000004200 */
        /* <DEDUP_REMOVED lines=13> */
[----:B------:R-:W-:Y:S01]  /*1cac0*/  HMMA.16816.F32 R8, R36, R42, R8 ;  /* 0x0000002a2408723c */ /* 0x000fe20000001808 */
[----:B------:R-:W-:Y:S01]  /*1cad0*/  F2FP.F16.F32.PACK_AB R36, R165, R164 ;  /* 0x000000a4a524723e */ /* 0x000fe200000000ff */
[----:B------:R-:W5:Y:S01]  /*1cae0*/  LDSM.16.MT88.4 R40, [R206+0x4000] ;  /* 0x00400000ce28783b */ /* 0x000f620000004200 */
[----:B----4-:R-:W-:Y:S01]  /*1caf0*/  F2FP.F16.F32.PACK_AB R37, R167, R166 ;  /* 0x000000a6a725723e */ /* 0x010fe200000000ff */
[----:B------:R-:W-:Y:S01]  /*1cb00*/  MUFU.EX2 R122, R122 ;  /* 0x0000007a007a7308 */ /* 0x000fe20000000800 */
[----:B------:R-:W-:-:S02]  /*1cb10*/  F2FP.F16.F32.PACK_AB R38, R129, R128 ;  /* 0x000000808126723e */ /* 0x000fc400000000ff */
[----:B--2---:R-:W-:-:S05]  /*1cb20*/  F2FP.F16.F32.PACK_AB R39, R131, R130 ;  /* 0x000000828327723e */ /* 0x004fca00000000ff */
[----:B------:R-:W2:Y:S02]  /*1cb30*/  MUFU.EX2 R123, R123 ;  /* 0x0000007b007b7308 */ /* 0x000ea40000000800 */
[C---:B------:R-:W-:Y:S06]  /*1cb40*/  HMMA.16816.F32 R12, R36.reuse, R16, R12 ;  /* 0x00000010240c723c */ /* 0x040fec000000180c */
[----:B------:R-:W-:Y:S02]  /*1cb50*/  MUFU.EX2 R116, R116 ;  /* 0x0000007400747308 */ /* 0x000fe40000000800 */
[C---:B------:R-:W-:Y:S01]  /*1cb60*/  HMMA.16816.F32 R20, R36.reuse, R18, R20 ;  /* 0x000000122414723c */ /* 0x040fe20000001814 */
[----:B------:R-:W4:Y:S05]  /*1cb70*/  LDSM.16.MT88.4 R16, [R202+0xe800] ;  /* 0x00e80000ca10783b */ /* 0x000f2a0000004200 */
[----:B------:R-:W4:Y:S02]  /*1cb80*/  MUFU.EX2 R117, R117 ;  /* 0x0000007500757308 */ /* 0x000f240000000800 */
        /* <DEDUP_REMOVED lines=10> */
[C---:B-----5:R-:W-:Y:S06]  /*1cc30*/  HMMA.16816.F32 R68, R36.reuse, R40, R68 ;  /* 0x000000282444723c */ /* 0x060fec0000001844 */
[----:B------:R-:W-:Y:S02]  /*1cc40*/  MUFU.EX2 R114, R114 ;  /* 0x0000007200727308 */ /* 0x000fe40000000800 */
[----:B------:R-:W-:Y:S01]  /*1cc50*/  HMMA.16816.F32 R8, R36, R42, R8 ;  /* 0x0000002a2408723c */ /* 0x000fe20000001808 */
[----:B------:R-:W-:Y:S01]  /*1cc60*/  F2FP.F16.F32.PACK_AB R36, R125, R124 ;  /* 0x0000007c7d24723e */ /* 0x000fe200000000ff */
[----:B------:R-:W5:Y:S01]  /*1cc70*/  LDSM.16.MT88.4 R40, [R206+0x4800] ;  /* 0x00480000ce28783b */ /* 0x000f620000004200 */
[----:B------:R-:W-:-:S02]  /*1cc80*/  F2FP.F16.F32.PACK_AB R37, R127, R126 ;  /* 0x0000007e7f25723e */ /* 0x000fc400000000ff */
[----:B------:R-:W-:Y:S01]  /*1cc90*/  F2FP.F16.F32.PACK_AB R38, R121, R120 ;  /* 0x000000787926723e */ /* 0x000fe200000000ff */
[----:B------:R-:W5:Y:S01]  /*1cca0*/  MUFU.EX2 R115, R115 ;  /* 0x0000007300737308 */ /* 0x000f620000000800 */
[----:B--2---:R-:W-:-:S07]  /*1ccb0*/  F2FP.F16.F32.PACK_AB R39, R123, R122 ;  /* 0x0000007a7b27723e */ /* 0x004fce00000000ff */
[C---:B----4-:R-:W-:Y:S01]  /*1ccc0*/  HMMA.16816.F32 R12, R36.reuse, R16, R12 ;  /* 0x00000010240c723c */ /* 0x050fe2000000180c */
[----:B------:R-:W-:Y:S07]  /*1ccd0*/  MUFU.EX2 R108, R108 ;  /* 0x0000006c006c7308 */ /* 0x000fee0000000800 */
[C---:B------:R-:W-:Y:S01]  /*1cce0*/  HMMA.16816.F32 R20, R36.reuse, R18, R20 ;  /* 0x000000122414723c */ /* 0x040fe20000001814 */
[----:B------:R-:W2:Y:S01]  /*1ccf0*/  LDSM.16.MT88.4 R16, [R202+0xf000] ;  /* 0x00f00000ca10783b */ /* 0x000ea20000004200 */
[----:B------:R-:W4:Y:S06]  /*1cd00*/  MUFU.EX2 R109, R109 ;  /* 0x0000006d006d7308 */ /* 0x000f2c0000000800 */
        /* <DEDUP_REMOVED lines=9> */
[----:B------:R-:W4:Y:S06]  /*1cda0*/  MUFU.EX2 R111, R111 ;  /* 0x0000006f006f7308 */ /* 0x000f2c0000000800 */
[C---:B-----5:R-:W-:Y:S02]  /*1cdb0*/  HMMA.16816.F32 R68, R36.reuse, R40, R68 ;  /* 0x000000282444723c */ /* 0x060fe40000001844 */
[----:B------:R-:W-:Y:S06]  /*1cdc0*/  MUFU.EX2 R106, R106 ;  /* 0x0000006a006a7308 */ /* 0x000fec0000000800 */
[----:B------:R-:W-:Y:S01]  /*1cdd0*/  HMMA.16816.F32 R8, R36, R42, R8 ;  /* 0x0000002a2408723c */ /* 0x000fe20000001808 */
[----:B------:R-:W-:Y:S01]  /*1cde0*/  F2FP.F16.F32.PACK_AB R36, R117, R116 ;  /* 0x000000747524723e */ /* 0x000fe200000000ff */
[----:B------:R-:W5:Y:S01]  /*1cdf0*/  LDSM.16.MT88.4 R40, [R206+0x5000] ;  /* 0x00500000ce28783b */ /* 0x000f620000004200 */
[----:B------:R-:W-:Y:S01]  /*1ce00*/  F2FP.F16.F32.PACK_AB R37, R119, R118 ;  /* 0x000000767725723e */ /* 0x000fe200000000ff */
[----:B------:R-:W4:Y:S01]  /*1ce10*/  MUFU.EX2 R107, R107 ;  /* 0x0000006b006b7308 */ /* 0x000f220000000800 */
        /* <DEDUP_REMOVED lines=10> */
[C---:B------:R-:W-:Y:S01]  /*1cec0*/  HMMA.16816.F32 R4, R36.reuse, R26, R4 ;  /* 0x0000001a2404723c */ /* 0x040fe20000001804 */
[----:B------:R-:W3:Y:S05]  /*1ced0*/  LDSM.16.MT88.4 R24, [R0+0xf800] ;  /* 0x00f800000018783b */ /* 0x000eea0000004200 */
[----:B------:R-:W-:Y:S02]  /*1cee0*/  MUFU.EX2 R101, R101 ;  /* 0x0000006500657308 */ /* 0x000fe40000000800 */
[C---:B-1----:R-:W-:Y:S06]  /*1cef0*/  HMMA.16816.F32 R52, R36.reuse, R32, R52 ;  /* 0x000000202434723c */ /* 0x042fec0000001834 */
[----:B------:R-:W1:Y:S02]  /*1cf00*/  MUFU.EX2 R102, R102 ;  /* 0x0000006600667308 */ /* 0x000e640000000800 */
[C---:B------:R-:W-:Y:S01]  /*1cf10*/  HMMA.16816.F32 R28, R36.reuse, R34, R28 ;  /* 0x00000022241c723c */ /* 0x040fe2000000181c */
[----:B------:R-:W1:Y:S05]  /*1cf20*/  LDSM.16.MT88.4 R32, [R205+0x5800] ;  /* 0x00580000cd20783b */ /* 0x000e6a0000004200 */
[----:B------:R-:W-:Y:S02]  /*1cf30*/  MUFU.EX2 R98, R98 ;  /* 0x0000006200627308 */ /* 0x000fe40000000800 */
[C---:B-----5:R-:W-:Y:S06]  /*1cf40*/  HMMA.16816.F32 R68, R36.reuse, R40, R68 ;  /* 0x000000282444723c */ /* 0x060fec0000001844 */
[----:B------:R-:W5:Y:S02]  /*1cf50*/  MUFU.EX2 R99, R99 ;  /* 0x0000006300637308 */ /* 0x000f640000000800 */
[----:B------:R-:W-:Y:S01]  /*1cf60*/  HMMA.16816.F32 R8, R36, R42, R8 ;  /* 0x0000002a2408723c */ /* 0x000fe20000001808 */
[----:B----4-:R-:W-:Y:S01]  /*1cf70*/  F2FP.F16.F32.PACK_AB R36, R109, R108 ;  /* 0x0000006c6d24723e */ /* 0x010fe200000000ff */
[----:B------:R-:W4:Y:S01]  /*1cf80*/  LDSM.16.MT88.4 R40, [R206+0x5800] ;  /* 0x00580000ce28783b */ /* 0x000f220000004200 */
[----:B------:R-:W-:-:S02]  /*1cf90*/  F2FP.F16.F32.PACK_AB R37, R111, R110 ;  /* 0x0000006e6f25723e */ /* 0x000fc400000000ff */
        /* <DEDUP_REMOVED lines=16> */
[----:B------:R-:W1:Y:S07]  /*1d0a0*/  LDSM.16.MT88.4 R32, [R205+0x6000] ;  /* 0x00600000cd20783b */ /* 0x000e6e0000004200 */
[----:B----4-:R-:W-:Y:S01]  /*1d0b0*/  HMMA.16816.F32 R68, R36, R40, R68 ;  /* 0x000000282444723c */ /* 0x010fe20000001844 */
        /* <DEDUP_REMOVED lines=8> */
[----:B------:R-:W-:Y:S01]  /*1d140*/  F2FP.F16.F32.PACK_AB R38, R97, R96 ;  /* 0x000000606126723e */ /* 0x000fe200000000ff */
[--C-:B------:R-:W-:Y:S01]  /*1d150*/  FFMA.FTZ R88, R94, UR4, -R196.reuse ;  /* 0x000000045e587c23 */ /* 0x100fe200080108c4 */
[----:B-----5:R-:W-:Y:S01]  /*1d160*/  F2FP.F16.F32.PACK_AB R39, R99, R98 ;  /* 0x000000626327723e */ /* 0x020fe200000000ff */
[----:B------:R-:W-:Y:S01]  /*1d170*/  FFMA.FTZ R89, R95, UR4, -R196 ;  /* 0x000000045f597c23 */ /* 0x000fe200080108c4 */
[----:B------:R-:W4:Y:S05]  /*1d180*/  MUFU.EX2 R41, R41 ;  /* 0x0000002900297308 */ /* 0x000f2a0000000800 */
[C---:B--2---:R-:W-:Y:S03]  /*1d190*/  HMMA.16816.F32 R12, R36.reuse, R16, R12 ;  /* 0x00000010240c723c */ /* 0x044fe6000000180c */
[----:B------:R-:W-:Y:S05]  /*1d1a0*/  MUFU.EX2 R42, R42 ;  /* 0x0000002a002a7308 */ /* 0x000fea0000000800 */
[C---:B------:R-:W-:Y:S01]  /*1d1b0*/  HMMA.16816.F32 R20, R36.reuse, R18, R20 ;  /* 0x000000122414723c */ /* 0x040fe20000001814 */
[----:B------:R-:W2:Y:S02]  /*1d1c0*/  LDSM.16.MT88.4 R16, [R206+0x6000] ;  /* 0x00600000ce10783b */ /* 0x000ea40000004200 */
[----:B------:R-:W-:Y:S05]  /*1d1d0*/  MUFU.EX2 R43, R43 ;  /* 0x0000002b002b7308 */ /* 0x000fea0000000800 */
[----:B---3--:R-:W-:Y:S01]  /*1d1e0*/  HMMA.16816.F32 R44, R36, R24, R44 ;  /* 0x00000018242c723c */ /* 0x008fe2000000182c */
[----:B------:R-:W-:-:S02]  /*1d1f0*/  FADD.FTZ R25, R193, R194 ;  /* 0x000000c2c1197221 */ /* 0x000fc40000010000 */
[----:B------:R-:W-:Y:S02]  /*1d200*/  MUFU.EX2 R88, R88 ;  /* 0x0000005800587308 */ /* 0x000fe40000000800 */
[----:B------:R-:W-:Y:S01]  /*1d210*/  FADD.FTZ R25, R2, R25 ;  /* 0x0000001902197221 */ /* 0x000fe20000010000 */
[----:B------:R-:W-:Y:S02]  /*1d220*/  FFMA.FTZ R2, R90, UR4, -R196 ;  /* 0x000000045a027c23 */ /* 0x000fe400080108c4 */
        /* <DEDUP_REMOVED lines=9> */
[----:B------:R-:W3:Y:S01]  /*1d2c0*/  MUFU.EX2 R2, R2 ;  /* 0x0000000200027308 */ /* 0x000ee20000000800 */
[----:B------:R-:W5:Y:S01]  /*1d2d0*/  LDSM.16.MT88.4 R24, [R202+0x10800] ;  /* 0x01080000ca18783b */ /* 0x000f620000004200 */
[----:B------:R-:W-:Y:S01]  /*1d2e0*/  FADD.FTZ R139, R139, R136 ;  /* 0x000000888b8b7221 */ /* 0x000fe20000010000 */
[----:B------:R-:W-:Y:S02]  /*1d2f0*/  FADD.FTZ R93, R138, R93 ;  /* 0x0000005d8a5d7221 */ /* 0x000fe40000010000 */
[C---:B------:R-:W-:Y:S01]  /*1d300*/  HMMA.16816.F32 R28, R36.reuse, R34, R28 ;  /* 0x00000022241c723c */ /* 0x040fe2000000181c */
[----:B------:R-:W-:Y:S01]  /*1d310*/  FADD.FTZ R142, R142, R139 ;  /* 0x0000008b8e8e7221 */ /* 0x000fe20000010000 */
[----:B------:R-:W-:Y:S01]  /*1d320*/  FADD.FTZ R140, R140, R93 ;  /* 0x0000005d8c8c7221 */ /* 0x000fe20000010000 */
[----:B------:R-:W5:Y:S02]  /*1d330*/  LDSM.16.MT88.4 R32, [R0+0x10800] ;  /* 0x010800000020783b */ /* 0x000f640000004200 */
[----:B------:R-:W-:Y:S01]  /*1d340*/  FADD.FTZ R145, R145, R142 ;  /* 0x0000008e91917221 */ /* 0x000fe20000010000 */
[----:B------:R-:W-:Y:S01]  /*1d350*/  FADD.FTZ R143, R143, R140 ;  /* 0x0000008c8f8f7221 */ /* 0x000fe20000010000 */
[----:B------:R-:W-:Y:S02]  /*1d360*/  LDSM.16.MT88.4 R132, [R202+0x11800] ;  /* 0x01180000ca84783b */ /* 0x000fe40000004200 */
[----:B------:R-:W-:Y:S01]  /*1d370*/  FADD.FTZ R144, R144, R145 ;  /* 0x0000009190907221 */ /* 0x000fe20000010000 */
[----:B--2---:R-:W-:Y:S01]  /*1d380*/  HMMA.16816.F32 R68, R36, R16, R68 ;  /* 0x000000102444723c */ /* 0x004fe20000001844 */
[----:B------:R-:W-:-:S02]  /*1d390*/  FADD.FTZ R146, R146, R143 ;  /* 0x0000008f92927221 */ /* 0x000fc40000010000 */
[----:B------:R-:W-:Y:S01]  /*1d3a0*/  FADD.FTZ R147, R147, R144 ;  /* 0x0000009093937221 */ /* 0x000fe20000010000 */
[----:B------:R-:W-:Y:S01]  /*1d3b0*/  LDSM.16.MT88.4 R140, [R0+0x11800] ;  /* 0x01180000008c783b */ /* 0x000fe20000004200 */
[----:B------:R-:W-:Y:S02]  /*1d3c0*/  FADD.FTZ R149, R149, R146 ;  /* 0x0000009295957221 */ /* 0x000fe40000010000 */
[----:B------:R-:W-:Y:S01]  /*1d3d0*/  FADD.FTZ R150, R150, R147 ;  /* 0x0000009396967221 */ /* 0x000fe20000010000 */
[----:B------:R-:W-:Y:S01]  /*1d3e0*/  HMMA.16816.F32 R8, R36, R18, R8 ;  /* 0x000000122408723c */ /* 0x000fe20000001808 */
[----:B------:R-:W2:Y:S01]  /*1d3f0*/  LDSM.16.MT88.4 R16, [R205+0x6800] ;  /* 0x00680000cd10783b */ /* 0x000ea20000004200 */
[----:B------:R-:W-:Y:S01]  /*1d400*/  FADD.FTZ R148, R148, R149 ;  /* 0x0000009594947221 */ /* 0x000fe20000010000 */
[----:B------:R-:W-:Y:S01]  /*1d410*/  FADD.FTZ R153, R153, R150 ;  /* 0x0000009699997221 */ /* 0x000fe20000010000 */
[----:B----4-:R-:W-:Y:S02]  /*1d420*/  F2FP.F16.F32.PACK_AB R36, R40, R41 ;  /* 0x000000292824723e */ /* 0x010fe400000000ff */
[----:B------:R-:W-:Y:S01]  /*1d430*/  FADD.FTZ R151, R151, R148 ;  /* 0x0000009497977221 */ /* 0x000fe20000010000 */
[----:B------:R-:W-:Y:S01]  /*1d440*/  FADD.FTZ R152, R152, R153 ;  /* 0x0000009998987221 */ /* 0x000fe20000010000 */
[----:B-1----:R-:W-:-:S02]  /*1d450*/  F2FP.F16.F32.PACK_AB R37, R89, R88 ;  /* 0x000000585925723e */ /* 0x002fc400000000ff */
[----:B------:R-:W-:Y:S01]  /*1d460*/  FADD.FTZ R76, R76, R151 ;  /* 0x000000974c4c7221 */ /* 0x000fe20000010000 */
[----:B------:R-:W-:Y:S01]  /*1d470*/  FADD.FTZ R155, R155, R152 ;  /* 0x000000989b9b7221 */ /* 0x000fe20000010000 */
[----:B------:R-:W-:Y:S02]  /*1d480*/  F2FP.F16.F32.PACK_AB R38, R43, R42 ;  /* 0x0000002a2b26723e */ /* 0x000fe400000000ff */
[----:B------:R-:W-:Y:S01]  /*1d490*/  FADD.FTZ R77, R77, R76 ;  /* 0x0000004c4d4d7221 */ /* 0x000fe20000010000 */
[----:B------:R-:W-:Y:S01]  /*1d4a0*/  FADD.FTZ R154, R154, R155 ;  /* 0x0000009b9a9a7221 */ /* 0x000fe20000010000 */
[----:B---3--:R-:W-:Y:S01]  /*1d4b0*/  F2FP.F16.F32.PACK_AB R39, R91, R2 ;  /* 0x000000025b27723e */ /* 0x008fe200000000ff */
[----:B------:R-:W-:Y:S01]  /*1d4c0*/  FFMA.FTZ R76, R86, UR4, -R196 ;  /* 0x00000004564c7c23 */ /* 0x000fe200080108c4 */
[----:B------:R-:W-:Y:S01]  /*1d4d0*/  FADD.FTZ R78, R78, R77 ;  /* 0x0000004d4e4e7221 */ /* 0x000fe20000010000 */
[----:B------:R-:W-:Y:S01]  /*1d4e0*/  FADD.FTZ R157, R157, R154 ;  /* 0x0000009a9d9d7221 */ /* 0x000fe20000010000 */
[----:B------:R-:W-:-:S02]  /*1d4f0*/  FFMA.FTZ R77, R87, UR4, -R196 ;  /* 0x00000004574d7c23 */ /* 0x000fc400080108c4 */
[----:B------:R-:W-:Y:S01]  /*1d500*/  FADD.FTZ R79, R79, R78 ;  /* 0x0000004e4f4f7221 */ /* 0x000fe20000010000 */
[----:B------:R-:W-:Y:S01]  /*1d510*/  FADD.FTZ R156, R156, R157 ;  /* 0x0000009d9c9c7221 */ /* 0x000fe20000010000 */
[----:B-----5:R-:W-:Y:S01]  /*1d520*/  HMMA.16816.F32 R12, R36, R24, R12 ;  /* 0x00000018240c723c */ /* 0x020fe2000000180c */
[----:B------:R-:W-:Y:S01]  /*1d530*/  MUFU.EX2 R76, R76 ;  /* 0x0000004c004c7308 */ /* 0x000fe20000000800 */
[----:B------:R-:W-:Y:S01]  /*1d540*/  FADD.FTZ R72, R72, R79 ;  /* 0x0000004f48487221 */ /* 0x000fe20000010000 */
[----:B------:R-:W-:-:S03]  /*1d550*/  FADD.FTZ R159, R159, R156 ;  /* 0x0000009c9f9f7221 */ /* 0x000fc60000010000 */
[----:B------:R-:W-:Y:S01]  /*1d560*/  FADD.FTZ R73, R73, R72 ;  /* 0x0000004849497221 */ /* 0x000fe20000010000 */
[----:B------:R-:W-:Y:S01]  /*1d570*/  FADD.FTZ R62, R62, R159 ;  /* 0x0000009f3e3e7221 */ /* 0x000fe20000010000 */
[----:B------:R-:W-:Y:S01]  /*1d580*/  HMMA.16816.F32 R20, R36, R26, R20 ;  /* 0x0000001a2414723c */ /* 0x000fe20000001814 */
[----:B------:R-:W1:Y:S01]  /*1d590*/  LDSM.16.MT88.4 R24, [R206+0x6800] ;  /* 0x00680000ce18783b */ /* 0x000e620000004200 */
[----:B------:R-:W3:Y:S01]  /*1d5a0*/  MUFU.EX2 R77, R77 ;  /* 0x0000004d004d7308 */ /* 0x000ee20000000800 */
[----:B------:R-:W-:-:S04]  /*1d5b0*/  FADD.FTZ R63, R63, R62 ;  /* 0x0000003e3f3f7221 */ /* 0x000fc80000010000 */
[----:B------:R-:W-:Y:S01]  /*1d5c0*/  FADD.FTZ R74, R74, R63 ;  /* 0x0000003f4a4a7221 */ /* 0x000fe20000010000 */
[----:B------:R-:W-:Y:S03]  /*1d5d0*/  HMMA.16816.F32 R44, R36, R32, R44 ;  /* 0x00000020242c723c */ /* 0x000fe6000000182c */
[----:B------:R-:W-:-:S05]  /*1d5e0*/  FADD.FTZ R74, R75, R74 ;  /* 0x0000004a4b4a7221 */ /* 0x000fca0000010000 */
[----:B--2---:R-:W-:Y:S01]  /*1d5f0*/  HMMA.16816.F32 R52, R36, R16, R52 ;  /* 0x000000102434723c */ /* 0x004fe20000001834 */
[----:B------:R-:W-:Y:S02]  /*1d600*/  FADD.FTZ R16, R60, R73 ;  /* 0x000000493c107221 */ /* 0x000fe40000010000 */
[----:B------:R-:W-:Y:S02]  /*1d610*/  MUFU.EX2 R60, R82 ;  /* 0x00000052003c7308 */ /* 0x000fe40000000800 */
[----:B------:R-:W-:-:S03]  /*1d620*/  FADD.FTZ R61, R61, R16 ;  /* 0x000000103d3d7221 */ /* 0x000fc60000010000 */
[C---:B------:R-:W-:Y:S01]  /*1d630*/  HMMA.16816.F32 R4, R36.reuse, R34, R4 ;  /* 0x000000222404723c */ /* 0x040fe20000001804 */
[----:B------:R-:W-:Y:S01]  /*1d640*/  FADD.FTZ R48, R48, R61 ;  /* 0x0000003d30307221 */ /* 0x000fe20000010000 */
[----:B------:R-:W-:Y:S01]  /*1d650*/  FADD.FTZ R61, R57, R74 ;  /* 0x0000004a393d7221 */ /* 0x000fe20000010000 */
[----:B------:R-:W2:Y:S01]  /*1d660*/  LDSM.16.MT88.4 R32, [R202+0x11000] ;  /* 0x01100000ca20783b */ /* 0x000ea20000004200 */
[----:B------:R-:W4:Y:S01]  /*1d670*/  MUFU.EX2 R57, R83 ;  /* 0x0000005300397308 */ /* 0x000f220000000800 */
[----:B------:R-:W-:Y:S01]  /*1d680*/  FADD.FTZ R49, R49, R48 ;  /* 0x0000003031317221 */ /* 0x000fe20000010000 */
[----:B------:R-:W-:Y:S01]  /*1d690*/  FADD.FTZ R61, R58, R61 ;  /* 0x0000003d3a3d7221 */ /* 0x000fe20000010000 */
[----:B------:R-:W-:Y:S01]  /*1d6a0*/  FFMA.FTZ R48, R178, UR4, -R201 ;  /* 0x00000004b2307c23 */ /* 0x000fe200080108c9 */
[C---:B------:R-:W-:Y:S01]  /*1d6b0*/  HMMA.16816.F32 R28, R36.reuse, R18, R28 ;  /* 0x00000012241c723c */ /* 0x040fe2000000181c */
[----:B------:R-:W-:Y:S01]  /*1d6c0*/  FADD.FTZ R50, R50, R49 ;  /* 0x0000003132327221 */ /* 0x000fe20000010000 */
[----:B------:R-:W-:Y:S01]  /*1d6d0*/  FADD.FTZ R64, R64, R61 ;  /* 0x0000003d40407221 */ /* 0x000fe20000010000 */
[----:B------:R5:W5:Y:S01]  /*1d6e0*/  LDSM.16.MT88.4 R16, [R0+0x11000] ;  /* 0x011000000010783b */ /* 0x000b620000004200 */
[--C-:B------:R-:W-:Y:S01]  /*1d6f0*/  FFMA.FTZ R49, R187, UR4, -R201.reuse ;  /* 0x00000004bb317c23 */ /* 0x100fe200080108c9 */
        /* <DEDUP_REMOVED lines=12> */
[----:B------:R-:W-:Y:S01]  /*1d7c0*/  HMMA.16816.F32 R8, R36, R26, R8 ;  /* 0x0000001a2408723c */ /* 0x000fe20000001808 */
[----:B------:R-:W-:Y:S01]  /*1d7d0*/  F2FP.F16.F32.PACK_AB R36, R85, R84 ;  /* 0x000000545524723e */ /* 0x000fe200000000ff */
[----:B------:R-:W-:Y:S01]  /*1d7e0*/  FADD.FTZ R161, R161, R158 ;  /* 0x0000009ea1a17221 */ /* 0x000fe20000010000 */
[----:B------:R-:W-:Y:S01]  /*1d7f0*/  FADD.FTZ R169, R169, R168 ;  /* 0x000000a8a9a97221 */ /* 0x000fe20000010000 */
[----:B---3--:R-:W-:Y:S01]  /*1d800*/  F2FP.F16.F32.PACK_AB R37, R77, R76 ;  /* 0x0000004c4d25723e */ /* 0x008fe200000000ff */
[----:B------:R-:W3:Y:S01]  /*1d810*/  LDSM.16.MT88.4 R24, [R205+0x7000] ;  /* 0x00700000cd18783b */ /* 0x000ee20000004200 */
[----:B------:R-:W-:Y:S01]  /*1d820*/  FADD.FTZ R164, R164, R161 ;  /* 0x000000a1a4a47221 */ /* 0x000fe20000010000 */
[----:B------:R-:W-:Y:S01]  /*1d830*/  FADD.FTZ R166, R166, R169 ;  /* 0x000000a9a6a67221 */ /* 0x000fe20000010000 */
[----:B------:R-:W-:Y:S01]  /*1d840*/  F2FP.F16.F32.PACK_AB R38, R81, R80 ;  /* 0x000000505126723e */ /* 0x000fe200000000ff */
[----:B------:R-:W-:Y:S01]  /*1d850*/  LDSM.16.MT88.4 R156, [R205+0x7800] ;  /* 0x00780000cd9c783b */ /* 0x000fe20000004200 */
[----:B------:R-:W-:Y:S01]  /*1d860*/  FADD.FTZ R165, R165, R164 ;  /* 0x000000a4a5a57221 */ /* 0x000fe20000010000 */
[----:B------:R-:W-:Y:S01]  /*1d870*/  FADD.FTZ R167, R167, R166 ;  /* 0x000000a6a7a77221 */ /* 0x000fe20000010000 */
[----:B----4-:R-:W-:Y:S01]  /*1d880*/  F2FP.F16.F32.PACK_AB R39, R57, R60 ;  /* 0x0000003c3927723e */ /* 0x010fe200000000ff */
[----:B------:R-:W4:Y:S01]  /*1d890*/  MUFU.EX2 R50, R50 ;  /* 0x0000003200327308 */ /* 0x000f220000000800 */
[----:B------:R-:W-:Y:S01]  /*1d8a0*/  FADD.FTZ R128, R128, R165 ;  /* 0x000000a580807221 */ /* 0x000fe20000010000 */
[----:B------:R-:W-:Y:S01]  /*1d8b0*/  FADD.FTZ R130, R130, R167 ;  /* 0x000000a782827221 */ /* 0x000fe20000010000 */
[----:B-1----:R-:W-:-:S02]  /*1d8c0*/  F2FP.F16.F32.PACK_AB R152, R49, R48 ;  /* 0x000000303198723e */ /* 0x002fc400000000ff */
[----:B------:R-:W-:Y:S01]  /*1d8d0*/  FADD.FTZ R129, R129, R128 ;  /* 0x0000008081817221 */ /* 0x000fe20000010000 */
[----:B------:R-:W-:Y:S01]  /*1d8e0*/  FADD.FTZ R131, R131, R130 ;  /* 0x0000008283837221 */ /* 0x000fe20000010000 */
[C---:B--2---:R-:W-:Y:S01]  /*1d8f0*/  HMMA.16816.F32 R12, R36.reuse, R32, R12 ;  /* 0x00000020240c723c */ /* 0x044fe2000000180c */
[-C--:B-----5:R-:W-:Y:S01]  /*1d900*/  MOV R0, R190.reuse ;  /* 0x000000be00007202 */ /* 0x0a0fe20000000f00 */
[----:B------:R-:W-:Y:S01]  /*1d910*/  FADD.FTZ R124, R124, R129 ;  /* 0x000000817c7c7221 */ /* 0x000fe20000010000 */
[----:B------:R-:W-:Y:S01]  /*1d920*/  FADD.FTZ R126, R126, R131 ;  /* 0x000000837e7e7221 */ /* 0x000fe20000010000 */
[----:B------:R-:W-:Y:S02]  /*1d930*/  @P6 MOV R0, R190 ;  /* 0x000000be00006202 */ /* 0x000fe40000000f00 */
[----:B------:R-:W-:Y:S01]  /*1d940*/  FADD.FTZ R125, R125, R124 ;  /* 0x0000007c7d7d7221 */ /* 0x000fe20000010000 */
[----:B------:R-:W-:Y:S01]  /*1d950*/  FADD.FTZ R127, R127, R126 ;  /* 0x0000007e7f7f7221 */ /* 0x000fe20000010000 */
[C---:B------:R-:W-:Y:S01]  /*1d960*/  HMMA.16816.F32 R20, R36.reuse, R34, R20 ;  /* 0x000000222414723c */ /* 0x040fe20000001814 */
[----:B------:R-:W1:Y:S01]  /*1d970*/  LDSM.16.MT88.4 R32, [R206+0x7000] ;  /* 0x00700000ce20783b */ /* 0x000e620000004200 */
[----:B------:R-:W-:Y:S01]  /*1d980*/  FADD.FTZ R120, R120, R125 ;  /* 0x0000007d78787221 */ /* 0x000fe20000010000 */
[----:B------:R-:W-:Y:S01]  /*1d990*/  FADD.FTZ R122, R122, R127 ;  /* 0x0000007f7a7a7221 */ /* 0x000fe20000010000 */
[----:B----4-:R-:W-:Y:S01]  /*1d9a0*/  F2FP.F16.F32.PACK_AB R154, R243, R50 ;  /* 0x00000032f39a723e */ /* 0x010fe200000000ff */
[----:B------:R-:W2:Y:S01]  /*1d9b0*/  LDSM.16.MT88.4 R204, [R206+0x7800] ;  /* 0x00780000cecc783b */ /* 0x000ea20000004200 */
[----:B------:R-:W-:Y:S01]  /*1d9c0*/  FADD.FTZ R121, R121, R120 ;  /* 0x0000007879797221 */ /* 0x000fe20000010000 */
[----:B------:R-:W-:Y:S01]  /*1d9d0*/  FADD.FTZ R123, R123, R122 ;  /* 0x0000007a7b7b7221 */ /* 0x000fe20000010000 */
[C---:B------:R-:W-:Y:S01]  /*1d9e0*/  HMMA.16816.F32 R44, R36.reuse, R16, R44 ;  /* 0x00000010242c723c */ /* 0x040fe2000000182c */
[--C-:B------:R-:W-:Y:S01]  /*1d9f0*/  FFMA.FTZ R16, R179, UR4, -R196.reuse ;  /* 0x00000004b3107c23 */ /* 0x100fe200080108c4 */
[----:B------:R-:W-:Y:S01]  /*1da00*/  FADD.FTZ R116, R116, R121 ;  /* 0x0000007974747221 */ /* 0x000fe20000010000 */
[----:B------:R-:W-:Y:S01]  /*1da10*/  FADD.FTZ R118, R118, R123 ;  /* 0x0000007b76767221 */ /* 0x000fe20000010000 */
[----:B------:R-:W-:Y:S01]  /*1da20*/  FFMA.FTZ R17, R184, UR4, -R196 ;  /* 0x00000004b8117c23 */ /* 0x000fe200080108c4 */
[----:B------:R-:W-:Y:S01]  /*1da30*/  MOV R165, R185 ;  /* 0x000000b900a57202 */ /* 0x000fe20000000f00 */
        /* <DEDUP_REMOVED lines=10> */
[----:B---3--:R-:W-:Y:S02]  /*1dae0*/  HMMA.16816.F32 R52, R36, R24, R52 ;  /* 0x000000182434723c */ /* 0x008fe40000001834 */
[----:B------:R-:W-:Y:S01]  /*1daf0*/  FADD.FTZ R108, R108, R113 ;  /* 0x000000716c6c7221 */ /* 0x000fe20000010000 */
[----:B------:R-:W-:-:S02]  /*1db00*/  FADD.FTZ R110, R110, R115 ;  /* 0x000000736e6e7221 */ /* 0x000fc40000010000 */
[----:B------:R-:W3:Y:S01]  /*1db10*/  MUFU.EX2 R17, R17 ;  /* 0x0000001100117308 */ /* 0x000ee20000000800 */
        /* <DEDUP_REMOVED lines=52> */
[C---:B------:R-:W-:Y:S08]  /*1de60*/  HMMA.16816.F32 R156, R152.reuse, R158, R28 ;  /* 0x0000009e989c723c */ /* 0x040ff0000000181c */
[C---:B--2---:R-:W-:Y:S08]  /*1de70*/  HMMA.16816.F32 R148, R152.reuse, R204, R68 ;  /* 0x000000cc9894723c */ /* 0x044ff00000001844 */
[----:B------:R-:W-:Y:S01]  /*1de80*/  HMMA.16816.F32 R152, R152, R206, R8 ;  /* 0x000000ce9898723c */ /* 0x000fe20000001808 */
[----:B------:R-:W-:-:S04]  /*1de90*/  NOP ;  /* 0x0000000000007918 */ /* 0x000fc80000000000 */
[----:B------:R-:W-:-:S15]  /*1dea0*/  @P6 BRA `(.L_x_3443) ;  /* 0x0000000000046947 */ /* 0x000fde0003800000 */
.L_x_3437:
[----:B------:R-:W-:-:S07]  /*1deb0*/  IADD3 R59, PT, PT, R165, -0x1, RZ ;  /* 0xffffffffa53b7810 */ /* 0x000fce0007ffe0ff */
.L_x_3443:
[----:B------:R-:W-:-:S13]  /*1dec0*/  ISETP.GE.AND P1, PT, R59, R230, PT ;  /* 0x000000e63b00720c */ /* 0x000fda0003f26270 */
        /* <DEDUP_REMOVED lines=19> */
[----:B------:R-:W3:Y:S01]  /*1e000*/  LDCU.64 UR12, c[0x0][0x358] ;  /* 0x00006b00ff0c77ac */ /* 0x000ee20008000a00 */
[----:B------:R-:W4:Y:S01]  /*1e010*/  LDCU.64 UR8, c[0x0][0x3a0] ;  /* 0x00007400ff0877ac */ /* 0x000f220008000a00 */
[----:B------:R-:W2:Y:S01]  /*1e020*/  LDCU.64 UR10, c[0x0][0x3a8] ;  /* 0x00007500ff0a77ac */ /* 0x000ea20008000a00 */
[----:B-1----:R-:W-:-:S12]  /*1e030*/  ULEA UR6, UR5, UR7, 0x18 ;  /* 0x0000000705067291 */ /* 0x002fd8000f8ec0ff */
.L_x_3448:
[----:B------:R-:W1:Y:S01]  /*1e040*/  S2R R226, SR_TID.X ;  /* 0x0000000000e27919 */ /* 0x000e620000002100 */
[----:B------:R-:W-:Y:S01]  /*1e050*/  @!P6 IADD3 R5, P0, PT, RZ, -R240, RZ ;  /* 0x800000f0ff05e210 */ /* 0x000fe20007f1e0ff */
[----:B------:R-:W5:Y:S01]  /*1e060*/  @!P6 LDC R4, c[0x0][0x3c0] ;  /* 0x0000f000ff04eb82 */ /* 0x000f620000000800 */
[----:B------:R-:W-:Y:S07]  /*1e070*/  DEPBAR.LE SB0, 0x0 ;  /* 0x000080000000791a */ /* 0x000fee0000000000 */
[----:B------:R-:W-:Y:S01]  /*1e080*/  BAR.SYNC.DEFER_BLOCKING 0x0 ;  /* 0x0000000000007b1d */ /* 0x000fe20000010000 */
[----:B------:R-:W-:Y:S02]  /*1e090*/  IMAD.MOV.U32 R2, RZ, RZ, R236 ;  /* 0x000000ffff027224 */ /* 0x000fe400078e00ec */
[----:B------:R-:W-:Y:S01]  /*1e0a0*/  IMAD.MOV.U32 R0, RZ, RZ, R237 ;  /* 0x000000ffff007224 */ /* 0x000fe200078e00ed */
[----:B-1----:R-:W-:Y:S04]  /*1e0b0*/  SHF.R.U32.HI R227, RZ, 0x1, R226 ;  /* 0x00000001ffe37819 */ /* 0x002fe800000116e2 */
[----:B------:R-:W1:Y:S01]  /*1e0c0*/  LDC R9, c[0x0][0x3c4] ;  /* 0x0000f100ff097b82 */ /* 0x000e620000000800 */
[----:B-----5:R-:W-:Y:S04]  /*1e0d0*/  @!P6 IMAD.SHL.U32 R6, R4, 0x100, RZ ;  /* 0x000001000406e824 */ /* 0x020fe800078e00ff */
[----:B------:R-:W-:Y:S05]  /*1e0e0*/  @!P6 IMAD.X R6, RZ, RZ, ~R6, P0 ;  /* 0x000000ffff06e224 */ /* 0x000fea00000e0e06 */
[----:B------:R-:W-:Y:S04]  /*1e0f0*/  @!P6 SHF.R.S64 R5, R5, 0x1f, R6 ;  /* 0x0000001f0505e819 */ /* 0x000fe80000001006 */
[----:B------:R-:W-:Y:S04]  /*1e100*/  @!P6 IADD3 R236, P0, PT, R236, R5, RZ ;  /* 0x00000005ecece210 */ /* 0x000fe80007f1e0ff */
[----:B------:R-:W-:Y:S01]  /*1e110*/  @!P6 LEA.HI.X.SX32 R237, R6, R237, 0x1, P0 ;  /* 0x000000ed06ede211 */ /* 0x000fe200000f0eff */
[----:B------:R-:W-:Y:S08]  /*1e120*/  @!P6 BRA `(.L_x_3445) ;  /* 0x0000000000f4e947 */ /* 0x000ff00003800000 */
[----:B------:R-:W-:Y:S01]  /*1e130*/  VIADD R6, R232, 0xffffff00 ;  /* 0xffffff00e8067836 */ /* 0x000fe20000000000 */
[----:B------:R-:W5:Y:S01]  /*1e140*/  LDC R7, c[0x0][0x4f0] ;  /* 0x00013c00ff077b82 */ /* 0x000f620000000800 */
[----:B------:R-:W-:Y:S03]  /*1e150*/  IABS R10, R232 ;  /* 0x000000e8000a7213 */ /* 0x000fe60000000000 */
[----:B------:R-:W-:Y:S02]  /*1e160*/  IABS R8, R6 ;  /* 0x0000000600087213 */ /* 0x000fe40000000000 */
[-C--:B-----5:R-:W-:Y:S02]  /*1e170*/  IABS R4, R7.reuse ;  /* 0x0000000700047213 */ /* 0x0a0fe40000000000 */
[----:B------:R-:W-:Y:S02]  /*1e180*/  LOP3.LUT R6, R6, R7, RZ, 0x3c, !PT ;  /* 0x0000000706067212 */ /* 0x000fe400078e3cff */
[----:B------:R-:W5:Y:S02]  /*1e190*/  I2F.RP R11, R4 ;  /* 0x00000004000b7306 */ /* 0x000f640000209400 */
[----:B------:R-:W-:Y:S08]  /*1e1a0*/  ISETP.GE.AND P4, PT, R6, RZ, PT ;  /* 0x000000ff0600720c */ /* 0x000ff00003f86270 */
        /* <DEDUP_REMOVED lines=32> */
[----:B------:R-:W5:Y:S01]  /*1e3b0*/  LDC.64 R4, c[0x0][0x3c0] ;  /* 0x0000f000ff047b82 */ /* 0x000f620000000a00 */
[C---:B------:R-:W-:Y:S01]  /*1e3c0*/  LEA R16, P0, R13.reuse, R238, 0x2 ;  /* 0x000000ee0d107211 */ /* 0x040fe200078010ff */
[----:B------:R-:W-:Y:S01]  /*1e3d0*/  IMAD.IADD R8, R13, 0x1, -R15 ;  /* 0x000000010d087824 */ /* 0x000fe200078e0a0f */
[-C--:B------:R-:W-:Y:S02]  /*1e3e0*/  LEA.HI.X.SX32 R19, R15, R239.reuse, 0x2, P1 ;  /* 0x000000ef0f137211 */ /* 0x080fe400008f16ff */
[----:B------:R-:W-:Y:S01]  /*1e3f0*/  LEA.HI.X.SX32 R17, R13, R239, 0x2, P0 ;  /* 0x000000ef0d117211 */ /* 0x000fe200000f16ff */
[----:B------:R-:W-:Y:S02]  /*1e400*/  IMAD R7, R8, R7, -0x100 ;  /* 0xffffff0008077424 */ /* 0x000fe400078e0207 */
[----:B---3--:R-:W3:Y:S03]  /*1e410*/  LDG.E R11, desc[UR12][R18.64] ;  /* 0x0000000c120b7981 */ /* 0x008ee6000c1e1900 */
[----:B------:R-:W-:Y:S01]  /*1e420*/  SHF.R.S32.HI R13, RZ, 0x1f, R7 ;  /* 0x0000001fff0d7819 */ /* 0x000fe20000011407 */
[----:B------:R-:W3:Y:S04]  /*1e430*/  LDG.E R6, desc[UR12][R16.64] ;  /* 0x0000000c10067981 */ /* 0x000ee8000c1e1900 */
[-C--:B-----5:R-:W-:Y:S02]  /*1e440*/  IMAD R8, R13, R4.reuse, RZ ;  /* 0x000000040d087224 */ /* 0x0a0fe400078e02ff */
[C---:B------:R-:W-:Y:S04]  /*1e450*/  IMAD.WIDE.U32 R12, R7.reuse, R4, RZ ;  /* 0x00000004070c7225 */ /* 0x040fe800078e00ff */
[----:B------:R-:W-:Y:S05]  /*1e460*/  IMAD R8, R7, R5, R8 ;  /* 0x0000000507087224 */ /* 0x000fea00078e0208 */
[----:B------:R-:W-:Y:S01]  /*1e470*/  IADD3 R13, PT, PT, R13, R8, RZ ;  /* 0x000000080d0d7210 */ /* 0x000fe20007ffe0ff */
[----:B---3--:R-:W-:Y:S04]  /*1e480*/  IMAD.IADD R11, R11, 0x1, -R6 ;  /* 0x000000010b0b7824 */ /* 0x008fe800078e0a06 */
[----:B--2---:R-:W-:Y:S01]  /*1e490*/  IMAD.WIDE.U32 R12, R11, UR10, R12 ;  /* 0x0000000a0b0c7c25 */ /* 0x004fe2000f8e000c */
[----:B------:R-:W-:Y:S02]  /*1e4a0*/  SHF.R.S32.HI R5, RZ, 0x1f, R11 ;  /* 0x0000001fff057819 */ /* 0x000fe4000001140b */
[C---:B------:R-:W-:Y:S03]  /*1e4b0*/  LEA R236, P0, R12.reuse, R2, 0x1 ;  /* 0x000000020cec7211 */ /* 0x040fe600078008ff */
[----:B------:R-:W-:Y:S04]  /*1e4c0*/  IMAD R6, R5, UR10, RZ ;  /* 0x0000000a05067c24 */ /* 0x000fe8000f8e02ff */
[----:B------:R-:W-:Y:S04]  /*1e4d0*/  IMAD R6, R11, UR11, R6 ;  /* 0x0000000b0b067c24 */ /* 0x000fe8000f8e0206 */
[----:B------:R-:W-:Y:S05]  /*1e4e0*/  IMAD.IADD R237, R13, 0x1, R6 ;  /* 0x000000010ded7824 */ /* 0x000fea00078e0206 */
[----:B------:R-:W-:Y:S07]  /*1e4f0*/  LEA.HI.X R237, R12, R0, R237, 0x1, P0 ;  /* 0x000000000ced7211 */ /* 0x000fee00000f0ced */
.L_x_3445:
[C---:B------:R-:W-:Y:S01]  /*1e500*/  IMAD.SHL.U32 R7, R226.reuse, 0x8, RZ ;  /* 0x00000008e2077824 */ /* 0x040fe200078e00ff */
[C---:B------:R-:W-:Y:S01]  /*1e510*/  LOP3.LUT R6, R226.reuse, 0x38, RZ, 0xc0, !PT ;  /* 0x00000038e2067812 */ /* 0x040fe200078ec0ff */
[C---:B------:R-:W-:Y:S01]  /*1e520*/  IMAD.SHL.U32 R167, R226.reuse, 0x40, RZ ;  /* 0x00000040e2a77824 */ /* 0x040fe200078e00ff */
[----:B------:R-:W-:Y:S01]  /*1e530*/  LOP3.LUT R2, R226, 0x8, RZ, 0xc0, !PT ;  /* 0x00000008e2027812 */ /* 0x000fe200078ec0ff */
[----:B------:R-:W-:Y:S01]  /*1e540*/  IMAD.SHL.U32 R11, R4, 0x20, RZ ;  /* 0x00000020040b7824 */ /* 0x000fe200078e00ff */
[--C-:B------:R-:W-:Y:S01]  /*1e550*/  LOP3.LUT R6, R6, 0x1f8, R7.reuse, 0x78, !PT ;  /* 0x000001f806067812 */ /* 0x100fe200078e7807 */
[----:B------:R-:W-:Y:S01]  /*1e560*/  IMAD.SHL.U32 R228, R226, 0x20, RZ ;  /* 0x00000020e2e47824 */ /* 0x000fe200078e00ff */
[----:B------:R-:W-:Y:S01]  /*1e570*/  LOP3.LUT R0, R227, 0x8, RZ, 0xc0, !PT ;  /* 0x00000008e3007812 */ /* 0x000fe200078ec0ff */
[----:B------:R-:W-:Y:S01]  /*1e580*/  IMAD.MOV.U32 R229, RZ, RZ, 0x20 ;  /* 0x00000020ffe57424 */ /* 0x000fe200078e00ff */
[----:B------:R-:W-:Y:S01]  /*1e590*/  LOP3.LUT R245, R6, 0x1e00, R7, 0xf8, !PT ;  /* 0x00001e0006f57812 */ /* 0x000fe200078ef807 */
[----:B------:R-:W-:Y:S01]  /*1e5a0*/  VIADD R241, R241, 0xffffffff ;  /* 0xfffffffff1f17836 */ /* 0x000fe20000000000 */
[----:B------:R-:W-:Y:S02]  /*1e5b0*/  LOP3.LUT R2, R2, 0x1c0, R167, 0xf8, !PT ;  /* 0x000001c002027812 */ /* 0x000fe400078ef8a7 */
[----:B-1----:R-:W-:Y:S02]  /*1e5c0*/  SHF.L.U64.HI R9, R4, 0x5, R9 ;  /* 0x0000000504097819 */ /* 0x002fe40000010209 */
[----:B------:R-:W-:Y:S02]  /*1e5d0*/  IADD3 R6, P0, PT, R11, R236, RZ ;  /* 0x000000ec0b067210 */ /* 0x000fe40007f1e0ff */
[----:B------:R-:W-:Y:S02]  /*1e5e0*/  LOP3.LUT R0, R0, 0x1c0, R167, 0xf8, !PT ;  /* 0x000001c000007812 */ /* 0x000fe400078ef8a7 */
[----:B------:R-:W-:Y:S02]  /*1e5f0*/  LEA R245, R245, UR6, 0x1 ;  /* 0x00000006f5f57c11 */ /* 0x000fe4000f8e08ff */
[----:B------:R-:W-:Y:S02]  /*1e600*/  LOP3.LUT R100, R167, 0x400, RZ, 0xc0, !PT ;  /* 0x00000400a7647812 */ /* 0x000fe400078ec0ff */
[--C-:B------:R-:W-:Y:S01]  /*1e610*/  LOP3.LUT R5, R2, 0x38, R7.reuse, 0x78, !PT ;  /* 0x0000003802057812 */ /* 0x100fe200078e7807 */
[----:B------:R-:W-:Y:S01]  /*1e620*/  @!PT LDS RZ, [RZ] ;  /* 0x00000000fffff984 */ /* 0x000fe20000000800 */
[----:B------:R-:W-:Y:S01]  /*1e630*/  @!PT LDS RZ, [RZ] ;  /* 0x00000000fffff984 */ /* 0x000fe20000000800 */
[----:B------:R-:W-:Y:S01]  /*1e640*/  @!PT LDS RZ, [RZ] ;  /* 0x00000000fffff984 */ /* 0x000fe20000000800 */
[----:B---3--:R-:W-:Y:S01]  /*1e650*/  LDGSTS.E.BYPASS.LTC128B.128 [R245+0xa000], desc[UR12][R236.64] ;  /* 0x0a000000ecf57fae */ /* 0x008fe2000b981a0c */
[-C--:B------:R-:W-:Y:S02]  /*1e660*/  IADD3 R4, P1, PT, R6, R11.reuse, RZ ;  /* 0x0000000b06047210 */ /* 0x080fe40007f3e0ff */
[----:B------:R-:W-:Y:S01]  /*1e670*/  LOP3.LUT R0, R0, 0x38, R7, 0x78, !PT ;  /* 0x0000003800007812 */ /* 0x000fe200078e7807 */
[----:B------:R-:W-:Y:S01]  /*1e680*/  IMAD.X R7, R9, 0x1, R237, P0 ;  /* 0x0000000109077824 */ /* 0x000fe200000e06ed */
[-C--:B------:R-:W-:Y:S01]  /*1e690*/  IADD3 R14, P0, PT, R4, R11.reuse, RZ ;  /* 0x0000000b040e7210 */ /* 0x080fe20007f1e0ff */
[----:B------:R-:W-:Y:S01]  /*1e6a0*/  IMAD R100, R5, 0x2, R100 ;  /* 0x0000000205647824 */ /* 0x000fe200078e0264 */
[----:B------:R-:W-:Y:S01]  /*1e6b0*/  LOP3.LUT R228, R228, 0x7c00, RZ, 0xc0, !PT ;  /* 0x00007c00e4e47812 */ /* 0x000fe200078ec0ff */
[----:B------:R-:W-:Y:S01]  /*1e6c0*/  IMAD.X R5, R7, 0x1, R9, P1 ;  /* 0x0000000107057824 */ /* 0x000fe200008e0609 */
[----:B------:R1:W-:Y:S01]  /*1e6d0*/  LDGSTS.E.BYPASS.LTC128B.128 [R245+0xa800], desc[UR12][R6.64] ;  /* 0x0a80000006f57fae */ /* 0x0003e2000b981a0c */
[-C--:B------:R-:W-:Y:S01]  /*1e6e0*/  IADD3 R12, P1, PT, R14, R11.reuse, RZ ;  /* 0x0000000b0e0c7210 */ /* 0x080fe20007f3e0ff */
[----:B------:R-:W-:Y:S01]  /*1e6f0*/  VIADD R2, R100, UR6 ;  /* 0x0000000664027c36 */ /* 0x000fe20008000000 */
[----:B------:R-:W-:Y:S01]  /*1e700*/  LOP3.LUT R167, R228, 0x200, R167, 0xf8, !PT ;  /* 0x00000200e4a77812 */ /* 0x000fe200078ef8a7 */
[--C-:B------:R-:W-:Y:S01]  /*1e710*/  IMAD.X R15, R5, 0x1, R9.reuse, P0 ;  /* 0x00000001050f7824 */ /* 0x100fe200000e0609 */
[----:B------:R3:W-:Y:S01]  /*1e720*/  LDGSTS.E.BYPASS.LTC128B.128 [R245+0xb000], desc[UR12][R4.64] ;  /* 0x0b00000004f57fae */ /* 0x0007e2000b981a0c */
        /* <DEDUP_REMOVED lines=8> */
[----:B------:R-:W-:Y:S01]  /*1e7b0*/  LDGSTS.E.BYPASS.LTC128B.128 [R245+0xc800], desc[UR12][R16.64] ;  /* 0x0c80000010f57fae */ /* 0x000fe2000b981a0c */
[-C--:B------:R-:W-:Y:S01]  /*1e7c0*/  IADD3 R22, P1, PT, R20, R11.reuse, RZ ;  /* 0x0000000b14167210 */ /* 0x080fe20007f3e0ff */
[--C-:B------:R-:W-:Y:S03]  /*1e7d0*/  IMAD.X R21, R19, 0x1, R9.reuse, P0 ;  /* 0x0000000113157824 */ /* 0x100fe600000e0609 */
[----:B------:R-:W-:Y:S01]  /*1e7e0*/  LDGSTS.E.BYPASS.LTC128B.128 [R245+0xd000], desc[UR12][R18.64] ;  /* 0x0d00000012f57fae */ /* 0x000fe2000b981a0c */
[----:B------:R-:W-:Y:S01]  /*1e7f0*/  LOP3.LUT R0, R167, R0, RZ, 0xfc, !PT ;  /* 0x00000000a7007212 */ /* 0x000fe200078efcff */
[----:B------:R-:W-:Y:S03]  /*1e800*/  IMAD.MOV.U32 R167, RZ, RZ, 0x40 ;  /* 0x00000040ffa77424 */ /* 0x000fe600078e00ff */
[----:B------:R4:W-:Y:S01]  /*1e810*/  LDGSTS.E.BYPASS.LTC128B.128 [R245+0xd800], desc[UR12][R20.64] ;  /* 0x0d80000014f57fae */ /* 0x0009e2000b981a0c */
[--C-:B------:R-:W-:Y:S01]  /*1e820*/  IMAD.X R23, R21, 0x1, R9.reuse, P1 ;  /* 0x0000000115177824 */ /* 0x100fe200008e0609 */
[-C--:B-1----:R-:W-:Y:S02]  /*1e830*/  IADD3 R6, P0, PT, R22, R11.reuse, RZ ;  /* 0x0000000b16067210 */ /* 0x082fe40007f1e0ff */
[----:B------:R-:W-:Y:S02]  /*1e840*/  LEA R0, R0, UR6, 0x1 ;  /* 0x0000000600007c11 */ /* 0x000fe4000f8e08ff */
[----:B------:R-:W-:Y:S01]  /*1e850*/  LDGSTS.E.BYPASS.LTC128B.128 [R245+0xe000], desc[UR12][R22.64] ;  /* 0x0e00000016f57fae */ /* 0x000fe2000b981a0c */
[-C--:B---3--:R-:W-:Y:S01]  /*1e860*/  IADD3 R4, P1, PT, R6, R11.reuse, RZ ;  /* 0x0000000b06047210 */ /* 0x088fe20007f3e0ff */
[--C-:B------:R-:W-:Y:S03]  /*1e870*/  IMAD.X R7, R23, 0x1, R9.reuse, P0 ;  /* 0x0000000117077824 */ /* 0x100fe600000e0609 */
[-C--:B-----5:R-:W-:Y:S01]  /*1e880*/  IADD3 R14, P0, PT, R4, R11.reuse, RZ ;  /* 0x0000000b040e7210 */ /* 0x0a0fe20007f1e0ff */
[--C-:B------:R-:W-:Y:S01]  /*1e890*/  IMAD.X R5, R7, 0x1, R9.reuse, P1 ;  /* 0x0000000107057824 */ /* 0x100fe200008e0609 */
[----:B------:R-:W-:Y:S02]  /*1e8a0*/  LDGSTS.E.BYPASS.LTC128B.128 [R245+0xe800], desc[UR12][R6.64] ;  /* 0x0e80000006f57fae */ /* 0x000fe4000b981a0c */
[-C--:B--2---:R-:W-:Y:S01]  /*1e8b0*/  IADD3 R12, P1, PT, R14, R11.reuse, RZ ;  /* 0x0000000b0e0c7210 */ /* 0x084fe20007f3e0ff */
[--C-:B------:R-:W-:Y:S02]  /*1e8c0*/  IMAD.X R15, R5, 0x1, R9.reuse, P0 ;  /* 0x00000001050f7824 */ /* 0x100fe400000e0609 */
[----:B------:R1:W-:Y:S01]  /*1e8d0*/  LDGSTS.E.BYPASS.LTC128B.128 [R245+0xf000], desc[UR12][R4.64] ;  /* 0x0f00000004f57fae */ /* 0x0003e2000b981a0c */
[-C--:B------:R-:W-:Y:S01]  /*1e8e0*/  IADD3 R30, P0, PT, R12, R11.reuse, RZ ;  /* 0x0000000b0c1e7210 */ /* 0x080fe20007f1e0ff */
[--C-:B------:R-:W-:Y:S03]  /*1e8f0*/  IMAD.X R13, R15, 0x1, R9.reuse, P1 ;  /* 0x000000010f0d7824 */ /* 0x100fe600008e0609 */
[----:B------:R-:W-:Y:S01]  /*1e900*/  LDGSTS.E.BYPASS.LTC128B.128 [R245+0xf800], desc[UR12][R14.64] ;  /* 0x0f8000000ef57fae */ /* 0x000fe2000b981a0c */
[-C--:B------:R-:W-:Y:S01]  /*1e910*/  IADD3 R28, P1, PT, R30, R11.reuse, RZ ;  /* 0x0000000b1e1c7210 */ /* 0x080fe20007f3e0ff */
[--C-:B------:R-:W-:Y:S03]  /*1e920*/  IMAD.X R31, R13, 0x1, R9.reuse, P0 ;  /* 0x000000010d1f7824 */ /* 0x100fe600000e0609 */
[----:B------:R2:W-:Y:S01]  /*1e930*/  LDGSTS.E.BYPASS.LTC128B.128 [R245+0x10000], desc[UR12][R12.64] ;  /* 0x100000000cf57fae */ /* 0x0005e2000b981a0c */
[----:B----4-:R-:W-:Y:S01]  /*1e940*/  IADD3 R20, P0, PT, R28, R11, RZ ;  /* 0x0000000b1c147210 */ /* 0x010fe20007f1e0ff */
[--C-:B------:R-:W-:Y:S03]  /*1e950*/  IMAD.X R29, R31, 0x1, R9.reuse, P1 ;  /* 0x000000011f1d7824 */ /* 0x100fe600008e0609 */
[----:B------:R-:W-:Y:S01]  /*1e960*/  LDGSTS.E.BYPASS.LTC128B.128 [R245+0x10800], desc[UR12][R30.64] ;  /* 0x108000001ef57fae */ /* 0x000fe2000b981a0c */
[----:B------:R-:W-:Y:S01]  /*1e970*/  ISETP.GT.AND P1, PT, R241, R230, PT ;  /* 0x000000e6f100720c */ /* 0x000fe20003f24270 */
[----:B------:R-:W-:Y:S03]  /*1e980*/  IMAD.X R21, R29, 0x1, R9, P0 ;  /* 0x000000011d157824 */ /* 0x000fe600000e0609 */
[----:B------:R-:W-:Y:S01]  /*1e990*/  LDGSTS.E.BYPASS.LTC128B.128 [R245+0x11000], desc[UR12][R28.64] ;  /* 0x110000001cf57fae */ /* 0x000fe2000b981a0c */
[C---:B------:R-:W-:Y:S04]  /*1e9a0*/  LOP3.LUT P0, RZ, R226.reuse, 0x2, RZ, 0xc0, !PT ;  /* 0x00000002e2ff7812 */ /* 0x040fe8000780c0ff */
[----:B------:R3:W-:Y:S01]  /*1e9b0*/  LDGSTS.E.BYPASS.LTC128B.128 [R245+0x11800], desc[UR12][R20.64] ;  /* 0x1180000014f57fae */ /* 0x0007e2000b981a0c */
[----:B------:R-:W-:Y:S02]  /*1e9c0*/  SEL R229, R229, 0xffffffe0, !P0 ;  /* 0xffffffe0e5e57807 */ /* 0x000fe40004000000 */
[----:B------:R-:W-:Y:S02]  /*1e9d0*/  LOP3.LUT P0, RZ, R226, 0x4, RZ, 0xc0, !PT ;  /* 0x00000004e2ff7812 */ /* 0x000fe4000780c0ff */
[----:B------:R4:W-:Y:S01]  /*1e9e0*/  LDSM.16.M88.4 R128, [R0] ;  /* 0x000000000080783b */ /* 0x0009e20000000200 */
[--C-:B------:R-:W-:Y:S01]  /*1e9f0*/  IMAD.IADD R172, R0, 0x1, R229.reuse ;  /* 0x0000000100ac7824 */ /* 0x100fe200078e02e5 */
[----:B------:R-:W-:Y:S01]  /*1ea00*/  SEL R167, R167, 0xffffffc0, !P0 ;  /* 0xffffffc0a7a77807 */ /* 0x000fe20004000000 */
[----:B------:R-:W-:Y:S02]  /*1ea10*/  IMAD.IADD R166, R2, 0x1, R229 ;  /* 0x0000000102a67824 */ /* 0x000fe400078e02e5 */
[----:B------:R-:W1:Y:S02]  /*1ea20*/  LDSM.16.M88.4 R8, [R100+UR6+0x2000] ;  /* 0x002000066408783b */ /* 0x000e640008000200 */
[--C-:B------:R-:W-:Y:S03]  /*1ea30*/  IMAD.IADD R164, R0, 0x1, R167.reuse ;  /* 0x0000000100a47824 */ /* 0x100fe600078e02a7 */
[----:B------:R-:W2:Y:S01]  /*1ea40*/  LDSM.16.M88.4 R16, [R100+UR6+0x2800] ;  /* 0x002800066410783b */ /* 0x000ea20008000200 */
[----:B------:R-:W-:Y:S02]  /*1ea50*/  IMAD.IADD R2, R2, 0x1, R167 ;  /* 0x0000000102027824 */ /* 0x000fe400078e02a7 */
[C---:B------:R-:W-:Y:S02]  /*1ea60*/  IMAD.IADD R212, R229.reuse, 0x1, R164 ;  /* 0x00000001e5d47824 */ /* 0x040fe400078e02a4 */
[----:B------:R-:W3:Y:S05]  /*1ea70*/  LDSM.16.M88.4 R24, [R100+UR6+0x3000] ;  /* 0x003000066418783b */ /* 0x000eea0008000200 */
[----:B------:R-:W0:Y:S01]  /*1ea80*/  LDGDEPBAR ;  /* 0x00000000000079af */ /* 0x000e220000000000 */
[----:B----4-:R-:W-:Y:S04]  /*1ea90*/  IMAD.IADD R0, R229, 0x1, R2 ;  /* 0x00000001e5007824 */ /* 0x010fe800078e0202 */
[----:B------:R-:W4:Y:S05]  /*1eaa0*/  LDSM.16.M88.4 R32, [R100+UR6+0x3800] ;  /* 0x003800066420783b */ /* 0x000f2a0008000200 */
        /* <DEDUP_REMOVED lines=14> */
[C---:B---3--:R-:W-:Y:S03]  /*1eb90*/  HMMA.16816.F32 R20, R128.reuse, R24, RZ ;  /* 0x000000188014723c */ /* 0x048fe600000018ff */
[----:B------:R-:W3:Y:S05]  /*1eba0*/  LDSM.16.M88.4 R120, [R100+UR6+0x9000] ;  /* 0x009000066478783b */ /* 0x000eea0008000200 */
[C---:B------:R-:W-:Y:S01]  /*1ebb0*/  HMMA.16816.F32 R24, R128.reuse, R26, RZ ;  /* 0x0000001a8018723c */ /* 0x040fe200000018ff */
[----:B------:R3:W3:Y:S05]  /*1ebc0*/  LDSM.16.M88.4 R168, [R100+UR6+0x9800] ;  /* 0x0098000664a8783b */ /* 0x0006ea0008000200 */
[----:B------:R-:W-:Y:S02]  /*1ebd0*/  LDSM.16.M88.4 R172, [R172] ;  /* 0x00000000acac783b */ /* 0x000fe40000000200 */
[C---:B----4-:R-:W-:Y:S03]  /*1ebe0*/  HMMA.16816.F32 R28, R128.reuse, R32, RZ ;  /* 0x00000020801c723c */ /* 0x050fe600000018ff */
[----:B------:R-:W4:Y:S05]  /*1ebf0*/  LDSM.16.M88.4 R176, [R166+0x2000] ;  /* 0x00200000a6b0783b */ /* 0x000f2a0000000200 */
[C---:B------:R-:W-:Y:S01]  /*1ec00*/  HMMA.16816.F32 R32, R128.reuse, R34, RZ ;  /* 0x000000228020723c */ /* 0x040fe200000018ff */
[----:B------:R-:W4:Y:S05]  /*1ec10*/  LDSM.16.M88.4 R180, [R166+0x2800] ;  /* 0x00280000a6b4783b */ /* 0x000f2a0000000200 */
[----:B------:R-:W4:Y:S02]  /*1ec20*/  LDSM.16.M88.4 R184, [R166+0x3000] ;  /* 0x00300000a6b8783b */ /* 0x000f240000000200 */
        /* <DEDUP_REMOVED lines=12> */
[C---:B------:R-:W-:Y:S01]  /*1ecf0*/  HMMA.16816.F32 R56, R128.reuse, R58, RZ ;  /* 0x0000003a8038723c */ /* 0x040fe200000018ff */
[----:B------:R-:W-:Y:S05]  /*1ed00*/  LDSM.16.M88.4 R216, [R0+0x2000] ;  /* 0x0020000000d8783b */ /* 0x000fea0000000200 */
[----:B------:R-:W-:Y:S02]  /*1ed10*/  LDSM.16.M88.4 R220, [R0+0x9000] ;  /* 0x0090000000dc783b */ /* 0x000fe40000000200 */
        /* <DEDUP_REMOVED lines=19> */
[C---:B----4-:R-:W-:Y:S08]  /*1ee50*/  HMMA.16816.F32 R4, R172.reuse, R176, R4 ;  /* 0x000000b0ac04723c */ /* 0x050ff00000001804 */
        /* <DEDUP_REMOVED lines=212> */
.L_x_3447:
        /* <DEDUP_REMOVED lines=52> */
.L_x_3446:
        /* <DEDUP_REMOVED lines=764> */
.L_x_3444:
[----:B------:R-:W1:Y:S01]  /*22ea0*/  SHFL.BFLY PT, R4, R243, 0x2, 0x1f ;  /* 0x0c401f00f3047f89 */ /* 0x000e6200000e0000 */
[C---:B------:R-:W-:Y:S01]  /*22eb0*/  SHF.L.U32 R10, R226.reuse, 0x4, RZ ;  /* 0x00000004e20a7819 */ /* 0x040fe200000006ff */
[----:B------:R-:W-:Y:S01]  /*22ec0*/  S2UR UR8, SR_CTAID.Y ;  /* 0x00000000000879c3 */ /* 0x000fe20000002600 */
[----:B------:R-:W-:Y:S01]  /*22ed0*/  SHF.L.U32 R5, R226, 0x1, RZ ;  /* 0x00000001e2057819 */ /* 0x000fe200000006ff */
[----:B------:R-:W2:Y:S01]  /*22ee0*/  SHFL.BFLY PT, R9, R244, 0x2, 0x1f ;  /* 0x0c401f00f4097f89 */ /* 0x000ea200000e0000 */
[----:B------:R-:W-:Y:S01]  /*22ef0*/  LOP3.LUT R14, R10, 0x1c0, RZ, 0xc0, !PT ;  /* 0x000001c00a0e7812 */ /* 0x000fe200078ec0ff */
[----:B------:R-:W3:Y:S01]  /*22f00*/  LDCU UR4, c[0x0][0x44c] ;  /* 0x00008980ff0477ac */ /* 0x000ee20008000800 */
[--C-:B------:R-:W-:Y:S01]  /*22f10*/  LOP3.LUT R228, R228, 0x6, R5.reuse, 0xf8, !PT ;  /* 0x00000006e4e47812 */ /* 0x100fe200078ef805 */
[----:B------:R-:W-:Y:S01]  /*22f20*/  BSSY.RECONVERGENT B0, `(.L_x_3449) ;  /* 0x0000082000007945 */ /* 0x000fe20003800200 */
[----:B------:R-:W-:Y:S01]  /*22f30*/  SHF.L.U32 R3, R226, 0x2, RZ ;  /* 0x00000002e2037819 */ /* 0x000fe200000006ff */
[----:B------:R-:W-:Y:S01]  /*22f40*/  S2UR UR5, SR_CTAID.Z ;  /* 0x00000000000579c3 */ /* 0x000fe20000002700 */
[----:B------:R-:W-:-:S02]  /*22f50*/  LOP3.LUT R5, R14, 0x38, R5, 0xf8, !PT ;  /* 0x000000380e057812 */ /* 0x000fc400078ef805 */
[----:B------:R-:W-:Y:S02]  /*22f60*/  LOP3.LUT R12, R3, 0x1f8, RZ, 0xc0, !PT ;  /* 0x000001f8030c7812 */ /* 0x000fe400078ec0ff */
[----:B------:R-:W-:Y:S02]  /*22f70*/  LOP3.LUT R5, R228, R5, RZ, 0xfc, !PT ;  /* 0x00000005e4057212 */ /* 0x000fe400078efcff */
[----:B------:R-:W-:Y:S01]  /*22f80*/  MOV R13, 0x20 ;  /* 0x00000020000d7802 */ /* 0x000fe20000000f00 */
[----:B------:R-:W4:Y:S01]  /*22f90*/  S2UR UR7, SR_CTAID.X ;  /* 0x00000000000779c3 */ /* 0x000f220000002500 */
[----:B------:R-:W-:Y:S02]  /*22fa0*/  MOV R15, 0x40 ;  /* 0x00000040000f7802 */ /* 0x000fe40000000f00 */
[----:B------:R-:W-:Y:S02]  /*22fb0*/  LOP3.LUT R37, R12, 0x38, R227, 0x78, !PT ;  /* 0x000000380c257812 */ /* 0x000fe400078e78e3 */
[----:B------:R-:W-:Y:S01]  /*22fc0*/  LOP3.LUT R10, R10, 0x10, RZ, 0xc0, !PT ;  /* 0x000000100a0a7812 */ /* 0x000fe200078ec0ff */
[----:B-1----:R-:W-:Y:S01]  /*22fd0*/  FADD.FTZ R11, R4, R243 ;  /* 0x000000f3040b7221 */ /* 0x002fe20000010000 */
[----:B------:R-:W-:-:S02]  /*22fe0*/  SEL R13, R13, 0xffffffe0, !P0 ;  /* 0xffffffe00d0d7807 */ /* 0x000fc40004000000 */
[----:B------:R-:W-:Y:S01]  /*22ff0*/  LEA R37, R37, R10, 0x2 ;  /* 0x0000000a25257211 */ /* 0x000fe200078e10ff */
[----:B--2---:R-:W-:Y:S01]  /*23000*/  FADD.FTZ R9, R9, R244 ;  /* 0x000000f409097221 */ /* 0x004fe20000010000 */
[----:B------:R-:W1:Y:S01]  /*23010*/  SHFL.BFLY PT, R4, R11, 0x1, 0x1f ;  /* 0x0c201f000b047f89 */ /* 0x000e6200000e0000 */
[----:B------:R-:W-:Y:S02]  /*23020*/  IADD3 R16, PT, PT, -R233, RZ, RZ ;  /* 0x000000ffe9107210 */ /* 0x000fe40007ffe1ff */
[----:B------:R-:W-:Y:S01]  /*23030*/  MOV R39, 0xff800000 ;  /* 0xff80000000277802 */ /* 0x000fe20000000f00 */
[----:B------:R-:W2:Y:S01]  /*23040*/  SHFL.BFLY PT, R6, R9, 0x1, 0x1f ;  /* 0x0c201f0009067f89 */ /* 0x000ea200000e0000 */
[----:B------:R-:W-:Y:S02]  /*23050*/  MOV R38, 0xff800000 ;  /* 0xff80000000267802 */ /* 0x000fe40000000f00 */
[----:B------:R-:W-:Y:S01]  /*23060*/  LOP3.LUT R227, R227, 0x30, RZ, 0xc0, !PT ;  /* 0x00000030e3e37812 */ /* 0x000fe200078ec0ff */
[----:B------:R-:W-:Y:S01]  /*23070*/  BAR.SYNC.DEFER_BLOCKING 0x0 ;  /* 0x0000000000007b1d */ /* 0x000fe20000010000 */
[----:B------:R-:W-:Y:S01]  /*23080*/  SHF.R.U32.HI R36, RZ, 0x2, R226 ;  /* 0x00000002ff247819 */ /* 0x000fe200000116e2 */
[----:B----4-:R-:W-:-:S03]  /*23090*/  USHF.L.U32 UR7, UR7, 0x6, URZ ;  /* 0x0000000607077899 */ /* 0x010fc600080006ff */
[----:B------:R-:W-:Y:S01]  /*230a0*/  LOP3.LUT R36, R227, 0x7, R36, 0xf8, !PT ;  /* 0x00000007e3247812 */ /* 0x000fe200078ef824 */
[----:B-1----:R-:W-:-:S04]  /*230b0*/  FADD.FTZ R7, R11, R4 ;  /* 0x000000040b077221 */ /* 0x002fc80000010000 */
[----:B------:R-:W1:Y:S01]  /*230c0*/  MUFU.RCP R8, R7 ;  /* 0x0000000700087308 */ /* 0x000e620000001000 */
[----:B--2---:R-:W-:Y:S01]  /*230d0*/  FADD.FTZ R6, R9, R6 ;  /* 0x0000000609067221 */ /* 0x004fe20000010000 */
[----:B------:R-:W-:Y:S01]  /*230e0*/  FSETP.NE.FTZ.AND P2, PT, R7, RZ, PT ;  /* 0x000000ff0700720b */ /* 0x000fe20003f55000 */
[----:B------:R-:W2:Y:S03]  /*230f0*/  LDC R9, c[0x0][0x3e0] ;  /* 0x0000f800ff097b82 */ /* 0x000ea60000000800 */
[----:B------:R-:W-:Y:S02]  /*23100*/  FSETP.NE.FTZ.AND P1, PT, R6, RZ, PT ;  /* 0x000000ff0600720b */ /* 0x000fe40003f35000 */
[----:B------:R-:W4:Y:S02]  /*23110*/  MUFU.RCP R4, R6 ;  /* 0x0000000600047308 */ /* 0x000f240000001000 */
[----:B------:R-:W-:-:S02]  /*23120*/  R2P PR, R226, 0x18 ;  /* 0x00000018e2007804 */ /* 0x000fc40000000000 */
[----:B------:R-:W-:-:S03]  /*23130*/  LOP3.LUT P0, RZ, R226, 0x3, RZ, 0xc0, !PT ;  /* 0x00000003e2ff7812 */ /* 0x000fc6000780c0ff */
[----:B------:R-:W-:Y:S01]  /*23140*/  SEL R15, R15, 0xffffffc0, !P3 ;  /* 0xffffffc00f0f7807 */ /* 0x000fe20005800000 */
[----:B------:R-:W5:Y:S01]  /*23150*/  @P2 LDC R19, c[0x0][0x458] ;  /* 0x00011600ff132b82 */ /* 0x000f620000000800 */
[----:B-1----:R-:W-:Y:S01]  /*23160*/  FSEL R8, R8, 1, P2 ;  /* 0x3f80000008087808 */ /* 0x002fe20001000000 */
[----:B------:R-:W1:Y:S04]  /*23170*/  @P2 MUFU.LG2 R7, R7 ;  /* 0x0000000700072308 */ /* 0x000e680000000c00 */
[C---:B------:R-:W-:Y:S01]  /*23180*/  FMUL.FTZ R160, R8.reuse, R160 ;  /* 0x000000a008a07220 */ /* 0x040fe20000410000 */
[C---:B------:R-:W-:Y:S01]  /*23190*/  FMUL.FTZ R161, R8.reuse, R161 ;  /* 0x000000a108a17220 */ /* 0x040fe20000410000 */
[----:B------:R-:W-:Y:S01]  /*231a0*/  FMUL.FTZ R132, R8, R132 ;  /* 0x0000008408847220 */ /* 0x000fe20000410000 */
[----:B----4-:R-:W-:Y:S01]  /*231b0*/  FSEL R4, R4, 1, P1 ;  /* 0x3f80000004047808 */ /* 0x010fe20000800000 */
        /* <DEDUP_REMOVED lines=16> */
[C---:B------:R-:W-:Y:S01]  /*232c0*/  FMUL.FTZ R134, R4.reuse, R134 ;  /* 0x0000008604867220 */ /* 0x040fe20000410000 */
[C---:B------:R-:W-:Y:S01]  /*232d0*/  FMUL.FTZ R135, R4.reuse, R135 ;  /* 0x0000008704877220 */ /* 0x040fe20000410000 */
[----:B------:R-:W-:Y:S01]  /*232e0*/  IADD3 R12, PT, PT, R13, R8, RZ ;  /* 0x000000080d0c7210 */ /* 0x000fe20007ffe0ff */
[----:B------:R-:W-:Y:S01]  /*232f0*/  FMUL.FTZ R138, R4, R138 ;  /* 0x0000008a048a7220 */ /* 0x000fe20000410000 */
[----:B------:R-:W-:Y:S01]  /*23300*/  IADD3 R10, PT, PT, R8, 0x80, RZ ;  /* 0x00000080080a7810 */ /* 0x000fe20007ffe0ff */
[C---:B------:R-:W-:Y:S01]  /*23310*/  FMUL.FTZ R139, R4.reuse, R139 ;  /* 0x0000008b048b7220 */ /* 0x040fe20000410000 */
[----:B------:R-:W-:Y:S01]  /*23320*/  IADD3 R11, PT, PT, R15, R8, RZ ;  /* 0x000000080f0b7210 */ /* 0x000fe20007ffe0ff */
[----:B------:R-:W-:Y:S01]  /*23330*/  FMUL.FTZ R142, R4, R142 ;  /* 0x0000008e048e7220 */ /* 0x000fe20000410000 */
        /* <DEDUP_REMOVED lines=10> */
[----:B------:R-:W-:Y:S01]  /*233e0*/  STS.64 [R8], R160 ;  /* 0x000000a008007388 */ /* 0x000fe20000000a00 */
[----:B------:R-:W4:Y:S01]  /*233f0*/  LDC.64 R4, c[0x0][0x430] ;  /* 0x00010c00ff047b82 */ /* 0x000f220000000a00 */
[----:B------:R-:W-:Y:S01]  /*23400*/  IADD3 R14, PT, PT, R13, R11, RZ ;  /* 0x0000000b0d0e7210 */ /* 0x000fe20007ffe0ff */
[----:B------:R-:W3:Y:S01]  /*23410*/  @P1 MUFU.LG2 R6, R6 ;  /* 0x0000000600061308 */ /* 0x000ee20000000c00 */
[----:B------:R5:W-:Y:S01]  /*23420*/  STS.64 [R8+0x800], R162 ;  /* 0x000800a208007388 */ /* 0x000be20000000a00 */
[----:B--2---:R-:W-:-:S03]  /*23430*/  IMAD R16, R9, R16, UR5 ;  /* 0x0000000509107e24 */ /* 0x004fc6000f8e0210 */
[----:B------:R-:W-:Y:S01]  /*23440*/  STS.64 [R12], R132 ;  /* 0x000000840c007388 */ /* 0x000fe20000000a00 */
[----:B------:R-:W2:Y:S03]  /*23450*/  @P1 LDC R17, c[0x0][0x458] ;  /* 0x00011600ff111b82 */ /* 0x000ea60000000800 */
[----:B------:R2:W-:Y:S04]  /*23460*/  STS.64 [R12+0x800], R134 ;  /* 0x000800860c007388 */ /* 0x0005e80000000a00 */
[----:B------:R1:W-:Y:S04]  /*23470*/  STS.64 [R11], R136 ;  /* 0x000000880b007388 */ /* 0x0003e80000000a00 */
[----:B------:R1:W-:Y:S04]  /*23480*/  STS.64 [R11+0x800], R138 ;  /* 0x0008008a0b007388 */ /* 0x0003e80000000a00 */
[----:B------:R1:W-:Y:S01]  /*23490*/  STS.64 [R14], R140 ;  /* 0x0000008c0e007388 */ /* 0x0003e20000000a00 */
[----:B----4-:R-:W-:Y:S01]  /*234a0*/  IMAD R4, R4, UR8, R233 ;  /* 0x0000000804047c24 */ /* 0x010fe2000f8e02e9 */
[----:B------:R-:W4:Y:S02]  /*234b0*/  LDCU.64 UR8, c[0x0][0x358] ;  /* 0x00006b00ff0877ac */ /* 0x000f240008000a00 */
[----:B------:R4:W-:Y:S01]  /*234c0*/  STS.64 [R14+0x800], R142 ;  /* 0x0008008e0e007388 */ /* 0x0009e20000000a00 */
[----:B------:R-:W-:-:S02]  /*234d0*/  IMAD R4, R4, R9, R16 ;  /* 0x0000000904047224 */ /* 0x000fc400078e0210 */
[----:B-1----:R-:W-:Y:S01]  /*234e0*/  @P2 FMUL.FTZ R9, R7, 0.69314718246459960938 ;  /* 0x3f31721807092820 */ /* 0x002fe20000410000 */
[-C--:B-----5:R-:W-:Y:S01]  /*234f0*/  IADD3 R8, PT, PT, R13, R10.reuse, RZ ;  /* 0x0000000a0d087210 */ /* 0x0a0fe20007ffe0ff */
[----:B------:R1:W-:Y:S01]  /*23500*/  STS.64 [R10], R144 ;  /* 0x000000900a007388 */ /* 0x0003e20000000a00 */
[----:B---3--:R-:W-:Y:S01]  /*23510*/  @P1 FMUL.FTZ R7, R6, 0.69314718246459960938 ;  /* 0x3f31721806071820 */ /* 0x008fe20000410000 */
[----:B------:R-:W-:Y:S01]  /*23520*/  @P2 FFMA.FTZ R39, R2, R19, R9 ;  /* 0x0000001302272223 */ /* 0x000fe20000010009 */
[----:B------:R-:W-:Y:S01]  /*23530*/  IMAD R41, R4, R5, UR7 ;  /* 0x0000000704297e24 */ /* 0x000fe2000f8e0205 */
[----:B------:R1:W-:Y:S01]  /*23540*/  STS.64 [R10+0x800], R146 ;  /* 0x000800920a007388 */ /* 0x0003e20000000a00 */
[----:B--2---:R-:W-:Y:S01]  /*23550*/  @P1 FFMA.FTZ R38, R0, R17, R7 ;  /* 0x0000001100261223 */ /* 0x004fe20000010007 */
[----:B------:R-:W-:Y:S02]  /*23560*/  IADD3 R12, PT, PT, R15, R10, RZ ;  /* 0x0000000a0f0c7210 */ /* 0x000fe40007ffe0ff */
[----:B------:R1:W-:Y:S01]  /*23570*/  STS.64 [R8], R156 ;  /* 0x0000009c08007388 */ /* 0x0003e20000000a00 */
[----:B------:R-:W-:Y:S01]  /*23580*/  IMAD R0, R41, UR4, RZ ;  /* 0x0000000429007c24 */ /* 0x000fe2000f8e02ff */
[----:B------:R-:W-:-:S02]  /*23590*/  IADD3 R13, PT, PT, R13, R12, RZ ;  /* 0x0000000c0d0d7210 */ /* 0x000fc40007ffe0ff */
[----:B------:R1:W-:Y:S04]  /*235a0*/  STS.64 [R8+0x800], R158 ;  /* 0x0008009e08007388 */ /* 0x0003e80000000a00 */
[----:B------:R1:W-:Y:S04]  /*235b0*/  STS.64 [R12], R148 ;  /* 0x000000940c007388 */ /* 0x0003e80000000a00 */
[----:B------:R1:W-:Y:S04]  /*235c0*/  STS.64 [R12+0x800], R150 ;  /* 0x000800960c007388 */ /* 0x0003e80000000a00 */
[----:B------:R1:W-:Y:S04]  /*235d0*/  STS.64 [R13], R152 ;  /* 0x000000980d007388 */ /* 0x0003e80000000a00 */
[----:B------:R1:W-:Y:S01]  /*235e0*/  STS.64 [R13+0x800], R154 ;  /* 0x0008009a0d007388 */ /* 0x0003e20000000a00 */
[----:B------:R-:W-:Y:S06]  /*235f0*/  BAR.SYNC.DEFER_BLOCKING 0x0 ;  /* 0x0000000000007b1d */ /* 0x000fec0000010000 */
[----:B------:R1:W2:Y:S04]  /*23600*/  LDS.128 R32, [R37+UR6] ;  /* 0x0000000625207984 */ /* 0x0002a80008000c00 */
[----:B------:R1:W3:Y:S04]  /*23610*/  LDS.128 R28, [R37+UR6+0x800] ;  /* 0x00080006251c7984 */ /* 0x0002e80008000c00 */
[----:B------:R1:W1:Y:S04]  /*23620*/  LDS.128 R24, [R37+UR6+0x1000] ;  /* 0x0010000625187984 */ /* 0x0002680008000c00 */
[----:B------:R1:W1:Y:S04]  /*23630*/  LDS.128 R20, [R37+UR6+0x1800] ;  /* 0x0018000625147984 */ /* 0x0002680008000c00 */
[----:B------:R1:W1:Y:S04]  /*23640*/  LDS.128 R16, [R37+UR6+0x2000] ;  /* 0x0020000625107984 */ /* 0x0002680008000c00 */
[----:B------:R1:W1:Y:S04]  /*23650*/  LDS.128 R12, [R37+UR6+0x2800] ;  /* 0x00280006250c7984 */ /* 0x0002680008000c00 */
[----:B------:R1:W1:Y:S04]  /*23660*/  LDS.128 R8, [R37+UR6+0x3000] ;  /* 0x0030000625087984 */ /* 0x0002680008000c00 */
[----:B------:R1:W1:Y:S01]  /*23670*/  LDS.128 R4, [R37+UR6+0x3800] ;  /* 0x0038000625047984 */ /* 0x0002620008000c00 */
[----:B----4-:R-:W-:Y:S05]  /*23680*/  @P0 BRA `(.L_x_3450) ;  /* 0x00000000002c0947 */ /* 0x010fea0003800000 */
[----:B------:R-:W4:Y:S01]  /*23690*/  LDCU.64 UR4, c[0x0][0x428] ;  /* 0x00008500ff0477ac */ /* 0x000f220008000a00 */
[----:B-1----:R-:W-:Y:S01]  /*236a0*/  VIADD R37, R231, -UR7 ;  /* 0x80000007e7257c36 */ /* 0x002fe20008000000 */
[----:B------:R-:W-:Y:S01]  /*236b0*/  IADD3 R2, P0, PT, R41, R36, RZ ;  /* 0x0000002429027210 */ /* 0x000fe20007f1e0ff */
[----:B------:R-:W-:-:S03]  /*236c0*/  VIADD R40, R36, 0x8 ;  /* 0x0000000824287836 */ /* 0x000fc60000000000 */
[-C--:B------:R-:W-:Y:S02]  /*236d0*/  ISETP.GE.AND P2, PT, R36, R37.reuse, PT ;  /* 0x000000252400720c */ /* 0x080fe40003f46270 */
[----:B------:R-:W-:Y:S02]  /*236e0*/  ISETP.GE.AND P1, PT, R40, R37, PT ;  /* 0x000000252800720c */ /* 0x000fe40003f26270 */
[----:B------:R-:W-:Y:S02]  /*236f0*/  LEA.HI.X.SX32 R41, R41, RZ, 0x1, P0 ;  /* 0x000000ff29297211 */ /* 0x000fe400000f0eff */
[----:B----4-:R-:W-:-:S04]  /*23700*/  LEA R36, P0, R2, UR4, 0x2 ;  /* 0x0000000402247c11 */ /* 0x010fc8000f8010ff */
[----:B------:R-:W-:-:S05]  /*23710*/  LEA.HI.X R37, R2, UR5, R41, 0x2, P0 ;  /* 0x0000000502257c11 */ /* 0x000fca00080f1429 */
[----:B------:R4:W-:Y:S04]  /*23720*/  @!P2 STG.E desc[UR8][R36.64], R39 ;  /* 0x000000272400a986 */ /* 0x0009e8000c101908 */
[----:B------:R4:W-:Y:S02]  /*23730*/  @!P1 STG.E desc[UR8][R36.64+0x20], R38 ;  /* 0x0000202624009986 */ /* 0x0009e4000c101908 */
.L_x_3450:
[----:B------:R-:W-:Y:S05]  /*23740*/  BSYNC.RECONVERGENT B0 ;  /* 0x0000000000007941 */ /* 0x000fea0003800200 */
.L_x_3449:
[----:B------:R-:W5:Y:S01]  /*23750*/  LDCU.64 UR4, c[0x0][0x3f8] ;  /* 0x00007f00ff0477ac */ /* 0x000f620008000a00 */
[----:B------:R-:W-:Y:S01]  /*23760*/  VIADD R231, R231, -UR7 ;  /* 0x80000007e7e77c36 */ /* 0x000fe20008000000 */
[----:B------:R-:W-:Y:S02]  /*23770*/  LOP3.LUT R3, R3, 0xffc, RZ, 0xc0, !PT ;  /* 0x00000ffc03037812 */ /* 0x000fe400078ec0ff */
[----:B------:R-:W-:Y:S02]  /*23780*/  SHF.R.U32.HI R226, RZ, 0x4, R226 ;  /* 0x00000004ffe27819 */ /* 0x000fe400000116e2 */
[----:B------:R-:W-:Y:S02]  /*23790*/  IADD3 R3, P0, PT, R0, R3, RZ ;  /* 0x0000000300037210 */ /* 0x000fe40007f1e0ff */
[C---:B------:R-:W-:Y:S01]  /*237a0*/  ISETP.GE.AND P4, PT, R226.reuse, R231, PT ;  /* 0x000000e7e200720c */ /* 0x040fe20003f86270 */
[----:B----4-:R-:W-:Y:S01]  /*237b0*/  VIADD R38, R226, 0x10 ;  /* 0x00000010e2267836 */ /* 0x010fe20000000000 */
[----:B------:R-:W-:Y:S01]  /*237c0*/  LEA.HI.X.SX32 R40, R0, RZ, 0x1, P0 ;  /* 0x000000ff00287211 */ /* 0x000fe200000f0eff */
[----:B------:R-:W-:-:S02]  /*237d0*/  VIADD R36, R226, 0x18 ;  /* 0x00000018e2247836 */ /* 0x000fc40000000000 */
[----:B------:R-:W-:Y:S01]  /*237e0*/  VIADD R2, R226, 0x8 ;  /* 0x00000008e2027836 */ /* 0x000fe20000000000 */
[-C--:B------:R-:W-:Y:S01]  /*237f0*/  ISETP.GE.AND P6, PT, R38, R231.reuse, PT ;  /* 0x000000e72600720c */ /* 0x080fe20003fc6270 */
[----:B------:R-:W-:Y:S01]  /*23800*/  VIADD R38, R226, 0x20 ;  /* 0x00000020e2267836 */ /* 0x000fe20000000000 */
[-C--:B------:R-:W-:Y:S01]  /*23810*/  ISETP.GE.AND P5, PT, R36, R231.reuse, PT ;  /* 0x000000e72400720c */ /* 0x080fe20003fa6270 */
[C---:B------:R-:W-:Y:S01]  /*23820*/  VIADD R36, R226.reuse, 0x28 ;  /* 0x00000028e2247836 */ /* 0x040fe20000000000 */
[C---:B-----5:R-:W-:Y:S01]  /*23830*/  LEA R42, P0, R3.reuse, UR4, 0x2 ;  /* 0x00000004032a7c11 */ /* 0x060fe2000f8010ff */
[----:B------:R-:W-:Y:S01]  /*23840*/  VIADD R0, R226, 0x30 ;  /* 0x00000030e2007836 */ /* 0x000fe20000000000 */
[-C--:B------:R-:W-:Y:S01]  /*23850*/  ISETP.GE.AND P3, PT, R38, R231.reuse, PT ;  /* 0x000000e72600720c */ /* 0x080fe20003f66270 */
[----:B------:R-:W-:Y:S01]  /*23860*/  VIADD R226, R226, 0x38 ;  /* 0x00000038e2e27836 */ /* 0x000fe20000000000 */
[----:B------:R-:W-:Y:S02]  /*23870*/  LEA.HI.X R43, R3, UR5, R40, 0x2, P0 ;  /* 0x00000005032b7c11 */ /* 0x000fe400080f1428 */
[----:B------:R-:W-:-:S02]  /*23880*/  ISETP.GE.AND P2, PT, R36, R231, PT ;  /* 0x000000e72400720c */ /* 0x000fc40003f46270 */
[-C--:B------:R-:W-:Y:S01]  /*23890*/  ISETP.GE.AND P1, PT, R0, R231.reuse, PT ;  /* 0x000000e70000720c */ /* 0x080fe20003f26270 */
[----:B--2---:R2:W-:Y:S01]  /*238a0*/  @!P4 STG.E.128 desc[UR8][R42.64], R32 ;  /* 0x000000202a00c986 */ /* 0x0045e2000c101d08 */
[-C--:B------:R-:W-:Y:S02]  /*238b0*/  ISETP.GE.AND P4, PT, R2, R231.reuse, PT ;  /* 0x000000e70200720c */ /* 0x080fe40003f86270 */
[----:B------:R-:W-:Y:S01]  /*238c0*/  ISETP.GE.AND P0, PT, R226, R231, PT ;  /* 0x000000e7e200720c */ /* 0x000fe20003f06270 */
[----:B-1----:R2:W-:Y:S04]  /*238d0*/  @!P6 STG.E.128 desc[UR8][R42.64+0x1000], R24 ;  /* 0x001000182a00e986 */ /* 0x0025e8000c101d08 */
[----:B------:R2:W-:Y:S04]  /*238e0*/  @!P5 STG.E.128 desc[UR8][R42.64+0x1800], R20 ;  /* 0x001800142a00d986 */ /* 0x0005e8000c101d08 */
[----:B------:R2:W-:Y:S04]  /*238f0*/  @!P3 STG.E.128 desc[UR8][R42.64+0x2000], R16 ;  /* 0x002000102a00b986 */ /* 0x0005e8000c101d08 */
[----:B---3--:R2:W-:Y:S04]  /*23900*/  @!P4 STG.E.128 desc[UR8][R42.64+0x800], R28 ;  /* 0x0008001c2a00c986 */ /* 0x0085e8000c101d08 */
[----:B------:R2:W-:Y:S04]  /*23910*/  @!P2 STG.E.128 desc[UR8][R42.64+0x2800], R12 ;  /* 0x0028000c2a00a986 */ /* 0x0005e8000c101d08 */
[----:B------:R2:W-:Y:S01]  /*23920*/  @!P1 STG.E.128 desc[UR8][R42.64+0x3000], R8 ;  /* 0x003000082a009986 */ /* 0x0005e2000c101d08 */
[----:B------:R-:W-:Y:S05]  /*23930*/  @P0 EXIT ;  /* 0x000000000000094d */ /* 0x000fea0003800000 */
[----:B------:R-:W-:Y:S01]  /*23940*/  STG.E.128 desc[UR8][R42.64+0x3800], R4 ;  /* 0x003800042a007986 */ /* 0x000fe2000c101d08 */
[----:B------:R-:W-:Y:S05]  /*23950*/  EXIT ;  /* 0x000000000000794d */ /* 0x000fea0003800000 */
.L_x_3451:
        /* <DEDUP_REMOVED lines=10> */
.L_x_7154:


//--------------------- .text._ZN5flash24flash_fwd_splitkv_kernelI23Flash_fwd_kernel_traitsILi64ELi64ELi256ELi4ELb0ELb0EN7cutlass6half_tE19Flash_kernel_traitsILi64ELi64ELi256ELi4ES3_EELb1ELb0ELb0ELb0ELb1ELb1ELb1ELb1EEEvNS_16Flash_fwd_paramsE --------------------------
	.section	.text._ZN5flash24flash_fwd_splitkv_kernelI23Flash_fwd_kernel_traitsILi64ELi64ELi256ELi4ELb0ELb0EN7cutlass6half_tE19Flash_kernel_traitsILi64ELi64ELi256ELi4ES3_EELb1ELb0ELb0ELb0ELb1ELb1ELb1ELb1EEEvNS_16Flash_fwd_paramsE,"ax",@progbits
	.align	128
        .global         _ZN5flash24flash_fwd_splitkv_kernelI23Flash_fwd_kernel_traitsILi64ELi64ELi256ELi4ELb0ELb0EN7cutlass6half_tE19Flash_kernel_traitsILi64ELi64ELi256ELi4ES3_EELb1ELb0ELb0ELb0ELb1ELb1ELb1ELb1EEEvNS_16Flash_fwd_paramsE
        .type           _ZN5flash24flash_fwd_splitkv_kernelI23Flash_fwd_kernel_traitsILi64ELi64ELi256ELi4ELb0ELb0EN7cutlass6half_tE19Flash_kernel_traitsILi64ELi64ELi256ELi4ES3_EELb1ELb0ELb0ELb0ELb1ELb1ELb1ELb1EEEvNS_16Flash_fwd_paramsE,@function
        .size           _ZN5flash24flash_fwd_splitkv_kernelI23Flash_fwd_kernel_traitsILi64ELi64ELi256ELi4ELb0ELb0EN7cutlass6half_tE19Flash_kernel_traitsILi64ELi64ELi256ELi4ES3_EELb1ELb0ELb0ELb0ELb1ELb1ELb1ELb1EEEvNS_16Flash_fwd_paramsE,(.L_x_7155 - _ZN5flash24flash_fwd_splitkv_kernelI23Flash_fwd_kernel_traitsILi64ELi64ELi256ELi4ELb0ELb0EN7cutlass6half_tE19Flash_kernel_traitsILi64ELi64ELi256ELi4ES3_EELb1ELb0ELb0ELb0ELb1ELb1ELb1ELb1EEEvNS_16Flash_fwd_paramsE)
        .other          _ZN5flash24flash_fwd_splitkv_kernelI23Flash_fwd_kernel_traitsILi64ELi64ELi256ELi4ELb0ELb0EN7cutlass6half_tE19Flash_kernel_traitsILi64ELi64ELi256ELi4ES3_EELb1ELb0ELb0ELb0ELb1ELb1ELb1ELb1EEEvNS_16Flash_fwd_paramsE,@"STO_CUDA_ENTRY STV_DEFAULT"
_ZN5flash24flash_fwd_splitkv_kernelI23Flash_fwd_kernel_traitsILi64ELi64ELi256ELi4ELb0ELb0EN7cutlass6half_tE19Flash_kernel_traitsILi64ELi64ELi256ELi4ES3_EELb1ELb0ELb0ELb0ELb1ELb1ELb1ELb1EEEvNS_16Flash_fwd_paramsE:
.text._ZN5flash24flash_fwd_splitkv_kernelI23Flash_fwd_kernel_traitsILi64ELi64ELi256ELi4ELb0ELb0EN7cutlass6half_tE19Flash_kernel_traitsILi64ELi64ELi256ELi4ES3_EELb1ELb0ELb0ELb0ELb1ELb1ELb1ELb1EEEvNS_16Flash_fwd_paramsE:
[----:B------:R-:W1:Y:S08]  /*0000*/  LDC R1, c[0x0][0x37c] ;  /* 0x0000df00ff017b82 */ /* 0x000e700000000800 */
[----:B------:R-:W2:Y:S01]  /*0010*/  LDC R18, c[0x0][0x3e0] ;  /* 0x0000f800ff127b82 */ /* 0x000ea20000000800 */
[----:B------:R-:W3:Y:S01]  /*0020*/  LDCU.64 UR8, c[0x0][0x460] ;  /* 0x00008c00ff0877ac */ /* 0x000ee20008000a00 */
[----:B------:R-:W-:-:S02]  /*0030*/  IMAD.MOV.U32 R26, RZ, RZ, -0x1 ;  /* 0xffffffffff1a7424 */ /* 0x000fc400078e00ff */
[----:B-1----:R-:W-:Y:S01]  /*0040*/  VIADD R1, R1, 0xffffffc0 ;  /* 0xffffffc001017836 */ /* 0x002fe20000000000 */
[----:B------:R-:W1:Y:S03]  /*0050*/  LDCU.64 UR4, c[0x0][0x358] ;  /* 0x00006b00ff0477ac */ /* 0x000e660008000a00 */
[----:B------:R-:W4:Y:S01]  /*0060*/  S2UR UR10, SR_CTAID.Z ;  /* 0x00000000000a79c3 */ /* 0x000f220000002700 */
[----:B------:R-:W1:Y:S07]  /*0070*/  LDCU.64 UR6, c[0x0][0x470] ;  /* 0x00008e00ff0677ac */ /* 0x000e6e0008000a00 */
[----:B------:R-:W1:Y:S01]  /*0080*/  LDC.64 R4, c[0x0][0x478] ;  /* 0x00011e00ff047b82 */ /* 0x000e620000000a00 */
[----:B---3--:R-:W-:-:S04]  /*0090*/  ISETP.NE.U32.AND P1, PT, RZ, UR8, PT ;  /* 0x00000008ff007c0c */ /* 0x008fc8000bf25070 */
[----:B------:R-:W-:Y:S01]  /*00a0*/  ISETP.NE.AND.EX P1, PT, RZ, UR9, PT, P1 ;  /* 0x00000009ff007c0c */ /* 0x000fe2000bf25310 */
[----:B--2---:R-:W2:Y:S01]  /*00b0*/  I2F.U32.RP R2, R18 ;  /* 0x0000001200027306 */ /* 0x004ea20000209000 */
[----:B------:R-:W-:-:S07]  /*00c0*/  ISETP.NE.U32.AND P4, PT, R18, RZ, PT ;  /* 0x000000ff1200720c */ /* 0x000fce0003f85070 */
[----:B--2---:R-:W2:Y:S02]  /*00d0*/  MUFU.RCP R2, R2 ;  /* 0x0000000200027308 */ /* 0x004ea40000001000 */
[----:B--2---:R-:W-:-:S06]  /*00e0*/  VIADD R2, R2, 0xffffffe ;  /* 0x0ffffffe02027836 */ /* 0x004fcc0000000000 */
[----:B------:R-:W2:Y:S02]  /*00f0*/  F2I.FTZ.U32.TRUNC.NTZ R3, R2 ;  /* 0x0000000200037305 */ /* 0x000ea4000021f000 */
[----:B--2---:R-:W-:Y:S02]  /*0100*/  IMAD.MOV R0, RZ, RZ, -R3 ;  /* 0x000000ffff007224 */ /* 0x004fe400078e0a03 */
[----:B------:R-:W-:Y:S02]  /*0110*/  IMAD.MOV.U32 R2, RZ, RZ, RZ ;  /* 0x000000ffff027224 */ /* 0x000fe400078e00ff */
[----:B------:R-:W-:-:S04]  /*0120*/  IMAD R0, R0, R18, RZ ;  /* 0x0000001200007224 */ /* 0x000fc800078e02ff */
[----:B------:R-:W-:-:S06]  /*0130*/  IMAD.HI.U32 R2, R3, R0, R2 ;  /* 0x0000000003027227 */ /* 0x000fcc00078e0002 */
[----:B----4-:R-:W-:Y:S02]  /*0140*/  IMAD.HI.U32 R28, R2, UR10, RZ ;  /* 0x0000000a021c7c27 */ /* 0x010fe4000f8e00ff */
[----:B------:R-:W2:Y:S02]  /*0150*/  LDC.64 R2, c[0x0][0x460] ;  /* 0x00011800ff027b82 */ /* 0x000ea40000000a00 */
        /* <DEDUP_REMOVED lines=8> */
[----:B-1----:R-:W-:-:S09]  /*01e0*/  ISETP.NE.U32.AND P0, PT, R4, RZ, PT ;  /* 0x000000ff0400720c */ /* 0x002fd20003f05070 */
[----:B------:R-:W-:Y:S01]  /*01f0*/  @P2 VIADD R28, R28, 0x1 ;  /* 0x000000011c1c2836 */ /* 0x000fe20000000000 */
[----:B------:R-:W-:Y:S02]  /*0200*/  @!P4 LOP3.LUT R28, RZ, R18, RZ, 0x33, !PT ;  /* 0x00000012ff1cc212 */ /* 0x000fe400078e33ff */
[----:B------:R-:W-:-:S03]  /*0210*/  ISETP.NE.AND.EX P2, PT, R5, RZ, PT, P0 ;  /* 0x000000ff0500720c */ /* 0x000fc60003f45300 */
[----:B--2---:R-:W-:Y:S01]  /*0220*/  IMAD.WIDE.U32 R2, R28, 0x4, R2 ;  /* 0x000000041c027825 */ /* 0x004fe200078e0002 */
[----:B------:R-:W-:-:S03]  /*0230*/  SHF.R.U32.HI R13, RZ, 0x1e, R28 ;  /* 0x0000001eff0d7819 */ /* 0x000fc6000001161c */
[----:B------:R-:W-:Y:S01]  /*0240*/  IMAD.MOV.U32 R8, RZ, RZ, RZ ;  /* 0x000000ffff087224 */ /* 0x000fe200078e00ff */
[----:B------:R-:W2:Y:S04]  /*0250*/  @P1 LDG.E R26, desc[UR4][R2.64] ;  /* 0x00000004021a1981 */ /* 0x000ea8000c1e1900 */
[----:B------:R1:W2:Y:S01]  /*0260*/  @P3 LDG.E R0, desc[UR4][R2.64+0x4] ;  /* 0x0000040402003981 */ /* 0x0002a2000c1e1900 */
[----:B------:R-:W-:Y:S01]  /*0270*/  ISETP.NE.U32.AND P0, PT, RZ, UR6, PT ;  /* 0x00000006ff007c0c */ /* 0x000fe2000bf05070 */
[----:B------:R-:W-:Y:S01]  /*0280*/  IMAD.SHL.U32 R12, R28, 0x4, RZ ;  /* 0x000000041c0c7824 */ /* 0x000fe200078e00ff */
[----:B------:R-:W3:Y:S01]  /*0290*/  @!P3 LDC R19, c[0x0][0x434] ;  /* 0x00010d00ff13bb82 */ /* 0x000ee20000000800 */
[----:B------:R-:W4:Y:S01]  /*02a0*/  S2R R27, SR_CTAID.X ;  /* 0x00000000001b7919 */ /* 0x000f220000002500 */
[----:B------:R-:W-:-:S02]  /*02b0*/  ISETP.NE.AND.EX P5, PT, RZ, UR7, PT, P0 ;  /* 0x00000007ff007c0c */ /* 0x000fc4000bfa5300 */
[----:B------:R-:W-:Y:S01]  /*02c0*/  IADD3 R110, P1, PT, R12, UR6, RZ ;  /* 0x000000060c6e7c10 */ /* 0x000fe2000ff3e0ff */
[----:B------:R2:W-:Y:S03]  /*02d0*/  STL [R1+0x34], R28 ;  /* 0x0000341c01007387 */ /* 0x0005e60000100800 */
[----:B------:R-:W-:-:S07]  /*02e0*/  IADD3.X R111, PT, PT, R13, UR7, RZ, P1, !PT ;  /* 0x000000070d6f7c10 */ /* 0x000fce0008ffe4ff */
[----:B------:R-:W5:Y:S01]  /*02f0*/  @P5 LDG.E R8, desc[UR4][R110.64] ;  /* 0x000000046e085981 */ /* 0x000f62000c1e1900 */
[----:B-1----:R-:W-:-:S05]  /*0300*/  @P2 IADD3 R2, P0, PT, R12, R4, RZ ;  /* 0x000000040c022210 */ /* 0x002fca0007f1e0ff */
[----:B------:R-:W-:Y:S02]  /*0310*/  @P2 IMAD.X R3, R13, 0x1, R5, P0 ;  /* 0x000000010d032824 */ /* 0x000fe400000e0605 */
[----:B------:R-:W1:Y:S01]  /*0320*/  LDC.64 R4, c[0x0][0x468] ;  /* 0x00011a00ff047b82 */ /* 0x000e620000000a00 */
[----:B------:R-:W4:Y:S02]  /*0330*/  LDCU.U8 UR6, c[0x0][0x532] ;  /* 0x0000a640ff0677ac */ /* 0x000f240008000000 */
[----:B------:R3:W5:Y:S01]  /*0340*/  @P2 LDG.E R17, desc[UR4][R2.64] ;  /* 0x0000000402112981 */ /* 0x000762000c1e1900 */
[----:B----4-:R-:W-:Y:S02]  /*0350*/  ISETP.NE.AND P4, PT, RZ, UR6, PT ;  /* 0x00000006ff007c0c */ /* 0x010fe4000bf85270 */
[----:B-1----:R-:W-:-:S04]  /*0360*/  ISETP.EQ.U32.AND P0, PT, R4, RZ, PT ;  /* 0x000000ff0400720c */ /* 0x002fc80003f02070 */
[----:B------:R-:W-:Y:S02]  /*0370*/  ISETP.EQ.OR.EX P1, PT, R5, RZ, !P4, P0 ;  /* 0x000000ff0500720c */ /* 0x000fe40006722700 */
[----:B---3--:R-:W-:-:S05]  /*0380*/  IADD3 R2, P0, PT, R12, R4, RZ ;  /* 0x000000040c027210 */ /* 0x008fca0007f1e0ff */
[----:B------:R-:W-:Y:S01]  /*0390*/  IMAD.X R3, R13, 0x1, R5, P0 ;  /* 0x000000010d037824 */ /* 0x000fe200000e0605 */
[----:B------:R-:W-:-:S04]  /*03a0*/  ISETP.NE.U32.AND P0, PT, R4, RZ, PT ;  /* 0x000000ff0400720c */ /* 0x000fc80003f05070 */
[----:B------:R-:W-:-:S13]  /*03b0*/  ISETP.NE.AND.EX P0, PT, R5, RZ, PT, P0 ;  /* 0x000000ff0500720c */ /* 0x000fda0003f05300 */
[----:B------:R-:W1:Y:S01]  /*03c0*/  @!P0 LDC R9, c[0x0][0x438] ;  /* 0x00010e00ff098b82 */ /* 0x000e620000000800 */
[----:B------:R-:W-:Y:S02]  /*03d0*/  IMAD.MOV.U32 R14, RZ, RZ, -0x1 ;  /* 0xffffffffff0e7424 */ /* 0x000fe400078e00ff */
[----:B------:R-:W-:-:S04]  /*03e0*/  IMAD.SHL.U32 R145, R27, 0x40, RZ ;  /* 0x000000401b917824 */ /* 0x000fc800078e00ff */
[----:B------:R3:W5:Y:S01]  /*03f0*/  @!P1 LDG.E R14, desc[UR4][R2.64] ;  /* 0x00000004020e9981 */ /* 0x000762000c1e1900 */
[----:B--2---:R-:W-:-:S05]  /*0400*/  @P3 IMAD.IADD R19, R0, 0x1, -R26 ;  /* 0x0000000100133824 */ /* 0x004fca00078e0a1a */
[----:B------:R3:W-:Y:S01]  /*0410*/  STL [R1+0x38], R19 ;  /* 0x0000381301007387 */ /* 0x0007e20000100800 */
[----:B------:R-:W-:Y:S01]  /*0420*/  IMAD.MOV R0, RZ, RZ, -R28 ;  /* 0x000000ffff007224 */ /* 0x000fe200078e0a1c */
[----:B------:R-:W-:-:S03]  /*0430*/  ISETP.GT.AND P1, PT, R19, R145, PT ;  /* 0x000000911300720c */ /* 0x000fc60003f24270 */
[----:B------:R-:W-:Y:S01]  /*0440*/  IMAD R24, R18, R0, UR10 ;  /* 0x0000000a12187e24 */ /* 0x000fe2000f8e0200 */
[----:B-1----:R-:W-:Y:S09]  /*0450*/  @!P0 BRA `(.L_x_3452) ;  /* 0x00000000000c8947 */ /* 0x002ff20003800000 */
[----:B------:R-:W2:Y:S02]  /*0460*/  @P4 LDG.E R0, desc[UR4][R2.64+0x4] ;  /* 0x0000040402004981 */ /* 0x000ea4000c1e1900 */
[----:B--2--5:R-:W-:-:S06]  /*0470*/  @P4 IADD3 R9, PT, PT, R0, -R14, RZ ;  /* 0x8000000e00094210 */ /* 0x024fcc0007ffe0ff */
[----:B------:R1:W5:Y:S02]  /*0480*/  @!P4 LDG.E R9, desc[UR4][R2.64] ;  /* 0x000000040209c981 */ /* 0x000364000c1e1900 */
.L_x_3452:
[----:B------:R-:W-:Y:S05]  /*0490*/  @!P1 EXIT ;  /* 0x000000000000994d */ /* 0x000fea0003800000 */
[----:B------:R-:W2:Y:S01]  /*04a0*/  LDC R6, c[0x0][0x374] ;  /* 0x0000dd00ff067b82 */ /* 0x000ea20000000800 */
[--C-:B-----5:R-:W-:Y:S01]  /*04b0*/  IMAD.IADD R106, R9, 0x1, -R8.reuse ;  /* 0x00000001096a7824 */ /* 0x120fe200078e0a08 */
[----:B------:R-:W4:Y:S01]  /*04c0*/  S2R R146, SR_TID.X ;  /* 0x0000000000927919 */ /* 0x000f220000002100 */
[----:B------:R-:W-:-:S05]  /*04d0*/  @P2 IMAD.IADD R188, R17, 0x1, -R8 ;  /* 0x0000000111bc2824 */ /* 0x000fca00078e0a08 */
[----:B------:R-:W3:Y:S01]  /*04e0*/  @!P2 LDC.64 R10, c[0x0][0x488] ;  /* 0x00012200ff0aab82 */ /* 0x000ee20000000a00 */
[-C--:B--2---:R-:W-:Y:S02]  /*04f0*/  IABS R0, R6.reuse ;  /* 0x0000000600007213 */ /* 0x084fe40000000000 */
[----:B------:R-:W-:-:S03]  /*0500*/  IABS R15, R6 ;  /* 0x00000006000f7213 */ /* 0x000fc60000000000 */
[----:B------:R-:W-:Y:S02]  /*0510*/  IMAD.MOV.U32 R4, RZ, RZ, R0 ;  /* 0x000000ffff047224 */ /* 0x000fe400078e0000 */
[----:B------:R-:W2:Y:S01]  /*0520*/  LDC R0, c[0x0][0x438] ;  /* 0x00010e00ff007b82 */ /* 0x000ea20000000800 */
[----:B---3--:R-:W-:Y:S01]  /*0530*/  @!P2 ISETP.NE.U32.AND P0, PT, R10, RZ, PT ;  /* 0x000000ff0a00a20c */ /* 0x008fe20003f05070 */
[----:B-1----:R-:W1:Y:S01]  /*0540*/  I2F.RP R2, R4 ;  /* 0x0000000400027306 */ /* 0x002e620000209400 */
[----:B------:R-:W3:Y:S02]  /*0550*/  S2R R10, SR_CTAID.Y ;  /* 0x00000000000a7919 */ /* 0x000ee40000002600 */
[----:B------:R-:W-:-:S05]  /*0560*/  @!P2 ISETP.NE.AND.EX P0, PT, R11, RZ, PT, P0 ;  /* 0x000000ff0b00a20c */ /* 0x000fca0003f05300 */
[----:B-1----:R-:W1:Y:S01]  /*0570*/  MUFU.RCP R2, R2 ;  /* 0x0000000200027308 */ /* 0x002e620000001000 */
[----:B--2---:R-:W-:Y:S02]  /*0580*/  VIADD R0, R0, 0xff ;  /* 0x000000ff00007836 */ /* 0x004fe40000000000 */
[----:B-1----:R-:W-:-:S05]  /*0590*/  VIADD R2, R2, 0xffffffe ;  /* 0x0ffffffe02027836 */ /* 0x002fca0000000000 */
        /* <DEDUP_REMOVED lines=12> */
[----:B------:R-:W-:Y:S02]  /*0660*/  IMAD.MOV.U32 R3, RZ, RZ, R0 ;  /* 0x000000ffff037224 */ /* 0x000fe400078e0000 */
[----:B------:R-:W-:Y:S02]  /*0670*/  IMAD.HI.U32 R0, R5, R2, RZ ;  /* 0x0000000205007227 */ /* 0x000fe400078e00ff */
[----:B------:R-:W1:Y:S02]  /*0680*/  LDC R5, c[0x0][0x508] ;  /* 0x00014200ff057b82 */ /* 0x000e640000000800 */
[----:B------:R-:W-:-:S05]  /*0690*/  IMAD R2, R0, R3, R2 ;  /* 0x0000000300027224 */ /* 0x000fca00078e0202 */
[----:B------:R-:W-:Y:S01]  /*06a0*/  ISETP.GT.U32.AND P1, PT, R4, R2, PT ;  /* 0x000000020400720c */ /* 0x000fe20003f24070 */
[----:B------:R-:W2:-:S12]  /*06b0*/  @!P2 LDC R3, c[0x0][0x43c] ;  /* 0x00010f00ff03ab82 */ /* 0x000e980000000800 */
[----:B------:R-:W-:Y:S02]  /*06c0*/  @!P1 IMAD.IADD R2, R2, 0x1, -R4 ;  /* 0x0000000102029824 */ /* 0x000fe400078e0a04 */
[----:B------:R-:W-:-:S03]  /*06d0*/  @!P1 VIADD R0, R0, 0x1 ;  /* 0x0000000100009836 */ /* 0x000fc60000000000 */
[----:B------:R-:W-:Y:S02]  /*06e0*/  ISETP.GE.U32.AND P4, PT, R2, R4, PT ;  /* 0x000000040200720c */ /* 0x000fe40003f86070 */
[----:B------:R-:W-:-:S04]  /*06f0*/  LOP3.LUT R2, R7, R6, RZ, 0x3c, !PT ;  /* 0x0000000607027212 */ /* 0x000fc800078e3cff */
[----:B------:R-:W-:Y:S02]  /*0700*/  ISETP.GE.AND P3, PT, R2, RZ, PT ;  /* 0x000000ff0200720c */ /* 0x000fe40003f66270 */
[----:B--2---:R-:W-:Y:S02]  /*0710*/  @!P2 SEL R3, R3, RZ, P0 ;  /* 0x000000ff0303a207 */ /* 0x004fe40000000000 */
[----:B------:R-:W-:-:S03]  /*0720*/  ISETP.NE.AND P0, PT, R6, RZ, PT ;  /* 0x000000ff0600720c */ /* 0x000fc60003f05270 */
[----:B------:R-:W-:Y:S02]  /*0730*/  @!P2 IMAD.IADD R188, R106, 0x1, R3 ;  /* 0x000000016abca824 */ /* 0x000fe400078e0203 */
[----:B------:R-:W-:Y:S02]  /*0740*/  @P4 VIADD R0, R0, 0x1 ;  /* 0x0000000100004836 */ /* 0x000fe40000000000 */
[----:B------:R-:W-:Y:S02]  /*0750*/  VIADD R4, R188, 0xff ;  /* 0x000000ffbc047836 */ /* 0x000fe40000000000 */
[----:B------:R-:W-:-:S03]  /*0760*/  @!P3 IMAD.MOV R0, RZ, RZ, -R0 ;  /* 0x000000ffff00b224 */ /* 0x000fc600078e0a00 */
[----:B------:R-:W-:Y:S02]  /*0770*/  IADD3 R2, PT, PT, R4, R145, -R19 ;  /* 0x0000009104027210 */ /* 0x000fe40007ffe813 */
[----:B------:R-:W-:Y:S02]  /*0780*/  @!P0 LOP3.LUT R0, RZ, R6, RZ, 0x33, !PT ;  /* 0x00000006ff008212 */ /* 0x000fe400078e33ff */
[----:B-1----:R-:W-:Y:S02]  /*0790*/  IADD3 R2, PT, PT, R2, 0x40, R5 ;  /* 0x0000004002027810 */ /* 0x002fe40007ffe005 */
[----:B------:R-:W-:Y:S01]  /*07a0*/  SHF.R.S32.HI R5, RZ, 0x1f, R4 ;  /* 0x0000001fff057819 */ /* 0x000fe20000011404 */
[----:B---3--:R-:W-:Y:S01]  /*07b0*/  IMAD R31, R0, R10, RZ ;  /* 0x0000000a001f7224 */ /* 0x008fe200078e02ff */
[----:B------:R-:W-:Y:S02]  /*07c0*/  SHF.R.S32.HI R3, RZ, 0x1f, R2 ;  /* 0x0000001fff037819 */ /* 0x000fe40000011402 */
[----:B------:R-:W-:-:S02]  /*07d0*/  LEA.HI R4, R5, R4, RZ, 0x8 ;  /* 0x0000000405047211 */ /* 0x000fc400078f40ff */
[----:B------:R-:W-:Y:S01]  /*07e0*/  LEA.HI R2, R3, R2, RZ, 0x8 ;  /* 0x0000000203027211 */ /* 0x000fe200078f40ff */
[----:B------:R1:W-:Y:S01]  /*07f0*/  STL [R1+0x30], R31 ;  /* 0x0000301f01007387 */ /* 0x0003e20000100800 */
[----:B------:R-:W-:Y:S02]  /*0800*/  SHF.R.S32.HI R3, RZ, 0x8, R4 ;  /* 0x00000008ff037819 */ /* 0x000fe40000011404 */
[----:B------:R-:W-:Y:S02]  /*0810*/  SHF.R.S32.HI R2, RZ, 0x8, R2 ;  /* 0x00000008ff027819 */ /* 0x000fe40000011402 */
[----:B------:R-:W-:-:S04]  /*0820*/  VIADDMNMX R0, R31, R0, R3, PT ;  /* 0x000000001f007246 */ /* 0x000fc80003800103 */
[----:B------:R-:W-:-:S04]  /*0830*/  VIMNMX R29, PT, PT, R0, R2, PT ;  /* 0x00000002001d7248 */ /* 0x000fc80003fe0100 */
[----:B------:R-:W-:Y:S01]  /*0840*/  ISETP.GE.AND P0, PT, R31, R29, PT ;  /* 0x0000001d1f00720c */ /* 0x000fe20003f06270 */
[----:B------:R1:W-:-:S12]  /*0850*/  STL [R1+0x4], R29 ;  /* 0x0000041d01007387 */ /* 0x0003d80000100800 */
[----:B----4-:R-:W-:Y:S05]  /*0860*/  @!P0 BRA `(.L_x_3453) ;  /* 0x0000000400208947 */ /* 0x010fea0003800000 */
[----:B------:R-:W2:Y:S01]  /*0870*/  LDC.64 R2, c[0x0][0x430] ;  /* 0x00010c00ff027b82 */ /* 0x000ea20000000a00 */
[----:B------:R-:W3:Y:S01]  /*0880*/  LDCU UR6, c[0x0][0x44c] ;  /* 0x00008980ff0677ac */ /* 0x000ee20008000800 */
[----:B------:R-:W-:Y:S01]  /*0890*/  IMAD.IADD R7, R19, 0x1, -R145 ;  /* 0x0000000113077824 */ /* 0x000fe200078e0a91 */
[----:B------:R-:W4:Y:S01]  /*08a0*/  LDCU.64 UR8, c[0x0][0x3f8] ;  /* 0x00007f00ff0877ac */ /* 0x000f220008000a00 */
[----:B--2---:R-:W-:Y:S01]  /*08b0*/  IMAD R0, R10, R2, R28 ;  /* 0x000000020a007224 */ /* 0x004fe200078e021c */
[----:B------:R-:W-:-:S03]  /*08c0*/  SHF.R.U32.HI R10, RZ, 0x4, R146 ;  /* 0x00000004ff0a7819 */ /* 0x000fc60000011692 */
[----:B------:R-:W-:Y:S01]  /*08d0*/  IMAD R0, R0, R18, R24 ;  /* 0x0000001200007224 */ /* 0x000fe200078e0218 */
[C---:B------:R-:W-:Y:S01]  /*08e0*/  ISETP.GE.AND P2, PT, R10.reuse, R7, PT ;  /* 0x000000070a00720c */ /* 0x040fe20003f46270 */
[----:B------:R-:W-:Y:S02]  /*08f0*/  VIADD R5, R10, 0x10 ;  /* 0x000000100a057836 */ /* 0x000fe40000000000 */
[----:B------:R-:W-:Y:S02]  /*0900*/  IMAD R6, R0, R3, R145 ;  /* 0x0000000300067224 */ /* 0x000fe400078e0291 */
[----:B------:R-:W-:Y:S01]  /*0910*/  VIADD R3, R10, 0x18 ;  /* 0x000000180a037836 */ /* 0x000fe20000000000 */
[-C--:B------:R-:W-:Y:S01]  /*0920*/  ISETP.GE.AND P4, PT, R5, R7.reuse, PT ;  /* 0x000000070500720c */ /* 0x080fe20003f86270 */
[----:B---3--:R-:W-:Y:S01]  /*0930*/  IMAD R0, R6, UR6, RZ ;  /* 0x0000000606007c24 */ /* 0x008fe2000f8e02ff */
[----:B------:R-:W2:Y:S01]  /*0940*/  LDCU.64 UR6, c[0x0][0x428] ;  /* 0x00008500ff0677ac */ /* 0x000ea20008000a00 */
[C---:B------:R-:W-:Y:S01]  /*0950*/  VIADD R8, R10.reuse, 0x8 ;  /* 0x000000080a087836 */ /* 0x040fe20000000000 */
[-C--:B------:R-:W-:Y:S01]  /*0960*/  ISETP.GE.AND P5, PT, R3, R7.reuse, PT ;  /* 0x000000070300720c */ /* 0x080fe20003fa6270 */
[----:B------:R-:W-:Y:S01]  /*0970*/  VIADD R11, R10, 0x30 ;  /* 0x000000300a0b7836 */ /* 0x000fe20000000000 */
[----:B------:R-:W-:Y:S01]  /*0980*/  LEA R2, P0, R146, R0, 0x2 ;  /* 0x0000000092027211 */ /* 0x000fe200078010ff */
[----:B------:R-:W-:Y:S01]  /*0990*/  VIADD R13, R10, 0x20 ;  /* 0x000000200a0d7836 */ /* 0x000fe20000000000 */
[----:B------:R-:W-:Y:S01]  /*09a0*/  ISETP.GE.AND P1, PT, R8, R7, PT ;  /* 0x000000070800720c */ /* 0x000fe20003f26270 */
[----:B------:R-:W-:Y:S01]  /*09b0*/  VIADD R12, R10, 0x28 ;  /* 0x000000280a0c7836 */ /* 0x000fe20000000000 */
[----:B------:R-:W-:-:S02]  /*09c0*/  LEA.HI.X.SX32 R0, R0, RZ, 0x1, P0 ;  /* 0x000000ff00007211 */ /* 0x000fc400000f0eff */
[C---:B----4-:R-:W-:Y:S02]  /*09d0*/  LEA R4, P0, R2.reuse, UR8, 0x2 ;  /* 0x0000000802047c11 */ /* 0x050fe4000f8010ff */
[----:B------:R-:W-:Y:S02]  /*09e0*/  P2R R8, PR, RZ, 0x20 ;  /* 0x00000020ff087803 */ /* 0x000fe40000000000 */
[----:B------:R-:W-:Y:S02]  /*09f0*/  LEA.HI.X R5, R2, UR9, R0, 0x2, P0 ;  /* 0x0000000902057c11 */ /* 0x000fe400080f1400 */
[----:B------:R-:W-:-:S03]  /*0a00*/  LOP3.LUT P0, R0, R146, 0xf, RZ, 0xc0, !PT ;  /* 0x0000000f92007812 */ /* 0x000fc6000780c0ff */
[----:B------:R-:W-:Y:S01]  /*0a10*/  @!P2 STG.E.128 desc[UR4][R4.64], RZ ;  /* 0x000000ff0400a986 */ /* 0x000fe2000c101d04 */
[----:B------:R-:W-:Y:S02]  /*0a20*/  P2R R9, PR, RZ, 0x1 ;  /* 0x00000001ff097803 */ /* 0x000fe40000000000 */
[----:B------:R-:W-:Y:S01]  /*0a30*/  IADD3 R3, P0, PT, R6, R10, RZ ;  /* 0x0000000a06037210 */ /* 0x000fe20007f1e0ff */
[----:B------:R-:W-:Y:S01]  /*0a40*/  @!P1 STG.E.128 desc[UR4][R4.64+0x800], RZ ;  /* 0x000800ff04009986 */ /* 0x000fe2000c101d04 */
[----:B------:R-:W-:Y:S02]  /*0a50*/  ISETP.NE.OR P3, PT, R0, RZ, P1 ;  /* 0x000000ff0000720c */ /* 0x000fe40000f65670 */
[----:B------:R-:W-:Y:S01]  /*0a60*/  LEA.HI.X.SX32 R6, R6, RZ, 0x1, P0 ;  /* 0x000000ff06067211 */ /* 0x000fe200000f0eff */
[----:B------:R-:W-:Y:S01]  /*0a70*/  @!P4 STG.E.128 desc[UR4][R4.64+0x1000], RZ ;  /* 0x001000ff0400c986 */ /* 0x000fe2000c101d04 */
[----:B--2---:R-:W-:Y:S02]  /*0a80*/  LEA R2, P0, R3, UR6, 0x2 ;  /* 0x0000000603027c11 */ /* 0x004fe4000f8010ff */
[----:B------:R-:W-:Y:S01]  /*0a90*/  ISETP.GE.AND P2, PT, R13, R7, PT ;  /* 0x000000070d00720c */ /* 0x000fe20003f46270 */
[----:B------:R-:W-:Y:S01]  /*0aa0*/  @!P5 STG.E.128 desc[UR4][R4.64+0x1800], RZ ;  /* 0x001800ff0400d986 */ /* 0x000fe2000c101d04 */
[----:B------:R-:W-:-:S02]  /*0ab0*/  LEA.HI.X R3, R3, UR7, R6, 0x2, P0 ;  /* 0x0000000703037c11 */ /* 0x000fc400080f1406 */
[-C--:B------:R-:W-:Y:S01]  /*0ac0*/  ISETP.GE.AND P0, PT, R11, R7.reuse, PT ;  /* 0x000000070b00720c */ /* 0x080fe20003f06270 */
[----:B------:R-:W-:Y:S01]  /*0ad0*/  VIADD R11, R10, 0x38 ;  /* 0x000000380a0b7836 */ /* 0x000fe20000000000 */
[-C--:B------:R-:W-:Y:S01]  /*0ae0*/  ISETP.GE.AND P1, PT, R12, R7.reuse, PT ;  /* 0x000000070c00720c */ /* 0x080fe20003f26270 */
[----:B------:R-:W-:Y:S01]  /*0af0*/  @!P3 IMAD.MOV.U32 R6, RZ, RZ, -0x800000 ;  /* 0xff800000ff06b424 */ /* 0x000fe200078e00ff */
[----:B------:R-:W-:Y:S02]  /*0b00*/  ISETP.NE.OR P5, PT, R0, RZ, P4 ;  /* 0x000000ff0000720c */ /* 0x000fe400027a5670 */
[----:B------:R-:W-:-:S03]  /*0b10*/  ISETP.GE.AND P6, PT, R11, R7, PT ;  /* 0x000000070b00720c */ /* 0x000fc60003fc6270 */
[----:B------:R-:W-:Y:S04]  /*0b20*/  @!P2 STG.E.128 desc[UR4][R4.64+0x2000], RZ ;  /* 0x002000ff0400a986 */ /* 0x000fe8000c101d04 */
[----:B------:R-:W-:Y:S01]  /*0b30*/  @!P0 STG.E.128 desc[UR4][R4.64+0x3000], RZ ;  /* 0x003000ff04008986 */ /* 0x000fe2000c101d04 */
[----:B------:R-:W-:-:S03]  /*0b40*/  ISETP.NE.OR P0, PT, R0, RZ, P0 ;  /* 0x000000ff0000720c */ /* 0x000fc60000705670 */
[----:B------:R-:W-:Y:S04]  /*0b50*/  @!P1 STG.E.128 desc[UR4][R4.64+0x2800], RZ ;  /* 0x002800ff04009986 */ /* 0x000fe8000c101d04 */
[----:B------:R2:W-:Y:S04]  /*0b60*/  @!P6 STG.E.128 desc[UR4][R4.64+0x3800], RZ ;  /* 0x003800ff0400e986 */ /* 0x0005e8000c101d04 */
[----:B------:R3:W-:Y:S01]  /*0b70*/  @!P3 STG.E desc[UR4][R2.64+0x20], R6 ;  /* 0x000020060200b986 */ /* 0x0007e2000c101904 */
[----:B------:R-:W-:-:S04]  /*0b80*/  ISETP.NE.AND P3, PT, R8, RZ, PT ;  /* 0x000000ff0800720c */ /* 0x000fc80003f65270 */
[C---:B------:R-:W-:Y:S02]  /*0b90*/  ISETP.NE.OR P4, PT, R0.reuse, RZ, P3 ;  /* 0x000000ff0000720c */ /* 0x040fe40001f85670 */
[C---:B------:R-:W-:Y:S02]  /*0ba0*/  ISETP.NE.OR P3, PT, R0.reuse, RZ, P2 ;  /* 0x000000ff0000720c */ /* 0x040fe40001765670 */
[----:B------:R-:W-:Y:S02]  /*0bb0*/  ISETP.NE.OR P2, PT, R0, RZ, P1 ;  /* 0x000000ff0000720c */ /* 0x000fe40000f45670 */
[----:B------:R-:W-:-:S04]  /*0bc0*/  ISETP.NE.AND P1, PT, R9, RZ, PT ;  /* 0x000000ff0900720c */ /* 0x000fc80003f25270 */
[----:B------:R-:W-:-:S05]  /*0bd0*/  ISETP.GE.OR P1, PT, R10, R7, P1 ;  /* 0x000000070a00720c */ /* 0x000fca0000f26670 */
[----:B------:R-:W-:Y:S02]  /*0be0*/  @!P3 IMAD.MOV.U32 R8, RZ, RZ, -0x800000 ;  /* 0xff800000ff08b424 */ /* 0x000fe400078e00ff */
[----:B--2---:R-:W-:Y:S02]  /*0bf0*/  @!P5 IMAD.MOV.U32 R4, RZ, RZ, -0x800000 ;  /* 0xff800000ff04d424 */ /* 0x004fe400078e00ff */
[----:B------:R-:W-:Y:S01]  /*0c00*/  @!P2 IMAD.MOV.U32 R7, RZ, RZ, -0x800000 ;  /* 0xff800000ff07a424 */ /* 0x000fe200078e00ff */
[----:B------:R-:W-:Y:S01]  /*0c10*/  @!P3 STG.E desc[UR4][R2.64+0x80], R8 ;  /* 0x000080080200b986 */ /* 0x000fe2000c101904 */
[----:B---3--:R-:W-:-:S03]  /*0c20*/  @!P0 IMAD.MOV.U32 R6, RZ, RZ, -0x800000 ;  /* 0xff800000ff068424 */ /* 0x008fc600078e00ff */
[----:B------:R2:W-:Y:S01]  /*0c30*/  @!P5 STG.E desc[UR4][R2.64+0x40], R4 ;  /* 0x000040040200d986 */ /* 0x0005e2000c101904 */
[----:B------:R-:W-:-:S03]  /*0c40*/  @!P1 IMAD.MOV.U32 R5, RZ, RZ, -0x800000 ;  /* 0xff800000ff059424 */ /* 0x000fc600078e00ff */
[----:B------:R3:W-:Y:S01]  /*0c50*/  @!P0 STG.E desc[UR4][R2.64+0xc0], R6 ;  /* 0x0000c00602008986 */ /* 0x0007e2000c101904 */
[----:B------:R-:W-:-:S03]  /*0c60*/  ISETP.NE.OR P0, PT, R0, RZ, P6 ;  /* 0x000000ff0000720c */ /* 0x000fc60003705670 */
[----:B------:R3:W-:Y:S04]  /*0c70*/  @!P2 STG.E desc[UR4][R2.64+0xa0], R7 ;  /* 0x0000a0070200a986 */ /* 0x0007e8000c101904 */
[----:B------:R3:W-:Y:S01]  /*0c80*/  @!P1 STG.E desc[UR4][R2.64], R5 ;  /* 0x0000000502009986 */ /* 0x0007e2000c101904 */
[----:B--2---:R-:W-:-:S05]  /*0c90*/  @!P4 IMAD.MOV.U32 R4, RZ, RZ, -0x800000 ;  /* 0xff800000ff04c424 */ /* 0x004fca00078e00ff */
[----:B------:R3:W-:Y:S01]  /*0ca0*/  @!P4 STG.E desc[UR4][R2.64+0x60], R4 ;  /* 0x000060040200c986 */ /* 0x0007e2000c101904 */
[----:B------:R-:W-:Y:S05]  /*0cb0*/  @P0 EXIT ;  /* 0x000000000000094d */ /* 0x000fea0003800000 */
[----:B------:R-:W-:-:S05]  /*0cc0*/  MOV R0, 0xff800000 ;  /* 0xff80000000007802 */ /* 0x000fca0000000f00 */
[----:B------:R-:W-:Y:S01]  /*0cd0*/  STG.E desc[UR4][R2.64+0xe0], R0 ;  /* 0x0000e00002007986 */ /* 0x000fe2000c101904 */
[----:B------:R-:W-:Y:S05]  /*0ce0*/  EXIT ;  /* 0x000000000000794d */ /* 0x000fea0003800000 */
.L_x_3453:
[----:B------:R-:W2:Y:S01]  /*0cf0*/  LDCU.64 UR6, c[0x0][0x4d8] ;  /* 0x00009b00ff0677ac */ /* 0x000ea20008000a00 */
[----:B------:R-:W-:Y:S01]  /*0d00*/  MOV R4, R28 ;  /* 0x0000001c00047202 */ /* 0x000fe20000000f00 */
[----:B------:R-:W3:Y:S01]  /*0d10*/  LDCU.64 UR12, c[0x0][0x4e0] ;  /* 0x00009c00ff0c77ac */ /* 0x000ee20008000a00 */
[----:B--2---:R-:W-:-:S04]  /*0d20*/  UISETP.NE.U32.AND UP0, UPT, UR6, URZ, UPT ;  /* 0x000000ff0600728c */ /* 0x004fc8000bf05070 */
[----:B------:R-:W-:-:S09]  /*0d30*/  UISETP.NE.AND.EX UP0, UPT, UR7, URZ, UPT, UP0 ;  /* 0x000000ff0700728c */ /* 0x000fd2000bf05300 */
[----:B---3--:R-:W-:Y:S05]  /*0d40*/  BRA.U !UP0, `(.L_x_3454) ;  /* 0x00000001080c7547 */ /* 0x008fea000b800000 */
[----:B------:R-:W-:-:S04]  /*0d50*/  IADD3 R2, P0, PT, R12, UR6, RZ ;  /* 0x000000060c027c10 */ /* 0x000fc8000ff1e0ff */
[----:B------:R-:W-:-:S05]  /*0d60*/  IADD3.X R3, PT, PT, R13, UR7, RZ, P0, !PT ;  /* 0x000000070d037c10 */ /* 0x000fca00087fe4ff */
[----:B------:R2:W5:Y:S04]  /*0d70*/  LDG.E R4, desc[UR4][R2.64] ;  /* 0x0000000402047981 */ /* 0x000568000c1e1900 */
.L_x_3454:
[----:B------:R-:W-:-:S04]  /*0d80*/  UISETP.NE.U32.AND UP0, UPT, UR12, URZ, UPT ;  /* 0x000000ff0c00728c */ /* 0x000fc8000bf05070 */
[----:B------:R-:W-:-:S09]  /*0d90*/  UISETP.NE.AND.EX UP0, UPT, UR13, URZ, UPT, UP0 ;  /* 0x000000ff0d00728c */ /* 0x000fd2000bf05300 */
[----:B------:R-:W-:Y:S05]  /*0da0*/  BRA.U !UP0, `(.L_x_3455) ;  /* 0x0000000508b07547 */ /* 0x000fea000b800000 */
[----:B------:R-:W3:Y:S01]  /*0db0*/  LDC R11, c[0x0][0x4f0] ;  /* 0x00013c00ff0b7b82 */ /* 0x000ee20000000800 */
[----:B------:R-:W-:Y:S01]  /*0dc0*/  LEA R10, R29, 0xffffff00, 0x8 ;  /* 0xffffff001d0a7811 */ /* 0x000fe200078e40ff */
[----:B------:R-:W4:Y:S03]  /*0dd0*/  LDCU.64 UR6, c[0x0][0x4e8] ;  /* 0x00009d00ff0677ac */ /* 0x000f260008000a00 */
[----:B-----5:R-:W-:Y:S01]  /*0de0*/  IABS R4, R10 ;  /* 0x0000000a00047213 */ /* 0x020fe20000000000 */
[----:B------:R-:W1:Y:S02]  /*0df0*/  LDCU.64 UR8, c[0x0][0x3a0] ;  /* 0x00007400ff0877ac */ /* 0x000e640008000a00 */
[----:B------:R-:W1:Y:S01]  /*0e00*/  LDC R23, c[0x0][0x3e8] ;  /* 0x0000fa00ff177b82 */ /* 0x000e620000000800 */
[----:B------:R-:W1:Y:S01]  /*0e10*/  LDCU.64 UR14, c[0x0][0x3b8] ;  /* 0x00007700ff0e77ac */ /* 0x000e620008000a00 */
[----:B---3--:R-:W-:-:S02]  /*0e20*/  IABS R5, R11 ;  /* 0x0000000b00057213 */ /* 0x008fc40000000000 */
[----:B------:R-:W-:Y:S02]  /*0e30*/  ISETP.NE.AND P3, PT, R11, RZ, PT ;  /* 0x000000ff0b00720c */ /* 0x000fe40003f65270 */
        /* <DEDUP_REMOVED lines=17> */
[----:B------:R-:W-:Y:S01]  /*0f50*/  ISETP.GE.AND P2, PT, R2, RZ, PT ;  /* 0x000000ff0200720c */ /* 0x000fe20003f46270 */
[----:B----4-:R-:W-:-:S03]  /*0f60*/  IMAD.WIDE.U32 R2, R28, UR6, RZ ;  /* 0x000000061c027c25 */ /* 0x010fc6000f8e00ff */
[----:B------:R-:W-:-:S03]  /*0f70*/  LEA R17, P0, R2, UR12, 0x2 ;  /* 0x0000000c02117c11 */ /* 0x000fc6000f8010ff */
[----:B------:R-:W-:-:S05]  /*0f80*/  @P1 VIADD R0, R0, 0x1 ;  /* 0x0000000100001836 */ /* 0x000fca0000000000 */
        /* <DEDUP_REMOVED lines=13> */
[----:B------:R-:W-:Y:S02]  /*1060*/  MOV R20, UR14 ;  /* 0x0000000e00147c02 */ /* 0x000fe40008000f00 */
[----:B------:R-:W-:Y:S01]  /*1070*/  ISETP.NE.AND P2, PT, R23, RZ, PT ;  /* 0x000000ff1700720c */ /* 0x000fe20003f45270 */
[----:B------:R-:W-:Y:S01]  /*1080*/  IMAD R7, R11, R7, R10 ;  /* 0x000000070b077224 */ /* 0x000fe200078e020a */
[----:B------:R-:W-:Y:S01]  /*1090*/  MOV R21, UR15 ;  /* 0x0000000f00157c02 */ /* 0x000fe20008000f00 */
        /* <DEDUP_REMOVED lines=15> */
[----:B------:R-:W-:-:S13]  /*1190*/  ISETP.GE.U32.AND P1, PT, R0, R8, PT ;  /* 0x000000080000720c */ /* 0x000fda0003f26070 */
[----:B------:R-:W-:-:S05]  /*11a0*/  @P1 IADD3 R6, PT, PT, R6, 0x1, RZ ;  /* 0x0000000106061810 */ /* 0x000fca0007ffe0ff */
[----:B------:R-:W-:Y:S01]  /*11b0*/  IMAD.MOV.U32 R22, RZ, RZ, R6 ;  /* 0x000000ffff167224 */ /* 0x000fe200078e0006 */
[----:B------:R-:W-:Y:S02]  /*11c0*/  SHF.R.S32.HI R6, RZ, 0x1f, R7 ;  /* 0x0000001fff067819 */ /* 0x000fe40000011407 */
[----:B---3--:R-:W-:Y:S01]  /*11d0*/  SHF.R.S32.HI R2, RZ, 0x1f, R4 ;  /* 0x0000001fff027819 */ /* 0x008fe20000011404 */
[----:B------:R-:W-:-:S04]  /*11e0*/  IMAD.WIDE.U32 R8, R4, UR8, RZ ;  /* 0x0000000804087c25 */ /* 0x000fc8000f8e00ff */
[C---:B------:R-:W-:Y:S02]  /*11f0*/  IMAD R3, R2.reuse, UR8, RZ ;  /* 0x0000000802037c24 */ /* 0x040fe4000f8e02ff */
[----:B-1----:R-:W-:Y:S02]  /*1200*/  IMAD R0, R2, UR6, RZ ;  /* 0x0000000602007c24 */ /* 0x002fe4000f8e02ff */
[C---:B------:R-:W-:Y:S01]  /*1210*/  IMAD R3, R4.reuse, UR9, R3 ;  /* 0x0000000904037c24 */ /* 0x040fe2000f8e0203 */
[----:B------:R-:W1:Y:S01]  /*1220*/  LDCU.128 UR8, c[0x0][0x3d0] ;  /* 0x00007a00ff0877ac */ /* 0x000e620008000c00 */
[----:B------:R-:W-:Y:S01]  /*1230*/  IMAD R2, R4, UR7, R0 ;  /* 0x0000000704027c24 */ /* 0x000fe2000f8e0200 */
[----:B------:R-:W-:Y:S01]  /*1240*/  LOP3.LUT R0, R24, R23, RZ, 0x3c, !PT ;  /* 0x0000001718007212 */ /* 0x000fe200078e3cff */
[----:B------:R-:W-:Y:S01]  /*1250*/  IMAD.WIDE.U32 R4, R4, UR6, RZ ;  /* 0x0000000604047c25 */ /* 0x000fe2000f8e00ff */
[----:B------:R-:W2:Y:S01]  /*1260*/  LDCU.64 UR6, c[0x0][0x3c0] ;  /* 0x00007800ff0677ac */ /* 0x000ea20008000a00 */
[----:B------:R-:W-:-:S02]  /*1270*/  IADD3 R3, PT, PT, R9, R3, RZ ;  /* 0x0000000309037210 */ /* 0x000fc40007ffe0ff */
[----:B------:R-:W-:Y:S01]  /*1280*/  ISETP.GE.AND P3, PT, R0, RZ, PT ;  /* 0x000000ff0000720c */ /* 0x000fe20003f66270 */
[----:B------:R-:W-:Y:S01]  /*1290*/  IMAD.MOV.U32 R0, RZ, RZ, R22 ;  /* 0x000000ffff007224 */ /* 0x000fe200078e0016 */
[----:B------:R-:W-:Y:S01]  /*12a0*/  LOP3.LUT R23, RZ, R23, RZ, 0x33, !PT ;  /* 0x00000017ff177212 */ /* 0x000fe200078e33ff */
[----:B------:R-:W-:Y:S01]  /*12b0*/  IMAD.IADD R5, R5, 0x1, R2 ;  /* 0x0000000105057824 */ /* 0x000fe200078e0202 */
[----:B------:R-:W-:Y:S01]  /*12c0*/  MOV R2, R8 ;  /* 0x0000000800027202 */ /* 0x000fe20000000f00 */
[----:B------:R-:W-:-:S04]  /*12d0*/  IMAD R9, R6, R20, RZ ;  /* 0x0000001406097224 */ /* 0x000fc800078e02ff */
[C---:B------:R-:W-:Y:S02]  /*12e0*/  IMAD R10, R7.reuse, R21, R9 ;  /* 0x00000015070a7224 */ /* 0x040fe400078e0209 */
[----:B------:R-:W-:Y:S02]  /*12f0*/  IMAD.WIDE.U32 R2, R7, R20, R2 ;  /* 0x0000001407027225 */ /* 0x000fe400078e0002 */
[----:B------:R-:W-:Y:S02]  /*1300*/  @!P3 IADD3 R0, PT, PT, -R0, RZ, RZ ;  /* 0x000000ff0000b210 */ /* 0x000fe40007ffe1ff */
[----:B--2---:R-:W-:Y:S01]  /*1310*/  MOV R18, UR6 ;  /* 0x0000000600127c02 */ /* 0x004fe20008000f00 */
[----:B------:R-:W-:Y:S01]  /*1320*/  IMAD.U32 R19, RZ, RZ, UR7 ;  /* 0x00000007ff137e24 */ /* 0x000fe2000f8e00ff */
[----:B------:R-:W-:-:S03]  /*1330*/  SEL R8, R23, R0, !P2 ;  /* 0x0000000017087207 */ /* 0x000fc60005000000 */
[----:B------:R-:W-:Y:S01]  /*1340*/  IMAD R6, R6, R18, RZ ;  /* 0x0000001206067224 */ /* 0x000fe200078e02ff */
[----:B------:R-:W-:-:S03]  /*1350*/  SHF.R.S32.HI R0, RZ, 0x1f, R8 ;  /* 0x0000001fff007819 */ /* 0x000fc60000011408 */
        /* <DEDUP_REMOVED lines=17> */
.L_x_3455:
        /* <DEDUP_REMOVED lines=16> */
.L_x_3457:
[----:B------:R-:W3:Y:S01]  /*1570*/  LDC.64 R20, c[0x0][0x3b8] ;  /* 0x0000ee00ff147b82 */ /* 0x000ee20000000a00 */
[----:B--2---:R-:W-:-:S05]  /*1580*/  IADD3 R2, PT, PT, R8, R14, RZ ;  /* 0x0000000e08027210 */ /* 0x004fca0007ffe0ff */
[C---:B---3--:R-:W-:Y:S02]  /*1590*/  IMAD R0, R2.reuse, R21, RZ ;  /* 0x0000001502007224 */ /* 0x048fe400078e02ff */
[----:B------:R-:W-:-:S05]  /*15a0*/  IMAD.WIDE.U32 R2, R2, R20, RZ ;  /* 0x0000001402027225 */ /* 0x000fca00078e00ff */
[----:B------:R-:W-:Y:S02]  /*15b0*/  IADD3 R12, PT, PT, R3, R0, RZ ;  /* 0x00000000030c7210 */ /* 0x000fe40007ffe0ff */
[----:B------:R-:W-:Y:S02]  /*15c0*/  MOV R7, R2 ;  /* 0x0000000200077202 */ /* 0x000fe40000000f00 */
.L_x_3458:
        /* <DEDUP_REMOVED lines=15> */
.L_x_3459:
[----:B------:R-:W2:Y:S01]  /*16c0*/  LDC.64 R18, c[0x0][0x3c0] ;  /* 0x0000f000ff127b82 */ /* 0x000ea20000000a00 */
[----:B------:R-:W-:-:S05]  /*16d0*/  IADD3 R0, PT, PT, R8, R14, RZ ;  /* 0x0000000e08007210 */ /* 0x000fca0007ffe0ff */
[C---:B--2--5:R-:W-:Y:S02]  /*16e0*/  IMAD R4, R0.reuse, R19, RZ ;  /* 0x0000001300047224 */ /* 0x064fe400078e02ff */
[----:B------:R-:W-:-:S05]  /*16f0*/  IMAD.WIDE.U32 R2, R0, R18, RZ ;  /* 0x0000001200027225 */ /* 0x000fca00078e00ff */
[----:B------:R-:W-:Y:S02]  /*1700*/  IADD3 R6, PT, PT, R3, R4, RZ ;  /* 0x0000000403067210 */ /* 0x000fe40007ffe0ff */
[----:B------:R-:W-:-:S07]  /*1710*/  MOV R5, R2 ;  /* 0x0000000200057202 */ /* 0x000fce0000000f00 */
.L_x_3460:
[----:B------:R-:W2:Y:S01]  /*1720*/  LDC R23, c[0x0][0x3e8] ;  /* 0x0000fa00ff177b82 */ /* 0x000ea20000000800 */
[----:B------:R-:W-:Y:S02]  /*1730*/  IABS R4, R24 ;  /* 0x0000001800047213 */ /* 0x000fe40000000000 */
[----:B------:R-:W-:Y:S02]  /*1740*/  LEA R9, R29, 0xffffff00, 0x8 ;  /* 0xffffff001d097811 */ /* 0x000fe400078e40ff */
[----:B------:R-:W-:-:S03]  /*1750*/  MOV R17, RZ ;  /* 0x000000ff00117202 */ /* 0x000fc60000000f00 */
[----:B------:R-:W3:Y:S01]  /*1760*/  LDC.64 R10, c[0x0][0x3d8] ;  /* 0x0000f600ff0a7b82 */ /* 0x000ee20000000a00 */
[----:B--2---:R-:W-:Y:S02]  /*1770*/  IABS R8, R23 ;  /* 0x0000001700087213 */ /* 0x004fe40000000000 */
[----:B------:R-:W-:Y:S02]  /*1780*/  ISETP.NE.AND P2, PT, R23, RZ, PT ;  /* 0x000000ff1700720c */ /* 0x000fe40003f45270 */
        /* <DEDUP_REMOVED lines=11> */
[C---:B------:R-:W-:Y:S01]  /*1840*/  IMAD R2, R8.reuse, R3, R2 ;  /* 0x0000000308027224 */ /* 0x040fe200078e0202 */
[----:B------:R-:W-:Y:S02]  /*1850*/  MOV R3, R6 ;  /* 0x0000000600037202 */ /* 0x000fe40000000f00 */
[----:B------:R-:W-:Y:S01]  /*1860*/  MOV R6, R7 ;  /* 0x0000000700067202 */ /* 0x000fe20000000f00 */
[----:B------:R-:W-:Y:S01]  /*1870*/  IMAD.MOV.U32 R7, RZ, RZ, R12 ;  /* 0x000000ffff077224 */ /* 0x000fe200078e000c */
[----:B------:R-:W-:Y:S01]  /*1880*/  ISETP.GT.U32.AND P0, PT, R8, R2, PT ;  /* 0x000000020800720c */ /* 0x000fe20003f04070 */
[----:B------:R-:W2:Y:S02]  /*1890*/  LDC.64 R12, c[0x0][0x3d0] ;  /* 0x0000f400ff0c7b82 */ /* 0x000ea40000000a00 */
[----:B------:R-:W-:-:S10]  /*18a0*/  IMAD.WIDE.U32 R6, R9, R20, R6 ;  /* 0x0000001409067225 */ /* 0x000fd400078e0006 */
[----:B------:R-:W-:Y:S01]  /*18b0*/  @!P0 IMAD.IADD R2, R2, 0x1, -R8 ;  /* 0x0000000102028824 */ /* 0x000fe200078e0a08 */
[----:B------:R-:W-:-:S04]  /*18c0*/  @!P0 IADD3 R0, PT, PT, R0, 0x1, RZ ;  /* 0x0000000100008810 */ /* 0x000fc80007ffe0ff */
[----:B------:R-:W-:Y:S02]  /*18d0*/  ISETP.GE.U32.AND P1, PT, R2, R8, PT ;  /* 0x000000080200720c */ /* 0x000fe40003f26070 */
[-C--:B------:R-:W-:Y:S02]  /*18e0*/  LOP3.LUT R2, R24, R23.reuse, RZ, 0x3c, !PT ;  /* 0x0000001718027212 */ /* 0x080fe400078e3cff */
[----:B------:R-:W-:Y:S02]  /*18f0*/  LOP3.LUT R23, RZ, R23, RZ, 0x33, !PT ;  /* 0x00000017ff177212 */ /* 0x000fe400078e33ff */
[----:B------:R-:W-:Y:S01]  /*1900*/  ISETP.GE.AND P3, PT, R2, RZ, PT ;  /* 0x000000ff0200720c */ /* 0x000fe20003f66270 */
[----:B------:R-:W-:Y:S01]  /*1910*/  IMAD.MOV.U32 R2, RZ, RZ, R5 ;  /* 0x000000ffff027224 */ /* 0x000fe200078e0005 */
[----:B------:R-:W-:-:S03]  /*1920*/  SHF.R.S32.HI R5, RZ, 0x1f, R9 ;  /* 0x0000001fff057819 */ /* 0x000fc60000011409 */
[----:B------:R-:W-:-:S04]  /*1930*/  IMAD.WIDE.U32 R2, R9, R18, R2 ;  /* 0x0000001209027225 */ /* 0x000fc800078e0002 */
[----:B------:R-:W-:Y:S02]  /*1940*/  @P1 VIADD R0, R0, 0x1 ;  /* 0x0000000100001836 */ /* 0x000fe40000000000 */
[C---:B------:R-:W-:Y:S02]  /*1950*/  IMAD R4, R5.reuse, R18, RZ ;  /* 0x0000001205047224 */ /* 0x040fe400078e02ff */
[----:B------:R-:W-:Y:S01]  /*1960*/  IMAD R5, R5, R20, RZ ;  /* 0x0000001405057224 */ /* 0x000fe200078e02ff */
[----:B------:R-:W-:Y:S01]  /*1970*/  MOV R22, R0 ;  /* 0x0000000000167202 */ /* 0x000fe20000000f00 */
[C---:B------:R-:W-:Y:S02]  /*1980*/  IMAD R4, R9.reuse, R19, R4 ;  /* 0x0000001309047224 */ /* 0x040fe400078e0204 */
[----:B------:R-:W-:Y:S02]  /*1990*/  IMAD R9, R9, R21, R5 ;  /* 0x0000001509097224 */ /* 0x000fe400078e0205 */
[----:B------:R-:W-:Y:S01]  /*19a0*/  IMAD.MOV.U32 R0, RZ, RZ, R22 ;  /* 0x000000ffff007224 */ /* 0x000fe200078e0016 */
[----:B------:R-:W-:Y:S01]  /*19b0*/  IADD3 R5, PT, PT, R3, R4, RZ ;  /* 0x0000000403057210 */ /* 0x000fe20007ffe0ff */
[----:B------:R-:W-:Y:S01]  /*19c0*/  IMAD.IADD R3, R7, 0x1, R9 ;  /* 0x0000000107037824 */ /* 0x000fe200078e0209 */
[----:B------:R-:W-:-:S02]  /*19d0*/  MOV R4, R2 ;  /* 0x0000000200047202 */ /* 0x000fc40000000f00 */
[----:B------:R-:W-:Y:S02]  /*19e0*/  @!P3 IADD3 R0, PT, PT, -R0, RZ, RZ ;  /* 0x000000ff0000b210 */ /* 0x000fe40007ffe1ff */
[----:B------:R-:W-:Y:S02]  /*19f0*/  MOV R2, R6 ;  /* 0x0000000600027202 */ /* 0x000fe40000000f00 */
[----:B------:R-:W-:-:S04]  /*1a00*/  SEL R0, R23, R0, !P2 ;  /* 0x0000000017007207 */ /* 0x000fc80005000000 */
[----:B------:R-:W-:Y:S01]  /*1a10*/  SHF.R.S32.HI R8, RZ, 0x1f, R0 ;  /* 0x0000001fff087819 */ /* 0x000fe20000011400 */
[----:B---3--:R-:W-:-:S04]  /*1a20*/  IMAD.WIDE.U32 R4, R0, R10, R4 ;  /* 0x0000000a00047225 */ /* 0x008fc800078e0004 */
[C---:B------:R-:W-:Y:S02]  /*1a30*/  IMAD R7, R8.reuse, R10, RZ ;  /* 0x0000000a08077224 */ /* 0x040fe400078e02ff */
[-C--:B--2---:R-:W-:Y:S02]  /*1a40*/  IMAD R8, R8, R12.reuse, RZ ;  /* 0x0000000c08087224 */ /* 0x084fe400078e02ff */
[C---:B------:R-:W-:Y:S02]  /*1a50*/  IMAD R6, R0.reuse, R11, R7 ;  /* 0x0000000b00067224 */ /* 0x040fe400078e0207 */
[----:B------:R-:W-:-:S03]  /*1a60*/  IMAD.WIDE.U32 R2, R0, R12, R2 ;  /* 0x0000000c00027225 */ /* 0x000fc600078e0002 */
[----:B------:R-:W-:Y:S01]  /*1a70*/  IADD3 R12, PT, PT, R5, R6, RZ ;  /* 0x00000006050c7210 */ /* 0x000fe20007ffe0ff */
[----:B------:R-:W-:Y:S01]  /*1a80*/  IMAD R0, R0, R13, R8 ;  /* 0x0000000d00007224 */ /* 0x000fe200078e0208 */
[----:B------:R-:W-:Y:S01]  /*1a90*/  MOV R7, R2 ;  /* 0x0000000200077202 */ /* 0x000fe20000000f00 */
[----:B------:R-:W-:Y:S01]  /*1aa0*/  IMAD.MOV.U32 R10, RZ, RZ, R4 ;  /* 0x000000ffff0a7224 */ /* 0x000fe200078e0004 */
[----:B------:R-:W-:Y:S01]  /*1ab0*/  MOV R13, RZ ;  /* 0x000000ff000d7202 */ /* 0x000fe20000000f00 */
[----:B------:R-:W-:-:S07]  /*1ac0*/  IMAD.IADD R8, R3, 0x1, R0 ;  /* 0x0000000103087824 */ /* 0x000fce00078e0200 */
.L_x_3456:
[----:B------:R-:W-:Y:S01]  /*1ad0*/  IMAD.MOV.U32 R25, RZ, RZ, RZ ;  /* 0x000000ffff197224 */ /* 0x000fe200078e00ff */
[----:B------:R-:W-:Y:S01]  /*1ae0*/  ISETP.NE.AND P0, PT, R26, -0x1, PT ;  /* 0xffffffff1a00780c */ /* 0x000fe20003f05270 */
[----:B------:R-:W2:Y:S01]  /*1af0*/  LDC.64 R14, c[0x0][0x3b0] ;  /* 0x0000ec00ff0e7b82 */ /* 0x000ea20000000a00 */
[----:B------:R-:W-:Y:S01]  /*1b00*/  IMAD.SHL.U32 R147, R146, 0x8, RZ ;  /* 0x0000000892937824 */ /* 0x000fe200078e00ff */
[----:B------:R-:W3:Y:S02]  /*1b10*/  LDCU.64 UR6, c[0x0][0x3c8] ;  /* 0x00007900ff0677ac */ /* 0x000ee40008000a00 */
[----:B------:R4:W5:Y:S01]  /*1b20*/  @P5 LDG.E R25, desc[UR4][R110.64] ;  /* 0x000000046e195981 */ /* 0x000962000c1e1900 */
[----:B------:R-:W-:Y:S01]  /*1b30*/  SHF.R.S32.HI R0, RZ, 0x1f, R24 ;  /* 0x0000001fff007819 */ /* 0x000fe20000011418 */
[----:B------:R-:W1:Y:S01]  /*1b40*/  LDCU.64 UR8, c[0x0][0x388] ;  /* 0x00007100ff0877ac */ /* 0x000e620008000a00 */
[----:B------:R-:W-:Y:S01]  /*1b50*/  LOP3.LUT R16, R147, 0x38, RZ, 0xc0, !PT ;  /* 0x0000003893107812 */ /* 0x000fe200078ec0ff */
[C---:B------:R-:W-:Y:S01]  /*1b60*/  IMAD.SHL.U32 R71, R20.reuse, 0x10, RZ ;  /* 0x0000001014477824 */ /* 0x040fe200078e00ff */
[----:B------:R-:W-:Y:S01]  /*1b70*/  SHF.R.U32.HI R72, RZ, 0x3, R146 ;  /* 0x00000003ff487819 */ /* 0x000fe20000011692 */
[----:B------:R-:W-:Y:S01]  /*1b80*/  IMAD.MOV.U32 R73, RZ, RZ, RZ ;  /* 0x000000ffff497224 */ /* 0x000fe200078e00ff */
[----:B------:R-:W-:Y:S01]  /*1b90*/  SHF.L.U64.HI R81, R20, 0x4, R21 ;  /* 0x0000000414517819 */ /* 0x000fe20000010215 */
[----:B------:R-:W1:Y:S01]  /*1ba0*/  @!P0 LDC.64 R4, c[0x0][0x398] ;  /* 0x0000e600ff048b82 */ /* 0x000e620000000a00 */
[----:B------:R-:W-:Y:S01]  /*1bb0*/  SHF.L.U32 R30, R29, 0x8, RZ ;  /* 0x000000081d1e7819 */ /* 0x000fe200000006ff */
[C---:B------:R-:W-:Y:S01]  /*1bc0*/  IMAD.SHL.U32 R97, R18.reuse, 0x10, RZ ;  /* 0x0000001012617824 */ /* 0x040fe200078e00ff */
[----:B------:R-:W-:Y:S01]  /*1bd0*/  SHF.L.U64.HI R104, R18, 0x4, R19 ;  /* 0x0000000412687819 */ /* 0x000fe20000010213 */
[----:B------:R-:W-:Y:S01]  /*1be0*/  IMAD.MOV.U32 R250, RZ, RZ, R17 ;  /* 0x000000fffffa7224 */ /* 0x000fe200078e0011 */
[----:B------:R-:W-:Y:S01]  /*1bf0*/  MOV R251, R13 ;  /* 0x0000000d00fb7202 */ /* 0x000fe20000000f00 */
[----:B------:R4:W-:Y:S01]  /*1c00*/  STL [R1+0x10], R30 ;  /* 0x0000101e01007387 */ /* 0x0009e20000100800 */
[----:B------:R-:W-:-:S02]  /*1c10*/  VIADD R105, R30, 0xffffff00 ;  /* 0xffffff001e697836 */ /* 0x000fc40000000000 */
[----:B---3--:R-:W-:Y:S02]  /*1c20*/  IMAD R0, R0, UR6, RZ ;  /* 0x0000000600007c24 */ /* 0x008fe4000f8e02ff */
[----:B-1----:R-:W-:-:S04]  /*1c30*/  @!P0 IMAD.WIDE.U32 R2, R28, R4, RZ ;  /* 0x000000041c028225 */ /* 0x002fc800078e00ff */
[----:B------:R-:W-:Y:S02]  /*1c40*/  @!P0 IMAD R9, R28, R5, R3 ;  /* 0x000000051c098224 */ /* 0x000fe400078e0203 */
[----:B--2---:R-:W-:-:S04]  /*1c50*/  @P0 IMAD.WIDE.U32 R4, R26, R14, RZ ;  /* 0x0000000e1a040225 */ /* 0x004fc800078e00ff */
[----:B------:R-:W-:Y:S01]  /*1c60*/  @!P0 IMAD.MOV.U32 R6, RZ, RZ, R2 ;  /* 0x000000ffff068224 */ /* 0x000fe200078e0002 */
[----:B------:R-:W-:Y:S01]  /*1c70*/  IADD3 R2, P1, PT, R16, R7, RZ ;  /* 0x0000000710027210 */ /* 0x000fe20007f3e0ff */
[----:B------:R-:W-:Y:S01]  /*1c80*/  @P0 IMAD R9, R26, R15, R5 ;  /* 0x0000000f1a090224 */ /* 0x000fe200078e0205 */
[----:B------:R-:W-:Y:S01]  /*1c90*/  @P0 MOV R6, R4 ;  /* 0x0000000400060202 */ /* 0x000fe20000000f00 */
[----:B------:R-:W1:Y:S02]  /*1ca0*/  LDC R26, c[0x0][0x450] ;  /* 0x00011400ff1a7b82 */ /* 0x000e640000000800 */
[----:B------:R-:W-:Y:S01]  /*1cb0*/  IMAD.X R3, RZ, RZ, R8, P1 ;  /* 0x000000ffff037224 */ /* 0x000fe200008e0608 */
[C---:B------:R-:W-:Y:S02]  /*1cc0*/  IADD3 R6, P1, PT, R16.reuse, R6, RZ ;  /* 0x0000000610067210 */ /* 0x040fe40007f3e0ff */
[----:B------:R-:W-:Y:S01]  /*1cd0*/  IADD3 R8, P0, PT, R16, R10, RZ ;  /* 0x0000000a10087210 */ /* 0x000fe20007f1e0ff */
[----:B------:R-:W-:Y:S01]  /*1ce0*/  IMAD.WIDE.U32 R4, R72, R20, R2 ;  /* 0x0000001448047225 */ /* 0x000fe200078e0002 */
[----:B------:R-:W-:-:S03]  /*1cf0*/  IADD3.X R7, PT, PT, RZ, R9, RZ, P1, !PT ;  /* 0x00000009ff077210 */ /* 0x000fc60000ffe4ff */
[----:B------:R-:W-:Y:S02]  /*1d00*/  IMAD.X R9, RZ, RZ, R12, P0 ;  /* 0x000000ffff097224 */ /* 0x000fe400000e060c */
[C---:B------:R-:W-:Y:S02]  /*1d10*/  IMAD R12, R24.reuse, UR7, R0 ;  /* 0x00000007180c7c24 */ /* 0x040fe4000f8e0200 */
[----:B------:R-:W-:Y:S01]  /*1d20*/  IMAD.WIDE.U32 R6, R24, UR6, R6 ;  /* 0x0000000618067c25 */ /* 0x000fe2000f8e0006 */
[----:B------:R-:W2:Y:S03]  /*1d30*/  LDCU.64 UR6, c[0x0][0x390] ;  /* 0x00007200ff0677ac */ /* 0x000ea60008000a00 */
[C---:B------:R-:W-:Y:S02]  /*1d40*/  IMAD R0, R72.reuse, R21, R5 ;  /* 0x0000001548007224 */ /* 0x040fe400078e0205 */
[----:B------:R-:W-:-:S03]  /*1d50*/  IMAD.WIDE.U32 R2, R72, R18, R8 ;  /* 0x0000001248027225 */ /* 0x000fc600078e0008 */
[----:B------:R-:W-:Y:S01]  /*1d60*/  SHF.L.U64.HI R8, R4, 0x1, R0 ;  /* 0x0000000104087819 */ /* 0x000fe20000010200 */
[----:B------:R-:W-:Y:S01]  /*1d70*/  IMAD R0, R72, R19, R3 ;  /* 0x0000001348007224 */ /* 0x000fe200078e0203 */
[----:B------:R-:W-:Y:S01]  /*1d80*/  IADD3 R3, PT, PT, R7, R12, RZ ;  /* 0x0000000c07037210 */ /* 0x000fe20007ffe0ff */
[----:B------:R-:W-:Y:S01]  /*1d90*/  IMAD.SHL.U32 R9, R4, 0x2, RZ ;  /* 0x0000000204097824 */ /* 0x000fe200078e00ff */
[----:B-1----:R-:W-:Y:S01]  /*1da0*/  LEA.HI R26, R26, R26, RZ, 0x1 ;  /* 0x0000001a1a1a7211 */ /* 0x002fe200078f08ff */
[C---:B------:R-:W-:Y:S01]  /*1db0*/  IMAD.SHL.U32 R7, R2.reuse, 0x2, RZ ;  /* 0x0000000202077824 */ /* 0x040fe200078e00ff */
[----:B------:R-:W-:Y:S01]  /*1dc0*/  SHF.L.U64.HI R5, R2, 0x1, R0 ;  /* 0x0000000102057819 */ /* 0x000fe20000010200 */
[----:B------:R-:W-:Y:S01]  /*1dd0*/  IMAD.WIDE.U32 R10, R27, 0x40, R72 ;  /* 0x000000401b0a7825 */ /* 0x000fe200078e0048 */
[----:B------:R-:W-:Y:S02]  /*1de0*/  SHF.R.S32.HI R0, RZ, 0x1f, R106 ;  /* 0x0000001fff007819 */ /* 0x000fe4000001146a */
[----:B------:R-:W-:Y:S01]  /*1df0*/  IADD3 R21, P1, PT, R9, UR8, RZ ;  /* 0x0000000809157c10 */ /* 0x000fe2000ff3e0ff */
[----:B------:R-:W-:Y:S01]  /*1e00*/  IMAD.MOV.U32 R2, RZ, RZ, R6 ;  /* 0x000000ffff027224 */ /* 0x000fe200078e0006 */
[----:B--2---:R-:W-:Y:S01]  /*1e10*/  IADD3 R20, P0, PT, R7, UR6, RZ ;  /* 0x0000000607147c10 */ /* 0x004fe2000ff1e0ff */
[----:B------:R-:W-:Y:S01]  /*1e20*/  IMAD R4, R11, R14, RZ ;  /* 0x0000000e0b047224 */ /* 0x000fe200078e02ff */
[----:B------:R-:W-:Y:S01]  /*1e30*/  LEA.HI R0, R0, R106, RZ, 0x8 ;  /* 0x0000006a00007211 */ /* 0x000fe200078f40ff */
[----:B------:R4:W-:Y:S01]  /*1e40*/  STL [R1+0x18], R21 ;  /* 0x0000181501007387 */ /* 0x0009e20000100800 */
[----:B------:R-:W-:Y:S01]  /*1e50*/  IADD3.X R19, PT, PT, R8, UR9, RZ, P1, !PT ;  /* 0x0000000908137c10 */ /* 0x000fe20008ffe4ff */
[C---:B------:R-:W-:Y:S01]  /*1e60*/  IMAD.WIDE.U32 R108, R10.reuse, R14, R2 ;  /* 0x0000000e0a6c7225 */ /* 0x040fe200078e0002 */
[----:B------:R-:W-:Y:S01]  /*1e70*/  IADD3.X R18, PT, PT, R5, UR7, RZ, P0, !PT ;  /* 0x0000000705127c10 */ /* 0x000fe200087fe4ff */
[----:B------:R4:W-:Y:S01]  /*1e80*/  STL [R1+0x20], R20 ;  /* 0x0000201401007387 */ /* 0x0009e20000100800 */
[----:B------:R-:W-:Y:S01]  /*1e90*/  SHF.R.S32.HI R0, RZ, 0x8, R0 ;  /* 0x00000008ff007819 */ /* 0x000fe20000011400 */
[----:B------:R-:W-:Y:S01]  /*1ea0*/  IMAD R4, R10, R15, R4 ;  /* 0x0000000f0a047224 */ /* 0x000fe200078e0204 */
[----:B------:R-:W-:Y:S01]  /*1eb0*/  SHF.L.U32 R2, R146, 0x2, RZ ;  /* 0x0000000292027819 */ /* 0x000fe200000006ff */
[----:B------:R4:W-:Y:S01]  /*1ec0*/  STL [R1+0x14], R19 ;  /* 0x0000141301007387 */ /* 0x0009e20000100800 */
[----:B------:R-:W-:-:S02]  /*1ed0*/  VIMNMX R82, PT, PT, R31, R0, !PT ;  /* 0x000000001f527248 */ /* 0x000fc40007fe0100 */
[----:B------:R-:W-:Y:S01]  /*1ee0*/  LOP3.LUT R2, R2, 0x1c, RZ, 0xc0, !PT ;  /* 0x0000001c02027812 */ /* 0x000fe200078ec0ff */
[----:B------:R4:W-:Y:S01]  /*1ef0*/  STL [R1+0x1c], R18 ;  /* 0x00001c1201007387 */ /* 0x0009e20000100800 */
[----:B------:R-:W-:Y:S02]  /*1f00*/  ISETP.GT.AND P0, PT, R29, R82, PT ;  /* 0x000000521d00720c */ /* 0x000fe40003f04270 */
[----:B------:R-:W-:Y:S02]  /*1f10*/  SHF.R.S32.HI R26, RZ, 0x1, R26 ;  /* 0x00000001ff1a7819 */ /* 0x000fe4000001141a */
[----:B------:R-:W-:-:S03]  /*1f20*/  IADD3 R129, PT, PT, R109, R4, RZ ;  /* 0x000000046d817210 */ /* 0x000fc60007ffe0ff */
[----:B------:R-:W-:-:S04]  /*1f30*/  IMAD R107, R72, R26, R2 ;  /* 0x0000001a486b7224 */ /* 0x000fc800078e0202 */
[--C-:B------:R-:W-:Y:S01]  /*1f40*/  IMAD.IADD R126, R2, 0x1, R107.reuse ;  /* 0x00000001027e7824 */ /* 0x100fe200078e026b */
[----:B------:R-:W-:-:S04]  /*1f50*/  SHF.R.S32.HI R127, RZ, 0x1f, R107 ;  /* 0x0000001fff7f7819 */ /* 0x000fc8000001146b */
[----:B------:R-:W-:Y:S01]  /*1f60*/  SHF.R.S32.HI R128, RZ, 0x1f, R126 ;  /* 0x0000001fff807819 */ /* 0x000fe2000001147e */
[----:B------:R-:W-:Y:S06]  /*1f70*/  @!P0 BRA `(.L_x_3461) ;  /* 0x000000cc00e48947 */ /* 0x000fec0003800000 */
[----:B------:R-:W1:Y:S01]  /*1f80*/  LDC.64 R4, c[0x0][0x4a0] ;  /* 0x00012800ff047b82 */ /* 0x000e620000000a00 */
[----:B------:R-:W2:Y:S01]  /*1f90*/  LDCU.128 UR16, c[0x0][0x4b0] ;  /* 0x00009600ff1077ac */ /* 0x000ea20008000c00 */
[----:B------:R-:W-:Y:S01]  /*1fa0*/  IMAD.MOV.U32 R17, RZ, RZ, RZ ;  /* 0x000000ffff117224 */ /* 0x000fe200078e00ff */
[----:B------:R-:W-:Y:S01]  /*1fb0*/  SHF.R.S32.HI R8, RZ, 0x1f, R105 ;  /* 0x0000001fff087819 */ /* 0x000fe20000011469 */
[----:B------:R-:W-:Y:S01]  /*1fc0*/  IMAD.MOV.U32 R0, RZ, RZ, R22 ;  /* 0x000000ffff007224 */ /* 0x000fe200078e0016 */
[----:B------:R-:W3:Y:S01]  /*1fd0*/  LDCU.128 UR8, c[0x0][0x490] ;  /* 0x00009200ff0877ac */ /* 0x000ee20008000c00 */
[----:B-----5:R-:W-:Y:S01]  /*1fe0*/  IADD3 R9, PT, PT, R105, R25, RZ ;  /* 0x0000001969097210 */ /* 0x020fe20007ffe0ff */
[----:B------:R-:W-:Y:S01]  /*1ff0*/  IMAD R125, R26, 0x30, RZ ;  /* 0x000000301a7d7824 */ /* 0x000fe200078e02ff */
[----:B------:R-:W4:Y:S01]  /*2000*/  LDC.64 R12, c[0x0][0x4a8] ;  /* 0x00012a00ff0c7b82 */ /* 0x000f220000000a00 */
[----:B------:R-:W4:Y:S01]  /*2010*/  LDCU.128 UR12, c[0x0][0x4c0] ;  /* 0x00009800ff0c77ac */ /* 0x000f220008000c00 */
[----:B------:R-:W-:Y:S01]  /*2020*/  @!P3 IADD3 R0, PT, PT, -R0, RZ, RZ ;  /* 0x000000ff0000b210 */ /* 0x000fe20007ffe1ff */
[----:B------:R-:W-:Y:S01]  /*2030*/  IMAD R9, R9, R26, RZ ;  /* 0x0000001a09097224 */ /* 0x000fe200078e02ff */
[C---:B------:R-:W-:Y:S01]  /*2040*/  SHF.L.U32 R98, R26.reuse, 0x4, RZ ;  /* 0x000000041a627819 */ /* 0x040fe200000006ff */
[----:B------:R-:W4:Y:S01]  /*2050*/  LDCU.64 UR6, c[0x0][0x488] ;  /* 0x00009100ff0677ac */ /* 0x000f220008000a00 */
[----:B------:R-:W-:Y:S01]  /*2060*/  SEL R11, R23, R0, !P2 ;  /* 0x00000000170b7207 */ /* 0x000fe20005000000 */
[C---:B------:R-:W-:Y:S01]  /*2070*/  IMAD R124, R26.reuse, 0x50, RZ ;  /* 0x000000501a7c7824 */ /* 0x040fe200078e02ff */
[----:B------:R-:W-:Y:S01]  /*2080*/  SHF.L.U32 R113, R26, 0x6, RZ ;  /* 0x000000061a717819 */ /* 0x000fe200000006ff */
[----:B------:R-:W-:Y:S01]  /*2090*/  UMOV UR21, URZ ;  /* 0x000000ff00157c82 */ /* 0x000fe20008000000 */
[----:B------:R-:W-:Y:S01]  /*20a0*/  SHF.R.S32.HI R10, RZ, 0x1f, R11 ;  /* 0x0000001fff0a7819 */ /* 0x000fe2000001140b */
[----:B--2---:R-:W-:Y:S01]  /*20b0*/  IMAD R6, R8, UR16, RZ ;  /* 0x0000001008067c24 */ /* 0x004fe2000f8e02ff */
[----:B------:R-:W-:Y:S01]  /*20c0*/  USHF.L.U64.HI UR20, UR16, 0x5, UR17 ;  /* 0x0000000510147899 */ /* 0x000fe20008010211 */
[----:B------:R-:W-:Y:S01]  /*20d0*/  IMAD R123, R26, 0x60, RZ ;  /* 0x000000601a7b7824 */ /* 0x000fe200078e02ff */
[----:B------:R-:W-:Y:S01]  /*20e0*/  MOV R66, R20 ;  /* 0x0000001400427202 */ /* 0x000fe20000000f00 */
[----:B------:R-:W-:Y:S01]  /*20f0*/  IMAD R0, R105, UR17, R6 ;  /* 0x0000001169007c24 */ /* 0x000fe2000f8e0206 */
[----:B------:R-:W-:Y:S01]  /*2100*/  MOV R60, R21 ;  /* 0x00000015003c7202 */ /* 0x000fe20000000f00 */
[----:B-1----:R-:W-:Y:S01]  /*2110*/  IMAD.WIDE.U32 R2, R28, R4, R16 ;  /* 0x000000041c027225 */ /* 0x002fe200078e0010 */
[----:B------:R-:W-:-:S02]  /*2120*/  IADD3 R95, PT, PT, R72, 0x20, RZ ;  /* 0x00000020485f7810 */ /* 0x000fc40007ffe0ff */
[----:B------:R-:W-:Y:S01]  /*2130*/  IADD3 R74, PT, PT, R72, 0x40, RZ ;  /* 0x00000040484a7810 */ /* 0x000fe20007ffe0ff */
[----:B------:R-:W-:Y:S01]  /*2140*/  IMAD R3, R28, R5, R3 ;  /* 0x000000051c037224 */ /* 0x000fe200078e0203 */
[----:B------:R-:W-:Y:S01]  /*2150*/  IADD3 R92, PT, PT, R72, 0x60, RZ ;  /* 0x00000060485c7810 */ /* 0x000fe20007ffe0ff */
[----:B---3--:R-:W-:Y:S01]  /*2160*/  IMAD.WIDE.U32 R4, R28, UR10, R16 ;  /* 0x0000000a1c047c25 */ /* 0x008fe2000f8e0010 */
[C---:B----4-:R-:W-:Y:S02]  /*2170*/  SHF.L.U64.HI R80, R12.reuse, 0x4, R13 ;  /* 0x000000040c507819 */ /* 0x050fe4000001020d */
[----:B------:R-:W-:Y:S01]  /*2180*/  SHF.L.U32 R67, R12, 0x4, RZ ;  /* 0x000000040c437819 */ /* 0x000fe200000006ff */
[----:B------:R-:W-:Y:S01]  /*2190*/  IMAD.WIDE.U32 R6, R105, UR16, R2 ;  /* 0x0000001069067c25 */ /* 0x000fe2000f8e0002 */
[C---:B------:R-:W-:Y:S02]  /*21a0*/  LOP3.LUT R90, R72.reuse, 0x80, RZ, 0xfc, !PT ;  /* 0x00000080485a7812 */ /* 0x040fe400078efcff */
[----:B------:R-:W-:Y:S01]  /*21b0*/  IADD3 R89, PT, PT, R72, 0x90, RZ ;  /* 0x0000009048597810 */ /* 0x000fe20007ffe0ff */
[----:B------:R-:W-:Y:S01]  /*21c0*/  IMAD R3, R28, UR11, R5 ;  /* 0x0000000b1c037c24 */ /* 0x000fe2000f8e0205 */
[----:B------:R-:W1:Y:S01]  /*21d0*/  LDCU.64 UR10, c[0x0][0x4d0] ;  /* 0x00009a00ff0a77ac */ /* 0x000e620008000a00 */
[----:B------:R-:W-:Y:S01]  /*21e0*/  IMAD.MOV.U32 R2, RZ, RZ, R4 ;  /* 0x000000ffff027224 */ /* 0x000fe200078e0004 */
[----:B------:R-:W-:Y:S01]  /*21f0*/  MOV R4, R6 ;  /* 0x0000000600047202 */ /* 0x000fe20000000f00 */
[----:B------:R-:W-:Y:S01]  /*2200*/  IMAD.IADD R5, R7, 0x1, R0 ;  /* 0x0000000107057824 */ /* 0x000fe200078e0200 */
[----:B------:R-:W-:Y:S01]  /*2210*/  IADD3 R87, PT, PT, R72, 0xb0, RZ ;  /* 0x000000b048577810 */ /* 0x000fe20007ffe0ff */
[-C--:B------:R-:W-:Y:S01]  /*2220*/  IMAD R0, R8, R12.reuse, RZ ;  /* 0x0000000c08007224 */ /* 0x080fe200078e02ff */
[----:B------:R-:W-:Y:S01]  /*2230*/  IADD3 R85, PT, PT, R72, 0xd0, RZ ;  /* 0x000000d048557810 */ /* 0x000fe20007ffe0ff */
[----:B------:R-:W-:Y:S01]  /*2240*/  IMAD R7, R10, UR12, RZ ;  /* 0x0000000c0a077c24 */ /* 0x000fe2000f8e02ff */
[----:B------:R-:W-:Y:S01]  /*2250*/  IADD3 R83, PT, PT, R72, 0xf0, RZ ;  /* 0x000000f048537810 */ /* 0x000fe20007ffe0ff */
[C---:B------:R-:W-:Y:S01]  /*2260*/  IMAD R0, R105.reuse, R13, R0 ;  /* 0x0000000d69007224 */ /* 0x040fe200078e0200 */
[----:B------:R-:W-:Y:S01]  /*2270*/  MOV R69, R105 ;  /* 0x0000006900457202 */ /* 0x000fe20000000f00 */
[----:B------:R-:W-:Y:S01]  /*2280*/  IMAD.WIDE.U32 R2, R105, R12, R2 ;  /* 0x0000000c69027225 */ /* 0x000fe200078e0002 */
[----:B------:R-:W-:-:S02]  /*2290*/  SHF.R.S32.HI R103, RZ, 0x1f, R98 ;  /* 0x0000001fff677819 */ /* 0x000fc40000011462 */
[----:B------:R-:W-:Y:S01]  /*22a0*/  SHF.R.S32.HI R142, RZ, 0x1f, R125 ;  /* 0x0000001fff8e7819 */ /* 0x000fe2000001147d */
[C---:B------:R-:W-:Y:S01]  /*22b0*/  IMAD R6, R11.reuse, UR13, R7 ;  /* 0x0000000d0b067c24 */ /* 0x040fe2000f8e0207 */
[----:B------:R-:W-:Y:S01]  /*22c0*/  SHF.R.S32.HI R141, RZ, 0x1f, R113 ;  /* 0x0000001fff8d7819 */ /* 0x000fe20000011471 */
[----:B------:R-:W-:Y:S01]  /*22d0*/  IMAD.WIDE.U32 R4, R11, UR12, R4 ;  /* 0x0000000c0b047c25 */ /* 0x000fe2000f8e0004 */
[----:B------:R-:W-:Y:S01]  /*22e0*/  SHF.R.S32.HI R140, RZ, 0x1f, R124 ;  /* 0x0000001fff8c7819 */ /* 0x000fe2000001147c */
[----:B------:R-:W2:Y:S01]  /*22f0*/  LDCU.64 UR12, c[0x0][0x4e0] ;  /* 0x00009c00ff0c77ac */ /* 0x000ea20008000a00 */
[----:B------:R-:W-:Y:S01]  /*2300*/  SHF.R.S32.HI R139, RZ, 0x1f, R123 ;  /* 0x0000001fff8b7819 */ /* 0x000fe2000001147b */
[----:B------:R-:W-:Y:S01]  /*2310*/  IMAD.IADD R3, R3, 0x1, R0 ;  /* 0x0000000103037824 */ /* 0x000fe200078e0200 */
[----:B------:R-:W-:Y:S01]  /*2320*/  IADD3 R0, P0, PT, -R106, R72, RZ ;  /* 0x000000486a007210 */ /* 0x000fe20007f1e1ff */
[----:B------:R-:W-:Y:S01]  /*2330*/  IMAD.IADD R5, R5, 0x1, R6 ;  /* 0x0000000105057824 */ /* 0x000fe200078e0206 */
[----:B------:R-:W-:Y:S01]  /*2340*/  SHF.R.S32.HI R6, RZ, 0x1f, R106 ;  /* 0x0000001fff067819 */ /* 0x000fe2000001146a */
[----:B------:R-:W-:-:S02]  /*2350*/  IMAD R7, R10, UR18, RZ ;  /* 0x000000120a077c24 */ /* 0x000fc4000f8e02ff */
[----:B------:R-:W-:Y:S01]  /*2360*/  IMAD.WIDE.U32 R2, R11, UR18, R2 ;  /* 0x000000120b027c25 */ /* 0x000fe2000f8e0002 */
[----:B------:R-:W-:-:S03]  /*2370*/  USHF.L.U32 UR18, UR16, 0x5, URZ ;  /* 0x0000000510127899 */ /* 0x000fc600080006ff */
[----:B------:R-:W-:Y:S01]  /*2380*/  IMAD.X R10, RZ, RZ, ~R6, P0 ;  /* 0x000000ffff0a7224 */ /* 0x000fe200000e0e06 */
[----:B------:R-:W-:Y:S01]  /*2390*/  IADD3 R6, P0, PT, R9, R126, RZ ;  /* 0x0000007e09067210 */ /* 0x000fe20007f1e0ff */
[----:B------:R-:W-:Y:S01]  /*23a0*/  IMAD R14, R11, UR19, R7 ;  /* 0x000000130b0e7c24 */ /* 0x000fe2000f8e0207 */
[----:B------:R-:W-:Y:S01]  /*23b0*/  SHF.R.S32.HI R11, RZ, 0x1f, R9 ;  /* 0x0000001fff0b7819 */ /* 0x000fe20000011409 */
[----:B------:R-:W-:Y:S01]  /*23c0*/  IMAD R8, R10, UR16, RZ ;  /* 0x000000100a087c24 */ /* 0x000fe2000f8e02ff */
[----:B------:R-:W-:Y:S01]  /*23d0*/  IADD3 R7, P1, PT, R9, R107, RZ ;  /* 0x0000006b09077210 */ /* 0x000fe20007f3e0ff */
[----:B------:R-:W-:Y:S01]  /*23e0*/  IMAD.SHL.U32 R55, R6, 0x2, RZ ;  /* 0x0000000206377824 */ /* 0x000fe200078e00ff */
[----:B------:R-:W-:Y:S01]  /*23f0*/  USHF.L.U32 UR19, UR16, 0x8, URZ ;  /* 0x0000000810137899 */ /* 0x000fe200080006ff */
[C---:B------:R-:W-:Y:S01]  /*2400*/  IMAD R15, R0.reuse, UR17, R8 ;  /* 0x00000011000f7c24 */ /* 0x040fe2000f8e0208 */
[C---:B------:R-:W-:Y:S01]  /*2410*/  IADD3.X R9, PT, PT, R11.reuse, R127, RZ, P1, !PT ;  /* 0x0000007f0b097210 */ /* 0x040fe20000ffe4ff */
[----:B------:R-:W-:Y:S01]  /*2420*/  IMAD.X R8, R11, 0x1, R128, P0 ;  /* 0x000000010b087824 */ /* 0x000fe200000e0680 */
[----:B------:R-:W3:Y:S01]  /*2430*/  LDCU.U8 UR17, c[0x0][0x533] ;  /* 0x0000a660ff1177ac */ /* 0x000ee20008000000 */
[----:B------:R-:W-:Y:S01]  /*2440*/  IMAD.IADD R3, R3, 0x1, R14 ;  /* 0x0000000103037824 */ /* 0x000fe200078e020e */
[C---:B------:R-:W-:Y:S01]  /*2450*/  SHF.L.U64.HI R9, R7.reuse, 0x1, R9 ;  /* 0x0000000107097819 */ /* 0x040fe20000010209 */
[----:B------:R-:W-:Y:S01]  /*2460*/  IMAD.WIDE.U32 R4, R0, UR16, R4 ;  /* 0x0000001000047c25 */ /* 0x000fe2000f8e0004 */
[----:B------:R-:W-:Y:S01]  /*2470*/  SHF.L.U32 R7, R7, 0x1, RZ ;  /* 0x0000000107077819 */ /* 0x000fe200000006ff */
[----:B------:R-:W4:Y:S01]  /*2480*/  LDCU UR16, c[0x0][0x450] ;  /* 0x00008a00ff1077ac */ /* 0x000f220008000800 */
[----:B------:R-:W-:Y:S01]  /*2490*/  SHF.L.U64.HI R8, R6, 0x1, R8 ;  /* 0x0000000106087819 */ /* 0x000fe20000010208 */
[-C--:B------:R-:W-:Y:S01]  /*24a0*/  IMAD R6, R10, R12.reuse, RZ ;  /* 0x0000000c0a067224 */ /* 0x080fe200078e02ff */
[----:B------:R-:W-:Y:S01]  /*24b0*/  IADD3 R30, P0, PT, R7, UR14, RZ ;  /* 0x0000000e071e7c10 */ /* 0x000fe2000ff1e0ff */
[----:B------:R-:W-:Y:S01]  /*24c0*/  IMAD.WIDE.U32 R2, R0, R12, R2 ;  /* 0x0000000c00027225 */ /* 0x000fe200078e0002 */
[----:B------:R-:W-:-:S02]  /*24d0*/  LEA R76, P3, R4, UR8, 0x1 ;  /* 0x00000008044c7c11 */ /* 0x000fc4000f8608ff */
[----:B------:R-:W-:Y:S01]  /*24e0*/  IADD3.X R31, PT, PT, R9, UR15, RZ, P0, !PT ;  /* 0x0000000f091f7c10 */ /* 0x000fe200087fe4ff */
[----:B------:R-:W-:Y:S01]  /*24f0*/  IMAD R6, R0, R13, R6 ;  /* 0x0000000d00067224 */ /* 0x000fe200078e0206 */
[----:B-1----:R-:W-:Y:S01]  /*2500*/  IADD3 R44, P0, PT, R7, UR10, RZ ;  /* 0x0000000a072c7c10 */ /* 0x002fe2000ff1e0ff */
[----:B------:R-:W-:Y:S01]  /*2510*/  IMAD.IADD R0, R5, 0x1, R15 ;  /* 0x0000000105007824 */ /* 0x000fe200078e020f */
[----:B------:R-:W-:Y:S01]  /*2520*/  LEA R28, P2, R2, UR6, 0x1 ;  /* 0x00000006021c7c11 */ /* 0x000fe2000f8408ff */
[----:B------:R-:W-:Y:S01]  /*2530*/  IMAD.IADD R6, R3, 0x1, R6 ;  /* 0x0000000103067824 */ /* 0x000fe200078e0206 */
[----:B------:R-:W-:Y:S01]  /*2540*/  IADD3.X R45, PT, PT, R9, UR11, RZ, P0, !PT ;  /* 0x0000000b092d7c10 */ /* 0x000fe200087fe4ff */
[----:B------:R-:W-:Y:S01]  /*2550*/  IMAD R122, R26, 0x70, RZ ;  /* 0x000000701a7a7824 */ /* 0x000fe200078e02ff */
[----:B------:R-:W-:Y:S01]  /*2560*/  LEA.HI.X R75, R4, UR9, R0, 0x1, P3 ;  /* 0x00000009044b7c11 */ /* 0x000fe200098f0c00 */
[----:B------:R-:W-:Y:S01]  /*2570*/  IMAD.SHL.U32 R0, R12, 0x100, RZ ;  /* 0x000001000c007824 */ /* 0x000fe200078e00ff */
[----:B------:R-:W-:Y:S01]  /*2580*/  IADD3 R3, P0, PT, RZ, -UR21, RZ ;  /* 0x80000015ff037c10 */ /* 0x000fe2000ff1e0ff */
        /* <DEDUP_REMOVED lines=8> */
[C---:B------:R-:W-:Y:S01]  /*2610*/  IMAD R117, R26.reuse, 0xd0, RZ ;  /* 0x000000d01a757824 */ /* 0x040fe200078e02ff */
[----:B------:R-:W-:Y:S01]  /*2620*/  IADD3 R55, P1, PT, R55, UR10, RZ ;  /* 0x0000000a37377c10 */ /* 0x000fe2000ff3e0ff */
        /* <DEDUP_REMOVED lines=8> */
[----:B------:R-:W-:Y:S01]  /*26b0*/  IMAD.X R0, RZ, RZ, ~R0, P0 ;  /* 0x000000ffff007224 */ /* 0x000fe200000e0e00 */
        /* <DEDUP_REMOVED lines=13> */
[C---:B------:R-:W-:Y:S01]  /*2790*/  VIADD R88, R72.reuse, 0xa0 ;  /* 0x000000a048587836 */ /* 0x040fe20000000000 */
[C-C-:B------:R-:W-:Y:S01]  /*27a0*/  SHF.R.S64 R102, R3.reuse, 0x1f, R2.reuse ;  /* 0x0000001f03667819 */ /* 0x140fe20000001002 */
[C---:B------:R-:W-:Y:S01]  /*27b0*/  VIADD R86, R72.reuse, 0xc0 ;  /* 0x000000c048567836 */ /* 0x040fe20000000000 */
[----:B------:R-:W-:Y:S01]  /*27c0*/  SHF.R.S32.HI R101, RZ, 0x1f, R2 ;  /* 0x0000001fff657819 */ /* 0x000fe20000011402 */
[----:B------:R-:W-:Y:S01]  /*27d0*/  VIADD R84, R72, 0xe0 ;  /* 0x000000e048547836 */ /* 0x000fe20000000000 */
[----:B------:R-:W-:Y:S01]  /*27e0*/  SHF.R.S64 R100, R3, 0x1f, R0 ;  /* 0x0000001f03647819 */ /* 0x000fe20000001000 */
[C---:B------:R-:W-:Y:S01]  /*27f0*/  IMAD R52, R29.reuse, -0x100, R106 ;  /* 0xffffff001d347824 */ /* 0x040fe200078e026a */
[----:B------:R-:W-:Y:S01]  /*2800*/  SHF.R.S32.HI R99, RZ, 0x1f, R0 ;  /* 0x0000001fff637819 */ /* 0x000fe20000011400 */
[----:B------:R-:W-:Y:S01]  /*2810*/  IMAD R51, R29, -0x100, R188 ;  /* 0xffffff001d337824 */ /* 0x000fe200078e02bc */
[----:B------:R-:W-:Y:S01]  /*2820*/  IADD3.X R53, PT, PT, R8, UR11, RZ, P1, !PT ;  /* 0x0000000b08357c10 */ /* 0x000fe20008ffe4ff */
[----:B------:R-:W-:Y:S01]  /*2830*/  IMAD.MOV.U32 R79, RZ, RZ, R29 ;  /* 0x000000ffff4f7224 */ /* 0x000fe200078e001d */
[----:B------:R-:W1:Y:S01]  /*2840*/  LDCU.64 UR6, c[0x0][0x3b8] ;  /* 0x00007700ff0677ac */ /* 0x000e620008000a00 */
[----:B------:R-:W4:Y:S01]  /*2850*/  LDCU.64 UR14, c[0x0][0x3c0] ;  /* 0x00007800ff0e77ac */ /* 0x000f220008000a00 */
[----:B------:R-:W1:Y:S01]  /*2860*/  LDCU.128 UR8, c[0x0][0x3a0] ;  /* 0x00007400ff0877ac */ /* 0x000e620008000c00 */
[----:B--23--:R-:W-:-:S11]  /*2870*/  UISETP.NE.AND UP0, UPT, UR17, URZ, UPT ;  /* 0x000000ff1100728c */ /* 0x00cfd6000bf05270 */
.L_x_3531:
[----:B------:R-:W-:Y:S01]  /*2880*/  VIADD R51, R51, 0x100 ;  /* 0x0000010033337836 */ /* 0x000fe20000000000 */
[----:B------:R-:W-:Y:S01]  /*2890*/  BSSY.RECONVERGENT B1, `(.L_x_3462) ;  /* 0x0000c06000017945 */ /* 0x000fe20003800200 */
[----:B------:R-:W-:Y:S02]  /*28a0*/  VIADD R52, R52, 0x100 ;  /* 0x0000010034347836 */ /* 0x000fe40000000000 */
[----:B------:R-:W-:Y:S01]  /*28b0*/  IMAD.MOV.U32 R78, RZ, RZ, R69 ;  /* 0x000000ffff4e7224 */ /* 0x000fe200078e0045 */
[-C--:B------:R-:W-:Y:S01]  /*28c0*/  ISETP.GE.AND P0, PT, R72, R51.reuse, PT ;  /* 0x000000334800720c */ /* 0x080fe20003f06270 */
[----:B------:R-:W-:Y:S01]  /*28d0*/  VIADD R79, R79, 0xffffffff ;  /* 0xffffffff4f4f7836 */ /* 0x000fe20000000000 */
[-C--:B------:R-:W-:Y:S01]  /*28e0*/  ISETP.GE.AND P6, PT, R90, R51.reuse, PT ;  /* 0x000000335a00720c */ /* 0x080fe20003fc6270 */
[----:B------:R-:W-:Y:S01]  /*28f0*/  VIADD R69, R69, 0xffffff00 ;  /* 0xffffff0045457836 */ /* 0x000fe20000000000 */
[-C--:B------:R-:W-:Y:S02]  /*2900*/  ISETP.GE.AND P2, PT, R72, R52.reuse, !P0 ;  /* 0x000000344800720c */ /* 0x080fe40004746270 */
[-C--:B------:R-:W-:Y:S02]  /*2910*/  ISETP.GE.AND P0, PT, R96, R51.reuse, PT ;  /* 0x000000336000720c */ /* 0x080fe40003f06270 */
        /* <DEDUP_REMOVED lines=199> */
[----:B------:R-:W-:Y:S01]  /*3590*/  LEA.HI.X R3, R71, R59, R81, 0x1, P0 ;  /* 0x0000003b47037211 */ /* 0x000fe200000f0c51 */
[----:B--2---:R2:W-:Y:S01]  /*35a0*/  @P2 STG.E.128 desc[UR4][R6.64], R8 ;  /* 0x0000000806002986 */ /* 0x0045e2000c101d04 */
[----:B------:R-:W-:Y:S01]  /*35b0*/  ISETP.NE.AND P2, PT, R58, RZ, PT ;  /* 0x000000ff3a00720c */ /* 0x000fe20003f45270 */
[----:B--2---:R-:W2:Y:S02]  /*35c0*/  @P6 LDC.64 R6, c[0x0][0x4a8] ;  /* 0x00012a00ff066b82 */ /* 0x004ea40000000a00 */
[C---:B--2---:R-:W-:Y:S04]  /*35d0*/  @P6 LEA R10, P0, R6.reuse, R4, 0x5 ;  /* 0x00000004060a6211 */ /* 0x044fe800078028ff */
[----:B------:R-:W-:Y:S02]  /*35e0*/  @P6 LEA.HI.X R11, R6, R5, R7, 0x5, P0 ;  /* 0x00000005060b6211 */ /* 0x000fe400000f2c07 */
[----:B------:R-:W2:Y:S02]  /*35f0*/  @P6 LDC.64 R6, c[0x0][0x3b8] ;  /* 0x0000ee00ff066b82 */ /* 0x000ea40000000a00 */
[C---:B--2---:R-:W-:Y:S04]  /*3600*/  @P6 LEA R8, P0, R6.reuse, R2, 0x5 ;  /* 0x0000000206086211 */ /* 0x044fe800078028ff */
[----:B------:R-:W-:Y:S02]  /*3610*/  @P6 LEA.HI.X R9, R6, R3, R7, 0x5, P0 ;  /* 0x0000000306096211 */ /* 0x000fe400000f2c07 */
[----:B------:R-:W-:Y:S11]  /*3620*/  ISETP.NE.AND P0, PT, R46, RZ, PT ;  /* 0x000000ff2e00720c */ /* 0x000ff60003f05270 */
[----:B------:R-:W-:Y:S02]  /*3630*/  @!UPT UIADD3 URZ, UPT, UPT, URZ, URZ, URZ ;  /* 0x000000fffffff290 */ /* 0x000fe4000fffe0ff */
[----:B------:R-:W2:Y:S06]  /*3640*/  @P0 LDG.E.128 R12, desc[UR4][R4.64] ;  /* 0x00000004040c0981 */ /* 0x000eac000c1e1d00 */
[----:B--2---:R2:W-:Y:S06]  /*3650*/  @P0 STG.E.128 desc[UR4][R2.64], R12 ;  /* 0x0000000c02000986 */ /* 0x0045ec000c101d04 */
[----:B------:R-:W3:Y:S01]  /*3660*/  @P6 LDG.E.128 R20, desc[UR4][R10.64] ;  /* 0x000000040a146981 */ /* 0x000ee2000c1e1d00 */
[----:B--2---:R-:W2:Y:S08]  /*3670*/  @P1 LDC.64 R12, c[0x0][0x4a8] ;  /* 0x00012a00ff0c1b82 */ /* 0x004eb00000000a00 */
[----:B------:R-:W4:Y:S01]  /*3680*/  @P1 LDC.64 R14, c[0x0][0x3b8] ;  /* 0x0000ee00ff0e1b82 */ /* 0x000f220000000a00 */
[C---:B--2---:R-:W-:Y:S04]  /*3690*/  @P1 LEA R6, P0, R12.reuse, R4, 0x6 ;  /* 0x000000040c061211 */ /* 0x044fe800078030ff */
[----:B------:R-:W-:Y:S02]  /*36a0*/  @P1 LEA.HI.X R7, R12, R5, R13, 0x6, P0 ;  /* 0x000000050c071211 */ /* 0x000fe400000f340d */
[C---:B----4-:R-:W-:Y:S04]  /*36b0*/  @P1 LEA R12, P0, R14.reuse, R2, 0x6 ;  /* 0x000000020e0c1211 */ /* 0x050fe800078030ff */
[----:B------:R-:W-:Y:S01]  /*36c0*/  @P1 LEA.HI.X R13, R14, R3, R15, 0x6, P0 ;  /* 0x000000030e0d1211 */ /* 0x000fe200000f340f */
[----:B---3--:R2:W-:Y:S01]  /*36d0*/  @P6 STG.E.128 desc[UR4][R8.64], R20 ;  /* 0x0000001408006986 */ /* 0x0085e2000c101d04 */
[----:B------:R-:W-:Y:S01]  /*36e0*/  ISETP.NE.AND P6, PT, R0, RZ, PT ;  /* 0x000000ff0000720c */ /* 0x000fe20003fc5270 */
[----:B--2---:R-:W2:Y:S02]  /*36f0*/  @!P2 LDC.64 R8, c[0x0][0x4a8] ;  /* 0x00012a00ff08ab82 */ /* 0x004ea40000000a00 */
[C---:B--2---:R-:W-:Y:S04]  /*3700*/  @!P2 LEA R18, P0, R8.reuse, R4, 0x7 ;  /* 0x000000040812a211 */ /* 0x044fe800078038ff */
[----:B------:R-:W-:Y:S02]  /*3710*/  @!P2 LEA.HI.X R19, R8, R5, R9, 0x7, P0 ;  /* 0x000000050813a211 */ /* 0x000fe400000f3c09 */
[----:B------:R-:W2:Y:S02]  /*3720*/  @!P2 LDC.64 R8, c[0x0][0x3b8] ;  /* 0x0000ee00ff08ab82 */ /* 0x000ea40000000a00 */
[C---:B--2---:R-:W-:Y:S04]  /*3730*/  @!P2 LEA R14, P0, R8.reuse, R2, 0x7 ;  /* 0x00000002080ea211 */ /* 0x044fe800078038ff */
[----:B------:R-:W-:Y:S02]  /*3740*/  @!P2 LEA.HI.X R15, R8, R3, R9, 0x7, P0 ;  /* 0x00000003080fa211 */ /* 0x000fe400000f3c09 */
[----:B------:R2:W3:Y:S02]  /*3750*/  @P1 LDG.E.128 R8, desc[UR4][R6.64] ;  /* 0x0000000406081981 */ /* 0x0004e4000c1e1d00 */
[----:B--2---:R-:W2:Y:S02]  /*3760*/  @P5 LDC.64 R6, c[0x0][0x4a8] ;  /* 0x00012a00ff065b82 */ /* 0x004ea40000000a00 */
[----:B--2---:R-:W-:Y:S02]  /*3770*/  @P5 IMAD R0, R7, 0x60, RZ ;  /* 0x0000006007005824 */ /* 0x004fe400078e02ff */
[----:B------:R-:W-:Y:S04]  /*3780*/  @P5 IMAD.WIDE.U32 R6, R6, 0x60, R4 ;  /* 0x0000006006065825 */ /* 0x000fe800078e0004 */
[----:B------:R-:W-:Y:S01]  /*3790*/  @P5 IMAD.IADD R7, R7, 0x1, R0 ;  /* 0x0000000107075824 */ /* 0x000fe200078e0200 */
[----:B---3--:R2:W-:Y:S01]  /*37a0*/  @P1 STG.E.128 desc[UR4][R12.64], R8 ;  /* 0x000000080c001986 */ /* 0x0085e2000c101d04 */
[----:B------:R-:W-:Y:S05]  /*37b0*/  ISETP.NE.AND P1, PT, R24, RZ, PT ;  /* 0x000000ff1800720c */ /* 0x000fea0003f25270 */
[----:B--2---:R2:W3:Y:S02]  /*37c0*/  @P5 LDG.E.128 R8, desc[UR4][R6.64] ;  /* 0x0000000406085981 */ /* 0x0044e4000c1e1d00 */
        /* <DEDUP_REMOVED lines=8> */
[----:B------:R3:W4:Y:S01]  /*3850*/  @!P2 LDG.E.128 R8, desc[UR4][R18.64] ;  /* 0x000000041208a981 */ /* 0x000722000c1e1d00 */
[C---:B--2---:R-:W-:Y:S02]  /*3860*/  @!P5 LEA R12, P0, R6.reuse, R4, 0x8 ;  /* 0x00000004060cd211 */ /* 0x044fe400078040ff */
[----:B---3--:R-:W-:Y:S02]  /*3870*/  MOV R19, RZ ;  /* 0x000000ff00137202 */ /* 0x008fe40000000f00 */
        /* <DEDUP_REMOVED lines=9> */
[----:B----4-:R2:W-:Y:S01]  /*3910*/  @!P2 STG.E.128 desc[UR4][R14.64], R8 ;  /* 0x000000080e00a986 */ /* 0x0105e2000c101d04 */
        /* <DEDUP_REMOVED lines=29> */
[----:B------:R-:W3:Y:S01]  /*3af0*/  @!P5 LDG.E.128 R8, desc[UR4][R12.64] ;  /* 0x000000040c08d981 */ /* 0x000ee2000c1e1d00 */
[----:B--2---:R-:W-:Y:S02]  /*3b00*/  @!P2 IMAD R0, R7, 0x120, RZ ;  /* 0x000001200700a824 */ /* 0x004fe400078e02ff */
[----:B------:R-:W-:Y:S04]  /*3b10*/  @!P2 IMAD.WIDE.U32 R6, R6, 0x120, R4 ;  /* 0x000001200606a825 */ /* 0x000fe800078e0004 */
[----:B------:R-:W-:Y:S01]  /*3b20*/  @!P2 IMAD.IADD R7, R7, 0x1, R0 ;  /* 0x000000010707a824 */ /* 0x000fe200078e0200 */
[----:B---3--:R2:W-:Y:S01]  /*3b30*/  @!P5 STG.E.128 desc[UR4][R20.64], R8 ;  /* 0x000000081400d986 */ /* 0x0085e2000c101d04 */
        /* <DEDUP_REMOVED lines=60> */
.L_x_3463:
        /* <DEDUP_REMOVED lines=66> */
.L_x_3467:
[----:B-1----:R-:W-:Y:S05]  /*4320*/  BSYNC.RECONVERGENT B0 ;  /* 0x0000000000007941 */ /* 0x002fea0003800200 */
.L_x_3466:
        /* <DEDUP_REMOVED lines=54> */
.L_x_3469:
[----:B------:R-:W-:Y:S05]  /*4690*/  BSYNC.RECONVERGENT B0 ;  /* 0x0000000000007941 */ /* 0x000fea0003800200 */
.L_x_3468:
        /* <DEDUP_REMOVED lines=62> */
.L_x_3471:
[----:B------:R-:W-:Y:S05]  /*4a80*/  BSYNC.RECONVERGENT B0 ;  /* 0x0000000000007941 */ /* 0x000fea0003800200 */
.L_x_3470:
        /* <DEDUP_REMOVED lines=62> */
.L_x_3473:
[----:B------:R-:W-:Y:S05]  /*4e70*/  BSYNC.RECONVERGENT B0 ;  /* 0x0000000000007941 */ /* 0x000fea0003800200 */
.L_x_3472:
        /* <DEDUP_REMOVED lines=66> */
.L_x_3475:
[----:B------:R-:W-:Y:S05]  /*52a0*/  BSYNC.RECONVERGENT B0 ;  /* 0x0000000000007941 */ /* 0x000fea0003800200 */
.L_x_3474:
        /* <DEDUP_REMOVED lines=62> */
.L_x_3477:
[----:B------:R-:W-:Y:S05]  /*5690*/  BSYNC.RECONVERGENT B0 ;  /* 0x0000000000007941 */ /* 0x000fea0003800200 */
.L_x_3476:
        /* <DEDUP_REMOVED lines=66> */
.L_x_3479:
[----:B------:R-:W-:Y:S05]  /*5ac0*/  BSYNC.RECONVERGENT B0 ;  /* 0x0000000000007941 */ /* 0x000fea0003800200 */
.L_x_3478:
        /* <DEDUP_REMOVED lines=66> */
.L_x_3481:
[----:B------:R-:W-:Y:S05]  /*5ef0*/  BSYNC.RECONVERGENT B0 ;  /* 0x0000000000007941 */ /* 0x000fea0003800200 */
.L_x_3480:
        /* <DEDUP_REMOVED lines=66> */
.L_x_3483:
[----:B------:R-:W-:Y:S05]  /*6320*/  BSYNC.RECONVERGENT B0 ;  /* 0x0000000000007941 */ /* 0x000fea0003800200 */
.L_x_3482:
        /* <DEDUP_REMOVED lines=62> */
.L_x_3485:
[----:B------:R-:W-:Y:S05]  /*6710*/  BSYNC.RECONVERGENT B0 ;  /* 0x0000000000007941 */ /* 0x000fea0003800200 */
.L_x_3484:
        /* <DEDUP_REMOVED lines=68> */
.L_x_3487:
[----:B------:R-:W-:Y:S05]  /*6b60*/  BSYNC.RECONVERGENT B0 ;  /* 0x0000000000007941 */ /* 0x000fea0003800200 */
.L_x_3486:
        /* <DEDUP_REMOVED lines=68> */
.L_x_3489:
[----:B------:R-:W-:Y:S05]  /*6fb0*/  BSYNC.RECONVERGENT B0 ;  /* 0x0000000000007941 */ /* 0x000fea0003800200 */
.L_x_3488:
        /* <DEDUP_REMOVED lines=68> */
.L_x_3491:
[----:B------:R-:W-:Y:S05]  /*7400*/  BSYNC.RECONVERGENT B0 ;  /* 0x0000000000007941 */ /* 0x000fea0003800200 */
.L_x_3490:
        /* <DEDUP_REMOVED lines=68> */
.L_x_3493:
[----:B------:R-:W-:Y:S05]  /*7850*/  BSYNC.RECONVERGENT B0 ;  /* 0x0000000000007941 */ /* 0x000fea0003800200 */
.L_x_3492:
        /* <DEDUP_REMOVED lines=68> */
.L_x_3495:
[----:B------:R-:W-:Y:S05]  /*7ca0*/  BSYNC.RECONVERGENT B0 ;  /* 0x0000000000007941 */ /* 0x000fea0003800200 */
.L_x_3494:
        /* <DEDUP_REMOVED lines=69> */
.L_x_3497:
[----:B------:R-:W-:Y:S05]  /*8100*/  BSYNC.RECONVERGENT B0 ;  /* 0x0000000000007941 */ /* 0x000fea0003800200 */
.L_x_3496:
[----:B------:R-:W1:Y:S01]  /*8110*/  LDC R19, c[0x0][0x450] ;  /* 0x00011400ff137b82 */ /* 0x000e620000000800 */
[----:B---3--:R-:W-:Y:S05]  /*8120*/  IMAD.U32 R0, R40, -0x80, RZ ;  /* 0xffffff8028007824 */ /* 0x008fea00078e00ff */
[C---:B------:R-:W-:Y:S02]  /*8130*/  LEA R30, P1, R0.reuse, R30, 0x1 ;  /* 0x0000001e001e7211 */ /* 0x040fe400078208ff */
[C---:B------:R-:W-:Y:S02]  /*8140*/  LEA R44, P0, R0.reuse, R44, 0x1 ;  /* 0x0000002c002c7211 */ /* 0x040fe400078008ff */
[C---:B------:R-:W-:Y:S02]  /*8150*/  LEA.HI.X.SX32 R31, R0.reuse, R31, 0x1, P1 ;  /* 0x0000001f001f7211 */ /* 0x040fe400008f0eff */
[----:B------:R-:W-:Y:S01]  /*8160*/  LEA.HI.X.SX32 R45, R0, R45, 0x1, P0 ;  /* 0x0000002d002d7211 */ /* 0x000fe200000f0eff */
[----:B------:R-:W-:Y:S05]  /*8170*/  BRA `(.L_x_3464) ;  /* 0x0000006400dc7947 */ /* 0x000fea0003800000 */
.L_x_3465:
        /* <DEDUP_REMOVED lines=102> */
.L_x_3499:
[----:B-1----:R-:W-:Y:S05]  /*87e0*/  BSYNC.RECONVERGENT B0 ;  /* 0x0000000000007941 */ /* 0x002fea0003800200 */
.L_x_3498:
        /* <DEDUP_REMOVED lines=93> */
.L_x_3501:
[----:B------:R-:W-:Y:S05]  /*8dc0*/  BSYNC.RECONVERGENT B0 ;  /* 0x0000000000007941 */ /* 0x000fea0003800200 */
.L_x_3500:
        /* <DEDUP_REMOVED lines=99> */
.L_x_3503:
[----:B------:R-:W-:Y:S05]  /*9400*/  BSYNC.RECONVERGENT B0 ;  /* 0x0000000000007941 */ /* 0x000fea0003800200 */
.L_x_3502:
        /* <DEDUP_REMOVED lines=99> */
.L_x_3505:
[----:B------:R-:W-:Y:S05]  /*9a40*/  BSYNC.RECONVERGENT B0 ;  /* 0x0000000000007941 */ /* 0x000fea0003800200 */
.L_x_3504:
        /* <DEDUP_REMOVED lines=102> */
.L_x_3507:
[----:B------:R-:W-:Y:S05]  /*a0b0*/  BSYNC.RECONVERGENT B0 ;  /* 0x0000000000007941 */ /* 0x000fea0003800200 */
.L_x_3506:
        /* <DEDUP_REMOVED lines=99> */
.L_x_3509:
[----:B------:R-:W-:Y:S05]  /*a6f0*/  BSYNC.RECONVERGENT B0 ;  /* 0x0000000000007941 */ /* 0x000fea0003800200 */
.L_x_3508:
        /* <DEDUP_REMOVED lines=102> */
.L_x_3511:
[----:B------:R-:W-:Y:S05]  /*ad60*/  BSYNC.RECONVERGENT B0 ;  /* 0x0000000000007941 */ /* 0x000fea0003800200 */
.L_x_3510:
        /* <DEDUP_REMOVED lines=102> */
.L_x_3513:
[----:B------:R-:W-:Y:S05]  /*b3d0*/  BSYNC.RECONVERGENT B0 ;  /* 0x0000000000007941 */ /* 0x000fea0003800200 */
.L_x_3512:
        /* <DEDUP_REMOVED lines=102> */
.L_x_3515:
[----:B------:R-:W-:Y:S05]  /*ba40*/  BSYNC.RECONVERGENT B0 ;  /* 0x0000000000007941 */ /* 0x000fea0003800200 */
.L_x_3514:
        /* <DEDUP_REMOVED lines=99> */
.L_x_3517:
[----:B------:R-:W-:Y:S05]  /*c080*/  BSYNC.RECONVERGENT B0 ;  /* 0x0000000000007941 */ /* 0x000fea0003800200 */
.L_x_3516:
        /* <DEDUP_REMOVED lines=105> */
.L_x_3519:
[----:B------:R-:W-:Y:S05]  /*c720*/  BSYNC.RECONVERGENT B0 ;  /* 0x0000000000007941 */ /* 0x000fea0003800200 */
.L_x_3518:
        /* <DEDUP_REMOVED lines=105> */
.L_x_3521:
[----:B------:R-:W-:Y:S05]  /*cdc0*/  BSYNC.RECONVERGENT B0 ;  /* 0x0000000000007941 */ /* 0x000fea0003800200 */
.L_x_3520:
        /* <DEDUP_REMOVED lines=105> */
.L_x_3523:
[----:B------:R-:W-:Y:S05]  /*d460*/  BSYNC.RECONVERGENT B0 ;  /* 0x0000000000007941 */ /* 0x000fea0003800200 */
.L_x_3522:
        /* <DEDUP_REMOVED lines=105> */
.L_x_3525:
[----:B------:R-:W-:Y:S05]  /*db00*/  BSYNC.RECONVERGENT B0 ;  /* 0x0000000000007941 */ /* 0x000fea0003800200 */
.L_x_3524:
        /* <DEDUP_REMOVED lines=105> */
.L_x_3527:
[----:B------:R-:W-:Y:S05]  /*e1a0*/  BSYNC.RECONVERGENT B0 ;  /* 0x0000000000007941 */ /* 0x000fea0003800200 */
.L_x_3526:
        /* <DEDUP_REMOVED lines=105> */
.L_x_3529:
[----:B------:R-:W-:Y:S05]  /*e840*/  BSYNC.RECONVERGENT B0 ;  /* 0x0000000000007941 */ /* 0x000fea0003800200 */
.L_x_3528:
        /* <DEDUP_REMOVED lines=10> */
.L_x_3464:
[----:B-1----:R-:W-:Y:S05]  /*e8f0*/  BSYNC.RECONVERGENT B1 ;  /* 0x0000000000017941 */ /* 0x002fea0003800200 */
.L_x_3462:
        /* <DEDUP_REMOVED lines=47> */
[----:B------:R-:W-:Y:S02]  /*ebf0*/  ISETP.GE.U32.AND P2, PT, R4, R8, PT ;  /* 0x000000080400720c */ /* 0x000fe40003f46070 */
[----:B------:R-:W-:Y:S02]  /*ec00*/  LOP3.LUT R4, R69, R2, RZ, 0x3c, !PT ;  /* 0x0000000245047212 */ /* 0x000fe400078e3cff */
[----:B------:R-:W-:Y:S02]  /*ec10*/  ISETP.GE.U32.AND P3, PT, R5, R8, PT ;  /* 0x000000080500720c */ /* 0x000fe40003f66070 */
[-C--:B------:R-:W-:Y:S02]  /*ec20*/  LOP3.LUT R5, R78, R2.reuse, RZ, 0x3c, !PT ;  /* 0x000000024e057212 */ /* 0x080fe400078e3cff */
[----:B------:R-:W-:Y:S02]  /*ec30*/  ISETP.GE.AND P4, PT, R4, RZ, PT ;  /* 0x000000ff0400720c */ /* 0x000fe40003f86270 */
[----:B------:R-:W-:Y:S02]  /*ec40*/  ISETP.GE.AND P5, PT, R5, RZ, PT ;  /* 0x000000ff0500720c */ /* 0x000fe40003fa6270 */
[----:B------:R-:W-:Y:S01]  /*ec50*/  LOP3.LUT R5, RZ, R2, RZ, 0x33, !PT ;  /* 0x00000002ff057212 */ /* 0x000fe200078e33ff */
[----:B------:R-:W-:Y:S04]  /*ec60*/  @P2 VIADD R0, R0, 0x1 ;  /* 0x0000000100002836 */ /* 0x000fe80000000000 */
[----:B------:R-:W-:Y:S04]  /*ec70*/  @P3 IADD3 R3, PT, PT, R3, 0x1, RZ ;  /* 0x0000000103033810 */ /* 0x000fe80007ffe0ff */
        /* <DEDUP_REMOVED lines=35> */
.L_x_3530:
[----:B------:R-:W-:Y:S02]  /*eeb0*/  ISETP.GT.AND P0, PT, R79, R82, PT ;  /* 0x000000524f00720c */ /* 0x000fe40003f04270 */
[----:B------:R-:W-:Y:S02]  /*eec0*/  IADD3 R76, P2, PT, R76, R102, RZ ;  /* 0x000000664c4c7210 */ /* 0x000fe40007f5e0ff */
[----:B------:R-:W-:Y:S03]  /*eed0*/  IADD3 R28, P1, PT, R28, R100, RZ ;  /* 0x000000641c1c7210 */ /* 0x000fe60007f3e0ff */
[----:B------:R-:W-:Y:S02]  /*eee0*/  IMAD.X R75, R75, 0x1, R101, P2 ;  /* 0x000000014b4b7824 */ /* 0x000fe400010e0665 */
[----:B------:R-:W-:Y:S04]  /*eef0*/  IMAD.X R27, R27, 0x1, R99, P1 ;  /* 0x000000011b1b7824 */ /* 0x000fe800008e0663 */
[----:B------:R-:W-:Y:S05]  /*ef00*/  @P0 BRA `(.L_x_3531) ;  /* 0xffffff38005c0947 */ /* 0x000fea000383ffff */
.L_x_3461:
        /* <DEDUP_REMOVED lines=8> */
[----:B------:R-:W1:Y:S08]  /*ef90*/  LDC.64 R36, c[0x0][0x3b0] ;  /* 0x0000ec00ff247b82 */ /* 0x000e700000000a00 */
[----:B------:R-:W-:Y:S01]  /*efa0*/  BAR.SYNC.DEFER_BLOCKING 0x0 ;  /* 0x0000000000007b1d */ /* 0x000fe20000010000 */
[----:B--2---:R-:W-:Y:S01]  /*efb0*/  ISETP.NE.AND P0, PT, R48, RZ, PT ;  /* 0x000000ff3000720c */ /* 0x004fe20003f05270 */
[----:B---3--:R-:W-:-:S06]  /*efc0*/  ULEA UR6, UR6, UR7, 0x18 ;  /* 0x0000000706067291 */ /* 0x008fcc000f8ec0ff */
[----:B----4-:R-:W-:Y:S02]  /*efd0*/  LEA R21, R0, UR6, 0x1 ;  /* 0x0000000600157c11 */ /* 0x010fe4000f8e08ff */
[C---:B-1----:R-:W-:Y:S01]  /*efe0*/  SHF.L.U64.HI R46, R36.reuse, 0x4, R37 ;  /* 0x00000004242e7819 */ /* 0x042fe20000010225 */
[----:B------:R-:W-:-:S03]  /*eff0*/  IMAD.SHL.U32 R45, R36, 0x10, RZ ;  /* 0x00000010242d7824 */ /* 0x000fc600078e00ff */
[----:B------:R-:W-:Y:S05]  /*f000*/  @P0 BRA `(.L_x_3533) ;  /* 0x00000000008c0947 */ /* 0x000fea0003800000 */
        /* <DEDUP_REMOVED lines=26> */
.L_x_3535:
[----:B------:R-:W-:Y:S05]  /*f1b0*/  BSYNC.RECONVERGENT B0 ;  /* 0x0000000000007941 */ /* 0x000fea0003800200 */
.L_x_3534:
        /* <DEDUP_REMOVED lines=8> */
.L_x_3533:
        /* <DEDUP_REMOVED lines=19> */
[----:B-----5:R-:W-:Y:S01]  /*f370*/  IADD3 R25, PT, PT, -R145, R191, RZ ;  /* 0x000000bf91197210 */ /* 0x020fe20007ffe1ff */
        /* <DEDUP_REMOVED lines=62> */
.L_x_3541:
[----:B------:R-:W-:Y:S05]  /*f760*/  BSYNC.RECONVERGENT B0 ;  /* 0x0000000000007941 */ /* 0x000fea0003800200 */
.L_x_3540:
[----:B-----5:R2:W-:Y:S02]  /*f770*/  STS.128 [R21], R4 ;  /* 0x0000000415007388 */ /* 0x0205e40000000c00 */
.L_x_3539:
[----:B------:R-:W-:Y:S05]  /*f780*/  BSYNC.RECONVERGENT B1 ;  /* 0x0000000000017941 */ /* 0x000fea0003800200 */
.L_x_3538:
        /* <DEDUP_REMOVED lines=67> */
.L_x_3545:
[----:B------:R-:W-:Y:S05]  /*fbc0*/  BSYNC.RECONVERGENT B0 ;  /* 0x0000000000007941 */ /* 0x000fea0003800200 */
.L_x_3544:
[----:B-----5:R3:W-:Y:S02]  /*fbd0*/  STS.128 [R21+0x800], R4 ;  /* 0x0008000415007388 */ /* 0x0207e40000000c00 */
.L_x_3543:
[----:B------:R-:W-:Y:S05]  /*fbe0*/  BSYNC.RECONVERGENT B1 ;  /* 0x0000000000017941 */ /* 0x000fea0003800200 */
.L_x_3542:
        /* <DEDUP_REMOVED lines=68> */
.L_x_3549:
[----:B------:R-:W-:Y:S05]  /*10030*/  BSYNC.RECONVERGENT B0 ;  /* 0x0000000000007941 */ /* 0x000fea0003800200 */
.L_x_3548:
[----:B-----5:R4:W-:Y:S02]  /*10040*/  STS.128 [R21+0x1000], R4 ;  /* 0x0010000415007388 */ /* 0x0209e40000000c00 */
.L_x_3547:
[----:B------:R-:W-:Y:S05]  /*10050*/  BSYNC.RECONVERGENT B1 ;  /* 0x0000000000017941 */ /* 0x000fea0003800200 */
.L_x_3546:
        /* <DEDUP_REMOVED lines=23> */
[----:B------:R-:W-:-:S03]  /*101d0*/  MOV R7, R10 ;  /* 0x0000000a00077202 */ /* 0x000fc60000000f00 */
        /* <DEDUP_REMOVED lines=12> */
[-C--:B------:R-:W-:Y:S01]  /*102a0*/  FMUL.FTZ R0, R0, R10.reuse ;  /* 0x0000000a00007220 */ /* 0x080fe20000410000 */
[----:B------:R-:W-:Y:S01]  /*102b0*/  FFMA.FTZ R16, R5, R9, -R6 ;  /* 0x0000000905107223 */ /* 0x000fe20000010806 */
[----:B------:R-:W-:Y:S02]  /*102c0*/  HADD2.F32 R12, -RZ, R12.H0_H0 ;  /* 0x2000000cff0c7230 */ /* 0x000fe40000004100 */
[C---:B------:R-:W-:Y:S01]  /*102d0*/  FFMA.FTZ R9, R3.reuse, R10, -R2 ;  /* 0x0000000a03097223 */ /* 0x040fe20000010802 */
[----:B------:R-:W-:Y:S01]  /*102e0*/  FFMA.FTZ R10, R3, R17, R0 ;  /* 0x00000011030a7223 */ /* 0x000fe20000010000 */
[----:B------:R-:W-:-:S02]  /*102f0*/  HADD2.F32 R2, -RZ, R8.H1_H1 ;  /* 0x30000008ff027230 */ /* 0x000fc40000004100 */
[----:B------:R-:W-:Y:S02]  /*10300*/  HADD2.F32 R14, -RZ, R14.H0_H0 ;  /* 0x2000000eff0e7230 */ /* 0x000fe40000004100 */
[----:B------:R-:W-:Y:S02]  /*10310*/  HADD2.F32 R15, -RZ, R15.H0_H0 ;  /* 0x2000000fff0f7230 */ /* 0x000fe40000004100 */
[----:B------:R-:W-:Y:S02]  /*10320*/  HADD2.F32 R0, -RZ, R7.H1_H1 ;  /* 0x30000007ff007230 */ /* 0x000fe40000004100 */
[----:B------:R-:W-:Y:S02]  /*10330*/  HADD2.F32 R13, -RZ, R13.H0_H0 ;  /* 0x2000000dff0d7230 */ /* 0x000fe40000004100 */
[----:B------:R-:W-:Y:S01]  /*10340*/  FFMA.FTZ R11, R5, R11, R4 ;  /* 0x0000000b050b7223 */ /* 0x000fe20000010004 */
[----:B------:R-:W-:Y:S02]  /*10350*/  HADD2.F32 R4, -RZ, R8.H0_H0 ;  /* 0x20000008ff047230 */ /* 0x000fe40000004100 */
[C---:B------:R-:W-:Y:S01]  /*10360*/  FMUL.FTZ R6, R2.reuse, R14 ;  /* 0x0000000e02067220 */ /* 0x040fe20000410000 */
[----:B------:R-:W-:Y:S01]  /*10370*/  FMUL.FTZ R5, R2, R12 ;  /* 0x0000000c02057220 */ /* 0x000fe20000410000 */
[----:B------:R-:W-:-:S02]  /*10380*/  HADD2.F32 R3, -RZ, R7.H0_H0 ;  /* 0x20000007ff037230 */ /* 0x000fc40000004100 */
        /* <DEDUP_REMOVED lines=14> */
.L_x_3551:
[----:B------:R-:W-:Y:S05]  /*10470*/  BSYNC.RECONVERGENT B0 ;  /* 0x0000000000007941 */ /* 0x000fea0003800200 */
.L_x_3550:
[----:B-----5:R1:W-:Y:S01]  /*10480*/  STS.128 [R21+0x1800], R8 ;  /* 0x0018000815007388 */ /* 0x0203e20000000c00 */
[----:B------:R-:W-:Y:S05]  /*10490*/  BRA `(.L_x_3536) ;  /* 0x00000018004c7947 */ /* 0x000fea0003800000 */
.L_x_3537:
[----:B-----5:R-:W-:Y:S01]  /*104a0*/  IMAD.IADD R39, R191, 0x1, -R145 ;  /* 0x00000001bf277824 */ /* 0x020fe200078e0a91 */
        /* <DEDUP_REMOVED lines=102> */
.L_x_3555:
[----:B------:R-:W-:Y:S05]  /*10b10*/  BSYNC.RECONVERGENT B0 ;  /* 0x0000000000007941 */ /* 0x000fea0003800200 */
.L_x_3554:
[----:B-----5:R2:W-:Y:S02]  /*10b20*/  STS.128 [R21], R4 ;  /* 0x0000000415007388 */ /* 0x0205e40000000c00 */
.L_x_3553:
[----:B------:R-:W-:Y:S05]  /*10b30*/  BSYNC.RECONVERGENT B1 ;  /* 0x0000000000017941 */ /* 0x000fea0003800200 */
.L_x_3552:
        /* <DEDUP_REMOVED lines=97> */
.L_x_3559:
[----:B------:R-:W-:Y:S05]  /*11150*/  BSYNC.RECONVERGENT B0 ;  /* 0x0000000000007941 */ /* 0x000fea0003800200 */
.L_x_3558:
[----:B-----5:R3:W-:Y:S02]  /*11160*/  STS.128 [R21+0x800], R4 ;  /* 0x0008000415007388 */ /* 0x0207e40000000c00 */
.L_x_3557:
[----:B------:R-:W-:Y:S05]  /*11170*/  BSYNC.RECONVERGENT B1 ;  /* 0x0000000000017941 */ /* 0x000fea0003800200 */
.L_x_3556:
        /* <DEDUP_REMOVED lines=98> */
.L_x_3563:
[----:B------:R-:W-:Y:S05]  /*117a0*/  BSYNC.RECONVERGENT B0 ;  /* 0x0000000000007941 */ /* 0x000fea0003800200 */
.L_x_3562:
[----:B-----5:R4:W-:Y:S02]  /*117b0*/  STS.128 [R21+0x1000], R4 ;  /* 0x0010000415007388 */ /* 0x0209e40000000c00 */
.L_x_3561:
[----:B------:R-:W-:Y:S05]  /*117c0*/  BSYNC.RECONVERGENT B1 ;  /* 0x0000000000017941 */ /* 0x000fea0003800200 */
.L_x_3560:
        /* <DEDUP_REMOVED lines=94> */
.L_x_3565:
[----:B------:R-:W-:Y:S05]  /*11db0*/  BSYNC.RECONVERGENT B0 ;  /* 0x0000000000007941 */ /* 0x000fea0003800200 */
.L_x_3564:
[----:B-----5:R2:W-:Y:S02]  /*11dc0*/  STS.128 [R21+0x1800], R4 ;  /* 0x0018000415007388 */ /* 0x0205e40000000c00 */
.L_x_3536:
[----:B------:R-:W-:Y:S05]  /*11dd0*/  BSYNC.RECONVERGENT B2 ;  /* 0x0000000000027941 */ /* 0x000fea0003800200 */
.L_x_3532:
[----:B------:R-:W5:Y:S04]  /*11de0*/  LDL R190, [R1+0x14] ;  /* 0x0000140001be7983 */ /* 0x000f680000100800 */
[----:B------:R-:W5:Y:S04]  /*11df0*/  LDL R189, [R1+0x18] ;  /* 0x0000180001bd7983 */ /* 0x000f680000100800 */
[----:B------:R-:W5:Y:S04]  /*11e00*/  LDL R36, [R1+0x20] ;  /* 0x0000200001247983 */ /* 0x000f680000100800 */
[----:B------:R-:W5:Y:S01]  /*11e10*/  LDL R37, [R1+0x1c] ;  /* 0x00001c0001257983 */ /* 0x000f620000100800 */
[----:B-1----:R-:W-:Y:S01]  /*11e20*/  IADD3 R22, PT, PT, -R105, R188, RZ ;  /* 0x000000bc69167210 */ /* 0x002fe20007ffe1ff */
[----:B------:R-:W3:Y:S01]  /*11e30*/  LDC.64 R68, c[0x0][0x3b8] ;  /* 0x0000ee00ff447b82 */ /* 0x000ee20000000a00 */
[----:B--2---:R-:W-:-:S02]  /*11e40*/  IADD3 R28, PT, PT, R72, 0x40, RZ ;  /* 0x00000040481c7810 */ /* 0x004fc40007ffe0ff */
[C---:B------:R-:W-:Y:S02]  /*11e50*/  IADD3 R33, PT, PT, R72.reuse, 0x70, RZ ;  /* 0x0000007048217810 */ /* 0x040fe40007ffe0ff */
[C---:B------:R-:W-:Y:S02]  /*11e60*/  LOP3.LUT R34, R72.reuse, 0x80, RZ, 0xfc, !PT ;  /* 0x0000008048227812 */ /* 0x040fe400078efcff */
[C---:B------:R-:W-:Y:S01]  /*11e70*/  IADD3 R31, PT, PT, R72.reuse, 0x60, RZ ;  /* 0x00000060481f7810 */ /* 0x040fe20007ffe0ff */
[----:B------:R-:W1:Y:S01]  /*11e80*/  LDC.64 R94, c[0x0][0x3c0] ;  /* 0x0000f000ff5e7b82 */ /* 0x000e620000000a00 */
[C---:B------:R-:W-:Y:S02]  /*11e90*/  ISETP.GE.AND P4, PT, R72.reuse, R22, PT ;  /* 0x000000164800720c */ /* 0x040fe40003f86270 */
[C---:B------:R-:W-:Y:S02]  /*11ea0*/  IADD3 R29, PT, PT, R72.reuse, 0x50, RZ ;  /* 0x00000050481d7810 */ /* 0x040fe40007ffe0ff */
[----:B------:R-:W-:-:S02]  /*11eb0*/  IADD3 R35, PT, PT, R72, 0x90, RZ ;  /* 0x0000009048237810 */ /* 0x000fc40007ffe0ff */
[C---:B------:R-:W-:Y:S02]  /*11ec0*/  IADD3 R25, PT, PT, R72.reuse, 0xa0, RZ ;  /* 0x000000a048197810 */ /* 0x040fe40007ffe0ff */
[C---:B------:R-:W-:Y:S02]  /*11ed0*/  IADD3 R23, PT, PT, R72.reuse, 0xc0, RZ ;  /* 0x000000c048177810 */ /* 0x040fe40007ffe0ff */
[C---:B------:R-:W-:Y:S02]  /*11ee0*/  IADD3 R26, PT, PT, R72.reuse, 0xd0, RZ ;  /* 0x000000d0481a7810 */ /* 0x040fe40007ffe0ff */
[C---:B------:R-:W-:Y:S02]  /*11ef0*/  IADD3 R27, PT, PT, R72.reuse, 0xe0, RZ ;  /* 0x000000e0481b7810 */ /* 0x040fe40007ffe0ff */
[C---:B------:R-:W-:Y:S02]  /*11f00*/  IADD3 R24, PT, PT, R72.reuse, 0xb0, RZ ;  /* 0x000000b048187810 */ /* 0x040fe40007ffe0ff */
[----:B------:R-:W-:Y:S01]  /*11f10*/  IADD3 R32, PT, PT, R72, 0xf0, RZ ;  /* 0x000000f048207810 */ /* 0x000fe20007ffe0ff */
[----:B------:R-:W2:Y:S01]  /*11f20*/  S2R R235, SR_TID.X ;  /* 0x0000000000eb7919 */ /* 0x000ea20000002100 */
[-C--:B------:R-:W-:Y:S01]  /*11f30*/  ISETP.GE.AND P0, PT, R38, R22.reuse, PT ;  /* 0x000000162600720c */ /* 0x080fe20003f06270 */
[----:B------:R-:W1:Y:S01]  /*11f40*/  LDCU.64 UR8, c[0x0][0x508] ;  /* 0x0000a100ff0877ac */ /* 0x000e620008000a00 */
[----:B------:R-:W-:Y:S01]  /*11f50*/  P2R R16, PR, RZ, 0x10 ;  /* 0x00000010ff107803 */ /* 0x000fe20000000000 */
[----:B---34-:R-:W-:Y:S01]  /*11f60*/  IMAD.WIDE.U32 R4, R68, 0x20, RZ ;  /* 0x0000002044047825 */ /* 0x018fe200078e00ff */
[----:B------:R-:W-:-:S02]  /*11f70*/  ISETP.GE.AND P2, PT, R43, R22, PT ;  /* 0x000000162b00720c */ /* 0x000fc40003f46270 */
[----:B------:R-:W-:Y:S02]  /*11f80*/  SHF.L.U32 R0, R69, 0x5, RZ ;  /* 0x0000000545007819 */ /* 0x000fe400000006ff */
[-C--:B------:R-:W-:Y:S02]  /*11f90*/  ISETP.GE.AND P3, PT, R28, R22.reuse, PT ;  /* 0x000000161c00720c */ /* 0x080fe40003f66270 */
[----:B------:R-:W-:Y:S02]  /*11fa0*/  ISETP.GE.AND P6, PT, R35, R22, PT ;  /* 0x000000162300720c */ /* 0x000fe40003fc6270 */
[----:B--2---:R-:W-:Y:S02]  /*11fb0*/  SHF.R.U32.HI R233, RZ, 0x1, R235 ;  /* 0x00000001ffe97819 */ /* 0x004fe400000116eb */
        /* <DEDUP_REMOVED lines=14> */
[C---:B------:R-:W-:Y:S02]  /*120a0*/  @!P4 LEA R8, P5, R68.reuse, R2, 0x6 ;  /* 0x000000024408c211 */ /* 0x040fe400078a30ff */
[-C--:B------:R-:W-:Y:S01]  /*120b0*/  ISETP.GE.AND P1, PT, R33, R22.reuse, PT ;  /* 0x000000162100720c */ /* 0x080fe20003f26270 */
[----:B------:R3:W-:Y:S01]  /*120c0*/  @!P0 LDGSTS.E.BYPASS.LTC128B.128 [R21+0x3000], desc[UR4][R4.64] ;  /* 0x0300000004158fae */ /* 0x0007e2000b981a04 */
[----:B------:R-:W-:Y:S02]  /*120d0*/  @!P4 LEA.HI.X R9, R68, R3, R69, 0x6, P5 ;  /* 0x000000034409c211 */ /* 0x000fe400028f3445 */
[-C--:B------:R-:W-:Y:S02]  /*120e0*/  ISETP.GE.AND P0, PT, R34, R22.reuse, PT ;  /* 0x000000162200720c */ /* 0x080fe40003f06270 */
[-C--:B------:R-:W-:Y:S01]  /*120f0*/  ISETP.GE.AND P2, PT, R31, R22.reuse, PT ;  /* 0x000000161f00720c */ /* 0x080fe20003f46270 */
[----:B------:R4:W-:Y:S01]  /*12100*/  @!P4 LDGSTS.E.BYPASS.LTC128B.128 [R21+0x3800], desc[UR4][R8.64] ;  /* 0x038000000815cfae */ /* 0x0009e2000b981a04 */
[----:B------:R-:W-:Y:S01]  /*12110*/  ISETP.GE.AND P4, PT, R29, R22, PT ;  /* 0x000000161d00720c */ /* 0x000fe20003f86270 */
[----:B--2---:R-:W-:-:S04]  /*12120*/  @!P3 IMAD R6, R69, 0x60, RZ ;  /* 0x000000604506b824 */ /* 0x004fc800078e02ff */
        /* <DEDUP_REMOVED lines=20> */
[----:B--2---:R-:W-:Y:S02]  /*12270*/  @!P1 IADD3 R7, PT, PT, R15, R11, RZ ;  /* 0x0000000b0f079210 */ /* 0x004fe40007ffe0ff */
        /* <DEDUP_REMOVED lines=18> */
[-C--:B--2---:R-:W-:Y:S02]  /*123a0*/  @!P0 MOV R14, R2.reuse ;  /* 0x00000002000e8202 */ /* 0x084fe40000000f00 */
[-C--:B------:R-:W-:Y:S02]  /*123b0*/  @!P0 MOV R15, R3.reuse ;  /* 0x00000003000f8202 */ /* 0x080fe40000000f00 */
[----:B---3--:R-:W-:Y:S02]  /*123c0*/  @!P2 MOV R8, R2 ;  /* 0x000000020008a202 */ /* 0x008fe40000000f00 */
[----:B------:R-:W-:-:S02]  /*123d0*/  @!P2 MOV R9, R3 ;  /* 0x000000030009a202 */ /* 0x000fc40000000f00 */
[----:B----4-:R-:W-:Y:S01]  /*123e0*/  @!P3 MOV R6, R2 ;  /* 0x000000020006b202 */ /* 0x010fe20000000f00 */
[----:B-----5:R-:W-:Y:S01]  /*123f0*/  @!P5 IMAD.WIDE.U32 R4, R68, 0x120, R2 ;  /* 0x000001204404d825 */ /* 0x020fe200078e0002 */
[----:B------:R-:W-:-:S03]  /*12400*/  @!P3 MOV R7, R3 ;  /* 0x000000030007b202 */ /* 0x000fc60000000f00 */
[----:B-1----:R-:W-:Y:S01]  /*12410*/  @!P4 IMAD R10, R69, 0x140, RZ ;  /* 0x00000140450ac824 */ /* 0x002fe200078e02ff */
        /* <DEDUP_REMOVED lines=31> */
[----:B------:R-:W-:Y:S01]  /*12610*/  BAR.SYNC.DEFER_BLOCKING 0x0 ;  /* 0x0000000000007b1d */ /* 0x000fe20000010000 */
[CC--:B-1----:R-:W-:Y:S02]  /*12620*/  LEA R2, P0, R97.reuse, R36.reuse, 0x1 ;  /* 0x0000002461027211 */ /* 0x0c2fe400078008ff */
[----:B------:R-:W-:Y:S02]  /*12630*/  @!P6 MOV R4, R36 ;  /* 0x000000240004e202 */ /* 0x000fe40000000f00 */
[-C--:B------:R-:W-:Y:S01]  /*12640*/  @!P6 MOV R5, R37.reuse ;  /* 0x000000250005e202 */ /* 0x080fe20000000f00 */
[----:B------:R-:W-:Y:S01]  /*12650*/  IMAD.WIDE.U32 R6, R94, 0x20, RZ ;  /* 0x000000205e067825 */ /* 0x000fe200078e00ff */
[----:B------:R-:W-:Y:S02]  /*12660*/  LEA.HI.X R3, R97, R37, R104, 0x1, P0 ;  /* 0x0000002561037211 */ /* 0x000fe400000f0c68 */
[----:B------:R-:W-:Y:S02]  /*12670*/  SHF.L.U32 R0, R95, 0x5, RZ ;  /* 0x000000055f007819 */ /* 0x000fe400000006ff */
[----:B------:R-:W-:-:S02]  /*12680*/  @!P2 IADD3 R8, P4, PT, R2, R6, RZ ;  /* 0x000000060208a210 */ /* 0x000fc40007f9e0ff */
[----:B------:R-:W-:Y:S02]  /*12690*/  ISETP.GE.AND P0, PT, R28, R22, PT ;  /* 0x000000161c00720c */ /* 0x000fe40003f06270 */
        /* <DEDUP_REMOVED lines=12> */
[C---:B------:R-:W-:Y:S02]  /*12760*/  @!P1 LEA.HI.X R7, R94.reuse, R3, R95, 0x6, P3 ;  /* 0x000000035e079211 */ /* 0x040fe400018f345f */
[-C--:B------:R-:W-:Y:S01]  /*12770*/  ISETP.GE.AND P3, PT, R29, R22.reuse, PT ;  /* 0x000000161d00720c */ /* 0x080fe20003f66270 */
[----:B------:R-:W-:Y:S01]  /*12780*/  @P2 STS.128 [R21+0xb000], RZ ;  /* 0x00b000ff15002388 */ /* 0x000fe20000000c00 */
[----:B------:R-:W-:Y:S01]  /*12790*/  ISETP.GE.AND P6, PT, R31, R22, PT ;  /* 0x000000161f00720c */ /* 0x000fe20003fc6270 */
[----:B------:R-:W-:Y:S02]  /*127a0*/  @!P0 IMAD R0, R95, 0x60, RZ ;  /* 0x000000605f008824 */ /* 0x000fe400078e02ff */
[----:B------:R-:W-:Y:S01]  /*127b0*/  @!PT LDS RZ, [RZ] ;  /* 0x00000000fffff984 */ /* 0x000fe20000000800 */
[----:B------:R-:W-:Y:S01]  /*127c0*/  @!PT LDS RZ, [RZ] ;  /* 0x00000000fffff984 */ /* 0x000fe20000000800 */
[----:B------:R-:W-:Y:S01]  /*127d0*/  @!PT LDS RZ, [RZ] ;  /* 0x00000000fffff984 */ /* 0x000fe20000000800 */
[----:B------:R-:W-:Y:S01]  /*127e0*/  @!P2 LDGSTS.E.BYPASS.LTC128B.128 [R21+0xb000], desc[UR4][R8.64] ;  /* 0x0b0000000815afae */ /* 0x000fe2000b981a04 */
[----:B-1----:R-:W-:-:S03]  /*127f0*/  @!P0 IMAD.WIDE.U32 R4, R94, 0x60, R2 ;  /* 0x000000605e048825 */ /* 0x002fc600078e0002 */
[----:B------:R-:W-:Y:S04]  /*12800*/  @P1 STS.128 [R21+0xb800], RZ ;  /* 0x00b800ff15001388 */ /* 0x000fe80000000c00 */
[----:B------:R-:W-:Y:S01]  /*12810*/  @!PT LDS RZ, [RZ] ;  /* 0x00000000fffff984 */ /* 0x000fe20000000800 */
[----:B------:R-:W-:Y:S01]  /*12820*/  @!PT LDS RZ, [RZ] ;  /* 0x00000000fffff984 */ /* 0x000fe20000000800 */
[----:B------:R-:W-:Y:S01]  /*12830*/  @!PT LDS RZ, [RZ] ;  /* 0x00000000fffff984 */ /* 0x000fe20000000800 */
[----:B------:R1:W-:Y:S01]  /*12840*/  @!P1 LDGSTS.E.BYPASS.LTC128B.128 [R21+0xb800], desc[UR4][R6.64] ;  /* 0x0b80000006159fae */ /* 0x0003e2000b981a04 */
[----:B------:R-:W-:Y:S01]  /*12850*/  @!P0 IADD3 R5, PT, PT, R0, R5, RZ ;  /* 0x0000000500058210 */ /* 0x000fe20007ffe0ff */
[----:B------:R-:W-:Y:S02]  /*12860*/  @!P6 IMAD R0, R95, 0xa0, RZ ;  /* 0x000000a05f00e824 */ /* 0x000fe400078e02ff */
[----:B------:R-:W-:Y:S04]  /*12870*/  @P0 STS.128 [R21+0xc000], RZ ;  /* 0x00c000ff15000388 */ /* 0x000fe80000000c00 */
[----:B------:R-:W-:Y:S01]  /*12880*/  @!PT LDS RZ, [RZ] ;  /* 0x00000000fffff984 */ /* 0x000fe20000000800 */
[----:B------:R-:W-:Y:S01]  /*12890*/  @!PT LDS RZ, [RZ] ;  /* 0x00000000fffff984 */ /* 0x000fe20000000800 */
[----:B------:R-:W-:Y:S01]  /*128a0*/  @!PT LDS RZ, [RZ] ;  /* 0x00000000fffff984 */ /* 0x000fe20000000800 */
[----:B------:R2:W-:Y:S01]  /*128b0*/  @!P0 LDGSTS.E.BYPASS.LTC128B.128 [R21+0xc000], desc[UR4][R4.64] ;  /* 0x0c00000004158fae */ /* 0x0005e2000b981a04 */
[----:B------:R-:W-:-:S03]  /*128c0*/  ISETP.GE.AND P0, PT, R34, R22, PT ;  /* 0x000000162200720c */ /* 0x000fc60003f06270 */
[----:B------:R-:W-:Y:S01]  /*128d0*/  @P3 STS.128 [R21+0xc800], RZ ;  /* 0x00c800ff15003388 */ /* 0x000fe20000000c00 */
[----:B-1----:R-:W-:-:S04]  /*128e0*/  @!P3 LEA R6, P1, R94, R2, 0x7 ;  /* 0x000000025e06b211 */ /* 0x002fc800078238ff */
[C---:B------:R-:W-:Y:S02]  /*128f0*/  @!P3 LEA.HI.X R7, R94.reuse, R3, R95, 0x7, P1 ;  /* 0x000000035e07b211 */ /* 0x040fe400008f3c5f */
[-C--:B------:R-:W-:Y:S01]  /*12900*/  ISETP.GE.AND P1, PT, R33, R22.reuse, PT ;  /* 0x000000162100720c */ /* 0x080fe20003f26270 */
[----:B--2---:R-:W-:Y:S02]  /*12910*/  @!P6 IMAD.WIDE.U32 R4, R94, 0xa0, R2 ;  /* 0x000000a05e04e825 */ /* 0x004fe400078e0002 */
[----:B------:R-:W-:Y:S01]  /*12920*/  @!PT LDS RZ, [RZ] ;  /* 0x00000000fffff984 */ /* 0x000fe20000000800 */
[----:B------:R-:W-:Y:S01]  /*12930*/  @!PT LDS RZ, [RZ] ;  /* 0x00000000fffff984 */ /* 0x000fe20000000800 */
[----:B------:R-:W-:Y:S01]  /*12940*/  @!PT LDS RZ, [RZ] ;  /* 0x00000000fffff984 */ /* 0x000fe20000000800 */
[----:B------:R1:W-:Y:S03]  /*12950*/  @!P3 LDGSTS.E.BYPASS.LTC128B.128 [R21+0xc800], desc[UR4][R6.64] ;  /* 0x0c8000000615bfae */ /* 0x0003e6000b981a04 */
[----:B------:R-:W-:Y:S01]  /*12960*/  @!P6 IADD3 R5, PT, PT, R0, R5, RZ ;  /* 0x000000050005e210 */ /* 0x000fe20007ffe0ff */
[----:B------:R-:W-:Y:S01]  /*12970*/  @P6 STS.128 [R21+0xd000], RZ ;  /* 0x00d000ff15006388 */ /* 0x000fe20000000c00 */
[----:B------:R-:W-:-:S03]  /*12980*/  ISETP.GE.AND P4, PT, R24, R22, PT ;  /* 0x000000161800720c */ /* 0x000fc60003f86270 */
[----:B------:R-:W-:Y:S01]  /*12990*/  @!PT LDS RZ, [RZ] ;  /* 0x00000000fffff984 */ /* 0x000fe20000000800 */
[----:B------:R-:W-:Y:S01]  /*129a0*/  @!PT LDS RZ, [RZ] ;  /* 0x00000000fffff984 */ /* 0x000fe20000000800 */
[----:B------:R-:W-:Y:S01]  /*129b0*/  @!PT LDS RZ, [RZ] ;  /* 0x00000000fffff984 */ /* 0x000fe20000000800 */
[----:B------:R2:W-:Y:S02]  /*129c0*/  @!P6 LDGSTS.E.BYPASS.LTC128B.128 [R21+0xd000], desc[UR4][R4.64] ;  /* 0x0d0000000415efae */ /* 0x0005e4000b981a04 */
[----:B------:R-:W-:Y:S01]  /*129d0*/  @!P1 IMAD R10, R95, 0xc0, RZ ;  /* 0x000000c05f0a9824 */ /* 0x000fe200078e02ff */
[-C--:B------:R-:W-:Y:S01]  /*129e0*/  ISETP.GE.AND P6, PT, R35, R22.reuse, PT ;  /* 0x000000162300720c */ /* 0x080fe20003fc6270 */
[----:B------:R-:W-:Y:S02]  /*129f0*/  @!P0 IMAD R0, R95, 0xe0, RZ ;  /* 0x000000e05f008824 */ /* 0x000fe400078e02ff */
[C-C-:B------:R-:W-:Y:S01]  /*12a00*/  @!P0 IMAD.WIDE.U32 R8, R94.reuse, 0xe0, R2.reuse ;  /* 0x000000e05e088825 */ /* 0x140fe200078e0002 */
[----:B------:R-:W-:Y:S01]  /*12a10*/  @P1 STS.128 [R21+0xd800], RZ ;  /* 0x00d800ff15001388 */ /* 0x000fe20000000c00 */
[----:B------:R-:W-:Y:S02]  /*12a20*/  ISETP.GE.AND P5, PT, R25, R22, PT ;  /* 0x000000161900720c */ /* 0x000fe40003fa6270 */
[----:B-1----:R-:W-:-:S05]  /*12a30*/  @!P1 IMAD.WIDE.U32 R6, R94, 0xc0, R2 ;  /* 0x000000c05e069825 */ /* 0x002fca00078e0002 */
[----:B------:R-:W-:Y:S02]  /*12a40*/  @!P1 IADD3 R7, PT, PT, R10, R7, RZ ;  /* 0x000000070a079210 */ /* 0x000fe40007ffe0ff */
[----:B--2---:R-:W-:-:S03]  /*12a50*/  @!P0 IADD3 R5, PT, PT, R0, R9, RZ ;  /* 0x0000000900058210 */ /* 0x004fc60007ffe0ff */
[----:B------:R-:W-:Y:S01]  /*12a60*/  @!PT LDS RZ, [RZ] ;  /* 0x00000000fffff984 */ /* 0x000fe20000000800 */
[----:B------:R-:W-:Y:S01]  /*12a70*/  @!PT LDS RZ, [RZ] ;  /* 0x00000000fffff984 */ /* 0x000fe20000000800 */
[----:B------:R-:W-:Y:S01]  /*12a80*/  @!PT LDS RZ, [RZ] ;  /* 0x00000000fffff984 */ /* 0x000fe20000000800 */
[----:B------:R-:W-:Y:S01]  /*12a90*/  @!P1 LDGSTS.E.BYPASS.LTC128B.128 [R21+0xd800], desc[UR4][R6.64] ;  /* 0x0d80000006159fae */ /* 0x000fe2000b981a04 */
[----:B------:R-:W-:Y:S02]  /*12aa0*/  @!P0 MOV R4, R8 ;  /* 0x0000000800048202 */ /* 0x000fe40000000f00 */
[-C--:B------:R-:W-:Y:S01]  /*12ab0*/  ISETP.GE.AND P1, PT, R27, R22.reuse, PT ;  /* 0x000000161b00720c */ /* 0x080fe20003f26270 */
[----:B------:R-:W-:Y:S01]  /*12ac0*/  @P0 STS.128 [R21+0xe000], RZ ;  /* 0x00e000ff15000388 */ /* 0x000fe20000000c00 */
[----:B------:R-:W-:-:S03]  /*12ad0*/  ISETP.GE.AND P3, PT, R23, R22, PT ;  /* 0x000000161700720c */ /* 0x000fc60003f66270 */
[----:B------:R-:W-:Y:S01]  /*12ae0*/  @!PT LDS RZ, [RZ] ;  /* 0x00000000fffff984 */ /* 0x000fe20000000800 */
[----:B------:R-:W-:Y:S01]  /*12af0*/  @!PT LDS RZ, [RZ] ;  /* 0x00000000fffff984 */ /* 0x000fe20000000800 */
[----:B------:R-:W-:Y:S01]  /*12b00*/  @!PT LDS RZ, [RZ] ;  /* 0x00000000fffff984 */ /* 0x000fe20000000800 */
[----:B------:R1:W-:Y:S01]  /*12b10*/  @!P0 LDGSTS.E.BYPASS.LTC128B.128 [R21+0xe000], desc[UR4][R4.64] ;  /* 0x0e00000004158fae */ /* 0x0003e2000b981a04 */
[----:B------:R-:W-:Y:S02]  /*12b20*/  @!P6 LEA R18, P0, R94, R2, 0x8 ;  /* 0x000000025e12e211 */ /* 0x000fe400078040ff */
[-C--:B------:R-:W-:Y:S02]  /*12b30*/  ISETP.GE.AND P2, PT, R26, R22.reuse, PT ;  /* 0x000000161a00720c */ /* 0x080fe40003f46270 */
[----:B------:R-:W-:Y:S01]  /*12b40*/  @!P6 LEA.HI.X R19, R94, R3, R95, 0x8, P0 ;  /* 0x000000035e13e211 */ /* 0x000fe200000f445f */
[C---:B------:R-:W-:Y:S01]  /*12b50*/  @!P4 IMAD R14, R95.reuse, 0x140, RZ ;  /* 0x000001405f0ec824 */ /* 0x040fe200078e02ff */
[----:B------:R-:W-:Y:S01]  /*12b60*/  ISETP.GE.AND P0, PT, R32, R22, PT ;  /* 0x000000162000720c */ /* 0x000fe20003f06270 */
[----:B------:R-:W-:Y:S01]  /*12b70*/  @!P5 IMAD R16, R95, 0x120, RZ ;  /* 0x000001205f10d824 */ /* 0x000fe200078e02ff */
[C---:B------:R-:W-:Y:S02]  /*12b80*/  SHF.L.U32 R30, R235.reuse, 0x6, RZ ;  /* 0x00000006eb1e7819 */ /* 0x040fe400000006ff */
[----:B------:R-:W-:-:S02]  /*12b90*/  LOP3.LUT R0, R235, 0x8, RZ, 0xc0, !PT ;  /* 0x00000008eb007812 */ /* 0x000fc400078ec0ff */
[-C--:B------:R-:W-:Y:S02]  /*12ba0*/  @!P1 MOV R10, R2.reuse ;  /* 0x00000002000a9202 */ /* 0x080fe40000000f00 */
[-C--:B------:R-:W-:Y:S02]  /*12bb0*/  @!P1 MOV R11, R3.reuse ;  /* 0x00000003000b9202 */ /* 0x080fe40000000f00 */
[----:B-1----:R-:W-:Y:S02]  /*12bc0*/  @!P4 MOV R4, R2 ;  /* 0x000000020004c202 */ /* 0x002fe40000000f00 */
[----:B------:R-:W-:Y:S01]  /*12bd0*/  @!P4 MOV R5, R3 ;  /* 0x000000030005c202 */ /* 0x000fe20000000f00 */
[----:B------:R-:W-:-:S04]  /*12be0*/  @!P5 IMAD.WIDE.U32 R6, R94, 0x120, R2 ;  /* 0x000001205e06d825 */ /* 0x000fc800078e0002 */
[----:B------:R-:W-:Y:S01]  /*12bf0*/  @!P4 IMAD.WIDE.U32 R4, R94, 0x140, R4 ;  /* 0x000001405e04c825 */ /* 0x000fe200078e0004 */
[----:B------:R-:W-:-:S04]  /*12c00*/  SHF.L.U32 R28, R235, 0x3, RZ ;  /* 0x00000003eb1c7819 */ /* 0x000fc800000006ff */
[----:B------:R-:W-:Y:S01]  /*12c10*/  @!P4 IADD3 R15, PT, PT, R14, R5, RZ ;  /* 0x000000050e0fc210 */ /* 0x000fe20007ffe0ff */
[----:B------:R-:W-:Y:S01]  /*12c20*/  @!P3 IMAD R8, R95, 0x160, RZ ;  /* 0x000001605f08b824 */ /* 0x000fe200078e02ff */
[----:B------:R-:W-:Y:S01]  /*12c30*/  @!P4 MOV R14, R4 ;  /* 0x00000004000ec202 */ /* 0x000fe20000000f00 */
[----:B------:R-:W-:Y:S01]  /*12c40*/  @!P3 IMAD.WIDE.U32 R4, R94, 0x160, R2 ;  /* 0x000001605e04b825 */ /* 0x000fe200078e0002 */
[----:B------:R-:W-:Y:S02]  /*12c50*/  LOP3.LUT R0, R0, 0x1c0, R30, 0xf8, !PT ;  /* 0x000001c000007812 */ /* 0x000fe400078ef81e */
[----:B------:R-:W-:Y:S01]  /*12c60*/  @!P5 IADD3 R17, PT, PT, R16, R7, RZ ;  /* 0x000000071011d210 */ /* 0x000fe20007ffe0ff */
[----:B------:R-:W-:Y:S01]  /*12c70*/  @!P1 IMAD.WIDE.U32 R10, R94, 0x1a0, R10 ;  /* 0x000001a05e0a9825 */ /* 0x000fe200078e000a */
[----:B------:R-:W-:Y:S02]  /*12c80*/  @!P5 MOV R16, R6 ;  /* 0x000000060010d202 */ /* 0x000fe40000000f00 */
[----:B------:R-:W-:-:S02]  /*12c90*/  @!P2 MOV R6, R2 ;  /* 0x000000020006a202 */ /* 0x000fc40000000f00 */
[-C--:B------:R-:W-:Y:S02]  /*12ca0*/  @!P2 MOV R7, R3.reuse ;  /* 0x000000030007a202 */ /* 0x080fe40000000f00 */
[----:B------:R-:W-:Y:S02]  /*12cb0*/  LOP3.LUT R84, R30, 0x400, RZ, 0xc0, !PT ;  /* 0x000004001e547812 */ /* 0x000fe400078ec0ff */
[----:B------:R-:W-:Y:S02]  /*12cc0*/  LOP3.LUT R0, R0, 0x38, R28, 0x78, !PT ;  /* 0x0000003800007812 */ /* 0x000fe400078e781c */
[----:B------:R-:W-:Y:S02]  /*12cd0*/  @!P0 MOV R12, R2 ;  /* 0x00000002000c8202 */ /* 0x000fe40000000f00 */
[----:B------:R-:W-:Y:S02]  /*12ce0*/  @!P0 MOV R13, R3 ;  /* 0x00000003000d8202 */ /* 0x000fe40000000f00 */
[----:B------:R-:W-:-:S02]  /*12cf0*/  @!P3 IADD3 R9, PT, PT, R8, R5, RZ ;  /* 0x000000050809b210 */ /* 0x000fc40007ffe0ff */
[----:B------:R-:W-:Y:S02]  /*12d00*/  @!P3 MOV R8, R4 ;  /* 0x000000040008b202 */ /* 0x000fe40000000f00 */
[----:B------:R-:W-:Y:S01]  /*12d10*/  @!P1 MOV R4, R10 ;  /* 0x0000000a00049202 */ /* 0x000fe20000000f00 */
[----:B------:R-:W-:Y:S01]  /*12d20*/  @!P2 IMAD R20, R95, 0x180, RZ ;  /* 0x000001805f14a824 */ /* 0x000fe200078e02ff */
[----:B------:R-:W-:Y:S01]  /*12d30*/  LOP3.LUT R10, R233, 0x8, RZ, 0xc0, !PT ;  /* 0x00000008e90a7812 */ /* 0x000fe200078ec0ff */
[----:B------:R-:W-:Y:S01]  /*12d40*/  @!P2 IMAD.WIDE.U32 R2, R94, 0x180, R6 ;  /* 0x000001805e02a825 */ /* 0x000fe200078e0006 */
[----:B------:R-:W-:-:S03]  /*12d50*/  LEA R84, R0, R84, 0x1 ;  /* 0x0000005400547211 */ /* 0x000fc600078e08ff */
[C---:B------:R-:W-:Y:S02]  /*12d60*/  @!P0 IMAD R0, R95.reuse, 0x1c0, RZ ;  /* 0x000001c05f008824 */ /* 0x040fe400078e02ff */
[----:B------:R-:W-:Y:S01]  /*12d70*/  @!P0 IMAD.WIDE.U32 R12, R94, 0x1c0, R12 ;  /* 0x000001c05e0c8825 */ /* 0x000fe200078e000c */
[----:B------:R-:W-:Y:S02]  /*12d80*/  LOP3.LUT R197, R30, 0x200, RZ, 0xc0, !PT ;  /* 0x000002001ec57812 */ /* 0x000fe400078ec0ff */
[----:B------:R-:W-:Y:S01]  /*12d90*/  LOP3.LUT R10, R10, 0x1c0, R30, 0xf8, !PT ;  /* 0x000001c00a0a7812 */ /* 0x000fe200078ef81e */
[----:B------:R-:W-:Y:S01]  /*12da0*/  @P6 STS.128 [R21+0xe800], RZ ;  /* 0x00e800ff15006388 */ /* 0x000fe20000000c00 */
[----:B------:R-:W-:Y:S01]  /*12db0*/  @!P2 IADD3 R7, PT, PT, R20, R3, RZ ;  /* 0x000000031407a210 */ /* 0x000fe20007ffe0ff */
[----:B------:R-:W-:Y:S01]  /*12dc0*/  @!P1 IMAD R22, R95, 0x1a0, RZ ;  /* 0x000001a05f169824 */ /* 0x000fe200078e02ff */
[----:B------:R-:W-:Y:S01]  /*12dd0*/  @!P0 IADD3 R3, PT, PT, R0, R13, RZ ;  /* 0x0000000d00038210 */ /* 0x000fe20007ffe0ff */
[----:B------:R-:W-:Y:S01]  /*12de0*/  @!PT LDS RZ, [RZ] ;  /* 0x00000000fffff984 */ /* 0x000fe20000000800 */
[----:B------:R-:W-:Y:S01]  /*12df0*/  @!PT LDS RZ, [RZ] ;  /* 0x00000000fffff984 */ /* 0x000fe20000000800 */
[----:B------:R-:W-:Y:S01]  /*12e00*/  @!PT LDS RZ, [RZ] ;  /* 0x00000000fffff984 */ /* 0x000fe20000000800 */
[----:B------:R-:W-:Y:S01]  /*12e10*/  @!P6 LDGSTS.E.BYPASS.LTC128B.128 [R21+0xe800], desc[UR4][R18.64] ;  /* 0x0e8000001215efae */ /* 0x000fe2000b981a04 */
[----:B------:R-:W-:-:S02]  /*12e20*/  LOP3.LUT R0, R197, R234, RZ, 0xfc, !PT ;  /* 0x000000eac5007212 */ /* 0x000fc400078efcff */
[----:B------:R-:W-:Y:S01]  /*12e30*/  LOP3.LUT R198, R10, 0x38, R28, 0x78, !PT ;  /* 0x000000380ac67812 */ /* 0x000fe200078e781c */
        /* <DEDUP_REMOVED lines=36> */
[----:B------:R-:W1:Y:S04]  /*13080*/  LDSM.16.M88.4 R28, [R84+UR6+0x2000] ;  /* 0x00200006541c783b */ /* 0x000e680008000200 */
[----:B------:R-:W4:Y:S01]  /*13090*/  LDSM.16.M88.4 R40, [R84+UR6+0x2800] ;  /* 0x002800065428783b */ /* 0x000f220008000200 */
[----:B------:R-:W-:-:S02]  /*130a0*/  MOV R11, 0x20 ;  /* 0x00000020000b7802 */ /* 0x000fc40000000f00 */
[----:B------:R-:W-:Y:S01]  /*130b0*/  LOP3.LUT P6, RZ, R235, 0x2, RZ, 0xc0, !PT ;  /* 0x00000002ebff7812 */ /* 0x000fe200078cc0ff */
[----:B------:R-:W-:Y:S03]  /*130c0*/  LDSM.16.M88.4 R72, [R84+UR6+0x3000] ;  /* 0x003000065448783b */ /* 0x000fe60008000200 */
[----:B------:R-:W-:Y:S01]  /*130d0*/  SEL R70, R11, 0xffffffe0, !P6 ;  /* 0xffffffe00b467807 */ /* 0x000fe20007000000 */
[----:B------:R-:W-:Y:S03]  /*130e0*/  STL [R1+0x8], R197 ;  /* 0x000008c501007387 */ /* 0x000fe60000100800 */
[----:B--2---:R-:W-:Y:S01]  /*130f0*/  IADD3 R4, PT, PT, R0, R70, RZ ;  /* 0x0000004600047210 */ /* 0x004fe20007ffe0ff */
[----:B------:R-:W0:Y:S01]  /*13100*/  LDGDEPBAR ;  /* 0x00000000000079af */ /* 0x000e220000000000 */
[----:B---3--:R-:W-:-:S03]  /*13110*/  IADD3 R3, PT, PT, R84, UR6, RZ ;  /* 0x0000000654037c10 */ /* 0x008fc6000fffe0ff */
[----:B------:R2:W-:Y:S01]  /*13120*/  LDSM.16.M88.4 R12, [R4] ;  /* 0x00000000040c783b */ /* 0x0005e20000000200 */
[----:B------:R-:W-:-:S05]  /*13130*/  IADD3 R2, PT, PT, R3, R70, RZ ;  /* 0x0000004603027210 */ /* 0x000fca0007ffe0ff */
[----:B------:R-:W3:Y:S01]  /*13140*/  LDSM.16.M88.4 R36, [R2+0x2000] ;  /* 0x002000000224783b */ /* 0x000ee20000000200 */
[----:B------:R-:W-:-:S03]  /*13150*/  LOP3.LUT P0, RZ, R235, 0x4, RZ, 0xc0, !PT ;  /* 0x00000004ebff7812 */ /* 0x000fc6000780c0ff */
[----:B------:R-:W5:Y:S04]  /*13160*/  LDSM.16.M88.4 R48, [R2+0x2800] ;  /* 0x002800000230783b */ /* 0x000f680000000200 */
[----:B------:R-:W-:Y:S01]  /*13170*/  LDSM.16.M88.4 R56, [R2+0x3000] ;  /* 0x003000000238783b */ /* 0x000fe20000000200 */
[----:B--2---:R-:W-:-:S04]  /*13180*/  MOV R4, 0x40 ;  /* 0x0000004000047802 */ /* 0x004fc80000000f00 */
[----:B------:R-:W-:-:S04]  /*13190*/  SEL R196, R4, 0xffffffc0, !P0 ;  /* 0xffffffc004c47807 */ /* 0x000fc80004000000 */
[-C--:B------:R-:W-:Y:S02]  /*131a0*/  IADD3 R4, PT, PT, R0, R196.reuse, RZ ;  /* 0x000000c400047210 */ /* 0x080fe40007ffe0ff */
[----:B------:R-:W-:Y:S01]  /*131b0*/  IADD3 R0, PT, PT, R3, R196, RZ ;  /* 0x000000c403007210 */ /* 0x000fe20007ffe0ff */
[C---:B-1----:R-:W-:Y:S02]  /*131c0*/  HMMA.16816.F32 R24, R16.reuse, R28, RZ ;  /* 0x0000001c1018723c */ /* 0x042fe400000018ff */
[----:B------:R-:W-:Y:S04]  /*131d0*/  LDSM.16.M88.4 R8, [R4] ;  /* 0x000000000408783b */ /* 0x000fe80000000200 */
[----:B------:R-:W1:Y:S02]  /*131e0*/  LDSM.16.M88.4 R44, [R0+0x2000] ;  /* 0x00200000002c783b */ /* 0x000e640000000200 */
[C---:B------:R-:W-:Y:S08]  /*131f0*/  HMMA.16816.F32 R28, R16.reuse, R30, RZ ;  /* 0x0000001e101c723c */ /* 0x040ff000000018ff */
[----:B----4-:R-:W-:Y:S01]  /*13200*/  HMMA.16816.F32 R32, R16, R40, RZ ;  /* 0x000000281020723c */ /* 0x010fe200000018ff */
[C---:B------:R-:W-:Y:S01]  /*13210*/  IADD3 R3, PT, PT, R70.reuse, R4, RZ ;  /* 0x0000000446037210 */ /* 0x040fe20007ffe0ff */
[----:B------:R-:W-:Y:S01]  /*13220*/  LDSM.16.M88.4 R64, [R0+0x2800] ;  /* 0x002800000040783b */ /* 0x000fe20000000200 */
[----:B------:R-:W-:-:S03]  /*13230*/  IADD3 R20, PT, PT, R70, R0, RZ ;  /* 0x0000000046147210 */ /* 0x000fc60007ffe0ff */
[----:B------:R-:W-:Y:S02]  /*13240*/  LDSM.16.M88.4 R4, [R3] ;  /* 0x000000000304783b */ /* 0x000fe40000000200 */
[C---:B---3--:R-:W-:Y:S02]  /*13250*/  HMMA.16816.F32 R24, R12.reuse, R36, R24 ;  /* 0x000000240c18723c */ /* 0x048fe40000001818 */
[----:B------:R-:W2:Y:S04]  /*13260*/  LDSM.16.M88.4 R60, [R20+0x2000] ;  /* 0x00200000143c783b */ /* 0x000ea80000000200 */
[----:B------:R-:W3:Y:S02]  /*13270*/  LDSM.16.M88.4 R52, [R20+0x2800] ;  /* 0x002800001434783b */ /* 0x000ee40000000200 */
[C---:B------:R-:W-:Y:S02]  /*13280*/  HMMA.16816.F32 R28, R12.reuse, R38, R28 ;  /* 0x000000260c1c723c */ /* 0x040fe4000000181c */
[----:B------:R-:W-:Y:S04]  /*13290*/  LDSM.16.M88.4 R80, [R0+0x3000] ;  /* 0x003000000050783b */ /* 0x000fe80000000200 */
[----:B------:R-:W-:Y:S02]  /*132a0*/  LDSM.16.M88.4 R76, [R0+0x3800] ;  /* 0x00380000004c783b */ /* 0x000fe40000000200 */
[----:B-----5:R-:W-:Y:S08]  /*132b0*/  HMMA.16816.F32 R36, R12, R48, R32 ;  /* 0x000000300c24723c */ /* 0x020ff00000001820 */
[----:B------:R-:W-:Y:S08]  /*132c0*/  HMMA.16816.F32 R32, R16, R42, RZ ;  /* 0x0000002a1020723c */ /* 0x000ff000000018ff */
[C---:B-1----:R-:W-:Y:S08]  /*132d0*/  HMMA.16816.F32 R24, R8.reuse, R44, R24 ;  /* 0x0000002c0818723c */ /* 0x042ff00000001818 */
[----:B------:R-:W-:Y:S08]  /*132e0*/  HMMA.16816.F32 R28, R8, R46, R28 ;  /* 0x0000002e081c723c */ /* 0x000ff0000000181c */
[----:B------:R-:W-:Y:S08]  /*132f0*/  HMMA.16816.F32 R44, R12, R50, R32 ;  /* 0x000000320c2c723c */ /* 0x000ff00000001820 */
[----:B------:R-:W-:Y:S08]  /*13300*/  HMMA.16816.F32 R32, R16, R72, RZ ;  /* 0x000000481020723c */ /* 0x000ff000000018ff */
[C---:B--2---:R-:W-:Y:S08]  /*13310*/  HMMA.16816.F32 R24, R4.reuse, R60, R24 ;  /* 0x0000003c0418723c */ /* 0x044ff00000001818 */
[----:B------:R-:W-:Y:S01]  /*13320*/  HMMA.16816.F32 R40, R4, R62, R28 ;  /* 0x0000003e0428723c */ /* 0x000fe2000000181c */
[----:B------:R-:W1:Y:S07]  /*13330*/  LDSM.16.M88.4 R60, [R84+UR6+0x3800] ;  /* 0x00380006543c783b */ /* 0x000e6e0008000200 */
[----:B------:R-:W-:Y:S08]  /*13340*/  HMMA.16816.F32 R48, R12, R56, R32 ;  /* 0x000000380c30723c */ /* 0x000ff00000001820 */
[----:B------:R-:W-:Y:S01]  /*13350*/  HMMA.16816.F32 R32, R16, R74, RZ ;  /* 0x0000004a1020723c */ /* 0x000fe200000018ff */
[----:B------:R-:W-:Y:S01]  /*13360*/  FMUL.FTZ R3, R26, UR9 ;  /* 0x000000091a037c20 */ /* 0x000fe20008410000 */
[----:B------:R-:W-:Y:S01]  /*13370*/  FMUL.FTZ R24, R24, UR9 ;  /* 0x0000000918187c20 */ /* 0x000fe20008410000 */
[----:B------:R-:W-:Y:S01]  /*13380*/  FMUL.FTZ R25, R25, UR9 ;  /* 0x0000000919197c20 */ /* 0x000fe20008410000 */
[----:B------:R-:W2:Y:S04]  /*13390*/  LDSM.16.M88.4 R72, [R2+0x3800] ;  /* 0x003800000248783b */ /* 0x000ea80000000200 */
[----:B------:R-:W-:Y:S01]  /*133a0*/  HMMA.16816.F32 R28, R8, R64, R36 ;  /* 0x00000040081c723c */ /* 0x000fe20000001824 */
[----:B------:R4:W1:Y:S08]  /*133b0*/  MUFU.TANH R185, R3 ;  /* 0x0000000300b97308 */ /* 0x0008700000002400 */
[----:B------:R-:W1:Y:S08]  /*133c0*/  MUFU.TANH R187, R24 ;  /* 0x0000001800bb7308 */ /* 0x000e700000002400 */
[----:B------:R5:W1:Y:S01]  /*133d0*/  MUFU.TANH R186, R25 ;  /* 0x0000001900ba7308 */ /* 0x000a620000002400 */
[----:B----4-:R-:W-:-:S02]  /*133e0*/  FMUL.FTZ R3, R27, UR9 ;  /* 0x000000091b037c20 */ /* 0x010fc40008410000 */
[----:B---3--:R-:W-:Y:S05]  /*133f0*/  HMMA.16816.F32 R36, R4, R52, R28 ;  /* 0x000000340424723c */ /* 0x008fea000000181c */
[----:B------:R3:W4:Y:S03]  /*13400*/  MUFU.TANH R184, R3 ;  /* 0x0000000300b87308 */ /* 0x0007260000002400 */
[----:B-----5:R-:W-:Y:S01]  /*13410*/  HMMA.16816.F32 R24, R8, R66, R44 ;  /* 0x000000420818723c */ /* 0x020fe2000000182c */
        /* <DEDUP_REMOVED lines=17> */
[----:B--2---:R-:W-:Y:S08]  /*13530*/  HMMA.16816.F32 R48, R12, R72, R28 ;  /* 0x000000480c30723c */ /* 0x004ff0000000181c */
[----:B------:R-:W-:Y:S01]  /*13540*/  HMMA.16816.F32 R28, R16, R62, RZ ;  /* 0x0000003e101c723c */ /* 0x000fe200000018ff */
[----:B------:R-:W2:Y:S01]  /*13550*/  LDSM.16.M88.4 R60, [R2+0x4000] ;  /* 0x00400000023c783b */ /* 0x000ea20000000200 */
        /* <DEDUP_REMOVED lines=23> */
[----:B--2---:R-:W-:Y:S01]  /*136d0*/  HMMA.16816.F32 R48, R12, R60, R28 ;  /* 0x0000003c0c30723c */ /* 0x004fe2000000181c */
[----:B-1----:R-:W-:-:S06]  /*136e0*/  FMUL.FTZ R3, R32, UR9 ;  /* 0x0000000920037c20 */ /* 0x002fcc0008410000 */
[----:B------:R1:W2:Y:S01]  /*136f0*/  MUFU.TANH R168, R3 ;  /* 0x0000000300a87308 */ /* 0x0002a20000002400 */
        /* <DEDUP_REMOVED lines=14> */
[----:B------:R-:W3:Y:S07]  /*137e0*/  LDSM.16.M88.4 R60, [R84+UR6+0x5000] ;  /* 0x00500006543c783b */ /* 0x000eee0008000200 */
        /* <DEDUP_REMOVED lines=31> */
[----:B---3--:R-:W-:Y:S01]  /*139e0*/  HMMA.16816.F32 R28, R16, R60, RZ ;  /* 0x0000003c101c723c */ /* 0x008fe200000018ff */
[----:B-1----:R-:W-:-:S05]  /*139f0*/  FMUL.FTZ R3, R38, UR9 ;  /* 0x0000000926037c20 */ /* 0x002fca0008410000 */
[----:B------:R1:W3:Y:S02]  /*13a00*/  MUFU.TANH R88, R3 ;  /* 0x0000000300587308 */ /* 0x0002e40000002400 */
        /* <DEDUP_REMOVED lines=20> */
[----:B------:R-:W2:Y:S01]  /*13b50*/  LDSM.16.M88.4 R52, [R20+0x5000] ;  /* 0x005000001434783b */ /* 0x000ea20000000200 */
        /* <DEDUP_REMOVED lines=22> */
[----:B--2---:R-:W-:Y:S04]  /*13cc0*/  HMMA.16816.F32 R32, R4, R52, R24 ;  /* 0x000000340420723c */ /* 0x004fe80000001818 */
[----:B------:R2:W4:Y:S04]  /*13cd0*/  MUFU.TANH R100, R3 ;  /* 0x0000000300647308 */ /* 0x0005280000002400 */
[----:B------:R-:W-:Y:S01]  /*13ce0*/  HMMA.16816.F32 R24, R8, R66, R40 ;  /* 0x000000420818723c */ /* 0x000fe20000001828 */
[----:B------:R-:W5:Y:S07]  /*13cf0*/  LDSM.16.M88.4 R64, [R84+UR6+0x6800] ;  /* 0x006800065440783b */ /* 0x000f6e0008000200 */
[----:B------:R-:W-:Y:S01]  /*13d00*/  HMMA.16816.F32 R40, R12, R62, R28 ;  /* 0x0000003e0c28723c */ /* 0x000fe2000000181c */
[----:B------:R-:W3:Y:S01]  /*13d10*/  LDSM.16.M88.4 R60, [R2+0x6800] ;  /* 0x00680000023c783b */ /* 0x000ee20000000200 */
[----:B--2---:R-:W-:-:S06]  /*13d20*/  FMUL.FTZ R3, R36, UR9 ;  /* 0x0000000924037c20 */ /* 0x004fcc0008410000 */
[----:B------:R-:W-:Y:S01]  /*13d30*/  HMMA.16816.F32 R28, R16, R76, RZ ;  /* 0x0000004c101c723c */ /* 0x000fe200000018ff */
[----:B------:R2:W1:Y:S02]  /*13d40*/  MUFU.TANH R104, R3 ;  /* 0x0000000300687308 */ /* 0x0004640000002400 */
[----:B--2---:R-:W-:-:S06]  /*13d50*/  FMUL.FTZ R3, R37, UR9 ;  /* 0x0000000925037c20 */ /* 0x004fcc0008410000 */
[----:B------:R2:W1:Y:S02]  /*13d60*/  MUFU.TANH R106, R3 ;  /* 0x00000003006a7308 */ /* 0x0004640000002400 */
[----:B--2---:R-:W-:-:S06]  /*13d70*/  FMUL.FTZ R3, R38, UR9 ;  /* 0x0000000926037c20 */ /* 0x004fcc0008410000 */
[----:B------:R2:W1:Y:S02]  /*13d80*/  MUFU.TANH R101, R3 ;  /* 0x0000000300657308 */ /* 0x0004640000002400 */
[----:B--2---:R-:W-:Y:S02]  /*13d90*/  FMUL.FTZ R3, R39, UR9 ;  /* 0x0000000927037c20 */ /* 0x004fe40008410000 */
[----:B------:R-:W-:Y:S01]  /*13da0*/  HMMA.16816.F32 R36, R4, R54, R24 ;  /* 0x000000360424723c */ /* 0x000fe20000001818 */
[----:B------:R-:W2:Y:S03]  /*13db0*/  LDSM.16.M88.4 R52, [R20+0x6000] ;  /* 0x006000001434783b */ /* 0x000ea60000000200 */
        /* <DEDUP_REMOVED lines=30> */
[----:B---3--:R-:W-:Y:S01]  /*13fa0*/  HMMA.16816.F32 R44, R12, R60, R28 ;  /* 0x0000003c0c2c723c */ /* 0x008fe2000000181c */
[----:B-----5:R-:W-:-:S07]  /*13fb0*/  FMUL.FTZ R3, R32, UR9 ;  /* 0x0000000920037c20 */ /* 0x020fce0008410000 */
[----:B------:R-:W-:Y:S01]  /*13fc0*/  HMMA.16816.F32 R28, R16, R66, RZ ;  /* 0x00000042101c723c */ /* 0x000fe200000018ff */
[----:B------:R3:W1:Y:S01]  /*13fd0*/  MUFU.TANH R119, R3 ;  /* 0x0000000300777308 */ /* 0x0006620000002400 */
[----:B------:R-:W5:Y:S01]  /*13fe0*/  LDSM.16.M88.4 R64, [R84+UR6+0x7800] ;  /* 0x007800065440783b */ /* 0x000f620008000200 */
[----:B---3--:R-:W-:-:S06]  /*13ff0*/  FMUL.FTZ R3, R33, UR9 ;  /* 0x0000000921037c20 */ /* 0x008fcc0008410000 */
[----:B------:R3:W1:Y:S02]  /*14000*/  MUFU.TANH R121, R3 ;  /* 0x0000000300797308 */ /* 0x0006640000002400 */
[----:B---3--:R-:W-:-:S06]  /*14010*/  FMUL.FTZ R3, R34, UR9 ;  /* 0x0000000922037c20 */ /* 0x008fcc0008410000 */
[----:B------:R3:W1:Y:S02]  /*14020*/  MUFU.TANH R115, R3 ;  /* 0x0000000300737308 */ /* 0x0006640000002400 */
[----:B---3--:R-:W-:Y:S02]  /*14030*/  FMUL.FTZ R3, R35, UR9 ;  /* 0x0000000923037c20 */ /* 0x008fe40008410000 */
[----:B--2---:R-:W-:Y:S04]  /*14040*/  HMMA.16816.F32 R32, R4, R52, R24 ;  /* 0x000000340420723c */ /* 0x004fe80000001818 */
[----:B------:R2:W3:Y:S04]  /*14050*/  MUFU.TANH R116, R3 ;  /* 0x0000000300747308 */ /* 0x0004e80000002400 */
[----:B------:R-:W-:Y:S01]  /*14060*/  HMMA.16816.F32 R24, R8, R82, R40 ;  /* 0x000000520818723c */ /* 0x000fe20000001828 */
[----:B------:R-:W-:Y:S04]  /*14070*/  STL [R1+0xc], R198 ;  /* 0x00000cc601007387 */ /* 0x000fe80000100800 */
[----:B------:R-:W3:Y:S03]  /*14080*/  LDL R23, [R1+0x4] ;  /* 0x0000040001177983 */ /* 0x000ee60000100800 */
[----:B------:R-:W-:Y:S01]  /*14090*/  HMMA.16816.F32 R40, R12, R62, R28 ;  /* 0x0000003e0c28723c */ /* 0x000fe2000000181c */
[----:B------:R-:W-:Y:S01]  /*140a0*/  LDSM.16.M88.4 R60, [R2+0x7800] ;  /* 0x00780000023c783b */ /* 0x000fe20000000200 */
[----:B--2---:R-:W-:-:S03]  /*140b0*/  FMUL.FTZ R3, R36, UR9 ;  /* 0x0000000924037c20 */ /* 0x004fc60008410000 */
[----:B------:R-:W2:Y:S03]  /*140c0*/  LDL R194, [R1+0x30] ;  /* 0x0000300001c27983 */ /* 0x000ea60000100800 */
[----:B----4-:R-:W-:Y:S01]  /*140d0*/  HMMA.16816.F32 R28, R16, R76, RZ ;  /* 0x0000004c101c723c */ /* 0x010fe200000018ff */
[----:B------:R4:W1:Y:S01]  /*140e0*/  MUFU.TANH R120, R3 ;  /* 0x0000000300787308 */ /* 0x0008620000002400 */
[----:B------:R-:W-:Y:S01]  /*140f0*/  LDSM.16.M88.4 R80, [R0+0x8000] ;  /* 0x008000000050783b */ /* 0x000fe20000000200 */
[----:B----4-:R-:W-:-:S06]  /*14100*/  FMUL.FTZ R3, R37, UR9 ;  /* 0x0000000925037c20 */ /* 0x010fcc0008410000 */
[----:B------:R4:W1:Y:S02]  /*14110*/  MUFU.TANH R125, R3 ;  /* 0x00000003007d7308 */ /* 0x0008640000002400 */
[----:B----4-:R-:W-:-:S06]  /*14120*/  FMUL.FTZ R3, R38, UR9 ;  /* 0x0000000926037c20 */ /* 0x010fcc0008410000 */
[----:B------:R4:W1:Y:S02]  /*14130*/  MUFU.TANH R117, R3 ;  /* 0x0000000300757308 */ /* 0x0008640000002400 */
[----:B----4-:R-:W-:Y:S02]  /*14140*/  FMUL.FTZ R3, R39, UR9 ;  /* 0x0000000927037c20 */ /* 0x010fe40008410000 */
[----:B------:R-:W-:Y:S01]  /*14150*/  HMMA.16816.F32 R36, R4, R54, R24 ;  /* 0x000000360424723c */ /* 0x000fe20000001818 */
[----:B------:R-:W-:Y:S03]  /*14160*/  LDSM.16.M88.4 R52, [R20+0x7000] ;  /* 0x007000001434783b */ /* 0x000fe60000000200 */
[----:B------:R4:W1:Y:S04]  /*14170*/  MUFU.TANH R118, R3 ;  /* 0x0000000300767308 */ /* 0x0008680000002400 */
[----:B------:R-:W-:Y:S08]  /*14180*/  HMMA.16816.F32 R24, R8, R72, R44 ;  /* 0x000000480818723c */ /* 0x000ff0000000182c */
        /* <DEDUP_REMOVED lines=43> */
[----:B------:R-:W3:Y:S01]  /*14440*/  LDSM.16.M88.4 R60, [R84+UR6+0x8800] ;  /* 0x00880006543c783b */ /* 0x000ee20008000200 */
[----:B----4-:R-:W-:-:S06]  /*14450*/  FMUL.FTZ R3, R36, UR9 ;  /* 0x0000000924037c20 */ /* 0x010fcc0008410000 */
[----:B-----5:R-:W-:Y:S01]  /*14460*/  HMMA.16816.F32 R28, R16, R72, RZ ;  /* 0x00000048101c723c */ /* 0x020fe200000018ff */
[----:B------:R4:W1:Y:S02]  /*14470*/  MUFU.TANH R172, R3 ;  /* 0x0000000300ac7308 */ /* 0x0008640000002400 */
[----:B----4-:R-:W-:-:S06]  /*14480*/  FMUL.FTZ R3, R37, UR9 ;  /* 0x0000000925037c20 */ /* 0x010fcc0008410000 */
[----:B------:R4:W1:Y:S02]  /*14490*/  MUFU.TANH R173, R3 ;  /* 0x0000000300ad7308 */ /* 0x0008640000002400 */
[----:B----4-:R-:W-:-:S06]  /*144a0*/  FMUL.FTZ R3, R38, UR9 ;  /* 0x0000000926037c20 */ /* 0x010fcc0008410000 */
[----:B------:R4:W1:Y:S02]  /*144b0*/  MUFU.TANH R161, R3 ;  /* 0x0000000300a17308 */ /* 0x0008640000002400 */
[----:B----4-:R-:W-:Y:S02]  /*144c0*/  FMUL.FTZ R3, R39, UR9 ;  /* 0x0000000927037c20 */ /* 0x010fe40008410000 */
[----:B------:R-:W-:Y:S01]  /*144d0*/  HMMA.16816.F32 R36, R4, R54, R24 ;  /* 0x000000360424723c */ /* 0x000fe20000001818 */
[----:B------:R-:W4:Y:S03]  /*144e0*/  LDSM.16.M88.4 R52, [R84+UR6+0x9000] ;  /* 0x009000065434783b */ /* 0x000f260008000200 */
        /* <DEDUP_REMOVED lines=34> */
[----:B--2---:R-:W-:-:S06]  /*14710*/  FMUL.FTZ R3, R33, UR9 ;  /* 0x0000000921037c20 */ /* 0x004fcc0008410000 */
[----:B------:R2:W1:Y:S10]  /*14720*/  MUFU.TANH R139, R3 ;  /* 0x00000003008b7308 */ /* 0x0004740000002400 */
[----:B------:R-:W-:Y:S01]  /*14730*/  HMMA.16816.F32 R44, R12, R78, R28 ;  /* 0x0000004e0c2c723c */ /* 0x000fe2000000181c */
[----:B------:R3:W-:Y:S01]  /*14740*/  LDSM.16.M88.4 R76, [R2+0x9800] ;  /* 0x00980000024c783b */ /* 0x0007e20000000200 */
[----:B--2---:R-:W-:-:S04]  /*14750*/  FMUL.FTZ R3, R34, UR9 ;  /* 0x0000000922037c20 */ /* 0x004fc80008410000 */
[----:B------:R2:W1:Y:S02]  /*14760*/  MUFU.TANH R138, R3 ;  /* 0x00000003008a7308 */ /* 0x0004640000002400 */
[----:B----4-:R-:W-:Y:S01]  /*14770*/  HMMA.16816.F32 R28, R16, R52, RZ ;  /* 0x00000034101c723c */ /* 0x010fe200000018ff */
[----:B--2---:R-:W-:-:S07]  /*14780*/  FMUL.FTZ R3, R35, UR9 ;  /* 0x0000000923037c20 */ /* 0x004fce0008410000 */
        /* <DEDUP_REMOVED lines=52> */
[----:B------:R-:W-:Y:S01]  /*14ad0*/  IADD3 R132, PT, PT, R23, -0x1, RZ ;  /* 0xffffffff17847810 */ /* 0x000fe20007ffe0ff */
[----:B----4-:R-:W-:-:S03]  /*14ae0*/  FMUL.FTZ R0, R44, UR9 ;  /* 0x000000092c007c20 */ /* 0x010fc60008410000 */
[----:B------:R-:W-:Y:S08]  /*14af0*/  HMMA.16816.F32 R12, R12, R78, R16 ;  /* 0x0000004e0c0c723c */ /* 0x000ff00000001810 */
[----:B------:R-:W-:Y:S01]  /*14b00*/  HMMA.16816.F32 R24, R8, R60, R36 ;  /* 0x0000003c0818723c */ /* 0x000fe20000001824 */
[----:B------:R4:W1:Y:S01]  /*14b10*/  MUFU.TANH R55, R0 ;  /* 0x0000000000377308 */ /* 0x0008620000002400 */
[----:B------:R1:W-:Y:S01]  /*14b20*/  STL [R1], R196 ;  /* 0x000000c401007387 */ /* 0x0003e20000100800 */
        /* <DEDUP_REMOVED lines=36> */
[----:B------:R-:W-:Y:S01]  /*14d70*/  BAR.SYNC.DEFER_BLOCKING 0x0 ;  /* 0x0000000000007b1d */ /* 0x000fe20000010000 */
[----:B------:R-:W-:-:S05]  /*14d80*/  ISETP.GT.AND P1, PT, R132, R194, PT ;  /* 0x000000c28400720c */ /* 0x000fca0003f24270 */
[----:B------:R3:W2:Y:S01]  /*14d90*/  MUFU.TANH R34, R4 ;  /* 0x0000000400227308 */ /* 0x0006a20000002400 */
[----:B-1----:R-:W-:-:S07]  /*14da0*/  FMUL.FTZ R0, R26, UR9 ;  /* 0x000000091a007c20 */ /* 0x002fce0008410000 */
[----:B------:R1:W1:Y:S01]  /*14db0*/  MUFU.TANH R26, R0 ;  /* 0x00000000001a7308 */ /* 0x0002620000002400 */
[----:B---3--:R-:W-:-:S04]  /*14dc0*/  LOP3.LUT R4, R233, 0x1f0, RZ, 0xc0, !PT ;  /* 0x000001f0e9047812 */ /* 0x008fc800078ec0ff */
[----:B-----5:R-:W-:Y:S01]  /*14dd0*/  LEA R4, R2, R4, 0x6 ;  /* 0x0000000402047211 */ /* 0x020fe200078e30ff */
[----:B-1----:R-:W-:-:S04]  /*14de0*/  FMUL.FTZ R0, R27, UR9 ;  /* 0x000000091b007c20 */ /* 0x002fc80008410000 */
[----:B------:R1:W3:Y:S01]  /*14df0*/  MUFU.TANH R25, R0 ;  /* 0x0000000000197308 */ /* 0x0002e20000002400 */
[----:B------:R-:W-:-:S07]  /*14e00*/  FMUL.FTZ R5, R5, UR9 ;  /* 0x0000000905057c20 */ /* 0x000fce0008410000 */
[----:B------:R-:W2:Y:S01]  /*14e10*/  MUFU.TANH R122, R3 ;  /* 0x00000003007a7308 */ /* 0x000ea20000002400 */
[----:B-1----:R-:W-:-:S07]  /*14e20*/  SHF.R.U32.HI R0, RZ, 0x2, R235 ;  /* 0x00000002ff007819 */ /* 0x002fce00000116eb */
[----:B------:R-:W1:Y:S01]  /*14e30*/  MUFU.TANH R24, R6 ;  /* 0x0000000600187308 */ /* 0x000e620000002400 */
[----:B------:R-:W-:-:S07]  /*14e40*/  LOP3.LUT R0, R0, 0x7, RZ, 0xc0, !PT ;  /* 0x0000000700007812 */ /* 0x000fce00078ec0ff */
[----:B------:R-:W1:Y:S01]  /*14e50*/  MUFU.TANH R23, R7 ;  /* 0x0000000700177308 */ /* 0x000e620000002400 */
[----:B------:R-:W-:-:S04]  /*14e60*/  IADD3 R4, PT, PT, -R191, R0, R4 ;  /* 0x00000000bf047210 */ /* 0x000fc80007ffe104 */
[----:B------:R-:W-:-:S03]  /*14e70*/  IADD3 R4, PT, PT, R4, UR8, R188 ;  /* 0x0000000804047c10 */ /* 0x000fc6000fffe0bc */
[----:B------:R5:W1:Y:S02]  /*14e80*/  MUFU.TANH R27, R5 ;  /* 0x00000005001b7308 */ /* 0x000a640000002400 */
[C-C-:B-----5:R-:W-:Y:S02]  /*14e90*/  VIADDMNMX R5, R4.reuse, 0x1, R188.reuse, PT ;  /* 0x0000000104057846 */ /* 0x160fe400038001bc */
[----:B------:R-:W-:Y:S01]  /*14ea0*/  VIADDMNMX R4, R4, 0x9, R188, PT ;  /* 0x0000000904047846 */ /* 0x000fe200038001bc */
[----:B-1234-:R-:W-:Y:S06]  /*14eb0*/  @!P1 BRA `(.L_x_3566) ;  /* 0x0000000800189947 */ /* 0x01efec0003800000 */
        /* <DEDUP_REMOVED lines=13> */
.L_x_3567:
[----:B------:R-:W2:Y:S01]  /*14f90*/  LDL R6, [R1+0x10] ;  /* 0x0000100001067983 */ /* 0x000ea20000100800 */
[----:B------:R-:W1:Y:S01]  /*14fa0*/  LDC R12, c[0x0][0x4f0] ;  /* 0x00013c00ff0c7b82 */ /* 0x000e620000000800 */
[----:B------:R-:W-:Y:S01]  /*14fb0*/  IMAD.SHL.U32 R9, R132, 0x100, RZ ;  /* 0x0000010084097824 */ /* 0x000fe200078e00ff */
[----:B------:R-:W3:Y:S01]  /*14fc0*/  LDCU.64 UR8, c[0x0][0x3a0] ;  /* 0x00007400ff0877ac */ /* 0x000ee20008000a00 */
[----:B------:R-:W-:Y:S01]  /*14fd0*/  MOV R14, R189 ;  /* 0x000000bd000e7202 */ /* 0x000fe20000000f00 */
[----:B------:R-:W-:Y:S02]  /*14fe0*/  IMAD.MOV.U32 R13, RZ, RZ, R190 ;  /* 0x000000ffff0d7224 */ /* 0x000fe400078e00be */
        /* <DEDUP_REMOVED lines=10> */
[----:B--2---:R-:W-:-:S04]  /*15090*/  IADD3 R10, PT, PT, R6, -0x200, RZ ;  /* 0xfffffe00060a7810 */ /* 0x004fc80007ffe0ff */
[----:B------:R-:W-:-:S05]  /*150a0*/  IABS R6, R10 ;  /* 0x0000000a00067213 */ /* 0x000fca0000000000 */
        /* <DEDUP_REMOVED lines=49> */
.L_x_3568:
        /* <DEDUP_REMOVED lines=54> */
.L_x_3566:
[----:B------:R-:W-:Y:S01]  /*15720*/  IMAD.SHL.U32 R0, R235, 0x2, RZ ;  /* 0x00000002eb007824 */ /* 0x000fe200078e00ff */
[----:B------:R-:W1:Y:S04]  /*15730*/  LDCU UR7, c[0x0][0x45c] ;  /* 0x00008b80ff0777ac */ /* 0x000e680008000800 */
[----:B------:R-:W-:-:S05]  /*15740*/  LOP3.LUT R0, R0, 0x6, RZ, 0xc0, !PT ;  /* 0x0000000600007812 */ /* 0x000fca00078ec0ff */
[----:B------:R-:W-:-:S04]  /*15750*/  IMAD R0, R132, 0x100, R0 ;  /* 0x0000010084007824 */ /* 0x000fc800078e0200 */
[C---:B--2---:R-:W-:Y:S01]  /*15760*/  VIADD R2, R0.reuse, 0x1 ;  /* 0x0000000100027836 */ /* 0x044fe20000000000 */
[CC--:B------:R-:W-:Y:S01]  /*15770*/  ISETP.GE.AND P1, PT, R0.reuse, R4.reuse, PT ;  /* 0x000000040000720c */ /* 0x0c0fe20003f26270 */
[C---:B------:R-:W-:Y:S02]  /*15780*/  VIADD R3, R0.reuse, 0x8 ;  /* 0x0000000800037836 */ /* 0x040fe40000000000 */
[----:B------:R-:W-:Y:S01]  /*15790*/  VIADD R6, R0, 0xc8 ;  /* 0x000000c800067836 */ /* 0x000fe20000000000 */
[-C--:B------:R-:W-:Y:S01]  /*157a0*/  ISETP.GE.AND P2, PT, R2, R5.reuse, PT ;  /* 0x000000050200720c */ /* 0x080fe20003f46270 */
[----:B------:R-:W-:Y:S01]  /*157b0*/  VIADD R8, R0, 0xe0 ;  /* 0x000000e000087836 */ /* 0x000fe20000000000 */
[-C--:B------:R-:W-:Y:S01]  /*157c0*/  ISETP.GE.AND P3, PT, R2, R4.reuse, PT ;  /* 0x000000040200720c */ /* 0x080fe20003f66270 */
[C---:B------:R-:W-:Y:S01]  /*157d0*/  VIADD R2, R0.reuse, 0x9 ;  /* 0x0000000900027836 */ /* 0x040fe20000000000 */
[----:B------:R-:W-:Y:S01]  /*157e0*/  FSEL R18, R185, -INF , !P1 ;  /* 0xff800000b9127808 */ /* 0x000fe20004800000 */
[C---:B------:R-:W-:Y:S01]  /*157f0*/  VIADD R13, R0.reuse, 0xe1 ;  /* 0x000000e1000d7836 */ /* 0x040fe20000000000 */
[CC--:B------:R-:W-:Y:S01]  /*15800*/  ISETP.GE.AND P4, PT, R3.reuse, R5.reuse, PT ;  /* 0x000000050300720c */ /* 0x0c0fe20003f86270 */
[----:B------:R-:W-:Y:S01]  /*15810*/  VIADD R12, R0, 0xe9 ;  /* 0x000000e9000c7836 */ /* 0x000fe20000000000 */
[-C--:B------:R-:W-:Y:S01]  /*15820*/  ISETP.GE.AND P6, PT, R2, R5.reuse, PT ;  /* 0x000000050200720c */ /* 0x080fe20003fc6270 */
[----:B------:R-:W-:Y:S01]  /*15830*/  VIADD R11, R0, 0xf0 ;  /* 0x000000f0000b7836 */ /* 0x000fe20000000000 */
[-C--:B------:R-:W-:Y:S01]  /*15840*/  ISETP.GE.AND P1, PT, R2, R4.reuse, PT ;  /* 0x000000040200720c */ /* 0x080fe20003f26270 */
[C---:B------:R-:W-:Y:S01]  /*15850*/  VIADD R2, R0.reuse, 0x11 ;  /* 0x0000001100027836 */ /* 0x040fe20000000000 */
[----:B------:R-:W-:Y:S01]  /*15860*/  ISETP.GE.AND P5, PT, R3, R4, PT ;  /* 0x000000040300720c */ /* 0x000fe20003fa6270 */
[----:B------:R-:W-:Y:S01]  /*15870*/  VIADD R3, R0, 0x10 ;  /* 0x0000001000037836 */ /* 0x000fe20000000000 */
[----:B------:R-:W-:Y:S01]  /*15880*/  FSEL R22, R22, -INF , !P4 ;  /* 0xff80000016167808 */ /* 0x000fe20006000000 */
[----:B------:R-:W-:Y:S01]  /*15890*/  VIADD R14, R0, 0xf1 ;  /* 0x000000f1000e7836 */ /* 0x000fe20000000000 */
[----:B------:R-:W-:Y:S01]  /*158a0*/  FSEL R16, R182, -INF , !P5 ;  /* 0xff800000b6107808 */ /* 0x000fe20006800000 */
[----:B------:R-:W-:Y:S01]  /*158b0*/  VIADD R10, R0, 0xf8 ;  /* 0x000000f8000a7836 */ /* 0x000fe20000000000 */
[----:B------:R-:W-:Y:S01]  /*158c0*/  FSEL R21, R186, -INF , !P2 ;  /* 0xff800000ba157808 */ /* 0x000fe20005000000 */
[----:B------:R-:W-:Y:S01]  /*158d0*/  VIADD R9, R0, 0xf9 ;  /* 0x000000f900097836 */ /* 0x000fe20000000000 */
[----:B------:R-:W-:Y:S01]  /*158e0*/  FSEL R17, R184, -INF , !P3 ;  /* 0xff800000b8117808 */ /* 0x000fe20005800000 */
[----:B------:R-:W-:Y:S01]  /*158f0*/  IMAD.MOV.U32 R182, RZ, RZ, R194 ;  /* 0x000000ffffb67224 */ /* 0x000fe200078e00c2 */
        /* <DEDUP_REMOVED lines=199> */
[C---:B------:R-:W-:Y:S02]  /*16570*/  ISETP.GE.AND P6, PT, R2.reuse, R5, PT ;  /* 0x000000050200720c */ /* 0x040fe40003fc6270 */
[-C--:B------:R-:W-:Y:S01]  /*16580*/  ISETP.GE.AND P1, PT, R2, R4.reuse, PT ;  /* 0x000000040200720c */ /* 0x080fe20003f26270 */
[----:B------:R-:W-:Y:S01]  /*16590*/  VIADD R2, R0, 0xb9 ;  /* 0x000000b900027836 */ /* 0x000fe20000000000 */
[----:B------:R-:W-:Y:S02]  /*165a0*/  ISETP.GE.AND P5, PT, R3, R4, PT ;  /* 0x000000040300720c */ /* 0x000fe40003fa6270 */
[----:B------:R-:W-:-:S02]  /*165b0*/  FSEL R221, R139, -INF , !P6 ;  /* 0xff8000008bdd7808 */ /* 0x000fc40007000000 */
[----:B------:R-:W-:Y:S02]  /*165c0*/  FSEL R195, R138, -INF , !P5 ;  /* 0xff8000008ac37808 */ /* 0x000fe40006800000 */
[C---:B------:R-:W-:Y:S02]  /*165d0*/  ISETP.GE.AND P5, PT, R2.reuse, R5, PT ;  /* 0x000000050200720c */ /* 0x040fe40003fa6270 */
[----:B------:R-:W-:Y:S02]  /*165e0*/  ISETP.GE.AND P6, PT, R2, R4, PT ;  /* 0x000000040200720c */ /* 0x000fe40003fc6270 */
[----:B------:R-:W-:Y:S02]  /*165f0*/  FMNMX3.FTZ R2, R18, R17, R16, !PT ;  /* 0x0000001112027276 */ /* 0x000fe40007810010 */
[----:B------:R-:W-:Y:S02]  /*16600*/  FSEL R190, R146, -INF , !P4 ;  /* 0xff80000092be7808 */ /* 0x000fe40006000000 */
[----:B------:R-:W-:Y:S01]  /*16610*/  ISETP.GE.AND P4, PT, R3, R5, PT ;  /* 0x000000050300720c */ /* 0x000fe20003f86270 */
        /* <DEDUP_REMOVED lines=8> */
[----:B------:R-:W-:-:S02]  /*166a0*/  FSEL R214, R140, -INF , !P4 ;  /* 0xff8000008cd67808 */ /* 0x000fc40006000000 */
[----:B------:R-:W-:Y:S02]  /*166b0*/  FMNMX3.FTZ R2, R2, R31, R50, !PT ;  /* 0x0000001f02027276 */ /* 0x000fe40007810032 */
[----:B------:R-:W-:Y:S02]  /*166c0*/  FSEL R199, R137, -INF , !P1 ;  /* 0xff80000089c77808 */ /* 0x000fe40004800000 */
[C---:B------:R-:W-:Y:S02]  /*166d0*/  ISETP.GE.AND P4, PT, R3.reuse, R5, PT ;  /* 0x000000050300720c */ /* 0x040fe40003f86270 */
[----:B------:R-:W-:Y:S01]  /*166e0*/  ISETP.GE.AND P1, PT, R3, R4, PT ;  /* 0x000000040300720c */ /* 0x000fe20003f26270 */
[----:B------:R-:W-:Y:S01]  /*166f0*/  VIADD R3, R0, 0xc1 ;  /* 0x000000c100037836 */ /* 0x000fe20000000000 */
[----:B------:R-:W-:Y:S02]  /*16700*/  FMNMX3.FTZ R2, R2, R61, R62, !PT ;  /* 0x0000003d02027276 */ /* 0x000fe4000781003e */
[----:B------:R-:W-:-:S02]  /*16710*/  FSEL R225, R124, -INF , !P1 ;  /* 0xff8000007ce17808 */ /* 0x000fc40004800000 */
[----:B------:R-:W-:Y:S02]  /*16720*/  FSEL R219, R136, -INF , !P2 ;  /* 0xff80000088db7808 */ /* 0x000fe40005000000 */
[----:B------:R-:W-:Y:S02]  /*16730*/  FSEL R200, R133, -INF , !P3 ;  /* 0xff80000085c87808 */ /* 0x000fe40005800000 */
[CC--:B------:R-:W-:Y:S02]  /*16740*/  ISETP.GE.AND P1, PT, R0.reuse, R5.reuse, PT ;  /* 0x000000050000720c */ /* 0x0c0fe40003f26270 */
[C---:B------:R-:W-:Y:S02]  /*16750*/  ISETP.GE.AND P3, PT, R3.reuse, R5, PT ;  /* 0x000000050300720c */ /* 0x040fe40003f66270 */
[----:B------:R-:W-:Y:S01]  /*16760*/  ISETP.GE.AND P2, PT, R3, R4, PT ;  /* 0x000000040300720c */ /* 0x000fe20003f46270 */
[----:B------:R-:W-:Y:S01]  /*16770*/  VIADD R3, R0, 0xc9 ;  /* 0x000000c900037836 */ /* 0x000fe20000000000 */
[----:B------:R-:W-:-:S02]  /*16780*/  FMNMX3.FTZ R2, R2, R63, R80, !PT ;  /* 0x0000003f02027276 */ /* 0x000fc40007810050 */
[----:B------:R-:W-:Y:S02]  /*16790*/  FSEL R15, R187, -INF , !P1 ;  /* 0xff800000bb0f7808 */ /* 0x000fe40004800000 */
[----:B------:R-:W-:Y:S02]  /*167a0*/  FMNMX3.FTZ R2, R2, R81, R82, !PT ;  /* 0x0000005102027276 */ /* 0x000fe40007810052 */
[----:B------:R-:W-:Y:S02]  /*167b0*/  FSEL R224, R135, -INF , !P5 ;  /* 0xff80000087e07808 */ /* 0x000fe40006800000 */
[C---:B------:R-:W-:Y:S02]  /*167c0*/  ISETP.GE.AND P5, PT, R3.reuse, R5, PT ;  /* 0x000000050300720c */ /* 0x040fe40003fa6270 */
[----:B------:R-:W-:Y:S02]  /*167d0*/  ISETP.GE.AND P1, PT, R3, R4, PT ;  /* 0x000000040300720c */ /* 0x000fe40003f26270 */
        /* <DEDUP_REMOVED lines=36> */
[----:B------:R-:W-:Y:S02]  /*16a20*/  ISETP.GE.AND P1, PT, R6, R5, PT ;  /* 0x000000050600720c */ /* 0x000fe40003f26270 */
[----:B------:R-:W-:Y:S02]  /*16a30*/  FMNMX3.FTZ R3, R3, R105, R104, !PT ;  /* 0x0000006903037276 */ /* 0x000fe40007810068 */
[----:B------:R-:W-:Y:S02]  /*16a40*/  FMNMX3.FTZ R2, R2, R134, R157, !PT ;  /* 0x0000008602027276 */ /* 0x000fe4000781009d */
[----:B------:R-:W-:-:S02]  /*16a50*/  P2R R7, PR, RZ, 0x2 ;  /* 0x00000002ff077803 */ /* 0x000fc40000000000 */
[----:B------:R-:W-:Y:S02]  /*16a60*/  FMNMX3.FTZ R3, R3, R106, R111, !PT ;  /* 0x0000006a03037276 */ /* 0x000fe4000781006f */
        /* <DEDUP_REMOVED lines=21> */
[----:B------:R-:W-:Y:S02]  /*16bc0*/  FMNMX3.FTZ R2, R2, R170, R172, !PT ;  /* 0x000000aa02027276 */ /* 0x000fe400078100ac */
[----:B------:R-:W-:Y:S02]  /*16bd0*/  FSEL R229, R66, -INF , !P5 ;  /* 0xff80000042e57808 */ /* 0x000fe40006800000 */
[----:B------:R-:W-:Y:S02]  /*16be0*/  ISETP.GE.AND P4, PT, R8, R4, PT ;  /* 0x000000040800720c */ /* 0x000fe40003f86270 */
[----:B------:R-:W-:-:S02]  /*16bf0*/  FSEL R236, R51, -INF , !P1 ;  /* 0xff80000033ec7808 */ /* 0x000fc40004800000 */
[----:B------:R-:W-:Y:S02]  /*16c00*/  FMNMX3.FTZ R0, R0, R227, R231, !PT ;  /* 0x000000e300007276 */ /* 0x000fe400078100e7 */
[----:B------:R-:W-:Y:S02]  /*16c10*/  FSEL R242, R65, -INF , !P2 ;  /* 0xff80000041f27808 */ /* 0x000fe40005000000 */
[----:B------:R-:W-:Y:S02]  /*16c20*/  FMNMX3.FTZ R2, R2, R173, R186, !PT ;  /* 0x000000ad02027276 */ /* 0x000fe400078100ba */
[-C--:B------:R-:W-:Y:S02]  /*16c30*/  ISETP.GE.AND P2, PT, R13, R4.reuse, PT ;  /* 0x000000040d00720c */ /* 0x080fe40003f46270 */
[----:B------:R-:W-:Y:S02]  /*16c40*/  FSEL R239, R46, -INF , !P3 ;  /* 0xff8000002eef7808 */ /* 0x000fe40005800000 */
[----:B------:R-:W-:-:S02]  /*16c50*/  ISETP.GE.AND P1, PT, R6, R4, PT ;  /* 0x000000040600720c */ /* 0x000fc40003f26270 */
[----:B------:R-:W-:Y:S02]  /*16c60*/  FSEL R244, R45, -INF , !P4 ;  /* 0xff8000002df47808 */ /* 0x000fe40006000000 */
[----:B------:R-:W-:Y:S02]  /*16c70*/  FMNMX3.FTZ R0, R0, R229, R236, !PT ;  /* 0x000000e500007276 */ /* 0x000fe400078100ec */
        /* <DEDUP_REMOVED lines=18> */
[----:B------:R-:W-:Y:S02]  /*16da0*/  FSEL R123, R23, -INF , !P1 ;  /* 0xff800000177b7808 */ /* 0x000fe40004800000 */
[----:B------:R-:W-:Y:S02]  /*16db0*/  FMNMX3.FTZ R0, R0, R188, R185, !PT ;  /* 0x000000bc00007276 */ /* 0x000fe400078100b9 */
[----:B------:R-:W-:Y:S02]  /*16dc0*/  FMNMX3.FTZ R2, R2, R237, R238, !PT ;  /* 0x000000ed02027276 */ /* 0x000fe400078100ee */
[----:B------:R-:W-:-:S02]  /*16dd0*/  FMNMX.FTZ R3, R123, R0, !PT ;  /* 0x000000007b037209 */ /* 0x000fc40007810000 */
[----:B------:R-:W-:Y:S02]  /*16de0*/  ISETP.NE.AND P5, PT, R7, RZ, PT ;  /* 0x000000ff0700720c */ /* 0x000fe40003fa5270 */
[----:B------:R-:W-:Y:S02]  /*16df0*/  FMNMX3.FTZ R0, R2, R230, R242, !PT ;  /* 0x000000e602007276 */ /* 0x000fe400078100f2 */
[----:B------:R-:W2:Y:S01]  /*16e00*/  SHFL.BFLY PT, R2, R3, 0x2, 0x1f ;  /* 0x0c401f0003027f89 */ /* 0x000ea200000e0000 */
[-C--:B------:R-:W-:Y:S02]  /*16e10*/  ISETP.GE.AND P3, PT, R8, R5.reuse, PT ;  /* 0x000000050800720c */ /* 0x080fe40003f66270 */
[----:B------:R-:W-:Y:S02]  /*16e20*/  FSEL R240, R55, -INF , !P5 ;  /* 0xff80000037f07808 */ /* 0x000fe40006800000 */
        /* <DEDUP_REMOVED lines=46> */
[C---:B------:R-:W-:Y:S02]  /*17110*/  IMAD.IADD R39, R70.reuse, 0x1, R37 ;  /* 0x0000000146277824 */ /* 0x040fe400078e0225 */
[----:B------:R-:W-:Y:S02]  /*17120*/  IMAD.IADD R60, R70, 0x1, R38 ;  /* 0x00000001463c7824 */ /* 0x000fe400078e0226 */
[----:B--2---:R-:W-:-:S03]  /*17130*/  FFMA.FTZ R2, R19, UR7, -R0 ;  /* 0x0000000713027c23 */ /* 0x004fc60008010800 */
[----:B------:R-:W-:Y:S01]  /*17140*/  LDSM.16.MT88.4 R16, [R60+0xa000] ;  /* 0x00a000003c10783b */ /* 0x000fe20000004200 */
[----:B------:R2:W3:Y:S02]  /*17150*/  MUFU.EX2 R217, R2 ;  /* 0x0000000200d97308 */ /* 0x0004e40000000800 */
[----:B--2---:R-:W-:Y:S01]  /*17160*/  FMUL.FTZ R2, R36, UR7 ;  /* 0x0000000724027c20 */ /* 0x004fe20008410000 */
[----:B---3--:R-:W-:-:S04]  /*17170*/  F2FP.F16.F32.PACK_AB R11, R217, R218 ;  /* 0x000000dad90b723e */ /* 0x008fc800000000ff */
[----:B------:R-:W-:-:S05]  /*17180*/  FSEL R2, R2, RZ, P1 ;  /* 0x000000ff02027208 */ /* 0x000fca0000800000 */
[--C-:B------:R-:W-:Y:S01]  /*17190*/  FFMA.FTZ R7, R15, UR7, -R2.reuse ;  /* 0x000000070f077c23 */ /* 0x100fe20008010802 */
[--C-:B------:R-:W-:Y:S01]  /*171a0*/  FFMA.FTZ R6, R21, UR7, -R2.reuse ;  /* 0x0000000715067c23 */ /* 0x100fe20008010802 */
[----:B------:R-:W-:Y:S02]  /*171b0*/  LDSM.16.MT88.4 R12, [R38+0xa000] ;  /* 0x00a00000260c783b */ /* 0x000fe40000004200 */
        /* <DEDUP_REMOVED lines=8> */
[----:B----4-:R-:W-:-:S05]  /*17240*/  FADD.FTZ R7, R205, R7 ;  /* 0x00000007cd077221 */ /* 0x010fca0000010000 */
[----:B------:R3:W4:Y:S02]  /*17250*/  MUFU.EX2 R212, R6 ;  /* 0x0000000600d47308 */ /* 0x0007240000000800 */
[----:B---3--:R-:W-:Y:S01]  /*17260*/  FFMA.FTZ R6, R28, UR7, -R0 ;  /* 0x000000071c067c23 */ /* 0x008fe20008010800 */
[C---:B----4-:R-:W-:Y:S01]  /*17270*/  F2FP.F16.F32.PACK_AB R10, R212.reuse, R205 ;  /* 0x000000cdd40a723e */ /* 0x050fe200000000ff */
[----:B------:R-:W-:-:S04]  /*17280*/  FADD.FTZ R7, R212, R7 ;  /* 0x00000007d4077221 */ /* 0x000fc80000010000 */
[----:B------:R3:W-:Y:S02]  /*17290*/  MUFU.EX2 R216, R6 ;  /* 0x0000000600d87308 */ /* 0x0007e40000000800 */
[C---:B-1----:R-:W-:Y:S08]  /*172a0*/  HMMA.16816.F32 R40, R8.reuse, R24, RZ ;  /* 0x000000180828723c */ /* 0x042ff000000018ff */
[----:B------:R-:W-:Y:S01]  /*172b0*/  HMMA.16816.F32 R44, R8, R26, RZ ;  /* 0x0000001a082c723c */ /* 0x000fe200000018ff */
[----:B---3--:R-:W-:-:S07]  /*172c0*/  FFMA.FTZ R6, R30, UR7, -R0 ;  /* 0x000000071e067c23 */ /* 0x008fce0008010800 */
[C---:B--2---:R-:W-:Y:S01]  /*172d0*/  HMMA.16816.F32 R24, R8.reuse, R22, RZ ;  /* 0x000000160818723c */ /* 0x044fe200000018ff */
[----:B------:R1:W-:Y:S07]  /*172e0*/  MUFU.EX2 R222, R6 ;  /* 0x0000000600de7308 */ /* 0x0003ee0000000800 */
[C---:B------:R-:W-:Y:S08]  /*172f0*/  HMMA.16816.F32 R56, R8.reuse, R12, RZ ;  /* 0x0000000c0838723c */ /* 0x040ff000000018ff */
[----:B------:R-:W-:Y:S01]  /*17300*/  HMMA.16816.F32 R64, R8, R14, RZ ;  /* 0x0000000e0840723c */ /* 0x000fe200000018ff */
[----:B------:R-:W-:Y:S01]  /*17310*/  LDSM.16.MT88.4 R12, [R60+0xa800] ;  /* 0x00a800003c0c783b */ /* 0x000fe20000004200 */
[----:B-1----:R-:W-:-:S03]  /*17320*/  FFMA.FTZ R6, R31, UR7, -R0 ;  /* 0x000000071f067c23 */ /* 0x002fc60008010800 */
[----:B------:R-:W1:Y:S01]  /*17330*/  LDSM.16.MT88.4 R28, [R37+0xa800] ;  /* 0x00a80000251c783b */ /* 0x000e620000004200 */
[----:B------:R2:W-:Y:S02]  /*17340*/  MUFU.EX2 R220, R6 ;  /* 0x0000000600dc7308 */ /* 0x0005e40000000800 */
[----:B------:R-:W-:Y:S01]  /*17350*/  HMMA.16816.F32 R52, R8, R16, RZ ;  /* 0x000000100834723c */ /* 0x000fe200000018ff */
[----:B--2---:R-:W-:-:S05]  /*17360*/  FFMA.FTZ R6, R32, UR7, -R2 ;  /* 0x0000000720067c23 */ /* 0x004fca0008010802 */
        /* <DEDUP_REMOVED lines=20> */
[----:B------:R-:W-:-:S07]  /*174b0*/  F2FP.F16.F32.PACK_AB R10, R211, R206 ;  /* 0x000000ced30a723e */ /* 0x000fce00000000ff */
[----:B-1----:R-:W-:Y:S01]  /*174c0*/  HMMA.16816.F32 R68, R8, R28, R40 ;  /* 0x0000001c0844723c */ /* 0x002fe20000001828 */
[----:B----4-:R-:W-:-:S04]  /*174d0*/  FFMA.FTZ R6, R61, UR7, -R0 ;  /* 0x000000073d067c23 */ /* 0x010fc80008010800 */
[----:B------:R1:W4:Y:S03]  /*174e0*/  MUFU.EX2 R208, R6 ;  /* 0x0000000600d07308 */ /* 0x0003260000000800 */
[C---:B------:R-:W-:Y:S01]  /*174f0*/  HMMA.16816.F32 R72, R8.reuse, R30, R44 ;  /* 0x0000001e0848723c */ /* 0x040fe2000000182c */
[----:B------:R-:W5:Y:S07]  /*17500*/  LDSM.16.MT88.4 R28, [R37+0xb000] ;  /* 0x00b00000251c783b */ /* 0x000f6e0000004200 */
[----:B--2---:R-:W-:Y:S01]  /*17510*/  HMMA.16816.F32 R40, R8, R20, R32 ;  /* 0x000000140828723c */ /* 0x004fe20000001820 */
[----:B-1----:R-:W-:-:S07]  /*17520*/  FFMA.FTZ R6, R62, UR7, -R0 ;  /* 0x000000073e067c23 */ /* 0x002fce0008010800 */
[C---:B------:R-:W-:Y:S01]  /*17530*/  HMMA.16816.F32 R32, R8.reuse, R22, R24 ;  /* 0x000000160820723c */ /* 0x040fe20000001818 */
[----:B------:R-:W1:Y:S01]  /*17540*/  LDSM.16.MT88.4 R24, [R39+0xb000] ;  /* 0x00b000002718783b */ /* 0x000e620000004200 */
[----:B------:R2:W-:Y:S06]  /*17550*/  MUFU.EX2 R202, R6 ;  /* 0x0000000600ca7308 */ /* 0x0005ec0000000800 */
[C---:B---3--:R-:W-:Y:S08]  /*17560*/  HMMA.16816.F32 R56, R8.reuse, R16, R56 ;  /* 0x000000100838723c */ /* 0x048ff00000001838 */
[----:B------:R-:W-:Y:S01]  /*17570*/  HMMA.16816.F32 R64, R8, R18, R64 ;  /* 0x000000120840723c */ /* 0x000fe20000001840 */
[----:B------:R-:W-:Y:S01]  /*17580*/  LDSM.16.MT88.4 R16, [R38+0xb000] ;  /* 0x00b000002610783b */ /* 0x000fe20000004200 */
[----:B--2---:R-:W-:-:S04]  /*17590*/  FFMA.FTZ R6, R63, UR7, -R0 ;  /* 0x000000073f067c23 */ /* 0x004fc80008010800 */
[----:B------:R2:W3:Y:S02]  /*175a0*/  MUFU.EX2 R210, R6 ;  /* 0x0000000600d27308 */ /* 0x0004e40000000800 */
[C---:B------:R-:W-:Y:S08]  /*175b0*/  HMMA.16816.F32 R44, R8.reuse, R12, R52 ;  /* 0x0000000c082c723c */ /* 0x040ff00000001834 */
[----:B------:R-:W-:Y:S01]  /*175c0*/  HMMA.16816.F32 R20, R8, R14, R48 ;  /* 0x0000000e0814723c */ /* 0x000fe20000001830 */
[----:B----4-:R-:W-:Y:S01]  /*175d0*/  F2FP.F16.F32.PACK_AB R9, R208, R203 ;  /* 0x000000cbd009723e */ /* 0x010fe200000000ff */
[----:B------:R-:W4:Y:S01]  /*175e0*/  LDSM.16.MT88.4 R12, [R60+0xb000] ;  /* 0x00b000003c0c783b */ /* 0x000f220000004200 */
[----:B--2---:R-:W-:Y:S01]  /*175f0*/  FFMA.FTZ R6, R76, UR7, -R2 ;  /* 0x000000074c067c23 */ /* 0x004fe20008010802 */
[----:B---3--:R-:W-:-:S03]  /*17600*/  F2FP.F16.F32.PACK_AB R11, R210, R202 ;  /* 0x000000cad20b723e */ /* 0x008fc600000000ff */
[----:B------:R2:W3:Y:S02]  /*17610*/  MUFU.EX2 R197, R6 ;  /* 0x0000000600c57308 */ /* 0x0004e40000000800 */
[----:B--2---:R-:W-:Y:S01]  /*17620*/  FFMA.FTZ R6, R78, UR7, -R2 ;  /* 0x000000074e067c23 */ /* 0x004fe20008010802 */
[----:B---3--:R-:W-:-:S05]  /*17630*/  FADD.FTZ R7, R197, R7 ;  /* 0x00000007c5077221 */ /* 0x008fca0000010000 */
        /* <DEDUP_REMOVED lines=10> */
[C---:B-----5:R-:W-:Y:S01]  /*176e0*/  HMMA.16816.F32 R52, R8.reuse, R28, R68 ;  /* 0x0000001c0834723c */ /* 0x060fe20000001844 */
        /* <DEDUP_REMOVED lines=8> */
[----:B------:R2:W5:Y:S02]  /*17770*/  MUFU.EX2 R192, R6 ;  /* 0x0000000600c07308 */ /* 0x0005640000000800 */
[C---:B-1----:R-:W-:Y:S08]  /*17780*/  HMMA.16816.F32 R40, R8.reuse, R24, R40 ;  /* 0x000000180828723c */ /* 0x042ff00000001828 */
[----:B------:R-:W-:Y:S01]  /*17790*/  HMMA.16816.F32 R32, R8, R26, R32 ;  /* 0x0000001a0820723c */ /* 0x000fe20000001820 */
[----:B------:R-:W1:Y:S01]  /*177a0*/  LDSM.16.MT88.4 R24, [R39+0xb800] ;  /* 0x00b800002718783b */ /* 0x000e620000004200 */
[----:B--2---:R-:W-:Y:S01]  /*177b0*/  FFMA.FTZ R6, R82, UR7, -R0 ;  /* 0x0000000752067c23 */ /* 0x004fe20008010800 */
[----:B------:R-:W-:-:S05]  /*177c0*/  IMAD.MOV.U32 R82, RZ, RZ, R191 ;  /* 0x000000ffff527224 */ /* 0x000fca00078e00bf */
[C---:B----4-:R-:W-:Y:S01]  /*177d0*/  HMMA.16816.F32 R48, R8.reuse, R12, R44 ;  /* 0x0000000c0830723c */ /* 0x050fe2000000182c */
[----:B------:R2:W-:Y:S07]  /*177e0*/  MUFU.EX2 R187, R6 ;  /* 0x0000000600bb7308 */ /* 0x0005ee0000000800 */
[C---:B------:R-:W-:Y:S01]  /*177f0*/  HMMA.16816.F32 R20, R8.reuse, R14, R20 ;  /* 0x0000000e0814723c */ /* 0x040fe20000001814 */
[----:B------:R-:W4:Y:S07]  /*17800*/  LDSM.16.MT88.4 R12, [R60+0xb800] ;  /* 0x00b800003c0c783b */ /* 0x000f2e0000004200 */
[----:B------:R-:W-:Y:S01]  /*17810*/  HMMA.16816.F32 R56, R8, R16, R56 ;  /* 0x000000100838723c */ /* 0x000fe20000001838 */
[----:B--2---:R-:W-:-:S04]  /*17820*/  FFMA.FTZ R6, R83, UR7, -R0 ;  /* 0x0000000753067c23 */ /* 0x004fc80008010800 */
[----:B------:R2:W3:Y:S03]  /*17830*/  MUFU.EX2 R191, R6 ;  /* 0x0000000600bf7308 */ /* 0x0004e60000000800 */
[----:B------:R-:W-:Y:S01]  /*17840*/  HMMA.16816.F32 R76, R8, R18, R64 ;  /* 0x00000012084c723c */ /* 0x000fe20000001840 */
[----:B------:R-:W4:Y:S01]  /*17850*/  LDSM.16.MT88.4 R16, [R38+0xb800] ;  /* 0x00b800002610783b */ /* 0x000f220000004200 */
[----:B-----5:R-:W-:Y:S01]  /*17860*/  F2FP.F16.F32.PACK_AB R9, R192, R188 ;  /* 0x000000bcc009723e */ /* 0x020fe200000000ff */
[----:B--2---:R-:W-:Y:S01]  /*17870*/  FFMA.FTZ R6, R85, UR7, -R2 ;  /* 0x0000000755067c23 */ /* 0x004fe20008010802 */
        /* <DEDUP_REMOVED lines=176> */
[----:B------:R2:W-:Y:S03]  /*18380*/  MUFU.EX2 R124, R6 ;  /* 0x00000006007c7308 */ /* 0x0005e60000000800 */
[C---:B---3--:R-:W-:Y:S08]  /*18390*/  HMMA.16816.F32 R52, R8.reuse, R28, R52 ;  /* 0x0000001c0834723c */ /* 0x048ff00000001834 */
[----:B------:R-:W-:Y:S01]  /*183a0*/  HMMA.16816.F32 R72, R8, R30, R72 ;  /* 0x0000001e0848723c */ /* 0x000fe20000001848 */
[----:B------:R-:W3:Y:S01]  /*183b0*/  LDSM.16.MT88.4 R28, [R37+0xe800] ;  /* 0x00e80000251c783b */ /* 0x000ee20000004200 */
[----:B--2---:R-:W-:Y:S01]  /*183c0*/  FFMA.FTZ R6, R160, UR7, -R0 ;  /* 0x00000007a0067c23 */ /* 0x004fe20008010800 */
[----:B------:R-:W-:-:S03]  /*183d0*/  IMAD.MOV.U32 R160, RZ, RZ, R123 ;  /* 0x000000ffffa07224 */ /* 0x000fc600078e007b */
[----:B------:R2:W5:Y:S02]  /*183e0*/  MUFU.EX2 R127, R6 ;  /* 0x00000006007f7308 */ /* 0x0005640000000800 */
[C---:B------:R-:W-:Y:S08]  /*183f0*/  HMMA.16816.F32 R48, R8.reuse, R24, R44 ;  /* 0x000000180830723c */ /* 0x040ff0000000182c */
[----:B------:R-:W-:Y:S01]  /*18400*/  HMMA.16816.F32 R44, R8, R26, R32 ;  /* 0x0000001a082c723c */ /* 0x000fe20000001820 */
[----:B------:R-:W3:Y:S01]  /*18410*/  LDSM.16.MT88.4 R24, [R39+0xe800] ;  /* 0x00e800002718783b */ /* 0x000ee20000004200 */
[----:B--2---:R-:W-:-:S06]  /*18420*/  FFMA.FTZ R6, R161, UR7, -R0 ;  /* 0x00000007a1067c23 */ /* 0x004fcc0008010800 */
[C---:B----4-:R-:W-:Y:S01]  /*18430*/  HMMA.16816.F32 R40, R8.reuse, R12, R40 ;  /* 0x0000000c0828723c */ /* 0x050fe20000001828 */
[----:B------:R-:W-:Y:S01]  /*18440*/  IMAD.MOV.U32 R161, RZ, RZ, R68 ;  /* 0x000000ffffa17224 */ /* 0x000fe200078e0044 */
[----:B------:R2:W-:Y:S06]  /*18450*/  MUFU.EX2 R126, R6 ;  /* 0x00000006007e7308 */ /* 0x0005ec0000000800 */
[C---:B------:R-:W-:Y:S01]  /*18460*/  HMMA.16816.F32 R20, R8.reuse, R14, R20 ;  /* 0x0000000e0814723c */ /* 0x040fe20000001814 */
[----:B------:R-:W4:Y:S07]  /*18470*/  LDSM.16.MT88.4 R12, [R60+0xe800] ;  /* 0x00e800003c0c783b */ /* 0x000f2e0000004200 */
[----:B-1----:R-:W-:Y:S01]  /*18480*/  HMMA.16816.F32 R64, R8, R16, R64 ;  /* 0x000000100840723c */ /* 0x002fe20000001840 */
[----:B--2---:R-:W-:Y:S01]  /*18490*/  FFMA.FTZ R6, R163, UR7, -R0 ;  /* 0x00000007a3067c23 */ /* 0x004fe20008010800 */
[----:B------:R-:W-:-:S03]  /*184a0*/  IMAD.MOV.U32 R163, RZ, RZ, R80 ;  /* 0x000000ffffa37224 */ /* 0x000fc600078e0050 */
[----:B------:R1:W2:Y:S03]  /*184b0*/  MUFU.EX2 R125, R6 ;  /* 0x00000006007d7308 */ /* 0x0002a60000000800 */
[----:B------:R-:W-:Y:S01]  /*184c0*/  HMMA.16816.F32 R76, R8, R18, R76 ;  /* 0x00000012084c723c */ /* 0x000fe2000000184c */
[----:B------:R-:W4:Y:S01]  /*184d0*/  LDSM.16.MT88.4 R16, [R38+0xe800] ;  /* 0x00e800002610783b */ /* 0x000f220000004200 */
[----:B-----5:R-:W-:Y:S01]  /*184e0*/  F2FP.F16.F32.PACK_AB R9, R127, R124 ;  /* 0x0000007c7f09723e */ /* 0x020fe200000000ff */
[----:B-1----:R-:W-:Y:S01]  /*184f0*/  FFMA.FTZ R6, R167, UR7, -R2 ;  /* 0x00000007a7067c23 */ /* 0x002fe20008010802 */
[----:B--2---:R-:W-:Y:S01]  /*18500*/  F2FP.F16.F32.PACK_AB R11, R125, R126 ;  /* 0x0000007e7d0b723e */ /* 0x004fe200000000ff */
[----:B------:R-:W-:Y:S02]  /*18510*/  IMAD.MOV.U32 R167, RZ, RZ, R82 ;  /* 0x000000ffffa77224 */ /* 0x000fe400078e0052 */
[----:B------:R1:W-:Y:S02]  /*18520*/  MUFU.EX2 R123, R6 ;  /* 0x00000006007b7308 */ /* 0x0003e40000000800 */
[----:B-1----:R-:W-:Y:S01]  /*18530*/  FFMA.FTZ R6, R170, UR7, -R2 ;  /* 0x00000007aa067c23 */ /* 0x002fe20008010802 */
[----:B------:R-:W-:-:S05]  /*18540*/  IMAD.MOV.U32 R170, RZ, RZ, R122 ;  /* 0x000000ffffaa7224 */ /* 0x000fca00078e007a */
        /* <DEDUP_REMOVED lines=9> */
[C---:B---3--:R-:W-:Y:S08]  /*185e0*/  HMMA.16816.F32 R32, R8.reuse, R28, R52 ;  /* 0x0000001c0820723c */ /* 0x048ff00000001834 */
[----:B------:R-:W-:Y:S01]  /*185f0*/  HMMA.16816.F32 R56, R8, R24, R48 ;  /* 0x000000180838723c */ /* 0x000fe20000001830 */
[----:B------:R-:W-:Y:S01]  /*18600*/  LDSM.16.MT88.4 R48, [R39+0xf000] ;  /* 0x00f000002730783b */ /* 0x000fe20000004200 */
[----:B-1----:R-:W-:-:S06]  /*18610*/  FFMA.FTZ R6, R179, UR7, -R0 ;  /* 0x00000007b3067c23 */ /* 0x002fcc0008010800 */
[C---:B------:R-:W-:Y:S01]  /*18620*/  HMMA.16816.F32 R52, R8.reuse, R26, R44 ;  /* 0x0000001a0834723c */ /* 0x040fe2000000182c */
[----:B------:R1:W2:Y:S01]  /*18630*/  MUFU.EX2 R118, R6 ;  /* 0x0000000600767308 */ /* 0x0002a20000000800 */
[----:B------:R-:W3:Y:S06]  /*18640*/  LDSM.16.MT88.4 R24, [R37+0xf000] ;  /* 0x00f000002518783b */ /* 0x000eec0000004200 */
[C---:B----4-:R-:W-:Y:S01]  /*18650*/  HMMA.16816.F32 R68, R8.reuse, R12, R40 ;  /* 0x0000000c0844723c */ /* 0x050fe20000001828 */
[----:B------:R-:W-:Y:S07]  /*18660*/  LDSM.16.MT88.4 R40, [R39+0xf800] ;  /* 0x00f800002728783b */ /* 0x000fee0000004200 */
[----:B------:R-:W-:Y:S01]  /*18670*/  HMMA.16816.F32 R20, R8, R14, R20 ;  /* 0x0000000e0814723c */ /* 0x000fe20000001814 */
[----:B------:R-:W4:Y:S01]  /*18680*/  LDSM.16.MT88.4 R12, [R60+0xf000] ;  /* 0x00f000003c0c783b */ /* 0x000f220000004200 */
[----:B-1----:R-:W-:-:S04]  /*18690*/  FFMA.FTZ R6, R180, UR7, -R0 ;  /* 0x00000007b4067c23 */ /* 0x002fc80008010800 */
[----:B------:R1:W-:Y:S02]  /*186a0*/  MUFU.EX2 R119, R6 ;  /* 0x0000000600777308 */ /* 0x0003e40000000800 */
[C---:B------:R-:W-:Y:S08]  /*186b0*/  HMMA.16816.F32 R64, R8.reuse, R16, R64 ;  /* 0x000000100840723c */ /* 0x040ff00000001840 */
[----:B------:R-:W-:Y:S01]  /*186c0*/  HMMA.16816.F32 R76, R8, R18, R76 ;  /* 0x00000012084c723c */ /* 0x000fe2000000184c */
[----:B------:R-:W5:Y:S01]  /*186d0*/  LDSM.16.MT88.4 R16, [R38+0xf000] ;  /* 0x00f000002610783b */ /* 0x000f620000004200 */
[----:B-1----:R-:W-:-:S06]  /*186e0*/  FFMA.FTZ R6, R184, UR7, -R0 ;  /* 0x00000007b8067c23 */ /* 0x002fcc0008010800 */
[----:B------:R-:W-:Y:S01]  /*186f0*/  HMMA.16816.F32 R72, R8, R30, R72 ;  /* 0x0000001e0848723c */ /* 0x000fe20000001848 */
[----:B--2---:R-:W-:Y:S01]  /*18700*/  F2FP.F16.F32.PACK_AB R9, R118, R116 ;  /* 0x000000747609723e */ /* 0x004fe200000000ff */
        /* <DEDUP_REMOVED lines=16> */
[----:B------:R-:W2:Y:S01]  /*18810*/  LDSM.16.MT88.4 R24, [R37+0xf800] ;  /* 0x00f800002518783b */ /* 0x000ea20000004200 */
[----:B-1----:R-:W-:-:S06]  /*18820*/  FFMA.FTZ R6, R199, UR7, -R0 ;  /* 0x00000007c7067c23 */ /* 0x002fcc0008010800 */
[C---:B------:R-:W-:Y:S01]  /*18830*/  HMMA.16816.F32 R44, R8.reuse, R48, R56 ;  /* 0x00000030082c723c */ /* 0x040fe20000001838 */
[----:B------:R1:W3:Y:S01]  /*18840*/  MUFU.EX2 R111, R6 ;  /* 0x00000006006f7308 */ /* 0x0002e20000000800 */
[----:B------:R-:W-:Y:S06]  /*18850*/  LDSM.16.MT88.4 R56, [R38+0xf800] ;  /* 0x00f800002638783b */ /* 0x000fec0000004200 */
[C---:B------:R-:W-:Y:S08]  /*18860*/  HMMA.16816.F32 R48, R8.reuse, R50, R52 ;  /* 0x000000320830723c */ /* 0x040ff00000001834 */
[----:B----4-:R-:W-:Y:S01]  /*18870*/  HMMA.16816.F32 R72, R8, R12, R68 ;  /* 0x0000000c0848723c */ /* 0x010fe20000001844 */
[----:B-1----:R-:W-:-:S04]  /*18880*/  FFMA.FTZ R6, R200, UR7, -R0 ;  /* 0x00000007c8067c23 */ /* 0x002fc80008010800 */
[----:B------:R1:W-:Y:S03]  /*18890*/  MUFU.EX2 R110, R6 ;  /* 0x00000006006e7308 */ /* 0x0003e60000000800 */
[C---:B------:R-:W-:Y:S01]  /*188a0*/  HMMA.16816.F32 R52, R8.reuse, R14, R20 ;  /* 0x0000000e0834723c */ /* 0x040fe20000001814 */
[----:B------:R-:W4:Y:S07]  /*188b0*/  LDSM.16.MT88.4 R12, [R60+0xf800] ;  /* 0x00f800003c0c783b */ /* 0x000f2e0000004200 */
[----:B-----5:R-:W-:Y:S01]  /*188c0*/  HMMA.16816.F32 R64, R8, R16, R64 ;  /* 0x000000100840723c */ /* 0x020fe20000001840 */
[----:B-1----:R-:W-:-:S07]  /*188d0*/  FFMA.FTZ R6, R201, UR7, -R0 ;  /* 0x00000007c9067c23 */ /* 0x002fce0008010800 */
[----:B------:R-:W-:Y:S01]  /*188e0*/  HMMA.16816.F32 R76, R8, R18, R76 ;  /* 0x00000012084c723c */ /* 0x000fe2000000184c */
[----:B------:R-:W1:Y:S01]  /*188f0*/  LDSM.16.MT88.4 R16, [R37+0x10000] ;  /* 0x010000002510783b */ /* 0x000e620000004200 */
[----:B---3--:R-:W-:Y:S01]  /*18900*/  F2FP.F16.F32.PACK_AB R9, R111, R108 ;  /* 0x0000006c6f09723e */ /* 0x008fe200000000ff */
[----:B------:R3:W5:Y:S02]  /*18910*/  MUFU.EX2 R109, R6 ;  /* 0x00000006006d7308 */ /* 0x0007640000000800 */
[----:B---3--:R-:W-:Y:S01]  /*18920*/  FFMA.FTZ R6, R214, UR7, -R2 ;  /* 0x00000007d6067c23 */ /* 0x008fe20008010802 */
[----:B-----5:R-:W-:-:S05]  /*18930*/  F2FP.F16.F32.PACK_AB R11, R109, R110 ;  /* 0x0000006e6d0b723e */ /* 0x020fca00000000ff */
[----:B------:R3:W-:Y:S02]  /*18940*/  MUFU.EX2 R107, R6 ;  /* 0x00000006006b7308 */ /* 0x0007e40000000800 */
[----:B---3--:R-:W-:-:S06]  /*18950*/  FFMA.FTZ R6, R221, UR7, -R2 ;  /* 0x00000007dd067c23 */ /* 0x008fcc0008010802 */
        /* <DEDUP_REMOVED lines=9> */
[C---:B--2---:R-:W-:Y:S08]  /*189f0*/  HMMA.16816.F32 R20, R8.reuse, R26, R32 ;  /* 0x0000001a0814723c */ /* 0x044ff00000001820 */
[----:B------:R-:W-:Y:S01]  /*18a00*/  HMMA.16816.F32 R32, R8, R42, R48 ;  /* 0x0000002a0820723c */ /* 0x000fe20000001830 */
[----:B---3--:R-:W-:-:S07]  /*18a10*/  FFMA.FTZ R6, R228, UR7, -R0 ;  /* 0x00000007e4067c23 */ /* 0x008fce0008010800 */
[----:B----4-:R-:W-:Y:S01]  /*18a20*/  HMMA.16816.F32 R48, R8, R12, R72 ;  /* 0x0000000c0830723c */ /* 0x010fe20000001848 */
        /* <DEDUP_REMOVED lines=110> */
[----:B------:R-:W-:Y:S01]  /*19110*/  IMAD.MOV.U32 R249, RZ, RZ, R149 ;  /* 0x000000fffff97224 */ /* 0x000fe200078e0095 */
[----:B------:R1:W3:Y:S01]  /*19120*/  MUFU.EX2 R69, R12 ;  /* 0x0000000c00457308 */ /* 0x0002e20000000800 */
[----:B------:R-:W-:Y:S01]  /*19130*/  FADD.FTZ R7, R159, R7 ;  /* 0x000000079f077221 */ /* 0x000fe20000010000 */
[----:B------:R-:W-:Y:S02]  /*19140*/  FADD.FTZ R6, R154, R6 ;  /* 0x000000069a067221 */ /* 0x000fe40000010000 */
[----:B------:R-:W-:Y:S01]  /*19150*/  ISETP.GT.AND P1, PT, R132, R249, PT ;  /* 0x000000f98400720c */ /* 0x000fe20003f24270 */
        /* <DEDUP_REMOVED lines=53> */
[----:B---3--:R-:W-:Y:S02]  /*194b0*/  HMMA.16816.F32 R160, R8, R24, R80 ;  /* 0x0000001808a0723c */ /* 0x008fe40000001850 */
        /* <DEDUP_REMOVED lines=16> */
[----:B------:R-:W1:Y:S01]  /*195c0*/  LDSM.16.MT88.4 R156, [R38+0x11800] ;  /* 0x01180000269c783b */ /* 0x000e620000004200 */
        /* <DEDUP_REMOVED lines=13> */
[----:B--2---:R-:W-:Y:S01]  /*196a0*/  FFMA.FTZ R7, R150, UR7, -R2 ;  /* 0x0000000796077c23 */ /* 0x004fe20008010802 */
[----:B------:R-:W-:Y:S02]  /*196b0*/  FADD.FTZ R2, R114, R6 ;  /* 0x0000000672027221 */ /* 0x000fe40000010000 */
[----:B------:R-:W-:Y:S01]  /*196c0*/  FADD.FTZ R0, R101, R0 ;  /* 0x0000000065007221 */ /* 0x000fe20000010000 */
[----:B------:R-:W2:Y:S01]  /*196d0*/  LDSM.16.MT88.4 R148, [R39+0x11800] ;  /* 0x011800002794783b */ /* 0x000ea20000004200 */
        /* <DEDUP_REMOVED lines=26> */
[C---:B--2---:R-:W-:Y:S01]  /*19880*/  HMMA.16816.F32 R144, R164.reuse, R148, R52 ;  /* 0x00000094a490723c */ /* 0x044fe20000001834 */
        /* <DEDUP_REMOVED lines=21> */
[----:B------:R-:W-:Y:S09]  /*199e0*/  @!P1 BRA `(.L_x_3569) ;  /* 0x0000007400949947 */ /* 0x000ff20003800000 */
        /* <DEDUP_REMOVED lines=27> */
[----:B------:R-:W-:-:S03]  /*19ba0*/  IMAD.HI.U32 R0, R2, R6, RZ ;  /* 0x0000000602007227 */ /* 0x000fc600078e00ff */
        /* <DEDUP_REMOVED lines=45> */
.L_x_3570:
        /* <DEDUP_REMOVED lines=11> */
.L_x_3571:
[----:B------:R-:W4:Y:S01]  /*19f30*/  LDL R14, [R1+0x20] ;  /* 0x00002000010e7983 */ /* 0x000f220000100800 */
[----:B------:R-:W5:Y:S03]  /*19f40*/  LDCU.64 UR8, c[0x0][0x3c0] ;  /* 0x00007800ff0877ac */ /* 0x000f660008000a00 */
[----:B------:R-:W2:Y:S04]  /*19f50*/  LDL R15, [R1+0x1c] ;  /* 0x00001c00010f7983 */ /* 0x000ea80000100800 */
[----:B------:R-:W3:Y:S04]  /*19f60*/  LDL.LU R18, [R1] ;  /* 0x0000000001127983 */ /* 0x000ee80000300800 */
[----:B------:R-:W3:Y:S01]  /*19f70*/  LDL R19, [R1+0x4] ;  /* 0x0000040001137983 */ /* 0x000ee20000100800 */
[----:B-----5:R-:W-:-:S02]  /*19f80*/  USHF.L.U32 UR7, UR8, 0x5, URZ ;  /* 0x0000000508077899 */ /* 0x020fc400080006ff */
[----:B------:R-:W-:Y:S01]  /*19f90*/  USHF.L.U64.HI UR9, UR8, 0x5, UR9 ;  /* 0x0000000508097899 */ /* 0x000fe20008010209 */
[----:B------:R-:W-:-:S05]  /*19fa0*/  IMAD.SHL.U32 R21, R235, 0x8, RZ ;  /* 0x00000008eb157824 */ /* 0x000fca00078e00ff */
[----:B------:R-:W-:-:S04]  /*19fb0*/  LOP3.LUT R0, R21, 0x1f8, RZ, 0xc0, !PT ;  /* 0x000001f815007812 */ /* 0x000fc800078ec0ff */
[----:B------:R-:W-:-:S04]  /*19fc0*/  LOP3.LUT R0, R0, 0x38, R235, 0x78, !PT ;  /* 0x0000003800007812 */ /* 0x000fc800078e78eb */
[----:B------:R-:W-:-:S04]  /*19fd0*/  LOP3.LUT R0, R0, 0x1e00, R21, 0xf8, !PT ;  /* 0x00001e0000007812 */ /* 0x000fc800078ef815 */
[----:B------:R-:W-:Y:S02]  /*19fe0*/  LEA R0, R0, UR6, 0x1 ;  /* 0x0000000600007c11 */ /* 0x000fe4000f8e08ff */
[----:B------:R-:W-:Y:S01]  /*19ff0*/  SHF.R.U32.HI R233, RZ, 0x1, R235 ;  /* 0x00000001ffe97819 */ /* 0x000fe200000116eb */
[C---:B------:R-:W-:Y:S02]  /*1a000*/  IMAD.SHL.U32 R20, R235.reuse, 0x40, RZ ;  /* 0x00000040eb147824 */ /* 0x040fe400078e00ff */
[----:B------:R-:W-:Y:S01]  /*1a010*/  IMAD.SHL.U32 R234, R235, 0x20, RZ ;  /* 0x00000020ebea7824 */ /* 0x000fe200078e00ff */
[----:B------:R-:W-:Y:S02]  /*1a020*/  LOP3.LUT R2, R233, 0x8, RZ, 0xc0, !PT ;  /* 0x00000008e9027812 */ /* 0x000fe400078ec0ff */
[----:B------:R-:W-:Y:S02]  /*1a030*/  LOP3.LUT R248, R20, 0x200, RZ, 0xc0, !PT ;  /* 0x0000020014f87812 */ /* 0x000fe400078ec0ff */
[----:B------:R-:W-:-:S02]  /*1a040*/  LOP3.LUT R2, R2, 0x1c0, R20, 0xf8, !PT ;  /* 0x000001c002027812 */ /* 0x000fc400078ef814 */
[----:B------:R-:W-:Y:S02]  /*1a050*/  LOP3.LUT R234, R234, 0x7c00, RZ, 0xc0, !PT ;  /* 0x00007c00eaea7812 */ /* 0x000fe400078ec0ff */
[----:B------:R-:W-:Y:S02]  /*1a060*/  LOP3.LUT R247, R2, 0x38, R21, 0x78, !PT ;  /* 0x0000003802f77812 */ /* 0x000fe400078e7815 */
[----:B------:R-:W-:-:S04]  /*1a070*/  LOP3.LUT R2, R248, R234, RZ, 0xfc, !PT ;  /* 0x000000eaf8027212 */ /* 0x000fc800078efcff */
[----:B------:R-:W-:-:S04]  /*1a080*/  LOP3.LUT R2, R2, R247, RZ, 0xfc, !PT ;  /* 0x000000f702027212 */ /* 0x000fc800078efcff */
[----:B------:R-:W-:Y:S02]  /*1a090*/  LEA R2, R2, UR6, 0x1 ;  /* 0x0000000602027c11 */ /* 0x000fe4000f8e08ff */
[----:B------:R-:W-:Y:S02]  /*1a0a0*/  LOP3.LUT P2, RZ, R235, 0x2, RZ, 0xc0, !PT ;  /* 0x00000002ebff7812 */ /* 0x000fe4000784c0ff */
[----:B----4-:R-:W-:-:S04]  /*1a0b0*/  IADD3 R10, P1, PT, R14, UR7, RZ ;  /* 0x000000070e0a7c10 */ /* 0x010fc8000ff3e0ff */
[----:B--2---:R-:W-:Y:S01]  /*1a0c0*/  IADD3.X R11, PT, PT, R15, UR9, RZ, P1, !PT ;  /* 0x000000090f0b7c10 */ /* 0x004fe20008ffe4ff */
[----:B------:R-:W-:Y:S01]  /*1a0d0*/  @!PT LDS RZ, [RZ] ;  /* 0x00000000fffff984 */ /* 0x000fe20000000800 */
[----:B------:R-:W-:Y:S01]  /*1a0e0*/  @!PT LDS RZ, [RZ] ;  /* 0x00000000fffff984 */ /* 0x000fe20000000800 */
[----:B------:R-:W-:Y:S01]  /*1a0f0*/  @!PT LDS RZ, [RZ] ;  /* 0x00000000fffff984 */ /* 0x000fe20000000800 */
[----:B------:R2:W-:Y:S01]  /*1a100*/  LDGSTS.E.BYPASS.LTC128B.128 [R0+0xa000], desc[UR4][R14.64] ;  /* 0x0a0000000e007fae */ /* 0x0005e2000b981a04 */
[----:B------:R-:W-:-:S03]  /*1a110*/  IADD3 R8, P1, PT, R10, UR7, RZ ;  /* 0x000000070a087c10 */ /* 0x000fc6000ff3e0ff */
[----:B------:R4:W-:Y:S01]  /*1a120*/  LDGSTS.E.BYPASS.LTC128B.128 [R0+0xa800], desc[UR4][R10.64] ;  /* 0x0a8000000a007fae */ /* 0x0009e2000b981a04 */
[----:B------:R-:W-:Y:S02]  /*1a130*/  IADD3.X R9, PT, PT, R11, UR9, RZ, P1, !PT ;  /* 0x000000090b097c10 */ /* 0x000fe40008ffe4ff */
[----:B---3--:R-:W-:-:S03]  /*1a140*/  IADD3 R6, P1, PT, R8, UR7, RZ ;  /* 0x0000000708067c10 */ /* 0x008fc6000ff3e0ff */
        /* <DEDUP_REMOVED lines=9> */
[----:B------:R-:W-:Y:S01]  /*1a1e0*/  LDGSTS.E.BYPASS.LTC128B.128 [R0+0xc800], desc[UR4][R16.64] ;  /* 0x0c80000010007fae */ /* 0x000fe2000b981a04 */
[----:B------:R-:W-:Y:S02]  /*1a1f0*/  IADD3.X R15, PT, PT, R17, UR9, RZ, P1, !PT ;  /* 0x00000009110f7c10 */ /* 0x000fe40008ffe4ff */
[----:B----4-:R-:W-:-:S03]  /*1a200*/  IADD3 R10, P1, PT, R14, UR7, RZ ;  /* 0x000000070e0a7c10 */ /* 0x010fc6000ff3e0ff */
[----:B------:R2:W-:Y:S01]  /*1a210*/  LDGSTS.E.BYPASS.LTC128B.128 [R0+0xd000], desc[UR4][R14.64] ;  /* 0x0d0000000e007fae */ /* 0x0005e2000b981a04 */
[----:B------:R-:W-:Y:S02]  /*1a220*/  IADD3.X R11, PT, PT, R15, UR9, RZ, P1, !PT ;  /* 0x000000090f0b7c10 */ /* 0x000fe40008ffe4ff */
[----:B---3--:R-:W-:-:S03]  /*1a230*/  IADD3 R8, P1, PT, R10, UR7, RZ ;  /* 0x000000070a087c10 */ /* 0x008fc6000ff3e0ff */
[----:B------:R3:W-:Y:S01]  /*1a240*/  LDGSTS.E.BYPASS.LTC128B.128 [R0+0xd800], desc[UR4][R10.64] ;  /* 0x0d8000000a007fae */ /* 0x0007e2000b981a04 */
[----:B------:R-:W-:Y:S02]  /*1a250*/  IADD3.X R9, PT, PT, R11, UR9, RZ, P1, !PT ;  /* 0x000000090b097c10 */ /* 0x000fe40008ffe4ff */
[----:B-----5:R-:W-:-:S03]  /*1a260*/  IADD3 R6, P1, PT, R8, UR7, RZ ;  /* 0x0000000708067c10 */ /* 0x020fc6000ff3e0ff */
[----:B------:R4:W-:Y:S01]  /*1a270*/  LDGSTS.E.BYPASS.LTC128B.128 [R0+0xe000], desc[UR4][R8.64] ;  /* 0x0e00000008007fae */ /* 0x0009e2000b981a04 */
[----:B------:R-:W-:-:S05]  /*1a280*/  IADD3.X R7, PT, PT, R9, UR9, RZ, P1, !PT ;  /* 0x0000000909077c10 */ /* 0x000fca0008ffe4ff */
[----:B------:R5:W-:Y:S01]  /*1a290*/  LDGSTS.E.BYPASS.LTC128B.128 [R0+0xe800], desc[UR4][R6.64] ;  /* 0x0e80000006007fae */ /* 0x000be2000b981a04 */
[----:B--2---:R-:W-:-:S04]  /*1a2a0*/  IADD3 R14, P1, PT, R6, UR7, RZ ;  /* 0x00000007060e7c10 */ /* 0x004fc8000ff3e0ff */
[----:B------:R-:W-:Y:S02]  /*1a2b0*/  IADD3.X R15, PT, PT, R7, UR9, RZ, P1, !PT ;  /* 0x00000009070f7c10 */ /* 0x000fe40008ffe4ff */
[----:B------:R-:W-:-:S03]  /*1a2c0*/  IADD3 R12, P1, PT, R14, UR7, RZ ;  /* 0x000000070e0c7c10 */ /* 0x000fc6000ff3e0ff */
[----:B------:R-:W-:Y:S01]  /*1a2d0*/  LDGSTS.E.BYPASS.LTC128B.128 [R0+0xf000], desc[UR4][R14.64] ;  /* 0x0f0000000e007fae */ /* 0x000fe2000b981a04 */
[----:B------:R-:W-:Y:S02]  /*1a2e0*/  IADD3.X R13, PT, PT, R15, UR9, RZ, P1, !PT ;  /* 0x000000090f0d7c10 */ /* 0x000fe40008ffe4ff */
[----:B---3--:R-:W-:-:S03]  /*1a2f0*/  IADD3 R10, P1, PT, R12, UR7, RZ ;  /* 0x000000070c0a7c10 */ /* 0x008fc6000ff3e0ff */
[----:B------:R2:W-:Y:S01]  /*1a300*/  LDGSTS.E.BYPASS.LTC128B.128 [R0+0xf800], desc[UR4][R12.64] ;  /* 0x0f8000000c007fae */ /* 0x0005e2000b981a04 */
[----:B------:R-:W-:Y:S02]  /*1a310*/  IADD3.X R11, PT, PT, R13, UR9, RZ, P1, !PT ;  /* 0x000000090d0b7c10 */ /* 0x000fe40008ffe4ff */
[----:B----4-:R-:W-:-:S03]  /*1a320*/  IADD3 R8, P1, PT, R10, UR7, RZ ;  /* 0x000000070a087c10 */ /* 0x010fc6000ff3e0ff */
[----:B------:R-:W-:Y:S01]  /*1a330*/  LDGSTS.E.BYPASS.LTC128B.128 [R0+0x10000], desc[UR4][R10.64] ;  /* 0x100000000a007fae */ /* 0x000fe2000b981a04 */
[----:B------:R-:W-:Y:S02]  /*1a340*/  IADD3.X R9, PT, PT, R11, UR9, RZ, P1, !PT ;  /* 0x000000090b097c10 */ /* 0x000fe40008ffe4ff */
[----:B-----5:R-:W-:-:S03]  /*1a350*/  IADD3 R6, P1, PT, R8, UR7, RZ ;  /* 0x0000000708067c10 */ /* 0x020fc6000ff3e0ff */
[----:B------:R-:W-:Y:S01]  /*1a360*/  LDGSTS.E.BYPASS.LTC128B.128 [R0+0x10800], desc[UR4][R8.64] ;  /* 0x1080000008007fae */ /* 0x000fe2000b981a04 */
[----:B------:R-:W-:-:S05]  /*1a370*/  IADD3.X R7, PT, PT, R9, UR9, RZ, P1, !PT ;  /* 0x0000000909077c10 */ /* 0x000fca0008ffe4ff */
[----:B------:R3:W-:Y:S01]  /*1a380*/  LDGSTS.E.BYPASS.LTC128B.128 [R0+0x11000], desc[UR4][R6.64] ;  /* 0x1100000006007fae */ /* 0x0007e2000b981a04 */
[----:B--2---:R-:W-:-:S04]  /*1a390*/  IADD3 R12, P1, PT, R6, UR7, RZ ;  /* 0x00000007060c7c10 */ /* 0x004fc8000ff3e0ff */
[----:B------:R-:W-:-:S05]  /*1a3a0*/  IADD3.X R13, PT, PT, R7, UR9, RZ, P1, !PT ;  /* 0x00000009070d7c10 */ /* 0x000fca0008ffe4ff */
[----:B------:R2:W-:Y:S01]  /*1a3b0*/  LDGSTS.E.BYPASS.LTC128B.128 [R0+0x11800], desc[UR4][R12.64] ;  /* 0x118000000c007fae */ /* 0x0005e2000b981a04 */
[----:B------:R-:W-:Y:S01]  /*1a3c0*/  IMAD.MOV.U32 R39, RZ, RZ, R18 ;  /* 0x000000ffff277224 */ /* 0x000fe200078e0012 */
[----:B------:R-:W4:Y:S02]  /*1a3d0*/  LDCU UR4, c[0x0][0x50c] ;  /* 0x0000a180ff0477ac */ /* 0x000f240008000800 */
[----:B------:R5:W-:Y:S01]  /*1a3e0*/  LDSM.16.M88.4 R20, [R2] ;  /* 0x000000000214783b */ /* 0x000be20000000200 */
[----:B------:R-:W-:Y:S02]  /*1a3f0*/  IMAD.MOV.U32 R18, RZ, RZ, 0x20 ;  /* 0x00000020ff127424 */ /* 0x000fe400078e00ff */
[----:B------:R-:W-:Y:S01]  /*1a400*/  IMAD.MOV.U32 R38, RZ, RZ, R19 ;  /* 0x000000ffff267224 */ /* 0x000fe200078e0013 */
[----:B------:R-:W-:Y:S01]  /*1a410*/  LDSM.16.M88.4 R32, [R84+UR6+0x2800] ;  /* 0x002800065420783b */ /* 0x000fe20008000200 */
[----:B---3--:R-:W-:Y:S01]  /*1a420*/  VIADD R6, R84, UR6 ;  /* 0x0000000654067c36 */ /* 0x008fe20008000000 */
[----:B------:R-:W-:-:S02]  /*1a430*/  SEL R8, R18, 0xffffffe0, !P2 ;  /* 0xffffffe012087807 */ /* 0x000fc40005000000 */
[----:B------:R-:W-:Y:S04]  /*1a440*/  LDSM.16.M88.4 R44, [R84+UR6+0x3000] ;  /* 0x00300006542c783b */ /* 0x000fe80008000200 */
[----:B------:R-:W-:Y:S04]  /*1a450*/  LDSM.16.M88.4 R48, [R84+UR6+0x3800] ;  /* 0x003800065430783b */ /* 0x000fe80008000200 */
[----:B------:R-:W-:Y:S01]  /*1a460*/  LDSM.16.M88.4 R60, [R84+UR6+0x4000] ;  /* 0x00400006543c783b */ /* 0x000fe20008000200 */
[----:B------:R-:W-:-:S03]  /*1a470*/  P2R R37, PR, RZ, 0x1 ;  /* 0x00000001ff257803 */ /* 0x000fc60000000000 */
[----:B------:R-:W0:Y:S04]  /*1a480*/  LDGDEPBAR ;  /* 0x00000000000079af */ /* 0x000e280000000000 */
[----:B--2---:R-:W2:Y:S01]  /*1a490*/  LDSM.16.M88.4 R12, [R84+UR6+0x2000] ;  /* 0x00200006540c783b */ /* 0x004ea20008000200 */
[--C-:B------:R-:W-:Y:S02]  /*1a4a0*/  IMAD.IADD R9, R2, 0x1, R8.reuse ;  /* 0x0000000102097824 */ /* 0x100fe400078e0208 */
[----:B------:R-:W-:-:S03]  /*1a4b0*/  IMAD.IADD R7, R6, 0x1, R8 ;  /* 0x0000000106077824 */ /* 0x000fc600078e0208 */
[----:B------:R-:W-:Y:S04]  /*1a4c0*/  LDSM.16.M88.4 R16, [R9] ;  /* 0x000000000910783b */ /* 0x000fe80000000200 */
[----:B------:R-:W3:Y:S04]  /*1a4d0*/  LDSM.16.M88.4 R28, [R7+0x2000] ;  /* 0x00200000071c783b */ /* 0x000ee80000000200 */
[----:B------:R-:W1:Y:S01]  /*1a4e0*/  LDSM.16.M88.4 R40, [R7+0x2800] ;  /* 0x002800000728783b */ /* 0x000e620000000200 */
[--C-:B-----5:R-:W-:Y:S02]  /*1a4f0*/  IMAD.IADD R2, R2, 0x1, R39.reuse ;  /* 0x0000000102027824 */ /* 0x120fe400078e0227 */
[----:B------:R-:W-:Y:S01]  /*1a500*/  IMAD.IADD R6, R6, 0x1, R39 ;  /* 0x0000000106067824 */ /* 0x000fe200078e0227 */
[----:B------:R-:W5:Y:S04]  /*1a510*/  LDSM.16.M88.4 R56, [R7+0x3000] ;  /* 0x003000000738783b */ /* 0x000f680000000200 */
[----:B------:R-:W-:Y:S04]  /*1a520*/  LDSM.16.M88.4 R76, [R6+0x2000] ;  /* 0x00200000064c783b */ /* 0x000fe80000000200 */
[----:B------:R-:W-:Y:S04]  /*1a530*/  LDSM.16.M88.4 R52, [R7+0x3800] ;  /* 0x003800000734783b */ /* 0x000fe80000000200 */
[----:B------:R-:W-:Y:S01]  /*1a540*/  LDSM.16.M88.4 R72, [R7+0x4000] ;  /* 0x004000000748783b */ /* 0x000fe20000000200 */
[C---:B--2---:R-:W-:Y:S08]  /*1a550*/  HMMA.16816.F32 R24, R20.reuse, R12, RZ ;  /* 0x0000000c1418723c */ /* 0x044ff000000018ff */
[----:B------:R-:W-:-:S12]  /*1a560*/  HMMA.16816.F32 R12, R20, R14, RZ ;  /* 0x0000000e140c723c */ /* 0x000fd800000018ff */
[----:B---3--:R-:W-:Y:S08]  /*1a570*/  HMMA.16816.F32 R68, R16, R28, R24 ;  /* 0x0000001c1044723c */ /* 0x008ff00000001818 */
[----:B------:R-:W-:Y:S08]  /*1a580*/  HMMA.16816.F32 R24, R20, R32, RZ ;  /* 0x000000201418723c */ /* 0x000ff000000018ff */
[----:B------:R-:W-:Y:S01]  /*1a590*/  HMMA.16816.F32 R80, R16, R30, R12 ;  /* 0x0000001e1050723c */ /* 0x000fe2000000180c */
[----:B------:R2:W3:Y:S07]  /*1a5a0*/  LDSM.16.M88.4 R12, [R2] ;  /* 0x00000000020c783b */ /* 0x0004ee0000000200 */
[----:B------:R-:W-:Y:S08]  /*1a5b0*/  HMMA.16816.F32 R28, R20, R34, RZ ;  /* 0x00000022141c723c */ /* 0x000ff000000018ff */
[----:B-1----:R-:W-:Y:S01]  /*1a5c0*/  HMMA.16816.F32 R88, R16, R40, R24 ;  /* 0x000000281058723c */ /* 0x002fe20000001818 */
[----:B------:R-:W-:-:S05]  /*1a5d0*/  IMAD.IADD R24, R8, 0x1, R6 ;  /* 0x0000000108187824 */ /* 0x000fca00078e0206 */
[----:B------:R-:W-:Y:S01]  /*1a5e0*/  LDSM.16.M88.4 R64, [R24+0x2000] ;  /* 0x002000001840783b */ /* 0x000fe20000000200 */
[----:B--2---:R-:W-:Y:S01]  /*1a5f0*/  IMAD.IADD R2, R8, 0x1, R2 ;  /* 0x0000000108027824 */ /* 0x004fe200078e0202 */
[----:B------:R-:W-:Y:S04]  /*1a600*/  HMMA.16816.F32 R32, R20, R44, RZ ;  /* 0x0000002c1420723c */ /* 0x000fe800000018ff */
[----:B------:R-:W1:Y:S04]  /*1a610*/  LDSM.16.M88.4 R8, [R2] ;  /* 0x000000000208783b */ /* 0x000e680000000200 */
[----:B------:R-:W-:Y:S08]  /*1a620*/  HMMA.16816.F32 R92, R16, R42, R28 ;  /* 0x0000002a105c723c */ /* 0x000ff0000000181c */
[----:B------:R-:W-:Y:S08]  /*1a630*/  HMMA.16816.F32 R40, R20, R48, RZ ;  /* 0x000000301428723c */ /* 0x000ff000000018ff */
[----:B-----5:R-:W-:Y:S08]  /*1a640*/  HMMA.16816.F32 R96, R16, R56, R32 ;  /* 0x000000381060723c */ /* 0x020ff00000001820 */
[----:B------:R-:W-:Y:S08]  /*1a650*/  HMMA.16816.F32 R32, R20, R50, RZ ;  /* 0x000000321420723c */ /* 0x000ff000000018ff */
[----:B---3--:R-:W-:Y:S01]  /*1a660*/  HMMA.16816.F32 R48, R12, R76, R68 ;  /* 0x0000004c0c30723c */ /* 0x008fe20000001844 */
[----:B------:R-:W2:Y:S07]  /*1a670*/  LDSM.16.M88.4 R68, [R84+UR6+0x4800] ;  /* 0x004800065444783b */ /* 0x000eae0008000200 */
        /* <DEDUP_REMOVED lines=11> */
[----:B------:R-:W-:Y:S07]  /*1a730*/  LDSM.16.M88.4 R76, [R84+UR6+0x5800] ;  /* 0x00580006544c783b */ /* 0x000fee0008000200 */
        /* <DEDUP_REMOVED lines=8> */
[----:B------:R-:W-:Y:S06]  /*1a7c0*/  LDSM.16.M88.4 R64, [R84+UR6+0x5000] ;  /* 0x005000065440783b */ /* 0x000fec0008000200 */
        /* <DEDUP_REMOVED lines=16> */
[----:B------:R2:W5:Y:S02]  /*1a8d0*/  MUFU.TANH R209, R2 ;  /* 0x0000000200d17308 */ /* 0x0005640000002400 */
        /* <DEDUP_REMOVED lines=25> */
[----:B------:R1:W4:Y:S02]  /*1aa70*/  MUFU.TANH R238, R2 ;  /* 0x0000000200ee7308 */ /* 0x0003240000002400 */
[----:B------:R-:W-:Y:S01]  /*1aa80*/  HMMA.16816.F32 R32, R20, R66, RZ ;  /* 0x000000421420723c */ /* 0x000fe200000018ff */
[----:B------:R-:W5:Y:S01]  /*1aa90*/  LDSM.16.M88.4 R64, [R7+0x5800] ;  /* 0x005800000740783b */ /* 0x000f620000000200 */
[----:B-1----:R-:W-:-:S04]  /*1aaa0*/  FMUL.FTZ R2, R46, UR4 ;  /* 0x000000042e027c20 */ /* 0x002fc80008410000 */
[----:B------:R1:W-:Y:S02]  /*1aab0*/  MUFU.TANH R194, R2 ;  /* 0x0000000200c27308 */ /* 0x0003e40000002400 */
[----:B------:R-:W-:Y:S08]  /*1aac0*/  HMMA.16816.F32 R48, R8, R50, R28 ;  /* 0x000000320830723c */ /* 0x000ff0000000181c */
[----:B---3--:R-:W-:Y:S01]  /*1aad0*/  HMMA.16816.F32 R28, R12, R52, R104 ;  /* 0x000000340c1c723c */ /* 0x008fe20000001868 */
[----:B-1----:R-:W-:-:S04]  /*1aae0*/  FMUL.FTZ R2, R47, UR4 ;  /* 0x000000042f027c20 */ /* 0x002fc80008410000 */
[----:B------:R1:W3:Y:S02]  /*1aaf0*/  MUFU.TANH R187, R2 ;  /* 0x0000000200bb7308 */ /* 0x0002e40000002400 */
[----:B-1----:R-:W-:-:S06]  /*1ab00*/  FMUL.FTZ R2, R40, UR4 ;  /* 0x0000000428027c20 */ /* 0x002fcc0008410000 */
[----:B------:R1:W3:Y:S01]  /*1ab10*/  MUFU.TANH R132, R2 ;  /* 0x0000000200847308 */ /* 0x0002e20000002400 */
[----:B------:R-:W-:Y:S01]  /*1ab20*/  HMMA.16816.F32 R96, R16, R62, R32 ;  /* 0x0000003e1060723c */ /* 0x000fe20000001820 */
[----:B------:R-:W-:Y:S01]  /*1ab30*/  IMAD.MOV.U32 R252, RZ, RZ, R38 ;  /* 0x000000fffffc7224 */ /* 0x000fe200078e0026 */
[----:B------:R-:W-:Y:S01]  /*1ab40*/  LDSM.16.M88.4 R60, [R7+0x6000] ;  /* 0x00600000073c783b */ /* 0x000fe20000000200 */
[----:B-1----:R-:W-:-:S04]  /*1ab50*/  FMUL.FTZ R2, R41, UR4 ;  /* 0x0000000429027c20 */ /* 0x002fc80008410000 */
[----:B------:R1:W-:Y:S01]  /*1ab60*/  MUFU.TANH R237, R2 ;  /* 0x0000000200ed7308 */ /* 0x0003e20000002400 */
[----:B------:R-:W-:Y:S01]  /*1ab70*/  HMMA.16816.F32 R44, R12, R54, R108 ;  /* 0x000000360c2c723c */ /* 0x000fe2000000186c */
[----:B------:R-:W4:Y:S01]  /*1ab80*/  LDSM.16.M88.4 R52, [R84+UR6+0x6000] ;  /* 0x006000065434783b */ /* 0x000f220008000200 */
[----:B-1----:R-:W-:-:S05]  /*1ab90*/  FMUL.FTZ R2, R42, UR4 ;  /* 0x000000042a027c20 */ /* 0x002fca0008410000 */
[----:B------:R1:W3:Y:S01]  /*1aba0*/  MUFU.TANH R133, R2 ;  /* 0x0000000200857308 */ /* 0x0002e20000002400 */
[----:B------:R-:W-:Y:S08]  /*1abb0*/  HMMA.16816.F32 R32, R20, R76, RZ ;  /* 0x0000004c1420723c */ /* 0x000ff000000018ff */
[----:B--2---:R-:W-:Y:S01]  /*1abc0*/  HMMA.16816.F32 R28, R8, R56, R28 ;  /* 0x00000038081c723c */ /* 0x004fe2000000181c */
[----:B-1----:R-:W-:-:S04]  /*1abd0*/  FMUL.FTZ R2, R43, UR4 ;  /* 0x000000042b027c20 */ /* 0x002fc80008410000 */
[----:B------:R1:W-:Y:S02]  /*1abe0*/  MUFU.TANH R236, R2 ;  /* 0x0000000200ec7308 */ /* 0x0003e40000002400 */
[----:B-1----:R-:W-:-:S06]  /*1abf0*/  FMUL.FTZ R2, R48, UR4 ;  /* 0x0000000430027c20 */ /* 0x002fcc0008410000 */
[----:B------:R1:W2:Y:S01]  /*1ac00*/  MUFU.TANH R186, R2 ;  /* 0x0000000200ba7308 */ /* 0x0002a20000002400 */
[----:B------:R-:W-:Y:S01]  /*1ac10*/  HMMA.16816.F32 R40, R20, R78, RZ ;  /* 0x0000004e1428723c */ /* 0x000fe200000018ff */
[----:B-1----:R-:W-:-:S06]  /*1ac20*/  FMUL.FTZ R2, R49, UR4 ;  /* 0x0000000431027c20 */ /* 0x002fcc0008410000 */
[----:B------:R1:W-:Y:S01]  /*1ac30*/  MUFU.TANH R232, R2 ;  /* 0x0000000200e87308 */ /* 0x0003e20000002400 */
[----:B-----5:R-:W-:Y:S01]  /*1ac40*/  HMMA.16816.F32 R88, R16, R64, R32 ;  /* 0x000000401058723c */ /* 0x020fe20000001820 */
[----:B-1----:R-:W-:-:S06]  /*1ac50*/  FMUL.FTZ R2, R50, UR4 ;  /* 0x0000000432027c20 */ /* 0x002fcc0008410000 */
[----:B------:R1:W5:Y:S01]  /*1ac60*/  MUFU.TANH R38, R2 ;  /* 0x0000000200267308 */ /* 0x0003620000002400 */
[----:B------:R-:W-:Y:S08]  /*1ac70*/  HMMA.16816.F32 R32, R12, R72, R116 ;  /* 0x000000480c20723c */ /* 0x000ff00000001874 */
[----:B------:R-:W-:Y:S01]  /*1ac80*/  HMMA.16816.F32 R44, R8, R58, R44 ;  /* 0x0000003a082c723c */ /* 0x000fe2000000182c */
[----:B-1----:R-:W-:-:S02]  /*1ac90*/  FMUL.FTZ R2, R51, UR4 ;  /* 0x0000000433027c20 */ /* 0x002fc40008410000 */
[----:B------:R-:W1:Y:S02]  /*1aca0*/  LDSM.16.M88.4 R48, [R6+0x4800] ;  /* 0x004800000630783b */ /* 0x000e640000000200 */
[----:B------:R3:W-:Y:S02]  /*1acb0*/  MUFU.TANH R169, R2 ;  /* 0x0000000200a97308 */ /* 0x0007e40000002400 */
[----:B---3--:R-:W-:-:S06]  /*1acc0*/  FMUL.FTZ R2, R28, UR4 ;  /* 0x000000041c027c20 */ /* 0x008fcc0008410000 */
[----:B------:R3:W-:Y:S01]  /*1acd0*/  MUFU.TANH R134, R2 ;  /* 0x0000000200867308 */ /* 0x0007e20000002400 */
[----:B------:R-:W-:Y:S01]  /*1ace0*/  HMMA.16816.F32 R76, R16, R66, R40 ;  /* 0x00000042104c723c */ /* 0x000fe20000001828 */
[----:B------:R-:W-:Y:S01]  /*1acf0*/  LDSM.16.M88.4 R64, [R6+0x5000] ;  /* 0x005000000640783b */ /* 0x000fe20000000200 */
[----:B---3--:R-:W-:-:S05]  /*1ad00*/  FMUL.FTZ R2, R29, UR4 ;  /* 0x000000041d027c20 */ /* 0x008fca0008410000 */
[----:B------:R3:W5:Y:S01]  /*1ad10*/  MUFU.TANH R231, R2 ;  /* 0x0000000200e77308 */ /* 0x0007620000002400 */
[----:B----4-:R-:W-:Y:S01]  /*1ad20*/  HMMA.16816.F32 R40, R20, R52, RZ ;  /* 0x000000341428723c */ /* 0x010fe200000018ff */
[----:B---3--:R-:W-:-:S06]  /*1ad30*/  FMUL.FTZ R2, R30, UR4 ;  /* 0x000000041e027c20 */ /* 0x008fcc0008410000 */
[----:B------:R3:W-:Y:S01]  /*1ad40*/  MUFU.TANH R168, R2 ;  /* 0x0000000200a87308 */ /* 0x0007e20000002400 */
[----:B------:R-:W-:Y:S01]  /*1ad50*/  HMMA.16816.F32 R56, R8, R68, R32 ;  /* 0x000000440838723c */ /* 0x000fe20000001820 */
[----:B---3--:R-:W-:-:S07]  /*1ad60*/  FMUL.FTZ R2, R31, UR4 ;  /* 0x000000041f027c20 */ /* 0x008fce0008410000 */
[----:B------:R-:W-:Y:S01]  /*1ad70*/  HMMA.16816.F32 R28, R12, R74, R80 ;  /* 0x0000004a0c1c723c */ /* 0x000fe20000001850 */
[----:B------:R-:W3:Y:S01]  /*1ad80*/  LDSM.16.M88.4 R72, [R24+0x4800] ;  /* 0x004800001848783b */ /* 0x000ee20000000200 */
[----:B------:R4:W5:Y:S02]  /*1ad90*/  MUFU.TANH R135, R2 ;  /* 0x0000000200877308 */ /* 0x0009640000002400 */
[----:B----4-:R-:W-:-:S06]  /*1ada0*/  FMUL.FTZ R2, R44, UR4 ;  /* 0x000000042c027c20 */ /* 0x010fcc0008410000 */
[----:B------:R4:W5:Y:S01]  /*1adb0*/  MUFU.TANH R229, R2 ;  /* 0x0000000200e57308 */ /* 0x0009620000002400 */
[----:B------:R-:W-:Y:S01]  /*1adc0*/  HMMA.16816.F32 R32, R20, R54, RZ ;  /* 0x000000361420723c */ /* 0x000fe200000018ff */
[----:B------:R-:W-:Y:S01]  /*1add0*/  LDSM.16.M88.4 R52, [R24+0x5000] ;  /* 0x005000001834783b */ /* 0x000fe20000000200 */
[----:B----4-:R-:W-:-:S05]  /*1ade0*/  FMUL.FTZ R2, R45, UR4 ;  /* 0x000000042d027c20 */ /* 0x010fca0008410000 */
[----:B------:R4:W-:Y:S01]  /*1adf0*/  MUFU.TANH R230, R2 ;  /* 0x0000000200e67308 */ /* 0x0009e20000002400 */
[----:B------:R-:W-:Y:S01]  /*1ae00*/  HMMA.16816.F32 R80, R16, R60, R40 ;  /* 0x0000003c1050723c */ /* 0x000fe20000001828 */
[----:B----4-:R-:W-:-:S06]  /*1ae10*/  FMUL.FTZ R2, R46, UR4 ;  /* 0x000000042e027c20 */ /* 0x010fcc0008410000 */
[----:B------:R4:W5:Y:S01]  /*1ae20*/  MUFU.TANH R226, R2 ;  /* 0x0000000200e27308 */ /* 0x0009620000002400 */
[----:B------:R-:W-:Y:S01]  /*1ae30*/  HMMA.16816.F32 R28, R8, R70, R28 ;  /* 0x00000046081c723c */ /* 0x000fe2000000181c */
[----:B------:R-:W-:Y:S07]  /*1ae40*/  LDSM.16.M88.4 R68, [R24+0x5800] ;  /* 0x005800001844783b */ /* 0x000fee0000000200 */
[----:B-1----:R-:W-:Y:S01]  /*1ae50*/  HMMA.16816.F32 R40, R12, R48, R120 ;  /* 0x000000300c28723c */ /* 0x002fe20000001878 */
[----:B----4-:R-:W-:-:S07]  /*1ae60*/  FMUL.FTZ R2, R47, UR4 ;  /* 0x000000042f027c20 */ /* 0x010fce0008410000 */
[----:B------:R-:W-:Y:S01]  /*1ae70*/  HMMA.16816.F32 R116, R16, R62, R32 ;  /* 0x0000003e1074723c */ /* 0x000fe20000001820 */
[----:B------:R-:W1:Y:S01]  /*1ae80*/  LDSM.16.M88.4 R44, [R6+0x5800] ;  /* 0x00580000062c783b */ /* 0x000e620000000200 */
[----:B------:R4:W-:Y:S02]  /*1ae90*/  MUFU.TANH R227, R2 ;  /* 0x0000000200e37308 */ /* 0x0009e40000002400 */
[----:B----4-:R-:W-:-:S06]  /*1aea0*/  FMUL.FTZ R2, R56, UR4 ;  /* 0x0000000438027c20 */ /* 0x010fcc0008410000 */
[----:B------:R4:W5:Y:S01]  /*1aeb0*/  MUFU.TANH R225, R2 ;  /* 0x0000000200e17308 */ /* 0x0009620000002400 */
[----:B------:R-:W-:Y:S01]  /*1aec0*/  HMMA.16816.F32 R32, R12, R50, R112 ;  /* 0x000000320c20723c */ /* 0x000fe20000001870 */
[----:B----4-:R-:W-:-:S06]  /*1aed0*/  FMUL.FTZ R2, R57, UR4 ;  /* 0x0000000439027c20 */ /* 0x010fcc0008410000 */
[----:B------:R4:W-:Y:S01]  /*1aee0*/  MUFU.TANH R228, R2 ;  /* 0x0000000200e47308 */ /* 0x0009e20000002400 */
[----:B---3--:R-:W-:Y:S01]  /*1aef0*/  HMMA.16816.F32 R40, R8, R72, R40 ;  /* 0x000000480828723c */ /* 0x008fe20000001828 */
[----:B----4-:R-:W-:-:S06]  /*1af00*/  FMUL.FTZ R2, R58, UR4 ;  /* 0x000000043a027c20 */ /* 0x010fcc0008410000 */
[----:B------:R3:W4:Y:S02]  /*1af10*/  MUFU.TANH R171, R2 ;  /* 0x0000000200ab7308 */ /* 0x0007240000002400 */
[----:B---3--:R-:W-:-:S06]  /*1af20*/  FMUL.FTZ R2, R59, UR4 ;  /* 0x000000043b027c20 */ /* 0x008fcc0008410000 */
[----:B------:R3:W4:Y:S02]  /*1af30*/  MUFU.TANH R176, R2 ;  /* 0x0000000200b07308 */ /* 0x0007240000002400 */
        /* <DEDUP_REMOVED lines=10> */
[----:B------:R-:W3:Y:S03]  /*1afe0*/  LDSM.16.M88.4 R32, [R84+UR6+0x6800] ;  /* 0x006800065420783b */ /* 0x000ee60008000200 */
[----:B------:R2:W4:Y:S02]  /*1aff0*/  MUFU.TANH R222, R2 ;  /* 0x0000000200de7308 */ /* 0x0005240000002400 */
[----:B--2---:R-:W-:-:S06]  /*1b000*/  FMUL.FTZ R2, R40, UR4 ;  /* 0x0000000428027c20 */ /* 0x004fcc0008410000 */
[----:B------:R2:W-:Y:S01]  /*1b010*/  MUFU.TANH R221, R2 ;  /* 0x0000000200dd7308 */ /* 0x0005e20000002400 */
[----:B------:R-:W-:Y:S01]  /*1b020*/  HMMA.16816.F32 R60, R12, R66, R96 ;  /* 0x000000420c3c723c */ /* 0x000fe20000001860 */
[----:B--2---:R-:W-:-:S06]  /*1b030*/  FMUL.FTZ R2, R41, UR4 ;  /* 0x0000000429027c20 */ /* 0x004fcc0008410000 */
[----:B------:R2:W-:Y:S01]  /*1b040*/  MUFU.TANH R220, R2 ;  /* 0x0000000200dc7308 */ /* 0x0005e20000002400 */
[----:B-1----:R-:W-:Y:S01]  /*1b050*/  HMMA.16816.F32 R56, R12, R44, R88 ;  /* 0x0000002c0c38723c */ /* 0x002fe20000001858 */
[----:B--2---:R-:W-:-:S06]  /*1b060*/  FMUL.FTZ R2, R42, UR4 ;  /* 0x000000042a027c20 */ /* 0x004fcc0008410000 */
[----:B------:R1:W-:Y:S01]  /*1b070*/  MUFU.TANH R184, R2 ;  /* 0x0000000200b87308 */ /* 0x0003e20000002400 */
[----:B------:R-:W-:Y:S01]  /*1b080*/  HMMA.16816.F32 R76, R12, R46, R76 ;  /* 0x0000002e0c4c723c */ /* 0x000fe2000000184c */
[----:B------:R-:W2:Y:S07]  /*1b090*/  LDSM.16.M88.4 R44, [R84+UR6+0x7000] ;  /* 0x00700006542c783b */ /* 0x000eae0008000200 */
[----:B------:R-:W-:Y:S01]  /*1b0a0*/  HMMA.16816.F32 R48, R8, R52, R48 ;  /* 0x000000340830723c */ /* 0x000fe20000001830 */
[----:B-1----:R-:W-:-:S07]  /*1b0b0*/  FMUL.FTZ R2, R43, UR4 ;  /* 0x000000042b027c20 */ /* 0x002fce0008410000 */
[----:B------:R-:W-:Y:S01]  /*1b0c0*/  HMMA.16816.F32 R60, R8, R54, R60 ;  /* 0x00000036083c723c */ /* 0x000fe2000000183c */
[----:B------:R-:W1:Y:S01]  /*1b0d0*/  LDSM.16.M88.4 R52, [R84+UR6+0x8000] ;  /* 0x008000065434783b */ /* 0x000e620008000200 */
[----:B------:R5:W-:Y:S03]  /*1b0e0*/  MUFU.TANH R179, R2 ;  /* 0x0000000200b37308 */ /* 0x000be60000002400 */
[----:B------:R-:W-:Y:S01]  /*1b0f0*/  LDSM.16.M88.4 R40, [R84+UR6+0x8800] ;  /* 0x008800065428783b */ /* 0x000fe20008000200 */
[----:B-----5:R-:W-:-:S04]  /*1b100*/  FMUL.FTZ R2, R28, UR4 ;  /* 0x000000041c027c20 */ /* 0x020fc80008410000 */
[----:B------:R5:W4:Y:S02]  /*1b110*/  MUFU.TANH R219, R2 ;  /* 0x0000000200db7308 */ /* 0x000b240000002400 */
[----:B-----5:R-:W-:-:S06]  /*1b120*/  FMUL.FTZ R2, R29, UR4 ;  /* 0x000000041d027c20 */ /* 0x020fcc0008410000 */
[----:B------:R5:W-:Y:S02]  /*1b130*/  MUFU.TANH R177, R2 ;  /* 0x0000000200b17308 */ /* 0x000be40000002400 */
[----:B-----5:R-:W-:-:S06]  /*1b140*/  FMUL.FTZ R2, R30, UR4 ;  /* 0x000000041e027c20 */ /* 0x020fcc0008410000 */
[----:B------:R5:W4:Y:S02]  /*1b150*/  MUFU.TANH R178, R2 ;  /* 0x0000000200b27308 */ /* 0x000b240000002400 */
[----:B-----5:R-:W-:Y:S01]  /*1b160*/  FMUL.FTZ R2, R31, UR4 ;  /* 0x000000041f027c20 */ /* 0x020fe20008410000 */
[----:B------:R-:W-:Y:S01]  /*1b170*/  HMMA.16816.F32 R64, R8, R68, R56 ;  /* 0x000000440840723c */ /* 0x000fe20000001838 */
[----:B------:R-:W5:Y:S04]  /*1b180*/  LDSM.16.M88.4 R56, [R84+UR6+0x7800] ;  /* 0x007800065438783b */ /* 0x000f680008000200 */
[----:B------:R3:W4:Y:S01]  /*1b190*/  MUFU.TANH R189, R2 ;  /* 0x0000000200bd7308 */ /* 0x0007220000002400 */
[----:B------:R-:W-:Y:S01]  /*1b1a0*/  LDSM.16.M88.4 R28, [R84+UR6+0x9800] ;  /* 0x00980006541c783b */ /* 0x000fe20008000200 */
[----:B---3--:R-:W-:-:S06]  /*1b1b0*/  FMUL.FTZ R2, R48, UR4 ;  /* 0x0000000430027c20 */ /* 0x008fcc0008410000 */
[----:B------:R3:W4:Y:S01]  /*1b1c0*/  MUFU.TANH R185, R2 ;  /* 0x0000000200b97308 */ /* 0x0007220000002400 */
[----:B------:R-:W-:Y:S01]  /*1b1d0*/  HMMA.16816.F32 R76, R8, R70, R76 ;  /* 0x00000046084c723c */ /* 0x000fe2000000184c */
[----:B---3--:R-:W-:-:S06]  /*1b1e0*/  FMUL.FTZ R2, R49, UR4 ;  /* 0x0000000431027c20 */ /* 0x008fcc0008410000 */
[----:B------:R3:W-:Y:S01]  /*1b1f0*/  MUFU.TANH R217, R2 ;  /* 0x0000000200d97308 */ /* 0x0007e20000002400 */
[C---:B------:R-:W-:Y:S08]  /*1b200*/  HMMA.16816.F32 R68, R20.reuse, R32, RZ ;  /* 0x000000201444723c */ /* 0x040ff000000018ff */
[----:B------:R-:W-:Y:S01]  /*1b210*/  HMMA.16816.F32 R72, R20, R34, RZ ;  /* 0x000000221448723c */ /* 0x000fe200000018ff */
[----:B------:R5:W4:Y:S01]  /*1b220*/  LDSM.16.M88.4 R32, [R84+UR6+0x9000] ;  /* 0x009000065420783b */ /* 0x000b220008000200 */
        /* <DEDUP_REMOVED lines=13> */
[----:B------:R1:W3:Y:S01]  /*1b300*/  MUFU.TANH R218, R2 ;  /* 0x0000000200da7308 */ /* 0x0002e20000002400 */
[----:B-----5:R-:W-:Y:S01]  /*1b310*/  HMMA.16816.F32 R84, R20, R54, RZ ;  /* 0x000000361454723c */ /* 0x020fe200000018ff */
[----:B------:R-:W5:Y:S01]  /*1b320*/  LDSM.16.M88.4 R52, [R6+0x6800] ;  /* 0x006800000634783b */ /* 0x000f620000000200 */
[----:B-1----:R-:W-:-:S05]  /*1b330*/  FMUL.FTZ R2, R62, UR4 ;  /* 0x000000043e027c20 */ /* 0x002fca0008410000 */
[----:B------:R1:W-:Y:S02]  /*1b340*/  MUFU.TANH R215, R2 ;  /* 0x0000000200d77308 */ /* 0x0003e40000002400 */
[----:B-1----:R-:W-:Y:S01]  /*1b350*/  FMUL.FTZ R2, R63, UR4 ;  /* 0x000000043f027c20 */ /* 0x002fe20008410000 */
[----:B------:R-:W-:Y:S01]  /*1b360*/  HMMA.16816.F32 R100, R20, R56, RZ ;  /* 0x000000381464723c */ /* 0x000fe200000018ff */
[----:B------:R-:W-:Y:S04]  /*1b370*/  LDSM.16.M88.4 R60, [R24+0x6800] ;  /* 0x00680000183c783b */ /* 0x000fe80000000200 */
[----:B------:R1:W3:Y:S02]  /*1b380*/  MUFU.TANH R190, R2 ;  /* 0x0000000200be7308 */ /* 0x0002e40000002400 */
[----:B-1----:R-:W-:-:S06]  /*1b390*/  FMUL.FTZ R2, R64, UR4 ;  /* 0x0000000440027c20 */ /* 0x002fcc0008410000 */
[----:B------:R1:W-:Y:S01]  /*1b3a0*/  MUFU.TANH R192, R2 ;  /* 0x0000000200c07308 */ /* 0x0003e20000002400 */
[----:B------:R-:W-:Y:S01]  /*1b3b0*/  HMMA.16816.F32 R104, R20, R58, RZ ;  /* 0x0000003a1468723c */ /* 0x000fe200000018ff */
[----:B------:R-:W-:Y:S01]  /*1b3c0*/  IMAD.SHL.U32 R25, R235, 0x2, RZ ;  /* 0x00000002eb197824 */ /* 0x000fe200078e00ff */
[----:B------:R-:W-:Y:S01]  /*1b3d0*/  LDSM.16.M88.4 R56, [R7+0x7800] ;  /* 0x007800000738783b */ /* 0x000fe20000000200 */
[----:B-1----:R-:W-:-:S04]  /*1b3e0*/  FMUL.FTZ R2, R65, UR4 ;  /* 0x0000000441027c20 */ /* 0x002fc80008410000 */
[----:B------:R1:W3:Y:S01]  /*1b3f0*/  MUFU.TANH R216, R2 ;  /* 0x0000000200d87308 */ /* 0x0002e20000002400 */
[C---:B------:R-:W-:Y:S08]  /*1b400*/  HMMA.16816.F32 R112, R20.reuse, R40, RZ ;  /* 0x000000281470723c */ /* 0x040ff000000018ff */
[----:B------:R-:W-:Y:S01]  /*1b410*/  HMMA.16816.F32 R120, R20, R42, RZ ;  /* 0x0000002a1478723c */ /* 0x000fe200000018ff */
[----:B------:R-:W3:Y:S01]  /*1b420*/  LDSM.16.M88.4 R40, [R7+0x7000] ;  /* 0x007000000728783b */ /* 0x000ee20000000200 */
[----:B-1----:R-:W-:-:S04]  /*1b430*/  FMUL.FTZ R2, R66, UR4 ;  /* 0x0000000442027c20 */ /* 0x002fc80008410000 */
[----:B------:R1:W-:Y:S02]  /*1b440*/  MUFU.TANH R196, R2 ;  /* 0x0000000200c47308 */ /* 0x0003e40000002400 */
        /* <DEDUP_REMOVED lines=10> */
[----:B------:R2:W-:Y:S07]  /*1b4f0*/  MUFU.TANH R193, R2 ;  /* 0x0000000200c17308 */ /* 0x0005ee0000002400 */
[----:B------:R-:W-:Y:S01]  /*1b500*/  HMMA.16816.F32 R32, R8, R44, R96 ;  /* 0x0000002c0820723c */ /* 0x000fe20000001860 */
[----:B--2---:R-:W-:-:S04]  /*1b510*/  FMUL.FTZ R2, R77, UR4 ;  /* 0x000000044d027c20 */ /* 0x004fc80008410000 */
[----:B------:R2:W-:Y:S03]  /*1b520*/  MUFU.TANH R213, R2 ;  /* 0x0000000200d57308 */ /* 0x0005e60000002400 */
[----:B------:R-:W-:Y:S01]  /*1b530*/  HMMA.16816.F32 R44, R8, R46, R20 ;  /* 0x0000002e082c723c */ /* 0x000fe20000001814 */
[----:B--2---:R-:W-:-:S04]  /*1b540*/  FMUL.FTZ R2, R78, UR4 ;  /* 0x000000044e027c20 */ /* 0x004fc80008410000 */
[----:B------:R2:W-:Y:S03]  /*1b550*/  MUFU.TANH R195, R2 ;  /* 0x0000000200c37308 */ /* 0x0005e60000002400 */
[----:B-----5:R-:W-:Y:S01]  /*1b560*/  HMMA.16816.F32 R20, R12, R52, R28 ;  /* 0x000000340c14723c */ /* 0x020fe2000000181c */
[----:B--2---:R-:W-:-:S04]  /*1b570*/  FMUL.FTZ R2, R79, UR4 ;  /* 0x000000044f027c20 */ /* 0x004fc80008410000 */
[----:B------:R2:W-:Y:S03]  /*1b580*/  MUFU.TANH R197, R2 ;  /* 0x0000000200c57308 */ /* 0x0005e60000002400 */
[----:B------:R-:W-:Y:S01]  /*1b590*/  HMMA.16816.F32 R48, R16, R50, R72 ;  /* 0x000000321030723c */ /* 0x000fe20000001848 */
[----:B--2---:R-:W-:-:S04]  /*1b5a0*/  FMUL.FTZ R2, R32, UR4 ;  /* 0x0000000420027c20 */ /* 0x004fc80008410000 */
[----:B------:R2:W4:Y:S02]  /*1b5b0*/  MUFU.TANH R199, R2 ;  /* 0x0000000200c77308 */ /* 0x0005240000002400 */
[----:B--2---:R-:W-:-:S06]  /*1b5c0*/  FMUL.FTZ R2, R33, UR4 ;  /* 0x0000000421027c20 */ /* 0x004fcc0008410000 */
[----:B------:R2:W-:Y:S01]  /*1b5d0*/  MUFU.TANH R212, R2 ;  /* 0x0000000200d47308 */ /* 0x0005e20000002400 */
[----:B------:R-:W-:Y:S01]  /*1b5e0*/  FMUL.FTZ R27, R47, UR4 ;  /* 0x000000042f1b7c20 */ /* 0x000fe20008410000 */
[----:B--2---:R-:W-:-:S06]  /*1b5f0*/  FMUL.FTZ R2, R34, UR4 ;  /* 0x0000000422027c20 */ /* 0x004fcc0008410000 */
[----:B------:R2:W5:Y:S01]  /*1b600*/  MUFU.TANH R204, R2 ;  /* 0x0000000200cc7308 */ /* 0x0005620000002400 */
[----:B---3--:R-:W-:Y:S01]  /*1b610*/  HMMA.16816.F32 R68, R16, R40, R80 ;  /* 0x000000281044723c */ /* 0x008fe20000001850 */
[----:B--2---:R-:W-:-:S07]  /*1b620*/  FMUL.FTZ R2, R35, UR4 ;  /* 0x0000000423027c20 */ /* 0x004fce0008410000 */
[----:B------:R-:W-:Y:S01]  /*1b630*/  HMMA.16816.F32 R32, R8, R60, R20 ;  /* 0x0000003c0820723c */ /* 0x000fe20000001814 */
[----:B------:R2:W3:Y:S01]  /*1b640*/  MUFU.TANH R206, R2 ;  /* 0x0000000200ce7308 */ /* 0x0004e20000002400 */
[----:B------:R-:W-:-:S07]  /*1b650*/  FMUL.FTZ R20, R46, UR4 ;  /* 0x000000042e147c20 */ /* 0x000fce0008410000 */
[----:B------:R1:W-:Y:S01]  /*1b660*/  MUFU.TANH R203, R20 ;  /* 0x0000001400cb7308 */ /* 0x0003e20000002400 */
[----:B------:R-:W-:Y:S01]  /*1b670*/  HMMA.16816.F32 R72, R16, R42, R88 ;  /* 0x0000002a1048723c */ /* 0x000fe20000001858 */
[----:B------:R-:W4:Y:S01]  /*1b680*/  LDSM.16.M88.4 R40, [R7+0x8000] ;  /* 0x008000000728783b */ /* 0x000f220000000200 */
[----:B--2---:R-:W-:-:S05]  /*1b690*/  FMUL.FTZ R2, R44, UR4 ;  /* 0x000000042c027c20 */ /* 0x004fca0008410000 */
[----:B------:R2:W3:Y:S01]  /*1b6a0*/  MUFU.TANH R200, R2 ;  /* 0x0000000200c87308 */ /* 0x0004e20000002400 */
[----:B-1----:R-:W-:Y:S01]  /*1b6b0*/  HMMA.16816.F32 R20, R12, R54, R48 ;  /* 0x000000360c14723c */ /* 0x002fe20000001830 */
[----:B------:R-:W-:Y:S07]  /*1b6c0*/  LDSM.16.M88.4 R52, [R24+0x7800] ;  /* 0x007800001834783b */ /* 0x000fee0000000200 */
[----:B------:R-:W-:Y:S01]  /*1b6d0*/  HMMA.16816.F32 R76, R16, R56, R100 ;  /* 0x00000038104c723c */ /* 0x000fe20000001864 */
[----:B------:R-:W-:Y:S01]  /*1b6e0*/  MUFU.TANH R205, R27 ;  /* 0x0000001b00cd7308 */ /* 0x000fe20000002400 */
[----:B------:R-:W-:Y:S01]  /*1b6f0*/  LDSM.16.M88.4 R48, [R7+0x9000] ;  /* 0x009000000730783b */ /* 0x000fe20000000200 */
[----:B--2---:R-:W-:Y:S01]  /*1b700*/  LOP3.LUT R2, R25, 0x6, RZ, 0xc0, !PT ;  /* 0x0000000619027812 */ /* 0x004fe200078ec0ff */
[----:B------:R-:W-:-:S02]  /*1b710*/  FMUL.FTZ R25, R45, UR4 ;  /* 0x000000042d197c20 */ /* 0x000fc40008410000 */
[----:B------:R-:W1:Y:S02]  /*1b720*/  LDSM.16.M88.4 R44, [R24+0x7000] ;  /* 0x00700000182c783b */ /* 0x000e640000000200 */
[----:B------:R-:W-:Y:S01]  /*1b730*/  IMAD R2, R252, 0x100, R2 ;  /* 0x00000100fc027824 */ /* 0x000fe200078e0202 */
[----:B------:R2:W3:Y:S03]  /*1b740*/  MUFU.TANH R210, R25 ;  /* 0x0000001900d27308 */ /* 0x0004e60000002400 */
[----:B------:R-:W-:Y:S01]  /*1b750*/  HMMA.16816.F32 R28, R8, R62, R20 ;  /* 0x0000003e081c723c */ /* 0x000fe20000001814 */
[----:B------:R-:W-:Y:S01]  /*1b760*/  LDSM.16.M88.4 R60, [R6+0x7800] ;  /* 0x00780000063c783b */ /* 0x000fe20000000200 */
[----:B------:R-:W-:-:S06]  /*1b770*/  VIADD R26, R2, 0xfffffe01 ;  /* 0xfffffe01021a7836 */ /* 0x000fcc0000000000 */
[----:B------:R-:W-:Y:S01]  /*1b780*/  HMMA.16816.F32 R20, R12, R64, R68 ;  /* 0x000000400c14723c */ /* 0x000fe20000001844 */
[----:B--2---:R-:W-:Y:S01]  /*1b790*/  VIADD R25, R2, 0xfffffe00 ;  /* 0xfffffe0002197836 */ /* 0x004fe20000000000 */
[----:B------:R-:W-:-:S04]  /*1b7a0*/  ISETP.GE.AND P2, PT, R26, R5, PT ;  /* 0x000000051a00720c */ /* 0x000fc80003f46270 */
[CC--:B------:R-:W-:Y:S02]  /*1b7b0*/  ISETP.GE.AND P3, PT, R25.reuse, R5.reuse, PT ;  /* 0x000000051900720c */ /* 0x0c0fe40003f66270 */
[-C--:B------:R-:W-:Y:S01]  /*1b7c0*/  ISETP.GE.AND P1, PT, R25, R4.reuse, PT ;  /* 0x000000041900720c */ /* 0x080fe20003f26270 */
[----:B------:R-:W-:Y:S01]  /*1b7d0*/  VIADD R25, R2, 0xfffffe08 ;  /* 0xfffffe0802197836 */ /* 0x000fe20000000000 */
[-C--:B------:R-:W-:Y:S01]  /*1b7e0*/  ISETP.GE.AND P4, PT, R26, R4.reuse, PT ;  /* 0x000000041a00720c */ /* 0x080fe20003f86270 */
[----:B------:R-:W-:Y:S01]  /*1b7f0*/  FMUL.FTZ R26, R32, UR4 ;  /* 0x00000004201a7c20 */ /* 0x000fe20008410000 */
[----:B------:R-:W-:Y:S02]  /*1b800*/  FSEL R96, R207, -INF , !P1 ;  /* 0xff800000cf607808 */ /* 0x000fe40004800000 */
[C---:B------:R-:W-:Y:S02]  /*1b810*/  ISETP.GE.AND P0, PT, R25.reuse, R5, PT ;  /* 0x000000051900720c */ /* 0x040fe40003f06270 */
[----:B------:R-:W-:Y:S01]  /*1b820*/  ISETP.GE.AND P6, PT, R25, R4, PT ;  /* 0x000000041900720c */ /* 0x000fe20003fc6270 */
[----:B------:R-:W-:Y:S01]  /*1b830*/  VIADD R25, R2, 0xfffffe09 ;  /* 0xfffffe0902197836 */ /* 0x000fe20000000000 */
[----:B------:R2:W3:Y:S01]  /*1b840*/  MUFU.TANH R207, R26 ;  /* 0x0000001a00cf7308 */ /* 0x0004e20000002400 */
[----:B------:R-:W-:-:S03]  /*1b850*/  FSEL R91, R211, -INF , !P4 ;  /* 0xff800000d35b7808 */ /* 0x000fc60006000000 */
[C---:B------:R-:W-:Y:S02]  /*1b860*/  ISETP.GE.AND P5, PT, R25.reuse, R5, PT ;  /* 0x000000051900720c */ /* 0x040fe40003fa6270 */
[----:B------:R-:W-:Y:S01]  /*1b870*/  ISETP.GE.AND P1, PT, R25, R4, PT ;  /* 0x000000041900720c */ /* 0x000fe20003f26270 */
[----:B------:R-:W-:Y:S01]  /*1b880*/  VIADD R25, R2, 0xfffffe10 ;  /* 0xfffffe1002197836 */ /* 0x000fe20000000000 */
[----:B------:R-:W-:Y:S01]  /*1b890*/  FSEL R98, R243, -INF , !P3 ;  /* 0xff800000f3627808 */ /* 0x000fe20005800000 */
[----:B--2---:R-:W-:-:S04]  /*1b8a0*/  FMUL.FTZ R26, R33, UR4 ;  /* 0x00000004211a7c20 */ /* 0x004fc80008410000 */
[----:B------:R2:W-:Y:S01]  /*1b8b0*/  MUFU.TANH R211, R26 ;  /* 0x0000001a00d37308 */ /* 0x0005e20000002400 */
[----:B------:R-:W-:Y:S02]  /*1b8c0*/  FSEL R93, R244, -INF , !P2 ;  /* 0xff800000f45d7808 */ /* 0x000fe40005000000 */
[----:B------:R-:W-:Y:S02]  /*1b8d0*/  FSEL R97, R209, -INF , !P0 ;  /* 0xff800000d1617808 */ /* 0x000fe40004000000 */
[C---:B------:R-:W-:Y:S02]  /*1b8e0*/  ISETP.GE.AND P2, PT, R25.reuse, R5, PT ;  /* 0x000000051900720c */ /* 0x040fe40003f46270 */
[----:B------:R-:W-:Y:S01]  /*1b8f0*/  ISETP.GE.AND P3, PT, R25, R4, PT ;  /* 0x000000041900720c */ /* 0x000fe20003f66270 */
[----:B------:R-:W-:Y:S01]  /*1b900*/  VIADD R25, R2, 0xfffffe11 ;  /* 0xfffffe1102197836 */ /* 0x000fe20000000000 */
[----:B----4-:R-:W-:Y:S01]  /*1b910*/  HMMA.16816.F32 R68, R16, R40, R108 ;  /* 0x000000281044723c */ /* 0x010fe2000000186c */
[----:B--2---:R-:W-:-:S04]  /*1b920*/  FMUL.FTZ R26, R34, UR4 ;  /* 0x00000004221a7c20 */ /* 0x004fc80008410000 */
[----:B------:R2:W4:Y:S03]  /*1b930*/  MUFU.TANH R209, R26 ;  /* 0x0000001a00d17308 */ /* 0x0005260000002400 */
[----:B------:R-:W-:Y:S01]  /*1b940*/  HMMA.16816.F32 R84, R16, R42, R84 ;  /* 0x0000002a1054723c */ /* 0x000fe20000001854 */
[----:B------:R-:W-:Y:S01]  /*1b950*/  FSEL R95, R208, -INF , !P6 ;  /* 0xff800000d05f7808 */ /* 0x000fe20007000000 */
[----:B------:R-:W5:Y:S01]  /*1b960*/  LDSM.16.M88.4 R40, [R7+0x8800] ;  /* 0x008800000728783b */ /* 0x000f620000000200 */
[----:B------:R-:W-:Y:S02]  /*1b970*/  FSEL R92, R242, -INF , !P5 ;  /* 0xff800000f25c7808 */ /* 0x000fe40006800000 */
[C---:B------:R-:W-:Y:S02]  /*1b980*/  ISETP.GE.AND P6, PT, R25.reuse, R5, PT ;  /* 0x000000051900720c */ /* 0x040fe40003fc6270 */
[----:B------:R-:W-:Y:S01]  /*1b990*/  ISETP.GE.AND P5, PT, R25, R4, PT ;  /* 0x000000041900720c */ /* 0x000fe20003fa6270 */
[----:B------:R-:W-:-:S02]  /*1b9a0*/  VIADD R25, R2, 0xfffffe18 ;  /* 0xfffffe1802197836 */ /* 0x000fc40000000000 */
[----:B--2---:R-:W-:Y:S02]  /*1b9b0*/  FMUL.FTZ R26, R35, UR4 ;  /* 0x00000004231a7c20 */ /* 0x004fe40008410000 */
[----:B-1----:R-:W-:Y:S08]  /*1b9c0*/  HMMA.16816.F32 R32, R8, R44, R20 ;  /* 0x0000002c0820723c */ /* 0x002ff00000001814 */
[----:B------:R-:W-:Y:S01]  /*1b9d0*/  HMMA.16816.F32 R20, R12, R66, R72 ;  /* 0x000000420c14723c */ /* 0x000fe20000001848 */
[----:B------:R-:W-:-:S02]  /*1b9e0*/  FSEL R94, R241, -INF , !P1 ;  /* 0xff800000f15e7808 */ /* 0x000fc40004800000 */
[CC--:B------:R-:W-:Y:S02]  /*1b9f0*/  ISETP.GE.AND P4, PT, R25.reuse, R5.reuse, PT ;  /* 0x000000051900720c */ /* 0x0c0fe40003f86270 */
[-C--:B------:R-:W-:Y:S01]  /*1ba00*/  ISETP.GE.AND P1, PT, R25, R4.reuse, PT ;  /* 0x000000041900720c */ /* 0x080fe20003f26270 */
[----:B------:R-:W-:Y:S01]  /*1ba10*/  VIADD R25, R2, 0xfffffe19 ;  /* 0xfffffe1902197836 */ /* 0x000fe20000000000 */
[----:B------:R-:W-:Y:S01]  /*1ba20*/  FSEL R103, R239, -INF , !P2 ;  /* 0xff800000ef677808 */ /* 0x000fe20005000000 */
[----:B------:R-:W-:Y:S01]  /*1ba30*/  HMMA.16816.F32 R80, R16, R58, R104 ;  /* 0x0000003a1050723c */ /* 0x000fe20000001868 */
[----:B------:R-:W-:Y:S02]  /*1ba40*/  FSEL R107, R201, -INF , !P3 ;  /* 0xff800000c96b7808 */ /* 0x000fe40005800000 */
[----:B------:R-:W-:Y:S01]  /*1ba50*/  FSEL R102, R240, -INF , !P6 ;  /* 0xff800000f0667808 */ /* 0x000fe20007000000 */
[----:B------:R1:W2:Y:S01]  /*1ba60*/  MUFU.TANH R208, R26 ;  /* 0x0000001a00d07308 */ /* 0x0002a20000002400 */
[C---:B------:R-:W-:Y:S01]  /*1ba70*/  ISETP.GE.AND P2, PT, R25.reuse, R5, PT ;  /* 0x000000051900720c */ /* 0x040fe20003f46270 */
[----:B------:R-:W3:Y:S01]  /*1ba80*/  LDSM.16.M88.4 R56, [R6+0x8000] ;  /* 0x008000000638783b */ /* 0x000ee20000000200 */
[----:B------:R-:W-:Y:S01]  /*1ba90*/  ISETP.GE.AND P3, PT, R25, R4, PT ;  /* 0x000000041900720c */ /* 0x000fe20003f66270 */
[----:B------:R-:W-:Y:S01]  /*1baa0*/  VIADD R25, R2, 0xfffffe20 ;  /* 0xfffffe2002197836 */ /* 0x000fe20000000000 */
[----:B------:R-:W-:-:S03]  /*1bab0*/  FSEL R106, R202, -INF , !P5 ;  /* 0xff800000ca6a7808 */ /* 0x000fc60006800000 */
[----:B------:R-:W-:Y:S01]  /*1bac0*/  HMMA.16816.F32 R20, R8, R46, R20 ;  /* 0x0000002e0814723c */ /* 0x000fe20000001814 */
[----:B------:R-:W-:Y:S01]  /*1bad0*/  ISETP.GE.AND P6, PT, R25, R5, PT ;  /* 0x000000051900720c */ /* 0x000fe20003fc6270 */
[----:B------:R-:W-:Y:S01]  /*1bae0*/  FMUL.FTZ R27, R31, UR4 ;  /* 0x000000041f1b7c20 */ /* 0x000fe20008410000 */
[----:B------:R-:W-:Y:S01]  /*1baf0*/  ISETP.GE.AND P5, PT, R25, R4, PT ;  /* 0x000000041900720c */ /* 0x000fe20003fa6270 */
[----:B------:R-:W-:Y:S01]  /*1bb00*/  FMUL.FTZ R25, R30, UR4 ;  /* 0x000000041e197c20 */ /* 0x000fe20008410000 */
[----:B------:R-:W-:Y:S01]  /*1bb10*/  FSEL R101, R39, -INF , !P4 ;  /* 0xff80000027657808 */ /* 0x000fe20006000000 */
[----:B------:R-:W4:Y:S01]  /*1bb20*/  LDSM.16.M88.4 R44, [R24+0x8000] ;  /* 0x00800000182c783b */ /* 0x000f220000000200 */
[----:B-1----:R-:W-:Y:S01]  /*1bb30*/  FMUL.FTZ R26, R28, UR4 ;  /* 0x000000041c1a7c20 */ /* 0x002fe20008410000 */
[----:B------:R1:W2:Y:S01]  /*1bb40*/  MUFU.TANH R39, R25 ;  /* 0x0000001900277308 */ /* 0x0002a20000002400 */
[----:B------:R-:W-:Y:S02]  /*1bb50*/  FSEL R100, R238, -INF , !P2 ;  /* 0xff800000ee647808 */ /* 0x000fe40005000000 */
[----:B------:R-:W-:-:S05]  /*1bb60*/  FSEL R110, R187, -INF , !P3 ;  /* 0xff800000bb6e7808 */ /* 0x000fca0005800000 */
[----:B------:R5:W2:Y:S01]  /*1bb70*/  MUFU.TANH R201, R26 ;  /* 0x0000001a00c97308 */ /* 0x000aa20000002400 */
[----:B-1----:R-:W-:Y:S02]  /*1bb80*/  VIADD R25, R2, 0xfffffe28 ;  /* 0xfffffe2802197836 */ /* 0x002fe40000000000 */
[----:B-----5:R-:W-:-:S03]  /*1bb90*/  FMUL.FTZ R26, R29, UR4 ;  /* 0x000000041d1a7c20 */ /* 0x020fc60008410000 */
[CC--:B------:R-:W-:Y:S02]  /*1bba0*/  ISETP.GE.AND P2, PT, R25.reuse, R5.reuse, PT ;  /* 0x000000051900720c */ /* 0x0c0fe40003f46270 */
[----:B------:R-:W-:Y:S01]  /*1bbb0*/  ISETP.GE.AND P3, PT, R25, R4, PT ;  /* 0x000000041900720c */ /* 0x000fe20003f66270 */
[----:B------:R1:W-:Y:S01]  /*1bbc0*/  MUFU.TANH R202, R26 ;  /* 0x0000001a00ca7308 */ /* 0x0003e20000002400 */
[----:B------:R-:W-:Y:S01]  /*1bbd0*/  VIADD R25, R2, 0xfffffe29 ;  /* 0xfffffe2902197836 */ /* 0x000fe20000000000 */
[----:B------:R-:W-:Y:S02]  /*1bbe0*/  FSEL R108, R194, -INF , !P1 ;  /* 0xff800000c26c7808 */ /* 0x000fe40004800000 */
[----:B------:R-:W-:Y:S02]  /*1bbf0*/  FSEL R116, R132, -INF , !P6 ;  /* 0xff80000084747808 */ /* 0x000fe40007000000 */
[----:B------:R-:W-:Y:S01]  /*1bc00*/  FSEL R133, R133, -INF , !P5 ;  /* 0xff80000085857808 */ /* 0x000fe20006800000 */
[----:B------:R-:W-:Y:S01]  /*1bc10*/  FMUL.FTZ R20, R20, UR4 ;  /* 0x0000000414147c20 */ /* 0x000fe20008410000 */
[----:B------:R-:W-:-:S02]  /*1bc20*/  ISETP.GE.AND P6, PT, R25, R5, PT ;  /* 0x000000051900720c */ /* 0x000fc40003fc6270 */
[----:B------:R-:W-:Y:S01]  /*1bc30*/  ISETP.GE.AND P5, PT, R25, R4, PT ;  /* 0x000000041900720c */ /* 0x000fe20003fa6270 */
[C---:B------:R-:W-:Y:S02]  /*1bc40*/  VIADD R25, R2.reuse, 0xfffffe31 ;  /* 0xfffffe3102197836 */ /* 0x040fe40000000000 */
[----:B-1----:R-:W-:Y:S01]  /*1bc50*/  VIADD R26, R2, 0xfffffe21 ;  /* 0xfffffe21021a7836 */ /* 0x002fe20000000000 */
[----:B------:R-:W-:-:S04]  /*1bc60*/  ISETP.NE.AND P0, PT, R37, RZ, PT ;  /* 0x000000ff2500720c */ /* 0x000fc80003f05270 */
[CC--:B------:R-:W-:Y:S02]  /*1bc70*/  ISETP.GE.AND P4, PT, R26.reuse, R5.reuse, PT ;  /* 0x000000051a00720c */ /* 0x0c0fe40003f86270 */
[-C--:B------:R-:W-:Y:S01]  /*1bc80*/  ISETP.GE.AND P1, PT, R26, R4.reuse, PT ;  /* 0x000000041a00720c */ /* 0x080fe20003f26270 */
[----:B------:R-:W-:Y:S01]  /*1bc90*/  FMUL.FTZ R26, R32, UR4 ;  /* 0x00000004201a7c20 */ /* 0x000fe20008410000 */
[----:B------:R-:W-:Y:S01]  /*1bca0*/  HMMA.16816.F32 R72, R16, R42, R120 ;  /* 0x0000002a1048723c */ /* 0x000fe20000001878 */
[----:B------:R-:W-:Y:S01]  /*1bcb0*/  FSEL R111, R186, -INF , !P2 ;  /* 0xff800000ba6f7808 */ /* 0x000fe20005000000 */
[----:B------:R1:W-:Y:S01]  /*1bcc0*/  MUFU.TANH R121, R20 ;  /* 0x0000001400797308 */ /* 0x0003e20000002400 */
[----:B------:R-:W-:Y:S02]  /*1bcd0*/  FSEL R119, R38, -INF , !P3 ;  /* 0xff80000026777808 */ /* 0x000fe40005800000 */
[C---:B------:R-:W-:Y:S02]  /*1bce0*/  ISETP.GE.AND P2, PT, R25.reuse, R5, PT ;  /* 0x000000051900720c */ /* 0x040fe40003f46270 */
[----:B------:R-:W-:Y:S01]  /*1bcf0*/  ISETP.GE.AND P3, PT, R25, R4, PT ;  /* 0x000000041900720c */ /* 0x000fe20003f66270 */
[----:B------:R-:W-:Y:S02]  /*1bd00*/  HMMA.16816.F32 R28, R12, R60, R76 ;  /* 0x0000003c0c1c723c */ /* 0x000fe4000000184c */
[----:B------:R5:W-:Y:S01]  /*1bd10*/  MUFU.TANH R37, R26 ;  /* 0x0000001a00257308 */ /* 0x000be20000002400 */
[----:B------:R-:W-:Y:S01]  /*1bd20*/  VIADD R25, R2, 0xfffffe38 ;  /* 0xfffffe3802197836 */ /* 0x000fe20000000000 */
[----:B------:R-:W-:-:S02]  /*1bd30*/  FSEL R117, R237, -INF , !P4 ;  /* 0xff800000ed757808 */ /* 0x000fc40006000000 */
[----:B------:R-:W-:Y:S01]  /*1bd40*/  FSEL R132, R236, -INF , !P1 ;  /* 0xff800000ec847808 */ /* 0x000fe20004800000 */
[C---:B-1----:R-:W-:Y:S01]  /*1bd50*/  VIADD R20, R2.reuse, 0xfffffe40 ;  /* 0xfffffe4002147836 */ /* 0x042fe20000000000 */
[----:B------:R-:W-:Y:S01]  /*1bd60*/  HMMA.16816.F32 R64, R16, R40, R112 ;  /* 0x000000281040723c */ /* 0x000fe20000001870 */
[----:B------:R-:W-:Y:S02]  /*1bd70*/  FSEL R120, R231, -INF , !P2 ;  /* 0xff800000e7787808 */ /* 0x000fe40005000000 */
[----:B------:R-:W-:Y:S01]  /*1bd80*/  FSEL R135, R135, -INF , !P3 ;  /* 0xff80000087877808 */ /* 0x000fe20005800000 */
[----:B-----5:R-:W-:Y:S01]  /*1bd90*/  VIADD R26, R2, 0xfffffe30 ;  /* 0xfffffe30021a7836 */ /* 0x020fe20000000000 */
[----:B------:R-:W-:Y:S02]  /*1bda0*/  FSEL R118, R232, -INF , !P6 ;  /* 0xff800000e8767808 */ /* 0x000fe40007000000 */
[----:B------:R-:W-:Y:S02]  /*1bdb0*/  FSEL R113, R169, -INF , !P5 ;  /* 0xff800000a9717808 */ /* 0x000fe40006800000 */
[----:B------:R-:W-:-:S02]  /*1bdc0*/  ISETP.GE.AND P4, PT, R26, R5, PT ;  /* 0x000000051a00720c */ /* 0x000fc40003f86270 */
[-C--:B------:R-:W-:Y:S01]  /*1bdd0*/  ISETP.GE.AND P1, PT, R26, R4.reuse, PT ;  /* 0x000000041a00720c */ /* 0x080fe20003f26270 */
[----:B------:R-:W-:Y:S01]  /*1bde0*/  FMUL.FTZ R26, R35, UR4 ;  /* 0x00000004231a7c20 */ /* 0x000fe20008410000 */
[CC--:B------:R-:W-:Y:S02]  /*1bdf0*/  ISETP.GE.AND P2, PT, R20.reuse, R5.reuse, PT ;  /* 0x000000051400720c */ /* 0x0c0fe40003f46270 */
[-C--:B------:R-:W-:Y:S01]  /*1be00*/  ISETP.GE.AND P3, PT, R20, R4.reuse, PT ;  /* 0x000000041400720c */ /* 0x080fe20003f66270 */
[----:B------:R-:W-:Y:S01]  /*1be10*/  VIADD R20, R2, 0xfffffe41 ;  /* 0xfffffe4102147836 */ /* 0x000fe20000000000 */
[----:B------:R-:W-:Y:S01]  /*1be20*/  ISETP.GE.AND P6, PT, R25, R5, PT ;  /* 0x000000051900720c */ /* 0x000fe20003fc6270 */
[----:B------:R-:W-:Y:S01]  /*1be30*/  FMUL.FTZ R21, R21, UR4 ;  /* 0x0000000415157c20 */ /* 0x000fe20008410000 */
[----:B------:R-:W-:Y:S01]  /*1be40*/  ISETP.GE.AND P5, PT, R25, R4, PT ;  /* 0x000000041900720c */ /* 0x000fe20003fa6270 */
[----:B------:R-:W-:Y:S01]  /*1be50*/  FMUL.FTZ R22, R22, UR4 ;  /* 0x0000000416167c20 */ /* 0x000fe20008410000 */
[----:B------:R1:W5:Y:S01]  /*1be60*/  MUFU.TANH R38, R26 ;  /* 0x0000001a00267308 */ /* 0x0003620000002400 */
[----:B------:R-:W-:-:S02]  /*1be70*/  FSEL R115, R229, -INF , !P6 ;  /* 0xff800000e5737808 */ /* 0x000fc40007000000 */
[----:B------:R-:W-:Y:S02]  /*1be80*/  FSEL R123, R226, -INF , !P5 ;  /* 0xff800000e27b7808 */ /* 0x000fe40006800000 */
[C---:B------:R-:W-:Y:S02]  /*1be90*/  ISETP.GE.AND P6, PT, R20.reuse, R5, PT ;  /* 0x000000051400720c */ /* 0x040fe40003fc6270 */
[----:B------:R-:W-:Y:S01]  /*1bea0*/  ISETP.GE.AND P5, PT, R20, R4, PT ;  /* 0x000000041400720c */ /* 0x000fe20003fa6270 */
[----:B------:R-:W-:Y:S08]  /*1beb0*/  MUFU.TANH R169, R21 ;  /* 0x0000001500a97308 */ /* 0x000ff00000002400 */
[----:B------:R3:W-:Y:S01]  /*1bec0*/  MUFU.TANH R112, R22 ;  /* 0x0000001600707308 */ /* 0x0007e20000002400 */
[----:B-1----:R-:W-:-:S07]  /*1bed0*/  FMUL.FTZ R26, R23, UR4 ;  /* 0x00000004171a7c20 */ /* 0x002fce0008410000 */
[----:B------:R1:W5:Y:S01]  /*1bee0*/  MUFU.TANH R194, R27 ;  /* 0x0000001b00c27308 */ /* 0x0003620000002400 */
[----:B---3--:R-:W-:Y:S01]  /*1bef0*/  HMMA.16816.F32 R20, R12, R62, R80 ;  /* 0x0000003e0c14723c */ /* 0x008fe20000001850 */
[----:B-1----:R-:W-:-:S06]  /*1bf00*/  FMUL.FTZ R27, R33, UR4 ;  /* 0x00000004211b7c20 */ /* 0x002fcc0008410000 */
[----:B------:R1:W-:Y:S02]  /*1bf10*/  MUFU.TANH R187, R27 ;  /* 0x0000001b00bb7308 */ /* 0x0003e40000002400 */
[----:B-1----:R-:W-:Y:S02]  /*1bf20*/  FMUL.FTZ R27, R34, UR4 ;  /* 0x00000004221b7c20 */ /* 0x002fe40008410000 */
[----:B------:R-:W-:Y:S08]  /*1bf30*/  HMMA.16816.F32 R32, R8, R52, R28 ;  /* 0x000000340820723c */ /* 0x000ff0000000181c */
[----:B------:R-:W-:Y:S01]  /*1bf40*/  HMMA.16816.F32 R28, R12, R56, R68 ;  /* 0x000000380c1c723c */ /* 0x000fe20000001844 */
[----:B------:R1:W3:Y:S07]  /*1bf50*/  MUFU.TANH R186, R27 ;  /* 0x0000001b00ba7308 */ /* 0x0002ee0000002400 */
[----:B------:R-:W-:Y:S01]  /*1bf60*/  HMMA.16816.F32 R20, R8, R54, R20 ;  /* 0x000000360814723c */ /* 0x000fe20000001814 */
[----:B------:R-:W2:Y:S01]  /*1bf70*/  LDSM.16.M88.4 R52, [R6+0x8800] ;  /* 0x008800000634783b */ /* 0x000ea20000000200 */
[----:B------:R-:W-:Y:S01]  /*1bf80*/  VIADD R25, R2, 0xfffffe39 ;  /* 0xfffffe3902197836 */ /* 0x000fe20000000000 */
[----:B------:R-:W-:Y:S01]  /*1bf90*/  FSEL R134, R134, -INF , !P4 ;  /* 0xff80000086867808 */ /* 0x000fe20006000000 */
[----:B------:R4:W3:Y:S01]  /*1bfa0*/  MUFU.TANH R109, R26 ;  /* 0x0000001a006d7308 */ /* 0x0008e20000002400 */
[----:B------:R-:W-:Y:S01]  /*1bfb0*/  FSEL R168, R168, -INF , !P1 ;  /* 0xff800000a8a87808 */ /* 0x000fe20004800000 */
[----:B-1----:R-:W-:Y:S01]  /*1bfc0*/  FMUL.FTZ R27, R32, UR4 ;  /* 0x00000004201b7c20 */ /* 0x002fe20008410000 */
[----:B------:R-:W-:-:S02]  /*1bfd0*/  ISETP.GE.AND P4, PT, R25, R5, PT ;  /* 0x000000051900720c */ /* 0x000fc40003f86270 */
[----:B------:R-:W-:-:S03]  /*1bfe0*/  ISETP.GE.AND P1, PT, R25, R4, PT ;  /* 0x000000041900720c */ /* 0x000fc60003f26270 */
[----:B------:R1:W3:Y:S01]  /*1bff0*/  MUFU.TANH R104, R27 ;  /* 0x0000001b00687308 */ /* 0x0002e20000002400 */
[C---:B------:R-:W-:Y:S01]  /*1c000*/  VIADD R25, R2.reuse, 0xfffffe48 ;  /* 0xfffffe4802197836 */ /* 0x040fe20000000000 */
[----:B------:R-:W-:Y:S01]  /*1c010*/  HMMA.16816.F32 R76, R16, R48, R124 ;  /* 0x00000030104c723c */ /* 0x000fe2000000187c */
[----:B------:R-:W-:Y:S01]  /*1c020*/  FSEL R124, R225, -INF , !P2 ;  /* 0xff800000e17c7808 */ /* 0x000fe20005000000 */
[----:B----4-:R-:W-:Y:S01]  /*1c030*/  VIADD R26, R2, 0xfffffe49 ;  /* 0xfffffe49021a7836 */ /* 0x010fe20000000000 */
[----:B------:R-:W-:Y:S02]  /*1c040*/  FSEL R171, R171, -INF , !P3 ;  /* 0xff800000abab7808 */ /* 0x000fe40005800000 */
[----:B------:R-:W-:Y:S02]  /*1c050*/  FSEL R114, R230, -INF , !P4 ;  /* 0xff800000e6727808 */ /* 0x000fe40006000000 */
[----:B------:R-:W-:Y:S01]  /*1c060*/  FSEL R122, R227, -INF , !P1 ;  /* 0xff800000e37a7808 */ /* 0x000fe20004800000 */
[----:B-1----:R-:W-:Y:S01]  /*1c070*/  FMUL.FTZ R27, R33, UR4 ;  /* 0x00000004211b7c20 */ /* 0x002fe20008410000 */
[----:B------:R-:W-:-:S02]  /*1c080*/  ISETP.GE.AND P2, PT, R26, R5, PT ;  /* 0x000000051a00720c */ /* 0x000fc40003f46270 */
[-C--:B------:R-:W-:Y:S01]  /*1c090*/  ISETP.GE.AND P3, PT, R26, R4.reuse, PT ;  /* 0x000000041a00720c */ /* 0x080fe20003f66270 */
[----:B------:R1:W-:Y:S01]  /*1c0a0*/  MUFU.TANH R105, R27 ;  /* 0x0000001b00697308 */ /* 0x0003e20000002400 */
[CC--:B------:R-:W-:Y:S01]  /*1c0b0*/  ISETP.GE.AND P4, PT, R25.reuse, R5.reuse, PT ;  /* 0x000000051900720c */ /* 0x0c0fe20003f86270 */
[----:B------:R-:W-:Y:S01]  /*1c0c0*/  FMUL.FTZ R26, R34, UR4 ;  /* 0x00000004221a7c20 */ /* 0x000fe20008410000 */
[-C--:B------:R-:W-:Y:S01]  /*1c0d0*/  ISETP.GE.AND P1, PT, R25, R4.reuse, PT ;  /* 0x000000041900720c */ /* 0x080fe20003f26270 */
[----:B------:R-:W-:Y:S01]  /*1c0e0*/  VIADD R25, R2, 0xfffffe50 ;  /* 0xfffffe5002197836 */ /* 0x000fe20000000000 */
[----:B------:R-:W-:Y:S02]  /*1c0f0*/  FSEL R125, R228, -INF , !P6 ;  /* 0xff800000e47d7808 */ /* 0x000fe40007000000 */
[----:B------:R-:W-:Y:S01]  /*1c100*/  FSEL R176, R176, -INF , !P5 ;  /* 0xff800000b0b07808 */ /* 0x000fe20006800000 */
[----:B------:R4:W3:Y:S01]  /*1c110*/  MUFU.TANH R99, R26 ;  /* 0x0000001a00637308 */ /* 0x0008e20000002400 */
[C---:B------:R-:W-:Y:S01]  /*1c120*/  ISETP.GE.AND P6, PT, R25.reuse, R5, PT ;  /* 0x000000051900720c */ /* 0x040fe20003fc6270 */
[----:B------:R-:W-:Y:S01]  /*1c130*/  FMUL.FTZ R20, R20, UR4 ;  /* 0x0000000414147c20 */ /* 0x000fe20008410000 */
[----:B------:R-:W-:Y:S01]  /*1c140*/  ISETP.GE.AND P5, PT, R25, R4, PT ;  /* 0x000000041900720c */ /* 0x000fe20003fa6270 */
[----:B-1----:R-:W-:-:S02]  /*1c150*/  FMUL.FTZ R27, R35, UR4 ;  /* 0x00000004231b7c20 */ /* 0x002fc40008410000 */
[----:B------:R-:W-:Y:S01]  /*1c160*/  HMMA.16816.F32 R32, R8, R44, R28 ;  /* 0x0000002c0820723c */ /* 0x000fe2000000181c */
[----:B------:R-:W-:-:S07]  /*1c170*/  VIADD R25, R2, 0xfffffe51 ;  /* 0xfffffe5102197836 */ /* 0x000fce0000000000 */
[----:B------:R-:W-:Y:S01]  /*1c180*/  HMMA.16816.F32 R28, R12, R58, R84 ;  /* 0x0000003a0c1c723c */ /* 0x000fe20000001854 */
[----:B------:R-:W1:Y:S01]  /*1c190*/  LDSM.16.M88.4 R56, [R24+0x8800] ;  /* 0x008800001838783b */ /* 0x000e620000000200 */
[----:B----4-:R-:W-:Y:S01]  /*1c1a0*/  VIADD R26, R2, 0xfffffe58 ;  /* 0xfffffe58021a7836 */ /* 0x010fe20000000000 */
[----:B------:R-:W-:Y:S01]  /*1c1b0*/  FSEL R127, R223, -INF , !P4 ;  /* 0xff800000df7f7808 */ /* 0x000fe20006000000 */
[----:B------:R4:W-:Y:S01]  /*1c1c0*/  MUFU.TANH R88, R20 ;  /* 0x0000001400587308 */ /* 0x0009e20000002400 */
[----:B------:R-:W-:Y:S02]  /*1c1d0*/  FSEL R170, R170, -INF , !P1 ;  /* 0xff800000aaaa7808 */ /* 0x000fe40004800000 */
[----:B------:R-:W-:Y:S01]  /*1c1e0*/  FSEL R126, R224, -INF , !P2 ;  /* 0xff800000e07e7808 */ /* 0x000fe20005000000 */
[----:B------:R-:W-:Y:S01]  /*1c1f0*/  HMMA.16816.F32 R60, R16, R50, R128 ;  /* 0x00000032103c723c */ /* 0x000fe20000001880 */
[----:B------:R-:W-:Y:S01]  /*1c200*/  FSEL R128, R222, -INF , !P3 ;  /* 0xff800000de807808 */ /* 0x000fe20005800000 */
[----:B------:R-:W5:Y:S01]  /*1c210*/  LDSM.16.M88.4 R48, [R6+0x9000] ;  /* 0x009000000630783b */ /* 0x000f620000000200 */
[----:B------:R-:W-:-:S02]  /*1c220*/  ISETP.GE.AND P4, PT, R25, R5, PT ;  /* 0x000000051900720c */ /* 0x000fc40003f86270 */
[-C--:B------:R-:W-:Y:S01]  /*1c230*/  ISETP.GE.AND P1, PT, R25, R4.reuse, PT ;  /* 0x000000041900720c */ /* 0x080fe20003f26270 */
[----:B------:R-:W-:Y:S01]  /*1c240*/  VIADD R25, R2, 0xfffffe59 ;  /* 0xfffffe5902197836 */ /* 0x000fe20000000000 */
[C---:B------:R-:W-:Y:S02]  /*1c250*/  ISETP.GE.AND P2, PT, R26.reuse, R5, PT ;  /* 0x000000051a00720c */ /* 0x040fe40003f46270 */
[----:B------:R-:W-:Y:S01]  /*1c260*/  ISETP.GE.AND P3, PT, R26, R4, PT ;  /* 0x000000041a00720c */ /* 0x000fe20003f66270 */
[----:B----4-:R-:W-:Y:S01]  /*1c270*/  VIADD R20, R2, 0xfffffe61 ;  /* 0xfffffe6102147836 */ /* 0x010fe20000000000 */
[----:B------:R-:W-:Y:S02]  /*1c280*/  FSEL R130, R219, -INF , !P2 ;  /* 0xff800000db827808 */ /* 0x000fe40005000000 */
[----:B------:R-:W-:Y:S02]  /*1c290*/  FSEL R178, R178, -INF , !P3 ;  /* 0xff800000b2b27808 */ /* 0x000fe40005800000 */
[----:B------:R-:W-:-:S02]  /*1c2a0*/  FSEL R129, R221, -INF , !P6 ;  /* 0xff800000dd817808 */ /* 0x000fc40007000000 */
[----:B------:R-:W-:Y:S02]  /*1c2b0*/  FSEL R184, R184, -INF , !P5 ;  /* 0xff800000b8b87808 */ /* 0x000fe40006800000 */
[CC--:B------:R-:W-:Y:S02]  /*1c2c0*/  ISETP.GE.AND P2, PT, R20.reuse, R5.reuse, PT ;  /* 0x000000051400720c */ /* 0x0c0fe40003f46270 */
[-C--:B------:R-:W-:Y:S01]  /*1c2d0*/  ISETP.GE.AND P3, PT, R20, R4.reuse, PT ;  /* 0x000000041400720c */ /* 0x080fe20003f66270 */
[C---:B------:R-:W-:Y:S01]  /*1c2e0*/  VIADD R20, R2.reuse, 0xfffffe68 ;  /* 0xfffffe6802147836 */ /* 0x040fe20000000000 */
[----:B------:R-:W-:Y:S01]  /*1c2f0*/  ISETP.GE.AND P6, PT, R25, R5, PT ;  /* 0x000000051900720c */ /* 0x000fe20003fc6270 */
[----:B------:R-:W-:Y:S01]  /*1c300*/  FMUL.FTZ R21, R21, UR4 ;  /* 0x0000000415157c20 */ /* 0x000fe20008410000 */
[----:B------:R-:W-:Y:S01]  /*1c310*/  ISETP.GE.AND P5, PT, R25, R4, PT ;  /* 0x000000041900720c */ /* 0x000fe20003fa6270 */
[----:B------:R-:W-:Y:S02]  /*1c320*/  VIADD R25, R2, 0xfffffe60 ;  /* 0xfffffe6002197836 */ /* 0x000fe40000000000 */
[----:B------:R-:W-:Y:S01]  /*1c330*/  FMUL.FTZ R22, R22, UR4 ;  /* 0x0000000416167c20 */ /* 0x000fe20008410000 */
[----:B------:R-:W-:Y:S01]  /*1c340*/  FSEL R177, R177, -INF , !P6 ;  /* 0xff800000b1b17808 */ /* 0x000fe20007000000 */
[----:B------:R4:W-:Y:S01]  /*1c350*/  MUFU.TANH R89, R21 ;  /* 0x0000001500597308 */ /* 0x0009e20000002400 */
[----:B------:R-:W-:Y:S01]  /*1c360*/  FSEL R84, R189, -INF , !P5 ;  /* 0xff800000bd547808 */ /* 0x000fe20006800000 */
[----:B--2---:R-:W-:Y:S01]  /*1c370*/  HMMA.16816.F32 R40, R12, R52, R64 ;  /* 0x000000340c28723c */ /* 0x004fe20000001840 */
[----:B------:R-:W-:-:S02]  /*1c380*/  FSEL R131, R220, -INF , !P4 ;  /* 0xff800000dc837808 */ /* 0x000fc40006000000 */
[----:B------:R-:W-:Y:S02]  /*1c390*/  FSEL R179, R179, -INF , !P1 ;  /* 0xff800000b3b37808 */ /* 0x000fe40004800000 */
[CC--:B------:R-:W-:Y:S01]  /*1c3a0*/  ISETP.GE.AND P6, PT, R20.reuse, R5.reuse, PT ;  /* 0x000000051400720c */ /* 0x0c0fe20003fc6270 */
[----:B------:R2:W-:Y:S01]  /*1c3b0*/  MUFU.TANH R83, R22 ;  /* 0x0000001600537308 */ /* 0x0005e20000002400 */
[-C--:B------:R-:W-:Y:S01]  /*1c3c0*/  ISETP.GE.AND P5, PT, R20, R4.reuse, PT ;  /* 0x000000041400720c */ /* 0x080fe20003fa6270 */
[C---:B------:R-:W-:Y:S01]  /*1c3d0*/  VIADD R20, R2.reuse, 0xfffffe70 ;  /* 0xfffffe7002147836 */ /* 0x040fe20000000000 */
[----:B------:R-:W-:Y:S01]  /*1c3e0*/  ISETP.GE.AND P4, PT, R25, R5, PT ;  /* 0x000000051900720c */ /* 0x000fe20003f86270 */
[----:B------:R-:W-:Y:S01]  /*1c3f0*/  FMUL.FTZ R23, R23, UR4 ;  /* 0x0000000417177c20 */ /* 0x000fe20008410000 */
[----:B------:R-:W-:Y:S01]  /*1c400*/  ISETP.GE.AND P1, PT, R25, R4, PT ;  /* 0x000000041900720c */ /* 0x000fe20003f26270 */
[----:B----4-:R-:W-:Y:S01]  /*1c410*/  VIADD R21, R2, 0xfffffe69 ;  /* 0xfffffe6902157836 */ /* 0x010fe20000000000 */
[----:B------:R-:W-:Y:S01]  /*1c420*/  FSEL R85, R185, -INF , !P4 ;  /* 0xff800000b9557808 */ /* 0x000fe20006000000 */
[----:B------:R-:W-:Y:S01]  /*1c430*/  MUFU.TANH R82, R23 ;  /* 0x0000001700527308 */ /* 0x000fe20000002400 */
[----:B------:R-:W-:-:S02]  /*1c440*/  FSEL R189, R214, -INF , !P1 ;  /* 0xff800000d6bd7808 */ /* 0x000fc40004800000 */
[----:B------:R-:W-:Y:S01]  /*1c450*/  FSEL R86, R217, -INF , !P2 ;  /* 0xff800000d9567808 */ /* 0x000fe20005000000 */
[----:B--2---:R-:W-:Y:S01]  /*1c460*/  FMUL.FTZ R22, R32, UR4 ;  /* 0x0000000420167c20 */ /* 0x004fe20008410000 */
[----:B------:R-:W-:Y:S02]  /*1c470*/  FSEL R191, R191, -INF , !P3 ;  /* 0xff800000bfbf7808 */ /* 0x000fe40005800000 */
[CC--:B------:R-:W-:Y:S01]  /*1c480*/  ISETP.GE.AND P4, PT, R21.reuse, R5.reuse, PT ;  /* 0x000000051500720c */ /* 0x0c0fe20003f86270 */
[----:B------:R2:W-:Y:S01]  /*1c490*/  MUFU.TANH R81, R22 ;  /* 0x0000001600517308 */ /* 0x0005e20000002400 */
[-C--:B------:R-:W-:Y:S02]  /*1c4a0*/  ISETP.GE.AND P1, PT, R21, R4.reuse, PT ;  /* 0x000000041500720c */ /* 0x080fe40003f26270 */
[C---:B------:R-:W-:Y:S02]  /*1c4b0*/  ISETP.GE.AND P2, PT, R20.reuse, R5, PT ;  /* 0x000000051400720c */ /* 0x040fe40003f46270 */
[----:B------:R-:W-:Y:S01]  /*1c4c0*/  ISETP.GE.AND P3, PT, R20, R4, PT ;  /* 0x000000041400720c */ /* 0x000fe20003f66270 */
[----:B------:R-:W-:Y:S01]  /*1c4d0*/  FMUL.FTZ R25, R33, UR4 ;  /* 0x0000000421197c20 */ /* 0x000fe20008410000 */
[----:B--2---:R-:W-:Y:S08]  /*1c4e0*/  HMMA.16816.F32 R20, R8, R46, R28 ;  /* 0x0000002e0814723c */ /* 0x004ff0000000181c */
[----:B------:R-:W-:Y:S01]  /*1c4f0*/  HMMA.16816.F32 R28, R12, R54, R72 ;  /* 0x000000360c1c723c */ /* 0x000fe20000001848 */
[----:B------:R-:W2:Y:S01]  /*1c500*/  LDSM.16.M88.4 R52, [R24+0x9000] ;  /* 0x009000001834783b */ /* 0x000ea20000000200 */
[----:B------:R4:W-:Y:S01]  /*1c510*/  MUFU.TANH R80, R25 ;  /* 0x0000001900507308 */ /* 0x0009e20000002400 */
[----:B------:R-:W-:-:S05]  /*1c520*/  VIADD R26, R2, 0xfffffe71 ;  /* 0xfffffe71021a7836 */ /* 0x000fca0000000000 */
[----:B-1----:R-:W-:Y:S01]  /*1c530*/  HMMA.16816.F32 R40, R8, R56, R40 ;  /* 0x000000380828723c */ /* 0x002fe20000001828 */
[----:B------:R-:W-:Y:S02]  /*1c540*/  FSEL R185, R188, -INF , !P6 ;  /* 0xff800000bcb97808 */ /* 0x000fe40007000000 */
[----:B------:R-:W-:Y:S02]  /*1c550*/  FSEL R87, R218, -INF , !P4 ;  /* 0xff800000da577808 */ /* 0x000fe40006000000 */
[----:B------:R-:W-:Y:S01]  /*1c560*/  FSEL R190, R190, -INF , !P1 ;  /* 0xff800000bebe7808 */ /* 0x000fe20004800000 */
[----:B----4-:R-:W-:Y:S01]  /*1c570*/  VIADD R25, R2, 0xfffffe78 ;  /* 0xfffffe7802197836 */ /* 0x010fe20000000000 */
[----:B------:R-:W-:Y:S01]  /*1c580*/  FSEL R188, R215, -INF , !P5 ;  /* 0xff800000d7bc7808 */ /* 0x000fe20006800000 */
[----:B------:R-:W-:Y:S01]  /*1c590*/  FMUL.FTZ R21, R21, UR4 ;  /* 0x0000000415157c20 */ /* 0x000fe20008410000 */
[----:B------:R-:W-:-:S03]  /*1c5a0*/  ISETP.GE.AND P6, PT, R26, R5, PT ;  /* 0x000000051a00720c */ /* 0x000fc60003fc6270 */
[----:B------:R-:W-:Y:S01]  /*1c5b0*/  HMMA.16816.F32 R28, R8, R58, R28 ;  /* 0x0000003a081c723c */ /* 0x000fe2000000181c */
[C---:B------:R-:W-:Y:S01]  /*1c5c0*/  ISETP.GE.AND P4, PT, R25.reuse, R5, PT ;  /* 0x000000051900720c */ /* 0x040fe20003f86270 */
[----:B------:R1:W4:Y:S01]  /*1c5d0*/  LDSM.16.M88.4 R56, [R7+0x9800] ;  /* 0x009800000738783b */ /* 0x0003220000000200 */
[-C--:B------:R-:W-:Y:S01]  /*1c5e0*/  ISETP.GE.AND P1, PT, R25, R4.reuse, PT ;  /* 0x000000041900720c */ /* 0x080fe20003f26270 */
[----:B------:R-:W-:Y:S01]  /*1c5f0*/  VIADD R25, R2, 0xfffffe80 ;  /* 0xfffffe8002197836 */ /* 0x000fe20000000000 */
[----:B------:R-:W-:Y:S01]  /*1c600*/  ISETP.GE.AND P5, PT, R26, R4, PT ;  /* 0x000000041a00720c */ /* 0x000fe20003fa6270 */
[----:B------:R-:W-:Y:S02]  /*1c610*/  VIADD R26, R2, 0xfffffe79 ;  /* 0xfffffe79021a7836 */ /* 0x000fe40000000000 */
[----:B------:R-:W-:Y:S01]  /*1c620*/  FMUL.FTZ R20, R20, UR4 ;  /* 0x0000000414147c20 */ /* 0x000fe20008410000 */
[----:B-----5:R-:W-:Y:S01]  /*1c630*/  HMMA.16816.F32 R44, R12, R48, R76 ;  /* 0x000000300c2c723c */ /* 0x020fe2000000184c */
[----:B------:R-:W-:Y:S01]  /*1c640*/  FSEL R74, R216, -INF , !P6 ;  /* 0xff800000d84a7808 */ /* 0x000fe20007000000 */
[----:B------:R5:W-:Y:S01]  /*1c650*/  MUFU.TANH R68, R21 ;  /* 0x0000001500447308 */ /* 0x000be20000002400 */
[----:B------:R-:W-:-:S02]  /*1c660*/  FSEL R198, R198, -INF , !P5 ;  /* 0xff800000c6c67808 */ /* 0x000fc40006800000 */
[CC--:B------:R-:W-:Y:S02]  /*1c670*/  ISETP.GE.AND P6, PT, R25.reuse, R5.reuse, PT ;  /* 0x000000051900720c */ /* 0x0c0fe40003fc6270 */
[-C--:B------:R-:W-:Y:S02]  /*1c680*/  ISETP.GE.AND P5, PT, R25, R4.reuse, PT ;  /* 0x000000041900720c */ /* 0x080fe40003fa6270 */
[----:B------:R-:W-:Y:S01]  /*1c690*/  FSEL R192, R192, -INF , !P2 ;  /* 0xff800000c0c07808 */ /* 0x000fe20005000000 */
[----:B------:R3:W-:Y:S01]  /*1c6a0*/  MUFU.TANH R69, R20 ;  /* 0x0000001400457308 */ /* 0x0007e20000002400 */
[----:B------:R-:W-:Y:S01]  /*1c6b0*/  FSEL R196, R196, -INF , !P3 ;  /* 0xff800000c4c47808 */ /* 0x000fe20005800000 */
[----:B------:R-:W-:Y:S01]  /*1c6c0*/  VIADD R25, R2, 0xfffffe81 ;  /* 0xfffffe8102197836 */ /* 0x000fe20000000000 */
[C---:B------:R-:W-:Y:S02]  /*1c6d0*/  ISETP.GE.AND P2, PT, R26.reuse, R5, PT ;  /* 0x000000051a00720c */ /* 0x040fe40003f46270 */
[----:B------:R-:W-:Y:S01]  /*1c6e0*/  ISETP.GE.AND P3, PT, R26, R4, PT ;  /* 0x000000041a00720c */ /* 0x000fe20003f66270 */
[----:B-----5:R-:W-:Y:S01]  /*1c6f0*/  VIADD R21, R2, 0xfffffe89 ;  /* 0xfffffe8902157836 */ /* 0x020fe20000000000 */
[----:B------:R-:W-:-:S02]  /*1c700*/  FSEL R199, R199, -INF , !P6 ;  /* 0xff800000c7c77808 */ /* 0x000fc40007000000 */
[----:B------:R-:W-:Y:S02]  /*1c710*/  FSEL R204, R204, -INF , !P5 ;  /* 0xff800000cccc7808 */ /* 0x000fe40006800000 */
[C---:B------:R-:W-:Y:S02]  /*1c720*/  ISETP.GE.AND P6, PT, R21.reuse, R5, PT ;  /* 0x000000051500720c */ /* 0x040fe40003fc6270 */
[----:B------:R-:W-:Y:S01]  /*1c730*/  ISETP.GE.AND P5, PT, R21, R4, PT ;  /* 0x000000041500720c */ /* 0x000fe20003fa6270 */
[----:B---3--:R-:W-:Y:S02]  /*1c740*/  VIADD R20, R2, 0xfffffe88 ;  /* 0xfffffe8802147836 */ /* 0x008fe40000000000 */
[----:B------:R-:W-:Y:S01]  /*1c750*/  FMUL.FTZ R21, R40, UR4 ;  /* 0x0000000428157c20 */ /* 0x000fe20008410000 */
[----:B------:R-:W-:Y:S02]  /*1c760*/  FSEL R75, R213, -INF , !P2 ;  /* 0xff800000d54b7808 */ /* 0x000fe40005000000 */
[----:B------:R-:W-:Y:S01]  /*1c770*/  FSEL R197, R197, -INF , !P3 ;  /* 0xff800000c5c57808 */ /* 0x000fe20005800000 */
[----:B------:R3:W-:Y:S01]  /*1c780*/  MUFU.TANH R65, R21 ;  /* 0x0000001500417308 */ /* 0x0007e20000002400 */
[----:B------:R-:W-:-:S02]  /*1c790*/  FSEL R193, R193, -INF , !P4 ;  /* 0xff800000c1c17808 */ /* 0x000fc40006000000 */
[----:B------:R-:W-:Y:S02]  /*1c7a0*/  FSEL R195, R195, -INF , !P1 ;  /* 0xff800000c3c37808 */ /* 0x000fe40004800000 */
[CC--:B------:R-:W-:Y:S02]  /*1c7b0*/  ISETP.GE.AND P2, PT, R20.reuse, R5.reuse, PT ;  /* 0x000000051400720c */ /* 0x0c0fe40003f46270 */
[-C--:B------:R-:W-:Y:S01]  /*1c7c0*/  ISETP.GE.AND P3, PT, R20, R4.reuse, PT ;  /* 0x000000041400720c */ /* 0x080fe20003f66270 */
[----:B------:R-:W-:Y:S01]  /*1c7d0*/  VIADD R20, R2, 0xfffffe90 ;  /* 0xfffffe9002147836 */ /* 0x000fe20000000000 */
[CC--:B------:R-:W-:Y:S02]  /*1c7e0*/  ISETP.GE.AND P4, PT, R25.reuse, R5.reuse, PT ;  /* 0x000000051900720c */ /* 0x0c0fe40003f86270 */
[----:B------:R-:W-:Y:S01]  /*1c7f0*/  ISETP.GE.AND P1, PT, R25, R4, PT ;  /* 0x000000041900720c */ /* 0x000fe20003f26270 */
[----:B------:R-:W-:Y:S01]  /*1c800*/  FMUL.FTZ R22, R22, UR4 ;  /* 0x0000000416167c20 */ /* 0x000fe20008410000 */
[----:B------:R-:W-:Y:S01]  /*1c810*/  FSEL R78, R212, -INF , !P4 ;  /* 0xff800000d44e7808 */ /* 0x000fe20006000000 */
[----:B---3--:R-:W-:Y:S01]  /*1c820*/  VIADD R21, R2, 0xfffffe91 ;  /* 0xfffffe9102157836 */ /* 0x008fe20000000000 */
[----:B------:R-:W-:Y:S01]  /*1c830*/  FSEL R206, R206, -INF , !P1 ;  /* 0xff800000cece7808 */ /* 0x000fe20004800000 */
[----:B------:R3:W-:Y:S01]  /*1c840*/  MUFU.TANH R67, R22 ;  /* 0x0000001600437308 */ /* 0x0007e20000002400 */
[----:B------:R-:W-:-:S02]  /*1c850*/  ISETP.GE.AND P4, PT, R20, R5, PT ;  /* 0x000000051400720c */ /* 0x000fc40003f86270 */
[----:B------:R-:W-:Y:S02]  /*1c860*/  FSEL R200, R200, -INF , !P2 ;  /* 0xff800000c8c87808 */ /* 0x000fe40005000000 */
[-C--:B------:R-:W-:Y:S01]  /*1c870*/  ISETP.GE.AND P1, PT, R20, R4.reuse, PT ;  /* 0x000000041400720c */ /* 0x080fe20003f26270 */
[----:B------:R-:W-:Y:S01]  /*1c880*/  VIADD R20, R2, 0xfffffe98 ;  /* 0xfffffe9802147836 */ /* 0x000fe20000000000 */
[----:B------:R-:W-:Y:S01]  /*1c890*/  FSEL R203, R203, -INF , !P3 ;  /* 0xff800000cbcb7808 */ /* 0x000fe20005800000 */
[----:B-1----:R-:W-:Y:S01]  /*1c8a0*/  FMUL.FTZ R7, R42, UR4 ;  /* 0x000000042a077c20 */ /* 0x002fe20008410000 */
[C---:B------:R-:W-:Y:S02]  /*1c8b0*/  ISETP.GE.AND P2, PT, R21.reuse, R5, PT ;  /* 0x000000051500720c */ /* 0x040fe40003f46270 */
[----:B------:R-:W-:Y:S01]  /*1c8c0*/  ISETP.GE.AND P3, PT, R21, R4, PT ;  /* 0x000000041500720c */ /* 0x000fe20003f66270 */
[----:B------:R-:W-:Y:S01]  /*1c8d0*/  FMUL.FTZ R21, R43, UR4 ;  /* 0x000000042b157c20 */ /* 0x000fe20008410000 */
[----:B------:R-:W-:Y:S01]  /*1c8e0*/  FSEL R79, R210, -INF , !P6 ;  /* 0xff800000d24f7808 */ /* 0x000fe20007000000 */
[----:B---3--:R-:W-:-:S02]  /*1c8f0*/  FMUL.FTZ R22, R41, UR4 ;  /* 0x0000000429167c20 */ /* 0x008fc40008410000 */
[----:B--2---:R-:W-:Y:S01]  /*1c900*/  HMMA.16816.F32 R40, R8, R52, R44 ;  /* 0x000000340828723c */ /* 0x004fe2000000182c */
[----:B------:R1:W2:Y:S01]  /*1c910*/  LDSM.16.M88.4 R44, [R6+0x9800] ;  /* 0x00980000062c783b */ /* 0x0002a20000000200 */
[----:B------:R-:W-:Y:S01]  /*1c920*/  FSEL R205, R205, -INF , !P5 ;  /* 0xff800000cdcd7808 */ /* 0x000fe20006800000 */
[----:B------:R3:W5:Y:S01]  /*1c930*/  MUFU.TANH R90, R27 ;  /* 0x0000001b005a7308 */ /* 0x0007620000002400 */
[C---:B------:R-:W-:Y:S02]  /*1c940*/  ISETP.GE.AND P6, PT, R20.reuse, R5, PT ;  /* 0x000000051400720c */ /* 0x040fe40003fc6270 */
[----:B------:R-:W-:Y:S01]  /*1c950*/  ISETP.GE.AND P5, PT, R20, R4, PT ;  /* 0x000000041400720c */ /* 0x000fe20003fa6270 */
[----:B------:R-:W-:Y:S01]  /*1c960*/  VIADD R20, R2, 0xfffffe99 ;  /* 0xfffffe9902147836 */ /* 0x000fe20000000000 */
[----:B------:R-:W-:Y:S02]  /*1c970*/  FSEL R207, R207, -INF , !P4 ;  /* 0xff800000cfcf7808 */ /* 0x000fe40006000000 */
[----:B------:R-:W-:-:S02]  /*1c980*/  FSEL R210, R209, -INF , !P1 ;  /* 0xff800000d1d27808 */ /* 0x000fc40004800000 */
[C---:B------:R-:W-:Y:S02]  /*1c990*/  ISETP.GE.AND P4, PT, R20.reuse, R5, PT ;  /* 0x000000051400720c */ /* 0x040fe40003f86270 */
[----:B------:R-:W-:Y:S01]  /*1c9a0*/  ISETP.GE.AND P1, PT, R20, R4, PT ;  /* 0x000000041400720c */ /* 0x000fe20003f26270 */
[----:B------:R-:W-:Y:S02]  /*1c9b0*/  VIADD R20, R2, 0xfffffea1 ;  /* 0xfffffea102147836 */ /* 0x000fe40000000000 */
[----:B---3--:R-:W-:Y:S01]  /*1c9c0*/  FMUL.FTZ R27, R34, UR4 ;  /* 0x00000004221b7c20 */ /* 0x008fe20008410000 */
[----:B------:R-:W-:-:S03]  /*1c9d0*/  FSEL R209, R211, -INF , !P2 ;  /* 0xff800000d3d17808 */ /* 0x000fc60005000000 */
[----:B------:R3:W-:Y:S01]  /*1c9e0*/  MUFU.TANH R71, R27 ;  /* 0x0000001b00477308 */ /* 0x0007e20000002400 */
[----:B------:R-:W-:Y:S01]  /*1c9f0*/  FMUL.FTZ R23, R23, UR4 ;  /* 0x0000000417177c20 */ /* 0x000fe20008410000 */
[----:B------:R-:W-:Y:S01]  /*1ca00*/  FSEL R211, R208, -INF , !P3 ;  /* 0xff800000d0d37808 */ /* 0x000fe20005800000 */
[----:B------:R-:W-:Y:S01]  /*1ca10*/  FMUL.FTZ R25, R31, UR4 ;  /* 0x000000041f197c20 */ /* 0x000fe20008410000 */
[----:B------:R-:W-:Y:S02]  /*1ca20*/  FSEL R208, R39, -INF , !P5 ;  /* 0xff80000027d07808 */ /* 0x000fe40006800000 */
[C---:B------:R-:W-:Y:S02]  /*1ca30*/  ISETP.GE.AND P5, PT, R20.reuse, R4, PT ;  /* 0x000000041400720c */ /* 0x040fe40003fa6270 */
[----:B------:R-:W-:Y:S01]  /*1ca40*/  FSEL R201, R201, -INF , !P6 ;  /* 0xff800000c9c97808 */ /* 0x000fe20007000000 */
[----:B------:R-:W-:Y:S01]  /*1ca50*/  MUFU.TANH R66, R23 ;  /* 0x0000001700427308 */ /* 0x000fe20000002400 */
[----:B------:R-:W-:Y:S01]  /*1ca60*/  ISETP.GE.AND P6, PT, R20, R5, PT ;  /* 0x000000051400720c */ /* 0x000fe20003fc6270 */
[----:B---3--:R-:W-:-:S02]  /*1ca70*/  FMUL.FTZ R27, R35, UR4 ;  /* 0x00000004231b7c20 */ /* 0x008fc40008410000 */
[----:B------:R-:W-:Y:S04]  /*1ca80*/  HMMA.16816.F32 R32, R12, R50, R60 ;  /* 0x000000320c20723c */ /* 0x000fe8000000183c */
[----:B------:R3:W-:Y:S01]  /*1ca90*/  MUFU.TANH R50, R21 ;  /* 0x0000001500327308 */ /* 0x0007e20000002400 */
[----:B-1----:R-:W-:-:S07]  /*1caa0*/  FMUL.FTZ R6, R29, UR4 ;  /* 0x000000041d067c20 */ /* 0x002fce0008410000 */
[----:B------:R-:W-:Y:S01]  /*1cab0*/  MUFU.TANH R64, R22 ;  /* 0x0000001600407308 */ /* 0x000fe20000002400 */
[----:B---3--:R-:W-:-:S07]  /*1cac0*/  FMUL.FTZ R21, R28, UR4 ;  /* 0x000000041c157c20 */ /* 0x008fce0008410000 */
[----:B------:R1:W-:Y:S08]  /*1cad0*/  MUFU.TANH R49, R7 ;  /* 0x0000000700317308 */ /* 0x0003f00000002400 */
[----:B------:R4:W-:Y:S01]  /*1cae0*/  MUFU.TANH R48, R21 ;  /* 0x0000001500307308 */ /* 0x0009e20000002400 */
[----:B-1----:R-:W-:-:S07]  /*1caf0*/  VIADD R7, R2, 0xfffffea0 ;  /* 0xfffffea002077836 */ /* 0x002fce0000000000 */
[----:B------:R-:W1:Y:S01]  /*1cb00*/  MUFU.TANH R70, R27 ;  /* 0x0000001b00467308 */ /* 0x000e620000002400 */
[----:B----4-:R-:W-:Y:S01]  /*1cb10*/  HMMA.16816.F32 R20, R16, R56, R172 ;  /* 0x000000381014723c */ /* 0x010fe200000018ac */
[----:B------:R-:W-:-:S06]  /*1cb20*/  FSEL R172, R38, -INF , !P5 ;  /* 0xff80000026ac7808 */ /* 0x000fcc0006800000 */
[----:B------:R3:W-:Y:S01]  /*1cb30*/  MUFU.TANH R38, R25 ;  /* 0x0000001900267308 */ /* 0x0007e20000002400 */
[CC--:B------:R-:W-:Y:S02]  /*1cb40*/  ISETP.GE.AND P2, PT, R7.reuse, R5.reuse, PT ;  /* 0x000000050700720c */ /* 0x0c0fe40003f46270 */
[-C--:B------:R-:W-:Y:S01]  /*1cb50*/  ISETP.GE.AND P3, PT, R7, R4.reuse, PT ;  /* 0x000000040700720c */ /* 0x080fe20003f66270 */
[----:B------:R-:W-:Y:S01]  /*1cb60*/  VIADD R7, R2, 0xfffffea8 ;  /* 0xfffffea802077836 */ /* 0x000fe20000000000 */
[----:B------:R-:W-:Y:S02]  /*1cb70*/  FSEL R202, R202, -INF , !P4 ;  /* 0xff800000caca7808 */ /* 0x000fe40006000000 */
[----:B------:R-:W-:Y:S01]  /*1cb80*/  FSEL R194, R194, -INF , !P1 ;  /* 0xff800000c2c27808 */ /* 0x000fe20004800000 */
[----:B------:R4:W-:Y:S01]  /*1cb90*/  MUFU.TANH R39, R6 ;  /* 0x0000000600277308 */ /* 0x0009e20000002400 */
[CC--:B------:R-:W-:Y:S01]  /*1cba0*/  ISETP.GE.AND P4, PT, R7.reuse, R5.reuse, PT ;  /* 0x000000050700720c */ /* 0x0c0fe20003f86270 */
[----:B---3--:R-:W3:Y:S01]  /*1cbb0*/  LDSM.16.M88.4 R24, [R24+0x9800] ;  /* 0x009800001818783b */ /* 0x008ee20000000200 */
[----:B------:R-:W-:Y:S01]  /*1cbc0*/  ISETP.GE.AND P1, PT, R7, R4, PT ;  /* 0x000000040700720c */ /* 0x000fe20003f26270 */
[----:B------:R-:W-:Y:S01]  /*1cbd0*/  VIADD R7, R2, 0xfffffea9 ;  /* 0xfffffea902077836 */ /* 0x000fe20000000000 */
[----:B------:R-:W-:Y:S01]  /*1cbe0*/  FSEL R212, R37, -INF , !P2 ;  /* 0xff80000025d47808 */ /* 0x000fe20005000000 */
[----:B------:R-:W-:Y:S01]  /*1cbf0*/  HMMA.16816.F32 R16, R16, R58, R180 ;  /* 0x0000003a1010723c */ /* 0x000fe200000018b4 */
[----:B----4-:R-:W-:Y:S01]  /*1cc00*/  FMUL.FTZ R6, R30, UR4 ;  /* 0x000000041e067c20 */ /* 0x010fe20008410000 */
[----:B------:R-:W-:Y:S01]  /*1cc10*/  FSEL R186, R186, -INF , !P3 ;  /* 0xff800000baba7808 */ /* 0x000fe20005800000 */
[----:B------:R-:W-:Y:S01]  /*1cc20*/  FMUL.FTZ R28, R40, UR4 ;  /* 0x00000004281c7c20 */ /* 0x000fe20008410000 */
[----:B------:R-:W-:Y:S01]  /*1cc30*/  FSEL R187, R187, -INF , !P6 ;  /* 0xff800000bbbb7808 */ /* 0x000fe20007000000 */
[----:B------:R4:W1:Y:S01]  /*1cc40*/  MUFU.TANH R37, R6 ;  /* 0x0000000600257308 */ /* 0x0008620000002400 */
[----:B------:R-:W-:-:S02]  /*1cc50*/  ISETP.GE.AND P2, PT, R7, R5, PT ;  /* 0x000000050700720c */ /* 0x000fc40003f46270 */
[----:B--2---:R-:W-:Y:S01]  /*1cc60*/  HMMA.16816.F32 R20, R12, R44, R20 ;  /* 0x0000002c0c14723c */ /* 0x004fe20000001814 */
[----:B------:R-:W-:Y:S01]  /*1cc70*/  ISETP.GE.AND P3, PT, R7, R4, PT ;  /* 0x000000040700720c */ /* 0x000fe20003f66270 */
[----:B------:R-:W-:Y:S01]  /*1cc80*/  VIADD R7, R2, 0xfffffeb1 ;  /* 0xfffffeb102077836 */ /* 0x000fe20000000000 */
[----:B------:R-:W-:Y:S01]  /*1cc90*/  FSEL R121, R121, -INF , !P4 ;  /* 0xff80000079797808 */ /* 0x000fe20006000000 */
[----:B------:R2:W-:Y:S01]  /*1cca0*/  STL [R1+0xc], R247 ;  /* 0x00000cf701007387 */ /* 0x0005e20000100800 */
[----:B------:R-:W-:Y:S01]  /*1ccb0*/  FSEL R112, R112, -INF , !P1 ;  /* 0xff80000070707808 */ /* 0x000fe20004800000 */
[----:B------:R5:W2:Y:S01]  /*1ccc0*/  MUFU.TANH R31, R28 ;  /* 0x0000001c001f7308 */ /* 0x000aa20000002400 */
[----:B------:R-:W-:Y:S01]  /*1ccd0*/  ISETP.GE.AND P4, PT, R7, R5, PT ;  /* 0x000000050700720c */ /* 0x000fe20003f86270 */
[----:B------:R-:W-:Y:S01]  /*1cce0*/  HMMA.16816.F32 R32, R8, R54, R32 ;  /* 0x000000360820723c */ /* 0x000fe20000001820 */
[----:B------:R-:W-:-:S04]  /*1ccf0*/  DEPBAR.LE SB0, 0x0 ;  /* 0x000080000000791a */ /* 0x000fc80000000000 */
[C---:B----4-:R-:W-:Y:S01]  /*1cd00*/  VIADD R6, R2.reuse, 0xfffffeb0 ;  /* 0xfffffeb002067836 */ /* 0x050fe20000000000 */
[----:B------:R-:W-:Y:S01]  /*1cd10*/  ISETP.GE.AND P1, PT, R7, R4, PT ;  /* 0x000000040700720c */ /* 0x000fe20003f26270 */
[----:B------:R-:W-:-:S03]  /*1cd20*/  VIADD R7, R2, 0xfffffeb9 ;  /* 0xfffffeb902077836 */ /* 0x000fc60000000000 */
[CC--:B------:R-:W-:Y:S02]  /*1cd30*/  ISETP.GE.AND P6, PT, R6.reuse, R5.reuse, PT ;  /* 0x000000050600720c */ /* 0x0c0fe40003fc6270 */
[----:B------:R-:W-:Y:S01]  /*1cd40*/  ISETP.GE.AND P5, PT, R6, R4, PT ;  /* 0x000000040600720c */ /* 0x000fe20003fa6270 */
[----:B------:R-:W-:Y:S02]  /*1cd50*/  VIADD R6, R2, 0xfffffeb8 ;  /* 0xfffffeb802067836 */ /* 0x000fe40000000000 */
[----:B-----5:R-:W-:Y:S01]  /*1cd60*/  FMUL.FTZ R28, R41, UR4 ;  /* 0x00000004291c7c20 */ /* 0x020fe20008410000 */
[----:B------:R-:W-:Y:S02]  /*1cd70*/  FSEL R169, R169, -INF , !P2 ;  /* 0xff800000a9a97808 */ /* 0x000fe40005000000 */
[----:B------:R-:W-:Y:S01]  /*1cd80*/  FSEL R109, R109, -INF , !P3 ;  /* 0xff8000006d6d7808 */ /* 0x000fe20005800000 */
[----:B------:R4:W5:Y:S01]  /*1cd90*/  MUFU.TANH R30, R28 ;  /* 0x0000001c001e7308 */ /* 0x0009620000002400 */
[----:B------:R-:W-:-:S02]  /*1cda0*/  ISETP.GE.AND P2, PT, R6, R5, PT ;  /* 0x000000050600720c */ /* 0x000fc40003f46270 */
[-C--:B------:R-:W-:Y:S01]  /*1cdb0*/  ISETP.GE.AND P3, PT, R6, R4.reuse, PT ;  /* 0x000000040600720c */ /* 0x080fe20003f66270 */
[----:B------:R-:W-:Y:S01]  /*1cdc0*/  VIADD R6, R2, 0xfffffec0 ;  /* 0xfffffec002067836 */ /* 0x000fe20000000000 */
[----:B------:R-:W-:Y:S02]  /*1cdd0*/  FSEL R104, R104, -INF , !P6 ;  /* 0xff80000068687808 */ /* 0x000fe40007000000 */
[----:B------:R-:W-:Y:S02]  /*1cde0*/  FSEL R99, R99, -INF , !P5 ;  /* 0xff80000063637808 */ /* 0x000fe40006800000 */
[CC--:B------:R-:W-:Y:S02]  /*1cdf0*/  ISETP.GE.AND P6, PT, R7.reuse, R5.reuse, PT ;  /* 0x000000050700720c */ /* 0x0c0fe40003fc6270 */
[-C--:B------:R-:W-:Y:S01]  /*1ce00*/  ISETP.GE.AND P5, PT, R7, R4.reuse, PT ;  /* 0x000000040700720c */ /* 0x080fe20003fa6270 */
[----:B------:R-:W-:Y:S01]  /*1ce10*/  FMUL.FTZ R7, R43, UR4 ;  /* 0x000000042b077c20 */ /* 0x000fe20008410000 */
[----:B------:R-:W-:Y:S01]  /*1ce20*/  FSEL R105, R105, -INF , !P4 ;  /* 0xff80000069697808 */ /* 0x000fe20006000000 */
[----:B----4-:R-:W-:Y:S01]  /*1ce30*/  FMUL.FTZ R28, R42, UR4 ;  /* 0x000000042a1c7c20 */ /* 0x010fe20008410000 */
[----:B------:R-:W-:Y:S01]  /*1ce40*/  FSEL R90, R90, -INF , !P1 ;  /* 0xff8000005a5a7808 */ /* 0x000fe20004800000 */
[----:B------:R-:W-:Y:S01]  /*1ce50*/  HMMA.16816.F32 R12, R12, R46, R16 ;  /* 0x0000002e0c0c723c */ /* 0x000fe20000001810 */
[C---:B------:R-:W-:Y:S01]  /*1ce60*/  ISETP.GE.AND P4, PT, R6.reuse, R5, PT ;  /* 0x000000050600720c */ /* 0x040fe20003f86270 */
[----:B------:R-:W-:Y:S01]  /*1ce70*/  MUFU.TANH R29, R28 ;  /* 0x0000001c001d7308 */ /* 0x000fe20000002400 */
[----:B------:R-:W-:Y:S01]  /*1ce80*/  ISETP.GE.AND P1, PT, R6, R4, PT ;  /* 0x000000040600720c */ /* 0x000fe20003f26270 */
[----:B------:R-:W-:Y:S01]  /*1ce90*/  VIADD R6, R2, 0xfffffec8 ;  /* 0xfffffec802067836 */ /* 0x000fe20000000000 */
[----:B------:R-:W-:-:S05]  /*1cea0*/  FSEL R89, R89, -INF , !P6 ;  /* 0xff80000059597808 */ /* 0x000fca0007000000 */
[----:B------:R4:W5:Y:S01]  /*1ceb0*/  MUFU.TANH R28, R7 ;  /* 0x00000007001c7308 */ /* 0x0009620000002400 */
[----:B------:R-:W-:Y:S02]  /*1cec0*/  FSEL R82, R82, -INF , !P5 ;  /* 0xff80000052527808 */ /* 0x000fe40006800000 */
[----:B------:R-:W-:Y:S02]  /*1ced0*/  FSEL R88, R88, -INF , !P2 ;  /* 0xff80000058587808 */ /* 0x000fe40005000000 */
[----:B------:R-:W-:Y:S02]  /*1cee0*/  FSEL R83, R83, -INF , !P3 ;  /* 0xff80000053537808 */ /* 0x000fe40005800000 */
[C---:B------:R-:W-:Y:S02]  /*1cef0*/  ISETP.GE.AND P6, PT, R6.reuse, R5, PT ;  /* 0x000000050600720c */ /* 0x040fe40003fc6270 */
[----:B------:R-:W-:Y:S01]  /*1cf00*/  ISETP.GE.AND P5, PT, R6, R4, PT ;  /* 0x000000040600720c */ /* 0x000fe20003fa6270 */
[----:B------:R-:W-:-:S02]  /*1cf10*/  VIADD R6, R2, 0xfffffed0 ;  /* 0xfffffed002067836 */ /* 0x000fc40000000000 */
[----:B----4-:R-:W-:Y:S01]  /*1cf20*/  VIADD R7, R2, 0xfffffec1 ;  /* 0xfffffec102077836 */ /* 0x010fe20000000000 */
[----:B------:R-:W-:Y:S01]  /*1cf30*/  FSEL R174, R81, -INF , !P4 ;  /* 0xff80000051ae7808 */ /* 0x000fe20006000000 */
[----:B---3--:R-:W-:Y:S03]  /*1cf40*/  HMMA.16816.F32 R20, R8, R24, R20 ;  /* 0x000000180814723c */ /* 0x008fe60000001814 */
[C---:B------:R-:W-:Y:S02]  /*1cf50*/  ISETP.GE.AND P2, PT, R7.reuse, R5, PT ;  /* 0x000000050700720c */ /* 0x040fe40003f46270 */
[----:B------:R-:W-:Y:S02]  /*1cf60*/  ISETP.GE.AND P3, PT, R7, R4, PT ;  /* 0x000000040700720c */ /* 0x000fe40003f66270 */
[----:B------:R-:W-:Y:S02]  /*1cf70*/  FSEL R81, R80, -INF , !P2 ;  /* 0xff80000050517808 */ /* 0x000fe40005000000 */
[----:B-1----:R-:W-:-:S02]  /*1cf80*/  FSEL R182, R70, -INF , !P3 ;  /* 0xff80000046b67808 */ /* 0x002fc40005800000 */
[C---:B------:R-:W-:Y:S02]  /*1cf90*/  ISETP.GE.AND P2, PT, R6.reuse, R5, PT ;  /* 0x000000050600720c */ /* 0x040fe40003f46270 */
[----:B------:R-:W-:Y:S01]  /*1cfa0*/  ISETP.GE.AND P3, PT, R6, R4, PT ;  /* 0x000000040600720c */ /* 0x000fe20003f66270 */
[C---:B------:R-:W-:Y:S02]  /*1cfb0*/  VIADD R6, R2.reuse, 0xfffffed1 ;  /* 0xfffffed102067836 */ /* 0x040fe40000000000 */
[----:B------:R-:W-:Y:S01]  /*1cfc0*/  VIADD R7, R2, 0xfffffec9 ;  /* 0xfffffec902077836 */ /* 0x000fe20000000000 */
[----:B------:R-:W-:Y:S02]  /*1cfd0*/  FSEL R173, R69, -INF , !P6 ;  /* 0xff80000045ad7808 */ /* 0x000fe40007000000 */
[----:B------:R-:W-:Y:S02]  /*1cfe0*/  FSEL R180, R67, -INF , !P5 ;  /* 0xff80000043b47808 */ /* 0x000fe40006800000 */
[----:B------:R-:W-:-:S02]  /*1cff0*/  FSEL R181, R71, -INF , !P1 ;  /* 0xff80000047b57808 */ /* 0x000fc40004800000 */
[CC--:B------:R-:W-:Y:S02]  /*1d000*/  ISETP.GE.AND P6, PT, R6.reuse, R5.reuse, PT ;  /* 0x000000050600720c */ /* 0x0c0fe40003fc6270 */
[-C--:B------:R-:W-:Y:S01]  /*1d010*/  ISETP.GE.AND P5, PT, R6, R4.reuse, PT ;  /* 0x000000040600720c */ /* 0x080fe20003fa6270 */
[----:B------:R-:W-:Y:S01]  /*1d020*/  VIADD R6, R2, 0xfffffed9 ;  /* 0xfffffed902067836 */ /* 0x000fe20000000000 */
[----:B------:R-:W-:Y:S01]  /*1d030*/  ISETP.GE.AND P1, PT, R7, R4, PT ;  /* 0x000000040700720c */ /* 0x000fe20003f26270 */
[----:B------:R-:W-:Y:S01]  /*1d040*/  FMUL.FTZ R32, R32, UR4 ;  /* 0x0000000420207c20 */ /* 0x000fe20008410000 */
[----:B------:R-:W-:Y:S01]  /*1d050*/  HMMA.16816.F32 R8, R8, R26, R12 ;  /* 0x0000001a0808723c */ /* 0x000fe2000000180c */
[----:B------:R-:W-:Y:S01]  /*1d060*/  FSEL R217, R49, -INF , !P3 ;  /* 0xff80000031d97808 */ /* 0x000fe20005800000 */
[----:B------:R-:W-:Y:S01]  /*1d070*/  FMUL.FTZ R33, R33, UR4 ;  /* 0x0000000421217c20 */ /* 0x000fe20008410000 */
[----:B------:R-:W-:Y:S02]  /*1d080*/  FSEL R175, R66, -INF , !P1 ;  /* 0xff80000042af7808 */ /* 0x000fe40004800000 */
[----:B------:R-:W-:-:S02]  /*1d090*/  ISETP.GE.AND P3, PT, R6, R5, PT ;  /* 0x000000050600720c */ /* 0x000fc40003f66270 */
[----:B------:R-:W-:Y:S01]  /*1d0a0*/  ISETP.GE.AND P1, PT, R6, R4, PT ;  /* 0x000000040600720c */ /* 0x000fe20003f26270 */
[C---:B------:R-:W-:Y:S01]  /*1d0b0*/  VIADD R6, R2.reuse, 0xfffffee0 ;  /* 0xfffffee002067836 */ /* 0x040fe20000000000 */
[----:B------:R-:W-:Y:S01]  /*1d0c0*/  ISETP.GE.AND P4, PT, R7, R5, PT ;  /* 0x000000050700720c */ /* 0x000fe20003f86270 */
[----:B------:R-:W1:Y:S01]  /*1d0d0*/  MUFU.TANH R32, R32 ;  /* 0x0000002000207308 */ /* 0x000e620000002400 */
[----:B------:R-:W-:Y:S01]  /*1d0e0*/  VIADD R7, R2, 0xfffffed8 ;  /* 0xfffffed802077836 */ /* 0x000fe20000000000 */
[----:B------:R-:W-:Y:S01]  /*1d0f0*/  FSEL R215, R64, -INF , !P6 ;  /* 0xff80000040d77808 */ /* 0x000fe20007000000 */
[----:B------:R-:W-:Y:S01]  /*1d100*/  FMUL.FTZ R23, R23, UR4 ;  /* 0x0000000417177c20 */ /* 0x000fe20008410000 */
[----:B------:R-:W-:Y:S02]  /*1d110*/  FSEL R216, R50, -INF , !P5 ;  /* 0xff80000032d87808 */ /* 0x000fe40006800000 */
[----:B------:R-:W-:Y:S02]  /*1d120*/  FSEL R80, R68, -INF , !P4 ;  /* 0xff80000044507808 */ /* 0x000fe40006000000 */
[----:B------:R-:W3:Y:S01]  /*1d130*/  MUFU.TANH R33, R33 ;  /* 0x0000002100217308 */ /* 0x000ee20000002400 */
[----:B------:R-:W-:-:S02]  /*1d140*/  FSEL R183, R65, -INF , !P2 ;  /* 0xff80000041b77808 */ /* 0x000fc40005000000 */
[CC--:B------:R-:W-:Y:S02]  /*1d150*/  ISETP.GE.AND P6, PT, R6.reuse, R5.reuse, PT ;  /* 0x000000050600720c */ /* 0x0c0fe40003fc6270 */
[-C--:B------:R-:W-:Y:S01]  /*1d160*/  ISETP.GE.AND P5, PT, R6, R4.reuse, PT ;  /* 0x000000040600720c */ /* 0x080fe20003fa6270 */
[C---:B------:R-:W-:Y:S01]  /*1d170*/  VIADD R6, R2.reuse, 0xfffffee1 ;  /* 0xfffffee102067836 */ /* 0x040fe20000000000 */
[C---:B------:R-:W-:Y:S02]  /*1d180*/  ISETP.GE.AND P4, PT, R7.reuse, R5, PT ;  /* 0x000000050700720c */ /* 0x040fe40003f86270 */
[----:B------:R-:W-:Y:S01]  /*1d190*/  ISETP.GE.AND P2, PT, R7, R4, PT ;  /* 0x000000040700720c */ /* 0x000fe20003f46270 */
[----:B------:R-:W-:Y:S01]  /*1d1a0*/  VIADD R7, R2, 0xfffffee8 ;  /* 0xfffffee802077836 */ /* 0x000fe20000000000 */
[----:B------:R-:W-:Y:S01]  /*1d1b0*/  FSEL R213, R48, -INF , !P4 ;  /* 0xff80000030d57808 */ /* 0x000fe20006000000 */
[----:B------:R-:W4:Y:S01]  /*1d1c0*/  MUFU.TANH R23, R23 ;  /* 0x0000001700177308 */ /* 0x000f220000002400 */
[----:B------:R-:W-:-:S02]  /*1d1d0*/  FSEL R218, R37, -INF , !P2 ;  /* 0xff80000025da7808 */ /* 0x000fc40005000000 */
[CC--:B------:R-:W-:Y:S02]  /*1d1e0*/  ISETP.GE.AND P2, PT, R6.reuse, R5.reuse, PT ;  /* 0x000000050600720c */ /* 0x0c0fe40003f46270 */
[-C--:B------:R-:W-:Y:S01]  /*1d1f0*/  ISETP.GE.AND P4, PT, R6, R4.reuse, PT ;  /* 0x000000040600720c */ /* 0x080fe20003f86270 */
[----:B------:R-:W-:Y:S01]  /*1d200*/  VIADD R6, R2, 0xfffffee9 ;  /* 0xfffffee902067836 */ /* 0x000fe20000000000 */
[----:B------:R-:W-:Y:S02]  /*1d210*/  FSEL R214, R39, -INF , !P3 ;  /* 0xff80000027d67808 */ /* 0x000fe40005800000 */
[----:B------:R-:W-:Y:S02]  /*1d220*/  FSEL R219, R38, -INF , !P1 ;  /* 0xff80000026db7808 */ /* 0x000fe40004800000 */
[C---:B------:R-:W-:Y:S02]  /*1d230*/  ISETP.GE.AND P1, PT, R7.reuse, R5, PT ;  /* 0x000000050700720c */ /* 0x040fe40003f26270 */
[----:B------:R-:W-:Y:S01]  /*1d240*/  ISETP.GE.AND P3, PT, R7, R4, PT ;  /* 0x000000040700720c */ /* 0x000fe20003f66270 */
[----:B------:R-:W-:-:S02]  /*1d250*/  VIADD R7, R2, 0xfffffef0 ;  /* 0xfffffef002077836 */ /* 0x000fc40000000000 */
[----:B------:R-:W-:Y:S01]  /*1d260*/  FMUL.FTZ R34, R34, UR4 ;  /* 0x0000000422227c20 */ /* 0x000fe20008410000 */
[----:B------:R-:W-:Y:S01]  /*1d270*/  FMUL.FTZ R35, R35, UR4 ;  /* 0x0000000423237c20 */ /* 0x000fe20008410000 */
[----:B------:R-:W-:Y:S01]  /*1d280*/  FMUL.FTZ R20, R20, UR4 ;  /* 0x0000000414147c20 */ /* 0x000fe20008410000 */
[----:B------:R-:W-:Y:S01]  /*1d290*/  FMUL.FTZ R22, R22, UR4 ;  /* 0x0000000416167c20 */ /* 0x000fe20008410000 */
[----:B------:R-:W-:Y:S01]  /*1d2a0*/  FMUL.FTZ R8, R8, UR4 ;  /* 0x0000000408087c20 */ /* 0x000fe20008410000 */
[----:B--2---:R-:W-:Y:S02]  /*1d2b0*/  FSEL R220, R31, -INF , !P6 ;  /* 0xff8000001fdc7808 */ /* 0x004fe40007000000 */
[----:B-----5:R-:W-:Y:S02]  /*1d2c0*/  FSEL R221, R30, -INF , !P2 ;  /* 0xff8000001edd7808 */ /* 0x020fe40005000000 */
[CC--:B------:R-:W-:Y:S02]  /*1d2d0*/  ISETP.GE.AND P6, PT, R6.reuse, R5.reuse, PT ;  /* 0x000000050600720c */ /* 0x0c0fe40003fc6270 */
[-C--:B------:R-:W-:Y:S01]  /*1d2e0*/  ISETP.GE.AND P2, PT, R6, R4.reuse, PT ;  /* 0x000000040600720c */ /* 0x080fe20003f46270 */
[----:B------:R-:W-:Y:S01]  /*1d2f0*/  VIADD R6, R2, 0xfffffef1 ;  /* 0xfffffef102067836 */ /* 0x000fe20000000000 */
[----:B------:R-:W-:Y:S01]  /*1d300*/  FSEL R225, R28, -INF , !P4 ;  /* 0xff8000001ce17808 */ /* 0x000fe20006000000 */
[----:B------:R-:W-:Y:S01]  /*1d310*/  IMAD.MOV.U32 R71, RZ, RZ, R252 ;  /* 0x000000ffff477224 */ /* 0x000fe200078e00fc */
[----:B-1----:R-:W-:Y:S01]  /*1d320*/  FSEL R222, R32, -INF , !P1 ;  /* 0xff80000020de7808 */ /* 0x002fe20004800000 */
[----:B------:R1:W-:Y:S01]  /*1d330*/  MUFU.TANH R12, R8 ;  /* 0x00000008000c7308 */ /* 0x0003e20000002400 */
[----:B------:R-:W-:Y:S01]  /*1d340*/  ISETP.GE.AND P4, PT, R7, R5, PT ;  /* 0x000000050700720c */ /* 0x000fe20003f86270 */
[----:B------:R-:W-:Y:S01]  /*1d350*/  FMUL.FTZ R21, R21, UR4 ;  /* 0x0000000415157c20 */ /* 0x000fe20008410000 */
[----:B------:R-:W-:Y:S01]  /*1d360*/  ISETP.GE.AND P1, PT, R7, R4, PT ;  /* 0x000000040700720c */ /* 0x000fe20003f26270 */
[----:B------:R-:W-:Y:S01]  /*1d370*/  FMUL.FTZ R9, R9, UR4 ;  /* 0x0000000409097c20 */ /* 0x000fe20008410000 */
[----:B------:R-:W-:Y:S01]  /*1d380*/  FMUL.FTZ R7, R11, UR4 ;  /* 0x000000040b077c20 */ /* 0x000fe20008410000 */
[----:B---3--:R-:W-:-:S02]  /*1d390*/  FSEL R223, R33, -INF , !P6 ;  /* 0xff80000021df7808 */ /* 0x008fc40007000000 */
[----:B------:R-:W2:Y:S01]  /*1d3a0*/  MUFU.TANH R34, R34 ;  /* 0x0000002200227308 */ /* 0x000ea20000002400 */
[----:B------:R3:W-:Y:S01]  /*1d3b0*/  STL [R1+0x8], R248 ;  /* 0x000008f801007387 */ /* 0x0007e20000100800 */
[----:B------:R-:W-:Y:S01]  /*1d3c0*/  ISETP.GE.AND P6, PT, R6, R4, PT ;  /* 0x000000040600720c */ /* 0x000fe20003fc6270 */
[----:B------:R-:W-:-:S05]  /*1d3d0*/  VIADD R239, R71, 0xfffffffe ;  /* 0xfffffffe47ef7836 */ /* 0x000fca0000000000 */
[----:B------:R-:W5:Y:S01]  /*1d3e0*/  MUFU.TANH R35, R35 ;  /* 0x0000002300237308 */ /* 0x000f620000002400 */
[----:B-1----:R-:W-:Y:S01]  /*1d3f0*/  FMUL.FTZ R8, R10, UR4 ;  /* 0x000000040a087c20 */ /* 0x002fe20008410000 */
[----:B----4-:R-:W-:-:S06]  /*1d400*/  FSEL R236, R23, -INF , !P6 ;  /* 0xff80000017ec7808 */ /* 0x010fcc0007000000 */
[----:B------:R-:W1:Y:S01]  /*1d410*/  MUFU.TANH R20, R20 ;  /* 0x0000001400147308 */ /* 0x000e620000002400 */
[----:B------:R-:W-:-:S07]  /*1d420*/  ISETP.GT.AND P6, PT, R239, R249, PT ;  /* 0x000000f9ef00720c */ /* 0x000fce0003fc4270 */
[----:B------:R-:W4:Y:S01]  /*1d430*/  MUFU.TANH R22, R22 ;  /* 0x0000001600167308 */ /* 0x000f220000002400 */
[----:B------:R-:W-:-:S07]  /*1d440*/  FSEL R224, R29, -INF , !P5 ;  /* 0xff8000001de07808 */ /* 0x000fce0006800000 */
[----:B------:R-:W3:Y:S01]  /*1d450*/  MUFU.TANH R21, R21 ;  /* 0x0000001500157308 */ /* 0x000ee20000002400 */
[----:B------:R-:W-:-:S07]  /*1d460*/  ISETP.GE.AND P5, PT, R6, R5, PT ;  /* 0x000000050600720c */ /* 0x000fce0003fa6270 */
[----:B------:R-:W3:Y:S01]  /*1d470*/  MUFU.TANH R9, R9 ;  /* 0x0000000900097308 */ /* 0x000ee20000002400 */
[----:B------:R-:W-:-:S07]  /*1d480*/  VIADD R6, R2, 0xfffffef8 ;  /* 0xfffffef802067836 */ /* 0x000fce0000000000 */
[----:B------:R-:W3:Y:S08]  /*1d490*/  MUFU.TANH R8, R8 ;  /* 0x0000000800087308 */ /* 0x000ef00000002400 */
[----:B------:R-:W3:Y:S01]  /*1d4a0*/  MUFU.TANH R7, R7 ;  /* 0x0000000700077308 */ /* 0x000ee20000002400 */
[----:B------:R-:W-:Y:S01]  /*1d4b0*/  VIADD R2, R2, 0xfffffef9 ;  /* 0xfffffef902027836 */ /* 0x000fe20000000000 */
[----:B--2---:R-:W-:-:S02]  /*1d4c0*/  FSEL R226, R34, -INF , !P3 ;  /* 0xff80000022e27808 */ /* 0x004fc40005800000 */
[----:B-----5:R-:W-:Y:S02]  /*1d4d0*/  FSEL R227, R35, -INF , !P2 ;  /* 0xff80000023e37808 */ /* 0x020fe40005000000 */
[----:B-1----:R-:W-:Y:S02]  /*1d4e0*/  FSEL R228, R20, -INF , !P4 ;  /* 0xff80000014e47808 */ /* 0x002fe40006000000 */
[----:B----4-:R-:W-:Y:S01]  /*1d4f0*/  FSEL R232, R22, -INF , !P1 ;  /* 0xff80000016e87808 */ /* 0x010fe20004800000 */
[----:B------:R-:W-:Y:S01]  /*1d500*/  BAR.SYNC.DEFER_BLOCKING 0x0 ;  /* 0x0000000000007b1d */ /* 0x000fe20000010000 */
[-C--:B------:R-:W-:Y:S02]  /*1d510*/  ISETP.GE.AND P3, PT, R2, R5.reuse, PT ;  /* 0x000000050200720c */ /* 0x080fe40003f66270 */
[C---:B------:R-:W-:Y:S02]  /*1d520*/  ISETP.GE.AND P4, PT, R6.reuse, R5, PT ;  /* 0x000000050600720c */ /* 0x040fe40003f86270 */
[----:B------:R-:W-:-:S02]  /*1d530*/  ISETP.GE.AND P2, PT, R6, R4, PT ;  /* 0x000000040600720c */ /* 0x000fc40003f46270 */
[----:B------:R-:W-:Y:S02]  /*1d540*/  ISETP.GE.AND P1, PT, R2, R4, PT ;  /* 0x000000040200720c */ /* 0x000fe40003f26270 */
[----:B---3--:R-:W-:Y:S02]  /*1d550*/  FSEL R229, R21, -INF , !P5 ;  /* 0xff80000015e57808 */ /* 0x008fe40006800000 */
[----:B------:R-:W-:Y:S02]  /*1d560*/  FSEL R231, R9, -INF , !P3 ;  /* 0xff80000009e77808 */ /* 0x000fe40005800000 */
[----:B------:R-:W-:Y:S02]  /*1d570*/  FSEL R230, R12, -INF , !P4 ;  /* 0xff8000000ce67808 */ /* 0x000fe40006000000 */
        /* <DEDUP_REMOVED lines=10> */
[----:B------:R-:W1:Y:S03]  /*1d620*/  LDCU.64 UR8, c[0x0][0x3a0] ;  /* 0x00007400ff0877ac */ /* 0x000e660008000a00 */
[C---:B------:R-:W-:Y:S01]  /*1d630*/  IADD3 R7, PT, PT, R2.reuse, -0x200, RZ ;  /* 0xfffffe0002077810 */ /* 0x040fe20007ffe0ff */
[----:B------:R-:W-:-:S03]  /*1d640*/  VIADD R8, R2, 0xfffffd00 ;  /* 0xfffffd0002087836 */ /* 0x000fc60000000000 */
[----:B------:R-:W-:Y:S02]  /*1d650*/  IABS R9, R7 ;  /* 0x0000000700097213 */ /* 0x000fe40000000000 */
[----:B------:R-:W-:Y:S02]  /*1d660*/  IABS R6, R8 ;  /* 0x0000000800067213 */ /* 0x000fe40000000000 */
[-C--:B----4-:R-:W-:Y:S02]  /*1d670*/  IABS R11, R12.reuse ;  /* 0x0000000c000b7213 */ /* 0x090fe40000000000 */
[-C--:B------:R-:W-:Y:S02]  /*1d680*/  LOP3.LUT R8, R8, R12.reuse, RZ, 0x3c, !PT ;  /* 0x0000000c08087212 */ /* 0x080fe400078e3cff */
[----:B------:R-:W4:Y:S01]  /*1d690*/  I2F.RP R4, R11 ;  /* 0x0000000b00047306 */ /* 0x000f220000209400 */
[----:B------:R-:W-:Y:S02]  /*1d6a0*/  LOP3.LUT R7, R7, R12, RZ, 0x3c, !PT ;  /* 0x0000000c07077212 */ /* 0x000fe400078e3cff */
[----:B------:R-:W-:-:S05]  /*1d6b0*/  ISETP.GE.AND P4, PT, R8, RZ, PT ;  /* 0x000000ff0800720c */ /* 0x000fca0003f86270 */
[----:B----4-:R-:W4:Y:S02]  /*1d6c0*/  MUFU.RCP R4, R4 ;  /* 0x0000000400047308 */ /* 0x010f240000001000 */
[----:B----4-:R-:W-:-:S06]  /*1d6d0*/  VIADD R4, R4, 0xffffffe ;  /* 0x0ffffffe04047836 */ /* 0x010fcc0000000000 */
[----:B------:R-:W4:Y:S02]  /*1d6e0*/  F2I.FTZ.U32.TRUNC.NTZ R5, R4 ;  /* 0x0000000400057305 */ /* 0x000f24000021f000 */
[----:B----4-:R-:W-:-:S04]  /*1d6f0*/  IMAD.MOV R4, RZ, RZ, -R5 ;  /* 0x000000ffff047224 */ /* 0x010fc800078e0a05 */
[----:B------:R-:W-:Y:S02]  /*1d700*/  IMAD R2, R4, R11, RZ ;  /* 0x0000000b04027224 */ /* 0x000fe400078e02ff */
[----:B------:R-:W-:-:S04]  /*1d710*/  IMAD.MOV.U32 R4, RZ, RZ, RZ ;  /* 0x000000ffff047224 */ /* 0x000fc800078e00ff */
        /* <DEDUP_REMOVED lines=32> */
[----:B---3--:R-:W-:Y:S01]  /*1d920*/  IMAD R4, R4, UR4, RZ ;  /* 0x0000000404047c24 */ /* 0x008fe2000f8e02ff */
        /* <DEDUP_REMOVED lines=14> */
.L_x_3573:
        /* <DEDUP_REMOVED lines=11> */
.L_x_3574:
[----:B------:R-:W5:Y:S04]  /*1dac0*/  LDL R2, [R1+0x18] ;  /* 0x0000180001027983 */ /* 0x000f680000100800 */
[----:B------:R-:W2:Y:S01]  /*1dad0*/  LDL R12, [R1+0x14] ;  /* 0x00001400010c7983 */ /* 0x000ea20000100800 */
[----:B------:R-:W-:Y:S02]  /*1dae0*/  USHF.L.U32 UR7, UR4, 0x5, URZ ;  /* 0x0000000504077899 */ /* 0x000fe400080006ff */
[----:B------:R-:W-:-:S04]  /*1daf0*/  USHF.L.U64.HI UR4, UR4, 0x5, UR5 ;  /* 0x0000000504047899 */ /* 0x000fc80008010205 */
[----:B-----5:R-:W-:-:S04]  /*1db00*/  IADD3 R10, P1, PT, R2, UR7, RZ ;  /* 0x00000007020a7c10 */ /* 0x020fc8000ff3e0ff */
[----:B--2---:R-:W-:Y:S02]  /*1db10*/  IADD3.X R11, PT, PT, R12, UR4, RZ, P1, !PT ;  /* 0x000000040c0b7c10 */ /* 0x004fe40008ffe4ff */
        /* <DEDUP_REMOVED lines=35> */
[----:B-----5:R-:W-:Y:S01]  /*1dd50*/  IADD3 R8, P1, PT, R10, UR7, RZ ;  /* 0x000000070a087c10 */ /* 0x020fe2000ff3e0ff */
[----:B------:R2:W-:Y:S03]  /*1dd60*/  LDGSTS.E.BYPASS.LTC128B.128 [R0+0x7000], desc[UR10][R12.64] ;  /* 0x070000000c007fae */ /* 0x0005e6000b981a0a */
[----:B------:R-:W-:Y:S01]  /*1dd70*/  IADD3.X R9, PT, PT, R11, UR4, RZ, P1, !PT ;  /* 0x000000040b097c10 */ /* 0x000fe20008ffe4ff */
[----:B------:R3:W-:Y:S01]  /*1dd80*/  LDGSTS.E.BYPASS.LTC128B.128 [R0+0x7800], desc[UR10][R10.64] ;  /* 0x078000000a007fae */ /* 0x0007e2000b981a0a */
[----:B-1----:R-:W-:-:S03]  /*1dd90*/  IADD3 R6, P1, PT, R8, UR7, RZ ;  /* 0x0000000708067c10 */ /* 0x002fc6000ff3e0ff */
[----:B------:R3:W-:Y:S01]  /*1dda0*/  LDGSTS.E.BYPASS.LTC128B.128 [R0+0x8000], desc[UR10][R8.64] ;  /* 0x0800000008007fae */ /* 0x0007e2000b981a0a */
[----:B------:R-:W-:Y:S02]  /*1ddb0*/  IADD3.X R7, PT, PT, R9, UR4, RZ, P1, !PT ;  /* 0x0000000409077c10 */ /* 0x000fe40008ffe4ff */
[----:B----4-:R-:W-:-:S03]  /*1ddc0*/  IADD3 R4, P1, PT, R6, UR7, RZ ;  /* 0x0000000706047c10 */ /* 0x010fc6000ff3e0ff */
[----:B------:R3:W-:Y:S01]  /*1ddd0*/  LDGSTS.E.BYPASS.LTC128B.128 [R0+0x8800], desc[UR10][R6.64] ;  /* 0x0880000006007fae */ /* 0x0007e2000b981a0a */
[----:B------:R-:W-:-:S05]  /*1dde0*/  IADD3.X R5, PT, PT, R7, UR4, RZ, P1, !PT ;  /* 0x0000000407057c10 */ /* 0x000fca0008ffe4ff */
[----:B------:R3:W-:Y:S01]  /*1ddf0*/  LDGSTS.E.BYPASS.LTC128B.128 [R0+0x9000], desc[UR10][R4.64] ;  /* 0x0900000004007fae */ /* 0x0007e2000b981a0a */
[----:B--2---:R-:W-:-:S04]  /*1de00*/  IADD3 R12, P1, PT, R4, UR7, RZ ;  /* 0x00000007040c7c10 */ /* 0x004fc8000ff3e0ff */
[----:B------:R-:W-:-:S05]  /*1de10*/  IADD3.X R13, PT, PT, R5, UR4, RZ, P1, !PT ;  /* 0x00000004050d7c10 */ /* 0x000fca0008ffe4ff */
[----:B------:R3:W-:Y:S04]  /*1de20*/  LDGSTS.E.BYPASS.LTC128B.128 [R0+0x9800], desc[UR10][R12.64] ;  /* 0x098000000c007fae */ /* 0x0007e8000b981a0a */
[----:B------:R-:W0:Y:S02]  /*1de30*/  LDGDEPBAR ;  /* 0x00000000000079af */ /* 0x000e240000000000 */
.L_x_3572:
[----:B---3--:R-:W-:Y:S01]  /*1de40*/  FMNMX3.FTZ R0, R36, R98, R93, !PT ;  /* 0x0000006224007276 */ /* 0x008fe2000781005d */
[----:B------:R-:W1:Y:S01]  /*1de50*/  LDCU UR4, c[0x0][0x45c] ;  /* 0x00008b80ff0477ac */ /* 0x000e620008000800 */
[----:B------:R-:W-:Y:S02]  /*1de60*/  LOP3.LUT P3, RZ, R235, 0x2, RZ, 0xc0, !PT ;  /* 0x00000002ebff7812 */ /* 0x000fe4000786c0ff */
[----:B------:R-:W-:Y:S02]  /*1de70*/  FMNMX3.FTZ R0, R0, R97, R92, !PT ;  /* 0x0000006100007276 */ /* 0x000fe4000781005c */
[----:B------:R-:W-:Y:S02]  /*1de80*/  MOV R65, R246 ;  /* 0x000000f600417202 */ /* 0x000fe40000000f00 */
[----:B------:R-:W-:Y:S02]  /*1de90*/  FMNMX3.FTZ R0, R0, R103, R102, !PT ;  /* 0x0000006700007276 */ /* 0x000fe40007810066 */
[----:B------:R-:W-:-:S02]  /*1dea0*/  MOV R67, R245 ;  /* 0x000000f500437202 */ /* 0x000fc40000000f00 */
        /* <DEDUP_REMOVED lines=73> */
[----:B------:R-:W-:Y:S01]  /*1e340*/  LDSM.16.MT88.4 R12, [R44+0xa000] ;  /* 0x00a000002c0c783b */ /* 0x000fe20000004200 */
[C---:B------:R-:W-:Y:S02]  /*1e350*/  IADD3 R8, PT, PT, R44.reuse, 0xa000, RZ ;  /* 0x0000a0002c087810 */ /* 0x040fe40007ffe0ff */
[----:B------:R-:W-:Y:S01]  /*1e360*/  IADD3 R45, PT, PT, R44, 0xa040, RZ ;  /* 0x0000a0402c2d7810 */ /* 0x000fe20007ffe0ff */
[--C-:B------:R-:W-:Y:S01]  /*1e370*/  FFMA.FTZ R0, R98, UR4, -R2.reuse ;  /* 0x0000000462007c23 */ /* 0x100fe20008010802 */
[----:B------:R-:W-:Y:S01]  /*1e380*/  @P0 IADD3 R45, PT, PT, R8, -0x40, RZ ;  /* 0xffffffc0082d0810 */ /* 0x000fe20007ffe0ff */
[--C-:B------:R-:W-:Y:S01]  /*1e390*/  FFMA.FTZ R8, R103, UR4, -R2.reuse ;  /* 0x0000000467087c23 */ /* 0x100fe20008010802 */
[----:B---3--:R-:W-:Y:S01]  /*1e3a0*/  FMNMX.FTZ R76, R4, R6, !PT ;  /* 0x00000006044c7209 */ /* 0x008fe20007810000 */
[----:B------:R1:W-:Y:S01]  /*1e3b0*/  MUFU.EX2 R64, R0 ;  /* 0x0000000000407308 */ /* 0x0003e20000000800 */
[--C-:B------:R-:W-:Y:S01]  /*1e3c0*/  FFMA.FTZ R4, R97, UR4, -R2.reuse ;  /* 0x0000000461047c23 */ /* 0x100fe20008010802 */
[----:B------:R-:W2:Y:S01]  /*1e3d0*/  LDSM.16.MT88.4 R20, [R45] ;  /* 0x000000002d14783b */ /* 0x000ea20000004200 */
[----:B------:R-:W-:Y:S01]  /*1e3e0*/  FSETP.NEU.FTZ.AND P1, PT, R76, -INF , PT ;  /* 0xff8000004c00780b */ /* 0x000fe20003f3d000 */
[----:B------:R-:W-:Y:S01]  /*1e3f0*/  FFMA.FTZ R9, R101, UR4, -R2 ;  /* 0x0000000465097c23 */ /* 0x000fe20008010802 */
[----:B------:R-:W-:-:S02]  /*1e400*/  FSEL R6, R77, RZ, P2 ;  /* 0x000000ff4d067208 */ /* 0x000fc40001000000 */
[----:B------:R-:W-:Y:S01]  /*1e410*/  FSEL R5, R76, RZ, P1 ;  /* 0x000000ff4c057208 */ /* 0x000fe20000800000 */
[----:B------:R3:W-:Y:S02]  /*1e420*/  MUFU.EX2 R98, R4 ;  /* 0x0000000400627308 */ /* 0x0007e40000000800 */
[----:B------:R-:W-:Y:S02]  /*1e430*/  FADD.FTZ R6, R36, -R6 ;  /* 0x8000000624067221 */ /* 0x000fe40000010000 */
[----:B------:R-:W-:Y:S02]  /*1e440*/  FADD.FTZ R3, R3, -R5 ;  /* 0x8000000503037221 */ /* 0x000fe40000010000 */
[----:B------:R-:W-:Y:S02]  /*1e450*/  FMUL.FTZ R6, R6, UR4 ;  /* 0x0000000406067c20 */ /* 0x000fe40008410000 */
[----:B------:R-:W-:Y:S01]  /*1e460*/  FMUL.FTZ R3, R3, UR4 ;  /* 0x0000000403037c20 */ /* 0x000fe20008410000 */
[--C-:B-1----:R-:W-:Y:S01]  /*1e470*/  FFMA.FTZ R0, R93, UR4, -R2.reuse ;  /* 0x000000045d007c23 */ /* 0x102fe20008010802 */
[----:B------:R-:W1:Y:S01]  /*1e480*/  MUFU.EX2 R73, R6 ;  /* 0x0000000600497308 */ /* 0x000e620000000800 */
[----:B---3--:R-:W-:-:S07]  /*1e490*/  FFMA.FTZ R4, R92, UR4, -R2 ;  /* 0x000000045c047c23 */ /* 0x008fce0008010802 */
[----:B------:R3:W-:Y:S08]  /*1e4a0*/  MUFU.EX2 R68, R0 ;  /* 0x0000000000447308 */ /* 0x0007f00000000800 */
[----:B------:R-:W4:Y:S01]  /*1e4b0*/  MUFU.EX2 R93, R4 ;  /* 0x00000004005d7308 */ /* 0x000f220000000800 */
[-C--:B-1----:R-:W-:Y:S01]  /*1e4c0*/  FMUL.FTZ R144, R144, R73.reuse ;  /* 0x0000004990907220 */ /* 0x082fe20000410000 */
[-C--:B------:R-:W-:Y:S01]  /*1e4d0*/  FMUL.FTZ R145, R145, R73.reuse ;  /* 0x0000004991917220 */ /* 0x080fe20000410000 */
[-C--:B------:R-:W-:Y:S01]  /*1e4e0*/  FMUL.FTZ R148, R148, R73.reuse ;  /* 0x0000004994947220 */ /* 0x080fe20000410000 */
[-C--:B------:R-:W-:Y:S01]  /*1e4f0*/  FMUL.FTZ R149, R149, R73.reuse ;  /* 0x0000004995957220 */ /* 0x080fe20000410000 */
[-C--:B------:R-:W-:Y:S01]  /*1e500*/  FMUL.FTZ R152, R152, R73.reuse ;  /* 0x0000004998987220 */ /* 0x080fe20000410000 */
[-C--:B------:R-:W-:Y:S01]  /*1e510*/  FMUL.FTZ R153, R153, R73.reuse ;  /* 0x0000004999997220 */ /* 0x080fe20000410000 */
[-C--:B------:R-:W-:Y:S01]  /*1e520*/  FMUL.FTZ R156, R156, R73.reuse ;  /* 0x000000499c9c7220 */ /* 0x080fe20000410000 */
[----:B------:R-:W1:Y:S01]  /*1e530*/  MUFU.EX2 R72, R3 ;  /* 0x0000000300487308 */ /* 0x000e620000000800 */
[----:B---3--:R-:W-:Y:S01]  /*1e540*/  FMUL.FTZ R0, R76, UR4 ;  /* 0x000000044c007c20 */ /* 0x008fe20008410000 */
[-C--:B------:R-:W-:Y:S01]  /*1e550*/  FMUL.FTZ R157, R157, R73.reuse ;  /* 0x000000499d9d7220 */ /* 0x080fe20000410000 */
[-C--:B------:R-:W-:Y:S01]  /*1e560*/  FMUL.FTZ R136, R136, R73.reuse ;  /* 0x0000004988887220 */ /* 0x080fe20000410000 */
[-C--:B------:R-:W-:Y:S01]  /*1e570*/  FMUL.FTZ R137, R137, R73.reuse ;  /* 0x0000004989897220 */ /* 0x080fe20000410000 */
[-C--:B------:R-:W-:Y:S01]  /*1e580*/  FMUL.FTZ R140, R140, R73.reuse ;  /* 0x000000498c8c7220 */ /* 0x080fe20000410000 */
[----:B------:R-:W-:Y:S01]  /*1e590*/  FSEL R0, R0, RZ, P1 ;  /* 0x000000ff00007208 */ /* 0x000fe20000800000 */
[-C--:B------:R-:W-:Y:S01]  /*1e5a0*/  FMUL.FTZ R141, R141, R73.reuse ;  /* 0x000000498d8d7220 */ /* 0x080fe20000410000 */
[-C--:B------:R-:W-:Y:S01]  /*1e5b0*/  FMUL.FTZ R160, R160, R73.reuse ;  /* 0x00000049a0a07220 */ /* 0x080fe20000410000 */
[----:B----4-:R-:W-:Y:S01]  /*1e5c0*/  F2FP.F16.F32.PACK_AB R6, R93, R98 ;  /* 0x000000625d06723e */ /* 0x010fe200000000ff */
[-C--:B------:R-:W-:Y:S01]  /*1e5d0*/  FMUL.FTZ R161, R161, R73.reuse ;  /* 0x00000049a1a17220 */ /* 0x080fe20000410000 */
[----:B------:R-:W-:Y:S01]  /*1e5e0*/  FFMA.FTZ R4, R96, UR4, -R0 ;  /* 0x0000000460047c23 */ /* 0x000fe20008010800 */
[-C--:B------:R-:W-:Y:S01]  /*1e5f0*/  FMUL.FTZ R164, R164, R73.reuse ;  /* 0x00000049a4a47220 */ /* 0x080fe20000410000 */
[----:B------:R3:W-:Y:S01]  /*1e600*/  MUFU.EX2 R96, R8 ;  /* 0x0000000800607308 */ /* 0x0007e20000000800 */
[----:B------:R-:W-:Y:S01]  /*1e610*/  FMUL.FTZ R165, R165, R73 ;  /* 0x00000049a5a57220 */ /* 0x000fe20000410000 */
[-C--:B-1----:R-:W-:Y:S01]  /*1e620*/  FMUL.FTZ R146, R146, R72.reuse ;  /* 0x0000004892927220 */ /* 0x082fe20000410000 */
[-C--:B------:R-:W-:Y:S01]  /*1e630*/  FMUL.FTZ R147, R147, R72.reuse ;  /* 0x0000004893937220 */ /* 0x080fe20000410000 */
[-C--:B------:R-:W-:Y:S01]  /*1e640*/  FMUL.FTZ R150, R150, R72.reuse ;  /* 0x0000004896967220 */ /* 0x080fe20000410000 */
[----:B------:R-:W-:-:S03]  /*1e650*/  FMUL.FTZ R151, R151, R72 ;  /* 0x0000004897977220 */ /* 0x000fc60000410000 */
        /* <DEDUP_REMOVED lines=9> */
[----:B---3--:R-:W-:Y:S01]  /*1e6f0*/  FFMA.FTZ R8, R102, UR4, -R2 ;  /* 0x0000000466087c23 */ /* 0x008fe20008010802 */
[-C--:B------:R-:W-:Y:S01]  /*1e700*/  FMUL.FTZ R162, R162, R72.reuse ;  /* 0x00000048a2a27220 */ /* 0x080fe20000410000 */
[-C--:B------:R-:W-:Y:S01]  /*1e710*/  FMUL.FTZ R163, R163, R72.reuse ;  /* 0x00000048a3a37220 */ /* 0x080fe20000410000 */
[-C--:B------:R-:W-:Y:S01]  /*1e720*/  FMUL.FTZ R166, R166, R72.reuse ;  /* 0x00000048a6a67220 */ /* 0x080fe20000410000 */
[----:B------:R-:W-:Y:S01]  /*1e730*/  FMUL.FTZ R167, R167, R72 ;  /* 0x00000048a7a77220 */ /* 0x000fe20000410000 */
[----:B-1----:R-:W-:-:S04]  /*1e740*/  FFMA.FTZ R4, R91, UR4, -R0 ;  /* 0x000000045b047c23 */ /* 0x002fc80008010800 */
[----:B------:R1:W3:Y:S02]  /*1e750*/  MUFU.EX2 R70, R4 ;  /* 0x0000000400467308 */ /* 0x0002e40000000800 */
[----:B-1----:R-:W-:Y:S01]  /*1e760*/  FFMA.FTZ R4, R95, UR4, -R0 ;  /* 0x000000045f047c23 */ /* 0x002fe20008010800 */
[----:B---3--:R-:W-:-:S05]  /*1e770*/  F2FP.F16.F32.PACK_AB R5, R70, R66 ;  /* 0x000000424605723e */ /* 0x008fca00000000ff */
[----:B------:R1:W-:Y:S08]  /*1e780*/  MUFU.EX2 R95, R8 ;  /* 0x00000008005f7308 */ /* 0x0003f00000000800 */
[----:B------:R3:W-:Y:S01]  /*1e790*/  MUFU.EX2 R91, R4 ;  /* 0x00000004005b7308 */ /* 0x0007e20000000800 */
[----:B-1----:R-:W-:Y:S01]  /*1e7a0*/  FFMA.FTZ R8, R100, UR4, -R2 ;  /* 0x0000000464087c23 */ /* 0x002fe20008010802 */
[----:B---3--:R-:W-:-:S06]  /*1e7b0*/  FFMA.FTZ R4, R94, UR4, -R0 ;  /* 0x000000045e047c23 */ /* 0x008fcc0008010800 */
[----:B------:R1:W3:Y:S02]  /*1e7c0*/  MUFU.EX2 R92, R4 ;  /* 0x00000004005c7308 */ /* 0x0002e40000000800 */
[----:B-1----:R-:W-:Y:S02]  /*1e7d0*/  MOV R4, 0x20 ;  /* 0x0000002000047802 */ /* 0x002fe40000000f00 */
[----:B---3--:R-:W-:Y:S02]  /*1e7e0*/  F2FP.F16.F32.PACK_AB R7, R92, R91 ;  /* 0x0000005b5c07723e */ /* 0x008fe400000000ff */
[----:B------:R-:W-:Y:S02]  /*1e7f0*/  SEL R3, R4, 0xffffffe0, !P3 ;  /* 0xffffffe004037807 */ /* 0x000fe40005800000 */
[----:B------:R-:W-:Y:S02]  /*1e800*/  F2FP.F16.F32.PACK_AB R4, R68, R64 ;  /* 0x000000404404723e */ /* 0x000fe400000000ff */
[----:B------:R-:W-:-:S02]  /*1e810*/  IADD3 R46, PT, PT, R3, R44, RZ ;  /* 0x0000002c032e7210 */ /* 0x000fc40007ffe0ff */
[----:B------:R-:W-:Y:S01]  /*1e820*/  IADD3 R47, PT, PT, R3, R45, RZ ;  /* 0x0000002d032f7210 */ /* 0x000fe20007ffe0ff */
[--C-:B------:R-:W-:Y:S02]  /*1e830*/  FFMA.FTZ R3, R107, UR4, -R0.reuse ;  /* 0x000000046b037c23 */ /* 0x100fe40008010800 */
[----:B------:R-:W1:Y:S01]  /*1e840*/  LDSM.16.MT88.4 R24, [R46+0xa000] ;  /* 0x00a000002e18783b */ /* 0x000e620000004200 */
[C---:B--2---:R-:W-:Y:S01]  /*1e850*/  HMMA.16816.F32 R56, R4.reuse, R20, R152 ;  /* 0x000000140438723c */ /* 0x044fe20000001898 */
[----:B------:R2:W-:Y:S02]  /*1e860*/  MUFU.EX2 R97, R3 ;  /* 0x0000000300617308 */ /* 0x0005e40000000800 */
[----:B------:R-:W3:Y:S05]  /*1e870*/  LDSM.16.MT88.4 R16, [R47] ;  /* 0x000000002f10783b */ /* 0x000eea0000004200 */
[C---:B------:R-:W-:Y:S01]  /*1e880*/  HMMA.16816.F32 R156, R4.reuse, R22, R156 ;  /* 0x00000016049c723c */ /* 0x040fe2000000189c */
[----:B------:R-:W-:Y:S07]  /*1e890*/  LDSM.16.MT88.4 R20, [R46+0xa800] ;  /* 0x00a800002e14783b */ /* 0x000fee0000004200 */
[----:B------:R-:W-:Y:S01]  /*1e8a0*/  HMMA.16816.F32 R32, R4, R12, R136 ;  /* 0x0000000c0420723c */ /* 0x000fe20000001888 */
[----:B------:R-:W-:Y:S01]  /*1e8b0*/  MUFU.EX2 R139, R9 ;  /* 0x00000009008b7308 */ /* 0x000fe20000000800 */
[----:B--2---:R-:W-:-:S06]  /*1e8c0*/  FFMA.FTZ R3, R106, UR4, -R0 ;  /* 0x000000046a037c23 */ /* 0x004fcc0008010800 */
[C---:B------:R-:W-:Y:S01]  /*1e8d0*/  HMMA.16816.F32 R40, R4.reuse, R14, R140 ;  /* 0x0000000e0428723c */ /* 0x040fe2000000188c */
[----:B------:R2:W4:Y:S01]  /*1e8e0*/  MUFU.EX2 R94, R3 ;  /* 0x00000003005e7308 */ /* 0x0005220000000800 */
[----:B------:R-:W-:Y:S07]  /*1e8f0*/  LDSM.16.MT88.4 R12, [R45+0x800] ;  /* 0x000800002d0c783b */ /* 0x000fee0000004200 */
[----:B------:R5:W4:Y:S01]  /*1e900*/  MUFU.EX2 R137, R8 ;  /* 0x0000000800897308 */ /* 0x000b220000000800 */
[----:B-1----:R-:W-:Y:S01]  /*1e910*/  HMMA.16816.F32 R28, R4, R24, R144 ;  /* 0x00000018041c723c */ /* 0x002fe20000001890 */
[----:B--2---:R-:W-:-:S06]  /*1e920*/  FFMA.FTZ R3, R108, UR4, -R0 ;  /* 0x000000046c037c23 */ /* 0x004fcc0008010800 */
[----:B------:R1:W-:Y:S01]  /*1e930*/  MUFU.EX2 R138, R3 ;  /* 0x00000003008a7308 */ /* 0x0003e20000000800 */
[C---:B------:R-:W-:Y:S01]  /*1e940*/  HMMA.16816.F32 R36, R4.reuse, R26, R148 ;  /* 0x0000001a0424723c */ /* 0x040fe20000001894 */
[----:B------:R-:W2:Y:S04]  /*1e950*/  LDSM.16.MT88.4 R24, [R44+0xa800] ;  /* 0x00a800002c18783b */ /* 0x000ea80000004200 */
[----:B-----5:R-:W5:Y:S03]  /*1e960*/  LDSM.16.MT88.4 R8, [R47+0x800] ;  /* 0x000800002f08783b */ /* 0x020f660000004200 */
[----:B---3--:R-:W-:Y:S01]  /*1e970*/  HMMA.16816.F32 R160, R4, R16, R160 ;  /* 0x0000001004a0723c */ /* 0x008fe200000018a0 */
[----:B-1----:R-:W-:-:S07]  /*1e980*/  FFMA.FTZ R3, R110, UR4, -R0 ;  /* 0x000000046e037c23 */ /* 0x002fce0008010800 */
[----:B------:R-:W-:Y:S01]  /*1e990*/  HMMA.16816.F32 R16, R4, R18, R164 ;  /* 0x000000120410723c */ /* 0x000fe200000018a4 */
[----:B------:R-:W-:Y:S01]  /*1e9a0*/  F2FP.F16.F32.PACK_AB R4, R95, R96 ;  /* 0x000000605f04723e */ /* 0x000fe200000000ff */
[----:B------:R1:W3:Y:S01]  /*1e9b0*/  MUFU.EX2 R136, R3 ;  /* 0x0000000300887308 */ /* 0x0002e20000000800 */
[----:B----4-:R-:W-:Y:S02]  /*1e9c0*/  F2FP.F16.F32.PACK_AB R5, R94, R97 ;  /* 0x000000615e05723e */ /* 0x010fe400000000ff */
        /* <DEDUP_REMOVED lines=12> */
[----:B-----5:R-:W-:Y:S01]  /*1ea90*/  HMMA.16816.F32 R160, R4, R8, R160 ;  /* 0x0000000804a0723c */ /* 0x020fe200000018a0 */
[----:B-1----:R-:W-:-:S04]  /*1eaa0*/  FFMA.FTZ R3, R111, UR4, -R2 ;  /* 0x000000046f037c23 */ /* 0x002fc80008010802 */
[----:B------:R1:W-:Y:S03]  /*1eab0*/  MUFU.EX2 R252, R3 ;  /* 0x0000000300fc7308 */ /* 0x0003e60000000800 */
[C---:B------:R-:W-:Y:S01]  /*1eac0*/  HMMA.16816.F32 R16, R4.reuse, R10, R16 ;  /* 0x0000000a0410723c */ /* 0x040fe20000001810 */
[----:B------:R-:W5:Y:S07]  /*1ead0*/  LDSM.16.MT88.4 R8, [R47+0x1000] ;  /* 0x001000002f08783b */ /* 0x000f6e0000004200 */
[----:B------:R-:W-:Y:S01]  /*1eae0*/  HMMA.16816.F32 R56, R4, R12, R56 ;  /* 0x0000000c0438723c */ /* 0x000fe20000001838 */
[----:B-1----:R-:W-:-:S07]  /*1eaf0*/  FFMA.FTZ R3, R118, UR4, -R2 ;  /* 0x0000000476037c23 */ /* 0x002fce0008010802 */
[----:B------:R-:W-:Y:S01]  /*1eb00*/  HMMA.16816.F32 R60, R4, R14, R156 ;  /* 0x0000000e043c723c */ /* 0x000fe2000000189c */
[----:B---3--:R-:W-:Y:S01]  /*1eb10*/  F2FP.F16.F32.PACK_AB R4, R69, R249 ;  /* 0x000000f94504723e */ /* 0x008fe200000000ff */
[----:B------:R-:W1:Y:S01]  /*1eb20*/  LDSM.16.MT88.4 R12, [R45+0x1000] ;  /* 0x001000002d0c783b */ /* 0x000e620000004200 */
        /* <DEDUP_REMOVED lines=274> */
[----:B---3--:R-:W-:Y:S01]  /*1fc50*/  F2FP.F16.F32.PACK_AB R4, R115, R113 ;  /* 0x000000717304723e */ /* 0x008fe200000000ff */
[----:B------:R-:W1:Y:S01]  /*1fc60*/  LDSM.16.MT88.4 R12, [R45+0x5000] ;  /* 0x005000002d0c783b */ /* 0x000e620000004200 */
        /* <DEDUP_REMOVED lines=50> */
[----:B--2---:R-:W-:-:S03]  /*1ff90*/  FFMA.FTZ R3, R81, UR4, -R2 ;  /* 0x0000000451037c23 */ /* 0x004fc60008010802 */
[----:B------:R-:W2:Y:S03]  /*1ffa0*/  LDSM.16.MT88.4 R28, [R45+0x6000] ;  /* 0x006000002d1c783b */ /* 0x000ea60000004200 */
[C---:B------:R-:W-:Y:S01]  /*1ffb0*/  HMMA.16816.F32 R24, R4.reuse, R36, R40 ;  /* 0x000000240418723c */ /* 0x040fe20000001828 */
[----:B------:R4:W1:Y:S07]  /*1ffc0*/  MUFU.EX2 R94, R3 ;  /* 0x00000003005e7308 */ /* 0x00086e0000000800 */
[C---:B------:R-:W-:Y:S08]  /*1ffd0*/  HMMA.16816.F32 R36, R4.reuse, R38, R48 ;  /* 0x000000260424723c */ /* 0x040ff00000001830 */
[----:B-----5:R-:W-:Y:S01]  /*1ffe0*/  HMMA.16816.F32 R48, R4, R8, R68 ;  /* 0x000000080430723c */ /* 0x020fe20000001844 */
[--C-:B------:R-:W-:Y:S01]  /*1fff0*/  FFMA.FTZ R9, R214, UR4, -R2.reuse ;  /* 0x00000004d6097c23 */ /* 0x100fe20008010802 */
[----:B----4-:R-:W-:Y:S01]  /*20000*/  FFMA.FTZ R3, R173, UR4, -R2 ;  /* 0x00000004ad037c23 */ /* 0x010fe20008010802 */
        /* <DEDUP_REMOVED lines=13> */
[----:B----4-:R-:W-:-:S03]  /*200e0*/  FFMA.FTZ R3, R80, UR4, -R2 ;  /* 0x0000000450037c23 */ /* 0x010fc60008010802 */
[----:B------:R-:W-:Y:S01]  /*200f0*/  FADD.FTZ R8, R177, R8 ;  /* 0x00000008b1087221 */ /* 0x000fe20000010000 */
[----:B------:R1:W4:Y:S03]  /*20100*/  MUFU.EX2 R92, R3 ;  /* 0x00000003005c7308 */ /* 0x0003260000000800 */
[----:B------:R-:W-:-:S04]  /*20110*/  FADD.FTZ R8, R249, R8 ;  /* 0x00000008f9087221 */ /* 0x000fc80000010000 */
[----:B------:R-:W-:-:S04]  /*20120*/  FADD.FTZ R8, R176, R8 ;  /* 0x00000008b0087221 */ /* 0x000fc80000010000 */
[----:B------:R-:W-:-:S04]  /*20130*/  FADD.FTZ R8, R252, R8 ;  /* 0x00000008fc087221 */ /* 0x000fc80000010000 */
[----:B------:R-:W-:Y:S01]  /*20140*/  FADD.FTZ R8, R248, R8 ;  /* 0x00000008f8087221 */ /* 0x000fe20000010000 */
[----:B-1----:R-:W-:Y:S01]  /*20150*/  FFMA.FTZ R3, R181, UR4, -R0 ;  /* 0x00000004b5037c23 */ /* 0x002fe20008010800 */
[----:B----4-:R-:W-:Y:S02]  /*20160*/  F2FP.F16.F32.PACK_AB R6, R92, R93 ;  /* 0x0000005d5c06723e */ /* 0x010fe400000000ff */
        /* <DEDUP_REMOVED lines=32> */
[----:B------:R-:W-:Y:S01]  /*20370*/  FADD.FTZ R8, R131, R8 ;  /* 0x0000000883087221 */ /* 0x000fe20000010000 */
[C---:B------:R-:W-:Y:S08]  /*20380*/  HMMA.16816.F32 R64, R4.reuse, R12, R64 ;  /* 0x0000000c0440723c */ /* 0x040ff00000001840 */
[----:B------:R-:W-:Y:S01]  /*20390*/  HMMA.16816.F32 R60, R4, R14, R16 ;  /* 0x0000000e043c723c */ /* 0x000fe20000001810 */
[----:B------:R-:W4:Y:S01]  /*203a0*/  LDSM.16.MT88.4 R12, [R47+0x6000] ;  /* 0x006000002f0c783b */ /* 0x000f220000004200 */
[----:B-1----:R-:W-:-:S03]  /*203b0*/  FFMA.FTZ R3, R215, UR4, -R2 ;  /* 0x00000004d7037c23 */ /* 0x002fc60008010802 */
[----:B------:R-:W-:Y:S03]  /*203c0*/  LDSM.16.MT88.4 R16, [R46+0x10800] ;  /* 0x010800002e10783b */ /* 0x000fe60000004200 */
[C---:B---3--:R-:W-:Y:S01]  /*203d0*/  HMMA.16816.F32 R24, R4.reuse, R20, R24 ;  /* 0x000000140418723c */ /* 0x048fe20000001818 */
[----:B------:R1:W3:Y:S07]  /*203e0*/  MUFU.EX2 R86, R3 ;  /* 0x0000000300567308 */ /* 0x0002ee0000000800 */
[C---:B------:R-:W-:Y:S01]  /*203f0*/  HMMA.16816.F32 R36, R4.reuse, R22, R36 ;  /* 0x000000160424723c */ /* 0x040fe20000001824 */
[----:B------:R-:W5:Y:S07]  /*20400*/  LDSM.16.MT88.4 R20, [R44+0x10800] ;  /* 0x010800002c14783b */ /* 0x000f6e0000004200 */
[----:B--2---:R-:W-:Y:S01]  /*20410*/  HMMA.16816.F32 R68, R4, R30, R52 ;  /* 0x0000001e0444723c */ /* 0x004fe20000001834 */
[----:B-1----:R-:W-:-:S04]  /*20420*/  FFMA.FTZ R3, R213, UR4, -R2 ;  /* 0x00000004d5037c23 */ /* 0x002fc80008010802 */
[----:B------:R1:W2:Y:S03]  /*20430*/  MUFU.EX2 R84, R3 ;  /* 0x0000000300547308 */ /* 0x0002a60000000800 */
[----:B----4-:R-:W-:Y:S01]  /*20440*/  HMMA.16816.F32 R56, R4, R12, R48 ;  /* 0x0000000c0438723c */ /* 0x010fe20000001830 */
[----:B-1----:R-:W-:-:S07]  /*20450*/  FFMA.FTZ R3, R196, R72, R198 ;  /* 0x00000048c4037223 */ /* 0x002fce00000100c6 */
        /* <DEDUP_REMOVED lines=68> */
[----:B------:R-:W-:Y:S01]  /*208a0*/  LDSM.16.MT88.4 R140, [R44+0x11800] ;  /* 0x011800002c8c783b */ /* 0x000fe20000004200 */
[----:B------:R2:W-:Y:S01]  /*208b0*/  MUFU.EX2 R63, R9 ;  /* 0x00000009003f7308 */ /* 0x0005e20000000800 */
[----:B------:R-:W-:-:S04]  /*208c0*/  FADD.FTZ R3, R136, R3 ;  /* 0x0000000388037221 */ /* 0x000fc80000010000 */
[----:B------:R-:W-:-:S04]  /*208d0*/  FADD.FTZ R3, R135, R3 ;  /* 0x0000000387037221 */ /* 0x000fc80000010000 */
[----:B------:R-:W-:-:S04]  /*208e0*/  FADD.FTZ R3, R134, R3 ;  /* 0x0000000386037221 */ /* 0x000fc80000010000 */
[----:B------:R-:W-:Y:S01]  /*208f0*/  FADD.FTZ R3, R133, R3 ;  /* 0x0000000385037221 */ /* 0x000fe20000010000 */
[----:B--2---:R-:W-:-:S03]  /*20900*/  FFMA.FTZ R9, R225, UR4, -R0 ;  /* 0x00000004e1097c23 */ /* 0x004fc60008010800 */
[----:B------:R-:W-:Y:S01]  /*20910*/  FADD.FTZ R3, R127, R3 ;  /* 0x000000037f037221 */ /* 0x000fe20000010000 */
        /* <DEDUP_REMOVED lines=10> */
[----:B-1----:R-:W-:Y:S01]  /*209c0*/  HMMA.16816.F32 R48, R4, R12, R48 ;  /* 0x0000000c0430723c */ /* 0x002fe20000001830 */
[----:B--2---:R-:W-:-:S07]  /*209d0*/  FFMA.FTZ R9, R229, UR4, -R2 ;  /* 0x00000004e5097c23 */ /* 0x004fce0008010802 */
[C---:B------:R-:W-:Y:S01]  /*209e0*/  HMMA.16816.F32 R32, R4.reuse, R16, R32 ;  /* 0x000000100420723c */ /* 0x040fe20000001820 */
[----:B------:R1:W2:Y:S07]  /*209f0*/  MUFU.EX2 R25, R9 ;  /* 0x0000000900197308 */ /* 0x0002ae0000000800 */
[C---:B---3--:R-:W-:Y:S08]  /*20a00*/  HMMA.16816.F32 R160, R4.reuse, R20, R56 ;  /* 0x0000001404a0723c */ /* 0x048ff00000001838 */
[----:B------:R-:W-:Y:S01]  /*20a10*/  HMMA.16816.F32 R40, R4, R26, R40 ;  /* 0x0000001a0428723c */ /* 0x000fe20000001828 */
[----:B-1----:R-:W-:Y:S01]  /*20a20*/  FFMA.FTZ R9, R230, UR4, -R2 ;  /* 0x00000004e6097c23 */ /* 0x002fe20008010802 */
[----:B--2---:R-:W-:-:S03]  /*20a30*/  F2FP.F16.F32.PACK_AB R164, R25, R60 ;  /* 0x0000003c19a4723e */ /* 0x004fc600000000ff */
        /* <DEDUP_REMOVED lines=13> */
[----:B------:R-:W-:Y:S01]  /*20b10*/  FADD.FTZ R3, R123, R3 ;  /* 0x000000037b037221 */ /* 0x000fe20000010000 */
[----:B------:R-:W-:Y:S01]  /*20b20*/  MOV R132, R239 ;  /* 0x000000ef00847202 */ /* 0x000fe20000000f00 */
        /* <DEDUP_REMOVED lines=77> */
[----:B------:R-:W-:Y:S01]  /*21000*/  @P6 IADD3 R0, PT, PT, R171, -0x3, RZ ;  /* 0xfffffffdab006810 */ /* 0x000fe20007ffe0ff */
[----:B------:R2:W-:Y:S04]  /*21010*/  STL [R1+0x24], R4 ;  /* 0x0000240401007387 */ /* 0x0005e80000100800 */
[----:B------:R2:W-:Y:S01]  /*21020*/  STL [R1+0x28], R2 ;  /* 0x0000280201007387 */ /* 0x0005e20000100800 */
[----:B------:R-:W-:Y:S11]  /*21030*/  @P6 BRA `(.L_x_3575) ;  /* 0x0000000000046947 */ /* 0x000ff60003800000 */
.L_x_3569:
[----:B------:R-:W-:-:S07]  /*21040*/  IADD3 R0, PT, PT, R132, -0x1, RZ ;  /* 0xffffffff84007810 */ /* 0x000fce0007ffe0ff */
.L_x_3575:
[----:B--2---:R-:W2:Y:S02]  /*21050*/  LDL R2, [R1+0x30] ;  /* 0x0000300001027983 */ /* 0x004ea40000100800 */
[----:B--2---:R-:W-:-:S13]  /*21060*/  ISETP.GE.AND P1, PT, R0, R2, PT ;  /* 0x000000020000720c */ /* 0x004fda0003f26270 */
[----:B------:R-:W-:Y:S05]  /*21070*/  @!P1 BRA `(.L_x_3576) ;  /* 0x0000006000a09947 */ /* 0x000fea0003800000 */
[----:B------:R-:W2:Y:S01]  /*21080*/  LDL.LU R4, [R1+0x8] ;  /* 0x0000080001047983 */ /* 0x000ea20000300800 */
[----:B------:R-:W3:Y:S01]  /*21090*/  S2UR UR5, SR_CgaCtaId ;  /* 0x00000000000579c3 */ /* 0x000ee20000008800 */
[----:B------:R-:W-:Y:S02]  /*210a0*/  UISETP.NE.U32.AND UP0, UPT, UR12, URZ, UPT ;  /* 0x000000ff0c00728c */ /* 0x000fe4000bf05070 */
[----:B------:R-:W2:Y:S01]  /*210b0*/  LDL.LU R2, [R1+0xc] ;  /* 0x00000c0001027983 */ /* 0x000ea20000300800 */
[C---:B------:R-:W-:Y:S01]  /*210c0*/  LEA R238, R0.reuse, 0x100, 0x8 ;  /* 0x0000010000ee7811 */ /* 0x040fe200078e40ff */
[----:B------:R-:W-:Y:S01]  /*210d0*/  VIADD R249, R0, 0x1 ;  /* 0x0000000100f97836 */ /* 0x000fe20000000000 */
[----:B------:R-:W-:Y:S01]  /*210e0*/  LOP3.LUT P2, RZ, R235, 0x2, RZ, 0xc0, !PT ;  /* 0x00000002ebff7812 */ /* 0x000fe2000784c0ff */
[----:B------:R-:W-:Y:S01]  /*210f0*/  IMAD.MOV.U32 R135, RZ, RZ, 0x20 ;  /* 0x00000020ff877424 */ /* 0x000fe200078e00ff */
[----:B------:R-:W-:Y:S01]  /*21100*/  UISETP.NE.AND.EX UP0, UPT, UR13, URZ, UPT, UP0 ;  /* 0x000000ff0d00728c */ /* 0x000fe2000bf05300 */
[----:B------:R-:W-:Y:S01]  /*21110*/  IMAD.MOV.U32 R133, RZ, RZ, R3 ;  /* 0x000000ffff857224 */ /* 0x000fe200078e0003 */
[----:B------:R-:W-:Y:S01]  /*21120*/  UMOV UR12, 0x400 ;  /* 0x00000400000c7882 */ /* 0x000fe20000000000 */
[----:B------:R-:W-:Y:S01]  /*21130*/  IMAD.MOV.U32 R132, RZ, RZ, R36 ;  /* 0x000000ffff847224 */ /* 0x000fe200078e0024 */
[----:B------:R-:W-:Y:S01]  /*21140*/  SEL R135, R135, 0xffffffe0, !P2 ;  /* 0xffffffe087877807 */ /* 0x000fe20005000000 */
[----:B------:R-:W4:Y:S01]  /*21150*/  LDCU UR4, c[0x0][0x45c] ;  /* 0x00008b80ff0477ac */ /* 0x000f220008000800 */
[----:B------:R-:W-:Y:S01]  /*21160*/  PLOP3.LUT P6, PT, PT, PT, UP0, 0x80, 0x8 ;  /* 0x000000000008781c */ /* 0x000fe20003fcf008 */
        /* <DEDUP_REMOVED lines=10> */
.L_x_3580:
[----:B---3--:R-:W3:Y:S01]  /*21210*/  LDL R4, [R1+0x20] ;  /* 0x0000200001047983 */ /* 0x008ee20000100800 */
[----:B------:R-:W1:Y:S01]  /*21220*/  @!P6 LDC R6, c[0x0][0x3c0] ;  /* 0x0000f000ff06eb82 */ /* 0x000e620000000800 */
[----:B------:R-:W-:Y:S04]  /*21230*/  DEPBAR.LE SB0, 0x0 ;  /* 0x000080000000791a */ /* 0x000fe80000000000 */
[----:B------:R-:W4:Y:S01]  /*21240*/  LDL R3, [R1+0x1c] ;  /* 0x00001c0001037983 */ /* 0x000f220000100800 */
[----:B--2---:R-:W-:Y:S02]  /*21250*/  IMAD.MOV.U32 R0, RZ, RZ, RZ ;  /* 0x000000ffff007224 */ /* 0x004fe400078e00ff */
[----:B------:R-:W2:Y:S01]  /*21260*/  LDC R12, c[0x0][0x3c4] ;  /* 0x0000f100ff0c7b82 */ /* 0x000ea20000000800 */
[----:B------:R-:W5:Y:S07]  /*21270*/  S2R R235, SR_TID.X ;  /* 0x0000000000eb7919 */ /* 0x000f6e0000002100 */
[----:B------:R-:W-:Y:S01]  /*21280*/  BAR.SYNC.DEFER_BLOCKING 0x0 ;  /* 0x0000000000007b1d */ /* 0x000fe20000010000 */
[----:B------:R-:W-:Y:S02]  /*21290*/  @!P6 IADD3 R2, P0, PT, RZ, -R0, RZ ;  /* 0x80000000ff02e210 */ /* 0x000fe40007f1e0ff */
[----:B-----5:R-:W-:Y:S01]  /*212a0*/  SHF.R.U32.HI R233, RZ, 0x1, R235 ;  /* 0x00000001ffe97819 */ /* 0x020fe200000116eb */
[----:B-1----:R-:W-:Y:S04]  /*212b0*/  @!P6 IMAD.SHL.U32 R0, R6, 0x100, RZ ;  /* 0x000001000600e824 */ /* 0x002fe800078e00ff */
[----:B------:R-:W-:Y:S05]  /*212c0*/  @!P6 IMAD.X R0, RZ, RZ, ~R0, P0 ;  /* 0x000000ffff00e224 */ /* 0x000fea00000e0e00 */
[----:B------:R-:W-:Y:S02]  /*212d0*/  @!P6 SHF.R.S64 R2, R2, 0x1f, R0 ;  /* 0x0000001f0202e819 */ /* 0x000fe40000001000 */
[----:B---3--:R-:W-:Y:S02]  /*212e0*/  MOV R10, R4 ;  /* 0x00000004000a7202 */ /* 0x008fe40000000f00 */
[----:B------:R-:W-:Y:S01]  /*212f0*/  @!P6 IADD3 R4, P0, PT, R4, R2, RZ ;  /* 0x000000020404e210 */ /* 0x000fe20007f1e0ff */
[----:B----4-:R-:W-:Y:S04]  /*21300*/  IMAD.MOV.U32 R9, RZ, RZ, R3 ;  /* 0x000000ffff097224 */ /* 0x010fe800078e0003 */
[----:B------:R1:W-:Y:S01]  /*21310*/  @!P6 STL [R1+0x20], R4 ;  /* 0x000020040100e387 */ /* 0x0003e20000100800 */
[----:B------:R-:W-:Y:S01]  /*21320*/  @!P6 LEA.HI.X.SX32 R3, R0, R3, 0x1, P0 ;  /* 0x000000030003e211 */ /* 0x000fe200000f0eff */
[----:B------:R-:W-:Y:S03]  /*21330*/  IMAD.MOV.U32 R14, RZ, RZ, R4 ;  /* 0x000000ffff0e7224 */ /* 0x000fe600078e0004 */
[----:B------:R-:W-:Y:S01]  /*21340*/  MOV R15, R3 ;  /* 0x00000003000f7202 */ /* 0x000fe20000000f00 */
[----:B------:R1:W-:Y:S01]  /*21350*/  @!P6 STL [R1+0x1c], R3 ;  /* 0x00001c030100e387 */ /* 0x0003e20000100800 */
[----:B--2---:R-:W-:Y:S05]  /*21360*/  @!P6 BRA `(.L_x_3577) ;  /* 0x0000000000fce947 */ /* 0x004fea0003800000 */
        /* <DEDUP_REMOVED lines=63> */
.L_x_3577:
[C---:B------:R-:W-:Y:S02]  /*21760*/  SHF.L.U32 R2, R235.reuse, 0x3, RZ ;  /* 0x00000003eb027819 */ /* 0x040fe400000006ff */
[----:B------:R-:W-:Y:S02]  /*21770*/  LOP3.LUT R5, R235, 0x38, RZ, 0xc0, !PT ;  /* 0x00000038eb057812 */ /* 0x000fe400078ec0ff */
[C---:B------:R-:W-:Y:S02]  /*21780*/  SHF.L.U32 R13, R6.reuse, 0x5, RZ ;  /* 0x00000005060d7819 */ /* 0x040fe400000006ff */
[----:B------:R-:W-:Y:S02]  /*21790*/  LOP3.LUT R5, R5, 0x1f8, R2, 0x78, !PT ;  /* 0x000001f805057812 */ /* 0x000fe400078e7802 */
[----:B------:R-:W-:Y:S02]  /*217a0*/  SHF.L.U64.HI R12, R6, 0x5, R12 ;  /* 0x00000005060c7819 */ /* 0x000fe4000001020c */
[--C-:B------:R-:W-:Y:S02]  /*217b0*/  LOP3.LUT R5, R5, 0x1e00, R2.reuse, 0xf8, !PT ;  /* 0x00001e0005057812 */ /* 0x100fe400078ef802 */
[-C--:B------:R-:W-:Y:S02]  /*217c0*/  MOV R6, R14.reuse ;  /* 0x0000000e00067202 */ /* 0x080fe40000000f00 */
[----:B------:R-:W-:Y:S02]  /*217d0*/  LEA R236, R5, UR6, 0x1 ;  /* 0x0000000605ec7c11 */ /* 0x000fe4000f8e08ff */
[-C--:B------:R-:W-:Y:S02]  /*217e0*/  MOV R7, R15.reuse ;  /* 0x0000000f00077202 */ /* 0x080fe40000000f00 */
[C---:B-1----:R-:W-:Y:S02]  /*217f0*/  SHF.L.U32 R3, R235.reuse, 0x6, RZ ;  /* 0x00000006eb037819 */ /* 0x042fe400000006ff */
[----:B------:R-:W-:Y:S01]  /*21800*/  LOP3.LUT R168, R235, 0x8, RZ, 0xc0, !PT ;  /* 0x00000008eba87812 */ /* 0x000fe200078ec0ff */
[----:B------:R-:W-:Y:S01]  /*21810*/  @!PT LDS RZ, [RZ] ;  /* 0x00000000fffff984 */ /* 0x000fe20000000800 */
[----:B------:R-:W-:Y:S01]  /*21820*/  @!PT LDS RZ, [RZ] ;  /* 0x00000000fffff984 */ /* 0x000fe20000000800 */
[----:B------:R-:W-:Y:S01]  /*21830*/  @!PT LDS RZ, [RZ] ;  /* 0x00000000fffff984 */ /* 0x000fe20000000800 */
[----:B------:R1:W-:Y:S01]  /*21840*/  LDGSTS.E.BYPASS.LTC128B.128 [R236+0xa000], desc[UR14][R6.64] ;  /* 0x0a00000006ec7fae */ /* 0x0003e2000b981a0e */
[----:B------:R-:W-:Y:S02]  /*21850*/  IADD3 R8, P0, PT, R13, R14, RZ ;  /* 0x0000000e0d087210 */ /* 0x000fe40007f1e0ff */
[--C-:B------:R-:W-:Y:S02]  /*21860*/  LOP3.LUT R168, R168, 0x1c0, R3.reuse, 0xf8, !PT ;  /* 0x000001c0a8a87812 */ /* 0x100fe400078ef803 */
[----:B------:R-:W-:Y:S02]  /*21870*/  LOP3.LUT R0, R233, 0x8, RZ, 0xc0, !PT ;  /* 0x00000008e9007812 */ /* 0x000fe400078ec0ff */
[--C-:B------:R-:W-:Y:S02]  /*21880*/  LOP3.LUT R168, R168, 0x38, R2.reuse, 0x78, !PT ;  /* 0x00000038a8a87812 */ /* 0x100fe400078e7802 */
[----:B------:R-:W-:Y:S02]  /*21890*/  LOP3.LUT R4, R3, 0x400, RZ, 0xc0, !PT ;  /* 0x0000040003047812 */ /* 0x000fe400078ec0ff */
[----:B------:R-:W-:Y:S02]  /*218a0*/  SHF.L.U32 R234, R235, 0x5, RZ ;  /* 0x00000005ebea7819 */ /* 0x000fe400000006ff */
[----:B------:R-:W-:Y:S02]  /*218b0*/  IADD3.X R9, PT, PT, R12, R15, RZ, P0, !PT ;  /* 0x0000000f0c097210 */ /* 0x000fe400007fe4ff */
[--C-:B------:R-:W-:Y:S02]  /*218c0*/  LOP3.LUT R0, R0, 0x1c0, R3.reuse, 0xf8, !PT ;  /* 0x000001c000007812 */ /* 0x100fe400078ef803 */
[----:B------:R-:W-:Y:S01]  /*218d0*/  LEA R168, R168, R4, 0x1 ;  /* 0x00000004a8a87211 */ /* 0x000fe200078e08ff */
[----:B------:R3:W-:Y:S01]  /*218e0*/  LDGSTS.E.BYPASS.LTC128B.128 [R236+0xa800], desc[UR14][R8.64] ;  /* 0x0a80000008ec7fae */ /* 0x0007e2000b981a0e */
[----:B------:R-:W-:Y:S02]  /*218f0*/  LOP3.LUT R234, R234, 0x7c00, RZ, 0xc0, !PT ;  /* 0x00007c00eaea7812 */ /* 0x000fe400078ec0ff */
[-C--:B------:R-:W-:Y:S02]  /*21900*/  IADD3 R4, P1, PT, R8, R13.reuse, RZ ;  /* 0x0000000d08047210 */ /* 0x080fe40007f3e0ff */
[----:B------:R-:W-:Y:S02]  /*21910*/  LOP3.LUT R2, R0, 0x38, R2, 0x78, !PT ;  /* 0x0000003800027812 */ /* 0x000fe400078e7802 */
[----:B------:R-:W-:Y:S02]  /*21920*/  LOP3.LUT R0, R234, 0x200, R3, 0xf8, !PT ;  /* 0x00000200ea007812 */ /* 0x000fe400078ef803 */
[----:B------:R-:W-:Y:S02]  /*21930*/  IADD3.X R5, PT, PT, R9, R12, RZ, P1, !PT ;  /* 0x0000000c09057210 */ /* 0x000fe40000ffe4ff */
[----:B------:R-:W-:Y:S02]  /*21940*/  LOP3.LUT R0, R0, R2, RZ, 0xfc, !PT ;  /* 0x0000000200007212 */ /* 0x000fe400078efcff */
[-C--:B------:R-:W-:Y:S01]  /*21950*/  IADD3 R2, P0, PT, R4, R13.reuse, RZ ;  /* 0x0000000d04027210 */ /* 0x080fe20007f1e0ff */
[----:B------:R4:W-:Y:S01]  /*21960*/  LDGSTS.E.BYPASS.LTC128B.128 [R236+0xb000], desc[UR14][R4.64] ;  /* 0x0b00000004ec7fae */ /* 0x0009e2000b981a0e */
[----:B------:R-:W-:Y:S02]  /*21970*/  MOV R232, 0x20 ;  /* 0x0000002000e87802 */ /* 0x000fe40000000f00 */
[-C--:B------:R-:W-:Y:S02]  /*21980*/  IADD3.X R3, PT, PT, R5, R12.reuse, RZ, P0, !PT ;  /* 0x0000000c05037210 */ /* 0x080fe400007fe4ff */
[-C--:B-1----:R-:W-:Y:S02]  /*21990*/  IADD3 R6, P1, PT, R2, R13.reuse, RZ ;  /* 0x0000000d02067210 */ /* 0x082fe40007f3e0ff */
[----:B------:R-:W-:Y:S01]  /*219a0*/  IADD3 R249, PT, PT, R249, -0x1, RZ ;  /* 0xfffffffff9f97810 */ /* 0x000fe20007ffe0ff */
[----:B------:R1:W-:Y:S01]  /*219b0*/  LDGSTS.E.BYPASS.LTC128B.128 [R236+0xb800], desc[UR14][R2.64] ;  /* 0x0b80000002ec7fae */ /* 0x0003e2000b981a0e */
[-C--:B------:R-:W-:Y:S02]  /*219c0*/  IADD3.X R7, PT, PT, R3, R12.reuse, RZ, P1, !PT ;  /* 0x0000000c03077210 */ /* 0x080fe40000ffe4ff */
[-C--:B------:R-:W-:Y:S04]  /*219d0*/  IADD3 R10, P0, PT, R6, R13.reuse, RZ ;  /* 0x0000000d060a7210 */ /* 0x080fe80007f1e0ff */
[-C--:B------:R-:W-:Y:S01]  /*219e0*/  IADD3.X R11, PT, PT, R7, R12.reuse, RZ, P0, !PT ;  /* 0x0000000c070b7210 */ /* 0x080fe200007fe4ff */
[----:B------:R-:W-:Y:S01]  /*219f0*/  LDGSTS.E.BYPASS.LTC128B.128 [R236+0xc000], desc[UR14][R6.64] ;  /* 0x0c00000006ec7fae */ /* 0x000fe2000b981a0e */
[-C--:B---3--:R-:W-:Y:S04]  /*21a00*/  IADD3 R8, P1, PT, R10, R13.reuse, RZ ;  /* 0x0000000d0a087210 */ /* 0x088fe80007f3e0ff */
[-C--:B------:R-:W-:Y:S03]  /*21a10*/  IADD3.X R9, PT, PT, R11, R12.reuse, RZ, P1, !PT ;  /* 0x0000000c0b097210 */ /* 0x080fe60000ffe4ff */
[----:B------:R3:W-:Y:S01]  /*21a20*/  LDGSTS.E.BYPASS.LTC128B.128 [R236+0xc800], desc[UR14][R10.64] ;  /* 0x0c8000000aec7fae */ /* 0x0007e2000b981a0e */
[-C--:B----4-:R-:W-:Y:S04]  /*21a30*/  IADD3 R4, P0, PT, R8, R13.reuse, RZ ;  /* 0x0000000d08047210 */ /* 0x090fe80007f1e0ff */
[-C--:B------:R-:W-:Y:S03]  /*21a40*/  IADD3.X R5, PT, PT, R9, R12.reuse, RZ, P0, !PT ;  /* 0x0000000c09057210 */ /* 0x080fe600007fe4ff */
[----:B------:R4:W-:Y:S01]  /*21a50*/  LDGSTS.E.BYPASS.LTC128B.128 [R236+0xd000], desc[UR14][R8.64] ;  /* 0x0d00000008ec7fae */ /* 0x0009e2000b981a0e */
[-C--:B-1----:R-:W-:Y:S04]  /*21a60*/  IADD3 R2, P1, PT, R4, R13.reuse, RZ ;  /* 0x0000000d04027210 */ /* 0x082fe80007f3e0ff */
        /* <DEDUP_REMOVED lines=11> */
[-C--:B-1----:R-:W-:Y:S04]  /*21b20*/  IADD3 R4, P1, PT, R8, R13.reuse, RZ ;  /* 0x0000000d08047210 */ /* 0x082fe80007f3e0ff */
        /* <DEDUP_REMOVED lines=8> */
[----:B-1----:R-:W-:Y:S03]  /*21bb0*/  IADD3 R8, P0, PT, R6, R13, RZ ;  /* 0x0000000d06087210 */ /* 0x002fe60007f1e0ff */
[----:B------:R-:W-:Y:S01]  /*21bc0*/  LDGSTS.E.BYPASS.LTC128B.128 [R236+0x11000], desc[UR14][R6.64] ;  /* 0x1100000006ec7fae */ /* 0x000fe2000b981a0e */
[----:B------:R-:W-:Y:S02]  /*21bd0*/  IADD3.X R9, PT, PT, R7, R12, RZ, P0, !PT ;  /* 0x0000000c07097210 */ /* 0x000fe400007fe4ff */
[C---:B------:R-:W-:Y:S05]  /*21be0*/  LOP3.LUT P0, RZ, R235.reuse, 0x2, RZ, 0xc0, !PT ;  /* 0x00000002ebff7812 */ /* 0x040fea000780c0ff */
[----:B------:R1:W-:Y:S01]  /*21bf0*/  LDGSTS.E.BYPASS.LTC128B.128 [R236+0x11800], desc[UR14][R8.64] ;  /* 0x1180000008ec7fae */ /* 0x0003e2000b981a0e */
[----:B------:R-:W-:Y:S02]  /*21c00*/  SEL R232, R232, 0xffffffe0, !P0 ;  /* 0xffffffe0e8e87807 */ /* 0x000fe40004000000 */
[----:B------:R-:W-:Y:S02]  /*21c10*/  LOP3.LUT P0, RZ, R235, 0x4, RZ, 0xc0, !PT ;  /* 0x00000004ebff7812 */ /* 0x000fe4000780c0ff */
[----:B----4-:R-:W-:Y:S03]  /*21c20*/  LEA R2, R0, UR6, 0x1 ;  /* 0x0000000600027c11 */ /* 0x010fe6000f8e08ff */
[----:B------:R-:W-:Y:S01]  /*21c30*/  LDSM.16.M88.4 R16, [R168+UR6+0x2800] ;  /* 0x00280006a810783b */ /* 0x000fe20008000200 */
[----:B------:R-:W-:Y:S02]  /*21c40*/  IADD3 R3, PT, PT, R168, UR6, RZ ;  /* 0x00000006a8037c10 */ /* 0x000fe4000fffe0ff */
[-C--:B------:R-:W-:Y:S02]  /*21c50*/  IADD3 R172, PT, PT, R2, R232.reuse, RZ ;  /* 0x000000e802ac7210 */ /* 0x080fe40007ffe0ff */
[C---:B------:R-:W-:Y:S02]  /*21c60*/  IADD3 R216, PT, PT, R3.reuse, R232, RZ ;  /* 0x000000e803d87210 */ /* 0x040fe40007ffe0ff */
[----:B------:R-:W-:Y:S01]  /*21c70*/  MOV R0, 0x40 ;  /* 0x0000004000007802 */ /* 0x000fe20000000f00 */
[----:B------:R3:W-:Y:S03]  /*21c80*/  LDSM.16.M88.4 R128, [R2] ;  /* 0x000000000280783b */ /* 0x0007e60000000200 */
[----:B------:R-:W-:Y:S05]  /*21c90*/  SEL R0, R0, 0xffffffc0, !P0 ;  /* 0xffffffc000007807 */ /* 0x000fea0004000000 */
[----:B------:R-:W-:Y:S08]  /*21ca0*/  LDSM.16.M88.4 R24, [R168+UR6+0x3000] ;  /* 0x00300006a818783b */ /* 0x000ff00008000200 */
[----:B-1----:R-:W1:Y:S01]  /*21cb0*/  LDSM.16.M88.4 R8, [R168+UR6+0x2000] ;  /* 0x00200006a808783b */ /* 0x002e620008000200 */
[-C--:B---3--:R-:W-:Y:S07]  /*21cc0*/  IADD3 R2, PT, PT, R2, R0.reuse, RZ ;  /* 0x0000000002027210 */ /* 0x088fee0007ffe0ff */
[----:B------:R-:W3:Y:S01]  /*21cd0*/  LDSM.16.M88.4 R32, [R168+UR6+0x3800] ;  /* 0x00380006a820783b */ /* 0x000ee20008000200 */
        /* <DEDUP_REMOVED lines=29> */
[C---:B--2---:R-:W-:Y:S08]  /*21eb0*/  HMMA.16816.F32 R12, R128.reuse, R16, RZ ;  /* 0x00000010800c723c */ /* 0x044ff000000018ff */
[C---:B------:R-:W-:Y:S08]  /*21ec0*/  HMMA.16816.F32 R16, R128.reuse, R18, RZ ;  /* 0x000000128010723c */ /* 0x040ff000000018ff */
[C---:B------:R-:W-:Y:S08]  /*21ed0*/  HMMA.16816.F32 R20, R128.reuse, R24, RZ ;  /* 0x000000188014723c */ /* 0x040ff000000018ff */
        /* <DEDUP_REMOVED lines=337> */
[----:B------:R-:W1:Y:S10]  /*233f0*/  MUFU.TANH R220, R55 ;  /* 0x0000003700dc7308 */ /* 0x000e740000002400 */
[----:B------:R-:W1:Y:S01]  /*23400*/  MUFU.TANH R219, R56 ;  /* 0x0000003800db7308 */ /* 0x000e620000002400 */
[----:B-----5:R-:W5:Y:S01]  /*23410*/  LDL R116, [R1+0x30] ;  /* 0x0000300001747983 */ /* 0x020f620000100800 */
        /* <DEDUP_REMOVED lines=8> */
[----:B------:R2:W1:Y:S10]  /*234a0*/  MUFU.TANH R40, R0 ;  /* 0x0000000000287308 */ /* 0x0004740000002400 */
[----:B------:R1:W1:Y:S10]  /*234b0*/  MUFU.TANH R221, R58 ;  /* 0x0000003a00dd7308 */ /* 0x0002740000002400 */
[----:B------:R1:W1:Y:S01]  /*234c0*/  MUFU.TANH R223, R59 ;  /* 0x0000003b00df7308 */ /* 0x0002620000002400 */
[----:B--2---:R-:W-:Y:S09]  /*234d0*/  FMUL.FTZ R0, R131, UR7 ;  /* 0x0000000783007c20 */ /* 0x004ff20008410000 */
        /* <DEDUP_REMOVED lines=33> */
[----:B-----5:R-:W-:Y:S09]  /*236f0*/  ISETP.GT.AND P1, PT, R249, R116, PT ;  /* 0x00000074f900720c */ /* 0x020ff20003f24270 */
        /* <DEDUP_REMOVED lines=37> */
[----:B---34-:R-:W-:Y:S05]  /*23950*/  @!P1 BRA `(.L_x_3578) ;  /* 0x0000000800289947 */ /* 0x018fea0003800000 */
[----:B------:R-:W3:Y:S01]  /*23960*/  LDC.64 R2, c[0x0][0x4e0] ;  /* 0x00013800ff027b82 */ /* 0x000ee20000000a00 */
[----:B------:R-:W4:Y:S04]  /*23970*/  LDL R12, [R1+0x18] ;  /* 0x00001800010c7983 */ /* 0x000f280000100800 */
[----:B------:R-:W5:Y:S03]  /*23980*/  LDL R252, [R1+0x14] ;  /* 0x0000140001fc7983 */ /* 0x000f660000100800 */
[----:B------:R-:W1:Y:S01]  /*23990*/  LDC R11, c[0x0][0x3bc] ;  /* 0x0000ef00ff0b7b82 */ /* 0x000e620000000800 */
[----:B---3--:R-:W-:Y:S04]  /*239a0*/  ISETP.NE.U32.AND P1, PT, R2, RZ, PT ;  /* 0x000000ff0200720c */ /* 0x008fe80003f25070 */
[----:B------:R-:W-:Y:S11]  /*239b0*/  ISETP.NE.AND.EX P6, PT, R3, RZ, PT, P1 ;  /* 0x000000ff0300720c */ /* 0x000ff60003fc5310 */
[----:B------:R-:W-:Y:S02]  /*239c0*/  @!UPT UIADD3 URZ, UPT, UPT, URZ, URZ, URZ ;  /* 0x000000fffffff290 */ /* 0x000fe4000fffe0ff */
[----:B------:R-:W3:Y:S01]  /*239d0*/  @!P6 LDC R2, c[0x0][0x3b8] ;  /* 0x0000ee00ff02eb82 */ /* 0x000ee20000000800 */
[----:B--2---:R-:W-:Y:S05]  /*239e0*/  @!P6 IMAD.MOV.U32 R0, RZ, RZ, RZ ;  /* 0x000000ffff00e224 */ /* 0x004fea00078e00ff */
[----:B------:R-:W-:Y:S01]  /*239f0*/  @!P6 IADD3 R3, P1, PT, RZ, -R0, RZ ;  /* 0x80000000ff03e210 */ /* 0x000fe20007f3e0ff */
[----:B---3--:R-:W-:Y:S04]  /*23a00*/  @!P6 IMAD.SHL.U32 R0, R2, 0x100, RZ ;  /* 0x000001000200e824 */ /* 0x008fe800078e00ff */
[----:B------:R-:W-:Y:S05]  /*23a10*/  @!P6 IMAD.X R0, RZ, RZ, ~R0, P1 ;  /* 0x000000ffff00e224 */ /* 0x000fea00008e0e00 */
[----:B------:R-:W-:Y:S04]  /*23a20*/  @!P6 SHF.R.S64 R3, R3, 0x1f, R0 ;  /* 0x0000001f0303e819 */ /* 0x000fe80000001000 */
[----:B----4-:R-:W-:Y:S04]  /*23a30*/  @!P6 IADD3 R12, P1, PT, R3, R12, RZ ;  /* 0x0000000c030ce210 */ /* 0x010fe80007f3e0ff */
[----:B-----5:R-:W-:Y:S01]  /*23a40*/  @!P6 LEA.HI.X.SX32 R252, R0, R252, 0x1, P1 ;  /* 0x000000fc00fce211 */ /* 0x020fe200008f0eff */
[----:B------:R2:W-:Y:S04]  /*23a50*/  @!P6 STL [R1+0x18], R12 ;  /* 0x0000180c0100e387 */ /* 0x0005e80000100800 */
[----:B------:R2:W-:Y:S01]  /*23a60*/  @!P6 STL [R1+0x14], R252 ;  /* 0x000014fc0100e387 */ /* 0x0005e20000100800 */
[----:B-1----:R-:W-:Y:S05]  /*23a70*/  @!P6 BRA `(.L_x_3579) ;  /* 0x000000040004e947 */ /* 0x002fea0003800000 */
[C---:B------:R-:W-:Y:S01]  /*23a80*/  VIADD R6, R238.reuse, 0xffffff00 ;  /* 0xffffff00ee067836 */ /* 0x040fe20000000000 */
[----:B------:R-:W1:Y:S01]  /*23a90*/  LDC R10, c[0x0][0x4f0] ;  /* 0x00013c00ff0a7b82 */ /* 0x000e620000000800 */
[----:B------:R-:W-:Y:S01]  /*23aa0*/  IMAD.MOV.U32 R13, RZ, RZ, R252 ;  /* 0x000000ffff0d7224 */ /* 0x000fe200078e00fc */
[----:B------:R-:W-:Y:S02]  /*23ab0*/  IADD3 R7, PT, PT, R238, -0x200, RZ ;  /* 0xfffffe00ee077810 */ /* 0x000fe40007ffe0ff */
[----:B------:R-:W-:Y:S02]  /*23ac0*/  IABS R4, R6 ;  /* 0x0000000600047213 */ /* 0x000fe40000000000 */
[----:B------:R-:W-:Y:S02]  /*23ad0*/  IABS R5, R7 ;  /* 0x0000000700057213 */ /* 0x000fe40000000000 */
[-C--:B-1----:R-:W-:Y:S02]  /*23ae0*/  IABS R9, R10.reuse ;  /* 0x0000000a00097213 */ /* 0x082fe40000000000 */
[-C--:B------:R-:W-:Y:S02]  /*23af0*/  LOP3.LUT R7, R7, R10.reuse, RZ, 0x3c, !PT ;  /* 0x0000000a07077212 */ /* 0x080fe400078e3cff */
[----:B------:R-:W1:Y:S01]  /*23b00*/  I2F.RP R2, R9 ;  /* 0x0000000900027306 */ /* 0x000e620000209400 */
[----:B------:R-:W-:Y:S04]  /*23b10*/  LOP3.LUT R6, R6, R10, RZ, 0x3c, !PT ;  /* 0x0000000a06067212 */ /* 0x000fe800078e3cff */
[----:B------:R-:W-:Y:S05]  /*23b20*/  ISETP.GE.AND P3, PT, R6, RZ, PT ;  /* 0x000000ff0600720c */ /* 0x000fea0003f66270 */
[----:B-1----:R-:W1:Y:S02]  /*23b30*/  MUFU.RCP R2, R2 ;  /* 0x0000000200027308 */ /* 0x002e640000001000 */
[----:B-1----:R-:W-:Y:S08]  /*23b40*/  VIADD R2, R2, 0xffffffe ;  /* 0x0ffffffe02027836 */ /* 0x002ff00000000000 */
        /* <DEDUP_REMOVED lines=19> */
[----:B------:R-:W-:Y:S02]  /*23c80*/  ISETP.NE.AND P1, PT, R10, RZ, PT ;  /* 0x000000ff0a00720c */ /* 0x000fe40003f25270 */
[----:B------:R-:W-:Y:S02]  /*23c90*/  LOP3.LUT R3, RZ, R10, RZ, 0x33, !PT ;  /* 0x0000000aff037212 */ /* 0x000fe400078e33ff */
[----:B------:R-:W-:Y:S07]  /*23ca0*/  ISETP.GE.U32.AND P5, PT, R4, R9, PT ;  /* 0x000000090400720c */ /* 0x000fee0003fa6070 */
[----:B------:R-:W-:Y:S05]  /*23cb0*/  @P4 IADD3 R0, PT, PT, R0, 0x1, RZ ;  /* 0x0000000100004810 */ /* 0x000fea0007ffe0ff */
[----:B------:R-:W-:Y:S02]  /*23cc0*/  @!P2 IMAD.MOV R0, RZ, RZ, -R0 ;  /* 0x000000ffff00a224 */ /* 0x000fe400078e0a00 */
[----:B------:R-:W-:Y:S03]  /*23cd0*/  @P5 VIADD R2, R2, 0x1 ;  /* 0x0000000102025836 */ /* 0x000fe60000000000 */
[C---:B------:R-:W-:Y:S02]  /*23ce0*/  SEL R4, R3.reuse, R0, !P1 ;  /* 0x0000000003047207 */ /* 0x040fe40004800000 */
[----:B------:R-:W-:Y:S02]  /*23cf0*/  @!P3 IADD3 R2, PT, PT, -R2, RZ, RZ ;  /* 0x000000ff0202b210 */ /* 0x000fe40007ffe1ff */
[C---:B------:R-:W-:Y:S02]  /*23d00*/  LEA R6, P2, R4.reuse, R250, 0x2 ;  /* 0x000000fa04067211 */ /* 0x040fe400078410ff */
[----:B------:R-:W-:Y:S02]  /*23d10*/  SEL R0, R3, R2, !P1 ;  /* 0x0000000203007207 */ /* 0x000fe40004800000 */
[-C--:B------:R-:W-:Y:S02]  /*23d20*/  LEA.HI.X.SX32 R7, R4, R251.reuse, 0x2, P2 ;  /* 0x000000fb04077211 */ /* 0x080fe400010f16ff */
[C---:B------:R-:W-:Y:S03]  /*23d30*/  LEA R2, P1, R0.reuse, R250, 0x2 ;  /* 0x000000fa00027211 */ /* 0x040fe600078210ff */
[----:B------:R-:W3:Y:S01]  /*23d40*/  LDG.E R8, desc[UR14][R6.64] ;  /* 0x0000000e06087981 */ /* 0x000ee2000c1e1900 */
[C---:B------:R-:W-:Y:S01]  /*23d50*/  LEA.HI.X.SX32 R3, R0.reuse, R251, 0x2, P1 ;  /* 0x000000fb00037211 */ /* 0x040fe200008f16ff */
[----:B------:R-:W-:Y:S04]  /*23d60*/  IMAD.IADD R0, R0, 0x1, -R4 ;  /* 0x0000000100007824 */ /* 0x000fe800078e0a04 */
[----:B------:R-:W-:Y:S05]  /*23d70*/  IMAD R0, R0, R10, -0x100 ;  /* 0xffffff0000007424 */ /* 0x000fea00078e020a */
[----:B------:R-:W-:Y:S01]  /*23d80*/  SHF.R.S32.HI R4, RZ, 0x1f, R0 ;  /* 0x0000001fff047819 */ /* 0x000fe20000011400 */
[----:B------:R1:W3:Y:S02]  /*23d90*/  LDG.E R7, desc[UR14][R2.64] ;  /* 0x0000000e02077981 */ /* 0x0002e4000c1e1900 */
[----:B-1----:R-:W1:Y:S02]  /*23da0*/  LDC.64 R2, c[0x0][0x3b8] ;  /* 0x0000ee00ff027b82 */ /* 0x002e640000000a00 */
[-C--:B-1----:R-:W-:Y:S02]  /*23db0*/  IMAD R6, R4, R2.reuse, RZ ;  /* 0x0000000204067224 */ /* 0x082fe400078e02ff */
[C---:B------:R-:W-:Y:S04]  /*23dc0*/  IMAD.WIDE.U32 R4, R0.reuse, R2, RZ ;  /* 0x0000000200047225 */ /* 0x040fe800078e00ff */
[----:B------:R-:W-:Y:S05]  /*23dd0*/  IMAD R3, R0, R3, R6 ;  /* 0x0000000300037224 */ /* 0x000fea00078e0206 */
[----:B------:R-:W-:Y:S01]  /*23de0*/  IADD3 R5, PT, PT, R5, R3, RZ ;  /* 0x0000000305057210 */ /* 0x000fe20007ffe0ff */
[----:B---3--:R-:W-:Y:S04]  /*23df0*/  IMAD.IADD R7, R8, 0x1, -R7 ;  /* 0x0000000108077824 */ /* 0x008fe800078e0a07 */
[C---:B------:R-:W-:Y:S01]  /*23e00*/  IMAD.WIDE.U32 R4, R7.reuse, UR8, R4 ;  /* 0x0000000807047c25 */ /* 0x040fe2000f8e0004 */
[----:B------:R-:W-:Y:S02]  /*23e10*/  SHF.R.S32.HI R0, RZ, 0x1f, R7 ;  /* 0x0000001fff007819 */ /* 0x000fe40000011407 */
[----:B--2---:R-:W-:Y:S03]  /*23e20*/  LEA R12, P1, R4, R12, 0x1 ;  /* 0x0000000c040c7211 */ /* 0x004fe600078208ff */
[----:B------:R-:W-:Y:S02]  /*23e30*/  IMAD R0, R0, UR8, RZ ;  /* 0x0000000800007c24 */ /* 0x000fe4000f8e02ff */
[----:B------:R1:W-:Y:S02]  /*23e40*/  STL [R1+0x18], R12 ;  /* 0x0000180c01007387 */ /* 0x0003e40000100800 */
[----:B------:R-:W-:Y:S04]  /*23e50*/  IMAD R0, R7, UR9, R0 ;  /* 0x0000000907007c24 */ /* 0x000fe8000f8e0200 */
[----:B------:R-:W-:Y:S05]  /*23e60*/  IMAD.IADD R0, R5, 0x1, R0 ;  /* 0x0000000105007824 */ /* 0x000fea00078e0200 */
[----:B------:R-:W-:Y:S05]  /*23e70*/  LEA.HI.X R13, R4, R13, R0, 0x1, P1 ;  /* 0x0000000d040d7211 */ /* 0x000fea00008f0c00 */
[----:B------:R1:W-:Y:S02]  /*23e80*/  STL [R1+0x14], R13 ;  /* 0x0000140d01007387 */ /* 0x0003e40000100800 */
.L_x_3579:
        /* <DEDUP_REMOVED lines=55> */
.L_x_3578:
[----:B--2---:R-:W-:Y:S01]  /*24200*/  FMNMX3.FTZ R0, R132, R175, R174, !PT ;  /* 0x000000af84007276 */ /* 0x004fe200078100ae */
[----:B-1----:R-:W2:Y:S01]  /*24210*/  LDL R10, [R1+0x2c] ;  /* 0x00002c00010a7983 */ /* 0x002ea20000100800 */
        /* <DEDUP_REMOVED lines=181> */
[-C--:B----4-:R-:W-:Y:S02]  /*24d70*/  F2FP.F16.F32.PACK_AB R46, R117, R111.reuse ;  /* 0x0000006f752e723e */ /* 0x090fe400000000ff */
        /* <DEDUP_REMOVED lines=9> */
[--C-:B--2---:R-:W-:Y:S01]  /*24e10*/  FFMA.FTZ R52, R188, UR4, -R64.reuse ;  /* 0x00000004bc347c23 */ /* 0x104fe20008010840 */
[----:B------:R-:W-:Y:S01]  /*24e20*/  ISETP.GT.AND P1, PT, R249, R190, PT ;  /* 0x000000bef900720c */ /* 0x000fe20003f24270 */
        /* <DEDUP_REMOVED lines=589> */
.L_x_3576:
[----:B------:R-:W2:Y:S01]  /*27300*/  LDL.LU R4, [R1+0x24] ;  /* 0x0000240001047983 */ /* 0x000ea20000300800 */
[----:B------:R-:W-:Y:S02]  /*27310*/  SHF.L.U32 R21, R235, 0x2, RZ ;  /* 0x00000002eb157819 */ /* 0x000fe400000006ff */
[----:B------:R-:W-:Y:S01]  /*27320*/  SHF.R.U32.HI R7, RZ, 0x2, R235 ;  /* 0x00000002ff077819 */ /* 0x000fe200000116eb */
[----:B---3--:R-:W3:Y:S01]  /*27330*/  LDL.LU R2, [R1+0x28] ;  /* 0x0000280001027983 */ /* 0x008ee20000300800 */
[----:B------:R-:W-:Y:S01]  /*27340*/  S2UR UR8, SR_CTAID.Y ;  /* 0x00000000000879c3 */ /* 0x000fe20000002600 */
[----:B------:R-:W4:Y:S02]  /*27350*/  LDCU UR4, c[0x0][0x44c] ;  /* 0x00008980ff0477ac */ /* 0x000f240008000800 */
[----:B------:R-:W4:Y:S04]  /*27360*/  LDL.LU R15, [R1+0x34] ;  /* 0x00003400010f7983 */ /* 0x000f280000300800 */
[----:B------:R1:W5:Y:S01]  /*27370*/  LDL R22, [R1+0x38] ;  /* 0x0000380001167983 */ /* 0x0003620000100800 */
[----:B------:R-:W-:Y:S01]  /*27380*/  LOP3.LUT R20, R21, 0x1f8, RZ, 0xc0, !PT ;  /* 0x000001f815147812 */ /* 0x000fe200078ec0ff */
[----:B------:R-:W-:Y:S03]  /*27390*/  S2UR UR5, SR_CTAID.Z ;  /* 0x00000000000579c3 */ /* 0x000fe60000002700 */
[----:B------:R-:W-:-:S02]  /*273a0*/  LOP3.LUT R20, R20, 0x38, R233, 0x78, !PT ;  /* 0x0000003814147812 */ /* 0x000fc400078e78e9 */
[----:B------:R-:W-:-:S03]  /*273b0*/  LOP3.LUT R233, R233, 0x30, RZ, 0xc0, !PT ;  /* 0x00000030e9e97812 */ /* 0x000fc600078ec0ff */
[----:B------:R-:W1:Y:S01]  /*273c0*/  LDC R14, c[0x0][0x3e0] ;  /* 0x0000f800ff0e7b82 */ /* 0x000e620000000800 */
[----:B------:R-:W-:Y:S02]  /*273d0*/  LOP3.LUT R233, R233, 0x7, R7, 0xf8, !PT ;  /* 0x00000007e9e97812 */ /* 0x000fe400078ef807 */
[----:B------:R-:W-:-:S04]  /*273e0*/  MOV R7, 0x20 ;  /* 0x0000002000077802 */ /* 0x000fc80000000f00 */
[----:B------:R-:W-:Y:S01]  /*273f0*/  SEL R7, R7, 0xffffffe0, !P0 ;  /* 0xffffffe007077807 */ /* 0x000fe20004000000 */
[----:B------:R-:W1:Y:S08]  /*27400*/  LDC.64 R12, c[0x0][0x430] ;  /* 0x00010c00ff0c7b82 */ /* 0x000e700000000a00 */
[----:B------:R-:W1:Y:S02]  /*27410*/  S2UR UR7, SR_CTAID.X ;  /* 0x00000000000779c3 */ /* 0x000e640000002500 */
[----:B-1----:R-:W-:Y:S01]  /*27420*/  USHF.L.U32 UR7, UR7, 0x6, URZ ;  /* 0x0000000607077899 */ /* 0x002fe200080006ff */
[----:B------:R-:W-:Y:S05]  /*27430*/  BSSY.RECONVERGENT B0, `(.L_x_3581) ;  /* 0x000007b000007945 */ /* 0x000fea0003800200 */
[----:B------:R-:W-:Y:S06]  /*27440*/  BAR.SYNC.DEFER_BLOCKING 0x0 ;  /* 0x0000000000007b1d */ /* 0x000fec0000010000 */
[----:B--2---:R-:W1:Y:S04]  /*27450*/  SHFL.BFLY PT, R9, R4, 0x2, 0x1f ;  /* 0x0c401f0004097f89 */ /* 0x004e6800000e0000 */
[----:B---3--:R-:W2:Y:S01]  /*27460*/  SHFL.BFLY PT, R0, R2, 0x2, 0x1f ;  /* 0x0c401f0002007f89 */ /* 0x008ea200000e0000 */
[----:B-1----:R-:W-:Y:S01]  /*27470*/  FADD.FTZ R9, R9, R4 ;  /* 0x0000000409097221 */ /* 0x002fe20000010000 */
[----:B--2---:R-:W-:-:S04]  /*27480*/  FADD.FTZ R0, R0, R2 ;  /* 0x0000000200007221 */ /* 0x004fc80000010000 */
[----:B------:R-:W1:Y:S04]  /*27490*/  SHFL.BFLY PT, R2, R9, 0x1, 0x1f ;  /* 0x0c201f0009027f89 */ /* 0x000e6800000e0000 */
[----:B------:R-:W2:Y:S01]  /*274a0*/  SHFL.BFLY PT, R8, R0, 0x1, 0x1f ;  /* 0x0c201f0000087f89 */ /* 0x000ea200000e0000 */
[----:B-1----:R-:W-:Y:S01]  /*274b0*/  FADD.FTZ R9, R9, R2 ;  /* 0x0000000209097221 */ /* 0x002fe20000010000 */
[----:B--2---:R-:W-:-:S03]  /*274c0*/  FADD.FTZ R8, R0, R8 ;  /* 0x0000000800087221 */ /* 0x004fc60000010000 */
[----:B------:R-:W1:Y:S01]  /*274d0*/  MUFU.RCP R5, R9 ;  /* 0x0000000900057308 */ /* 0x000e620000001000 */
[C---:B------:R-:W-:Y:S02]  /*274e0*/  SHF.L.U32 R0, R235.reuse, 0x4, RZ ;  /* 0x00000004eb007819 */ /* 0x040fe400000006ff */
[----:B------:R-:W-:-:S05]  /*274f0*/  SHF.L.U32 R2, R235, 0x1, RZ ;  /* 0x00000001eb027819 */ /* 0x000fca00000006ff */
[----:B------:R-:W2:Y:S01]  /*27500*/  MUFU.RCP R4, R8 ;  /* 0x0000000800047308 */ /* 0x000ea20000001000 */
[----:B------:R-:W-:Y:S02]  /*27510*/  LOP3.LUT R6, R0, 0x1c0, RZ, 0xc0, !PT ;  /* 0x000001c000067812 */ /* 0x000fe400078ec0ff */
[--C-:B------:R-:W-:Y:S02]  /*27520*/  LOP3.LUT R234, R234, 0x6, R2.reuse, 0xf8, !PT ;  /* 0x00000006eaea7812 */ /* 0x100fe400078ef802 */
[----:B------:R-:W-:Y:S02]  /*27530*/  LOP3.LUT R2, R6, 0x38, R2, 0xf8, !PT ;  /* 0x0000003806027812 */ /* 0x000fe400078ef802 */
[----:B------:R-:W-:Y:S02]  /*27540*/  FSETP.NE.FTZ.AND P2, PT, R9, RZ, PT ;  /* 0x000000ff0900720b */ /* 0x000fe40003f55000 */
[----:B------:R-:W-:Y:S02]  /*27550*/  FSETP.NE.FTZ.AND P1, PT, R8, RZ, PT ;  /* 0x000000ff0800720b */ /* 0x000fe40003f35000 */
[----:B------:R-:W-:-:S02]  /*27560*/  LOP3.LUT R6, R0, 0x10, RZ, 0xc0, !PT ;  /* 0x0000001000067812 */ /* 0x000fc400078ec0ff */
[----:B------:R-:W-:Y:S02]  /*27570*/  R2P PR, R235, 0x18 ;  /* 0x00000018eb007804 */ /* 0x000fe40000000000 */
[----:B------:R-:W-:Y:S02]  /*27580*/  LEA R20, R20, R6, 0x2 ;  /* 0x0000000614147211 */ /* 0x000fe400078e10ff */
[----:B------:R-:W-:Y:S02]  /*27590*/  LOP3.LUT R2, R234, R2, RZ, 0xfc, !PT ;  /* 0x00000002ea027212 */ /* 0x000fe400078efcff */
[----:B------:R-:W-:Y:S01]  /*275a0*/  MOV R6, 0x40 ;  /* 0x0000004000067802 */ /* 0x000fe20000000f00 */
[----:B------:R-:W3:Y:S01]  /*275b0*/  @P2 LDC R10, c[0x0][0x458] ;  /* 0x00011600ff0a2b82 */ /* 0x000ee20000000800 */
[----:B-1----:R-:W-:Y:S02]  /*275c0*/  FSEL R0, R5, 1, P2 ;  /* 0x3f80000005007808 */ /* 0x002fe40001000000 */
[----:B--2---:R-:W-:-:S02]  /*275d0*/  FSEL R4, R4, 1, P1 ;  /* 0x3f80000004047808 */ /* 0x004fc40000800000 */
[----:B------:R-:W-:Y:S02]  /*275e0*/  LEA R2, R2, UR6, 0x2 ;  /* 0x0000000602027c11 */ /* 0x000fe4000f8e10ff */
[----:B------:R-:W-:Y:S01]  /*275f0*/  SEL R6, R6, 0xffffffc0, !P3 ;  /* 0xffffffc006067807 */ /* 0x000fe20005800000 */
        /* <DEDUP_REMOVED lines=33> */
[C---:B------:R-:W-:Y:S01]  /*27810*/  IADD3 R5, PT, PT, R7.reuse, R2, RZ ;  /* 0x0000000207057210 */ /* 0x040fe20007ffe0ff */
[----:B------:R-:W-:Y:S01]  /*27820*/  STS.64 [R2], R136 ;  /* 0x0000008802007388 */ /* 0x000fe20000000a00 */
[C---:B------:R-:W-:Y:S01]  /*27830*/  IADD3 R0, PT, PT, R2.reuse, 0x80, RZ ;  /* 0x0000008002007810 */ /* 0x040fe20007ffe0ff */
[----:B------:R-:W1:Y:S01]  /*27840*/  @P1 LDC R11, c[0x0][0x458] ;  /* 0x00011600ff0b1b82 */ /* 0x000e620000000800 */
[----:B------:R-:W-:Y:S01]  /*27850*/  @P4 IADD3 R0, PT, PT, R2, -0x80, RZ ;  /* 0xffffff8002004810 */ /* 0x000fe20007ffe0ff */
[----:B------:R2:W-:Y:S04]  /*27860*/  STS.64 [R2+0x800], R138 ;  /* 0x0008008a02007388 */ /* 0x0005e80000000a00 */
[----:B------:R-:W-:Y:S04]  /*27870*/  STS.64 [R5], R140 ;  /* 0x0000008c05007388 */ /* 0x000fe80000000a00 */
[----:B------:R-:W-:Y:S04]  /*27880*/  STS.64 [R5+0x800], R142 ;  /* 0x0008008e05007388 */ /* 0x000fe80000000a00 */
[----:B------:R-:W-:Y:S04]  /*27890*/  STS.64 [R4], R144 ;  /* 0x0000009004007388 */ /* 0x000fe80000000a00 */
[----:B------:R4:W-:Y:S01]  /*278a0*/  STS.64 [R4+0x800], R146 ;  /* 0x0008009204007388 */ /* 0x0009e20000000a00 */
[----:B--2---:R-:W-:-:S05]  /*278b0*/  IADD3 R2, PT, PT, R7, R4, RZ ;  /* 0x0000000407027210 */ /* 0x004fca0007ffe0ff */
[----:B------:R-:W-:Y:S04]  /*278c0*/  STS.64 [R2], R148 ;  /* 0x0000009402007388 */ /* 0x000fe80000000a00 */
[----:B------:R2:W-:Y:S04]  /*278d0*/  STS.64 [R2+0x800], R150 ;  /* 0x0008009602007388 */ /* 0x0005e80000000a00 */
[----:B------:R-:W-:Y:S01]  /*278e0*/  STS.64 [R0], R152 ;  /* 0x0000009800007388 */ /* 0x000fe20000000a00 */
[----:B----4-:R-:W-:-:S03]  /*278f0*/  IADD3 R4, PT, PT, R6, R0, RZ ;  /* 0x0000000006047210 */ /* 0x010fc60007ffe0ff */
[----:B------:R4:W-:Y:S01]  /*27900*/  STS.64 [R0+0x800], R154 ;  /* 0x0008009a00007388 */ /* 0x0009e20000000a00 */
[----:B------:R-:W3:Y:S01]  /*27910*/  @P2 MUFU.LG2 R9, R9 ;  /* 0x0000000900092308 */ /* 0x000ee20000000c00 */
[----:B------:R-:W-:-:S07]  /*27920*/  IADD3 R5, PT, PT, -R15, RZ, RZ ;  /* 0x000000ff0f057210 */ /* 0x000fce0007ffe1ff */
[----:B------:R-:W1:Y:S01]  /*27930*/  @P1 MUFU.LG2 R8, R8 ;  /* 0x0000000800081308 */ /* 0x000e620000000c00 */
[----:B--2---:R-:W-:-:S05]  /*27940*/  IADD3 R2, PT, PT, R7, R0, RZ ;  /* 0x0000000007027210 */ /* 0x004fca0007ffe0ff */
[----:B------:R-:W-:Y:S01]  /*27950*/  STS.64 [R2], R156 ;  /* 0x0000009c02007388 */ /* 0x000fe20000000a00 */
[----:B----4-:R-:W-:-:S03]  /*27960*/  IADD3 R0, PT, PT, R7, R4, RZ ;  /* 0x0000000407007210 */ /* 0x010fc60007ffe0ff */
[----:B------:R2:W-:Y:S04]  /*27970*/  STS.64 [R2+0x800], R158 ;  /* 0x0008009e02007388 */ /* 0x0005e80000000a00 */
[----:B------:R-:W-:Y:S04]  /*27980*/  STS.64 [R4], R160 ;  /* 0x000000a004007388 */ /* 0x000fe80000000a00 */
[----:B------:R1:W-:Y:S04]  /*27990*/  STS.64 [R4+0x800], R162 ;  /* 0x000800a204007388 */ /* 0x0003e80000000a00 */
[----:B------:R-:W-:Y:S04]  /*279a0*/  STS.64 [R0], R164 ;  /* 0x000000a400007388 */ /* 0x000fe80000000a00 */
[----:B------:R4:W-:Y:S01]  /*279b0*/  STS.64 [R0+0x800], R166 ;  /* 0x000800a600007388 */ /* 0x0009e20000000a00 */
[----:B------:R-:W-:Y:S01]  /*279c0*/  BAR.SYNC.DEFER_BLOCKING 0x0 ;  /* 0x0000000000007b1d */ /* 0x000fe20000010000 */
[----:B------:R-:W-:-:S02]  /*279d0*/  IMAD R5, R14, R5, UR5 ;  /* 0x000000050e057e24 */ /* 0x000fc4000f8e0205 */
[----:B--2---:R-:W-:-:S04]  /*279e0*/  IMAD R2, R12, UR8, R15 ;  /* 0x000000080c027c24 */ /* 0x004fc8000f8e020f */
[----:B------:R-:W-:Y:S02]  /*279f0*/  IMAD R5, R2, R14, R5 ;  /* 0x0000000e02057224 */ /* 0x000fe400078e0205 */
[----:B---3--:R-:W-:Y:S01]  /*27a00*/  @P2 FMUL.FTZ R2, R9, 0.69314718246459960938 ;  /* 0x3f31721809022820 */ /* 0x008fe20000410000 */
[----:B-1----:R-:W-:Y:S01]  /*27a10*/  @P1 FMUL.FTZ R4, R8, 0.69314718246459960938 ;  /* 0x3f31721808041820 */ /* 0x002fe20000410000 */
[----:B------:R-:W-:Y:S02]  /*27a20*/  MOV R7, 0xff800000 ;  /* 0xff80000000077802 */ /* 0x000fe40000000f00 */
[----:B------:R-:W-:Y:S01]  /*27a30*/  @P2 FFMA.FTZ R7, R36, R10, R2 ;  /* 0x0000000a24072223 */ /* 0x000fe20000010002 */
[----:B------:R-:W-:Y:S01]  /*27a40*/  MOV R6, 0xff800000 ;  /* 0xff80000000067802 */ /* 0x000fe20000000f00 */
[----:B------:R-:W-:Y:S01]  /*27a50*/  @P1 FFMA.FTZ R6, R3, R11, R4 ;  /* 0x0000000b03061223 */ /* 0x000fe20000010004 */
[----:B----4-:R-:W-:Y:S01]  /*27a60*/  IMAD R0, R5, R13, UR7 ;  /* 0x0000000705007e24 */ /* 0x010fe2000f8e020d */
        /* <DEDUP_REMOVED lines=8> */
[----:B------:R-:W-:Y:S01]  /*27af0*/  LOP3.LUT P0, RZ, R235, 0x3, RZ, 0xc0, !PT ;  /* 0x00000003ebff7812 */ /* 0x000fe2000780c0ff */
[----:B------:R-:W1:Y:S01]  /*27b00*/  LDCU.64 UR8, c[0x0][0x358] ;  /* 0x00006b00ff0877ac */ /* 0x000e620008000a00 */
[----:B------:R-:W-:-:S11]  /*27b10*/  IMAD R4, R0, UR4, RZ ;  /* 0x0000000400047c24 */ /* 0x000fd6000f8e02ff */
[----:B--2---:R-:W-:Y:S05]  /*27b20*/  @P0 BRA `(.L_x_3582) ;  /* 0x00000000002c0947 */ /* 0x004fea0003800000 */
[----:B------:R-:W2:Y:S01]  /*27b30*/  LDCU.64 UR4, c[0x0][0x428] ;  /* 0x00008500ff0477ac */ /* 0x000ea20008000a00 */
[----:B-----5:R-:W-:Y:S01]  /*27b40*/  VIADD R2, R22, -UR7 ;  /* 0x8000000716027c36 */ /* 0x020fe20008000000 */
[----:B------:R-:W-:Y:S01]  /*27b50*/  IADD3 R3, P0, PT, R0, R233, RZ ;  /* 0x000000e900037210 */ /* 0x000fe20007f1e0ff */
[----:B------:R-:W-:-:S03]  /*27b60*/  VIADD R5, R233, 0x8 ;  /* 0x00000008e9057836 */ /* 0x000fc60000000000 */
[-C--:B------:R-:W-:Y:S02]  /*27b70*/  ISETP.GE.AND P2, PT, R233, R2.reuse, PT ;  /* 0x00000002e900720c */ /* 0x080fe40003f46270 */
[----:B------:R-:W-:Y:S02]  /*27b80*/  ISETP.GE.AND P1, PT, R5, R2, PT ;  /* 0x000000020500720c */ /* 0x000fe40003f26270 */
[----:B------:R-:W-:Y:S02]  /*27b90*/  LEA.HI.X.SX32 R0, R0, RZ, 0x1, P0 ;  /* 0x000000ff00007211 */ /* 0x000fe400000f0eff */
[----:B--2---:R-:W-:-:S04]  /*27ba0*/  LEA R2, P0, R3, UR4, 0x2 ;  /* 0x0000000403027c11 */ /* 0x004fc8000f8010ff */
[----:B------:R-:W-:-:S05]  /*27bb0*/  LEA.HI.X R3, R3, UR5, R0, 0x2, P0 ;  /* 0x0000000503037c11 */ /* 0x000fca00080f1400 */
[----:B-1----:R2:W-:Y:S04]  /*27bc0*/  @!P2 STG.E desc[UR8][R2.64], R7 ;  /* 0x000000070200a986 */ /* 0x0025e8000c101908 */
[----:B------:R2:W-:Y:S02]  /*27bd0*/  @!P1 STG.E desc[UR8][R2.64+0x20], R6 ;  /* 0x0000200602009986 */ /* 0x0005e4000c101908 */
.L_x_3582:
[----:B-1----:R-:W-:Y:S05]  /*27be0*/  BSYNC.RECONVERGENT B0 ;  /* 0x0000000000007941 */ /* 0x002fea0003800200 */
.L_x_3581:
[----:B------:R-:W1:Y:S01]  /*27bf0*/  LDCU.64 UR4, c[0x0][0x3f8] ;  /* 0x00007f00ff0477ac */ /* 0x000e620008000a00 */
[----:B------:R-:W-:Y:S01]  /*27c00*/  SHF.R.U32.HI R235, RZ, 0x4, R235 ;  /* 0x00000004ffeb7819 */ /* 0x000fe200000116eb */
[----:B-----5:R-:W-:Y:S01]  /*27c10*/  VIADD R0, R22, -UR7 ;  /* 0x8000000716007c36 */ /* 0x020fe20008000000 */
[----:B------:R-:W-:-:S03]  /*27c20*/  LOP3.LUT R5, R21, 0xffc, RZ, 0xc0, !PT ;  /* 0x00000ffc15057812 */ /* 0x000fc600078ec0ff */
[C---:B--2---:R-:W-:Y:S01]  /*27c30*/  VIADD R3, R235.reuse, 0x10 ;  /* 0x00000010eb037836 */ /* 0x044fe20000000000 */
[CC--:B------:R-:W-:Y:S01]  /*27c40*/  ISETP.GE.AND P4, PT, R235.reuse, R0.reuse, PT ;  /* 0x00000000eb00720c */ /* 0x0c0fe20003f86270 */
[C---:B------:R-:W-:Y:S02]  /*27c50*/  VIADD R2, R235.reuse, 0x18 ;  /* 0x00000018eb027836 */ /* 0x040fe40000000000 */
[----:B------:R-:W-:Y:S01]  /*27c60*/  VIADD R20, R235, 0x8 ;  /* 0x00000008eb147836 */ /* 0x000fe20000000000 */
[-C--:B------:R-:W-:Y:S01]  /*27c70*/  ISETP.GE.AND P6, PT, R3, R0.reuse, PT ;  /* 0x000000000300720c */ /* 0x080fe20003fc6270 */
[C---:B------:R-:W-:Y:S01]  /*27c80*/  VIADD R7, R235.reuse, 0x20 ;  /* 0x00000020eb077836 */ /* 0x040fe20000000000 */
[----:B------:R-:W-:Y:S01]  /*27c90*/  IADD3 R3, P0, PT, R4, R5, RZ ;  /* 0x0000000504037210 */ /* 0x000fe20007f1e0ff */
[C---:B------:R-:W-:Y:S01]  /*27ca0*/  VIADD R6, R235.reuse, 0x28 ;  /* 0x00000028eb067836 */ /* 0x040fe20000000000 */
[----:B------:R-:W-:Y:S01]  /*27cb0*/  ISETP.GE.AND P5, PT, R2, R0, PT ;  /* 0x000000000200720c */ /* 0x000fe20003fa6270 */
[C---:B------:R-:W-:Y:S01]  /*27cc0*/  VIADD R5, R235.reuse, 0x30 ;  /* 0x00000030eb057836 */ /* 0x040fe20000000000 */
[----:B------:R-:W-:Y:S01]  /*27cd0*/  LEA.HI.X.SX32 R4, R4, RZ, 0x1, P0 ;  /* 0x000000ff04047211 */ /* 0x000fe200000f0eff */
[----:B------:R-:W-:Y:S01]  /*27ce0*/  VIADD R235, R235, 0x38 ;  /* 0x00000038ebeb7836 */ /* 0x000fe20000000000 */
[----:B-1----:R-:W-:-:S02]  /*27cf0*/  LEA R2, P0, R3, UR4, 0x2 ;  /* 0x0000000403027c11 */ /* 0x002fc4000f8010ff */
[-C--:B------:R-:W-:Y:S02]  /*27d00*/  ISETP.GE.AND P3, PT, R7, R0.reuse, PT ;  /* 0x000000000700720c */ /* 0x080fe40003f66270 */
[----:B------:R-:W-:Y:S02]  /*27d10*/  LEA.HI.X R3, R3, UR5, R4, 0x2, P0 ;  /* 0x0000000503037c11 */ /* 0x000fe400080f1404 */
[-C--:B------:R-:W-:Y:S02]  /*27d20*/  ISETP.GE.AND P2, PT, R6, R0.reuse, PT ;  /* 0x000000000600720c */ /* 0x080fe40003f46270 */
[-C--:B------:R-:W-:Y:S01]  /*27d30*/  ISETP.GE.AND P1, PT, R5, R0.reuse, PT ;  /* 0x000000000500720c */ /* 0x080fe20003f26270 */
[----:B------:R1:W-:Y:S01]  /*27d40*/  @!P4 STG.E.128 desc[UR8][R2.64], R40 ;  /* 0x000000280200c986 */ /* 0x0003e2000c101d08 */
[-C--:B------:R-:W-:Y:S02]  /*27d50*/  ISETP.GE.AND P4, PT, R20, R0.reuse, PT ;  /* 0x000000001400720c */ /* 0x080fe40003f86270 */
[----:B------:R-:W-:Y:S01]  /*27d60*/  ISETP.GE.AND P0, PT, R235, R0, PT ;  /* 0x00000000eb00720c */ /* 0x000fe20003f06270 */
[----:B----4-:R1:W-:Y:S04]  /*27d70*/  @!P6 STG.E.128 desc[UR8][R2.64+0x1000], R32 ;  /* 0x001000200200e986 */ /* 0x0103e8000c101d08 */
        /* <DEDUP_REMOVED lines=8> */
.L_x_3583:
        /* <DEDUP_REMOVED lines=16> */
.L_x_7155:


//--------------------- .text._ZN5flash24flash_fwd_splitkv_kernelI23Flash_fwd_kernel_traitsILi64ELi64ELi256ELi4ELb0ELb0EN7cutlass6half_tE19Flash_kernel_traitsILi64ELi64ELi256ELi4ES3_EELb1ELb0ELb1ELb0ELb0ELb0ELb1ELb1EEEvNS_16Flash_fwd_paramsE --------------------------
	.section	.text._ZN5flash24flash_fwd_splitkv_kernelI23Flash_fwd_kernel_traitsILi64ELi64ELi256ELi4ELb0ELb0EN7cutlass6half_tE19Flash_kernel_traitsILi64ELi64ELi256ELi4ES3_EELb1ELb0ELb1ELb0ELb0ELb0ELb1ELb1EEEvNS_16Flash_fwd_paramsE,"ax",@progbits
	.align	128
        .global         _ZN5flash24flash_fwd_splitkv_kernelI23Flash_fwd_kernel_traitsILi64ELi64ELi256ELi4ELb0ELb0EN7cutlass6half_tE19Flash_kernel_traitsILi64ELi64ELi256ELi4ES3_EELb1ELb0ELb1ELb0ELb0ELb0ELb1ELb1EEEvNS_16Flash_fwd_paramsE
        .type           _ZN5flash24flash_fwd_splitkv_kernelI23Flash_fwd_kernel_traitsILi64ELi64ELi256ELi4ELb0ELb0EN7cutlass6half_tE19Flash_kernel_traitsILi64ELi64ELi256ELi4ES3_EELb1ELb0ELb1ELb0ELb0ELb0ELb1ELb1EEEvNS_16Flash_fwd_paramsE,@function
        .size           _ZN5flash24flash_fwd_splitkv_kernelI23Flash_fwd_kernel_traitsILi64ELi64ELi256ELi4ELb0ELb0EN7cutlass6half_tE19Flash_kernel_traitsILi64ELi64ELi256ELi4ES3_EELb1ELb0ELb1ELb0ELb0ELb0ELb1ELb1EEEvNS_16Flash_fwd_paramsE,(.L_x_7156 - _ZN5flash24flash_fwd_splitkv_kernelI23Flash_fwd_kernel_traitsILi64ELi64ELi256ELi4ELb0ELb0EN7cutlass6half_tE19Flash_kernel_traitsILi64ELi64ELi256ELi4ES3_EELb1ELb0ELb1ELb0ELb0ELb0ELb1ELb1EEEvNS_16Flash_fwd_paramsE)
        .other          _ZN5flash24flash_fwd_splitkv_kernelI23Flash_fwd_kernel_traitsILi64ELi64ELi256ELi4ELb0ELb0EN7cutlass6half_tE19Flash_kernel_traitsILi64ELi64ELi256ELi4ES3_EELb1ELb0ELb1ELb0ELb0ELb0ELb1ELb1EEEvNS_16Flash_fwd_paramsE,@"STO_CUDA_ENTRY STV_DEFAULT"
_ZN5flash24flash_fwd_splitkv_kernelI23Flash_fwd_kernel_traitsILi64ELi64ELi256ELi4ELb0ELb0EN7cutlass6half_tE19Flash_kernel_traitsILi64ELi64ELi256ELi4ES3_EELb1ELb0ELb1ELb0ELb0ELb0ELb1ELb1EEEvNS_16Flash_fwd_paramsE:
.text._ZN5flash24flash_fwd_splitkv_kernelI23Flash_fwd_kernel_traitsILi64ELi64ELi256ELi4ELb0ELb0EN7cutlass6half_tE19Flash_kernel_traitsILi64ELi64ELi256ELi4ES3_EELb1ELb0ELb1ELb0ELb0ELb0ELb1ELb1EEEvNS_16Flash_fwd_paramsE:
        /* <DEDUP_REMOVED lines=27> */
[----:B-1----:R-:W-:-:S09]  /*01b0*/  UISETP.EQ.U32.AND UP4, UPT, UR4, URZ, UPT ;  /* 0x000000ff0400728c */ /* 0x002fd2000bf82070 */
[----:B------:R-:W-:Y:S02]  /*01c0*/  @UP3 UIADD3 UR10, UPT, UPT, UR10, -UR8, URZ ;  /* 0x800000080a0a3290 */ /* 0x000fe4000fffe0ff */
[----:B------:R-:W-:Y:S02]  /*01d0*/  @UP3 UIADD3 UR23, UPT, UPT, UR23, 0x1, URZ ;  /* 0x0000000117173890 */ /* 0x000fe4000fffe0ff */
[----:B------:R-:W-:Y:S02]  /*01e0*/  UISETP.GE.U32.AND UP1, UPT, UR10, UR8, UPT ;  /* 0x000000080a00728c */ /* 0x000fe4000bf26070 */
[----:B----4-:R-:W-:-:S04]  /*01f0*/  UISETP.NE.AND UP3, UPT, UR9, URZ, UPT ;  /* 0x000000ff0900728c */ /* 0x010fc8000bf65270 */
[----:B------:R-:W-:Y:S01]  /*0200*/  UISETP.EQ.OR.EX UP4, UPT, UR5, URZ, !UP3, UP4 ;  /* 0x000000ff0500728c */ /* 0x000fe2000df82740 */
[----:B------:R-:W1:Y:S04]  /*0210*/  LDCU.64 UR10, c[0x0][0x470] ;  /* 0x00008e00ff0a77ac */ /* 0x000e680008000a00 */
[----:B------:R-:W-:Y:S02]  /*0220*/  @UP1 UIADD3 UR23, UPT, UPT, UR23, 0x1, URZ ;  /* 0x0000000117171890 */ /* 0x000fe4000fffe0ff */
[----:B------:R-:W-:-:S04]  /*0230*/  @!UP0 ULOP3.LUT UR23, URZ, UR8, URZ, 0x33, !UPT ;  /* 0x00000008ff178292 */ /* 0x000fc8000f8e33ff */
[----:B-----5:R-:W-:Y:S02]  /*0240*/  UIMAD.WIDE.U32 UR12, UR23, 0x4, UR14 ;  /* 0x00000004170c78a5 */ /* 0x020fe4000f8e000e */
[----:B------:R-:W-:Y:S02]  /*0250*/  USHF.L.U32 UR15, UR23, 0x2, URZ ;  /* 0x00000002170f7899 */ /* 0x000fe400080006ff */
[----:B------:R-:W-:Y:S02]  /*0260*/  USHF.R.U32.HI UR14, URZ, 0x1e, UR23 ;  /* 0x0000001eff0e7899 */ /* 0x000fe40008011617 */
[----:B------:R-:W-:Y:S01]  /*0270*/  UIADD3 UR9, UP1, UPT, UR15, UR4, URZ ;  /* 0x000000040f097290 */ /* 0x000fe2000ff3e0ff */
[----:B------:R-:W-:Y:S01]  /*0280*/  IMAD.U32 R8, RZ, RZ, UR12 ;  /* 0x0000000cff087e24 */ /* 0x000fe2000f8e00ff */
[----:B-1----:R-:W-:Y:S01]  /*0290*/  ISETP.NE.U32.AND P0, PT, RZ, UR10, PT ;  /* 0x0000000aff007c0c */ /* 0x002fe2000bf05070 */
[----:B------:R-:W-:Y:S01]  /*02a0*/  UIADD3 UR10, UP0, UPT, UR15, UR10, URZ ;  /* 0x0000000a0f0a7290 */ /* 0x000fe2000ff1e0ff */
[----:B------:R-:W-:Y:S01]  /*02b0*/  IMAD.U32 R9, RZ, RZ, UR13 ;  /* 0x0000000dff097e24 */ /* 0x000fe2000f8e00ff */
[----:B------:R-:W-:Y:S01]  /*02c0*/  UIADD3.X UR12, UPT, UPT, UR14, UR5, URZ, UP1, !UPT ;  /* 0x000000050e0c7290 */ /* 0x000fe20008ffe4ff */
[----:B------:R-:W-:Y:S01]  /*02d0*/  ISETP.NE.AND.EX P3, PT, RZ, UR11, PT, P0 ;  /* 0x0000000bff007c0c */ /* 0x000fe2000bf65300 */
[----:B------:R-:W-:Y:S01]  /*02e0*/  UIADD3.X UR11, UPT, UPT, UR14, UR11, URZ, UP0, !UPT ;  /* 0x0000000b0e0b7290 */ /* 0x000fe200087fe4ff */
[----:B------:R-:W-:Y:S01]  /*02f0*/  PLOP3.LUT P0, PT, PT, PT, UP4, 0x80, 0x8 ;  /* 0x000000000008781c */ /* 0x000fe20003f0f048 */
[----:B------:R-:W-:Y:S01]  /*0300*/  IMAD.U32 R6, RZ, RZ, UR9 ;  /* 0x00000009ff067e24 */ /* 0x000fe2000f8e00ff */
[----:B--2---:R-:W2:Y:S01]  /*0310*/  @P2 LDG.E R4, desc[UR6][R8.64] ;  /* 0x0000000608042981 */ /* 0x004ea2000c1e1900 */
[----:B------:R-:W-:-:S02]  /*0320*/  IMAD.U32 R146, RZ, RZ, UR10 ;  /* 0x0000000aff927e24 */ /* 0x000fc4000f8e00ff */
[----:B------:R-:W-:Y:S01]  /*0330*/  IMAD.U32 R7, RZ, RZ, UR12 ;  /* 0x0000000cff077e24 */ /* 0x000fe2000f8e00ff */
[----:B------:R-:W3:Y:S01]  /*0340*/  @P1 LDG.E R0, desc[UR6][R8.64+0x4] ;  /* 0x0000040608001981 */ /* 0x000ee2000c1e1900 */
[----:B------:R-:W-:-:S05]  /*0350*/  IMAD.U32 R147, RZ, RZ, UR11 ;  /* 0x0000000bff937e24 */ /* 0x000fca000f8e00ff */
[----:B------:R-:W4:Y:S04]  /*0360*/  @P3 LDG.E R2, desc[UR6][R146.64] ;  /* 0x0000000692023981 */ /* 0x000f28000c1e1900 */
        /* <DEDUP_REMOVED lines=24> */
.L_x_3584:
        /* <DEDUP_REMOVED lines=14> */
[----:B------:R-:W-:Y:S02]  /*05d0*/  @!UP2 UISETP.NE.AND.EX UP0, UPT, UR5, URZ, UPT, UP0 ;  /* 0x000000ff0500a28c */ /* 0x000fe4000bf05300 */
[----:B------:R-:W-:Y:S02]  /*05e0*/  UIADD3 UR5, UPT, UPT, UR12, -UR10, URZ ;  /* 0x8000000a0c057290 */ /* 0x000fe4000fffe0ff */
        /* <DEDUP_REMOVED lines=37> */
[----:B------:R-:W-:Y:S01]  /*0840*/  UIMAD UR4, UR19, UR4, UR12 ;  /* 0x00000004130472a4 */ /* 0x000fe2000f8e020c */
[----:B------:R-:W1:Y:S03]  /*0850*/  LDCU UR12, c[0x0][0x508] ;  /* 0x0000a100ff0c77ac */ /* 0x000e660008000800 */
        /* <DEDUP_REMOVED lines=9> */
[----:B------:R-:W-:Y:S02]  /*08f0*/  USHF.R.S32.HI UR13, URZ, 0x8, UR13 ;  /* 0x00000008ff0d7899 */ /* 0x000fe4000801140d */
[----:B------:R-:W-:Y:S02]  /*0900*/  @!UP0 UIADD3 UR19, UPT, UPT, -UR19, URZ, URZ ;  /* 0x000000ff13138290 */ /* 0x000fe4000fffe1ff */
[----:B------:R-:W-:Y:S02]  /*0910*/  @!UP1 ULOP3.LUT UR19, URZ, UR16, URZ, 0x33, !UPT ;  /* 0x00000010ff139292 */ /* 0x000fe4000f8e33ff */
[----:B------:R-:W-:Y:S01]  /*0920*/  IMAD.U32 R3, RZ, RZ, UR13 ;  /* 0x0000000dff037e24 */ /* 0x000fe2000f8e00ff */
[----:B------:R-:W-:-:S02]  /*0930*/  UIADD3 UR4, UPT, UPT, UR4, UR24, -UR21 ;  /* 0x0000001804047290 */ /* 0x000fc4000fffe815 */
        /* <DEDUP_REMOVED lines=18> */
[----:B------:R-:W-:Y:S01]  /*0a60*/  LOP3.LUT R2, R2, 0x3c, RZ, 0xc0, !PT ;  /* 0x0000003c02027812 */ /* 0x000fe200078ec0ff */
[C---:B------:R-:W-:Y:S02]  /*0a70*/  VIADD R6, R65.reuse, 0x10 ;  /* 0x0000001041067836 */ /* 0x040fe40000000000 */
        /* <DEDUP_REMOVED lines=8> */
[----:B-1----:R-:W-:-:S05]  /*0b00*/  ISETP.GE.AND P1, PT, R2, UR10, PT ;  /* 0x0000000a02007c0c */ /* 0x002fca000bf26270 */
[----:B------:R-:W-:Y:S01]  /*0b10*/  IADD3 R0, P0, PT, R0, UR12, RZ ;  /* 0x0000000c00007c10 */ /* 0x000fe2000ff1e0ff */
[----:B------:R-:W-:Y:S01]  /*0b20*/  IMAD.U32 R3, RZ, RZ, UR12 ;  /* 0x0000000cff037e24 */ /* 0x000fe2000f8e00ff */
[----:B------:R-:W-:Y:S02]  /*0b30*/  UIADD3 UR12, UPT, UPT, -UR24, UR21, URZ ;  /* 0x00000015180c7290 */ /* 0x000fe4000fffe1ff */
        /* <DEDUP_REMOVED lines=10> */
[----:B------:R-:W-:Y:S01]  /*0be0*/  ISETP.GE.OR P5, PT, R5, UR12, P1 ;  /* 0x0000000c05007c0c */ /* 0x000fe20008fa6670 */
[----:B------:R-:W1:Y:S01]  /*0bf0*/  LDCU.64 UR8, c[0x0][0x428] ;  /* 0x00008500ff0877ac */ /* 0x000e620008000a00 */
        /* <DEDUP_REMOVED lines=47> */
.L_x_3585:
        /* <DEDUP_REMOVED lines=11> */
.L_x_3586:
        /* <DEDUP_REMOVED lines=108> */
.L_x_3587:
        /* <DEDUP_REMOVED lines=15> */
.L_x_3589:
[----:B------:R-:W2:Y:S01]  /*1750*/  LDC.64 R4, c[0x0][0x3b8] ;  /* 0x0000ee00ff047b82 */ /* 0x000ea20000000a00 */
[----:B------:R-:W-:-:S06]  /*1760*/  UIADD3 UR8, UPT, UPT, UR10, UR11, URZ ;  /* 0x0000000b0a087290 */ /* 0x000fcc000fffe0ff */
[----:B--2---:R-:W-:Y:S02]  /*1770*/  IMAD R17, R5, UR8, RZ ;  /* 0x0000000805117c24 */ /* 0x004fe4000f8e02ff */
[----:B-1----:R-:W-:-:S05]  /*1780*/  IMAD.WIDE.U32 R2, R4, UR8, RZ ;  /* 0x0000000804027c25 */ /* 0x002fca000f8e00ff */
[----:B------:R-:W-:Y:S02]  /*1790*/  IADD3 R17, PT, PT, R3, R17, RZ ;  /* 0x0000001103117210 */ /* 0x000fe40007ffe0ff */
[----:B------:R-:W-:Y:S02]  /*17a0*/  MOV R16, R2 ;  /* 0x0000000200107202 */ /* 0x000fe40000000f00 */
.L_x_3590:
        /* <DEDUP_REMOVED lines=14> */
.L_x_3591:
[----:B------:R-:W1:Y:S01]  /*1890*/  LDC.64 R2, c[0x0][0x3c0] ;  /* 0x0000f000ff027b82 */ /* 0x000e620000000a00 */
[----:B------:R-:W-:-:S06]  /*18a0*/  UIADD3 UR10, UPT, UPT, UR10, UR11, URZ ;  /* 0x0000000b0a0a7290 */ /* 0x000fcc000fffe0ff */
[----:B-1---5:R-:W-:Y:S02]  /*18b0*/  IMAD R7, R3, UR10, RZ ;  /* 0x0000000a03077c24 */ /* 0x022fe4000f8e02ff */
[----:B------:R-:W-:-:S05]  /*18c0*/  IMAD.WIDE.U32 R8, R2, UR10, RZ ;  /* 0x0000000a02087c25 */ /* 0x000fca000f8e00ff */
[----:B------:R-:W-:-:S07]  /*18d0*/  IADD3 R7, PT, PT, R9, R7, RZ ;  /* 0x0000000709077210 */ /* 0x000fce0007ffe0ff */
.L_x_3592:
        /* <DEDUP_REMOVED lines=53> */
.L_x_3588:
        /* <DEDUP_REMOVED lines=11> */
[----:B------:R-:W-:Y:S01]  /*1ce0*/  IMAD.SHL.U32 R135, R65, 0x4, RZ ;  /* 0x0000000441877824 */ /* 0x000fe200078e00ff */
[C---:B------:R-:W-:Y:S01]  /*1cf0*/  IADD3 R16, P3, PT, R12.reuse, R16, RZ ;  /* 0x000000100c107210 */ /* 0x040fe20007f7e0ff */
[----:B------:R-:W-:Y:S01]  /*1d00*/  USHF.L.U32 UR25, UR4, 0x8, URZ ;  /* 0x0000000804197899 */ /* 0x000fe200080006ff */
[----:B------:R-:W-:Y:S01]  /*1d10*/  IADD3 R8, P2, PT, R12, R8, RZ ;  /* 0x000000080c087210 */ /* 0x000fe20007f5e0ff */
[----:B------:R-:W-:Y:S01]  /*1d20*/  IMAD.SHL.U32 R85, R2, 0x10, RZ ;  /* 0x0000001002557824 */ /* 0x000fe200078e00ff */
[----:B-1----:R-:W-:Y:S01]  /*1d30*/  @UP0 UIMAD.WIDE.U32 UR16, UR18, UR14, URZ ;  /* 0x0000000e121002a5 */ /* 0x002fe2000f8e00ff */
[----:B------:R-:W-:Y:S01]  /*1d40*/  IMAD.X R17, RZ, RZ, R6, P3 ;  /* 0x000000ffff117224 */ /* 0x000fe200018e0606 */
[----:B------:R-:W-:Y:S01]  /*1d50*/  MOV R145, RZ ;  /* 0x000000ff00917202 */ /* 0x000fe20000000f00 */
[----:B------:R-:W-:Y:S01]  /*1d60*/  IMAD.X R9, RZ, RZ, R7, P2 ;  /* 0x000000ffff097224 */ /* 0x000fe200010e0607 */
[----:B--2---:R-:W-:Y:S01]  /*1d70*/  MOV R6, UR8 ;  /* 0x0000000800067c02 */ /* 0x004fe20008000f00 */
[----:B------:R-:W-:Y:S01]  /*1d80*/  IMAD.WIDE.U32 R16, R144, R4, R16 ;  /* 0x0000000490107225 */ /* 0x000fe200078e0010 */
[----:B------:R-:W-:Y:S01]  /*1d90*/  LOP3.LUT R135, R135, 0x1c, RZ, 0xc0, !PT ;  /* 0x0000001c87877812 */ /* 0x000fe200078ec0ff */
[----:B------:R-:W-:Y:S01]  /*1da0*/  UIADD3 UR27, UPT, UPT, UR25, -0x100, URZ ;  /* 0xffffff00191b7890 */ /* 0x000fe2000fffe0ff */
[----:B------:R-:W-:Y:S01]  /*1db0*/  SHF.L.U64.HI R64, R4, 0x4, R5 ;  /* 0x0000000404407819 */ /* 0x000fe20000010205 */
[----:B------:R-:W-:Y:S01]  /*1dc0*/  @!UP0 UIMAD.WIDE.U32 UR28, UR23, UR10, URZ ;  /* 0x0000000a171c82a5 */ /* 0x000fe2000f8e00ff */
[----:B------:R-:W-:Y:S01]  /*1dd0*/  IMAD.WIDE.U32 R8, R144, R2, R8 ;  /* 0x0000000290087225 */ /* 0x000fe200078e0008 */
[----:B------:R-:W-:-:S02]  /*1de0*/  SHF.L.U32 R59, R4, 0x4, RZ ;  /* 0x00000004043b7819 */ /* 0x000fc400000006ff */
[----:B------:R-:W-:Y:S01]  /*1df0*/  @!UP0 UIMAD UR11, UR23, UR11, UR29 ;  /* 0x0000000b170b82a4 */ /* 0x000fe2000f8e021d */
[----:B------:R-:W-:Y:S01]  /*1e00*/  IMAD R69, R144, R3, R9 ;  /* 0x0000000390457224 */ /* 0x000fe200078e0209 */
[----:B------:R-:W-:Y:S01]  /*1e10*/  USHF.R.S32.HI UR29, URZ, 0x1f, UR26 ;  /* 0x0000001fff1d7899 */ /* 0x000fe2000801141a */
[----:B----4-:R-:W-:Y:S01]  /*1e20*/  LEA.HI R11, R11, R11, RZ, 0x1 ;  /* 0x0000000b0b0b7211 */ /* 0x010fe200078f08ff */
[----:B------:R-:W-:Y:S01]  /*1e30*/  @!UP0 UMOV UR10, UR28 ;  /* 0x0000001c000a8c82 */ /* 0x000fe20008000000 */
[----:B------:R-:W-:Y:S01]  /*1e40*/  @UP0 UMOV UR10, UR16 ;  /* 0x00000010000a0c82 */ /* 0x000fe20008000000 */
[----:B------:R-:W-:Y:S01]  /*1e50*/  @UP0 UIMAD UR11, UR18, UR15, UR17 ;  /* 0x0000000f120b02a4 */ /* 0x000fe2000f8e0211 */
[----:B------:R-:W-:Y:S01]  /*1e60*/  IADD3 R18, P4, PT, R12, UR10, RZ ;  /* 0x0000000a0c127c10 */ /* 0x000fe2000ff9e0ff */
[----:B------:R-:W-:Y:S01]  /*1e70*/  UIMAD UR10, UR29, UR8, URZ ;  /* 0x000000081d0a72a4 */ /* 0x000fe2000f8e02ff */
[----:B---3--:R-:W-:Y:S01]  /*1e80*/  IMAD.WIDE.U32 R142, R143, 0x40, R144 ;  /* 0x000000408f8e7825 */ /* 0x008fe200078e0090 */
[----:B------:R-:W-:Y:S01]  /*1e90*/  USHF.R.S32.HI UR28, URZ, 0x1f, UR5 ;  /* 0x0000001fff1c7899 */ /* 0x000fe20008011405 */
[----:B------:R-:W-:Y:S01]  /*1ea0*/  SHF.R.S32.HI R11, RZ, 0x1, R11 ;  /* 0x00000001ff0b7819 */ /* 0x000fe2000001140b */
[----:B------:R-:W-:Y:S01]  /*1eb0*/  UIMAD UR9, UR26, UR9, UR10 ;  /* 0x000000091a0972a4 */ /* 0x000fe2000f8e020a */
[----:B------:R-:W-:Y:S01]  /*1ec0*/  IMAD.X R19, RZ, RZ, UR11, P4 ;  /* 0x0000000bff137e24 */ /* 0x000fe2000a0e06ff */
[----:B------:R-:W-:Y:S01]  /*1ed0*/  ULEA.HI UR28, UR28, UR5, URZ, 0x8 ;  /* 0x000000051c1c7291 */ /* 0x000fe2000f8f40ff */
[C---:B------:R-:W-:Y:S01]  /*1ee0*/  IMAD.SHL.U32 R70, R8.reuse, 0x2, RZ ;  /* 0x0000000208467824 */ /* 0x040fe200078e00ff */
[----:B------:R-:W-:Y:S01]  /*1ef0*/  SHF.L.U64.HI R69, R8, 0x1, R69 ;  /* 0x0000000108457819 */ /* 0x000fe20000010245 */
[----:B------:R-:W-:Y:S01]  /*1f00*/  IMAD.WIDE.U32 R6, R6, UR26, R18 ;  /* 0x0000001a06067c25 */ /* 0x000fe2000f8e0012 */
[----:B------:R-:W-:Y:S01]  /*1f10*/  USHF.R.S32.HI UR28, URZ, 0x8, UR28 ;  /* 0x00000008ff1c7899 */ /* 0x000fe2000801141c */
[----:B------:R-:W-:Y:S01]  /*1f20*/  SHF.L.U64.HI R66, R2, 0x4, R3 ;  /* 0x0000000402427819 */ /* 0x000fe20000010203 */
[----:B------:R-:W1:Y:S01]  /*1f30*/  LDCU.64 UR10, c[0x0][0x388] ;  /* 0x00007100ff0a77ac */ /* 0x000e620008000a00 */
[----:B------:R-:W-:Y:S01]  /*1f40*/  IMAD R73, R144, R5, R17 ;  /* 0x0000000590497224 */ /* 0x000fe200078e0211 */
[----:B------:R-:W-:Y:S01]  /*1f50*/  IADD3 R9, PT, PT, R7, UR9, RZ ;  /* 0x0000000907097c10 */ /* 0x000fe2000fffe0ff */
[C---:B------:R-:W-:Y:S01]  /*1f60*/  IMAD.SHL.U32 R72, R16.reuse, 0x2, RZ ;  /* 0x0000000210487824 */ /* 0x040fe200078e00ff */
[----:B------:R-:W2:Y:S01]  /*1f70*/  LDCU.64 UR8, c[0x0][0x390] ;  /* 0x00007200ff0877ac */ /* 0x000ea20008000a00 */
[----:B------:R-:W-:Y:S01]  /*1f80*/  IMAD R7, R143, UR14, RZ ;  /* 0x0000000e8f077c24 */ /* 0x000fe2000f8e02ff */
[----:B------:R-:W-:Y:S01]  /*1f90*/  SHF.L.U64.HI R73, R16, 0x1, R73 ;  /* 0x0000000110497819 */ /* 0x000fe20000010249 */
[----:B------:R-:W-:Y:S01]  /*1fa0*/  IMAD.MOV.U32 R8, RZ, RZ, R6 ;  /* 0x000000ffff087224 */ /* 0x000fe200078e0006 */
[----:B------:R-:W-:Y:S01]  /*1fb0*/  UISETP.LT.AND UP0, UPT, UR20, UR28, UPT ;  /* 0x0000001c1400728c */ /* 0x000fe2000bf01270 */
[----:B------:R-:W-:-:S02]  /*1fc0*/  IMAD R136, R144, R11, R135 ;  /* 0x0000000b90887224 */ /* 0x000fc400078e0287 */
[C---:B------:R-:W-:Y:S01]  /*1fd0*/  IMAD R7, R142.reuse, UR15, R7 ;  /* 0x0000000f8e077c24 */ /* 0x040fe2000f8e0207 */
[----:B------:R-:W-:Y:S01]  /*1fe0*/  USEL UR28, UR20, UR28, !UP0 ;  /* 0x0000001c141c7287 */ /* 0x000fe2000c000000 */
[----:B------:R-:W-:Y:S01]  /*1ff0*/  IMAD.WIDE.U32 R142, R142, UR14, R8 ;  /* 0x0000000e8e8e7c25 */ /* 0x000fe2000f8e0008 */
[----:B------:R-:W-:Y:S02]  /*2000*/  IADD3 R135, PT, PT, R135, R136, RZ ;  /* 0x0000008887877210 */ /* 0x000fe40007ffe0ff */
[----:B------:R-:W-:Y:S01]  /*2010*/  UISETP.GT.AND UP0, UPT, UR4, UR28, UPT ;  /* 0x0000001c0400728c */ /* 0x000fe2000bf04270 */
[----:B------:R-:W-:Y:S02]  /*2020*/  SHF.R.S32.HI R103, RZ, 0x1f, R136 ;  /* 0x0000001fff677819 */ /* 0x000fe40000011488 */
[----:B-1----:R-:W-:Y:S02]  /*2030*/  IADD3 R72, P3, PT, R72, UR10, RZ ;  /* 0x0000000a48487c10 */ /* 0x002fe4000ff7e0ff */
[----:B------:R-:W-:-:S02]  /*2040*/  SHF.R.S32.HI R102, RZ, 0x1f, R135 ;  /* 0x0000001fff667819 */ /* 0x000fc40000011487 */
[----:B--2---:R-:W-:Y:S01]  /*2050*/  IADD3 R70, P2, PT, R70, UR8, RZ ;  /* 0x0000000846467c10 */ /* 0x004fe2000ff5e0ff */
[----:B------:R-:W-:Y:S01]  /*2060*/  IMAD.MOV.U32 R232, RZ, RZ, R72 ;  /* 0x000000ffffe87224 */ /* 0x000fe200078e0048 */
[----:B------:R-:W-:Y:S02]  /*2070*/  IADD3.X R73, PT, PT, R73, UR11, RZ, P3, !PT ;  /* 0x0000000b49497c10 */ /* 0x000fe40009ffe4ff */
[----:B------:R-:W-:Y:S01]  /*2080*/  IADD3.X R69, PT, PT, R69, UR9, RZ, P2, !PT ;  /* 0x0000000945457c10 */ /* 0x000fe200097fe4ff */
[----:B------:R-:W-:Y:S01]  /*2090*/  IMAD.MOV.U32 R234, RZ, RZ, R70 ;  /* 0x000000ffffea7224 */ /* 0x000fe200078e0046 */
[----:B------:R-:W-:Y:S02]  /*20a0*/  MOV R229, R73 ;  /* 0x0000004900e57202 */ /* 0x000fe40000000f00 */
[----:B------:R-:W-:Y:S01]  /*20b0*/  IADD3 R68, PT, PT, R143, R7, RZ ;  /* 0x000000078f447210 */ /* 0x000fe20007ffe0ff */
[----:B------:R-:W-:Y:S01]  /*20c0*/  IMAD.MOV.U32 R231, RZ, RZ, R69 ;  /* 0x000000ffffe77224 */ /* 0x000fe200078e0045 */
        /* <DEDUP_REMOVED lines=149> */
.L_x_3663:
        /* <DEDUP_REMOVED lines=365> */
.L_x_3595:
        /* <DEDUP_REMOVED lines=71> */
.L_x_3599:
[----:B------:R-:W-:Y:S05]  /*4560*/  BSYNC.RECONVERGENT B0 ;  /* 0x0000000000007941 */ /* 0x000fea0003800200 */
.L_x_3598:
        /* <DEDUP_REMOVED lines=54> */
.L_x_3601:
[----:B------:R-:W-:Y:S05]  /*48d0*/  BSYNC.RECONVERGENT B0 ;  /* 0x0000000000007941 */ /* 0x000fea0003800200 */
.L_x_3600:
        /* <DEDUP_REMOVED lines=62> */
.L_x_3603:
[----:B------:R-:W-:Y:S05]  /*4cc0*/  BSYNC.RECONVERGENT B0 ;  /* 0x0000000000007941 */ /* 0x000fea0003800200 */
.L_x_3602:
        /* <DEDUP_REMOVED lines=62> */
.L_x_3605:
[----:B------:R-:W-:Y:S05]  /*50b0*/  BSYNC.RECONVERGENT B0 ;  /* 0x0000000000007941 */ /* 0x000fea0003800200 */
.L_x_3604:
        /* <DEDUP_REMOVED lines=62> */
.L_x_3607:
[----:B------:R-:W-:Y:S05]  /*54a0*/  BSYNC.RECONVERGENT B0 ;  /* 0x0000000000007941 */ /* 0x000fea0003800200 */
.L_x_3606:
        /* <DEDUP_REMOVED lines=62> */
.L_x_3609:
[----:B------:R-:W-:Y:S05]  /*5890*/  BSYNC.RECONVERGENT B0 ;  /* 0x0000000000007941 */ /* 0x000fea0003800200 */
.L_x_3608:
        /* <DEDUP_REMOVED lines=62> */
.L_x_3611:
[----:B------:R-:W-:Y:S05]  /*5c80*/  BSYNC.RECONVERGENT B0 ;  /* 0x0000000000007941 */ /* 0x000fea0003800200 */
.L_x_3610:
        /* <DEDUP_REMOVED lines=62> */
.L_x_3613:
[----:B------:R-:W-:Y:S05]  /*6070*/  BSYNC.RECONVERGENT B0 ;  /* 0x0000000000007941 */ /* 0x000fea0003800200 */
.L_x_3612:
        /* <DEDUP_REMOVED lines=62> */
.L_x_3615:
[----:B------:R-:W-:Y:S05]  /*6460*/  BSYNC.RECONVERGENT B0 ;  /* 0x0000000000007941 */ /* 0x000fea0003800200 */
.L_x_3614:
        /* <DEDUP_REMOVED lines=62> */
.L_x_3617:
[----:B------:R-:W-:Y:S05]  /*6850*/  BSYNC.RECONVERGENT B0 ;  /* 0x0000000000007941 */ /* 0x000fea0003800200 */
.L_x_3616:
        /* <DEDUP_REMOVED lines=64> */
.L_x_3619:
[----:B------:R-:W-:Y:S05]  /*6c60*/  BSYNC.RECONVERGENT B0 ;  /* 0x0000000000007941 */ /* 0x000fea0003800200 */
.L_x_3618:
        /* <DEDUP_REMOVED lines=64> */
.L_x_3621:
[----:B------:R-:W-:Y:S05]  /*7070*/  BSYNC.RECONVERGENT B0 ;  /* 0x0000000000007941 */ /* 0x000fea0003800200 */
.L_x_3620:
        /* <DEDUP_REMOVED lines=64> */
.L_x_3623:
[----:B------:R-:W-:Y:S05]  /*7480*/  BSYNC.RECONVERGENT B0 ;  /* 0x0000000000007941 */ /* 0x000fea0003800200 */
.L_x_3622:
        /* <DEDUP_REMOVED lines=64> */
.L_x_3625:
[----:B------:R-:W-:Y:S05]  /*7890*/  BSYNC.RECONVERGENT B0 ;  /* 0x0000000000007941 */ /* 0x000fea0003800200 */
.L_x_3624:
        /* <DEDUP_REMOVED lines=64> */
.L_x_3627:
[----:B------:R-:W-:Y:S05]  /*7ca0*/  BSYNC.RECONVERGENT B0 ;  /* 0x0000000000007941 */ /* 0x000fea0003800200 */
.L_x_3626:
        /* <DEDUP_REMOVED lines=62> */
.L_x_3629:
[----:B------:R-:W-:Y:S05]  /*8090*/  BSYNC.RECONVERGENT B0 ;  /* 0x0000000000007941 */ /* 0x000fea0003800200 */
.L_x_3628:
[----:B-1----:R-:W1:Y:S01]  /*80a0*/  LDC R17, c[0x0][0x450] ;  /* 0x00011400ff117b82 */ /* 0x002e620000000800 */
[----:B------:R-:W-:Y:S05]  /*80b0*/  IMAD.U32 R3, R38, -0x80, RZ ;  /* 0xffffff8026037824 */ /* 0x000fea00078e00ff */
[C---:B------:R-:W-:Y:S02]  /*80c0*/  LEA R14, P1, R3.reuse, R14, 0x1 ;  /* 0x0000000e030e7211 */ /* 0x040fe400078208ff */
[C---:B------:R-:W-:Y:S02]  /*80d0*/  LEA R56, P0, R3.reuse, R56, 0x1 ;  /* 0x0000003803387211 */ /* 0x040fe400078008ff */
[C---:B------:R-:W-:Y:S02]  /*80e0*/  LEA.HI.X.SX32 R15, R3.reuse, R15, 0x1, P1 ;  /* 0x0000000f030f7211 */ /* 0x040fe400008f0eff */
[----:B------:R-:W-:Y:S01]  /*80f0*/  LEA.HI.X.SX32 R57, R3, R57, 0x1, P0 ;  /* 0x0000003903397211 */ /* 0x000fe200000f0eff */
[----:B------:R-:W-:Y:S05]  /*8100*/  BRA `(.L_x_3596) ;  /* 0x0000006400147947 */ /* 0x000fea0003800000 */
.L_x_3597:
        /* <DEDUP_REMOVED lines=102> */
.L_x_3631:
[----:B------:R-:W-:Y:S05]  /*8770*/  BSYNC.RECONVERGENT B0 ;  /* 0x0000000000007941 */ /* 0x000fea0003800200 */
.L_x_3630:
        /* <DEDUP_REMOVED lines=93> */
.L_x_3633:
[----:B------:R-:W-:Y:S05]  /*8d50*/  BSYNC.RECONVERGENT B0 ;  /* 0x0000000000007941 */ /* 0x000fea0003800200 */
.L_x_3632:
        /* <DEDUP_REMOVED lines=99> */
.L_x_3635:
[----:B------:R-:W-:Y:S05]  /*9390*/  BSYNC.RECONVERGENT B0 ;  /* 0x0000000000007941 */ /* 0x000fea0003800200 */
.L_x_3634:
        /* <DEDUP_REMOVED lines=99> */
.L_x_3637:
[----:B------:R-:W-:Y:S05]  /*99d0*/  BSYNC.RECONVERGENT B0 ;  /* 0x0000000000007941 */ /* 0x000fea0003800200 */
.L_x_3636:
        /* <DEDUP_REMOVED lines=98> */
.L_x_3639:
[----:B------:R-:W-:Y:S05]  /*a000*/  BSYNC.RECONVERGENT B0 ;  /* 0x0000000000007941 */ /* 0x000fea0003800200 */
.L_x_3638:
        /* <DEDUP_REMOVED lines=99> */
.L_x_3641:
[----:B------:R-:W-:Y:S05]  /*a640*/  BSYNC.RECONVERGENT B0 ;  /* 0x0000000000007941 */ /* 0x000fea0003800200 */
.L_x_3640:
        /* <DEDUP_REMOVED lines=98> */
.L_x_3643:
[----:B------:R-:W-:Y:S05]  /*ac70*/  BSYNC.RECONVERGENT B0 ;  /* 0x0000000000007941 */ /* 0x000fea0003800200 */
.L_x_3642:
        /* <DEDUP_REMOVED lines=98> */
.L_x_3645:
[----:B------:R-:W-:Y:S05]  /*b2a0*/  BSYNC.RECONVERGENT B0 ;  /* 0x0000000000007941 */ /* 0x000fea0003800200 */
.L_x_3644:
        /* <DEDUP_REMOVED lines=98> */
.L_x_3647:
[----:B------:R-:W-:Y:S05]  /*b8d0*/  BSYNC.RECONVERGENT B0 ;  /* 0x0000000000007941 */ /* 0x000fea0003800200 */
.L_x_3646:
        /* <DEDUP_REMOVED lines=99> */
.L_x_3649:
[----:B------:R-:W-:Y:S05]  /*bf10*/  BSYNC.RECONVERGENT B0 ;  /* 0x0000000000007941 */ /* 0x000fea0003800200 */
.L_x_3648:
        /* <DEDUP_REMOVED lines=100> */
.L_x_3651:
[----:B------:R-:W-:Y:S05]  /*c560*/  BSYNC.RECONVERGENT B0 ;  /* 0x0000000000007941 */ /* 0x000fea0003800200 */
.L_x_3650:
        /* <DEDUP_REMOVED lines=100> */
.L_x_3653:
[----:B------:R-:W-:Y:S05]  /*cbb0*/  BSYNC.RECONVERGENT B0 ;  /* 0x0000000000007941 */ /* 0x000fea0003800200 */
.L_x_3652:
        /* <DEDUP_REMOVED lines=100> */
.L_x_3655:
[----:B------:R-:W-:Y:S05]  /*d200*/  BSYNC.RECONVERGENT B0 ;  /* 0x0000000000007941 */ /* 0x000fea0003800200 */
.L_x_3654:
        /* <DEDUP_REMOVED lines=100> */
.L_x_3657:
[----:B------:R-:W-:Y:S05]  /*d850*/  BSYNC.RECONVERGENT B0 ;  /* 0x0000000000007941 */ /* 0x000fea0003800200 */
.L_x_3656:
        /* <DEDUP_REMOVED lines=102> */
.L_x_3659:
[----:B------:R-:W-:Y:S05]  /*dec0*/  BSYNC.RECONVERGENT B0 ;  /* 0x0000000000007941 */ /* 0x000fea0003800200 */
.L_x_3658:
        /* <DEDUP_REMOVED lines=98> */
.L_x_3661:
[----:B------:R-:W-:Y:S05]  /*e4f0*/  BSYNC.RECONVERGENT B0 ;  /* 0x0000000000007941 */ /* 0x000fea0003800200 */
.L_x_3660:
[----:B------:R-:W1:Y:S01]  /*e500*/  LDC R17, c[0x0][0x450] ;  /* 0x00011400ff117b82 */ /* 0x000e620000000800 */
[----:B---3--:R-:W-:Y:S05]  /*e510*/  IMAD.U32 R151, R151, -0x80, RZ ;  /* 0xffffff8097977824 */ /* 0x008fea00078e00ff */
[C---:B------:R-:W-:Y:S02]  /*e520*/  LEA R78, P1, R151.reuse, R78, 0x1 ;  /* 0x0000004e974e7211 */ /* 0x040fe400078208ff */
[C---:B------:R-:W-:Y:S02]  /*e530*/  LEA R76, P0, R151.reuse, R76, 0x1 ;  /* 0x0000004c974c7211 */ /* 0x040fe400078008ff */
[C---:B------:R-:W-:Y:S02]  /*e540*/  LEA.HI.X.SX32 R79, R151.reuse, R79, 0x1, P1 ;  /* 0x0000004f974f7211 */ /* 0x040fe400008f0eff */
[----:B------:R-:W-:Y:S09]  /*e550*/  LEA.HI.X.SX32 R77, R151, R77, 0x1, P0 ;  /* 0x0000004d974d7211 */ /* 0x000ff200000f0eff */
.L_x_3596:
[----:B------:R-:W-:Y:S05]  /*e560*/  BSYNC.RECONVERGENT B1 ;  /* 0x0000000000017941 */ /* 0x000fea0003800200 */
.L_x_3594:
        /* <DEDUP_REMOVED lines=89> */
.L_x_3662:
[----:B------:R-:W-:Y:S01]  /*eb00*/  UISETP.GT.AND UP0, UPT, UR30, UR28, UPT ;  /* 0x0000001c1e00728c */ /* 0x000fe2000bf04270 */
[----:B------:R-:W-:Y:S02]  /*eb10*/  IADD3 R74, P1, PT, R74, R81, RZ ;  /* 0x000000514a4a7210 */ /* 0x000fe40007f3e0ff */
[----:B------:R-:W-:Y:S03]  /*eb20*/  IADD3 R10, P0, PT, R10, R83, RZ ;  /* 0x000000530a0a7210 */ /* 0x000fe60007f1e0ff */
[----:B------:R-:W-:Y:S02]  /*eb30*/  IMAD.X R75, R75, 0x1, R80, P1 ;  /* 0x000000014b4b7824 */ /* 0x000fe400008e0650 */
[----:B------:R-:W-:Y:S01]  /*eb40*/  IMAD.X R9, R9, 0x1, R82, P0 ;  /* 0x0000000109097824 */ /* 0x000fe200000e0652 */
[----:B------:R-:W-:Y:S07]  /*eb50*/  BRA.U UP0, `(.L_x_3663) ;  /* 0xffffff3d00b07547 */ /* 0x000fee000b83ffff */
.L_x_3593:
        /* <DEDUP_REMOVED lines=30> */
.L_x_3668:
[----:B------:R1:W-:Y:S02]  /*ed40*/  STS.128 [R3], RZ ;  /* 0x000000ff03007388 */ /* 0x0003e40000000c00 */
.L_x_3667:
[----:B------:R-:W-:Y:S05]  /*ed50*/  BSYNC.RECONVERGENT B0 ;  /* 0x0000000000007941 */ /* 0x000fea0003800200 */
.L_x_3666:
        /* <DEDUP_REMOVED lines=18> */
.L_x_3670:
[----:B------:R-:W-:Y:S05]  /*ee80*/  BSYNC.RECONVERGENT B0 ;  /* 0x0000000000007941 */ /* 0x000fea0003800200 */
.L_x_3669:
        /* <DEDUP_REMOVED lines=12> */
.L_x_3672:
[----:B------:R-:W-:Y:S05]  /*ef50*/  BSYNC.RECONVERGENT B0 ;  /* 0x0000000000007941 */ /* 0x000fea0003800200 */
.L_x_3671:
        /* <DEDUP_REMOVED lines=12> */
.L_x_3665:
        /* <DEDUP_REMOVED lines=78> */
.L_x_3679:
[----:B------:R-:W-:Y:S05]  /*f500*/  BSYNC.RECONVERGENT B0 ;  /* 0x0000000000007941 */ /* 0x000fea0003800200 */
.L_x_3678:
[----:B-----5:R2:W-:Y:S01]  /*f510*/  STS.128 [R3], R16 ;  /* 0x0000001003007388 */ /* 0x0205e20000000c00 */
[----:B------:R-:W-:Y:S05]  /*f520*/  BRA `(.L_x_3676) ;  /* 0x0000000000047947 */ /* 0x000fea0003800000 */
.L_x_3677:
[----:B------:R3:W-:Y:S02]  /*f530*/  STS.128 [R3], RZ ;  /* 0x000000ff03007388 */ /* 0x0007e40000000c00 */
.L_x_3676:
[----:B------:R-:W-:Y:S05]  /*f540*/  BSYNC.RECONVERGENT B1 ;  /* 0x0000000000017941 */ /* 0x000fea0003800200 */
.L_x_3675:
        /* <DEDUP_REMOVED lines=64> */
.L_x_3683:
[----:B------:R-:W-:Y:S05]  /*f950*/  BSYNC.RECONVERGENT B0 ;  /* 0x0000000000007941 */ /* 0x000fea0003800200 */
.L_x_3682:
[----:B-----5:R1:W-:Y:S02]  /*f960*/  STS.128 [R3+0x800], R16 ;  /* 0x0008001003007388 */ /* 0x0203e40000000c00 */
.L_x_3681:
[----:B------:R-:W-:Y:S05]  /*f970*/  BSYNC.RECONVERGENT B1 ;  /* 0x0000000000017941 */ /* 0x000fea0003800200 */
.L_x_3680:
        /* <DEDUP_REMOVED lines=65> */
.L_x_3687:
[----:B------:R-:W-:Y:S05]  /*fd90*/  BSYNC.RECONVERGENT B0 ;  /* 0x0000000000007941 */ /* 0x000fea0003800200 */
.L_x_3686:
[----:B-----5:R1:W-:Y:S02]  /*fda0*/  STS.128 [R3+0x1000], R16 ;  /* 0x0010001003007388 */ /* 0x0203e40000000c00 */
.L_x_3685:
[----:B------:R-:W-:Y:S05]  /*fdb0*/  BSYNC.RECONVERGENT B1 ;  /* 0x0000000000017941 */ /* 0x000fea0003800200 */
.L_x_3684:
        /* <DEDUP_REMOVED lines=63> */
.L_x_3689:
[----:B------:R-:W-:Y:S05]  /*101b0*/  BSYNC.RECONVERGENT B0 ;  /* 0x0000000000007941 */ /* 0x000fea0003800200 */
.L_x_3688:
[----:B-----5:R1:W-:Y:S01]  /*101c0*/  STS.128 [R3+0x1800], R16 ;  /* 0x0018001003007388 */ /* 0x0203e20000000c00 */
[----:B------:R-:W-:Y:S05]  /*101d0*/  BRA `(.L_x_3673) ;  /* 0x0000001800047947 */ /* 0x000fea0003800000 */
.L_x_3674:
        /* <DEDUP_REMOVED lines=96> */
.L_x_3694:
[----:B------:R-:W-:Y:S05]  /*107e0*/  BSYNC.RECONVERGENT B0 ;  /* 0x0000000000007941 */ /* 0x000fea0003800200 */
.L_x_3693:
[----:B-----5:R2:W-:Y:S01]  /*107f0*/  STS.128 [R3], R24 ;  /* 0x0000001803007388 */ /* 0x0205e20000000c00 */
[----:B------:R-:W-:Y:S05]  /*10800*/  BRA `(.L_x_3691) ;  /* 0x0000000000047947 */ /* 0x000fea0003800000 */
.L_x_3692:
[----:B------:R1:W-:Y:S02]  /*10810*/  STS.128 [R3], RZ ;  /* 0x000000ff03007388 */ /* 0x0003e40000000c00 */
.L_x_3691:
[----:B------:R-:W-:Y:S05]  /*10820*/  BSYNC.RECONVERGENT B1 ;  /* 0x0000000000017941 */ /* 0x000fea0003800200 */
.L_x_3690:
        /* <DEDUP_REMOVED lines=92> */
.L_x_3698:
[----:B------:R-:W-:Y:S05]  /*10df0*/  BSYNC.RECONVERGENT B0 ;  /* 0x0000000000007941 */ /* 0x000fea0003800200 */
.L_x_3697:
[----:B-----5:R4:W-:Y:S02]  /*10e00*/  STS.128 [R3+0x800], R24 ;  /* 0x0008001803007388 */ /* 0x0209e40000000c00 */
.L_x_3696:
[----:B------:R-:W-:Y:S05]  /*10e10*/  BSYNC.RECONVERGENT B1 ;  /* 0x0000000000017941 */ /* 0x000fea0003800200 */
.L_x_3695:
        /* <DEDUP_REMOVED lines=93> */
.L_x_3702:
[----:B------:R-:W-:Y:S05]  /*113f0*/  BSYNC.RECONVERGENT B0 ;  /* 0x0000000000007941 */ /* 0x000fea0003800200 */
.L_x_3701:
[----:B-----5:R4:W-:Y:S02]  /*11400*/  STS.128 [R3+0x1000], R24 ;  /* 0x0010001803007388 */ /* 0x0209e40000000c00 */
.L_x_3700:
[----:B------:R-:W-:Y:S05]  /*11410*/  BSYNC.RECONVERGENT B1 ;  /* 0x0000000000017941 */ /* 0x000fea0003800200 */
.L_x_3699:
        /* <DEDUP_REMOVED lines=91> */
.L_x_3704:
[----:B------:R-:W-:Y:S05]  /*119d0*/  BSYNC.RECONVERGENT B0 ;  /* 0x0000000000007941 */ /* 0x000fea0003800200 */
.L_x_3703:
[----:B-----5:R4:W-:Y:S02]  /*119e0*/  STS.128 [R3+0x1800], R24 ;  /* 0x0018001803007388 */ /* 0x0209e40000000c00 */
.L_x_3673:
[----:B------:R-:W-:Y:S05]  /*119f0*/  BSYNC.RECONVERGENT B2 ;  /* 0x0000000000027941 */ /* 0x000fea0003800200 */
.L_x_3664:
        /* <DEDUP_REMOVED lines=13> */
.L_x_3707:
[----:B------:R1:W-:Y:S02]  /*11ad0*/  STS.128 [R3+0x2000], RZ ;  /* 0x002000ff03007388 */ /* 0x0003e40000000c00 */
.L_x_3706:
[----:B------:R-:W-:Y:S05]  /*11ae0*/  BSYNC.RECONVERGENT B0 ;  /* 0x0000000000007941 */ /* 0x000fea0003800200 */
.L_x_3705:
        /* <DEDUP_REMOVED lines=13> */
.L_x_3710:
[----:B------:R1:W-:Y:S02]  /*11bc0*/  STS.128 [R3+0x2800], RZ ;  /* 0x002800ff03007388 */ /* 0x0003e40000000c00 */
.L_x_3709:
[----:B------:R-:W-:Y:S05]  /*11bd0*/  BSYNC.RECONVERGENT B0 ;  /* 0x0000000000007941 */ /* 0x000fea0003800200 */
.L_x_3708:
        /* <DEDUP_REMOVED lines=14> */
.L_x_3713:
[----:B------:R1:W-:Y:S02]  /*11cc0*/  STS.128 [R3+0x3000], RZ ;  /* 0x003000ff03007388 */ /* 0x0003e40000000c00 */
.L_x_3712:
[----:B------:R-:W-:Y:S05]  /*11cd0*/  BSYNC.RECONVERGENT B0 ;  /* 0x0000000000007941 */ /* 0x000fea0003800200 */
.L_x_3711:
        /* <DEDUP_REMOVED lines=14> */
.L_x_3716:
[----:B------:R1:W-:Y:S02]  /*11dc0*/  STS.128 [R3+0x3800], RZ ;  /* 0x003800ff03007388 */ /* 0x0003e40000000c00 */
.L_x_3715:
[----:B------:R-:W-:Y:S05]  /*11dd0*/  BSYNC.RECONVERGENT B0 ;  /* 0x0000000000007941 */ /* 0x000fea0003800200 */
.L_x_3714:
        /* <DEDUP_REMOVED lines=18> */
.L_x_3719:
[----:B------:R1:W-:Y:S02]  /*11f00*/  STS.128 [R3+0x4000], RZ ;  /* 0x004000ff03007388 */ /* 0x0003e40000000c00 */
.L_x_3718:
[----:B------:R-:W-:Y:S05]  /*11f10*/  BSYNC.RECONVERGENT B0 ;  /* 0x0000000000007941 */ /* 0x000fea0003800200 */
.L_x_3717:
        /* <DEDUP_REMOVED lines=15> */
.L_x_3722:
[----:B------:R1:W-:Y:S02]  /*12010*/  STS.128 [R3+0x4800], RZ ;  /* 0x004800ff03007388 */ /* 0x0003e40000000c00 */
.L_x_3721:
[----:B------:R-:W-:Y:S05]  /*12020*/  BSYNC.RECONVERGENT B0 ;  /* 0x0000000000007941 */ /* 0x000fea0003800200 */
.L_x_3720:
        /* <DEDUP_REMOVED lines=18> */
.L_x_3725:
[----:B------:R1:W-:Y:S02]  /*12150*/  STS.128 [R3+0x5000], RZ ;  /* 0x005000ff03007388 */ /* 0x0003e40000000c00 */
.L_x_3724:
[----:B------:R-:W-:Y:S05]  /*12160*/  BSYNC.RECONVERGENT B0 ;  /* 0x0000000000007941 */ /* 0x000fea0003800200 */
.L_x_3723:
        /* <DEDUP_REMOVED lines=18> */
.L_x_3728:
[----:B------:R2:W-:Y:S02]  /*12290*/  STS.128 [R3+0x5800], RZ ;  /* 0x005800ff03007388 */ /* 0x0005e40000000c00 */
.L_x_3727:
[----:B------:R-:W-:Y:S05]  /*122a0*/  BSYNC.RECONVERGENT B0 ;  /* 0x0000000000007941 */ /* 0x000fea0003800200 */
.L_x_3726:
        /* <DEDUP_REMOVED lines=18> */
.L_x_3731:
[----:B------:R1:W-:Y:S02]  /*123d0*/  STS.128 [R3+0x6000], RZ ;  /* 0x006000ff03007388 */ /* 0x0003e40000000c00 */
.L_x_3730:
[----:B------:R-:W-:Y:S05]  /*123e0*/  BSYNC.RECONVERGENT B0 ;  /* 0x0000000000007941 */ /* 0x000fea0003800200 */
.L_x_3729:
        /* <DEDUP_REMOVED lines=15> */
.L_x_3734:
[----:B------:R1:W-:Y:S02]  /*124e0*/  STS.128 [R3+0x6800], RZ ;  /* 0x006800ff03007388 */ /* 0x0003e40000000c00 */
.L_x_3733:
[----:B------:R-:W-:Y:S05]  /*124f0*/  BSYNC.RECONVERGENT B0 ;  /* 0x0000000000007941 */ /* 0x000fea0003800200 */
.L_x_3732:
        /* <DEDUP_REMOVED lines=18> */
.L_x_3737:
[----:B------:R1:W-:Y:S02]  /*12620*/  STS.128 [R3+0x7000], RZ ;  /* 0x007000ff03007388 */ /* 0x0003e40000000c00 */
.L_x_3736:
[----:B------:R-:W-:Y:S05]  /*12630*/  BSYNC.RECONVERGENT B0 ;  /* 0x0000000000007941 */ /* 0x000fea0003800200 */
.L_x_3735:
        /* <DEDUP_REMOVED lines=18> */
.L_x_3740:
[----:B------:R1:W-:Y:S02]  /*12760*/  STS.128 [R3+0x7800], RZ ;  /* 0x007800ff03007388 */ /* 0x0003e40000000c00 */
.L_x_3739:
[----:B------:R-:W-:Y:S05]  /*12770*/  BSYNC.RECONVERGENT B0 ;  /* 0x0000000000007941 */ /* 0x000fea0003800200 */
.L_x_3738:
        /* <DEDUP_REMOVED lines=18> */
.L_x_3743:
[----:B------:R1:W-:Y:S02]  /*128a0*/  STS.128 [R3+0x8000], RZ ;  /* 0x008000ff03007388 */ /* 0x0003e40000000c00 */
.L_x_3742:
[----:B------:R-:W-:Y:S05]  /*128b0*/  BSYNC.RECONVERGENT B0 ;  /* 0x0000000000007941 */ /* 0x000fea0003800200 */
.L_x_3741:
        /* <DEDUP_REMOVED lines=18> */
.L_x_3746:
[----:B------:R1:W-:Y:S02]  /*129e0*/  STS.128 [R3+0x8800], RZ ;  /* 0x008800ff03007388 */ /* 0x0003e40000000c00 */
.L_x_3745:
[----:B------:R-:W-:Y:S05]  /*129f0*/  BSYNC.RECONVERGENT B0 ;  /* 0x0000000000007941 */ /* 0x000fea0003800200 */
.L_x_3744:
        /* <DEDUP_REMOVED lines=18> */
.L_x_3749:
[----:B------:R1:W-:Y:S02]  /*12b20*/  STS.128 [R3+0x9000], RZ ;  /* 0x009000ff03007388 */ /* 0x0003e40000000c00 */
.L_x_3748:
[----:B------:R-:W-:Y:S05]  /*12b30*/  BSYNC.RECONVERGENT B0 ;  /* 0x0000000000007941 */ /* 0x000fea0003800200 */
.L_x_3747:
        /* <DEDUP_REMOVED lines=16> */
.L_x_3752:
[----:B------:R1:W-:Y:S02]  /*12c40*/  STS.128 [R3+0x9800], RZ ;  /* 0x009800ff03007388 */ /* 0x0003e40000000c00 */
.L_x_3751:
[----:B------:R-:W-:Y:S05]  /*12c50*/  BSYNC.RECONVERGENT B0 ;  /* 0x0000000000007941 */ /* 0x000fea0003800200 */
.L_x_3750:
[----:B------:R-:W2:Y:S01]  /*12c60*/  LDCU.64 UR14, c[0x0][0x540] ;  /* 0x0000a800ff0e77ac */ /* 0x000ea20008000a00 */
[----:B------:R-:W0:Y:S01]  /*12c70*/  LDGDEPBAR ;  /* 0x00000000000079af */ /* 0x000e220000000000 */
[----:B------:R-:W3:Y:S01]  /*12c80*/  LDCU.64 UR10, c[0x0][0x538] ;  /* 0x0000a700ff0a77ac */ /* 0x000ee20008000a00 */
[----:B------:R-:W-:Y:S01]  /*12c90*/  UMOV UR28, UR26 ;  /* 0x0000001a001c7c82 */ /* 0x000fe20008000000 */
[----:B------:R-:W4:Y:S01]  /*12ca0*/  LDCU UR5, c[0x0][0x458] ;  /* 0x00008b00ff0577ac */ /* 0x000f220008000800 */
[----:B--2---:R-:W-:-:S04]  /*12cb0*/  UIMAD.WIDE.U32 UR16, UR23, UR14, UR28 ;  /* 0x0000000e171072a5 */ /* 0x004fc8000f8e001c */
[----:B------:R-:W-:Y:S02]  /*12cc0*/  UIMAD UR15, UR23, UR15, UR17 ;  /* 0x0000000f170f72a4 */ /* 0x000fe4000f8e0211 */
[----:B---3--:R-:W-:Y:S01]  /*12cd0*/  ULEA UR10, UP0, UR16, UR10, 0x2 ;  /* 0x0000000a100a7291 */ /* 0x008fe2000f8010ff */
[----:B------:R-:W-:-:S04]  /*12ce0*/  DEPBAR.LE SB0, 0x0 ;  /* 0x000080000000791a */ /* 0x000fc80000000000 */
[----:B------:R-:W-:Y:S01]  /*12cf0*/  ULEA.HI.X UR11, UR16, UR11, UR15, 0x2, UP0 ;  /* 0x0000000b100b7291 */ /* 0x000fe200080f140f */
[----:B-1----:R-:W-:-:S05]  /*12d00*/  MOV R8, UR10 ;  /* 0x0000000a00087c02 */ /* 0x002fca0008000f00 */
[----:B------:R-:W-:-:S05]  /*12d10*/  MOV R9, UR11 ;  /* 0x0000000b00097c02 */ /* 0x000fca0008000f00 */
[----:B------:R-:W2:Y:S01]  /*12d20*/  LDG.E R5, desc[UR6][R8.64] ;  /* 0x0000000608057981 */ /* 0x000ea2000c1e1900 */
[----:B----4-:R-:W2:Y:S01]  /*12d30*/  MUFU.RCP R4, UR5 ;  /* 0x0000000500047d08 */ /* 0x010ea20008001000 */
        /* <DEDUP_REMOVED lines=14> */
.L_x_3755:
[----:B------:R1:W-:Y:S01]  /*12e20*/  STS.128 [R3+0xa000], RZ ;  /* 0x00a000ff03007388 */ /* 0x0003e20000000c00 */
[----:B------:R-:W-:Y:S05]  /*12e30*/  BRA `(.L_x_3756) ;  /* 0x0000000000047947 */ /* 0x000fea0003800000 */
.L_x_3754:
[----:B------:R3:W-:Y:S02]  /*12e40*/  STS.128 [R3+0xa000], RZ ;  /* 0x00a000ff03007388 */ /* 0x0007e40000000c00 */
.L_x_3756:
[----:B------:R-:W-:Y:S05]  /*12e50*/  BSYNC.RECONVERGENT B0 ;  /* 0x0000000000007941 */ /* 0x000fea0003800200 */
.L_x_3753:
[----:B------:R-:W-:Y:S01]  /*12e60*/  ISETP.GE.AND P0, PT, R2, UR27, PT ;  /* 0x0000001b02007c0c */ /* 0x000fe2000bf06270 */
[----:B------:R-:W-:Y:S01]  /*12e70*/  BSSY.RECONVERGENT B0, `(.L_x_3757) ;  /* 0x000000e000007945 */ /* 0x000fe20003800200 */
[----:B------:R-:W-:-:S04]  /*12e80*/  LEA R8, P1, R85, R234, 0x1 ;  /* 0x000000ea55087211 */ /* 0x000fc800078208ff */
[----:B------:R-:W-:-:S07]  /*12e90*/  LEA.HI.X R9, R85, R231, R66, 0x1, P1 ;  /* 0x000000e755097211 */ /* 0x000fce00008f0c42 */
[----:B------:R4:W-:Y:S01]  /*12ea0*/  @P0 STS.128 [R3+0xa800], RZ ;  /* 0x00a800ff03000388 */ /* 0x0009e20000000c00 */
        /* <DEDUP_REMOVED lines=9> */
.L_x_3759:
[----:B------:R1:W-:Y:S02]  /*12f40*/  STS.128 [R3+0xa800], RZ ;  /* 0x00a800ff03007388 */ /* 0x0003e40000000c00 */
.L_x_3758:
[----:B------:R-:W-:Y:S05]  /*12f50*/  BSYNC.RECONVERGENT B0 ;  /* 0x0000000000007941 */ /* 0x000fea0003800200 */
.L_x_3757:
[----:B------:R-:W-:Y:S01]  /*12f60*/  ISETP.GE.AND P0, PT, R30, UR27, PT ;  /* 0x0000001b1e007c0c */ /* 0x000fe2000bf06270 */
[----:B------:R-:W-:-:S12]  /*12f70*/  BSSY.RECONVERGENT B0, `(.L_x_3760) ;  /* 0x000000f000007945 */ /* 0x000fd80003800200 */
[----:B------:R1:W-:Y:S01]  /*12f80*/  @P0 STS.128 [R3+0xb000], RZ ;  /* 0x00b000ff03000388 */ /* 0x0003e20000000c00 */
        /* <DEDUP_REMOVED lines=12> */
.L_x_3762:
[----:B------:R2:W-:Y:S02]  /*13050*/  STS.128 [R3+0xb000], RZ ;  /* 0x00b000ff03007388 */ /* 0x0005e40000000c00 */
.L_x_3761:
[----:B------:R-:W-:Y:S05]  /*13060*/  BSYNC.RECONVERGENT B0 ;  /* 0x0000000000007941 */ /* 0x000fea0003800200 */
.L_x_3760:
        /* <DEDUP_REMOVED lines=15> */
.L_x_3765:
[----:B------:R2:W-:Y:S02]  /*13160*/  STS.128 [R3+0xb800], RZ ;  /* 0x00b800ff03007388 */ /* 0x0005e40000000c00 */
.L_x_3764:
[----:B------:R-:W-:Y:S05]  /*13170*/  BSYNC.RECONVERGENT B0 ;  /* 0x0000000000007941 */ /* 0x000fea0003800200 */
.L_x_3763:
[----:B------:R-:W-:Y:S01]  /*13180*/  ISETP.GE.AND P0, PT, R6, UR27, PT ;  /* 0x0000001b06007c0c */ /* 0x000fe2000bf06270 */
[----:B------:R-:W-:-:S12]  /*13190*/  BSSY.RECONVERGENT B0, `(.L_x_3766) ;  /* 0x0000012000007945 */ /* 0x000fd80003800200 */
[----:B------:R1:W-:Y:S01]  /*131a0*/  @P0 STS.128 [R3+0xc000], RZ ;  /* 0x00c000ff03000388 */ /* 0x0003e20000000c00 */
        /* <DEDUP_REMOVED lines=15> */
.L_x_3768:
[----:B------:R2:W-:Y:S02]  /*132a0*/  STS.128 [R3+0xc000], RZ ;  /* 0x00c000ff03007388 */ /* 0x0005e40000000c00 */
.L_x_3767:
[----:B------:R-:W-:Y:S05]  /*132b0*/  BSYNC.RECONVERGENT B0 ;  /* 0x0000000000007941 */ /* 0x000fea0003800200 */
.L_x_3766:
        /* <DEDUP_REMOVED lines=15> */
.L_x_3771:
[----:B------:R2:W-:Y:S02]  /*133b0*/  STS.128 [R3+0xc800], RZ ;  /* 0x00c800ff03007388 */ /* 0x0005e40000000c00 */
.L_x_3770:
[----:B------:R-:W-:Y:S05]  /*133c0*/  BSYNC.RECONVERGENT B0 ;  /* 0x0000000000007941 */ /* 0x000fea0003800200 */
.L_x_3769:
        /* <DEDUP_REMOVED lines=18> */
.L_x_3774:
[----:B------:R2:W-:Y:S02]  /*134f0*/  STS.128 [R3+0xd000], RZ ;  /* 0x00d000ff03007388 */ /* 0x0005e40000000c00 */
.L_x_3773:
[----:B------:R-:W-:Y:S05]  /*13500*/  BSYNC.RECONVERGENT B0 ;  /* 0x0000000000007941 */ /* 0x000fea0003800200 */
.L_x_3772:
        /* <DEDUP_REMOVED lines=18> */
.L_x_3777:
[----:B------:R2:W-:Y:S02]  /*13630*/  STS.128 [R3+0xd800], RZ ;  /* 0x00d800ff03007388 */ /* 0x0005e40000000c00 */
.L_x_3776:
[----:B------:R-:W-:Y:S05]  /*13640*/  BSYNC.RECONVERGENT B0 ;  /* 0x0000000000007941 */ /* 0x000fea0003800200 */
.L_x_3775:
        /* <DEDUP_REMOVED lines=18> */
.L_x_3780:
[----:B------:R2:W-:Y:S02]  /*13770*/  STS.128 [R3+0xe000], RZ ;  /* 0x00e000ff03007388 */ /* 0x0005e40000000c00 */
.L_x_3779:
[----:B------:R-:W-:Y:S05]  /*13780*/  BSYNC.RECONVERGENT B0 ;  /* 0x0000000000007941 */ /* 0x000fea0003800200 */
.L_x_3778:
        /* <DEDUP_REMOVED lines=15> */
.L_x_3783:
[----:B------:R2:W-:Y:S02]  /*13880*/  STS.128 [R3+0xe800], RZ ;  /* 0x00e800ff03007388 */ /* 0x0005e40000000c00 */
.L_x_3782:
[----:B------:R-:W-:Y:S05]  /*13890*/  BSYNC.RECONVERGENT B0 ;  /* 0x0000000000007941 */ /* 0x000fea0003800200 */
.L_x_3781:
        /* <DEDUP_REMOVED lines=18> */
.L_x_3786:
[----:B------:R2:W-:Y:S02]  /*139c0*/  STS.128 [R3+0xf000], RZ ;  /* 0x00f000ff03007388 */ /* 0x0005e40000000c00 */
.L_x_3785:
[----:B------:R-:W-:Y:S05]  /*139d0*/  BSYNC.RECONVERGENT B0 ;  /* 0x0000000000007941 */ /* 0x000fea0003800200 */
.L_x_3784:
        /* <DEDUP_REMOVED lines=18> */
.L_x_3789:
[----:B------:R2:W-:Y:S02]  /*13b00*/  STS.128 [R3+0xf800], RZ ;  /* 0x00f800ff03007388 */ /* 0x0005e40000000c00 */
.L_x_3788:
[----:B------:R-:W-:Y:S05]  /*13b10*/  BSYNC.RECONVERGENT B0 ;  /* 0x0000000000007941 */ /* 0x000fea0003800200 */
.L_x_3787:
        /* <DEDUP_REMOVED lines=18> */
.L_x_3792:
[----:B------:R2:W-:Y:S02]  /*13c40*/  STS.128 [R3+0x10000], RZ ;  /* 0x010000ff03007388 */ /* 0x0005e40000000c00 */
.L_x_3791:
[----:B------:R-:W-:Y:S05]  /*13c50*/  BSYNC.RECONVERGENT B0 ;  /* 0x0000000000007941 */ /* 0x000fea0003800200 */
.L_x_3790:
        /* <DEDUP_REMOVED lines=18> */
.L_x_3795:
[----:B------:R2:W-:Y:S02]  /*13d80*/  STS.128 [R3+0x10800], RZ ;  /* 0x010800ff03007388 */ /* 0x0005e40000000c00 */
.L_x_3794:
[----:B------:R-:W-:Y:S05]  /*13d90*/  BSYNC.RECONVERGENT B0 ;  /* 0x0000000000007941 */ /* 0x000fea0003800200 */
.L_x_3793:
        /* <DEDUP_REMOVED lines=18> */
.L_x_3798:
[----:B------:R2:W-:Y:S02]  /*13ec0*/  STS.128 [R3+0x11000], RZ ;  /* 0x011000ff03007388 */ /* 0x0005e40000000c00 */
.L_x_3797:
[----:B------:R-:W-:Y:S05]  /*13ed0*/  BSYNC.RECONVERGENT B0 ;  /* 0x0000000000007941 */ /* 0x000fea0003800200 */
.L_x_3796:
[----:B------:R-:W-:Y:S01]  /*13ee0*/  ISETP.GE.AND P0, PT, R144, UR27, PT ;  /* 0x0000001b90007c0c */ /* 0x000fe2000bf06270 */
[----:B------:R-:W-:-:S12]  /*13ef0*/  BSSY.RECONVERGENT B0, `(.L_x_3799) ;  /* 0x0000010000007945 */ /* 0x000fd80003800200 */
[----:B------:R1:W-:Y:S01]  /*13f00*/  @P0 STS.128 [R3+0x11800], RZ ;  /* 0x011800ff03000388 */ /* 0x0003e20000000c00 */
[----:B------:R-:W-:Y:S05]  /*13f10*/  @P0 BRA `(.L_x_3800) ;  /* 0x0000000000340947 */ /* 0x000fea0003800000 */
[----:B------:R-:W2:Y:S02]  /*13f20*/  LDCU UR9, c[0x0][0x440] ;  /* 0x00008800ff0977ac */ /* 0x000ea40008000800 */
[----:B--2---:R-:W-:-:S13]  /*13f30*/  ISETP.GE.AND P0, PT, R12, UR9, PT ;  /* 0x000000090c007c0c */ /* 0x004fda000bf06270 */
        /* <DEDUP_REMOVED lines=10> */
.L_x_3801:
[----:B------:R2:W-:Y:S02]  /*13fe0*/  STS.128 [R3+0x11800], RZ ;  /* 0x011800ff03007388 */ /* 0x0005e40000000c00 */
.L_x_3800:
[----:B------:R-:W-:Y:S05]  /*13ff0*/  BSYNC.RECONVERGENT B0 ;  /* 0x0000000000007941 */ /* 0x000fea0003800200 */
.L_x_3799:
[----:B------:R-:W3:Y:S01]  /*14000*/  S2R R226, SR_TID.X ;  /* 0x0000000000e27919 */ /* 0x000ee20000002100 */
[----:B------:R-:W-:Y:S01]  /*14010*/  IMAD.MOV.U32 R188, RZ, RZ, 0x20 ;  /* 0x00000020ffbc7424 */ /* 0x000fe200078e00ff */
[----:B------:R-:W-:Y:S01]  /*14020*/  LOP3.LUT R0, R0, 0xfffffffd, RZ, 0xc0, !PT ;  /* 0xfffffffd00007812 */ /* 0x000fe200078ec0ff */
[----:B------:R-:W-:Y:S01]  /*14030*/  IMAD.MOV.U32 R204, RZ, RZ, 0x40 ;  /* 0x00000040ffcc7424 */ /* 0x000fe200078e00ff */
[----:B------:R-:W4:Y:S01]  /*14040*/  LDCU UR10, c[0x0][0x508] ;  /* 0x0000a100ff0a77ac */ /* 0x000f220008000800 */
[----:B------:R-:W-:Y:S01]  /*14050*/  IMAD.MOV.U32 R212, RZ, RZ, 0x1 ;  /* 0x00000001ffd47424 */ /* 0x000fe200078e00ff */
[----:B------:R-:W0:Y:S01]  /*14060*/  LDGDEPBAR ;  /* 0x00000000000079af */ /* 0x000e220000000000 */
        /* <DEDUP_REMOVED lines=11> */
[--C-:B------:R-:W-:Y:S02]  /*14120*/  LOP3.LUT R209, R4, 0x1c0, R191.reuse, 0xf8, !PT ;  /* 0x000001c004d17812 */ /* 0x100fe400078ef8bf */
        /* <DEDUP_REMOVED lines=13> */
[----:B------:R3:W1:Y:S03]  /*14200*/  LDSM.16.M88.4 R120, [R193] ;  /* 0x00000000c178783b */ /* 0x0006660000000200 */
[----:B------:R-:W-:Y:S01]  /*14210*/  @P0 LOP3.LUT R0, R0, 0x2, RZ, 0xfc, !PT ;  /* 0x0000000200000812 */ /* 0x000fe200078efcff */
[----:B------:R-:W4:Y:S01]  /*14220*/  LDSM.16.M88.4 R76, [R2+UR8+0x2800] ;  /* 0x00280008024c783b */ /* 0x000f220008000200 */
[----:B------:R-:W-:Y:S01]  /*14230*/  IMAD.IADD R0, R189, 0x1, R192 ;  /* 0x00000001bd007824 */ /* 0x000fe200078e02c0 */
[----:B------:R-:W-:-:S02]  /*14240*/  LOP3.LUT P0, RZ, R226, 0x4, RZ, 0xc0, !PT ;  /* 0x00000004e2ff7812 */ /* 0x000fc4000780c0ff */
[----:B------:R-:W4:Y:S02]  /*14250*/  LDSM.16.M88.4 R68, [R2+UR8+0x3000] ;  /* 0x003000080244783b */ /* 0x000f240008000200 */
[----:B------:R-:W-:Y:S02]  /*14260*/  SEL R204, R204, 0xffffffc0, !P0 ;  /* 0xffffffc0cccc7807 */ /* 0x000fe40004000000 */
[----:B------:R-:W4:Y:S03]  /*14270*/  LDSM.16.M88.4 R60, [R2+UR8+0x3800] ;  /* 0x00380008023c783b */ /* 0x000f260008000200 */
[--C-:B------:R-:W-:Y:S01]  /*14280*/  IMAD.IADD R208, R189, 0x1, R204.reuse ;  /* 0x00000001bdd07824 */ /* 0x100fe200078e02cc */
[----:B------:R-:W4:Y:S04]  /*14290*/  LDSM.16.M88.4 R52, [R2+UR8+0x4000] ;  /* 0x004000080234783b */ /* 0x000f280008000200 */
[----:B------:R-:W4:Y:S01]  /*142a0*/  LDSM.16.M88.4 R44, [R2+UR8+0x4800] ;  /* 0x00480008022c783b */ /* 0x000f220008000200 */
[----:B---3--:R-:W-:-:S03]  /*142b0*/  IMAD.IADD R193, R193, 0x1, R204 ;  /* 0x00000001c1c17824 */ /* 0x008fc600078e02cc */
[----:B------:R-:W3:Y:S04]  /*142c0*/  LDSM.16.M88.4 R36, [R2+UR8+0x5000] ;  /* 0x005000080224783b */ /* 0x000ee80008000200 */
[----:B------:R-:W3:Y:S04]  /*142d0*/  LDSM.16.M88.4 R28, [R2+UR8+0x5800] ;  /* 0x00580008021c783b */ /* 0x000ee80008000200 */
[----:B--2---:R-:W2:Y:S04]  /*142e0*/  LDSM.16.M88.4 R20, [R2+UR8+0x6000] ;  /* 0x006000080214783b */ /* 0x004ea80008000200 */
[----:B------:R-:W2:Y:S04]  /*142f0*/  LDSM.16.M88.4 R12, [R2+UR8+0x6800] ;  /* 0x00680008020c783b */ /* 0x000ea80008000200 */
[----:B------:R-:W2:Y:S01]  /*14300*/  LDSM.16.M88.4 R4, [R2+UR8+0x7000] ;  /* 0x007000080204783b */ /* 0x000ea20008000200 */
[C---:B-1----:R-:W-:Y:S03]  /*14310*/  HMMA.16816.F32 R88, R120.reuse, R84, RZ ;  /* 0x000000547858723c */ /* 0x042fe600000018ff */
[----:B------:R-:W1:Y:S04]  /*14320*/  LDSM.16.M88.4 R152, [R2+UR8+0x7800] ;  /* 0x007800080298783b */ /* 0x000e680008000200 */
[----:B------:R-:W1:Y:S01]  /*14330*/  LDSM.16.M88.4 R144, [R2+UR8+0x8000] ;  /* 0x008000080290783b */ /* 0x000e620008000200 */
[C---:B----4-:R-:W-:Y:S03]  /*14340*/  HMMA.16816.F32 R80, R120.reuse, R76, RZ ;  /* 0x0000004c7850723c */ /* 0x050fe600000018ff */
[----:B------:R-:W4:Y:S04]  /*14350*/  LDSM.16.M88.4 R136, [R2+UR8+0x8800] ;  /* 0x008800080288783b */ /* 0x000f280008000200 */
[----:B------:R-:W4:Y:S01]  /*14360*/  LDSM.16.M88.4 R128, [R2+UR8+0x9000] ;  /* 0x009000080280783b */ /* 0x000f220008000200 */
[C---:B------:R-:W-:Y:S03]  /*14370*/  HMMA.16816.F32 R72, R120.reuse, R68, RZ ;  /* 0x000000447848723c */ /* 0x040fe600000018ff */
[----:B------:R3:W4:Y:S04]  /*14380*/  LDSM.16.M88.4 R96, [R2+UR8+0x9800] ;  /* 0x009800080260783b */ /* 0x0007280008000200 */
[----:B------:R-:W-:Y:S01]  /*14390*/  LDSM.16.M88.4 R180, [R180] ;  /* 0x00000000b4b4783b */ /* 0x000fe20000000200 */
[C---:B------:R-:W-:Y:S03]  /*143a0*/  HMMA.16816.F32 R64, R120.reuse, R60, RZ ;  /* 0x0000003c7840723c */ /* 0x040fe600000018ff */
[----:B------:R-:W4:Y:S04]  /*143b0*/  LDSM.16.M88.4 R92, [R0+0x3000] ;  /* 0x00300000005c783b */ /* 0x000f280000000200 */
[----:B------:R-:W4:Y:S01]  /*143c0*/  LDSM.16.M88.4 R116, [R0+0x3800] ;  /* 0x003800000074783b */ /* 0x000f220000000200 */
[C---:B-----5:R-:W-:Y:S03]  /*143d0*/  HMMA.16816.F32 R56, R120.reuse, R52, RZ ;  /* 0x000000347838723c */ /* 0x060fe600000018ff */
[----:B------:R-:W4:Y:S04]  /*143e0*/  LDSM.16.M88.4 R100, [R0+0x5800] ;  /* 0x005800000064783b */ /* 0x000f280000000200 */
[----:B------:R-:W-:Y:S01]  /*143f0*/  LDSM.16.M88.4 R160, [R0+0x2800] ;  /* 0x0028000000a0783b */ /* 0x000fe20000000200 */
[----:B------:R-:W-:Y:S01]  /*14400*/  HMMA.16816.F32 R48, R120, R44, RZ ;  /* 0x0000002c7830723c */ /* 0x000fe200000018ff */
[----:B---3--:R-:W-:-:S02]  /*14410*/  IMAD.IADD R2, R192, 0x1, R208 ;  /* 0x00000001c0027824 */ /* 0x008fc400078e02d0 */
[----:B------:R-:W-:Y:S04]  /*14420*/  LDSM.16.M88.4 R164, [R0+0x2000] ;  /* 0x0020000000a4783b */ /* 0x000fe80000000200 */
[----:B------:R-:W-:Y:S01]  /*14430*/  LDSM.16.M88.4 R112, [R0+0x4000] ;  /* 0x004000000070783b */ /* 0x000fe20000000200 */
[C---:B------:R-:W-:Y:S03]  /*14440*/  HMMA.16816.F32 R40, R120.reuse, R36, RZ ;  /* 0x000000247828723c */ /* 0x040fe600000018ff */
[----:B------:R-:W-:Y:S04]  /*14450*/  LDSM.16.M88.4 R104, [R0+0x5000] ;  /* 0x005000000068783b */ /* 0x000fe80000000200 */
[----:B------:R-:W-:Y:S01]  /*14460*/  LDSM.16.M88.4 R108, [R0+0x4800] ;  /* 0x00480000006c783b */ /* 0x000fe20000000200 */
[C---:B------:R-:W-:Y:S03]  /*14470*/  HMMA.16816.F32 R32, R120.reuse, R28, RZ ;  /* 0x0000001c7820723c */ /* 0x040fe600000018ff */
[----:B------:R-:W-:Y:S04]  /*14480*/  LDSM.16.M88.4 R184, [R0+0x7000] ;  /* 0x0070000000b8783b */ /* 0x000fe80000000200 */
[----:B------:R-:W-:Y:S01]  /*14490*/  LDSM.16.M88.4 R172, [R0+0x8000] ;  /* 0x0080000000ac783b */ /* 0x000fe20000000200 */
[C---:B--2---:R-:W-:Y:S03]  /*144a0*/  HMMA.16816.F32 R24, R120.reuse, R20, RZ ;  /* 0x000000147818723c */ /* 0x044fe600000018ff */
[----:B------:R-:W-:Y:S04]  /*144b0*/  LDSM.16.M88.4 R176, [R0+0x7800] ;  /* 0x0078000000b0783b */ /* 0x000fe80000000200 */
[----:B------:R-:W-:Y:S01]  /*144c0*/  LDSM.16.M88.4 R168, [R0+0x8800] ;  /* 0x0088000000a8783b */ /* 0x000fe20000000200 */
        /* <DEDUP_REMOVED lines=29> */
[----:B------:R-:W-:Y:S07]  /*146a0*/  LDSM.16.M88.4 R116, [R193] ;  /* 0x00000000c174783b */ /* 0x000fee0000000200 */
[C---:B------:R-:W-:Y:S08]  /*146b0*/  HMMA.16816.F32 R32, R180.reuse, R100, R32 ;  /* 0x00000064b420723c */ /* 0x040ff00000001820 */
        /* <DEDUP_REMOVED lines=10> */
[----:B------:R3:W4:Y:S07]  /*14760*/  LDSM.16.M88.4 R164, [R0+0x9000] ;  /* 0x0090000000a4783b */ /* 0x00072e0000000200 */
[C---:B------:R-:W-:Y:S08]  /*14770*/  HMMA.16816.F32 R56, R180.reuse, R112, R56 ;  /* 0x00000070b438723c */ /* 0x040ff00000001838 */
[C---:B------:R-:W-:Y:S01]  /*14780*/  HMMA.16816.F32 R52, R180.reuse, R114, R52 ;  /* 0x00000072b434723c */ /* 0x040fe20000001834 */
[----:B------:R-:W-:Y:S07]  /*14790*/  LDSM.16.M88.4 R112, [R208+0x2000] ;  /* 0x00200000d070783b */ /* 0x000fee0000000200 */
[----:B--2---:R-:W-:Y:S01]  /*147a0*/  HMMA.16816.F32 R16, R180, R92, R16 ;  /* 0x0000005cb410723c */ /* 0x004fe20000001810 */
[----:B---3--:R-:W-:-:S07]  /*147b0*/  P2R R0, PR, RZ, 0x1 ;  /* 0x00000001ff007803 */ /* 0x008fce0000000000 */
[----:B------:R-:W-:Y:S01]  /*147c0*/  HMMA.16816.F32 R12, R180, R94, R12 ;  /* 0x0000005eb40c723c */ /* 0x000fe2000000180c */
[----:B------:R-:W-:Y:S07]  /*147d0*/  LDSM.16.M88.4 R92, [R208+0x4800] ;  /* 0x00480000d05c783b */ /* 0x000fee0000000200 */
[C---:B------:R-:W-:Y:S08]  /*147e0*/  HMMA.16816.F32 R64, R116.reuse, R100, R64 ;  /* 0x000000647440723c */ /* 0x040ff00000001840 */
[C---:B------:R-:W-:Y:S01]  /*147f0*/  HMMA.16816.F32 R60, R116.reuse, R102, R60 ;  /* 0x00000066743c723c */ /* 0x040fe2000000183c */
[----:B------:R-:W2:Y:S07]  /*14800*/  LDSM.16.M88.4 R100, [R208+0x6800] ;  /* 0x00680000d064783b */ /* 0x000eae0000000200 */
[C---:B-1----:R-:W-:Y:S08]  /*14810*/  HMMA.16816.F32 R56, R116.reuse, R96, R56 ;  /* 0x000000607438723c */ /* 0x042ff00000001838 */
[----:B------:R-:W-:Y:S01]  /*14820*/  HMMA.16816.F32 R52, R116, R98, R52 ;  /* 0x000000627434723c */ /* 0x000fe20000001834 */
[----:B------:R-:W1:Y:S07]  /*14830*/  LDSM.16.M88.4 R96, [R208+0x6000] ;  /* 0x00600000d060783b */ /* 0x000e6e0000000200 */
[C---:B----4-:R-:W-:Y:S08]  /*14840*/  HMMA.16816.F32 R124, R180.reuse, R160, R124 ;  /* 0x000000a0b47c723c */ /* 0x050ff0000000187c */
[C---:B------:R-:W-:Y:S01]  /*14850*/  HMMA.16816.F32 R120, R180.reuse, R162, R120 ;  /* 0x000000a2b478723c */ /* 0x040fe20000001878 */
[----:B------:R-:W3:Y:S07]  /*14860*/  LDSM.16.M88.4 R160, [R208+0x5800] ;  /* 0x00580000d0a0783b */ /* 0x000eee0000000200 */
        /* <DEDUP_REMOVED lines=9> */
[----:B--2---:R-:W-:Y:S01]  /*14900*/  HMMA.16816.F32 R16, R116, R100, R16 ;  /* 0x000000647410723c */ /* 0x004fe20000001810 */
[----:B------:R-:W-:-:S07]  /*14910*/  IMAD.IADD R100, R192, 0x1, R193 ;  /* 0x00000001c0647824 */ /* 0x000fce00078e02c1 */
[C---:B------:R-:W-:Y:S08]  /*14920*/  HMMA.16816.F32 R48, R116.reuse, R92, R48 ;  /* 0x0000005c7430723c */ /* 0x040ff00000001830 */
[C---:B------:R-:W-:Y:S01]  /*14930*/  HMMA.16816.F32 R44, R116.reuse, R94, R44 ;  /* 0x0000005e742c723c */ /* 0x040fe2000000182c */
[----:B------:R-:W2:Y:S07]  /*14940*/  LDSM.16.M88.4 R92, [R208+0x7000] ;  /* 0x00700000d05c783b */ /* 0x000eae0000000200 */
[C---:B-1----:R-:W-:Y:S08]  /*14950*/  HMMA.16816.F32 R24, R116.reuse, R96, R24 ;  /* 0x000000607418723c */ /* 0x042ff00000001818 */
[C---:B------:R-:W-:Y:S01]  /*14960*/  HMMA.16816.F32 R20, R116.reuse, R98, R20 ;  /* 0x000000627414723c */ /* 0x040fe20000001814 */
[----:B------:R-:W-:Y:S07]  /*14970*/  LDSM.16.M88.4 R96, [R2+0x2000] ;  /* 0x002000000260783b */ /* 0x000fee0000000200 */
[C---:B------:R-:W-:Y:S01]  /*14980*/  HMMA.16816.F32 R12, R116.reuse, R102, R12 ;  /* 0x00000066740c723c */ /* 0x040fe2000000180c */
[----:B------:R-:W1:Y:S07]  /*14990*/  LDSM.16.M88.4 R100, [R100] ;  /* 0x000000006464783b */ /* 0x000e6e0000000200 */
        /* <DEDUP_REMOVED lines=10> */
[----:B------:R-:W-:Y:S08]  /*14a40*/  HMMA.16816.F32 R4, R180, R186, R4 ;  /* 0x000000bab404723c */ /* 0x000ff00000001804 */
[C---:B------:R-:W-:Y:S08]  /*14a50*/  HMMA.16816.F32 R88, R116.reuse, R112, R88 ;  /* 0x000000707458723c */ /* 0x040ff00000001858 */
[----:B------:R-:W-:Y:S01]  /*14a60*/  HMMA.16816.F32 R84, R116, R114, R84 ;  /* 0x000000727454723c */ /* 0x000fe20000001854 */
[----:B------:R-:W-:Y:S07]  /*14a70*/  LDSM.16.M88.4 R112, [R208+0x8800] ;  /* 0x00880000d070783b */ /* 0x000fee0000000200 */
[C---:B------:R-:W-:Y:S08]  /*14a80*/  HMMA.16816.F32 R148, R180.reuse, R172, R148 ;  /* 0x000000acb494723c */ /* 0x040ff00000001894 */
[C---:B------:R-:W-:Y:S08]  /*14a90*/  HMMA.16816.F32 R156, R180.reuse, R176, R156 ;  /* 0x000000b0b49c723c */ /* 0x040ff0000000189c */
[----:B------:R-:W-:Y:S01]  /*14aa0*/  HMMA.16816.F32 R152, R180, R178, R152 ;  /* 0x000000b2b498723c */ /* 0x000fe20000001898 */
[----:B------:R-:W-:-:S05]  /*14ab0*/  IMAD.SHL.U32 R178, R226, 0x2, RZ ;  /* 0x00000002e2b27824 */ /* 0x000fca00078e00ff */
[----:B------:R-:W-:Y:S02]  /*14ac0*/  LOP3.LUT R178, R178, 0x6, RZ, 0xc0, !PT ;  /* 0x00000006b2b27812 */ /* 0x000fe400078ec0ff */
[C---:B--2---:R-:W-:Y:S08]  /*14ad0*/  HMMA.16816.F32 R8, R116.reuse, R92, R8 ;  /* 0x0000005c7408723c */ /* 0x044ff00000001808 */
[C---:B------:R-:W-:Y:S01]  /*14ae0*/  HMMA.16816.F32 R4, R116.reuse, R94, R4 ;  /* 0x0000005e7404723c */ /* 0x040fe20000001804 */
[----:B------:R-:W2:Y:S07]  /*14af0*/  LDSM.16.M88.4 R92, [R2+0x3800] ;  /* 0x00380000025c783b */ /* 0x000eae0000000200 */
[C---:B------:R-:W-:Y:S08]  /*14b00*/  HMMA.16816.F32 R80, R116.reuse, R108, R80 ;  /* 0x0000006c7450723c */ /* 0x040ff00000001850 */
[----:B------:R-:W-:Y:S01]  /*14b10*/  HMMA.16816.F32 R76, R116, R110, R76 ;  /* 0x0000006e744c723c */ /* 0x000fe2000000184c */
[----:B------:R-:W2:Y:S07]  /*14b20*/  LDSM.16.M88.4 R108, [R208+0x9000] ;  /* 0x00900000d06c783b */ /* 0x000eae0000000200 */
[C---:B-1----:R-:W-:Y:S08]  /*14b30*/  HMMA.16816.F32 R88, R100.reuse, R96, R88 ;  /* 0x000000606458723c */ /* 0x042ff00000001858 */
[----:B------:R-:W-:Y:S01]  /*14b40*/  HMMA.16816.F32 R84, R100, R98, R84 ;  /* 0x000000626454723c */ /* 0x000fe20000001854 */
[----:B------:R-:W1:Y:S07]  /*14b50*/  LDSM.16.M88.4 R96, [R2+0x5800] ;  /* 0x005800000260783b */ /* 0x000e6e0000000200 */
[C---:B---3--:R-:W-:Y:S08]  /*14b60*/  HMMA.16816.F32 R124, R116.reuse, R160, R124 ;  /* 0x000000a0747c723c */ /* 0x048ff0000000187c */
[C---:B------:R-:W-:Y:S01]  /*14b70*/  HMMA.16816.F32 R120, R116.reuse, R162, R120 ;  /* 0x000000a27478723c */ /* 0x040fe20000001878 */
[----:B------:R-:W3:Y:S07]  /*14b80*/  LDSM.16.M88.4 R160, [R2+0x9800] ;  /* 0x0098000002a0783b */ /* 0x000eee0000000200 */
[C---:B----4-:R-:W-:Y:S01]  /*14b90*/  HMMA.16816.F32 R148, R116.reuse, R164, R148 ;  /* 0x000000a47494723c */ /* 0x050fe20000001894 */
[----:B------:R-:W4:Y:S07]  /*14ba0*/  S2R R164, SR_CTAID.X ;  /* 0x0000000000a47919 */ /* 0x000f2e0000002500 */
[C---:B------:R-:W-:Y:S08]  /*14bb0*/  HMMA.16816.F32 R156, R116.reuse, R104, R156 ;  /* 0x00000068749c723c */ /* 0x040ff0000000189c */
[----:B------:R-:W-:Y:S01]  /*14bc0*/  HMMA.16816.F32 R152, R116, R106, R152 ;  /* 0x0000006a7498723c */ /* 0x000fe20000001898 */
[----:B------:R-:W3:Y:S07]  /*14bd0*/  LDSM.16.M88.4 R104, [R2+0x3000] ;  /* 0x003000000268783b */ /* 0x000eee0000000200 */
[C---:B------:R-:W-:Y:S08]  /*14be0*/  HMMA.16816.F32 R140, R180.reuse, R168, R140 ;  /* 0x000000a8b48c723c */ /* 0x040ff0000000188c */
[----:B------:R-:W-:Y:S01]  /*14bf0*/  HMMA.16816.F32 R136, R180, R170, R136 ;  /* 0x000000aab488723c */ /* 0x000fe20000001888 */
[----:B------:R-:W3:Y:S07]  /*14c00*/  LDSM.16.M88.4 R168, [R2+0x2800] ;  /* 0x0028000002a8783b */ /* 0x000eee0000000200 */
[----:B--2---:R-:W-:Y:S01]  /*14c10*/  HMMA.16816.F32 R64, R100, R92, R64 ;  /* 0x0000005c6440723c */ /* 0x004fe20000001840 */
[----:B------:R-:W-:-:S02]  /*14c20*/  LOP3.LUT R93, R227, 0x1f0, RZ, 0xc0, !PT ;  /* 0x000001f0e35d7812 */ /* 0x000fc400078ec0ff */
[----:B------:R-:W-:-:S03]  /*14c30*/  SHF.R.U32.HI R92, RZ, 0x2, R226 ;  /* 0x00000002ff5c7819 */ /* 0x000fc600000116e2 */
[----:B----4-:R-:W-:Y:S01]  /*14c40*/  IMAD R93, R164, 0x40, R93 ;  /* 0x00000040a45d7824 */ /* 0x010fe200078e025d */
[----:B------:R-:W-:Y:S01]  /*14c50*/  LOP3.LUT R92, R92, 0x7, RZ, 0xc0, !PT ;  /* 0x000000075c5c7812 */ /* 0x000fe200078ec0ff */
[----:B------:R-:W-:Y:S03]  /*14c60*/  HMMA.16816.F32 R132, R116, R108, R132 ;  /* 0x0000006c7484723c */ /* 0x000fe60000001884 */
[----:B------:R-:W-:-:S05]  /*14c70*/  IADD3 R211, PT, PT, R92, -UR21, R93 ;  /* 0x800000155cd37c10 */ /* 0x000fca000fffe05d */
[----:B------:R-:W-:Y:S01]  /*14c80*/  HMMA.16816.F32 R128, R116, R110, R128 ;  /* 0x0000006e7480723c */ /* 0x000fe20000001880 */
[----:B------:R-:W2:Y:S07]  /*14c90*/  LDSM.16.M88.4 R108, [R2+0x4800] ;  /* 0x00480000026c783b */ /* 0x000eae0000000200 */
[----:B-1----:R-:W-:Y:S01]  /*14ca0*/  HMMA.16816.F32 R32, R100, R96, R32 ;  /* 0x000000606420723c */ /* 0x002fe20000001820 */
[----:B------:R-:W-:Y:S01]  /*14cb0*/  IMAD.U32 R96, RZ, RZ, UR10 ;  /* 0x0000000aff607e24 */ /* 0x000fe2000f8e00ff */
[----:B------:R-:W-:-:S04]  /*14cc0*/  USHF.L.U32 UR10, UR9, 0x8, URZ ;  /* 0x00000008090a7899 */ /* 0x000fc800080006ff */
[----:B------:R-:W-:Y:S01]  /*14cd0*/  IADD3 R211, PT, PT, R211, UR22, R96 ;  /* 0x00000016d3d37c10 */ /* 0x000fe2000fffe060 */
[----:B------:R-:W-:Y:S01]  /*14ce0*/  IMAD.MOV.U32 R96, RZ, RZ, 0x9 ;  /* 0x00000009ff607424 */ /* 0x000fe200078e00ff */
[----:B---3--:R-:W-:Y:S02]  /*14cf0*/  HMMA.16816.F32 R120, R100, R162, R120 ;  /* 0x000000a26478723c */ /* 0x008fe40000001878 */
[C---:B------:R-:W-:Y:S02]  /*14d00*/  VIADDMNMX R212, R211.reuse, R212, UR22, PT ;  /* 0x00000016d3d47e46 */ /* 0x040fe4000b8001d4 */
[----:B------:R-:W-:-:S04]  /*14d10*/  VIADDMNMX R211, R211, R96, UR22, PT ;  /* 0x00000016d3d37e46 */ /* 0x000fc8000b800160 */
[C---:B------:R-:W-:Y:S01]  /*14d20*/  HMMA.16816.F32 R60, R100.reuse, R94, R60 ;  /* 0x0000005e643c723c */ /* 0x040fe2000000183c */
[----:B------:R-:W1:Y:S07]  /*14d30*/  LDSM.16.M88.4 R92, [R2+0x6000] ;  /* 0x00600000025c783b */ /* 0x000e6e0000000200 */
[----:B------:R-:W-:Y:S01]  /*14d40*/  HMMA.16816.F32 R72, R100, R104, R72 ;  /* 0x000000686448723c */ /* 0x000fe20000001848 */
[----:B------:R-:W-:-:S04]  /*14d50*/  LOP3.LUT R104, R178, UR10, RZ, 0xfc, !PT ;  /* 0x0000000ab2687c12 */ /* 0x000fc8000f8efcff */
[C---:B------:R-:W-:Y:S02]  /*14d60*/  LOP3.LUT R96, R104.reuse, 0x1, RZ, 0xfc, !PT ;  /* 0x0000000168607812 */ /* 0x040fe400078efcff */
[CC--:B------:R-:W-:Y:S01]  /*14d70*/  ISETP.GE.AND P2, PT, R104.reuse, R211.reuse, PT ;  /* 0x000000d36800720c */ /* 0x0c0fe20003f46270 */
[----:B------:R-:W-:Y:S01]  /*14d80*/  HMMA.16816.F32 R28, R100, R98, R28 ;  /* 0x00000062641c723c */ /* 0x000fe2000000181c */
[----:B------:R-:W-:Y:S02]  /*14d90*/  LOP3.LUT R99, R104, 0xf8, RZ, 0xfc, !PT ;  /* 0x000000f868637812 */ /* 0x000fe400078efcff */
[-C--:B------:R-:W-:Y:S02]  /*14da0*/  ISETP.GE.AND P4, PT, R96, R212.reuse, PT ;  /* 0x000000d46000720c */ /* 0x080fe40003f86270 */
[C---:B------:R-:W-:Y:S02]  /*14db0*/  ISETP.GE.AND P3, PT, R99.reuse, R212, PT ;  /* 0x000000d46300720c */ /* 0x040fe40003f66270 */
[----:B------:R-:W-:Y:S01]  /*14dc0*/  ISETP.GE.AND P1, PT, R99, R211, PT ;  /* 0x000000d36300720c */ /* 0x000fe20003f26270 */
[----:B------:R-:W-:Y:S01]  /*14dd0*/  HMMA.16816.F32 R140, R116, R112, R140 ;  /* 0x00000070748c723c */ /* 0x000fe2000000188c */
[----:B------:R-:W-:-:S02]  /*14de0*/  I2FP.F32.S32 R99, R99 ;  /* 0x0000006300637245 */ /* 0x000fc40000201400 */
[-C--:B------:R-:W-:Y:S02]  /*14df0*/  ISETP.GE.AND P5, PT, R96, R211.reuse, PT ;  /* 0x000000d36000720c */ /* 0x080fe40003fa6270 */
[----:B------:R-:W-:Y:S01]  /*14e00*/  I2FP.F32.S32 R96, R96 ;  /* 0x0000006000607245 */ /* 0x000fe20000201400 */
[----:B------:R-:W-:Y:S01]  /*14e10*/  FFMA.FTZ R122, R99, UR5, R122 ;  /* 0x00000005637a7c23 */ /* 0x000fe2000801007a */
[----:B------:R-:W-:Y:S01]  /*14e20*/  LOP3.LUT R98, R104, 0x9, RZ, 0xfc, !PT ;  /* 0x0000000968627812 */ /* 0x000fe200078efcff */
[----:B------:R-:W-:Y:S01]  /*14e30*/  HMMA.16816.F32 R136, R116, R114, R136 ;  /* 0x000000727488723c */ /* 0x000fe20000001888 */
[----:B------:R-:W3:Y:S01]  /*14e40*/  LDSM.16.M88.4 R112, [R2+0x4000] ;  /* 0x004000000270783b */ /* 0x000ee20000000200 */
[----:B------:R-:W-:Y:S01]  /*14e50*/  FFMA.FTZ R105, R96, UR5, R89 ;  /* 0x0000000560697c23 */ /* 0x000fe20008010059 */
[----:B------:R-:W-:Y:S01]  /*14e60*/  FSEL R89, R122, -INF , !P1 ;  /* 0xff8000007a597808 */ /* 0x000fe20004800000 */
[----:B------:R-:W-:Y:S01]  /*14e70*/  FFMA.FTZ R91, R96, UR5, R91 ;  /* 0x00000005605b7c23 */ /* 0x000fe2000801005b */
[----:B------:R-:W-:-:S02]  /*14e80*/  ISETP.GE.AND P1, PT, R98, R211, PT ;  /* 0x000000d36200720c */ /* 0x000fc40003f26270 */
[C---:B------:R-:W-:Y:S01]  /*14e90*/  LOP3.LUT R97, R104.reuse, 0x8, RZ, 0xfc, !PT ;  /* 0x0000000868617812 */ /* 0x040fe200078efcff */
[C---:B------:R-:W-:Y:S01]  /*14ea0*/  HMMA.16816.F32 R68, R100.reuse, R106, R68 ;  /* 0x0000006a6444723c */ /* 0x040fe20000001844 */
[----:B------:R-:W-:Y:S02]  /*14eb0*/  I2FP.F32.S32 R107, R104 ;  /* 0x00000068006b7245 */ /* 0x000fe40000201400 */
[----:B------:R-:W-:Y:S02]  /*14ec0*/  ISETP.GE.AND P6, PT, R97, R212, PT ;  /* 0x000000d46100720c */ /* 0x000fe40003fc6270 */
[----:B------:R-:W-:Y:S01]  /*14ed0*/  FSEL R105, R105, -INF , !P4 ;  /* 0xff80000069697808 */ /* 0x000fe20006000000 */
[----:B------:R-:W-:Y:S01]  /*14ee0*/  FFMA.FTZ R106, R107, UR5, R90 ;  /* 0x000000056b6a7c23 */ /* 0x000fe2000801005a */
[----:B------:R-:W-:Y:S01]  /*14ef0*/  FFMA.FTZ R90, R99, UR5, R120 ;  /* 0x00000005635a7c23 */ /* 0x000fe20008010078 */
[----:B------:R-:W-:Y:S01]  /*14f00*/  HMMA.16816.F32 R80, R100, R168, R80 ;  /* 0x000000a86450723c */ /* 0x000fe20000001850 */
[----:B------:R-:W-:-:S02]  /*14f10*/  LOP3.LUT R99, R104, 0xf0, RZ, 0xfc, !PT ;  /* 0x000000f068637812 */ /* 0x000fc400078efcff */
[----:B------:R-:W-:Y:S02]  /*14f20*/  FSEL R106, R106, -INF , !P2 ;  /* 0xff8000006a6a7808 */ /* 0x000fe40005000000 */
[----:B------:R-:W-:Y:S02]  /*14f30*/  ISETP.GE.AND P2, PT, R98, R212, PT ;  /* 0x000000d46200720c */ /* 0x000fe40003f46270 */
[----:B------:R-:W-:Y:S01]  /*14f40*/  I2FP.F32.S32 R98, R98 ;  /* 0x0000006200627245 */ /* 0x000fe20000201400 */
[C---:B--2---:R-:W-:Y:S01]  /*14f50*/  HMMA.16816.F32 R48, R100.reuse, R108, R48 ;  /* 0x0000006c6430723c */ /* 0x044fe20000001830 */
[----:B------:R-:W-:Y:S02]  /*14f60*/  FSEL R90, R90, -INF , !P3 ;  /* 0xff8000005a5a7808 */ /* 0x000fe40005800000 */
[----:B------:R-:W-:Y:S01]  /*14f70*/  ISETP.GE.AND P3, PT, R97, R211, PT ;  /* 0x000000d36100720c */ /* 0x000fe20003f66270 */
[----:B------:R-:W-:Y:S01]  /*14f80*/  FFMA.FTZ R108, R98, UR5, R87 ;  /* 0x00000005626c7c23 */ /* 0x000fe20008010057 */
[----:B------:R-:W-:Y:S01]  /*14f90*/  LOP3.LUT R87, R104, 0x10, RZ, 0xfc, !PT ;  /* 0x0000001068577812 */ /* 0x000fe200078efcff */
[----:B------:R-:W-:Y:S01]  /*14fa0*/  FFMA.FTZ R85, R98, UR5, R85 ;  /* 0x0000000562557c23 */ /* 0x000fe20008010055 */
[----:B------:R-:W-:Y:S01]  /*14fb0*/  I2FP.F32.S32 R97, R97 ;  /* 0x0000006100617245 */ /* 0x000fe20000201400 */
[----:B------:R-:W-:Y:S01]  /*14fc0*/  HMMA.16816.F32 R76, R100, R170, R76 ;  /* 0x000000aa644c723c */ /* 0x000fe2000000184c */
[----:B------:R-:W-:-:S02]  /*14fd0*/  ISETP.GE.AND P4, PT, R87, R212, PT ;  /* 0x000000d45700720c */ /* 0x000fc40003f86270 */
[----:B------:R-:W-:Y:S01]  /*14fe0*/  FSEL R108, R108, -INF , !P1 ;  /* 0xff8000006c6c7808 */ /* 0x000fe20004800000 */
[C---:B------:R-:W-:Y:S01]  /*14ff0*/  FFMA.FTZ R84, R97.reuse, UR5, R84 ;  /* 0x0000000561547c23 */ /* 0x040fe20008010054 */
[----:B------:R-:W-:-:S03]  /*15000*/  FFMA.FTZ R86, R97, UR5, R86 ;  /* 0x0000000561567c23 */ /* 0x000fc60008010056 */
[C---:B------:R-:W-:Y:S01]  /*15010*/  HMMA.16816.F32 R44, R100.reuse, R110, R44 ;  /* 0x0000006e642c723c */ /* 0x040fe2000000182c */
[----:B------:R-:W-:Y:S02]  /*15020*/  FSEL R110, R91, -INF , !P5 ;  /* 0xff8000005b6e7808 */ /* 0x000fe40006800000 */
[----:B------:R-:W-:Y:S02]  /*15030*/  I2FP.F32.S32 R91, R87 ;  /* 0x00000057005b7245 */ /* 0x000fe40000201400 */
[----:B------:R-:W-:Y:S02]  /*15040*/  ISETP.GE.AND P5, PT, R87, R211, PT ;  /* 0x000000d35700720c */ /* 0x000fe40003fa6270 */
[----:B------:R-:W-:Y:S01]  /*15050*/  FSEL R111, R85, -INF , !P2 ;  /* 0xff800000556f7808 */ /* 0x000fe20005000000 */
[C---:B------:R-:W-:Y:S01]  /*15060*/  FFMA.FTZ R82, R91.reuse, UR5, R82 ;  /* 0x000000055b527c23 */ /* 0x040fe20008010052 */
[----:B-1----:R-:W-:Y:S01]  /*15070*/  HMMA.16816.F32 R24, R100, R92, R24 ;  /* 0x0000005c6418723c */ /* 0x002fe20000001818 */
[----:B------:R-:W-:Y:S01]  /*15080*/  FFMA.FTZ R109, R91, UR5, R80 ;  /* 0x000000055b6d7c23 */ /* 0x000fe20008010050 */
[----:B------:R-:W-:-:S02]  /*15090*/  LOP3.LUT R92, R104, 0x11, RZ, 0xfc, !PT ;  /* 0x00000011685c7812 */ /* 0x000fc400078efcff */
[----:B------:R-:W-:Y:S02]  /*150a0*/  LOP3.LUT R91, R104, 0x19, RZ, 0xfc, !PT ;  /* 0x00000019685b7812 */ /* 0x000fe400078efcff */
[----:B------:R-:W-:Y:S02]  /*150b0*/  FSEL R246, R82, -INF , !P5 ;  /* 0xff80000052f67808 */ /* 0x000fe40006800000 */
[----:B------:R-:W-:Y:S01]  /*150c0*/  I2FP.F32.S32 R80, R92 ;  /* 0x0000005c00507245 */ /* 0x000fe20000201400 */
[----:B---3--:R-:W-:Y:S01]  /*150d0*/  HMMA.16816.F32 R56, R100, R112, R56 ;  /* 0x000000706438723c */ /* 0x008fe20000001838 */
[----:B------:R-:W-:Y:S02]  /*150e0*/  I2FP.F32.S32 R82, R91 ;  /* 0x0000005b00527245 */ /* 0x000fe40000201400 */
[----:B------:R-:W-:Y:S01]  /*150f0*/  FSEL R113, R84, -INF , !P6 ;  /* 0xff80000054717808 */ /* 0x000fe20007000000 */
[----:B------:R-:W-:Y:S01]  /*15100*/  FFMA.FTZ R81, R80, UR5, R81 ;  /* 0x0000000550517c23 */ /* 0x000fe20008010051 */
[----:B------:R-:W-:Y:S01]  /*15110*/  FSEL R109, R109, -INF , !P4 ;  /* 0xff8000006d6d7808 */ /* 0x000fe20006000000 */
[C---:B------:R-:W-:Y:S01]  /*15120*/  FFMA.FTZ R241, R82.reuse, UR5, R77 ;  /* 0x0000000552f17c23 */ /* 0x040fe2000801004d */
[----:B------:R-:W-:Y:S01]  /*15130*/  FFMA.FTZ R79, R82, UR5, R79 ;  /* 0x00000005524f7c23 */ /* 0x000fe2000801004f */
[----:B------:R-:W-:Y:S01]  /*15140*/  HMMA.16816.F32 R144, R180, R174, R144 ;  /* 0x000000aeb490723c */ /* 0x000fe20000001890 */
[-C--:B------:R-:W-:Y:S01]  /*15150*/  ISETP.GE.AND P6, PT, R92, R212.reuse, PT ;  /* 0x000000d45c00720c */ /* 0x080fe20003fc6270 */
[----:B------:R-:W-:Y:S01]  /*15160*/  FFMA.FTZ R83, R80, UR5, R83 ;  /* 0x0000000550537c23 */ /* 0x000fe20008010053 */
[----:B------:R-:W-:-:S02]  /*15170*/  ISETP.GE.AND P4, PT, R91, R212, PT ;  /* 0x000000d45b00720c */ /* 0x000fc40003f86270 */
[----:B------:R-:W-:Y:S02]  /*15180*/  ISETP.GE.AND P5, PT, R91, R211, PT ;  /* 0x000000d35b00720c */ /* 0x000fe40003fa6270 */
[C---:B------:R-:W-:Y:S01]  /*15190*/  LOP3.LUT R80, R104.reuse, 0x20, RZ, 0xfc, !PT ;  /* 0x0000002068507812 */ /* 0x040fe200078efcff */
[C---:B------:R-:W-:Y:S01]  /*151a0*/  HMMA.16816.F32 R52, R100.reuse, R114, R52 ;  /* 0x000000726434723c */ /* 0x040fe20000001834 */
[C---:B------:R-:W-:Y:S02]  /*151b0*/  LOP3.LUT R77, R104.reuse, 0x28, RZ, 0xfc, !PT ;  /* 0x00000028684d7812 */ /* 0x040fe400078efcff */
[----:B------:R-:W-:Y:S02]  /*151c0*/  LOP3.LUT R93, R104, 0x18, RZ, 0xfc, !PT ;  /* 0x00000018685d7812 */ /* 0x000fe400078efcff */
[----:B------:R-:W-:Y:S02]  /*151d0*/  FSEL R245, R81, -INF , !P6 ;  /* 0xff80000051f57808 */ /* 0x000fe40007000000 */
[----:B------:R-:W-:Y:S01]  /*151e0*/  FSEL R241, R241, -INF , !P4 ;  /* 0xff800000f1f17808 */ /* 0x000fe20006000000 */
[----:B------:R-:W-:Y:S01]  /*151f0*/  HMMA.16816.F32 R20, R100, R94, R20 ;  /* 0x0000005e6414723c */ /* 0x000fe20000001814 */
[----:B------:R-:W-:-:S02]  /*15200*/  FSEL R120, R79, -INF , !P5 ;  /* 0xff8000004f787808 */ /* 0x000fc40006800000 */
[----:B------:R-:W-:Y:S02]  /*15210*/  FSEL R112, R86, -INF , !P3 ;  /* 0xff80000056707808 */ /* 0x000fe40005800000 */
[----:B------:R-:W-:Y:S01]  /*15220*/  I2FP.F32.S32 R81, R80 ;  /* 0x0000005000517245 */ /* 0x000fe20000201400 */
[----:B------:R-:W1:Y:S01]  /*15230*/  LDSM.16.M88.4 R84, [R2+0x6800] ;  /* 0x006800000254783b */ /* 0x000e620000000200 */
[CC--:B------:R-:W-:Y:S01]  /*15240*/  ISETP.GE.AND P4, PT, R77.reuse, R212.reuse, PT ;  /* 0x000000d44d00720c */ /* 0x0c0fe20003f86270 */
[----:B------:R-:W-:Y:S01]  /*15250*/  HMMA.16816.F32 R144, R116, R166, R144 ;  /* 0x000000a67490723c */ /* 0x000fe20000001890 */
[-C--:B------:R-:W-:Y:S01]  /*15260*/  ISETP.GE.AND P5, PT, R77, R211.reuse, PT ;  /* 0x000000d34d00720c */ /* 0x080fe20003fa6270 */
[C---:B------:R-:W-:Y:S01]  /*15270*/  FFMA.FTZ R239, R81.reuse, UR5, R72 ;  /* 0x0000000551ef7c23 */ /* 0x040fe20008010048 */
[-C--:B------:R-:W-:Y:S01]  /*15280*/  ISETP.GE.AND P3, PT, R92, R211.reuse, PT ;  /* 0x000000d35c00720c */ /* 0x080fe20003f66270 */
[----:B------:R-:W-:Y:S01]  /*15290*/  FFMA.FTZ R74, R81, UR5, R74 ;  /* 0x00000005514a7c23 */ /* 0x000fe2000801004a */
[C---:B------:R-:W-:Y:S01]  /*152a0*/  ISETP.GE.AND P2, PT, R93.reuse, R212, PT ;  /* 0x000000d45d00720c */ /* 0x040fe20003f46270 */
[----:B------:R-:W2:Y:S01]  /*152b0*/  LDSM.16.M88.4 R116, [R2+0x5000] ;  /* 0x005000000274783b */ /* 0x000ea20000000200 */
[----:B------:R-:W-:Y:S01]  /*152c0*/  ISETP.GE.AND P1, PT, R93, R211, PT ;  /* 0x000000d35d00720c */ /* 0x000fe20003f26270 */
[----:B------:R-:W-:Y:S01]  /*152d0*/  HMMA.16816.F32 R124, R100, R160, R124 ;  /* 0x000000a0647c723c */ /* 0x000fe2000000187c */
[----:B------:R-:W-:-:S02]  /*152e0*/  I2FP.F32.S32 R77, R77 ;  /* 0x0000004d004d7245 */ /* 0x000fc40000201400 */
[----:B------:R-:W-:Y:S02]  /*152f0*/  I2FP.F32.S32 R93, R93 ;  /* 0x0000005d005d7245 */ /* 0x000fe40000201400 */
        /* <DEDUP_REMOVED lines=15> */
[----:B------:R-:W-:Y:S02]  /*153f0*/  I2FP.F32.S32 R68, R68 ;  /* 0x0000004400447245 */ /* 0x000fe40000201400 */
[C---:B------:R-:W-:Y:S01]  /*15400*/  ISETP.GE.AND P2, PT, R76.reuse, R212, PT ;  /* 0x000000d44c00720c */ /* 0x040fe20003f46270 */
[C---:B-1----:R-:W-:Y:S01]  /*15410*/  HMMA.16816.F32 R16, R100.reuse, R84, R16 ;  /* 0x000000546410723c */ /* 0x042fe20000001810 */
[----:B------:R-:W-:Y:S01]  /*15420*/  ISETP.GE.AND P1, PT, R76, R211, PT ;  /* 0x000000d34c00720c */ /* 0x000fe20003f26270 */
[C---:B------:R-:W-:Y:S01]  /*15430*/  FFMA.FTZ R225, R68.reuse, UR5, R69 ;  /* 0x0000000544e17c23 */ /* 0x040fe20008010045 */
[----:B------:R-:W-:Y:S01]  /*15440*/  I2FP.F32.S32 R72, R76 ;  /* 0x0000004c00487245 */ /* 0x000fe20000201400 */
[----:B------:R-:W-:Y:S01]  /*15450*/  FFMA.FTZ R71, R68, UR5, R71 ;  /* 0x0000000544477c23 */ /* 0x000fe20008010047 */
[C---:B------:R-:W-:Y:S02]  /*15460*/  LOP3.LUT R76, R104.reuse, 0x30, RZ, 0xfc, !PT ;  /* 0x00000030684c7812 */ /* 0x040fe400078efcff */
[----:B------:R-:W-:Y:S01]  /*15470*/  LOP3.LUT R70, R104, 0x31, RZ, 0xfc, !PT ;  /* 0x0000003168467812 */ /* 0x000fe200078efcff */
[C---:B------:R-:W-:Y:S01]  /*15480*/  FFMA.FTZ R73, R72.reuse, UR5, R73 ;  /* 0x0000000548497c23 */ /* 0x040fe20008010049 */
[----:B------:R-:W-:Y:S01]  /*15490*/  I2FP.F32.S32 R69, R76 ;  /* 0x0000004c00457245 */ /* 0x000fe20000201400 */
[----:B------:R-:W-:Y:S01]  /*154a0*/  FFMA.FTZ R75, R72, UR5, R75 ;  /* 0x00000005484b7c23 */ /* 0x000fe2000801004b */
[----:B------:R-:W-:Y:S01]  /*154b0*/  FSEL R233, R233, -INF , !P4 ;  /* 0xff800000e9e97808 */ /* 0x000fe20006000000 */
[----:B--2---:R-:W-:Y:S01]  /*154c0*/  HMMA.16816.F32 R40, R100, R116, R40 ;  /* 0x000000746428723c */ /* 0x004fe20000001828 */
[----:B------:R-:W-:Y:S01]  /*154d0*/  FSEL R235, R73, -INF , !P2 ;  /* 0xff80000049eb7808 */ /* 0x000fe20005000000 */
[C---:B------:R-:W-:Y:S01]  /*154e0*/  FFMA.FTZ R64, R69.reuse, UR5, R64 ;  /* 0x0000000545407c23 */ /* 0x040fe20008010040 */
[----:B------:R-:W-:Y:S01]  /*154f0*/  FSEL R230, R230, -INF , !P5 ;  /* 0xff800000e6e67808 */ /* 0x000fe20006800000 */
[----:B------:R-:W-:Y:S01]  /*15500*/  FFMA.FTZ R66, R69, UR5, R66 ;  /* 0x0000000545427c23 */ /* 0x000fe20008010042 */
[----:B------:R-:W-:-:S02]  /*15510*/  ISETP.GE.AND P2, PT, R76, R212, PT ;  /* 0x000000d44c00720c */ /* 0x000fc40003f46270 */
[C---:B------:R-:W-:Y:S01]  /*15520*/  ISETP.GE.AND P4, PT, R70.reuse, R212, PT ;  /* 0x000000d44600720c */ /* 0x040fe20003f86270 */
[C---:B------:R-:W-:Y:S01]  /*15530*/  HMMA.16816.F32 R36, R100.reuse, R118, R36 ;  /* 0x000000766424723c */ /* 0x040fe20000001824 */
[----:B------:R-:W-:Y:S02]  /*15540*/  ISETP.GE.AND P5, PT, R70, R211, PT ;  /* 0x000000d34600720c */ /* 0x000fe40003fa6270 */
[----:B------:R-:W-:Y:S02]  /*15550*/  I2FP.F32.S32 R70, R70 ;  /* 0x0000004600467245 */ /* 0x000fe40000201400 */
[C---:B------:R-:W-:Y:S02]  /*15560*/  LOP3.LUT R69, R104.reuse, 0x38, RZ, 0xfc, !PT ;  /* 0x0000003868457812 */ /* 0x040fe400078efcff */
[----:B------:R-:W-:Y:S01]  /*15570*/  LOP3.LUT R68, R104, 0x39, RZ, 0xfc, !PT ;  /* 0x0000003968447812 */ /* 0x000fe200078efcff */
[C---:B------:R-:W-:Y:S01]  /*15580*/  FFMA.FTZ R221, R70.reuse, UR5, R65 ;  /* 0x0000000546dd7c23 */ /* 0x040fe20008010041 */
[----:B------:R-:W-:Y:S01]  /*15590*/  FSEL R225, R225, -INF , !P6 ;  /* 0xff800000e1e17808 */ /* 0x000fe20007000000 */
[----:B------:R-:W-:Y:S01]  /*155a0*/  FFMA.FTZ R67, R70, UR5, R67 ;  /* 0x0000000546437c23 */ /* 0x000fe20008010043 */
[----:B------:R-:W-:Y:S01]  /*155b0*/  FSEL R240, R71, -INF , !P3 ;  /* 0xff80000047f07808 */ /* 0x000fe20005800000 */
[----:B------:R-:W-:Y:S01]  /*155c0*/  HMMA.16816.F32 R12, R100, R86, R12 ;  /* 0x00000056640c723c */ /* 0x000fe2000000180c */
[----:B------:R-:W-:-:S02]  /*155d0*/  FSEL R223, R64, -INF , !P2 ;  /* 0xff80000040df7808 */ /* 0x000fc40005000000 */
[C---:B------:R-:W-:Y:S02]  /*155e0*/  ISETP.GE.AND P6, PT, R69.reuse, R212, PT ;  /* 0x000000d44500720c */ /* 0x040fe40003fc6270 */
[----:B------:R-:W-:Y:S02]  /*155f0*/  ISETP.GE.AND P3, PT, R69, R211, PT ;  /* 0x000000d34500720c */ /* 0x000fe40003f66270 */
[----:B------:R-:W-:Y:S02]  /*15600*/  I2FP.F32.S32 R64, R68 ;  /* 0x0000004400407245 */ /* 0x000fe40000201400 */
[----:B------:R-:W-:Y:S02]  /*15610*/  I2FP.F32.S32 R69, R69 ;  /* 0x0000004500457245 */ /* 0x000fe40000201400 */
[----:B------:R-:W-:Y:S01]  /*15620*/  LOP3.LUT R65, R104, 0x40, RZ, 0xfc, !PT ;  /* 0x0000004068417812 */ /* 0x000fe200078efcff */
[----:B------:R-:W-:Y:S01]  /*15630*/  FFMA.FTZ R217, R64, UR5, R61 ;  /* 0x0000000540d97c23 */ /* 0x000fe2000801003d */
[----:B------:R-:W-:Y:S01]  /*15640*/  FSEL R238, R75, -INF , !P1 ;  /* 0xff8000004bee7808 */ /* 0x000fe20004800000 */
[C---:B------:R-:W-:Y:S01]  /*15650*/  FFMA.FTZ R219, R69.reuse, UR5, R60 ;  /* 0x0000000545db7c23 */ /* 0x040fe2000801003c */
[----:B------:R-:W-:Y:S01]  /*15660*/  ISETP.GE.AND P1, PT, R76, R211, PT ;  /* 0x000000d34c00720c */ /* 0x000fe20003f26270 */
[----:B------:R-:W-:Y:S01]  /*15670*/  FFMA.FTZ R62, R69, UR5, R62 ;  /* 0x00000005453e7c23 */ /* 0x000fe2000801003e */
[----:B------:R-:W-:Y:S01]  /*15680*/  I2FP.F32.S32 R61, R65 ;  /* 0x00000041003d7245 */ /* 0x000fe20000201400 */
        /* <DEDUP_REMOVED lines=13> */
[----:B------:R-:W-:-:S02]  /*15760*/  I2FP.F32.S32 R60, R60 ;  /* 0x0000003c003c7245 */ /* 0x000fc40000201400 */
        /* <DEDUP_REMOVED lines=8> */
[----:B------:R-:W-:Y:S02]  /*157f0*/  I2FP.F32.S32 R61, R61 ;  /* 0x0000003d003d7245 */ /* 0x000fe40000201400 */
        /* <DEDUP_REMOVED lines=10> */
[----:B------:R-:W-:Y:S01]  /*158a0*/  I2FP.F32.S32 R52, R60 ;  /* 0x0000003c00347245 */ /* 0x000fe20000201400 */
[----:B------:R-:W-:Y:S01]  /*158b0*/  HMMA.16816.F32 R4, R100, R74, R4 ;  /* 0x0000004a6404723c */ /* 0x000fe20000001804 */
[----:B------:R-:W-:Y:S02]  /*158c0*/  LOP3.LUT R60, R104, 0x51, RZ, 0xfc, !PT ;  /* 0x00000051683c7812 */ /* 0x000fe400078efcff */
[----:B------:R-:W-:Y:S01]  /*158d0*/  FSEL R216, R54, -INF , !P1 ;  /* 0xff80000036d87808 */ /* 0x000fe20004800000 */
[C---:B------:R-:W-:Y:S01]  /*158e0*/  FFMA.FTZ R53, R52.reuse, UR5, R53 ;  /* 0x0000000534357c23 */ /* 0x040fe20008010035 */
[----:B------:R-:W-:Y:S01]  /*158f0*/  I2FP.F32.S32 R54, R60 ;  /* 0x0000003c00367245 */ /* 0x000fe20000201400 */
[----:B------:R-:W-:Y:S01]  /*15900*/  FFMA.FTZ R55, R52, UR5, R55 ;  /* 0x0000000534377c23 */ /* 0x000fe20008010037 */
[----:B------:R-:W-:-:S02]  /*15910*/  LOP3.LUT R63, R104, 0x50, RZ, 0xfc, !PT ;  /* 0x00000050683f7812 */ /* 0x000fc400078efcff */
[----:B------:R-:W-:Y:S01]  /*15920*/  FSEL R205, R205, -INF , !P2 ;  /* 0xff800000cdcd7808 */ /* 0x000fe20005000000 */
[C---:B------:R-:W-:Y:S01]  /*15930*/  FFMA.FTZ R201, R54.reuse, UR5, R49 ;  /* 0x0000000536c97c23 */ /* 0x040fe20008010031 */
[----:B------:R-:W-:Y:S01]  /*15940*/  FFMA.FTZ R51, R54, UR5, R51 ;  /* 0x0000000536337c23 */ /* 0x000fe20008010033 */
[C---:B------:R-:W-:Y:S02]  /*15950*/  ISETP.GE.AND P2, PT, R60.reuse, R212, PT ;  /* 0x000000d43c00720c */ /* 0x040fe40003f46270 */
[----:B------:R-:W-:Y:S02]  /*15960*/  ISETP.GE.AND P1, PT, R60, R211, PT ;  /* 0x000000d33c00720c */ /* 0x000fe40003f26270 */
[----:B------:R-:W-:Y:S02]  /*15970*/  FSEL R213, R57, -INF , !P6 ;  /* 0xff80000039d57808 */ /* 0x000fe40007000000 */
[----:B------:R-:W-:Y:S01]  /*15980*/  FSEL R202, R202, -INF , !P3 ;  /* 0xff800000caca7808 */ /* 0x000fe20005800000 */
[----:B------:R-:W1:Y:S01]  /*15990*/  LDSM.16.M88.4 R56, [R2+0x7800] ;  /* 0x007800000238783b */ /* 0x000e620000000200 */
[----:B------:R-:W-:-:S02]  /*159a0*/  LOP3.LUT R52, R104, 0x58, RZ, 0xfc, !PT ;  /* 0x0000005868347812 */ /* 0x000fc400078efcff */
[----:B------:R-:W-:Y:S02]  /*159b0*/  LOP3.LUT R49, R104, 0x60, RZ, 0xfc, !PT ;  /* 0x0000006068317812 */ /* 0x000fe400078efcff */
[C---:B------:R-:W-:Y:S02]  /*159c0*/  ISETP.GE.AND P6, PT, R63.reuse, R212, PT ;  /* 0x000000d43f00720c */ /* 0x040fe40003fc6270 */
[----:B------:R-:W-:Y:S02]  /*159d0*/  ISETP.GE.AND P3, PT, R63, R211, PT ;  /* 0x000000d33f00720c */ /* 0x000fe40003f66270 */
[----:B------:R-:W-:Y:S02]  /*159e0*/  I2FP.F32.S32 R63, R63 ;  /* 0x0000003f003f7245 */ /* 0x000fe40000201400 */
[----:B------:R-:W-:Y:S02]  /*159f0*/  FSEL R207, R53, -INF , !P4 ;  /* 0xff80000035cf7808 */ /* 0x000fe40006000000 */
[----:B------:R-:W-:Y:S01]  /*15a00*/  FSEL R201, R201, -INF , !P2 ;  /* 0xff800000c9c97808 */ /* 0x000fe20005000000 */
[----:B------:R-:W-:Y:S01]  /*15a10*/  FFMA.FTZ R203, R63, UR5, R48 ;  /* 0x000000053fcb7c23 */ /* 0x000fe20008010030 */
[----:B------:R-:W-:Y:S01]  /*15a20*/  FSEL R162, R51, -INF , !P1 ;  /* 0xff80000033a27808 */ /* 0x000fe20004800000 */
[----:B------:R-:W-:Y:S01]  /*15a30*/  FFMA.FTZ R50, R63, UR5, R50 ;  /* 0x000000053f327c23 */ /* 0x000fe20008010032 */
[----:B------:R-:W-:-:S02]  /*15a40*/  I2FP.F32.S32 R53, R52 ;  /* 0x0000003400357245 */ /* 0x000fc40000201400 */
[CC--:B------:R-:W-:Y:S02]  /*15a50*/  ISETP.GE.AND P2, PT, R49.reuse, R212.reuse, PT ;  /* 0x000000d43100720c */ /* 0x0c0fe40003f46270 */
[----:B------:R-:W-:Y:S01]  /*15a60*/  ISETP.GE.AND P1, PT, R49, R211, PT ;  /* 0x000000d33100720c */ /* 0x000fe20003f26270 */
[C---:B------:R-:W-:Y:S01]  /*15a70*/  FFMA.FTZ R197, R53.reuse, UR5, R44 ;  /* 0x0000000535c57c23 */ /* 0x040fe2000801002c */
[----:B------:R-:W-:Y:S01]  /*15a80*/  I2FP.F32.S32 R49, R49 ;  /* 0x0000003100317245 */ /* 0x000fe20000201400 */
[----:B------:R-:W-:Y:S01]  /*15a90*/  FFMA.FTZ R46, R53, UR5, R46 ;  /* 0x00000005352e7c23 */ /* 0x000fe2000801002e */
[----:B------:R-:W-:Y:S02]  /*15aa0*/  LOP3.LUT R48, R104, 0x59, RZ, 0xfc, !PT ;  /* 0x0000005968307812 */ /* 0x000fe400078efcff */
[----:B------:R-:W-:Y:S01]  /*15ab0*/  FSEL R206, R55, -INF , !P5 ;  /* 0xff80000037ce7808 */ /* 0x000fe20006800000 */
[C---:B------:R-:W-:Y:S01]  /*15ac0*/  FFMA.FTZ R195, R49.reuse, UR5, R40 ;  /* 0x0000000531c37c23 */ /* 0x040fe20008010028 */
[C---:B------:R-:W-:Y:S01]  /*15ad0*/  ISETP.GE.AND P4, PT, R52.reuse, R212, PT ;  /* 0x000000d43400720c */ /* 0x040fe20003f86270 */
[----:B------:R-:W-:Y:S01]  /*15ae0*/  FFMA.FTZ R200, R49, UR5, R42 ;  /* 0x0000000531c87c23 */ /* 0x000fe2000801002a */
[----:B------:R-:W-:-:S02]  /*15af0*/  ISETP.GE.AND P5, PT, R52, R211, PT ;  /* 0x000000d33400720c */ /* 0x000fc40003fa6270 */
[----:B------:R-:W-:Y:S02]  /*15b00*/  LOP3.LUT R40, R104, 0x61, RZ, 0xfc, !PT ;  /* 0x0000006168287812 */ /* 0x000fe400078efcff */
[----:B------:R-:W-:Y:S02]  /*15b10*/  I2FP.F32.S32 R44, R48 ;  /* 0x00000030002c7245 */ /* 0x000fe40000201400 */
[----:B------:R-:W-:Y:S02]  /*15b20*/  FSEL R197, R197, -INF , !P4 ;  /* 0xff800000c5c57808 */ /* 0x000fe40006000000 */
[----:B------:R-:W-:Y:S01]  /*15b30*/  FSEL R176, R46, -INF , !P5 ;  /* 0xff8000002eb07808 */ /* 0x000fe20006800000 */
[----:B------:R-:W-:Y:S01]  /*15b40*/  FFMA.FTZ R45, R44, UR5, R45 ;  /* 0x000000052c2d7c23 */ /* 0x000fe2000801002d */
[----:B------:R-:W-:Y:S01]  /*15b50*/  ISETP.GE.AND P4, PT, R40, R212, PT ;  /* 0x000000d42800720c */ /* 0x000fe20003f86270 */
[----:B------:R-:W-:Y:S01]  /*15b60*/  FFMA.FTZ R47, R44, UR5, R47 ;  /* 0x000000052c2f7c23 */ /* 0x000fe2000801002f */
[----:B------:R-:W-:Y:S01]  /*15b70*/  ISETP.GE.AND P5, PT, R40, R211, PT ;  /* 0x000000d32800720c */ /* 0x000fe20003fa6270 */
[----:B-1----:R-:W-:Y:S01]  /*15b80*/  HMMA.16816.F32 R156, R100, R56, R156 ;  /* 0x00000038649c723c */ /* 0x002fe2000000189c */
[----:B------:R-:W-:-:S02]  /*15b90*/  I2FP.F32.S32 R40, R40 ;  /* 0x0000002800287245 */ /* 0x000fc40000201400 */
[----:B------:R-:W-:Y:S02]  /*15ba0*/  LOP3.LUT R44, R104, 0x68, RZ, 0xfc, !PT ;  /* 0x00000068682c7812 */ /* 0x000fe400078efcff */
[----:B------:R-:W-:Y:S01]  /*15bb0*/  FSEL R203, R203, -INF , !P6 ;  /* 0xff800000cbcb7808 */ /* 0x000fe20007000000 */
[----:B------:R-:W-:Y:S01]  /*15bc0*/  FFMA.FTZ R171, R40, UR5, R41 ;  /* 0x0000000528ab7c23 */ /* 0x000fe20008010029 */
[----:B------:R-:W-:Y:S01]  /*15bd0*/  FSEL R174, R50, -INF , !P3 ;  /* 0xff80000032ae7808 */ /* 0x000fe20005800000 */
[----:B------:R-:W-:Y:S01]  /*15be0*/  FFMA.FTZ R43, R40, UR5, R43 ;  /* 0x00000005282b7c23 */ /* 0x000fe2000801002b */
[----:B------:R-:W-:Y:S02]  /*15bf0*/  I2FP.F32.S32 R41, R44 ;  /* 0x0000002c00297245 */ /* 0x000fe40000201400 */
[CC--:B------:R-:W-:Y:S02]  /*15c00*/  ISETP.GE.AND P6, PT, R48.reuse, R212.reuse, PT ;  /* 0x000000d43000720c */ /* 0x0c0fe40003fc6270 */
[----:B------:R-:W-:Y:S01]  /*15c10*/  ISETP.GE.AND P3, PT, R48, R211, PT ;  /* 0x000000d33000720c */ /* 0x000fe20003f66270 */
[----:B------:R-:W-:Y:S01]  /*15c20*/  FFMA.FTZ R181, R41, UR5, R36 ;  /* 0x0000000529b57c23 */ /* 0x000fe20008010024 */
[----:B------:R-:W-:Y:S01]  /*15c30*/  FSEL R199, R45, -INF , !P6 ;  /* 0xff8000002dc77808 */ /* 0x000fe20007000000 */
[----:B------:R-:W-:Y:S01]  /*15c40*/  FFMA.FTZ R38, R41, UR5, R38 ;  /* 0x0000000529267c23 */ /* 0x000fe20008010026 */
[----:B------:R-:W-:Y:S01]  /*15c50*/  FSEL R164, R47, -INF , !P3 ;  /* 0xff8000002fa47808 */ /* 0x000fe20005800000 */
[----:B------:R-:W1:Y:S01]  /*15c60*/  LDSM.16.M88.4 R48, [R2+0x8000] ;  /* 0x008000000230783b */ /* 0x000e620000000200 */
[----:B------:R-:W-:-:S02]  /*15c70*/  ISETP.GE.AND P6, PT, R44, R212, PT ;  /* 0x000000d42c00720c */ /* 0x000fc40003fc6270 */
[----:B------:R-:W-:Y:S02]  /*15c80*/  ISETP.GE.AND P3, PT, R44, R211, PT ;  /* 0x000000d32c00720c */ /* 0x000fe40003f66270 */
[C---:B------:R-:W-:Y:S01]  /*15c90*/  LOP3.LUT R41, R104.reuse, 0x70, RZ, 0xfc, !PT ;  /* 0x0000007068297812 */ /* 0x040fe200078efcff */
[----:B------:R-:W-:Y:S01]  /*15ca0*/  HMMA.16816.F32 R44, R100, R58, R152 ;  /* 0x0000003a642c723c */ /* 0x000fe20000001898 */
[----:B------:R-:W-:Y:S02]  /*15cb0*/  LOP3.LUT R40, R104, 0x71, RZ, 0xfc, !PT ;  /* 0x0000007168287812 */ /* 0x000fe400078efcff */
[----:B------:R-:W-:Y:S02]  /*15cc0*/  FSEL R171, R171, -INF , !P4 ;  /* 0xff800000abab7808 */ /* 0x000fe40006000000 */
[----:B------:R-:W-:Y:S02]  /*15cd0*/  FSEL R180, R43, -INF , !P5 ;  /* 0xff8000002bb47808 */ /* 0x000fe40006800000 */
[----:B------:R-:W-:-:S02]  /*15ce0*/  ISETP.GE.AND P4, PT, R41, R212, PT ;  /* 0x000000d42900720c */ /* 0x000fc40003f86270 */
[----:B------:R-:W-:Y:S02]  /*15cf0*/  FSEL R181, R181, -INF , !P6 ;  /* 0xff800000b5b57808 */ /* 0x000fe40007000000 */
[----:B------:R-:W-:Y:S02]  /*15d00*/  ISETP.GE.AND P5, PT, R41, R211, PT ;  /* 0x000000d32900720c */ /* 0x000fe40003fa6270 */
[----:B------:R-:W-:Y:S02]  /*15d10*/  FSEL R198, R38, -INF , !P3 ;  /* 0xff80000026c67808 */ /* 0x000fe40005800000 */
[----:B------:R-:W-:Y:S02]  /*15d20*/  I2FP.F32.S32 R41, R41 ;  /* 0x0000002900297245 */ /* 0x000fe40000201400 */
[C---:B------:R-:W-:Y:S02]  /*15d30*/  ISETP.GE.AND P6, PT, R40.reuse, R212, PT ;  /* 0x000000d42800720c */ /* 0x040fe40003fc6270 */
[----:B------:R-:W-:Y:S01]  /*15d40*/  ISETP.GE.AND P3, PT, R40, R211, PT ;  /* 0x000000d32800720c */ /* 0x000fe20003f66270 */
[C---:B------:R-:W-:Y:S01]  /*15d50*/  FFMA.FTZ R193, R41.reuse, UR5, R32 ;  /* 0x0000000529c17c23 */ /* 0x040fe20008010020 */
[----:B------:R-:W-:Y:S01]  /*15d60*/  I2FP.F32.S32 R40, R40 ;  /* 0x0000002800287245 */ /* 0x000fe20000201400 */
[----:B------:R-:W-:Y:S01]  /*15d70*/  FFMA.FTZ R34, R41, UR5, R34 ;  /* 0x0000000529227c23 */ /* 0x000fe20008010022 */
[----:B------:R-:W-:-:S02]  /*15d80*/  LOP3.LUT R42, R104, 0x69, RZ, 0xfc, !PT ;  /* 0x00000069682a7812 */ /* 0x000fc400078efcff */
[----:B------:R-:W-:Y:S01]  /*15d90*/  LOP3.LUT R36, R104, 0x78, RZ, 0xfc, !PT ;  /* 0x0000007868247812 */ /* 0x000fe200078efcff */
[C---:B------:R-:W-:Y:S01]  /*15da0*/  FFMA.FTZ R185, R40.reuse, UR5, R33 ;  /* 0x0000000528b97c23 */ /* 0x040fe20008010021 */
[----:B------:R-:W-:Y:S01]  /*15db0*/  FSEL R195, R195, -INF , !P2 ;  /* 0xff800000c3c37808 */ /* 0x000fe20005000000 */
[----:B------:R-:W-:Y:S01]  /*15dc0*/  FFMA.FTZ R194, R40, UR5, R35 ;  /* 0x0000000528c27c23 */ /* 0x000fe20008010023 */
[----:B------:R-:W-:Y:S02]  /*15dd0*/  FSEL R200, R200, -INF , !P1 ;  /* 0xff800000c8c87808 */ /* 0x000fe40004800000 */
[C---:B------:R-:W-:Y:S02]  /*15de0*/  ISETP.GE.AND P2, PT, R42.reuse, R212, PT ;  /* 0x000000d42a00720c */ /* 0x040fe40003f46270 */
[----:B------:R-:W-:Y:S01]  /*15df0*/  ISETP.GE.AND P1, PT, R42, R211, PT ;  /* 0x000000d32a00720c */ /* 0x000fe20003f26270 */
[----:B-1----:R-:W-:Y:S01]  /*15e00*/  HMMA.16816.F32 R144, R100, R50, R144 ;  /* 0x000000326490723c */ /* 0x002fe20000001890 */
[----:B------:R-:W-:-:S02]  /*15e10*/  I2FP.F32.S32 R42, R42 ;  /* 0x0000002a002a7245 */ /* 0x000fc40000201400 */
[----:B------:R-:W-:Y:S02]  /*15e20*/  LOP3.LUT R32, R104, 0x79, RZ, 0xfc, !PT ;  /* 0x0000007968207812 */ /* 0x000fe400078efcff */
[----:B------:R-:W-:Y:S01]  /*15e30*/  I2FP.F32.S32 R33, R36 ;  /* 0x0000002400217245 */ /* 0x000fe20000201400 */
[C---:B------:R-:W-:Y:S01]  /*15e40*/  FFMA.FTZ R37, R42.reuse, UR5, R37 ;  /* 0x000000052a257c23 */ /* 0x040fe20008010025 */
[----:B------:R-:W-:Y:S01]  /*15e50*/  FSEL R193, R193, -INF , !P4 ;  /* 0xff800000c1c17808 */ /* 0x000fe20006000000 */
[----:B------:R-:W-:Y:S01]  /*15e60*/  FFMA.FTZ R39, R42, UR5, R39 ;  /* 0x000000052a277c23 */ /* 0x000fe20008010027 */
        /* <DEDUP_REMOVED lines=11> */
[----:B------:R-:W-:Y:S02]  /*15f20*/  FSEL R179, R37, -INF , !P2 ;  /* 0xff80000025b37808 */ /* 0x000fe40005000000 */
[----:B------:R-:W-:-:S02]  /*15f30*/  FSEL R196, R39, -INF , !P1 ;  /* 0xff80000027c47808 */ /* 0x000fc40004800000 */
[CC--:B------:R-:W-:Y:S02]  /*15f40*/  ISETP.GE.AND P6, PT, R33.reuse, R212.reuse, PT ;  /* 0x000000d42100720c */ /* 0x0c0fe40003fc6270 */
[-C--:B------:R-:W-:Y:S02]  /*15f50*/  ISETP.GE.AND P3, PT, R33, R211.reuse, PT ;  /* 0x000000d32100720c */ /* 0x080fe40003f66270 */
[C---:B------:R-:W-:Y:S02]  /*15f60*/  ISETP.GE.AND P2, PT, R36.reuse, R212, PT ;  /* 0x000000d42400720c */ /* 0x040fe40003f46270 */
[----:B------:R-:W-:Y:S02]  /*15f70*/  ISETP.GE.AND P1, PT, R36, R211, PT ;  /* 0x000000d32400720c */ /* 0x000fe40003f26270 */
[----:B------:R-:W-:Y:S01]  /*15f80*/  I2FP.F32.S32 R33, R33 ;  /* 0x0000002100217245 */ /* 0x000fe20000201400 */
[----:B------:R-:W-:Y:S01]  /*15f90*/  HMMA.16816.F32 R36, R100, R48, R148 ;  /* 0x000000306424723c */ /* 0x000fe20000001894 */
[----:B------:R-:W-:-:S02]  /*15fa0*/  LOP3.LUT R32, R104, 0x81, RZ, 0xfc, !PT ;  /* 0x0000008168207812 */ /* 0x000fc400078efcff */
[----:B------:R-:W-:Y:S01]  /*15fb0*/  FSEL R187, R28, -INF , !P2 ;  /* 0xff8000001cbb7808 */ /* 0x000fe20005000000 */
[C---:B------:R-:W-:Y:S01]  /*15fc0*/  FFMA.FTZ R177, R33.reuse, UR5, R24 ;  /* 0x0000000521b17c23 */ /* 0x040fe20008010018 */
[----:B------:R-:W-:Y:S01]  /*15fd0*/  FSEL R186, R30, -INF , !P1 ;  /* 0xff8000001eba7808 */ /* 0x000fe20004800000 */
[----:B------:R-:W-:Y:S01]  /*15fe0*/  FFMA.FTZ R26, R33, UR5, R26 ;  /* 0x00000005211a7c23 */ /* 0x000fe2000801001a */
[----:B------:R-:W-:Y:S02]  /*15ff0*/  FSEL R183, R29, -INF , !P4 ;  /* 0xff8000001db77808 */ /* 0x000fe40006000000 */
[----:B------:R-:W1:Y:S01]  /*16000*/  LDSM.16.M88.4 R28, [R2+0x8800] ;  /* 0x00880000021c783b */ /* 0x000e620000000200 */
[C---:B------:R-:W-:Y:S02]  /*16010*/  ISETP.GE.AND P2, PT, R32.reuse, R212, PT ;  /* 0x000000d42000720c */ /* 0x040fe40003f46270 */
[----:B------:R-:W-:Y:S02]  /*16020*/  ISETP.GE.AND P1, PT, R32, R211, PT ;  /* 0x000000d32000720c */ /* 0x000fe40003f26270 */
[----:B------:R-:W-:-:S02]  /*16030*/  I2FP.F32.S32 R24, R32 ;  /* 0x0000002000187245 */ /* 0x000fc40000201400 */
[----:B------:R-:W-:Y:S02]  /*16040*/  LOP3.LUT R32, R104, 0x89, RZ, 0xfc, !PT ;  /* 0x0000008968207812 */ /* 0x000fe400078efcff */
[----:B------:R-:W-:Y:S01]  /*16050*/  FSEL R172, R26, -INF , !P3 ;  /* 0xff8000001aac7808 */ /* 0x000fe20005800000 */
[C---:B------:R-:W-:Y:S01]  /*16060*/  FFMA.FTZ R27, R24.reuse, UR5, R27 ;  /* 0x00000005181b7c23 */ /* 0x040fe2000801001b */
[----:B------:R-:W-:Y:S01]  /*16070*/  I2FP.F32.S32 R26, R32 ;  /* 0x00000020001a7245 */ /* 0x000fe20000201400 */
[----:B------:R-:W-:Y:S01]  /*16080*/  FFMA.FTZ R25, R24, UR5, R25 ;  /* 0x0000000518197c23 */ /* 0x000fe20008010019 */
[----:B------:R-:W-:Y:S02]  /*16090*/  LOP3.LUT R35, R104, 0x88, RZ, 0xfc, !PT ;  /* 0x0000008868237812 */ /* 0x000fe400078efcff */
[----:B------:R-:W-:Y:S01]  /*160a0*/  FSEL R177, R177, -INF , !P6 ;  /* 0xff800000b1b17808 */ /* 0x000fe20007000000 */
[C---:B------:R-:W-:Y:S01]  /*160b0*/  FFMA.FTZ R21, R26.reuse, UR5, R21 ;  /* 0x000000051a157c23 */ /* 0x040fe20008010015 */
[----:B------:R-:W-:Y:S01]  /*160c0*/  FFMA.FTZ R23, R26, UR5, R23 ;  /* 0x000000051a177c23 */ /* 0x000fe20008010017 */
[----:B------:R-:W-:-:S02]  /*160d0*/  ISETP.GE.AND P6, PT, R32, R212, PT ;  /* 0x000000d42000720c */ /* 0x000fc40003fc6270 */
[----:B------:R-:W-:Y:S02]  /*160e0*/  ISETP.GE.AND P3, PT, R32, R211, PT ;  /* 0x000000d32000720c */ /* 0x000fe40003f66270 */
[----:B------:R-:W-:Y:S02]  /*160f0*/  FSEL R168, R27, -INF , !P1 ;  /* 0xff8000001ba87808 */ /* 0x000fe40004800000 */
[----:B------:R-:W-:Y:S02]  /*16100*/  FSEL R182, R182, -INF , !P5 ;  /* 0xff800000b6b67808 */ /* 0x000fe40006800000 */
[C---:B------:R-:W-:Y:S02]  /*16110*/  LOP3.LUT R24, R104.reuse, 0x90, RZ, 0xfc, !PT ;  /* 0x0000009068187812 */ /* 0x040fe400078efcff */
[----:B------:R-:W-:Y:S02]  /*16120*/  LOP3.LUT R27, R104, 0x98, RZ, 0xfc, !PT ;  /* 0x00000098681b7812 */ /* 0x000fe400078efcff */
[----:B------:R-:W-:-:S02]  /*16130*/  ISETP.GE.AND P4, PT, R35, R212, PT ;  /* 0x000000d42300720c */ /* 0x000fc40003f86270 */
        /* <DEDUP_REMOVED lines=24> */
[----:B------:R-:W-:-:S02]  /*162c0*/  ISETP.GE.AND P1, PT, R12, R211, PT ;  /* 0x000000d30c00720c */ /* 0x000fc40003f26270 */
[----:B------:R-:W-:Y:S02]  /*162d0*/  I2FP.F32.S32 R12, R12 ;  /* 0x0000000c000c7245 */ /* 0x000fe40000201400 */
[----:B------:R-:W-:Y:S02]  /*162e0*/  LOP3.LUT R16, R104, 0xa0, RZ, 0xfc, !PT ;  /* 0x000000a068107812 */ /* 0x000fe400078efcff */
[----:B------:R-:W-:Y:S01]  /*162f0*/  FSEL R173, R173, -INF , !P4 ;  /* 0xff800000adad7808 */ /* 0x000fe20006000000 */
[C---:B------:R-:W-:Y:S01]  /*16300*/  FFMA.FTZ R151, R12.reuse, UR5, R13 ;  /* 0x000000050c977c23 */ /* 0x040fe2000801000d */
[----:B------:R-:W-:Y:S01]  /*16310*/  I2FP.F32.S32 R13, R16 ;  /* 0x00000010000d7245 */ /* 0x000fe20000201400 */
[----:B------:R-:W-:Y:S01]  /*16320*/  FFMA.FTZ R15, R12, UR5, R15 ;  /* 0x000000050c0f7c23 */ /* 0x000fe2000801000f */
[----:B------:R-:W-:Y:S02]  /*16330*/  FSEL R170, R22, -INF , !P5 ;  /* 0xff80000016aa7808 */ /* 0x000fe40006800000 */
[C---:B------:R-:W-:Y:S01]  /*16340*/  ISETP.GE.AND P4, PT, R20.reuse, R212, PT ;  /* 0x000000d41400720c */ /* 0x040fe20003f86270 */
[C---:B------:R-:W-:Y:S01]  /*16350*/  FFMA.FTZ R62, R13.reuse, UR5, R8 ;  /* 0x000000050d3e7c23 */ /* 0x040fe20008010008 */
[----:B------:R-:W-:Y:S01]  /*16360*/  ISETP.GE.AND P5, PT, R20, R211, PT ;  /* 0x000000d31400720c */ /* 0x000fe20003fa6270 */
[----:B------:R-:W-:Y:S01]  /*16370*/  FFMA.FTZ R10, R13, UR5, R10 ;  /* 0x000000050d0a7c23 */ /* 0x000fe2000801000a */
[----:B-1----:R-:W-:Y:S01]  /*16380*/  HMMA.16816.F32 R20, R100, R28, R140 ;  /* 0x0000001c6414723c */ /* 0x002fe2000000188c */
[----:B------:R-:W-:Y:S01]  /*16390*/  FSEL R165, R17, -INF , !P4 ;  /* 0xff80000011a57808 */ /* 0x000fe20006000000 */
[----:B------:R-:W-:Y:S01]  /*163a0*/  FFMA.FTZ R140, R27, UR5, R14 ;  /* 0x000000051b8c7c23 */ /* 0x000fe2000801000e */
[----:B------:R-:W-:Y:S01]  /*163b0*/  FSEL R142, R19, -INF , !P5 ;  /* 0xff800000138e7808 */ /* 0x000fe20006800000 */
[----:B------:R1:W2:Y:S01]  /*163c0*/  LDSM.16.M88.4 R24, [R2+0x9000] ;  /* 0x009000000218783b */ /* 0x0002a20000000200 */
[----:B------:R-:W-:Y:S01]  /*163d0*/  LOP3.LUT R13, R104, 0xa8, RZ, 0xfc, !PT ;  /* 0x000000a8680d7812 */ /* 0x000fe200078efcff */
[----:B------:R-:W-:-:S04]  /*163e0*/  DEPBAR.LE SB0, 0x0 ;  /* 0x000080000000791a */ /* 0x000fc80000000000 */
[CC--:B------:R-:W-:Y:S02]  /*163f0*/  ISETP.GE.AND P4, PT, R16.reuse, R212.reuse, PT ;  /* 0x000000d41000720c */ /* 0x0c0fe40003f86270 */
[-C--:B------:R-:W-:Y:S02]  /*16400*/  ISETP.GE.AND P5, PT, R16, R211.reuse, PT ;  /* 0x000000d31000720c */ /* 0x080fe40003fa6270 */
[----:B------:R-:W-:Y:S01]  /*16410*/  HMMA.16816.F32 R16, R100, R30, R136 ;  /* 0x0000001e6410723c */ /* 0x000fe20000001888 */
[----:B------:R-:W-:Y:S02]  /*16420*/  FSEL R151, R151, -INF , !P2 ;  /* 0xff80000097977808 */ /* 0x000fe40005000000 */
[----:B------:R-:W-:Y:S02]  /*16430*/  FSEL R136, R15, -INF , !P1 ;  /* 0xff8000000f887808 */ /* 0x000fe40004800000 */
[C---:B------:R-:W-:Y:S02]  /*16440*/  ISETP.GE.AND P2, PT, R13.reuse, R212, PT ;  /* 0x000000d40d00720c */ /* 0x040fe40003f46270 */
[----:B------:R-:W-:-:S02]  /*16450*/  ISETP.GE.AND P1, PT, R13, R211, PT ;  /* 0x000000d30d00720c */ /* 0x000fc40003f26270 */
[----:B------:R-:W-:Y:S02]  /*16460*/  I2FP.F32.S32 R13, R13 ;  /* 0x0000000d000d7245 */ /* 0x000fe40000201400 */
[C---:B------:R-:W-:Y:S02]  /*16470*/  LOP3.LUT R14, R104.reuse, 0xa1, RZ, 0xfc, !PT ;  /* 0x000000a1680e7812 */ /* 0x040fe400078efcff */
[----:B-1----:R-:W-:Y:S01]  /*16480*/  LOP3.LUT R2, R104, 0xa9, RZ, 0xfc, !PT ;  /* 0x000000a968027812 */ /* 0x002fe200078efcff */
[C---:B------:R-:W-:Y:S01]  /*16490*/  FFMA.FTZ R60, R13.reuse, UR5, R4 ;  /* 0x000000050d3c7c23 */ /* 0x040fe20008010004 */
[----:B------:R-:W-:Y:S01]  /*164a0*/  FSEL R62, R62, -INF , !P4 ;  /* 0xff8000003e3e7808 */ /* 0x000fe20006000000 */
[----:B------:R-:W-:Y:S01]  /*164b0*/  FFMA.FTZ R6, R13, UR5, R6 ;  /* 0x000000050d067c23 */ /* 0x000fe20008010006 */
[----:B------:R-:W-:Y:S02]  /*164c0*/  FSEL R58, R10, -INF , !P5 ;  /* 0xff8000000a3a7808 */ /* 0x000fe40006800000 */
[----:B------:R-:W-:-:S02]  /*164d0*/  FSEL R163, R163, -INF , !P6 ;  /* 0xff800000a3a37808 */ /* 0x000fc40007000000 */
[----:B------:R-:W-:Y:S02]  /*164e0*/  FSEL R140, R140, -INF , !P3 ;  /* 0xff8000008c8c7808 */ /* 0x000fe40005800000 */
[CC--:B------:R-:W-:Y:S02]  /*164f0*/  ISETP.GE.AND P4, PT, R2.reuse, R212.reuse, PT ;  /* 0x000000d40200720c */ /* 0x0c0fe40003f86270 */
[-C--:B------:R-:W-:Y:S02]  /*16500*/  ISETP.GE.AND P5, PT, R2, R211.reuse, PT ;  /* 0x000000d30200720c */ /* 0x080fe40003fa6270 */
[C---:B------:R-:W-:Y:S02]  /*16510*/  ISETP.GE.AND P6, PT, R14.reuse, R212, PT ;  /* 0x000000d40e00720c */ /* 0x040fe40003fc6270 */
[----:B------:R-:W-:Y:S01]  /*16520*/  ISETP.GE.AND P3, PT, R14, R211, PT ;  /* 0x000000d30e00720c */ /* 0x000fe20003f66270 */
[----:B--2---:R-:W-:Y:S01]  /*16530*/  HMMA.16816.F32 R132, R100, R24, R132 ;  /* 0x000000186484723c */ /* 0x004fe20000001884 */
[----:B------:R-:W-:-:S02]  /*16540*/  I2FP.F32.S32 R2, R2 ;  /* 0x0000000200027245 */ /* 0x000fc40000201400 */
[----:B------:R-:W-:Y:S02]  /*16550*/  LOP3.LUT R4, R104, 0xb1, RZ, 0xfc, !PT ;  /* 0x000000b168047812 */ /* 0x000fe400078efcff */
[----:B------:R-:W-:Y:S01]  /*16560*/  I2FP.F32.S32 R14, R14 ;  /* 0x0000000e000e7245 */ /* 0x000fe20000201400 */
[----:B------:R-:W-:Y:S01]  /*16570*/  FFMA.FTZ R59, R2, UR5, R5 ;  /* 0x00000005023b7c23 */ /* 0x000fe20008010005 */
[----:B------:R-:W-:Y:S01]  /*16580*/  LOP3.LUT R8, R104, 0xb0, RZ, 0xfc, !PT ;  /* 0x000000b068087812 */ /* 0x000fe200078efcff */
[----:B------:R-:W-:Y:S01]  /*16590*/  FFMA.FTZ R7, R2, UR5, R7 ;  /* 0x0000000502077c23 */ /* 0x000fe20008010007 */
[----:B------:R-:W-:Y:S01]  /*165a0*/  FSEL R60, R60, -INF , !P2 ;  /* 0xff8000003c3c7808 */ /* 0x000fe20005000000 */
[----:B------:R-:W-:Y:S01]  /*165b0*/  FFMA.FTZ R9, R14, UR5, R9 ;  /* 0x000000050e097c23 */ /* 0x000fe20008010009 */
[----:B------:R-:W-:Y:S01]  /*165c0*/  FSEL R56, R6, -INF , !P1 ;  /* 0xff80000006387808 */ /* 0x000fe20004800000 */
[----:B------:R-:W-:Y:S01]  /*165d0*/  FFMA.FTZ R11, R14, UR5, R11 ;  /* 0x000000050e0b7c23 */ /* 0x000fe2000801000b */
[C---:B------:R-:W-:Y:S01]  /*165e0*/  ISETP.GE.AND P2, PT, R4.reuse, R212, PT ;  /* 0x000000d40400720c */ /* 0x040fe20003f46270 */
[----:B------:R-:W-:Y:S01]  /*165f0*/  HMMA.16816.F32 R128, R100, R26, R128 ;  /* 0x0000001a6480723c */ /* 0x000fe20000001880 */
[----:B------:R-:W-:-:S02]  /*16600*/  ISETP.GE.AND P1, PT, R4, R211, PT ;  /* 0x000000d30400720c */ /* 0x000fc40003f26270 */
[----:B------:R-:W-:Y:S02]  /*16610*/  I2FP.F32.S32 R4, R4 ;  /* 0x0000000400047245 */ /* 0x000fe40000201400 */
[----:B------:R-:W-:Y:S02]  /*16620*/  I2FP.F32.S32 R5, R8 ;  /* 0x0000000800057245 */ /* 0x000fe40000201400 */
[----:B------:R-:W-:Y:S01]  /*16630*/  FSEL R61, R9, -INF , !P6 ;  /* 0xff800000093d7808 */ /* 0x000fe20007000000 */
[C---:B------:R-:W-:Y:S01]  /*16640*/  FFMA.FTZ R69, R4.reuse, UR5, R157 ;  /* 0x0000000504457c23 */ /* 0x040fe2000801009d */
[----:B------:R-:W-:Y:S01]  /*16650*/  FFMA.FTZ R64, R4, UR5, R159 ;  /* 0x0000000504407c23 */ /* 0x000fe2000801009f */
[----:B------:R-:W-:Y:S01]  /*16660*/  FSEL R57, R11, -INF , !P3 ;  /* 0xff8000000b397808 */ /* 0x000fe20005800000 */
[C---:B------:R-:W-:Y:S01]  /*16670*/  FFMA.FTZ R70, R5.reuse, UR5, R156 ;  /* 0x0000000505467c23 */ /* 0x040fe2000801009c */
[----:B------:R-:W-:Y:S01]  /*16680*/  FFMA.FTZ R65, R5, UR5, R158 ;  /* 0x0000000505417c23 */ /* 0x000fe2000801009e */
[----:B------:R-:W-:-:S02]  /*16690*/  ISETP.GE.AND P6, PT, R8, R212, PT ;  /* 0x000000d40800720c */ /* 0x000fc40003fc6270 */
[----:B------:R-:W-:Y:S02]  /*166a0*/  ISETP.GE.AND P3, PT, R8, R211, PT ;  /* 0x000000d30800720c */ /* 0x000fe40003f66270 */
[C---:B------:R-:W-:Y:S02]  /*166b0*/  LOP3.LUT R5, R104.reuse, 0xc0, RZ, 0xfc, !PT ;  /* 0x000000c068057812 */ /* 0x040fe400078efcff */
[C---:B------:R-:W-:Y:S02]  /*166c0*/  LOP3.LUT R4, R104.reuse, 0xb8, RZ, 0xfc, !PT ;  /* 0x000000b868047812 */ /* 0x040fe400078efcff */
[----:B------:R-:W-:Y:S02]  /*166d0*/  LOP3.LUT R2, R104, 0xb9, RZ, 0xfc, !PT ;  /* 0x000000b968027812 */ /* 0x000fe400078efcff */
[----:B------:R-:W-:Y:S02]  /*166e0*/  FSEL R69, R69, -INF , !P2 ;  /* 0xff80000045457808 */ /* 0x000fe40005000000 */
[----:B------:R-:W-:-:S02]  /*166f0*/  FSEL R64, R64, -INF , !P1 ;  /* 0xff80000040407808 */ /* 0x000fc40004800000 */
[----:B------:R-:W-:Y:S02]  /*16700*/  FSEL R66, R7, -INF , !P5 ;  /* 0xff80000007427808 */ /* 0x000fe40006800000 */
[----:B------:R-:W-:Y:S02]  /*16710*/  FSEL R70, R70, -INF , !P6 ;  /* 0xff80000046467808 */ /* 0x000fe40007000000 */
[----:B------:R-:W-:Y:S02]  /*16720*/  FSEL R65, R65, -INF , !P3 ;  /* 0xff80000041417808 */ /* 0x000fe40005800000 */
[C---:B------:R-:W-:Y:S01]  /*16730*/  ISETP.GE.AND P2, PT, R5.reuse, R212, PT ;  /* 0x000000d40500720c */ /* 0x040fe20003f46270 */
[----:B------:R-:W-:Y:S01]  /*16740*/  BAR.SYNC.DEFER_BLOCKING 0x0 ;  /* 0x0000000000007b1d */ /* 0x000fe20000010000 */
[----:B------:R-:W-:Y:S02]  /*16750*/  ISETP.GE.AND P1, PT, R5, R211, PT ;  /* 0x000000d30500720c */ /* 0x000fe40003f26270 */
[----:B------:R-:W-:-:S02]  /*16760*/  I2FP.F32.S32 R7, R4 ;  /* 0x0000000400077245 */ /* 0x000fc40000201400 */
[C---:B------:R-:W-:Y:S02]  /*16770*/  ISETP.GE.AND P6, PT, R2.reuse, R212, PT ;  /* 0x000000d40200720c */ /* 0x040fe40003fc6270 */
[----:B------:R-:W-:Y:S01]  /*16780*/  ISETP.GE.AND P3, PT, R2, R211, PT ;  /* 0x000000d30200720c */ /* 0x000fe20003f66270 */
[C---:B------:R-:W-:Y:S01]  /*16790*/  FFMA.FTZ R44, R7.reuse, UR5, R44 ;  /* 0x00000005072c7c23 */ /* 0x040fe2000801002c */
[----:B------:R-:W-:Y:S01]  /*167a0*/  I2FP.F32.S32 R5, R5 ;  /* 0x0000000500057245 */ /* 0x000fe20000201400 */
[----:B------:R-:W-:Y:S01]  /*167b0*/  FFMA.FTZ R46, R7, UR5, R46 ;  /* 0x00000005072e7c23 */ /* 0x000fe2000801002e */
[----:B------:R-:W-:Y:S02]  /*167c0*/  I2FP.F32.S32 R2, R2 ;  /* 0x0000000200027245 */ /* 0x000fe40000201400 */
[----:B------:R-:W-:Y:S01]  /*167d0*/  FSEL R59, R59, -INF , !P4 ;  /* 0xff8000003b3b7808 */ /* 0x000fe20006000000 */
[C---:B------:R-:W-:Y:S01]  /*167e0*/  FFMA.FTZ R36, R5.reuse, UR5, R36 ;  /* 0x0000000505247c23 */ /* 0x040fe20008010024 */
[----:B------:R-:W-:Y:S01]  /*167f0*/  FFMA.FTZ R38, R5, UR5, R38 ;  /* 0x0000000505267c23 */ /* 0x000fe20008010026 */
[----:B------:R-:W-:Y:S01]  /*16800*/  ISETP.GE.AND P4, PT, R4, R212, PT ;  /* 0x000000d40400720c */ /* 0x000fe20003f86270 */
[----:B------:R-:W-:Y:S01]  /*16810*/  FFMA.FTZ R45, R2, UR5, R45 ;  /* 0x00000005022d7c23 */ /* 0x000fe2000801002d */
[----:B------:R-:W-:Y:S01]  /*16820*/  ISETP.GE.AND P5, PT, R4, R211, PT ;  /* 0x000000d30400720c */ /* 0x000fe20003fa6270 */
[----:B------:R-:W-:Y:S01]  /*16830*/  FFMA.FTZ R47, R2, UR5, R47 ;  /* 0x00000005022f7c23 */ /* 0x000fe2000801002f */
[----:B------:R-:W-:-:S02]  /*16840*/  LOP3.LUT R4, R104, 0xc1, RZ, 0xfc, !PT ;  /* 0x000000c168047812 */ /* 0x000fc400078efcff */
[C---:B------:R-:W-:Y:S02]  /*16850*/  LOP3.LUT R2, R104.reuse, 0xc9, RZ, 0xfc, !PT ;  /* 0x000000c968027812 */ /* 0x040fe400078efcff */
[----:B------:R-:W-:Y:S02]  /*16860*/  LOP3.LUT R7, R104, 0xc8, RZ, 0xfc, !PT ;  /* 0x000000c868077812 */ /* 0x000fe400078efcff */
[----:B------:R-:W-:Y:S02]  /*16870*/  FSEL R68, R44, -INF , !P4 ;  /* 0xff8000002c447808 */ /* 0x000fe40006000000 */
[----:B------:R-:W-:Y:S02]  /*16880*/  FSEL R63, R46, -INF , !P5 ;  /* 0xff8000002e3f7808 */ /* 0x000fe40006800000 */
[----:B------:R-:W-:Y:S02]  /*16890*/  FSEL R78, R36, -INF , !P2 ;  /* 0xff800000244e7808 */ /* 0x000fe40005000000 */
[----:B------:R-:W-:-:S02]  /*168a0*/  FSEL R73, R38, -INF , !P1 ;  /* 0xff80000026497808 */ /* 0x000fc40004800000 */
[CC--:B------:R-:W-:Y:S02]  /*168b0*/  ISETP.GE.AND P4, PT, R4.reuse, R212.reuse, PT ;  /* 0x000000d40400720c */ /* 0x0c0fe40003f86270 */
[----:B------:R-:W-:Y:S02]  /*168c0*/  FSEL R67, R45, -INF , !P6 ;  /* 0xff8000002d437808 */ /* 0x000fe40007000000 */
[-C--:B------:R-:W-:Y:S02]  /*168d0*/  ISETP.GE.AND P5, PT, R4, R211.reuse, PT ;  /* 0x000000d30400720c */ /* 0x080fe40003fa6270 */
[----:B------:R-:W-:Y:S02]  /*168e0*/  FSEL R74, R47, -INF , !P3 ;  /* 0xff8000002f4a7808 */ /* 0x000fe40005800000 */
[C---:B------:R-:W-:Y:S02]  /*168f0*/  ISETP.GE.AND P2, PT, R2.reuse, R212, PT ;  /* 0x000000d40200720c */ /* 0x040fe40003f46270 */
[----:B------:R-:W-:-:S02]  /*16900*/  ISETP.GE.AND P1, PT, R2, R211, PT ;  /* 0x000000d30200720c */ /* 0x000fc40003f26270 */
[----:B------:R-:W-:Y:S02]  /*16910*/  I2FP.F32.S32 R4, R4 ;  /* 0x0000000400047245 */ /* 0x000fe40000201400 */
[C---:B------:R-:W-:Y:S02]  /*16920*/  ISETP.GE.AND P6, PT, R7.reuse, R212, PT ;  /* 0x000000d40700720c */ /* 0x040fe40003fc6270 */
[----:B------:R-:W-:Y:S01]  /*16930*/  ISETP.GE.AND P3, PT, R7, R211, PT ;  /* 0x000000d30700720c */ /* 0x000fe20003f66270 */
[C---:B------:R-:W-:Y:S01]  /*16940*/  FFMA.FTZ R37, R4.reuse, UR5, R37 ;  /* 0x0000000504257c23 */ /* 0x040fe20008010025 */
[----:B------:R-:W-:Y:S01]  /*16950*/  I2FP.F32.S32 R2, R2 ;  /* 0x0000000200027245 */ /* 0x000fe20000201400 */
[----:B------:R-:W-:Y:S01]  /*16960*/  FFMA.FTZ R39, R4, UR5, R39 ;  /* 0x0000000504277c23 */ /* 0x000fe20008010027 */
[----:B------:R-:W-:Y:S02]  /*16970*/  I2FP.F32.S32 R7, R7 ;  /* 0x0000000700077245 */ /* 0x000fe40000201400 */
[----:B------:R-:W-:Y:S01]  /*16980*/  LOP3.LUT R5, R104, 0xd0, RZ, 0xfc, !PT ;  /* 0x000000d068057812 */ /* 0x000fe200078efcff */
[C---:B------:R-:W-:Y:S01]  /*16990*/  FFMA.FTZ R75, R2.reuse, UR5, R145 ;  /* 0x00000005024b7c23 */ /* 0x040fe20008010091 */
[----:B------:R-:W-:Y:S01]  /*169a0*/  FFMA.FTZ R87, R2, UR5, R147 ;  /* 0x0000000502577c23 */ /* 0x000fe20008010093 */
[C---:B------:R-:W-:Y:S01]  /*169b0*/  FFMA.FTZ R76, R7.reuse, UR5, R144 ;  /* 0x00000005074c7c23 */ /* 0x040fe20008010090 */
[----:B------:R-:W-:Y:S01]  /*169c0*/  FFMA.FTZ R71, R7, UR5, R146 ;  /* 0x0000000507477c23 */ /* 0x000fe20008010092 */
[----:B------:R-:W-:-:S02]  /*169d0*/  LOP3.LUT R7, R104, 0xd8, RZ, 0xfc, !PT ;  /* 0x000000d868077812 */ /* 0x000fc400078efcff */
[----:B------:R-:W-:Y:S02]  /*169e0*/  LOP3.LUT R4, R104, 0xd1, RZ, 0xfc, !PT ;  /* 0x000000d168047812 */ /* 0x000fe400078efcff */
[----:B------:R-:W-:Y:S02]  /*169f0*/  FSEL R77, R37, -INF , !P4 ;  /* 0xff800000254d7808 */ /* 0x000fe40006000000 */
[----:B------:R-:W-:Y:S02]  /*16a00*/  FSEL R72, R39, -INF , !P5 ;  /* 0xff80000027487808 */ /* 0x000fe40006800000 */
[----:B------:R-:W-:Y:S02]  /*16a10*/  FSEL R75, R75, -INF , !P2 ;  /* 0xff8000004b4b7808 */ /* 0x000fe40005000000 */
[----:B------:R-:W-:Y:S02]  /*16a20*/  FSEL R87, R87, -INF , !P1 ;  /* 0xff80000057577808 */ /* 0x000fe40004800000 */
[----:B------:R-:W-:-:S02]  /*16a30*/  ISETP.GE.AND P4, PT, R5, R212, PT ;  /* 0x000000d40500720c */ /* 0x000fc40003f86270 */
[----:B------:R-:W-:Y:S02]  /*16a40*/  FSEL R76, R76, -INF , !P6 ;  /* 0xff8000004c4c7808 */ /* 0x000fe40007000000 */
[-C--:B------:R-:W-:Y:S02]  /*16a50*/  ISETP.GE.AND P5, PT, R5, R211.reuse, PT ;  /* 0x000000d30500720c */ /* 0x080fe40003fa6270 */
[----:B------:R-:W-:Y:S02]  /*16a60*/  FSEL R71, R71, -INF , !P3 ;  /* 0xff80000047477808 */ /* 0x000fe40005800000 */
[C---:B------:R-:W-:Y:S02]  /*16a70*/  ISETP.GE.AND P2, PT, R7.reuse, R212, PT ;  /* 0x000000d40700720c */ /* 0x040fe40003f46270 */
        /* <DEDUP_REMOVED lines=13> */
[C---:B------:R-:W-:Y:S01]  /*16b50*/  LOP3.LUT R2, R104.reuse, 0xe1, RZ, 0xfc, !PT ;  /* 0x000000e168027812 */ /* 0x040fe200078efcff */
[----:B------:R-:W-:Y:S01]  /*16b60*/  FFMA.FTZ R7, R107, UR5, R88 ;  /* 0x000000056b077c23 */ /* 0x000fe20008010058 */
[----:B------:R-:W-:-:S02]  /*16b70*/  LOP3.LUT R4, R104, 0xd9, RZ, 0xfc, !PT ;  /* 0x000000d968047812 */ /* 0x000fc400078efcff */
[----:B------:R-:W-:Y:S02]  /*16b80*/  FSEL R86, R22, -INF , !P5 ;  /* 0xff80000016567808 */ /* 0x000fe40006800000 */
[----:B------:R-:W-:Y:S02]  /*16b90*/  FSEL R96, R16, -INF , !P2 ;  /* 0xff80000010607808 */ /* 0x000fe40005000000 */
[----:B------:R-:W-:Y:S02]  /*16ba0*/  FSEL R84, R18, -INF , !P1 ;  /* 0xff80000012547808 */ /* 0x000fe40004800000 */
[----:B------:R-:W-:Y:S02]  /*16bb0*/  FSEL R98, R20, -INF , !P4 ;  /* 0xff80000014627808 */ /* 0x000fe40006000000 */
[----:B------:R-:W-:Y:S02]  /*16bc0*/  FSEL R97, R21, -INF , !P6 ;  /* 0xff80000015617808 */ /* 0x000fe40007000000 */
[----:B------:R-:W-:-:S02]  /*16bd0*/  ISETP.GE.AND P0, PT, R5, R212, PT ;  /* 0x000000d40500720c */ /* 0x000fc40003f06270 */
[-C--:B------:R-:W-:Y:S02]  /*16be0*/  ISETP.GE.AND P5, PT, R5, R211.reuse, PT ;  /* 0x000000d30500720c */ /* 0x080fe40003fa6270 */
[CC--:B------:R-:W-:Y:S02]  /*16bf0*/  ISETP.GE.AND P1, PT, R2.reuse, R212.reuse, PT ;  /* 0x000000d40200720c */ /* 0x0c0fe40003f26270 */
[-C--:B------:R-:W-:Y:S02]  /*16c00*/  ISETP.GE.AND P2, PT, R2, R211.reuse, PT ;  /* 0x000000d30200720c */ /* 0x080fe40003f46270 */
[C---:B------:R-:W-:Y:S02]  /*16c10*/  ISETP.GE.AND P4, PT, R4.reuse, R212, PT ;  /* 0x000000d40400720c */ /* 0x040fe40003f86270 */
[----:B------:R-:W-:Y:S02]  /*16c20*/  ISETP.GE.AND P6, PT, R4, R211, PT ;  /* 0x000000d30400720c */ /* 0x000fe40003fc6270 */
[----:B------:R-:W-:-:S02]  /*16c30*/  I2FP.F32.S32 R5, R5 ;  /* 0x0000000500057245 */ /* 0x000fc40000201400 */
[----:B------:R-:W-:Y:S02]  /*16c40*/  I2FP.F32.S32 R2, R2 ;  /* 0x0000000200027245 */ /* 0x000fe40000201400 */
[----:B------:R-:W-:Y:S01]  /*16c50*/  I2FP.F32.S32 R4, R4 ;  /* 0x0000000400047245 */ /* 0x000fe20000201400 */
[C---:B------:R-:W-:Y:S01]  /*16c60*/  FFMA.FTZ R94, R5.reuse, UR5, R132 ;  /* 0x00000005055e7c23 */ /* 0x040fe20008010084 */
[----:B------:R-:W-:Y:S01]  /*16c70*/  FFMA.FTZ R82, R5, UR5, R134 ;  /* 0x0000000505527c23 */ /* 0x000fe20008010086 */
[----:B------:R-:W-:Y:S01]  /*16c80*/  FFMA.FTZ R93, R2, UR5, R133 ;  /* 0x00000005025d7c23 */ /* 0x000fe20008010085 */
[----:B------:R-:W-:Y:S01]  /*16c90*/  LOP3.LUT R100, R104, 0xe9, RZ, 0xfc, !PT ;  /* 0x000000e968647812 */ /* 0x000fe200078efcff */
[----:B------:R-:W-:Y:S01]  /*16ca0*/  FFMA.FTZ R17, R4, UR5, R17 ;  /* 0x0000000504117c23 */ /* 0x000fe20008010011 */
[----:B------:R-:W-:Y:S01]  /*16cb0*/  LOP3.LUT R5, R104, 0xe8, RZ, 0xfc, !PT ;  /* 0x000000e868057812 */ /* 0x000fe200078efcff */
[----:B------:R-:W-:Y:S01]  /*16cc0*/  FFMA.FTZ R19, R4, UR5, R19 ;  /* 0x0000000504137c23 */ /* 0x000fe20008010013 */
[----:B------:R-:W-:Y:S01]  /*16cd0*/  FFMA.FTZ R81, R2, UR5, R135 ;  /* 0x0000000502517c23 */ /* 0x000fe20008010087 */
        /* <DEDUP_REMOVED lines=18> */
[----:B------:R-:W-:-:S02]  /*16e00*/  I2FP.F32.S32 R99, R99 ;  /* 0x0000006300637245 */ /* 0x000fc40000201400 */
[C---:B------:R-:W-:Y:S02]  /*16e10*/  LOP3.LUT R4, R104.reuse, 0xf1, RZ, 0xfc, !PT ;  /* 0x000000f168047812 */ /* 0x040fe400078efcff */
[----:B------:R-:W-:Y:S01]  /*16e20*/  LOP3.LUT R2, R104, 0xf9, RZ, 0xfc, !PT ;  /* 0x000000f968027812 */ /* 0x000fe200078efcff */
[C---:B------:R-:W-:Y:S01]  /*16e30*/  FFMA.FTZ R102, R99.reuse, UR5, R124 ;  /* 0x0000000563667c23 */ /* 0x040fe2000801007c */
[----:B------:R-:W-:Y:S01]  /*16e40*/  FSEL R82, R82, -INF , !P5 ;  /* 0xff80000052527808 */ /* 0x000fe20006800000 */
[----:B------:R-:W-:Y:S01]  /*16e50*/  FFMA.FTZ R99, R99, UR5, R126 ;  /* 0x0000000563637c23 */ /* 0x000fe2000801007e */
[----:B------:R-:W-:Y:S02]  /*16e60*/  FSEL R92, R92, -INF , !P3 ;  /* 0xff8000005c5c7808 */ /* 0x000fe40005800000 */
[----:B------:R-:W-:Y:S02]  /*16e70*/  FSEL R80, R80, -INF , !P4 ;  /* 0xff80000050507808 */ /* 0x000fe40006000000 */
[----:B------:R-:W-:-:S02]  /*16e80*/  FSEL R100, R100, -INF , !P1 ;  /* 0xff80000064647808 */ /* 0x000fc40004800000 */
[CC--:B------:R-:W-:Y:S02]  /*16e90*/  ISETP.GE.AND P5, PT, R4.reuse, R212.reuse, PT ;  /* 0x000000d40400720c */ /* 0x0c0fe40003fa6270 */
[-C--:B------:R-:W-:Y:S02]  /*16ea0*/  ISETP.GE.AND P4, PT, R4, R211.reuse, PT ;  /* 0x000000d30400720c */ /* 0x080fe40003f86270 */
[C---:B------:R-:W-:Y:S02]  /*16eb0*/  ISETP.GE.AND P3, PT, R2.reuse, R212, PT ;  /* 0x000000d40200720c */ /* 0x040fe40003f66270 */
[----:B------:R-:W-:Y:S02]  /*16ec0*/  ISETP.GE.AND P1, PT, R2, R211, PT ;  /* 0x000000d30200720c */ /* 0x000fe40003f26270 */
[----:B------:R-:W-:Y:S02]  /*16ed0*/  I2FP.F32.S32 R4, R4 ;  /* 0x0000000400047245 */ /* 0x000fe40000201400 */
[----:B------:R-:W-:-:S02]  /*16ee0*/  I2FP.F32.S32 R2, R2 ;  /* 0x0000000200027245 */ /* 0x000fc40000201400 */
[----:B------:R-:W-:Y:S01]  /*16ef0*/  FSEL R99, R99, -INF , !P2 ;  /* 0xff80000063637808 */ /* 0x000fe20005000000 */
[----:B------:R-:W-:Y:S01]  /*16f00*/  FFMA.FTZ R103, R4, UR5, R125 ;  /* 0x0000000504677c23 */ /* 0x000fe2000801007d */
[----:B------:R-:W-:Y:S01]  /*16f10*/  ISETP.GE.AND P2, PT, R104, R212, PT ;  /* 0x000000d46800720c */ /* 0x000fe20003f46270 */
[----:B------:R-:W-:Y:S01]  /*16f20*/  FFMA.FTZ R104, R4, UR5, R127 ;  /* 0x0000000504687c23 */ /* 0x000fe2000801007f */
[C---:B------:R-:W-:Y:S01]  /*16f30*/  FFMA.FTZ R101, R2.reuse, UR5, R121 ;  /* 0x0000000502657c23 */ /* 0x040fe20008010079 */
[----:B------:R-:W-:Y:S01]  /*16f40*/  FFMA.FTZ R88, R2, UR5, R123 ;  /* 0x0000000502587c23 */ /* 0x000fe2000801007b */
[----:B------:R-:W-:Y:S02]  /*16f50*/  FSEL R91, R91, -INF , !P0 ;  /* 0xff8000005b5b7808 */ /* 0x000fe40004000000 */
[----:B------:R-:W-:Y:S02]  /*16f60*/  ISETP.NE.AND P0, PT, R0, RZ, PT ;  /* 0x000000ff0000720c */ /* 0x000fe40003f05270 */
[----:B------:R-:W-:-:S02]  /*16f70*/  FSEL R102, R102, -INF , !P6 ;  /* 0xff80000066667808 */ /* 0x000fc40007000000 */
        /* <DEDUP_REMOVED lines=19> */
.L_x_3803:
        /* <DEDUP_REMOVED lines=33> */
[----:B------:R-:W-:Y:S01]  /*172c0*/  LOP3.LUT R9, RZ, R0, RZ, 0x33, !PT ;  /* 0x00000000ff097212 */ /* 0x000fe200078e33ff */
[----:B------:R-:W2:Y:S01]  /*172d0*/  LDCU.64 UR10, c[0x0][0x3a0] ;  /* 0x00007400ff0a77ac */ /* 0x000ea20008000a00 */
        /* <DEDUP_REMOVED lines=26> */
.L_x_3804:
        /* <DEDUP_REMOVED lines=13> */
[-C--:B------:R-:W-:Y:S01]  /*17550*/  IADD3 R12, P2, PT, R14, R2.reuse, RZ ;  /* 0x000000020e0c7210 */ /* 0x080fe20007f5e0ff */
[----:B------:R-:W-:Y:S02]  /*17560*/  @!P1 IMAD.MOV.U32 R21, RZ, RZ, R229 ;  /* 0x000000ffff159224 */ /* 0x000fe400078e00e5 */
        /* <DEDUP_REMOVED lines=25> */
[----:B-1----:R-:W-:-:S03]  /*17700*/  IADD3 R20, P3, PT, R18, R2, RZ ;  /* 0x0000000212147210 */ /* 0x002fc60007f7e0ff */
[----:B------:R2:W-:Y:S01]  /*17710*/  @P1 STS.128 [R3+0x3800], RZ ;  /* 0x003800ff03001388 */ /* 0x0005e20000000c00 */
[-C--:B------:R-:W-:Y:S01]  /*17720*/  IADD3 R22, P2, PT, R20, R2.reuse, RZ ;  /* 0x0000000214167210 */ /* 0x080fe20007f5e0ff */
[--C-:B------:R-:W-:Y:S02]  /*17730*/  IMAD.X R21, R19, 0x1, R0.reuse, P3 ;  /* 0x0000000113157824 */ /* 0x100fe400018e0600 */
[----:B------:R-:W-:Y:S01]  /*17740*/  @!PT LDS RZ, [RZ] ;  /* 0x00000000fffff984 */ /* 0x000fe20000000800 */
[----:B------:R-:W-:Y:S01]  /*17750*/  @!PT LDS RZ, [RZ] ;  /* 0x00000000fffff984 */ /* 0x000fe20000000800 */
[----:B------:R-:W-:Y:S01]  /*17760*/  @!PT LDS RZ, [RZ] ;  /* 0x00000000fffff984 */ /* 0x000fe20000000800 */
[----:B------:R1:W-:Y:S01]  /*17770*/  @!P1 LDGSTS.E.BYPASS.LTC128B.128 [R3+0x4000], desc[UR6][R14.64] ;  /* 0x040000000e039fae */ /* 0x0003e2000b981a06 */
[----:B---3--:R-:W-:Y:S01]  /*17780*/  IADD3 R10, P3, PT, R22, R2, RZ ;  /* 0x00000002160a7210 */ /* 0x008fe20007f7e0ff */
[--C-:B------:R-:W-:Y:S02]  /*17790*/  IMAD.X R23, R21, 0x1, R0.reuse, P2 ;  /* 0x0000000115177824 */ /* 0x100fe400010e0600 */
[----:B------:R2:W-:Y:S02]  /*177a0*/  @P1 STS.128 [R3+0x4000], RZ ;  /* 0x004000ff03001388 */ /* 0x0005e40000000c00 */
[----:B------:R-:W-:-:S02]  /*177b0*/  IMAD.X R11, R23, 0x1, R0, P3 ;  /* 0x00000001170b7824 */ /* 0x000fc400018e0600 */
        /* <DEDUP_REMOVED lines=18> */
[----:B-1----:R-:W-:-:S03]  /*178e0*/  IADD3 R14, P2, PT, R16, R2, RZ ;  /* 0x00000002100e7210 */ /* 0x002fc60007f5e0ff */
[----:B------:R2:W-:Y:S04]  /*178f0*/  @P1 STS.128 [R3+0x5800], RZ ;  /* 0x005800ff03001388 */ /* 0x0005e80000000c00 */
[----:B------:R-:W-:Y:S01]  /*17900*/  @!PT LDS RZ, [RZ] ;  /* 0x00000000fffff984 */ /* 0x000fe20000000800 */
[----:B------:R-:W-:Y:S01]  /*17910*/  @!PT LDS RZ, [RZ] ;  /* 0x00000000fffff984 */ /* 0x000fe20000000800 */
[----:B------:R-:W-:Y:S01]  /*17920*/  @!PT LDS RZ, [RZ] ;  /* 0x00000000fffff984 */ /* 0x000fe20000000800 */
[----:B------:R2:W-:Y:S01]  /*17930*/  @!P1 LDGSTS.E.BYPASS.LTC128B.128 [R3+0x6000], desc[UR6][R20.64] ;  /* 0x0600000014039fae */ /* 0x0005e2000b981a06 */
[--C-:B------:R-:W-:Y:S01]  /*17940*/  IMAD.X R15, R17, 0x1, R0.reuse, P2 ;  /* 0x00000001110f7824 */ /* 0x100fe200010e0600 */
[-C--:B---3--:R-:W-:Y:S02]  /*17950*/  IADD3 R12, P3, PT, R14, R2.reuse, RZ ;  /* 0x000000020e0c7210 */ /* 0x088fe40007f7e0ff */
[----:B------:R2:W-:Y:S04]  /*17960*/  @P1 STS.128 [R3+0x6000], RZ ;  /* 0x006000ff03001388 */ /* 0x0005e80000000c00 */
[----:B------:R-:W-:Y:S01]  /*17970*/  @!PT LDS RZ, [RZ] ;  /* 0x00000000fffff984 */ /* 0x000fe20000000800 */
[----:B------:R-:W-:Y:S01]  /*17980*/  @!PT LDS RZ, [RZ] ;  /* 0x00000000fffff984 */ /* 0x000fe20000000800 */
[----:B------:R-:W-:Y:S01]  /*17990*/  @!PT LDS RZ, [RZ] ;  /* 0x00000000fffff984 */ /* 0x000fe20000000800 */
[----:B------:R2:W-:Y:S01]  /*179a0*/  @!P1 LDGSTS.E.BYPASS.LTC128B.128 [R3+0x6800], desc[UR6][R22.64] ;  /* 0x0680000016039fae */ /* 0x0005e2000b981a06 */
[----:B------:R-:W-:Y:S01]  /*179b0*/  IMAD.X R13, R15, 0x1, R0, P3 ;  /* 0x000000010f0d7824 */ /* 0x000fe200018e0600 */
[----:B----4-:R-:W-:-:S02]  /*179c0*/  @!P1 IADD3 R4, P2, PT, R12, R2, RZ ;  /* 0x000000020c049210 */ /* 0x010fc40007f5e0ff */
        /* <DEDUP_REMOVED lines=33> */
.L_x_3802:
[----:B------:R-:W-:Y:S01]  /*17be0*/  FMNMX3.FTZ R0, R7, R105, R113, !PT ;  /* 0x0000006907007276 */ /* 0x000fe20007810071 */
        /* <DEDUP_REMOVED lines=77> */
[----:B-1----:R-:W-:Y:S01]  /*180c0*/  FMUL.FTZ R118, R2, UR10 ;  /* 0x0000000a02767c20 */ /* 0x002fe20008410000 */
[----:B---3--:R-:W-:-:S04]  /*180d0*/  FMNMX.FTZ R0, R5, R0, !PT ;  /* 0x0000000005007209 */ /* 0x008fc80007810000 */
[----:B------:R-:W-:Y:S02]  /*180e0*/  FSEL R118, R118, RZ, P1 ;  /* 0x000000ff76767208 */ /* 0x000fe40000800000 */
[----:B------:R-:W-:-:S03]  /*180f0*/  FSETP.NEU.FTZ.AND P1, PT, R0, -INF , PT ;  /* 0xff8000000000780b */ /* 0x000fc60003f3d000 */
[--C-:B------:R-:W-:Y:S01]  /*18100*/  FFMA.FTZ R117, R113, UR10, -R118.reuse ;  /* 0x0000000a71757c23 */ /* 0x100fe20008010876 */
[----:B------:R-:W-:Y:S01]  /*18110*/  FMUL.FTZ R113, R0, UR10 ;  /* 0x0000000a00717c20 */ /* 0x000fe20008410000 */
[--C-:B------:R-:W-:Y:S01]  /*18120*/  FFMA.FTZ R114, R111, UR10, -R118.reuse ;  /* 0x0000000a6f727c23 */ /* 0x100fe20008010876 */
[--C-:B------:R-:W-:Y:S01]  /*18130*/  FFMA.FTZ R116, R105, UR10, -R118.reuse ;  /* 0x0000000a69747c23 */ /* 0x100fe20008010876 */
[----:B------:R-:W-:Y:S01]  /*18140*/  IADD3 R105, PT, PT, R204, R107, RZ ;  /* 0x0000006bcc697210 */ /* 0x000fe20007ffe0ff */
[--C-:B------:R-:W-:Y:S01]  /*18150*/  FFMA.FTZ R115, R109, UR10, -R118.reuse ;  /* 0x0000000a6d737c23 */ /* 0x100fe20008010876 */
[----:B------:R-:W-:Y:S01]  /*18160*/  FSEL R113, R113, RZ, P1 ;  /* 0x000000ff71717208 */ /* 0x000fe20000800000 */
[--C-:B------:R-:W-:Y:S01]  /*18170*/  FFMA.FTZ R119, R7, UR10, -R118.reuse ;  /* 0x0000000a07777c23 */ /* 0x100fe20008010876 */
[----:B------:R-:W-:Y:S01]  /*18180*/  IADD3 R79, PT, PT, R192, R105, RZ ;  /* 0x00000069c04f7210 */ /* 0x000fe20007ffe0ff */
[----:B------:R-:W-:Y:S01]  /*18190*/  LDSM.16.MT88.4 R4, [R105+0xa000] ;  /* 0x00a000006904783b */ /* 0x000fe20000004200 */
[----:B------:R-:W-:Y:S01]  /*181a0*/  MUFU.EX2 R116, R116 ;  /* 0x0000007400747308 */ /* 0x000fe20000000800 */
[--C-:B------:R-:W-:Y:S01]  /*181b0*/  FFMA.FTZ R111, R106, UR10, -R113.reuse ;  /* 0x0000000a6a6f7c23 */ /* 0x100fe20008010871 */
[----:B------:R-:W-:Y:S01]  /*181c0*/  IADD3 R106, PT, PT, R192, R107, RZ ;  /* 0x0000006bc06a7210 */ /* 0x000fe20007ffe0ff */
[--C-:B------:R-:W-:Y:S01]  /*181d0*/  FFMA.FTZ R110, R110, UR10, -R113.reuse ;  /* 0x0000000a6e6e7c23 */ /* 0x100fe20008010871 */
[--C-:B------:R-:W-:Y:S01]  /*181e0*/  FFMA.FTZ R109, R112, UR10, -R113.reuse ;  /* 0x0000000a706d7c23 */ /* 0x100fe20008010871 */
[--C-:B------:R-:W-:Y:S01]  /*181f0*/  FFMA.FTZ R108, R108, UR10, -R113.reuse ;  /* 0x0000000a6c6c7c23 */ /* 0x100fe20008010871 */
[----:B------:R-:W-:Y:S01]  /*18200*/  LDSM.16.MT88.4 R44, [R79+0xa000] ;  /* 0x00a000004f2c783b */ /* 0x000fe20000004200 */
[--C-:B------:R-:W-:Y:S01]  /*18210*/  FFMA.FTZ R112, R245, UR10, -R118.reuse ;  /* 0x0000000af5707c23 */ /* 0x100fe20008010876 */
[----:B------:R-:W1:Y:S01]  /*18220*/  MUFU.EX2 R119, R119 ;  /* 0x0000007700777308 */ /* 0x000e620000000800 */
[--C-:B------:R-:W-:Y:S01]  /*18230*/  FFMA.FTZ R127, R243, UR10, -R118.reuse ;  /* 0x0000000af37f7c23 */ /* 0x100fe20008010876 */
[----:B------:R-:W2:Y:S01]  /*18240*/  LDSM.16.MT88.4 R12, [R106+0xa000] ;  /* 0x00a000006a0c783b */ /* 0x000ea20000004200 */
[--C-:B------:R-:W-:Y:S01]  /*18250*/  FFMA.FTZ R126, R241, UR10, -R118.reuse ;  /* 0x0000000af17e7c23 */ /* 0x100fe20008010876 */
[--C-:B------:R-:W-:Y:S01]  /*18260*/  FFMA.FTZ R123, R246, UR10, -R113.reuse ;  /* 0x0000000af67b7c23 */ /* 0x100fe20008010871 */
[--C-:B------:R-:W-:Y:S01]  /*18270*/  FFMA.FTZ R122, R122, UR10, -R113.reuse ;  /* 0x0000000a7a7a7c23 */ /* 0x100fe20008010871 */
[----:B------:R-:W3:Y:S01]  /*18280*/  LDSM.16.MT88.4 R28, [R106+0xa800] ;  /* 0x00a800006a1c783b */ /* 0x000ee20000004200 */
[--C-:B------:R-:W-:Y:S01]  /*18290*/  FFMA.FTZ R121, R244, UR10, -R113.reuse ;  /* 0x0000000af4797c23 */ /* 0x100fe20008010871 */
[----:B------:R-:W-:Y:S01]  /*182a0*/  MUFU.EX2 R117, R117 ;  /* 0x0000007500757308 */ /* 0x000fe20000000800 */
[--C-:B------:R-:W-:Y:S01]  /*182b0*/  FFMA.FTZ R120, R120, UR10, -R113.reuse ;  /* 0x0000000a78787c23 */ /* 0x100fe20008010871 */
[----:B------:R-:W4:Y:S01]  /*182c0*/  LDSM.16.MT88.4 R52, [R105+0xa800] ;  /* 0x00a800006934783b */ /* 0x000f220000004200 */
[--C-:B------:R-:W-:Y:S01]  /*182d0*/  FFMA.FTZ R125, R239, UR10, -R118.reuse ;  /* 0x0000000aef7d7c23 */ /* 0x100fe20008010876 */
[--C-:B------:R-:W-:Y:S01]  /*182e0*/  FFMA.FTZ R124, R235, UR10, -R118.reuse ;  /* 0x0000000aeb7c7c23 */ /* 0x100fe20008010876 */
[--C-:B------:R-:W-:Y:S01]  /*182f0*/  FFMA.FTZ R128, R233, UR10, -R118.reuse ;  /* 0x0000000ae9807c23 */ /* 0x100fe20008010876 */
[----:B------:R-:W5:Y:S01]  /*18300*/  LDSM.16.MT88.4 R48, [R79+0xa800] ;  /* 0x00a800004f30783b */ /* 0x000f620000004200 */
        /* <DEDUP_REMOVED lines=103> */
[----:B------:R-:W-:Y:S01]  /*18980*/  FFMA.FTZ R75, R75, UR10, -R118 ;  /* 0x0000000a4b4b7c23 */ /* 0x000fe20008010876 */
[--C-:B------:R-:W-:Y:S01]  /*18990*/  FFMA.FTZ R73, R73, UR10, -R113.reuse ;  /* 0x0000000a49497c23 */ /* 0x100fe20008010871 */
[----:B------:R-:W-:Y:S01]  /*189a0*/  MUFU.EX2 R125, R125 ;  /* 0x0000007d007d7308 */ /* 0x000fe20000000800 */
[C---:B------:R-:W-:Y:S01]  /*189b0*/  HMMA.16816.F32 R40, R36.reuse, R44, RZ ;  /* 0x0000002c2428723c */ /* 0x040fe200000018ff */
[----:B-1----:R-:W-:Y:S01]  /*189c0*/  F2FP.F16.F32.PACK_AB R44, R112, R115 ;  /* 0x00000073702c723e */ /* 0x002fe200000000ff */
[--C-:B------:R-:W-:Y:S01]  /*189d0*/  FFMA.FTZ R72, R72, UR10, -R113.reuse ;  /* 0x0000000a48487c23 */ /* 0x100fe20008010871 */
[----:B--2---:R-:W-:Y:S01]  /*189e0*/  F2FP.F16.F32.PACK_AB R45, R122, R123 ;  /* 0x0000007b7a2d723e */ /* 0x004fe200000000ff */
[--C-:B------:R-:W-:Y:S01]  /*189f0*/  FFMA.FTZ R71, R71, UR10, -R113.reuse ;  /* 0x0000000a47477c23 */ /* 0x100fe20008010871 */
[--C-:B------:R-:W-:Y:S01]  /*18a00*/  FFMA.FTZ R78, R87, UR10, -R113.reuse ;  /* 0x0000000a574e7c23 */ /* 0x100fe20008010871 */
        /* <DEDUP_REMOVED lines=30> */
[----:B------:R-:W-:Y:S01]  /*18bf0*/  FADD.FTZ R121, R120, R121 ;  /* 0x0000007978797221 */ /* 0x000fe20000010000 */
[--C-:B------:R-:W-:Y:S01]  /*18c00*/  FFMA.FTZ R92, R92, UR10, -R118.reuse ;  /* 0x0000000a5c5c7c23 */ /* 0x100fe20008010876 */
[--C-:B------:R-:W-:Y:S01]  /*18c10*/  FFMA.FTZ R91, R91, UR10, -R118.reuse ;  /* 0x0000000a5b5b7c23 */ /* 0x100fe20008010876 */
[----:B------:R-:W3:Y:S01]  /*18c20*/  MUFU.EX2 R131, R131 ;  /* 0x0000008300837308 */ /* 0x000ee20000000800 */
[--C-:B------:R-:W-:Y:S01]  /*18c30*/  FFMA.FTZ R82, R82, UR10, -R113.reuse ;  /* 0x0000000a52527c23 */ /* 0x100fe20008010871 */
[--C-:B------:R-:W-:Y:S01]  /*18c40*/  FFMA.FTZ R81, R81, UR10, -R113.reuse ;  /* 0x0000000a51517c23 */ /* 0x100fe20008010871 */
[C---:B------:R-:W-:Y:S01]  /*18c50*/  HMMA.16816.F32 R20, R44.reuse, R34, R20 ;  /* 0x000000222c14723c */ /* 0x040fe20000001814 */
[----:B------:R-:W2:Y:S01]  /*18c60*/  LDSM.16.MT88.4 R32, [R107+0xb000] ;  /* 0x00b000006b20783b */ /* 0x000ea20000004200 */
[----:B------:R-:W-:Y:S01]  /*18c70*/  FFMA.FTZ R80, R80, UR10, -R113 ;  /* 0x0000000a50507c23 */ /* 0x000fe20008010871 */
[--C-:B------:R-:W-:Y:S01]  /*18c80*/  FFMA.FTZ R90, R90, UR10, -R118.reuse ;  /* 0x0000000a5a5a7c23 */ /* 0x100fe20008010876 */
[----:B------:R-:W-:Y:S01]  /*18c90*/  FFMA.FTZ R241, R101, UR10, -R118 ;  /* 0x0000000a65f17c23 */ /* 0x000fe20008010876 */
[----:B------:R-:W-:Y:S03]  /*18ca0*/  MUFU.EX2 R132, R132 ;  /* 0x0000008400847308 */ /* 0x000fe60000000800 */
[C---:B----4-:R-:W-:Y:S05]  /*18cb0*/  HMMA.16816.F32 R8, R44.reuse, R52, R8 ;  /* 0x000000342c08723c */ /* 0x050fea0000001808 */
[----:B------:R-:W4:Y:S03]  /*18cc0*/  MUFU.EX2 R133, R133 ;  /* 0x0000008500857308 */ /* 0x000f260000000800 */
[C---:B------:R-:W-:Y:S01]  /*18cd0*/  HMMA.16816.F32 R4, R44.reuse, R54, R4 ;  /* 0x000000362c04723c */ /* 0x040fe20000001804 */
[----:B------:R-:W2:Y:S04]  /*18ce0*/  LDSM.16.MT88.4 R52, [R105+0xb000] ;  /* 0x00b000006934783b */ /* 0x000ea80000004200 */
[----:B------:R-:W-:Y:S03]  /*18cf0*/  MUFU.EX2 R135, R135 ;  /* 0x0000008700877308 */ /* 0x000fe60000000800 */
[C---:B-----5:R-:W-:Y:S05]  /*18d00*/  HMMA.16816.F32 R40, R44.reuse, R48, R40 ;  /* 0x000000302c28723c */ /* 0x060fea0000001828 */
[----:B------:R-:W5:Y:S03]  /*18d10*/  MUFU.EX2 R134, R134 ;  /* 0x0000008600867308 */ /* 0x000f660000000800 */
[----:B------:R-:W-:Y:S01]  /*18d20*/  HMMA.16816.F32 R36, R44, R50, R36 ;  /* 0x000000322c24723c */ /* 0x000fe20000001824 */
[----:B------:R-:W5:Y:S01]  /*18d30*/  LDSM.16.MT88.4 R48, [R79+0xb000] ;  /* 0x00b000004f30783b */ /* 0x000f620000004200 */
[----:B-1----:R-:W-:Y:S01]  /*18d40*/  F2FP.F16.F32.PACK_AB R44, R124, R125 ;  /* 0x0000007d7c2c723e */ /* 0x002fe200000000ff */
[----:B------:R-:W-:Y:S01]  /*18d50*/  FADD.FTZ R125, R125, R126 ;  /* 0x0000007e7d7d7221 */ /* 0x000fe20000010000 */
[----:B---3--:R-:W-:Y:S01]  /*18d60*/  F2FP.F16.F32.PACK_AB R45, R131, R130 ;  /* 0x00000082832d723e */ /* 0x008fe200000000ff */
[----:B------:R-:W-:Y:S01]  /*18d70*/  MUFU.EX2 R137, R137 ;  /* 0x0000008900897308 */ /* 0x000fe20000000800 */
[----:B------:R-:W-:Y:S01]  /*18d80*/  F2FP.F16.F32.PACK_AB R46, R129, R128 ;  /* 0x00000080812e723e */ /* 0x000fe200000000ff */
[----:B------:R-:W-:Y:S01]  /*18d90*/  FADD.FTZ R130, R130, R121 ;  /* 0x0000007982827221 */ /* 0x000fe20000010000 */
[----:B----4-:R-:W-:Y:S01]  /*18da0*/  F2FP.F16.F32.PACK_AB R47, R133, R132 ;  /* 0x00000084852f723e */ /* 0x010fe200000000ff */
        /* <DEDUP_REMOVED lines=8> */
[----:B------:R-:W-:Y:S02]  /*18e30*/  MUFU.EX2 R139, R139 ;  /* 0x0000008b008b7308 */ /* 0x000fe40000000800 */
[C---:B------:R-:W-:Y:S01]  /*18e40*/  HMMA.16816.F32 R12, R44.reuse, R30, R12 ;  /* 0x0000001e2c0c723c */ /* 0x040fe2000000180c */
[----:B------:R-:W1:Y:S05]  /*18e50*/  LDSM.16.MT88.4 R28, [R106+0xb800] ;  /* 0x00b800006a1c783b */ /* 0x000e6a0000004200 */
[----:B------:R-:W2:Y:S02]  /*18e60*/  MUFU.EX2 R144, R144 ;  /* 0x0000009000907308 */ /* 0x000ea40000000800 */
[C---:B------:R-:W-:Y:S06]  /*18e70*/  HMMA.16816.F32 R24, R44.reuse, R32, R24 ;  /* 0x000000202c18723c */ /* 0x040fec0000001818 */
        /* <DEDUP_REMOVED lines=125> */
[----:B------:R-:W4:Y:S01]  /*19650*/  LDSM.16.MT88.4 R52, [R105+0xd800] ;  /* 0x00d800006934783b */ /* 0x000f220000004200 */
        /* <DEDUP_REMOVED lines=22> */
[----:B------:R-:W-:Y:S04]  /*197c0*/  MUFU.EX2 R172, R172 ;  /* 0x000000ac00ac7308 */ /* 0x000fe80000000800 */
[C---:B------:R-:W-:Y:S01]  /*197d0*/  HMMA.16816.F32 R4, R44.reuse, R54, R4 ;  /* 0x000000362c04723c */ /* 0x040fe20000001804 */
[----:B------:R-:W-:Y:S03]  /*197e0*/  LDSM.16.MT88.4 R52, [R105+0xe000] ;  /* 0x00e000006934783b */ /* 0x000fe60000004200 */
[----:B------:R-:W-:Y:S04]  /*197f0*/  MUFU.EX2 R151, R151 ;  /* 0x0000009700977308 */ /* 0x000fe80000000800 */
[----:B-----5:R-:W-:Y:S01]  /*19800*/  HMMA.16816.F32 R40, R44, R48, R40 ;  /* 0x000000302c28723c */ /* 0x020fe20000001828 */
        /* <DEDUP_REMOVED lines=99> */
[----:B------:R-:W-:-:S04]  /*19e40*/  FFMA.FTZ R53, R97, UR10, -R118 ;  /* 0x0000000a61357c23 */ /* 0x000fc80008010876 */
        /* <DEDUP_REMOVED lines=34> */
[----:B------:R-:W1:Y:S04]  /*1a070*/  MUFU.EX2 R241, R241 ;  /* 0x000000f100f17308 */ /* 0x000e680000000800 */
[C---:B-----5:R-:W-:Y:S08]  /*1a080*/  HMMA.16816.F32 R24, R48.reuse, R32, R24 ;  /* 0x000000203018723c */ /* 0x060ff00000001818 */
[C---:B------:R-:W-:Y:S01]  /*1a090*/  HMMA.16816.F32 R20, R48.reuse, R34, R20 ;  /* 0x000000223014723c */ /* 0x040fe20000001814 */
[----:B------:R-:W4:Y:S07]  /*1a0a0*/  LDSM.16.MT88.4 R32, [R79+0x10800] ;  /* 0x010800004f20783b */ /* 0x000f2e0000004200 */
[----:B---3--:R-:W-:Y:S01]  /*1a0b0*/  HMMA.16816.F32 R16, R48, R44, R16 ;  /* 0x0000002c3010723c */ /* 0x008fe20000001810 */
[----:B------:R-:W-:-:S02]  /*1a0c0*/  FADD.FTZ R44, R148, R137 ;  /* 0x00000089942c7221 */ /* 0x000fc40000010000 */
[----:B------:R-:W-:Y:S02]  /*1a0d0*/  LDSM.16.MT88.4 R136, [R106+0x11800] ;  /* 0x011800006a88783b */ /* 0x000fe40000004200 */
[----:B------:R-:W-:-:S03]  /*1a0e0*/  FADD.FTZ R44, R143, R44 ;  /* 0x0000002c8f2c7221 */ /* 0x000fc60000010000 */
[C---:B------:R-:W-:Y:S01]  /*1a0f0*/  HMMA.16816.F32 R12, R48.reuse, R46, R12 ;  /* 0x0000002e300c723c */ /* 0x040fe2000000180c */
[----:B------:R-:W-:Y:S02]  /*1a100*/  FADD.FTZ R93, R145, R44 ;  /* 0x0000002c915d7221 */ /* 0x000fe40000010000 */
[----:B------:R-:W3:Y:S02]  /*1a110*/  LDSM.16.MT88.4 R44, [R107+0x11000] ;  /* 0x011000006b2c783b */ /* 0x000ee40000004200 */
[----:B------:R-:W-:Y:S01]  /*1a120*/  FADD.FTZ R93, R150, R93 ;  /* 0x0000005d965d7221 */ /* 0x000fe20000010000 */
[----:B-1----:R-:W-:Y:S01]  /*1a130*/  F2FP.F16.F32.PACK_AB R150, R241, R90 ;  /* 0x0000005af196723e */ /* 0x002fe200000000ff */
[----:B------:R-:W-:Y:S01]  /*1a140*/  LDSM.16.MT88.4 R144, [R105+0x11800] ;  /* 0x011800006990783b */ /* 0x000fe20000004200 */
[----:B--2---:R-:W-:Y:S01]  /*1a150*/  HMMA.16816.F32 R8, R48, R28, R8 ;  /* 0x0000001c3008723c */ /* 0x004fe20000001808 */
[----:B------:R-:W-:Y:S01]  /*1a160*/  FADD.FTZ R28, R158, R93 ;  /* 0x0000005d9e1c7221 */ /* 0x000fe20000010000 */
[----:B------:R-:W-:Y:S01]  /*1a170*/  FFMA.FTZ R93, R100, UR10, -R113 ;  /* 0x0000000a645d7c23 */ /* 0x000fe20008010871 */
[----:B------:R-:W-:Y:S02]  /*1a180*/  LDSM.16.MT88.4 R156, [R107+0x11800] ;  /* 0x011800006b9c783b */ /* 0x000fe40000004200 */
[----:B------:R-:W-:-:S03]  /*1a190*/  FADD.FTZ R28, R153, R28 ;  /* 0x0000001c991c7221 */ /* 0x000fc60000010000 */
[----:B------:R-:W-:Y:S01]  /*1a1a0*/  HMMA.16816.F32 R4, R48, R30, R4 ;  /* 0x0000001e3004723c */ /* 0x000fe20000001804 */
[----:B------:R-:W-:Y:S01]  /*1a1b0*/  FADD.FTZ R95, R155, R28 ;  /* 0x0000001c9b5f7221 */ /* 0x000fe20000010000 */
[----:B------:R-:W1:Y:S01]  /*1a1c0*/  MUFU.EX2 R93, R93 ;  /* 0x0000005d005d7308 */ /* 0x000e620000000800 */
[----:B------:R-:W2:Y:S02]  /*1a1d0*/  LDSM.16.MT88.4 R28, [R106+0x11000] ;  /* 0x011000006a1c783b */ /* 0x000ea40000004200 */
[----:B------:R-:W-:-:S03]  /*1a1e0*/  FADD.FTZ R95, R160, R95 ;  /* 0x0000005fa05f7221 */ /* 0x000fc60000010000 */
[----:B----4-:R-:W-:Y:S01]  /*1a1f0*/  HMMA.16816.F32 R40, R48, R32, R40 ;  /* 0x000000203028723c */ /* 0x010fe20000001828 */
[----:B------:R-:W-:Y:S01]  /*1a200*/  FADD.FTZ R32, R174, R95 ;  /* 0x0000005fae207221 */ /* 0x000fe20000010000 */
[----:B------:R-:W-:-:S03]  /*1a210*/  FFMA.FTZ R95, R102, UR10, -R118 ;  /* 0x0000000a665f7c23 */ /* 0x000fc60008010876 */
[----:B------:R-:W-:-:S03]  /*1a220*/  FADD.FTZ R32, R161, R32 ;  /* 0x00000020a1207221 */ /* 0x000fc60000010000 */
[----:B------:R-:W-:Y:S01]  /*1a230*/  HMMA.16816.F32 R36, R48, R34, R36 ;  /* 0x000000223024723c */ /* 0x000fe20000001824 */
[----:B------:R-:W-:Y:S01]  /*1a240*/  FADD.FTZ R171, R171, R32 ;  /* 0x00000020abab7221 */ /* 0x000fe20000010000 */
[----:B------:R-:W-:Y:S01]  /*1a250*/  F2FP.F16.F32.PACK_AB R48, R94, R87 ;  /* 0x000000575e30723e */ /* 0x000fe200000000ff */
[----:B------:R-:W4:Y:S01]  /*1a260*/  LDSM.16.MT88.4 R32, [R105+0x11000] ;  /* 0x011000006920783b */ /* 0x000f220000004200 */
[----:B------:R-:W-:Y:S01]  /*1a270*/  F2FP.F16.F32.PACK_AB R49, R81, R82 ;  /* 0x000000525131723e */ /* 0x000fe200000000ff */
[----:B------:R-:W-:Y:S01]  /*1a280*/  FADD.FTZ R176, R176, R171 ;  /* 0x000000abb0b07221 */ /* 0x000fe20000010000 */
[----:B------:R-:W-:Y:S01]  /*1a290*/  F2FP.F16.F32.PACK_AB R50, R91, R92 ;  /* 0x0000005c5b32723e */ /* 0x000fe200000000ff */
[----:B------:R-:W5:Y:S01]  /*1a2a0*/  MUFU.EX2 R95, R95 ;  /* 0x0000005f005f7308 */ /* 0x000f620000000800 */
[----:B-1----:R-:W-:Y:S01]  /*1a2b0*/  F2FP.F16.F32.PACK_AB R51, R93, R80 ;  /* 0x000000505d33723e */ /* 0x002fe200000000ff */
[----:B------:R-:W-:-:S04]  /*1a2c0*/  FADD.FTZ R193, R193, R176 ;  /* 0x000000b0c1c17221 */ /* 0x000fc80000010000 */
[----:B------:R-:W-:Y:S02]  /*1a2d0*/  FADD.FTZ R196, R196, R193 ;  /* 0x000000c1c4c47221 */ /* 0x000fe40000010000 */
[----:B---3--:R-:W-:Y:S01]  /*1a2e0*/  HMMA.16816.F32 R24, R48, R44, R24 ;  /* 0x0000002c3018723c */ /* 0x008fe20000001818 */
        /* <DEDUP_REMOVED lines=8> */
[----:B-----5:R-:W-:Y:S01]  /*1a370*/  F2FP.F16.F32.PACK_AB R148, R96, R95 ;  /* 0x0000005f6094723e */ /* 0x020fe200000000ff */
[----:B------:R-:W-:Y:S01]  /*1a380*/  FADD.FTZ R98, R187, R98 ;  /* 0x00000062bb627221 */ /* 0x000fe20000010000 */
[----:B------:R-:W-:Y:S02]  /*1a390*/  FADD.FTZ R182, R182, R177 ;  /* 0x000000b1b6b67221 */ /* 0x000fe40000010000 */
[----:B--2---:R-:W-:Y:S01]  /*1a3a0*/  HMMA.16816.F32 R16, R48, R28, R16 ;  /* 0x0000001c3010723c */ /* 0x004fe20000001810 */
[----:B------:R-:W-:Y:S01]  /*1a3b0*/  FADD.FTZ R29, R169, R98 ;  /* 0x00000062a91d7221 */ /* 0x000fe20000010000 */
[----:B------:R-:W-:Y:S01]  /*1a3c0*/  FADD.FTZ R173, R173, R182 ;  /* 0x000000b6adad7221 */ /* 0x000fe20000010000 */
[----:B------:R-:W-:-:S02]  /*1a3d0*/  FFMA.FTZ R28, R99, UR10, -R113 ;  /* 0x0000000a631c7c23 */ /* 0x000fc40008010871 */
[----:B------:R-:W-:Y:S01]  /*1a3e0*/  FADD.FTZ R29, R168, R29 ;  /* 0x0000001da81d7221 */ /* 0x000fe20000010000 */
[----:B------:R-:W-:Y:S02]  /*1a3f0*/  FADD.FTZ R173, R194, R173 ;  /* 0x000000adc2ad7221 */ /* 0x000fe40000010000 */
[C---:B------:R-:W-:Y:S01]  /*1a400*/  HMMA.16816.F32 R12, R48.reuse, R30, R12 ;  /* 0x0000001e300c723c */ /* 0x040fe2000000180c */
[----:B------:R-:W-:Y:S01]  /*1a410*/  FADD.FTZ R30, R170, R29 ;  /* 0x0000001daa1e7221 */ /* 0x000fe20000010000 */
[----:B------:R-:W-:Y:S01]  /*1a420*/  FADD.FTZ R166, R166, R173 ;  /* 0x000000ada6a67221 */ /* 0x000fe20000010000 */
[--C-:B------:R-:W-:Y:S01]  /*1a430*/  FFMA.FTZ R29, R104, UR10, -R113.reuse ;  /* 0x0000000a681d7c23 */ /* 0x100fe20008010871 */
[----:B------:R-:W-:Y:S01]  /*1a440*/  MUFU.EX2 R28, R28 ;  /* 0x0000001c001c7308 */ /* 0x000fe20000000800 */
[----:B------:R-:W-:Y:S01]  /*1a450*/  FADD.FTZ R30, R175, R30 ;  /* 0x0000001eaf1e7221 */ /* 0x000fe20000010000 */
[----:B------:R-:W-:Y:S02]  /*1a460*/  FADD.FTZ R166, R165, R166 ;  /* 0x000000a6a5a67221 */ /* 0x000fe40000010000 */
[----:B----4-:R-:W-:Y:S01]  /*1a470*/  HMMA.16816.F32 R8, R48, R32, R8 ;  /* 0x000000203008723c */ /* 0x010fe20000001808 */
[----:B------:R-:W-:Y:S01]  /*1a480*/  FADD.FTZ R151, R151, R30 ;  /* 0x0000001e97977221 */ /* 0x000fe20000010000 */
[----:B------:R-:W-:Y:S01]  /*1a490*/  FADD.FTZ R31, R163, R166 ;  /* 0x000000a6a31f7221 */ /* 0x000fe20000010000 */
[----:B------:R-:W-:Y:S01]  /*1a4a0*/  FFMA.FTZ R30, R89, UR10, -R113 ;  /* 0x0000000a591e7c23 */ /* 0x000fe20008010871 */
[----:B------:R-:W2:Y:S01]  /*1a4b0*/  MUFU.EX2 R29, R29 ;  /* 0x0000001d001d7308 */ /* 0x000ea20000000800 */
[----:B------:R-:W-:Y:S01]  /*1a4c0*/  FADD.FTZ R151, R142, R151 ;  /* 0x000000978e977221 */ /* 0x000fe20000010000 */
[----:B------:R-:W-:-:S02]  /*1a4d0*/  FADD.FTZ R31, R172, R31 ;  /* 0x0000001fac1f7221 */ /* 0x000fc40000010000 */
[----:B------:R-:W-:Y:S01]  /*1a4e0*/  HMMA.16816.F32 R4, R48, R34, R4 ;  /* 0x000000223004723c */ /* 0x000fe20000001804 */
[----:B------:R-:W-:Y:S01]  /*1a4f0*/  FADD.FTZ R140, R140, R151 ;  /* 0x000000978c8c7221 */ /* 0x000fe20000010000 */
[----:B------:R-:W-:Y:S01]  /*1a500*/  FADD.FTZ R62, R62, R31 ;  /* 0x0000001f3e3e7221 */ /* 0x000fe20000010000 */
[----:B------:R-:W-:Y:S01]  /*1a510*/  FFMA.FTZ R31, R88, UR10, -R113 ;  /* 0x0000000a581f7c23 */ /* 0x000fe20008010871 */
[----:B------:R-:W-:Y:S01]  /*1a520*/  MUFU.EX2 R30, R30 ;  /* 0x0000001e001e7308 */ /* 0x000fe20000000800 */
[----:B------:R-:W-:Y:S01]  /*1a530*/  FADD.FTZ R167, R167, R140 ;  /* 0x0000008ca7a77221 */ /* 0x000fe20000010000 */
[----:B------:R-:W-:-:S03]  /*1a540*/  FADD.FTZ R61, R61, R62 ;  /* 0x0000003e3d3d7221 */ /* 0x000fc60000010000 */
[----:B------:R-:W-:Y:S01]  /*1a550*/  FADD.FTZ R58, R58, R167 ;  /* 0x000000a73a3a7221 */ /* 0x000fe20000010000 */
[----:B------:R-:W-:Y:S01]  /*1a560*/  FADD.FTZ R60, R60, R61 ;  /* 0x0000003d3c3c7221 */ /* 0x000fe20000010000 */
[C---:B-1----:R-:W-:Y:S01]  /*1a570*/  HMMA.16816.F32 R40, R48.reuse, R44, R40 ;  /* 0x0000002c3028723c */ /* 0x042fe20000001828 */
[----:B------:R-:W1:Y:S01]  /*1a580*/  MUFU.EX2 R31, R31 ;  /* 0x0000001f001f7308 */ /* 0x000e620000000800 */
        /* <DEDUP_REMOVED lines=11> */
[----:B-1----:R-:W-:Y:S01]  /*1a640*/  F2FP.F16.F32.PACK_AB R151, R31, R30 ;  /* 0x0000001e1f97723e */ /* 0x002fe200000000ff */
        /* <DEDUP_REMOVED lines=56> */
[----:B------:R-:W-:Y:S01]  /*1a9d0*/  IMAD.U32 R8, RZ, RZ, UR25 ;  /* 0x00000019ff087e24 */ /* 0x000fe2000f8e00ff */
[----:B------:R-:W3:Y:S01]  /*1a9e0*/  LDCU.64 UR10, c[0x0][0x3a8] ;  /* 0x00007500ff0a77ac */ /* 0x000ee20008000a00 */
        /* <DEDUP_REMOVED lines=45> */
[C---:B------:R-:W-:Y:S01]  /*1acc0*/  IMAD R5, R6.reuse, UR15, R5 ;  /* 0x0000000f06057c24 */ /* 0x040fe2000f8e0205 */
        /* <DEDUP_REMOVED lines=11> */
.L_x_3806:
        /* <DEDUP_REMOVED lines=8> */
.L_x_3807:
        /* <DEDUP_REMOVED lines=11> */
[----:B------:R-:W-:Y:S01]  /*1aeb0*/  LOP3.LUT P3, RZ, R226, 0x2, RZ, 0xc0, !PT ;  /* 0x00000002e2ff7812 */ /* 0x000fe2000786c0ff */
[----:B-1----:R-:W-:-:S03]  /*1aec0*/  USHF.L.U64.HI UR9, UR14, 0x5, UR9 ;  /* 0x000000050e097899 */ /* 0x002fc60008010209 */
[----:B------:R-:W-:-:S03]  /*1aed0*/  SEL R213, R188, 0xffffffe0, !P3 ;  /* 0xffffffe0bcd57807 */ /* 0x000fc60005800000 */
[----:B------:R-:W-:Y:S02]  /*1aee0*/  IADD3.X R9, PT, PT, R231, UR9, RZ, P2, !PT ;  /* 0x00000009e7097c10 */ /* 0x000fe400097fe4ff */
[----:B------:R-:W-:Y:S01]  /*1aef0*/  IMAD.IADD R215, R189, 0x1, R213 ;  /* 0x00000001bdd77824 */ /* 0x000fe200078e02d5 */
[----:B------:R-:W-:Y:S02]  /*1af00*/  IADD3 R16, P2, PT, R8, UR11, RZ ;  /* 0x0000000b08107c10 */ /* 0x000fe4000ff5e0ff */
[----:B--2---:R-:W-:Y:S02]  /*1af10*/  ISETP.GE.AND P1, PT, R190, UR10, PT ;  /* 0x0000000abe007c0c */ /* 0x004fe4000bf26270 */
[----:B------:R-:W-:Y:S02]  /*1af20*/  IADD3.X R17, PT, PT, R9, UR9, RZ, P2, !PT ;  /* 0x0000000909117c10 */ /* 0x000fe400097fe4ff */
[----:B------:R-:W-:-:S04]  /*1af30*/  IADD3 R14, P2, PT, R16, UR11, RZ ;  /* 0x0000000b100e7c10 */ /* 0x000fc8000ff5e0ff */
[----:B------:R-:W-:Y:S02]  /*1af40*/  IADD3.X R15, PT, PT, R17, UR9, RZ, P2, !PT ;  /* 0x00000009110f7c10 */ /* 0x000fe400097fe4ff */
[----:B------:R-:W-:-:S03]  /*1af50*/  IADD3 R12, P2, PT, R14, UR11, RZ ;  /* 0x0000000b0e0c7c10 */ /* 0x000fc6000ff5e0ff */
[----:B------:R-:W-:Y:S01]  /*1af60*/  @!P1 IMAD.MOV.U32 R230, RZ, RZ, R234 ;  /* 0x000000ffffe69224 */ /* 0x000fe200078e00ea */
[----:B------:R-:W-:Y:S02]  /*1af70*/  IADD3.X R13, PT, PT, R15, UR9, RZ, P2, !PT ;  /* 0x000000090f0d7c10 */ /* 0x000fe400097fe4ff */
[----:B------:R-:W-:Y:S02]  /*1af80*/  IADD3 R10, P2, PT, R12, UR11, RZ ;  /* 0x0000000b0c0a7c10 */ /* 0x000fe4000ff5e0ff */
[----:B------:R-:W-:Y:S01]  /*1af90*/  @!PT LDS RZ, [RZ] ;  /* 0x00000000fffff984 */ /* 0x000fe20000000800 */
[----:B------:R-:W-:Y:S01]  /*1afa0*/  @!PT LDS RZ, [RZ] ;  /* 0x00000000fffff984 */ /* 0x000fe20000000800 */
[----:B------:R-:W-:Y:S01]  /*1afb0*/  @!PT LDS RZ, [RZ] ;  /* 0x00000000fffff984 */ /* 0x000fe20000000800 */
[----:B------:R-:W-:Y:S02]  /*1afc0*/  @!P1 LDGSTS.E.BYPASS.LTC128B.128 [R3+0xa000], desc[UR6][R230.64] ;  /* 0x0a000000e6039fae */ /* 0x000fe4000b981a06 */
        /* <DEDUP_REMOVED lines=64> */
[----:B------:R-:W-:Y:S01]  /*1b3d0*/  @!P1 LDGSTS.E.BYPASS.LTC128B.128 [R3+0xf000], desc[UR6][R14.64] ;  /* 0x0f0000000e039fae */ /* 0x000fe2000b981a06 */
[----:B------:R-:W-:Y:S02]  /*1b3e0*/  IADD3 R10, P2, PT, R4, UR11, RZ ;  /* 0x0000000b040a7c10 */ /* 0x000fe4000ff5e0ff */
[----:B--2---:R-:W-:Y:S01]  /*1b3f0*/  LOP3.LUT R6, R210, R228, RZ, 0xfc, !PT ;  /* 0x000000e4d2067212 */ /* 0x004fe200078efcff */
[----:B------:R-:W-:Y:S01]  /*1b400*/  @P1 STS.128 [R3+0xf000], RZ ;  /* 0x00f000ff03001388 */ /* 0x000fe20000000c00 */
[----:B------:R-:W-:Y:S02]  /*1b410*/  IADD3.X R11, PT, PT, R5, UR9, RZ, P2, !PT ;  /* 0x00000009050b7c10 */ /* 0x000fe400097fe4ff */
[----:B------:R-:W-:Y:S01]  /*1b420*/  LOP3.LUT R205, R6, R209, RZ, 0xfc, !PT ;  /* 0x000000d106cd7212 */ /* 0x000fe200078efcff */
[----:B------:R-:W-:Y:S01]  /*1b430*/  @!PT LDS RZ, [RZ] ;  /* 0x00000000fffff984 */ /* 0x000fe20000000800 */
[----:B------:R-:W-:Y:S01]  /*1b440*/  @!PT LDS RZ, [RZ] ;  /* 0x00000000fffff984 */ /* 0x000fe20000000800 */
[----:B------:R-:W-:Y:S01]  /*1b450*/  @!PT LDS RZ, [RZ] ;  /* 0x00000000fffff984 */ /* 0x000fe20000000800 */
[----:B------:R1:W-:Y:S01]  /*1b460*/  @!P1 LDGSTS.E.BYPASS.LTC128B.128 [R3+0xf800], desc[UR6][R12.64] ;  /* 0x0f8000000c039fae */ /* 0x0003e2000b981a06 */
[----:B---3--:R-:W-:-:S03]  /*1b470*/  IADD3 R8, P2, PT, R10, UR11, RZ ;  /* 0x0000000b0a087c10 */ /* 0x008fc6000ff5e0ff */
[----:B------:R-:W-:Y:S01]  /*1b480*/  @P1 STS.128 [R3+0xf800], RZ ;  /* 0x00f800ff03001388 */ /* 0x000fe20000000c00 */
[----:B------:R-:W-:Y:S02]  /*1b490*/  LEA R205, R205, UR8, 0x1 ;  /* 0x00000008cdcd7c11 */ /* 0x000fe4000f8e08ff */
[----:B------:R-:W-:Y:S01]  /*1b4a0*/  IADD3.X R9, PT, PT, R11, UR9, RZ, P2, !PT ;  /* 0x000000090b097c10 */ /* 0x000fe200097fe4ff */
[----:B------:R-:W-:Y:S01]  /*1b4b0*/  @!PT LDS RZ, [RZ] ;  /* 0x00000000fffff984 */ /* 0x000fe20000000800 */
[----:B------:R-:W-:Y:S01]  /*1b4c0*/  @!PT LDS RZ, [RZ] ;  /* 0x00000000fffff984 */ /* 0x000fe20000000800 */
[----:B------:R-:W-:Y:S01]  /*1b4d0*/  @!PT LDS RZ, [RZ] ;  /* 0x00000000fffff984 */ /* 0x000fe20000000800 */
[----:B------:R2:W-:Y:S01]  /*1b4e0*/  @!P1 LDGSTS.E.BYPASS.LTC128B.128 [R3+0x10000], desc[UR6][R4.64] ;  /* 0x1000000004039fae */ /* 0x0005e2000b981a06 */
[----:B------:R-:W-:Y:S01]  /*1b4f0*/  @!P1 IADD3 R16, P2, PT, R8, UR11, RZ ;  /* 0x0000000b08109c10 */ /* 0x000fe2000ff5e0ff */
[----:B------:R-:W-:Y:S02]  /*1b500*/  IMAD.IADD R180, R205, 0x1, R213 ;  /* 0x00000001cdb47824 */ /* 0x000fe400078e02d5 */
[----:B------:R-:W-:Y:S01]  /*1b510*/  @P1 STS.128 [R3+0x10000], RZ ;  /* 0x010000ff03001388 */ /* 0x000fe20000000c00 */
[----:B------:R-:W-:Y:S01]  /*1b520*/  @!P1 IADD3.X R17, PT, PT, R9, UR9, RZ, P2, !PT ;  /* 0x0000000909119c10 */ /* 0x000fe200097fe4ff */
[----:B------:R-:W-:Y:S01]  /*1b530*/  IMAD.IADD R214, R205, 0x1, R204 ;  /* 0x00000001cdd67824 */ /* 0x000fe200078e02cc */
[----:B------:R-:W-:Y:S01]  /*1b540*/  UIADD3 UR9, UPT, UPT, UR4, -0x2, URZ ;  /* 0xfffffffe04097890 */ /* 0x000fe2000fffe0ff */
[----:B------:R-:W-:Y:S01]  /*1b550*/  @!PT LDS RZ, [RZ] ;  /* 0x00000000fffff984 */ /* 0x000fe20000000800 */
[----:B------:R-:W-:Y:S01]  /*1b560*/  @!PT LDS RZ, [RZ] ;  /* 0x00000000fffff984 */ /* 0x000fe20000000800 */
[----:B------:R-:W-:Y:S01]  /*1b570*/  @!PT LDS RZ, [RZ] ;  /* 0x00000000fffff984 */ /* 0x000fe20000000800 */
[----:B------:R-:W-:Y:S03]  /*1b580*/  @!P1 LDGSTS.E.BYPASS.LTC128B.128 [R3+0x10800], desc[UR6][R10.64] ;  /* 0x108000000a039fae */ /* 0x000fe6000b981a06 */
[----:B------:R-:W-:Y:S01]  /*1b590*/  UISETP.GT.AND UP1, UPT, UR9, UR20, UPT ;  /* 0x000000140900728c */ /* 0x000fe2000bf24270 */
        /* <DEDUP_REMOVED lines=14> */
[----:B-1----:R-:W3:Y:S04]  /*1b680*/  LDSM.16.M88.4 R12, [R189+0x3000] ;  /* 0x00300000bd0c783b */ /* 0x002ee80000000200 */
[----:B--2---:R-:W1:Y:S04]  /*1b690*/  LDSM.16.M88.4 R4, [R189+0x3800] ;  /* 0x00380000bd04783b */ /* 0x004e680000000200 */
[----:B------:R-:W2:Y:S04]  /*1b6a0*/  LDSM.16.M88.4 R168, [R189+0x4000] ;  /* 0x00400000bda8783b */ /* 0x000ea80000000200 */
[----:B------:R-:W2:Y:S04]  /*1b6b0*/  LDSM.16.M88.4 R128, [R189+0x4800] ;  /* 0x00480000bd80783b */ /* 0x000ea80000000200 */
        /* <DEDUP_REMOVED lines=8> */
[C---:B------:R-:W-:Y:S03]  /*1b740*/  HMMA.16816.F32 R28, R48.reuse, R30, RZ ;  /* 0x0000001e301c723c */ /* 0x040fe600000018ff */
[----:B------:R-:W4:Y:S04]  /*1b750*/  LDSM.16.M88.4 R64, [R189+0x8800] ;  /* 0x00880000bd40783b */ /* 0x000f280000000200 */
[----:B------:R-:W4:Y:S01]  /*1b760*/  LDSM.16.M88.4 R56, [R189+0x9000] ;  /* 0x00900000bd38783b */ /* 0x000f220000000200 */
[C---:B-----5:R-:W-:Y:S03]  /*1b770*/  HMMA.16816.F32 R24, R48.reuse, R20, RZ ;  /* 0x000000143018723c */ /* 0x060fe600000018ff */
[----:B------:R-:W5:Y:S04]  /*1b780*/  LDSM.16.M88.4 R176, [R189+0x9800] ;  /* 0x00980000bdb0783b */ /* 0x000f680000000200 */
[----:B------:R-:W-:Y:S01]  /*1b790*/  LDSM.16.M88.4 R180, [R180] ;  /* 0x00000000b4b4783b */ /* 0x000fe20000000200 */
[C---:B---3--:R-:W-:Y:S03]  /*1b7a0*/  HMMA.16816.F32 R16, R48.reuse, R12, RZ ;  /* 0x0000000c3010723c */ /* 0x048fe600000018ff */
        /* <DEDUP_REMOVED lines=36> */
[C---:B-----5:R-:W-:Y:S08]  /*1b9f0*/  HMMA.16816.F32 R52, R48.reuse, R176, RZ ;  /* 0x000000b03034723c */ /* 0x060ff000000018ff */
[----:B------:R-:W-:Y:S01]  /*1ba00*/  HMMA.16816.F32 R48, R48, R178, RZ ;  /* 0x000000b23030723c */ /* 0x000fe200000018ff */
[----:B------:R-:W2:Y:S07]  /*1ba10*/  LDSM.16.M88.4 R176, [R215+0x5800] ;  /* 0x00580000d7b0783b */ /* 0x000eae0000000200 */
[C---:B---3--:R-:W-:Y:S08]  /*1ba20*/  HMMA.16816.F32 R32, R180.reuse, R44, R32 ;  /* 0x0000002cb420723c */ /* 0x048ff00000001820 */
        /* <DEDUP_REMOVED lines=26> */
[C---:B------:R-:W-:Y:S08]  /*1bbd0*/  HMMA.16816.F32 R16, R180.reuse, R192, R16 ;  /* 0x000000c0b410723c */ /* 0x040ff00000001810 */
[C---:B------:R-:W-:Y:S01]  /*1bbe0*/  HMMA.16816.F32 R12, R180.reuse, R194, R12 ;  /* 0x000000c2b40c723c */ /* 0x040fe2000000180c */
[----:B------:R-:W1:Y:S07]  /*1bbf0*/  LDSM.16.M88.4 R192, [R215+0x8800] ;  /* 0x00880000d7c0783b */ /* 0x000e6e0000000200 */
[C---:B------:R-:W-:Y:S08]  /*1bc00*/  HMMA.16816.F32 R24, R180.reuse, R196, R24 ;  /* 0x000000c4b418723c */ /* 0x040ff00000001818 */
[----:B------:R-:W-:Y:S01]  /*1bc10*/  HMMA.16816.F32 R20, R180, R198, R20 ;  /* 0x000000c6b414723c */ /* 0x000fe20000001814 */
[----:B------:R-:W-:Y:S07]  /*1bc20*/  LDSM.16.M88.4 R196, [R215+0x7000] ;  /* 0x00700000d7c4783b */ /* 0x000fee0000000200 */
[C---:B--2---:R-:W-:Y:S08]  /*1bc30*/  HMMA.16816.F32 R32, R204.reuse, R176, R32 ;  /* 0x000000b0cc20723c */ /* 0x044ff00000001820 */
[----:B------:R-:W-:Y:S01]  /*1bc40*/  HMMA.16816.F32 R28, R204, R178, R28 ;  /* 0x000000b2cc1c723c */ /* 0x000fe2000000181c */
[----:B------:R-:W2:Y:S07]  /*1bc50*/  LDSM.16.M88.4 R176, [R208+0x9800] ;  /* 0x00980000d0b0783b */ /* 0x000eae0000000200 */
[C---:B-----5:R-:W-:Y:S08]  /*1bc60*/  HMMA.16816.F32 R52, R180.reuse, R184, R52 ;  /* 0x000000b8b434723c */ /* 0x060ff00000001834 */
[C---:B------:R-:W-:Y:S01]  /*1bc70*/  HMMA.16816.F32 R48, R180.reuse, R186, R48 ;  /* 0x000000bab430723c */ /* 0x040fe20000001830 */
[----:B------:R-:W5:Y:S07]  /*1bc80*/  LDSM.16.M88.4 R184, [R208+0x6000] ;  /* 0x00600000d0b8783b */ /* 0x000f6e0000000200 */
[C---:B------:R-:W-:Y:S08]  /*1bc90*/  HMMA.16816.F32 R60, R180.reuse, R188, R60 ;  /* 0x000000bcb43c723c */ /* 0x040ff0000000183c */
[----:B------:R-:W-:Y:S01]  /*1bca0*/  HMMA.16816.F32 R56, R180, R190, R56 ;  /* 0x000000beb438723c */ /* 0x000fe20000001838 */
[----:B------:R-:W5:Y:S07]  /*1bcb0*/  LDSM.16.M88.4 R188, [R208+0x5800] ;  /* 0x00580000d0bc783b */ /* 0x000f6e0000000200 */
[----:B---3--:R-:W-:Y:S01]  /*1bcc0*/  HMMA.16816.F32 R24, R204, R44, R24 ;  /* 0x0000002ccc18723c */ /* 0x008fe20000001818 */
[----:B------:R-:W-:-:S02]  /*1bcd0*/  IMAD.IADD R44, R213, 0x1, R214 ;  /* 0x00000001d52c7824 */ /* 0x000fc400078e02d6 */
[----:B------:R-:W-:-:S05]  /*1bce0*/  IMAD.IADD R213, R213, 0x1, R208 ;  /* 0x00000001d5d57824 */ /* 0x000fca00078e02d0 */
[C---:B------:R-:W-:Y:S01]  /*1bcf0*/  HMMA.16816.F32 R20, R204.reuse, R46, R20 ;  /* 0x0000002ecc14723c */ /* 0x040fe20000001814 */
[----:B------:R-:W-:Y:S07]  /*1bd00*/  LDSM.16.M88.4 R44, [R44] ;  /* 0x000000002c2c783b */ /* 0x000fee0000000200 */
[C---:B----4-:R-:W-:Y:S08]  /*1bd10*/  HMMA.16816.F32 R16, R204.reuse, R36, R16 ;  /* 0x00000024cc10723c */ /* 0x050ff00000001810 */
[C---:B------:R-:W-:Y:S01]  /*1bd20*/  HMMA.16816.F32 R12, R204.reuse, R38, R12 ;  /* 0x00000026cc0c723c */ /* 0x040fe2000000180c */
[----:B------:R-:W3:Y:S07]  /*1bd30*/  LDSM.16.M88.4 R36, [R213+0x9800] ;  /* 0x00980000d524783b */ /* 0x000eee0000000200 */
[C---:B-1----:R-:W-:Y:S08]  /*1bd40*/  HMMA.16816.F32 R8, R204.reuse, R40, R8 ;  /* 0x00000028cc08723c */ /* 0x042ff00000001808 */
[----:B------:R-:W-:Y:S01]  /*1bd50*/  HMMA.16816.F32 R4, R204, R42, R4 ;  /* 0x0000002acc04723c */ /* 0x000fe20000001804 */
[----:B------:R-:W1:Y:S07]  /*1bd60*/  LDSM.16.M88.4 R40, [R213+0x2000] ;  /* 0x00200000d528783b */ /* 0x000e6e0000000200 */
[C---:B------:R-:W-:Y:S08]  /*1bd70*/  HMMA.16816.F32 R68, R180.reuse, R192, R68 ;  /* 0x000000c0b444723c */ /* 0x040ff00000001844 */
[----:B------:R-:W-:Y:S01]  /*1bd80*/  HMMA.16816.F32 R64, R180, R194, R64 ;  /* 0x000000c2b440723c */ /* 0x000fe20000001840 */
[----:B------:R-:W4:Y:S07]  /*1bd90*/  LDSM.16.M88.4 R192, [R208+0x5000] ;  /* 0x00500000d0c0783b */ /* 0x000f2e0000000200 */
[----:B--2---:R-:W-:Y:S01]  /*1bda0*/  HMMA.16816.F32 R48, R204, R178, R48 ;  /* 0x000000b2cc30723c */ /* 0x004fe20000001830 */
[----:B------:R-:W-:-:S02]  /*1bdb0*/  IMAD.SHL.U32 R178, R226, 0x2, RZ ;  /* 0x00000002e2b27824 */ /* 0x000fc400078e00ff */
[----:B------:R-:W-:-:S03]  /*1bdc0*/  IMAD.U32 R179, RZ, RZ, UR4 ;  /* 0x00000004ffb37e24 */ /* 0x000fc6000f8e00ff */
[----:B------:R-:W-:Y:S02]  /*1bdd0*/  LOP3.LUT R178, R178, 0x6, RZ, 0xc0, !PT ;  /* 0x00000006b2b27812 */ /* 0x000fe400078ec0ff */
[----:B-----5:R-:W-:Y:S03]  /*1bde0*/  HMMA.16816.F32 R108, R204, R184, R108 ;  /* 0x000000b8cc6c723c */ /* 0x020fe6000000186c */
[----:B------:R-:W-:-:S05]  /*1bdf0*/  IMAD R179, R179, 0x100, R178 ;  /* 0x00000100b3b37824 */ /* 0x000fca00078e02b2 */
[----:B------:R-:W-:Y:S01]  /*1be00*/  HMMA.16816.F32 R104, R204, R186, R104 ;  /* 0x000000bacc68723c */ /* 0x000fe20000001868 */
[----:B------:R-:W2:Y:S07]  /*1be10*/  LDSM.16.M88.4 R184, [R213+0x2800] ;  /* 0x00280000d5b8783b */ /* 0x000eae0000000200 */
[C---:B------:R-:W-:Y:S08]  /*1be20*/  HMMA.16816.F32 R92, R180.reuse, R196, R92 ;  /* 0x000000c4b45c723c */ /* 0x040ff0000000185c */
[----:B------:R-:W-:Y:S01]  /*1be30*/  HMMA.16816.F32 R88, R180, R198, R88 ;  /* 0x000000c6b458723c */ /* 0x000fe20000001858 */
[----:B------:R-:W5:Y:S07]  /*1be40*/  LDSM.16.M88.4 R196, [R208+0x4800] ;  /* 0x00480000d0c4783b */ /* 0x000f6e0000000200 */
[C---:B------:R-:W-:Y:S08]  /*1be50*/  HMMA.16816.F32 R116, R204.reuse, R188, R116 ;  /* 0x000000bccc74723c */ /* 0x040ff00000001874 */
[----:B------:R-:W-:Y:S01]  /*1be60*/  HMMA.16816.F32 R112, R204, R190, R112 ;  /* 0x000000becc70723c */ /* 0x000fe20000001870 */
[----:B------:R-:W5:Y:S07]  /*1be70*/  LDSM.16.M88.4 R188, [R208+0x7000] ;  /* 0x00700000d0bc783b */ /* 0x000f6e0000000200 */
[----:B---3--:R-:W-:Y:S01]  /*1be80*/  HMMA.16816.F32 R48, R44, R38, R48 ;  /* 0x000000262c30723c */ /* 0x008fe20000001830 */
[----:B------:R-:W-:-:S05]  /*1be90*/  VIADD R38, R179, 0xfffffef9 ;  /* 0xfffffef9b3267836 */ /* 0x000fca0000000000 */
[C---:B------:R-:W-:Y:S02]  /*1bea0*/  ISETP.GE.AND P2, PT, R38.reuse, R212, PT ;  /* 0x000000d42600720c */ /* 0x040fe40003f46270 */
[----:B-1----:R-:W-:Y:S01]  /*1beb0*/  HMMA.16816.F32 R32, R44, R40, R32 ;  /* 0x000000282c20723c */ /* 0x002fe20000001820 */
[----:B------:R-:W-:Y:S01]  /*1bec0*/  VIADD R40, R179, 0xfffffe00 ;  /* 0xfffffe00b3287836 */ /* 0x000fe20000000000 */
[----:B------:R-:W-:-:S04]  /*1bed0*/  ISETP.GE.AND P6, PT, R38, R211, PT ;  /* 0x000000d32600720c */ /* 0x000fc80003fc6270 */
[C---:B------:R-:W-:Y:S02]  /*1bee0*/  ISETP.GE.AND P3, PT, R40.reuse, R212, PT ;  /* 0x000000d42800720c */ /* 0x040fe40003f66270 */
[----:B------:R-:W-:Y:S01]  /*1bef0*/  HMMA.16816.F32 R28, R44, R42, R28 ;  /* 0x0000002a2c1c723c */ /* 0x000fe2000000181c */
[----:B------:R-:W-:Y:S02]  /*1bf00*/  I2FP.F32.S32 R39, R40 ;  /* 0x0000002800277245 */ /* 0x000fe40000201400 */
[----:B------:R-:W-:Y:S01]  /*1bf10*/  ISETP.GE.AND P4, PT, R40, R211, PT ;  /* 0x000000d32800720c */ /* 0x000fe20003f86270 */
[----:B------:R-:W-:-:S04]  /*1bf20*/  VIADD R40, R179, 0xfffffe01 ;  /* 0xfffffe01b3287836 */ /* 0x000fc80000000000 */
[----:B----4-:R-:W-:Y:S01]  /*1bf30*/  HMMA.16816.F32 R124, R204, R192, R124 ;  /* 0x000000c0cc7c723c */ /* 0x010fe2000000187c */
[----:B------:R-:W-:Y:S02]  /*1bf40*/  I2FP.F32.S32 R192, R38 ;  /* 0x0000002600c07245 */ /* 0x000fe40000201400 */
[----:B------:R-:W-:Y:S02]  /*1bf50*/  I2FP.F32.S32 R38, R40 ;  /* 0x0000002800267245 */ /* 0x000fe40000201400 */
[----:B------:R-:W-:Y:S01]  /*1bf60*/  ISETP.GE.AND P5, PT, R40, R212, PT ;  /* 0x000000d42800720c */ /* 0x000fe20003fa6270 */
[C---:B------:R-:W-:Y:S01]  /*1bf70*/  FFMA.FTZ R49, R192.reuse, UR5, R49 ;  /* 0x00000005c0317c23 */ /* 0x040fe20008010031 */
[----:B------:R-:W-:Y:S01]  /*1bf80*/  FFMA.FTZ R192, R192, UR5, R51 ;  /* 0x00000005c0c07c23 */ /* 0x000fe20008010033 */
[----:B------:R-:W-:Y:S01]  /*1bf90*/  HMMA.16816.F32 R100, R180, R200, R100 ;  /* 0x000000c8b464723c */ /* 0x000fe20000001864 */
[----:B------:R-:W-:-:S07]  /*1bfa0*/  FFMA.FTZ R35, R38, UR5, R35 ;  /* 0x0000000526237c23 */ /* 0x000fce0008010023 */
[----:B------:R-:W-:Y:S01]  /*1bfb0*/  HMMA.16816.F32 R96, R180, R202, R96 ;  /* 0x000000cab460723c */ /* 0x000fe20000001860 */
[----:B------:R-:W1:Y:S04]  /*1bfc0*/  LDSM.16.M88.4 R200, [R208+0x4000] ;  /* 0x00400000d0c8783b */ /* 0x000e680000000200 */
[----:B------:R-:W-:Y:S03]  /*1bfd0*/  LDSM.16.M88.4 R180, [R208+0x6800] ;  /* 0x00680000d0b4783b */ /* 0x000fe60000000200 */
[----:B------:R-:W-:Y:S01]  /*1bfe0*/  HMMA.16816.F32 R120, R204, R194, R120 ;  /* 0x000000c2cc78723c */ /* 0x000fe20000001878 */
[----:B------:R-:W-:Y:S01]  /*1bff0*/  FFMA.FTZ R195, R39, UR5, R34 ;  /* 0x0000000527c37c23 */ /* 0x000fe20008010022 */
[----:B------:R-:W-:-:S02]  /*1c000*/  VIADD R34, R179, 0xfffffe08 ;  /* 0xfffffe08b3227836 */ /* 0x000fc40000000000 */
[----:B------:R-:W-:Y:S01]  /*1c010*/  FFMA.FTZ R194, R39, UR5, R32 ;  /* 0x0000000527c27c23 */ /* 0x000fe20008010020 */
[----:B------:R-:W-:Y:S02]  /*1c020*/  FSEL R32, R49, -INF , !P2 ;  /* 0xff80000031207808 */ /* 0x000fe40005000000 */
[----:B------:R-:W-:Y:S01]  /*1c030*/  ISETP.GE.AND P2, PT, R40, R211, PT ;  /* 0x000000d32800720c */ /* 0x000fe20003f46270 */
[----:B--2---:R-:W-:Y:S01]  /*1c040*/  HMMA.16816.F32 R24, R44, R184, R24 ;  /* 0x000000b82c18723c */ /* 0x004fe20000001818 */
[----:B------:R-:W2:Y:S01]  /*1c050*/  LDSM.16.M88.4 R40, [R213+0x3000] ;  /* 0x00300000d528783b */ /* 0x000ea20000000200 */
[----:B------:R-:W-:Y:S02]  /*1c060*/  FSEL R194, R194, -INF , !P3 ;  /* 0xff800000c2c27808 */ /* 0x000fe40005800000 */
[----:B------:R-:W-:Y:S02]  /*1c070*/  FSEL R195, R195, -INF , !P4 ;  /* 0xff800000c3c37808 */ /* 0x000fe40006000000 */
[----:B------:R-:W-:-:S02]  /*1c080*/  ISETP.GE.AND P3, PT, R34, R212, PT ;  /* 0x000000d42200720c */ /* 0x000fc40003f66270 */
[C---:B-----5:R-:W-:Y:S01]  /*1c090*/  HMMA.16816.F32 R164, R204.reuse, R196, R164 ;  /* 0x000000c4cca4723c */ /* 0x060fe200000018a4 */
[----:B------:R-:W-:Y:S01]  /*1c0a0*/  FFMA.FTZ R196, R38, UR5, R33 ;  /* 0x0000000526c47c23 */ /* 0x000fe20008010021 */
[----:B------:R-:W-:Y:S01]  /*1c0b0*/  I2FP.F32.S32 R33, R34 ;  /* 0x0000002200217245 */ /* 0x000fe20000201400 */
[----:B------:R-:W-:Y:S01]  /*1c0c0*/  VIADD R38, R179, 0xfffffe09 ;  /* 0xfffffe09b3267836 */ /* 0x000fe20000000000 */
[----:B------:R-:W-:Y:S02]  /*1c0d0*/  ISETP.GE.AND P4, PT, R34, R211, PT ;  /* 0x000000d32200720c */ /* 0x000fe40003f86270 */
[----:B------:R-:W-:Y:S01]  /*1c0e0*/  FSEL R196, R196, -INF , !P5 ;  /* 0xff800000c4c47808 */ /* 0x000fe20006800000 */
[C---:B------:R-:W-:Y:S01]  /*1c0f0*/  FFMA.FTZ R30, R33.reuse, UR5, R30 ;  /* 0x00000005211e7c23 */ /* 0x040fe2000801001e */
[----:B------:R-:W-:Y:S01]  /*1c100*/  HMMA.16816.F32 R92, R204, R188, R92 ;  /* 0x000000bccc5c723c */ /* 0x000fe2000000185c */
[----:B------:R-:W-:Y:S01]  /*1c110*/  FFMA.FTZ R188, R33, UR5, R28 ;  /* 0x0000000521bc7c23 */ /* 0x000fe2000801001c */
[----:B------:R-:W-:Y:S01]  /*1c120*/  VIADD R28, R179, 0xfffffe10 ;  /* 0xfffffe10b31c7836 */ /* 0x000fe20000000000 */
[----:B------:R-:W-:-:S02]  /*1c130*/  I2FP.F32.S32 R34, R38 ;  /* 0x0000002600227245 */ /* 0x000fc40000201400 */
[----:B------:R-:W-:Y:S01]  /*1c140*/  FSEL R197, R35, -INF , !P2 ;  /* 0xff80000023c57808 */ /* 0x000fe20005000000 */
[----:B------:R-:W-:Y:S01]  /*1c150*/  VIADD R35, R179, 0xfffffe29 ;  /* 0xfffffe29b3237836 */ /* 0x000fe20000000000 */
[----:B------:R-:W-:Y:S01]  /*1c160*/  I2FP.F32.S32 R33, R28 ;  /* 0x0000001c00217245 */ /* 0x000fe20000201400 */
[----:B------:R-:W-:Y:S01]  /*1c170*/  HMMA.16816.F32 R20, R44, R186, R20 ;  /* 0x000000ba2c14723c */ /* 0x000fe20000001814 */
[----:B------:R-:W-:Y:S01]  /*1c180*/  FSEL R188, R188, -INF , !P3 ;  /* 0xff800000bcbc7808 */ /* 0x000fe20005800000 */
[C---:B------:R-:W-:Y:S01]  /*1c190*/  FFMA.FTZ R186, R34.reuse, UR5, R29 ;  /* 0x0000000522ba7c23 */ /* 0x040fe2000801001d */
[----:B------:R-:W-:Y:S01]  /*1c1a0*/  FFMA.FTZ R31, R34, UR5, R31 ;  /* 0x00000005221f7c23 */ /* 0x000fe2000801001f */
        /* <DEDUP_REMOVED lines=9> */
[C---:B-1----:R-:W-:Y:S01]  /*1c240*/  HMMA.16816.F32 R172, R204.reuse, R200, R172 ;  /* 0x000000c8ccac723c */ /* 0x042fe200000018ac */
[----:B------:R-:W-:Y:S01]  /*1c250*/  FSEL R214, R24, -INF , !P3 ;  /* 0xff80000018d67808 */ /* 0x000fe20005800000 */
[----:B------:R-:W-:Y:S01]  /*1c260*/  FFMA.FTZ R201, R33, UR5, R26 ;  /* 0x0000000521c97c23 */ /* 0x000fe2000801001a */
[-C--:B------:R-:W-:Y:S01]  /*1c270*/  ISETP.GE.AND P4, PT, R28, R211.reuse, PT ;  /* 0x000000d31c00720c */ /* 0x080fe20003f86270 */
[----:B------:R-:W-:Y:S01]  /*1c280*/  VIADD R33, R179, 0xfffffe18 ;  /* 0xfffffe18b3217836 */ /* 0x000fe20000000000 */
[----:B------:R-:W-:Y:S01]  /*1c290*/  ISETP.GE.AND P5, PT, R29, R212, PT ;  /* 0x000000d41d00720c */ /* 0x000fe20003fa6270 */
[----:B------:R-:W-:Y:S01]  /*1c2a0*/  VIADD R26, R179, 0xfffffe19 ;  /* 0xfffffe19b31a7836 */ /* 0x000fe20000000000 */
[----:B------:R-:W-:Y:S01]  /*1c2b0*/  ISETP.GE.AND P2, PT, R29, R211, PT ;  /* 0x000000d31d00720c */ /* 0x000fe20003f46270 */
[----:B------:R-:W-:Y:S01]  /*1c2c0*/  HMMA.16816.F32 R168, R204, R202, R168 ;  /* 0x000000cacca8723c */ /* 0x000fe200000018a8 */
[----:B------:R-:W-:-:S02]  /*1c2d0*/  I2FP.F32.S32 R24, R29 ;  /* 0x0000001d00187245 */ /* 0x000fc40000201400 */
[----:B------:R-:W1:Y:S01]  /*1c2e0*/  LDSM.16.M88.4 R28, [R213+0x3800] ;  /* 0x00380000d51c783b */ /* 0x000e620000000200 */
[----:B------:R-:W-:Y:S02]  /*1c2f0*/  I2FP.F32.S32 R34, R26 ;  /* 0x0000001a00227245 */ /* 0x000fe40000201400 */
[----:B------:R-:W-:Y:S01]  /*1c300*/  FFMA.FTZ R202, R24, UR5, R25 ;  /* 0x0000000518ca7c23 */ /* 0x000fe20008010019 */
[----:B------:R-:W-:Y:S01]  /*1c310*/  I2FP.F32.S32 R25, R33 ;  /* 0x0000002100197245 */ /* 0x000fe20000201400 */
[C---:B--2---:R-:W-:Y:S01]  /*1c320*/  HMMA.16816.F32 R16, R44.reuse, R40, R16 ;  /* 0x000000282c10723c */ /* 0x044fe20000001810 */
[----:B------:R-:W-:Y:S01]  /*1c330*/  FSEL R201, R201, -INF , !P4 ;  /* 0xff800000c9c97808 */ /* 0x000fe20006000000 */
[----:B------:R-:W-:Y:S01]  /*1c340*/  FFMA.FTZ R21, R34, UR5, R21 ;  /* 0x0000000522157c23 */ /* 0x000fe20008010015 */
[----:B------:R-:W-:Y:S01]  /*1c350*/  FSEL R202, R202, -INF , !P5 ;  /* 0xff800000caca7808 */ /* 0x000fe20006800000 */
[C---:B------:R-:W-:Y:S01]  /*1c360*/  FFMA.FTZ R20, R25.reuse, UR5, R20 ;  /* 0x0000000519147c23 */ /* 0x040fe20008010014 */
[----:B------:R-:W-:Y:S01]  /*1c370*/  FFMA.FTZ R22, R25, UR5, R22 ;  /* 0x0000000519167c23 */ /* 0x000fe20008010016 */
[CC--:B------:R-:W-:Y:S01]  /*1c380*/  ISETP.GE.AND P3, PT, R33.reuse, R212.reuse, PT ;  /* 0x000000d42100720c */ /* 0x0c0fe20003f66270 */
[----:B------:R-:W-:Y:S01]  /*1c390*/  FFMA.FTZ R27, R24, UR5, R27 ;  /* 0x00000005181b7c23 */ /* 0x000fe2000801001b */
[----:B------:R-:W-:Y:S01]  /*1c3a0*/  ISETP.GE.AND P4, PT, R33, R211, PT ;  /* 0x000000d32100720c */ /* 0x000fe20003f86270 */
[----:B------:R-:W-:Y:S01]  /*1c3b0*/  FFMA.FTZ R34, R34, UR5, R23 ;  /* 0x0000000522227c23 */ /* 0x000fe20008010017 */
[----:B------:R-:W-:Y:S01]  /*1c3c0*/  ISETP.GE.AND P5, PT, R26, R212, PT ;  /* 0x000000d41a00720c */ /* 0x000fe20003fa6270 */
[C---:B------:R-:W-:Y:S01]  /*1c3d0*/  VIADD R25, R179.reuse, 0xfffffe20 ;  /* 0xfffffe20b3197836 */ /* 0x040fe20000000000 */
[----:B------:R-:W-:Y:S01]  /*1c3e0*/  FSEL R216, R20, -INF , !P3 ;  /* 0xff80000014d87808 */ /* 0x000fe20005800000 */
[----:B------:R-:W-:Y:S01]  /*1c3f0*/  HMMA.16816.F32 R12, R44, R42, R12 ;  /* 0x0000002a2c0c723c */ /* 0x000fe2000000180c */
[----:B------:R-:W-:Y:S01]  /*1c400*/  FSEL R24, R22, -INF , !P4 ;  /* 0xff80000016187808 */ /* 0x000fe20006000000 */
[----:B------:R-:W-:Y:S01]  /*1c410*/  VIADD R33, R179, 0xfffffe28 ;  /* 0xfffffe28b3217836 */ /* 0x000fe20000000000 */
[----:B------:R-:W-:-:S02]  /*1c420*/  FSEL R200, R21, -INF , !P5 ;  /* 0xff80000015c87808 */ /* 0x000fc40006800000 */
[----:B------:R-:W2:Y:S01]  /*1c430*/  LDSM.16.M88.4 R20, [R213+0x4000] ;  /* 0x00400000d514783b */ /* 0x000ea20000000200 */
[C---:B------:R-:W-:Y:S02]  /*1c440*/  ISETP.GE.AND P3, PT, R25.reuse, R212, PT ;  /* 0x000000d41900720c */ /* 0x040fe40003f66270 */
[----:B------:R-:W-:Y:S01]  /*1c450*/  ISETP.GE.AND P4, PT, R25, R211, PT ;  /* 0x000000d31900720c */ /* 0x000fe20003f86270 */
[----:B------:R-:W-:Y:S01]  /*1c460*/  HMMA.16816.F32 R100, R204, R180, R100 ;  /* 0x000000b4cc64723c */ /* 0x000fe20000001864 */
[----:B------:R-:W-:Y:S02]  /*1c470*/  I2FP.F32.S32 R25, R25 ;  /* 0x0000001900197245 */ /* 0x000fe40000201400 */
[----:B------:R-:W-:Y:S02]  /*1c480*/  FSEL R203, R27, -INF , !P2 ;  /* 0xff8000001bcb7808 */ /* 0x000fe40005000000 */
[----:B------:R-:W-:Y:S01]  /*1c490*/  ISETP.GE.AND P2, PT, R26, R211, PT ;  /* 0x000000d31a00720c */ /* 0x000fe20003f46270 */
[----:B------:R-:W-:-:S02]  /*1c4a0*/  VIADD R26, R179, 0xfffffe21 ;  /* 0xfffffe21b31a7836 */ /* 0x000fc40000000000 */
[C---:B------:R-:W-:Y:S01]  /*1c4b0*/  FFMA.FTZ R16, R25.reuse, UR5, R16 ;  /* 0x0000000519107c23 */ /* 0x040fe20008010010 */
[----:B------:R-:W-:Y:S01]  /*1c4c0*/  FFMA.FTZ R18, R25, UR5, R18 ;  /* 0x0000000519127c23 */ /* 0x000fe20008010012 */
[----:B------:R-:W-:Y:S01]  /*1c4d0*/  FSEL R25, R34, -INF , !P2 ;  /* 0xff80000022197808 */ /* 0x000fe20005000000 */
[----:B------:R-:W-:Y:S01]  /*1c4e0*/  HMMA.16816.F32 R96, R204, R182, R96 ;  /* 0x000000b6cc60723c */ /* 0x000fe20000001860 */
[----:B------:R-:W-:Y:S02]  /*1c4f0*/  I2FP.F32.S32 R38, R26 ;  /* 0x0000001a00267245 */ /* 0x000fe40000201400 */
[CC--:B------:R-:W-:Y:S02]  /*1c500*/  ISETP.GE.AND P5, PT, R26.reuse, R212.reuse, PT ;  /* 0x000000d41a00720c */ /* 0x0c0fe40003fa6270 */
[-C--:B------:R-:W-:Y:S01]  /*1c510*/  ISETP.GE.AND P2, PT, R26, R211.reuse, PT ;  /* 0x000000d31a00720c */ /* 0x080fe20003f46270 */
[----:B------:R-:W-:Y:S01]  /*1c520*/  FFMA.FTZ R17, R38, UR5, R17 ;  /* 0x0000000526117c23 */ /* 0x000fe20008010011 */
[----:B------:R-:W-:Y:S01]  /*1c530*/  FSEL R34, R16, -INF , !P3 ;  /* 0xff80000010227808 */ /* 0x000fe20005800000 */
[----:B-1----:R-:W-:Y:S01]  /*1c540*/  HMMA.16816.F32 R8, R44, R28, R8 ;  /* 0x0000001c2c08723c */ /* 0x002fe20000001808 */
[----:B------:R-:W-:Y:S01]  /*1c550*/  FSEL R26, R18, -INF , !P4 ;  /* 0xff800000121a7808 */ /* 0x000fe20006000000 */
[----:B------:R-:W-:Y:S01]  /*1c560*/  FFMA.FTZ R29, R38, UR5, R19 ;  /* 0x00000005261d7c23 */ /* 0x000fe20008010013 */
[----:B------:R-:W-:Y:S01]  /*1c570*/  ISETP.GE.AND P3, PT, R33, R212, PT ;  /* 0x000000d42100720c */ /* 0x000fe20003f66270 */
[----:B------:R-:W-:Y:S01]  /*1c580*/  VIADD R38, R179, 0xfffffe30 ;  /* 0xfffffe30b3267836 */ /* 0x000fe20000000000 */
[----:B------:R-:W-:-:S02]  /*1c590*/  ISETP.GE.AND P4, PT, R33, R211, PT ;  /* 0x000000d32100720c */ /* 0x000fc40003f86270 */
[----:B------:R-:W-:Y:S01]  /*1c5a0*/  I2FP.F32.S32 R33, R33 ;  /* 0x0000002100217245 */ /* 0x000fe20000201400 */
[----:B------:R-:W-:Y:S01]  /*1c5b0*/  HMMA.16816.F32 R4, R44, R30, R4 ;  /* 0x0000001e2c04723c */ /* 0x000fe20000001804 */
[----:B------:R-:W-:Y:S02]  /*1c5c0*/  I2FP.F32.S32 R39, R38 ;  /* 0x0000002600277245 */ /* 0x000fe40000201400 */
[----:B------:R-:W-:Y:S01]  /*1c5d0*/  FSEL R27, R17, -INF , !P5 ;  /* 0xff800000111b7808 */ /* 0x000fe20006800000 */
[C---:B------:R-:W-:Y:S01]  /*1c5e0*/  FFMA.FTZ R28, R33.reuse, UR5, R12 ;  /* 0x00000005211c7c23 */ /* 0x040fe2000801000c */
[----:B------:R-:W-:Y:S01]  /*1c5f0*/  I2FP.F32.S32 R12, R35 ;  /* 0x00000023000c7245 */ /* 0x000fe20000201400 */
[----:B------:R-:W-:Y:S01]  /*1c600*/  FFMA.FTZ R14, R33, UR5, R14 ;  /* 0x00000005210e7c23 */ /* 0x000fe2000801000e */
[----:B------:R-:W-:Y:S01]  /*1c610*/  FSEL R29, R29, -INF , !P2 ;  /* 0xff8000001d1d7808 */ /* 0x000fe20005000000 */
[----:B------:R-:W1:Y:S01]  /*1c620*/  LDSM.16.M88.4 R16, [R208+0x7800] ;  /* 0x00780000d010783b */ /* 0x000e620000000200 */
[----:B------:R-:W-:Y:S01]  /*1c630*/  ISETP.GE.AND P5, PT, R35, R212, PT ;  /* 0x000000d42300720c */ /* 0x000fe20003fa6270 */
[C---:B------:R-:W-:Y:S01]  /*1c640*/  FFMA.FTZ R13, R12.reuse, UR5, R13 ;  /* 0x000000050c0d7c23 */ /* 0x040fe2000801000d */
[----:B------:R-:W-:Y:S01]  /*1c650*/  FFMA.FTZ R15, R12, UR5, R15 ;  /* 0x000000050c0f7c23 */ /* 0x000fe2000801000f */
[----:B------:R-:W-:-:S02]  /*1c660*/  VIADD R12, R179, 0xfffffe31 ;  /* 0xfffffe31b30c7836 */ /* 0x000fc40000000000 */
[----:B------:R-:W-:Y:S01]  /*1c670*/  FFMA.FTZ R33, R39, UR5, R8 ;  /* 0x0000000527217c23 */ /* 0x000fe20008010008 */
[-C--:B------:R-:W-:Y:S01]  /*1c680*/  ISETP.GE.AND P2, PT, R35, R211.reuse, PT ;  /* 0x000000d32300720c */ /* 0x080fe20003f46270 */
[C---:B--2---:R-:W-:Y:S01]  /*1c690*/  HMMA.16816.F32 R172, R44.reuse, R20, R172 ;  /* 0x000000142cac723c */ /* 0x044fe200000018ac */
[----:B------:R-:W-:Y:S01]  /*1c6a0*/  FSEL R35, R13, -INF , !P5 ;  /* 0xff8000000d237808 */ /* 0x000fe20006800000 */
[----:B------:R-:W-:Y:S01]  /*1c6b0*/  FFMA.FTZ R20, R39, UR5, R10 ;  /* 0x0000000527147c23 */ /* 0x000fe2000801000a */
[----:B------:R-:W-:Y:S01]  /*1c6c0*/  I2FP.F32.S32 R8, R12 ;  /* 0x0000000c00087245 */ /* 0x000fe20000201400 */
[----:B------:R-:W-:Y:S01]  /*1c6d0*/  VIADD R13, R179, 0xfffffe39 ;  /* 0xfffffe39b30d7836 */ /* 0x000fe20000000000 */
[----:B------:R-:W-:Y:S02]  /*1c6e0*/  FSEL R31, R15, -INF , !P2 ;  /* 0xff8000000f1f7808 */ /* 0x000fe40005000000 */
[----:B------:R-:W-:Y:S01]  /*1c6f0*/  ISETP.GE.AND P5, PT, R12, R212, PT ;  /* 0x000000d40c00720c */ /* 0x000fe20003fa6270 */
[C---:B------:R-:W-:Y:S01]  /*1c700*/  FFMA.FTZ R40, R8.reuse, UR5, R9 ;  /* 0x0000000508287c23 */ /* 0x040fe20008010009 */
[----:B------:R-:W-:Y:S01]  /*1c710*/  FFMA.FTZ R21, R8, UR5, R11 ;  /* 0x0000000508157c23 */ /* 0x000fe2000801000b */
[----:B------:R-:W-:Y:S01]  /*1c720*/  ISETP.GE.AND P2, PT, R12, R211, PT ;  /* 0x000000d30c00720c */ /* 0x000fe20003f46270 */
[----:B------:R-:W2:Y:S01]  /*1c730*/  LDSM.16.M88.4 R8, [R213+0x4800] ;  /* 0x00480000d508783b */ /* 0x000ea20000000200 */
[C---:B------:R-:W-:Y:S01]  /*1c740*/  VIADD R12, R179.reuse, 0xfffffe38 ;  /* 0xfffffe38b30c7836 */ /* 0x040fe20000000000 */
[----:B------:R-:W-:Y:S01]  /*1c750*/  FSEL R28, R28, -INF , !P3 ;  /* 0xff8000001c1c7808 */ /* 0x000fe20005800000 */
[----:B------:R-:W-:Y:S01]  /*1c760*/  HMMA.16816.F32 R168, R44, R22, R168 ;  /* 0x000000162ca8723c */ /* 0x000fe200000018a8 */
[----:B------:R-:W-:Y:S01]  /*1c770*/  FSEL R30, R14, -INF , !P4 ;  /* 0xff8000000e1e7808 */ /* 0x000fe20006000000 */
[----:B------:R-:W-:Y:S01]  /*1c780*/  VIADD R14, R179, 0xfffffe48 ;  /* 0xfffffe48b30e7836 */ /* 0x000fe20000000000 */
[----:B------:R-:W-:-:S02]  /*1c790*/  I2FP.F32.S32 R15, R12 ;  /* 0x0000000c000f7245 */ /* 0x000fc40000201400 */
[C---:B------:R-:W-:Y:S02]  /*1c7a0*/  ISETP.GE.AND P3, PT, R38.reuse, R212, PT ;  /* 0x000000d42600720c */ /* 0x040fe40003f66270 */
[----:B------:R-:W-:Y:S01]  /*1c7b0*/  ISETP.GE.AND P4, PT, R38, R211, PT ;  /* 0x000000d32600720c */ /* 0x000fe20003f86270 */
[C---:B------:R-:W-:Y:S01]  /*1c7c0*/  FFMA.FTZ R38, R15.reuse, UR5, R4 ;  /* 0x000000050f267c23 */ /* 0x040fe20008010004 */
[----:B------:R-:W-:Y:S01]  /*1c7d0*/  I2FP.F32.S32 R4, R13 ;  /* 0x0000000d00047245 */ /* 0x000fe20000201400 */
        /* <DEDUP_REMOVED lines=9> */
[C---:B-1----:R-:W-:Y:S01]  /*1c870*/  HMMA.16816.F32 R84, R204.reuse, R16, R84 ;  /* 0x00000010cc54723c */ /* 0x042fe20000001854 */
        /* <DEDUP_REMOVED lines=8> */
[----:B------:R-:W1:Y:S01]  /*1c900*/  LDSM.16.M88.4 R4, [R213+0x5000] ;  /* 0x00500000d504783b */ /* 0x000e620000000200 */
[----:B------:R-:W-:Y:S01]  /*1c910*/  FSEL R33, R33, -INF , !P3 ;  /* 0xff80000021217808 */ /* 0x000fe20005800000 */
[C---:B------:R-:W-:Y:S01]  /*1c920*/  VIADD R19, R179.reuse, 0xfffffe51 ;  /* 0xfffffe51b3137836 */ /* 0x040fe20000000000 */
[-C--:B------:R-:W-:Y:S01]  /*1c930*/  ISETP.GE.AND P3, PT, R12, R212.reuse, PT ;  /* 0x000000d40c00720c */ /* 0x080fe20003f66270 */
[----:B------:R-:W-:Y:S01]  /*1c940*/  VIADD R12, R179, 0xfffffe40 ;  /* 0xfffffe40b30c7836 */ /* 0x000fe20000000000 */
[----:B------:R-:W-:-:S02]  /*1c950*/  ISETP.GE.AND P5, PT, R13, R212, PT ;  /* 0x000000d40d00720c */ /* 0x000fc40003fa6270 */
[----:B------:R-:W-:Y:S01]  /*1c960*/  FSEL R38, R38, -INF , !P3 ;  /* 0xff80000026267808 */ /* 0x000fe20005800000 */
[----:B--2---:R-:W-:Y:S01]  /*1c970*/  HMMA.16816.F32 R164, R44, R8, R164 ;  /* 0x000000082ca4723c */ /* 0x004fe200000018a4 */
[C---:B------:R-:W-:Y:S02]  /*1c980*/  ISETP.GE.AND P3, PT, R12.reuse, R212, PT ;  /* 0x000000d40c00720c */ /* 0x040fe40003f66270 */
[----:B------:R-:W-:Y:S02]  /*1c990*/  I2FP.F32.S32 R15, R12 ;  /* 0x0000000c000f7245 */ /* 0x000fe40000201400 */
[----:B------:R-:W-:Y:S02]  /*1c9a0*/  ISETP.GE.AND P4, PT, R12, R211, PT ;  /* 0x000000d30c00720c */ /* 0x000fe40003f86270 */
[----:B------:R-:W-:Y:S01]  /*1c9b0*/  I2FP.F32.S32 R12, R13 ;  /* 0x0000000d000c7245 */ /* 0x000fe20000201400 */
[----:B------:R-:W-:Y:S01]  /*1c9c0*/  FFMA.FTZ R23, R15, UR5, R172 ;  /* 0x000000050f177c23 */ /* 0x000fe200080100ac */
[----:B------:R-:W-:Y:S01]  /*1c9d0*/  ISETP.GE.AND P2, PT, R13, R211, PT ;  /* 0x000000d30d00720c */ /* 0x000fe20003f46270 */
[----:B------:R-:W-:-:S02]  /*1c9e0*/  VIADD R13, R179, 0xfffffe49 ;  /* 0xfffffe49b30d7836 */ /* 0x000fc40000000000 */
[----:B------:R-:W-:Y:S01]  /*1c9f0*/  FFMA.FTZ R42, R15, UR5, R174 ;  /* 0x000000050f2a7c23 */ /* 0x000fe200080100ae */
[----:B------:R-:W-:Y:S01]  /*1ca00*/  I2FP.F32.S32 R15, R14 ;  /* 0x0000000e000f7245 */ /* 0x000fe20000201400 */
[C---:B------:R-:W-:Y:S01]  /*1ca10*/  FFMA.FTZ R172, R12.reuse, UR5, R173 ;  /* 0x000000050cac7c23 */ /* 0x040fe200080100ad */
[----:B------:R-:W-:Y:S01]  /*1ca20*/  FSEL R23, R23, -INF , !P3 ;  /* 0xff80000017177808 */ /* 0x000fe20005800000 */
[----:B------:R-:W-:Y:S01]  /*1ca30*/  FFMA.FTZ R43, R12, UR5, R175 ;  /* 0x000000050c2b7c23 */ /* 0x000fe200080100af */
[----:B------:R-:W-:Y:S01]  /*1ca40*/  I2FP.F32.S32 R8, R13 ;  /* 0x0000000d00087245 */ /* 0x000fe20000201400 */
        /* <DEDUP_REMOVED lines=15> */
[----:B------:R-:W2:Y:S01]  /*1cb40*/  LDSM.16.M88.4 R12, [R208+0x8000] ;  /* 0x00800000d00c783b */ /* 0x000ea20000000200 */
[----:B------:R-:W-:Y:S02]  /*1cb50*/  FSEL R49, R49, -INF , !P4 ;  /* 0xff80000031317808 */ /* 0x000fe40006000000 */
[C---:B------:R-:W-:Y:S01]  /*1cb60*/  ISETP.GE.AND P3, PT, R17.reuse, R212, PT ;  /* 0x000000d41100720c */ /* 0x040fe20003f66270 */
[----:B------:R-:W3:Y:S01]  /*1cb70*/  LDSM.16.M88.4 R8, [R213+0x5800] ;  /* 0x00580000d508783b */ /* 0x000ee20000000200 */
[----:B------:R-:W-:Y:S01]  /*1cb80*/  ISETP.GE.AND P4, PT, R17, R211, PT ;  /* 0x000000d31100720c */ /* 0x000fe20003f86270 */
[----:B-1----:R-:W-:Y:S01]  /*1cb90*/  HMMA.16816.F32 R124, R44, R4, R124 ;  /* 0x000000042c7c723c */ /* 0x002fe2000000187c */
[----:B------:R-:W-:-:S02]  /*1cba0*/  I2FP.F32.S32 R17, R17 ;  /* 0x0000001100117245 */ /* 0x000fc40000201400 */
[----:B------:R-:W-:Y:S02]  /*1cbb0*/  I2FP.F32.S32 R18, R19 ;  /* 0x0000001300127245 */ /* 0x000fe40000201400 */
[----:B------:R-:W-:Y:S01]  /*1cbc0*/  I2FP.F32.S32 R5, R16 ;  /* 0x0000001000057245 */ /* 0x000fe20000201400 */
        /* <DEDUP_REMOVED lines=13> */
[----:B------:R-:W-:Y:S01]  /*1cca0*/  I2FP.F32.S32 R4, R17 ;  /* 0x0000001100047245 */ /* 0x000fe20000201400 */
[----:B------:R-:W-:Y:S01]  /*1ccb0*/  HMMA.16816.F32 R120, R44, R6, R120 ;  /* 0x000000062c78723c */ /* 0x000fe20000001878 */
[----:B------:R-:W-:-:S02]  /*1ccc0*/  FSEL R128, R18, -INF , !P2 ;  /* 0xff80000012807808 */ /* 0x000fc40005000000 */
[CC--:B------:R-:W-:Y:S01]  /*1ccd0*/  ISETP.GE.AND P5, PT, R17.reuse, R212.reuse, PT ;  /* 0x000000d41100720c */ /* 0x0c0fe20003fa6270 */
[C---:B------:R-:W-:Y:S01]  /*1cce0*/  FFMA.FTZ R6, R4.reuse, UR5, R129 ;  /* 0x0000000504067c23 */ /* 0x040fe20008010081 */
[-C--:B------:R-:W-:Y:S01]  /*1ccf0*/  ISETP.GE.AND P2, PT, R17, R211.reuse, PT ;  /* 0x000000d31100720c */ /* 0x080fe20003f46270 */
[----:B------:R-:W-:Y:S01]  /*1cd00*/  FFMA.FTZ R4, R4, UR5, R131 ;  /* 0x0000000504047c23 */ /* 0x000fe20008010083 */
[----:B------:R-:W-:Y:S01]  /*1cd10*/  FSEL R170, R170, -INF , !P3 ;  /* 0xff800000aaaa7808 */ /* 0x000fe20005800000 */
[----:B------:R-:W-:Y:S01]  /*1cd20*/  HMMA.16816.F32 R52, R44, R36, R52 ;  /* 0x000000242c34723c */ /* 0x000fe20000001834 */
[C---:B------:R-:W-:Y:S02]  /*1cd30*/  ISETP.GE.AND P4, PT, R16.reuse, R211, PT ;  /* 0x000000d31000720c */ /* 0x040fe40003f86270 */
[----:B------:R-:W-:Y:S02]  /*1cd40*/  I2FP.F32.S32 R17, R5 ;  /* 0x0000000500117245 */ /* 0x000fe40000201400 */
[-C--:B------:R-:W-:Y:S01]  /*1cd50*/  ISETP.GE.AND P3, PT, R16, R212.reuse, PT ;  /* 0x000000d41000720c */ /* 0x080fe20003f66270 */
[----:B------:R-:W-:Y:S01]  /*1cd60*/  VIADD R16, R179, 0xfffffe61 ;  /* 0xfffffe61b3107836 */ /* 0x000fe20000000000 */
[----:B------:R-:W-:Y:S01]  /*1cd70*/  FSEL R129, R130, -INF , !P4 ;  /* 0xff80000082817808 */ /* 0x000fe20006000000 */
[----:B------:R-:W-:Y:S01]  /*1cd80*/  FFMA.FTZ R130, R17, UR5, R124 ;  /* 0x0000000511827c23 */ /* 0x000fe2000801007c */
[----:B------:R-:W-:Y:S01]  /*1cd90*/  FSEL R166, R166, -INF , !P3 ;  /* 0xff800000a6a67808 */ /* 0x000fe20005800000 */
[----:B--2---:R-:W-:Y:S01]  /*1cda0*/  HMMA.16816.F32 R76, R204, R12, R76 ;  /* 0x0000000ccc4c723c */ /* 0x004fe2000000184c */
[----:B------:R-:W-:Y:S01]  /*1cdb0*/  ISETP.GE.AND P3, PT, R5, R212, PT ;  /* 0x000000d40500720c */ /* 0x000fe20003f66270 */
[----:B------:R-:W-:Y:S01]  /*1cdc0*/  FFMA.FTZ R126, R17, UR5, R126 ;  /* 0x00000005117e7c23 */ /* 0x000fe2000801007e */
[----:B------:R-:W-:-:S02]  /*1cdd0*/  FSEL R131, R6, -INF , !P5 ;  /* 0xff80000006837808 */ /* 0x000fc40006800000 */
[-C--:B------:R-:W-:Y:S02]  /*1cde0*/  ISETP.GE.AND P4, PT, R5, R211.reuse, PT ;  /* 0x000000d30500720c */ /* 0x080fe40003f86270 */
[----:B------:R-:W-:Y:S01]  /*1cdf0*/  FSEL R124, R4, -INF , !P2 ;  /* 0xff800000047c7808 */ /* 0x000fe20005000000 */
[----:B---3--:R-:W-:Y:S01]  /*1ce00*/  HMMA.16816.F32 R116, R44, R8, R116 ;  /* 0x000000082c74723c */ /* 0x008fe20000001874 */
[----:B------:R-:W1:Y:S01]  /*1ce10*/  LDSM.16.M88.4 R4, [R208+0x8800] ;  /* 0x00880000d004783b */ /* 0x000e620000000200 */
[----:B------:R-:W-:Y:S01]  /*1ce20*/  I2FP.F32.S32 R12, R16 ;  /* 0x00000010000c7245 */ /* 0x000fe20000201400 */
[C---:B------:R-:W-:Y:S01]  /*1ce30*/  VIADD R8, R179.reuse, 0xfffffe68 ;  /* 0xfffffe68b3087836 */ /* 0x040fe20000000000 */
[C---:B------:R-:W-:Y:S01]  /*1ce40*/  ISETP.GE.AND P5, PT, R16.reuse, R212, PT ;  /* 0x000000d41000720c */ /* 0x040fe20003fa6270 */
[----:B------:R-:W-:Y:S01]  /*1ce50*/  VIADD R9, R179, 0xfffffe69 ;  /* 0xfffffe69b3097836 */ /* 0x000fe20000000000 */
[-C--:B------:R-:W-:Y:S01]  /*1ce60*/  ISETP.GE.AND P2, PT, R16, R211.reuse, PT ;  /* 0x000000d31000720c */ /* 0x080fe20003f46270 */
[C---:B------:R-:W-:Y:S01]  /*1ce70*/  FFMA.FTZ R171, R12.reuse, UR5, R125 ;  /* 0x000000050cab7c23 */ /* 0x040fe2000801007d */
[----:B------:R-:W-:Y:S01]  /*1ce80*/  I2FP.F32.S32 R13, R8 ;  /* 0x00000008000d7245 */ /* 0x000fe20000201400 */
        /* <DEDUP_REMOVED lines=14> */
[----:B------:R-:W-:Y:S02]  /*1cf70*/  I2FP.F32.S32 R8, R9 ;  /* 0x0000000900087245 */ /* 0x000fe40000201400 */
[----:B------:R-:W-:Y:S01]  /*1cf80*/  ISETP.GE.AND P2, PT, R9, R211, PT ;  /* 0x000000d30900720c */ /* 0x000fe20003f46270 */
[----:B------:R-:W-:Y:S01]  /*1cf90*/  VIADD R9, R179, 0xfffffe70 ;  /* 0xfffffe70b3097836 */ /* 0x000fe20000000000 */
[----:B------:R-:W-:Y:S01]  /*1cfa0*/  FSEL R126, R126, -INF , !P3 ;  /* 0xff8000007e7e7808 */ /* 0x000fe20005800000 */
[C---:B------:R-:W-:Y:S01]  /*1cfb0*/  FFMA.FTZ R12, R8.reuse, UR5, R121 ;  /* 0x00000005080c7c23 */ /* 0x040fe20008010079 */
[----:B------:R-:W-:Y:S01]  /*1cfc0*/  FFMA.FTZ R8, R8, UR5, R123 ;  /* 0x0000000508087c23 */ /* 0x000fe2000801007b */
[----:B------:R-:W-:Y:S02]  /*1cfd0*/  FSEL R121, R122, -INF , !P4 ;  /* 0xff8000007a797808 */ /* 0x000fe40006000000 */
[----:B------:R-:W-:-:S02]  /*1cfe0*/  I2FP.F32.S32 R15, R9 ;  /* 0x00000009000f7245 */ /* 0x000fc40000201400 */
        /* <DEDUP_REMOVED lines=10> */
[----:B------:R-:W-:-:S02]  /*1d090*/  I2FP.F32.S32 R12, R13 ;  /* 0x0000000d000c7245 */ /* 0x000fc40000201400 */
[----:B------:R-:W-:Y:S01]  /*1d0a0*/  ISETP.GE.AND P2, PT, R13, R211, PT ;  /* 0x000000d30d00720c */ /* 0x000fe20003f46270 */
[C---:B------:R-:W-:Y:S01]  /*1d0b0*/  VIADD R13, R179.reuse, 0xfffffe78 ;  /* 0xfffffe78b30d7836 */ /* 0x040fe20000000000 */
[----:B------:R-:W-:Y:S01]  /*1d0c0*/  FSEL R122, R122, -INF , !P3 ;  /* 0xff8000007a7a7808 */ /* 0x000fe20005800000 */
[C---:B------:R-:W-:Y:S01]  /*1d0d0*/  FFMA.FTZ R171, R12.reuse, UR5, R117 ;  /* 0x000000050cab7c23 */ /* 0x040fe20008010075 */
[----:B------:R-:W-:Y:S01]  /*1d0e0*/  FFMA.FTZ R119, R12, UR5, R119 ;  /* 0x000000050c777c23 */ /* 0x000fe20008010077 */
[----:B------:R-:W-:Y:S01]  /*1d0f0*/  I2FP.F32.S32 R12, R4 ;  /* 0x00000004000c7245 */ /* 0x000fe20000201400 */
[C---:B--2---:R-:W-:Y:S01]  /*1d100*/  HMMA.16816.F32 R108, R44.reuse, R16, R108 ;  /* 0x000000102c6c723c */ /* 0x044fe2000000186c */
[----:B------:R-:W-:Y:S01]  /*1d110*/  I2FP.F32.S32 R5, R13 ;  /* 0x0000000d00057245 */ /* 0x000fe20000201400 */
        /* <DEDUP_REMOVED lines=18> */
[CC--:B------:R-:W-:Y:S01]  /*1d240*/  ISETP.GE.AND P3, PT, R5.reuse, R212.reuse, PT ;  /* 0x000000d40500720c */ /* 0x0c0fe20003f66270 */
[----:B------:R-:W-:Y:S01]  /*1d250*/  HMMA.16816.F32 R64, R204, R6, R64 ;  /* 0x00000006cc40723c */ /* 0x000fe20000001840 */
[----:B------:R-:W-:Y:S02]  /*1d260*/  ISETP.GE.AND P4, PT, R5, R211, PT ;  /* 0x000000d30500720c */ /* 0x000fe40003f86270 */
[----:B------:R-:W-:Y:S02]  /*1d270*/  I2FP.F32.S32 R5, R5 ;  /* 0x0000000500057245 */ /* 0x000fe40000201400 */
[----:B------:R-:W-:Y:S01]  /*1d280*/  ISETP.GE.AND P2, PT, R4, R211, PT ;  /* 0x000000d30400720c */ /* 0x000fe20003f46270 */
[----:B------:R-:W-:Y:S01]  /*1d290*/  VIADD R4, R179, 0xfffffe88 ;  /* 0xfffffe88b3047836 */ /* 0x000fe20000000000 */
[----:B------:R-:W-:Y:S01]  /*1d2a0*/  ISETP.GE.AND P5, PT, R17, R212, PT ;  /* 0x000000d41100720c */ /* 0x000fe20003fa6270 */
[C---:B------:R-:W-:Y:S01]  /*1d2b0*/  FFMA.FTZ R115, R5.reuse, UR5, R108 ;  /* 0x0000000505737c23 */ /* 0x040fe2000801006c */
[----:B------:R-:W-:Y:S01]  /*1d2c0*/  FSEL R108, R16, -INF , !P2 ;  /* 0xff800000106c7808 */ /* 0x000fe20005000000 */
[----:B-1----:R-:W-:Y:S01]  /*1d2d0*/  HMMA.16816.F32 R100, R44, R8, R100 ;  /* 0x000000082c64723c */ /* 0x002fe20000001864 */
[----:B------:R-:W-:Y:S01]  /*1d2e0*/  I2FP.F32.S32 R16, R17 ;  /* 0x0000001100107245 */ /* 0x000fe20000201400 */
[----:B------:R-:W-:Y:S01]  /*1d2f0*/  FFMA.FTZ R110, R5, UR5, R110 ;  /* 0x00000005056e7c23 */ /* 0x000fe2000801006e */
[----:B------:R-:W-:-:S02]  /*1d300*/  I2FP.F32.S32 R5, R4 ;  /* 0x0000000400057245 */ /* 0x000fc40000201400 */
        /* <DEDUP_REMOVED lines=11> */
[C---:B------:R-:W-:Y:S02]  /*1d3c0*/  ISETP.GE.AND P5, PT, R16.reuse, R212, PT ;  /* 0x000000d41000720c */ /* 0x040fe40003fa6270 */
[-C--:B------:R-:W-:Y:S02]  /*1d3d0*/  ISETP.GE.AND P2, PT, R16, R211.reuse, PT ;  /* 0x000000d31000720c */ /* 0x080fe40003f46270 */
[----:B------:R-:W-:Y:S02]  /*1d3e0*/  FSEL R115, R115, -INF , !P3 ;  /* 0xff80000073737808 */ /* 0x000fe40005800000 */
[----:B------:R-:W-:Y:S02]  /*1d3f0*/  I2FP.F32.S32 R16, R16 ;  /* 0x0000001000107245 */ /* 0x000fe40000201400 */
        /* <DEDUP_REMOVED lines=8> */
[----:B------:R-:W-:Y:S01]  /*1d480*/  I2FP.F32.S32 R5, R4 ;  /* 0x0000000400057245 */ /* 0x000fe20000201400 */
[----:B------:R-:W-:Y:S01]  /*1d490*/  VIADD R12, R179, 0xfffffe98 ;  /* 0xfffffe98b30c7836 */ /* 0x000fe20000000000 */
[----:B------:R-:W-:Y:S02]  /*1d4a0*/  FSEL R105, R106, -INF , !P4 ;  /* 0xff8000006a697808 */ /* 0x000fe40006000000 */
[C---:B------:R-:W-:Y:S01]  /*1d4b0*/  ISETP.GE.AND P3, PT, R4.reuse, R212, PT ;  /* 0x000000d40400720c */ /* 0x040fe20003f66270 */
[C---:B------:R-:W-:Y:S01]  /*1d4c0*/  FFMA.FTZ R106, R5.reuse, UR5, R100 ;  /* 0x00000005056a7c23 */ /* 0x040fe20008010064 */
[-C--:B------:R-:W-:Y:S01]  /*1d4d0*/  ISETP.GE.AND P4, PT, R4, R211.reuse, PT ;  /* 0x000000d30400720c */ /* 0x080fe20003f86270 */
[----:B------:R-:W-:Y:S01]  /*1d4e0*/  FFMA.FTZ R102, R5, UR5, R102 ;  /* 0x0000000505667c23 */ /* 0x000fe20008010066 */
[----:B------:R-:W-:Y:S01]  /*1d4f0*/  I2FP.F32.S32 R4, R16 ;  /* 0x0000001000047245 */ /* 0x000fe20000201400 */
[----:B------:R-:W-:Y:S01]  /*1d500*/  VIADD R5, R179, 0xfffffe99 ;  /* 0xfffffe99b3057836 */ /* 0x000fe20000000000 */
[----:B------:R-:W-:Y:S01]  /*1d510*/  I2FP.F32.S32 R13, R12 ;  /* 0x0000000c000d7245 */ /* 0x000fe20000201400 */
        /* <DEDUP_REMOVED lines=19> */
[----:B------:R-:W-:-:S02]  /*1d650*/  I2FP.F32.S32 R4, R5 ;  /* 0x0000000500047245 */ /* 0x000fc40000201400 */
[----:B------:R-:W-:Y:S02]  /*1d660*/  FSEL R96, R103, -INF , !P2 ;  /* 0xff80000067607808 */ /* 0x000fe40005000000 */
[C---:B------:R-:W-:Y:S01]  /*1d670*/  ISETP.GE.AND P5, PT, R5.reuse, R212, PT ;  /* 0x000000d40500720c */ /* 0x040fe20003fa6270 */
[C---:B------:R-:W-:Y:S01]  /*1d680*/  FFMA.FTZ R15, R4.reuse, UR5, R97 ;  /* 0x00000005040f7c23 */ /* 0x040fe20008010061 */
[----:B------:R-:W-:Y:S01]  /*1d690*/  ISETP.GE.AND P2, PT, R5, R211, PT ;  /* 0x000000d30500720c */ /* 0x000fe20003f46270 */
[----:B------:R-:W-:Y:S01]  /*1d6a0*/  VIADD R5, R179, 0xfffffea1 ;  /* 0xfffffea1b3057836 */ /* 0x000fe20000000000 */
[----:B------:R-:W-:Y:S01]  /*1d6b0*/  I2FP.F32.S32 R13, R12 ;  /* 0x0000000c000d7245 */ /* 0x000fe20000201400 */
[----:B------:R-:W-:Y:S01]  /*1d6c0*/  FFMA.FTZ R99, R4, UR5, R99 ;  /* 0x0000000504637c23 */ /* 0x000fe20008010063 */
[----:B------:R-:W-:Y:S02]  /*1d6d0*/  FSEL R103, R14, -INF , !P3 ;  /* 0xff8000000e677808 */ /* 0x000fe40005800000 */
[----:B------:R-:W-:Y:S01]  /*1d6e0*/  I2FP.F32.S32 R4, R5 ;  /* 0x0000000500047245 */ /* 0x000fe20000201400 */
        /* <DEDUP_REMOVED lines=19> */
[----:B------:R-:W2:Y:S01]  /*1d820*/  LDSM.16.M88.4 R8, [R208+0x9000] ;  /* 0x00900000d008783b */ /* 0x000ea20000000200 */
[----:B------:R-:W-:Y:S01]  /*1d830*/  ISETP.GE.AND P2, PT, R5, R211, PT ;  /* 0x000000d30500720c */ /* 0x000fe20003f46270 */
[----:B------:R-:W-:-:S03]  /*1d840*/  VIADD R5, R179, 0xfffffea9 ;  /* 0xfffffea9b3057836 */ /* 0x000fc60000000000 */
[----:B------:R-:W-:Y:S02]  /*1d850*/  FSEL R88, R95, -INF , !P2 ;  /* 0xff8000005f587808 */ /* 0x000fe40005000000 */
[----:B------:R-:W-:Y:S02]  /*1d860*/  I2FP.F32.S32 R4, R5 ;  /* 0x0000000500047245 */ /* 0x000fe40000201400 */
[----:B------:R-:W-:Y:S01]  /*1d870*/  FSEL R95, R16, -INF , !P3 ;  /* 0xff800000105f7808 */ /* 0x000fe20005800000 */
[----:B------:R-:W-:Y:S01]  /*1d880*/  VIADD R16, R179, 0xfffffeb8 ;  /* 0xfffffeb8b3107836 */ /* 0x000fe20000000000 */
[C---:B------:R-:W-:Y:S01]  /*1d890*/  ISETP.GE.AND P3, PT, R17.reuse, R212, PT ;  /* 0x000000d41100720c */ /* 0x040fe20003f66270 */
[----:B------:R-:W-:Y:S01]  /*1d8a0*/  FFMA.FTZ R18, R4, UR5, R89 ;  /* 0x0000000504127c23 */ /* 0x000fe20008010059 */
[----:B------:R-:W-:Y:S01]  /*1d8b0*/  FSEL R89, R90, -INF , !P4 ;  /* 0xff8000005a597808 */ /* 0x000fe20006000000 */
[----:B------:R-:W-:Y:S01]  /*1d8c0*/  FFMA.FTZ R91, R4, UR5, R91 ;  /* 0x00000005045b7c23 */ /* 0x000fe2000801005b */
[----:B------:R-:W-:-:S02]  /*1d8d0*/  ISETP.GE.AND P4, PT, R17, R211, PT ;  /* 0x000000d31100720c */ /* 0x000fc40003f86270 */
[----:B------:R-:W-:Y:S02]  /*1d8e0*/  I2FP.F32.S32 R17, R17 ;  /* 0x0000001100117245 */ /* 0x000fe40000201400 */
[C---:B------:R-:W-:Y:S02]  /*1d8f0*/  ISETP.GE.AND P5, PT, R5.reuse, R212, PT ;  /* 0x000000d40500720c */ /* 0x040fe40003fa6270 */
[----:B------:R-:W-:Y:S01]  /*1d900*/  ISETP.GE.AND P2, PT, R5, R211, PT ;  /* 0x000000d30500720c */ /* 0x000fe20003f46270 */
[C---:B------:R-:W-:Y:S01]  /*1d910*/  FFMA.FTZ R102, R17.reuse, UR5, R84 ;  /* 0x0000000511667c23 */ /* 0x040fe20008010054 */
[----:B------:R-:W3:Y:S01]  /*1d920*/  LDSM.16.M88.4 R4, [R213+0x8800] ;  /* 0x00880000d504783b */ /* 0x000ee20000000200 */
[----:B-1----:R-:W-:Y:S01]  /*1d930*/  HMMA.16816.F32 R76, R44, R12, R76 ;  /* 0x0000000c2c4c723c */ /* 0x002fe2000000184c */
[----:B------:R-:W-:Y:S01]  /*1d940*/  FSEL R90, R18, -INF , !P5 ;  /* 0xff800000125a7808 */ /* 0x000fe20006800000 */
[----:B------:R-:W-:Y:S01]  /*1d950*/  FFMA.FTZ R86, R17, UR5, R86 ;  /* 0x0000000511567c23 */ /* 0x000fe20008010056 */
[----:B------:R-:W-:Y:S01]  /*1d960*/  I2FP.F32.S32 R18, R19 ;  /* 0x0000001300127245 */ /* 0x000fe20000201400 */
[----:B------:R-:W-:Y:S01]  /*1d970*/  VIADD R17, R179, 0xfffffeb9 ;  /* 0xfffffeb9b3117836 */ /* 0x000fe20000000000 */
[----:B------:R-:W-:-:S02]  /*1d980*/  FSEL R84, R91, -INF , !P2 ;  /* 0xff8000005b547808 */ /* 0x000fc40005000000 */
[----:B------:R-:W-:Y:S01]  /*1d990*/  FSEL R91, R102, -INF , !P3 ;  /* 0xff800000665b7808 */ /* 0x000fe20005800000 */
[C---:B------:R-:W-:Y:S01]  /*1d9a0*/  FFMA.FTZ R102, R18.reuse, UR5, R85 ;  /* 0x0000000512667c23 */ /* 0x040fe20008010055 */
[----:B------:R-:W-:Y:S01]  /*1d9b0*/  I2FP.F32.S32 R13, R16 ;  /* 0x00000010000d7245 */ /* 0x000fe20000201400 */
[----:B------:R-:W-:Y:S01]  /*1d9c0*/  FFMA.FTZ R87, R18, UR5, R87 ;  /* 0x0000000512577c23 */ /* 0x000fe20008010057 */
[CC--:B------:R-:W-:Y:S01]  /*1d9d0*/  ISETP.GE.AND P5, PT, R19.reuse, R212.reuse, PT ;  /* 0x000000d41300720c */ /* 0x0c0fe20003fa6270 */
[----:B------:R-:W-:Y:S01]  /*1d9e0*/  HMMA.16816.F32 R72, R44, R14, R72 ;  /* 0x0000000e2c48723c */ /* 0x000fe20000001848 */
[----:B------:R-:W-:Y:S01]  /*1d9f0*/  ISETP.GE.AND P2, PT, R19, R211, PT ;  /* 0x000000d31300720c */ /* 0x000fe20003f46270 */
[C---:B------:R-:W-:Y:S01]  /*1da00*/  FFMA.FTZ R82, R13.reuse, UR5, R82 ;  /* 0x000000050d527c23 */ /* 0x040fe20008010052 */
[----:B------:R-:W-:Y:S02]  /*1da10*/  I2FP.F32.S32 R12, R17 ;  /* 0x00000011000c7245 */ /* 0x000fe40000201400 */
[----:B------:R-:W-:Y:S01]  /*1da20*/  FSEL R85, R86, -INF , !P4 ;  /* 0xff80000056557808 */ /* 0x000fe20006000000 */
[----:B------:R-:W-:Y:S01]  /*1da30*/  FFMA.FTZ R86, R13, UR5, R80 ;  /* 0x000000050d567c23 */ /* 0x000fe20008010050 */
[----:B------:R-:W-:Y:S01]  /*1da40*/  FSEL R102, R102, -INF , !P5 ;  /* 0xff80000066667808 */ /* 0x000fe20006800000 */
[----:B--2---:R-:W-:Y:S01]  /*1da50*/  HMMA.16816.F32 R60, R204, R8, R60 ;  /* 0x00000008cc3c723c */ /* 0x004fe2000000183c */
[----:B------:R-:W-:Y:S01]  /*1da60*/  VIADD R8, R179, 0xfffffec0 ;  /* 0xfffffec0b3087836 */ /* 0x000fe20000000000 */
[----:B------:R-:W-:Y:S01]  /*1da70*/  FSEL R80, R87, -INF , !P2 ;  /* 0xff80000057507808 */ /* 0x000fe20005000000 */
[C---:B------:R-:W-:Y:S01]  /*1da80*/  FFMA.FTZ R9, R12.reuse, UR5, R81 ;  /* 0x000000050c097c23 */ /* 0x040fe20008010051 */
[C---:B------:R-:W-:Y:S01]  /*1da90*/  ISETP.GE.AND P5, PT, R17.reuse, R212, PT ;  /* 0x000000d41100720c */ /* 0x040fe20003fa6270 */
[----:B------:R-:W-:Y:S01]  /*1daa0*/  FFMA.FTZ R12, R12, UR5, R83 ;  /* 0x000000050c0c7c23 */ /* 0x000fe20008010053 */
[----:B------:R-:W-:-:S02]  /*1dab0*/  ISETP.GE.AND P2, PT, R17, R211, PT ;  /* 0x000000d31100720c */ /* 0x000fc40003f46270 */
[-C--:B------:R-:W-:Y:S01]  /*1dac0*/  ISETP.GE.AND P4, PT, R16, R211.reuse, PT ;  /* 0x000000d31000720c */ /* 0x080fe20003f86270 */
[----:B------:R-:W-:Y:S01]  /*1dad0*/  HMMA.16816.F32 R56, R204, R10, R56 ;  /* 0x0000000acc38723c */ /* 0x000fe20000001838 */
[----:B------:R-:W-:Y:S02]  /*1dae0*/  I2FP.F32.S32 R17, R8 ;  /* 0x0000000800117245 */ /* 0x000fe40000201400 */
[----:B------:R-:W-:Y:S02]  /*1daf0*/  FSEL R81, R82, -INF , !P4 ;  /* 0xff80000052517808 */ /* 0x000fe40006000000 */
[-C--:B------:R-:W-:Y:S01]  /*1db00*/  ISETP.GE.AND P3, PT, R16, R212.reuse, PT ;  /* 0x000000d41000720c */ /* 0x080fe20003f66270 */
[C---:B------:R-:W-:Y:S01]  /*1db10*/  FFMA.FTZ R82, R17.reuse, UR5, R76 ;  /* 0x0000000511527c23 */ /* 0x040fe2000801004c */
[----:B------:R-:W-:Y:S01]  /*1db20*/  FSEL R76, R12, -INF , !P2 ;  /* 0xff8000000c4c7808 */ /* 0x000fe20005000000 */
[----:B------:R-:W-:Y:S01]  /*1db30*/  FFMA.FTZ R78, R17, UR5, R78 ;  /* 0x00000005114e7c23 */ /* 0x000fe2000801004e */
[----:B------:R-:W1:Y:S01]  /*1db40*/  LDSM.16.M88.4 R12, [R213+0x9000] ;  /* 0x00900000d50c783b */ /* 0x000e620000000200 */
[----:B------:R-:W-:Y:S01]  /*1db50*/  FSEL R83, R9, -INF , !P5 ;  /* 0xff80000009537808 */ /* 0x000fe20006800000 */
[C---:B------:R-:W-:Y:S01]  /*1db60*/  VIADD R9, R179.reuse, 0xfffffec1 ;  /* 0xfffffec1b3097836 */ /* 0x040fe20000000000 */
[----:B------:R-:W-:Y:S01]  /*1db70*/  FSEL R86, R86, -INF , !P3 ;  /* 0xff80000056567808 */ /* 0x000fe20005800000 */
[----:B---3--:R-:W-:Y:S01]  /*1db80*/  HMMA.16816.F32 R68, R44, R4, R68 ;  /* 0x000000042c44723c */ /* 0x008fe20000001844 */
[C---:B------:R-:W-:Y:S01]  /*1db90*/  ISETP.GE.AND P3, PT, R8.reuse, R212, PT ;  /* 0x000000d40800720c */ /* 0x040fe20003f66270 */
[----:B------:R-:W-:Y:S01]  /*1dba0*/  VIADD R4, R179, 0xfffffec9 ;  /* 0xfffffec9b3047836 */ /* 0x000fe20000000000 */
[----:B------:R-:W-:Y:S01]  /*1dbb0*/  ISETP.GE.AND P4, PT, R8, R211, PT ;  /* 0x000000d30800720c */ /* 0x000fe20003f86270 */
[----:B------:R-:W-:-:S04]  /*1dbc0*/  DEPBAR.LE SB0, 0x0 ;  /* 0x000080000000791a */ /* 0x000fc80000000000 */
[----:B------:R-:W-:Y:S01]  /*1dbd0*/  BAR.SYNC.DEFER_BLOCKING 0x0 ;  /* 0x0000000000007b1d */ /* 0x000fe20000010000 */
[----:B------:R-:W-:Y:S01]  /*1dbe0*/  ISETP.GE.AND P5, PT, R9, R212, PT ;  /* 0x000000d40900720c */ /* 0x000fe20003fa6270 */
[----:B------:R-:W-:Y:S01]  /*1dbf0*/  HMMA.16816.F32 R64, R44, R6, R64 ;  /* 0x000000062c40723c */ /* 0x000fe20000001840 */
[----:B------:R-:W-:Y:S01]  /*1dc00*/  I2FP.F32.S32 R8, R9 ;  /* 0x0000000900087245 */ /* 0x000fe20000201400 */
[----:B------:R-:W-:Y:S01]  /*1dc10*/  VIADD R7, R179, 0xfffffed0 ;  /* 0xfffffed0b3077836 */ /* 0x000fe20000000000 */
[----:B------:R-:W-:Y:S01]  /*1dc20*/  ISETP.GE.AND P2, PT, R9, R211, PT ;  /* 0x000000d30900720c */ /* 0x000fe20003f46270 */
[----:B------:R-:W-:Y:S01]  /*1dc30*/  VIADD R9, R179, 0xfffffec8 ;  /* 0xfffffec8b3097836 */ /* 0x000fe20000000000 */
[----:B------:R-:W-:Y:S01]  /*1dc40*/  I2FP.F32.S32 R6, R4 ;  /* 0x0000000400067245 */ /* 0x000fe20000201400 */
[C---:B------:R-:W-:Y:S01]  /*1dc50*/  FFMA.FTZ R87, R8.reuse, UR5, R77 ;  /* 0x0000000508577c23 */ /* 0x040fe2000801004d */
[----:B------:R-:W-:Y:S01]  /*1dc60*/  FFMA.FTZ R79, R8, UR5, R79 ;  /* 0x00000005084f7c23 */ /* 0x000fe2000801004f */
[----:B------:R-:W-:-:S02]  /*1dc70*/  FSEL R82, R82, -INF , !P3 ;  /* 0xff80000052527808 */ /* 0x000fc40005800000 */
[----:B------:R-:W-:Y:S01]  /*1dc80*/  I2FP.F32.S32 R5, R9 ;  /* 0x0000000900057245 */ /* 0x000fe20000201400 */
[----:B------:R-:W-:Y:S01]  /*1dc90*/  FFMA.FTZ R75, R6, UR5, R75 ;  /* 0x00000005064b7c23 */ /* 0x000fe2000801004b */
[----:B------:R-:W-:Y:S02]  /*1dca0*/  FSEL R77, R78, -INF , !P4 ;  /* 0xff8000004e4d7808 */ /* 0x000fe40006000000 */
[----:B------:R-:W-:Y:S01]  /*1dcb0*/  ISETP.GE.AND P3, PT, R9, R212, PT ;  /* 0x000000d40900720c */ /* 0x000fe20003f66270 */
[C---:B------:R-:W-:Y:S01]  /*1dcc0*/  FFMA.FTZ R8, R5.reuse, UR5, R72 ;  /* 0x0000000505087c23 */ /* 0x040fe20008010048 */
[----:B------:R-:W-:Y:S01]  /*1dcd0*/  FFMA.FTZ R74, R5, UR5, R74 ;  /* 0x00000005054a7c23 */ /* 0x000fe2000801004a */
[----:B------:R-:W-:Y:S01]  /*1dce0*/  ISETP.GE.AND P4, PT, R9, R211, PT ;  /* 0x000000d30900720c */ /* 0x000fe20003f86270 */
[----:B------:R-:W-:Y:S01]  /*1dcf0*/  FFMA.FTZ R9, R6, UR5, R73 ;  /* 0x0000000506097c23 */ /* 0x000fe20008010049 */
[----:B------:R-:W-:Y:S02]  /*1dd00*/  FSEL R72, R79, -INF , !P2 ;  /* 0xff8000004f487808 */ /* 0x000fe40005000000 */
[----:B------:R-:W-:-:S02]  /*1dd10*/  FSEL R79, R8, -INF , !P3 ;  /* 0xff800000084f7808 */ /* 0x000fc40005800000 */
[----:B------:R-:W-:Y:S02]  /*1dd20*/  FSEL R73, R74, -INF , !P4 ;  /* 0xff8000004a497808 */ /* 0x000fe40006000000 */
[CC--:B------:R-:W-:Y:S01]  /*1dd30*/  ISETP.GE.AND P3, PT, R7.reuse, R212.reuse, PT ;  /* 0x000000d40700720c */ /* 0x0c0fe20003f66270 */
[C---:B-1----:R-:W-:Y:S01]  /*1dd40*/  HMMA.16816.F32 R60, R44.reuse, R12, R60 ;  /* 0x0000000c2c3c723c */ /* 0x042fe2000000183c */
[----:B------:R-:W-:Y:S02]  /*1dd50*/  I2FP.F32.S32 R5, R7 ;  /* 0x0000000700057245 */ /* 0x000fe40000201400 */
        /* <DEDUP_REMOVED lines=8> */
[----:B------:R-:W-:Y:S01]  /*1dde0*/  I2FP.F32.S32 R6, R7 ;  /* 0x0000000700067245 */ /* 0x000fe20000201400 */
[----:B------:R-:W-:Y:S01]  /*1ddf0*/  HMMA.16816.F32 R56, R44, R14, R56 ;  /* 0x0000000e2c38723c */ /* 0x000fe20000001838 */
[----:B------:R-:W-:-:S02]  /*1de00*/  FSEL R74, R9, -INF , !P5 ;  /* 0xff800000094a7808 */ /* 0x000fc40006800000 */
[----:B------:R-:W-:Y:S01]  /*1de10*/  I2FP.F32.S32 R5, R4 ;  /* 0x0000000400057245 */ /* 0x000fe20000201400 */
        /* <DEDUP_REMOVED lines=13> */
[-C--:B------:R-:W-:Y:S02]  /*1def0*/  ISETP.GE.AND P4, PT, R4, R211.reuse, PT ;  /* 0x000000d30400720c */ /* 0x080fe40003f86270 */
[----:B------:R-:W-:Y:S02]  /*1df00*/  FSEL R64, R71, -INF , !P2 ;  /* 0xff80000047407808 */ /* 0x000fe40005000000 */
[C---:B------:R-:W-:Y:S02]  /*1df10*/  ISETP.GE.AND P5, PT, R6.reuse, R212, PT ;  /* 0x000000d40600720c */ /* 0x040fe40003fa6270 */
[----:B------:R-:W-:Y:S02]  /*1df20*/  I2FP.F32.S32 R4, R6 ;  /* 0x0000000600047245 */ /* 0x000fe40000201400 */
[----:B------:R-:W-:Y:S01]  /*1df30*/  ISETP.GE.AND P2, PT, R6, R211, PT ;  /* 0x000000d30600720c */ /* 0x000fe20003f46270 */
[----:B------:R-:W-:Y:S01]  /*1df40*/  VIADD R6, R179, 0xfffffee0 ;  /* 0xfffffee0b3067836 */ /* 0x000fe20000000000 */
[----:B------:R-:W-:Y:S01]  /*1df50*/  FSEL R70, R70, -INF , !P3 ;  /* 0xff80000046467808 */ /* 0x000fe20005800000 */
[----:B------:R-:W-:Y:S01]  /*1df60*/  FFMA.FTZ R71, R4, UR5, R65 ;  /* 0x0000000504477c23 */ /* 0x000fe20008010041 */
[----:B------:R-:W-:Y:S01]  /*1df70*/  FSEL R65, R66, -INF , !P4 ;  /* 0xff80000042417808 */ /* 0x000fe20006000000 */
[----:B------:R-:W-:Y:S01]  /*1df80*/  FFMA.FTZ R66, R4, UR5, R67 ;  /* 0x0000000504427c23 */ /* 0x000fe20008010043 */
[----:B------:R-:W-:-:S02]  /*1df90*/  I2FP.F32.S32 R7, R6 ;  /* 0x0000000600077245 */ /* 0x000fc40000201400 */
[----:B------:R-:W-:Y:S02]  /*1dfa0*/  I2FP.F32.S32 R4, R5 ;  /* 0x0000000500047245 */ /* 0x000fe40000201400 */
        /* <DEDUP_REMOVED lines=15> */
[CC--:B------:R-:W-:Y:S02]  /*1e0a0*/  ISETP.GE.AND P3, PT, R7.reuse, R212.reuse, PT ;  /* 0x000000d40700720c */ /* 0x0c0fe40003f66270 */
[----:B------:R-:W-:Y:S02]  /*1e0b0*/  ISETP.GE.AND P4, PT, R7, R211, PT ;  /* 0x000000d30700720c */ /* 0x000fe40003f86270 */
[----:B------:R-:W-:Y:S02]  /*1e0c0*/  I2FP.F32.S32 R7, R7 ;  /* 0x0000000700077245 */ /* 0x000fe40000201400 */
[----:B------:R-:W-:Y:S02]  /*1e0d0*/  I2FP.F32.S32 R4, R5 ;  /* 0x0000000500047245 */ /* 0x000fe40000201400 */
        /* <DEDUP_REMOVED lines=105> */
.L_x_3809:
        /* <DEDUP_REMOVED lines=8> */
.L_x_3810:
        /* <DEDUP_REMOVED lines=117> */
.L_x_3808:
[----:B------:R-:W-:Y:S01]  /*1ef40*/  FMNMX3.FTZ R7, R2, R194, R196, !PT ;  /* 0x000000c202077276 */ /* 0x000fe200078100c4 */
[----:B------:R-:W2:Y:S01]  /*1ef50*/  LDCU UR6, c[0x0][0x45c] ;  /* 0x00008b80ff0677ac */ /* 0x000ea20008000800 */
[----:B-1----:R-:W-:Y:S02]  /*1ef60*/  FMNMX3.FTZ R4, R0, R195, R197, !PT ;  /* 0x000000c300047276 */ /* 0x002fe400078100c5 */
        /* <DEDUP_REMOVED lines=65> */
[----:B------:R-:W1:Y:S04]  /*1f380*/  SHFL.BFLY PT, R4, R7, 0x2, 0x1f ;  /* 0x0c401f0007047f89 */ /* 0x000e6800000e0000 */
[----:B------:R-:W3:Y:S01]  /*1f390*/  SHFL.BFLY PT, R6, R5, 0x2, 0x1f ;  /* 0x0c401f0005067f89 */ /* 0x000ee200000e0000 */
[----:B-1----:R-:W-:-:S02]  /*1f3a0*/  FMNMX.FTZ R4, R7, R4, !PT ;  /* 0x0000000407047209 */ /* 0x002fc40007810000 */
[----:B---3--:R-:W-:-:S03]  /*1f3b0*/  FMNMX.FTZ R6, R5, R6, !PT ;  /* 0x0000000605067209 */ /* 0x008fc60007810000 */
[----:B------:R-:W1:Y:S04]  /*1f3c0*/  SHFL.BFLY PT, R185, R4, 0x1, 0x1f ;  /* 0x0c201f0004b97f89 */ /* 0x000e6800000e0000 */
[----:B------:R-:W3:Y:S01]  /*1f3d0*/  SHFL.BFLY PT, R3, R6, 0x1, 0x1f ;  /* 0x0c201f0006037f89 */ /* 0x000ee200000e0000 */
[----:B-1----:R-:W-:-:S04]  /*1f3e0*/  FMNMX.FTZ R185, R4, R185, !PT ;  /* 0x000000b904b97209 */ /* 0x002fc80007810000 */
[C---:B------:R-:W-:Y:S01]  /*1f3f0*/  FSETP.NEU.FTZ.AND P2, PT, R185.reuse, -INF , PT ;  /* 0xff800000b900780b */ /* 0x040fe20003f5d000 */
[C---:B--2---:R-:W-:Y:S01]  /*1f400*/  FMUL.FTZ R193, R185.reuse, UR6 ;  /* 0x00000006b9c17c20 */ /* 0x044fe20008410000 */
        /* <DEDUP_REMOVED lines=589> */
[----:B------:R-:W5:Y:S01]  /*218e0*/  LDSM.16.MT88.4 R28, [R198+0x7000] ;  /* 0x00700000c61c783b */ /* 0x000f620000004200 */
[----:B--2---:R-:W-:Y:S01]  /*218f0*/  F2FP.F16.F32.PACK_AB R24, R33, R34 ;  /* 0x000000222118723e */ /* 0x004fe200000000ff */
        /* <DEDUP_REMOVED lines=9> */
[----:B------:R-:W2:Y:S01]  /*21990*/  MUFU.EX2 R45, R45 ;  /* 0x0000002d002d7308 */ /* 0x000ea20000000800 */
        /* <DEDUP_REMOVED lines=30> */
[----:B-----5:R-:W-:Y:S01]  /*21b80*/  HMMA.16816.F32 R8, R24, R28, R8 ;  /* 0x0000001c1808723c */ /* 0x020fe20000001808 */
[--C-:B------:R-:W-:Y:S01]  /*21b90*/  FFMA.FTZ R28, R51, UR6, -R188.reuse ;  /* 0x00000006331c7c23 */ /* 0x100fe200080108bc */
[----:B------:R-:W-:Y:S01]  /*21ba0*/  FFMA.FTZ R29, R48, UR6, -R188 ;  /* 0x00000006301d7c23 */ /* 0x000fe200080108bc */
[----:B------:R-:W-:Y:S01]  /*21bb0*/  FADD.FTZ R95, R95, R94 ;  /* 0x0000005e5f5f7221 */ /* 0x000fe20000010000 */
[----:B------:R-:W-:-:S03]  /*21bc0*/  FADD.FTZ R85, R85, R84 ;  /* 0x0000005455557221 */ /* 0x000fc60000010000 */
[----:B------:R-:W-:Y:S01]  /*21bd0*/  FADD.FTZ R90, R90, R95 ;  /* 0x0000005f5a5a7221 */ /* 0x000fe20000010000 */
[----:B------:R-:W-:Y:S01]  /*21be0*/  MUFU.EX2 R28, R28 ;  /* 0x0000001c001c7308 */ /* 0x000fe20000000800 */
[----:B------:R-:W-:Y:S01]  /*21bf0*/  HMMA.16816.F32 R144, R24, R30, R144 ;  /* 0x0000001e1890723c */ /* 0x000fe20000001890 */
[----:B------:R-:W-:Y:S01]  /*21c00*/  FADD.FTZ R80, R80, R85 ;  /* 0x0000005550507221 */ /* 0x000fe20000010000 */
[----:B------:R-:W-:-:S03]  /*21c10*/  FADD.FTZ R31, R91, R90 ;  /* 0x0000005a5b1f7221 */ /* 0x000fc60000010000 */
[----:B------:R-:W-:Y:S01]  /*21c20*/  FADD.FTZ R81, R81, R80 ;  /* 0x0000005051517221 */ /* 0x000fe20000010000 */
[----:B------:R-:W-:Y:S01]  /*21c30*/  FADD.FTZ R31, R102, R31 ;  /* 0x0000001f661f7221 */ /* 0x000fe20000010000 */
[----:B------:R-:W5:Y:S01]  /*21c40*/  MUFU.EX2 R29, R29 ;  /* 0x0000001d001d7308 */ /* 0x000f620000000800 */
[-C--:B----4-:R-:W-:Y:S01]  /*21c50*/  MOV R0, R3.reuse ;  /* 0x0000000300007202 */ /* 0x090fe20000000f00 */
[----:B------:R-:W-:Y:S01]  /*21c60*/  FADD.FTZ R76, R76, R81 ;  /* 0x000000514c4c7221 */ /* 0x000fe20000010000 */
[----:B------:R-:W-:Y:S01]  /*21c70*/  FADD.FTZ R86, R86, R31 ;  /* 0x0000001f56567221 */ /* 0x000fe20000010000 */
[----:B------:R-:W-:Y:S02]  /*21c80*/  @P1 MOV R0, R3 ;  /* 0x0000000300001202 */ /* 0x000fe40000000f00 */
[----:B------:R-:W-:Y:S01]  /*21c90*/  FADD.FTZ R77, R77, R76 ;  /* 0x0000004c4d4d7221 */ /* 0x000fe20000010000 */
[----:B------:R-:W-:Y:S01]  /*21ca0*/  FADD.FTZ R83, R83, R86 ;  /* 0x0000005653537221 */ /* 0x000fe20000010000 */
[----:B---3--:R-:W-:Y:S01]  /*21cb0*/  HMMA.16816.F32 R152, R24, R12, R152 ;  /* 0x0000000c1898723c */ /* 0x008fe20000001898 */
[----:B--2---:R-:W-:-:S02]  /*21cc0*/  F2FP.F16.F32.PACK_AB R12, R45, R44 ;  /* 0x0000002c2d0c723e */ /* 0x004fc400000000ff */
[----:B------:R-:W-:Y:S01]  /*21cd0*/  FADD.FTZ R82, R82, R83 ;  /* 0x0000005352527221 */ /* 0x000fe20000010000 */
[----:B-1----:R-:W-:Y:S01]  /*21ce0*/  F2FP.F16.F32.PACK_AB R13, R47, R32 ;  /* 0x000000202f0d723e */ /* 0x002fe200000000ff */
[----:B------:R-:W-:Y:S02]  /*21cf0*/  FADD.FTZ R72, R72, R77 ;  /* 0x0000004d48487221 */ /* 0x000fe40000010000 */
[----:B------:R-:W-:Y:S01]  /*21d00*/  FADD.FTZ R82, R87, R82 ;  /* 0x0000005257527221 */ /* 0x000fe20000010000 */
[----:B------:R-:W-:Y:S01]  /*21d10*/  HMMA.16816.F32 R148, R24, R14, R148 ;  /* 0x0000000e1894723c */ /* 0x000fe20000001894 */
[----:B------:R-:W-:Y:S01]  /*21d20*/  F2FP.F16.F32.PACK_AB R14, R241, R46 ;  /* 0x0000002ef10e723e */ /* 0x000fe200000000ff */
[----:B------:R-:W1:Y:S01]  /*21d30*/  LDSM.16.MT88.4 R24, [R198+0x7800] ;  /* 0x00780000c618783b */ /* 0x000e620000004200 */
[----:B-----5:R-:W-:Y:S01]  /*21d40*/  F2FP.F16.F32.PACK_AB R15, R29, R28 ;  /* 0x0000001c1d0f723e */ /* 0x020fe200000000ff */
[----:B------:R-:W-:Y:S02]  /*21d50*/  FADD.FTZ R79, R79, R82 ;  /* 0x000000524f4f7221 */ /* 0x000fe40000010000 */
[----:B------:R-:W2:Y:S02]  /*21d60*/  LDSM.16.MT88.4 R196, [R199+0x7800] ;  /* 0x00780000c7c4783b */ /* 0x000ea40000004200 */
[----:B------:R-:W-:-:S02]  /*21d70*/  FADD.FTZ R79, R74, R79 ;  /* 0x0000004f4a4f7221 */ /* 0x000fc40000010000 */
        /* <DEDUP_REMOVED lines=9> */
[----:B------:R-:W-:Y:S01]  /*21e10*/  FADD.FTZ R71, R71, R70 ;  /* 0x0000004647477221 */ /* 0x000fe20000010000 */
[-C--:B------:R-:W-:Y:S01]  /*21e20*/  MOV R2, R185.reuse ;  /* 0x000000b900027202 */ /* 0x080fe20000000f00 */
[C---:B------:R-:W-:Y:S01]  /*21e30*/  HMMA.16816.F32 R156, R12.reuse, R194, R156 ;  /* 0x000000c20c9c723c */ /* 0x040fe2000000189c */
[----:B------:R-:W-:Y:S01]  /*21e40*/  FADD.FTZ R36, R36, R37 ;  /* 0x0000002524247221 */ /* 0x000fe20000010000 */
[----:B------:R-:W-:Y:S01]  /*21e50*/  FADD.FTZ R34, R34, R71 ;  /* 0x0000004722227221 */ /* 0x000fe20000010000 */
[----:B------:R-:W-:Y:S02]  /*21e60*/  @P1 MOV R2, R185 ;  /* 0x000000b900021202 */ /* 0x000fe40000000f00 */
        /* <DEDUP_REMOVED lines=17> */
[----:B--2---:R-:W-:Y:S01]  /*21f80*/  HMMA.16816.F32 R152, R12, R196, R152 ;  /* 0x000000c40c98723c */ /* 0x004fe20000001898 */
[----:B------:R-:W-:-:S04]  /*21f90*/  FADD.FTZ R28, R28, R47 ;  /* 0x0000002f1c1c7221 */ /* 0x000fc80000010000 */
[----:B------:R-:W-:-:S03]  /*21fa0*/  FADD.FTZ R240, R29, R28 ;  /* 0x0000001c1df07221 */ /* 0x000fc60000010000 */
[----:B------:R-:W-:Y:S01]  /*21fb0*/  HMMA.16816.F32 R148, R12, R198, R148 ;  /* 0x000000c60c94723c */ /* 0x000fe20000001894 */
[----:B------:R-:W-:-:S04]  /*21fc0*/  NOP ;  /* 0x0000000000007918 */ /* 0x000fc80000000000 */
[----:B------:R-:W-:-:S15]  /*21fd0*/  BRA.U UP0, `(.L_x_3811) ;  /* 0x0000000100047547 */ /* 0x000fde000b800000 */
.L_x_3805:
[----:B------:R-:W-:-:S12]  /*21fe0*/  UIADD3 UR4, UPT, UPT, UR9, -0x1, URZ ;  /* 0xffffffff09047890 */ /* 0x000fd8000fffe0ff */
.L_x_3811:
[----:B------:R-:W-:-:S09]  /*21ff0*/  UISETP.GE.AND UP0, UPT, UR4, UR20, UPT ;  /* 0x000000140400728c */ /* 0x000fd2000bf06270 */
        /* <DEDUP_REMOVED lines=31> */
.L_x_3816:
[----:B------:R-:W-:Y:S01]  /*221f0*/  @!P6 IADD3 R11, P0, PT, RZ, -R238, RZ ;  /* 0x800000eeff0be210 */ /* 0x000fe20007f1e0ff */
[----:B------:R-:W2:Y:S01]  /*22200*/  S2R R226, SR_TID.X ;  /* 0x0000000000e27919 */ /* 0x000ea20000002100 */
[----:B------:R-:W3:Y:S01]  /*22210*/  @!P6 LDC R6, c[0x0][0x3c0] ;  /* 0x0000f000ff06eb82 */ /* 0x000ee20000000800 */
[----:B------:R-:W-:Y:S07]  /*22220*/  DEPBAR.LE SB0, 0x0 ;  /* 0x000080000000791a */ /* 0x000fee0000000000 */
[----:B------:R-:W4:Y:S08]  /*22230*/  LDC R9, c[0x0][0x3c4] ;  /* 0x0000f100ff097b82 */ /* 0x000f300000000800 */
[----:B------:R-:W-:Y:S01]  /*22240*/  BAR.SYNC.DEFER_BLOCKING 0x0 ;  /* 0x0000000000007b1d */ /* 0x000fe20000010000 */
[----:B------:R-:W-:Y:S02]  /*22250*/  IMAD.MOV.U32 R4, RZ, RZ, R234 ;  /* 0x000000ffff047224 */ /* 0x000fe400078e00ea */
[----:B------:R-:W-:Y:S01]  /*22260*/  IMAD.MOV.U32 R8, RZ, RZ, R231 ;  /* 0x000000ffff087224 */ /* 0x000fe200078e00e7 */
[----:B--2---:R-:W-:Y:S01]  /*22270*/  SHF.R.U32.HI R227, RZ, 0x1, R226 ;  /* 0x00000001ffe37819 */ /* 0x004fe200000116e2 */
[----:B---3--:R-:W-:Y:S01]  /*22280*/  @!P6 IMAD.SHL.U32 R10, R6, 0x100, RZ ;  /* 0x00000100060ae824 */ /* 0x008fe200078e00ff */
        /* <DEDUP_REMOVED lines=9> */
[--C-:B------:R-:W-:Y:S02]  /*22320*/  LOP3.LUT R167, R2, 0x1c0, R5.reuse, 0xf8, !PT ;  /* 0x000001c002a77812 */ /* 0x100fe400078ef805 */
[----:B------:R-:W-:Y:S02]  /*22330*/  LOP3.LUT R7, R7, 0x8, R226, 0xf8, !PT ;  /* 0x0000000807077812 */ /* 0x000fe400078ef8e2 */
[----:B------:R-:W-:Y:S02]  /*22340*/  @!P6 IADD3 R234, P0, PT, R234, R11, RZ ;  /* 0x0000000beaeae210 */ /* 0x000fe40007f1e0ff */
[----:B------:R-:W-:Y:S02]  /*22350*/  LOP3.LUT R164, R0, 0x38, RZ, 0xc0, !PT ;  /* 0x0000003800a47812 */ /* 0x000fe400078ec0ff */
[----:B------:R-:W-:Y:S02]  /*22360*/  LOP3.LUT R228, R228, 0x7c00, RZ, 0xc0, !PT ;  /* 0x00007c00e4e47812 */ /* 0x000fe400078ec0ff */
[--C-:B------:R-:W-:Y:S02]  /*22370*/  LOP3.LUT R243, R243, 0x1e00, R0.reuse, 0xf8, !PT ;  /* 0x00001e00f3f37812 */ /* 0x100fe400078ef800 */
[--C-:B------:R-:W-:Y:S02]  /*22380*/  LOP3.LUT R167, R167, 0x38, R0.reuse, 0x78, !PT ;  /* 0x00000038a7a77812 */ /* 0x100fe400078e7800 */
[----:B------:R-:W-:Y:S02]  /*22390*/  LOP3.LUT R2, R7, 0x38, R0, 0x78, !PT ;  /* 0x0000003807027812 */ /* 0x000fe400078e7800 */
[----:B------:R-:W-:Y:S02]  /*223a0*/  @!P6 LEA.HI.X.SX32 R231, R10, R231, 0x1, P0 ;  /* 0x000000e70ae7e211 */ /* 0x000fe400000f0eff */
[----:B------:R-:W-:Y:S02]  /*223b0*/  ISETP.GE.AND P0, PT, R164, UR7, PT ;  /* 0x00000007a4007c0c */ /* 0x000fe4000bf06270 */
[----:B------:R-:W-:Y:S01]  /*223c0*/  LOP3.LUT R0, R228, 0x200, R5, 0xf8, !PT ;  /* 0x00000200e4007812 */ /* 0x000fe200078ef805 */
        /* <DEDUP_REMOVED lines=63> */
.L_x_3813:
[C---:B------:R-:W-:Y:S01]  /*227c0*/  IMAD.SHL.U32 R7, R6.reuse, 0x20, RZ ;  /* 0x0000002006077824 */ /* 0x040fe200078e00ff */
[----:B------:R-:W-:Y:S01]  /*227d0*/  LEA R243, R243, UR8, 0x1 ;  /* 0x00000008f3f37c11 */ /* 0x000fe2000f8e08ff */
[----:B------:R-:W-:Y:S01]  /*227e0*/  @!P0 IMAD.MOV.U32 R230, RZ, RZ, R234 ;  /* 0x000000ffffe68224 */ /* 0x000fe200078e00ea */
[----:B------:R-:W-:Y:S01]  /*227f0*/  LOP3.LUT R5, R5, 0x400, RZ, 0xc0, !PT ;  /* 0x0000040005057812 */ /* 0x000fe200078ec0ff */
[----:B------:R-:W-:Y:S01]  /*22800*/  UIADD3 UR9, UPT, UPT, UR9, -0x1, URZ ;  /* 0xffffffff09097890 */ /* 0x000fe2000fffe0ff */
[----:B------:R-:W-:Y:S02]  /*22810*/  IADD3 R4, P1, PT, R7, R234, RZ ;  /* 0x000000ea07047210 */ /* 0x000fe40007f3e0ff */
[----:B------:R-:W-:Y:S01]  /*22820*/  SHF.L.U64.HI R6, R6, 0x5, R9 ;  /* 0x0000000506067819 */ /* 0x000fe20000010209 */
[----:B------:R-:W-:Y:S01]  /*22830*/  @!PT LDS RZ, [RZ] ;  /* 0x00000000fffff984 */ /* 0x000fe20000000800 */
[----:B------:R-:W-:Y:S01]  /*22840*/  @!PT LDS RZ, [RZ] ;  /* 0x00000000fffff984 */ /* 0x000fe20000000800 */
[----:B------:R-:W-:Y:S01]  /*22850*/  @!PT LDS RZ, [RZ] ;  /* 0x00000000fffff984 */ /* 0x000fe20000000800 */
[----:B-1----:R1:W-:Y:S01]  /*22860*/  @!P0 LDGSTS.E.BYPASS.LTC128B.128 [R243+0xa000], desc[UR18][R230.64] ;  /* 0x0a000000e6f38fae */ /* 0x0023e2000b981a12 */
[----:B------:R-:W-:Y:S01]  /*22870*/  IMAD R2, R2, 0x2, R5 ;  /* 0x0000000202027824 */ /* 0x000fe200078e0205 */
[-C--:B------:R-:W-:Y:S01]  /*22880*/  IADD3 R8, P2, PT, R4, R7.reuse, RZ ;  /* 0x0000000704087210 */ /* 0x080fe20007f5e0ff */
[----:B------:R-:W-:Y:S01]  /*22890*/  UISETP.GT.AND UP0, UPT, UR9, UR20, UPT ;  /* 0x000000140900728c */ /* 0x000fe2000bf04270 */
[----:B------:R-:W-:Y:S01]  /*228a0*/  IMAD.X R5, R6, 0x1, R231, P1 ;  /* 0x0000000106057824 */ /* 0x000fe200008e06e7 */
[----:B------:R-:W-:Y:S01]  /*228b0*/  @P0 STS.128 [R243+0xa000], RZ ;  /* 0x00a000fff3000388 */ /* 0x000fe20000000c00 */
[----:B------:R-:W-:Y:S01]  /*228c0*/  IADD3 R10, P1, PT, R8, R7, RZ ;  /* 0x00000007080a7210 */ /* 0x000fe20007f3e0ff */
[----:B------:R-:W-:Y:S01]  /*228d0*/  VIADD R211, R2, UR8 ;  /* 0x0000000802d37c36 */ /* 0x000fe20008000000 */
[----:B------:R-:W-:Y:S02]  /*228e0*/  LOP3.LUT R167, R0, R167, RZ, 0xfc, !PT ;  /* 0x000000a700a77212 */ /* 0x000fe400078efcff */
[----:B------:R-:W-:Y:S01]  /*228f0*/  @!PT LDS RZ, [RZ] ;  /* 0x00000000fffff984 */ /* 0x000fe20000000800 */
[----:B------:R-:W-:Y:S01]  /*22900*/  @!PT LDS RZ, [RZ] ;  /* 0x00000000fffff984 */ /* 0x000fe20000000800 */
[----:B------:R-:W-:Y:S01]  /*22910*/  @!PT LDS RZ, [RZ] ;  /* 0x00000000fffff984 */ /* 0x000fe20000000800 */
[----:B------:R2:W-:Y:S01]  /*22920*/  @!P0 LDGSTS.E.BYPASS.LTC128B.128 [R243+0xa800], desc[UR18][R4.64] ;  /* 0x0a80000004f38fae */ /* 0x0005e2000b981a12 */
[--C-:B------:R-:W-:Y:S01]  /*22930*/  IMAD.X R9, R5, 0x1, R6.reuse, P2 ;  /* 0x0000000105097824 */ /* 0x100fe200010e0606 */
[-C--:B------:R-:W-:Y:S03]  /*22940*/  IADD3 R12, P2, PT, R10, R7.reuse, RZ ;  /* 0x000000070a0c7210 */ /* 0x080fe60007f5e0ff */
[----:B------:R-:W-:Y:S01]  /*22950*/  @P0 STS.128 [R243+0xa800], RZ ;  /* 0x00a800fff3000388 */ /* 0x000fe20000000c00 */
[--C-:B------:R-:W-:Y:S01]  /*22960*/  IMAD.X R11, R9, 0x1, R6.reuse, P1 ;  /* 0x00000001090b7824 */ /* 0x100fe200008e0606 */
[-C--:B------:R-:W-:Y:S03]  /*22970*/  IADD3 R14, P1, PT, R12, R7.reuse, RZ ;  /* 0x000000070c0e7210 */ /* 0x080fe60007f3e0ff */
        /* <DEDUP_REMOVED lines=8> */
[----:B------:R-:W-:Y:S03]  /*22a00*/  LEA R167, R167, UR8, 0x1 ;  /* 0x00000008a7a77c11 */ /* 0x000fe6000f8e08ff */
[----:B------:R-:W-:Y:S01]  /*22a10*/  @!PT LDS RZ, [RZ] ;  /* 0x00000000fffff984 */ /* 0x000fe20000000800 */
[----:B------:R-:W-:Y:S01]  /*22a20*/  @!PT LDS RZ, [RZ] ;  /* 0x00000000fffff984 */ /* 0x000fe20000000800 */
[----:B------:R-:W-:Y:S01]  /*22a30*/  @!PT LDS RZ, [RZ] ;  /* 0x00000000fffff984 */ /* 0x000fe20000000800 */
[----:B------:R4:W-:Y:S01]  /*22a40*/  @!P0 LDGSTS.E.BYPASS.LTC128B.128 [R243+0xb800], desc[UR18][R10.64] ;  /* 0x0b8000000af38fae */ /* 0x0009e2000b981a12 */
[--C-:B------:R-:W-:Y:S02]  /*22a50*/  IMAD.X R17, R15, 0x1, R6.reuse, P2 ;  /* 0x000000010f117824 */ /* 0x100fe400010e0606 */
[----:B-1----:R-:W-:Y:S02]  /*22a60*/  IMAD.MOV.U32 R230, RZ, RZ, 0x20 ;  /* 0x00000020ffe67424 */ /* 0x002fe400078e00ff */
[----:B------:R-:W-:Y:S05]  /*22a70*/  @P0 STS.128 [R243+0xb800], RZ ;  /* 0x00b800fff3000388 */ /* 0x000fea0000000c00 */
[----:B------:R-:W-:Y:S01]  /*22a80*/  @!PT LDS RZ, [RZ] ;  /* 0x00000000fffff984 */ /* 0x000fe20000000800 */
[----:B------:R-:W-:Y:S01]  /*22a90*/  @!PT LDS RZ, [RZ] ;  /* 0x00000000fffff984 */ /* 0x000fe20000000800 */
[----:B------:R-:W-:Y:S01]  /*22aa0*/  @!PT LDS RZ, [RZ] ;  /* 0x00000000fffff984 */ /* 0x000fe20000000800 */
[----:B------:R1:W-:Y:S01]  /*22ab0*/  @!P0 LDGSTS.E.BYPASS.LTC128B.128 [R243+0xc000], desc[UR18][R12.64] ;  /* 0x0c0000000cf38fae */ /* 0x0003e2000b981a12 */
[-C--:B--2---:R-:W-:Y:S04]  /*22ac0*/  IADD3 R4, P1, PT, R16, R7.reuse, RZ ;  /* 0x0000000710047210 */ /* 0x084fe80007f3e0ff */
[----:B------:R-:W-:Y:S01]  /*22ad0*/  @P0 STS.128 [R243+0xc000], RZ ;  /* 0x00c000fff3000388 */ /* 0x000fe20000000c00 */
[-C--:B------:R-:W-:Y:S04]  /*22ae0*/  IADD3.X R5, PT, PT, R17, R6.reuse, RZ, P1, !PT ;  /* 0x0000000611057210 */ /* 0x080fe80000ffe4ff */
[----:B------:R-:W-:Y:S01]  /*22af0*/  @!PT LDS RZ, [RZ] ;  /* 0x00000000fffff984 */ /* 0x000fe20000000800 */
[----:B------:R-:W-:Y:S01]  /*22b00*/  @!PT LDS RZ, [RZ] ;  /* 0x00000000fffff984 */ /* 0x000fe20000000800 */
[----:B------:R-:W-:Y:S01]  /*22b10*/  @!PT LDS RZ, [RZ] ;  /* 0x00000000fffff984 */ /* 0x000fe20000000800 */
[----:B------:R2:W-:Y:S01]  /*22b20*/  @!P0 LDGSTS.E.BYPASS.LTC128B.128 [R243+0xc800], desc[UR18][R14.64] ;  /* 0x0c8000000ef38fae */ /* 0x0005e2000b981a12 */
[-C--:B---3--:R-:W-:Y:S04]  /*22b30*/  IADD3 R8, P2, PT, R4, R7.reuse, RZ ;  /* 0x0000000704087210 */ /* 0x088fe80007f5e0ff */
        /* <DEDUP_REMOVED lines=18> */
[----:B------:R-:W-:Y:S01]  /*22c60*/  @!P0 LDGSTS.E.BYPASS.LTC128B.128 [R243+0xe000], desc[UR18][R8.64] ;  /* 0x0e00000008f38fae */ /* 0x000fe2000b981a12 */
        /* <DEDUP_REMOVED lines=13> */
[----:B------:R-:W-:Y:S01]  /*22d40*/  @!P0 LDGSTS.E.BYPASS.LTC128B.128 [R243+0xf000], desc[UR18][R12.64] ;  /* 0x0f0000000cf38fae */ /* 0x000fe2000b981a12 */
[--C-:B------:R-:W-:Y:S01]  /*22d50*/  IMAD.X R17, R15, 0x1, R6.reuse, P2 ;  /* 0x000000010f117824 */ /* 0x100fe200010e0606 */
[-C--:B----4-:R-:W-:Y:S03]  /*22d60*/  IADD3 R4, P1, PT, R16, R7.reuse, RZ ;  /* 0x0000000710047210 */ /* 0x090fe60007f3e0ff */
        /* <DEDUP_REMOVED lines=9> */
[----:B------:R-:W-:Y:S04]  /*22e00*/  IADD3.X R21, PT, PT, R5, R6, RZ, P2, !PT ;  /* 0x0000000605157210 */ /* 0x000fe800017fe4ff */
[----:B------:R-:W-:Y:S01]  /*22e10*/  @!PT LDS RZ, [RZ] ;  /* 0x00000000fffff984 */ /* 0x000fe20000000800 */
[----:B------:R-:W-:Y:S01]  /*22e20*/  @!PT LDS RZ, [RZ] ;  /* 0x00000000fffff984 */ /* 0x000fe20000000800 */
[----:B------:R-:W-:Y:S01]  /*22e30*/  @!PT LDS RZ, [RZ] ;  /* 0x00000000fffff984 */ /* 0x000fe20000000800 */
[----:B------:R2:W-:Y:S01]  /*22e40*/  @!P0 LDGSTS.E.BYPASS.LTC128B.128 [R243+0x10000], desc[UR18][R16.64] ;  /* 0x1000000010f38fae */ /* 0x0005e2000b981a12 */
[----:B------:R-:W-:Y:S04]  /*22e50*/  @!P0 IMAD.X R23, R21, 0x1, R6, P1 ;  /* 0x0000000115178824 */ /* 0x000fe800008e0606 */
        /* <DEDUP_REMOVED lines=15> */
[----:B------:R-:W-:Y:S01]  /*22f50*/  @P0 STS.128 [R243+0x11800], RZ ;  /* 0x011800fff3000388 */ /* 0x000fe20000000c00 */
[----:B------:R-:W-:Y:S04]  /*22f60*/  LOP3.LUT P0, RZ, R226, 0x2, RZ, 0xc0, !PT ;  /* 0x00000002e2ff7812 */ /* 0x000fe8000780c0ff */
[----:B------:R-:W-:Y:S01]  /*22f70*/  LDSM.16.M88.4 R128, [R167] ;  /* 0x00000000a780783b */ /* 0x000fe20000000200 */
[----:B------:R-:W-:Y:S02]  /*22f80*/  SEL R230, R230, 0xffffffe0, !P0 ;  /* 0xffffffe0e6e67807 */ /* 0x000fe40004000000 */
[----:B------:R-:W-:Y:S02]  /*22f90*/  LOP3.LUT P0, RZ, R226, 0x4, RZ, 0xc0, !PT ;  /* 0x00000004e2ff7812 */ /* 0x000fe4000780c0ff */
[----:B-1----:R-:W3:Y:S01]  /*22fa0*/  LDSM.16.M88.4 R8, [R2+UR8+0x2000] ;  /* 0x002000080208783b */ /* 0x002ee20008000200 */
[--C-:B------:R-:W-:Y:S02]  /*22fb0*/  IMAD.IADD R172, R167, 0x1, R230.reuse ;  /* 0x00000001a7ac7824 */ /* 0x100fe400078e02e6 */
[----:B------:R-:W-:Y:S02]  /*22fc0*/  IMAD.IADD R0, R211, 0x1, R230 ;  /* 0x00000001d3007824 */ /* 0x000fe400078e02e6 */
        /* <DEDUP_REMOVED lines=29> */
[----:B---3--:R-:W-:Y:S02]  /*231a0*/  MOV R2, 0x40 ;  /* 0x0000004000027802 */ /* 0x008fe40000000f00 */
[----:B------:R-:W3:Y:S02]  /*231b0*/  LDSM.16.M88.4 R188, [R0+0x3800] ;  /* 0x0038000000bc783b */ /* 0x000ee40000000200 */
[----:B------:R-:W-:Y:S03]  /*231c0*/  SEL R2, R2, 0xffffffc0, !P0 ;  /* 0xffffffc002027807 */ /* 0x000fe60004000000 */
[C---:B------:R-:W-:Y:S01]  /*231d0*/  HMMA.16816.F32 R40, R128.reuse, R42, RZ ;  /* 0x0000002a8028723c */ /* 0x040fe200000018ff */
[----:B------:R-:W5:Y:S01]  /*231e0*/  LDSM.16.M88.4 R192, [R0+0x4000] ;  /* 0x0040000000c0783b */ /* 0x000f620000000200 */
[--C-:B------:R-:W-:Y:S02]  /*231f0*/  IMAD.IADD R209, R167, 0x1, R2.reuse ;  /* 0x00000001a7d17824 */ /* 0x100fe400078e0202 */
[----:B------:R-:W-:Y:S02]  /*23200*/  IMAD.IADD R167, R211, 0x1, R2 ;  /* 0x00000001d3a77824 */ /* 0x000fe400078e0202 */
        /* <DEDUP_REMOVED lines=250> */
.L_x_3815:
[----:B------:R-:W-:Y:S01]  /*241b0*/  @!P1 IMAD.MOV.U32 R233, RZ, RZ, R229 ;  /* 0x000000ffffe99224 */ /* 0x000fe200078e00e5 */
[C---:B------:R-:W-:Y:S01]  /*241c0*/  LEA R172, P2, R166.reuse, RZ, 0x5 ;  /* 0x000000ffa6ac7211 */ /* 0x040fe200078428ff */
[C---:B------:R-:W-:Y:S01]  /*241d0*/  IMAD.SHL.U32 R167, R166.reuse, 0x20, RZ ;  /* 0x00000020a6a77824 */ /* 0x040fe200078e00ff */
[----:B------:R-:W-:Y:S01]  /*241e0*/  LEA R0, P3, R166, R232, 0x5 ;  /* 0x000000e8a6007211 */ /* 0x000fe200078628ff */
[----:B------:R-:W-:Y:S01]  /*241f0*/  IMAD.SHL.U32 R164, R169, 0x20, RZ ;  /* 0x00000020a9a47824 */ /* 0x000fe200078e00ff */
[----:B------:R-:W-:Y:S01]  /*24200*/  @!PT LDS RZ, [RZ] ;  /* 0x00000000fffff984 */ /* 0x000fe20000000800 */
[----:B------:R-:W-:Y:S01]  /*24210*/  @!PT LDS RZ, [RZ] ;  /* 0x00000000fffff984 */ /* 0x000fe20000000800 */
[----:B------:R-:W-:Y:S01]  /*24220*/  @!PT LDS RZ, [RZ] ;  /* 0x00000000fffff984 */ /* 0x000fe20000000800 */
[----:B------:R-:W-:Y:S01]  /*24230*/  @!P1 LDGSTS.E.BYPASS.LTC128B.128 [R243+0x2000], desc[UR14][R232.64] ;  /* 0x02000000e8f39fae */ /* 0x000fe2000b981a0e */
[----:B------:R-:W-:Y:S02]  /*24240*/  @!P1 IADD3 R172, P4, PT, R232, R172, RZ ;  /* 0x000000ace8ac9210 */ /* 0x000fe40007f9e0ff */
[C---:B------:R-:W-:Y:S01]  /*24250*/  LEA.HI.X R173, R166.reuse, RZ, RZ, 0x5, P2 ;  /* 0x000000ffa6ad7211 */ /* 0x040fe200010f2cff */
[----:B------:R1:W-:Y:S01]  /*24260*/  @P1 STS.128 [R243+0x2000], RZ ;  /* 0x002000fff3001388 */ /* 0x0003e20000000c00 */
        /* <DEDUP_REMOVED lines=107> */
.L_x_3814:
[C---:B------:R-:W-:Y:S01]  /*24920*/  IADD3 R2, PT, PT, R235.reuse, -0x7f, RZ ;  /* 0xffffff81eb027810 */ /* 0x040fe20007ffe0ff */
[----:B------:R-:W-:Y:S01]  /*24930*/  UISETP.GT.AND UP0, UPT, UR9, UR20, UPT ;  /* 0x000000140900728c */ /* 0x000fe2000bf04270 */
[C---:B------:R-:W-:Y:S01]  /*24940*/  IADD3 R0, PT, PT, R235.reuse, -0x77, RZ ;  /* 0xffffff89eb007810 */ /* 0x040fe20007ffe0ff */
[----:B------:R-:W-:Y:S01]  /*24950*/  UIADD3 UR17, UPT, UPT, UR17, -0x100, URZ ;  /* 0xffffff0011117890 */ /* 0x000fe2000fffe0ff */
[----:B------:R-:W-:Y:S02]  /*24960*/  I2FP.F32.S32 R2, R2 ;  /* 0x0000000200027245 */ /* 0x000fe40000201400 */
[----:B------:R-:W-:Y:S02]  /*24970*/  I2FP.F32.S32 R0, R0 ;  /* 0x0000000000007245 */ /* 0x000fe40000201400 */
[----:B-1----:R-:W-:Y:S01]  /*24980*/  I2FP.F32.S32 R167, R235 ;  /* 0x000000eb00a77245 */ /* 0x002fe20000201400 */
        /* <DEDUP_REMOVED lines=1013> */
.L_x_3812:
        /* <DEDUP_REMOVED lines=139> */
.L_x_3818:
[----:B------:R-:W-:Y:S05]  /*29190*/  BSYNC.RECONVERGENT B0 ;  /* 0x0000000000007941 */ /* 0x000fea0003800200 */
.L_x_3817:
        /* <DEDUP_REMOVED lines=38> */
.L_x_3819:
        /* <DEDUP_REMOVED lines=16> */
.L_x_7156:


//--------------------- .text._ZN5flash24flash_fwd_splitkv_kernelI23Flash_fwd_kernel_traitsILi64ELi64ELi256ELi4ELb0ELb0EN7cutlass6half_tE19Flash_kernel_traitsILi64ELi64ELi256ELi4ES3_EELb1ELb0ELb1ELb0ELb0ELb1ELb1ELb1EEEvNS_16Flash_fwd_paramsE --------------------------
	.section	.text._ZN5flash24flash_fwd_splitkv_kernelI23Flash_fwd_kernel_traitsILi64ELi64ELi256ELi4ELb0ELb0EN7cutlass6half_tE19Flash_kernel_traitsILi64ELi64ELi256ELi4ES3_EELb1ELb0ELb1ELb0ELb0ELb1ELb1ELb1EEEvNS_16Flash_fwd_paramsE,"ax",@progbits
	.align	128
        .global         _ZN5flash24flash_fwd_splitkv_kernelI23Flash_fwd_kernel_traitsILi64ELi64ELi256ELi4ELb0ELb0EN7cutlass6half_tE19Flash_kernel_traitsILi64ELi64ELi256ELi4ES3_EELb1ELb0ELb1ELb0ELb0ELb1ELb1ELb1EEEvNS_16Flash_fwd_paramsE
        .type           _ZN5flash24flash_fwd_splitkv_kernelI23Flash_fwd_kernel_traitsILi64ELi64ELi256ELi4ELb0ELb0EN7cutlass6half_tE19Flash_kernel_traitsILi64ELi64ELi256ELi4ES3_EELb1ELb0ELb1ELb0ELb0ELb1ELb1ELb1EEEvNS_16Flash_fwd_paramsE,@function
        .size           _ZN5flash24flash_fwd_splitkv_kernelI23Flash_fwd_kernel_traitsILi64ELi64ELi256ELi4ELb0ELb0EN7cutlass6half_tE19Flash_kernel_traitsILi64ELi64ELi256ELi4ES3_EELb1ELb0ELb1ELb0ELb0ELb1ELb1ELb1EEEvNS_16Flash_fwd_paramsE,(.L_x_7157 - _ZN5flash24flash_fwd_splitkv_kernelI23Flash_fwd_kernel_traitsILi64ELi64ELi256ELi4ELb0ELb0EN7cutlass6half_tE19Flash_kernel_traitsILi64ELi64ELi256ELi4ES3_EELb1ELb0ELb1ELb0ELb0ELb1ELb1ELb1EEEvNS_16Flash_fwd_paramsE)
        .other          _ZN5flash24flash_fwd_splitkv_kernelI23Flash_fwd_kernel_traitsILi64ELi64ELi256ELi4ELb0ELb0EN7cutlass6half_tE19Flash_kernel_traitsILi64ELi64ELi256ELi4ES3_EELb1ELb0ELb1ELb0ELb0ELb1ELb1ELb1EEEvNS_16Flash_fwd_paramsE,@"STO_CUDA_ENTRY STV_DEFAULT"
_ZN5flash24flash_fwd_splitkv_kernelI23Flash_fwd_kernel_traitsILi64ELi64ELi256ELi4ELb0ELb0EN7cutlass6half_tE19Flash_kernel_traitsILi64ELi64ELi256ELi4ES3_EELb1ELb0ELb1ELb0ELb0ELb1ELb1ELb1EEEvNS_16Flash_fwd_paramsE:
.text._ZN5flash24flash_fwd_splitkv_kernelI23Flash_fwd_kernel_traitsILi64ELi64ELi256ELi4ELb0ELb0EN7cutlass6half_tE19Flash_kernel_traitsILi64ELi64ELi256ELi4ES3_EELb1ELb0ELb1ELb0ELb0ELb1ELb1ELb1EEEvNS_16Flash_fwd_paramsE:
        /* <DEDUP_REMOVED lines=79> */
.L_x_3820:
        /* <DEDUP_REMOVED lines=160> */
.L_x_3821:
        /* <DEDUP_REMOVED lines=11> */
.L_x_3822:
        /* <DEDUP_REMOVED lines=108> */
.L_x_3823:
        /* <DEDUP_REMOVED lines=15> */
.L_x_3825:
[----:B------:R-:W2:Y:S01]  /*1750*/  LDC.64 R4, c[0x0][0x3b8] ;  /* 0x0000ee00ff047b82 */ /* 0x000ea20000000a00 */
[----:B------:R-:W-:-:S06]  /*1760*/  UIADD3 UR8, UPT, UPT, UR10, UR11, URZ ;  /* 0x0000000b0a087290 */ /* 0x000fcc000fffe0ff */
[----:B--2---:R-:W-:Y:S02]  /*1770*/  IMAD R17, R5, UR8, RZ ;  /* 0x0000000805117c24 */ /* 0x004fe4000f8e02ff */
[----:B-1----:R-:W-:-:S05]  /*1780*/  IMAD.WIDE.U32 R2, R4, UR8, RZ ;  /* 0x0000000804027c25 */ /* 0x002fca000f8e00ff */
[----:B------:R-:W-:Y:S02]  /*1790*/  IADD3 R17, PT, PT, R3, R17, RZ ;  /* 0x0000001103117210 */ /* 0x000fe40007ffe0ff */
[----:B------:R-:W-:Y:S02]  /*17a0*/  MOV R16, R2 ;  /* 0x0000000200107202 */ /* 0x000fe40000000f00 */
.L_x_3826:
        /* <DEDUP_REMOVED lines=14> */
.L_x_3827:
[----:B------:R-:W1:Y:S01]  /*1890*/  LDC.64 R2, c[0x0][0x3c0] ;  /* 0x0000f000ff027b82 */ /* 0x000e620000000a00 */
[----:B------:R-:W-:-:S06]  /*18a0*/  UIADD3 UR10, UPT, UPT, UR10, UR11, URZ ;  /* 0x0000000b0a0a7290 */ /* 0x000fcc000fffe0ff */
[----:B-1---5:R-:W-:Y:S02]  /*18b0*/  IMAD R7, R3, UR10, RZ ;  /* 0x0000000a03077c24 */ /* 0x022fe4000f8e02ff */
[----:B------:R-:W-:-:S05]  /*18c0*/  IMAD.WIDE.U32 R8, R2, UR10, RZ ;  /* 0x0000000a02087c25 */ /* 0x000fca000f8e00ff */
[----:B------:R-:W-:-:S07]  /*18d0*/  IADD3 R7, PT, PT, R9, R7, RZ ;  /* 0x0000000709077210 */ /* 0x000fce0007ffe0ff */
.L_x_3828:
        /* <DEDUP_REMOVED lines=53> */
.L_x_3824:
        /* <DEDUP_REMOVED lines=223> */
.L_x_3899:
        /* <DEDUP_REMOVED lines=365> */
.L_x_3831:
        /* <DEDUP_REMOVED lines=71> */
.L_x_3835:
[----:B------:R-:W-:Y:S05]  /*4560*/  BSYNC.RECONVERGENT B0 ;  /* 0x0000000000007941 */ /* 0x000fea0003800200 */
.L_x_3834:
        /* <DEDUP_REMOVED lines=54> */
.L_x_3837:
[----:B------:R-:W-:Y:S05]  /*48d0*/  BSYNC.RECONVERGENT B0 ;  /* 0x0000000000007941 */ /* 0x000fea0003800200 */
.L_x_3836:
        /* <DEDUP_REMOVED lines=62> */
.L_x_3839:
[----:B------:R-:W-:Y:S05]  /*4cc0*/  BSYNC.RECONVERGENT B0 ;  /* 0x0000000000007941 */ /* 0x000fea0003800200 */
.L_x_3838:
        /* <DEDUP_REMOVED lines=62> */
.L_x_3841:
[----:B------:R-:W-:Y:S05]  /*50b0*/  BSYNC.RECONVERGENT B0 ;  /* 0x0000000000007941 */ /* 0x000fea0003800200 */
.L_x_3840:
        /* <DEDUP_REMOVED lines=62> */
.L_x_3843:
[----:B------:R-:W-:Y:S05]  /*54a0*/  BSYNC.RECONVERGENT B0 ;  /* 0x0000000000007941 */ /* 0x000fea0003800200 */
.L_x_3842:
        /* <DEDUP_REMOVED lines=62> */
.L_x_3845:
[----:B------:R-:W-:Y:S05]  /*5890*/  BSYNC.RECONVERGENT B0 ;  /* 0x0000000000007941 */ /* 0x000fea0003800200 */
.L_x_3844:
        /* <DEDUP_REMOVED lines=62> */
.L_x_3847:
[----:B------:R-:W-:Y:S05]  /*5c80*/  BSYNC.RECONVERGENT B0 ;  /* 0x0000000000007941 */ /* 0x000fea0003800200 */
.L_x_3846:
        /* <DEDUP_REMOVED lines=62> */
.L_x_3849:
[----:B------:R-:W-:Y:S05]  /*6070*/  BSYNC.RECONVERGENT B0 ;  /* 0x0000000000007941 */ /* 0x000fea0003800200 */
.L_x_3848:
        /* <DEDUP_REMOVED lines=62> */
.L_x_3851:
[----:B------:R-:W-:Y:S05]  /*6460*/  BSYNC.RECONVERGENT B0 ;  /* 0x0000000000007941 */ /* 0x000fea0003800200 */
.L_x_3850:
        /* <DEDUP_REMOVED lines=62> */
.L_x_3853:
[----:B------:R-:W-:Y:S05]  /*6850*/  BSYNC.RECONVERGENT B0 ;  /* 0x0000000000007941 */ /* 0x000fea0003800200 */
.L_x_3852:
        /* <DEDUP_REMOVED lines=64> */
.L_x_3855:
[----:B------:R-:W-:Y:S05]  /*6c60*/  BSYNC.RECONVERGENT B0 ;  /* 0x0000000000007941 */ /* 0x000fea0003800200 */
.L_x_3854:
        /* <DEDUP_REMOVED lines=64> */
.L_x_3857:
[----:B------:R-:W-:Y:S05]  /*7070*/  BSYNC.RECONVERGENT B0 ;  /* 0x0000000000007941 */ /* 0x000fea0003800200 */
.L_x_3856:
        /* <DEDUP_REMOVED lines=64> */
.L_x_3859:
[----:B------:R-:W-:Y:S05]  /*7480*/  BSYNC.RECONVERGENT B0 ;  /* 0x0000000000007941 */ /* 0x000fea0003800200 */
.L_x_3858:
        /* <DEDUP_REMOVED lines=64> */
.L_x_3861:
[----:B------:R-:W-:Y:S05]  /*7890*/  BSYNC.RECONVERGENT B0 ;  /* 0x0000000000007941 */ /* 0x000fea0003800200 */
.L_x_3860:
        /* <DEDUP_REMOVED lines=64> */
.L_x_3863:
[----:B------:R-:W-:Y:S05]  /*7ca0*/  BSYNC.RECONVERGENT B0 ;  /* 0x0000000000007941 */ /* 0x000fea0003800200 */
.L_x_3862:
        /* <DEDUP_REMOVED lines=62> */
.L_x_3865:
[----:B------:R-:W-:Y:S05]  /*8090*/  BSYNC.RECONVERGENT B0 ;  /* 0x0000000000007941 */ /* 0x000fea0003800200 */
.L_x_3864:
[----:B-1----:R-:W1:Y:S01]  /*80a0*/  LDC R17, c[0x0][0x450] ;  /* 0x00011400ff117b82 */ /* 0x002e620000000800 */
[----:B------:R-:W-:Y:S05]  /*80b0*/  IMAD.U32 R3, R38, -0x80, RZ ;  /* 0xffffff8026037824 */ /* 0x000fea00078e00ff */
[C---:B------:R-:W-:Y:S02]  /*80c0*/  LEA R14, P1, R3.reuse, R14, 0x1 ;  /* 0x0000000e030e7211 */ /* 0x040fe400078208ff */
[C---:B------:R-:W-:Y:S02]  /*80d0*/  LEA R56, P0, R3.reuse, R56, 0x1 ;  /* 0x0000003803387211 */ /* 0x040fe400078008ff */
[C---:B------:R-:W-:Y:S02]  /*80e0*/  LEA.HI.X.SX32 R15, R3.reuse, R15, 0x1, P1 ;  /* 0x0000000f030f7211 */ /* 0x040fe400008f0eff */
[----:B------:R-:W-:Y:S01]  /*80f0*/  LEA.HI.X.SX32 R57, R3, R57, 0x1, P0 ;  /* 0x0000003903397211 */ /* 0x000fe200000f0eff */
[----:B------:R-:W-:Y:S05]  /*8100*/  BRA `(.L_x_3832) ;  /* 0x0000006400147947 */ /* 0x000fea0003800000 */
.L_x_3833:
        /* <DEDUP_REMOVED lines=102> */
.L_x_3867:
[----:B------:R-:W-:Y:S05]  /*8770*/  BSYNC.RECONVERGENT B0 ;  /* 0x0000000000007941 */ /* 0x000fea0003800200 */
.L_x_3866:
        /* <DEDUP_REMOVED lines=93> */
.L_x_3869:
[----:B------:R-:W-:Y:S05]  /*8d50*/  BSYNC.RECONVERGENT B0 ;  /* 0x0000000000007941 */ /* 0x000fea0003800200 */
.L_x_3868:
        /* <DEDUP_REMOVED lines=99> */
.L_x_3871:
[----:B------:R-:W-:Y:S05]  /*9390*/  BSYNC.RECONVERGENT B0 ;  /* 0x0000000000007941 */ /* 0x000fea0003800200 */
.L_x_3870:
        /* <DEDUP_REMOVED lines=99> */
.L_x_3873:
[----:B------:R-:W-:Y:S05]  /*99d0*/  BSYNC.RECONVERGENT B0 ;  /* 0x0000000000007941 */ /* 0x000fea0003800200 */
.L_x_3872:
        /* <DEDUP_REMOVED lines=98> */
.L_x_3875:
[----:B------:R-:W-:Y:S05]  /*a000*/  BSYNC.RECONVERGENT B0 ;  /* 0x0000000000007941 */ /* 0x000fea0003800200 */
.L_x_3874:
        /* <DEDUP_REMOVED lines=99> */
.L_x_3877:
[----:B------:R-:W-:Y:S05]  /*a640*/  BSYNC.RECONVERGENT B0 ;  /* 0x0000000000007941 */ /* 0x000fea0003800200 */
.L_x_3876:
        /* <DEDUP_REMOVED lines=98> */
.L_x_3879:
[----:B------:R-:W-:Y:S05]  /*ac70*/  BSYNC.RECONVERGENT B0 ;  /* 0x0000000000007941 */ /* 0x000fea0003800200 */
.L_x_3878:
        /* <DEDUP_REMOVED lines=98> */
.L_x_3881:
[----:B------:R-:W-:Y:S05]  /*b2a0*/  BSYNC.RECONVERGENT B0 ;  /* 0x0000000000007941 */ /* 0x000fea0003800200 */
.L_x_3880:
        /* <DEDUP_REMOVED lines=98> */
.L_x_3883:
[----:B------:R-:W-:Y:S05]  /*b8d0*/  BSYNC.RECONVERGENT B0 ;  /* 0x0000000000007941 */ /* 0x000fea0003800200 */
.L_x_3882:
        /* <DEDUP_REMOVED lines=99> */
.L_x_3885:
[----:B------:R-:W-:Y:S05]  /*bf10*/  BSYNC.RECONVERGENT B0 ;  /* 0x0000000000007941 */ /* 0x000fea0003800200 */
.L_x_3884:
        /* <DEDUP_REMOVED lines=100> */
.L_x_3887:
[----:B------:R-:W-:Y:S05]  /*c560*/  BSYNC.RECONVERGENT B0 ;  /* 0x0000000000007941 */ /* 0x000fea0003800200 */
.L_x_3886:
        /* <DEDUP_REMOVED lines=100> */
.L_x_3889:
[----:B------:R-:W-:Y:S05]  /*cbb0*/  BSYNC.RECONVERGENT B0 ;  /* 0x0000000000007941 */ /* 0x000fea0003800200 */
.L_x_3888:
        /* <DEDUP_REMOVED lines=100> */
.L_x_3891:
[----:B------:R-:W-:Y:S05]  /*d200*/  BSYNC.RECONVERGENT B0 ;  /* 0x0000000000007941 */ /* 0x000fea0003800200 */
.L_x_3890:
        /* <DEDUP_REMOVED lines=100> */
.L_x_3893:
[----:B------:R-:W-:Y:S05]  /*d850*/  BSYNC.RECONVERGENT B0 ;  /* 0x0000000000007941 */ /* 0x000fea0003800200 */
.L_x_3892:
        /* <DEDUP_REMOVED lines=102> */
.L_x_3895:
[----:B------:R-:W-:Y:S05]  /*dec0*/  BSYNC.RECONVERGENT B0 ;  /* 0x0000000000007941 */ /* 0x000fea0003800200 */
.L_x_3894:
        /* <DEDUP_REMOVED lines=98> */
.L_x_3897:
[----:B------:R-:W-:Y:S05]  /*e4f0*/  BSYNC.RECONVERGENT B0 ;  /* 0x0000000000007941 */ /* 0x000fea0003800200 */
.L_x_3896:
[----:B------:R-:W1:Y:S01]  /*e500*/  LDC R17, c[0x0][0x450] ;  /* 0x00011400ff117b82 */ /* 0x000e620000000800 */
[----:B---3--:R-:W-:Y:S05]  /*e510*/  IMAD.U32 R151, R151, -0x80, RZ ;  /* 0xffffff8097977824 */ /* 0x008fea00078e00ff */
[C---:B------:R-:W-:Y:S02]  /*e520*/  LEA R78, P1, R151.reuse, R78, 0x1 ;  /* 0x0000004e974e7211 */ /* 0x040fe400078208ff */
[C---:B------:R-:W-:Y:S02]  /*e530*/  LEA R76, P0, R151.reuse, R76, 0x1 ;  /* 0x0000004c974c7211 */ /* 0x040fe400078008ff */
[C---:B------:R-:W-:Y:S02]  /*e540*/  LEA.HI.X.SX32 R79, R151.reuse, R79, 0x1, P1 ;  /* 0x0000004f974f7211 */ /* 0x040fe400008f0eff */
[----:B------:R-:W-:Y:S09]  /*e550*/  LEA.HI.X.SX32 R77, R151, R77, 0x1, P0 ;  /* 0x0000004d974d7211 */ /* 0x000ff200000f0eff */
.L_x_3832:
[----:B------:R-:W-:Y:S05]  /*e560*/  BSYNC.RECONVERGENT B1 ;  /* 0x0000000000017941 */ /* 0x000fea0003800200 */
.L_x_3830:
        /* <DEDUP_REMOVED lines=89> */
.L_x_3898:
[----:B------:R-:W-:Y:S01]  /*eb00*/  UISETP.GT.AND UP0, UPT, UR30, UR28, UPT ;  /* 0x0000001c1e00728c */ /* 0x000fe2000bf04270 */
[----:B------:R-:W-:Y:S02]  /*eb10*/  IADD3 R74, P1, PT, R74, R81, RZ ;  /* 0x000000514a4a7210 */ /* 0x000fe40007f3e0ff */
[----:B------:R-:W-:Y:S03]  /*eb20*/  IADD3 R10, P0, PT, R10, R83, RZ ;  /* 0x000000530a0a7210 */ /* 0x000fe60007f1e0ff */
[----:B------:R-:W-:Y:S02]  /*eb30*/  IMAD.X R75, R75, 0x1, R80, P1 ;  /* 0x000000014b4b7824 */ /* 0x000fe400008e0650 */
[----:B------:R-:W-:Y:S01]  /*eb40*/  IMAD.X R9, R9, 0x1, R82, P0 ;  /* 0x0000000109097824 */ /* 0x000fe200000e0652 */
[----:B------:R-:W-:Y:S07]  /*eb50*/  BRA.U UP0, `(.L_x_3899) ;  /* 0xffffff3d00b07547 */ /* 0x000fee000b83ffff */
.L_x_3829:
        /* <DEDUP_REMOVED lines=30> */
.L_x_3904:
[----:B------:R1:W-:Y:S02]  /*ed40*/  STS.128 [R3], RZ ;  /* 0x000000ff03007388 */ /* 0x0003e40000000c00 */
.L_x_3903:
[----:B------:R-:W-:Y:S05]  /*ed50*/  BSYNC.RECONVERGENT B0 ;  /* 0x0000000000007941 */ /* 0x000fea0003800200 */
.L_x_3902:
        /* <DEDUP_REMOVED lines=18> */
.L_x_3906:
[----:B------:R-:W-:Y:S05]  /*ee80*/  BSYNC.RECONVERGENT B0 ;  /* 0x0000000000007941 */ /* 0x000fea0003800200 */
.L_x_3905:
        /* <DEDUP_REMOVED lines=12> */
.L_x_3908:
[----:B------:R-:W-:Y:S05]  /*ef50*/  BSYNC.RECONVERGENT B0 ;  /* 0x0000000000007941 */ /* 0x000fea0003800200 */
.L_x_3907:
        /* <DEDUP_REMOVED lines=12> */
.L_x_3901:
        /* <DEDUP_REMOVED lines=78> */
.L_x_3915:
[----:B------:R-:W-:Y:S05]  /*f500*/  BSYNC.RECONVERGENT B0 ;  /* 0x0000000000007941 */ /* 0x000fea0003800200 */
.L_x_3914:
[----:B-----5:R2:W-:Y:S01]  /*f510*/  STS.128 [R3], R16 ;  /* 0x0000001003007388 */ /* 0x0205e20000000c00 */
[----:B------:R-:W-:Y:S05]  /*f520*/  BRA `(.L_x_3912) ;  /* 0x0000000000047947 */ /* 0x000fea0003800000 */
.L_x_3913:
[----:B------:R3:W-:Y:S02]  /*f530*/  STS.128 [R3], RZ ;  /* 0x000000ff03007388 */ /* 0x0007e40000000c00 */
.L_x_3912:
[----:B------:R-:W-:Y:S05]  /*f540*/  BSYNC.RECONVERGENT B1 ;  /* 0x0000000000017941 */ /* 0x000fea0003800200 */
.L_x_3911:
        /* <DEDUP_REMOVED lines=64> */
.L_x_3919:
[----:B------:R-:W-:Y:S05]  /*f950*/  BSYNC.RECONVERGENT B0 ;  /* 0x0000000000007941 */ /* 0x000fea0003800200 */
.L_x_3918:
[----:B-----5:R1:W-:Y:S02]  /*f960*/  STS.128 [R3+0x800], R16 ;  /* 0x0008001003007388 */ /* 0x0203e40000000c00 */
.L_x_3917:
[----:B------:R-:W-:Y:S05]  /*f970*/  BSYNC.RECONVERGENT B1 ;  /* 0x0000000000017941 */ /* 0x000fea0003800200 */
.L_x_3916:
        /* <DEDUP_REMOVED lines=65> */
.L_x_3923:
[----:B------:R-:W-:Y:S05]  /*fd90*/  BSYNC.RECONVERGENT B0 ;  /* 0x0000000000007941 */ /* 0x000fea0003800200 */
.L_x_3922:
[----:B-----5:R1:W-:Y:S02]  /*fda0*/  STS.128 [R3+0x1000], R16 ;  /* 0x0010001003007388 */ /* 0x0203e40000000c00 */
.L_x_3921:
[----:B------:R-:W-:Y:S05]  /*fdb0*/  BSYNC.RECONVERGENT B1 ;  /* 0x0000000000017941 */ /* 0x000fea0003800200 */
.L_x_3920:
        /* <DEDUP_REMOVED lines=63> */
.L_x_3925:
[----:B------:R-:W-:Y:S05]  /*101b0*/  BSYNC.RECONVERGENT B0 ;  /* 0x0000000000007941 */ /* 0x000fea0003800200 */
.L_x_3924:
[----:B-----5:R1:W-:Y:S01]  /*101c0*/  STS.128 [R3+0x1800], R16 ;  /* 0x0018001003007388 */ /* 0x0203e20000000c00 */
[----:B------:R-:W-:Y:S05]  /*101d0*/  BRA `(.L_x_3909) ;  /* 0x0000001800047947 */ /* 0x000fea0003800000 */
.L_x_3910:
        /* <DEDUP_REMOVED lines=96> */
.L_x_3930:
[----:B------:R-:W-:Y:S05]  /*107e0*/  BSYNC.RECONVERGENT B0 ;  /* 0x0000000000007941 */ /* 0x000fea0003800200 */
.L_x_3929:
[----:B-----5:R2:W-:Y:S01]  /*107f0*/  STS.128 [R3], R24 ;  /* 0x0000001803007388 */ /* 0x0205e20000000c00 */
[----:B------:R-:W-:Y:S05]  /*10800*/  BRA `(.L_x_3927) ;  /* 0x0000000000047947 */ /* 0x000fea0003800000 */
.L_x_3928:
[----:B------:R1:W-:Y:S02]  /*10810*/  STS.128 [R3], RZ ;  /* 0x000000ff03007388 */ /* 0x0003e40000000c00 */
.L_x_3927:
[----:B------:R-:W-:Y:S05]  /*10820*/  BSYNC.RECONVERGENT B1 ;  /* 0x0000000000017941 */ /* 0x000fea0003800200 */
.L_x_3926:
        /* <DEDUP_REMOVED lines=92> */
.L_x_3934:
[----:B------:R-:W-:Y:S05]  /*10df0*/  BSYNC.RECONVERGENT B0 ;  /* 0x0000000000007941 */ /* 0x000fea0003800200 */
.L_x_3933:
[----:B-----5:R4:W-:Y:S02]  /*10e00*/  STS.128 [R3+0x800], R24 ;  /* 0x0008001803007388 */ /* 0x0209e40000000c00 */
.L_x_3932:
[----:B------:R-:W-:Y:S05]  /*10e10*/  BSYNC.RECONVERGENT B1 ;  /* 0x0000000000017941 */ /* 0x000fea0003800200 */
.L_x_3931:
        /* <DEDUP_REMOVED lines=93> */
.L_x_3938:
[----:B------:R-:W-:Y:S05]  /*113f0*/  BSYNC.RECONVERGENT B0 ;  /* 0x0000000000007941 */ /* 0x000fea0003800200 */
.L_x_3937:
[----:B-----5:R4:W-:Y:S02]  /*11400*/  STS.128 [R3+0x1000], R24 ;  /* 0x0010001803007388 */ /* 0x0209e40000000c00 */
.L_x_3936:
[----:B------:R-:W-:Y:S05]  /*11410*/  BSYNC.RECONVERGENT B1 ;  /* 0x0000000000017941 */ /* 0x000fea0003800200 */
.L_x_3935:
        /* <DEDUP_REMOVED lines=91> */
.L_x_3940:
[----:B------:R-:W-:Y:S05]  /*119d0*/  BSYNC.RECONVERGENT B0 ;  /* 0x0000000000007941 */ /* 0x000fea0003800200 */
.L_x_3939:
[----:B-----5:R4:W-:Y:S02]  /*119e0*/  STS.128 [R3+0x1800], R24 ;  /* 0x0018001803007388 */ /* 0x0209e40000000c00 */
.L_x_3909:
[----:B------:R-:W-:Y:S05]  /*119f0*/  BSYNC.RECONVERGENT B2 ;  /* 0x0000000000027941 */ /* 0x000fea0003800200 */
.L_x_3900:
        /* <DEDUP_REMOVED lines=12> */
.L_x_3943:
[----:B------:R1:W-:Y:S02]  /*11ac0*/  STS.128 [R3+0x2000], RZ ;  /* 0x002000ff03007388 */ /* 0x0003e40000000c00 */
.L_x_3942:
[----:B------:R-:W-:Y:S05]  /*11ad0*/  BSYNC.RECONVERGENT B0 ;  /* 0x0000000000007941 */ /* 0x000fea0003800200 */
.L_x_3941:
        /* <DEDUP_REMOVED lines=13> */
.L_x_3946:
[----:B------:R1:W-:Y:S02]  /*11bb0*/  STS.128 [R3+0x2800], RZ ;  /* 0x002800ff03007388 */ /* 0x0003e40000000c00 */
.L_x_3945:
[----:B------:R-:W-:Y:S05]  /*11bc0*/  BSYNC.RECONVERGENT B0 ;  /* 0x0000000000007941 */ /* 0x000fea0003800200 */
.L_x_3944:
        /* <DEDUP_REMOVED lines=14> */
.L_x_3949:
[----:B------:R1:W-:Y:S02]  /*11cb0*/  STS.128 [R3+0x3000], RZ ;  /* 0x003000ff03007388 */ /* 0x0003e40000000c00 */
.L_x_3948:
[----:B------:R-:W-:Y:S05]  /*11cc0*/  BSYNC.RECONVERGENT B0 ;  /* 0x0000000000007941 */ /* 0x000fea0003800200 */
.L_x_3947:
        /* <DEDUP_REMOVED lines=14> */
.L_x_3952:
[----:B------:R1:W-:Y:S02]  /*11db0*/  STS.128 [R3+0x3800], RZ ;  /* 0x003800ff03007388 */ /* 0x0003e40000000c00 */
.L_x_3951:
[----:B------:R-:W-:Y:S05]  /*11dc0*/  BSYNC.RECONVERGENT B0 ;  /* 0x0000000000007941 */ /* 0x000fea0003800200 */
.L_x_3950:
        /* <DEDUP_REMOVED lines=18> */
.L_x_3955:
[----:B------:R1:W-:Y:S02]  /*11ef0*/  STS.128 [R3+0x4000], RZ ;  /* 0x004000ff03007388 */ /* 0x0003e40000000c00 */
.L_x_3954:
[----:B------:R-:W-:Y:S05]  /*11f00*/  BSYNC.RECONVERGENT B0 ;  /* 0x0000000000007941 */ /* 0x000fea0003800200 */
.L_x_3953:
        /* <DEDUP_REMOVED lines=15> */
.L_x_3958:
[----:B------:R1:W-:Y:S02]  /*12000*/  STS.128 [R3+0x4800], RZ ;  /* 0x004800ff03007388 */ /* 0x0003e40000000c00 */
.L_x_3957:
[----:B------:R-:W-:Y:S05]  /*12010*/  BSYNC.RECONVERGENT B0 ;  /* 0x0000000000007941 */ /* 0x000fea0003800200 */
.L_x_3956:
        /* <DEDUP_REMOVED lines=18> */
.L_x_3961:
[----:B------:R1:W-:Y:S02]  /*12140*/  STS.128 [R3+0x5000], RZ ;  /* 0x005000ff03007388 */ /* 0x0003e40000000c00 */
.L_x_3960:
[----:B------:R-:W-:Y:S05]  /*12150*/  BSYNC.RECONVERGENT B0 ;  /* 0x0000000000007941 */ /* 0x000fea0003800200 */
.L_x_3959:
        /* <DEDUP_REMOVED lines=18> */
.L_x_3964:
[----:B------:R2:W-:Y:S02]  /*12280*/  STS.128 [R3+0x5800], RZ ;  /* 0x005800ff03007388 */ /* 0x0005e40000000c00 */
.L_x_3963:
[----:B------:R-:W-:Y:S05]  /*12290*/  BSYNC.RECONVERGENT B0 ;  /* 0x0000000000007941 */ /* 0x000fea0003800200 */
.L_x_3962:
        /* <DEDUP_REMOVED lines=18> */
.L_x_3967:
[----:B------:R1:W-:Y:S02]  /*123c0*/  STS.128 [R3+0x6000], RZ ;  /* 0x006000ff03007388 */ /* 0x0003e40000000c00 */
.L_x_3966:
[----:B------:R-:W-:Y:S05]  /*123d0*/  BSYNC.RECONVERGENT B0 ;  /* 0x0000000000007941 */ /* 0x000fea0003800200 */
.L_x_3965:
        /* <DEDUP_REMOVED lines=15> */
.L_x_3970:
[----:B------:R1:W-:Y:S02]  /*124d0*/  STS.128 [R3+0x6800], RZ ;  /* 0x006800ff03007388 */ /* 0x0003e40000000c00 */
.L_x_3969:
[----:B------:R-:W-:Y:S05]  /*124e0*/  BSYNC.RECONVERGENT B0 ;  /* 0x0000000000007941 */ /* 0x000fea0003800200 */
.L_x_3968:
        /* <DEDUP_REMOVED lines=18> */
.L_x_3973:
[----:B------:R1:W-:Y:S02]  /*12610*/  STS.128 [R3+0x7000], RZ ;  /* 0x007000ff03007388 */ /* 0x0003e40000000c00 */
.L_x_3972:
[----:B------:R-:W-:Y:S05]  /*12620*/  BSYNC.RECONVERGENT B0 ;  /* 0x0000000000007941 */ /* 0x000fea0003800200 */
.L_x_3971:
        /* <DEDUP_REMOVED lines=18> */
.L_x_3976:
[----:B------:R1:W-:Y:S02]  /*12750*/  STS.128 [R3+0x7800], RZ ;  /* 0x007800ff03007388 */ /* 0x0003e40000000c00 */
.L_x_3975:
[----:B------:R-:W-:Y:S05]  /*12760*/  BSYNC.RECONVERGENT B0 ;  /* 0x0000000000007941 */ /* 0x000fea0003800200 */
.L_x_3974:
        /* <DEDUP_REMOVED lines=18> */
.L_x_3979:
[----:B------:R1:W-:Y:S02]  /*12890*/  STS.128 [R3+0x8000], RZ ;  /* 0x008000ff03007388 */ /* 0x0003e40000000c00 */
.L_x_3978:
[----:B------:R-:W-:Y:S05]  /*128a0*/  BSYNC.RECONVERGENT B0 ;  /* 0x0000000000007941 */ /* 0x000fea0003800200 */
.L_x_3977:
        /* <DEDUP_REMOVED lines=18> */
.L_x_3982:
[----:B------:R1:W-:Y:S02]  /*129d0*/  STS.128 [R3+0x8800], RZ ;  /* 0x008800ff03007388 */ /* 0x0003e40000000c00 */
.L_x_3981:
[----:B------:R-:W-:Y:S05]  /*129e0*/  BSYNC.RECONVERGENT B0 ;  /* 0x0000000000007941 */ /* 0x000fea0003800200 */
.L_x_3980:
        /* <DEDUP_REMOVED lines=18> */
.L_x_3985:
[----:B------:R1:W-:Y:S02]  /*12b10*/  STS.128 [R3+0x9000], RZ ;  /* 0x009000ff03007388 */ /* 0x0003e40000000c00 */
.L_x_3984:
[----:B------:R-:W-:Y:S05]  /*12b20*/  BSYNC.RECONVERGENT B0 ;  /* 0x0000000000007941 */ /* 0x000fea0003800200 */
.L_x_3983:
        /* <DEDUP_REMOVED lines=16> */
.L_x_3988:
[----:B------:R1:W-:Y:S02]  /*12c30*/  STS.128 [R3+0x9800], RZ ;  /* 0x009800ff03007388 */ /* 0x0003e40000000c00 */
.L_x_3987:
[----:B------:R-:W-:Y:S05]  /*12c40*/  BSYNC.RECONVERGENT B0 ;  /* 0x0000000000007941 */ /* 0x000fea0003800200 */
.L_x_3986:
        /* <DEDUP_REMOVED lines=27> */
.L_x_3991:
[----:B------:R1:W-:Y:S01]  /*12e00*/  STS.128 [R3+0xa000], RZ ;  /* 0x00a000ff03007388 */ /* 0x0003e20000000c00 */
[----:B------:R-:W-:Y:S05]  /*12e10*/  BRA `(.L_x_3992) ;  /* 0x0000000000047947 */ /* 0x000fea0003800000 */
.L_x_3990:
[----:B------:R3:W-:Y:S02]  /*12e20*/  STS.128 [R3+0xa000], RZ ;  /* 0x00a000ff03007388 */ /* 0x0007e40000000c00 */
.L_x_3992:
[----:B------:R-:W-:Y:S05]  /*12e30*/  BSYNC.RECONVERGENT B0 ;  /* 0x0000000000007941 */ /* 0x000fea0003800200 */
.L_x_3989:
        /* <DEDUP_REMOVED lines=14> */
.L_x_3995:
[----:B------:R1:W-:Y:S02]  /*12f20*/  STS.128 [R3+0xa800], RZ ;  /* 0x00a800ff03007388 */ /* 0x0003e40000000c00 */
.L_x_3994:
[----:B------:R-:W-:Y:S05]  /*12f30*/  BSYNC.RECONVERGENT B0 ;  /* 0x0000000000007941 */ /* 0x000fea0003800200 */
.L_x_3993:
        /* <DEDUP_REMOVED lines=15> */
.L_x_3998:
[----:B------:R2:W-:Y:S02]  /*13030*/  STS.128 [R3+0xb000], RZ ;  /* 0x00b000ff03007388 */ /* 0x0005e40000000c00 */
.L_x_3997:
[----:B------:R-:W-:Y:S05]  /*13040*/  BSYNC.RECONVERGENT B0 ;  /* 0x0000000000007941 */ /* 0x000fea0003800200 */
.L_x_3996:
        /* <DEDUP_REMOVED lines=15> */
.L_x_4001:
[----:B------:R2:W-:Y:S02]  /*13140*/  STS.128 [R3+0xb800], RZ ;  /* 0x00b800ff03007388 */ /* 0x0005e40000000c00 */
.L_x_4000:
[----:B------:R-:W-:Y:S05]  /*13150*/  BSYNC.RECONVERGENT B0 ;  /* 0x0000000000007941 */ /* 0x000fea0003800200 */
.L_x_3999:
        /* <DEDUP_REMOVED lines=18> */
.L_x_4004:
[----:B------:R2:W-:Y:S02]  /*13280*/  STS.128 [R3+0xc000], RZ ;  /* 0x00c000ff03007388 */ /* 0x0005e40000000c00 */
.L_x_4003:
[----:B------:R-:W-:Y:S05]  /*13290*/  BSYNC.RECONVERGENT B0 ;  /* 0x0000000000007941 */ /* 0x000fea0003800200 */
.L_x_4002:
        /* <DEDUP_REMOVED lines=15> */
.L_x_4007:
[----:B------:R2:W-:Y:S02]  /*13390*/  STS.128 [R3+0xc800], RZ ;  /* 0x00c800ff03007388 */ /* 0x0005e40000000c00 */
.L_x_4006:
[----:B------:R-:W-:Y:S05]  /*133a0*/  BSYNC.RECONVERGENT B0 ;  /* 0x0000000000007941 */ /* 0x000fea0003800200 */
.L_x_4005:
        /* <DEDUP_REMOVED lines=18> */
.L_x_4010:
[----:B------:R2:W-:Y:S02]  /*134d0*/  STS.128 [R3+0xd000], RZ ;  /* 0x00d000ff03007388 */ /* 0x0005e40000000c00 */
.L_x_4009:
[----:B------:R-:W-:Y:S05]  /*134e0*/  BSYNC.RECONVERGENT B0 ;  /* 0x0000000000007941 */ /* 0x000fea0003800200 */
.L_x_4008:
        /* <DEDUP_REMOVED lines=18> */
.L_x_4013:
[----:B------:R2:W-:Y:S02]  /*13610*/  STS.128 [R3+0xd800], RZ ;  /* 0x00d800ff03007388 */ /* 0x0005e40000000c00 */
.L_x_4012:
[----:B------:R-:W-:Y:S05]  /*13620*/  BSYNC.RECONVERGENT B0 ;  /* 0x0000000000007941 */ /* 0x000fea0003800200 */
.L_x_4011:
        /* <DEDUP_REMOVED lines=18> */
.L_x_4016:
[----:B------:R2:W-:Y:S02]  /*13750*/  STS.128 [R3+0xe000], RZ ;  /* 0x00e000ff03007388 */ /* 0x0005e40000000c00 */
.L_x_4015:
[----:B------:R-:W-:Y:S05]  /*13760*/  BSYNC.RECONVERGENT B0 ;  /* 0x0000000000007941 */ /* 0x000fea0003800200 */
.L_x_4014:
        /* <DEDUP_REMOVED lines=15> */
.L_x_4019:
[----:B------:R2:W-:Y:S02]  /*13860*/  STS.128 [R3+0xe800], RZ ;  /* 0x00e800ff03007388 */ /* 0x0005e40000000c00 */
.L_x_4018:
[----:B------:R-:W-:Y:S05]  /*13870*/  BSYNC.RECONVERGENT B0 ;  /* 0x0000000000007941 */ /* 0x000fea0003800200 */
.L_x_4017:
        /* <DEDUP_REMOVED lines=18> */
.L_x_4022:
[----:B------:R2:W-:Y:S02]  /*139a0*/  STS.128 [R3+0xf000], RZ ;  /* 0x00f000ff03007388 */ /* 0x0005e40000000c00 */
.L_x_4021:
[----:B------:R-:W-:Y:S05]  /*139b0*/  BSYNC.RECONVERGENT B0 ;  /* 0x0000000000007941 */ /* 0x000fea0003800200 */
.L_x_4020:
        /* <DEDUP_REMOVED lines=18> */
.L_x_4025:
[----:B------:R2:W-:Y:S02]  /*13ae0*/  STS.128 [R3+0xf800], RZ ;  /* 0x00f800ff03007388 */ /* 0x0005e40000000c00 */
.L_x_4024:
[----:B------:R-:W-:Y:S05]  /*13af0*/  BSYNC.RECONVERGENT B0 ;  /* 0x0000000000007941 */ /* 0x000fea0003800200 */
.L_x_4023:
        /* <DEDUP_REMOVED lines=18> */
.L_x_4028:
[----:B------:R2:W-:Y:S02]  /*13c20*/  STS.128 [R3+0x10000], RZ ;  /* 0x010000ff03007388 */ /* 0x0005e40000000c00 */
.L_x_4027:
[----:B------:R-:W-:Y:S05]  /*13c30*/  BSYNC.RECONVERGENT B0 ;  /* 0x0000000000007941 */ /* 0x000fea0003800200 */
.L_x_4026:
        /* <DEDUP_REMOVED lines=18> */
.L_x_4031:
[----:B------:R2:W-:Y:S02]  /*13d60*/  STS.128 [R3+0x10800], RZ ;  /* 0x010800ff03007388 */ /* 0x0005e40000000c00 */
.L_x_4030:
[----:B------:R-:W-:Y:S05]  /*13d70*/  BSYNC.RECONVERGENT B0 ;  /* 0x0000000000007941 */ /* 0x000fea0003800200 */
.L_x_4029:
        /* <DEDUP_REMOVED lines=18> */
.L_x_4034:
[----:B------:R2:W-:Y:S02]  /*13ea0*/  STS.128 [R3+0x11000], RZ ;  /* 0x011000ff03007388 */ /* 0x0005e40000000c00 */
.L_x_4033:
[----:B------:R-:W-:Y:S05]  /*13eb0*/  BSYNC.RECONVERGENT B0 ;  /* 0x0000000000007941 */ /* 0x000fea0003800200 */
.L_x_4032:
        /* <DEDUP_REMOVED lines=16> */
.L_x_4037:
[----:B------:R2:W-:Y:S02]  /*13fc0*/  STS.128 [R3+0x11800], RZ ;  /* 0x011800ff03007388 */ /* 0x0005e40000000c00 */
.L_x_4036:
[----:B------:R-:W-:Y:S05]  /*13fd0*/  BSYNC.RECONVERGENT B0 ;  /* 0x0000000000007941 */ /* 0x000fea0003800200 */
.L_x_4035:
[----:B------:R-:W3:Y:S01]  /*13fe0*/  S2R R236, SR_TID.X ;  /* 0x0000000000ec7919 */ /* 0x000ee20000002100 */
[----:B------:R-:W-:Y:S01]  /*13ff0*/  IMAD.MOV.U32 R196, RZ, RZ, 0x20 ;  /* 0x00000020ffc47424 */ /* 0x000fe200078e00ff */
[----:B------:R-:W4:Y:S01]  /*14000*/  LDCU.64 UR10, c[0x0][0x508] ;  /* 0x0000a100ff0a77ac */ /* 0x000f220008000a00 */
[----:B------:R-:W-:Y:S01]  /*14010*/  IMAD.MOV.U32 R212, RZ, RZ, 0x40 ;  /* 0x00000040ffd47424 */ /* 0x000fe200078e00ff */
[----:B------:R-:W0:Y:S01]  /*14020*/  LDGDEPBAR ;  /* 0x00000000000079af */ /* 0x000e220000000000 */
[----:B------:R-:W-:Y:S01]  /*14030*/  IMAD.MOV.U32 R209, RZ, RZ, 0x1 ;  /* 0x00000001ffd17424 */ /* 0x000fe200078e00ff */
[----:B------:R-:W-:-:S04]  /*14040*/  UIADD3 UR9, UPT, UPT, UR4, -0x1, URZ ;  /* 0xffffffff04097890 */ /* 0x000fc8000fffe0ff */
[----:B------:R-:W-:Y:S01]  /*14050*/  UISETP.GT.AND UP0, UPT, UR9, UR20, UPT ;  /* 0x000000140900728c */ /* 0x000fe2000bf04270 */
[----:B---3--:R-:W-:Y:S01]  /*14060*/  SHF.R.U32.HI R237, RZ, 0x1, R236 ;  /* 0x00000001ffed7819 */ /* 0x008fe200000116ec */
[C---:B------:R-:W-:Y:S01]  /*14070*/  IMAD.SHL.U32 R197, R236.reuse, 0x8, RZ ;  /* 0x00000008ecc57824 */ /* 0x040fe200078e00ff */
[C---:B------:R-:W-:Y:S01]  /*14080*/  LOP3.LUT R5, R236.reuse, 0x8, RZ, 0xc0, !PT ;  /* 0x00000008ec057812 */ /* 0x040fe200078ec0ff */
[C---:B------:R-:W-:Y:S01]  /*14090*/  IMAD.SHL.U32 R198, R236.reuse, 0x40, RZ ;  /* 0x00000040ecc67824 */ /* 0x040fe200078e00ff */
[----:B--2---:R-:W-:Y:S01]  /*140a0*/  LOP3.LUT R7, R237, 0x8, RZ, 0xc0, !PT ;  /* 0x00000008ed077812 */ /* 0x004fe200078ec0ff */
        /* <DEDUP_REMOVED lines=8> */
[----:B-1----:R-:W-:Y:S02]  /*14130*/  LOP3.LUT R8, R198, 0x400, RZ, 0xc0, !PT ;  /* 0x00000400c6087812 */ /* 0x002fe400078ec0ff */
[----:B------:R-:W-:-:S02]  /*14140*/  LOP3.LUT R5, R0, R197, RZ, 0x3c, !PT ;  /* 0x000000c500057212 */ /* 0x000fc400078e3cff */
[----:B------:R-:W-:Y:S02]  /*14150*/  LOP3.LUT R2, R7, R200, RZ, 0xfc, !PT ;  /* 0x000000c807027212 */ /* 0x000fe400078efcff */
[----:B------:R-:W-:Y:S01]  /*14160*/  LOP3.LUT P0, RZ, R236, 0x2, RZ, 0xc0, !PT ;  /* 0x00000002ecff7812 */ /* 0x000fe2000780c0ff */
[----:B------:R-:W-:Y:S01]  /*14170*/  IMAD R8, R5, 0x2, R8 ;  /* 0x0000000205087824 */ /* 0x000fe200078e0208 */
[----:B------:R-:W-:Y:S02]  /*14180*/  LEA R2, R2, UR8, 0x1 ;  /* 0x0000000802027c11 */ /* 0x000fe4000f8e08ff */
[----:B------:R-:W-:Y:S01]  /*14190*/  SEL R199, R196, 0xffffffe0, !P0 ;  /* 0xffffffe0c4c77807 */ /* 0x000fe20004000000 */
[----:B------:R-:W-:Y:S01]  /*141a0*/  VIADD R203, R8, UR8 ;  /* 0x0000000808cb7c36 */ /* 0x000fe20008000000 */
[----:B------:R-:W-:Y:S01]  /*141b0*/  LDSM.16.M88.4 R124, [R8+UR8+0x2800] ;  /* 0x00280008087c783b */ /* 0x000fe20008000200 */
[----:B------:R-:W-:Y:S02]  /*141c0*/  P2R R0, PR, RZ, 0x1 ;  /* 0x00000001ff007803 */ /* 0x000fe40000000000 */
[--C-:B------:R-:W-:Y:S01]  /*141d0*/  IMAD.IADD R140, R2, 0x1, R199.reuse ;  /* 0x00000001028c7824 */ /* 0x100fe200078e02c7 */
[----:B------:R-:W1:Y:S01]  /*141e0*/  LDSM.16.M88.4 R12, [R2] ;  /* 0x00000000020c783b */ /* 0x000e620000000200 */
[----:B------:R-:W-:Y:S01]  /*141f0*/  IMAD.IADD R0, R203, 0x1, R199 ;  /* 0x00000001cb007824 */ /* 0x000fe200078e02c7 */
[----:B------:R-:W-:-:S02]  /*14200*/  LOP3.LUT P0, RZ, R236, 0x4, RZ, 0xc0, !PT ;  /* 0x00000004ecff7812 */ /* 0x000fc4000780c0ff */
[----:B------:R-:W2:Y:S02]  /*14210*/  LDSM.16.M88.4 R108, [R8+UR8+0x3800] ;  /* 0x00380008086c783b */ /* 0x000ea40008000200 */
[----:B------:R-:W-:Y:S02]  /*14220*/  SEL R212, R212, 0xffffffc0, !P0 ;  /* 0xffffffc0d4d47807 */ /* 0x000fe40004000000 */
[----:B------:R-:W-:Y:S03]  /*14230*/  LDSM.16.M88.4 R140, [R140] ;  /* 0x000000008c8c783b */ /* 0x000fe60000000200 */
[--C-:B------:R-:W-:Y:S01]  /*14240*/  IMAD.IADD R202, R203, 0x1, R212.reuse ;  /* 0x00000001cbca7824 */ /* 0x100fe200078e02d4 */
[----:B------:R-:W3:Y:S04]  /*14250*/  LDSM.16.M88.4 R4, [R0+0x2800] ;  /* 0x002800000004783b */ /* 0x000ee80000000200 */
[----:B------:R-:W4:Y:S04]  /*14260*/  LDSM.16.M88.4 R132, [R8+UR8+0x2000] ;  /* 0x002000080884783b */ /* 0x000f280008000200 */
[----:B------:R-:W4:Y:S04]  /*14270*/  LDSM.16.M88.4 R116, [R8+UR8+0x3000] ;  /* 0x003000080874783b */ /* 0x000f280008000200 */
[----:B------:R-:W-:Y:S04]  /*14280*/  LDSM.16.M88.4 R100, [R8+UR8+0x4000] ;  /* 0x004000080864783b */ /* 0x000fe80008000200 */
[----:B------:R-:W-:Y:S04]  /*14290*/  LDSM.16.M88.4 R92, [R8+UR8+0x4800] ;  /* 0x00480008085c783b */ /* 0x000fe80008000200 */
[----:B------:R-:W-:Y:S04]  /*142a0*/  LDSM.16.M88.4 R84, [R8+UR8+0x5000] ;  /* 0x005000080854783b */ /* 0x000fe80008000200 */
[----:B------:R-:W-:Y:S04]  /*142b0*/  LDSM.16.M88.4 R76, [R8+UR8+0x5800] ;  /* 0x00580008084c783b */ /* 0x000fe80008000200 */
[----:B------:R-:W4:Y:S01]  /*142c0*/  LDSM.16.M88.4 R68, [R8+UR8+0x6000] ;  /* 0x006000080844783b */ /* 0x000f220008000200 */
[C---:B-1----:R-:W-:Y:S03]  /*142d0*/  HMMA.16816.F32 R128, R12.reuse, R124, RZ ;  /* 0x0000007c0c80723c */ /* 0x042fe600000018ff */
[----:B------:R-:W-:Y:S04]  /*142e0*/  LDSM.16.M88.4 R60, [R8+UR8+0x6800] ;  /* 0x00680008083c783b */ /* 0x000fe80008000200 */
[----:B------:R-:W-:Y:S01]  /*142f0*/  LDSM.16.M88.4 R52, [R8+UR8+0x7000] ;  /* 0x007000080834783b */ /* 0x000fe20008000200 */
[C---:B------:R-:W-:Y:S03]  /*14300*/  HMMA.16816.F32 R124, R12.reuse, R126, RZ ;  /* 0x0000007e0c7c723c */ /* 0x040fe600000018ff */
[----:B------:R-:W-:Y:S04]  /*14310*/  LDSM.16.M88.4 R44, [R8+UR8+0x7800] ;  /* 0x00780008082c783b */ /* 0x000fe80008000200 */
[----:B------:R-:W-:Y:S01]  /*14320*/  LDSM.16.M88.4 R36, [R8+UR8+0x8000] ;  /* 0x008000080824783b */ /* 0x000fe20008000200 */
[C---:B--2---:R-:W-:Y:S03]  /*14330*/  HMMA.16816.F32 R112, R12.reuse, R108, RZ ;  /* 0x0000006c0c70723c */ /* 0x044fe600000018ff */
[----:B------:R-:W-:Y:S04]  /*14340*/  LDSM.16.M88.4 R28, [R8+UR8+0x8800] ;  /* 0x00880008081c783b */ /* 0x000fe80008000200 */
[----:B------:R-:W-:Y:S01]  /*14350*/  LDSM.16.M88.4 R20, [R8+UR8+0x9000] ;  /* 0x009000080814783b */ /* 0x000fe20008000200 */
[----:B------:R-:W-:Y:S03]  /*14360*/  HMMA.16816.F32 R108, R12, R110, RZ ;  /* 0x0000006e0c6c723c */ /* 0x000fe600000018ff */
[----:B------:R-:W-:Y:S04]  /*14370*/  LDSM.16.M88.4 R152, [R8+UR8+0x9800] ;  /* 0x009800080898783b */ /* 0x000fe80008000200 */
[----:B------:R-:W1:Y:S01]  /*14380*/  LDSM.16.M88.4 R8, [R0+0x3800] ;  /* 0x003800000008783b */ /* 0x000e620000000200 */
[C---:B---3--:R-:W-:Y:S03]  /*14390*/  HMMA.16816.F32 R128, R140.reuse, R4, R128 ;  /* 0x000000048c80723c */ /* 0x048fe60000001880 */
[----:B------:R-:W2:Y:S04]  /*143a0*/  LDSM.16.M88.4 R148, [R0+0x2000] ;  /* 0x002000000094783b */ /* 0x000ea80000000200 */
[----:B------:R-:W3:Y:S01]  /*143b0*/  LDSM.16.M88.4 R144, [R0+0x3000] ;  /* 0x003000000090783b */ /* 0x000ee20000000200 */
[----:B------:R-:W-:Y:S03]  /*143c0*/  HMMA.16816.F32 R124, R140, R6, R124 ;  /* 0x000000068c7c723c */ /* 0x000fe6000000187c */
[----:B------:R-:W3:Y:S04]  /*143d0*/  LDSM.16.M88.4 R4, [R0+0x6000] ;  /* 0x006000000004783b */ /* 0x000ee80000000200 */
[----:B------:R-:W-:Y:S01]  /*143e0*/  LDSM.16.M88.4 R172, [R0+0x4000] ;  /* 0x0040000000ac783b */ /* 0x000fe20000000200 */
[C---:B----4-:R-:W-:Y:S03]  /*143f0*/  HMMA.16816.F32 R136, R12.reuse, R132, RZ ;  /* 0x000000840c88723c */ /* 0x050fe600000018ff */
        /* <DEDUP_REMOVED lines=8> */
[C---:B-1----:R-:W-:Y:S03]  /*14480*/  HMMA.16816.F32 R112, R140.reuse, R8, R112 ;  /* 0x000000088c70723c */ /* 0x042fe60000001870 */
[----:B------:R-:W-:Y:S04]  /*14490*/  LDSM.16.M88.4 R180, [R202+0x2800] ;  /* 0x00280000cab4783b */ /* 0x000fe80000000200 */
[----:B------:R-:W-:Y:S01]  /*144a0*/  LDSM.16.M88.4 R176, [R202+0x3000] ;  /* 0x00300000cab0783b */ /* 0x000fe20000000200 */
[----:B------:R-:W-:Y:S03]  /*144b0*/  HMMA.16816.F32 R108, R140, R10, R108 ;  /* 0x0000000a8c6c723c */ /* 0x000fe6000000186c */
[----:B------:R-:W1:Y:S05]  /*144c0*/  LDSM.16.M88.4 R8, [R0+0x8800] ;  /* 0x008800000008783b */ /* 0x000e6a0000000200 */
        /* <DEDUP_REMOVED lines=34> */
[----:B------:R4:W3:Y:S07]  /*146f0*/  LDSM.16.M88.4 R4, [R0+0x9000] ;  /* 0x009000000004783b */ /* 0x0008ee0000000200 */
[----:B-1----:R-:W-:Y:S01]  /*14700*/  HMMA.16816.F32 R32, R140, R8, R32 ;  /* 0x000000088c20723c */ /* 0x002fe20000001820 */
[----:B------:R-:W-:-:S02]  /*14710*/  IMAD.IADD R8, R2, 0x1, R212 ;  /* 0x0000000102087824 */ /* 0x000fc400078e02d4 */
[----:B------:R-:W-:-:S03]  /*14720*/  IMAD.IADD R2, R199, 0x1, R202 ;  /* 0x00000001c7027824 */ /* 0x000fc600078e02ca */
[----:B------:R1:W3:Y:S02]  /*14730*/  LDSM.16.M88.4 R188, [R8] ;  /* 0x0000000008bc783b */ /* 0x0002e40000000200 */
[C---:B------:R-:W-:Y:S08]  /*14740*/  HMMA.16816.F32 R104, R140.reuse, R172, R104 ;  /* 0x000000ac8c68723c */ /* 0x040ff00000001868 */
[----:B------:R-:W-:Y:S01]  /*14750*/  HMMA.16816.F32 R100, R140, R174, R100 ;  /* 0x000000ae8c64723c */ /* 0x000fe20000001864 */
[----:B------:R-:W-:Y:S01]  /*14760*/  LDSM.16.M88.4 R172, [R202+0x3800] ;  /* 0x00380000caac783b */ /* 0x000fe20000000200 */
[----:B----4-:R-:W-:-:S06]  /*14770*/  P2R R0, PR, RZ, 0x1 ;  /* 0x00000001ff007803 */ /* 0x010fcc0000000000 */
[----:B------:R-:W-:Y:S01]  /*14780*/  HMMA.16816.F32 R96, R140, R168, R96 ;  /* 0x000000a88c60723c */ /* 0x000fe20000001860 */
[----:B-1----:R-:W-:-:S07]  /*14790*/  IMAD.IADD R8, R199, 0x1, R8 ;  /* 0x00000001c7087824 */ /* 0x002fce00078e0208 */
        /* <DEDUP_REMOVED lines=26> */
[----:B------:R-:W-:Y:S01]  /*14940*/  HMMA.16816.F32 R12, R140, R194, R12 ;  /* 0x000000c28c0c723c */ /* 0x000fe2000000180c */
[----:B------:R-:W3:Y:S07]  /*14950*/  LDSM.16.M88.4 R140, [R202+0x7800] ;  /* 0x00780000ca8c783b */ /* 0x000eee0000000200 */
[C---:B------:R-:W-:Y:S08]  /*14960*/  HMMA.16816.F32 R136, R188.reuse, R184, R136 ;  /* 0x000000b8bc88723c */ /* 0x040ff00000001888 */
[C---:B------:R-:W-:Y:S08]  /*14970*/  HMMA.16816.F32 R132, R188.reuse, R186, R132 ;  /* 0x000000babc84723c */ /* 0x040ff00000001884 */
[C---:B-1----:R-:W-:Y:S08]  /*14980*/  HMMA.16816.F32 R56, R188.reuse, R144, R56 ;  /* 0x00000090bc38723c */ /* 0x042ff00000001838 */
[----:B------:R-:W-:Y:S01]  /*14990*/  HMMA.16816.F32 R52, R188, R146, R52 ;  /* 0x00000092bc34723c */ /* 0x000fe20000001834 */
[----:B------:R-:W1:Y:S07]  /*149a0*/  LDSM.16.M88.4 R144, [R202+0x8800] ;  /* 0x00880000ca90783b */ /* 0x000e6e0000000200 */
[----:B--2---:R-:W-:Y:S08]  /*149b0*/  HMMA.16816.F32 R136, R8, R4, R136 ;  /* 0x000000040888723c */ /* 0x004ff00000001888 */
[C---:B---3--:R-:W-:Y:S08]  /*149c0*/  HMMA.16816.F32 R48, R188.reuse, R140, R48 ;  /* 0x0000008cbc30723c */ /* 0x048ff00000001830 */
[----:B------:R-:W-:Y:S01]  /*149d0*/  HMMA.16816.F32 R44, R188, R142, R44 ;  /* 0x0000008ebc2c723c */ /* 0x000fe2000000182c */
[----:B------:R-:W2:Y:S02]  /*149e0*/  LDSM.16.M88.4 R140, [R2+0x2800] ;  /* 0x00280000028c783b */ /* 0x000ea40000000200 */
[----:B------:R-:W-:Y:S01]  /*149f0*/  FMUL.FTZ R136, R136, UR11 ;  /* 0x0000000b88887c20 */ /* 0x000fe20008410000 */
[----:B------:R-:W-:-:S04]  /*14a00*/  FMUL.FTZ R137, R137, UR11 ;  /* 0x0000000b89897c20 */ /* 0x000fc80008410000 */
[----:B------:R-:W-:Y:S01]  /*14a10*/  HMMA.16816.F32 R132, R8, R6, R132 ;  /* 0x000000060884723c */ /* 0x000fe20000001884 */
[----:B------:R-:W3:Y:S07]  /*14a20*/  LDSM.16.M88.4 R4, [R202+0x9000] ;  /* 0x00900000ca04783b */ /* 0x000eee0000000200 */
[C---:B------:R-:W-:Y:S08]  /*14a30*/  HMMA.16816.F32 R128, R188.reuse, R180, R128 ;  /* 0x000000b4bc80723c */ /* 0x040ff00000001880 */
[----:B-1----:R-:W-:Y:S03]  /*14a40*/  HMMA.16816.F32 R32, R188, R144, R32 ;  /* 0x00000090bc20723c */ /* 0x002fe60000001820 */
[----:B------:R-:W-:Y:S01]  /*14a50*/  FMUL.FTZ R132, R132, UR11 ;  /* 0x0000000b84847c20 */ /* 0x000fe20008410000 */
[----:B------:R-:W-:Y:S01]  /*14a60*/  FMUL.FTZ R133, R133, UR11 ;  /* 0x0000000b85857c20 */ /* 0x000fe20008410000 */
[----:B------:R-:W-:Y:S01]  /*14a70*/  FMUL.FTZ R134, R134, UR11 ;  /* 0x0000000b86867c20 */ /* 0x000fe20008410000 */
[----:B------:R-:W-:-:S02]  /*14a80*/  FMUL.FTZ R135, R135, UR11 ;  /* 0x0000000b87877c20 */ /* 0x000fc40008410000 */
[C---:B------:R-:W-:Y:S01]  /*14a90*/  HMMA.16816.F32 R28, R188.reuse, R146, R28 ;  /* 0x00000092bc1c723c */ /* 0x040fe2000000181c */
[----:B------:R-:W1:Y:S07]  /*14aa0*/  LDSM.16.M88.4 R144, [R2+0x3000] ;  /* 0x003000000290783b */ /* 0x000e6e0000000200 */
[----:B------:R-:W-:Y:S08]  /*14ab0*/  HMMA.16816.F32 R124, R188, R182, R124 ;  /* 0x000000b6bc7c723c */ /* 0x000ff0000000187c */
[----:B--2---:R-:W-:Y:S01]  /*14ac0*/  HMMA.16816.F32 R128, R8, R140, R128 ;  /* 0x0000008c0880723c */ /* 0x004fe20000001880 */
[----:B------:R-:W-:Y:S07]  /*14ad0*/  MUFU.TANH R140, R133 ;  /* 0x00000085008c7308 */ /* 0x000fee0000002400 */
[C---:B---3--:R-:W-:Y:S01]  /*14ae0*/  HMMA.16816.F32 R24, R188.reuse, R4, R24 ;  /* 0x00000004bc18723c */ /* 0x048fe20000001818 */
[----:B------:R-:W-:Y:S07]  /*14af0*/  MUFU.TANH R141, R134 ;  /* 0x00000086008d7308 */ /* 0x000fee0000002400 */
[----:B------:R-:W-:Y:S01]  /*14b00*/  HMMA.16816.F32 R20, R188, R6, R20 ;  /* 0x00000006bc14723c */ /* 0x000fe20000001814 */
[----:B------:R-:W2:Y:S02]  /*14b10*/  LDSM.16.M88.4 R4, [R2+0x3800] ;  /* 0x003800000204783b */ /* 0x000ea40000000200 */
[----:B------:R-:W-:-:S05]  /*14b20*/  FMUL.FTZ R128, R128, UR11 ;  /* 0x0000000b80807c20 */ /* 0x000fca0008410000 */
[C---:B------:R-:W-:Y:S01]  /*14b30*/  HMMA.16816.F32 R64, R188.reuse, R148, R64 ;  /* 0x00000094bc40723c */ /* 0x040fe20000001840 */
[----:B------:R-:W-:Y:S07]  /*14b40*/  MUFU.TANH R149, R136 ;  /* 0x0000008800957308 */ /* 0x000fee0000002400 */
[----:B------:R-:W-:Y:S01]  /*14b50*/  HMMA.16816.F32 R60, R188, R150, R60 ;  /* 0x00000096bc3c723c */ /* 0x000fe2000000183c */
[----:B------:R3:W-:Y:S01]  /*14b60*/  MUFU.TANH R148, R137 ;  /* 0x0000008900947308 */ /* 0x0007e20000002400 */
[----:B------:R-:W-:Y:S01]  /*14b70*/  FMUL.FTZ R150, R138, UR11 ;  /* 0x0000000b8a967c20 */ /* 0x000fe20008410000 */
[----:B------:R-:W-:-:S05]  /*14b80*/  FMUL.FTZ R151, R139, UR11 ;  /* 0x0000000b8b977c20 */ /* 0x000fca0008410000 */
[C---:B------:R-:W-:Y:S01]  /*14b90*/  HMMA.16816.F32 R80, R188.reuse, R156, R80 ;  /* 0x0000009cbc50723c */ /* 0x040fe20000001850 */
[----:B------:R-:W-:Y:S07]  /*14ba0*/  MUFU.TANH R150, R150 ;  /* 0x0000009600967308 */ /* 0x000fee0000002400 */
[C---:B------:R-:W-:Y:S01]  /*14bb0*/  HMMA.16816.F32 R76, R188.reuse, R158, R76 ;  /* 0x0000009ebc4c723c */ /* 0x040fe2000000184c */
[----:B------:R-:W4:Y:S01]  /*14bc0*/  LDSM.16.M88.4 R156, [R202+0x8000] ;  /* 0x00800000ca9c783b */ /* 0x000f220000000200 */
[----:B------:R-:W-:Y:S03]  /*14bd0*/  MUFU.TANH R151, R151 ;  /* 0x0000009700977308 */ /* 0x000fe60000002400 */
[----:B---3--:R-:W3:Y:S03]  /*14be0*/  LDSM.16.M88.4 R136, [R202+0x9800] ;  /* 0x00980000ca88783b */ /* 0x008ee60000000200 */
[C---:B------:R-:W-:Y:S08]  /*14bf0*/  HMMA.16816.F32 R116, R188.reuse, R178, R116 ;  /* 0x000000b2bc74723c */ /* 0x040ff00000001874 */
[C---:B------:R-:W-:Y:S08]  /*14c00*/  HMMA.16816.F32 R112, R188.reuse, R172, R112 ;  /* 0x000000acbc70723c */ /* 0x040ff00000001870 */
[C---:B------:R-:W-:Y:S08]  /*14c10*/  HMMA.16816.F32 R108, R188.reuse, R174, R108 ;  /* 0x000000aebc6c723c */ /* 0x040ff0000000186c */
[C---:B------:R-:W-:Y:S01]  /*14c20*/  HMMA.16816.F32 R72, R188.reuse, R152, R72 ;  /* 0x00000098bc48723c */ /* 0x040fe20000001848 */
[----:B------:R-:W-:Y:S07]  /*14c30*/  MUFU.TANH R152, R132 ;  /* 0x0000008400987308 */ /* 0x000fee0000002400 */
[----:B------:R-:W-:Y:S01]  /*14c40*/  HMMA.16816.F32 R68, R188, R154, R68 ;  /* 0x0000009abc44723c */ /* 0x000fe20000001844 */
[----:B------:R1:W-:Y:S01]  /*14c50*/  MUFU.TANH R153, R135 ;  /* 0x0000008700997308 */ /* 0x0003e20000002400 */
[----:B------:R-:W-:-:S06]  /*14c60*/  FMUL.FTZ R155, R131, UR11 ;  /* 0x0000000b839b7c20 */ /* 0x000fcc0008410000 */
[----:B------:R-:W-:Y:S01]  /*14c70*/  HMMA.16816.F32 R124, R8, R142, R124 ;  /* 0x0000008e087c723c */ /* 0x000fe2000000187c */
[----:B------:R2:W-:Y:S01]  /*14c80*/  MUFU.TANH R154, R128 ;  /* 0x00000080009a7308 */ /* 0x0005e20000002400 */
[----:B------:R-:W-:Y:S01]  /*14c90*/  FMUL.FTZ R142, R129, UR11 ;  /* 0x0000000b818e7c20 */ /* 0x000fe20008410000 */
[----:B------:R-:W-:-:S05]  /*14ca0*/  FMUL.FTZ R143, R130, UR11 ;  /* 0x0000000b828f7c20 */ /* 0x000fca0008410000 */
[----:B------:R-:W-:Y:S01]  /*14cb0*/  HMMA.16816.F32 R120, R188, R176, R120 ;  /* 0x000000b0bc78723c */ /* 0x000fe20000001878 */
[----:B------:R-:W-:Y:S01]  /*14cc0*/  MUFU.TANH R143, R143 ;  /* 0x0000008f008f7308 */ /* 0x000fe20000002400 */
[----:B-1----:R-:W-:Y:S06]  /*14cd0*/  LDSM.16.M88.4 R132, [R2+0x4800] ;  /* 0x004800000284783b */ /* 0x002fec0000000200 */
[----:B------:R-:W-:Y:S01]  /*14ce0*/  HMMA.16816.F32 R116, R8, R146, R116 ;  /* 0x000000920874723c */ /* 0x000fe20000001874 */
[----:B------:R-:W-:Y:S01]  /*14cf0*/  MUFU.TANH R142, R142 ;  /* 0x0000008e008e7308 */ /* 0x000fe20000002400 */
[----:B--2---:R-:W1:Y:S01]  /*14d00*/  LDSM.16.M88.4 R128, [R2+0x4000] ;  /* 0x004000000280783b */ /* 0x004e620000000200 */
[----:B------:R-:W-:Y:S01]  /*14d10*/  FMUL.FTZ R124, R124, UR11 ;  /* 0x0000000b7c7c7c20 */ /* 0x000fe20008410000 */
[----:B------:R-:W-:-:S04]  /*14d20*/  FMUL.FTZ R125, R125, UR11 ;  /* 0x0000000b7d7d7c20 */ /* 0x000fc80008410000 */
[C---:B------:R-:W-:Y:S01]  /*14d30*/  HMMA.16816.F32 R112, R8.reuse, R4, R112 ;  /* 0x000000040870723c */ /* 0x040fe20000001870 */
[----:B------:R-:W-:Y:S07]  /*14d40*/  MUFU.TANH R155, R155 ;  /* 0x0000009b009b7308 */ /* 0x000fee0000002400 */
[----:B------:R-:W-:Y:S01]  /*14d50*/  HMMA.16816.F32 R108, R8, R6, R108 ;  /* 0x00000006086c723c */ /* 0x000fe2000000186c */
[----:B------:R-:W2:Y:S02]  /*14d60*/  LDSM.16.M88.4 R4, [R2+0x5800] ;  /* 0x005800000204783b */ /* 0x000ea40000000200 */
[----:B------:R-:W-:-:S05]  /*14d70*/  FMUL.FTZ R116, R116, UR11 ;  /* 0x0000000b74747c20 */ /* 0x000fca0008410000 */
[----:B------:R-:W-:Y:S03]  /*14d80*/  HMMA.16816.F32 R104, R188, R168, R104 ;  /* 0x000000a8bc68723c */ /* 0x000fe60000001868 */
[----:B------:R-:W-:Y:S01]  /*14d90*/  FMUL.FTZ R112, R112, UR11 ;  /* 0x0000000b70707c20 */ /* 0x000fe20008410000 */
[----:B------:R-:W-:-:S04]  /*14da0*/  FMUL.FTZ R147, R115, UR11 ;  /* 0x0000000b73937c20 */ /* 0x000fc80008410000 */
[----:B------:R-:W-:Y:S02]  /*14db0*/  HMMA.16816.F32 R100, R188, R170, R100 ;  /* 0x000000aabc64723c */ /* 0x000fe40000001864 */
[----:B------:R-:W-:Y:S01]  /*14dc0*/  MUFU.TANH R147, R147 ;  /* 0x0000009300937308 */ /* 0x000fe20000002400 */
[----:B------:R-:W-:Y:S01]  /*14dd0*/  FMUL.FTZ R108, R108, UR11 ;  /* 0x0000000b6c6c7c20 */ /* 0x000fe20008410000 */
[----:B------:R-:W-:-:S04]  /*14de0*/  FMUL.FTZ R109, R109, UR11 ;  /* 0x0000000b6d6d7c20 */ /* 0x000fc80008410000 */
[C---:B------:R-:W-:Y:S08]  /*14df0*/  HMMA.16816.F32 R96, R188.reuse, R164, R96 ;  /* 0x000000a4bc60723c */ /* 0x040ff00000001860 */
[C---:B----4-:R-:W-:Y:S01]  /*14e00*/  HMMA.16816.F32 R40, R188.reuse, R156, R40 ;  /* 0x0000009cbc28723c */ /* 0x050fe20000001828 */
[----:B------:R-:W-:Y:S01]  /*14e10*/  FMUL.FTZ R156, R126, UR11 ;  /* 0x0000000b7e9c7c20 */ /* 0x000fe20008410000 */
[----:B------:R-:W-:Y:S06]  /*14e20*/  MUFU.TANH R157, R109 ;  /* 0x0000006d009d7308 */ /* 0x000fec0000002400 */
[C---:B---3--:R-:W-:Y:S02]  /*14e30*/  HMMA.16816.F32 R16, R188.reuse, R136, R16 ;  /* 0x00000088bc10723c */ /* 0x048fe40000001810 */
[----:B------:R-:W-:Y:S06]  /*14e40*/  MUFU.TANH R136, R124 ;  /* 0x0000007c00887308 */ /* 0x000fec0000002400 */
[----:B------:R-:W-:Y:S01]  /*14e50*/  HMMA.16816.F32 R12, R188, R138, R12 ;  /* 0x0000008abc0c723c */ /* 0x000fe2000000180c */
[----:B------:R-:W-:Y:S01]  /*14e60*/  FMUL.FTZ R139, R127, UR11 ;  /* 0x0000000b7f8b7c20 */ /* 0x000fe20008410000 */
[----:B------:R3:W-:Y:S06]  /*14e70*/  MUFU.TANH R137, R125 ;  /* 0x0000007d00897308 */ /* 0x0007ec0000002400 */
[C---:B------:R-:W-:Y:S02]  /*14e80*/  HMMA.16816.F32 R120, R8.reuse, R144, R120 ;  /* 0x000000900878723c */ /* 0x040fe40000001878 */
[----:B------:R-:W-:Y:S06]  /*14e90*/  MUFU.TANH R138, R156 ;  /* 0x0000009c008a7308 */ /* 0x000fec0000002400 */
[C---:B-1----:R-:W-:Y:S02]  /*14ea0*/  HMMA.16816.F32 R104, R8.reuse, R128, R104 ;  /* 0x000000800868723c */ /* 0x042fe40000001868 */
[----:B------:R1:W-:Y:S01]  /*14eb0*/  MUFU.TANH R129, R116 ;  /* 0x0000007400817308 */ /* 0x0003e20000002400 */
[----:B---3--:R-:W3:Y:S05]  /*14ec0*/  LDSM.16.M88.4 R124, [R2+0x5000] ;  /* 0x00500000027c783b */ /* 0x008eea0000000200 */
        /* <DEDUP_REMOVED lines=8> */
[----:B------:R-:W-:Y:S01]  /*14f50*/  HMMA.16816.F32 R96, R8, R132, R96 ;  /* 0x000000840860723c */ /* 0x000fe20000001860 */
[----:B------:R-:W-:-:S02]  /*14f60*/  FMUL.FTZ R132, R119, UR11 ;  /* 0x0000000b77847c20 */ /* 0x000fc40008410000 */
[----:B-1----:R-:W1:Y:S01]  /*14f70*/  LDSM.16.M88.4 R116, [R2+0x6800] ;  /* 0x006800000274783b */ /* 0x002e620000000200 */
[----:B------:R-:W-:Y:S01]  /*14f80*/  FMUL.FTZ R104, R104, UR11 ;  /* 0x0000000b68687c20 */ /* 0x000fe20008410000 */
[----:B------:R-:W-:Y:S01]  /*14f90*/  FMUL.FTZ R107, R107, UR11 ;  /* 0x0000000b6b6b7c20 */ /* 0x000fe20008410000 */
[----:B------:R-:W-:Y:S01]  /*14fa0*/  FMUL.FTZ R106, R106, UR11 ;  /* 0x0000000b6a6a7c20 */ /* 0x000fe20008410000 */
[----:B------:R4:W-:Y:S01]  /*14fb0*/  MUFU.TANH R145, R121 ;  /* 0x0000007900917308 */ /* 0x0009e20000002400 */
[----:B------:R-:W-:Y:S01]  /*14fc0*/  HMMA.16816.F32 R88, R188, R160, R88 ;  /* 0x000000a0bc58723c */ /* 0x000fe20000001858 */
[----:B------:R-:W-:Y:S02]  /*14fd0*/  FMUL.FTZ R105, R105, UR11 ;  /* 0x0000000b69697c20 */ /* 0x000fe40008410000 */
[----:B------:R-:W-:-:S04]  /*14fe0*/  FMUL.FTZ R100, R100, UR11 ;  /* 0x0000000b64647c20 */ /* 0x000fc80008410000 */
[----:B------:R1:W-:Y:S01]  /*14ff0*/  MUFU.TANH R133, R112 ;  /* 0x0000007000857308 */ /* 0x0003e20000002400 */
[----:B------:R-:W-:Y:S03]  /*15000*/  HMMA.16816.F32 R84, R188, R162, R84 ;  /* 0x000000a2bc54723c */ /* 0x000fe60000001854 */
[----:B------:R-:W-:Y:S01]  /*15010*/  FMUL.FTZ R97, R97, UR11 ;  /* 0x0000000b61617c20 */ /* 0x000fe20008410000 */
[----:B------:R-:W-:Y:S01]  /*15020*/  FMUL.FTZ R99, R99, UR11 ;  /* 0x0000000b63637c20 */ /* 0x000fe20008410000 */
[----:B------:R-:W-:Y:S01]  /*15030*/  FMUL.FTZ R96, R96, UR11 ;  /* 0x0000000b60607c20 */ /* 0x000fe20008410000 */
[----:B------:R-:W-:Y:S01]  /*15040*/  FMUL.FTZ R98, R98, UR11 ;  /* 0x0000000b62627c20 */ /* 0x000fe20008410000 */
[----:B------:R1:W-:Y:S01]  /*15050*/  MUFU.TANH R156, R108 ;  /* 0x0000006c009c7308 */ /* 0x0003e20000002400 */
[----:B----4-:R-:W4:Y:S01]  /*15060*/  LDSM.16.M88.4 R120, [R2+0x6000] ;  /* 0x006000000278783b */ /* 0x010f220000000200 */
[C---:B--2---:R-:W-:Y:S06]  /*15070*/  HMMA.16816.F32 R80, R8.reuse, R4, R80 ;  /* 0x000000040850723c */ /* 0x044fec0000001850 */
[----:B------:R-:W-:Y:S02]  /*15080*/  MUFU.TANH R160, R107 ;  /* 0x0000006b00a07308 */ /* 0x000fe40000002400 */
[C---:B------:R-:W-:Y:S01]  /*15090*/  HMMA.16816.F32 R76, R8.reuse, R6, R76 ;  /* 0x00000006084c723c */ /* 0x040fe2000000184c */
[----:B------:R-:W2:Y:S05]  /*150a0*/  LDSM.16.M88.4 R4, [R2+0x7800] ;  /* 0x007800000204783b */ /* 0x000eaa0000000200 */
[----:B------:R-:W-:Y:S02]  /*150b0*/  MUFU.TANH R139, R139 ;  /* 0x0000008b008b7308 */ /* 0x000fe40000002400 */
[C---:B---3--:R-:W-:Y:S06]  /*150c0*/  HMMA.16816.F32 R88, R8.reuse, R124, R88 ;  /* 0x0000007c0858723c */ /* 0x048fec0000001858 */
[----:B------:R-:W-:Y:S02]  /*150d0*/  MUFU.TANH R146, R146 ;  /* 0x0000009200927308 */ /* 0x000fe40000002400 */
[----:B------:R-:W-:Y:S01]  /*150e0*/  HMMA.16816.F32 R84, R8, R126, R84 ;  /* 0x0000007e0854723c */ /* 0x000fe20000001854 */
[----:B------:R-:W3:Y:S05]  /*150f0*/  LDSM.16.M88.4 R124, [R2+0x7000] ;  /* 0x00700000027c783b */ /* 0x000eea0000000200 */
[----:B------:R-:W-:Y:S02]  /*15100*/  MUFU.TANH R128, R128 ;  /* 0x0000008000807308 */ /* 0x000fe40000002400 */
[----:B------:R-:W-:Y:S06]  /*15110*/  HMMA.16816.F32 R92, R188, R166, R92 ;  /* 0x000000a6bc5c723c */ /* 0x000fec000000185c */
[----:B------:R-:W-:Y:S02]  /*15120*/  MUFU.TANH R131, R131 ;  /* 0x0000008300837308 */ /* 0x000fe40000002400 */
[C---:B-1----:R-:W-:Y:S06]  /*15130*/  HMMA.16816.F32 R64, R8.reuse, R116, R64 ;  /* 0x000000740840723c */ /* 0x042fec0000001840 */
[----:B------:R-:W-:Y:S02]  /*15140*/  MUFU.TANH R130, R130 ;  /* 0x0000008200827308 */ /* 0x000fe40000002400 */
[C---:B------:R-:W-:Y:S01]  /*15150*/  HMMA.16816.F32 R60, R8.reuse, R118, R60 ;  /* 0x00000076083c723c */ /* 0x040fe2000000183c */
[----:B------:R-:W1:Y:S05]  /*15160*/  LDSM.16.M88.4 R116, [R2+0x9800] ;  /* 0x009800000274783b */ /* 0x000e6a0000000200 */
[----:B------:R-:W-:Y:S02]  /*15170*/  MUFU.TANH R132, R132 ;  /* 0x0000008400847308 */ /* 0x000fe40000002400 */
[----:B------:R-:W-:Y:S01]  /*15180*/  HMMA.16816.F32 R92, R8, R134, R92 ;  /* 0x00000086085c723c */ /* 0x000fe2000000185c */
[----:B------:R-:W-:Y:S01]  /*15190*/  FMUL.FTZ R134, R113, UR11 ;  /* 0x0000000b71867c20 */ /* 0x000fe20008410000 */
[----:B------:R-:W-:-:S04]  /*151a0*/  FMUL.FTZ R135, R114, UR11 ;  /* 0x0000000b72877c20 */ /* 0x000fc80008410000 */
[----:B------:R-:W-:Y:S02]  /*151b0*/  MUFU.TANH R100, R100 ;  /* 0x0000006400647308 */ /* 0x000fe40000002400 */
[C---:B----4-:R-:W-:Y:S01]  /*151c0*/  HMMA.16816.F32 R112, R8.reuse, R120, R72 ;  /* 0x000000780870723c */ /* 0x050fe20000001848 */
[----:B------:R-:W4:Y:S05]  /*151d0*/  LDSM.16.M88.4 R72, [R2+0x8000] ;  /* 0x008000000248783b */ /* 0x000f2a0000000200 */
[----:B------:R-:W-:Y:S02]  /*151e0*/  MUFU.TANH R135, R135 ;  /* 0x0000008700877308 */ /* 0x000fe40000002400 */
[C---:B--2---:R-:W-:Y:S03]  /*151f0*/  HMMA.16816.F32 R48, R8.reuse, R4, R48 ;  /* 0x000000040830723c */ /* 0x044fe60000001830 */
[----:B------:R-:W-:Y:S01]  /*15200*/  FMUL.FTZ R92, R92, UR11 ;  /* 0x0000000b5c5c7c20 */ /* 0x000fe20008410000 */
[----:B------:R-:W-:Y:S01]  /*15210*/  FMUL.FTZ R95, R95, UR11 ;  /* 0x0000000b5f5f7c20 */ /* 0x000fe20008410000 */
[----:B------:R-:W-:Y:S01]  /*15220*/  FMUL.FTZ R94, R94, UR11 ;  /* 0x0000000b5e5e7c20 */ /* 0x000fe20008410000 */
[----:B------:R-:W-:Y:S02]  /*15230*/  MUFU.TANH R134, R134 ;  /* 0x0000008600867308 */ /* 0x000fe40000002400 */
[----:B------:R-:W-:Y:S01]  /*15240*/  HMMA.16816.F32 R44, R8, R6, R44 ;  /* 0x00000006082c723c */ /* 0x000fe2000000182c */
[----:B------:R-:W2:Y:S02]  /*15250*/  LDSM.16.M88.4 R4, [R2+0x9000] ;  /* 0x009000000204783b */ /* 0x000ea40000000200 */
[----:B------:R-:W-:-:S03]  /*15260*/  FMUL.FTZ R114, R114, UR11 ;  /* 0x0000000b72727c20 */ /* 0x000fc60008410000 */
[----:B------:R-:W-:Y:S02]  /*15270*/  MUFU.TANH R97, R97 ;  /* 0x0000006100617308 */ /* 0x000fe40000002400 */
[----:B---3--:R-:W-:Y:S06]  /*15280*/  HMMA.16816.F32 R56, R8, R124, R56 ;  /* 0x0000007c0838723c */ /* 0x008fec0000001838 */
[----:B------:R3:W-:Y:S02]  /*15290*/  MUFU.TANH R125, R104 ;  /* 0x00000068007d7308 */ /* 0x0007e40000002400 */
[----:B------:R-:W-:Y:S01]  /*152a0*/  HMMA.16816.F32 R36, R188, R158, R36 ;  /* 0x0000009ebc24723c */ /* 0x000fe20000001824 */
[----:B------:R-:W-:Y:S01]  /*152b0*/  FMUL.FTZ R158, R110, UR11 ;  /* 0x0000000b6e9e7c20 */ /* 0x000fe20008410000 */
[----:B------:R-:W-:Y:S01]  /*152c0*/  FMUL.FTZ R159, R111, UR11 ;  /* 0x0000000b6f9f7c20 */ /* 0x000fe20008410000 */
[----:B------:R-:W-:Y:S01]  /*152d0*/  FMUL.FTZ R47, R47, UR11 ;  /* 0x0000000b2f2f7c20 */ /* 0x000fe20008410000 */
[----:B------:R2:W2:Y:S01]  /*152e0*/  LDSM.16.M88.4 R108, [R2+0x8800] ;  /* 0x00880000026c783b */ /* 0x0004a20000000200 */
[----:B------:R-:W-:-:S04]  /*152f0*/  DEPBAR.LE SB0, 0x0 ;  /* 0x000080000000791a */ /* 0x000fc80000000000 */
[C---:B-1----:R-:W-:Y:S01]  /*15300*/  HMMA.16816.F32 R12, R8.reuse, R118, R12 ;  /* 0x00000076080c723c */ /* 0x042fe2000000180c */
[----:B------:R1:W-:Y:S01]  /*15310*/  MUFU.TANH R124, R105 ;  /* 0x00000069007c7308 */ /* 0x0003e20000002400 */
[----:B---3--:R-:W3:Y:S06]  /*15320*/  S2R R104, SR_CTAID.X ;  /* 0x0000000000687919 */ /* 0x008eec0000002500 */
[C---:B------:R-:W-:Y:S01]  /*15330*/  HMMA.16816.F32 R68, R8.reuse, R122, R68 ;  /* 0x0000007a0844723c */ /* 0x040fe20000001844 */
[----:B------:R-:W-:Y:S07]  /*15340*/  MUFU.TANH R158, R158 ;  /* 0x0000009e009e7308 */ /* 0x000fee0000002400 */
[C---:B----4-:R-:W-:Y:S01]  /*15350*/  HMMA.16816.F32 R36, R8.reuse, R74, R36 ;  /* 0x0000004a0824723c */ /* 0x050fe20000001824 */
[----:B------:R-:W-:Y:S01]  /*15360*/  LOP3.LUT R75, R237, 0x1f0, RZ, 0xc0, !PT ;  /* 0x000001f0ed4b7812 */ /* 0x000fe200078ec0ff */
[----:B------:R-:W-:Y:S01]  /*15370*/  FMUL.FTZ R74, R103, UR11 ;  /* 0x0000000b674a7c20 */ /* 0x000fe20008410000 */
[----:B--2---:R-:W-:Y:S01]  /*15380*/  SHF.R.U32.HI R2, RZ, 0x2, R236 ;  /* 0x00000002ff027819 */ /* 0x004fe200000116ec */
[----:B------:R-:W-:Y:S01]  /*15390*/  FMUL.FTZ R12, R12, UR11 ;  /* 0x0000000b0c0c7c20 */ /* 0x000fe20008410000 */
[----:B------:R-:W-:Y:S01]  /*153a0*/  FMUL.FTZ R14, R14, UR11 ;  /* 0x0000000b0e0e7c20 */ /* 0x000fe20008410000 */
[----:B-1----:R-:W-:Y:S01]  /*153b0*/  FMUL.FTZ R105, R81, UR11 ;  /* 0x0000000b51697c20 */ /* 0x002fe20008410000 */
[----:B------:R-:W-:Y:S01]  /*153c0*/  LOP3.LUT R2, R2, 0x7, RZ, 0xc0, !PT ;  /* 0x0000000702027812 */ /* 0x000fe200078ec0ff */
[----:B------:R-:W-:Y:S01]  /*153d0*/  HMMA.16816.F32 R20, R8, R6, R20 ;  /* 0x000000060814723c */ /* 0x000fe20000001814 */
[----:B------:R-:W-:Y:S01]  /*153e0*/  IMAD.SHL.U32 R6, R236, 0x2, RZ ;  /* 0x00000002ec067824 */ /* 0x000fe200078e00ff */
[----:B------:R1:W2:Y:S01]  /*153f0*/  MUFU.TANH R7, R12 ;  /* 0x0000000c00077308 */ /* 0x0002a20000002400 */
[----:B------:R-:W-:Y:S01]  /*15400*/  FMUL.FTZ R13, R13, UR11 ;  /* 0x0000000b0d0d7c20 */ /* 0x000fe20008410000 */
[----:B------:R-:W-:-:S02]  /*15410*/  FMUL.FTZ R15, R15, UR11 ;  /* 0x0000000b0f0f7c20 */ /* 0x000fc40008410000 */
[----:B------:R-:W-:Y:S02]  /*15420*/  LOP3.LUT R6, R6, 0x6, RZ, 0xc0, !PT ;  /* 0x0000000606067812 */ /* 0x000fe400078ec0ff */
[C---:B------:R-:W-:Y:S01]  /*15430*/  HMMA.16816.F32 R24, R8.reuse, R4, R24 ;  /* 0x000000040818723c */ /* 0x040fe20000001818 */
[----:B------:R-:W-:Y:S01]  /*15440*/  IMAD.U32 R5, RZ, RZ, UR10 ;  /* 0x0000000aff057e24 */ /* 0x000fe2000f8e00ff */
[----:B------:R-:W-:Y:S01]  /*15450*/  USHF.L.U32 UR10, UR9, 0x8, URZ ;  /* 0x00000008090a7899 */ /* 0x000fe200080006ff */
[----:B------:R-:W4:Y:S01]  /*15460*/  MUFU.TANH R14, R14 ;  /* 0x0000000e000e7308 */ /* 0x000f220000002400 */
[----:B------:R-:W-:Y:S01]  /*15470*/  FMUL.FTZ R4, R84, UR11 ;  /* 0x0000000b54047c20 */ /* 0x000fe20008410000 */
[----:B------:R-:W-:Y:S01]  /*15480*/  FMUL.FTZ R37, R37, UR11 ;  /* 0x0000000b25257c20 */ /* 0x000fe20008410000 */
[----:B---3--:R-:W-:Y:S02]  /*15490*/  IMAD R75, R104, 0x40, R75 ;  /* 0x00000040684b7824 */ /* 0x008fe400078e024b */
[----:B------:R-:W-:Y:S01]  /*154a0*/  FMUL.FTZ R104, R80, UR11 ;  /* 0x0000000b50687c20 */ /* 0x000fe20008410000 */
[C---:B------:R-:W-:Y:S01]  /*154b0*/  HMMA.16816.F32 R52, R8.reuse, R126, R52 ;  /* 0x0000007e0834723c */ /* 0x040fe20000001834 */
[----:B------:R-:W-:Y:S01]  /*154c0*/  FMUL.FTZ R127, R113, UR11 ;  /* 0x0000000b717f7c20 */ /* 0x000fe20008410000 */
[----:B------:R-:W-:Y:S01]  /*154d0*/  FMUL.FTZ R113, R68, UR11 ;  /* 0x0000000b44717c20 */ /* 0x000fe20008410000 */
[----:B------:R-:W-:Y:S01]  /*154e0*/  IADD3 R2, PT, PT, R2, -UR21, R75 ;  /* 0x8000001502027c10 */ /* 0x000fe2000fffe04b */
[----:B------:R3:W4:Y:S01]  /*154f0*/  MUFU.TANH R126, R106 ;  /* 0x0000006a007e7308 */ /* 0x0007220000002400 */
[----:B-1----:R-:W-:Y:S01]  /*15500*/  FMUL.FTZ R12, R86, UR11 ;  /* 0x0000000b560c7c20 */ /* 0x002fe20008410000 */
[----:B------:R-:W-:Y:S01]  /*15510*/  FMUL.FTZ R39, R39, UR11 ;  /* 0x0000000b27277c20 */ /* 0x000fe20008410000 */
[----:B------:R-:W-:Y:S01]  /*15520*/  IADD3 R208, PT, PT, R2, UR22, R5 ;  /* 0x0000001602d07c10 */ /* 0x000fe2000fffe005 */
[----:B------:R-:W-:Y:S01]  /*15530*/  IMAD.MOV.U32 R5, RZ, RZ, 0x9 ;  /* 0x00000009ff057424 */ /* 0x000fe200078e00ff */
[----:B------:R-:W-:Y:S01]  /*15540*/  LOP3.LUT R2, R6, UR10, RZ, 0xfc, !PT ;  /* 0x0000000a06027c12 */ /* 0x000fe2000f8efcff */
[C---:B------:R-:W-:Y:S01]  /*15550*/  HMMA.16816.F32 R40, R8.reuse, R72, R40 ;  /* 0x000000480828723c */ /* 0x040fe20000001828 */
[C---:B------:R-:W-:Y:S01]  /*15560*/  VIADDMNMX R209, R208.reuse, R209, UR22, PT ;  /* 0x00000016d0d17e46 */ /* 0x040fe2000b8001d1 */
[----:B------:R-:W-:Y:S01]  /*15570*/  FMUL.FTZ R72, R101, UR11 ;  /* 0x0000000b65487c20 */ /* 0x000fe20008410000 */
[----:B------:R-:W-:Y:S01]  /*15580*/  VIADDMNMX R208, R208, R5, UR22, PT ;  /* 0x00000016d0d07e46 */ /* 0x000fe2000b800105 */
[----:B------:R1:W-:Y:S01]  /*15590*/  MUFU.TANH R101, R92 ;  /* 0x0000005c00657308 */ /* 0x0003e20000002400 */
[----:B------:R-:W-:Y:S01]  /*155a0*/  LOP3.LUT R5, R2, 0xf8, RZ, 0xfc, !PT ;  /* 0x000000f802057812 */ /* 0x000fe200078efcff */
[----:B------:R-:W-:Y:S01]  /*155b0*/  FMUL.FTZ R73, R102, UR11 ;  /* 0x0000000b66497c20 */ /* 0x000fe20008410000 */
[-C--:B------:R-:W-:Y:S01]  /*155c0*/  ISETP.GE.AND P2, PT, R2, R208.reuse, PT ;  /* 0x000000d00200720c */ /* 0x080fe20003f46270 */
[C---:B------:R-:W-:Y:S01]  /*155d0*/  HMMA.16816.F32 R32, R8.reuse, R108, R32 ;  /* 0x0000006c0820723c */ /* 0x040fe20000001820 */
[----:B------:R-:W-:Y:S01]  /*155e0*/  I2FP.F32.S32 R84, R5 ;  /* 0x0000000500547245 */ /* 0x000fe20000201400 */
[----:B------:R-:W-:Y:S01]  /*155f0*/  FMUL.FTZ R102, R79, UR11 ;  /* 0x0000000b4f667c20 */ /* 0x000fe20008410000 */
[-C--:B------:R-:W-:Y:S01]  /*15600*/  ISETP.GE.AND P3, PT, R5, R209.reuse, PT ;  /* 0x000000d10500720c */ /* 0x080fe20003f66270 */
[----:B---3--:R-:W-:Y:S01]  /*15610*/  FMUL.FTZ R106, R85, UR11 ;  /* 0x0000000b556a7c20 */ /* 0x008fe20008410000 */
[----:B------:R-:W-:Y:S01]  /*15620*/  ISETP.GE.AND P1, PT, R5, R208, PT ;  /* 0x000000d00500720c */ /* 0x000fe20003f26270 */
[C---:B--2---:R-:W-:Y:S01]  /*15630*/  FFMA.FTZ R75, R84.reuse, UR5, R7 ;  /* 0x00000005544b7c23 */ /* 0x044fe20008010007 */
[----:B------:R-:W-:Y:S01]  /*15640*/  I2FP.F32.S32 R5, R2 ;  /* 0x0000000200057245 */ /* 0x000fe20000201400 */
[C---:B------:R-:W-:Y:S01]  /*15650*/  HMMA.16816.F32 R28, R8.reuse, R110, R28 ;  /* 0x0000006e081c723c */ /* 0x040fe2000000181c */
[----:B----4-:R-:W-:Y:S01]  /*15660*/  FFMA.FTZ R7, R84, UR5, R14 ;  /* 0x0000000554077c23 */ /* 0x010fe2000801000e */
[C---:B------:R-:W-:Y:S01]  /*15670*/  LOP3.LUT R103, R2.reuse, 0x9, RZ, 0xfc, !PT ;  /* 0x0000000902677812 */ /* 0x040fe200078efcff */
[----:B------:R2:W-:Y:S01]  /*15680*/  MUFU.TANH R84, R95 ;  /* 0x0000005f00547308 */ /* 0x0005e20000002400 */
[C---:B------:R-:W-:Y:S01]  /*15690*/  LOP3.LUT R107, R2.reuse, 0x10, RZ, 0xfc, !PT ;  /* 0x00000010026b7812 */ /* 0x040fe200078efcff */
[----:B-1----:R-:W-:Y:S01]  /*156a0*/  FMUL.FTZ R92, R89, UR11 ;  /* 0x0000000b595c7c20 */ /* 0x002fe20008410000 */
[----:B------:R-:W-:Y:S01]  /*156b0*/  FFMA.FTZ R89, R5, UR5, R150 ;  /* 0x0000000505597c23 */ /* 0x000fe20008010096 */
[----:B------:R-:W-:Y:S01]  /*156c0*/  FSEL R75, R75, -INF , !P3 ;  /* 0xff8000004b4b7808 */ /* 0x000fe20005800000 */
[----:B------:R-:W-:Y:S01]  /*156d0*/  HMMA.16816.F32 R16, R8, R116, R16 ;  /* 0x000000740810723c */ /* 0x000fe20000001810 */
[----:B------:R-:W-:Y:S01]  /*156e0*/  FMUL.FTZ R10, R87, UR11 ;  /* 0x0000000b570a7c20 */ /* 0x000fe20008410000 */
[----:B------:R-:W-:Y:S01]  /*156f0*/  LOP3.LUT R87, R2, 0x1, RZ, 0xfc, !PT ;  /* 0x0000000102577812 */ /* 0x000fe200078efcff */
[----:B------:R-:W-:Y:S01]  /*15700*/  FMUL.FTZ R9, R88, UR11 ;  /* 0x0000000b58097c20 */ /* 0x000fe20008410000 */
[----:B------:R-:W-:Y:S01]  /*15710*/  FMUL.FTZ R11, R90, UR11 ;  /* 0x0000000b5a0b7c20 */ /* 0x000fe20008410000 */
[----:B------:R-:W-:Y:S01]  /*15720*/  FMUL.FTZ R90, R91, UR11 ;  /* 0x0000000b5b5a7c20 */ /* 0x000fe20008410000 */
[C---:B------:R-:W-:Y:S01]  /*15730*/  ISETP.GE.AND P4, PT, R87.reuse, R209, PT ;  /* 0x000000d15700720c */ /* 0x040fe20003f86270 */
[----:B------:R1:W-:Y:S01]  /*15740*/  MUFU.TANH R85, R92 ;  /* 0x0000005c00557308 */ /* 0x0003e20000002400 */
[-C--:B------:R-:W-:Y:S01]  /*15750*/  ISETP.GE.AND P5, PT, R87, R208.reuse, PT ;  /* 0x000000d05700720c */ /* 0x080fe20003fa6270 */
[----:B------:R-:W-:Y:S01]  /*15760*/  FMUL.FTZ R8, R93, UR11 ;  /* 0x0000000b5d087c20 */ /* 0x000fe20008410000 */
[----:B------:R-:W-:Y:S01]  /*15770*/  I2FP.F32.S32 R87, R87 ;  /* 0x0000005700577245 */ /* 0x000fe20000201400 */
[----:B------:R-:W-:Y:S01]  /*15780*/  FMUL.FTZ R93, R82, UR11 ;  /* 0x0000000b525d7c20 */ /* 0x000fe20008410000 */
[----:B------:R-:W-:Y:S01]  /*15790*/  LOP3.LUT R91, R2, 0x8, RZ, 0xfc, !PT ;  /* 0x00000008025b7812 */ /* 0x000fe200078efcff */
[----:B--2---:R-:W-:Y:S01]  /*157a0*/  FMUL.FTZ R95, R83, UR11 ;  /* 0x0000000b535f7c20 */ /* 0x004fe20008410000 */
[----:B------:R-:W-:Y:S01]  /*157b0*/  FSEL R89, R89, -INF , !P2 ;  /* 0xff80000059597808 */ /* 0x000fe20005000000 */
[C---:B------:R-:W-:Y:S01]  /*157c0*/  FFMA.FTZ R88, R87.reuse, UR5, R148 ;  /* 0x0000000557587c23 */ /* 0x040fe20008010094 */
[----:B------:R-:W-:Y:S01]  /*157d0*/  FFMA.FTZ R87, R87, UR5, R151 ;  /* 0x0000000557577c23 */ /* 0x000fe20008010097 */
[C---:B------:R-:W-:Y:S01]  /*157e0*/  ISETP.GE.AND P6, PT, R91.reuse, R209, PT ;  /* 0x000000d15b00720c */ /* 0x040fe20003fc6270 */
[----:B------:R2:W-:Y:S01]  /*157f0*/  MUFU.TANH R80, R11 ;  /* 0x0000000b00507308 */ /* 0x0005e20000002400 */
[-C--:B------:R-:W-:Y:S01]  /*15800*/  ISETP.GE.AND P3, PT, R91, R208.reuse, PT ;  /* 0x000000d05b00720c */ /* 0x080fe20003f66270 */
[----:B------:R-:W-:Y:S01]  /*15810*/  FMUL.FTZ R110, R77, UR11 ;  /* 0x0000000b4d6e7c20 */ /* 0x000fe20008410000 */
[----:B------:R-:W-:Y:S01]  /*15820*/  I2FP.F32.S32 R91, R91 ;  /* 0x0000005b005b7245 */ /* 0x000fe20000201400 */
[----:B------:R-:W-:Y:S01]  /*15830*/  FMUL.FTZ R55, R55, UR11 ;  /* 0x0000000b37377c20 */ /* 0x000fe20008410000 */
[----:B------:R-:W-:Y:S01]  /*15840*/  FSEL R7, R7, -INF , !P1 ;  /* 0xff80000007077808 */ /* 0x000fe20004800000 */
[----:B------:R-:W-:Y:S01]  /*15850*/  FMUL.FTZ R42, R42, UR11 ;  /* 0x0000000b2a2a7c20 */ /* 0x000fe20008410000 */
[----:B------:R-:W-:Y:S01]  /*15860*/  FSEL R88, R88, -INF , !P4 ;  /* 0xff80000058587808 */ /* 0x000fe20006000000 */
[----:B------:R-:W-:Y:S01]  /*15870*/  FFMA.FTZ R14, R91, UR5, R152 ;  /* 0x000000055b0e7c23 */ /* 0x000fe20008010098 */
[----:B------:R-:W-:Y:S01]  /*15880*/  FSEL R87, R87, -INF , !P5 ;  /* 0xff80000057577808 */ /* 0x000fe20006800000 */
[----:B------:R-:W-:Y:S01]  /*15890*/  FFMA.FTZ R91, R91, UR5, R141 ;  /* 0x000000055b5b7c23 */ /* 0x000fe2000801008d */
[CC--:B------:R-:W-:Y:S01]  /*158a0*/  ISETP.GE.AND P2, PT, R103.reuse, R209.reuse, PT ;  /* 0x000000d16700720c */ /* 0x0c0fe20003f46270 */
[----:B------:R-:W-:Y:S01]  /*158b0*/  MUFU.TANH R83, R90 ;  /* 0x0000005a00537308 */ /* 0x000fe20000002400 */
[-C--:B------:R-:W-:Y:S01]  /*158c0*/  ISETP.GE.AND P1, PT, R103, R208.reuse, PT ;  /* 0x000000d06700720c */ /* 0x080fe20003f26270 */
[----:B------:R-:W-:Y:S01]  /*158d0*/  FMUL.FTZ R43, R43, UR11 ;  /* 0x0000000b2b2b7c20 */ /* 0x000fe20008410000 */
[C---:B------:R-:W-:Y:S01]  /*158e0*/  ISETP.GE.AND P4, PT, R107.reuse, R209, PT ;  /* 0x000000d16b00720c */ /* 0x040fe20003f86270 */
[----:B------:R-:W-:Y:S01]  /*158f0*/  FMUL.FTZ R36, R36, UR11 ;  /* 0x0000000b24247c20 */ /* 0x000fe20008410000 */
[-C--:B------:R-:W-:Y:S01]  /*15900*/  ISETP.GE.AND P5, PT, R107, R208.reuse, PT ;  /* 0x000000d06b00720c */ /* 0x080fe20003fa6270 */
[----:B------:R-:W-:Y:S01]  /*15910*/  FMUL.FTZ R38, R38, UR11 ;  /* 0x0000000b26267c20 */ /* 0x000fe20008410000 */
[----:B------:R-:W-:Y:S01]  /*15920*/  I2FP.F32.S32 R103, R103 ;  /* 0x0000006700677245 */ /* 0x000fe20000201400 */
[----:B------:R-:W-:Y:S01]  /*15930*/  MUFU.TANH R81, R106 ;  /* 0x0000006a00517308 */ /* 0x000fe20000002400 */
[----:B------:R-:W-:Y:S01]  /*15940*/  I2FP.F32.S32 R107, R107 ;  /* 0x0000006b006b7245 */ /* 0x000fe20000201400 */
[----:B------:R-:W-:Y:S01]  /*15950*/  FMUL.FTZ R32, R32, UR11 ;  /* 0x0000000b20207c20 */ /* 0x000fe20008410000 */
[C---:B------:R-:W-:Y:S01]  /*15960*/  LOP3.LUT R109, R2.reuse, 0x18, RZ, 0xfc, !PT ;  /* 0x00000018026d7812 */ /* 0x040fe200078efcff */
[C---:B-1----:R-:W-:Y:S01]  /*15970*/  FFMA.FTZ R92, R103.reuse, UR5, R140 ;  /* 0x00000005675c7c23 */ /* 0x042fe2000801008c */
[----:B------:R-:W-:Y:S01]  /*15980*/  FFMA.FTZ R153, R103, UR5, R153 ;  /* 0x0000000567997c23 */ /* 0x000fe20008010099 */
        /* <DEDUP_REMOVED lines=8> */
[----:B------:R-:W-:Y:S01]  /*15a10*/  FSEL R91, R91, -INF , !P3 ;  /* 0xff8000005b5b7808 */ /* 0x000fe20005800000 */
[----:B------:R-:W-:Y:S01]  /*15a20*/  FMUL.FTZ R28, R28, UR11 ;  /* 0x0000000b1c1c7c20 */ /* 0x000fe20008410000 */
[C---:B------:R-:W-:Y:S01]  /*15a30*/  ISETP.GE.AND P6, PT, R107.reuse, R209, PT ;  /* 0x000000d16b00720c */ /* 0x040fe20003fc6270 */
[----:B------:R3:W-:Y:S01]  /*15a40*/  MUFU.TANH R82, R4 ;  /* 0x0000000400527308 */ /* 0x0007e20000002400 */
[----:B------:R-:W-:Y:S01]  /*15a50*/  FSEL R92, R92, -INF , !P2 ;  /* 0xff8000005c5c7808 */ /* 0x000fe20005000000 */
[----:B------:R-:W-:Y:S01]  /*15a60*/  FMUL.FTZ R30, R30, UR11 ;  /* 0x0000000b1e1e7c20 */ /* 0x000fe20008410000 */
[-C--:B------:R-:W-:Y:S01]  /*15a70*/  ISETP.GE.AND P3, PT, R107, R208.reuse, PT ;  /* 0x000000d06b00720c */ /* 0x080fe20003f66270 */
[----:B------:R-:W-:Y:S01]  /*15a80*/  FMUL.FTZ R33, R33, UR11 ;  /* 0x0000000b21217c20 */ /* 0x000fe20008410000 */
[----:B--2---:R-:W-:Y:S01]  /*15a90*/  FSEL R11, R153, -INF , !P1 ;  /* 0xff800000990b7808 */ /* 0x004fe20004800000 */
[----:B------:R-:W-:Y:S01]  /*15aa0*/  FMUL.FTZ R24, R24, UR11 ;  /* 0x0000000b18187c20 */ /* 0x000fe20008410000 */
[----:B------:R-:W-:Y:S01]  /*15ab0*/  I2FP.F32.S32 R107, R107 ;  /* 0x0000006b006b7245 */ /* 0x000fe20000201400 */
[----:B------:R-:W-:Y:S01]  /*15ac0*/  MUFU.TANH R79, R10 ;  /* 0x0000000a004f7308 */ /* 0x000fe20000002400 */
[----:B------:R-:W-:Y:S01]  /*15ad0*/  ISETP.GE.AND P2, PT, R109, R209, PT ;  /* 0x000000d16d00720c */ /* 0x000fe20003f46270 */
[----:B-1----:R-:W-:Y:S01]  /*15ae0*/  FMUL.FTZ R94, R76, UR11 ;  /* 0x0000000b4c5e7c20 */ /* 0x002fe20008410000 */
[----:B------:R-:W-:Y:S01]  /*15af0*/  FSEL R90, R154, -INF , !P4 ;  /* 0xff8000009a5a7808 */ /* 0x000fe20006000000 */
[----:B------:R-:W-:Y:S01]  /*15b00*/  FFMA.FTZ R142, R107, UR5, R142 ;  /* 0x000000056b8e7c23 */ /* 0x000fe2000801008e */
[-C--:B------:R-:W-:Y:S01]  /*15b10*/  ISETP.GE.AND P1, PT, R109, R208.reuse, PT ;  /* 0x000000d06d00720c */ /* 0x080fe20003f26270 */
[----:B------:R-:W-:Y:S01]  /*15b20*/  FFMA.FTZ R123, R107, UR5, R155 ;  /* 0x000000056b7b7c23 */ /* 0x000fe2000801009b */
[----:B------:R-:W-:Y:S01]  /*15b30*/  FSEL R195, R143, -INF , !P5 ;  /* 0xff8000008fc37808 */ /* 0x000fe20006800000 */
[----:B------:R1:W-:Y:S01]  /*15b40*/  MUFU.TANH R76, R12 ;  /* 0x0000000c004c7308 */ /* 0x0003e20000002400 */
[----:B------:R-:W-:Y:S01]  /*15b50*/  I2FP.F32.S32 R109, R109 ;  /* 0x0000006d006d7245 */ /* 0x000fe20000201400 */
[----:B------:R-:W-:Y:S01]  /*15b60*/  FMUL.FTZ R35, R35, UR11 ;  /* 0x0000000b23237c20 */ /* 0x000fe20008410000 */
[CC--:B------:R-:W-:Y:S01]  /*15b70*/  ISETP.GE.AND P4, PT, R108.reuse, R209.reuse, PT ;  /* 0x000000d16c00720c */ /* 0x0c0fe20003f86270 */
[----:B------:R-:W-:Y:S01]  /*15b80*/  FMUL.FTZ R29, R29, UR11 ;  /* 0x0000000b1d1d7c20 */ /* 0x000fe20008410000 */
[----:B------:R-:W-:Y:S01]  /*15b90*/  ISETP.GE.AND P5, PT, R108, R208, PT ;  /* 0x000000d06c00720c */ /* 0x000fe20003fa6270 */
[C---:B------:R-:W-:Y:S01]  /*15ba0*/  FFMA.FTZ R136, R109.reuse, UR5, R136 ;  /* 0x000000056d887c23 */ /* 0x040fe20008010088 */
[----:B------:R-:W-:Y:S01]  /*15bb0*/  I2FP.F32.S32 R108, R108 ;  /* 0x0000006c006c7245 */ /* 0x000fe20000201400 */
[----:B------:R-:W-:Y:S01]  /*15bc0*/  FFMA.FTZ R111, R109, UR5, R138 ;  /* 0x000000056d6f7c23 */ /* 0x000fe2000801008a */
[C---:B------:R-:W-:Y:S01]  /*15bd0*/  LOP3.LUT R107, R2.reuse, 0x20, RZ, 0xfc, !PT ;  /* 0x00000020026b7812 */ /* 0x040fe200078efcff */
[----:B------:R2:W-:Y:S01]  /*15be0*/  MUFU.TANH R78, R104 ;  /* 0x00000068004e7308 */ /* 0x0005e20000002400 */
[----:B------:R-:W-:Y:S01]  /*15bf0*/  LOP3.LUT R106, R2, 0x21, RZ, 0xfc, !PT ;  /* 0x00000021026a7812 */ /* 0x000fe200078efcff */
[C---:B------:R-:W-:Y:S01]  /*15c00*/  FFMA.FTZ R137, R108.reuse, UR5, R137 ;  /* 0x000000056c897c23 */ /* 0x040fe20008010089 */
[----:B------:R-:W-:Y:S01]  /*15c10*/  FFMA.FTZ R121, R108, UR5, R139 ;  /* 0x000000056c797c23 */ /* 0x000fe2000801008b */
[----:B------:R-:W-:Y:S01]  /*15c20*/  LOP3.LUT R108, R2, 0x28, RZ, 0xfc, !PT ;  /* 0x00000028026c7812 */ /* 0x000fe200078efcff */
[----:B------:R-:W-:Y:S01]  /*15c30*/  FMUL.FTZ R31, R31, UR11 ;  /* 0x0000000b1f1f7c20 */ /* 0x000fe20008410000 */
[----:B---3--:R-:W-:Y:S01]  /*15c40*/  FSEL R4, R142, -INF , !P6 ;  /* 0xff8000008e047808 */ /* 0x008fe20007000000 */
[----:B------:R-:W-:Y:S01]  /*15c50*/  FMUL.FTZ R25, R25, UR11 ;  /* 0x0000000b19197c20 */ /* 0x000fe20008410000 */
[----:B------:R-:W-:Y:S01]  /*15c60*/  FSEL R123, R123, -INF , !P3 ;  /* 0xff8000007b7b7808 */ /* 0x000fe20005800000 */
[----:B------:R3:W-:Y:S01]  /*15c70*/  MUFU.TANH R77, R105 ;  /* 0x00000069004d7308 */ /* 0x0007e20000002400 */
[----:B------:R-:W-:Y:S01]  /*15c80*/  ISETP.GE.AND P6, PT, R107, R209, PT ;  /* 0x000000d16b00720c */ /* 0x000fe20003fc6270 */
[----:B------:R-:W-:Y:S01]  /*15c90*/  FMUL.FTZ R27, R27, UR11 ;  /* 0x0000000b1b1b7c20 */ /* 0x000fe20008410000 */
[----:B-1----:R-:W-:Y:S01]  /*15ca0*/  FSEL R12, R136, -INF , !P2 ;  /* 0xff800000880c7808 */ /* 0x002fe20005000000 */
[----:B------:R-:W-:Y:S01]  /*15cb0*/  FMUL.FTZ R136, R70, UR11 ;  /* 0x0000000b46887c20 */ /* 0x000fe20008410000 */
[-C--:B------:R-:W-:Y:S01]  /*15cc0*/  ISETP.GE.AND P3, PT, R107, R208.reuse, PT ;  /* 0x000000d06b00720c */ /* 0x080fe20003f66270 */
[----:B------:R-:W-:Y:S01]  /*15cd0*/  FMUL.FTZ R26, R26, UR11 ;  /* 0x0000000b1a1a7c20 */ /* 0x000fe20008410000 */
[----:B------:R-:W-:Y:S01]  /*15ce0*/  FSEL R111, R111, -INF , !P1 ;  /* 0xff8000006f6f7808 */ /* 0x000fe20004800000 */
[----:B--2---:R-:W-:Y:S01]  /*15cf0*/  FMUL.FTZ R104, R112, UR11 ;  /* 0x0000000b70687c20 */ /* 0x004fe20008410000 */
[----:B------:R-:W-:Y:S01]  /*15d00*/  I2FP.F32.S32 R107, R107 ;  /* 0x0000006b006b7245 */ /* 0x000fe20000201400 */
[----:B------:R-:W-:Y:S01]  /*15d10*/  FMUL.FTZ R112, R115, UR11 ;  /* 0x0000000b73707c20 */ /* 0x000fe20008410000 */
[CC--:B------:R-:W-:Y:S01]  /*15d20*/  ISETP.GE.AND P2, PT, R106.reuse, R209.reuse, PT ;  /* 0x000000d16a00720c */ /* 0x0c0fe20003f46270 */
[----:B------:R-:W-:Y:S01]  /*15d30*/  MUFU.TANH R159, R159 ;  /* 0x0000009f009f7308 */ /* 0x000fe20000002400 */
[----:B------:R-:W-:Y:S01]  /*15d40*/  FSEL R10, R137, -INF , !P4 ;  /* 0xff800000890a7808 */ /* 0x000fe20006000000 */
[C---:B------:R-:W-:Y:S01]  /*15d50*/  FFMA.FTZ R122, R107.reuse, UR5, R144 ;  /* 0x000000056b7a7c23 */ /* 0x040fe20008010090 */
[----:B------:R-:W-:Y:S01]  /*15d60*/  ISETP.GE.AND P1, PT, R106, R208, PT ;  /* 0x000000d06a00720c */ /* 0x000fe20003f26270 */
[----:B------:R-:W-:Y:S01]  /*15d70*/  FFMA.FTZ R109, R107, UR5, R146 ;  /* 0x000000056b6d7c23 */ /* 0x000fe20008010092 */
[----:B------:R-:W-:Y:S01]  /*15d80*/  FSEL R121, R121, -INF , !P5 ;  /* 0xff80000079797808 */ /* 0x000fe20006800000 */
[----:B------:R-:W-:Y:S01]  /*15d90*/  FMUL.FTZ R137, R69, UR11 ;  /* 0x0000000b45897c20 */ /* 0x000fe20008410000 */
[----:B------:R-:W-:Y:S01]  /*15da0*/  I2FP.F32.S32 R106, R106 ;  /* 0x0000006a006a7245 */ /* 0x000fe20000201400 */
[----:B------:R1:W-:Y:S01]  /*15db0*/  MUFU.TANH R68, R103 ;  /* 0x0000006700447308 */ /* 0x0003e20000002400 */
[CC--:B------:R-:W-:Y:S01]  /*15dc0*/  ISETP.GE.AND P4, PT, R108.reuse, R209.reuse, PT ;  /* 0x000000d16c00720c */ /* 0x0c0fe20003f86270 */
[----:B------:R-:W-:Y:S01]  /*15dd0*/  FMUL.FTZ R21, R21, UR11 ;  /* 0x0000000b15157c20 */ /* 0x000fe20008410000 */
[----:B------:R-:W-:Y:S01]  /*15de0*/  ISETP.GE.AND P5, PT, R108, R208, PT ;  /* 0x000000d06c00720c */ /* 0x000fe20003fa6270 */
[C---:B------:R-:W-:Y:S01]  /*15df0*/  FFMA.FTZ R120, R106.reuse, UR5, R145 ;  /* 0x000000056a787c23 */ /* 0x040fe20008010091 */
[----:B------:R-:W-:Y:S01]  /*15e00*/  I2FP.F32.S32 R108, R108 ;  /* 0x0000006c006c7245 */ /* 0x000fe20000201400 */
[----:B------:R-:W-:Y:S01]  /*15e10*/  FFMA.FTZ R119, R106, UR5, R128 ;  /* 0x000000056a777c23 */ /* 0x000fe20008010080 */
[C---:B---3--:R-:W-:Y:S01]  /*15e20*/  LOP3.LUT R105, R2.reuse, 0x29, RZ, 0xfc, !PT ;  /* 0x0000002902697812 */ /* 0x048fe200078efcff */
[----:B------:R-:W2:Y:S01]  /*15e30*/  MUFU.TANH R72, R72 ;  /* 0x0000004800487308 */ /* 0x000ea20000002400 */
[----:B------:R-:W-:Y:S01]  /*15e40*/  LOP3.LUT R116, R2, 0x30, RZ, 0xfc, !PT ;  /* 0x0000003002747812 */ /* 0x000fe200078efcff */
[C---:B------:R-:W-:Y:S01]  /*15e50*/  FFMA.FTZ R129, R108.reuse, UR5, R129 ;  /* 0x000000056c817c23 */ /* 0x040fe20008010081 */
[----:B------:R-:W-:Y:S01]  /*15e60*/  FFMA.FTZ R107, R108, UR5, R131 ;  /* 0x000000056c6b7c23 */ /* 0x000fe20008010083 */
[----:B------:R-:W-:Y:S01]  /*15e70*/  LOP3.LUT R115, R2, 0x31, RZ, 0xfc, !PT ;  /* 0x0000003102737812 */ /* 0x000fe200078efcff */
[----:B------:R-:W-:Y:S01]  /*15e80*/  FMUL.FTZ R131, R65, UR11 ;  /* 0x0000000b41837c20 */ /* 0x000fe20008410000 */
[----:B------:R-:W-:Y:S01]  /*15e90*/  FSEL R122, R122, -INF , !P6 ;  /* 0xff8000007a7a7808 */ /* 0x000fe20007000000 */
[----:B------:R-:W-:Y:S01]  /*15ea0*/  FMUL.FTZ R128, R67, UR11 ;  /* 0x0000000b43807c20 */ /* 0x000fe20008410000 */
[----:B------:R-:W-:Y:S01]  /*15eb0*/  FSEL R109, R109, -INF , !P3 ;  /* 0xff8000006d6d7808 */ /* 0x000fe20005800000 */
[----:B------:R-:W-:Y:S01]  /*15ec0*/  MUFU.TANH R73, R73 ;  /* 0x0000004900497308 */ /* 0x000fe20000002400 */
[C---:B------:R-:W-:Y:S01]  /*15ed0*/  ISETP.GE.AND P6, PT, R105.reuse, R209, PT ;  /* 0x000000d16900720c */ /* 0x040fe20003fc6270 */
[----:B------:R-:W-:Y:S01]  /*15ee0*/  FMUL.FTZ R22, R22, UR11 ;  /* 0x0000000b16167c20 */ /* 0x000fe20008410000 */
[----:B------:R-:W-:Y:S01]  /*15ef0*/  FSEL R120, R120, -INF , !P2 ;  /* 0xff80000078787808 */ /* 0x000fe20005000000 */
[----:B------:R-:W-:Y:S01]  /*15f00*/  FMUL.FTZ R16, R16, UR11 ;  /* 0x0000000b10107c20 */ /* 0x000fe20008410000 */
[-C--:B------:R-:W-:Y:S01]  /*15f10*/  ISETP.GE.AND P3, PT, R105, R208.reuse, PT ;  /* 0x000000d06900720c */ /* 0x080fe20003f66270 */
[----:B------:R-:W-:Y:S01]  /*15f20*/  FMUL.FTZ R18, R18, UR11 ;  /* 0x0000000b12127c20 */ /* 0x000fe20008410000 */
[----:B------:R-:W-:Y:S01]  /*15f30*/  FSEL R119, R119, -INF , !P1 ;  /* 0xff80000077777808 */ /* 0x000fe20004800000 */
[----:B------:R-:W3:Y:S01]  /*15f40*/  MUFU.TANH R74, R74 ;  /* 0x0000004a004a7308 */ /* 0x000ee20000002400 */
[----:B------:R-:W-:Y:S01]  /*15f50*/  I2FP.F32.S32 R105, R105 ;  /* 0x0000006900697245 */ /* 0x000fe20000201400 */
[----:B------:R-:W-:Y:S01]  /*15f60*/  FMUL.FTZ R20, R20, UR11 ;  /* 0x0000000b14147c20 */ /* 0x000fe20008410000 */
[CC--:B------:R-:W-:Y:S01]  /*15f70*/  ISETP.GE.AND P2, PT, R116.reuse, R209.reuse, PT ;  /* 0x000000d17400720c */ /* 0x0c0fe20003f46270 */
[----:B------:R-:W-:Y:S01]  /*15f80*/  FMUL.FTZ R23, R23, UR11 ;  /* 0x0000000b17177c20 */ /* 0x000fe20008410000 */
        /* <DEDUP_REMOVED lines=8> */
[C---:B------:R-:W-:Y:S01]  /*16010*/  ISETP.GE.AND P4, PT, R115.reuse, R209, PT ;  /* 0x000000d17300720c */ /* 0x040fe20003f86270 */
[----:B------:R-:W-:Y:S01]  /*16020*/  FMUL.FTZ R132, R64, UR11 ;  /* 0x0000000b40847c20 */ /* 0x000fe20008410000 */
[-C--:B------:R-:W-:Y:S01]  /*16030*/  ISETP.GE.AND P5, PT, R115, R208.reuse, PT ;  /* 0x000000d07300720c */ /* 0x080fe20003fa6270 */
[C---:B------:R-:W-:Y:S01]  /*16040*/  FFMA.FTZ R118, R116.reuse, UR5, R133 ;  /* 0x0000000574767c23 */ /* 0x040fe20008010085 */
[----:B------:R-:W-:Y:S01]  /*16050*/  I2FP.F32.S32 R115, R115 ;  /* 0x0000007300737245 */ /* 0x000fe20000201400 */
[----:B------:R-:W-:Y:S01]  /*16060*/  FFMA.FTZ R105, R116, UR5, R135 ;  /* 0x0000000574697c23 */ /* 0x000fe20008010087 */
[----:B------:R-:W-:Y:S01]  /*16070*/  LOP3.LUT R69, R2, 0x39, RZ, 0xfc, !PT ;  /* 0x0000003902457812 */ /* 0x000fe200078efcff */
[----:B------:R-:W3:Y:S01]  /*16080*/  MUFU.TANH R99, R99 ;  /* 0x0000006300637308 */ /* 0x000ee20000002400 */
[----:B------:R-:W-:Y:S01]  /*16090*/  FSEL R106, R106, -INF , !P6 ;  /* 0xff8000006a6a7808 */ /* 0x000fe20007000000 */
[C---:B------:R-:W-:Y:S01]  /*160a0*/  FFMA.FTZ R116, R115.reuse, UR5, R134 ;  /* 0x0000000573747c23 */ /* 0x040fe20008010086 */
[----:B------:R-:W-:Y:S01]  /*160b0*/  FFMA.FTZ R147, R115, UR5, R147 ;  /* 0x0000000573937c23 */ /* 0x000fe20008010093 */
[----:B------:R-:W-:Y:S01]  /*160c0*/  LOP3.LUT R115, R2, 0x38, RZ, 0xfc, !PT ;  /* 0x0000003802737812 */ /* 0x000fe200078efcff */
[----:B------:R-:W-:Y:S01]  /*160d0*/  FMUL.FTZ R129, R66, UR11 ;  /* 0x0000000b42817c20 */ /* 0x000fe20008410000 */
[----:B------:R-:W-:Y:S01]  /*160e0*/  LOP3.LUT R134, R2, 0x40, RZ, 0xfc, !PT ;  /* 0x0000004002867812 */ /* 0x000fe200078efcff */
[----:B------:R-:W-:Y:S01]  /*160f0*/  FMUL.FTZ R17, R17, UR11 ;  /* 0x0000000b11117c20 */ /* 0x000fe20008410000 */
[----:B------:R-:W-:Y:S01]  /*16100*/  FSEL R117, R117, -INF , !P3 ;  /* 0xff80000075757808 */ /* 0x000fe20005800000 */
[----:B------:R2:W-:Y:S01]  /*16110*/  MUFU.TANH R70, R104 ;  /* 0x0000006800467308 */ /* 0x0005e20000002400 */
[----:B------:R-:W-:Y:S01]  /*16120*/  ISETP.GE.AND P6, PT, R115, R209, PT ;  /* 0x000000d17300720c */ /* 0x000fe20003fc6270 */
[----:B------:R-:W-:Y:S01]  /*16130*/  FMUL.FTZ R19, R19, UR11 ;  /* 0x0000000b13137c20 */ /* 0x000fe20008410000 */
[----:B------:R-:W-:Y:S01]  /*16140*/  ISETP.GE.AND P3, PT, R115, R208, PT ;  /* 0x000000d07300720c */ /* 0x000fe20003f66270 */
[----:B------:R-:W-:Y:S01]  /*16150*/  FFMA.FTZ R149, R5, UR5, R149 ;  /* 0x0000000505957c23 */ /* 0x000fe20008010095 */
[----:B------:R-:W-:-:S02]  /*16160*/  FSEL R116, R116, -INF , !P4 ;  /* 0xff80000074747808 */ /* 0x000fc40006000000 */
[----:B-1----:R-:W-:Y:S01]  /*16170*/  FSEL R103, R147, -INF , !P5 ;  /* 0xff80000093677808 */ /* 0x002fe20006800000 */
[----:B------:R-:W1:Y:S01]  /*16180*/  MUFU.TANH R96, R96 ;  /* 0x0000006000607308 */ /* 0x000e620000002400 */
[----:B------:R-:W-:Y:S02]  /*16190*/  I2FP.F32.S32 R115, R115 ;  /* 0x0000007300737245 */ /* 0x000fe40000201400 */
[C---:B------:R-:W-:Y:S02]  /*161a0*/  ISETP.GE.AND P4, PT, R134.reuse, R209, PT ;  /* 0x000000d18600720c */ /* 0x040fe40003f86270 */
[----:B------:R-:W-:Y:S01]  /*161b0*/  ISETP.GE.AND P5, PT, R134, R208, PT ;  /* 0x000000d08600720c */ /* 0x000fe20003fa6270 */
[----:B------:R-:W-:Y:S01]  /*161c0*/  FFMA.FTZ R156, R115, UR5, R156 ;  /* 0x00000005739c7c23 */ /* 0x000fe2000801009c */
[----:B----4-:R-:W-:Y:S01]  /*161d0*/  I2FP.F32.S32 R102, R69 ;  /* 0x0000004500667245 */ /* 0x010fe20000201400 */
[----:B------:R-:W4:Y:S01]  /*161e0*/  MUFU.TANH R98, R98 ;  /* 0x0000006200627308 */ /* 0x000f220000002400 */
[----:B------:R-:W-:-:S02]  /*161f0*/  I2FP.F32.S32 R134, R134 ;  /* 0x0000008600867245 */ /* 0x000fc40000201400 */
[----:B------:R-:W-:Y:S01]  /*16200*/  FSEL R118, R118, -INF , !P2 ;  /* 0xff80000076767808 */ /* 0x000fe20005000000 */
[----:B------:R-:W-:Y:S01]  /*16210*/  FFMA.FTZ R157, R102, UR5, R157 ;  /* 0x00000005669d7c23 */ /* 0x000fe2000801009d */
[----:B------:R-:W-:Y:S01]  /*16220*/  FSEL R105, R105, -INF , !P1 ;  /* 0xff80000069697808 */ /* 0x000fe20004800000 */
[C---:B------:R-:W-:Y:S01]  /*16230*/  FFMA.FTZ R125, R134.reuse, UR5, R125 ;  /* 0x00000005867d7c23 */ /* 0x040fe2000801007d */
[C---:B------:R-:W-:Y:S01]  /*16240*/  ISETP.GE.AND P2, PT, R69.reuse, R209, PT ;  /* 0x000000d14500720c */ /* 0x040fe20003f46270 */
[----:B------:R-:W-:Y:S01]  /*16250*/  FFMA.FTZ R126, R134, UR5, R126 ;  /* 0x00000005867e7c23 */ /* 0x000fe2000801007e */
[----:B------:R-:W-:Y:S01]  /*16260*/  ISETP.GE.AND P1, PT, R69, R208, PT ;  /* 0x000000d04500720c */ /* 0x000fe20003f26270 */
[----:B------:R-:W-:Y:S01]  /*16270*/  MUFU.TANH R64, R114 ;  /* 0x0000007200407308 */ /* 0x000fe20000002400 */
[C---:B------:R-:W-:Y:S02]  /*16280*/  LOP3.LUT R135, R2.reuse, 0x48, RZ, 0xfc, !PT ;  /* 0x0000004802877812 */ /* 0x040fe400078efcff */
[----:B------:R-:W-:-:S02]  /*16290*/  LOP3.LUT R139, R2, 0x49, RZ, 0xfc, !PT ;  /* 0x00000049028b7812 */ /* 0x000fc400078efcff */
[----:B------:R-:W-:Y:S01]  /*162a0*/  FSEL R142, R125, -INF , !P4 ;  /* 0xff8000007d8e7808 */ /* 0x000fe20006000000 */
[----:B------:R-:W-:Y:S01]  /*162b0*/  FMUL.FTZ R125, R60, UR11 ;  /* 0x0000000b3c7d7c20 */ /* 0x000fe20008410000 */
[----:B------:R-:W-:Y:S01]  /*162c0*/  FSEL R193, R126, -INF , !P5 ;  /* 0xff8000007ec17808 */ /* 0x000fe20006800000 */
[----:B------:R1:W-:Y:S01]  /*162d0*/  MUFU.TANH R69, R127 ;  /* 0x0000007f00457308 */ /* 0x0003e20000002400 */
[C---:B------:R-:W-:Y:S02]  /*162e0*/  ISETP.GE.AND P4, PT, R139.reuse, R209, PT ;  /* 0x000000d18b00720c */ /* 0x040fe40003f86270 */
[----:B------:R-:W-:Y:S02]  /*162f0*/  ISETP.GE.AND P5, PT, R139, R208, PT ;  /* 0x000000d08b00720c */ /* 0x000fe40003fa6270 */
[----:B------:R-:W-:Y:S02]  /*16300*/  I2FP.F32.S32 R139, R139 ;  /* 0x0000008b008b7245 */ /* 0x000fe40000201400 */
[----:B------:R-:W-:Y:S01]  /*16310*/  LOP3.LUT R133, R2, 0x41, RZ, 0xfc, !PT ;  /* 0x0000004102857812 */ /* 0x000fe200078efcff */
[----:B------:R4:W-:Y:S01]  /*16320*/  MUFU.TANH R60, R136 ;  /* 0x00000088003c7308 */ /* 0x0009e20000002400 */
[----:B--2---:R-:W-:Y:S01]  /*16330*/  FSEL R104, R156, -INF , !P6 ;  /* 0xff8000009c687808 */ /* 0x004fe20007000000 */
[----:B------:R-:W-:Y:S01]  /*16340*/  FFMA.FTZ R72, R139, UR5, R72 ;  /* 0x000000058b487c23 */ /* 0x000fe20008010048 */
[----:B------:R-:W-:Y:S01]  /*16350*/  ISETP.GE.AND P6, PT, R133, R209, PT ;  /* 0x000000d18500720c */ /* 0x000fe20003fc6270 */
[----:B---3--:R-:W-:Y:S01]  /*16360*/  FFMA.FTZ R151, R139, UR5, R74 ;  /* 0x000000058b977c23 */ /* 0x008fe2000801004a */
[----:B------:R-:W-:-:S02]  /*16370*/  LOP3.LUT R74, R2, 0x51, RZ, 0xfc, !PT ;  /* 0x00000051024a7812 */ /* 0x000fc400078efcff */
[----:B------:R-:W-:Y:S01]  /*16380*/  LOP3.LUT R126, R2, 0x58, RZ, 0xfc, !PT ;  /* 0x00000058027e7812 */ /* 0x000fe200078efcff */
[----:B------:R2:W-:Y:S01]  /*16390*/  MUFU.TANH R65, R137 ;  /* 0x0000008900417308 */ /* 0x0005e20000002400 */
[----:B-1----:R-:W-:Y:S01]  /*163a0*/  FFMA.FTZ R127, R115, UR5, R158 ;  /* 0x00000005737f7c23 */ /* 0x002fe2000801009e */
[----:B------:R-:W-:Y:S01]  /*163b0*/  FFMA.FTZ R115, R102, UR5, R159 ;  /* 0x0000000566737c23 */ /* 0x000fe2000801009f */
[----:B------:R-:W-:Y:S02]  /*163c0*/  FSEL R102, R157, -INF , !P2 ;  /* 0xff8000009d667808 */ /* 0x000fe40005000000 */
[----:B------:R-:W-:Y:S02]  /*163d0*/  ISETP.GE.AND P2, PT, R135, R209, PT ;  /* 0x000000d18700720c */ /* 0x000fe40003f46270 */
[----:B------:R-:W-:Y:S01]  /*163e0*/  FSEL R115, R115, -INF , !P1 ;  /* 0xff80000073737808 */ /* 0x000fe20004800000 */
[----:B------:R-:W1:Y:S01]  /*163f0*/  MUFU.TANH R8, R8 ;  /* 0x0000000800087308 */ /* 0x000e620000002400 */
[----:B------:R-:W-:-:S02]  /*16400*/  ISETP.GE.AND P1, PT, R135, R208, PT ;  /* 0x000000d08700720c */ /* 0x000fc40003f26270 */
[----:B------:R-:W-:Y:S02]  /*16410*/  I2FP.F32.S32 R135, R135 ;  /* 0x0000008700877245 */ /* 0x000fe40000201400 */
[----:B------:R-:W-:Y:S02]  /*16420*/  FSEL R127, R127, -INF , !P3 ;  /* 0xff8000007f7f7808 */ /* 0x000fe40005800000 */
[-C--:B------:R-:W-:Y:S01]  /*16430*/  ISETP.GE.AND P3, PT, R133, R208.reuse, PT ;  /* 0x000000d08500720c */ /* 0x080fe20003f66270 */
[C---:B------:R-:W-:Y:S01]  /*16440*/  FFMA.FTZ R100, R135.reuse, UR5, R100 ;  /* 0x0000000587647c23 */ /* 0x040fe20008010064 */
[----:B------:R-:W-:Y:S01]  /*16450*/  FFMA.FTZ R73, R135, UR5, R73 ;  /* 0x0000000587497c23 */ /* 0x000fe20008010049 */
[----:B------:R-:W-:Y:S01]  /*16460*/  I2FP.F32.S32 R133, R133 ;  /* 0x0000008500857245 */ /* 0x000fe20000201400 */
[----:B------:R-:W3:Y:S01]  /*16470*/  MUFU.TANH R9, R9 ;  /* 0x0000000900097308 */ /* 0x000ee20000002400 */
[----:B------:R-:W-:Y:S01]  /*16480*/  FSEL R134, R72, -INF , !P4 ;  /* 0xff80000048867808 */ /* 0x000fe20006000000 */
[----:B------:R-:W-:Y:S01]  /*16490*/  FMUL.FTZ R72, R59, UR11 ;  /* 0x0000000b3b487c20 */ /* 0x000fe20008410000 */
[----:B----4-:R-:W-:Y:S01]  /*164a0*/  FSEL R136, R100, -INF , !P2 ;  /* 0xff80000064887808 */ /* 0x010fe20005000000 */
[----:B------:R-:W-:Y:S01]  /*164b0*/  FFMA.FTZ R114, R133, UR5, R124 ;  /* 0x0000000585727c23 */ /* 0x000fe2000801007c */
[----:B------:R-:W-:Y:S01]  /*164c0*/  FSEL R139, R73, -INF , !P1 ;  /* 0xff800000498b7808 */ /* 0x000fe20004800000 */
[----:B--2---:R-:W-:Y:S01]  /*164d0*/  FFMA.FTZ R137, R133, UR5, R160 ;  /* 0x0000000585897c23 */ /* 0x004fe200080100a0 */
[----:B------:R-:W-:Y:S01]  /*164e0*/  FSEL R151, R151, -INF , !P5 ;  /* 0xff80000097977808 */ /* 0x000fe20006800000 */
[----:B------:R-:W2:Y:S01]  /*164f0*/  MUFU.TANH R93, R93 ;  /* 0x0000005d005d7308 */ /* 0x000ea20000002400 */
[-C--:B------:R-:W-:Y:S01]  /*16500*/  ISETP.GE.AND P2, PT, R74, R209.reuse, PT ;  /* 0x000000d14a00720c */ /* 0x080fe20003f46270 */
[----:B------:R-:W-:Y:S01]  /*16510*/  FMUL.FTZ R100, R56, UR11 ;  /* 0x0000000b38647c20 */ /* 0x000fe20008410000 */
[-C--:B------:R-:W-:Y:S01]  /*16520*/  ISETP.GE.AND P1, PT, R74, R208.reuse, PT ;  /* 0x000000d04a00720c */ /* 0x080fe20003f26270 */
[----:B------:R-:W-:Y:S01]  /*16530*/  FMUL.FTZ R73, R58, UR11 ;  /* 0x0000000b3a497c20 */ /* 0x000fe20008410000 */
[C---:B------:R-:W-:Y:S01]  /*16540*/  ISETP.GE.AND P4, PT, R126.reuse, R209, PT ;  /* 0x000000d17e00720c */ /* 0x040fe20003f86270 */
[----:B------:R-:W-:Y:S01]  /*16550*/  FMUL.FTZ R124, R61, UR11 ;  /* 0x0000000b3d7c7c20 */ /* 0x000fe20008410000 */
[----:B------:R-:W-:Y:S01]  /*16560*/  ISETP.GE.AND P5, PT, R126, R208, PT ;  /* 0x000000d07e00720c */ /* 0x000fe20003fa6270 */
[----:B------:R-:W4:Y:S01]  /*16570*/  MUFU.TANH R95, R95 ;  /* 0x0000005f005f7308 */ /* 0x000f220000002400 */
[----:B------:R-:W-:-:S02]  /*16580*/  I2FP.F32.S32 R74, R74 ;  /* 0x0000004a004a7245 */ /* 0x000fc40000201400 */
[----:B------:R-:W-:Y:S02]  /*16590*/  I2FP.F32.S32 R126, R126 ;  /* 0x0000007e007e7245 */ /* 0x000fe40000201400 */
[----:B------:R-:W-:Y:S01]  /*165a0*/  LOP3.LUT R133, R2, 0x50, RZ, 0xfc, !PT ;  /* 0x0000005002857812 */ /* 0x000fe200078efcff */
[----:B------:R-:W-:Y:S01]  /*165b0*/  FFMA.FTZ R97, R74, UR5, R97 ;  /* 0x000000054a617c23 */ /* 0x000fe20008010061 */
[----:B------:R-:W-:Y:S01]  /*165c0*/  FSEL R114, R114, -INF , !P6 ;  /* 0xff80000072727808 */ /* 0x000fe20007000000 */
[C---:B------:R-:W-:Y:S01]  /*165d0*/  FFMA.FTZ R101, R126.reuse, UR5, R101 ;  /* 0x000000057e657c23 */ /* 0x040fe20008010065 */
[----:B------:R-:W-:Y:S01]  /*165e0*/  FSEL R137, R137, -INF , !P3 ;  /* 0xff80000089897808 */ /* 0x000fe20005800000 */
[----:B------:R-:W-:Y:S01]  /*165f0*/  FFMA.FTZ R86, R126, UR5, R86 ;  /* 0x000000057e567c23 */ /* 0x000fe20008010056 */
[C---:B------:R-:W-:Y:S01]  /*16600*/  ISETP.GE.AND P6, PT, R133.reuse, R209, PT ;  /* 0x000000d18500720c */ /* 0x040fe20003fc6270 */
[----:B------:R-:W-:Y:S01]  /*16610*/  FFMA.FTZ R99, R74, UR5, R99 ;  /* 0x000000054a637c23 */ /* 0x000fe20008010063 */
[----:B------:R-:W-:Y:S01]  /*16620*/  ISETP.GE.AND P3, PT, R133, R208, PT ;  /* 0x000000d08500720c */ /* 0x000fe20003f66270 */
[----:B------:R-:W4:Y:S01]  /*16630*/  MUFU.TANH R110, R110 ;  /* 0x0000006e006e7308 */ /* 0x000f220000002400 */
[----:B------:R-:W-:-:S02]  /*16640*/  I2FP.F32.S32 R133, R133 ;  /* 0x0000008500857245 */ /* 0x000fc40000201400 */
[C---:B------:R-:W-:Y:S02]  /*16650*/  LOP3.LUT R74, R2.reuse, 0x59, RZ, 0xfc, !PT ;  /* 0x00000059024a7812 */ /* 0x040fe400078efcff */
[----:B------:R-:W-:Y:S01]  /*16660*/  LOP3.LUT R126, R2, 0x61, RZ, 0xfc, !PT ;  /* 0x00000061027e7812 */ /* 0x000fe200078efcff */
[----:B------:R-:W-:Y:S01]  /*16670*/  FFMA.FTZ R96, R133, UR5, R96 ;  /* 0x0000000585607c23 */ /* 0x000fe20008010060 */
[----:B------:R-:W-:Y:S01]  /*16680*/  FSEL R160, R97, -INF , !P2 ;  /* 0xff80000061a07808 */ /* 0x000fe20005000000 */
[----:B------:R-:W-:Y:S01]  /*16690*/  FFMA.FTZ R98, R133, UR5, R98 ;  /* 0x0000000585627c23 */ /* 0x000fe20008010062 */
[----:B------:R-:W-:Y:S01]  /*166a0*/  FSEL R156, R101, -INF , !P4 ;  /* 0xff800000659c7808 */ /* 0x000fe20006000000 */
[----:B------:R-:W4:Y:S01]  /*166b0*/  MUFU.TANH R94, R94 ;  /* 0x0000005e005e7308 */ /* 0x000f220000002400 */
[----:B------:R-:W-:Y:S01]  /*166c0*/  FSEL R155, R86, -INF , !P5 ;  /* 0xff800000569b7808 */ /* 0x000fe20006800000 */
[----:B------:R-:W-:Y:S01]  /*166d0*/  FMUL.FTZ R86, R52, UR11 ;  /* 0x0000000b34567c20 */ /* 0x000fe20008410000 */
[----:B------:R-:W-:-:S02]  /*166e0*/  I2FP.F32.S32 R97, R74 ;  /* 0x0000004a00617245 */ /* 0x000fc40000201400 */
[CC--:B------:R-:W-:Y:S02]  /*166f0*/  ISETP.GE.AND P4, PT, R126.reuse, R209.reuse, PT ;  /* 0x000000d17e00720c */ /* 0x0c0fe40003f86270 */
[----:B------:R-:W-:Y:S01]  /*16700*/  ISETP.GE.AND P5, PT, R126, R208, PT ;  /* 0x000000d07e00720c */ /* 0x000fe20003fa6270 */
[C---:B-1----:R-:W-:Y:S01]  /*16710*/  FFMA.FTZ R154, R97.reuse, UR5, R8 ;  /* 0x00000005619a7c23 */ /* 0x042fe20008010008 */
[----:B------:R-:W-:Y:S01]  /*16720*/  I2FP.F32.S32 R126, R126 ;  /* 0x0000007e007e7245 */ /* 0x000fe20000201400 */
[----:B------:R-:W-:Y:S01]  /*16730*/  FFMA.FTZ R84, R97, UR5, R84 ;  /* 0x0000000561547c23 */ /* 0x000fe20008010054 */
[----:B------:R-:W-:Y:S01]  /*16740*/  LOP3.LUT R59, R2, 0x60, RZ, 0xfc, !PT ;  /* 0x00000060023b7812 */ /* 0x000fe200078efcff */
[----:B------:R1:W4:Y:S01]  /*16750*/  MUFU.TANH R66, R113 ;  /* 0x0000007100427308 */ /* 0x0003220000002400 */
[----:B------:R-:W-:Y:S01]  /*16760*/  FSEL R152, R96, -INF , !P6 ;  /* 0xff80000060987808 */ /* 0x000fe20007000000 */
[----:B------:R-:W-:Y:S01]  /*16770*/  FFMA.FTZ R164, R126, UR5, R85 ;  /* 0x000000057ea47c23 */ /* 0x000fe20008010055 */
[----:B------:R-:W-:Y:S01]  /*16780*/  FSEL R153, R98, -INF , !P3 ;  /* 0xff80000062997808 */ /* 0x000fe20005800000 */
[----:B------:R-:W-:Y:S01]  /*16790*/  FFMA.FTZ R83, R126, UR5, R83 ;  /* 0x000000057e537c23 */ /* 0x000fe20008010053 */
[C---:B------:R-:W-:Y:S01]  /*167a0*/  ISETP.GE.AND P6, PT, R74.reuse, R209, PT ;  /* 0x000000d14a00720c */ /* 0x040fe20003fc6270 */
[----:B------:R-:W-:Y:S01]  /*167b0*/  FMUL.FTZ R96, R57, UR11 ;  /* 0x0000000b39607c20 */ /* 0x000fe20008410000 */
[----:B------:R-:W-:Y:S01]  /*167c0*/  ISETP.GE.AND P3, PT, R74, R208, PT ;  /* 0x000000d04a00720c */ /* 0x000fe20003f66270 */
[----:B------:R-:W-:Y:S01]  /*167d0*/  MUFU.TANH R56, R129 ;  /* 0x0000008100387308 */ /* 0x000fe20000002400 */
[----:B------:R-:W-:Y:S01]  /*167e0*/  I2FP.F32.S32 R98, R59 ;  /* 0x0000003b00627245 */ /* 0x000fe20000201400 */
[----:B------:R-:W-:Y:S01]  /*167f0*/  FMUL.FTZ R74, R53, UR11 ;  /* 0x0000000b354a7c20 */ /* 0x000fe20008410000 */
[----:B------:R-:W-:-:S02]  /*16800*/  LOP3.LUT R85, R2, 0x68, RZ, 0xfc, !PT ;  /* 0x0000006802557812 */ /* 0x000fc400078efcff */
[----:B------:R-:W-:Y:S01]  /*16810*/  LOP3.LUT R97, R2, 0x70, RZ, 0xfc, !PT ;  /* 0x0000007002617812 */ /* 0x000fe200078efcff */
[----:B---3--:R-:W-:Y:S01]  /*16820*/  FFMA.FTZ R9, R98, UR5, R9 ;  /* 0x0000000562097c23 */ /* 0x008fe20008010009 */
[----:B------:R-:W-:Y:S01]  /*16830*/  FSEL R154, R154, -INF , !P6 ;  /* 0xff8000009a9a7808 */ /* 0x000fe20007000000 */
[----:B------:R-:W-:Y:S01]  /*16840*/  FFMA.FTZ R80, R98, UR5, R80 ;  /* 0x0000000562507c23 */ /* 0x000fe20008010050 */
[----:B------:R-:W-:Y:S01]  /*16850*/  FSEL R165, R84, -INF , !P3 ;  /* 0xff80000054a57808 */ /* 0x000fe20005800000 */
[----:B-1----:R-:W-:Y:S01]  /*16860*/  FMUL.FTZ R113, R62, UR11 ;  /* 0x0000000b3e717c20 */ /* 0x002fe20008410000 */
[----:B------:R-:W-:Y:S01]  /*16870*/  FSEL R167, R99, -INF , !P1 ;  /* 0xff80000063a77808 */ /* 0x000fe20004800000 */
[----:B------:R-:W1:Y:S01]  /*16880*/  MUFU.TANH R62, R130 ;  /* 0x00000082003e7308 */ /* 0x000e620000002400 */
[C---:B------:R-:W-:Y:S01]  /*16890*/  ISETP.GE.AND P6, PT, R85.reuse, R209, PT ;  /* 0x000000d15500720c */ /* 0x040fe20003fc6270 */
[----:B------:R-:W-:Y:S01]  /*168a0*/  FMUL.FTZ R84, R48, UR11 ;  /* 0x0000000b30547c20 */ /* 0x000fe20008410000 */
[----:B------:R-:W-:-:S02]  /*168b0*/  ISETP.GE.AND P3, PT, R85, R208, PT ;  /* 0x000000d05500720c */ /* 0x000fc40003f66270 */
[----:B------:R-:W-:Y:S02]  /*168c0*/  FSEL R164, R164, -INF , !P4 ;  /* 0xff800000a4a47808 */ /* 0x000fe40006000000 */
[----:B------:R-:W-:Y:S01]  /*168d0*/  FSEL R177, R83, -INF , !P5 ;  /* 0xff80000053b17808 */ /* 0x000fe20006800000 */
[----:B------:R3:W-:Y:S01]  /*168e0*/  MUFU.TANH R67, R112 ;  /* 0x0000007000437308 */ /* 0x0007e20000002400 */
[----:B------:R-:W-:Y:S01]  /*168f0*/  ISETP.GE.AND P2, PT, R59, R209, PT ;  /* 0x000000d13b00720c */ /* 0x000fe20003f46270 */
[----:B------:R-:W-:Y:S01]  /*16900*/  FMUL.FTZ R83, R49, UR11 ;  /* 0x0000000b31537c20 */ /* 0x000fe20008410000 */
[-C--:B------:R-:W-:Y:S01]  /*16910*/  ISETP.GE.AND P1, PT, R59, R208.reuse, PT ;  /* 0x000000d03b00720c */ /* 0x080fe20003f26270 */
[----:B------:R-:W-:Y:S01]  /*16920*/  FMUL.FTZ R59, R54, UR11 ;  /* 0x0000000b363b7c20 */ /* 0x000fe20008410000 */
[----:B------:R-:W-:Y:S02]  /*16930*/  I2FP.F32.S32 R85, R85 ;  /* 0x0000005500557245 */ /* 0x000fe40000201400 */
[C---:B------:R-:W-:Y:S01]  /*16940*/  ISETP.GE.AND P4, PT, R97.reuse, R209, PT ;  /* 0x000000d16100720c */ /* 0x040fe20003f86270 */
[----:B------:R-:W-:Y:S01]  /*16950*/  MUFU.TANH R58, R128 ;  /* 0x00000080003a7308 */ /* 0x000fe20000002400 */
[----:B------:R-:W-:Y:S01]  /*16960*/  ISETP.GE.AND P5, PT, R97, R208, PT ;  /* 0x000000d06100720c */ /* 0x000fe20003fa6270 */
[C---:B------:R-:W-:Y:S01]  /*16970*/  FFMA.FTZ R82, R85.reuse, UR5, R82 ;  /* 0x0000000555527c23 */ /* 0x040fe20008010052 */
[----:B------:R-:W-:Y:S01]  /*16980*/  LOP3.LUT R98, R2, 0x69, RZ, 0xfc, !PT ;  /* 0x0000006902627812 */ /* 0x000fe200078efcff */
[----:B------:R-:W-:Y:S01]  /*16990*/  FFMA.FTZ R76, R85, UR5, R76 ;  /* 0x00000005554c7c23 */ /* 0x000fe2000801004c */
[----:B------:R-:W-:-:S02]  /*169a0*/  I2FP.F32.S32 R97, R97 ;  /* 0x0000006100617245 */ /* 0x000fc40000201400 */
[----:B------:R-:W-:Y:S01]  /*169b0*/  FSEL R178, R9, -INF , !P2 ;  /* 0xff80000009b27808 */ /* 0x000fe20005000000 */
[----:B------:R-:W-:Y:S01]  /*169c0*/  MUFU.TANH R57, R125 ;  /* 0x0000007d00397308 */ /* 0x000fe20000002400 */
[----:B------:R-:W-:Y:S01]  /*169d0*/  FSEL R183, R80, -INF , !P1 ;  /* 0xff80000050b77808 */ /* 0x000fe20004800000 */
[C---:B------:R-:W-:Y:S01]  /*169e0*/  FFMA.FTZ R186, R97.reuse, UR5, R78 ;  /* 0x0000000561ba7c23 */ /* 0x040fe2000801004e */
[CC--:B------:R-:W-:Y:S01]  /*169f0*/  ISETP.GE.AND P2, PT, R98.reuse, R209.reuse, PT ;  /* 0x000000d16200720c */ /* 0x0c0fe20003f46270 */
[----:B--2---:R-:W-:Y:S01]  /*16a00*/  FFMA.FTZ R93, R97, UR5, R93 ;  /* 0x00000005615d7c23 */ /* 0x004fe2000801005d */
[----:B------:R-:W-:Y:S01]  /*16a10*/  ISETP.GE.AND P1, PT, R98, R208, PT ;  /* 0x000000d06200720c */ /* 0x000fe20003f26270 */
[----:B------:R-:W-:Y:S01]  /*16a20*/  FMUL.FTZ R80, R51, UR11 ;  /* 0x0000000b33507c20 */ /* 0x000fe20008410000 */
[----:B------:R-:W-:Y:S01]  /*16a30*/  I2FP.F32.S32 R98, R98 ;  /* 0x0000006200627245 */ /* 0x000fe20000201400 */
[----:B---3--:R-:W-:Y:S01]  /*16a40*/  FMUL.FTZ R112, R63, UR11 ;  /* 0x0000000b3f707c20 */ /* 0x008fe20008410000 */
[----:B------:R-:W-:Y:S01]  /*16a50*/  LOP3.LUT R78, R2, 0x71, RZ, 0xfc, !PT ;  /* 0x00000071024e7812 */ /* 0x000fe200078efcff */
[----:B------:R-:W-:Y:S01]  /*16a60*/  MUFU.TANH R63, R131 ;  /* 0x00000083003f7308 */ /* 0x000fe20000002400 */
[----:B------:R-:W-:Y:S01]  /*16a70*/  FSEL R174, R82, -INF , !P6 ;  /* 0xff80000052ae7808 */ /* 0x000fe20007000000 */
[----:B------:R-:W-:Y:S01]  /*16a80*/  FFMA.FTZ R179, R98, UR5, R79 ;  /* 0x0000000562b37c23 */ /* 0x000fe2000801004f */
[----:B------:R-:W-:Y:S01]  /*16a90*/  FSEL R181, R76, -INF , !P3 ;  /* 0xff8000004cb57808 */ /* 0x000fe20005800000 */
[----:B------:R-:W-:Y:S01]  /*16aa0*/  FMUL.FTZ R76, R44, UR11 ;  /* 0x0000000b2c4c7c20 */ /* 0x000fe20008410000 */
[----:B------:R-:W-:Y:S01]  /*16ab0*/  ISETP.GE.AND P6, PT, R78, R209, PT ;  /* 0x000000d14e00720c */ /* 0x000fe20003fc6270 */
[----:B------:R-:W-:Y:S01]  /*16ac0*/  FFMA.FTZ R81, R98, UR5, R81 ;  /* 0x0000000562517c23 */ /* 0x000fe20008010051 */
[----:B------:R-:W-:Y:S01]  /*16ad0*/  ISETP.GE.AND P3, PT, R78, R208, PT ;  /* 0x000000d04e00720c */ /* 0x000fe20003f66270 */
[----:B------:R2:W-:Y:S01]  /*16ae0*/  MUFU.TANH R44, R59 ;  /* 0x0000003b002c7308 */ /* 0x0005e20000002400 */
[----:B------:R-:W-:Y:S01]  /*16af0*/  LOP3.LUT R79, R2, 0x79, RZ, 0xfc, !PT ;  /* 0x00000079024f7812 */ /* 0x000fe200078efcff */
[----:B------:R-:W-:Y:S01]  /*16b00*/  FMUL.FTZ R82, R50, UR11 ;  /* 0x0000000b32527c20 */ /* 0x000fe20008410000 */
[----:B------:R-:W-:-:S02]  /*16b10*/  I2FP.F32.S32 R78, R78 ;  /* 0x0000004e004e7245 */ /* 0x000fc40000201400 */
[----:B------:R-:W-:Y:S02]  /*16b20*/  LOP3.LUT R51, R2, 0x78, RZ, 0xfc, !PT ;  /* 0x0000007802337812 */ /* 0x000fe400078efcff */
[----:B------:R-:W-:Y:S01]  /*16b30*/  FSEL R186, R186, -INF , !P4 ;  /* 0xff800000baba7808 */ /* 0x000fe20006000000 */
[C---:B------:R-:W-:Y:S01]  /*16b40*/  FFMA.FTZ R192, R78.reuse, UR5, R77 ;  /* 0x000000054ec07c23 */ /* 0x040fe2000801004d */
[----:B------:R-:W-:Y:S01]  /*16b50*/  FSEL R191, R93, -INF , !P5 ;  /* 0xff8000005dbf7808 */ /* 0x000fe20006800000 */
[----:B----4-:R-:W-:Y:S01]  /*16b60*/  FFMA.FTZ R95, R78, UR5, R95 ;  /* 0x000000054e5f7c23 */ /* 0x010fe2000801005f */
[C---:B------:R-:W-:Y:S01]  /*16b70*/  ISETP.GE.AND P4, PT, R79.reuse, R209, PT ;  /* 0x000000d14f00720c */ /* 0x040fe20003f86270 */
[----:B------:R-:W3:Y:S01]  /*16b80*/  MUFU.TANH R61, R132 ;  /* 0x00000084003d7308 */ /* 0x000ee20000002400 */
[----:B------:R-:W-:Y:S02]  /*16b90*/  ISETP.GE.AND P5, PT, R79, R208, PT ;  /* 0x000000d04f00720c */ /* 0x000fe40003fa6270 */
[----:B------:R-:W-:-:S02]  /*16ba0*/  I2FP.F32.S32 R79, R79 ;  /* 0x0000004f004f7245 */ /* 0x000fc40000201400 */
[----:B------:R-:W-:Y:S01]  /*16bb0*/  I2FP.F32.S32 R77, R51 ;  /* 0x00000033004d7245 */ /* 0x000fe20000201400 */
[----:B--2---:R-:W-:Y:S01]  /*16bc0*/  FMUL.FTZ R59, R41, UR11 ;  /* 0x0000000b293b7c20 */ /* 0x004fe20008410000 */
[----:B------:R-:W-:Y:S01]  /*16bd0*/  FSEL R192, R192, -INF , !P6 ;  /* 0xff800000c0c07808 */ /* 0x000fe20007000000 */
[C---:B------:R-:W-:Y:S01]  /*16be0*/  FFMA.FTZ R110, R79.reuse, UR5, R110 ;  /* 0x000000054f6e7c23 */ /* 0x040fe2000801006e */
[----:B------:R-:W-:Y:S01]  /*16bf0*/  FFMA.FTZ R185, R79, UR5, R71 ;  /* 0x000000054fb97c23 */ /* 0x000fe20008010047 */
[C---:B------:R-:W-:Y:S01]  /*16c00*/  FFMA.FTZ R94, R77.reuse, UR5, R94 ;  /* 0x000000054d5e7c23 */ /* 0x040fe2000801005e */
[----:B------:R-:W-:Y:S01]  /*16c10*/  FFMA.FTZ R68, R77, UR5, R68 ;  /* 0x000000054d447c23 */ /* 0x000fe20008010044 */
[C---:B------:R-:W-:Y:S01]  /*16c20*/  LOP3.LUT R71, R2.reuse, 0x80, RZ, 0xfc, !PT ;  /* 0x0000008002477812 */ /* 0x040fe200078efcff */
[----:B------:R2:W-:Y:S01]  /*16c30*/  MUFU.TANH R48, R73 ;  /* 0x0000004900307308 */ /* 0x0005e20000002400 */
[----:B------:R-:W-:Y:S02]  /*16c40*/  LOP3.LUT R77, R2, 0x88, RZ, 0xfc, !PT ;  /* 0x00000088024d7812 */ /* 0x000fe400078efcff */
[----:B------:R-:W-:-:S02]  /*16c50*/  FSEL R189, R95, -INF , !P3 ;  /* 0xff8000005fbd7808 */ /* 0x000fc40005800000 */
[C---:B------:R-:W-:Y:S02]  /*16c60*/  ISETP.GE.AND P6, PT, R71.reuse, R209, PT ;  /* 0x000000d14700720c */ /* 0x040fe40003fc6270 */
[-C--:B------:R-:W-:Y:S01]  /*16c70*/  ISETP.GE.AND P3, PT, R71, R208.reuse, PT ;  /* 0x000000d04700720c */ /* 0x080fe20003f66270 */
[----:B------:R-:W-:Y:S01]  /*16c80*/  MUFU.TANH R8, R124 ;  /* 0x0000007c00087308 */ /* 0x000fe20000002400 */
[----:B------:R-:W-:Y:S02]  /*16c90*/  FSEL R188, R110, -INF , !P4 ;  /* 0xff8000006ebc7808 */ /* 0x000fe40006000000 */
[----:B------:R-:W-:Y:S02]  /*16ca0*/  FSEL R185, R185, -INF , !P5 ;  /* 0xff800000b9b97808 */ /* 0x000fe40006800000 */
[----:B------:R-:W-:Y:S02]  /*16cb0*/  I2FP.F32.S32 R71, R71 ;  /* 0x0000004700477245 */ /* 0x000fe40000201400 */
[C---:B------:R-:W-:Y:S01]  /*16cc0*/  ISETP.GE.AND P4, PT, R77.reuse, R209, PT ;  /* 0x000000d14d00720c */ /* 0x040fe20003f86270 */
[----:B------:R-:W4:Y:S01]  /*16cd0*/  MUFU.TANH R52, R113 ;  /* 0x0000007100347308 */ /* 0x000f220000002400 */
[----:B------:R-:W-:Y:S01]  /*16ce0*/  ISETP.GE.AND P5, PT, R77, R208, PT ;  /* 0x000000d04d00720c */ /* 0x000fe20003fa6270 */
[C---:B------:R-:W-:Y:S01]  /*16cf0*/  FFMA.FTZ R184, R71.reuse, UR5, R70 ;  /* 0x0000000547b87c23 */ /* 0x040fe20008010046 */
[----:B------:R-:W-:Y:S01]  /*16d00*/  I2FP.F32.S32 R77, R77 ;  /* 0x0000004d004d7245 */ /* 0x000fe20000201400 */
[----:B------:R-:W-:Y:S01]  /*16d10*/  FFMA.FTZ R64, R71, UR5, R64 ;  /* 0x0000000547407c23 */ /* 0x000fe20008010040 */
[----:B------:R-:W-:Y:S01]  /*16d20*/  LOP3.LUT R41, R2, 0x90, RZ, 0xfc, !PT ;  /* 0x0000009002297812 */ /* 0x000fe200078efcff */
[----:B--2---:R-:W-:Y:S01]  /*16d30*/  FMUL.FTZ R73, R45, UR11 ;  /* 0x0000000b2d497c20 */ /* 0x004fe20008410000 */
[----:B------:R-:W-:Y:S01]  /*16d40*/  FSEL R184, R184, -INF , !P6 ;  /* 0xff800000b8b87808 */ /* 0x000fe20007000000 */
[C---:B------:R-:W-:Y:S01]  /*16d50*/  FFMA.FTZ R171, R77.reuse, UR5, R60 ;  /* 0x000000054dab7c23 */ /* 0x040fe2000801003c */
[----:B------:R-:W-:Y:S01]  /*16d60*/  LOP3.LUT R60, R2, 0x89, RZ, 0xfc, !PT ;  /* 0x00000089023c7812 */ /* 0x000fe200078efcff */
[----:B------:R-:W-:Y:S01]  /*16d70*/  FFMA.FTZ R180, R77, UR5, R66 ;  /* 0x000000054db47c23 */ /* 0x000fe20008010042 */
[----:B------:R-:W-:Y:S01]  /*16d80*/  FSEL R175, R64, -INF , !P3 ;  /* 0xff80000040af7808 */ /* 0x000fe20005800000 */
[----:B------:R-:W2:Y:S01]  /*16d90*/  MUFU.TANH R54, R112 ;  /* 0x0000007000367308 */ /* 0x000ea20000002400 */
[----:B------:R-:W-:-:S02]  /*16da0*/  ISETP.GE.AND P6, PT, R60, R209, PT ;  /* 0x000000d13c00720c */ /* 0x000fc40003fc6270 */
[----:B------:R-:W-:Y:S02]  /*16db0*/  ISETP.GE.AND P3, PT, R60, R208, PT ;  /* 0x000000d03c00720c */ /* 0x000fe40003f66270 */
[----:B------:R-:W-:Y:S02]  /*16dc0*/  I2FP.F32.S32 R60, R60 ;  /* 0x0000003c003c7245 */ /* 0x000fe40000201400 */
[----:B------:R-:W-:Y:S01]  /*16dd0*/  I2FP.F32.S32 R64, R41 ;  /* 0x0000002900407245 */ /* 0x000fe20000201400 */
[----:B------:R-:W2:Y:S01]  /*16de0*/  MUFU.TANH R53, R100 ;  /* 0x0000006400357308 */ /* 0x000ea20000002400 */
[----:B------:R-:W-:Y:S01]  /*16df0*/  LOP3.LUT R45, R2, 0x81, RZ, 0xfc, !PT ;  /* 0x00000081022d7812 */ /* 0x000fe200078efcff */
[C---:B------:R-:W-:Y:S01]  /*16e00*/  FFMA.FTZ R65, R60.reuse, UR5, R65 ;  /* 0x000000053c417c23 */ /* 0x040fe20008010041 */
[----:B-1----:R-:W-:Y:S01]  /*16e10*/  FFMA.FTZ R62, R60, UR5, R62 ;  /* 0x000000053c3e7c23 */ /* 0x002fe2000801003e */
[----:B------:R-:W-:Y:S01]  /*16e20*/  LOP3.LUT R66, R2, 0x91, RZ, 0xfc, !PT ;  /* 0x0000009102427812 */ /* 0x000fe200078efcff */
[----:B------:R-:W-:Y:S01]  /*16e30*/  FFMA.FTZ R163, R64, UR5, R56 ;  /* 0x0000000540a37c23 */ /* 0x000fe20008010038 */
[----:B------:R-:W-:Y:S01]  /*16e40*/  LOP3.LUT R56, R2, 0x98, RZ, 0xfc, !PT ;  /* 0x0000009802387812 */ /* 0x000fe200078efcff */
[----:B---3--:R-:W-:Y:S01]  /*16e50*/  FFMA.FTZ R61, R64, UR5, R61 ;  /* 0x00000005403d7c23 */ /* 0x008fe2000801003d */
[----:B------:R-:W-:Y:S01]  /*16e60*/  FSEL R172, R81, -INF , !P2 ;  /* 0xff80000051ac7808 */ /* 0x000fe20005000000 */
[----:B------:R-:W1:Y:S01]  /*16e70*/  MUFU.TANH R9, R96 ;  /* 0x0000006000097308 */ /* 0x000e620000002400 */
[----:B------:R-:W-:-:S02]  /*16e80*/  I2FP.F32.S32 R70, R45 ;  /* 0x0000002d00467245 */ /* 0x000fc40000201400 */
[-C--:B------:R-:W-:Y:S02]  /*16e90*/  ISETP.GE.AND P2, PT, R51, R209.reuse, PT ;  /* 0x000000d13300720c */ /* 0x080fe40003f46270 */
[----:B------:R-:W-:Y:S01]  /*16ea0*/  FSEL R180, R180, -INF , !P4 ;  /* 0xff800000b4b47808 */ /* 0x000fe20006000000 */
[C---:B------:R-:W-:Y:S01]  /*16eb0*/  FFMA.FTZ R69, R70.reuse, UR5, R69 ;  /* 0x0000000546457c23 */ /* 0x040fe20008010045 */
[----:B------:R-:W-:Y:S01]  /*16ec0*/  FSEL R171, R171, -INF , !P5 ;  /* 0xff800000abab7808 */ /* 0x000fe20006800000 */
[----:B------:R-:W-:Y:S01]  /*16ed0*/  FFMA.FTZ R67, R70, UR5, R67 ;  /* 0x0000000546437c23 */ /* 0x000fe20008010043 */
[C---:B------:R-:W-:Y:S01]  /*16ee0*/  ISETP.GE.AND P4, PT, R66.reuse, R209, PT ;  /* 0x000000d14200720c */ /* 0x040fe20003f86270 */
[----:B------:R3:W1:Y:S01]  /*16ef0*/  MUFU.TANH R50, R72 ;  /* 0x0000004800327308 */ /* 0x0006620000002400 */
[----:B------:R-:W-:Y:S02]  /*16f00*/  FSEL R176, R65, -INF , !P6 ;  /* 0xff80000041b07808 */ /* 0x000fe40007000000 */
[----:B------:R-:W-:-:S02]  /*16f10*/  ISETP.GE.AND P5, PT, R66, R208, PT ;  /* 0x000000d04200720c */ /* 0x000fc40003fa6270 */
[----:B------:R-:W-:Y:S02]  /*16f20*/  FSEL R169, R62, -INF , !P3 ;  /* 0xff8000003ea97808 */ /* 0x000fe40005800000 */
[----:B------:R-:W-:Y:S01]  /*16f30*/  I2FP.F32.S32 R66, R66 ;  /* 0x0000004200427245 */ /* 0x000fe20000201400 */
[----:B------:R-:W1:Y:S01]  /*16f40*/  MUFU.TANH R49, R86 ;  /* 0x0000005600317308 */ /* 0x000e620000002400 */
[CC--:B------:R-:W-:Y:S02]  /*16f50*/  ISETP.GE.AND P6, PT, R56.reuse, R209.reuse, PT ;  /* 0x000000d13800720c */ /* 0x0c0fe40003fc6270 */
[----:B------:R-:W-:Y:S01]  /*16f60*/  ISETP.GE.AND P3, PT, R56, R208, PT ;  /* 0x000000d03800720c */ /* 0x000fe20003f66270 */
[C---:B------:R-:W-:Y:S01]  /*16f70*/  FFMA.FTZ R63, R66.reuse, UR5, R63 ;  /* 0x00000005423f7c23 */ /* 0x040fe2000801003f */
[----:B------:R-:W-:Y:S01]  /*16f80*/  FSEL R179, R179, -INF , !P1 ;  /* 0xff800000b3b37808 */ /* 0x000fe20004800000 */
[----:B------:R-:W-:Y:S01]  /*16f90*/  FFMA.FTZ R161, R66, UR5, R58 ;  /* 0x0000000542a17c23 */ /* 0x000fe2000801003a */
[----:B------:R-:W-:Y:S01]  /*16fa0*/  I2FP.F32.S32 R56, R56 ;  /* 0x0000003800387245 */ /* 0x000fe20000201400 */
[----:B------:R-:W-:Y:S01]  /*16fb0*/  MUFU.TANH R55, R55 ;  /* 0x0000003700377308 */ /* 0x000fe20000002400 */
[-C--:B------:R-:W-:Y:S01]  /*16fc0*/  ISETP.GE.AND P1, PT, R51, R208.reuse, PT ;  /* 0x000000d03300720c */ /* 0x080fe20003f26270 */
[----:B---3--:R-:W-:Y:S01]  /*16fd0*/  FMUL.FTZ R72, R46, UR11 ;  /* 0x0000000b2e487c20 */ /* 0x008fe20008410000 */
[----:B------:R-:W-:Y:S01]  /*16fe0*/  FSEL R190, R94, -INF , !P2 ;  /* 0xff8000005ebe7808 */ /* 0x000fe20005000000 */
[C---:B------:R-:W-:Y:S01]  /*16ff0*/  FFMA.FTZ R166, R56.reuse, UR5, R57 ;  /* 0x0000000538a67c23 */ /* 0x040fe20008010039 */
[C---:B------:R-:W-:Y:S01]  /*17000*/  ISETP.GE.AND P2, PT, R45.reuse, R209, PT ;  /* 0x000000d12d00720c */ /* 0x040fe20003f46270 */
[----:B----4-:R-:W-:Y:S01]  /*17010*/  FFMA.FTZ R159, R56, UR5, R52 ;  /* 0x00000005389f7c23 */ /* 0x010fe20008010034 */
[----:B------:R-:W-:Y:S01]  /*17020*/  LOP3.LUT R60, R2, 0x99, RZ, 0xfc, !PT ;  /* 0x00000099023c7812 */ /* 0x000fe200078efcff */
[----:B------:R-:W3:Y:S01]  /*17030*/  MUFU.TANH R51, R74 ;  /* 0x0000004a00337308 */ /* 0x000ee20000002400 */
[----:B------:R-:W-:Y:S01]  /*17040*/  FSEL R187, R68, -INF , !P1 ;  /* 0xff80000044bb7808 */ /* 0x000fe20004800000 */
[----:B------:R-:W-:Y:S01]  /*17050*/  FMUL.FTZ R68, R40, UR11 ;  /* 0x0000000b28447c20 */ /* 0x000fe20008410000 */
[----:B------:R-:W-:-:S02]  /*17060*/  ISETP.GE.AND P1, PT, R45, R208, PT ;  /* 0x000000d02d00720c */ /* 0x000fc40003f26270 */
[----:B------:R-:W-:Y:S02]  /*17070*/  FSEL R182, R69, -INF , !P2 ;  /* 0xff80000045b67808 */ /* 0x000fe40005000000 */
[----:B------:R-:W-:Y:S01]  /*17080*/  LOP3.LUT R58, R2, 0xa0, RZ, 0xfc, !PT ;  /* 0x000000a0023a7812 */ /* 0x000fe200078efcff */
[----:B------:R-:W4:Y:S01]  /*17090*/  MUFU.TANH R46, R84 ;  /* 0x00000054002e7308 */ /* 0x000f220000002400 */
[----:B------:R-:W-:Y:S02]  /*170a0*/  I2FP.F32.S32 R57, R60 ;  /* 0x0000003c00397245 */ /* 0x000fe40000201400 */
[-C--:B------:R-:W-:Y:S02]  /*170b0*/  ISETP.GE.AND P2, PT, R41, R209.reuse, PT ;  /* 0x000000d12900720c */ /* 0x080fe40003f46270 */
[----:B------:R-:W-:Y:S01]  /*170c0*/  FSEL R168, R63, -INF , !P4 ;  /* 0xff8000003fa87808 */ /* 0x000fe20006000000 */
[----:B------:R-:W-:Y:S01]  /*170d0*/  FFMA.FTZ R8, R57, UR5, R8 ;  /* 0x0000000539087c23 */ /* 0x000fe20008010008 */
[----:B------:R-:W-:Y:S01]  /*170e0*/  FSEL R161, R161, -INF , !P5 ;  /* 0xff800000a1a17808 */ /* 0x000fe20006800000 */
[----:B--2---:R-:W-:Y:S01]  /*170f0*/  FFMA.FTZ R54, R57, UR5, R54 ;  /* 0x0000000539367c23 */ /* 0x004fe20008010036 */
[----:B------:R-:W-:Y:S01]  /*17100*/  FSEL R173, R67, -INF , !P1 ;  /* 0xff80000043ad7808 */ /* 0x000fe20004800000 */
[----:B------:R-:W2:Y:S01]  /*17110*/  MUFU.TANH R40, R82 ;  /* 0x0000005200287308 */ /* 0x000ea20000002400 */
[----:B------:R-:W-:-:S02]  /*17120*/  ISETP.GE.AND P4, PT, R58, R209, PT ;  /* 0x000000d13a00720c */ /* 0x000fc40003f86270 */
[-C--:B------:R-:W-:Y:S02]  /*17130*/  ISETP.GE.AND P5, PT, R58, R208.reuse, PT ;  /* 0x000000d03a00720c */ /* 0x080fe40003fa6270 */
[----:B------:R-:W-:Y:S02]  /*17140*/  ISETP.GE.AND P1, PT, R41, R208, PT ;  /* 0x000000d02900720c */ /* 0x000fe40003f26270 */
[----:B------:R-:W-:Y:S01]  /*17150*/  FSEL R170, R61, -INF , !P2 ;  /* 0xff8000003daa7808 */ /* 0x000fe20005000000 */
[----:B------:R-:W2:Y:S01]  /*17160*/  MUFU.TANH R45, R83 ;  /* 0x00000053002d7308 */ /* 0x000ea20000002400 */
[----:B------:R-:W-:Y:S02]  /*17170*/  I2FP.F32.S32 R58, R58 ;  /* 0x0000003a003a7245 */ /* 0x000fe40000201400 */
[----:B------:R-:W-:Y:S02]  /*17180*/  ISETP.GE.AND P2, PT, R60, R209, PT ;  /* 0x000000d13c00720c */ /* 0x000fe40003f46270 */
[----:B------:R-:W-:Y:S01]  /*17190*/  LOP3.LUT R56, R2, 0xa1, RZ, 0xfc, !PT ;  /* 0x000000a102387812 */ /* 0x000fe200078efcff */
[C---:B------:R-:W-:Y:S01]  /*171a0*/  FFMA.FTZ R147, R58.reuse, UR5, R48 ;  /* 0x000000053a937c23 */ /* 0x040fe20008010030 */
[----:B------:R-:W-:Y:S01]  /*171b0*/  FSEL R163, R163, -INF , !P1 ;  /* 0xff800000a3a37808 */ /* 0x000fe20004800000 */
[----:B------:R-:W-:Y:S01]  /*171c0*/  FFMA.FTZ R53, R58, UR5, R53 ;  /* 0x000000053a357c23 */ /* 0x000fe20008010035 */
[----:B------:R-:W-:Y:S01]  /*171d0*/  ISETP.GE.AND P1, PT, R60, R208, PT ;  /* 0x000000d03c00720c */ /* 0x000fe20003f26270 */
[----:B------:R-:W2:Y:S01]  /*171e0*/  MUFU.TANH R80, R80 ;  /* 0x0000005000507308 */ /* 0x000ea20000002400 */
[----:B------:R-:W-:-:S02]  /*171f0*/  FSEL R162, R8, -INF , !P2 ;  /* 0xff80000008a27808 */ /* 0x000fc40005000000 */
[C---:B------:R-:W-:Y:S02]  /*17200*/  LOP3.LUT R48, R2.reuse, 0xa8, RZ, 0xfc, !PT ;  /* 0x000000a802307812 */ /* 0x040fe400078efcff */
[----:B------:R-:W-:Y:S02]  /*17210*/  I2FP.F32.S32 R8, R56 ;  /* 0x0000003800087245 */ /* 0x000fe40000201400 */
[----:B------:R-:W-:Y:S01]  /*17220*/  LOP3.LUT R52, R2, 0xa9, RZ, 0xfc, !PT ;  /* 0x000000a902347812 */ /* 0x000fe200078efcff */
[----:B------:R-:W2:Y:S01]  /*17230*/  MUFU.TANH R76, R76 ;  /* 0x0000004c004c7308 */ /* 0x000ea20000002400 */
[----:B------:R-:W-:Y:S01]  /*17240*/  FSEL R157, R54, -INF , !P1 ;  /* 0xff800000369d7808 */ /* 0x000fe20004800000 */
[----:B-1----:R-:W-:Y:S01]  /*17250*/  FFMA.FTZ R9, R8, UR5, R9 ;  /* 0x0000000508097c23 */ /* 0x002fe20008010009 */
[----:B------:R-:W-:Y:S01]  /*17260*/  ISETP.GE.AND P2, PT, R48, R209, PT ;  /* 0x000000d13000720c */ /* 0x000fe20003f46270 */
[----:B------:R-:W-:Y:S01]  /*17270*/  FFMA.FTZ R50, R8, UR5, R50 ;  /* 0x0000000508327c23 */ /* 0x000fe20008010032 */
[----:B------:R-:W-:-:S02]  /*17280*/  ISETP.GE.AND P1, PT, R48, R208, PT ;  /* 0x000000d03000720c */ /* 0x000fc40003f26270 */
[----:B------:R-:W-:Y:S01]  /*17290*/  FSEL R166, R166, -INF , !P6 ;  /* 0xff800000a6a67808 */ /* 0x000fe20007000000 */
[----:B------:R-:W1:Y:S01]  /*172a0*/  MUFU.TANH R72, R72 ;  /* 0x0000004800487308 */ /* 0x000e620000002400 */
[----:B------:R-:W-:Y:S02]  /*172b0*/  I2FP.F32.S32 R48, R48 ;  /* 0x0000003000307245 */ /* 0x000fe40000201400 */
[-C--:B------:R-:W-:Y:S02]  /*172c0*/  ISETP.GE.AND P6, PT, R56, R209.reuse, PT ;  /* 0x000000d13800720c */ /* 0x080fe40003fc6270 */
[----:B------:R-:W-:Y:S01]  /*172d0*/  FSEL R158, R53, -INF , !P4 ;  /* 0xff800000359e7808 */ /* 0x000fe20006000000 */
[C---:B------:R-:W-:Y:S01]  /*172e0*/  FFMA.FTZ R148, R48.reuse, UR5, R49 ;  /* 0x0000000530947c23 */ /* 0x040fe20008010031 */
[----:B------:R-:W-:Y:S01]  /*172f0*/  FSEL R147, R147, -INF , !P5 ;  /* 0xff80000093937808 */ /* 0x000fe20006800000 */
[----:B------:R-:W-:Y:S01]  /*17300*/  FFMA.FTZ R44, R48, UR5, R44 ;  /* 0x00000005302c7c23 */ /* 0x000fe2000801002c */
[C---:B------:R-:W-:Y:S01]  /*17310*/  ISETP.GE.AND P4, PT, R52.reuse, R209, PT ;  /* 0x000000d13400720c */ /* 0x040fe20003f86270 */
[----:B------:R-:W1:Y:S01]  /*17320*/  MUFU.TANH R41, R73 ;  /* 0x0000004900297308 */ /* 0x000e620000002400 */
[----:B------:R-:W-:-:S02]  /*17330*/  ISETP.GE.AND P5, PT, R52, R208, PT ;  /* 0x000000d03400720c */ /* 0x000fc40003fa6270 */
[----:B------:R-:W-:Y:S02]  /*17340*/  I2FP.F32.S32 R52, R52 ;  /* 0x0000003400347245 */ /* 0x000fe40000201400 */
[----:B------:R-:W-:Y:S02]  /*17350*/  FSEL R159, R159, -INF , !P3 ;  /* 0xff8000009f9f7808 */ /* 0x000fe40005800000 */
[----:B------:R-:W-:Y:S01]  /*17360*/  ISETP.GE.AND P3, PT, R56, R208, PT ;  /* 0x000000d03800720c */ /* 0x000fe20003f66270 */
[C---:B---3--:R-:W-:Y:S01]  /*17370*/  FFMA.FTZ R51, R52.reuse, UR5, R51 ;  /* 0x0000000534337c23 */ /* 0x048fe20008010033 */
[----:B------:R-:W-:Y:S01]  /*17380*/  FSEL R150, R9, -INF , !P6 ;  /* 0xff80000009967808 */ /* 0x000fe20007000000 */
[----:B------:R-:W-:Y:S01]  /*17390*/  FFMA.FTZ R55, R52, UR5, R55 ;  /* 0x0000000534377c23 */ /* 0x000fe20008010037 */
[C---:B------:R-:W-:Y:S01]  /*173a0*/  LOP3.LUT R9, R2.reuse, 0xb0, RZ, 0xfc, !PT ;  /* 0x000000b002097812 */ /* 0x040fe200078efcff */
[----:B------:R-:W-:Y:S01]  /*173b0*/  MUFU.TANH R68, R68 ;  /* 0x0000004400447308 */ /* 0x000fe20000002400 */
[----:B------:R-:W-:-:S02]  /*173c0*/  LOP3.LUT R8, R2, 0xb1, RZ, 0xfc, !PT ;  /* 0x000000b102087812 */ /* 0x000fc400078efcff */
[----:B------:R-:W-:Y:S02]  /*173d0*/  FSEL R145, R50, -INF , !P3 ;  /* 0xff80000032917808 */ /* 0x000fe40005800000 */
[----:B------:R-:W-:Y:S02]  /*173e0*/  LOP3.LUT R49, R2, 0xb8, RZ, 0xfc, !PT ;  /* 0x000000b802317812 */ /* 0x000fe400078efcff */
[C---:B------:R-:W-:Y:S01]  /*173f0*/  ISETP.GE.AND P6, PT, R9.reuse, R209, PT ;  /* 0x000000d10900720c */ /* 0x040fe20003fc6270 */
[----:B------:R-:W-:Y:S01]  /*17400*/  MUFU.TANH R42, R42 ;  /* 0x0000002a002a7308 */ /* 0x000fe20000002400 */
[----:B------:R-:W-:Y:S02]  /*17410*/  FSEL R148, R148, -INF , !P2 ;  /* 0xff80000094947808 */ /* 0x000fe40005000000 */
[----:B------:R-:W-:Y:S02]  /*17420*/  ISETP.GE.AND P3, PT, R9, R208, PT ;  /* 0x000000d00900720c */ /* 0x000fe40003f66270 */
[----:B------:R-:W-:-:S02]  /*17430*/  FSEL R143, R44, -INF , !P1 ;  /* 0xff8000002c8f7808 */ /* 0x000fc40004800000 */
[----:B------:R-:W-:Y:S01]  /*17440*/  I2FP.F32.S32 R9, R9 ;  /* 0x0000000900097245 */ /* 0x000fe20000201400 */
[----:B------:R-:W3:Y:S01]  /*17450*/  MUFU.TANH R47, R47 ;  /* 0x0000002f002f7308 */ /* 0x000ee20000002400 */
[CC--:B------:R-:W-:Y:S02]  /*17460*/  ISETP.GE.AND P2, PT, R8.reuse, R209.reuse, PT ;  /* 0x000000d10800720c */ /* 0x0c0fe40003f46270 */
[----:B------:R-:W-:Y:S01]  /*17470*/  ISETP.GE.AND P1, PT, R8, R208, PT ;  /* 0x000000d00800720c */ /* 0x000fe20003f26270 */
[C---:B----4-:R-:W-:Y:S01]  /*17480*/  FFMA.FTZ R46, R9.reuse, UR5, R46 ;  /* 0x00000005092e7c23 */ /* 0x050fe2000801002e */
[----:B------:R-:W-:Y:S01]  /*17490*/  I2FP.F32.S32 R8, R8 ;  /* 0x0000000800087245 */ /* 0x000fe20000201400 */
[----:B--2---:R-:W-:Y:S01]  /*174a0*/  FFMA.FTZ R135, R9, UR5, R40 ;  /* 0x0000000509877c23 */ /* 0x004fe20008010028 */
[----:B------:R-:W-:Y:S01]  /*174b0*/  FSEL R146, R51, -INF , !P4 ;  /* 0xff80000033927808 */ /* 0x000fe20006000000 */
[----:B------:R-:W2:Y:S01]  /*174c0*/  MUFU.TANH R59, R59 ;  /* 0x0000003b003b7308 */ /* 0x000ea20000002400 */
[----:B------:R-:W-:Y:S01]  /*174d0*/  FSEL R141, R55, -INF , !P5 ;  /* 0xff800000378d7808 */ /* 0x000fe20006800000 */
[C---:B------:R-:W-:Y:S01]  /*174e0*/  FFMA.FTZ R45, R8.reuse, UR5, R45 ;  /* 0x00000005082d7c23 */ /* 0x040fe2000801002d */
[C---:B------:R-:W-:Y:S01]  /*174f0*/  ISETP.GE.AND P4, PT, R49.reuse, R209, PT ;  /* 0x000000d13100720c */ /* 0x040fe20003f86270 */
[----:B------:R-:W-:Y:S01]  /*17500*/  FFMA.FTZ R80, R8, UR5, R80 ;  /* 0x0000000508507c23 */ /* 0x000fe20008010050 */
[----:B------:R-:W-:-:S02]  /*17510*/  ISETP.GE.AND P5, PT, R49, R208, PT ;  /* 0x000000d03100720c */ /* 0x000fc40003fa6270 */
[----:B------:R-:W-:Y:S01]  /*17520*/  I2FP.F32.S32 R49, R49 ;  /* 0x0000003100317245 */ /* 0x000fe20000201400 */
[----:B------:R-:W4:Y:S01]  /*17530*/  MUFU.TANH R43, R43 ;  /* 0x0000002b002b7308 */ /* 0x000f220000002400 */
[C---:B------:R-:W-:Y:S02]  /*17540*/  LOP3.LUT R8, R2.reuse, 0xb9, RZ, 0xfc, !PT ;  /* 0x000000b902087812 */ /* 0x040fe400078efcff */
[----:B------:R-:W-:Y:S01]  /*17550*/  LOP3.LUT R9, R2, 0xc0, RZ, 0xfc, !PT ;  /* 0x000000c002097812 */ /* 0x000fe200078efcff */
[C---:B------:R-:W-:Y:S01]  /*17560*/  FFMA.FTZ R76, R49.reuse, UR5, R76 ;  /* 0x00000005314c7c23 */ /* 0x040fe2000801004c */
[----:B-1----:R-:W-:Y:S01]  /*17570*/  FFMA.FTZ R72, R49, UR5, R72 ;  /* 0x0000000531487c23 */ /* 0x002fe20008010048 */
[----:B------:R-:W-:Y:S02]  /*17580*/  FSEL R144, R46, -INF , !P6 ;  /* 0xff8000002e907808 */ /* 0x000fe40007000000 */
[----:B------:R-:W-:Y:S01]  /*17590*/  FSEL R135, R135, -INF , !P3 ;  /* 0xff80000087877808 */ /* 0x000fe20005800000 */
[----:B------:R-:W1:Y:S01]  /*175a0*/  MUFU.TANH R37, R37 ;  /* 0x0000002500257308 */ /* 0x000e620000002400 */
[----:B------:R-:W-:-:S02]  /*175b0*/  LOP3.LUT R40, R2, 0xc1, RZ, 0xfc, !PT ;  /* 0x000000c102287812 */ /* 0x000fc400078efcff */
[CC--:B------:R-:W-:Y:S02]  /*175c0*/  ISETP.GE.AND P6, PT, R8.reuse, R209.reuse, PT ;  /* 0x000000d10800720c */ /* 0x0c0fe40003fc6270 */
[----:B------:R-:W-:Y:S02]  /*175d0*/  ISETP.GE.AND P3, PT, R8, R208, PT ;  /* 0x000000d00800720c */ /* 0x000fe40003f66270 */
[----:B------:R-:W-:Y:S01]  /*175e0*/  FSEL R140, R45, -INF , !P2 ;  /* 0xff8000002d8c7808 */ /* 0x000fe20005000000 */
[----:B------:R-:W1:Y:S01]  /*175f0*/  MUFU.TANH R39, R39 ;  /* 0x0000002700277308 */ /* 0x000e620000002400 */
[----:B------:R-:W-:Y:S02]  /*17600*/  I2FP.F32.S32 R8, R8 ;  /* 0x0000000800087245 */ /* 0x000fe40000201400 */
[----:B------:R-:W-:Y:S02]  /*17610*/  FSEL R133, R80, -INF , !P1 ;  /* 0xff80000050857808 */ /* 0x000fe40004800000 */
[C---:B------:R-:W-:Y:S01]  /*17620*/  ISETP.GE.AND P2, PT, R9.reuse, R209, PT ;  /* 0x000000d10900720c */ /* 0x040fe20003f46270 */
[----:B------:R-:W-:Y:S01]  /*17630*/  FFMA.FTZ R41, R8, UR5, R41 ;  /* 0x0000000508297c23 */ /* 0x000fe20008010029 */
[----:B------:R-:W-:Y:S01]  /*17640*/  ISETP.GE.AND P1, PT, R9, R208, PT ;  /* 0x000000d00900720c */ /* 0x000fe20003f26270 */
[----:B------:R-:W1:Y:S01]  /*17650*/  MUFU.TANH R36, R36 ;  /* 0x0000002400247308 */ /* 0x000e620000002400 */
[----:B------:R-:W-:Y:S01]  /*17660*/  FSEL R138, R76, -INF , !P4 ;  /* 0xff8000004c8a7808 */ /* 0x000fe20006000000 */
[----:B---3--:R-:W-:Y:S01]  /*17670*/  FFMA.FTZ R47, R8, UR5, R47 ;  /* 0x00000005082f7c23 */ /* 0x008fe2000801002f */
[----:B------:R-:W-:-:S02]  /*17680*/  I2FP.F32.S32 R9, R9 ;  /* 0x0000000900097245 */ /* 0x000fc40000201400 */
[----:B------:R-:W-:Y:S02]  /*17690*/  FSEL R131, R72, -INF , !P5 ;  /* 0xff80000048837808 */ /* 0x000fe40006800000 */
[C---:B------:R-:W-:Y:S01]  /*176a0*/  ISETP.GE.AND P4, PT, R40.reuse, R209, PT ;  /* 0x000000d12800720c */ /* 0x040fe20003f86270 */
[----:B------:R-:W3:Y:S01]  /*176b0*/  MUFU.TANH R38, R38 ;  /* 0x0000002600267308 */ /* 0x000ee20000002400 */
[----:B------:R-:W-:Y:S01]  /*176c0*/  ISETP.GE.AND P5, PT, R40, R208, PT ;  /* 0x000000d02800720c */ /* 0x000fe20003fa6270 */
[C---:B------:R-:W-:Y:S01]  /*176d0*/  FFMA.FTZ R68, R9.reuse, UR5, R68 ;  /* 0x0000000509447c23 */ /* 0x040fe20008010044 */
[----:B------:R-:W-:Y:S01]  /*176e0*/  I2FP.F32.S32 R40, R40 ;  /* 0x0000002800287245 */ /* 0x000fe20000201400 */
[----:B------:R-:W-:Y:S01]  /*176f0*/  FFMA.FTZ R42, R9, UR5, R42 ;  /* 0x00000005092a7c23 */ /* 0x000fe2000801002a */
[----:B------:R-:W-:Y:S02]  /*17700*/  LOP3.LUT R8, R2, 0xc9, RZ, 0xfc, !PT ;  /* 0x000000c902087812 */ /* 0x000fe400078efcff */
[----:B------:R-:W-:Y:S01]  /*17710*/  FSEL R132, R41, -INF , !P6 ;  /* 0xff80000029847808 */ /* 0x000fe20007000000 */
[----:B------:R-:W3:Y:S01]  /*17720*/  MUFU.TANH R32, R32 ;  /* 0x0000002000207308 */ /* 0x000ee20000002400 */
[C---:B--2---:R-:W-:Y:S01]  /*17730*/  FFMA.FTZ R59, R40.reuse, UR5, R59 ;  /* 0x00000005283b7c23 */ /* 0x044fe2000801003b */
[----:B----4-:R-:W-:Y:S01]  /*17740*/  FFMA.FTZ R43, R40, UR5, R43 ;  /* 0x00000005282b7c23 */ /* 0x010fe2000801002b */
[----:B------:R-:W-:-:S02]  /*17750*/  LOP3.LUT R9, R2, 0xc8, RZ, 0xfc, !PT ;  /* 0x000000c802097812 */ /* 0x000fc400078efcff */
[----:B------:R-:W-:Y:S02]  /*17760*/  LOP3.LUT R41, R2, 0xd0, RZ, 0xfc, !PT ;  /* 0x000000d002297812 */ /* 0x000fe400078efcff */
[----:B------:R-:W-:Y:S01]  /*17770*/  FSEL R130, R68, -INF , !P2 ;  /* 0xff80000044827808 */ /* 0x000fe20005000000 */
[----:B------:R-:W2:Y:S01]  /*17780*/  MUFU.TANH R34, R34 ;  /* 0x0000002200227308 */ /* 0x000ea20000002400 */
[----:B------:R-:W-:Y:S02]  /*17790*/  FSEL R73, R42, -INF , !P1 ;  /* 0xff8000002a497808 */ /* 0x000fe40004800000 */
[----:B------:R-:W-:Y:S02]  /*177a0*/  FSEL R129, R47, -INF , !P3 ;  /* 0xff8000002f817808 */ /* 0x000fe40005800000 */
[CC--:B------:R-:W-:Y:S02]  /*177b0*/  ISETP.GE.AND P2, PT, R8.reuse, R209.reuse, PT ;  /* 0x000000d10800720c */ /* 0x0c0fe40003f46270 */
[----:B------:R-:W-:Y:S01]  /*177c0*/  ISETP.GE.AND P1, PT, R8, R208, PT ;  /* 0x000000d00800720c */ /* 0x000fe20003f26270 */
[----:B------:R-:W4:Y:S01]  /*177d0*/  MUFU.TANH R28, R28 ;  /* 0x0000001c001c7308 */ /* 0x000f220000002400 */
[----:B------:R-:W-:-:S02]  /*177e0*/  ISETP.GE.AND P6, PT, R9, R209, PT ;  /* 0x000000d10900720c */ /* 0x000fc40003fc6270 */
[----:B------:R-:W-:Y:S02]  /*177f0*/  ISETP.GE.AND P3, PT, R9, R208, PT ;  /* 0x000000d00900720c */ /* 0x000fe40003f66270 */
[----:B------:R-:W-:Y:S02]  /*17800*/  FSEL R128, R59, -INF , !P4 ;  /* 0xff8000003b807808 */ /* 0x000fe40006000000 */
[----:B------:R-:W-:Y:S01]  /*17810*/  I2FP.F32.S32 R8, R8 ;  /* 0x0000000800087245 */ /* 0x000fe20000201400 */
[----:B------:R-:W4:Y:S01]  /*17820*/  MUFU.TANH R30, R30 ;  /* 0x0000001e001e7308 */ /* 0x000f220000002400 */
[----:B------:R-:W-:Y:S02]  /*17830*/  FSEL R72, R43, -INF , !P5 ;  /* 0xff8000002b487808 */ /* 0x000fe40006800000 */
[----:B------:R-:W-:Y:S01]  /*17840*/  I2FP.F32.S32 R9, R9 ;  /* 0x0000000900097245 */ /* 0x000fe20000201400 */
[C---:B-1----:R-:W-:Y:S01]  /*17850*/  FFMA.FTZ R37, R8.reuse, UR5, R37 ;  /* 0x0000000508257c23 */ /* 0x042fe20008010025 */
[C---:B------:R-:W-:Y:S01]  /*17860*/  ISETP.GE.AND P4, PT, R41.reuse, R209, PT ;  /* 0x000000d12900720c */ /* 0x040fe20003f86270 */
[----:B------:R-:W-:Y:S01]  /*17870*/  FFMA.FTZ R39, R8, UR5, R39 ;  /* 0x0000000508277c23 */ /* 0x000fe20008010027 */
[----:B------:R-:W-:Y:S01]  /*17880*/  ISETP.GE.AND P5, PT, R41, R208, PT ;  /* 0x000000d02900720c */ /* 0x000fe20003fa6270 */
[----:B------:R-:W1:Y:S01]  /*17890*/  MUFU.TANH R33, R33 ;  /* 0x0000002100217308 */ /* 0x000e620000002400 */
[----:B------:R-:W-:Y:S01]  /*178a0*/  I2FP.F32.S32 R41, R41 ;  /* 0x0000002900297245 */ /* 0x000fe20000201400 */
[C---:B------:R-:W-:Y:S01]  /*178b0*/  FFMA.FTZ R36, R9.reuse, UR5, R36 ;  /* 0x0000000509247c23 */ /* 0x040fe20008010024 */
[----:B---3--:R-:W-:Y:S01]  /*178c0*/  FFMA.FTZ R38, R9, UR5, R38 ;  /* 0x0000000509267c23 */ /* 0x008fe20008010026 */
[----:B------:R-:W-:-:S02]  /*178d0*/  LOP3.LUT R9, R2, 0xd8, RZ, 0xfc, !PT ;  /* 0x000000d802097812 */ /* 0x000fc400078efcff */
[----:B------:R-:W-:Y:S01]  /*178e0*/  FFMA.FTZ R85, R41, UR5, R32 ;  /* 0x0000000529557c23 */ /* 0x000fe20008010020 */
[----:B------:R-:W-:Y:S01]  /*178f0*/  LOP3.LUT R32, R2, 0xd1, RZ, 0xfc, !PT ;  /* 0x000000d102207812 */ /* 0x000fe200078efcff */
[----:B------:R-:W-:Y:S01]  /*17900*/  MUFU.TANH R24, R24 ;  /* 0x0000001800187308 */ /* 0x000fe20000002400 */
[----:B------:R-:W-:Y:S01]  /*17910*/  FSEL R86, R37, -INF , !P2 ;  /* 0xff80000025567808 */ /* 0x000fe20005000000 */
[----:B--2---:R-:W-:Y:S01]  /*17920*/  FFMA.FTZ R34, R41, UR5, R34 ;  /* 0x0000000529227c23 */ /* 0x004fe20008010022 */
[----:B------:R-:W-:Y:S02]  /*17930*/  FSEL R70, R39, -INF , !P1 ;  /* 0xff80000027467808 */ /* 0x000fe40004800000 */
[----:B------:R-:W-:Y:S02]  /*17940*/  FSEL R126, R36, -INF , !P6 ;  /* 0xff800000247e7808 */ /* 0x000fe40007000000 */
[----:B------:R-:W-:Y:S01]  /*17950*/  FSEL R71, R38, -INF , !P3 ;  /* 0xff80000026477808 */ /* 0x000fe20005800000 */
[----:B------:R-:W2:Y:S01]  /*17960*/  MUFU.TANH R35, R35 ;  /* 0x0000002300237308 */ /* 0x000ea20000002400 */
[----:B------:R-:W-:-:S02]  /*17970*/  ISETP.GE.AND P2, PT, R9, R209, PT ;  /* 0x000000d10900720c */ /* 0x000fc40003f46270 */
[-C--:B------:R-:W-:Y:S02]  /*17980*/  ISETP.GE.AND P1, PT, R9, R208.reuse, PT ;  /* 0x000000d00900720c */ /* 0x080fe40003f26270 */
[C---:B------:R-:W-:Y:S02]  /*17990*/  ISETP.GE.AND P6, PT, R32.reuse, R209, PT ;  /* 0x000000d12000720c */ /* 0x040fe40003fc6270 */
[----:B------:R-:W-:Y:S01]  /*179a0*/  ISETP.GE.AND P3, PT, R32, R208, PT ;  /* 0x000000d02000720c */ /* 0x000fe20003f66270 */
[----:B------:R-:W3:Y:S01]  /*179b0*/  MUFU.TANH R29, R29 ;  /* 0x0000001d001d7308 */ /* 0x000ee20000002400 */
[----:B------:R-:W-:Y:S02]  /*179c0*/  I2FP.F32.S32 R9, R9 ;  /* 0x0000000900097245 */ /* 0x000fe40000201400 */
[----:B------:R-:W-:Y:S02]  /*179d0*/  I2FP.F32.S32 R32, R32 ;  /* 0x0000002000207245 */ /* 0x000fe40000201400 */
[----:B------:R-:W-:Y:S01]  /*179e0*/  LOP3.LUT R8, R2, 0xd9, RZ, 0xfc, !PT ;  /* 0x000000d902087812 */ /* 0x000fe200078efcff */
[C---:B----4-:R-:W-:Y:S01]  /*179f0*/  FFMA.FTZ R83, R9.reuse, UR5, R28 ;  /* 0x0000000509537c23 */ /* 0x050fe2000801001c */
[----:B------:R-:W-:Y:S01]  /*17a00*/  FFMA.FTZ R30, R9, UR5, R30 ;  /* 0x00000005091e7c23 */ /* 0x000fe2000801001e */
[----:B------:R-:W4:Y:S01]  /*17a10*/  MUFU.TANH R31, R31 ;  /* 0x0000001f001f7308 */ /* 0x000f220000002400 */
[----:B-1----:R-:W-:Y:S01]  /*17a20*/  FFMA.FTZ R33, R32, UR5, R33 ;  /* 0x0000000520217c23 */ /* 0x002fe20008010021 */
[----:B------:R-:W-:Y:S01]  /*17a30*/  LOP3.LUT R9, R2, 0xe0, RZ, 0xfc, !PT ;  /* 0x000000e002097812 */ /* 0x000fe200078efcff */
[----:B--2---:R-:W-:Y:S01]  /*17a40*/  FFMA.FTZ R35, R32, UR5, R35 ;  /* 0x0000000520237c23 */ /* 0x004fe20008010023 */
[----:B------:R-:W-:-:S02]  /*17a50*/  FSEL R69, R34, -INF , !P5 ;  /* 0xff80000022457808 */ /* 0x000fc40006800000 */
[----:B------:R-:W-:Y:S02]  /*17a60*/  LOP3.LUT R28, R2, 0xe1, RZ, 0xfc, !PT ;  /* 0x000000e1021c7812 */ /* 0x000fe400078efcff */
[----:B------:R-:W1:Y:S01]  /*17a70*/  MUFU.TANH R25, R25 ;  /* 0x0000001900197308 */ /* 0x000e620000002400 */
[C---:B------:R-:W-:Y:S02]  /*17a80*/  ISETP.GE.AND P0, PT, R9.reuse, R209, PT ;  /* 0x000000d10900720c */ /* 0x040fe40003f06270 */
[----:B------:R-:W-:Y:S02]  /*17a90*/  ISETP.GE.AND P5, PT, R9, R208, PT ;  /* 0x000000d00900720c */ /* 0x000fe40003fa6270 */
[----:B------:R-:W-:Y:S02]  /*17aa0*/  FSEL R85, R85, -INF , !P4 ;  /* 0xff80000055557808 */ /* 0x000fe40006000000 */
[----:B------:R-:W-:Y:S01]  /*17ab0*/  FSEL R84, R33, -INF , !P6 ;  /* 0xff80000021547808 */ /* 0x000fe20007000000 */
[----:B------:R-:W2:Y:S01]  /*17ac0*/  MUFU.TANH R27, R27 ;  /* 0x0000001b001b7308 */ /* 0x000ea20000002400 */
[----:B------:R-:W-:-:S02]  /*17ad0*/  I2FP.F32.S32 R9, R9 ;  /* 0x0000000900097245 */ /* 0x000fc40000201400 */
[CC--:B------:R-:W-:Y:S02]  /*17ae0*/  ISETP.GE.AND P4, PT, R8.reuse, R209.reuse, PT ;  /* 0x000000d10800720c */ /* 0x0c0fe40003f86270 */
[----:B------:R-:W-:Y:S01]  /*17af0*/  ISETP.GE.AND P6, PT, R8, R208, PT ;  /* 0x000000d00800720c */ /* 0x000fe20003fc6270 */
[----:B------:R-:W-:Y:S01]  /*17b00*/  FFMA.FTZ R24, R9, UR5, R24 ;  /* 0x0000000509187c23 */ /* 0x000fe20008010018 */
[----:B------:R-:W-:Y:S01]  /*17b10*/  I2FP.F32.S32 R8, R8 ;  /* 0x0000000800087245 */ /* 0x000fe20000201400 */
[----:B------:R-:W2:Y:S01]  /*17b20*/  MUFU.TANH R26, R26 ;  /* 0x0000001a001a7308 */ /* 0x000ea20000002400 */
[----:B------:R-:W-:Y:S02]  /*17b30*/  FSEL R83, R83, -INF , !P2 ;  /* 0xff80000053537808 */ /* 0x000fe40005000000 */
[----:B------:R-:W-:Y:S01]  /*17b40*/  FSEL R67, R30, -INF , !P1 ;  /* 0xff8000001e437808 */ /* 0x000fe20004800000 */
[----:B---3--:R-:W-:Y:S01]  /*17b50*/  FFMA.FTZ R29, R8, UR5, R29 ;  /* 0x00000005081d7c23 */ /* 0x008fe2000801001d */
[----:B------:R-:W-:Y:S01]  /*17b60*/  ISETP.GE.AND P1, PT, R28, R209, PT ;  /* 0x000000d11c00720c */ /* 0x000fe20003f26270 */
[----:B----4-:R-:W-:Y:S01]  /*17b70*/  FFMA.FTZ R31, R8, UR5, R31 ;  /* 0x00000005081f7c23 */ /* 0x010fe2000801001f */
[----:B------:R-:W-:Y:S01]  /*17b80*/  ISETP.GE.AND P2, PT, R28, R208, PT ;  /* 0x000000d01c00720c */ /* 0x000fe20003f46270 */
[----:B------:R-:W-:Y:S01]  /*17b90*/  MUFU.TANH R21, R21 ;  /* 0x0000001500157308 */ /* 0x000fe20000002400 */
[----:B------:R-:W-:-:S02]  /*17ba0*/  I2FP.F32.S32 R28, R28 ;  /* 0x0000001c001c7245 */ /* 0x000fc40000201400 */
[----:B------:R-:W-:Y:S02]  /*17bb0*/  LOP3.LUT R8, R2, 0xe8, RZ, 0xfc, !PT ;  /* 0x000000e802087812 */ /* 0x000fe400078efcff */
[----:B------:R-:W-:Y:S01]  /*17bc0*/  FSEL R81, R24, -INF , !P0 ;  /* 0xff80000018517808 */ /* 0x000fe20004000000 */
[----:B-1----:R-:W-:Y:S01]  /*17bd0*/  FFMA.FTZ R25, R28, UR5, R25 ;  /* 0x000000051c197c23 */ /* 0x002fe20008010019 */
[----:B------:R-:W-:Y:S01]  /*17be0*/  LOP3.LUT R24, R2, 0xe9, RZ, 0xfc, !PT ;  /* 0x000000e902187812 */ /* 0x000fe200078efcff */
[----:B------:R-:W1:Y:S01]  /*17bf0*/  MUFU.TANH R22, R22 ;  /* 0x0000001600167308 */ /* 0x000e620000002400 */
[----:B------:R-:W-:Y:S01]  /*17c00*/  FSEL R68, R35, -INF , !P3 ;  /* 0xff80000023447808 */ /* 0x000fe20005800000 */
[----:B--2---:R-:W-:Y:S01]  /*17c10*/  FFMA.FTZ R27, R28, UR5, R27 ;  /* 0x000000051c1b7c23 */ /* 0x004fe2000801001b */
[----:B------:R-:W-:Y:S01]  /*17c20*/  FSEL R82, R29, -INF , !P4 ;  /* 0xff8000001d527808 */ /* 0x000fe20006000000 */
[----:B------:R-:W-:Y:S01]  /*17c30*/  FFMA.FTZ R26, R9, UR5, R26 ;  /* 0x00000005091a7c23 */ /* 0x000fe2000801001a */
[----:B------:R-:W-:-:S02]  /*17c40*/  ISETP.GE.AND P3, PT, R8, R209, PT ;  /* 0x000000d10800720c */ /* 0x000fc40003f66270 */
[----:B------:R-:W-:Y:S01]  /*17c50*/  ISETP.GE.AND P4, PT, R8, R208, PT ;  /* 0x000000d00800720c */ /* 0x000fe20003f86270 */
[----:B------:R-:W2:Y:S01]  /*17c60*/  MUFU.TANH R16, R16 ;  /* 0x0000001000107308 */ /* 0x000ea20000002400 */
[----:B------:R-:W-:Y:S02]  /*17c70*/  I2FP.F32.S32 R29, R8 ;  /* 0x00000008001d7245 */ /* 0x000fe40000201400 */
[----:B------:R-:W-:Y:S02]  /*17c80*/  LOP3.LUT R8, R2, 0xf0, RZ, 0xfc, !PT ;  /* 0x000000f002087812 */ /* 0x000fe400078efcff */
[----:B------:R-:W-:Y:S02]  /*17c90*/  FSEL R80, R25, -INF , !P1 ;  /* 0xff80000019507808 */ /* 0x000fe40004800000 */
[C---:B------:R-:W-:Y:S01]  /*17ca0*/  ISETP.GE.AND P0, PT, R24.reuse, R209, PT ;  /* 0x000000d11800720c */ /* 0x040fe20003f06270 */
[----:B------:R-:W3:Y:S01]  /*17cb0*/  MUFU.TANH R18, R18 ;  /* 0x0000001200127308 */ /* 0x000ee20000002400 */
[----:B------:R-:W-:Y:S01]  /*17cc0*/  ISETP.GE.AND P1, PT, R24, R208, PT ;  /* 0x000000d01800720c */ /* 0x000fe20003f26270 */
[----:B-1----:R-:W-:Y:S01]  /*17cd0*/  FFMA.FTZ R22, R29, UR5, R22 ;  /* 0x000000051d167c23 */ /* 0x002fe20008010016 */
[----:B------:R-:W-:-:S02]  /*17ce0*/  I2FP.F32.S32 R24, R24 ;  /* 0x0000001800187245 */ /* 0x000fc40000201400 */
[----:B------:R-:W-:Y:S02]  /*17cf0*/  I2FP.F32.S32 R9, R8 ;  /* 0x0000000800097245 */ /* 0x000fe40000201400 */
[----:B------:R-:W-:Y:S01]  /*17d00*/  FSEL R66, R31, -INF , !P6 ;  /* 0xff8000001f427808 */ /* 0x000fe20007000000 */
[----:B------:R-:W1:Y:S01]  /*17d10*/  MUFU.TANH R20, R20 ;  /* 0x0000001400147308 */ /* 0x000e620000002400 */
[----:B------:R-:W-:Y:S01]  /*17d20*/  FSEL R64, R27, -INF , !P2 ;  /* 0xff8000001b407808 */ /* 0x000fe20005000000 */
[----:B------:R-:W-:Y:S01]  /*17d30*/  FFMA.FTZ R21, R24, UR5, R21 ;  /* 0x0000000518157c23 */ /* 0x000fe20008010015 */
[C---:B------:R-:W-:Y:S01]  /*17d40*/  ISETP.GE.AND P6, PT, R8.reuse, R209, PT ;  /* 0x000000d10800720c */ /* 0x040fe20003fc6270 */
[C---:B--2---:R-:W-:Y:S01]  /*17d50*/  FFMA.FTZ R16, R9.reuse, UR5, R16 ;  /* 0x0000000509107c23 */ /* 0x044fe20008010010 */
[----:B------:R-:W-:Y:S02]  /*17d60*/  ISETP.GE.AND P2, PT, R8, R208, PT ;  /* 0x000000d00800720c */ /* 0x000fe40003f46270 */
[C---:B------:R-:W-:Y:S01]  /*17d70*/  LOP3.LUT R8, R2.reuse, 0xf1, RZ, 0xfc, !PT ;  /* 0x000000f102087812 */ /* 0x040fe200078efcff */
[----:B------:R-:W2:Y:S01]  /*17d80*/  MUFU.TANH R23, R23 ;  /* 0x0000001700177308 */ /* 0x000ea20000002400 */
[----:B---3--:R-:W-:Y:S01]  /*17d90*/  FFMA.FTZ R18, R9, UR5, R18 ;  /* 0x0000000509127c23 */ /* 0x008fe20008010012 */
[----:B------:R-:W-:-:S02]  /*17da0*/  LOP3.LUT R9, R2, 0xf9, RZ, 0xfc, !PT ;  /* 0x000000f902097812 */ /* 0x000fc400078efcff */
[----:B------:R-:W-:Y:S02]  /*17db0*/  FSEL R65, R26, -INF , !P5 ;  /* 0xff8000001a417808 */ /* 0x000fe40006800000 */
[----:B------:R-:W-:Y:S02]  /*17dc0*/  FSEL R63, R22, -INF , !P4 ;  /* 0xff800000163f7808 */ /* 0x000fe40006000000 */
[----:B------:R-:W3:Y:S01]  /*17dd0*/  MUFU.TANH R17, R17 ;  /* 0x0000001100117308 */ /* 0x000ee20000002400 */
[----:B------:R-:W-:Y:S01]  /*17de0*/  FSEL R78, R21, -INF , !P0 ;  /* 0xff800000154e7808 */ /* 0x000fe20004000000 */
[----:B-1----:R-:W-:Y:S01]  /*17df0*/  FFMA.FTZ R20, R29, UR5, R20 ;  /* 0x000000051d147c23 */ /* 0x002fe20008010014 */
[----:B------:R-:W-:Y:S02]  /*17e00*/  ISETP.GE.AND P5, PT, R8, R209, PT ;  /* 0x000000d10800720c */ /* 0x000fe40003fa6270 */
[----:B------:R-:W-:Y:S02]  /*17e10*/  ISETP.NE.AND P0, PT, R0, RZ, PT ;  /* 0x000000ff0000720c */ /* 0x000fe40003f05270 */
[----:B------:R-:W-:Y:S01]  /*17e20*/  ISETP.GE.AND P4, PT, R8, R208, PT ;  /* 0x000000d00800720c */ /* 0x000fe20003f86270 */
[----:B------:R-:W1:Y:S01]  /*17e30*/  MUFU.TANH R19, R19 ;  /* 0x0000001300137308 */ /* 0x000e620000002400 */
[----:B--2---:R-:W-:Y:S01]  /*17e40*/  FFMA.FTZ R23, R24, UR5, R23 ;  /* 0x0000000518177c23 */ /* 0x004fe20008010017 */
[----:B------:R-:W-:-:S02]  /*17e50*/  I2FP.F32.S32 R8, R8 ;  /* 0x0000000800087245 */ /* 0x000fc40000201400 */
[----:B------:R-:W-:Y:S02]  /*17e60*/  I2FP.F32.S32 R0, R9 ;  /* 0x0000000900007245 */ /* 0x000fe40000201400 */
[----:B------:R-:W-:Y:S02]  /*17e70*/  FSEL R79, R20, -INF , !P3 ;  /* 0xff800000144f7808 */ /* 0x000fe40005800000 */
[----:B------:R-:W2:Y:S01]  /*17e80*/  MUFU.TANH R13, R13 ;  /* 0x0000000d000d7308 */ /* 0x000ea20000002400 */
[----:B------:R-:W-:Y:S01]  /*17e90*/  FSEL R62, R23, -INF , !P1 ;  /* 0xff800000173e7808 */ /* 0x000fe20004800000 */
[----:B---3--:R-:W-:Y:S01]  /*17ea0*/  FFMA.FTZ R17, R8, UR5, R17 ;  /* 0x0000000508117c23 */ /* 0x008fe20008010011 */
[----:B------:R-:W-:Y:S02]  /*17eb0*/  FSEL R61, R18, -INF , !P2 ;  /* 0xff800000123d7808 */ /* 0x000fe40005000000 */
[CC--:B------:R-:W-:Y:S01]  /*17ec0*/  ISETP.GE.AND P3, PT, R9.reuse, R209.reuse, PT ;  /* 0x000000d10900720c */ /* 0x0c0fe20003f66270 */
[----:B------:R-:W-:Y:S01]  /*17ed0*/  BAR.SYNC.DEFER_BLOCKING 0x0 ;  /* 0x0000000000007b1d */ /* 0x000fe20000010000 */
[----:B------:R-:W-:Y:S01]  /*17ee0*/  ISETP.GE.AND P1, PT, R9, R208, PT ;  /* 0x000000d00900720c */ /* 0x000fe20003f26270 */
[----:B-1----:R-:W-:Y:S01]  /*17ef0*/  FFMA.FTZ R19, R8, UR5, R19 ;  /* 0x0000000508137c23 */ /* 0x002fe20008010013 */
[----:B------:R-:W-:-:S03]  /*17f00*/  ISETP.GE.AND P2, PT, R2, R209, PT ;  /* 0x000000d10200720c */ /* 0x000fc60003f46270 */
[----:B------:R-:W1:Y:S01]  /*17f10*/  MUFU.TANH R15, R15 ;  /* 0x0000000f000f7308 */ /* 0x000e620000002400 */
[----:B------:R-:W-:Y:S02]  /*17f20*/  FSEL R77, R16, -INF , !P6 ;  /* 0xff800000104d7808 */ /* 0x000fe40007000000 */
[----:B------:R-:W-:Y:S01]  /*17f30*/  FSEL R76, R17, -INF , !P5 ;  /* 0xff800000114c7808 */ /* 0x000fe20006800000 */
[----:B--2---:R-:W-:Y:S01]  /*17f40*/  FFMA.FTZ R13, R0, UR5, R13 ;  /* 0x00000005000d7c23 */ /* 0x004fe2000801000d */
[----:B------:R-:W-:-:S04]  /*17f50*/  FSEL R60, R19, -INF , !P4 ;  /* 0xff800000133c7808 */ /* 0x000fc80006000000 */
[----:B------:R-:W-:Y:S01]  /*17f60*/  FSEL R74, R13, -INF , !P3 ;  /* 0xff8000000d4a7808 */ /* 0x000fe20005800000 */
[----:B-1----:R-:W-:Y:S01]  /*17f70*/  FFMA.FTZ R5, R0, UR5, R15 ;  /* 0x0000000500057c23 */ /* 0x002fe2000801000f */
        /* <DEDUP_REMOVED lines=16> */
.L_x_4039:
        /* <DEDUP_REMOVED lines=19> */
[----:B------:R-:W-:Y:S01]  /*181b0*/  LOP3.LUT R13, RZ, R2, RZ, 0x33, !PT ;  /* 0x00000002ff0d7212 */ /* 0x000fe200078e33ff */
        /* <DEDUP_REMOVED lines=16> */
[----:B------:R-:W2:Y:S01]  /*182c0*/  LDC.64 R8, c[0x0][0x3b8] ;  /* 0x0000ee00ff087b82 */ /* 0x000ea20000000a00 */
[----:B------:R-:W-:-:S06]  /*182d0*/  @P4 IADD3 R18, PT, PT, R18, 0x1, RZ ;  /* 0x0000000112124810 */ /* 0x000fcc0007ffe0ff */
        /* <DEDUP_REMOVED lines=23> */
.L_x_4040:
[----:B------:R-:W1:Y:S01]  /*18450*/  LDC R9, c[0x0][0x3bc] ;  /* 0x0000ef00ff097b82 */ /* 0x000e620000000800 */
[C---:B------:R-:W-:Y:S01]  /*18460*/  IMAD.SHL.U32 R13, R8.reuse, 0x20, RZ ;  /* 0x00000020080d7824 */ /* 0x040fe200078e00ff */
[C---:B------:R-:W-:Y:S01]  /*18470*/  LEA R18, P2, R8.reuse, R240, 0x5 ;  /* 0x000000f008127211 */ /* 0x040fe200078428ff */
        /* <DEDUP_REMOVED lines=113> */
.L_x_4038:
        /* <DEDUP_REMOVED lines=79> */
[----:B------:R-:W-:Y:S01]  /*19080*/  IADD3 R8, PT, PT, R201, R200, RZ ;  /* 0x000000c8c9087210 */ /* 0x000fe20007ffe0ff */
[--C-:B------:R-:W-:Y:S01]  /*19090*/  FFMA.FTZ R99, R88, UR10, -R101.reuse ;  /* 0x0000000a58637c23 */ /* 0x100fe20008010865 */
[C---:B------:R-:W-:Y:S01]  /*190a0*/  FSETP.NEU.FTZ.AND P1, PT, R0.reuse, -INF , PT ;  /* 0xff8000000000780b */ /* 0x040fe20003f3d000 */
[----:B------:R-:W-:Y:S01]  /*190b0*/  FMUL.FTZ R94, R0, UR10 ;  /* 0x0000000a005e7c20 */ /* 0x000fe20008410000 */
[--C-:B------:R-:W-:Y:S01]  /*190c0*/  FFMA.FTZ R95, R4, UR10, -R101.reuse ;  /* 0x0000000a045f7c23 */ /* 0x100fe20008010865 */
[--C-:B------:R-:W-:Y:S01]  /*190d0*/  FFMA.FTZ R96, R90, UR10, -R101.reuse ;  /* 0x0000000a5a607c23 */ /* 0x100fe20008010865 */
[--C-:B------:R-:W-:Y:S01]  /*190e0*/  FFMA.FTZ R98, R14, UR10, -R101.reuse ;  /* 0x0000000a0e627c23 */ /* 0x100fe20008010865 */
[----:B------:R-:W-:Y:S01]  /*190f0*/  MUFU.EX2 R100, R100 ;  /* 0x0000006400647308 */ /* 0x000fe20000000800 */
[----:B------:R-:W-:Y:S01]  /*19100*/  FSEL R94, R94, RZ, P1 ;  /* 0x000000ff5e5e7208 */ /* 0x000fe20000800000 */
[--C-:B------:R-:W-:Y:S01]  /*19110*/  FFMA.FTZ R125, R12, UR10, -R101.reuse ;  /* 0x0000000a0c7d7c23 */ /* 0x100fe20008010865 */
[--C-:B------:R-:W-:Y:S01]  /*19120*/  FFMA.FTZ R124, R10, UR10, -R101.reuse ;  /* 0x0000000a0a7c7c23 */ /* 0x100fe20008010865 */
[--C-:B------:R-:W-:Y:S01]  /*19130*/  FFMA.FTZ R114, R114, UR10, -R101.reuse ;  /* 0x0000000a72727c23 */ /* 0x100fe20008010865 */
[--C-:B------:R-:W-:Y:S01]  /*19140*/  FFMA.FTZ R134, R134, UR10, -R101.reuse ;  /* 0x0000000a86867c23 */ /* 0x100fe20008010865 */
[--C-:B------:R-:W-:Y:S01]  /*19150*/  FFMA.FTZ R93, R89, UR10, -R94.reuse ;  /* 0x0000000a595d7c23 */ /* 0x100fe2000801085e */
[----:B------:R-:W-:Y:S01]  /*19160*/  LEA R89, R8, UR8, 0x1 ;  /* 0x0000000808597c11 */ /* 0x000fe2000f8e08ff */
[--C-:B------:R-:W-:Y:S01]  /*19170*/  FFMA.FTZ R92, R87, UR10, -R94.reuse ;  /* 0x0000000a575c7c23 */ /* 0x100fe2000801085e */
[--C-:B------:R-:W-:Y:S01]  /*19180*/  FFMA.FTZ R91, R91, UR10, -R94.reuse ;  /* 0x0000000a5b5b7c23 */ /* 0x100fe2000801085e */
[--C-:B------:R-:W-:Y:S01]  /*19190*/  FFMA.FTZ R90, R11, UR10, -R94.reuse ;  /* 0x0000000a0b5a7c23 */ /* 0x100fe2000801085e */
[-C--:B------:R-:W-:Y:S01]  /*191a0*/  IADD3 R87, PT, PT, R199, R89.reuse, RZ ;  /* 0x00000059c7577210 */ /* 0x080fe20007ffe0ff */
[----:B------:R-:W-:Y:S01]  /*191b0*/  LDSM.16.MT88.4 R36, [R89+0xa000] ;  /* 0x00a000005924783b */ /* 0x000fe20000004200 */
[----:B------:R-:W-:Y:S01]  /*191c0*/  IADD3 R88, PT, PT, R212, R89, RZ ;  /* 0x00000059d4587210 */ /* 0x000fe20007ffe0ff */
[----:B------:R-:W1:Y:S01]  /*191d0*/  MUFU.EX2 R99, R99 ;  /* 0x0000006300637308 */ /* 0x000e620000000800 */
[--C-:B------:R-:W-:Y:S01]  /*191e0*/  FFMA.FTZ R113, R195, UR10, -R94.reuse ;  /* 0x0000000ac3717c23 */ /* 0x100fe2000801085e */
[----:B------:R-:W2:Y:S01]  /*191f0*/  LDSM.16.MT88.4 R28, [R87+0xa000] ;  /* 0x00a00000571c783b */ /* 0x000ea20000004200 */
[----:B------:R-:W-:Y:S01]  /*19200*/  IADD3 R4, PT, PT, R199, R88, RZ ;  /* 0x00000058c7047210 */ /* 0x000fe20007ffe0ff */
        /* <DEDUP_REMOVED lines=14> */
[----:B------:R-:W1:Y:S01]  /*192f0*/  LDSM.16.MT88.4 R56, [R89+0xa800] ;  /* 0x00a800005938783b */ /* 0x000e620000004200 */
[--C-:B------:R-:W-:Y:S01]  /*19300*/  FFMA.FTZ R108, R119, UR10, -R94.reuse ;  /* 0x0000000a776c7c23 */ /* 0x100fe2000801085e */
[--C-:B------:R-:W-:Y:S01]  /*19310*/  FFMA.FTZ R107, R107, UR10, -R94.reuse ;  /* 0x0000000a6b6b7c23 */ /* 0x100fe2000801085e */
[--C-:B------:R-:W-:Y:S01]  /*19320*/  FFMA.FTZ R106, R117, UR10, -R94.reuse ;  /* 0x0000000a756a7c23 */ /* 0x100fe2000801085e */
[----:B------:R-:W1:Y:S01]  /*19330*/  LDSM.16.MT88.4 R52, [R88+0xa800] ;  /* 0x00a800005834783b */ /* 0x000e620000004200 */
[--C-:B------:R-:W-:Y:S01]  /*19340*/  FFMA.FTZ R119, R118, UR10, -R101.reuse ;  /* 0x0000000a76777c23 */ /* 0x100fe20008010865 */
[----:B------:R-:W-:Y:S01]  /*19350*/  MUFU.EX2 R93, R93 ;  /* 0x0000005d005d7308 */ /* 0x000fe20000000800 */
[--C-:B------:R-:W-:Y:S01]  /*19360*/  FFMA.FTZ R118, R116, UR10, -R101.reuse ;  /* 0x0000000a74767c23 */ /* 0x100fe20008010865 */
[----:B------:R-:W1:Y:S01]  /*19370*/  LDSM.16.MT88.4 R44, [R4+0xa800] ;  /* 0x00a80000042c783b */ /* 0x000e620000004200 */
        /* <DEDUP_REMOVED lines=94> */
[C---:B----4-:R-:W-:Y:S01]  /*19960*/  HMMA.16816.F32 R16, R12.reuse, R40, RZ ;  /* 0x000000280c10723c */ /* 0x050fe200000018ff */
[----:B---3--:R-:W-:Y:S01]  /*19970*/  F2FP.F16.F32.PACK_AB R40, R95, R96 ;  /* 0x000000605f28723e */ /* 0x008fe200000000ff */
[--C-:B------:R-:W-:Y:S01]  /*19980*/  FFMA.FTZ R72, R72, UR10, -R94.reuse ;  /* 0x0000000a48487c23 */ /* 0x100fe2000801085e */
[----:B--2---:R-:W-:Y:S01]  /*19990*/  F2FP.F16.F32.PACK_AB R41, R112, R113 ;  /* 0x000000717029723e */ /* 0x004fe200000000ff */
[--C-:B------:R-:W-:Y:S01]  /*199a0*/  FFMA.FTZ R71, R71, UR10, -R94.reuse ;  /* 0x0000000a47477c23 */ /* 0x100fe2000801085e */
[----:B------:R-:W-:Y:S01]  /*199b0*/  FFMA.FTZ R70, R70, UR10, -R94 ;  /* 0x0000000a46467c23 */ /* 0x000fe2000801085e */
[----:B------:R-:W-:Y:S01]  /*199c0*/  FADD.FTZ R92, R93, R92 ;  /* 0x0000005c5d5c7221 */ /* 0x000fe20000010000 */
[----:B------:R-:W2:Y:S01]  /*199d0*/  MUFU.EX2 R122, R122 ;  /* 0x0000007a007a7308 */ /* 0x000ea20000000800 */
        /* <DEDUP_REMOVED lines=15> */
[----:B------:R-:W-:Y:S01]  /*19ad0*/  MUFU.EX2 R120, R120 ;  /* 0x0000007800787308 */ /* 0x000fe20000000800 */
        /* <DEDUP_REMOVED lines=8> */
[----:B------:R-:W-:Y:S01]  /*19b60*/  FADD.FTZ R110, R110, R111 ;  /* 0x0000006f6e6e7221 */ /* 0x000fe20000010000 */
[--C-:B------:R-:W-:Y:S01]  /*19b70*/  FFMA.FTZ R63, R63, UR10, -R94.reuse ;  /* 0x0000000a3f3f7c23 */ /* 0x100fe2000801085e */
[C---:B-1----:R-:W-:Y:S01]  /*19b80*/  HMMA.16816.F32 R8, R40.reuse, R56, R8 ;  /* 0x000000382808723c */ /* 0x042fe20000001808 */
[--C-:B------:R-:W-:Y:S01]  /*19b90*/  FFMA.FTZ R62, R62, UR10, -R94.reuse ;  /* 0x0000000a3e3e7c23 */ /* 0x100fe2000801085e */
[--C-:B------:R-:W-:Y:S01]  /*19ba0*/  FFMA.FTZ R77, R77, UR10, -R101.reuse ;  /* 0x0000000a4d4d7c23 */ /* 0x100fe20008010865 */
[--C-:B------:R-:W-:Y:S01]  /*19bb0*/  FFMA.FTZ R76, R76, UR10, -R101.reuse ;  /* 0x0000000a4c4c7c23 */ /* 0x100fe20008010865 */
[--C-:B------:R-:W-:Y:S01]  /*19bc0*/  FFMA.FTZ R75, R75, UR10, -R101.reuse ;  /* 0x0000000a4b4b7c23 */ /* 0x100fe20008010865 */
[----:B------:R-:W1:Y:S01]  /*19bd0*/  MUFU.EX2 R108, R108 ;  /* 0x0000006c006c7308 */ /* 0x000e620000000800 */
[----:B------:R-:W-:Y:S01]  /*19be0*/  FFMA.FTZ R74, R74, UR10, -R101 ;  /* 0x0000000a4a4a7c23 */ /* 0x000fe20008010865 */
[--C-:B------:R-:W-:Y:S01]  /*19bf0*/  FFMA.FTZ R61, R61, UR10, -R94.reuse ;  /* 0x0000000a3d3d7c23 */ /* 0x100fe2000801085e */
[C---:B------:R-:W-:Y:S01]  /*19c00*/  HMMA.16816.F32 R36, R40.reuse, R58, R36 ;  /* 0x0000003a2824723c */ /* 0x040fe20000001824 */
[----:B------:R-:W4:Y:S01]  /*19c10*/  LDSM.16.MT88.4 R56, [R89+0xb000] ;  /* 0x00b000005938783b */ /* 0x000f220000004200 */
[--C-:B------:R-:W-:Y:S01]  /*19c20*/  FFMA.FTZ R60, R60, UR10, -R94.reuse ;  /* 0x0000000a3c3c7c23 */ /* 0x100fe2000801085e */
[--C-:B------:R-:W-:Y:S01]  /*19c30*/  FFMA.FTZ R7, R7, UR10, -R94.reuse ;  /* 0x0000000a07077c23 */ /* 0x100fe2000801085e */
[----:B------:R-:W-:Y:S01]  /*19c40*/  FFMA.FTZ R250, R5, UR10, -R94 ;  /* 0x0000000a05fa7c23 */ /* 0x000fe2000801085e */
        /* <DEDUP_REMOVED lines=10> */
[----:B--2---:R-:W-:-:S02]  /*19cf0*/  F2FP.F16.F32.PACK_AB R40, R122, R123 ;  /* 0x0000007b7a28723e */ /* 0x004fc400000000ff */
[----:B-1----:R-:W-:Y:S01]  /*19d00*/  F2FP.F16.F32.PACK_AB R41, R108, R109 ;  /* 0x0000006d6c29723e */ /* 0x002fe200000000ff */
[----:B------:R-:W-:Y:S01]  /*19d10*/  MUFU.EX2 R117, R117 ;  /* 0x0000007500757308 */ /* 0x000fe20000000800 */
[----:B------:R-:W-:Y:S01]  /*19d20*/  F2FP.F16.F32.PACK_AB R42, R120, R121 ;  /* 0x00000079782a723e */ /* 0x000fe200000000ff */
[----:B------:R-:W-:Y:S01]  /*19d30*/  FADD.FTZ R109, R109, R110 ;  /* 0x0000006e6d6d7221 */ /* 0x000fe20000010000 */
[----:B-----5:R-:W-:-:S03]  /*19d40*/  F2FP.F16.F32.PACK_AB R43, R106, R107 ;  /* 0x0000006b6a2b723e */ /* 0x020fc600000000ff */
[----:B------:R-:W-:Y:S02]  /*19d50*/  FADD.FTZ R108, R108, R109 ;  /* 0x0000006d6c6c7221 */ /* 0x000fe40000010000 */
[----:B------:R-:W-:Y:S02]  /*19d60*/  MUFU.EX2 R116, R116 ;  /* 0x0000007400747308 */ /* 0x000fe40000000800 */
[----:B---3--:R-:W-:Y:S01]  /*19d70*/  HMMA.16816.F32 R32, R40, R48, R32 ;  /* 0x000000302820723c */ /* 0x008fe20000001820 */
        /* <DEDUP_REMOVED lines=295> */
[C---:B---3--:R-:W-:Y:S01]  /*1aff0*/  HMMA.16816.F32 R32, R48.reuse, R40, R32 ;  /* 0x000000283020723c */ /* 0x048fe20000001820 */
[----:B------:R-:W-:Y:S01]  /*1b000*/  FADD.FTZ R40, R136, R79 ;  /* 0x0000004f88287221 */ /* 0x000fe20000010000 */
[----:B------:R-:W-:Y:S01]  /*1b010*/  FADD.FTZ R79, R127, R114 ;  /* 0x000000727f4f7221 */ /* 0x000fe20000010000 */
[----:B------:R-:W-:Y:S02]  /*1b020*/  MUFU.EX2 R68, R68 ;  /* 0x0000004400447308 */ /* 0x000fe40000000800 */
[----:B------:R-:W-:Y:S01]  /*1b030*/  FADD.FTZ R40, R137, R40 ;  /* 0x0000002889287221 */ /* 0x000fe20000010000 */
[----:B------:R-:W-:Y:S02]  /*1b040*/  FADD.FTZ R79, R134, R79 ;  /* 0x0000004f864f7221 */ /* 0x000fe40000010000 */
[----:B------:R-:W-:Y:S01]  /*1b050*/  HMMA.16816.F32 R8, R48, R52, R8 ;  /* 0x000000343008723c */ /* 0x000fe20000001808 */
[----:B------:R-:W-:Y:S02]  /*1b060*/  FADD.FTZ R139, R139, R40 ;  /* 0x000000288b8b7221 */ /* 0x000fe40000010000 */
[----:B------:R-:W1:Y:S02]  /*1b070*/  MUFU.EX2 R69, R69 ;  /* 0x0000004500457308 */ /* 0x000e640000000800 */
[----:B------:R-:W-:-:S03]  /*1b080*/  FADD.FTZ R142, R142, R139 ;  /* 0x0000008b8e8e7221 */ /* 0x000fc60000010000 */
[C---:B------:R-:W-:Y:S01]  /*1b090*/  HMMA.16816.F32 R36, R48.reuse, R54, R36 ;  /* 0x000000363024723c */ /* 0x040fe20000001824 */
[----:B------:R-:W3:Y:S01]  /*1b0a0*/  LDSM.16.MT88.4 R52, [R4+0x10800] ;  /* 0x010800000434783b */ /* 0x000ee20000004200 */
[----:B------:R-:W-:Y:S01]  /*1b0b0*/  FADD.FTZ R153, R153, R142 ;  /* 0x0000008e99997221 */ /* 0x000fe20000010000 */
[----:B------:R-:W-:Y:S03]  /*1b0c0*/  MUFU.EX2 R61, R61 ;  /* 0x0000003d003d7308 */ /* 0x000fe60000000800 */
[----:B------:R-:W-:Y:S02]  /*1b0d0*/  FADD.FTZ R156, R156, R153 ;  /* 0x000000999c9c7221 */ /* 0x000fe40000010000 */
[C---:B------:R-:W-:Y:S01]  /*1b0e0*/  HMMA.16816.F32 R28, R48.reuse, R42, R28 ;  /* 0x0000002a301c723c */ /* 0x040fe2000000181c */
[----:B------:R-:W5:Y:S02]  /*1b0f0*/  LDSM.16.MT88.4 R40, [R89+0x11000] ;  /* 0x011000005928783b */ /* 0x000f640000004200 */
[----:B------:R-:W5:Y:S05]  /*1b100*/  MUFU.EX2 R60, R60 ;  /* 0x0000003c003c7308 */ /* 0x000f6a0000000800 */
[----:B--2---:R-:W-:Y:S01]  /*1b110*/  HMMA.16816.F32 R24, R48, R44, R24 ;  /* 0x0000002c3018723c */ /* 0x004fe20000001818 */
[----:B------:R-:W-:Y:S01]  /*1b120*/  FADD.FTZ R44, R152, R79 ;  /* 0x0000004f982c7221 */ /* 0x000fe20000010000 */
[----:B------:R-:W-:Y:S01]  /*1b130*/  FADD.FTZ R79, R155, R156 ;  /* 0x0000009c9b4f7221 */ /* 0x000fe20000010000 */
[----:B------:R-:W-:Y:S02]  /*1b140*/  MUFU.EX2 R7, R7 ;  /* 0x0000000700077308 */ /* 0x000fe40000000800 */
[----:B------:R-:W-:Y:S01]  /*1b150*/  FADD.FTZ R44, R149, R44 ;  /* 0x0000002c952c7221 */ /* 0x000fe20000010000 */
[----:B------:R-:W-:-:S02]  /*1b160*/  FADD.FTZ R79, R160, R79 ;  /* 0x0000004fa04f7221 */ /* 0x000fc40000010000 */
[----:B------:R-:W-:Y:S01]  /*1b170*/  HMMA.16816.F32 R20, R48, R46, R20 ;  /* 0x0000002e3014723c */ /* 0x000fe20000001814 */
[----:B------:R-:W-:Y:S01]  /*1b180*/  FADD.FTZ R151, R151, R44 ;  /* 0x0000002c97977221 */ /* 0x000fe20000010000 */
[----:B------:R-:W-:Y:S01]  /*1b190*/  FADD.FTZ R174, R174, R79 ;  /* 0x0000004faeae7221 */ /* 0x000fe20000010000 */
[----:B------:R-:W2:Y:S01]  /*1b1a0*/  LDSM.16.MT88.4 R44, [R87+0x11000] ;  /* 0x01100000572c783b */ /* 0x000ea20000004200 */
[----:B------:R-:W2:Y:S01]  /*1b1b0*/  MUFU.EX2 R250, R250 ;  /* 0x000000fa00fa7308 */ /* 0x000ea20000000800 */
[----:B------:R-:W-:Y:S01]  /*1b1c0*/  FADD.FTZ R154, R154, R151 ;  /* 0x000000979a9a7221 */ /* 0x000fe20000010000 */
[----:B------:R-:W-:Y:S01]  /*1b1d0*/  FADD.FTZ R177, R177, R174 ;  /* 0x000000aeb1b17221 */ /* 0x000fe20000010000 */
[----:B------:R-:W-:Y:S02]  /*1b1e0*/  LDSM.16.MT88.4 R84, [R87+0x11800] ;  /* 0x011800005754783b */ /* 0x000fe40000004200 */
[----:B------:R-:W-:Y:S01]  /*1b1f0*/  FADD.FTZ R165, R165, R154 ;  /* 0x0000009aa5a57221 */ /* 0x000fe20000010000 */
[----:B------:R-:W-:-:S03]  /*1b200*/  FADD.FTZ R178, R178, R177 ;  /* 0x000000b1b2b27221 */ /* 0x000fc60000010000 */
[----:B------:R-:W-:Y:S01]  /*1b210*/  FADD.FTZ R164, R164, R165 ;  /* 0x000000a5a4a47221 */ /* 0x000fe20000010000 */
[----:B------:R-:W-:-:S03]  /*1b220*/  FADD.FTZ R179, R179, R178 ;  /* 0x000000b2b3b37221 */ /* 0x000fc60000010000 */
[----:B------:R-:W-:Y:S01]  /*1b230*/  FADD.FTZ R167, R167, R164 ;  /* 0x000000a4a7a77221 */ /* 0x000fe20000010000 */
[----:B---3--:R-:W-:Y:S01]  /*1b240*/  HMMA.16816.F32 R16, R48, R52, R16 ;  /* 0x000000343010723c */ /* 0x008fe20000001810 */
[----:B----4-:R-:W-:Y:S02]  /*1b250*/  F2FP.F16.F32.PACK_AB R52, R67, R66 ;  /* 0x000000424334723e */ /* 0x010fe400000000ff */
[----:B------:R-:W-:Y:S01]  /*1b260*/  F2FP.F16.F32.PACK_AB R53, R64, R65 ;  /* 0x000000414035723e */ /* 0x000fe200000000ff */
[----:B------:R-:W-:-:S04]  /*1b270*/  FADD.FTZ R167, R172, R167 ;  /* 0x000000a7aca77221 */ /* 0x000fc80000010000 */
[----:B------:R-:W-:Y:S01]  /*1b280*/  HMMA.16816.F32 R12, R48, R54, R12 ;  /* 0x00000036300c723c */ /* 0x000fe2000000180c */
[----:B-1----:R-:W-:Y:S01]  /*1b290*/  F2FP.F16.F32.PACK_AB R54, R69, R68 ;  /* 0x000000444536723e */ /* 0x002fe200000000ff */
[----:B------:R-:W-:Y:S01]  /*1b2a0*/  FADD.FTZ R186, R186, R167 ;  /* 0x000000a7baba7221 */ /* 0x000fe20000010000 */
[----:B------:R-:W-:Y:S01]  /*1b2b0*/  F2FP.F16.F32.PACK_AB R55, R62, R63 ;  /* 0x0000003f3e37723e */ /* 0x000fe200000000ff */
[----:B------:R-:W1:Y:S02]  /*1b2c0*/  LDSM.16.MT88.4 R48, [R88+0x11000] ;  /* 0x011000005830783b */ /* 0x000e640000004200 */
[----:B------:R-:W-:-:S04]  /*1b2d0*/  FADD.FTZ R186, R181, R186 ;  /* 0x000000bab5ba7221 */ /* 0x000fc80000010000 */
[----:B-----5:R-:W-:Y:S01]  /*1b2e0*/  HMMA.16816.F32 R8, R52, R40, R8 ;  /* 0x000000283408723c */ /* 0x020fe20000001808 */
[----:B------:R-:W-:Y:S01]  /*1b2f0*/  FADD.FTZ R40, R190, R179 ;  /* 0x000000b3be287221 */ /* 0x000fe20000010000 */
[----:B------:R-:W-:-:S03]  /*1b300*/  FADD.FTZ R183, R183, R186 ;  /* 0x000000bab7b77221 */ /* 0x000fc60000010000 */
[----:B------:R-:W-:Y:S01]  /*1b310*/  FADD.FTZ R40, R189, R40 ;  /* 0x00000028bd287221 */ /* 0x000fe20000010000 */
[----:B------:R-:W-:Y:S02]  /*1b320*/  FADD.FTZ R183, R188, R183 ;  /* 0x000000b7bcb77221 */ /* 0x000fe40000010000 */
[C---:B------:R-:W-:Y:S01]  /*1b330*/  HMMA.16816.F32 R36, R52.reuse, R42, R36 ;  /* 0x0000002a3424723c */ /* 0x040fe20000001824 */
[----:B------:R-:W-:Y:S01]  /*1b340*/  FADD.FTZ R187, R187, R40 ;  /* 0x00000028bbbb7221 */ /* 0x000fe20000010000 */
[----:B------:R-:W-:Y:S01]  /*1b350*/  FADD.FTZ R184, R184, R183 ;  /* 0x000000b7b8b87221 */ /* 0x000fe20000010000 */
[----:B------:R-:W3:Y:S02]  /*1b360*/  LDSM.16.MT88.4 R40, [R4+0x11000] ;  /* 0x011000000428783b */ /* 0x000ee40000004200 */
[----:B------:R-:W-:Y:S01]  /*1b370*/  FADD.FTZ R192, R192, R187 ;  /* 0x000000bbc0c07221 */ /* 0x000fe20000010000 */
[----:B------:R-:W-:Y:S02]  /*1b380*/  FADD.FTZ R185, R185, R184 ;  /* 0x000000b8b9b97221 */ /* 0x000fe40000010000 */
[----:B--2---:R-:W-:Y:S01]  /*1b390*/  HMMA.16816.F32 R32, R52, R44, R32 ;  /* 0x0000002c3420723c */ /* 0x004fe20000001820 */
        /* <DEDUP_REMOVED lines=20> */
[----:B------:R-:W2:Y:S01]  /*1b4e0*/  LDSM.16.MT88.4 R48, [R88+0x11800] ;  /* 0x011800005830783b */ /* 0x000ea20000004200 */
[----:B------:R-:W-:Y:S02]  /*1b4f0*/  FADD.FTZ R146, R146, R159 ;  /* 0x0000009f92927221 */ /* 0x000fe40000010000 */
[----:B---3--:R-:W-:Y:S01]  /*1b500*/  HMMA.16816.F32 R16, R52, R40, R16 ;  /* 0x000000283410723c */ /* 0x008fe20000001810 */
[----:B------:R-:W-:Y:S01]  /*1b510*/  FADD.FTZ R40, R148, R5 ;  /* 0x0000000594287221 */ /* 0x000fe20000010000 */
[----:B------:R-:W-:Y:S01]  /*1b520*/  FADD.FTZ R146, R145, R146 ;  /* 0x0000009291927221 */ /* 0x000fe20000010000 */
[----:B------:R-:W-:-:S02]  /*1b530*/  F2FP.F16.F32.PACK_AB R41, R60, R61 ;  /* 0x0000003d3c29723e */ /* 0x000fc400000000ff */
[----:B------:R-:W-:Y:S01]  /*1b540*/  FADD.FTZ R40, R163, R40 ;  /* 0x00000028a3287221 */ /* 0x000fe20000010000 */
[----:B------:R-:W-:Y:S02]  /*1b550*/  FADD.FTZ R143, R143, R146 ;  /* 0x000000928f8f7221 */ /* 0x000fe40000010000 */
[----:B------:R-:W-:Y:S01]  /*1b560*/  HMMA.16816.F32 R12, R52, R42, R12 ;  /* 0x0000002a340c723c */ /* 0x000fe2000000180c */
[----:B------:R-:W-:Y:S01]  /*1b570*/  FADD.FTZ R5, R141, R40 ;  /* 0x000000288d057221 */ /* 0x000fe20000010000 */
[----:B------:R-:W-:Y:S01]  /*1b580*/  FADD.FTZ R143, R158, R143 ;  /* 0x0000008f9e8f7221 */ /* 0x000fe20000010000 */
[----:B------:R-:W-:Y:S02]  /*1b590*/  F2FP.F16.F32.PACK_AB R40, R76, R77 ;  /* 0x0000004d4c28723e */ /* 0x000fe400000000ff */
[----:B------:R-:W-:Y:S01]  /*1b5a0*/  F2FP.F16.F32.PACK_AB R42, R74, R75 ;  /* 0x0000004b4a2a723e */ /* 0x000fe200000000ff */
[----:B------:R-:W-:Y:S01]  /*1b5b0*/  FADD.FTZ R52, R132, R143 ;  /* 0x0000008f84347221 */ /* 0x000fe20000010000 */
[----:B------:R-:W-:Y:S01]  /*1b5c0*/  F2FP.F16.F32.PACK_AB R43, R250, R7 ;  /* 0x00000007fa2b723e */ /* 0x000fe200000000ff */
[----:B------:R-:W-:-:S02]  /*1b5d0*/  FADD.FTZ R5, R140, R5 ;  /* 0x000000058c057221 */ /* 0x000fc40000010000 */
[----:B------:R-:W-:-:S04]  /*1b5e0*/  FADD.FTZ R52, R133, R52 ;  /* 0x0000003485347221 */ /* 0x000fc80000010000 */
[----:B------:R-:W-:Y:S01]  /*1b5f0*/  HMMA.16816.F32 R152, R40, R84, R32 ;  /* 0x000000542898723c */ /* 0x000fe20000001820 */
[----:B------:R-:W-:Y:S01]  /*1b600*/  FADD.FTZ R32, R138, R5 ;  /* 0x000000058a207221 */ /* 0x000fe20000010000 */
[----:B------:R-:W-:-:S03]  /*1b610*/  FADD.FTZ R131, R131, R52 ;  /* 0x0000003483837221 */ /* 0x000fc60000010000 */
[----:B------:R-:W-:Y:S01]  /*1b620*/  FADD.FTZ R32, R147, R32 ;  /* 0x0000002093207221 */ /* 0x000fe20000010000 */
[----:B------:R-:W-:Y:S02]  /*1b630*/  FADD.FTZ R144, R144, R131 ;  /* 0x0000008390907221 */ /* 0x000fe40000010000 */
[C---:B------:R-:W-:Y:S01]  /*1b640*/  HMMA.16816.F32 R148, R40.reuse, R86, R28 ;  /* 0x000000562894723c */ /* 0x040fe2000000181c */
[----:B------:R-:W-:Y:S01]  /*1b650*/  FADD.FTZ R5, R129, R32 ;  /* 0x0000002081057221 */ /* 0x000fe20000010000 */
[----:B------:R-:W-:Y:S01]  /*1b660*/  FADD.FTZ R73, R73, R144 ;  /* 0x0000009049497221 */ /* 0x000fe20000010000 */
[----:B------:R3:W4:Y:S02]  /*1b670*/  LDSM.16.MT88.4 R28, [R4+0x11800] ;  /* 0x01180000041c783b */ /* 0x0007240000004200 */
[----:B------:R-:W-:Y:S01]  /*1b680*/  FADD.FTZ R5, R128, R5 ;  /* 0x0000000580057221 */ /* 0x000fe20000010000 */
[----:B------:R-:W-:Y:S02]  /*1b690*/  FADD.FTZ R72, R72, R73 ;  /* 0x0000004948487221 */ /* 0x000fe40000010000 */
[----:B-1----:R-:W-:Y:S01]  /*1b6a0*/  HMMA.16816.F32 R160, R40, R44, R8 ;  /* 0x0000002c28a0723c */ /* 0x002fe20000001808 */
[----:B------:R-:W-:Y:S01]  /*1b6b0*/  FADD.FTZ R126, R126, R5 ;  /* 0x000000057e7e7221 */ /* 0x000fe20000010000 */
[----:B------:R-:W-:-:S03]  /*1b6c0*/  FADD.FTZ R5, R71, R72 ;  /* 0x0000004847057221 */ /* 0x000fc60000010000 */
[----:B------:R-:W-:Y:S01]  /*1b6d0*/  FADD.FTZ R135, R135, R126 ;  /* 0x0000007e87877221 */ /* 0x000fe20000010000 */
[----:B------:R-:W-:Y:S02]  /*1b6e0*/  FADD.FTZ R5, R70, R5 ;  /* 0x0000000546057221 */ /* 0x000fe40000010000 */
[----:B------:R-:W-:Y:S02]  /*1b6f0*/  HMMA.16816.F32 R156, R40, R46, R36 ;  /* 0x0000002e289c723c */ /* 0x000fe40000001824 */
[----:B------:R-:W-:-:S04]  /*1b700*/  FADD.FTZ R56, R56, R5 ;  /* 0x0000000538387221 */ /* 0x000fc80000010000 */
[----:B------:R-:W-:Y:S02]  /*1b710*/  FADD.FTZ R57, R57, R56 ;  /* 0x0000003839397221 */ /* 0x000fe40000010000 */
[----:B--2---:R-:W-:Y:S01]  /*1b720*/  HMMA.16816.F32 R144, R40, R48, R24 ;  /* 0x000000302890723c */ /* 0x004fe20000001818 */
[----:B---3--:R-:W-:-:S04]  /*1b730*/  FADD.FTZ R4, R130, R135 ;  /* 0x0000008782047221 */ /* 0x008fc80000010000 */
        /* <DEDUP_REMOVED lines=95> */
.L_x_4042:
        /* <DEDUP_REMOVED lines=8> */
.L_x_4043:
        /* <DEDUP_REMOVED lines=100> */
[----:B------:R-:W-:Y:S02]  /*1c3f0*/  SEL R4, R196, 0xffffffe0, !P3 ;  /* 0xffffffe0c4047807 */ /* 0x000fe40005800000 */
[----:B---3--:R-:W-:Y:S01]  /*1c400*/  IADD3 R8, P2, PT, R10, UR11, RZ ;  /* 0x0000000b0a087c10 */ /* 0x008fe2000ff5e0ff */
[----:B------:R-:W-:Y:S01]  /*1c410*/  @P1 STS.128 [R3+0xf800], RZ ;  /* 0x00f800ff03001388 */ /* 0x000fe20000000c00 */
[----:B------:R-:W-:Y:S01]  /*1c420*/  LEA R5, R5, UR8, 0x1 ;  /* 0x0000000805057c11 */ /* 0x000fe2000f8e08ff */
[--C-:B------:R-:W-:Y:S01]  /*1c430*/  IMAD.IADD R210, R203, 0x1, R4.reuse ;  /* 0x00000001cbd27824 */ /* 0x100fe200078e0204 */
[----:B------:R-:W-:Y:S01]  /*1c440*/  IADD3.X R9, PT, PT, R11, UR9, RZ, P2, !PT ;  /* 0x000000090b097c10 */ /* 0x000fe200097fe4ff */
[----:B------:R-:W-:Y:S01]  /*1c450*/  @!PT LDS RZ, [RZ] ;  /* 0x00000000fffff984 */ /* 0x000fe20000000800 */
[----:B------:R-:W-:Y:S01]  /*1c460*/  @!PT LDS RZ, [RZ] ;  /* 0x00000000fffff984 */ /* 0x000fe20000000800 */
[----:B------:R-:W-:Y:S01]  /*1c470*/  @!PT LDS RZ, [RZ] ;  /* 0x00000000fffff984 */ /* 0x000fe20000000800 */
[----:B------:R-:W-:Y:S01]  /*1c480*/  @!P1 LDGSTS.E.BYPASS.LTC128B.128 [R3+0x10000], desc[UR6][R6.64] ;  /* 0x1000000006039fae */ /* 0x000fe2000b981a06 */
[----:B------:R-:W-:Y:S01]  /*1c490*/  @!P1 IADD3 R16, P2, PT, R8, UR11, RZ ;  /* 0x0000000b08109c10 */ /* 0x000fe2000ff5e0ff */
[----:B------:R-:W-:-:S02]  /*1c4a0*/  IMAD.IADD R196, R5, 0x1, R4 ;  /* 0x0000000105c47824 */ /* 0x000fc400078e0204 */
[----:B------:R-:W-:Y:S01]  /*1c4b0*/  @P1 STS.128 [R3+0x10000], RZ ;  /* 0x010000ff03001388 */ /* 0x000fe20000000c00 */
[----:B------:R-:W-:Y:S01]  /*1c4c0*/  @!P1 IADD3.X R17, PT, PT, R9, UR9, RZ, P2, !PT ;  /* 0x0000000909119c10 */ /* 0x000fe200097fe4ff */
[----:B------:R-:W-:Y:S02]  /*1c4d0*/  UIADD3 UR9, UPT, UPT, UR4, -0x2, URZ ;  /* 0xfffffffe04097890 */ /* 0x000fe4000fffe0ff */
[----:B------:R-:W-:Y:S01]  /*1c4e0*/  @!PT LDS RZ, [RZ] ;  /* 0x00000000fffff984 */ /* 0x000fe20000000800 */
[----:B------:R-:W-:Y:S01]  /*1c4f0*/  @!PT LDS RZ, [RZ] ;  /* 0x00000000fffff984 */ /* 0x000fe20000000800 */
[----:B------:R-:W-:Y:S01]  /*1c500*/  @!PT LDS RZ, [RZ] ;  /* 0x00000000fffff984 */ /* 0x000fe20000000800 */
[----:B------:R-:W-:Y:S02]  /*1c510*/  @!P1 LDGSTS.E.BYPASS.LTC128B.128 [R3+0x10800], desc[UR6][R10.64] ;  /* 0x108000000a039fae */ /* 0x000fe4000b981a06 */
[----:B------:R-:W-:Y:S02]  /*1c520*/  UISETP.GT.AND UP1, UPT, UR9, UR20, UPT ;  /* 0x000000140900728c */ /* 0x000fe4000bf24270 */
        /* <DEDUP_REMOVED lines=10> */
[----:B------:R-:W4:Y:S03]  /*1c5d0*/  LDCU UR6, c[0x0][0x50c] ;  /* 0x0000a180ff0677ac */ /* 0x000f260008000800 */
[----:B------:R-:W-:Y:S04]  /*1c5e0*/  @P1 STS.128 [R3+0x11800], RZ ;  /* 0x011800ff03001388 */ /* 0x000fe80000000c00 */
        /* <DEDUP_REMOVED lines=12> */
[----:B------:R-:W-:Y:S01]  /*1c6b0*/  LDSM.16.M88.4 R116, [R203+0x4000] ;  /* 0x00400000cb74783b */ /* 0x000fe20000000200 */
[C---:B---3--:R-:W-:Y:S03]  /*1c6c0*/  HMMA.16816.F32 R16, R28.reuse, R12, RZ ;  /* 0x0000000c1c10723c */ /* 0x048fe600000018ff */
[----:B------:R-:W-:Y:S04]  /*1c6d0*/  LDSM.16.M88.4 R108, [R203+0x4800] ;  /* 0x00480000cb6c783b */ /* 0x000fe80000000200 */
[----:B------:R-:W-:Y:S01]  /*1c6e0*/  LDSM.16.M88.4 R100, [R203+0x5000] ;  /* 0x00500000cb64783b */ /* 0x000fe20000000200 */
[C---:B------:R-:W-:Y:S03]  /*1c6f0*/  HMMA.16816.F32 R12, R28.reuse, R14, RZ ;  /* 0x0000000e1c0c723c */ /* 0x040fe600000018ff */
[----:B------:R-:W-:Y:S04]  /*1c700*/  LDSM.16.M88.4 R92, [R203+0x5800] ;  /* 0x00580000cb5c783b */ /* 0x000fe80000000200 */
[----:B------:R-:W-:Y:S01]  /*1c710*/  LDSM.16.M88.4 R84, [R203+0x6000] ;  /* 0x00600000cb54783b */ /* 0x000fe20000000200 */
[----:B-1----:R-:W-:Y:S03]  /*1c720*/  HMMA.16816.F32 R128, R28, R124, RZ ;  /* 0x0000007c1c80723c */ /* 0x002fe600000018ff */
[----:B------:R-:W-:Y:S04]  /*1c730*/  LDSM.16.M88.4 R76, [R203+0x6800] ;  /* 0x00680000cb4c783b */ /* 0x000fe80000000200 */
[----:B------:R-:W-:Y:S01]  /*1c740*/  LDSM.16.M88.4 R68, [R203+0x7000] ;  /* 0x00700000cb44783b */ /* 0x000fe20000000200 */
[----:B------:R-:W-:Y:S03]  /*1c750*/  HMMA.16816.F32 R16, R196, R204, R16 ;  /* 0x000000ccc410723c */ /* 0x000fe60000001810 */
[----:B------:R-:W-:Y:S04]  /*1c760*/  LDSM.16.M88.4 R60, [R203+0x7800] ;  /* 0x00780000cb3c783b */ /* 0x000fe80000000200 */
[----:B------:R-:W-:Y:S01]  /*1c770*/  LDSM.16.M88.4 R52, [R203+0x8000] ;  /* 0x00800000cb34783b */ /* 0x000fe20000000200 */
[----:B------:R-:W-:Y:S03]  /*1c780*/  HMMA.16816.F32 R124, R28, R126, RZ ;  /* 0x0000007e1c7c723c */ /* 0x000fe600000018ff */
[----:B------:R-:W-:Y:S04]  /*1c790*/  LDSM.16.M88.4 R44, [R203+0x8800] ;  /* 0x00880000cb2c783b */ /* 0x000fe80000000200 */
[----:B------:R-:W-:Y:S01]  /*1c7a0*/  LDSM.16.M88.4 R36, [R203+0x9000] ;  /* 0x00900000cb24783b */ /* 0x000fe20000000200 */
[----:B------:R-:W-:Y:S03]  /*1c7b0*/  HMMA.16816.F32 R12, R196, R206, R12 ;  /* 0x000000cec40c723c */ /* 0x000fe6000000180c */
[----:B------:R1:W-:Y:S04]  /*1c7c0*/  LDSM.16.M88.4 R180, [R203+0x9800] ;  /* 0x00980000cbb4783b */ /* 0x0003e80000000200 */
[----:B------:R-:W-:Y:S01]  /*1c7d0*/  LDSM.16.M88.4 R8, [R8] ;  /* 0x000000000808783b */ /* 0x000fe20000000200 */
[----:B--2---:R-:W-:Y:S03]  /*1c7e0*/  HMMA.16816.F32 R16, R24, R20, R16 ;  /* 0x000000141810723c */ /* 0x004fe60000001810 */
[----:B------:R-:W-:Y:S04]  /*1c7f0*/  LDSM.16.M88.4 R188, [R210+0x3000] ;  /* 0x00300000d2bc783b */ /* 0x000fe80000000200 */
[----:B------:R-:W-:Y:S01]  /*1c800*/  LDSM.16.M88.4 R192, [R210+0x2800] ;  /* 0x00280000d2c0783b */ /* 0x000fe20000000200 */
[----:B------:R-:W-:Y:S03]  /*1c810*/  HMMA.16816.F32 R168, R28, R164, RZ ;  /* 0x000000a41ca8723c */ /* 0x000fe600000018ff */
[----:B------:R-:W0:Y:S01]  /*1c820*/  LDGDEPBAR ;  /* 0x00000000000079af */ /* 0x000e220000000000 */
[----:B-1----:R-:W-:-:S04]  /*1c830*/  IMAD.IADD R203, R4, 0x1, R202 ;  /* 0x0000000104cb7824 */ /* 0x002fc800078e02ca */
[----:B------:R-:W-:Y:S01]  /*1c840*/  HMMA.16816.F32 R164, R28, R166, RZ ;  /* 0x000000a61ca4723c */ /* 0x000fe200000018ff */
[----:B------:R-:W1:Y:S07]  /*1c850*/  LDSM.16.M88.4 R4, [R203+0x2000] ;  /* 0x00200000cb04783b */ /* 0x000e6e0000000200 */
[C---:B-----5:R-:W-:Y:S08]  /*1c860*/  HMMA.16816.F32 R128, R196.reuse, R184, R128 ;  /* 0x000000b8c480723c */ /* 0x060ff00000001880 */
[----:B------:R-:W-:Y:S01]  /*1c870*/  HMMA.16816.F32 R124, R196, R186, R124 ;  /* 0x000000bac47c723c */ /* 0x000fe2000000187c */
[----:B------:R-:W2:Y:S07]  /*1c880*/  LDSM.16.M88.4 R184, [R202+0x2800] ;  /* 0x00280000cab8783b */ /* 0x000eae0000000200 */
[----:B----4-:R-:W-:Y:S08]  /*1c890*/  HMMA.16816.F32 R176, R28, R172, RZ ;  /* 0x000000ac1cb0723c */ /* 0x010ff000000018ff */
[----:B------:R-:W-:Y:S01]  /*1c8a0*/  HMMA.16816.F32 R12, R24, R22, R12 ;  /* 0x00000016180c723c */ /* 0x000fe2000000180c */
[----:B------:R-:W-:Y:S07]  /*1c8b0*/  LDSM.16.M88.4 R20, [R203+0x2800] ;  /* 0x00280000cb14783b */ /* 0x000fee0000000200 */
[----:B------:R-:W-:Y:S08]  /*1c8c0*/  HMMA.16816.F32 R172, R28, R174, RZ ;  /* 0x000000ae1cac723c */ /* 0x000ff000000018ff */
[----:B-1----:R-:W-:Y:S08]  /*1c8d0*/  HMMA.16816.F32 R16, R8, R4, R16 ;  /* 0x000000040810723c */ /* 0x002ff00000001810 */
[C---:B------:R-:W-:Y:S08]  /*1c8e0*/  HMMA.16816.F32 R120, R28.reuse, R116, RZ ;  /* 0x000000741c78723c */ /* 0x040ff000000018ff */
[----:B------:R-:W-:Y:S03]  /*1c8f0*/  HMMA.16816.F32 R112, R28, R108, RZ ;  /* 0x0000006c1c70723c */ /* 0x000fe600000018ff */
[----:B------:R-:W-:-:S05]  /*1c900*/  FMUL.FTZ R16, R16, UR6 ;  /* 0x0000000610107c20 */ /* 0x000fca0008410000 */
        /* <DEDUP_REMOVED lines=24> */
[----:B------:R-:W-:Y:S01]  /*1ca90*/  HMMA.16816.F32 R176, R196, R192, R176 ;  /* 0x000000c0c4b0723c */ /* 0x000fe200000018b0 */
[----:B------:R3:W-:Y:S01]  /*1caa0*/  MUFU.TANH R192, R16 ;  /* 0x0000001000c07308 */ /* 0x0007e20000002400 */
[----:B------:R-:W-:-:S06]  /*1cab0*/  FMUL.FTZ R193, R17, UR6 ;  /* 0x0000000611c17c20 */ /* 0x000fcc0008410000 */
[----:B------:R-:W-:Y:S01]  /*1cac0*/  HMMA.16816.F32 R28, R28, R182, RZ ;  /* 0x000000b61c1c723c */ /* 0x000fe200000018ff */
[----:B------:R-:W4:Y:S01]  /*1cad0*/  LDSM.16.M88.4 R180, [R210+0x4000] ;  /* 0x00400000d2b4783b */ /* 0x000f220000000200 */
[----:B------:R-:W-:Y:S06]  /*1cae0*/  MUFU.TANH R193, R193 ;  /* 0x000000c100c17308 */ /* 0x000fec0000002400 */
[----:B------:R-:W-:Y:S01]  /*1caf0*/  HMMA.16816.F32 R12, R8, R6, R12 ;  /* 0x00000006080c723c */ /* 0x000fe2000000180c */
[----:B------:R-:W5:Y:S07]  /*1cb00*/  LDSM.16.M88.4 R4, [R210+0x5000] ;  /* 0x00500000d204783b */ /* 0x000f6e0000000200 */
[----:B------:R-:W-:Y:S08]  /*1cb10*/  HMMA.16816.F32 R172, R196, R194, R172 ;  /* 0x000000c2c4ac723c */ /* 0x000ff000000018ac */
[----:B--2---:R-:W-:Y:S01]  /*1cb20*/  HMMA.16816.F32 R176, R24, R184, R176 ;  /* 0x000000b818b0723c */ /* 0x004fe200000018b0 */
[----:B------:R-:W-:Y:S01]  /*1cb30*/  FMUL.FTZ R184, R18, UR6 ;  /* 0x0000000612b87c20 */ /* 0x000fe20008410000 */
[----:B------:R-:W-:-:S02]  /*1cb40*/  FMUL.FTZ R185, R19, UR6 ;  /* 0x0000000613b97c20 */ /* 0x000fc40008410000 */
[----:B---3--:R-:W2:Y:S03]  /*1cb50*/  LDSM.16.M88.4 R16, [R202+0x3000] ;  /* 0x00300000ca10783b */ /* 0x008ea60000000200 */
[----:B------:R-:W-:Y:S01]  /*1cb60*/  MUFU.TANH R184, R184 ;  /* 0x000000b800b87308 */ /* 0x000fe20000002400 */
[----:B-1----:R-:W-:Y:S01]  /*1cb70*/  HMMA.16816.F32 R112, R196, R188, R112 ;  /* 0x000000bcc470723c */ /* 0x002fe20000001870 */
[----:B------:R-:W-:Y:S01]  /*1cb80*/  FMUL.FTZ R188, R12, UR6 ;  /* 0x000000060cbc7c20 */ /* 0x000fe20008410000 */
[----:B------:R-:W-:-:S05]  /*1cb90*/  FMUL.FTZ R189, R13, UR6 ;  /* 0x000000060dbd7c20 */ /* 0x000fca0008410000 */
[----:B------:R-:W-:Y:S01]  /*1cba0*/  MUFU.TANH R185, R185 ;  /* 0x000000b900b97308 */ /* 0x000fe20000002400 */
[----:B------:R-:W-:Y:S01]  /*1cbb0*/  HMMA.16816.F32 R172, R24, R186, R172 ;  /* 0x000000ba18ac723c */ /* 0x000fe200000018ac */
[----:B------:R-:W-:Y:S01]  /*1cbc0*/  FMUL.FTZ R187, R14, UR6 ;  /* 0x000000060ebb7c20 */ /* 0x000fe20008410000 */
[----:B------:R-:W-:Y:S02]  /*1cbd0*/  FMUL.FTZ R186, R15, UR6 ;  /* 0x000000060fba7c20 */ /* 0x000fe40008410000 */
[----:B------:R-:W-:Y:S03]  /*1cbe0*/  LDSM.16.M88.4 R12, [R203+0x3000] ;  /* 0x00300000cb0c783b */ /* 0x000fe60000000200 */
[----:B------:R-:W-:Y:S01]  /*1cbf0*/  MUFU.TANH R188, R188 ;  /* 0x000000bc00bc7308 */ /* 0x000fe20000002400 */
[C---:B----4-:R-:W-:Y:S07]  /*1cc00*/  HMMA.16816.F32 R120, R196.reuse, R180, R120 ;  /* 0x000000b4c478723c */ /* 0x050fee0000001878 */
[----:B------:R-:W-:Y:S01]  /*1cc10*/  MUFU.TANH R187, R187 ;  /* 0x000000bb00bb7308 */ /* 0x000fe20000002400 */
[C---:B------:R-:W-:Y:S01]  /*1cc20*/  HMMA.16816.F32 R116, R196.reuse, R182, R116 ;  /* 0x000000b6c474723c */ /* 0x040fe20000001874 */
[----:B------:R-:W1:Y:S06]  /*1cc30*/  LDSM.16.M88.4 R180, [R210+0x5800] ;  /* 0x00580000d2b4783b */ /* 0x000e6c0000000200 */
[----:B------:R-:W-:Y:S01]  /*1cc40*/  MUFU.TANH R189, R189 ;  /* 0x000000bd00bd7308 */ /* 0x000fe20000002400 */
[C---:B-----5:R-:W-:Y:S07]  /*1cc50*/  HMMA.16816.F32 R104, R196.reuse, R4, R104 ;  /* 0x00000004c468723c */ /* 0x060fee0000001868 */
[----:B------:R-:W-:Y:S01]  /*1cc60*/  MUFU.TANH R186, R186 ;  /* 0x000000ba00ba7308 */ /* 0x000fe20000002400 */
[----:B------:R-:W-:Y:S01]  /*1cc70*/  HMMA.16816.F32 R100, R196, R6, R100 ;  /* 0x00000006c464723c */ /* 0x000fe20000001864 */
[----:B------:R-:W3:Y:S07]  /*1cc80*/  LDSM.16.M88.4 R4, [R210+0x6000] ;  /* 0x00600000d204783b */ /* 0x000eee0000000200 */
[C---:B------:R-:W-:Y:S08]  /*1cc90*/  HMMA.16816.F32 R176, R8.reuse, R20, R176 ;  /* 0x0000001408b0723c */ /* 0x040ff000000018b0 */
[----:B------:R-:W-:Y:S01]  /*1cca0*/  HMMA.16816.F32 R172, R8, R22, R172 ;  /* 0x0000001608ac723c */ /* 0x000fe200000018ac */
[----:B------:R-:W4:Y:S07]  /*1ccb0*/  LDSM.16.M88.4 R20, [R202+0x3800] ;  /* 0x00380000ca14783b */ /* 0x000f2e0000000200 */
[----:B--2---:R-:W-:Y:S03]  /*1ccc0*/  HMMA.16816.F32 R164, R24, R18, R164 ;  /* 0x0000001218a4723c */ /* 0x004fe600000018a4 */
[----:B------:R-:W-:Y:S01]  /*1ccd0*/  FMUL.FTZ R176, R176, UR6 ;  /* 0x00000006b0b07c20 */ /* 0x000fe20008410000 */
[----:B------:R-:W-:Y:S01]  /*1cce0*/  FMUL.FTZ R178, R178, UR6 ;  /* 0x00000006b2b27c20 */ /* 0x000fe20008410000 */
[----:B------:R-:W-:Y:S01]  /*1ccf0*/  FMUL.FTZ R177, R177, UR6 ;  /* 0x00000006b1b17c20 */ /* 0x000fe20008410000 */
[----:B------:R-:W-:-:S02]  /*1cd00*/  FMUL.FTZ R179, R179, UR6 ;  /* 0x00000006b3b37c20 */ /* 0x000fc40008410000 */
[----:B------:R-:W-:Y:S01]  /*1cd10*/  HMMA.16816.F32 R168, R24, R16, R168 ;  /* 0x0000001018a8723c */ /* 0x000fe200000018a8 */
[----:B------:R-:W2:Y:S01]  /*1cd20*/  LDSM.16.M88.4 R16, [R210+0x6800] ;  /* 0x00680000d210783b */ /* 0x000ea20000000200 */
[----:B------:R-:W-:Y:S01]  /*1cd30*/  MUFU.TANH R176, R176 ;  /* 0x000000b000b07308 */ /* 0x000fe20000002400 */
[----:B------:R-:W-:Y:S01]  /*1cd40*/  FMUL.FTZ R172, R172, UR6 ;  /* 0x00000006acac7c20 */ /* 0x000fe20008410000 */
[----:B------:R-:W-:-:S04]  /*1cd50*/  FMUL.FTZ R173, R173, UR6 ;  /* 0x00000006adad7c20 */ /* 0x000fc80008410000 */
[----:B-1----:R-:W-:Y:S02]  /*1cd60*/  HMMA.16816.F32 R96, R196, R180, R96 ;  /* 0x000000b4c460723c */ /* 0x002fe40000001860 */
[----:B------:R-:W-:Y:S06]  /*1cd70*/  MUFU.TANH R178, R178 ;  /* 0x000000b200b27308 */ /* 0x000fec0000002400 */
[C---:B------:R-:W-:Y:S02]  /*1cd80*/  HMMA.16816.F32 R164, R8.reuse, R14, R164 ;  /* 0x0000000e08a4723c */ /* 0x040fe400000018a4 */
[----:B------:R-:W-:Y:S06]  /*1cd90*/  MUFU.TANH R172, R172 ;  /* 0x000000ac00ac7308 */ /* 0x000fec0000002400 */
[----:B------:R-:W-:Y:S01]  /*1cda0*/  HMMA.16816.F32 R168, R8, R12, R168 ;  /* 0x0000000c08a8723c */ /* 0x000fe200000018a8 */
[----:B------:R-:W-:Y:S01]  /*1cdb0*/  LDSM.16.M88.4 R12, [R210+0x7000] ;  /* 0x00700000d20c783b */ /* 0x000fe20000000200 */
[----:B------:R-:W-:Y:S06]  /*1cdc0*/  MUFU.TANH R177, R177 ;  /* 0x000000b100b17308 */ /* 0x000fec0000002400 */
[----:B------:R-:W-:Y:S01]  /*1cdd0*/  HMMA.16816.F32 R180, R196, R182, R92 ;  /* 0x000000b6c4b4723c */ /* 0x000fe2000000185c */
[----:B------:R-:W1:Y:S01]  /*1cde0*/  LDSM.16.M88.4 R92, [R203+0x3800] ;  /* 0x00380000cb5c783b */ /* 0x000e620000000200 */
[----:B------:R-:W-:Y:S01]  /*1cdf0*/  MUFU.TANH R179, R179 ;  /* 0x000000b300b37308 */ /* 0x000fe20000002400 */
[----:B------:R-:W-:Y:S01]  /*1ce00*/  FMUL.FTZ R164, R164, UR6 ;  /* 0x00000006a4a47c20 */ /* 0x000fe20008410000 */
[----:B------:R-:W-:Y:S01]  /*1ce10*/  FMUL.FTZ R165, R165, UR6 ;  /* 0x00000006a5a57c20 */ /* 0x000fe20008410000 */
[----:B------:R-:W-:Y:S01]  /*1ce20*/  FMUL.FTZ R166, R166, UR6 ;  /* 0x00000006a6a67c20 */ /* 0x000fe20008410000 */
[----:B------:R-:W-:-:S02]  /*1ce30*/  FMUL.FTZ R207, R167, UR6 ;  /* 0x00000006a7cf7c20 */ /* 0x000fc40008410000 */
[----:B---3--:R-:W-:Y:S02]  /*1ce40*/  HMMA.16816.F32 R88, R196, R4, R88 ;  /* 0x00000004c458723c */ /* 0x008fe40000001858 */
[----:B------:R-:W-:Y:S01]  /*1ce50*/  MUFU.TANH R195, R166 ;  /* 0x000000a600c37308 */ /* 0x000fe20000002400 */
[----:B------:R-:W-:-:S05]  /*1ce60*/  FMUL.FTZ R170, R170, UR6 ;  /* 0x00000006aaaa7c20 */ /* 0x000fca0008410000 */
[----:B------:R-:W-:Y:S01]  /*1ce70*/  HMMA.16816.F32 R84, R196, R6, R84 ;  /* 0x00000006c454723c */ /* 0x000fe20000001854 */
[----:B------:R-:W3:Y:S01]  /*1ce80*/  LDSM.16.M88.4 R4, [R202+0x4000] ;  /* 0x00400000ca04783b */ /* 0x000ee20000000200 */
[----:B------:R-:W-:Y:S06]  /*1ce90*/  MUFU.TANH R173, R173 ;  /* 0x000000ad00ad7308 */ /* 0x000fec0000002400 */
[C---:B----4-:R-:W-:Y:S02]  /*1cea0*/  HMMA.16816.F32 R128, R24.reuse, R20, R128 ;  /* 0x000000141880723c */ /* 0x050fe40000001880 */
        /* <DEDUP_REMOVED lines=11> */
[C---:B--2---:R-:W-:Y:S06]  /*1cf60*/  HMMA.16816.F32 R80, R196.reuse, R16, R80 ;  /* 0x00000010c450723c */ /* 0x044fec0000001850 */
[----:B------:R2:W-:Y:S02]  /*1cf70*/  MUFU.TANH R171, R164 ;  /* 0x000000a400ab7308 */ /* 0x0005e40000002400 */
[----:B------:R-:W-:Y:S01]  /*1cf80*/  HMMA.16816.F32 R76, R196, R18, R76 ;  /* 0x00000012c44c723c */ /* 0x000fe2000000184c */
[----:B------:R-:W-:Y:S05]  /*1cf90*/  LDSM.16.M88.4 R16, [R203+0x4000] ;  /* 0x00400000cb10783b */ /* 0x000fea0000000200 */
[----:B------:R-:W-:Y:S02]  /*1cfa0*/  MUFU.TANH R190, R190 ;  /* 0x000000be00be7308 */ /* 0x000fe40000002400 */
[C---:B-1----:R-:W-:Y:S06]  /*1cfb0*/  HMMA.16816.F32 R128, R8.reuse, R92, R128 ;  /* 0x0000005c0880723c */ /* 0x042fec0000001880 */
[----:B------:R-:W-:Y:S01]  /*1cfc0*/  MUFU.TANH R174, R174 ;  /* 0x000000ae00ae7308 */ /* 0x000fe20000002400 */
[----:B--2---:R-:W1:Y:S01]  /*1cfd0*/  LDSM.16.M88.4 R164, [R202+0x9800] ;  /* 0x00980000caa4783b */ /* 0x004e620000000200 */
[----:B------:R-:W-:Y:S03]  /*1cfe0*/  HMMA.16816.F32 R124, R8, R94, R124 ;  /* 0x0000005e087c723c */ /* 0x000fe6000000187c */
[----:B------:R-:W2:Y:S03]  /*1cff0*/  LDSM.16.M88.4 R92, [R210+0x7800] ;  /* 0x00780000d25c783b */ /* 0x000ea60000000200 */
[----:B------:R-:W-:Y:S02]  /*1d000*/  MUFU.TANH R175, R175 ;  /* 0x000000af00af7308 */ /* 0x000fe40000002400 */
[C---:B---3--:R-:W-:Y:S03]  /*1d010*/  HMMA.16816.F32 R120, R24.reuse, R4, R120 ;  /* 0x000000041878723c */ /* 0x048fe60000001878 */
[----:B------:R-:W-:Y:S01]  /*1d020*/  FMUL.FTZ R129, R129, UR6 ;  /* 0x0000000681817c20 */ /* 0x000fe20008410000 */
[----:B------:R-:W-:Y:S01]  /*1d030*/  FMUL.FTZ R131, R131, UR6 ;  /* 0x0000000683837c20 */ /* 0x000fe20008410000 */
[----:B------:R-:W-:Y:S01]  /*1d040*/  FMUL.FTZ R128, R128, UR6 ;  /* 0x0000000680807c20 */ /* 0x000fe20008410000 */
[----:B------:R-:W-:Y:S01]  /*1d050*/  MUFU.TANH R168, R168 ;  /* 0x000000a800a87308 */ /* 0x000fe20000002400 */
[----:B------:R-:W-:Y:S01]  /*1d060*/  FMUL.FTZ R130, R130, UR6 ;  /* 0x0000000682827c20 */ /* 0x000fe20008410000 */
[----:B------:R-:W-:Y:S01]  /*1d070*/  HMMA.16816.F32 R116, R24, R6, R116 ;  /* 0x000000061874723c */ /* 0x000fe20000001874 */
[----:B------:R-:W3:Y:S02]  /*1d080*/  LDSM.16.M88.4 R4, [R203+0x9800] ;  /* 0x00980000cb04783b */ /* 0x000ee40000000200 */
        /* <DEDUP_REMOVED lines=30> */
[----:B------:R-:W-:Y:S01]  /*1d270*/  FMUL.FTZ R117, R117, UR6 ;  /* 0x0000000675757c20 */ /* 0x000fe20008410000 */
[----:B------:R-:W-:Y:S01]  /*1d280*/  FMUL.FTZ R119, R119, UR6 ;  /* 0x0000000677777c20 */ /* 0x000fe20008410000 */
[----:B------:R-:W-:Y:S01]  /*1d290*/  MUFU.TANH R229, R229 ;  /* 0x000000e500e57308 */ /* 0x000fe20000002400 */
[----:B---3--:R-:W-:Y:S01]  /*1d2a0*/  HMMA.16816.F32 R28, R8, R6, R28 ;  /* 0x00000006081c723c */ /* 0x008fe2000000181c */
[----:B------:R-:W-:-:S05]  /*1d2b0*/  IMAD.SHL.U32 R6, R236, 0x2, RZ ;  /* 0x00000002ec067824 */ /* 0x000fca00078e00ff */
[----:B------:R-:W-:Y:S01]  /*1d2c0*/  LOP3.LUT R6, R6, 0x6, RZ, 0xc0, !PT ;  /* 0x0000000606067812 */ /* 0x000fe200078ec0ff */
[----:B------:R-:W-:Y:S01]  /*1d2d0*/  MUFU.TANH R120, R120 ;  /* 0x0000007800787308 */ /* 0x000fe20000002400 */
[C---:B----4-:R-:W-:Y:S07]  /*1d2e0*/  HMMA.16816.F32 R108, R24.reuse, R14, R108 ;  /* 0x0000000e186c723c */ /* 0x050fee000000186c */
[----:B------:R-:W-:Y:S01]  /*1d2f0*/  MUFU.TANH R122, R122 ;  /* 0x0000007a007a7308 */ /* 0x000fe20000002400 */
[----:B------:R-:W-:Y:S01]  /*1d300*/  HMMA.16816.F32 R112, R24, R12, R112 ;  /* 0x0000000c1870723c */ /* 0x000fe20000001870 */
[----:B------:R-:W-:-:S02]  /*1d310*/  IMAD.U32 R13, RZ, RZ, UR4 ;  /* 0x00000004ff0d7e24 */ /* 0x000fc4000f8e00ff */
[----:B------:R-:W-:Y:S01]  /*1d320*/  FMUL.FTZ R7, R29, UR6 ;  /* 0x000000061d077c20 */ /* 0x000fe20008410000 */
[----:B------:R-:W-:Y:S01]  /*1d330*/  FMUL.FTZ R31, R31, UR6 ;  /* 0x000000061f1f7c20 */ /* 0x000fe20008410000 */
[----:B------:R-:W-:Y:S02]  /*1d340*/  IMAD R194, R13, 0x100, R6 ;  /* 0x000001000dc27824 */ /* 0x000fe400078e0206 */
[----:B------:R-:W-:Y:S01]  /*1d350*/  FMUL.FTZ R28, R28, UR6 ;  /* 0x000000061c1c7c20 */ /* 0x000fe20008410000 */
[----:B------:R-:W3:Y:S01]  /*1d360*/  LDSM.16.M88.4 R12, [R203+0x5000] ;  /* 0x00500000cb0c783b */ /* 0x000ee20000000200 */
[----:B-1----:R-:W-:Y:S01]  /*1d370*/  HMMA.16816.F32 R56, R196, R16, R56 ;  /* 0x00000010c438723c */ /* 0x002fe20000001838 */
[----:B------:R-:W1:Y:S01]  /*1d380*/  MUFU.TANH R7, R7 ;  /* 0x0000000700077308 */ /* 0x000e620000002400 */
[----:B------:R-:W-:Y:S02]  /*1d390*/  VIADD R204, R194, 0xfffffef9 ;  /* 0xfffffef9c2cc7836 */ /* 0x000fe40000000000 */
[----:B------:R-:W-:Y:S01]  /*1d3a0*/  FMUL.FTZ R30, R30, UR6 ;  /* 0x000000061e1e7c20 */ /* 0x000fe20008410000 */
[----:B------:R-:W-:-:S02]  /*1d3b0*/  VIADD R23, R194, 0xfffffe00 ;  /* 0xfffffe00c2177836 */ /* 0x000fc40000000000 */
[----:B------:R-:W-:Y:S01]  /*1d3c0*/  VIADD R22, R194, 0xfffffe01 ;  /* 0xfffffe01c2167836 */ /* 0x000fe20000000000 */
[CC--:B------:R-:W-:Y:S01]  /*1d3d0*/  ISETP.GE.AND P2, PT, R204.reuse, R209.reuse, PT ;  /* 0x000000d1cc00720c */ /* 0x0c0fe20003f46270 */
[C---:B------:R-:W-:Y:S01]  /*1d3e0*/  HMMA.16816.F32 R108, R8.reuse, R126, R108 ;  /* 0x0000007e086c723c */ /* 0x040fe2000000186c */
[----:B------:R-:W-:Y:S01]  /*1d3f0*/  ISETP.GE.AND P6, PT, R204, R208, PT ;  /* 0x000000d0cc00720c */ /* 0x000fe20003fc6270 */
[----:B------:R-:W-:Y:S01]  /*1d400*/  MUFU.TANH R121, R121 ;  /* 0x0000007900797308 */ /* 0x000fe20000002400 */
[----:B------:R-:W-:Y:S02]  /*1d410*/  I2FP.F32.S32 R204, R204 ;  /* 0x000000cc00cc7245 */ /* 0x000fe40000201400 */
[C---:B------:R-:W-:Y:S02]  /*1d420*/  ISETP.GE.AND P3, PT, R23.reuse, R209, PT ;  /* 0x000000d11700720c */ /* 0x040fe40003f66270 */
[-C--:B------:R-:W-:Y:S01]  /*1d430*/  ISETP.GE.AND P4, PT, R23, R208.reuse, PT ;  /* 0x000000d01700720c */ /* 0x080fe20003f86270 */
[----:B------:R-:W-:Y:S01]  /*1d440*/  HMMA.16816.F32 R112, R8, R124, R112 ;  /* 0x0000007c0870723c */ /* 0x000fe20000001870 */
[----:B------:R-:W-:Y:S01]  /*1d450*/  I2FP.F32.S32 R23, R23 ;  /* 0x0000001700177245 */ /* 0x000fe20000201400 */
[----:B-1----:R-:W-:Y:S01]  /*1d460*/  FFMA.FTZ R7, R204, UR5, R7 ;  /* 0x00000005cc077c23 */ /* 0x002fe20008010007 */
[C---:B------:R-:W-:Y:S01]  /*1d470*/  ISETP.GE.AND P5, PT, R22.reuse, R209, PT ;  /* 0x000000d11600720c */ /* 0x040fe20003fa6270 */
[----:B------:R-:W1:Y:S02]  /*1d480*/  MUFU.TANH R123, R123 ;  /* 0x0000007b007b7308 */ /* 0x000e640000002400 */
[----:B------:R-:W-:Y:S01]  /*1d490*/  FFMA.FTZ R192, R23, UR5, R192 ;  /* 0x0000000517c07c23 */ /* 0x000fe200080100c0 */
[----:B------:R-:W-:Y:S01]  /*1d4a0*/  FSEL R7, R7, -INF , !P2 ;  /* 0xff80000007077808 */ /* 0x000fe20005000000 */
[----:B------:R-:W-:Y:S01]  /*1d4b0*/  HMMA.16816.F32 R52, R196, R18, R52 ;  /* 0x00000012c434723c */ /* 0x000fe20000001834 */
[----:B------:R-:W4:Y:S01]  /*1d4c0*/  LDSM.16.M88.4 R16, [R202+0x5800] ;  /* 0x00580000ca10783b */ /* 0x000f220000000200 */
[----:B------:R-:W-:Y:S01]  /*1d4d0*/  ISETP.GE.AND P2, PT, R22, R208, PT ;  /* 0x000000d01600720c */ /* 0x000fe20003f46270 */
[----:B------:R-:W-:Y:S01]  /*1d4e0*/  FFMA.FTZ R184, R23, UR5, R184 ;  /* 0x0000000517b87c23 */ /* 0x000fe200080100b8 */
[----:B------:R-:W-:Y:S01]  /*1d4f0*/  FMUL.FTZ R108, R108, UR6 ;  /* 0x000000066c6c7c20 */ /* 0x000fe20008410000 */
[----:B------:R-:W-:Y:S01]  /*1d500*/  FMUL.FTZ R109, R109, UR6 ;  /* 0x000000066d6d7c20 */ /* 0x000fe20008410000 */
[----:B------:R-:W-:Y:S01]  /*1d510*/  FMUL.FTZ R110, R110, UR6 ;  /* 0x000000066e6e7c20 */ /* 0x000fe20008410000 */
[----:B------:R-:W-:Y:S01]  /*1d520*/  FSEL R206, R192, -INF , !P3 ;  /* 0xff800000c0ce7808 */ /* 0x000fe20005800000 */
[----:B--2---:R-:W-:Y:S01]  /*1d530*/  HMMA.16816.F32 R104, R24, R92, R104 ;  /* 0x0000005c1868723c */ /* 0x004fe20000001868 */
[----:B------:R-:W-:Y:S01]  /*1d540*/  I2FP.F32.S32 R92, R22 ;  /* 0x00000016005c7245 */ /* 0x000fe20000201400 */
[----:B------:R-:W-:-:S02]  /*1d550*/  VIADD R22, R194, 0xfffffe08 ;  /* 0xfffffe08c2167836 */ /* 0x000fc40000000000 */
[----:B------:R-:W-:Y:S01]  /*1d560*/  FMUL.FTZ R124, R112, UR6 ;  /* 0x00000006707c7c20 */ /* 0x000fe20008410000 */
[----:B------:R-:W-:Y:S01]  /*1d570*/  FMUL.FTZ R112, R113, UR6 ;  /* 0x0000000671707c20 */ /* 0x000fe20008410000 */
[----:B------:R-:W-:Y:S01]  /*1d580*/  FMUL.FTZ R113, R114, UR6 ;  /* 0x0000000672717c20 */ /* 0x000fe20008410000 */
[----:B------:R-:W-:Y:S01]  /*1d590*/  FMUL.FTZ R114, R115, UR6 ;  /* 0x0000000673727c20 */ /* 0x000fe20008410000 */
[----:B------:R-:W-:Y:S01]  /*1d5a0*/  FSEL R205, R184, -INF , !P4 ;  /* 0xff800000b8cd7808 */ /* 0x000fe20006000000 */
[----:B------:R-:W-:Y:S01]  /*1d5b0*/  HMMA.16816.F32 R100, R24, R94, R100 ;  /* 0x0000005e1864723c */ /* 0x000fe20000001864 */
[CC--:B------:R-:W-:Y:S01]  /*1d5c0*/  ISETP.GE.AND P3, PT, R22.reuse, R209.reuse, PT ;  /* 0x000000d11600720c */ /* 0x0c0fe20003f66270 */
[----:B------:R-:W-:Y:S01]  /*1d5d0*/  MUFU.TANH R125, R108 ;  /* 0x0000006c007d7308 */ /* 0x000fe20000002400 */
[----:B------:R-:W-:Y:S01]  /*1d5e0*/  ISETP.GE.AND P4, PT, R22, R208, PT ;  /* 0x000000d01600720c */ /* 0x000fe20003f86270 */
[----:B------:R-:W-:Y:S01]  /*1d5f0*/  FMUL.FTZ R127, R111, UR6 ;  /* 0x000000066f7f7c20 */ /* 0x000fe20008410000 */
[----:B------:R-:W-:Y:S01]  /*1d600*/  I2FP.F32.S32 R22, R22 ;  /* 0x0000001600167245 */ /* 0x000fe20000201400 */
[C---:B------:R-:W-:Y:S01]  /*1d610*/  FFMA.FTZ R193, R92.reuse, UR5, R193 ;  /* 0x000000055cc17c23 */ /* 0x040fe200080100c1 */
[----:B------:R-:W-:Y:S01]  /*1d620*/  FFMA.FTZ R185, R92, UR5, R185 ;  /* 0x000000055cb97c23 */ /* 0x000fe200080100b9 */
[----:B------:R-:W-:Y:S01]  /*1d630*/  VIADD R23, R194, 0xfffffe21 ;  /* 0xfffffe21c2177836 */ /* 0x000fe20000000000 */
[----:B------:R-:W2:Y:S01]  /*1d640*/  LDSM.16.M88.4 R92, [R210+0x8800] ;  /* 0x00880000d25c783b */ /* 0x000ea20000000200 */
[----:B------:R-:W-:Y:S01]  /*1d650*/  MUFU.TANH R115, R109 ;  /* 0x0000006d00737308 */ /* 0x000fe20000002400 */
[C---:B------:R-:W-:Y:S01]  /*1d660*/  FFMA.FTZ R188, R22.reuse, UR5, R188 ;  /* 0x0000000516bc7c23 */ /* 0x040fe200080100bc */
[C---:B---3--:R-:W-:Y:S01]  /*1d670*/  HMMA.16816.F32 R104, R8.reuse, R12, R104 ;  /* 0x0000000c0868723c */ /* 0x048fe20000001868 */
[----:B------:R-:W-:Y:S01]  /*1d680*/  FFMA.FTZ R187, R22, UR5, R187 ;  /* 0x0000000516bb7c23 */ /* 0x000fe200080100bb */
[C---:B------:R-:W-:Y:S01]  /*1d690*/  VIADD R12, R194.reuse, 0xfffffe09 ;  /* 0xfffffe09c20c7836 */ /* 0x040fe20000000000 */
[----:B------:R-:W-:Y:S01]  /*1d6a0*/  FSEL R214, R193, -INF , !P5 ;  /* 0xff800000c1d67808 */ /* 0x000fe20006800000 */
[----:B------:R-:W-:Y:S01]  /*1d6b0*/  VIADD R13, R194, 0xfffffe10 ;  /* 0xfffffe10c20d7836 */ /* 0x000fe20000000000 */
[----:B------:R-:W-:Y:S01]  /*1d6c0*/  FSEL R215, R185, -INF , !P2 ;  /* 0xff800000b9d77808 */ /* 0x000fe20005000000 */
[----:B------:R3:W-:Y:S01]  /*1d6d0*/  MUFU.TANH R126, R110 ;  /* 0x0000006e007e7308 */ /* 0x0007e20000002400 */
[----:B------:R-:W-:Y:S01]  /*1d6e0*/  FSEL R216, R188, -INF , !P3 ;  /* 0xff800000bcd87808 */ /* 0x000fe20005800000 */
[----:B------:R-:W-:Y:S01]  /*1d6f0*/  HMMA.16816.F32 R100, R8, R14, R100 ;  /* 0x0000000e0864723c */ /* 0x000fe20000001864 */
[----:B------:R-:W-:Y:S01]  /*1d700*/  FSEL R217, R187, -INF , !P4 ;  /* 0xff800000bbd97808 */ /* 0x000fe20006000000 */
[----:B------:R-:W-:Y:S01]  /*1d710*/  VIADD R22, R194, 0xfffffe19 ;  /* 0xfffffe19c2167836 */ /* 0x000fe20000000000 */
[----:B------:R-:W-:-:S02]  /*1d720*/  ISETP.GE.AND P5, PT, R12, R209, PT ;  /* 0x000000d10c00720c */ /* 0x000fc40003fa6270 */
[-C--:B------:R-:W-:Y:S01]  /*1d730*/  ISETP.GE.AND P2, PT, R12, R208.reuse, PT ;  /* 0x000000d00c00720c */ /* 0x080fe20003f46270 */
[----:B------:R-:W5:Y:S01]  /*1d740*/  MUFU.TANH R116, R116 ;  /* 0x0000007400747308 */ /* 0x000f620000002400 */
[C---:B------:R-:W-:Y:S01]  /*1d750*/  ISETP.GE.AND P3, PT, R13.reuse, R209, PT ;  /* 0x000000d10d00720c */ /* 0x040fe20003f66270 */
[C---:B----4-:R-:W-:Y:S01]  /*1d760*/  HMMA.16816.F32 R96, R24.reuse, R16, R96 ;  /* 0x000000101860723c */ /* 0x050fe20000001860 */
[----:B------:R-:W-:Y:S01]  /*1d770*/  ISETP.GE.AND P4, PT, R13, R208, PT ;  /* 0x000000d00d00720c */ /* 0x000fe20003f86270 */
[C---:B------:R-:W-:Y:S01]  /*1d780*/  VIADD R17, R194.reuse, 0xfffffe18 ;  /* 0xfffffe18c2117836 */ /* 0x040fe20000000000 */
[----:B------:R-:W-:Y:S01]  /*1d790*/  I2FP.F32.S32 R12, R12 ;  /* 0x0000000c000c7245 */ /* 0x000fe20000201400 */
[----:B------:R-:W-:Y:S01]  /*1d7a0*/  VIADD R16, R194, 0xfffffe11 ;  /* 0xfffffe11c2107836 */ /* 0x000fe20000000000 */
[----:B------:R-:W-:Y:S01]  /*1d7b0*/  I2FP.F32.S32 R13, R13 ;  /* 0x0000000d000d7245 */ /* 0x000fe20000201400 */
[----:B------:R-:W-:Y:S01]  /*1d7c0*/  FMUL.FTZ R104, R104, UR6 ;  /* 0x0000000668687c20 */ /* 0x000fe20008410000 */
[----:B---3--:R-:W3:Y:S01]  /*1d7d0*/  LDSM.16.M88.4 R108, [R203+0x5800] ;  /* 0x00580000cb6c783b */ /* 0x008ee20000000200 */
        /* <DEDUP_REMOVED lines=12> */
[C---:B------:R-:W-:Y:S01]  /*1d8a0*/  ISETP.GE.AND P3, PT, R17.reuse, R209, PT ;  /* 0x000000d11100720c */ /* 0x040fe20003f66270 */
[C---:B--2---:R-:W-:Y:S01]  /*1d8b0*/  HMMA.16816.F32 R48, R196.reuse, R92, R48 ;  /* 0x0000005cc430723c */ /* 0x044fe20000001830 */
[-C--:B------:R-:W-:Y:S01]  /*1d8c0*/  ISETP.GE.AND P4, PT, R17, R208.reuse, PT ;  /* 0x000000d01100720c */ /* 0x080fe20003f86270 */
[----:B------:R-:W-:Y:S01]  /*1d8d0*/  VIADD R92, R194, 0xfffffe31 ;  /* 0xfffffe31c25c7836 */ /* 0x000fe20000000000 */
[----:B------:R-:W-:Y:S01]  /*1d8e0*/  I2FP.F32.S32 R17, R17 ;  /* 0x0000001100117245 */ /* 0x000fe20000201400 */
[----:B------:R-:W-:Y:S01]  /*1d8f0*/  FMUL.FTZ R103, R103, UR6 ;  /* 0x0000000667677c20 */ /* 0x000fe20008410000 */
[----:B------:R-:W-:Y:S01]  /*1d900*/  FSEL R227, R186, -INF , !P2 ;  /* 0xff800000bae37808 */ /* 0x000fe20005000000 */
[----:B------:R-:W-:Y:S01]  /*1d910*/  FMUL.FTZ R105, R105, UR6 ;  /* 0x0000000669697c20 */ /* 0x000fe20008410000 */
[CC--:B------:R-:W-:Y:S01]  /*1d920*/  ISETP.GE.AND P5, PT, R16.reuse, R209.reuse, PT ;  /* 0x000000d11000720c */ /* 0x0c0fe20003fa6270 */
[C---:B------:R-:W-:Y:S01]  /*1d930*/  FFMA.FTZ R172, R17.reuse, UR5, R172 ;  /* 0x0000000511ac7c23 */ /* 0x040fe200080100ac */
[----:B------:R-:W-:Y:S01]  /*1d940*/  ISETP.GE.AND P2, PT, R16, R208, PT ;  /* 0x000000d01000720c */ /* 0x000fe20003f46270 */
[----:B------:R-:W-:Y:S01]  /*1d950*/  FFMA.FTZ R190, R17, UR5, R190 ;  /* 0x0000000511be7c23 */ /* 0x000fe200080100be */
[----:B------:R-:W-:Y:S01]  /*1d960*/  I2FP.F32.S32 R16, R16 ;  /* 0x0000001000107245 */ /* 0x000fe20000201400 */
[----:B------:R-:W-:Y:S01]  /*1d970*/  VIADD R17, R194, 0xfffffe20 ;  /* 0xfffffe20c2117836 */ /* 0x000fe20000000000 */
[----:B------:R-:W-:Y:S01]  /*1d980*/  FSEL R228, R172, -INF , !P3 ;  /* 0xff800000ace47808 */ /* 0x000fe20005800000 */
[C---:B------:R-:W-:Y:S01]  /*1d990*/  HMMA.16816.F32 R44, R196.reuse, R94, R44 ;  /* 0x0000005ec42c723c */ /* 0x040fe2000000182c */
[----:B------:R-:W-:Y:S01]  /*1d9a0*/  FSEL R221, R190, -INF , !P4 ;  /* 0xff800000bedd7808 */ /* 0x000fe20006000000 */
[C---:B------:R-:W-:Y:S01]  /*1d9b0*/  FFMA.FTZ R177, R16.reuse, UR5, R177 ;  /* 0x0000000510b17c23 */ /* 0x040fe200080100b1 */
[----:B------:R-:W-:Y:S01]  /*1d9c0*/  FFMA.FTZ R179, R16, UR5, R179 ;  /* 0x0000000510b37c23 */ /* 0x000fe200080100b3 */
[C---:B------:R-:W-:Y:S01]  /*1d9d0*/  ISETP.GE.AND P3, PT, R17.reuse, R209, PT ;  /* 0x000000d11100720c */ /* 0x040fe20003f66270 */
[----:B------:R-:W-:Y:S01]  /*1d9e0*/  MUFU.TANH R172, R100 ;  /* 0x0000006400ac7308 */ /* 0x000fe20000002400 */
[----:B------:R-:W-:Y:S01]  /*1d9f0*/  ISETP.GE.AND P4, PT, R17, R208, PT ;  /* 0x000000d01100720c */ /* 0x000fe20003f86270 */
[----:B------:R-:W-:Y:S01]  /*1da00*/  FMUL.FTZ R106, R106, UR6 ;  /* 0x000000066a6a7c20 */ /* 0x000fe20008410000 */
[----:B------:R-:W-:Y:S01]  /*1da10*/  I2FP.F32.S32 R16, R22 ;  /* 0x0000001600107245 */ /* 0x000fe20000201400 */
[----:B------:R-:W-:Y:S01]  /*1da20*/  FMUL.FTZ R107, R107, UR6 ;  /* 0x000000066b6b7c20 */ /* 0x000fe20008410000 */
[----:B------:R-:W-:Y:S01]  /*1da30*/  I2FP.F32.S32 R17, R17 ;  /* 0x0000001100117245 */ /* 0x000fe20000201400 */
[----:B------:R-:W-:Y:S01]  /*1da40*/  HMMA.16816.F32 R32, R196, R20, R32 ;  /* 0x00000014c420723c */ /* 0x000fe20000001820 */
[----:B------:R-:W-:Y:S01]  /*1da50*/  FSEL R218, R177, -INF , !P5 ;  /* 0xff800000b1da7808 */ /* 0x000fe20006800000 */
[C---:B------:R-:W-:Y:S01]  /*1da60*/  FFMA.FTZ R173, R16.reuse, UR5, R173 ;  /* 0x0000000510ad7c23 */ /* 0x040fe200080100ad */
[----:B------:R-:W-:Y:S01]  /*1da70*/  FSEL R223, R179, -INF , !P2 ;  /* 0xff800000b3df7808 */ /* 0x000fe20005000000 */
[----:B------:R-:W-:Y:S01]  /*1da80*/  FFMA.FTZ R174, R16, UR5, R174 ;  /* 0x0000000510ae7c23 */ /* 0x000fe200080100ae */
[CC--:B------:R-:W-:Y:S01]  /*1da90*/  ISETP.GE.AND P5, PT, R22.reuse, R209.reuse, PT ;  /* 0x000000d11600720c */ /* 0x0c0fe20003fa6270 */
[C---:B------:R-:W-:Y:S01]  /*1daa0*/  FFMA.FTZ R175, R17.reuse, UR5, R175 ;  /* 0x0000000511af7c23 */ /* 0x040fe200080100af */
[----:B------:R-:W-:Y:S01]  /*1dab0*/  ISETP.GE.AND P2, PT, R22, R208, PT ;  /* 0x000000d01600720c */ /* 0x000fe20003f46270 */
[----:B---3--:R-:W-:Y:S01]  /*1dac0*/  HMMA.16816.F32 R96, R8, R108, R96 ;  /* 0x0000006c0860723c */ /* 0x008fe20000001860 */
[----:B------:R-:W-:Y:S01]  /*1dad0*/  FFMA.FTZ R22, R17, UR5, R170 ;  /* 0x0000000511167c23 */ /* 0x000fe200080100aa */
[----:B------:R-:W-:Y:S01]  /*1dae0*/  FSEL R230, R173, -INF , !P5 ;  /* 0xff800000ade67808 */ /* 0x000fe20006800000 */
[----:B------:R-:W2:Y:S01]  /*1daf0*/  LDSM.16.M88.4 R16, [R203+0x6000] ;  /* 0x00600000cb10783b */ /* 0x000ea20000000200 */
[----:B------:R-:W-:Y:S01]  /*1db00*/  FSEL R219, R174, -INF , !P2 ;  /* 0xff800000aedb7808 */ /* 0x000fe20005000000 */
[----:B------:R-:W-:Y:S01]  /*1db10*/  MUFU.TANH R173, R101 ;  /* 0x0000006500ad7308 */ /* 0x000fe20000002400 */
[----:B------:R-:W-:-:S02]  /*1db20*/  ISETP.GE.AND P5, PT, R23, R209, PT ;  /* 0x000000d11700720c */ /* 0x000fc40003fa6270 */
[-C--:B------:R-:W-:Y:S01]  /*1db30*/  ISETP.GE.AND P2, PT, R23, R208.reuse, PT ;  /* 0x000000d01700720c */ /* 0x080fe20003f46270 */
[C---:B----4-:R-:W-:Y:S01]  /*1db40*/  HMMA.16816.F32 R88, R24.reuse, R12, R88 ;  /* 0x0000000c1858723c */ /* 0x050fe20000001858 */
[----:B------:R-:W-:Y:S01]  /*1db50*/  I2FP.F32.S32 R23, R23 ;  /* 0x0000001700177245 */ /* 0x000fe20000201400 */
[C---:B------:R-:W-:Y:S01]  /*1db60*/  VIADD R13, R194.reuse, 0xfffffe29 ;  /* 0xfffffe29c20d7836 */ /* 0x040fe20000000000 */
[----:B------:R-:W-:Y:S01]  /*1db70*/  FSEL R226, R175, -INF , !P3 ;  /* 0xff800000afe27808 */ /* 0x000fe20005800000 */
[----:B------:R-:W-:Y:S01]  /*1db80*/  VIADD R12, R194, 0xfffffe28 ;  /* 0xfffffe28c20c7836 */ /* 0x000fe20000000000 */
[----:B------:R-:W-:Y:S01]  /*1db90*/  FSEL R22, R22, -INF , !P4 ;  /* 0xff80000016167808 */ /* 0x000fe20006000000 */
[C---:B------:R-:W-:Y:S01]  /*1dba0*/  FFMA.FTZ R222, R23.reuse, UR5, R168 ;  /* 0x0000000517de7c23 */ /* 0x040fe200080100a8 */
[----:B------:R-:W-:Y:S01]  /*1dbb0*/  FFMA.FTZ R23, R23, UR5, R169 ;  /* 0x0000000517177c23 */ /* 0x000fe200080100a9 */
[----:B------:R-:W-:Y:S01]  /*1dbc0*/  HMMA.16816.F32 R84, R24, R14, R84 ;  /* 0x0000000e1854723c */ /* 0x000fe20000001854 */
[-C--:B------:R-:W-:Y:S01]  /*1dbd0*/  ISETP.GE.AND P3, PT, R12, R209.reuse, PT ;  /* 0x000000d10c00720c */ /* 0x080fe20003f66270 */
[----:B------:R-:W-:Y:S01]  /*1dbe0*/  FMUL.FTZ R96, R96, UR6 ;  /* 0x0000000660607c20 */ /* 0x000fe20008410000 */
[----:B------:R-:W-:Y:S01]  /*1dbf0*/  FSEL R222, R222, -INF , !P5 ;  /* 0xff800000dede7808 */ /* 0x000fe20006800000 */
[----:B------:R-:W-:Y:S01]  /*1dc00*/  FMUL.FTZ R99, R99, UR6 ;  /* 0x0000000663637c20 */ /* 0x000fe20008410000 */
[----:B------:R-:W-:Y:S01]  /*1dc10*/  FSEL R23, R23, -INF , !P2 ;  /* 0xff80000017177808 */ /* 0x000fe20005000000 */
[----:B------:R3:W-:Y:S01]  /*1dc20*/  MUFU.TANH R170, R96 ;  /* 0x0000006000aa7308 */ /* 0x0007e20000002400 */
[----:B------:R-:W-:Y:S01]  /*1dc30*/  ISETP.GE.AND P5, PT, R13, R209, PT ;  /* 0x000000d10d00720c */ /* 0x000fe20003fa6270 */
[----:B------:R-:W-:Y:S01]  /*1dc40*/  FMUL.FTZ R97, R97, UR6 ;  /* 0x0000000661617c20 */ /* 0x000fe20008410000 */
[-C--:B------:R-:W-:Y:S01]  /*1dc50*/  ISETP.GE.AND P2, PT, R13, R208.reuse, PT ;  /* 0x000000d00d00720c */ /* 0x080fe20003f46270 */
[----:B------:R-:W-:Y:S01]  /*1dc60*/  FMUL.FTZ R98, R98, UR6 ;  /* 0x0000000662627c20 */ /* 0x000fe20008410000 */
[----:B------:R-:W-:Y:S01]  /*1dc70*/  ISETP.GE.AND P4, PT, R12, R208, PT ;  /* 0x000000d00c00720c */ /* 0x000fe20003f86270 */
[----:B------:R-:W-:Y:S01]  /*1dc80*/  HMMA.16816.F32 R180, R8, R110, R180 ;  /* 0x0000006e08b4723c */ /* 0x000fe200000018b4 */
[----:B------:R-:W-:Y:S01]  /*1dc90*/  I2FP.F32.S32 R12, R12 ;  /* 0x0000000c000c7245 */ /* 0x000fe20000201400 */
[----:B------:R-:W-:Y:S04]  /*1dca0*/  MUFU.TANH R169, R99 ;  /* 0x0000006300a97308 */ /* 0x000fe80000002400 */
[C---:B------:R-:W-:Y:S01]  /*1dcb0*/  FFMA.FTZ R224, R12.reuse, UR5, R171 ;  /* 0x000000050ce07c23 */ /* 0x040fe200080100ab */
[----:B------:R-:W-:Y:S01]  /*1dcc0*/  FFMA.FTZ R29, R12, UR5, R195 ;  /* 0x000000050c1d7c23 */ /* 0x000fe200080100c3 */
[----:B------:R-:W-:Y:S01]  /*1dcd0*/  VIADD R12, R194, 0xfffffe30 ;  /* 0xfffffe30c20c7836 */ /* 0x000fe20000000000 */
[----:B------:R-:W-:Y:S01]  /*1dce0*/  HMMA.16816.F32 R32, R24, R164, R32 ;  /* 0x000000a41820723c */ /* 0x000fe20000001820 */
[----:B------:R4:W-:Y:S01]  /*1dcf0*/  MUFU.TANH R171, R97 ;  /* 0x0000006100ab7308 */ /* 0x0009e20000002400 */
[----:B---3--:R-:W-:-:S02]  /*1dd00*/  I2FP.F32.S32 R96, R13 ;  /* 0x0000000d00607245 */ /* 0x008fc40000201400 */
[----:B------:R-:W-:Y:S02]  /*1dd10*/  I2FP.F32.S32 R13, R12 ;  /* 0x0000000c000d7245 */ /* 0x000fe40000201400 */
[----:B------:R-:W-:Y:S01]  /*1dd20*/  FSEL R224, R224, -INF , !P3 ;  /* 0xff800000e0e07808 */ /* 0x000fe20005800000 */
[C---:B------:R-:W-:Y:S01]  /*1dd30*/  FFMA.FTZ R191, R96.reuse, UR5, R191 ;  /* 0x0000000560bf7c23 */ /* 0x040fe200080100bf */
[----:B------:R-:W-:Y:S01]  /*1dd40*/  FFMA.FTZ R96, R96, UR5, R207 ;  /* 0x0000000560607c23 */ /* 0x000fe200080100cf */
[----:B------:R3:W-:Y:S01]  /*1dd50*/  MUFU.TANH R175, R98 ;  /* 0x0000006200af7308 */ /* 0x0007e20000002400 */
[----:B------:R-:W-:Y:S01]  /*1dd60*/  FSEL R29, R29, -INF , !P4 ;  /* 0xff8000001d1d7808 */ /* 0x000fe20006000000 */
[----:B--2---:R-:W-:Y:S01]  /*1dd70*/  HMMA.16816.F32 R88, R8, R16, R88 ;  /* 0x000000100858723c */ /* 0x004fe20000001858 */
[----:B------:R-:W-:Y:S01]  /*1dd80*/  FSEL R220, R191, -INF , !P5 ;  /* 0xff800000bfdc7808 */ /* 0x000fe20006800000 */
[----:B------:R-:W-:Y:S01]  /*1dd90*/  FMUL.FTZ R178, R180, UR6 ;  /* 0x00000006b4b27c20 */ /* 0x000fe20008410000 */
[----:B------:R-:W-:-:S02]  /*1dda0*/  FSEL R96, R96, -INF , !P2 ;  /* 0xff80000060607808 */ /* 0x000fc40005000000 */
[CC--:B------:R-:W-:Y:S01]  /*1ddb0*/  ISETP.GE.AND P5, PT, R92.reuse, R209.reuse, PT ;  /* 0x000000d15c00720c */ /* 0x0c0fe20003fa6270 */
[----:B------:R-:W-:Y:S01]  /*1ddc0*/  MUFU.TANH R174, R102 ;  /* 0x0000006600ae7308 */ /* 0x000fe20000002400 */
[----:B------:R-:W-:Y:S01]  /*1ddd0*/  ISETP.GE.AND P2, PT, R92, R208, PT ;  /* 0x000000d05c00720c */ /* 0x000fe20003f46270 */
[----:B----4-:R-:W-:Y:S01]  /*1dde0*/  FFMA.FTZ R97, R13, UR5, R128 ;  /* 0x000000050d617c23 */ /* 0x010fe20008010080 */
[----:B------:R-:W-:Y:S01]  /*1ddf0*/  I2FP.F32.S32 R92, R92 ;  /* 0x0000005c005c7245 */ /* 0x000fe20000201400 */
[C---:B------:R-:W-:Y:S01]  /*1de00*/  HMMA.16816.F32 R84, R8.reuse, R18, R84 ;  /* 0x000000120854723c */ /* 0x040fe20000001854 */
[CC--:B------:R-:W-:Y:S01]  /*1de10*/  ISETP.GE.AND P3, PT, R12.reuse, R209.reuse, PT ;  /* 0x000000d10c00720c */ /* 0x0c0fe20003f66270 */
[----:B------:R-:W-:Y:S01]  /*1de20*/  FMUL.FTZ R128, R181, UR6 ;  /* 0x00000006b5807c20 */ /* 0x000fe20008410000 */
[-C--:B------:R-:W-:Y:S01]  /*1de30*/  ISETP.GE.AND P4, PT, R12, R208.reuse, PT ;  /* 0x000000d00c00720c */ /* 0x080fe20003f86270 */
[C---:B------:R-:W-:Y:S01]  /*1de40*/  FFMA.FTZ R100, R92.reuse, UR5, R129 ;  /* 0x000000055c647c23 */ /* 0x040fe20008010081 */
[----:B------:R-:W-:Y:S01]  /*1de50*/  FFMA.FTZ R99, R92, UR5, R131 ;  /* 0x000000055c637c23 */ /* 0x000fe20008010083 */
[----:B---3--:R-:W-:Y:S01]  /*1de60*/  FFMA.FTZ R98, R13, UR5, R130 ;  /* 0x000000050d627c23 */ /* 0x008fe20008010082 */
[----:B------:R-:W2:Y:S01]  /*1de70*/  LDSM.16.M88.4 R92, [R202+0x6800] ;  /* 0x00680000ca5c783b */ /* 0x000ea20000000200 */
[C---:B------:R-:W-:Y:S01]  /*1de80*/  VIADD R12, R194.reuse, 0xfffffe38 ;  /* 0xfffffe38c20c7836 */ /* 0x040fe20000000000 */
[----:B------:R-:W-:Y:S01]  /*1de90*/  FSEL R97, R97, -INF , !P3 ;  /* 0xff80000061617808 */ /* 0x000fe20005800000 */
[----:B------:R-:W-:Y:S01]  /*1dea0*/  VIADD R13, R194, 0xfffffe39 ;  /* 0xfffffe39c20d7836 */ /* 0x000fe20000000000 */
[----:B------:R-:W-:Y:S01]  /*1deb0*/  FSEL R98, R98, -INF , !P4 ;  /* 0xff80000062627808 */ /* 0x000fe20006000000 */
[----:B------:R3:W-:Y:S01]  /*1dec0*/  MUFU.TANH R168, R103 ;  /* 0x0000006700a87308 */ /* 0x0007e20000002400 */
[----:B------:R-:W-:Y:S01]  /*1ded0*/  FSEL R100, R100, -INF , !P5 ;  /* 0xff80000064647808 */ /* 0x000fe20006800000 */
[----:B------:R-:W-:Y:S01]  /*1dee0*/  FMUL.FTZ R131, R88, UR6 ;  /* 0x0000000658837c20 */ /* 0x000fe20008410000 */
[----:B------:R-:W-:Y:S01]  /*1def0*/  FSEL R99, R99, -INF , !P2 ;  /* 0xff80000063637808 */ /* 0x000fe20005000000 */
[----:B------:R-:W-:Y:S01]  /*1df00*/  FMUL.FTZ R179, R90, UR6 ;  /* 0x000000065ab37c20 */ /* 0x000fe20008410000 */
[-C--:B------:R-:W-:Y:S01]  /*1df10*/  ISETP.GE.AND P3, PT, R12, R209.reuse, PT ;  /* 0x000000d10c00720c */ /* 0x080fe20003f66270 */
[----:B------:R-:W-:Y:S01]  /*1df20*/  FMUL.FTZ R130, R182, UR6 ;  /* 0x00000006b6827c20 */ /* 0x000fe20008410000 */
[-C--:B------:R-:W-:Y:S01]  /*1df30*/  ISETP.GE.AND P4, PT, R12, R208.reuse, PT ;  /* 0x000000d00c00720c */ /* 0x080fe20003f86270 */
[----:B------:R4:W-:Y:S01]  /*1df40*/  MUFU.TANH R166, R104 ;  /* 0x0000006800a67308 */ /* 0x0009e20000002400 */
[C---:B------:R-:W-:Y:S01]  /*1df50*/  ISETP.GE.AND P5, PT, R13.reuse, R209, PT ;  /* 0x000000d10d00720c */ /* 0x040fe20003fa6270 */
[----:B------:R-:W-:Y:S01]  /*1df60*/  FMUL.FTZ R86, R86, UR6 ;  /* 0x0000000656567c20 */ /* 0x000fe20008410000 */
[----:B------:R-:W-:Y:S01]  /*1df70*/  ISETP.GE.AND P2, PT, R13, R208, PT ;  /* 0x000000d00d00720c */ /* 0x000fe20003f46270 */
[----:B------:R-:W-:Y:S01]  /*1df80*/  FMUL.FTZ R129, R183, UR6 ;  /* 0x00000006b7817c20 */ /* 0x000fe20008410000 */
[----:B------:R-:W-:Y:S01]  /*1df90*/  I2FP.F32.S32 R12, R12 ;  /* 0x0000000c000c7245 */ /* 0x000fe20000201400 */
[----:B------:R-:W-:Y:S01]  /*1dfa0*/  HMMA.16816.F32 R32, R8, R4, R32 ;  /* 0x000000040820723c */ /* 0x000fe20000001820 */
[----:B------:R-:W-:Y:S01]  /*1dfb0*/  I2FP.F32.S32 R13, R13 ;  /* 0x0000000d000d7245 */ /* 0x000fe20000201400 */
[----:B------:R-:W5:Y:S01]  /*1dfc0*/  MUFU.TANH R118, R118 ;  /* 0x0000007600767308 */ /* 0x000f620000002400 */
[----:B---3--:R-:W-:-:S02]  /*1dfd0*/  VIADD R103, R194, 0xfffffe40 ;  /* 0xfffffe40c2677836 */ /* 0x008fc40000000000 */
[C---:B------:R-:W-:Y:S01]  /*1dfe0*/  FFMA.FTZ R101, R12.reuse, UR5, R211 ;  /* 0x000000050c657c23 */ /* 0x040fe200080100d3 */
[----:B------:R-:W-:Y:S01]  /*1dff0*/  FFMA.FTZ R213, R12, UR5, R213 ;  /* 0x000000050cd57c23 */ /* 0x000fe200080100d5 */
[C---:B------:R-:W-:Y:S01]  /*1e000*/  FFMA.FTZ R102, R13.reuse, UR5, R212 ;  /* 0x000000050d667c23 */ /* 0x040fe200080100d4 */
[----:B------:R-:W-:Y:S02]  /*1e010*/  FFMA.FTZ R229, R13, UR5, R229 ;  /* 0x000000050de57c23 */ /* 0x000fe400080100e5 */
[----:B------:R-:W3:Y:S01]  /*1e020*/  LDSM.16.M88.4 R12, [R203+0x6800] ;  /* 0x00680000cb0c783b */ /* 0x000ee20000000200 */
[----:B------:R-:W-:Y:S01]  /*1e030*/  FSEL R101, R101, -INF , !P3 ;  /* 0xff80000065657808 */ /* 0x000fe20005800000 */
[----:B----4-:R-:W-:Y:S01]  /*1e040*/  VIADD R104, R194, 0xfffffe41 ;  /* 0xfffffe41c2687836 */ /* 0x010fe20000000000 */
[----:B------:R-:W-:Y:S01]  /*1e050*/  FSEL R88, R213, -INF , !P4 ;  /* 0xff800000d5587808 */ /* 0x000fe20006000000 */
[----:B------:R4:W-:Y:S01]  /*1e060*/  MUFU.TANH R167, R105 ;  /* 0x0000006900a77308 */ /* 0x0009e20000002400 */
[----:B------:R-:W-:-:S02]  /*1e070*/  ISETP.GE.AND P3, PT, R103, R209, PT ;  /* 0x000000d16700720c */ /* 0x000fc40003f66270 */
[----:B------:R-:W-:Y:S02]  /*1e080*/  ISETP.GE.AND P4, PT, R103, R208, PT ;  /* 0x000000d06700720c */ /* 0x000fe40003f86270 */
[----:B------:R-:W-:Y:S01]  /*1e090*/  I2FP.F32.S32 R103, R103 ;  /* 0x0000006700677245 */ /* 0x000fe20000201400 */
[----:B------:R-:W-:Y:S01]  /*1e0a0*/  FMUL.FTZ R32, R32, UR6 ;  /* 0x0000000620207c20 */ /* 0x000fe20008410000 */
[----:B------:R-:W-:Y:S01]  /*1e0b0*/  FSEL R102, R102, -INF , !P5 ;  /* 0xff80000066667808 */ /* 0x000fe20006800000 */
[----:B--2---:R-:W-:Y:S01]  /*1e0c0*/  HMMA.16816.F32 R80, R24, R92, R80 ;  /* 0x0000005c1850723c */ /* 0x004fe20000001850 */
[----:B------:R-:W-:Y:S01]  /*1e0d0*/  ISETP.GE.AND P5, PT, R104, R209, PT ;  /* 0x000000d16800720c */ /* 0x000fe20003fa6270 */
[C---:B------:R-:W-:Y:S01]  /*1e0e0*/  FFMA.FTZ R16, R103.reuse, UR5, R120 ;  /* 0x0000000567107c23 */ /* 0x040fe20008010078 */
[----:B------:R-:W-:Y:S01]  /*1e0f0*/  FFMA.FTZ R122, R103, UR5, R122 ;  /* 0x00000005677a7c23 */ /* 0x000fe2000801007a */
[----:B------:R-:W2:Y:S01]  /*1e100*/  MUFU.TANH R117, R117 ;  /* 0x0000007500757308 */ /* 0x000ea20000002400 */
[----:B------:R-:W-:-:S02]  /*1e110*/  VIADD R103, R194, 0xfffffe48 ;  /* 0xfffffe48c2677836 */ /* 0x000fc40000000000 */
[----:B------:R-:W-:Y:S01]  /*1e120*/  FMUL.FTZ R35, R35, UR6 ;  /* 0x0000000623237c20 */ /* 0x000fe20008410000 */
[----:B------:R-:W-:Y:S01]  /*1e130*/  FSEL R90, R16, -INF , !P3 ;  /* 0xff800000105a7808 */ /* 0x000fe20005800000 */
[----:B------:R-:W-:Y:S01]  /*1e140*/  HMMA.16816.F32 R76, R24, R94, R76 ;  /* 0x0000005e184c723c */ /* 0x000fe2000000184c */
[----:B----4-:R-:W-:Y:S01]  /*1e150*/  FMUL.FTZ R105, R89, UR6 ;  /* 0x0000000659697c20 */ /* 0x010fe20008410000 */
[----:B------:R-:W-:Y:S01]  /*1e160*/  FSEL R89, R229, -INF , !P2 ;  /* 0xff800000e5597808 */ /* 0x000fe20005000000 */
[----:B------:R-:W4:Y:S01]  /*1e170*/  LDSM.16.M88.4 R16, [R202+0x7000] ;  /* 0x00700000ca10783b */ /* 0x000f220000000200 */
[----:B------:R-:W-:Y:S01]  /*1e180*/  ISETP.GE.AND P2, PT, R104, R208, PT ;  /* 0x000000d06800720c */ /* 0x000fe20003f46270 */
[----:B------:R-:W2:Y:S01]  /*1e190*/  MUFU.TANH R119, R119 ;  /* 0x0000007700777308 */ /* 0x000ea20000002400 */
[----:B------:R-:W-:Y:S01]  /*1e1a0*/  I2FP.F32.S32 R104, R104 ;  /* 0x0000006800687245 */ /* 0x000fe20000201400 */
[----:B------:R-:W-:Y:S01]  /*1e1b0*/  VIADD R95, R194, 0xfffffe49 ;  /* 0xfffffe49c25f7836 */ /* 0x000fe20000000000 */
[----:B------:R-:W-:-:S03]  /*1e1c0*/  ISETP.GE.AND P3, PT, R103, R209, PT ;  /* 0x000000d16700720c */ /* 0x000fc60003f66270 */
[----:B-1----:R-:W-:Y:S02]  /*1e1d0*/  FFMA.FTZ R92, R104, UR5, R123 ;  /* 0x00000005685c7c23 */ /* 0x002fe4000801007b */
[----:B------:R1:W-:Y:S03]  /*1e1e0*/  MUFU.TANH R176, R106 ;  /* 0x0000006a00b07308 */ /* 0x0003e60000002400 */
[----:B------:R-:W-:Y:S02]  /*1e1f0*/  FSEL R92, R92, -INF , !P2 ;  /* 0xff8000005c5c7808 */ /* 0x000fe40005000000 */
[----:B------:R-:W-:Y:S01]  /*1e200*/  ISETP.GE.AND P2, PT, R95, R208, PT ;  /* 0x000000d05f00720c */ /* 0x000fe20003f46270 */
[----:B---3--:R-:W-:Y:S02]  /*1e210*/  HMMA.16816.F32 R80, R8, R12, R80 ;  /* 0x0000000c0850723c */ /* 0x008fe40000001850 */
[----:B------:R3:W-:Y:S01]  /*1e220*/  MUFU.TANH R120, R105 ;  /* 0x0000006900787308 */ /* 0x0007e20000002400 */
[----:B------:R-:W-:-:S05]  /*1e230*/  VIADD R13, R194, 0xfffffe51 ;  /* 0xfffffe51c20d7836 */ /* 0x000fca0000000000 */
[----:B------:R-:W-:Y:S02]  /*1e240*/  HMMA.16816.F32 R76, R8, R14, R76 ;  /* 0x0000000e084c723c */ /* 0x000fe4000000184c */
[----:B------:R2:W-:Y:S01]  /*1e250*/  MUFU.TANH R177, R107 ;  /* 0x0000006b00b17308 */ /* 0x0005e20000002400 */
[----:B-1----:R-:W-:Y:S01]  /*1e260*/  FMUL.FTZ R106, R91, UR6 ;  /* 0x000000065b6a7c20 */ /* 0x002fe20008410000 */
[----:B------:R-:W-:Y:S01]  /*1e270*/  FSEL R91, R122, -INF , !P4 ;  /* 0xff8000007a5b7808 */ /* 0x000fe20006000000 */
[----:B------:R-:W-:Y:S01]  /*1e280*/  FMUL.FTZ R122, R85, UR6 ;  /* 0x00000006557a7c20 */ /* 0x000fe20008410000 */
[-C--:B------:R-:W-:Y:S01]  /*1e290*/  ISETP.GE.AND P4, PT, R103, R208.reuse, PT ;  /* 0x000000d06700720c */ /* 0x080fe20003f86270 */
[----:B------:R-:W-:Y:S01]  /*1e2a0*/  VIADD R85, R194, 0xfffffe50 ;  /* 0xfffffe50c2557836 */ /* 0x000fe20000000000 */
[----:B------:R-:W-:Y:S02]  /*1e2b0*/  I2FP.F32.S32 R103, R103 ;  /* 0x0000006700677245 */ /* 0x000fe40000201400 */
[----:B------:R1:W-:Y:S01]  /*1e2c0*/  MUFU.TANH R180, R86 ;  /* 0x0000005600b47308 */ /* 0x0003e20000002400 */
[----:B---3--:R-:W-:Y:S01]  /*1e2d0*/  FFMA.FTZ R105, R104, UR5, R121 ;  /* 0x0000000568697c23 */ /* 0x008fe20008010079 */
[----:B------:R-:W-:Y:S01]  /*1e2e0*/  I2FP.F32.S32 R12, R85 ;  /* 0x00000055000c7245 */ /* 0x000fe20000201400 */
[----:B-----5:R-:W-:Y:S01]  /*1e2f0*/  FFMA.FTZ R94, R103, UR5, R116 ;  /* 0x00000005675e7c23 */ /* 0x020fe20008010074 */
[----:B------:R-:W-:Y:S01]  /*1e300*/  FMUL.FTZ R181, R80, UR6 ;  /* 0x0000000650b57c20 */ /* 0x000fe20008410000 */
[----:B------:R-:W-:Y:S01]  /*1e310*/  FMUL.FTZ R182, R81, UR6 ;  /* 0x0000000651b67c20 */ /* 0x000fe20008410000 */
[----:B------:R-:W-:Y:S01]  /*1e320*/  FSEL R93, R105, -INF , !P5 ;  /* 0xff800000695d7808 */ /* 0x000fe20006800000 */
[----:B------:R-:W-:Y:S01]  /*1e330*/  FMUL.FTZ R105, R84, UR6 ;  /* 0x0000000654697c20 */ /* 0x000fe20008410000 */
[----:B------:R-:W-:Y:S01]  /*1e340*/  ISETP.GE.AND P5, PT, R95, R209, PT ;  /* 0x000000d15f00720c */ /* 0x000fe20003fa6270 */
[----:B--2---:R-:W-:Y:S01]  /*1e350*/  FMUL.FTZ R107, R87, UR6 ;  /* 0x00000006576b7c20 */ /* 0x004fe20008410000 */
[----:B------:R-:W-:Y:S01]  /*1e360*/  I2FP.F32.S32 R84, R95 ;  /* 0x0000005f00547245 */ /* 0x000fe20000201400 */
        /* <DEDUP_REMOVED lines=8> */
[C---:B----4-:R-:W-:Y:S01]  /*1e3f0*/  HMMA.16816.F32 R72, R24.reuse, R16, R72 ;  /* 0x000000101848723c */ /* 0x050fe20000001848 */
[----:B-1----:R-:W1:Y:S01]  /*1e400*/  LDSM.16.M88.4 R84, [R203+0x7000] ;  /* 0x00700000cb54783b */ /* 0x002e620000000200 */
[----:B------:R-:W-:Y:S01]  /*1e410*/  MUFU.TANH R112, R112 ;  /* 0x0000007000707308 */ /* 0x000fe20000002400 */
[----:B------:R-:W-:Y:S01]  /*1e420*/  FSEL R103, R103, -INF , !P5 ;  /* 0xff80000067677808 */ /* 0x000fe20006800000 */
[----:B------:R-:W-:Y:S01]  /*1e430*/  VIADD R17, R194, 0xfffffe58 ;  /* 0xfffffe58c2117836 */ /* 0x000fe20000000000 */
[----:B------:R-:W-:Y:S01]  /*1e440*/  FSEL R104, R104, -INF , !P2 ;  /* 0xff80000068687808 */ /* 0x000fe20005000000 */
[C---:B------:R-:W-:Y:S01]  /*1e450*/  VIADD R16, R194.reuse, 0xfffffe59 ;  /* 0xfffffe59c2107836 */ /* 0x040fe20000000000 */
[----:B------:R-:W-:Y:S01]  /*1e460*/  ISETP.GE.AND P5, PT, R13, R209, PT ;  /* 0x000000d10d00720c */ /* 0x000fe20003fa6270 */
[----:B------:R-:W-:Y:S01]  /*1e470*/  FMUL.FTZ R108, R83, UR6 ;  /* 0x00000006536c7c20 */ /* 0x000fe20008410000 */
[----:B------:R-:W-:Y:S01]  /*1e480*/  ISETP.GE.AND P2, PT, R13, R208, PT ;  /* 0x000000d00d00720c */ /* 0x000fe20003f46270 */
[----:B------:R-:W2:Y:S01]  /*1e490*/  MUFU.TANH R113, R113 ;  /* 0x0000007100717308 */ /* 0x000ea20000002400 */
[----:B------:R-:W-:Y:S01]  /*1e4a0*/  I2FP.F32.S32 R13, R13 ;  /* 0x0000000d000d7245 */ /* 0x000fe20000201400 */
[----:B------:R-:W-:Y:S01]  /*1e4b0*/  HMMA.16816.F32 R68, R24, R18, R68 ;  /* 0x000000121844723c */ /* 0x000fe20000001844 */
[----:B------:R-:W-:-:S02]  /*1e4c0*/  VIADD R18, R194, 0xfffffe60 ;  /* 0xfffffe60c2127836 */ /* 0x000fc40000000000 */
[----:B------:R-:W-:Y:S01]  /*1e4d0*/  FMUL.FTZ R183, R82, UR6 ;  /* 0x0000000652b77c20 */ /* 0x000fe20008410000 */
[----:B------:R-:W-:Y:S01]  /*1e4e0*/  FMUL.FTZ R77, R77, UR6 ;  /* 0x000000064d4d7c20 */ /* 0x000fe20008410000 */
[----:B------:R-:W-:Y:S01]  /*1e4f0*/  FMUL.FTZ R78, R78, UR6 ;  /* 0x000000064e4e7c20 */ /* 0x000fe20008410000 */
[----:B------:R-:W3:Y:S08]  /*1e500*/  MUFU.TANH R114, R114 ;  /* 0x0000007200727308 */ /* 0x000ef00000002400 */
[----:B------:R4:W-:Y:S01]  /*1e510*/  MUFU.TANH R121, R106 ;  /* 0x0000006a00797308 */ /* 0x0009e20000002400 */
[----:B--2---:R-:W-:Y:S01]  /*1e520*/  FFMA.FTZ R80, R12, UR5, R113 ;  /* 0x000000050c507c23 */ /* 0x004fe20008010071 */
[----:B------:R-:W-:-:S04]  /*1e530*/  VIADD R113, R194, 0xfffffe68 ;  /* 0xfffffe68c2717836 */ /* 0x000fc80000000000 */
[----:B------:R-:W-:Y:S02]  /*1e540*/  FSEL R80, R80, -INF , !P4 ;  /* 0xff80000050507808 */ /* 0x000fe40006000000 */
[----:B------:R2:W-:Y:S01]  /*1e550*/  MUFU.TANH R123, R105 ;  /* 0x00000069007b7308 */ /* 0x0005e20000002400 */
[----:B---3--:R-:W-:Y:S01]  /*1e560*/  FFMA.FTZ R81, R13, UR5, R114 ;  /* 0x000000050d517c23 */ /* 0x008fe20008010072 */
[----:B------:R-:W-:-:S04]  /*1e570*/  ISETP.GE.AND P4, PT, R17, R208, PT ;  /* 0x000000d01100720c */ /* 0x000fc80003f86270 */
        /* <DEDUP_REMOVED lines=10> */
[----:B------:R-:W-:Y:S01]  /*1e620*/  I2FP.F32.S32 R16, R16 ;  /* 0x0000001000107245 */ /* 0x000fe20000201400 */
[----:B------:R-:W2:Y:S01]  /*1e630*/  LDSM.16.M88.4 R12, [R202+0x7800] ;  /* 0x00780000ca0c783b */ /* 0x000ea20000000200 */
[----:B------:R3:W-:Y:S02]  /*1e640*/  MUFU.TANH R124, R107 ;  /* 0x0000006b007c7308 */ /* 0x0007e40000002400 */
[----:B------:R-:W-:Y:S02]  /*1e650*/  FSEL R105, R105, -INF , !P3 ;  /* 0xff80000069697808 */ /* 0x000fe40005800000 */
[----:B------:R-:W-:Y:S01]  /*1e660*/  ISETP.GE.AND P3, PT, R17, R209, PT ;  /* 0x000000d11100720c */ /* 0x000fe20003f66270 */
[----:B-1----:R-:W-:Y:S01]  /*1e670*/  FFMA.FTZ R127, R16, UR5, R127 ;  /* 0x00000005107f7c23 */ /* 0x002fe2000801007f */
[----:B------:R-:W-:Y:S01]  /*1e680*/  I2FP.F32.S32 R17, R17 ;  /* 0x0000001100117245 */ /* 0x000fe20000201400 */
        /* <DEDUP_REMOVED lines=8> */
[----:B------:R-:W-:Y:S01]  /*1e710*/  I2FP.F32.S32 R17, R18 ;  /* 0x0000001200117245 */ /* 0x000fe20000201400 */
        /* <DEDUP_REMOVED lines=10> */
[----:B------:R-:W-:Y:S01]  /*1e7c0*/  I2FP.F32.S32 R76, R76 ;  /* 0x0000004c004c7245 */ /* 0x000fe20000201400 */
        /* <DEDUP_REMOVED lines=23> */
[----:B------:R-:W-:Y:S01]  /*1e940*/  I2FP.F32.S32 R113, R113 ;  /* 0x0000007100717245 */ /* 0x000fe20000201400 */
[----:B------:R4:W-:Y:S01]  /*1e950*/  MUFU.TANH R166, R72 ;  /* 0x0000004800a67308 */ /* 0x0009e20000002400 */
[----:B------:R-:W-:-:S02]  /*1e960*/  ISETP.GE.AND P2, PT, R12, R208, PT ;  /* 0x000000d00c00720c */ /* 0x000fc40003f46270 */
[----:B------:R-:W-:Y:S01]  /*1e970*/  I2FP.F32.S32 R12, R12 ;  /* 0x0000000c000c7245 */ /* 0x000fe20000201400 */
        /* <DEDUP_REMOVED lines=9> */
[----:B------:R-:W-:Y:S01]  /*1ea10*/  I2FP.F32.S32 R13, R13 ;  /* 0x0000000d000d7245 */ /* 0x000fe20000201400 */
[----:B----4-:R-:W-:Y:S01]  /*1ea20*/  VIADD R72, R194, 0xfffffe71 ;  /* 0xfffffe71c2487836 */ /* 0x010fe20000000000 */
[----:B------:R-:W-:-:S03]  /*1ea30*/  FSEL R87, R87, -INF , !P2 ;  /* 0xff80000057577808 */ /* 0x000fc60005000000 */
[C---:B------:R-:W-:Y:S01]  /*1ea40*/  FFMA.FTZ R113, R13.reuse, UR5, R170 ;  /* 0x000000050d717c23 */ /* 0x040fe200080100aa */
[----:B------:R-:W-:Y:S01]  /*1ea50*/  FFMA.FTZ R114, R13, UR5, R175 ;  /* 0x000000050d727c23 */ /* 0x000fe200080100af */
[----:B------:R-:W-:Y:S02]  /*1ea60*/  VIADD R13, R194, 0xfffffe78 ;  /* 0xfffffe78c20d7836 */ /* 0x000fe40000000000 */
[----:B-----5:R-:W-:Y:S01]  /*1ea70*/  FFMA.FTZ R112, R12, UR5, R173 ;  /* 0x000000050c707c23 */ /* 0x020fe200080100ad */
[----:B------:R-:W-:Y:S01]  /*1ea80*/  MUFU.TANH R170, R74 ;  /* 0x0000004a00aa7308 */ /* 0x000fe20000002400 */
[----:B------:R-:W-:Y:S02]  /*1ea90*/  I2FP.F32.S32 R12, R72 ;  /* 0x00000048000c7245 */ /* 0x000fe40000201400 */
        /* <DEDUP_REMOVED lines=13> */
[----:B------:R-:W-:-:S02]  /*1eb70*/  I2FP.F32.S32 R13, R13 ;  /* 0x0000000d000d7245 */ /* 0x000fc40000201400 */
[----:B------:R-:W-:Y:S02]  /*1eb80*/  FSEL R116, R116, -INF , !P5 ;  /* 0xff80000074747808 */ /* 0x000fe40006800000 */
[----:B------:R-:W-:Y:S01]  /*1eb90*/  FSEL R77, R169, -INF , !P2 ;  /* 0xff800000a94d7808 */ /* 0x000fe20005000000 */
[C---:B-1----:R-:W-:Y:S01]  /*1eba0*/  FFMA.FTZ R178, R13.reuse, UR5, R178 ;  /* 0x000000050db27c23 */ /* 0x042fe200080100b2 */
[----:B--2---:R-:W-:Y:S01]  /*1ebb0*/  FFMA.FTZ R115, R13, UR5, R130 ;  /* 0x000000050d737c23 */ /* 0x004fe20008010082 */
[----:B------:R-:W1:Y:S01]  /*1ebc0*/  MUFU.TANH R129, R129 ;  /* 0x0000008100817308 */ /* 0x000e620000002400 */
[----:B----4-:R-:W2:Y:S01]  /*1ebd0*/  LDSM.16.M88.4 R72, [R202+0x8000] ;  /* 0x00800000ca48783b */ /* 0x010ea20000000200 */
[----:B------:R-:W-:Y:S01]  /*1ebe0*/  VIADD R13, R194, 0xfffffe80 ;  /* 0xfffffe80c20d7836 */ /* 0x000fe20000000000 */
[C---:B------:R-:W-:Y:S01]  /*1ebf0*/  ISETP.GE.AND P5, PT, R12.reuse, R209, PT ;  /* 0x000000d10c00720c */ /* 0x040fe20003fa6270 */
[----:B------:R-:W-:Y:S01]  /*1ec00*/  HMMA.16816.F32 R60, R8, R78, R60 ;  /* 0x0000004e083c723c */ /* 0x000fe2000000183c */
[----:B------:R-:W-:Y:S01]  /*1ec10*/  ISETP.GE.AND P2, PT, R12, R208, PT ;  /* 0x000000d00c00720c */ /* 0x000fe20003f46270 */
[----:B------:R-:W-:Y:S01]  /*1ec20*/  VIADD R79, R194, 0xfffffe88 ;  /* 0xfffffe88c24f7836 */ /* 0x000fe20000000000 */
[----:B------:R-:W-:Y:S01]  /*1ec30*/  I2FP.F32.S32 R12, R12 ;  /* 0x0000000c000c7245 */ /* 0x000fe20000201400 */
[----:B------:R-:W4:Y:S01]  /*1ec40*/  MUFU.TANH R131, R131 ;  /* 0x0000008300837308 */ /* 0x000f220000002400 */
[----:B------:R-:W-:Y:S01]  /*1ec50*/  I2FP.F32.S32 R14, R13 ;  /* 0x0000000d000e7245 */ /* 0x000fe20000201400 */
[----:B------:R-:W-:Y:S01]  /*1ec60*/  FMUL.FTZ R64, R64, UR6 ;  /* 0x0000000640407c20 */ /* 0x000fe20008410000 */
[----:B------:R-:W-:Y:S01]  /*1ec70*/  FSEL R76, R178, -INF , !P3 ;  /* 0xff800000b24c7808 */ /* 0x000fe20005800000 */
[----:B---3--:R-:W-:Y:S01]  /*1ec80*/  FFMA.FTZ R117, R12, UR5, R128 ;  /* 0x000000050c757c23 */ /* 0x008fe20008010080 */
        /* <DEDUP_REMOVED lines=15> */
[----:B------:R-:W-:Y:S01]  /*1ed80*/  I2FP.F32.S32 R128, R128 ;  /* 0x0000008000807245 */ /* 0x000fe20000201400 */
        /* <DEDUP_REMOVED lines=10> */
[C---:B------:R-:W-:Y:S01]  /*1ee30*/  VIADD R121, R194.reuse, 0xfffffe89 ;  /* 0xfffffe89c2797836 */ /* 0x040fe20000000000 */
[----:B------:R4:W-:Y:S01]  /*1ee40*/  MUFU.TANH R169, R71 ;  /* 0x0000004700a97308 */ /* 0x0009e20000002400 */
[C---:B--2---:R-:W-:Y:S01]  /*1ee50*/  HMMA.16816.F32 R56, R24.reuse, R72, R56 ;  /* 0x000000481838723c */ /* 0x044fe20000001838 */
[-C--:B------:R-:W-:Y:S01]  /*1ee60*/  ISETP.GE.AND P4, PT, R79, R208.reuse, PT ;  /* 0x000000d04f00720c */ /* 0x080fe20003f86270 */
[----:B------:R-:W-:Y:S01]  /*1ee70*/  VIADD R61, R194, 0xfffffe91 ;  /* 0xfffffe91c23d7836 */ /* 0x000fe20000000000 */
[----:B------:R-:W-:Y:S01]  /*1ee80*/  I2FP.F32.S32 R79, R79 ;  /* 0x0000004f004f7245 */ /* 0x000fe20000201400 */
[----:B------:R-:W-:Y:S01]  /*1ee90*/  FMUL.FTZ R62, R62, UR6 ;  /* 0x000000063e3e7c20 */ /* 0x000fe20008410000 */
[----:B------:R-:W-:Y:S01]  /*1eea0*/  FSEL R120, R120, -INF , !P5 ;  /* 0xff80000078787808 */ /* 0x000fe20006800000 */
[----:B------:R-:W-:Y:S01]  /*1eeb0*/  FMUL.FTZ R176, R63, UR6 ;  /* 0x000000063fb07c20 */ /* 0x000fe20008410000 */
[----:B------:R-:W2:Y:S01]  /*1eec0*/  MUFU.TANH R181, R181 ;  /* 0x000000b500b57308 */ /* 0x000ea20000002400 */
[C---:B------:R-:W-:Y:S01]  /*1eed0*/  FFMA.FTZ R123, R79.reuse, UR5, R123 ;  /* 0x000000054f7b7c23 */ /* 0x040fe2000801007b */
[----:B------:R-:W-:Y:S01]  /*1eee0*/  FSEL R73, R128, -INF , !P2 ;  /* 0xff80000080497808 */ /* 0x000fe20005000000 */
[----:B------:R-:W-:Y:S01]  /*1eef0*/  FFMA.FTZ R180, R79, UR5, R180 ;  /* 0x000000054fb47c23 */ /* 0x000fe200080100b4 */
[C---:B------:R-:W-:Y:S01]  /*1ef00*/  ISETP.GE.AND P5, PT, R121.reuse, R209, PT ;  /* 0x000000d17900720c */ /* 0x040fe20003fa6270 */
[C---:B------:R-:W-:Y:S01]  /*1ef10*/  VIADD R79, R194.reuse, 0xfffffe90 ;  /* 0xfffffe90c24f7836 */ /* 0x040fe20000000000 */
[-C--:B------:R-:W-:Y:S01]  /*1ef20*/  ISETP.GE.AND P2, PT, R121, R208.reuse, PT ;  /* 0x000000d07900720c */ /* 0x080fe20003f46270 */
[----:B------:R-:W-:Y:S01]  /*1ef30*/  HMMA.16816.F32 R52, R24, R74, R52 ;  /* 0x0000004a1834723c */ /* 0x000fe20000001834 */
[----:B------:R-:W5:Y:S01]  /*1ef40*/  MUFU.TANH R183, R183 ;  /* 0x000000b700b77308 */ /* 0x000f620000002400 */
[----:B----4-:R-:W4:Y:S01]  /*1ef50*/  LDSM.16.M88.4 R68, [R202+0x8800] ;  /* 0x00880000ca44783b */ /* 0x010f220000000200 */
[----:B------:R-:W-:Y:S01]  /*1ef60*/  I2FP.F32.S32 R121, R121 ;  /* 0x0000007900797245 */ /* 0x000fe20000201400 */
[----:B------:R-:W-:Y:S01]  /*1ef70*/  VIADD R129, R194, 0xfffffea0 ;  /* 0xfffffea0c2817836 */ /* 0x000fe20000000000 */
[----:B------:R-:W-:Y:S01]  /*1ef80*/  FSEL R72, R123, -INF , !P3 ;  /* 0xff8000007b487808 */ /* 0x000fe20005800000 */
[----:B------:R-:W-:Y:S01]  /*1ef90*/  FMUL.FTZ R66, R66, UR6 ;  /* 0x0000000642427c20 */ /* 0x000fe20008410000 */
[----:B------:R-:W-:Y:S01]  /*1efa0*/  FSEL R74, R180, -INF , !P4 ;  /* 0xff800000b44a7808 */ /* 0x000fe20006000000 */
[----:B-1----:R-:W-:Y:S01]  /*1efb0*/  FFMA.FTZ R75, R121, UR5, R122 ;  /* 0x00000005794b7c23 */ /* 0x002fe2000801007a */
[C---:B------:R-:W-:Y:S01]  /*1efc0*/  ISETP.GE.AND P3, PT, R79.reuse, R209, PT ;  /* 0x000000d14f00720c */ /* 0x040fe20003f66270 */
[----:B------:R1:W-:Y:S01]  /*1efd0*/  MUFU.TANH R177, R62 ;  /* 0x0000003e00b17308 */ /* 0x0003e20000002400 */
[----:B------:R-:W-:Y:S01]  /*1efe0*/  I2FP.F32.S32 R60, R79 ;  /* 0x0000004f003c7245 */ /* 0x000fe20000201400 */
        /* <DEDUP_REMOVED lines=11> */
[----:B------:R-:W-:Y:S01]  /*1f0a0*/  I2FP.F32.S32 R12, R61 ;  /* 0x0000003d000c7245 */ /* 0x000fe20000201400 */
[C---:B------:R-:W-:Y:S01]  /*1f0b0*/  VIADD R13, R194.reuse, 0xfffffe98 ;  /* 0xfffffe98c20d7836 */ /* 0x040fe20000000000 */
[----:B------:R-:W-:Y:S01]  /*1f0c0*/  FSEL R121, R121, -INF , !P3 ;  /* 0xff80000079797808 */ /* 0x000fe20005800000 */
[----:B------:R-:W-:Y:S01]  /*1f0d0*/  VIADD R19, R194, 0xfffffea1 ;  /* 0xfffffea1c2137836 */ /* 0x000fe20000000000 */
[----:B-1----:R-:W1:Y:S01]  /*1f0e0*/  LDSM.16.M88.4 R60, [R203+0x8800] ;  /* 0x00880000cb3c783b */ /* 0x002e620000000200 */
[----:B------:R-:W-:Y:S01]  /*1f0f0*/  HMMA.16816.F32 R52, R8, R14, R52 ;  /* 0x0000000e0834723c */ /* 0x000fe20000001834 */
[----:B------:R-:W-:Y:S01]  /*1f100*/  ISETP.GE.AND P3, PT, R13, R209, PT ;  /* 0x000000d10d00720c */ /* 0x000fe20003f66270 */
[----:B------:R-:W3:Y:S01]  /*1f110*/  MUFU.TANH R126, R126 ;  /* 0x0000007e007e7308 */ /* 0x000ee20000002400 */
[----:B------:R-:W-:Y:S01]  /*1f120*/  I2FP.F32.S32 R18, R19 ;  /* 0x0000001300127245 */ /* 0x000fe20000201400 */
        /* <DEDUP_REMOVED lines=13> */
[----:B------:R-:W-:Y:S01]  /*1f200*/  I2FP.F32.S32 R13, R13 ;  /* 0x0000000d000d7245 */ /* 0x000fe20000201400 */
        /* <DEDUP_REMOVED lines=9> */
[----:B------:R-:W-:Y:S01]  /*1f2a0*/  I2FP.F32.S32 R125, R125 ;  /* 0x0000007d007d7245 */ /* 0x000fe20000201400 */
        /* <DEDUP_REMOVED lines=9> */
[----:B------:R-:W-:Y:S01]  /*1f340*/  I2FP.F32.S32 R129, R129 ;  /* 0x0000008100817245 */ /* 0x000fe20000201400 */
[----:B-1----:R-:W-:Y:S01]  /*1f350*/  HMMA.16816.F32 R48, R8, R60, R48 ;  /* 0x0000003c0830723c */ /* 0x002fe20000001830 */
[----:B------:R-:W-:Y:S01]  /*1f360*/  FSEL R126, R126, -INF , !P5 ;  /* 0xff8000007e7e7808 */ /* 0x000fe20006800000 */
[C---:B------:R-:W-:Y:S01]  /*1f370*/  VIADD R60, R194.reuse, 0xfffffea9 ;  /* 0xfffffea9c23c7836 */ /* 0x040fe20000000000 */
        /* <DEDUP_REMOVED lines=15> */
[-C--:B------:R-:W-:Y:S01]  /*1f470*/  ISETP.GE.AND P3, PT, R166, R209.reuse, PT ;  /* 0x000000d1a600720c */ /* 0x080fe20003f66270 */
[----:B------:R-:W-:Y:S01]  /*1f480*/  FMUL.FTZ R56, R56, UR6 ;  /* 0x0000000638387c20 */ /* 0x000fe20008410000 */
[-C--:B------:R-:W-:Y:S01]  /*1f490*/  ISETP.GE.AND P4, PT, R166, R208.reuse, PT ;  /* 0x000000d0a600720c */ /* 0x080fe20003f86270 */
[----:B------:R-:W-:Y:S01]  /*1f4a0*/  FMUL.FTZ R52, R52, UR6 ;  /* 0x0000000634347c20 */ /* 0x000fe20008410000 */
[-C--:B------:R-:W-:Y:S01]  /*1f4b0*/  ISETP.GE.AND P5, PT, R60, R209.reuse, PT ;  /* 0x000000d13c00720c */ /* 0x080fe20003fa6270 */
[----:B------:R-:W-:Y:S01]  /*1f4c0*/  FMUL.FTZ R54, R54, UR6 ;  /* 0x0000000636367c20 */ /* 0x000fe20008410000 */
[----:B------:R-:W-:Y:S01]  /*1f4d0*/  ISETP.GE.AND P2, PT, R60, R208, PT ;  /* 0x000000d03c00720c */ /* 0x000fe20003f46270 */
[----:B------:R-:W-:Y:S01]  /*1f4e0*/  MUFU.TANH R67, R67 ;  /* 0x0000004300437308 */ /* 0x000fe20000002400 */
[----:B------:R-:W-:Y:S01]  /*1f4f0*/  I2FP.F32.S32 R166, R166 ;  /* 0x000000a600a67245 */ /* 0x000fe20000201400 */
[----:B------:R-:W-:Y:S01]  /*1f500*/  FMUL.FTZ R53, R53, UR6 ;  /* 0x0000000635357c20 */ /* 0x000fe20008410000 */
[----:B------:R-:W-:Y:S01]  /*1f510*/  I2FP.F32.S32 R60, R60 ;  /* 0x0000003c003c7245 */ /* 0x000fe20000201400 */
        /* <DEDUP_REMOVED lines=11> */
[----:B------:R-:W2:Y:S01]  /*1f5d0*/  LDSM.16.M88.4 R16, [R203+0x9000] ;  /* 0x00900000cb10783b */ /* 0x000ea20000000200 */
[----:B------:R-:W-:Y:S01]  /*1f5e0*/  FSEL R129, R129, -INF , !P4 ;  /* 0xff80000081817808 */ /* 0x000fe20006000000 */
[----:B------:R-:W-:Y:S01]  /*1f5f0*/  MUFU.TANH R176, R176 ;  /* 0x000000b000b07308 */ /* 0x000fe20000002400 */
[C---:B------:R-:W-:Y:S01]  /*1f600*/  ISETP.GE.AND P3, PT, R55.reuse, R209, PT ;  /* 0x000000d13700720c */ /* 0x040fe20003f66270 */
[----:B------:R-:W-:Y:S01]  /*1f610*/  FMUL.FTZ R20, R44, UR6 ;  /* 0x000000062c147c20 */ /* 0x000fe20008410000 */
[-C--:B------:R-:W-:Y:S01]  /*1f620*/  ISETP.GE.AND P4, PT, R55, R208.reuse, PT ;  /* 0x000000d03700720c */ /* 0x080fe20003f86270 */
[----:B------:R-:W-:Y:S01]  /*1f630*/  VIADD R44, R194, 0xfffffec0 ;  /* 0xfffffec0c22c7836 */ /* 0x000fe20000000000 */
[----:B------:R-:W-:Y:S01]  /*1f640*/  I2FP.F32.S32 R55, R55 ;  /* 0x0000003700377245 */ /* 0x000fe20000201400 */
[----:B------:R-:W-:Y:S01]  /*1f650*/  FMUL.FTZ R49, R49, UR6 ;  /* 0x0000000631317c20 */ /* 0x000fe20008410000 */
[----:B------:R-:W-:Y:S01]  /*1f660*/  FSEL R166, R166, -INF , !P2 ;  /* 0xff800000a6a67808 */ /* 0x000fe20005000000 */
[----:B------:R-:W3:Y:S01]  /*1f670*/  MUFU.TANH R175, R175 ;  /* 0x000000af00af7308 */ /* 0x000ee20000002400 */
[-C--:B------:R-:W-:Y:S01]  /*1f680*/  ISETP.GE.AND P5, PT, R48, R209.reuse, PT ;  /* 0x000000d13000720c */ /* 0x080fe20003fa6270 */
        /* <DEDUP_REMOVED lines=8> */
[----:B------:R-:W-:Y:S01]  /*1f710*/  FSEL R168, R66, -INF , !P4 ;  /* 0xff80000042a87808 */ /* 0x000fe20006000000 */
[C---:B------:R-:W-:Y:S01]  /*1f720*/  VIADD R24, R194.reuse, 0xfffffec8 ;  /* 0xfffffec8c2187836 */ /* 0x040fe20000000000 */
[----:B------:R-:W-:Y:S01]  /*1f730*/  ISETP.GE.AND P3, PT, R51, R209, PT ;  /* 0x000000d13300720c */ /* 0x000fe20003f66270 */
[----:B------:R-:W-:Y:S01]  /*1f740*/  FMUL.FTZ R14, R47, UR6 ;  /* 0x000000062f0e7c20 */ /* 0x000fe20008410000 */
[----:B------:R-:W-:Y:S01]  /*1f750*/  I2FP.F32.S32 R60, R51 ;  /* 0x00000033003c7245 */ /* 0x000fe20000201400 */
[----:B------:R-:W-:Y:S01]  /*1f760*/  FMUL.FTZ R45, R45, UR6 ;  /* 0x000000062d2d7c20 */ /* 0x000fe20008410000 */
[----:B------:R-:W-:Y:S01]  /*1f770*/  ISETP.GE.AND P4, PT, R51, R208, PT ;  /* 0x000000d03300720c */ /* 0x000fe20003f86270 */
[----:B------:R-:W-:Y:S01]  /*1f780*/  VIADD R51, R194, 0xfffffeb9 ;  /* 0xfffffeb9c2337836 */ /* 0x000fe20000000000 */
[----:B------:R-:W-:Y:S01]  /*1f790*/  I2FP.F32.S32 R48, R48 ;  /* 0x0000003000307245 */ /* 0x000fe20000201400 */
[----:B------:R-:W4:Y:S01]  /*1f7a0*/  MUFU.TANH R58, R58 ;  /* 0x0000003a003a7308 */ /* 0x000f220000002400 */
[C---:B---3--:R-:W-:Y:S01]  /*1f7b0*/  FFMA.FTZ R171, R60.reuse, UR5, R175 ;  /* 0x000000053cab7c23 */ /* 0x048fe200080100af */
[----:B------:R-:W-:Y:S01]  /*1f7c0*/  FFMA.FTZ R172, R60, UR5, R177 ;  /* 0x000000053cac7c23 */ /* 0x000fe200080100b1 */
[----:B------:R-:W-:Y:S01]  /*1f7d0*/  I2FP.F32.S32 R21, R51 ;  /* 0x0000003300157245 */ /* 0x000fe20000201400 */
[C---:B------:R-:W-:Y:S01]  /*1f7e0*/  FFMA.FTZ R65, R48.reuse, UR5, R65 ;  /* 0x0000000530417c23 */ /* 0x040fe20008010041 */
[----:B------:R-:W-:Y:S01]  /*1f7f0*/  FFMA.FTZ R67, R48, UR5, R67 ;  /* 0x0000000530437c23 */ /* 0x000fe20008010043 */
[----:B------:R-:W-:Y:S01]  /*1f800*/  FSEL R171, R171, -INF , !P3 ;  /* 0xff800000abab7808 */ /* 0x000fe20005800000 */
[----:B------:R-:W-:Y:S01]  /*1f810*/  FMUL.FTZ R46, R46, UR6 ;  /* 0x000000062e2e7c20 */ /* 0x000fe20008410000 */
[----:B------:R-:W3:Y:S01]  /*1f820*/  MUFU.TANH R56, R56 ;  /* 0x0000003800387308 */ /* 0x000ee20000002400 */
[----:B------:R-:W-:Y:S01]  /*1f830*/  FSEL R170, R65, -INF , !P5 ;  /* 0xff80000041aa7808 */ /* 0x000fe20006800000 */
[----:B------:R-:W-:Y:S01]  /*1f840*/  FFMA.FTZ R174, R21, UR5, R174 ;  /* 0x0000000515ae7c23 */ /* 0x000fe200080100ae */
[----:B------:R-:W-:Y:S01]  /*1f850*/  FSEL R169, R67, -INF , !P2 ;  /* 0xff80000043a97808 */ /* 0x000fe20005000000 */
[----:B------:R-:W-:Y:S01]  /*1f860*/  FFMA.FTZ R173, R21, UR5, R176 ;  /* 0x0000000515ad7c23 */ /* 0x000fe200080100b0 */
[C---:B------:R-:W-:Y:S01]  /*1f870*/  ISETP.GE.AND P5, PT, R51.reuse, R209, PT ;  /* 0x000000d13300720c */ /* 0x040fe20003fa6270 */
[----:B------:R-:W-:Y:S01]  /*1f880*/  VIADD R21, R194, 0xfffffec1 ;  /* 0xfffffec1c2157836 */ /* 0x000fe20000000000 */
[----:B------:R-:W-:Y:S01]  /*1f890*/  ISETP.GE.AND P2, PT, R51, R208, PT ;  /* 0x000000d03300720c */ /* 0x000fe20003f46270 */
[----:B------:R-:W5:Y:S01]  /*1f8a0*/  MUFU.TANH R52, R52 ;  /* 0x0000003400347308 */ /* 0x000f620000002400 */
[----:B--2---:R-:W-:Y:S01]  /*1f8b0*/  HMMA.16816.F32 R40, R8, R16, R40 ;  /* 0x000000100828723c */ /* 0x004fe20000001828 */
[----:B------:R-:W-:Y:S01]  /*1f8c0*/  FSEL R174, R174, -INF , !P5 ;  /* 0xff800000aeae7808 */ /* 0x000fe20006800000 */
[----:B------:R-:W-:-:S04]  /*1f8d0*/  DEPBAR.LE SB0, 0x0 ;  /* 0x000080000000791a */ /* 0x000fc80000000000 */
[----:B------:R-:W-:Y:S01]  /*1f8e0*/  FSEL R173, R173, -INF , !P2 ;  /* 0xff800000adad7808 */ /* 0x000fe20005000000 */
[----:B------:R-:W2:Y:S01]  /*1f8f0*/  MUFU.TANH R54, R54 ;  /* 0x0000003600367308 */ /* 0x000ea20000002400 */
[C---:B------:R-:W-:Y:S01]  /*1f900*/  ISETP.GE.AND P5, PT, R21.reuse, R209, PT ;  /* 0x000000d11500720c */ /* 0x040fe20003fa6270 */
[----:B------:R-:W-:Y:S01]  /*1f910*/  HMMA.16816.F32 R36, R8, R18, R36 ;  /* 0x000000120824723c */ /* 0x000fe20000001824 */
[----:B------:R-:W-:Y:S01]  /*1f920*/  ISETP.GE.AND P2, PT, R21, R208, PT ;  /* 0x000000d01500720c */ /* 0x000fe20003f46270 */
[----:B------:R-:W-:Y:S01]  /*1f930*/  VIADD R10, R194, 0xfffffed9 ;  /* 0xfffffed9c20a7836 */ /* 0x000fe20000000000 */
[----:B------:R-:W-:Y:S02]  /*1f940*/  I2FP.F32.S32 R21, R21 ;  /* 0x0000001500157245 */ /* 0x000fe40000201400 */
[----:B------:R-:W-:Y:S01]  /*1f950*/  I2FP.F32.S32 R17, R44 ;  /* 0x0000002c00117245 */ /* 0x000fe20000201400 */
[----:B------:R-:W2:Y:S01]  /*1f960*/  MUFU.TANH R53, R53 ;  /* 0x0000003500357308 */ /* 0x000ea20000002400 */
[----:B------:R-:W-:Y:S01]  /*1f970*/  FSEL R172, R172, -INF , !P4 ;  /* 0xff800000acac7808 */ /* 0x000fe20006000000 */
[C---:B-1----:R-:W-:Y:S01]  /*1f980*/  FFMA.FTZ R57, R21.reuse, UR5, R57 ;  /* 0x0000000515397c23 */ /* 0x042fe20008010039 */
[----:B----4-:R-:W-:Y:S01]  /*1f990*/  FFMA.FTZ R58, R21, UR5, R58 ;  /* 0x00000005153a7c23 */ /* 0x010fe2000801003a */
[C---:B---3--:R-:W-:Y:S01]  /*1f9a0*/  FFMA.FTZ R56, R17.reuse, UR5, R56 ;  /* 0x0000000511387c23 */ /* 0x048fe20008010038 */
[----:B------:R-:W-:Y:S01]  /*1f9b0*/  FFMA.FTZ R59, R17, UR5, R59 ;  /* 0x00000005113b7c23 */ /* 0x000fe2000801003b */
[----:B------:R-:W-:Y:S01]  /*1f9c0*/  I2FP.F32.S32 R25, R24 ;  /* 0x0000001800197245 */ /* 0x000fe20000201400 */
[----:B------:R-:W-:Y:S01]  /*1f9d0*/  VIADD R21, R194, 0xfffffec9 ;  /* 0xfffffec9c2157836 */ /* 0x000fe20000000000 */
[----:B------:R-:W1:Y:S01]  /*1f9e0*/  MUFU.TANH R12, R61 ;  /* 0x0000003d000c7308 */ /* 0x000e620000002400 */
[-C--:B------:R-:W-:Y:S01]  /*1f9f0*/  ISETP.GE.AND P3, PT, R44, R209.reuse, PT ;  /* 0x000000d12c00720c */ /* 0x080fe20003f66270 */
[----:B------:R-:W-:Y:S01]  /*1fa00*/  FMUL.FTZ R17, R40, UR6 ;  /* 0x0000000628117c20 */ /* 0x000fe20008410000 */
[-C--:B------:R-:W-:Y:S01]  /*1fa10*/  ISETP.GE.AND P4, PT, R44, R208.reuse, PT ;  /* 0x000000d02c00720c */ /* 0x080fe20003f86270 */
[----:B-----5:R-:W-:Y:S01]  /*1fa20*/  FFMA.FTZ R52, R25, UR5, R52 ;  /* 0x0000000519347c23 */ /* 0x020fe20008010034 */
[----:B------:R-:W-:Y:S01]  /*1fa30*/  FSEL R176, R57, -INF , !P5 ;  /* 0xff80000039b07808 */ /* 0x000fe20006800000 */
[----:B--2---:R-:W-:Y:S01]  /*1fa40*/  FFMA.FTZ R54, R25, UR5, R54 ;  /* 0x0000000519367c23 */ /* 0x004fe20008010036 */
[----:B------:R-:W-:Y:S01]  /*1fa50*/  FSEL R165, R58, -INF , !P2 ;  /* 0xff8000003aa57808 */ /* 0x000fe20005000000 */
[----:B------:R-:W2:Y:S01]  /*1fa60*/  MUFU.TANH R13, R13 ;  /* 0x0000000d000d7308 */ /* 0x000ea20000002400 */
[----:B------:R-:W-:Y:S01]  /*1fa70*/  FSEL R175, R56, -INF , !P3 ;  /* 0xff80000038af7808 */ /* 0x000fe20005800000 */
[----:B------:R-:W-:Y:S01]  /*1fa80*/  VIADD R25, R194, 0xfffffed1 ;  /* 0xfffffed1c2197836 */ /* 0x000fe20000000000 */
[----:B------:R-:W-:Y:S01]  /*1fa90*/  FSEL R164, R59, -INF , !P4 ;  /* 0xff8000003ba47808 */ /* 0x000fe20006000000 */
[----:B------:R-:W-:Y:S01]  /*1faa0*/  FMUL.FTZ R19, R42, UR6 ;  /* 0x000000062a137c20 */ /* 0x000fe20008410000 */
[----:B------:R-:W-:Y:S01]  /*1fab0*/  ISETP.GE.AND P5, PT, R21, R209, PT ;  /* 0x000000d11500720c */ /* 0x000fe20003fa6270 */
[----:B------:R-:W-:Y:S01]  /*1fac0*/  FMUL.FTZ R41, R41, UR6 ;  /* 0x0000000629297c20 */ /* 0x000fe20008410000 */
[-C--:B------:R-:W-:Y:S01]  /*1fad0*/  ISETP.GE.AND P2, PT, R21, R208.reuse, PT ;  /* 0x000000d01500720c */ /* 0x080fe20003f46270 */
[----:B------:R-:W3:Y:S01]  /*1fae0*/  MUFU.TANH R49, R49 ;  /* 0x0000003100317308 */ /* 0x000ee20000002400 */
[----:B------:R-:W-:Y:S01]  /*1faf0*/  I2FP.F32.S32 R178, R21 ;  /* 0x0000001500b27245 */ /* 0x000fe20000201400 */
[----:B------:R-:W-:Y:S01]  /*1fb00*/  VIADD R21, R194, 0xfffffed0 ;  /* 0xfffffed0c2157836 */ /* 0x000fe20000000000 */
[C---:B------:R-:W-:Y:S01]  /*1fb10*/  ISETP.GE.AND P3, PT, R24.reuse, R209, PT ;  /* 0x000000d11800720c */ /* 0x040fe20003f66270 */
[----:B------:R-:W-:Y:S01]  /*1fb20*/  FMUL.FTZ R43, R43, UR6 ;  /* 0x000000062b2b7c20 */ /* 0x000fe20008410000 */
[-C--:B------:R-:W-:Y:S01]  /*1fb30*/  ISETP.GE.AND P4, PT, R24, R208.reuse, PT ;  /* 0x000000d01800720c */ /* 0x080fe20003f86270 */
[----:B------:R-:W-:Y:S01]  /*1fb40*/  FFMA.FTZ R53, R178, UR5, R53 ;  /* 0x00000005b2357c23 */ /* 0x000fe20008010035 */
[----:B------:R-:W-:Y:S01]  /*1fb50*/  FSEL R177, R52, -INF , !P3 ;  /* 0xff80000034b17808 */ /* 0x000fe20005800000 */
[----:B------:R-:W4:Y:S01]  /*1fb60*/  MUFU.TANH R50, R50 ;  /* 0x0000003200327308 */ /* 0x000f220000002400 */
[----:B------:R-:W-:Y:S01]  /*1fb70*/  FSEL R179, R54, -INF , !P4 ;  /* 0xff80000036b37808 */ /* 0x000fe20006000000 */
[----:B-1----:R-:W-:Y:S01]  /*1fb80*/  FFMA.FTZ R178, R178, UR5, R12 ;  /* 0x00000005b2b27c23 */ /* 0x002fe2000801000c */
[----:B------:R-:W-:Y:S01]  /*1fb90*/  I2FP.F32.S32 R24, R21 ;  /* 0x0000001500187245 */ /* 0x000fe20000201400 */
[----:B------:R-:W-:Y:S01]  /*1fba0*/  FMUL.FTZ R9, R38, UR6 ;  /* 0x0000000626097c20 */ /* 0x000fe20008410000 */
[C---:B------:R-:W-:Y:S01]  /*1fbb0*/  ISETP.GE.AND P3, PT, R21.reuse, R209, PT ;  /* 0x000000d11500720c */ /* 0x040fe20003f66270 */
[----:B------:R-:W-:Y:S01]  /*1fbc0*/  FMUL.FTZ R36, R36, UR6 ;  /* 0x0000000624247c20 */ /* 0x000fe20008410000 */
[-C--:B------:R-:W-:Y:S01]  /*1fbd0*/  ISETP.GE.AND P4, PT, R21, R208.reuse, PT ;  /* 0x000000d01500720c */ /* 0x080fe20003f86270 */
[----:B------:R-:W1:Y:S01]  /*1fbe0*/  MUFU.TANH R48, R55 ;  /* 0x0000003700307308 */ /* 0x000e620000002400 */
[----:B------:R-:W-:Y:S01]  /*1fbf0*/  I2FP.F32.S32 R21, R25 ;  /* 0x0000001900157245 */ /* 0x000fe20000201400 */
[----:B--2---:R-:W-:Y:S01]  /*1fc00*/  FFMA.FTZ R13, R24, UR5, R13 ;  /* 0x00000005180d7c23 */ /* 0x004fe2000801000d */
[----:B------:R-:W-:Y:S01]  /*1fc10*/  FSEL R180, R53, -INF , !P5 ;  /* 0xff80000035b47808 */ /* 0x000fe20006800000 */
[----:B------:R-:W-:Y:S01]  /*1fc20*/  FMUL.FTZ R8, R39, UR6 ;  /* 0x0000000627087c20 */ /* 0x000fe20008410000 */
[----:B------:R-:W-:Y:S01]  /*1fc30*/  FSEL R178, R178, -INF , !P2 ;  /* 0xff800000b2b27808 */ /* 0x000fe20005000000 */
[----:B---3--:R-:W-:Y:S01]  /*1fc40*/  FFMA.FTZ R49, R21, UR5, R49 ;  /* 0x0000000515317c23 */ /* 0x008fe20008010031 */
[CC--:B------:R-:W-:Y:S01]  /*1fc50*/  ISETP.GE.AND P5, PT, R25.reuse, R209.reuse, PT ;  /* 0x000000d11900720c */ /* 0x0c0fe20003fa6270 */
[----:B------:R-:W2:Y:S01]  /*1fc60*/  MUFU.TANH R20, R20 ;  /* 0x0000001400147308 */ /* 0x000ea20000002400 */
[----:B----4-:R-:W-:Y:S01]  /*1fc70*/  FFMA.FTZ R50, R24, UR5, R50 ;  /* 0x0000000518327c23 */ /* 0x010fe20008010032 */
[----:B------:R-:W-:Y:S01]  /*1fc80*/  ISETP.GE.AND P2, PT, R25, R208, PT ;  /* 0x000000d01900720c */ /* 0x000fe20003f46270 */
[----:B------:R-:W-:Y:S01]  /*1fc90*/  VIADD R24, R194, 0xfffffed8 ;  /* 0xfffffed8c2187836 */ /* 0x000fe20000000000 */
[----:B------:R-:W-:Y:S01]  /*1fca0*/  FSEL R182, R49, -INF , !P5 ;  /* 0xff80000031b67808 */ /* 0x000fe20006800000 */
[----:B------:R-:W-:Y:S01]  /*1fcb0*/  FMUL.FTZ R37, R37, UR6 ;  /* 0x0000000625257c20 */ /* 0x000fe20008410000 */
[----:B------:R-:W-:-:S02]  /*1fcc0*/  ISETP.GE.AND P5, PT, R10, R209, PT ;  /* 0x000000d10a00720c */ /* 0x000fc40003fa6270 */
[----:B------:R-:W3:Y:S01]  /*1fcd0*/  MUFU.TANH R16, R45 ;  /* 0x0000002d00107308 */ /* 0x000ee20000002400 */
[----:B-1----:R-:W-:Y:S01]  /*1fce0*/  FFMA.FTZ R48, R21, UR5, R48 ;  /* 0x0000000515307c23 */ /* 0x002fe20008010030 */
[----:B------:R-:W-:Y:S02]  /*1fcf0*/  I2FP.F32.S32 R5, R24 ;  /* 0x0000001800057245 */ /* 0x000fe40000201400 */
[----:B------:R-:W-:Y:S02]  /*1fd00*/  I2FP.F32.S32 R11, R10 ;  /* 0x0000000a000b7245 */ /* 0x000fe40000201400 */
[----:B------:R-:W-:Y:S02]  /*1fd10*/  FSEL R183, R48, -INF , !P2 ;  /* 0xff80000030b77808 */ /* 0x000fe40005000000 */
[----:B------:R-:W1:Y:S01]  /*1fd20*/  MUFU.TANH R15, R46 ;  /* 0x0000002e000f7308 */ /* 0x000e620000002400 */
[----:B------:R-:W-:Y:S01]  /*1fd30*/  ISETP.GE.AND P2, PT, R10, R208, PT ;  /* 0x000000d00a00720c */ /* 0x000fe20003f46270 */
[----:B------:R-:W-:Y:S01]  /*1fd40*/  VIADD R10, R194, 0xfffffee0 ;  /* 0xfffffee0c20a7836 */ /* 0x000fe20000000000 */
[----:B------:R-:W-:Y:S01]  /*1fd50*/  FSEL R181, R13, -INF , !P3 ;  /* 0xff8000000db57808 */ /* 0x000fe20005800000 */
[----:B--2---:R-:W-:Y:S01]  /*1fd60*/  FFMA.FTZ R20, R5, UR5, R20 ;  /* 0x0000000505147c23 */ /* 0x004fe20008010014 */
[----:B------:R-:W-:-:S02]  /*1fd70*/  FSEL R4, R50, -INF , !P4 ;  /* 0xff80000032047808 */ /* 0x000fc40006000000 */
[C---:B------:R-:W-:Y:S01]  /*1fd80*/  ISETP.GE.AND P3, PT, R24.reuse, R209, PT ;  /* 0x000000d11800720c */ /* 0x040fe20003f66270 */
[----:B------:R-:W2:Y:S01]  /*1fd90*/  MUFU.TANH R14, R14 ;  /* 0x0000000e000e7308 */ /* 0x000ea20000002400 */
[----:B---3--:R-:W-:Y:S01]  /*1fda0*/  FFMA.FTZ R185, R11, UR5, R16 ;  /* 0x000000050bb97c23 */ /* 0x008fe20008010010 */
[----:B------:R-:W-:Y:S02]  /*1fdb0*/  I2FP.F32.S32 R16, R10 ;  /* 0x0000000a00107245 */ /* 0x000fe40000201400 */
[----:B------:R-:W-:Y:S02]  /*1fdc0*/  ISETP.GE.AND P4, PT, R24, R208, PT ;  /* 0x000000d01800720c */ /* 0x000fe40003f86270 */
[----:B------:R-:W-:Y:S02]  /*1fdd0*/  FSEL R184, R20, -INF , !P3 ;  /* 0xff80000014b87808 */ /* 0x000fe40005800000 */
[----:B------:R-:W3:Y:S01]  /*1fde0*/  MUFU.TANH R17, R17 ;  /* 0x0000001100117308 */ /* 0x000ee20000002400 */
[----:B-1----:R-:W-:Y:S01]  /*1fdf0*/  FFMA.FTZ R5, R5, UR5, R15 ;  /* 0x0000000505057c23 */ /* 0x002fe2000801000f */
[----:B------:R-:W-:-:S02]  /*1fe00*/  FSEL R185, R185, -INF , !P5 ;  /* 0xff800000b9b97808 */ /* 0x000fc40006800000 */
[----:B------:R-:W-:Y:S02]  /*1fe10*/  ISETP.GE.AND P3, PT, R10, R209, PT ;  /* 0x000000d10a00720c */ /* 0x000fe40003f66270 */
[----:B------:R-:W-:Y:S02]  /*1fe20*/  FSEL R5, R5, -INF , !P4 ;  /* 0xff80000005057808 */ /* 0x000fe40006000000 */
[----:B------:R-:W1:Y:S01]  /*1fe30*/  MUFU.TANH R19, R19 ;  /* 0x0000001300137308 */ /* 0x000e620000002400 */
[----:B--2---:R-:W-:Y:S01]  /*1fe40*/  FFMA.FTZ R188, R11, UR5, R14 ;  /* 0x000000050bbc7c23 */ /* 0x004fe2000801000e */
[----:B------:R-:W-:Y:S01]  /*1fe50*/  VIADD R14, R194, 0xfffffee1 ;  /* 0xfffffee1c20e7836 */ /* 0x000fe20000000000 */
[----:B------:R-:W-:Y:S01]  /*1fe60*/  ISETP.GE.AND P4, PT, R10, R208, PT ;  /* 0x000000d00a00720c */ /* 0x000fe20003f86270 */
[----:B------:R-:W-:Y:S02]  /*1fe70*/  FMUL.FTZ R11, R33, UR6 ;  /* 0x00000006210b7c20 */ /* 0x000fe40008410000 */
[----:B------:R-:W-:-:S02]  /*1fe80*/  FSEL R188, R188, -INF , !P2 ;  /* 0xff800000bcbc7808 */ /* 0x000fc40005000000 */
[----:B------:R-:W2:Y:S01]  /*1fe90*/  MUFU.TANH R18, R41 ;  /* 0x0000002900127308 */ /* 0x000ea20000002400 */
[----:B---3--:R-:W-:Y:S01]  /*1fea0*/  FFMA.FTZ R17, R16, UR5, R17 ;  /* 0x0000000510117c23 */ /* 0x008fe20008010011 */
[----:B------:R-:W-:Y:S02]  /*1feb0*/  I2FP.F32.S32 R189, R14 ;  /* 0x0000000e00bd7245 */ /* 0x000fe40000201400 */
        /* <DEDUP_REMOVED lines=9> */
[C---:B--2---:R-:W-:Y:S01]  /*1ff50*/  FFMA.FTZ R18, R189.reuse, UR5, R18 ;  /* 0x00000005bd127c23 */ /* 0x044fe20008010012 */
[C---:B------:R-:W-:Y:S02]  /*1ff60*/  ISETP.GE.AND P3, PT, R16.reuse, R209, PT ;  /* 0x000000d11000720c */ /* 0x040fe40003f66270 */
[----:B------:R-:W-:Y:S02]  /*1ff70*/  ISETP.GE.AND P4, PT, R16, R208, PT ;  /* 0x000000d01000720c */ /* 0x000fe40003f86270 */
[----:B------:R-:W-:Y:S02]  /*1ff80*/  I2FP.F32.S32 R16, R16 ;  /* 0x0000001000107245 */ /* 0x000fe40000201400 */
[----:B------:R-:W2:Y:S01]  /*1ff90*/  MUFU.TANH R9, R9 ;  /* 0x0000000900097308 */ /* 0x000ea20000002400 */
[----:B---3--:R-:W-:Y:S01]  /*1ffa0*/  FFMA.FTZ R189, R189, UR5, R12 ;  /* 0x00000005bdbd7c23 */ /* 0x008fe2000801000c */
[----:B------:R-:W-:Y:S01]  /*1ffb0*/  VIADD R12, R194, 0xfffffee9 ;  /* 0xfffffee9c20c7836 */ /* 0x000fe20000000000 */
[----:B------:R-:W-:-:S03]  /*1ffc0*/  FSEL R190, R18, -INF , !P5 ;  /* 0xff80000012be7808 */ /* 0x000fc60006800000 */
[----:B------:R-:W-:Y:S02]  /*1ffd0*/  FSEL R189, R189, -INF , !P2 ;  /* 0xff800000bdbd7808 */ /* 0x000fe40005000000 */
[----:B------:R-:W3:Y:S01]  /*1ffe0*/  MUFU.TANH R8, R8 ;  /* 0x0000000800087308 */ /* 0x000ee20000002400 */
[----:B-1----:R-:W-:Y:S01]  /*1fff0*/  FFMA.FTZ R193, R16, UR5, R13 ;  /* 0x0000000510c17c23 */ /* 0x002fe2000801000d */
[----:B------:R-:W-:Y:S01]  /*20000*/  VIADD R13, R194, 0xfffffef0 ;  /* 0xfffffef0c20d7836 */ /* 0x000fe20000000000 */
[----:B------:R-:W-:Y:S02]  /*20010*/  I2FP.F32.S32 R15, R12 ;  /* 0x0000000c000f7245 */ /* 0x000fe40000201400 */
[----:B------:R-:W-:Y:S02]  /*20020*/  ISETP.GE.AND P5, PT, R12, R209, PT ;  /* 0x000000d10c00720c */ /* 0x000fe40003fa6270 */
[----:B------:R-:W-:Y:S01]  /*20030*/  FSEL R193, R193, -INF , !P3 ;  /* 0xff800000c1c17808 */ /* 0x000fe20005800000 */
[----:B------:R-:W1:Y:S01]  /*20040*/  MUFU.TANH R37, R37 ;  /* 0x0000002500257308 */ /* 0x000e620000002400 */
[----:B--2---:R-:W-:Y:S01]  /*20050*/  FFMA.FTZ R191, R16, UR5, R9 ;  /* 0x0000000510bf7c23 */ /* 0x004fe20008010009 */
[----:B------:R-:W-:-:S02]  /*20060*/  ISETP.GE.AND P2, PT, R12, R208, PT ;  /* 0x000000d00c00720c */ /* 0x000fc40003f46270 */
[----:B------:R-:W-:Y:S02]  /*20070*/  ISETP.GE.AND P3, PT, R13, R209, PT ;  /* 0x000000d10d00720c */ /* 0x000fe40003f66270 */
[----:B------:R-:W-:Y:S02]  /*20080*/  FSEL R191, R191, -INF , !P4 ;  /* 0xff800000bfbf7808 */ /* 0x000fe40006000000 */
[----:B------:R-:W2:Y:S01]  /*20090*/  MUFU.TANH R10, R32 ;  /* 0x00000020000a7308 */ /* 0x000ea20000002400 */
[----:B------:R-:W-:Y:S01]  /*200a0*/  ISETP.GE.AND P4, PT, R13, R208, PT ;  /* 0x000000d00d00720c */ /* 0x000fe20003f86270 */
[----:B---3--:R-:W-:Y:S01]  /*200b0*/  FFMA.FTZ R196, R15, UR5, R8 ;  /* 0x000000050fc47c23 */ /* 0x008fe20008010008 */
[----:B------:R-:W-:-:S04]  /*200c0*/  I2FP.F32.S32 R13, R13 ;  /* 0x0000000d000d7245 */ /* 0x000fc80000201400 */
[----:B------:R-:W-:Y:S01]  /*200d0*/  FSEL R196, R196, -INF , !P2 ;  /* 0xff800000c4c47808 */ /* 0x000fe20005000000 */
[----:B------:R-:W3:Y:S01]  /*200e0*/  MUFU.TANH R14, R14 ;  /* 0x0000000e000e7308 */ /* 0x000ee20000002400 */
[----:B-1----:R-:W-:Y:S01]  /*200f0*/  FFMA.FTZ R37, R15, UR5, R37 ;  /* 0x000000050f257c23 */ /* 0x002fe20008010025 */
[----:B------:R-:W-:-:S04]  /*20100*/  VIADD R15, R194, 0xfffffef1 ;  /* 0xfffffef1c20f7836 */ /* 0x000fc80000000000 */
[----:B------:R-:W-:Y:S02]  /*20110*/  FSEL R192, R37, -INF , !P5 ;  /* 0xff80000025c07808 */ /* 0x000fe40006800000 */
[----:B------:R-:W1:Y:S01]  /*20120*/  MUFU.TANH R11, R11 ;  /* 0x0000000b000b7308 */ /* 0x000e620000002400 */
[----:B--2---:R-:W-:Y:S01]  /*20130*/  FFMA.FTZ R10, R13, UR5, R10 ;  /* 0x000000050d0a7c23 */ /* 0x004fe2000801000a */
[----:B------:R-:W-:Y:S02]  /*20140*/  I2FP.F32.S32 R16, R15 ;  /* 0x0000000f00107245 */ /* 0x000fe40000201400 */
        /* <DEDUP_REMOVED lines=8> */
[----:B------:R-:W-:Y:S01]  /*201d0*/  I2FP.F32.S32 R15, R13 ;  /* 0x0000000d000f7245 */ /* 0x000fe20000201400 */
        /* <DEDUP_REMOVED lines=9> */
[C---:B---3--:R-:W-:Y:S01]  /*20270*/  FFMA.FTZ R12, R15.reuse, UR5, R12 ;  /* 0x000000050f0c7c23 */ /* 0x048fe2000801000c */
[----:B-1----:R-:W-:-:S05]  /*20280*/  FFMA.FTZ R8, R15, UR5, R8 ;  /* 0x000000050f087c23 */ /* 0x002fca0008010008 */
[----:B------:R-:W-:Y:S01]  /*20290*/  FSEL R202, R8, -INF , !P2 ;  /* 0xff80000008ca7808 */ /* 0x000fe20005000000 */
[----:B--2---:R-:W-:Y:S01]  /*202a0*/  FFMA.FTZ R31, R204, UR5, R31 ;  /* 0x00000005cc1f7c23 */ /* 0x004fe2000801001f */
[----:B------:R-:W-:-:S04]  /*202b0*/  FSEL R204, R12, -INF , !P4 ;  /* 0xff8000000ccc7808 */ /* 0x000fc80006000000 */
        /* <DEDUP_REMOVED lines=70> */
.L_x_4045:
        /* <DEDUP_REMOVED lines=8> */
.L_x_4046:
        /* <DEDUP_REMOVED lines=116> */
.L_x_4044:
        /* <DEDUP_REMOVED lines=69> */
[----:B------:R-:W-:-:S03]  /*21330*/  MOV R20, 0x20 ;  /* 0x0000002000147802 */ /* 0x000fc60000000f00 */
[----:B------:R-:W3:Y:S01]  /*21340*/  SHFL.BFLY PT, R8, R9, 0x2, 0x1f ;  /* 0x0c401f0009087f89 */ /* 0x000ee200000e0000 */
[----:B------:R-:W-:Y:S02]  /*21350*/  SEL R20, R20, 0xffffffe0, !P3 ;  /* 0xffffffe014147807 */ /* 0x000fe40005800000 */
[----:B-1----:R-:W-:Y:S02]  /*21360*/  FMNMX.FTZ R10, R11, R10, !PT ;  /* 0x0000000a0b0a7209 */ /* 0x002fe40007810000 */
        /* <DEDUP_REMOVED lines=13> */
[----:B------:R-:W-:Y:S01]  /*21440*/  LOP3.LUT R214, R200, R201, RZ, 0xfc, !PT ;  /* 0x000000c9c8d67212 */ /* 0x000fe200078efcff */
[--C-:B------:R-:W-:Y:S01]  /*21450*/  FFMA.FTZ R212, R206, UR6, -R213.reuse ;  /* 0x00000006ced47c23 */ /* 0x100fe200080108d5 */
[----:B------:R-:W-:Y:S01]  /*21460*/  FSEL R208, R208, RZ, P1 ;  /* 0x000000ffd0d07208 */ /* 0x000fe20000800000 */
[----:B------:R-:W-:Y:S01]  /*21470*/  FFMA.FTZ R210, R216, UR6, -R213 ;  /* 0x00000006d8d27c23 */ /* 0x000fe200080108d5 */
[----:B------:R-:W-:Y:S01]  /*21480*/  LEA R214, R214, UR8, 0x1 ;  /* 0x00000008d6d67c11 */ /* 0x000fe2000f8e08ff */
[----:B------:R-:W-:Y:S01]  /*21490*/  FMUL.FTZ R216, R8, UR6 ;  /* 0x0000000608d87c20 */ /* 0x000fe20008410000 */
[----:B------:R-:W-:Y:S01]  /*214a0*/  FSEL R9, R3, RZ, P1 ;  /* 0x000000ff03097208 */ /* 0x000fe20000800000 */
[--C-:B------:R-:W-:Y:S01]  /*214b0*/  FFMA.FTZ R207, R205, UR6, -R208.reuse ;  /* 0x00000006cdcf7c23 */ /* 0x100fe200080108d0 */
[C---:B------:R-:W-:Y:S01]  /*214c0*/  IADD3 R21, PT, PT, R214.reuse, 0xa000, RZ ;  /* 0x0000a000d6157810 */ /* 0x040fe20007ffe0ff */
[--C-:B------:R-:W-:Y:S01]  /*214d0*/  FFMA.FTZ R205, R217, UR6, -R208.reuse ;  /* 0x00000006d9cd7c23 */ /* 0x100fe200080108d0 */
[----:B------:R-:W-:Y:S01]  /*214e0*/  IADD3 R217, PT, PT, R214, 0xa040, RZ ;  /* 0x0000a040d6d97810 */ /* 0x000fe20007ffe0ff */
[----:B------:R-:W-:Y:S01]  /*214f0*/  FADD.FTZ R9, R0, -R9 ;  /* 0x8000000900097221 */ /* 0x000fe20000010000 */
[----:B------:R-:W-:Y:S01]  /*21500*/  @P0 IADD3 R217, PT, PT, R21, -0x40, RZ ;  /* 0xffffffc015d90810 */ /* 0x000fe20007ffe0ff */
[--C-:B------:R-:W-:Y:S01]  /*21510*/  FFMA.FTZ R21, R218, UR6, -R213.reuse ;  /* 0x00000006da157c23 */ /* 0x100fe200080108d5 */
[C---:B------:R-:W-:Y:S01]  /*21520*/  IADD3 R0, PT, PT, R20.reuse, R214, RZ ;  /* 0x000000d614007210 */ /* 0x040fe20007ffe0ff */
[--C-:B------:R-:W-:Y:S01]  /*21530*/  FFMA.FTZ R206, R215, UR6, -R208.reuse ;  /* 0x00000006d7ce7c23 */ /* 0x100fe200080108d0 */
[----:B------:R-:W-:Y:S01]  /*21540*/  IADD3 R218, PT, PT, R20, R217, RZ ;  /* 0x000000d914da7210 */ /* 0x000fe20007ffe0ff */
[----:B------:R-:W-:Y:S01]  /*21550*/  FMUL.FTZ R215, R9, UR6 ;  /* 0x0000000609d77c20 */ /* 0x000fe20008410000 */
[----:B------:R-:W1:Y:S01]  /*21560*/  LDSM.16.MT88.4 R24, [R214+0xa000] ;  /* 0x00a00000d618783b */ /* 0x000e620000004200 */
[--C-:B------:R-:W-:Y:S01]  /*21570*/  FFMA.FTZ R209, R234, UR6, -R213.reuse ;  /* 0x00000006ead17c23 */ /* 0x100fe200080108d5 */
[--C-:B------:R-:W-:Y:S01]  /*21580*/  FFMA.FTZ R2, R227, UR6, -R208.reuse ;  /* 0x00000006e3027c23 */ /* 0x100fe200080108d0 */
[----:B------:R-:W-:Y:S01]  /*21590*/  MUFU.EX2 R212, R212 ;  /* 0x000000d400d47308 */ /* 0x000fe20000000800 */
[----:B------:R-:W2:Y:S01]  /*215a0*/  LDSM.16.MT88.4 R8, [R0+0xa000] ;  /* 0x00a000000008783b */ /* 0x000ea20000004200 */
[--C-:B------:R-:W-:Y:S01]  /*215b0*/  FFMA.FTZ R228, R228, UR6, -R213.reuse ;  /* 0x00000006e4e47c23 */ /* 0x100fe200080108d5 */
[--C-:B------:R-:W-:Y:S01]  /*215c0*/  FFMA.FTZ R225, R225, UR6, -R208.reuse ;  /* 0x00000006e1e17c23 */ /* 0x100fe200080108d0 */
[--C-:B------:R-:W-:Y:S01]  /*215d0*/  FFMA.FTZ R221, R221, UR6, -R208.reuse ;  /* 0x00000006dddd7c23 */ /* 0x100fe200080108d0 */
[----:B------:R-:W3:Y:S01]  /*215e0*/  LDSM.16.MT88.4 R32, [R217] ;  /* 0x00000000d920783b */ /* 0x000ee20000004200 */
[--C-:B------:R-:W-:Y:S01]  /*215f0*/  FFMA.FTZ R226, R226, UR6, -R213.reuse ;  /* 0x00000006e2e27c23 */ /* 0x100fe200080108d5 */
[--C-:B------:R-:W-:Y:S01]  /*21600*/  FFMA.FTZ R97, R97, UR6, -R213.reuse ;  /* 0x0000000661617c23 */ /* 0x100fe200080108d5 */
[----:B------:R-:W4:Y:S01]  /*21610*/  MUFU.EX2 R211, R211 ;  /* 0x000000d300d37308 */ /* 0x000f220000000800 */
[----:B------:R-:W5:Y:S01]  /*21620*/  LDSM.16.MT88.4 R40, [R218] ;  /* 0x00000000da28783b */ /* 0x000f620000004200 */
[--C-:B------:R-:W-:Y:S01]  /*21630*/  FFMA.FTZ R91, R91, UR6, -R208.reuse ;  /* 0x000000065b5b7c23 */ /* 0x100fe200080108d0 */
[--C-:B------:R-:W-:Y:S01]  /*21640*/  FFMA.FTZ R92, R92, UR6, -R208.reuse ;  /* 0x000000065c5c7c23 */ /* 0x100fe200080108d0 */
[--C-:B------:R-:W-:Y:S01]  /*21650*/  FFMA.FTZ R82, R82, UR6, -R213.reuse ;  /* 0x0000000652527c23 */ /* 0x100fe200080108d5 */
[----:B------:R-:W5:Y:S01]  /*21660*/  LDSM.16.MT88.4 R48, [R214+0xa800] ;  /* 0x00a80000d630783b */ /* 0x000f620000004200 */
[--C-:B------:R-:W-:Y:S01]  /*21670*/  FFMA.FTZ R80, R80, UR6, -R208.reuse ;  /* 0x0000000650507c23 */ /* 0x100fe200080108d0 */
[--C-:B------:R-:W-:Y:S01]  /*21680*/  FFMA.FTZ R81, R81, UR6, -R208.reuse ;  /* 0x0000000651517c23 */ /* 0x100fe200080108d0 */
[----:B------:R-:W-:Y:S01]  /*21690*/  MUFU.EX2 R210, R210 ;  /* 0x000000d200d27308 */ /* 0x000fe20000000800 */
[----:B------:R-:W5:Y:S01]  /*216a0*/  LDSM.16.MT88.4 R52, [R0+0xa800] ;  /* 0x00a800000034783b */ /* 0x000f620000004200 */
[--C-:B------:R-:W-:Y:S01]  /*216b0*/  FFMA.FTZ R83, R83, UR6, -R208.reuse ;  /* 0x0000000653537c23 */ /* 0x100fe200080108d0 */
[--C-:B------:R-:W-:Y:S01]  /*216c0*/  FFMA.FTZ R84, R84, UR6, -R208.reuse ;  /* 0x0000000654547c23 */ /* 0x100fe200080108d0 */
[--C-:B------:R-:W-:Y:S01]  /*216d0*/  FFMA.FTZ R85, R85, UR6, -R213.reuse ;  /* 0x0000000655557c23 */ /* 0x100fe200080108d5 */
[----:B------:R-:W-:Y:S01]  /*216e0*/  LDSM.16.MT88.4 R64, [R218+0x800] ;  /* 0x00080000da40783b */ /* 0x000fe20000004200 */
        /* <DEDUP_REMOVED lines=20> */
[----:B------:R-:W-:Y:S01]  /*21830*/  FFMA.FTZ R204, R204, UR6, -R213 ;  /* 0x00000006cccc7c23 */ /* 0x000fe200080108d5 */
[----:B------:R-:W-:Y:S01]  /*21840*/  FFMA.FTZ R199, R199, UR6, -R208 ;  /* 0x00000006c7c77c23 */ /* 0x000fe200080108d0 */
[----:B------:R-:W-:-:S04]  /*21850*/  PLOP3.LUT P1, PT, PT, PT, UP0, 0x80, 0x8 ;  /* 0x000000000008781c */ /* 0x000fc80003f2f008 */
[----:B------:R-:W-:Y:S08]  /*21860*/  MUFU.EX2 R205, R205 ;  /* 0x000000cd00cd7308 */ /* 0x000ff00000000800 */
[----:B------:R-:W1:Y:S01]  /*21870*/  MUFU.EX2 R2, R2 ;  /* 0x0000000200027308 */ /* 0x000e620000000800 */
[----:B----4-:R-:W-:-:S07]  /*21880*/  F2FP.F16.F32.PACK_AB R13, R206, R207 ;  /* 0x000000cfce0d723e */ /* 0x010fce00000000ff */
[----:B------:R-:W4:Y:S08]  /*21890*/  MUFU.EX2 R216, R216 ;  /* 0x000000d800d87308 */ /* 0x000f300000000800 */
[----:B------:R-:W2:Y:S01]  /*218a0*/  MUFU.EX2 R215, R215 ;  /* 0x000000d700d77308 */ /* 0x000ea20000000800 */
[----:B-1----:R-:W-:-:S07]  /*218b0*/  F2FP.F16.F32.PACK_AB R15, R2, R205 ;  /* 0x000000cd020f723e */ /* 0x002fce00000000ff */
        /* <DEDUP_REMOVED lines=44> */
[----:B------:R-:W-:Y:S01]  /*21b80*/  LDSM.16.MT88.4 R28, [R217+0x1000] ;  /* 0x00100000d91c783b */ /* 0x000fe20000004200 */
[--C-:B------:R-:W-:Y:S01]  /*21b90*/  FFMA.FTZ R155, R165, UR6, -R208.reuse ;  /* 0x00000006a59b7c23 */ /* 0x100fe200080108d0 */
[----:B------:R-:W-:Y:S01]  /*21ba0*/  MUFU.EX2 R160, R160 ;  /* 0x000000a000a07308 */ /* 0x000fe20000000800 */
[--C-:B------:R-:W-:Y:S01]  /*21bb0*/  FFMA.FTZ R144, R177, UR6, -R213.reuse ;  /* 0x00000006b1907c23 */ /* 0x100fe200080108d5 */
[----:B------:R-:W-:Y:S01]  /*21bc0*/  FFMA.FTZ R147, R180, UR6, -R213 ;  /* 0x00000006b4937c23 */ /* 0x000fe200080108d5 */
[C---:B---3--:R-:W-:Y:S01]  /*21bd0*/  HMMA.16816.F32 R44, R12.reuse, R32, R44 ;  /* 0x000000200c2c723c */ /* 0x048fe2000000182c */
[--C-:B------:R-:W-:Y:S01]  /*21be0*/  FFMA.FTZ R164, R179, UR6, -R208.reuse ;  /* 0x00000006b3a47c23 */ /* 0x100fe200080108d0 */
[----:B------:R-:W-:Y:S01]  /*21bf0*/  FFMA.FTZ R165, R178, UR6, -R208 ;  /* 0x00000006b2a57c23 */ /* 0x000fe200080108d0 */
[----:B------:R-:W-:Y:S01]  /*21c00*/  FFMA.FTZ R212, R249, R216, R212 ;  /* 0x000000d8f9d47223 */ /* 0x000fe200000100d4 */
[----:B------:R-:W-:Y:S01]  /*21c10*/  FFMA.FTZ R207, R250, R215, R207 ;  /* 0x000000d7facf7223 */ /* 0x000fe200000100cf */
[----:B------:R-:W1:Y:S01]  /*21c20*/  MUFU.EX2 R153, R153 ;  /* 0x0000009900997308 */ /* 0x000e620000000800 */
[----:B------:R-:W-:Y:S01]  /*21c30*/  FFMA.FTZ R249, R7, UR6, -R213 ;  /* 0x0000000607f97c23 */ /* 0x000fe200080108d5 */
[----:B------:R-:W-:Y:S01]  /*21c40*/  FADD.FTZ R211, R211, R212 ;  /* 0x000000d4d3d37221 */ /* 0x000fe20000010000 */
[----:B------:R-:W-:Y:S01]  /*21c50*/  HMMA.16816.F32 R24, R12, R26, R156 ;  /* 0x0000001a0c18723c */ /* 0x000fe2000000189c */
[----:B------:R-:W-:Y:S01]  /*21c60*/  FADD.FTZ R206, R206, R207 ;  /* 0x000000cfcece7221 */ /* 0x000fe20000010000 */
[----:B------:R-:W-:Y:S01]  /*21c70*/  FFMA.FTZ R7, R194, UR6, -R208 ;  /* 0x00000006c2077c23 */ /* 0x000fe200080108d0 */
[----:B------:R-:W-:-:S02]  /*21c80*/  FADD.FTZ R210, R210, R211 ;  /* 0x000000d3d2d27221 */ /* 0x000fc40000010000 */
[----:B------:R2:W3:Y:S02]  /*21c90*/  MUFU.EX2 R157, R21 ;  /* 0x00000015009d7308 */ /* 0x0004e40000000800 */
[----:B------:R-:W-:Y:S01]  /*21ca0*/  FADD.FTZ R209, R209, R210 ;  /* 0x000000d2d1d17221 */ /* 0x000fe20000010000 */
[----:B------:R-:W-:Y:S01]  /*21cb0*/  HMMA.16816.F32 R8, R12, R10, R148 ;  /* 0x0000000a0c08723c */ /* 0x000fe20000001894 */
[----:B------:R-:W-:-:S04]  /*21cc0*/  FADD.FTZ R149, R205, R206 ;  /* 0x000000cecd957221 */ /* 0x000fc80000010000 */
[----:B------:R-:W-:Y:S01]  /*21cd0*/  MUFU.EX2 R148, R225 ;  /* 0x000000e100947308 */ /* 0x000fe20000000800 */
[----:B-1----:R-:W-:Y:S01]  /*21ce0*/  F2FP.F16.F32.PACK_AB R62, R153, R152 ;  /* 0x00000098993e723e */ /* 0x002fe200000000ff */
[----:B------:R-:W-:Y:S01]  /*21cf0*/  FADD.FTZ R149, R2, R149 ;  /* 0x0000009502957221 */ /* 0x000fe20000010000 */
[C---:B------:R-:W-:Y:S01]  /*21d00*/  HMMA.16816.F32 R32, R12.reuse, R34, R140 ;  /* 0x000000220c20723c */ /* 0x040fe2000000188c */
[--C-:B------:R-:W-:Y:S01]  /*21d10*/  FFMA.FTZ R141, R96, UR6, -R208.reuse ;  /* 0x00000006608d7c23 */ /* 0x100fe200080108d0 */
[--C-:B------:R-:W-:Y:S01]  /*21d20*/  FFMA.FTZ R96, R105, UR6, -R213.reuse ;  /* 0x0000000669607c23 */ /* 0x100fe200080108d5 */
[--C-:B------:R-:W-:Y:S01]  /*21d30*/  FFMA.FTZ R105, R116, UR6, -R213.reuse ;  /* 0x0000000674697c23 */ /* 0x100fe200080108d5 */
[--C-:B------:R-:W-:Y:S01]  /*21d40*/  FFMA.FTZ R116, R124, UR6, -R208.reuse ;  /* 0x000000067c747c23 */ /* 0x100fe200080108d0 */
[----:B------:R-:W1:Y:S01]  /*21d50*/  MUFU.EX2 R145, R145 ;  /* 0x0000009100917308 */ /* 0x000e620000000800 */
[----:B--2---:R-:W-:Y:S01]  /*21d60*/  LDSM.16.MT88.4 R20, [R0+0xb000] ;  /* 0x00b000000014783b */ /* 0x004fe20000004200 */
[----:B---3--:R-:W-:Y:S01]  /*21d70*/  F2FP.F16.F32.PACK_AB R60, R157, R160 ;  /* 0x000000a09d3c723e */ /* 0x008fe200000000ff */
[C---:B-----5:R-:W-:Y:S01]  /*21d80*/  HMMA.16816.F32 R56, R12.reuse, R40, R56 ;  /* 0x000000280c38723c */ /* 0x060fe20000001838 */
[--C-:B------:R-:W-:Y:S01]  /*21d90*/  FFMA.FTZ R124, R167, UR6, -R213.reuse ;  /* 0x00000006a77c7c23 */ /* 0x100fe200080108d5 */
[--C-:B------:R-:W-:Y:S01]  /*21da0*/  FFMA.FTZ R142, R175, UR6, -R213.reuse ;  /* 0x00000006af8e7c23 */ /* 0x100fe200080108d5 */
[----:B------:R-:W-:Y:S01]  /*21db0*/  FFMA.FTZ R143, R176, UR6, -R213 ;  /* 0x00000006b08f7c23 */ /* 0x000fe200080108d5 */
[----:B------:R-:W-:Y:S01]  /*21dc0*/  FADD.FTZ R160, R160, R209 ;  /* 0x000000d1a0a07221 */ /* 0x000fe20000010000 */
[----:B------:R-:W2:Y:S01]  /*21dd0*/  MUFU.EX2 R140, R221 ;  /* 0x000000dd008c7308 */ /* 0x000ea20000000800 */
[--C-:B------:R-:W-:Y:S01]  /*21de0*/  FFMA.FTZ R2, R5, UR6, -R208.reuse ;  /* 0x0000000605027c23 */ /* 0x100fe200080108d0 */
[----:B------:R-:W-:Y:S01]  /*21df0*/  FFMA.FTZ R167, R183, UR6, -R208 ;  /* 0x00000006b7a77c23 */ /* 0x000fe200080108d0 */
[----:B------:R-:W-:Y:S01]  /*21e00*/  HMMA.16816.F32 R12, R12, R42, R132 ;  /* 0x0000002a0c0c723c */ /* 0x000fe20000001884 */
[----:B------:R-:W3:Y:S01]  /*21e10*/  LDSM.16.MT88.4 R40, [R217+0x800] ;  /* 0x00080000d928783b */ /* 0x000ee20000004200 */
[--C-:B------:R-:W-:Y:S01]  /*21e20*/  FFMA.FTZ R132, R222, UR6, -R213.reuse ;  /* 0x00000006de847c23 */ /* 0x100fe200080108d5 */
[--C-:B------:R-:W-:Y:S01]  /*21e30*/  FFMA.FTZ R134, R224, UR6, -R213.reuse ;  /* 0x00000006e0867c23 */ /* 0x100fe200080108d5 */
[----:B------:R-:W-:Y:S01]  /*21e40*/  FFMA.FTZ R135, R220, UR6, -R213 ;  /* 0x00000006dc877c23 */ /* 0x000fe200080108d5 */
[----:B------:R-:W4:Y:S01]  /*21e50*/  MUFU.EX2 R137, R137 ;  /* 0x0000008900897308 */ /* 0x000f220000000800 */
[----:B-1----:R-:W-:Y:S01]  /*21e60*/  F2FP.F16.F32.PACK_AB R61, R145, R148 ;  /* 0x00000094913d723e */ /* 0x002fe200000000ff */
[----:B------:R-:W-:Y:S01]  /*21e70*/  FADD.FTZ R148, R148, R149 ;  /* 0x0000009594947221 */ /* 0x000fe20000010000 */
[----:B------:R-:W-:Y:S01]  /*21e80*/  FADD.FTZ R157, R157, R160 ;  /* 0x000000a09d9d7221 */ /* 0x000fe20000010000 */
[----:B------:R-:W-:-:S02]  /*21e90*/  FFMA.FTZ R5, R188, UR6, -R208 ;  /* 0x00000006bc057c23 */ /* 0x000fc400080108d0 */
[----:B------:R-:W-:Y:S01]  /*21ea0*/  FADD.FTZ R145, R145, R148 ;  /* 0x0000009491917221 */ /* 0x000fe20000010000 */
[----:B------:R-:W-:Y:S01]  /*21eb0*/  FADD.FTZ R152, R152, R157 ;  /* 0x0000009d98987221 */ /* 0x000fe20000010000 */
[----:B------:R-:W-:Y:S01]  /*21ec0*/  MUFU.EX2 R133, R226 ;  /* 0x000000e200857308 */ /* 0x000fe20000000800 */
[----:B------:R-:W-:Y:S01]  /*21ed0*/  LDSM.16.MT88.4 R156, [R214+0x11800] ;  /* 0x01180000d69c783b */ /* 0x000fe20000004200 */
[----:B--2---:R-:W-:-:S06]  /*21ee0*/  FADD.FTZ R148, R140, R145 ;  /* 0x000000918c947221 */ /* 0x004fcc0000010000 */
[----:B------:R-:W1:Y:S01]  /*21ef0*/  MUFU.EX2 R132, R132 ;  /* 0x0000008400847308 */ /* 0x000e620000000800 */
[----:B----4-:R-:W-:Y:S01]  /*21f00*/  F2FP.F16.F32.PACK_AB R63, R137, R140 ;  /* 0x0000008c893f723e */ /* 0x010fe200000000ff */
[----:B------:R-:W-:Y:S01]  /*21f10*/  FADD.FTZ R140, R153, R152 ;  /* 0x00000098998c7221 */ /* 0x000fe20000010000 */
[----:B------:R-:W-:Y:S02]  /*21f20*/  FADD.FTZ R137, R137, R148 ;  /* 0x0000009489897221 */ /* 0x000fe40000010000 */
[----:B------:R-:W-:Y:S03]  /*21f30*/  LDSM.16.MT88.4 R148, [R0+0x11800] ;  /* 0x011800000094783b */ /* 0x000fe60000004200 */
[----:B------:R-:W-:Y:S01]  /*21f40*/  MUFU.EX2 R134, R134 ;  /* 0x0000008600867308 */ /* 0x000fe20000000800 */
[C---:B------:R-:W-:Y:S07]  /*21f50*/  HMMA.16816.F32 R16, R60.reuse, R48, R16 ;  /* 0x000000303c10723c */ /* 0x040fee0000001810 */
[----:B------:R-:W-:Y:S01]  /*21f60*/  MUFU.EX2 R135, R135 ;  /* 0x0000008700877308 */ /* 0x000fe20000000800 */
[C---:B------:R-:W-:Y:S01]  /*21f70*/  HMMA.16816.F32 R24, R60.reuse, R50, R24 ;  /* 0x000000323c18723c */ /* 0x040fe20000001818 */
[----:B------:R-:W2:Y:S06]  /*21f80*/  LDSM.16.MT88.4 R48, [R214+0xb000] ;  /* 0x00b00000d630783b */ /* 0x000eac0000004200 */
[----:B------:R-:W-:Y:S01]  /*21f90*/  MUFU.EX2 R136, R136 ;  /* 0x0000008800887308 */ /* 0x000fe20000000800 */
[C---:B------:R-:W-:Y:S07]  /*21fa0*/  HMMA.16816.F32 R36, R60.reuse, R52, R36 ;  /* 0x000000343c24723c */ /* 0x040fee0000001824 */
[----:B------:R-:W4:Y:S01]  /*21fb0*/  MUFU.EX2 R139, R139 ;  /* 0x0000008b008b7308 */ /* 0x000f220000000800 */
[C---:B------:R-:W-:Y:S01]  /*21fc0*/  HMMA.16816.F32 R8, R60.reuse, R54, R8 ;  /* 0x000000363c08723c */ /* 0x040fe20000001808 */
[----:B------:R-:W5:Y:S06]  /*21fd0*/  LDSM.16.MT88.4 R52, [R218+0x1000] ;  /* 0x00100000da34783b */ /* 0x000f6c0000004200 */
[----:B------:R-:W-:Y:S01]  /*21fe0*/  MUFU.EX2 R138, R138 ;  /* 0x0000008a008a7308 */ /* 0x000fe20000000800 */
[----:B---3--:R-:W-:Y:S01]  /*21ff0*/  HMMA.16816.F32 R44, R60, R40, R44 ;  /* 0x000000283c2c723c */ /* 0x008fe2000000182c */
        /* <DEDUP_REMOVED lines=9> */
[--C-:B------:R-:W-:Y:S01]  /*22090*/  FFMA.FTZ R137, R190, UR6, -R213.reuse ;  /* 0x00000006be897c23 */ /* 0x100fe200080108d5 */
[----:B------:R-:W-:Y:S01]  /*220a0*/  FADD.FTZ R139, R139, R136 ;  /* 0x000000888b8b7221 */ /* 0x000fe20000010000 */
[----:B------:R-:W-:Y:S01]  /*220b0*/  MUFU.EX2 R92, R92 ;  /* 0x0000005c005c7308 */ /* 0x000fe20000000800 */
[C---:B------:R-:W-:Y:S01]  /*220c0*/  HMMA.16816.F32 R56, R60.reuse, R64, R56 ;  /* 0x000000403c38723c */ /* 0x040fe20000001838 */
[--C-:B------:R-:W-:Y:S01]  /*220d0*/  FFMA.FTZ R64, R98, UR6, -R208.reuse ;  /* 0x0000000662407c23 */ /* 0x100fe200080108d0 */
[--C-:B------:R-:W-:Y:S01]  /*220e0*/  FFMA.FTZ R65, R99, UR6, -R208.reuse ;  /* 0x0000000663417c23 */ /* 0x100fe200080108d0 */
        /* <DEDUP_REMOVED lines=9> */
[--C-:B------:R-:W-:Y:S01]  /*22180*/  FFMA.FTZ R63, R102, UR6, -R213.reuse ;  /* 0x00000006663f7c23 */ /* 0x100fe200080108d5 */
[--C-:B------:R-:W-:Y:S01]  /*22190*/  FFMA.FTZ R66, R88, UR6, -R208.reuse ;  /* 0x0000000658427c23 */ /* 0x100fe200080108d0 */
[--C-:B------:R-:W-:Y:S01]  /*221a0*/  FFMA.FTZ R67, R89, UR6, -R208.reuse ;  /* 0x0000000659437c23 */ /* 0x100fe200080108d0 */
[----:B------:R1:W-:Y:S01]  /*221b0*/  MUFU.EX2 R60, R97 ;  /* 0x00000061003c7308 */ /* 0x0003e20000000800 */
[--C-:B------:R-:W-:Y:S01]  /*221c0*/  FFMA.FTZ R88, R90, UR6, -R213.reuse ;  /* 0x000000065a587c23 */ /* 0x100fe200080108d5 */
[C---:B------:R-:W-:Y:S01]  /*221d0*/  HMMA.16816.F32 R36, R40.reuse, R20, R36 ;  /* 0x000000142824723c */ /* 0x040fe20000001824 */
[--C-:B------:R-:W-:Y:S01]  /*221e0*/  FFMA.FTZ R90, R94, UR6, -R213.reuse ;  /* 0x000000065e5a7c23 */ /* 0x100fe200080108d5 */
[--C-:B------:R-:W-:Y:S01]  /*221f0*/  FFMA.FTZ R89, R93, UR6, -R213.reuse ;  /* 0x000000065d597c23 */ /* 0x100fe200080108d5 */
[--C-:B------:R-:W-:Y:S01]  /*22200*/  FFMA.FTZ R94, R95, UR6, -R208.reuse ;  /* 0x000000065f5e7c23 */ /* 0x100fe200080108d0 */
[--C-:B------:R-:W-:Y:S01]  /*22210*/  FFMA.FTZ R93, R103, UR6, -R213.reuse ;  /* 0x00000006675d7c23 */ /* 0x100fe200080108d5 */
[--C-:B------:R-:W-:Y:S01]  /*22220*/  FFMA.FTZ R95, R104, UR6, -R208.reuse ;  /* 0x00000006685f7c23 */ /* 0x100fe200080108d0 */
[----:B------:R-:W3:Y:S01]  /*22230*/  MUFU.EX2 R61, R61 ;  /* 0x0000003d003d7308 */ /* 0x000ee20000000800 */
[--C-:B------:R-:W-:Y:S01]  /*22240*/  FFMA.FTZ R100, R111, UR6, -R213.reuse ;  /* 0x000000066f647c23 */ /* 0x100fe200080108d5 */
[C---:B------:R-:W-:Y:S01]  /*22250*/  HMMA.16816.F32 R8, R40.reuse, R22, R8 ;  /* 0x000000162808723c */ /* 0x040fe20000001808 */
[----:B------:R-:W4:Y:S01]  /*22260*/  LDSM.16.MT88.4 R20, [R214+0xb800] ;  /* 0x00b80000d614783b */ /* 0x000f220000004200 */
[--C-:B------:R-:W-:Y:S01]  /*22270*/  FFMA.FTZ R101, R112, UR6, -R213.reuse ;  /* 0x0000000670657c23 */ /* 0x100fe200080108d5 */
[--C-:B------:R-:W-:Y:S01]  /*22280*/  FFMA.FTZ R102, R108, UR6, -R208.reuse ;  /* 0x000000066c667c23 */ /* 0x100fe200080108d0 */
[--C-:B------:R-:W-:Y:S01]  /*22290*/  FFMA.FTZ R103, R109, UR6, -R208.reuse ;  /* 0x000000066d677c23 */ /* 0x100fe200080108d0 */
[--C-:B------:R-:W-:Y:S01]  /*222a0*/  FFMA.FTZ R104, R113, UR6, -R213.reuse ;  /* 0x0000000671687c23 */ /* 0x100fe200080108d5 */
[----:B------:R-:W-:Y:S01]  /*222b0*/  MUFU.EX2 R62, R62 ;  /* 0x0000003e003e7308 */ /* 0x000fe20000000800 */
[--C-:B-1----:R-:W-:Y:S01]  /*222c0*/  FFMA.FTZ R97, R106, UR6, -R213.reuse ;  /* 0x000000066a617c23 */ /* 0x102fe200080108d5 */
[C---:B--2---:R-:W-:Y:S01]  /*222d0*/  HMMA.16816.F32 R16, R40.reuse, R48, R16 ;  /* 0x000000302810723c */ /* 0x044fe20000001810 */
        /* <DEDUP_REMOVED lines=8> */
[----:B------:R-:W1:Y:S01]  /*22360*/  LDSM.16.MT88.4 R48, [R0+0xb800] ;  /* 0x00b800000030783b */ /* 0x000e620000004200 */
[--C-:B------:R-:W-:Y:S01]  /*22370*/  FFMA.FTZ R114, R123, UR6, -R213.reuse ;  /* 0x000000067b727c23 */ /* 0x100fe200080108d5 */
[--C-:B------:R-:W-:Y:S01]  /*22380*/  FFMA.FTZ R115, R126, UR6, -R213.reuse ;  /* 0x000000067e737c23 */ /* 0x100fe200080108d5 */
[--C-:B------:R-:W-:Y:S01]  /*22390*/  FFMA.FTZ R117, R125, UR6, -R208.reuse ;  /* 0x000000067d757c23 */ /* 0x100fe200080108d0 */
[--C-:B------:R-:W-:Y:S01]  /*223a0*/  FFMA.FTZ R118, R127, UR6, -R213.reuse ;  /* 0x000000067f767c23 */ /* 0x100fe200080108d5 */
[----:B------:R-:W2:Y:S01]  /*223b0*/  MUFU.EX2 R65, R65 ;  /* 0x0000004100417308 */ /* 0x000ea20000000800 */
[--C-:B------:R-:W-:Y:S01]  /*223c0*/  FFMA.FTZ R119, R130, UR6, -R213.reuse ;  /* 0x0000000682777c23 */ /* 0x100fe200080108d5 */
[C---:B------:R-:W-:Y:S01]  /*223d0*/  HMMA.16816.F32 R44, R40.reuse, R28, R44 ;  /* 0x0000001c282c723c */ /* 0x040fe2000000182c */
        /* <DEDUP_REMOVED lines=9> */
[----:B------:R-:W-:Y:S01]  /*22470*/  FFMA.FTZ R127, R174, UR6, -R213 ;  /* 0x00000006ae7f7c23 */ /* 0x000fe200080108d5 */
[--C-:B------:R-:W-:Y:S01]  /*22480*/  FFMA.FTZ R128, R168, UR6, -R208.reuse ;  /* 0x00000006a8807c23 */ /* 0x100fe200080108d0 */
[--C-:B------:R-:W-:Y:S01]  /*22490*/  FFMA.FTZ R129, R169, UR6, -R208.reuse ;  /* 0x00000006a9817c23 */ /* 0x100fe200080108d0 */
[--C-:B------:R-:W-:Y:S01]  /*224a0*/  FFMA.FTZ R130, R172, UR6, -R208.reuse ;  /* 0x00000006ac827c23 */ /* 0x100fe200080108d0 */
[----:B------:R-:W4:Y:S01]  /*224b0*/  MUFU.EX2 R67, R67 ;  /* 0x0000004300437308 */ /* 0x000f220000000800 */
[----:B------:R-:W-:Y:S01]  /*224c0*/  FFMA.FTZ R131, R173, UR6, -R208 ;  /* 0x00000006ad837c23 */ /* 0x000fe200080108d0 */
[----:B-----5:R-:W-:Y:S01]  /*224d0*/  HMMA.16816.F32 R56, R40, R52, R56 ;  /* 0x000000342838723c */ /* 0x020fe20000001838 */
[----:B------:R-:W-:Y:S01]  /*224e0*/  FADD.FTZ R138, R138, R139 ;  /* 0x0000008b8a8a7221 */ /* 0x000fe20000010000 */
[----:B------:R-:W-:Y:S01]  /*224f0*/  FADD.FTZ R135, R135, R134 ;  /* 0x0000008687877221 */ /* 0x000fe20000010000 */
[----:B------:R-:W-:-:S02]  /*22500*/  FFMA.FTZ R136, R187, UR6, -R213 ;  /* 0x00000006bb887c23 */ /* 0x000fc400080108d5 */
[----:B------:R-:W-:Y:S01]  /*22510*/  FADD.FTZ R141, R141, R138 ;  /* 0x0000008a8d8d7221 */ /* 0x000fe20000010000 */
[----:B------:R-:W-:Y:S02]  /*22520*/  MUFU.EX2 R88, R88 ;  /* 0x0000005800587308 */ /* 0x000fe40000000800 */
[----:B------:R-:W-:Y:S01]  /*22530*/  HMMA.16816.F32 R12, R40, R54, R12 ;  /* 0x00000036280c723c */ /* 0x000fe2000000180c */
[----:B---3--:R-:W-:Y:S01]  /*22540*/  F2FP.F16.F32.PACK_AB R40, R61, R60 ;  /* 0x0000003c3d28723e */ /* 0x008fe200000000ff */
[----:B------:R-:W3:Y:S01]  /*22550*/  LDSM.16.MT88.4 R52, [R218+0x1800] ;  /* 0x00180000da34783b */ /* 0x000ee20000004200 */
[----:B--2---:R-:W-:Y:S01]  /*22560*/  F2FP.F16.F32.PACK_AB R41, R65, R64 ;  /* 0x000000404129723e */ /* 0x004fe200000000ff */
[----:B------:R-:W-:Y:S01]  /*22570*/  FADD.FTZ R60, R60, R135 ;  /* 0x000000873c3c7221 */ /* 0x000fe20000010000 */
[----:B------:R-:W-:Y:S01]  /*22580*/  F2FP.F16.F32.PACK_AB R42, R63, R62 ;  /* 0x0000003e3f2a723e */ /* 0x000fe200000000ff */
[----:B------:R-:W2:Y:S01]  /*22590*/  MUFU.EX2 R89, R89 ;  /* 0x0000005900597308 */ /* 0x000ea20000000800 */
[----:B----4-:R-:W-:Y:S01]  /*225a0*/  F2FP.F16.F32.PACK_AB R43, R67, R66 ;  /* 0x00000042432b723e */ /* 0x010fe200000000ff */
[----:B------:R-:W-:Y:S01]  /*225b0*/  FADD.FTZ R64, R64, R141 ;  /* 0x0000008d40407221 */ /* 0x000fe20000010000 */
[----:B------:R-:W-:Y:S01]  /*225c0*/  FADD.FTZ R61, R61, R60 ;  /* 0x0000003c3d3d7221 */ /* 0x000fe20000010000 */
[----:B------:R-:W-:-:S02]  /*225d0*/  FFMA.FTZ R60, R193, UR6, -R213 ;  /* 0x00000006c13c7c23 */ /* 0x000fc400080108d5 */
[----:B------:R-:W-:Y:S01]  /*225e0*/  FADD.FTZ R65, R65, R64 ;  /* 0x0000004041417221 */ /* 0x000fe20000010000 */
[----:B------:R-:W-:Y:S01]  /*225f0*/  FADD.FTZ R62, R62, R61 ;  /* 0x0000003d3e3e7221 */ /* 0x000fe20000010000 */
[C---:B------:R-:W-:Y:S01]  /*22600*/  HMMA.16816.F32 R16, R40.reuse, R20, R16 ;  /* 0x000000142810723c */ /* 0x040fe20000001810 */
[----:B------:R-:W-:Y:S01]  /*22610*/  MUFU.EX2 R90, R90 ;  /* 0x0000005a005a7308 */ /* 0x000fe20000000800 */
[----:B------:R-:W-:Y:S01]  /*22620*/  FADD.FTZ R66, R66, R65 ;  /* 0x0000004142427221 */ /* 0x000fe20000010000 */
[----:B------:R-:W-:Y:S01]  /*22630*/  FADD.FTZ R63, R63, R62 ;  /* 0x0000003e3f3f7221 */ /* 0x000fe20000010000 */
[----:B------:R-:W-:Y:S01]  /*22640*/  FFMA.FTZ R61, R192, UR6, -R213 ;  /* 0x00000006c03d7c23 */ /* 0x000fe200080108d5 */
[----:B------:R-:W-:Y:S01]  /*22650*/  FFMA.FTZ R62, R186, UR6, -R208 ;  /* 0x00000006ba3e7c23 */ /* 0x000fe200080108d0 */
[----:B------:R-:W-:Y:S01]  /*22660*/  FADD.FTZ R66, R67, R66 ;  /* 0x0000004243427221 */ /* 0x000fe20000010000 */
[--C-:B------:R-:W-:Y:S01]  /*22670*/  FFMA.FTZ R64, R191, UR6, -R208.reuse ;  /* 0x00000006bf407c23 */ /* 0x100fe200080108d0 */
[----:B------:R-:W-:Y:S01]  /*22680*/  HMMA.16816.F32 R24, R40, R22, R24 ;  /* 0x000000162818723c */ /* 0x000fe20000001818 */
[----:B------:R-:W4:Y:S01]  /*22690*/  LDSM.16.MT88.4 R20, [R214+0xc000] ;  /* 0x00c00000d614783b */ /* 0x000f220000004200 */
[----:B------:R-:W5:Y:S01]  /*226a0*/  MUFU.EX2 R93, R93 ;  /* 0x0000005d005d7308 */ /* 0x000f620000000800 */
[----:B------:R-:W-:-:S05]  /*226b0*/  FFMA.FTZ R65, R196, UR6, -R208 ;  /* 0x00000006c4417c23 */ /* 0x000fca00080108d0 */
[C---:B-1----:R-:W-:Y:S02]  /*226c0*/  HMMA.16816.F32 R36, R40.reuse, R48, R36 ;  /* 0x000000302824723c */ /* 0x042fe40000001824 */
[----:B------:R-:W-:Y:S06]  /*226d0*/  MUFU.EX2 R94, R94 ;  /* 0x0000005e005e7308 */ /* 0x000fec0000000800 */
        /* <DEDUP_REMOVED lines=11> */
[----:B--2---:R-:W-:Y:S01]  /*22790*/  F2FP.F16.F32.PACK_AB R40, R89, R88 ;  /* 0x000000585928723e */ /* 0x004fe200000000ff */
[----:B------:R-:W2:Y:S01]  /*227a0*/  LDSM.16.MT88.4 R52, [R218+0x2000] ;  /* 0x00200000da34783b */ /* 0x000ea20000004200 */
[----:B------:R-:W-:Y:S01]  /*227b0*/  F2FP.F16.F32.PACK_AB R41, R92, R91 ;  /* 0x0000005b5c29723e */ /* 0x000fe200000000ff */
[----:B------:R-:W-:Y:S01]  /*227c0*/  MUFU.EX2 R99, R99 ;  /* 0x0000006300637308 */ /* 0x000fe20000000800 */
[----:B-----5:R-:W-:Y:S01]  /*227d0*/  F2FP.F16.F32.PACK_AB R42, R93, R90 ;  /* 0x0000005a5d2a723e */ /* 0x020fe200000000ff */
[----:B------:R-:W-:Y:S01]  /*227e0*/  FADD.FTZ R88, R88, R63 ;  /* 0x0000003f58587221 */ /* 0x000fe20000010000 */
[----:B------:R-:W-:Y:S01]  /*227f0*/  F2FP.F16.F32.PACK_AB R43, R95, R94 ;  /* 0x0000005e5f2b723e */ /* 0x000fe200000000ff */
[----:B------:R-:W-:Y:S01]  /*22800*/  FADD.FTZ R91, R91, R66 ;  /* 0x000000425b5b7221 */ /* 0x000fe20000010000 */
[----:B------:R-:W-:Y:S01]  /*22810*/  FFMA.FTZ R63, R189, UR6, -R208 ;  /* 0x00000006bd3f7c23 */ /* 0x000fe200080108d0 */
[----:B------:R-:W-:Y:S01]  /*22820*/  FADD.FTZ R89, R89, R88 ;  /* 0x0000005859597221 */ /* 0x000fe20000010000 */
[----:B------:R-:W-:Y:S01]  /*22830*/  FFMA.FTZ R66, R195, UR6, -R213 ;  /* 0x00000006c3427c23 */ /* 0x000fe200080108d5 */
[----:B------:R-:W-:Y:S01]  /*22840*/  MUFU.EX2 R80, R80 ;  /* 0x0000005000507308 */ /* 0x000fe20000000800 */
[----:B------:R-:W-:Y:S01]  /*22850*/  FADD.FTZ R91, R92, R91 ;  /* 0x0000005b5c5b7221 */ /* 0x000fe20000010000 */
[----:B----4-:R-:W-:Y:S01]  /*22860*/  HMMA.16816.F32 R16, R40, R20, R16 ;  /* 0x000000142810723c */ /* 0x010fe20000001810 */
[----:B------:R-:W-:-:S02]  /*22870*/  FADD.FTZ R90, R90, R89 ;  /* 0x000000595a5a7221 */ /* 0x000fc40000010000 */
[----:B------:R-:W-:Y:S02]  /*22880*/  FADD.FTZ R94, R94, R91 ;  /* 0x0000005b5e5e7221 */ /* 0x000fe40000010000 */
[----:B------:R-:W-:Y:S01]  /*22890*/  FADD.FTZ R93, R93, R90 ;  /* 0x0000005a5d5d7221 */ /* 0x000fe20000010000 */
[----:B------:R-:W3:Y:S01]  /*228a0*/  MUFU.EX2 R81, R81 ;  /* 0x0000005100517308 */ /* 0x000ee20000000800 */
[----:B------:R-:W-:Y:S01]  /*228b0*/  FADD.FTZ R95, R95, R94 ;  /* 0x0000005e5f5f7221 */ /* 0x000fe20000010000 */
        /* <DEDUP_REMOVED lines=15> */
[----:B------:R-:W-:Y:S01]  /*229b0*/  HMMA.16816.F32 R12, R40, R54, R12 ;  /* 0x00000036280c723c */ /* 0x000fe2000000180c */
[----:B------:R-:W-:Y:S01]  /*229c0*/  F2FP.F16.F32.PACK_AB R40, R97, R96 ;  /* 0x000000606128723e */ /* 0x000fe200000000ff */
[----:B------:R-:W2:Y:S01]  /*229d0*/  LDSM.16.MT88.4 R52, [R218+0x2800] ;  /* 0x00280000da34783b */ /* 0x000ea20000004200 */
[----:B---3--:R-:W-:Y:S01]  /*229e0*/  F2FP.F16.F32.PACK_AB R41, R81, R80 ;  /* 0x000000505129723e */ /* 0x008fe200000000ff */
[----:B------:R-:W-:Y:S01]  /*229f0*/  FADD.FTZ R96, R96, R93 ;  /* 0x0000005d60607221 */ /* 0x000fe20000010000 */
[----:B------:R-:W-:Y:S01]  /*22a00*/  F2FP.F16.F32.PACK_AB R42, R99, R82 ;  /* 0x00000052632a723e */ /* 0x000fe200000000ff */
[----:B------:R-:W-:Y:S01]  /*22a10*/  MUFU.EX2 R102, R102 ;  /* 0x0000006600667308 */ /* 0x000fe20000000800 */
[----:B-1----:R-:W-:Y:S01]  /*22a20*/  F2FP.F16.F32.PACK_AB R43, R84, R83 ;  /* 0x00000053542b723e */ /* 0x002fe200000000ff */
[----:B------:R-:W-:-:S04]  /*22a30*/  FADD.FTZ R97, R97, R96 ;  /* 0x0000006061617221 */ /* 0x000fc80000010000 */
[----:B------:R-:W-:Y:S02]  /*22a40*/  FADD.FTZ R82, R82, R97 ;  /* 0x0000006152527221 */ /* 0x000fe40000010000 */
[----:B----4-:R-:W-:Y:S01]  /*22a50*/  HMMA.16816.F32 R16, R40, R20, R16 ;  /* 0x000000142810723c */ /* 0x010fe20000001810 */
[----:B------:R-:W1:Y:S01]  /*22a60*/  MUFU.EX2 R103, R103 ;  /* 0x0000006700677308 */ /* 0x000e620000000800 */
[----:B------:R-:W-:-:S06]  /*22a70*/  FADD.FTZ R82, R99, R82 ;  /* 0x0000005263527221 */ /* 0x000fcc0000010000 */
[C---:B------:R-:W-:Y:S01]  /*22a80*/  HMMA.16816.F32 R24, R40.reuse, R22, R24 ;  /* 0x000000162818723c */ /* 0x040fe20000001818 */
[----:B------:R-:W3:Y:S01]  /*22a90*/  LDSM.16.MT88.4 R20, [R214+0xd000] ;  /* 0x00d00000d614783b */ /* 0x000ee20000004200 */
        /* <DEDUP_REMOVED lines=13> */
[----:B------:R-:W-:Y:S01]  /*22b70*/  HMMA.16816.F32 R12, R40, R54, R12 ;  /* 0x00000036280c723c */ /* 0x000fe2000000180c */
[----:B------:R-:W-:Y:S01]  /*22b80*/  F2FP.F16.F32.PACK_AB R40, R98, R85 ;  /* 0x000000556228723e */ /* 0x000fe200000000ff */
[----:B------:R-:W2:Y:S01]  /*22b90*/  LDSM.16.MT88.4 R52, [R218+0x3000] ;  /* 0x00300000da34783b */ /* 0x000ea20000004200 */
[----:B-1----:R-:W-:Y:S01]  /*22ba0*/  F2FP.F16.F32.PACK_AB R41, R103, R102 ;  /* 0x000000666729723e */ /* 0x002fe200000000ff */
[----:B------:R-:W-:Y:S01]  /*22bb0*/  MUFU.EX2 R106, R106 ;  /* 0x0000006a006a7308 */ /* 0x000fe20000000800 */
[----:B------:R-:W-:Y:S01]  /*22bc0*/  F2FP.F16.F32.PACK_AB R42, R101, R100 ;  /* 0x00000064652a723e */ /* 0x000fe200000000ff */
[----:B------:R-:W-:Y:S01]  /*22bd0*/  FADD.FTZ R85, R85, R82 ;  /* 0x0000005255557221 */ /* 0x000fe20000010000 */
[----:B----4-:R-:W-:-:S03]  /*22be0*/  F2FP.F16.F32.PACK_AB R43, R87, R86 ;  /* 0x00000056572b723e */ /* 0x010fc600000000ff */
[----:B------:R-:W-:Y:S02]  /*22bf0*/  FADD.FTZ R85, R98, R85 ;  /* 0x0000005562557221 */ /* 0x000fe40000010000 */
[----:B------:R-:W1:Y:S02]  /*22c00*/  MUFU.EX2 R77, R77 ;  /* 0x0000004d004d7308 */ /* 0x000e640000000800 */
[----:B---3--:R-:W-:Y:S01]  /*22c10*/  HMMA.16816.F32 R16, R40, R20, R16 ;  /* 0x000000142810723c */ /* 0x008fe20000001810 */
[----:B------:R-:W-:-:S04]  /*22c20*/  FADD.FTZ R100, R100, R85 ;  /* 0x0000005564647221 */ /* 0x000fc80000010000 */
[----:B------:R-:W-:Y:S01]  /*22c30*/  FADD.FTZ R101, R101, R100 ;  /* 0x0000006465657221 */ /* 0x000fe20000010000 */
        /* <DEDUP_REMOVED lines=19> */
[----:B-1----:R-:W-:Y:S01]  /*22d70*/  F2FP.F16.F32.PACK_AB R41, R77, R106 ;  /* 0x0000006a4d29723e */ /* 0x002fe200000000ff */
[----:B------:R-:W-:Y:S01]  /*22d80*/  FADD.FTZ R104, R104, R101 ;  /* 0x0000006568687221 */ /* 0x000fe20000010000 */
[----:B------:R-:W-:Y:S01]  /*22d90*/  F2FP.F16.F32.PACK_AB R42, R107, R76 ;  /* 0x0000004c6b2a723e */ /* 0x000fe200000000ff */
[----:B------:R-:W1:Y:S01]  /*22da0*/  MUFU.EX2 R73, R73 ;  /* 0x0000004900497308 */ /* 0x000e620000000800 */
[----:B----4-:R-:W-:Y:S01]  /*22db0*/  F2FP.F16.F32.PACK_AB R43, R109, R108 ;  /* 0x0000006c6d2b723e */ /* 0x010fe200000000ff */
[----:B------:R-:W-:-:S06]  /*22dc0*/  FADD.FTZ R105, R105, R104 ;  /* 0x0000006869697221 */ /* 0x000fcc0000010000 */
        /* <DEDUP_REMOVED lines=21> */
[----:B------:R-:W1:Y:S01]  /*22f20*/  MUFU.EX2 R69, R69 ;  /* 0x0000004500457308 */ /* 0x000e620000000800 */
[----:B------:R-:W-:-:S02]  /*22f30*/  F2FP.F16.F32.PACK_AB R42, R75, R72 ;  /* 0x000000484b2a723e */ /* 0x000fc400000000ff */
[----:B----4-:R-:W-:-:S05]  /*22f40*/  F2FP.F16.F32.PACK_AB R43, R79, R74 ;  /* 0x0000004a4f2b723e */ /* 0x010fca00000000ff */
        /* <DEDUP_REMOVED lines=16> */
[C---:B--2---:R-:W-:Y:S06]  /*23050*/  HMMA.16816.F32 R56, R40.reuse, R52, R56 ;  /* 0x000000342838723c */ /* 0x044fec0000001838 */
[----:B------:R-:W2:Y:S02]  /*23060*/  MUFU.EX2 R71, R71 ;  /* 0x0000004700477308 */ /* 0x000ea40000000800 */
[----:B------:R-:W-:Y:S01]  /*23070*/  HMMA.16816.F32 R12, R40, R54, R12 ;  /* 0x00000036280c723c */ /* 0x000fe2000000180c */
[----:B------:R-:W-:Y:S01]  /*23080*/  F2FP.F16.F32.PACK_AB R40, R113, R112 ;  /* 0x000000707128723e */ /* 0x000fe200000000ff */
[----:B------:R-:W2:Y:S01]  /*23090*/  LDSM.16.MT88.4 R52, [R218+0x4800] ;  /* 0x00480000da34783b */ /* 0x000ea20000004200 */
[----:B-1----:R-:W-:-:S02]  /*230a0*/  F2FP.F16.F32.PACK_AB R41, R69, R68 ;  /* 0x000000444529723e */ /* 0x002fc400000000ff */
[----:B------:R-:W-:Y:S01]  /*230b0*/  F2FP.F16.F32.PACK_AB R42, R115, R114 ;  /* 0x00000072732a723e */ /* 0x000fe200000000ff */
[----:B------:R-:W-:Y:S01]  /*230c0*/  MUFU.EX2 R122, R122 ;  /* 0x0000007a007a7308 */ /* 0x000fe20000000800 */
[----:B---3--:R-:W-:-:S07]  /*230d0*/  F2FP.F16.F32.PACK_AB R43, R117, R116 ;  /* 0x00000074752b723e */ /* 0x008fce00000000ff */
[C---:B----4-:R-:W-:Y:S01]  /*230e0*/  HMMA.16816.F32 R16, R40.reuse, R20, R16 ;  /* 0x000000142810723c */ /* 0x050fe20000001810 */
[----:B------:R-:W1:Y:S07]  /*230f0*/  MUFU.EX2 R123, R123 ;  /* 0x0000007b007b7308 */ /* 0x000e6e0000000800 */
        /* <DEDUP_REMOVED lines=9> */
[----:B------:R-:W-:Y:S06]  /*23190*/  MUFU.EX2 R127, R127 ;  /* 0x0000007f007f7308 */ /* 0x000fec0000000800 */
[C---:B------:R-:W-:Y:S01]  /*231a0*/  HMMA.16816.F32 R32, R40.reuse, R30, R32 ;  /* 0x0000001e2820723c */ /* 0x040fe20000001820 */
[----:B------:R-:W4:Y:S01]  /*231b0*/  LDSM.16.MT88.4 R28, [R217+0x5000] ;  /* 0x00500000d91c783b */ /* 0x000f220000004200 */
        /* <DEDUP_REMOVED lines=35> */
[C---:B---3--:R-:W-:Y:S01]  /*233f0*/  HMMA.16816.F32 R16, R40.reuse, R20, R16 ;  /* 0x000000142810723c */ /* 0x048fe20000001810 */
[----:B------:R-:W-:Y:S07]  /*23400*/  MUFU.EX2 R4, R4 ;  /* 0x0000000400047308 */ /* 0x000fee0000000800 */
[C---:B------:R-:W-:Y:S01]  /*23410*/  HMMA.16816.F32 R24, R40.reuse, R22, R24 ;  /* 0x000000162818723c */ /* 0x040fe20000001818 */
[----:B------:R-:W1:Y:S01]  /*23420*/  LDSM.16.MT88.4 R20, [R214+0x10000] ;  /* 0x01000000d614783b */ /* 0x000e620000004200 */
[----:B------:R-:W-:Y:S06]  /*23430*/  MUFU.EX2 R167, R167 ;  /* 0x000000a700a77308 */ /* 0x000fec0000000800 */
[C---:B-----5:R-:W-:Y:S02]  /*23440*/  HMMA.16816.F32 R36, R40.reuse, R48, R36 ;  /* 0x000000302824723c */ /* 0x060fe40000001824 */
[----:B------:R-:W-:Y:S06]  /*23450*/  MUFU.EX2 R2, R2 ;  /* 0x0000000200027308 */ /* 0x000fec0000000800 */
[C---:B------:R-:W-:Y:S01]  /*23460*/  HMMA.16816.F32 R8, R40.reuse, R50, R8 ;  /* 0x000000322808723c */ /* 0x040fe20000001808 */
[----:B------:R-:W3:Y:S01]  /*23470*/  LDSM.16.MT88.4 R48, [R0+0x10000] ;  /* 0x010000000030783b */ /* 0x000ee20000004200 */
[----:B------:R-:W-:Y:S06]  /*23480*/  MUFU.EX2 R5, R5 ;  /* 0x0000000500057308 */ /* 0x000fec0000000800 */
[C---:B----4-:R-:W-:Y:S02]  /*23490*/  HMMA.16816.F32 R44, R40.reuse, R28, R44 ;  /* 0x0000001c282c723c */ /* 0x050fe4000000182c */
[----:B------:R-:W-:Y:S06]  /*234a0*/  MUFU.EX2 R136, R136 ;  /* 0x0000008800887308 */ /* 0x000fec0000000800 */
[C---:B------:R-:W-:Y:S01]  /*234b0*/  HMMA.16816.F32 R32, R40.reuse, R30, R32 ;  /* 0x0000001e2820723c */ /* 0x040fe20000001820 */
[----:B------:R-:W4:Y:S01]  /*234c0*/  LDSM.16.MT88.4 R28, [R217+0x6000] ;  /* 0x00600000d91c783b */ /* 0x000f220000004200 */
[----:B------:R-:W-:Y:S06]  /*234d0*/  MUFU.EX2 R137, R137 ;  /* 0x0000008900897308 */ /* 0x000fec0000000800 */
[C---:B--2---:R-:W-:Y:S01]  /*234e0*/  HMMA.16816.F32 R56, R40.reuse, R52, R56 ;  /* 0x000000342838723c */ /* 0x044fe20000001838 */
        /* <DEDUP_REMOVED lines=10> */
[----:B------:R-:W-:-:S07]  /*23590*/  F2FP.F16.F32.PACK_AB R43, R165, R164 ;  /* 0x000000a4a52b723e */ /* 0x000fce00000000ff */
[C---:B-1----:R-:W-:Y:S01]  /*235a0*/  HMMA.16816.F32 R16, R40.reuse, R20, R16 ;  /* 0x000000142810723c */ /* 0x042fe20000001810 */
[----:B------:R-:W1:Y:S07]  /*235b0*/  MUFU.EX2 R52, R52 ;  /* 0x0000003400347308 */ /* 0x000e6e0000000800 */
[C---:B------:R-:W-:Y:S01]  /*235c0*/  HMMA.16816.F32 R24, R40.reuse, R22, R24 ;  /* 0x000000162818723c */ /* 0x040fe20000001818 */
[----:B------:R-:W2:Y:S01]  /*235d0*/  LDSM.16.MT88.4 R20, [R218+0x6000] ;  /* 0x00600000da14783b */ /* 0x000ea20000004200 */
[----:B------:R-:W-:Y:S06]  /*235e0*/  MUFU.EX2 R54, R54 ;  /* 0x0000003600367308 */ /* 0x000fec0000000800 */
[C---:B---3--:R-:W-:Y:S02]  /*235f0*/  HMMA.16816.F32 R36, R40.reuse, R48, R36 ;  /* 0x000000302824723c */ /* 0x048fe40000001824 */
[----:B------:R-:W3:Y:S06]  /*23600*/  MUFU.EX2 R55, R55 ;  /* 0x0000003700377308 */ /* 0x000eec0000000800 */
        /* <DEDUP_REMOVED lines=8> */
[C---:B--2---:R-:W-:Y:S02]  /*23690*/  HMMA.16816.F32 R56, R40.reuse, R20, R56 ;  /* 0x000000142838723c */ /* 0x044fe40000001838 */
[----:B------:R-:W-:Y:S06]  /*236a0*/  MUFU.EX2 R64, R64 ;  /* 0x0000004000407308 */ /* 0x000fec0000000800 */
[----:B------:R-:W-:Y:S01]  /*236b0*/  HMMA.16816.F32 R12, R40, R22, R12 ;  /* 0x00000016280c723c */ /* 0x000fe2000000180c */
[----:B------:R-:W2:Y:S01]  /*236c0*/  LDSM.16.MT88.4 R20, [R217+0x6800] ;  /* 0x00680000d914783b */ /* 0x000ea20000004200 */
[----:B-1----:R-:W-:Y:S01]  /*236d0*/  F2FP.F16.F32.PACK_AB R40, R52, R53 ;  /* 0x000000353428723e */ /* 0x002fe200000000ff */
[----:B------:R-:W1:Y:S01]  /*236e0*/  MUFU.EX2 R65, R65 ;  /* 0x0000004100417308 */ /* 0x000e620000000800 */
[----:B------:R-:W-:-:S02]  /*236f0*/  F2FP.F16.F32.PACK_AB R41, R167, R4 ;  /* 0x00000004a729723e */ /* 0x000fc400000000ff */
[----:B---3--:R-:W-:Y:S02]  /*23700*/  F2FP.F16.F32.PACK_AB R42, R55, R54 ;  /* 0x00000036372a723e */ /* 0x008fe400000000ff */
[----:B------:R-:W-:-:S03]  /*23710*/  F2FP.F16.F32.PACK_AB R43, R5, R2 ;  /* 0x00000002052b723e */ /* 0x000fc600000000ff */
[----:B------:R-:W-:Y:S04]  /*23720*/  MUFU.EX2 R66, R66 ;  /* 0x0000004200427308 */ /* 0x000fe80000000800 */
[C---:B-----5:R-:W-:Y:S04]  /*23730*/  HMMA.16816.F32 R16, R40.reuse, R48, R16 ;  /* 0x000000302810723c */ /* 0x060fe80000001810 */
[----:B------:R-:W-:Y:S04]  /*23740*/  MUFU.EX2 R249, R249 ;  /* 0x000000f900f97308 */ /* 0x000fe80000000800 */
[C---:B------:R-:W-:Y:S01]  /*23750*/  HMMA.16816.F32 R24, R40.reuse, R50, R24 ;  /* 0x000000322818723c */ /* 0x040fe20000001818 */
[----:B------:R-:W3:Y:S03]  /*23760*/  LDSM.16.MT88.4 R48, [R218+0x6800] ;  /* 0x00680000da30783b */ /* 0x000ee60000004200 */
[----:B------:R-:W-:Y:S04]  /*23770*/  MUFU.EX2 R7, R7 ;  /* 0x0000000700077308 */ /* 0x000fe80000000800 */
[C---:B----4-:R-:W-:Y:S08]  /*23780*/  HMMA.16816.F32 R36, R40.reuse, R28, R36 ;  /* 0x0000001c2824723c */ /* 0x050ff00000001824 */
[C---:B------:R-:W-:Y:S01]  /*23790*/  HMMA.16816.F32 R8, R40.reuse, R30, R8 ;  /* 0x0000001e2808723c */ /* 0x040fe20000001808 */
[----:B------:R-:W4:Y:S07]  /*237a0*/  LDSM.16.MT88.4 R28, [R214+0x11000] ;  /* 0x01100000d61c783b */ /* 0x000f2e0000004200 */
[----:B--2---:R-:W-:Y:S01]  /*237b0*/  HMMA.16816.F32 R44, R40, R20, R44 ;  /* 0x00000014282c723c */ /* 0x004fe2000000182c */
[----:B------:R-:W-:-:S04]  /*237c0*/  FADD.FTZ R20, R80, R95 ;  /* 0x0000005f50147221 */ /* 0x000fc80000010000 */
[----:B------:R-:W-:-:S03]  /*237d0*/  FADD.FTZ R20, R81, R20 ;  /* 0x0000001451147221 */ /* 0x000fc60000010000 */
[----:B------:R-:W-:Y:S01]  /*237e0*/  HMMA.16816.F32 R32, R40, R22, R32 ;  /* 0x000000162820723c */ /* 0x000fe20000001820 */
[----:B------:R-:W-:Y:S02]  /*237f0*/  FADD.FTZ R67, R83, R20 ;  /* 0x0000001453437221 */ /* 0x000fe40000010000 */
[----:B------:R-:W2:Y:S02]  /*23800*/  LDSM.16.MT88.4 R20, [R0+0x11000] ;  /* 0x011000000014783b */ /* 0x000ea40000004200 */
[----:B------:R-:W-:-:S04]  /*23810*/  FADD.FTZ R67, R84, R67 ;  /* 0x0000004354437221 */ /* 0x000fc80000010000 */
[----:B------:R-:W-:Y:S01]  /*23820*/  FADD.FTZ R102, R102, R67 ;  /* 0x0000004366667221 */ /* 0x000fe20000010000 */
[----:B---3--:R-:W-:Y:S01]  /*23830*/  HMMA.16816.F32 R56, R40, R48, R56 ;  /* 0x000000302838723c */ /* 0x008fe20000001838 */
[----:B------:R-:W-:Y:S02]  /*23840*/  FFMA.FTZ R67, R198, UR6, -R213 ;  /* 0x00000006c6437c23 */ /* 0x000fe400080108d5 */
[----:B------:R-:W-:-:S04]  /*23850*/  FADD.FTZ R103, R103, R102 ;  /* 0x0000006667677221 */ /* 0x000fc80000010000 */
[----:B------:R-:W-:Y:S01]  /*23860*/  FADD.FTZ R86, R86, R103 ;  /* 0x0000006756567221 */ /* 0x000fe20000010000 */
[----:B------:R-:W-:Y:S01]  /*23870*/  HMMA.16816.F32 R12, R40, R50, R12 ;  /* 0x00000032280c723c */ /* 0x000fe2000000180c */
[----:B------:R-:W-:Y:S01]  /*23880*/  F2FP.F16.F32.PACK_AB R40, R137, R136 ;  /* 0x000000888928723e */ /* 0x000fe200000000ff */
[----:B------:R-:W3:Y:S01]  /*23890*/  LDSM.16.MT88.4 R48, [R217+0x7000] ;  /* 0x00700000d930783b */ /* 0x000ee20000004200 */
[----:B------:R-:W-:Y:S01]  /*238a0*/  FADD.FTZ R87, R87, R86 ;  /* 0x0000005657577221 */ /* 0x000fe20000010000 */
[----:B------:R-:W-:Y:S01]  /*238b0*/  F2FP.F16.F32.PACK_AB R41, R63, R62 ;  /* 0x0000003e3f29723e */ /* 0x000fe200000000ff */
[----:B------:R-:W5:Y:S01]  /*238c0*/  MUFU.EX2 R67, R67 ;  /* 0x0000004300437308 */ /* 0x000f620000000800 */
[----:B------:R-:W-:Y:S01]  /*238d0*/  F2FP.F16.F32.PACK_AB R42, R61, R60 ;  /* 0x0000003c3d2a723e */ /* 0x000fe200000000ff */
[----:B------:R-:W-:Y:S01]  /*238e0*/  FADD.FTZ R106, R106, R87 ;  /* 0x000000576a6a7221 */ /* 0x000fe20000010000 */
[----:B-1----:R-:W-:-:S03]  /*238f0*/  F2FP.F16.F32.PACK_AB R43, R65, R64 ;  /* 0x00000040412b723e */ /* 0x002fc600000000ff */
[----:B------:R-:W-:-:S04]  /*23900*/  FADD.FTZ R77, R77, R106 ;  /* 0x0000006a4d4d7221 */ /* 0x000fc80000010000 */
[C---:B----4-:R-:W-:Y:S01]  /*23910*/  HMMA.16816.F32 R16, R40.reuse, R28, R16 ;  /* 0x0000001c2810723c */ /* 0x050fe20000001810 */
[----:B------:R-:W-:Y:S01]  /*23920*/  FADD.FTZ R28, R76, R105 ;  /* 0x000000694c1c7221 */ /* 0x000fe20000010000 */
[----:B------:R-:W-:Y:S01]  /*23930*/  FADD.FTZ R108, R108, R77 ;  /* 0x0000004d6c6c7221 */ /* 0x000fe20000010000 */
[----:B------:R-:W1:Y:S02]  /*23940*/  MUFU.EX2 R76, R204 ;  /* 0x000000cc004c7308 */ /* 0x000e640000000800 */
[----:B------:R-:W-:Y:S01]  /*23950*/  FADD.FTZ R107, R107, R28 ;  /* 0x0000001c6b6b7221 */ /* 0x000fe20000010000 */
[----:B------:R-:W-:Y:S01]  /*23960*/  FADD.FTZ R109, R109, R108 ;  /* 0x0000006c6d6d7221 */ /* 0x000fe20000010000 */
[----:B-----5:R-:W-:Y:S01]  /*23970*/  F2FP.F16.F32.PACK_AB R132, R67, R66 ;  /* 0x000000424384723e */ /* 0x020fe200000000ff */
[----:B------:R-:W-:Y:S01]  /*23980*/  HMMA.16816.F32 R24, R40, R30, R24 ;  /* 0x0000001e2818723c */ /* 0x000fe20000001818 */
[----:B------:R-:W-:Y:S01]  /*23990*/  FADD.FTZ R110, R110, R107 ;  /* 0x0000006b6e6e7221 */ /* 0x000fe20000010000 */
[----:B------:R-:W-:Y:S01]  /*239a0*/  FADD.FTZ R78, R78, R109 ;  /* 0x0000006d4e4e7221 */ /* 0x000fe20000010000 */
[----:B------:R-:W4:Y:S02]  /*239b0*/  LDSM.16.MT88.4 R28, [R218+0x7000] ;  /* 0x00700000da1c783b */ /* 0x000f240000004200 */
[----:B------:R-:W-:Y:S01]  /*239c0*/  FADD.FTZ R111, R111, R110 ;  /* 0x0000006e6f6f7221 */ /* 0x000fe20000010000 */
[----:B------:R-:W-:-:S02]  /*239d0*/  FADD.FTZ R73, R73, R78 ;  /* 0x0000004e49497221 */ /* 0x000fc40000010000 */
[C---:B--2---:R-:W-:Y:S01]  /*239e0*/  HMMA.16816.F32 R36, R40.reuse, R20, R36 ;  /* 0x000000142824723c */ /* 0x044fe20000001824 */
[----:B------:R-:W-:Y:S01]  /*239f0*/  FADD.FTZ R72, R72, R111 ;  /* 0x0000006f48487221 */ /* 0x000fe20000010000 */
[----:B------:R-:W-:Y:S01]  /*23a00*/  FADD.FTZ R74, R74, R73 ;  /* 0x000000494a4a7221 */ /* 0x000fe20000010000 */
[----:B-1----:R-:W-:Y:S02]  /*23a10*/  F2FP.F16.F32.PACK_AB R134, R249, R76 ;  /* 0x0000004cf986723e */ /* 0x002fe400000000ff */
[----:B------:R-:W-:Y:S01]  /*23a20*/  FADD.FTZ R75, R75, R72 ;  /* 0x000000484b4b7221 */ /* 0x000fe20000010000 */
[----:B------:R-:W-:Y:S02]  /*23a30*/  FADD.FTZ R79, R79, R74 ;  /* 0x0000004a4f4f7221 */ /* 0x000fe40000010000 */
[----:B------:R-:W-:Y:S01]  /*23a40*/  HMMA.16816.F32 R8, R40, R22, R8 ;  /* 0x000000162808723c */ /* 0x000fe20000001808 */
[----:B------:R-:W-:Y:S01]  /*23a50*/  FADD.FTZ R112, R112, R75 ;  /* 0x0000004b70707221 */ /* 0x000fe20000010000 */
[----:B------:R-:W-:-:S02]  /*23a60*/  FADD.FTZ R20, R68, R79 ;  /* 0x0000004f44147221 */ /* 0x000fc40000010000 */
[----:B------:R-:W1:Y:S01]  /*23a70*/  MUFU.EX2 R68, R199 ;  /* 0x000000c700447308 */ /* 0x000e620000000800 */
[----:B------:R-:W-:Y:S01]  /*23a80*/  FADD.FTZ R113, R113, R112 ;  /* 0x0000007071717221 */ /* 0x000fe20000010000 */
[----:B------:R-:W-:Y:S02]  /*23a90*/  FADD.FTZ R69, R69, R20 ;  /* 0x0000001445457221 */ /* 0x000fe40000010000 */
[C---:B---3--:R-:W-:Y:S01]  /*23aa0*/  HMMA.16816.F32 R44, R40.reuse, R48, R44 ;  /* 0x00000030282c723c */ /* 0x048fe2000000182c */
[----:B------:R-:W-:Y:S01]  /*23ab0*/  FADD.FTZ R114, R114, R113 ;  /* 0x0000007172727221 */ /* 0x000fe20000010000 */
[----:B------:R-:W-:Y:S01]  /*23ac0*/  FADD.FTZ R116, R116, R69 ;  /* 0x0000004574747221 */ /* 0x000fe20000010000 */
[--C-:B------:R-:W-:Y:S01]  /*23ad0*/  FFMA.FTZ R48, R202, UR6, -R208.reuse ;  /* 0x00000006ca307c23 */ /* 0x100fe200080108d0 */
[----:B------:R-:W-:Y:S01]  /*23ae0*/  FFMA.FTZ R49, R197, UR6, -R208 ;  /* 0x00000006c5317c23 */ /* 0x000fe200080108d0 */
[----:B------:R-:W-:Y:S01]  /*23af0*/  FADD.FTZ R115, R115, R114 ;  /* 0x0000007273737221 */ /* 0x000fe20000010000 */
[----:B------:R-:W-:Y:S01]  /*23b00*/  FADD.FTZ R117, R117, R116 ;  /* 0x0000007475757221 */ /* 0x000fe20000010000 */
[----:B------:R-:W2:Y:S01]  /*23b10*/  LDSM.16.MT88.4 R20, [R217+0x7800] ;  /* 0x00780000d914783b */ /* 0x000ea20000004200 */
[----:B------:R-:W-:Y:S01]  /*23b20*/  HMMA.16816.F32 R32, R40, R50, R32 ;  /* 0x000000322820723c */ /* 0x000fe20000001820 */
[----:B------:R-:W-:Y:S01]  /*23b30*/  FADD.FTZ R118, R118, R115 ;  /* 0x0000007376767221 */ /* 0x000fe20000010000 */
[----:B------:R-:W-:Y:S01]  /*23b40*/  FADD.FTZ R120, R120, R117 ;  /* 0x0000007578787221 */ /* 0x000fe20000010000 */
[----:B------:R-:W-:Y:S01]  /*23b50*/  MUFU.EX2 R48, R48 ;  /* 0x0000003000307308 */ /* 0x000fe20000000800 */
[----:B------:R-:W3:Y:S01]  /*23b60*/  LDSM.16.MT88.4 R216, [R218+0x7800] ;  /* 0x00780000dad8783b */ /* 0x000ee20000004200 */
[----:B------:R-:W-:Y:S01]  /*23b70*/  FADD.FTZ R119, R119, R118 ;  /* 0x0000007677777221 */ /* 0x000fe20000010000 */
[----:B------:R-:W-:Y:S01]  /*23b80*/  FADD.FTZ R71, R71, R120 ;  /* 0x0000007847477221 */ /* 0x000fe20000010000 */
[----:B-1----:R-:W-:-:S02]  /*23b90*/  F2FP.F16.F32.PACK_AB R133, R68, R7 ;  /* 0x000000074485723e */ /* 0x002fc400000000ff */
[----:B------:R-:W-:Y:S01]  /*23ba0*/  FADD.FTZ R70, R70, R119 ;  /* 0x0000007746467221 */ /* 0x000fe20000010000 */
[----:B------:R-:W-:Y:S01]  /*23bb0*/  FADD.FTZ R122, R122, R71 ;  /* 0x000000477a7a7221 */ /* 0x000fe20000010000 */
[----:B------:R-:W1:Y:S01]  /*23bc0*/  MUFU.EX2 R49, R49 ;  /* 0x0000003100317308 */ /* 0x000e620000000800 */
[----:B----4-:R-:W-:Y:S01]  /*23bd0*/  HMMA.16816.F32 R56, R40, R28, R56 ;  /* 0x0000001c2838723c */ /* 0x010fe20000001838 */
        /* <DEDUP_REMOVED lines=35> */
[----:B--2---:R-:W-:Y:S01]  /*23e10*/  HMMA.16816.F32 R144, R132, R20, R44 ;  /* 0x000000148490723c */ /* 0x004fe2000000182c */
        /* <DEDUP_REMOVED lines=10> */
[C---:B---3--:R-:W-:Y:S01]  /*23ec0*/  HMMA.16816.F32 R136, R132.reuse, R216, R56 ;  /* 0x000000d88488723c */ /* 0x048fe20000001838 */
        /* <DEDUP_REMOVED lines=8> */
[----:B------:R-:W-:Y:S01]  /*23f50*/  FADD.FTZ R250, R49, R48 ;  /* 0x0000003031fa7221 */ /* 0x000fe20000010000 */
[----:B------:R-:W-:-:S01]  /*23f60*/  NOP ;  /* 0x0000000000007918 */ /* 0x000fc20000000000 */
[----:B------:R-:W-:-:S15]  /*23f70*/  BRA.U UP0, `(.L_x_4047) ;  /* 0x0000000100047547 */ /* 0x000fde000b800000 */
.L_x_4041:
[----:B------:R-:W-:-:S12]  /*23f80*/  UIADD3 UR4, UPT, UPT, UR9, -0x1, URZ ;  /* 0xffffffff09047890 */ /* 0x000fd8000fffe0ff */
.L_x_4047:
[----:B------:R-:W-:-:S09]  /*23f90*/  UISETP.GE.AND UP0, UPT, UR4, UR20, UPT ;  /* 0x000000140400728c */ /* 0x000fd2000bf06270 */
[----:B------:R-:W-:Y:S05]  /*23fa0*/  BRA.U !UP0, `(.L_x_4048) ;  /* 0x00000079082c7547 */ /* 0x000fea000b800000 */
[----:B------:R-:W1:Y:S01]  /*23fb0*/  S2UR UR6, SR_CgaCtaId ;  /* 0x00000000000679c3 */ /* 0x000e620000008800 */
[----:B------:R-:W-:Y:S01]  /*23fc0*/  USHF.L.U32 UR18, UR4, 0x8, URZ ;  /* 0x0000000804127899 */ /* 0x000fe200080006ff */
[----:B------:R-:W-:Y:S01]  /*23fd0*/  LOP3.LUT R166, R200, R201, RZ, 0xfc, !PT ;  /* 0x000000c9c8a67212 */ /* 0x000fe200078efcff */
[----:B------:R-:W-:Y:S01]  /*23fe0*/  UMOV UR19, 0x400 ;  /* 0x0000040000137882 */ /* 0x000fe20000000000 */
[----:B------:R-:W-:Y:S01]  /*23ff0*/  UISETP.NE.U32.AND UP0, UPT, UR12, URZ, UPT ;  /* 0x000000ff0c00728c */ /* 0x000fe2000bf05070 */
[----:B------:R-:W-:Y:S01]  /*24000*/  LOP3.LUT P1, RZ, R236, 0x2, RZ, 0xc0, !PT ;  /* 0x00000002ecff7812 */ /* 0x000fe2000782c0ff */
[----:B------:R-:W-:Y:S01]  /*24010*/  IMAD.MOV.U32 R167, RZ, RZ, R0 ;  /* 0x000000ffffa77224 */ /* 0x000fe200078e0000 */
[----:B------:R-:W-:Y:S01]  /*24020*/  MOV R165, R2 ;  /* 0x0000000200a57202 */ /* 0x000fe20000000f00 */
[----:B------:R-:W2:Y:S01]  /*24030*/  S2UR UR8, SR_CgaCtaId ;  /* 0x00000000000879c3 */ /* 0x000ea20000008800 */
[----:B------:R-:W-:Y:S01]  /*24040*/  IMAD.U32 R3, RZ, RZ, UR18 ;  /* 0x00000012ff037e24 */ /* 0x000fe2000f8e00ff */
[----:B------:R-:W-:Y:S01]  /*24050*/  UISETP.NE.AND.EX UP0, UPT, UR13, URZ, UPT, UP0 ;  /* 0x000000ff0d00728c */ /* 0x000fe2000bf05300 */
[----:B------:R-:W-:Y:S01]  /*24060*/  IMAD.MOV.U32 R247, RZ, RZ, RZ ;  /* 0x000000fffff77224 */ /* 0x000fe200078e00ff */
[----:B------:R-:W-:Y:S01]  /*24070*/  UMOV UR15, 0x400 ;  /* 0x00000400000f7882 */ /* 0x000fe20000000000 */
[----:B------:R-:W-:Y:S01]  /*24080*/  UIADD3 UR14, UPT, UPT, UR4, 0x1, URZ ;  /* 0x00000001040e7890 */ /* 0x000fe2000fffe0ff */
[----:B------:R-:W-:Y:S01]  /*24090*/  LOP3.LUT R246, R3, 0x80, R6, 0xfe, !PT ;  /* 0x0000008003f67812 */ /* 0x000fe200078efe06 */
[----:B------:R-:W-:Y:S01]  /*240a0*/  IMAD.MOV.U32 R3, RZ, RZ, 0x20 ;  /* 0x00000020ff037424 */ /* 0x000fe200078e00ff */
[----:B------:R-:W-:Y:S01]  /*240b0*/  PLOP3.LUT P6, PT, PT, PT, UP0, 0x80, 0x8 ;  /* 0x000000000008781c */ /* 0x000fe20003fcf008 */
[----:B------:R-:W3:Y:S03]  /*240c0*/  LDCU UR9, c[0x0][0x440] ;  /* 0x00008800ff0977ac */ /* 0x000ee60008000800 */
[----:B------:R-:W-:Y:S01]  /*240d0*/  SEL R3, R3, 0xffffffe0, !P1 ;  /* 0xffffffe003037807 */ /* 0x000fe20004800000 */
        /* <DEDUP_REMOVED lines=9> */
[----:B------:R-:W1:Y:S01]  /*24170*/  LDCU.64 UR12, c[0x0][0x3a8] ;  /* 0x00007500ff0c77ac */ /* 0x000e620008000a00 */
[----:B------:R-:W-:-:S02]  /*24180*/  UIADD3 UR18, UPT, UPT, UR18, 0x100, URZ ;  /* 0x0000010012127890 */ /* 0x000fc4000fffe0ff */
[----:B--234-:R-:W-:-:S12]  /*24190*/  ULEA UR8, UR8, UR15, 0x18 ;  /* 0x0000000f08087291 */ /* 0x01cfd8000f8ec0ff */
.L_x_4052:
[----:B------:R-:W-:Y:S01]  /*241a0*/  @!P6 IADD3 R13, P0, PT, RZ, -R247, RZ ;  /* 0x800000f7ff0de210 */ /* 0x000fe20007f1e0ff */
[----:B------:R-:W2:Y:S01]  /*241b0*/  S2R R236, SR_TID.X ;  /* 0x0000000000ec7919 */ /* 0x000ea20000002100 */
[----:B------:R-:W3:Y:S01]  /*241c0*/  @!P6 LDC R6, c[0x0][0x3c0] ;  /* 0x0000f000ff06eb82 */ /* 0x000ee20000000800 */
[----:B------:R-:W-:Y:S07]  /*241d0*/  DEPBAR.LE SB0, 0x0 ;  /* 0x000080000000791a */ /* 0x000fee0000000000 */
[----:B------:R-:W4:Y:S08]  /*241e0*/  LDC R9, c[0x0][0x3c4] ;  /* 0x0000f100ff097b82 */ /* 0x000f300000000800 */
[----:B------:R-:W-:Y:S01]  /*241f0*/  BAR.SYNC.DEFER_BLOCKING 0x0 ;  /* 0x0000000000007b1d */ /* 0x000fe20000010000 */
        /* <DEDUP_REMOVED lines=67> */
[----:B------:R-:W-:Y:S02]  /*24630*/  LEA R16, P1, R13, R244, 0x2 ;  /* 0x000000f40d107211 */ /* 0x000fe400078210ff */
[-C--:B------:R-:W-:Y:S02]  /*24640*/  LEA.HI.X.SX32 R19, R15, R245.reuse, 0x2, P2 ;  /* 0x000000f50f137211 */ /* 0x080fe400010f16ff */
[C---:B------:R-:W-:Y:S01]  /*24650*/  LEA.HI.X.SX32 R17, R13.reuse, R245, 0x2, P1 ;  /* 0x000000f50d117211 */ /* 0x040fe200008f16ff */
        /* <DEDUP_REMOVED lines=17> */
.L_x_4049:
[----:B------:R-:W-:Y:S01]  /*24770*/  LEA R252, R252, UR8, 0x1 ;  /* 0x00000008fcfc7c11 */ /* 0x000fe2000f8e08ff */
[----:B------:R-:W-:Y:S01]  /*24780*/  UIADD3 UR14, UPT, UPT, UR14, -0x1, URZ ;  /* 0xffffffff0e0e7890 */ /* 0x000fe2000fffe0ff */
[C---:B------:R-:W-:Y:S02]  /*24790*/  SHF.L.U32 R7, R6.reuse, 0x5, RZ ;  /* 0x0000000506077819 */ /* 0x040fe400000006ff */
[----:B------:R-:W-:Y:S01]  /*247a0*/  LOP3.LUT R3, R3, 0x400, RZ, 0xc0, !PT ;  /* 0x0000040003037812 */ /* 0x000fe200078ec0ff */
[----:B------:R-:W-:Y:S01]  /*247b0*/  @!PT LDS RZ, [RZ] ;  /* 0x00000000fffff984 */ /* 0x000fe20000000800 */
[----:B------:R-:W-:Y:S01]  /*247c0*/  @!PT LDS RZ, [RZ] ;  /* 0x00000000fffff984 */ /* 0x000fe20000000800 */
[----:B------:R-:W-:Y:S01]  /*247d0*/  @!PT LDS RZ, [RZ] ;  /* 0x00000000fffff984 */ /* 0x000fe20000000800 */
[----:B-1----:R-:W-:Y:S01]  /*247e0*/  @!P0 LDGSTS.E.BYPASS.LTC128B.128 [R252+0xa000], desc[UR24][R242.64] ;  /* 0x0a000000f2fc8fae */ /* 0x002fe2000b981a18 */
[----:B------:R-:W-:Y:S01]  /*247f0*/  IADD3 R2, P1, PT, R7, R242, RZ ;  /* 0x000000f207027210 */ /* 0x000fe20007f3e0ff */
[----:B------:R-:W-:Y:S01]  /*24800*/  UISETP.GT.AND UP0, UPT, UR14, UR20, UPT ;  /* 0x000000140e00728c */ /* 0x000fe2000bf04270 */
[----:B------:R-:W-:Y:S02]  /*24810*/  SHF.L.U64.HI R6, R6, 0x5, R9 ;  /* 0x0000000506067819 */ /* 0x000fe40000010209 */
[----:B------:R-:W-:Y:S02]  /*24820*/  LEA R100, R100, R3, 0x1 ;  /* 0x0000000364647211 */ /* 0x000fe400078e08ff */
[----:B------:R-:W-:Y:S01]  /*24830*/  IADD3.X R3, PT, PT, R6, R243, RZ, P1, !PT ;  /* 0x000000f306037210 */ /* 0x000fe20000ffe4ff */
[----:B------:R-:W-:Y:S01]  /*24840*/  @P0 STS.128 [R252+0xa000], RZ ;  /* 0x00a000fffc000388 */ /* 0x000fe20000000c00 */
[-C--:B------:R-:W-:Y:S02]  /*24850*/  IADD3 R4, P2, PT, R2, R7.reuse, RZ ;  /* 0x0000000702047210 */ /* 0x080fe40007f5e0ff */
[----:B------:R-:W-:Y:S02]  /*24860*/  LOP3.LUT R0, R5, R0, RZ, 0xfc, !PT ;  /* 0x0000000005007212 */ /* 0x000fe400078efcff */
[-C--:B------:R-:W-:Y:S02]  /*24870*/  IADD3.X R5, PT, PT, R3, R6.reuse, RZ, P2, !PT ;  /* 0x0000000603057210 */ /* 0x080fe400017fe4ff */
[-C--:B------:R-:W-:Y:S01]  /*24880*/  IADD3 R8, P1, PT, R4, R7.reuse, RZ ;  /* 0x0000000704087210 */ /* 0x080fe20007f3e0ff */
[----:B------:R-:W-:Y:S01]  /*24890*/  @!PT LDS RZ, [RZ] ;  /* 0x00000000fffff984 */ /* 0x000fe20000000800 */
[----:B------:R-:W-:Y:S01]  /*248a0*/  @!PT LDS RZ, [RZ] ;  /* 0x00000000fffff984 */ /* 0x000fe20000000800 */
[----:B------:R-:W-:Y:S01]  /*248b0*/  @!PT LDS RZ, [RZ] ;  /* 0x00000000fffff984 */ /* 0x000fe20000000800 */
[----:B------:R1:W-:Y:S01]  /*248c0*/  @!P0 LDGSTS.E.BYPASS.LTC128B.128 [R252+0xa800], desc[UR24][R2.64] ;  /* 0x0a80000002fc8fae */ /* 0x0003e2000b981a18 */
[----:B------:R-:W-:Y:S02]  /*248d0*/  LEA R0, R0, UR8, 0x1 ;  /* 0x0000000800007c11 */ /* 0x000fe4000f8e08ff */
[-C--:B------:R-:W-:Y:S02]  /*248e0*/  IADD3.X R9, PT, PT, R5, R6.reuse, RZ, P1, !PT ;  /* 0x0000000605097210 */ /* 0x080fe40000ffe4ff */
[-C--:B------:R-:W-:Y:S02]  /*248f0*/  IADD3 R10, P2, PT, R8, R7.reuse, RZ ;  /* 0x00000007080a7210 */ /* 0x080fe40007f5e0ff */
[----:B------:R-:W-:Y:S01]  /*24900*/  MOV R239, 0x20 ;  /* 0x0000002000ef7802 */ /* 0x000fe20000000f00 */
[----:B------:R-:W-:Y:S01]  /*24910*/  @P0 STS.128 [R252+0xa800], RZ ;  /* 0x00a800fffc000388 */ /* 0x000fe20000000c00 */
[-C--:B------:R-:W-:Y:S02]  /*24920*/  IADD3.X R11, PT, PT, R9, R6.reuse, RZ, P2, !PT ;  /* 0x00000006090b7210 */ /* 0x080fe400017fe4ff */
[-C--:B------:R-:W-:Y:S04]  /*24930*/  IADD3 R12, P1, PT, R10, R7.reuse, RZ ;  /* 0x000000070a0c7210 */ /* 0x080fe80007f3e0ff */
[-C--:B------:R-:W-:Y:S01]  /*24940*/  IADD3.X R13, PT, PT, R11, R6.reuse, RZ, P1, !PT ;  /* 0x000000060b0d7210 */ /* 0x080fe20000ffe4ff */
[----:B------:R-:W-:Y:S01]  /*24950*/  @!PT LDS RZ, [RZ] ;  /* 0x00000000fffff984 */ /* 0x000fe20000000800 */
[----:B------:R-:W-:Y:S01]  /*24960*/  @!PT LDS RZ, [RZ] ;  /* 0x00000000fffff984 */ /* 0x000fe20000000800 */
[----:B------:R-:W-:Y:S01]  /*24970*/  @!PT LDS RZ, [RZ] ;  /* 0x00000000fffff984 */ /* 0x000fe20000000800 */
[----:B------:R2:W-:Y:S01]  /*24980*/  @!P0 LDGSTS.E.BYPASS.LTC128B.128 [R252+0xb000], desc[UR24][R4.64] ;  /* 0x0b00000004fc8fae */ /* 0x0005e2000b981a18 */
[-C--:B------:R-:W-:Y:S04]  /*24990*/  IADD3 R14, P2, PT, R12, R7.reuse, RZ ;  /* 0x000000070c0e7210 */ /* 0x080fe80007f5e0ff */
[-C--:B------:R-:W-:Y:S03]  /*249a0*/  IADD3.X R15, PT, PT, R13, R6.reuse, RZ, P2, !PT ;  /* 0x000000060d0f7210 */ /* 0x080fe600017fe4ff */
        /* <DEDUP_REMOVED lines=55> */
[----:B------:R-:W-:Y:S01]  /*24d20*/  @!P0 LDGSTS.E.BYPASS.LTC128B.128 [R252+0xf000], desc[UR24][R10.64] ;  /* 0x0f0000000afc8fae */ /* 0x000fe2000b981a18 */
[----:B------:R-:W-:Y:S04]  /*24d30*/  @!P0 IADD3 R20, P1, PT, R4, R7, RZ ;  /* 0x0000000704148210 */ /* 0x000fe80007f3e0ff */
[----:B------:R-:W-:Y:S03]  /*24d40*/  @!P0 IADD3.X R21, PT, PT, R5, R6, RZ, P1, !PT ;  /* 0x0000000605158210 */ /* 0x000fe60000ffe4ff */
        /* <DEDUP_REMOVED lines=21> */
[----:B-1----:R-:W-:Y:S07]  /*24ea0*/  IADD3 R2, PT, PT, R100, UR8, RZ ;  /* 0x0000000864027c10 */ /* 0x002fee000fffe0ff */
[----:B------:R-:W-:Y:S01]  /*24eb0*/  @!PT LDS RZ, [RZ] ;  /* 0x00000000fffff984 */ /* 0x000fe20000000800 */
[----:B------:R-:W-:Y:S01]  /*24ec0*/  @!PT LDS RZ, [RZ] ;  /* 0x00000000fffff984 */ /* 0x000fe20000000800 */
[----:B------:R-:W-:Y:S01]  /*24ed0*/  @!PT LDS RZ, [RZ] ;  /* 0x00000000fffff984 */ /* 0x000fe20000000800 */
[----:B------:R1:W-:Y:S08]  /*24ee0*/  @!P0 LDGSTS.E.BYPASS.LTC128B.128 [R252+0x11800], desc[UR24][R20.64] ;  /* 0x1180000014fc8fae */ /* 0x0003f0000b981a18 */
[----:B------:R-:W-:Y:S01]  /*24ef0*/  @P0 STS.128 [R252+0x11800], RZ ;  /* 0x011800fffc000388 */ /* 0x000fe20000000c00 */
[C---:B------:R-:W-:Y:S04]  /*24f00*/  LOP3.LUT P0, RZ, R236.reuse, 0x2, RZ, 0xc0, !PT ;  /* 0x00000002ecff7812 */ /* 0x040fe8000780c0ff */
[----:B------:R-:W-:Y:S02]  /*24f10*/  SEL R239, R239, 0xffffffe0, !P0 ;  /* 0xffffffe0efef7807 */ /* 0x000fe40004000000 */
[----:B------:R-:W-:Y:S01]  /*24f20*/  LOP3.LUT P0, RZ, R236, 0x4, RZ, 0xc0, !PT ;  /* 0x00000004ecff7812 */ /* 0x000fe2000780c0ff */
[----:B------:R-:W-:Y:S01]  /*24f30*/  LDSM.16.M88.4 R128, [R0] ;  /* 0x000000000080783b */ /* 0x000fe20000000200 */
[-C--:B------:R-:W-:Y:S02]  /*24f40*/  IADD3 R172, PT, PT, R0, R239.reuse, RZ ;  /* 0x000000ef00ac7210 */ /* 0x080fe40007ffe0ff */
[----:B------:R-:W-:Y:S05]  /*24f50*/  IADD3 R3, PT, PT, R2, R239, RZ ;  /* 0x000000ef02037210 */ /* 0x000fea0007ffe0ff */
[----:B------:R-:W2:Y:S08]  /*24f60*/  LDSM.16.M88.4 R8, [R100+UR8+0x2000] ;  /* 0x002000086408783b */ /* 0x000eb00008000200 */
[----:B------:R-:W3:Y:S08]  /*24f70*/  LDSM.16.M88.4 R16, [R100+UR8+0x2800] ;  /* 0x002800086410783b */ /* 0x000ef00008000200 */
[----:B------:R-:W1:Y:S08]  /*24f80*/  LDSM.16.M88.4 R24, [R100+UR8+0x3000] ;  /* 0x003000086418783b */ /* 0x000e700008000200 */
        /* <DEDUP_REMOVED lines=23> */
[C---:B--2---:R-:W-:Y:S08]  /*25100*/  HMMA.16816.F32 R4, R128.reuse, R8, RZ ;  /* 0x000000088004723c */ /* 0x044ff000000018ff */
[C---:B------:R-:W-:Y:S08]  /*25110*/  HMMA.16816.F32 R8, R128.reuse, R10, RZ ;  /* 0x0000000a8008723c */ /* 0x040ff000000018ff */
[C---:B---3--:R-:W-:Y:S08]  /*25120*/  HMMA.16816.F32 R12, R128.reuse, R16, RZ ;  /* 0x00000010800c723c */ /* 0x048ff000000018ff */
        /* <DEDUP_REMOVED lines=135> */
[----:B------:R-:W2:Y:S01]  /*259a0*/  MUFU.TANH R2, R2 ;  /* 0x0000000200027308 */ /* 0x000ea20000002400 */
[C---:B------:R-:W-:Y:S03]  /*259b0*/  HMMA.16816.F32 R16, R228.reuse, R170, R16 ;  /* 0x000000aae410723c */ /* 0x040fe60000001810 */
[----:B------:R-:W-:Y:S01]  /*259c0*/  FMUL.FTZ R9, R9, UR7 ;  /* 0x0000000709097c20 */ /* 0x000fe20008410000 */
[----:B------:R-:W-:Y:S01]  /*259d0*/  FMUL.FTZ R10, R10, UR7 ;  /* 0x000000070a0a7c20 */ /* 0x000fe20008410000 */
[----:B------:R-:W-:Y:S01]  /*259e0*/  FMUL.FTZ R11, R11, UR7 ;  /* 0x000000070b0b7c20 */ /* 0x000fe20008410000 */
[----:B------:R-:W-:Y:S03]  /*259f0*/  FMUL.FTZ R232, R8, UR7 ;  /* 0x0000000708e87c20 */ /* 0x000fe60008410000 */
[----:B------:R-:W3:Y:S01]  /*25a00*/  MUFU.TANH R233, R9 ;  /* 0x0000000900e97308 */ /* 0x000ee20000002400 */
[----:B------:R-:W-:Y:S01]  /*25a10*/  FMUL.FTZ R12, R12, UR7 ;  /* 0x000000070c0c7c20 */ /* 0x000fe20008410000 */
[----:B------:R-:W-:Y:S01]  /*25a20*/  FMUL.FTZ R13, R13, UR7 ;  /* 0x000000070d0d7c20 */ /* 0x000fe20008410000 */
[----:B------:R-:W-:Y:S01]  /*25a30*/  FMUL.FTZ R14, R14, UR7 ;  /* 0x000000070e0e7c20 */ /* 0x000fe20008410000 */
[----:B------:R-:W-:Y:S06]  /*25a40*/  FMUL.FTZ R15, R15, UR7 ;  /* 0x000000070f0f7c20 */ /* 0x000fec0008410000 */
[----:B------:R-:W4:Y:S01]  /*25a50*/  MUFU.TANH R234, R10 ;  /* 0x0000000a00ea7308 */ /* 0x000f220000002400 */
[----:B------:R-:W-:Y:S01]  /*25a60*/  FMUL.FTZ R3, R16, UR7 ;  /* 0x0000000710037c20 */ /* 0x000fe20008410000 */
[----:B------:R-:W-:Y:S01]  /*25a70*/  FMUL.FTZ R17, R17, UR7 ;  /* 0x0000000711117c20 */ /* 0x000fe20008410000 */
[----:B------:R-:W-:Y:S01]  /*25a80*/  FMUL.FTZ R18, R18, UR7 ;  /* 0x0000000712127c20 */ /* 0x000fe20008410000 */
[----:B------:R-:W-:Y:S06]  /*25a90*/  FMUL.FTZ R19, R19, UR7 ;  /* 0x0000000713137c20 */ /* 0x000fec0008410000 */
[----:B------:R5:W2:Y:S10]  /*25aa0*/  MUFU.TANH R235, R11 ;  /* 0x0000000b00eb7308 */ /* 0x000ab40000002400 */
[----:B------:R3:W2:Y:S01]  /*25ab0*/  MUFU.TANH R16, R3 ;  /* 0x0000000300107308 */ /* 0x0006a20000002400 */
[C---:B-1----:R-:W-:Y:S09]  /*25ac0*/  HMMA.16816.F32 R20, R228.reuse, R4, R20 ;  /* 0x00000004e414723c */ /* 0x042ff20000001814 */
[----:B------:R-:W1:Y:S01]  /*25ad0*/  MUFU.TANH R224, R224 ;  /* 0x000000e000e07308 */ /* 0x000e620000002400 */
[----:B-----5:R-:W5:Y:S01]  /*25ae0*/  LDSM.16.M88.4 R8, [R0+0x3800] ;  /* 0x003800000008783b */ /* 0x020f620000000200 */
[C---:B------:R-:W-:Y:S08]  /*25af0*/  HMMA.16816.F32 R24, R228.reuse, R6, R24 ;  /* 0x00000006e418723c */ /* 0x040ff00000001818 */
[----:B------:R-:W1:Y:S01]  /*25b00*/  MUFU.TANH R226, R226 ;  /* 0x000000e200e27308 */ /* 0x000e620000002400 */
[----:B------:R-:W4:Y:S09]  /*25b10*/  LDSM.16.M88.4 R4, [R0+0x4000] ;  /* 0x004000000004783b */ /* 0x000f320000000200 */
[----:B------:R-:W1:Y:S01]  /*25b20*/  MUFU.TANH R227, R227 ;  /* 0x000000e300e37308 */ /* 0x000e620000002400 */
[----:B------:R-:W-:Y:S01]  /*25b30*/  FMUL.FTZ R20, R20, UR7 ;  /* 0x0000000714147c20 */ /* 0x000fe20008410000 */
[----:B------:R-:W-:Y:S01]  /*25b40*/  FMUL.FTZ R21, R21, UR7 ;  /* 0x0000000715157c20 */ /* 0x000fe20008410000 */
[----:B------:R-:W-:Y:S01]  /*25b50*/  FMUL.FTZ R22, R22, UR7 ;  /* 0x0000000716167c20 */ /* 0x000fe20008410000 */
[----:B------:R-:W-:Y:S06]  /*25b60*/  FMUL.FTZ R23, R23, UR7 ;  /* 0x0000000717177c20 */ /* 0x000fec0008410000 */
[----:B------:R-:W1:Y:S01]  /*25b70*/  MUFU.TANH R232, R232 ;  /* 0x000000e800e87308 */ /* 0x000e620000002400 */
[----:B---3--:R-:W-:Y:S01]  /*25b80*/  FMUL.FTZ R3, R24, UR7 ;  /* 0x0000000718037c20 */ /* 0x008fe20008410000 */
[----:B------:R-:W-:Y:S01]  /*25b90*/  FMUL.FTZ R25, R25, UR7 ;  /* 0x0000000719197c20 */ /* 0x000fe20008410000 */
[----:B------:R-:W-:Y:S01]  /*25ba0*/  FMUL.FTZ R26, R26, UR7 ;  /* 0x000000071a1a7c20 */ /* 0x000fe20008410000 */
[----:B------:R-:W-:Y:S06]  /*25bb0*/  FMUL.FTZ R27, R27, UR7 ;  /* 0x000000071b1b7c20 */ /* 0x000fec0008410000 */
[----:B------:R-:W3:Y:S10]  /*25bc0*/  MUFU.TANH R24, R3 ;  /* 0x0000000300187308 */ /* 0x000ef40000002400 */
[----:B------:R-:W1:Y:S01]  /*25bd0*/  MUFU.TANH R12, R12 ;  /* 0x0000000c000c7308 */ /* 0x000e620000002400 */
[C---:B-----5:R-:W-:Y:S09]  /*25be0*/  HMMA.16816.F32 R28, R228.reuse, R8, R28 ;  /* 0x00000008e41c723c */ /* 0x060ff2000000181c */
[----:B------:R-:W1:Y:S01]  /*25bf0*/  MUFU.TANH R13, R13 ;  /* 0x0000000d000d7308 */ /* 0x000e620000002400 */
[C---:B------:R-:W-:Y:S01]  /*25c00*/  HMMA.16816.F32 R32, R228.reuse, R10, R32 ;  /* 0x0000000ae420723c */ /* 0x040fe20000001820 */
[----:B------:R-:W5:Y:S08]  /*25c10*/  LDSM.16.M88.4 R8, [R0+0x4800] ;  /* 0x004800000008783b */ /* 0x000f700000000200 */
[----:B------:R-:W1:Y:S01]  /*25c20*/  MUFU.TANH R14, R14 ;  /* 0x0000000e000e7308 */ /* 0x000e620000002400 */
[C---:B----4-:R-:W-:Y:S03]  /*25c30*/  HMMA.16816.F32 R36, R228.reuse, R4, R36 ;  /* 0x00000004e424723c */ /* 0x050fe60000001824 */
[----:B------:R-:W-:Y:S01]  /*25c40*/  FMUL.FTZ R225, R29, UR7 ;  /* 0x000000071de17c20 */ /* 0x000fe20008410000 */
[----:B------:R-:W-:Y:S01]  /*25c50*/  FMUL.FTZ R29, R31, UR7 ;  /* 0x000000071f1d7c20 */ /* 0x000fe20008410000 */
[----:B------:R-:W-:Y:S01]  /*25c60*/  FMUL.FTZ R28, R28, UR7 ;  /* 0x000000071c1c7c20 */ /* 0x000fe20008410000 */
[----:B------:R-:W-:Y:S03]  /*25c70*/  FMUL.FTZ R30, R30, UR7 ;  /* 0x000000071e1e7c20 */ /* 0x000fe60008410000 */
[----:B------:R-:W4:Y:S01]  /*25c80*/  MUFU.TANH R15, R15 ;  /* 0x0000000f000f7308 */ /* 0x000f220000002400 */
[C---:B------:R-:W-:Y:S01]  /*25c90*/  HMMA.16816.F32 R40, R228.reuse, R6, R40 ;  /* 0x00000006e428723c */ /* 0x040fe20000001828 */
[----:B------:R-:W2:Y:S02]  /*25ca0*/  LDSM.16.M88.4 R4, [R0+0x5000] ;  /* 0x005000000004783b */ /* 0x000ea40000000200 */
[----:B------:R-:W-:Y:S01]  /*25cb0*/  FMUL.FTZ R223, R32, UR7 ;  /* 0x0000000720df7c20 */ /* 0x000fe20008410000 */
        /* <DEDUP_REMOVED lines=18> */
[----:B------:R3:W1:Y:S01]  /*25de0*/  MUFU.TANH R220, R39 ;  /* 0x0000002700dc7308 */ /* 0x0006620000002400 */
[C---:B--2---:R-:W-:Y:S03]  /*25df0*/  HMMA.16816.F32 R52, R228.reuse, R4, R52 ;  /* 0x00000004e434723c */ /* 0x044fe60000001834 */
[----:B------:R-:W-:Y:S01]  /*25e00*/  FMUL.FTZ R44, R44, UR7 ;  /* 0x000000072c2c7c20 */ /* 0x000fe20008410000 */
[----:B------:R-:W-:Y:S01]  /*25e10*/  FMUL.FTZ R45, R45, UR7 ;  /* 0x000000072d2d7c20 */ /* 0x000fe20008410000 */
[----:B------:R-:W-:Y:S04]  /*25e20*/  FMUL.FTZ R46, R46, UR7 ;  /* 0x000000072e2e7c20 */ /* 0x000fe80008410000 */
[----:B------:R-:W2:Y:S01]  /*25e30*/  MUFU.TANH R213, R41 ;  /* 0x0000002900d57308 */ /* 0x000ea20000002400 */
[----:B------:R-:W-:Y:S01]  /*25e40*/  FMUL.FTZ R47, R47, UR7 ;  /* 0x000000072f2f7c20 */ /* 0x000fe20008410000 */
[C---:B------:R-:W-:Y:S01]  /*25e50*/  HMMA.16816.F32 R56, R228.reuse, R6, R56 ;  /* 0x00000006e438723c */ /* 0x040fe20000001838 */
[----:B------:R-:W4:Y:S02]  /*25e60*/  LDSM.16.M88.4 R4, [R0+0x6000] ;  /* 0x006000000004783b */ /* 0x000f240000000200 */
        /* <DEDUP_REMOVED lines=27> */
[----:B------:R-:W3:Y:S02]  /*26020*/  LDSM.16.M88.4 R4, [R0+0x7000] ;  /* 0x007000000004783b */ /* 0x000ee40000000200 */
        /* <DEDUP_REMOVED lines=16> */
[----:B------:R5:W1:Y:S01]  /*26130*/  MUFU.TANH R212, R47 ;  /* 0x0000002f00d47308 */ /* 0x000a620000002400 */
[C---:B------:R-:W-:Y:S01]  /*26140*/  HMMA.16816.F32 R80, R228.reuse, R10, R80 ;  /* 0x0000000ae450723c */ /* 0x040fe20000001850 */
[----:B------:R-:W4:Y:S08]  /*26150*/  LDSM.16.M88.4 R8, [R0+0x7800] ;  /* 0x007800000008783b */ /* 0x000f300000000200 */
[----:B------:R-:W1:Y:S01]  /*26160*/  MUFU.TANH R194, R66 ;  /* 0x0000004200c27308 */ /* 0x000e620000002400 */
[C---:B---3--:R-:W-:Y:S03]  /*26170*/  HMMA.16816.F32 R84, R228.reuse, R4, R84 ;  /* 0x00000004e454723c */ /* 0x048fe60000001854 */
[----:B------:R-:W-:Y:S06]  /*26180*/  FMUL.FTZ R76, R76, UR7 ;  /* 0x000000074c4c7c20 */ /* 0x000fec0008410000 */
[----:B------:R-:W3:Y:S01]  /*26190*/  MUFU.TANH R192, R67 ;  /* 0x0000004300c07308 */ /* 0x000ee20000002400 */
        /* <DEDUP_REMOVED lines=21> */
[----:B------:R-:W4:Y:S02]  /*262f0*/  MUFU.TANH R186, R74 ;  /* 0x0000004a00ba7308 */ /* 0x000f240000002400 */
[C---:B------:R-:W-:Y:S01]  /*26300*/  HMMA.16816.F32 R96, R228.reuse, R10, R96 ;  /* 0x0000000ae460723c */ /* 0x040fe20000001860 */
[----:B------:R-:W3:Y:S07]  /*26310*/  LDSM.16.M88.4 R8, [R0+0x8800] ;  /* 0x008800000008783b */ /* 0x000eee0000000200 */
[----:B------:R-:W1:Y:S01]  /*26320*/  MUFU.TANH R184, R75 ;  /* 0x0000004b00b87308 */ /* 0x000e620000002400 */
[C---:B--2---:R-:W-:Y:S09]  /*26330*/  HMMA.16816.F32 R100, R228.reuse, R4, R100 ;  /* 0x00000004e464723c */ /* 0x044ff20000001864 */
[----:B------:R-:W2:Y:S01]  /*26340*/  MUFU.TANH R179, R76 ;  /* 0x0000004c00b37308 */ /* 0x000ea20000002400 */
[----:B------:R-:W-:Y:S01]  /*26350*/  FMUL.FTZ R45, R92, UR7 ;  /* 0x000000075c2d7c20 */ /* 0x000fe20008410000 */
[----:B------:R-:W-:Y:S01]  /*26360*/  FMUL.FTZ R44, R93, UR7 ;  /* 0x000000075d2c7c20 */ /* 0x000fe20008410000 */
[----:B-----5:R-:W-:Y:S01]  /*26370*/  FMUL.FTZ R47, R94, UR7 ;  /* 0x000000075e2f7c20 */ /* 0x020fe20008410000 */
[----:B------:R-:W-:Y:S01]  /*26380*/  FMUL.FTZ R46, R95, UR7 ;  /* 0x000000075f2e7c20 */ /* 0x000fe20008410000 */
        /* <DEDUP_REMOVED lines=20> */
[----:B------:R-:W4:Y:S06]  /*264d0*/  LDSM.16.M88.4 R8, [R0+0x9800] ;  /* 0x009800000008783b */ /* 0x000f2c0000000200 */
[----:B------:R2:W1:Y:S01]  /*264e0*/  MUFU.TANH R178, R82 ;  /* 0x0000005200b27308 */ /* 0x0004620000002400 */
[----:B------:R-:W-:Y:S04]  /*264f0*/  DEPBAR.LE SB0, 0x0 ;  /* 0x000080000000791a */ /* 0x000fe80000000000 */
[C---:B-----5:R-:W-:Y:S05]  /*26500*/  HMMA.16816.F32 R116, R228.reuse, R4, R116 ;  /* 0x00000004e474723c */ /* 0x060fea0000001874 */
        /* <DEDUP_REMOVED lines=9> */
[----:B-----5:R-:W-:Y:S01]  /*265a0*/  FMUL.FTZ R83, R112, UR7 ;  /* 0x0000000770537c20 */ /* 0x020fe20008410000 */
        /* <DEDUP_REMOVED lines=10> */
[C---:B----4-:R-:W-:Y:S04]  /*26650*/  HMMA.16816.F32 R124, R228.reuse, R8, R124 ;  /* 0x00000008e47c723c */ /* 0x050fe8000000187c */
[----:B------:R-:W1:Y:S01]  /*26660*/  MUFU.TANH R18, R18 ;  /* 0x0000001200127308 */ /* 0x000e620000002400 */
[----:B--2---:R-:W-:Y:S03]  /*26670*/  FMUL.FTZ R85, R109, UR7 ;  /* 0x000000076d557c20 */ /* 0x004fe60008410000 */
[----:B------:R-:W-:Y:S06]  /*26680*/  HMMA.16816.F32 R128, R228, R10, R128 ;  /* 0x0000000ae480723c */ /* 0x000fec0000001880 */
[----:B------:R-:W2:Y:S01]  /*26690*/  MUFU.TANH R19, R19 ;  /* 0x0000001300137308 */ /* 0x000ea20000002400 */
[----:B-----5:R-:W-:Y:S09]  /*266a0*/  FMUL.FTZ R87, R108, UR7 ;  /* 0x000000076c577c20 */ /* 0x020ff20008410000 */
        /* <DEDUP_REMOVED lines=97> */
[----:B------:R-:W-:Y:S01]  /*26cc0*/  @!P6 IMAD.X R0, RZ, RZ, ~R0, P1 ;  /* 0x000000ffff00e224 */ /* 0x000fe200008e0e00 */
[----:B------:R-:W-:Y:S04]  /*26cd0*/  ISETP.GE.AND P1, PT, R251, UR9, PT ;  /* 0x00000009fb007c0c */ /* 0x000fe8000bf26270 */
        /* <DEDUP_REMOVED lines=70> */
.L_x_4051:
[----:B------:R-:W-:Y:S01]  /*27140*/  @!PT LDS RZ, [RZ] ;  /* 0x00000000fffff984 */ /* 0x000fe20000000800 */
[----:B------:R-:W-:Y:S01]  /*27150*/  @!PT LDS RZ, [RZ] ;  /* 0x00000000fffff984 */ /* 0x000fe20000000800 */
[----:B------:R-:W-:Y:S01]  /*27160*/  @!PT LDS RZ, [RZ] ;  /* 0x00000000fffff984 */ /* 0x000fe20000000800 */
[----:B------:R-:W-:Y:S01]  /*27170*/  @!P1 LDGSTS.E.BYPASS.LTC128B.128 [R252+0x2000], desc[UR16][R240.64] ;  /* 0x02000000f0fc9fae */ /* 0x000fe2000b981a10 */
[C---:B------:R-:W-:Y:S01]  /*27180*/  LEA R10, P2, R4.reuse, RZ, 0x5 ;  /* 0x000000ff040a7211 */ /* 0x040fe200078428ff */
[C---:B------:R-:W-:Y:S01]  /*27190*/  IMAD.SHL.U32 R5, R4.reuse, 0x20, RZ ;  /* 0x0000002004057824 */ /* 0x040fe200078e00ff */
[C---:B------:R-:W-:Y:S01]  /*271a0*/  LEA R0, P3, R4.reuse, R240, 0x5 ;  /* 0x000000f004007211 */ /* 0x040fe200078628ff */
[----:B------:R2:W-:Y:S01]  /*271b0*/  @P1 STS.128 [R252+0x2000], RZ ;  /* 0x002000fffc001388 */ /* 0x0005e20000000c00 */
[C-C-:B------:R-:W-:Y:S02]  /*271c0*/  SHF.L.U64.HI R6, R4.reuse, 0x5, R7.reuse ;  /* 0x0000000504067819 */ /* 0x140fe40000010207 */
[C---:B------:R-:W-:Y:S02]  /*271d0*/  LEA.HI.X R11, R4.reuse, RZ, RZ, 0x5, P2 ;  /* 0x000000ff040b7211 */ /* 0x040fe400010f2cff */
[----:B------:R-:W-:Y:S01]  /*271e0*/  LEA.HI.X R9, R4, R241, R7, 0x5, P3 ;  /* 0x000000f104097211 */ /* 0x000fe200018f2c07 */
[----:B------:R-:W-:Y:S01]  /*271f0*/  IMAD.SHL.U32 R4, R7, 0x20, RZ ;  /* 0x0000002007047824 */ /* 0x000fe200078e00ff */
[----:B------:R-:W-:Y:S02]  /*27200*/  @!P1 IADD3 R10, P4, PT, R240, R10, RZ ;  /* 0x0000000af00a9210 */ /* 0x000fe40007f9e0ff */
[-C--:B------:R-:W-:Y:S02]  /*27210*/  IADD3 R34, P3, P2, R5, R0.reuse, R5 ;  /* 0x0000000005227210 */ /* 0x080fe40007a7e005 */
[----:B------:R-:W-:Y:S02]  /*27220*/  @!P1 IADD3.X R11, PT, PT, R241, R11, R4, P4, !PT ;  /* 0x0000000bf10b9210 */ /* 0x000fe400027fe404 */
[--C-:B------:R-:W-:Y:S02]  /*27230*/  IADD3.X R35, PT, PT, R6, R9, R6.reuse, P3, P2 ;  /* 0x0000000906237210 */ /* 0x100fe40001fe4406 */
[----:B-1----:R-:W-:Y:S01]  /*27240*/  @!P1 IADD3 R58, P2, PT, R5, R0, RZ ;  /* 0x00000000053a9210 */ /* 0x002fe20007f5e0ff */
        /* <DEDUP_REMOVED lines=31> */
[-C--:B-1----:R-:W-:Y:S01]  /*27440*/  IADD3 R10, P2, PT, R70, R5.reuse, RZ ;  /* 0x00000005460a7210 */ /* 0x082fe20007f5e0ff */
        /* <DEDUP_REMOVED lines=29> */
[----:B-1----:R-:W-:Y:S02]  /*27620*/  @!P1 IADD3 R8, P2, PT, R4, R5, RZ ;  /* 0x0000000504089210 */ /* 0x002fe40007f5e0ff */
        /* <DEDUP_REMOVED lines=39> */
.L_x_4050:
[C---:B--2---:R-:W-:Y:S01]  /*278a0*/  IADD3 R9, PT, PT, R246.reuse, -0x3f, RZ ;  /* 0xffffffc1f6097810 */ /* 0x044fe20007ffe0ff */
        /* <DEDUP_REMOVED lines=11> */
[C---:B------:R-:W-:Y:S01]  /*27960*/  IADD3 R0, PT, PT, R246.reuse, -0x67, RZ ;  /* 0xffffff99f6007810 */ /* 0x040fe20007ffe0ff */
[C---:B-1----:R-:W-:Y:S01]  /*27970*/  FFMA.FTZ R190, R5.reuse, UR5, R190 ;  /* 0x0000000505be7c23 */ /* 0x042fe200080100be */
[----:B------:R-:W-:Y:S01]  /*27980*/  I2FP.F32.S32 R9, R9 ;  /* 0x0000000900097245 */ /* 0x000fe20000201400 */
[----:B------:R-:W-:Y:S01]  /*27990*/  FFMA.FTZ R187, R5, UR5, R187 ;  /* 0x0000000505bb7c23 */ /* 0x000fe200080100bb */
[----:B------:R-:W-:Y:S02]  /*279a0*/  I2FP.F32.S32 R0, R0 ;  /* 0x0000000000007245 */ /* 0x000fe40000201400 */
[C---:B------:R-:W-:Y:S01]  /*279b0*/  IADD3 R5, PT, PT, R246.reuse, -0x78, RZ ;  /* 0xffffff88f6057810 */ /* 0x040fe20007ffe0ff */
[C---:B------:R-:W-:Y:S01]  /*279c0*/  FFMA.FTZ R214, R9.reuse, UR5, R214 ;  /* 0x0000000509d67c23 */ /* 0x040fe200080100d6 */
[----:B------:R-:W-:Y:S01]  /*279d0*/  FFMA.FTZ R211, R9, UR5, R211 ;  /* 0x0000000509d37c23 */ /* 0x000fe200080100d3 */
[----:B------:R-:W-:Y:S01]  /*279e0*/  IADD3 R9, PT, PT, R246, -0x27, RZ ;  /* 0xffffffd9f6097810 */ /* 0x000fe20007ffe0ff */
[C---:B------:R-:W-:Y:S01]  /*279f0*/  FFMA.FTZ R34, R0.reuse, UR5, R19 ;  /* 0x0000000500227c23 */ /* 0x040fe20008010013 */
[----:B------:R-:W-:Y:S01]  /*27a00*/  FFMA.FTZ R33, R0, UR5, R17 ;  /* 0x0000000500217c23 */ /* 0x000fe20008010011 */
[C---:B------:R-:W-:Y:S02]  /*27a10*/  IADD3 R0, PT, PT, R246.reuse, -0x57, RZ ;  /* 0xffffffa9f6007810 */ /* 0x040fe40007ffe0ff */
[----:B------:R-:W-:Y:S02]  /*27a20*/  I2FP.F32.S32 R9, R9 ;  /* 0x0000000900097245 */ /* 0x000fe40000201400 */
[----:B------:R-:W-:Y:S02]  /*27a30*/  I2FP.F32.S32 R0, R0 ;  /* 0x0000000000007245 */ /* 0x000fe40000201400 */
[C---:B------:R-:W-:Y:S01]  /*27a40*/  IADD3 R7, PT, PT, R246.reuse, -0x48, RZ ;  /* 0xffffffb8f6077810 */ /* 0x040fe20007ffe0ff */
[C---:B------:R-:W-:Y:S01]  /*27a50*/  FFMA.FTZ R208, R9.reuse, UR5, R208 ;  /* 0x0000000509d07c23 */ /* 0x040fe200080100d0 */
[----:B------:R-:W-:Y:S01]  /*27a60*/  FFMA.FTZ R205, R9, UR5, R205 ;  /* 0x0000000509cd7c23 */ /* 0x000fe200080100cd */
[----:B------:R-:W-:Y:S01]  /*27a70*/  IADD3 R9, PT, PT, R246, -0x18, RZ ;  /* 0xffffffe8f6097810 */ /* 0x000fe20007ffe0ff */
[C---:B------:R-:W-:Y:S01]  /*27a80*/  FFMA.FTZ R118, R0.reuse, UR5, R27 ;  /* 0x0000000500767c23 */ /* 0x040fe2000801001b */
[----:B------:R-:W-:Y:S01]  /*27a90*/  I2FP.F32.S32 R5, R5 ;  /* 0x0000000500057245 */ /* 0x000fe20000201400 */
[----:B------:R-:W-:Y:S01]  /*27aa0*/  FFMA.FTZ R123, R0, UR5, R25 ;  /* 0x00000005007b7c23 */ /* 0x000fe20008010019 */
[----:B------:R-:W-:Y:S02]  /*27ab0*/  I2FP.F32.S32 R9, R9 ;  /* 0x0000000900097245 */ /* 0x000fe40000201400 */
[----:B------:R-:W-:Y:S01]  /*27ac0*/  I2FP.F32.S32 R7, R7 ;  /* 0x0000000700077245 */ /* 0x000fe20000201400 */
[----:B------:R-:W-:Y:S01]  /*27ad0*/  FFMA.FTZ R234, R5, UR5, R234 ;  /* 0x0000000505ea7c23 */ /* 0x000fe200080100ea */
[C---:B------:R-:W-:Y:S01]  /*27ae0*/  IADD3 R0, PT, PT, R246.reuse, -0x47, RZ ;  /* 0xffffffb9f6007810 */ /* 0x040fe20007ffe0ff */
[C---:B------:R-:W-:Y:S01]  /*27af0*/  FFMA.FTZ R199, R9.reuse, UR5, R199 ;  /* 0x0000000509c77c23 */ /* 0x040fe200080100c7 */
[----:B------:R-:W-:Y:S01]  /*27b00*/  FFMA.FTZ R202, R9, UR5, R202 ;  /* 0x0000000509ca7c23 */ /* 0x000fe200080100ca */
[C---:B------:R-:W-:Y:S01]  /*27b10*/  IADD3 R9, PT, PT, R246.reuse, -0xf, RZ ;  /* 0xfffffff1f6097810 */ /* 0x040fe20007ffe0ff */
[----:B------:R-:W-:Y:S01]  /*27b20*/  FFMA.FTZ R232, R5, UR5, R232 ;  /* 0x0000000505e87c23 */ /* 0x000fe200080100e8 */
[----:B------:R-:W-:Y:S01]  /*27b30*/  I2FP.F32.S32 R0, R0 ;  /* 0x0000000000007245 */ /* 0x000fe20000201400 */
[C---:B------:R-:W-:Y:S01]  /*27b40*/  FFMA.FTZ R130, R7.reuse, UR5, R32 ;  /* 0x0000000507827c23 */ /* 0x040fe20008010020 */
[----:B------:R-:W-:Y:S01]  /*27b50*/  I2FP.F32.S32 R9, R9 ;  /* 0x0000000900097245 */ /* 0x000fe20000201400 */
[----:B------:R-:W-:Y:S01]  /*27b60*/  FFMA.FTZ R223, R7, UR5, R223 ;  /* 0x0000000507df7c23 */ /* 0x000fe200080100df */
[----:B------:R-:W-:Y:S01]  /*27b70*/  IADD3 R11, PT, PT, R246, -0x80, RZ ;  /* 0xffffff80f60b7810 */ /* 0x000fe20007ffe0ff */
[----:B------:R-:W-:Y:S01]  /*27b80*/  FFMA.FTZ R126, R0, UR5, R31 ;  /* 0x00000005007e7c23 */ /* 0x000fe2000801001f */
[C---:B------:R-:W-:Y:S01]  /*27b90*/  IADD3 R7, PT, PT, R246.reuse, -0x38, RZ ;  /* 0xffffffc8f6077810 */ /* 0x040fe20007ffe0ff */
[C---:B------:R-:W-:Y:S01]  /*27ba0*/  FFMA.FTZ R193, R9.reuse, UR5, R193 ;  /* 0x0000000509c17c23 */ /* 0x040fe200080100c1 */
[----:B------:R-:W-:Y:S01]  /*27bb0*/  FFMA.FTZ R196, R9, UR5, R196 ;  /* 0x0000000509c47c23 */ /* 0x000fe200080100c4 */
[----:B------:R-:W-:Y:S01]  /*27bc0*/  IADD3 R9, PT, PT, R246, 0x1, RZ ;  /* 0x00000001f6097810 */ /* 0x000fe20007ffe0ff */
[----:B------:R-:W-:Y:S01]  /*27bd0*/  FFMA.FTZ R221, R0, UR5, R221 ;  /* 0x0000000500dd7c23 */ /* 0x000fe200080100dd */
[C---:B------:R-:W-:Y:S02]  /*27be0*/  IADD3 R5, PT, PT, R246.reuse, -0x40, RZ ;  /* 0xffffffc0f6057810 */ /* 0x040fe40007ffe0ff */
[----:B------:R-:W-:Y:S02]  /*27bf0*/  I2FP.F32.S32 R9, R9 ;  /* 0x0000000900097245 */ /* 0x000fe40000201400 */
[----:B------:R-:W-:Y:S02]  /*27c00*/  I2FP.F32.S32 R11, R11 ;  /* 0x0000000b000b7245 */ /* 0x000fe40000201400 */
[----:B------:R-:W-:Y:S01]  /*27c10*/  I2FP.F32.S32 R7, R7 ;  /* 0x0000000700077245 */ /* 0x000fe20000201400 */
[C---:B------:R-:W-:Y:S01]  /*27c20*/  FFMA.FTZ R188, R9.reuse, UR5, R188 ;  /* 0x0000000509bc7c23 */ /* 0x040fe200080100bc */
[----:B------:R-:W-:Y:S01]  /*27c30*/  FFMA.FTZ R185, R9, UR5, R185 ;  /* 0x0000000509b97c23 */ /* 0x000fe200080100b9 */
[C---:B------:R-:W-:Y:S01]  /*27c40*/  IADD3 R9, PT, PT, R246.reuse, 0x10, RZ ;  /* 0x00000010f6097810 */ /* 0x040fe20007ffe0ff */
[C---:B------:R-:W-:Y:S01]  /*27c50*/  FFMA.FTZ R226, R11.reuse, UR5, R226 ;  /* 0x000000050be27c23 */ /* 0x040fe200080100e2 */
[----:B------:R-:W-:Y:S01]  /*27c60*/  I2FP.F32.S32 R5, R5 ;  /* 0x0000000500057245 */ /* 0x000fe20000201400 */
[----:B------:R-:W-:Y:S01]  /*27c70*/  FFMA.FTZ R11, R11, UR5, R2 ;  /* 0x000000050b0b7c23 */ /* 0x000fe20008010002 */
[----:B------:R-:W-:Y:S01]  /*27c80*/  I2FP.F32.S32 R9, R9 ;  /* 0x0000000900097245 */ /* 0x000fe20000201400 */
[----:B------:R-:W-:Y:S01]  /*27c90*/  FFMA.FTZ R215, R7, UR5, R215 ;  /* 0x0000000507d77c23 */ /* 0x000fe200080100d7 */
[C---:B------:R-:W-:Y:S01]  /*27ca0*/  IADD3 R0, PT, PT, R246.reuse, 0x30, RZ ;  /* 0x00000030f6007810 */ /* 0x040fe20007ffe0ff */
[C---:B------:R-:W-:Y:S01]  /*27cb0*/  FFMA.FTZ R222, R5.reuse, UR5, R222 ;  /* 0x0000000505de7c23 */ /* 0x040fe200080100de */
[C---:B------:R-:W-:Y:S01]  /*27cc0*/  IADD3 R4, PT, PT, R246.reuse, -0x7f, RZ ;  /* 0xffffff81f6047810 */ /* 0x040fe20007ffe0ff */
[----:B------:R-:W-:Y:S01]  /*27cd0*/  FFMA.FTZ R219, R5, UR5, R219 ;  /* 0x0000000505db7c23 */ /* 0x000fe200080100db */
[----:B------:R-:W-:Y:S01]  /*27ce0*/  I2FP.F32.S32 R0, R0 ;  /* 0x0000000000007245 */ /* 0x000fe20000201400 */
[----:B------:R-:W-:Y:S01]  /*27cf0*/  FFMA.FTZ R218, R7, UR5, R218 ;  /* 0x0000000507da7c23 */ /* 0x000fe200080100da */
[C---:B------:R-:W-:Y:S01]  /*27d00*/  FFMA.FTZ R182, R9.reuse, UR5, R182 ;  /* 0x0000000509b67c23 */ /* 0x040fe200080100b6 */
[----:B------:R-:W-:Y:S01]  /*27d10*/  FFMA.FTZ R179, R9, UR5, R179 ;  /* 0x0000000509b37c23 */ /* 0x000fe200080100b3 */
[----:B------:R-:W-:Y:S01]  /*27d20*/  IADD3 R2, PT, PT, R246, -0x6f, RZ ;  /* 0xffffff91f6027810 */ /* 0x000fe20007ffe0ff */
[C---:B------:R-:W-:Y:S01]  /*27d30*/  FFMA.FTZ R124, R0.reuse, UR5, R47 ;  /* 0x00000005007c7c23 */ /* 0x040fe2000801002f */
[----:B------:R-:W-:Y:S01]  /*27d40*/  I2FP.F32.S32 R4, R4 ;  /* 0x0000000400047245 */ /* 0x000fe20000201400 */
[----:B------:R-:W-:Y:S01]  /*27d50*/  FFMA.FTZ R117, R0, UR5, R45 ;  /* 0x0000000500757c23 */ /* 0x000fe2000801002d */
[C---:B------:R-:W-:Y:S02]  /*27d60*/  IADD3 R7, PT, PT, R246.reuse, -0x2f, RZ ;  /* 0xffffffd1f6077810 */ /* 0x040fe40007ffe0ff */
[----:B------:R-:W-:Y:S01]  /*27d70*/  IADD3 R9, PT, PT, R246, 0x19, RZ ;  /* 0x00000019f6097810 */ /* 0x000fe20007ffe0ff */
[----:B------:R-:W-:Y:S01]  /*27d80*/  FFMA.FTZ R227, R4, UR5, R227 ;  /* 0x0000000504e37c23 */ /* 0x000fe200080100e3 */
[----:B------:R-:W-:Y:S01]  /*27d90*/  IADD3 R5, PT, PT, R246, -0x37, RZ ;  /* 0xffffffc9f6057810 */ /* 0x000fe20007ffe0ff */
[----:B------:R-:W-:Y:S01]  /*27da0*/  FFMA.FTZ R224, R4, UR5, R224 ;  /* 0x0000000504e07c23 */ /* 0x000fe200080100e0 */
[----:B------:R-:W-:Y:S02]  /*27db0*/  I2FP.F32.S32 R2, R2 ;  /* 0x0000000200027245 */ /* 0x000fe40000201400 */
[----:B------:R-:W-:Y:S02]  /*27dc0*/  IADD3 R55, PT, PT, R246, -0x70, RZ ;  /* 0xffffff90f6377810 */ /* 0x000fe40007ffe0ff */
[----:B------:R-:W-:Y:S01]  /*27dd0*/  I2FP.F32.S32 R7, R7 ;  /* 0x0000000700077245 */ /* 0x000fe20000201400 */
[C---:B------:R-:W-:Y:S01]  /*27de0*/  FFMA.FTZ R48, R2.reuse, UR5, R15 ;  /* 0x0000000502307c23 */ /* 0x040fe2000801000f */
[----:B------:R-:W-:Y:S01]  /*27df0*/  I2FP.F32.S32 R9, R9 ;  /* 0x0000000900097245 */ /* 0x000fe20000201400 */
[----:B------:R-:W-:Y:S01]  /*27e00*/  FFMA.FTZ R53, R2, UR5, R13 ;  /* 0x0000000502357c23 */ /* 0x000fe2000801000d */
[----:B------:R-:W-:Y:S01]  /*27e10*/  I2FP.F32.S32 R5, R5 ;  /* 0x0000000500057245 */ /* 0x000fe20000201400 */
[C---:B------:R-:W-:Y:S01]  /*27e20*/  FFMA.FTZ R212, R7.reuse, UR5, R212 ;  /* 0x0000000507d47c23 */ /* 0x040fe200080100d4 */
[C---:B------:R-:W-:Y:S01]  /*27e30*/  IADD3 R0, PT, PT, R246.reuse, 0x40, RZ ;  /* 0x00000040f6007810 */ /* 0x040fe20007ffe0ff */
[----:B------:R-:W-:Y:S01]  /*27e40*/  FFMA.FTZ R209, R7, UR5, R209 ;  /* 0x0000000507d17c23 */ /* 0x000fe200080100d1 */
[----:B------:R-:W-:Y:S01]  /*27e50*/  I2FP.F32.S32 R55, R55 ;  /* 0x0000003700377245 */ /* 0x000fe20000201400 */
[----:B------:R-:W-:Y:S01]  /*27e60*/  FFMA.FTZ R213, R5, UR5, R213 ;  /* 0x0000000505d57c23 */ /* 0x000fe200080100d5 */
[C---:B------:R-:W-:Y:S01]  /*27e70*/  IADD3 R35, PT, PT, R246.reuse, -0x68, RZ ;  /* 0xffffff98f6237810 */ /* 0x040fe20007ffe0ff */
[C---:B------:R-:W-:Y:S01]  /*27e80*/  FFMA.FTZ R176, R9.reuse, UR5, R176 ;  /* 0x0000000509b07c23 */ /* 0x040fe200080100b0 */
[----:B------:R-:W-:Y:S01]  /*27e90*/  I2FP.F32.S32 R0, R0 ;  /* 0x0000000000007245 */ /* 0x000fe20000201400 */
[----:B------:R-:W-:Y:S01]  /*27ea0*/  FFMA.FTZ R173, R9, UR5, R173 ;  /* 0x0000000509ad7c23 */ /* 0x000fe200080100ad */
[----:B------:R-:W-:Y:S01]  /*27eb0*/  FFMA.FTZ R216, R5, UR5, R216 ;  /* 0x0000000505d87c23 */ /* 0x000fe200080100d8 */
[----:B------:R-:W-:Y:S01]  /*27ec0*/  IADD3 R2, PT, PT, R246, -0x5f, RZ ;  /* 0xffffffa1f6027810 */ /* 0x000fe20007ffe0ff */
[----:B------:R-:W-:Y:S01]  /*27ed0*/  FFMA.FTZ R50, R55, UR5, R14 ;  /* 0x0000000537327c23 */ /* 0x000fe2000801000e */
[----:B------:R-:W-:Y:S01]  /*27ee0*/  FMNMX3.FTZ R9, R167, R226, R227, !PT ;  /* 0x000000e2a7097276 */ /* 0x000fe200078100e3 */
[----:B------:R-:W-:Y:S01]  /*27ef0*/  FFMA.FTZ R106, R0, UR5, R57 ;  /* 0x00000005006a7c23 */ /* 0x000fe20008010039 */
[----:B------:R-:W-:Y:S01]  /*27f00*/  IADD3 R5, PT, PT, R246, -0x28, RZ ;  /* 0xffffffd8f6057810 */ /* 0x000fe20007ffe0ff */
[----:B------:R-:W-:Y:S01]  /*27f10*/  FFMA.FTZ R99, R0, UR5, R99 ;  /* 0x0000000500637c23 */ /* 0x000fe20008010063 */
[C---:B------:R-:W-:Y:S01]  /*27f20*/  IADD3 R7, PT, PT, R246.reuse, -0x20, RZ ;  /* 0xffffffe0f6077810 */ /* 0x040fe20007ffe0ff */
[----:B------:R-:W-:Y:S01]  /*27f30*/  FFMA.FTZ R55, R55, UR5, R12 ;  /* 0x0000000537377c23 */ /* 0x000fe2000801000c */
[----:B------:R-:W-:Y:S02]  /*27f40*/  I2FP.F32.S32 R35, R35 ;  /* 0x0000002300237245 */ /* 0x000fe40000201400 */
[----:B------:R-:W-:Y:S02]  /*27f50*/  IADD3 R129, PT, PT, R246, -0x60, RZ ;  /* 0xffffffa0f6817810 */ /* 0x000fe40007ffe0ff */
[----:B------:R-:W-:Y:S01]  /*27f60*/  I2FP.F32.S32 R2, R2 ;  /* 0x0000000200027245 */ /* 0x000fe20000201400 */
[----:B------:R-:W-:Y:S01]  /*27f70*/  FFMA.FTZ R52, R35, UR5, R18 ;  /* 0x0000000523347c23 */ /* 0x000fe20008010012 */
[----:B------:R-:W-:Y:S01]  /*27f80*/  FMNMX3.FTZ R9, R9, R234, R235, !PT ;  /* 0x000000ea09097276 */ /* 0x000fe200078100eb */
[----:B------:R-:W-:Y:S01]  /*27f90*/  FFMA.FTZ R35, R35, UR5, R16 ;  /* 0x0000000523237c23 */ /* 0x000fe20008010010 */
[----:B------:R-:W-:Y:S01]  /*27fa0*/  I2FP.F32.S32 R5, R5 ;  /* 0x0000000500057245 */ /* 0x000fe20000201400 */
[C---:B------:R-:W-:Y:S01]  /*27fb0*/  FFMA.FTZ R62, R2.reuse, UR5, R23 ;  /* 0x00000005023e7c23 */ /* 0x040fe20008010017 */
[----:B------:R-:W-:Y:S01]  /*27fc0*/  I2FP.F32.S32 R7, R7 ;  /* 0x0000000700077245 */ /* 0x000fe20000201400 */
[----:B------:R-:W-:Y:S01]  /*27fd0*/  FFMA.FTZ R121, R2, UR5, R21 ;  /* 0x0000000502797c23 */ /* 0x000fe20008010015 */
[----:B------:R-:W-:Y:S01]  /*27fe0*/  FMNMX3.FTZ R0, R165, R11, R224, !PT ;  /* 0x0000000ba5007276 */ /* 0x000fe200078100e0 */
[----:B------:R-:W-:Y:S01]  /*27ff0*/  FFMA.FTZ R207, R5, UR5, R207 ;  /* 0x0000000505cf7c23 */ /* 0x000fe200080100cf */
[----:B------:R-:W-:Y:S01]  /*28000*/  I2FP.F32.S32 R129, R129 ;  /* 0x0000008100817245 */ /* 0x000fe20000201400 */
[C---:B------:R-:W-:Y:S01]  /*28010*/  FFMA.FTZ R206, R7.reuse, UR5, R206 ;  /* 0x0000000507ce7c23 */ /* 0x040fe200080100ce */
[----:B------:R-:W-:Y:S01]  /*28020*/  IADD3 R127, PT, PT, R246, -0x58, RZ ;  /* 0xffffffa8f67f7810 */ /* 0x000fe20007ffe0ff */
[----:B------:R-:W-:Y:S01]  /*28030*/  FFMA.FTZ R203, R7, UR5, R203 ;  /* 0x0000000507cb7c23 */ /* 0x000fe200080100cb */
[----:B------:R-:W-:Y:S01]  /*28040*/  FMNMX3.FTZ R9, R9, R50, R48, !PT ;  /* 0x0000003209097276 */ /* 0x000fe20007810030 */
[----:B------:R-:W-:Y:S01]  /*28050*/  FFMA.FTZ R210, R5, UR5, R210 ;  /* 0x0000000505d27c23 */ /* 0x000fe200080100d2 */
[----:B------:R-:W-:Y:S01]  /*28060*/  FMNMX3.FTZ R0, R0, R232, R233, !PT ;  /* 0x000000e800007276 */ /* 0x000fe200078100e9 */
[C---:B------:R-:W-:Y:S01]  /*28070*/  FFMA.FTZ R110, R129.reuse, UR5, R22 ;  /* 0x00000005816e7c23 */ /* 0x040fe20008010016 */
[----:B------:R-:W-:Y:S01]  /*28080*/  I2FP.F32.S32 R127, R127 ;  /* 0x0000007f007f7245 */ /* 0x000fe20000201400 */
[----:B------:R-:W-:Y:S01]  /*28090*/  FFMA.FTZ R129, R129, UR5, R20 ;  /* 0x0000000581817c23 */ /* 0x000fe20008010014 */
[C---:B------:R-:W-:Y:S01]  /*280a0*/  IADD3 R229, PT, PT, R246.reuse, -0x50, RZ ;  /* 0xffffffb0f6e57810 */ /* 0x040fe20007ffe0ff */
[----:B------:R-:W-:Y:S01]  /*280b0*/  LDSM.16.MT88.4 R20, [R164+0xa000] ;  /* 0x00a00000a414783b */ /* 0x000fe20000004200 */
[C---:B------:R-:W-:Y:S01]  /*280c0*/  IADD3 R2, PT, PT, R246.reuse, -0x4f, RZ ;  /* 0xffffffb1f6027810 */ /* 0x040fe20007ffe0ff */
[C---:B------:R-:W-:Y:S01]  /*280d0*/  FFMA.FTZ R60, R127.reuse, UR5, R26 ;  /* 0x000000057f3c7c23 */ /* 0x040fe2000801001a */
[C---:B------:R-:W-:Y:S01]  /*280e0*/  IADD3 R5, PT, PT, R246.reuse, -0x1f, RZ ;  /* 0xffffffe1f6057810 */ /* 0x040fe20007ffe0ff */
[----:B------:R-:W-:Y:S01]  /*280f0*/  FFMA.FTZ R127, R127, UR5, R24 ;  /* 0x000000057f7f7c23 */ /* 0x000fe20008010018 */
[----:B------:R-:W-:Y:S02]  /*28100*/  IADD3 R7, PT, PT, R246, -0x17, RZ ;  /* 0xffffffe9f6077810 */ /* 0x000fe40007ffe0ff */
[----:B------:R-:W-:Y:S02]  /*28110*/  FMNMX3.FTZ R9, R9, R52, R34, !PT ;  /* 0x0000003409097276 */ /* 0x000fe40007810022 */
[----:B------:R-:W-:Y:S02]  /*28120*/  FMNMX3.FTZ R0, R0, R55, R53, !PT ;  /* 0x0000003700007276 */ /* 0x000fe40007810035 */
        /* <DEDUP_REMOVED lines=10> */
[----:B------:R-:W-:Y:S01]  /*281d0*/  FFMA.FTZ R201, R5, UR5, R201 ;  /* 0x0000000505c97c23 */ /* 0x000fe200080100c9 */
[----:B------:R-:W-:Y:S01]  /*281e0*/  FFMA.FTZ R200, R7, UR5, R200 ;  /* 0x0000000507c87c23 */ /* 0x000fe200080100c8 */
[----:B------:R-:W-:Y:S01]  /*281f0*/  FMNMX3.FTZ R9, R9, R60, R118, !PT ;  /* 0x0000003c09097276 */ /* 0x000fe20007810076 */
[----:B------:R-:W-:Y:S01]  /*28200*/  FFMA.FTZ R229, R229, UR5, R28 ;  /* 0x00000005e5e57c23 */ /* 0x000fe2000801001c */
[----:B------:R-:W-:Y:S01]  /*28210*/  IADD3 R5, PT, PT, R246, -0x10, RZ ;  /* 0xfffffff0f6057810 */ /* 0x000fe20007ffe0ff */
[----:B------:R-:W-:Y:S01]  /*28220*/  FFMA.FTZ R225, R2, UR5, R225 ;  /* 0x0000000502e17c23 */ /* 0x000fe200080100e1 */
[----:B------:R-:W-:Y:S02]  /*28230*/  IADD3 R7, PT, PT, R246, -0x8, RZ ;  /* 0xfffffff8f6077810 */ /* 0x000fe40007ffe0ff */
        /* <DEDUP_REMOVED lines=33> */
[----:B------:R-:W-:Y:S01]  /*28450*/  FMNMX3.FTZ R9, R9, R206, R204, !PT ;  /* 0x000000ce09097276 */ /* 0x000fe200078100cc */
[C---:B------:R-:W-:Y:S01]  /*28460*/  FFMA.FTZ R180, R7.reuse, UR5, R180 ;  /* 0x0000000507b47c23 */ /* 0x040fe200080100b4 */
        /* <DEDUP_REMOVED lines=29> */
[C---:B------:R-:W-:Y:S02]  /*28640*/  IADD3 R7, PT, PT, R246.reuse, 0x51, RZ ;  /* 0x00000051f6077810 */ /* 0x040fe40007ffe0ff */
[C---:B------:R-:W-:Y:S02]  /*28650*/  IADD3 R131, PT, PT, R246.reuse, 0x28, RZ ;  /* 0x00000028f6837810 */ /* 0x040fe40007ffe0ff */
[C---:B------:R-:W-:Y:S02]  /*28660*/  IADD3 R125, PT, PT, R246.reuse, 0x29, RZ ;  /* 0x00000029f67d7810 */ /* 0x040fe40007ffe0ff */
[----:B------:R-:W-:Y:S02]  /*28670*/  IADD3 R13, PT, PT, R246, 0x41, RZ ;  /* 0x00000041f60d7810 */ /* 0x000fe40007ffe0ff */
[----:B------:R-:W-:Y:S02]  /*28680*/  FMNMX3.FTZ R9, R9, R182, R180, !PT ;  /* 0x000000b609097276 */ /* 0x000fe400078100b4 */
[----:B------:R-:W-:Y:S02]  /*28690*/  FMNMX3.FTZ R0, R0, R183, R181, !PT ;  /* 0x000000b700007276 */ /* 0x000fe400078100b5 */
[----:B------:R-:W-:Y:S02]  /*286a0*/  I2FP.F32.S32 R5, R5 ;  /* 0x0000000500057245 */ /* 0x000fe40000201400 */
[----:B------:R-:W-:Y:S02]  /*286b0*/  I2FP.F32.S32 R7, R7 ;  /* 0x0000000700077245 */ /* 0x000fe40000201400 */
[----:B------:R-:W-:Y:S01]  /*286c0*/  I2FP.F32.S32 R131, R131 ;  /* 0x0000008300837245 */ /* 0x000fe20000201400 */
[C---:B------:R-:W-:Y:S01]  /*286d0*/  FFMA.FTZ R96, R5.reuse, UR5, R96 ;  /* 0x0000000505607c23 */ /* 0x040fe20008010060 */
[----:B------:R-:W-:Y:S01]  /*286e0*/  IADD3 R113, PT, PT, R246, 0x31, RZ ;  /* 0x00000031f6717810 */ /* 0x000fe20007ffe0ff */
[----:B------:R-:W-:Y:S01]  /*286f0*/  FFMA.FTZ R41, R5, UR5, R41 ;  /* 0x0000000505297c23 */ /* 0x000fe20008010029 */
        /* <DEDUP_REMOVED lines=8> */
[C---:B------:R-:W-:Y:S01]  /*28780*/  IADD3 R111, PT, PT, R246.reuse, 0x38, RZ ;  /* 0x00000038f66f7810 */ /* 0x040fe20007ffe0ff */
[C---:B------:R-:W-:Y:S01]  /*28790*/  FFMA.FTZ R102, R13.reuse, UR5, R102 ;  /* 0x000000050d667c23 */ /* 0x040fe20008010066 */
[C---:B------:R-:W-:Y:S01]  /*287a0*/  IADD3 R109, PT, PT, R246.reuse, 0x39, RZ ;  /* 0x00000039f66d7810 */ /* 0x040fe20007ffe0ff */
[----:B------:R-:W-:Y:S01]  /*287b0*/  FFMA.FTZ R97, R13, UR5, R97 ;  /* 0x000000050d617c23 */ /* 0x000fe20008010061 */
[----:B------:R-:W-:Y:S01]  /*287c0*/  I2FP.F32.S32 R113, R113 ;  /* 0x0000007100717245 */ /* 0x000fe20000201400 */
[----:B------:R-:W-:Y:S01]  /*287d0*/  FFMA.FTZ R131, R131, UR5, R40 ;  /* 0x0000000583837c23 */ /* 0x000fe20008010028 */
[----:B------:R-:W-:Y:S01]  /*287e0*/  FMNMX3.FTZ R9, R9, R174, R172, !PT ;  /* 0x000000ae09097276 */ /* 0x000fe200078100ac */
[----:B------:R-:W-:Y:S01]  /*287f0*/  FFMA.FTZ R125, R125, UR5, R39 ;  /* 0x000000057d7d7c23 */ /* 0x000fe20008010027 */
[C---:B------:R-:W-:Y:S01]  /*28800*/  IADD3 R7, PT, PT, R246.reuse, 0x60, RZ ;  /* 0x00000060f6077810 */ /* 0x040fe20007ffe0ff */
[C---:B------:R-:W-:Y:S01]  /*28810*/  FFMA.FTZ R120, R113.reuse, UR5, R46 ;  /* 0x0000000571787c23 */ /* 0x040fe2000801002e */
[----:B------:R-:W-:Y:S01]  /*28820*/  IADD3 R5, PT, PT, R246, 0x58, RZ ;  /* 0x00000058f6057810 */ /* 0x000fe20007ffe0ff */
[----:B------:R-:W-:Y:S01]  /*28830*/  FFMA.FTZ R113, R113, UR5, R44 ;  /* 0x0000000571717c23 */ /* 0x000fe2000801002c */
[----:B------:R-:W-:Y:S02]  /*28840*/  FMNMX3.FTZ R0, R0, R175, R173, !PT ;  /* 0x000000af00007276 */ /* 0x000fe400078100ad */
[----:B------:R-:W-:Y:S02]  /*28850*/  I2FP.F32.S32 R111, R111 ;  /* 0x0000006f006f7245 */ /* 0x000fe40000201400 */
[----:B------:R-:W-:Y:S02]  /*28860*/  I2FP.F32.S32 R109, R109 ;  /* 0x0000006d006d7245 */ /* 0x000fe40000201400 */
[----:B------:R-:W-:Y:S01]  /*28870*/  IADD3 R13, PT, PT, R246, 0x50, RZ ;  /* 0x00000050f60d7810 */ /* 0x000fe20007ffe0ff */
[----:B------:R-:W-:Y:S01]  /*28880*/  FFMA.FTZ R116, R111, UR5, R56 ;  /* 0x000000056f747c23 */ /* 0x000fe20008010038 */
[----:B------:R-:W-:Y:S01]  /*28890*/  I2FP.F32.S32 R7, R7 ;  /* 0x0000000700077245 */ /* 0x000fe20000201400 */
[----:B------:R-:W-:Y:S01]  /*288a0*/  FFMA.FTZ R114, R109, UR5, R54 ;  /* 0x000000056d727c23 */ /* 0x000fe20008010036 */
[----:B------:R-:W-:Y:S01]  /*288b0*/  FMNMX3.FTZ R9, R9, R170, R168, !PT ;  /* 0x000000aa09097276 */ /* 0x000fe200078100a8 */
[----:B------:R-:W-:Y:S01]  /*288c0*/  FFMA.FTZ R111, R111, UR5, R51 ;  /* 0x000000056f6f7c23 */ /* 0x000fe20008010033 */
[----:B------:R-:W-:Y:S01]  /*288d0*/  I2FP.F32.S32 R5, R5 ;  /* 0x0000000500057245 */ /* 0x000fe20000201400 */
[C---:B------:R-:W-:Y:S01]  /*288e0*/  FFMA.FTZ R78, R7.reuse, UR5, R78 ;  /* 0x00000005074e7c23 */ /* 0x040fe2000801004e */
[----:B------:R-:W-:Y:S01]  /*288f0*/  FMNMX3.FTZ R0, R0, R171, R169, !PT ;  /* 0x000000ab00007276 */ /* 0x000fe200078100a9 */
[----:B------:R-:W-:Y:S01]  /*28900*/  FFMA.FTZ R79, R7, UR5, R79 ;  /* 0x00000005074f7c23 */ /* 0x000fe2000801004f */
        /* <DEDUP_REMOVED lines=8> */
[C---:B------:R-:W-:Y:S01]  /*28990*/  IADD3 R5, PT, PT, R246.reuse, 0x61, RZ ;  /* 0x00000061f6057810 */ /* 0x040fe20007ffe0ff */
[----:B------:R-:W-:Y:S01]  /*289a0*/  FFMA.FTZ R109, R109, UR5, R49 ;  /* 0x000000056d6d7c23 */ /* 0x000fe20008010031 */
[----:B------:R-:W-:Y:S01]  /*289b0*/  FMNMX3.FTZ R9, R9, R116, R114, !PT ;  /* 0x0000007409097276 */ /* 0x000fe20007810072 */
[----:B------:R-:W-:Y:S01]  /*289c0*/  LDSM.16.MT88.4 R56, [R164+0xa800] ;  /* 0x00a80000a438783b */ /* 0x000fe20000004200 */
[----:B------:R-:W-:Y:S02]  /*289d0*/  IADD3 R13, PT, PT, R246, 0x59, RZ ;  /* 0x00000059f60d7810 */ /* 0x000fe40007ffe0ff */
[----:B------:R-:W-:Y:S02]  /*289e0*/  FMNMX3.FTZ R0, R0, R117, R113, !PT ;  /* 0x0000007500007276 */ /* 0x000fe40007810071 */
[----:B------:R-:W-:Y:S02]  /*289f0*/  I2FP.F32.S32 R7, R7 ;  /* 0x0000000700077245 */ /* 0x000fe40000201400 */
[----:B------:R-:W-:Y:S02]  /*28a00*/  I2FP.F32.S32 R5, R5 ;  /* 0x0000000500057245 */ /* 0x000fe40000201400 */
[----:B------:R-:W-:Y:S01]  /*28a10*/  FMNMX3.FTZ R9, R9, R106, R102, !PT ;  /* 0x0000006a09097276 */ /* 0x000fe20007810066 */
[C---:B------:R-:W-:Y:S01]  /*28a20*/  FFMA.FTZ R72, R7.reuse, UR5, R72 ;  /* 0x0000000507487c23 */ /* 0x040fe20008010048 */
[----:B------:R-:W-:Y:S01]  /*28a30*/  I2FP.F32.S32 R13, R13 ;  /* 0x0000000d000d7245 */ /* 0x000fe20000201400 */
[----:B------:R-:W-:Y:S01]  /*28a40*/  FFMA.FTZ R73, R7, UR5, R73 ;  /* 0x0000000507497c23 */ /* 0x000fe20008010049 */
[----:B------:R-:W-:Y:S01]  /*28a50*/  FMNMX3.FTZ R0, R0, R111, R109, !PT ;  /* 0x0000006f00007276 */ /* 0x000fe2000781006d */
[C---:B------:R-:W-:Y:S01]  /*28a60*/  FFMA.FTZ R76, R5.reuse, UR5, R76 ;  /* 0x00000005054c7c23 */ /* 0x040fe2000801004c */
[----:B------:R-:W-:Y:S01]  /*28a70*/  FFMA.FTZ R77, R5, UR5, R77 ;  /* 0x00000005054d7c23 */ /* 0x000fe2000801004d */
[----:B------:R-:W-:Y:S01]  /*28a80*/  FMNMX3.FTZ R7, R9, R98, R96, !PT ;  /* 0x0000006209077276 */ /* 0x000fe20007810060 */
[C---:B------:R-:W-:Y:S01]  /*28a90*/  FFMA.FTZ R80, R13.reuse, UR5, R80 ;  /* 0x000000050d507c23 */ /* 0x040fe20008010050 */
[----:B------:R-:W-:Y:S01]  /*28aa0*/  IADD3 R5, PT, PT, R246, 0x70, RZ ;  /* 0x00000070f6057810 */ /* 0x000fe20007ffe0ff */
[----:B------:R-:W-:Y:S01]  /*28ab0*/  FFMA.FTZ R81, R13, UR5, R81 ;  /* 0x000000050d517c23 */ /* 0x000fe20008010051 */
[----:B------:R-:W-:Y:S02]  /*28ac0*/  FMNMX3.FTZ R4, R0, R99, R97, !PT ;  /* 0x0000006300047276 */ /* 0x000fe40007810061 */
        /* <DEDUP_REMOVED lines=31> */
[----:B------:R-:W-:Y:S01]  /*28cc0*/  IADD3 R64, PT, PT, R166, 0xa040, RZ ;  /* 0x0000a040a6407810 */ /* 0x000fe20007ffe0ff */
        /* <DEDUP_REMOVED lines=49> */
[----:B------:R-:W-:Y:S01]  /*28fe0*/  FMUL.FTZ R19, R39, R151 ;  /* 0x0000009727137220 */ /* 0x000fe20000410000 */
[----:B------:R-:W2:Y:S03]  /*28ff0*/  LDSM.16.MT88.4 R52, [R166+0xa800] ;  /* 0x00a80000a634783b */ /* 0x000ea60000004200 */
[----:B------:R-:W-:Y:S01]  /*29000*/  MUFU.EX2 R93, R93 ;  /* 0x0000005d005d7308 */ /* 0x000fe20000000800 */
[C---:B---3--:R-:W-:Y:S01]  /*29010*/  FMUL.FTZ R4, R40.reuse, R160 ;  /* 0x000000a028047220 */ /* 0x048fe20000410000 */
[C---:B------:R-:W-:Y:S01]  /*29020*/  FMUL.FTZ R5, R40.reuse, R161 ;  /* 0x000000a128057220 */ /* 0x040fe20000410000 */
[C---:B------:R-:W-:Y:S01]  /*29030*/  FMUL.FTZ R8, R40.reuse, R156 ;  /* 0x0000009c28087220 */ /* 0x040fe20000410000 */
[C---:B------:R-:W-:Y:S01]  /*29040*/  FMUL.FTZ R9, R40.reuse, R157 ;  /* 0x0000009d28097220 */ /* 0x040fe20000410000 */
[C---:B------:R-:W-:Y:S01]  /*29050*/  FMUL.FTZ R16, R40.reuse, R148 ;  /* 0x0000009428107220 */ /* 0x040fe20000410000 */
[C---:B------:R-:W-:Y:S01]  /*29060*/  FMUL.FTZ R17, R40.reuse, R149 ;  /* 0x0000009528117220 */ /* 0x040fe20000410000 */
        /* <DEDUP_REMOVED lines=8> */
[C---:B------:R-:W-:Y:S03]  /*290f0*/  FMUL.FTZ R27, R39.reuse, R143 ;  /* 0x0000008f271b7220 */ /* 0x040fe60000410000 */
[----:B------:R-:W3:Y:S01]  /*29100*/  MUFU.EX2 R90, R90 ;  /* 0x0000005a005a7308 */ /* 0x000ee20000000800 */
[C---:B------:R-:W-:Y:S01]  /*29110*/  FMUL.FTZ R24, R40.reuse, R140 ;  /* 0x0000008c28187220 */ /* 0x040fe20000410000 */
[----:B------:R-:W-:Y:S01]  /*29120*/  FMUL.FTZ R25, R40, R141 ;  /* 0x0000008d28197220 */ /* 0x000fe20000410000 */
[--C-:B------:R-:W-:Y:S01]  /*29130*/  FFMA.FTZ R103, R34, UR4, -R71.reuse ;  /* 0x0000000422677c23 */ /* 0x100fe20008010847 */
[----:B------:R-:W-:Y:S01]  /*29140*/  FMUL.FTZ R34, R39, R134 ;  /* 0x0000008627227220 */ /* 0x000fe20000410000 */
        /* <DEDUP_REMOVED lines=625> */
.L_x_4048:
        /* <DEDUP_REMOVED lines=139> */
.L_x_4054:
[----:B------:R-:W-:Y:S05]  /*2c110*/  BSYNC.RECONVERGENT B0 ;  /* 0x0000000000007941 */ /* 0x000fea0003800200 */
.L_x_4053:
        /* <DEDUP_REMOVED lines=38> */
.L_x_4055:
        /* <DEDUP_REMOVED lines=16> */
.L_x_7157:


//--------------------- .text._ZN5flash32flash_fwd_splitkv_combine_kernelI23Flash_fwd_kernel_traitsILi64ELi64ELi128ELi4ELb0ELb0EN7cutlass6half_tE19Flash_kernel_traitsILi64ELi64ELi128ELi4ES3_EELi8ELi7ELb0EEEvNS_16Flash_fwd_paramsE --------------------------
	.section	.text._ZN5flash32flash_fwd_splitkv_combine_kernelI23Flash_fwd_kernel_traitsILi64ELi64ELi128ELi4ELb0ELb0EN7cutlass6half_tE19Flash_kernel_traitsILi64ELi64ELi128ELi4ES3_EELi8ELi7ELb0EEEvNS_16Flash_fwd_paramsE,"ax",@progbits
	.align	128
        .global         _ZN5flash32flash_fwd_splitkv_combine_kernelI23Flash_fwd_kernel_traitsILi64ELi64ELi128ELi4ELb0ELb0EN7cutlass6half_tE19Flash_kernel_traitsILi64ELi64ELi128ELi4ES3_EELi8ELi7ELb0EEEvNS_16Flash_fwd_paramsE
        .type           _ZN5flash32flash_fwd_splitkv_combine_kernelI23Flash_fwd_kernel_traitsILi64ELi64ELi128ELi4ELb0ELb0EN7cutlass6half_tE19Flash_kernel_traitsILi64ELi64ELi128ELi4ES3_EELi8ELi7ELb0EEEvNS_16Flash_fwd_paramsE,@function
        .size           _ZN5flash32flash_fwd_splitkv_combine_kernelI23Flash_fwd_kernel_traitsILi64ELi64ELi128ELi4ELb0ELb0EN7cutlass6half_tE19Flash_kernel_traitsILi64ELi64ELi128ELi4ES3_EELi8ELi7ELb0EEEvNS_16Flash_fwd_paramsE,(.L_x_7102 - _ZN5flash32flash_fwd_splitkv_combine_kernelI23Flash_fwd_kernel_traitsILi64ELi64ELi128ELi4ELb0ELb0EN7cutlass6half_tE19Flash_kernel_traitsILi64ELi64ELi128ELi4ES3_EELi8ELi7ELb0EEEvNS_16Flash_fwd_paramsE)
        .other          _ZN5flash32flash_fwd_splitkv_combine_kernelI23Flash_fwd_kernel_traitsILi64ELi64ELi128ELi4ELb0ELb0EN7cutlass6half_tE19Flash_kernel_traitsILi64ELi64ELi128ELi4ES3_EELi8ELi7ELb0EEEvNS_16Flash_fwd_paramsE,@"STO_CUDA_ENTRY STV_DEFAULT"
_ZN5flash32flash_fwd_splitkv_combine_kernelI23Flash_fwd_kernel_traitsILi64ELi64ELi128ELi4ELb0ELb0EN7cutlass6half_tE19Flash_kernel_traitsILi64ELi64ELi128ELi4ES3_EELi8ELi7ELb0EEEvNS_16Flash_fwd_paramsE:
.text._ZN5flash32flash_fwd_splitkv_combine_kernelI23Flash_fwd_kernel_traitsILi64ELi64ELi128ELi4ELb0ELb0EN7cutlass6half_tE19Flash_kernel_traitsILi64ELi64ELi128ELi4ES3_EELi8ELi7ELb0EEEvNS_16Flash_fwd_paramsE:
        /* <DEDUP_REMOVED lines=38> */
.L_x_4056:
[----:B------:R-:W-:Y:S01]  /*0260*/  IMAD.U32 R22, RZ, RZ, UR21 ;  /* 0x00000015ff167e24 */ /* 0x000fe2000f8e00ff */
[----:B------:R-:W-:Y:S01]  /*0270*/  MOV R20, UR19 ;  /* 0x0000001300147c02 */ /* 0x000fe20008000f00 */
[----:B------:R-:W-:Y:S01]  /*0280*/  IMAD.U32 R21, RZ, RZ, UR15 ;  /* 0x0000000fff157e24 */ /* 0x000fe2000f8e00ff */
[----:B------:R-:W-:Y:S02]  /*0290*/  MOV R19, UR14 ;  /* 0x0000000e00137c02 */ /* 0x000fe40008000f00 */
[----:B------:R-:W-:Y:S02]  /*02a0*/  MOV R18, 0x2c0 ;  /* 0x000002c000127802 */ /* 0x000fe40000000f00 */
[----:B------:R-:W-:Y:S05]  /*02b0*/  CALL.REL.NOINC `($__internal_14_$__cuda_sm20_div_s64) ;  /* 0x0000004400f87944 */ /* 0x000fea0003c00000 */
[----:B------:R-:W-:-:S07]  /*02c0*/  MOV R13, R11 ;  /* 0x0000000b000d7202 */ /* 0x000fce0000000f00 */
.L_x_4057:
        /* <DEDUP_REMOVED lines=30> */
.L_x_4059:
[----:B------:R-:W-:Y:S01]  /*04b0*/  IMAD.MOV.U32 R22, RZ, RZ, R12 ;  /* 0x000000ffff167224 */ /* 0x000fe200078e000c */
[----:B------:R-:W-:Y:S02]  /*04c0*/  MOV R21, R13 ;  /* 0x0000000d00157202 */ /* 0x000fe40000000f00 */
[----:B------:R-:W-:Y:S02]  /*04d0*/  MOV R18, 0x4f0 ;  /* 0x000004f000127802 */ /* 0x000fe40000000f00 */
[----:B------:R-:W-:Y:S05]  /*04e0*/  CALL.REL.NOINC `($__internal_14_$__cuda_sm20_div_s64) ;  /* 0x00000044006c7944 */ /* 0x000fea0003c00000 */
[----:B------:R-:W-:Y:S02]  /*04f0*/  MOV R4, R12 ;  /* 0x0000000c00047202 */ /* 0x000fe40000000f00 */
[----:B------:R-:W-:Y:S02]  /*0500*/  MOV R5, R11 ;  /* 0x0000000b00057202 */ /* 0x000fe40000000f00 */
.L_x_4060:
[----:B------:R-:W-:Y:S05]  /*0510*/  BSYNC.RECONVERGENT B0 ;  /* 0x0000000000007941 */ /* 0x000fea0003800200 */
.L_x_4058:
        /* <DEDUP_REMOVED lines=58> */
.L_x_4062:
[----:B------:R-:W-:Y:S01]  /*08c0*/  IMAD.MOV.U32 R22, RZ, RZ, R20 ;  /* 0x000000ffff167224 */ /* 0x000fe200078e0014 */
[----:B------:R-:W-:Y:S01]  /*08d0*/  MOV R20, R10 ;  /* 0x0000000a00147202 */ /* 0x000fe20000000f00 */
[----:B------:R-:W-:Y:S01]  /*08e0*/  IMAD.MOV.U32 R21, RZ, RZ, R19 ;  /* 0x000000ffff157224 */ /* 0x000fe200078e0013 */
[----:B------:R-:W-:Y:S02]  /*08f0*/  MOV R19, R0 ;  /* 0x0000000000137202 */ /* 0x000fe40000000f00 */
[----:B------:R-:W-:Y:S02]  /*0900*/  MOV R18, 0x920 ;  /* 0x0000092000127802 */ /* 0x000fe40000000f00 */
[----:B------:R-:W-:Y:S05]  /*0910*/  CALL.REL.NOINC `($__internal_14_$__cuda_sm20_div_s64) ;  /* 0x0000004000607944 */ /* 0x000fea0003c00000 */
[----:B------:R-:W-:Y:S02]  /*0920*/  MOV R13, R11 ;  /* 0x0000000b000d7202 */ /* 0x000fe40000000f00 */
.L_x_4063:
[----:B------:R-:W-:Y:S05]  /*0930*/  BSYNC.RECONVERGENT B0 ;  /* 0x0000000000007941 */ /* 0x000fea0003800200 */
.L_x_4061:
        /* <DEDUP_REMOVED lines=124> */
.L_x_4065:
[----:B------:R-:W-:Y:S01]  /*1100*/  IMAD.MOV.U32 R22, RZ, RZ, R12 ;  /* 0x000000ffff167224 */ /* 0x000fe200078e000c */
[----:B------:R-:W-:Y:S01]  /*1110*/  MOV R20, R9 ;  /* 0x0000000900147202 */ /* 0x000fe20000000f00 */
[----:B------:R-:W-:Y:S01]  /*1120*/  IMAD.MOV.U32 R21, RZ, RZ, R13 ;  /* 0x000000ffff157224 */ /* 0x000fe200078e000d */
[----:B------:R-:W-:Y:S02]  /*1130*/  MOV R19, R37 ;  /* 0x0000002500137202 */ /* 0x000fe40000000f00 */
[----:B------:R-:W-:Y:S02]  /*1140*/  MOV R18, 0x1160 ;  /* 0x0000116000127802 */ /* 0x000fe40000000f00 */
[----:B------:R-:W-:Y:S05]  /*1150*/  CALL.REL.NOINC `($__internal_14_$__cuda_sm20_div_s64) ;  /* 0x0000003800507944 */ /* 0x000fea0003c00000 */
[----:B------:R-:W-:Y:S02]  /*1160*/  MOV R42, R12 ;  /* 0x0000000c002a7202 */ /* 0x000fe40000000f00 */
[----:B------:R-:W-:Y:S02]  /*1170*/  MOV R43, R11 ;  /* 0x0000000b002b7202 */ /* 0x000fe40000000f00 */
.L_x_4066:
[----:B------:R-:W-:Y:S05]  /*1180*/  BSYNC.RECONVERGENT B0 ;  /* 0x0000000000007941 */ /* 0x000fea0003800200 */
.L_x_4064:
        /* <DEDUP_REMOVED lines=57> */
.L_x_4068:
[----:B------:R-:W-:Y:S01]  /*1520*/  IMAD.MOV.U32 R22, RZ, RZ, R4 ;  /* 0x000000ffff167224 */ /* 0x000fe200078e0004 */
[----:B------:R-:W-:Y:S01]  /*1530*/  MOV R21, R5 ;  /* 0x0000000500157202 */ /* 0x000fe20000000f00 */
[----:B------:R-:W-:Y:S01]  /*1540*/  IMAD.MOV.U32 R20, RZ, RZ, R8 ;  /* 0x000000ffff147224 */ /* 0x000fe200078e0008 */
[----:B------:R-:W-:Y:S02]  /*1550*/  MOV R18, 0x1570 ;  /* 0x0000157000127802 */ /* 0x000fe40000000f00 */
[----:B------:R-:W-:Y:S05]  /*1560*/  CALL.REL.NOINC `($__internal_14_$__cuda_sm20_div_s64) ;  /* 0x00000034004c7944 */ /* 0x000fea0003c00000 */
[----:B------:R-:W-:Y:S02]  /*1570*/  MOV R18, R12 ;  /* 0x0000000c00127202 */ /* 0x000fe40000000f00 */
[----:B------:R-:W-:Y:S02]  /*1580*/  MOV R19, R11 ;  /* 0x0000000b00137202 */ /* 0x000fe40000000f00 */
.L_x_4069:
[----:B------:R-:W-:Y:S05]  /*1590*/  BSYNC.RECONVERGENT B0 ;  /* 0x0000000000007941 */ /* 0x000fea0003800200 */
.L_x_4067:
        /* <DEDUP_REMOVED lines=337> */
.L_x_4073:
[----:B------:R-:W-:Y:S01]  /*2ab0*/  IMAD.MOV.U32 R22, RZ, RZ, R2 ;  /* 0x000000ffff167224 */ /* 0x000fe200078e0002 */
[----:B------:R-:W-:Y:S01]  /*2ac0*/  MOV R21, RZ ;  /* 0x000000ff00157202 */ /* 0x000fe20000000f00 */
[----:B------:R-:W-:Y:S01]  /*2ad0*/  IMAD.MOV.U32 R20, RZ, RZ, R40 ;  /* 0x000000ffff147224 */ /* 0x000fe200078e0028 */
[----:B------:R-:W-:Y:S02]  /*2ae0*/  MOV R18, 0x2b00 ;  /* 0x00002b0000127802 */ /* 0x000fe40000000f00 */
[----:B------:R-:W-:Y:S05]  /*2af0*/  CALL.REL.NOINC `($__internal_14_$__cuda_sm20_div_s64) ;  /* 0x0000001c00e87944 */ /* 0x000fea0003c00000 */
[----:B------:R-:W-:Y:S02]  /*2b00*/  IADD3 R15, PT, PT, -R12, RZ, RZ ;  /* 0x000000ff0c0f7210 */ /* 0x000fe40007ffe1ff */
[----:B------:R-:W-:-:S03]  /*2b10*/  MOV R41, R11 ;  /* 0x0000000b00297202 */ /* 0x000fc60000000f00 */
[----:B------:R-:W-:Y:S01]  /*2b20*/  IMAD R14, R40, R15, R2 ;  /* 0x0000000f280e7224 */ /* 0x000fe200078e0202 */
[----:B------:R-:W-:-:S07]  /*2b30*/  MOV R40, R12 ;  /* 0x0000000c00287202 */ /* 0x000fce0000000f00 */
.L_x_4074:
        /* <DEDUP_REMOVED lines=59> */
.L_x_4076:
[----:B------:R-:W-:Y:S01]  /*2ef0*/  IMAD.MOV.U32 R22, RZ, RZ, R40 ;  /* 0x000000ffff167224 */ /* 0x000fe200078e0028 */
[----:B------:R-:W-:Y:S01]  /*2f00*/  MOV R21, R41 ;  /* 0x0000002900157202 */ /* 0x000fe20000000f00 */
[----:B------:R-:W-:Y:S01]  /*2f10*/  IMAD.MOV.U32 R20, RZ, RZ, R36 ;  /* 0x000000ffff147224 */ /* 0x000fe200078e0024 */
[----:B------:R-:W-:Y:S02]  /*2f20*/  MOV R18, 0x2f40 ;  /* 0x00002f4000127802 */ /* 0x000fe40000000f00 */
[----:B------:R-:W-:Y:S05]  /*2f30*/  CALL.REL.NOINC `($__internal_14_$__cuda_sm20_div_s64) ;  /* 0x0000001800d87944 */ /* 0x000fea0003c00000 */
[----:B------:R-:W-:-:S05]  /*2f40*/  IADD3 R37, PT, PT, -R12, RZ, RZ ;  /* 0x000000ff0c257210 */ /* 0x000fca0007ffe1ff */
[----:B------:R-:W-:Y:S02]  /*2f50*/  IMAD R37, R37, R36, R40 ;  /* 0x0000002425257224 */ /* 0x000fe400078e0228 */
.L_x_4077:
[----:B------:R-:W-:Y:S05]  /*2f60*/  BSYNC.RECONVERGENT B0 ;  /* 0x0000000000007941 */ /* 0x000fea0003800200 */
.L_x_4075:
        /* <DEDUP_REMOVED lines=160> */
.L_x_4072:
[----:B------:R-:W0:Y:S01]  /*3970*/  LDC.64 R2, c[0x0][0x420] ;  /* 0x00010800ff027b82 */ /* 0x000e220000000a00 */
[----:B------:R-:W-:-:S05]  /*3980*/  IADD3 R0, PT, PT, R13, UR20, RZ ;  /* 0x000000140d007c10 */ /* 0x000fca000fffe0ff */
[----:B0-----:R-:W-:-:S05]  /*3990*/  IMAD.WIDE.U32 R2, R0, 0x4, R2 ;  /* 0x0000000400027825 */ /* 0x001fca00078e0002 */
[----:B------:R1:W-:Y:S02]  /*39a0*/  STG.E desc[UR10][R2.64], R24 ;  /* 0x0000001802007986 */ /* 0x0003e4000c10190a */
.L_x_4071:
[----:B------:R-:W-:Y:S05]  /*39b0*/  BSYNC.RECONVERGENT B1 ;  /* 0x0000000000017941 */ /* 0x000fea0003800200 */
.L_x_4070:
        /* <DEDUP_REMOVED lines=98> */
.L_x_4088:
        /* <DEDUP_REMOVED lines=9> */
.L_x_4081:
[----:B------:R-:W-:Y:S05]  /*4070*/  BSYNC.RECONVERGENT B0 ;  /* 0x0000000000007941 */ /* 0x000fea0003800200 */
.L_x_4080:
        /* <DEDUP_REMOVED lines=12> */
.L_x_4083:
[----:B------:R-:W-:Y:S05]  /*4140*/  BSYNC.RECONVERGENT B0 ;  /* 0x0000000000007941 */ /* 0x000fea0003800200 */
.L_x_4082:
        /* <DEDUP_REMOVED lines=12> */
.L_x_4085:
[----:B------:R-:W-:Y:S05]  /*4210*/  BSYNC.RECONVERGENT B0 ;  /* 0x0000000000007941 */ /* 0x000fea0003800200 */
.L_x_4084:
        /* <DEDUP_REMOVED lines=12> */
.L_x_4087:
[----:B------:R-:W-:Y:S05]  /*42e0*/  BSYNC.RECONVERGENT B0 ;  /* 0x0000000000007941 */ /* 0x000fea0003800200 */
.L_x_4086:
        /* <DEDUP_REMOVED lines=11> */
.L_x_4079:
        /* <DEDUP_REMOVED lines=11> */
.L_x_4091:
        /* <DEDUP_REMOVED lines=8> */
.L_x_4090:
[----:B------:R-:W-:Y:S05]  /*44d0*/  BSYNC.RECONVERGENT B0 ;  /* 0x0000000000007941 */ /* 0x000fea0003800200 */
.L_x_4089:
        /* <DEDUP_REMOVED lines=9> */
.L_x_4078:
        /* <DEDUP_REMOVED lines=83> */
        .weak           $__internal_14_$__cuda_sm20_div_s64
        .type           $__internal_14_$__cuda_sm20_div_s64,@function
        .size           $__internal_14_$__cuda_sm20_div_s64,(.L_x_7102 - $__internal_14_$__cuda_sm20_div_s64)
$__internal_14_$__cuda_sm20_div_s64:
        /* <DEDUP_REMOVED lines=83> */
[----:B------:R-:W-:Y:S05]  /*4fd0*/  RET.REL.NODEC R14 `(_ZN5flash32flash_fwd_splitkv_combine_kernelI23Flash_fwd_kernel_traitsILi64ELi64ELi128ELi4ELb0ELb0EN7cutlass6half_tE19Flash_kernel_traitsILi64ELi64ELi128ELi4ES3_EELi8ELi7ELb0EEEvNS_16Flash_fwd_paramsE) ;  /* 0xffffffb00e087950 */ /* 0x000fea0003c3ffff */
.L_x_4092:
        /* <DEDUP_REMOVED lines=10> */
.L_x_7102:


//--------------------- .text._ZN5flash32flash_fwd_splitkv_combine_kernelI23Flash_fwd_kernel_traitsILi64ELi64ELi128ELi4ELb0ELb0EN7cutlass6half_tE19Flash_kernel_traitsILi64ELi64ELi128ELi4ES3_EELi8ELi6ELb0EEEvNS_16Flash_fwd_paramsE --------------------------
	.section	.text._ZN5flash32flash_fwd_splitkv_combine_kernelI23Flash_fwd_kernel_traitsILi64ELi64ELi128ELi4ELb0ELb0EN7cutlass6half_tE19Flash_kernel_traitsILi64ELi64ELi128ELi4ES3_EELi8ELi6ELb0EEEvNS_16Flash_fwd_paramsE,"ax",@progbits
	.align	128
        .global         _ZN5flash32flash_fwd_splitkv_combine_kernelI23Flash_fwd_kernel_traitsILi64ELi64ELi128ELi4ELb0ELb0EN7cutlass6half_tE19Flash_kernel_traitsILi64ELi64ELi128ELi4ES3_EELi8ELi6ELb0EEEvNS_16Flash_fwd_paramsE
        .type           _ZN5flash32flash_fwd_splitkv_combine_kernelI23Flash_fwd_kernel_traitsILi64ELi64ELi128ELi4ELb0ELb0EN7cutlass6half_tE19Flash_kernel_traitsILi64ELi64ELi128ELi4ES3_EELi8ELi6ELb0EEEvNS_16Flash_fwd_paramsE,@function
        .size           _ZN5flash32flash_fwd_splitkv_combine_kernelI23Flash_fwd_kernel_traitsILi64ELi64ELi128ELi4ELb0ELb0EN7cutlass6half_tE19Flash_kernel_traitsILi64ELi64ELi128ELi4ES3_EELi8ELi6ELb0EEEvNS_16Flash_fwd_paramsE,(.L_x_7103 - _ZN5flash32flash_fwd_splitkv_combine_kernelI23Flash_fwd_kernel_traitsILi64ELi64ELi128ELi4ELb0ELb0EN7cutlass6half_tE19Flash_kernel_traitsILi64ELi64ELi128ELi4ES3_EELi8ELi6ELb0EEEvNS_16Flash_fwd_paramsE)
        .other          _ZN5flash32flash_fwd_splitkv_combine_kernelI23Flash_fwd_kernel_traitsILi64ELi64ELi128ELi4ELb0ELb0EN7cutlass6half_tE19Flash_kernel_traitsILi64ELi64ELi128ELi4ES3_EELi8ELi6ELb0EEEvNS_16Flash_fwd_paramsE,@"STO_CUDA_ENTRY STV_DEFAULT"
_ZN5flash32flash_fwd_splitkv_combine_kernelI23Flash_fwd_kernel_traitsILi64ELi64ELi128ELi4ELb0ELb0EN7cutlass6half_tE19Flash_kernel_traitsILi64ELi64ELi128ELi4ES3_EELi8ELi6ELb0EEEvNS_16Flash_fwd_paramsE:
.text._ZN5flash32flash_fwd_splitkv_combine_kernelI23Flash_fwd_kernel_traitsILi64ELi64ELi128ELi4ELb0ELb0EN7cutlass6half_tE19Flash_kernel_traitsILi64ELi64ELi128ELi4ES3_EELi8ELi6ELb0EEEvNS_16Flash_fwd_paramsE:
        /* <DEDUP_REMOVED lines=38> */
.L_x_4093:
[----:B------:R-:W-:Y:S01]  /*0260*/  IMAD.U32 R26, RZ, RZ, UR21 ;  /* 0x00000015ff1a7e24 */ /* 0x000fe2000f8e00ff */
[----:B------:R-:W-:Y:S01]  /*0270*/  MOV R18, UR19 ;  /* 0x0000001300127c02 */ /* 0x000fe20008000f00 */
[----:B------:R-:W-:Y:S01]  /*0280*/  IMAD.U32 R19, RZ, RZ, UR15 ;  /* 0x0000000fff137e24 */ /* 0x000fe2000f8e00ff */
[----:B------:R-:W-:Y:S02]  /*0290*/  MOV R16, UR14 ;  /* 0x0000000e00107c02 */ /* 0x000fe40008000f00 */
[----:B------:R-:W-:Y:S02]  /*02a0*/  MOV R14, 0x2c0 ;  /* 0x000002c0000e7802 */ /* 0x000fe40000000f00 */
[----:B------:R-:W-:Y:S05]  /*02b0*/  CALL.REL.NOINC `($__internal_15_$__cuda_sm20_div_s64) ;  /* 0x0000004000c07944 */ /* 0x000fea0003c00000 */
[----:B------:R-:W-:-:S07]  /*02c0*/  MOV R13, R11 ;  /* 0x0000000b000d7202 */ /* 0x000fce0000000f00 */
.L_x_4094:
        /* <DEDUP_REMOVED lines=30> */
.L_x_4096:
[----:B------:R-:W-:Y:S01]  /*04b0*/  IMAD.MOV.U32 R26, RZ, RZ, R12 ;  /* 0x000000ffff1a7224 */ /* 0x000fe200078e000c */
[----:B------:R-:W-:Y:S02]  /*04c0*/  MOV R19, R13 ;  /* 0x0000000d00137202 */ /* 0x000fe40000000f00 */
[----:B------:R-:W-:Y:S02]  /*04d0*/  MOV R14, 0x4f0 ;  /* 0x000004f0000e7802 */ /* 0x000fe40000000f00 */
[----:B------:R-:W-:Y:S05]  /*04e0*/  CALL.REL.NOINC `($__internal_15_$__cuda_sm20_div_s64) ;  /* 0x0000004000347944 */ /* 0x000fea0003c00000 */
[----:B------:R-:W-:Y:S02]  /*04f0*/  MOV R4, R12 ;  /* 0x0000000c00047202 */ /* 0x000fe40000000f00 */
[----:B------:R-:W-:Y:S02]  /*0500*/  MOV R5, R11 ;  /* 0x0000000b00057202 */ /* 0x000fe40000000f00 */
.L_x_4097:
[----:B------:R-:W-:Y:S05]  /*0510*/  BSYNC.RECONVERGENT B0 ;  /* 0x0000000000007941 */ /* 0x000fea0003800200 */
.L_x_4095:
        /* <DEDUP_REMOVED lines=58> */
.L_x_4099:
[----:B------:R-:W-:Y:S01]  /*08c0*/  IMAD.MOV.U32 R26, RZ, RZ, R18 ;  /* 0x000000ffff1a7224 */ /* 0x000fe200078e0012 */
[----:B------:R-:W-:Y:S01]  /*08d0*/  MOV R18, R10 ;  /* 0x0000000a00127202 */ /* 0x000fe20000000f00 */
[----:B------:R-:W-:Y:S01]  /*08e0*/  IMAD.MOV.U32 R19, RZ, RZ, R16 ;  /* 0x000000ffff137224 */ /* 0x000fe200078e0010 */
[----:B------:R-:W-:Y:S02]  /*08f0*/  MOV R16, R0 ;  /* 0x0000000000107202 */ /* 0x000fe40000000f00 */
[----:B------:R-:W-:Y:S02]  /*0900*/  MOV R14, 0x920 ;  /* 0x00000920000e7802 */ /* 0x000fe40000000f00 */
[----:B------:R-:W-:Y:S05]  /*0910*/  CALL.REL.NOINC `($__internal_15_$__cuda_sm20_div_s64) ;  /* 0x0000003c00287944 */ /* 0x000fea0003c00000 */
[----:B------:R-:W-:Y:S02]  /*0920*/  MOV R13, R11 ;  /* 0x0000000b000d7202 */ /* 0x000fe40000000f00 */
.L_x_4100:
[----:B------:R-:W-:Y:S05]  /*0930*/  BSYNC.RECONVERGENT B0 ;  /* 0x0000000000007941 */ /* 0x000fea0003800200 */
.L_x_4098:
        /* <DEDUP_REMOVED lines=124> */
.L_x_4102:
[----:B------:R-:W-:Y:S01]  /*1100*/  IMAD.MOV.U32 R26, RZ, RZ, R12 ;  /* 0x000000ffff1a7224 */ /* 0x000fe200078e000c */
[----:B------:R-:W-:Y:S01]  /*1110*/  MOV R18, R9 ;  /* 0x0000000900127202 */ /* 0x000fe20000000f00 */
[----:B------:R-:W-:Y:S01]  /*1120*/  IMAD.MOV.U32 R19, RZ, RZ, R13 ;  /* 0x000000ffff137224 */ /* 0x000fe200078e000d */
[----:B------:R-:W-:Y:S02]  /*1130*/  MOV R16, R31 ;  /* 0x0000001f00107202 */ /* 0x000fe40000000f00 */
[----:B------:R-:W-:Y:S02]  /*1140*/  MOV R14, 0x1160 ;  /* 0x00001160000e7802 */ /* 0x000fe40000000f00 */
[----:B------:R-:W-:Y:S05]  /*1150*/  CALL.REL.NOINC `($__internal_15_$__cuda_sm20_div_s64) ;  /* 0x0000003400187944 */ /* 0x000fea0003c00000 */
[----:B------:R-:W-:Y:S02]  /*1160*/  MOV R34, R12 ;  /* 0x0000000c00227202 */ /* 0x000fe40000000f00 */
[----:B------:R-:W-:Y:S02]  /*1170*/  MOV R35, R11 ;  /* 0x0000000b00237202 */ /* 0x000fe40000000f00 */
.L_x_4103:
[----:B------:R-:W-:Y:S05]  /*1180*/  BSYNC.RECONVERGENT B0 ;  /* 0x0000000000007941 */ /* 0x000fea0003800200 */
.L_x_4101:
        /* <DEDUP_REMOVED lines=57> */
.L_x_4105:
[----:B------:R-:W-:Y:S01]  /*1520*/  IMAD.MOV.U32 R26, RZ, RZ, R4 ;  /* 0x000000ffff1a7224 */ /* 0x000fe200078e0004 */
[----:B------:R-:W-:Y:S01]  /*1530*/  MOV R19, R5 ;  /* 0x0000000500137202 */ /* 0x000fe20000000f00 */
[----:B------:R-:W-:Y:S01]  /*1540*/  IMAD.MOV.U32 R18, RZ, RZ, R8 ;  /* 0x000000ffff127224 */ /* 0x000fe200078e0008 */
[----:B------:R-:W-:Y:S02]  /*1550*/  MOV R14, 0x1570 ;  /* 0x00001570000e7802 */ /* 0x000fe40000000f00 */
[----:B------:R-:W-:Y:S05]  /*1560*/  CALL.REL.NOINC `($__internal_15_$__cuda_sm20_div_s64) ;  /* 0x0000003000147944 */ /* 0x000fea0003c00000 */
[----:B------:R-:W-:Y:S02]  /*1570*/  MOV R18, R12 ;  /* 0x0000000c00127202 */ /* 0x000fe40000000f00 */
[----:B------:R-:W-:Y:S02]  /*1580*/  MOV R19, R11 ;  /* 0x0000000b00137202 */ /* 0x000fe40000000f00 */
.L_x_4106:
[----:B------:R-:W-:Y:S05]  /*1590*/  BSYNC.RECONVERGENT B0 ;  /* 0x0000000000007941 */ /* 0x000fea0003800200 */
.L_x_4104:
        /* <DEDUP_REMOVED lines=285> */
.L_x_4110:
[----:B------:R-:W-:Y:S01]  /*2770*/  IMAD.MOV.U32 R26, RZ, RZ, R2 ;  /* 0x000000ffff1a7224 */ /* 0x000fe200078e0002 */
[----:B------:R-:W-:Y:S01]  /*2780*/  MOV R19, RZ ;  /* 0x000000ff00137202 */ /* 0x000fe20000000f00 */
[----:B------:R-:W-:Y:S01]  /*2790*/  IMAD.MOV.U32 R18, RZ, RZ, R32 ;  /* 0x000000ffff127224 */ /* 0x000fe200078e0020 */
[----:B------:R-:W-:Y:S02]  /*27a0*/  MOV R14, 0x27c0 ;  /* 0x000027c0000e7802 */ /* 0x000fe40000000f00 */
[----:B------:R-:W-:Y:S05]  /*27b0*/  CALL.REL.NOINC `($__internal_15_$__cuda_sm20_div_s64) ;  /* 0x0000001c00807944 */ /* 0x000fea0003c00000 */
[----:B------:R-:W-:Y:S02]  /*27c0*/  IADD3 R15, PT, PT, -R12, RZ, RZ ;  /* 0x000000ff0c0f7210 */ /* 0x000fe40007ffe1ff */
[----:B------:R-:W-:-:S03]  /*27d0*/  MOV R33, R11 ;  /* 0x0000000b00217202 */ /* 0x000fc60000000f00 */
[----:B------:R-:W-:Y:S01]  /*27e0*/  IMAD R14, R32, R15, R2 ;  /* 0x0000000f200e7224 */ /* 0x000fe200078e0202 */
[----:B------:R-:W-:-:S07]  /*27f0*/  MOV R32, R12 ;  /* 0x0000000c00207202 */ /* 0x000fce0000000f00 */
.L_x_4111:
        /* <DEDUP_REMOVED lines=59> */
.L_x_4113:
[----:B------:R-:W-:Y:S01]  /*2bb0*/  IMAD.MOV.U32 R26, RZ, RZ, R32 ;  /* 0x000000ffff1a7224 */ /* 0x000fe200078e0020 */
[----:B------:R-:W-:Y:S01]  /*2bc0*/  MOV R19, R33 ;  /* 0x0000002100137202 */ /* 0x000fe20000000f00 */
[----:B------:R-:W-:Y:S01]  /*2bd0*/  IMAD.MOV.U32 R18, RZ, RZ, R30 ;  /* 0x000000ffff127224 */ /* 0x000fe200078e001e */
[----:B------:R-:W-:Y:S02]  /*2be0*/  MOV R14, 0x2c00 ;  /* 0x00002c00000e7802 */ /* 0x000fe40000000f00 */
[----:B------:R-:W-:Y:S05]  /*2bf0*/  CALL.REL.NOINC `($__internal_15_$__cuda_sm20_div_s64) ;  /* 0x0000001800707944 */ /* 0x000fea0003c00000 */
[----:B------:R-:W-:-:S05]  /*2c00*/  IADD3 R31, PT, PT, -R12, RZ, RZ ;  /* 0x000000ff0c1f7210 */ /* 0x000fca0007ffe1ff */
[----:B------:R-:W-:Y:S02]  /*2c10*/  IMAD R31, R31, R30, R32 ;  /* 0x0000001e1f1f7224 */ /* 0x000fe400078e0220 */
.L_x_4114:
[----:B------:R-:W-:Y:S05]  /*2c20*/  BSYNC.RECONVERGENT B0 ;  /* 0x0000000000007941 */ /* 0x000fea0003800200 */
.L_x_4112:
        /* <DEDUP_REMOVED lines=161> */
.L_x_4109:
[----:B------:R-:W0:Y:S01]  /*3640*/  LDC.64 R2, c[0x0][0x420] ;  /* 0x00010800ff027b82 */ /* 0x000e220000000a00 */
[----:B------:R-:W-:-:S05]  /*3650*/  IADD3 R0, PT, PT, R13, UR20, RZ ;  /* 0x000000140d007c10 */ /* 0x000fca000fffe0ff */
[----:B0-----:R-:W-:-:S05]  /*3660*/  IMAD.WIDE.U32 R2, R0, 0x4, R2 ;  /* 0x0000000400027825 */ /* 0x001fca00078e0002 */
[----:B------:R1:W-:Y:S02]  /*3670*/  STG.E desc[UR8][R2.64], R22 ;  /* 0x0000001602007986 */ /* 0x0003e4000c101908 */
.L_x_4108:
[----:B------:R-:W-:Y:S05]  /*3680*/  BSYNC.RECONVERGENT B1 ;  /* 0x0000000000017941 */ /* 0x000fea0003800200 */
.L_x_4107:
        /* <DEDUP_REMOVED lines=74> */
.L_x_4125:
        /* <DEDUP_REMOVED lines=9> */
.L_x_4118:
[----:B0-----:R-:W-:Y:S05]  /*3bc0*/  BSYNC.RECONVERGENT B0 ;  /* 0x0000000000007941 */ /* 0x001fea0003800200 */
.L_x_4117:
        /* <DEDUP_REMOVED lines=12> */
.L_x_4120:
[----:B------:R-:W-:Y:S05]  /*3c90*/  BSYNC.RECONVERGENT B0 ;  /* 0x0000000000007941 */ /* 0x000fea0003800200 */
.L_x_4119:
        /* <DEDUP_REMOVED lines=12> */
.L_x_4122:
[----:B------:R-:W-:Y:S05]  /*3d60*/  BSYNC.RECONVERGENT B0 ;  /* 0x0000000000007941 */ /* 0x000fea0003800200 */
.L_x_4121:
        /* <DEDUP_REMOVED lines=12> */
.L_x_4124:
[----:B------:R-:W-:Y:S05]  /*3e30*/  BSYNC.RECONVERGENT B0 ;  /* 0x0000000000007941 */ /* 0x000fea0003800200 */
.L_x_4123:
        /* <DEDUP_REMOVED lines=11> */
.L_x_4116:
        /* <DEDUP_REMOVED lines=8> */
.L_x_4128:
        /* <DEDUP_REMOVED lines=8> */
.L_x_4127:
[----:B-1----:R-:W-:Y:S05]  /*3ff0*/  BSYNC.RECONVERGENT B0 ;  /* 0x0000000000007941 */ /* 0x002fea0003800200 */
.L_x_4126:
        /* <DEDUP_REMOVED lines=9> */
.L_x_4115:
        /* <DEDUP_REMOVED lines=83> */
        .weak           $__internal_15_$__cuda_sm20_div_s64
        .type           $__internal_15_$__cuda_sm20_div_s64,@function
        .size           $__internal_15_$__cuda_sm20_div_s64,(.L_x_7103 - $__internal_15_$__cuda_sm20_div_s64)
$__internal_15_$__cuda_sm20_div_s64:
        /* <DEDUP_REMOVED lines=82> */
[----:B------:R-:W-:Y:S06]  /*4ae0*/  RET.REL.NODEC R14 `(_ZN5flash32flash_fwd_splitkv_combine_kernelI23Flash_fwd_kernel_traitsILi64ELi64ELi128ELi4ELb0ELb0EN7cutlass6half_tE19Flash_kernel_traitsILi64ELi64ELi128ELi4ES3_EELi8ELi6ELb0EEEvNS_16Flash_fwd_paramsE) ;  /* 0xffffffb40e447950 */ /* 0x000fec0003c3ffff */
.L_x_4129:
        /* <DEDUP_REMOVED lines=9> */
.L_x_7103:


//--------------------- .text._ZN5flash32flash_fwd_splitkv_combine_kernelI23Flash_fwd_kernel_traitsILi64ELi64ELi128ELi4ELb0ELb0EN7cutlass6half_tE19Flash_kernel_traitsILi64ELi64ELi128ELi4ES3_EELi8ELi5ELb0EEEvNS_16Flash_fwd_paramsE --------------------------
	.section	.text._ZN5flash32flash_fwd_splitkv_combine_kernelI23Flash_fwd_kernel_traitsILi64ELi64ELi128ELi4ELb0ELb0EN7cutlass6half_tE19Flash_kernel_traitsILi64ELi64ELi128ELi4ES3_EELi8ELi5ELb0EEEvNS_16Flash_fwd_paramsE,"ax",@progbits
	.align	128
        .global         _ZN5flash32flash_fwd_splitkv_combine_kernelI23Flash_fwd_kernel_traitsILi64ELi64ELi128ELi4ELb0ELb0EN7cutlass6half_tE19Flash_kernel_traitsILi64ELi64ELi128ELi4ES3_EELi8ELi5ELb0EEEvNS_16Flash_fwd_paramsE
        .type           _ZN5flash32flash_fwd_splitkv_combine_kernelI23Flash_fwd_kernel_traitsILi64ELi64ELi128ELi4ELb0ELb0EN7cutlass6half_tE19Flash_kernel_traitsILi64ELi64ELi128ELi4ES3_EELi8ELi5ELb0EEEvNS_16Flash_fwd_paramsE,@function
        .size           _ZN5flash32flash_fwd_splitkv_combine_kernelI23Flash_fwd_kernel_traitsILi64ELi64ELi128ELi4ELb0ELb0EN7cutlass6half_tE19Flash_kernel_traitsILi64ELi64ELi128ELi4ES3_EELi8ELi5ELb0EEEvNS_16Flash_fwd_paramsE,(.L_x_7104 - _ZN5flash32flash_fwd_splitkv_combine_kernelI23Flash_fwd_kernel_traitsILi64ELi64ELi128ELi4ELb0ELb0EN7cutlass6half_tE19Flash_kernel_traitsILi64ELi64ELi128ELi4ES3_EELi8ELi5ELb0EEEvNS_16Flash_fwd_paramsE)
        .other          _ZN5flash32flash_fwd_splitkv_combine_kernelI23Flash_fwd_kernel_traitsILi64ELi64ELi128ELi4ELb0ELb0EN7cutlass6half_tE19Flash_kernel_traitsILi64ELi64ELi128ELi4ES3_EELi8ELi5ELb0EEEvNS_16Flash_fwd_paramsE,@"STO_CUDA_ENTRY STV_DEFAULT"
_ZN5flash32flash_fwd_splitkv_combine_kernelI23Flash_fwd_kernel_traitsILi64ELi64ELi128ELi4ELb0ELb0EN7cutlass6half_tE19Flash_kernel_traitsILi64ELi64ELi128ELi4ES3_EELi8ELi5ELb0EEEvNS_16Flash_fwd_paramsE:
.text._ZN5flash32flash_fwd_splitkv_combine_kernelI23Flash_fwd_kernel_traitsILi64ELi64ELi128ELi4ELb0ELb0EN7cutlass6half_tE19Flash_kernel_traitsILi64ELi64ELi128ELi4ES3_EELi8ELi5ELb0EEEvNS_16Flash_fwd_paramsE:
        /* <DEDUP_REMOVED lines=38> */
.L_x_4130:
[----:B------:R-:W-:Y:S01]  /*0260*/  IMAD.U32 R14, RZ, RZ, UR21 ;  /* 0x00000015ff0e7e24 */ /* 0x000fe2000f8e00ff */
[----:B------:R-:W-:Y:S01]  /*0270*/  MOV R20, UR19 ;  /* 0x0000001300147c02 */ /* 0x000fe20008000f00 */
[----:B------:R-:W-:Y:S01]  /*0280*/  IMAD.U32 R19, RZ, RZ, UR15 ;  /* 0x0000000fff137e24 */ /* 0x000fe2000f8e00ff */
[----:B------:R-:W-:Y:S02]  /*0290*/  MOV R18, UR14 ;  /* 0x0000000e00127c02 */ /* 0x000fe40008000f00 */
[----:B------:R-:W-:Y:S02]  /*02a0*/  MOV R16, 0x2c0 ;  /* 0x000002c000107802 */ /* 0x000fe40000000f00 */
[----:B------:R-:W-:Y:S05]  /*02b0*/  CALL.REL.NOINC `($__internal_16_$__cuda_sm20_div_s64) ;  /* 0x0000003c00b87944 */ /* 0x000fea0003c00000 */
[----:B------:R-:W-:-:S07]  /*02c0*/  MOV R13, R11 ;  /* 0x0000000b000d7202 */ /* 0x000fce0000000f00 */
.L_x_4131:
        /* <DEDUP_REMOVED lines=30> */
.L_x_4133:
[----:B------:R-:W-:Y:S01]  /*04b0*/  IMAD.MOV.U32 R14, RZ, RZ, R12 ;  /* 0x000000ffff0e7224 */ /* 0x000fe200078e000c */
[----:B------:R-:W-:Y:S02]  /*04c0*/  MOV R19, R13 ;  /* 0x0000000d00137202 */ /* 0x000fe40000000f00 */
[----:B------:R-:W-:Y:S02]  /*04d0*/  MOV R16, 0x4f0 ;  /* 0x000004f000107802 */ /* 0x000fe40000000f00 */
[----:B------:R-:W-:Y:S05]  /*04e0*/  CALL.REL.NOINC `($__internal_16_$__cuda_sm20_div_s64) ;  /* 0x0000003c002c7944 */ /* 0x000fea0003c00000 */
[----:B------:R-:W-:Y:S02]  /*04f0*/  MOV R4, R12 ;  /* 0x0000000c00047202 */ /* 0x000fe40000000f00 */
[----:B------:R-:W-:Y:S02]  /*0500*/  MOV R5, R11 ;  /* 0x0000000b00057202 */ /* 0x000fe40000000f00 */
.L_x_4134:
[----:B------:R-:W-:Y:S05]  /*0510*/  BSYNC.RECONVERGENT B0 ;  /* 0x0000000000007941 */ /* 0x000fea0003800200 */
.L_x_4132:
        /* <DEDUP_REMOVED lines=57> */
.L_x_4136:
[----:B------:R-:W-:Y:S01]  /*08b0*/  IMAD.MOV.U32 R14, RZ, RZ, R20 ;  /* 0x000000ffff0e7224 */ /* 0x000fe200078e0014 */
[----:B------:R-:W-:Y:S01]  /*08c0*/  MOV R20, R9 ;  /* 0x0000000900147202 */ /* 0x000fe20000000f00 */
[----:B------:R-:W-:Y:S01]  /*08d0*/  IMAD.MOV.U32 R19, RZ, RZ, R18 ;  /* 0x000000ffff137224 */ /* 0x000fe200078e0012 */
[----:B------:R-:W-:Y:S02]  /*08e0*/  MOV R18, R29 ;  /* 0x0000001d00127202 */ /* 0x000fe40000000f00 */
[----:B------:R-:W-:Y:S02]  /*08f0*/  MOV R16, 0x910 ;  /* 0x0000091000107802 */ /* 0x000fe40000000f00 */
[----:B------:R-:W-:Y:S05]  /*0900*/  CALL.REL.NOINC `($__internal_16_$__cuda_sm20_div_s64) ;  /* 0x0000003800247944 */ /* 0x000fea0003c00000 */
[----:B------:R-:W-:Y:S02]  /*0910*/  MOV R10, R12 ;  /* 0x0000000c000a7202 */ /* 0x000fe40000000f00 */
.L_x_4137:
[----:B------:R-:W-:Y:S05]  /*0920*/  BSYNC.RECONVERGENT B0 ;  /* 0x0000000000007941 */ /* 0x000fea0003800200 */
.L_x_4135:
        /* <DEDUP_REMOVED lines=124> */
.L_x_4139:
[----:B------:R-:W-:Y:S01]  /*10f0*/  IMAD.MOV.U32 R14, RZ, RZ, R10 ;  /* 0x000000ffff0e7224 */ /* 0x000fe200078e000a */
[----:B------:R-:W-:Y:S01]  /*1100*/  MOV R20, R8 ;  /* 0x0000000800147202 */ /* 0x000fe20000000f00 */
[----:B------:R-:W-:Y:S01]  /*1110*/  IMAD.MOV.U32 R19, RZ, RZ, R11 ;  /* 0x000000ffff137224 */ /* 0x000fe200078e000b */
[----:B------:R-:W-:Y:S02]  /*1120*/  MOV R18, R0 ;  /* 0x0000000000127202 */ /* 0x000fe40000000f00 */
[----:B------:R-:W-:Y:S02]  /*1130*/  MOV R16, 0x1150 ;  /* 0x0000115000107802 */ /* 0x000fe40000000f00 */
[----:B------:R-:W-:Y:S05]  /*1140*/  CALL.REL.NOINC `($__internal_16_$__cuda_sm20_div_s64) ;  /* 0x0000003000147944 */ /* 0x000fea0003c00000 */
[----:B------:R-:W-:Y:S02]  /*1150*/  MOV R32, R12 ;  /* 0x0000000c00207202 */ /* 0x000fe40000000f00 */
[----:B------:R-:W-:Y:S02]  /*1160*/  MOV R33, R11 ;  /* 0x0000000b00217202 */ /* 0x000fe40000000f00 */
.L_x_4140:
[----:B------:R-:W-:Y:S05]  /*1170*/  BSYNC.RECONVERGENT B0 ;  /* 0x0000000000007941 */ /* 0x000fea0003800200 */
.L_x_4138:
        /* <DEDUP_REMOVED lines=57> */
.L_x_4142:
[----:B------:R-:W-:Y:S01]  /*1510*/  IMAD.MOV.U32 R14, RZ, RZ, R4 ;  /* 0x000000ffff0e7224 */ /* 0x000fe200078e0004 */
[----:B------:R-:W-:Y:S01]  /*1520*/  MOV R19, R5 ;  /* 0x0000000500137202 */ /* 0x000fe20000000f00 */
[----:B------:R-:W-:Y:S01]  /*1530*/  IMAD.MOV.U32 R20, RZ, RZ, R7 ;  /* 0x000000ffff147224 */ /* 0x000fe200078e0007 */
[----:B------:R-:W-:Y:S02]  /*1540*/  MOV R16, 0x1560 ;  /* 0x0000156000107802 */ /* 0x000fe40000000f00 */
[----:B------:R-:W-:Y:S05]  /*1550*/  CALL.REL.NOINC `($__internal_16_$__cuda_sm20_div_s64) ;  /* 0x0000002c00107944 */ /* 0x000fea0003c00000 */
[----:B------:R-:W-:Y:S02]  /*1560*/  MOV R14, R12 ;  /* 0x0000000c000e7202 */ /* 0x000fe40000000f00 */
[----:B------:R-:W-:Y:S02]  /*1570*/  MOV R15, R11 ;  /* 0x0000000b000f7202 */ /* 0x000fe40000000f00 */
.L_x_4143:
[----:B------:R-:W-:Y:S05]  /*1580*/  BSYNC.RECONVERGENT B0 ;  /* 0x0000000000007941 */ /* 0x000fea0003800200 */
.L_x_4141:
        /* <DEDUP_REMOVED lines=232> */
.L_x_4147:
[----:B------:R-:W-:Y:S01]  /*2410*/  IMAD.MOV.U32 R14, RZ, RZ, R2 ;  /* 0x000000ffff0e7224 */ /* 0x000fe200078e0002 */
[----:B------:R-:W-:Y:S01]  /*2420*/  MOV R19, RZ ;  /* 0x000000ff00137202 */ /* 0x000fe20000000f00 */
[----:B------:R-:W-:Y:S01]  /*2430*/  IMAD.MOV.U32 R20, RZ, RZ, R30 ;  /* 0x000000ffff147224 */ /* 0x000fe200078e001e */
[----:B------:R-:W-:Y:S02]  /*2440*/  MOV R16, 0x2460 ;  /* 0x0000246000107802 */ /* 0x000fe40000000f00 */
[----:B------:R-:W-:Y:S05]  /*2450*/  CALL.REL.NOINC `($__internal_16_$__cuda_sm20_div_s64) ;  /* 0x0000001c00507944 */ /* 0x000fea0003c00000 */
[----:B------:R-:W-:Y:S02]  /*2460*/  IADD3 R15, PT, PT, -R12, RZ, RZ ;  /* 0x000000ff0c0f7210 */ /* 0x000fe40007ffe1ff */
[----:B------:R-:W-:-:S03]  /*2470*/  MOV R31, R11 ;  /* 0x0000000b001f7202 */ /* 0x000fc60000000f00 */
[----:B------:R-:W-:Y:S01]  /*2480*/  IMAD R10, R30, R15, R2 ;  /* 0x0000000f1e0a7224 */ /* 0x000fe200078e0202 */
[----:B------:R-:W-:-:S07]  /*2490*/  MOV R30, R12 ;  /* 0x0000000c001e7202 */ /* 0x000fce0000000f00 */
.L_x_4148:
        /* <DEDUP_REMOVED lines=59> */
.L_x_4150:
[----:B------:R-:W-:Y:S01]  /*2850*/  IMAD.MOV.U32 R14, RZ, RZ, R30 ;  /* 0x000000ffff0e7224 */ /* 0x000fe200078e001e */
[----:B------:R-:W-:Y:S01]  /*2860*/  MOV R19, R31 ;  /* 0x0000001f00137202 */ /* 0x000fe20000000f00 */
[----:B------:R-:W-:Y:S01]  /*2870*/  IMAD.MOV.U32 R20, RZ, RZ, R28 ;  /* 0x000000ffff147224 */ /* 0x000fe200078e001c */
[----:B------:R-:W-:Y:S02]  /*2880*/  MOV R16, 0x28a0 ;  /* 0x000028a000107802 */ /* 0x000fe40000000f00 */
[----:B------:R-:W-:Y:S05]  /*2890*/  CALL.REL.NOINC `($__internal_16_$__cuda_sm20_div_s64) ;  /* 0x0000001800407944 */ /* 0x000fea0003c00000 */
[----:B------:R-:W-:-:S05]  /*28a0*/  IADD3 R11, PT, PT, -R12, RZ, RZ ;  /* 0x000000ff0c0b7210 */ /* 0x000fca0007ffe1ff */
[----:B------:R-:W-:Y:S02]  /*28b0*/  IMAD R28, R11, R28, R30 ;  /* 0x0000001c0b1c7224 */ /* 0x000fe400078e021e */
.L_x_4151:
[----:B------:R-:W-:Y:S05]  /*28c0*/  BSYNC.RECONVERGENT B0 ;  /* 0x0000000000007941 */ /* 0x000fea0003800200 */
.L_x_4149:
        /* <DEDUP_REMOVED lines=160> */
.L_x_4146:
[----:B------:R-:W0:Y:S01]  /*32d0*/  LDC.64 R2, c[0x0][0x420] ;  /* 0x00010800ff027b82 */ /* 0x000e220000000a00 */
[----:B------:R-:W-:-:S05]  /*32e0*/  IADD3 R0, PT, PT, R13, UR20, RZ ;  /* 0x000000140d007c10 */ /* 0x000fca000fffe0ff */
[----:B0-----:R-:W-:-:S05]  /*32f0*/  IMAD.WIDE.U32 R2, R0, 0x4, R2 ;  /* 0x0000000400027825 */ /* 0x001fca00078e0002 */
[----:B------:R1:W-:Y:S02]  /*3300*/  STG.E desc[UR10][R2.64], R22 ;  /* 0x0000001602007986 */ /* 0x0003e4000c10190a */
.L_x_4145:
[----:B------:R-:W-:Y:S05]  /*3310*/  BSYNC.RECONVERGENT B1 ;  /* 0x0000000000017941 */ /* 0x000fea0003800200 */
.L_x_4144:
        /* <DEDUP_REMOVED lines=60> */
.L_x_4162:
        /* <DEDUP_REMOVED lines=9> */
.L_x_4155:
[----:B0-----:R-:W-:Y:S05]  /*3770*/  BSYNC.RECONVERGENT B0 ;  /* 0x0000000000007941 */ /* 0x001fea0003800200 */
.L_x_4154:
        /* <DEDUP_REMOVED lines=12> */
.L_x_4157:
[----:B------:R-:W-:Y:S05]  /*3840*/  BSYNC.RECONVERGENT B0 ;  /* 0x0000000000007941 */ /* 0x000fea0003800200 */
.L_x_4156:
        /* <DEDUP_REMOVED lines=12> */
.L_x_4159:
[----:B------:R-:W-:Y:S05]  /*3910*/  BSYNC.RECONVERGENT B0 ;  /* 0x0000000000007941 */ /* 0x000fea0003800200 */
.L_x_4158:
        /* <DEDUP_REMOVED lines=12> */
.L_x_4161:
[----:B------:R-:W-:Y:S05]  /*39e0*/  BSYNC.RECONVERGENT B0 ;  /* 0x0000000000007941 */ /* 0x000fea0003800200 */
.L_x_4160:
        /* <DEDUP_REMOVED lines=11> */
.L_x_4153:
        /* <DEDUP_REMOVED lines=11> */
.L_x_4165:
        /* <DEDUP_REMOVED lines=8> */
.L_x_4164:
[----:B------:R-:W-:Y:S05]  /*3bd0*/  BSYNC.RECONVERGENT B0 ;  /* 0x0000000000007941 */ /* 0x000fea0003800200 */
.L_x_4163:
        /* <DEDUP_REMOVED lines=9> */
.L_x_4152:
        /* <DEDUP_REMOVED lines=83> */
        .weak           $__internal_16_$__cuda_sm20_div_s64
        .type           $__internal_16_$__cuda_sm20_div_s64,@function
        .size           $__internal_16_$__cuda_sm20_div_s64,(.L_x_7104 - $__internal_16_$__cuda_sm20_div_s64)
$__internal_16_$__cuda_sm20_div_s64:
        /* <DEDUP_REMOVED lines=83> */
[----:B------:R-:W-:Y:S06]  /*46d0*/  RET.REL.NODEC R14 `(_ZN5flash32flash_fwd_splitkv_combine_kernelI23Flash_fwd_kernel_traitsILi64ELi64ELi128ELi4ELb0ELb0EN7cutlass6half_tE19Flash_kernel_traitsILi64ELi64ELi128ELi4ES3_EELi8ELi5ELb0EEEvNS_16Flash_fwd_paramsE) ;  /* 0xffffffb80e487950 */ /* 0x000fec0003c3ffff */
.L_x_4166:
        /* <DEDUP_REMOVED lines=10> */
.L_x_7104:


//--------------------- .text._ZN5flash32flash_fwd_splitkv_combine_kernelI23Flash_fwd_kernel_traitsILi64ELi64ELi128ELi4ELb0ELb0EN7cutlass6half_tE19Flash_kernel_traitsILi64ELi64ELi128ELi4ES3_EELi8ELi4ELb0EEEvNS_16Flash_fwd_paramsE --------------------------
	.section	.text._ZN5flash32flash_fwd_splitkv_combine_kernelI23Flash_fwd_kernel_traitsILi64ELi64ELi128ELi4ELb0ELb0EN7cutlass6half_tE19Flash_kernel_traitsILi64ELi64ELi128ELi4ES3_EELi8ELi4ELb0EEEvNS_16Flash_fwd_paramsE,"ax",@progbits
	.align	128
        .global         _ZN5flash32flash_fwd_splitkv_combine_kernelI23Flash_fwd_kernel_traitsILi64ELi64ELi128ELi4ELb0ELb0EN7cutlass6half_tE19Flash_kernel_traitsILi64ELi64ELi128ELi4ES3_EELi8ELi4ELb0EEEvNS_16Flash_fwd_paramsE
        .type           _ZN5flash32flash_fwd_splitkv_combine_kernelI23Flash_fwd_kernel_traitsILi64ELi64ELi128ELi4ELb0ELb0EN7cutlass6half_tE19Flash_kernel_traitsILi64ELi64ELi128ELi4ES3_EELi8ELi4ELb0EEEvNS_16Flash_fwd_paramsE,@function
        .size           _ZN5flash32flash_fwd_splitkv_combine_kernelI23Flash_fwd_kernel_traitsILi64ELi64ELi128ELi4ELb0ELb0EN7cutlass6half_tE19Flash_kernel_traitsILi64ELi64ELi128ELi4ES3_EELi8ELi4ELb0EEEvNS_16Flash_fwd_paramsE,(.L_x_7105 - _ZN5flash32flash_fwd_splitkv_combine_kernelI23Flash_fwd_kernel_traitsILi64ELi64ELi128ELi4ELb0ELb0EN7cutlass6half_tE19Flash_kernel_traitsILi64ELi64ELi128ELi4ES3_EELi8ELi4ELb0EEEvNS_16Flash_fwd_paramsE)
        .other          _ZN5flash32flash_fwd_splitkv_combine_kernelI23Flash_fwd_kernel_traitsILi64ELi64ELi128ELi4ELb0ELb0EN7cutlass6half_tE19Flash_kernel_traitsILi64ELi64ELi128ELi4ES3_EELi8ELi4ELb0EEEvNS_16Flash_fwd_paramsE,@"STO_CUDA_ENTRY STV_DEFAULT"
_ZN5flash32flash_fwd_splitkv_combine_kernelI23Flash_fwd_kernel_traitsILi64ELi64ELi128ELi4ELb0ELb0EN7cutlass6half_tE19Flash_kernel_traitsILi64ELi64ELi128ELi4ES3_EELi8ELi4ELb0EEEvNS_16Flash_fwd_paramsE:
.text._ZN5flash32flash_fwd_splitkv_combine_kernelI23Flash_fwd_kernel_traitsILi64ELi64ELi128ELi4ELb0ELb0EN7cutlass6half_tE19Flash_kernel_traitsILi64ELi64ELi128ELi4ES3_EELi8ELi4ELb0EEEvNS_16Flash_fwd_paramsE:
        /* <DEDUP_REMOVED lines=38> */
.L_x_4167:
[----:B------:R-:W-:Y:S01]  /*0260*/  IMAD.U32 R22, RZ, RZ, UR13 ;  /* 0x0000000dff167e24 */ /* 0x000fe2000f8e00ff */
[----:B------:R-:W-:Y:S01]  /*0270*/  MOV R20, UR11 ;  /* 0x0000000b00147c02 */ /* 0x000fe20008000f00 */
[----:B------:R-:W-:Y:S01]  /*0280*/  IMAD.U32 R21, RZ, RZ, UR15 ;  /* 0x0000000fff157e24 */ /* 0x000fe2000f8e00ff */
[----:B------:R-:W-:Y:S02]  /*0290*/  MOV R19, UR7 ;  /* 0x0000000700137c02 */ /* 0x000fe40008000f00 */
[----:B------:R-:W-:Y:S02]  /*02a0*/  MOV R18, 0x2c0 ;  /* 0x000002c000127802 */ /* 0x000fe40000000f00 */
[----:B------:R-:W-:Y:S05]  /*02b0*/  CALL.REL.NOINC `($__internal_17_$__cuda_sm20_div_s64) ;  /* 0x0000003c00607944 */ /* 0x000fea0003c00000 */
[----:B------:R-:W-:-:S07]  /*02c0*/  MOV R13, R11 ;  /* 0x0000000b000d7202 */ /* 0x000fce0000000f00 */
.L_x_4168:
        /* <DEDUP_REMOVED lines=30> */
.L_x_4170:
[----:B------:R-:W-:Y:S01]  /*04b0*/  IMAD.MOV.U32 R22, RZ, RZ, R12 ;  /* 0x000000ffff167224 */ /* 0x000fe200078e000c */
[----:B------:R-:W-:Y:S02]  /*04c0*/  MOV R21, R13 ;  /* 0x0000000d00157202 */ /* 0x000fe40000000f00 */
[----:B------:R-:W-:Y:S02]  /*04d0*/  MOV R18, 0x4f0 ;  /* 0x000004f000127802 */ /* 0x000fe40000000f00 */
[----:B------:R-:W-:Y:S05]  /*04e0*/  CALL.REL.NOINC `($__internal_17_$__cuda_sm20_div_s64) ;  /* 0x0000003800d47944 */ /* 0x000fea0003c00000 */
[----:B------:R-:W-:Y:S02]  /*04f0*/  MOV R4, R12 ;  /* 0x0000000c00047202 */ /* 0x000fe40000000f00 */
[----:B------:R-:W-:Y:S02]  /*0500*/  MOV R5, R11 ;  /* 0x0000000b00057202 */ /* 0x000fe40000000f00 */
.L_x_4171:
[----:B------:R-:W-:Y:S05]  /*0510*/  BSYNC.RECONVERGENT B0 ;  /* 0x0000000000007941 */ /* 0x000fea0003800200 */
.L_x_4169:
        /* <DEDUP_REMOVED lines=58> */
.L_x_4173:
[----:B------:R-:W-:Y:S01]  /*08c0*/  IMAD.MOV.U32 R22, RZ, RZ, R20 ;  /* 0x000000ffff167224 */ /* 0x000fe200078e0014 */
[----:B------:R-:W-:Y:S01]  /*08d0*/  MOV R20, R10 ;  /* 0x0000000a00147202 */ /* 0x000fe20000000f00 */
[----:B------:R-:W-:Y:S01]  /*08e0*/  IMAD.MOV.U32 R21, RZ, RZ, R19 ;  /* 0x000000ffff157224 */ /* 0x000fe200078e0013 */
[----:B------:R-:W-:Y:S02]  /*08f0*/  MOV R19, R0 ;  /* 0x0000000000137202 */ /* 0x000fe40000000f00 */
[----:B------:R-:W-:Y:S02]  /*0900*/  MOV R18, 0x920 ;  /* 0x0000092000127802 */ /* 0x000fe40000000f00 */
[----:B------:R-:W-:Y:S05]  /*0910*/  CALL.REL.NOINC `($__internal_17_$__cuda_sm20_div_s64) ;  /* 0x0000003400c87944 */ /* 0x000fea0003c00000 */
[----:B------:R-:W-:Y:S02]  /*0920*/  MOV R13, R11 ;  /* 0x0000000b000d7202 */ /* 0x000fe40000000f00 */
.L_x_4174:
[----:B------:R-:W-:Y:S05]  /*0930*/  BSYNC.RECONVERGENT B0 ;  /* 0x0000000000007941 */ /* 0x000fea0003800200 */
.L_x_4172:
        /* <DEDUP_REMOVED lines=124> */
.L_x_4176:
[----:B------:R-:W-:Y:S01]  /*1100*/  IMAD.MOV.U32 R22, RZ, RZ, R12 ;  /* 0x000000ffff167224 */ /* 0x000fe200078e000c */
[----:B------:R-:W-:Y:S01]  /*1110*/  MOV R20, R9 ;  /* 0x0000000900147202 */ /* 0x000fe20000000f00 */
[----:B------:R-:W-:Y:S01]  /*1120*/  IMAD.MOV.U32 R21, RZ, RZ, R13 ;  /* 0x000000ffff157224 */ /* 0x000fe200078e000d */
[----:B------:R-:W-:Y:S02]  /*1130*/  MOV R19, R29 ;  /* 0x0000001d00137202 */ /* 0x000fe40000000f00 */
[----:B------:R-:W-:Y:S02]  /*1140*/  MOV R18, 0x1160 ;  /* 0x0000116000127802 */ /* 0x000fe40000000f00 */
[----:B------:R-:W-:Y:S05]  /*1150*/  CALL.REL.NOINC `($__internal_17_$__cuda_sm20_div_s64) ;  /* 0x0000002c00b87944 */ /* 0x000fea0003c00000 */
[----:B------:R-:W-:Y:S02]  /*1160*/  MOV R34, R12 ;  /* 0x0000000c00227202 */ /* 0x000fe40000000f00 */
[----:B------:R-:W-:Y:S02]  /*1170*/  MOV R35, R11 ;  /* 0x0000000b00237202 */ /* 0x000fe40000000f00 */
.L_x_4177:
[----:B------:R-:W-:Y:S05]  /*1180*/  BSYNC.RECONVERGENT B0 ;  /* 0x0000000000007941 */ /* 0x000fea0003800200 */
.L_x_4175:
        /* <DEDUP_REMOVED lines=57> */
.L_x_4179:
[----:B------:R-:W-:Y:S01]  /*1520*/  IMAD.MOV.U32 R22, RZ, RZ, R4 ;  /* 0x000000ffff167224 */ /* 0x000fe200078e0004 */
[----:B------:R-:W-:Y:S01]  /*1530*/  MOV R21, R5 ;  /* 0x0000000500157202 */ /* 0x000fe20000000f00 */
[----:B------:R-:W-:Y:S01]  /*1540*/  IMAD.MOV.U32 R20, RZ, RZ, R8 ;  /* 0x000000ffff147224 */ /* 0x000fe200078e0008 */
[----:B------:R-:W-:Y:S02]  /*1550*/  MOV R18, 0x1570 ;  /* 0x0000157000127802 */ /* 0x000fe40000000f00 */
[----:B------:R-:W-:Y:S05]  /*1560*/  CALL.REL.NOINC `($__internal_17_$__cuda_sm20_div_s64) ;  /* 0x0000002800b47944 */ /* 0x000fea0003c00000 */
[----:B------:R-:W-:Y:S02]  /*1570*/  MOV R14, R12 ;  /* 0x0000000c000e7202 */ /* 0x000fe40000000f00 */
[----:B------:R-:W-:Y:S02]  /*1580*/  MOV R15, R11 ;  /* 0x0000000b000f7202 */ /* 0x000fe40000000f00 */
.L_x_4180:
[----:B------:R-:W-:Y:S05]  /*1590*/  BSYNC.RECONVERGENT B0 ;  /* 0x0000000000007941 */ /* 0x000fea0003800200 */
.L_x_4178:
        /* <DEDUP_REMOVED lines=71> */
.L_x_4182:
[----:B0-----:R-:W-:Y:S05]  /*1a10*/  BSYNC.RECONVERGENT B0 ;  /* 0x0000000000007941 */ /* 0x001fea0003800200 */
.L_x_4181:
        /* <DEDUP_REMOVED lines=139> */
.L_x_4186:
[----:B------:R-:W-:Y:S01]  /*22d0*/  IMAD.MOV.U32 R22, RZ, RZ, R2 ;  /* 0x000000ffff167224 */ /* 0x000fe200078e0002 */
[----:B------:R-:W-:Y:S01]  /*22e0*/  MOV R21, RZ ;  /* 0x000000ff00157202 */ /* 0x000fe20000000f00 */
[----:B------:R-:W-:Y:S01]  /*22f0*/  IMAD.MOV.U32 R20, RZ, RZ, R32 ;  /* 0x000000ffff147224 */ /* 0x000fe200078e0020 */
[----:B------:R-:W-:Y:S02]  /*2300*/  MOV R18, 0x2320 ;  /* 0x0000232000127802 */ /* 0x000fe40000000f00 */
[----:B------:R-:W-:Y:S05]  /*2310*/  CALL.REL.NOINC `($__internal_17_$__cuda_sm20_div_s64) ;  /* 0x0000001c00487944 */ /* 0x000fea0003c00000 */
[----:B------:R-:W-:Y:S02]  /*2320*/  IADD3 R15, PT, PT, -R12, RZ, RZ ;  /* 0x000000ff0c0f7210 */ /* 0x000fe40007ffe1ff */
[----:B------:R-:W-:-:S03]  /*2330*/  MOV R33, R11 ;  /* 0x0000000b00217202 */ /* 0x000fc60000000f00 */
[----:B------:R-:W-:Y:S01]  /*2340*/  IMAD R14, R32, R15, R2 ;  /* 0x0000000f200e7224 */ /* 0x000fe200078e0202 */
[----:B------:R-:W-:-:S07]  /*2350*/  MOV R32, R12 ;  /* 0x0000000c00207202 */ /* 0x000fce0000000f00 */
.L_x_4187:
        /* <DEDUP_REMOVED lines=59> */
.L_x_4189:
[----:B------:R-:W-:Y:S01]  /*2710*/  IMAD.MOV.U32 R22, RZ, RZ, R32 ;  /* 0x000000ffff167224 */ /* 0x000fe200078e0020 */
[----:B------:R-:W-:Y:S01]  /*2720*/  MOV R21, R33 ;  /* 0x0000002100157202 */ /* 0x000fe20000000f00 */
[----:B------:R-:W-:Y:S01]  /*2730*/  IMAD.MOV.U32 R20, RZ, RZ, R28 ;  /* 0x000000ffff147224 */ /* 0x000fe200078e001c */
[----:B------:R-:W-:Y:S02]  /*2740*/  MOV R18, 0x2760 ;  /* 0x0000276000127802 */ /* 0x000fe40000000f00 */
[----:B------:R-:W-:Y:S05]  /*2750*/  CALL.REL.NOINC `($__internal_17_$__cuda_sm20_div_s64) ;  /* 0x0000001800387944 */ /* 0x000fea0003c00000 */
[----:B------:R-:W-:-:S05]  /*2760*/  IADD3 R29, PT, PT, -R12, RZ, RZ ;  /* 0x000000ff0c1d7210 */ /* 0x000fca0007ffe1ff */
[----:B------:R-:W-:Y:S02]  /*2770*/  IMAD R29, R29, R28, R32 ;  /* 0x0000001c1d1d7224 */ /* 0x000fe400078e0220 */
.L_x_4190:
[----:B------:R-:W-:Y:S05]  /*2780*/  BSYNC.RECONVERGENT B0 ;  /* 0x0000000000007941 */ /* 0x000fea0003800200 */
.L_x_4188:
        /* <DEDUP_REMOVED lines=160> */
.L_x_4185:
[----:B------:R-:W0:Y:S01]  /*3190*/  LDC.64 R2, c[0x0][0x420] ;  /* 0x00010800ff027b82 */ /* 0x000e220000000a00 */
[----:B------:R-:W-:-:S05]  /*31a0*/  IADD3 R0, PT, PT, R13, UR12, RZ ;  /* 0x0000000c0d007c10 */ /* 0x000fca000fffe0ff */
[----:B0-----:R-:W-:-:S05]  /*31b0*/  IMAD.WIDE.U32 R2, R0, 0x4, R2 ;  /* 0x0000000400027825 */ /* 0x001fca00078e0002 */
[----:B------:R1:W-:Y:S02]  /*31c0*/  STG.E desc[UR8][R2.64], R24 ;  /* 0x0000001802007986 */ /* 0x0003e4000c101908 */
.L_x_4184:
[----:B------:R-:W-:Y:S05]  /*31d0*/  BSYNC.RECONVERGENT B1 ;  /* 0x0000000000017941 */ /* 0x000fea0003800200 */
.L_x_4183:
        /* <DEDUP_REMOVED lines=14> */
.L_x_4192:
[----:B------:R-:W-:Y:S05]  /*32c0*/  BSYNC.RECONVERGENT B0 ;  /* 0x0000000000007941 */ /* 0x000fea0003800200 */
.L_x_4191:
        /* <DEDUP_REMOVED lines=43> */
.L_x_4203:
        /* <DEDUP_REMOVED lines=9> */
.L_x_4196:
[----:B------:R-:W-:Y:S05]  /*3610*/  BSYNC.RECONVERGENT B0 ;  /* 0x0000000000007941 */ /* 0x000fea0003800200 */
.L_x_4195:
        /* <DEDUP_REMOVED lines=12> */
.L_x_4198:
[----:B------:R-:W-:Y:S05]  /*36e0*/  BSYNC.RECONVERGENT B0 ;  /* 0x0000000000007941 */ /* 0x000fea0003800200 */
.L_x_4197:
        /* <DEDUP_REMOVED lines=12> */
.L_x_4200:
[----:B------:R-:W-:Y:S05]  /*37b0*/  BSYNC.RECONVERGENT B0 ;  /* 0x0000000000007941 */ /* 0x000fea0003800200 */
.L_x_4199:
        /* <DEDUP_REMOVED lines=12> */
.L_x_4202:
[----:B------:R-:W-:Y:S05]  /*3880*/  BSYNC.RECONVERGENT B0 ;  /* 0x0000000000007941 */ /* 0x000fea0003800200 */
.L_x_4201:
        /* <DEDUP_REMOVED lines=11> */
.L_x_4194:
        /* <DEDUP_REMOVED lines=11> */
.L_x_4206:
        /* <DEDUP_REMOVED lines=8> */
.L_x_4205:
[----:B------:R-:W-:Y:S05]  /*3a70*/  BSYNC.RECONVERGENT B0 ;  /* 0x0000000000007941 */ /* 0x000fea0003800200 */
.L_x_4204:
        /* <DEDUP_REMOVED lines=9> */
.L_x_4193:
        /* <DEDUP_REMOVED lines=83> */
        .weak           $__internal_17_$__cuda_sm20_div_s64
        .type           $__internal_17_$__cuda_sm20_div_s64,@function
        .size           $__internal_17_$__cuda_sm20_div_s64,(.L_x_7105 - $__internal_17_$__cuda_sm20_div_s64)
$__internal_17_$__cuda_sm20_div_s64:
        /* <DEDUP_REMOVED lines=83> */
[----:B------:R-:W-:Y:S05]  /*4570*/  RET.REL.NODEC R14 `(_ZN5flash32flash_fwd_splitkv_combine_kernelI23Flash_fwd_kernel_traitsILi64ELi64ELi128ELi4ELb0ELb0EN7cutlass6half_tE19Flash_kernel_traitsILi64ELi64ELi128ELi4ES3_EELi8ELi4ELb0EEEvNS_16Flash_fwd_paramsE) ;  /* 0xffffffb80ea07950 */ /* 0x000fea0003c3ffff */
.L_x_4207:
        /* <DEDUP_REMOVED lines=16> */
.L_x_7105:


//--------------------- .text._ZN5flash32flash_fwd_splitkv_combine_kernelI23Flash_fwd_kernel_traitsILi64ELi64ELi128ELi4ELb0ELb0EN7cutlass6half_tE19Flash_kernel_traitsILi64ELi64ELi128ELi4ES3_EELi8ELi3ELb0EEEvNS_16Flash_fwd_paramsE --------------------------
	.section	.text._ZN5flash32flash_fwd_splitkv_combine_kernelI23Flash_fwd_kernel_traitsILi64ELi64ELi128ELi4ELb0ELb0EN7cutlass6half_tE19Flash_kernel_traitsILi64ELi64ELi128ELi4ES3_EELi8ELi3ELb0EEEvNS_16Flash_fwd_paramsE,"ax",@progbits
	.align	128
        .global         _ZN5flash32flash_fwd_splitkv_combine_kernelI23Flash_fwd_kernel_traitsILi64ELi64ELi128ELi4ELb0ELb0EN7cutlass6half_tE19Flash_kernel_traitsILi64ELi64ELi128ELi4ES3_EELi8ELi3ELb0EEEvNS_16Flash_fwd_paramsE
        .type           _ZN5flash32flash_fwd_splitkv_combine_kernelI23Flash_fwd_kernel_traitsILi64ELi64ELi128ELi4ELb0ELb0EN7cutlass6half_tE19Flash_kernel_traitsILi64ELi64ELi128ELi4ES3_EELi8ELi3ELb0EEEvNS_16Flash_fwd_paramsE,@function
        .size           _ZN5flash32flash_fwd_splitkv_combine_kernelI23Flash_fwd_kernel_traitsILi64ELi64ELi128ELi4ELb0ELb0EN7cutlass6half_tE19Flash_kernel_traitsILi64ELi64ELi128ELi4ES3_EELi8ELi3ELb0EEEvNS_16Flash_fwd_paramsE,(.L_x_7106 - _ZN5flash32flash_fwd_splitkv_combine_kernelI23Flash_fwd_kernel_traitsILi64ELi64ELi128ELi4ELb0ELb0EN7cutlass6half_tE19Flash_kernel_traitsILi64ELi64ELi128ELi4ES3_EELi8ELi3ELb0EEEvNS_16Flash_fwd_paramsE)
        .other          _ZN5flash32flash_fwd_splitkv_combine_kernelI23Flash_fwd_kernel_traitsILi64ELi64ELi128ELi4ELb0ELb0EN7cutlass6half_tE19Flash_kernel_traitsILi64ELi64ELi128ELi4ES3_EELi8ELi3ELb0EEEvNS_16Flash_fwd_paramsE,@"STO_CUDA_ENTRY STV_DEFAULT"
_ZN5flash32flash_fwd_splitkv_combine_kernelI23Flash_fwd_kernel_traitsILi64ELi64ELi128ELi4ELb0ELb0EN7cutlass6half_tE19Flash_kernel_traitsILi64ELi64ELi128ELi4ES3_EELi8ELi3ELb0EEEvNS_16Flash_fwd_paramsE:
.text._ZN5flash32flash_fwd_splitkv_combine_kernelI23Flash_fwd_kernel_traitsILi64ELi64ELi128ELi4ELb0ELb0EN7cutlass6half_tE19Flash_kernel_traitsILi64ELi64ELi128ELi4ES3_EELi8ELi3ELb0EEEvNS_16Flash_fwd_paramsE:
        /* <DEDUP_REMOVED lines=38> */
.L_x_4208:
[----:B------:R-:W-:Y:S01]  /*0260*/  IMAD.U32 R24, RZ, RZ, UR21 ;  /* 0x00000015ff187e24 */ /* 0x000fe2000f8e00ff */
[----:B------:R-:W-:Y:S01]  /*0270*/  MOV R16, UR19 ;  /* 0x0000001300107c02 */ /* 0x000fe20008000f00 */
[----:B------:R-:W-:Y:S01]  /*0280*/  IMAD.U32 R15, RZ, RZ, UR15 ;  /* 0x0000000fff0f7e24 */ /* 0x000fe2000f8e00ff */
[----:B------:R-:W-:Y:S02]  /*0290*/  MOV R13, UR14 ;  /* 0x0000000e000d7c02 */ /* 0x000fe40008000f00 */
[----:B------:R-:W-:Y:S02]  /*02a0*/  MOV R14, 0x2c0 ;  /* 0x000002c0000e7802 */ /* 0x000fe40000000f00 */
[----:B------:R-:W-:Y:S05]  /*02b0*/  CALL.REL.NOINC `($__internal_18_$__cuda_sm20_div_s64) ;  /* 0x0000003c005c7944 */ /* 0x000fea0003c00000 */
[----:B------:R-:W-:-:S07]  /*02c0*/  MOV R10, R0 ;  /* 0x00000000000a7202 */ /* 0x000fce0000000f00 */
.L_x_4209:
        /* <DEDUP_REMOVED lines=30> */
.L_x_4211:
[----:B------:R-:W-:Y:S01]  /*04b0*/  IMAD.MOV.U32 R24, RZ, RZ, R10 ;  /* 0x000000ffff187224 */ /* 0x000fe200078e000a */
[----:B------:R-:W-:Y:S02]  /*04c0*/  MOV R15, R11 ;  /* 0x0000000b000f7202 */ /* 0x000fe40000000f00 */
[----:B------:R-:W-:Y:S02]  /*04d0*/  MOV R14, 0x4f0 ;  /* 0x000004f0000e7802 */ /* 0x000fe40000000f00 */
[----:B------:R-:W-:Y:S05]  /*04e0*/  CALL.REL.NOINC `($__internal_18_$__cuda_sm20_div_s64) ;  /* 0x0000003800d07944 */ /* 0x000fea0003c00000 */
[----:B------:R-:W-:Y:S02]  /*04f0*/  MOV R6, R0 ;  /* 0x0000000000067202 */ /* 0x000fe40000000f00 */
[----:B------:R-:W-:Y:S02]  /*0500*/  MOV R7, R11 ;  /* 0x0000000b00077202 */ /* 0x000fe40000000f00 */
.L_x_4212:
[----:B------:R-:W-:Y:S05]  /*0510*/  BSYNC.RECONVERGENT B0 ;  /* 0x0000000000007941 */ /* 0x000fea0003800200 */
.L_x_4210:
        /* <DEDUP_REMOVED lines=58> */
.L_x_4214:
[----:B------:R-:W-:Y:S01]  /*08c0*/  IMAD.MOV.U32 R24, RZ, RZ, R16 ;  /* 0x000000ffff187224 */ /* 0x000fe200078e0010 */
[----:B------:R-:W-:Y:S01]  /*08d0*/  MOV R16, R10 ;  /* 0x0000000a00107202 */ /* 0x000fe20000000f00 */
[----:B------:R-:W-:Y:S01]  /*08e0*/  IMAD.MOV.U32 R15, RZ, RZ, R13 ;  /* 0x000000ffff0f7224 */ /* 0x000fe200078e000d */
[----:B------:R-:W-:Y:S02]  /*08f0*/  MOV R13, R4 ;  /* 0x00000004000d7202 */ /* 0x000fe40000000f00 */
[----:B------:R-:W-:Y:S02]  /*0900*/  MOV R14, 0x920 ;  /* 0x00000920000e7802 */ /* 0x000fe40000000f00 */
[----:B------:R-:W-:Y:S05]  /*0910*/  CALL.REL.NOINC `($__internal_18_$__cuda_sm20_div_s64) ;  /* 0x0000003400c47944 */ /* 0x000fea0003c00000 */
[----:B------:R-:W-:Y:S02]  /*0920*/  MOV R14, R0 ;  /* 0x00000000000e7202 */ /* 0x000fe40000000f00 */
[----:B------:R-:W-:Y:S02]  /*0930*/  MOV R15, R11 ;  /* 0x0000000b000f7202 */ /* 0x000fe40000000f00 */
.L_x_4215:
[----:B------:R-:W-:Y:S05]  /*0940*/  BSYNC.RECONVERGENT B0 ;  /* 0x0000000000007941 */ /* 0x000fea0003800200 */
.L_x_4213:
        /* <DEDUP_REMOVED lines=124> */
.L_x_4217:
[----:B------:R-:W-:Y:S01]  /*1110*/  IMAD.MOV.U32 R24, RZ, RZ, R14 ;  /* 0x000000ffff187224 */ /* 0x000fe200078e000e */
[----:B------:R-:W-:Y:S01]  /*1120*/  MOV R16, R9 ;  /* 0x0000000900107202 */ /* 0x000fe20000000f00 */
[----:B------:R-:W-:Y:S01]  /*1130*/  IMAD.MOV.U32 R13, RZ, RZ, R3 ;  /* 0x000000ffff0d7224 */ /* 0x000fe200078e0003 */
[----:B------:R-:W-:Y:S02]  /*1140*/  MOV R14, 0x1160 ;  /* 0x00001160000e7802 */ /* 0x000fe40000000f00 */
[----:B------:R-:W-:Y:S05]  /*1150*/  CALL.REL.NOINC `($__internal_18_$__cuda_sm20_div_s64) ;  /* 0x0000002c00b47944 */ /* 0x000fea0003c00000 */
[----:B------:R-:W-:Y:S02]  /*1160*/  MOV R30, R0 ;  /* 0x00000000001e7202 */ /* 0x000fe40000000f00 */
[----:B------:R-:W-:Y:S02]  /*1170*/  MOV R31, R11 ;  /* 0x0000000b001f7202 */ /* 0x000fe40000000f00 */
.L_x_4218:
[----:B------:R-:W-:Y:S05]  /*1180*/  BSYNC.RECONVERGENT B0 ;  /* 0x0000000000007941 */ /* 0x000fea0003800200 */
.L_x_4216:
        /* <DEDUP_REMOVED lines=57> */
.L_x_4220:
[----:B------:R-:W-:Y:S01]  /*1520*/  IMAD.MOV.U32 R24, RZ, RZ, R6 ;  /* 0x000000ffff187224 */ /* 0x000fe200078e0006 */
[----:B------:R-:W-:Y:S01]  /*1530*/  MOV R15, R7 ;  /* 0x00000007000f7202 */ /* 0x000fe20000000f00 */
[----:B------:R-:W-:Y:S01]  /*1540*/  IMAD.MOV.U32 R16, RZ, RZ, R8 ;  /* 0x000000ffff107224 */ /* 0x000fe200078e0008 */
[----:B------:R-:W-:Y:S02]  /*1550*/  MOV R14, 0x1570 ;  /* 0x00001570000e7802 */ /* 0x000fe40000000f00 */
[----:B------:R-:W-:Y:S05]  /*1560*/  CALL.REL.NOINC `($__internal_18_$__cuda_sm20_div_s64) ;  /* 0x0000002800b07944 */ /* 0x000fea0003c00000 */
[----:B------:R-:W-:Y:S02]  /*1570*/  MOV R22, R0 ;  /* 0x0000000000167202 */ /* 0x000fe40000000f00 */
[----:B------:R-:W-:Y:S02]  /*1580*/  MOV R23, R11 ;  /* 0x0000000b00177202 */ /* 0x000fe40000000f00 */
.L_x_4221:
[----:B------:R-:W-:Y:S05]  /*1590*/  BSYNC.RECONVERGENT B0 ;  /* 0x0000000000007941 */ /* 0x000fea0003800200 */
.L_x_4219:
        /* <DEDUP_REMOVED lines=81> */
.L_x_4223:
[----:B------:R-:W-:Y:S05]  /*1ab0*/  BSYNC.RECONVERGENT B0 ;  /* 0x0000000000007941 */ /* 0x000fea0003800200 */
.L_x_4222:
        /* <DEDUP_REMOVED lines=122> */
.L_x_4227:
[----:B------:R-:W-:Y:S01]  /*2260*/  LEA.HI R24, R17, UR20, RZ, 0x1d ;  /* 0x0000001411187c11 */ /* 0x000fe2000f8fe8ff */
[----:B------:R-:W-:Y:S01]  /*2270*/  IMAD.MOV.U32 R15, RZ, RZ, RZ ;  /* 0x000000ffff0f7224 */ /* 0x000fe200078e00ff */
[----:B------:R-:W-:Y:S01]  /*2280*/  MOV R14, 0x22b0 ;  /* 0x000022b0000e7802 */ /* 0x000fe20000000f00 */
[----:B------:R-:W-:Y:S02]  /*2290*/  IMAD.MOV.U32 R16, RZ, RZ, R26 ;  /* 0x000000ffff107224 */ /* 0x000fe400078e001a */
[----:B------:R-:W-:Y:S05]  /*22a0*/  CALL.REL.NOINC `($__internal_18_$__cuda_sm20_div_s64) ;  /* 0x0000001c00607944 */ /* 0x000fea0003c00000 */
[----:B------:R-:W-:Y:S02]  /*22b0*/  IADD3 R13, PT, PT, -R0, RZ, RZ ;  /* 0x000000ff000d7210 */ /* 0x000fe40007ffe1ff */
[----:B------:R-:W-:-:S03]  /*22c0*/  MOV R27, R11 ;  /* 0x0000000b001b7202 */ /* 0x000fc60000000f00 */
[----:B------:R-:W-:Y:S01]  /*22d0*/  IMAD R24, R26, R13, R24 ;  /* 0x0000000d1a187224 */ /* 0x000fe200078e0218 */
[----:B------:R-:W-:-:S07]  /*22e0*/  MOV R26, R0 ;  /* 0x00000000001a7202 */ /* 0x000fce0000000f00 */
.L_x_4228:
        /* <DEDUP_REMOVED lines=60> */
.L_x_4230:
[----:B------:R-:W-:Y:S01]  /*26b0*/  IMAD.MOV.U32 R24, RZ, RZ, R26 ;  /* 0x000000ffff187224 */ /* 0x000fe200078e001a */
[----:B------:R-:W-:Y:S01]  /*26c0*/  MOV R15, R27 ;  /* 0x0000001b000f7202 */ /* 0x000fe20000000f00 */
[----:B------:R-:W-:Y:S01]  /*26d0*/  IMAD.MOV.U32 R16, RZ, RZ, R32 ;  /* 0x000000ffff107224 */ /* 0x000fe200078e0020 */
[----:B------:R-:W-:Y:S02]  /*26e0*/  MOV R14, 0x2700 ;  /* 0x00002700000e7802 */ /* 0x000fe40000000f00 */
[----:B------:R-:W-:Y:S05]  /*26f0*/  CALL.REL.NOINC `($__internal_18_$__cuda_sm20_div_s64) ;  /* 0x00000018004c7944 */ /* 0x000fea0003c00000 */
[----:B------:R-:W-:-:S05]  /*2700*/  IADD3 R27, PT, PT, -R0, RZ, RZ ;  /* 0x000000ff001b7210 */ /* 0x000fca0007ffe1ff */
[----:B------:R-:W-:Y:S02]  /*2710*/  IMAD R27, R27, R32, R26 ;  /* 0x000000201b1b7224 */ /* 0x000fe400078e021a */
.L_x_4231:
[----:B------:R-:W-:Y:S05]  /*2720*/  BSYNC.RECONVERGENT B0 ;  /* 0x0000000000007941 */ /* 0x000fea0003800200 */
.L_x_4229:
        /* <DEDUP_REMOVED lines=162> */
.L_x_4226:
[----:B------:R-:W0:Y:S01]  /*3150*/  LDC.64 R2, c[0x0][0x420] ;  /* 0x00010800ff027b82 */ /* 0x000e220000000a00 */
[----:B------:R-:W-:-:S05]  /*3160*/  IADD3 R11, PT, PT, R11, UR20, RZ ;  /* 0x000000140b0b7c10 */ /* 0x000fca000fffe0ff */
[----:B0-----:R-:W-:-:S05]  /*3170*/  IMAD.WIDE.U32 R2, R11, 0x4, R2 ;  /* 0x000000040b027825 */ /* 0x001fca00078e0002 */
[----:B------:R1:W-:Y:S02]  /*3180*/  STG.E desc[UR10][R2.64], R20 ;  /* 0x0000001402007986 */ /* 0x0003e4000c10190a */
.L_x_4225:
[----:B------:R-:W-:Y:S05]  /*3190*/  BSYNC.RECONVERGENT B1 ;  /* 0x0000000000017941 */ /* 0x000fea0003800200 */
.L_x_4224:
        /* <DEDUP_REMOVED lines=17> */
.L_x_4233:
[----:B------:R-:W-:Y:S05]  /*32b0*/  BSYNC.RECONVERGENT B0 ;  /* 0x0000000000007941 */ /* 0x000fea0003800200 */
.L_x_4232:
        /* <DEDUP_REMOVED lines=43> */
.L_x_4244:
        /* <DEDUP_REMOVED lines=9> */
.L_x_4237:
[----:B------:R-:W-:Y:S05]  /*3600*/  BSYNC.RECONVERGENT B0 ;  /* 0x0000000000007941 */ /* 0x000fea0003800200 */
.L_x_4236:
        /* <DEDUP_REMOVED lines=12> */
.L_x_4239:
[----:B------:R-:W-:Y:S05]  /*36d0*/  BSYNC.RECONVERGENT B0 ;  /* 0x0000000000007941 */ /* 0x000fea0003800200 */
.L_x_4238:
        /* <DEDUP_REMOVED lines=12> */
.L_x_4241:
[----:B------:R-:W-:Y:S05]  /*37a0*/  BSYNC.RECONVERGENT B0 ;  /* 0x0000000000007941 */ /* 0x000fea0003800200 */
.L_x_4240:
        /* <DEDUP_REMOVED lines=12> */
.L_x_4243:
[----:B------:R-:W-:Y:S05]  /*3870*/  BSYNC.RECONVERGENT B0 ;  /* 0x0000000000007941 */ /* 0x000fea0003800200 */
.L_x_4242:
        /* <DEDUP_REMOVED lines=11> */
.L_x_4235:
        /* <DEDUP_REMOVED lines=11> */
.L_x_4247:
        /* <DEDUP_REMOVED lines=8> */
.L_x_4246:
[----:B------:R-:W-:Y:S05]  /*3a60*/  BSYNC.RECONVERGENT B0 ;  /* 0x0000000000007941 */ /* 0x000fea0003800200 */
.L_x_4245:
        /* <DEDUP_REMOVED lines=9> */
.L_x_4234:
        /* <DEDUP_REMOVED lines=83> */
        .weak           $__internal_18_$__cuda_sm20_div_s64
        .type           $__internal_18_$__cuda_sm20_div_s64,@function
        .size           $__internal_18_$__cuda_sm20_div_s64,(.L_x_7106 - $__internal_18_$__cuda_sm20_div_s64)
$__internal_18_$__cuda_sm20_div_s64:
        /* <DEDUP_REMOVED lines=82> */
[----:B------:R-:W-:Y:S06]  /*4550*/  RET.REL.NODEC R14 `(_ZN5flash32flash_fwd_splitkv_combine_kernelI23Flash_fwd_kernel_traitsILi64ELi64ELi128ELi4ELb0ELb0EN7cutlass6half_tE19Flash_kernel_traitsILi64ELi64ELi128ELi4ES3_EELi8ELi3ELb0EEEvNS_16Flash_fwd_paramsE) ;  /* 0xffffffb80ea87950 */ /* 0x000fec0003c3ffff */
.L_x_4248:
        /* <DEDUP_REMOVED lines=10> */
.L_x_7106:


//--------------------- .text._ZN5flash32flash_fwd_splitkv_combine_kernelI23Flash_fwd_kernel_traitsILi64ELi64ELi128ELi4ELb0ELb0EN7cutlass6half_tE19Flash_kernel_traitsILi64ELi64ELi128ELi4ES3_EELi8ELi2ELb0EEEvNS_16Flash_fwd_paramsE --------------------------
	.section	.text._ZN5flash32flash_fwd_splitkv_combine_kernelI23Flash_fwd_kernel_traitsILi64ELi64ELi128ELi4ELb0ELb0EN7cutlass6half_tE19Flash_kernel_traitsILi64ELi64ELi128ELi4ES3_EELi8ELi2ELb0EEEvNS_16Flash_fwd_paramsE,"ax",@progbits
	.align	128
        .global         _ZN5flash32flash_fwd_splitkv_combine_kernelI23Flash_fwd_kernel_traitsILi64ELi64ELi128ELi4ELb0ELb0EN7cutlass6half_tE19Flash_kernel_traitsILi64ELi64ELi128ELi4ES3_EELi8ELi2ELb0EEEvNS_16Flash_fwd_paramsE
        .type           _ZN5flash32flash_fwd_splitkv_combine_kernelI23Flash_fwd_kernel_traitsILi64ELi64ELi128ELi4ELb0ELb0EN7cutlass6half_tE19Flash_kernel_traitsILi64ELi64ELi128ELi4ES3_EELi8ELi2ELb0EEEvNS_16Flash_fwd_paramsE,@function
        .size           _ZN5flash32flash_fwd_splitkv_combine_kernelI23Flash_fwd_kernel_traitsILi64ELi64ELi128ELi4ELb0ELb0EN7cutlass6half_tE19Flash_kernel_traitsILi64ELi64ELi128ELi4ES3_EELi8ELi2ELb0EEEvNS_16Flash_fwd_paramsE,(.L_x_7107 - _ZN5flash32flash_fwd_splitkv_combine_kernelI23Flash_fwd_kernel_traitsILi64ELi64ELi128ELi4ELb0ELb0EN7cutlass6half_tE19Flash_kernel_traitsILi64ELi64ELi128ELi4ES3_EELi8ELi2ELb0EEEvNS_16Flash_fwd_paramsE)
        .other          _ZN5flash32flash_fwd_splitkv_combine_kernelI23Flash_fwd_kernel_traitsILi64ELi64ELi128ELi4ELb0ELb0EN7cutlass6half_tE19Flash_kernel_traitsILi64ELi64ELi128ELi4ES3_EELi8ELi2ELb0EEEvNS_16Flash_fwd_paramsE,@"STO_CUDA_ENTRY STV_DEFAULT"
_ZN5flash32flash_fwd_splitkv_combine_kernelI23Flash_fwd_kernel_traitsILi64ELi64ELi128ELi4ELb0ELb0EN7cutlass6half_tE19Flash_kernel_traitsILi64ELi64ELi128ELi4ES3_EELi8ELi2ELb0EEEvNS_16Flash_fwd_paramsE:
.text._ZN5flash32flash_fwd_splitkv_combine_kernelI23Flash_fwd_kernel_traitsILi64ELi64ELi128ELi4ELb0ELb0EN7cutlass6half_tE19Flash_kernel_traitsILi64ELi64ELi128ELi4ES3_EELi8ELi2ELb0EEEvNS_16Flash_fwd_paramsE:
        /* <DEDUP_REMOVED lines=38> */
.L_x_4249:
[----:B------:R-:W-:Y:S01]  /*0260*/  IMAD.U32 R22, RZ, RZ, UR15 ;  /* 0x0000000fff167e24 */ /* 0x000fe2000f8e00ff */
[----:B------:R-:W-:Y:S01]  /*0270*/  MOV R18, UR13 ;  /* 0x0000000d00127c02 */ /* 0x000fe20008000f00 */
[----:B------:R-:W-:Y:S01]  /*0280*/  IMAD.U32 R17, RZ, RZ, UR17 ;  /* 0x00000011ff117e24 */ /* 0x000fe2000f8e00ff */
[----:B------:R-:W-:Y:S02]  /*0290*/  MOV R16, UR10 ;  /* 0x0000000a00107c02 */ /* 0x000fe40008000f00 */
[----:B------:R-:W-:Y:S02]  /*02a0*/  MOV R14, 0x2c0 ;  /* 0x000002c0000e7802 */ /* 0x000fe40000000f00 */
[----:B------:R-:W-:Y:S05]  /*02b0*/  CALL.REL.NOINC `($__internal_19_$__cuda_sm20_div_s64) ;  /* 0x0000003c00407944 */ /* 0x000fea0003c00000 */
.L_x_4250:
        /* <DEDUP_REMOVED lines=30> */
.L_x_4252:
[----:B------:R-:W-:Y:S01]  /*04a0*/  IMAD.MOV.U32 R22, RZ, RZ, R10 ;  /* 0x000000ffff167224 */ /* 0x000fe200078e000a */
[----:B------:R-:W-:Y:S02]  /*04b0*/  MOV R17, R11 ;  /* 0x0000000b00117202 */ /* 0x000fe40000000f00 */
[----:B------:R-:W-:Y:S02]  /*04c0*/  MOV R14, 0x4e0 ;  /* 0x000004e0000e7802 */ /* 0x000fe40000000f00 */
[----:B------:R-:W-:Y:S05]  /*04d0*/  CALL.REL.NOINC `($__internal_19_$__cuda_sm20_div_s64) ;  /* 0x0000003800b87944 */ /* 0x000fea0003c00000 */
[----:B------:R-:W-:Y:S02]  /*04e0*/  MOV R4, R10 ;  /* 0x0000000a00047202 */ /* 0x000fe40000000f00 */
[----:B------:R-:W-:Y:S02]  /*04f0*/  MOV R5, R11 ;  /* 0x0000000b00057202 */ /* 0x000fe40000000f00 */
.L_x_4253:
[----:B------:R-:W-:Y:S05]  /*0500*/  BSYNC.RECONVERGENT B0 ;  /* 0x0000000000007941 */ /* 0x000fea0003800200 */
.L_x_4251:
        /* <DEDUP_REMOVED lines=58> */
.L_x_4255:
[----:B------:R-:W-:Y:S01]  /*08b0*/  IMAD.MOV.U32 R22, RZ, RZ, R18 ;  /* 0x000000ffff167224 */ /* 0x000fe200078e0012 */
[----:B------:R-:W-:Y:S01]  /*08c0*/  MOV R18, R8 ;  /* 0x0000000800127202 */ /* 0x000fe20000000f00 */
[----:B------:R-:W-:Y:S01]  /*08d0*/  IMAD.MOV.U32 R17, RZ, RZ, R16 ;  /* 0x000000ffff117224 */ /* 0x000fe200078e0010 */
[----:B------:R-:W-:Y:S02]  /*08e0*/  MOV R16, R0 ;  /* 0x0000000000107202 */ /* 0x000fe40000000f00 */
[----:B------:R-:W-:Y:S02]  /*08f0*/  MOV R14, 0x910 ;  /* 0x00000910000e7802 */ /* 0x000fe40000000f00 */
[----:B------:R-:W-:Y:S05]  /*0900*/  CALL.REL.NOINC `($__internal_19_$__cuda_sm20_div_s64) ;  /* 0x0000003400ac7944 */ /* 0x000fea0003c00000 */
.L_x_4256:
[----:B------:R-:W-:Y:S05]  /*0910*/  BSYNC.RECONVERGENT B0 ;  /* 0x0000000000007941 */ /* 0x000fea0003800200 */
.L_x_4254:
        /* <DEDUP_REMOVED lines=124> */
.L_x_4258:
[----:B------:R-:W-:Y:S01]  /*10e0*/  IMAD.MOV.U32 R22, RZ, RZ, R10 ;  /* 0x000000ffff167224 */ /* 0x000fe200078e000a */
[----:B------:R-:W-:Y:S01]  /*10f0*/  MOV R18, R7 ;  /* 0x0000000700127202 */ /* 0x000fe20000000f00 */
[----:B------:R-:W-:Y:S01]  /*1100*/  IMAD.MOV.U32 R17, RZ, RZ, R11 ;  /* 0x000000ffff117224 */ /* 0x000fe200078e000b */
[----:B------:R-:W-:Y:S02]  /*1110*/  MOV R16, R25 ;  /* 0x0000001900107202 */ /* 0x000fe40000000f00 */
[----:B------:R-:W-:Y:S02]  /*1120*/  MOV R14, 0x1140 ;  /* 0x00001140000e7802 */ /* 0x000fe40000000f00 */
[----:B------:R-:W-:Y:S05]  /*1130*/  CALL.REL.NOINC `($__internal_19_$__cuda_sm20_div_s64) ;  /* 0x0000002c00a07944 */ /* 0x000fea0003c00000 */
[----:B------:R-:W-:Y:S02]  /*1140*/  MOV R32, R10 ;  /* 0x0000000a00207202 */ /* 0x000fe40000000f00 */
[----:B------:R-:W-:Y:S02]  /*1150*/  MOV R33, R11 ;  /* 0x0000000b00217202 */ /* 0x000fe40000000f00 */
.L_x_4259:
[----:B------:R-:W-:Y:S05]  /*1160*/  BSYNC.RECONVERGENT B0 ;  /* 0x0000000000007941 */ /* 0x000fea0003800200 */
.L_x_4257:
        /* <DEDUP_REMOVED lines=57> */
.L_x_4261:
[----:B------:R-:W-:Y:S01]  /*1500*/  IMAD.MOV.U32 R22, RZ, RZ, R4 ;  /* 0x000000ffff167224 */ /* 0x000fe200078e0004 */
[----:B------:R-:W-:Y:S01]  /*1510*/  MOV R17, R5 ;  /* 0x0000000500117202 */ /* 0x000fe20000000f00 */
[----:B------:R-:W-:Y:S01]  /*1520*/  IMAD.MOV.U32 R18, RZ, RZ, R6 ;  /* 0x000000ffff127224 */ /* 0x000fe200078e0006 */
[----:B------:R-:W-:Y:S02]  /*1530*/  MOV R14, 0x1550 ;  /* 0x00001550000e7802 */ /* 0x000fe40000000f00 */
[----:B------:R-:W-:Y:S05]  /*1540*/  CALL.REL.NOINC `($__internal_19_$__cuda_sm20_div_s64) ;  /* 0x00000028009c7944 */ /* 0x000fea0003c00000 */
[----:B------:R-:W-:Y:S02]  /*1550*/  MOV R26, R10 ;  /* 0x0000000a001a7202 */ /* 0x000fe40000000f00 */
[----:B------:R-:W-:Y:S02]  /*1560*/  MOV R27, R11 ;  /* 0x0000000b001b7202 */ /* 0x000fe40000000f00 */
.L_x_4262:
[----:B------:R-:W-:Y:S05]  /*1570*/  BSYNC.RECONVERGENT B0 ;  /* 0x0000000000007941 */ /* 0x000fea0003800200 */
.L_x_4260:
        /* <DEDUP_REMOVED lines=72> */
.L_x_4264:
[----:B0-----:R-:W-:Y:S05]  /*1a00*/  BSYNC.RECONVERGENT B0 ;  /* 0x0000000000007941 */ /* 0x001fea0003800200 */
.L_x_4263:
        /* <DEDUP_REMOVED lines=132> */
.L_x_4268:
[----:B------:R-:W-:Y:S01]  /*2250*/  LEA.HI R2, R19, UR14, RZ, 0x1e ;  /* 0x0000000e13027c11 */ /* 0x000fe2000f8ff0ff */
[----:B------:R-:W-:Y:S01]  /*2260*/  IMAD.MOV.U32 R17, RZ, RZ, RZ ;  /* 0x000000ffff117224 */ /* 0x000fe200078e00ff */
[----:B------:R-:W-:Y:S02]  /*2270*/  MOV R18, R30 ;  /* 0x0000001e00127202 */ /* 0x000fe40000000f00 */
[----:B------:R-:W-:Y:S01]  /*2280*/  MOV R14, 0x22b0 ;  /* 0x000022b0000e7802 */ /* 0x000fe20000000f00 */
[----:B------:R-:W-:Y:S02]  /*2290*/  IMAD.MOV.U32 R22, RZ, RZ, R2 ;  /* 0x000000ffff167224 */ /* 0x000fe400078e0002 */
[----:B------:R-:W-:Y:S05]  /*22a0*/  CALL.REL.NOINC `($__internal_19_$__cuda_sm20_div_s64) ;  /* 0x0000001c00447944 */ /* 0x000fea0003c00000 */
[----:B------:R-:W-:Y:S02]  /*22b0*/  IADD3 R9, PT, PT, -R10, RZ, RZ ;  /* 0x000000ff0a097210 */ /* 0x000fe40007ffe1ff */
[----:B------:R-:W-:-:S03]  /*22c0*/  MOV R31, R11 ;  /* 0x0000000b001f7202 */ /* 0x000fc60000000f00 */
[----:B------:R-:W-:Y:S01]  /*22d0*/  IMAD R9, R30, R9, R2 ;  /* 0x000000091e097224 */ /* 0x000fe200078e0202 */
[----:B------:R-:W-:-:S07]  /*22e0*/  MOV R30, R10 ;  /* 0x0000000a001e7202 */ /* 0x000fce0000000f00 */
.L_x_4269:
        /* <DEDUP_REMOVED lines=59> */
.L_x_4271:
[----:B------:R-:W-:Y:S01]  /*26a0*/  IMAD.MOV.U32 R22, RZ, RZ, R30 ;  /* 0x000000ffff167224 */ /* 0x000fe200078e001e */
[----:B------:R-:W-:Y:S01]  /*26b0*/  MOV R17, R31 ;  /* 0x0000001f00117202 */ /* 0x000fe20000000f00 */
[----:B------:R-:W-:Y:S01]  /*26c0*/  IMAD.MOV.U32 R18, RZ, RZ, R34 ;  /* 0x000000ffff127224 */ /* 0x000fe200078e0022 */
[----:B------:R-:W-:Y:S02]  /*26d0*/  MOV R14, 0x26f0 ;  /* 0x000026f0000e7802 */ /* 0x000fe40000000f00 */
[----:B------:R-:W-:Y:S05]  /*26e0*/  CALL.REL.NOINC `($__internal_19_$__cuda_sm20_div_s64) ;  /* 0x0000001800347944 */ /* 0x000fea0003c00000 */
[----:B------:R-:W-:-:S05]  /*26f0*/  IADD3 R31, PT, PT, -R10, RZ, RZ ;  /* 0x000000ff0a1f7210 */ /* 0x000fca0007ffe1ff */
[----:B------:R-:W-:Y:S02]  /*2700*/  IMAD R31, R31, R34, R30 ;  /* 0x000000221f1f7224 */ /* 0x000fe400078e021e */
.L_x_4272:
[----:B------:R-:W-:Y:S05]  /*2710*/  BSYNC.RECONVERGENT B0 ;  /* 0x0000000000007941 */ /* 0x000fea0003800200 */
.L_x_4270:
        /* <DEDUP_REMOVED lines=157> */
.L_x_4267:
[----:B------:R-:W0:Y:S01]  /*30f0*/  LDC.64 R4, c[0x0][0x420] ;  /* 0x00010800ff047b82 */ /* 0x000e220000000a00 */
[----:B------:R-:W-:-:S05]  /*3100*/  IADD3 R2, PT, PT, R2, UR14, RZ ;  /* 0x0000000e02027c10 */ /* 0x000fca000fffe0ff */
[----:B0-----:R-:W-:-:S05]  /*3110*/  IMAD.WIDE.U32 R2, R2, 0x4, R4 ;  /* 0x0000000402027825 */ /* 0x001fca00078e0004 */
[----:B------:R1:W-:Y:S02]  /*3120*/  STG.E desc[UR8][R2.64], R21 ;  /* 0x0000001502007986 */ /* 0x0003e4000c101908 */
.L_x_4266:
[----:B------:R-:W-:Y:S05]  /*3130*/  BSYNC.RECONVERGENT B1 ;  /* 0x0000000000017941 */ /* 0x000fea0003800200 */
.L_x_4265:
        /* <DEDUP_REMOVED lines=16> */
.L_x_4274:
[----:B------:R-:W-:Y:S05]  /*3240*/  BSYNC.RECONVERGENT B0 ;  /* 0x0000000000007941 */ /* 0x000fea0003800200 */
.L_x_4273:
        /* <DEDUP_REMOVED lines=43> */
.L_x_4285:
        /* <DEDUP_REMOVED lines=9> */
.L_x_4278:
[----:B------:R-:W-:Y:S05]  /*3590*/  BSYNC.RECONVERGENT B0 ;  /* 0x0000000000007941 */ /* 0x000fea0003800200 */
.L_x_4277:
        /* <DEDUP_REMOVED lines=12> */
.L_x_4280:
[----:B------:R-:W-:Y:S05]  /*3660*/  BSYNC.RECONVERGENT B0 ;  /* 0x0000000000007941 */ /* 0x000fea0003800200 */
.L_x_4279:
        /* <DEDUP_REMOVED lines=12> */
.L_x_4282:
[----:B------:R-:W-:Y:S05]  /*3730*/  BSYNC.RECONVERGENT B0 ;  /* 0x0000000000007941 */ /* 0x000fea0003800200 */
.L_x_4281:
        /* <DEDUP_REMOVED lines=12> */
.L_x_4284:
[----:B------:R-:W-:Y:S05]  /*3800*/  BSYNC.RECONVERGENT B0 ;  /* 0x0000000000007941 */ /* 0x000fea0003800200 */
.L_x_4283:
        /* <DEDUP_REMOVED lines=11> */
.L_x_4276:
        /* <DEDUP_REMOVED lines=11> */
.L_x_4288:
        /* <DEDUP_REMOVED lines=8> */
.L_x_4287:
[----:B------:R-:W-:Y:S05]  /*39f0*/  BSYNC.RECONVERGENT B0 ;  /* 0x0000000000007941 */ /* 0x000fea0003800200 */
.L_x_4286:
        /* <DEDUP_REMOVED lines=9> */
.L_x_4275:
        /* <DEDUP_REMOVED lines=83> */
        .weak           $__internal_19_$__cuda_sm20_div_s64
        .type           $__internal_19_$__cuda_sm20_div_s64,@function
        .size           $__internal_19_$__cuda_sm20_div_s64,(.L_x_7107 - $__internal_19_$__cuda_sm20_div_s64)
$__internal_19_$__cuda_sm20_div_s64:
        /* <DEDUP_REMOVED lines=83> */
[----:B------:R-:W-:Y:S06]  /*44f0*/  RET.REL.NODEC R12 `(_ZN5flash32flash_fwd_splitkv_combine_kernelI23Flash_fwd_kernel_traitsILi64ELi64ELi128ELi4ELb0ELb0EN7cutlass6half_tE19Flash_kernel_traitsILi64ELi64ELi128ELi4ES3_EELi8ELi2ELb0EEEvNS_16Flash_fwd_paramsE) ;  /* 0xffffffb80cc07950 */ /* 0x000fec0003c3ffff */
.L_x_4289:
        /* <DEDUP_REMOVED lines=16> */
.L_x_7107:


//--------------------- .text._ZN5flash32flash_fwd_splitkv_combine_kernelI23Flash_fwd_kernel_traitsILi64ELi64ELi128ELi4ELb0ELb0EN7cutlass6half_tE19Flash_kernel_traitsILi64ELi64ELi128ELi4ES3_EELi8ELi1ELb0EEEvNS_16Flash_fwd_paramsE --------------------------
	.section	.text._ZN5flash32flash_fwd_splitkv_combine_kernelI23Flash_fwd_kernel_traitsILi64ELi64ELi128ELi4ELb0ELb0EN7cutlass6half_tE19Flash_kernel_traitsILi64ELi64ELi128ELi4ES3_EELi8ELi1ELb0EEEvNS_16Flash_fwd_paramsE,"ax",@progbits
	.align	128
        .global         _ZN5flash32flash_fwd_splitkv_combine_kernelI23Flash_fwd_kernel_traitsILi64ELi64ELi128ELi4ELb0ELb0EN7cutlass6half_tE19Flash_kernel_traitsILi64ELi64ELi128ELi4ES3_EELi8ELi1ELb0EEEvNS_16Flash_fwd_paramsE
        .type           _ZN5flash32flash_fwd_splitkv_combine_kernelI23Flash_fwd_kernel_traitsILi64ELi64ELi128ELi4ELb0ELb0EN7cutlass6half_tE19Flash_kernel_traitsILi64ELi64ELi128ELi4ES3_EELi8ELi1ELb0EEEvNS_16Flash_fwd_paramsE,@function
        .size           _ZN5flash32flash_fwd_splitkv_combine_kernelI23Flash_fwd_kernel_traitsILi64ELi64ELi128ELi4ELb0ELb0EN7cutlass6half_tE19Flash_kernel_traitsILi64ELi64ELi128ELi4ES3_EELi8ELi1ELb0EEEvNS_16Flash_fwd_paramsE,(.L_x_7108 - _ZN5flash32flash_fwd_splitkv_combine_kernelI23Flash_fwd_kernel_traitsILi64ELi64ELi128ELi4ELb0ELb0EN7cutlass6half_tE19Flash_kernel_traitsILi64ELi64ELi128ELi4ES3_EELi8ELi1ELb0EEEvNS_16Flash_fwd_paramsE)
        .other          _ZN5flash32flash_fwd_splitkv_combine_kernelI23Flash_fwd_kernel_traitsILi64ELi64ELi128ELi4ELb0ELb0EN7cutlass6half_tE19Flash_kernel_traitsILi64ELi64ELi128ELi4ES3_EELi8ELi1ELb0EEEvNS_16Flash_fwd_paramsE,@"STO_CUDA_ENTRY STV_DEFAULT"
_ZN5flash32flash_fwd_splitkv_combine_kernelI23Flash_fwd_kernel_traitsILi64ELi64ELi128ELi4ELb0ELb0EN7cutlass6half_tE19Flash_kernel_traitsILi64ELi64ELi128ELi4ES3_EELi8ELi1ELb0EEEvNS_16Flash_fwd_paramsE:
.text._ZN5flash32flash_fwd_splitkv_combine_kernelI23Flash_fwd_kernel_traitsILi64ELi64ELi128ELi4ELb0ELb0EN7cutlass6half_tE19Flash_kernel_traitsILi64ELi64ELi128ELi4ES3_EELi8ELi1ELb0EEEvNS_16Flash_fwd_paramsE:
        /* <DEDUP_REMOVED lines=38> */
.L_x_4290:
[----:B------:R-:W-:Y:S01]  /*0260*/  IMAD.U32 R22, RZ, RZ, UR15 ;  /* 0x0000000fff167e24 */ /* 0x000fe2000f8e00ff */
[----:B------:R-:W-:Y:S01]  /*0270*/  MOV R18, UR13 ;  /* 0x0000000d00127c02 */ /* 0x000fe20008000f00 */
[----:B------:R-:W-:Y:S01]  /*0280*/  IMAD.U32 R17, RZ, RZ, UR17 ;  /* 0x00000011ff117e24 */ /* 0x000fe2000f8e00ff */
[----:B------:R-:W-:Y:S02]  /*0290*/  MOV R16, UR10 ;  /* 0x0000000a00107c02 */ /* 0x000fe40008000f00 */
[----:B------:R-:W-:Y:S02]  /*02a0*/  MOV R14, 0x2c0 ;  /* 0x000002c0000e7802 */ /* 0x000fe40000000f00 */
[----:B------:R-:W-:Y:S05]  /*02b0*/  CALL.REL.NOINC `($__internal_20_$__cuda_sm20_div_s64) ;  /* 0x0000003c00307944 */ /* 0x000fea0003c00000 */
.L_x_4291:
        /* <DEDUP_REMOVED lines=30> */
.L_x_4293:
[----:B------:R-:W-:Y:S01]  /*04a0*/  IMAD.MOV.U32 R22, RZ, RZ, R10 ;  /* 0x000000ffff167224 */ /* 0x000fe200078e000a */
[----:B------:R-:W-:Y:S02]  /*04b0*/  MOV R17, R11 ;  /* 0x0000000b00117202 */ /* 0x000fe40000000f00 */
[----:B------:R-:W-:Y:S02]  /*04c0*/  MOV R14, 0x4e0 ;  /* 0x000004e0000e7802 */ /* 0x000fe40000000f00 */
[----:B------:R-:W-:Y:S05]  /*04d0*/  CALL.REL.NOINC `($__internal_20_$__cuda_sm20_div_s64) ;  /* 0x0000003800a87944 */ /* 0x000fea0003c00000 */
[----:B------:R-:W-:Y:S02]  /*04e0*/  MOV R4, R10 ;  /* 0x0000000a00047202 */ /* 0x000fe40000000f00 */
[----:B------:R-:W-:Y:S02]  /*04f0*/  MOV R5, R11 ;  /* 0x0000000b00057202 */ /* 0x000fe40000000f00 */
.L_x_4294:
[----:B------:R-:W-:Y:S05]  /*0500*/  BSYNC.RECONVERGENT B0 ;  /* 0x0000000000007941 */ /* 0x000fea0003800200 */
.L_x_4292:
        /* <DEDUP_REMOVED lines=58> */
.L_x_4296:
[----:B------:R-:W-:Y:S01]  /*08b0*/  IMAD.MOV.U32 R22, RZ, RZ, R18 ;  /* 0x000000ffff167224 */ /* 0x000fe200078e0012 */
[----:B------:R-:W-:Y:S01]  /*08c0*/  MOV R18, R8 ;  /* 0x0000000800127202 */ /* 0x000fe20000000f00 */
[----:B------:R-:W-:Y:S01]  /*08d0*/  IMAD.MOV.U32 R17, RZ, RZ, R16 ;  /* 0x000000ffff117224 */ /* 0x000fe200078e0010 */
[----:B------:R-:W-:Y:S02]  /*08e0*/  MOV R16, R0 ;  /* 0x0000000000107202 */ /* 0x000fe40000000f00 */
[----:B------:R-:W-:Y:S02]  /*08f0*/  MOV R14, 0x910 ;  /* 0x00000910000e7802 */ /* 0x000fe40000000f00 */
[----:B------:R-:W-:Y:S05]  /*0900*/  CALL.REL.NOINC `($__internal_20_$__cuda_sm20_div_s64) ;  /* 0x00000034009c7944 */ /* 0x000fea0003c00000 */
.L_x_4297:
[----:B------:R-:W-:Y:S05]  /*0910*/  BSYNC.RECONVERGENT B0 ;  /* 0x0000000000007941 */ /* 0x000fea0003800200 */
.L_x_4295:
        /* <DEDUP_REMOVED lines=124> */
.L_x_4299:
[----:B------:R-:W-:Y:S01]  /*10e0*/  IMAD.MOV.U32 R22, RZ, RZ, R10 ;  /* 0x000000ffff167224 */ /* 0x000fe200078e000a */
[----:B------:R-:W-:Y:S01]  /*10f0*/  MOV R18, R7 ;  /* 0x0000000700127202 */ /* 0x000fe20000000f00 */
[----:B------:R-:W-:Y:S01]  /*1100*/  IMAD.MOV.U32 R17, RZ, RZ, R11 ;  /* 0x000000ffff117224 */ /* 0x000fe200078e000b */
[----:B------:R-:W-:Y:S02]  /*1110*/  MOV R16, R25 ;  /* 0x0000001900107202 */ /* 0x000fe40000000f00 */
[----:B------:R-:W-:Y:S02]  /*1120*/  MOV R14, 0x1140 ;  /* 0x00001140000e7802 */ /* 0x000fe40000000f00 */
[----:B------:R-:W-:Y:S05]  /*1130*/  CALL.REL.NOINC `($__internal_20_$__cuda_sm20_div_s64) ;  /* 0x0000002c00907944 */ /* 0x000fea0003c00000 */
[----:B------:R-:W-:Y:S02]  /*1140*/  MOV R32, R10 ;  /* 0x0000000a00207202 */ /* 0x000fe40000000f00 */
[----:B------:R-:W-:Y:S02]  /*1150*/  MOV R33, R11 ;  /* 0x0000000b00217202 */ /* 0x000fe40000000f00 */
.L_x_4300:
[----:B------:R-:W-:Y:S05]  /*1160*/  BSYNC.RECONVERGENT B0 ;  /* 0x0000000000007941 */ /* 0x000fea0003800200 */
.L_x_4298:
        /* <DEDUP_REMOVED lines=57> */
.L_x_4302:
[----:B------:R-:W-:Y:S01]  /*1500*/  IMAD.MOV.U32 R22, RZ, RZ, R4 ;  /* 0x000000ffff167224 */ /* 0x000fe200078e0004 */
[----:B------:R-:W-:Y:S01]  /*1510*/  MOV R17, R5 ;  /* 0x0000000500117202 */ /* 0x000fe20000000f00 */
[----:B------:R-:W-:Y:S01]  /*1520*/  IMAD.MOV.U32 R18, RZ, RZ, R6 ;  /* 0x000000ffff127224 */ /* 0x000fe200078e0006 */
[----:B------:R-:W-:Y:S02]  /*1530*/  MOV R14, 0x1550 ;  /* 0x00001550000e7802 */ /* 0x000fe40000000f00 */
[----:B------:R-:W-:Y:S05]  /*1540*/  CALL.REL.NOINC `($__internal_20_$__cuda_sm20_div_s64) ;  /* 0x00000028008c7944 */ /* 0x000fea0003c00000 */
[----:B------:R-:W-:Y:S02]  /*1550*/  MOV R26, R10 ;  /* 0x0000000a001a7202 */ /* 0x000fe40000000f00 */
[----:B------:R-:W-:Y:S02]  /*1560*/  MOV R27, R11 ;  /* 0x0000000b001b7202 */ /* 0x000fe40000000f00 */
.L_x_4303:
[----:B------:R-:W-:Y:S05]  /*1570*/  BSYNC.RECONVERGENT B0 ;  /* 0x0000000000007941 */ /* 0x000fea0003800200 */
.L_x_4301:
        /* <DEDUP_REMOVED lines=73> */
.L_x_4305:
[----:B0-----:R-:W-:Y:S05]  /*1a10*/  BSYNC.RECONVERGENT B0 ;  /* 0x0000000000007941 */ /* 0x001fea0003800200 */
.L_x_4304:
        /* <DEDUP_REMOVED lines=126> */
.L_x_4309:
[----:B------:R-:W-:Y:S01]  /*2200*/  LEA.HI R2, R19, UR14, RZ, 0x1f ;  /* 0x0000000e13027c11 */ /* 0x000fe2000f8ff8ff */
[----:B------:R-:W-:Y:S01]  /*2210*/  IMAD.MOV.U32 R17, RZ, RZ, RZ ;  /* 0x000000ffff117224 */ /* 0x000fe200078e00ff */
[----:B------:R-:W-:Y:S02]  /*2220*/  MOV R18, R30 ;  /* 0x0000001e00127202 */ /* 0x000fe40000000f00 */
[----:B------:R-:W-:Y:S01]  /*2230*/  MOV R14, 0x2260 ;  /* 0x00002260000e7802 */ /* 0x000fe20000000f00 */
[----:B------:R-:W-:Y:S02]  /*2240*/  IMAD.MOV.U32 R22, RZ, RZ, R2 ;  /* 0x000000ffff167224 */ /* 0x000fe400078e0002 */
[----:B------:R-:W-:Y:S05]  /*2250*/  CALL.REL.NOINC `($__internal_20_$__cuda_sm20_div_s64) ;  /* 0x0000001c00487944 */ /* 0x000fea0003c00000 */
[----:B------:R-:W-:Y:S02]  /*2260*/  IADD3 R9, PT, PT, -R10, RZ, RZ ;  /* 0x000000ff0a097210 */ /* 0x000fe40007ffe1ff */
[----:B------:R-:W-:-:S03]  /*2270*/  MOV R31, R11 ;  /* 0x0000000b001f7202 */ /* 0x000fc60000000f00 */
[----:B------:R-:W-:Y:S01]  /*2280*/  IMAD R9, R30, R9, R2 ;  /* 0x000000091e097224 */ /* 0x000fe200078e0202 */
[----:B------:R-:W-:-:S07]  /*2290*/  MOV R30, R10 ;  /* 0x0000000a001e7202 */ /* 0x000fce0000000f00 */
.L_x_4310:
        /* <DEDUP_REMOVED lines=59> */
.L_x_4312:
[----:B------:R-:W-:Y:S01]  /*2650*/  IMAD.MOV.U32 R22, RZ, RZ, R30 ;  /* 0x000000ffff167224 */ /* 0x000fe200078e001e */
[----:B------:R-:W-:Y:S01]  /*2660*/  MOV R17, R31 ;  /* 0x0000001f00117202 */ /* 0x000fe20000000f00 */
[----:B------:R-:W-:Y:S01]  /*2670*/  IMAD.MOV.U32 R18, RZ, RZ, R34 ;  /* 0x000000ffff127224 */ /* 0x000fe200078e0022 */
[----:B------:R-:W-:Y:S02]  /*2680*/  MOV R14, 0x26a0 ;  /* 0x000026a0000e7802 */ /* 0x000fe40000000f00 */
[----:B------:R-:W-:Y:S05]  /*2690*/  CALL.REL.NOINC `($__internal_20_$__cuda_sm20_div_s64) ;  /* 0x0000001800387944 */ /* 0x000fea0003c00000 */
[----:B------:R-:W-:-:S05]  /*26a0*/  IADD3 R31, PT, PT, -R10, RZ, RZ ;  /* 0x000000ff0a1f7210 */ /* 0x000fca0007ffe1ff */
[----:B------:R-:W-:Y:S02]  /*26b0*/  IMAD R31, R31, R34, R30 ;  /* 0x000000221f1f7224 */ /* 0x000fe400078e021e */
.L_x_4313:
[----:B------:R-:W-:Y:S05]  /*26c0*/  BSYNC.RECONVERGENT B0 ;  /* 0x0000000000007941 */ /* 0x000fea0003800200 */
.L_x_4311:
        /* <DEDUP_REMOVED lines=157> */
.L_x_4308:
[----:B------:R-:W0:Y:S01]  /*30a0*/  LDC.64 R4, c[0x0][0x420] ;  /* 0x00010800ff047b82 */ /* 0x000e220000000a00 */
[----:B------:R-:W-:-:S05]  /*30b0*/  IADD3 R2, PT, PT, R2, UR14, RZ ;  /* 0x0000000e02027c10 */ /* 0x000fca000fffe0ff */
[----:B0-----:R-:W-:-:S05]  /*30c0*/  IMAD.WIDE.U32 R2, R2, 0x4, R4 ;  /* 0x0000000402027825 */ /* 0x001fca00078e0004 */
[----:B------:R1:W-:Y:S02]  /*30d0*/  STG.E desc[UR8][R2.64], R21 ;  /* 0x0000001502007986 */ /* 0x0003e4000c101908 */
.L_x_4307:
[----:B------:R-:W-:Y:S05]  /*30e0*/  BSYNC.RECONVERGENT B1 ;  /* 0x0000000000017941 */ /* 0x000fea0003800200 */
.L_x_4306:
        /* <DEDUP_REMOVED lines=17> */
.L_x_4315:
[----:B------:R-:W-:Y:S05]  /*3200*/  BSYNC.RECONVERGENT B0 ;  /* 0x0000000000007941 */ /* 0x000fea0003800200 */
.L_x_4314:
        /* <DEDUP_REMOVED lines=43> */
.L_x_4326:
        /* <DEDUP_REMOVED lines=9> */
.L_x_4319:
[----:B------:R-:W-:Y:S05]  /*3550*/  BSYNC.RECONVERGENT B0 ;  /* 0x0000000000007941 */ /* 0x000fea0003800200 */
.L_x_4318:
        /* <DEDUP_REMOVED lines=12> */
.L_x_4321:
[----:B------:R-:W-:Y:S05]  /*3620*/  BSYNC.RECONVERGENT B0 ;  /* 0x0000000000007941 */ /* 0x000fea0003800200 */
.L_x_4320:
        /* <DEDUP_REMOVED lines=12> */
.L_x_4323:
[----:B------:R-:W-:Y:S05]  /*36f0*/  BSYNC.RECONVERGENT B0 ;  /* 0x0000000000007941 */ /* 0x000fea0003800200 */
.L_x_4322:
        /* <DEDUP_REMOVED lines=12> */
.L_x_4325:
[----:B------:R-:W-:Y:S05]  /*37c0*/  BSYNC.RECONVERGENT B0 ;  /* 0x0000000000007941 */ /* 0x000fea0003800200 */
.L_x_4324:
        /* <DEDUP_REMOVED lines=11> */
.L_x_4317:
        /* <DEDUP_REMOVED lines=11> */
.L_x_4329:
        /* <DEDUP_REMOVED lines=8> */
.L_x_4328:
[----:B------:R-:W-:Y:S05]  /*39b0*/  BSYNC.RECONVERGENT B0 ;  /* 0x0000000000007941 */ /* 0x000fea0003800200 */
.L_x_4327:
        /* <DEDUP_REMOVED lines=9> */
.L_x_4316:
        /* <DEDUP_REMOVED lines=83> */
        .weak           $__internal_20_$__cuda_sm20_div_s64
        .type           $__internal_20_$__cuda_sm20_div_s64,@function
        .size           $__internal_20_$__cuda_sm20_div_s64,(.L_x_7108 - $__internal_20_$__cuda_sm20_div_s64)
$__internal_20_$__cuda_sm20_div_s64:
        /* <DEDUP_REMOVED lines=83> */
[----:B------:R-:W-:Y:S06]  /*44b0*/  RET.REL.NODEC R12 `(_ZN5flash32flash_fwd_splitkv_combine_kernelI23Flash_fwd_kernel_traitsILi64ELi64ELi128ELi4ELb0ELb0EN7cutlass6half_tE19Flash_kernel_traitsILi64ELi64ELi128ELi4ES3_EELi8ELi1ELb0EEEvNS_16Flash_fwd_paramsE) ;  /* 0xffffffb80cd07950 */ /* 0x000fec0003c3ffff */
.L_x_4330:
        /* <DEDUP_REMOVED lines=12> */
.L_x_7108:


//--------------------- .text._ZN5flash32flash_fwd_splitkv_combine_kernelI23Flash_fwd_kernel_traitsILi64ELi64ELi128ELi4ELb0ELb0EN7cutlass6half_tE19Flash_kernel_traitsILi64ELi64ELi128ELi4ES3_EELi8ELi7ELb1EEEvNS_16Flash_fwd_paramsE --------------------------
	.section	.text._ZN5flash32flash_fwd_splitkv_combine_kernelI23Flash_fwd_kernel_traitsILi64ELi64ELi128ELi4ELb0ELb0EN7cutlass6half_tE19Flash_kernel_traitsILi64ELi64ELi128ELi4ES3_EELi8ELi7ELb1EEEvNS_16Flash_fwd_paramsE,"ax",@progbits
	.align	128
        .global         _ZN5flash32flash_fwd_splitkv_combine_kernelI23Flash_fwd_kernel_traitsILi64ELi64ELi128ELi4ELb0ELb0EN7cutlass6half_tE19Flash_kernel_traitsILi64ELi64ELi128ELi4ES3_EELi8ELi7ELb1EEEvNS_16Flash_fwd_paramsE
        .type           _ZN5flash32flash_fwd_splitkv_combine_kernelI23Flash_fwd_kernel_traitsILi64ELi64ELi128ELi4ELb0ELb0EN7cutlass6half_tE19Flash_kernel_traitsILi64ELi64ELi128ELi4ES3_EELi8ELi7ELb1EEEvNS_16Flash_fwd_paramsE,@function
        .size           _ZN5flash32flash_fwd_splitkv_combine_kernelI23Flash_fwd_kernel_traitsILi64ELi64ELi128ELi4ELb0ELb0EN7cutlass6half_tE19Flash_kernel_traitsILi64ELi64ELi128ELi4ES3_EELi8ELi7ELb1EEEvNS_16Flash_fwd_paramsE,(.L_x_7109 - _ZN5flash32flash_fwd_splitkv_combine_kernelI23Flash_fwd_kernel_traitsILi64ELi64ELi128ELi4ELb0ELb0EN7cutlass6half_tE19Flash_kernel_traitsILi64ELi64ELi128ELi4ES3_EELi8ELi7ELb1EEEvNS_16Flash_fwd_paramsE)
        .other          _ZN5flash32flash_fwd_splitkv_combine_kernelI23Flash_fwd_kernel_traitsILi64ELi64ELi128ELi4ELb0ELb0EN7cutlass6half_tE19Flash_kernel_traitsILi64ELi64ELi128ELi4ES3_EELi8ELi7ELb1EEEvNS_16Flash_fwd_paramsE,@"STO_CUDA_ENTRY STV_DEFAULT"
_ZN5flash32flash_fwd_splitkv_combine_kernelI23Flash_fwd_kernel_traitsILi64ELi64ELi128ELi4ELb0ELb0EN7cutlass6half_tE19Flash_kernel_traitsILi64ELi64ELi128ELi4ES3_EELi8ELi7ELb1EEEvNS_16Flash_fwd_paramsE:
.text._ZN5flash32flash_fwd_splitkv_combine_kernelI23Flash_fwd_kernel_traitsILi64ELi64ELi128ELi4ELb0ELb0EN7cutlass6half_tE19Flash_kernel_traitsILi64ELi64ELi128ELi4ES3_EELi8ELi7ELb1EEEvNS_16Flash_fwd_paramsE:
        /* <DEDUP_REMOVED lines=38> */
.L_x_4331:
[----:B------:R-:W-:Y:S01]  /*0260*/  IMAD.U32 R16, RZ, RZ, UR21 ;  /* 0x00000015ff107e24 */ /* 0x000fe2000f8e00ff */
[----:B------:R-:W-:Y:S01]  /*0270*/  MOV R20, UR19 ;  /* 0x0000001300147c02 */ /* 0x000fe20008000f00 */
[----:B------:R-:W-:Y:S01]  /*0280*/  IMAD.U32 R21, RZ, RZ, UR15 ;  /* 0x0000000fff157e24 */ /* 0x000fe2000f8e00ff */
[----:B------:R-:W-:Y:S02]  /*0290*/  MOV R19, UR14 ;  /* 0x0000000e00137c02 */ /* 0x000fe40008000f00 */
[----:B------:R-:W-:Y:S02]  /*02a0*/  MOV R18, 0x2c0 ;  /* 0x000002c000127802 */ /* 0x000fe40000000f00 */
[----:B------:R-:W-:Y:S05]  /*02b0*/  CALL.REL.NOINC `($__internal_21_$__cuda_sm20_div_s64) ;  /* 0x0000005400047944 */ /* 0x000fea0003c00000 */
[----:B------:R-:W-:-:S07]  /*02c0*/  MOV R11, R13 ;  /* 0x0000000d000b7202 */ /* 0x000fce0000000f00 */
.L_x_4332:
        /* <DEDUP_REMOVED lines=30> */
.L_x_4334:
[----:B------:R-:W-:Y:S01]  /*04b0*/  IMAD.MOV.U32 R16, RZ, RZ, R10 ;  /* 0x000000ffff107224 */ /* 0x000fe200078e000a */
[----:B------:R-:W-:Y:S02]  /*04c0*/  MOV R21, R11 ;  /* 0x0000000b00157202 */ /* 0x000fe40000000f00 */
[----:B------:R-:W-:Y:S02]  /*04d0*/  MOV R18, 0x4f0 ;  /* 0x000004f000127802 */ /* 0x000fe40000000f00 */
[----:B------:R-:W-:Y:S05]  /*04e0*/  CALL.REL.NOINC `($__internal_21_$__cuda_sm20_div_s64) ;  /* 0x0000005000787944 */ /* 0x000fea0003c00000 */
[----:B------:R-:W-:Y:S02]  /*04f0*/  MOV R4, R10 ;  /* 0x0000000a00047202 */ /* 0x000fe40000000f00 */
[----:B------:R-:W-:Y:S02]  /*0500*/  MOV R5, R13 ;  /* 0x0000000d00057202 */ /* 0x000fe40000000f00 */
.L_x_4335:
[----:B------:R-:W-:Y:S05]  /*0510*/  BSYNC.RECONVERGENT B0 ;  /* 0x0000000000007941 */ /* 0x000fea0003800200 */
.L_x_4333:
        /* <DEDUP_REMOVED lines=57> */
.L_x_4337:
[----:B------:R-:W-:Y:S01]  /*08b0*/  IMAD.MOV.U32 R16, RZ, RZ, R20 ;  /* 0x000000ffff107224 */ /* 0x000fe200078e0014 */
[----:B------:R-:W-:Y:S01]  /*08c0*/  MOV R20, R11 ;  /* 0x0000000b00147202 */ /* 0x000fe20000000f00 */
[----:B------:R-:W-:Y:S01]  /*08d0*/  IMAD.MOV.U32 R21, RZ, RZ, R19 ;  /* 0x000000ffff157224 */ /* 0x000fe200078e0013 */
[----:B------:R-:W-:Y:S02]  /*08e0*/  MOV R19, R37 ;  /* 0x0000002500137202 */ /* 0x000fe40000000f00 */
[----:B------:R-:W-:Y:S02]  /*08f0*/  MOV R18, 0x910 ;  /* 0x0000091000127802 */ /* 0x000fe40000000f00 */
[----:B------:R-:W-:Y:S05]  /*0900*/  CALL.REL.NOINC `($__internal_21_$__cuda_sm20_div_s64) ;  /* 0x0000004c00707944 */ /* 0x000fea0003c00000 */
[----:B------:R-:W-:Y:S02]  /*0910*/  MOV R12, R10 ;  /* 0x0000000a000c7202 */ /* 0x000fe40000000f00 */
.L_x_4338:
[----:B------:R-:W-:Y:S05]  /*0920*/  BSYNC.RECONVERGENT B0 ;  /* 0x0000000000007941 */ /* 0x000fea0003800200 */
.L_x_4336:
        /* <DEDUP_REMOVED lines=124> */
.L_x_4340:
[----:B------:R-:W-:Y:S01]  /*10f0*/  IMAD.MOV.U32 R16, RZ, RZ, R12 ;  /* 0x000000ffff107224 */ /* 0x000fe200078e000c */
[----:B------:R-:W-:Y:S01]  /*1100*/  MOV R20, R8 ;  /* 0x0000000800147202 */ /* 0x000fe20000000f00 */
[----:B------:R-:W-:Y:S01]  /*1110*/  IMAD.MOV.U32 R21, RZ, RZ, R13 ;  /* 0x000000ffff157224 */ /* 0x000fe200078e000d */
[----:B------:R-:W-:Y:S02]  /*1120*/  MOV R19, R0 ;  /* 0x0000000000137202 */ /* 0x000fe40000000f00 */
[----:B------:R-:W-:Y:S02]  /*1130*/  MOV R18, 0x1150 ;  /* 0x0000115000127802 */ /* 0x000fe40000000f00 */
[----:B------:R-:W-:Y:S05]  /*1140*/  CALL.REL.NOINC `($__internal_21_$__cuda_sm20_div_s64) ;  /* 0x0000004400607944 */ /* 0x000fea0003c00000 */
[----:B------:R-:W-:Y:S02]  /*1150*/  MOV R42, R10 ;  /* 0x0000000a002a7202 */ /* 0x000fe40000000f00 */
[----:B------:R-:W-:Y:S02]  /*1160*/  MOV R43, R13 ;  /* 0x0000000d002b7202 */ /* 0x000fe40000000f00 */
.L_x_4341:
[----:B------:R-:W-:Y:S05]  /*1170*/  BSYNC.RECONVERGENT B0 ;  /* 0x0000000000007941 */ /* 0x000fea0003800200 */
.L_x_4339:
        /* <DEDUP_REMOVED lines=57> */
.L_x_4343:
[----:B------:R-:W-:Y:S01]  /*1510*/  IMAD.MOV.U32 R16, RZ, RZ, R4 ;  /* 0x000000ffff107224 */ /* 0x000fe200078e0004 */
[----:B------:R-:W-:Y:S01]  /*1520*/  MOV R21, R5 ;  /* 0x0000000500157202 */ /* 0x000fe20000000f00 */
[----:B------:R-:W-:Y:S01]  /*1530*/  IMAD.MOV.U32 R20, RZ, RZ, R7 ;  /* 0x000000ffff147224 */ /* 0x000fe200078e0007 */
[----:B------:R-:W-:Y:S02]  /*1540*/  MOV R18, 0x1560 ;  /* 0x0000156000127802 */ /* 0x000fe40000000f00 */
[----:B------:R-:W-:Y:S05]  /*1550*/  CALL.REL.NOINC `($__internal_21_$__cuda_sm20_div_s64) ;  /* 0x00000040005c7944 */ /* 0x000fea0003c00000 */
[----:B------:R-:W-:Y:S02]  /*1560*/  MOV R20, R10 ;  /* 0x0000000a00147202 */ /* 0x000fe40000000f00 */
[----:B------:R-:W-:Y:S02]  /*1570*/  MOV R21, R13 ;  /* 0x0000000d00157202 */ /* 0x000fe40000000f00 */
.L_x_4344:
[----:B------:R-:W-:Y:S05]  /*1580*/  BSYNC.RECONVERGENT B0 ;  /* 0x0000000000007941 */ /* 0x000fea0003800200 */
.L_x_4342:
        /* <DEDUP_REMOVED lines=337> */
.L_x_4348:
[----:B------:R-:W-:Y:S01]  /*2aa0*/  IMAD.MOV.U32 R16, RZ, RZ, R2 ;  /* 0x000000ffff107224 */ /* 0x000fe200078e0002 */
[----:B------:R-:W-:Y:S01]  /*2ab0*/  MOV R21, RZ ;  /* 0x000000ff00157202 */ /* 0x000fe20000000f00 */
[----:B------:R-:W-:Y:S01]  /*2ac0*/  IMAD.MOV.U32 R20, RZ, RZ, R40 ;  /* 0x000000ffff147224 */ /* 0x000fe200078e0028 */
[----:B------:R-:W-:Y:S02]  /*2ad0*/  MOV R18, 0x2af0 ;  /* 0x00002af000127802 */ /* 0x000fe40000000f00 */
[----:B------:R-:W-:Y:S05]  /*2ae0*/  CALL.REL.NOINC `($__internal_21_$__cuda_sm20_div_s64) ;  /* 0x0000002800f87944 */ /* 0x000fea0003c00000 */
[----:B------:R-:W-:Y:S02]  /*2af0*/  IADD3 R15, PT, PT, -R10, RZ, RZ ;  /* 0x000000ff0a0f7210 */ /* 0x000fe40007ffe1ff */
[----:B------:R-:W-:-:S03]  /*2b00*/  MOV R41, R13 ;  /* 0x0000000d00297202 */ /* 0x000fc60000000f00 */
[----:B------:R-:W-:Y:S01]  /*2b10*/  IMAD R14, R40, R15, R2 ;  /* 0x0000000f280e7224 */ /* 0x000fe200078e0202 */
[----:B------:R-:W-:-:S07]  /*2b20*/  MOV R40, R10 ;  /* 0x0000000a00287202 */ /* 0x000fce0000000f00 */
.L_x_4349:
        /* <DEDUP_REMOVED lines=59> */
.L_x_4351:
[----:B------:R-:W-:Y:S01]  /*2ee0*/  IMAD.MOV.U32 R16, RZ, RZ, R40 ;  /* 0x000000ffff107224 */ /* 0x000fe200078e0028 */
[----:B------:R-:W-:Y:S01]  /*2ef0*/  MOV R21, R41 ;  /* 0x0000002900157202 */ /* 0x000fe20000000f00 */
[----:B------:R-:W-:Y:S01]  /*2f00*/  IMAD.MOV.U32 R20, RZ, RZ, R36 ;  /* 0x000000ffff147224 */ /* 0x000fe200078e0024 */
[----:B------:R-:W-:Y:S02]  /*2f10*/  MOV R18, 0x2f30 ;  /* 0x00002f3000127802 */ /* 0x000fe40000000f00 */
[----:B------:R-:W-:Y:S05]  /*2f20*/  CALL.REL.NOINC `($__internal_21_$__cuda_sm20_div_s64) ;  /* 0x0000002400e87944 */ /* 0x000fea0003c00000 */
[----:B------:R-:W-:-:S05]  /*2f30*/  IADD3 R13, PT, PT, -R10, RZ, RZ ;  /* 0x000000ff0a0d7210 */ /* 0x000fca0007ffe1ff */
[----:B------:R-:W-:Y:S02]  /*2f40*/  IMAD R36, R13, R36, R40 ;  /* 0x000000240d247224 */ /* 0x000fe400078e0228 */
.L_x_4352:
[----:B------:R-:W-:Y:S05]  /*2f50*/  BSYNC.RECONVERGENT B0 ;  /* 0x0000000000007941 */ /* 0x000fea0003800200 */
.L_x_4350:
        /* <DEDUP_REMOVED lines=160> */
.L_x_4347:
[----:B------:R-:W0:Y:S01]  /*3960*/  LDC.64 R2, c[0x0][0x420] ;  /* 0x00010800ff027b82 */ /* 0x000e220000000a00 */
[----:B------:R-:W-:-:S05]  /*3970*/  IADD3 R0, PT, PT, R12, UR20, RZ ;  /* 0x000000140c007c10 */ /* 0x000fca000fffe0ff */
[----:B0-----:R-:W-:-:S05]  /*3980*/  IMAD.WIDE.U32 R2, R0, 0x4, R2 ;  /* 0x0000000400027825 */ /* 0x001fca00078e0002 */
[----:B------:R1:W-:Y:S02]  /*3990*/  STG.E desc[UR10][R2.64], R24 ;  /* 0x0000001802007986 */ /* 0x0003e4000c10190a */
.L_x_4346:
[----:B------:R-:W-:Y:S05]  /*39a0*/  BSYNC.RECONVERGENT B1 ;  /* 0x0000000000017941 */ /* 0x000fea0003800200 */
.L_x_4345:
        /* <DEDUP_REMOVED lines=104> */
.L_x_4357:
        /* <DEDUP_REMOVED lines=144> */
.L_x_4356:
        /* <DEDUP_REMOVED lines=74> */
.L_x_4358:
[----:B------:R-:W-:-:S09]  /*4dd0*/  UISETP.NE.OR UP1, UPT, UR6, URZ, UP1 ;  /* 0x000000ff0600728c */ /* 0x000fd20008f25670 */
[----:B------:R-:W-:Y:S05]  /*4de0*/  BRA.U !UP1, `(.L_x_4354) ;  /* 0x0000000109987547 */ /* 0x000fea000b800000 */
.L_x_4355:
[----:B------:R-:W-:-:S13]  /*4df0*/  ISETP.GE.AND P0, PT, R12, UR7, PT ;  /* 0x000000070c007c0c */ /* 0x000fda000bf06270 */
.L_x_4359:
        /* <DEDUP_REMOVED lines=37> */
.L_x_4354:
        /* <DEDUP_REMOVED lines=10> */
.L_x_4360:
        /* <DEDUP_REMOVED lines=13> */
.L_x_4353:
        /* <DEDUP_REMOVED lines=81> */
        .weak           $__internal_21_$__cuda_sm20_div_s64
        .type           $__internal_21_$__cuda_sm20_div_s64,@function
        .size           $__internal_21_$__cuda_sm20_div_s64,(.L_x_7109 - $__internal_21_$__cuda_sm20_div_s64)
$__internal_21_$__cuda_sm20_div_s64:
        /* <DEDUP_REMOVED lines=83> */
[----:B------:R-:W-:Y:S05]  /*5c00*/  RET.REL.NODEC R14 `(_ZN5flash32flash_fwd_splitkv_combine_kernelI23Flash_fwd_kernel_traitsILi64ELi64ELi128ELi4ELb0ELb0EN7cutlass6half_tE19Flash_kernel_traitsILi64ELi64ELi128ELi4ES3_EELi8ELi7ELb1EEEvNS_16Flash_fwd_paramsE) ;  /* 0xffffffa00efc7950 */ /* 0x000fea0003c3ffff */
.L_x_4361:
        /* <DEDUP_REMOVED lines=15> */
.L_x_7109:


//--------------------- .text._ZN5flash32flash_fwd_splitkv_combine_kernelI23Flash_fwd_kernel_traitsILi64ELi64ELi128ELi4ELb0ELb0EN7cutlass6half_tE19Flash_kernel_traitsILi64ELi64ELi128ELi4ES3_EELi8ELi6ELb1EEEvNS_16Flash_fwd_paramsE --------------------------
	.section	.text._ZN5flash32flash_fwd_splitkv_combine_kernelI23Flash_fwd_kernel_traitsILi64ELi64ELi128ELi4ELb0ELb0EN7cutlass6half_tE19Flash_kernel_traitsILi64ELi64ELi128ELi4ES3_EELi8ELi6ELb1EEEvNS_16Flash_fwd_paramsE,"ax",@progbits
	.align	128
        .global         _ZN5flash32flash_fwd_splitkv_combine_kernelI23Flash_fwd_kernel_traitsILi64ELi64ELi128ELi4ELb0ELb0EN7cutlass6half_tE19Flash_kernel_traitsILi64ELi64ELi128ELi4ES3_EELi8ELi6ELb1EEEvNS_16Flash_fwd_paramsE
        .type           _ZN5flash32flash_fwd_splitkv_combine_kernelI23Flash_fwd_kernel_traitsILi64ELi64ELi128ELi4ELb0ELb0EN7cutlass6half_tE19Flash_kernel_traitsILi64ELi64ELi128ELi4ES3_EELi8ELi6ELb1EEEvNS_16Flash_fwd_paramsE,@function
        .size           _ZN5flash32flash_fwd_splitkv_combine_kernelI23Flash_fwd_kernel_traitsILi64ELi64ELi128ELi4ELb0ELb0EN7cutlass6half_tE19Flash_kernel_traitsILi64ELi64ELi128ELi4ES3_EELi8ELi6ELb1EEEvNS_16Flash_fwd_paramsE,(.L_x_7110 - _ZN5flash32flash_fwd_splitkv_combine_kernelI23Flash_fwd_kernel_traitsILi64ELi64ELi128ELi4ELb0ELb0EN7cutlass6half_tE19Flash_kernel_traitsILi64ELi64ELi128ELi4ES3_EELi8ELi6ELb1EEEvNS_16Flash_fwd_paramsE)
        .other          _ZN5flash32flash_fwd_splitkv_combine_kernelI23Flash_fwd_kernel_traitsILi64ELi64ELi128ELi4ELb0ELb0EN7cutlass6half_tE19Flash_kernel_traitsILi64ELi64ELi128ELi4ES3_EELi8ELi6ELb1EEEvNS_16Flash_fwd_paramsE,@"STO_CUDA_ENTRY STV_DEFAULT"
_ZN5flash32flash_fwd_splitkv_combine_kernelI23Flash_fwd_kernel_traitsILi64ELi64ELi128ELi4ELb0ELb0EN7cutlass6half_tE19Flash_kernel_traitsILi64ELi64ELi128ELi4ES3_EELi8ELi6ELb1EEEvNS_16Flash_fwd_paramsE:
.text._ZN5flash32flash_fwd_splitkv_combine_kernelI23Flash_fwd_kernel_traitsILi64ELi64ELi128ELi4ELb0ELb0EN7cutlass6half_tE19Flash_kernel_traitsILi64ELi64ELi128ELi4ES3_EELi8ELi6ELb1EEEvNS_16Flash_fwd_paramsE:
        /* <DEDUP_REMOVED lines=38> */
.L_x_4362:
[----:B------:R-:W-:Y:S01]  /*0260*/  IMAD.U32 R20, RZ, RZ, UR21 ;  /* 0x00000015ff147e24 */ /* 0x000fe2000f8e00ff */
[----:B------:R-:W-:Y:S01]  /*0270*/  MOV R18, UR19 ;  /* 0x0000001300127c02 */ /* 0x000fe20008000f00 */
[----:B------:R-:W-:Y:S01]  /*0280*/  IMAD.U32 R19, RZ, RZ, UR15 ;  /* 0x0000000fff137e24 */ /* 0x000fe2000f8e00ff */
[----:B------:R-:W-:Y:S02]  /*0290*/  MOV R17, UR14 ;  /* 0x0000000e00117c02 */ /* 0x000fe40008000f00 */
[----:B------:R-:W-:Y:S02]  /*02a0*/  MOV R16, 0x2c0 ;  /* 0x000002c000107802 */ /* 0x000fe40000000f00 */
[----:B------:R-:W-:Y:S05]  /*02b0*/  CALL.REL.NOINC `($__internal_22_$__cuda_sm20_div_s64) ;  /* 0x0000004c00707944 */ /* 0x000fea0003c00000 */
[----:B------:R-:W-:-:S07]  /*02c0*/  MOV R11, R13 ;  /* 0x0000000d000b7202 */ /* 0x000fce0000000f00 */
.L_x_4363:
        /* <DEDUP_REMOVED lines=30> */
.L_x_4365:
[----:B------:R-:W-:Y:S01]  /*04b0*/  IMAD.MOV.U32 R20, RZ, RZ, R10 ;  /* 0x000000ffff147224 */ /* 0x000fe200078e000a */
[----:B------:R-:W-:Y:S02]  /*04c0*/  MOV R19, R11 ;  /* 0x0000000b00137202 */ /* 0x000fe40000000f00 */
[----:B------:R-:W-:Y:S02]  /*04d0*/  MOV R16, 0x4f0 ;  /* 0x000004f000107802 */ /* 0x000fe40000000f00 */
[----:B------:R-:W-:Y:S05]  /*04e0*/  CALL.REL.NOINC `($__internal_22_$__cuda_sm20_div_s64) ;  /* 0x0000004800e47944 */ /* 0x000fea0003c00000 */
[----:B------:R-:W-:Y:S02]  /*04f0*/  MOV R4, R10 ;  /* 0x0000000a00047202 */ /* 0x000fe40000000f00 */
[----:B------:R-:W-:Y:S02]  /*0500*/  MOV R5, R13 ;  /* 0x0000000d00057202 */ /* 0x000fe40000000f00 */
.L_x_4366:
[----:B------:R-:W-:Y:S05]  /*0510*/  BSYNC.RECONVERGENT B0 ;  /* 0x0000000000007941 */ /* 0x000fea0003800200 */
.L_x_4364:
        /* <DEDUP_REMOVED lines=57> */
.L_x_4368:
[----:B------:R-:W-:Y:S01]  /*08b0*/  IMAD.MOV.U32 R20, RZ, RZ, R18 ;  /* 0x000000ffff147224 */ /* 0x000fe200078e0012 */
[----:B------:R-:W-:Y:S01]  /*08c0*/  MOV R18, R11 ;  /* 0x0000000b00127202 */ /* 0x000fe20000000f00 */
[----:B------:R-:W-:Y:S01]  /*08d0*/  IMAD.MOV.U32 R19, RZ, RZ, R17 ;  /* 0x000000ffff137224 */ /* 0x000fe200078e0011 */
[----:B------:R-:W-:Y:S02]  /*08e0*/  MOV R17, R31 ;  /* 0x0000001f00117202 */ /* 0x000fe40000000f00 */
[----:B------:R-:W-:Y:S02]  /*08f0*/  MOV R16, 0x910 ;  /* 0x0000091000107802 */ /* 0x000fe40000000f00 */
[----:B------:R-:W-:Y:S05]  /*0900*/  CALL.REL.NOINC `($__internal_22_$__cuda_sm20_div_s64) ;  /* 0x0000004400dc7944 */ /* 0x000fea0003c00000 */
[----:B------:R-:W-:Y:S02]  /*0910*/  MOV R12, R10 ;  /* 0x0000000a000c7202 */ /* 0x000fe40000000f00 */
.L_x_4369:
[----:B------:R-:W-:Y:S05]  /*0920*/  BSYNC.RECONVERGENT B0 ;  /* 0x0000000000007941 */ /* 0x000fea0003800200 */
.L_x_4367:
        /* <DEDUP_REMOVED lines=124> */
.L_x_4371:
[----:B------:R-:W-:Y:S01]  /*10f0*/  IMAD.MOV.U32 R20, RZ, RZ, R12 ;  /* 0x000000ffff147224 */ /* 0x000fe200078e000c */
[----:B------:R-:W-:Y:S01]  /*1100*/  MOV R18, R8 ;  /* 0x0000000800127202 */ /* 0x000fe20000000f00 */
[----:B------:R-:W-:Y:S01]  /*1110*/  IMAD.MOV.U32 R19, RZ, RZ, R13 ;  /* 0x000000ffff137224 */ /* 0x000fe200078e000d */
[----:B------:R-:W-:Y:S02]  /*1120*/  MOV R17, R0 ;  /* 0x0000000000117202 */ /* 0x000fe40000000f00 */
[----:B------:R-:W-:Y:S02]  /*1130*/  MOV R16, 0x1150 ;  /* 0x0000115000107802 */ /* 0x000fe40000000f00 */
[----:B------:R-:W-:Y:S05]  /*1140*/  CALL.REL.NOINC `($__internal_22_$__cuda_sm20_div_s64) ;  /* 0x0000003c00cc7944 */ /* 0x000fea0003c00000 */
[----:B------:R-:W-:Y:S02]  /*1150*/  MOV R34, R10 ;  /* 0x0000000a00227202 */ /* 0x000fe40000000f00 */
[----:B------:R-:W-:Y:S02]  /*1160*/  MOV R35, R13 ;  /* 0x0000000d00237202 */ /* 0x000fe40000000f00 */
.L_x_4372:
[----:B------:R-:W-:Y:S05]  /*1170*/  BSYNC.RECONVERGENT B0 ;  /* 0x0000000000007941 */ /* 0x000fea0003800200 */
.L_x_4370:
        /* <DEDUP_REMOVED lines=57> */
.L_x_4374:
[----:B------:R-:W-:Y:S01]  /*1510*/  IMAD.MOV.U32 R20, RZ, RZ, R4 ;  /* 0x000000ffff147224 */ /* 0x000fe200078e0004 */
[----:B------:R-:W-:Y:S01]  /*1520*/  MOV R19, R5 ;  /* 0x0000000500137202 */ /* 0x000fe20000000f00 */
[----:B------:R-:W-:Y:S01]  /*1530*/  IMAD.MOV.U32 R18, RZ, RZ, R7 ;  /* 0x000000ffff127224 */ /* 0x000fe200078e0007 */
[----:B------:R-:W-:Y:S02]  /*1540*/  MOV R16, 0x1560 ;  /* 0x0000156000107802 */ /* 0x000fe40000000f00 */
[----:B------:R-:W-:Y:S05]  /*1550*/  CALL.REL.NOINC `($__internal_22_$__cuda_sm20_div_s64) ;  /* 0x0000003800c87944 */ /* 0x000fea0003c00000 */
[----:B------:R-:W-:Y:S02]  /*1560*/  MOV R20, R10 ;  /* 0x0000000a00147202 */ /* 0x000fe40000000f00 */
[----:B------:R-:W-:Y:S02]  /*1570*/  MOV R21, R13 ;  /* 0x0000000d00157202 */ /* 0x000fe40000000f00 */
.L_x_4375:
[----:B------:R-:W-:Y:S05]  /*1580*/  BSYNC.RECONVERGENT B0 ;  /* 0x0000000000007941 */ /* 0x000fea0003800200 */
.L_x_4373:
        /* <DEDUP_REMOVED lines=275> */
.L_x_4379:
[----:B------:R-:W-:Y:S01]  /*26c0*/  IMAD.MOV.U32 R20, RZ, RZ, R2 ;  /* 0x000000ffff147224 */ /* 0x000fe200078e0002 */
[----:B------:R-:W-:Y:S01]  /*26d0*/  MOV R19, RZ ;  /* 0x000000ff00137202 */ /* 0x000fe20000000f00 */
[----:B------:R-:W-:Y:S01]  /*26e0*/  IMAD.MOV.U32 R18, RZ, RZ, R32 ;  /* 0x000000ffff127224 */ /* 0x000fe200078e0020 */
[----:B------:R-:W-:Y:S02]  /*26f0*/  MOV R16, 0x2710 ;  /* 0x0000271000107802 */ /* 0x000fe40000000f00 */
[----:B------:R-:W-:Y:S05]  /*2700*/  CALL.REL.NOINC `($__internal_22_$__cuda_sm20_div_s64) ;  /* 0x00000028005c7944 */ /* 0x000fea0003c00000 */
[----:B------:R-:W-:Y:S02]  /*2710*/  IADD3 R17, PT, PT, -R10, RZ, RZ ;  /* 0x000000ff0a117210 */ /* 0x000fe40007ffe1ff */
[----:B------:R-:W-:-:S03]  /*2720*/  MOV R33, R13 ;  /* 0x0000000d00217202 */ /* 0x000fc60000000f00 */
[----:B------:R-:W-:Y:S01]  /*2730*/  IMAD R14, R32, R17, R2 ;  /* 0x00000011200e7224 */ /* 0x000fe200078e0202 */
[----:B------:R-:W-:-:S07]  /*2740*/  MOV R32, R10 ;  /* 0x0000000a00207202 */ /* 0x000fce0000000f00 */
.L_x_4380:
        /* <DEDUP_REMOVED lines=59> */
.L_x_4382:
[----:B------:R-:W-:Y:S01]  /*2b00*/  IMAD.MOV.U32 R20, RZ, RZ, R32 ;  /* 0x000000ffff147224 */ /* 0x000fe200078e0020 */
[----:B------:R-:W-:Y:S01]  /*2b10*/  MOV R19, R33 ;  /* 0x0000002100137202 */ /* 0x000fe20000000f00 */
[----:B------:R-:W-:Y:S01]  /*2b20*/  IMAD.MOV.U32 R18, RZ, RZ, R30 ;  /* 0x000000ffff127224 */ /* 0x000fe200078e001e */
[----:B------:R-:W-:Y:S02]  /*2b30*/  MOV R16, 0x2b50 ;  /* 0x00002b5000107802 */ /* 0x000fe40000000f00 */
[----:B------:R-:W-:Y:S05]  /*2b40*/  CALL.REL.NOINC `($__internal_22_$__cuda_sm20_div_s64) ;  /* 0x00000024004c7944 */ /* 0x000fea0003c00000 */
[----:B------:R-:W-:-:S05]  /*2b50*/  IADD3 R13, PT, PT, -R10, RZ, RZ ;  /* 0x000000ff0a0d7210 */ /* 0x000fca0007ffe1ff */
[----:B------:R-:W-:Y:S02]  /*2b60*/  IMAD R30, R13, R30, R32 ;  /* 0x0000001e0d1e7224 */ /* 0x000fe400078e0220 */
.L_x_4383:
[----:B------:R-:W-:Y:S05]  /*2b70*/  BSYNC.RECONVERGENT B0 ;  /* 0x0000000000007941 */ /* 0x000fea0003800200 */
.L_x_4381:
        /* <DEDUP_REMOVED lines=162> */
.L_x_4378:
[----:B------:R-:W0:Y:S01]  /*35a0*/  LDC.64 R2, c[0x0][0x420] ;  /* 0x00010800ff027b82 */ /* 0x000e220000000a00 */
[----:B------:R-:W-:-:S05]  /*35b0*/  IADD3 R0, PT, PT, R12, UR20, RZ ;  /* 0x000000140c007c10 */ /* 0x000fca000fffe0ff */
[----:B0-----:R-:W-:-:S05]  /*35c0*/  IMAD.WIDE.U32 R2, R0, 0x4, R2 ;  /* 0x0000000400027825 */ /* 0x001fca00078e0002 */
[----:B------:R1:W-:Y:S02]  /*35d0*/  STG.E desc[UR8][R2.64], R22 ;  /* 0x0000001602007986 */ /* 0x0003e4000c101908 */
.L_x_4377:
[----:B------:R-:W-:Y:S05]  /*35e0*/  BSYNC.RECONVERGENT B1 ;  /* 0x0000000000017941 */ /* 0x000fea0003800200 */
.L_x_4376:
        /* <DEDUP_REMOVED lines=80> */
.L_x_4388:
        /* <DEDUP_REMOVED lines=133> */
.L_x_4387:
        /* <DEDUP_REMOVED lines=73> */
.L_x_4389:
[----:B------:R-:W-:-:S09]  /*47d0*/  UISETP.NE.OR UP1, UPT, UR10, URZ, UP1 ;  /* 0x000000ff0a00728c */ /* 0x000fd20008f25670 */
[----:B------:R-:W-:Y:S05]  /*47e0*/  BRA.U !UP1, `(.L_x_4385) ;  /* 0x0000000109947547 */ /* 0x000fea000b800000 */
.L_x_4386:
[----:B------:R-:W-:-:S13]  /*47f0*/  ISETP.GE.AND P0, PT, R12, UR7, PT ;  /* 0x000000070c007c0c */ /* 0x000fda000bf06270 */
.L_x_4390:
        /* <DEDUP_REMOVED lines=36> */
.L_x_4385:
[----:B------:R-:W-:-:S09]  /*4a40*/  UISETP.NE.AND UP0, UPT, UR4, URZ, UPT ;  /* 0x000000ff0400728c */ /* 0x000fd2000bf05270 */
[----:B------:R-:W-:Y:S05]  /*4a50*/  BRA.U !UP0, `(.L_x_4384) ;  /* 0x0000000108447547 */ /* 0x000fea000b800000 */
[----:B------:R-:W-:Y:S01]  /*4a60*/  IMAD R13, R13, 0x24, R14 ;  /* 0x000000240d0d7824 */ /* 0x000fe200078e020e */
[----:B------:R-:W-:Y:S01]  /*4a70*/  ISETP.GE.AND P0, PT, R12, UR7, PT ;  /* 0x000000070c007c0c */ /* 0x000fe2000bf06270 */
[----:B------:R-:W-:Y:S02]  /*4a80*/  UIMAD.WIDE UR10, UR11, 0x4, URZ ;  /* 0x000000040b0a78a5 */ /* 0x000fe4000f8e02ff */
[----:B------:R-:W-:Y:S01]  /*4a90*/  UIADD3 UR4, UPT, UPT, -UR4, URZ, URZ ;  /* 0x000000ff04047290 */ /* 0x000fe2000fffe1ff */
[----:B------:R-:W-:-:S11]  /*4aa0*/  IADD3 R6, PT, PT, R13, UR6, RZ ;  /* 0x000000060d067c10 */ /* 0x000fd6000fffe0ff */
.L_x_4391:
        /* <DEDUP_REMOVED lines=12> */
.L_x_4384:
        /* <DEDUP_REMOVED lines=81> */
        .weak           $__internal_22_$__cuda_sm20_div_s64
        .type           $__internal_22_$__cuda_sm20_div_s64,@function
        .size           $__internal_22_$__cuda_sm20_div_s64,(.L_x_7110 - $__internal_22_$__cuda_sm20_div_s64)
$__internal_22_$__cuda_sm20_div_s64:
        /* <DEDUP_REMOVED lines=83> */
[----:B------:R-:W-:Y:S06]  /*55b0*/  RET.REL.NODEC R20 `(_ZN5flash32flash_fwd_splitkv_combine_kernelI23Flash_fwd_kernel_traitsILi64ELi64ELi128ELi4ELb0ELb0EN7cutlass6half_tE19Flash_kernel_traitsILi64ELi64ELi128ELi4ES3_EELi8ELi6ELb1EEEvNS_16Flash_fwd_paramsE) ;  /* 0xffffffa814907950 */ /* 0x000fec0003c3ffff */
.L_x_4392:
        /* <DEDUP_REMOVED lines=12> */
.L_x_7110:


//--------------------- .text._ZN5flash32flash_fwd_splitkv_combine_kernelI23Flash_fwd_kernel_traitsILi64ELi64ELi128ELi4ELb0ELb0EN7cutlass6half_tE19Flash_kernel_traitsILi64ELi64ELi128ELi4ES3_EELi8ELi5ELb1EEEvNS_16Flash_fwd_paramsE --------------------------
	.section	.text._ZN5flash32flash_fwd_splitkv_combine_kernelI23Flash_fwd_kernel_traitsILi64ELi64ELi128ELi4ELb0ELb0EN7cutlass6half_tE19Flash_kernel_traitsILi64ELi64ELi128ELi4ES3_EELi8ELi5ELb1EEEvNS_16Flash_fwd_paramsE,"ax",@progbits
	.align	128
        .global         _ZN5flash32flash_fwd_splitkv_combine_kernelI23Flash_fwd_kernel_traitsILi64ELi64ELi128ELi4ELb0ELb0EN7cutlass6half_tE19Flash_kernel_traitsILi64ELi64ELi128ELi4ES3_EELi8ELi5ELb1EEEvNS_16Flash_fwd_paramsE
        .type           _ZN5flash32flash_fwd_splitkv_combine_kernelI23Flash_fwd_kernel_traitsILi64ELi64ELi128ELi4ELb0ELb0EN7cutlass6half_tE19Flash_kernel_traitsILi64ELi64ELi128ELi4ES3_EELi8ELi5ELb1EEEvNS_16Flash_fwd_paramsE,@function
        .size           _ZN5flash32flash_fwd_splitkv_combine_kernelI23Flash_fwd_kernel_traitsILi64ELi64ELi128ELi4ELb0ELb0EN7cutlass6half_tE19Flash_kernel_traitsILi64ELi64ELi128ELi4ES3_EELi8ELi5ELb1EEEvNS_16Flash_fwd_paramsE,(.L_x_7111 - _ZN5flash32flash_fwd_splitkv_combine_kernelI23Flash_fwd_kernel_traitsILi64ELi64ELi128ELi4ELb0ELb0EN7cutlass6half_tE19Flash_kernel_traitsILi64ELi64ELi128ELi4ES3_EELi8ELi5ELb1EEEvNS_16Flash_fwd_paramsE)
        .other          _ZN5flash32flash_fwd_splitkv_combine_kernelI23Flash_fwd_kernel_traitsILi64ELi64ELi128ELi4ELb0ELb0EN7cutlass6half_tE19Flash_kernel_traitsILi64ELi64ELi128ELi4ES3_EELi8ELi5ELb1EEEvNS_16Flash_fwd_paramsE,@"STO_CUDA_ENTRY STV_DEFAULT"
_ZN5flash32flash_fwd_splitkv_combine_kernelI23Flash_fwd_kernel_traitsILi64ELi64ELi128ELi4ELb0ELb0EN7cutlass6half_tE19Flash_kernel_traitsILi64ELi64ELi128ELi4ES3_EELi8ELi5ELb1EEEvNS_16Flash_fwd_paramsE:
.text._ZN5flash32flash_fwd_splitkv_combine_kernelI23Flash_fwd_kernel_traitsILi64ELi64ELi128ELi4ELb0ELb0EN7cutlass6half_tE19Flash_kernel_traitsILi64ELi64ELi128ELi4ES3_EELi8ELi5ELb1EEEvNS_16Flash_fwd_paramsE:
        /* <DEDUP_REMOVED lines=38> */
.L_x_4393:
[----:B------:R-:W-:Y:S01]  /*0260*/  IMAD.U32 R22, RZ, RZ, UR21 ;  /* 0x00000015ff167e24 */ /* 0x000fe2000f8e00ff */
[----:B------:R-:W-:Y:S01]  /*0270*/  MOV R20, UR19 ;  /* 0x0000001300147c02 */ /* 0x000fe20008000f00 */
[----:B------:R-:W-:Y:S01]  /*0280*/  IMAD.U32 R19, RZ, RZ, UR15 ;  /* 0x0000000fff137e24 */ /* 0x000fe2000f8e00ff */
[----:B------:R-:W-:Y:S02]  /*0290*/  MOV R18, UR14 ;  /* 0x0000000e00127c02 */ /* 0x000fe40008000f00 */
[----:B------:R-:W-:Y:S02]  /*02a0*/  MOV R16, 0x2c0 ;  /* 0x000002c000107802 */ /* 0x000fe40000000f00 */
[----:B------:R-:W-:Y:S05]  /*02b0*/  CALL.REL.NOINC `($__internal_23_$__cuda_sm20_div_s64) ;  /* 0x00000048008c7944 */ /* 0x000fea0003c00000 */
.L_x_4394:
        /* <DEDUP_REMOVED lines=30> */
.L_x_4396:
[----:B------:R-:W-:Y:S01]  /*04a0*/  IMAD.MOV.U32 R22, RZ, RZ, R10 ;  /* 0x000000ffff167224 */ /* 0x000fe200078e000a */
[----:B------:R-:W-:Y:S02]  /*04b0*/  MOV R19, R11 ;  /* 0x0000000b00137202 */ /* 0x000fe40000000f00 */
[----:B------:R-:W-:Y:S02]  /*04c0*/  MOV R16, 0x4e0 ;  /* 0x000004e000107802 */ /* 0x000fe40000000f00 */
[----:B------:R-:W-:Y:S05]  /*04d0*/  CALL.REL.NOINC `($__internal_23_$__cuda_sm20_div_s64) ;  /* 0x0000004800047944 */ /* 0x000fea0003c00000 */
[----:B------:R-:W-:Y:S02]  /*04e0*/  MOV R4, R10 ;  /* 0x0000000a00047202 */ /* 0x000fe40000000f00 */
[----:B------:R-:W-:Y:S02]  /*04f0*/  MOV R5, R11 ;  /* 0x0000000b00057202 */ /* 0x000fe40000000f00 */
.L_x_4397:
[----:B------:R-:W-:Y:S05]  /*0500*/  BSYNC.RECONVERGENT B0 ;  /* 0x0000000000007941 */ /* 0x000fea0003800200 */
.L_x_4395:
        /* <DEDUP_REMOVED lines=57> */
.L_x_4399:
[----:B------:R-:W-:Y:S01]  /*08a0*/  IMAD.MOV.U32 R22, RZ, RZ, R20 ;  /* 0x000000ffff167224 */ /* 0x000fe200078e0014 */
[----:B------:R-:W-:Y:S01]  /*08b0*/  MOV R20, R9 ;  /* 0x0000000900147202 */ /* 0x000fe20000000f00 */
[----:B------:R-:W-:Y:S01]  /*08c0*/  IMAD.MOV.U32 R19, RZ, RZ, R18 ;  /* 0x000000ffff137224 */ /* 0x000fe200078e0012 */
[----:B------:R-:W-:Y:S02]  /*08d0*/  MOV R18, R29 ;  /* 0x0000001d00127202 */ /* 0x000fe40000000f00 */
[----:B------:R-:W-:Y:S02]  /*08e0*/  MOV R16, 0x900 ;  /* 0x0000090000107802 */ /* 0x000fe40000000f00 */
[----:B------:R-:W-:Y:S05]  /*08f0*/  CALL.REL.NOINC `($__internal_23_$__cuda_sm20_div_s64) ;  /* 0x0000004000fc7944 */ /* 0x000fea0003c00000 */
.L_x_4400:
[----:B------:R-:W-:Y:S05]  /*0900*/  BSYNC.RECONVERGENT B0 ;  /* 0x0000000000007941 */ /* 0x000fea0003800200 */
.L_x_4398:
        /* <DEDUP_REMOVED lines=124> */
.L_x_4402:
[----:B------:R-:W-:Y:S01]  /*10d0*/  IMAD.MOV.U32 R22, RZ, RZ, R10 ;  /* 0x000000ffff167224 */ /* 0x000fe200078e000a */
[----:B------:R-:W-:Y:S01]  /*10e0*/  MOV R20, R8 ;  /* 0x0000000800147202 */ /* 0x000fe20000000f00 */
[----:B------:R-:W-:Y:S01]  /*10f0*/  IMAD.MOV.U32 R19, RZ, RZ, R11 ;  /* 0x000000ffff137224 */ /* 0x000fe200078e000b */
[----:B------:R-:W-:Y:S02]  /*1100*/  MOV R18, R0 ;  /* 0x0000000000127202 */ /* 0x000fe40000000f00 */
[----:B------:R-:W-:Y:S02]  /*1110*/  MOV R16, 0x1130 ;  /* 0x0000113000107802 */ /* 0x000fe40000000f00 */
[----:B------:R-:W-:Y:S05]  /*1120*/  CALL.REL.NOINC `($__internal_23_$__cuda_sm20_div_s64) ;  /* 0x0000003800f07944 */ /* 0x000fea0003c00000 */
[----:B------:R-:W-:Y:S02]  /*1130*/  MOV R32, R10 ;  /* 0x0000000a00207202 */ /* 0x000fe40000000f00 */
[----:B------:R-:W-:Y:S02]  /*1140*/  MOV R33, R11 ;  /* 0x0000000b00217202 */ /* 0x000fe40000000f00 */
.L_x_4403:
[----:B------:R-:W-:Y:S05]  /*1150*/  BSYNC.RECONVERGENT B0 ;  /* 0x0000000000007941 */ /* 0x000fea0003800200 */
.L_x_4401:
        /* <DEDUP_REMOVED lines=57> */
.L_x_4405:
[----:B------:R-:W-:Y:S01]  /*14f0*/  IMAD.MOV.U32 R22, RZ, RZ, R4 ;  /* 0x000000ffff167224 */ /* 0x000fe200078e0004 */
[----:B------:R-:W-:Y:S01]  /*1500*/  MOV R19, R5 ;  /* 0x0000000500137202 */ /* 0x000fe20000000f00 */
[----:B------:R-:W-:Y:S01]  /*1510*/  IMAD.MOV.U32 R20, RZ, RZ, R7 ;  /* 0x000000ffff147224 */ /* 0x000fe200078e0007 */
[----:B------:R-:W-:Y:S02]  /*1520*/  MOV R16, 0x1540 ;  /* 0x0000154000107802 */ /* 0x000fe40000000f00 */
[----:B------:R-:W-:Y:S05]  /*1530*/  CALL.REL.NOINC `($__internal_23_$__cuda_sm20_div_s64) ;  /* 0x0000003400ec7944 */ /* 0x000fea0003c00000 */
[----:B------:R-:W-:Y:S02]  /*1540*/  MOV R14, R10 ;  /* 0x0000000a000e7202 */ /* 0x000fe40000000f00 */
[----:B------:R-:W-:Y:S02]  /*1550*/  MOV R15, R11 ;  /* 0x0000000b000f7202 */ /* 0x000fe40000000f00 */
.L_x_4406:
[----:B------:R-:W-:Y:S05]  /*1560*/  BSYNC.RECONVERGENT B0 ;  /* 0x0000000000007941 */ /* 0x000fea0003800200 */
.L_x_4404:
        /* <DEDUP_REMOVED lines=233> */
.L_x_4410:
[----:B------:R-:W-:Y:S01]  /*2400*/  IMAD.MOV.U32 R22, RZ, RZ, R2 ;  /* 0x000000ffff167224 */ /* 0x000fe200078e0002 */
[----:B------:R-:W-:Y:S01]  /*2410*/  MOV R19, RZ ;  /* 0x000000ff00137202 */ /* 0x000fe20000000f00 */
[----:B------:R-:W-:Y:S01]  /*2420*/  IMAD.MOV.U32 R20, RZ, RZ, R30 ;  /* 0x000000ffff147224 */ /* 0x000fe200078e001e */
[----:B------:R-:W-:Y:S02]  /*2430*/  MOV R16, 0x2450 ;  /* 0x0000245000107802 */ /* 0x000fe40000000f00 */
[----:B------:R-:W-:Y:S05]  /*2440*/  CALL.REL.NOINC `($__internal_23_$__cuda_sm20_div_s64) ;  /* 0x0000002800287944 */ /* 0x000fea0003c00000 */
[----:B------:R-:W-:Y:S02]  /*2450*/  IADD3 R13, PT, PT, -R10, RZ, RZ ;  /* 0x000000ff0a0d7210 */ /* 0x000fe40007ffe1ff */
[----:B------:R-:W-:-:S03]  /*2460*/  MOV R31, R11 ;  /* 0x0000000b001f7202 */ /* 0x000fc60000000f00 */
[----:B------:R-:W-:Y:S01]  /*2470*/  IMAD R13, R30, R13, R2 ;  /* 0x0000000d1e0d7224 */ /* 0x000fe200078e0202 */
[----:B------:R-:W-:-:S07]  /*2480*/  MOV R30, R10 ;  /* 0x0000000a001e7202 */ /* 0x000fce0000000f00 */
.L_x_4411:
        /* <DEDUP_REMOVED lines=59> */
.L_x_4413:
[----:B------:R-:W-:Y:S01]  /*2840*/  IMAD.MOV.U32 R22, RZ, RZ, R30 ;  /* 0x000000ffff167224 */ /* 0x000fe200078e001e */
[----:B------:R-:W-:Y:S01]  /*2850*/  MOV R19, R31 ;  /* 0x0000001f00137202 */ /* 0x000fe20000000f00 */
[----:B------:R-:W-:Y:S01]  /*2860*/  IMAD.MOV.U32 R20, RZ, RZ, R28 ;  /* 0x000000ffff147224 */ /* 0x000fe200078e001c */
[----:B------:R-:W-:Y:S02]  /*2870*/  MOV R16, 0x2890 ;  /* 0x0000289000107802 */ /* 0x000fe40000000f00 */
[----:B------:R-:W-:Y:S05]  /*2880*/  CALL.REL.NOINC `($__internal_23_$__cuda_sm20_div_s64) ;  /* 0x0000002400187944 */ /* 0x000fea0003c00000 */
[----:B------:R-:W-:-:S05]  /*2890*/  IADD3 R11, PT, PT, -R10, RZ, RZ ;  /* 0x000000ff0a0b7210 */ /* 0x000fca0007ffe1ff */
[----:B------:R-:W-:Y:S02]  /*28a0*/  IMAD R28, R11, R28, R30 ;  /* 0x0000001c0b1c7224 */ /* 0x000fe400078e021e */
.L_x_4414:
[----:B------:R-:W-:Y:S05]  /*28b0*/  BSYNC.RECONVERGENT B0 ;  /* 0x0000000000007941 */ /* 0x000fea0003800200 */
.L_x_4412:
        /* <DEDUP_REMOVED lines=160> */
.L_x_4409:
[----:B------:R-:W0:Y:S01]  /*32c0*/  LDC.64 R2, c[0x0][0x420] ;  /* 0x00010800ff027b82 */ /* 0x000e220000000a00 */
[----:B------:R-:W-:-:S05]  /*32d0*/  IADD3 R0, PT, PT, R12, UR20, RZ ;  /* 0x000000140c007c10 */ /* 0x000fca000fffe0ff */
[----:B0-----:R-:W-:-:S05]  /*32e0*/  IMAD.WIDE.U32 R2, R0, 0x4, R2 ;  /* 0x0000000400027825 */ /* 0x001fca00078e0002 */
[----:B------:R0:W-:Y:S02]  /*32f0*/  STG.E desc[UR10][R2.64], R23 ;  /* 0x0000001702007986 */ /* 0x0001e4000c10190a */
.L_x_4408:
[----:B------:R-:W-:Y:S05]  /*3300*/  BSYNC.RECONVERGENT B1 ;  /* 0x0000000000017941 */ /* 0x000fea0003800200 */
.L_x_4407:
        /* <DEDUP_REMOVED lines=66> */
.L_x_4419:
        /* <DEDUP_REMOVED lines=133> */
.L_x_4418:
        /* <DEDUP_REMOVED lines=73> */
.L_x_4420:
[----:B------:R-:W-:-:S09]  /*4410*/  UISETP.NE.OR UP1, UPT, UR5, URZ, UP1 ;  /* 0x000000ff0500728c */ /* 0x000fd20008f25670 */
[----:B------:R-:W-:Y:S05]  /*4420*/  BRA.U !UP1, `(.L_x_4416) ;  /* 0x0000000109947547 */ /* 0x000fea000b800000 */
.L_x_4417:
[----:B------:R-:W-:-:S13]  /*4430*/  ISETP.GE.AND P0, PT, R12, UR8, PT ;  /* 0x000000080c007c0c */ /* 0x000fda000bf06270 */
.L_x_4421:
        /* <DEDUP_REMOVED lines=36> */
.L_x_4416:
        /* <DEDUP_REMOVED lines=10> */
.L_x_4422:
        /* <DEDUP_REMOVED lines=12> */
.L_x_4415:
        /* <DEDUP_REMOVED lines=81> */
        .weak           $__internal_23_$__cuda_sm20_div_s64
        .type           $__internal_23_$__cuda_sm20_div_s64,@function
        .size           $__internal_23_$__cuda_sm20_div_s64,(.L_x_7111 - $__internal_23_$__cuda_sm20_div_s64)
$__internal_23_$__cuda_sm20_div_s64:
        /* <DEDUP_REMOVED lines=83> */
[----:B------:R-:W-:Y:S06]  /*5220*/  RET.REL.NODEC R14 `(_ZN5flash32flash_fwd_splitkv_combine_kernelI23Flash_fwd_kernel_traitsILi64ELi64ELi128ELi4ELb0ELb0EN7cutlass6half_tE19Flash_kernel_traitsILi64ELi64ELi128ELi4ES3_EELi8ELi5ELb1EEEvNS_16Flash_fwd_paramsE) ;  /* 0xffffffac0e747950 */ /* 0x000fec0003c3ffff */
.L_x_4423:
        /* <DEDUP_REMOVED lines=13> */
.L_x_7111:


//--------------------- .text._ZN5flash32flash_fwd_splitkv_combine_kernelI23Flash_fwd_kernel_traitsILi64ELi64ELi128ELi4ELb0ELb0EN7cutlass6half_tE19Flash_kernel_traitsILi64ELi64ELi128ELi4ES3_EELi8ELi4ELb1EEEvNS_16Flash_fwd_paramsE --------------------------
	.section	.text._ZN5flash32flash_fwd_splitkv_combine_kernelI23Flash_fwd_kernel_traitsILi64ELi64ELi128ELi4ELb0ELb0EN7cutlass6half_tE19Flash_kernel_traitsILi64ELi64ELi128ELi4ES3_EELi8ELi4ELb1EEEvNS_16Flash_fwd_paramsE,"ax",@progbits
	.align	128
        .global         _ZN5flash32flash_fwd_splitkv_combine_kernelI23Flash_fwd_kernel_traitsILi64ELi64ELi128ELi4ELb0ELb0EN7cutlass6half_tE19Flash_kernel_traitsILi64ELi64ELi128ELi4ES3_EELi8ELi4ELb1EEEvNS_16Flash_fwd_paramsE
        .type           _ZN5flash32flash_fwd_splitkv_combine_kernelI23Flash_fwd_kernel_traitsILi64ELi64ELi128ELi4ELb0ELb0EN7cutlass6half_tE19Flash_kernel_traitsILi64ELi64ELi128ELi4ES3_EELi8ELi4ELb1EEEvNS_16Flash_fwd_paramsE,@function
        .size           _ZN5flash32flash_fwd_splitkv_combine_kernelI23Flash_fwd_kernel_traitsILi64ELi64ELi128ELi4ELb0ELb0EN7cutlass6half_tE19Flash_kernel_traitsILi64ELi64ELi128ELi4ES3_EELi8ELi4ELb1EEEvNS_16Flash_fwd_paramsE,(.L_x_7112 - _ZN5flash32flash_fwd_splitkv_combine_kernelI23Flash_fwd_kernel_traitsILi64ELi64ELi128ELi4ELb0ELb0EN7cutlass6half_tE19Flash_kernel_traitsILi64ELi64ELi128ELi4ES3_EELi8ELi4ELb1EEEvNS_16Flash_fwd_paramsE)
        .other          _ZN5flash32flash_fwd_splitkv_combine_kernelI23Flash_fwd_kernel_traitsILi64ELi64ELi128ELi4ELb0ELb0EN7cutlass6half_tE19Flash_kernel_traitsILi64ELi64ELi128ELi4ES3_EELi8ELi4ELb1EEEvNS_16Flash_fwd_paramsE,@"STO_CUDA_ENTRY STV_DEFAULT"
_ZN5flash32flash_fwd_splitkv_combine_kernelI23Flash_fwd_kernel_traitsILi64ELi64ELi128ELi4ELb0ELb0EN7cutlass6half_tE19Flash_kernel_traitsILi64ELi64ELi128ELi4ES3_EELi8ELi4ELb1EEEvNS_16Flash_fwd_paramsE:
.text._ZN5flash32flash_fwd_splitkv_combine_kernelI23Flash_fwd_kernel_traitsILi64ELi64ELi128ELi4ELb0ELb0EN7cutlass6half_tE19Flash_kernel_traitsILi64ELi64ELi128ELi4ES3_EELi8ELi4ELb1EEEvNS_16Flash_fwd_paramsE:
        /* <DEDUP_REMOVED lines=38> */
.L_x_4424:
[----:B------:R-:W-:Y:S01]  /*0260*/  IMAD.U32 R16, RZ, RZ, UR14 ;  /* 0x0000000eff107e24 */ /* 0x000fe2000f8e00ff */
[----:B------:R-:W-:Y:S01]  /*0270*/  MOV R20, UR12 ;  /* 0x0000000c00147c02 */ /* 0x000fe20008000f00 */
[----:B------:R-:W-:Y:S01]  /*0280*/  IMAD.U32 R21, RZ, RZ, UR15 ;  /* 0x0000000fff157e24 */ /* 0x000fe2000f8e00ff */
[----:B------:R-:W-:Y:S02]  /*0290*/  MOV R19, UR7 ;  /* 0x0000000700137c02 */ /* 0x000fe40008000f00 */
[----:B------:R-:W-:Y:S02]  /*02a0*/  MOV R18, 0x2c0 ;  /* 0x000002c000127802 */ /* 0x000fe40000000f00 */
[----:B------:R-:W-:Y:S05]  /*02b0*/  CALL.REL.NOINC `($__internal_24_$__cuda_sm20_div_s64) ;  /* 0x0000004800307944 */ /* 0x000fea0003c00000 */
[----:B------:R-:W-:-:S07]  /*02c0*/  MOV R11, R13 ;  /* 0x0000000d000b7202 */ /* 0x000fce0000000f00 */
.L_x_4425:
        /* <DEDUP_REMOVED lines=30> */
.L_x_4427:
[----:B------:R-:W-:Y:S01]  /*04b0*/  IMAD.MOV.U32 R16, RZ, RZ, R10 ;  /* 0x000000ffff107224 */ /* 0x000fe200078e000a */
[----:B------:R-:W-:Y:S02]  /*04c0*/  MOV R21, R11 ;  /* 0x0000000b00157202 */ /* 0x000fe40000000f00 */
[----:B------:R-:W-:Y:S02]  /*04d0*/  MOV R18, 0x4f0 ;  /* 0x000004f000127802 */ /* 0x000fe40000000f00 */
[----:B------:R-:W-:Y:S05]  /*04e0*/  CALL.REL.NOINC `($__internal_24_$__cuda_sm20_div_s64) ;  /* 0x0000004400a47944 */ /* 0x000fea0003c00000 */
[----:B------:R-:W-:Y:S02]  /*04f0*/  MOV R4, R10 ;  /* 0x0000000a00047202 */ /* 0x000fe40000000f00 */
[----:B------:R-:W-:Y:S02]  /*0500*/  MOV R5, R13 ;  /* 0x0000000d00057202 */ /* 0x000fe40000000f00 */
.L_x_4428:
[----:B------:R-:W-:Y:S05]  /*0510*/  BSYNC.RECONVERGENT B0 ;  /* 0x0000000000007941 */ /* 0x000fea0003800200 */
.L_x_4426:
        /* <DEDUP_REMOVED lines=57> */
.L_x_4430:
[----:B------:R-:W-:Y:S01]  /*08b0*/  IMAD.MOV.U32 R16, RZ, RZ, R20 ;  /* 0x000000ffff107224 */ /* 0x000fe200078e0014 */
[----:B------:R-:W-:Y:S01]  /*08c0*/  MOV R20, R11 ;  /* 0x0000000b00147202 */ /* 0x000fe20000000f00 */
[----:B------:R-:W-:Y:S01]  /*08d0*/  IMAD.MOV.U32 R21, RZ, RZ, R19 ;  /* 0x000000ffff157224 */ /* 0x000fe200078e0013 */
[----:B------:R-:W-:Y:S02]  /*08e0*/  MOV R19, R29 ;  /* 0x0000001d00137202 */ /* 0x000fe40000000f00 */
[----:B------:R-:W-:Y:S02]  /*08f0*/  MOV R18, 0x910 ;  /* 0x0000091000127802 */ /* 0x000fe40000000f00 */
[----:B------:R-:W-:Y:S05]  /*0900*/  CALL.REL.NOINC `($__internal_24_$__cuda_sm20_div_s64) ;  /* 0x00000040009c7944 */ /* 0x000fea0003c00000 */
[----:B------:R-:W-:Y:S02]  /*0910*/  MOV R12, R10 ;  /* 0x0000000a000c7202 */ /* 0x000fe40000000f00 */
.L_x_4431:
[----:B------:R-:W-:Y:S05]  /*0920*/  BSYNC.RECONVERGENT B0 ;  /* 0x0000000000007941 */ /* 0x000fea0003800200 */
.L_x_4429:
        /* <DEDUP_REMOVED lines=124> */
.L_x_4433:
[----:B------:R-:W-:Y:S01]  /*10f0*/  IMAD.MOV.U32 R16, RZ, RZ, R12 ;  /* 0x000000ffff107224 */ /* 0x000fe200078e000c */
[----:B------:R-:W-:Y:S01]  /*1100*/  MOV R20, R8 ;  /* 0x0000000800147202 */ /* 0x000fe20000000f00 */
[----:B------:R-:W-:Y:S01]  /*1110*/  IMAD.MOV.U32 R21, RZ, RZ, R13 ;  /* 0x000000ffff157224 */ /* 0x000fe200078e000d */
[----:B------:R-:W-:Y:S02]  /*1120*/  MOV R19, R0 ;  /* 0x0000000000137202 */ /* 0x000fe40000000f00 */
[----:B------:R-:W-:Y:S02]  /*1130*/  MOV R18, 0x1150 ;  /* 0x0000115000127802 */ /* 0x000fe40000000f00 */
[----:B------:R-:W-:Y:S05]  /*1140*/  CALL.REL.NOINC `($__internal_24_$__cuda_sm20_div_s64) ;  /* 0x00000038008c7944 */ /* 0x000fea0003c00000 */
[----:B------:R-:W-:Y:S02]  /*1150*/  MOV R34, R10 ;  /* 0x0000000a00227202 */ /* 0x000fe40000000f00 */
[----:B------:R-:W-:Y:S02]  /*1160*/  MOV R35, R13 ;  /* 0x0000000d00237202 */ /* 0x000fe40000000f00 */
.L_x_4434:
[----:B------:R-:W-:Y:S05]  /*1170*/  BSYNC.RECONVERGENT B0 ;  /* 0x0000000000007941 */ /* 0x000fea0003800200 */
.L_x_4432:
        /* <DEDUP_REMOVED lines=57> */
.L_x_4436:
[----:B------:R-:W-:Y:S01]  /*1510*/  IMAD.MOV.U32 R16, RZ, RZ, R4 ;  /* 0x000000ffff107224 */ /* 0x000fe200078e0004 */
[----:B------:R-:W-:Y:S01]  /*1520*/  MOV R21, R5 ;  /* 0x0000000500157202 */ /* 0x000fe20000000f00 */
[----:B------:R-:W-:Y:S01]  /*1530*/  IMAD.MOV.U32 R20, RZ, RZ, R7 ;  /* 0x000000ffff147224 */ /* 0x000fe200078e0007 */
[----:B------:R-:W-:Y:S02]  /*1540*/  MOV R18, 0x1560 ;  /* 0x0000156000127802 */ /* 0x000fe40000000f00 */
[----:B------:R-:W-:Y:S05]  /*1550*/  CALL.REL.NOINC `($__internal_24_$__cuda_sm20_div_s64) ;  /* 0x0000003400887944 */ /* 0x000fea0003c00000 */
[----:B------:R-:W-:Y:S02]  /*1560*/  MOV R14, R10 ;  /* 0x0000000a000e7202 */ /* 0x000fe40000000f00 */
[----:B------:R-:W-:Y:S02]  /*1570*/  MOV R15, R13 ;  /* 0x0000000d000f7202 */ /* 0x000fe40000000f00 */
.L_x_4437:
[----:B------:R-:W-:Y:S05]  /*1580*/  BSYNC.RECONVERGENT B0 ;  /* 0x0000000000007941 */ /* 0x000fea0003800200 */
.L_x_4435:
        /* <DEDUP_REMOVED lines=70> */
.L_x_4439:
[----:B0-----:R-:W-:Y:S05]  /*19f0*/  BSYNC.RECONVERGENT B0 ;  /* 0x0000000000007941 */ /* 0x001fea0003800200 */
.L_x_4438:
        /* <DEDUP_REMOVED lines=139> */
.L_x_4443:
[----:B------:R-:W-:Y:S01]  /*22b0*/  IMAD.MOV.U32 R16, RZ, RZ, R2 ;  /* 0x000000ffff107224 */ /* 0x000fe200078e0002 */
[----:B------:R-:W-:Y:S01]  /*22c0*/  MOV R21, RZ ;  /* 0x000000ff00157202 */ /* 0x000fe20000000f00 */
[----:B------:R-:W-:Y:S01]  /*22d0*/  IMAD.MOV.U32 R20, RZ, RZ, R32 ;  /* 0x000000ffff147224 */ /* 0x000fe200078e0020 */
[----:B------:R-:W-:Y:S02]  /*22e0*/  MOV R18, 0x2300 ;  /* 0x0000230000127802 */ /* 0x000fe40000000f00 */
[----:B------:R-:W-:Y:S05]  /*22f0*/  CALL.REL.NOINC `($__internal_24_$__cuda_sm20_div_s64) ;  /* 0x0000002800207944 */ /* 0x000fea0003c00000 */
[----:B------:R-:W-:Y:S02]  /*2300*/  IADD3 R15, PT, PT, -R10, RZ, RZ ;  /* 0x000000ff0a0f7210 */ /* 0x000fe40007ffe1ff */
[----:B------:R-:W-:-:S03]  /*2310*/  MOV R33, R13 ;  /* 0x0000000d00217202 */ /* 0x000fc60000000f00 */
[----:B------:R-:W-:Y:S01]  /*2320*/  IMAD R14, R32, R15, R2 ;  /* 0x0000000f200e7224 */ /* 0x000fe200078e0202 */
[----:B------:R-:W-:-:S07]  /*2330*/  MOV R32, R10 ;  /* 0x0000000a00207202 */ /* 0x000fce0000000f00 */
.L_x_4444:
        /* <DEDUP_REMOVED lines=59> */
.L_x_4446:
[----:B------:R-:W-:Y:S01]  /*26f0*/  IMAD.MOV.U32 R16, RZ, RZ, R32 ;  /* 0x000000ffff107224 */ /* 0x000fe200078e0020 */
[----:B------:R-:W-:Y:S01]  /*2700*/  MOV R21, R33 ;  /* 0x0000002100157202 */ /* 0x000fe20000000f00 */
[----:B------:R-:W-:Y:S01]  /*2710*/  IMAD.MOV.U32 R20, RZ, RZ, R28 ;  /* 0x000000ffff147224 */ /* 0x000fe200078e001c */
[----:B------:R-:W-:Y:S02]  /*2720*/  MOV R18, 0x2740 ;  /* 0x0000274000127802 */ /* 0x000fe40000000f00 */
[----:B------:R-:W-:Y:S05]  /*2730*/  CALL.REL.NOINC `($__internal_24_$__cuda_sm20_div_s64) ;  /* 0x0000002400107944 */ /* 0x000fea0003c00000 */
[----:B------:R-:W-:-:S05]  /*2740*/  IADD3 R13, PT, PT, -R10, RZ, RZ ;  /* 0x000000ff0a0d7210 */ /* 0x000fca0007ffe1ff */
[----:B------:R-:W-:Y:S02]  /*2750*/  IMAD R28, R13, R28, R32 ;  /* 0x0000001c0d1c7224 */ /* 0x000fe400078e0220 */
.L_x_4447:
[----:B------:R-:W-:Y:S05]  /*2760*/  BSYNC.RECONVERGENT B0 ;  /* 0x0000000000007941 */ /* 0x000fea0003800200 */
.L_x_4445:
        /* <DEDUP_REMOVED lines=160> */
.L_x_4442:
[----:B------:R-:W0:Y:S01]  /*3170*/  LDC.64 R2, c[0x0][0x420] ;  /* 0x00010800ff027b82 */ /* 0x000e220000000a00 */
[----:B------:R-:W-:-:S05]  /*3180*/  IADD3 R0, PT, PT, R12, UR13, RZ ;  /* 0x0000000d0c007c10 */ /* 0x000fca000fffe0ff */
[----:B0-----:R-:W-:-:S05]  /*3190*/  IMAD.WIDE.U32 R2, R0, 0x4, R2 ;  /* 0x0000000400027825 */ /* 0x001fca00078e0002 */
[----:B------:R1:W-:Y:S02]  /*31a0*/  STG.E desc[UR10][R2.64], R24 ;  /* 0x0000001802007986 */ /* 0x0003e4000c10190a */
.L_x_4441:
[----:B------:R-:W-:Y:S05]  /*31b0*/  BSYNC.RECONVERGENT B1 ;  /* 0x0000000000017941 */ /* 0x000fea0003800200 */
.L_x_4440:
        /* <DEDUP_REMOVED lines=14> */
.L_x_4449:
[----:B------:R-:W-:Y:S05]  /*32a0*/  BSYNC.RECONVERGENT B0 ;  /* 0x0000000000007941 */ /* 0x000fea0003800200 */
.L_x_4448:
        /* <DEDUP_REMOVED lines=49> */
.L_x_4454:
        /* <DEDUP_REMOVED lines=133> */
.L_x_4453:
        /* <DEDUP_REMOVED lines=73> */
.L_x_4455:
[----:B------:R-:W-:-:S09]  /*42a0*/  UISETP.NE.OR UP1, UPT, UR5, URZ, UP1 ;  /* 0x000000ff0500728c */ /* 0x000fd20008f25670 */
[----:B------:R-:W-:Y:S05]  /*42b0*/  BRA.U !UP1, `(.L_x_4451) ;  /* 0x0000000109947547 */ /* 0x000fea000b800000 */
.L_x_4452:
[----:B------:R-:W-:-:S13]  /*42c0*/  ISETP.GE.AND P0, PT, R12, UR15, PT ;  /* 0x0000000f0c007c0c */ /* 0x000fda000bf06270 */
.L_x_4456:
        /* <DEDUP_REMOVED lines=36> */
.L_x_4451:
        /* <DEDUP_REMOVED lines=10> */
.L_x_4457:
        /* <DEDUP_REMOVED lines=12> */
.L_x_4450:
        /* <DEDUP_REMOVED lines=81> */
        .weak           $__internal_24_$__cuda_sm20_div_s64
        .type           $__internal_24_$__cuda_sm20_div_s64,@function
        .size           $__internal_24_$__cuda_sm20_div_s64,(.L_x_7112 - $__internal_24_$__cuda_sm20_div_s64)
$__internal_24_$__cuda_sm20_div_s64:
        /* <DEDUP_REMOVED lines=83> */
[----:B------:R-:W-:Y:S05]  /*50b0*/  RET.REL.NODEC R14 `(_ZN5flash32flash_fwd_splitkv_combine_kernelI23Flash_fwd_kernel_traitsILi64ELi64ELi128ELi4ELb0ELb0EN7cutlass6half_tE19Flash_kernel_traitsILi64ELi64ELi128ELi4ES3_EELi8ELi4ELb1EEEvNS_16Flash_fwd_paramsE) ;  /* 0xffffffac0ed07950 */ /* 0x000fea0003c3ffff */
.L_x_4458:
        /* <DEDUP_REMOVED lines=12> */
.L_x_7112:


//--------------------- .text._ZN5flash32flash_fwd_splitkv_combine_kernelI23Flash_fwd_kernel_traitsILi64ELi64ELi128ELi4ELb0ELb0EN7cutlass6half_tE19Flash_kernel_traitsILi64ELi64ELi128ELi4ES3_EELi8ELi3ELb1EEEvNS_16Flash_fwd_paramsE --------------------------
	.section	.text._ZN5flash32flash_fwd_splitkv_combine_kernelI23Flash_fwd_kernel_traitsILi64ELi64ELi128ELi4ELb0ELb0EN7cutlass6half_tE19Flash_kernel_traitsILi64ELi64ELi128ELi4ES3_EELi8ELi3ELb1EEEvNS_16Flash_fwd_paramsE,"ax",@progbits
	.align	128
        .global         _ZN5flash32flash_fwd_splitkv_combine_kernelI23Flash_fwd_kernel_traitsILi64ELi64ELi128ELi4ELb0ELb0EN7cutlass6half_tE19Flash_kernel_traitsILi64ELi64ELi128ELi4ES3_EELi8ELi3ELb1EEEvNS_16Flash_fwd_paramsE
        .type           _ZN5flash32flash_fwd_splitkv_combine_kernelI23Flash_fwd_kernel_traitsILi64ELi64ELi128ELi4ELb0ELb0EN7cutlass6half_tE19Flash_kernel_traitsILi64ELi64ELi128ELi4ES3_EELi8ELi3ELb1EEEvNS_16Flash_fwd_paramsE,@function
        .size           _ZN5flash32flash_fwd_splitkv_combine_kernelI23Flash_fwd_kernel_traitsILi64ELi64ELi128ELi4ELb0ELb0EN7cutlass6half_tE19Flash_kernel_traitsILi64ELi64ELi128ELi4ES3_EELi8ELi3ELb1EEEvNS_16Flash_fwd_paramsE,(.L_x_7113 - _ZN5flash32flash_fwd_splitkv_combine_kernelI23Flash_fwd_kernel_traitsILi64ELi64ELi128ELi4ELb0ELb0EN7cutlass6half_tE19Flash_kernel_traitsILi64ELi64ELi128ELi4ES3_EELi8ELi3ELb1EEEvNS_16Flash_fwd_paramsE)
        .other          _ZN5flash32flash_fwd_splitkv_combine_kernelI23Flash_fwd_kernel_traitsILi64ELi64ELi128ELi4ELb0ELb0EN7cutlass6half_tE19Flash_kernel_traitsILi64ELi64ELi128ELi4ES3_EELi8ELi3ELb1EEEvNS_16Flash_fwd_paramsE,@"STO_CUDA_ENTRY STV_DEFAULT"
_ZN5flash32flash_fwd_splitkv_combine_kernelI23Flash_fwd_kernel_traitsILi64ELi64ELi128ELi4ELb0ELb0EN7cutlass6half_tE19Flash_kernel_traitsILi64ELi64ELi128ELi4ES3_EELi8ELi3ELb1EEEvNS_16Flash_fwd_paramsE:
.text._ZN5flash32flash_fwd_splitkv_combine_kernelI23Flash_fwd_kernel_traitsILi64ELi64ELi128ELi4ELb0ELb0EN7cutlass6half_tE19Flash_kernel_traitsILi64ELi64ELi128ELi4ES3_EELi8ELi3ELb1EEEvNS_16Flash_fwd_paramsE:
        /* <DEDUP_REMOVED lines=38> */
.L_x_4459:
[----:B------:R-:W-:Y:S01]  /*0260*/  IMAD.U32 R24, RZ, RZ, UR21 ;  /* 0x00000015ff187e24 */ /* 0x000fe2000f8e00ff */
[----:B------:R-:W-:Y:S01]  /*0270*/  MOV R16, UR19 ;  /* 0x0000001300107c02 */ /* 0x000fe20008000f00 */
[----:B------:R-:W-:Y:S01]  /*0280*/  IMAD.U32 R17, RZ, RZ, UR15 ;  /* 0x0000000fff117e24 */ /* 0x000fe2000f8e00ff */
[----:B------:R-:W-:Y:S02]  /*0290*/  MOV R15, UR14 ;  /* 0x0000000e000f7c02 */ /* 0x000fe40008000f00 */
[----:B------:R-:W-:Y:S02]  /*02a0*/  MOV R14, 0x2c0 ;  /* 0x000002c0000e7802 */ /* 0x000fe40000000f00 */
[----:B------:R-:W-:Y:S05]  /*02b0*/  CALL.REL.NOINC `($__internal_25_$__cuda_sm20_div_s64) ;  /* 0x0000004800307944 */ /* 0x000fea0003c00000 */
[----:B------:R-:W-:-:S07]  /*02c0*/  MOV R12, R0 ;  /* 0x00000000000c7202 */ /* 0x000fce0000000f00 */
.L_x_4460:
        /* <DEDUP_REMOVED lines=30> */
.L_x_4462:
[----:B------:R-:W-:Y:S01]  /*04b0*/  IMAD.MOV.U32 R24, RZ, RZ, R12 ;  /* 0x000000ffff187224 */ /* 0x000fe200078e000c */
[----:B------:R-:W-:Y:S02]  /*04c0*/  MOV R17, R13 ;  /* 0x0000000d00117202 */ /* 0x000fe40000000f00 */
[----:B------:R-:W-:Y:S02]  /*04d0*/  MOV R14, 0x4f0 ;  /* 0x000004f0000e7802 */ /* 0x000fe40000000f00 */
[----:B------:R-:W-:Y:S05]  /*04e0*/  CALL.REL.NOINC `($__internal_25_$__cuda_sm20_div_s64) ;  /* 0x0000004400a47944 */ /* 0x000fea0003c00000 */
[----:B------:R-:W-:Y:S02]  /*04f0*/  MOV R6, R0 ;  /* 0x0000000000067202 */ /* 0x000fe40000000f00 */
[----:B------:R-:W-:Y:S02]  /*0500*/  MOV R7, R13 ;  /* 0x0000000d00077202 */ /* 0x000fe40000000f00 */
.L_x_4463:
[----:B------:R-:W-:Y:S05]  /*0510*/  BSYNC.RECONVERGENT B0 ;  /* 0x0000000000007941 */ /* 0x000fea0003800200 */
.L_x_4461:
        /* <DEDUP_REMOVED lines=57> */
.L_x_4465:
[----:B------:R-:W-:Y:S01]  /*08b0*/  IMAD.MOV.U32 R24, RZ, RZ, R16 ;  /* 0x000000ffff187224 */ /* 0x000fe200078e0010 */
[----:B------:R-:W-:Y:S01]  /*08c0*/  MOV R16, R11 ;  /* 0x0000000b00107202 */ /* 0x000fe20000000f00 */
[----:B------:R-:W-:Y:S01]  /*08d0*/  IMAD.MOV.U32 R17, RZ, RZ, R15 ;  /* 0x000000ffff117224 */ /* 0x000fe200078e000f */
[----:B------:R-:W-:Y:S02]  /*08e0*/  MOV R15, R3 ;  /* 0x00000003000f7202 */ /* 0x000fe40000000f00 */
[----:B------:R-:W-:Y:S02]  /*08f0*/  MOV R14, 0x910 ;  /* 0x00000910000e7802 */ /* 0x000fe40000000f00 */
[----:B------:R-:W-:Y:S05]  /*0900*/  CALL.REL.NOINC `($__internal_25_$__cuda_sm20_div_s64) ;  /* 0x00000040009c7944 */ /* 0x000fea0003c00000 */
[----:B------:R-:W-:Y:S02]  /*0910*/  MOV R12, R0 ;  /* 0x00000000000c7202 */ /* 0x000fe40000000f00 */
.L_x_4466:
[----:B------:R-:W-:Y:S05]  /*0920*/  BSYNC.RECONVERGENT B0 ;  /* 0x0000000000007941 */ /* 0x000fea0003800200 */
.L_x_4464:
        /* <DEDUP_REMOVED lines=124> */
.L_x_4468:
[----:B------:R-:W-:Y:S01]  /*10f0*/  IMAD.MOV.U32 R24, RZ, RZ, R12 ;  /* 0x000000ffff187224 */ /* 0x000fe200078e000c */
[----:B------:R-:W-:Y:S01]  /*1100*/  MOV R16, R10 ;  /* 0x0000000a00107202 */ /* 0x000fe20000000f00 */
[----:B------:R-:W-:Y:S01]  /*1110*/  IMAD.MOV.U32 R17, RZ, RZ, R13 ;  /* 0x000000ffff117224 */ /* 0x000fe200078e000d */
[----:B------:R-:W-:Y:S02]  /*1120*/  MOV R15, R4 ;  /* 0x00000004000f7202 */ /* 0x000fe40000000f00 */
[----:B------:R-:W-:Y:S02]  /*1130*/  MOV R14, 0x1150 ;  /* 0x00001150000e7802 */ /* 0x000fe40000000f00 */
[----:B------:R-:W-:Y:S05]  /*1140*/  CALL.REL.NOINC `($__internal_25_$__cuda_sm20_div_s64) ;  /* 0x00000038008c7944 */ /* 0x000fea0003c00000 */
[----:B------:R-:W-:Y:S02]  /*1150*/  MOV R30, R0 ;  /* 0x00000000001e7202 */ /* 0x000fe40000000f00 */
[----:B------:R-:W-:Y:S02]  /*1160*/  MOV R31, R13 ;  /* 0x0000000d001f7202 */ /* 0x000fe40000000f00 */
.L_x_4469:
[----:B------:R-:W-:Y:S05]  /*1170*/  BSYNC.RECONVERGENT B0 ;  /* 0x0000000000007941 */ /* 0x000fea0003800200 */
.L_x_4467:
        /* <DEDUP_REMOVED lines=57> */
.L_x_4471:
[----:B------:R-:W-:Y:S01]  /*1510*/  IMAD.MOV.U32 R24, RZ, RZ, R6 ;  /* 0x000000ffff187224 */ /* 0x000fe200078e0006 */
[----:B------:R-:W-:Y:S01]  /*1520*/  MOV R17, R7 ;  /* 0x0000000700117202 */ /* 0x000fe20000000f00 */
[----:B------:R-:W-:Y:S01]  /*1530*/  IMAD.MOV.U32 R16, RZ, RZ, R9 ;  /* 0x000000ffff107224 */ /* 0x000fe200078e0009 */
[----:B------:R-:W-:Y:S02]  /*1540*/  MOV R14, 0x1560 ;  /* 0x00001560000e7802 */ /* 0x000fe40000000f00 */
[----:B------:R-:W-:Y:S05]  /*1550*/  CALL.REL.NOINC `($__internal_25_$__cuda_sm20_div_s64) ;  /* 0x0000003400887944 */ /* 0x000fea0003c00000 */
[----:B------:R-:W-:Y:S02]  /*1560*/  MOV R22, R0 ;  /* 0x0000000000167202 */ /* 0x000fe40000000f00 */
[----:B------:R-:W-:Y:S02]  /*1570*/  MOV R23, R13 ;  /* 0x0000000d00177202 */ /* 0x000fe40000000f00 */
.L_x_4472:
[----:B------:R-:W-:Y:S05]  /*1580*/  BSYNC.RECONVERGENT B0 ;  /* 0x0000000000007941 */ /* 0x000fea0003800200 */
.L_x_4470:
        /* <DEDUP_REMOVED lines=81> */
.L_x_4474:
[----:B------:R-:W-:Y:S05]  /*1aa0*/  BSYNC.RECONVERGENT B0 ;  /* 0x0000000000007941 */ /* 0x000fea0003800200 */
.L_x_4473:
        /* <DEDUP_REMOVED lines=122> */
.L_x_4478:
[----:B------:R-:W-:Y:S01]  /*2250*/  LEA.HI R24, R7, UR20, RZ, 0x1d ;  /* 0x0000001407187c11 */ /* 0x000fe2000f8fe8ff */
[----:B------:R-:W-:Y:S01]  /*2260*/  IMAD.MOV.U32 R17, RZ, RZ, RZ ;  /* 0x000000ffff117224 */ /* 0x000fe200078e00ff */
[----:B------:R-:W-:Y:S01]  /*2270*/  MOV R14, 0x22a0 ;  /* 0x000022a0000e7802 */ /* 0x000fe20000000f00 */
[----:B------:R-:W-:Y:S02]  /*2280*/  IMAD.MOV.U32 R16, RZ, RZ, R26 ;  /* 0x000000ffff107224 */ /* 0x000fe400078e001a */
[----:B------:R-:W-:Y:S05]  /*2290*/  CALL.REL.NOINC `($__internal_25_$__cuda_sm20_div_s64) ;  /* 0x0000002800387944 */ /* 0x000fea0003c00000 */
[----:B------:R-:W-:Y:S02]  /*22a0*/  IADD3 R15, PT, PT, -R0, RZ, RZ ;  /* 0x000000ff000f7210 */ /* 0x000fe40007ffe1ff */
[----:B------:R-:W-:-:S03]  /*22b0*/  MOV R27, R13 ;  /* 0x0000000d001b7202 */ /* 0x000fc60000000f00 */
[----:B------:R-:W-:Y:S01]  /*22c0*/  IMAD R24, R26, R15, R24 ;  /* 0x0000000f1a187224 */ /* 0x000fe200078e0218 */
[----:B------:R-:W-:-:S07]  /*22d0*/  MOV R26, R0 ;  /* 0x00000000001a7202 */ /* 0x000fce0000000f00 */
.L_x_4479:
        /* <DEDUP_REMOVED lines=60> */
.L_x_4481:
[----:B------:R-:W-:Y:S01]  /*26a0*/  IMAD.MOV.U32 R24, RZ, RZ, R26 ;  /* 0x000000ffff187224 */ /* 0x000fe200078e001a */
[----:B------:R-:W-:Y:S01]  /*26b0*/  MOV R17, R27 ;  /* 0x0000001b00117202 */ /* 0x000fe20000000f00 */
[----:B------:R-:W-:Y:S01]  /*26c0*/  IMAD.MOV.U32 R16, RZ, RZ, R32 ;  /* 0x000000ffff107224 */ /* 0x000fe200078e0020 */
[----:B------:R-:W-:Y:S02]  /*26d0*/  MOV R14, 0x26f0 ;  /* 0x000026f0000e7802 */ /* 0x000fe40000000f00 */
[----:B------:R-:W-:Y:S05]  /*26e0*/  CALL.REL.NOINC `($__internal_25_$__cuda_sm20_div_s64) ;  /* 0x0000002400247944 */ /* 0x000fea0003c00000 */
[----:B------:R-:W-:-:S05]  /*26f0*/  IADD3 R13, PT, PT, -R0, RZ, RZ ;  /* 0x000000ff000d7210 */ /* 0x000fca0007ffe1ff */
[----:B------:R-:W-:Y:S02]  /*2700*/  IMAD R26, R13, R32, R26 ;  /* 0x000000200d1a7224 */ /* 0x000fe400078e021a */
.L_x_4482:
[----:B------:R-:W-:Y:S05]  /*2710*/  BSYNC.RECONVERGENT B0 ;  /* 0x0000000000007941 */ /* 0x000fea0003800200 */
.L_x_4480:
        /* <DEDUP_REMOVED lines=162> */
.L_x_4477:
[----:B------:R-:W0:Y:S01]  /*3140*/  LDC.64 R2, c[0x0][0x420] ;  /* 0x00010800ff027b82 */ /* 0x000e220000000a00 */
[----:B------:R-:W-:-:S05]  /*3150*/  IADD3 R12, PT, PT, R12, UR20, RZ ;  /* 0x000000140c0c7c10 */ /* 0x000fca000fffe0ff */
[----:B0-----:R-:W-:-:S05]  /*3160*/  IMAD.WIDE.U32 R2, R12, 0x4, R2 ;  /* 0x000000040c027825 */ /* 0x001fca00078e0002 */
[----:B------:R1:W-:Y:S02]  /*3170*/  STG.E desc[UR10][R2.64], R20 ;  /* 0x0000001402007986 */ /* 0x0003e4000c10190a */
.L_x_4476:
[----:B------:R-:W-:Y:S05]  /*3180*/  BSYNC.RECONVERGENT B1 ;  /* 0x0000000000017941 */ /* 0x000fea0003800200 */
.L_x_4475:
        /* <DEDUP_REMOVED lines=17> */
.L_x_4484:
[----:B------:R-:W-:Y:S05]  /*32a0*/  BSYNC.RECONVERGENT B0 ;  /* 0x0000000000007941 */ /* 0x000fea0003800200 */
.L_x_4483:
        /* <DEDUP_REMOVED lines=49> */
.L_x_4489:
        /* <DEDUP_REMOVED lines=133> */
.L_x_4488:
        /* <DEDUP_REMOVED lines=73> */
.L_x_4490:
[----:B------:R-:W-:-:S09]  /*42a0*/  UISETP.NE.OR UP1, UPT, UR5, URZ, UP1 ;  /* 0x000000ff0500728c */ /* 0x000fd20008f25670 */
[----:B------:R-:W-:Y:S05]  /*42b0*/  BRA.U !UP1, `(.L_x_4486) ;  /* 0x0000000109947547 */ /* 0x000fea000b800000 */
.L_x_4487:
[----:B------:R-:W-:-:S13]  /*42c0*/  ISETP.GE.AND P0, PT, R12, UR12, PT ;  /* 0x0000000c0c007c0c */ /* 0x000fda000bf06270 */
.L_x_4491:
        /* <DEDUP_REMOVED lines=36> */
.L_x_4486:
        /* <DEDUP_REMOVED lines=10> */
.L_x_4492:
        /* <DEDUP_REMOVED lines=12> */
.L_x_4485:
        /* <DEDUP_REMOVED lines=81> */
        .weak           $__internal_25_$__cuda_sm20_div_s64
        .type           $__internal_25_$__cuda_sm20_div_s64,@function
        .size           $__internal_25_$__cuda_sm20_div_s64,(.L_x_7113 - $__internal_25_$__cuda_sm20_div_s64)
$__internal_25_$__cuda_sm20_div_s64:
        /* <DEDUP_REMOVED lines=83> */
[----:B------:R-:W-:Y:S06]  /*50b0*/  RET.REL.NODEC R18 `(_ZN5flash32flash_fwd_splitkv_combine_kernelI23Flash_fwd_kernel_traitsILi64ELi64ELi128ELi4ELb0ELb0EN7cutlass6half_tE19Flash_kernel_traitsILi64ELi64ELi128ELi4ES3_EELi8ELi3ELb1EEEvNS_16Flash_fwd_paramsE) ;  /* 0xffffffac12d07950 */ /* 0x000fec0003c3ffff */
.L_x_4493:
        /* <DEDUP_REMOVED lines=12> */
.L_x_7113:


//--------------------- .text._ZN5flash32flash_fwd_splitkv_combine_kernelI23Flash_fwd_kernel_traitsILi64ELi64ELi128ELi4ELb0ELb0EN7cutlass6half_tE19Flash_kernel_traitsILi64ELi64ELi128ELi4ES3_EELi8ELi2ELb1EEEvNS_16Flash_fwd_paramsE --------------------------
	.section	.text._ZN5flash32flash_fwd_splitkv_combine_kernelI23Flash_fwd_kernel_traitsILi64ELi64ELi128ELi4ELb0ELb0EN7cutlass6half_tE19Flash_kernel_traitsILi64ELi64ELi128ELi4ES3_EELi8ELi2ELb1EEEvNS_16Flash_fwd_paramsE,"ax",@progbits
	.align	128
        .global         _ZN5flash32flash_fwd_splitkv_combine_kernelI23Flash_fwd_kernel_traitsILi64ELi64ELi128ELi4ELb0ELb0EN7cutlass6half_tE19Flash_kernel_traitsILi64ELi64ELi128ELi4ES3_EELi8ELi2ELb1EEEvNS_16Flash_fwd_paramsE
        .type           _ZN5flash32flash_fwd_splitkv_combine_kernelI23Flash_fwd_kernel_traitsILi64ELi64ELi128ELi4ELb0ELb0EN7cutlass6half_tE19Flash_kernel_traitsILi64ELi64ELi128ELi4ES3_EELi8ELi2ELb1EEEvNS_16Flash_fwd_paramsE,@function
        .size           _ZN5flash32flash_fwd_splitkv_combine_kernelI23Flash_fwd_kernel_traitsILi64ELi64ELi128ELi4ELb0ELb0EN7cutlass6half_tE19Flash_kernel_traitsILi64ELi64ELi128ELi4ES3_EELi8ELi2ELb1EEEvNS_16Flash_fwd_paramsE,(.L_x_7114 - _ZN5flash32flash_fwd_splitkv_combine_kernelI23Flash_fwd_kernel_traitsILi64ELi64ELi128ELi4ELb0ELb0EN7cutlass6half_tE19Flash_kernel_traitsILi64ELi64ELi128ELi4ES3_EELi8ELi2ELb1EEEvNS_16Flash_fwd_paramsE)
        .other          _ZN5flash32flash_fwd_splitkv_combine_kernelI23Flash_fwd_kernel_traitsILi64ELi64ELi128ELi4ELb0ELb0EN7cutlass6half_tE19Flash_kernel_traitsILi64ELi64ELi128ELi4ES3_EELi8ELi2ELb1EEEvNS_16Flash_fwd_paramsE,@"STO_CUDA_ENTRY STV_DEFAULT"
_ZN5flash32flash_fwd_splitkv_combine_kernelI23Flash_fwd_kernel_traitsILi64ELi64ELi128ELi4ELb0ELb0EN7cutlass6half_tE19Flash_kernel_traitsILi64ELi64ELi128ELi4ES3_EELi8ELi2ELb1EEEvNS_16Flash_fwd_paramsE:
.text._ZN5flash32flash_fwd_splitkv_combine_kernelI23Flash_fwd_kernel_traitsILi64ELi64ELi128ELi4ELb0ELb0EN7cutlass6half_tE19Flash_kernel_traitsILi64ELi64ELi128ELi4ES3_EELi8ELi2ELb1EEEvNS_16Flash_fwd_paramsE:
        /* <DEDUP_REMOVED lines=38> */
.L_x_4494:
[----:B------:R-:W-:Y:S01]  /*0260*/  IMAD.U32 R14, RZ, RZ, UR16 ;  /* 0x00000010ff0e7e24 */ /* 0x000fe2000f8e00ff */
[----:B------:R-:W-:Y:S01]  /*0270*/  MOV R18, UR14 ;  /* 0x0000000e00127c02 */ /* 0x000fe20008000f00 */
[----:B------:R-:W-:Y:S01]  /*0280*/  IMAD.U32 R19, RZ, RZ, UR17 ;  /* 0x00000011ff137e24 */ /* 0x000fe2000f8e00ff */
[----:B------:R-:W-:Y:S02]  /*0290*/  MOV R17, UR9 ;  /* 0x0000000900117c02 */ /* 0x000fe40008000f00 */
[----:B------:R-:W-:Y:S02]  /*02a0*/  MOV R16, 0x2c0 ;  /* 0x000002c000107802 */ /* 0x000fe40000000f00 */
[----:B------:R-:W-:Y:S05]  /*02b0*/  CALL.REL.NOINC `($__internal_26_$__cuda_sm20_div_s64) ;  /* 0x0000004800187944 */ /* 0x000fea0003c00000 */
.L_x_4495:
        /* <DEDUP_REMOVED lines=30> */
.L_x_4497:
[----:B------:R-:W-:Y:S01]  /*04a0*/  IMAD.MOV.U32 R14, RZ, RZ, R10 ;  /* 0x000000ffff0e7224 */ /* 0x000fe200078e000a */
[----:B------:R-:W-:Y:S02]  /*04b0*/  MOV R19, R11 ;  /* 0x0000000b00137202 */ /* 0x000fe40000000f00 */
[----:B------:R-:W-:Y:S02]  /*04c0*/  MOV R16, 0x4e0 ;  /* 0x000004e000107802 */ /* 0x000fe40000000f00 */
[----:B------:R-:W-:Y:S05]  /*04d0*/  CALL.REL.NOINC `($__internal_26_$__cuda_sm20_div_s64) ;  /* 0x0000004400907944 */ /* 0x000fea0003c00000 */
[----:B------:R-:W-:Y:S02]  /*04e0*/  MOV R4, R10 ;  /* 0x0000000a00047202 */ /* 0x000fe40000000f00 */
[----:B------:R-:W-:Y:S02]  /*04f0*/  MOV R5, R11 ;  /* 0x0000000b00057202 */ /* 0x000fe40000000f00 */
.L_x_4498:
[----:B------:R-:W-:Y:S05]  /*0500*/  BSYNC.RECONVERGENT B0 ;  /* 0x0000000000007941 */ /* 0x000fea0003800200 */
.L_x_4496:
        /* <DEDUP_REMOVED lines=57> */
.L_x_4500:
[----:B------:R-:W-:Y:S01]  /*08a0*/  IMAD.MOV.U32 R14, RZ, RZ, R18 ;  /* 0x000000ffff0e7224 */ /* 0x000fe200078e0012 */
[----:B------:R-:W-:Y:S01]  /*08b0*/  MOV R18, R9 ;  /* 0x0000000900127202 */ /* 0x000fe20000000f00 */
[----:B------:R-:W-:Y:S01]  /*08c0*/  IMAD.MOV.U32 R19, RZ, RZ, R17 ;  /* 0x000000ffff137224 */ /* 0x000fe200078e0011 */
[----:B------:R-:W-:Y:S02]  /*08d0*/  MOV R17, R25 ;  /* 0x0000001900117202 */ /* 0x000fe40000000f00 */
[----:B------:R-:W-:Y:S02]  /*08e0*/  MOV R16, 0x900 ;  /* 0x0000090000107802 */ /* 0x000fe40000000f00 */
[----:B------:R-:W-:Y:S05]  /*08f0*/  CALL.REL.NOINC `($__internal_26_$__cuda_sm20_div_s64) ;  /* 0x0000004000887944 */ /* 0x000fea0003c00000 */
.L_x_4501:
[----:B------:R-:W-:Y:S05]  /*0900*/  BSYNC.RECONVERGENT B0 ;  /* 0x0000000000007941 */ /* 0x000fea0003800200 */
.L_x_4499:
        /* <DEDUP_REMOVED lines=123> */
.L_x_4503:
[----:B------:R-:W-:Y:S01]  /*10c0*/  IMAD.MOV.U32 R14, RZ, RZ, R10 ;  /* 0x000000ffff0e7224 */ /* 0x000fe200078e000a */
[----:B------:R-:W-:Y:S01]  /*10d0*/  MOV R18, R8 ;  /* 0x0000000800127202 */ /* 0x000fe20000000f00 */
[----:B------:R-:W-:Y:S01]  /*10e0*/  IMAD.MOV.U32 R19, RZ, RZ, R11 ;  /* 0x000000ffff137224 */ /* 0x000fe200078e000b */
[----:B------:R-:W-:Y:S02]  /*10f0*/  MOV R17, R0 ;  /* 0x0000000000117202 */ /* 0x000fe40000000f00 */
[----:B------:R-:W-:Y:S02]  /*1100*/  MOV R16, 0x1120 ;  /* 0x0000112000107802 */ /* 0x000fe40000000f00 */
[----:B------:R-:W-:Y:S05]  /*1110*/  CALL.REL.NOINC `($__internal_26_$__cuda_sm20_div_s64) ;  /* 0x0000003800807944 */ /* 0x000fea0003c00000 */
[----:B------:R-:W-:Y:S02]  /*1120*/  MOV R32, R10 ;  /* 0x0000000a00207202 */ /* 0x000fe40000000f00 */
[----:B------:R-:W-:Y:S02]  /*1130*/  MOV R33, R11 ;  /* 0x0000000b00217202 */ /* 0x000fe40000000f00 */
.L_x_4504:
[----:B------:R-:W-:Y:S05]  /*1140*/  BSYNC.RECONVERGENT B0 ;  /* 0x0000000000007941 */ /* 0x000fea0003800200 */
.L_x_4502:
        /* <DEDUP_REMOVED lines=57> */
.L_x_4506:
[----:B------:R-:W-:Y:S01]  /*14e0*/  IMAD.MOV.U32 R14, RZ, RZ, R4 ;  /* 0x000000ffff0e7224 */ /* 0x000fe200078e0004 */
[----:B------:R-:W-:Y:S01]  /*14f0*/  MOV R19, R5 ;  /* 0x0000000500137202 */ /* 0x000fe20000000f00 */
[----:B------:R-:W-:Y:S01]  /*1500*/  IMAD.MOV.U32 R18, RZ, RZ, R6 ;  /* 0x000000ffff127224 */ /* 0x000fe200078e0006 */
[----:B------:R-:W-:Y:S02]  /*1510*/  MOV R16, 0x1530 ;  /* 0x0000153000107802 */ /* 0x000fe40000000f00 */
[----:B------:R-:W-:Y:S05]  /*1520*/  CALL.REL.NOINC `($__internal_26_$__cuda_sm20_div_s64) ;  /* 0x00000034007c7944 */ /* 0x000fea0003c00000 */
[----:B------:R-:W-:Y:S02]  /*1530*/  MOV R20, R10 ;  /* 0x0000000a00147202 */ /* 0x000fe40000000f00 */
[----:B------:R-:W-:Y:S02]  /*1540*/  MOV R21, R11 ;  /* 0x0000000b00157202 */ /* 0x000fe40000000f00 */
.L_x_4507:
[----:B------:R-:W-:Y:S05]  /*1550*/  BSYNC.RECONVERGENT B0 ;  /* 0x0000000000007941 */ /* 0x000fea0003800200 */
.L_x_4505:
        /* <DEDUP_REMOVED lines=72> */
.L_x_4509:
[----:B0-----:R-:W-:Y:S05]  /*19e0*/  BSYNC.RECONVERGENT B0 ;  /* 0x0000000000007941 */ /* 0x001fea0003800200 */
.L_x_4508:
        /* <DEDUP_REMOVED lines=132> */
.L_x_4513:
[----:B------:R-:W-:Y:S01]  /*2230*/  LEA.HI R2, R7, UR15, RZ, 0x1e ;  /* 0x0000000f07027c11 */ /* 0x000fe2000f8ff0ff */
[----:B------:R-:W-:Y:S01]  /*2240*/  IMAD.MOV.U32 R19, RZ, RZ, RZ ;  /* 0x000000ffff137224 */ /* 0x000fe200078e00ff */
[----:B------:R-:W-:Y:S02]  /*2250*/  MOV R18, R30 ;  /* 0x0000001e00127202 */ /* 0x000fe40000000f00 */
[----:B------:R-:W-:Y:S01]  /*2260*/  MOV R16, 0x2290 ;  /* 0x0000229000107802 */ /* 0x000fe20000000f00 */
[----:B------:R-:W-:Y:S02]  /*2270*/  IMAD.MOV.U32 R14, RZ, RZ, R2 ;  /* 0x000000ffff0e7224 */ /* 0x000fe400078e0002 */
[----:B------:R-:W-:Y:S05]  /*2280*/  CALL.REL.NOINC `($__internal_26_$__cuda_sm20_div_s64) ;  /* 0x0000002800247944 */ /* 0x000fea0003c00000 */
[----:B------:R-:W-:Y:S02]  /*2290*/  IADD3 R13, PT, PT, -R10, RZ, RZ ;  /* 0x000000ff0a0d7210 */ /* 0x000fe40007ffe1ff */
[----:B------:R-:W-:-:S03]  /*22a0*/  MOV R31, R11 ;  /* 0x0000000b001f7202 */ /* 0x000fc60000000f00 */
[----:B------:R-:W-:Y:S01]  /*22b0*/  IMAD R12, R30, R13, R2 ;  /* 0x0000000d1e0c7224 */ /* 0x000fe200078e0202 */
[----:B------:R-:W-:-:S07]  /*22c0*/  MOV R30, R10 ;  /* 0x0000000a001e7202 */ /* 0x000fce0000000f00 */
.L_x_4514:
        /* <DEDUP_REMOVED lines=59> */
.L_x_4516:
[----:B------:R-:W-:Y:S01]  /*2680*/  IMAD.MOV.U32 R14, RZ, RZ, R30 ;  /* 0x000000ffff0e7224 */ /* 0x000fe200078e001e */
[----:B------:R-:W-:Y:S01]  /*2690*/  MOV R19, R31 ;  /* 0x0000001f00137202 */ /* 0x000fe20000000f00 */
[----:B------:R-:W-:Y:S01]  /*26a0*/  IMAD.MOV.U32 R18, RZ, RZ, R34 ;  /* 0x000000ffff127224 */ /* 0x000fe200078e0022 */
[----:B------:R-:W-:Y:S02]  /*26b0*/  MOV R16, 0x26d0 ;  /* 0x000026d000107802 */ /* 0x000fe40000000f00 */
[----:B------:R-:W-:Y:S05]  /*26c0*/  CALL.REL.NOINC `($__internal_26_$__cuda_sm20_div_s64) ;  /* 0x0000002400147944 */ /* 0x000fea0003c00000 */
[----:B------:R-:W-:-:S05]  /*26d0*/  IADD3 R11, PT, PT, -R10, RZ, RZ ;  /* 0x000000ff0a0b7210 */ /* 0x000fca0007ffe1ff */
[----:B------:R-:W-:Y:S02]  /*26e0*/  IMAD R30, R11, R34, R30 ;  /* 0x000000220b1e7224 */ /* 0x000fe400078e021e */
.L_x_4517:
[----:B------:R-:W-:Y:S05]  /*26f0*/  BSYNC.RECONVERGENT B0 ;  /* 0x0000000000007941 */ /* 0x000fea0003800200 */
.L_x_4515:
        /* <DEDUP_REMOVED lines=159> */
.L_x_4512:
[----:B------:R-:W0:Y:S01]  /*30f0*/  LDC.64 R4, c[0x0][0x420] ;  /* 0x00010800ff047b82 */ /* 0x000e220000000a00 */
[----:B------:R-:W-:-:S05]  /*3100*/  IADD3 R2, PT, PT, R2, UR15, RZ ;  /* 0x0000000f02027c10 */ /* 0x000fca000fffe0ff */
[----:B0-----:R-:W-:-:S05]  /*3110*/  IMAD.WIDE.U32 R2, R2, 0x4, R4 ;  /* 0x0000000402027825 */ /* 0x001fca00078e0004 */
[----:B------:R1:W-:Y:S02]  /*3120*/  STG.E desc[UR10][R2.64], R22 ;  /* 0x0000001602007986 */ /* 0x0003e4000c10190a */
.L_x_4511:
[----:B------:R-:W-:Y:S05]  /*3130*/  BSYNC.RECONVERGENT B1 ;  /* 0x0000000000017941 */ /* 0x000fea0003800200 */
.L_x_4510:
        /* <DEDUP_REMOVED lines=16> */
.L_x_4519:
[----:B------:R-:W-:Y:S05]  /*3240*/  BSYNC.RECONVERGENT B0 ;  /* 0x0000000000007941 */ /* 0x000fea0003800200 */
.L_x_4518:
        /* <DEDUP_REMOVED lines=49> */
.L_x_4524:
        /* <DEDUP_REMOVED lines=133> */
.L_x_4523:
        /* <DEDUP_REMOVED lines=73> */
.L_x_4525:
[----:B------:R-:W-:-:S09]  /*4240*/  UISETP.NE.OR UP1, UPT, UR5, URZ, UP1 ;  /* 0x000000ff0500728c */ /* 0x000fd20008f25670 */
[----:B------:R-:W-:Y:S05]  /*4250*/  BRA.U !UP1, `(.L_x_4521) ;  /* 0x0000000109947547 */ /* 0x000fea000b800000 */
.L_x_4522:
[----:B------:R-:W-:-:S13]  /*4260*/  ISETP.GE.AND P0, PT, R12, UR13, PT ;  /* 0x0000000d0c007c0c */ /* 0x000fda000bf06270 */
.L_x_4526:
        /* <DEDUP_REMOVED lines=36> */
.L_x_4521:
        /* <DEDUP_REMOVED lines=10> */
.L_x_4527:
        /* <DEDUP_REMOVED lines=12> */
.L_x_4520:
        /* <DEDUP_REMOVED lines=81> */
        .weak           $__internal_26_$__cuda_sm20_div_s64
        .type           $__internal_26_$__cuda_sm20_div_s64,@function
        .size           $__internal_26_$__cuda_sm20_div_s64,(.L_x_7114 - $__internal_26_$__cuda_sm20_div_s64)
$__internal_26_$__cuda_sm20_div_s64:
        /* <DEDUP_REMOVED lines=83> */
[----:B------:R-:W-:Y:S05]  /*5050*/  RET.REL.NODEC R12 `(_ZN5flash32flash_fwd_splitkv_combine_kernelI23Flash_fwd_kernel_traitsILi64ELi64ELi128ELi4ELb0ELb0EN7cutlass6half_tE19Flash_kernel_traitsILi64ELi64ELi128ELi4ES3_EELi8ELi2ELb1EEEvNS_16Flash_fwd_paramsE) ;  /* 0xffffffac0ce87950 */ /* 0x000fea0003c3ffff */
.L_x_4528:
        /* <DEDUP_REMOVED lines=10> */
.L_x_7114:


//--------------------- .text._ZN5flash32flash_fwd_splitkv_combine_kernelI23Flash_fwd_kernel_traitsILi64ELi64ELi128ELi4ELb0ELb0EN7cutlass6half_tE19Flash_kernel_traitsILi64ELi64ELi128ELi4ES3_EELi8ELi1ELb1EEEvNS_16Flash_fwd_paramsE --------------------------
	.section	.text._ZN5flash32flash_fwd_splitkv_combine_kernelI23Flash_fwd_kernel_traitsILi64ELi64ELi128ELi4ELb0ELb0EN7cutlass6half_tE19Flash_kernel_traitsILi64ELi64ELi128ELi4ES3_EELi8ELi1ELb1EEEvNS_16Flash_fwd_paramsE,"ax",@progbits
	.align	128
        .global         _ZN5flash32flash_fwd_splitkv_combine_kernelI23Flash_fwd_kernel_traitsILi64ELi64ELi128ELi4ELb0ELb0EN7cutlass6half_tE19Flash_kernel_traitsILi64ELi64ELi128ELi4ES3_EELi8ELi1ELb1EEEvNS_16Flash_fwd_paramsE
        .type           _ZN5flash32flash_fwd_splitkv_combine_kernelI23Flash_fwd_kernel_traitsILi64ELi64ELi128ELi4ELb0ELb0EN7cutlass6half_tE19Flash_kernel_traitsILi64ELi64ELi128ELi4ES3_EELi8ELi1ELb1EEEvNS_16Flash_fwd_paramsE,@function
        .size           _ZN5flash32flash_fwd_splitkv_combine_kernelI23Flash_fwd_kernel_traitsILi64ELi64ELi128ELi4ELb0ELb0EN7cutlass6half_tE19Flash_kernel_traitsILi64ELi64ELi128ELi4ES3_EELi8ELi1ELb1EEEvNS_16Flash_fwd_paramsE,(.L_x_7115 - _ZN5flash32flash_fwd_splitkv_combine_kernelI23Flash_fwd_kernel_traitsILi64ELi64ELi128ELi4ELb0ELb0EN7cutlass6half_tE19Flash_kernel_traitsILi64ELi64ELi128ELi4ES3_EELi8ELi1ELb1EEEvNS_16Flash_fwd_paramsE)
        .other          _ZN5flash32flash_fwd_splitkv_combine_kernelI23Flash_fwd_kernel_traitsILi64ELi64ELi128ELi4ELb0ELb0EN7cutlass6half_tE19Flash_kernel_traitsILi64ELi64ELi128ELi4ES3_EELi8ELi1ELb1EEEvNS_16Flash_fwd_paramsE,@"STO_CUDA_ENTRY STV_DEFAULT"
_ZN5flash32flash_fwd_splitkv_combine_kernelI23Flash_fwd_kernel_traitsILi64ELi64ELi128ELi4ELb0ELb0EN7cutlass6half_tE19Flash_kernel_traitsILi64ELi64ELi128ELi4ES3_EELi8ELi1ELb1EEEvNS_16Flash_fwd_paramsE:
.text._ZN5flash32flash_fwd_splitkv_combine_kernelI23Flash_fwd_kernel_traitsILi64ELi64ELi128ELi4ELb0ELb0EN7cutlass6half_tE19Flash_kernel_traitsILi64ELi64ELi128ELi4ES3_EELi8ELi1ELb1EEEvNS_16Flash_fwd_paramsE:
        /* <DEDUP_REMOVED lines=38> */
.L_x_4529:
[----:B------:R-:W-:Y:S01]  /*0260*/  IMAD.U32 R14, RZ, RZ, UR16 ;  /* 0x00000010ff0e7e24 */ /* 0x000fe2000f8e00ff */
[----:B------:R-:W-:Y:S01]  /*0270*/  MOV R18, UR14 ;  /* 0x0000000e00127c02 */ /* 0x000fe20008000f00 */
[----:B------:R-:W-:Y:S01]  /*0280*/  IMAD.U32 R19, RZ, RZ, UR17 ;  /* 0x00000011ff137e24 */ /* 0x000fe2000f8e00ff */
[----:B------:R-:W-:Y:S02]  /*0290*/  MOV R17, UR9 ;  /* 0x0000000900117c02 */ /* 0x000fe40008000f00 */
[----:B------:R-:W-:Y:S02]  /*02a0*/  MOV R16, 0x2c0 ;  /* 0x000002c000107802 */ /* 0x000fe40000000f00 */
[----:B------:R-:W-:Y:S05]  /*02b0*/  CALL.REL.NOINC `($__internal_27_$__cuda_sm20_div_s64) ;  /* 0x00000048000c7944 */ /* 0x000fea0003c00000 */
.L_x_4530:
        /* <DEDUP_REMOVED lines=30> */
.L_x_4532:
[----:B------:R-:W-:Y:S01]  /*04a0*/  IMAD.MOV.U32 R14, RZ, RZ, R10 ;  /* 0x000000ffff0e7224 */ /* 0x000fe200078e000a */
[----:B------:R-:W-:Y:S02]  /*04b0*/  MOV R19, R11 ;  /* 0x0000000b00137202 */ /* 0x000fe40000000f00 */
[----:B------:R-:W-:Y:S02]  /*04c0*/  MOV R16, 0x4e0 ;  /* 0x000004e000107802 */ /* 0x000fe40000000f00 */
[----:B------:R-:W-:Y:S05]  /*04d0*/  CALL.REL.NOINC `($__internal_27_$__cuda_sm20_div_s64) ;  /* 0x0000004400847944 */ /* 0x000fea0003c00000 */
[----:B------:R-:W-:Y:S02]  /*04e0*/  MOV R4, R10 ;  /* 0x0000000a00047202 */ /* 0x000fe40000000f00 */
[----:B------:R-:W-:Y:S02]  /*04f0*/  MOV R5, R11 ;  /* 0x0000000b00057202 */ /* 0x000fe40000000f00 */
.L_x_4533:
[----:B------:R-:W-:Y:S05]  /*0500*/  BSYNC.RECONVERGENT B0 ;  /* 0x0000000000007941 */ /* 0x000fea0003800200 */
.L_x_4531:
        /* <DEDUP_REMOVED lines=57> */
.L_x_4535:
[----:B------:R-:W-:Y:S01]  /*08a0*/  IMAD.MOV.U32 R14, RZ, RZ, R18 ;  /* 0x000000ffff0e7224 */ /* 0x000fe200078e0012 */
[----:B------:R-:W-:Y:S01]  /*08b0*/  MOV R18, R9 ;  /* 0x0000000900127202 */ /* 0x000fe20000000f00 */
[----:B------:R-:W-:Y:S01]  /*08c0*/  IMAD.MOV.U32 R19, RZ, RZ, R17 ;  /* 0x000000ffff137224 */ /* 0x000fe200078e0011 */
[----:B------:R-:W-:Y:S02]  /*08d0*/  MOV R17, R25 ;  /* 0x0000001900117202 */ /* 0x000fe40000000f00 */
[----:B------:R-:W-:Y:S02]  /*08e0*/  MOV R16, 0x900 ;  /* 0x0000090000107802 */ /* 0x000fe40000000f00 */
[----:B------:R-:W-:Y:S05]  /*08f0*/  CALL.REL.NOINC `($__internal_27_$__cuda_sm20_div_s64) ;  /* 0x00000040007c7944 */ /* 0x000fea0003c00000 */
.L_x_4536:
[----:B------:R-:W-:Y:S05]  /*0900*/  BSYNC.RECONVERGENT B0 ;  /* 0x0000000000007941 */ /* 0x000fea0003800200 */
.L_x_4534:
        /* <DEDUP_REMOVED lines=123> */
.L_x_4538:
[----:B------:R-:W-:Y:S01]  /*10c0*/  IMAD.MOV.U32 R14, RZ, RZ, R10 ;  /* 0x000000ffff0e7224 */ /* 0x000fe200078e000a */
[----:B------:R-:W-:Y:S01]  /*10d0*/  MOV R18, R8 ;  /* 0x0000000800127202 */ /* 0x000fe20000000f00 */
[----:B------:R-:W-:Y:S01]  /*10e0*/  IMAD.MOV.U32 R19, RZ, RZ, R11 ;  /* 0x000000ffff137224 */ /* 0x000fe200078e000b */
[----:B------:R-:W-:Y:S02]  /*10f0*/  MOV R17, R0 ;  /* 0x0000000000117202 */ /* 0x000fe40000000f00 */
[----:B------:R-:W-:Y:S02]  /*1100*/  MOV R16, 0x1120 ;  /* 0x0000112000107802 */ /* 0x000fe40000000f00 */
[----:B------:R-:W-:Y:S05]  /*1110*/  CALL.REL.NOINC `($__internal_27_$__cuda_sm20_div_s64) ;  /* 0x0000003800747944 */ /* 0x000fea0003c00000 */
[----:B------:R-:W-:Y:S02]  /*1120*/  MOV R32, R10 ;  /* 0x0000000a00207202 */ /* 0x000fe40000000f00 */
[----:B------:R-:W-:Y:S02]  /*1130*/  MOV R33, R11 ;  /* 0x0000000b00217202 */ /* 0x000fe40000000f00 */
.L_x_4539:
[----:B------:R-:W-:Y:S05]  /*1140*/  BSYNC.RECONVERGENT B0 ;  /* 0x0000000000007941 */ /* 0x000fea0003800200 */
.L_x_4537:
        /* <DEDUP_REMOVED lines=57> */
.L_x_4541:
[----:B------:R-:W-:Y:S01]  /*14e0*/  IMAD.MOV.U32 R14, RZ, RZ, R4 ;  /* 0x000000ffff0e7224 */ /* 0x000fe200078e0004 */
[----:B------:R-:W-:Y:S01]  /*14f0*/  MOV R19, R5 ;  /* 0x0000000500137202 */ /* 0x000fe20000000f00 */
[----:B------:R-:W-:Y:S01]  /*1500*/  IMAD.MOV.U32 R18, RZ, RZ, R6 ;  /* 0x000000ffff127224 */ /* 0x000fe200078e0006 */
[----:B------:R-:W-:Y:S02]  /*1510*/  MOV R16, 0x1530 ;  /* 0x0000153000107802 */ /* 0x000fe40000000f00 */
[----:B------:R-:W-:Y:S05]  /*1520*/  CALL.REL.NOINC `($__internal_27_$__cuda_sm20_div_s64) ;  /* 0x0000003400707944 */ /* 0x000fea0003c00000 */
[----:B------:R-:W-:Y:S02]  /*1530*/  MOV R26, R10 ;  /* 0x0000000a001a7202 */ /* 0x000fe40000000f00 */
[----:B------:R-:W-:Y:S02]  /*1540*/  MOV R27, R11 ;  /* 0x0000000b001b7202 */ /* 0x000fe40000000f00 */
.L_x_4542:
[----:B------:R-:W-:Y:S05]  /*1550*/  BSYNC.RECONVERGENT B0 ;  /* 0x0000000000007941 */ /* 0x000fea0003800200 */
.L_x_4540:
        /* <DEDUP_REMOVED lines=73> */
.L_x_4544:
[----:B0-----:R-:W-:Y:S05]  /*19f0*/  BSYNC.RECONVERGENT B0 ;  /* 0x0000000000007941 */ /* 0x001fea0003800200 */
.L_x_4543:
        /* <DEDUP_REMOVED lines=127> */
.L_x_4548:
[----:B------:R-:W-:Y:S01]  /*21f0*/  LEA.HI R2, R7, UR15, RZ, 0x1f ;  /* 0x0000000f07027c11 */ /* 0x000fe2000f8ff8ff */
[----:B------:R-:W-:Y:S01]  /*2200*/  IMAD.MOV.U32 R19, RZ, RZ, RZ ;  /* 0x000000ffff137224 */ /* 0x000fe200078e00ff */
[----:B------:R-:W-:Y:S02]  /*2210*/  MOV R18, R30 ;  /* 0x0000001e00127202 */ /* 0x000fe40000000f00 */
[----:B------:R-:W-:Y:S01]  /*2220*/  MOV R16, 0x2250 ;  /* 0x0000225000107802 */ /* 0x000fe20000000f00 */
[----:B------:R-:W-:Y:S02]  /*2230*/  IMAD.MOV.U32 R14, RZ, RZ, R2 ;  /* 0x000000ffff0e7224 */ /* 0x000fe400078e0002 */
[----:B------:R-:W-:Y:S05]  /*2240*/  CALL.REL.NOINC `($__internal_27_$__cuda_sm20_div_s64) ;  /* 0x0000002800287944 */ /* 0x000fea0003c00000 */
[----:B------:R-:W-:Y:S02]  /*2250*/  IADD3 R13, PT, PT, -R10, RZ, RZ ;  /* 0x000000ff0a0d7210 */ /* 0x000fe40007ffe1ff */
[----:B------:R-:W-:-:S03]  /*2260*/  MOV R31, R11 ;  /* 0x0000000b001f7202 */ /* 0x000fc60000000f00 */
[----:B------:R-:W-:Y:S01]  /*2270*/  IMAD R12, R30, R13, R2 ;  /* 0x0000000d1e0c7224 */ /* 0x000fe200078e0202 */
[----:B------:R-:W-:-:S07]  /*2280*/  MOV R30, R10 ;  /* 0x0000000a001e7202 */ /* 0x000fce0000000f00 */
.L_x_4549:
        /* <DEDUP_REMOVED lines=59> */
.L_x_4551:
[----:B------:R-:W-:Y:S01]  /*2640*/  IMAD.MOV.U32 R14, RZ, RZ, R30 ;  /* 0x000000ffff0e7224 */ /* 0x000fe200078e001e */
[----:B------:R-:W-:Y:S01]  /*2650*/  MOV R19, R31 ;  /* 0x0000001f00137202 */ /* 0x000fe20000000f00 */
[----:B------:R-:W-:Y:S01]  /*2660*/  IMAD.MOV.U32 R18, RZ, RZ, R34 ;  /* 0x000000ffff127224 */ /* 0x000fe200078e0022 */
[----:B------:R-:W-:Y:S02]  /*2670*/  MOV R16, 0x2690 ;  /* 0x0000269000107802 */ /* 0x000fe40000000f00 */
[----:B------:R-:W-:Y:S05]  /*2680*/  CALL.REL.NOINC `($__internal_27_$__cuda_sm20_div_s64) ;  /* 0x0000002400187944 */ /* 0x000fea0003c00000 */
[----:B------:R-:W-:-:S05]  /*2690*/  IADD3 R11, PT, PT, -R10, RZ, RZ ;  /* 0x000000ff0a0b7210 */ /* 0x000fca0007ffe1ff */
[----:B------:R-:W-:Y:S02]  /*26a0*/  IMAD R30, R11, R34, R30 ;  /* 0x000000220b1e7224 */ /* 0x000fe400078e021e */
.L_x_4552:
[----:B------:R-:W-:Y:S05]  /*26b0*/  BSYNC.RECONVERGENT B0 ;  /* 0x0000000000007941 */ /* 0x000fea0003800200 */
.L_x_4550:
        /* <DEDUP_REMOVED lines=159> */
.L_x_4547:
[----:B------:R-:W0:Y:S01]  /*30b0*/  LDC.64 R4, c[0x0][0x420] ;  /* 0x00010800ff047b82 */ /* 0x000e220000000a00 */
[----:B------:R-:W-:-:S05]  /*30c0*/  IADD3 R2, PT, PT, R2, UR15, RZ ;  /* 0x0000000f02027c10 */ /* 0x000fca000fffe0ff */
[----:B0-----:R-:W-:-:S05]  /*30d0*/  IMAD.WIDE.U32 R2, R2, 0x4, R4 ;  /* 0x0000000402027825 */ /* 0x001fca00078e0004 */
[----:B------:R1:W-:Y:S02]  /*30e0*/  STG.E desc[UR10][R2.64], R22 ;  /* 0x0000001602007986 */ /* 0x0003e4000c10190a */
.L_x_4546:
[----:B------:R-:W-:Y:S05]  /*30f0*/  BSYNC.RECONVERGENT B1 ;  /* 0x0000000000017941 */ /* 0x000fea0003800200 */
.L_x_4545:
        /* <DEDUP_REMOVED lines=17> */
.L_x_4554:
[----:B------:R-:W-:Y:S05]  /*3210*/  BSYNC.RECONVERGENT B0 ;  /* 0x0000000000007941 */ /* 0x000fea0003800200 */
.L_x_4553:
        /* <DEDUP_REMOVED lines=49> */
.L_x_4559:
        /* <DEDUP_REMOVED lines=133> */
.L_x_4558:
        /* <DEDUP_REMOVED lines=73> */
.L_x_4560:
[----:B------:R-:W-:-:S09]  /*4210*/  UISETP.NE.OR UP1, UPT, UR5, URZ, UP1 ;  /* 0x000000ff0500728c */ /* 0x000fd20008f25670 */
[----:B------:R-:W-:Y:S05]  /*4220*/  BRA.U !UP1, `(.L_x_4556) ;  /* 0x0000000109947547 */ /* 0x000fea000b800000 */
.L_x_4557:
[----:B------:R-:W-:-:S13]  /*4230*/  ISETP.GE.AND P0, PT, R12, UR13, PT ;  /* 0x0000000d0c007c0c */ /* 0x000fda000bf06270 */
.L_x_4561:
        /* <DEDUP_REMOVED lines=36> */
.L_x_4556:
        /* <DEDUP_REMOVED lines=10> */
.L_x_4562:
        /* <DEDUP_REMOVED lines=12> */
.L_x_4555:
        /* <DEDUP_REMOVED lines=81> */
        .weak           $__internal_27_$__cuda_sm20_div_s64
        .type           $__internal_27_$__cuda_sm20_div_s64,@function
        .size           $__internal_27_$__cuda_sm20_div_s64,(.L_x_7115 - $__internal_27_$__cuda_sm20_div_s64)
$__internal_27_$__cuda_sm20_div_s64:
        /* <DEDUP_REMOVED lines=83> */
[----:B------:R-:W-:Y:S05]  /*5020*/  RET.REL.NODEC R12 `(_ZN5flash32flash_fwd_splitkv_combine_kernelI23Flash_fwd_kernel_traitsILi64ELi64ELi128ELi4ELb0ELb0EN7cutlass6half_tE19Flash_kernel_traitsILi64ELi64ELi128ELi4ES3_EELi8ELi1ELb1EEEvNS_16Flash_fwd_paramsE) ;  /* 0xffffffac0cf47950 */ /* 0x000fea0003c3ffff */
.L_x_4563:
        /* <DEDUP_REMOVED lines=13> */
.L_x_7115:


//--------------------- .text._ZN5flash24flash_fwd_splitkv_kernelI23Flash_fwd_kernel_traitsILi64ELi64ELi128ELi4ELb0ELb0EN7cutlass6half_tE19Flash_kernel_traitsILi64ELi64ELi128ELi4ES3_EELb1ELb0ELb0ELb0ELb0ELb0ELb0ELb0EEEvNS_16Flash_fwd_paramsE --------------------------
	.section	.text._ZN5flash24flash_fwd_splitkv_kernelI23Flash_fwd_kernel_traitsILi64ELi64ELi128ELi4ELb0ELb0EN7cutlass6half_tE19Flash_kernel_traitsILi64ELi64ELi128ELi4ES3_EELb1ELb0ELb0ELb0ELb0ELb0ELb0ELb0EEEvNS_16Flash_fwd_paramsE,"ax",@progbits
	.align	128
        .global         _ZN5flash24flash_fwd_splitkv_kernelI23Flash_fwd_kernel_traitsILi64ELi64ELi128ELi4ELb0ELb0EN7cutlass6half_tE19Flash_kernel_traitsILi64ELi64ELi128ELi4ES3_EELb1ELb0ELb0ELb0ELb0ELb0ELb0ELb0EEEvNS_16Flash_fwd_paramsE
        .type           _ZN5flash24flash_fwd_splitkv_kernelI23Flash_fwd_kernel_traitsILi64ELi64ELi128ELi4ELb0ELb0EN7cutlass6half_tE19Flash_kernel_traitsILi64ELi64ELi128ELi4ES3_EELb1ELb0ELb0ELb0ELb0ELb0ELb0ELb0EEEvNS_16Flash_fwd_paramsE,@function
        .size           _ZN5flash24flash_fwd_splitkv_kernelI23Flash_fwd_kernel_traitsILi64ELi64ELi128ELi4ELb0ELb0EN7cutlass6half_tE19Flash_kernel_traitsILi64ELi64ELi128ELi4ES3_EELb1ELb0ELb0ELb0ELb0ELb0ELb0ELb0EEEvNS_16Flash_fwd_paramsE,(.L_x_7172 - _ZN5flash24flash_fwd_splitkv_kernelI23Flash_fwd_kernel_traitsILi64ELi64ELi128ELi4ELb0ELb0EN7cutlass6half_tE19Flash_kernel_traitsILi64ELi64ELi128ELi4ES3_EELb1ELb0ELb0ELb0ELb0ELb0ELb0ELb0EEEvNS_16Flash_fwd_paramsE)
        .other          _ZN5flash24flash_fwd_splitkv_kernelI23Flash_fwd_kernel_traitsILi64ELi64ELi128ELi4ELb0ELb0EN7cutlass6half_tE19Flash_kernel_traitsILi64ELi64ELi128ELi4ES3_EELb1ELb0ELb0ELb0ELb0ELb0ELb0ELb0EEEvNS_16Flash_fwd_paramsE,@"STO_CUDA_ENTRY STV_DEFAULT"
_ZN5flash24flash_fwd_splitkv_kernelI23Flash_fwd_kernel_traitsILi64ELi64ELi128ELi4ELb0ELb0EN7cutlass6half_tE19Flash_kernel_traitsILi64ELi64ELi128ELi4ES3_EELb1ELb0ELb0ELb0ELb0ELb0ELb0ELb0EEEvNS_16Flash_fwd_paramsE:
.text._ZN5flash24flash_fwd_splitkv_kernelI23Flash_fwd_kernel_traitsILi64ELi64ELi128ELi4ELb0ELb0EN7cutlass6half_tE19Flash_kernel_traitsILi64ELi64ELi128ELi4ES3_EELb1ELb0ELb0ELb0ELb0ELb0ELb0ELb0EEEvNS_16Flash_fwd_paramsE:
        /* <DEDUP_REMOVED lines=14> */
[----:B--2---:R-:W-:Y:S01]  /*00e0*/  IMAD.WIDE.U32 R10, R183, 0x4, R4 ;  /* 0x00000004b70a7825 */ /* 0x004fe200078e0004 */
[----:B---3--:R-:W-:Y:S02]  /*00f0*/  ISETP.NE.U32.AND P3, PT, RZ, UR6, PT ;  /* 0x00000006ff007c0c */ /* 0x008fe4000bf65070 */
[----:B------:R-:W-:-:S02]  /*0100*/  ISETP.NE.AND.EX P2, PT, RZ, UR5, PT, P2 ;  /* 0x00000005ff007c0c */ /* 0x000fc4000bf45320 */
[----:B------:R-:W-:-:S03]  /*0110*/  ISETP.NE.AND.EX P3, PT, RZ, UR7, PT, P3 ;  /* 0x00000007ff007c0c */ /* 0x000fc6000bf65330 */
[----:B------:R-:W2:Y:S04]  /*0120*/  @P0 LDG.E R182, desc[UR16][R10.64] ;  /* 0x000000100ab60981 */ /* 0x000ea8000c1e1900 */
[----:B------:R1:W2:Y:S01]  /*0130*/  @P4 LDG.E R13, desc[UR16][R10.64+0x4] ;  /* 0x000004100a0d4981 */ /* 0x0002a2000c1e1900 */
[----:B------:R-:W-:Y:S01]  /*0140*/  IMAD.SHL.U32 R9, R183, 0x4, RZ ;  /* 0x00000004b7097824 */ /* 0x000fe200078e00ff */
[----:B------:R-:W-:Y:S01]  /*0150*/  SHF.R.U32.HI R8, RZ, 0x1e, R183 ;  /* 0x0000001eff087819 */ /* 0x000fe200000116b7 */
[----:B------:R-:W-:Y:S01]  /*0160*/  IMAD.MOV.U32 R2, RZ, RZ, RZ ;  /* 0x000000ffff027224 */ /* 0x000fe200078e00ff */
[----:B------:R-:W3:Y:S02]  /*0170*/  @!P4 LDC R21, c[0x0][0x434] ;  /* 0x00010d00ff15cb82 */ /* 0x000ee40000000800 */
[----:B------:R-:W-:-:S02]  /*0180*/  @P2 IADD3 R4, P0, PT, R9, UR4, RZ ;  /* 0x0000000409042c10 */ /* 0x000fc4000ff1e0ff */
[C---:B------:R-:W-:Y:S01]  /*0190*/  @P3 IADD3 R14, P1, PT, R9.reuse, UR6, RZ ;  /* 0x00000006090e3c10 */ /* 0x040fe2000ff3e0ff */
[----:B------:R-:W4:Y:S01]  /*01a0*/  LDCU.U8 UR4, c[0x0][0x532] ;  /* 0x0000a640ff0477ac */ /* 0x000f220008000000 */
[C---:B------:R-:W-:Y:S02]  /*01b0*/  @P2 IADD3.X R5, PT, PT, R8.reuse, UR5, RZ, P0, !PT ;  /* 0x0000000508052c10 */ /* 0x040fe400087fe4ff */
[----:B------:R-:W-:Y:S01]  /*01c0*/  @P3 IADD3.X R15, PT, PT, R8, UR7, RZ, P1, !PT ;  /* 0x00000007080f3c10 */ /* 0x000fe20008ffe4ff */
[----:B------:R-:W2:Y:S02]  /*01d0*/  @!P2 LDC R0, c[0x0][0x43c] ;  /* 0x00010f00ff00ab82 */ /* 0x000ea40000000800 */
[----:B------:R-:W5:Y:S04]  /*01e0*/  @P2 LDG.E R131, desc[UR16][R4.64] ;  /* 0x0000001004832981 */ /* 0x000f68000c1e1900 */
[----:B------:R4:W5:Y:S01]  /*01f0*/  @P3 LDG.E R2, desc[UR16][R14.64] ;  /* 0x000000100e023981 */ /* 0x000962000c1e1900 */
[----:B-1----:R-:W-:-:S05]  /*0200*/  IADD3 R10, P0, PT, R9, R6, RZ ;  /* 0x00000006090a7210 */ /* 0x002fca0007f1e0ff */
[----:B------:R-:W-:Y:S01]  /*0210*/  IMAD.X R11, R8, 0x1, R7, P0 ;  /* 0x00000001080b7824 */ /* 0x000fe200000e0607 */
[----:B------:R-:W-:-:S04]  /*0220*/  ISETP.NE.U32.AND P0, PT, R6, RZ, PT ;  /* 0x000000ff0600720c */ /* 0x000fc80003f05070 */
[----:B------:R-:W-:Y:S02]  /*0230*/  ISETP.NE.AND.EX P0, PT, R7, RZ, PT, P0 ;  /* 0x000000ff0700720c */ /* 0x000fe40003f05300 */
[----:B----4-:R-:W-:Y:S01]  /*0240*/  ISETP.NE.AND P1, PT, RZ, UR4, PT ;  /* 0x00000004ff007c0c */ /* 0x010fe2000bf25270 */
[----:B------:R-:W1:Y:S01]  /*0250*/  @!P2 LDC.64 R4, c[0x0][0x488] ;  /* 0x00012200ff04ab82 */ /* 0x000e620000000a00 */
[----:B------:R-:W4:Y:S01]  /*0260*/  S2R R15, SR_CTAID.X ;  /* 0x00000000000f7919 */ /* 0x000f220000002500 */
[----:B------:R-:W-:-:S04]  /*0270*/  ISETP.EQ.U32.AND P3, PT, R6, RZ, PT ;  /* 0x000000ff0600720c */ /* 0x000fc80003f62070 */
[----:B------:R-:W-:-:S04]  /*0280*/  ISETP.EQ.OR.EX P3, PT, R7, RZ, !P1, P3 ;  /* 0x000000ff0700720c */ /* 0x000fc80004f62730 */
[----:B------:R-:W1:Y:S01]  /*0290*/  @!P0 LDC R7, c[0x0][0x438] ;  /* 0x00010e00ff078b82 */ /* 0x000e620000000800 */
[----:B------:R-:W-:-:S08]  /*02a0*/  IMAD.MOV.U32 R3, RZ, RZ, -0x1 ;  /* 0xffffffffff037424 */ /* 0x000fd000078e00ff */
[----:B------:R1:W5:Y:S01]  /*02b0*/  @!P3 LDG.E R3, desc[UR16][R10.64] ;  /* 0x000000100a03b981 */ /* 0x000362000c1e1900 */
[----:B----4-:R-:W-:Y:S02]  /*02c0*/  IMAD.SHL.U32 R184, R15, 0x40, RZ ;  /* 0x000000400fb87824 */ /* 0x010fe400078e00ff */
[----:B--2---:R-:W-:-:S05]  /*02d0*/  @P4 IMAD.IADD R21, R13, 0x1, -R182 ;  /* 0x000000010d154824 */ /* 0x004fca00078e0ab6 */
[----:B---3--:R-:W-:Y:S01]  /*02e0*/  ISETP.GT.AND P3, PT, R21, R184, PT ;  /* 0x000000b81500720c */ /* 0x008fe20003f64270 */
[----:B-1----:R-:W-:-:S12]  /*02f0*/  @!P0 BRA `(.L_x_4564) ;  /* 0x00000000000c8947 */ /* 0x002fd80003800000 */
[----:B------:R-:W2:Y:S02]  /*0300*/  @P1 LDG.E R6, desc[UR16][R10.64+0x4] ;  /* 0x000004100a061981 */ /* 0x000ea4000c1e1900 */
[----:B--2--5:R-:W-:-:S06]  /*0310*/  @P1 IADD3 R7, PT, PT, R6, -R3, RZ ;  /* 0x8000000306071210 */ /* 0x024fcc0007ffe0ff */
[----:B------:R1:W5:Y:S02]  /*0320*/  @!P1 LDG.E R7, desc[UR16][R10.64] ;  /* 0x000000100a079981 */ /* 0x000364000c1e1900 */
.L_x_4564:
[----:B------:R-:W-:Y:S01]  /*0330*/  @!P2 ISETP.NE.U32.AND P0, PT, R4, RZ, PT ;  /* 0x000000ff0400a20c */ /* 0x000fe20003f05070 */
[----:B------:R-:W-:-:S12]  /*0340*/  @!P3 EXIT ;  /* 0x000000000000b94d */ /* 0x000fd80003800000 */
[----:B------:R-:W2:Y:S01]  /*0350*/  LDCU UR5, c[0x0][0x438] ;  /* 0x00008700ff0577ac */ /* 0x000ea20008000800 */
[----:B------:R-:W-:Y:S01]  /*0360*/  @!P2 ISETP.NE.AND.EX P0, PT, R5, RZ, PT, P0 ;  /* 0x000000ff0500a20c */ /* 0x000fe20003f05300 */
[----:B-----5:R-:W-:Y:S01]  /*0370*/  @P2 IMAD.IADD R131, R131, 0x1, -R2 ;  /* 0x0000000183832824 */ /* 0x020fe200078e0a02 */
[----:B------:R-:W3:Y:S01]  /*0380*/  S2R R24, SR_CTAID.Z ;  /* 0x0000000000187919 */ /* 0x000ee20000002700 */
[----:B------:R-:W4:Y:S01]  /*0390*/  LDCU UR14, c[0x0][0x508] ;  /* 0x0000a100ff0e77ac */ /* 0x000f220008000800 */
[----:B------:R-:W-:-:S04]  /*03a0*/  @!P2 SEL R0, R0, RZ, P0 ;  /* 0x000000ff0000a207 */ /* 0x000fc80000000000 */
[----:B------:R-:W-:Y:S01]  /*03b0*/  @!P2 IADD3 R131, PT, PT, R0, R7, -R2 ;  /* 0x000000070083a210 */ /* 0x000fe20007ffe802 */
[----:B------:R-:W-:-:S04]  /*03c0*/  VIADD R0, R15, 0x1 ;  /* 0x000000010f007836 */ /* 0x000fc80000000000 */
[----:B------:R-:W-:Y:S02]  /*03d0*/  VIADD R7, R131, 0x7f ;  /* 0x0000007f83077836 */ /* 0x000fe40000000000 */
[----:B------:R-:W-:Y:S01]  /*03e0*/  IMAD R0, R0, 0x40, -R21 ;  /* 0x0000004000007824 */ /* 0x000fe200078e0a15 */
[----:B--2---:R-:W-:Y:S02]  /*03f0*/  UIADD3 UR5, UPT, UPT, UR5, 0x7f, URZ ;  /* 0x0000007f05057890 */ /* 0x004fe4000fffe0ff */
[----:B------:R-:W-:Y:S02]  /*0400*/  SHF.R.S32.HI R6, RZ, 0x1f, R7 ;  /* 0x0000001fff067819 */ /* 0x000fe40000011407 */
[----:B----4-:R-:W-:Y:S01]  /*0410*/  IADD3 R5, PT, PT, R7, UR14, R0 ;  /* 0x0000000e07057c10 */ /* 0x010fe2000fffe000 */
[----:B------:R-:W-:Y:S01]  /*0420*/  USHF.R.S32.HI UR4, URZ, 0x1f, UR5 ;  /* 0x0000001fff047899 */ /* 0x000fe20008011405 */
[----:B------:R-:W-:Y:S01]  /*0430*/  LEA.HI R6, R6, R7, RZ, 0x7 ;  /* 0x0000000706067211 */ /* 0x000fe200078f38ff */
[----:B------:R-:W2:Y:S01]  /*0440*/  S2R R0, SR_TID.X ;  /* 0x0000000000007919 */ /* 0x000ea20000002100 */
        /* <DEDUP_REMOVED lines=10> */
[----:B------:R-:W3:Y:S01]  /*04f0*/  LDC.64 R2, c[0x0][0x408] ;  /* 0x00010200ff027b82 */ /* 0x000ee20000000a00 */
[----:B------:R-:W4:Y:S01]  /*0500*/  LDCU UR4, c[0x0][0x440] ;  /* 0x00008800ff0477ac */ /* 0x000f220008000800 */
[----:B--2---:R-:W-:Y:S01]  /*0510*/  SHF.L.U32 R6, R0, 0x3, RZ ;  /* 0x0000000300067819 */ /* 0x004fe200000006ff */
[----:B------:R-:W-:Y:S01]  /*0520*/  IMAD.IADD R21, R21, 0x1, -R184 ;  /* 0x0000000115157824 */ /* 0x000fe200078e0ab8 */
[----:B------:R-:W-:Y:S01]  /*0530*/  SHF.R.U32.HI R0, RZ, 0x3, R0 ;  /* 0x00000003ff007819 */ /* 0x000fe20000011600 */
[----:B------:R-:W-:Y:S01]  /*0540*/  IMAD.MOV.U32 R7, RZ, RZ, RZ ;  /* 0x000000ffff077224 */ /* 0x000fe200078e00ff */
[----:B------:R-:W-:Y:S01]  /*0550*/  LOP3.LUT R6, R6, 0x38, RZ, 0xc0, !PT ;  /* 0x0000003806067812 */ /* 0x000fe200078ec0ff */
[----:B------:R-:W2:Y:S01]  /*0560*/  LDCU UR6, c[0x0][0x3e0] ;  /* 0x00007c00ff0677ac */ /* 0x000ea20008000800 */
[C---:B------:R-:W-:Y:S01]  /*0570*/  IADD3 R14, PT, PT, R0.reuse, 0x20, RZ ;  /* 0x00000020000e7810 */ /* 0x040fe20007ffe0ff */
[----:B------:R-:W-:Y:S01]  /*0580*/  VIADD R16, R0, 0x10 ;  /* 0x0000001000107836 */ /* 0x000fe20000000000 */
[----:B------:R-:W-:Y:S02]  /*0590*/  BSSY.RECONVERGENT B0, `(.L_x_4566) ;  /* 0x000002c000007945 */ /* 0x000fe40003800200 */
[----:B------:R-:W1:Y:S01]  /*05a0*/  @!P0 LDC.64 R4, c[0x0][0x400] ;  /* 0x00010000ff048b82 */ /* 0x000e620000000a00 */
[----:B----4-:R-:W-:Y:S01]  /*05b0*/  ISETP.GE.AND P1, PT, R6, UR4, PT ;  /* 0x0000000406007c0c */ /* 0x010fe2000bf26270 */
[----:B------:R-:W4:Y:S03]  /*05c0*/  LDCU.64 UR4, c[0x0][0x410] ;  /* 0x00008200ff0477ac */ /* 0x000f260008000a00 */
[-C--:B------:R-:W-:Y:S01]  /*05d0*/  ISETP.GE.OR P4, PT, R0, R21.reuse, P1 ;  /* 0x000000150000720c */ /* 0x080fe20000f86670 */
[----:B---3--:R-:W-:Y:S01]  /*05e0*/  @P0 IMAD.WIDE.U32 R12, R182, R2, RZ ;  /* 0x00000002b60c0225 */ /* 0x008fe200078e00ff */
[----:B------:R-:W-:-:S02]  /*05f0*/  ISETP.GE.OR P3, PT, R16, R21, P1 ;  /* 0x000000151000720c */ /* 0x000fc40000f66670 */
[----:B------:R-:W-:Y:S01]  /*0600*/  ISETP.GE.OR P2, PT, R14, R21, P1 ;  /* 0x000000150e00720c */ /* 0x000fe20000f46670 */
[----:B-1----:R-:W-:-:S04]  /*0610*/  @!P0 IMAD.WIDE.U32 R10, R183, R4, RZ ;  /* 0x00000004b70a8225 */ /* 0x002fc800078e00ff */
[C---:B------:R-:W-:Y:S01]  /*0620*/  @!P0 IMAD R8, R183.reuse, R5, R11 ;  /* 0x00000005b7088224 */ /* 0x040fe200078e020b */
        /* <DEDUP_REMOVED lines=8> */
[----:B--2---:R-:W-:Y:S01]  /*06b0*/  IMAD R183, R183, UR6, R24 ;  /* 0x00000006b7b77c24 */ /* 0x004fe2000f8e0218 */
[----:B------:R-:W-:Y:S01]  /*06c0*/  ISETP.GE.OR P1, PT, R12, R21, P1 ;  /* 0x000000150c00720c */ /* 0x000fe20000f26670 */
[----:B------:R-:W-:-:S02]  /*06d0*/  IMAD.X R11, R8, 0x1, R9, P0 ;  /* 0x00000001080b7824 */ /* 0x000fc400000e0609 */
[C---:B----4-:R-:W-:Y:S01]  /*06e0*/  IMAD.WIDE.U32 R8, R24.reuse, UR4, R10 ;  /* 0x0000000418087c25 */ /* 0x050fe2000f8e000a */
[----:B------:R-:W2:Y:S03]  /*06f0*/  LDCU UR4, c[0x0][0x434] ;  /* 0x00008680ff0477ac */ /* 0x000ea60008000800 */
        /* <DEDUP_REMOVED lines=21> */
.L_x_4567:
[----:B------:R-:W-:Y:S05]  /*0850*/  BSYNC.RECONVERGENT B0 ;  /* 0x0000000000007941 */ /* 0x000fea0003800200 */
.L_x_4566:
[----:B------:R-:W-:Y:S04]  /*0860*/  BSSY.RECONVERGENT B0, `(.L_x_4568) ;  /* 0x000000e000007945 */ /* 0x000fe80003800200 */
[----:B------:R-:W-:Y:S05]  /*0870*/  @P2 BRA `(.L_x_4569) ;  /* 0x0000000000302947 */ /* 0x000fea0003800000 */
[----:B-1----:R-:W-:Y:S01]  /*0880*/  IADD3 R5, P0, PT, R0, 0x20, RZ ;  /* 0x0000002000057810 */ /* 0x002fe20007f1e0ff */
        /* <DEDUP_REMOVED lines=10> */
[----:B------:R3:W-:Y:S02]  /*0930*/  STG.E.128 desc[UR16][R22.64], RZ ;  /* 0x000000ff16007986 */ /* 0x0007e4000c101d10 */
.L_x_4569:
[----:B------:R-:W-:Y:S05]  /*0940*/  BSYNC.RECONVERGENT B0 ;  /* 0x0000000000007941 */ /* 0x000fea0003800200 */
.L_x_4568:
[----:B------:R-:W-:Y:S04]  /*0950*/  BSSY.RECONVERGENT B0, `(.L_x_4570) ;  /* 0x000000d000007945 */ /* 0x000fe80003800200 */
[----:B------:R-:W-:Y:S05]  /*0960*/  @P1 BRA `(.L_x_4571) ;  /* 0x00000000002c1947 */ /* 0x000fea0003800000 */
[----:B-1----:R-:W-:Y:S01]  /*0970*/  IADD3 R5, P0, PT, R0, 0x30, RZ ;  /* 0x0000003000057810 */ /* 0x002fe20007f1e0ff */
        /* <DEDUP_REMOVED lines=10> */
.L_x_4571:
[----:B------:R-:W-:Y:S05]  /*0a20*/  BSYNC.RECONVERGENT B0 ;  /* 0x0000000000007941 */ /* 0x000fea0003800200 */
.L_x_4570:
        /* <DEDUP_REMOVED lines=12> */
[----:B-1----:R-:W-:-:S04]  /*0af0*/  @!P1 IMAD.MOV.U32 R5, RZ, RZ, 0x7f800000 ;  /* 0x7f800000ff059424 */ /* 0x002fc800078e00ff */
[----:B------:R1:W-:Y:S04]  /*0b00*/  @!P3 STG.E desc[UR16][R2.64], R9 ;  /* 0x000000090200b986 */ /* 0x0003e8000c101910 */
[----:B------:R1:W-:Y:S04]  /*0b10*/  @!P2 STG.E desc[UR16][R2.64+0x40], R7 ;  /* 0x000040070200a986 */ /* 0x0003e8000c101910 */
[----:B------:R1:W-:Y:S01]  /*0b20*/  @!P1 STG.E desc[UR16][R2.64+0x80], R5 ;  /* 0x0000800502009986 */ /* 0x0003e2000c101910 */
[----:B------:R-:W-:Y:S05]  /*0b30*/  @P4 EXIT ;  /* 0x000000000000494d */ /* 0x000fea0003800000 */
[----:B-1----:R-:W-:-:S05]  /*0b40*/  MOV R5, 0x7f800000 ;  /* 0x7f80000000057802 */ /* 0x002fca0000000f00 */
[----:B------:R-:W-:Y:S01]  /*0b50*/  STG.E desc[UR16][R2.64+0xc0], R5 ;  /* 0x0000c00502007986 */ /* 0x000fe2000c101910 */
[----:B------:R-:W-:Y:S05]  /*0b60*/  EXIT ;  /* 0x000000000000794d */ /* 0x000fea0003800000 */
.L_x_4565:
[----:B------:R-:W3:Y:S01]  /*0b70*/  LDCU.64 UR4, c[0x0][0x4d8] ;  /* 0x00009b00ff0477ac */ /* 0x000ee20008000a00 */
[----:B------:R-:W-:Y:S01]  /*0b80*/  MOV R4, R183 ;  /* 0x000000b700047202 */ /* 0x000fe20000000f00 */
[----:B------:R-:W4:Y:S01]  /*0b90*/  LDCU.64 UR8, c[0x0][0x4e0] ;  /* 0x00009c00ff0877ac */ /* 0x000f220008000a00 */
[----:B---3--:R-:W-:-:S04]  /*0ba0*/  UISETP.NE.U32.AND UP0, UPT, UR4, URZ, UPT ;  /* 0x000000ff0400728c */ /* 0x008fc8000bf05070 */
[----:B------:R-:W-:Y:S02]  /*0bb0*/  UISETP.NE.AND.EX UP0, UPT, UR5, URZ, UPT, UP0 ;  /* 0x000000ff0500728c */ /* 0x000fe4000bf05300 */
[----:B----4-:R-:W-:-:S04]  /*0bc0*/  UISETP.NE.U32.AND UP1, UPT, UR8, URZ, UPT ;  /* 0x000000ff0800728c */ /* 0x010fc8000bf25070 */
[----:B------:R-:W-:-:S03]  /*0bd0*/  UISETP.NE.AND.EX UP1, UPT, UR9, URZ, UPT, UP1 ;  /* 0x000000ff0900728c */ /* 0x000fc6000bf25310 */
[----:B------:R-:W-:Y:S08]  /*0be0*/  BRA.U !UP0, `(.L_x_4572) ;  /* 0x00000001080c7547 */ /* 0x000ff0000b800000 */
[----:B------:R-:W-:-:S04]  /*0bf0*/  IADD3 R4, P0, PT, R9, UR4, RZ ;  /* 0x0000000409047c10 */ /* 0x000fc8000ff1e0ff */
[----:B------:R-:W-:-:S05]  /*0c00*/  IADD3.X R5, PT, PT, R8, UR5, RZ, P0, !PT ;  /* 0x0000000508057c10 */ /* 0x000fca00087fe4ff */
[----:B------:R3:W5:Y:S04]  /*0c10*/  LDG.E R4, desc[UR16][R4.64] ;  /* 0x0000001004047981 */ /* 0x000768000c1e1900 */
.L_x_4572:
[----:B------:R-:W-:Y:S05]  /*0c20*/  BRA.U !UP1, `(.L_x_4573) ;  /* 0x0000000509807547 */ /* 0x000fea000b800000 */
[----:B------:R-:W3:Y:S01]  /*0c30*/  LDC R13, c[0x0][0x4f0] ;  /* 0x00013c00ff0d7b82 */ /* 0x000ee20000000800 */
[----:B------:R-:W-:Y:S01]  /*0c40*/  LEA R2, R134, 0xffffff80, 0x7 ;  /* 0xffffff8086027811 */ /* 0x000fe200078e38ff */
[----:B------:R-:W4:Y:S03]  /*0c50*/  LDCU.64 UR4, c[0x0][0x4e8] ;  /* 0x00009d00ff0477ac */ /* 0x000f260008000a00 */
[----:B------:R-:W-:Y:S01]  /*0c60*/  IABS R3, R2 ;  /* 0x0000000200037213 */ /* 0x000fe20000000000 */
[----:B------:R-:W2:Y:S01]  /*0c70*/  LDCU.64 UR6, c[0x0][0x3a0] ;  /* 0x00007400ff0677ac */ /* 0x000ea20008000a00 */
[----:B------:R-:W1:Y:S01]  /*0c80*/  LDCU.64 UR12, c[0x0][0x3b8] ;  /* 0x00007700ff0c77ac */ /* 0x000e620008000a00 */
[----:B------:R-:W2:Y:S01]  /*0c90*/  LDCU.64 UR10, c[0x0][0x3c0] ;  /* 0x00007800ff0a77ac */ /* 0x000ea20008000a00 */
[----:B---3--:R-:W-:-:S04]  /*0ca0*/  IABS R5, R13 ;  /* 0x0000000d00057213 */ /* 0x008fc80000000000 */
[----:B------:R-:W3:Y:S08]  /*0cb0*/  I2F.RP R8, R5 ;  /* 0x0000000500087306 */ /* 0x000ef00000209400 */
[----:B---3--:R-:W3:Y:S02]  /*0cc0*/  MUFU.RCP R6, R8 ;  /* 0x0000000800067308 */ /* 0x008ee40000001000 */
[----:B---3--:R-:W-:-:S06]  /*0cd0*/  IADD3 R6, PT, PT, R6, 0xffffffe, RZ ;  /* 0x0ffffffe06067810 */ /* 0x008fcc0007ffe0ff */
[----:B------:R-:W3:Y:S02]  /*0ce0*/  F2I.FTZ.U32.TRUNC.NTZ R7, R6 ;  /* 0x0000000600077305 */ /* 0x000ee4000021f000 */
[----:B---3-5:R-:W-:Y:S01]  /*0cf0*/  IMAD.MOV R4, RZ, RZ, -R7 ;  /* 0x000000ffff047224 */ /* 0x028fe200078e0a07 */
        /* <DEDUP_REMOVED lines=9> */
[----:B------:R-:W3:Y:S09]  /*0d90*/  LDC R3, c[0x0][0x3e8] ;  /* 0x0000fa00ff037b82 */ /* 0x000ef20000000800 */
[----:B------:R-:W-:Y:S01]  /*0da0*/  @!P2 IADD3 R4, PT, PT, R4, -R5, RZ ;  /* 0x800000050404a210 */ /* 0x000fe20007ffe0ff */
[----:B------:R-:W-:Y:S01]  /*0db0*/  @!P2 VIADD R9, R9, 0x1 ;  /* 0x000000010909a836 */ /* 0x000fe20000000000 */
[----:B------:R-:W-:-:S02]  /*0dc0*/  ISETP.NE.AND P2, PT, R13, RZ, PT ;  /* 0x000000ff0d00720c */ /* 0x000fc40003f45270 */
[----:B------:R-:W-:Y:S01]  /*0dd0*/  ISETP.GE.U32.AND P0, PT, R4, R5, PT ;  /* 0x000000050400720c */ /* 0x000fe20003f06070 */
[----:B----4-:R-:W-:-:S04]  /*0de0*/  IMAD.WIDE.U32 R4, R183, UR4, RZ ;  /* 0x00000004b7047c25 */ /* 0x010fc8000f8e00ff */
[----:B------:R-:W-:Y:S01]  /*0df0*/  IMAD R189, R183, UR5, R5 ;  /* 0x00000005b7bd7c24 */ /* 0x000fe2000f8e0205 */
[----:B------:R-:W4:Y:S07]  /*0e00*/  LDCU.64 UR4, c[0x0][0x3a8] ;  /* 0x00007500ff0477ac */ /* 0x000f2e0008000a00 */
[----:B------:R-:W-:Y:S02]  /*0e10*/  @P0 IADD3 R9, PT, PT, R9, 0x1, RZ ;  /* 0x0000000109090810 */ /* 0x000fe40007ffe0ff */
[----:B------:R-:W-:-:S03]  /*0e20*/  LEA R188, P0, R4, UR8, 0x2 ;  /* 0x0000000804bc7c11 */ /* 0x000fc6000f8010ff */
[----:B------:R-:W-:Y:S01]  /*0e30*/  @!P1 IMAD.MOV R9, RZ, RZ, -R9 ;  /* 0x000000ffff099224 */ /* 0x000fe200078e0a09 */
[----:B------:R-:W-:Y:S02]  /*0e40*/  LEA.HI.X R189, R4, UR9, R189, 0x2, P0 ;  /* 0x0000000904bd7c11 */ /* 0x000fe400080f14bd */
[----:B------:R-:W-:-:S05]  /*0e50*/  @!P2 LOP3.LUT R9, RZ, R13, RZ, 0x33, !PT ;  /* 0x0000000dff09a212 */ /* 0x000fca00078e33ff */
[----:B------:R-:W-:-:S05]  /*0e60*/  IMAD.WIDE R16, R9, 0x4, R188 ;  /* 0x0000000409107825 */ /* 0x000fca00078e02bc */
[----:B------:R-:W4:Y:S01]  /*0e70*/  LDG.E R8, desc[UR16][R16.64] ;  /* 0x0000001010087981 */ /* 0x000f22000c1e1900 */
[----:B---3--:R-:W-:Y:S01]  /*0e80*/  IABS R4, R3 ;  /* 0x0000000300047213 */ /* 0x008fe20000000000 */
[----:B------:R-:W-:Y:S02]  /*0e90*/  IMAD.MOV R9, RZ, RZ, -R9 ;  /* 0x000000ffff097224 */ /* 0x000fe400078e0a09 */
[----:B-1----:R-:W-:Y:S01]  /*0ea0*/  IMAD.U32 R132, RZ, RZ, UR12 ;  /* 0x0000000cff847e24 */ /* 0x002fe2000f8e00ff */
[----:B------:R-:W1:Y:S01]  /*0eb0*/  I2F.RP R7, R4 ;  /* 0x0000000400077306 */ /* 0x000e620000209400 */
[----:B------:R-:W-:Y:S02]  /*0ec0*/  IMAD R2, R13, R9, R2 ;  /* 0x000000090d027224 */ /* 0x000fe400078e0202 */
[----:B------:R-:W-:-:S05]  /*0ed0*/  IMAD.U32 R133, RZ, RZ, UR13 ;  /* 0x0000000dff857e24 */ /* 0x000fca000f8e00ff */
[----:B-1----:R-:W1:Y:S02]  /*0ee0*/  MUFU.RCP R10, R7 ;  /* 0x00000007000a7308 */ /* 0x002e640000001000 */
[----:B-1----:R-:W-:-:S06]  /*0ef0*/  IADD3 R10, PT, PT, R10, 0xffffffe, RZ ;  /* 0x0ffffffe0a0a7810 */ /* 0x002fcc0007ffe0ff */
[----:B------:R-:W1:Y:S02]  /*0f00*/  F2I.FTZ.U32.TRUNC.NTZ R11, R10 ;  /* 0x0000000a000b7305 */ /* 0x000e64000021f000 */
[----:B-1----:R-:W-:Y:S01]  /*0f10*/  IADD3 R5, PT, PT, RZ, -R11, RZ ;  /* 0x8000000bff057210 */ /* 0x002fe20007ffe0ff */
[----:B------:R-:W-:-:S04]  /*0f20*/  IMAD.MOV.U32 R10, RZ, RZ, RZ ;  /* 0x000000ffff0a7224 */ /* 0x000fc800078e00ff */
[----:B------:R-:W-:Y:S01]  /*0f30*/  IMAD R6, R5, R4, RZ ;  /* 0x0000000405067224 */ /* 0x000fe200078e02ff */
[----:B------:R-:W-:-:S03]  /*0f40*/  IABS R5, R24 ;  /* 0x0000001800057213 */ /* 0x000fc60000000000 */
[----:B------:R-:W-:Y:S01]  /*0f50*/  IMAD.HI.U32 R11, R11, R6, R10 ;  /* 0x000000060b0b7227 */ /* 0x000fe200078e000a */
[----:B------:R-:W-:-:S05]  /*0f60*/  MOV R6, R5 ;  /* 0x0000000500067202 */ /* 0x000fca0000000f00 */
[----:B------:R-:W-:-:S05]  /*0f70*/  IMAD.HI.U32 R5, R11, R6, RZ ;  /* 0x000000060b057227 */ /* 0x000fca00078e00ff */
[----:B------:R-:W-:-:S05]  /*0f80*/  IADD3 R7, PT, PT, -R5, RZ, RZ ;  /* 0x000000ff05077210 */ /* 0x000fca0007ffe1ff */
[----:B------:R-:W-:Y:S01]  /*0f90*/  IMAD R7, R4, R7, R6 ;  /* 0x0000000704077224 */ /* 0x000fe200078e0206 */
[----:B--2---:R-:W-:-:S04]  /*0fa0*/  MOV R6, UR10 ;  /* 0x0000000a00067c02 */ /* 0x004fc80008000f00 */
        /* <DEDUP_REMOVED lines=10> */
[----:B------:R-:W-:-:S05]  /*1050*/  SHF.R.S32.HI R3, RZ, 0x1f, R2 ;  /* 0x0000001fff037819 */ /* 0x000fca0000011402 */
[C---:B------:R-:W-:Y:S02]  /*1060*/  IMAD R4, R3.reuse, R132, RZ ;  /* 0x0000008403047224 */ /* 0x040fe400078e02ff */
[----:B------:R-:W-:Y:S02]  /*1070*/  IMAD R3, R3, R6, RZ ;  /* 0x0000000603037224 */ /* 0x000fe400078e02ff */
[----:B------:R-:W-:Y:S01]  /*1080*/  IMAD R4, R2, R133, R4 ;  /* 0x0000008502047224 */ /* 0x000fe200078e0204 */
[----:B----4-:R-:W-:Y:S01]  /*1090*/  SHF.R.S32.HI R7, RZ, 0x1f, R8 ;  /* 0x0000001fff077819 */ /* 0x010fe20000011408 */
[----:B------:R-:W-:-:S04]  /*10a0*/  IMAD.WIDE.U32 R10, R8, UR6, RZ ;  /* 0x00000006080a7c25 */ /* 0x000fc8000f8e00ff */
[C---:B------:R-:W-:Y:S02]  /*10b0*/  IMAD R17, R7.reuse, UR6, RZ ;  /* 0x0000000607117c24 */ /* 0x040fe4000f8e02ff */
[----:B------:R-:W-:Y:S02]  /*10c0*/  IMAD R7, R7, UR4, RZ ;  /* 0x0000000407077c24 */ /* 0x000fe4000f8e02ff */
[C---:B------:R-:W-:Y:S02]  /*10d0*/  IMAD R17, R8.reuse, UR7, R17 ;  /* 0x0000000708117c24 */ /* 0x040fe4000f8e0211 */
[C---:B------:R-:W-:Y:S02]  /*10e0*/  IMAD R7, R8.reuse, UR5, R7 ;  /* 0x0000000508077c24 */ /* 0x040fe4000f8e0207 */
[----:B------:R-:W-:Y:S01]  /*10f0*/  IMAD.WIDE.U32 R8, R8, UR4, RZ ;  /* 0x0000000408087c25 */ /* 0x000fe2000f8e00ff */
[----:B------:R-:W1:Y:S01]  /*1100*/  LDCU.128 UR4, c[0x0][0x3d0] ;  /* 0x00007a00ff0477ac */ /* 0x000e620008000c00 */
[----:B------:R-:W-:-:S03]  /*1110*/  IADD3 R11, PT, PT, R11, R17, RZ ;  /* 0x000000110b0b7210 */ /* 0x000fc60007ffe0ff */
[----:B------:R-:W-:Y:S02]  /*1120*/  IADD3 R9, PT, PT, R9, R7, RZ ;  /* 0x0000000709097210 */ /* 0x000fe40007ffe0ff */
[----:B------:R-:W-:Y:S01]  /*1130*/  MOV R7, UR11 ;  /* 0x0000000b00077c02 */ /* 0x000fe20008000f00 */
[----:B------:R-:W-:-:S04]  /*1140*/  IMAD.WIDE.U32 R10, R2, R132, R10 ;  /* 0x00000084020a7225 */ /* 0x000fc800078e000a */
[C---:B------:R-:W-:Y:S01]  /*1150*/  IMAD R3, R2.reuse, R7, R3 ;  /* 0x0000000702037224 */ /* 0x040fe200078e0203 */
[----:B------:R-:W-:Y:S01]  /*1160*/  IADD3 R11, PT, PT, R11, R4, RZ ;  /* 0x000000040b0b7210 */ /* 0x000fe20007ffe0ff */
[----:B------:R-:W-:Y:S01]  /*1170*/  IMAD.WIDE.U32 R8, R2, R6, R8 ;  /* 0x0000000602087225 */ /* 0x000fe200078e0008 */
[----:B------:R-:W-:-:S03]  /*1180*/  SHF.R.S32.HI R2, RZ, 0x1f, R5 ;  /* 0x0000001fff027819 */ /* 0x000fc60000011405 */
[----:B------:R-:W-:Y:S02]  /*1190*/  IMAD.IADD R9, R9, 0x1, R3 ;  /* 0x0000000109097824 */ /* 0x000fe400078e0203 */
[C---:B-1----:R-:W-:Y:S02]  /*11a0*/  IMAD R4, R2.reuse, UR4, RZ ;  /* 0x0000000402047c24 */ /* 0x042fe4000f8e02ff */
[----:B------:R-:W-:Y:S02]  /*11b0*/  IMAD R2, R2, UR6, RZ ;  /* 0x0000000602027c24 */ /* 0x000fe4000f8e02ff */
[C---:B------:R-:W-:Y:S02]  /*11c0*/  IMAD R4, R5.reuse, UR5, R4 ;  /* 0x0000000505047c24 */ /* 0x040fe4000f8e0204 */
[----:B------:R-:W-:-:S04]  /*11d0*/  IMAD.WIDE.U32 R22, R5, UR4, R10 ;  /* 0x0000000405167c25 */ /* 0x000fc8000f8e000a */
[C---:B------:R-:W-:Y:S02]  /*11e0*/  IMAD R2, R5.reuse, UR7, R2 ;  /* 0x0000000705027c24 */ /* 0x040fe4000f8e0202 */
[----:B------:R-:W-:Y:S01]  /*11f0*/  IMAD.WIDE.U32 R12, R5, UR6, R8 ;  /* 0x00000006050c7c25 */ /* 0x000fe2000f8e0008 */
[----:B------:R-:W-:-:S04]  /*1200*/  IADD3 R9, PT, PT, R23, R4, RZ ;  /* 0x0000000417097210 */ /* 0x000fc80007ffe0ff */
[----:B------:R-:W-:Y:S01]  /*1210*/  IADD3 R8, PT, PT, R13, R2, RZ ;  /* 0x000000020d087210 */ /* 0x000fe20007ffe0ff */
[----:B------:R-:W-:Y:S06]  /*1220*/  BRA `(.L_x_4574) ;  /* 0x00000004004c7947 */ /* 0x000fec0003800000 */
.L_x_4573:
[----:B------:R-:W-:-:S13]  /*1230*/  ISETP.NE.AND P0, PT, R3, -0x1, PT ;  /* 0xffffffff0300780c */ /* 0x000fda0003f05270 */
[----:B------:R-:W-:Y:S05]  /*1240*/  @P0 BRA `(.L_x_4575) ;  /* 0x0000000000340947 */ /* 0x000fea0003800000 */
[----:B------:R-:W4:Y:S01]  /*1250*/  LDC.64 R132, c[0x0][0x3b8] ;  /* 0x0000ee00ff847b82 */ /* 0x000f220000000a00 */
[----:B------:R-:W1:Y:S01]  /*1260*/  LDCU.64 UR4, c[0x0][0x3a0] ;  /* 0x00007400ff0477ac */ /* 0x000e620008000a00 */
[----:B---3--:R-:W-:-:S05]  /*1270*/  SHF.R.S32.HI R5, RZ, 0x1f, R2 ;  /* 0x0000001fff057819 */ /* 0x008fca0000011402 */
[-C--:B----4-:R-:W-:Y:S01]  /*1280*/  IMAD R6, R5, R132.reuse, RZ ;  /* 0x0000008405067224 */ /* 0x090fe200078e02ff */
[----:B-----5:R-:W-:Y:S01]  /*1290*/  SHF.R.S32.HI R5, RZ, 0x1f, R4 ;  /* 0x0000001fff057819 */ /* 0x020fe20000011404 */
[----:B------:R-:W-:-:S04]  /*12a0*/  IMAD.WIDE.U32 R8, R2, R132, RZ ;  /* 0x0000008402087225 */ /* 0x000fc800078e00ff */
[----:B------:R-:W-:Y:S02]  /*12b0*/  IMAD R6, R2, R133, R6 ;  /* 0x0000008502067224 */ /* 0x000fe400078e0206 */
[----:B-1----:R-:W-:-:S03]  /*12c0*/  IMAD R5, R5, UR4, RZ ;  /* 0x0000000405057c24 */ /* 0x002fc6000f8e02ff */
[----:B------:R-:W-:Y:S01]  /*12d0*/  IADD3 R9, PT, PT, R9, R6, RZ ;  /* 0x0000000609097210 */ /* 0x000fe20007ffe0ff */
[C---:B------:R-:W-:Y:S02]  /*12e0*/  IMAD R5, R4.reuse, UR5, R5 ;  /* 0x0000000504057c24 */ /* 0x040fe4000f8e0205 */
[----:B------:R-:W-:-:S05]  /*12f0*/  IMAD.WIDE.U32 R10, R4, UR4, R8 ;  /* 0x00000004040a7c25 */ /* 0x000fca000f8e0008 */
[----:B------:R-:W-:Y:S01]  /*1300*/  IADD3 R11, PT, PT, R11, R5, RZ ;  /* 0x000000050b0b7210 */ /* 0x000fe20007ffe0ff */
[----:B------:R-:W-:Y:S05]  /*1310*/  BRA `(.L_x_4576) ;  /* 0x0000000000187947 */ /* 0x000fea0003800000 */
.L_x_4575:
[----:B------:R-:W1:Y:S01]  /*1320*/  LDC.64 R132, c[0x0][0x3b8] ;  /* 0x0000ee00ff847b82 */ /* 0x000e620000000a00 */
[----:B------:R-:W-:-:S05]  /*1330*/  IADD3 R6, PT, PT, R2, R3, RZ ;  /* 0x0000000302067210 */ /* 0x000fca0007ffe0ff */
[C---:B-1----:R-:W-:Y:S02]  /*1340*/  IMAD R11, R6.reuse, R133, RZ ;  /* 0x00000085060b7224 */ /* 0x042fe400078e02ff */
[----:B------:R-:W-:-:S05]  /*1350*/  IMAD.WIDE.U32 R6, R6, R132, RZ ;  /* 0x0000008406067225 */ /* 0x000fca00078e00ff */
[----:B------:R-:W-:Y:S02]  /*1360*/  IADD3 R11, PT, PT, R7, R11, RZ ;  /* 0x0000000b070b7210 */ /* 0x000fe40007ffe0ff */
[----:B------:R-:W-:Y:S02]  /*1370*/  MOV R10, R6 ;  /* 0x00000006000a7202 */ /* 0x000fe40000000f00 */
.L_x_4576:
[----:B------:R-:W-:Y:S05]  /*1380*/  @P0 BRA `(.L_x_4577) ;  /* 0x0000000000340947 */ /* 0x000fea0003800000 */
[----:B------:R-:W1:Y:S01]  /*1390*/  LDC.64 R6, c[0x0][0x3c0] ;  /* 0x0000f000ff067b82 */ /* 0x000e620000000a00 */
[----:B------:R-:W4:Y:S01]  /*13a0*/  LDCU.64 UR4, c[0x0][0x3a8] ;  /* 0x00007500ff0477ac */ /* 0x000f220008000a00 */
[----:B---3--:R-:W-:Y:S02]  /*13b0*/  SHF.R.S32.HI R5, RZ, 0x1f, R2 ;  /* 0x0000001fff057819 */ /* 0x008fe40000011402 */
[----:B-----5:R-:W-:-:S05]  /*13c0*/  SHF.R.S32.HI R3, RZ, 0x1f, R4 ;  /* 0x0000001fff037819 */ /* 0x020fca0000011404 */
[----:B----4-:R-:W-:-:S04]  /*13d0*/  IMAD R3, R3, UR4, RZ ;  /* 0x0000000403037c24 */ /* 0x010fc8000f8e02ff */
        /* <DEDUP_REMOVED lines=8> */
.L_x_4577:
[----:B------:R-:W1:Y:S01]  /*1460*/  LDC.64 R6, c[0x0][0x3c0] ;  /* 0x0000f000ff067b82 */ /* 0x000e620000000a00 */
[----:B------:R-:W-:-:S05]  /*1470*/  IADD3 R2, PT, PT, R2, R3, RZ ;  /* 0x0000000302027210 */ /* 0x000fca0007ffe0ff */
[C---:B-1----:R-:W-:Y:S02]  /*1480*/  IMAD R13, R2.reuse, R7, RZ ;  /* 0x00000007020d7224 */ /* 0x042fe400078e02ff */
[----:B------:R-:W-:-:S05]  /*1490*/  IMAD.WIDE.U32 R2, R2, R6, RZ ;  /* 0x0000000602027225 */ /* 0x000fca00078e00ff */
[----:B------:R-:W-:Y:S02]  /*14a0*/  IADD3 R13, PT, PT, R3, R13, RZ ;  /* 0x0000000d030d7210 */ /* 0x000fe40007ffe0ff */
[----:B------:R-:W-:-:S07]  /*14b0*/  MOV R12, R2 ;  /* 0x00000002000c7202 */ /* 0x000fce0000000f00 */
.L_x_4578:
[----:B------:R-:W1:Y:S01]  /*14c0*/  LDC R9, c[0x0][0x3e8] ;  /* 0x0000fa00ff097b82 */ /* 0x000e620000000800 */
[----:B------:R-:W-:Y:S02]  /*14d0*/  LEA R8, R134, 0xffffff80, 0x7 ;  /* 0xffffff8086087811 */ /* 0x000fe400078e38ff */
[----:B------:R-:W-:-:S03]  /*14e0*/  CS2R R188, SRZ ;  /* 0x0000000000bc7805 */ /* 0x000fc6000001ff00 */
[----:B------:R-:W-:-:S04]  /*14f0*/  IMAD.WIDE.U32 R12, R8, R6, R12 ;  /* 0x00000006080c7225 */ /* 0x000fc800078e000c */
[----:B------:R-:W-:-:S04]  /*1500*/  IMAD.WIDE.U32 R10, R8, R132, R10 ;  /* 0x00000084080a7225 */ /* 0x000fc800078e000a */
[C---:B------:R-:W-:Y:S02]  /*1510*/  IMAD R13, R8.reuse, R7, R13 ;  /* 0x00000007080d7224 */ /* 0x040fe400078e020d */
[----:B------:R-:W-:Y:S01]  /*1520*/  IMAD R11, R8, R133, R11 ;  /* 0x00000085080b7224 */ /* 0x000fe200078e020b */
[----:B-1----:R-:W-:-:S04]  /*1530*/  IABS R2, R9 ;  /* 0x0000000900027213 */ /* 0x002fc80000000000 */
[----:B---3--:R-:W1:Y:S08]  /*1540*/  I2F.RP R5, R2 ;  /* 0x0000000200057306 */ /* 0x008e700000209400 */
[----:B-1----:R-:W1:Y:S02]  /*1550*/  MUFU.RCP R16, R5 ;  /* 0x0000000500107308 */ /* 0x002e640000001000 */
[----:B-1----:R-:W-:-:S06]  /*1560*/  IADD3 R16, PT, PT, R16, 0xffffffe, RZ ;  /* 0x0ffffffe10107810 */ /* 0x002fcc0007ffe0ff */
[----:B------:R-:W1:Y:S02]  /*1570*/  F2I.FTZ.U32.TRUNC.NTZ R17, R16 ;  /* 0x0000001000117305 */ /* 0x000e64000021f000 */
[----:B-1----:R-:W-:Y:S01]  /*1580*/  IMAD.MOV R3, RZ, RZ, -R17 ;  /* 0x000000ffff037224 */ /* 0x002fe200078e0a11 */
[----:B------:R-:W-:-:S03]  /*1590*/  MOV R16, RZ ;  /* 0x000000ff00107202 */ /* 0x000fc60000000f00 */
[----:B-----5:R-:W-:Y:S01]  /*15a0*/  IMAD R4, R3, R2, RZ ;  /* 0x0000000203047224 */ /* 0x020fe200078e02ff */
        /* <DEDUP_REMOVED lines=14> */
[----:B------:R-:W3:Y:S05]  /*1690*/  LDC.64 R2, c[0x0][0x3d0] ;  /* 0x0000f400ff027b82 */ /* 0x000eea0000000a00 */
[----:B------:R-:W-:-:S06]  /*16a0*/  @P2 IADD3 R14, PT, PT, R14, 0x1, RZ ;  /* 0x000000010e0e2810 */ /* 0x000fcc0007ffe0ff */
[----:B------:R-:W-:Y:S01]  /*16b0*/  @!P1 IMAD.MOV R14, RZ, RZ, -R14 ;  /* 0x000000ffff0e9224 */ /* 0x000fe200078e0a0e */
[----:B------:R-:W-:-:S04]  /*16c0*/  @!P0 LOP3.LUT R14, RZ, R9, RZ, 0x33, !PT ;  /* 0x00000009ff0e8212 */ /* 0x000fc800078e33ff */
[----:B------:R-:W-:Y:S01]  /*16d0*/  SHF.R.S32.HI R9, RZ, 0x1f, R14 ;  /* 0x0000001fff097819 */ /* 0x000fe2000001140e */
[----:B-1----:R-:W-:-:S04]  /*16e0*/  IMAD.WIDE.U32 R12, R14, R4, R12 ;  /* 0x000000040e0c7225 */ /* 0x002fc800078e000c */
[C---:B------:R-:W-:Y:S02]  /*16f0*/  IMAD R8, R9.reuse, R4, RZ ;  /* 0x0000000409087224 */ /* 0x040fe400078e02ff */
[-C--:B---3--:R-:W-:Y:S02]  /*1700*/  IMAD R9, R9, R2.reuse, RZ ;  /* 0x0000000209097224 */ /* 0x088fe400078e02ff */
[C---:B------:R-:W-:Y:S02]  /*1710*/  IMAD R8, R14.reuse, R5, R8 ;  /* 0x000000050e087224 */ /* 0x040fe400078e0208 */
[----:B------:R-:W-:-:S03]  /*1720*/  IMAD.WIDE.U32 R22, R14, R2, R10 ;  /* 0x000000020e167225 */ /* 0x000fc600078e000a */
[----:B------:R-:W-:Y:S01]  /*1730*/  IADD3 R8, PT, PT, R13, R8, RZ ;  /* 0x000000080d087210 */ /* 0x000fe20007ffe0ff */
[----:B------:R-:W-:-:S05]  /*1740*/  IMAD R9, R14, R3, R9 ;  /* 0x000000030e097224 */ /* 0x000fca00078e0209 */
[----:B------:R-:W-:-:S07]  /*1750*/  IADD3 R9, PT, PT, R23, R9, RZ ;  /* 0x0000000917097210 */ /* 0x000fce0007ffe0ff */
.L_x_4574:
[----:B------:R-:W-:Y:S01]  /*1760*/  ISETP.NE.AND P0, PT, R182, -0x1, PT ;  /* 0xffffffffb600780c */ /* 0x000fe20003f05270 */
[C---:B--2---:R-:W-:Y:S01]  /*1770*/  IMAD.SHL.U32 R185, R0.reuse, 0x8, RZ ;  /* 0x0000000800b97824 */ /* 0x044fe200078e00ff */
[----:B------:R-:W1:Y:S01]  /*1780*/  S2UR UR5, SR_CgaCtaId ;  /* 0x00000000000579c3 */ /* 0x000e620000008800 */
[----:B------:R-:W-:Y:S01]  /*1790*/  IMAD.SHL.U32 R174, R0, 0x40, RZ ;  /* 0x0000004000ae7824 */ /* 0x000fe200078e00ff */
[----:B------:R-:W2:Y:S01]  /*17a0*/  LDCU.64 UR12, c[0x0][0x388] ;  /* 0x00007100ff0c77ac */ /* 0x000ea20008000a00 */
[----:B------:R-:W-:Y:S01]  /*17b0*/  IMAD.IADD R176, R21, 0x1, -R184 ;  /* 0x0000000115b07824 */ /* 0x000fe200078e0ab8 */
[C---:B------:R-:W-:Y:S01]  /*17c0*/  LOP3.LUT R13, R185.reuse, 0x1f8, RZ, 0xc0, !PT ;  /* 0x000001f8b90d7812 */ /* 0x040fe200078ec0ff */
[----:B------:R-:W-:Y:S01]  /*17d0*/  IMAD.MOV.U32 R11, RZ, RZ, RZ ;  /* 0x000000ffff0b7224 */ /* 0x000fe200078e00ff */
[----:B------:R-:W-:Y:S01]  /*17e0*/  LOP3.LUT R18, R174, 0x1c0, RZ, 0xc0, !PT ;  /* 0x000001c0ae127812 */ /* 0x000fe200078ec0ff */
[----:B------:R-:W3:Y:S01]  /*17f0*/  LDCU.64 UR10, c[0x0][0x390] ;  /* 0x00007200ff0a77ac */ /* 0x000ee20008000a00 */
[----:B------:R-:W-:Y:S01]  /*1800*/  LOP3.LUT R186, R185, 0x38, RZ, 0xc0, !PT ;  /* 0x00000038b9ba7812 */ /* 0x000fe200078ec0ff */
[----:B------:R-:W-:Y:S01]  /*1810*/  BSSY.RECONVERGENT B0, `(.L_x_4579) ;  /* 0x0000039000007945 */ /* 0x000fe20003800200 */
[----:B------:R-:W-:Y:S01]  /*1820*/  LOP3.LUT R16, R13, 0x38, R0, 0x78, !PT ;  /* 0x000000380d107812 */ /* 0x000fe200078e7800 */
[----:B------:R-:W4:Y:S01]  /*1830*/  @!P0 LDC.64 R4, c[0x0][0x398] ;  /* 0x0000e600ff048b82 */ /* 0x000f220000000a00 */
[----:B------:R-:W-:Y:S01]  /*1840*/  LOP3.LUT R19, R18, 0x38, R185, 0xf8, !PT ;  /* 0x0000003812137812 */ /* 0x000fe200078ef8b9 */
[----:B------:R-:W5:Y:S01]  /*1850*/  LDCU.64 UR6, c[0x0][0x3c8] ;  /* 0x00007900ff0677ac */ /* 0x000f620008000a00 */
[----:B------:R-:W-:-:S02]  /*1860*/  IADD3 R22, P1, PT, R186, R22, RZ ;  /* 0x00000016ba167210 */ /* 0x000fc40007f3e0ff */
[----:B------:R-:W-:Y:S01]  /*1870*/  LOP3.LUT R185, R16, 0x1e00, R185, 0xf8, !PT ;  /* 0x00001e0010b97812 */ /* 0x000fe200078ef8b9 */
[----:B------:R-:W-:Y:S01]  /*1880*/  UMOV UR4, 0x400 ;  /* 0x0000040000047882 */ /* 0x000fe20000000000 */
[----:B------:R-:W-:Y:S01]  /*1890*/  SHF.R.U32.HI R10, RZ, 0x3, R0 ;  /* 0x00000003ff0a7819 */ /* 0x000fe20000011600 */
[----:B------:R-:W3:Y:S01]  /*18a0*/  @P0 LDC.64 R2, c[0x0][0x3b0] ;  /* 0x0000ec00ff020b82 */ /* 0x000ee20000000a00 */
[----:B------:R-:W-:Y:S01]  /*18b0*/  IMAD.X R23, RZ, RZ, R9, P1 ;  /* 0x000000ffff177224 */ /* 0x000fe200008e0609 */
[----:B------:R-:W-:Y:S02]  /*18c0*/  IADD3 R12, P1, PT, R186, R12, RZ ;  /* 0x0000000cba0c7210 */ /* 0x000fe40007f3e0ff */
[----:B------:R-:W-:Y:S01]  /*18d0*/  IMAD.WIDE.U32 R14, R15, 0x40, R10 ;  /* 0x000000400f0e7825 */ /* 0x000fe200078e000a */
[----:B-1----:R-:W-:Y:S01]  /*18e0*/  ULEA UR5, UR5, UR4, 0x18 ;  /* 0x0000000405057291 */ /* 0x002fe2000f8ec0ff */
[----:B------:R-:W-:Y:S02]  /*18f0*/  LOP3.LUT R128, R174, 0x200, RZ, 0xc0, !PT ;  /* 0x00000200ae807812 */ /* 0x000fe400078ec0ff */
[----:B------:R-:W-:Y:S01]  /*1900*/  IMAD.X R13, RZ, RZ, R8, P1 ;  /* 0x000000ffff0d7224 */ /* 0x000fe200008e0608 */
[C---:B------:R-:W-:Y:S01]  /*1910*/  ISETP.GE.AND P1, PT, R10.reuse, R176, PT ;  /* 0x000000b00a00720c */ /* 0x040fe20003f26270 */
[----:B------:R-:W-:Y:S01]  /*1920*/  IMAD.WIDE.U32 R22, R10, R132, R22 ;  /* 0x000000840a167225 */ /* 0x000fe200078e0016 */
[----:B------:R-:W-:-:S02]  /*1930*/  SHF.R.U32.HI R8, RZ, 0x1, R0 ;  /* 0x00000001ff087819 */ /* 0x000fc40000011600 */
[----:B------:R-:W-:Y:S01]  /*1940*/  LEA R185, R185, UR5, 0x1 ;  /* 0x00000005b9b97c11 */ /* 0x000fe2000f8e08ff */
[----:B------:R-:W-:Y:S01]  /*1950*/  IMAD.WIDE.U32 R12, R10, R6, R12 ;  /* 0x000000060a0c7225 */ /* 0x000fe200078e000c */
[----:B--2---:R-:W-:Y:S02]  /*1960*/  LEA R178, P2, R22, UR12, 0x1 ;  /* 0x0000000c16b27c11 */ /* 0x004fe4000f8408ff */
[----:B------:R-:W-:Y:S01]  /*1970*/  LOP3.LUT R127, R19, 0x8, R8, 0x78, !PT ;  /* 0x00000008137f7812 */ /* 0x000fe200078e7808 */
[----:B----4-:R-:W-:-:S04]  /*1980*/  @!P0 IMAD.WIDE.U32 R16, R183, R4, RZ ;  /* 0x00000004b7108225 */ /* 0x010fc800078e00ff */
[----:B------:R-:W-:Y:S02]  /*1990*/  @!P0 IMAD R5, R183, R5, R17 ;  /* 0x00000005b7058224 */ /* 0x000fe400078e0211 */
[----:B---3--:R-:W-:-:S04]  /*19a0*/  @P0 IMAD.WIDE.U32 R26, R182, R2, RZ ;  /* 0x00000002b61a0225 */ /* 0x008fc800078e00ff */
[----:B------:R-:W-:Y:S02]  /*19b0*/  @!P0 IMAD.MOV.U32 R2, RZ, RZ, R16 ;  /* 0x000000ffff028224 */ /* 0x000fe400078e0010 */
[----:B------:R-:W-:Y:S02]  /*19c0*/  @P0 IMAD.MOV.U32 R2, RZ, RZ, R26 ;  /* 0x000000ffff020224 */ /* 0x000fe400078e001a */
[----:B------:R-:W-:Y:S02]  /*19d0*/  @P0 IMAD R5, R182, R3, R27 ;  /* 0x00000003b6050224 */ /* 0x000fe400078e021b */
[----:B------:R-:W-:Y:S01]  /*19e0*/  IMAD R177, R10, R133, R23 ;  /* 0x000000850ab17224 */ /* 0x000fe200078e0217 */
[----:B------:R-:W-:Y:S01]  /*19f0*/  IADD3 R16, P0, PT, R186, R2, RZ ;  /* 0x00000002ba107210 */ /* 0x000fe20007f1e0ff */
[----:B------:R-:W-:-:S03]  /*1a00*/  IMAD R181, R10, R7, R13 ;  /* 0x000000070ab57224 */ /* 0x000fc600078e020d */
[----:B------:R-:W-:Y:S01]  /*1a10*/  LEA.HI.X R177, R22, UR13, R177, 0x1, P2 ;  /* 0x0000000d16b17c11 */ /* 0x000fe200090f0cb1 */
[----:B------:R-:W-:Y:S01]  /*1a20*/  IMAD.X R17, RZ, RZ, R5, P0 ;  /* 0x000000ffff117224 */ /* 0x000fe200000e0605 */
[----:B------:R-:W-:Y:S01]  /*1a30*/  LEA R180, P0, R12, UR10, 0x1 ;  /* 0x0000000a0cb47c11 */ /* 0x000fe2000f8008ff */
[----:B-----5:R-:W-:-:S03]  /*1a40*/  IMAD.WIDE.U32 R16, R24, UR6, R16 ;  /* 0x0000000618107c25 */ /* 0x020fc6000f8e0010 */
[----:B------:R-:W-:Y:S01]  /*1a50*/  LEA.HI.X R181, R12, UR11, R181, 0x1, P0 ;  /* 0x0000000b0cb57c11 */ /* 0x000fe200080f0cb5 */
[----:B------:R-:W-:Y:S01]  /*1a60*/  IMAD R25, R24, UR7, R17 ;  /* 0x0000000718197c24 */ /* 0x000fe2000f8e0211 */
[----:B------:R-:W-:Y:S07]  /*1a70*/  @P1 BRA `(.L_x_4580) ;  /* 0x0000000000481947 */ /* 0x000fee0003800000 */
        /* <DEDUP_REMOVED lines=17> */
.L_x_4581:
[----:B------:R2:W-:Y:S02]  /*1b90*/  STS.128 [R185], RZ ;  /* 0x000000ffb9007388 */ /* 0x0005e40000000c00 */
.L_x_4580:
[----:B------:R-:W-:Y:S05]  /*1ba0*/  BSYNC.RECONVERGENT B0 ;  /* 0x0000000000007941 */ /* 0x000fea0003800200 */
.L_x_4579:
[C---:B------:R-:W-:Y:S01]  /*1bb0*/  VIADD R23, R10.reuse, 0x10 ;  /* 0x000000100a177836 */ /* 0x040fe20000000000 */
[----:B------:R-:W-:Y:S01]  /*1bc0*/  IADD3 R9, PT, PT, R10, 0x20, RZ ;  /* 0x000000200a097810 */ /* 0x000fe20007ffe0ff */
[----:B------:R-:W-:Y:S01]  /*1bd0*/  IMAD.SHL.U32 R5, R134, 0x80, RZ ;  /* 0x0000008086057824 */ /* 0x000fe200078e00ff */
[----:B------:R-:W-:Y:S01]  /*1be0*/  BSSY.RECONVERGENT B0, `(.L_x_4582) ;  /* 0x000001d000007945 */ /* 0x000fe20003800200 */
[----:B------:R-:W-:Y:S01]  /*1bf0*/  VIADD R3, R10, 0x30 ;  /* 0x000000300a037836 */ /* 0x000fe20000000000 */
[-C--:B------:R-:W-:Y:S01]  /*1c00*/  ISETP.GE.AND P0, PT, R23, R176.reuse, PT ;  /* 0x000000b01700720c */ /* 0x080fe20003f06270 */
[----:B------:R-:W-:Y:S01]  /*1c10*/  VIADD R124, R5, 0xffffff80 ;  /* 0xffffff80057c7836 */ /* 0x000fe20000000000 */
[-C--:B------:R-:W-:Y:S02]  /*1c20*/  ISETP.GE.AND P2, PT, R9, R176.reuse, PT ;  /* 0x000000b00900720c */ /* 0x080fe40003f46270 */
[----:B------:R-:W-:Y:S02]  /*1c30*/  ISETP.GE.AND P1, PT, R3, R176, PT ;  /* 0x000000b00300720c */ /* 0x000fe40003f26270 */
[----:B------:R-:W-:-:S04]  /*1c40*/  IADD3 R4, PT, PT, -R124, R131, RZ ;  /* 0x000000837c047210 */ /* 0x000fc80007ffe1ff */
[----:B------:R-:W-:-:S03]  /*1c50*/  ISETP.GE.AND P6, PT, R10, R4, PT ;  /* 0x000000040a00720c */ /* 0x000fc60003fc6270 */
[----:B------:R-:W-:Y:S10]  /*1c60*/  @P0 BRA `(.L_x_4583) ;  /* 0x0000000000500947 */ /* 0x000ff40003800000 */
        /* <DEDUP_REMOVED lines=20> */
.L_x_4583:
[----:B------:R-:W-:Y:S05]  /*1db0*/  BSYNC.RECONVERGENT B0 ;  /* 0x0000000000007941 */ /* 0x000fea0003800200 */
.L_x_4582:
        /* <DEDUP_REMOVED lines=22> */
.L_x_4585:
[----:B------:R-:W-:Y:S05]  /*1f20*/  BSYNC.RECONVERGENT B0 ;  /* 0x0000000000007941 */ /* 0x000fea0003800200 */
.L_x_4584:
        /* <DEDUP_REMOVED lines=9> */
[----:B------:R-:W2:Y:S03]  /*1fc0*/  LDCU.64 UR6, c[0x0][0x380] ;  /* 0x00007000ff0677ac */ /* 0x000ea60008000a00 */
[----:B-1--4-:R-:W-:Y:S01]  /*1fd0*/  IMAD.X R13, RZ, RZ, R15, P0 ;  /* 0x000000ffff0d7224 */ /* 0x012fe200000e060f */
[----:B------:R-:W-:-:S03]  /*1fe0*/  MOV R15, R25 ;  /* 0x00000019000f7202 */ /* 0x000fc60000000f00 */
        /* <DEDUP_REMOVED lines=10> */
.L_x_4587:
[----:B------:R-:W-:Y:S05]  /*2090*/  BSYNC.RECONVERGENT B0 ;  /* 0x0000000000007941 */ /* 0x000fea0003800200 */
.L_x_4586:
[----:B------:R-:W-:Y:S01]  /*20a0*/  BSSY.RECONVERGENT B0, `(.L_x_4588) ;  /* 0x000000e000007945 */ /* 0x000fe20003800200 */
[C---:B------:R-:W-:Y:S02]  /*20b0*/  SHF.L.U64.HI R2, R132.reuse, 0x4, R133 ;  /* 0x0000000484027819 */ /* 0x040fe40000010285 */
[----:B------:R-:W-:Y:S01]  /*20c0*/  SHF.L.U32 R129, R132, 0x4, RZ ;  /* 0x0000000484817819 */ /* 0x000fe200000006ff */
        /* <DEDUP_REMOVED lines=10> */
.L_x_4590:
[----:B------:R1:W-:Y:S02]  /*2170*/  STS.128 [R185+0x2000], RZ ;  /* 0x002000ffb9007388 */ /* 0x0003e40000000c00 */
.L_x_4589:
[----:B------:R-:W-:Y:S05]  /*2180*/  BSYNC.RECONVERGENT B0 ;  /* 0x0000000000007941 */ /* 0x000fea0003800200 */
.L_x_4588:
[-C--:B------:R-:W-:Y:S01]  /*2190*/  ISETP.GE.AND P1, PT, R23, R4.reuse, PT ;  /* 0x000000041700720c */ /* 0x080fe20003f26270 */
[C---:B------:R-:W-:Y:S01]  /*21a0*/  VIADD R17, R10.reuse, 0x40 ;  /* 0x000000400a117836 */ /* 0x040fe20000000000 */
[C---:B------:R-:W-:Y:S01]  /*21b0*/  SHF.L.U64.HI R2, R129.reuse, 0x1, R2 ;  /* 0x0000000181027819 */ /* 0x040fe20000010202 */
[----:B------:R-:W-:Y:S01]  /*21c0*/  IMAD.SHL.U32 R129, R129, 0x2, RZ ;  /* 0x0000000281817824 */ /* 0x000fe200078e00ff */
[----:B------:R-:W-:Y:S01]  /*21d0*/  BSSY.RECONVERGENT B0, `(.L_x_4591) ;  /* 0x0000014000007945 */ /* 0x000fe20003800200 */
[C---:B------:R-:W-:Y:S01]  /*21e0*/  VIADD R15, R10.reuse, 0x50 ;  /* 0x000000500a0f7836 */ /* 0x040fe20000000000 */
[----:B------:R-:W-:Y:S01]  /*21f0*/  ISETP.GE.AND P0, PT, R9, R4, PT ;  /* 0x000000040900720c */ /* 0x000fe20003f06270 */
[C---:B-1--4-:R-:W-:Y:S01]  /*2200*/  VIADD R13, R10.reuse, 0x60 ;  /* 0x000000600a0d7836 */ /* 0x052fe20000000000 */
[----:B------:R-:W-:Y:S01]  /*2210*/  IADD3 R24, P2, PT, R129, R178, RZ ;  /* 0x000000b281187210 */ /* 0x000fe20007f5e0ff */
[----:B------:R-:W-:Y:S01]  /*2220*/  VIADD R11, R10, 0x70 ;  /* 0x000000700a0b7836 */ /* 0x000fe20000000000 */
[----:B------:R-:W-:-:S02]  /*2230*/  ISETP.GE.AND P5, PT, R3, R4, PT ;  /* 0x000000040300720c */ /* 0x000fc40003fa6270 */
[-C--:B------:R-:W-:Y:S01]  /*2240*/  ISETP.GE.AND P4, PT, R17, R4.reuse, PT ;  /* 0x000000041100720c */ /* 0x080fe20003f86270 */
[----:B------:R-:W-:Y:S01]  /*2250*/  IMAD.X R25, R2, 0x1, R177, P2 ;  /* 0x0000000102197824 */ /* 0x000fe200010e06b1 */
[-C--:B------:R-:W-:Y:S02]  /*2260*/  ISETP.GE.AND P3, PT, R15, R4.reuse, PT ;  /* 0x000000040f00720c */ /* 0x080fe40003f66270 */
[----:B------:R-:W-:Y:S01]  /*2270*/  ISETP.GE.AND P2, PT, R13, R4, PT ;  /* 0x000000040d00720c */ /* 0x000fe20003f46270 */
        /* <DEDUP_REMOVED lines=9> */
.L_x_4592:
[----:B------:R-:W-:Y:S05]  /*2310*/  BSYNC.RECONVERGENT B0 ;  /* 0x0000000000007941 */ /* 0x000fea0003800200 */
.L_x_4591:
        /* <DEDUP_REMOVED lines=13> */
.L_x_4594:
[----:B------:R-:W-:Y:S05]  /*23f0*/  BSYNC.RECONVERGENT B0 ;  /* 0x0000000000007941 */ /* 0x000fea0003800200 */
.L_x_4593:
[----:B------:R-:W-:Y:S04]  /*2400*/  BSSY.RECONVERGENT B0, `(.L_x_4595) ;  /* 0x000000c000007945 */ /* 0x000fe80003800200 */
        /* <DEDUP_REMOVED lines=11> */
.L_x_4596:
[----:B------:R-:W-:Y:S05]  /*24c0*/  BSYNC.RECONVERGENT B0 ;  /* 0x0000000000007941 */ /* 0x000fea0003800200 */
.L_x_4595:
        /* <DEDUP_REMOVED lines=15> */
.L_x_4598:
[----:B------:R-:W-:Y:S05]  /*25c0*/  BSYNC.RECONVERGENT B0 ;  /* 0x0000000000007941 */ /* 0x000fea0003800200 */
.L_x_4597:
        /* <DEDUP_REMOVED lines=12> */
.L_x_4600:
[----:B------:R-:W-:Y:S05]  /*2690*/  BSYNC.RECONVERGENT B0 ;  /* 0x0000000000007941 */ /* 0x000fea0003800200 */
.L_x_4599:
        /* <DEDUP_REMOVED lines=15> */
.L_x_4602:
[----:B------:R-:W-:Y:S05]  /*2790*/  BSYNC.RECONVERGENT B0 ;  /* 0x0000000000007941 */ /* 0x000fea0003800200 */
.L_x_4601:
[----:B------:R-:W-:Y:S04]  /*27a0*/  BSSY.RECONVERGENT B0, `(.L_x_4603) ;  /* 0x000000d000007945 */ /* 0x000fe80003800200 */
[----:B------:R-:W-:Y:S05]  /*27b0*/  @P1 BRA `(.L_x_4604) ;  /* 0x00000000002c1947 */ /* 0x000fea0003800000 */
[----:B------:R-:W5:Y:S02]  /*27c0*/  LDCU UR4, c[0x0][0x440] ;  /* 0x00008800ff0477ac */ /* 0x000f640008000800 */
[----:B-----5:R-:W-:-:S13]  /*27d0*/  ISETP.GE.AND P0, PT, R186, UR4, PT ;  /* 0x00000004ba007c0c */ /* 0x020fda000bf06270 */
[----:B------:R1:W-:Y:S01]  /*27e0*/  @P0 STS.128 [R185+0x5800], RZ ;  /* 0x005800ffb9000388 */ /* 0x0003e20000000c00 */
[----:B------:R-:W-:Y:S05]  /*27f0*/  @P0 BRA `(.L_x_4604) ;  /* 0x00000000001c0947 */ /* 0x000fea0003800000 */
[----:B------:R-:W-:Y:S02]  /*2800*/  IMAD R10, R133, 0xc0, RZ ;  /* 0x000000c0850a7824 */ /* 0x000fe400078e02ff */
[----:B----4-:R-:W-:-:S05]  /*2810*/  IMAD.WIDE.U32 R24, R132, 0xc0, R24 ;  /* 0x000000c084187825 */ /* 0x010fca00078e0018 */
[----:B------:R-:W-:-:S05]  /*2820*/  IADD3 R25, PT, PT, R25, R10, RZ ;  /* 0x0000000a19197210 */ /* 0x000fca0007ffe0ff */
[----:B------:R-:W-:Y:S01]  /*2830*/  @!PT LDS RZ, [RZ] ;  /* 0x00000000fffff984 */ /* 0x000fe20000000800 */
[----:B------:R-:W-:Y:S01]  /*2840*/  @!PT LDS RZ, [RZ] ;  /* 0x00000000fffff984 */ /* 0x000fe20000000800 */
[----:B------:R-:W-:Y:S01]  /*2850*/  @!PT LDS RZ, [RZ] ;  /* 0x00000000fffff984 */ /* 0x000fe20000000800 */
[----:B------:R4:W-:Y:S02]  /*2860*/  LDGSTS.E.BYPASS.LTC128B.128 [R185+0x5800], desc[UR16][R24.64] ;  /* 0x0580000018b97fae */ /* 0x0009e4000b981a10 */
.L_x_4604:
[----:B------:R-:W-:Y:S05]  /*2870*/  BSYNC.RECONVERGENT B0 ;  /* 0x0000000000007941 */ /* 0x000fea0003800200 */
.L_x_4603:
[----:B------:R-:W0:Y:S01]  /*2880*/  LDGDEPBAR ;  /* 0x00000000000079af */ /* 0x000e220000000000 */
[----:B----4-:R-:W-:Y:S01]  /*2890*/  LOP3.LUT R25, R8, 0x1f0, RZ, 0xc0, !PT ;  /* 0x000001f008197812 */ /* 0x010fe200078ec0ff */
[C---:B------:R-:W-:Y:S01]  /*28a0*/  IMAD.SHL.U32 R135, R0.reuse, 0x2, RZ ;  /* 0x0000000200877824 */ /* 0x040fe200078e00ff */
[----:B------:R-:W-:Y:S01]  /*28b0*/  SHF.R.U32.HI R8, RZ, 0x2, R0 ;  /* 0x00000002ff087819 */ /* 0x000fe20000011600 */
[----:B------:R-:W-:Y:S01]  /*28c0*/  BSSY.RECONVERGENT B0, `(.L_x_4605) ;  /* 0x0000019000007945 */ /* 0x000fe20003800200 */
[----:B------:R-:W-:Y:S01]  /*28d0*/  IADD3 R130, PT, PT, R25, 0x1, R184 ;  /* 0x0000000119827810 */ /* 0x000fe20007ffe0b8 */
[----:B------:R-:W-:Y:S01]  /*28e0*/  IMAD.SHL.U32 R25, R0, 0x20, RZ ;  /* 0x0000002000197824 */ /* 0x000fe200078e00ff */
[----:B------:R-:W-:Y:S02]  /*28f0*/  LOP3.LUT R8, R8, 0x7, RZ, 0xc0, !PT ;  /* 0x0000000708087812 */ /* 0x000fe400078ec0ff */
[C---:B------:R-:W-:Y:S02]  /*2900*/  SHF.L.U64.HI R126, R6.reuse, 0x4, R7 ;  /* 0x00000004067e7819 */ /* 0x040fe40000010207 */
[----:B------:R-:W-:Y:S01]  /*2910*/  IADD3 R130, PT, PT, -R21, R130, R8 ;  /* 0x0000008215827210 */ /* 0x000fe20007ffe108 */
[----:B------:R-:W-:Y:S01]  /*2920*/  IMAD.SHL.U32 R21, R6, 0x10, RZ ;  /* 0x0000001006157824 */ /* 0x000fe200078e00ff */
[----:B------:R-:W-:-:S02]  /*2930*/  LOP3.LUT R8, R128, 0x7c00, R25, 0xf8, !PT ;  /* 0x00007c0080087812 */ /* 0x000fc400078ef819 */
[----:B------:R-:W-:Y:S02]  /*2940*/  LOP3.LUT R135, R135, 0x6, RZ, 0xc0, !PT ;  /* 0x0000000687877812 */ /* 0x000fe400078ec0ff */
[----:B------:R-:W-:Y:S01]  /*2950*/  IADD3 R130, PT, PT, R130, UR14, R131 ;  /* 0x0000000e82827c10 */ /* 0x000fe2000fffe083 */
[----:B------:R-:W-:Y:S01]  /*2960*/  IMAD.IADD R175, R127, 0x1, R8 ;  /* 0x000000017faf7824 */ /* 0x000fe200078e0208 */
[----:B------:R-:W-:-:S04]  /*2970*/  DEPBAR.LE SB0, 0x0 ;  /* 0x000080000000791a */ /* 0x000fc80000000000 */
[----:B------:R-:W-:Y:S06]  /*2980*/  BAR.SYNC.DEFER_BLOCKING 0x0 ;  /* 0x0000000000007b1d */ /* 0x000fec0000010000 */
[----:B------:R-:W-:Y:S05]  /*2990*/  @P6 BRA `(.L_x_4606) ;  /* 0x0000000000286947 */ /* 0x000fea0003800000 */
[----:B------:R-:W4:Y:S02]  /*29a0*/  LDCU UR4, c[0x0][0x440] ;  /* 0x00008800ff0477ac */ /* 0x000f240008000800 */
[----:B----4-:R-:W-:-:S13]  /*29b0*/  ISETP.GE.AND P0, PT, R186, UR4, PT ;  /* 0x00000004ba007c0c */ /* 0x010fda000bf06270 */
[----:B------:R-:W-:Y:S05]  /*29c0*/  @P0 BRA `(.L_x_4607) ;  /* 0x0000000000140947 */ /* 0x000fea0003800000 */
[----:B------:R-:W-:Y:S01]  /*29d0*/  @!PT LDS RZ, [RZ] ;  /* 0x00000000fffff984 */ /* 0x000fe20000000800 */
[----:B------:R-:W-:Y:S01]  /*29e0*/  @!PT LDS RZ, [RZ] ;  /* 0x00000000fffff984 */ /* 0x000fe20000000800 */
[----:B------:R-:W-:Y:S01]  /*29f0*/  @!PT LDS RZ, [RZ] ;  /* 0x00000000fffff984 */ /* 0x000fe20000000800 */
[----:B------:R4:W-:Y:S01]  /*2a00*/  LDGSTS.E.BYPASS.LTC128B.128 [R185+0x6000], desc[UR16][R180.64] ;  /* 0x06000000b4b97fae */ /* 0x0009e2000b981a10 */
[----:B------:R-:W-:Y:S05]  /*2a10*/  BRA `(.L_x_4608) ;  /* 0x00000000000c7947 */ /* 0x000fea0003800000 */
.L_x_4607:
[----:B------:R4:W-:Y:S01]  /*2a20*/  STS.128 [R185+0x6000], RZ ;  /* 0x006000ffb9007388 */ /* 0x0009e20000000c00 */
[----:B------:R-:W-:Y:S05]  /*2a30*/  BRA `(.L_x_4608) ;  /* 0x0000000000047947 */ /* 0x000fea0003800000 */
.L_x_4606:
[----:B------:R4:W-:Y:S02]  /*2a40*/  STS.128 [R185+0x6000], RZ ;  /* 0x006000ffb9007388 */ /* 0x0009e40000000c00 */
.L_x_4608:
[----:B------:R-:W-:Y:S05]  /*2a50*/  BSYNC.RECONVERGENT B0 ;  /* 0x0000000000007941 */ /* 0x000fea0003800200 */
.L_x_4605:
[-C--:B------:R-:W-:Y:S01]  /*2a60*/  ISETP.GE.AND P0, PT, R23, R4.reuse, PT ;  /* 0x000000041700720c */ /* 0x080fe20003f06270 */
[C---:B------:R-:W-:Y:S01]  /*2a70*/  IMAD.SHL.U32 R125, R21.reuse, 0x2, RZ ;  /* 0x00000002157d7824 */ /* 0x040fe200078e00ff */
[----:B------:R-:W-:Y:S01]  /*2a80*/  SHF.L.U64.HI R126, R21, 0x1, R126 ;  /* 0x00000001157e7819 */ /* 0x000fe2000001027e */
[----:B------:R-:W-:Y:S01]  /*2a90*/  BSSY.RECONVERGENT B0, `(.L_x_4609) ;  /* 0x0000017000007945 */ /* 0x000fe20003800200 */
[----:B------:R-:W-:Y:S02]  /*2aa0*/  ISETP.GE.AND P5, PT, R3, R4, PT ;  /* 0x000000040300720c */ /* 0x000fe40003fa6270 */
[----:B------:R-:W-:Y:S02]  /*2ab0*/  IADD3 R8, P1, PT, R125, R180, RZ ;  /* 0x000000b47d087210 */ /* 0x000fe40007f3e0ff */
[----:B------:R-:W-:Y:S02]  /*2ac0*/  LOP3.LUT R3, R19, 0x8, R0, 0x78, !PT ;  /* 0x0000000813037812 */ /* 0x000fe400078e7800 */
[----:B------:R-:W-:-:S02]  /*2ad0*/  LOP3.LUT R174, R174, 0x400, RZ, 0xc0, !PT ;  /* 0x00000400aeae7812 */ /* 0x000fc400078ec0ff */
[-C--:B------:R-:W-:Y:S01]  /*2ae0*/  ISETP.GE.AND P6, PT, R9, R4.reuse, PT ;  /* 0x000000040900720c */ /* 0x080fe20003fc6270 */
[----:B------:R1:W-:Y:S01]  /*2af0*/  @P0 STS.128 [R185+0x6800], RZ ;  /* 0x006800ffb9000388 */ /* 0x0003e20000000c00 */
[----:B------:R-:W-:Y:S01]  /*2b00*/  IMAD.X R9, R126, 0x1, R181, P1 ;  /* 0x000000017e097824 */ /* 0x000fe200008e06b5 */
[-C--:B------:R-:W-:Y:S01]  /*2b10*/  ISETP.GE.AND P4, PT, R17, R4.reuse, PT ;  /* 0x000000041100720c */ /* 0x080fe20003f86270 */
[----:B------:R-:W-:Y:S01]  /*2b20*/  IMAD R174, R3, 0x2, R174 ;  /* 0x0000000203ae7824 */ /* 0x000fe200078e02ae */
[-C--:B------:R-:W-:Y:S02]  /*2b30*/  ISETP.GE.AND P3, PT, R15, R4.reuse, PT ;  /* 0x000000040f00720c */ /* 0x080fe40003f66270 */
[-C--:B------:R-:W-:Y:S02]  /*2b40*/  ISETP.GE.AND P2, PT, R13, R4.reuse, PT ;  /* 0x000000040d00720c */ /* 0x080fe40003f46270 */
[----:B------:R-:W-:Y:S02]  /*2b50*/  ISETP.GE.AND P1, PT, R11, R4, PT ;  /* 0x000000040b00720c */ /* 0x000fe40003f26270 */
[----:B------:R-:W-:Y:S01]  /*2b60*/  LEA R175, R175, UR5, 0x1 ;  /* 0x00000005afaf7c11 */ /* 0x000fe2000f8e08ff */
[----:B------:R-:W-:Y:S10]  /*2b70*/  @P0 BRA `(.L_x_4610) ;  /* 0x0000000000200947 */ /* 0x000ff40003800000 */
        /* <DEDUP_REMOVED lines=8> */
.L_x_4610:
[----:B------:R-:W-:Y:S05]  /*2c00*/  BSYNC.RECONVERGENT B0 ;  /* 0x0000000000007941 */ /* 0x000fea0003800200 */
.L_x_4609:
[----:B------:R1:W-:Y:S01]  /*2c10*/  @P6 STS.128 [R185+0x7000], RZ ;  /* 0x007000ffb9006388 */ /* 0x0003e20000000c00 */
        /* <DEDUP_REMOVED lines=12> */
.L_x_4612:
[----:B------:R-:W-:Y:S05]  /*2ce0*/  BSYNC.RECONVERGENT B0 ;  /* 0x0000000000007941 */ /* 0x000fea0003800200 */
.L_x_4611:
[----:B------:R1:W-:Y:S01]  /*2cf0*/  @P5 STS.128 [R185+0x7800], RZ ;  /* 0x007800ffb9005388 */ /* 0x0003e20000000c00 */
        /* <DEDUP_REMOVED lines=12> */
.L_x_4614:
[----:B------:R-:W-:Y:S05]  /*2dc0*/  BSYNC.RECONVERGENT B0 ;  /* 0x0000000000007941 */ /* 0x000fea0003800200 */
.L_x_4613:
        /* <DEDUP_REMOVED lines=16> */
.L_x_4616:
[----:B------:R-:W-:Y:S05]  /*2ed0*/  BSYNC.RECONVERGENT B0 ;  /* 0x0000000000007941 */ /* 0x000fea0003800200 */
.L_x_4615:
        /* <DEDUP_REMOVED lines=13> */
.L_x_4618:
[----:B------:R-:W-:Y:S05]  /*2fb0*/  BSYNC.RECONVERGENT B0 ;  /* 0x0000000000007941 */ /* 0x000fea0003800200 */
.L_x_4617:
        /* <DEDUP_REMOVED lines=16> */
.L_x_4620:
[----:B------:R-:W-:Y:S05]  /*30c0*/  BSYNC.RECONVERGENT B0 ;  /* 0x0000000000007941 */ /* 0x000fea0003800200 */
.L_x_4619:
[----:B------:R1:W-:Y:S01]  /*30d0*/  @P1 STS.128 [R185+0x9800], RZ ;  /* 0x009800ffb9001388 */ /* 0x0003e20000000c00 */
[----:B------:R-:W-:Y:S04]  /*30e0*/  BSSY.RECONVERGENT B0, `(.L_x_4621) ;  /* 0x000000d000007945 */ /* 0x000fe80003800200 */
[----:B------:R-:W-:Y:S05]  /*30f0*/  @P1 BRA `(.L_x_4622) ;  /* 0x00000000002c1947 */ /* 0x000fea0003800000 */
[----:B------:R-:W5:Y:S02]  /*3100*/  LDCU UR4, c[0x0][0x440] ;  /* 0x00008800ff0477ac */ /* 0x000f640008000800 */
[----:B-----5:R-:W-:-:S13]  /*3110*/  ISETP.GE.AND P0, PT, R186, UR4, PT ;  /* 0x00000004ba007c0c */ /* 0x020fda000bf06270 */
        /* <DEDUP_REMOVED lines=9> */
.L_x_4622:
[----:B------:R-:W-:Y:S05]  /*31b0*/  BSYNC.RECONVERGENT B0 ;  /* 0x0000000000007941 */ /* 0x000fea0003800200 */
.L_x_4621:
[----:B------:R-:W-:Y:S01]  /*31c0*/  LDSM.16.M88.4 R92, [R175] ;  /* 0x00000000af5c783b */ /* 0x000fe20000000200 */
[----:B------:R-:W-:Y:S01]  /*31d0*/  R2P PR, R0, 0x6 ;  /* 0x0000000600007804 */ /* 0x000fe20000000000 */
[----:B------:R-:W-:Y:S01]  /*31e0*/  IMAD.MOV.U32 R3, RZ, RZ, 0x20 ;  /* 0x00000020ff037424 */ /* 0x000fe200078e00ff */
[----:B------:R-:W-:Y:S01]  /*31f0*/  ISETP.NE.AND P0, PT, R134, 0x1, PT ;  /* 0x000000018600780c */ /* 0x000fe20003f05270 */
[----:B------:R-:W5:Y:S01]  /*3200*/  LDSM.16.M88.4 R48, [R174+UR5+0x2000] ;  /* 0x00200005ae30783b */ /* 0x000f620008000200 */
[----:B------:R-:W-:Y:S01]  /*3210*/  VIADD R0, R174, UR5 ;  /* 0x00000005ae007c36 */ /* 0x000fe20008000000 */
[C---:B------:R-:W-:Y:S01]  /*3220*/  VIMNMX R137, PT, PT, R130.reuse, R131, PT ;  /* 0x0000008382897248 */ /* 0x040fe20003fe0100 */
[----:B------:R-:W-:Y:S01]  /*3230*/  IMAD.MOV.U32 R4, RZ, RZ, 0x40 ;  /* 0x00000040ff047424 */ /* 0x000fe200078e00ff */
[----:B------:R-:W2:Y:S01]  /*3240*/  LDSM.16.M88.4 R40, [R174+UR5+0x2800] ;  /* 0x00280005ae28783b */ /* 0x000ea20008000200 */
[----:B------:R-:W-:Y:S02]  /*3250*/  SEL R3, R3, 0xffffffe0, !P1 ;  /* 0xffffffe003037807 */ /* 0x000fe40004800000 */
[----:B------:R-:W-:Y:S01]  /*3260*/  VIADDMNMX R136, R130, 0x8, R131, PT ;  /* 0x0000000882887846 */ /* 0x000fe20003800183 */
[----:B------:R-:W-:Y:S01]  /*3270*/  LDSM.16.M88.4 R32, [R174+UR5+0x3000] ;  /* 0x00300005ae20783b */ /* 0x000fe20008000200 */
[----:B------:R-:W-:Y:S01]  /*3280*/  IADD3 R169, PT, PT, R0, R3, RZ ;  /* 0x0000000300a97210 */ /* 0x000fe20007ffe0ff */
[C---:B------:R-:W-:Y:S01]  /*3290*/  IMAD.IADD R173, R175.reuse, 0x1, R3 ;  /* 0x00000001afad7824 */ /* 0x040fe200078e0203 */
[----:B------:R-:W-:Y:S01]  /*32a0*/  SEL R4, R4, 0xffffffc0, !P2 ;  /* 0xffffffc004047807 */ /* 0x000fe20005000000 */
[----:B-1----:R-:W-:Y:S03]  /*32b0*/  LDSM.16.M88.4 R24, [R174+UR5+0x3800] ;  /* 0x00380005ae18783b */ /* 0x002fe60008000200 */
[----:B------:R-:W-:Y:S01]  /*32c0*/  IADD3 R168, PT, PT, R0, R4, RZ ;  /* 0x0000000400a87210 */ /* 0x000fe20007ffe0ff */
[----:B------:R-:W-:Y:S01]  /*32d0*/  LDSM.16.M88.4 R76, [R173] ;  /* 0x00000000ad4c783b */ /* 0x000fe20000000200 */
[----:B------:R-:W-:Y:S01]  /*32e0*/  IMAD.IADD R172, R175, 0x1, R4 ;  /* 0x00000001afac7824 */ /* 0x000fe200078e0204 */
[----:B------:R-:W-:-:S02]  /*32f0*/  IADD3 R0, PT, PT, R124, R135, RZ ;  /* 0x000000877c007210 */ /* 0x000fc40007ffe0ff */
[----:B------:R-:W1:Y:S01]  /*3300*/  LDSM.16.M88.4 R60, [R169+0x2000] ;  /* 0x00200000a93c783b */ /* 0x000e620000000200 */
[C---:B------:R-:W-:Y:S02]  /*3310*/  IMAD.IADD R171, R3.reuse, 0x1, R172 ;  /* 0x0000000103ab7824 */ /* 0x040fe400078e02ac */
[----:B------:R-:W-:Y:S01]  /*3320*/  IMAD.IADD R167, R3, 0x1, R168 ;  /* 0x0000000103a77824 */ /* 0x000fe200078e02a8 */
[----:B------:R-:W3:Y:S04]  /*3330*/  LDSM.16.M88.4 R56, [R169+0x2800] ;  /* 0x00280000a938783b */ /* 0x000ee80000000200 */
[----:B------:R-:W4:Y:S04]  /*3340*/  LDSM.16.M88.4 R8, [R174+UR5+0x4800] ;  /* 0x00480005ae08783b */ /* 0x000f280008000200 */
[----:B------:R-:W4:Y:S04]  /*3350*/  LDSM.16.M88.4 R16, [R174+UR5+0x4000] ;  /* 0x00400005ae10783b */ /* 0x000f280008000200 */
[----:B------:R-:W4:Y:S01]  /*3360*/  LDSM.16.M88.4 R100, [R174+UR5+0x5000] ;  /* 0x00500005ae64783b */ /* 0x000f220008000200 */
[C---:B-----5:R-:W-:Y:S03]  /*3370*/  HMMA.16816.F32 R52, R92.reuse, R48, RZ ;  /* 0x000000305c34723c */ /* 0x060fe600000018ff */
[----:B------:R-:W5:Y:S04]  /*3380*/  LDSM.16.M88.4 R68, [R174+UR5+0x5800] ;  /* 0x00580005ae44783b */ /* 0x000f680008000200 */
[----:B------:R-:W5:Y:S01]  /*3390*/  LDSM.16.M88.4 R64, [R169+0x3000] ;  /* 0x00300000a940783b */ /* 0x000f620000000200 */
[C---:B--2---:R-:W-:Y:S03]  /*33a0*/  HMMA.16816.F32 R44, R92.reuse, R40, RZ ;  /* 0x000000285c2c723c */ /* 0x044fe600000018ff */
[----:B------:R-:W-:Y:S04]  /*33b0*/  LDSM.16.M88.4 R88, [R169+0x4000] ;  /* 0x00400000a958783b */ /* 0x000fe80000000200 */
[----:B------:R-:W-:Y:S01]  /*33c0*/  LDSM.16.M88.4 R84, [R169+0x5000] ;  /* 0x00500000a954783b */ /* 0x000fe20000000200 */
[C---:B------:R-:W-:Y:S03]  /*33d0*/  HMMA.16816.F32 R48, R92.reuse, R50, RZ ;  /* 0x000000325c30723c */ /* 0x040fe600000018ff */
[----:B------:R-:W-:Y:S04]  /*33e0*/  LDSM.16.M88.4 R80, [R169+0x5800] ;  /* 0x00580000a950783b */ /* 0x000fe80000000200 */
[----:B------:R-:W-:Y:S01]  /*33f0*/  LDSM.16.M88.4 R116, [R172] ;  /* 0x00000000ac74783b */ /* 0x000fe20000000200 */
[----:B------:R-:W-:Y:S03]  /*3400*/  HMMA.16816.F32 R40, R92, R42, RZ ;  /* 0x0000002a5c28723c */ /* 0x000fe600000018ff */
[----:B------:R-:W-:Y:S04]  /*3410*/  LDSM.16.M88.4 R72, [R168+0x2000] ;  /* 0x00200000a848783b */ /* 0x000fe80000000200 */
[----:B------:R-:W-:Y:S01]  /*3420*/  LDSM.16.M88.4 R120, [R168+0x4800] ;  /* 0x00480000a878783b */ /* 0x000fe20000000200 */
[C---:B-1----:R-:W-:Y:S03]  /*3430*/  HMMA.16816.F32 R52, R76.reuse, R60, R52 ;  /* 0x0000003c4c34723c */ /* 0x042fe60000001834 */
[----:B------:R-:W-:Y:S04]  /*3440*/  LDSM.16.M88.4 R112, [R168+0x5000] ;  /* 0x00500000a870783b */ /* 0x000fe80000000200 */
[----:B------:R-:W-:Y:S01]  /*3450*/  LDSM.16.M88.4 R108, [R168+0x5800] ;  /* 0x00580000a86c783b */ /* 0x000fe20000000200 */
[C---:B------:R-:W-:Y:S03]  /*3460*/  HMMA.16816.F32 R48, R76.reuse, R62, R48 ;  /* 0x0000003e4c30723c */ /* 0x040fe60000001830 */
[----:B------:R-:W1:Y:S04]  /*3470*/  LDSM.16.M88.4 R60, [R169+0x3800] ;  /* 0x00380000a93c783b */ /* 0x000e680000000200 */
[----:B------:R-:W0:Y:S01]  /*3480*/  LDGDEPBAR ;  /* 0x00000000000079af */ /* 0x000e220000000000 */
[C---:B---3--:R-:W-:Y:S08]  /*3490*/  HMMA.16816.F32 R44, R76.reuse, R56, R44 ;  /* 0x000000384c2c723c */ /* 0x048ff0000000182c */
[----:B------:R-:W-:Y:S01]  /*34a0*/  HMMA.16816.F32 R40, R76, R58, R40 ;  /* 0x0000003a4c28723c */ /* 0x000fe20000001828 */
[----:B------:R-:W2:Y:S07]  /*34b0*/  LDSM.16.M88.4 R56, [R169+0x4800] ;  /* 0x00480000a938783b */ /* 0x000eae0000000200 */
        /* <DEDUP_REMOVED lines=24> */
[----:B------:R-:W-:Y:S07]  /*3640*/  LDSM.16.M88.4 R88, [R171] ;  /* 0x00000000ab58783b */ /* 0x000fee0000000200 */
[C---:B------:R-:W-:Y:S08]  /*3650*/  HMMA.16816.F32 R104, R76.reuse, R84, R104 ;  /* 0x000000544c68723c */ /* 0x040ff00000001868 */
        /* <DEDUP_REMOVED lines=27> */
[----:B------:R-:W-:Y:S08]  /*3810*/  HMMA.16816.F32 R92, R116, R110, R92 ;  /* 0x0000006e745c723c */ /* 0x000ff0000000185c */
        /* <DEDUP_REMOVED lines=12> */
[C---:B-1----:R-:W-:Y:S08]  /*38e0*/  HMMA.16816.F32 R104, R88.reuse, R60, R104 ;  /* 0x0000003c5868723c */ /* 0x042ff00000001868 */
[C---:B------:R-:W-:Y:S08]  /*38f0*/  HMMA.16816.F32 R100, R88.reuse, R62, R100 ;  /* 0x0000003e5864723c */ /* 0x040ff00000001864 */
[C---:B--2---:R-:W-:Y:S08]  /*3900*/  HMMA.16816.F32 R96, R88.reuse, R56, R96 ;  /* 0x000000385860723c */ /* 0x044ff00000001860 */
        /* <DEDUP_REMOVED lines=14> */
.L_x_4624:
        /* <DEDUP_REMOVED lines=24> */
[----:B------:R-:W-:Y:S02]  /*3b70*/  @!P2 IMAD.IADD R59, R59, 0x1, -R56 ;  /* 0x000000013b3ba824 */ /* 0x000fe400078e0a38 */
[-C--:B------:R-:W-:Y:S01]  /*3b80*/  @!P4 IADD3 R61, PT, PT, R61, -R56.reuse, RZ ;  /* 0x800000383d3dc210 */ /* 0x080fe20007ffe0ff */
[----:B------:R-:W-:Y:S01]  /*3b90*/  @!P2 VIADD R62, R62, 0x1 ;  /* 0x000000013e3ea836 */ /* 0x000fe20000000000 */
[----:B------:R-:W-:Y:S02]  /*3ba0*/  @!P4 IADD3 R63, PT, PT, R63, 0x1, RZ ;  /* 0x000000013f3fc810 */ /* 0x000fe40007ffe0ff */
[-C--:B------:R-:W-:Y:S02]  /*3bb0*/  ISETP.GE.U32.AND P5, PT, R59, R56.reuse, PT ;  /* 0x000000383b00720c */ /* 0x080fe40003fa6070 */
[----:B------:R-:W-:Y:S02]  /*3bc0*/  ISETP.GE.U32.AND P6, PT, R61, R56, PT ;  /* 0x000000383d00720c */ /* 0x000fe40003fc6070 */
[----:B------:R-:W-:-:S02]  /*3bd0*/  LOP3.LUT R56, R124, R57, RZ, 0x3c, !PT ;  /* 0x000000397c387212 */ /* 0x000fc400078e3cff */
[----:B------:R-:W-:Y:S02]  /*3be0*/  ISETP.NE.AND P2, PT, R57, RZ, PT ;  /* 0x000000ff3900720c */ /* 0x000fe40003f45270 */
        /* <DEDUP_REMOVED lines=27> */
.L_x_4625:
[----:B------:R-:W1:Y:S01]  /*3da0*/  LDCU UR4, c[0x0][0x440] ;  /* 0x00008800ff0477ac */ /* 0x000e620008000800 */
[----:B------:R-:W-:Y:S01]  /*3db0*/  IADD3 R58, P2, PT, R129, R178, RZ ;  /* 0x000000b2813a7210 */ /* 0x000fe20007f5e0ff */
[----:B------:R-:W-:Y:S04]  /*3dc0*/  BSSY.RECONVERGENT B0, `(.L_x_4626) ;  /* 0x0000041000007945 */ /* 0x000fe80003800200 */
[----:B------:R-:W-:Y:S01]  /*3dd0*/  IMAD.X R59, R2, 0x1, R177, P2 ;  /* 0x00000001023b7824 */ /* 0x000fe200010e06b1 */
[C---:B-1----:R-:W-:Y:S02]  /*3de0*/  ISETP.GE.AND P3, PT, R186.reuse, UR4, PT ;  /* 0x00000004ba007c0c */ /* 0x042fe4000bf66270 */
[----:B------:R-:W-:-:S11]  /*3df0*/  ISETP.GE.AND P1, PT, R186, UR4, PT ;  /* 0x00000004ba007c0c */ /* 0x000fd6000bf26270 */
[----:B------:R-:W-:Y:S02]  /*3e00*/  @!P3 IMAD.MOV.U32 R179, RZ, RZ, R177 ;  /* 0x000000ffffb3b224 */ /* 0x000fe400078e00b1 */
[-C--:B------:R-:W-:Y:S01]  /*3e10*/  @!P1 MOV R62, R58.reuse ;  /* 0x0000003a003e9202 */ /* 0x080fe20000000f00 */
[----:B------:R-:W-:Y:S01]  /*3e20*/  @!P1 IMAD.MOV.U32 R63, RZ, RZ, R59 ;  /* 0x000000ffff3f9224 */ /* 0x000fe200078e003b */
[CC--:B------:R-:W-:Y:S01]  /*3e30*/  @!P1 LEA R64, P4, R132.reuse, R58.reuse, 0x5 ;  /* 0x0000003a84409211 */ /* 0x0c0fe200078828ff */
[----:B------:R-:W-:Y:S01]  /*3e40*/  @!PT LDS RZ, [RZ] ;  /* 0x00000000fffff984 */ /* 0x000fe20000000800 */
[----:B------:R-:W-:Y:S01]  /*3e50*/  @!PT LDS RZ, [RZ] ;  /* 0x00000000fffff984 */ /* 0x000fe20000000800 */
[----:B------:R-:W-:Y:S01]  /*3e60*/  @!PT LDS RZ, [RZ] ;  /* 0x00000000fffff984 */ /* 0x000fe20000000800 */
[----:B------:R1:W-:Y:S01]  /*3e70*/  @!P3 LDGSTS.E.BYPASS.LTC128B.128 [R185+0x2000], desc[UR16][R178.64] ;  /* 0x02000000b2b9bfae */ /* 0x0003e2000b981a10 */
[----:B------:R-:W-:Y:S01]  /*3e80*/  @!P1 IMAD R56, R133, 0x60, RZ ;  /* 0x0000006085389824 */ /* 0x000fe200078e02ff */
[----:B------:R-:W-:Y:S01]  /*3e90*/  @!P1 MOV R61, R59 ;  /* 0x0000003b003d9202 */ /* 0x000fe20000000f00 */
[C---:B------:R-:W-:Y:S01]  /*3ea0*/  @!P1 IMAD.WIDE.U32 R62, R132.reuse, 0x60, R62 ;  /* 0x00000060843e9825 */ /* 0x040fe200078e003e */
[----:B------:R1:W-:Y:S01]  /*3eb0*/  @P3 STS.128 [R185+0x2000], RZ ;  /* 0x002000ffb9003388 */ /* 0x0003e20000000c00 */
[----:B------:R-:W-:-:S02]  /*3ec0*/  @!P1 LEA R66, P3, R132, R58, 0x6 ;  /* 0x0000003a84429211 */ /* 0x000fc400078630ff */
[----:B------:R-:W-:Y:S01]  /*3ed0*/  @!P1 IMAD.MOV.U32 R60, RZ, RZ, R58 ;  /* 0x000000ffff3c9224 */ /* 0x000fe200078e003a */
[-C--:B------:R-:W-:Y:S01]  /*3ee0*/  @!P1 LEA.HI.X R65, R132, R59.reuse, R133, 0x5, P4 ;  /* 0x0000003b84419211 */ /* 0x080fe200020f2c85 */
[----:B------:R-:W-:Y:S01]  /*3ef0*/  @!P1 IMAD.IADD R63, R56, 0x1, R63 ;  /* 0x00000001383f9824 */ /* 0x000fe200078e023f */
[----:B------:R1:W-:Y:S01]  /*3f00*/  @P1 STS.128 [R185+0x2800], RZ ;  /* 0x002800ffb9001388 */ /* 0x0003e20000000c00 */
[C---:B------:R-:W-:Y:S01]  /*3f10*/  @!P1 LEA R56, P2, R132.reuse, R58, 0x7 ;  /* 0x0000003a84389211 */ /* 0x040fe200078438ff */
[----:B------:R-:W-:Y:S01]  /*3f20*/  @!P1 IMAD R2, R133, 0xa0, RZ ;  /* 0x000000a085029824 */ /* 0x000fe200078e02ff */
[CC--:B------:R-:W-:Y:S01]  /*3f30*/  @!P1 LEA.HI.X R67, R132.reuse, R59.reuse, R133, 0x6, P3 ;  /* 0x0000003b84439211 */ /* 0x0c0fe200018f3485 */
[C---:B------:R-:W-:Y:S01]  /*3f40*/  @!P1 IMAD.WIDE.U32 R60, R132.reuse, 0xa0, R60 ;  /* 0x000000a0843c9825 */ /* 0x040fe200078e003c */
[----:B------:R-:W-:Y:S01]  /*3f50*/  @!PT LDS RZ, [RZ] ;  /* 0x00000000fffff984 */ /* 0x000fe20000000800 */
[----:B------:R-:W-:Y:S01]  /*3f60*/  @!PT LDS RZ, [RZ] ;  /* 0x00000000fffff984 */ /* 0x000fe20000000800 */
[----:B------:R-:W-:Y:S01]  /*3f70*/  @!PT LDS RZ, [RZ] ;  /* 0x00000000fffff984 */ /* 0x000fe20000000800 */
[----:B------:R1:W-:Y:S01]  /*3f80*/  @!P1 LDGSTS.E.BYPASS.LTC128B.128 [R185+0x2800], desc[UR16][R58.64] ;  /* 0x028000003ab99fae */ /* 0x0003e2000b981a10 */
[----:B------:R-:W-:-:S03]  /*3f90*/  @!P1 LEA.HI.X R57, R132, R59, R133, 0x7, P2 ;  /* 0x0000003b84399211 */ /* 0x000fc600010f3c85 */
        /* <DEDUP_REMOVED lines=35> */
.L_x_4627:
[----:B------:R-:W-:Y:S05]  /*41d0*/  BSYNC.RECONVERGENT B0 ;  /* 0x0000000000007941 */ /* 0x000fea0003800200 */
.L_x_4626:
[----:B------:R-:W0:Y:S02]  /*41e0*/  LDGDEPBAR ;  /* 0x00000000000079af */ /* 0x000e240000000000 */
.L_x_4623:
[C---:B-1----:R-:W-:Y:S01]  /*41f0*/  VIADD R56, R0.reuse, 0x1 ;  /* 0x0000000100387836 */ /* 0x042fe20000000000 */
[----:B------:R-:W1:Y:S01]  /*4200*/  LDCU UR4, c[0x0][0x45c] ;  /* 0x00008b80ff0477ac */ /* 0x000e620008000800 */
[----:B------:R-:W-:Y:S02]  /*4210*/  VIADD R2, R0, 0x8 ;  /* 0x0000000800027836 */ /* 0x000fe40000000000 */
[----:B------:R-:W-:Y:S01]  /*4220*/  IMAD.IADD R170, R128, 0x1, R127 ;  /* 0x0000000180aa7824 */ /* 0x000fe200078e027f */
[CC--:B------:R-:W-:Y:S01]  /*4230*/  ISETP.GE.AND P4, PT, R56.reuse, R137.reuse, PT ;  /* 0x000000893800720c */ /* 0x0c0fe20003f86270 */
[----:B------:R-:W-:Y:S01]  /*4240*/  IMAD.MOV.U32 R191, RZ, RZ, -0x1 ;  /* 0xffffffffffbf7424 */ /* 0x000fe200078e00ff */
[-C--:B------:R-:W-:Y:S01]  /*4250*/  ISETP.GE.AND P5, PT, R56, R136.reuse, PT ;  /* 0x000000883800720c */ /* 0x080fe20003fa6270 */
[----:B------:R-:W-:Y:S01]  /*4260*/  VIADD R56, R0, 0x9 ;  /* 0x0000000900387836 */ /* 0x000fe20000000000 */
[C---:B------:R-:W-:Y:S02]  /*4270*/  ISETP.GE.AND P6, PT, R2.reuse, R137, PT ;  /* 0x000000890200720c */ /* 0x040fe40003fc6270 */
[----:B------:R-:W-:Y:S01]  /*4280*/  ISETP.GE.AND P1, PT, R2, R136, PT ;  /* 0x000000880200720c */ /* 0x000fe20003f26270 */
[----:B------:R-:W-:Y:S01]  /*4290*/  VIADD R2, R0, 0x10 ;  /* 0x0000001000027836 */ /* 0x000fe20000000000 */
[----:B------:R-:W-:-:S02]  /*42a0*/  FSEL R69, R53, -INF , !P4 ;  /* 0xff80000035457808 */ /* 0x000fc40006000000 */
[----:B------:R-:W-:Y:S01]  /*42b0*/  FSEL R77, R48, -INF , !P6 ;  /* 0xff800000304d7808 */ /* 0x000fe20007000000 */
[----:B------:R-:W-:Y:S01]  /*42c0*/  VIADD R48, R0, 0x18 ;  /* 0x0000001800307836 */ /* 0x000fe20000000000 */
        /* <DEDUP_REMOVED lines=8> */
[----:B------:R-:W-:Y:S01]  /*4350*/  FSEL R81, R49, -INF , !P2 ;  /* 0xff80000031517808 */ /* 0x000fe20005000000 */
[----:B------:R-:W-:Y:S01]  /*4360*/  VIADD R49, R0, 0x19 ;  /* 0x0000001900317836 */ /* 0x000fe20000000000 */
[CC--:B------:R-:W-:Y:S02]  /*4370*/  ISETP.GE.AND P3, PT, R48.reuse, R137.reuse, PT ;  /* 0x000000893000720c */ /* 0x0c0fe40003f66270 */
[----:B------:R-:W-:Y:S01]  /*4380*/  ISETP.GE.AND P4, PT, R48, R136, PT ;  /* 0x000000883000720c */ /* 0x000fe20003f86270 */
[----:B------:R-:W-:Y:S01]  /*4390*/  VIADD R48, R0, 0x20 ;  /* 0x0000002000307836 */ /* 0x000fe20000000000 */
[----:B------:R-:W-:-:S02]  /*43a0*/  ISETP.GE.AND P1, PT, R56, R137, PT ;  /* 0x000000893800720c */ /* 0x000fc40003f26270 */
[----:B------:R-:W-:Y:S02]  /*43b0*/  ISETP.GE.AND P2, PT, R56, R136, PT ;  /* 0x000000883800720c */ /* 0x000fe40003f46270 */
[----:B------:R-:W-:Y:S02]  /*43c0*/  FSEL R70, R46, -INF , !P6 ;  /* 0xff8000002e467808 */ /* 0x000fe40007000000 */
[----:B------:R-:W-:Y:S01]  /*43d0*/  FSEL R73, R45, -INF , !P1 ;  /* 0xff8000002d497808 */ /* 0x000fe20004800000 */
        /* <DEDUP_REMOVED lines=8> */
[----:B------:R-:W-:Y:S01]  /*4460*/  FSEL R51, R41, -INF , !P6 ;  /* 0xff80000029337808 */ /* 0x000fe20007000000 */
[----:B------:R-:W-:Y:S01]  /*4470*/  VIADD R41, R0, 0x29 ;  /* 0x0000002900297836 */ /* 0x000fe20000000000 */
[----:B------:R-:W-:Y:S01]  /*4480*/  FSEL R57, R36, -INF , !P2 ;  /* 0xff80000024397808 */ /* 0x000fe20005000000 */
[----:B------:R-:W-:Y:S01]  /*4490*/  VIADD R36, R0, 0x30 ;  /* 0x0000003000247836 */ /* 0x000fe20000000000 */
[----:B------:R-:W-:-:S02]  /*44a0*/  ISETP.GE.AND P3, PT, R48, R136, PT ;  /* 0x000000883000720c */ /* 0x000fc40003f66270 */
[CC--:B------:R-:W-:Y:S02]  /*44b0*/  ISETP.GE.AND P4, PT, R45.reuse, R137.reuse, PT ;  /* 0x000000892d00720c */ /* 0x0c0fe40003f86270 */
[-C--:B------:R-:W-:Y:S02]  /*44c0*/  ISETP.GE.AND P6, PT, R45, R136.reuse, PT ;  /* 0x000000882d00720c */ /* 0x080fe40003fc6270 */
[----:B------:R-:W-:Y:S02]  /*44d0*/  FSEL R72, R43, -INF , !P1 ;  /* 0xff8000002b487808 */ /* 0x000fe40004800000 */
[C---:B------:R-:W-:Y:S02]  /*44e0*/  ISETP.GE.AND P1, PT, R40.reuse, R137, PT ;  /* 0x000000892800720c */ /* 0x040fe40003f26270 */
[----:B------:R-:W-:Y:S02]  /*44f0*/  ISETP.GE.AND P2, PT, R40, R136, PT ;  /* 0x000000882800720c */ /* 0x000fe40003f46270 */
[----:B------:R-:W-:-:S02]  /*4500*/  FSEL R40, R38, -INF , !P3 ;  /* 0xff80000026287808 */ /* 0x000fc40005800000 */
[----:B------:R-:W-:Y:S01]  /*4510*/  FSEL R143, R37, -INF , !P4 ;  /* 0xff800000258f7808 */ /* 0x000fe20006000000 */
[----:B------:R-:W-:Y:S01]  /*4520*/  VIADD R37, R0, 0x31 ;  /* 0x0000003100257836 */ /* 0x000fe20000000000 */
[----:B------:R-:W-:Y:S02]  /*4530*/  FSEL R48, R39, -INF , !P6 ;  /* 0xff80000027307808 */ /* 0x000fe40007000000 */
[-C--:B------:R-:W-:Y:S02]  /*4540*/  ISETP.GE.AND P3, PT, R41, R137.reuse, PT ;  /* 0x000000892900720c */ /* 0x080fe40003f66270 */
[----:B------:R-:W-:Y:S02]  /*4550*/  ISETP.GE.AND P6, PT, R36, R137, PT ;  /* 0x000000892400720c */ /* 0x000fe40003fc6270 */
[----:B------:R-:W-:Y:S02]  /*4560*/  FSEL R141, R33, -INF , !P3 ;  /* 0xff800000218d7808 */ /* 0x000fe40005800000 */
[----:B------:R-:W-:Y:S01]  /*4570*/  FSEL R139, R28, -INF , !P6 ;  /* 0xff8000001c8b7808 */ /* 0x000fe20007000000 */
[----:B------:R-:W-:Y:S01]  /*4580*/  VIADD R28, R0, 0x40 ;  /* 0x00000040001c7836 */ /* 0x000fe20000000000 */
[----:B------:R-:W-:Y:S01]  /*4590*/  FSEL R67, R32, -INF , !P1 ;  /* 0xff80000020437808 */ /* 0x000fe20004800000 */
[----:B------:R-:W-:Y:S01]  /*45a0*/  VIADD R32, R0, 0x39 ;  /* 0x0000003900207836 */ /* 0x000fe20000000000 */
[----:B------:R-:W-:-:S02]  /*45b0*/  ISETP.GE.AND P3, PT, R37, R136, PT ;  /* 0x000000882500720c */ /* 0x000fc40003f66270 */
[-C--:B------:R-:W-:Y:S01]  /*45c0*/  ISETP.GE.AND P1, PT, R36, R136.reuse, PT ;  /* 0x000000882400720c */ /* 0x080fe20003f26270 */
[----:B------:R-:W-:Y:S01]  /*45d0*/  VIADD R36, R0, 0x38 ;  /* 0x0000003800247836 */ /* 0x000fe20000000000 */
[----:B------:R-:W-:Y:S02]  /*45e0*/  ISETP.GE.AND P4, PT, R41, R136, PT ;  /* 0x000000882900720c */ /* 0x000fe40003f86270 */
[----:B------:R-:W-:Y:S02]  /*45f0*/  FSEL R60, R31, -INF , !P3 ;  /* 0xff8000001f3c7808 */ /* 0x000fe40005800000 */
[----:B------:R-:W-:Y:S02]  /*4600*/  ISETP.GE.AND P3, PT, R28, R137, PT ;  /* 0x000000891c00720c */ /* 0x000fe40003f66270 */
[----:B------:R-:W-:Y:S02]  /*4610*/  FSEL R50, R35, -INF , !P4 ;  /* 0xff80000023327808 */ /* 0x000fe40006000000 */
[----:B------:R-:W-:-:S02]  /*4620*/  FSEL R130, R34, -INF , !P2 ;  /* 0xff80000022827808 */ /* 0x000fc40005000000 */
[-C--:B------:R-:W-:Y:S02]  /*4630*/  ISETP.GE.AND P4, PT, R36, R137.reuse, PT ;  /* 0x000000892400720c */ /* 0x080fe40003f86270 */
[----:B------:R-:W-:Y:S02]  /*4640*/  ISETP.GE.AND P2, PT, R37, R137, PT ;  /* 0x000000892500720c */ /* 0x000fe40003f46270 */
[----:B------:R-:W-:Y:S02]  /*4650*/  FSEL R119, R20, -INF , !P3 ;  /* 0xff80000014777808 */ /* 0x000fe40005800000 */
[----:B------:R-:W-:Y:S02]  /*4660*/  ISETP.GE.AND P3, PT, R0, R136, PT ;  /* 0x000000880000720c */ /* 0x000fe40003f66270 */
[----:B------:R-:W-:Y:S02]  /*4670*/  FSEL R115, R24, -INF , !P4 ;  /* 0xff80000018737808 */ /* 0x000fe40006000000 */
[----:B------:R-:W-:-:S02]  /*4680*/  FSEL R62, R30, -INF , !P1 ;  /* 0xff8000001e3e7808 */ /* 0x000fc40004800000 */
[----:B------:R-:W-:Y:S01]  /*4690*/  FSEL R131, R29, -INF , !P2 ;  /* 0xff8000001d837808 */ /* 0x000fe20005000000 */
[----:B------:R-:W-:Y:S01]  /*46a0*/  VIADD R29, R0, 0x41 ;  /* 0x00000041001d7836 */ /* 0x000fe20000000000 */
[-C--:B------:R-:W-:Y:S01]  /*46b0*/  ISETP.GE.AND P4, PT, R28, R136.reuse, PT ;  /* 0x000000881c00720c */ /* 0x080fe20003f86270 */
[----:B------:R-:W-:Y:S01]  /*46c0*/  VIADD R28, R0, 0x48 ;  /* 0x00000048001c7836 */ /* 0x000fe20000000000 */
[C---:B------:R-:W-:Y:S02]  /*46d0*/  ISETP.GE.AND P1, PT, R32.reuse, R137, PT ;  /* 0x000000892000720c */ /* 0x040fe40003f26270 */
[-C--:B------:R-:W-:Y:S02]  /*46e0*/  ISETP.GE.AND P2, PT, R32, R136.reuse, PT ;  /* 0x000000882000720c */ /* 0x080fe40003f46270 */
[----:B------:R-:W-:Y:S02]  /*46f0*/  ISETP.GE.AND P6, PT, R36, R136, PT ;  /* 0x000000882400720c */ /* 0x000fe40003fc6270 */
[----:B------:R-:W-:-:S02]  /*4700*/  FSEL R24, R55, -INF , !P5 ;  /* 0xff80000037187808 */ /* 0x000fc40006800000 */
[----:B------:R-:W-:Y:S02]  /*4710*/  FSEL R20, R54, -INF , !P3 ;  /* 0xff80000036147808 */ /* 0x000fe40005800000 */
[----:B------:R-:W-:Y:S01]  /*4720*/  FSEL R117, R25, -INF , !P1 ;  /* 0xff80000019757808 */ /* 0x000fe20004800000 */
[----:B------:R-:W-:Y:S01]  /*4730*/  VIADD R25, R0, 0x50 ;  /* 0x0000005000197836 */ /* 0x000fe20000000000 */
[----:B------:R-:W-:Y:S02]  /*4740*/  FSEL R66, R27, -INF , !P2 ;  /* 0xff8000001b427808 */ /* 0x000fe40005000000 */
[----:B------:R-:W-:Y:S01]  /*4750*/  FSEL R64, R26, -INF , !P6 ;  /* 0xff8000001a407808 */ /* 0x000fe20007000000 */
[----:B------:R-:W-:Y:S01]  /*4760*/  VIADD R26, R0, 0x49 ;  /* 0x00000049001a7836 */ /* 0x000fe20000000000 */
[----:B------:R-:W-:Y:S02]  /*4770*/  ISETP.GE.AND P2, PT, R28, R136, PT ;  /* 0x000000881c00720c */ /* 0x000fe40003f46270 */
[----:B------:R-:W-:-:S02]  /*4780*/  FMNMX3.FTZ R27, R20, R24, R2, !PT ;  /* 0x00000018141b7276 */ /* 0x000fc40007810002 */
[----:B------:R-:W-:Y:S02]  /*4790*/  ISETP.GE.AND P1, PT, R29, R136, PT ;  /* 0x000000881d00720c */ /* 0x000fe40003f26270 */
[----:B------:R-:W-:Y:S01]  /*47a0*/  FSEL R118, R18, -INF , !P2 ;  /* 0xff80000012767808 */ /* 0x000fe20005000000 */
[C---:B------:R-:W-:Y:S01]  /*47b0*/  VIADD R18, R0.reuse, 0x60 ;  /* 0x0000006000127836 */ /* 0x040fe20000000000 */
[----:B------:R-:W-:Y:S02]  /*47c0*/  FMNMX3.FTZ R27, R27, R68, R70, !PT ;  /* 0x000000441b1b7276 */ /* 0x000fe40007810046 */
[----:B------:R-:W-:Y:S01]  /*47d0*/  FSEL R120, R23, -INF , !P1 ;  /* 0xff80000017787808 */ /* 0x000fe20004800000 */
[C---:B------:R-:W-:Y:S01]  /*47e0*/  VIADD R23, R0.reuse, 0x58 ;  /* 0x0000005800177836 */ /* 0x040fe20000000000 */
[C---:B------:R-:W-:Y:S02]  /*47f0*/  ISETP.GE.AND P3, PT, R25.reuse, R137, PT ;  /* 0x000000891900720c */ /* 0x040fe40003f66270 */
[-C--:B------:R-:W-:Y:S01]  /*4800*/  ISETP.GE.AND P2, PT, R25, R136.reuse, PT ;  /* 0x000000881900720c */ /* 0x080fe20003f46270 */
[----:B------:R-:W-:Y:S01]  /*4810*/  VIADD R25, R0, 0x51 ;  /* 0x0000005100197836 */ /* 0x000fe20000000000 */
[----:B------:R-:W-:-:S02]  /*4820*/  ISETP.GE.AND P1, PT, R26, R136, PT ;  /* 0x000000881a00720c */ /* 0x000fc40003f26270 */
[----:B------:R-:W-:Y:S02]  /*4830*/  FMNMX3.FTZ R27, R27, R44, R42, !PT ;  /* 0x0000002c1b1b7276 */ /* 0x000fe4000781002a */
[----:B------:R-:W-:Y:S01]  /*4840*/  FSEL R122, R22, -INF , !P4 ;  /* 0xff800000167a7808 */ /* 0x000fe20006000000 */
[C---:B------:R-:W-:Y:S01]  /*4850*/  VIADD R22, R0.reuse, 0x59 ;  /* 0x0000005900167836 */ /* 0x040fe20000000000 */
[----:B------:R-:W-:Y:S01]  /*4860*/  FSEL R116, R19, -INF , !P1 ;  /* 0xff80000013747808 */ /* 0x000fe20004800000 */
[----:B------:R-:W-:Y:S01]  /*4870*/  VIADD R19, R0, 0x69 ;  /* 0x0000006900137836 */ /* 0x000fe20000000000 */
[----:B------:R-:W-:Y:S02]  /*4880*/  ISETP.GE.AND P6, PT, R29, R137, PT ;  /* 0x000000891d00720c */ /* 0x000fe40003fc6270 */
[-C--:B------:R-:W-:Y:S02]  /*4890*/  ISETP.GE.AND P1, PT, R25, R136.reuse, PT ;  /* 0x000000881900720c */ /* 0x080fe40003f26270 */
[----:B------:R-:W-:Y:S01]  /*48a0*/  FSEL R110, R14, -INF , !P2 ;  /* 0xff8000000e6e7808 */ /* 0x000fe20005000000 */
[----:B------:R-:W-:Y:S01]  /*48b0*/  VIADD R14, R0, 0x71 ;  /* 0x00000071000e7836 */ /* 0x000fe20000000000 */
[----:B------:R-:W-:-:S02]  /*48c0*/  ISETP.GE.AND P2, PT, R23, R136, PT ;  /* 0x000000881700720c */ /* 0x000fc40003f46270 */
[----:B------:R-:W-:Y:S01]  /*48d0*/  FMNMX3.FTZ R29, R27, R72, R40, !PT ;  /* 0x000000481b1d7276 */ /* 0x000fe20007810028 */
[C---:B------:R-:W-:Y:S01]  /*48e0*/  VIADD R27, R0.reuse, 0x68 ;  /* 0x00000068001b7836 */ /* 0x040fe20000000000 */
[----:B------:R-:W-:Y:S01]  /*48f0*/  FSEL R112, R15, -INF , !P1 ;  /* 0xff8000000f707808 */ /* 0x000fe20004800000 */
[----:B------:R-:W-:Y:S01]  /*4900*/  VIADD R15, R0, 0x70 ;  /* 0x00000070000f7836 */ /* 0x000fe20000000000 */
[----:B------:R-:W-:Y:S02]  /*4910*/  ISETP.GE.AND P1, PT, R22, R136, PT ;  /* 0x000000881600720c */ /* 0x000fe40003f26270 */
[----:B------:R-:W-:Y:S01]  /*4920*/  FSEL R114, R10, -INF , !P2 ;  /* 0xff8000000a727808 */ /* 0x000fe20005000000 */
[C---:B------:R-:W-:Y:S01]  /*4930*/  VIADD R10, R0.reuse, 0x78 ;  /* 0x00000078000a7836 */ /* 0x040fe20000000000 */
[----:B------:R-:W-:Y:S02]  /*4940*/  FMNMX3.FTZ R29, R29, R48, R130, !PT ;  /* 0x000000301d1d7276 */ /* 0x000fe40007810082 */
[----:B------:R-:W-:-:S02]  /*4950*/  ISETP.GE.AND P2, PT, R0, R137, PT ;  /* 0x000000890000720c */ /* 0x000fc40003f46270 */
[----:B------:R-:W-:Y:S02]  /*4960*/  FSEL R108, R11, -INF , !P1 ;  /* 0xff8000000b6c7808 */ /* 0x000fe40004800000 */
[----:B------:R-:W-:Y:S02]  /*4970*/  FMNMX3.FTZ R29, R29, R50, R62, !PT ;  /* 0x000000321d1d7276 */ /* 0x000fe4000781003e */
[----:B------:R-:W-:Y:S02]  /*4980*/  FSEL R11, R52, -INF , !P2 ;  /* 0xff800000340b7808 */ /* 0x000fe40005000000 */
[----:B------:R-:W-:Y:S02]  /*4990*/  FMNMX3.FTZ R29, R29, R60, R64, !PT ;  /* 0x0000003c1d1d7276 */ /* 0x000fe40007810040 */
[----:B------:R-:W-:Y:S02]  /*49a0*/  FMNMX3.FTZ R32, R11, R69, R77, !PT ;  /* 0x000000450b207276 */ /* 0x000fe4000781004d */
[----:B------:R-:W-:Y:S01]  /*49b0*/  ISETP.GE.AND P4, PT, R26, R137, PT ;  /* 0x000000891a00720c */ /* 0x000fe20003f86270 */
[----:B------:R-:W-:Y:S01]  /*49c0*/  VIADD R26, R0, 0x61 ;  /* 0x00000061001a7836 */ /* 0x000fe20000000000 */
        /* <DEDUP_REMOVED lines=8> */
[----:B--2---:R-:W-:-:S02]  /*4a50*/  FSEL R58, R107, -INF , !P1 ;  /* 0xff8000006b3a7808 */ /* 0x004fc40004800000 */
[----:B------:R-:W-:Y:S02]  /*4a60*/  FMNMX3.FTZ R29, R29, R116, R110, !PT ;  /* 0x000000741d1d7276 */ /* 0x000fe4000781006e */
[----:B------:R-:W-:Y:S02]  /*4a70*/  ISETP.GE.AND P1, PT, R27, R136, PT ;  /* 0x000000881b00720c */ /* 0x000fe40003f26270 */
[----:B------:R-:W-:Y:S02]  /*4a80*/  FMNMX3.FTZ R32, R32, R51, R57, !PT ;  /* 0x0000003320207276 */ /* 0x000fe40007810039 */
[----:B------:R-:W-:Y:S02]  /*4a90*/  FMNMX3.FTZ R29, R29, R112, R114, !PT ;  /* 0x000000701d1d7276 */ /* 0x000fe40007810072 */
[----:B------:R-:W-:Y:S02]  /*4aa0*/  FSEL R56, R102, -INF , !P1 ;  /* 0xff80000066387808 */ /* 0x000fe40004800000 */
[----:B------:R-:W-:-:S02]  /*4ab0*/  FMNMX3.FTZ R32, R32, R143, R67, !PT ;  /* 0x0000008f20207276 */ /* 0x000fc40007810043 */
[-C--:B------:R-:W-:Y:S02]  /*4ac0*/  ISETP.GE.AND P1, PT, R19, R136.reuse, PT ;  /* 0x000000881300720c */ /* 0x080fe40003f26270 */
[----:B------:R-:W-:Y:S02]  /*4ad0*/  ISETP.GE.AND P5, PT, R28, R137, PT ;  /* 0x000000891c00720c */ /* 0x000fe40003fa6270 */
[----:B------:R-:W-:Y:S02]  /*4ae0*/  ISETP.GE.AND P2, PT, R15, R136, PT ;  /* 0x000000880f00720c */ /* 0x000fe40003f46270 */
[----:B------:R-:W-:Y:S02]  /*4af0*/  FMNMX3.FTZ R29, R29, R108, R106, !PT ;  /* 0x0000006c1d1d7276 */ /* 0x000fe4000781006a */
[----:B------:R-:W-:Y:S02]  /*4b00*/  FMNMX3.FTZ R32, R32, R141, R139, !PT ;  /* 0x0000008d20207276 */ /* 0x000fe4000781008b */
[----:B------:R-:W-:-:S02]  /*4b10*/  FSEL R54, R103, -INF , !P1 ;  /* 0xff80000067367808 */ /* 0x000fc40004800000 */
[-C--:B------:R-:W-:Y:S02]  /*4b20*/  ISETP.GE.AND P1, PT, R14, R136.reuse, PT ;  /* 0x000000880e00720c */ /* 0x080fe40003f26270 */
[----:B------:R-:W-:Y:S02]  /*4b30*/  FSEL R28, R98, -INF , !P2 ;  /* 0xff800000621c7808 */ /* 0x000fe40005000000 */
[----:B------:R-:W-:Y:S02]  /*4b40*/  FSEL R123, R16, -INF , !P5 ;  /* 0xff800000107b7808 */ /* 0x000fe40006800000 */
[----:B------:R-:W-:Y:S02]  /*4b50*/  ISETP.GE.AND P2, PT, R10, R136, PT ;  /* 0x000000880a00720c */ /* 0x000fe40003f46270 */
[----:B------:R-:W-:Y:S02]  /*4b60*/  FMNMX3.FTZ R29, R29, R58, R56, !PT ;  /* 0x0000003a1d1d7276 */ /* 0x000fe40007810038 */
[----:B------:R-:W-:-:S02]  /*4b70*/  ISETP.GE.AND P5, PT, R18, R137, PT ;  /* 0x000000891200720c */ /* 0x000fc40003fa6270 */
[----:B------:R-:W-:Y:S02]  /*4b80*/  FMNMX3.FTZ R18, R32, R131, R115, !PT ;  /* 0x0000008320127276 */ /* 0x000fe40007810073 */
[----:B------:R-:W-:Y:S02]  /*4b90*/  FSEL R30, R99, -INF , !P1 ;  /* 0xff800000631e7808 */ /* 0x000fe40004800000 */
[----:B------:R-:W-:Y:S02]  /*4ba0*/  ISETP.GE.AND P1, PT, R0, R136, PT ;  /* 0x000000880000720c */ /* 0x000fe40003f26270 */
[----:B------:R-:W-:Y:S02]  /*4bb0*/  FSEL R33, R94, -INF , !P2 ;  /* 0xff8000005e217808 */ /* 0x000fe40005000000 */
[----:B------:R-:W-:Y:S02]  /*4bc0*/  FMNMX3.FTZ R29, R29, R54, R28, !PT ;  /* 0x000000361d1d7276 */ /* 0x000fe4000781001c */
[----:B------:R-:W-:-:S02]  /*4bd0*/  FSEL R129, R21, -INF , !P6 ;  /* 0xff80000015817808 */ /* 0x000fc40007000000 */
[----:B------:R-:W-:Y:S02]  /*4be0*/  FMNMX3.FTZ R18, R18, R117, R119, !PT ;  /* 0x0000007512127276 */ /* 0x000fe40007810077 */
[----:B------:R-:W-:Y:S02]  /*4bf0*/  FSEL R34, R95, -INF , !P1 ;  /* 0xff8000005f227808 */ /* 0x000fe40004800000 */
[----:B------:R-:W-:Y:S02]  /*4c00*/  FMNMX3.FTZ R29, R29, R30, R33, !PT ;  /* 0x0000001e1d1d7276 */ /* 0x000fe40007810021 */
[-C--:B------:R-:W-:Y:S02]  /*4c10*/  ISETP.GE.AND P2, PT, R25, R137.reuse, PT ;  /* 0x000000891900720c */ /* 0x080fe40003f46270 */
[----:B------:R-:W-:Y:S02]  /*4c20*/  ISETP.GE.AND P6, PT, R23, R137, PT ;  /* 0x000000891700720c */ /* 0x000fe40003fc6270 */
[----:B------:R-:W-:-:S02]  /*4c30*/  FSEL R121, R17, -INF , !P4 ;  /* 0xff80000011797808 */ /* 0x000fc40006000000 */
        /* <DEDUP_REMOVED lines=8> */
[-C--:B------:R-:W-:Y:S02]  /*4cc0*/  ISETP.GE.AND P4, PT, R26, R137.reuse, PT ;  /* 0x000000891a00720c */ /* 0x080fe40003f86270 */
[----:B------:R-:W-:Y:S02]  /*4cd0*/  ISETP.GE.AND P3, PT, R27, R137, PT ;  /* 0x000000891b00720c */ /* 0x000fe40003f66270 */
[----:B------:R-:W-:Y:S02]  /*4ce0*/  FSEL R107, R9, -INF , !P1 ;  /* 0xff800000096b7808 */ /* 0x000fe40004800000 */
[----:B------:R-:W-:Y:S02]  /*4cf0*/  FSEL R65, R104, -INF , !P5 ;  /* 0xff80000068417808 */ /* 0x000fe40006800000 */
[----:B------:R-:W-:-:S02]  /*4d00*/  FMNMX3.FTZ R18, R18, R111, R109, !PT ;  /* 0x0000006f12127276 */ /* 0x000fc4000781006d */
[-C--:B------:R-:W-:Y:S02]  /*4d10*/  ISETP.GE.AND P2, PT, R19, R137.reuse, PT ;  /* 0x000000891300720c */ /* 0x080fe40003f46270 */
[----:B------:R-:W-:Y:S02]  /*4d20*/  ISETP.GE.AND P6, PT, R15, R137, PT ;  /* 0x000000890f00720c */ /* 0x000fe40003fc6270 */
[----:B------:R-:W-:Y:S02]  /*4d30*/  FSEL R59, R105, -INF , !P4 ;  /* 0xff800000693b7808 */ /* 0x000fe40006000000 */
[----:B------:R-:W-:Y:S02]  /*4d40*/  FSEL R61, R100, -INF , !P3 ;  /* 0xff800000643d7808 */ /* 0x000fe40005800000 */
[----:B------:R-:W-:Y:S02]  /*4d50*/  FMNMX3.FTZ R18, R18, R107, R65, !PT ;  /* 0x0000006b12127276 */ /* 0x000fe40007810041 */
[----:B------:R-:W-:-:S02]  /*4d60*/  ISETP.GE.AND P1, PT, R14, R137, PT ;  /* 0x000000890e00720c */ /* 0x000fc40003f26270 */
[----:B------:R-:W-:Y:S02]  /*4d70*/  ISETP.GE.AND P5, PT, R10, R137, PT ;  /* 0x000000890a00720c */ /* 0x000fe40003fa6270 */
[----:B------:R-:W-:Y:S02]  /*4d80*/  FSEL R63, R101, -INF , !P2 ;  /* 0xff800000653f7808 */ /* 0x000fe40005000000 */
[----:B------:R-:W-:Y:S02]  /*4d90*/  FSEL R35, R96, -INF , !P6 ;  /* 0xff80000060237808 */ /* 0x000fe40007000000 */
[----:B------:R-:W-:Y:S02]  /*4da0*/  FMNMX3.FTZ R18, R18, R59, R61, !PT ;  /* 0x0000003b12127276 */ /* 0x000fe4000781003d */
[----:B------:R-:W-:Y:S02]  /*4db0*/  ISETP.GE.AND P3, PT, R0, R137, PT ;  /* 0x000000890000720c */ /* 0x000fe40003f66270 */
[----:B------:R-:W-:-:S02]  /*4dc0*/  FSEL R31, R97, -INF , !P1 ;  /* 0xff800000611f7808 */ /* 0x000fc40004800000 */
[----:B------:R-:W-:Y:S02]  /*4dd0*/  FSEL R27, R92, -INF , !P5 ;  /* 0xff8000005c1b7808 */ /* 0x000fe40006800000 */
[----:B------:R-:W-:Y:S02]  /*4de0*/  FMNMX3.FTZ R18, R18, R63, R35, !PT ;  /* 0x0000003f12127276 */ /* 0x000fe40007810023 */
[----:B------:R-:W-:Y:S02]  /*4df0*/  FSEL R25, R93, -INF , !P3 ;  /* 0xff8000005d197808 */ /* 0x000fe40005800000 */
[----:B------:R-:W-:Y:S02]  /*4e00*/  FMNMX3.FTZ R18, R18, R31, R27, !PT ;  /* 0x0000001f12127276 */ /* 0x000fe4000781001b */
[----:B--2---:R-:W-:Y:S02]  /*4e10*/  FMNMX.FTZ R16, R21, R16, !PT ;  /* 0x0000001015107209 */ /* 0x004fe40007810000 */
[----:B------:R-:W-:-:S02]  /*4e20*/  FMNMX.FTZ R13, R25, R18, !PT ;  /* 0x00000012190d7209 */ /* 0x000fc40007810000 */
[----:B------:R-:W-:Y:S01]  /*4e30*/  LEA R170, R170, UR5, 0x1 ;  /* 0x00000005aaaa7c11 */ /* 0x000fe2000f8e08ff */
[----:B------:R-:W2:Y:S04]  /*4e40*/  SHFL.BFLY PT, R9, R16, 0x1, 0x1f ;  /* 0x0c201f0010097f89 */ /* 0x000ea800000e0000 */
[----:B------:R-:W3:Y:S01]  /*4e50*/  SHFL.BFLY PT, R8, R13, 0x2, 0x1f ;  /* 0x0c401f000d087f89 */ /* 0x000ee200000e0000 */
[--C-:B------:R-:W-:Y:S02]  /*4e60*/  IMAD.IADD R166, R3, 0x1, R170.reuse ;  /* 0x0000000103a67824 */ /* 0x100fe400078e02aa */
[----:B------:R-:W-:-:S04]  /*4e70*/  IMAD.IADD R165, R4, 0x1, R170 ;  /* 0x0000000104a57824 */ /* 0x000fc800078e02aa */
[----:B------:R-:W-:Y:S01]  /*4e80*/  IMAD.IADD R164, R3, 0x1, R165 ;  /* 0x0000000103a47824 */ /* 0x000fe200078e02a5 */
        /* <DEDUP_REMOVED lines=29> */
[----:B-1----:R-:W-:Y:S01]  /*5060*/  FMNMX.FTZ R2, R8, R9, !PT ;  /* 0x0000000908027209 */ /* 0x002fe20007810000 */
[--C-:B------:R-:W-:Y:S01]  /*5070*/  FFMA.FTZ R106, R106, UR4, -R49.reuse ;  /* 0x000000046a6a7c23 */ /* 0x100fe20008010831 */
[--C-:B------:R-:W-:Y:S01]  /*5080*/  FFMA.FTZ R56, R56, UR4, -R49.reuse ;  /* 0x0000000438387c23 */ /* 0x100fe20008010831 */
[----:B------:R-:W-:Y:S01]  /*5090*/  MUFU.EX2 R43, R43 ;  /* 0x0000002b002b7308 */ /* 0x000fe20000000800 */
[C---:B------:R-:W-:Y:S01]  /*50a0*/  FSETP.NEU.FTZ.AND P1, PT, R2.reuse, -INF , PT ;  /* 0xff8000000200780b */ /* 0x040fe20003f3d000 */
[----:B------:R-:W-:Y:S01]  /*50b0*/  FMUL.FTZ R24, R2, UR4 ;  /* 0x0000000402187c20 */ /* 0x000fe20008410000 */
[----:B------:R-:W-:-:S04]  /*50c0*/  FFMA.FTZ R28, R28, UR4, -R49 ;  /* 0x000000041c1c7c23 */ /* 0x000fc80008010831 */
[----:B------:R-:W-:Y:S01]  /*50d0*/  FSEL R24, R24, RZ, P1 ;  /* 0x000000ff18187208 */ /* 0x000fe20000800000 */
[----:B------:R-:W1:Y:S01]  /*50e0*/  MUFU.EX2 R36, R36 ;  /* 0x0000002400247308 */ /* 0x000e620000000800 */
[----:B--2---:R-:W-:Y:S01]  /*50f0*/  F2FP.F16.F32.PACK_AB R89, R46, R47 ;  /* 0x0000002f2e59723e */ /* 0x004fe200000000ff */
[----:B------:R-:W-:Y:S02]  /*5100*/  FADD.FTZ R46, R47, R46 ;  /* 0x0000002e2f2e7221 */ /* 0x000fe40000010000 */
[--C-:B------:R-:W-:Y:S01]  /*5110*/  FFMA.FTZ R44, R69, UR4, -R24.reuse ;  /* 0x00000004452c7c23 */ /* 0x100fe20008010818 */
[--C-:B------:R-:W-:Y:S01]  /*5120*/  FFMA.FTZ R41, R77, UR4, -R24.reuse ;  /* 0x000000044d297c23 */ /* 0x100fe20008010818 */
[----:B------:R-:W2:Y:S01]  /*5130*/  LDSM.16.MT88.4 R68, [R170+0x6000] ;  /* 0x00600000aa44783b */ /* 0x000ea20000004200 */
[--C-:B------:R-:W-:Y:S01]  /*5140*/  FFMA.FTZ R45, R11, UR4, -R24.reuse ;  /* 0x000000040b2d7c23 */ /* 0x100fe20008010818 */
[--C-:B------:R-:W-:Y:S01]  /*5150*/  FFMA.FTZ R42, R81, UR4, -R24.reuse ;  /* 0x00000004512a7c23 */ /* 0x100fe20008010818 */
[--C-:B------:R-:W-:Y:S01]  /*5160*/  FFMA.FTZ R39, R75, UR4, -R24.reuse ;  /* 0x000000044b277c23 */ /* 0x100fe20008010818 */
[----:B------:R-:W3:Y:S01]  /*5170*/  LDSM.16.MT88.4 R76, [R166+0x6000] ;  /* 0x00600000a64c783b */ /* 0x000ee20000004200 */
[----:B------:R-:W-:Y:S01]  /*5180*/  MUFU.EX2 R44, R44 ;  /* 0x0000002c002c7308 */ /* 0x000fe20000000800 */
[--C-:B------:R-:W-:Y:S01]  /*5190*/  FFMA.FTZ R38, R73, UR4, -R24.reuse ;  /* 0x0000000449267c23 */ /* 0x100fe20008010818 */
[--C-:B------:R-:W-:Y:S01]  /*51a0*/  FFMA.FTZ R29, R53, UR4, -R24.reuse ;  /* 0x00000004351d7c23 */ /* 0x100fe20008010818 */
[----:B------:R-:W4:Y:S01]  /*51b0*/  LDSM.16.MT88.4 R8, [R164+0x6000] ;  /* 0x00600000a408783b */ /* 0x000f220000004200 */
[--C-:B------:R-:W-:Y:S01]  /*51c0*/  FFMA.FTZ R4, R51, UR4, -R24.reuse ;  /* 0x0000000433047c23 */ /* 0x100fe20008010818 */
[--C-:B------:R-:W-:Y:S01]  /*51d0*/  FFMA.FTZ R51, R48, UR4, -R49.reuse ;  /* 0x0000000430337c23 */ /* 0x100fe20008010831 */
[----:B-1----:R-:W-:Y:S01]  /*51e0*/  F2FP.F16.F32.PACK_AB R91, R36, R43 ;  /* 0x0000002b245b723e */ /* 0x002fe200000000ff */
        /* <DEDUP_REMOVED lines=32> */
[----:B------:R-:W-:Y:S01]  /*53f0*/  FFMA.FTZ R61, R63, UR4, -R24 ;  /* 0x000000043f3d7c23 */ /* 0x000fe20008010818 */
[----:B------:R-:W1:Y:S01]  /*5400*/  MUFU.EX2 R32, R32 ;  /* 0x0000002000207308 */ /* 0x000e620000000800 */
[----:B-----5:R-:W-:Y:S01]  /*5410*/  F2FP.F16.F32.PACK_AB R90, R42, R41 ;  /* 0x000000292a5a723e */ /* 0x020fe200000000ff */
[----:B------:R-:W-:Y:S01]  /*5420*/  FADD.FTZ R44, R45, R44 ;  /* 0x0000002c2d2c7221 */ /* 0x000fe20000010000 */
[----:B------:R-:W-:Y:S01]  /*5430*/  FADD.FTZ R43, R43, R46 ;  /* 0x0000002e2b2b7221 */ /* 0x000fe20000010000 */
[--C-:B------:R-:W-:Y:S01]  /*5440*/  FFMA.FTZ R63, R30, UR4, -R49.reuse ;  /* 0x000000041e3f7c23 */ /* 0x100fe20008010831 */
[----:B------:R-:W-:Y:S01]  /*5450*/  FFMA.FTZ R30, R33, UR4, -R49 ;  /* 0x00000004211e7c23 */ /* 0x000fe20008010831 */
[----:B------:R-:W-:Y:S01]  /*5460*/  FADD.FTZ R41, R41, R44 ;  /* 0x0000002c29297221 */ /* 0x000fe20000010000 */
[----:B------:R-:W-:Y:S01]  /*5470*/  FADD.FTZ R36, R36, R43 ;  /* 0x0000002b24247221 */ /* 0x000fe20000010000 */
[----:B------:R-:W-:Y:S01]  /*5480*/  MUFU.EX2 R26, R26 ;  /* 0x0000001a001a7308 */ /* 0x000fe20000000800 */
[C---:B--2---:R-:W-:Y:S01]  /*5490*/  HMMA.16816.F32 R96, R88.reuse, R68, RZ ;  /* 0x000000445860723c */ /* 0x044fe200000018ff */
[----:B------:R-:W-:Y:S01]  /*54a0*/  FADD.FTZ R42, R42, R41 ;  /* 0x000000292a2a7221 */ /* 0x000fe20000010000 */
[----:B------:R-:W-:Y:S01]  /*54b0*/  FFMA.FTZ R33, R34, UR4, -R49 ;  /* 0x0000000422217c23 */ /* 0x000fe20008010831 */
[--C-:B------:R-:W-:Y:S01]  /*54c0*/  FFMA.FTZ R34, R35, UR4, -R24.reuse ;  /* 0x0000000423227c23 */ /* 0x100fe20008010818 */
[--C-:B------:R-:W-:Y:S01]  /*54d0*/  FFMA.FTZ R31, R31, UR4, -R24.reuse ;  /* 0x000000041f1f7c23 */ /* 0x100fe20008010818 */
[--C-:B------:R-:W-:Y:S01]  /*54e0*/  FFMA.FTZ R27, R27, UR4, -R24.reuse ;  /* 0x000000041b1b7c23 */ /* 0x100fe20008010818 */
[----:B------:R-:W-:Y:S01]  /*54f0*/  FFMA.FTZ R24, R25, UR4, -R24 ;  /* 0x0000000419187c23 */ /* 0x000fe20008010818 */
[----:B------:R-:W-:Y:S01]  /*5500*/  MUFU.EX2 R3, R3 ;  /* 0x0000000300037308 */ /* 0x000fe20000000800 */
[C---:B------:R-:W-:Y:S07]  /*5510*/  HMMA.16816.F32 R68, R88.reuse, R70, RZ ;  /* 0x000000465844723c */ /* 0x040fee00000018ff */
[----:B------:R-:W-:Y:S01]  /*5520*/  MUFU.EX2 R39, R39 ;  /* 0x0000002700277308 */ /* 0x000fe20000000800 */
[C---:B---3--:R-:W-:Y:S07]  /*5530*/  HMMA.16816.F32 R72, R88.reuse, R76, RZ ;  /* 0x0000004c5848723c */ /* 0x048fee00000018ff */
[----:B------:R-:W2:Y:S01]  /*5540*/  MUFU.EX2 R38, R38 ;  /* 0x0000002600267308 */ /* 0x000ea20000000800 */
[C---:B------:R-:W-:Y:S07]  /*5550*/  HMMA.16816.F32 R76, R88.reuse, R78, RZ ;  /* 0x0000004e584c723c */ /* 0x040fee00000018ff */
[----:B------:R-:W-:Y:S01]  /*5560*/  MUFU.EX2 R29, R29 ;  /* 0x0000001d001d7308 */ /* 0x000fe20000000800 */
[C---:B------:R-:W-:Y:S07]  /*5570*/  HMMA.16816.F32 R80, R88.reuse, R92, RZ ;  /* 0x0000005c5850723c */ /* 0x040fee00000018ff */
[----:B------:R-:W3:Y:S01]  /*5580*/  MUFU.EX2 R4, R4 ;  /* 0x0000000400047308 */ /* 0x000ee20000000800 */
[C---:B------:R-:W-:Y:S07]  /*5590*/  HMMA.16816.F32 R92, R88.reuse, R94, RZ ;  /* 0x0000005e585c723c */ /* 0x040fee00000018ff */
[----:B------:R-:W-:Y:S01]  /*55a0*/  MUFU.EX2 R40, R40 ;  /* 0x0000002800287308 */ /* 0x000fe20000000800 */
[----:B----4-:R-:W-:Y:S01]  /*55b0*/  HMMA.16816.F32 R84, R88, R8, RZ ;  /* 0x000000085854723c */ /* 0x010fe200000018ff */
[----:B-1----:R-:W-:Y:S01]  /*55c0*/  F2FP.F16.F32.PACK_AB R9, R32, R37 ;  /* 0x000000252009723e */ /* 0x002fe200000000ff */
[----:B------:R-:W-:Y:S01]  /*55d0*/  FADD.FTZ R37, R37, R36 ;  /* 0x0000002425257221 */ /* 0x000fe20000010000 */
[----:B--2---:R-:W-:Y:S01]  /*55e0*/  F2FP.F16.F32.PACK_AB R8, R38, R39 ;  /* 0x000000272608723e */ /* 0x004fe200000000ff */
[----:B------:R-:W-:-:S02]  /*55f0*/  FADD.FTZ R39, R39, R42 ;  /* 0x0000002a27277221 */ /* 0x000fc40000010000 */
[----:B------:R-:W-:Y:S01]  /*5600*/  FADD.FTZ R37, R32, R37 ;  /* 0x0000002520257221 */ /* 0x000fe20000010000 */
[----:B------:R-:W1:Y:S01]  /*5610*/  MUFU.EX2 R51, R51 ;  /* 0x0000003300337308 */ /* 0x000e620000000800 */
[----:B------:R-:W-:Y:S01]  /*5620*/  HMMA.16816.F32 R88, R88, R10, RZ ;  /* 0x0000000a5858723c */ /* 0x000fe200000018ff */
[----:B------:R-:W-:Y:S01]  /*5630*/  F2FP.F16.F32.PACK_AB R11, R3, R26 ;  /* 0x0000001a030b723e */ /* 0x000fe200000000ff */
[----:B------:R-:W-:Y:S01]  /*5640*/  FADD.FTZ R38, R38, R39 ;  /* 0x0000002726267221 */ /* 0x000fe20000010000 */
[----:B---3--:R-:W-:Y:S01]  /*5650*/  F2FP.F16.F32.PACK_AB R10, R4, R29 ;  /* 0x0000001d040a723e */ /* 0x008fe200000000ff */
[----:B------:R-:W-:Y:S02]  /*5660*/  FADD.FTZ R26, R26, R37 ;  /* 0x000000251a1a7221 */ /* 0x000fe40000010000 */
[----:B------:R-:W-:Y:S01]  /*5670*/  FADD.FTZ R29, R29, R38 ;  /* 0x000000261d1d7221 */ /* 0x000fe20000010000 */
[----:B------:R-:W-:Y:S03]  /*5680*/  MUFU.EX2 R48, R48 ;  /* 0x0000003000307308 */ /* 0x000fe60000000800 */
[----:B------:R-:W-:Y:S01]  /*5690*/  HMMA.16816.F32 R96, R8, R12, R96 ;  /* 0x0000000c0860723c */ /* 0x000fe20000001860 */
[----:B------:R-:W-:-:S04]  /*56a0*/  FADD.FTZ R4, R4, R29 ;  /* 0x0000001d04047221 */ /* 0x000fc80000010000 */
[----:B------:R-:W2:Y:S03]  /*56b0*/  MUFU.EX2 R53, R53 ;  /* 0x0000003500357308 */ /* 0x000ea60000000800 */
[C---:B------:R-:W-:Y:S01]  /*56c0*/  HMMA.16816.F32 R68, R8.reuse, R14, R68 ;  /* 0x0000000e0844723c */ /* 0x040fe20000001844 */
[----:B------:R-:W3:Y:S04]  /*56d0*/  LDSM.16.MT88.4 R12, [R164+0x6800] ;  /* 0x00680000a40c783b */ /* 0x000ee80000004200 */
[----:B------:R-:W-:Y:S03]  /*56e0*/  MUFU.EX2 R57, R57 ;  /* 0x0000003900397308 */ /* 0x000fe60000000800 */
[C---:B------:R-:W-:Y:S05]  /*56f0*/  HMMA.16816.F32 R72, R8.reuse, R20, R72 ;  /* 0x000000140848723c */ /* 0x040fea0000001848 */
[----:B------:R-:W4:Y:S03]  /*5700*/  MUFU.EX2 R52, R52 ;  /* 0x0000003400347308 */ /* 0x000f260000000800 */
[C---:B------:R-:W-:Y:S01]  /*5710*/  HMMA.16816.F32 R76, R8.reuse, R22, R76 ;  /* 0x00000016084c723c */ /* 0x040fe2000000184c */
[----:B------:R-:W5:Y:S04]  /*5720*/  LDSM.16.MT88.4 R20, [R170+0x7000] ;  /* 0x00700000aa14783b */ /* 0x000f680000004200 */
[----:B------:R-:W-:Y:S03]  /*5730*/  MUFU.EX2 R50, R50 ;  /* 0x0000003200327308 */ /* 0x000fe60000000800 */
[C---:B------:R-:W-:Y:S05]  /*5740*/  HMMA.16816.F32 R80, R8.reuse, R16, R80 ;  /* 0x000000100850723c */ /* 0x040fea0000001850 */
[----:B------:R-:W4:Y:S03]  /*5750*/  MUFU.EX2 R55, R55 ;  /* 0x0000003700377308 */ /* 0x000f260000000800 */
[C---:B------:R-:W-:Y:S01]  /*5760*/  HMMA.16816.F32 R92, R8.reuse, R18, R92 ;  /* 0x00000012085c723c */ /* 0x040fe2000000185c */
[----:B------:R-:W5:Y:S04]  /*5770*/  LDSM.16.MT88.4 R16, [R166+0x7000] ;  /* 0x00700000a610783b */ /* 0x000f680000004200 */
[----:B------:R-:W-:Y:S03]  /*5780*/  MUFU.EX2 R101, R101 ;  /* 0x0000006500657308 */ /* 0x000fe60000000800 */
[C---:B---3--:R-:W-:Y:S05]  /*5790*/  HMMA.16816.F32 R84, R8.reuse, R12, R84 ;  /* 0x0000000c0854723c */ /* 0x048fea0000001854 */
[----:B------:R-:W3:Y:S03]  /*57a0*/  MUFU.EX2 R62, R62 ;  /* 0x0000003e003e7308 */ /* 0x000ee60000000800 */
[----:B------:R-:W-:Y:S01]  /*57b0*/  HMMA.16816.F32 R88, R8, R14, R88 ;  /* 0x0000000e0858723c */ /* 0x000fe20000001858 */
[----:B-1----:R-:W-:Y:S01]  /*57c0*/  F2FP.F16.F32.PACK_AB R9, R51, R40 ;  /* 0x000000283309723e */ /* 0x002fe200000000ff */
[----:B------:R-:W1:Y:S01]  /*57d0*/  LDSM.16.MT88.4 R12, [R165+0x7000] ;  /* 0x00700000a50c783b */ /* 0x000e620000004200 */
[----:B--2---:R-:W-:-:S02]  /*57e0*/  F2FP.F16.F32.PACK_AB R11, R53, R48 ;  /* 0x00000030350b723e */ /* 0x004fc400000000ff */
[----:B------:R-:W-:Y:S01]  /*57f0*/  MUFU.EX2 R60, R60 ;  /* 0x0000003c003c7308 */ /* 0x000fe20000000800 */
[----:B----4-:R-:W-:Y:S01]  /*5800*/  F2FP.F16.F32.PACK_AB R8, R52, R57 ;  /* 0x000000393408723e */ /* 0x010fe200000000ff */
[----:B------:R-:W-:Y:S01]  /*5810*/  FADD.FTZ R57, R57, R4 ;  /* 0x0000000439397221 */ /* 0x000fe20000010000 */
[----:B------:R-:W-:-:S03]  /*5820*/  F2FP.F16.F32.PACK_AB R10, R55, R50 ;  /* 0x00000032370a723e */ /* 0x000fc600000000ff */
[----:B------:R-:W-:Y:S02]  /*5830*/  FADD.FTZ R57, R52, R57 ;  /* 0x0000003934397221 */ /* 0x000fe40000010000 */
[----:B------:R-:W2:Y:S02]  /*5840*/  MUFU.EX2 R67, R67 ;  /* 0x0000004300437308 */ /* 0x000ea40000000800 */
[----:B-----5:R-:W-:Y:S01]  /*5850*/  HMMA.16816.F32 R96, R8, R20, R96 ;  /* 0x000000140860723c */ /* 0x020fe20000001860 */
        /* <DEDUP_REMOVED lines=19> */
[----:B------:R-:W4:Y:S01]  /*5990*/  LDSM.16.MT88.4 R20, [R165+0x7800] ;  /* 0x00780000a514783b */ /* 0x000f220000004200 */
[----:B---3--:R-:W-:-:S02]  /*59a0*/  F2FP.F16.F32.PACK_AB R9, R62, R101 ;  /* 0x000000653e09723e */ /* 0x008fc400000000ff */
[----:B--2---:R-:W-:Y:S02]  /*59b0*/  F2FP.F16.F32.PACK_AB R11, R67, R60 ;  /* 0x0000003c430b723e */ /* 0x004fe400000000ff */
[----:B------:R-:W2:Y:S01]  /*59c0*/  MUFU.EX2 R117, R117 ;  /* 0x0000007500757308 */ /* 0x000ea20000000800 */
[----:B-----5:R-:W-:Y:S01]  /*59d0*/  F2FP.F16.F32.PACK_AB R8, R103, R64 ;  /* 0x000000406708723e */ /* 0x020fe200000000ff */
[----:B------:R-:W-:Y:S01]  /*59e0*/  FADD.FTZ R64, R64, R55 ;  /* 0x0000003740407221 */ /* 0x000fe20000010000 */
[----:B------:R-:W-:-:S03]  /*59f0*/  F2FP.F16.F32.PACK_AB R10, R105, R66 ;  /* 0x00000042690a723e */ /* 0x000fc600000000ff */
[----:B------:R-:W-:Y:S02]  /*5a00*/  FADD.FTZ R103, R103, R64 ;  /* 0x0000004067677221 */ /* 0x000fe40000010000 */
[----:B------:R-:W-:Y:S02]  /*5a10*/  MUFU.EX2 R104, R104 ;  /* 0x0000006800687308 */ /* 0x000fe40000000800 */
[----:B------:R-:W-:Y:S01]  /*5a20*/  HMMA.16816.F32 R96, R8, R16, R96 ;  /* 0x000000100860723c */ /* 0x000fe20000001860 */
[----:B------:R-:W-:-:S04]  /*5a30*/  FADD.FTZ R66, R66, R103 ;  /* 0x0000006742427221 */ /* 0x000fc80000010000 */
[----:B------:R-:W-:Y:S01]  /*5a40*/  FADD.FTZ R105, R105, R66 ;  /* 0x0000004269697221 */ /* 0x000fe20000010000 */
[----:B------:R-:W3:Y:S02]  /*5a50*/  MUFU.EX2 R119, R119 ;  /* 0x0000007700777308 */ /* 0x000ee40000000800 */
[C---:B------:R-:W-:Y:S01]  /*5a60*/  HMMA.16816.F32 R68, R8.reuse, R18, R68 ;  /* 0x000000120844723c */ /* 0x040fe20000001844 */
[----:B------:R-:W5:Y:S05]  /*5a70*/  LDSM.16.MT88.4 R16, [R164+0x7800] ;  /* 0x00780000a410783b */ /* 0x000f6a0000004200 */
[----:B------:R-:W-:Y:S02]  /*5a80*/  MUFU.EX2 R116, R116 ;  /* 0x0000007400747308 */ /* 0x000fe40000000800 */
[C---:B-1----:R-:W-:Y:S06]  /*5a90*/  HMMA.16816.F32 R72, R8.reuse, R12, R72 ;  /* 0x0000000c0848723c */ /* 0x042fec0000001848 */
[----:B------:R-:W1:Y:S02]  /*5aa0*/  MUFU.EX2 R121, R121 ;  /* 0x0000007900797308 */ /* 0x000e640000000800 */
[C---:B------:R-:W-:Y:S01]  /*5ab0*/  HMMA.16816.F32 R76, R8.reuse, R14, R76 ;  /* 0x0000000e084c723c */ /* 0x040fe2000000184c */
[----:B------:R-:W1:Y:S05]  /*5ac0*/  LDSM.16.MT88.4 R12, [R170+0x8000] ;  /* 0x00800000aa0c783b */ /* 0x000e6a0000004200 */
[----:B------:R-:W-:Y:S02]  /*5ad0*/  MUFU.EX2 R118, R118 ;  /* 0x0000007600767308 */ /* 0x000fe40000000800 */
[C---:B----4-:R-:W-:Y:S06]  /*5ae0*/  HMMA.16816.F32 R80, R8.reuse, R20, R80 ;  /* 0x000000140850723c */ /* 0x050fec0000001850 */
[----:B------:R-:W4:Y:S02]  /*5af0*/  MUFU.EX2 R123, R123 ;  /* 0x0000007b007b7308 */ /* 0x000f240000000800 */
[C---:B------:R-:W-:Y:S01]  /*5b00*/  HMMA.16816.F32 R92, R8.reuse, R22, R92 ;  /* 0x00000016085c723c */ /* 0x040fe2000000185c */
[----:B------:R-:W4:Y:S05]  /*5b10*/  LDSM.16.MT88.4 R20, [R166+0x8000] ;  /* 0x00800000a614783b */ /* 0x000f2a0000004200 */
[----:B------:R-:W-:Y:S02]  /*5b20*/  MUFU.EX2 R110, R110 ;  /* 0x0000006e006e7308 */ /* 0x000fe40000000800 */
[C---:B-----5:R-:W-:Y:S06]  /*5b30*/  HMMA.16816.F32 R84, R8.reuse, R16, R84 ;  /* 0x000000100854723c */ /* 0x060fec0000001854 */
[----:B------:R-:W5:Y:S02]  /*5b40*/  MUFU.EX2 R127, R127 ;  /* 0x0000007f007f7308 */ /* 0x000f640000000800 */
[----:B------:R-:W-:Y:S01]  /*5b50*/  HMMA.16816.F32 R88, R8, R18, R88 ;  /* 0x000000120858723c */ /* 0x000fe20000001858 */
[----:B------:R-:W5:Y:S01]  /*5b60*/  LDSM.16.MT88.4 R16, [R165+0x8000] ;  /* 0x00800000a510783b */ /* 0x000f620000004200 */
[----:B------:R-:W-:-:S02]  /*5b70*/  F2FP.F16.F32.PACK_AB R9, R115, R100 ;  /* 0x000000647309723e */ /* 0x000fc400000000ff */
[----:B--2---:R-:W-:Y:S02]  /*5b80*/  F2FP.F16.F32.PACK_AB R11, R117, R102 ;  /* 0x00000066750b723e */ /* 0x004fe400000000ff */
[----:B------:R-:W-:Y:S01]  /*5b90*/  MUFU.EX2 R108, R108 ;  /* 0x0000006c006c7308 */ /* 0x000fe20000000800 */
[----:B---3--:R-:W-:Y:S01]  /*5ba0*/  F2FP.F16.F32.PACK_AB R8, R119, R104 ;  /* 0x000000687708723e */ /* 0x008fe200000000ff */
[----:B------:R-:W-:Y:S01]  /*5bb0*/  FADD.FTZ R104, R104, R105 ;  /* 0x0000006968687221 */ /* 0x000fe20000010000 */
[----:B-1----:R-:W-:-:S03]  /*5bc0*/  F2FP.F16.F32.PACK_AB R10, R121, R116 ;  /* 0x00000074790a723e */ /* 0x002fc600000000ff */
        /* <DEDUP_REMOVED lines=19> */
[C---:B--2---:R-:W-:Y:S06]  /*5d00*/  HMMA.16816.F32 R84, R8.reuse, R12, R84 ;  /* 0x0000000c0854723c */ /* 0x044fec0000001854 */
[----:B------:R-:W-:Y:S02]  /*5d10*/  MUFU.EX2 R54, R54 ;  /* 0x0000003600367308 */ /* 0x000fe40000000800 */
[----:B------:R-:W-:Y:S01]  /*5d20*/  HMMA.16816.F32 R88, R8, R14, R88 ;  /* 0x0000000e0858723c */ /* 0x000fe20000001858 */
[----:B------:R-:W-:Y:S01]  /*5d30*/  F2FP.F16.F32.PACK_AB R9, R123, R118 ;  /* 0x000000767b09723e */ /* 0x000fe200000000ff */
[----:B------:R-:W2:Y:S01]  /*5d40*/  LDSM.16.MT88.4 R12, [R165+0x8800] ;  /* 0x00880000a50c783b */ /* 0x000ea20000004200 */
[----:B------:R-:W-:-:S02]  /*5d50*/  F2FP.F16.F32.PACK_AB R11, R127, R110 ;  /* 0x0000006e7f0b723e */ /* 0x000fc400000000ff */
[----:B-1----:R-:W-:Y:S01]  /*5d60*/  F2FP.F16.F32.PACK_AB R8, R111, R108 ;  /* 0x0000006c6f08723e */ /* 0x002fe200000000ff */
[----:B------:R-:W1:Y:S01]  /*5d70*/  MUFU.EX2 R59, R59 ;  /* 0x0000003b003b7308 */ /* 0x000e620000000800 */
[----:B---3--:R-:W-:-:S07]  /*5d80*/  F2FP.F16.F32.PACK_AB R10, R112, R109 ;  /* 0x0000006d700a723e */ /* 0x008fce00000000ff */
[C---:B----4-:R-:W-:Y:S01]  /*5d90*/  HMMA.16816.F32 R96, R8.reuse, R20, R96 ;  /* 0x000000140860723c */ /* 0x050fe20000001860 */
        /* <DEDUP_REMOVED lines=18> */
[----:B------:R-:W-:Y:S01]  /*5ec0*/  F2FP.F16.F32.PACK_AB R9, R107, R106 ;  /* 0x0000006a6b09723e */ /* 0x000fe200000000ff */
[----:B------:R-:W3:Y:S01]  /*5ed0*/  MUFU.EX2 R31, R31 ;  /* 0x0000001f001f7308 */ /* 0x000ee20000000800 */
[----:B------:R-:W-:-:S02]  /*5ee0*/  F2FP.F16.F32.PACK_AB R11, R113, R56 ;  /* 0x00000038710b723e */ /* 0x000fc400000000ff */
[----:B-1----:R-:W-:Y:S02]  /*5ef0*/  F2FP.F16.F32.PACK_AB R8, R59, R54 ;  /* 0x000000363b08723e */ /* 0x002fe400000000ff */
[----:B----4-:R-:W-:-:S03]  /*5f00*/  F2FP.F16.F32.PACK_AB R10, R61, R58 ;  /* 0x0000003a3d0a723e */ /* 0x010fc600000000ff */
[----:B------:R-:W-:Y:S04]  /*5f10*/  MUFU.EX2 R4, R24 ;  /* 0x0000001800047308 */ /* 0x000fe80000000800 */
[C---:B-----5:R-:W-:Y:S08]  /*5f20*/  HMMA.16816.F32 R96, R8.reuse, R16, R96 ;  /* 0x000000100860723c */ /* 0x060ff00000001860 */
[C---:B------:R-:W-:Y:S01]  /*5f30*/  HMMA.16816.F32 R68, R8.reuse, R18, R68 ;  /* 0x000000120844723c */ /* 0x040fe20000001844 */
[----:B------:R-:W1:Y:S07]  /*5f40*/  LDSM.16.MT88.4 R16, [R164+0x9000] ;  /* 0x00900000a410783b */ /* 0x000e6e0000004200 */
[C---:B--2---:R-:W-:Y:S08]  /*5f50*/  HMMA.16816.F32 R72, R8.reuse, R12, R72 ;  /* 0x0000000c0848723c */ /* 0x044ff00000001848 */
[C---:B------:R-:W-:Y:S01]  /*5f60*/  HMMA.16816.F32 R76, R8.reuse, R14, R76 ;  /* 0x0000000e084c723c */ /* 0x040fe2000000184c */
[----:B------:R-:W2:Y:S07]  /*5f70*/  LDSM.16.MT88.4 R12, [R170+0x9800] ;  /* 0x00980000aa0c783b */ /* 0x000eae0000004200 */
[----:B---3--:R-:W-:Y:S01]  /*5f80*/  HMMA.16816.F32 R80, R8, R20, R80 ;  /* 0x000000140850723c */ /* 0x008fe20000001850 */
[----:B------:R-:W-:-:S02]  /*5f90*/  FADD.FTZ R21, R3, R26 ;  /* 0x0000001a03157221 */ /* 0x000fc40000010000 */
[----:B------:R-:W3:Y:S02]  /*5fa0*/  MUFU.EX2 R3, R27 ;  /* 0x0000001b00037308 */ /* 0x000ee40000000800 */
[----:B------:R-:W-:-:S03]  /*5fb0*/  FADD.FTZ R40, R40, R21 ;  /* 0x0000001528287221 */ /* 0x000fc60000010000 */
[C---:B------:R-:W-:Y:S01]  /*5fc0*/  HMMA.16816.F32 R92, R8.reuse, R22, R92 ;  /* 0x00000016085c723c */ /* 0x040fe2000000185c */
[----:B------:R-:W-:Y:S01]  /*5fd0*/  FADD.FTZ R51, R51, R40 ;  /* 0x0000002833337221 */ /* 0x000fe20000010000 */
[----:B------:R-:W4:Y:S06]  /*5fe0*/  LDSM.16.MT88.4 R20, [R166+0x9800] ;  /* 0x00980000a614783b */ /* 0x000f2c0000004200 */
[----:B-1----:R-:W-:Y:S01]  /*5ff0*/  HMMA.16816.F32 R84, R8, R16, R84 ;  /* 0x000000100854723c */ /* 0x002fe20000001854 */
[----:B------:R-:W-:-:S04]  /*6000*/  FADD.FTZ R16, R48, R51 ;  /* 0x0000003330107221 */ /* 0x000fc80000010000 */
[----:B------:R-:W-:-:S03]  /*6010*/  FADD.FTZ R16, R53, R16 ;  /* 0x0000001035107221 */ /* 0x000fc60000010000 */
[----:B------:R-:W-:Y:S01]  /*6020*/  HMMA.16816.F32 R88, R8, R18, R88 ;  /* 0x000000120858723c */ /* 0x000fe20000001858 */
[----:B------:R-:W-:Y:S01]  /*6030*/  FADD.FTZ R25, R101, R16 ;  /* 0x0000001065197221 */ /* 0x000fe20000010000 */
[----:B------:R-:W-:Y:S01]  /*6040*/  F2FP.F16.F32.PACK_AB R9, R63, R28 ;  /* 0x0000001c3f09723e */ /* 0x000fe200000000ff */
[----:B------:R-:W1:Y:S01]  /*6050*/  LDSM.16.MT88.4 R16, [R165+0x9800] ;  /* 0x00980000a510783b */ /* 0x000e620000004200 */
[----:B------:R-:W-:Y:S01]  /*6060*/  F2FP.F16.F32.PACK_AB R11, R33, R30 ;  /* 0x0000001e210b723e */ /* 0x000fe200000000ff */
[----:B------:R-:W-:Y:S01]  /*6070*/  FADD.FTZ R25, R62, R25 ;  /* 0x000000193e197221 */ /* 0x000fe20000010000 */
[----:B------:R-:W-:Y:S02]  /*6080*/  F2FP.F16.F32.PACK_AB R8, R31, R34 ;  /* 0x000000221f08723e */ /* 0x000fe400000000ff */
[----:B---3--:R-:W-:Y:S01]  /*6090*/  F2FP.F16.F32.PACK_AB R10, R4, R3 ;  /* 0x00000003040a723e */ /* 0x008fe200000000ff */
[----:B------:R-:W-:-:S04]  /*60a0*/  FADD.FTZ R60, R60, R25 ;  /* 0x000000193c3c7221 */ /* 0x000fc80000010000 */
[----:B------:R-:W-:Y:S02]  /*60b0*/  FADD.FTZ R67, R67, R60 ;  /* 0x0000003c43437221 */ /* 0x000fe40000010000 */
[----:B--2---:R-:W-:Y:S02]  /*60c0*/  HMMA.16816.F32 R96, R8, R12, R96 ;  /* 0x0000000c0860723c */ /* 0x004fe40000001860 */
[----:B------:R-:W-:-:S04]  /*60d0*/  FADD.FTZ R100, R100, R67 ;  /* 0x0000004364647221 */ /* 0x000fc80000010000 */
[----:B------:R-:W-:Y:S02]  /*60e0*/  FADD.FTZ R115, R115, R100 ;  /* 0x0000006473737221 */ /* 0x000fe40000010000 */
[----:B------:R-:W-:Y:S01]  /*60f0*/  HMMA.16816.F32 R68, R8, R14, R68 ;  /* 0x0000000e0844723c */ /* 0x000fe20000001844 */
[----:B------:R-:W2:Y:S01]  /*6100*/  LDSM.16.MT88.4 R12, [R164+0x9800] ;  /* 0x00980000a40c783b */ /* 0x000ea20000004200 */
[----:B------:R-:W-:-:S04]  /*6110*/  FADD.FTZ R102, R102, R115 ;  /* 0x0000007366667221 */ /* 0x000fc80000010000 */
        /* <DEDUP_REMOVED lines=29> */
[----:B------:R-:W-:-:S04]  /*62f0*/  FADD.FTZ R3, R3, R34 ;  /* 0x0000002203037221 */ /* 0x000fc80000010000 */
[----:B------:R-:W-:Y:S01]  /*6300*/  FADD.FTZ R193, R4, R3 ;  /* 0x0000000304c17221 */ /* 0x000fe20000010000 */
[----:B------:R-:W-:Y:S09]  /*6310*/  @!P0 BRA `(.L_x_4628) ;  /* 0x0000003800c88947 */ /* 0x000ff20003800000 */
[----:B------:R-:W-:-:S04]  /*6320*/  DEPBAR.LE SB0, 0x0 ;  /* 0x000080000000791a */ /* 0x000fc80000000000 */
[----:B------:R-:W-:Y:S06]  /*6330*/  BAR.SYNC.DEFER_BLOCKING 0x0 ;  /* 0x0000000000007b1d */ /* 0x000fec0000010000 */
[----:B------:R-:W-:Y:S05]  /*6340*/  BRA.U !UP1, `(.L_x_4629) ;  /* 0x0000000109f07547 */ /* 0x000fea000b800000 */
[----:B------:R-:W1:Y:S01]  /*6350*/  LDC R9, c[0x0][0x4f0] ;  /* 0x00013c00ff097b82 */ /* 0x000e620000000800 */
[----:B------:R-:W-:Y:S01]  /*6360*/  IADD3 R4, PT, PT, R5, -0x100, RZ ;  /* 0xffffff0005047810 */ /* 0x000fe20007ffe0ff */
[----:B------:R-:W2:Y:S01]  /*6370*/  LDCU.64 UR6, c[0x0][0x3a8] ;  /* 0x00007500ff0677ac */ /* 0x000ea20008000a00 */
[----:B------:R-:W-:Y:S02]  /*6380*/  IABS R11, R124 ;  /* 0x0000007c000b7213 */ /* 0x000fe40000000000 */
[----:B------:R-:W-:Y:S02]  /*6390*/  IABS R5, R4 ;  /* 0x0000000400057213 */ /* 0x000fe40000000000 */
[-C--:B-1----:R-:W-:Y:S02]  /*63a0*/  IABS R3, R9.reuse ;  /* 0x0000000900037213 */ /* 0x082fe40000000000 */
[-C--:B------:R-:W-:Y:S02]  /*63b0*/  LOP3.LUT R4, R4, R9.reuse, RZ, 0x3c, !PT ;  /* 0x0000000904047212 */ /* 0x080fe400078e3cff */
[----:B------:R-:W1:Y:S01]  /*63c0*/  I2F.RP R10, R3 ;  /* 0x00000003000a7306 */ /* 0x000e620000209400 */
[----:B------:R-:W-:-:S02]  /*63d0*/  LOP3.LUT R124, R124, R9, RZ, 0x3c, !PT ;  /* 0x000000097c7c7212 */ /* 0x000fc400078e3cff */
        /* <DEDUP_REMOVED lines=23> */
[----:B------:R-:W-:-:S02]  /*6550*/  ISETP.NE.AND P1, PT, R9, RZ, PT ;  /* 0x000000ff0900720c */ /* 0x000fc40003f25270 */
        /* <DEDUP_REMOVED lines=13> */
[----:B------:R-:W-:Y:S01]  /*6630*/  IMAD.WIDE.U32 R10, R9, R6, RZ ;  /* 0x00000006090a7225 */ /* 0x000fe200078e00ff */
[----:B------:R-:W-:-:S05]  /*6640*/  SHF.R.S32.HI R3, RZ, 0x1f, R9 ;  /* 0x0000001fff037819 */ /* 0x000fca0000011409 */
[----:B------:R-:W-:-:S04]  /*6650*/  IMAD R8, R3, R6, RZ ;  /* 0x0000000603087224 */ /* 0x000fc800078e02ff */
        /* <DEDUP_REMOVED lines=11> */
.L_x_4629:
[----:B------:R-:W-:Y:S01]  /*6710*/  UMOV UR6, URZ ;  /* 0x000000ff00067c82 */ /* 0x000fe20008000000 */
[----:B------:R-:W-:Y:S01]  /*6720*/  IMAD.SHL.U32 R4, R6, 0x80, RZ ;  /* 0x0000008006047824 */ /* 0x000fe200078e00ff */
[----:B------:R-:W-:-:S05]  /*6730*/  IADD3 R3, P0, PT, RZ, -UR6, RZ ;  /* 0x80000006ff037c10 */ /* 0x000fca000ff1e0ff */
[----:B------:R-:W-:-:S05]  /*6740*/  IMAD.X R4, RZ, RZ, ~R4, P0 ;  /* 0x000000ffff047224 */ /* 0x000fca00000e0e04 */
[----:B------:R-:W-:-:S04]  /*6750*/  SHF.R.S64 R3, R3, 0x1f, R4 ;  /* 0x0000001f03037819 */ /* 0x000fc80000001004 */
[----:B------:R-:W-:-:S04]  /*6760*/  IADD3 R180, P0, PT, R3, R180, RZ ;  /* 0x000000b403b47210 */ /* 0x000fc80007f1e0ff */
[----:B------:R-:W-:-:S09]  /*6770*/  LEA.HI.X.SX32 R181, R4, R181, 0x1, P0 ;  /* 0x000000b504b57211 */ /* 0x000fd200000f0eff */
.L_x_4630:
[----:B------:R-:W1:Y:S01]  /*6780*/  LDCU UR6, c[0x0][0x440] ;  /* 0x00008800ff0677ac */ /* 0x000e620008000800 */
[----:B------:R-:W-:-:S05]  /*6790*/  IADD3 R8, P1, PT, R125, R180, RZ ;  /* 0x000000b47d087210 */ /* 0x000fca0007f3e0ff */
[----:B------:R-:W-:Y:S01]  /*67a0*/  IMAD.X R9, R126, 0x1, R181, P1 ;  /* 0x000000017e097824 */ /* 0x000fe200008e06b5 */
[----:B-1----:R-:W-:-:S13]  /*67b0*/  ISETP.GE.AND P0, PT, R186, UR6, PT ;  /* 0x00000006ba007c0c */ /* 0x002fda000bf06270 */
[CC--:B------:R-:W-:Y:S01]  /*67c0*/  @!P0 LEA R20, P3, R6.reuse, R8.reuse, 0x5 ;  /* 0x0000000806148211 */ /* 0x0c0fe200078628ff */
[----:B------:R-:W-:Y:S01]  /*67d0*/  @P0 STS.128 [R185+0x6000], RZ ;  /* 0x006000ffb9000388 */ /* 0x000fe20000000c00 */
[CC--:B------:R-:W-:Y:S01]  /*67e0*/  @!P0 LEA R18, P2, R6.reuse, R8.reuse, 0x6 ;  /* 0x0000000806128211 */ /* 0x0c0fe200078430ff */
[----:B------:R-:W-:Y:S01]  /*67f0*/  @!P0 IMAD R5, R7, 0x60, RZ ;  /* 0x0000006007058824 */ /* 0x000fe200078e02ff */
[CC--:B------:R-:W-:Y:S01]  /*6800*/  @!P0 LEA.HI.X R21, R6.reuse, R9.reuse, R7, 0x5, P3 ;  /* 0x0000000906158211 */ /* 0x0c0fe200018f2c07 */
[--C-:B------:R-:W-:Y:S01]  /*6810*/  @!P0 IMAD.MOV.U32 R12, RZ, RZ, R8.reuse ;  /* 0x000000ffff0c8224 */ /* 0x100fe200078e0008 */
[----:B------:R-:W-:Y:S01]  /*6820*/  @!PT LDS RZ, [RZ] ;  /* 0x00000000fffff984 */ /* 0x000fe20000000800 */
[----:B------:R-:W-:Y:S01]  /*6830*/  @!PT LDS RZ, [RZ] ;  /* 0x00000000fffff984 */ /* 0x000fe20000000800 */
[----:B------:R-:W-:Y:S01]  /*6840*/  @!PT LDS RZ, [RZ] ;  /* 0x00000000fffff984 */ /* 0x000fe20000000800 */
[----:B------:R-:W-:Y:S01]  /*6850*/  @!P0 LDGSTS.E.BYPASS.LTC128B.128 [R185+0x6000], desc[UR16][R180.64] ;  /* 0x06000000b4b98fae */ /* 0x000fe2000b981a10 */
[--C-:B------:R-:W-:Y:S01]  /*6860*/  @!P0 IMAD.MOV.U32 R13, RZ, RZ, R9.reuse ;  /* 0x000000ffff0d8224 */ /* 0x100fe200078e0009 */
[C---:B------:R-:W-:Y:S01]  /*6870*/  @!P0 LEA R16, P1, R6.reuse, R8, 0x7 ;  /* 0x0000000806108211 */ /* 0x040fe200078238ff */
[C---:B------:R-:W-:Y:S01]  /*6880*/  @!P0 IMAD.WIDE.U32 R14, R6.reuse, 0x60, R8 ;  /* 0x00000060060e8825 */ /* 0x040fe200078e0008 */
[CCC-:B------:R-:W-:Y:S01]  /*6890*/  @!P0 LEA.HI.X R19, R6.reuse, R9.reuse, R7.reuse, 0x6, P2 ;  /* 0x0000000906138211 */ /* 0x1c0fe200010f3407 */
[----:B------:R-:W-:Y:S01]  /*68a0*/  @P0 STS.128 [R185+0x6800], RZ ;  /* 0x006800ffb9000388 */ /* 0x000fe20000000c00 */
[----:B------:R-:W-:Y:S01]  /*68b0*/  @!P0 LEA.HI.X R17, R6, R9, R7, 0x7, P1 ;  /* 0x0000000906118211 */ /* 0x000fe200008f3c07 */
[----:B------:R-:W-:-:S02]  /*68c0*/  @!P0 IMAD.MOV.U32 R10, RZ, RZ, R8 ;  /* 0x000000ffff0a8224 */ /* 0x000fc400078e0008 */
[----:B------:R-:W-:Y:S01]  /*68d0*/  @!P0 IMAD.MOV.U32 R11, RZ, RZ, R9 ;  /* 0x000000ffff0b8224 */ /* 0x000fe200078e0009 */
[----:B------:R-:W-:Y:S01]  /*68e0*/  @!PT LDS RZ, [RZ] ;  /* 0x00000000fffff984 */ /* 0x000fe20000000800 */
[----:B------:R-:W-:Y:S01]  /*68f0*/  @!PT LDS RZ, [RZ] ;  /* 0x00000000fffff984 */ /* 0x000fe20000000800 */
[----:B------:R-:W-:Y:S01]  /*6900*/  @!PT LDS RZ, [RZ] ;  /* 0x00000000fffff984 */ /* 0x000fe20000000800 */
[----:B------:R-:W-:Y:S01]  /*6910*/  @!P0 LDGSTS.E.BYPASS.LTC128B.128 [R185+0x6800], desc[UR16][R8.64] ;  /* 0x0680000008b98fae */ /* 0x000fe2000b981a10 */
[----:B------:R-:W-:Y:S02]  /*6920*/  @!P0 IMAD R4, R7, 0xa0, RZ ;  /* 0x000000a007048824 */ /* 0x000fe400078e02ff */
[----:B------:R-:W-:Y:S01]  /*6930*/  @!P0 IMAD.WIDE.U32 R12, R6, 0xa0, R12 ;  /* 0x000000a0060c8825 */ /* 0x000fe200078e000c */
[----:B------:R-:W-:Y:S03]  /*6940*/  @P0 STS.128 [R185+0x7000], RZ ;  /* 0x007000ffb9000388 */ /* 0x000fe60000000c00 */
[----:B------:R-:W-:Y:S01]  /*6950*/  @!P0 IMAD.IADD R15, R5, 0x1, R15 ;  /* 0x00000001050f8824 */ /* 0x000fe200078e020f */
[----:B------:R-:W-:Y:S01]  /*6960*/  @!PT LDS RZ, [RZ] ;  /* 0x00000000fffff984 */ /* 0x000fe20000000800 */
[----:B------:R-:W-:Y:S01]  /*6970*/  @!PT LDS RZ, [RZ] ;  /* 0x00000000fffff984 */ /* 0x000fe20000000800 */
[----:B------:R-:W-:Y:S01]  /*6980*/  @!PT LDS RZ, [RZ] ;  /* 0x00000000fffff984 */ /* 0x000fe20000000800 */
[----:B------:R1:W-:Y:S01]  /*6990*/  @!P0 LDGSTS.E.BYPASS.LTC128B.128 [R185+0x7000], desc[UR16][R20.64] ;  /* 0x0700000014b98fae */ /* 0x0003e2000b981a10 */
[----:B------:R-:W-:-:S02]  /*69a0*/  @!P0 IMAD R3, R7, 0xc0, RZ ;  /* 0x000000c007038824 */ /* 0x000fc400078e02ff */
[----:B------:R-:W-:Y:S01]  /*69b0*/  @!P0 IMAD.WIDE.U32 R10, R6, 0xc0, R10 ;  /* 0x000000c0060a8825 */ /* 0x000fe200078e000a */
[----:B------:R-:W-:Y:S03]  /*69c0*/  @P0 STS.128 [R185+0x7800], RZ ;  /* 0x007800ffb9000388 */ /* 0x000fe60000000c00 */
[----:B------:R-:W-:Y:S01]  /*69d0*/  @!P0 IMAD.IADD R25, R4, 0x1, R13 ;  /* 0x0000000104198824 */ /* 0x000fe200078e020d */
[----:B------:R-:W-:Y:S01]  /*69e0*/  @!PT LDS RZ, [RZ] ;  /* 0x00000000fffff984 */ /* 0x000fe20000000800 */
[----:B------:R-:W-:Y:S01]  /*69f0*/  @!PT LDS RZ, [RZ] ;  /* 0x00000000fffff984 */ /* 0x000fe20000000800 */
[----:B------:R-:W-:Y:S01]  /*6a00*/  @!PT LDS RZ, [RZ] ;  /* 0x00000000fffff984 */ /* 0x000fe20000000800 */
[----:B------:R-:W-:Y:S01]  /*6a10*/  @!P0 LDGSTS.E.BYPASS.LTC128B.128 [R185+0x7800], desc[UR16][R18.64] ;  /* 0x0780000012b98fae */ /* 0x000fe2000b981a10 */
[----:B------:R-:W-:Y:S02]  /*6a20*/  @!P0 IMAD.MOV.U32 R24, RZ, RZ, R12 ;  /* 0x000000ffff188224 */ /* 0x000fe400078e000c */
[----:B------:R-:W-:Y:S01]  /*6a30*/  @!P0 IMAD.IADD R11, R3, 0x1, R11 ;  /* 0x00000001030b8824 */ /* 0x000fe200078e020b */
        /* <DEDUP_REMOVED lines=21> */
[----:B------:R-:W5:Y:S04]  /*6b90*/  LDSM.16.M88.4 R36, [R174+UR5+0x2000] ;  /* 0x00200005ae24783b */ /* 0x000f680008000200 */
[----:B------:R-:W3:Y:S04]  /*6ba0*/  LDSM.16.M88.4 R28, [R174+UR5+0x2800] ;  /* 0x00280005ae1c783b */ /* 0x000ee80008000200 */
[----:B-1----:R-:W1:Y:S04]  /*6bb0*/  LDSM.16.M88.4 R20, [R174+UR5+0x3000] ;  /* 0x00300005ae14783b */ /* 0x002e680008000200 */
[----:B--2---:R-:W2:Y:S04]  /*6bc0*/  LDSM.16.M88.4 R12, [R174+UR5+0x3800] ;  /* 0x00380005ae0c783b */ /* 0x004ea80008000200 */
[----:B------:R-:W4:Y:S04]  /*6bd0*/  LDSM.16.M88.4 R4, [R174+UR5+0x4000] ;  /* 0x00400005ae04783b */ /* 0x000f280008000200 */
[----:B------:R-:W4:Y:S04]  /*6be0*/  LDSM.16.M88.4 R104, [R174+UR5+0x4800] ;  /* 0x00480005ae68783b */ /* 0x000f280008000200 */
[----:B------:R-:W4:Y:S04]  /*6bf0*/  LDSM.16.M88.4 R64, [R174+UR5+0x5000] ;  /* 0x00500005ae40783b */ /* 0x000f280008000200 */
[----:B------:R-:W4:Y:S04]  /*6c00*/  LDSM.16.M88.4 R48, [R174+UR5+0x5800] ;  /* 0x00580005ae30783b */ /* 0x000f280008000200 */
[----:B------:R-:W-:Y:S04]  /*6c10*/  LDSM.16.M88.4 R116, [R173] ;  /* 0x00000000ad74783b */ /* 0x000fe80000000200 */
[----:B------:R-:W4:Y:S01]  /*6c20*/  LDSM.16.M88.4 R44, [R169+0x2000] ;  /* 0x00200000a92c783b */ /* 0x000f220000000200 */
[C---:B-----5:R-:W-:Y:S03]  /*6c30*/  HMMA.16816.F32 R40, R56.reuse, R36, RZ ;  /* 0x000000243828723c */ /* 0x060fe600000018ff */
[----:B------:R-:W5:Y:S04]  /*6c40*/  LDSM.16.M88.4 R124, [R169+0x3000] ;  /* 0x00300000a97c783b */ /* 0x000f680000000200 */
[----:B------:R-:W5:Y:S01]  /*6c50*/  LDSM.16.M88.4 R52, [R169+0x4000] ;  /* 0x00400000a934783b */ /* 0x000f620000000200 */
[C---:B------:R-:W-:Y:S03]  /*6c60*/  HMMA.16816.F32 R36, R56.reuse, R38, RZ ;  /* 0x000000263824723c */ /* 0x040fe600000018ff */
[----:B------:R-:W-:Y:S04]  /*6c70*/  LDSM.16.M88.4 R112, [R169+0x3800] ;  /* 0x00380000a970783b */ /* 0x000fe80000000200 */
[----:B------:R-:W-:Y:S01]  /*6c80*/  LDSM.16.M88.4 R128, [R169+0x2800] ;  /* 0x00280000a980783b */ /* 0x000fe20000000200 */
[C---:B---3--:R-:W-:Y:S03]  /*6c90*/  HMMA.16816.F32 R32, R56.reuse, R28, RZ ;  /* 0x0000001c3820723c */ /* 0x048fe600000018ff */
[----:B------:R-:W-:Y:S04]  /*6ca0*/  LDSM.16.M88.4 R120, [R169+0x5800] ;  /* 0x00580000a978783b */ /* 0x000fe80000000200 */
[----:B------:R-:W0:Y:S01]  /*6cb0*/  LDGDEPBAR ;  /* 0x00000000000079af */ /* 0x000e220000000000 */
[C---:B-1----:R-:W-:Y:S08]  /*6cc0*/  HMMA.16816.F32 R24, R56.reuse, R20, RZ ;  /* 0x000000143818723c */ /* 0x042ff000000018ff */
        /* <DEDUP_REMOVED lines=18> */
[----:B------:R-:W-:Y:S07]  /*6df0*/  LDSM.16.M88.4 R124, [R172] ;  /* 0x00000000ac7c783b */ /* 0x000fee0000000200 */
        /* <DEDUP_REMOVED lines=9> */
[C---:B--2---:R-:W-:Y:S08]  /*6e90*/  HMMA.16816.F32 R100, R116.reuse, R44, R100 ;  /* 0x0000002c7464723c */ /* 0x044ff00000001864 */
[C---:B------:R-:W-:Y:S01]  /*6ea0*/  HMMA.16816.F32 R64, R116.reuse, R46, R64 ;  /* 0x0000002e7440723c */ /* 0x040fe20000001840 */
[----:B------:R-:W2:Y:S07]  /*6eb0*/  LDSM.16.M88.4 R44, [R168+0x3800] ;  /* 0x00380000a82c783b */ /* 0x000eae0000000200 */
[C---:B------:R-:W-:Y:S08]  /*6ec0*/  HMMA.16816.F32 R32, R116.reuse, R128, R32 ;  /* 0x000000807420723c */ /* 0x040ff00000001820 */
[----:B------:R-:W-:Y:S01]  /*6ed0*/  HMMA.16816.F32 R28, R116, R130, R28 ;  /* 0x00000082741c723c */ /* 0x000fe2000000181c */
[----:B------:R-:W-:Y:S07]  /*6ee0*/  LDSM.16.M88.4 R128, [R168+0x4000] ;  /* 0x00400000a880783b */ /* 0x000fee0000000200 */
[C---:B-1----:R-:W-:Y:S08]  /*6ef0*/  HMMA.16816.F32 R24, R124.reuse, R48, R24 ;  /* 0x000000307c18723c */ /* 0x042ff00000001818 */
[C---:B------:R-:W-:Y:S08]  /*6f00*/  HMMA.16816.F32 R32, R124.reuse, R52, R32 ;  /* 0x000000347c20723c */ /* 0x040ff00000001820 */
[C---:B------:R-:W-:Y:S01]  /*6f10*/  HMMA.16816.F32 R28, R124.reuse, R54, R28 ;  /* 0x000000367c1c723c */ /* 0x040fe2000000181c */
[----:B------:R-:W-:Y:S07]  /*6f20*/  LDSM.16.M88.4 R52, [R171] ;  /* 0x00000000ab34783b */ /* 0x000fee0000000200 */
[C---:B------:R-:W-:Y:S01]  /*6f30*/  HMMA.16816.F32 R20, R124.reuse, R50, R20 ;  /* 0x000000327c14723c */ /* 0x040fe20000001814 */
[----:B------:R-:W1:Y:S07]  /*6f40*/  LDSM.16.M88.4 R48, [R167+0x2000] ;  /* 0x00200000a730783b */ /* 0x000e6e0000000200 */
[C---:B---3--:R-:W-:Y:S08]  /*6f50*/  HMMA.16816.F32 R40, R124.reuse, R112, R40 ;  /* 0x000000707c28723c */ /* 0x048ff00000001828 */
[C---:B------:R-:W-:Y:S01]  /*6f60*/  HMMA.16816.F32 R36, R124.reuse, R114, R36 ;  /* 0x000000727c24723c */ /* 0x040fe20000001824 */
[----:B------:R-:W3:Y:S07]  /*6f70*/  LDSM.16.M88.4 R112, [R168+0x5800] ;  /* 0x00580000a870783b */ /* 0x000eee0000000200 */
[C---:B--2---:R-:W-:Y:S08]  /*6f80*/  HMMA.16816.F32 R16, R124.reuse, R44, R16 ;  /* 0x0000002c7c10723c */ /* 0x044ff00000001810 */
[----:B------:R-:W-:Y:S01]  /*6f90*/  HMMA.16816.F32 R12, R124, R46, R12 ;  /* 0x0000002e7c0c723c */ /* 0x000fe2000000180c */
[----:B------:R-:W2:Y:S07]  /*6fa0*/  LDSM.16.M88.4 R44, [R167+0x2800] ;  /* 0x00280000a72c783b */ /* 0x000eae0000000200 */
[----:B------:R-:W-:Y:S08]  /*6fb0*/  HMMA.16816.F32 R60, R116, R120, R60 ;  /* 0x00000078743c723c */ /* 0x000ff0000000183c */
[C---:B-1----:R-:W-:Y:S08]  /*6fc0*/  HMMA.16816.F32 R40, R52.reuse, R48, R40 ;  /* 0x000000303428723c */ /* 0x042ff00000001828 */
[----:B------:R-:W-:Y:S01]  /*6fd0*/  HMMA.16816.F32 R36, R52, R50, R36 ;  /* 0x000000323424723c */ /* 0x000fe20000001824 */
[----:B------:R-:W1:Y:S07]  /*6fe0*/  LDSM.16.M88.4 R48, [R167+0x3000] ;  /* 0x00300000a730783b */ /* 0x000e6e0000000200 */
[----:B---3--:R-:W-:Y:S01]  /*6ff0*/  HMMA.16816.F32 R60, R124, R112, R60 ;  /* 0x000000707c3c723c */ /* 0x008fe2000000183c */
[----:B------:R-:W-:-:S04]  /*7000*/  IMAD R112, R134, 0x80, R135 ;  /* 0x0000008086707824 */ /* 0x000fc800078e0287 */
[C---:B------:R-:W-:Y:S02]  /*7010*/  VIADD R3, R112.reuse, 0xffffff00 ;  /* 0xffffff0070037836 */ /* 0x040fe40000000000 */
[C---:B------:R-:W-:Y:S01]  /*7020*/  VIADD R113, R112.reuse, 0xffffff09 ;  /* 0xffffff0970717836 */ /* 0x040fe20000000000 */
[----:B------:R-:W-:Y:S01]  /*7030*/  HMMA.16816.F32 R56, R116, R122, R56 ;  /* 0x0000007a7438723c */ /* 0x000fe20000001838 */
[----:B------:R-:W-:Y:S01]  /*7040*/  LDSM.16.M88.4 R120, [R168+0x4800] ;  /* 0x00480000a878783b */ /* 0x000fe20000000200 */
[CC--:B------:R-:W-:Y:S02]  /*7050*/  ISETP.GE.AND P6, PT, R3.reuse, R137.reuse, PT ;  /* 0x000000890300720c */ /* 0x0c0fe40003fc6270 */
[----:B------:R-:W-:Y:S01]  /*7060*/  ISETP.GE.AND P5, PT, R3, R136, PT ;  /* 0x000000880300720c */ /* 0x000fe20003fa6270 */
[----:B------:R-:W-:Y:S01]  /*7070*/  VIADD R3, R112, 0xffffff08 ;  /* 0xffffff0870037836 */ /* 0x000fe20000000000 */
[----:B------:R-:W-:Y:S01]  /*7080*/  FSEL R155, R40, -INF , !P6 ;  /* 0xff800000289b7808 */ /* 0x000fe20007000000 */
[C---:B------:R-:W-:Y:S01]  /*7090*/  VIADD R40, R112.reuse, 0xffffff10 ;  /* 0xffffff1070287836 */ /* 0x040fe20000000000 */
[----:B--2---:R-:W-:Y:S01]  /*70a0*/  HMMA.16816.F32 R32, R52, R44, R32 ;  /* 0x0000002c3420723c */ /* 0x004fe20000001820 */
[----:B------:R-:W-:Y:S01]  /*70b0*/  VIADD R44, R112, 0xffffff01 ;  /* 0xffffff01702c7836 */ /* 0x000fe20000000000 */
[----:B------:R-:W-:Y:S01]  /*70c0*/  ISETP.GE.AND P4, PT, R3, R137, PT ;  /* 0x000000890300720c */ /* 0x000fe20003f86270 */
[----:B------:R-:W-:Y:S01]  /*70d0*/  LDSM.16.M88.4 R116, [R168+0x5000] ;  /* 0x00500000a874783b */ /* 0x000fe20000000200 */
[----:B------:R-:W-:-:S02]  /*70e0*/  FSEL R154, R42, -INF , !P5 ;  /* 0xff8000002a9a7808 */ /* 0x000fc40006800000 */
[CC--:B------:R-:W-:Y:S02]  /*70f0*/  ISETP.GE.AND P3, PT, R44.reuse, R137.reuse, PT ;  /* 0x000000892c00720c */ /* 0x0c0fe40003f66270 */
[-C--:B------:R-:W-:Y:S01]  /*7100*/  ISETP.GE.AND P2, PT, R44, R136.reuse, PT ;  /* 0x000000882c00720c */ /* 0x080fe20003f46270 */
[C---:B------:R-:W-:Y:S01]  /*7110*/  HMMA.16816.F32 R28, R52.reuse, R46, R28 ;  /* 0x0000002e341c723c */ /* 0x040fe2000000181c */
[----:B------:R-:W2:Y:S01]  /*7120*/  LDSM.16.M88.4 R44, [R167+0x3800] ;  /* 0x00380000a72c783b */ /* 0x000ea20000000200 */
[----:B------:R-:W-:Y:S01]  /*7130*/  FSEL R157, R36, -INF , !P4 ;  /* 0xff800000249d7808 */ /* 0x000fe20006000000 */
[C---:B------:R-:W-:Y:S01]  /*7140*/  VIADD R36, R112.reuse, 0xffffff18 ;  /* 0xffffff1870247836 */ /* 0x040fe20000000000 */
[C---:B------:R-:W-:Y:S02]  /*7150*/  ISETP.GE.AND P6, PT, R113.reuse, R137, PT ;  /* 0x000000897100720c */ /* 0x040fe40003fc6270 */
[-C--:B------:R-:W-:Y:S02]  /*7160*/  ISETP.GE.AND P5, PT, R113, R136.reuse, PT ;  /* 0x000000887100720c */ /* 0x080fe40003fa6270 */
[----:B------:R-:W-:Y:S01]  /*7170*/  ISETP.GE.AND P1, PT, R3, R136, PT ;  /* 0x000000880300720c */ /* 0x000fe20003f26270 */
[----:B------:R-:W-:Y:S01]  /*7180*/  VIADD R3, R112, 0xffffff11 ;  /* 0xffffff1170037836 */ /* 0x000fe20000000000 */
[----:B------:R-:W-:Y:S01]  /*7190*/  FSEL R159, R37, -INF , !P6 ;  /* 0xff800000259f7808 */ /* 0x000fe20007000000 */
[----:B-1----:R-:W-:Y:S01]  /*71a0*/  HMMA.16816.F32 R24, R52, R48, R24 ;  /* 0x000000303418723c */ /* 0x002fe20000001818 */
[----:B------:R-:W-:-:S02]  /*71b0*/  FSEL R160, R39, -INF , !P5 ;  /* 0xff80000027a07808 */ /* 0x000fc40006800000 */
[----:B------:R-:W-:Y:S02]  /*71c0*/  FSEL R158, R38, -INF , !P1 ;  /* 0xff800000269e7808 */ /* 0x000fe40004800000 */
[CC--:B------:R-:W-:Y:S02]  /*71d0*/  ISETP.GE.AND P6, PT, R36.reuse, R137.reuse, PT ;  /* 0x000000892400720c */ /* 0x0c0fe40003fc6270 */
[----:B------:R-:W-:Y:S01]  /*71e0*/  ISETP.GE.AND P5, PT, R36, R136, PT ;  /* 0x000000882400720c */ /* 0x000fe20003fa6270 */
[----:B------:R-:W-:Y:S01]  /*71f0*/  HMMA.16816.F32 R20, R52, R50, R20 ;  /* 0x000000323414723c */ /* 0x000fe20000001814 */
[----:B------:R-:W1:Y:S01]  /*7200*/  LDSM.16.M88.4 R36, [R167+0x4000] ;  /* 0x00400000a724783b */ /* 0x000e620000000200 */
[----:B------:R-:W-:Y:S02]  /*7210*/  FSEL R153, R41, -INF , !P3 ;  /* 0xff80000029997808 */ /* 0x000fe40005800000 */
[----:B------:R-:W-:Y:S02]  /*7220*/  FSEL R156, R43, -INF , !P2 ;  /* 0xff8000002b9c7808 */ /* 0x000fe40005000000 */
[----:B------:R-:W-:-:S02]  /*7230*/  ISETP.GE.AND P4, PT, R3, R137, PT ;  /* 0x000000890300720c */ /* 0x000fc40003f86270 */
[-C--:B------:R-:W-:Y:S01]  /*7240*/  ISETP.GE.AND P1, PT, R3, R136.reuse, PT ;  /* 0x000000880300720c */ /* 0x080fe20003f26270 */
[----:B------:R-:W-:Y:S01]  /*7250*/  VIADD R3, R112, 0xffffff19 ;  /* 0xffffff1970037836 */ /* 0x000fe20000000000 */
[CC--:B------:R-:W-:Y:S01]  /*7260*/  ISETP.GE.AND P3, PT, R40.reuse, R137.reuse, PT ;  /* 0x000000892800720c */ /* 0x0c0fe20003f66270 */
[C---:B------:R-:W-:Y:S01]  /*7270*/  HMMA.16816.F32 R8, R124.reuse, R128, R8 ;  /* 0x000000807c08723c */ /* 0x040fe20000001808 */
[-C--:B------:R-:W-:Y:S02]  /*7280*/  ISETP.GE.AND P2, PT, R40, R136.reuse, PT ;  /* 0x000000882800720c */ /* 0x080fe40003f46270 */
[----:B------:R-:W-:Y:S01]  /*7290*/  FSEL R43, R32, -INF , !P3 ;  /* 0xff800000202b7808 */ /* 0x000fe20005800000 */
[----:B------:R-:W-:Y:S01]  /*72a0*/  VIADD R32, R112, 0xffffff20 ;  /* 0xffffff2070207836 */ /* 0x000fe20000000000 */
[----:B------:R-:W-:Y:S02]  /*72b0*/  FSEL R34, R34, -INF , !P2 ;  /* 0xff80000022227808 */ /* 0x000fe40005000000 */
[C---:B------:R-:W-:Y:S01]  /*72c0*/  ISETP.GE.AND P3, PT, R3.reuse, R137, PT ;  /* 0x000000890300720c */ /* 0x040fe20003f66270 */
[----:B------:R-:W-:Y:S01]  /*72d0*/  HMMA.16816.F32 R4, R124, R130, R4 ;  /* 0x000000827c04723c */ /* 0x000fe20000001804 */
[----:B------:R-:W-:Y:S01]  /*72e0*/  ISETP.GE.AND P2, PT, R3, R136, PT ;  /* 0x000000880300720c */ /* 0x000fe20003f46270 */
[----:B------:R-:W-:Y:S01]  /*72f0*/  VIADD R3, R112, 0xffffff21 ;  /* 0xffffff2170037836 */ /* 0x000fe20000000000 */
[----:B------:R-:W-:-:S02]  /*7300*/  FSEL R42, R35, -INF , !P1 ;  /* 0xff800000232a7808 */ /* 0x000fc40004800000 */
[----:B------:R-:W-:Y:S01]  /*7310*/  FSEL R35, R28, -INF , !P6 ;  /* 0xff8000001c237808 */ /* 0x000fe20007000000 */
[----:B------:R-:W-:Y:S01]  /*7320*/  VIADD R28, R112, 0xffffff28 ;  /* 0xffffff28701c7836 */ /* 0x000fe20000000000 */
[----:B------:R-:W-:Y:S01]  /*7330*/  FSEL R40, R30, -INF , !P5 ;  /* 0xff8000001e287808 */ /* 0x000fe20006800000 */
[C---:B--2---:R-:W-:Y:S01]  /*7340*/  HMMA.16816.F32 R16, R52.reuse, R44, R16 ;  /* 0x0000002c3410723c */ /* 0x044fe20000001810 */
[----:B------:R-:W-:Y:S02]  /*7350*/  FSEL R41, R33, -INF , !P4 ;  /* 0xff80000021297808 */ /* 0x000fe40006000000 */
[CC--:B------:R-:W-:Y:S02]  /*7360*/  ISETP.GE.AND P6, PT, R3.reuse, R137.reuse, PT ;  /* 0x000000890300720c */ /* 0x0c0fe40003fc6270 */
[-C--:B------:R-:W-:Y:S01]  /*7370*/  ISETP.GE.AND P5, PT, R3, R136.reuse, PT ;  /* 0x000000880300720c */ /* 0x080fe20003fa6270 */
[----:B------:R-:W-:Y:S01]  /*7380*/  VIADD R3, R112, 0xffffff29 ;  /* 0xffffff2970037836 */ /* 0x000fe20000000000 */
[C---:B------:R-:W-:Y:S01]  /*7390*/  ISETP.GE.AND P4, PT, R32.reuse, R137, PT ;  /* 0x000000892000720c */ /* 0x040fe20003f86270 */
[----:B------:R-:W-:Y:S01]  /*73a0*/  HMMA.16816.F32 R12, R52, R46, R12 ;  /* 0x0000002e340c723c */ /* 0x000fe2000000180c */
[----:B------:R-:W-:-:S02]  /*73b0*/  ISETP.GE.AND P1, PT, R32, R136, PT ;  /* 0x000000882000720c */ /* 0x000fc40003f26270 */
[----:B------:R-:W-:Y:S02]  /*73c0*/  FSEL R33, R29, -INF , !P3 ;  /* 0xff8000001d217808 */ /* 0x000fe40005800000 */
[----:B------:R-:W-:Y:S02]  /*73d0*/  FSEL R48, R31, -INF , !P2 ;  /* 0xff8000001f307808 */ /* 0x000fe40005000000 */
[C---:B------:R-:W-:Y:S01]  /*73e0*/  ISETP.GE.AND P3, PT, R28.reuse, R137, PT ;  /* 0x000000891c00720c */ /* 0x040fe20003f66270 */
[----:B-1----:R-:W-:Y:S01]  /*73f0*/  HMMA.16816.F32 R8, R52, R36, R8 ;  /* 0x000000243408723c */ /* 0x002fe20000001808 */
[----:B------:R-:W-:Y:S02]  /*7400*/  ISETP.GE.AND P2, PT, R28, R136, PT ;  /* 0x000000881c00720c */ /* 0x000fe40003f46270 */
[----:B------:R-:W1:Y:S01]  /*7410*/  LDSM.16.M88.4 R28, [R167+0x4800] ;  /* 0x00480000a71c783b */ /* 0x000e620000000200 */
[----:B------:R-:W-:Y:S01]  /*7420*/  FSEL R49, R24, -INF , !P4 ;  /* 0xff80000018317808 */ /* 0x000fe20006000000 */
[----:B------:R-:W-:Y:S01]  /*7430*/  VIADD R24, R112, 0xffffff30 ;  /* 0xffffff3070187836 */ /* 0x000fe20000000000 */
[----:B------:R-:W-:-:S02]  /*7440*/  FSEL R152, R26, -INF , !P1 ;  /* 0xff8000001a987808 */ /* 0x000fc40004800000 */
[CC--:B------:R-:W-:Y:S01]  /*7450*/  ISETP.GE.AND P4, PT, R3.reuse, R137.reuse, PT ;  /* 0x000000890300720c */ /* 0x0c0fe20003f86270 */
[C---:B------:R-:W-:Y:S01]  /*7460*/  HMMA.16816.F32 R108, R124.reuse, R120, R108 ;  /* 0x000000787c6c723c */ /* 0x040fe2000000186c */
[----:B------:R-:W-:Y:S01]  /*7470*/  ISETP.GE.AND P1, PT, R3, R136, PT ;  /* 0x000000880300720c */ /* 0x000fe20003f26270 */
[----:B------:R-:W-:Y:S01]  /*7480*/  VIADD R3, R112, 0xffffff31 ;  /* 0xffffff3170037836 */ /* 0x000fe20000000000 */
[----:B------:R-:W-:Y:S02]  /*7490*/  FSEL R151, R25, -INF , !P6 ;  /* 0xff80000019977808 */ /* 0x000fe40007000000 */
[----:B------:R-:W-:Y:S02]  /*74a0*/  FSEL R148, R27, -INF , !P5 ;  /* 0xff8000001b947808 */ /* 0x000fe40006800000 */
[----:B------:R-:W-:Y:S01]  /*74b0*/  FSEL R149, R20, -INF , !P3 ;  /* 0xff80000014957808 */ /* 0x000fe20005800000 */
[----:B------:R-:W-:Y:S01]  /*74c0*/  VIADD R20, R112, 0xffffff40 ;  /* 0xffffff4070147836 */ /* 0x000fe20000000000 */
[----:B------:R-:W-:Y:S01]  /*74d0*/  FSEL R150, R22, -INF , !P2 ;  /* 0xff80000016967808 */ /* 0x000fe20005000000 */
[----:B------:R-:W-:Y:S01]  /*74e0*/  HMMA.16816.F32 R104, R124, R122, R104 ;  /* 0x0000007a7c68723c */ /* 0x000fe20000001868 */
[----:B------:R-:W-:-:S02]  /*74f0*/  ISETP.GE.AND P6, PT, R24, R137, PT ;  /* 0x000000891800720c */ /* 0x000fc40003fc6270 */
[-C--:B------:R-:W-:Y:S02]  /*7500*/  ISETP.GE.AND P5, PT, R24, R136.reuse, PT ;  /* 0x000000881800720c */ /* 0x080fe40003fa6270 */
        /* <DEDUP_REMOVED lines=8> */
[----:B------:R-:W2:Y:S01]  /*7590*/  LDSM.16.M88.4 R16, [R167+0x5000] ;  /* 0x00500000a710783b */ /* 0x000ea20000000200 */
[----:B------:R-:W-:Y:S01]  /*75a0*/  FSEL R147, R21, -INF , !P4 ;  /* 0xff80000015937808 */ /* 0x000fe20006000000 */
[C---:B------:R-:W-:Y:S01]  /*75b0*/  HMMA.16816.F32 R4, R52.reuse, R38, R4 ;  /* 0x000000263404723c */ /* 0x040fe20000001804 */
[----:B------:R-:W-:Y:S02]  /*75c0*/  FSEL R146, R23, -INF , !P1 ;  /* 0xff80000017927808 */ /* 0x000fe40004800000 */
[CC--:B------:R-:W-:Y:S02]  /*75d0*/  ISETP.GE.AND P4, PT, R3.reuse, R137.reuse, PT ;  /* 0x000000890300720c */ /* 0x0c0fe40003f86270 */
[----:B------:R-:W-:Y:S01]  /*75e0*/  ISETP.GE.AND P1, PT, R3, R136, PT ;  /* 0x000000880300720c */ /* 0x000fe20003f26270 */
[----:B------:R-:W-:Y:S01]  /*75f0*/  VIADD R3, R112, 0xffffff39 ;  /* 0xffffff3970037836 */ /* 0x000fe20000000000 */
[----:B------:R-:W-:Y:S01]  /*7600*/  FSEL R143, R12, -INF , !P4 ;  /* 0xff8000000c8f7808 */ /* 0x000fe20006000000 */
[----:B-1----:R-:W-:Y:S01]  /*7610*/  HMMA.16816.F32 R108, R52, R28, R108 ;  /* 0x0000001c346c723c */ /* 0x002fe2000000186c */
[----:B------:R-:W-:Y:S01]  /*7620*/  FSEL R140, R14, -INF , !P1 ;  /* 0xff8000000e8c7808 */ /* 0x000fe20004800000 */
[----:B------:R-:W-:Y:S01]  /*7630*/  VIADD R12, R112, 0xffffff50 ;  /* 0xffffff50700c7836 */ /* 0x000fe20000000000 */
[----:B------:R-:W-:-:S02]  /*7640*/  ISETP.GE.AND P6, PT, R3, R137, PT ;  /* 0x000000890300720c */ /* 0x000fc40003fc6270 */
[-C--:B------:R-:W-:Y:S01]  /*7650*/  ISETP.GE.AND P5, PT, R3, R136.reuse, PT ;  /* 0x000000880300720c */ /* 0x080fe20003fa6270 */
[----:B------:R-:W-:Y:S01]  /*7660*/  VIADD R3, R112, 0xffffff41 ;  /* 0xffffff4170037836 */ /* 0x000fe20000000000 */
[CC--:B------:R-:W-:Y:S01]  /*7670*/  ISETP.GE.AND P3, PT, R20.reuse, R137.reuse, PT ;  /* 0x000000891400720c */ /* 0x0c0fe20003f66270 */
[----:B------:R-:W-:Y:S01]  /*7680*/  HMMA.16816.F32 R104, R52, R30, R104 ;  /* 0x0000001e3468723c */ /* 0x000fe20000001868 */
[-C--:B------:R-:W-:Y:S02]  /*7690*/  ISETP.GE.AND P2, PT, R20, R136.reuse, PT ;  /* 0x000000881400720c */ /* 0x080fe40003f46270 */
        /* <DEDUP_REMOVED lines=8> */
[----:B------:R-:W1:Y:S01]  /*7720*/  LDSM.16.M88.4 R8, [R167+0x5800] ;  /* 0x00580000a708783b */ /* 0x000e620000000200 */
[----:B------:R-:W-:Y:S01]  /*7730*/  FSEL R139, R13, -INF , !P6 ;  /* 0xff8000000d8b7808 */ /* 0x000fe20007000000 */
[----:B------:R-:W-:Y:S01]  /*7740*/  HMMA.16816.F32 R56, R124, R114, R56 ;  /* 0x000000727c38723c */ /* 0x000fe20000001838 */
[----:B------:R-:W-:Y:S01]  /*7750*/  FSEL R142, R15, -INF , !P5 ;  /* 0xff8000000f8e7808 */ /* 0x000fe20006800000 */
[----:B------:R-:W-:Y:S01]  /*7760*/  VIADD R13, R112, 0xffffff78 ;  /* 0xffffff78700d7836 */ /* 0x000fe20000000000 */
[----:B------:R-:W-:Y:S01]  /*7770*/  ISETP.GE.AND P6, PT, R3, R137, PT ;  /* 0x000000890300720c */ /* 0x000fe20003fc6270 */
[----:B------:R-:W-:-:S04]  /*7780*/  DEPBAR.LE SB0, 0x0 ;  /* 0x000080000000791a */ /* 0x000fc80000000000 */
[----:B------:R-:W-:Y:S01]  /*7790*/  BAR.SYNC.DEFER_BLOCKING 0x0 ;  /* 0x0000000000007b1d */ /* 0x000fe20000010000 */
[-C--:B------:R-:W-:Y:S01]  /*77a0*/  ISETP.GE.AND P5, PT, R3, R136.reuse, PT ;  /* 0x000000880300720c */ /* 0x080fe20003fa6270 */
[----:B------:R-:W-:Y:S01]  /*77b0*/  VIADD R3, R112, 0xffffff49 ;  /* 0xffffff4970037836 */ /* 0x000fe20000000000 */
[----:B------:R-:W-:Y:S01]  /*77c0*/  FSEL R129, R4, -INF , !P6 ;  /* 0xff80000004817808 */ /* 0x000fe20007000000 */
[C---:B--2---:R-:W-:Y:S01]  /*77d0*/  HMMA.16816.F32 R100, R52.reuse, R16, R100 ;  /* 0x000000103464723c */ /* 0x044fe20000001864 */
[----:B------:R-:W-:Y:S01]  /*77e0*/  FSEL R128, R6, -INF , !P5 ;  /* 0xff80000006807808 */ /* 0x000fe20006800000 */
[C---:B------:R-:W-:Y:S01]  /*77f0*/  VIADD R4, R112.reuse, 0xffffff58 ;  /* 0xffffff5870047836 */ /* 0x040fe20000000000 */
[CC--:B------:R-:W-:Y:S02]  /*7800*/  ISETP.GE.AND P3, PT, R3.reuse, R137.reuse, PT ;  /* 0x000000890300720c */ /* 0x0c0fe40003f66270 */
[-C--:B------:R-:W-:Y:S01]  /*7810*/  ISETP.GE.AND P2, PT, R3, R136.reuse, PT ;  /* 0x000000880300720c */ /* 0x080fe20003f46270 */
[----:B------:R-:W-:Y:S01]  /*7820*/  VIADD R3, R112, 0xffffff51 ;  /* 0xffffff5170037836 */ /* 0x000fe20000000000 */
[CC--:B------:R-:W-:Y:S01]  /*7830*/  ISETP.GE.AND P4, PT, R12.reuse, R137.reuse, PT ;  /* 0x000000890c00720c */ /* 0x0c0fe20003f86270 */
[----:B------:R-:W-:Y:S01]  /*7840*/  HMMA.16816.F32 R64, R52, R18, R64 ;  /* 0x000000123440723c */ /* 0x000fe20000001840 */
        /* <DEDUP_REMOVED lines=29> */
[----:B------:R-:W-:Y:S02]  /*7a20*/  FSEL R117, R100, -INF , !P6 ;  /* 0xff80000064757808 */ /* 0x000fe40007000000 */
[----:B------:R-:W-:Y:S02]  /*7a30*/  FSEL R3, R102, -INF , !P5 ;  /* 0xff80000066037808 */ /* 0x000fe40006800000 */
[----:B------:R-:W-:-:S02]  /*7a40*/  ISETP.GE.AND P6, PT, R4, R137, PT ;  /* 0x000000890400720c */ /* 0x000fc40003fc6270 */
[----:B------:R-:W-:Y:S02]  /*7a50*/  ISETP.GE.AND P5, PT, R4, R136, PT ;  /* 0x000000880400720c */ /* 0x000fe40003fa6270 */
[----:B-1----:R-:W-:Y:S01]  /*7a60*/  HMMA.16816.F32 R4, R52, R8, R60 ;  /* 0x000000083404723c */ /* 0x002fe2000000183c */
[C---:B------:R-:W-:Y:S01]  /*7a70*/  VIADD R9, R112.reuse, 0xffffff70 ;  /* 0xffffff7070097836 */ /* 0x040fe20000000000 */
[----:B------:R-:W-:Y:S01]  /*7a80*/  FSEL R113, R101, -INF , !P3 ;  /* 0xff80000065717808 */ /* 0x000fe20005800000 */
[----:B------:R-:W-:Y:S01]  /*7a90*/  VIADD R8, R112, 0xffffff71 ;  /* 0xffffff7170087836 */ /* 0x000fe20000000000 */
[----:B------:R-:W-:Y:S02]  /*7aa0*/  FSEL R62, R103, -INF , !P2 ;  /* 0xff800000673e7808 */ /* 0x000fe40005000000 */
[----:B------:R-:W-:Y:S02]  /*7ab0*/  FSEL R115, R64, -INF , !P1 ;  /* 0xff80000040737808 */ /* 0x000fe40004800000 */
[----:B------:R-:W-:-:S02]  /*7ac0*/  FSEL R60, R66, -INF , !P4 ;  /* 0xff800000423c7808 */ /* 0x000fc40006000000 */
[CC--:B------:R-:W-:Y:S02]  /*7ad0*/  ISETP.GE.AND P3, PT, R9.reuse, R137.reuse, PT ;  /* 0x000000890900720c */ /* 0x0c0fe40003f66270 */
[-C--:B------:R-:W-:Y:S02]  /*7ae0*/  ISETP.GE.AND P2, PT, R9, R136.reuse, PT ;  /* 0x000000880900720c */ /* 0x080fe40003f46270 */
[C---:B------:R-:W-:Y:S02]  /*7af0*/  ISETP.GE.AND P1, PT, R8.reuse, R137, PT ;  /* 0x000000890800720c */ /* 0x040fe40003f26270 */
[----:B------:R-:W-:Y:S02]  /*7b00*/  ISETP.GE.AND P4, PT, R8, R136, PT ;  /* 0x000000880800720c */ /* 0x000fe40003f86270 */
[----:B------:R-:W-:Y:S01]  /*7b10*/  HMMA.16816.F32 R8, R52, R10, R56 ;  /* 0x0000000a3408723c */ /* 0x000fe20000001838 */
[----:B------:R-:W-:Y:S02]  /*7b20*/  FSEL R66, R5, -INF , !P1 ;  /* 0xff80000005427808 */ /* 0x000fe40004800000 */
[----:B------:R-:W-:-:S02]  /*7b30*/  ISETP.GE.U32.AND P1, PT, R134, 0x3, PT ;  /* 0x000000038600780c */ /* 0x000fc40003f26070 */
[----:B------:R-:W-:Y:S02]  /*7b40*/  FSEL R111, R65, -INF , !P6 ;  /* 0xff800000416f7808 */ /* 0x000fe40007000000 */
[----:B------:R-:W-:Y:S02]  /*7b50*/  FSEL R112, R67, -INF , !P5 ;  /* 0xff80000043707808 */ /* 0x000fe40006800000 */
[----:B------:R-:W-:Y:S02]  /*7b60*/  FSEL R57, R4, -INF , !P3 ;  /* 0xff80000004397808 */ /* 0x000fe40005800000 */
[----:B------:R-:W-:Y:S02]  /*7b70*/  FSEL R56, R6, -INF , !P2 ;  /* 0xff80000006387808 */ /* 0x000fe40005000000 */
[-C--:B------:R-:W-:Y:S02]  /*7b80*/  ISETP.GE.AND P6, PT, R13, R137.reuse, PT ;  /* 0x000000890d00720c */ /* 0x080fe40003fc6270 */
[----:B------:R-:W-:-:S02]  /*7b90*/  ISETP.GE.AND P5, PT, R12, R137, PT ;  /* 0x000000890c00720c */ /* 0x000fc40003fa6270 */
[-C--:B------:R-:W-:Y:S02]  /*7ba0*/  ISETP.GE.AND P3, PT, R13, R136.reuse, PT ;  /* 0x000000880d00720c */ /* 0x080fe40003f66270 */
[----:B------:R-:W-:Y:S02]  /*7bb0*/  ISETP.GE.AND P2, PT, R12, R136, PT ;  /* 0x000000880c00720c */ /* 0x000fe40003f46270 */
[----:B------:R-:W-:Y:S02]  /*7bc0*/  FSEL R61, R7, -INF , !P4 ;  /* 0xff800000073d7808 */ /* 0x000fe40006000000 */
        /* <DEDUP_REMOVED lines=16> */
[----:B------:R-:W-:Y:S02]  /*7cd0*/  LOP3.LUT R6, R6, R5, RZ, 0x3c, !PT ;  /* 0x0000000506067212 */ /* 0x000fe400078e3cff */
[----:B------:R-:W-:-:S02]  /*7ce0*/  ISETP.GE.AND P1, PT, R12, RZ, PT ;  /* 0x000000ff0c00720c */ /* 0x000fc40003f26270 */
        /* <DEDUP_REMOVED lines=50> */
.L_x_4632:
[----:B------:R-:W-:Y:S01]  /*8010*/  UMOV UR6, URZ ;  /* 0x000000ff00067c82 */ /* 0x000fe20008000000 */
[----:B------:R-:W-:Y:S01]  /*8020*/  IMAD.SHL.U32 R4, R132, 0x80, RZ ;  /* 0x0000008084047824 */ /* 0x000fe200078e00ff */
[----:B------:R-:W-:-:S05]  /*8030*/  IADD3 R5, P1, PT, RZ, -UR6, RZ ;  /* 0x80000006ff057c10 */ /* 0x000fca000ff3e0ff */
[----:B------:R-:W-:-:S05]  /*8040*/  IMAD.X R4, RZ, RZ, ~R4, P1 ;  /* 0x000000ffff047224 */ /* 0x000fca00008e0e04 */
[----:B------:R-:W-:-:S04]  /*8050*/  SHF.R.S64 R5, R5, 0x1f, R4 ;  /* 0x0000001f05057819 */ /* 0x000fc80000001004 */
[----:B------:R-:W-:-:S04]  /*8060*/  IADD3 R178, P1, PT, R5, R178, RZ ;  /* 0x000000b205b27210 */ /* 0x000fc80007f3e0ff */
[----:B------:R-:W-:-:S09]  /*8070*/  LEA.HI.X.SX32 R177, R4, R177, 0x1, P1 ;  /* 0x000000b104b17211 */ /* 0x000fd200008f0eff */
.L_x_4633:
[C---:B------:R-:W-:Y:S01]  /*8080*/  LEA R16, P1, R132.reuse, R178, 0x5 ;  /* 0x000000b284107211 */ /* 0x040fe200078228ff */
[----:B------:R-:W-:Y:S01]  /*8090*/  @!P0 IMAD.MOV.U32 R179, RZ, RZ, R177 ;  /* 0x000000ffffb38224 */ /* 0x000fe200078e00b1 */
[----:B------:R1:W-:Y:S01]  /*80a0*/  @P0 STS.128 [R185+0x2000], RZ ;  /* 0x002000ffb9000388 */ /* 0x0003e20000000c00 */
[C---:B------:R-:W-:Y:S01]  /*80b0*/  @!P0 IMAD R5, R133.reuse, 0x60, RZ ;  /* 0x0000006085058824 */ /* 0x040fe200078e02ff */
[C---:B------:R-:W-:Y:S01]  /*80c0*/  LEA.HI.X R17, R132.reuse, R177, R133, 0x5, P1 ;  /* 0x000000b184117211 */ /* 0x040fe200008f2c85 */
[--C-:B------:R-:W-:Y:S01]  /*80d0*/  @!P0 IMAD.MOV.U32 R10, RZ, RZ, R16.reuse ;  /* 0x000000ffff0a8224 */ /* 0x100fe200078e0010 */
[CC--:B------:R-:W-:Y:S01]  /*80e0*/  @!P0 LEA R14, P1, R132.reuse, R16.reuse, 0x5 ;  /* 0x00000010840e8211 */ /* 0x0c0fe200078228ff */
[----:B------:R-:W-:Y:S01]  /*80f0*/  @!P0 IMAD.MOV.U32 R6, RZ, RZ, R16 ;  /* 0x000000ffff068224 */ /* 0x000fe200078e0010 */
[-C--:B------:R-:W-:Y:S01]  /*8100*/  @!P0 MOV R11, R17.reuse ;  /* 0x00000011000b8202 */ /* 0x080fe20000000f00 */
[----:B------:R-:W-:Y:S01]  /*8110*/  @!PT LDS RZ, [RZ] ;  /* 0x00000000fffff984 */ /* 0x000fe20000000800 */
[----:B------:R-:W-:Y:S01]  /*8120*/  @!PT LDS RZ, [RZ] ;  /* 0x00000000fffff984 */ /* 0x000fe20000000800 */
[----:B------:R-:W-:Y:S01]  /*8130*/  @!PT LDS RZ, [RZ] ;  /* 0x00000000fffff984 */ /* 0x000fe20000000800 */
[----:B------:R1:W-:Y:S01]  /*8140*/  @!P0 LDGSTS.E.BYPASS.LTC128B.128 [R185+0x2000], desc[UR16][R178.64] ;  /* 0x02000000b2b98fae */ /* 0x0003e2000b981a10 */
[CC--:B------:R-:W-:Y:S01]  /*8150*/  @!P0 LEA R12, P2, R132.reuse, R16.reuse, 0x6 ;  /* 0x00000010840c8211 */ /* 0x0c0fe200078430ff */
[----:B------:R-:W-:Y:S01]  /*8160*/  @!P0 IMAD R4, R133, 0xa0, RZ ;  /* 0x000000a085048824 */ /* 0x000fe200078e02ff */
[-C--:B------:R-:W-:Y:S01]  /*8170*/  @!P0 MOV R7, R17.reuse ;  /* 0x0000001100078202 */ /* 0x080fe20000000f00 */
[C---:B------:R-:W-:Y:S01]  /*8180*/  @!P0 IMAD.WIDE.U32 R10, R132.reuse, 0x60, R10 ;  /* 0x00000060840a8825 */ /* 0x040fe200078e000a */
[CC--:B------:R-:W-:Y:S01]  /*8190*/  @!P0 LEA.HI.X R15, R132.reuse, R17.reuse, R133, 0x5, P1 ;  /* 0x00000011840f8211 */ /* 0x0c0fe200008f2c85 */
[----:B------:R1:W-:Y:S01]  /*81a0*/  @P0 STS.128 [R185+0x2800], RZ ;  /* 0x002800ffb9000388 */ /* 0x0003e20000000c00 */
[C---:B------:R-:W-:Y:S01]  /*81b0*/  @!P0 LEA R8, P1, R132.reuse, R16, 0x7 ;  /* 0x0000001084088211 */ /* 0x040fe200078238ff */
[C---:B------:R-:W-:Y:S01]  /*81c0*/  @!P0 IMAD.WIDE.U32 R6, R132.reuse, 0xa0, R6 ;  /* 0x000000a084068825 */ /* 0x040fe200078e0006 */
[CCC-:B------:R-:W-:Y:S01]  /*81d0*/  @!P0 LEA.HI.X R13, R132.reuse, R17.reuse, R133.reuse, 0x6, P2 ;  /* 0x00000011840d8211 */ /* 0x1c0fe200010f3485 */
[----:B------:R-:W-:Y:S01]  /*81e0*/  @!PT LDS RZ, [RZ] ;  /* 0x00000000fffff984 */ /* 0x000fe20000000800 */
[----:B------:R-:W-:Y:S01]  /*81f0*/  @!PT LDS RZ, [RZ] ;  /* 0x00000000fffff984 */ /* 0x000fe20000000800 */
[----:B------:R-:W-:Y:S01]  /*8200*/  @!PT LDS RZ, [RZ] ;  /* 0x00000000fffff984 */ /* 0x000fe20000000800 */
[----:B------:R1:W-:Y:S01]  /*8210*/  @!P0 LDGSTS.E.BYPASS.LTC128B.128 [R185+0x2800], desc[UR16][R16.64] ;  /* 0x0280000010b98fae */ /* 0x0003e2000b981a10 */
[----:B------:R-:W-:Y:S01]  /*8220*/  @!P0 LEA.HI.X R9, R132, R17, R133, 0x7, P1 ;  /* 0x0000001184098211 */ /* 0x000fe200008f3c85 */
[----:B------:R-:W-:Y:S01]  /*8230*/  @!P0 IMAD.IADD R11, R5, 0x1, R11 ;  /* 0x00000001050b8824 */ /* 0x000fe200078e020b */
[----:B------:R-:W-:Y:S01]  /*8240*/  @!P0 IADD3 R7, PT, PT, R4, R7, RZ ;  /* 0x0000000704078210 */ /* 0x000fe20007ffe0ff */
[----:B------:R1:W-:Y:S01]  /*8250*/  @P0 STS.128 [R185+0x3000], RZ ;  /* 0x003000ffb9000388 */ /* 0x0003e20000000c00 */
[----:B------:R-:W-:Y:S03]  /*8260*/  BSSY.RECONVERGENT B0, `(.L_x_4634) ;  /* 0x0000022000007945 */ /* 0x000fe60003800200 */
        /* <DEDUP_REMOVED lines=33> */
.L_x_4635:
[----:B------:R-:W-:Y:S05]  /*8480*/  BSYNC.RECONVERGENT B0 ;  /* 0x0000000000007941 */ /* 0x000fea0003800200 */
.L_x_4634:
[----:B------:R-:W0:Y:S02]  /*8490*/  LDGDEPBAR ;  /* 0x00000000000079af */ /* 0x000e240000000000 */
.L_x_4631:
[----:B-1----:R-:W-:Y:S01]  /*84a0*/  FMNMX3.FTZ R6, R2, R155, R153, !PT ;  /* 0x0000009b02067276 */ /* 0x002fe20007810099 */
[----:B--2---:R-:W-:Y:S01]  /*84b0*/  LDSM.16.MT88.4 R16, [R170+0x6000] ;  /* 0x00600000aa10783b */ /* 0x004fe20000004200 */
[----:B------:R-:W-:Y:S02]  /*84c0*/  FMNMX3.FTZ R7, R0, R154, R156, !PT ;  /* 0x0000009a00077276 */ /* 0x000fe4000781009c */
[----:B------:R-:W-:Y:S01]  /*84d0*/  FMNMX3.FTZ R6, R6, R157, R159, !PT ;  /* 0x0000009d06067276 */ /* 0x000fe2000781009f */
        /* <DEDUP_REMOVED lines=33> */
[----:B------:R-:W-:Y:S01]  /*86f0*/  IADD3 R191, PT, PT, R134, -0x3, RZ ;  /* 0xfffffffd86bf7810 */ /* 0x000fe20007ffe0ff */
        /* <DEDUP_REMOVED lines=23> */
[----:B------:R-:W-:Y:S01]  /*8870*/  FMUL.FTZ R109, R5, UR4 ;  /* 0x00000004056d7c20 */ /* 0x000fe20008410000 */
        /* <DEDUP_REMOVED lines=32> */
[----:B------:R-:W-:Y:S01]  /*8a80*/  FFMA.FTZ R111, R111, UR4, -R106 ;  /* 0x000000046f6f7c23 */ /* 0x000fe2000801086a */
[--C-:B------:R-:W-:Y:S01]  /*8a90*/  FFMA.FTZ R3, R3, UR4, -R103.reuse ;  /* 0x0000000403037c23 */ /* 0x100fe20008010867 */
[--C-:B------:R-:W-:Y:S01]  /*8aa0*/  FFMA.FTZ R62, R62, UR4, -R103.reuse ;  /* 0x000000043e3e7c23 */ /* 0x100fe20008010867 */
[--C-:B------:R-:W-:Y:S01]  /*8ab0*/  FFMA.FTZ R60, R60, UR4, -R103.reuse ;  /* 0x000000043c3c7c23 */ /* 0x100fe20008010867 */
[--C-:B------:R-:W-:Y:S01]  /*8ac0*/  FFMA.FTZ R113, R112, UR4, -R103.reuse ;  /* 0x0000000470717c23 */ /* 0x100fe20008010867 */
[----:B------:R-:W-:Y:S01]  /*8ad0*/  MUFU.EX2 R101, R101 ;  /* 0x0000006500657308 */ /* 0x000fe20000000800 */
[----:B------:R-:W-:-:S07]  /*8ae0*/  FFMA.FTZ R56, R56, UR4, -R103 ;  /* 0x0000000438387c23 */ /* 0x000fce0008010867 */
[----:B------:R-:W2:Y:S01]  /*8af0*/  MUFU.EX2 R67, R67 ;  /* 0x0000004300437308 */ /* 0x000ea20000000800 */
[----:B---3--:R-:W-:-:S07]  /*8b00*/  F2FP.F16.F32.PACK_AB R10, R100, R105 ;  /* 0x00000069640a723e */ /* 0x008fce00000000ff */
[----:B------:R-:W-:Y:S08]  /*8b10*/  MUFU.EX2 R65, R65 ;  /* 0x0000004100417308 */ /* 0x000ff00000000800 */
[----:B------:R-:W3:Y:S01]  /*8b20*/  MUFU.EX2 R2, R2 ;  /* 0x0000000200027308 */ /* 0x000ee20000000800 */
[----:B--2---:R-:W-:-:S07]  /*8b30*/  F2FP.F16.F32.PACK_AB R9, R67, R101 ;  /* 0x000000654309723e */ /* 0x004fce00000000ff */
[----:B------:R-:W2:Y:S08]  /*8b40*/  MUFU.EX2 R110, R110 ;  /* 0x0000006e006e7308 */ /* 0x000eb00000000800 */
[----:B------:R-:W4:Y:S01]  /*8b50*/  MUFU.EX2 R109, R109 ;  /* 0x0000006d006d7308 */ /* 0x000f220000000800 */
[----:B---3--:R-:W-:-:S07]  /*8b60*/  F2FP.F16.F32.PACK_AB R11, R2, R65 ;  /* 0x00000041020b723e */ /* 0x008fce00000000ff */
[----:B------:R-:W-:Y:S01]  /*8b70*/  MUFU.EX2 R0, R0 ;  /* 0x0000000000007308 */ /* 0x000fe20000000800 */
        /* <DEDUP_REMOVED lines=25> */
[----:B------:R2:W-:Y:S01]  /*8d10*/  MUFU.EX2 R68, R35 ;  /* 0x0000002300447308 */ /* 0x0005e20000000800 */
[--C-:B------:R-:W-:Y:S01]  /*8d20*/  FFMA.FTZ R69, R33, UR4, -R106.reuse ;  /* 0x0000000421457c23 */ /* 0x100fe2000801086a */
[--C-:B------:R-:W-:Y:S01]  /*8d30*/  FFMA.FTZ R70, R34, UR4, -R103.reuse ;  /* 0x0000000422467c23 */ /* 0x100fe20008010867 */
        /* <DEDUP_REMOVED lines=8> */
[C---:B-1----:R-:W-:Y:S01]  /*8dc0*/  HMMA.16816.F32 R24, R8.reuse, R4, R24 ;  /* 0x000000040818723c */ /* 0x042fe20000001818 */
[--C-:B------:R-:W-:Y:S01]  /*8dd0*/  FFMA.FTZ R97, R41, UR4, -R106.reuse ;  /* 0x0000000429617c23 */ /* 0x100fe2000801086a */
[--C-:B------:R-:W-:Y:S01]  /*8de0*/  FFMA.FTZ R71, R42, UR4, -R103.reuse ;  /* 0x000000042a477c23 */ /* 0x100fe20008010867 */
[--C-:B------:R-:W-:Y:S01]  /*8df0*/  FFMA.FTZ R72, R40, UR4, -R103.reuse ;  /* 0x0000000428487c23 */ /* 0x100fe20008010867 */
[--C-:B------:R-:W-:Y:S01]  /*8e00*/  FFMA.FTZ R73, R48, UR4, -R103.reuse ;  /* 0x0000000430497c23 */ /* 0x100fe20008010867 */
[----:B------:R-:W1:Y:S01]  /*8e10*/  MUFU.EX2 R69, R69 ;  /* 0x0000004500457308 */ /* 0x000e620000000800 */
[----:B--2---:R-:W-:Y:S01]  /*8e20*/  FMUL.FTZ R35, R83, R109 ;  /* 0x0000006d53237220 */ /* 0x004fe20000410000 */
[----:B------:R-:W-:Y:S01]  /*8e30*/  LDSM.16.MT88.4 R40, [R166+0x6800] ;  /* 0x00680000a628783b */ /* 0x000fe20000004200 */
        /* <DEDUP_REMOVED lines=14> */
[----:B-1----:R-:W-:Y:S01]  /*8f20*/  F2FP.F16.F32.PACK_AB R50, R69, R68 ;  /* 0x000000444532723e */ /* 0x002fe200000000ff */
[--C-:B------:R-:W-:Y:S01]  /*8f30*/  FFMA.FTZ R83, R143, UR4, -R106.reuse ;  /* 0x000000048f537c23 */ /* 0x100fe2000801086a */
[C---:B------:R-:W-:Y:S01]  /*8f40*/  HMMA.16816.F32 R20, R8.reuse, R22, R92 ;  /* 0x000000160814723c */ /* 0x040fe2000000185c */
[----:B------:R-:W-:Y:S01]  /*8f50*/  FFMA.FTZ R84, R139, UR4, -R106 ;  /* 0x000000048b547c23 */ /* 0x000fe2000801086a */
[--C-:B------:R-:W-:Y:S01]  /*8f60*/  FFMA.FTZ R87, R144, UR4, -R103.reuse ;  /* 0x0000000490577c23 */ /* 0x100fe20008010867 */
[--C-:B------:R-:W-:Y:S01]  /*8f70*/  FFMA.FTZ R86, R138, UR4, -R103.reuse ;  /* 0x000000048a567c23 */ /* 0x100fe20008010867 */
[----:B------:R-:W-:Y:S01]  /*8f80*/  FFMA.FTZ R96, R140, UR4, -R103 ;  /* 0x000000048c607c23 */ /* 0x000fe20008010867 */
[----:B------:R-:W1:Y:S01]  /*8f90*/  MUFU.EX2 R71, R71 ;  /* 0x0000004700477308 */ /* 0x000e620000000800 */
[----:B--2---:R-:W-:Y:S01]  /*8fa0*/  F2FP.F16.F32.PACK_AB R48, R97, R0 ;  /* 0x000000006130723e */ /* 0x004fe200000000ff */
[----:B------:R-:W-:Y:S01]  /*8fb0*/  FFMA.FTZ R193, R193, R110, R104 ;  /* 0x0000006ec1c17223 */ /* 0x000fe20000010068 */
[C---:B------:R-:W-:Y:S01]  /*8fc0*/  HMMA.16816.F32 R44, R8.reuse, R28, R44 ;  /* 0x0000001c082c723c */ /* 0x040fe2000000182c */
[----:B------:R-:W-:Y:S02]  /*8fd0*/  LDSM.16.MT88.4 R92, [R165+0x9800] ;  /* 0x00980000a55c783b */ /* 0x000fe40000004200 */
[----:B------:R-:W-:Y:S01]  /*8fe0*/  FADD.FTZ R102, R102, R193 ;  /* 0x000000c166667221 */ /* 0x000fe20000010000 */
[----:B------:R-:W-:Y:S01]  /*8ff0*/  FFMA.FTZ R193, R63, UR4, -R106 ;  /* 0x000000043fc17c23 */ /* 0x000fe2000801086a */
[----:B------:R-:W-:Y:S02]  /*9000*/  MUFU.EX2 R72, R72 ;  /* 0x0000004800487308 */ /* 0x000fe40000000800 */
[----:B------:R-:W-:Y:S01]  /*9010*/  FADD.FTZ R105, R105, R102 ;  /* 0x0000006669697221 */ /* 0x000fe20000010000 */
[----:B------:R-:W-:Y:S01]  /*9020*/  HMMA.16816.F32 R8, R8, R30, R88 ;  /* 0x0000001e0808723c */ /* 0x000fe20000001858 */
[----:B------:R-:W2:Y:S02]  /*9030*/  LDSM.16.MT88.4 R28, [R165+0x6800] ;  /* 0x00680000a51c783b */ /* 0x000ea40000004200 */
[----:B------:R-:W-:-:S02]  /*9040*/  FADD.FTZ R105, R100, R105 ;  /* 0x0000006964697221 */ /* 0x000fc40000010000 */
[----:B------:R-:W3:Y:S01]  /*9050*/  MUFU.EX2 R73, R73 ;  /* 0x0000004900497308 */ /* 0x000ee20000000800 */
[----:B-1----:R-:W-:-:S07]  /*9060*/  F2FP.F16.F32.PACK_AB R49, R71, R70 ;  /* 0x000000464731723e */ /* 0x002fce00000000ff */
[----:B------:R-:W-:Y:S08]  /*9070*/  MUFU.EX2 R75, R75 ;  /* 0x0000004b004b7308 */ /* 0x000ff00000000800 */
[----:B------:R-:W1:Y:S01]  /*9080*/  MUFU.EX2 R74, R74 ;  /* 0x0000004a004a7308 */ /* 0x000e620000000800 */
[----:B---3--:R-:W-:-:S07]  /*9090*/  F2FP.F16.F32.PACK_AB R51, R73, R72 ;  /* 0x000000484933723e */ /* 0x008fce00000000ff */
[C---:B------:R-:W-:Y:S01]  /*90a0*/  HMMA.16816.F32 R12, R48.reuse, R36, R12 ;  /* 0x00000024300c723c */ /* 0x040fe2000000180c */
[----:B------:R-:W-:Y:S07]  /*90b0*/  MUFU.EX2 R76, R76 ;  /* 0x0000004c004c7308 */ /* 0x000fee0000000800 */
[C---:B------:R-:W-:Y:S01]  /*90c0*/  HMMA.16816.F32 R16, R48.reuse, R38, R16 ;  /* 0x000000263010723c */ /* 0x040fe20000001810 */
[----:B------:R-:W-:Y:S01]  /*90d0*/  LDSM.16.MT88.4 R36, [R170+0x7000] ;  /* 0x00700000aa24783b */ /* 0x000fe20000004200 */
[----:B------:R-:W-:Y:S06]  /*90e0*/  MUFU.EX2 R77, R77 ;  /* 0x0000004d004d7308 */ /* 0x000fec0000000800 */
[C---:B--2---:R-:W-:Y:S02]  /*90f0*/  HMMA.16816.F32 R32, R48.reuse, R28, R32 ;  /* 0x0000001c3020723c */ /* 0x044fe40000001820 */
[----:B------:R-:W-:Y:S06]  /*9100*/  MUFU.EX2 R78, R78 ;  /* 0x0000004e004e7308 */ /* 0x000fec0000000800 */
[C---:B------:R-:W-:Y:S01]  /*9110*/  HMMA.16816.F32 R20, R48.reuse, R30, R20 ;  /* 0x0000001e3014723c */ /* 0x040fe20000001814 */
[----:B------:R-:W2:Y:S01]  /*9120*/  LDSM.16.MT88.4 R28, [R165+0x7000] ;  /* 0x00700000a51c783b */ /* 0x000ea20000004200 */
        /* <DEDUP_REMOVED lines=9> */
[----:B-1----:R-:W-:Y:S01]  /*91c0*/  F2FP.F16.F32.PACK_AB R48, R74, R75 ;  /* 0x0000004b4a30723e */ /* 0x002fe200000000ff */
[----:B------:R-:W1:Y:S01]  /*91d0*/  LDSM.16.MT88.4 R52, [R164+0x7000] ;  /* 0x00700000a434783b */ /* 0x000e620000004200 */
[----:B---3--:R-:W-:Y:S01]  /*91e0*/  F2FP.F16.F32.PACK_AB R49, R79, R78 ;  /* 0x0000004e4f31723e */ /* 0x008fe200000000ff */
[----:B------:R-:W3:Y:S01]  /*91f0*/  MUFU.EX2 R82, R82 ;  /* 0x0000005200527308 */ /* 0x000ee20000000800 */
[----:B------:R-:W-:-:S02]  /*9200*/  F2FP.F16.F32.PACK_AB R50, R77, R76 ;  /* 0x0000004c4d32723e */ /* 0x000fc400000000ff */
[----:B-----5:R-:W-:-:S05]  /*9210*/  F2FP.F16.F32.PACK_AB R51, R81, R80 ;  /* 0x000000505133723e */ /* 0x020fca00000000ff */
[----:B------:R-:W-:Y:S02]  /*9220*/  MUFU.EX2 R83, R83 ;  /* 0x0000005300537308 */ /* 0x000fe40000000800 */
[C---:B--2---:R-:W-:Y:S06]  /*9230*/  HMMA.16816.F32 R32, R48.reuse, R28, R32 ;  /* 0x0000001c3020723c */ /* 0x044fec0000001820 */
[----:B------:R-:W-:Y:S02]  /*9240*/  MUFU.EX2 R84, R84 ;  /* 0x0000005400547308 */ /* 0x000fe40000000800 */
[C---:B------:R-:W-:Y:S01]  /*9250*/  HMMA.16816.F32 R20, R48.reuse, R30, R20 ;  /* 0x0000001e3014723c */ /* 0x040fe20000001814 */
[----:B------:R-:W2:Y:S05]  /*9260*/  LDSM.16.MT88.4 R28, [R165+0x7800] ;  /* 0x00780000a51c783b */ /* 0x000eaa0000004200 */
[----:B------:R-:W-:Y:S02]  /*9270*/  MUFU.EX2 R87, R87 ;  /* 0x0000005700577308 */ /* 0x000fe40000000800 */
[C---:B------:R-:W-:Y:S06]  /*9280*/  HMMA.16816.F32 R12, R48.reuse, R36, R12 ;  /* 0x00000024300c723c */ /* 0x040fec000000180c */
[----:B------:R-:W5:Y:S02]  /*9290*/  MUFU.EX2 R86, R86 ;  /* 0x0000005600567308 */ /* 0x000f640000000800 */
[C---:B------:R-:W-:Y:S01]  /*92a0*/  HMMA.16816.F32 R16, R48.reuse, R38, R16 ;  /* 0x000000263010723c */ /* 0x040fe20000001810 */
[----:B------:R-:W2:Y:S05]  /*92b0*/  LDSM.16.MT88.4 R36, [R170+0x7800] ;  /* 0x00780000aa24783b */ /* 0x000eaa0000004200 */
[----:B------:R-:W-:Y:S02]  /*92c0*/  MUFU.EX2 R96, R96 ;  /* 0x0000006000607308 */ /* 0x000fe40000000800 */
[C---:B----4-:R-:W-:Y:S06]  /*92d0*/  HMMA.16816.F32 R24, R48.reuse, R40, R24 ;  /* 0x000000283018723c */ /* 0x050fec0000001818 */
[----:B------:R-:W4:Y:S02]  /*92e0*/  MUFU.EX2 R133, R133 ;  /* 0x0000008500857308 */ /* 0x000f240000000800 */
[C---:B------:R-:W-:Y:S01]  /*92f0*/  HMMA.16816.F32 R4, R48.reuse, R42, R4 ;  /* 0x0000002a3004723c */ /* 0x040fe20000001804 */
[----:B------:R-:W2:Y:S05]  /*9300*/  LDSM.16.MT88.4 R40, [R166+0x7800] ;  /* 0x00780000a628783b */ /* 0x000eaa0000004200 */
[----:B------:R-:W-:Y:S02]  /*9310*/  MUFU.EX2 R135, R135 ;  /* 0x0000008700877308 */ /* 0x000fe40000000800 */
[C---:B-1----:R-:W-:Y:S06]  /*9320*/  HMMA.16816.F32 R44, R48.reuse, R52, R44 ;  /* 0x00000034302c723c */ /* 0x042fec000000182c */
[----:B------:R-:W1:Y:S02]  /*9330*/  MUFU.EX2 R126, R126 ;  /* 0x0000007e007e7308 */ /* 0x000e640000000800 */
[----:B------:R-:W-:Y:S01]  /*9340*/  HMMA.16816.F32 R8, R48, R54, R8 ;  /* 0x000000363008723c */ /* 0x000fe20000001808 */
[----:B---3--:R-:W-:Y:S01]  /*9350*/  F2FP.F16.F32.PACK_AB R48, R82, R85 ;  /* 0x000000555230723e */ /* 0x008fe200000000ff */
[----:B------:R-:W3:Y:S01]  /*9360*/  LDSM.16.MT88.4 R52, [R164+0x7800] ;  /* 0x00780000a434783b */ /* 0x000ee20000004200 */
[----:B-----5:R-:W-:-:S02]  /*9370*/  F2FP.F16.F32.PACK_AB R49, R86, R87 ;  /* 0x000000575631723e */ /* 0x020fc400000000ff */
[----:B------:R-:W-:Y:S01]  /*9380*/  F2FP.F16.F32.PACK_AB R50, R84, R83 ;  /* 0x000000535432723e */ /* 0x000fe200000000ff */
[----:B------:R-:W-:Y:S01]  /*9390*/  MUFU.EX2 R129, R129 ;  /* 0x0000008100817308 */ /* 0x000fe20000000800 */
[----:B----4-:R-:W-:-:S07]  /*93a0*/  F2FP.F16.F32.PACK_AB R51, R133, R96 ;  /* 0x000000608533723e */ /* 0x010fce00000000ff */
[C---:B--2---:R-:W-:Y:S01]  /*93b0*/  HMMA.16816.F32 R32, R48.reuse, R28, R32 ;  /* 0x0000001c3020723c */ /* 0x044fe20000001820 */
[----:B------:R-:W-:Y:S07]  /*93c0*/  MUFU.EX2 R132, R132 ;  /* 0x0000008400847308 */ /* 0x000fee0000000800 */
[C---:B------:R-:W-:Y:S01]  /*93d0*/  HMMA.16816.F32 R20, R48.reuse, R30, R20 ;  /* 0x0000001e3014723c */ /* 0x040fe20000001814 */
[----:B------:R-:W2:Y:S01]  /*93e0*/  LDSM.16.MT88.4 R28, [R166+0x8000] ;  /* 0x00800000a61c783b */ /* 0x000ea20000004200 */
[----:B------:R-:W-:Y:S06]  /*93f0*/  MUFU.EX2 R127, R127 ;  /* 0x0000007f007f7308 */ /* 0x000fec0000000800 */
[C---:B------:R-:W-:Y:S02]  /*9400*/  HMMA.16816.F32 R12, R48.reuse, R36, R12 ;  /* 0x00000024300c723c */ /* 0x040fe4000000180c */
[----:B------:R-:W4:Y:S06]  /*9410*/  MUFU.EX2 R122, R122 ;  /* 0x0000007a007a7308 */ /* 0x000f2c0000000800 */
[C---:B------:R-:W-:Y:S01]  /*9420*/  HMMA.16816.F32 R16, R48.reuse, R38, R16 ;  /* 0x000000263010723c */ /* 0x040fe20000001810 */
[----:B------:R-:W5:Y:S01]  /*9430*/  LDSM.16.MT88.4 R36, [R170+0x8000] ;  /* 0x00800000aa24783b */ /* 0x000f620000004200 */
[----:B------:R-:W-:Y:S06]  /*9440*/  MUFU.EX2 R128, R128 ;  /* 0x0000008000807308 */ /* 0x000fec0000000800 */
[C---:B------:R-:W-:Y:S02]  /*9450*/  HMMA.16816.F32 R24, R48.reuse, R40, R24 ;  /* 0x000000283018723c */ /* 0x040fe40000001818 */
[----:B------:R-:W2:Y:S06]  /*9460*/  MUFU.EX2 R131, R131 ;  /* 0x0000008300837308 */ /* 0x000eac0000000800 */
[C---:B------:R-:W-:Y:S01]  /*9470*/  HMMA.16816.F32 R4, R48.reuse, R42, R4 ;  /* 0x0000002a3004723c */ /* 0x040fe20000001804 */
[----:B------:R-:W5:Y:S01]  /*9480*/  LDSM.16.MT88.4 R40, [R165+0x8000] ;  /* 0x00800000a528783b */ /* 0x000f620000004200 */
[----:B------:R-:W-:Y:S06]  /*9490*/  MUFU.EX2 R123, R123 ;  /* 0x0000007b007b7308 */ /* 0x000fec0000000800 */
[C---:B---3--:R-:W-:Y:S02]  /*94a0*/  HMMA.16816.F32 R44, R48.reuse, R52, R44 ;  /* 0x00000034302c723c */ /* 0x048fe4000000182c */
[----:B------:R-:W3:Y:S06]  /*94b0*/  MUFU.EX2 R124, R124 ;  /* 0x0000007c007c7308 */ /* 0x000eec0000000800 */
[----:B------:R-:W-:Y:S01]  /*94c0*/  HMMA.16816.F32 R8, R48, R54, R8 ;  /* 0x000000363008723c */ /* 0x000fe20000001808 */
[----:B-1----:R-:W-:Y:S01]  /*94d0*/  F2FP.F16.F32.PACK_AB R48, R126, R135 ;  /* 0x000000877e30723e */ /* 0x002fe200000000ff */
[----:B------:R-:W1:Y:S01]  /*94e0*/  LDSM.16.MT88.4 R52, [R164+0x8000] ;  /* 0x00800000a434783b */ /* 0x000e620000004200 */
[----:B----4-:R-:W-:Y:S01]  /*94f0*/  F2FP.F16.F32.PACK_AB R49, R122, R127 ;  /* 0x0000007f7a31723e */ /* 0x010fe200000000ff */
[----:B------:R-:W-:Y:S01]  /*9500*/  MUFU.EX2 R121, R121 ;  /* 0x0000007900797308 */ /* 0x000fe20000000800 */
        /* <DEDUP_REMOVED lines=12> */
[----:B------:R-:W2:Y:S02]  /*95d0*/  MUFU.EX2 R125, R125 ;  /* 0x0000007d007d7308 */ /* 0x000ea40000000800 */
[C---:B------:R-:W-:Y:S06]  /*95e0*/  HMMA.16816.F32 R32, R48.reuse, R40, R32 ;  /* 0x000000283020723c */ /* 0x040fec0000001820 */
[----:B------:R-:W-:Y:S02]  /*95f0*/  MUFU.EX2 R117, R117 ;  /* 0x0000007500757308 */ /* 0x000fe40000000800 */
[C---:B------:R-:W-:Y:S01]  /*9600*/  HMMA.16816.F32 R20, R48.reuse, R42, R20 ;  /* 0x0000002a3014723c */ /* 0x040fe20000001814 */
[----:B------:R-:W-:Y:S05]  /*9610*/  LDSM.16.MT88.4 R40, [R164+0x8800] ;  /* 0x00880000a428783b */ /* 0x000fea0000004200 */
[----:B------:R-:W5:Y:S02]  /*9620*/  MUFU.EX2 R116, R116 ;  /* 0x0000007400747308 */ /* 0x000f640000000800 */
[----:B-1----:R-:W-:Y:S01]  /*9630*/  HMMA.16816.F32 R44, R48, R52, R44 ;  /* 0x00000034302c723c */ /* 0x002fe2000000182c */
[----:B---3--:R-:W-:-:S02]  /*9640*/  F2FP.F16.F32.PACK_AB R52, R124, R123 ;  /* 0x0000007b7c34723e */ /* 0x008fc400000000ff */
[----:B----4-:R-:W-:-:S03]  /*9650*/  F2FP.F16.F32.PACK_AB R53, R119, R118 ;  /* 0x000000767735723e */ /* 0x010fc600000000ff */
[----:B------:R-:W-:Y:S02]  /*9660*/  MUFU.EX2 R120, R120 ;  /* 0x0000007800787308 */ /* 0x000fe40000000800 */
[----:B------:R-:W-:Y:S01]  /*9670*/  HMMA.16816.F32 R8, R48, R54, R8 ;  /* 0x000000363008723c */ /* 0x000fe20000001808 */
[----:B------:R-:W1:Y:S01]  /*9680*/  LDSM.16.MT88.4 R48, [R165+0x8800] ;  /* 0x00880000a530783b */ /* 0x000e620000004200 */
[----:B------:R-:W-:Y:S02]  /*9690*/  F2FP.F16.F32.PACK_AB R54, R130, R121 ;  /* 0x000000798236723e */ /* 0x000fe400000000ff */
[----:B--2---:R-:W-:Y:S02]  /*96a0*/  F2FP.F16.F32.PACK_AB R55, R125, R114 ;  /* 0x000000727d37723e */ /* 0x004fe400000000ff */
[----:B------:R-:W-:Y:S05]  /*96b0*/  MUFU.EX2 R111, R111 ;  /* 0x0000006f006f7308 */ /* 0x000fea0000000800 */
[C---:B------:R-:W-:Y:S03]  /*96c0*/  HMMA.16816.F32 R12, R52.reuse, R28, R12 ;  /* 0x0000001c340c723c */ /* 0x040fe6000000180c */
[----:B------:R-:W-:Y:S05]  /*96d0*/  MUFU.EX2 R3, R3 ;  /* 0x0000000300037308 */ /* 0x000fea0000000800 */
[C---:B------:R-:W-:Y:S01]  /*96e0*/  HMMA.16816.F32 R16, R52.reuse, R30, R16 ;  /* 0x0000001e3410723c */ /* 0x040fe20000001810 */
[----:B------:R-:W2:Y:S02]  /*96f0*/  LDSM.16.MT88.4 R28, [R170+0x9000] ;  /* 0x00900000aa1c783b */ /* 0x000ea40000004200 */
[----:B------:R-:W3:Y:S05]  /*9700*/  MUFU.EX2 R62, R62 ;  /* 0x0000003e003e7308 */ /* 0x000eea0000000800 */
[C---:B-----5:R-:W-:Y:S03]  /*9710*/  HMMA.16816.F32 R24, R52.reuse, R36, R24 ;  /* 0x000000243418723c */ /* 0x060fe60000001818 */
[----:B------:R-:W-:Y:S05]  /*9720*/  MUFU.EX2 R60, R60 ;  /* 0x0000003c003c7308 */ /* 0x000fea0000000800 */
[C---:B------:R-:W-:Y:S01]  /*9730*/  HMMA.16816.F32 R4, R52.reuse, R38, R4 ;  /* 0x000000263404723c */ /* 0x040fe20000001804 */
[----:B------:R-:W4:Y:S02]  /*9740*/  LDSM.16.MT88.4 R36, [R166+0x9000] ;  /* 0x00900000a624783b */ /* 0x000f240000004200 */
[----:B------:R-:W5:Y:S05]  /*9750*/  MUFU.EX2 R113, R113 ;  /* 0x0000007100717308 */ /* 0x000f6a0000000800 */
[----:B-1----:R-:W-:Y:S01]  /*9760*/  HMMA.16816.F32 R32, R52, R48, R32 ;  /* 0x000000303420723c */ /* 0x002fe20000001820 */
[----:B------:R-:W-:-:S02]  /*9770*/  F2FP.F16.F32.PACK_AB R48, R116, R117 ;  /* 0x000000757430723e */ /* 0x000fc400000000ff */
[----:B---3--:R-:W-:Y:S01]  /*9780*/  F2FP.F16.F32.PACK_AB R49, R62, R3 ;  /* 0x000000033e31723e */ /* 0x008fe200000000ff */
[----:B------:R-:W-:Y:S04]  /*9790*/  MUFU.EX2 R193, R193 ;  /* 0x000000c100c17308 */ /* 0x000fe80000000800 */
[----:B------:R-:W-:Y:S01]  /*97a0*/  HMMA.16816.F32 R20, R52, R50, R20 ;  /* 0x000000323414723c */ /* 0x000fe20000001814 */
[----:B------:R-:W-:Y:S02]  /*97b0*/  F2FP.F16.F32.PACK_AB R50, R111, R120 ;  /* 0x000000786f32723e */ /* 0x000fe400000000ff */
[----:B-----5:R-:W-:-:S05]  /*97c0*/  F2FP.F16.F32.PACK_AB R51, R113, R60 ;  /* 0x0000003c7133723e */ /* 0x020fca00000000ff */
[C---:B------:R-:W-:Y:S08]  /*97d0*/  HMMA.16816.F32 R44, R52.reuse, R40, R44 ;  /* 0x00000028342c723c */ /* 0x040ff0000000182c */
[----:B------:R-:W-:Y:S01]  /*97e0*/  HMMA.16816.F32 R8, R52, R42, R8 ;  /* 0x0000002a3408723c */ /* 0x000fe20000001808 */
[--C-:B------:R-:W-:Y:S01]  /*97f0*/  FFMA.FTZ R54, R64, UR4, -R106.reuse ;  /* 0x0000000440367c23 */ /* 0x100fe2000801086a */
[----:B------:R-:W-:Y:S01]  /*9800*/  FFMA.FTZ R64, R194, R109, R101 ;  /* 0x0000006dc2407223 */ /* 0x000fe20000010065 */
[----:B------:R-:W1:Y:S01]  /*9810*/  LDSM.16.MT88.4 R40, [R165+0x9000] ;  /* 0x00900000a528783b */ /* 0x000e620000004200 */
[--C-:B------:R-:W-:Y:S01]  /*9820*/  FFMA.FTZ R52, R57, UR4, -R106.reuse ;  /* 0x0000000439347c23 */ /* 0x100fe2000801086a */
[----:B------:R-:W-:Y:S01]  /*9830*/  FFMA.FTZ R53, R66, UR4, -R106 ;  /* 0x0000000442357c23 */ /* 0x000fe2000801086a */
[----:B------:R-:W-:Y:S01]  /*9840*/  FADD.FTZ R64, R67, R64 ;  /* 0x0000004043407221 */ /* 0x000fe20000010000 */
[--C-:B------:R-:W-:Y:S01]  /*9850*/  FFMA.FTZ R55, R61, UR4, -R103.reuse ;  /* 0x000000043d377c23 */ /* 0x100fe20008010867 */
[C---:B--2---:R-:W-:Y:S01]  /*9860*/  HMMA.16816.F32 R12, R48.reuse, R28, R12 ;  /* 0x0000001c300c723c */ /* 0x044fe2000000180c */
[----:B------:R-:W-:Y:S01]  /*9870*/  FFMA.FTZ R57, R58, UR4, -R103 ;  /* 0x000000043a397c23 */ /* 0x000fe20008010867 */
[----:B------:R-:W-:Y:S06]  /*9880*/  MUFU.EX2 R52, R52 ;  /* 0x0000003400347308 */ /* 0x000fec0000000800 */
[C---:B------:R-:W-:Y:S01]  /*9890*/  HMMA.16816.F32 R16, R48.reuse, R30, R16 ;  /* 0x0000001e3010723c */ /* 0x040fe20000001810 */
[----:B------:R-:W2:Y:S01]  /*98a0*/  LDSM.16.MT88.4 R28, [R164+0x9000] ;  /* 0x00900000a41c783b */ /* 0x000ea20000004200 */
[----:B------:R-:W3:Y:S06]  /*98b0*/  MUFU.EX2 R53, R53 ;  /* 0x0000003500357308 */ /* 0x000eec0000000800 */
[----:B----4-:R-:W-:Y:S01]  /*98c0*/  HMMA.16816.F32 R24, R48, R36, R24 ;  /* 0x000000243018723c */ /* 0x010fe20000001818 */
[----:B------:R-:W-:Y:S01]  /*98d0*/  FADD.FTZ R37, R65, R64 ;  /* 0x0000004041257221 */ /* 0x000fe20000010000 */
[----:B------:R-:W4:Y:S03]  /*98e0*/  MUFU.EX2 R54, R54 ;  /* 0x0000003600367308 */ /* 0x000f260000000800 */
[----:B------:R-:W-:Y:S01]  /*98f0*/  FADD.FTZ R37, R2, R37 ;  /* 0x0000002502257221 */ /* 0x000fe20000010000 */
[----:B------:R-:W-:-:S02]  /*9900*/  FADD.FTZ R2, R0, R105 ;  /* 0x0000006900027221 */ /* 0x000fc40000010000 */
[C---:B------:R-:W-:Y:S01]  /*9910*/  HMMA.16816.F32 R4, R48.reuse, R38, R4 ;  /* 0x000000263004723c */ /* 0x040fe20000001804 */
[----:B------:R-:W-:Y:S01]  /*9920*/  FADD.FTZ R70, R70, R37 ;  /* 0x0000002546467221 */ /* 0x000fe20000010000 */
[----:B------:R-:W-:Y:S01]  /*9930*/  FADD.FTZ R97, R97, R2 ;  /* 0x0000000261617221 */ /* 0x000fe20000010000 */
[----:B------:R-:W5:Y:S01]  /*9940*/  LDSM.16.MT88.4 R36, [R170+0x9800] ;  /* 0x00980000aa24783b */ /* 0x000f620000004200 */
[----:B------:R-:W-:Y:S01]  /*9950*/  FFMA.FTZ R2, R59, UR4, -R103 ;  /* 0x000000043b027c23 */ /* 0x000fe20008010867 */
[----:B------:R-:W-:Y:S01]  /*9960*/  FADD.FTZ R71, R71, R70 ;  /* 0x0000004647477221 */ /* 0x000fe20000010000 */
[----:B------:R-:W-:Y:S01]  /*9970*/  FADD.FTZ R68, R68, R97 ;  /* 0x0000006144447221 */ /* 0x000fe20000010000 */
[----:B------:R-:W-:Y:S01]  /*9980*/  MUFU.EX2 R0, R56 ;  /* 0x0000003800007308 */ /* 0x000fe20000000800 */
[----:B---3--:R-:W-:Y:S01]  /*9990*/  F2FP.F16.F32.PACK_AB R88, R53, R52 ;  /* 0x000000343558723e */ /* 0x008fe200000000ff */
[----:B------:R-:W-:Y:S01]  /*99a0*/  FADD.FTZ R72, R72, R71 ;  /* 0x0000004748487221 */ /* 0x000fe20000010000 */
[----:B------:R-:W-:Y:S01]  /*99b0*/  FADD.FTZ R68, R69, R68 ;  /* 0x0000004445447221 */ /* 0x000fe20000010000 */
[----:B----4-:R-:W-:Y:S01]  /*99c0*/  F2FP.F16.F32.PACK_AB R90, R193, R54 ;  /* 0x00000036c15a723e */ /* 0x010fe200000000ff */
        /* <DEDUP_REMOVED lines=9> */
[----:B------:R-:W-:Y:S01]  /*9a60*/  MUFU.EX2 R2, R2 ;  /* 0x0000000200027308 */ /* 0x000fe20000000800 */
[----:B------:R-:W3:Y:S02]  /*9a70*/  LDSM.16.MT88.4 R40, [R166+0x9800] ;  /* 0x00980000a628783b */ /* 0x000ee40000004200 */
[----:B------:R-:W-:Y:S02]  /*9a80*/  FADD.FTZ R76, R77, R76 ;  /* 0x0000004c4d4c7221 */ /* 0x000fe40000010000 */
[----:B--2---:R-:W-:Y:S01]  /*9a90*/  HMMA.16816.F32 R44, R48, R28, R44 ;  /* 0x0000001c302c723c */ /* 0x004fe2000000182c */
[----:B------:R-:W-:Y:S01]  /*9aa0*/  FADD.FTZ R28, R80, R79 ;  /* 0x0000004f501c7221 */ /* 0x000fe20000010000 */
[----:B------:R-:W-:Y:S01]  /*9ab0*/  FADD.FTZ R85, R85, R76 ;  /* 0x0000004c55557221 */ /* 0x000fe20000010000 */
[----:B------:R-:W2:Y:S01]  /*9ac0*/  MUFU.EX2 R57, R57 ;  /* 0x0000003900397308 */ /* 0x000ea20000000800 */
[----:B-1----:R-:W-:Y:S01]  /*9ad0*/  F2FP.F16.F32.PACK_AB R89, R55, R0 ;  /* 0x000000003759723e */ /* 0x002fe200000000ff */
[----:B------:R-:W-:Y:S01]  /*9ae0*/  FADD.FTZ R28, R81, R28 ;  /* 0x0000001c511c7221 */ /* 0x000fe20000010000 */
[----:B------:R-:W-:-:S02]  /*9af0*/  FADD.FTZ R82, R82, R85 ;  /* 0x0000005552527221 */ /* 0x000fc40000010000 */
        /* <DEDUP_REMOVED lines=12> */
[----:B-----5:R-:W-:Y:S01]  /*9bc0*/  HMMA.16816.F32 R96, R88, R36, R12 ;  /* 0x000000245860723c */ /* 0x020fe2000000180c */
        /* <DEDUP_REMOVED lines=30> */
[C---:B-1----:R-:W-:Y:S02]  /*9db0*/  HMMA.16816.F32 R84, R88.reuse, R12, R44 ;  /* 0x0000000c5854723c */ /* 0x042fe4000000182c */
[----:B------:R-:W-:Y:S01]  /*9dc0*/  FADD.FTZ R55, R55, R0 ;  /* 0x0000000037377221 */ /* 0x000fe20000010000 */
[----:B------:R-:W-:Y:S01]  /*9dd0*/  FADD.FTZ R193, R193, R54 ;  /* 0x00000036c1c17221 */ /* 0x000fe20000010000 */
[----:B------:R-:W-:Y:S02]  /*9de0*/  MOV R0, R107 ;  /* 0x0000006b00007202 */ /* 0x000fe40000000f00 */
[----:B------:R-:W-:Y:S02]  /*9df0*/  FADD.FTZ R2, R2, R55 ;  /* 0x0000003702027221 */ /* 0x000fe40000010000 */
[----:B------:R-:W-:Y:S02]  /*9e00*/  HMMA.16816.F32 R88, R88, R14, R8 ;  /* 0x0000000e5858723c */ /* 0x000fe40000001808 */
[----:B------:R-:W-:Y:S01]  /*9e10*/  FADD.FTZ R194, R57, R2 ;  /* 0x0000000239c27221 */ /* 0x000fe20000010000 */
[----:B------:R-:W-:-:S15]  /*9e20*/  MOV R2, R108 ;  /* 0x0000006c00027202 */ /* 0x000fde0000000f00 */
[----:B------:R-:W-:-:S02]  /*9e30*/  NOP ;  /* 0x0000000000007918 */ /* 0x000fc40000000000 */
.L_x_4628:
[----:B------:R-:W-:-:S13]  /*9e40*/  ISETP.GE.AND P0, PT, R191, RZ, PT ;  /* 0x000000ffbf00720c */ /* 0x000fda0003f06270 */
[----:B------:R-:W-:Y:S05]  /*9e50*/  @!P0 BRA `(.L_x_4636) ;  /* 0x0000003000748947 */ /* 0x000fea0003800000 */
[----:B------:R-:W-:Y:S01]  /*9e60*/  ISETP.NE.U32.AND P2, PT, RZ, UR8, PT ;  /* 0x00000008ff007c0c */ /* 0x000fe2000bf45070 */
[----:B------:R-:W-:Y:S01]  /*9e70*/  IMAD.MOV.U32 R190, RZ, RZ, RZ ;  /* 0x000000ffffbe7224 */ /* 0x000fe200078e00ff */
[C---:B------:R-:W-:Y:S01]  /*9e80*/  LEA R192, R191.reuse, 0x80, 0x7 ;  /* 0x00000080bfc07811 */ /* 0x040fe200078e38ff */
[----:B------:R-:W-:Y:S01]  /*9e90*/  IMAD.MOV.U32 R3, RZ, RZ, R0 ;  /* 0x000000ffff037224 */ /* 0x000fe200078e0000 */
[----:B------:R-:W-:Y:S01]  /*9ea0*/  ISETP.NE.AND.EX P2, PT, RZ, UR9, PT, P2 ;  /* 0x00000009ff007c0c */ /* 0x000fe2000bf45320 */
[----:B------:R-:W-:Y:S01]  /*9eb0*/  IMAD.MOV.U32 R101, RZ, RZ, R2 ;  /* 0x000000ffff657224 */ /* 0x000fe200078e0002 */
[----:B------:R-:W1:Y:S01]  /*9ec0*/  LDCU UR10, c[0x0][0x440] ;  /* 0x00008800ff0a77ac */ /* 0x000e620008000800 */
[----:B------:R-:W-:Y:S01]  /*9ed0*/  VIADD R191, R191, 0x1 ;  /* 0x00000001bfbf7836 */ /* 0x000fe20000000000 */
[----:B------:R-:W2:Y:S01]  /*9ee0*/  LDCU UR4, c[0x0][0x45c] ;  /* 0x00008b80ff0477ac */ /* 0x000ea20008000800 */
[----:B------:R-:W3:Y:S08]  /*9ef0*/  LDCU.64 UR6, c[0x0][0x3a0] ;  /* 0x00007400ff0677ac */ /* 0x000ef00008000a00 */
[----:B------:R-:W-:Y:S01]  /*9f00*/  @!P2 IADD3 R190, P6, PT, RZ, -R190, RZ ;  /* 0x800000beffbea210 */ /* 0x000fe20007fde0ff */
[----:B------:R-:W4:-:S12]  /*9f10*/  LDCU.64 UR8, c[0x0][0x3a8] ;  /* 0x00007500ff0877ac */ /* 0x000f180008000a00 */
.L_x_4640:
[C---:B-1----:R-:W-:Y:S01]  /*9f20*/  ISETP.GE.AND P0, PT, R186.reuse, UR10, PT ;  /* 0x0000000aba007c0c */ /* 0x042fe2000bf06270 */
[----:B------:R-:W1:Y:S01]  /*9f30*/  @!P2 LDC R102, c[0x0][0x3c0] ;  /* 0x0000f000ff66ab82 */ /* 0x000e620000000800 */
[----:B------:R-:W-:Y:S07]  /*9f40*/  DEPBAR.LE SB0, 0x0 ;  /* 0x000080000000791a */ /* 0x000fee0000000000 */
[----:B------:R-:W-:Y:S01]  /*9f50*/  BAR.SYNC.DEFER_BLOCKING 0x0 ;  /* 0x0000000000007b1d */ /* 0x000fe20000010000 */
[----:B------:R-:W-:Y:S01]  /*9f60*/  ISETP.GE.AND P1, PT, R186, UR10, PT ;  /* 0x0000000aba007c0c */ /* 0x000fe2000bf26270 */
[----:B------:R-:W-:Y:S02]  /*9f70*/  IMAD.MOV.U32 R2, RZ, RZ, R180 ;  /* 0x000000ffff027224 */ /* 0x000fe400078e00b4 */
[----:B------:R-:W-:Y:S02]  /*9f80*/  IMAD.MOV.U32 R0, RZ, RZ, R181 ;  /* 0x000000ffff007224 */ /* 0x000fe400078e00b5 */
[----:B-1----:R-:W-:Y:S04]  /*9f90*/  @!P2 IMAD.SHL.U32 R4, R102, 0x80, RZ ;  /* 0x000000806604a824 */ /* 0x002fe800078e00ff */
[----:B------:R-:W-:Y:S01]  /*9fa0*/  @!P2 IMAD.X R4, RZ, RZ, ~R4, P6 ;  /* 0x000000ffff04a224 */ /* 0x000fe200030e0e04 */
[----:B------:R-:W1:Y:S04]  /*9fb0*/  LDC R179, c[0x0][0x3c4] ;  /* 0x0000f100ffb37b82 */ /* 0x000e680000000800 */
[----:B------:R-:W-:Y:S04]  /*9fc0*/  @!P2 SHF.R.S64 R5, R190, 0x1f, R4 ;  /* 0x0000001fbe05a819 */ /* 0x000fe80000001004 */
[----:B------:R-:W-:Y:S04]  /*9fd0*/  @!P2 IADD3 R180, P3, PT, R180, R5, RZ ;  /* 0x00000005b4b4a210 */ /* 0x000fe80007f7e0ff */
[----:B------:R-:W-:Y:S01]  /*9fe0*/  @!P2 LEA.HI.X.SX32 R181, R4, R181, 0x1, P3 ;  /* 0x000000b504b5a211 */ /* 0x000fe200018f0eff */
[----:B------:R-:W-:Y:S08]  /*9ff0*/  @!P2 BRA `(.L_x_4637) ;  /* 0x0000000000f4a947 */ /* 0x000ff00003800000 */
[----:B------:R-:W-:Y:S01]  /*a000*/  VIADD R8, R192, 0xffffff80 ;  /* 0xffffff80c0087836 */ /* 0x000fe20000000000 */
[----:B------:R-:W5:Y:S01]  /*a010*/  LDC R5, c[0x0][0x4f0] ;  /* 0x00013c00ff057b82 */ /* 0x000f620000000800 */
[----:B------:R-:W-:Y:S03]  /*a020*/  MOV R10, RZ ;  /* 0x000000ff000a7202 */ /* 0x000fe60000000f00 */
[----:B------:R-:W-:Y:S04]  /*a030*/  IABS R9, R8 ;  /* 0x0000000800097213 */ /* 0x000fe80000000000 */
[----:B------:R-:W2:Y:S01]  /*a040*/  LDC.64 R102, c[0x0][0x3c0] ;  /* 0x0000f000ff667b82 */ /* 0x000ea20000000a00 */
[-C--:B-----5:R-:W-:Y:S02]  /*a050*/  IABS R6, R5.reuse ;  /* 0x0000000500067213 */ /* 0x0a0fe40000000000 */
[----:B------:R-:W-:Y:S02]  /*a060*/  LOP3.LUT R8, R8, R5, RZ, 0x3c, !PT ;  /* 0x0000000508087212 */ /* 0x000fe400078e3cff */
[----:B------:R-:W5:Y:S10]  /*a070*/  I2F.RP R13, R6 ;  /* 0x00000006000d7306 */ /* 0x000f740000209400 */
[----:B-----5:R-:W5:Y:S02]  /*a080*/  MUFU.RCP R4, R13 ;  /* 0x0000000d00047308 */ /* 0x020f640000001000 */
[----:B-----5:R-:W-:Y:S08]  /*a090*/  VIADD R12, R4, 0xffffffe ;  /* 0x0ffffffe040c7836 */ /* 0x020ff00000000000 */
[----:B------:R-:W5:Y:S02]  /*a0a0*/  F2I.FTZ.U32.TRUNC.NTZ R11, R12 ;  /* 0x0000000c000b7305 */ /* 0x000f64000021f000 */
[--C-:B-----5:R-:W-:Y:S04]  /*a0b0*/  IMAD.MOV R7, RZ, RZ, -R11.reuse ;  /* 0x000000ffff077224 */ /* 0x120fe800078e0a0b */
[----:B------:R-:W-:Y:S04]  /*a0c0*/  IMAD R4, R7, R6, RZ ;  /* 0x0000000607047224 */ /* 0x000fe800078e02ff */
[----:B------:R-:W-:Y:S01]  /*a0d0*/  IMAD.HI.U32 R4, R11, R4, R10 ;  /* 0x000000040b047227 */ /* 0x000fe200078e000a */
[----:B------:R-:W-:Y:S05]  /*a0e0*/  IABS R11, R192 ;  /* 0x000000c0000b7213 */ /* 0x000fea0000000000 */
[C---:B------:R-:W-:Y:S04]  /*a0f0*/  IMAD.HI.U32 R10, R4.reuse, R9, RZ ;  /* 0x00000009040a7227 */ /* 0x040fe800078e00ff */
[----:B------:R-:W-:Y:S02]  /*a100*/  IMAD.MOV R7, RZ, RZ, -R10 ;  /* 0x000000ffff077224 */ /* 0x000fe400078e0a0a */
[----:B------:R-:W-:Y:S04]  /*a110*/  IMAD.HI.U32 R4, R4, R11, RZ ;  /* 0x0000000b04047227 */ /* 0x000fe800078e00ff */
[C---:B------:R-:W-:Y:S02]  /*a120*/  IMAD R9, R6.reuse, R7, R9 ;  /* 0x0000000706097224 */ /* 0x040fe400078e0209 */
[----:B------:R-:W-:Y:S03]  /*a130*/  IMAD.MOV R7, RZ, RZ, -R4 ;  /* 0x000000ffff077224 */ /* 0x000fe600078e0a04 */
[C---:B------:R-:W-:Y:S01]  /*a140*/  ISETP.GT.U32.AND P3, PT, R6.reuse, R9, PT ;  /* 0x000000090600720c */ /* 0x040fe20003f64070 */
[C---:B------:R-:W-:Y:S01]  /*a150*/  IMAD R11, R6.reuse, R7, R11 ;  /* 0x00000007060b7224 */ /* 0x040fe200078e020b */
[----:B------:R-:W-:Y:S04]  /*a160*/  LOP3.LUT R7, RZ, R5, RZ, 0x33, !PT ;  /* 0x00000005ff077212 */ /* 0x000fe800078e33ff */
        /* <DEDUP_REMOVED lines=8> */
[----:B------:R-:W-:Y:S05]  /*a1f0*/  LOP3.LUT R6, R192, R5, RZ, 0x3c, !PT ;  /* 0x00000005c0067212 */ /* 0x000fea00078e3cff */
[----:B------:R-:W-:Y:S02]  /*a200*/  @P5 IADD3 R10, PT, PT, R10, 0x1, RZ ;  /* 0x000000010a0a5810 */ /* 0x000fe40007ffe0ff */
[----:B------:R-:W-:Y:S03]  /*a210*/  ISETP.GE.AND P5, PT, R6, RZ, PT ;  /* 0x000000ff0600720c */ /* 0x000fe60003fa6270 */
[----:B------:R-:W-:Y:S02]  /*a220*/  @!P4 IMAD.MOV R10, RZ, RZ, -R10 ;  /* 0x000000ffff0ac224 */ /* 0x000fe400078e0a0a */
[----:B------:R-:W-:Y:S01]  /*a230*/  @P3 VIADD R4, R4, 0x1 ;  /* 0x0000000104043836 */ /* 0x000fe20000000000 */
[----:B------:R-:W-:Y:S04]  /*a240*/  ISETP.NE.AND P3, PT, R5, RZ, PT ;  /* 0x000000ff0500720c */ /* 0x000fe80003f65270 */
[----:B------:R-:W-:Y:S03]  /*a250*/  SEL R11, R7, R10, !P3 ;  /* 0x0000000a070b7207 */ /* 0x000fe60005800000 */
[----:B------:R-:W-:Y:S02]  /*a260*/  @!P5 IADD3 R4, PT, PT, -R4, RZ, RZ ;  /* 0x000000ff0404d210 */ /* 0x000fe40007ffe1ff */
[----:B------:R-:W-:Y:S02]  /*a270*/  LEA R8, P4, R11, R188, 0x2 ;  /* 0x000000bc0b087211 */ /* 0x000fe400078810ff */
[----:B------:R-:W-:Y:S02]  /*a280*/  SEL R7, R7, R4, !P3 ;  /* 0x0000000407077207 */ /* 0x000fe40005800000 */
[-C--:B------:R-:W-:Y:S02]  /*a290*/  LEA.HI.X.SX32 R9, R11, R189.reuse, 0x2, P4 ;  /* 0x000000bd0b097211 */ /* 0x080fe400020f16ff */
[C---:B------:R-:W-:Y:S01]  /*a2a0*/  LEA R12, P3, R7.reuse, R188, 0x2 ;  /* 0x000000bc070c7211 */ /* 0x040fe200078610ff */
[C---:B------:R-:W-:Y:S03]  /*a2b0*/  IMAD.IADD R6, R7.reuse, 0x1, -R11 ;  /* 0x0000000107067824 */ /* 0x040fe600078e0a0b */
[----:B------:R-:W-:Y:S01]  /*a2c0*/  LEA.HI.X.SX32 R13, R7, R189, 0x2, P3 ;  /* 0x000000bd070d7211 */ /* 0x000fe200018f16ff */
[----:B------:R-:W-:Y:S01]  /*a2d0*/  IMAD R5, R6, R5, -0x80 ;  /* 0xffffff8006057424 */ /* 0x000fe200078e0205 */
[----:B------:R-:W5:Y:S03]  /*a2e0*/  LDG.E R9, desc[UR16][R8.64] ;  /* 0x0000001008097981 */ /* 0x000f66000c1e1900 */
[-C--:B--2---:R-:W-:Y:S01]  /*a2f0*/  IMAD.WIDE.U32 R10, R5, R102.reuse, RZ ;  /* 0x00000066050a7225 */ /* 0x084fe200078e00ff */
[----:B------:R-:W5:Y:S02]  /*a300*/  LDG.E R4, desc[UR16][R12.64] ;  /* 0x000000100c047981 */ /* 0x000f64000c1e1900 */
[----:B------:R-:W-:Y:S05]  /*a310*/  SHF.R.S32.HI R7, RZ, 0x1f, R5 ;  /* 0x0000001fff077819 */ /* 0x000fea0000011405 */
[----:B------:R-:W-:Y:S04]  /*a320*/  IMAD R6, R7, R102, RZ ;  /* 0x0000006607067224 */ /* 0x000fe800078e02ff */
[----:B------:R-:W-:Y:S05]  /*a330*/  IMAD R6, R5, R103, R6 ;  /* 0x0000006705067224 */ /* 0x000fea00078e0206 */
[----:B------:R-:W-:Y:S01]  /*a340*/  IADD3 R11, PT, PT, R11, R6, RZ ;  /* 0x000000060b0b7210 */ /* 0x000fe20007ffe0ff */
[----:B-----5:R-:W-:Y:S04]  /*a350*/  IMAD.IADD R4, R9, 0x1, -R4 ;  /* 0x0000000109047824 */ /* 0x020fe800078e0a04 */
[----:B----4-:R-:W-:Y:S01]  /*a360*/  IMAD.WIDE.U32 R10, R4, UR8, R10 ;  /* 0x00000008040a7c25 */ /* 0x010fe2000f8e000a */
[----:B------:R-:W-:Y:S02]  /*a370*/  SHF.R.S32.HI R5, RZ, 0x1f, R4 ;  /* 0x0000001fff057819 */ /* 0x000fe40000011404 */
[----:B------:R-:W-:Y:S03]  /*a380*/  LEA R180, P3, R10, R2, 0x1 ;  /* 0x000000020ab47211 */ /* 0x000fe600078608ff */
[----:B------:R-:W-:Y:S04]  /*a390*/  IMAD R5, R5, UR8, RZ ;  /* 0x0000000805057c24 */ /* 0x000fe8000f8e02ff */
[----:B------:R-:W-:Y:S04]  /*a3a0*/  IMAD R5, R4, UR9, R5 ;  /* 0x0000000904057c24 */ /* 0x000fe8000f8e0205 */
[----:B------:R-:W-:Y:S05]  /*a3b0*/  IMAD.IADD R5, R11, 0x1, R5 ;  /* 0x000000010b057824 */ /* 0x000fea00078e0205 */
[----:B------:R-:W-:Y:S07]  /*a3c0*/  LEA.HI.X R181, R10, R0, R5, 0x1, P3 ;  /* 0x000000000ab57211 */ /* 0x000fee00018f0c05 */
.L_x_4637:
[C---:B------:R-:W-:Y:S01]  /*a3d0*/  IMAD.SHL.U32 R103, R102.reuse, 0x20, RZ ;  /* 0x0000002066677824 */ /* 0x040fe200078e00ff */
[----:B-1----:R-:W-:Y:S01]  /*a3e0*/  SHF.L.U64.HI R0, R102, 0x5, R179 ;  /* 0x0000000566007819 */ /* 0x002fe200000102b3 */
[----:B------:R-:W-:Y:S01]  /*a3f0*/  @!PT LDS RZ, [RZ] ;  /* 0x00000000fffff984 */ /* 0x000fe20000000800 */
[----:B------:R-:W-:Y:S01]  /*a400*/  @!PT LDS RZ, [RZ] ;  /* 0x00000000fffff984 */ /* 0x000fe20000000800 */
[----:B------:R-:W-:Y:S01]  /*a410*/  @!PT LDS RZ, [RZ] ;  /* 0x00000000fffff984 */ /* 0x000fe20000000800 */
[----:B------:R1:W-:Y:S01]  /*a420*/  @!P1 LDGSTS.E.BYPASS.LTC128B.128 [R185+0x6000], desc[UR16][R180.64] ;  /* 0x06000000b4b99fae */ /* 0x0003e2000b981a10 */
[----:B------:R-:W-:Y:S02]  /*a430*/  @!P0 IMAD R100, R179, 0x60, RZ ;  /* 0x00000060b3648824 */ /* 0x000fe400078e02ff */
[----:B------:R-:W-:Y:S01]  /*a440*/  IADD3 R196, P3, PT, R103, R180, RZ ;  /* 0x000000b467c47210 */ /* 0x000fe20007f7e0ff */
[----:B------:R-:W-:Y:S01]  /*a450*/  @P1 STS.128 [R185+0x6000], RZ ;  /* 0x006000ffb9001388 */ /* 0x000fe20000000c00 */
[----:B------:R-:W-:Y:S02]  /*a460*/  @!P0 IMAD R2, R179, 0xa0, RZ ;  /* 0x000000a0b3028824 */ /* 0x000fe400078e02ff */
[-C--:B------:R-:W-:Y:S01]  /*a470*/  @!P0 MOV R206, R196.reuse ;  /* 0x000000c400ce8202 */ /* 0x080fe20000000f00 */
[----:B------:R-:W-:Y:S01]  /*a480*/  IMAD.X R197, R0, 0x1, R181, P3 ;  /* 0x0000000100c57824 */ /* 0x000fe200018e06b5 */
[CC--:B------:R-:W-:Y:S01]  /*a490*/  @!P0 LEA R204, P4, R102.reuse, R196.reuse, 0x6 ;  /* 0x000000c466cc8211 */ /* 0x0c0fe200078830ff */
[----:B------:R-:W-:Y:S01]  /*a4a0*/  @P0 STS.128 [R185+0x6800], RZ ;  /* 0x006800ffb9000388 */ /* 0x000fe20000000c00 */
[C---:B------:R-:W-:Y:S01]  /*a4b0*/  @!P0 LEA R200, P3, R102.reuse, R196, 0x7 ;  /* 0x000000c466c88211 */ /* 0x040fe200078638ff */
[----:B------:R-:W-:Y:S01]  /*a4c0*/  @!P0 IMAD.MOV.U32 R207, RZ, RZ, R197 ;  /* 0x000000ffffcf8224 */ /* 0x000fe200078e00c5 */
[CC--:B------:R-:W-:Y:S01]  /*a4d0*/  @!P0 LEA.HI.X R205, R102.reuse, R197.reuse, R179, 0x6, P4 ;  /* 0x000000c566cd8211 */ /* 0x0c0fe200020f34b3 */
[C---:B------:R-:W-:Y:S01]  /*a4e0*/  @!P0 IMAD.WIDE.U32 R202, R102.reuse, 0x60, R196 ;  /* 0x0000006066ca8825 */ /* 0x040fe200078e00c4 */
[C---:B------:R-:W-:Y:S01]  /*a4f0*/  @!P0 LEA.HI.X R201, R102.reuse, R197, R179, 0x7, P3 ;  /* 0x000000c566c98211 */ /* 0x040fe200018f3cb3 */
[----:B------:R-:W-:Y:S01]  /*a500*/  @!PT LDS RZ, [RZ] ;  /* 0x00000000fffff984 */ /* 0x000fe20000000800 */
[----:B------:R-:W-:Y:S01]  /*a510*/  @!PT LDS RZ, [RZ] ;  /* 0x00000000fffff984 */ /* 0x000fe20000000800 */
[----:B------:R-:W-:Y:S01]  /*a520*/  @!PT LDS RZ, [RZ] ;  /* 0x00000000fffff984 */ /* 0x000fe20000000800 */
[----:B------:R1:W-:Y:S02]  /*a530*/  @!P0 LDGSTS.E.BYPASS.LTC128B.128 [R185+0x6800], desc[UR16][R196.64] ;  /* 0x06800000c4b98fae */ /* 0x0003e4000b981a10 */
[C---:B------:R-:W-:Y:S02]  /*a540*/  @!P0 IMAD.WIDE.U32 R198, R102.reuse, 0xa0, R196 ;  /* 0x000000a066c68825 */ /* 0x040fe400078e00c4 */
[----:B------:R-:W-:Y:S02]  /*a550*/  @P0 STS.128 [R185+0x7000], RZ ;  /* 0x007000ffb9000388 */ /* 0x000fe40000000c00 */
[----:B------:R-:W-:Y:S01]  /*a560*/  @!P0 IMAD.WIDE.U32 R206, R102, 0xc0, R206 ;  /* 0x000000c066ce8825 */ /* 0x000fe200078e00ce */
[----:B------:R-:W-:Y:S02]  /*a570*/  @!P0 IADD3 R102, P3, PT, R196, R103, RZ ;  /* 0x00000067c4668210 */ /* 0x000fe40007f7e0ff */
[----:B------:R-:W-:Y:S01]  /*a580*/  @!P0 IADD3 R199, PT, PT, R2, R199, RZ ;  /* 0x000000c702c78210 */ /* 0x000fe20007ffe0ff */
[----:B------:R-:W-:Y:S01]  /*a590*/  @!P0 IMAD.IADD R203, R100, 0x1, R203 ;  /* 0x0000000164cb8824 */ /* 0x000fe200078e02cb */
[----:B------:R-:W-:Y:S01]  /*a5a0*/  @!P0 IADD3.X R103, PT, PT, R197, R0, RZ, P3, !PT ;  /* 0x00000000c5678210 */ /* 0x000fe20001ffe4ff */
[----:B------:R-:W-:Y:S01]  /*a5b0*/  @!P0 IMAD R179, R179, 0xc0, RZ ;  /* 0x000000c0b3b38824 */ /* 0x000fe200078e02ff */
[----:B------:R-:W-:Y:S03]  /*a5c0*/  ISETP.NE.AND P3, PT, R191, 0x1, PT ;  /* 0x00000001bf00780c */ /* 0x000fe60003f65270 */
[----:B------:R-:W-:Y:S01]  /*a5d0*/  @!PT LDS RZ, [RZ] ;  /* 0x00000000fffff984 */ /* 0x000fe20000000800 */
[----:B------:R-:W-:Y:S01]  /*a5e0*/  @!PT LDS RZ, [RZ] ;  /* 0x00000000fffff984 */ /* 0x000fe20000000800 */
[----:B------:R-:W-:Y:S01]  /*a5f0*/  @!PT LDS RZ, [RZ] ;  /* 0x00000000fffff984 */ /* 0x000fe20000000800 */
[----:B------:R1:W-:Y:S01]  /*a600*/  @!P0 LDGSTS.E.BYPASS.LTC128B.128 [R185+0x7000], desc[UR16][R102.64] ;  /* 0x0700000066b98fae */ /* 0x0003e2000b981a10 */
[----:B------:R-:W-:Y:S03]  /*a610*/  @!P0 IMAD.IADD R207, R179, 0x1, R207 ;  /* 0x00000001b3cf8824 */ /* 0x000fe600078e02cf */
        /* <DEDUP_REMOVED lines=27> */
[----:B------:R-:W2:Y:S04]  /*a7d0*/  LDSM.16.M88.4 R112, [R174+UR5+0x2800] ;  /* 0x00280005ae70783b */ /* 0x000ea80008000200 */
[----:B------:R-:W3:Y:S04]  /*a7e0*/  LDSM.16.M88.4 R116, [R174+UR5+0x3000] ;  /* 0x00300005ae74783b */ /* 0x000ee80008000200 */
[----:B------:R-:W0:Y:S04]  /*a7f0*/  LDGDEPBAR ;  /* 0x00000000000079af */ /* 0x000e280000000000 */
[----:B------:R-:W4:Y:S04]  /*a800*/  LDSM.16.M88.4 R120, [R174+UR5+0x3800] ;  /* 0x00380005ae78783b */ /* 0x000f280008000200 */
[----:B------:R-:W1:Y:S04]  /*a810*/  LDSM.16.M88.4 R124, [R174+UR5+0x4000] ;  /* 0x00400005ae7c783b */ /* 0x000e680008000200 */
[----:B------:R-:W1:Y:S04]  /*a820*/  LDSM.16.M88.4 R128, [R174+UR5+0x4800] ;  /* 0x00480005ae80783b */ /* 0x000e680008000200 */
[----:B------:R-:W1:Y:S04]  /*a830*/  LDSM.16.M88.4 R132, [R174+UR5+0x5000] ;  /* 0x00500005ae84783b */ /* 0x000e680008000200 */
[----:B------:R-:W1:Y:S04]  /*a840*/  LDSM.16.M88.4 R136, [R174+UR5+0x5800] ;  /* 0x00580005ae88783b */ /* 0x000e680008000200 */
[----:B------:R-:W-:Y:S01]  /*a850*/  LDSM.16.M88.4 R140, [R173] ;  /* 0x00000000ad8c783b */ /* 0x000fe20000000200 */
[C---:B-----5:R-:W-:Y:S03]  /*a860*/  HMMA.16816.F32 R4, R104.reuse, R108, RZ ;  /* 0x0000006c6804723c */ /* 0x060fe600000018ff */
[----:B------:R-:W5:Y:S04]  /*a870*/  LDSM.16.M88.4 R144, [R169+0x2000] ;  /* 0x00200000a990783b */ /* 0x000f680000000200 */
[----:B------:R-:W5:Y:S01]  /*a880*/  LDSM.16.M88.4 R148, [R169+0x2800] ;  /* 0x00280000a994783b */ /* 0x000f620000000200 */
[C---:B------:R-:W-:Y:S03]  /*a890*/  HMMA.16816.F32 R8, R104.reuse, R110, RZ ;  /* 0x0000006e6808723c */ /* 0x040fe600000018ff */
[----:B------:R-:W5:Y:S04]  /*a8a0*/  LDSM.16.M88.4 R152, [R169+0x3000] ;  /* 0x00300000a998783b */ /* 0x000f680000000200 */
[----:B------:R-:W5:Y:S01]  /*a8b0*/  LDSM.16.M88.4 R156, [R169+0x3800] ;  /* 0x00380000a99c783b */ /* 0x000f620000000200 */
[C---:B--2---:R-:W-:Y:S03]  /*a8c0*/  HMMA.16816.F32 R12, R104.reuse, R112, RZ ;  /* 0x00000070680c723c */ /* 0x044fe600000018ff */
[----:B------:R-:W2:Y:S04]  /*a8d0*/  LDSM.16.M88.4 R160, [R169+0x4000] ;  /* 0x00400000a9a0783b */ /* 0x000ea80000000200 */
[----:B------:R-:W-:Y:S01]  /*a8e0*/  LDSM.16.M88.4 R108, [R169+0x5000] ;  /* 0x00500000a96c783b */ /* 0x000fe20000000200 */
[C---:B------:R-:W-:Y:S03]  /*a8f0*/  HMMA.16816.F32 R16, R104.reuse, R114, RZ ;  /* 0x000000726810723c */ /* 0x040fe600000018ff */
[----:B------:R-:W-:Y:S05]  /*a900*/  LDSM.16.M88.4 R112, [R169+0x5800] ;  /* 0x00580000a970783b */ /* 0x000fea0000000200 */
[C---:B---3--:R-:W-:Y:S08]  /*a910*/  HMMA.16816.F32 R20, R104.reuse, R116, RZ ;  /* 0x000000746814723c */ /* 0x048ff000000018ff */
[C---:B------:R-:W-:Y:S01]  /*a920*/  HMMA.16816.F32 R24, R104.reuse, R118, RZ ;  /* 0x000000766818723c */ /* 0x040fe200000018ff */
[----:B------:R-:W-:Y:S07]  /*a930*/  LDSM.16.M88.4 R116, [R172] ;  /* 0x00000000ac74783b */ /* 0x000fee0000000200 */
[C---:B----4-:R-:W-:Y:S08]  /*a940*/  HMMA.16816.F32 R28, R104.reuse, R120, RZ ;  /* 0x00000078681c723c */ /* 0x050ff000000018ff */
[C---:B------:R-:W-:Y:S01]  /*a950*/  HMMA.16816.F32 R32, R104.reuse, R122, RZ ;  /* 0x0000007a6820723c */ /* 0x040fe200000018ff */
[----:B------:R-:W-:Y:S07]  /*a960*/  LDSM.16.M88.4 R120, [R168+0x2000] ;  /* 0x00200000a878783b */ /* 0x000fee0000000200 */
[C---:B-1----:R-:W-:Y:S08]  /*a970*/  HMMA.16816.F32 R36, R104.reuse, R124, RZ ;  /* 0x0000007c6824723c */ /* 0x042ff000000018ff */
        /* <DEDUP_REMOVED lines=9> */
[----:B------:R-:W-:Y:S01]  /*aa10*/  HMMA.16816.F32 R64, R104, R138, RZ ;  /* 0x0000008a6840723c */ /* 0x000fe200000018ff */
[----:B------:R-:W1:Y:S07]  /*aa20*/  LDSM.16.M88.4 R104, [R169+0x4800] ;  /* 0x00480000a968783b */ /* 0x000e6e0000000200 */
        /* <DEDUP_REMOVED lines=10> */
[C---:B-1----:R-:W-:Y:S08]  /*aad0*/  HMMA.16816.F32 R44, R140.reuse, R104, R44 ;  /* 0x000000688c2c723c */ /* 0x042ff0000000182c */
[C---:B------:R-:W-:Y:S01]  /*aae0*/  HMMA.16816.F32 R48, R140.reuse, R106, R48 ;  /* 0x0000006a8c30723c */ /* 0x040fe20000001830 */
[----:B------:R-:W1:Y:S07]  /*aaf0*/  LDSM.16.M88.4 R104, [R168+0x3800] ;  /* 0x00380000a868783b */ /* 0x000e6e0000000200 */
[C---:B------:R-:W-:Y:S08]  /*ab00*/  HMMA.16816.F32 R52, R140.reuse, R108, R52 ;  /* 0x0000006c8c34723c */ /* 0x040ff00000001834 */
[C---:B------:R-:W-:Y:S01]  /*ab10*/  HMMA.16816.F32 R56, R140.reuse, R110, R56 ;  /* 0x0000006e8c38723c */ /* 0x040fe20000001838 */
[----:B------:R-:W2:Y:S07]  /*ab20*/  LDSM.16.M88.4 R108, [R168+0x4000] ;  /* 0x00400000a86c783b */ /* 0x000eae0000000200 */
[C---:B------:R-:W-:Y:S08]  /*ab30*/  HMMA.16816.F32 R60, R140.reuse, R112, R60 ;  /* 0x000000708c3c723c */ /* 0x040ff0000000183c */
[----:B------:R-:W-:Y:S01]  /*ab40*/  HMMA.16816.F32 R64, R140, R114, R64 ;  /* 0x000000728c40723c */ /* 0x000fe20000001840 */
        /* <DEDUP_REMOVED lines=9> */
[----:B------:R-:W5:Y:S07]  /*abe0*/  LDSM.16.M88.4 R128, [R171] ;  /* 0x00000000ab80783b */ /* 0x000f6e0000000200 */
        /* <DEDUP_REMOVED lines=11> */
[----:B------:R-:W-:Y:S07]  /*aca0*/  LDSM.16.M88.4 R120, [R167+0x4800] ;  /* 0x00480000a778783b */ /* 0x000fee0000000200 */
[C---:B-----5:R-:W-:Y:S08]  /*acb0*/  HMMA.16816.F32 R60, R116.reuse, R124, R60 ;  /* 0x0000007c743c723c */ /* 0x060ff0000000183c */
[----:B------:R-:W-:Y:S01]  /*acc0*/  HMMA.16816.F32 R64, R116, R126, R64 ;  /* 0x0000007e7440723c */ /* 0x000fe20000001840 */
[----:B------:R-:W4:Y:S04]  /*acd0*/  LDSM.16.M88.4 R116, [R167+0x4000] ;  /* 0x00400000a774783b */ /* 0x000f280000000200 */
[----:B------:R-:W5:Y:S03]  /*ace0*/  LDSM.16.M88.4 R124, [R167+0x5000] ;  /* 0x00500000a77c783b */ /* 0x000f660000000200 */
[C---:B------:R-:W-:Y:S08]  /*acf0*/  HMMA.16816.F32 R4, R128.reuse, R132, R4 ;  /* 0x000000848004723c */ /* 0x040ff00000001804 */
[C---:B------:R-:W-:Y:S01]  /*ad00*/  HMMA.16816.F32 R8, R128.reuse, R134, R8 ;  /* 0x000000868008723c */ /* 0x040fe20000001808 */
[----:B------:R-:W5:Y:S01]  /*ad10*/  LDSM.16.M88.4 R132, [R167+0x5800] ;  /* 0x00580000a784783b */ /* 0x000f620000000200 */
[----:B------:R-:W-:Y:S04]  /*ad20*/  DEPBAR.LE SB0, 0x0 ;  /* 0x000080000000791a */ /* 0x000fe80000000000 */
[----:B------:R-:W-:Y:S02]  /*ad30*/  BAR.SYNC.DEFER_BLOCKING 0x0 ;  /* 0x0000000000007b1d */ /* 0x000fe40000010000 */
[C---:B-1----:R-:W-:Y:S08]  /*ad40*/  HMMA.16816.F32 R12, R128.reuse, R104, R12 ;  /* 0x00000068800c723c */ /* 0x042ff0000000180c */
[C---:B------:R-:W-:Y:S08]  /*ad50*/  HMMA.16816.F32 R16, R128.reuse, R106, R16 ;  /* 0x0000006a8010723c */ /* 0x040ff00000001810 */
[C---:B--2---:R-:W-:Y:S08]  /*ad60*/  HMMA.16816.F32 R20, R128.reuse, R108, R20 ;  /* 0x0000006c8014723c */ /* 0x044ff00000001814 */
[C---:B------:R-:W-:Y:S08]  /*ad70*/  HMMA.16816.F32 R24, R128.reuse, R110, R24 ;  /* 0x0000006e8018723c */ /* 0x040ff00000001818 */
[C---:B---3--:R-:W-:Y:S08]  /*ad80*/  HMMA.16816.F32 R28, R128.reuse, R112, R28 ;  /* 0x00000070801c723c */ /* 0x048ff0000000181c */
[C---:B------:R-:W-:Y:S08]  /*ad90*/  HMMA.16816.F32 R32, R128.reuse, R114, R32 ;  /* 0x000000728020723c */ /* 0x040ff00000001820 */
[C---:B----4-:R-:W-:Y:S08]  /*ada0*/  HMMA.16816.F32 R36, R128.reuse, R116, R36 ;  /* 0x000000748024723c */ /* 0x050ff00000001824 */
[C---:B------:R-:W-:Y:S08]  /*adb0*/  HMMA.16816.F32 R40, R128.reuse, R118, R40 ;  /* 0x000000768028723c */ /* 0x040ff00000001828 */
[C---:B------:R-:W-:Y:S08]  /*adc0*/  HMMA.16816.F32 R44, R128.reuse, R120, R44 ;  /* 0x00000078802c723c */ /* 0x040ff0000000182c */
[C---:B------:R-:W-:Y:S08]  /*add0*/  HMMA.16816.F32 R48, R128.reuse, R122, R48 ;  /* 0x0000007a8030723c */ /* 0x040ff00000001830 */
[C---:B-----5:R-:W-:Y:S08]  /*ade0*/  HMMA.16816.F32 R52, R128.reuse, R124, R52 ;  /* 0x0000007c8034723c */ /* 0x060ff00000001834 */
[C---:B------:R-:W-:Y:S08]  /*adf0*/  HMMA.16816.F32 R56, R128.reuse, R126, R56 ;  /* 0x0000007e8038723c */ /* 0x040ff00000001838 */
[C---:B------:R-:W-:Y:S08]  /*ae00*/  HMMA.16816.F32 R60, R128.reuse, R132, R60 ;  /* 0x00000084803c723c */ /* 0x040ff0000000183c */
[----:B------:R-:W-:Y:S01]  /*ae10*/  HMMA.16816.F32 R64, R128, R134, R64 ;  /* 0x000000868040723c */ /* 0x000fe20000001840 */
[----:B------:R-:W-:Y:S08]  /*ae20*/  @!UPT UIADD3 URZ, UPT, UPT, URZ, URZ, URZ ;  /* 0x000000fffffff290 */ /* 0x000ff0000fffe0ff */
[----:B------:R-:W-:Y:S11]  /*ae30*/  @!P3 BRA `(.L_x_4638) ;  /* 0x000000080014b947 */ /* 0x000ff60003800000 */
[----:B------:R-:W1:Y:S01]  /*ae40*/  @!P2 LDC R102, c[0x0][0x3b8] ;  /* 0x0000ee00ff66ab82 */ /* 0x000e620000000800 */
[----:B------:R-:W-:Y:S07]  /*ae50*/  @!P2 IMAD.MOV.U32 R2, RZ, RZ, RZ ;  /* 0x000000ffff02a224 */ /* 0x000fee00078e00ff */
[----:B------:R-:W2:Y:S01]  /*ae60*/  LDC R105, c[0x0][0x3bc] ;  /* 0x0000ef00ff697b82 */ /* 0x000ea20000000800 */
        /* <DEDUP_REMOVED lines=22> */
[-C--:B------:R-:W-:Y:S03]  /*afd0*/  LOP3.LUT R103, R103, R0.reuse, RZ, 0x3c, !PT ;  /* 0x0000000067677212 */ /* 0x080fe600078e3cff */
[C---:B------:R-:W-:Y:S04]  /*afe0*/  IMAD.HI.U32 R102, R2.reuse, R109, RZ ;  /* 0x0000006d02667227 */ /* 0x040fe800078e00ff */
[----:B------:R-:W-:Y:S02]  /*aff0*/  IMAD.MOV R107, RZ, RZ, -R102 ;  /* 0x000000ffff6b7224 */ /* 0x000fe400078e0a66 */
[----:B------:R-:W-:Y:S04]  /*b000*/  IMAD.HI.U32 R2, R2, R111, RZ ;  /* 0x0000006f02027227 */ /* 0x000fe800078e00ff */
[----:B------:R-:W-:Y:S01]  /*b010*/  IMAD R109, R100, R107, R109 ;  /* 0x0000006b646d7224 */ /* 0x000fe200078e026d */
[----:B------:R-:W-:Y:S02]  /*b020*/  IADD3 R104, PT, PT, -R2, RZ, RZ ;  /* 0x000000ff02687210 */ /* 0x000fe40007ffe1ff */
[----:B------:R-:W-:Y:S02]  /*b030*/  LOP3.LUT R107, RZ, R0, RZ, 0x33, !PT ;  /* 0x00000000ff6b7212 */ /* 0x000fe400078e33ff */
[C---:B------:R-:W-:Y:S01]  /*b040*/  ISETP.GT.U32.AND P3, PT, R100.reuse, R109, PT ;  /* 0x0000006d6400720c */ /* 0x040fe20003f64070 */
[C---:B------:R-:W-:Y:S05]  /*b050*/  IMAD R111, R100.reuse, R104, R111 ;  /* 0x00000068646f7224 */ /* 0x040fea00078e026f */
[----:B------:R-:W-:Y:S07]  /*b060*/  ISETP.GT.U32.AND P4, PT, R100, R111, PT ;  /* 0x0000006f6400720c */ /* 0x000fee0003f84070 */
[----:B------:R-:W-:Y:S01]  /*b070*/  @!P3 IADD3 R102, PT, PT, R102, 0x1, RZ ;  /* 0x000000016666b810 */ /* 0x000fe20007ffe0ff */
[--C-:B------:R-:W-:Y:S05]  /*b080*/  @!P3 IMAD.IADD R109, R109, 0x1, -R100.reuse ;  /* 0x000000016d6db824 */ /* 0x100fea00078e0a64 */
[-C--:B------:R-:W-:Y:S01]  /*b090*/  ISETP.GE.U32.AND P5, PT, R109, R100.reuse, PT ;  /* 0x000000646d00720c */ /* 0x080fe20003fa6070 */
[----:B------:R-:W-:Y:S02]  /*b0a0*/  @!P4 IMAD.IADD R111, R111, 0x1, -R100 ;  /* 0x000000016f6fc824 */ /* 0x000fe400078e0a64 */
        /* <DEDUP_REMOVED lines=14> */
[C---:B------:R-:W-:Y:S04]  /*b190*/  LEA R112, P3, R107.reuse, R188, 0x2 ;  /* 0x000000bc6b707211 */ /* 0x040fe800078610ff */
[C---:B------:R-:W-:Y:S01]  /*b1a0*/  LEA.HI.X.SX32 R113, R107.reuse, R189, 0x2, P3 ;  /* 0x000000bd6b717211 */ /* 0x040fe200018f16ff */
[----:B------:R-:W2:Y:S01]  /*b1b0*/  LDG.E R109, desc[UR16][R108.64] ;  /* 0x000000106c6d7981 */ /* 0x000ea2000c1e1900 */
        /* <DEDUP_REMOVED lines=16> */
.L_x_4639:
[----:B------:R-:W-:Y:S01]  /*b2c0*/  @!P1 IMAD.MOV.U32 R179, RZ, RZ, R177 ;  /* 0x000000ffffb39224 */ /* 0x000fe200078e00b1 */
[C---:B------:R-:W-:Y:S01]  /*b2d0*/  LEA R106, P3, R102.reuse, R178, 0x5 ;  /* 0x000000b2666a7211 */ /* 0x040fe200078628ff */
[C---:B------:R-:W-:Y:S02]  /*b2e0*/  @!P0 IMAD R2, R105.reuse, 0x60, RZ ;  /* 0x0000006069028824 */ /* 0x040fe400078e02ff */
[C---:B------:R-:W-:Y:S01]  /*b2f0*/  @!P0 IMAD R0, R105.reuse, 0xa0, RZ ;  /* 0x000000a069008824 */ /* 0x040fe200078e02ff */
[----:B------:R-:W-:Y:S01]  /*b300*/  @!PT LDS RZ, [RZ] ;  /* 0x00000000fffff984 */ /* 0x000fe20000000800 */
[----:B------:R-:W-:Y:S01]  /*b310*/  @!PT LDS RZ, [RZ] ;  /* 0x00000000fffff984 */ /* 0x000fe20000000800 */
[----:B------:R-:W-:Y:S01]  /*b320*/  @!PT LDS RZ, [RZ] ;  /* 0x00000000fffff984 */ /* 0x000fe20000000800 */
[----:B------:R1:W-:Y:S01]  /*b330*/  @!P1 LDGSTS.E.BYPASS.LTC128B.128 [R185+0x2000], desc[UR16][R178.64] ;  /* 0x02000000b2b99fae */ /* 0x0003e2000b981a10 */
[C---:B------:R-:W-:Y:S01]  /*b340*/  LEA.HI.X R107, R102.reuse, R177, R105, 0x5, P3 ;  /* 0x000000b1666b7211 */ /* 0x040fe200018f2c69 */
[--C-:B------:R-:W-:Y:S01]  /*b350*/  @!P0 IMAD.MOV.U32 R118, RZ, RZ, R106.reuse ;  /* 0x000000ffff768224 */ /* 0x100fe200078e006a */
[CC--:B------:R-:W-:Y:S01]  /*b360*/  @!P0 LEA R116, P5, R102.reuse, R106.reuse, 0x5 ;  /* 0x0000006a66748211 */ /* 0x0c0fe200078a28ff */
[----:B------:R1:W-:Y:S01]  /*b370*/  @P1 STS.128 [R185+0x2000], RZ ;  /* 0x002000ffb9001388 */ /* 0x0003e20000000c00 */
[CC--:B------:R-:W-:Y:S01]  /*b380*/  @!P0 LEA R114, P4, R102.reuse, R106.reuse, 0x6 ;  /* 0x0000006a66728211 */ /* 0x0c0fe200078830ff */
[C---:B------:R-:W-:Y:S01]  /*b390*/  @!P0 IMAD.WIDE.U32 R112, R102.reuse, 0x60, R106 ;  /* 0x0000006066708825 */ /* 0x040fe200078e006a */
[CCC-:B------:R-:W-:Y:S01]  /*b3a0*/  @!P0 LEA.HI.X R117, R102.reuse, R107.reuse, R105.reuse, 0x5, P5 ;  /* 0x0000006b66758211 */ /* 0x1c0fe200028f2c69 */
[----:B------:R1:W-:Y:S01]  /*b3b0*/  @P0 STS.128 [R185+0x2800], RZ ;  /* 0x002800ffb9000388 */ /* 0x0003e20000000c00 */
[-C--:B------:R-:W-:Y:S01]  /*b3c0*/  @!P0 LEA.HI.X R115, R102, R107.reuse, R105, 0x6, P4 ;  /* 0x0000006b66738211 */ /* 0x080fe200020f3469 */
[----:B------:R-:W-:Y:S01]  /*b3d0*/  @!P0 IMAD.IADD R113, R2, 0x1, R113 ;  /* 0x0000000102718824 */ /* 0x000fe200078e0271 */
[C---:B------:R-:W-:Y:S01]  /*b3e0*/  @!P0 LEA R110, P3, R102.reuse, R106, 0x7 ;  /* 0x0000006a666e8211 */ /* 0x040fe200078638ff */
[----:B------:R-:W-:Y:S01]  /*b3f0*/  @!PT LDS RZ, [RZ] ;  /* 0x00000000fffff984 */ /* 0x000fe20000000800 */
[----:B------:R-:W-:Y:S01]  /*b400*/  @!PT LDS RZ, [RZ] ;  /* 0x00000000fffff984 */ /* 0x000fe20000000800 */
[----:B------:R-:W-:Y:S01]  /*b410*/  @!PT LDS RZ, [RZ] ;  /* 0x00000000fffff984 */ /* 0x000fe20000000800 */
[----:B------:R1:W-:Y:S01]  /*b420*/  @!P0 LDGSTS.E.BYPASS.LTC128B.128 [R185+0x2800], desc[UR16][R106.64] ;  /* 0x028000006ab98fae */ /* 0x0003e2000b981a10 */
[C---:B------:R-:W-:Y:S01]  /*b430*/  @!P0 IMAD.WIDE.U32 R108, R102.reuse, 0xa0, R106 ;  /* 0x000000a0666c8825 */ /* 0x040fe200078e006a */
[-C--:B------:R-:W-:Y:S02]  /*b440*/  @!P0 MOV R119, R107.reuse ;  /* 0x0000006b00778202 */ /* 0x080fe40000000f00 */
[----:B------:R1:W-:Y:S01]  /*b450*/  @P0 STS.128 [R185+0x3000], RZ ;  /* 0x003000ffb9000388 */ /* 0x0003e20000000c00 */
[----:B------:R-:W-:Y:S01]  /*b460*/  @!P0 LEA.HI.X R111, R102, R107, R105, 0x7, P3 ;  /* 0x0000006b666f8211 */ /* 0x000fe200018f3c69 */
[----:B------:R-:W-:Y:S01]  /*b470*/  @!P0 IMAD R105, R105, 0xc0, RZ ;  /* 0x000000c069698824 */ /* 0x000fe200078e02ff */
[----:B------:R-:W-:Y:S01]  /*b480*/  @!P0 IADD3 R109, PT, PT, R0, R109, RZ ;  /* 0x0000006d006d8210 */ /* 0x000fe20007ffe0ff */
[----:B------:R-:W-:Y:S01]  /*b490*/  @!PT LDS RZ, [RZ] ;  /* 0x00000000fffff984 */ /* 0x000fe20000000800 */
[----:B------:R-:W-:Y:S01]  /*b4a0*/  @!PT LDS RZ, [RZ] ;  /* 0x00000000fffff984 */ /* 0x000fe20000000800 */
[----:B------:R-:W-:Y:S01]  /*b4b0*/  @!PT LDS RZ, [RZ] ;  /* 0x00000000fffff984 */ /* 0x000fe20000000800 */
[----:B------:R1:W-:Y:S01]  /*b4c0*/  @!P0 LDGSTS.E.BYPASS.LTC128B.128 [R185+0x3000], desc[UR16][R116.64] ;  /* 0x0300000074b98fae */ /* 0x0003e2000b981a10 */
[----:B------:R-:W-:Y:S03]  /*b4d0*/  @!P0 IMAD.WIDE.U32 R102, R102, 0xc0, R118 ;  /* 0x000000c066668825 */ /* 0x000fe600078e0076 */
[----:B------:R1:W-:Y:S01]  /*b4e0*/  @P0 STS.128 [R185+0x3800], RZ ;  /* 0x003800ffb9000388 */ /* 0x0003e20000000c00 */
[----:B------:R-:W-:Y:S03]  /*b4f0*/  @!P0 IMAD.IADD R103, R105, 0x1, R103 ;  /* 0x0000000169678824 */ /* 0x000fe600078e0267 */
        /* <DEDUP_REMOVED lines=25> */
.L_x_4638:
[----:B------:R-:W-:Y:S01]  /*b690*/  FMNMX3.FTZ R0, R3, R6, R7, !PT ;  /* 0x0000000603007276 */ /* 0x000fe20007810007 */
[----:B-1----:R-:W-:Y:S01]  /*b6a0*/  LDSM.16.MT88.4 R112, [R165+0x6000] ;  /* 0x00600000a570783b */ /* 0x002fe20000004200 */
        /* <DEDUP_REMOVED lines=42> */
[C---:B------:R-:W-:Y:S01]  /*b950*/  FADD.FTZ R3, -R0.reuse, R3 ;  /* 0x0000000300037221 */ /* 0x040fe20000010100 */
[----:B------:R-:W-:Y:S01]  /*b960*/  FMUL.FTZ R103, R0, UR4 ;  /* 0x0000000400677c20 */ /* 0x000fe20008410000 */
[----:B------:R-:W1:Y:S01]  /*b970*/  LDSM.16.MT88.4 R104, [R170+0x6000] ;  /* 0x00600000aa68783b */ /* 0x000e620000004200 */
        /* <DEDUP_REMOVED lines=20> */
[--C-:B--2---:R-:W-:Y:S01]  /*bac0*/  FFMA.FTZ R102, R11, UR4, -R103.reuse ;  /* 0x000000040b667c23 */ /* 0x104fe20008010867 */
[C---:B---3--:R-:W-:Y:S01]  /*bad0*/  FMUL.FTZ R10, R3.reuse, R98 ;  /* 0x00000062030a7220 */ /* 0x048fe20000410000 */
[C---:B------:R-:W-:Y:S01]  /*bae0*/  FMUL.FTZ R11, R3.reuse, R99 ;  /* 0x00000063030b7220 */ /* 0x040fe20000410000 */
[C---:B------:R-:W-:Y:S01]  /*baf0*/  FMUL.FTZ R70, R3.reuse, R70 ;  /* 0x0000004603467220 */ /* 0x040fe20000410000 */
[C---:B------:R-:W-:Y:S03]  /*bb00*/  FMUL.FTZ R71, R3.reuse, R71 ;  /* 0x0000004703477220 */ /* 0x040fe60000410000 */
[----:B------:R-:W2:Y:S01]  /*bb10*/  MUFU.EX2 R117, R117 ;  /* 0x0000007500757308 */ /* 0x000ea20000000800 */
[C---:B----4-:R-:W-:Y:S01]  /*bb20*/  FMUL.FTZ R8, R100.reuse, R96 ;  /* 0x0000006064087220 */ /* 0x050fe20000410000 */
[C---:B------:R-:W-:Y:S01]  /*bb30*/  FMUL.FTZ R9, R100.reuse, R97 ;  /* 0x0000006164097220 */ /* 0x040fe20000410000 */
[C---:B------:R-:W-:Y:S01]  /*bb40*/  FMUL.FTZ R68, R100.reuse, R68 ;  /* 0x0000004464447220 */ /* 0x040fe20000410000 */
[C---:B------:R-:W-:Y:S01]  /*bb50*/  FMUL.FTZ R69, R100.reuse, R69 ;  /* 0x0000004564457220 */ /* 0x040fe20000410000 */
[C---:B------:R-:W-:Y:S01]  /*bb60*/  FMUL.FTZ R72, R100.reuse, R72 ;  /* 0x0000004864487220 */ /* 0x040fe20000410000 */
[C---:B------:R-:W-:Y:S01]  /*bb70*/  FMUL.FTZ R73, R100.reuse, R73 ;  /* 0x0000004964497220 */ /* 0x040fe20000410000 */
[C---:B------:R-:W-:Y:S03]  /*bb80*/  FMUL.FTZ R74, R3.reuse, R74 ;  /* 0x0000004a034a7220 */ /* 0x040fe60000410000 */
[----:B------:R-:W-:Y:S01]  /*bb90*/  MUFU.EX2 R118, R118 ;  /* 0x0000007600767308 */ /* 0x000fe20000000800 */
[C---:B------:R-:W-:Y:S01]  /*bba0*/  FMUL.FTZ R75, R3.reuse, R75 ;  /* 0x0000004b034b7220 */ /* 0x040fe20000410000 */
[C---:B------:R-:W-:Y:S01]  /*bbb0*/  FMUL.FTZ R76, R100.reuse, R76 ;  /* 0x0000004c644c7220 */ /* 0x040fe20000410000 */
[----:B------:R-:W-:Y:S01]  /*bbc0*/  FMUL.FTZ R77, R100, R77 ;  /* 0x0000004d644d7220 */ /* 0x000fe20000410000 */
[C---:B------:R-:W-:Y:S01]  /*bbd0*/  FMUL.FTZ R78, R3.reuse, R78 ;  /* 0x0000004e034e7220 */ /* 0x040fe20000410000 */
[----:B------:R-:W-:Y:S01]  /*bbe0*/  FMUL.FTZ R79, R3, R79 ;  /* 0x0000004f034f7220 */ /* 0x000fe20000410000 */
[--C-:B------:R-:W-:Y:S01]  /*bbf0*/  FFMA.FTZ R128, R34, UR4, -R103.reuse ;  /* 0x0000000422807c23 */ /* 0x100fe20008010867 */
[--C-:B------:R-:W-:Y:S03]  /*bc00*/  FFMA.FTZ R133, R35, UR4, -R103.reuse ;  /* 0x0000000423857c23 */ /* 0x100fe60008010867 */
[----:B------:R-:W3:Y:S01]  /*bc10*/  MUFU.EX2 R119, R119 ;  /* 0x0000007700777308 */ /* 0x000ee20000000800 */
[----:B--2---:R-:W-:Y:S01]  /*bc20*/  F2FP.F16.F32.PACK_AB R96, R117, R123 ;  /* 0x0000007b7560723e */ /* 0x004fe200000000ff */
[--C-:B------:R-:W-:Y:S01]  /*bc30*/  FFMA.FTZ R137, R38, UR4, -R103.reuse ;  /* 0x0000000426897c23 */ /* 0x100fe20008010867 */
[--C-:B------:R-:W-:Y:S01]  /*bc40*/  FFMA.FTZ R132, R39, UR4, -R103.reuse ;  /* 0x0000000427847c23 */ /* 0x100fe20008010867 */
[C---:B------:R-:W-:Y:S01]  /*bc50*/  FMUL.FTZ R80, R100.reuse, R80 ;  /* 0x0000005064507220 */ /* 0x040fe20000410000 */
[----:B------:R-:W-:Y:S01]  /*bc60*/  LDSM.16.MT88.4 R36, [R164+0x8000] ;  /* 0x00800000a424783b */ /* 0x000fe20000004200 */
[----:B------:R-:W-:Y:S01]  /*bc70*/  FMUL.FTZ R81, R100, R81 ;  /* 0x0000005164517220 */ /* 0x000fe20000410000 */
[C---:B------:R-:W-:Y:S03]  /*bc80*/  FMUL.FTZ R82, R3.reuse, R82 ;  /* 0x0000005203527220 */ /* 0x040fe60000410000 */
        /* <DEDUP_REMOVED lines=8> */
[----:B------:R-:W2:Y:S01]  /*bd10*/  MUFU.EX2 R6, R6 ;  /* 0x0000000600067308 */ /* 0x000ea20000000800 */
[----:B---3--:R-:W-:Y:S01]  /*bd20*/  F2FP.F16.F32.PACK_AB R97, R119, R118 ;  /* 0x000000767761723e */ /* 0x008fe200000000ff */
[----:B------:R-:W-:Y:S01]  /*bd30*/  FFMA.FTZ R127, R15, UR4, -R103 ;  /* 0x000000040f7f7c23 */ /* 0x000fe20008010867 */
[C---:B------:R-:W-:Y:S01]  /*bd40*/  FMUL.FTZ R15, R3.reuse, R95 ;  /* 0x0000005f030f7220 */ /* 0x040fe20000410000 */
[C---:B------:R-:W-:Y:S01]  /*bd50*/  FMUL.FTZ R84, R100.reuse, R84 ;  /* 0x0000005464547220 */ /* 0x040fe20000410000 */
[----:B------:R-:W-:Y:S01]  /*bd60*/  LDSM.16.MT88.4 R92, [R170+0x6800] ;  /* 0x00680000aa5c783b */ /* 0x000fe20000004200 */
[C---:B------:R-:W-:Y:S01]  /*bd70*/  FMUL.FTZ R85, R100.reuse, R85 ;  /* 0x0000005564557220 */ /* 0x040fe20000410000 */
[C---:B------:R-:W-:Y:S03]  /*bd80*/  FMUL.FTZ R86, R3.reuse, R86 ;  /* 0x0000005603567220 */ /* 0x040fe60000410000 */
[----:B------:R-:W-:Y:S01]  /*bd90*/  MUFU.EX2 R7, R7 ;  /* 0x0000000700077308 */ /* 0x000fe20000000800 */
[----:B------:R-:W-:Y:S01]  /*bda0*/  FMUL.FTZ R87, R3, R87 ;  /* 0x0000005703577220 */ /* 0x000fe20000410000 */
[----:B------:R-:W-:Y:S01]  /*bdb0*/  FFMA.FTZ R123, R100, R193, R123 ;  /* 0x000000c1647b7223 */ /* 0x000fe2000001007b */
[--C-:B------:R-:W-:Y:S01]  /*bdc0*/  FFMA.FTZ R16, R16, UR4, -R116.reuse ;  /* 0x0000000410107c23 */ /* 0x100fe20008010874 */
[--C-:B------:R-:W-:Y:S01]  /*bdd0*/  FFMA.FTZ R129, R20, UR4, -R116.reuse ;  /* 0x0000000414817c23 */ /* 0x100fe20008010874 */
[--C-:B------:R-:W-:Y:S01]  /*bde0*/  FFMA.FTZ R124, R21, UR4, -R116.reuse ;  /* 0x00000004157c7c23 */ /* 0x100fe20008010874 */
[--C-:B------:R-:W-:Y:S01]  /*bdf0*/  FFMA.FTZ R126, R22, UR4, -R103.reuse ;  /* 0x00000004167e7c23 */ /* 0x100fe20008010867 */
[--C-:B------:R-:W-:Y:S03]  /*be00*/  FFMA.FTZ R131, R23, UR4, -R103.reuse ;  /* 0x0000000417837c23 */ /* 0x100fe60008010867 */
[----:B------:R-:W3:Y:S01]  /*be10*/  MUFU.EX2 R102, R102 ;  /* 0x0000006600667308 */ /* 0x000ee20000000800 */
        /* <DEDUP_REMOVED lines=21> */
[----:B------:R-:W-:Y:S01]  /*bf70*/  FFMA.FTZ R57, R57, UR4, -R116 ;  /* 0x0000000439397c23 */ /* 0x000fe20008010874 */
[--C-:B------:R-:W-:Y:S01]  /*bf80*/  FFMA.FTZ R58, R58, UR4, -R103.reuse ;  /* 0x000000043a3a7c23 */ /* 0x100fe20008010867 */
[C---:B-1----:R-:W-:Y:S02]  /*bf90*/  HMMA.16816.F32 R8, R96.reuse, R104, R8 ;  /* 0x000000686008723c */ /* 0x042fe40000001808 */
[----:B------:R-:W-:Y:S03]  /*bfa0*/  MUFU.EX2 R122, R122 ;  /* 0x0000007a007a7308 */ /* 0x000fe60000000800 */
[--C-:B------:R-:W-:Y:S01]  /*bfb0*/  FFMA.FTZ R59, R59, UR4, -R103.reuse ;  /* 0x000000043b3b7c23 */ /* 0x100fe20008010867 */
[----:B------:R-:W-:Y:S01]  /*bfc0*/  FFMA.FTZ R118, R3, R194, R118 ;  /* 0x000000c203767223 */ /* 0x000fe20000010076 */
[--C-:B------:R-:W-:Y:S01]  /*bfd0*/  FFMA.FTZ R62, R62, UR4, -R103.reuse ;  /* 0x000000043e3e7c23 */ /* 0x100fe20008010867 */
[C---:B------:R-:W-:Y:S01]  /*bfe0*/  HMMA.16816.F32 R68, R96.reuse, R106, R68 ;  /* 0x0000006a6044723c */ /* 0x040fe20000001844 */
[----:B------:R-:W1:Y:S03]  /*bff0*/  LDSM.16.MT88.4 R104, [R164+0x6000] ;  /* 0x00600000a468783b */ /* 0x000e660000004200 */
[----:B------:R-:W2:Y:S01]  /*c000*/  MUFU.EX2 R127, R127 ;  /* 0x0000007f007f7308 */ /* 0x000ea20000000800 */
[----:B------:R-:W-:Y:S01]  /*c010*/  FFMA.FTZ R63, R63, UR4, -R103 ;  /* 0x000000043f3f7c23 */ /* 0x000fe20008010867 */
[----:B------:R-:W-:Y:S01]  /*c020*/  FFMA.FTZ R64, R64, UR4, -R116 ;  /* 0x0000000440407c23 */ /* 0x000fe20008010874 */
[----:B------:R-:W-:Y:S01]  /*c030*/  FADD.FTZ R118, R119, R118 ;  /* 0x0000007677767221 */ /* 0x000fe20000010000 */
[----:B------:R-:W-:Y:S01]  /*c040*/  ISETP.NE.AND P0, PT, R191, RZ, PT ;  /* 0x000000ffbf00720c */ /* 0x000fe20003f05270 */
[C---:B------:R-:W-:Y:S05]  /*c050*/  HMMA.16816.F32 R72, R96.reuse, R108, R72 ;  /* 0x0000006c6048723c */ /* 0x040fea0000001848 */
[----:B------:R-:W-:Y:S01]  /*c060*/  MUFU.EX2 R129, R129 ;  /* 0x0000008100817308 */ /* 0x000fe20000000800 */
[----:B------:R-:W-:Y:S01]  /*c070*/  FADD.FTZ R7, R7, R118 ;  /* 0x0000007607077221 */ /* 0x000fe20000010000 */
[----:B------:R-:W-:Y:S03]  /*c080*/  MOV R101, R2 ;  /* 0x0000000200657202 */ /* 0x000fe60000000f00 */
[----:B------:R-:W-:Y:S01]  /*c090*/  FADD.FTZ R7, R102, R7 ;  /* 0x0000000766077221 */ /* 0x000fe20000010000 */
[C---:B------:R-:W-:Y:S01]  /*c0a0*/  HMMA.16816.F32 R76, R96.reuse, R110, R76 ;  /* 0x0000006e604c723c */ /* 0x040fe2000000184c */
[----:B------:R-:W3:Y:S03]  /*c0b0*/  LDSM.16.MT88.4 R108, [R166+0x6800] ;  /* 0x00680000a66c783b */ /* 0x000ee60000004200 */
[----:B------:R-:W4:Y:S04]  /*c0c0*/  MUFU.EX2 R124, R124 ;  /* 0x0000007c007c7308 */ /* 0x000f280000000800 */
[C---:B------:R-:W-:Y:S06]  /*c0d0*/  HMMA.16816.F32 R80, R96.reuse, R112, R80 ;  /* 0x000000706050723c */ /* 0x040fec0000001850 */
[----:B------:R5:W-:Y:S01]  /*c0e0*/  MUFU.EX2 R113, R16 ;  /* 0x0000001000717308 */ /* 0x000be20000000800 */
[----:B------:R-:W-:Y:S01]  /*c0f0*/  FFMA.FTZ R112, R17, UR4, -R116 ;  /* 0x0000000411707c23 */ /* 0x000fe20008010874 */
[----:B------:R-:W-:Y:S01]  /*c100*/  FMUL.FTZ R17, R100, R89 ;  /* 0x0000005964117220 */ /* 0x000fe20000410000 */
[----:B--2---:R-:W-:Y:S01]  /*c110*/  F2FP.F16.F32.PACK_AB R89, R127, R122 ;  /* 0x0000007a7f59723e */ /* 0x004fe200000000ff */
[----:B------:R-:W-:Y:S01]  /*c120*/  FADD.FTZ R122, R122, R7 ;  /* 0x000000077a7a7221 */ /* 0x000fe20000010000 */
[C---:B------:R-:W-:Y:S05]  /*c130*/  HMMA.16816.F32 R12, R96.reuse, R114, R12 ;  /* 0x00000072600c723c */ /* 0x040fea000000180c */
[----:B------:R-:W2:Y:S01]  /*c140*/  MUFU.EX2 R112, R112 ;  /* 0x0000007000707308 */ /* 0x000ea20000000800 */
[--C-:B------:R-:W-:Y:S01]  /*c150*/  FFMA.FTZ R114, R18, UR4, -R103.reuse ;  /* 0x0000000412727c23 */ /* 0x100fe20008010867 */
[----:B------:R-:W-:Y:S01]  /*c160*/  FFMA.FTZ R115, R19, UR4, -R103 ;  /* 0x0000000413737c23 */ /* 0x000fe20008010867 */
[C---:B------:R-:W-:Y:S01]  /*c170*/  FMUL.FTZ R18, R3.reuse, R90 ;  /* 0x0000005a03127220 */ /* 0x040fe20000410000 */
[----:B------:R-:W-:Y:S01]  /*c180*/  FMUL.FTZ R19, R3, R91 ;  /* 0x0000005b03137220 */ /* 0x000fe20000410000 */
[----:B----4-:R-:W-:Y:S01]  /*c190*/  F2FP.F16.F32.PACK_AB R20, R124, R129 ;  /* 0x000000817c14723e */ /* 0x010fe200000000ff */
[----:B------:R-:W-:Y:S01]  /*c1a0*/  FADD.FTZ R127, R127, R122 ;  /* 0x0000007a7f7f7221 */ /* 0x000fe20000010000 */
[C---:B-1----:R-:W-:Y:S03]  /*c1b0*/  HMMA.16816.F32 R84, R96.reuse, R104, R84 ;  /* 0x000000686054723c */ /* 0x042fe60000001854 */
[----:B------:R-:W-:Y:S01]  /*c1c0*/  MUFU.EX2 R114, R114 ;  /* 0x0000007200727308 */ /* 0x000fe20000000800 */
[----:B-----5:R-:W-:Y:S01]  /*c1d0*/  FMUL.FTZ R16, R100, R88 ;  /* 0x0000005864107220 */ /* 0x020fe20000410000 */
[----:B------:R-:W-:Y:S08]  /*c1e0*/  F2FP.F16.F32.PACK_AB R88, R125, R120 ;  /* 0x000000787d58723e */ /* 0x000ff000000000ff */
[----:B------:R-:W1:Y:S01]  /*c1f0*/  MUFU.EX2 R115, R115 ;  /* 0x0000007300737308 */ /* 0x000e620000000800 */
[----:B------:R-:W-:Y:S01]  /*c200*/  HMMA.16816.F32 R16, R96, R106, R16 ;  /* 0x0000006a6010723c */ /* 0x000fe20000001810 */
[----:B------:R-:W4:Y:S02]  /*c210*/  LDSM.16.MT88.4 R96, [R165+0x6800] ;  /* 0x00680000a560783b */ /* 0x000f240000004200 */
[----:B--2---:R-:W-:Y:S06]  /*c220*/  F2FP.F16.F32.PACK_AB R90, R112, R113 ;  /* 0x00000071705a723e */ /* 0x004fec00000000ff */
[----:B------:R-:W-:Y:S01]  /*c230*/  MUFU.EX2 R126, R126 ;  /* 0x0000007e007e7308 */ /* 0x000fe20000000800 */
[----:B------:R-:W2:Y:S09]  /*c240*/  LDSM.16.MT88.4 R104, [R164+0x6800] ;  /* 0x00680000a468783b */ /* 0x000eb20000004200 */
[----:B------:R-:W5:Y:S01]  /*c250*/  MUFU.EX2 R131, R131 ;  /* 0x0000008300837308 */ /* 0x000f620000000800 */
[C---:B-1----:R-:W-:Y:S01]  /*c260*/  F2FP.F16.F32.PACK_AB R91, R115.reuse, R114 ;  /* 0x00000072735b723e */ /* 0x042fe200000000ff */
[----:B------:R-:W-:Y:S04]  /*c270*/  FADD.FTZ R114, R114, R127 ;  /* 0x0000007f72727221 */ /* 0x000fe80000010000 */
[----:B------:R-:W-:Y:S02]  /*c280*/  FADD.FTZ R115, R115, R114 ;  /* 0x0000007273737221 */ /* 0x000fe40000010000 */
[C---:B------:R-:W-:Y:S02]  /*c290*/  HMMA.16816.F32 R8, R88.reuse, R92, R8 ;  /* 0x0000005c5808723c */ /* 0x040fe40000001808 */
[----:B------:R-:W-:Y:S06]  /*c2a0*/  MUFU.EX2 R128, R128 ;  /* 0x0000008000807308 */ /* 0x000fec0000000800 */
[C---:B------:R-:W-:Y:S01]  /*c2b0*/  HMMA.16816.F32 R68, R88.reuse, R94, R68 ;  /* 0x0000005e5844723c */ /* 0x040fe20000001844 */
[----:B------:R-:W1:Y:S03]  /*c2c0*/  LDSM.16.MT88.4 R92, [R170+0x7000] ;  /* 0x00700000aa5c783b */ /* 0x000e660000004200 */
[----:B------:R-:W-:Y:S01]  /*c2d0*/  MUFU.EX2 R133, R133 ;  /* 0x0000008500857308 */ /* 0x000fe20000000800 */
[----:B-----5:R-:W-:Y:S01]  /*c2e0*/  F2FP.F16.F32.PACK_AB R21, R131, R126 ;  /* 0x0000007e8315723e */ /* 0x020fe200000000ff */
[----:B------:R-:W-:Y:S02]  /*c2f0*/  FADD.FTZ R126, R126, R115 ;  /* 0x000000737e7e7221 */ /* 0x000fe40000010000 */
[C---:B---3--:R-:W-:Y:S06]  /*c300*/  HMMA.16816.F32 R72, R88.reuse, R108, R72 ;  /* 0x0000006c5848723c */ /* 0x048fec0000001848 */
[----:B------:R-:W-:Y:S01]  /*c310*/  MUFU.EX2 R130, R130 ;  /* 0x0000008200827308 */ /* 0x000fe20000000800 */
[--C-:B------:R-:W-:Y:S01]  /*c320*/  FFMA.FTZ R109, R24, UR4, -R116.reuse ;  /* 0x00000004186d7c23 */ /* 0x100fe20008010874 */
[----:B------:R-:W-:Y:S01]  /*c330*/  FFMA.FTZ R108, R25, UR4, -R116 ;  /* 0x00000004196c7c23 */ /* 0x000fe20008010874 */
[----:B------:R-:W-:Y:S01]  /*c340*/  FADD.FTZ R131, R131, R126 ;  /* 0x0000007e83837221 */ /* 0x000fe20000010000 */
[C---:B------:R-:W-:Y:S06]  /*c350*/  HMMA.16816.F32 R76, R88.reuse, R110, R76 ;  /* 0x0000006e584c723c */ /* 0x040fec000000184c */
[----:B------:R-:W-:Y:S01]  /*c360*/  MUFU.EX2 R109, R109 ;  /* 0x0000006d006d7308 */ /* 0x000fe20000000800 */
[--C-:B------:R-:W-:Y:S01]  /*c370*/  FFMA.FTZ R110, R26, UR4, -R103.reuse ;  /* 0x000000041a6e7c23 */ /* 0x100fe20008010867 */
[----:B------:R-:W-:Y:S02]  /*c380*/  FFMA.FTZ R111, R27, UR4, -R103 ;  /* 0x000000041b6f7c23 */ /* 0x000fe40008010867 */
[----:B------:R-:W3:Y:S01]  /*c390*/  LDSM.16.MT88.4 R24, [R166+0x7000] ;  /* 0x00700000a618783b */ /* 0x000ee20000004200 */
[C---:B----4-:R-:W-:Y:S05]  /*c3a0*/  HMMA.16816.F32 R80, R88.reuse, R96, R80 ;  /* 0x000000605850723c */ /* 0x050fea0000001850 */
[----:B------:R-:W4:Y:S03]  /*c3b0*/  MUFU.EX2 R108, R108 ;  /* 0x0000006c006c7308 */ /* 0x000f260000000800 */
[C---:B------:R-:W-:Y:S01]  /*c3c0*/  HMMA.16816.F32 R12, R88.reuse, R98, R12 ;  /* 0x00000062580c723c */ /* 0x040fe2000000180c */
[----:B------:R-:W-:Y:S06]  /*c3d0*/  LDSM.16.MT88.4 R96, [R164+0x7000] ;  /* 0x00700000a460783b */ /* 0x000fec0000004200 */
[----:B------:R-:W-:Y:S01]  /*c3e0*/  MUFU.EX2 R110, R110 ;  /* 0x0000006e006e7308 */ /* 0x000fe20000000800 */
[C---:B--2---:R-:W-:Y:S09]  /*c3f0*/  HMMA.16816.F32 R84, R88.reuse, R104, R84 ;  /* 0x000000685854723c */ /* 0x044ff20000001854 */
[----:B------:R-:W2:Y:S01]  /*c400*/  MUFU.EX2 R111, R111 ;  /* 0x0000006f006f7308 */ /* 0x000ea20000000800 */
[--C-:B------:R-:W-:Y:S01]  /*c410*/  FFMA.FTZ R104, R28, UR4, -R116.reuse ;  /* 0x000000041c687c23 */ /* 0x100fe20008010874 */
[--C-:B------:R-:W-:Y:S01]  /*c420*/  FFMA.FTZ R105, R29, UR4, -R116.reuse ;  /* 0x000000041d697c23 */ /* 0x100fe20008010874 */
[----:B----4-:R-:W-:Y:S01]  /*c430*/  F2FP.F16.F32.PACK_AB R22, R108, R109 ;  /* 0x0000006d6c16723e */ /* 0x010fe200000000ff */
[----:B------:R-:W-:Y:S01]  /*c440*/  HMMA.16816.F32 R16, R88, R106, R16 ;  /* 0x0000006a5810723c */ /* 0x000fe20000001810 */
[----:B------:R-:W4:Y:S05]  /*c450*/  LDSM.16.MT88.4 R88, [R165+0x7000] ;  /* 0x00700000a558783b */ /* 0x000f2a0000004200 */
[----:B------:R-:W-:Y:S01]  /*c460*/  MUFU.EX2 R104, R104 ;  /* 0x0000006800687308 */ /* 0x000fe20000000800 */
[--C-:B------:R-:W-:Y:S01]  /*c470*/  FFMA.FTZ R106, R32, UR4, -R116.reuse ;  /* 0x00000004206a7c23 */ /* 0x100fe20008010874 */
[----:B------:R-:W-:Y:S02]  /*c480*/  FFMA.FTZ R107, R33, UR4, -R116 ;  /* 0x00000004216b7c23 */ /* 0x000fe40008010874 */
[----:B------:R-:W-:Y:S06]  /*c490*/  LDSM.16.MT88.4 R32, [R165+0x7800] ;  /* 0x00780000a520783b */ /* 0x000fec0000004200 */
[----:B------:R-:W-:Y:S01]  /*c4a0*/  MUFU.EX2 R105, R105 ;  /* 0x0000006900697308 */ /* 0x000fe20000000800 */
[C---:B--2---:R-:W-:Y:S01]  /*c4b0*/  F2FP.F16.F32.PACK_AB R23, R111.reuse, R110 ;  /* 0x0000006e6f17723e */ /* 0x044fe200000000ff */
[----:B------:R-:W-:Y:S04]  /*c4c0*/  FADD.FTZ R110, R110, R131 ;  /* 0x000000836e6e7221 */ /* 0x000fe80000010000 */
[----:B------:R-:W-:Y:S02]  /*c4d0*/  FADD.FTZ R111, R111, R110 ;  /* 0x0000006e6f6f7221 */ /* 0x000fe40000010000 */
[C---:B-1----:R-:W-:Y:S02]  /*c4e0*/  HMMA.16816.F32 R8, R20.reuse, R92, R8 ;  /* 0x0000005c1408723c */ /* 0x042fe40000001808 */
[----:B------:R-:W-:Y:S03]  /*c4f0*/  MUFU.EX2 R106, R106 ;  /* 0x0000006a006a7308 */ /* 0x000fe60000000800 */
[--C-:B------:R-:W-:Y:S01]  /*c500*/  FFMA.FTZ R92, R30, UR4, -R103.reuse ;  /* 0x000000041e5c7c23 */ /* 0x100fe20008010867 */
[----:B------:R-:W-:Y:S02]  /*c510*/  FFMA.FTZ R93, R31, UR4, -R103 ;  /* 0x000000041f5d7c23 */ /* 0x000fe40008010867 */
[C---:B------:R-:W-:Y:S01]  /*c520*/  HMMA.16816.F32 R68, R20.reuse, R94, R68 ;  /* 0x0000005e1444723c */ /* 0x040fe20000001844 */
[----:B------:R-:W-:Y:S03]  /*c530*/  LDSM.16.MT88.4 R28, [R166+0x7800] ;  /* 0x00780000a61c783b */ /* 0x000fe60000004200 */
[----:B------:R-:W-:Y:S04]  /*c540*/  MUFU.EX2 R107, R107 ;  /* 0x0000006b006b7308 */ /* 0x000fe80000000800 */
[C---:B---3--:R-:W-:Y:S06]  /*c550*/  HMMA.16816.F32 R72, R20.reuse, R24, R72 ;  /* 0x000000181448723c */ /* 0x048fec0000001848 */
[----:B------:R-:W-:Y:S02]  /*c560*/  MUFU.EX2 R93, R93 ;  /* 0x0000005d005d7308 */ /* 0x000fe40000000800 */
[C---:B------:R-:W-:Y:S01]  /*c570*/  HMMA.16816.F32 R76, R20.reuse, R26, R76 ;  /* 0x0000001a144c723c */ /* 0x040fe2000000184c */
[----:B------:R-:W1:Y:S07]  /*c580*/  LDSM.16.MT88.4 R24, [R170+0x7800] ;  /* 0x00780000aa18783b */ /* 0x000e6e0000004200 */
[----:B------:R-:W2:Y:S01]  /*c590*/  MUFU.EX2 R92, R92 ;  /* 0x0000005c005c7308 */ /* 0x000ea20000000800 */
[C---:B----4-:R-:W-:Y:S09]  /*c5a0*/  HMMA.16816.F32 R80, R20.reuse, R88, R80 ;  /* 0x000000581450723c */ /* 0x050ff20000001850 */
[----:B------:R-:W3:Y:S01]  /*c5b0*/  MUFU.EX2 R135, R135 ;  /* 0x0000008700877308 */ /* 0x000ee20000000800 */
[C---:B------:R-:W-:Y:S01]  /*c5c0*/  HMMA.16816.F32 R12, R20.reuse, R90, R12 ;  /* 0x0000005a140c723c */ /* 0x040fe2000000180c */
[----:B------:R-:W4:Y:S08]  /*c5d0*/  LDSM.16.MT88.4 R88, [R164+0x7800] ;  /* 0x00780000a458783b */ /* 0x000f300000004200 */
[----:B------:R-:W-:Y:S01]  /*c5e0*/  MUFU.EX2 R137, R137 ;  /* 0x0000008900897308 */ /* 0x000fe20000000800 */
[C---:B------:R-:W-:Y:S09]  /*c5f0*/  HMMA.16816.F32 R84, R20.reuse, R96, R84 ;  /* 0x000000601454723c */ /* 0x040ff20000001854 */
[----:B------:R-:W5:Y:S01]  /*c600*/  MUFU.EX2 R132, R132 ;  /* 0x0000008400847308 */ /* 0x000f620000000800 */
[----:B------:R-:W-:Y:S09]  /*c610*/  HMMA.16816.F32 R16, R20, R98, R16 ;  /* 0x000000621410723c */ /* 0x000ff20000001810 */
[----:B------:R-:W-:Y:S01]  /*c620*/  MUFU.EX2 R40, R40 ;  /* 0x0000002800287308 */ /* 0x000fe20000000800 */
[----:B--2---:R-:W-:Y:S01]  /*c630*/  F2FP.F16.F32.PACK_AB R21, R93, R92 ;  /* 0x0000005c5d15723e */ /* 0x004fe200000000ff */
[----:B------:R-:W-:Y:S01]  /*c640*/  FADD.FTZ R92, R92, R111 ;  /* 0x0000006f5c5c7221 */ /* 0x000fe20000010000 */
[----:B------:R-:W-:Y:S02]  /*c650*/  F2FP.F16.F32.PACK_AB R20, R105, R104 ;  /* 0x000000686914723e */ /* 0x000fe400000000ff */
[----:B------:R-:W-:Y:S02]  /*c660*/  F2FP.F16.F32.PACK_AB R22, R107, R106 ;  /* 0x0000006a6b16723e */ /* 0x000fe400000000ff */
[----:B------:R-:W-:Y:S03]  /*c670*/  F2FP.F16.F32.PACK_AB R23, R133, R128 ;  /* 0x000000808517723e */ /* 0x000fe600000000ff */
[----:B------:R-:W2:Y:S04]  /*c680*/  MUFU.EX2 R41, R41 ;  /* 0x0000002900297308 */ /* 0x000ea80000000800 */
[C---:B-1----:R-:W-:Y:S06]  /*c690*/  HMMA.16816.F32 R8, R20.reuse, R24, R8 ;  /* 0x000000181408723c */ /* 0x042fec0000001808 */
[----:B------:R-:W-:Y:S02]  /*c6a0*/  MUFU.EX2 R42, R42 ;  /* 0x0000002a002a7308 */ /* 0x000fe40000000800 */
[C---:B------:R-:W-:Y:S01]  /*c6b0*/  HMMA.16816.F32 R68, R20.reuse, R26, R68 ;  /* 0x0000001a1444723c */ /* 0x040fe20000001844 */
[----:B------:R-:W1:Y:S07]  /*c6c0*/  LDSM.16.MT88.4 R24, [R170+0x8000] ;  /* 0x00800000aa18783b */ /* 0x000e6e0000004200 */
[----:B------:R-:W2:Y:S01]  /*c6d0*/  MUFU.EX2 R43, R43 ;  /* 0x0000002b002b7308 */ /* 0x000ea20000000800 */
[C---:B------:R-:W-:Y:S09]  /*c6e0*/  HMMA.16816.F32 R72, R20.reuse, R28, R72 ;  /* 0x0000001c1448723c */ /* 0x040ff20000001848 */
[----:B------:R-:W-:Y:S01]  /*c6f0*/  MUFU.EX2 R44, R44 ;  /* 0x0000002c002c7308 */ /* 0x000fe20000000800 */
[C---:B------:R-:W-:Y:S01]  /*c700*/  HMMA.16816.F32 R76, R20.reuse, R30, R76 ;  /* 0x0000001e144c723c */ /* 0x040fe2000000184c */
[----:B------:R-:W1:Y:S08]  /*c710*/  LDSM.16.MT88.4 R28, [R166+0x8000] ;  /* 0x00800000a61c783b */ /* 0x000e700000004200 */
[----:B------:R-:W1:Y:S01]  /*c720*/  MUFU.EX2 R45, R45 ;  /* 0x0000002d002d7308 */ /* 0x000e620000000800 */
[C---:B------:R-:W-:Y:S09]  /*c730*/  HMMA.16816.F32 R80, R20.reuse, R32, R80 ;  /* 0x000000201450723c */ /* 0x040ff20000001850 */
[----:B------:R-:W-:Y:S01]  /*c740*/  MUFU.EX2 R46, R46 ;  /* 0x0000002e002e7308 */ /* 0x000fe20000000800 */
[C---:B------:R-:W-:Y:S01]  /*c750*/  HMMA.16816.F32 R12, R20.reuse, R34, R12 ;  /* 0x00000022140c723c */ /* 0x040fe2000000180c */
[----:B------:R-:W1:Y:S08]  /*c760*/  LDSM.16.MT88.4 R32, [R165+0x8000] ;  /* 0x00800000a520783b */ /* 0x000e700000004200 */
[----:B------:R-:W1:Y:S01]  /*c770*/  MUFU.EX2 R47, R47 ;  /* 0x0000002f002f7308 */ /* 0x000e620000000800 */
[C---:B----4-:R-:W-:Y:S09]  /*c780*/  HMMA.16816.F32 R84, R20.reuse, R88, R84 ;  /* 0x000000581454723c */ /* 0x050ff20000001854 */
[----:B------:R-:W-:Y:S01]  /*c790*/  MUFU.EX2 R48, R48 ;  /* 0x0000003000307308 */ /* 0x000fe20000000800 */
[----:B------:R-:W-:Y:S09]  /*c7a0*/  HMMA.16816.F32 R16, R20, R90, R16 ;  /* 0x0000005a1410723c */ /* 0x000ff20000001810 */
[----:B------:R-:W4:Y:S01]  /*c7b0*/  MUFU.EX2 R49, R49 ;  /* 0x0000003100317308 */ /* 0x000f220000000800 */
[----:B---3--:R-:W-:Y:S02]  /*c7c0*/  F2FP.F16.F32.PACK_AB R20, R135, R130 ;  /* 0x000000828714723e */ /* 0x008fe400000000ff */
[----:B-----5:R-:W-:Y:S02]  /*c7d0*/  F2FP.F16.F32.PACK_AB R21, R132, R137 ;  /* 0x000000898415723e */ /* 0x020fe400000000ff */
[----:B--2---:R-:W-:Y:S02]  /*c7e0*/  F2FP.F16.F32.PACK_AB R22, R41, R40 ;  /* 0x000000282916723e */ /* 0x004fe400000000ff */
[----:B------:R-:W-:Y:S03]  /*c7f0*/  F2FP.F16.F32.PACK_AB R23, R43, R42 ;  /* 0x0000002a2b17723e */ /* 0x000fe600000000ff */
[----:B------:R-:W-:Y:S04]  /*c800*/  MUFU.EX2 R50, R50 ;  /* 0x0000003200327308 */ /* 0x000fe80000000800 */
[C---:B-1----:R-:W-:Y:S06]  /*c810*/  HMMA.16816.F32 R8, R20.reuse, R24, R8 ;  /* 0x000000181408723c */ /* 0x042fec0000001808 */
[----:B------:R-:W1:Y:S02]  /*c820*/  MUFU.EX2 R51, R51 ;  /* 0x0000003300337308 */ /* 0x000e640000000800 */
[C---:B------:R-:W-:Y:S01]  /*c830*/  HMMA.16816.F32 R68, R20.reuse, R26, R68 ;  /* 0x0000001a1444723c */ /* 0x040fe20000001844 */
[----:B------:R-:W2:Y:S07]  /*c840*/  LDSM.16.MT88.4 R24, [R170+0x8800] ;  /* 0x00880000aa18783b */ /* 0x000eae0000004200 */
[----:B------:R-:W-:Y:S01]  /*c850*/  MUFU.EX2 R52, R52 ;  /* 0x0000003400347308 */ /* 0x000fe20000000800 */
[C---:B------:R-:W-:Y:S09]  /*c860*/  HMMA.16816.F32 R72, R20.reuse, R28, R72 ;  /* 0x0000001c1448723c */ /* 0x040ff20000001848 */
[----:B------:R-:W3:Y:S01]  /*c870*/  MUFU.EX2 R53, R53 ;  /* 0x0000003500357308 */ /* 0x000ee20000000800 */
[C---:B------:R-:W-:Y:S01]  /*c880*/  HMMA.16816.F32 R76, R20.reuse, R30, R76 ;  /* 0x0000001e144c723c */ /* 0x040fe2000000184c */
[----:B------:R-:W5:Y:S08]  /*c890*/  LDSM.16.MT88.4 R28, [R166+0x8800] ;  /* 0x00880000a61c783b */ /* 0x000f700000004200 */
[----:B------:R-:W-:Y:S01]  /*c8a0*/  MUFU.EX2 R54, R54 ;  /* 0x0000003600367308 */ /* 0x000fe20000000800 */
[C---:B------:R-:W-:Y:S09]  /*c8b0*/  HMMA.16816.F32 R80, R20.reuse, R32, R80 ;  /* 0x000000201450723c */ /* 0x040ff20000001850 */
[----:B------:R-:W3:Y:S01]  /*c8c0*/  MUFU.EX2 R55, R55 ;  /* 0x0000003700377308 */ /* 0x000ee20000000800 */
[C---:B------:R-:W-:Y:S01]  /*c8d0*/  HMMA.16816.F32 R12, R20.reuse, R34, R12 ;  /* 0x00000022140c723c */ /* 0x040fe2000000180c */
[----:B------:R-:W3:Y:S08]  /*c8e0*/  LDSM.16.MT88.4 R32, [R165+0x8800] ;  /* 0x00880000a520783b */ /* 0x000ef00000004200 */
[----:B------:R-:W-:Y:S01]  /*c8f0*/  MUFU.EX2 R56, R56 ;  /* 0x0000003800387308 */ /* 0x000fe20000000800 */
[C---:B------:R-:W-:Y:S09]  /*c900*/  HMMA.16816.F32 R84, R20.reuse, R36, R84 ;  /* 0x000000241454723c */ /* 0x040ff20000001854 */
[----:B------:R-:W3:Y:S01]  /*c910*/  MUFU.EX2 R57, R57 ;  /* 0x0000003900397308 */ /* 0x000ee20000000800 */
[----:B------:R-:W-:Y:S01]  /*c920*/  HMMA.16816.F32 R16, R20, R38, R16 ;  /* 0x000000261410723c */ /* 0x000fe20000001810 */
[----:B------:R-:W3:Y:S08]  /*c930*/  LDSM.16.MT88.4 R36, [R164+0x8800] ;  /* 0x00880000a424783b */ /* 0x000ef00000004200 */
[----:B------:R-:W-:Y:S01]  /*c940*/  MUFU.EX2 R58, R58 ;  /* 0x0000003a003a7308 */ /* 0x000fe20000000800 */
[----:B------:R-:W-:Y:S02]  /*c950*/  F2FP.F16.F32.PACK_AB R20, R45, R44 ;  /* 0x0000002c2d14723e */ /* 0x000fe400000000ff */
[----:B------:R-:W-:Y:S02]  /*c960*/  F2FP.F16.F32.PACK_AB R21, R47, R46 ;  /* 0x0000002e2f15723e */ /* 0x000fe400000000ff */
[----:B----4-:R-:W-:Y:S02]  /*c970*/  F2FP.F16.F32.PACK_AB R22, R49, R48 ;  /* 0x000000303116723e */ /* 0x010fe400000000ff */
[----:B-1----:R-:W-:Y:S03]  /*c980*/  F2FP.F16.F32.PACK_AB R23, R51, R50 ;  /* 0x000000323317723e */ /* 0x002fe600000000ff */
[----:B------:R-:W1:Y:S04]  /*c990*/  MUFU.EX2 R59, R59 ;  /* 0x0000003b003b7308 */ /* 0x000e680000000800 */
[C---:B--2---:R-:W-:Y:S06]  /*c9a0*/  HMMA.16816.F32 R8, R20.reuse, R24, R8 ;  /* 0x000000181408723c */ /* 0x044fec0000001808 */
[----:B------:R-:W-:Y:S02]  /*c9b0*/  MUFU.EX2 R3, R62 ;  /* 0x0000003e00037308 */ /* 0x000fe40000000800 */
[C---:B------:R-:W-:Y:S01]  /*c9c0*/  HMMA.16816.F32 R68, R20.reuse, R26, R68 ;  /* 0x0000001a1444723c */ /* 0x040fe20000001844 */
[----:B------:R-:W2:Y:S07]  /*c9d0*/  LDSM.16.MT88.4 R24, [R170+0x9000] ;  /* 0x00900000aa18783b */ /* 0x000eae0000004200 */
[----:B------:R-:W-:Y:S01]  /*c9e0*/  MUFU.EX2 R7, R64 ;  /* 0x0000004000077308 */ /* 0x000fe20000000800 */
[C---:B-----5:R-:W-:Y:S08]  /*c9f0*/  HMMA.16816.F32 R72, R20.reuse, R28, R72 ;  /* 0x0000001c1448723c */ /* 0x060ff00000001848 */
[C---:B------:R-:W-:Y:S01]  /*ca00*/  HMMA.16816.F32 R76, R20.reuse, R30, R76 ;  /* 0x0000001e144c723c */ /* 0x040fe2000000184c */
[----:B------:R-:W4:Y:S07]  /*ca10*/  LDSM.16.MT88.4 R28, [R166+0x9000] ;  /* 0x00900000a61c783b */ /* 0x000f2e0000004200 */
[C---:B---3--:R-:W-:Y:S08]  /*ca20*/  HMMA.16816.F32 R80, R20.reuse, R32, R80 ;  /* 0x000000201450723c */ /* 0x048ff00000001850 */
[C---:B------:R-:W-:Y:S01]  /*ca30*/  HMMA.16816.F32 R12, R20.reuse, R34, R12 ;  /* 0x00000022140c723c */ /* 0x040fe2000000180c */
[----:B------:R-:W3:Y:S07]  /*ca40*/  LDSM.16.MT88.4 R32, [R165+0x9000] ;  /* 0x00900000a520783b */ /* 0x000eee0000004200 */
[C---:B------:R-:W-:Y:S03]  /*ca50*/  HMMA.16816.F32 R84, R20.reuse, R36, R84 ;  /* 0x000000241454723c */ /* 0x040fe60000001854 */
[--C-:B------:R-:W-:Y:S01]  /*ca60*/  FFMA.FTZ R36, R60, UR4, -R116.reuse ;  /* 0x000000043c247c23 */ /* 0x100fe20008010874 */
[--C-:B------:R-:W-:Y:S01]  /*ca70*/  FFMA.FTZ R37, R61, UR4, -R116.reuse ;  /* 0x000000043d257c23 */ /* 0x100fe20008010874 */
[----:B------:R-:W-:Y:S03]  /*ca80*/  FFMA.FTZ R116, R65, UR4, -R116 ;  /* 0x0000000441747c23 */ /* 0x000fe60008010874 */
[----:B------:R-:W-:Y:S01]  /*ca90*/  HMMA.16816.F32 R16, R20, R38, R16 ;  /* 0x000000261410723c */ /* 0x000fe20000001810 */
[----:B------:R-:W-:Y:S02]  /*caa0*/  MUFU.EX2 R36, R36 ;  /* 0x0000002400247308 */ /* 0x000fe40000000800 */
[----:B------:R-:W-:Y:S01]  /*cab0*/  F2FP.F16.F32.PACK_AB R20, R53, R52 ;  /* 0x000000343514723e */ /* 0x000fe200000000ff */
[--C-:B------:R-:W-:Y:S01]  /*cac0*/  FFMA.FTZ R38, R66, UR4, -R103.reuse ;  /* 0x0000000442267c23 */ /* 0x100fe20008010867 */
[----:B------:R-:W-:Y:S01]  /*cad0*/  F2FP.F16.F32.PACK_AB R21, R55, R54 ;  /* 0x000000363715723e */ /* 0x000fe200000000ff */
[----:B------:R-:W-:Y:S01]  /*cae0*/  FFMA.FTZ R103, R67, UR4, -R103 ;  /* 0x0000000443677c23 */ /* 0x000fe20008010867 */
[----:B------:R-:W-:Y:S02]  /*caf0*/  F2FP.F16.F32.PACK_AB R22, R57, R56 ;  /* 0x000000383916723e */ /* 0x000fe400000000ff */
[----:B-1----:R-:W-:Y:S02]  /*cb00*/  F2FP.F16.F32.PACK_AB R23, R59, R58 ;  /* 0x0000003a3b17723e */ /* 0x002fe400000000ff */
[----:B------:R-:W1:Y:S05]  /*cb10*/  MUFU.EX2 R37, R37 ;  /* 0x0000002500257308 */ /* 0x000e6a0000000800 */
[C---:B--2---:R-:W-:Y:S05]  /*cb20*/  HMMA.16816.F32 R8, R20.reuse, R24, R8 ;  /* 0x000000181408723c */ /* 0x044fea0000001808 */
[----:B------:R-:W2:Y:S01]  /*cb30*/  MUFU.EX2 R116, R116 ;  /* 0x0000007400747308 */ /* 0x000ea20000000800 */
[----:B------:R-:W-:Y:S04]  /*cb40*/  FADD.FTZ R24, R117, R123 ;  /* 0x0000007b75187221 */ /* 0x000fe80000010000 */
[----:B------:R-:W-:Y:S01]  /*cb50*/  FADD.FTZ R121, R121, R24 ;  /* 0x0000001879797221 */ /* 0x000fe20000010000 */
[C---:B------:R-:W-:Y:S01]  /*cb60*/  HMMA.16816.F32 R68, R20.reuse, R26, R68 ;  /* 0x0000001a1444723c */ /* 0x040fe20000001844 */
[----:B------:R-:W5:Y:S03]  /*cb70*/  LDSM.16.MT88.4 R24, [R164+0x9000] ;  /* 0x00900000a418783b */ /* 0x000f660000004200 */
[----:B------:R-:W-:Y:S01]  /*cb80*/  MUFU.EX2 R38, R38 ;  /* 0x0000002600267308 */ /* 0x000fe20000000800 */
[----:B-1----:R-:W-:Y:S01]  /*cb90*/  F2FP.F16.F32.PACK_AB R88, R37, R36 ;  /* 0x000000242558723e */ /* 0x002fe200000000ff */
[----:B------:R-:W-:Y:S02]  /*cba0*/  FADD.FTZ R121, R6, R121 ;  /* 0x0000007906797221 */ /* 0x000fe40000010000 */
[C---:B----4-:R-:W-:Y:S06]  /*cbb0*/  HMMA.16816.F32 R72, R20.reuse, R28, R72 ;  /* 0x0000001c1448723c */ /* 0x050fec0000001848 */
[----:B------:R-:W1:Y:S01]  /*cbc0*/  MUFU.EX2 R6, R63 ;  /* 0x0000003f00067308 */ /* 0x000e620000000800 */
[----:B--2---:R-:W-:Y:S01]  /*cbd0*/  F2FP.F16.F32.PACK_AB R90, R116, R7 ;  /* 0x00000007745a723e */ /* 0x004fe200000000ff */
[----:B------:R-:W-:Y:S01]  /*cbe0*/  FADD.FTZ R120, R120, R121 ;  /* 0x0000007978787221 */ /* 0x000fe20000010000 */
[C---:B------:R-:W-:Y:S01]  /*cbf0*/  HMMA.16816.F32 R76, R20.reuse, R30, R76 ;  /* 0x0000001e144c723c */ /* 0x040fe2000000184c */
[----:B------:R-:W2:Y:S06]  /*cc00*/  LDSM.16.MT88.4 R28, [R170+0x9800] ;  /* 0x00980000aa1c783b */ /* 0x000eac0000004200 */
[----:B------:R-:W4:Y:S01]  /*cc10*/  MUFU.EX2 R103, R103 ;  /* 0x0000006700677308 */ /* 0x000f220000000800 */
[----:B------:R-:W-:Y:S04]  /*cc20*/  FADD.FTZ R120, R125, R120 ;  /* 0x000000787d787221 */ /* 0x000fe80000010000 */
[----:B------:R-:W-:Y:S01]  /*cc30*/  FADD.FTZ R113, R113, R120 ;  /* 0x0000007871717221 */ /* 0x000fe20000010000 */
[C---:B---3--:R-:W-:Y:S03]  /*cc40*/  HMMA.16816.F32 R80, R20.reuse, R32, R80 ;  /* 0x000000201450723c */ /* 0x048fe60000001850 */
[----:B-1----:R-:W-:Y:S01]  /*cc50*/  F2FP.F16.F32.PACK_AB R89, R6, R3 ;  /* 0x000000030659723e */ /* 0x002fe200000000ff */
[----:B------:R-:W-:Y:S04]  /*cc60*/  FADD.FTZ R112, R112, R113 ;  /* 0x0000007170707221 */ /* 0x000fe80000010000 */
[C---:B------:R-:W-:Y:S01]  /*cc70*/  HMMA.16816.F32 R12, R20.reuse, R34, R12 ;  /* 0x00000022140c723c */ /* 0x040fe2000000180c */
[----:B------:R-:W1:Y:S02]  /*cc80*/  LDSM.16.MT88.4 R32, [R166+0x9800] ;  /* 0x00980000a620783b */ /* 0x000e640000004200 */
[----:B------:R-:W-:Y:S01]  /*cc90*/  FADD.FTZ R129, R129, R112 ;  /* 0x0000007081817221 */ /* 0x000fe20000010000 */
[----:B----4-:R-:W-:Y:S03]  /*cca0*/  F2FP.F16.F32.PACK_AB R91, R103, R38 ;  /* 0x00000026675b723e */ /* 0x010fe600000000ff */
[----:B------:R-:W-:Y:S01]  /*ccb0*/  FADD.FTZ R124, R124, R129 ;  /* 0x000000817c7c7221 */ /* 0x000fe20000010000 */
[C---:B-----5:R-:W-:Y:S03]  /*ccc0*/  HMMA.16816.F32 R84, R20.reuse, R24, R84 ;  /* 0x000000181454723c */ /* 0x060fe60000001854 */
[----:B------:R-:W-:Y:S01]  /*ccd0*/  FADD.FTZ R25, R93, R92 ;  /* 0x0000005c5d197221 */ /* 0x000fe20000010000 */
[----:B------:R-:W-:Y:S01]  /*cce0*/  FADD.FTZ R109, R109, R124 ;  /* 0x0000007c6d6d7221 */ /* 0x000fe20000010000 */
[----:B------:R-:W3:Y:S02]  /*ccf0*/  LDSM.16.MT88.4 R92, [R165+0x9800] ;  /* 0x00980000a55c783b */ /* 0x000ee40000004200 */
[----:B------:R-:W-:Y:S01]  /*cd00*/  FADD.FTZ R128, R128, R25 ;  /* 0x0000001980807221 */ /* 0x000fe20000010000 */
[----:B------:R-:W-:Y:S03]  /*cd10*/  HMMA.16816.F32 R16, R20, R26, R16 ;  /* 0x0000001a1410723c */ /* 0x000fe60000001810 */
[----:B------:R-:W-:Y:S01]  /*cd20*/  FADD.FTZ R109, R108, R109 ;  /* 0x0000006d6c6d7221 */ /* 0x000fe20000010000 */
[----:B------:R-:W-:Y:S03]  /*cd30*/  FADD.FTZ R128, R133, R128 ;  /* 0x0000008085807221 */ /* 0x000fe60000010000 */
[----:B------:R-:W-:Y:S01]  /*cd40*/  FADD.FTZ R104, R104, R109 ;  /* 0x0000006d68687221 */ /* 0x000fe20000010000 */
[C---:B--2---:R-:W-:Y:S01]  /*cd50*/  HMMA.16816.F32 R96, R88.reuse, R28, R8 ;  /* 0x0000001c5860723c */ /* 0x044fe20000001808 */
        /* <DEDUP_REMOVED lines=41> */
[----:B------:R-:W-:Y:S01]  /*cff0*/  MOV R3, R0 ;  /* 0x0000000000037202 */ /* 0x000fe20000000f00 */
[----:B------:R-:W-:Y:S02]  /*d000*/  FADD.FTZ R193, R116, R7 ;  /* 0x0000000774c17221 */ /* 0x000fe40000010000 */
[----:B------:R-:W-:Y:S01]  /*d010*/  FADD.FTZ R194, R103, R38 ;  /* 0x0000002667c27221 */ /* 0x000fe20000010000 */
[----:B------:R-:W-:Y:S06]  /*d020*/  @P0 BRA `(.L_x_4640) ;  /* 0xffffffcc00bc0947 */ /* 0x000fec000383ffff */
.L_x_4636:
[----:B------:R-:W1:Y:S01]  /*d030*/  SHFL.BFLY PT, R4, R193, 0x2, 0x1f ;  /* 0x0c401f00c1047f89 */ /* 0x000e6200000e0000 */
[----:B------:R-:W2:Y:S01]  /*d040*/  S2UR UR4, SR_CgaCtaId ;  /* 0x00000000000479c3 */ /* 0x000ea20000008800 */
[----:B------:R-:W-:Y:S01]  /*d050*/  UMOV UR5, 0x400 ;  /* 0x0000040000057882 */ /* 0x000fe20000000000 */
[----:B------:R-:W-:Y:S01]  /*d060*/  ISETP.NE.AND P0, PT, R182, -0x1, PT ;  /* 0xffffffffb600780c */ /* 0x000fe20003f05270 */
[----:B------:R-:W3:Y:S01]  /*d070*/  SHFL.BFLY PT, R5, R194, 0x2, 0x1f ;  /* 0x0c401f00c2057f89 */ /* 0x000ee200000e0000 */
[----:B------:R-:W-:Y:S01]  /*d080*/  BSSY.RECONVERGENT B0, `(.L_x_4641) ;  /* 0x0000095000007945 */ /* 0x000fe20003800200 */
[----:B------:R-:W4:Y:S03]  /*d090*/  S2R R3, SR_TID.X ;  /* 0x0000000000037919 */ /* 0x000f260000002100 */
[----:B------:R-:W5:Y:S01]  /*d0a0*/  LDC R16, c[0x0][0x434] ;  /* 0x00010d00ff107b82 */ /* 0x000f620000000800 */
[----:B-1----:R-:W-:Y:S01]  /*d0b0*/  FADD.FTZ R13, R4, R193 ;  /* 0x000000c1040d7221 */ /* 0x002fe20000010000 */
[----:B--2---:R-:W-:Y:S01]  /*d0c0*/  ULEA UR4, UR4, UR5, 0x18 ;  /* 0x0000000504047291 */ /* 0x004fe2000f8ec0ff */
[----:B---3--:R-:W-:-:S03]  /*d0d0*/  FADD.FTZ R12, R5, R194 ;  /* 0x000000c2050c7221 */ /* 0x008fc60000010000 */
[----:B------:R-:W1:Y:S04]  /*d0e0*/  SHFL.BFLY PT, R8, R13, 0x1, 0x1f ;  /* 0x0c201f000d087f89 */ /* 0x000e6800000e0000 */
[----:B------:R-:W2:Y:S01]  /*d0f0*/  SHFL.BFLY PT, R7, R12, 0x1, 0x1f ;  /* 0x0c201f000c077f89 */ /* 0x000ea200000e0000 */
[C---:B----4-:R-:W-:Y:S02]  /*d100*/  SHF.L.U32 R9, R3.reuse, 0x4, RZ ;  /* 0x0000000403097819 */ /* 0x050fe400000006ff */
[C---:B------:R-:W-:Y:S02]  /*d110*/  SHF.L.U32 R6, R3.reuse, 0x1, RZ ;  /* 0x0000000103067819 */ /* 0x040fe400000006ff */
[----:B------:R-:W-:Y:S02]  /*d120*/  SHF.L.U32 R4, R3, 0x5, RZ ;  /* 0x0000000503047819 */ /* 0x000fe400000006ff */
[----:B------:R-:W-:-:S02]  /*d130*/  LOP3.LUT R9, R9, 0x1c0, RZ, 0xc0, !PT ;  /* 0x000001c009097812 */ /* 0x000fc400078ec0ff */
[----:B------:R-:W-:Y:S02]  /*d140*/  LOP3.LUT R5, R6, 0x6, RZ, 0xc0, !PT ;  /* 0x0000000606057812 */ /* 0x000fe400078ec0ff */
[----:B------:R-:W-:Y:S02]  /*d150*/  LOP3.LUT R9, R9, 0x38, R6, 0xf8, !PT ;  /* 0x0000003809097812 */ /* 0x000fe400078ef806 */
[----:B------:R-:W-:Y:S01]  /*d160*/  LOP3.LUT R4, R5, 0x7c00, R4, 0xf8, !PT ;  /* 0x00007c0005047812 */ /* 0x000fe200078ef804 */
[----:B-1----:R-:W-:Y:S01]  /*d170*/  FADD.FTZ R8, R13, R8 ;  /* 0x000000080d087221 */ /* 0x002fe20000010000 */
[C---:B------:R-:W-:Y:S02]  /*d180*/  LOP3.LUT P1, RZ, R3.reuse, 0x4, RZ, 0xc0, !PT ;  /* 0x0000000403ff7812 */ /* 0x040fe4000782c0ff */
[C---:B------:R-:W-:Y:S01]  /*d190*/  LOP3.LUT P3, RZ, R3.reuse, 0x8, RZ, 0xc0, !PT ;  /* 0x0000000803ff7812 */ /* 0x040fe2000786c0ff */
[----:B------:R-:W1:Y:S01]  /*d1a0*/  MUFU.RCP R11, R8 ;  /* 0x00000008000b7308 */ /* 0x000e620000001000 */
[----:B------:R-:W-:Y:S01]  /*d1b0*/  SHF.R.U32.HI R6, RZ, 0x1, R3 ;  /* 0x00000001ff067819 */ /* 0x000fe20000011603 */
[----:B--2---:R-:W-:Y:S01]  /*d1c0*/  FADD.FTZ R7, R12, R7 ;  /* 0x000000070c077221 */ /* 0x004fe20000010000 */
[----:B------:R-:W-:Y:S01]  /*d1d0*/  LOP3.LUT P2, RZ, R3, 0x10, RZ, 0xc0, !PT ;  /* 0x0000001003ff7812 */ /* 0x000fe2000784c0ff */
[----:B------:R-:W2:Y:S01]  /*d1e0*/  @P0 LDC.64 R12, c[0x0][0x408] ;  /* 0x00010200ff0c0b82 */ /* 0x000ea20000000a00 */
[----:B------:R-:W-:-:S02]  /*d1f0*/  SHF.R.U32.HI R5, RZ, 0x2, R3 ;  /* 0x00000002ff057819 */ /* 0x000fc40000011603 */
[----:B------:R-:W-:Y:S01]  /*d200*/  LOP3.LUT P6, RZ, R3, 0x3, RZ, 0xc0, !PT ;  /* 0x0000000303ff7812 */ /* 0x000fe200078cc0ff */
[----:B------:R-:W3:Y:S01]  /*d210*/  MUFU.RCP R10, R7 ;  /* 0x00000007000a7308 */ /* 0x000ee20000001000 */
[----:B------:R-:W-:Y:S02]  /*d220*/  FSETP.NE.FTZ.AND P5, PT, R8, RZ, PT ;  /* 0x000000ff0800720b */ /* 0x000fe40003fb5000 */
[----:B------:R-:W-:Y:S01]  /*d230*/  LOP3.LUT R4, R4, R9, RZ, 0xfc, !PT ;  /* 0x0000000904047212 */ /* 0x000fe200078efcff */
[----:B------:R-:W4:Y:S01]  /*d240*/  LDC.U8 R3, c[0x0][0x548] ;  /* 0x00015200ff037b82 */ /* 0x000f220000000000 */
[----:B------:R-:W-:Y:S02]  /*d250*/  FSETP.NE.FTZ.AND P4, PT, R7, RZ, PT ;  /* 0x000000ff0700720b */ /* 0x000fe40003f95000 */
[----:B------:R-:W-:Y:S02]  /*d260*/  LEA R9, R4, UR4, 0x1 ;  /* 0x0000000404097c11 */ /* 0x000fe4000f8e08ff */
[----:B-1----:R-:W-:-:S02]  /*d270*/  FSEL R11, R11, 1, P5 ;  /* 0x3f8000000b0b7808 */ /* 0x002fc40002800000 */
[----:B------:R-:W-:Y:S02]  /*d280*/  MOV R4, 0x10 ;  /* 0x0000001000047802 */ /* 0x000fe40000000f00 */
[----:B------:R-:W-:Y:S01]  /*d290*/  LOP3.LUT R6, R6, 0x30, RZ, 0xc0, !PT ;  /* 0x0000003006067812 */ /* 0x000fe200078ec0ff */
        /* <DEDUP_REMOVED lines=15> */
[----:B---3--:R-:W-:Y:S01]  /*d390*/  FSEL R10, R10, 1, P4 ;  /* 0x3f8000000a0a7808 */ /* 0x008fe20002000000 */
[----:B------:R-:W-:Y:S01]  /*d3a0*/  FMUL.FTZ R11, R11, R89 ;  /* 0x000000590b0b7220 */ /* 0x000fe20000410000 */
[----:B------:R-:W-:Y:S01]  /*d3b0*/  SEL R4, R4, 0xfffffff0, !P1 ;  /* 0xfffffff004047807 */ /* 0x000fe20004800000 */
[----:B------:R-:W-:Y:S01]  /*d3c0*/  @P5 MUFU.LG2 R8, R8 ;  /* 0x0000000800085308 */ /* 0x000fe20000000c00 */
[----:B----4-:R-:W-:Y:S01]  /*d3d0*/  ISETP.NE.AND P1, PT, R3, RZ, PT ;  /* 0x000000ff0300720c */ /* 0x010fe20003f25270 */
[----:B------:R-:W-:Y:S01]  /*d3e0*/  FMUL.FTZ R98, R10, R98 ;  /* 0x000000620a627220 */ /* 0x000fe20000410000 */
[----:B------:R-:W-:Y:S01]  /*d3f0*/  LOP3.LUT R5, R6, 0x7, R5, 0xf8, !PT ;  /* 0x0000000706057812 */ /* 0x000fe200078ef805 */
[----:B------:R-:W-:-:S02]  /*d400*/  IMAD.MOV.U32 R6, RZ, RZ, 0x20 ;  /* 0x00000020ff067424 */ /* 0x000fc400078e00ff */
        /* <DEDUP_REMOVED lines=16> */
[----:B------:R-:W1:Y:S01]  /*d510*/  S2R R3, SR_CTAID.Z ;  /* 0x0000000000037919 */ /* 0x000e620000002700 */
[----:B------:R-:W3:Y:S01]  /*d520*/  @!P0 LDC.64 R10, c[0x0][0x400] ;  /* 0x00010000ff0a8b82 */ /* 0x000ee20000000a00 */
[----:B------:R-:W-:Y:S01]  /*d530*/  SEL R6, R6, 0xffffffe0, !P3 ;  /* 0xffffffe006067807 */ /* 0x000fe20005800000 */
[----:B------:R-:W4:Y:S01]  /*d540*/  @P4 MUFU.LG2 R7, R7 ;  /* 0x0000000700074308 */ /* 0x000f220000000c00 */
[----:B------:R-:W-:-:S02]  /*d550*/  F2FP.F16.F32.PACK_AB R96, R97, R96 ;  /* 0x000000606160723e */ /* 0x000fc400000000ff */
[----:B------:R-:W-:Y:S01]  /*d560*/  F2FP.F16.F32.PACK_AB R98, R99, R98 ;  /* 0x000000626362723e */ /* 0x000fe200000000ff */
[----:B------:R-:W-:Y:S01]  /*d570*/  IMAD.IADD R17, R6, 0x1, R9 ;  /* 0x0000000106117824 */ /* 0x000fe200078e0209 */
[----:B------:R-:W-:Y:S01]  /*d580*/  F2FP.F16.F32.PACK_AB R68, R69, R68 ;  /* 0x000000444544723e */ /* 0x000fe200000000ff */
[----:B------:R-:W1:Y:S01]  /*d590*/  @!P1 LDC R14, c[0x0][0x3e0] ;  /* 0x0000f800ff0e9b82 */ /* 0x000e620000000800 */
[----:B------:R-:W-:Y:S01]  /*d5a0*/  F2FP.F16.F32.PACK_AB R70, R71, R70 ;  /* 0x000000464746723e */ /* 0x000fe200000000ff */
[----:B------:R-:W-:Y:S01]  /*d5b0*/  STS [R9], R96 ;  /* 0x0000006009007388 */ /* 0x000fe20000000800 */
[C---:B------:R-:W-:Y:S02]  /*d5c0*/  IADD3 R19, PT, PT, R4.reuse, R9, RZ ;  /* 0x0000000904137210 */ /* 0x040fe40007ffe0ff */
[----:B------:R-:W-:Y:S01]  /*d5d0*/  F2FP.F16.F32.PACK_AB R72, R73, R72 ;  /* 0x000000484948723e */ /* 0x000fe200000000ff */
[----:B------:R5:W-:Y:S01]  /*d5e0*/  STS [R9+0x400], R98 ;  /* 0x0004006209007388 */ /* 0x000be20000000800 */
[----:B------:R-:W-:Y:S01]  /*d5f0*/  F2FP.F16.F32.PACK_AB R74, R75, R74 ;  /* 0x0000004a4b4a723e */ /* 0x000fe200000000ff */
[----:B------:R-:W1:Y:S01]  /*d600*/  @P1 LDC R18, c[0x0][0x454] ;  /* 0x00011500ff121b82 */ /* 0x000e620000000800 */
[----:B------:R-:W-:Y:S01]  /*d610*/  IADD3 R21, PT, PT, R4, R17, RZ ;  /* 0x0000001104157210 */ /* 0x000fe20007ffe0ff */
[----:B------:R-:W-:Y:S01]  /*d620*/  STS [R19], R68 ;  /* 0x0000004413007388 */ /* 0x000fe20000000800 */
[----:B------:R-:W-:Y:S01]  /*d630*/  IADD3 R15, PT, PT, R9, 0x40, RZ ;  /* 0x00000040090f7810 */ /* 0x000fe20007ffe0ff */
[----:B----4-:R-:W-:Y:S01]  /*d640*/  @P4 FMUL.FTZ R7, R7, 0.69314718246459960938 ;  /* 0x3f31721807074820 */ /* 0x010fe20000410000 */
[----:B------:R-:W-:Y:S01]  /*d650*/  @P2 IADD3 R15, PT, PT, R9, -0x40, RZ ;  /* 0xffffffc0090f2810 */ /* 0x000fe20007ffe0ff */
[----:B------:R4:W-:Y:S01]  /*d660*/  STS [R19+0x400], R70 ;  /* 0x0004004613007388 */ /* 0x0009e20000000800 */
[----:B------:R-:W-:Y:S01]  /*d670*/  F2FP.F16.F32.PACK_AB R76, R77, R76 ;  /* 0x0000004c4d4c723e */ /* 0x000fe200000000ff */
[----:B---3--:R-:W-:Y:S01]  /*d680*/  @!P0 IMAD.WIDE.U32 R26, R183, R10, RZ ;  /* 0x0000000ab71a8225 */ /* 0x008fe200078e00ff */
[----:B------:R-:W-:Y:S01]  /*d690*/  F2FP.F16.F32.PACK_AB R78, R79, R78 ;  /* 0x0000004e4f4e723e */ /* 0x000fe200000000ff */
[----:B------:R-:W-:Y:S01]  /*d6a0*/  STS [R17], R72 ;  /* 0x0000004811007388 */ /* 0x000fe20000000800 */
[----:B------:R-:W-:Y:S01]  /*d6b0*/  ISETP.NE.OR P2, PT, R182, -0x1, !P1 ;  /* 0xffffffffb600780c */ /* 0x000fe20004f45670 */
[----:B------:R-:W-:Y:S01]  /*d6c0*/  IMAD.IADD R25, R6, 0x1, R15 ;  /* 0x0000000106197824 */ /* 0x000fe200078e020f */
[----:B------:R-:W-:Y:S01]  /*d6d0*/  F2FP.F16.F32.PACK_AB R80, R81, R80 ;  /* 0x000000505150723e */ /* 0x000fe200000000ff */
[----:B------:R3:W-:Y:S01]  /*d6e0*/  STS [R17+0x400], R74 ;  /* 0x0004004a11007388 */ /* 0x0007e20000000800 */
[----:B------:R-:W-:-:S02]  /*d6f0*/  F2FP.F16.F32.PACK_AB R82, R83, R82 ;  /* 0x000000525352723e */ /* 0x000fc400000000ff */
[----:B------:R-:W-:Y:S01]  /*d700*/  F2FP.F16.F32.PACK_AB R92, R93, R92 ;  /* 0x0000005c5d5c723e */ /* 0x000fe200000000ff */
[----:B------:R-:W-:Y:S01]  /*d710*/  STS [R21], R76 ;  /* 0x0000004c15007388 */ /* 0x000fe20000000800 */
[----:B------:R-:W-:Y:S02]  /*d720*/  F2FP.F16.F32.PACK_AB R94, R95, R94 ;  /* 0x0000005e5f5e723e */ /* 0x000fe400000000ff */
[----:B------:R-:W-:Y:S01]  /*d730*/  IADD3 R23, PT, PT, R4, R15, RZ ;  /* 0x0000000f04177210 */ /* 0x000fe20007ffe0ff */
[----:B------:R2:W-:Y:S01]  /*d740*/  STS [R21+0x400], R78 ;  /* 0x0004004e15007388 */ /* 0x0005e20000000800 */
[----:B------:R-:W-:Y:S02]  /*d750*/  F2FP.F16.F32.PACK_AB R84, R85, R84 ;  /* 0x000000545554723e */ /* 0x000fe400000000ff */
[----:B------:R-:W-:Y:S01]  /*d760*/  F2FP.F16.F32.PACK_AB R86, R87, R86 ;  /* 0x000000565756723e */ /* 0x000fe200000000ff */
[----:B-----5:R-:W1:Y:S01]  /*d770*/  S2R R9, SR_TID.X ;  /* 0x0000000000097919 */ /* 0x020e620000002100 */
[----:B------:R-:W-:-:S02]  /*d780*/  F2FP.F16.F32.PACK_AB R90, R91, R90 ;  /* 0x0000005a5b5a723e */ /* 0x000fc400000000ff */
[----:B------:R-:W-:Y:S01]  /*d790*/  MOV R6, 0x7f800000 ;  /* 0x7f80000000067802 */ /* 0x000fe20000000f00 */
[----:B------:R-:W-:Y:S01]  /*d7a0*/  STS [R15], R80 ;  /* 0x000000500f007388 */ /* 0x000fe20000000800 */
[----:B----4-:R-:W4:Y:S03]  /*d7b0*/  @P5 LDC R19, c[0x0][0x458] ;  /* 0x00011600ff135b82 */ /* 0x010f260000000800 */
[----:B------:R1:W-:Y:S04]  /*d7c0*/  STS [R15+0x400], R82 ;  /* 0x000400520f007388 */ /* 0x0003e80000000800 */
[----:B------:R4:W-:Y:S01]  /*d7d0*/  STS [R23], R92 ;  /* 0x0000005c17007388 */ /* 0x0009e20000000800 */
[----:B---3--:R-:W3:Y:S03]  /*d7e0*/  @P4 LDC R17, c[0x0][0x458] ;  /* 0x00011600ff114b82 */ /* 0x008ee60000000800 */
[----:B------:R3:W-:Y:S04]  /*d7f0*/  STS [R23+0x400], R94 ;  /* 0x0004005e17007388 */ /* 0x0007e80000000800 */
[----:B------:R3:W-:Y:S01]  /*d800*/  STS [R25], R84 ;  /* 0x0000005419007388 */ /* 0x0007e20000000800 */
[----:B--2---:R-:W-:Y:S01]  /*d810*/  IADD3 R21, PT, PT, R4, R25, RZ ;  /* 0x0000001904157210 */ /* 0x004fe20007ffe0ff */
[----:B------:R-:W-:-:S02]  /*d820*/  @!P0 IMAD R4, R183, R11, R27 ;  /* 0x0000000bb7048224 */ /* 0x000fc400078e021b */
[C---:B------:R-:W-:Y:S01]  /*d830*/  @P0 IMAD.WIDE.U32 R10, R182.reuse, R12, RZ ;  /* 0x0000000cb60a0225 */ /* 0x040fe200078e00ff */
[----:B------:R2:W-:Y:S01]  /*d840*/  STS [R25+0x400], R86 ;  /* 0x0004005619007388 */ /* 0x0005e20000000800 */
[----:B------:R-:W-:Y:S02]  /*d850*/  MOV R12, 0x7f800000 ;  /* 0x7f800000000c7802 */ /* 0x000fe40000000f00 */
[----:B------:R-:W-:Y:S01]  /*d860*/  @P0 IMAD R4, R182, R13, R11 ;  /* 0x0000000db6040224 */ /* 0x000fe200078e020b */
[----:B------:R2:W-:Y:S01]  /*d870*/  STS [R21], R88 ;  /* 0x0000005815007388 */ /* 0x0005e20000000800 */
[----:B------:R-:W-:Y:S01]  /*d880*/  @P5 FMUL.FTZ R13, R8, 0.69314718246459960938 ;  /* 0x3f317218080d5820 */ /* 0x000fe20000410000 */
[C---:B------:R-:W-:Y:S02]  /*d890*/  @!P2 IMAD R182, R183.reuse, R16, RZ ;  /* 0x00000010b7b6a224 */ /* 0x040fe400078e02ff */
[----:B-1----:R-:W-:Y:S01]  /*d8a0*/  @!P1 IMAD R15, R183, R14, R3 ;  /* 0x0000000eb70f9224 */ /* 0x002fe200078e0203 */
[----:B------:R2:W-:Y:S01]  /*d8b0*/  STS [R21+0x400], R90 ;  /* 0x0004005a15007388 */ /* 0x0005e20000000800 */
[----:B----4-:R-:W-:-:S02]  /*d8c0*/  @P5 FFMA.FTZ R12, R2, R19, R13 ;  /* 0x00000013020c5223 */ /* 0x010fc4000001000d */
[----:B------:R-:W-:Y:S02]  /*d8d0*/  @!P1 IMAD R15, R15, R16, RZ ;  /* 0x000000100f0f9224 */ /* 0x000fe400078e02ff */
[----:B---3--:R-:W-:Y:S01]  /*d8e0*/  @P4 FFMA.FTZ R6, R0, R17, R7 ;  /* 0x0000001100064223 */ /* 0x008fe20000010007 */
[----:B------:R-:W-:Y:S01]  /*d8f0*/  @P1 IMAD R15, R3, R18, R182 ;  /* 0x00000012030f1224 */ /* 0x000fe200078e02b6 */
[----:B------:R-:W-:Y:S06]  /*d900*/  BAR.SYNC.DEFER_BLOCKING 0x0 ;  /* 0x0000000000007b1d */ /* 0x000fec0000010000 */
[----:B--2---:R-:W-:Y:S05]  /*d910*/  @P6 BRA `(.L_x_4642) ;  /* 0x00000000002c6947 */ /* 0x004fea0003800000 */
[----:B------:R-:W1:Y:S01]  /*d920*/  LDCU.64 UR4, c[0x0][0x420] ;  /* 0x00008400ff0477ac */ /* 0x000e620008000a00 */
[----:B------:R-:W-:Y:S01]  /*d930*/  IMAD.IADD R0, R184, 0x1, R15 ;  /* 0x00000001b8007824 */ /* 0x000fe200078e020f */
        /* <DEDUP_REMOVED lines=9> */
.L_x_4642:
[----:B------:R-:W-:Y:S05]  /*d9d0*/  BSYNC.RECONVERGENT B0 ;  /* 0x0000000000007941 */ /* 0x000fea0003800200 */
.L_x_4641:
[----:B------:R-:W2:Y:S01]  /*d9e0*/  LDCU UR4, c[0x0][0x440] ;  /* 0x00008800ff0477ac */ /* 0x000ea20008000800 */
[----:B------:R-:W-:Y:S01]  /*d9f0*/  SHF.R.U32.HI R5, RZ, 0x3, R9 ;  /* 0x00000003ff057819 */ /* 0x000fe20000011609 */
[----:B------:R-:W-:Y:S01]  /*da00*/  IMAD.MOV.U32 R187, RZ, RZ, RZ ;  /* 0x000000ffffbb7224 */ /* 0x000fe200078e00ff */
[----:B-1----:R-:W1:Y:S01]  /*da10*/  LDS.128 R12, [R185] ;  /* 0x00000000b90c7984 */ /* 0x002e620000000c00 */
[----:B------:R-:W3:Y:S01]  /*da20*/  LDCU.64 UR6, c[0x0][0x408] ;  /* 0x00008100ff0677ac */ /* 0x000ee20008000a00 */
[----:B------:R-:W-:Y:S01]  /*da30*/  @P0 IMAD.MOV.U32 R26, RZ, RZ, R10 ;  /* 0x000000ffff1a0224 */ /* 0x000fe200078e000a */
[C---:B------:R-:W-:Y:S01]  /*da40*/  IADD3 R19, PT, PT, R5.reuse, 0x10, RZ ;  /* 0x0000001005137810 */ /* 0x040fe20007ffe0ff */
[----:B------:R4:W1:Y:S01]  /*da50*/  LDS.128 R8, [R185+0x1800] ;  /* 0x00180000b9087984 */ /* 0x0008620000000c00 */
[----:B------:R-:W-:Y:S01]  /*da60*/  BSSY.RECONVERGENT B0, `(.L_x_4643) ;  /* 0x0000024000007945 */ /* 0x000fe20003800200 */
[----:B--2---:R-:W-:Y:S01]  /*da70*/  ISETP.GE.AND P1, PT, R186, UR4, PT ;  /* 0x00000004ba007c0c */ /* 0x004fe2000bf26270 */
[----:B------:R-:W2:Y:S03]  /*da80*/  LDCU.64 UR4, c[0x0][0x410] ;  /* 0x00008200ff0477ac */ /* 0x000ea60008000a00 */
[-C--:B------:R-:W-:Y:S01]  /*da90*/  ISETP.GE.OR P2, PT, R5, R176.reuse, P1 ;  /* 0x000000b00500720c */ /* 0x080fe20000f46670 */
[----:B---3--:R-:W-:Y:S01]  /*daa0*/  IMAD.WIDE.U32 R20, R184, UR6, R186 ;  /* 0x00000006b8147c25 */ /* 0x008fe2000f8e00ba */
[----:B------:R-:W-:-:S03]  /*dab0*/  ISETP.GE.OR P4, PT, R19, R176, P1 ;  /* 0x000000b01300720c */ /* 0x000fc60000f86670 */
[----:B------:R-:W-:Y:S01]  /*dac0*/  IMAD R17, R184, UR7, R21 ;  /* 0x00000007b8117c24 */ /* 0x000fe2000f8e0215 */
[----:B------:R-:W-:-:S04]  /*dad0*/  IADD3 R20, P0, PT, R26, R20, RZ ;  /* 0x000000141a147210 */ /* 0x000fc80007f1e0ff */
[----:B------:R-:W-:Y:S01]  /*dae0*/  IADD3.X R21, PT, PT, R4, R17, RZ, P0, !PT ;  /* 0x0000001104157210 */ /* 0x000fe200007fe4ff */
[----:B------:R-:W-:Y:S02]  /*daf0*/  VIADD R17, R5, 0x20 ;  /* 0x0000002005117836 */ /* 0x000fe40000000000 */
[----:B------:R-:W3:Y:S01]  /*db00*/  @!P2 LDC.64 R6, c[0x0][0x3f0] ;  /* 0x0000fc00ff06ab82 */ /* 0x000ee20000000a00 */
[----:B--2---:R-:W-:Y:S02]  /*db10*/  IMAD.WIDE.U32 R20, R3, UR4, R20 ;  /* 0x0000000403147c25 */ /* 0x004fe4000f8e0014 */
[----:B------:R-:W-:Y:S02]  /*db20*/  ISETP.GE.OR P3, PT, R17, R176, P1 ;  /* 0x000000b01100720c */ /* 0x000fe40000f66670 */
[----:B------:R4:W2:Y:S01]  /*db30*/  LDS.128 R16, [R185+0x800] ;  /* 0x00080000b9107984 */ /* 0x0008a20000000c00 */
[----:B------:R-:W-:Y:S01]  /*db40*/  IMAD R23, R3, UR5, R21 ;  /* 0x0000000503177c24 */ /* 0x000fe2000f8e0215 */
[----:B------:R-:W-:Y:S01]  /*db50*/  IADD3 R3, PT, PT, R5, 0x30, RZ ;  /* 0x0000003005037810 */ /* 0x000fe20007ffe0ff */
[----:B------:R-:W-:-:S03]  /*db60*/  @!P2 IMAD.MOV.U32 R22, RZ, RZ, R20 ;  /* 0x000000ffff16a224 */ /* 0x000fc600078e0014 */
[----:B------:R-:W-:Y:S01]  /*db70*/  ISETP.GE.OR P1, PT, R3, R176, P1 ;  /* 0x000000b00300720c */ /* 0x000fe20000f26670 */
[----:B------:R-:W-:-:S04]  /*db80*/  @!P2 IMAD.WIDE.U32 R24, R5, UR6, R22 ;  /* 0x000000060518ac25 */ /* 0x000fc8000f8e0016 */
[----:B------:R-:W-:Y:S01]  /*db90*/  @!P2 IMAD R0, R5, UR7, R25 ;  /* 0x000000070500ac24 */ /* 0x000fe2000f8e0219 */
[----:B---3--:R-:W-:-:S04]  /*dba0*/  @!P2 LEA R6, P0, R24, R6, 0x1 ;  /* 0x000000061806a211 */ /* 0x008fc800078008ff */
[----:B------:R-:W-:-:S05]  /*dbb0*/  @!P2 LEA.HI.X R7, R24, R7, R0, 0x1, P0 ;  /* 0x000000071807a211 */ /* 0x000fca00000f0c00 */
[----:B-1----:R4:W-:Y:S01]  /*dbc0*/  @!P2 STG.E.128 desc[UR16][R6.64], R12 ;  /* 0x0000000c0600a986 */ /* 0x0029e2000c101d10 */
[----:B--2---:R-:W-:Y:S05]  /*dbd0*/  @P4 BRA `(.L_x_4644) ;  /* 0x0000000000304947 */ /* 0x004fea0003800000 */
[----:B------:R-:W1:Y:S01]  /*dbe0*/  LDCU.64 UR4, c[0x0][0x3f0] ;  /* 0x00007e00ff0477ac */ /* 0x000e620008000a00 */
[----:B------:R-:W-:Y:S01]  /*dbf0*/  IADD3 R3, P0, PT, R5, 0x10, RZ ;  /* 0x0000001005037810 */ /* 0x000fe20007f1e0ff */
[----:B----4-:R-:W-:Y:S01]  /*dc00*/  IMAD.MOV.U32 R6, RZ, RZ, R20 ;  /* 0x000000ffff067224 */ /* 0x010fe200078e0014 */
        /* <DEDUP_REMOVED lines=8> */
[----:B------:R1:W-:Y:S02]  /*dc90*/  STG.E.128 desc[UR16][R2.64], R16 ;  /* 0x0000001002007986 */ /* 0x0003e4000c101d10 */
.L_x_4644:
[----:B------:R-:W-:Y:S05]  /*dca0*/  BSYNC.RECONVERGENT B0 ;  /* 0x0000000000007941 */ /* 0x000fea0003800200 */
.L_x_4643:
[----:B----4-:R2:W3:Y:S01]  /*dcb0*/  LDS.128 R12, [R185+0x1000] ;  /* 0x00100000b90c7984 */ /* 0x0104e20000000c00 */
[----:B------:R-:W-:Y:S04]  /*dcc0*/  BSSY.RECONVERGENT B0, `(.L_x_4645) ;  /* 0x000000e000007945 */ /* 0x000fe80003800200 */
[----:B------:R-:W-:Y:S05]  /*dcd0*/  @P3 BRA `(.L_x_4646) ;  /* 0x0000000000303947 */ /* 0x000fea0003800000 */
[----:B------:R-:W4:Y:S01]  /*dce0*/  LDCU.64 UR4, c[0x0][0x3f0] ;  /* 0x00007e00ff0477ac */ /* 0x000f220008000a00 */
[----:B-1----:R-:W-:Y:S01]  /*dcf0*/  IADD3 R3, P0, PT, R5, 0x20, RZ ;  /* 0x0000002005037810 */ /* 0x002fe20007f1e0ff */
[----:B------:R-:W-:Y:S01]  /*dd00*/  IMAD.MOV.U32 R6, RZ, RZ, R20 ;  /* 0x000000ffff067224 */ /* 0x000fe200078e0014 */
[----:B------:R-:W-:-:S03]  /*dd10*/  MOV R7, R23 ;  /* 0x0000001700077202 */ /* 0x000fc60000000f00 */
[----:B------:R-:W-:Y:S02]  /*dd20*/  IMAD.X R0, RZ, RZ, RZ, P0 ;  /* 0x000000ffff007224 */ /* 0x000fe400000e06ff */
[----:B------:R-:W-:-:S04]  /*dd30*/  IMAD.WIDE.U32 R6, R3, UR6, R6 ;  /* 0x0000000603067c25 */ /* 0x000fc8000f8e0006 */
[----:B------:R-:W-:-:S04]  /*dd40*/  IMAD R0, R0, UR6, RZ ;  /* 0x0000000600007c24 */ /* 0x000fc8000f8e02ff */
[----:B------:R-:W-:Y:S01]  /*dd50*/  IMAD R0, R3, UR7, R0 ;  /* 0x0000000703007c24 */ /* 0x000fe2000f8e0200 */
[----:B----4-:R-:W-:-:S04]  /*dd60*/  LEA R2, P0, R6, UR4, 0x1 ;  /* 0x0000000406027c11 */ /* 0x010fc8000f8008ff */
[----:B------:R-:W-:-:S04]  /*dd70*/  IADD3 R0, PT, PT, R0, R7, RZ ;  /* 0x0000000700007210 */ /* 0x000fc80007ffe0ff */
[----:B------:R-:W-:-:S05]  /*dd80*/  LEA.HI.X R3, R6, UR5, R0, 0x1, P0 ;  /* 0x0000000506037c11 */ /* 0x000fca00080f0c00 */
[----:B---3--:R4:W-:Y:S02]  /*dd90*/  STG.E.128 desc[UR16][R2.64], R12 ;  /* 0x0000000c02007986 */ /* 0x0089e4000c101d10 */
.L_x_4646:
[----:B------:R-:W-:Y:S05]  /*dda0*/  BSYNC.RECONVERGENT B0 ;  /* 0x0000000000007941 */ /* 0x000fea0003800200 */
.L_x_4645:
[----:B------:R-:W-:Y:S05]  /*ddb0*/  @P1 EXIT ;  /* 0x000000000000194d */ /* 0x000fea0003800000 */
[----:B------:R-:W5:Y:S01]  /*ddc0*/  LDCU.64 UR4, c[0x0][0x3f0] ;  /* 0x00007e00ff0477ac */ /* 0x000f620008000a00 */
[----:B------:R-:W-:Y:S01]  /*ddd0*/  IADD3 R5, P0, PT, R5, 0x30, RZ ;  /* 0x0000003005057810 */ /* 0x000fe20007f1e0ff */
[----:B-1--4-:R-:W-:Y:S01]  /*dde0*/  IMAD.MOV.U32 R2, RZ, RZ, R20 ;  /* 0x000000ffff027224 */ /* 0x012fe200078e0014 */
[----:B------:R-:W-:-:S03]  /*ddf0*/  MOV R3, R23 ;  /* 0x0000001700037202 */ /* 0x000fc60000000f00 */
[----:B------:R-:W-:Y:S02]  /*de00*/  IMAD.X R0, RZ, RZ, RZ, P0 ;  /* 0x000000ffff007224 */ /* 0x000fe400000e06ff */
[----:B------:R-:W-:-:S04]  /*de10*/  IMAD.WIDE.U32 R2, R5, UR6, R2 ;  /* 0x0000000605027c25 */ /* 0x000fc8000f8e0002 */
[----:B------:R-:W-:-:S04]  /*de20*/  IMAD R0, R0, UR6, RZ ;  /* 0x0000000600007c24 */ /* 0x000fc8000f8e02ff */
[----:B------:R-:W-:Y:S01]  /*de30*/  IMAD R0, R5, UR7, R0 ;  /* 0x0000000705007c24 */ /* 0x000fe2000f8e0200 */
[----:B-----5:R-:W-:-:S04]  /*de40*/  LEA R4, P0, R2, UR4, 0x1 ;  /* 0x0000000402047c11 */ /* 0x020fc8000f8008ff */
[----:B------:R-:W-:-:S04]  /*de50*/  IADD3 R3, PT, PT, R0, R3, RZ ;  /* 0x0000000300037210 */ /* 0x000fc80007ffe0ff */
[----:B------:R-:W-:-:S05]  /*de60*/  LEA.HI.X R5, R2, UR5, R3, 0x1, P0 ;  /* 0x0000000502057c11 */ /* 0x000fca00080f0c03 */
[----:B------:R-:W-:Y:S01]  /*de70*/  STG.E.128 desc[UR16][R4.64], R8 ;  /* 0x0000000804007986 */ /* 0x000fe2000c101d10 */
[----:B------:R-:W-:Y:S05]  /*de80*/  EXIT ;  /* 0x000000000000794d */ /* 0x000fea0003800000 */
.L_x_4647:
        /* <DEDUP_REMOVED lines=15> */
.L_x_7172:


//--------------------- .text._ZN5flash24flash_fwd_splitkv_kernelI23Flash_fwd_kernel_traitsILi64ELi64ELi128ELi4ELb0ELb0EN7cutlass6half_tE19Flash_kernel_traitsILi64ELi64ELi128ELi4ES3_EELb1ELb0ELb0ELb0ELb0ELb1ELb0ELb0EEEvNS_16Flash_fwd_paramsE --------------------------
	.section	.text._ZN5flash24flash_fwd_splitkv_kernelI23Flash_fwd_kernel_traitsILi64ELi64ELi128ELi4ELb0ELb0EN7cutlass6half_tE19Flash_kernel_traitsILi64ELi64ELi128ELi4ES3_EELb1ELb0ELb0ELb0ELb0ELb1ELb0ELb0EEEvNS_16Flash_fwd_paramsE,"ax",@progbits
	.align	128
        .global         _ZN5flash24flash_fwd_splitkv_kernelI23Flash_fwd_kernel_traitsILi64ELi64ELi128ELi4ELb0ELb0EN7cutlass6half_tE19Flash_kernel_traitsILi64ELi64ELi128ELi4ES3_EELb1ELb0ELb0ELb0ELb0ELb1ELb0ELb0EEEvNS_16Flash_fwd_paramsE
        .type           _ZN5flash24flash_fwd_splitkv_kernelI23Flash_fwd_kernel_traitsILi64ELi64ELi128ELi4ELb0ELb0EN7cutlass6half_tE19Flash_kernel_traitsILi64ELi64ELi128ELi4ES3_EELb1ELb0ELb0ELb0ELb0ELb1ELb0ELb0EEEvNS_16Flash_fwd_paramsE,@function
        .size           _ZN5flash24flash_fwd_splitkv_kernelI23Flash_fwd_kernel_traitsILi64ELi64ELi128ELi4ELb0ELb0EN7cutlass6half_tE19Flash_kernel_traitsILi64ELi64ELi128ELi4ES3_EELb1ELb0ELb0ELb0ELb0ELb1ELb0ELb0EEEvNS_16Flash_fwd_paramsE,(.L_x_7173 - _ZN5flash24flash_fwd_splitkv_kernelI23Flash_fwd_kernel_traitsILi64ELi64ELi128ELi4ELb0ELb0EN7cutlass6half_tE19Flash_kernel_traitsILi64ELi64ELi128ELi4ES3_EELb1ELb0ELb0ELb0ELb0ELb1ELb0ELb0EEEvNS_16Flash_fwd_paramsE)
        .other          _ZN5flash24flash_fwd_splitkv_kernelI23Flash_fwd_kernel_traitsILi64ELi64ELi128ELi4ELb0ELb0EN7cutlass6half_tE19Flash_kernel_traitsILi64ELi64ELi128ELi4ES3_EELb1ELb0ELb0ELb0ELb0ELb1ELb0ELb0EEEvNS_16Flash_fwd_paramsE,@"STO_CUDA_ENTRY STV_DEFAULT"
_ZN5flash24flash_fwd_splitkv_kernelI23Flash_fwd_kernel_traitsILi64ELi64ELi128ELi4ELb0ELb0EN7cutlass6half_tE19Flash_kernel_traitsILi64ELi64ELi128ELi4ES3_EELb1ELb0ELb0ELb0ELb0ELb1ELb0ELb0EEEvNS_16Flash_fwd_paramsE:
.text._ZN5flash24flash_fwd_splitkv_kernelI23Flash_fwd_kernel_traitsILi64ELi64ELi128ELi4ELb0ELb0EN7cutlass6half_tE19Flash_kernel_traitsILi64ELi64ELi128ELi4ES3_EELb1ELb0ELb0ELb0ELb0ELb1ELb0ELb0EEEvNS_16Flash_fwd_paramsE:
        /* <DEDUP_REMOVED lines=51> */
.L_x_4648:
        /* <DEDUP_REMOVED lines=36> */
[----:B------:R-:W-:Y:S01]  /*0570*/  IADD3 R14, PT, PT, R0, 0x20, RZ ;  /* 0x00000020000e7810 */ /* 0x000fe20007ffe0ff */
[----:B------:R-:W-:Y:S03]  /*0580*/  BSSY.RECONVERGENT B0, `(.L_x_4650) ;  /* 0x000002d000007945 */ /* 0x000fe60003800200 */
[----:B------:R-:W1:Y:S01]  /*0590*/  @!P0 LDC.64 R4, c[0x0][0x400] ;  /* 0x00010000ff048b82 */ /* 0x000e620000000a00 */
[----:B----4-:R-:W-:Y:S01]  /*05a0*/  ISETP.GE.AND P1, PT, R6, UR4, PT ;  /* 0x0000000406007c0c */ /* 0x010fe2000bf26270 */
[----:B------:R-:W4:Y:S03]  /*05b0*/  LDCU.64 UR4, c[0x0][0x410] ;  /* 0x00008200ff0477ac */ /* 0x000f260008000a00 */
[-C--:B------:R-:W-:Y:S01]  /*05c0*/  ISETP.GE.OR P4, PT, R0, R29.reuse, P1 ;  /* 0x0000001d0000720c */ /* 0x080fe20000f86670 */
[----:B---3--:R-:W-:Y:S01]  /*05d0*/  @P0 IMAD.WIDE.U32 R12, R180, R2, RZ ;  /* 0x00000002b40c0225 */ /* 0x008fe200078e00ff */
[----:B------:R-:W-:-:S03]  /*05e0*/  ISETP.GE.OR P2, PT, R14, R29, P1 ;  /* 0x0000001d0e00720c */ /* 0x000fc60000f46670 */
        /* <DEDUP_REMOVED lines=10> */
[----:B--2---:R-:W-:-:S02]  /*0690*/  IMAD R181, R181, UR6, R16 ;  /* 0x00000006b5b57c24 */ /* 0x004fc4000f8e0210 */
[----:B------:R-:W-:Y:S02]  /*06a0*/  IMAD.X R11, R8, 0x1, R9, P0 ;  /* 0x00000001080b7824 */ /* 0x000fe400000e0609 */
[C---:B----4-:R-:W-:Y:S01]  /*06b0*/  IMAD.WIDE.U32 R8, R16.reuse, UR4, R10 ;  /* 0x0000000410087c25 */ /* 0x050fe2000f8e000a */
[----:B------:R-:W2:Y:S03]  /*06c0*/  LDCU UR4, c[0x0][0x434] ;  /* 0x00008680ff0477ac */ /* 0x000ea60008000800 */
[----:B------:R-:W-:Y:S01]  /*06d0*/  IMAD R19, R16, UR5, R9 ;  /* 0x0000000510137c24 */ /* 0x000fe2000f8e0209 */
[----:B------:R-:W-:Y:S01]  /*06e0*/  @!P4 MOV R18, R8 ;  /* 0x000000080012c202 */ /* 0x000fe20000000f00 */
[----:B------:R-:W-:-:S04]  /*06f0*/  VIADD R16, R0, 0x10 ;  /* 0x0000001000107836 */ /* 0x000fc80000000000 */
[----:B------:R-:W-:Y:S01]  /*0700*/  @!P4 IMAD.WIDE.U32 R20, R0, R2, R18 ;  /* 0x000000020014c225 */ /* 0x000fe200078e0012 */
[-C--:B------:R-:W-:Y:S02]  /*0710*/  ISETP.GE.OR P3, PT, R16, R29.reuse, P1 ;  /* 0x0000001d1000720c */ /* 0x080fe40000f66670 */
[----:B------:R-:W-:Y:S01]  /*0720*/  ISETP.GE.OR P1, PT, R12, R29, P1 ;  /* 0x0000001d0c00720c */ /* 0x000fe20000f26670 */
        /* <DEDUP_REMOVED lines=18> */
.L_x_4651:
[----:B------:R-:W-:Y:S05]  /*0850*/  BSYNC.RECONVERGENT B0 ;  /* 0x0000000000007941 */ /* 0x000fea0003800200 */
.L_x_4650:
        /* <DEDUP_REMOVED lines=14> */
.L_x_4653:
[----:B------:R-:W-:Y:S05]  /*0940*/  BSYNC.RECONVERGENT B0 ;  /* 0x0000000000007941 */ /* 0x000fea0003800200 */
.L_x_4652:
        /* <DEDUP_REMOVED lines=13> */
.L_x_4655:
[----:B------:R-:W-:Y:S05]  /*0a20*/  BSYNC.RECONVERGENT B0 ;  /* 0x0000000000007941 */ /* 0x000fea0003800200 */
.L_x_4654:
        /* <DEDUP_REMOVED lines=20> */
.L_x_4649:
        /* <DEDUP_REMOVED lines=11> */
.L_x_4656:
        /* <DEDUP_REMOVED lines=39> */
[----:B------:R-:W-:Y:S01]  /*0e90*/  IMAD.MOV R7, RZ, RZ, -R7 ;  /* 0x000000ffff077224 */ /* 0x000fe200078e0a07 */
[----:B--2---:R-:W-:Y:S01]  /*0ea0*/  MOV R20, UR10 ;  /* 0x0000000a00147c02 */ /* 0x004fe20008000f00 */
[----:B-1----:R-:W-:Y:S01]  /*0eb0*/  IMAD.U32 R136, RZ, RZ, UR12 ;  /* 0x0000000cff887e24 */ /* 0x002fe2000f8e00ff */
[----:B------:R-:W1:Y:S01]  /*0ec0*/  I2F.RP R9, R4 ;  /* 0x0000000400097306 */ /* 0x000e620000209400 */
[----:B------:R-:W-:Y:S01]  /*0ed0*/  IMAD R2, R15, R7, R2 ;  /* 0x000000070f027224 */ /* 0x000fe200078e0202 */
[----:B------:R-:W-:Y:S01]  /*0ee0*/  MOV R21, UR11 ;  /* 0x0000000b00157c02 */ /* 0x000fe20008000f00 */
        /* <DEDUP_REMOVED lines=26> */
[C---:B------:R-:W-:Y:S02]  /*1090*/  IMAD R4, R2.reuse, R137, R4 ;  /* 0x0000008902047224 */ /* 0x040fe400078e0204 */
        /* <DEDUP_REMOVED lines=18> */
[----:B------:R-:W-:-:S04]  /*11c0*/  IMAD.WIDE.U32 R22, R5, UR4, R8 ;  /* 0x0000000405167c25 */ /* 0x000fc8000f8e0008 */
[C---:B------:R-:W-:Y:S02]  /*11d0*/  IMAD R4, R5.reuse, UR5, R4 ;  /* 0x0000000505047c24 */ /* 0x040fe4000f8e0204 */
[C---:B------:R-:W-:Y:S02]  /*11e0*/  IMAD R2, R5.reuse, UR7, R2 ;  /* 0x0000000705027c24 */ /* 0x040fe4000f8e0202 */
[----:B------:R-:W-:Y:S01]  /*11f0*/  IMAD.WIDE.U32 R8, R5, UR6, R6 ;  /* 0x0000000605087c25 */ /* 0x000fe2000f8e0006 */
[----:B------:R-:W-:-:S04]  /*1200*/  IADD3 R7, PT, PT, R23, R4, RZ ;  /* 0x0000000417077210 */ /* 0x000fc80007ffe0ff */
[----:B------:R-:W-:Y:S01]  /*1210*/  IADD3 R6, PT, PT, R9, R2, RZ ;  /* 0x0000000209067210 */ /* 0x000fe20007ffe0ff */
[----:B------:R-:W-:Y:S06]  /*1220*/  BRA `(.L_x_4658) ;  /* 0x0000000400507947 */ /* 0x000fec0003800000 */
.L_x_4657:
        /* <DEDUP_REMOVED lines=15> */
.L_x_4659:
[----:B------:R-:W4:Y:S01]  /*1320*/  LDC.64 R136, c[0x0][0x3b8] ;  /* 0x0000ee00ff887b82 */ /* 0x000f220000000a00 */
[----:B------:R-:W-:-:S05]  /*1330*/  IADD3 R6, PT, PT, R2, R3, RZ ;  /* 0x0000000302067210 */ /* 0x000fca0007ffe0ff */
[C---:B----4-:R-:W-:Y:S02]  /*1340*/  IMAD R9, R6.reuse, R137, RZ ;  /* 0x0000008906097224 */ /* 0x050fe400078e02ff */
[----:B------:R-:W-:-:S05]  /*1350*/  IMAD.WIDE.U32 R6, R6, R136, RZ ;  /* 0x0000008806067225 */ /* 0x000fca00078e00ff */
[----:B------:R-:W-:Y:S02]  /*1360*/  IADD3 R9, PT, PT, R7, R9, RZ ;  /* 0x0000000907097210 */ /* 0x000fe40007ffe0ff */
[----:B------:R-:W-:Y:S02]  /*1370*/  MOV R8, R6 ;  /* 0x0000000600087202 */ /* 0x000fe40000000f00 */
.L_x_4660:
[----:B------:R-:W-:Y:S05]  /*1380*/  @P0 BRA `(.L_x_4661) ;  /* 0x0000000000340947 */ /* 0x000fea0003800000 */
[----:B------:R-:W4:Y:S01]  /*1390*/  LDC.64 R20, c[0x0][0x3c0] ;  /* 0x0000f000ff147b82 */ /* 0x000f220000000a00 */
[----:B------:R-:W1:Y:S01]  /*13a0*/  LDCU.64 UR4, c[0x0][0x3a8] ;  /* 0x00007500ff0477ac */ /* 0x000e620008000a00 */
[----:B---3--:R-:W-:Y:S02]  /*13b0*/  SHF.R.S32.HI R5, RZ, 0x1f, R2 ;  /* 0x0000001fff057819 */ /* 0x008fe40000011402 */
[----:B-----5:R-:W-:-:S05]  /*13c0*/  SHF.R.S32.HI R3, RZ, 0x1f, R4 ;  /* 0x0000001fff037819 */ /* 0x020fca0000011404 */
[----:B-1----:R-:W-:-:S04]  /*13d0*/  IMAD R3, R3, UR4, RZ ;  /* 0x0000000403037c24 */ /* 0x002fc8000f8e02ff */
[----:B------:R-:W-:Y:S02]  /*13e0*/  IMAD R3, R4, UR5, R3 ;  /* 0x0000000504037c24 */ /* 0x000fe4000f8e0203 */
[-C--:B----4-:R-:W-:Y:S02]  /*13f0*/  IMAD R5, R5, R20.reuse, RZ ;  /* 0x0000001405057224 */ /* 0x090fe400078e02ff */
[----:B------:R-:W-:-:S04]  /*1400*/  IMAD.WIDE.U32 R6, R2, R20, RZ ;  /* 0x0000001402067225 */ /* 0x000fc800078e00ff */
[----:B------:R-:W-:-:S05]  /*1410*/  IMAD R5, R2, R21, R5 ;  /* 0x0000001502057224 */ /* 0x000fca00078e0205 */
[----:B------:R-:W-:-:S03]  /*1420*/  IADD3 R7, PT, PT, R7, R5, RZ ;  /* 0x0000000507077210 */ /* 0x000fc60007ffe0ff */
[----:B------:R-:W-:-:S05]  /*1430*/  IMAD.WIDE.U32 R10, R4, UR4, R6 ;  /* 0x00000004040a7c25 */ /* 0x000fca000f8e0006 */
[----:B------:R-:W-:Y:S01]  /*1440*/  IADD3 R11, PT, PT, R11, R3, RZ ;  /* 0x000000030b0b7210 */ /* 0x000fe20007ffe0ff */
[----:B------:R-:W-:Y:S06]  /*1450*/  BRA `(.L_x_4662) ;  /* 0x0000000000187947 */ /* 0x000fec0003800000 */
.L_x_4661:
[----:B------:R-:W1:Y:S01]  /*1460*/  LDC.64 R20, c[0x0][0x3c0] ;  /* 0x0000f000ff147b82 */ /* 0x000e620000000a00 */
[----:B------:R-:W-:-:S05]  /*1470*/  IADD3 R2, PT, PT, R2, R3, RZ ;  /* 0x0000000302027210 */ /* 0x000fca0007ffe0ff */
[C---:B-1----:R-:W-:Y:S02]  /*1480*/  IMAD R11, R2.reuse, R21, RZ ;  /* 0x00000015020b7224 */ /* 0x042fe400078e02ff */
[----:B------:R-:W-:-:S05]  /*1490*/  IMAD.WIDE.U32 R2, R2, R20, RZ ;  /* 0x0000001402027225 */ /* 0x000fca00078e00ff */
[----:B------:R-:W-:Y:S02]  /*14a0*/  IADD3 R11, PT, PT, R3, R11, RZ ;  /* 0x0000000b030b7210 */ /* 0x000fe40007ffe0ff */
[----:B------:R-:W-:-:S07]  /*14b0*/  MOV R10, R2 ;  /* 0x00000002000a7202 */ /* 0x000fce0000000f00 */
.L_x_4662:
        /* <DEDUP_REMOVED lines=12> */
[----:B-1----:R-:W-:Y:S01]  /*1580*/  IADD3 R3, PT, PT, RZ, -R15, RZ ;  /* 0x8000000fff037210 */ /* 0x002fe20007ffe0ff */
[----:B------:R-:W-:-:S04]  /*1590*/  IMAD.MOV.U32 R14, RZ, RZ, RZ ;  /* 0x000000ffff0e7224 */ /* 0x000fc800078e00ff */
[----:B-----5:R-:W-:Y:S01]  /*15a0*/  IMAD R4, R3, R2, RZ ;  /* 0x0000000203047224 */ /* 0x020fe200078e02ff */
[----:B------:R-:W-:-:S03]  /*15b0*/  IABS R3, R16 ;  /* 0x0000001000037213 */ /* 0x000fc60000000000 */
[----:B------:R-:W-:Y:S01]  /*15c0*/  IMAD.HI.U32 R15, R15, R4, R14 ;  /* 0x000000040f0f7227 */ /* 0x000fe200078e000e */
[----:B------:R-:W-:-:S05]  /*15d0*/  MOV R4, R3 ;  /* 0x0000000300047202 */ /* 0x000fca0000000f00 */
[----:B------:R-:W-:-:S04]  /*15e0*/  IMAD.HI.U32 R12, R15, R4, RZ ;  /* 0x000000040f0c7227 */ /* 0x000fc800078e00ff */
[----:B------:R-:W-:-:S04]  /*15f0*/  IMAD.MOV R3, RZ, RZ, -R12 ;  /* 0x000000ffff037224 */ /* 0x000fc800078e0a0c */
[C---:B------:R-:W-:Y:S02]  /*1600*/  IMAD R3, R2.reuse, R3, R4 ;  /* 0x0000000302037224 */ /* 0x040fe400078e0204 */
[----:B------:R-:W1:Y:S03]  /*1610*/  LDC.64 R4, c[0x0][0x3d8] ;  /* 0x0000f600ff047b82 */ /* 0x000e660000000a00 */
[----:B------:R-:W-:-:S13]  /*1620*/  ISETP.GT.U32.AND P0, PT, R2, R3, PT ;  /* 0x000000030200720c */ /* 0x000fda0003f04070 */
[-C--:B------:R-:W-:Y:S01]  /*1630*/  @!P0 IADD3 R3, PT, PT, R3, -R2.reuse, RZ ;  /* 0x8000000203038210 */ /* 0x080fe20007ffe0ff */
[----:B------:R-:W-:Y:S01]  /*1640*/  @!P0 VIADD R12, R12, 0x1 ;  /* 0x000000010c0c8836 */ /* 0x000fe20000000000 */
[----:B------:R-:W-:Y:S02]  /*1650*/  ISETP.NE.AND P0, PT, R7, RZ, PT ;  /* 0x000000ff0700720c */ /* 0x000fe40003f05270 */
[----:B------:R-:W-:Y:S02]  /*1660*/  ISETP.GE.U32.AND P2, PT, R3, R2, PT ;  /* 0x000000020300720c */ /* 0x000fe40003f46070 */
[----:B------:R-:W-:-:S04]  /*1670*/  LOP3.LUT R2, R16, R7, RZ, 0x3c, !PT ;  /* 0x0000000710027212 */ /* 0x000fc800078e3cff */
[----:B------:R-:W-:Y:S02]  /*1680*/  ISETP.GE.AND P1, PT, R2, RZ, PT ;  /* 0x000000ff0200720c */ /* 0x000fe40003f26270 */
[----:B------:R-:W3:Y:S05]  /*1690*/  LDC.64 R2, c[0x0][0x3d0] ;  /* 0x0000f400ff027b82 */ /* 0x000eea0000000a00 */
[----:B------:R-:W-:-:S06]  /*16a0*/  @P2 IADD3 R12, PT, PT, R12, 0x1, RZ ;  /* 0x000000010c0c2810 */ /* 0x000fcc0007ffe0ff */
[----:B------:R-:W-:Y:S02]  /*16b0*/  @!P1 IADD3 R12, PT, PT, -R12, RZ, RZ ;  /* 0x000000ff0c0c9210 */ /* 0x000fe40007ffe1ff */
        /* <DEDUP_REMOVED lines=8> */
[----:B------:R-:W-:Y:S02]  /*1740*/  IMAD R7, R12, R3, R7 ;  /* 0x000000030c077224 */ /* 0x000fe400078e0207 */
[----:B------:R-:W-:-:S03]  /*1750*/  IMAD.MOV.U32 R8, RZ, RZ, R10 ;  /* 0x000000ffff087224 */ /* 0x000fc600078e000a */
[----:B------:R-:W-:-:S07]  /*1760*/  IADD3 R7, PT, PT, R23, R7, RZ ;  /* 0x0000000717077210 */ /* 0x000fce0007ffe0ff */
.L_x_4658:
        /* <DEDUP_REMOVED lines=24> */
[----:B-1----:R-:W-:-:S03]  /*18f0*/  ULEA UR5, UR5, UR4, 0x18 ;  /* 0x0000000405057291 */ /* 0x002fc6000f8ec0ff */
[----:B------:R-:W-:Y:S01]  /*1900*/  IMAD.X R9, RZ, RZ, R6, P1 ;  /* 0x000000ffff097224 */ /* 0x000fe200008e0606 */
[C---:B------:R-:W-:Y:S01]  /*1910*/  ISETP.GE.AND P1, PT, R10.reuse, R174, PT ;  /* 0x000000ae0a00720c */ /* 0x040fe20003f26270 */
[----:B------:R-:W-:Y:S01]  /*1920*/  IMAD.WIDE.U32 R22, R10, R136, R22 ;  /* 0x000000880a167225 */ /* 0x000fe200078e0016 */
[----:B------:R-:W-:Y:S02]  /*1930*/  LOP3.LUT R6, R172, 0x200, RZ, 0xc0, !PT ;  /* 0x00000200ac067812 */ /* 0x000fe400078ec0ff */
[----:B------:R-:W-:Y:S01]  /*1940*/  LEA R183, R183, UR5, 0x1 ;  /* 0x00000005b7b77c11 */ /* 0x000fe2000f8e08ff */
[----:B------:R-:W-:Y:S01]  /*1950*/  IMAD R175, R10, R137, R23 ;  /* 0x000000890aaf7224 */ /* 0x000fe200078e0217 */
[----:B--2---:R-:W-:Y:S01]  /*1960*/  LEA R176, P2, R22, UR12, 0x1 ;  /* 0x0000000c16b07c11 */ /* 0x004fe2000f8408ff */
[----:B----4-:R-:W-:-:S03]  /*1970*/  @!P0 IMAD.WIDE.U32 R14, R181, R4, RZ ;  /* 0x00000004b50e8225 */ /* 0x010fc600078e00ff */
[----:B------:R-:W-:Y:S01]  /*1980*/  LEA.HI.X R175, R22, UR13, R175, 0x1, P2 ;  /* 0x0000000d16af7c11 */ /* 0x000fe200090f0caf */
[----:B------:R-:W-:Y:S02]  /*1990*/  @!P0 IMAD R5, R181, R5, R15 ;  /* 0x00000005b5058224 */ /* 0x000fe400078e020f */
[----:B---3--:R-:W-:-:S04]  /*19a0*/  @P0 IMAD.WIDE.U32 R24, R180, R2, RZ ;  /* 0x00000002b4180225 */ /* 0x008fc800078e00ff */
[----:B------:R-:W-:Y:S02]  /*19b0*/  @!P0 IMAD.MOV.U32 R2, RZ, RZ, R14 ;  /* 0x000000ffff028224 */ /* 0x000fe400078e000e */
[----:B------:R-:W-:Y:S02]  /*19c0*/  @P0 IMAD.MOV.U32 R2, RZ, RZ, R24 ;  /* 0x000000ffff020224 */ /* 0x000fe400078e0018 */
[----:B------:R-:W-:-:S03]  /*19d0*/  @P0 IMAD R5, R180, R3, R25 ;  /* 0x00000003b4050224 */ /* 0x000fc600078e0219 */
[----:B------:R-:W-:Y:S01]  /*19e0*/  IADD3 R14, P0, PT, R184, R2, RZ ;  /* 0x00000002b80e7210 */ /* 0x000fe20007f1e0ff */
[----:B------:R-:W-:Y:S01]  /*19f0*/  IMAD.WIDE.U32 R2, R10, R20, R8 ;  /* 0x000000140a027225 */ /* 0x000fe200078e0008 */
[----:B------:R-:W-:-:S03]  /*1a00*/  SHF.R.U32.HI R8, RZ, 0x1, R0 ;  /* 0x00000001ff087819 */ /* 0x000fc60000011600 */
[----:B------:R-:W-:Y:S01]  /*1a10*/  IMAD.X R15, RZ, RZ, R5, P0 ;  /* 0x000000ffff0f7224 */ /* 0x000fe200000e0605 */
[----:B------:R-:W-:Y:S01]  /*1a20*/  LEA R178, P0, R2, UR10, 0x1 ;  /* 0x0000000a02b27c11 */ /* 0x000fe2000f8008ff */
[----:B------:R-:W-:Y:S01]  /*1a30*/  IMAD R179, R10, R21, R3 ;  /* 0x000000150ab37224 */ /* 0x000fe200078e0203 */
[----:B------:R-:W-:Y:S01]  /*1a40*/  LOP3.LUT R5, R19, 0x8, R8, 0x78, !PT ;  /* 0x0000000813057812 */ /* 0x000fe200078e7808 */
[----:B-----5:R-:W-:-:S03]  /*1a50*/  IMAD.WIDE.U32 R14, R16, UR6, R14 ;  /* 0x00000006100e7c25 */ /* 0x020fc6000f8e000e */
        /* <DEDUP_REMOVED lines=20> */
.L_x_4665:
[----:B------:R2:W-:Y:S02]  /*1ba0*/  STS.128 [R183], RZ ;  /* 0x000000ffb7007388 */ /* 0x0005e40000000c00 */
.L_x_4664:
[----:B------:R-:W-:Y:S05]  /*1bb0*/  BSYNC.RECONVERGENT B0 ;  /* 0x0000000000007941 */ /* 0x000fea0003800200 */
.L_x_4663:
[C---:B-1----:R-:W-:Y:S01]  /*1bc0*/  VIADD R25, R10.reuse, 0x10 ;  /* 0x000000100a197836 */ /* 0x042fe20000000000 */
[C---:B------:R-:W-:Y:S01]  /*1bd0*/  IADD3 R9, PT, PT, R10.reuse, 0x20, RZ ;  /* 0x000000200a097810 */ /* 0x040fe20007ffe0ff */
        /* <DEDUP_REMOVED lines=30> */
.L_x_4667:
[----:B------:R-:W-:Y:S05]  /*1dc0*/  BSYNC.RECONVERGENT B0 ;  /* 0x0000000000007941 */ /* 0x000fea0003800200 */
.L_x_4666:
        /* <DEDUP_REMOVED lines=22> */
.L_x_4669:
[----:B------:R-:W-:Y:S05]  /*1f30*/  BSYNC.RECONVERGENT B0 ;  /* 0x0000000000007941 */ /* 0x000fea0003800200 */
.L_x_4668:
        /* <DEDUP_REMOVED lines=10> */
[----:B------:R-:W-:Y:S01]  /*1fe0*/  IMAD.X R7, RZ, RZ, R13, P0 ;  /* 0x000000ffff077224 */ /* 0x000fe200000e060d */
        /* <DEDUP_REMOVED lines=11> */
.L_x_4671:
[----:B------:R-:W-:Y:S05]  /*20a0*/  BSYNC.RECONVERGENT B0 ;  /* 0x0000000000007941 */ /* 0x000fea0003800200 */
.L_x_4670:
        /* <DEDUP_REMOVED lines=13> */
.L_x_4674:
[----:B------:R1:W-:Y:S02]  /*2180*/  STS.128 [R183+0x2000], RZ ;  /* 0x002000ffb7007388 */ /* 0x0003e40000000c00 */
.L_x_4673:
[----:B------:R-:W-:Y:S05]  /*2190*/  BSYNC.RECONVERGENT B0 ;  /* 0x0000000000007941 */ /* 0x000fea0003800200 */
.L_x_4672:
[-C--:B------:R-:W-:Y:S01]  /*21a0*/  ISETP.GE.AND P1, PT, R25, R4.reuse, PT ;  /* 0x000000041900720c */ /* 0x080fe20003f26270 */
[C---:B------:R-:W-:Y:S01]  /*21b0*/  VIADD R17, R10.reuse, 0x40 ;  /* 0x000000400a117836 */ /* 0x040fe20000000000 */
[C---:B------:R-:W-:Y:S01]  /*21c0*/  SHF.L.U64.HI R2, R7.reuse, 0x1, R2 ;  /* 0x0000000107027819 */ /* 0x040fe20000010202 */
[----:B------:R-:W-:Y:S01]  /*21d0*/  IMAD.SHL.U32 R7, R7, 0x2, RZ ;  /* 0x0000000207077824 */ /* 0x000fe200078e00ff */
[----:B------:R-:W-:Y:S01]  /*21e0*/  BSSY.RECONVERGENT B0, `(.L_x_4675) ;  /* 0x0000014000007945 */ /* 0x000fe20003800200 */
[C---:B--2---:R-:W-:Y:S01]  /*21f0*/  VIADD R15, R10.reuse, 0x50 ;  /* 0x000000500a0f7836 */ /* 0x044fe20000000000 */
[----:B------:R-:W-:Y:S01]  /*2200*/  ISETP.GE.AND P0, PT, R9, R4, PT ;  /* 0x000000040900720c */ /* 0x000fe20003f06270 */
[C---:B------:R-:W-:Y:S01]  /*2210*/  VIADD R13, R10.reuse, 0x60 ;  /* 0x000000600a0d7836 */ /* 0x040fe20000000000 */
        /* <DEDUP_REMOVED lines=16> */
.L_x_4676:
[----:B------:R-:W-:Y:S05]  /*2320*/  BSYNC.RECONVERGENT B0 ;  /* 0x0000000000007941 */ /* 0x000fea0003800200 */
.L_x_4675:
[----:B------:R-:W-:Y:S01]  /*2330*/  BSSY.RECONVERGENT B0, `(.L_x_4677) ;  /* 0x000000d000007945 */ /* 0x000fe20003800200 */
[----:B------:R-:W-:-:S03]  /*2340*/  ISETP.GE.AND P1, PT, R11, R4, PT ;  /* 0x000000040b00720c */ /* 0x000fc60003f26270 */
[----:B------:R-:W-:Y:S10]  /*2350*/  @P0 BRA `(.L_x_4678) ;  /* 0x0000000000280947 */ /* 0x000ff40003800000 */
        /* <DEDUP_REMOVED lines=9> */
[----:B------:R3:W-:Y:S04]  /*23f0*/  LDGSTS.E.BYPASS.LTC128B.128 [R183+0x3000], desc[UR16][R32.64] ;  /* 0x0300000020b77fae */ /* 0x0007e8000b981a10 */
.L_x_4678:
[----:B------:R-:W-:Y:S05]  /*2400*/  BSYNC.RECONVERGENT B0 ;  /* 0x0000000000007941 */ /* 0x000fea0003800200 */
.L_x_4677:
[----:B------:R-:W-:Y:S04]  /*2410*/  BSSY.RECONVERGENT B0, `(.L_x_4679) ;  /* 0x000000c000007945 */ /* 0x000fe80003800200 */
        /* <DEDUP_REMOVED lines=11> */
.L_x_4680:
[----:B------:R-:W-:Y:S05]  /*24d0*/  BSYNC.RECONVERGENT B0 ;  /* 0x0000000000007941 */ /* 0x000fea0003800200 */
.L_x_4679:
[----:B------:R-:W-:Y:S04]  /*24e0*/  BSSY.RECONVERGENT B0, `(.L_x_4681) ;  /* 0x000000f000007945 */ /* 0x000fe80003800200 */
[----:B------:R-:W-:Y:S05]  /*24f0*/  @P4 BRA `(.L_x_4682) ;  /* 0x0000000000344947 */ /* 0x000fea0003800000 */
[----:B------:R-:W5:Y:S02]  /*2500*/  LDCU UR4, c[0x0][0x440] ;  /* 0x00008800ff0477ac */ /* 0x000f640008000800 */
[----:B-----5:R-:W-:-:S13]  /*2510*/  ISETP.GE.AND P0, PT, R184, UR4, PT ;  /* 0x00000004b8007c0c */ /* 0x020fda000bf06270 */
[----:B------:R1:W-:Y:S01]  /*2520*/  @P0 STS.128 [R183+0x4000], RZ ;  /* 0x004000ffb7000388 */ /* 0x0003e20000000c00 */
[----:B------:R-:W-:Y:S05]  /*2530*/  @P0 BRA `(.L_x_4682) ;  /* 0x0000000000240947 */ /* 0x000fea0003800000 */
[----:B---3--:R-:W-:Y:S01]  /*2540*/  MOV R32, R30 ;  /* 0x0000001e00207202 */ /* 0x008fe20000000f00 */
        /* <DEDUP_REMOVED lines=8> */
.L_x_4682:
[----:B------:R-:W-:Y:S05]  /*25d0*/  BSYNC.RECONVERGENT B0 ;  /* 0x0000000000007941 */ /* 0x000fea0003800200 */
.L_x_4681:
        /* <DEDUP_REMOVED lines=12> */
.L_x_4684:
[----:B------:R-:W-:Y:S05]  /*26a0*/  BSYNC.RECONVERGENT B0 ;  /* 0x0000000000007941 */ /* 0x000fea0003800200 */
.L_x_4683:
        /* <DEDUP_REMOVED lines=15> */
.L_x_4686:
[----:B------:R-:W-:Y:S05]  /*27a0*/  BSYNC.RECONVERGENT B0 ;  /* 0x0000000000007941 */ /* 0x000fea0003800200 */
.L_x_4685:
        /* <DEDUP_REMOVED lines=13> */
.L_x_4688:
[----:B------:R-:W-:Y:S05]  /*2880*/  BSYNC.RECONVERGENT B0 ;  /* 0x0000000000007941 */ /* 0x000fea0003800200 */
.L_x_4687:
[----:B------:R-:W0:Y:S01]  /*2890*/  LDGDEPBAR ;  /* 0x00000000000079af */ /* 0x000e220000000000 */
[----:B-1----:R-:W-:Y:S01]  /*28a0*/  LOP3.LUT R31, R8, 0x1f0, RZ, 0xc0, !PT ;  /* 0x000001f0081f7812 */ /* 0x002fe200078ec0ff */
        /* <DEDUP_REMOVED lines=24> */
.L_x_4691:
[----:B------:R1:W-:Y:S01]  /*2a30*/  STS.128 [R183+0x6000], RZ ;  /* 0x006000ffb7007388 */ /* 0x0003e20000000c00 */
[----:B------:R-:W-:Y:S05]  /*2a40*/  BRA `(.L_x_4692) ;  /* 0x0000000000047947 */ /* 0x000fea0003800000 */
.L_x_4690:
[----:B------:R1:W-:Y:S02]  /*2a50*/  STS.128 [R183+0x6000], RZ ;  /* 0x006000ffb7007388 */ /* 0x0003e40000000c00 */
.L_x_4692:
[----:B------:R-:W-:Y:S05]  /*2a60*/  BSYNC.RECONVERGENT B0 ;  /* 0x0000000000007941 */ /* 0x000fea0003800200 */
.L_x_4689:
        /* <DEDUP_REMOVED lines=26> */
.L_x_4694:
[----:B------:R-:W-:Y:S05]  /*2c10*/  BSYNC.RECONVERGENT B0 ;  /* 0x0000000000007941 */ /* 0x000fea0003800200 */
.L_x_4693:
        /* <DEDUP_REMOVED lines=13> */
.L_x_4696:
[----:B------:R-:W-:Y:S05]  /*2cf0*/  BSYNC.RECONVERGENT B0 ;  /* 0x0000000000007941 */ /* 0x000fea0003800200 */
.L_x_4695:
        /* <DEDUP_REMOVED lines=13> */
.L_x_4698:
[----:B------:R-:W-:Y:S05]  /*2dd0*/  BSYNC.RECONVERGENT B0 ;  /* 0x0000000000007941 */ /* 0x000fea0003800200 */
.L_x_4697:
        /* <DEDUP_REMOVED lines=16> */
.L_x_4700:
[----:B------:R-:W-:Y:S05]  /*2ee0*/  BSYNC.RECONVERGENT B0 ;  /* 0x0000000000007941 */ /* 0x000fea0003800200 */
.L_x_4699:
        /* <DEDUP_REMOVED lines=13> */
.L_x_4702:
[----:B------:R-:W-:Y:S05]  /*2fc0*/  BSYNC.RECONVERGENT B0 ;  /* 0x0000000000007941 */ /* 0x000fea0003800200 */
.L_x_4701:
        /* <DEDUP_REMOVED lines=16> */
.L_x_4704:
[----:B------:R-:W-:Y:S05]  /*30d0*/  BSYNC.RECONVERGENT B0 ;  /* 0x0000000000007941 */ /* 0x000fea0003800200 */
.L_x_4703:
        /* <DEDUP_REMOVED lines=14> */
.L_x_4706:
[----:B------:R-:W-:Y:S05]  /*31c0*/  BSYNC.RECONVERGENT B0 ;  /* 0x0000000000007941 */ /* 0x000fea0003800200 */
.L_x_4705:
[----:B------:R-:W-:Y:S01]  /*31d0*/  LDSM.16.M88.4 R12, [R173] ;  /* 0x00000000ad0c783b */ /* 0x000fe20000000200 */
[----:B------:R-:W-:Y:S01]  /*31e0*/  R2P PR, R0, 0x6 ;  /* 0x0000000600007804 */ /* 0x000fe20000000000 */
[----:B------:R-:W5:Y:S01]  /*31f0*/  LDCU UR10, c[0x0][0x50c] ;  /* 0x0000a180ff0a77ac */ /* 0x000f620008000800 */
[----:B------:R-:W-:Y:S01]  /*3200*/  MOV R3, 0x20 ;  /* 0x0000002000037802 */ /* 0x000fe20000000f00 */
[----:B------:R-:W2:Y:S01]  /*3210*/  LDSM.16.M88.4 R16, [R172+UR5+0x2000] ;  /* 0x00200005ac10783b */ /* 0x000ea20008000200 */
[----:B------:R-:W-:Y:S02]  /*3220*/  IADD3 R0, PT, PT, R172, UR5, RZ ;  /* 0x00000005ac007c10 */ /* 0x000fe4000fffe0ff */
[----:B------:R-:W-:Y:S01]  /*3230*/  SEL R3, R3, 0xffffffe0, !P1 ;  /* 0xffffffe003037807 */ /* 0x000fe20004800000 */
[----:B------:R-:W4:Y:S01]  /*3240*/  LDSM.16.M88.4 R36, [R172+UR5+0x2800] ;  /* 0x00280005ac24783b */ /* 0x000f220008000200 */
[----:B------:R-:W-:Y:S02]  /*3250*/  MOV R4, 0x40 ;  /* 0x0000004000047802 */ /* 0x000fe40000000f00 */
[-C--:B------:R-:W-:Y:S01]  /*3260*/  IADD3 R171, PT, PT, R173, R3.reuse, RZ ;  /* 0x00000003adab7210 */ /* 0x080fe20007ffe0ff */
[----:B------:R-:W-:Y:S01]  /*3270*/  LDSM.16.M88.4 R64, [R172+UR5+0x3000] ;  /* 0x00300005ac40783b */ /* 0x000fe20008000200 */
[----:B------:R-:W-:-:S02]  /*3280*/  IADD3 R167, PT, PT, R0, R3, RZ ;  /* 0x0000000300a77210 */ /* 0x000fc40007ffe0ff */
[----:B------:R-:W-:Y:S01]  /*3290*/  SEL R4, R4, 0xffffffc0, !P2 ;  /* 0xffffffc004047807 */ /* 0x000fe20005000000 */
[----:B-1----:R-:W-:Y:S01]  /*32a0*/  LDSM.16.M88.4 R8, [R171] ;  /* 0x00000000ab08783b */ /* 0x002fe20000000200 */
[----:B------:R-:W-:Y:S02]  /*32b0*/  ISETP.NE.AND P0, PT, R101, 0x1, PT ;  /* 0x000000016500780c */ /* 0x000fe40003f05270 */
[-C--:B------:R-:W-:Y:S01]  /*32c0*/  IADD3 R170, PT, PT, R173, R4.reuse, RZ ;  /* 0x00000004adaa7210 */ /* 0x080fe20007ffe0ff */
[----:B------:R-:W1:Y:S01]  /*32d0*/  LDSM.16.M88.4 R56, [R167+0x2000] ;  /* 0x00200000a738783b */ /* 0x000e620000000200 */
[----:B------:R-:W-:Y:S02]  /*32e0*/  IADD3 R166, PT, PT, R0, R4, RZ ;  /* 0x0000000400a67210 */ /* 0x000fe40007ffe0ff */
[C---:B------:R-:W-:Y:S01]  /*32f0*/  IADD3 R169, PT, PT, R3.reuse, R170, RZ ;  /* 0x000000aa03a97210 */ /* 0x040fe20007ffe0ff */
[----:B------:R-:W-:Y:S01]  /*3300*/  LDSM.16.M88.4 R52, [R170] ;  /* 0x00000000aa34783b */ /* 0x000fe20000000200 */
[----:B------:R-:W-:-:S02]  /*3310*/  IADD3 R165, PT, PT, R3, R166, RZ ;  /* 0x000000a603a57210 */ /* 0x000fc40007ffe0ff */
[C---:B------:R-:W-:Y:S01]  /*3320*/  VIMNMX R138, PT, PT, R26.reuse, R27, PT ;  /* 0x0000001b1a8a7248 */ /* 0x040fe20003fe0100 */
[----:B------:R-:W-:Y:S01]  /*3330*/  LDSM.16.M88.4 R28, [R166+0x2000] ;  /* 0x00200000a61c783b */ /* 0x000fe20000000200 */
[----:B------:R-:W-:-:S03]  /*3340*/  VIADDMNMX R103, R26, 0x8, R27, PT ;  /* 0x000000081a677846 */ /* 0x000fc6000380011b */
[----:B------:R-:W5:Y:S04]  /*3350*/  LDSM.16.M88.4 R44, [R167+0x2800] ;  /* 0x00280000a72c783b */ /* 0x000f680000000200 */
[----:B---3--:R-:W-:Y:S04]  /*3360*/  LDSM.16.M88.4 R32, [R169] ;  /* 0x00000000a920783b */ /* 0x008fe80000000200 */
[----:B------:R-:W3:Y:S01]  /*3370*/  LDSM.16.M88.4 R60, [R165+0x2000] ;  /* 0x00200000a53c783b */ /* 0x000ee20000000200 */
[C---:B--2---:R-:W-:Y:S03]  /*3380*/  HMMA.16816.F32 R48, R12.reuse, R16, RZ ;  /* 0x000000100c30723c */ /* 0x044fe600000018ff */
[----:B------:R-:W2:Y:S04]  /*3390*/  LDSM.16.M88.4 R72, [R166+0x2800] ;  /* 0x00280000a648783b */ /* 0x000ea80000000200 */
[----:B------:R-:W-:Y:S01]  /*33a0*/  LDSM.16.M88.4 R68, [R166+0x3000] ;  /* 0x00300000a644783b */ /* 0x000fe20000000200 */
[C---:B------:R-:W-:Y:S03]  /*33b0*/  HMMA.16816.F32 R16, R12.reuse, R18, RZ ;  /* 0x000000120c10723c */ /* 0x040fe600000018ff */
[----:B------:R-:W0:Y:S05]  /*33c0*/  LDGDEPBAR ;  /* 0x00000000000079af */ /* 0x000e2a0000000000 */
[----:B----4-:R-:W-:Y:S08]  /*33d0*/  HMMA.16816.F32 R40, R12, R36, RZ ;  /* 0x000000240c28723c */ /* 0x010ff000000018ff */
[C---:B-1----:R-:W-:Y:S08]  /*33e0*/  HMMA.16816.F32 R48, R8.reuse, R56, R48 ;  /* 0x000000380830723c */ /* 0x042ff00000001830 */
[C---:B------:R-:W-:Y:S01]  /*33f0*/  HMMA.16816.F32 R16, R8.reuse, R58, R16 ;  /* 0x0000003a0810723c */ /* 0x040fe20000001810 */
[----:B------:R-:W1:Y:S07]  /*3400*/  LDSM.16.M88.4 R56, [R165+0x2800] ;  /* 0x00280000a538783b */ /* 0x000e6e0000000200 */
[----:B-----5:R-:W-:Y:S08]  /*3410*/  HMMA.16816.F32 R40, R8, R44, R40 ;  /* 0x0000002c0828723c */ /* 0x020ff00000001828 */
[----:B------:R-:W-:Y:S08]  /*3420*/  HMMA.16816.F32 R48, R52, R28, R48 ;  /* 0x0000001c3430723c */ /* 0x000ff00000001830 */
[----:B------:R-:W-:Y:S08]  /*3430*/  HMMA.16816.F32 R36, R12, R38, RZ ;  /* 0x000000260c24723c */ /* 0x000ff000000018ff */
[----:B------:R-:W-:Y:S01]  /*3440*/  HMMA.16816.F32 R16, R52, R30, R16 ;  /* 0x0000001e3410723c */ /* 0x000fe20000001810 */
[----:B------:R-:W4:Y:S07]  /*3450*/  LDSM.16.M88.4 R28, [R167+0x3000] ;  /* 0x00300000a71c783b */ /* 0x000f2e0000000200 */
[----:B---3--:R-:W-:Y:S08]  /*3460*/  HMMA.16816.F32 R48, R32, R60, R48 ;  /* 0x0000003c2030723c */ /* 0x008ff00000001830 */
[----:B--2---:R-:W-:Y:S08]  /*3470*/  HMMA.16816.F32 R40, R52, R72, R40 ;  /* 0x000000483428723c */ /* 0x004ff00000001828 */
[----:B------:R-:W-:Y:S03]  /*3480*/  HMMA.16816.F32 R36, R8, R46, R36 ;  /* 0x0000002e0824723c */ /* 0x000fe60000001824 */
[----:B------:R-:W-:Y:S01]  /*3490*/  FMUL.FTZ R49, R49, UR10 ;  /* 0x0000000a31317c20 */ /* 0x000fe20008410000 */
[----:B------:R-:W-:Y:S01]  /*34a0*/  FMUL.FTZ R0, R48, UR10 ;  /* 0x0000000a30007c20 */ /* 0x000fe20008410000 */
[----:B------:R-:W-:Y:S01]  /*34b0*/  FMUL.FTZ R77, R50, UR10 ;  /* 0x0000000a324d7c20 */ /* 0x000fe20008410000 */
[----:B------:R-:W-:Y:S01]  /*34c0*/  FMUL.FTZ R78, R51, UR10 ;  /* 0x0000000a334e7c20 */ /* 0x000fe20008410000 */
[----:B------:R2:W3:Y:S01]  /*34d0*/  MUFU.TANH R76, R49 ;  /* 0x00000031004c7308 */ /* 0x0004e20000002400 */
[C---:B------:R-:W-:Y:S01]  /*34e0*/  HMMA.16816.F32 R16, R32.reuse, R62, R16 ;  /* 0x0000003e2010723c */ /* 0x040fe20000001810 */
[----:B------:R-:W5:Y:S06]  /*34f0*/  LDSM.16.M88.4 R60, [R172+UR5+0x3800] ;  /* 0x00380005ac3c783b */ /* 0x000f6c0008000200 */
[----:B------:R-:W3:Y:S01]  /*3500*/  MUFU.TANH R0, R0 ;  /* 0x0000000000007308 */ /* 0x000ee20000002400 */
[----:B-1----:R-:W-:Y:S07]  /*3510*/  HMMA.16816.F32 R40, R32, R56, R40 ;  /* 0x000000382028723c */ /* 0x002fee0000001828 */
[----:B------:R-:W1:Y:S01]  /*3520*/  MUFU.TANH R77, R77 ;  /* 0x0000004d004d7308 */ /* 0x000e620000002400 */
[----:B------:R-:W-:Y:S01]  /*3530*/  HMMA.16816.F32 R44, R12, R64, RZ ;  /* 0x000000400c2c723c */ /* 0x000fe200000018ff */
[----:B--2---:R-:W2:Y:S02]  /*3540*/  LDSM.16.M88.4 R48, [R167+0x3800] ;  /* 0x00380000a730783b */ /* 0x004ea40000000200 */
[----:B------:R-:W-:Y:S01]  /*3550*/  FMUL.FTZ R16, R16, UR10 ;  /* 0x0000000a10107c20 */ /* 0x000fe20008410000 */
[----:B------:R-:W-:Y:S01]  /*3560*/  FMUL.FTZ R80, R17, UR10 ;  /* 0x0000000a11507c20 */ /* 0x000fe20008410000 */
[----:B------:R-:W-:Y:S01]  /*3570*/  FMUL.FTZ R81, R18, UR10 ;  /* 0x0000000a12517c20 */ /* 0x000fe20008410000 */
[----:B------:R-:W-:Y:S01]  /*3580*/  FMUL.FTZ R82, R19, UR10 ;  /* 0x0000000a13527c20 */ /* 0x000fe20008410000 */
[----:B------:R5:W1:Y:S01]  /*3590*/  MUFU.TANH R79, R16 ;  /* 0x00000010004f7308 */ /* 0x000a620000002400 */
[----:B------:R-:W-:Y:S01]  /*35a0*/  HMMA.16816.F32 R36, R52, R74, R36 ;  /* 0x0000004a3424723c */ /* 0x000fe20000001824 */
[----:B------:R-:W-:Y:S02]  /*35b0*/  LDSM.16.M88.4 R72, [R166+0x3800] ;  /* 0x00380000a648783b */ /* 0x000fe40000000200 */
[----:B------:R-:W-:Y:S01]  /*35c0*/  FMUL.FTZ R40, R40, UR10 ;  /* 0x0000000a28287c20 */ /* 0x000fe20008410000 */
[----:B------:R-:W-:Y:S01]  /*35d0*/  FMUL.FTZ R84, R41, UR10 ;  /* 0x0000000a29547c20 */ /* 0x000fe20008410000 */
[----:B------:R-:W-:Y:S01]  /*35e0*/  FMUL.FTZ R85, R42, UR10 ;  /* 0x0000000a2a557c20 */ /* 0x000fe20008410000 */
[----:B------:R-:W-:Y:S01]  /*35f0*/  FMUL.FTZ R86, R43, UR10 ;  /* 0x0000000a2b567c20 */ /* 0x000fe20008410000 */
[----:B------:R3:W1:Y:S01]  /*3600*/  MUFU.TANH R83, R40 ;  /* 0x0000002800537308 */ /* 0x0006620000002400 */
[----:B------:R-:W-:Y:S07]  /*3610*/  HMMA.16816.F32 R64, R12, R66, RZ ;  /* 0x000000420c40723c */ /* 0x000fee00000018ff */
[----:B------:R-:W1:Y:S01]  /*3620*/  MUFU.TANH R78, R78 ;  /* 0x0000004e004e7308 */ /* 0x000e620000002400 */
[----:B----4-:R-:W-:Y:S07]  /*3630*/  HMMA.16816.F32 R44, R8, R28, R44 ;  /* 0x0000001c082c723c */ /* 0x010fee000000182c */
[----:B------:R-:W4:Y:S01]  /*3640*/  MUFU.TANH R80, R80 ;  /* 0x0000005000507308 */ /* 0x000f220000002400 */
[----:B------:R-:W-:Y:S01]  /*3650*/  HMMA.16816.F32 R36, R32, R58, R36 ;  /* 0x0000003a2024723c */ /* 0x000fe20000001824 */
[----:B------:R-:W1:Y:S06]  /*3660*/  LDSM.16.M88.4 R56, [R172+UR5+0x4000] ;  /* 0x00400005ac38783b */ /* 0x000e6c0008000200 */
[----:B------:R-:W1:Y:S01]  /*3670*/  MUFU.TANH R81, R81 ;  /* 0x0000005100517308 */ /* 0x000e620000002400 */
[----:B------:R-:W-:Y:S01]  /*3680*/  HMMA.16816.F32 R64, R8, R30, R64 ;  /* 0x0000001e0840723c */ /* 0x000fe20000001840 */
[----:B------:R-:W4:Y:S06]  /*3690*/  LDSM.16.M88.4 R28, [R165+0x3000] ;  /* 0x00300000a51c783b */ /* 0x000f2c0000000200 */
[----:B------:R-:W1:Y:S01]  /*36a0*/  MUFU.TANH R82, R82 ;  /* 0x0000005200527308 */ /* 0x000e620000002400 */
[C---:B-----5:R-:W-:Y:S03]  /*36b0*/  HMMA.16816.F32 R16, R12.reuse, R60, RZ ;  /* 0x0000003c0c10723c */ /* 0x060fe600000018ff */
[----:B------:R-:W-:Y:S01]  /*36c0*/  FMUL.FTZ R36, R36, UR10 ;  /* 0x0000000a24247c20 */ /* 0x000fe20008410000 */
[----:B------:R-:W-:Y:S01]  /*36d0*/  FMUL.FTZ R88, R37, UR10 ;  /* 0x0000000a25587c20 */ /* 0x000fe20008410000 */
[----:B------:R-:W-:Y:S01]  /*36e0*/  FMUL.FTZ R89, R38, UR10 ;  /* 0x0000000a26597c20 */ /* 0x000fe20008410000 */
[----:B------:R-:W-:Y:S01]  /*36f0*/  FMUL.FTZ R90, R39, UR10 ;  /* 0x0000000a275a7c20 */ /* 0x000fe20008410000 */
[----:B------:R1:W1:Y:S01]  /*3700*/  MUFU.TANH R87, R36 ;  /* 0x0000002400577308 */ /* 0x0002620000002400 */
[----:B---3--:R-:W-:Y:S01]  /*3710*/  HMMA.16816.F32 R40, R12, R62, RZ ;  /* 0x0000003e0c28723c */ /* 0x008fe200000018ff */
[----:B------:R-:W3:Y:S06]  /*3720*/  LDSM.16.M88.4 R60, [R167+0x4000] ;  /* 0x00400000a73c783b */ /* 0x000eec0000000200 */
[----:B------:R-:W1:Y:S01]  /*3730*/  MUFU.TANH R84, R84 ;  /* 0x0000005400547308 */ /* 0x000e620000002400 */
[----:B------:R-:W-:Y:S07]  /*3740*/  HMMA.16816.F32 R44, R52, R68, R44 ;  /* 0x00000044342c723c */ /* 0x000fee000000182c */
[----:B------:R-:W1:Y:S01]  /*3750*/  MUFU.TANH R85, R85 ;  /* 0x0000005500557308 */ /* 0x000e620000002400 */
[C---:B--2---:R-:W-:Y:S07]  /*3760*/  HMMA.16816.F32 R16, R8.reuse, R48, R16 ;  /* 0x000000300810723c */ /* 0x044fee0000001810 */
[----:B------:R-:W2:Y:S01]  /*3770*/  MUFU.TANH R86, R86 ;  /* 0x0000005600567308 */ /* 0x000ea20000002400 */
[----:B------:R-:W-:Y:S01]  /*3780*/  HMMA.16816.F32 R40, R8, R50, R40 ;  /* 0x000000320828723c */ /* 0x000fe20000001828 */
[----:B------:R-:W5:Y:S06]  /*3790*/  LDSM.16.M88.4 R48, [R165+0x3800] ;  /* 0x00380000a530783b */ /* 0x000f6c0000000200 */
[----:B------:R-:W2:Y:S01]  /*37a0*/  MUFU.TANH R88, R88 ;  /* 0x0000005800587308 */ /* 0x000ea20000002400 */
[----:B------:R-:W-:Y:S01]  /*37b0*/  HMMA.16816.F32 R64, R52, R70, R64 ;  /* 0x000000463440723c */ /* 0x000fe20000001840 */
[----:B------:R-:W2:Y:S06]  /*37c0*/  LDSM.16.M88.4 R68, [R166+0x4000] ;  /* 0x00400000a644783b */ /* 0x000eac0000000200 */
[----:B------:R-:W2:Y:S01]  /*37d0*/  MUFU.TANH R89, R89 ;  /* 0x0000005900597308 */ /* 0x000ea20000002400 */
[----:B-1----:R-:W-:Y:S07]  /*37e0*/  HMMA.16816.F32 R36, R12, R56, RZ ;  /* 0x000000380c24723c */ /* 0x002fee00000018ff */
[----:B------:R-:W1:Y:S01]  /*37f0*/  MUFU.TANH R90, R90 ;  /* 0x0000005a005a7308 */ /* 0x000e620000002400 */
[----:B----4-:R-:W-:Y:S08]  /*3800*/  HMMA.16816.F32 R44, R32, R28, R44 ;  /* 0x0000001c202c723c */ /* 0x010ff0000000182c */
[----:B------:R-:W-:Y:S08]  /*3810*/  HMMA.16816.F32 R56, R12, R58, RZ ;  /* 0x0000003a0c38723c */ /* 0x000ff000000018ff */
[----:B------:R-:W-:Y:S03]  /*3820*/  HMMA.16816.F32 R16, R52, R72, R16 ;  /* 0x000000483410723c */ /* 0x000fe60000001810 */
[----:B------:R-:W-:Y:S01]  /*3830*/  FMUL.FTZ R44, R44, UR10 ;  /* 0x0000000a2c2c7c20 */ /* 0x000fe20008410000 */
[----:B------:R-:W-:Y:S01]  /*3840*/  FMUL.FTZ R45, R45, UR10 ;  /* 0x0000000a2d2d7c20 */ /* 0x000fe20008410000 */
[----:B------:R-:W-:Y:S01]  /*3850*/  FMUL.FTZ R93, R46, UR10 ;  /* 0x0000000a2e5d7c20 */ /* 0x000fe20008410000 */
[----:B------:R-:W-:Y:S01]  /*3860*/  FMUL.FTZ R94, R47, UR10 ;  /* 0x0000000a2f5e7c20 */ /* 0x000fe20008410000 */
[----:B------:R-:W4:Y:S01]  /*3870*/  MUFU.TANH R91, R44 ;  /* 0x0000002c005b7308 */ /* 0x000f220000002400 */
[----:B------:R-:W-:Y:S01]  /*3880*/  HMMA.16816.F32 R64, R32, R30, R64 ;  /* 0x0000001e2040723c */ /* 0x000fe20000001840 */
[----:B------:R-:W1:Y:S06]  /*3890*/  LDSM.16.M88.4 R28, [R172+UR5+0x4800] ;  /* 0x00480005ac1c783b */ /* 0x000e6c0008000200 */
[----:B------:R2:W1:Y:S01]  /*38a0*/  MUFU.TANH R92, R45 ;  /* 0x0000002d005c7308 */ /* 0x0004620000002400 */
[C---:B---3--:R-:W-:Y:S07]  /*38b0*/  HMMA.16816.F32 R36, R8.reuse, R60, R36 ;  /* 0x0000003c0824723c */ /* 0x048fee0000001824 */
[----:B------:R-:W3:Y:S01]  /*38c0*/  MUFU.TANH R93, R93 ;  /* 0x0000005d005d7308 */ /* 0x000ee20000002400 */
[----:B------:R-:W-:Y:S01]  /*38d0*/  HMMA.16816.F32 R56, R8, R62, R56 ;  /* 0x0000003e0838723c */ /* 0x000fe20000001838 */
[----:B------:R-:W4:Y:S02]  /*38e0*/  LDSM.16.M88.4 R60, [R165+0x4000] ;  /* 0x00400000a53c783b */ /* 0x000f240000000200 */
[----:B------:R-:W-:Y:S01]  /*38f0*/  FMUL.FTZ R64, R64, UR10 ;  /* 0x0000000a40407c20 */ /* 0x000fe20008410000 */
[----:B------:R-:W-:Y:S01]  /*3900*/  FMUL.FTZ R96, R65, UR10 ;  /* 0x0000000a41607c20 */ /* 0x000fe20008410000 */
[----:B------:R-:W-:Y:S01]  /*3910*/  FMUL.FTZ R97, R66, UR10 ;  /* 0x0000000a42617c20 */ /* 0x000fe20008410000 */
[----:B------:R-:W-:Y:S01]  /*3920*/  FMUL.FTZ R98, R67, UR10 ;  /* 0x0000000a43627c20 */ /* 0x000fe20008410000 */
[----:B------:R1:W1:Y:S01]  /*3930*/  MUFU.TANH R95, R64 ;  /* 0x00000040005f7308 */ /* 0x0002620000002400 */
[----:B-----5:R-:W-:Y:S01]  /*3940*/  HMMA.16816.F32 R16, R32, R48, R16 ;  /* 0x000000302010723c */ /* 0x020fe20000001810 */
[----:B--2---:R-:W2:Y:S06]  /*3950*/  LDSM.16.M88.4 R44, [R167+0x4800] ;  /* 0x00480000a72c783b */ /* 0x004eac0000000200 */
[----:B------:R-:W1:Y:S01]  /*3960*/  MUFU.TANH R94, R94 ;  /* 0x0000005e005e7308 */ /* 0x000e620000002400 */
[C---:B------:R-:W-:Y:S01]  /*3970*/  HMMA.16816.F32 R40, R52.reuse, R74, R40 ;  /* 0x0000004a3428723c */ /* 0x040fe20000001828 */
[----:B------:R-:W-:Y:S06]  /*3980*/  LDSM.16.M88.4 R72, [R166+0x4800] ;  /* 0x00480000a648783b */ /* 0x000fec0000000200 */
[----:B------:R-:W2:Y:S01]  /*3990*/  MUFU.TANH R96, R96 ;  /* 0x0000006000607308 */ /* 0x000ea20000002400 */
[----:B------:R-:W-:Y:S03]  /*39a0*/  HMMA.16816.F32 R36, R52, R68, R36 ;  /* 0x000000443424723c */ /* 0x000fe60000001824 */
[----:B------:R-:W-:Y:S01]  /*39b0*/  FMUL.FTZ R16, R16, UR10 ;  /* 0x0000000a10107c20 */ /* 0x000fe20008410000 */
[----:B------:R-:W-:Y:S01]  /*39c0*/  FMUL.FTZ R100, R17, UR10 ;  /* 0x0000000a11647c20 */ /* 0x000fe20008410000 */
[----:B------:R-:W-:Y:S01]  /*39d0*/  FMUL.FTZ R102, R18, UR10 ;  /* 0x0000000a12667c20 */ /* 0x000fe20008410000 */
[----:B------:R-:W-:Y:S01]  /*39e0*/  FMUL.FTZ R104, R19, UR10 ;  /* 0x0000000a13687c20 */ /* 0x000fe20008410000 */
[----:B------:R5:W2:Y:S01]  /*39f0*/  MUFU.TANH R99, R16 ;  /* 0x0000001000637308 */ /* 0x000aa20000002400 */
[----:B-1----:R-:W-:Y:S07]  /*3a00*/  HMMA.16816.F32 R64, R12, R28, RZ ;  /* 0x0000001c0c40723c */ /* 0x002fee00000018ff */
[----:B------:R-:W1:Y:S01]  /*3a10*/  MUFU.TANH R97, R97 ;  /* 0x0000006100617308 */ /* 0x000e620000002400 */
[----:B------:R-:W-:Y:S01]  /*3a20*/  HMMA.16816.F32 R40, R32, R50, R40 ;  /* 0x000000322028723c */ /* 0x000fe20000001828 */
[----:B------:R-:W3:Y:S06]  /*3a30*/  LDSM.16.M88.4 R48, [R172+UR5+0x5000] ;  /* 0x00500005ac30783b */ /* 0x000eec0008000200 */
[----:B------:R-:W1:Y:S01]  /*3a40*/  MUFU.TANH R98, R98 ;  /* 0x0000006200627308 */ /* 0x000e620000002400 */
[----:B-----5:R-:W-:Y:S01]  /*3a50*/  HMMA.16816.F32 R16, R12, R30, RZ ;  /* 0x0000001e0c10723c */ /* 0x020fe200000018ff */
[----:B------:R-:W5:Y:S06]  /*3a60*/  LDSM.16.M88.4 R28, [R167+0x5000] ;  /* 0x00500000a71c783b */ /* 0x000f6c0000000200 */
[----:B------:R-:W1:Y:S01]  /*3a70*/  MUFU.TANH R100, R100 ;  /* 0x0000006400647308 */ /* 0x000e620000002400 */
[----:B----4-:R-:W-:Y:S03]  /*3a80*/  HMMA.16816.F32 R36, R32, R60, R36 ;  /* 0x0000003c2024723c */ /* 0x010fe60000001824 */
[----:B------:R-:W-:Y:S01]  /*3a90*/  FMUL.FTZ R40, R40, UR10 ;  /* 0x0000000a28287c20 */ /* 0x000fe20008410000 */
[----:B------:R-:W-:Y:S01]  /*3aa0*/  FMUL.FTZ R123, R41, UR10 ;  /* 0x0000000a297b7c20 */ /* 0x000fe20008410000 */
[----:B------:R-:W-:Y:S01]  /*3ab0*/  FMUL.FTZ R163, R42, UR10 ;  /* 0x0000000a2aa37c20 */ /* 0x000fe20008410000 */
[----:B------:R-:W-:Y:S01]  /*3ac0*/  FMUL.FTZ R113, R43, UR10 ;  /* 0x0000000a2b717c20 */ /* 0x000fe20008410000 */
[----:B------:R3:W4:Y:S01]  /*3ad0*/  MUFU.TANH R159, R40 ;  /* 0x00000028009f7308 */ /* 0x0007220000002400 */
[----:B------:R-:W-:Y:S01]  /*3ae0*/  HMMA.16816.F32 R56, R52, R70, R56 ;  /* 0x000000463438723c */ /* 0x000fe20000001838 */
[----:B------:R-:W-:Y:S06]  /*3af0*/  LDSM.16.M88.4 R68, [R172+UR5+0x5800] ;  /* 0x00580005ac44783b */ /* 0x000fec0008000200 */
[----:B------:R-:W1:Y:S01]  /*3b00*/  MUFU.TANH R102, R102 ;  /* 0x0000006600667308 */ /* 0x000e620000002400 */
[C---:B--2---:R-:W-:Y:S03]  /*3b10*/  HMMA.16816.F32 R64, R8.reuse, R44, R64 ;  /* 0x0000002c0840723c */ /* 0x044fe60000001840 */
[----:B------:R-:W-:Y:S01]  /*3b20*/  FMUL.FTZ R36, R36, UR10 ;  /* 0x0000000a24247c20 */ /* 0x000fe20008410000 */
[----:B------:R-:W-:Y:S01]  /*3b30*/  FMUL.FTZ R153, R37, UR10 ;  /* 0x0000000a25997c20 */ /* 0x000fe20008410000 */
[----:B------:R-:W-:Y:S01]  /*3b40*/  FMUL.FTZ R157, R38, UR10 ;  /* 0x0000000a269d7c20 */ /* 0x000fe20008410000 */
[----:B------:R-:W-:Y:S01]  /*3b50*/  FMUL.FTZ R129, R39, UR10 ;  /* 0x0000000a27817c20 */ /* 0x000fe20008410000 */
[----:B------:R2:W1:Y:S01]  /*3b60*/  MUFU.TANH R147, R36 ;  /* 0x0000002400937308 */ /* 0x0004620000002400 */
[----:B------:R-:W-:Y:S01]  /*3b70*/  HMMA.16816.F32 R16, R8, R46, R16 ;  /* 0x0000002e0810723c */ /* 0x000fe20000001810 */
[----:B------:R-:W4:Y:S06]  /*3b80*/  LDSM.16.M88.4 R44, [R165+0x4800] ;  /* 0x00480000a52c783b */ /* 0x000f2c0000000200 */
[----:B------:R-:W1:Y:S01]  /*3b90*/  MUFU.TANH R104, R104 ;  /* 0x0000006800687308 */ /* 0x000e620000002400 */
[----:B------:R-:W-:Y:S01]  /*3ba0*/  HMMA.16816.F32 R56, R32, R62, R56 ;  /* 0x0000003e2038723c */ /* 0x000fe20000001838 */
[----:B------:R-:W-:Y:S06]  /*3bb0*/  LDSM.16.M88.4 R60, [R167+0x5800] ;  /* 0x00580000a73c783b */ /* 0x000fec0000000200 */
[----:B------:R-:W1:Y:S01]  /*3bc0*/  MUFU.TANH R123, R123 ;  /* 0x0000007b007b7308 */ /* 0x000e620000002400 */
[C---:B---3--:R-:W-:Y:S07]  /*3bd0*/  HMMA.16816.F32 R40, R12.reuse, R48, RZ ;  /* 0x000000300c28723c */ /* 0x048fee00000018ff */
[----:B------:R-:W3:Y:S01]  /*3be0*/  MUFU.TANH R163, R163 ;  /* 0x000000a300a37308 */ /* 0x000ee20000002400 */
[----:B--2---:R-:W-:Y:S01]  /*3bf0*/  HMMA.16816.F32 R36, R12, R50, RZ ;  /* 0x000000320c24723c */ /* 0x004fe200000018ff */
[----:B------:R-:W2:Y:S02]  /*3c00*/  LDSM.16.M88.4 R48, [R166+0x5000] ;  /* 0x00500000a630783b */ /* 0x000ea40000000200 */
[----:B------:R-:W-:Y:S01]  /*3c10*/  FMUL.FTZ R56, R56, UR10 ;  /* 0x0000000a38387c20 */ /* 0x000fe20008410000 */
[----:B------:R-:W-:Y:S01]  /*3c20*/  FMUL.FTZ R149, R57, UR10 ;  /* 0x0000000a39957c20 */ /* 0x000fe20008410000 */
[----:B------:R-:W-:Y:S01]  /*3c30*/  FMUL.FTZ R155, R58, UR10 ;  /* 0x0000000a3a9b7c20 */ /* 0x000fe20008410000 */
[----:B------:R-:W-:Y:S01]  /*3c40*/  FMUL.FTZ R131, R59, UR10 ;  /* 0x0000000a3b837c20 */ /* 0x000fe20008410000 */
[----:B------:R1:W1:Y:S01]  /*3c50*/  MUFU.TANH R151, R56 ;  /* 0x0000003800977308 */ /* 0x0002620000002400 */
[C---:B------:R-:W-:Y:S07]  /*3c60*/  HMMA.16816.F32 R64, R52.reuse, R72, R64 ;  /* 0x000000483440723c */ /* 0x040fee0000001840 */
[----:B------:R-:W1:Y:S01]  /*3c70*/  MUFU.TANH R113, R113 ;  /* 0x0000007100717308 */ /* 0x000e620000002400 */
[----:B------:R-:W-:Y:S07]  /*3c80*/  HMMA.16816.F32 R16, R52, R74, R16 ;  /* 0x0000004a3410723c */ /* 0x000fee0000001810 */
[----:B------:R-:W1:Y:S01]  /*3c90*/  MUFU.TANH R153, R153 ;  /* 0x0000009900997308 */ /* 0x000e620000002400 */
[----:B-----5:R-:W-:Y:S07]  /*3ca0*/  HMMA.16816.F32 R40, R8, R28, R40 ;  /* 0x0000001c0828723c */ /* 0x020fee0000001828 */
[----:B------:R-:W1:Y:S01]  /*3cb0*/  MUFU.TANH R157, R157 ;  /* 0x0000009d009d7308 */ /* 0x000e620000002400 */
[----:B----4-:R-:W-:Y:S07]  /*3cc0*/  HMMA.16816.F32 R64, R32, R44, R64 ;  /* 0x0000002c2040723c */ /* 0x010fee0000001840 */
[----:B------:R-:W4:Y:S01]  /*3cd0*/  MUFU.TANH R129, R129 ;  /* 0x0000008100817308 */ /* 0x000f220000002400 */
[----:B------:R-:W-:Y:S01]  /*3ce0*/  HMMA.16816.F32 R36, R8, R30, R36 ;  /* 0x0000001e0824723c */ /* 0x000fe20000001824 */
[----:B------:R-:W5:Y:S06]  /*3cf0*/  LDSM.16.M88.4 R28, [R165+0x5000] ;  /* 0x00500000a51c783b */ /* 0x000f6c0000000200 */
[----:B------:R-:W2:Y:S01]  /*3d00*/  MUFU.TANH R149, R149 ;  /* 0x0000009500957308 */ /* 0x000ea20000002400 */
[----:B------:R-:W-:Y:S01]  /*3d10*/  HMMA.16816.F32 R16, R32, R46, R16 ;  /* 0x0000002e2010723c */ /* 0x000fe20000001810 */
[----:B------:R-:W3:Y:S02]  /*3d20*/  LDSM.16.M88.4 R44, [R166+0x5800] ;  /* 0x00580000a62c783b */ /* 0x000ee40000000200 */
[----:B------:R-:W-:Y:S01]  /*3d30*/  FMUL.FTZ R65, R65, UR10 ;  /* 0x0000000a41417c20 */ /* 0x000fe20008410000 */
[----:B------:R-:W-:Y:S01]  /*3d40*/  FMUL.FTZ R67, R67, UR10 ;  /* 0x0000000a43437c20 */ /* 0x000fe20008410000 */
[----:B------:R-:W-:Y:S01]  /*3d50*/  FMUL.FTZ R64, R64, UR10 ;  /* 0x0000000a40407c20 */ /* 0x000fe20008410000 */
[----:B------:R-:W-:Y:S01]  /*3d60*/  FMUL.FTZ R66, R66, UR10 ;  /* 0x0000000a42427c20 */ /* 0x000fe20008410000 */
[----:B------:R-:W2:Y:S01]  /*3d70*/  MUFU.TANH R133, R65 ;  /* 0x0000004100857308 */ /* 0x000ea20000002400 */
[C---:B-1----:R-:W-:Y:S07]  /*3d80*/  HMMA.16816.F32 R56, R12.reuse, R68, RZ ;  /* 0x000000440c38723c */ /* 0x042fee00000018ff */
[----:B------:R-:W1:Y:S01]  /*3d90*/  MUFU.TANH R143, R67 ;  /* 0x00000043008f7308 */ /* 0x000e620000002400 */
[----:B------:R-:W-:Y:S03]  /*3da0*/  HMMA.16816.F32 R12, R12, R70, RZ ;  /* 0x000000460c0c723c */ /* 0x000fe600000018ff */
[----:B------:R-:W-:Y:S01]  /*3db0*/  FMUL.FTZ R16, R16, UR10 ;  /* 0x0000000a10107c20 */ /* 0x000fe20008410000 */
[----:B------:R-:W-:Y:S01]  /*3dc0*/  FMUL.FTZ R17, R17, UR10 ;  /* 0x0000000a11117c20 */ /* 0x000fe20008410000 */
[----:B------:R-:W-:Y:S01]  /*3dd0*/  FMUL.FTZ R18, R18, UR10 ;  /* 0x0000000a12127c20 */ /* 0x000fe20008410000 */
[----:B------:R-:W-:Y:S01]  /*3de0*/  FMUL.FTZ R19, R19, UR10 ;  /* 0x0000000a13137c20 */ /* 0x000fe20008410000 */
[----:B------:R-:W1:Y:S01]  /*3df0*/  MUFU.TANH R155, R155 ;  /* 0x0000009b009b7308 */ /* 0x000e620000002400 */
[C---:B--2---:R-:W-:Y:S07]  /*3e00*/  HMMA.16816.F32 R40, R52.reuse, R48, R40 ;  /* 0x000000303428723c */ /* 0x044fee0000001828 */
[----:B------:R-:W2:Y:S01]  /*3e10*/  MUFU.TANH R131, R131 ;  /* 0x0000008300837308 */ /* 0x000ea20000002400 */
[----:B------:R-:W-:Y:S01]  /*3e20*/  HMMA.16816.F32 R36, R52, R50, R36 ;  /* 0x000000323424723c */ /* 0x000fe20000001824 */
[----:B------:R-:W4:Y:S01]  /*3e30*/  LDSM.16.M88.4 R48, [R165+0x5800] ;  /* 0x00580000a530783b */ /* 0x000f220000000200 */
[----:B------:R-:W-:-:S05]  /*3e40*/  DEPBAR.LE SB0, 0x0 ;  /* 0x000080000000791a */ /* 0x000fca0000000000 */
[----:B------:R-:W1:Y:S01]  /*3e50*/  MUFU.TANH R139, R64 ;  /* 0x00000040008b7308 */ /* 0x000e620000002400 */
[C---:B------:R-:W-:Y:S07]  /*3e60*/  HMMA.16816.F32 R56, R8.reuse, R60, R56 ;  /* 0x0000003c0838723c */ /* 0x040fee0000001838 */
[----:B------:R-:W1:Y:S01]  /*3e70*/  MUFU.TANH R145, R66 ;  /* 0x0000004200917308 */ /* 0x000e620000002400 */
[----:B------:R-:W-:Y:S01]  /*3e80*/  HMMA.16816.F32 R12, R8, R62, R12 ;  /* 0x0000003e080c723c */ /* 0x000fe2000000180c */
[----:B------:R-:W-:-:S06]  /*3e90*/  IADD3 R10, PT, PT, R23, R140, RZ ;  /* 0x0000008c170a7210 */ /* 0x000fcc0007ffe0ff */
[----:B------:R-:W1:Y:S01]  /*3ea0*/  MUFU.TANH R127, R16 ;  /* 0x00000010007f7308 */ /* 0x000e620000002400 */
[----:B-----5:R-:W-:Y:S07]  /*3eb0*/  HMMA.16816.F32 R40, R32, R28, R40 ;  /* 0x0000001c2028723c */ /* 0x020fee0000001828 */
[----:B------:R-:W1:Y:S01]  /*3ec0*/  MUFU.TANH R125, R17 ;  /* 0x00000011007d7308 */ /* 0x000e620000002400 */
[C---:B---3--:R-:W-:Y:S07]  /*3ed0*/  HMMA.16816.F32 R56, R52.reuse, R44, R56 ;  /* 0x0000002c3438723c */ /* 0x048fee0000001838 */
[----:B------:R-:W3:Y:S01]  /*3ee0*/  MUFU.TANH R141, R18 ;  /* 0x00000012008d7308 */ /* 0x000ee20000002400 */
[----:B------:R-:W-:Y:S03]  /*3ef0*/  HMMA.16816.F32 R12, R52, R46, R12 ;  /* 0x0000002e340c723c */ /* 0x000fe6000000180c */
[----:B------:R-:W-:Y:S01]  /*3f00*/  FMUL.FTZ R41, R41, UR10 ;  /* 0x0000000a29297c20 */ /* 0x000fe20008410000 */
[----:B------:R-:W-:Y:S01]  /*3f10*/  FMUL.FTZ R40, R40, UR10 ;  /* 0x0000000a28287c20 */ /* 0x000fe20008410000 */
[----:B------:R-:W-:Y:S01]  /*3f20*/  FMUL.FTZ R42, R42, UR10 ;  /* 0x0000000a2a2a7c20 */ /* 0x000fe20008410000 */
[----:B------:R-:W-:Y:S01]  /*3f30*/  FMUL.FTZ R43, R43, UR10 ;  /* 0x0000000a2b2b7c20 */ /* 0x000fe20008410000 */
[----:B------:R5:W1:Y:S01]  /*3f40*/  MUFU.TANH R105, R41 ;  /* 0x0000002900697308 */ /* 0x000a620000002400 */
[C---:B------:R-:W-:Y:S07]  /*3f50*/  HMMA.16816.F32 R36, R32.reuse, R30, R36 ;  /* 0x0000001e2024723c */ /* 0x040fee0000001824 */
[----:B------:R1:W1:Y:S01]  /*3f60*/  MUFU.TANH R135, R19 ;  /* 0x0000001300877308 */ /* 0x0002620000002400 */
[C---:B----4-:R-:W-:Y:S07]  /*3f70*/  HMMA.16816.F32 R56, R32.reuse, R48, R56 ;  /* 0x000000302038723c */ /* 0x050fee0000001838 */
[----:B------:R4:W1:Y:S01]  /*3f80*/  MUFU.TANH R107, R40 ;  /* 0x00000028006b7308 */ /* 0x0008620000002400 */
[----:B------:R-:W-:Y:S03]  /*3f90*/  HMMA.16816.F32 R12, R32, R50, R12 ;  /* 0x00000032200c723c */ /* 0x000fe6000000180c */
[----:B------:R-:W-:Y:S01]  /*3fa0*/  FMUL.FTZ R36, R36, UR10 ;  /* 0x0000000a24247c20 */ /* 0x000fe20008410000 */
[----:B------:R-:W-:Y:S01]  /*3fb0*/  FMUL.FTZ R37, R37, UR10 ;  /* 0x0000000a25257c20 */ /* 0x000fe20008410000 */
[----:B------:R-:W-:Y:S01]  /*3fc0*/  FMUL.FTZ R38, R38, UR10 ;  /* 0x0000000a26267c20 */ /* 0x000fe20008410000 */
[----:B------:R-:W-:Y:S01]  /*3fd0*/  FMUL.FTZ R39, R39, UR10 ;  /* 0x0000000a27277c20 */ /* 0x000fe20008410000 */
[----:B------:R4:W1:Y:S04]  /*3fe0*/  MUFU.TANH R117, R42 ;  /* 0x0000002a00757308 */ /* 0x0008680000002400 */
[----:B------:R-:W-:Y:S01]  /*3ff0*/  FMUL.FTZ R35, R57, UR10 ;  /* 0x0000000a39237c20 */ /* 0x000fe20008410000 */
[----:B-----5:R-:W-:Y:S01]  /*4000*/  FMUL.FTZ R41, R56, UR10 ;  /* 0x0000000a38297c20 */ /* 0x020fe20008410000 */
[----:B------:R-:W-:Y:S01]  /*4010*/  FMUL.FTZ R57, R58, UR10 ;  /* 0x0000000a3a397c20 */ /* 0x000fe20008410000 */
[----:B------:R-:W-:Y:S01]  /*4020*/  FMUL.FTZ R55, R59, UR10 ;  /* 0x0000000a3b377c20 */ /* 0x000fe20008410000 */
[----:B------:R4:W1:Y:S04]  /*4030*/  MUFU.TANH R115, R43 ;  /* 0x0000002b00737308 */ /* 0x0008680000002400 */
[----:B------:R-:W-:Y:S01]  /*4040*/  FMUL.FTZ R8, R13, UR10 ;  /* 0x0000000a0d087c20 */ /* 0x000fe20008410000 */
[----:B------:R-:W-:Y:S01]  /*4050*/  FMUL.FTZ R12, R12, UR10 ;  /* 0x0000000a0c0c7c20 */ /* 0x000fe20008410000 */
[----:B------:R-:W-:Y:S01]  /*4060*/  FMUL.FTZ R14, R14, UR10 ;  /* 0x0000000a0e0e7c20 */ /* 0x000fe20008410000 */
[----:B------:R-:W-:Y:S01]  /*4070*/  FMUL.FTZ R15, R15, UR10 ;  /* 0x0000000a0f0f7c20 */ /* 0x000fe20008410000 */
[----:B------:R4:W1:Y:S08]  /*4080*/  MUFU.TANH R67, R36 ;  /* 0x0000002400437308 */ /* 0x0008700000002400 */
[----:B------:R4:W1:Y:S08]  /*4090*/  MUFU.TANH R65, R37 ;  /* 0x0000002500417308 */ /* 0x0008700000002400 */
[----:B------:R4:W1:Y:S08]  /*40a0*/  MUFU.TANH R111, R38 ;  /* 0x00000026006f7308 */ /* 0x0008700000002400 */
[----:B------:R4:W1:Y:S08]  /*40b0*/  MUFU.TANH R109, R39 ;  /* 0x00000027006d7308 */ /* 0x0008700000002400 */
[----:B------:R-:W1:Y:S08]  /*40c0*/  MUFU.TANH R41, R41 ;  /* 0x0000002900297308 */ /* 0x000e700000002400 */
[----:B------:R-:W1:Y:S08]  /*40d0*/  MUFU.TANH R35, R35 ;  /* 0x0000002300237308 */ /* 0x000e700000002400 */
[----:B------:R-:W1:Y:S08]  /*40e0*/  MUFU.TANH R57, R57 ;  /* 0x0000003900397308 */ /* 0x000e700000002400 */
[----:B------:R-:W1:Y:S08]  /*40f0*/  MUFU.TANH R55, R55 ;  /* 0x0000003700377308 */ /* 0x000e700000002400 */
[----:B------:R4:W1:Y:S08]  /*4100*/  MUFU.TANH R29, R12 ;  /* 0x0000000c001d7308 */ /* 0x0008700000002400 */
[----:B------:R-:W1:Y:S08]  /*4110*/  MUFU.TANH R8, R8 ;  /* 0x0000000800087308 */ /* 0x000e700000002400 */
[----:B------:R4:W1:Y:S08]  /*4120*/  MUFU.TANH R53, R14 ;  /* 0x0000000e00357308 */ /* 0x0008700000002400 */
[----:B------:R4:W1:Y:S01]  /*4130*/  MUFU.TANH R51, R15 ;  /* 0x0000000f00337308 */ /* 0x0008620000002400 */
[----:B------:R-:W-:Y:S06]  /*4140*/  BAR.SYNC.DEFER_BLOCKING 0x0 ;  /* 0x0000000000007b1d */ /* 0x000fec0000010000 */
[----:B--23--:R-:W-:Y:S05]  /*4150*/  @!P0 BRA `(.L_x_4707) ;  /* 0x00000008002c8947 */ /* 0x00cfea0003800000 */
[----:B------:R-:W-:-:S04]  /*4160*/  UISETP.NE.U32.AND UP0, UPT, UR8, URZ, UPT ;  /* 0x000000ff0800728c */ /* 0x000fc8000bf05070 */
[----:B------:R-:W-:-:S09]  /*4170*/  UISETP.NE.AND.EX UP0, UPT, UR9, URZ, UPT, UP0 ;  /* 0x000000ff0900728c */ /* 0x000fd2000bf05300 */
[----:B------:R-:W-:Y:S05]  /*4180*/  BRA.U UP0, `(.L_x_4708) ;  /* 0x0000000100207547 */ /* 0x000fea000b800000 */
[----:B------:R-:W-:Y:S01]  /*4190*/  UMOV UR4, URZ ;  /* 0x000000ff00047c82 */ /* 0x000fe20008000000 */
[----:B----4-:R-:W-:Y:S01]  /*41a0*/  IMAD.SHL.U32 R12, R136, 0x80, RZ ;  /* 0x00000080880c7824 */ /* 0x010fe200078e00ff */
[----:B------:R-:W-:-:S05]  /*41b0*/  IADD3 R9, P1, PT, RZ, -UR4, RZ ;  /* 0x80000004ff097c10 */ /* 0x000fca000ff3e0ff */
[----:B------:R-:W-:-:S05]  /*41c0*/  IMAD.X R12, RZ, RZ, ~R12, P1 ;  /* 0x000000ffff0c7224 */ /* 0x000fca00008e0e0c */
[----:B------:R-:W-:-:S04]  /*41d0*/  SHF.R.S64 R9, R9, 0x1f, R12 ;  /* 0x0000001f09097819 */ /* 0x000fc8000000100c */
[----:B------:R-:W-:-:S04]  /*41e0*/  IADD3 R176, P1, PT, R9, R176, RZ ;  /* 0x000000b009b07210 */ /* 0x000fc80007f3e0ff */
[----:B------:R-:W-:Y:S01]  /*41f0*/  LEA.HI.X.SX32 R175, R12, R175, 0x1, P1 ;  /* 0x000000af0caf7211 */ /* 0x000fe200008f0eff */
[----:B------:R-:W-:Y:S08]  /*4200*/  BRA `(.L_x_4709) ;  /* 0x0000000000ec7947 */ /* 0x000ff00003800000 */
.L_x_4708:
[----:B----4-:R-:W2:Y:S01]  /*4210*/  LDC R12, c[0x0][0x4f0] ;  /* 0x00013c00ff0c7b82 */ /* 0x010ea20000000800 */
[----:B------:R-:W-:Y:S01]  /*4220*/  IADD3 R17, PT, PT, R22, -0x100, RZ ;  /* 0xffffff0016117810 */ /* 0x000fe20007ffe0ff */
[----:B------:R-:W3:Y:S01]  /*4230*/  LDCU.64 UR6, c[0x0][0x3a0] ;  /* 0x00007400ff0677ac */ /* 0x000ee20008000a00 */
[----:B------:R-:W-:Y:S02]  /*4240*/  IABS R13, R23 ;  /* 0x00000017000d7213 */ /* 0x000fe40000000000 */
[----:B------:R-:W-:Y:S02]  /*4250*/  IABS R11, R17 ;  /* 0x00000011000b7213 */ /* 0x000fe40000000000 */
[-C--:B--2---:R-:W-:Y:S02]  /*4260*/  IABS R9, R12.reuse ;  /* 0x0000000c00097213 */ /* 0x084fe40000000000 */
[----:B------:R-:W-:Y:S02]  /*4270*/  LOP3.LUT R17, R17, R12, RZ, 0x3c, !PT ;  /* 0x0000000c11117212 */ /* 0x000fe400078e3cff */
[----:B------:R-:W2:Y:S02]  /*4280*/  I2F.RP R16, R9 ;  /* 0x0000000900107306 */ /* 0x000ea40000209400 */
[----:B------:R-:W-:-:S06]  /*4290*/  ISETP.GE.AND P1, PT, R17, RZ, PT ;  /* 0x000000ff1100720c */ /* 0x000fcc0003f26270 */
        /* <DEDUP_REMOVED lines=31> */
[----:B-1----:R-:W-:-:S04]  /*4490*/  IMAD.WIDE R18, R13, 0x4, R186 ;  /* 0x000000040d127825 */ /* 0x002fc800078e02ba */
[C---:B------:R-:W-:Y:S01]  /*44a0*/  IMAD.WIDE R16, R9.reuse, 0x4, R186 ;  /* 0x0000000409107825 */ /* 0x040fe200078e02ba */
[----:B------:R-:W2:Y:S04]  /*44b0*/  LDG.E R14, desc[UR16][R18.64] ;  /* 0x00000010120e7981 */ /* 0x000ea8000c1e1900 */
[----:B------:R-:W2:Y:S01]  /*44c0*/  LDG.E R11, desc[UR16][R16.64] ;  /* 0x00000010100b7981 */ /* 0x000ea2000c1e1900 */
[----:B------:R-:W-:-:S04]  /*44d0*/  IMAD.IADD R9, R9, 0x1, -R13 ;  /* 0x0000000109097824 */ /* 0x000fc800078e0a0d */
[----:B------:R-:W-:-:S05]  /*44e0*/  IMAD R9, R9, R12, -0x80 ;  /* 0xffffff8009097424 */ /* 0x000fca00078e020c */
[----:B------:R-:W-:-:S05]  /*44f0*/  SHF.R.S32.HI R13, RZ, 0x1f, R9 ;  /* 0x0000001fff0d7819 */ /* 0x000fca0000011409 */
[----:B------:R-:W-:-:S04]  /*4500*/  IMAD R12, R13, R136, RZ ;  /* 0x000000880d0c7224 */ /* 0x000fc800078e02ff */
[C---:B------:R-:W-:Y:S01]  /*4510*/  IMAD R12, R9.reuse, R137, R12 ;  /* 0x00000089090c7224 */ /* 0x040fe200078e020c */
        /* <DEDUP_REMOVED lines=9> */
[----:B------:R-:W-:-:S07]  /*45b0*/  LEA.HI.X R175, R14, R175, R12, 0x1, P1 ;  /* 0x000000af0eaf7211 */ /* 0x000fce00008f0c0c */
.L_x_4709:
[----:B------:R-:W2:Y:S01]  /*45c0*/  LDCU UR4, c[0x0][0x440] ;  /* 0x00008800ff0477ac */ /* 0x000ea20008000800 */
[----:B------:R-:W-:Y:S01]  /*45d0*/  IADD3 R12, P2, PT, R7, R176, RZ ;  /* 0x000000b0070c7210 */ /* 0x000fe20007f5e0ff */
[----:B------:R-:W-:Y:S04]  /*45e0*/  BSSY.RECONVERGENT B0, `(.L_x_4710) ;  /* 0x0000041000007945 */ /* 0x000fe80003800200 */
[----:B------:R-:W-:Y:S01]  /*45f0*/  IMAD.X R13, R2, 0x1, R175, P2 ;  /* 0x00000001020d7824 */ /* 0x000fe200010e06af */
[C---:B--2---:R-:W-:Y:S02]  /*4600*/  ISETP.GE.AND P3, PT, R184.reuse, UR4, PT ;  /* 0x00000004b8007c0c */ /* 0x044fe4000bf66270 */
        /* <DEDUP_REMOVED lines=11> */
[CC--:B-1----:R-:W-:Y:S01]  /*46c0*/  @!P1 LEA.HI.X R19, R136.reuse, R13.reuse, R137, 0x5, P4 ;  /* 0x0000000d88139211 */ /* 0x0c2fe200020f2c89 */
[----:B------:R2:W-:Y:S01]  /*46d0*/  @P3 STS.128 [R183+0x2000], RZ ;  /* 0x002000ffb7003388 */ /* 0x0005e20000000c00 */
[CC--:B------:R-:W-:Y:S01]  /*46e0*/  @!P1 LEA R30, P3, R136.reuse, R12.reuse, 0x6 ;  /* 0x0000000c881e9211 */ /* 0x0c0fe200078630ff */
[----:B------:R-:W-:Y:S01]  /*46f0*/  @!P1 IMAD R7, R137, 0x60, RZ ;  /* 0x0000006089079824 */ /* 0x000fe200078e02ff */
[C---:B------:R-:W-:Y:S01]  /*4700*/  @!P1 LEA R26, P2, R136.reuse, R12, 0x7 ;  /* 0x0000000c881a9211 */ /* 0x040fe200078438ff */
[C---:B------:R-:W-:Y:S01]  /*4710*/  @!P1 IMAD.WIDE.U32 R16, R136.reuse, 0x60, R16 ;  /* 0x0000006088109825 */ /* 0x040fe200078e0010 */
[----:B------:R2:W-:Y:S01]  /*4720*/  @P1 STS.128 [R183+0x2800], RZ ;  /* 0x002800ffb7001388 */ /* 0x0005e20000000c00 */
[----:B------:R-:W-:-:S02]  /*4730*/  @!P1 LEA.HI.X R31, R136, R13, R137, 0x6, P3 ;  /* 0x0000000d881f9211 */ /* 0x000fc400018f3489 */
[----:B------:R-:W-:Y:S01]  /*4740*/  @!P1 IMAD R2, R137, 0xa0, RZ ;  /* 0x000000a089029824 */ /* 0x000fe200078e02ff */
[----:B------:R-:W-:Y:S01]  /*4750*/  @!PT LDS RZ, [RZ] ;  /* 0x00000000fffff984 */ /* 0x000fe20000000800 */
[----:B------:R-:W-:Y:S01]  /*4760*/  @!PT LDS RZ, [RZ] ;  /* 0x00000000fffff984 */ /* 0x000fe20000000800 */
[----:B------:R-:W-:Y:S01]  /*4770*/  @!PT LDS RZ, [RZ] ;  /* 0x00000000fffff984 */ /* 0x000fe20000000800 */
[----:B------:R2:W-:Y:S01]  /*4780*/  @!P1 LDGSTS.E.BYPASS.LTC128B.128 [R183+0x2800], desc[UR16][R12.64] ;  /* 0x028000000cb79fae */ /* 0x0005e2000b981a10 */
[C---:B------:R-:W-:Y:S01]  /*4790*/  @!P1 IMAD.WIDE.U32 R14, R136.reuse, 0xa0, R14 ;  /* 0x000000a0880e9825 */ /* 0x040fe200078e000e */
[----:B------:R-:W-:Y:S02]  /*47a0*/  @!P1 LEA.HI.X R27, R136, R13, R137, 0x7, P2 ;  /* 0x0000000d881b9211 */ /* 0x000fe400010f3c89 */
[----:B------:R2:W-:Y:S01]  /*47b0*/  @P1 STS.128 [R183+0x3000], RZ ;  /* 0x003000ffb7001388 */ /* 0x0005e20000000c00 */
[----:B------:R-:W-:Y:S01]  /*47c0*/  @!P1 IMAD.IADD R17, R7, 0x1, R17 ;  /* 0x0000000107119824 */ /* 0x000fe200078e0211 */
        /* <DEDUP_REMOVED lines=28> */
[----:B--2---:R-:W-:-:S05]  /*4990*/  IMAD.WIDE.U32 R12, R136, 0xc0, R12 ;  /* 0x000000c0880c7825 */ /* 0x004fca00078e000c */
[----:B------:R-:W-:-:S05]  /*49a0*/  IADD3 R13, PT, PT, R2, R13, RZ ;  /* 0x0000000d020d7210 */ /* 0x000fca0007ffe0ff */
[----:B------:R-:W-:Y:S01]  /*49b0*/  @!PT LDS RZ, [RZ] ;  /* 0x00000000fffff984 */ /* 0x000fe20000000800 */
[----:B------:R-:W-:Y:S01]  /*49c0*/  @!PT LDS RZ, [RZ] ;  /* 0x00000000fffff984 */ /* 0x000fe20000000800 */
[----:B------:R-:W-:Y:S01]  /*49d0*/  @!PT LDS RZ, [RZ] ;  /* 0x00000000fffff984 */ /* 0x000fe20000000800 */
[----:B------:R1:W-:Y:S02]  /*49e0*/  LDGSTS.E.BYPASS.LTC128B.128 [R183+0x5800], desc[UR16][R12.64] ;  /* 0x058000000cb77fae */ /* 0x0003e4000b981a10 */
.L_x_4711:
[----:B------:R-:W-:Y:S05]  /*49f0*/  BSYNC.RECONVERGENT B0 ;  /* 0x0000000000007941 */ /* 0x000fea0003800200 */
.L_x_4710:
[----:B------:R-:W0:Y:S02]  /*4a00*/  LDGDEPBAR ;  /* 0x00000000000079af */ /* 0x000e240000000000 */
.L_x_4707:
[C---:B------:R-:W-:Y:S01]  /*4a10*/  VIADD R7, R10.reuse, 0x1 ;  /* 0x000000010a077836 */ /* 0x040fe20000000000 */
[----:B------:R-:W3:Y:S01]  /*4a20*/  LDCU UR4, c[0x0][0x45c] ;  /* 0x00008b80ff0477ac */ /* 0x000ee20008000800 */
[C---:B------:R-:W-:Y:S02]  /*4a30*/  VIADD R2, R10.reuse, 0x8 ;  /* 0x000000080a027836 */ /* 0x040fe40000000000 */
[C---:B------:R-:W-:Y:S01]  /*4a40*/  VIADD R9, R10.reuse, 0x19 ;  /* 0x000000190a097836 */ /* 0x040fe20000000000 */
[CC--:B------:R-:W-:Y:S01]  /*4a50*/  ISETP.GE.AND P3, PT, R7.reuse, R138.reuse, PT ;  /* 0x0000008a0700720c */ /* 0x0c0fe20003f66270 */
[C---:B-12-4-:R-:W-:Y:S01]  /*4a60*/  VIADD R12, R10.reuse, 0x29 ;  /* 0x000000290a0c7836 */ /* 0x056fe20000000000 */
[-C--:B------:R-:W-:Y:S01]  /*4a70*/  ISETP.GE.AND P4, PT, R7, R103.reuse, PT ;  /* 0x000000670700720c */ /* 0x080fe20003f86270 */
        /* <DEDUP_REMOVED lines=15> */
[-C--:B------:R-:W-:Y:S01]  /*4b70*/  ISETP.GE.AND P4, PT, R2, R103.reuse, PT ;  /* 0x000000670200720c */ /* 0x080fe20003f86270 */
[C---:B------:R-:W-:Y:S01]  /*4b80*/  VIADD R2, R10.reuse, 0x18 ;  /* 0x000000180a027836 */ /* 0x040fe20000000000 */
[----:B------:R-:W-:Y:S01]  /*4b90*/  FSEL R79, R79, -INF , !P6 ;  /* 0xff8000004f4f7808 */ /* 0x000fe20007000000 */
[C---:B------:R-:W-:Y:S01]  /*4ba0*/  VIADD R27, R10.reuse, 0x69 ;  /* 0x000000690a1b7836 */ /* 0x040fe20000000000 */
[----:B------:R-:W-:Y:S01]  /*4bb0*/  FSEL R81, R81, -INF , !P1 ;  /* 0xff80000051517808 */ /* 0x000fe20004800000 */
[C---:B------:R-:W-:Y:S01]  /*4bc0*/  VIADD R26, R10.reuse, 0x70 ;  /* 0x000000700a1a7836 */ /* 0x040fe20000000000 */
[C---:B------:R-:W-:Y:S01]  /*4bd0*/  ISETP.GE.AND P6, PT, R7.reuse, R138, PT ;  /* 0x0000008a0700720c */ /* 0x040fe20003fc6270 */
[----:B------:R-:W-:Y:S01]  /*4be0*/  VIADD R18, R10, 0x71 ;  /* 0x000000710a127836 */ /* 0x000fe20000000000 */
[----:B------:R-:W-:Y:S01]  /*4bf0*/  ISETP.GE.AND P1, PT, R7, R103, PT ;  /* 0x000000670700720c */ /* 0x000fe20003f26270 */
[----:B------:R-:W-:Y:S01]  /*4c00*/  IMAD.IADD R168, R6, 0x1, R5 ;  /* 0x0000000106a87824 */ /* 0x000fe200078e0205 */
        /* <DEDUP_REMOVED lines=54> */
[-C--:B------:R-:W-:Y:S02]  /*4f70*/  ISETP.GE.AND P3, PT, R10, R103.reuse, PT ;  /* 0x000000670a00720c */ /* 0x080fe40003f66270 */
[----:B------:R-:W-:Y:S02]  /*4f80*/  FSEL R177, R104, -INF , !P4 ;  /* 0xff80000068b17808 */ /* 0x000fe40006000000 */
[C---:B------:R-:W-:Y:S02]  /*4f90*/  ISETP.GE.AND P6, PT, R12.reuse, R138, PT ;  /* 0x0000008a0c00720c */ /* 0x040fe40003fc6270 */
[-C--:B------:R-:W-:Y:S01]  /*4fa0*/  ISETP.GE.AND P1, PT, R12, R103.reuse, PT ;  /* 0x000000670c00720c */ /* 0x080fe20003f26270 */
[----:B------:R-:W-:Y:S01]  /*4fb0*/  VIADD R12, R10, 0x49 ;  /* 0x000000490a0c7836 */ /* 0x000fe20000000000 */
        /* <DEDUP_REMOVED lines=12> */
[----:B------:R-:W-:Y:S02]  /*5080*/  ISETP.GE.AND P5, PT, R2, R138, PT ;  /* 0x0000008a0200720c */ /* 0x000fe40003fa6270 */
[----:B------:R-:W-:Y:S01]  /*5090*/  FMNMX3.FTZ R34, R12, R9, R197, !PT ;  /* 0x000000090c227276 */ /* 0x000fe200078100c5 */
[----:B------:R-:W-:Y:S01]  /*50a0*/  VIADD R12, R10, 0x78 ;  /* 0x000000780a0c7836 */ /* 0x000fe20000000000 */
[----:B------:R-:W-:Y:S01]  /*50b0*/  ISETP.GE.AND P2, PT, R2, R103, PT ;  /* 0x000000670200720c */ /* 0x000fe20003f46270 */
[----:B------:R-:W-:Y:S01]  /*50c0*/  VIADD R2, R10, 0x50 ;  /* 0x000000500a027836 */ /* 0x000fe20000000000 */
[----:B------:R-:W-:-:S02]  /*50d0*/  FMNMX3.FTZ R34, R34, R193, R195, !PT ;  /* 0x000000c122227276 */ /* 0x000fc400078100c3 */
[----:B------:R-:W-:Y:S02]  /*50e0*/  FSEL R155, R155, -INF , !P2 ;  /* 0xff8000009b9b7808 */ /* 0x000fe40005000000 */
[----:B------:R-:W-:Y:S02]  /*50f0*/  ISETP.GE.AND P2, PT, R2, R103, PT ;  /* 0x000000670200720c */ /* 0x000fe40003f46270 */
[----:B------:R-:W-:Y:S02]  /*5100*/  FMNMX3.FTZ R34, R34, R59, R119, !PT ;  /* 0x0000003b22227276 */ /* 0x000fe40007810077 */
[----:B------:R-:W-:Y:S02]  /*5110*/  FSEL R145, R145, -INF , !P2 ;  /* 0xff80000091917808 */ /* 0x000fe40005000000 */
[----:B------:R-:W-:Y:S02]  /*5120*/  ISETP.GE.AND P2, PT, R16, R103, PT ;  /* 0x000000671000720c */ /* 0x000fe40003f46270 */
[----:B------:R-:W-:-:S02]  /*5130*/  FMNMX3.FTZ R34, R34, R177, R163, !PT ;  /* 0x000000b122227276 */ /* 0x000fc400078100a3 */
[----:B------:R-:W-:Y:S02]  /*5140*/  FSEL R141, R141, -INF , !P2 ;  /* 0xff8000008d8d7808 */ /* 0x000fe40005000000 */
[----:B------:R-:W-:Y:S02]  /*5150*/  FMNMX3.FTZ R34, R34, R113, R157, !PT ;  /* 0x0000007122227276 */ /* 0x000fe4000781009d */
[----:B------:R-:W-:Y:S02]  /*5160*/  ISETP.GE.AND P2, PT, R10, R138, PT ;  /* 0x0000008a0a00720c */ /* 0x000fe40003f46270 */
[----:B------:R-:W-:Y:S02]  /*5170*/  FSEL R131, R131, -INF , !P1 ;  /* 0xff80000083837808 */ /* 0x000fe40004800000 */
[----:B------:R-:W-:Y:S02]  /*5180*/  FMNMX3.FTZ R34, R34, R129, R155, !PT ;  /* 0x0000008122227276 */ /* 0x000fe4000781009b */
[----:B------:R-:W-:-:S02]  /*5190*/  ISETP.GE.AND P1, PT, R30, R103, PT ;  /* 0x000000671e00720c */ /* 0x000fc40003f26270 */
[----:B------:R-:W-:Y:S02]  /*51a0*/  FSEL R37, R0, -INF , !P2 ;  /* 0xff80000000257808 */ /* 0x000fe40005000000 */
[----:B------:R-:W-:Y:S02]  /*51b0*/  FMNMX3.FTZ R0, R34, R131, R145, !PT ;  /* 0x0000008322007276 */ /* 0x000fe40007810091 */
[----:B------:R-:W-:Y:S01]  /*51c0*/  ISETP.GE.AND P3, PT, R2, R138, PT ;  /* 0x0000008a0200720c */ /* 0x000fe20003f66270 */
[C---:B------:R-:W-:Y:S01]  /*51d0*/  VIADD R2, R10.reuse, 0x60 ;  /* 0x000000600a027836 */ /* 0x040fe20000000000 */
[----:B------:R-:W-:Y:S01]  /*51e0*/  FSEL R143, R143, -INF , !P1 ;  /* 0xff8000008f8f7808 */ /* 0x000fe20004800000 */
[----:B------:R-:W-:Y:S01]  /*51f0*/  VIADD R10, R10, 0x79 ;  /* 0x000000790a0a7836 */ /* 0x000fe20000000000 */
[----:B------:R-:W-:Y:S02]  /*5200*/  FMNMX3.FTZ R34, R37, R11, R79, !PT ;  /* 0x0000000b25227276 */ /* 0x000fe4000781004f */
[----:B------:R-:W-:-:S02]  /*5210*/  ISETP.GE.AND P1, PT, R14, R103, PT ;  /* 0x000000670e00720c */ /* 0x000fc40003f26270 */
[----:B------:R-:W-:Y:S02]  /*5220*/  FMNMX3.FTZ R34, R34, R7, R83, !PT ;  /* 0x0000000722227276 */ /* 0x000fe40007810053 */
[----:B------:R-:W-:Y:S02]  /*5230*/  FSEL R135, R135, -INF , !P1 ;  /* 0xff80000087877808 */ /* 0x000fe40004800000 */
[----:B------:R-:W-:Y:S02]  /*5240*/  ISETP.GE.AND P1, PT, R2, R103, PT ;  /* 0x000000670200720c */ /* 0x000fe40003f26270 */
[----:B------:R-:W-:Y:S02]  /*5250*/  FMNMX3.FTZ R34, R34, R17, R15, !PT ;  /* 0x0000001122227276 */ /* 0x000fe4000781000f */
[----:B------:R-:W-:Y:S02]  /*5260*/  FSEL R117, R117, -INF , !P1 ;  /* 0xff80000075757808 */ /* 0x000fe40004800000 */
[----:B------:R-:W-:-:S02]  /*5270*/  ISETP.GE.AND P1, PT, R32, R103, PT ;  /* 0x000000672000720c */ /* 0x000fc40003f26270 */
[----:B------:R-:W-:Y:S02]  /*5280*/  FMNMX3.FTZ R34, R34, R13, R63, !PT ;  /* 0x0000000d22227276 */ /* 0x000fe4000781003f */
[----:B------:R-:W-:Y:S02]  /*5290*/  FSEL R115, R115, -INF , !P1 ;  /* 0xff80000073737808 */ /* 0x000fe40004800000 */
[----:B------:R-:W-:Y:S02]  /*52a0*/  ISETP.GE.AND P1, PT, R28, R103, PT ;  /* 0x000000671c00720c */ /* 0x000fe40003f26270 */
[----:B------:R-:W-:Y:S02]  /*52b0*/  FMNMX3.FTZ R34, R34, R191, R61, !PT ;  /* 0x000000bf22227276 */ /* 0x000fe4000781003d */
[----:B------:R-:W-:Y:S02]  /*52c0*/  FSEL R111, R111, -INF , !P1 ;  /* 0xff8000006f6f7808 */ /* 0x000fe40004800000 */
[----:B------:R-:W-:-:S02]  /*52d0*/  FMNMX3.FTZ R34, R34, R189, R161, !PT ;  /* 0x000000bd22227276 */ /* 0x000fc400078100a1 */
[-C--:B------:R-:W-:Y:S02]  /*52e0*/  ISETP.GE.AND P1, PT, R27, R103.reuse, PT ;  /* 0x000000671b00720c */ /* 0x080fe40003f26270 */
[----:B------:R-:W-:Y:S02]  /*52f0*/  ISETP.GE.AND P2, PT, R26, R103, PT ;  /* 0x000000671a00720c */ /* 0x000fe40003f46270 */
[----:B------:R-:W-:Y:S02]  /*5300*/  FSEL R151, R151, -INF , !P5 ;  /* 0xff80000097977808 */ /* 0x000fe40006800000 */
[----:B------:R-:W-:Y:S02]  /*5310*/  ISETP.GE.AND P5, PT, R2, R138, PT ;  /* 0x0000008a0200720c */ /* 0x000fe40003fa6270 */
[----:B------:R-:W-:Y:S02]  /*5320*/  FMNMX3.FTZ R2, R34, R121, R159, !PT ;  /* 0x0000007922027276 */ /* 0x000fe4000781009f */
[----:B------:R-:W-:-:S02]  /*5330*/  FSEL R109, R109, -INF , !P1 ;  /* 0xff8000006d6d7808 */ /* 0x000fc40004800000 */
[-C--:B------:R-:W-:Y:S02]  /*5340*/  ISETP.GE.AND P1, PT, R18, R103.reuse, PT ;  /* 0x000000671200720c */ /* 0x080fe40003f26270 */
[----:B------:R-:W-:Y:S02]  /*5350*/  FSEL R57, R57, -INF , !P2 ;  /* 0xff80000039397808 */ /* 0x000fe40005000000 */
[----:B------:R-:W-:Y:S02]  /*5360*/  ISETP.GE.AND P2, PT, R12, R103, PT ;  /* 0x000000670c00720c */ /* 0x000fe40003f46270 */
[----:B------:R-:W-:Y:S02]  /*5370*/  FSEL R153, R153, -INF , !P6 ;  /* 0xff80000099997808 */ /* 0x000fe40007000000 */
[----:B------:R-:W-:Y:S02]  /*5380*/  FMNMX3.FTZ R2, R2, R123, R147, !PT ;  /* 0x0000007b02027276 */ /* 0x000fe40007810093 */
[----:B------:R-:W-:-:S02]  /*5390*/  FSEL R55, R55, -INF , !P1 ;  /* 0xff80000037377808 */ /* 0x000fc40004800000 */
[----:B------:R-:W-:Y:S02]  /*53a0*/  ISETP.GE.AND P1, PT, R10, R103, PT ;  /* 0x000000670a00720c */ /* 0x000fe40003f26270 */
[----:B------:R-:W-:Y:S02]  /*53b0*/  FSEL R53, R53, -INF , !P2 ;  /* 0xff80000035357808 */ /* 0x000fe40005000000 */
[-C--:B------:R-:W-:Y:S02]  /*53c0*/  ISETP.GE.AND P2, PT, R30, R138.reuse, PT ;  /* 0x0000008a1e00720c */ /* 0x080fe40003f46270 */
[----:B------:R-:W-:Y:S02]  /*53d0*/  ISETP.GE.AND P6, PT, R16, R138, PT ;  /* 0x0000008a1000720c */ /* 0x000fe40003fc6270 */
[----:B------:R-:W-:Y:S02]  /*53e0*/  FSEL R149, R149, -INF , !P4 ;  /* 0xff80000095957808 */ /* 0x000fe40006000000 */
[----:B------:R-:W-:-:S02]  /*53f0*/  FSEL R139, R139, -INF , !P3 ;  /* 0xff8000008b8b7808 */ /* 0x000fc40005800000 */
        /* <DEDUP_REMOVED lines=36> */
[----:B------:R-:W-:Y:S01]  /*5640*/  LDSM.16.MT88.4 R92, [R168+0x6000] ;  /* 0x00600000a85c783b */ /* 0x000fe20000004200 */
[--C-:B------:R-:W-:Y:S02]  /*5650*/  IMAD.IADD R102, R4, 0x1, R168.reuse ;  /* 0x0000000104667824 */ /* 0x100fe400078e02a8 */
[C---:B------:R-:W-:Y:S01]  /*5660*/  IMAD.IADD R164, R3.reuse, 0x1, R168 ;  /* 0x0000000103a47824 */ /* 0x040fe200078e02a8 */
[----:B------:R-:W2:Y:S01]  /*5670*/  SHFL.BFLY PT, R8, R45, 0x2, 0x1f ;  /* 0x0c401f002d087f89 */ /* 0x000ea200000e0000 */
[----:B------:R-:W-:Y:S01]  /*5680*/  IMAD.IADD R100, R3, 0x1, R102 ;  /* 0x0000000103647824 */ /* 0x000fe200078e0266 */
[----:B-1----:R-:W-:-:S05]  /*5690*/  FMNMX.FTZ R39, R0, R39, !PT ;  /* 0x0000002700277209 */ /* 0x002fca0007810000 */
[----:B------:R-:W1:Y:S01]  /*56a0*/  SHFL.BFLY PT, R0, R39, 0x1, 0x1f ;  /* 0x0c201f0027007f89 */ /* 0x000e6200000e0000 */
[----:B--2---:R-:W-:-:S05]  /*56b0*/  FMNMX.FTZ R8, R45, R8, !PT ;  /* 0x000000082d087209 */ /* 0x004fca0007810000 */
[----:B------:R-:W2:Y:S01]  /*56c0*/  SHFL.BFLY PT, R43, R8, 0x1, 0x1f ;  /* 0x0c201f00082b7f89 */ /* 0x000ea200000e0000 */
[----:B-1----:R-:W-:-:S04]  /*56d0*/  FMNMX.FTZ R0, R39, R0, !PT ;  /* 0x0000000027007209 */ /* 0x002fc80007810000 */
[C---:B------:R-:W-:Y:S01]  /*56e0*/  FSETP.NEU.FTZ.AND P1, PT, R0.reuse, -INF , PT ;  /* 0xff8000000000780b */ /* 0x040fe20003f3d000 */
[----:B---3--:R-:W-:Y:S01]  /*56f0*/  FMUL.FTZ R44, R0, UR4 ;  /* 0x00000004002c7c20 */ /* 0x008fe20008410000 */
[----:B--2---:R-:W-:-:S04]  /*5700*/  FMNMX.FTZ R2, R8, R43, !PT ;  /* 0x0000002b08027209 */ /* 0x004fc80007810000 */
[----:B------:R-:W-:Y:S02]  /*5710*/  FSEL R44, R44, RZ, P1 ;  /* 0x000000ff2c2c7208 */ /* 0x000fe40000800000 */
[C---:B------:R-:W-:Y:S01]  /*5720*/  FSETP.NEU.FTZ.AND P1, PT, R2.reuse, -INF , PT ;  /* 0xff8000000200780b */ /* 0x040fe20003f3d000 */
[----:B------:R-:W-:Y:S02]  /*5730*/  FMUL.FTZ R26, R2, UR4 ;  /* 0x00000004021a7c20 */ /* 0x000fe40008410000 */
[--C-:B------:R-:W-:Y:S01]  /*5740*/  FFMA.FTZ R49, R77, UR4, -R44.reuse ;  /* 0x000000044d317c23 */ /* 0x100fe2000801082c */
[--C-:B------:R-:W-:Y:S01]  /*5750*/  FFMA.FTZ R42, R19, UR4, -R44.reuse ;  /* 0x00000004132a7c23 */ /* 0x100fe2000801082c */
[--C-:B------:R-:W-:Y:S01]  /*5760*/  FFMA.FTZ R45, R81, UR4, -R44.reuse ;  /* 0x00000004512d7c23 */ /* 0x100fe2000801082c */
[----:B------:R-:W-:Y:S01]  /*5770*/  FSEL R26, R26, RZ, P1 ;  /* 0x000000ff1a1a7208 */ /* 0x000fe20000800000 */
[--C-:B------:R-:W-:Y:S01]  /*5780*/  FFMA.FTZ R36, R31, UR4, -R44.reuse ;  /* 0x000000041f247c23 */ /* 0x100fe2000801082c */
[----:B------:R-:W-:Y:S01]  /*5790*/  FFMA.FTZ R39, R85, UR4, -R44 ;  /* 0x0000000455277c23 */ /* 0x000fe2000801082c */
[----:B------:R-:W-:Y:S01]  /*57a0*/  MUFU.EX2 R49, R49 ;  /* 0x0000003100317308 */ /* 0x000fe20000000800 */
[----:B------:R-:W1:Y:S01]  /*57b0*/  LDSM.16.MT88.4 R84, [R164+0x6000] ;  /* 0x00600000a454783b */ /* 0x000e620000004200 */
[--C-:B------:R-:W-:Y:S01]  /*57c0*/  FFMA.FTZ R47, R37, UR4, -R26.reuse ;  /* 0x00000004252f7c23 */ /* 0x100fe2000801081a */
[--C-:B------:R-:W-:Y:S01]  /*57d0*/  FFMA.FTZ R40, R11, UR4, -R26.reuse ;  /* 0x000000040b287c23 */ /* 0x100fe2000801081a */
[--C-:B------:R-:W-:Y:S01]  /*57e0*/  FFMA.FTZ R38, R79, UR4, -R26.reuse ;  /* 0x000000044f267c23 */ /* 0x100fe2000801081a */
[----:B------:R-:W-:Y:S01]  /*57f0*/  FFMA.FTZ R43, R7, UR4, -R26 ;  /* 0x00000004072b7c23 */ /* 0x000fe2000801081a */
[----:B------:R-:W2:Y:S01]  /*5800*/  LDSM.16.MT88.4 R76, [R102+0x6000] ;  /* 0x00600000664c783b */ /* 0x000ea20000004200 */
[--C-:B------:R-:W-:Y:S01]  /*5810*/  FFMA.FTZ R31, R9, UR4, -R44.reuse ;  /* 0x00000004091f7c23 */ /* 0x100fe2000801082c */
[----:B------:R-:W3:Y:S01]  /*5820*/  MUFU.EX2 R42, R42 ;  /* 0x0000002a002a7308 */ /* 0x000ee20000000800 */
[--C-:B------:R-:W-:Y:S01]  /*5830*/  FFMA.FTZ R32, R33, UR4, -R44.reuse ;  /* 0x0000000421207c23 */ /* 0x100fe2000801082c */
[----:B------:R-:W4:Y:S01]  /*5840*/  LDSM.16.MT88.4 R4, [R100+0x6000] ;  /* 0x006000006404783b */ /* 0x000f220000004200 */
[----:B------:R-:W-:Y:S01]  /*5850*/  FFMA.FTZ R28, R89, UR4, -R44 ;  /* 0x00000004591c7c23 */ /* 0x000fe2000801082c */
[--C-:B------:R-:W-:Y:S01]  /*5860*/  FFMA.FTZ R37, R83, UR4, -R26.reuse ;  /* 0x0000000453257c23 */ /* 0x100fe2000801081a */
[--C-:B------:R-:W-:Y:S01]  /*5870*/  FFMA.FTZ R34, R17, UR4, -R26.reuse ;  /* 0x0000000411227c23 */ /* 0x100fe2000801081a */
[----:B------:R-:W5:Y:S01]  /*5880*/  LDSM.16.MT88.4 R8, [R168+0x6800] ;  /* 0x00680000a808783b */ /* 0x000f620000004200 */
[--C-:B------:R-:W-:Y:S01]  /*5890*/  FFMA.FTZ R33, R15, UR4, -R26.reuse ;  /* 0x000000040f217c23 */ /* 0x100fe2000801081a */
[----:B------:R-:W-:Y:S01]  /*58a0*/  MUFU.EX2 R45, R45 ;  /* 0x0000002d002d7308 */ /* 0x000fe20000000800 */
[--C-:B------:R-:W-:Y:S01]  /*58b0*/  FFMA.FTZ R30, R13, UR4, -R26.reuse ;  /* 0x000000040d1e7c23 */ /* 0x100fe2000801081a */
[----:B------:R-:W5:Y:S01]  /*58c0*/  LDSM.16.MT88.4 R16, [R164+0x6800] ;  /* 0x00680000a410783b */ /* 0x000f620000004200 */
[----:B------:R-:W-:Y:S01]  /*58d0*/  FFMA.FTZ R50, R61, UR4, -R26 ;  /* 0x000000043d327c23 */ /* 0x000fe2000801081a */
[--C-:B------:R-:W-:Y:S01]  /*58e0*/  FFMA.FTZ R3, R197, UR4, -R44.reuse ;  /* 0x00000004c5037c23 */ /* 0x100fe2000801082c */
[--C-:B------:R-:W-:Y:S01]  /*58f0*/  FFMA.FTZ R48, R193, UR4, -R44.reuse ;  /* 0x00000004c1307c23 */ /* 0x100fe2000801082c */
[----:B------:R-:W5:Y:S01]  /*5900*/  LDSM.16.MT88.4 R12, [R102+0x6800] ;  /* 0x00680000660c783b */ /* 0x000f620000004200 */
[--C-:B------:R-:W-:Y:S01]  /*5910*/  FFMA.FTZ R46, R195, UR4, -R44.reuse ;  /* 0x00000004c32e7c23 */ /* 0x100fe2000801082c */
[----:B------:R-:W1:Y:S01]  /*5920*/  MUFU.EX2 R36, R36 ;  /* 0x0000002400247308 */ /* 0x000e620000000800 */
[----:B---3--:R-:W-:Y:S01]  /*5930*/  F2FP.F16.F32.PACK_AB R69, R42, R49 ;  /* 0x000000312a45723e */ /* 0x008fe200000000ff */
        /* <DEDUP_REMOVED lines=12> */
[--C-:B------:R-:W-:Y:S01]  /*5a00*/  FFMA.FTZ R123, R123, UR4, -R26.reuse ;  /* 0x000000047b7b7c23 */ /* 0x100fe2000801081a */
[----:B------:R-:W-:Y:S01]  /*5a10*/  FFMA.FTZ R66, R147, UR4, -R26 ;  /* 0x0000000493427c23 */ /* 0x000fe2000801081a */
[----:B------:R-:W3:Y:S01]  /*5a20*/  MUFU.EX2 R40, R40 ;  /* 0x0000002800287308 */ /* 0x000ee20000000800 */
        /* <DEDUP_REMOVED lines=31> */
[----:B------:R-:W3:Y:S01]  /*5c20*/  MUFU.EX2 R32, R32 ;  /* 0x0000002000207308 */ /* 0x000ee20000000800 */
[----:B-1----:R-:W-:Y:S01]  /*5c30*/  F2FP.F16.F32.PACK_AB R70, R43, R38 ;  /* 0x000000262b46723e */ /* 0x002fe200000000ff */
[----:B------:R-:W-:Y:S01]  /*5c40*/  FFMA.FTZ R191, R51, UR4, -R44 ;  /* 0x0000000433bf7c23 */ /* 0x000fe2000801082c */
[----:B------:R-:W-:Y:S01]  /*5c50*/  FADD.FTZ R44, R49, R42 ;  /* 0x0000002a312c7221 */ /* 0x000fe20000010000 */
[----:B------:R-:W-:Y:S01]  /*5c60*/  FADD.FTZ R47, R47, R40 ;  /* 0x000000282f2f7221 */ /* 0x000fe20000010000 */
[--C-:B------:R-:W-:Y:S01]  /*5c70*/  FFMA.FTZ R35, R35, UR4, -R26.reuse ;  /* 0x0000000423237c23 */ /* 0x100fe2000801081a */
[----:B------:R-:W-:Y:S01]  /*5c80*/  FFMA.FTZ R41, R41, UR4, -R26 ;  /* 0x0000000429297c23 */ /* 0x000fe2000801081a */
[----:B------:R-:W-:Y:S01]  /*5c90*/  FADD.FTZ R45, R45, R44 ;  /* 0x0000002c2d2d7221 */ /* 0x000fe20000010000 */
[----:B------:R-:W-:Y:S01]  /*5ca0*/  MUFU.EX2 R28, R28 ;  /* 0x0000001c001c7308 */ /* 0x000fe20000000800 */
[----:B------:R-:W-:Y:S01]  /*5cb0*/  HMMA.16816.F32 R96, R68, R92, RZ ;  /* 0x0000005c4460723c */ /* 0x000fe200000018ff */
[----:B------:R-:W-:-:S02]  /*5cc0*/  IMAD.MOV.U32 R189, RZ, RZ, -0x1 ;  /* 0xffffffffffbd7424 */ /* 0x000fc400078e00ff */
[----:B------:R-:W-:-:S04]  /*5cd0*/  FADD.FTZ R36, R36, R45 ;  /* 0x0000002d24247221 */ /* 0x000fc80000010000 */
[----:B------:R-:W-:Y:S01]  /*5ce0*/  MUFU.EX2 R31, R31 ;  /* 0x0000001f001f7308 */ /* 0x000fe20000000800 */
[C---:B------:R-:W-:Y:S07]  /*5cf0*/  HMMA.16816.F32 R92, R68.reuse, R94, RZ ;  /* 0x0000005e445c723c */ /* 0x040fee00000018ff */
[----:B------:R-:W-:Y:S01]  /*5d00*/  MUFU.EX2 R37, R37 ;  /* 0x0000002500257308 */ /* 0x000fe20000000800 */
[C---:B------:R-:W-:Y:S07]  /*5d10*/  HMMA.16816.F32 R88, R68.reuse, R84, RZ ;  /* 0x000000544458723c */ /* 0x040fee00000018ff */
[----:B------:R-:W1:Y:S01]  /*5d20*/  MUFU.EX2 R34, R34 ;  /* 0x0000002200227308 */ /* 0x000e620000000800 */
[C---:B--2---:R-:W-:Y:S07]  /*5d30*/  HMMA.16816.F32 R80, R68.reuse, R76, RZ ;  /* 0x0000004c4450723c */ /* 0x044fee00000018ff */
[----:B------:R-:W-:Y:S01]  /*5d40*/  MUFU.EX2 R33, R33 ;  /* 0x0000002100217308 */ /* 0x000fe20000000800 */
[C---:B------:R-:W-:Y:S07]  /*5d50*/  HMMA.16816.F32 R84, R68.reuse, R86, RZ ;  /* 0x000000564454723c */ /* 0x040fee00000018ff */
[----:B------:R-:W2:Y:S01]  /*5d60*/  MUFU.EX2 R30, R30 ;  /* 0x0000001e001e7308 */ /* 0x000ea20000000800 */
[C---:B------:R-:W-:Y:S07]  /*5d70*/  HMMA.16816.F32 R76, R68.reuse, R78, RZ ;  /* 0x0000004e444c723c */ /* 0x040fee00000018ff */
[----:B------:R-:W-:Y:S01]  /*5d80*/  MUFU.EX2 R3, R3 ;  /* 0x0000000300037308 */ /* 0x000fe20000000800 */
[----:B----4-:R-:W-:Y:S01]  /*5d90*/  HMMA.16816.F32 R72, R68, R4, RZ ;  /* 0x000000044448723c */ /* 0x010fe200000018ff */
[----:B---3--:R-:W-:Y:S01]  /*5da0*/  F2FP.F16.F32.PACK_AB R5, R32, R39 ;  /* 0x000000272005723e */ /* 0x008fe200000000ff */
[----:B------:R-:W-:Y:S01]  /*5db0*/  FADD.FTZ R39, R39, R36 ;  /* 0x0000002427277221 */ /* 0x000fe20000010000 */
[----:B-1----:R-:W-:-:S03]  /*5dc0*/  F2FP.F16.F32.PACK_AB R4, R34, R37 ;  /* 0x000000252204723e */ /* 0x002fc600000000ff */
[----:B------:R-:W-:Y:S01]  /*5dd0*/  FADD.FTZ R39, R32, R39 ;  /* 0x0000002720277221 */ /* 0x000fe20000010000 */
[----:B------:R-:W1:Y:S01]  /*5de0*/  MUFU.EX2 R48, R48 ;  /* 0x0000003000307308 */ /* 0x000e620000000800 */
[----:B------:R-:W-:Y:S01]  /*5df0*/  HMMA.16816.F32 R68, R68, R6, RZ ;  /* 0x000000064444723c */ /* 0x000fe200000018ff */
[----:B------:R-:W-:Y:S02]  /*5e00*/  F2FP.F16.F32.PACK_AB R7, R31, R28 ;  /* 0x0000001c1f07723e */ /* 0x000fe400000000ff */
[----:B--2---:R-:W-:-:S04]  /*5e10*/  F2FP.F16.F32.PACK_AB R6, R30, R33 ;  /* 0x000000211e06723e */ /* 0x004fc800000000ff */
[----:B------:R-:W-:Y:S03]  /*5e20*/  MUFU.EX2 R46, R46 ;  /* 0x0000002e002e7308 */ /* 0x000fe60000000800 */
[C---:B-----5:R-:W-:Y:S05]  /*5e30*/  HMMA.16816.F32 R96, R4.reuse, R8, R96 ;  /* 0x000000080460723c */ /* 0x060fea0000001860 */
        /* <DEDUP_REMOVED lines=19> */
[----:B--2---:R-:W-:Y:S01]  /*5f70*/  F2FP.F16.F32.PACK_AB R7, R59, R46 ;  /* 0x0000002e3b07723e */ /* 0x004fe200000000ff */
[----:B------:R-:W-:Y:S01]  /*5f80*/  MUFU.EX2 R54, R54 ;  /* 0x0000003600367308 */ /* 0x000fe20000000800 */
[----:B----4-:R-:W-:Y:S02]  /*5f90*/  F2FP.F16.F32.PACK_AB R4, R52, R63 ;  /* 0x0000003f3404723e */ /* 0x010fe400000000ff */
[----:B------:R-:W-:-:S05]  /*5fa0*/  F2FP.F16.F32.PACK_AB R6, R61, R50 ;  /* 0x000000323d06723e */ /* 0x000fca00000000ff */
[----:B------:R-:W1:Y:S02]  /*5fb0*/  MUFU.EX2 R113, R113 ;  /* 0x0000007100717308 */ /* 0x000e640000000800 */
[C---:B-----5:R-:W-:Y:S06]  /*5fc0*/  HMMA.16816.F32 R96, R4.reuse, R16, R96 ;  /* 0x000000100460723c */ /* 0x060fec0000001860 */
        /* <DEDUP_REMOVED lines=17> */
[----:B------:R-:W2:Y:S01]  /*60e0*/  LDSM.16.MT88.4 R16, [R102+0x7800] ;  /* 0x007800006610783b */ /* 0x000ea20000004200 */
[----:B------:R-:W-:-:S02]  /*60f0*/  F2FP.F16.F32.PACK_AB R5, R56, R119 ;  /* 0x000000773805723e */ /* 0x000fc400000000ff */
[----:B-1----:R-:W-:Y:S02]  /*6100*/  F2FP.F16.F32.PACK_AB R7, R113, R54 ;  /* 0x000000367107723e */ /* 0x002fe400000000ff */
[----:B------:R-:W1:Y:S01]  /*6110*/  MUFU.EX2 R131, R131 ;  /* 0x0000008300837308 */ /* 0x000e620000000800 */
[----:B----4-:R-:W-:Y:S02]  /*6120*/  F2FP.F16.F32.PACK_AB R4, R121, R58 ;  /* 0x0000003a7904723e */ /* 0x010fe400000000ff */
[----:B------:R-:W-:-:S05]  /*6130*/  F2FP.F16.F32.PACK_AB R6, R123, R60 ;  /* 0x0000003c7b06723e */ /* 0x000fca00000000ff */
[----:B------:R-:W-:Y:S02]  /*6140*/  MUFU.EX2 R66, R66 ;  /* 0x0000004200427308 */ /* 0x000fe40000000800 */
[C---:B-----5:R-:W-:Y:S06]  /*6150*/  HMMA.16816.F32 R96, R4.reuse, R12, R96 ;  /* 0x0000000c0460723c */ /* 0x060fec0000001860 */
[----:B------:R-:W4:Y:S02]  /*6160*/  MUFU.EX2 R147, R147 ;  /* 0x0000009300937308 */ /* 0x000f240000000800 */
        /* <DEDUP_REMOVED lines=9> */
[----:B------:R-:W2:Y:S02]  /*6200*/  MUFU.EX2 R143, R143 ;  /* 0x0000008f008f7308 */ /* 0x000ea40000000800 */
[C---:B------:R-:W-:Y:S01]  /*6210*/  HMMA.16816.F32 R76, R4.reuse, R18, R76 ;  /* 0x00000012044c723c */ /* 0x040fe2000000184c */
[----:B------:R-:W2:Y:S05]  /*6220*/  LDSM.16.MT88.4 R16, [R164+0x8000] ;  /* 0x00800000a410783b */ /* 0x000eaa0000004200 */
[----:B------:R-:W-:Y:S02]  /*6230*/  MUFU.EX2 R106, R106 ;  /* 0x0000006a006a7308 */ /* 0x000fe40000000800 */
[C---:B-----5:R-:W-:Y:S06]  /*6240*/  HMMA.16816.F32 R72, R4.reuse, R12, R72 ;  /* 0x0000000c0448723c */ /* 0x060fec0000001848 */
[----:B------:R-:W5:Y:S02]  /*6250*/  MUFU.EX2 R135, R135 ;  /* 0x0000008700877308 */ /* 0x000f640000000800 */
[----:B------:R-:W-:Y:S01]  /*6260*/  HMMA.16816.F32 R68, R4, R14, R68 ;  /* 0x0000000e0444723c */ /* 0x000fe20000001844 */
[----:B------:R-:W5:Y:S01]  /*6270*/  LDSM.16.MT88.4 R12, [R102+0x8000] ;  /* 0x00800000660c783b */ /* 0x000f620000004200 */
[----:B------:R-:W-:-:S02]  /*6280*/  F2FP.F16.F32.PACK_AB R5, R129, R62 ;  /* 0x0000003e8105723e */ /* 0x000fc400000000ff */
[----:B-1----:R-:W-:Y:S02]  /*6290*/  F2FP.F16.F32.PACK_AB R7, R131, R64 ;  /* 0x000000408307723e */ /* 0x002fe400000000ff */
[----:B------:R-:W-:Y:S01]  /*62a0*/  MUFU.EX2 R110, R110 ;  /* 0x0000006e006e7308 */ /* 0x000fe20000000800 */
[----:B----4-:R-:W-:Y:S02]  /*62b0*/  F2FP.F16.F32.PACK_AB R4, R147, R66 ;  /* 0x000000429304723e */ /* 0x010fe400000000ff */
[----:B---3--:R-:W-:-:S05]  /*62c0*/  F2FP.F16.F32.PACK_AB R6, R149, R104 ;  /* 0x000000689506723e */ /* 0x008fca00000000ff */
[----:B------:R-:W1:Y:S02]  /*62d0*/  MUFU.EX2 R133, R133 ;  /* 0x0000008500857308 */ /* 0x000e640000000800 */
[C---:B------:R-:W-:Y:S06]  /*62e0*/  HMMA.16816.F32 R96, R4.reuse, R8, R96 ;  /* 0x000000080460723c */ /* 0x040fec0000001860 */
[----:B------:R-:W-:Y:S02]  /*62f0*/  MUFU.EX2 R112, R112 ;  /* 0x0000007000707308 */ /* 0x000fe40000000800 */
[C---:B------:R-:W-:Y:S01]  /*6300*/  HMMA.16816.F32 R92, R4.reuse, R10, R92 ;  /* 0x0000000a045c723c */ /* 0x040fe2000000185c */
[----:B------:R-:W3:Y:S05]  /*6310*/  LDSM.16.MT88.4 R8, [R100+0x8000] ;  /* 0x008000006408783b */ /* 0x000eea0000004200 */
[----:B------:R-:W4:Y:S02]  /*6320*/  MUFU.EX2 R125, R125 ;  /* 0x0000007d007d7308 */ /* 0x000f240000000800 */
[C---:B--2---:R-:W-:Y:S06]  /*6330*/  HMMA.16816.F32 R88, R4.reuse, R16, R88 ;  /* 0x000000100458723c */ /* 0x044fec0000001858 */
        /* <DEDUP_REMOVED lines=15> */
[----:B------:R-:W3:Y:S01]  /*6430*/  MUFU.EX2 R118, R118 ;  /* 0x0000007600767308 */ /* 0x000ee20000000800 */
[----:B-1----:R-:W-:Y:S02]  /*6440*/  F2FP.F16.F32.PACK_AB R4, R133, R110 ;  /* 0x0000006e8504723e */ /* 0x002fe400000000ff */
[----:B----4-:R-:W-:-:S05]  /*6450*/  F2FP.F16.F32.PACK_AB R6, R125, R112 ;  /* 0x000000707d06723e */ /* 0x010fca00000000ff */
[----:B------:R-:W-:Y:S02]  /*6460*/  MUFU.EX2 R67, R67 ;  /* 0x0000004300437308 */ /* 0x000fe40000000800 */
[C---:B--2---:R-:W-:Y:S06]  /*6470*/  HMMA.16816.F32 R96, R4.reuse, R16, R96 ;  /* 0x000000100460723c */ /* 0x044fec0000001860 */
[----:B------:R-:W1:Y:S02]  /*6480*/  MUFU.EX2 R120, R120 ;  /* 0x0000007800787308 */ /* 0x000e640000000800 */
[C---:B------:R-:W-:Y:S01]  /*6490*/  HMMA.16816.F32 R92, R4.reuse, R18, R92 ;  /* 0x00000012045c723c */ /* 0x040fe2000000185c */
[----:B------:R-:W2:Y:S05]  /*64a0*/  LDSM.16.MT88.4 R16, [R100+0x8800] ;  /* 0x008800006410783b */ /* 0x000eaa0000004200 */
        /* <DEDUP_REMOVED lines=9> */
[----:B------:R-:W4:Y:S05]  /*6540*/  LDSM.16.MT88.4 R8, [R164+0x9000] ;  /* 0x00900000a408783b */ /* 0x000f2a0000004200 */
[----:B------:R-:W-:Y:S02]  /*6550*/  MUFU.EX2 R36, R41 ;  /* 0x0000002900247308 */ /* 0x000fe40000000800 */
[C---:B--2---:R-:W-:Y:S06]  /*6560*/  HMMA.16816.F32 R72, R4.reuse, R16, R72 ;  /* 0x000000100448723c */ /* 0x044fec0000001848 */
[----:B------:R-:W2:Y:S02]  /*6570*/  MUFU.EX2 R35, R35 ;  /* 0x0000002300237308 */ /* 0x000ea40000000800 */
[----:B------:R-:W-:Y:S01]  /*6580*/  HMMA.16816.F32 R68, R4, R18, R68 ;  /* 0x000000120444723c */ /* 0x000fe20000001844 */
[----:B------:R-:W3:Y:S01]  /*6590*/  LDSM.16.MT88.4 R16, [R102+0x9000] ;  /* 0x009000006610783b */ /* 0x000ee20000004200 */
[----:B------:R-:W-:-:S02]  /*65a0*/  F2FP.F16.F32.PACK_AB R5, R115, R114 ;  /* 0x000000727305723e */ /* 0x000fc400000000ff */
[----:B------:R-:W-:Y:S02]  /*65b0*/  F2FP.F16.F32.PACK_AB R7, R116, R111 ;  /* 0x0000006f7407723e */ /* 0x000fe400000000ff */
[----:B------:R-:W-:Y:S02]  /*65c0*/  F2FP.F16.F32.PACK_AB R4, R118, R107 ;  /* 0x0000006b7604723e */ /* 0x000fe400000000ff */
[----:B-1----:R-:W-:-:S07]  /*65d0*/  F2FP.F16.F32.PACK_AB R6, R120, R67 ;  /* 0x000000437806723e */ /* 0x002fce00000000ff */
[C---:B-----5:R-:W-:Y:S08]  /*65e0*/  HMMA.16816.F32 R96, R4.reuse, R12, R96 ;  /* 0x0000000c0460723c */ /* 0x060ff00000001860 */
[C---:B------:R-:W-:Y:S01]  /*65f0*/  HMMA.16816.F32 R92, R4.reuse, R14, R92 ;  /* 0x0000000e045c723c */ /* 0x040fe2000000185c */
[----:B------:R-:W1:Y:S07]  /*6600*/  LDSM.16.MT88.4 R12, [R100+0x9000] ;  /* 0x00900000640c783b */ /* 0x000e6e0000004200 */
[----:B----4-:R-:W-:Y:S01]  /*6610*/  HMMA.16816.F32 R88, R4, R8, R88 ;  /* 0x000000080458723c */ /* 0x010fe20000001858 */
[----:B------:R-:W-:-:S04]  /*6620*/  FADD.FTZ R8, R38, R47 ;  /* 0x0000002f26087221 */ /* 0x000fc80000010000 */
[----:B------:R-:W-:-:S03]  /*6630*/  FADD.FTZ R8, R43, R8 ;  /* 0x000000082b087221 */ /* 0x000fc60000010000 */
[----:B------:R-:W-:Y:S01]  /*6640*/  HMMA.16816.F32 R84, R4, R10, R84 ;  /* 0x0000000a0454723c */ /* 0x000fe20000001854 */
[----:B------:R-:W-:Y:S02]  /*6650*/  FADD.FTZ R37, R37, R8 ;  /* 0x0000000825257221 */ /* 0x000fe40000010000 */
[----:B------:R-:W4:Y:S02]  /*6660*/  LDSM.16.MT88.4 R8, [R168+0x9800] ;  /* 0x00980000a808783b */ /* 0x000f240000004200 */
[----:B------:R-:W-:-:S03]  /*6670*/  FADD.FTZ R34, R34, R37 ;  /* 0x0000002522227221 */ /* 0x000fc60000010000 */
[C---:B---3--:R-:W-:Y:S01]  /*6680*/  HMMA.16816.F32 R80, R4.reuse, R16, R80 ;  /* 0x000000100450723c */ /* 0x048fe20000001850 */
[----:B------:R-:W-:Y:S01]  /*6690*/  FADD.FTZ R16, R28, R39 ;  /* 0x000000271c107221 */ /* 0x000fe20000010000 */
[----:B------:R-:W-:Y:S01]  /*66a0*/  FADD.FTZ R33, R33, R34 ;  /* 0x0000002221217221 */ /* 0x000fe20000010000 */
[----:B------:R-:W-:Y:S02]  /*66b0*/  FFMA.FTZ R28, R29, UR4, -R26 ;  /* 0x000000041d1c7c23 */ /* 0x000fe4000801081a */
[----:B------:R-:W-:Y:S01]  /*66c0*/  FADD.FTZ R16, R31, R16 ;  /* 0x000000101f107221 */ /* 0x000fe20000010000 */
[----:B------:R-:W-:Y:S02]  /*66d0*/  FADD.FTZ R30, R30, R33 ;  /* 0x000000211e1e7221 */ /* 0x000fe40000010000 */
[----:B------:R-:W-:Y:S01]  /*66e0*/  HMMA.16816.F32 R76, R4, R18, R76 ;  /* 0x00000012044c723c */ /* 0x000fe2000000184c */
[----:B------:R-:W-:Y:S01]  /*66f0*/  FADD.FTZ R17, R3, R16 ;  /* 0x0000001003117221 */ /* 0x000fe20000010000 */
[----:B------:R-:W-:Y:S01]  /*6700*/  FFMA.FTZ R3, R27, UR4, -R26 ;  /* 0x000000041b037c23 */ /* 0x000fe2000801081a */
[----:B------:R-:W-:Y:S01]  /*6710*/  FADD.FTZ R63, R63, R30 ;  /* 0x0000001e3f3f7221 */ /* 0x000fe20000010000 */
[----:B------:R-:W-:Y:S01]  /*6720*/  MUFU.EX2 R28, R28 ;  /* 0x0000001c001c7308 */ /* 0x000fe20000000800 */
[----:B------:R-:W-:-:S02]  /*6730*/  FADD.FTZ R27, R48, R17 ;  /* 0x00000011301b7221 */ /* 0x000fc40000010000 */
[----:B------:R-:W-:Y:S01]  /*6740*/  FADD.FTZ R63, R52, R63 ;  /* 0x0000003f343f7221 */ /* 0x000fe20000010000 */
[----:B------:R-:W3:Y:S01]  /*6750*/  LDSM.16.MT88.4 R16, [R164+0x9800] ;  /* 0x00980000a410783b */ /* 0x000ee20000004200 */
        /* <DEDUP_REMOVED lines=9> */
[----:B------:R-:W5:Y:S01]  /*67f0*/  LDSM.16.MT88.4 R12, [R102+0x9800] ;  /* 0x00980000660c783b */ /* 0x000f620000004200 */
[----:B------:R-:W-:Y:S01]  /*6800*/  F2FP.F16.F32.PACK_AB R5, R122, R57 ;  /* 0x000000397a05723e */ /* 0x000fe200000000ff */
[----:B------:R-:W-:Y:S01]  /*6810*/  FADD.FTZ R27, R56, R27 ;  /* 0x0000001b381b7221 */ /* 0x000fe20000010000 */
[----:B------:R-:W-:Y:S01]  /*6820*/  FADD.FTZ R121, R121, R58 ;  /* 0x0000003a79797221 */ /* 0x000fe20000010000 */
[----:B------:R-:W-:-:S02]  /*6830*/  F2FP.F16.F32.PACK_AB R7, R191, R42 ;  /* 0x0000002abf07723e */ /* 0x000fc400000000ff */
[----:B--2---:R-:W-:Y:S01]  /*6840*/  F2FP.F16.F32.PACK_AB R4, R35, R36 ;  /* 0x000000242304723e */ /* 0x004fe200000000ff */
[----:B------:R-:W-:Y:S01]  /*6850*/  FADD.FTZ R54, R54, R27 ;  /* 0x0000001b36367221 */ /* 0x000fe20000010000 */
[----:B------:R-:W-:Y:S01]  /*6860*/  FADD.FTZ R60, R60, R121 ;  /* 0x000000793c3c7221 */ /* 0x000fe20000010000 */
[----:B-1----:R-:W-:Y:S02]  /*6870*/  F2FP.F16.F32.PACK_AB R6, R3, R28 ;  /* 0x0000001c0306723e */ /* 0x002fe400000000ff */
[----:B------:R-:W-:Y:S01]  /*6880*/  FADD.FTZ R113, R113, R54 ;  /* 0x0000003671717221 */ /* 0x000fe20000010000 */
[----:B------:R-:W-:-:S03]  /*6890*/  FADD.FTZ R123, R123, R60 ;  /* 0x0000003c7b7b7221 */ /* 0x000fc60000010000 */
[----:B------:R-:W-:Y:S01]  /*68a0*/  FADD.FTZ R62, R62, R113 ;  /* 0x000000713e3e7221 */ /* 0x000fe20000010000 */
[C---:B----4-:R-:W-:Y:S01]  /*68b0*/  HMMA.16816.F32 R96, R4.reuse, R8, R96 ;  /* 0x000000080460723c */ /* 0x050fe20000001860 */
[----:B------:R-:W-:Y:S02]  /*68c0*/  FADD.FTZ R66, R66, R123 ;  /* 0x0000007b42427221 */ /* 0x000fe40000010000 */
        /* <DEDUP_REMOVED lines=24> */
[----:B------:R-:W-:Y:S03]  /*6a50*/  HMMA.16816.F32 R76, R4, R14, R76 ;  /* 0x0000000e044c723c */ /* 0x000fe6000000184c */
[----:B------:R-:W-:-:S04]  /*6a60*/  FADD.FTZ R116, R116, R111 ;  /* 0x0000006f74747221 */ /* 0x000fc80000010000 */
[----:B------:R-:W-:Y:S01]  /*6a70*/  FADD.FTZ R57, R57, R116 ;  /* 0x0000007439397221 */ /* 0x000fe20000010000 */
[C---:B-1----:R-:W-:Y:S01]  /*6a80*/  HMMA.16816.F32 R72, R4.reuse, R8, R72 ;  /* 0x000000080448723c */ /* 0x042fe20000001848 */
[----:B------:R-:W-:Y:S02]  /*6a90*/  FADD.FTZ R9, R67, R118 ;  /* 0x0000007643097221 */ /* 0x000fe40000010000 */
[----:B------:R-:W-:Y:S02]  /*6aa0*/  FADD.FTZ R57, R122, R57 ;  /* 0x000000397a397221 */ /* 0x000fe40000010000 */
[----:B------:R-:W-:Y:S02]  /*6ab0*/  FADD.FTZ R9, R120, R9 ;  /* 0x0000000978097221 */ /* 0x000fe40000010000 */
[----:B------:R-:W-:Y:S01]  /*6ac0*/  FADD.FTZ R42, R42, R57 ;  /* 0x000000392a2a7221 */ /* 0x000fe20000010000 */
[----:B------:R-:W-:Y:S01]  /*6ad0*/  HMMA.16816.F32 R68, R4, R10, R68 ;  /* 0x0000000a0444723c */ /* 0x000fe20000001844 */
[----:B------:R-:W-:-:S02]  /*6ae0*/  FADD.FTZ R36, R36, R9 ;  /* 0x0000000924247221 */ /* 0x000fc40000010000 */
[----:B------:R-:W-:Y:S02]  /*6af0*/  FADD.FTZ R191, R191, R42 ;  /* 0x0000002abfbf7221 */ /* 0x000fe40000010000 */
[----:B------:R-:W-:-:S04]  /*6b00*/  FADD.FTZ R35, R35, R36 ;  /* 0x0000002423237221 */ /* 0x000fc80000010000 */
[----:B------:R-:W-:-:S04]  /*6b10*/  FADD.FTZ R28, R28, R35 ;  /* 0x000000231c1c7221 */ /* 0x000fc80000010000 */
[----:B------:R-:W-:Y:S01]  /*6b20*/  FADD.FTZ R192, R3, R28 ;  /* 0x0000001c03c07221 */ /* 0x000fe20000010000 */
[----:B------:R-:W-:Y:S06]  /*6b30*/  @!P0 BRA `(.L_x_4712) ;  /* 0x0000004000c88947 */ /* 0x000fec0003800000 */
        /* <DEDUP_REMOVED lines=51> */
[C---:B------:R-:W-:Y:S01]  /*6e70*/  IMAD R4, R3.reuse, R21, R4 ;  /* 0x0000001503047224 */ /* 0x040fe200078e0204 */
        /* <DEDUP_REMOVED lines=11> */
.L_x_4713:
[----:B------:R-:W-:Y:S01]  /*6f30*/  UMOV UR6, URZ ;  /* 0x000000ff00067c82 */ /* 0x000fe20008000000 */
[----:B------:R-:W-:Y:S01]  /*6f40*/  IMAD.SHL.U32 R4, R20, 0x80, RZ ;  /* 0x0000008014047824 */ /* 0x000fe200078e00ff */
[----:B------:R-:W-:-:S05]  /*6f50*/  IADD3 R3, P0, PT, RZ, -UR6, RZ ;  /* 0x80000006ff037c10 */ /* 0x000fca000ff1e0ff */
[----:B------:R-:W-:-:S05]  /*6f60*/  IMAD.X R4, RZ, RZ, ~R4, P0 ;  /* 0x000000ffff047224 */ /* 0x000fca00000e0e04 */
[----:B------:R-:W-:-:S04]  /*6f70*/  SHF.R.S64 R3, R3, 0x1f, R4 ;  /* 0x0000001f03037819 */ /* 0x000fc80000001004 */
[----:B------:R-:W-:-:S04]  /*6f80*/  IADD3 R178, P0, PT, R3, R178, RZ ;  /* 0x000000b203b27210 */ /* 0x000fc80007f1e0ff */
[----:B------:R-:W-:-:S09]  /*6f90*/  LEA.HI.X.SX32 R179, R4, R179, 0x1, P0 ;  /* 0x000000b304b37211 */ /* 0x000fd200000f0eff */
.L_x_4714:
        /* <DEDUP_REMOVED lines=33> */
[----:B------:R-:W-:Y:S01]  /*71b0*/  @!P0 LDGSTS.E.BYPASS.LTC128B.128 [R183+0x7000], desc[UR16][R18.64] ;  /* 0x0700000012b78fae */ /* 0x000fe2000b981a10 */
        /* <DEDUP_REMOVED lines=8> */
[----:B------:R-:W-:Y:S02]  /*7240*/  @!P0 IMAD.IADD R5, R3, 0x1, R9 ;  /* 0x0000000103058824 */ /* 0x000fe400078e0209 */
[----:B------:R-:W-:Y:S01]  /*7250*/  @!P0 IMAD.MOV.U32 R4, RZ, RZ, R8 ;  /* 0x000000ffff048224 */ /* 0x000fe200078e0008 */
[----:B------:R-:W-:Y:S01]  /*7260*/  @P0 STS.128 [R183+0x8000], RZ ;  /* 0x008000ffb7000388 */ /* 0x000fe20000000c00 */
[----:B------:R-:W-:-:S03]  /*7270*/  IMAD R3, R101, 0x80, R140 ;  /* 0x0000008065037824 */ /* 0x000fc600078e028c */
        /* <DEDUP_REMOVED lines=20> */
[----:B------:R-:W4:Y:S04]  /*73c0*/  LDSM.16.M88.4 R60, [R172+UR5+0x2000] ;  /* 0x00200005ac3c783b */ /* 0x000f280008000200 */
[----:B------:R-:W5:Y:S04]  /*73d0*/  LDSM.16.M88.4 R52, [R172+UR5+0x2800] ;  /* 0x00280005ac34783b */ /* 0x000f680008000200 */
[----:B------:R-:W5:Y:S04]  /*73e0*/  LDSM.16.M88.4 R44, [R172+UR5+0x3000] ;  /* 0x00300005ac2c783b */ /* 0x000f680008000200 */
[----:B------:R-:W5:Y:S04]  /*73f0*/  LDSM.16.M88.4 R36, [R172+UR5+0x3800] ;  /* 0x00380005ac24783b */ /* 0x000f680008000200 */
[----:B------:R-:W5:Y:S04]  /*7400*/  LDSM.16.M88.4 R28, [R172+UR5+0x4000] ;  /* 0x00400005ac1c783b */ /* 0x000f680008000200 */
[----:B------:R-:W5:Y:S04]  /*7410*/  LDSM.16.M88.4 R20, [R172+UR5+0x4800] ;  /* 0x00480005ac14783b */ /* 0x000f680008000200 */
[----:B-1----:R-:W1:Y:S04]  /*7420*/  LDSM.16.M88.4 R12, [R172+UR5+0x5000] ;  /* 0x00500005ac0c783b */ /* 0x002e680008000200 */
[----:B--2---:R-:W2:Y:S04]  /*7430*/  LDSM.16.M88.4 R8, [R172+UR5+0x5800] ;  /* 0x00580005ac08783b */ /* 0x004ea80008000200 */
[----:B------:R-:W-:Y:S04]  /*7440*/  LDSM.16.M88.4 R132, [R171] ;  /* 0x00000000ab84783b */ /* 0x000fe80000000200 */
[----:B---3--:R-:W3:Y:S01]  /*7450*/  LDSM.16.M88.4 R4, [R167+0x2000] ;  /* 0x00200000a704783b */ /* 0x008ee20000000200 */
[C---:B----4-:R-:W-:Y:S03]  /*7460*/  HMMA.16816.F32 R64, R124.reuse, R60, RZ ;  /* 0x0000003c7c40723c */ /* 0x050fe600000018ff */
[----:B------:R-:W4:Y:S04]  /*7470*/  LDSM.16.M88.4 R116, [R167+0x2800] ;  /* 0x00280000a774783b */ /* 0x000f280000000200 */
[----:B------:R-:W4:Y:S01]  /*7480*/  LDSM.16.M88.4 R108, [R167+0x3800] ;  /* 0x00380000a76c783b */ /* 0x000f220000000200 */
[C---:B------:R-:W-:Y:S03]  /*7490*/  HMMA.16816.F32 R60, R124.reuse, R62, RZ ;  /* 0x0000003e7c3c723c */ /* 0x040fe600000018ff */
[----:B------:R-:W-:Y:S04]  /*74a0*/  LDSM.16.M88.4 R120, [R170] ;  /* 0x00000000aa78783b */ /* 0x000fe80000000200 */
[----:B------:R-:W-:Y:S01]  /*74b0*/  LDSM.16.M88.4 R112, [R167+0x3000] ;  /* 0x00300000a770783b */ /* 0x000fe20000000200 */
[C---:B-----5:R-:W-:Y:S03]  /*74c0*/  HMMA.16816.F32 R56, R124.reuse, R52, RZ ;  /* 0x000000347c38723c */ /* 0x060fe600000018ff */
[----:B------:R-:W-:Y:S04]  /*74d0*/  LDSM.16.M88.4 R104, [R167+0x4000] ;  /* 0x00400000a768783b */ /* 0x000fe80000000200 */
[----:B------:R-:W0:Y:S01]  /*74e0*/  LDGDEPBAR ;  /* 0x00000000000079af */ /* 0x000e220000000000 */
        /* <DEDUP_REMOVED lines=17> */
[C---:B----4-:R-:W-:Y:S08]  /*7600*/  HMMA.16816.F32 R56, R132.reuse, R116, R56 ;  /* 0x000000748438723c */ /* 0x050ff00000001838 */
[C---:B------:R-:W-:Y:S01]  /*7610*/  HMMA.16816.F32 R52, R132.reuse, R118, R52 ;  /* 0x000000768434723c */ /* 0x040fe20000001834 */
[----:B------:R-:W3:Y:S07]  /*7620*/  LDSM.16.M88.4 R116, [R166+0x2000] ;  /* 0x00200000a674783b */ /* 0x000eee0000000200 */
[C---:B------:R-:W-:Y:S08]  /*7630*/  HMMA.16816.F32 R40, R132.reuse, R108, R40 ;  /* 0x0000006c8428723c */ /* 0x040ff00000001828 */
[C---:B-1----:R-:W-:Y:S08]  /*7640*/  HMMA.16816.F32 R24, R132.reuse, R8, R24 ;  /* 0x000000088418723c */ /* 0x042ff00000001818 */
[C---:B------:R-:W-:Y:S01]  /*7650*/  HMMA.16816.F32 R20, R132.reuse, R10, R20 ;  /* 0x0000000a8414723c */ /* 0x040fe20000001814 */
[----:B------:R-:W-:Y:S07]  /*7660*/  LDSM.16.M88.4 R8, [R169] ;  /* 0x00000000a908783b */ /* 0x000fee0000000200 */
[C---:B--2---:R-:W-:Y:S08]  /*7670*/  HMMA.16816.F32 R16, R132.reuse, R4, R16 ;  /* 0x000000048410723c */ /* 0x044ff00000001810 */
[C---:B------:R-:W-:Y:S01]  /*7680*/  HMMA.16816.F32 R12, R132.reuse, R6, R12 ;  /* 0x00000006840c723c */ /* 0x040fe2000000180c */
[----:B------:R-:W1:Y:S07]  /*7690*/  LDSM.16.M88.4 R4, [R165+0x2000] ;  /* 0x00200000a504783b */ /* 0x000e6e0000000200 */
[----:B------:R-:W-:Y:S01]  /*76a0*/  HMMA.16816.F32 R36, R132, R110, R36 ;  /* 0x0000006e8424723c */ /* 0x000fe20000001824 */
[----:B------:R-:W2:Y:S07]  /*76b0*/  LDSM.16.M88.4 R108, [R166+0x3000] ;  /* 0x00300000a66c783b */ /* 0x000eae0000000200 */
[C---:B---3--:R-:W-:Y:S08]  /*76c0*/  HMMA.16816.F32 R64, R120.reuse, R116, R64 ;  /* 0x000000747840723c */ /* 0x048ff00000001840 */
[----:B------:R-:W-:Y:S01]  /*76d0*/  HMMA.16816.F32 R60, R120, R118, R60 ;  /* 0x00000076783c723c */ /* 0x000fe2000000183c */
[----:B------:R-:W-:Y:S07]  /*76e0*/  LDSM.16.M88.4 R116, [R167+0x5800] ;  /* 0x00580000a774783b */ /* 0x000fee0000000200 */
[C---:B------:R-:W-:Y:S08]  /*76f0*/  HMMA.16816.F32 R48, R132.reuse, R112, R48 ;  /* 0x000000708430723c */ /* 0x040ff00000001830 */
[----:B------:R-:W-:Y:S01]  /*7700*/  HMMA.16816.F32 R44, R132, R114, R44 ;  /* 0x00000072842c723c */ /* 0x000fe2000000182c */
[----:B------:R-:W3:Y:S07]  /*7710*/  LDSM.16.M88.4 R112, [R166+0x2800] ;  /* 0x00280000a670783b */ /* 0x000eee0000000200 */
[C---:B-1----:R-:W-:Y:S08]  /*7720*/  HMMA.16816.F32 R64, R8.reuse, R4, R64 ;  /* 0x000000040840723c */ /* 0x042ff00000001840 */
[----:B------:R-:W-:Y:S01]  /*7730*/  HMMA.16816.F32 R60, R8, R6, R60 ;  /* 0x00000006083c723c */ /* 0x000fe2000000183c */
[----:B------:R-:W1:Y:S07]  /*7740*/  LDSM.16.M88.4 R4, [R165+0x3000] ;  /* 0x00300000a504783b */ /* 0x000e6e0000000200 */
[C---:B------:R-:W-:Y:S08]  /*7750*/  HMMA.16816.F32 R32, R132.reuse, R104, R32 ;  /* 0x000000688420723c */ /* 0x040ff00000001820 */
[----:B------:R-:W-:Y:S01]  /*7760*/  HMMA.16816.F32 R28, R132, R106, R28 ;  /* 0x0000006a841c723c */ /* 0x000fe2000000181c */
[----:B------:R-:W4:Y:S02]  /*7770*/  LDSM.16.M88.4 R104, [R166+0x3800] ;  /* 0x00380000a668783b */ /* 0x000f240000000200 */
[----:B------:R-:W-:-:S05]  /*7780*/  FMUL.FTZ R61, R61, UR10 ;  /* 0x0000000a3d3d7c20 */ /* 0x000fca0008410000 */
[C---:B--2---:R-:W-:Y:S01]  /*7790*/  HMMA.16816.F32 R48, R120.reuse, R108, R48 ;  /* 0x0000006c7830723c */ /* 0x044fe20000001830 */
[----:B------:R-:W-:Y:S07]  /*77a0*/  MUFU.TANH R61, R61 ;  /* 0x0000003d003d7308 */ /* 0x000fee0000002400 */
[C---:B------:R-:W-:Y:S01]  /*77b0*/  HMMA.16816.F32 R44, R120.reuse, R110, R44 ;  /* 0x0000006e782c723c */ /* 0x040fe2000000182c */
[----:B------:R-:W2:Y:S07]  /*77c0*/  LDSM.16.M88.4 R108, [R165+0x2800] ;  /* 0x00280000a56c783b */ /* 0x000eae0000000200 */
[----:B---3--:R-:W-:Y:S08]  /*77d0*/  HMMA.16816.F32 R56, R120, R112, R56 ;  /* 0x000000707838723c */ /* 0x008ff00000001838 */
[C---:B-1----:R-:W-:Y:S08]  /*77e0*/  HMMA.16816.F32 R48, R8.reuse, R4, R48 ;  /* 0x000000040830723c */ /* 0x042ff00000001830 */
[----:B------:R-:W-:Y:S01]  /*77f0*/  HMMA.16816.F32 R44, R8, R6, R44 ;  /* 0x00000006082c723c */ /* 0x000fe2000000182c */
[----:B------:R-:W1:Y:S07]  /*7800*/  LDSM.16.M88.4 R4, [R165+0x3800] ;  /* 0x00380000a504783b */ /* 0x000e6e0000000200 */
[C---:B----4-:R-:W-:Y:S03]  /*7810*/  HMMA.16816.F32 R40, R120.reuse, R104, R40 ;  /* 0x000000687828723c */ /* 0x050fe60000001828 */
[----:B------:R-:W-:Y:S01]  /*7820*/  FMUL.FTZ R51, R51, UR10 ;  /* 0x0000000a33337c20 */ /* 0x000fe20008410000 */
[----:B------:R-:W-:Y:S01]  /*7830*/  FMUL.FTZ R154, R50, UR10 ;  /* 0x0000000a329a7c20 */ /* 0x000fe20008410000 */
[----:B------:R-:W-:Y:S01]  /*7840*/  FMUL.FTZ R48, R48, UR10 ;  /* 0x0000000a30307c20 */ /* 0x000fe20008410000 */
[----:B------:R-:W-:Y:S01]  /*7850*/  FMUL.FTZ R49, R49, UR10 ;  /* 0x0000000a31317c20 */ /* 0x000fe20008410000 */
[----:B------:R-:W-:Y:S01]  /*7860*/  MUFU.TANH R152, R51 ;  /* 0x0000003300987308 */ /* 0x000fe20000002400 */
[C---:B------:R-:W-:Y:S01]  /*7870*/  HMMA.16816.F32 R36, R120.reuse, R106, R36 ;  /* 0x0000006a7824723c */ /* 0x040fe20000001824 */
[----:B------:R-:W3:Y:S02]  /*7880*/  LDSM.16.M88.4 R104, [R166+0x4000] ;  /* 0x00400000a668783b */ /* 0x000ee40000000200 */
[----:B------:R-:W-:Y:S01]  /*7890*/  FMUL.FTZ R45, R45, UR10 ;  /* 0x0000000a2d2d7c20 */ /* 0x000fe20008410000 */
[----:B------:R-:W-:Y:S01]  /*78a0*/  FMUL.FTZ R46, R46, UR10 ;  /* 0x0000000a2e2e7c20 */ /* 0x000fe20008410000 */
[----:B------:R-:W-:Y:S01]  /*78b0*/  FMUL.FTZ R47, R47, UR10 ;  /* 0x0000000a2f2f7c20 */ /* 0x000fe20008410000 */
[----:B------:R-:W-:Y:S01]  /*78c0*/  FMUL.FTZ R44, R44, UR10 ;  /* 0x0000000a2c2c7c20 */ /* 0x000fe20008410000 */
[----:B------:R-:W-:Y:S01]  /*78d0*/  MUFU.TANH R147, R45 ;  /* 0x0000002d00937308 */ /* 0x000fe20000002400 */
[----:B------:R-:W-:Y:S01]  /*78e0*/  HMMA.16816.F32 R52, R120, R114, R52 ;  /* 0x000000727834723c */ /* 0x000fe20000001834 */
[----:B------:R-:W4:Y:S06]  /*78f0*/  LDSM.16.M88.4 R112, [R166+0x4800] ;  /* 0x00480000a670783b */ /* 0x000f2c0000000200 */
[----:B------:R-:W-:Y:S01]  /*7900*/  MUFU.TANH R150, R46 ;  /* 0x0000002e00967308 */ /* 0x000fe20000002400 */
[----:B--2---:R-:W-:Y:S07]  /*7910*/  HMMA.16816.F32 R56, R8, R108, R56 ;  /* 0x0000006c0838723c */ /* 0x004fee0000001838 */
[----:B------:R-:W-:Y:S01]  /*7920*/  MUFU.TANH R148, R47 ;  /* 0x0000002f00947308 */ /* 0x000fe20000002400 */
[----:B------:R-:W-:Y:S07]  /*7930*/  HMMA.16816.F32 R128, R132, R116, R128 ;  /* 0x000000748480723c */ /* 0x000fee0000001880 */
[----:B------:R-:W-:Y:S01]  /*7940*/  MUFU.TANH R50, R44 ;  /* 0x0000002c00327308 */ /* 0x000fe20000002400 */
[C---:B-1----:R-:W-:Y:S07]  /*7950*/  HMMA.16816.F32 R40, R8.reuse, R4, R40 ;  /* 0x000000040828723c */ /* 0x042fee0000001828 */
[----:B------:R-:W-:Y:S01]  /*7960*/  MUFU.TANH R154, R154 ;  /* 0x0000009a009a7308 */ /* 0x000fe20000002400 */
[----:B------:R-:W-:Y:S01]  /*7970*/  HMMA.16816.F32 R36, R8, R6, R36 ;  /* 0x000000060824723c */ /* 0x000fe20000001824 */
[----:B------:R-:W1:Y:S07]  /*7980*/  LDSM.16.M88.4 R4, [R165+0x4000] ;  /* 0x00400000a504783b */ /* 0x000e6e0000000200 */
[C---:B---3--:R-:W-:Y:S01]  /*7990*/  HMMA.16816.F32 R32, R120.reuse, R104, R32 ;  /* 0x000000687820723c */ /* 0x048fe20000001820 */
[----:B------:R-:W-:Y:S01]  /*79a0*/  FMUL.FTZ R104, R64, UR10 ;  /* 0x0000000a40687c20 */ /* 0x000fe20008410000 */
[----:B------:R-:W-:Y:S01]  /*79b0*/  FMUL.FTZ R64, R65, UR10 ;  /* 0x0000000a41407c20 */ /* 0x000fe20008410000 */
[----:B------:R-:W-:Y:S01]  /*79c0*/  FMUL.FTZ R65, R66, UR10 ;  /* 0x0000000a42417c20 */ /* 0x000fe20008410000 */
[----:B------:R-:W-:Y:S01]  /*79d0*/  FMUL.FTZ R105, R67, UR10 ;  /* 0x0000000a43697c20 */ /* 0x000fe20008410000 */
[----:B------:R-:W-:Y:S01]  /*79e0*/  FMUL.FTZ R66, R60, UR10 ;  /* 0x0000000a3c427c20 */ /* 0x000fe20008410000 */
[----:B------:R-:W-:Y:S01]  /*79f0*/  FMUL.FTZ R67, R62, UR10 ;  /* 0x0000000a3e437c20 */ /* 0x000fe20008410000 */
[----:B------:R-:W2:Y:S01]  /*7a00*/  MUFU.TANH R104, R104 ;  /* 0x0000006800687308 */ /* 0x000ea20000002400 */
[C---:B------:R-:W-:Y:S01]  /*7a10*/  HMMA.16816.F32 R28, R120.reuse, R106, R28 ;  /* 0x0000006a781c723c */ /* 0x040fe2000000181c */
[----:B------:R-:W-:Y:S01]  /*7a20*/  FMUL.FTZ R41, R41, UR10 ;  /* 0x0000000a29297c20 */ /* 0x000fe20008410000 */
[----:B------:R-:W-:Y:S01]  /*7a30*/  FMUL.FTZ R42, R42, UR10 ;  /* 0x0000000a2a2a7c20 */ /* 0x000fe20008410000 */
[----:B------:R-:W-:Y:S01]  /*7a40*/  FMUL.FTZ R36, R36, UR10 ;  /* 0x0000000a24247c20 */ /* 0x000fe20008410000 */
[----:B------:R-:W-:Y:S01]  /*7a50*/  FMUL.FTZ R62, R63, UR10 ;  /* 0x0000000a3f3e7c20 */ /* 0x000fe20008410000 */
[----:B------:R-:W-:Y:S01]  /*7a60*/  FMUL.FTZ R60, R56, UR10 ;  /* 0x0000000a383c7c20 */ /* 0x000fe20008410000 */
[----:B------:R-:W-:Y:S01]  /*7a70*/  FMUL.FTZ R56, R57, UR10 ;  /* 0x0000000a39387c20 */ /* 0x000fe20008410000 */
[----:B------:R-:W3:Y:S01]  /*7a80*/  MUFU.TANH R65, R65 ;  /* 0x0000004100417308 */ /* 0x000ee20000002400 */
[----:B----4-:R-:W-:Y:S01]  /*7a90*/  HMMA.16816.F32 R24, R120, R112, R24 ;  /* 0x000000707818723c */ /* 0x010fe20000001818 */
[----:B------:R-:W-:Y:S01]  /*7aa0*/  FMUL.FTZ R57, R58, UR10 ;  /* 0x0000000a3a397c20 */ /* 0x000fe20008410000 */
[----:B------:R-:W-:Y:S01]  /*7ab0*/  FMUL.FTZ R38, R38, UR10 ;  /* 0x0000000a26267c20 */ /* 0x000fe20008410000 */
[----:B------:R-:W-:Y:S01]  /*7ac0*/  FMUL.FTZ R39, R39, UR10 ;  /* 0x0000000a27277c20 */ /* 0x000fe20008410000 */
[----:B------:R-:W-:Y:S01]  /*7ad0*/  FMUL.FTZ R58, R59, UR10 ;  /* 0x0000000a3b3a7c20 */ /* 0x000fe20008410000 */
[----:B------:R-:W-:Y:S01]  /*7ae0*/  FMUL.FTZ R37, R37, UR10 ;  /* 0x0000000a25257c20 */ /* 0x000fe20008410000 */
[----:B------:R-:W-:Y:S01]  /*7af0*/  FMUL.FTZ R43, R43, UR10 ;  /* 0x0000000a2b2b7c20 */ /* 0x000fe20008410000 */
[----:B------:R4:W-:Y:S01]  /*7b00*/  MUFU.TANH R141, R36 ;  /* 0x00000024008d7308 */ /* 0x0009e20000002400 */
[----:B------:R-:W-:Y:S01]  /*7b10*/  HMMA.16816.F32 R52, R8, R110, R52 ;  /* 0x0000006e0834723c */ /* 0x000fe20000001834 */
[----:B------:R-:W-:-:S06]  /*7b20*/  FMUL.FTZ R40, R40, UR10 ;  /* 0x0000000a28287c20 */ /* 0x000fcc0008410000 */
[----:B------:R-:W-:Y:S01]  /*7b30*/  MUFU.TANH R64, R64 ;  /* 0x0000004000407308 */ /* 0x000fe20000002400 */
[----:B------:R-:W-:Y:S07]  /*7b40*/  HMMA.16816.F32 R124, R132, R118, R124 ;  /* 0x00000076847c723c */ /* 0x000fee000000187c */
[----:B------:R-:W-:Y:S01]  /*7b50*/  MUFU.TANH R105, R105 ;  /* 0x0000006900697308 */ /* 0x000fe20000002400 */
[----:B-1----:R-:W-:Y:S01]  /*7b60*/  HMMA.16816.F32 R32, R8, R4, R32 ;  /* 0x000000040820723c */ /* 0x002fe20000001820 */
[----:B----4-:R-:W-:-:S02]  /*7b70*/  VIADD R36, R3, 0xffffff00 ;  /* 0xffffff0003247836 */ /* 0x010fc40000000000 */
[----:B------:R-:W-:Y:S01]  /*7b80*/  FMUL.FTZ R54, R54, UR10 ;  /* 0x0000000a36367c20 */ /* 0x000fe20008410000 */
[----:B------:R-:W-:Y:S01]  /*7b90*/  FMUL.FTZ R63, R52, UR10 ;  /* 0x0000000a343f7c20 */ /* 0x000fe20008410000 */
[----:B------:R-:W-:Y:S01]  /*7ba0*/  FMUL.FTZ R59, R53, UR10 ;  /* 0x0000000a353b7c20 */ /* 0x000fe20008410000 */
[C---:B------:R-:W-:Y:S01]  /*7bb0*/  ISETP.GE.AND P6, PT, R36.reuse, R138, PT ;  /* 0x0000008a2400720c */ /* 0x040fe20003fc6270 */
[----:B------:R2:W-:Y:S01]  /*7bc0*/  MUFU.TANH R143, R41 ;  /* 0x00000029008f7308 */ /* 0x0005e20000002400 */
[----:B------:R-:W-:Y:S01]  /*7bd0*/  HMMA.16816.F32 R28, R8, R6, R28 ;  /* 0x00000006081c723c */ /* 0x000fe2000000181c */
[----:B------:R-:W1:Y:S01]  /*7be0*/  LDSM.16.M88.4 R4, [R165+0x4800] ;  /* 0x00480000a504783b */ /* 0x000e620000000200 */
[----:B------:R-:W-:Y:S01]  /*7bf0*/  ISETP.GE.AND P5, PT, R36, R103, PT ;  /* 0x000000672400720c */ /* 0x000fe20003fa6270 */
[----:B------:R-:W-:-:S04]  /*7c00*/  FMUL.FTZ R53, R55, UR10 ;  /* 0x0000000a37357c20 */ /* 0x000fc80008410000 */
[----:B------:R3:W-:Y:S01]  /*7c10*/  MUFU.TANH R146, R42 ;  /* 0x0000002a00927308 */ /* 0x0007e20000002400 */
[----:B------:R-:W-:Y:S03]  /*7c20*/  HMMA.16816.F32 R20, R120, R114, R20 ;  /* 0x000000727814723c */ /* 0x000fe60000001814 */
[----:B------:R-:W-:Y:S01]  /*7c30*/  FMUL.FTZ R32, R32, UR10 ;  /* 0x0000000a20207c20 */ /* 0x000fe20008410000 */
[----:B------:R-:W-:Y:S01]  /*7c40*/  FMUL.FTZ R33, R33, UR10 ;  /* 0x0000000a21217c20 */ /* 0x000fe20008410000 */
[----:B------:R-:W-:Y:S01]  /*7c50*/  FMUL.FTZ R34, R34, UR10 ;  /* 0x0000000a22227c20 */ /* 0x000fe20008410000 */
[----:B------:R-:W-:Y:S01]  /*7c60*/  FMUL.FTZ R35, R35, UR10 ;  /* 0x0000000a23237c20 */ /* 0x000fe20008410000 */
[----:B------:R-:W-:Y:S01]  /*7c70*/  MUFU.TANH R46, R32 ;  /* 0x00000020002e7308 */ /* 0x000fe20000002400 */
[----:B--2---:R-:W-:-:S03]  /*7c80*/  FSEL R41, R104, -INF , !P6 ;  /* 0xff80000068297808 */ /* 0x004fc60007000000 */
[----:B------:R-:W-:Y:S01]  /*7c90*/  FMUL.FTZ R28, R28, UR10 ;  /* 0x0000000a1c1c7c20 */ /* 0x000fe20008410000 */
[----:B------:R-:W-:Y:S01]  /*7ca0*/  FMUL.FTZ R29, R29, UR10 ;  /* 0x0000000a1d1d7c20 */ /* 0x000fe20008410000 */
[----:B------:R-:W-:Y:S02]  /*7cb0*/  FMUL.FTZ R30, R30, UR10 ;  /* 0x0000000a1e1e7c20 */ /* 0x000fe40008410000 */
[----:B------:R-:W-:Y:S01]  /*7cc0*/  MUFU.TANH R45, R33 ;  /* 0x00000021002d7308 */ /* 0x000fe20000002400 */
[----:B---3--:R-:W-:-:S07]  /*7cd0*/  FSEL R42, R65, -INF , !P5 ;  /* 0xff800000412a7808 */ /* 0x008fce0006800000 */
[----:B------:R-:W-:Y:S08]  /*7ce0*/  MUFU.TANH R51, R34 ;  /* 0x0000002200337308 */ /* 0x000ff00000002400 */
[----:B------:R2:W-:Y:S01]  /*7cf0*/  MUFU.TANH R47, R35 ;  /* 0x00000023002f7308 */ /* 0x0005e20000002400 */
[----:B-1----:R-:W-:Y:S01]  /*7d00*/  HMMA.16816.F32 R24, R8, R4, R24 ;  /* 0x000000040818723c */ /* 0x002fe20000001818 */
[----:B------:R-:W-:-:S02]  /*7d10*/  VIADD R5, R3, 0xffffff08 ;  /* 0xffffff0803057836 */ /* 0x000fc40000000000 */
[----:B------:R-:W-:-:S04]  /*7d20*/  VIADD R4, R3, 0xffffff01 ;  /* 0xffffff0103047836 */ /* 0x000fc80000000000 */
[----:B------:R1:W-:Y:S01]  /*7d30*/  MUFU.TANH R135, R28 ;  /* 0x0000001c00877308 */ /* 0x0003e20000002400 */
[CC--:B------:R-:W-:Y:S01]  /*7d40*/  ISETP.GE.AND P1, PT, R5.reuse, R138.reuse, PT ;  /* 0x0000008a0500720c */ /* 0x0c0fe20003f26270 */
[----:B------:R-:W-:Y:S01]  /*7d50*/  HMMA.16816.F32 R20, R8, R6, R20 ;  /* 0x000000060814723c */ /* 0x000fe20000001814 */
[-C--:B------:R-:W-:Y:S01]  /*7d60*/  ISETP.GE.AND P4, PT, R5, R103.reuse, PT ;  /* 0x000000670500720c */ /* 0x080fe20003f86270 */
[----:B------:R-:W-:Y:S01]  /*7d70*/  FMUL.FTZ R5, R31, UR10 ;  /* 0x0000000a1f057c20 */ /* 0x000fe20008410000 */
[C---:B------:R-:W-:Y:S01]  /*7d80*/  ISETP.GE.AND P3, PT, R4.reuse, R138, PT ;  /* 0x0000008a0400720c */ /* 0x040fe20003f66270 */
[C---:B------:R-:W-:Y:S01]  /*7d90*/  VIADD R6, R3.reuse, 0xffffff20 ;  /* 0xffffff2003067836 */ /* 0x040fe20000000000 */
[----:B------:R-:W-:Y:S01]  /*7da0*/  ISETP.GE.AND P2, PT, R4, R103, PT ;  /* 0x000000670400720c */ /* 0x000fe20003f46270 */
[----:B------:R-:W-:Y:S01]  /*7db0*/  MUFU.TANH R66, R66 ;  /* 0x0000004200427308 */ /* 0x000fe20000002400 */
[----:B--2---:R-:W2:Y:S01]  /*7dc0*/  LDSM.16.M88.4 R32, [R166+0x5000] ;  /* 0x00500000a620783b */ /* 0x004ea20000000200 */
[----:B------:R-:W-:-:S02]  /*7dd0*/  VIADD R4, R3, 0xffffff10 ;  /* 0xffffff1003047836 */ /* 0x000fc40000000000 */
[----:B------:R-:W-:Y:S01]  /*7de0*/  FMUL.FTZ R65, R24, UR10 ;  /* 0x0000000a18417c20 */ /* 0x000fe20008410000 */
[----:B------:R-:W-:-:S03]  /*7df0*/  FMUL.FTZ R25, R25, UR10 ;  /* 0x0000000a19197c20 */ /* 0x000fc60008410000 */
[----:B------:R-:W3:Y:S01]  /*7e00*/  MUFU.TANH R67, R67 ;  /* 0x0000004300437308 */ /* 0x000ee20000002400 */
[----:B-1----:R-:W-:-:S04]  /*7e10*/  VIADD R28, R3, 0xffffff09 ;  /* 0xffffff09031c7836 */ /* 0x002fc80000000000 */
[----:B------:R-:W-:Y:S01]  /*7e20*/  FMUL.FTZ R21, R21, UR10 ;  /* 0x0000000a15157c20 */ /* 0x000fe20008410000 */
[----:B------:R-:W-:Y:S01]  /*7e30*/  ISETP.GE.AND P6, PT, R28, R138, PT ;  /* 0x0000008a1c00720c */ /* 0x000fe20003fc6270 */
[----:B------:R-:W-:Y:S01]  /*7e40*/  FMUL.FTZ R22, R22, UR10 ;  /* 0x0000000a16167c20 */ /* 0x000fe20008410000 */
[----:B------:R-:W-:Y:S01]  /*7e50*/  MUFU.TANH R107, R29 ;  /* 0x0000001d006b7308 */ /* 0x000fe20000002400 */
[----:B------:R-:W-:-:S07]  /*7e60*/  ISETP.GE.AND P5, PT, R28, R103, PT ;  /* 0x000000671c00720c */ /* 0x000fce0003fa6270 */
[----:B------:R1:W-:Y:S01]  /*7e70*/  MUFU.TANH R132, R30 ;  /* 0x0000001e00847308 */ /* 0x0003e20000002400 */
[----:B---3--:R-:W-:-:S07]  /*7e80*/  FSEL R24, R67, -INF , !P4 ;  /* 0xff80000043187808 */ /* 0x008fce0006000000 */
[----:B------:R-:W3:Y:S08]  /*7e90*/  MUFU.TANH R62, R62 ;  /* 0x0000003e003e7308 */ /* 0x000ef00000002400 */
[----:B------:R-:W-:Y:S01]  /*7ea0*/  MUFU.TANH R106, R54 ;  /* 0x00000036006a7308 */ /* 0x000fe20000002400 */
[----:B-1----:R-:W1:Y:S01]  /*7eb0*/  LDSM.16.M88.4 R28, [R165+0x5000] ;  /* 0x00500000a51c783b */ /* 0x002e620000000200 */
[C---:B--2---:R-:W-:Y:S06]  /*7ec0*/  HMMA.16816.F32 R16, R120.reuse, R32, R16 ;  /* 0x000000207810723c */ /* 0x044fec0000001810 */
[----:B------:R2:W-:Y:S01]  /*7ed0*/  MUFU.TANH R142, R38 ;  /* 0x00000026008e7308 */ /* 0x0005e20000002400 */
[----:B---3--:R-:W-:Y:S01]  /*7ee0*/  FSEL R44, R62, -INF , !P5 ;  /* 0xff8000003e2c7808 */ /* 0x008fe20006800000 */
[----:B------:R-:W-:Y:S01]  /*7ef0*/  HMMA.16816.F32 R12, R120, R34, R12 ;  /* 0x00000022780c723c */ /* 0x000fe2000000180c */
[----:B------:R-:W-:Y:S01]  /*7f00*/  FMUL.FTZ R34, R23, UR10 ;  /* 0x0000000a17227c20 */ /* 0x000fe20008410000 */
[----:B------:R-:W-:-:S04]  /*7f10*/  VIADD R35, R3, 0xffffff31 ;  /* 0xffffff3103237836 */ /* 0x000fc80000000000 */
[----:B------:R3:W-:Y:S08]  /*7f20*/  MUFU.TANH R54, R39 ;  /* 0x0000002700367308 */ /* 0x0007f00000002400 */
[----:B------:R-:W4:Y:S01]  /*7f30*/  MUFU.TANH R60, R60 ;  /* 0x0000003c003c7308 */ /* 0x000f220000002400 */
[----:B--2---:R-:W-:Y:S02]  /*7f40*/  FSEL R38, R105, -INF , !P2 ;  /* 0xff80000069267808 */ /* 0x004fe40005000000 */
[----:B------:R-:W-:-:S05]  /*7f50*/  ISETP.GE.AND P2, PT, R4, R103, PT ;  /* 0x000000670400720c */ /* 0x000fca0003f46270 */
[----:B------:R-:W2:Y:S01]  /*7f60*/  MUFU.TANH R57, R57 ;  /* 0x0000003900397308 */ /* 0x000ea20000002400 */
[----:B---3--:R-:W-:Y:S02]  /*7f70*/  FSEL R39, R64, -INF , !P3 ;  /* 0xff80000040277808 */ /* 0x008fe40005800000 */
[----:B------:R-:W-:Y:S01]  /*7f80*/  ISETP.GE.AND P3, PT, R4, R138, PT ;  /* 0x0000008a0400720c */ /* 0x000fe20003f66270 */
[----:B------:R-:W-:-:S04]  /*7f90*/  VIADD R4, R3, 0xffffff11 ;  /* 0xffffff1103047836 */ /* 0x000fc80000000000 */
[----:B------:R3:W-:Y:S01]  /*7fa0*/  MUFU.TANH R139, R37 ;  /* 0x00000025008b7308 */ /* 0x0007e20000002400 */
[----:B------:R-:W-:Y:S01]  /*7fb0*/  ISETP.GE.AND P4, PT, R4, R103, PT ;  /* 0x000000670400720c */ /* 0x000fe20003f86270 */
[----:B-1----:R-:W-:Y:S01]  /*7fc0*/  HMMA.16816.F32 R16, R8, R28, R16 ;  /* 0x0000001c0810723c */ /* 0x002fe20000001810 */
[----:B----4-:R-:W-:-:S05]  /*7fd0*/  FSEL R33, R60, -INF , !P3 ;  /* 0xff8000003c217808 */ /* 0x010fca0005800000 */
[----:B------:R-:W-:Y:S01]  /*7fe0*/  MUFU.TANH R56, R56 ;  /* 0x0000003800387308 */ /* 0x000fe20000002400 */
[----:B--2---:R-:W-:Y:S01]  /*7ff0*/  FSEL R32, R57, -INF , !P2 ;  /* 0xff80000039207808 */ /* 0x004fe20005000000 */
[----:B------:R-:W-:Y:S01]  /*8000*/  HMMA.16816.F32 R12, R8, R30, R12 ;  /* 0x0000001e080c723c */ /* 0x000fe2000000180c */
[C---:B------:R-:W-:Y:S02]  /*8010*/  VIADD R31, R3.reuse, 0xffffff38 ;  /* 0xffffff38031f7836 */ /* 0x040fe40000000000 */
[----:B------:R-:W-:-:S03]  /*8020*/  VIADD R30, R3, 0xffffff39 ;  /* 0xffffff39031e7836 */ /* 0x000fc60000000000 */
[----:B------:R-:W1:Y:S01]  /*8030*/  MUFU.TANH R58, R58 ;  /* 0x0000003a003a7308 */ /* 0x000e620000002400 */
[----:B---3--:R-:W-:Y:S02]  /*8040*/  FSEL R37, R66, -INF , !P1 ;  /* 0xff80000042257808 */ /* 0x008fe40004800000 */
[----:B------:R-:W-:Y:S01]  /*8050*/  ISETP.GE.AND P1, PT, R4, R138, PT ;  /* 0x0000008a0400720c */ /* 0x000fe20003f26270 */
[----:B------:R-:W-:Y:S02]  /*8060*/  VIADD R4, R3, 0xffffff18 ;  /* 0xffffff1803047836 */ /* 0x000fe40000000000 */
[----:B------:R-:W-:Y:S01]  /*8070*/  FMUL.FTZ R16, R16, UR10 ;  /* 0x0000000a10107c20 */ /* 0x000fe20008410000 */
[----:B------:R-:W-:Y:S01]  /*8080*/  FMUL.FTZ R17, R17, UR10 ;  /* 0x0000000a11117c20 */ /* 0x000fe20008410000 */
[----:B------:R-:W-:Y:S01]  /*8090*/  FMUL.FTZ R18, R18, UR10 ;  /* 0x0000000a12127c20 */ /* 0x000fe20008410000 */
[----:B------:R-:W-:Y:S01]  /*80a0*/  MUFU.TANH R63, R63 ;  /* 0x0000003f003f7308 */ /* 0x000fe20000002400 */
[----:B------:R-:W-:Y:S01]  /*80b0*/  ISETP.GE.AND P5, PT, R4, R103, PT ;  /* 0x000000670400720c */ /* 0x000fe20003fa6270 */
[----:B------:R-:W-:-:S02]  /*80c0*/  FMUL.FTZ R19, R19, UR10 ;  /* 0x0000000a13137c20 */ /* 0x000fc40008410000 */
[----:B------:R-:W-:Y:S01]  /*80d0*/  FMUL.FTZ R13, R13, UR10 ;  /* 0x0000000a0d0d7c20 */ /* 0x000fe20008410000 */
[----:B------:R-:W-:Y:S01]  /*80e0*/  FMUL.FTZ R12, R12, UR10 ;  /* 0x0000000a0c0c7c20 */ /* 0x000fe20008410000 */
[----:B------:R-:W-:Y:S02]  /*80f0*/  FMUL.FTZ R14, R14, UR10 ;  /* 0x0000000a0e0e7c20 */ /* 0x000fe40008410000 */
[----:B------:R2:W-:Y:S01]  /*8100*/  MUFU.TANH R144, R43 ;  /* 0x0000002b00907308 */ /* 0x0005e20000002400 */
[----:B-1----:R-:W-:Y:S01]  /*8110*/  FSEL R36, R58, -INF , !P4 ;  /* 0xff8000003a247808 */ /* 0x002fe20006000000 */
[----:B------:R-:W-:Y:S01]  /*8120*/  FMUL.FTZ R15, R15, UR10 ;  /* 0x0000000a0f0f7c20 */ /* 0x000fe20008410000 */
[----:B------:R-:W-:-:S04]  /*8130*/  ISETP.GE.AND P4, PT, R6, R103, PT ;  /* 0x000000670600720c */ /* 0x000fc80003f86270 */
[----:B------:R-:W-:Y:S01]  /*8140*/  FSEL R154, R154, -INF , !P4 ;  /* 0xff8000009a9a7808 */ /* 0x000fe20006000000 */
[----:B------:R-:W1:Y:S08]  /*8150*/  MUFU.TANH R59, R59 ;  /* 0x0000003b003b7308 */ /* 0x000e700000002400 */
[----:B------:R-:W3:Y:S01]  /*8160*/  MUFU.TANH R53, R53 ;  /* 0x0000003500357308 */ /* 0x000ee20000002400 */
[----:B--2---:R-:W-:-:S02]  /*8170*/  FSEL R43, R61, -INF , !P6 ;  /* 0xff8000003d2b7808 */ /* 0x004fc40007000000 */
[----:B------:R-:W-:Y:S01]  /*8180*/  ISETP.GE.AND P6, PT, R4, R138, PT ;  /* 0x0000008a0400720c */ /* 0x000fe20003fc6270 */
[----:B------:R-:W-:-:S04]  /*8190*/  VIADD R4, R3, 0xffffff19 ;  /* 0xffffff1903047836 */ /* 0x000fc80000000000 */
[----:B------:R2:W-:Y:S01]  /*81a0*/  MUFU.TANH R64, R5 ;  /* 0x0000000500407308 */ /* 0x0005e20000002400 */
[C---:B------:R-:W-:Y:S02]  /*81b0*/  ISETP.GE.AND P3, PT, R4.reuse, R138, PT ;  /* 0x0000008a0400720c */ /* 0x040fe40003f66270 */
[----:B------:R-:W-:Y:S01]  /*81c0*/  ISETP.GE.AND P2, PT, R4, R103, PT ;  /* 0x000000670400720c */ /* 0x000fe20003f46270 */
[----:B------:R-:W-:Y:S01]  /*81d0*/  VIADD R4, R3, 0xffffff21 ;  /* 0xffffff2103047836 */ /* 0x000fe20000000000 */
[----:B-1----:R-:W-:-:S03]  /*81e0*/  FSEL R29, R59, -INF , !P3 ;  /* 0xff8000003b1d7808 */ /* 0x002fc60005800000 */
[----:B------:R3:W1:Y:S08]  /*81f0*/  MUFU.TANH R52, R48 ;  /* 0x0000003000347308 */ /* 0x0006700000002400 */
[----:B------:R4:W-:Y:S01]  /*8200*/  MUFU.TANH R145, R40 ;  /* 0x0000002800917308 */ /* 0x0009e20000002400 */
[----:B--2---:R-:W-:Y:S01]  /*8210*/  FMUL.FTZ R5, R26, UR10 ;  /* 0x0000000a1a057c20 */ /* 0x004fe20008410000 */
[----:B------:R-:W-:Y:S01]  /*8220*/  FMUL.FTZ R26, R27, UR10 ;  /* 0x0000000a1b1a7c20 */ /* 0x000fe20008410000 */
[----:B------:R-:W-:Y:S01]  /*8230*/  FSEL R27, R56, -INF , !P1 ;  /* 0xff800000381b7808 */ /* 0x000fe20004800000 */
[----:B------:R-:W-:Y:S01]  /*8240*/  FMUL.FTZ R56, R20, UR10 ;  /* 0x0000000a14387c20 */ /* 0x000fe20008410000 */
[----:B------:R-:W-:Y:S01]  /*8250*/  ISETP.GE.AND P1, PT, R6, R138, PT ;  /* 0x0000008a0600720c */ /* 0x000fe20003f26270 */
[----:B------:R-:W-:-:S02]  /*8260*/  VIADD R20, R3, 0xffffff28 ;  /* 0xffffff2803147836 */ /* 0x000fc40000000000 */
[----:B------:R2:W-:Y:S01]  /*8270*/  MUFU.TANH R61, R25 ;  /* 0x00000019003d7308 */ /* 0x0005e20000002400 */
[----:B---3--:R-:W-:Y:S02]  /*8280*/  FSEL R48, R53, -INF , !P2 ;  /* 0xff80000035307808 */ /* 0x008fe40005000000 */
[C---:B------:R-:W-:Y:S02]  /*8290*/  ISETP.GE.AND P3, PT, R20.reuse, R138, PT ;  /* 0x0000008a1400720c */ /* 0x040fe40003f66270 */
[-C--:B------:R-:W-:Y:S01]  /*82a0*/  ISETP.GE.AND P2, PT, R20, R103.reuse, PT ;  /* 0x000000671400720c */ /* 0x080fe20003f46270 */
[----:B------:R-:W-:Y:S01]  /*82b0*/  VIADD R20, R3, 0xffffff29 ;  /* 0xffffff2903147836 */ /* 0x000fe20000000000 */
[----:B------:R-:W-:Y:S01]  /*82c0*/  FSEL R53, R50, -INF , !P3 ;  /* 0xff80000032357808 */ /* 0x000fe20005800000 */
[----:B------:R3:W-:Y:S01]  /*82d0*/  MUFU.TANH R60, R5 ;  /* 0x00000005003c7308 */ /* 0x0007e20000002400 */
[----:B----4-:R-:W-:Y:S02]  /*82e0*/  FSEL R40, R106, -INF , !P5 ;  /* 0xff8000006a287808 */ /* 0x010fe40006800000 */
[----:B------:R-:W-:-:S02]  /*82f0*/  ISETP.GE.AND P5, PT, R4, R103, PT ;  /* 0x000000670400720c */ /* 0x000fc40003fa6270 */
[-C--:B------:R-:W-:Y:S02]  /*8300*/  ISETP.GE.AND P4, PT, R20, R103.reuse, PT ;  /* 0x000000671400720c */ /* 0x080fe40003f86270 */
[----:B------:R-:W-:Y:S01]  /*8310*/  FSEL R152, R152, -INF , !P5 ;  /* 0xff80000098987808 */ /* 0x000fe20006800000 */
[----:B------:R1:W4:Y:S01]  /*8320*/  MUFU.TANH R55, R49 ;  /* 0x0000003100377308 */ /* 0x0003220000002400 */
[----:B--2---:R-:W-:Y:S02]  /*8330*/  FSEL R25, R63, -INF , !P6 ;  /* 0xff8000003f197808 */ /* 0x004fe40007000000 */
[-C--:B------:R-:W-:Y:S02]  /*8340*/  ISETP.GE.AND P6, PT, R4, R138.reuse, PT ;  /* 0x0000008a0400720c */ /* 0x080fe40003fc6270 */
[----:B------:R-:W-:Y:S02]  /*8350*/  FSEL R150, R150, -INF , !P2 ;  /* 0xff80000096967808 */ /* 0x000fe40005000000 */
[C---:B------:R-:W-:Y:S01]  /*8360*/  ISETP.GE.AND P3, PT, R35.reuse, R138, PT ;  /* 0x0000008a2300720c */ /* 0x040fe20003f66270 */
[----:B------:R-:W-:Y:S01]  /*8370*/  MUFU.TANH R119, R21 ;  /* 0x0000001500777308 */ /* 0x000fe20000002400 */
[----:B---3--:R-:W2:Y:S01]  /*8380*/  LDSM.16.M88.4 R4, [R166+0x5800] ;  /* 0x00580000a604783b */ /* 0x008ea20000000200 */
[----:B------:R-:W-:-:S02]  /*8390*/  ISETP.GE.AND P2, PT, R35, R103, PT ;  /* 0x000000672300720c */ /* 0x000fc40003f46270 */
[----:B------:R-:W-:Y:S02]  /*83a0*/  FSEL R143, R143, -INF , !P3 ;  /* 0xff8000008f8f7808 */ /* 0x000fe40005800000 */
[----:B------:R-:W-:Y:S02]  /*83b0*/  FSEL R144, R144, -INF , !P2 ;  /* 0xff80000090907808 */ /* 0x000fe40005000000 */
[----:B------:R3:W-:Y:S01]  /*83c0*/  MUFU.TANH R28, R22 ;  /* 0x00000016001c7308 */ /* 0x0007e20000002400 */
[----:B-1----:R-:W-:Y:S02]  /*83d0*/  FSEL R49, R52, -INF , !P1 ;  /* 0xff80000034317808 */ /* 0x002fe40004800000 */
[-C--:B------:R-:W-:Y:S01]  /*83e0*/  ISETP.GE.AND P1, PT, R20, R138.reuse, PT ;  /* 0x0000008a1400720c */ /* 0x080fe20003f26270 */
[----:B------:R-:W-:Y:S01]  /*83f0*/  VIADD R20, R3, 0xffffff30 ;  /* 0xffffff3003147836 */ /* 0x000fe20000000000 */
[----:B----4-:R-:W-:Y:S02]  /*8400*/  FSEL R55, R55, -INF , !P6 ;  /* 0xff80000037377808 */ /* 0x010fe40007000000 */
[----:B------:R-:W-:Y:S01]  /*8410*/  FSEL R147, R147, -INF , !P1 ;  /* 0xff80000093937808 */ /* 0x000fe20004800000 */
[----:B------:R-:W-:Y:S01]  /*8420*/  MUFU.TANH R117, R16 ;  /* 0x0000001000757308 */ /* 0x000fe20000002400 */
[----:B------:R-:W-:-:S02]  /*8430*/  ISETP.GE.AND P6, PT, R20, R138, PT ;  /* 0x0000008a1400720c */ /* 0x000fc40003fc6270 */
[----:B------:R-:W-:Y:S02]  /*8440*/  ISETP.GE.AND P5, PT, R20, R103, PT ;  /* 0x000000671400720c */ /* 0x000fe40003fa6270 */
[----:B------:R-:W-:Y:S02]  /*8450*/  FSEL R148, R148, -INF , !P4 ;  /* 0xff80000094947808 */ /* 0x000fe40006000000 */
[----:B------:R-:W-:Y:S01]  /*8460*/  FSEL R145, R145, -INF , !P6 ;  /* 0xff80000091917808 */ /* 0x000fe20007000000 */
[----:B------:R-:W-:Y:S01]  /*8470*/  MUFU.TANH R115, R17 ;  /* 0x0000001100737308 */ /* 0x000fe20000002400 */
[----:B---3--:R-:W1:Y:S01]  /*8480*/  LDSM.16.M88.4 R20, [R165+0x5800] ;  /* 0x00580000a514783b */ /* 0x008e620000000200 */
[----:B------:R-:W-:Y:S01]  /*8490*/  FSEL R146, R146, -INF , !P5 ;  /* 0xff80000092927808 */ /* 0x000fe20006800000 */
[----:B------:R-:W-:-:S04]  /*84a0*/  DEPBAR.LE SB0, 0x0 ;  /* 0x000080000000791a */ /* 0x000fc80000000000 */
[CC--:B------:R-:W-:Y:S01]  /*84b0*/  ISETP.GE.AND P1, PT, R31.reuse, R138.reuse, PT ;  /* 0x0000008a1f00720c */ /* 0x0c0fe20003f26270 */
[----:B------:R-:W-:Y:S01]  /*84c0*/  MUFU.TANH R118, R18 ;  /* 0x0000001200767308 */ /* 0x000fe20000002400 */
[-C--:B------:R-:W-:Y:S02]  /*84d0*/  ISETP.GE.AND P4, PT, R31, R103.reuse, PT ;  /* 0x000000671f00720c */ /* 0x080fe40003f86270 */
[C---:B------:R-:W-:Y:S02]  /*84e0*/  ISETP.GE.AND P6, PT, R30.reuse, R138, PT ;  /* 0x0000008a1e00720c */ /* 0x040fe40003fc6270 */
[----:B------:R-:W-:Y:S02]  /*84f0*/  ISETP.GE.AND P5, PT, R30, R103, PT ;  /* 0x000000671e00720c */ /* 0x000fe40003fa6270 */
[----:B------:R-:W-:Y:S01]  /*8500*/  FSEL R141, R141, -INF , !P1 ;  /* 0xff8000008d8d7808 */ /* 0x000fe20004800000 */
[----:B------:R1:W-:Y:S01]  /*8510*/  MUFU.TANH R116, R19 ;  /* 0x0000001300747308 */ /* 0x0003e20000002400 */
[----:B--2---:R-:W-:Y:S01]  /*8520*/  HMMA.16816.F32 R128, R120, R4, R128 ;  /* 0x000000047880723c */ /* 0x004fe20000001880 */
[C---:B------:R-:W-:Y:S01]  /*8530*/  VIADD R4, R3.reuse, 0xffffff40 ;  /* 0xffffff4003047836 */ /* 0x040fe20000000000 */
[----:B------:R-:W-:Y:S01]  /*8540*/  FSEL R142, R142, -INF , !P4 ;  /* 0xff8000008e8e7808 */ /* 0x000fe20006000000 */
[----:B------:R-:W-:Y:S01]  /*8550*/  VIADD R5, R3, 0xffffff41 ;  /* 0xffffff4103057836 */ /* 0x000fe20000000000 */
[----:B------:R-:W-:-:S02]  /*8560*/  FSEL R139, R139, -INF , !P6 ;  /* 0xff8000008b8b7808 */ /* 0x000fc40007000000 */
[CC--:B------:R-:W-:Y:S01]  /*8570*/  ISETP.GE.AND P3, PT, R4.reuse, R138.reuse, PT ;  /* 0x0000008a0400720c */ /* 0x0c0fe20003f66270 */
[----:B------:R-:W2:Y:S01]  /*8580*/  MUFU.TANH R65, R65 ;  /* 0x0000004100417308 */ /* 0x000ea20000002400 */
[-C--:B------:R-:W-:Y:S01]  /*8590*/  ISETP.GE.AND P2, PT, R4, R103.reuse, PT ;  /* 0x000000670400720c */ /* 0x080fe20003f46270 */
[----:B------:R-:W-:Y:S01]  /*85a0*/  VIADD R4, R3, 0xffffff48 ;  /* 0xffffff4803047836 */ /* 0x000fe20000000000 */
[----:B------:R-:W-:Y:S02]  /*85b0*/  FSEL R140, R54, -INF , !P5 ;  /* 0xff800000368c7808 */ /* 0x000fe40006800000 */
[CC--:B------:R-:W-:Y:S02]  /*85c0*/  ISETP.GE.AND P1, PT, R5.reuse, R138.reuse, PT ;  /* 0x0000008a0500720c */ /* 0x0c0fe40003f26270 */
[-C--:B------:R-:W-:Y:S01]  /*85d0*/  ISETP.GE.AND P4, PT, R5, R103.reuse, PT ;  /* 0x000000670500720c */ /* 0x080fe20003f86270 */
[C---:B------:R-:W-:Y:S01]  /*85e0*/  VIADD R5, R3.reuse, 0xffffff49 ;  /* 0xffffff4903057836 */ /* 0x040fe20000000000 */
[C---:B------:R-:W-:Y:S01]  /*85f0*/  ISETP.GE.AND P6, PT, R4.reuse, R138, PT ;  /* 0x0000008a0400720c */ /* 0x040fe20003fc6270 */
[----:B------:R-:W3:Y:S01]  /*8600*/  MUFU.TANH R34, R34 ;  /* 0x0000002200227308 */ /* 0x000ee20000002400 */
[----:B------:R-:W-:Y:S01]  /*8610*/  ISETP.GE.AND P5, PT, R4, R103, PT ;  /* 0x000000670400720c */ /* 0x000fe20003fa6270 */
[----:B------:R-:W-:Y:S01]  /*8620*/  VIADD R4, R3, 0xffffff50 ;  /* 0xffffff5003047836 */ /* 0x000fe20000000000 */
[----:B------:R-:W-:-:S02]  /*8630*/  FSEL R133, R46, -INF , !P3 ;  /* 0xff8000002e857808 */ /* 0x000fc40005800000 */
[----:B------:R-:W-:Y:S01]  /*8640*/  FSEL R134, R51, -INF , !P2 ;  /* 0xff80000033867808 */ /* 0x000fe20005000000 */
[----:B-1----:R-:W-:Y:S01]  /*8650*/  HMMA.16816.F32 R16, R8, R20, R128 ;  /* 0x000000140810723c */ /* 0x002fe20000001880 */
[----:B------:R-:W-:Y:S01]  /*8660*/  FSEL R131, R45, -INF , !P1 ;  /* 0xff8000002d837808 */ /* 0x000fe20004800000 */
[----:B------:R-:W1:Y:S01]  /*8670*/  MUFU.TANH R26, R26 ;  /* 0x0000001a001a7308 */ /* 0x000e620000002400 */
[----:B------:R-:W-:Y:S02]  /*8680*/  FSEL R128, R47, -INF , !P4 ;  /* 0xff8000002f807808 */ /* 0x000fe40006000000 */
[CC--:B------:R-:W-:Y:S02]  /*8690*/  ISETP.GE.AND P3, PT, R5.reuse, R138.reuse, PT ;  /* 0x0000008a0500720c */ /* 0x0c0fe40003f66270 */
[-C--:B------:R-:W-:Y:S02]  /*86a0*/  ISETP.GE.AND P2, PT, R5, R103.reuse, PT ;  /* 0x000000670500720c */ /* 0x080fe40003f46270 */
[C---:B------:R-:W-:Y:S01]  /*86b0*/  ISETP.GE.AND P1, PT, R4.reuse, R138, PT ;  /* 0x0000008a0400720c */ /* 0x040fe20003f26270 */
[----:B------:R4:W-:Y:S01]  /*86c0*/  MUFU.TANH R111, R13 ;  /* 0x0000000d006f7308 */ /* 0x0009e20000002400 */
[----:B------:R-:W-:-:S02]  /*86d0*/  ISETP.GE.AND P4, PT, R4, R103, PT ;  /* 0x000000670400720c */ /* 0x000fc40003f86270 */
[----:B------:R-:W-:Y:S01]  /*86e0*/  HMMA.16816.F32 R4, R120, R6, R124 ;  /* 0x000000067804723c */ /* 0x000fe2000000187c */
[----:B--2---:R-:W-:Y:S02]  /*86f0*/  FSEL R123, R65, -INF , !P1 ;  /* 0xff800000417b7808 */ /* 0x004fe40004800000 */
[----:B------:R-:W-:Y:S02]  /*8700*/  FSEL R126, R60, -INF , !P4 ;  /* 0xff8000003c7e7808 */ /* 0x000fe40006000000 */
[----:B------:R2:W5:Y:S01]  /*8710*/  MUFU.TANH R113, R12 ;  /* 0x0000000c00717308 */ /* 0x0005620000002400 */
[----:B------:R-:W-:Y:S01]  /*8720*/  FSEL R135, R135, -INF , !P6 ;  /* 0xff80000087877808 */ /* 0x000fe20007000000 */
[----:B------:R-:W-:Y:S01]  /*8730*/  FMUL.FTZ R17, R17, UR10 ;  /* 0x0000000a11117c20 */ /* 0x000fe20008410000 */
[----:B------:R-:W-:Y:S01]  /*8740*/  FSEL R132, R132, -INF , !P5 ;  /* 0xff80000084847808 */ /* 0x000fe20006800000 */
[----:B------:R-:W-:Y:S01]  /*8750*/  FMUL.FTZ R16, R16, UR10 ;  /* 0x0000000a10107c20 */ /* 0x000fe20008410000 */
[----:B------:R-:W-:Y:S01]  /*8760*/  FSEL R129, R107, -INF , !P3 ;  /* 0xff8000006b817808 */ /* 0x000fe20005800000 */
[----:B------:R-:W-:Y:S01]  /*8770*/  FMUL.FTZ R19, R19, UR10 ;  /* 0x0000000a13137c20 */ /* 0x000fe20008410000 */
[----:B------:R-:W-:Y:S01]  /*8780*/  FSEL R130, R64, -INF , !P2 ;  /* 0xff80000040827808 */ /* 0x000fe20005000000 */
[----:B------:R-:W5:Y:S01]  /*8790*/  MUFU.TANH R56, R56 ;  /* 0x0000003800387308 */ /* 0x000f620000002400 */
[----:B----4-:R-:W-:Y:S01]  /*87a0*/  VIADD R13, R3, 0xffffff59 ;  /* 0xffffff59030d7836 */ /* 0x010fe20000000000 */
[----:B------:R-:W-:Y:S04]  /*87b0*/  BAR.SYNC.DEFER_BLOCKING 0x0 ;  /* 0x0000000000007b1d */ /* 0x000fe80000010000 */
[CC--:B------:R-:W-:Y:S01]  /*87c0*/  ISETP.GE.AND P1, PT, R13.reuse, R138.reuse, PT ;  /* 0x0000008a0d00720c */ /* 0x0c0fe20003f26270 */
[----:B------:R-:W-:Y:S01]  /*87d0*/  HMMA.16816.F32 R8, R8, R22, R4 ;  /* 0x000000160808723c */ /* 0x000fe20000001804 */
[-C--:B------:R-:W-:Y:S01]  /*87e0*/  ISETP.GE.AND P4, PT, R13, R103.reuse, PT ;  /* 0x000000670d00720c */ /* 0x080fe20003f86270 */
[C---:B--2---:R-:W-:Y:S01]  /*87f0*/  VIADD R12, R3.reuse, 0xffffff51 ;  /* 0xffffff51030c7836 */ /* 0x044fe20000000000 */
[----:B------:R-:W2:Y:S01]  /*8800*/  MUFU.TANH R4, R17 ;  /* 0x0000001100047308 */ /* 0x000ea20000002400 */
[----:B------:R-:W-:Y:S01]  /*8810*/  VIADD R6, R3, 0xffffff68 ;  /* 0xffffff6803067836 */ /* 0x000fe20000000000 */
[----:B------:R-:W-:Y:S01]  /*8820*/  FSEL R119, R119, -INF , !P1 ;  /* 0xff80000077777808 */ /* 0x000fe20004800000 */
[C---:B------:R-:W-:Y:S01]  /*8830*/  VIADD R13, R3.reuse, 0xffffff60 ;  /* 0xffffff60030d7836 */ /* 0x040fe20000000000 */
[----:B------:R-:W-:Y:S01]  /*8840*/  ISETP.GE.AND P6, PT, R12, R138, PT ;  /* 0x0000008a0c00720c */ /* 0x000fe20003fc6270 */
[----:B------:R-:W-:Y:S01]  /*8850*/  FMUL.FTZ R5, R18, UR10 ;  /* 0x0000000a12057c20 */ /* 0x000fe20008410000 */
[----:B------:R-:W-:Y:S01]  /*8860*/  ISETP.GE.AND P5, PT, R12, R103, PT ;  /* 0x000000670c00720c */ /* 0x000fe20003fa6270 */
[----:B------:R-:W-:Y:S01]  /*8870*/  VIADD R12, R3, 0xffffff58 ;  /* 0xffffff58030c7836 */ /* 0x000fe20000000000 */
[----:B---3--:R-:W-:Y:S01]  /*8880*/  FSEL R120, R34, -INF , !P4 ;  /* 0xff80000022787808 */ /* 0x008fe20006000000 */
[----:B------:R-:W3:Y:S01]  /*8890*/  MUFU.TANH R114, R14 ;  /* 0x0000000e00727308 */ /* 0x000ee20000002400 */
[----:B------:R-:W-:Y:S01]  /*88a0*/  FSEL R125, R61, -INF , !P6 ;  /* 0xff8000003d7d7808 */ /* 0x000fe20007000000 */
[----:B------:R-:W-:Y:S01]  /*88b0*/  VIADD R7, R3, 0xffffff61 ;  /* 0xffffff6103077836 */ /* 0x000fe20000000000 */
[----:B-1----:R-:W-:-:S02]  /*88c0*/  FSEL R124, R26, -INF , !P5 ;  /* 0xff8000001a7c7808 */ /* 0x002fc40006800000 */
[CC--:B------:R-:W-:Y:S02]  /*88d0*/  ISETP.GE.AND P1, PT, R6.reuse, R138.reuse, PT ;  /* 0x0000008a0600720c */ /* 0x0c0fe40003f26270 */
[-C--:B------:R-:W-:Y:S01]  /*88e0*/  ISETP.GE.AND P4, PT, R6, R103.reuse, PT ;  /* 0x000000670600720c */ /* 0x080fe20003f86270 */
[----:B------:R-:W-:Y:S01]  /*88f0*/  VIADD R6, R3, 0xffffff69 ;  /* 0xffffff6903067836 */ /* 0x000fe20000000000 */
[CC--:B------:R-:W-:Y:S01]  /*8900*/  ISETP.GE.AND P6, PT, R13.reuse, R138.reuse, PT ;  /* 0x0000008a0d00720c */ /* 0x0c0fe20003fc6270 */
[----:B------:R-:W1:Y:S01]  /*8910*/  MUFU.TANH R112, R15 ;  /* 0x0000000f00707308 */ /* 0x000e620000002400 */
[-C--:B------:R-:W-:Y:S01]  /*8920*/  ISETP.GE.AND P5, PT, R13, R103.reuse, PT ;  /* 0x000000670d00720c */ /* 0x080fe20003fa6270 */
[----:B------:R-:W-:Y:S01]  /*8930*/  FMUL.FTZ R8, R8, UR10 ;  /* 0x0000000a08087c20 */ /* 0x000fe20008410000 */
[----:B------:R-:W-:Y:S01]  /*8940*/  FSEL R117, R117, -INF , !P6 ;  /* 0xff80000075757808 */ /* 0x000fe20007000000 */
[----:B------:R-:W-:Y:S01]  /*8950*/  FMUL.FTZ R9, R9, UR10 ;  /* 0x0000000a09097c20 */ /* 0x000fe20008410000 */
[----:B------:R-:W-:Y:S01]  /*8960*/  FSEL R118, R118, -INF , !P5 ;  /* 0xff80000076767808 */ /* 0x000fe20006800000 */
[----:B------:R-:W-:Y:S01]  /*8970*/  FMUL.FTZ R10, R10, UR10 ;  /* 0x0000000a0a0a7c20 */ /* 0x000fe20008410000 */
[CC--:B------:R-:W-:Y:S01]  /*8980*/  ISETP.GE.AND P6, PT, R6.reuse, R138.reuse, PT ;  /* 0x0000008a0600720c */ /* 0x0c0fe20003fc6270 */
[----:B------:R-:W-:Y:S01]  /*8990*/  MUFU.TANH R5, R5 ;  /* 0x0000000500057308 */ /* 0x000fe20000002400 */
[-C--:B------:R-:W-:Y:S01]  /*89a0*/  ISETP.GE.AND P5, PT, R6, R103.reuse, PT ;  /* 0x000000670600720c */ /* 0x080fe20003fa6270 */
[----:B------:R-:W-:Y:S01]  /*89b0*/  VIADD R6, R3, 0xffffff71 ;  /* 0xffffff7103067836 */ /* 0x000fe20000000000 */
[C---:B------:R-:W-:Y:S01]  /*89c0*/  ISETP.GE.AND P3, PT, R12.reuse, R138, PT ;  /* 0x0000008a0c00720c */ /* 0x040fe20003f66270 */
[----:B------:R-:W-:Y:S01]  /*89d0*/  FMUL.FTZ R11, R11, UR10 ;  /* 0x0000000a0b0b7c20 */ /* 0x000fe20008410000 */
[----:B------:R-:W-:-:S02]  /*89e0*/  ISETP.GE.AND P2, PT, R12, R103, PT ;  /* 0x000000670c00720c */ /* 0x000fc40003f46270 */
[----:B-----5:R-:W-:Y:S01]  /*89f0*/  FSEL R113, R113, -INF , !P1 ;  /* 0xff80000071717808 */ /* 0x020fe20004800000 */
[----:B------:R-:W4:Y:S01]  /*8a00*/  MUFU.TANH R12, R16 ;  /* 0x00000010000c7308 */ /* 0x000f220000002400 */
[-C--:B------:R-:W-:Y:S02]  /*8a10*/  ISETP.GE.AND P1, PT, R6, R138.reuse, PT ;  /* 0x0000008a0600720c */ /* 0x080fe40003f26270 */
[----:B------:R-:W-:Y:S02]  /*8a20*/  FSEL R121, R56, -INF , !P3 ;  /* 0xff80000038797808 */ /* 0x000fe40005800000 */
[----:B------:R-:W-:Y:S02]  /*8a30*/  FSEL R122, R28, -INF , !P2 ;  /* 0xff8000001c7a7808 */ /* 0x000fe40005000000 */
[C---:B------:R-:W-:Y:S01]  /*8a40*/  ISETP.GE.AND P3, PT, R7.reuse, R138, PT ;  /* 0x0000008a0700720c */ /* 0x040fe20003f66270 */
[----:B------:R-:W5:Y:S01]  /*8a50*/  MUFU.TANH R60, R19 ;  /* 0x00000013003c7308 */ /* 0x000f620000002400 */
[----:B------:R-:W-:Y:S01]  /*8a60*/  ISETP.GE.AND P2, PT, R7, R103, PT ;  /* 0x000000670700720c */ /* 0x000fe20003f46270 */
[----:B------:R-:W-:Y:S01]  /*8a70*/  VIADD R7, R3, 0xffffff70 ;  /* 0xffffff7003077836 */ /* 0x000fe20000000000 */
[----:B--2---:R-:W-:-:S02]  /*8a80*/  FSEL R61, R4, -INF , !P1 ;  /* 0xff800000043d7808 */ /* 0x004fc40004800000 */
[----:B------:R-:W-:Y:S02]  /*8a90*/  ISETP.GE.U32.AND P1, PT, R101, 0x3, PT ;  /* 0x000000036500780c */ /* 0x000fe40003f26070 */
[----:B------:R-:W-:Y:S01]  /*8aa0*/  FSEL R115, R115, -INF , !P3 ;  /* 0xff80000073737808 */ /* 0x000fe20005800000 */
[----:B------:R-:W2:Y:S01]  /*8ab0*/  MUFU.TANH R62, R8 ;  /* 0x00000008003e7308 */ /* 0x000ea20000002400 */
[----:B------:R-:W-:Y:S02]  /*8ac0*/  FSEL R116, R116, -INF , !P2 ;  /* 0xff80000074747808 */ /* 0x000fe40005000000 */
[----:B---3--:R-:W-:Y:S02]  /*8ad0*/  FSEL R114, R114, -INF , !P4 ;  /* 0xff80000072727808 */ /* 0x008fe40006000000 */
[C---:B------:R-:W-:Y:S02]  /*8ae0*/  ISETP.GE.AND P3, PT, R7.reuse, R138, PT ;  /* 0x0000008a0700720c */ /* 0x040fe40003f66270 */
[-C--:B------:R-:W-:Y:S01]  /*8af0*/  ISETP.GE.AND P2, PT, R7, R103.reuse, PT ;  /* 0x000000670700720c */ /* 0x080fe20003f46270 */
[----:B------:R-:W3:Y:S01]  /*8b00*/  MUFU.TANH R59, R9 ;  /* 0x00000009003b7308 */ /* 0x000ee20000002400 */
[----:B------:R-:W-:Y:S01]  /*8b10*/  ISETP.GE.AND P4, PT, R6, R103, PT ;  /* 0x000000670600720c */ /* 0x000fe20003f86270 */
[----:B------:R-:W-:Y:S01]  /*8b20*/  VIADD R7, R3, 0xffffff78 ;  /* 0xffffff7803077836 */ /* 0x000fe20000000000 */
[----:B------:R-:W-:Y:S01]  /*8b30*/  FSEL R111, R111, -INF , !P6 ;  /* 0xff8000006f6f7808 */ /* 0x000fe20007000000 */
[----:B------:R-:W-:Y:S01]  /*8b40*/  VIADD R6, R3, 0xffffff79 ;  /* 0xffffff7903067836 */ /* 0x000fe20000000000 */
[----:B-1----:R-:W-:-:S02]  /*8b50*/  FSEL R112, R112, -INF , !P5 ;  /* 0xff80000070707808 */ /* 0x002fc40006800000 */
[----:B----4-:R-:W-:Y:S01]  /*8b60*/  FSEL R56, R12, -INF , !P3 ;  /* 0xff8000000c387808 */ /* 0x010fe20005800000 */
[----:B------:R-:W1:Y:S01]  /*8b70*/  MUFU.TANH R58, R10 ;  /* 0x0000000a003a7308 */ /* 0x000e620000002400 */
[----:B------:R-:W-:Y:S02]  /*8b80*/  FSEL R3, R5, -INF , !P2 ;  /* 0xff80000005037808 */ /* 0x000fe40005000000 */
[CC--:B------:R-:W-:Y:S02]  /*8b90*/  ISETP.GE.AND P6, PT, R7.reuse, R138.reuse, PT ;  /* 0x0000008a0700720c */ /* 0x0c0fe40003fc6270 */
[C---:B------:R-:W-:Y:S02]  /*8ba0*/  ISETP.GE.AND P5, PT, R6.reuse, R138, PT ;  /* 0x0000008a0600720c */ /* 0x040fe40003fa6270 */
[-C--:B------:R-:W-:Y:S01]  /*8bb0*/  ISETP.GE.AND P3, PT, R7, R103.reuse, PT ;  /* 0x000000670700720c */ /* 0x080fe20003f66270 */
[----:B------:R-:W4:Y:S01]  /*8bc0*/  MUFU.TANH R57, R11 ;  /* 0x0000000b00397308 */ /* 0x000f220000002400 */
[----:B------:R-:W-:-:S02]  /*8bd0*/  ISETP.GE.AND P2, PT, R6, R103, PT ;  /* 0x000000670600720c */ /* 0x000fc40003f46270 */
[----:B-----5:R-:W-:Y:S02]  /*8be0*/  FSEL R60, R60, -INF , !P4 ;  /* 0xff8000003c3c7808 */ /* 0x020fe40006000000 */
[----:B--2---:R-:W-:Y:S02]  /*8bf0*/  FSEL R62, R62, -INF , !P6 ;  /* 0xff8000003e3e7808 */ /* 0x004fe40007000000 */
[----:B---3--:R-:W-:Y:S02]  /*8c00*/  FSEL R59, R59, -INF , !P5 ;  /* 0xff8000003b3b7808 */ /* 0x008fe40006800000 */
[----:B-1----:R-:W-:Y:S02]  /*8c10*/  FSEL R58, R58, -INF , !P3 ;  /* 0xff8000003a3a7808 */ /* 0x002fe40005800000 */
[----:B----4-:R-:W-:Y:S01]  /*8c20*/  FSEL R57, R57, -INF , !P2 ;  /* 0xff80000039397808 */ /* 0x010fe20005000000 */
        /* <DEDUP_REMOVED lines=64> */
.L_x_4716:
[----:B------:R-:W-:Y:S01]  /*9030*/  UMOV UR6, URZ ;  /* 0x000000ff00067c82 */ /* 0x000fe20008000000 */
[----:B------:R-:W-:Y:S01]  /*9040*/  IMAD.SHL.U32 R4, R136, 0x80, RZ ;  /* 0x0000008088047824 */ /* 0x000fe200078e00ff */
[----:B------:R-:W-:-:S05]  /*9050*/  IADD3 R5, P1, PT, RZ, -UR6, RZ ;  /* 0x80000006ff057c10 */ /* 0x000fca000ff3e0ff */
[----:B------:R-:W-:-:S05]  /*9060*/  IMAD.X R4, RZ, RZ, ~R4, P1 ;  /* 0x000000ffff047224 */ /* 0x000fca00008e0e04 */
[----:B------:R-:W-:-:S04]  /*9070*/  SHF.R.S64 R5, R5, 0x1f, R4 ;  /* 0x0000001f05057819 */ /* 0x000fc80000001004 */
[----:B------:R-:W-:-:S04]  /*9080*/  IADD3 R176, P1, PT, R5, R176, RZ ;  /* 0x000000b005b07210 */ /* 0x000fc80007f3e0ff */
[----:B------:R-:W-:-:S09]  /*9090*/  LEA.HI.X.SX32 R175, R4, R175, 0x1, P1 ;  /* 0x000000af04af7211 */ /* 0x000fd200008f0eff */
.L_x_4717:
        /* <DEDUP_REMOVED lines=64> */
.L_x_4719:
[----:B------:R-:W-:Y:S05]  /*94a0*/  BSYNC.RECONVERGENT B0 ;  /* 0x0000000000007941 */ /* 0x000fea0003800200 */
.L_x_4718:
[----:B------:R-:W0:Y:S02]  /*94b0*/  LDGDEPBAR ;  /* 0x00000000000079af */ /* 0x000e240000000000 */
.L_x_4715:
[----:B-1----:R-:W-:Y:S01]  /*94c0*/  FMNMX3.FTZ R6, R2, R41, R39, !PT ;  /* 0x0000002902067276 */ /* 0x002fe20007810027 */
[----:B--2---:R-:W-:Y:S01]  /*94d0*/  LDSM.16.MT88.4 R16, [R168+0x6000] ;  /* 0x00600000a810783b */ /* 0x004fe20000004200 */
        /* <DEDUP_REMOVED lines=50> */
[--C-:B------:R-:W-:Y:S01]  /*9800*/  FFMA.FTZ R105, R41, UR4, -R106.reuse ;  /* 0x0000000429697c23 */ /* 0x100fe2000801086a */
[--C-:B------:R-:W-:Y:S01]  /*9810*/  FFMA.FTZ R103, R39, UR4, -R106.reuse ;  /* 0x0000000427677c23 */ /* 0x100fe2000801086a */
        /* <DEDUP_REMOVED lines=9> */
[----:B------:R-:W-:Y:S01]  /*98b0*/  MUFU.EX2 R105, R105 ;  /* 0x0000006900697308 */ /* 0x000fe20000000800 */
[--C-:B------:R-:W-:Y:S01]  /*98c0*/  FFMA.FTZ R28, R25, UR4, -R106.reuse ;  /* 0x00000004191c7c23 */ /* 0x100fe2000801086a */
[----:B------:R-:W1:Y:S01]  /*98d0*/  LDSM.16.MT88.4 R4, [R164+0x6000] ;  /* 0x00600000a404783b */ /* 0x000e620000004200 */
[--C-:B------:R-:W-:Y:S01]  /*98e0*/  FFMA.FTZ R0, R33, UR4, -R106.reuse ;  /* 0x0000000421007c23 */ /* 0x100fe2000801086a */
[--C-:B------:R-:W-:Y:S01]  /*98f0*/  FFMA.FTZ R37, R32, UR4, -R65.reuse ;  /* 0x0000000420257c23 */ /* 0x100fe20008010841 */
[--C-:B------:R-:W-:Y:S01]  /*9900*/  FFMA.FTZ R50, R40, UR4, -R65.reuse ;  /* 0x0000000428327c23 */ /* 0x100fe20008010841 */
[--C-:B------:R-:W-:Y:S01]  /*9910*/  FFMA.FTZ R127, R140, UR4, -R65.reuse ;  /* 0x000000048c7f7c23 */ /* 0x100fe20008010841 */
[----:B------:R-:W-:Y:S01]  /*9920*/  LDSM.16.MT88.4 R40, [R164+0x6800] ;  /* 0x00680000a428783b */ /* 0x000fe20000004200 */
        /* <DEDUP_REMOVED lines=20> */
[----:B------:R-:W-:Y:S01]  /*9a70*/  FFMA.FTZ R114, R114, UR4, -R65 ;  /* 0x0000000472727c23 */ /* 0x000fe20008010841 */
[----:B------:R-:W-:-:S03]  /*9a80*/  FFMA.FTZ R59, R59, UR4, -R106 ;  /* 0x000000043b3b7c23 */ /* 0x000fc6000801086a */
[----:B------:R-:W-:Y:S08]  /*9a90*/  MUFU.EX2 R66, R66 ;  /* 0x0000004200427308 */ /* 0x000ff00000000800 */
        /* <DEDUP_REMOVED lines=49> */
[----:B------:R-:W1:Y:S01]  /*9db0*/  MUFU.EX2 R97, R97 ;  /* 0x0000006100617308 */ /* 0x000e620000000800 */
[--C-:B------:R-:W-:Y:S01]  /*9dc0*/  FFMA.FTZ R72, R49, UR4, -R106.reuse ;  /* 0x0000000431487c23 */ /* 0x100fe2000801086a */
[----:B--2---:R-:W2:Y:S01]  /*9dd0*/  LDSM.16.MT88.4 R28, [R100+0x6000] ;  /* 0x00600000641c783b */ /* 0x004ea20000004200 */
        /* <DEDUP_REMOVED lines=13> */
[----:B------:R3:W-:Y:S01]  /*9eb0*/  MUFU.EX2 R84, R37 ;  /* 0x0000002500547308 */ /* 0x0007e20000000800 */
[----:B-1----:R-:W-:Y:S01]  /*9ec0*/  F2FP.F16.F32.PACK_AB R48, R97, R0 ;  /* 0x000000006130723e */ /* 0x002fe200000000ff */
[--C-:B------:R-:W-:Y:S01]  /*9ed0*/  FFMA.FTZ R130, R125, UR4, -R106.reuse ;  /* 0x000000047d827c23 */ /* 0x100fe2000801086a */
[--C-:B------:R-:W-:Y:S01]  /*9ee0*/  FFMA.FTZ R125, R120, UR4, -R65.reuse ;  /* 0x00000004787d7c23 */ /* 0x100fe20008010841 */
[--C-:B------:R-:W-:Y:S01]  /*9ef0*/  FFMA.FTZ R120, R115, UR4, -R106.reuse ;  /* 0x0000000473787c23 */ /* 0x100fe2000801086a */
[----:B------:R-:W-:Y:S01]  /*9f00*/  HMMA.16816.F32 R20, R8, R22, R76 ;  /* 0x000000160814723c */ /* 0x000fe2000000184c */
[--C-:B------:R-:W-:Y:S01]  /*9f10*/  FFMA.FTZ R77, R148, UR4, -R65.reuse ;  /* 0x00000004944d7c23 */ /* 0x100fe20008010841 */
[--C-:B------:R-:W-:Y:S01]  /*9f20*/  FFMA.FTZ R78, R141, UR4, -R106.reuse ;  /* 0x000000048d4e7c23 */ /* 0x100fe2000801086a */
[----:B------:R-:W1:Y:S01]  /*9f30*/  MUFU.EX2 R81, R81 ;  /* 0x0000005100517308 */ /* 0x000e620000000800 */
[----:B------:R-:W-:Y:S01]  /*9f40*/  FFMA.FTZ R79, R139, UR4, -R106 ;  /* 0x000000048b4f7c23 */ /* 0x000fe2000801086a */
[----:B------:R-:W-:Y:S01]  /*9f50*/  FFMA.FTZ R115, R112, UR4, -R65 ;  /* 0x0000000470737c23 */ /* 0x000fe20008010841 */
[----:B------:R-:W-:Y:S01]  /*9f60*/  FFMA.FTZ R110, R192, R110, R105 ;  /* 0x0000006ec06e7223 */ /* 0x000fe20000010069 */
[----:B------:R-:W-:Y:S01]  /*9f70*/  FFMA.FTZ R109, R191, R109, R66 ;  /* 0x0000006dbf6d7223 */ /* 0x000fe20000010042 */
[----:B------:R-:W-:-:S02]  /*9f80*/  FFMA.FTZ R191, R57, UR4, -R65 ;  /* 0x0000000439bf7c23 */ /* 0x000fc40008010841 */
[----:B------:R-:W-:Y:S01]  /*9f90*/  FADD.FTZ R103, R103, R110 ;  /* 0x0000006e67677221 */ /* 0x000fe20000010000 */
[----:B------:R4:W-:Y:S01]  /*9fa0*/  MUFU.EX2 R76, R50 ;  /* 0x00000032004c7308 */ /* 0x0009e20000000800 */
[----:B---3--:R-:W3:Y:S01]  /*9fb0*/  LDSM.16.MT88.4 R36, [R168+0x6800] ;  /* 0x00680000a824783b */ /* 0x008ee20000004200 */
[----:B------:R-:W-:Y:S01]  /*9fc0*/  FADD.FTZ R64, R64, R109 ;  /* 0x0000006d40407221 */ /* 0x000fe20000010000 */
[----:B------:R-:W-:-:S04]  /*9fd0*/  FADD.FTZ R104, R104, R103 ;  /* 0x0000006768687221 */ /* 0x000fc80000010000 */
[----:B------:R-:W-:Y:S01]  /*9fe0*/  FADD.FTZ R67, R67, R104 ;  /* 0x0000006843437221 */ /* 0x000fe20000010000 */
[----:B------:R-:W5:Y:S01]  /*9ff0*/  MUFU.EX2 R73, R73 ;  /* 0x0000004900497308 */ /* 0x000f620000000800 */
[----:B-1----:R-:W-:Y:S01]  /*a000*/  F2FP.F16.F32.PACK_AB R49, R81, R84 ;  /* 0x000000545131723e */ /* 0x002fe200000000ff */
[C---:B--2---:R-:W-:Y:S06]  /*a010*/  HMMA.16816.F32 R44, R8.reuse, R28, R44 ;  /* 0x0000001c082c723c */ /* 0x044fec000000182c */
[----:B------:R-:W-:Y:S01]  /*a020*/  MUFU.EX2 R75, R75 ;  /* 0x0000004b004b7308 */ /* 0x000fe20000000800 */
[----:B----4-:R-:W-:Y:S01]  /*a030*/  F2FP.F16.F32.PACK_AB R50, R89, R92 ;  /* 0x0000005c5932723e */ /* 0x010fe200000000ff */
[----:B------:R-:W-:Y:S01]  /*a040*/  HMMA.16816.F32 R8, R8, R30, R68 ;  /* 0x0000001e0808723c */ /* 0x000fe20000001844 */
[----:B------:R-:W1:Y:S01]  /*a050*/  LDSM.16.MT88.4 R28, [R102+0x6800] ;  /* 0x00680000661c783b */ /* 0x000e620000004200 */
[--C-:B------:R-:W-:Y:S01]  /*a060*/  FFMA.FTZ R68, R55, UR4, -R106.reuse ;  /* 0x0000000437447c23 */ /* 0x100fe2000801086a */
[--C-:B------:R-:W-:Y:S01]  /*a070*/  FFMA.FTZ R70, R53, UR4, -R106.reuse ;  /* 0x0000000435467c23 */ /* 0x100fe2000801086a */
[----:B------:R-:W-:Y:S01]  /*a080*/  FFMA.FTZ R71, R147, UR4, -R106 ;  /* 0x0000000493477c23 */ /* 0x000fe2000801086a */
[----:B------:R-:W2:Y:S01]  /*a090*/  LDSM.16.MT88.4 R52, [R100+0x6800] ;  /* 0x006800006434783b */ /* 0x000ea20000004200 */
[----:B------:R4:W-:Y:S01]  /*a0a0*/  MUFU.EX2 R69, R72 ;  /* 0x0000004800457308 */ /* 0x0009e20000000800 */
[----:B-----5:R-:W-:-:S07]  /*a0b0*/  F2FP.F16.F32.PACK_AB R51, R73, R76 ;  /* 0x0000004c4933723e */ /* 0x020fce00000000ff */
[----:B------:R-:W5:Y:S01]  /*a0c0*/  MUFU.EX2 R68, R68 ;  /* 0x0000004400447308 */ /* 0x000f620000000800 */
[C---:B------:R-:W-:Y:S07]  /*a0d0*/  HMMA.16816.F32 R24, R48.reuse, R40, R24 ;  /* 0x000000283018723c */ /* 0x040fee0000001818 */
[----:B------:R-:W-:Y:S01]  /*a0e0*/  MUFU.EX2 R70, R70 ;  /* 0x0000004600467308 */ /* 0x000fe20000000800 */
[----:B----4-:R-:W-:Y:S01]  /*a0f0*/  FFMA.FTZ R72, R154, UR4, -R65 ;  /* 0x000000049a487c23 */ /* 0x010fe20008010841 */
[C---:B---3--:R-:W-:Y:S06]  /*a100*/  HMMA.16816.F32 R12, R48.reuse, R36, R12 ;  /* 0x00000024300c723c */ /* 0x048fec000000180c */
[----:B------:R-:W-:Y:S02]  /*a110*/  MUFU.EX2 R71, R71 ;  /* 0x0000004700477308 */ /* 0x000fe40000000800 */
[C---:B------:R-:W-:Y:S01]  /*a120*/  HMMA.16816.F32 R16, R48.reuse, R38, R16 ;  /* 0x000000263010723c */ /* 0x040fe20000001810 */
[----:B------:R-:W3:Y:S05]  /*a130*/  LDSM.16.MT88.4 R36, [R168+0x7000] ;  /* 0x00700000a824783b */ /* 0x000eea0000004200 */
[----:B------:R-:W4:Y:S02]  /*a140*/  MUFU.EX2 R72, R72 ;  /* 0x0000004800487308 */ /* 0x000f240000000800 */
[C---:B------:R-:W-:Y:S01]  /*a150*/  HMMA.16816.F32 R4, R48.reuse, R42, R4 ;  /* 0x0000002a3004723c */ /* 0x040fe20000001804 */
[----:B------:R-:W-:Y:S05]  /*a160*/  LDSM.16.MT88.4 R40, [R164+0x7000] ;  /* 0x00700000a428783b */ /* 0x000fea0000004200 */
[----:B------:R-:W-:Y:S02]  /*a170*/  MUFU.EX2 R74, R74 ;  /* 0x0000004a004a7308 */ /* 0x000fe40000000800 */
[C---:B-1----:R-:W-:Y:S06]  /*a180*/  HMMA.16816.F32 R32, R48.reuse, R28, R32 ;  /* 0x0000001c3020723c */ /* 0x042fec0000001820 */
[----:B------:R-:W1:Y:S02]  /*a190*/  MUFU.EX2 R77, R77 ;  /* 0x0000004d004d7308 */ /* 0x000e640000000800 */
[C---:B------:R-:W-:Y:S01]  /*a1a0*/  HMMA.16816.F32 R20, R48.reuse, R30, R20 ;  /* 0x0000001e3014723c */ /* 0x040fe20000001814 */
[----:B------:R-:W3:Y:S05]  /*a1b0*/  LDSM.16.MT88.4 R28, [R102+0x7000] ;  /* 0x00700000661c783b */ /* 0x000eea0000004200 */
[----:B------:R-:W-:Y:S02]  /*a1c0*/  MUFU.EX2 R83, R83 ;  /* 0x0000005300537308 */ /* 0x000fe40000000800 */
[C---:B--2---:R-:W-:Y:S06]  /*a1d0*/  HMMA.16816.F32 R44, R48.reuse, R52, R44 ;  /* 0x00000034302c723c */ /* 0x044fec000000182c */
[----:B------:R-:W2:Y:S02]  /*a1e0*/  MUFU.EX2 R80, R80 ;  /* 0x0000005000507308 */ /* 0x000ea40000000800 */
[----:B------:R-:W-:Y:S01]  /*a1f0*/  HMMA.16816.F32 R8, R48, R54, R8 ;  /* 0x000000363008723c */ /* 0x000fe20000001808 */
[----:B-----5:R-:W-:Y:S01]  /*a200*/  F2FP.F16.F32.PACK_AB R48, R68, R69 ;  /* 0x000000454430723e */ /* 0x020fe200000000ff */
[----:B------:R-:W5:Y:S01]  /*a210*/  LDSM.16.MT88.4 R52, [R100+0x7000] ;  /* 0x007000006434783b */ /* 0x000f620000004200 */
[----:B----4-:R-:W-:-:S02]  /*a220*/  F2FP.F16.F32.PACK_AB R49, R75, R72 ;  /* 0x000000484b31723e */ /* 0x010fc400000000ff */
[----:B------:R-:W-:Y:S01]  /*a230*/  F2FP.F16.F32.PACK_AB R50, R71, R70 ;  /* 0x000000464732723e */ /* 0x000fe200000000ff */
[----:B------:R-:W-:Y:S01]  /*a240*/  MUFU.EX2 R78, R78 ;  /* 0x0000004e004e7308 */ /* 0x000fe20000000800 */
[----:B-1----:R-:W-:-:S07]  /*a250*/  F2FP.F16.F32.PACK_AB R51, R77, R74 ;  /* 0x0000004a4d33723e */ /* 0x002fce00000000ff */
[----:B------:R-:W-:Y:S01]  /*a260*/  MUFU.EX2 R79, R79 ;  /* 0x0000004f004f7308 */ /* 0x000fe20000000800 */
[C---:B---3--:R-:W-:Y:S07]  /*a270*/  HMMA.16816.F32 R12, R48.reuse, R36, R12 ;  /* 0x00000024300c723c */ /* 0x048fee000000180c */
[----:B------:R-:W-:Y:S01]  /*a280*/  MUFU.EX2 R91, R91 ;  /* 0x0000005b005b7308 */ /* 0x000fe20000000800 */
[C---:B------:R-:W-:Y:S01]  /*a290*/  HMMA.16816.F32 R16, R48.reuse, R38, R16 ;  /* 0x000000263010723c */ /* 0x040fe20000001810 */
[----:B------:R-:W-:Y:S06]  /*a2a0*/  LDSM.16.MT88.4 R36, [R168+0x7800] ;  /* 0x00780000a824783b */ /* 0x000fec0000004200 */
[----:B------:R-:W1:Y:S01]  /*a2b0*/  MUFU.EX2 R82, R82 ;  /* 0x0000005200527308 */ /* 0x000e620000000800 */
[C---:B------:R-:W-:Y:S07]  /*a2c0*/  HMMA.16816.F32 R32, R48.reuse, R28, R32 ;  /* 0x0000001c3020723c */ /* 0x040fee0000001820 */
[----:B------:R-:W-:Y:S01]  /*a2d0*/  MUFU.EX2 R88, R88 ;  /* 0x0000005800587308 */ /* 0x000fe20000000800 */
[C---:B------:R-:W-:Y:S01]  /*a2e0*/  HMMA.16816.F32 R20, R48.reuse, R30, R20 ;  /* 0x0000001e3014723c */ /* 0x040fe20000001814 */
[----:B------:R-:W3:Y:S06]  /*a2f0*/  LDSM.16.MT88.4 R28, [R102+0x7800] ;  /* 0x00780000661c783b */ /* 0x000eec0000004200 */
[----:B------:R-:W4:Y:S01]  /*a300*/  MUFU.EX2 R127, R127 ;  /* 0x0000007f007f7308 */ /* 0x000f220000000800 */
[C---:B------:R-:W-:Y:S07]  /*a310*/  HMMA.16816.F32 R24, R48.reuse, R40, R24 ;  /* 0x000000283018723c */ /* 0x040fee0000001818 */
[----:B------:R-:W-:Y:S01]  /*a320*/  MUFU.EX2 R133, R133 ;  /* 0x0000008500857308 */ /* 0x000fe20000000800 */
[C---:B------:R-:W-:Y:S01]  /*a330*/  HMMA.16816.F32 R4, R48.reuse, R42, R4 ;  /* 0x0000002a3004723c */ /* 0x040fe20000001804 */
[----:B------:R-:W3:Y:S06]  /*a340*/  LDSM.16.MT88.4 R40, [R164+0x7800] ;  /* 0x00780000a428783b */ /* 0x000eec0000004200 */
[----:B------:R-:W3:Y:S01]  /*a350*/  MUFU.EX2 R90, R90 ;  /* 0x0000005a005a7308 */ /* 0x000ee20000000800 */
[C---:B-----5:R-:W-:Y:S07]  /*a360*/  HMMA.16816.F32 R44, R48.reuse, R52, R44 ;  /* 0x00000034302c723c */ /* 0x060fee000000182c */
[----:B------:R-:W-:Y:S01]  /*a370*/  MUFU.EX2 R131, R131 ;  /* 0x0000008300837308 */ /* 0x000fe20000000800 */
[----:B------:R-:W-:Y:S01]  /*a380*/  HMMA.16816.F32 R8, R48, R54, R8 ;  /* 0x000000363008723c */ /* 0x000fe20000001808 */
[----:B--2---:R-:W-:Y:S01]  /*a390*/  F2FP.F16.F32.PACK_AB R48, R80, R83 ;  /* 0x000000535030723e */ /* 0x004fe200000000ff */
[----:B------:R-:W2:Y:S01]  /*a3a0*/  LDSM.16.MT88.4 R52, [R100+0x7800] ;  /* 0x007800006434783b */ /* 0x000ea20000004200 */
[----:B-1----:R-:W-:-:S02]  /*a3b0*/  F2FP.F16.F32.PACK_AB R49, R82, R91 ;  /* 0x0000005b5231723e */ /* 0x002fc400000000ff */
[----:B------:R-:W-:Y:S02]  /*a3c0*/  F2FP.F16.F32.PACK_AB R50, R79, R78 ;  /* 0x0000004e4f32723e */ /* 0x000fe400000000ff */
[----:B----4-:R-:W-:Y:S01]  /*a3d0*/  F2FP.F16.F32.PACK_AB R51, R127, R88 ;  /* 0x000000587f33723e */ /* 0x010fe200000000ff */
[----:B------:R-:W-:Y:S06]  /*a3e0*/  MUFU.EX2 R136, R136 ;  /* 0x0000008800887308 */ /* 0x000fec0000000800 */
[C---:B---3--:R-:W-:Y:S02]  /*a3f0*/  HMMA.16816.F32 R32, R48.reuse, R28, R32 ;  /* 0x0000001c3020723c */ /* 0x048fe40000001820 */
        /* <DEDUP_REMOVED lines=16> */
[----:B------:R-:W-:Y:S01]  /*a500*/  HMMA.16816.F32 R8, R48, R54, R8 ;  /* 0x000000363008723c */ /* 0x000fe20000001808 */
[----:B------:R-:W-:Y:S01]  /*a510*/  F2FP.F16.F32.PACK_AB R48, R90, R133 ;  /* 0x000000855a30723e */ /* 0x000fe200000000ff */
[----:B------:R-:W2:Y:S01]  /*a520*/  LDSM.16.MT88.4 R52, [R100+0x8000] ;  /* 0x008000006434783b */ /* 0x000ea20000004200 */
[----:B---3--:R-:W-:Y:S01]  /*a530*/  F2FP.F16.F32.PACK_AB R49, R128, R129 ;  /* 0x000000818031723e */ /* 0x008fe200000000ff */
[----:B------:R-:W-:Y:S01]  /*a540*/  MUFU.EX2 R134, R134 ;  /* 0x0000008600867308 */ /* 0x000fe20000000800 */
[----:B------:R-:W-:-:S02]  /*a550*/  F2FP.F16.F32.PACK_AB R50, R136, R131 ;  /* 0x000000838832723e */ /* 0x000fc400000000ff */
[----:B-----5:R-:W-:-:S05]  /*a560*/  F2FP.F16.F32.PACK_AB R51, R135, R132 ;  /* 0x000000848733723e */ /* 0x020fca00000000ff */
[----:B------:R-:W-:Y:S02]  /*a570*/  MUFU.EX2 R119, R119 ;  /* 0x0000007700777308 */ /* 0x000fe40000000800 */
[C---:B-1----:R-:W-:Y:S06]  /*a580*/  HMMA.16816.F32 R24, R48.reuse, R28, R24 ;  /* 0x0000001c3018723c */ /* 0x042fec0000001818 */
[----:B------:R-:W1:Y:S02]  /*a590*/  MUFU.EX2 R124, R124 ;  /* 0x0000007c007c7308 */ /* 0x000e640000000800 */
[C---:B------:R-:W-:Y:S01]  /*a5a0*/  HMMA.16816.F32 R4, R48.reuse, R30, R4 ;  /* 0x0000001e3004723c */ /* 0x040fe20000001804 */
[----:B------:R-:W3:Y:S05]  /*a5b0*/  LDSM.16.MT88.4 R28, [R168+0x8800] ;  /* 0x00880000a81c783b */ /* 0x000eea0000004200 */
        /* <DEDUP_REMOVED lines=9> */
[----:B------:R-:W-:Y:S05]  /*a650*/  LDSM.16.MT88.4 R40, [R100+0x8800] ;  /* 0x008800006428783b */ /* 0x000fea0000004200 */
[----:B------:R-:W-:Y:S02]  /*a660*/  MUFU.EX2 R126, R126 ;  /* 0x0000007e007e7308 */ /* 0x000fe40000000800 */
[----:B--2---:R-:W-:Y:S01]  /*a670*/  HMMA.16816.F32 R44, R48, R52, R44 ;  /* 0x00000034302c723c */ /* 0x004fe2000000182c */
[----:B------:R-:W-:-:S02]  /*a680*/  F2FP.F16.F32.PACK_AB R52, R130, R123 ;  /* 0x0000007b8234723e */ /* 0x000fc400000000ff */
[----:B-1----:R-:W-:-:S03]  /*a690*/  F2FP.F16.F32.PACK_AB R53, R124, R119 ;  /* 0x000000777c35723e */ /* 0x002fc600000000ff */
[----:B------:R-:W-:Y:S02]  /*a6a0*/  MUFU.EX2 R111, R111 ;  /* 0x0000006f006f7308 */ /* 0x000fe40000000800 */
[----:B------:R-:W-:Y:S01]  /*a6b0*/  HMMA.16816.F32 R8, R48, R54, R8 ;  /* 0x000000363008723c */ /* 0x000fe20000001808 */
[----:B------:R-:W1:Y:S01]  /*a6c0*/  LDSM.16.MT88.4 R48, [R102+0x8800] ;  /* 0x008800006630783b */ /* 0x000e620000004200 */
[----:B------:R-:W-:Y:S02]  /*a6d0*/  F2FP.F16.F32.PACK_AB R54, R134, R121 ;  /* 0x000000798636723e */ /* 0x000fe400000000ff */
[----:B----4-:R-:W-:Y:S02]  /*a6e0*/  F2FP.F16.F32.PACK_AB R55, R125, R122 ;  /* 0x0000007a7d37723e */ /* 0x010fe400000000ff */
[----:B------:R-:W-:Y:S05]  /*a6f0*/  MUFU.EX2 R113, R113 ;  /* 0x0000007100717308 */ /* 0x000fea0000000800 */
[C---:B---3--:R-:W-:Y:S03]  /*a700*/  HMMA.16816.F32 R12, R52.reuse, R28, R12 ;  /* 0x0000001c340c723c */ /* 0x048fe6000000180c */
[----:B------:R-:W2:Y:S05]  /*a710*/  MUFU.EX2 R116, R116 ;  /* 0x0000007400747308 */ /* 0x000eaa0000000800 */
[C---:B------:R-:W-:Y:S01]  /*a720*/  HMMA.16816.F32 R16, R52.reuse, R30, R16 ;  /* 0x0000001e3410723c */ /* 0x040fe20000001810 */
[----:B------:R-:W3:Y:S02]  /*a730*/  LDSM.16.MT88.4 R28, [R168+0x9000] ;  /* 0x00900000a81c783b */ /* 0x000ee40000004200 */
[----:B------:R-:W-:Y:S05]  /*a740*/  MUFU.EX2 R114, R114 ;  /* 0x0000007200727308 */ /* 0x000fea0000000800 */
[C---:B-----5:R-:W-:Y:S03]  /*a750*/  HMMA.16816.F32 R24, R52.reuse, R36, R24 ;  /* 0x000000243418723c */ /* 0x060fe60000001818 */
[----:B------:R-:W4:Y:S05]  /*a760*/  MUFU.EX2 R115, R115 ;  /* 0x0000007300737308 */ /* 0x000f2a0000000800 */
[C---:B------:R-:W-:Y:S01]  /*a770*/  HMMA.16816.F32 R4, R52.reuse, R38, R4 ;  /* 0x000000263404723c */ /* 0x040fe20000001804 */
[----:B------:R-:W5:Y:S02]  /*a780*/  LDSM.16.MT88.4 R36, [R164+0x9000] ;  /* 0x00900000a424783b */ /* 0x000f640000004200 */
[----:B------:R-:W-:Y:S05]  /*a790*/  MUFU.EX2 R191, R191 ;  /* 0x000000bf00bf7308 */ /* 0x000fea0000000800 */
[----:B-1----:R-:W-:Y:S01]  /*a7a0*/  HMMA.16816.F32 R32, R52, R48, R32 ;  /* 0x000000303420723c */ /* 0x002fe20000001820 */
[----:B------:R-:W-:-:S02]  /*a7b0*/  F2FP.F16.F32.PACK_AB R48, R120, R117 ;  /* 0x000000757830723e */ /* 0x000fc400000000ff */
[----:B--2---:R-:W-:-:S05]  /*a7c0*/  F2FP.F16.F32.PACK_AB R49, R116, R113 ;  /* 0x000000717431723e */ /* 0x004fca00000000ff */
[----:B------:R-:W-:Y:S01]  /*a7d0*/  HMMA.16816.F32 R20, R52, R50, R20 ;  /* 0x000000323414723c */ /* 0x000fe20000001814 */
[----:B------:R-:W-:Y:S02]  /*a7e0*/  F2FP.F16.F32.PACK_AB R50, R111, R126 ;  /* 0x0000007e6f32723e */ /* 0x000fe400000000ff */
[----:B----4-:R-:W-:-:S05]  /*a7f0*/  F2FP.F16.F32.PACK_AB R51, R115, R114 ;  /* 0x000000727333723e */ /* 0x010fca00000000ff */
[----:B------:R-:W-:Y:S08]  /*a800*/  HMMA.16816.F32 R44, R52, R40, R44 ;  /* 0x00000028342c723c */ /* 0x000ff0000000182c */
[C---:B---3--:R-:W-:Y:S08]  /*a810*/  HMMA.16816.F32 R12, R48.reuse, R28, R12 ;  /* 0x0000001c300c723c */ /* 0x048ff0000000180c */
[----:B------:R-:W-:Y:S01]  /*a820*/  HMMA.16816.F32 R16, R48, R30, R16 ;  /* 0x0000001e3010723c */ /* 0x000fe20000001810 */
[----:B------:R-:W1:Y:S07]  /*a830*/  LDSM.16.MT88.4 R28, [R100+0x9000] ;  /* 0x00900000641c783b */ /* 0x000e6e0000004200 */
[----:B------:R-:W-:Y:S01]  /*a840*/  HMMA.16816.F32 R8, R52, R42, R8 ;  /* 0x0000002a3408723c */ /* 0x000fe20000001808 */
[----:B------:R-:W-:Y:S01]  /*a850*/  FADD.FTZ R55, R63, R64 ;  /* 0x000000403f377221 */ /* 0x000fe20000010000 */
[--C-:B------:R-:W-:Y:S01]  /*a860*/  FFMA.FTZ R52, R56, UR4, -R106.reuse ;  /* 0x0000000438347c23 */ /* 0x100fe2000801086a */
[--C-:B------:R-:W-:Y:S01]  /*a870*/  FFMA.FTZ R53, R61, UR4, -R106.reuse ;  /* 0x000000043d357c23 */ /* 0x100fe2000801086a */
[----:B------:R-:W-:Y:S01]  /*a880*/  FFMA.FTZ R54, R62, UR4, -R106 ;  /* 0x000000043e367c23 */ /* 0x000fe2000801086a */
[----:B------:R-:W-:Y:S01]  /*a890*/  FADD.FTZ R55, R2, R55 ;  /* 0x0000003702377221 */ /* 0x000fe20000010000 */
[----:B------:R-:W-:Y:S01]  /*a8a0*/  FADD.FTZ R2, R0, R67 ;  /* 0x0000004300027221 */ /* 0x000fe20000010000 */
[----:B------:R-:W2:Y:S01]  /*a8b0*/  LDSM.16.MT88.4 R40, [R102+0x9000] ;  /* 0x009000006628783b */ /* 0x000ea20000004200 */
[C---:B-----5:R-:W-:Y:S01]  /*a8c0*/  HMMA.16816.F32 R4, R48.reuse, R38, R4 ;  /* 0x000000263004723c */ /* 0x060fe20000001804 */
[----:B------:R-:W-:Y:S01]  /*a8d0*/  FADD.FTZ R84, R84, R55 ;  /* 0x0000003754547221 */ /* 0x000fe20000010000 */
[----:B------:R-:W-:Y:S01]  /*a8e0*/  FADD.FTZ R97, R97, R2 ;  /* 0x0000000261617221 */ /* 0x000fe20000010000 */
[----:B------:R-:W-:Y:S02]  /*a8f0*/  MUFU.EX2 R52, R52 ;  /* 0x0000003400347308 */ /* 0x000fe40000000800 */
[----:B------:R-:W-:Y:S01]  /*a900*/  FADD.FTZ R81, R81, R84 ;  /* 0x0000005451517221 */ /* 0x000fe20000010000 */
[----:B------:R-:W-:Y:S01]  /*a910*/  FADD.FTZ R2, R92, R97 ;  /* 0x000000615c027221 */ /* 0x000fe20000010000 */
[----:B------:R-:W-:Y:S01]  /*a920*/  LDSM.16.MT88.4 R84, [R164+0x9800] ;  /* 0x00980000a454783b */ /* 0x000fe20000004200 */
[C---:B------:R-:W-:Y:S01]  /*a930*/  HMMA.16816.F32 R24, R48.reuse, R36, R24 ;  /* 0x000000243018723c */ /* 0x040fe20000001818 */
[----:B------:R-:W-:Y:S01]  /*a940*/  FADD.FTZ R76, R76, R81 ;  /* 0x000000514c4c7221 */ /* 0x000fe20000010000 */
[----:B------:R-:W-:Y:S01]  /*a950*/  FADD.FTZ R38, R89, R2 ;  /* 0x0000000259267221 */ /* 0x000fe20000010000 */
[----:B------:R-:W3:Y:S01]  /*a960*/  LDSM.16.MT88.4 R92, [R168+0x9800] ;  /* 0x00980000a85c783b */ /* 0x000ee20000004200 */
[--C-:B------:R-:W-:Y:S01]  /*a970*/  FFMA.FTZ R36, R3, UR4, -R65.reuse ;  /* 0x0000000403247c23 */ /* 0x100fe20008010841 */
[----:B------:R-:W-:Y:S01]  /*a980*/  FADD.FTZ R73, R73, R76 ;  /* 0x0000004c49497221 */ /* 0x000fe20000010000 */
[----:B------:R-:W-:Y:S01]  /*a990*/  FADD.FTZ R69, R69, R38 ;  /* 0x0000002645457221 */ /* 0x000fe20000010000 */
[--C-:B------:R-:W-:Y:S01]  /*a9a0*/  FFMA.FTZ R3, R60, UR4, -R65.reuse ;  /* 0x000000043c037c23 */ /* 0x100fe20008010841 */
[----:B------:R-:W-:Y:S01]  /*a9b0*/  FFMA.FTZ R2, R58, UR4, -R65 ;  /* 0x000000043a027c23 */ /* 0x000fe20008010841 */
[----:B------:R-:W-:Y:S01]  /*a9c0*/  FADD.FTZ R72, R72, R73 ;  /* 0x0000004948487221 */ /* 0x000fe20000010000 */
[----:B------:R-:W-:Y:S01]  /*a9d0*/  FADD.FTZ R69, R68, R69 ;  /* 0x0000004544457221 */ /* 0x000fe20000010000 */
[----:B------:R-:W4:Y:S02]  /*a9e0*/  MUFU.EX2 R53, R53 ;  /* 0x0000003500357308 */ /* 0x000f240000000800 */
[----:B------:R-:W-:Y:S01]  /*a9f0*/  FADD.FTZ R75, R75, R72 ;  /* 0x000000484b4b7221 */ /* 0x000fe20000010000 */
[----:B------:R-:W-:Y:S01]  /*aa00*/  FADD.FTZ R70, R70, R69 ;  /* 0x0000004546467221 */ /* 0x000fe20000010000 */
[----:B-1----:R-:W-:Y:S02]  /*aa10*/  HMMA.16816.F32 R44, R48, R28, R44 ;  /* 0x0000001c302c723c */ /* 0x002fe4000000182c */
[----:B------:R-:W-:-:S02]  /*aa20*/  FADD.FTZ R28, R74, R75 ;  /* 0x0000004b4a1c7221 */ /* 0x000fc40000010000 */
[----:B------:R-:W-:Y:S01]  /*aa30*/  MUFU.EX2 R54, R54 ;  /* 0x0000003600367308 */ /* 0x000fe20000000800 */
[----:B------:R-:W-:Y:S01]  /*aa40*/  FADD.FTZ R70, R71, R70 ;  /* 0x0000004647467221 */ /* 0x000fe20000010000 */
[----:B------:R-:W-:-:S03]  /*aa50*/  FADD.FTZ R28, R77, R28 ;  /* 0x0000001c4d1c7221 */ /* 0x000fc60000010000 */
[----:B------:R-:W-:Y:S01]  /*aa60*/  FADD.FTZ R83, R83, R70 ;  /* 0x0000004653537221 */ /* 0x000fe20000010000 */
[C---:B------:R-:W-:Y:S01]  /*aa70*/  HMMA.16816.F32 R8, R48.reuse, R30, R8 ;  /* 0x0000001e3008723c */ /* 0x040fe20000001808 */
[----:B------:R-:W-:Y:S01]  /*aa80*/  FADD.FTZ R91, R91, R28 ;  /* 0x0000001c5b5b7221 */ /* 0x000fe20000010000 */
[----:B------:R-:W1:Y:S01]  /*aa90*/  MUFU.EX2 R37, R59 ;  /* 0x0000003b00257308 */ /* 0x000e620000000800 */
[----:B------:R-:W-:Y:S01]  /*aaa0*/  FADD.FTZ R83, R80, R83 ;  /* 0x0000005350537221 */ /* 0x000fe20000010000 */
[----:B----4-:R-:W-:Y:S01]  /*aab0*/  F2FP.F16.F32.PACK_AB R68, R53, R52 ;  /* 0x000000343544723e */ /* 0x010fe200000000ff */
[----:B------:R-:W-:Y:S01]  /*aac0*/  FADD.FTZ R91, R82, R91 ;  /* 0x0000005b525b7221 */ /* 0x000fe20000010000 */
[----:B------:R-:W4:Y:S01]  /*aad0*/  LDSM.16.MT88.4 R28, [R102+0x9800] ;  /* 0x00980000661c783b */ /* 0x000f220000004200 */
[----:B------:R-:W-:Y:S01]  /*aae0*/  FADD.FTZ R78, R78, R83 ;  /* 0x000000534e4e7221 */ /* 0x000fe20000010000 */
[----:B--2---:R-:W-:Y:S01]  /*aaf0*/  HMMA.16816.F32 R32, R48, R40, R32 ;  /* 0x000000283020723c */ /* 0x004fe20000001820 */
[----:B------:R-:W-:Y:S01]  /*ab00*/  FADD.FTZ R88, R88, R91 ;  /* 0x0000005b58587221 */ /* 0x000fe20000010000 */
[----:B------:R-:W-:Y:S01]  /*ab10*/  MUFU.EX2 R0, R36 ;  /* 0x0000002400007308 */ /* 0x000fe20000000800 */
[----:B------:R-:W-:-:S02]  /*ab20*/  FADD.FTZ R78, R79, R78 ;  /* 0x0000004e4f4e7221 */ /* 0x000fc40000010000 */
[----:B------:R-:W-:Y:S02]  /*ab30*/  FADD.FTZ R88, R127, R88 ;  /* 0x000000587f587221 */ /* 0x000fe40000010000 */
[----:B------:R-:W-:Y:S01]  /*ab40*/  FADD.FTZ R133, R133, R78 ;  /* 0x0000004e85857221 */ /* 0x000fe20000010000 */
[----:B------:R-:W-:Y:S01]  /*ab50*/  HMMA.16816.F32 R20, R48, R42, R20 ;  /* 0x0000002a3014723c */ /* 0x000fe20000001814 */
[----:B------:R-:W-:Y:S01]  /*ab60*/  FADD.FTZ R129, R129, R88 ;  /* 0x0000005881817221 */ /* 0x000fe20000010000 */
[----:B------:R-:W2:Y:S01]  /*ab70*/  MUFU.EX2 R3, R3 ;  /* 0x0000000300037308 */ /* 0x000ea20000000800 */
[----:B-1----:R-:W-:Y:S01]  /*ab80*/  F2FP.F16.F32.PACK_AB R70, R37, R54 ;  /* 0x000000362546723e */ /* 0x002fe200000000ff */
        /* <DEDUP_REMOVED lines=19> */
[----:B---3--:R-:W-:Y:S01]  /*acc0*/  HMMA.16816.F32 R96, R68, R92, R12 ;  /* 0x0000005c4460723c */ /* 0x008fe2000000180c */
        /* <DEDUP_REMOVED lines=16> */
[----:B------:R-:W-:Y:S02]  /*add0*/  HMMA.16816.F32 R84, R68, R86, R4 ;  /* 0x000000564454723c */ /* 0x000fe40000001804 */
[----:B------:R-:W-:Y:S01]  /*ade0*/  FADD.FTZ R192, R37, R54 ;  /* 0x0000003625c07221 */ /* 0x000fe20000010000 */
[----:B------:R-:W-:Y:S01]  /*adf0*/  FADD.FTZ R191, R191, R2 ;  /* 0x00000002bfbf7221 */ /* 0x000fe20000010000 */
[----:B------:R-:W-:-:S04]  /*ae00*/  MOV R2, R108 ;  /* 0x0000006c00027202 */ /* 0x000fc80000000f00 */
[C---:B----4-:R-:W-:Y:S08]  /*ae10*/  HMMA.16816.F32 R80, R68.reuse, R28, R32 ;  /* 0x0000001c4450723c */ /* 0x050ff00000001820 */
[C---:B------:R-:W-:Y:S08]  /*ae20*/  HMMA.16816.F32 R76, R68.reuse, R30, R20 ;  /* 0x0000001e444c723c */ /* 0x040ff00000001814 */
[C---:B-1----:R-:W-:Y:S08]  /*ae30*/  HMMA.16816.F32 R72, R68.reuse, R12, R44 ;  /* 0x0000000c4448723c */ /* 0x042ff0000000182c */
[----:B------:R-:W-:-:S15]  /*ae40*/  HMMA.16816.F32 R68, R68, R14, R8 ;  /* 0x0000000e4444723c */ /* 0x000fde0000001808 */
[----:B------:R-:W-:-:S05]  /*ae50*/  NOP ;  /* 0x0000000000007918 */ /* 0x000fca0000000000 */
.L_x_4712:
        /* <DEDUP_REMOVED lines=11> */
[----:B------:R-:W3:Y:S08]  /*af10*/  LDCU UR4, c[0x0][0x45c] ;  /* 0x00008b80ff0477ac */ /* 0x000ef00008000800 */
[----:B------:R-:W-:Y:S01]  /*af20*/  @!P2 IADD3 R188, P6, PT, RZ, -R188, RZ ;  /* 0x800000bcffbca210 */ /* 0x000fe20007fde0ff */
[----:B------:R-:W4:Y:S01]  /*af30*/  LDCU.64 UR6, c[0x0][0x3a0] ;  /* 0x00007400ff0677ac */ /* 0x000f220008000a00 */
[----:B------:R-:W1:Y:S11]  /*af40*/  LDCU.64 UR8, c[0x0][0x3a8] ;  /* 0x00007500ff0877ac */ /* 0x000e760008000a00 */
.L_x_4724:
        /* <DEDUP_REMOVED lines=15> */
[----:B------:R-:W5:Y:S04]  /*b040*/  LDC R5, c[0x0][0x4f0] ;  /* 0x00013c00ff057b82 */ /* 0x000f680000000800 */
[----:B------:R-:W-:Y:S02]  /*b050*/  IABS R7, R6 ;  /* 0x0000000600077213 */ /* 0x000fe40000000000 */
[-C--:B-----5:R-:W-:Y:S02]  /*b060*/  IABS R3, R5.reuse ;  /* 0x0000000500037213 */ /* 0x0a0fe40000000000 */
[----:B------:R-:W-:Y:S02]  /*b070*/  LOP3.LUT R6, R6, R5, RZ, 0x3c, !PT ;  /* 0x0000000506067212 */ /* 0x000fe400078e3cff */
[----:B------:R-:W5:Y:S10]  /*b080*/  I2F.RP R10, R3 ;  /* 0x00000003000a7306 */ /* 0x000f740000209400 */
[----:B-----5:R-:W5:Y:S02]  /*b090*/  MUFU.RCP R2, R10 ;  /* 0x0000000a00027308 */ /* 0x020f640000001000 */
[----:B-----5:R-:W-:Y:S08]  /*b0a0*/  VIADD R8, R2, 0xffffffe ;  /* 0x0ffffffe02087836 */ /* 0x020ff00000000000 */
[----:B------:R-:W5:Y:S02]  /*b0b0*/  F2I.FTZ.U32.TRUNC.NTZ R9, R8 ;  /* 0x0000000800097305 */ /* 0x000f64000021f000 */
[--C-:B-----5:R-:W-:Y:S01]  /*b0c0*/  IMAD.MOV R2, RZ, RZ, -R9.reuse ;  /* 0x000000ffff027224 */ /* 0x120fe200078e0a09 */
[----:B------:R-:W-:Y:S03]  /*b0d0*/  MOV R8, RZ ;  /* 0x000000ff00087202 */ /* 0x000fe60000000f00 */
        /* <DEDUP_REMOVED lines=18> */
[-C--:B------:R-:W-:Y:S02]  /*b200*/  LOP3.LUT R3, R190, R5.reuse, RZ, 0x3c, !PT ;  /* 0x00000005be037212 */ /* 0x080fe400078e3cff */
[----:B------:R-:W-:Y:S03]  /*b210*/  LOP3.LUT R7, RZ, R5, RZ, 0x33, !PT ;  /* 0x00000005ff077212 */ /* 0x000fe600078e33ff */
        /* <DEDUP_REMOVED lines=9> */
[-C--:B------:R-:W-:Y:S01]  /*b2b0*/  LEA.HI.X.SX32 R15, R11, R187.reuse, 0x2, P4 ;  /* 0x000000bb0b0f7211 */ /* 0x080fe200020f16ff */
[----:B------:R-:W5:Y:S01]  /*b2c0*/  LDC.64 R2, c[0x0][0x3c0] ;  /* 0x0000f000ff027b82 */ /* 0x000f620000000a00 */
[C---:B------:R-:W-:Y:S01]  /*b2d0*/  LEA R12, P3, R7.reuse, R186, 0x2 ;  /* 0x000000ba070c7211 */ /* 0x040fe200078610ff */
[C---:B------:R-:W-:Y:S02]  /*b2e0*/  IMAD.IADD R8, R7.reuse, 0x1, -R11 ;  /* 0x0000000107087824 */ /* 0x040fe400078e0a0b */
[----:B------:R-:W2:Y:S01]  /*b2f0*/  LDG.E R9, desc[UR16][R14.64] ;  /* 0x000000100e097981 */ /* 0x000ea2000c1e1900 */
[----:B------:R-:W-:Y:S01]  /*b300*/  LEA.HI.X.SX32 R13, R7, R187, 0x2, P3 ;  /* 0x000000bb070d7211 */ /* 0x000fe200018f16ff */
[----:B------:R-:W-:Y:S04]  /*b310*/  IMAD R5, R8, R5, -0x80 ;  /* 0xffffff8008057424 */ /* 0x000fe800078e0205 */
[----:B------:R-:W2:Y:S01]  /*b320*/  LDG.E R6, desc[UR16][R12.64] ;  /* 0x000000100c067981 */ /* 0x000ea2000c1e1900 */
[----:B------:R-:W-:Y:S05]  /*b330*/  SHF.R.S32.HI R7, RZ, 0x1f, R5 ;  /* 0x0000001fff077819 */ /* 0x000fea0000011405 */
[-C--:B-----5:R-:W-:Y:S02]  /*b340*/  IMAD R8, R7, R2.reuse, RZ ;  /* 0x0000000207087224 */ /* 0x0a0fe400078e02ff */
[C---:B------:R-:W-:Y:S04]  /*b350*/  IMAD.WIDE.U32 R10, R5.reuse, R2, RZ ;  /* 0x00000002050a7225 */ /* 0x040fe800078e00ff */
[----:B------:R-:W-:Y:S05]  /*b360*/  IMAD R8, R5, R3, R8 ;  /* 0x0000000305087224 */ /* 0x000fea00078e0208 */
[----:B------:R-:W-:Y:S01]  /*b370*/  IADD3 R11, PT, PT, R11, R8, RZ ;  /* 0x000000080b0b7210 */ /* 0x000fe20007ffe0ff */
[----:B--2---:R-:W-:Y:S04]  /*b380*/  IMAD.IADD R6, R9, 0x1, -R6 ;  /* 0x0000000109067824 */ /* 0x004fe800078e0a06 */
[----:B------:R-:W-:Y:S01]  /*b390*/  IMAD.WIDE.U32 R10, R6, UR8, R10 ;  /* 0x00000008060a7c25 */ /* 0x000fe2000f8e000a */
[----:B------:R-:W-:Y:S02]  /*b3a0*/  SHF.R.S32.HI R3, RZ, 0x1f, R6 ;  /* 0x0000001fff037819 */ /* 0x000fe40000011406 */
[----:B------:R-:W-:Y:S03]  /*b3b0*/  LEA R178, P3, R10, R4, 0x1 ;  /* 0x000000040ab27211 */ /* 0x000fe600078608ff */
[----:B------:R-:W-:Y:S04]  /*b3c0*/  IMAD R3, R3, UR8, RZ ;  /* 0x0000000803037c24 */ /* 0x000fe8000f8e02ff */
[----:B------:R-:W-:Y:S04]  /*b3d0*/  IMAD R3, R6, UR9, R3 ;  /* 0x0000000906037c24 */ /* 0x000fe8000f8e0203 */
[----:B------:R-:W-:Y:S05]  /*b3e0*/  IMAD.IADD R3, R11, 0x1, R3 ;  /* 0x000000010b037824 */ /* 0x000fea00078e0203 */
[----:B------:R-:W-:Y:S07]  /*b3f0*/  LEA.HI.X R179, R10, R0, R3, 0x1, P3 ;  /* 0x000000000ab37211 */ /* 0x000fee00018f0c03 */
.L_x_4721:
[----:B------:R-:W-:Y:S01]  /*b400*/  @!PT LDS RZ, [RZ] ;  /* 0x00000000fffff984 */ /* 0x000fe20000000800 */
[----:B------:R-:W-:Y:S01]  /*b410*/  @!PT LDS RZ, [RZ] ;  /* 0x00000000fffff984 */ /* 0x000fe20000000800 */
[----:B------:R-:W-:Y:S01]  /*b420*/  @!PT LDS RZ, [RZ] ;  /* 0x00000000fffff984 */ /* 0x000fe20000000800 */
[----:B------:R-:W-:Y:S01]  /*b430*/  @!P1 LDGSTS.E.BYPASS.LTC128B.128 [R183+0x6000], desc[UR16][R178.64] ;  /* 0x06000000b2b79fae */ /* 0x000fe2000b981a10 */
[C---:B------:R-:W-:Y:S02]  /*b440*/  SHF.L.U32 R3, R2.reuse, 0x5, RZ ;  /* 0x0000000502037819 */ /* 0x040fe400000006ff */
[----:B-1----:R-:W-:Y:S02]  /*b450*/  SHF.L.U64.HI R0, R2, 0x5, R177 ;  /* 0x0000000502007819 */ /* 0x002fe400000102b1 */
[----:B------:R-:W-:Y:S03]  /*b460*/  IADD3 R194, P3, PT, R3, R178, RZ ;  /* 0x000000b203c27210 */ /* 0x000fe60007f7e0ff */
[----:B------:R-:W-:Y:S01]  /*b470*/  @P1 STS.128 [R183+0x6000], RZ ;  /* 0x006000ffb7001388 */ /* 0x000fe20000000c00 */
[----:B------:R-:W-:Y:S02]  /*b480*/  IADD3.X R195, PT, PT, R0, R179, RZ, P3, !PT ;  /* 0x000000b300c37210 */ /* 0x000fe40001ffe4ff */
[CC--:B------:R-:W-:Y:S02]  /*b490*/  @!P0 LEA R198, P3, R2.reuse, R194.reuse, 0x7 ;  /* 0x000000c202c68211 */ /* 0x0c0fe400078638ff */
[C---:B------:R-:W-:Y:S01]  /*b4a0*/  @!P0 LEA R202, P4, R2.reuse, R194, 0x6 ;  /* 0x000000c202ca8211 */ /* 0x040fe200078830ff */
[C---:B------:R-:W-:Y:S01]  /*b4b0*/  @!P0 IMAD.WIDE.U32 R200, R2.reuse, 0x60, R194 ;  /* 0x0000006002c88825 */ /* 0x040fe200078e00c2 */
[--C-:B------:R-:W-:Y:S01]  /*b4c0*/  @!P0 LEA.HI.X R199, R2, R195, R177.reuse, 0x7, P3 ;  /* 0x000000c302c78211 */ /* 0x100fe200018f3cb1 */
[----:B------:R-:W-:Y:S01]  /*b4d0*/  @P0 STS.128 [R183+0x6800], RZ ;  /* 0x006800ffb7000388 */ /* 0x000fe20000000c00 */
[----:B------:R-:W-:Y:S01]  /*b4e0*/  @!P0 IADD3 R206, P3, PT, R194, R3, RZ ;  /* 0x00000003c2ce8210 */ /* 0x000fe20007f7e0ff */
[----:B------:R-:W-:Y:S01]  /*b4f0*/  @!P0 IMAD R3, R177, 0x60, RZ ;  /* 0x00000060b1038824 */ /* 0x000fe200078e02ff */
[C---:B------:R-:W-:Y:S01]  /*b500*/  @!P0 LEA.HI.X R203, R2.reuse, R195, R177, 0x6, P4 ;  /* 0x000000c302cb8211 */ /* 0x040fe200020f34b1 */
[C---:B------:R-:W-:Y:S01]  /*b510*/  @!P0 IMAD.WIDE.U32 R196, R2.reuse, 0xa0, R194 ;  /* 0x000000a002c48825 */ /* 0x040fe200078e00c2 */
[----:B------:R-:W-:Y:S02]  /*b520*/  @!P0 IADD3.X R207, PT, PT, R195, R0, RZ, P3, !PT ;  /* 0x00000000c3cf8210 */ /* 0x000fe40001ffe4ff */
[----:B------:R-:W-:Y:S01]  /*b530*/  @!P0 IADD3 R201, PT, PT, R3, R201, RZ ;  /* 0x000000c903c98210 */ /* 0x000fe20007ffe0ff */
[----:B------:R-:W-:Y:S01]  /*b540*/  @!PT LDS RZ, [RZ] ;  /* 0x00000000fffff984 */ /* 0x000fe20000000800 */
[----:B------:R-:W-:Y:S01]  /*b550*/  @!PT LDS RZ, [RZ] ;  /* 0x00000000fffff984 */ /* 0x000fe20000000800 */
[----:B------:R-:W-:Y:S01]  /*b560*/  @!PT LDS RZ, [RZ] ;  /* 0x00000000fffff984 */ /* 0x000fe20000000800 */
[----:B------:R-:W-:Y:S01]  /*b570*/  @!P0 LDGSTS.E.BYPASS.LTC128B.128 [R183+0x6800], desc[UR16][R194.64] ;  /* 0x06800000c2b78fae */ /* 0x000fe2000b981a10 */
[----:B------:R-:W-:Y:S02]  /*b580*/  @!P0 MOV R204, R194 ;  /* 0x000000c200cc8202 */ /* 0x000fe40000000f00 */
[----:B------:R-:W-:Y:S02]  /*b590*/  @!P0 MOV R205, R195 ;  /* 0x000000c300cd8202 */ /* 0x000fe40000000f00 */
[----:B------:R-:W-:Y:S03]  /*b5a0*/  ISETP.NE.AND P3, PT, R189, 0x1, PT ;  /* 0x00000001bd00780c */ /* 0x000fe60003f65270 */
[----:B------:R-:W-:Y:S01]  /*b5b0*/  @P0 STS.128 [R183+0x7000], RZ ;  /* 0x007000ffb7000388 */ /* 0x000fe20000000c00 */
[----:B------:R-:W-:Y:S04]  /*b5c0*/  @!P0 IMAD.WIDE.U32 R204, R2, 0xc0, R204 ;  /* 0x000000c002cc8825 */ /* 0x000fe800078e00cc */
[C---:B------:R-:W-:Y:S02]  /*b5d0*/  @!P0 IMAD R2, R177.reuse, 0xa0, RZ ;  /* 0x000000a0b1028824 */ /* 0x040fe400078e02ff */
[----:B------:R-:W-:Y:S01]  /*b5e0*/  @!P0 IMAD R177, R177, 0xc0, RZ ;  /* 0x000000c0b1b18824 */ /* 0x000fe200078e02ff */
[----:B------:R-:W-:Y:S01]  /*b5f0*/  @!PT LDS RZ, [RZ] ;  /* 0x00000000fffff984 */ /* 0x000fe20000000800 */
[----:B------:R-:W-:Y:S01]  /*b600*/  @!PT LDS RZ, [RZ] ;  /* 0x00000000fffff984 */ /* 0x000fe20000000800 */
[----:B------:R-:W-:Y:S01]  /*b610*/  @!PT LDS RZ, [RZ] ;  /* 0x00000000fffff984 */ /* 0x000fe20000000800 */
[----:B------:R1:W-:Y:S02]  /*b620*/  @!P0 LDGSTS.E.BYPASS.LTC128B.128 [R183+0x7000], desc[UR16][R206.64] ;  /* 0x07000000ceb78fae */ /* 0x0003e4000b981a10 */
[----:B------:R-:W-:Y:S02]  /*b630*/  @!P0 IADD3 R197, PT, PT, R2, R197, RZ ;  /* 0x000000c502c58210 */ /* 0x000fe40007ffe0ff */
[----:B------:R-:W-:Y:S04]  /*b640*/  @!P0 IADD3 R205, PT, PT, R177, R205, RZ ;  /* 0x000000cdb1cd8210 */ /* 0x000fe80007ffe0ff */
        /* <DEDUP_REMOVED lines=25> */
[----:B------:R-:W-:Y:S08]  /*b7e0*/  LDSM.16.M88.4 R104, [R173] ;  /* 0x00000000ad68783b */ /* 0x000ff00000000200 */
[----:B------:R-:W2:Y:S08]  /*b7f0*/  LDSM.16.M88.4 R108, [R172+UR5+0x2000] ;  /* 0x00200005ac6c783b */ /* 0x000eb00008000200 */
[----:B------:R-:W3:Y:S08]  /*b800*/  LDSM.16.M88.4 R112, [R172+UR5+0x2800] ;  /* 0x00280005ac70783b */ /* 0x000ef00008000200 */
[----:B------:R-:W4:Y:S08]  /*b810*/  LDSM.16.M88.4 R116, [R172+UR5+0x3000] ;  /* 0x00300005ac74783b */ /* 0x000f300008000200 */
[----:B------:R-:W1:Y:S08]  /*b820*/  LDSM.16.M88.4 R120, [R172+UR5+0x3800] ;  /* 0x00380005ac78783b */ /* 0x000e700008000200 */
[----:B------:R-:W5:Y:S08]  /*b830*/  LDSM.16.M88.4 R124, [R172+UR5+0x4000] ;  /* 0x00400005ac7c783b */ /* 0x000f700008000200 */
[----:B------:R-:W5:Y:S08]  /*b840*/  LDSM.16.M88.4 R128, [R172+UR5+0x4800] ;  /* 0x00480005ac80783b */ /* 0x000f700008000200 */
[----:B------:R-:W5:Y:S08]  /*b850*/  LDSM.16.M88.4 R132, [R172+UR5+0x5000] ;  /* 0x00500005ac84783b */ /* 0x000f700008000200 */
[----:B------:R-:W5:Y:S08]  /*b860*/  LDSM.16.M88.4 R136, [R172+UR5+0x5800] ;  /* 0x00580005ac88783b */ /* 0x000f700008000200 */
[----:B------:R-:W-:Y:S08]  /*b870*/  LDSM.16.M88.4 R140, [R171] ;  /* 0x00000000ab8c783b */ /* 0x000ff00000000200 */
[----:B------:R-:W5:Y:S08]  /*b880*/  LDSM.16.M88.4 R144, [R167+0x2000] ;  /* 0x00200000a790783b */ /* 0x000f700000000200 */
[----:B------:R-:W0:Y:S08]  /*b890*/  LDGDEPBAR ;  /* 0x00000000000079af */ /* 0x000e300000000000 */
[----:B------:R-:W5:Y:S08]  /*b8a0*/  LDSM.16.M88.4 R148, [R167+0x2800] ;  /* 0x00280000a794783b */ /* 0x000f700000000200 */
[----:B------:R-:W5:Y:S08]  /*b8b0*/  LDSM.16.M88.4 R152, [R167+0x3000] ;  /* 0x00300000a798783b */ /* 0x000f700000000200 */
[----:B------:R-:W5:Y:S08]  /*b8c0*/  LDSM.16.M88.4 R156, [R167+0x3800] ;  /* 0x00380000a79c783b */ /* 0x000f700000000200 */
[----:B------:R-:W5:Y:S01]  /*b8d0*/  LDSM.16.M88.4 R160, [R167+0x4000] ;  /* 0x00400000a7a0783b */ /* 0x000f620000000200 */
[C---:B--2---:R-:W-:Y:S08]  /*b8e0*/  HMMA.16816.F32 R4, R104.reuse, R108, RZ ;  /* 0x0000006c6804723c */ /* 0x044ff000000018ff */
[C---:B------:R-:W-:Y:S01]  /*b8f0*/  HMMA.16816.F32 R8, R104.reuse, R110, RZ ;  /* 0x0000006e6808723c */ /* 0x040fe200000018ff */
[----:B------:R-:W-:Y:S07]  /*b900*/  LDSM.16.M88.4 R108, [R167+0x5000] ;  /* 0x00500000a76c783b */ /* 0x000fee0000000200 */
[C---:B---3--:R-:W-:Y:S08]  /*b910*/  HMMA.16816.F32 R12, R104.reuse, R112, RZ ;  /* 0x00000070680c723c */ /* 0x048ff000000018ff */
[C---:B------:R-:W-:Y:S01]  /*b920*/  HMMA.16816.F32 R16, R104.reuse, R114, RZ ;  /* 0x000000726810723c */ /* 0x040fe200000018ff */
[----:B------:R-:W-:Y:S07]  /*b930*/  LDSM.16.M88.4 R112, [R167+0x5800] ;  /* 0x00580000a770783b */ /* 0x000fee0000000200 */
[C---:B----4-:R-:W-:Y:S08]  /*b940*/  HMMA.16816.F32 R20, R104.reuse, R116, RZ ;  /* 0x000000746814723c */ /* 0x050ff000000018ff */
[C---:B------:R-:W-:Y:S01]  /*b950*/  HMMA.16816.F32 R24, R104.reuse, R118, RZ ;  /* 0x000000766818723c */ /* 0x040fe200000018ff */
[----:B------:R-:W-:Y:S07]  /*b960*/  LDSM.16.M88.4 R116, [R170] ;  /* 0x00000000aa74783b */ /* 0x000fee0000000200 */
[C---:B-1----:R-:W-:Y:S08]  /*b970*/  HMMA.16816.F32 R28, R104.reuse, R120, RZ ;  /* 0x00000078681c723c */ /* 0x042ff000000018ff */
        /* <DEDUP_REMOVED lines=49> */
[C---:B------:R-:W-:Y:S08]  /*bc90*/  HMMA.16816.F32 R48, R116.reuse, R114, R48 ;  /* 0x000000727430723c */ /* 0x040ff00000001830 */
[C---:B----4-:R-:W-:Y:S08]  /*bca0*/  HMMA.16816.F32 R52, R116.reuse, R120, R52 ;  /* 0x000000787434723c */ /* 0x050ff00000001834 */
[C---:B------:R-:W-:Y:S08]  /*bcb0*/  HMMA.16816.F32 R56, R116.reuse, R122, R56 ;  /* 0x0000007a7438723c */ /* 0x040ff00000001838 */
[C---:B-----5:R-:W-:Y:S08]  /*bcc0*/  HMMA.16816.F32 R60, R116.reuse, R124, R60 ;  /* 0x0000007c743c723c */ /* 0x060ff0000000183c */
        /* <DEDUP_REMOVED lines=8> */
[C---:B------:R-:W-:Y:S01]  /*bd50*/  HMMA.16816.F32 R16, R128.reuse, R106, R16 ;  /* 0x0000006a8010723c */ /* 0x040fe20000001810 */
[----:B------:R-:W1:Y:S01]  /*bd60*/  MUFU.TANH R250, R250 ;  /* 0x000000fa00fa7308 */ /* 0x000e620000002400 */
[----:B------:R-:W3:Y:S01]  /*bd70*/  LDSM.16.M88.4 R104, [R165+0x3800] ;  /* 0x00380000a568783b */ /* 0x000ee20000000200 */
[----:B------:R-:W-:Y:S01]  /*bd80*/  FMUL.FTZ R0, R8, UR10 ;  /* 0x0000000a08007c20 */ /* 0x000fe20008410000 */
[----:B------:R-:W-:Y:S01]  /*bd90*/  FMUL.FTZ R252, R9, UR10 ;  /* 0x0000000a09fc7c20 */ /* 0x000fe20008410000 */
[----:B------:R-:W-:Y:S01]  /*bda0*/  FMUL.FTZ R249, R10, UR10 ;  /* 0x0000000a0af97c20 */ /* 0x000fe20008410000 */
[----:B------:R-:W-:Y:S02]  /*bdb0*/  FMUL.FTZ R247, R11, UR10 ;  /* 0x0000000a0bf77c20 */ /* 0x000fe40008410000 */
[C---:B--2---:R-:W-:Y:S03]  /*bdc0*/  HMMA.16816.F32 R20, R128.reuse, R108, R20 ;  /* 0x0000006c8014723c */ /* 0x044fe60000001814 */
[----:B------:R2:W4:Y:S01]  /*bdd0*/  MUFU.TANH R154, R0 ;  /* 0x00000000009a7308 */ /* 0x0005220000002400 */
[----:B------:R-:W-:Y:S01]  /*bde0*/  FMUL.FTZ R246, R12, UR10 ;  /* 0x0000000a0cf67c20 */ /* 0x000fe20008410000 */
[----:B------:R-:W-:Y:S01]  /*bdf0*/  FMUL.FTZ R244, R13, UR10 ;  /* 0x0000000a0df47c20 */ /* 0x000fe20008410000 */
[----:B------:R-:W-:Y:S01]  /*be00*/  FMUL.FTZ R241, R14, UR10 ;  /* 0x0000000a0ef17c20 */ /* 0x000fe20008410000 */
[----:B------:R-:W-:Y:S01]  /*be10*/  FMUL.FTZ R239, R15, UR10 ;  /* 0x0000000a0fef7c20 */ /* 0x000fe20008410000 */
[C---:B------:R-:W-:Y:S05]  /*be20*/  HMMA.16816.F32 R24, R128.reuse, R110, R24 ;  /* 0x0000006e8018723c */ /* 0x040fea0000001818 */
[----:B------:R-:W1:Y:S01]  /*be30*/  MUFU.TANH R248, R248 ;  /* 0x000000f800f87308 */ /* 0x000e620000002400 */
[----:B------:R-:W5:Y:S01]  /*be40*/  LDSM.16.M88.4 R108, [R165+0x4000] ;  /* 0x00400000a56c783b */ /* 0x000f620000000200 */
        /* <DEDUP_REMOVED lines=15> */
[C---:B---3--:R-:W-:Y:S09]  /*bf40*/  HMMA.16816.F32 R28, R128.reuse, R104, R28 ;  /* 0x00000068801c723c */ /* 0x048ff2000000181c */
[----:B------:R-:W3:Y:S01]  /*bf50*/  MUFU.TANH R249, R249 ;  /* 0x000000f900f97308 */ /* 0x000ee20000002400 */
[C---:B------:R-:W-:Y:S01]  /*bf60*/  HMMA.16816.F32 R32, R128.reuse, R106, R32 ;  /* 0x0000006a8020723c */ /* 0x040fe20000001820 */
[----:B------:R-:W2:Y:S08]  /*bf70*/  LDSM.16.M88.4 R104, [R165+0x4800] ;  /* 0x00480000a568783b */ /* 0x000eb00000000200 */
        /* <DEDUP_REMOVED lines=24> */
[C---:B--2---:R-:W-:Y:S09]  /*c100*/  HMMA.16816.F32 R44, R128.reuse, R104, R44 ;  /* 0x00000068802c723c */ /* 0x044ff2000000182c */
[----:B------:R-:W2:Y:S01]  /*c110*/  MUFU.TANH R242, R242 ;  /* 0x000000f200f27308 */ /* 0x000ea20000002400 */
[C---:B------:R-:W-:Y:S01]  /*c120*/  HMMA.16816.F32 R48, R128.reuse, R106, R48 ;  /* 0x0000006a8030723c */ /* 0x040fe20000001830 */
[----:B------:R-:W4:Y:S01]  /*c130*/  LDSM.16.M88.4 R104, [R165+0x5800] ;  /* 0x00580000a568783b */ /* 0x000f220000000200 */
[----:B------:R-:W-:Y:S07]  /*c140*/  DEPBAR.LE SB0, 0x0 ;  /* 0x000080000000791a */ /* 0x000fee0000000000 */
[----:B------:R-:W1:Y:S01]  /*c150*/  MUFU.TANH R240, R240 ;  /* 0x000000f000f07308 */ /* 0x000e620000002400 */
[C---:B-----5:R-:W-:Y:S09]  /*c160*/  HMMA.16816.F32 R52, R128.reuse, R108, R52 ;  /* 0x0000006c8034723c */ /* 0x060ff20000001834 */
[----:B------:R-:W1:Y:S01]  /*c170*/  MUFU.TANH R237, R237 ;  /* 0x000000ed00ed7308 */ /* 0x000e620000002400 */
[----:B------:R-:W-:Y:S01]  /*c180*/  BAR.SYNC.DEFER_BLOCKING 0x0 ;  /* 0x0000000000007b1d */ /* 0x000fe20000010000 */
        /* <DEDUP_REMOVED lines=19> */
[----:B------:R-:W-:Y:S01]  /*c2c0*/  FMUL.FTZ R197, R59, UR10 ;  /* 0x0000000a3bc57c20 */ /* 0x000fe20008410000 */
[C---:B----4-:R-:W-:Y:S08]  /*c2d0*/  HMMA.16816.F32 R60, R128.reuse, R104, R60 ;  /* 0x00000068803c723c */ /* 0x050ff0000000183c */
[----:B------:R-:W4:Y:S01]  /*c2e0*/  MUFU.TANH R233, R233 ;  /* 0x000000e900e97308 */ /* 0x000f220000002400 */
[----:B------:R-:W-:Y:S09]  /*c2f0*/  HMMA.16816.F32 R64, R128, R106, R64 ;  /* 0x0000006a8040723c */ /* 0x000ff20000001840 */
[----:B------:R-:W1:Y:S01]  /*c300*/  MUFU.TANH R231, R231 ;  /* 0x000000e700e77308 */ /* 0x000e620000002400 */
[----:B------:R-:W-:Y:S01]  /*c310*/  FMUL.FTZ R198, R60, UR10 ;  /* 0x0000000a3cc67c20 */ /* 0x000fe20008410000 */
[----:B------:R-:W-:Y:S08]  /*c320*/  FMUL.FTZ R196, R61, UR10 ;  /* 0x0000000a3dc47c20 */ /* 0x000ff00008410000 */
[----:B------:R-:W1:Y:S01]  /*c330*/  MUFU.TANH R234, R234 ;  /* 0x000000ea00ea7308 */ /* 0x000e620000002400 */
[----:B------:R-:W-:Y:S01]  /*c340*/  FMUL.FTZ R2, R62, UR10 ;  /* 0x0000000a3e027c20 */ /* 0x000fe20008410000 */
[----:B------:R-:W-:Y:S01]  /*c350*/  FMUL.FTZ R0, R63, UR10 ;  /* 0x0000000a3f007c20 */ /* 0x000fe20008410000 */
[----:B------:R-:W-:Y:S01]  /*c360*/  FMUL.FTZ R194, R64, UR10 ;  /* 0x0000000a40c27c20 */ /* 0x000fe20008410000 */
[----:B------:R-:W-:Y:S06]  /*c370*/  FMUL.FTZ R193, R65, UR10 ;  /* 0x0000000a41c17c20 */ /* 0x000fec0008410000 */
[----:B------:R-:W1:Y:S01]  /*c380*/  MUFU.TANH R232, R232 ;  /* 0x000000e800e87308 */ /* 0x000e620000002400 */
[----:B------:R-:W-:Y:S01]  /*c390*/  FMUL.FTZ R36, R66, UR10 ;  /* 0x0000000a42247c20 */ /* 0x000fe20008410000 */
[----:B------:R-:W-:Y:S08]  /*c3a0*/  FMUL.FTZ R3, R67, UR10 ;  /* 0x0000000a43037c20 */ /* 0x000ff00008410000 */
        /* <DEDUP_REMOVED lines=41> */
[----:B------:R-:W1:Y:S01]  /*c640*/  MUFU.TANH R3, R3 ;  /* 0x0000000300037308 */ /* 0x000e620000002400 */
[----:B--234-:R-:W-:Y:S05]  /*c650*/  @!P3 BRA `(.L_x_4722) ;  /* 0x000000080014b947 */ /* 0x01cfea0003800000 */
[----:B------:R-:W2:Y:S01]  /*c660*/  @!P2 LDC R4, c[0x0][0x3b8] ;  /* 0x0000ee00ff04ab82 */ /* 0x000ea20000000800 */
[----:B-1----:R-:W-:Y:S07]  /*c670*/  @!P2 IMAD.MOV.U32 R2, RZ, RZ, RZ ;  /* 0x000000ffff02a224 */ /* 0x002fee00078e00ff */
[----:B------:R-:W1:Y:S01]  /*c680*/  LDC R7, c[0x0][0x3bc] ;  /* 0x0000ef00ff077b82 */ /* 0x000e620000000800 */
[----:B------:R-:W-:Y:S01]  /*c690*/  @!P2 IADD3 R2, P3, PT, RZ, -R2, RZ ;  /* 0x80000002ff02a210 */ /* 0x000fe20007f7e0ff */
[----:B--2---:R-:W-:Y:S04]  /*c6a0*/  @!P2 IMAD.SHL.U32 R0, R4, 0x80, RZ ;  /* 0x000000800400a824 */ /* 0x004fe800078e00ff */
[----:B------:R-:W-:Y:S05]  /*c6b0*/  @!P2 IMAD.X R0, RZ, RZ, ~R0, P3 ;  /* 0x000000ffff00a224 */ /* 0x000fea00018e0e00 */
[----:B------:R-:W-:Y:S04]  /*c6c0*/  @!P2 SHF.R.S64 R5, R2, 0x1f, R0 ;  /* 0x0000001f0205a819 */ /* 0x000fe80000001000 */
[----:B------:R-:W-:Y:S04]  /*c6d0*/  @!P2 IADD3 R176, P3, PT, R5, R176, RZ ;  /* 0x000000b005b0a210 */ /* 0x000fe80007f7e0ff */
[----:B------:R-:W-:Y:S01]  /*c6e0*/  @!P2 LEA.HI.X.SX32 R175, R0, R175, 0x1, P3 ;  /* 0x000000af00afa211 */ /* 0x000fe200018f0eff */
[----:B-1----:R-:W-:Y:S08]  /*c6f0*/  @!P2 BRA `(.L_x_4723) ;  /* 0x0000000000f8a947 */ /* 0x002ff00003800000 */
        /* <DEDUP_REMOVED lines=33> */
[----:B------:R-:W-:Y:S02]  /*c910*/  ISETP.GE.AND P5, PT, R5, RZ, PT ;  /* 0x000000ff0500720c */ /* 0x000fe40003fa6270 */
[----:B------:R-:W1:Y:S01]  /*c920*/  LDC.64 R4, c[0x0][0x3b8] ;  /* 0x0000ee00ff047b82 */ /* 0x000e620000000a00 */
[----:B------:R-:W-:Y:S02]  /*c930*/  @!P4 IMAD.MOV R6, RZ, RZ, -R6 ;  /* 0x000000ffff06c224 */ /* 0x000fe400078e0a06 */
[----:B------:R-:W-:Y:S02]  /*c940*/  @P3 IADD3 R2, PT, PT, R2, 0x1, RZ ;  /* 0x0000000102023810 */ /* 0x000fe40007ffe0ff */
[----:B------:R-:W-:Y:S04]  /*c950*/  ISETP.NE.AND P3, PT, R0, RZ, PT ;  /* 0x000000ff0000720c */ /* 0x000fe80003f65270 */
[----:B------:R-:W-:Y:S02]  /*c960*/  SEL R13, R9, R6, !P3 ;  /* 0x00000006090d7207 */ /* 0x000fe40005800000 */
[----:B------:R-:W-:Y:S02]  /*c970*/  @!P5 IMAD.MOV R2, RZ, RZ, -R2 ;  /* 0x000000ffff02d224 */ /* 0x000fe400078e0a02 */
        /* <DEDUP_REMOVED lines=22> */
.L_x_4723:
        /* <DEDUP_REMOVED lines=61> */
.L_x_4722:
[----:B-12---:R-:W-:Y:S01]  /*ceb0*/  FMNMX3.FTZ R5, R103, R250, R248, !PT ;  /* 0x000000fa67057276 */ /* 0x006fe200078100f8 */
        /* <DEDUP_REMOVED lines=44> */
[----:B------:R-:W1:Y:S08]  /*d180*/  SHFL.BFLY PT, R0, R5, 0x1, 0x1f ;  /* 0x0c201f0005007f89 */ /* 0x000e7000000e0000 */
[----:B------:R-:W2:Y:S01]  /*d190*/  SHFL.BFLY PT, R2, R9, 0x1, 0x1f ;  /* 0x0c201f0009027f89 */ /* 0x000ea200000e0000 */
[----:B-1----:R-:W-:Y:S02]  /*d1a0*/  FMNMX.FTZ R0, R5, R0, !PT ;  /* 0x0000000005007209 */ /* 0x002fe40007810000 */
[----:B--2---:R-:W-:Y:S03]  /*d1b0*/  FMNMX.FTZ R2, R9, R2, !PT ;  /* 0x0000000209027209 */ /* 0x004fe60007810000 */
[----:B------:R-:W-:Y:S01]  /*d1c0*/  FMUL.FTZ R64, R0, UR4 ;  /* 0x0000000400407c20 */ /* 0x000fe20008410000 */
[C---:B------:R-:W-:Y:S01]  /*d1d0*/  FSETP.NEU.FTZ.AND P0, PT, R2.reuse, -INF , PT ;  /* 0xff8000000200780b */ /* 0x040fe20003f1d000 */
[C---:B------:R-:W-:Y:S01]  /*d1e0*/  FMUL.FTZ R65, R2.reuse, UR4 ;  /* 0x0000000402417c20 */ /* 0x040fe20008410000 */
[----:B------:R-:W-:Y:S01]  /*d1f0*/  FADD.FTZ R4, -R2, R103 ;  /* 0x0000006702047221 */ /* 0x000fe20000010100 */
[----:B------:R-:W-:Y:S03]  /*d200*/  MOV R103, R2 ;  /* 0x0000000200677202 */ /* 0x000fe60000000f00 */
[----:B------:R-:W-:Y:S01]  /*d210*/  FSEL R65, R65, RZ, P0 ;  /* 0x000000ff41417208 */ /* 0x000fe20000000000 */
[----:B------:R-:W-:Y:S01]  /*d220*/  FMUL.FTZ R39, R4, UR4 ;  /* 0x0000000404277c20 */ /* 0x000fe20008410000 */
[C---:B------:R-:W-:Y:S01]  /*d230*/  FSETP.NEU.FTZ.AND P0, PT, R0.reuse, -INF , PT ;  /* 0xff8000000000780b */ /* 0x040fe20003f1d000 */
[----:B------:R-:W-:Y:S02]  /*d240*/  FADD.FTZ R4, -R0, R101 ;  /* 0x0000006500047221 */ /* 0x000fe40000010100 */
[--C-:B------:R-:W-:Y:S01]  /*d250*/  FFMA.FTZ R42, R154, UR4, -R65.reuse ;  /* 0x000000049a2a7c23 */ /* 0x100fe20008010841 */
[----:B------:R-:W-:Y:S01]  /*d260*/  FSEL R64, R64, RZ, P0 ;  /* 0x000000ff40407208 */ /* 0x000fe20000000000 */
[----:B------:R-:W1:Y:S01]  /*d270*/  MUFU.EX2 R39, R39 ;  /* 0x0000002700277308 */ /* 0x000e620000000800 */
        /* <DEDUP_REMOVED lines=16> */
[C---:B-1----:R-:W-:Y:S01]  /*d380*/  FMUL.FTZ R4, R39.reuse, R96 ;  /* 0x0000006027047220 */ /* 0x042fe20000410000 */
[C---:B------:R-:W-:Y:S01]  /*d390*/  FMUL.FTZ R5, R39.reuse, R97 ;  /* 0x0000006127057220 */ /* 0x040fe20000410000 */
[C---:B------:R-:W-:Y:S01]  /*d3a0*/  FMUL.FTZ R8, R39.reuse, R92 ;  /* 0x0000005c27087220 */ /* 0x040fe20000410000 */
[C---:B------:R-:W-:Y:S01]  /*d3b0*/  FMUL.FTZ R9, R39.reuse, R93 ;  /* 0x0000005d27097220 */ /* 0x040fe20000410000 */
[C---:B------:R-:W-:Y:S01]  /*d3c0*/  FMUL.FTZ R16, R39.reuse, R84 ;  /* 0x0000005427107220 */ /* 0x040fe20000410000 */
[C---:B------:R-:W-:Y:S01]  /*d3d0*/  FMUL.FTZ R17, R39.reuse, R85 ;  /* 0x0000005527117220 */ /* 0x040fe20000410000 */
[C---:B------:R-:W-:Y:S03]  /*d3e0*/  FMUL.FTZ R32, R39.reuse, R68 ;  /* 0x0000004427207220 */ /* 0x040fe60000410000 */
[----:B------:R-:W-:Y:S01]  /*d3f0*/  MUFU.EX2 R41, R41 ;  /* 0x0000002900297308 */ /* 0x000fe20000000800 */
[C---:B--2---:R-:W-:Y:S01]  /*d400*/  FMUL.FTZ R6, R38.reuse, R98 ;  /* 0x0000006226067220 */ /* 0x044fe20000410000 */
[C---:B------:R-:W-:Y:S01]  /*d410*/  FMUL.FTZ R7, R38.reuse, R99 ;  /* 0x0000006326077220 */ /* 0x040fe20000410000 */
[C---:B------:R-:W-:Y:S01]  /*d420*/  FMUL.FTZ R10, R38.reuse, R94 ;  /* 0x0000005e260a7220 */ /* 0x040fe20000410000 */
[C---:B------:R-:W-:Y:S01]  /*d430*/  FMUL.FTZ R11, R38.reuse, R95 ;  /* 0x0000005f260b7220 */ /* 0x040fe20000410000 */
[C---:B------:R-:W-:Y:S01]  /*d440*/  FMUL.FTZ R18, R38.reuse, R86 ;  /* 0x0000005626127220 */ /* 0x040fe20000410000 */
[----:B------:R-:W-:Y:S01]  /*d450*/  LDSM.16.MT88.4 R92, [R168+0x9800] ;  /* 0x00980000a85c783b */ /* 0x000fe20000004200 */
        /* <DEDUP_REMOVED lines=9> */
[----:B------:R-:W1:Y:S01]  /*d4f0*/  MUFU.EX2 R43, R43 ;  /* 0x0000002b002b7308 */ /* 0x000e620000000800 */
[C---:B------:R-:W-:Y:S01]  /*d500*/  FMUL.FTZ R24, R39.reuse, R76 ;  /* 0x0000004c27187220 */ /* 0x040fe20000410000 */
[----:B------:R-:W-:Y:S01]  /*d510*/  FMUL.FTZ R25, R39, R77 ;  /* 0x0000004d27197220 */ /* 0x000fe20000410000 */
        /* <DEDUP_REMOVED lines=12> */
[----:B------:R-:W-:Y:S03]  /*d5e0*/  FFMA.FTZ R114, R216, UR4, -R65 ;  /* 0x00000004d8727c23 */ /* 0x000fe60008010841 */
[----:B------:R-:W3:Y:S01]  /*d5f0*/  MUFU.EX2 R104, R104 ;  /* 0x0000006800687308 */ /* 0x000ee20000000800 */
[----:B-1----:R-:W-:Y:S01]  /*d600*/  F2FP.F16.F32.PACK_AB R45, R41, R43 ;  /* 0x0000002b292d723e */ /* 0x002fe200000000ff */
[----:B------:R-:W-:Y:S01]  /*d610*/  FFMA.FTZ R43, R38, R191, R43 ;  /* 0x000000bf262b7223 */ /* 0x000fe2000001002b */
[--C-:B------:R-:W-:Y:S01]  /*d620*/  FFMA.FTZ R111, R213, UR4, -R64.reuse ;  /* 0x00000004d56f7c23 */ /* 0x100fe20008010840 */
[--C-:B------:R-:W-:Y:S01]  /*d630*/  FFMA.FTZ R116, R211, UR4, -R64.reuse ;  /* 0x00000004d3747c23 */ /* 0x100fe20008010840 */
[--C-:B------:R-:W-:Y:S01]  /*d640*/  FFMA.FTZ R113, R214, UR4, -R65.reuse ;  /* 0x00000004d6717c23 */ /* 0x100fe20008010841 */
[--C-:B------:R-:W-:Y:S01]  /*d650*/  FFMA.FTZ R118, R212, UR4, -R65.reuse ;  /* 0x00000004d4767c23 */ /* 0x100fe20008010841 */
[--C-:B------:R-:W-:Y:S03]  /*d660*/  FFMA.FTZ R115, R209, UR4, -R64.reuse ;  /* 0x00000004d1737c23 */ /* 0x100fe60008010840 */
[----:B------:R-:W-:Y:S01]  /*d670*/  MUFU.EX2 R67, R67 ;  /* 0x0000004300437308 */ /* 0x000fe20000000800 */
[----:B--2---:R-:W-:Y:S01]  /*d680*/  F2FP.F16.F32.PACK_AB R46, R101, R42 ;  /* 0x0000002a652e723e */ /* 0x004fe200000000ff */
[--C-:B------:R-:W-:Y:S01]  /*d690*/  FFMA.FTZ R120, R207, UR4, -R64.reuse ;  /* 0x00000004cf787c23 */ /* 0x100fe20008010840 */
[--C-:B------:R-:W-:Y:S01]  /*d6a0*/  FFMA.FTZ R117, R210, UR4, -R65.reuse ;  /* 0x00000004d2757c23 */ /* 0x100fe20008010841 */
[--C-:B------:R-:W-:Y:S01]  /*d6b0*/  FFMA.FTZ R122, R208, UR4, -R65.reuse ;  /* 0x00000004d07a7c23 */ /* 0x100fe20008010841 */
[--C-:B------:R-:W-:Y:S01]  /*d6c0*/  FFMA.FTZ R119, R205, UR4, -R64.reuse ;  /* 0x00000004cd777c23 */ /* 0x100fe20008010840 */
[----:B------:R-:W-:Y:S01]  /*d6d0*/  FFMA.FTZ R124, R203, UR4, -R64 ;  /* 0x00000004cb7c7c23 */ /* 0x000fe20008010840 */
[--C-:B------:R-:W-:Y:S03]  /*d6e0*/  FFMA.FTZ R121, R206, UR4, -R65.reuse ;  /* 0x00000004ce797c23 */ /* 0x100fe60008010841 */
[----:B------:R-:W1:Y:S01]  /*d6f0*/  MUFU.EX2 R66, R66 ;  /* 0x0000004200427308 */ /* 0x000e620000000800 */
        /* <DEDUP_REMOVED lines=13> */
[----:B------:R-:W-:Y:S04]  /*d7d0*/  ISETP.NE.AND P0, PT, R189, RZ, PT ;  /* 0x000000ffbd00720c */ /* 0x000fe80003f05270 */
[----:B------:R-:W-:Y:S01]  /*d7e0*/  MUFU.EX2 R78, R78 ;  /* 0x0000004e004e7308 */ /* 0x000fe20000000800 */
[----:B-1----:R-:W-:Y:S07]  /*d7f0*/  F2FP.F16.F32.PACK_AB R47, R66, R67 ;  /* 0x00000043422f723e */ /* 0x002fee00000000ff */
        /* <DEDUP_REMOVED lines=11> */
[--C-:B------:R-:W-:Y:S05]  /*d8b0*/  FFMA.FTZ R91, R224, UR4, -R65.reuse ;  /* 0x00000004e05b7c23 */ /* 0x100fea0008010841 */
[----:B------:R-:W1:Y:S01]  /*d8c0*/  MUFU.EX2 R88, R88 ;  /* 0x0000005800587308 */ /* 0x000e620000000800 */
[C---:B------:R-:W-:Y:S03]  /*d8d0*/  HMMA.16816.F32 R12, R44.reuse, R20, R12 ;  /* 0x000000142c0c723c */ /* 0x040fe6000000180c */
[C---:B------:R-:W-:Y:S01]  /*d8e0*/  FMUL.FTZ R20, R39.reuse, R80 ;  /* 0x0000005027147220 */ /* 0x040fe20000410000 */
[----:B------:R-:W-:Y:S01]  /*d8f0*/  FMUL.FTZ R21, R39, R81 ;  /* 0x0000005127157220 */ /* 0x000fe20000410000 */
[--C-:B------:R-:W-:Y:S04]  /*d900*/  FFMA.FTZ R81, R239, UR4, -R64.reuse ;  /* 0x00000004ef517c23 */ /* 0x100fe80008010840 */
[----:B------:R-:W2:Y:S01]  /*d910*/  MUFU.EX2 R76, R76 ;  /* 0x0000004c004c7308 */ /* 0x000ea20000000800 */
[C---:B------:R-:W-:Y:S03]  /*d920*/  HMMA.16816.F32 R16, R44.reuse, R22, R16 ;  /* 0x000000162c10723c */ /* 0x040fe60000001810 */
[C---:B------:R-:W-:Y:S01]  /*d930*/  FMUL.FTZ R22, R38.reuse, R82 ;  /* 0x0000005226167220 */ /* 0x040fe20000410000 */
[----:B------:R-:W-:Y:S01]  /*d940*/  FMUL.FTZ R23, R38, R83 ;  /* 0x0000005326177220 */ /* 0x000fe20000410000 */
[--C-:B------:R-:W-:Y:S04]  /*d950*/  FFMA.FTZ R83, R230, UR4, -R65.reuse ;  /* 0x00000004e6537c23 */ /* 0x100fe80008010841 */
[----:B------:R-:W-:Y:S01]  /*d960*/  MUFU.EX2 R69, R69 ;  /* 0x0000004500457308 */ /* 0x000fe20000000800 */
[--C-:B------:R-:W-:Y:S01]  /*d970*/  FFMA.FTZ R82, R228, UR4, -R65.reuse ;  /* 0x00000004e4527c23 */ /* 0x100fe20008010841 */
[C---:B------:R-:W-:Y:S03]  /*d980*/  HMMA.16816.F32 R20, R44.reuse, R28, R20 ;  /* 0x0000001c2c14723c */ /* 0x040fe60000001814 */
[----:B------:R-:W-:Y:S01]  /*d990*/  FMUL.FTZ R29, R39, R73 ;  /* 0x00000049271d7220 */ /* 0x000fe20000410000 */
[----:B------:R-:W-:Y:S01]  /*d9a0*/  FFMA.FTZ R73, R235, UR4, -R64 ;  /* 0x00000004eb497c23 */ /* 0x000fe20008010840 */
[----:B------:R-:W-:Y:S03]  /*d9b0*/  FMUL.FTZ R28, R39, R72 ;  /* 0x00000048271c7220 */ /* 0x000fe60000410000 */
[----:B------:R-:W-:Y:S01]  /*d9c0*/  MUFU.EX2 R97, R97 ;  /* 0x0000006100617308 */ /* 0x000fe20000000800 */
[----:B------:R-:W-:Y:S01]  /*d9d0*/  FADD.FTZ R39, R104, R106 ;  /* 0x0000006a68277221 */ /* 0x000fe20000010000 */
[C---:B------:R-:W-:Y:S03]  /*d9e0*/  HMMA.16816.F32 R24, R44.reuse, R30, R24 ;  /* 0x0000001e2c18723c */ /* 0x040fe60000001818 */
[C---:B------:R-:W-:Y:S01]  /*d9f0*/  FMUL.FTZ R30, R38.reuse, R74 ;  /* 0x0000004a261e7220 */ /* 0x040fe20000410000 */
[----:B------:R-:W-:Y:S01]  /*da00*/  FMUL.FTZ R31, R38, R75 ;  /* 0x0000004b261f7220 */ /* 0x000fe20000410000 */
[--C-:B------:R-:W-:Y:S03]  /*da10*/  FFMA.FTZ R38, R40, UR4, -R64.reuse ;  /* 0x0000000428267c23 */ /* 0x100fe60008010840 */
[----:B------:R-:W-:Y:S01]  /*da20*/  MUFU.EX2 R80, R241 ;  /* 0x000000f100507308 */ /* 0x000fe20000000800 */
[--C-:B------:R-:W-:Y:S01]  /*da30*/  FFMA.FTZ R75, R234, UR4, -R65.reuse ;  /* 0x00000004ea4b7c23 */ /* 0x100fe20008010841 */
[--C-:B------:R-:W-:Y:S01]  /*da40*/  FFMA.FTZ R74, R232, UR4, -R65.reuse ;  /* 0x00000004e84a7c23 */ /* 0x100fe20008010841 */
[----:B------:R-:W-:Y:S01]  /*da50*/  FFMA.FTZ R64, R3, UR4, -R64 ;  /* 0x0000000403407c23 */ /* 0x000fe20008010840 */
[C---:B------:R-:W-:Y:S06]  /*da60*/  HMMA.16816.F32 R28, R44.reuse, R48, R28 ;  /* 0x000000302c1c723c */ /* 0x040fec000000181c */
[----:B------:R-:W3:Y:S02]  /*da70*/  MUFU.EX2 R81, R81 ;  /* 0x0000005100517308 */ /* 0x000ee40000000800 */
[----:B------:R-:W-:Y:S01]  /*da80*/  HMMA.16816.F32 R32, R44, R50, R32 ;  /* 0x000000322c20723c */ /* 0x000fe20000001820 */
[----:B------:R-:W4:Y:S07]  /*da90*/  LDSM.16.MT88.4 R48, [R102+0x6800] ;  /* 0x006800006630783b */ /* 0x000f2e0000004200 */
[----:B------:R-:W-:Y:S01]  /*daa0*/  MUFU.EX2 R72, R237 ;  /* 0x000000ed00487308 */ /* 0x000fe20000000800 */
[----:B-1----:R-:W-:Y:S02]  /*dab0*/  F2FP.F16.F32.PACK_AB R44, R85, R88 ;  /* 0x00000058552c723e */ /* 0x002fe400000000ff */
[----:B--2---:R-:W-:Y:S07]  /*dac0*/  F2FP.F16.F32.PACK_AB R46, R76, R77 ;  /* 0x0000004d4c2e723e */ /* 0x004fee00000000ff */
[----:B------:R-:W1:Y:S01]  /*dad0*/  MUFU.EX2 R73, R73 ;  /* 0x0000004900497308 */ /* 0x000e620000000800 */
[----:B---3--:R-:W-:Y:S09]  /*dae0*/  F2FP.F16.F32.PACK_AB R45, R81, R80 ;  /* 0x00000050512d723e */ /* 0x008ff200000000ff */
[----:B------:R-:W2:Y:S10]  /*daf0*/  MUFU.EX2 R68, R68 ;  /* 0x0000004400447308 */ /* 0x000eb40000000800 */
[----:B------:R-:W-:Y:S01]  /*db00*/  MUFU.EX2 R70, R70 ;  /* 0x0000004600467308 */ /* 0x000fe20000000800 */
[----:B-1----:R-:W-:Y:S07]  /*db10*/  F2FP.F16.F32.PACK_AB R47, R73, R72 ;  /* 0x00000048492f723e */ /* 0x002fee00000000ff */
[C---:B------:R-:W-:Y:S02]  /*db20*/  HMMA.16816.F32 R4, R44.reuse, R52, R4 ;  /* 0x000000342c04723c */ /* 0x040fe40000001804 */
[----:B------:R-:W1:Y:S06]  /*db30*/  MUFU.EX2 R71, R71 ;  /* 0x0000004700477308 */ /* 0x000e6c0000000800 */
[C---:B------:R-:W-:Y:S01]  /*db40*/  HMMA.16816.F32 R8, R44.reuse, R54, R8 ;  /* 0x000000362c08723c */ /* 0x040fe20000001808 */
[----:B------:R-:W3:Y:S03]  /*db50*/  LDSM.16.MT88.4 R52, [R168+0x7000] ;  /* 0x00700000a834783b */ /* 0x000ee60000004200 */
[----:B------:R-:W-:Y:S04]  /*db60*/  MUFU.EX2 R75, R75 ;  /* 0x0000004b004b7308 */ /* 0x000fe80000000800 */
[C---:B------:R-:W-:Y:S06]  /*db70*/  HMMA.16816.F32 R12, R44.reuse, R56, R12 ;  /* 0x000000382c0c723c */ /* 0x040fec000000180c */
[----:B------:R-:W5:Y:S02]  /*db80*/  MUFU.EX2 R74, R74 ;  /* 0x0000004a004a7308 */ /* 0x000f640000000800 */
[C---:B------:R-:W-:Y:S01]  /*db90*/  HMMA.16816.F32 R16, R44.reuse, R58, R16 ;  /* 0x0000003a2c10723c */ /* 0x040fe20000001810 */
[----:B------:R-:W3:Y:S07]  /*dba0*/  LDSM.16.MT88.4 R56, [R164+0x7000] ;  /* 0x00700000a438783b */ /* 0x000eee0000004200 */
[----:B------:R-:W-:Y:S01]  /*dbb0*/  MUFU.EX2 R83, R83 ;  /* 0x0000005300537308 */ /* 0x000fe20000000800 */
[C---:B----4-:R-:W-:Y:S09]  /*dbc0*/  HMMA.16816.F32 R20, R44.reuse, R48, R20 ;  /* 0x000000302c14723c */ /* 0x050ff20000001814 */
[----:B------:R-:W4:Y:S01]  /*dbd0*/  MUFU.EX2 R82, R82 ;  /* 0x0000005200527308 */ /* 0x000f220000000800 */
[C---:B------:R-:W-:Y:S01]  /*dbe0*/  HMMA.16816.F32 R24, R44.reuse, R50, R24 ;  /* 0x000000322c18723c */ /* 0x040fe20000001818 */
[----:B------:R-:W4:Y:S08]  /*dbf0*/  LDSM.16.MT88.4 R48, [R102+0x7000] ;  /* 0x007000006630783b */ /* 0x000f300000004200 */
[----:B------:R-:W-:Y:S01]  /*dc00*/  MUFU.EX2 R89, R89 ;  /* 0x0000005900597308 */ /* 0x000fe20000000800 */
[C---:B------:R-:W-:Y:S09]  /*dc10*/  HMMA.16816.F32 R28, R44.reuse, R60, R28 ;  /* 0x0000003c2c1c723c */ /* 0x040ff2000000181c */
[----:B------:R-:W4:Y:S01]  /*dc20*/  MUFU.EX2 R96, R96 ;  /* 0x0000006000607308 */ /* 0x000f220000000800 */
[----:B------:R-:W-:Y:S01]  /*dc30*/  HMMA.16816.F32 R32, R44, R62, R32 ;  /* 0x0000003e2c20723c */ /* 0x000fe20000001820 */
[----:B------:R-:W4:Y:S08]  /*dc40*/  LDSM.16.MT88.4 R60, [R100+0x7000] ;  /* 0x00700000643c783b */ /* 0x000f300000004200 */
[----:B------:R-:W-:Y:S01]  /*dc50*/  MUFU.EX2 R90, R90 ;  /* 0x0000005a005a7308 */ /* 0x000fe20000000800 */
[----:B------:R-:W-:Y:S02]  /*dc60*/  F2FP.F16.F32.PACK_AB R47, R79, R78 ;  /* 0x0000004e4f2f723e */ /* 0x000fe400000000ff */
[----:B--2---:R-:W-:Y:S02]  /*dc70*/  F2FP.F16.F32.PACK_AB R44, R68, R69 ;  /* 0x00000045442c723e */ /* 0x004fe400000000ff */
[----:B-1----:R-:W-:Y:S02]  /*dc80*/  F2FP.F16.F32.PACK_AB R45, R71, R70 ;  /* 0x00000046472d723e */ /* 0x002fe400000000ff */
[----:B-----5:R-:W-:Y:S03]  /*dc90*/  F2FP.F16.F32.PACK_AB R46, R74, R75 ;  /* 0x0000004b4a2e723e */ /* 0x020fe600000000ff */
[----:B------:R-:W1:Y:S04]  /*dca0*/  MUFU.EX2 R91, R91 ;  /* 0x0000005b005b7308 */ /* 0x000e680000000800 */
[C---:B---3--:R-:W-:Y:S06]  /*dcb0*/  HMMA.16816.F32 R4, R44.reuse, R52, R4 ;  /* 0x000000342c04723c */ /* 0x048fec0000001804 */
[----:B------:R-:W2:Y:S02]  /*dcc0*/  MUFU.EX2 R108, R108 ;  /* 0x0000006c006c7308 */ /* 0x000ea40000000800 */
[C---:B------:R-:W-:Y:S01]  /*dcd0*/  HMMA.16816.F32 R8, R44.reuse, R54, R8 ;  /* 0x000000362c08723c */ /* 0x040fe20000001808 */
[----:B------:R-:W3:Y:S07]  /*dce0*/  LDSM.16.MT88.4 R52, [R168+0x7800] ;  /* 0x00780000a834783b */ /* 0x000eee0000004200 */
[----:B------:R-:W-:Y:S01]  /*dcf0*/  MUFU.EX2 R105, R105 ;  /* 0x0000006900697308 */ /* 0x000fe20000000800 */
[C---:B------:R-:W-:Y:S09]  /*dd00*/  HMMA.16816.F32 R12, R44.reuse, R56, R12 ;  /* 0x000000382c0c723c */ /* 0x040ff2000000180c */
[----:B------:R-:W5:Y:S01]  /*dd10*/  MUFU.EX2 R110, R110 ;  /* 0x0000006e006e7308 */ /* 0x000f620000000800 */
[C---:B------:R-:W-:Y:S01]  /*dd20*/  HMMA.16816.F32 R16, R44.reuse, R58, R16 ;  /* 0x0000003a2c10723c */ /* 0x040fe20000001810 */
[----:B------:R-:W5:Y:S08]  /*dd30*/  LDSM.16.MT88.4 R56, [R164+0x7800] ;  /* 0x00780000a438783b */ /* 0x000f700000004200 */
        /* <DEDUP_REMOVED lines=12> */
[----:B------:R-:W-:Y:S02]  /*de00*/  F2FP.F16.F32.PACK_AB R45, R96, R89 ;  /* 0x00000059602d723e */ /* 0x000fe400000000ff */
[----:B-1----:R-:W-:Y:S02]  /*de10*/  F2FP.F16.F32.PACK_AB R46, R91, R90 ;  /* 0x0000005a5b2e723e */ /* 0x002fe400000000ff */
[----:B--2---:R-:W-:Y:S03]  /*de20*/  F2FP.F16.F32.PACK_AB R47, R108, R97 ;  /* 0x000000616c2f723e */ /* 0x004fe600000000ff */
[----:B------:R-:W1:Y:S04]  /*de30*/  MUFU.EX2 R116, R116 ;  /* 0x0000007400747308 */ /* 0x000e680000000800 */
[C---:B---3--:R-:W-:Y:S06]  /*de40*/  HMMA.16816.F32 R4, R44.reuse, R52, R4 ;  /* 0x000000342c04723c */ /* 0x048fec0000001804 */
[----:B------:R-:W-:Y:S02]  /*de50*/  MUFU.EX2 R113, R113 ;  /* 0x0000007100717308 */ /* 0x000fe40000000800 */
[C---:B------:R-:W-:Y:S01]  /*de60*/  HMMA.16816.F32 R8, R44.reuse, R54, R8 ;  /* 0x000000362c08723c */ /* 0x040fe20000001808 */
[----:B------:R-:W2:Y:S07]  /*de70*/  LDSM.16.MT88.4 R52, [R168+0x8000] ;  /* 0x00800000a834783b */ /* 0x000eae0000004200 */
[----:B------:R-:W3:Y:S01]  /*de80*/  MUFU.EX2 R118, R118 ;  /* 0x0000007600767308 */ /* 0x000ee20000000800 */
[C---:B-----5:R-:W-:Y:S09]  /*de90*/  HMMA.16816.F32 R12, R44.reuse, R56, R12 ;  /* 0x000000382c0c723c */ /* 0x060ff2000000180c */
        /* <DEDUP_REMOVED lines=48> */
[----:B------:R-:W-:Y:S01]  /*e1a0*/  MUFU.EX2 R191, R64 ;  /* 0x0000004000bf7308 */ /* 0x000fe20000000800 */
[C---:B-1----:R-:W-:Y:S08]  /*e1b0*/  HMMA.16816.F32 R12, R44.reuse, R56, R12 ;  /* 0x000000382c0c723c */ /* 0x042ff0000000180c */
[C---:B------:R-:W-:Y:S01]  /*e1c0*/  HMMA.16816.F32 R16, R44.reuse, R58, R16 ;  /* 0x0000003a2c10723c */ /* 0x040fe20000001810 */
[----:B------:R-:W-:Y:S07]  /*e1d0*/  LDSM.16.MT88.4 R56, [R102+0x9000] ;  /* 0x009000006638783b */ /* 0x000fee0000004200 */
[C---:B-----5:R-:W-:Y:S08]  /*e1e0*/  HMMA.16816.F32 R20, R44.reuse, R48, R20 ;  /* 0x000000302c14723c */ /* 0x060ff00000001814 */
[C---:B------:R-:W-:Y:S01]  /*e1f0*/  HMMA.16816.F32 R24, R44.reuse, R50, R24 ;  /* 0x000000322c18723c */ /* 0x040fe20000001818 */
[----:B------:R-:W1:Y:S07]  /*e200*/  LDSM.16.MT88.4 R48, [R164+0x9000] ;  /* 0x00900000a430783b */ /* 0x000e6e0000004200 */
[C---:B----4-:R-:W-:Y:S03]  /*e210*/  HMMA.16816.F32 R28, R44.reuse, R60, R28 ;  /* 0x0000003c2c1c723c */ /* 0x050fe6000000181c */
[--C-:B------:R-:W-:Y:S01]  /*e220*/  FFMA.FTZ R60, R198, UR4, -R65.reuse ;  /* 0x00000004c63c7c23 */ /* 0x100fe20008010841 */
[--C-:B------:R-:W-:Y:S01]  /*e230*/  FFMA.FTZ R61, R196, UR4, -R65.reuse ;  /* 0x00000004c43d7c23 */ /* 0x100fe20008010841 */
[----:B------:R-:W-:Y:S03]  /*e240*/  FFMA.FTZ R65, R193, UR4, -R65 ;  /* 0x00000004c1417c23 */ /* 0x000fe60008010841 */
[----:B------:R-:W-:Y:S01]  /*e250*/  HMMA.16816.F32 R32, R44, R62, R32 ;  /* 0x0000003e2c20723c */ /* 0x000fe20000001820 */
[----:B------:R-:W-:Y:S02]  /*e260*/  MUFU.EX2 R60, R60 ;  /* 0x0000003c003c7308 */ /* 0x000fe40000000800 */
[----:B------:R-:W-:Y:S01]  /*e270*/  F2FP.F16.F32.PACK_AB R44, R126, R121 ;  /* 0x000000797e2c723e */ /* 0x000fe200000000ff */
[----:B------:R-:W-:Y:S01]  /*e280*/  FADD.FTZ R62, R42, R39 ;  /* 0x000000272a3e7221 */ /* 0x000fe20000010000 */
[----:B------:R-:W-:Y:S02]  /*e290*/  F2FP.F16.F32.PACK_AB R45, R128, R123 ;  /* 0x0000007b802d723e */ /* 0x000fe400000000ff */
[----:B------:R-:W-:Y:S01]  /*e2a0*/  F2FP.F16.F32.PACK_AB R46, R130, R125 ;  /* 0x0000007d822e723e */ /* 0x000fe200000000ff */
[----:B------:R-:W-:Y:S01]  /*e2b0*/  FADD.FTZ R101, R101, R62 ;  /* 0x0000003e65657221 */ /* 0x000fe20000010000 */
[----:B---3--:R-:W-:Y:S02]  /*e2c0*/  F2FP.F16.F32.PACK_AB R47, R132, R127 ;  /* 0x0000007f842f723e */ /* 0x008fe400000000ff */
[----:B------:R-:W3:Y:S01]  /*e2d0*/  MUFU.EX2 R61, R61 ;  /* 0x0000003d003d7308 */ /* 0x000ee20000000800 */
[----:B------:R-:W-:Y:S01]  /*e2e0*/  FADD.FTZ R88, R88, R101 ;  /* 0x0000006558587221 */ /* 0x000fe20000010000 */
[----:B------:R-:W-:Y:S03]  /*e2f0*/  MOV R101, R0 ;  /* 0x0000000000657202 */ /* 0x000fe60000000f00 */
[C---:B--2---:R-:W-:Y:S05]  /*e300*/  HMMA.16816.F32 R4, R44.reuse, R52, R4 ;  /* 0x000000342c04723c */ /* 0x044fea0000001804 */
[----:B------:R-:W-:Y:S01]  /*e310*/  MUFU.EX2 R192, R65 ;  /* 0x0000004100c07308 */ /* 0x000fe20000000800 */
[----:B------:R-:W-:Y:S01]  /*e320*/  FADD.FTZ R52, R41, R43 ;  /* 0x0000002b29347221 */ /* 0x000fe20000010000 */
[----:B------:R-:W-:Y:S01]  /*e330*/  FADD.FTZ R88, R85, R88 ;  /* 0x0000005855587221 */ /* 0x000fe20000010000 */
[----:B------:R-:W2:Y:S02]  /*e340*/  LDSM.16.MT88.4 R40, [R100+0x9000] ;  /* 0x009000006428783b */ /* 0x000ea40000004200 */
[----:B------:R-:W-:Y:S01]  /*e350*/  FADD.FTZ R39, R67, R52 ;  /* 0x0000003443277221 */ /* 0x000fe20000010000 */
[C---:B------:R-:W-:Y:S03]  /*e360*/  HMMA.16816.F32 R8, R44.reuse, R54, R8 ;  /* 0x000000362c08723c */ /* 0x040fe60000001808 */
[----:B------:R-:W-:Y:S01]  /*e370*/  FADD.FTZ R77, R77, R88 ;  /* 0x000000584d4d7221 */ /* 0x000fe20000010000 */
[----:B------:R-:W-:Y:S01]  /*e380*/  FADD.FTZ R39, R66, R39 ;  /* 0x0000002742277221 */ /* 0x000fe20000010000 */
[----:B------:R-:W4:Y:S02]  /*e390*/  LDSM.16.MT88.4 R84, [R164+0x9800] ;  /* 0x00980000a454783b */ /* 0x000f240000004200 */
[----:B------:R-:W-:Y:S01]  /*e3a0*/  FADD.FTZ R76, R76, R77 ;  /* 0x0000004d4c4c7221 */ /* 0x000fe20000010000 */
[C---:B-1----:R-:W-:Y:S03]  /*e3b0*/  HMMA.16816.F32 R12, R44.reuse, R48, R12 ;  /* 0x000000302c0c723c */ /* 0x042fe6000000180c */
[----:B------:R-:W-:Y:S01]  /*e3c0*/  FADD.FTZ R80, R80, R39 ;  /* 0x0000002750507221 */ /* 0x000fe20000010000 */
[----:B------:R-:W-:Y:S01]  /*e3d0*/  FADD.FTZ R69, R69, R76 ;  /* 0x0000004c45457221 */ /* 0x000fe20000010000 */
[----:B------:R-:W1:Y:S02]  /*e3e0*/  MUFU.EX2 R39, R194 ;  /* 0x000000c200277308 */ /* 0x000e640000000800 */
[----:B------:R-:W-:Y:S01]  /*e3f0*/  FADD.FTZ R81, R81, R80 ;  /* 0x0000005051517221 */ /* 0x000fe20000010000 */
[C---:B------:R-:W-:Y:S03]  /*e400*/  HMMA.16816.F32 R16, R44.reuse, R50, R16 ;  /* 0x000000322c10723c */ /* 0x040fe60000001810 */
[----:B------:R-:W-:Y:S01]  /*e410*/  FADD.FTZ R72, R72, R81 ;  /* 0x0000005148487221 */ /* 0x000fe20000010000 */
[----:B------:R-:W-:Y:S01]  /*e420*/  FADD.FTZ R68, R68, R69 ;  /* 0x0000004544447221 */ /* 0x000fe20000010000 */
[----:B------:R-:W-:Y:S02]  /*e430*/  F2FP.F16.F32.PACK_AB R69, R37, R38 ;  /* 0x000000262545723e */ /* 0x000fe400000000ff */
[----:B------:R-:W-:Y:S01]  /*e440*/  FADD.FTZ R73, R73, R72 ;  /* 0x0000004849497221 */ /* 0x000fe20000010000 */
[C---:B------:R-:W-:Y:S03]  /*e450*/  HMMA.16816.F32 R20, R44.reuse, R56, R20 ;  /* 0x000000382c14723c */ /* 0x040fe60000001814 */
[----:B------:R-:W-:Y:S01]  /*e460*/  FADD.FTZ R70, R70, R73 ;  /* 0x0000004946467221 */ /* 0x000fe20000010000 */
[----:B------:R-:W-:Y:S01]  /*e470*/  FADD.FTZ R75, R75, R68 ;  /* 0x000000444b4b7221 */ /* 0x000fe20000010000 */
[----:B---3--:R-:W-:Y:S02]  /*e480*/  F2FP.F16.F32.PACK_AB R68, R61, R60 ;  /* 0x0000003c3d44723e */ /* 0x008fe400000000ff */
[----:B------:R-:W-:Y:S01]  /*e490*/  FADD.FTZ R71, R71, R70 ;  /* 0x0000004647477221 */ /* 0x000fe20000010000 */
[C---:B------:R-:W-:Y:S03]  /*e4a0*/  HMMA.16816.F32 R24, R44.reuse, R58, R24 ;  /* 0x0000003a2c18723c */ /* 0x040fe60000001818 */
[----:B------:R-:W-:Y:S01]  /*e4b0*/  FADD.FTZ R48, R78, R71 ;  /* 0x000000474e307221 */ /* 0x000fe20000010000 */
[----:B-1----:R-:W-:Y:S01]  /*e4c0*/  F2FP.F16.F32.PACK_AB R70, R192, R39 ;  /* 0x00000027c046723e */ /* 0x002fe200000000ff */
[----:B------:R-:W-:Y:S01]  /*e4d0*/  FADD.FTZ R74, R74, R75 ;  /* 0x0000004b4a4a7221 */ /* 0x000fe20000010000 */
[----:B------:R-:W-:Y:S01]  /*e4e0*/  F2FP.F16.F32.PACK_AB R71, R191, R36 ;  /* 0x00000024bf47723e */ /* 0x000fe200000000ff */
[----:B------:R-:W-:Y:S01]  /*e4f0*/  FADD.FTZ R48, R79, R48 ;  /* 0x000000304f307221 */ /* 0x000fe20000010000 */
[C---:B--2---:R-:W-:Y:S01]  /*e500*/  HMMA.16816.F32 R28, R44.reuse, R40, R28 ;  /* 0x000000282c1c723c */ /* 0x044fe2000000181c */
[----:B------:R-:W1:Y:S02]  /*e510*/  LDSM.16.MT88.4 R76, [R102+0x9800] ;  /* 0x00980000664c783b */ /* 0x000e640000004200 */
        /* <DEDUP_REMOVED lines=8> */
[C---:B------:R-:W-:Y:S01]  /*e5a0*/  HMMA.16816.F32 R96, R68.reuse, R92, R4 ;  /* 0x0000005c4460723c */ /* 0x040fe20000001804 */
[----:B------:R-:W2:Y:S04]  /*e5b0*/  LDSM.16.MT88.4 R4, [R100+0x9800] ;  /* 0x009800006404783b */ /* 0x000ea80000004200 */
[----:B------:R-:W-:Y:S01]  /*e5c0*/  FADD.FTZ R3, R108, R3 ;  /* 0x000000036c037221 */ /* 0x000fe20000010000 */
[----:B------:R-:W-:Y:S02]  /*e5d0*/  FADD.FTZ R105, R105, R40 ;  /* 0x0000002869697221 */ /* 0x000fe40000010000 */
        /* <DEDUP_REMOVED lines=39> */
.L_x_4720:
        /* <DEDUP_REMOVED lines=154> */
.L_x_4726:
[----:B------:R-:W-:Y:S05]  /*f1f0*/  BSYNC.RECONVERGENT B0 ;  /* 0x0000000000007941 */ /* 0x000fea0003800200 */
.L_x_4725:
        /* <DEDUP_REMOVED lines=44> */
.L_x_4728:
[----:B------:R-:W-:Y:S05]  /*f4c0*/  BSYNC.RECONVERGENT B0 ;  /* 0x0000000000007941 */ /* 0x000fea0003800200 */
.L_x_4727:
        /* <DEDUP_REMOVED lines=15> */
.L_x_4730:
[----:B------:R-:W-:Y:S05]  /*f5c0*/  BSYNC.RECONVERGENT B0 ;  /* 0x0000000000007941 */ /* 0x000fea0003800200 */
.L_x_4729:
        /* <DEDUP_REMOVED lines=14> */
.L_x_4731:
        /* <DEDUP_REMOVED lines=13> */
.L_x_7173:


//--------------------- .text._ZN5flash24flash_fwd_splitkv_kernelI23Flash_fwd_kernel_traitsILi64ELi64ELi128ELi4ELb0ELb0EN7cutlass6half_tE19Flash_kernel_traitsILi64ELi64ELi128ELi4ES3_EELb1ELb0ELb0ELb0ELb0ELb0ELb0ELb1EEEvNS_16Flash_fwd_paramsE --------------------------
	.section	.text._ZN5flash24flash_fwd_splitkv_kernelI23Flash_fwd_kernel_traitsILi64ELi64ELi128ELi4ELb0ELb0EN7cutlass6half_tE19Flash_kernel_traitsILi64ELi64ELi128ELi4ES3_EELb1ELb0ELb0ELb0ELb0ELb0ELb0ELb1EEEvNS_16Flash_fwd_paramsE,"ax",@progbits
	.align	128
        .global         _ZN5flash24flash_fwd_splitkv_kernelI23Flash_fwd_kernel_traitsILi64ELi64ELi128ELi4ELb0ELb0EN7cutlass6half_tE19Flash_kernel_traitsILi64ELi64ELi128ELi4ES3_EELb1ELb0ELb0ELb0ELb0ELb0ELb0ELb1EEEvNS_16Flash_fwd_paramsE
        .type           _ZN5flash24flash_fwd_splitkv_kernelI23Flash_fwd_kernel_traitsILi64ELi64ELi128ELi4ELb0ELb0EN7cutlass6half_tE19Flash_kernel_traitsILi64ELi64ELi128ELi4ES3_EELb1ELb0ELb0ELb0ELb0ELb0ELb0ELb1EEEvNS_16Flash_fwd_paramsE,@function
        .size           _ZN5flash24flash_fwd_splitkv_kernelI23Flash_fwd_kernel_traitsILi64ELi64ELi128ELi4ELb0ELb0EN7cutlass6half_tE19Flash_kernel_traitsILi64ELi64ELi128ELi4ES3_EELb1ELb0ELb0ELb0ELb0ELb0ELb0ELb1EEEvNS_16Flash_fwd_paramsE,(.L_x_7174 - _ZN5flash24flash_fwd_splitkv_kernelI23Flash_fwd_kernel_traitsILi64ELi64ELi128ELi4ELb0ELb0EN7cutlass6half_tE19Flash_kernel_traitsILi64ELi64ELi128ELi4ES3_EELb1ELb0ELb0ELb0ELb0ELb0ELb0ELb1EEEvNS_16Flash_fwd_paramsE)
        .other          _ZN5flash24flash_fwd_splitkv_kernelI23Flash_fwd_kernel_traitsILi64ELi64ELi128ELi4ELb0ELb0EN7cutlass6half_tE19Flash_kernel_traitsILi64ELi64ELi128ELi4ES3_EELb1ELb0ELb0ELb0ELb0ELb0ELb0ELb1EEEvNS_16Flash_fwd_paramsE,@"STO_CUDA_ENTRY STV_DEFAULT"
_ZN5flash24flash_fwd_splitkv_kernelI23Flash_fwd_kernel_traitsILi64ELi64ELi128ELi4ELb0ELb0EN7cutlass6half_tE19Flash_kernel_traitsILi64ELi64ELi128ELi4ES3_EELb1ELb0ELb0ELb0ELb0ELb0ELb0ELb1EEEvNS_16Flash_fwd_paramsE:
.text._ZN5flash24flash_fwd_splitkv_kernelI23Flash_fwd_kernel_traitsILi64ELi64ELi128ELi4ELb0ELb0EN7cutlass6half_tE19Flash_kernel_traitsILi64ELi64ELi128ELi4ES3_EELb1ELb0ELb0ELb0ELb0ELb0ELb0ELb1EEEvNS_16Flash_fwd_paramsE:
[----:B------:R-:W-:Y:S08]  /*0000*/  LDC R1, c[0x0][0x37c] ;  /* 0x0000df00ff017b82 */ /* 0x000ff00000000800 */
[----:B------:R-:W1:Y:S01]  /*0010*/  LDC.64 R4, c[0x0][0x460] ;  /* 0x00011800ff047b82 */ /* 0x000e620000000a00 */
[----:B------:R-:W2:Y:S01]  /*0020*/  S2R R157, SR_CTAID.Y ;  /* 0x00000000009d7919 */ /* 0x000ea20000002600 */
[----:B------:R-:W3:Y:S01]  /*0030*/  LDCU.64 UR4, c[0x0][0x470] ;  /* 0x00008e00ff0477ac */ /* 0x000ee20008000a00 */
[----:B------:R-:W-:Y:S01]  /*0040*/  IMAD.MOV.U32 R156, RZ, RZ, -0x1 ;  /* 0xffffffffff9c7424 */ /* 0x000fe200078e00ff */
[----:B------:R-:W4:Y:S04]  /*0050*/  LDCU.64 UR6, c[0x0][0x358] ;  /* 0x00006b00ff0677ac */ /* 0x000f280008000a00 */
[----:B------:R-:W3:Y:S08]  /*0060*/  LDC.64 R2, c[0x0][0x478] ;  /* 0x00011e00ff027b82 */ /* 0x000ef00000000a00 */
[----:B------:R-:W4:Y:S01]  /*0070*/  LDC.64 R6, c[0x0][0x460] ;  /* 0x00011800ff067b82 */ /* 0x000f220000000a00 */
[----:B-1----:R-:W-:-:S02]  /*0080*/  ISETP.NE.U32.AND P1, PT, R4, RZ, PT ;  /* 0x000000ff0400720c */ /* 0x002fc40003f25070 */
[----:B------:R-:W-:Y:S02]  /*0090*/  ISETP.NE.U32.AND P0, PT, R4, RZ, PT ;  /* 0x000000ff0400720c */ /* 0x000fe40003f05070 */
[C---:B------:R-:W-:Y:S02]  /*00a0*/  ISETP.NE.AND.EX P2, PT, R5.reuse, RZ, PT, P1 ;  /* 0x000000ff0500720c */ /* 0x040fe40003f45310 */
[----:B------:R-:W-:Y:S02]  /*00b0*/  ISETP.NE.AND.EX P3, PT, R5, RZ, PT, P0 ;  /* 0x000000ff0500720c */ /* 0x000fe40003f65300 */
[----:B---3--:R-:W-:-:S04]  /*00c0*/  ISETP.NE.U32.AND P0, PT, R2, RZ, PT ;  /* 0x000000ff0200720c */ /* 0x008fc80003f05070 */
[----:B------:R-:W-:Y:S02]  /*00d0*/  ISETP.NE.AND.EX P1, PT, R3, RZ, PT, P0 ;  /* 0x000000ff0300720c */ /* 0x000fe40003f25300 */
[----:B------:R-:W-:Y:S01]  /*00e0*/  ISETP.NE.U32.AND P0, PT, RZ, UR4, PT ;  /* 0x00000004ff007c0c */ /* 0x000fe2000bf05070 */
[C---:B--2---:R-:W-:Y:S02]  /*00f0*/  IMAD.SHL.U32 R9, R157.reuse, 0x4, RZ ;  /* 0x000000049d097824 */ /* 0x044fe400078e00ff */
[----:B----4-:R-:W-:Y:S01]  /*0100*/  IMAD.WIDE.U32 R6, R157, 0x4, R6 ;  /* 0x000000049d067825 */ /* 0x010fe200078e0006 */
[----:B------:R-:W-:Y:S02]  /*0110*/  ISETP.NE.AND.EX P5, PT, RZ, UR5, PT, P0 ;  /* 0x00000005ff007c0c */ /* 0x000fe4000bfa5300 */
[----:B------:R-:W-:Y:S02]  /*0120*/  SHF.R.U32.HI R8, RZ, 0x1e, R157 ;  /* 0x0000001eff087819 */ /* 0x000fe4000001169d */
[----:B------:R-:W2:Y:S01]  /*0130*/  @P2 LDG.E R156, desc[UR6][R6.64] ;  /* 0x00000006069c2981 */ /* 0x000ea2000c1e1900 */
[----:B------:R-:W-:Y:S01]  /*0140*/  IADD3 R134, P2, PT, R9, UR4, RZ ;  /* 0x0000000409867c10 */ /* 0x000fe2000ff5e0ff */
[----:B------:R-:W-:Y:S01]  /*0150*/  IMAD.MOV.U32 R4, RZ, RZ, RZ ;  /* 0x000000ffff047224 */ /* 0x000fe200078e00ff */
[----:B------:R-:W1:Y:S01]  /*0160*/  S2R R13, SR_CTAID.X ;  /* 0x00000000000d7919 */ /* 0x000e620000002500 */
[----:B------:R-:W3:Y:S01]  /*0170*/  @!P3 LDC R159, c[0x0][0x434] ;  /* 0x00010d00ff9fbb82 */ /* 0x000ee20000000800 */
[----:B------:R4:W2:Y:S01]  /*0180*/  @P3 LDG.E R15, desc[UR6][R6.64+0x4] ;  /* 0x00000406060f3981 */ /* 0x0008a2000c1e1900 */
[----:B------:R-:W-:-:S02]  /*0190*/  IADD3.X R135, PT, PT, R8, UR5, RZ, P2, !PT ;  /* 0x0000000508877c10 */ /* 0x000fc400097fe4ff */
[----:B------:R-:W-:-:S04]  /*01a0*/  @P1 IADD3 R2, P0, PT, R9, R2, RZ ;  /* 0x0000000209021210 */ /* 0x000fc80007f1e0ff */
[----:B------:R-:W1:Y:S01]  /*01b0*/  @!P1 LDC R0, c[0x0][0x43c] ;  /* 0x00010f00ff009b82 */ /* 0x000e620000000800 */
[----:B------:R1:W5:Y:S01]  /*01c0*/  @P5 LDG.E R4, desc[UR6][R134.64] ;  /* 0x0000000686045981 */ /* 0x000362000c1e1900 */
[----:B------:R-:W4:Y:S01]  /*01d0*/  LDCU.U8 UR4, c[0x0][0x532] ;  /* 0x0000a640ff0477ac */ /* 0x000f220008000000 */
[----:B------:R-:W-:-:S05]  /*01e0*/  @P1 IMAD.X R3, R8, 0x1, R3, P0 ;  /* 0x0000000108031824 */ /* 0x000fca00000e0603 */
[----:B------:R1:W5:Y:S01]  /*01f0*/  @P1 LDG.E R11, desc[UR6][R2.64] ;  /* 0x00000006020b1981 */ /* 0x000362000c1e1900 */
[----:B----4-:R-:W4:Y:S01]  /*0200*/  LDC.64 R6, c[0x0][0x468] ;  /* 0x00011a00ff067b82 */ /* 0x010f220000000a00 */
[----:B------:R-:W-:-:S07]  /*0210*/  ISETP.NE.AND P4, PT, RZ, UR4, PT ;  /* 0x00000004ff007c0c */ /* 0x000fce000bf85270 */
[----:B------:R-:W1:Y:S01]  /*0220*/  @!P1 LDC.64 R2, c[0x0][0x488] ;  /* 0x00012200ff029b82 */ /* 0x000e620000000a00 */
[----:B----4-:R-:W-:-:S04]  /*0230*/  ISETP.EQ.U32.AND P0, PT, R6, RZ, PT ;  /* 0x000000ff0600720c */ /* 0x010fc80003f02070 */
[----:B------:R-:W-:Y:S02]  /*0240*/  ISETP.EQ.OR.EX P2, PT, R7, RZ, !P4, P0 ;  /* 0x000000ff0700720c */ /* 0x000fe40006742700 */
[----:B------:R-:W-:-:S05]  /*0250*/  IADD3 R16, P0, PT, R9, R6, RZ ;  /* 0x0000000609107210 */ /* 0x000fca0007f1e0ff */
[----:B------:R-:W-:Y:S01]  /*0260*/  IMAD.X R17, R8, 0x1, R7, P0 ;  /* 0x0000000108117824 */ /* 0x000fe200000e0607 */
[----:B------:R-:W-:-:S04]  /*0270*/  ISETP.NE.U32.AND P0, PT, R6, RZ, PT ;  /* 0x000000ff0600720c */ /* 0x000fc80003f05070 */
[----:B------:R-:W-:-:S13]  /*0280*/  ISETP.NE.AND.EX P0, PT, R7, RZ, PT, P0 ;  /* 0x000000ff0700720c */ /* 0x000fda0003f05300 */
[----:B------:R-:W4:Y:S01]  /*0290*/  @!P0 LDC R7, c[0x0][0x438] ;  /* 0x00010e00ff078b82 */ /* 0x000f220000000800 */
[----:B------:R-:W-:Y:S02]  /*02a0*/  IMAD.MOV.U32 R5, RZ, RZ, -0x1 ;  /* 0xffffffffff057424 */ /* 0x000fe400078e00ff */
[----:B-1----:R-:W-:-:S04]  /*02b0*/  IMAD.SHL.U32 R158, R13, 0x40, RZ ;  /* 0x000000400d9e7824 */ /* 0x002fc800078e00ff */
[----:B------:R1:W5:Y:S01]  /*02c0*/  @!P2 LDG.E R5, desc[UR6][R16.64] ;  /* 0x000000061005a981 */ /* 0x000362000c1e1900 */
[----:B--2---:R-:W-:-:S05]  /*02d0*/  @P3 IMAD.IADD R159, R15, 0x1, -R156 ;  /* 0x000000010f9f3824 */ /* 0x004fca00078e0a9c */
[----:B---3--:R-:W-:Y:S01]  /*02e0*/  ISETP.GT.AND P2, PT, R159, R158, PT ;  /* 0x0000009e9f00720c */ /* 0x008fe20003f44270 */
[----:B-1--4-:R-:W-:-:S12]  /*02f0*/  @!P0 BRA `(.L_x_4732) ;  /* 0x00000000000c8947 */ /* 0x012fd80003800000 */
[----:B------:R-:W2:Y:S02]  /*0300*/  @P4 LDG.E R6, desc[UR6][R16.64+0x4] ;  /* 0x0000040610064981 */ /* 0x000ea4000c1e1900 */
[----:B--2--5:R-:W-:-:S06]  /*0310*/  @P4 IADD3 R7, PT, PT, R6, -R5, RZ ;  /* 0x8000000506074210 */ /* 0x024fcc0007ffe0ff */
[----:B------:R1:W5:Y:S02]  /*0320*/  @!P4 LDG.E R7, desc[UR6][R16.64] ;  /* 0x000000061007c981 */ /* 0x000364000c1e1900 */
.L_x_4732:
[----:B------:R-:W-:Y:S01]  /*0330*/  @!P1 ISETP.NE.U32.AND P0, PT, R2, RZ, PT ;  /* 0x000000ff0200920c */ /* 0x000fe20003f05070 */
[----:B------:R-:W-:-:S12]  /*0340*/  @!P2 EXIT ;  /* 0x000000000000a94d */ /* 0x000fd80003800000 */
[----:B------:R-:W2:Y:S01]  /*0350*/  LDCU UR5, c[0x0][0x438] ;  /* 0x00008700ff0577ac */ /* 0x000ea20008000800 */
[----:B------:R-:W-:Y:S01]  /*0360*/  @!P1 ISETP.NE.AND.EX P0, PT, R3, RZ, PT, P0 ;  /* 0x000000ff0300920c */ /* 0x000fe20003f05300 */
[--C-:B-----5:R-:W-:Y:S01]  /*0370*/  IMAD.IADD R70, R7, 0x1, -R4.reuse ;  /* 0x0000000107467824 */ /* 0x120fe200078e0a04 */
[----:B------:R-:W3:Y:S01]  /*0380*/  S2R R66, SR_TID.X ;  /* 0x0000000000427919 */ /* 0x000ee20000002100 */
[----:B------:R-:W4:Y:S01]  /*0390*/  LDCU UR4, c[0x0][0x508] ;  /* 0x0000a100ff0477ac */ /* 0x000f220008000800 */
[----:B------:R-:W-:Y:S01]  /*03a0*/  @!P1 SEL R3, R0, RZ, P0 ;  /* 0x000000ff00039207 */ /* 0x000fe20000000000 */
[----:B------:R-:W-:Y:S01]  /*03b0*/  @P1 IMAD.IADD R64, R11, 0x1, -R4 ;  /* 0x000000010b401824 */ /* 0x000fe200078e0a04 */
[----:B------:R-:W1:Y:S01]  /*03c0*/  S2R R0, SR_CTAID.Z ;  /* 0x0000000000007919 */ /* 0x000e620000002700 */
[----:B------:R-:W-:Y:S02]  /*03d0*/  VIADD R2, R13, 0x1 ;  /* 0x000000010d027836 */ /* 0x000fe40000000000 */
[----:B------:R-:W-:-:S02]  /*03e0*/  @!P1 IMAD.IADD R64, R70, 0x1, R3 ;  /* 0x0000000146409824 */ /* 0x000fc400078e0203 */
[----:B------:R-:W-:Y:S02]  /*03f0*/  IMAD R2, R2, 0x40, -R159 ;  /* 0x0000004002027824 */ /* 0x000fe400078e0a9f */
[----:B------:R-:W-:Y:S01]  /*0400*/  VIADD R7, R64, 0x7f ;  /* 0x0000007f40077836 */ /* 0x000fe20000000000 */
[----:B--2---:R-:W-:-:S04]  /*0410*/  UIADD3 UR5, UPT, UPT, UR5, 0x7f, URZ ;  /* 0x0000007f05057890 */ /* 0x004fc8000fffe0ff */
[----:B------:R-:W-:Y:S02]  /*0420*/  SHF.R.S32.HI R6, RZ, 0x1f, R7 ;  /* 0x0000001fff067819 */ /* 0x000fe40000011407 */
[----:B----4-:R-:W-:Y:S01]  /*0430*/  IADD3 R3, PT, PT, R7, UR4, R2 ;  /* 0x0000000407037c10 */ /* 0x010fe2000fffe002 */
[----:B------:R-:W-:Y:S01]  /*0440*/  USHF.R.S32.HI UR4, URZ, 0x1f, UR5 ;  /* 0x0000001fff047899 */ /* 0x000fe20008011405 */
[----:B------:R-:W-:Y:S02]  /*0450*/  LEA.HI R6, R6, R7, RZ, 0x7 ;  /* 0x0000000706067211 */ /* 0x000fe400078f38ff */
        /* <DEDUP_REMOVED lines=18> */
[----:B------:R-:W-:Y:S01]  /*0580*/  BSSY.RECONVERGENT B0, `(.L_x_4734) ;  /* 0x000002e000007945 */ /* 0x000fe20003800200 */
[----:B------:R-:W-:-:S03]  /*0590*/  VIADD R14, R66, 0x10 ;  /* 0x00000010420e7836 */ /* 0x000fc60000000000 */
[----:B------:R-:W4:Y:S01]  /*05a0*/  @!P1 LDC.64 R4, c[0x0][0x400] ;  /* 0x00010000ff049b82 */ /* 0x000f220000000a00 */
[----:B--2---:R-:W-:Y:S01]  /*05b0*/  ISETP.GE.AND P2, PT, R6, UR4, PT ;  /* 0x0000000406007c0c */ /* 0x004fe2000bf46270 */
[----:B------:R-:W2:Y:S03]  /*05c0*/  LDCU.64 UR4, c[0x0][0x410] ;  /* 0x00008200ff0477ac */ /* 0x000ea60008000a00 */
[-C--:B------:R-:W-:Y:S01]  /*05d0*/  ISETP.GE.OR P0, PT, R66, R159.reuse, P2 ;  /* 0x0000009f4200720c */ /* 0x080fe20001706670 */
[----:B-1----:R-:W-:Y:S01]  /*05e0*/  @P1 IMAD.WIDE.U32 R12, R156, R2, RZ ;  /* 0x000000029c0c1225 */ /* 0x002fe200078e00ff */
[----:B------:R-:W-:-:S03]  /*05f0*/  ISETP.GE.OR P3, PT, R14, R159, P2 ;  /* 0x0000009f0e00720c */ /* 0x000fc60001766670 */
[----:B----4-:R-:W-:-:S04]  /*0600*/  @!P1 IMAD.WIDE.U32 R10, R157, R4, RZ ;  /* 0x000000049d0a9225 */ /* 0x010fc800078e00ff */
        /* <DEDUP_REMOVED lines=9> */
[----:B---3--:R-:W-:Y:S01]  /*06a0*/  IMAD R157, R157, UR8, R0 ;  /* 0x000000089d9d7c24 */ /* 0x008fe2000f8e0200 */
[----:B------:R-:W-:Y:S01]  /*06b0*/  ISETP.GE.OR P4, PT, R12, R159, P2 ;  /* 0x0000009f0c00720c */ /* 0x000fe20001786670 */
[----:B------:R-:W-:-:S02]  /*06c0*/  IMAD.X R11, R8, 0x1, R9, P1 ;  /* 0x00000001080b7824 */ /* 0x000fc400008e0609 */
[----:B--2---:R-:W-:Y:S01]  /*06d0*/  IMAD.WIDE.U32 R8, R0, UR4, R10 ;  /* 0x0000000400087c25 */ /* 0x004fe2000f8e000a */
[----:B------:R-:W2:Y:S01]  /*06e0*/  LDCU UR4, c[0x0][0x434] ;  /* 0x00008680ff0477ac */ /* 0x000ea20008000800 */
[----:B------:R-:W-:Y:S02]  /*06f0*/  IADD3 R10, PT, PT, R66, 0x30, RZ ;  /* 0x00000030420a7810 */ /* 0x000fe40007ffe0ff */
[----:B------:R-:W-:Y:S01]  /*0700*/  IMAD R17, R0, UR5, R9 ;  /* 0x0000000500117c24 */ /* 0x000fe2000f8e0209 */
[----:B------:R-:W-:Y:S02]  /*0710*/  @!P0 MOV R16, R8 ;  /* 0x0000000800108202 */ /* 0x000fe40000000f00 */
[----:B------:R-:W-:-:S03]  /*0720*/  ISETP.GE.OR P2, PT, R10, R159, P2 ;  /* 0x0000009f0a00720c */ /* 0x000fc60001746670 */
        /* <DEDUP_REMOVED lines=19> */
.L_x_4735:
[----:B------:R-:W-:Y:S05]  /*0860*/  BSYNC.RECONVERGENT B0 ;  /* 0x0000000000007941 */ /* 0x000fea0003800200 */
.L_x_4734:
        /* <DEDUP_REMOVED lines=14> */
.L_x_4737:
[----:B------:R-:W-:Y:S05]  /*0950*/  BSYNC.RECONVERGENT B0 ;  /* 0x0000000000007941 */ /* 0x000fea0003800200 */
.L_x_4736:
        /* <DEDUP_REMOVED lines=13> */
.L_x_4739:
[----:B------:R-:W-:Y:S05]  /*0a30*/  BSYNC.RECONVERGENT B0 ;  /* 0x0000000000007941 */ /* 0x000fea0003800200 */
.L_x_4738:
        /* <DEDUP_REMOVED lines=20> */
.L_x_4733:
[----:B------:R-:W1:Y:S01]  /*0b80*/  LDCU.64 UR4, c[0x0][0x4d8] ;  /* 0x00009b00ff0477ac */ /* 0x000e620008000a00 */
[----:B------:R-:W-:Y:S01]  /*0b90*/  MOV R6, R157 ;  /* 0x0000009d00067202 */ /* 0x000fe20000000f00 */
        /* <DEDUP_REMOVED lines=9> */
.L_x_4740:
[----:B------:R-:W-:Y:S05]  /*0c30*/  BRA.U !UP0, `(.L_x_4741) ;  /* 0x0000000508987547 */ /* 0x000fea000b800000 */
[----:B------:R-:W2:Y:S01]  /*0c40*/  LDC R5, c[0x0][0x4f0] ;  /* 0x00013c00ff057b82 */ /* 0x000ea20000000800 */
[----:B------:R-:W-:Y:S01]  /*0c50*/  LEA R4, R55, 0xffffff80, 0x7 ;  /* 0xffffff8037047811 */ /* 0x000fe200078e38ff */
[----:B------:R-:W3:Y:S03]  /*0c60*/  LDCU.64 UR4, c[0x0][0x4e8] ;  /* 0x00009d00ff0477ac */ /* 0x000ee60008000a00 */
[----:B------:R-:W-:Y:S01]  /*0c70*/  IABS R2, R4 ;  /* 0x0000000400027213 */ /* 0x000fe20000000000 */
[----:B------:R-:W-:Y:S01]  /*0c80*/  IMAD.MOV.U32 R10, RZ, RZ, RZ ;  /* 0x000000ffff0a7224 */ /* 0x000fe200078e00ff */
[----:B------:R-:W4:Y:S01]  /*0c90*/  LDCU.64 UR8, c[0x0][0x3a0] ;  /* 0x00007400ff0877ac */ /* 0x000f220008000a00 */
[----:B------:R-:W4:Y:S01]  /*0ca0*/  LDCU.64 UR14, c[0x0][0x3b8] ;  /* 0x00007700ff0e77ac */ /* 0x000f220008000a00 */
[----:B--2--5:R-:W-:Y:S02]  /*0cb0*/  IABS R6, R5 ;  /* 0x0000000500067213 */ /* 0x024fe40000000000 */
[----:B------:R-:W-:-:S02]  /*0cc0*/  ISETP.NE.AND P3, PT, R5, RZ, PT ;  /* 0x000000ff0500720c */ /* 0x000fc40003f65270 */
        /* <DEDUP_REMOVED lines=8> */
[----:B---3--:R-:W-:-:S04]  /*0d50*/  IMAD.WIDE.U32 R8, R157, UR4, RZ ;  /* 0x000000049d087c25 */ /* 0x008fc8000f8e00ff */
[----:B------:R-:W-:-:S04]  /*0d60*/  IMAD.HI.U32 R7, R3, R2, RZ ;  /* 0x0000000203077227 */ /* 0x000fc800078e00ff */
[----:B------:R-:W-:Y:S02]  /*0d70*/  IMAD.MOV R3, RZ, RZ, -R7 ;  /* 0x000000ffff037224 */ /* 0x000fe400078e0a07 */
[----:B------:R-:W-:Y:S01]  /*0d80*/  IMAD R165, R157, UR5, R9 ;  /* 0x000000059da57c24 */ /* 0x000fe2000f8e0209 */
[----:B------:R-:W1:Y:S01]  /*0d90*/  LDCU.64 UR4, c[0x0][0x3a8] ;  /* 0x00007500ff0477ac */ /* 0x000e620008000a00 */
        /* <DEDUP_REMOVED lines=11> */
[----:B------:R-:W2:Y:S03]  /*0e50*/  LDC R7, c[0x0][0x3e8] ;  /* 0x0000fa00ff077b82 */ /* 0x000ea60000000800 */
[----:B------:R-:W-:Y:S02]  /*0e60*/  @!P2 IADD3 R3, PT, PT, -R3, RZ, RZ ;  /* 0x000000ff0303a210 */ /* 0x000fe40007ffe1ff */
[----:B------:R-:W-:-:S05]  /*0e70*/  @!P3 LOP3.LUT R3, RZ, R5, RZ, 0x33, !PT ;  /* 0x00000005ff03b212 */ /* 0x000fca00078e33ff */
[----:B------:R-:W-:-:S05]  /*0e80*/  IMAD.WIDE R16, R3, 0x4, R164 ;  /* 0x0000000403107825 */ /* 0x000fca00078e02a4 */
[----:B------:R-:W3:Y:S01]  /*0e90*/  LDG.E R8, desc[UR6][R16.64] ;  /* 0x0000000610087981 */ /* 0x000ee2000c1e1900 */
[----:B------:R-:W-:Y:S02]  /*0ea0*/  IADD3 R3, PT, PT, -R3, RZ, RZ ;  /* 0x000000ff03037210 */ /* 0x000fe40007ffe1ff */
[----:B----4-:R-:W-:Y:S02]  /*0eb0*/  MOV R72, UR14 ;  /* 0x0000000e00487c02 */ /* 0x010fe40008000f00 */
[----:B------:R-:W-:Y:S01]  /*0ec0*/  MOV R73, UR15 ;  /* 0x0000000f00497c02 */ /* 0x000fe20008000f00 */
[----:B------:R-:W-:Y:S01]  /*0ed0*/  IMAD R4, R5, R3, R4 ;  /* 0x0000000305047224 */ /* 0x000fe200078e0204 */
[----:B--2---:R-:W-:-:S04]  /*0ee0*/  IABS R2, R7 ;  /* 0x0000000700027213 */ /* 0x004fc80000000000 */
[----:B------:R-:W-:Y:S01]  /*0ef0*/  SHF.R.S32.HI R5, RZ, 0x1f, R4 ;  /* 0x0000001fff057819 */ /* 0x000fe20000011404 */
[----:B------:R-:W2:Y:S01]  /*0f00*/  I2F.RP R14, R2 ;  /* 0x00000002000e7306 */ /* 0x000ea20000209400 */
[----:B------:R-:W-:-:S07]  /*0f10*/  ISETP.NE.AND P2, PT, R7, RZ, PT ;  /* 0x000000ff0700720c */ /* 0x000fce0003f45270 */
[----:B--2---:R-:W2:Y:S02]  /*0f20*/  MUFU.RCP R12, R14 ;  /* 0x0000000e000c7308 */ /* 0x004ea40000001000 */
[----:B--2---:R-:W-:-:S06]  /*0f30*/  VIADD R12, R12, 0xffffffe ;  /* 0x0ffffffe0c0c7836 */ /* 0x004fcc0000000000 */
[----:B------:R-:W2:Y:S02]  /*0f40*/  F2I.FTZ.U32.TRUNC.NTZ R11, R12 ;  /* 0x0000000c000b7305 */ /* 0x000ea4000021f000 */
[----:B--2---:R-:W-:-:S05]  /*0f50*/  IADD3 R6, PT, PT, RZ, -R11, RZ ;  /* 0x8000000bff067210 */ /* 0x004fca0007ffe0ff */
[----:B------:R-:W-:Y:S01]  /*0f60*/  IMAD R9, R6, R2, RZ ;  /* 0x0000000206097224 */ /* 0x000fe200078e02ff */
[----:B------:R-:W-:-:S03]  /*0f70*/  IABS R6, R0 ;  /* 0x0000000000067213 */ /* 0x000fc60000000000 */
        /* <DEDUP_REMOVED lines=8> */
[----:B------:R-:W-:Y:S02]  /*1000*/  ISETP.GE.U32.AND P1, PT, R11, R2, PT ;  /* 0x000000020b00720c */ /* 0x000fe40003f26070 */
[-C--:B------:R-:W-:Y:S02]  /*1010*/  LOP3.LUT R2, R0, R7.reuse, RZ, 0x3c, !PT ;  /* 0x0000000700027212 */ /* 0x080fe400078e3cff */
[----:B------:R-:W-:Y:S02]  /*1020*/  LOP3.LUT R7, RZ, R7, RZ, 0x33, !PT ;  /* 0x00000007ff077212 */ /* 0x000fe400078e33ff */
        /* <DEDUP_REMOVED lines=8> */
[C---:B------:R-:W-:Y:S02]  /*10b0*/  IMAD R14, R8.reuse, UR5, R9 ;  /* 0x00000005080e7c24 */ /* 0x040fe4000f8e0209 */
[----:B------:R-:W-:Y:S01]  /*10c0*/  IMAD.WIDE.U32 R8, R8, UR4, RZ ;  /* 0x0000000408087c25 */ /* 0x000fe2000f8e00ff */
[----:B------:R-:W2:Y:S01]  /*10d0*/  LDCU.64 UR4, c[0x0][0x3c0] ;  /* 0x00007800ff0477ac */ /* 0x000ea20008000a00 */
[----:B------:R-:W-:-:S02]  /*10e0*/  IADD3 R17, PT, PT, R11, R16, RZ ;  /* 0x000000100b117210 */ /* 0x000fc40007ffe0ff */
[----:B------:R-:W-:Y:S01]  /*10f0*/  MOV R16, R10 ;  /* 0x0000000a00107202 */ /* 0x000fe20000000f00 */
[----:B------:R-:W-:Y:S02]  /*1100*/  IMAD.MOV.U32 R10, RZ, RZ, R6 ;  /* 0x000000ffff0a7224 */ /* 0x000fe400078e0006 */
[----:B------:R-:W-:Y:S02]  /*1110*/  IMAD.IADD R15, R9, 0x1, R14 ;  /* 0x00000001090f7824 */ /* 0x000fe400078e020e */
[----:B------:R-:W-:Y:S01]  /*1120*/  IMAD.MOV.U32 R14, RZ, RZ, R8 ;  /* 0x000000ffff0e7224 */ /* 0x000fe200078e0008 */
[----:B------:R-:W-:Y:S01]  /*1130*/  @!P4 IADD3 R10, PT, PT, -R10, RZ, RZ ;  /* 0x000000ff0a0ac210 */ /* 0x000fe20007ffe1ff */
[-C--:B------:R-:W-:Y:S02]  /*1140*/  IMAD R8, R5, R72.reuse, RZ ;  /* 0x0000004805087224 */ /* 0x080fe400078e02ff */
[----:B------:R-:W-:Y:S01]  /*1150*/  IMAD.WIDE.U32 R16, R4, R72, R16 ;  /* 0x0000004804107225 */ /* 0x000fe200078e0010 */
[----:B------:R-:W-:-:S03]  /*1160*/  SEL R9, R7, R10, !P2 ;  /* 0x0000000a07097207 */ /* 0x000fc60005000000 */
[----:B------:R-:W-:Y:S01]  /*1170*/  IMAD R8, R4, R73, R8 ;  /* 0x0000004904087224 */ /* 0x000fe200078e0208 */
[----:B--2---:R-:W-:Y:S01]  /*1180*/  MOV R2, UR4 ;  /* 0x0000000400027c02 */ /* 0x004fe20008000f00 */
[----:B------:R-:W-:-:S03]  /*1190*/  IMAD.U32 R3, RZ, RZ, UR5 ;  /* 0x00000005ff037e24 */ /* 0x000fc6000f8e00ff */
[----:B------:R-:W-:Y:S01]  /*11a0*/  IADD3 R17, PT, PT, R17, R8, RZ ;  /* 0x0000000811117210 */ /* 0x000fe20007ffe0ff */
[-C--:B------:R-:W-:Y:S02]  /*11b0*/  IMAD R5, R5, R2.reuse, RZ ;  /* 0x0000000205057224 */ /* 0x080fe400078e02ff */
[----:B------:R-:W-:-:S04]  /*11c0*/  IMAD.WIDE.U32 R14, R4, R2, R14 ;  /* 0x00000002040e7225 */ /* 0x000fc800078e000e */
[----:B------:R-:W-:Y:S01]  /*11d0*/  IMAD R5, R4, R3, R5 ;  /* 0x0000000304057224 */ /* 0x000fe200078e0205 */
[----:B------:R-:W-:Y:S01]  /*11e0*/  SHF.R.S32.HI R4, RZ, 0x1f, R9 ;  /* 0x0000001fff047819 */ /* 0x000fe20000011409 */
[----:B-1----:R-:W-:-:S03]  /*11f0*/  IMAD.WIDE.U32 R10, R9, UR8, R16 ;  /* 0x00000008090a7c25 */ /* 0x002fc6000f8e0010 */
[----:B------:R-:W-:Y:S01]  /*1200*/  IADD3 R15, PT, PT, R15, R5, RZ ;  /* 0x000000050f0f7210 */ /* 0x000fe20007ffe0ff */
[C---:B------:R-:W-:Y:S02]  /*1210*/  IMAD R8, R4.reuse, UR8, RZ ;  /* 0x0000000804087c24 */ /* 0x040fe4000f8e02ff */
[----:B------:R-:W-:Y:S02]  /*1220*/  IMAD R4, R4, UR10, RZ ;  /* 0x0000000a04047c24 */ /* 0x000fe4000f8e02ff */
[----:B------:R-:W-:-:S04]  /*1230*/  IMAD.WIDE.U32 R14, R9, UR10, R14 ;  /* 0x0000000a090e7c25 */ /* 0x000fc8000f8e000e */
[C---:B------:R-:W-:Y:S01]  /*1240*/  IMAD R4, R9.reuse, UR11, R4 ;  /* 0x0000000b09047c24 */ /* 0x040fe2000f8e0204 */
[----:B------:R-:W-:Y:S01]  /*1250*/  MOV R12, R14 ;  /* 0x0000000e000c7202 */ /* 0x000fe20000000f00 */
[----:B------:R-:W-:-:S03]  /*1260*/  IMAD R8, R9, UR9, R8 ;  /* 0x0000000909087c24 */ /* 0x000fc6000f8e0208 */
[----:B------:R-:W-:Y:S01]  /*1270*/  IADD3 R9, PT, PT, R15, R4, RZ ;  /* 0x000000040f097210 */ /* 0x000fe20007ffe0ff */
[----:B------:R-:W-:Y:S01]  /*1280*/  IMAD.IADD R8, R11, 0x1, R8 ;  /* 0x000000010b087824 */ /* 0x000fe200078e0208 */
[----:B------:R-:W-:Y:S06]  /*1290*/  BRA `(.L_x_4742) ;  /* 0x0000000400687947 */ /* 0x000fec0003800000 */
.L_x_4741:
        /* <DEDUP_REMOVED lines=13> */
[----:B------:R-:W-:Y:S02]  /*1370*/  IADD3 R11, PT, PT, R9, R3, RZ ;  /* 0x00000003090b7210 */ /* 0x000fe40007ffe0ff */
[----:B------:R-:W-:Y:S01]  /*1380*/  MOV R12, R8 ;  /* 0x00000008000c7202 */ /* 0x000fe20000000f00 */
[----:B------:R-:W-:Y:S05]  /*1390*/  BRA `(.L_x_4744) ;  /* 0x0000000000187947 */ /* 0x000fea0003800000 */
.L_x_4743:
[----:B------:R-:W2:Y:S01]  /*13a0*/  LDC.64 R72, c[0x0][0x3b8] ;  /* 0x0000ee00ff487b82 */ /* 0x000ea20000000a00 */
[----:B------:R-:W-:-:S05]  /*13b0*/  IADD3 R2, PT, PT, R4, R5, RZ ;  /* 0x0000000504027210 */ /* 0x000fca0007ffe0ff */
[C---:B--2---:R-:W-:Y:S02]  /*13c0*/  IMAD R11, R2.reuse, R73, RZ ;  /* 0x00000049020b7224 */ /* 0x044fe400078e02ff */
[----:B------:R-:W-:-:S05]  /*13d0*/  IMAD.WIDE.U32 R2, R2, R72, RZ ;  /* 0x0000004802027225 */ /* 0x000fca00078e00ff */
[----:B------:R-:W-:Y:S02]  /*13e0*/  IADD3 R11, PT, PT, R3, R11, RZ ;  /* 0x0000000b030b7210 */ /* 0x000fe40007ffe0ff */
[----:B------:R-:W-:Y:S02]  /*13f0*/  MOV R12, R2 ;  /* 0x00000002000c7202 */ /* 0x000fe40000000f00 */
.L_x_4744:
        /* <DEDUP_REMOVED lines=13> */
[----:B------:R-:W-:Y:S06]  /*14d0*/  BRA `(.L_x_4746) ;  /* 0x0000000000187947 */ /* 0x000fec0003800000 */
.L_x_4745:
[----:B------:R-:W2:Y:S01]  /*14e0*/  LDC.64 R2, c[0x0][0x3c0] ;  /* 0x0000f000ff027b82 */ /* 0x000ea20000000a00 */
[----:B------:R-:W-:-:S05]  /*14f0*/  IADD3 R4, PT, PT, R4, R5, RZ ;  /* 0x0000000504047210 */ /* 0x000fca0007ffe0ff */
[C---:B--2---:R-:W-:Y:S02]  /*1500*/  IMAD R15, R4.reuse, R3, RZ ;  /* 0x00000003040f7224 */ /* 0x044fe400078e02ff */
[----:B------:R-:W-:-:S05]  /*1510*/  IMAD.WIDE.U32 R4, R4, R2, RZ ;  /* 0x0000000204047225 */ /* 0x000fca00078e00ff */
[----:B------:R-:W-:Y:S02]  /*1520*/  IADD3 R15, PT, PT, R5, R15, RZ ;  /* 0x0000000f050f7210 */ /* 0x000fe40007ffe0ff */
[----:B------:R-:W-:-:S07]  /*1530*/  MOV R14, R4 ;  /* 0x00000004000e7202 */ /* 0x000fce0000000f00 */
.L_x_4746:
[----:B-1----:R-:W1:Y:S01]  /*1540*/  LDC R7, c[0x0][0x3e8] ;  /* 0x0000fa00ff077b82 */ /* 0x002e620000000800 */
[----:B------:R-:W-:Y:S01]  /*1550*/  MOV R8, RZ ;  /* 0x000000ff00087202 */ /* 0x000fe20000000f00 */
[----:B------:R-:W-:Y:S01]  /*1560*/  IMAD.MOV.U32 R19, RZ, RZ, R11 ;  /* 0x000000ffff137224 */ /* 0x000fe200078e000b */
[----:B------:R-:W-:Y:S02]  /*1570*/  MOV R18, R12 ;  /* 0x0000000c00127202 */ /* 0x000fe40000000f00 */
        /* <DEDUP_REMOVED lines=8> */
[----:B------:R-:W-:-:S03]  /*1600*/  LEA R10, R55, 0xffffff80, 0x7 ;  /* 0xffffff80370a7811 */ /* 0x000fc600078e38ff */
[----:B-----5:R-:W-:Y:S01]  /*1610*/  IMAD R6, R5, R4, RZ ;  /* 0x0000000405067224 */ /* 0x020fe200078e02ff */
[----:B------:R-:W-:Y:S01]  /*1620*/  IABS R5, R0 ;  /* 0x0000000000057213 */ /* 0x000fe20000000000 */
[----:B------:R-:W-:-:S04]  /*1630*/  IMAD.WIDE.U32 R14, R10, R2, R14 ;  /* 0x000000020a0e7225 */ /* 0x000fc800078e000e */
[----:B------:R-:W-:-:S04]  /*1640*/  IMAD.HI.U32 R9, R9, R6, R8 ;  /* 0x0000000609097227 */ /* 0x000fc800078e0008 */
[----:B------:R-:W-:Y:S02]  /*1650*/  IMAD.MOV.U32 R8, RZ, RZ, R5 ;  /* 0x000000ffff087224 */ /* 0x000fe400078e0005 */
[----:B------:R-:W-:Y:S02]  /*1660*/  IMAD R15, R10, R3, R15 ;  /* 0x000000030a0f7224 */ /* 0x000fe400078e020f */
[----:B------:R-:W-:-:S05]  /*1670*/  IMAD.HI.U32 R6, R9, R8, RZ ;  /* 0x0000000809067227 */ /* 0x000fca00078e00ff */
[----:B------:R-:W-:-:S05]  /*1680*/  IADD3 R5, PT, PT, -R6, RZ, RZ ;  /* 0x000000ff06057210 */ /* 0x000fca0007ffe1ff */
[C---:B------:R-:W-:Y:S02]  /*1690*/  IMAD R5, R4.reuse, R5, R8 ;  /* 0x0000000504057224 */ /* 0x040fe400078e0208 */
[----:B------:R-:W1:Y:S03]  /*16a0*/  LDC.64 R8, c[0x0][0x3d8] ;  /* 0x0000f600ff087b82 */ /* 0x000e660000000a00 */
[----:B------:R-:W-:-:S13]  /*16b0*/  ISETP.GT.U32.AND P0, PT, R4, R5, PT ;  /* 0x000000050400720c */ /* 0x000fda0003f04070 */
[----:B------:R-:W-:Y:S01]  /*16c0*/  @!P0 IMAD.IADD R5, R5, 0x1, -R4 ;  /* 0x0000000105058824 */ /* 0x000fe200078e0a04 */
[----:B------:R-:W-:-:S04]  /*16d0*/  @!P0 IADD3 R6, PT, PT, R6, 0x1, RZ ;  /* 0x0000000106068810 */ /* 0x000fc80007ffe0ff */
[----:B------:R-:W-:Y:S02]  /*16e0*/  ISETP.GE.U32.AND P1, PT, R5, R4, PT ;  /* 0x000000040500720c */ /* 0x000fe40003f26070 */
[-C--:B------:R-:W-:Y:S02]  /*16f0*/  LOP3.LUT R4, R0, R7.reuse, RZ, 0x3c, !PT ;  /* 0x0000000700047212 */ /* 0x080fe400078e3cff */
[----:B------:R-:W-:Y:S02]  /*1700*/  LOP3.LUT R7, RZ, R7, RZ, 0x33, !PT ;  /* 0x00000007ff077212 */ /* 0x000fe400078e33ff */
[----:B------:R-:W-:Y:S02]  /*1710*/  ISETP.GE.AND P4, PT, R4, RZ, PT ;  /* 0x000000ff0400720c */ /* 0x000fe40003f86270 */
[----:B------:R-:W2:Y:S05]  /*1720*/  LDC.64 R4, c[0x0][0x3d0] ;  /* 0x0000f400ff047b82 */ /* 0x000eaa0000000a00 */
[----:B------:R-:W-:-:S05]  /*1730*/  @P1 VIADD R6, R6, 0x1 ;  /* 0x0000000106061836 */ /* 0x000fca0000000000 */
[----:B------:R-:W-:-:S05]  /*1740*/  MOV R16, R6 ;  /* 0x0000000600107202 */ /* 0x000fca0000000f00 */
[----:B------:R-:W-:-:S05]  /*1750*/  @!P4 IMAD.MOV R16, RZ, RZ, -R16 ;  /* 0x000000ffff10c224 */ /* 0x000fca00078e0a10 */
[----:B------:R-:W-:Y:S01]  /*1760*/  SEL R12, R7, R16, !P2 ;  /* 0x00000010070c7207 */ /* 0x000fe20005000000 */
[----:B------:R-:W-:-:S03]  /*1770*/  IMAD.WIDE.U32 R16, R10, R72, R18 ;  /* 0x000000480a107225 */ /* 0x000fc600078e0012 */
[----:B------:R-:W-:Y:S01]  /*1780*/  SHF.R.S32.HI R11, RZ, 0x1f, R12 ;  /* 0x0000001fff0b7819 */ /* 0x000fe2000001140c */
[----:B------:R-:W-:Y:S02]  /*1790*/  IMAD R17, R10, R73, R17 ;  /* 0x000000490a117224 */ /* 0x000fe400078e0211 */
[----:B-1----:R-:W-:-:S04]  /*17a0*/  IMAD.WIDE.U32 R14, R12, R8, R14 ;  /* 0x000000080c0e7225 */ /* 0x002fc800078e000e */
[C---:B------:R-:W-:Y:S02]  /*17b0*/  IMAD R10, R11.reuse, R8, RZ ;  /* 0x000000080b0a7224 */ /* 0x040fe400078e02ff */
[-C--:B--2---:R-:W-:Y:S02]  /*17c0*/  IMAD R11, R11, R4.reuse, RZ ;  /* 0x000000040b0b7224 */ /* 0x084fe400078e02ff */
[----:B------:R-:W-:-:S04]  /*17d0*/  IMAD.WIDE.U32 R16, R12, R4, R16 ;  /* 0x000000040c107225 */ /* 0x000fc800078e0010 */
[C---:B------:R-:W-:Y:S02]  /*17e0*/  IMAD R5, R12.reuse, R5, R11 ;  /* 0x000000050c057224 */ /* 0x040fe400078e020b */
[----:B------:R-:W-:Y:S01]  /*17f0*/  IMAD R9, R12, R9, R10 ;  /* 0x000000090c097224 */ /* 0x000fe200078e020a */
[----:B------:R-:W-:Y:S02]  /*1800*/  MOV R12, R14 ;  /* 0x0000000e000c7202 */ /* 0x000fe40000000f00 */
[----:B------:R-:W-:Y:S01]  /*1810*/  MOV R10, R16 ;  /* 0x00000010000a7202 */ /* 0x000fe20000000f00 */
[----:B------:R-:W-:Y:S01]  /*1820*/  IMAD.IADD R9, R15, 0x1, R9 ;  /* 0x000000010f097824 */ /* 0x000fe200078e0209 */
[----:B------:R-:W-:-:S07]  /*1830*/  IADD3 R8, PT, PT, R17, R5, RZ ;  /* 0x0000000511087210 */ /* 0x000fce0007ffe0ff */
.L_x_4742:
[----:B------:R-:W-:Y:S01]  /*1840*/  IMAD.MOV.U32 R86, RZ, RZ, RZ ;  /* 0x000000ffff567224 */ /* 0x000fe200078e00ff */
[----:B------:R-:W-:Y:S01]  /*1850*/  ISETP.NE.AND P0, PT, R156, -0x1, PT ;  /* 0xffffffff9c00780c */ /* 0x000fe20003f05270 */
[----:B------:R-:W1:Y:S01]  /*1860*/  LDC.64 R132, c[0x0][0x3b0] ;  /* 0x0000ec00ff847b82 */ /* 0x000e620000000a00 */
[----:B------:R-:W-:Y:S01]  /*1870*/  IMAD.SHL.U32 R67, R66, 0x8, RZ ;  /* 0x0000000842437824 */ /* 0x000fe200078e00ff */
[----:B------:R-:W2:Y:S02]  /*1880*/  LDCU.64 UR10, c[0x0][0x3c8] ;  /* 0x00007900ff0a77ac */ /* 0x000ea40008000a00 */
[----:B------:R3:W5:Y:S01]  /*1890*/  @P5 LDG.E R86, desc[UR6][R134.64] ;  /* 0x0000000686565981 */ /* 0x000762000c1e1900 */
[--C-:B------:R-:W-:Y:S01]  /*18a0*/  SHF.R.U32.HI R130, RZ, 0x3, R66.reuse ;  /* 0x00000003ff827819 */ /* 0x100fe20000011642 */
[----:B------:R-:W4:Y:S01]  /*18b0*/  LDCU.64 UR4, c[0x0][0x390] ;  /* 0x00007200ff0477ac */ /* 0x000f220008000a00 */
[----:B------:R-:W-:Y:S01]  /*18c0*/  LOP3.LUT R100, R67, 0x38, RZ, 0xc0, !PT ;  /* 0x0000003843647812 */ /* 0x000fe200078ec0ff */
[----:B------:R-:W2:Y:S01]  /*18d0*/  LDC R11, c[0x0][0x450] ;  /* 0x00011400ff0b7b82 */ /* 0x000ea20000000800 */
[----:B------:R-:W-:Y:S01]  /*18e0*/  MOV R131, RZ ;  /* 0x000000ff00837202 */ /* 0x000fe20000000f00 */
[----:B------:R-:W3:Y:S01]  /*18f0*/  LDCU.64 UR8, c[0x0][0x388] ;  /* 0x00007100ff0877ac */ /* 0x000ee20008000a00 */
[C---:B------:R-:W-:Y:S01]  /*1900*/  SHF.L.U64.HI R68, R2.reuse, 0x4, R3 ;  /* 0x0000000402447819 */ /* 0x040fe20000010203 */
[----:B------:R-:W-:Y:S01]  /*1910*/  IMAD.SHL.U32 R69, R2, 0x10, RZ ;  /* 0x0000001002457824 */ /* 0x000fe200078e00ff */
[----:B------:R-:W-:Y:S01]  /*1920*/  SHF.L.U64.HI R71, R72, 0x4, R73 ;  /* 0x0000000448477819 */ /* 0x000fe20000010249 */
[----:B------:R-:W-:Y:S01]  /*1930*/  IMAD.SHL.U32 R63, R66, 0x40, RZ ;  /* 0x00000040423f7824 */ /* 0x000fe200078e00ff */
[----:B------:R-:W-:Y:S01]  /*1940*/  SHF.R.U32.HI R126, RZ, 0x1, R66 ;  /* 0x00000001ff7e7819 */ /* 0x000fe20000011642 */
[----:B------:R-:W4:Y:S01]  /*1950*/  @!P0 LDC.64 R4, c[0x0][0x398] ;  /* 0x0000e600ff048b82 */ /* 0x000f220000000a00 */
[----:B------:R-:W-:-:S05]  /*1960*/  SHF.L.U32 R60, R55, 0x7, RZ ;  /* 0x00000007373c7819 */ /* 0x000fca00000006ff */
[----:B------:R-:W-:Y:S02]  /*1970*/  VIADD R65, R60, 0xffffff80 ;  /* 0xffffff803c417836 */ /* 0x000fe40000000000 */
[----:B-1----:R-:W-:Y:S01]  /*1980*/  @P0 IMAD.WIDE.U32 R14, R156, R132, RZ ;  /* 0x000000849c0e0225 */ /* 0x002fe200078e00ff */
[----:B--2---:R-:W-:-:S04]  /*1990*/  LEA.HI R11, R11, R11, RZ, 0x1 ;  /* 0x0000000b0b0b7211 */ /* 0x004fc800078f08ff */
[----:B------:R-:W-:Y:S01]  /*19a0*/  SHF.R.S32.HI R11, RZ, 0x1, R11 ;  /* 0x00000001ff0b7819 */ /* 0x000fe2000001140b */
[----:B----4-:R-:W-:-:S04]  /*19b0*/  @!P0 IMAD.WIDE.U32 R16, R157, R4, RZ ;  /* 0x000000049d108225 */ /* 0x010fc800078e00ff */
[----:B------:R-:W-:Y:S01]  /*19c0*/  @!P0 IMAD.MOV.U32 R4, RZ, RZ, R16 ;  /* 0x000000ffff048224 */ /* 0x000fe200078e0010 */
[----:B------:R-:W-:Y:S01]  /*19d0*/  @P0 MOV R4, R14 ;  /* 0x0000000e00040202 */ /* 0x000fe20000000f00 */
[----:B------:R-:W-:Y:S01]  /*19e0*/  @!P0 IMAD R5, R157, R5, R17 ;  /* 0x000000059d058224 */ /* 0x000fe200078e0211 */
[----:B------:R-:W-:Y:S01]  /*19f0*/  IADD3 R16, P1, PT, R100, R10, RZ ;  /* 0x0000000a64107210 */ /* 0x000fe20007f3e0ff */
[----:B------:R-:W-:Y:S01]  /*1a00*/  @P0 IMAD R5, R156, R133, R15 ;  /* 0x000000859c050224 */ /* 0x000fe200078e020f */
[C---:B------:R-:W-:Y:S02]  /*1a10*/  IADD3 R4, P3, PT, R100.reuse, R4, RZ ;  /* 0x0000000464047210 */ /* 0x040fe40007f7e0ff */
[----:B------:R-:W-:Y:S01]  /*1a20*/  IADD3 R14, P0, PT, R100, R12, RZ ;  /* 0x0000000c640e7210 */ /* 0x000fe20007f1e0ff */
[----:B------:R-:W-:Y:S02]  /*1a30*/  IMAD.X R17, RZ, RZ, R8, P1 ;  /* 0x000000ffff117224 */ /* 0x000fe400008e0608 */
[----:B------:R-:W-:-:S02]  /*1a40*/  IMAD.X R5, RZ, RZ, R5, P3 ;  /* 0x000000ffff057224 */ /* 0x000fc400018e0605 */
[----:B------:R-:W-:Y:S02]  /*1a50*/  IMAD.X R15, RZ, RZ, R9, P0 ;  /* 0x000000ffff0f7224 */ /* 0x000fe400000e0609 */
[----:B------:R-:W-:-:S04]  /*1a60*/  IMAD.WIDE.U32 R4, R0, UR10, R4 ;  /* 0x0000000a00047c25 */ /* 0x000fc8000f8e0004 */
[----:B------:R-:W-:-:S04]  /*1a70*/  IMAD.WIDE.U32 R14, R130, R2, R14 ;  /* 0x00000002820e7225 */ /* 0x000fc800078e000e */
[----:B------:R-:W-:-:S04]  /*1a80*/  IMAD.WIDE.U32 R8, R13, 0x40, R130 ;  /* 0x000000400d087825 */ /* 0x000fc800078e0082 */
[----:B------:R-:W-:Y:S02]  /*1a90*/  IMAD R13, R0, UR11, R5 ;  /* 0x0000000b000d7c24 */ /* 0x000fe4000f8e0205 */
[----:B------:R-:W-:Y:S01]  /*1aa0*/  IMAD R79, R130, R3, R15 ;  /* 0x00000003824f7224 */ /* 0x000fe200078e020f */
[----:B------:R-:W-:Y:S01]  /*1ab0*/  SHF.R.S32.HI R3, RZ, 0x1f, R70 ;  /* 0x0000001fff037819 */ /* 0x000fe20000011446 */
[----:B------:R-:W-:Y:S02]  /*1ac0*/  IMAD R0, R9, R132, RZ ;  /* 0x0000008409007224 */ /* 0x000fe400078e02ff */
[C---:B------:R-:W-:Y:S01]  /*1ad0*/  IMAD.SHL.U32 R80, R14.reuse, 0x2, RZ ;  /* 0x000000020e507824 */ /* 0x040fe200078e00ff */
[----:B------:R-:W-:Y:S01]  /*1ae0*/  SHF.L.U64.HI R79, R14, 0x1, R79 ;  /* 0x000000010e4f7819 */ /* 0x000fe2000001024f */
[----:B------:R-:W-:Y:S01]  /*1af0*/  IMAD R5, R8, R133, R0 ;  /* 0x0000008508057224 */ /* 0x000fe200078e0200 */
[----:B------:R-:W-:Y:S01]  /*1b00*/  LEA.HI R0, R3, R70, RZ, 0x7 ;  /* 0x0000004603007211 */ /* 0x000fe200078f38ff */
[----:B------:R-:W-:Y:S01]  /*1b10*/  IMAD.SHL.U32 R2, R66, 0x4, RZ ;  /* 0x0000000442027824 */ /* 0x000fe200078e00ff */
[----:B------:R-:W-:Y:S01]  /*1b20*/  IADD3 R80, P0, PT, R80, UR4, RZ ;  /* 0x0000000450507c10 */ /* 0x000fe2000ff1e0ff */
[----:B------:R-:W-:Y:S01]  /*1b30*/  IMAD.WIDE.U32 R16, R130, R72, R16 ;  /* 0x0000004882107225 */ /* 0x000fe200078e0010 */
[----:B------:R-:W-:-:S02]  /*1b40*/  SHF.R.S32.HI R0, RZ, 0x7, R0 ;  /* 0x00000007ff007819 */ /* 0x000fc40000011400 */
[----:B------:R-:W-:Y:S01]  /*1b50*/  IADD3.X R79, PT, PT, R79, UR5, RZ, P0, !PT ;  /* 0x000000054f4f7c10 */ /* 0x000fe200087fe4ff */
[----:B------:R-:W-:Y:S01]  /*1b60*/  IMAD R83, R130, R73, R17 ;  /* 0x0000004982537224 */ /* 0x000fe200078e0211 */
[----:B------:R-:W-:Y:S01]  /*1b70*/  ISETP.GE.AND P0, PT, R0, R55, PT ;  /* 0x000000370000720c */ /* 0x000fe20003f06270 */
[----:B------:R-:W-:Y:S01]  /*1b80*/  IMAD.SHL.U32 R82, R16, 0x2, RZ ;  /* 0x0000000210527824 */ /* 0x000fe200078e00ff */
[----:B------:R-:W-:Y:S01]  /*1b90*/  LOP3.LUT R2, R2, 0x1c, RZ, 0xc0, !PT ;  /* 0x0000001c02027812 */ /* 0x000fe200078ec0ff */
[----:B------:R-:W-:Y:S01]  /*1ba0*/  IMAD.MOV.U32 R12, RZ, RZ, R4 ;  /* 0x000000ffff0c7224 */ /* 0x000fe200078e0004 */
[----:B------:R-:W-:Y:S01]  /*1bb0*/  SHF.L.U64.HI R83, R16, 0x1, R83 ;  /* 0x0000000110537819 */ /* 0x000fe20000010253 */
[----:B------:R-:W-:Y:S01]  /*1bc0*/  IMAD.MOV.U32 R162, RZ, RZ, R80 ;  /* 0x000000ffffa27224 */ /* 0x000fe200078e0050 */
[----:B---3--:R-:W-:Y:S01]  /*1bd0*/  IADD3 R82, P1, PT, R82, UR8, RZ ;  /* 0x0000000852527c10 */ /* 0x008fe2000ff3e0ff */
[----:B------:R-:W-:Y:S01]  /*1be0*/  IMAD R121, R130, R11, R2 ;  /* 0x0000000b82797224 */ /* 0x000fe200078e0202 */
[----:B------:R-:W-:Y:S01]  /*1bf0*/  LOP3.LUT R73, R63, 0x1c0, RZ, 0xc0, !PT ;  /* 0x000001c03f497812 */ /* 0x000fe200078ec0ff */
[----:B------:R-:W-:Y:S01]  /*1c00*/  IMAD.WIDE.U32 R132, R8, R132, R12 ;  /* 0x0000008408847225 */ /* 0x000fe200078e000c */
[----:B------:R-:W-:-:S02]  /*1c10*/  IADD3.X R83, PT, PT, R83, UR9, RZ, P1, !PT ;  /* 0x0000000953537c10 */ /* 0x000fc40008ffe4ff */
[----:B------:R-:W-:Y:S01]  /*1c20*/  LOP3.LUT R62, R73, 0x8, R126, 0xf8, !PT ;  /* 0x00000008493e7812 */ /* 0x000fe200078ef87e */
[----:B------:R-:W-:Y:S01]  /*1c30*/  IMAD.IADD R119, R2, 0x1, R121 ;  /* 0x0000000102777824 */ /* 0x000fe200078e0279 */
[----:B------:R-:W-:Y:S01]  /*1c40*/  SHF.L.U32 R72, R72, 0x4, RZ ;  /* 0x0000000448487819 */ /* 0x000fe200000006ff */
[----:B------:R-:W-:Y:S01]  /*1c50*/  IMAD.MOV.U32 R161, RZ, RZ, R83 ;  /* 0x000000ffffa17224 */ /* 0x000fe200078e0053 */
[----:B------:R-:W-:Y:S01]  /*1c60*/  LOP3.LUT R63, R63, 0x200, RZ, 0xc0, !PT ;  /* 0x000002003f3f7812 */ /* 0x000fe200078ec0ff */
[----:B------:R-:W-:Y:S01]  /*1c70*/  IMAD.IADD R78, R133, 0x1, R5 ;  /* 0x00000001854e7824 */ /* 0x000fe200078e0205 */
[----:B------:R-:W-:Y:S02]  /*1c80*/  LOP3.LUT R62, R62, 0x38, R67, 0x78, !PT ;  /* 0x000000383e3e7812 */ /* 0x000fe400078e7843 */
[----:B------:R-:W-:Y:S02]  /*1c90*/  SHF.R.S32.HI R106, RZ, 0x1f, R121 ;  /* 0x0000001fff6a7819 */ /* 0x000fe40000011479 */
[----:B------:R-:W-:-:S02]  /*1ca0*/  SHF.R.S32.HI R105, RZ, 0x1f, R119 ;  /* 0x0000001fff697819 */ /* 0x000fc40000011477 */
[----:B------:R-:W-:Y:S02]  /*1cb0*/  MOV R160, R82 ;  /* 0x0000005200a07202 */ /* 0x000fe40000000f00 */
[----:B------:R-:W-:Y:S01]  /*1cc0*/  MOV R163, R79 ;  /* 0x0000004f00a37202 */ /* 0x000fe20000000f00 */
[----:B------:R-:W-:Y:S06]  /*1cd0*/  @P0 BRA `(.L_x_4747) ;  /* 0x0000006800900947 */ /* 0x000fec0003800000 */
[----:B------:R-:W1:Y:S01]  /*1ce0*/  LDC.64 R4, c[0x0][0x4a0] ;  /* 0x00012800ff047b82 */ /* 0x000e620000000a00 */
[----:B------:R-:W2:Y:S01]  /*1cf0*/  LDCU.128 UR8, c[0x0][0x490] ;  /* 0x00009200ff0877ac */ /* 0x000ea20008000c00 */
[----:B------:R-:W-:Y:S01]  /*1d00*/  IMAD.MOV.U32 R101, RZ, RZ, RZ ;  /* 0x000000ffff657224 */ /* 0x000fe200078e00ff */
[----:B------:R-:W-:Y:S01]  /*1d10*/  LOP3.LUT R61, R61, 0xffffffef, RZ, 0xc0, !PT ;  /* 0xffffffef3d3d7812 */ /* 0x000fe200078ec0ff */
[----:B------:R-:W-:Y:S01]  /*1d20*/  @!P4 IMAD.MOV R6, RZ, RZ, -R6 ;  /* 0x000000ffff06c224 */ /* 0x000fe200078e0a06 */
[----:B------:R-:W3:Y:S01]  /*1d30*/  LDCU.128 UR12, c[0x0][0x4b0] ;  /* 0x00009600ff0c77ac */ /* 0x000ee20008000c00 */
[----:B-----5:R-:W-:Y:S01]  /*1d40*/  IMAD.IADD R86, R65, 0x1, R86 ;  /* 0x0000000141567824 */ /* 0x020fe200078e0256 */
[C---:B------:R-:W-:Y:S01]  /*1d50*/  SHF.L.U32 R112, R11.reuse, 0x5, RZ ;  /* 0x000000050b707819 */ /* 0x040fe200000006ff */
[----:B------:R-:W4:Y:S01]  /*1d60*/  LDC.64 R2, c[0x0][0x4a8] ;  /* 0x00012a00ff027b82 */ /* 0x000f220000000a00 */
[----:B------:R-:W3:Y:S01]  /*1d70*/  LDCU.128 UR16, c[0x0][0x4c0] ;  /* 0x00009800ff1077ac */ /* 0x000ee20008000c00 */
[----:B------:R-:W-:Y:S01]  /*1d80*/  IMAD R86, R86, R11, RZ ;  /* 0x0000000b56567224 */ /* 0x000fe200078e02ff */
[----:B------:R-:W-:Y:S01]  /*1d90*/  VIMNMX R77, PT, PT, RZ, R0, !PT ;  /* 0x00000000ff4d7248 */ /* 0x000fe20007fe0100 */
[C---:B------:R-:W-:Y:S01]  /*1da0*/  IMAD.SHL.U32 R117, R11.reuse, 0x10, RZ ;  /* 0x000000100b757824 */ /* 0x040fe200078e00ff */
        /* <DEDUP_REMOVED lines=10> */
[----:B------:R-:W-:Y:S01]  /*1e50*/  IADD3 R122, PT, PT, R130, 0x50, RZ ;  /* 0x00000050827a7810 */ /* 0x000fe20007ffe0ff */
[----:B-1----:R-:W-:Y:S01]  /*1e60*/  IMAD.WIDE.U32 R12, R157, R4, R100 ;  /* 0x000000049d0c7225 */ /* 0x002fe200078e0064 */
[----:B------:R-:W-:Y:S01]  /*1e70*/  SEL R4, R7, R6, !P2 ;  /* 0x0000000607047207 */ /* 0x000fe20005000000 */
[----:B------:R-:W1:Y:S01]  /*1e80*/  LDCU.64 UR10, c[0x0][0x4d0] ;  /* 0x00009a00ff0a77ac */ /* 0x000e620008000a00 */
[----:B------:R-:W-:Y:S01]  /*1e90*/  IADD3 R6, P0, PT, -R70, R130, RZ ;  /* 0x0000008246067210 */ /* 0x000fe20007f1e1ff */
[----:B------:R-:W-:Y:S01]  /*1ea0*/  IMAD R13, R157, R5, R13 ;  /* 0x000000059d0d7224 */ /* 0x000fe200078e020d */
[----:B------:R-:W-:Y:S01]  /*1eb0*/  SHF.R.S32.HI R5, RZ, 0x1f, R4 ;  /* 0x0000001fff057819 */ /* 0x000fe20000011404 */
[----:B------:R-:W2:Y:S01]  /*1ec0*/  LDCU.U8 UR22, c[0x0][0x533] ;  /* 0x0000a660ff1677ac */ /* 0x000ea20008000000 */
[----:B----4-:R-:W-:Y:S01]  /*1ed0*/  IMAD.WIDE.U32 R8, R65, R2, R8 ;  /* 0x0000000241087225 */ /* 0x010fe200078e0008 */
[----:B------:R-:W-:Y:S01]  /*1ee0*/  SHF.L.U32 R92, R2, 0x7, RZ ;  /* 0x00000007025c7819 */ /* 0x000fe200000006ff */
[----:B------:R-:W-:-:S02]  /*1ef0*/  UMOV UR23, URZ ;  /* 0x000000ff00177c82 */ /* 0x000fc40008000000 */
[----:B---3--:R-:W-:Y:S01]  /*1f00*/  IMAD.WIDE.U32 R16, R65, UR12, R12 ;  /* 0x0000000c41107c25 */ /* 0x008fe2000f8e000c */
[----:B------:R-:W-:Y:S02]  /*1f10*/  SHF.L.U64.HI R94, R2, 0x4, R3 ;  /* 0x00000004025e7819 */ /* 0x000fe40000010203 */
[----:B------:R-:W-:Y:S01]  /*1f20*/  MOV R108, R55 ;  /* 0x00000037006c7202 */ /* 0x000fe20000000f00 */
[----:B------:R-:W-:Y:S01]  /*1f30*/  IMAD R7, R5, UR14, RZ ;  /* 0x0000000e05077c24 */ /* 0x000fe2000f8e02ff */
[----:B------:R-:W-:Y:S01]  /*1f40*/  SHF.R.S32.HI R104, RZ, 0x1f, R117 ;  /* 0x0000001fff687819 */ /* 0x000fe20000011475 */
[----:B------:R-:W-:Y:S01]  /*1f50*/  IMAD R17, R65, UR13, R17 ;  /* 0x0000000d41117c24 */ /* 0x000fe2000f8e0211 */
[----:B------:R-:W-:Y:S01]  /*1f60*/  SHF.R.S32.HI R103, RZ, 0x1f, R112 ;  /* 0x0000001fff677819 */ /* 0x000fe20000011470 */
[----:B------:R-:W-:Y:S01]  /*1f70*/  IMAD R5, R5, UR16, RZ ;  /* 0x0000001005057c24 */ /* 0x000fe2000f8e02ff */
[----:B------:R-:W-:Y:S01]  /*1f80*/  SHF.R.S32.HI R102, RZ, 0x1f, R116 ;  /* 0x0000001fff667819 */ /* 0x000fe20000011474 */
[----:B------:R-:W-:Y:S01]  /*1f90*/  IMAD R9, R65, R3, R9 ;  /* 0x0000000341097224 */ /* 0x000fe200078e0209 */
[----:B------:R-:W-:Y:S01]  /*1fa0*/  SHF.R.S32.HI R98, RZ, 0x1f, R115 ;  /* 0x0000001fff627819 */ /* 0x000fe20000011473 */
[C---:B------:R-:W-:Y:S01]  /*1fb0*/  IMAD R12, R4.reuse, UR15, R7 ;  /* 0x0000000f040c7c24 */ /* 0x040fe2000f8e0207 */
[----:B--2---:R-:W-:Y:S01]  /*1fc0*/  UISETP.NE.AND UP0, UPT, UR22, URZ, UPT ;  /* 0x000000ff1600728c */ /* 0x004fe2000bf05270 */
[C---:B------:R-:W-:Y:S01]  /*1fd0*/  IMAD R14, R4.reuse, UR17, R5 ;  /* 0x00000011040e7c24 */ /* 0x040fe2000f8e0205 */
[----:B------:R-:W-:Y:S01]  /*1fe0*/  USHF.L.U32 UR17, UR12, 0x5, URZ ;  /* 0x000000050c117899 */ /* 0x000fe200080006ff */
[----:B------:R-:W-:Y:S01]  /*1ff0*/  IMAD.WIDE.U32 R16, R4, UR16, R16 ;  /* 0x0000001004107c25 */ /* 0x000fe2000f8e0010 */
[----:B------:R-:W-:-:S03]  /*2000*/  USHF.L.U64.HI UR16, UR12, 0x5, UR13 ;  /* 0x000000050c107899 */ /* 0x000fc6000801020d */
[----:B------:R-:W-:Y:S01]  /*2010*/  IMAD.WIDE.U32 R4, R4, UR14, R8 ;  /* 0x0000000e04047c25 */ /* 0x000fe2000f8e0008 */
[----:B------:R-:W-:Y:S01]  /*2020*/  SHF.R.S32.HI R9, RZ, 0x1f, R70 ;  /* 0x0000001fff097819 */ /* 0x000fe20000011446 */
[----:B------:R-:W2:Y:S01]  /*2030*/  LDCU.64 UR14, c[0x0][0x3c0] ;  /* 0x00007800ff0e77ac */ /* 0x000ea20008000a00 */
[----:B------:R-:W-:Y:S01]  /*2040*/  IADD3 R15, PT, PT, R17, R14, RZ ;  /* 0x0000000e110f7210 */ /* 0x000fe20007ffe0ff */
[----:B------:R-:W-:Y:S01]  /*2050*/  IMAD.IADD R13, R5, 0x1, R12 ;  /* 0x00000001050d7824 */ /* 0x000fe200078e020c */
[----:B------:R-:W-:Y:S01]  /*2060*/  MOV R12, R4 ;  /* 0x00000004000c7202 */ /* 0x000fe20000000f00 */
[----:B------:R-:W-:Y:S01]  /*2070*/  IMAD.X R9, RZ, RZ, ~R9, P0 ;  /* 0x000000ffff097224 */ /* 0x000fe200000e0e09 */
[----:B------:R-:W-:Y:S01]  /*2080*/  IADD3 R86, P0, PT, R86, R119, RZ ;  /* 0x0000007756567210 */ /* 0x000fe20007f1e0ff */
[----:B------:R-:W-:Y:S02]  /*2090*/  IMAD.X R5, R87, 0x1, R106, P1 ;  /* 0x0000000157057824 */ /* 0x000fe400008e066a */
[----:B------:R-:W-:Y:S01]  /*20a0*/  IMAD R85, R9, UR12, RZ ;  /* 0x0000000c09557c24 */ /* 0x000fe2000f8e02ff */
[----:B------:R-:W-:Y:S01]  /*20b0*/  IADD3.X R87, PT, PT, R87, R105, RZ, P0, !PT ;  /* 0x0000006957577210 */ /* 0x000fe200007fe4ff */
[----:B------:R-:W-:Y:S01]  /*20c0*/  IMAD.MOV.U32 R14, RZ, RZ, R16 ;  /* 0x000000ffff0e7224 */ /* 0x000fe200078e0010 */
[----:B------:R-:W-:Y:S01]  /*20d0*/  SHF.L.U64.HI R4, R52, 0x1, R5 ;  /* 0x0000000134047819 */ /* 0x000fe20000010205 */
[----:B------:R-:W-:Y:S01]  /*20e0*/  IMAD R9, R9, R2, RZ ;  /* 0x0000000209097224 */ /* 0x000fe200078e02ff */
[----:B------:R-:W-:Y:S01]  /*20f0*/  SHF.L.U64.HI R87, R86, 0x1, R87 ;  /* 0x0000000156577819 */ /* 0x000fe20000010257 */
[----:B------:R-:W-:-:S02]  /*2100*/  IMAD.SHL.U32 R52, R52, 0x2, RZ ;  /* 0x0000000234347824 */ /* 0x000fc400078e00ff */
[----:B------:R-:W-:Y:S02]  /*2110*/  IMAD.SHL.U32 R86, R86, 0x2, RZ ;  /* 0x0000000256567824 */ /* 0x000fe400078e00ff */
[C---:B------:R-:W-:Y:S02]  /*2120*/  IMAD R85, R6.reuse, UR13, R85 ;  /* 0x0000000d06557c24 */ /* 0x040fe4000f8e0255 */
[----:B------:R-:W-:Y:S01]  /*2130*/  IMAD R9, R6, R3, R9 ;  /* 0x0000000306097224 */ /* 0x000fe200078e0209 */
[----:B------:R-:W-:Y:S01]  /*2140*/  IADD3 R88, P1, PT, R86, UR18, RZ ;  /* 0x0000001256587c10 */ /* 0x000fe2000ff3e0ff */
[----:B------:R-:W-:-:S03]  /*2150*/  IMAD.WIDE.U32 R14, R6, UR12, R14 ;  /* 0x0000000c060e7c25 */ /* 0x000fc6000f8e000e */
[----:B------:R-:W-:Y:S01]  /*2160*/  IADD3.X R89, PT, PT, R87, UR19, RZ, P1, !PT ;  /* 0x0000001357597c10 */ /* 0x000fe20008ffe4ff */
[----:B------:R-:W-:Y:S01]  /*2170*/  IMAD.WIDE.U32 R6, R6, R2, R12 ;  /* 0x0000000206067225 */ /* 0x000fe200078e000c */
[----:B------:R-:W-:Y:S01]  /*2180*/  IADD3 R12, P0, PT, R52, UR18, RZ ;  /* 0x00000012340c7c10 */ /* 0x000fe2000ff1e0ff */
[----:B------:R-:W-:Y:S01]  /*2190*/  USHF.L.U32 UR18, UR12, 0x7, URZ ;  /* 0x000000070c127899 */ /* 0x000fe200080006ff */
[----:B------:R-:W-:Y:S01]  /*21a0*/  LEA R84, P2, R14, UR8, 0x1 ;  /* 0x000000080e547c11 */ /* 0x000fe2000f8408ff */
[----:B------:R-:W-:Y:S01]  /*21b0*/  IMAD.IADD R9, R7, 0x1, R9 ;  /* 0x0000000107097824 */ /* 0x000fe200078e0209 */
[----:B------:R-:W-:Y:S01]  /*21c0*/  IADD3.X R13, PT, PT, R4, UR19, RZ, P0, !PT ;  /* 0x00000013040d7c10 */ /* 0x000fe200087fe4ff */
[----:B------:R-:W3:Y:S01]  /*21d0*/  LDCU UR19, c[0x0][0x440] ;  /* 0x00008800ff1377ac */ /* 0x000ee20008000800 */
[----:B------:R-:W-:Y:S01]  /*21e0*/  IADD3 R85, PT, PT, R15, R85, RZ ;  /* 0x000000550f557210 */ /* 0x000fe20007ffe0ff */
[C---:B------:R-:W-:Y:S01]  /*21f0*/  IMAD R114, R11.reuse, 0x60, RZ ;  /* 0x000000600b727824 */ /* 0x040fe200078e02ff */
[----:B-1----:R-:W-:Y:S01]  /*2200*/  IADD3 R86, P1, PT, R86, UR10, RZ ;  /* 0x0000000a56567c10 */ /* 0x002fe2000ff3e0ff */
[C---:B------:R-:W-:Y:S01]  /*2210*/  IMAD R113, R11.reuse, 0x70, RZ ;  /* 0x000000700b717824 */ /* 0x040fe200078e02ff */
[----:B------:R-:W-:Y:S01]  /*2220*/  LEA.HI.X R85, R14, UR9, R85, 0x1, P2 ;  /* 0x000000090e557c11 */ /* 0x000fe200090f0c55 */
[----:B------:R-:W-:Y:S01]  /*2230*/  IMAD.SHL.U32 R111, R11, 0x40, RZ ;  /* 0x000000400b6f7824 */ /* 0x000fe200078e00ff */
[----:B------:R-:W-:Y:S01]  /*2240*/  LEA R10, P2, R6, UR4, 0x1 ;  /* 0x00000004060a7c11 */ /* 0x000fe2000f8408ff */
[----:B------:R-:W-:Y:S01]  /*2250*/  IMAD.SHL.U32 R95, R2, 0x10, RZ ;  /* 0x00000010025f7824 */ /* 0x000fe200078e00ff */
[----:B------:R-:W-:Y:S01]  /*2260*/  IADD3 R52, P0, PT, R52, UR10, RZ ;  /* 0x0000000a34347c10 */ /* 0x000fe2000ff1e0ff */
[----:B------:R-:W-:Y:S01]  /*2270*/  VIADD R76, R130, 0x10 ;  /* 0x00000010824c7836 */ /* 0x000fe20000000000 */
[----:B------:R-:W-:Y:S01]  /*2280*/  LEA.HI.X R9, R6, UR5, R9, 0x1, P2 ;  /* 0x0000000506097c11 */ /* 0x000fe200090f0c09 */
[----:B------:R-:W-:Y:S01]  /*2290*/  VIADD R74, R130, 0x30 ;  /* 0x00000030824a7836 */ /* 0x000fe20000000000 */
[----:B------:R-:W-:Y:S01]  /*22a0*/  ISETP.GE.AND P2, PT, R100, UR21, PT ;  /* 0x0000001564007c0c */ /* 0x000fe2000bf46270 */
[C---:B------:R-:W-:Y:S01]  /*22b0*/  VIADD R124, R130.reuse, 0x40 ;  /* 0x00000040827c7836 */ /* 0x040fe20000000000 */
[----:B------:R-:W-:Y:S01]  /*22c0*/  IADD3.X R87, PT, PT, R87, UR11, RZ, P1, !PT ;  /* 0x0000000b57577c10 */ /* 0x000fe20008ffe4ff */
[----:B------:R-:W-:Y:S01]  /*22d0*/  VIADD R120, R130, 0x60 ;  /* 0x0000006082787836 */ /* 0x000fe20000000000 */
[----:B------:R-:W-:Y:S01]  /*22e0*/  IADD3.X R53, PT, PT, R4, UR11, RZ, P0, !PT ;  /* 0x0000000b04357c10 */ /* 0x000fe200087fe4ff */
[----:B------:R-:W-:Y:S01]  /*22f0*/  VIADD R118, R130, 0x70 ;  /* 0x0000007082767836 */ /* 0x000fe20000000000 */
[----:B---3--:R-:W-:Y:S01]  /*2300*/  ISETP.GE.AND P1, PT, R100, UR19, PT ;  /* 0x0000001364007c0c */ /* 0x008fe2000bf26270 */
[C---:B------:R-:W-:Y:S01]  /*2310*/  IMAD R109, R55.reuse, -0x80, R70 ;  /* 0xffffff80376d7824 */ /* 0x040fe200078e0246 */
[----:B------:R-:W-:Y:S01]  /*2320*/  IADD3 R93, P0, PT, RZ, -UR23, RZ ;  /* 0x80000017ff5d7c10 */ /* 0x000fe2000ff1e0ff */
[----:B------:R-:W-:Y:S01]  /*2330*/  IMAD R107, R55, -0x80, R64 ;  /* 0xffffff80376b7824 */ /* 0x000fe200078e0240 */
[----:B------:R-:W-:Y:S01]  /*2340*/  SHF.R.S32.HI R99, RZ, 0x1f, R111 ;  /* 0x0000001fff637819 */ /* 0x000fe2000001146f */
[----:B------:R-:W-:Y:S01]  /*2350*/  IMAD.MOV.U32 R110, RZ, RZ, R65 ;  /* 0x000000ffff6e7224 */ /* 0x000fe200078e0041 */
[----:B------:R-:W-:Y:S01]  /*2360*/  SHF.R.S32.HI R97, RZ, 0x1f, R114 ;  /* 0x0000001fff617819 */ /* 0x000fe20000011472 */
[----:B------:R-:W-:Y:S01]  /*2370*/  IMAD.X R90, RZ, RZ, ~UR18, P0 ;  /* 0x80000012ff5a7e24 */ /* 0x000fe200080e06ff */
[----:B------:R-:W-:Y:S01]  /*2380*/  @P2 LOP3.LUT R61, R61, 0x10, RZ, 0xfc, !PT ;  /* 0x000000103d3d2812 */ /* 0x000fe200078efcff */
[----:B------:R-:W-:Y:S01]  /*2390*/  IMAD.X R92, RZ, RZ, ~R92, P0 ;  /* 0x000000ffff5c7224 */ /* 0x000fe200000e0e5c */
[----:B------:R-:W-:Y:S01]  /*23a0*/  SHF.R.S32.HI R96, RZ, 0x1f, R113 ;  /* 0x0000001fff607819 */ /* 0x000fe20000011471 */
[----:B------:R-:W1:Y:S01]  /*23b0*/  LDCU.64 UR4, c[0x0][0x3b8] ;  /* 0x00007700ff0477ac */ /* 0x000e620008000a00 */
[----:B------:R-:W-:-:S02]  /*23c0*/  LOP3.LUT R61, R61, 0xffffffbf, RZ, 0xc0, !PT ;  /* 0xffffffbf3d3d7812 */ /* 0x000fc400078ec0ff */
[C---:B------:R-:W-:Y:S01]  /*23d0*/  SHF.R.S64 R91, R93.reuse, 0x1f, R90 ;  /* 0x0000001f5d5b7819 */ /* 0x040fe2000000105a */
[----:B------:R-:W3:Y:S01]  /*23e0*/  LDCU.64 UR12, c[0x0][0x4e0] ;  /* 0x00009c00ff0c77ac */ /* 0x000ee20008000a00 */
[----:B------:R-:W-:Y:S02]  /*23f0*/  SHF.R.S64 R93, R93, 0x1f, R92 ;  /* 0x0000001f5d5d7819 */ /* 0x000fe4000000105c */
[----:B------:R-:W-:Y:S01]  /*2400*/  @P1 LOP3.LUT R61, R61, 0x40, RZ, 0xfc, !PT ;  /* 0x000000403d3d1812 */ /* 0x000fe200078efcff */
[----:B------:R-:W4:Y:S01]  /*2410*/  LDCU.128 UR8, c[0x0][0x3a0] ;  /* 0x00007400ff0877ac */ /* 0x000f220008000c00 */
[----:B------:R-:W-:Y:S02]  /*2420*/  MOV R15, UR20 ;  /* 0x00000014000f7c02 */ /* 0x000fe40008000f00 */
[----:B------:R-:W-:Y:S02]  /*2430*/  SHF.R.S32.HI R90, RZ, 0x1f, R90 ;  /* 0x0000001fff5a7819 */ /* 0x000fe4000001145a */
[----:B--2---:R-:W-:-:S07]  /*2440*/  SHF.R.S32.HI R92, RZ, 0x1f, R92 ;  /* 0x0000001fff5c7819 */ /* 0x004fce000001145c */
.L_x_4785:
[----:B------:R-:W-:Y:S01]  /*2450*/  LOP3.LUT P0, RZ, R61, 0x10, RZ, 0xc0, !PT ;  /* 0x000000103dff7812 */ /* 0x000fe2000780c0ff */
[----:B------:R-:W-:Y:S01]  /*2460*/  VIADD R107, R107, 0x80 ;  /* 0x000000806b6b7836 */ /* 0x000fe20000000000 */
[----:B------:R-:W-:Y:S01]  /*2470*/  LOP3.LUT P2, RZ, R61, 0x40, RZ, 0xc0, !PT ;  /* 0x000000403dff7812 */ /* 0x000fe2000784c0ff */
[----:B------:R-:W-:Y:S01]  /*2480*/  VIADD R109, R109, 0x80 ;  /* 0x000000806d6d7836 */ /* 0x000fe20000000000 */
[----:B------:R-:W-:Y:S01]  /*2490*/  LOP3.LUT R61, R61, 0xffffffef, RZ, 0xc0, !PT ;  /* 0xffffffef3d3d7812 */ /* 0x000fe200078ec0ff */
[----:B------:R-:W-:Y:S01]  /*24a0*/  VIADD R108, R108, 0xffffffff ;  /* 0xffffffff6c6c7836 */ /* 0x000fe20000000000 */
[C---:B------:R-:W-:Y:S01]  /*24b0*/  ISETP.GE.OR P0, PT, R130.reuse, R107, P0 ;  /* 0x0000006b8200720c */ /* 0x040fe20000706670 */
[----:B------:R-:W-:Y:S01]  /*24c0*/  BSSY.RECONVERGENT B1, `(.L_x_4748) ;  /* 0x00005c4000017945 */ /* 0x000fe20003800200 */
[----:B------:R-:W-:Y:S02]  /*24d0*/  IMAD.MOV.U32 R128, RZ, RZ, R110 ;  /* 0x000000ffff807224 */ /* 0x000fe400078e006e */
[----:B------:R-:W-:Y:S01]  /*24e0*/  ISETP.LT.OR P4, PT, R130, R109, P0 ;  /* 0x0000006d8200720c */ /* 0x000fe20000781670 */
[----:B------:R-:W-:Y:S01]  /*24f0*/  VIADD R110, R110, 0xffffff80 ;  /* 0xffffff806e6e7836 */ /* 0x000fe20000000000 */
[C---:B------:R-:W-:Y:S02]  /*2500*/  ISETP.GE.OR P0, PT, R75.reuse, R107, P2 ;  /* 0x0000006b4b00720c */ /* 0x040fe40001706670 */
[----:B------:R-:W-:Y:S02]  /*2510*/  P2R R0, PR, RZ, 0x10 ;  /* 0x00000010ff007803 */ /* 0x000fe40000000000 */
[----:B------:R-:W-:Y:S02]  /*2520*/  ISETP.LT.OR P6, PT, R75, R109, P0 ;  /* 0x0000006d4b00720c */ /* 0x000fe400007c1670 */
[C---:B------:R-:W-:Y:S02]  /*2530*/  ISETP.GE.OR P0, PT, R74.reuse, R107, P2 ;  /* 0x0000006b4a00720c */ /* 0x040fe40001706670 */
[----:B------:R-:W-:Y:S02]  /*2540*/  @P2 LOP3.LUT R61, R61, 0x10, RZ, 0xfc, !PT ;  /* 0x000000103d3d2812 */ /* 0x000fe400078efcff */
[----:B------:R-:W-:Y:S01]  /*2550*/  ISETP.LT.OR P5, PT, R74, R109, P0 ;  /* 0x0000006d4a00720c */ /* 0x000fe200007a1670 */
[----:B----4-:R-:W2:Y:S01]  /*2560*/  @!P4 LDG.E.128 R20, desc[UR6][R84.64] ;  /* 0x000000065414c981 */ /* 0x010ea2000c1e1d00 */
[----:B------:R-:W-:Y:S01]  /*2570*/  @!P4 IMAD.MOV.U32 R81, RZ, RZ, R79 ;  /* 0x000000ffff51c224 */ /* 0x000fe200078e004f */
[C---:B------:R-:W-:Y:S02]  /*2580*/  ISETP.GE.OR P0, PT, R122.reuse, R107, P2 ;  /* 0x0000006b7a00720c */ /* 0x040fe40001706670 */
[----:B------:R-:W-:Y:S02]  /*2590*/  LOP3.LUT R61, R61, 0xfffffffe, RZ, 0xc0, !PT ;  /* 0xfffffffe3d3d7812 */ /* 0x000fe400078ec0ff */
[----:B------:R-:W5:Y:S01]  /*25a0*/  @!P6 LDC.64 R18, c[0x0][0x3c0] ;  /* 0x0000f000ff12eb82 */ /* 0x000f620000000a00 */
[----:B------:R-:W-:Y:S02]  /*25b0*/  ISETP.LT.OR P1, PT, R122, R109, P0 ;  /* 0x0000006d7a00720c */ /* 0x000fe40000721670 */
[----:B------:R-:W-:Y:S03]  /*25c0*/  LEA R28, P0, R69, R80, 0x1 ;  /* 0x00000050451c7211 */ /* 0x000fe600078008ff */
[----:B------:R-:W-:Y:S02]  /*25d0*/  @P5 LOP3.LUT R61, R61, 0x1, RZ, 0xfc, !PT ;  /* 0x000000013d3d5812 */ /* 0x000fe400078efcff */
[----:B------:R-:W1:Y:S01]  /*25e0*/  @!P5 LDC.64 R16, c[0x0][0x4b0] ;  /* 0x00012c00ff10db82 */ /* 0x000e620000000a00 */
[----:B------:R-:W-:Y:S02]  /*25f0*/  LEA.HI.X R29, R69, R79, R68, 0x1, P0 ;  /* 0x0000004f451d7211 */ /* 0x000fe400000f0c44 */
[----:B------:R-:W-:Y:S04]  /*2600*/  LOP3.LUT R61, R61, 0xfffffffd, RZ, 0xc0, !PT ;  /* 0xfffffffd3d3d7812 */ /* 0x000fe800078ec0ff */
[----:B------:R-:W-:Y:S01]  /*2610*/  @P1 LOP3.LUT R61, R61, 0x2, RZ, 0xfc, !PT ;  /* 0x000000023d3d1812 */ /* 0x000fe200078efcff */
[----:B------:R-:W3:Y:S03]  /*2620*/  @!P5 LDC.64 R6, c[0x0][0x3c0] ;  /* 0x0000f000ff06db82 */ /* 0x000ee60000000a00 */
[----:B------:R-:W-:Y:S05]  /*2630*/  LOP3.LUT R61, R61, 0xfffffffb, RZ, 0xc0, !PT ;  /* 0xfffffffb3d3d7812 */ /* 0x000fea00078ec0ff */
[----:B------:R-:W4:Y:S01]  /*2640*/  @!P1 LDC.64 R4, c[0x0][0x4b0] ;  /* 0x00012c00ff049b82 */ /* 0x000f220000000a00 */
[C---:B-----5:R-:W-:Y:S04]  /*2650*/  @!P6 LEA R38, P0, R18.reuse, R28, 0x5 ;  /* 0x0000001c1226e211 */ /* 0x060fe800078028ff */
[----:B------:R-:W-:Y:S02]  /*2660*/  @!P6 LEA.HI.X R39, R18, R29, R19, 0x5, P0 ;  /* 0x0000001d1227e211 */ /* 0x000fe400000f2c13 */
[----:B------:R-:W-:Y:S01]  /*2670*/  IADD3 R30, P0, PT, R84, UR17, RZ ;  /* 0x00000011541e7c10 */ /* 0x000fe2000ff1e0ff */
[----:B------:R-:W5:Y:S03]  /*2680*/  @!P1 LDC.64 R2, c[0x0][0x3c0] ;  /* 0x0000f000ff029b82 */ /* 0x000f660000000a00 */
[----:B------:R-:W-:Y:S02]  /*2690*/  IADD3.X R31, PT, PT, R85, UR16, RZ, P0, !PT ;  /* 0x00000010551f7c10 */ /* 0x000fe400087fe4ff */
[C---:B-1----:R-:W-:Y:S04]  /*26a0*/  @!P5 LEA R18, P0, R16.reuse, R30, 0x6 ;  /* 0x0000001e1012d211 */ /* 0x042fe800078030ff */
[----:B------:R-:W-:Y:S02]  /*26b0*/  @!P5 LEA.HI.X R19, R16, R31, R17, 0x6, P0 ;  /* 0x0000001f1013d211 */ /* 0x000fe400000f3411 */
[C---:B---3--:R-:W-:Y:S04]  /*26c0*/  @!P5 LEA R36, P0, R6.reuse, R28, 0x6 ;  /* 0x0000001c0624d211 */ /* 0x048fe800078030ff */
[----:B------:R-:W-:Y:S02]  /*26d0*/  @!P5 LEA.HI.X R37, R6, R29, R7, 0x6, P0 ;  /* 0x0000001d0625d211 */ /* 0x000fe400000f3407 */
[C---:B----4-:R-:W-:Y:S04]  /*26e0*/  @!P1 LEA R34, P0, R4.reuse, R30, 0x7 ;  /* 0x0000001e04229211 */ /* 0x050fe800078038ff */
[----:B------:R-:W-:Y:S02]  /*26f0*/  @!P1 LEA.HI.X R35, R4, R31, R5, 0x7, P0 ;  /* 0x0000001f04239211 */ /* 0x000fe400000f3c05 */
[C---:B-----5:R-:W-:Y:S04]  /*2700*/  @!P1 LEA R32, P0, R2.reuse, R28, 0x7 ;  /* 0x0000001c02209211 */ /* 0x060fe800078038ff */
[----:B------:R-:W-:Y:S02]  /*2710*/  @!P1 LEA.HI.X R33, R2, R29, R3, 0x7, P0 ;  /* 0x0000001d02219211 */ /* 0x000fe400000f3c03 */
[----:B------:R-:W-:Y:S04]  /*2720*/  @!P6 IADD3 R40, P0, PT, R30, UR17, RZ ;  /* 0x000000111e28ec10 */ /* 0x000fe8000ff1e0ff */
[----:B------:R-:W-:Y:S02]  /*2730*/  @!P6 IADD3.X R41, PT, PT, R31, UR16, RZ, P0, !PT ;  /* 0x000000101f29ec10 */ /* 0x000fe400087fe4ff */
[C---:B------:R-:W-:Y:S04]  /*2740*/  ISETP.GE.OR P0, PT, R76.reuse, R107, P2 ;  /* 0x0000006b4c00720c */ /* 0x040fe80001706670 */
[----:B------:R-:W-:Y:S02]  /*2750*/  ISETP.LT.OR P3, PT, R76, R109, P0 ;  /* 0x0000006d4c00720c */ /* 0x000fe40000761670 */
[----:B------:R-:W-:Y:S11]  /*2760*/  ISETP.GE.OR P0, PT, R124, R107, P2 ;  /* 0x0000006b7c00720c */ /* 0x000ff60001706670 */
[----:B------:R-:W-:Y:S04]  /*2770*/  @P3 LOP3.LUT R61, R61, 0x4, RZ, 0xfc, !PT ;  /* 0x000000043d3d3812 */ /* 0x000fe800078efcff */
[----:B------:R-:W-:Y:S01]  /*2780*/  LOP3.LUT R61, R61, 0xffffffdf, RZ, 0xc0, !PT ;  /* 0xffffffdf3d3d7812 */ /* 0x000fe200078ec0ff */
[----:B--2---:R1:W-:Y:S01]  /*2790*/  @!P4 STG.E.128 desc[UR6][R80.64], R20 ;  /* 0x000000145000c986 */ /* 0x0043e2000c101d06 */
[----:B------:R-:W-:Y:S05]  /*27a0*/  ISETP.GT.AND P4, PT, R108, R77, PT ;  /* 0x0000004d6c00720c */ /* 0x000fea0003f84270 */
[----:B------:R-:W2:Y:S08]  /*27b0*/  @!P3 LDG.E.128 R24, desc[UR6][R30.64] ;  /* 0x000000061e18b981 */ /* 0x000eb0000c1e1d00 */
[----:B------:R-:W-:Y:S02]  /*27c0*/  @P4 LOP3.LUT R61, R61, 0x20, RZ, 0xfc, !PT ;  /* 0x000000203d3d4812 */ /* 0x000fe400078efcff */
[-C--:B------:R-:W-:Y:S02]  /*27d0*/  ISETP.GE.AND P4, PT, R118, R109.reuse, PT ;  /* 0x0000006d7600720c */ /* 0x080fe40003f86270 */
[----:B------:R-:W-:Y:S11]  /*27e0*/  LOP3.LUT R61, R61, 0xfffffff7, RZ, 0xc0, !PT ;  /* 0xfffffff73d3d7812 */ /* 0x000ff600078ec0ff */
[----:B------:R-:W-:Y:S02]  /*27f0*/  @P4 LOP3.LUT R61, R61, 0x8, RZ, 0xfc, !PT ;  /* 0x000000083d3d4812 */ /* 0x000fe400078efcff */
[----:B------:R-:W-:Y:S01]  /*2800*/  ISETP.NE.AND P4, PT, R0, RZ, PT ;  /* 0x000000ff0000720c */ /* 0x000fe20003f85270 */
[----:B--2---:R-:W-:Y:S01]  /*2810*/  @!P3 STG.E.128 desc[UR6][R28.64], R24 ;  /* 0x000000181c00b986 */ /* 0x004fe2000c101d06 */
[----:B------:R-:W-:Y:S02]  /*2820*/  ISETP.LT.OR P3, PT, R124, R109, P0 ;  /* 0x0000006d7c00720c */ /* 0x000fe40000761670 */
[----:B------:R-:W-:Y:S03]  /*2830*/  ISETP.GE.OR P0, PT, R120, R107, P2 ;  /* 0x0000006b7800720c */ /* 0x000fe60001706670 */
[----:B------:R-:W2:Y:S08]  /*2840*/  @!P6 LDG.E.128 R4, desc[UR6][R40.64] ;  /* 0x000000062804e981 */ /* 0x000eb0000c1e1d00 */
[----:B------:R-:W3:Y:S02]  /*2850*/  @!P3 LDC.64 R2, c[0x0][0x4b0] ;  /* 0x00012c00ff02bb82 */ /* 0x000ee40000000a00 */
[----:B---3--:R-:W-:Y:S04]  /*2860*/  @!P3 IMAD.WIDE.U32 R42, R2, 0x60, R30 ;  /* 0x00000060022ab825 */ /* 0x008fe800078e001e */
[----:B------:R-:W-:Y:S04]  /*2870*/  @!P3 IMAD R3, R3, 0x60, RZ ;  /* 0x000000600303b824 */ /* 0x000fe800078e02ff */
[----:B------:R-:W-:Y:S02]  /*2880*/  @!P3 IMAD.IADD R43, R43, 0x1, R3 ;  /* 0x000000012b2bb824 */ /* 0x000fe400078e0203 */
[----:B------:R-:W3:Y:S02]  /*2890*/  @!P3 LDC.64 R2, c[0x0][0x3c0] ;  /* 0x0000f000ff02bb82 */ /* 0x000ee40000000a00 */
[----:B---3--:R-:W-:Y:S02]  /*28a0*/  @!P3 IMAD R3, R3, 0x60, RZ ;  /* 0x000000600303b824 */ /* 0x008fe400078e02ff */
[----:B-1----:R-:W-:Y:S04]  /*28b0*/  @!P3 IMAD.WIDE.U32 R20, R2, 0x60, R28 ;  /* 0x000000600214b825 */ /* 0x002fe800078e001c */
[----:B------:R-:W-:Y:S01]  /*28c0*/  @!P3 IMAD.IADD R21, R21, 0x1, R3 ;  /* 0x000000011515b824 */ /* 0x000fe200078e0203 */
[----:B--2---:R1:W-:Y:S06]  /*28d0*/  @!P6 STG.E.128 desc[UR6][R38.64], R4 ;  /* 0x000000042600e986 */ /* 0x0043ec000c101d06 */
[----:B------:R-:W2:Y:S06]  /*28e0*/  @!P5 LDG.E.128 R16, desc[UR6][R18.64] ;  /* 0x000000061210d981 */ /* 0x000eac000c1e1d00 */
[----:B--2---:R2:W-:Y:S01]  /*28f0*/  @!P5 STG.E.128 desc[UR6][R36.64], R16 ;  /* 0x000000102400d986 */ /* 0x0045e2000c101d06 */
[----:B------:R-:W-:Y:S02]  /*2900*/  ISETP.LT.OR P5, PT, R120, R109, P0 ;  /* 0x0000006d7800720c */ /* 0x000fe400007a1670 */
[----:B------:R-:W-:Y:S03]  /*2910*/  ISETP.GE.AND P0, PT, R118, R107, PT ;  /* 0x0000006b7600720c */ /* 0x000fe60003f06270 */
[----:B-1----:R-:W3:Y:S01]  /*2920*/  @!P3 LDG.E.128 R4, desc[UR6][R42.64] ;  /* 0x000000062a04b981 */ /* 0x002ee2000c1e1d00 */
[----:B------:R-:W-:Y:S02]  /*2930*/  ISETP.GE.OR P2, PT, R100, UR19, P0 ;  /* 0x0000001364007c0c */ /* 0x000fe40008746670 */
[----:B------:R-:W-:Y:S05]  /*2940*/  ISETP.NE.AND P0, PT, R15, RZ, PT ;  /* 0x000000ff0f00720c */ /* 0x000fea0003f05270 */
[----:B------:R-:W1:Y:S02]  /*2950*/  @!P5 LDC.64 R2, c[0x0][0x4b0] ;  /* 0x00012c00ff02db82 */ /* 0x000e640000000a00 */
[----:B-1----:R-:W-:Y:S02]  /*2960*/  @!P5 IMAD R3, R3, 0xa0, RZ ;  /* 0x000000a00303d824 */ /* 0x002fe400078e02ff */
[----:B--2---:R-:W-:Y:S04]  /*2970*/  @!P5 IMAD.WIDE.U32 R16, R2, 0xa0, R30 ;  /* 0x000000a00210d825 */ /* 0x004fe800078e001e */
[----:B------:R-:W-:Y:S01]  /*2980*/  @!P5 IMAD.IADD R17, R17, 0x1, R3 ;  /* 0x000000011111d824 */ /* 0x000fe200078e0203 */
[----:B---3--:R1:W-:Y:S02]  /*2990*/  @!P3 STG.E.128 desc[UR6][R20.64], R4 ;  /* 0x000000041400b986 */ /* 0x0083e4000c101d06 */
[----:B-1----:R-:W1:Y:S04]  /*29a0*/  @!P5 LDC.64 R4, c[0x0][0x3c0] ;  /* 0x0000f000ff04db82 */ /* 0x002e680000000a00 */
[----:B------:R-:W2:Y:S01]  /*29b0*/  @!P1 LDG.E.128 R20, desc[UR6][R34.64] ;  /* 0x0000000622149981 */ /* 0x000ea2000c1e1d00 */
[----:B-1----:R-:W-:Y:S02]  /*29c0*/  @!P5 IMAD R5, R5, 0xa0, RZ ;  /* 0x000000a00505d824 */ /* 0x002fe400078e02ff */
[----:B------:R-:W-:Y:S04]  /*29d0*/  @!P5 IMAD.WIDE.U32 R6, R4, 0xa0, R28 ;  /* 0x000000a00406d825 */ /* 0x000fe800078e001c */
[----:B------:R-:W-:Y:S01]  /*29e0*/  @!P5 IMAD.IADD R7, R7, 0x1, R5 ;  /* 0x000000010707d824 */ /* 0x000fe200078e0205 */
[----:B--2---:R-:W-:Y:S01]  /*29f0*/  @!P1 STG.E.128 desc[UR6][R32.64], R20 ;  /* 0x0000001420009986 */ /* 0x004fe2000c101d06 */
[----:B------:R-:W-:Y:S05]  /*2a00*/  ISETP.LT.OR P1, PT, R118, R109, P2 ;  /* 0x0000006d7600720c */ /* 0x000fea0001721670 */
[----:B------:R-:W2:Y:S08]  /*2a10*/  @!P5 LDG.E.128 R16, desc[UR6][R16.64] ;  /* 0x000000061010d981 */ /* 0x000eb0000c1e1d00 */
[----:B------:R-:W1:Y:S02]  /*2a20*/  @!P1 LDC.64 R2, c[0x0][0x4b0] ;  /* 0x00012c00ff029b82 */ /* 0x000e640000000a00 */
[----:B-1----:R-:W-:Y:S02]  /*2a30*/  @!P1 IMAD R3, R3, 0xc0, RZ ;  /* 0x000000c003039824 */ /* 0x002fe400078e02ff */
[----:B------:R-:W-:Y:S04]  /*2a40*/  @!P1 IMAD.WIDE.U32 R30, R2, 0xc0, R30 ;  /* 0x000000c0021e9825 */ /* 0x000fe800078e001e */
[----:B------:R-:W-:Y:S02]  /*2a50*/  @!P1 IMAD.IADD R31, R31, 0x1, R3 ;  /* 0x000000011f1f9824 */ /* 0x000fe400078e0203 */
[----:B------:R-:W1:Y:S02]  /*2a60*/  @!P1 LDC.64 R2, c[0x0][0x3c0] ;  /* 0x0000f000ff029b82 */ /* 0x000e640000000a00 */
[----:B-1----:R-:W-:Y:S04]  /*2a70*/  @!P1 IMAD.WIDE.U32 R28, R2, 0xc0, R28 ;  /* 0x000000c0021c9825 */ /* 0x002fe800078e001c */
[----:B------:R-:W-:Y:S04]  /*2a80*/  @!P1 IMAD R3, R3, 0xc0, RZ ;  /* 0x000000c003039824 */ /* 0x000fe800078e02ff */
[----:B------:R-:W-:Y:S01]  /*2a90*/  @!P1 IMAD.IADD R29, R29, 0x1, R3 ;  /* 0x000000011d1d9824 */ /* 0x000fe200078e0203 */
[----:B--2---:R1:W-:Y:S06]  /*2aa0*/  @!P5 STG.E.128 desc[UR6][R6.64], R16 ;  /* 0x000000100600d986 */ /* 0x0043ec000c101d06 */
[----:B-1----:R-:W2:Y:S06]  /*2ab0*/  @!P1 LDG.E.128 R4, desc[UR6][R30.64] ;  /* 0x000000061e049981 */ /* 0x002eac000c1e1d00 */
[----:B--2---:R1:W-:Y:S01]  /*2ac0*/  @!P1 STG.E.128 desc[UR6][R28.64], R4 ;  /* 0x000000041c009986 */ /* 0x0043e2000c101d06 */
[----:B------:R-:W-:Y:S05]  /*2ad0*/  @P0 BRA `(.L_x_4749) ;  /* 0x0000000400180947 */ /* 0x000fea0003800000 */
[----:B------:R-:W2:Y:S01]  /*2ae0*/  @!P6 LDC.64 R2, c[0x0][0x4a8] ;  /* 0x00012a00ff02eb82 */ /* 0x000ea20000000a00 */
[----:B------:R-:W-:Y:S01]  /*2af0*/  @!P4 IMAD.MOV.U32 R8, RZ, RZ, R10 ;  /* 0x000000ffff08c224 */ /* 0x000fe200078e000a */
[----:B------:R-:W-:Y:S01]  /*2b00*/  LEA R26, P0, R95, R10, 0x1 ;  /* 0x0000000a5f1a7211 */ /* 0x000fe200078008ff */
[----:B------:R-:W-:Y:S01]  /*2b10*/  IMAD.MOV.U32 R15, RZ, RZ, RZ ;  /* 0x000000ffff0f7224 */ /* 0x000fe200078e00ff */
[----:B------:R-:W-:Y:S02]  /*2b20*/  LOP3.LUT P2, RZ, R61, 0x2, RZ, 0xc0, !PT ;  /* 0x000000023dff7812 */ /* 0x000fe4000784c0ff */
[----:B------:R-:W3:Y:S01]  /*2b30*/  @!P4 LDG.E.128 R16, desc[UR6][R8.64] ;  /* 0x000000060810c981 */ /* 0x000ee2000c1e1d00 */
[----:B------:R-:W-:Y:S02]  /*2b40*/  LEA.HI.X R27, R95, R9, R94, 0x1, P0 ;  /* 0x000000095f1b7211 */ /* 0x000fe400000f0c5e */
[C---:B------:R-:W-:Y:S04]  /*2b50*/  LEA R24, P0, R72.reuse, R82, 0x1 ;  /* 0x0000005248187211 */ /* 0x040fe800078008ff */
[----:B------:R-:W-:Y:S01]  /*2b60*/  LEA.HI.X R25, R72, R83, R71, 0x1, P0 ;  /* 0x0000005348197211 */ /* 0x000fe200000f0c47 */
[----:B---3--:R3:W-:Y:S01]  /*2b70*/  @!P4 STG.E.128 desc[UR6][R82.64], R16 ;  /* 0x000000105200c986 */ /* 0x0087e2000c101d06 */
[C---:B--2---:R-:W-:Y:S02]  /*2b80*/  @!P6 LEA R22, P0, R2.reuse, R26, 0x5 ;  /* 0x0000001a0216e211 */ /* 0x044fe400078028ff */
[C---:B------:R-:W-:Y:S02]  /*2b90*/  LOP3.LUT P4, RZ, R61.reuse, 0x1, RZ, 0xc0, !PT ;  /* 0x000000013dff7812 */ /* 0x040fe4000788c0ff */
[----:B------:R-:W-:Y:S02]  /*2ba0*/  @!P6 LEA.HI.X R23, R2, R27, R3, 0x5, P0 ;  /* 0x0000001b0217e211 */ /* 0x000fe400000f2c03 */
[----:B------:R-:W2:Y:S02]  /*2bb0*/  @!P6 LDC.64 R2, c[0x0][0x3b8] ;  /* 0x0000ee00ff02eb82 */ /* 0x000ea40000000a00 */
[C---:B--2---:R-:W-:Y:S04]  /*2bc0*/  @!P6 LEA R20, P0, R2.reuse, R24, 0x5 ;  /* 0x000000180214e211 */ /* 0x044fe800078028ff */
[----:B------:R-:W-:Y:S03]  /*2bd0*/  @!P6 LEA.HI.X R21, R2, R25, R3, 0x5, P0 ;  /* 0x000000190215e211 */ /* 0x000fe600000f2c03 */
[----:B------:R-:W2:Y:S01]  /*2be0*/  @!P4 LDC.64 R2, c[0x0][0x4a8] ;  /* 0x00012a00ff02cb82 */ /* 0x000ea20000000a00 */
[----:B------:R-:W-:Y:S11]  /*2bf0*/  LOP3.LUT P0, RZ, R61, 0x4, RZ, 0xc0, !PT ;  /* 0x000000043dff7812 */ /* 0x000ff6000780c0ff */
[----:B------:R-:W-:Y:S02]  /*2c00*/  @!UPT UIADD3 URZ, UPT, UPT, URZ, URZ, URZ ;  /* 0x000000fffffff290 */ /* 0x000fe4000fffe0ff */
[----:B-1----:R-:W4:Y:S05]  /*2c10*/  @!P0 LDG.E.128 R4, desc[UR6][R26.64] ;  /* 0x000000061a048981 */ /* 0x002f2a000c1e1d00 */
[----:B----4-:R1:W-:Y:S01]  /*2c20*/  @!P0 STG.E.128 desc[UR6][R24.64], R4 ;  /* 0x0000000418008986 */ /* 0x0103e2000c101d06 */
[C---:B--2---:R-:W-:Y:S04]  /*2c30*/  @!P4 LEA R32, P0, R2.reuse, R26, 0x6 ;  /* 0x0000001a0220c211 */ /* 0x044fe800078030ff */
[----:B---3--:R-:W2:Y:S01]  /*2c40*/  @!P6 LDG.E.128 R16, desc[UR6][R22.64] ;  /* 0x000000061610e981 */ /* 0x008ea2000c1e1d00 */
[----:B------:R-:W-:Y:S02]  /*2c50*/  @!P4 LEA.HI.X R33, R2, R27, R3, 0x6, P0 ;  /* 0x0000001b0221c211 */ /* 0x000fe400000f3403 */
[----:B------:R-:W3:Y:S02]  /*2c60*/  @!P4 LDC.64 R2, c[0x0][0x3b8] ;  /* 0x0000ee00ff02cb82 */ /* 0x000ee40000000a00 */
[C---:B---3--:R-:W-:Y:S04]  /*2c70*/  @!P4 LEA R30, P0, R2.reuse, R24, 0x6 ;  /* 0x00000018021ec211 */ /* 0x048fe800078030ff */
[----:B------:R-:W-:Y:S02]  /*2c80*/  @!P4 LEA.HI.X R31, R2, R25, R3, 0x6, P0 ;  /* 0x00000019021fc211 */ /* 0x000fe400000f3403 */
[----:B------:R-:W3:Y:S02]  /*2c90*/  @!P2 LDC.64 R2, c[0x0][0x4a8] ;  /* 0x00012a00ff02ab82 */ /* 0x000ee40000000a00 */
[C---:B---3--:R-:W-:Y:S04]  /*2ca0*/  @!P2 LEA R28, P0, R2.reuse, R26, 0x7 ;  /* 0x0000001a021ca211 */ /* 0x048fe800078038ff */
[----:B------:R-:W-:Y:S02]  /*2cb0*/  @!P2 LEA.HI.X R29, R2, R27, R3, 0x7, P0 ;  /* 0x0000001b021da211 */ /* 0x000fe400000f3c03 */
[----:B------:R-:W3:Y:S02]  /*2cc0*/  @!P3 LDC.64 R2, c[0x0][0x4a8] ;  /* 0x00012a00ff02bb82 */ /* 0x000ee40000000a00 */
[----:B---3--:R-:W-:Y:S02]  /*2cd0*/  @!P3 IMAD R3, R3, 0x60, RZ ;  /* 0x000000600303b824 */ /* 0x008fe400078e02ff */
[----:B------:R-:W-:Y:S04]  /*2ce0*/  @!P3 IMAD.WIDE.U32 R34, R2, 0x60, R26 ;  /* 0x000000600222b825 */ /* 0x000fe800078e001a */
[----:B------:R-:W-:Y:S02]  /*2cf0*/  @!P3 IMAD.IADD R35, R35, 0x1, R3 ;  /* 0x000000012323b824 */ /* 0x000fe400078e0203 */
[----:B------:R-:W3:Y:S02]  /*2d00*/  @!P3 LDC.64 R2, c[0x0][0x3b8] ;  /* 0x0000ee00ff02bb82 */ /* 0x000ee40000000a00 */
[----:B---3--:R-:W-:Y:S01]  /*2d10*/  @!P3 IMAD R3, R3, 0x60, RZ ;  /* 0x000000600303b824 */ /* 0x008fe200078e02ff */
[----:B--2---:R2:W-:Y:S05]  /*2d20*/  @!P6 STG.E.128 desc[UR6][R20.64], R16 ;  /* 0x000000101400e986 */ /* 0x0045ea000c101d06 */
[----:B-1----:R-:W3:Y:S05]  /*2d30*/  @!P4 LDG.E.128 R4, desc[UR6][R32.64] ;  /* 0x000000062004c981 */ /* 0x002eea000c1e1d00 */
[----:B---3--:R1:W-:Y:S05]  /*2d40*/  @!P4 STG.E.128 desc[UR6][R30.64], R4 ;  /* 0x000000041e00c986 */ /* 0x0083ea000c101d06 */
[----:B--2---:R-:W2:Y:S01]  /*2d50*/  @!P3 LDG.E.128 R20, desc[UR6][R34.64] ;  /* 0x000000062214b981 */ /* 0x004ea2000c1e1d00 */
[----:B-1----:R-:W-:Y:S04]  /*2d60*/  @!P3 IMAD.WIDE.U32 R4, R2, 0x60, R24 ;  /* 0x000000600204b825 */ /* 0x002fe800078e0018 */
[----:B------:R-:W-:Y:S02]  /*2d70*/  @!P3 IMAD.IADD R5, R5, 0x1, R3 ;  /* 0x000000010505b824 */ /* 0x000fe400078e0203 */
[----:B------:R-:W1:Y:S02]  /*2d80*/  @!P5 LDC.64 R2, c[0x0][0x4a8] ;  /* 0x00012a00ff02db82 */ /* 0x000e640000000a00 */
[----:B-1----:R-:W-:Y:S02]  /*2d90*/  @!P5 IMAD R3, R3, 0xa0, RZ ;  /* 0x000000a00303d824 */ /* 0x002fe400078e02ff */
[----:B------:R-:W-:Y:S04]  /*2da0*/  @!P5 IMAD.WIDE.U32 R6, R2, 0xa0, R26 ;  /* 0x000000a00206d825 */ /* 0x000fe800078e001a */
[----:B------:R-:W-:Y:S02]  /*2db0*/  @!P5 IMAD.IADD R7, R7, 0x1, R3 ;  /* 0x000000010707d824 */ /* 0x000fe400078e0203 */
[----:B------:R-:W1:Y:S02]  /*2dc0*/  @!P5 LDC.64 R2, c[0x0][0x3b8] ;  /* 0x0000ee00ff02db82 */ /* 0x000e640000000a00 */
[----:B-1----:R-:W-:Y:S01]  /*2dd0*/  @!P5 IMAD R3, R3, 0xa0, RZ ;  /* 0x000000a00303d824 */ /* 0x002fe200078e02ff */
[----:B--2---:R1:W-:Y:S05]  /*2de0*/  @!P3 STG.E.128 desc[UR6][R4.64], R20 ;  /* 0x000000140400b986 */ /* 0x0043ea000c101d06 */
[----:B------:R-:W2:Y:S01]  /*2df0*/  @!P2 LDG.E.128 R16, desc[UR6][R28.64] ;  /* 0x000000061c10a981 */ /* 0x000ea2000c1e1d00 */
[----:B-1----:R-:W1:Y:S01]  /*2e00*/  @!P2 LDC.64 R4, c[0x0][0x3b8] ;  /* 0x0000ee00ff04ab82 */ /* 0x002e620000000a00 */
[----:B------:R-:W-:Y:S04]  /*2e10*/  @!P5 IMAD.WIDE.U32 R20, R2, 0xa0, R24 ;  /* 0x000000a00214d825 */ /* 0x000fe800078e0018 */
[----:B------:R-:W-:Y:S01]  /*2e20*/  @!P5 IMAD.IADD R21, R21, 0x1, R3 ;  /* 0x000000011515d824 */ /* 0x000fe200078e0203 */
[C---:B-1----:R-:W-:Y:S04]  /*2e30*/  @!P2 LEA R30, P0, R4.reuse, R24, 0x7 ;  /* 0x00000018041ea211 */ /* 0x042fe800078038ff */
[----:B------:R-:W-:Y:S05]  /*2e40*/  @!P2 LEA.HI.X R31, R4, R25, R5, 0x7, P0 ;  /* 0x00000019041fa211 */ /* 0x000fea00000f3c05 */
[----:B--2---:R2:W-:Y:S05]  /*2e50*/  @!P2 STG.E.128 desc[UR6][R30.64], R16 ;  /* 0x000000101e00a986 */ /* 0x0045ea000c101d06 */
[----:B------:R-:W3:Y:S05]  /*2e60*/  @!P5 LDG.E.128 R4, desc[UR6][R6.64] ;  /* 0x000000060604d981 */ /* 0x000eea000c1e1d00 */
[----:B---3--:R2:W-:Y:S01]  /*2e70*/  @!P5 STG.E.128 desc[UR6][R20.64], R4 ;  /* 0x000000041400d986 */ /* 0x0085e2000c101d06 */
[----:B------:R-:W-:Y:S05]  /*2e80*/  @P1 BRA `(.L_x_4750) ;  /* 0x00000050009c1947 */ /* 0x000fea0003800000 */
[----:B------:R-:W1:Y:S02]  /*2e90*/  LDC.64 R2, c[0x0][0x4a8] ;  /* 0x00012a00ff027b82 */ /* 0x000e640000000a00 */
[----:B-1----:R-:W-:Y:S04]  /*2ea0*/  IMAD.WIDE.U32 R26, R2, 0xc0, R26 ;  /* 0x000000c0021a7825 */ /* 0x002fe800078e001a */
[----:B------:R-:W-:Y:S05]  /*2eb0*/  IMAD R3, R3, 0xc0, RZ ;  /* 0x000000c003037824 */ /* 0x000fea00078e02ff */
[----:B------:R-:W-:Y:S02]  /*2ec0*/  IADD3 R27, PT, PT, R27, R3, RZ ;  /* 0x000000031b1b7210 */ /* 0x000fe40007ffe0ff */
[----:B------:R-:W1:Y:S03]  /*2ed0*/  LDC.64 R2, c[0x0][0x3b8] ;  /* 0x0000ee00ff027b82 */ /* 0x000e660000000a00 */
[----:B--2---:R-:W2:Y:S01]  /*2ee0*/  LDG.E.128 R4, desc[UR6][R26.64] ;  /* 0x000000061a047981 */ /* 0x004ea2000c1e1d00 */
[----:B-1----:R-:W-:Y:S02]  /*2ef0*/  IMAD R3, R3, 0xc0, RZ ;  /* 0x000000c003037824 */ /* 0x002fe400078e02ff */
[----:B------:R-:W-:Y:S05]  /*2f00*/  IMAD.WIDE.U32 R24, R2, 0xc0, R24 ;  /* 0x000000c002187825 */ /* 0x000fea00078e0018 */
[----:B------:R-:W-:Y:S05]  /*2f10*/  IADD3 R25, PT, PT, R25, R3, RZ ;  /* 0x0000000319197210 */ /* 0x000fea0007ffe0ff */
[----:B--2---:R1:W-:Y:S01]  /*2f20*/  STG.E.128 desc[UR6][R24.64], R4 ;  /* 0x0000000418007986 */ /* 0x0043e2000c101d06 */
[----:B------:R-:W-:Y:S05]  /*2f30*/  BRA `(.L_x_4750) ;  /* 0x0000005000707947 */ /* 0x000fea0003800000 */
.L_x_4749:
[----:B------:R-:W-:Y:S05]  /*2f40*/  BRA.U !UP0, `(.L_x_4751) ;  /* 0x0000001d08f07547 */ /* 0x000fea000b800000 */
[----:B------:R-:W-:Y:S01]  /*2f50*/  LOP3.LUT P0, RZ, R61, 0x8, RZ, 0xc0, !PT ;  /* 0x000000083dff7812 */ /* 0x000fe2000780c0ff */
[----:B------:R-:W2:Y:S01]  /*2f60*/  LDC R36, c[0x0][0x450] ;  /* 0x00011400ff247b82 */ /* 0x000ea20000000800 */
[C---:B------:R-:W-:Y:S01]  /*2f70*/  SHF.L.U64.HI R3, R117.reuse, 0x1, R104 ;  /* 0x0000000175037819 */ /* 0x040fe20000010268 */
[----:B-1----:R-:W-:Y:S01]  /*2f80*/  IMAD.SHL.U32 R5, R117, 0x2, RZ ;  /* 0x0000000275057824 */ /* 0x002fe200078e00ff */
[----:B------:R-:W-:Y:S01]  /*2f90*/  PLOP3.LUT P2, PT, P2, P0, PT, 0xf2, 0x2f ;  /* 0x00000000002f781c */ /* 0x000fe20001741e72 */
[----:B------:R-:W-:Y:S01]  /*2fa0*/  BSSY.RECONVERGENT B0, `(.L_x_4752) ;  /* 0x0000040000007945 */ /* 0x000fe20003800200 */
[----:B------:R-:W-:Y:S02]  /*2fb0*/  LEA R40, P0, R95, R10, 0x1 ;  /* 0x0000000a5f287211 */ /* 0x000fe400078008ff */
[----:B------:R-:W-:Y:S02]  /*2fc0*/  LOP3.LUT P1, RZ, R61, 0x10, RZ, 0xc0, !PT ;  /* 0x000000103dff7812 */ /* 0x000fe4000782c0ff */
        /* <DEDUP_REMOVED lines=10> */
[----:B------:R-:W-:Y:S05]  /*3070*/  @P0 BRA `(.L_x_4753) ;  /* 0x0000000000c80947 */ /* 0x000fea0003800000 */
[----:B------:R-:W-:Y:S02]  /*3080*/  ISETP.GE.AND P0, PT, R100, R15, PT ;  /* 0x0000000f6400720c */ /* 0x000fe40003f06270 */
[----:B------:R-:W-:Y:S05]  /*3090*/  MOV R8, R10 ;  /* 0x0000000a00087202 */ /* 0x000fea0000000f00 */
[----:B------:R-:W3:Y:S08]  /*30a0*/  LDG.E.128 R20, desc[UR6][R8.64] ;  /* 0x0000000608147981 */ /* 0x000ef0000c1e1d00 */
[----:B------:R-:W4:Y:S06]  /*30b0*/  @!P0 LDG.E.64 R32, desc[UR6][R52.64] ;  /* 0x0000000634208981 */ /* 0x000f2c000c1e1b00 */
[----:B------:R-:W5:Y:S01]  /*30c0*/  @!P0 LDG.E.64 R16, desc[UR6][R12.64] ;  /* 0x000000060c108981 */ /* 0x000f62000c1e1b00 */
[--C-:B----4-:R-:W-:Y:S01]  /*30d0*/  @!P0 HADD2.F32 R27, -RZ, R32.reuse.H0_H0 ;  /* 0x20000020ff1b8230 */ /* 0x110fe20000004100 */
[----:B---3--:R-:W-:Y:S01]  /*30e0*/  @!P0 MOV R19, R20 ;  /* 0x0000001400138202 */ /* 0x008fe20000000f00 */
        /* <DEDUP_REMOVED lines=43> */
.L_x_4753:
[----:B------:R-:W-:Y:S05]  /*33a0*/  BSYNC.RECONVERGENT B0 ;  /* 0x0000000000007941 */ /* 0x000fea0003800200 */
.L_x_4752:
[----:B------:R-:W-:Y:S01]  /*33b0*/  LOP3.LUT P0, RZ, R61, 0x4, RZ, 0xc0, !PT ;  /* 0x000000043dff7812 */ /* 0x000fe2000780c0ff */
[----:B------:R-:W-:Y:S11]  /*33c0*/  BSSY.RECONVERGENT B0, `(.L_x_4754) ;  /* 0x0000035000007945 */ /* 0x000ff60003800200 */
[----:B------:R-:W-:Y:S01]  /*33d0*/  @!UPT UIADD3 URZ, UPT, UPT, URZ, URZ, URZ ;  /* 0x000000fffffff290 */ /* 0x000fe2000fffe0ff */
[----:B------:R-:W-:Y:S05]  /*33e0*/  @P0 BRA `(.L_x_4755) ;  /* 0x0000000000c80947 */ /* 0x000fea0003800000 */
[----:B------:R-:W-:Y:S01]  /*33f0*/  ISETP.GE.AND P0, PT, R100, R15, PT ;  /* 0x0000000f6400720c */ /* 0x000fe20003f06270 */
[----:B-1----:R-:W3:Y:S11]  /*3400*/  LDG.E.128 R20, desc[UR6][R40.64] ;  /* 0x0000000628147981 */ /* 0x002ef6000c1e1d00 */
[----:B------:R-:W-:Y:S01]  /*3410*/  @!UPT UIADD3 URZ, UPT, UPT, URZ, URZ, URZ ;  /* 0x000000fffffff290 */ /* 0x000fe2000fffe0ff */
[----:B------:R-:W4:Y:S06]  /*3420*/  @!P0 LDG.E.64 R30, desc[UR6][R34.64] ;  /* 0x00000006221e8981 */ /* 0x000f2c000c1e1b00 */
[----:B------:R-:W5:Y:S01]  /*3430*/  @!P0 LDG.E.64 R16, desc[UR6][R6.64] ;  /* 0x0000000606108981 */ /* 0x000f62000c1e1b00 */
[--C-:B----4-:R-:W-:Y:S01]  /*3440*/  @!P0 HADD2.F32 R25, -RZ, R30.reuse.H0_H0 ;  /* 0x2000001eff198230 */ /* 0x110fe20000004100 */
[----:B---3--:R-:W-:Y:S01]  /*3450*/  @!P0 MOV R18, R20 ;  /* 0x0000001400128202 */ /* 0x008fe20000000f00 */
        /* <DEDUP_REMOVED lines=43> */
.L_x_4755:
[----:B------:R-:W-:Y:S05]  /*3710*/  BSYNC.RECONVERGENT B0 ;  /* 0x0000000000007941 */ /* 0x000fea0003800200 */
.L_x_4754:
[----:B------:R-:W-:Y:S04]  /*3720*/  BSSY.RECONVERGENT B0, `(.L_x_4756) ;  /* 0x000003c000007945 */ /* 0x000fe80003800200 */
[----:B------:R-:W-:Y:S05]  /*3730*/  @P6 BRA `(.L_x_4757) ;  /* 0x0000000000e86947 */ /* 0x000fea0003800000 */
[----:B------:R-:W4:Y:S02]  /*3740*/  LDC.64 R42, c[0x0][0x4a8] ;  /* 0x00012a00ff2a7b82 */ /* 0x000f240000000a00 */
        /* <DEDUP_REMOVED lines=12> */
[----:B---3--:R-:W-:Y:S02]  /*3810*/  @!P0 MOV R18, R20 ;  /* 0x0000001400128202 */ /* 0x008fe40000000f00 */
        /* <DEDUP_REMOVED lines=44> */
.L_x_4757:
[----:B------:R-:W-:Y:S05]  /*3ae0*/  BSYNC.RECONVERGENT B0 ;  /* 0x0000000000007941 */ /* 0x000fea0003800200 */
.L_x_4756:
[----:B------:R-:W-:Y:S01]  /*3af0*/  LOP3.LUT P0, RZ, R61, 0x1, RZ, 0xc0, !PT ;  /* 0x000000013dff7812 */ /* 0x000fe2000780c0ff */
[----:B------:R-:W-:Y:S11]  /*3b00*/  BSSY.RECONVERGENT B0, `(.L_x_4758) ;  /* 0x000003d000007945 */ /* 0x000ff60003800200 */
[----:B------:R-:W-:Y:S01]  /*3b10*/  @!UPT UIADD3 URZ, UPT, UPT, URZ, URZ, URZ ;  /* 0x000000fffffff290 */ /* 0x000fe2000fffe0ff */
[----:B------:R-:W-:Y:S05]  /*3b20*/  @P0 BRA `(.L_x_4759) ;  /* 0x0000000000e80947 */ /* 0x000fea0003800000 */
[----:B------:R-:W5:Y:S02]  /*3b30*/  LDC.64 R42, c[0x0][0x4a8] ;  /* 0x00012a00ff2a7b82 */ /* 0x000f640000000a00 */
        /* <DEDUP_REMOVED lines=57> */
.L_x_4759:
[----:B------:R-:W-:Y:S05]  /*3ed0*/  BSYNC.RECONVERGENT B0 ;  /* 0x0000000000007941 */ /* 0x000fea0003800200 */
.L_x_4758:
        /* <DEDUP_REMOVED lines=13> */
[----:B---3--:R-:W3:Y:S01]  /*3fb0*/  LDG.E.128 R20, desc[UR6][R44.64] ;  /* 0x000000062c147981 */ /* 0x008ee2000c1e1d00 */
        /* <DEDUP_REMOVED lines=11> */
[----:B---3--:R-:W-:Y:S02]  /*4070*/  @!P0 MOV R18, R20 ;  /* 0x0000001400128202 */ /* 0x008fe40000000f00 */
        /* <DEDUP_REMOVED lines=36> */
.L_x_4761:
[----:B------:R-:W-:Y:S05]  /*42c0*/  BSYNC.RECONVERGENT B0 ;  /* 0x0000000000007941 */ /* 0x000fea0003800200 */
.L_x_4760:
[----:B------:R-:W-:Y:S01]  /*42d0*/  LOP3.LUT P0, RZ, R61, 0x2, RZ, 0xc0, !PT ;  /* 0x000000023dff7812 */ /* 0x000fe2000780c0ff */
        /* <DEDUP_REMOVED lines=8> */
[----:B------:R-:W5:Y:S01]  /*4360*/  @!P0 LDG.E.64 R32, desc[UR6][R32.64] ;  /* 0x0000000620208981 */ /* 0x000f62000c1e1b00 */
[C---:B-1--4-:R-:W-:Y:S05]  /*4370*/  LEA R44, P1, R42.reuse, R40, 0x7 ;  /* 0x000000282a2c7211 */ /* 0x052fea00078238ff */
[----:B------:R-:W4:Y:S01]  /*4380*/  @!P0 LDG.E.64 R16, desc[UR6][R24.64] ;  /* 0x0000000618108981 */ /* 0x000f22000c1e1b00 */
[----:B------:R-:W-:Y:S02]  /*4390*/  LEA.HI.X R45, R42, R41, R43, 0x7, P1 ;  /* 0x000000292a2d7211 */ /* 0x000fe400008f3c2b */
[----:B------:R-:W1:Y:S03]  /*43a0*/  LDC.64 R42, c[0x0][0x3b8] ;  /* 0x0000ee00ff2a7b82 */ /* 0x000e660000000a00 */
[----:B---3--:R-:W3:Y:S01]  /*43b0*/  LDG.E.128 R20, desc[UR6][R44.64] ;  /* 0x000000062c147981 */ /* 0x008ee2000c1e1d00 */
[C---:B-1----:R-:W-:Y:S04]  /*43c0*/  LEA R48, P1, R42.reuse, R38, 0x7 ;  /* 0x000000262a307211 */ /* 0x042fe800078238ff */
[----:B------:R-:W-:Y:S01]  /*43d0*/  LEA.HI.X R49, R42, R39, R43, 0x7, P1 ;  /* 0x000000272a317211 */ /* 0x000fe200008f3c2b */
[--C-:B-----5:R-:W-:Y:S02]  /*43e0*/  @!P0 HADD2.F32 R27, -RZ, R32.reuse.H0_H0 ;  /* 0x20000020ff1b8230 */ /* 0x120fe40000004100 */
[----:B------:R-:W-:Y:S02]  /*43f0*/  @!P0 HADD2.F32 R26, -RZ, R33.H0_H0 ;  /* 0x20000021ff1a8230 */ /* 0x000fe40000004100 */
[----:B------:R-:W-:Y:S02]  /*4400*/  @!P0 HADD2.F32 R31, -RZ, R32.H1_H1 ;  /* 0x30000020ff1f8230 */ /* 0x000fe40000004100 */
[--C-:B----4-:R-:W-:Y:S02]  /*4410*/  @!P0 HADD2.F32 R14, -RZ, R16.reuse.H0_H0 ;  /* 0x20000010ff0e8230 */ /* 0x110fe40000004100 */
[----:B------:R-:W-:Y:S02]  /*4420*/  @!P0 HADD2.F32 R16, -RZ, R16.H1_H1 ;  /* 0x30000010ff108230 */ /* 0x000fe40000004100 */
[--C-:B------:R-:W-:Y:S02]  /*4430*/  @!P0 HADD2.F32 R5, -RZ, R17.reuse.H0_H0 ;  /* 0x20000011ff058230 */ /* 0x100fe40000004100 */
[----:B------:R-:W-:Y:S01]  /*4440*/  @!P0 HADD2.F32 R17, -RZ, R17.H1_H1 ;  /* 0x30000011ff118230 */ /* 0x000fe20000004100 */
[----:B---3--:R-:W-:Y:S01]  /*4450*/  @!P0 MOV R18, R20 ;  /* 0x0000001400128202 */ /* 0x008fe20000000f00 */
[----:B------:R-:W-:Y:S01]  /*4460*/  @!P0 HADD2.F32 R33, -RZ, R33.H1_H1 ;  /* 0x30000021ff218230 */ /* 0x000fe20000004100 */
        /* <DEDUP_REMOVED lines=36> */
.L_x_4763:
[----:B------:R-:W-:Y:S05]  /*46b0*/  BSYNC.RECONVERGENT B0 ;  /* 0x0000000000007941 */ /* 0x000fea0003800200 */
.L_x_4762:
        /* <DEDUP_REMOVED lines=62> */
.L_x_4765:
[----:B------:R-:W-:Y:S05]  /*4aa0*/  BSYNC.RECONVERGENT B0 ;  /* 0x0000000000007941 */ /* 0x000fea0003800200 */
.L_x_4764:
[----:B------:R-:W-:Y:S04]  /*4ab0*/  BSSY.RECONVERGENT B0, `(.L_x_4766) ;  /* 0x000003e000007945 */ /* 0x000fe80003800200 */
        /* <DEDUP_REMOVED lines=8> */
[----:B------:R-:W5:Y:S01]  /*4b40*/  @!P0 LDG.E.64 R6, desc[UR6][R6.64] ;  /* 0x0000000606068981 */ /* 0x000f62000c1e1b00 */
[----:B------:R-:W-:Y:S05]  /*4b50*/  IMAD R33, R33, 0xc0, RZ ;  /* 0x000000c021217824 */ /* 0x000fea00078e02ff */
[----:B------:R-:W-:Y:S02]  /*4b60*/  IADD3 R41, PT, PT, R33, R41, RZ ;  /* 0x0000002921297210 */ /* 0x000fe40007ffe0ff */
[----:B------:R-:W3:Y:S03]  /*4b70*/  LDC.64 R32, c[0x0][0x3b8] ;  /* 0x0000ee00ff207b82 */ /* 0x000ee60000000a00 */
[----:B------:R-:W1:Y:S01]  /*4b80*/  LDG.E.128 R16, desc[UR6][R40.64] ;  /* 0x0000000628107981 */ /* 0x000e62000c1e1d00 */
[----:B---3--:R-:W-:Y:S02]  /*4b90*/  IMAD R33, R33, 0xc0, RZ ;  /* 0x000000c021217824 */ /* 0x008fe400078e02ff */
[----:B------:R-:W-:Y:S05]  /*4ba0*/  IMAD.WIDE.U32 R38, R32, 0xc0, R38 ;  /* 0x000000c020267825 */ /* 0x000fea00078e0026 */
[----:B------:R-:W-:Y:S01]  /*4bb0*/  IADD3 R39, PT, PT, R33, R39, RZ ;  /* 0x0000002721277210 */ /* 0x000fe20007ffe0ff */
[--C-:B--2---:R-:W-:Y:S02]  /*4bc0*/  @!P0 HADD2.F32 R25, -RZ, R34.reuse.H0_H0 ;  /* 0x20000022ff198230 */ /* 0x104fe40000004100 */
[----:B------:R-:W-:Y:S02]  /*4bd0*/  @!P0 HADD2.F32 R27, -RZ, R34.H1_H1 ;  /* 0x30000022ff1b8230 */ /* 0x000fe40000004100 */
[----:B------:R-:W-:Y:S02]  /*4be0*/  @!P0 HADD2.F32 R26, -RZ, R35.H0_H0 ;  /* 0x20000023ff1a8230 */ /* 0x000fe40000004100 */
[--C-:B-----5:R-:W-:Y:S02]  /*4bf0*/  @!P0 HADD2.F32 R15, -RZ, R6.reuse.H0_H0 ;  /* 0x20000006ff0f8230 */ /* 0x120fe40000004100 */
[----:B------:R-:W-:Y:S02]  /*4c00*/  @!P0 HADD2.F32 R14, -RZ, R6.H1_H1 ;  /* 0x30000006ff0e8230 */ /* 0x000fe40000004100 */
[--C-:B------:R-:W-:Y:S02]  /*4c10*/  @!P0 HADD2.F32 R8, -RZ, R7.reuse.H0_H0 ;  /* 0x20000007ff088230 */ /* 0x100fe40000004100 */
[----:B------:R-:W-:Y:S02]  /*4c20*/  @!P0 HADD2.F32 R5, -RZ, R7.H1_H1 ;  /* 0x30000007ff058230 */ /* 0x000fe40000004100 */
[----:B------:R-:W-:Y:S01]  /*4c30*/  @!P0 HADD2.F32 R31, -RZ, R35.H1_H1 ;  /* 0x30000023ff1f8230 */ /* 0x000fe20000004100 */
[----:B-1--4-:R-:W-:Y:S02]  /*4c40*/  @!P0 MOV R20, R16 ;  /* 0x0000001000148202 */ /* 0x012fe40000000f00 */
        /* <DEDUP_REMOVED lines=36> */
.L_x_4767:
[----:B------:R-:W-:Y:S05]  /*4e90*/  BSYNC.RECONVERGENT B0 ;  /* 0x0000000000007941 */ /* 0x000fea0003800200 */
.L_x_4766:
[----:B------:R-:W1:Y:S01]  /*4ea0*/  LDC R15, c[0x0][0x450] ;  /* 0x00011400ff0f7b82 */ /* 0x000e620000000800 */
[----:B--2---:R-:W-:Y:S05]  /*4eb0*/  IMAD.U32 R3, R36, -0x40, RZ ;  /* 0xffffffc024037824 */ /* 0x004fea00078e00ff */
[C---:B------:R-:W-:Y:S02]  /*4ec0*/  LEA R12, P1, R3.reuse, R12, 0x1 ;  /* 0x0000000c030c7211 */ /* 0x040fe400078208ff */
[C---:B------:R-:W-:Y:S02]  /*4ed0*/  LEA R52, P0, R3.reuse, R52, 0x1 ;  /* 0x0000003403347211 */ /* 0x040fe400078008ff */
[C---:B------:R-:W-:Y:S02]  /*4ee0*/  LEA.HI.X.SX32 R13, R3.reuse, R13, 0x1, P1 ;  /* 0x0000000d030d7211 */ /* 0x040fe400008f0eff */
[----:B------:R-:W-:Y:S01]  /*4ef0*/  LEA.HI.X.SX32 R53, R3, R53, 0x1, P0 ;  /* 0x0000003503357211 */ /* 0x000fe200000f0eff */
[----:B------:R-:W-:Y:S05]  /*4f00*/  BRA `(.L_x_4750) ;  /* 0x00000030007c7947 */ /* 0x000fea0003800000 */
.L_x_4751:
[----:B------:R-:W-:Y:S01]  /*4f10*/  LEA R18, P0, R95, R10, 0x1 ;  /* 0x0000000a5f127211 */ /* 0x000fe200078008ff */
[----:B------:R-:W2:Y:S01]  /*4f20*/  LDC R81, c[0x0][0x450] ;  /* 0x00011400ff517b82 */ /* 0x000ea20000000800 */
[----:B------:R-:W-:Y:S01]  /*4f30*/  LOP3.LUT P1, RZ, R61, 0x10, RZ, 0xc0, !PT ;  /* 0x000000103dff7812 */ /* 0x000fe2000782c0ff */
[----:B------:R-:W-:Y:S01]  /*4f40*/  BSSY.RECONVERGENT B0, `(.L_x_4768) ;  /* 0x0000064000007945 */ /* 0x000fe20003800200 */
[----:B------:R-:W-:Y:S02]  /*4f50*/  LEA.HI.X R19, R95, R9, R94, 0x1, P0 ;  /* 0x000000095f137211 */ /* 0x000fe400000f0c5e */
[C---:B------:R-:W-:Y:S02]  /*4f60*/  LEA R136, P0, R72.reuse, R82, 0x1 ;  /* 0x0000005248887211 */ /* 0x040fe400078008ff */
        /* <DEDUP_REMOVED lines=12> */
[----:B------:R-:W-:Y:S05]  /*5030*/  MOV R8, R10 ;  /* 0x0000000a00087202 */ /* 0x000fea0000000f00 */
[----:B------:R-:W3:Y:S06]  /*5040*/  LDG.E.128 R56, desc[UR6][R8.64] ;  /* 0x0000000608387981 */ /* 0x000eec000c1e1d00 */
[----:B------:R-:W-:Y:S01]  /*5050*/  @!P0 IMAD.WIDE R36, R17, 0x2, R8 ;  /* 0x0000000211248825 */ /* 0x000fe200078e0208 */
[----:B------:R-:W-:Y:S02]  /*5060*/  @!P0 SEL R125, R14, RZ, P1 ;  /* 0x000000ff0e7d8207 */ /* 0x000fe40000800000 */
[----:B------:R-:W-:Y:S02]  /*5070*/  @!P0 SEL R54, R123, RZ, P1 ;  /* 0x000000ff7b368207 */ /* 0x000fe40000800000 */
[C---:B------:R-:W-:Y:S01]  /*5080*/  @!P0 SHF.L.U32 R51, R125.reuse, 0x1, RZ ;  /* 0x000000017d338819 */ /* 0x040fe200000006ff */
[----:B------:R-:W4:Y:S01]  /*5090*/  @!P0 LDG.E.128 R20, desc[UR6][R36.64] ;  /* 0x0000000624148981 */ /* 0x000f22000c1e1d00 */
[----:B------:R-:W-:Y:S02]  /*50a0*/  @!P0 SHF.L.U64.HI R54, R125, 0x1, R54 ;  /* 0x000000017d368819 */ /* 0x000fe40000010236 */
[C---:B------:R-:W-:Y:S04]  /*50b0*/  @!P0 IADD3 R140, P2, PT, R51.reuse, R86, RZ ;  /* 0x00000056338c8210 */ /* 0x040fe80007f5e0ff */
[C---:B------:R-:W-:Y:S02]  /*50c0*/  @!P0 IADD3.X R141, PT, PT, R54.reuse, R87, RZ, P2, !PT ;  /* 0x00000057368d8210 */ /* 0x040fe400017fe4ff */
[----:B------:R-:W-:Y:S04]  /*50d0*/  @!P0 IADD3 R38, P2, PT, R51, R88, RZ ;  /* 0x0000005833268210 */ /* 0x000fe80007f5e0ff */
[----:B------:R-:W5:Y:S01]  /*50e0*/  @!P0 LDG.E.128 R140, desc[UR6][R140.64] ;  /* 0x000000068c8c8981 */ /* 0x000f62000c1e1d00 */
[----:B------:R-:W-:Y:S02]  /*50f0*/  @!P0 IADD3.X R39, PT, PT, R54, R89, RZ, P2, !PT ;  /* 0x0000005936278210 */ /* 0x000fe400017fe4ff */
[----:B------:R-:W-:Y:S02]  /*5100*/  PLOP3.LUT P2, PT, PT, PT, PT, 0x80, 0x8 ;  /* 0x000000000008781c */ /* 0x000fe40003f4f070 */
[----:B------:R-:W-:Y:S03]  /*5110*/  @!P0 PLOP3.LUT P2, PT, P1, PT, PT, 0x80, 0x8 ;  /* 0x000000000008881c */ /* 0x000fe60000f4f070 */
        /* <DEDUP_REMOVED lines=70> */
.L_x_4769:
[----:B------:R-:W-:Y:S05]  /*5580*/  BSYNC.RECONVERGENT B0 ;  /* 0x0000000000007941 */ /* 0x000fea0003800200 */
.L_x_4768:
[----:B------:R-:W-:Y:S01]  /*5590*/  LOP3.LUT P0, RZ, R61, 0x4, RZ, 0xc0, !PT ;  /* 0x000000043dff7812 */ /* 0x000fe2000780c0ff */
[----:B------:R-:W-:Y:S11]  /*55a0*/  BSSY.RECONVERGENT B0, `(.L_x_4770) ;  /* 0x000005b000007945 */ /* 0x000ff60003800200 */
[----:B------:R-:W-:Y:S01]  /*55b0*/  @!UPT UIADD3 URZ, UPT, UPT, URZ, URZ, URZ ;  /* 0x000000fffffff290 */ /* 0x000fe2000fffe0ff */
[----:B------:R-:W-:Y:S05]  /*55c0*/  @P0 BRA `(.L_x_4771) ;  /* 0x0000000400600947 */ /* 0x000fea0003800000 */
[----:B------:R-:W-:Y:S01]  /*55d0*/  ISETP.GE.AND P0, PT, R100, R15, PT ;  /* 0x0000000f6400720c */ /* 0x000fe20003f06270 */
[----:B---3--:R-:W3:Y:S11]  /*55e0*/  LDG.E.128 R56, desc[UR6][R18.64] ;  /* 0x0000000612387981 */ /* 0x008ef6000c1e1d00 */
[----:B------:R-:W-:Y:S01]  /*55f0*/  @!UPT UIADD3 URZ, UPT, UPT, URZ, URZ, URZ ;  /* 0x000000fffffff290 */ /* 0x000fe2000fffe0ff */
[----:B------:R-:W-:Y:S01]  /*5600*/  @!P0 IMAD.WIDE R36, R17, 0x2, R18 ;  /* 0x0000000211248825 */ /* 0x000fe200078e0212 */
[----:B------:R-:W-:Y:S02]  /*5610*/  @!P0 SEL R54, R14, RZ, P1 ;  /* 0x000000ff0e368207 */ /* 0x000fe40000800000 */
[----:B------:R-:W-:Y:S02]  /*5620*/  @!P0 SEL R51, R123, RZ, P1 ;  /* 0x000000ff7b338207 */ /* 0x000fe40000800000 */
[----:B------:R-:W-:Y:S01]  /*5630*/  @!P0 IADD3 R125, P2, PT, R117, R54, RZ ;  /* 0x00000036757d8210 */ /* 0x000fe20007f5e0ff */
[----:B------:R-:W4:Y:S03]  /*5640*/  @!P0 LDG.E.128 R20, desc[UR6][R36.64] ;  /* 0x0000000624148981 */ /* 0x000f26000c1e1d00 */
[----:B------:R-:W-:Y:S02]  /*5650*/  @!P0 IADD3.X R54, PT, PT, R104, R51, RZ, P2, !PT ;  /* 0x0000003368368210 */ /* 0x000fe400017fe4ff */
[C---:B------:R-:W-:Y:S02]  /*5660*/  @!P0 SHF.L.U32 R51, R125.reuse, 0x1, RZ ;  /* 0x000000017d338819 */ /* 0x040fe400000006ff */
        /* <DEDUP_REMOVED lines=78> */
.L_x_4771:
[----:B------:R-:W-:Y:S05]  /*5b50*/  BSYNC.RECONVERGENT B0 ;  /* 0x0000000000007941 */ /* 0x000fea0003800200 */
.L_x_4770:
[----:B------:R-:W-:Y:S04]  /*5b60*/  BSSY.RECONVERGENT B0, `(.L_x_4772) ;  /* 0x0000060000007945 */ /* 0x000fe80003800200 */
[----:B------:R-:W-:Y:S05]  /*5b70*/  @P6 BRA `(.L_x_4773) ;  /* 0x0000000400786947 */ /* 0x000fea0003800000 */
[----:B------:R-:W5:Y:S02]  /*5b80*/  LDC.64 R138, c[0x0][0x4a8] ;  /* 0x00012a00ff8a7b82 */ /* 0x000f640000000a00 */
[C---:B-----5:R-:W-:Y:S04]  /*5b90*/  LEA R36, P0, R138.reuse, R18, 0x5 ;  /* 0x000000128a247211 */ /* 0x060fe800078028ff */
[----:B------:R-:W-:Y:S02]  /*5ba0*/  LEA.HI.X R37, R138, R19, R139, 0x5, P0 ;  /* 0x000000138a257211 */ /* 0x000fe400000f2c8b */
[----:B------:R-:W5:Y:S03]  /*5bb0*/  LDC.64 R138, c[0x0][0x3b8] ;  /* 0x0000ee00ff8a7b82 */ /* 0x000f660000000a00 */
[----:B---34-:R-:W3:Y:S01]  /*5bc0*/  LDG.E.128 R56, desc[UR6][R36.64] ;  /* 0x0000000624387981 */ /* 0x018ee2000c1e1d00 */
[C---:B-----5:R-:W-:Y:S04]  /*5bd0*/  LEA R144, P0, R138.reuse, R136, 0x5 ;  /* 0x000000888a907211 */ /* 0x060fe800078028ff */
[----:B------:R-:W-:Y:S02]  /*5be0*/  LEA.HI.X R145, R138, R137, R139, 0x5, P0 ;  /* 0x000000898a917211 */ /* 0x000fe400000f2c8b */
[----:B------:R-:W-:Y:S11]  /*5bf0*/  ISETP.GE.AND P0, PT, R100, R15, PT ;  /* 0x0000000f6400720c */ /* 0x000ff60003f06270 */
[----:B------:R-:W-:Y:S02]  /*5c00*/  @!UPT UIADD3 URZ, UPT, UPT, URZ, URZ, URZ ;  /* 0x000000fffffff290 */ /* 0x000fe4000fffe0ff */
        /* <DEDUP_REMOVED lines=85> */
.L_x_4773:
[----:B------:R-:W-:Y:S05]  /*6160*/  BSYNC.RECONVERGENT B0 ;  /* 0x0000000000007941 */ /* 0x000fea0003800200 */
.L_x_4772:
        /* <DEDUP_REMOVED lines=98> */
.L_x_4775:
[----:B------:R-:W-:Y:S05]  /*6790*/  BSYNC.RECONVERGENT B0 ;  /* 0x0000000000007941 */ /* 0x000fea0003800200 */
.L_x_4774:
[----:B------:R-:W-:Y:S04]  /*67a0*/  BSSY.RECONVERGENT B0, `(.L_x_4776) ;  /* 0x0000062000007945 */ /* 0x000fe80003800200 */
[----:B------:R-:W-:Y:S05]  /*67b0*/  @P3 BRA `(.L_x_4777) ;  /* 0x0000000400803947 */ /* 0x000fea0003800000 */
[----:B------:R-:W-:Y:S11]  /*67c0*/  ISETP.GE.AND P0, PT, R100, R15, PT ;  /* 0x0000000f6400720c */ /* 0x000ff60003f06270 */
[----:B------:R-:W-:Y:S02]  /*67d0*/  @!UPT UIADD3 URZ, UPT, UPT, URZ, URZ, URZ ;  /* 0x000000fffffff290 */ /* 0x000fe4000fffe0ff */
[----:B------:R-:W-:Y:S02]  /*67e0*/  @!P0 SEL R140, R14, RZ, P1 ;  /* 0x000000ff0e8c8207 */ /* 0x000fe40000800000 */
        /* <DEDUP_REMOVED lines=10> */
[----:B------:R-:W2:Y:S01]  /*6890*/  LDC.64 R138, c[0x0][0x4a8] ;  /* 0x00012a00ff8a7b82 */ /* 0x000ea20000000a00 */
[----:B------:R-:W-:Y:S02]  /*68a0*/  PLOP3.LUT P2, PT, PT, PT, PT, 0x80, 0x8 ;  /* 0x000000000008781c */ /* 0x000fe40003f4f070 */
[----:B------:R-:W-:Y:S04]  /*68b0*/  @!P0 PLOP3.LUT P2, PT, P1, PT, PT, 0x80, 0x8 ;  /* 0x000000000008881c */ /* 0x000fe80000f4f070 */
[----:B------:R-:W5:Y:S01]  /*68c0*/  @!P0 LDG.E.128 R48, desc[UR6][R40.64] ;  /* 0x0000000628308981 */ /* 0x000f62000c1e1d00 */
[----:B--2---:R-:W-:Y:S04]  /*68d0*/  IMAD.WIDE.U32 R36, R138, 0x60, R18 ;  /* 0x000000608a247825 */ /* 0x004fe800078e0012 */
[----:B------:R-:W-:Y:S05]  /*68e0*/  IMAD R139, R139, 0x60, RZ ;  /* 0x000000608b8b7824 */ /* 0x000fea00078e02ff */
[----:B------:R-:W-:Y:S02]  /*68f0*/  IADD3 R37, PT, PT, R139, R37, RZ ;  /* 0x000000258b257210 */ /* 0x000fe40007ffe0ff */
[----:B------:R-:W2:Y:S01]  /*6900*/  LDC.64 R138, c[0x0][0x3b8] ;  /* 0x0000ee00ff8a7b82 */ /* 0x000ea20000000a00 */
[----:B------:R-:W-:Y:S02]  /*6910*/  @!P0 IMAD.WIDE R38, R17, 0x2, R36 ;  /* 0x0000000211268825 */ /* 0x000fe400078e0224 */
[----:B-1-34-:R-:W3:Y:S08]  /*6920*/  LDG.E.128 R56, desc[UR6][R36.64] ;  /* 0x0000000624387981 */ /* 0x01aef0000c1e1d00 */
[----:B------:R-:W4:Y:S01]  /*6930*/  @!P0 LDG.E.128 R20, desc[UR6][R38.64] ;  /* 0x0000000626148981 */ /* 0x000f22000c1e1d00 */
[----:B--2---:R-:W-:Y:S02]  /*6940*/  IMAD R139, R139, 0x60, RZ ;  /* 0x000000608b8b7824 */ /* 0x004fe400078e02ff */
        /* <DEDUP_REMOVED lines=17> */
[----:B------:R-:W-:Y:S02]  /*6a60*/  @!P0 HADD2.F32 R16, -RZ, R143.H1_H1 ;  /* 0x3000008fff108230 */ /* 0x000fe40000004100 */
[--C-:B------:R-:W-:Y:S02]  /*6a70*/  @!P0 HADD2.F32 R42, -RZ, R49.reuse.H0_H0 ;  /* 0x20000031ff2a8230 */ /* 0x100fe40000004100 */
[----:B------:R-:W-:Y:S02]  /*6a80*/  @!P0 HADD2.F32 R44, -RZ, R49.H1_H1 ;  /* 0x30000031ff2c8230 */ /* 0x000fe40000004100 */
[----:B------:R-:W-:Y:S01]  /*6a90*/  @!P2 FADD.FTZ R16, -R16, -RZ ;  /* 0x800000ff1010a221 */ /* 0x000fe20000010100 */
[----:B------:R-:W-:Y:S02]  /*6aa0*/  @!P0 HADD2.F32 R47, -RZ, R51.H0_H0 ;  /* 0x20000033ff2f8230 */ /* 0x000fe40000004100 */
[----:B------:R-:W-:Y:S05]  /*6ab0*/  IMAD.WIDE.U32 R140, R138, 0x60, R136 ;  /* 0x000000608a8c7825 */ /* 0x000fea00078e0088 */
[----:B------:R-:W-:Y:S02]  /*6ac0*/  IADD3 R141, PT, PT, R139, R141, RZ ;  /* 0x0000008d8b8d7210 */ /* 0x000fe40007ffe0ff */
[----:B---3--:R-:W-:Y:S02]  /*6ad0*/  @!P0 MOV R34, R56 ;  /* 0x0000003800228202 */ /* 0x008fe40000000f00 */
[----:B------:R-:W-:Y:S02]  /*6ae0*/  @!P0 MOV R54, R57 ;  /* 0x0000003900368202 */ /* 0x000fe40000000f00 */
[----:B------:R-:W-:Y:S01]  /*6af0*/  @!P0 MOV R50, R58 ;  /* 0x0000003a00328202 */ /* 0x000fe20000000f00 */
[--C-:B------:R-:W-:Y:S01]  /*6b00*/  @!P0 HADD2.F32 R41, -RZ, R34.reuse.H0_H0 ;  /* 0x20000022ff298230 */ /* 0x100fe20000004100 */
[----:B------:R-:W-:Y:S01]  /*6b10*/  @!P0 MOV R49, R59 ;  /* 0x0000003b00318202 */ /* 0x000fe20000000f00 */
        /* <DEDUP_REMOVED lines=9> */
[----:B------:R-:W-:Y:S02]  /*6bb0*/  @!P0 HADD2.F32 R29, -RZ, R22.H0_H0 ;  /* 0x20000016ff1d8230 */ /* 0x000fe40000004100 */
[----:B------:R-:W-:Y:S01]  /*6bc0*/  @!P0 FFMA.FTZ R2, R43, R40, R2 ;  /* 0x000000282b028223 */ /* 0x000fe20000010002 */
[----:B------:R-:W-:Y:S02]  /*6bd0*/  @!P0 HADD2.F32 R34, -RZ, R54.H0_H0 ;  /* 0x20000036ff228230 */ /* 0x000fe40000004100 */
[----:B------:R-:W-:Y:S01]  /*6be0*/  @!P0 FMUL.FTZ R3, R31, R28 ;  /* 0x0000001c1f038220 */ /* 0x000fe20000410000 */
[----:B------:R-:W-:Y:S02]  /*6bf0*/  @!P0 HADD2.F32 R22, -RZ, R22.H1_H1 ;  /* 0x30000016ff168230 */ /* 0x000fe40000004100 */
[----:B------:R-:W-:Y:S01]  /*6c00*/  @!P0 FMUL.FTZ R4, R20, R27 ;  /* 0x0000001b14048220 */ /* 0x000fe20000410000 */
[----:B------:R-:W-:Y:S01]  /*6c10*/  @!P0 F2FP.F16.F32.PACK_AB R125, R2, R0 ;  /* 0x00000000027d823e */ /* 0x000fe200000000ff */
[----:B------:R-:W-:Y:S02]  /*6c20*/  @!P0 HADD2.F32 R41, -RZ, R54.H1_H1 ;  /* 0x30000036ff298230 */ /* 0x000fe40000004100 */
[----:B------:R-:W-:Y:S01]  /*6c30*/  @!P0 FFMA.FTZ R3, R34, R42, R3 ;  /* 0x0000002a22038223 */ /* 0x000fe20000010003 */
[--C-:B------:R-:W-:Y:S01]  /*6c40*/  @!P0 HADD2.F32 R21, -RZ, R23.reuse.H0_H0 ;  /* 0x20000017ff158230 */ /* 0x100fe20000004100 */
[----:B------:R-:W-:Y:S01]  /*6c50*/  @!P0 MOV R56, R125 ;  /* 0x0000007d00388202 */ /* 0x000fe20000000f00 */
[----:B------:R-:W-:Y:S02]  /*6c60*/  @!P0 HADD2.F32 R23, -RZ, R23.H1_H1 ;  /* 0x30000017ff178230 */ /* 0x000fe40000004100 */
[----:B------:R-:W-:Y:S01]  /*6c70*/  @!P0 FMUL.FTZ R5, R29, R26 ;  /* 0x0000001a1d058220 */ /* 0x000fe20000410000 */
[--C-:B------:R-:W-:Y:S02]  /*6c80*/  @!P0 HADD2.F32 R40, -RZ, R50.reuse.H0_H0 ;  /* 0x20000032ff288230 */ /* 0x100fe40000004100 */
[----:B------:R-:W-:Y:S01]  /*6c90*/  @!P0 FFMA.FTZ R4, R41, R44, R4 ;  /* 0x0000002c29048223 */ /* 0x000fe20000010004 */
[----:B------:R-:W-:Y:S02]  /*6ca0*/  @!P0 HADD2.F32 R43, -RZ, R50.H1_H1 ;  /* 0x30000032ff2b8230 */ /* 0x000fe40000004100 */
[----:B------:R-:W-:Y:S01]  /*6cb0*/  @!P0 FMUL.FTZ R6, R22, R25 ;  /* 0x0000001916068220 */ /* 0x000fe20000410000 */
[----:B------:R-:W-:Y:S02]  /*6cc0*/  @!P0 HADD2.F32 R34, -RZ, R49.H0_H0 ;  /* 0x20000031ff228230 */ /* 0x000fe40000004100 */
[----:B------:R-:W-:Y:S01]  /*6cd0*/  @!P0 FMUL.FTZ R7, R21, R24 ;  /* 0x0000001815078220 */ /* 0x000fe20000410000 */
[----:B------:R-:W-:Y:S01]  /*6ce0*/  @!P0 F2FP.F16.F32.PACK_AB R138, R4, R3 ;  /* 0x00000003048a823e */ /* 0x000fe200000000ff */
[----:B------:R-:W-:Y:S02]  /*6cf0*/  @!P0 HADD2.F32 R48, -RZ, R51.H1_H1 ;  /* 0x30000033ff308230 */ /* 0x000fe40000004100 */
[----:B------:R-:W-:Y:S01]  /*6d00*/  @!P0 FMUL.FTZ R8, R23, R16 ;  /* 0x0000001017088220 */ /* 0x000fe20000410000 */
[----:B------:R-:W-:Y:S01]  /*6d10*/  @!P0 HADD2.F32 R41, -RZ, R49.H1_H1 ;  /* 0x30000031ff298230 */ /* 0x000fe20000004100 */
[----:B------:R-:W-:Y:S01]  /*6d20*/  @!P0 MOV R57, R138 ;  /* 0x0000008a00398202 */ /* 0x000fe20000000f00 */
[----:B------:R-:W-:Y:S01]  /*6d30*/  @!P0 FFMA.FTZ R5, R40, R45, R5 ;  /* 0x0000002d28058223 */ /* 0x000fe20000010005 */
[----:B------:R-:W-:Y:S01]  /*6d40*/  @!P0 FFMA.FTZ R6, R43, R46, R6 ;  /* 0x0000002e2b068223 */ /* 0x000fe20000010006 */
[----:B------:R-:W-:Y:S01]  /*6d50*/  @!P0 FFMA.FTZ R7, R34, R47, R7 ;  /* 0x0000002f22078223 */ /* 0x000fe20000010007 */
[----:B------:R-:W-:Y:S03]  /*6d60*/  @!P0 FFMA.FTZ R8, R41, R48, R8 ;  /* 0x0000003029088223 */ /* 0x000fe60000010008 */
[----:B------:R-:W-:Y:S02]  /*6d70*/  @!P0 F2FP.F16.F32.PACK_AB R127, R6, R5 ;  /* 0x00000005067f823e */ /* 0x000fe400000000ff */
[----:B------:R-:W-:Y:S02]  /*6d80*/  @!P0 F2FP.F16.F32.PACK_AB R142, R8, R7 ;  /* 0x00000007088e823e */ /* 0x000fe400000000ff */
[----:B------:R-:W-:Y:S02]  /*6d90*/  @!P0 MOV R58, R127 ;  /* 0x0000007f003a8202 */ /* 0x000fe40000000f00 */
[----:B------:R-:W-:Y:S05]  /*6da0*/  @!P0 MOV R59, R142 ;  /* 0x0000008e003b8202 */ /* 0x000fea0000000f00 */
[----:B------:R1:W-:Y:S02]  /*6db0*/  STG.E.128 desc[UR6][R140.64], R56 ;  /* 0x000000388c007986 */ /* 0x0003e4000c101d06 */
.L_x_4777:
[----:B------:R-:W-:Y:S05]  /*6dc0*/  BSYNC.RECONVERGENT B0 ;  /* 0x0000000000007941 */ /* 0x000fea0003800200 */
.L_x_4776:
[----:B------:R-:W-:Y:S01]  /*6dd0*/  LOP3.LUT P0, RZ, R61, 0x2, RZ, 0xc0, !PT ;  /* 0x000000023dff7812 */ /* 0x000fe2000780c0ff */
[----:B------:R-:W-:Y:S11]  /*6de0*/  BSSY.RECONVERGENT B0, `(.L_x_4778) ;  /* 0x0000061000007945 */ /* 0x000ff60003800200 */
[----:B------:R-:W-:Y:S01]  /*6df0*/  @!UPT UIADD3 URZ, UPT, UPT, URZ, URZ, URZ ;  /* 0x000000fffffff290 */ /* 0x000fe2000fffe0ff */
[----:B------:R-:W-:Y:S05]  /*6e00*/  @P0 BRA `(.L_x_4779) ;  /* 0x0000000400780947 */ /* 0x000fea0003800000 */
[----:B-1-34-:R-:W1:Y:S01]  /*6e10*/  LDC.64 R56, c[0x0][0x4a8] ;  /* 0x00012a00ff387b82 */ /* 0x01ae620000000a00 */
[----:B------:R-:W-:Y:S11]  /*6e20*/  ISETP.GE.AND P0, PT, R100, R15, PT ;  /* 0x0000000f6400720c */ /* 0x000ff60003f06270 */
[----:B------:R-:W-:Y:S02]  /*6e30*/  @!UPT UIADD3 URZ, UPT, UPT, URZ, URZ, URZ ;  /* 0x000000fffffff290 */ /* 0x000fe4000fffe0ff */
[----:B------:R-:W-:Y:S02]  /*6e40*/  @!P0 SEL R58, R14, RZ, P1 ;  /* 0x000000ff0e3a8207 */ /* 0x000fe40000800000 */
[----:B------:R-:W-:Y:S02]  /*6e50*/  @!P0 SEL R59, R123, RZ, P1 ;  /* 0x000000ff7b3b8207 */ /* 0x000fe40000800000 */
[C---:B-1----:R-:W-:Y:S04]  /*6e60*/  LEA R32, P2, R56.reuse, R18, 0x7 ;  /* 0x0000001238207211 */ /* 0x042fe800078438ff */
[----:B------:R-:W-:Y:S02]  /*6e70*/  LEA.HI.X R33, R56, R19, R57, 0x7, P2 ;  /* 0x0000001338217211 */ /* 0x000fe400010f3c39 */
[----:B------:R-:W-:Y:S01]  /*6e80*/  @!P0 IADD3 R57, P2, PT, R115, R58, RZ ;  /* 0x0000003a73398210 */ /* 0x000fe20007f5e0ff */
[----:B------:R-:W-:Y:S03]  /*6e90*/  @!P0 IMAD.WIDE R20, R17, 0x2, R32 ;  /* 0x0000000211148825 */ /* 0x000fe600078e0220 */
[----:B------:R-:W-:Y:S01]  /*6ea0*/  @!P0 IADD3.X R138, PT, PT, R98, R59, RZ, P2, !PT ;  /* 0x0000003b628a8210 */ /* 0x000fe200017fe4ff */
[----:B------:R-:W3:Y:S01]  /*6eb0*/  LDG.E.128 R48, desc[UR6][R32.64] ;  /* 0x0000000620307981 */ /* 0x000ee2000c1e1d00 */
[C---:B------:R-:W-:Y:S02]  /*6ec0*/  @!P0 SHF.L.U32 R125, R57.reuse, 0x1, RZ ;  /* 0x00000001397d8819 */ /* 0x040fe400000006ff */
[----:B------:R-:W-:Y:S02]  /*6ed0*/  @!P0 SHF.L.U64.HI R138, R57, 0x1, R138 ;  /* 0x00000001398a8819 */ /* 0x000fe4000001028a */
[C---:B------:R-:W-:Y:S03]  /*6ee0*/  @!P0 IADD3 R140, P2, PT, R125.reuse, R86, RZ ;  /* 0x000000567d8c8210 */ /* 0x040fe60007f5e0ff */
[----:B------:R-:W4:Y:S01]  /*6ef0*/  @!P0 LDG.E.128 R20, desc[UR6][R20.64] ;  /* 0x0000000614148981 */ /* 0x000f22000c1e1d00 */
[C---:B------:R-:W-:Y:S02]  /*6f00*/  @!P0 IADD3.X R141, PT, PT, R138.reuse, R87, RZ, P2, !PT ;  /* 0x000000578a8d8210 */ /* 0x040fe400017fe4ff */
[----:B------:R-:W-:Y:S04]  /*6f10*/  @!P0 IADD3 R36, P2, PT, R125, R88, RZ ;  /* 0x000000587d248210 */ /* 0x000fe80007f5e0ff */
[----:B------:R-:W-:Y:S01]  /*6f20*/  @!P0 IADD3.X R37, PT, PT, R138, R89, RZ, P2, !PT ;  /* 0x000000598a258210 */ /* 0x000fe200017fe4ff */
[----:B------:R-:W5:Y:S01]  /*6f30*/  @!P0 LDG.E.128 R56, desc[UR6][R140.64] ;  /* 0x000000068c388981 */ /* 0x000f62000c1e1d00 */
[----:B------:R-:W-:Y:S02]  /*6f40*/  PLOP3.LUT P2, PT, PT, PT, PT, 0x80, 0x8 ;  /* 0x000000000008781c */ /* 0x000fe40003f4f070 */
[----:B------:R-:W-:Y:S05]  /*6f50*/  @!P0 PLOP3.LUT P2, PT, P1, PT, PT, 0x80, 0x8 ;  /* 0x000000000008881c */ /* 0x000fea0000f4f070 */
[----:B------:R1:W2:Y:S01]  /*6f60*/  @!P0 LDG.E.128 R44, desc[UR6][R36.64] ;  /* 0x00000006242c8981 */ /* 0x0002a2000c1e1d00 */
[----:B---3--:R-:W-:Y:S02]  /*6f70*/  @!P0 MOV R34, R48 ;  /* 0x0000003000228202 */ /* 0x008fe40000000f00 */
[----:B------:R-:W-:Y:S03]  /*6f80*/  @!P0 MOV R54, R49 ;  /* 0x0000003100368202 */ /* 0x000fe60000000f00 */
[--C-:B-1----:R-:W-:Y:S02]  /*6f90*/  @!P0 HADD2.F32 R37, -RZ, R34.reuse.H0_H0 ;  /* 0x20000022ff258230 */ /* 0x102fe40000004100 */
[----:B------:R-:W-:Y:S02]  /*6fa0*/  @!P0 HADD2.F32 R39, -RZ, R34.H1_H1 ;  /* 0x30000022ff278230 */ /* 0x000fe40000004100 */
[--C-:B----4-:R-:W-:Y:S02]  /*6fb0*/  @!P0 HADD2.F32 R30, -RZ, R20.reuse.H0_H0 ;  /* 0x20000014ff1e8230 */ /* 0x110fe40000004100 */
        /* <DEDUP_REMOVED lines=9> */
[----:B--2---:R-:W-:Y:S01]  /*7050*/  @!P0 HADD2.F32 R34, -RZ, R44.H0_H0 ;  /* 0x2000002cff228230 */ /* 0x004fe20000004100 */
[----:B------:R-:W1:Y:S01]  /*7060*/  LDC.64 R56, c[0x0][0x3b8] ;  /* 0x0000ee00ff387b82 */ /* 0x000e620000000a00 */
[--C-:B------:R-:W-:Y:S02]  /*7070*/  @!P0 HADD2.F32 R29, -RZ, R58.reuse.H0_H0 ;  /* 0x2000003aff1d8230 */ /* 0x100fe40000004100 */
[----:B------:R-:W-:Y:S01]  /*7080*/  @!P0 FMUL.FTZ R0, R30, R35 ;  /* 0x000000231e008220 */ /* 0x000fe20000410000 */
[----:B------:R-:W-:Y:S02]  /*7090*/  @!P0 HADD2.F32 R25, -RZ, R58.H1_H1 ;  /* 0x3000003aff198230 */ /* 0x000fe40000004100 */
[----:B------:R-:W-:Y:S01]  /*70a0*/  @!P2 FADD.FTZ R32, -R32, -RZ ;  /* 0x800000ff2020a221 */ /* 0x000fe20000010100 */
[----:B------:R-:W-:Y:S02]  /*70b0*/  @!P0 HADD2.F32 R36, -RZ, R44.H1_H1 ;  /* 0x3000002cff248230 */ /* 0x000fe40000004100 */
[----:B------:R-:W-:Y:S01]  /*70c0*/  @!P0 FFMA.FTZ R0, R37, R34, R0 ;  /* 0x0000002225008223 */ /* 0x000fe20000010000 */
[----:B------:R-:W-:Y:S02]  /*70d0*/  @!P0 HADD2.F32 R21, -RZ, R59.H0_H0 ;  /* 0x2000003bff158230 */ /* 0x000fe40000004100 */
[----:B------:R-:W-:Y:S01]  /*70e0*/  @!P2 FADD.FTZ R31, -R31, -RZ ;  /* 0x800000ff1f1fa221 */ /* 0x000fe20000010100 */
[----:B------:R-:W-:Y:S02]  /*70f0*/  @!P0 HADD2.F32 R38, -RZ, R45.H0_H0 ;  /* 0x2000002dff268230 */ /* 0x000fe40000004100 */
[----:B------:R-:W-:Y:S01]  /*7100*/  @!P2 FADD.FTZ R29, -R29, -RZ ;  /* 0x800000ff1d1da221 */ /* 0x000fe20000010100 */
[--C-:B------:R-:W-:Y:S02]  /*7110*/  @!P0 HADD2.F32 R41, -RZ, R46.reuse.H0_H0 ;  /* 0x2000002eff298230 */ /* 0x100fe40000004100 */
[----:B------:R-:W-:Y:S01]  /*7120*/  @!P2 FADD.FTZ R25, -R25, -RZ ;  /* 0x800000ff1919a221 */ /* 0x000fe20000010100 */
[----:B------:R-:W-:Y:S01]  /*7130*/  @!P0 HADD2.F32 R42, -RZ, R46.H1_H1 ;  /* 0x3000002eff2a8230 */ /* 0x000fe20000004100 */
[----:B------:R-:W-:Y:S01]  /*7140*/  @!P0 MOV R46, R50 ;  /* 0x00000032002e8202 */ /* 0x000fe20000000f00 */
[----:B------:R-:W-:Y:S02]  /*7150*/  @!P0 HADD2.F32 R34, -RZ, R54.H0_H0 ;  /* 0x20000036ff228230 */ /* 0x000fe40000004100 */
[----:B------:R-:W-:Y:S01]  /*7160*/  @!P0 FMUL.FTZ R2, R28, R33 ;  /* 0x000000211c028220 */ /* 0x000fe20000410000 */
[----:B------:R-:W-:Y:S02]  /*7170*/  @!P0 HADD2.F32 R16, -RZ, R59.H1_H1 ;  /* 0x3000003bff108230 */ /* 0x000fe40000004100 */
[----:B------:R-:W-:Y:S01]  /*7180*/  @!P0 FMUL.FTZ R3, R27, R32 ;  /* 0x000000201b038220 */ /* 0x000fe20000410000 */
[----:B------:R-:W-:Y:S02]  /*7190*/  @!P0 HADD2.F32 R24, -RZ, R22.H0_H0 ;  /* 0x20000016ff188230 */ /* 0x000fe40000004100 */
[----:B------:R-:W-:Y:S01]  /*71a0*/  @!P0 FFMA.FTZ R2, R39, R36, R2 ;  /* 0x0000002427028223 */ /* 0x000fe20000010002 */
[----:B------:R-:W-:Y:S01]  /*71b0*/  @!P0 HADD2.F32 R40, -RZ, R45.H1_H1 ;  /* 0x3000002dff288230 */ /* 0x000fe20000004100 */
[----:B------:R-:W-:Y:S01]  /*71c0*/  @!P0 MOV R45, R51 ;  /* 0x00000033002d8202 */ /* 0x000fe20000000f00 */
[----:B------:R-:W-:Y:S02]  /*71d0*/  @!P0 HADD2.F32 R37, -RZ, R54.H1_H1 ;  /* 0x30000036ff258230 */ /* 0x000fe40000004100 */
[----:B------:R-:W-:Y:S01]  /*71e0*/  @!P0 FMUL.FTZ R4, R26, R31 ;  /* 0x0000001f1a048220 */ /* 0x000fe20000410000 */
[----:B------:R-:W-:Y:S01]  /*71f0*/  @!P0 F2FP.F16.F32.PACK_AB R58, R2, R0 ;  /* 0x00000000023a823e */ /* 0x000fe200000000ff */
[----:B------:R-:W-:Y:S02]  /*7200*/  @!P0 HADD2.F32 R22, -RZ, R22.H1_H1 ;  /* 0x30000016ff168230 */ /* 0x000fe40000004100 */
[----:B------:R-:W-:Y:S01]  /*7210*/  @!P2 FADD.FTZ R21, -R21, -RZ ;  /* 0x800000ff1515a221 */ /* 0x000fe20000010100 */
[--C-:B------:R-:W-:Y:S01]  /*7220*/  @!P0 HADD2.F32 R20, -RZ, R23.reuse.H0_H0 ;  /* 0x20000017ff148230 */ /* 0x100fe20000004100 */
[----:B------:R-:W-:Y:S01]  /*7230*/  @!P0 MOV R48, R58 ;  /* 0x0000003a00308202 */ /* 0x000fe20000000f00 */
[----:B------:R-:W-:Y:S01]  /*7240*/  @!P0 FFMA.FTZ R3, R34, R38, R3 ;  /* 0x0000002622038223 */ /* 0x000fe20000010003 */
[----:B------:R-:W-:Y:S02]  /*7250*/  @!P0 HADD2.F32 R23, -RZ, R23.H1_H1 ;  /* 0x30000017ff178230 */ /* 0x000fe40000004100 */
[----:B------:R-:W-:Y:S01]  /*7260*/  @!P2 FADD.FTZ R16, -R16, -RZ ;  /* 0x800000ff1010a221 */ /* 0x000fe20000010100 */
[----:B-1----:R-:W-:Y:S01]  /*7270*/  LEA R138, P2, R56, R136, 0x7 ;  /* 0x00000088388a7211 */ /* 0x002fe200078438ff */
[--C-:B------:R-:W-:Y:S02]  /*7280*/  @!P0 HADD2.F32 R34, -RZ, R46.reuse.H0_H0 ;  /* 0x2000002eff228230 */ /* 0x100fe40000004100 */
[----:B------:R-:W-:Y:S01]  /*7290*/  @!P0 FMUL.FTZ R5, R24, R29 ;  /* 0x0000001d18058220 */ /* 0x000fe20000410000 */
[----:B------:R-:W-:Y:S01]  /*72a0*/  @!P0 HADD2.F32 R39, -RZ, R46.H1_H1 ;  /* 0x3000002eff278230 */ /* 0x000fe20000004100 */
[----:B------:R-:W-:Y:S01]  /*72b0*/  LEA.HI.X R139, R56, R137, R57, 0x7, P2 ;  /* 0x00000089388b7211 */ /* 0x000fe200010f3c39 */
[----:B------:R-:W-:Y:S01]  /*72c0*/  @!P0 FFMA.FTZ R4, R37, R40, R4 ;  /* 0x0000002825048223 */ /* 0x000fe20000010004 */
[----:B------:R-:W-:Y:S01]  /*72d0*/  @!P0 FMUL.FTZ R6, R22, R25 ;  /* 0x0000001916068220 */ /* 0x000fe20000410000 */
[----:B------:R-:W-:Y:S02]  /*72e0*/  @!P0 HADD2.F32 R43, -RZ, R47.H0_H0 ;  /* 0x2000002fff2b8230 */ /* 0x000fe40000004100 */
[----:B------:R-:W-:Y:S01]  /*72f0*/  @!P0 FMUL.FTZ R7, R20, R21 ;  /* 0x0000001514078220 */ /* 0x000fe20000410000 */
[----:B------:R-:W-:Y:S01]  /*7300*/  @!P0 HADD2.F32 R36, -RZ, R45.H0_H0 ;  /* 0x2000002dff248230 */ /* 0x000fe20000004100 */
        /* <DEDUP_REMOVED lines=14> */
.L_x_4779:
[----:B------:R-:W-:Y:S05]  /*73f0*/  BSYNC.RECONVERGENT B0 ;  /* 0x0000000000007941 */ /* 0x000fea0003800200 */
.L_x_4778:
[----:B------:R-:W-:Y:S04]  /*7400*/  BSSY.RECONVERGENT B0, `(.L_x_4780) ;  /* 0x0000062000007945 */ /* 0x000fe80003800200 */
[----:B------:R-:W-:Y:S05]  /*7410*/  @P5 BRA `(.L_x_4781) ;  /* 0x0000000400805947 */ /* 0x000fea0003800000 */
[----:B-1-34-:R-:W1:Y:S01]  /*7420*/  LDC.64 R56, c[0x0][0x4a8] ;  /* 0x00012a00ff387b82 */ /* 0x01ae620000000a00 */
[----:B------:R-:W-:Y:S11]  /*7430*/  ISETP.GE.AND P0, PT, R100, R15, PT ;  /* 0x0000000f6400720c */ /* 0x000ff60003f06270 */
[----:B------:R-:W-:Y:S02]  /*7440*/  @!UPT UIADD3 URZ, UPT, UPT, URZ, URZ, URZ ;  /* 0x000000fffffff290 */ /* 0x000fe4000fffe0ff */
[----:B------:R-:W-:Y:S01]  /*7450*/  @!P0 SEL R138, R123, RZ, P1 ;  /* 0x000000ff7b8a8207 */ /* 0x000fe20000800000 */
[----:B-1----:R-:W-:Y:S01]  /*7460*/  IMAD R59, R57, 0xa0, RZ ;  /* 0x000000a0393b7824 */ /* 0x002fe200078e02ff */
[----:B------:R-:W-:Y:S01]  /*7470*/  @!P0 SEL R57, R14, RZ, P1 ;  /* 0x000000ff0e398207 */ /* 0x000fe20000800000 */
[----:B------:R-:W-:Y:S03]  /*7480*/  IMAD.WIDE.U32 R32, R56, 0xa0, R18 ;  /* 0x000000a038207825 */ /* 0x000fe600078e0012 */
[----:B------:R-:W-:Y:S02]  /*7490*/  @!P0 IADD3 R57, P2, PT, R114, R57, RZ ;  /* 0x0000003972398210 */ /* 0x000fe40007f5e0ff */
[----:B------:R-:W-:Y:S02]  /*74a0*/  IADD3 R33, PT, PT, R59, R33, RZ ;  /* 0x000000213b217210 */ /* 0x000fe40007ffe0ff */
[----:B------:R-:W-:Y:S02]  /*74b0*/  @!P0 SHF.L.U32 R125, R57, 0x1, RZ ;  /* 0x00000001397d8819 */ /* 0x000fe400000006ff */
[----:B------:R-:W-:Y:S01]  /*74c0*/  @!P0 IADD3.X R138, PT, PT, R97, R138, RZ, P2, !PT ;  /* 0x0000008a618a8210 */ /* 0x000fe200017fe4ff */
[----:B------:R-:W-:Y:S01]  /*74d0*/  @!P0 IMAD.WIDE R20, R17, 0x2, R32 ;  /* 0x0000000211148825 */ /* 0x000fe200078e0220 */
[----:B------:R-:W-:Y:S01]  /*74e0*/  @!P0 IADD3 R58, P2, PT, R125, R86, RZ ;  /* 0x000000567d3a8210 */ /* 0x000fe20007f5e0ff */
[----:B------:R-:W3:Y:S01]  /*74f0*/  LDG.E.128 R48, desc[UR6][R32.64] ;  /* 0x0000000620307981 */ /* 0x000ee2000c1e1d00 */
[----:B------:R-:W-:Y:S04]  /*7500*/  @!P0 SHF.L.U64.HI R138, R57, 0x1, R138 ;  /* 0x00000001398a8819 */ /* 0x000fe8000001028a */
[C---:B------:R-:W-:Y:S02]  /*7510*/  @!P0 IADD3.X R59, PT, PT, R138.reuse, R87, RZ, P2, !PT ;  /* 0x000000578a3b8210 */ /* 0x040fe400017fe4ff */
[----:B------:R-:W-:Y:S01]  /*7520*/  @!P0 IADD3 R36, P2, PT, R125, R88, RZ ;  /* 0x000000587d248210 */ /* 0x000fe20007f5e0ff */
[----:B------:R-:W4:Y:S03]  /*7530*/  @!P0 LDG.E.128 R20, desc[UR6][R20.64] ;  /* 0x0000000614148981 */ /* 0x000f26000c1e1d00 */
[----:B------:R-:W-:Y:S02]  /*7540*/  @!P0 IADD3.X R37, PT, PT, R138, R89, RZ, P2, !PT ;  /* 0x000000598a258210 */ /* 0x000fe400017fe4ff */
[----:B------:R-:W-:Y:S02]  /*7550*/  PLOP3.LUT P2, PT, PT, PT, PT, 0x80, 0x8 ;  /* 0x000000000008781c */ /* 0x000fe40003f4f070 */
[----:B------:R-:W-:Y:S01]  /*7560*/  @!P0 PLOP3.LUT P2, PT, P1, PT, PT, 0x80, 0x8 ;  /* 0x000000000008881c */ /* 0x000fe20000f4f070 */
[----:B------:R-:W5:Y:S08]  /*7570*/  @!P0 LDG.E.128 R56, desc[UR6][R58.64] ;  /* 0x000000063a388981 */ /* 0x000f70000c1e1d00 */
        /* <DEDUP_REMOVED lines=21> */
[--C-:B------:R-:W-:Y:S02]  /*76d0*/  @!P0 HADD2.F32 R21, -RZ, R59.reuse.H0_H0 ;  /* 0x2000003bff158230 */ /* 0x100fe40000004100 */
[----:B------:R-:W-:Y:S01]  /*76e0*/  @!P0 FFMA.FTZ R0, R37, R34, R0 ;  /* 0x0000002225008223 */ /* 0x000fe20000010000 */
[----:B------:R-:W-:Y:S02]  /*76f0*/  @!P0 HADD2.F32 R36, -RZ, R44.H1_H1 ;  /* 0x3000002cff248230 */ /* 0x000fe40000004100 */
[----:B------:R-:W-:Y:S01]  /*7700*/  @!P0 FMUL.FTZ R2, R28, R33 ;  /* 0x000000211c028220 */ /* 0x000fe20000410000 */
[--C-:B------:R-:W-:Y:S02]  /*7710*/  @!P0 HADD2.F32 R41, -RZ, R46.reuse.H0_H0 ;  /* 0x2000002eff298230 */ /* 0x100fe40000004100 */
[----:B------:R-:W-:Y:S01]  /*7720*/  @!P0 FMUL.FTZ R3, R27, R32 ;  /* 0x000000201b038220 */ /* 0x000fe20000410000 */
[----:B------:R-:W-:Y:S02]  /*7730*/  @!P0 HADD2.F32 R42, -RZ, R46.H1_H1 ;  /* 0x3000002eff2a8230 */ /* 0x000fe40000004100 */
[----:B------:R-:W-:Y:S01]  /*7740*/  @!P2 FADD.FTZ R31, -R31, -RZ ;  /* 0x800000ff1f1fa221 */ /* 0x000fe20000010100 */
[----:B------:R-:W-:Y:S01]  /*7750*/  @!P0 HADD2.F32 R16, -RZ, R59.H1_H1 ;  /* 0x3000003bff108230 */ /* 0x000fe20000004100 */
[----:B------:R-:W-:Y:S01]  /*7760*/  @!P0 MOV R46, R50 ;  /* 0x00000032002e8202 */ /* 0x000fe20000000f00 */
[----:B------:R-:W-:Y:S02]  /*7770*/  @!P0 HADD2.F32 R24, -RZ, R22.H0_H0 ;  /* 0x20000016ff188230 */ /* 0x000fe40000004100 */
[----:B------:R-:W-:Y:S01]  /*7780*/  @!P0 FFMA.FTZ R2, R39, R36, R2 ;  /* 0x0000002427028223 */ /* 0x000fe20000010002 */
[--C-:B------:R-:W-:Y:S02]  /*7790*/  @!P0 HADD2.F32 R38, -RZ, R45.reuse.H0_H0 ;  /* 0x2000002dff268230 */ /* 0x100fe40000004100 */
[----:B------:R-:W-:Y:S01]  /*77a0*/  @!P0 FMUL.FTZ R4, R26, R31 ;  /* 0x0000001f1a048220 */ /* 0x000fe20000410000 */
[----:B------:R-:W-:Y:S01]  /*77b0*/  @!P0 HADD2.F32 R40, -RZ, R45.H1_H1 ;  /* 0x3000002dff288230 */ /* 0x000fe20000004100 */
[----:B------:R-:W-:Y:S01]  /*77c0*/  @!P0 MOV R45, R51 ;  /* 0x00000033002d8202 */ /* 0x000fe20000000f00 */
[----:B------:R-:W-:Y:S02]  /*77d0*/  @!P0 HADD2.F32 R34, -RZ, R54.H0_H0 ;  /* 0x20000036ff228230 */ /* 0x000fe40000004100 */
[----:B------:R-:W-:Y:S01]  /*77e0*/  @!P2 FADD.FTZ R29, -R29, -RZ ;  /* 0x800000ff1d1da221 */ /* 0x000fe20000010100 */
[----:B------:R-:W-:Y:S02]  /*77f0*/  @!P0 HADD2.F32 R22, -RZ, R22.H1_H1 ;  /* 0x30000016ff168230 */ /* 0x000fe40000004100 */
[----:B------:R-:W-:Y:S01]  /*7800*/  @!P2 FADD.FTZ R25, -R25, -RZ ;  /* 0x800000ff1919a221 */ /* 0x000fe20000010100 */
[----:B------:R-:W-:Y:S02]  /*7810*/  @!P0 HADD2.F32 R37, -RZ, R54.H1_H1 ;  /* 0x30000036ff258230 */ /* 0x000fe40000004100 */
[----:B------:R-:W-:Y:S01]  /*7820*/  @!P0 FFMA.FTZ R3, R34, R38, R3 ;  /* 0x0000002622038223 */ /* 0x000fe20000010003 */
[--C-:B------:R-:W-:Y:S02]  /*7830*/  @!P0 HADD2.F32 R20, -RZ, R23.reuse.H0_H0 ;  /* 0x20000017ff148230 */ /* 0x100fe40000004100 */
[----:B------:R-:W-:Y:S01]  /*7840*/  @!P0 FMUL.FTZ R5, R24, R29 ;  /* 0x0000001d18058220 */ /* 0x000fe20000410000 */
[----:B------:R-:W-:Y:S02]  /*7850*/  @!P0 HADD2.F32 R23, -RZ, R23.H1_H1 ;  /* 0x30000017ff178230 */ /* 0x000fe40000004100 */
[----:B------:R-:W-:Y:S01]  /*7860*/  @!P2 FADD.FTZ R21, -R21, -RZ ;  /* 0x800000ff1515a221 */ /* 0x000fe20000010100 */
[--C-:B------:R-:W-:Y:S02]  /*7870*/  @!P0 HADD2.F32 R36, -RZ, R46.reuse.H0_H0 ;  /* 0x2000002eff248230 */ /* 0x100fe40000004100 */
[----:B------:R-:W-:Y:S01]  /*7880*/  @!P2 FADD.FTZ R16, -R16, -RZ ;  /* 0x800000ff1010a221 */ /* 0x000fe20000010100 */
[----:B------:R-:W-:Y:S02]  /*7890*/  @!P0 HADD2.F32 R39, -RZ, R46.H1_H1 ;  /* 0x3000002eff278230 */ /* 0x000fe40000004100 */
        /* <DEDUP_REMOVED lines=12> */
[----:B-1----:R-:W-:Y:S01]  /*7960*/  IMAD.WIDE.U32 R138, R56, 0xa0, R136 ;  /* 0x000000a0388a7825 */ /* 0x002fe200078e0088 */
[----:B------:R-:W-:Y:S03]  /*7970*/  @!P0 F2FP.F16.F32.PACK_AB R56, R2, R0 ;  /* 0x000000000238823e */ /* 0x000fe600000000ff */
[----:B------:R-:W-:Y:S01]  /*7980*/  @!P0 FFMA.FTZ R7, R34, R43, R7 ;  /* 0x0000002b22078223 */ /* 0x000fe20000010007 */
[----:B------:R-:W-:Y:S01]  /*7990*/  @!P0 F2FP.F16.F32.PACK_AB R58, R6, R5 ;  /* 0x00000005063a823e */ /* 0x000fe200000000ff */
[----:B------:R-:W-:Y:S01]  /*79a0*/  IMAD R57, R57, 0xa0, RZ ;  /* 0x000000a039397824 */ /* 0x000fe200078e02ff */
[----:B------:R-:W-:Y:S01]  /*79b0*/  @!P0 MOV R48, R56 ;  /* 0x0000003800308202 */ /* 0x000fe20000000f00 */
[----:B------:R-:W-:Y:S01]  /*79c0*/  @!P0 FFMA.FTZ R8, R37, R44, R8 ;  /* 0x0000002c25088223 */ /* 0x000fe20000010008 */
[----:B------:R-:W-:Y:S02]  /*79d0*/  @!P0 MOV R50, R58 ;  /* 0x0000003a00328202 */ /* 0x000fe40000000f00 */
[----:B------:R-:W-:Y:S02]  /*79e0*/  IADD3 R139, PT, PT, R57, R139, RZ ;  /* 0x0000008b398b7210 */ /* 0x000fe40007ffe0ff */
[----:B------:R-:W-:Y:S04]  /*79f0*/  @!P0 F2FP.F16.F32.PACK_AB R57, R8, R7 ;  /* 0x000000070839823e */ /* 0x000fe800000000ff */
[----:B------:R-:W-:Y:S05]  /*7a00*/  @!P0 MOV R51, R57 ;  /* 0x0000003900338202 */ /* 0x000fea0000000f00 */
[----:B------:R1:W-:Y:S02]  /*7a10*/  STG.E.128 desc[UR6][R138.64], R48 ;  /* 0x000000308a007986 */ /* 0x0003e4000c101d06 */
.L_x_4781:
[----:B------:R-:W-:Y:S05]  /*7a20*/  BSYNC.RECONVERGENT B0 ;  /* 0x0000000000007941 */ /* 0x000fea0003800200 */
.L_x_4780:
[----:B------:R-:W-:Y:S01]  /*7a30*/  LOP3.LUT P0, RZ, R61, 0x10, RZ, 0xc0, !PT ;  /* 0x000000103dff7812 */ /* 0x000fe2000780c0ff */
[----:B------:R-:W-:Y:S03]  /*7a40*/  BSSY.RECONVERGENT B0, `(.L_x_4782) ;  /* 0x0000065000007945 */ /* 0x000fe60003800200 */
[C---:B------:R-:W-:Y:S04]  /*7a50*/  ISETP.GE.OR P0, PT, R118.reuse, R107, P0 ;  /* 0x0000006b7600720c */ /* 0x040fe80000706670 */
[----:B------:R-:W-:Y:S11]  /*7a60*/  ISETP.LT.OR P0, PT, R118, R109, P0 ;  /* 0x0000006d7600720c */ /* 0x000ff60000701670 */
[----:B------:R-:W-:Y:S02]  /*7a70*/  @!UPT UIADD3 URZ, UPT, UPT, URZ, URZ, URZ ;  /* 0x000000fffffff290 */ /* 0x000fe4000fffe0ff */
[----:B------:R-:W-:Y:S05]  /*7a80*/  @P0 BRA `(.L_x_4783) ;  /* 0x0000000400800947 */ /* 0x000fea0003800000 */
[----:B-1----:R-:W1:Y:S01]  /*7a90*/  LDC.64 R50, c[0x0][0x4a8] ;  /* 0x00012a00ff327b82 */ /* 0x002e620000000a00 */
[----:B------:R-:W-:Y:S11]  /*7aa0*/  ISETP.GE.AND P0, PT, R100, R15, PT ;  /* 0x0000000f6400720c */ /* 0x000ff60003f06270 */
[----:B------:R-:W-:Y:S02]  /*7ab0*/  @!UPT UIADD3 URZ, UPT, UPT, URZ, URZ, URZ ;  /* 0x000000fffffff290 */ /* 0x000fe4000fffe0ff */
[----:B------:R-:W-:Y:S01]  /*7ac0*/  @!P0 SEL R123, R123, RZ, P1 ;  /* 0x000000ff7b7b8207 */ /* 0x000fe20000800000 */
[----:B-1----:R-:W-:Y:S01]  /*7ad0*/  IMAD.WIDE.U32 R18, R50, 0xc0, R18 ;  /* 0x000000c032127825 */ /* 0x002fe200078e0012 */
[----:B------:R-:W-:Y:S03]  /*7ae0*/  @!P0 SEL R50, R14, RZ, P1 ;  /* 0x000000ff0e328207 */ /* 0x000fe60000800000 */
[----:B------:R-:W-:Y:S05]  /*7af0*/  IMAD R51, R51, 0xc0, RZ ;  /* 0x000000c033337824 */ /* 0x000fea00078e02ff */
[----:B------:R-:W-:Y:S02]  /*7b00*/  IADD3 R19, PT, PT, R51, R19, RZ ;  /* 0x0000001333137210 */ /* 0x000fe40007ffe0ff */
[----:B------:R-:W-:Y:S01]  /*7b10*/  @!P0 IADD3 R51, P2, PT, R113, R50, RZ ;  /* 0x0000003271338210 */ /* 0x000fe20007f5e0ff */
[----:B------:R-:W-:Y:S03]  /*7b20*/  @!P0 IMAD.WIDE R20, R17, 0x2, R18 ;  /* 0x0000000211148825 */ /* 0x000fe600078e0212 */
[----:B------:R-:W-:Y:S01]  /*7b30*/  @!P0 SHF.L.U32 R49, R51, 0x1, RZ ;  /* 0x0000000133318819 */ /* 0x000fe200000006ff */
[----:B------:R-:W5:Y:S01]  /*7b40*/  LDG.E.128 R44, desc[UR6][R18.64] ;  /* 0x00000006122c7981 */ /* 0x000f62000c1e1d00 */
[----:B------:R-:W-:Y:S02]  /*7b50*/  @!P0 IADD3.X R50, PT, PT, R96, R123, RZ, P2, !PT ;  /* 0x0000007b60328210 */ /* 0x000fe400017fe4ff */
[----:B---34-:R-:W-:Y:S02]  /*7b60*/  @!P0 IADD3 R56, P2, PT, R49, R86, RZ ;  /* 0x0000005631388210 */ /* 0x018fe40007f5e0ff */
[----:B------:R-:W-:Y:S03]  /*7b70*/  @!P0 SHF.L.U64.HI R50, R51, 0x1, R50 ;  /* 0x0000000133328819 */ /* 0x000fe60000010232 */
[----:B------:R-:W3:Y:S01]  /*7b80*/  @!P0 LDG.E.128 R20, desc[UR6][R20.64] ;  /* 0x0000000614148981 */ /* 0x000ee2000c1e1d00 */
[C---:B------:R-:W-:Y:S02]  /*7b90*/  @!P0 IADD3.X R57, PT, PT, R50.reuse, R87, RZ, P2, !PT ;  /* 0x0000005732398210 */ /* 0x040fe400017fe4ff */
[----:B------:R-:W-:Y:S04]  /*7ba0*/  @!P0 IADD3 R32, P2, PT, R49, R88, RZ ;  /* 0x0000005831208210 */ /* 0x000fe80007f5e0ff */
[----:B------:R-:W-:Y:S01]  /*7bb0*/  @!P0 IADD3.X R33, PT, PT, R50, R89, RZ, P2, !PT ;  /* 0x0000005932218210 */ /* 0x000fe200017fe4ff */
[----:B------:R-:W4:Y:S01]  /*7bc0*/  @!P0 LDG.E.128 R56, desc[UR6][R56.64] ;  /* 0x0000000638388981 */ /* 0x000f22000c1e1d00 */
[----:B------:R-:W-:Y:S01]  /*7bd0*/  PLOP3.LUT P2, PT, PT, PT, PT, 0x80, 0x8 ;  /* 0x000000000008781c */ /* 0x000fe20003f4f070 */
[----:B------:R-:W1:Y:S01]  /*7be0*/  LDC.64 R50, c[0x0][0x3b8] ;  /* 0x0000ee00ff327b82 */ /* 0x000e620000000a00 */
[----:B------:R-:W-:Y:S05]  /*7bf0*/  @!P0 PLOP3.LUT P2, PT, P1, PT, PT, 0x80, 0x8 ;  /* 0x000000000008881c */ /* 0x000fea0000f4f070 */
[----:B------:R5:W2:Y:S01]  /*7c00*/  @!P0 LDG.E.128 R40, desc[UR6][R32.64] ;  /* 0x0000000620288981 */ /* 0x000aa2000c1e1d00 */
[----:B-1----:R-:W-:Y:S02]  /*7c10*/  IMAD R51, R51, 0xc0, RZ ;  /* 0x000000c033337824 */ /* 0x002fe400078e02ff */
[----:B------:R-:W-:Y:S05]  /*7c20*/  IMAD.WIDE.U32 R136, R50, 0xc0, R136 ;  /* 0x000000c032887825 */ /* 0x000fea00078e0088 */
[----:B------:R-:W-:Y:S02]  /*7c30*/  IADD3 R137, PT, PT, R51, R137, RZ ;  /* 0x0000008933897210 */ /* 0x000fe40007ffe0ff */
[----:B-----5:R-:W-:Y:S02]  /*7c40*/  @!P0 MOV R32, R44 ;  /* 0x0000002c00208202 */ /* 0x020fe40000000f00 */
[----:B------:R-:W-:Y:S03]  /*7c50*/  @!P0 MOV R48, R45 ;  /* 0x0000002d00308202 */ /* 0x000fe60000000f00 */
[--C-:B------:R-:W-:Y:S02]  /*7c60*/  @!P0 HADD2.F32 R33, -RZ, R32.reuse.H0_H0 ;  /* 0x20000020ff218230 */ /* 0x100fe40000004100 */
[----:B------:R-:W-:Y:S02]  /*7c70*/  @!P0 HADD2.F32 R35, -RZ, R32.H1_H1 ;  /* 0x30000020ff238230 */ /* 0x000fe40000004100 */
[--C-:B---3--:R-:W-:Y:S02]  /*7c80*/  @!P0 HADD2.F32 R27, -RZ, R20.reuse.H0_H0 ;  /* 0x20000014ff1b8230 */ /* 0x108fe40000004100 */
        /* <DEDUP_REMOVED lines=9> */
[----:B--2---:R-:W-:Y:S02]  /*7d20*/  @!P0 HADD2.F32 R32, -RZ, R40.H0_H0 ;  /* 0x20000028ff208230 */ /* 0x004fe40000004100 */
[----:B------:R-:W-:Y:S01]  /*7d30*/  @!P0 FMUL.FTZ R0, R27, R30 ;  /* 0x0000001e1b008220 */ /* 0x000fe20000410000 */
[--C-:B------:R-:W-:Y:S02]  /*7d40*/  @!P0 HADD2.F32 R25, -RZ, R21.reuse.H0_H0 ;  /* 0x20000015ff198230 */ /* 0x100fe40000004100 */
[----:B------:R-:W-:Y:S01]  /*7d50*/  @!P0 FMUL.FTZ R2, R26, R31 ;  /* 0x0000001f1a028220 */ /* 0x000fe20000410000 */
[----:B------:R-:W-:Y:S02]  /*7d60*/  @!P0 HADD2.F32 R24, -RZ, R21.H1_H1 ;  /* 0x30000015ff188230 */ /* 0x000fe40000004100 */
[----:B------:R-:W-:Y:S01]  /*7d70*/  @!P0 FFMA.FTZ R0, R33, R32, R0 ;  /* 0x0000002021008223 */ /* 0x000fe20000010000 */
[--C-:B------:R-:W-:Y:S02]  /*7d80*/  @!P0 HADD2.F32 R23, -RZ, R58.reuse.H0_H0 ;  /* 0x2000003aff178230 */ /* 0x100fe40000004100 */
[----:B------:R-:W-:Y:S01]  /*7d90*/  @!P2 FADD.FTZ R28, -R28, -RZ ;  /* 0x800000ff1c1ca221 */ /* 0x000fe20000010100 */
[----:B------:R-:W-:Y:S02]  /*7da0*/  @!P0 HADD2.F32 R21, -RZ, R58.H1_H1 ;  /* 0x3000003aff158230 */ /* 0x000fe40000004100 */
[----:B------:R-:W-:Y:S01]  /*7db0*/  @!P2 FADD.FTZ R29, -R29, -RZ ;  /* 0x800000ff1d1da221 */ /* 0x000fe20000010100 */
[----:B------:R-:W-:Y:S02]  /*7dc0*/  @!P0 HADD2.F32 R34, -RZ, R40.H1_H1 ;  /* 0x30000028ff228230 */ /* 0x000fe40000004100 */
[----:B------:R-:W-:Y:S01]  /*7dd0*/  @!P0 FMUL.FTZ R3, R25, R28 ;  /* 0x0000001c19038220 */ /* 0x000fe20000410000 */
[--C-:B------:R-:W-:Y:S02]  /*7de0*/  @!P0 HADD2.F32 R36, -RZ, R41.reuse.H0_H0 ;  /* 0x20000029ff248230 */ /* 0x100fe40000004100 */
[----:B------:R-:W-:Y:S01]  /*7df0*/  @!P0 FMUL.FTZ R4, R24, R29 ;  /* 0x0000001d18048220 */ /* 0x000fe20000410000 */
[----:B------:R-:W-:Y:S02]  /*7e00*/  @!P0 HADD2.F32 R37, -RZ, R41.H1_H1 ;  /* 0x30000029ff258230 */ /* 0x000fe40000004100 */
[----:B------:R-:W-:Y:S01]  /*7e10*/  @!P0 FFMA.FTZ R2, R35, R34, R2 ;  /* 0x0000002223028223 */ /* 0x000fe20000010002 */
[----:B------:R-:W-:Y:S02]  /*7e20*/  @!P0 HADD2.F32 R17, -RZ, R59.H0_H0 ;  /* 0x2000003bff118230 */ /* 0x000fe40000004100 */
[----:B------:R-:W-:Y:S01]  /*7e30*/  @!P2 FADD.FTZ R23, -R23, -RZ ;  /* 0x800000ff1717a221 */ /* 0x000fe20000010100 */
[--C-:B------:R-:W-:Y:S02]  /*7e40*/  @!P0 HADD2.F32 R40, -RZ, R43.reuse.H0_H0 ;  /* 0x2000002bff288230 */ /* 0x100fe40000004100 */
[----:B------:R-:W-:Y:S01]  /*7e50*/  @!P2 FADD.FTZ R21, -R21, -RZ ;  /* 0x800000ff1515a221 */ /* 0x000fe20000010100 */
[----:B------:R-:W-:Y:S01]  /*7e60*/  @!P0 HADD2.F32 R41, -RZ, R43.H1_H1 ;  /* 0x3000002bff298230 */ /* 0x000fe20000004100 */
[----:B------:R-:W-:Y:S01]  /*7e70*/  @!P0 MOV R43, R46 ;  /* 0x0000002e002b8202 */ /* 0x000fe20000000f00 */
        /* <DEDUP_REMOVED lines=8> */
[--C-:B------:R-:W-:Y:S02]  /*7f00*/  @!P0 HADD2.F32 R32, -RZ, R48.reuse.H0_H0 ;  /* 0x20000030ff208230 */ /* 0x100fe40000004100 */
[----:B------:R-:W-:Y:S01]  /*7f10*/  @!P2 FADD.FTZ R14, -R14, -RZ ;  /* 0x800000ff0e0ea221 */ /* 0x000fe20000010100 */
[----:B------:R-:W-:Y:S02]  /*7f20*/  @!P0 HADD2.F32 R33, -RZ, R48.H1_H1 ;  /* 0x30000030ff218230 */ /* 0x000fe40000004100 */
        /* <DEDUP_REMOVED lines=11> */
[----:B------:R-:W-:Y:S01]  /*7fe0*/  @!P0 FMUL.FTZ R8, R15, R14 ;  /* 0x0000000e0f088220 */ /* 0x000fe20000410000 */
[----:B------:R-:W-:Y:S01]  /*7ff0*/  @!P0 FFMA.FTZ R5, R34, R38, R5 ;  /* 0x0000002622058223 */ /* 0x000fe20000010005 */
[----:B------:R-:W-:Y:S01]  /*8000*/  @!P0 MOV R45, R50 ;  /* 0x00000032002d8202 */ /* 0x000fe20000000f00 */
        /* <DEDUP_REMOVED lines=8> */
.L_x_4783:
[----:B------:R-:W-:Y:S05]  /*8090*/  BSYNC.RECONVERGENT B0 ;  /* 0x0000000000007941 */ /* 0x000fea0003800200 */
.L_x_4782:
[----:B------:R-:W1:Y:S01]  /*80a0*/  LDC R15, c[0x0][0x450] ;  /* 0x00011400ff0f7b82 */ /* 0x000e620000000800 */
[----:B--2---:R-:W-:Y:S05]  /*80b0*/  IMAD.U32 R81, R81, -0x40, RZ ;  /* 0xffffffc051517824 */ /* 0x004fea00078e00ff */
[C---:B------:R-:W-:Y:S02]  /*80c0*/  LEA R88, P1, R81.reuse, R88, 0x1 ;  /* 0x0000005851587211 */ /* 0x040fe400078208ff */
[C---:B------:R-:W-:Y:S02]  /*80d0*/  LEA R86, P0, R81.reuse, R86, 0x1 ;  /* 0x0000005651567211 */ /* 0x040fe400078008ff */
[C---:B------:R-:W-:Y:S02]  /*80e0*/  LEA.HI.X.SX32 R89, R81.reuse, R89, 0x1, P1 ;  /* 0x0000005951597211 */ /* 0x040fe400008f0eff */
[----:B------:R-:W-:Y:S09]  /*80f0*/  LEA.HI.X.SX32 R87, R81, R87, 0x1, P0 ;  /* 0x0000005751577211 */ /* 0x000ff200000f0eff */
.L_x_4750:
[----:B------:R-:W-:Y:S05]  /*8100*/  BSYNC.RECONVERGENT B1 ;  /* 0x0000000000017941 */ /* 0x000fea0003800200 */
.L_x_4748:
[----:B------:R-:W-:Y:S04]  /*8110*/  ISETP.NE.U32.AND P0, PT, RZ, UR12, PT ;  /* 0x0000000cff007c0c */ /* 0x000fe8000bf05070 */
[----:B------:R-:W-:Y:S11]  /*8120*/  ISETP.NE.AND.EX P0, PT, RZ, UR13, PT, P0 ;  /* 0x0000000dff007c0c */ /* 0x000ff6000bf05300 */
[----:B------:R-:W-:Y:S02]  /*8130*/  @!UPT UIADD3 URZ, UPT, UPT, URZ, URZ, URZ ;  /* 0x000000fffffff290 */ /* 0x000fe4000fffe0ff */
[----:B------:R-:W5:Y:S01]  /*8140*/  @!P0 LDC R2, c[0x0][0x3c0] ;  /* 0x0000f000ff028b82 */ /* 0x000f620000000800 */
[----:B------:R-:W-:Y:S07]  /*8150*/  @!P0 IMAD.MOV.U32 R3, RZ, RZ, RZ ;  /* 0x000000ffff038224 */ /* 0x000fee00078e00ff */
[----:B------:R-:W3:Y:S01]  /*8160*/  @!P0 LDC R0, c[0x0][0x3b8] ;  /* 0x0000ee00ff008b82 */ /* 0x000ee20000000800 */
[----:B------:R-:W-:Y:S01]  /*8170*/  @!P0 IADD3 R3, P1, PT, RZ, -R3, RZ ;  /* 0x80000003ff038210 */ /* 0x000fe20007f3e0ff */
[----:B---3--:R-:W-:Y:S02]  /*8180*/  @!P0 IMAD.SHL.U32 R0, R0, 0x80, RZ ;  /* 0x0000008000008824 */ /* 0x008fe400078e00ff */
[----:B-----5:R-:W-:Y:S02]  /*8190*/  @!P0 IMAD.SHL.U32 R2, R2, 0x80, RZ ;  /* 0x0000008002028824 */ /* 0x020fe400078e00ff */
[----:B------:R-:W-:Y:S02]  /*81a0*/  @!P0 IMAD.X R0, RZ, RZ, ~R0, P1 ;  /* 0x000000ffff008224 */ /* 0x000fe400008e0e00 */
[----:B------:R-:W-:Y:S05]  /*81b0*/  @!P0 IMAD.X R2, RZ, RZ, ~R2, P1 ;  /* 0x000000ffff028224 */ /* 0x000fea00008e0e02 */
[C---:B-12---:R-:W-:Y:S02]  /*81c0*/  @!P0 SHF.R.S64 R5, R3.reuse, 0x1f, R2 ;  /* 0x0000001f03058819 */ /* 0x046fe40000001002 */
        /* <DEDUP_REMOVED lines=11> */
[-C--:B-1----:R-:W-:Y:S02]  /*8280*/  IABS R6, R3.reuse ;  /* 0x0000000300067213 */ /* 0x082fe40000000000 */
[----:B------:R-:W-:Y:S02]  /*8290*/  LOP3.LUT R2, RZ, R3, RZ, 0x33, !PT ;  /* 0x00000003ff027212 */ /* 0x000fe400078e33ff */
[----:B------:R-:W1:Y:S10]  /*82a0*/  I2F.RP R16, R6 ;  /* 0x0000000600107306 */ /* 0x000e740000209400 */
[----:B-1----:R-:W1:Y:S02]  /*82b0*/  MUFU.RCP R8, R16 ;  /* 0x0000001000087308 */ /* 0x002e640000001000 */
[----:B-1----:R-:W-:Y:S08]  /*82c0*/  VIADD R18, R8, 0xffffffe ;  /* 0x0ffffffe08127836 */ /* 0x002ff00000000000 */
[----:B------:R-:W1:Y:S02]  /*82d0*/  F2I.FTZ.U32.TRUNC.NTZ R19, R18 ;  /* 0x0000001200137305 */ /* 0x000e64000021f000 */
[--C-:B-1----:R-:W-:Y:S01]  /*82e0*/  IMAD.MOV R8, RZ, RZ, -R19.reuse ;  /* 0x000000ffff087224 */ /* 0x102fe200078e0a13 */
[----:B------:R-:W-:Y:S03]  /*82f0*/  MOV R18, RZ ;  /* 0x000000ff00127202 */ /* 0x000fe60000000f00 */
[----:B----4-:R-:W-:Y:S01]  /*8300*/  IMAD R21, R8, R6, RZ ;  /* 0x0000000608157224 */ /* 0x010fe200078e02ff */
[----:B------:R-:W-:Y:S03]  /*8310*/  IABS R8, R110 ;  /* 0x0000006e00087213 */ /* 0x000fe60000000000 */
        /* <DEDUP_REMOVED lines=9> */
[-C--:B------:R-:W-:Y:S01]  /*83b0*/  @!P0 IADD3 R8, PT, PT, R8, -R6.reuse, RZ ;  /* 0x8000000608088210 */ /* 0x080fe20007ffe0ff */
[----:B------:R-:W-:Y:S01]  /*83c0*/  @!P0 VIADD R7, R7, 0x1 ;  /* 0x0000000107078836 */ /* 0x000fe20000000000 */
[----:B------:R-:W-:Y:S01]  /*83d0*/  @!P1 IADD3 R5, PT, PT, R5, 0x1, RZ ;  /* 0x0000000105059810 */ /* 0x000fe20007ffe0ff */
[----:B------:R-:W-:Y:S01]  /*83e0*/  @!P1 IMAD.IADD R14, R14, 0x1, -R6 ;  /* 0x000000010e0e9824 */ /* 0x000fe200078e0a06 */
[-C--:B------:R-:W-:Y:S02]  /*83f0*/  ISETP.GE.U32.AND P3, PT, R8, R6.reuse, PT ;  /* 0x000000060800720c */ /* 0x080fe40003f66070 */
[-C--:B------:R-:W-:Y:S02]  /*8400*/  LOP3.LUT R8, R128, R3.reuse, RZ, 0x3c, !PT ;  /* 0x0000000380087212 */ /* 0x080fe400078e3cff */
[----:B------:R-:W-:Y:S02]  /*8410*/  ISETP.GE.U32.AND P4, PT, R14, R6, PT ;  /* 0x000000060e00720c */ /* 0x000fe40003f86070 */
[----:B------:R-:W-:Y:S02]  /*8420*/  LOP3.LUT R6, R110, R3, RZ, 0x3c, !PT ;  /* 0x000000036e067212 */ /* 0x000fe400078e3cff */
[----:B------:R-:W-:Y:S02]  /*8430*/  ISETP.GE.AND P1, PT, R8, RZ, PT ;  /* 0x000000ff0800720c */ /* 0x000fe40003f26270 */
[----:B------:R-:W-:Y:S02]  /*8440*/  ISETP.GE.AND P2, PT, R6, RZ, PT ;  /* 0x000000ff0600720c */ /* 0x000fe40003f46270 */
[----:B------:R-:W-:Y:S01]  /*8450*/  ISETP.NE.AND P0, PT, R3, RZ, PT ;  /* 0x000000ff0300720c */ /* 0x000fe20003f05270 */
[----:B------:R-:W-:Y:S04]  /*8460*/  @P3 VIADD R7, R7, 0x1 ;  /* 0x0000000107073836 */ /* 0x000fe80000000000 */
[----:B------:R-:W-:Y:S04]  /*8470*/  @P4 VIADD R5, R5, 0x1 ;  /* 0x0000000105054836 */ /* 0x000fe80000000000 */
[----:B------:R-:W-:Y:S02]  /*8480*/  @!P1 IMAD.MOV R5, RZ, RZ, -R5 ;  /* 0x000000ffff059224 */ /* 0x000fe400078e0a05 */
[----:B------:R-:W-:Y:S03]  /*8490*/  @!P2 IADD3 R7, PT, PT, -R7, RZ, RZ ;  /* 0x000000ff0707a210 */ /* 0x000fe60007ffe1ff */
[C---:B------:R-:W-:Y:S02]  /*84a0*/  SEL R17, R2.reuse, R5, !P0 ;  /* 0x0000000502117207 */ /* 0x040fe40004000000 */
[----:B------:R-:W-:Y:S02]  /*84b0*/  SEL R4, R2, R7, !P0 ;  /* 0x0000000702047207 */ /* 0x000fe40004000000 */
[CC--:B------:R-:W-:Y:S02]  /*84c0*/  LEA R24, P0, R17.reuse, R164.reuse, 0x2 ;  /* 0x000000a411187211 */ /* 0x0c0fe400078010ff */
[C---:B------:R-:W-:Y:S02]  /*84d0*/  LEA R20, P1, R4.reuse, R164, 0x2 ;  /* 0x000000a404147211 */ /* 0x040fe400078210ff */
[CC--:B------:R-:W-:Y:S02]  /*84e0*/  LEA.HI.X.SX32 R25, R17.reuse, R165.reuse, 0x2, P0 ;  /* 0x000000a511197211 */ /* 0x0c0fe400000f16ff */
[----:B------:R-:W-:Y:S02]  /*84f0*/  LEA.HI.X.SX32 R21, R4, R165, 0x2, P1 ;  /* 0x000000a504157211 */ /* 0x000fe400008f16ff */
[----:B------:R-:W-:Y:S01]  /*8500*/  IADD3 R2, PT, PT, R17, -R4, RZ ;  /* 0x8000000411027210 */ /* 0x000fe20007ffe0ff */
[----:B------:R-:W2:Y:S04]  /*8510*/  LDG.E R6, desc[UR6][R24.64] ;  /* 0x0000000618067981 */ /* 0x000ea8000c1e1900 */
[----:B------:R-:W-:Y:S01]  /*8520*/  IMAD R0, R2, R3, -0x80 ;  /* 0xffffff8002007424 */ /* 0x000fe200078e0203 */
[----:B------:R-:W2:Y:S03]  /*8530*/  LDG.E R19, desc[UR6][R20.64] ;  /* 0x0000000614137981 */ /* 0x000ea6000c1e1900 */
[----:B------:R-:W-:Y:S01]  /*8540*/  IMAD.WIDE.U32 R22, R0, UR14, RZ ;  /* 0x0000000e00167c25 */ /* 0x000fe2000f8e00ff */
[----:B------:R-:W-:Y:S05]  /*8550*/  SHF.R.S32.HI R14, RZ, 0x1f, R0 ;  /* 0x0000001fff0e7819 */ /* 0x000fea0000011400 */
[----:B------:R-:W-:Y:S04]  /*8560*/  IMAD R8, R14, UR14, RZ ;  /* 0x0000000e0e087c24 */ /* 0x000fe8000f8e02ff */
[----:B------:R-:W-:Y:S05]  /*8570*/  IMAD R8, R0, UR15, R8 ;  /* 0x0000000f00087c24 */ /* 0x000fea000f8e0208 */
[----:B------:R-:W-:Y:S01]  /*8580*/  IADD3 R23, PT, PT, R23, R8, RZ ;  /* 0x0000000817177210 */ /* 0x000fe20007ffe0ff */
[----:B--2---:R-:W-:Y:S04]  /*8590*/  IMAD.IADD R19, R19, 0x1, -R6 ;  /* 0x0000000113137824 */ /* 0x004fe800078e0a06 */
[C---:B------:R-:W-:Y:S01]  /*85a0*/  IMAD.WIDE.U32 R20, R19.reuse, UR8, RZ ;  /* 0x0000000813147c25 */ /* 0x040fe2000f8e00ff */
[----:B------:R-:W-:Y:S03]  /*85b0*/  SHF.R.S32.HI R16, RZ, 0x1f, R19 ;  /* 0x0000001fff107819 */ /* 0x000fe60000011413 */
[C---:B------:R-:W-:Y:S01]  /*85c0*/  IMAD.WIDE.U32 R22, R19.reuse, UR10, R22 ;  /* 0x0000000a13167c25 */ /* 0x040fe2000f8e0016 */
[----:B------:R-:W-:Y:S03]  /*85d0*/  MOV R24, R20 ;  /* 0x0000001400187202 */ /* 0x000fe60000000f00 */
[----:B------:R-:W-:Y:S01]  /*85e0*/  IMAD R6, R16, UR8, RZ ;  /* 0x0000000810067c24 */ /* 0x000fe2000f8e02ff */
[----:B------:R-:W-:Y:S01]  /*85f0*/  LEA R80, P1, R22, R80, 0x1 ;  /* 0x0000005016507211 */ /* 0x000fe200078208ff */
[----:B------:R-:W-:Y:S02]  /*8600*/  IMAD R16, R16, UR10, RZ ;  /* 0x0000000a10107c24 */ /* 0x000fe4000f8e02ff */
[C---:B------:R-:W-:Y:S02]  /*8610*/  IMAD R6, R19.reuse, UR9, R6 ;  /* 0x0000000913067c24 */ /* 0x040fe4000f8e0206 */
[----:B------:R-:W-:Y:S02]  /*8620*/  IMAD R16, R19, UR11, R16 ;  /* 0x0000000b13107c24 */ /* 0x000fe4000f8e0210 */
[----:B------:R-:W-:Y:S02]  /*8630*/  IMAD.IADD R25, R21, 0x1, R6 ;  /* 0x0000000115197824 */ /* 0x000fe400078e0206 */
[----:B------:R-:W-:Y:S02]  /*8640*/  IMAD R21, R14, UR4, RZ ;  /* 0x000000040e157c24 */ /* 0x000fe4000f8e02ff */
[C---:B------:R-:W-:Y:S04]  /*8650*/  IMAD.WIDE.U32 R24, R0.reuse, UR4, R24 ;  /* 0x0000000400187c25 */ /* 0x040fe8000f8e0018 */
[----:B------:R-:W-:Y:S01]  /*8660*/  IMAD R21, R0, UR5, R21 ;  /* 0x0000000500157c24 */ /* 0x000fe2000f8e0215 */
[----:B------:R-:W-:Y:S01]  /*8670*/  LEA R82, P0, R24, R82, 0x1 ;  /* 0x0000005218527211 */ /* 0x000fe200078008ff */
[----:B------:R-:W-:Y:S03]  /*8680*/  IMAD.IADD R16, R23, 0x1, R16 ;  /* 0x0000000117107824 */ /* 0x000fe600078e0210 */
[----:B------:R-:W-:Y:S02]  /*8690*/  IADD3 R6, PT, PT, R25, R21, RZ ;  /* 0x0000001519067210 */ /* 0x000fe40007ffe0ff */
[----:B------:R-:W-:Y:S02]  /*86a0*/  LEA.HI.X R79, R22, R79, R16, 0x1, P1 ;  /* 0x0000004f164f7211 */ /* 0x000fe400008f0c10 */
[----:B------:R-:W-:Y:S07]  /*86b0*/  LEA.HI.X R83, R24, R83, R6, 0x1, P0 ;  /* 0x0000005318537211 */ /* 0x000fee00000f0c06 */
.L_x_4784:
[----:B------:R-:W-:Y:S02]  /*86c0*/  LOP3.LUT P2, RZ, R61, 0x20, RZ, 0xc0, !PT ;  /* 0x000000203dff7812 */ /* 0x000fe4000784c0ff */
[----:B------:R-:W-:Y:S02]  /*86d0*/  IADD3 R84, P1, PT, R84, R91, RZ ;  /* 0x0000005b54547210 */ /* 0x000fe40007f3e0ff */
[----:B------:R-:W-:Y:S03]  /*86e0*/  IADD3 R10, P0, PT, R10, R93, RZ ;  /* 0x0000005d0a0a7210 */ /* 0x000fe60007f1e0ff */
[----:B------:R-:W-:Y:S02]  /*86f0*/  IMAD.X R85, R85, 0x1, R90, P1 ;  /* 0x0000000155557824 */ /* 0x000fe400008e065a */
[----:B------:R-:W-:Y:S04]  /*8700*/  IMAD.X R9, R9, 0x1, R92, P0 ;  /* 0x0000000109097824 */ /* 0x000fe800000e065c */
[----:B------:R-:W-:Y:S05]  /*8710*/  @P2 BRA `(.L_x_4785) ;  /* 0xffffff9c004c2947 */ /* 0x000fea000383ffff */
.L_x_4747:
[----:B----4-:R-:W1:Y:S01]  /*8720*/  LDC R21, c[0x0][0x450] ;  /* 0x00011400ff157b82 */ /* 0x010e620000000800 */
        /* <DEDUP_REMOVED lines=29> */
.L_x_4790:
[----:B------:R2:W-:Y:S02]  /*8900*/  STS.128 [R166], RZ ;  /* 0x000000ffa6007388 */ /* 0x0005e40000000c00 */
.L_x_4789:
[----:B------:R-:W-:Y:S05]  /*8910*/  BSYNC.RECONVERGENT B0 ;  /* 0x0000000000007941 */ /* 0x000fea0003800200 */
.L_x_4788:
[C---:B------:R-:W-:Y:S01]  /*8920*/  VIADD R169, R130.reuse, 0x10 ;  /* 0x0000001082a97836 */ /* 0x040fe20000000000 */
        /* <DEDUP_REMOVED lines=17> */
.L_x_4792:
[----:B------:R-:W-:Y:S05]  /*8a40*/  BSYNC.RECONVERGENT B0 ;  /* 0x0000000000007941 */ /* 0x000fea0003800200 */
.L_x_4791:
        /* <DEDUP_REMOVED lines=12> */
.L_x_4794:
[----:B------:R-:W-:Y:S05]  /*8b10*/  BSYNC.RECONVERGENT B0 ;  /* 0x0000000000007941 */ /* 0x000fea0003800200 */
.L_x_4793:
        /* <DEDUP_REMOVED lines=12> */
.L_x_4787:
        /* <DEDUP_REMOVED lines=41> */
[----:B------:R-:W-:Y:S02]  /*8e70*/  HADD2.F32 R16, -RZ, R15.H1_H1 ;  /* 0x3000000fff107230 */ /* 0x000fe40000004100 */
[--C-:B------:R-:W-:Y:S02]  /*8e80*/  HADD2.F32 R25, -RZ, R13.reuse.H1_H1 ;  /* 0x3000000dff197230 */ /* 0x100fe40000004100 */
[----:B------:R-:W-:-:S02]  /*8e90*/  HADD2.F32 R19, -RZ, R13.H0_H0 ;  /* 0x2000000dff137230 */ /* 0x000fc40000004100 */
[----:B---3--:R-:W-:Y:S02]  /*8ea0*/  HADD2.F32 R23, -RZ, R15.H0_H0 ;  /* 0x2000000fff177230 */ /* 0x008fe40000004100 */
[----:B--2---:R-:W-:Y:S02]  /*8eb0*/  HADD2.F32 R14, -RZ, R6.H1_H1 ;  /* 0x30000006ff0e7230 */ /* 0x004fe40000004100 */
[----:B----4-:R-:W-:Y:S02]  /*8ec0*/  HADD2.F32 R9, -RZ, R5.H1_H1 ;  /* 0x30000005ff097230 */ /* 0x010fe40000004100 */
[----:B------:R-:W-:Y:S02]  /*8ed0*/  HADD2.F32 R10, -RZ, R4.H1_H1 ;  /* 0x30000004ff0a7230 */ /* 0x000fe40000004100 */
[----:B------:R-:W-:Y:S02]  /*8ee0*/  HADD2.F32 R13, -RZ, R7.H1_H1 ;  /* 0x30000007ff0d7230 */ /* 0x000fe40000004100 */
[----:B------:R-:W-:Y:S01]  /*8ef0*/  FMUL.FTZ R18, R16, R9 ;  /* 0x0000000910127220 */ /* 0x000fe20000410000 */
[C---:B------:R-:W-:Y:S01]  /*8f00*/  FMUL.FTZ R15, R25.reuse, R14 ;  /* 0x0000000e190f7220 */ /* 0x040fe20000410000 */
[----:B------:R-:W-:Y:S01]  /*8f10*/  FMUL.FTZ R20, R25, R10 ;  /* 0x0000000a19147220 */ /* 0x000fe20000410000 */
[----:B------:R-:W-:-:S02]  /*8f20*/  HADD2.F32 R6, -RZ, R6.H0_H0 ;  /* 0x20000006ff067230 */ /* 0x000fc40000004100 */
[-C--:B------:R-:W-:Y:S01]  /*8f30*/  FMUL.FTZ R16, R16, R13.reuse ;  /* 0x0000000d10107220 */ /* 0x080fe20000410000 */
[----:B------:R-:W-:Y:S01]  /*8f40*/  FFMA.FTZ R18, R23, R13, -R18 ;  /* 0x0000000d17127223 */ /* 0x000fe20000010812 */
[C---:B------:R-:W-:Y:S01]  /*8f50*/  FFMA.FTZ R15, R19.reuse, R10, R15 ;  /* 0x0000000a130f7223 */ /* 0x040fe2000001000f */
[----:B------:R-:W-:Y:S02]  /*8f60*/  HADD2.F32 R13, -RZ, R12.H1_H1 ;  /* 0x3000000cff0d7230 */ /* 0x000fe40000004100 */
[----:B------:R-:W-:Y:S02]  /*8f70*/  HADD2.F32 R4, -RZ, R4.H0_H0 ;  /* 0x20000004ff047230 */ /* 0x000fe40000004100 */
[----:B------:R-:W-:Y:S02]  /*8f80*/  HADD2.F32 R5, -RZ, R5.H0_H0 ;  /* 0x20000005ff057230 */ /* 0x000fe40000004100 */
[----:B------:R-:W-:Y:S02]  /*8f90*/  HADD2.F32 R10, -RZ, R17.H1_H1 ;  /* 0x30000011ff0a7230 */ /* 0x000fe40000004100 */
[----:B------:R-:W-:Y:S01]  /*8fa0*/  FFMA.FTZ R20, R19, R14, -R20 ;  /* 0x0000000e13147223 */ /* 0x000fe20000010814 */
[----:B------:R-:W-:-:S02]  /*8fb0*/  HADD2.F32 R7, -RZ, R7.H0_H0 ;  /* 0x20000007ff077230 */ /* 0x000fc40000004100 */
[----:B------:R-:W-:Y:S02]  /*8fc0*/  HADD2.F32 R19, -RZ, R12.H0_H0 ;  /* 0x2000000cff137230 */ /* 0x000fe40000004100 */
[C---:B------:R-:W-:Y:S01]  /*8fd0*/  FMUL.FTZ R12, R13.reuse, R4 ;  /* 0x000000040d0c7220 */ /* 0x040fe20000410000 */
[----:B------:R-:W-:Y:S02]  /*8fe0*/  HADD2.F32 R14, -RZ, R17.H0_H0 ;  /* 0x20000011ff0e7230 */ /* 0x000fe40000004100 */
[-C--:B------:R-:W-:Y:S01]  /*8ff0*/  FMUL.FTZ R17, R13, R6.reuse ;  /* 0x000000060d117220 */ /* 0x080fe20000410000 */
[C---:B------:R-:W-:Y:S01]  /*9000*/  FMUL.FTZ R13, R10.reuse, R5 ;  /* 0x000000050a0d7220 */ /* 0x040fe20000410000 */
[----:B------:R-:W-:Y:S01]  /*9010*/  FMUL.FTZ R10, R10, R7 ;  /* 0x000000070a0a7220 */ /* 0x000fe20000410000 */
[----:B------:R-:W-:Y:S01]  /*9020*/  FFMA.FTZ R9, R23, R9, R16 ;  /* 0x0000000917097223 */ /* 0x000fe20000010010 */
[C---:B------:R-:W-:Y:S01]  /*9030*/  FFMA.FTZ R12, R19.reuse, R6, -R12 ;  /* 0x00000006130c7223 */ /* 0x040fe2000001080c */
[C---:B------:R-:W-:Y:S01]  /*9040*/  FFMA.FTZ R13, R14.reuse, R7, -R13 ;  /* 0x000000070e0d7223 */ /* 0x040fe2000001080d */
[----:B------:R-:W-:Y:S01]  /*9050*/  FFMA.FTZ R10, R14, R5, R10 ;  /* 0x000000050e0a7223 */ /* 0x000fe2000001000a */
[----:B------:R-:W-:Y:S01]  /*9060*/  FFMA.FTZ R17, R19, R4, R17 ;  /* 0x0000000413117223 */ /* 0x000fe20000010011 */
[----:B------:R-:W-:-:S02]  /*9070*/  F2FP.F16.F32.PACK_AB R20, R15, R20 ;  /* 0x000000140f14723e */ /* 0x000fc400000000ff */
[----:B------:R-:W-:Y:S02]  /*9080*/  F2FP.F16.F32.PACK_AB R15, R9, R18 ;  /* 0x00000012090f723e */ /* 0x000fe400000000ff */
[----:B------:R-:W-:Y:S02]  /*9090*/  F2FP.F16.F32.PACK_AB R14, R10, R13 ;  /* 0x0000000d0a0e723e */ /* 0x000fe400000000ff */
[----:B------:R-:W-:Y:S02]  /*90a0*/  F2FP.F16.F32.PACK_AB R12, R17, R12 ;  /* 0x0000000c110c723e */ /* 0x000fe400000000ff */
[----:B------:R-:W-:Y:S02]  /*90b0*/  MOV R13, R20 ;  /* 0x00000014000d7202 */ /* 0x000fe40000000f00 */
.L_x_4801:
[----:B------:R-:W-:Y:S05]  /*90c0*/  BSYNC.RECONVERGENT B0 ;  /* 0x0000000000007941 */ /* 0x000fea0003800200 */
.L_x_4800:
[----:B-----5:R2:W-:Y:S01]  /*90d0*/  STS.128 [R166], R12 ;  /* 0x0000000ca6007388 */ /* 0x0205e20000000c00 */
[----:B------:R-:W-:Y:S05]  /*90e0*/  BRA `(.L_x_4798) ;  /* 0x0000000000047947 */ /* 0x000fea0003800000 */
.L_x_4799:
[----:B------:R3:W-:Y:S02]  /*90f0*/  STS.128 [R166], RZ ;  /* 0x000000ffa6007388 */ /* 0x0007e40000000c00 */
.L_x_4798:
[----:B------:R-:W-:Y:S05]  /*9100*/  BSYNC.RECONVERGENT B1 ;  /* 0x0000000000017941 */ /* 0x000fea0003800200 */
.L_x_4797:
        /* <DEDUP_REMOVED lines=25> */
[----:B------:R-:W4:Y:S01]  /*92a0*/  LDG.E.64 R6, desc[UR6][R6.64] ;  /* 0x0000000606067981 */ /* 0x000f22000c1e1b00 */
[----:B-----5:R-:W-:Y:S01]  /*92b0*/  MOV R19, R14 ;  /* 0x0000000e00137202 */ /* 0x020fe20000000f00 */
[----:B------:R-:W-:Y:S02]  /*92c0*/  HADD2.F32 R18, -RZ, R15.H1_H1 ;  /* 0x3000000fff127230 */ /* 0x000fe40000004100 */
[--C-:B------:R-:W-:Y:S02]  /*92d0*/  HADD2.F32 R27, -RZ, R13.reuse.H1_H1 ;  /* 0x3000000dff1b7230 */ /* 0x100fe40000004100 */
[----:B------:R-:W-:-:S02]  /*92e0*/  HADD2.F32 R23, -RZ, R13.H0_H0 ;  /* 0x2000000dff177230 */ /* 0x000fc40000004100 */
[----:B------:R-:W-:Y:S02]  /*92f0*/  HADD2.F32 R25, -RZ, R15.H0_H0 ;  /* 0x2000000fff197230 */ /* 0x000fe40000004100 */
[----:B---3--:R-:W-:Y:S02]  /*9300*/  HADD2.F32 R9, -RZ, R5.H1_H1 ;  /* 0x30000005ff097230 */ /* 0x008fe40000004100 */
[----:B------:R-:W-:Y:S02]  /*9310*/  HADD2.F32 R10, -RZ, R4.H1_H1 ;  /* 0x30000004ff0a7230 */ /* 0x000fe40000004100 */
[--C-:B----4-:R-:W-:Y:S02]  /*9320*/  HADD2.F32 R14, -RZ, R6.reuse.H1_H1 ;  /* 0x30000006ff0e7230 */ /* 0x110fe40000004100 */
[----:B------:R-:W-:Y:S01]  /*9330*/  FMUL.FTZ R20, R18, R9 ;  /* 0x0000000912147220 */ /* 0x000fe20000410000 */
[----:B------:R-:W-:Y:S02]  /*9340*/  HADD2.F32 R13, -RZ, R7.H1_H1 ;  /* 0x30000007ff0d7230 */ /* 0x000fe40000004100 */
[----:B------:R-:W-:Y:S01]  /*9350*/  FMUL.FTZ R22, R27, R10 ;  /* 0x0000000a1b167220 */ /* 0x000fe20000410000 */
[----:B------:R-:W-:-:S02]  /*9360*/  HADD2.F32 R6, -RZ, R6.H0_H0 ;  /* 0x20000006ff067230 */ /* 0x000fc40000004100 */
[----:B------:R-:W-:Y:S01]  /*9370*/  FMUL.FTZ R15, R27, R14 ;  /* 0x0000000e1b0f7220 */ /* 0x000fe20000410000 */
[----:B------:R-:W-:Y:S02]  /*9380*/  HADD2.F32 R4, -RZ, R4.H0_H0 ;  /* 0x20000004ff047230 */ /* 0x000fe40000004100 */
[-C--:B------:R-:W-:Y:S01]  /*9390*/  FMUL.FTZ R18, R18, R13.reuse ;  /* 0x0000000d12127220 */ /* 0x080fe20000410000 */
[----:B------:R-:W-:Y:S01]  /*93a0*/  FFMA.FTZ R20, R25, R13, -R20 ;  /* 0x0000000d19147223 */ /* 0x000fe20000010814 */
[C---:B------:R-:W-:Y:S01]  /*93b0*/  FFMA.FTZ R15, R23.reuse, R10, R15 ;  /* 0x0000000a170f7223 */ /* 0x040fe2000001000f */
[----:B------:R-:W-:Y:S02]  /*93c0*/  HADD2.F32 R13, -RZ, R12.H1_H1 ;  /* 0x3000000cff0d7230 */ /* 0x000fe40000004100 */
[----:B------:R-:W-:Y:S01]  /*93d0*/  FFMA.FTZ R22, R23, R14, -R22 ;  /* 0x0000000e17167223 */ /* 0x000fe20000010816 */
[----:B------:R-:W-:Y:S02]  /*93e0*/  HADD2.F32 R5, -RZ, R5.H0_H0 ;  /* 0x20000005ff057230 */ /* 0x000fe40000004100 */
[----:B------:R-:W-:Y:S01]  /*93f0*/  FFMA.FTZ R9, R25, R9, R18 ;  /* 0x0000000919097223 */ /* 0x000fe20000010012 */
[----:B------:R-:W-:-:S02]  /*9400*/  HADD2.F32 R10, -RZ, R19.H1_H1 ;  /* 0x30000013ff0a7230 */ /* 0x000fc40000004100 */
[----:B------:R-:W-:Y:S01]  /*9410*/  HADD2.F32 R7, -RZ, R7.H0_H0 ;  /* 0x20000007ff077230 */ /* 0x000fe20000004100 */
[----:B------:R-:W-:Y:S01]  /*9420*/  F2FP.F16.F32.PACK_AB R22, R15, R22 ;  /* 0x000000160f16723e */ /* 0x000fe200000000ff */
        /* <DEDUP_REMOVED lines=14> */
.L_x_4805:
[----:B------:R-:W-:Y:S05]  /*9510*/  BSYNC.RECONVERGENT B0 ;  /* 0x0000000000007941 */ /* 0x000fea0003800200 */
.L_x_4804:
[----:B-----5:R1:W-:Y:S02]  /*9520*/  STS.128 [R166+0x800], R12 ;  /* 0x0008000ca6007388 */ /* 0x0203e40000000c00 */
.L_x_4803:
[----:B------:R-:W-:Y:S05]  /*9530*/  BSYNC.RECONVERGENT B1 ;  /* 0x0000000000017941 */ /* 0x000fea0003800200 */
.L_x_4802:
        /* <DEDUP_REMOVED lines=24> */
[----:B------:R-:W-:-:S03]  /*96c0*/  IADD3.X R25, PT, PT, R4, UR11, RZ, P1, !PT ;  /* 0x0000000b04197c10 */ /* 0x000fc60008ffe4ff */
[----:B------:R-:W2:Y:S04]  /*96d0*/  LDG.E.64 R4, desc[UR6][R28.64] ;  /* 0x000000061c047981 */ /* 0x000ea8000c1e1b00 */
[----:B------:R1:W3:Y:S01]  /*96e0*/  LDG.E.64 R6, desc[UR6][R24.64] ;  /* 0x0000000618067981 */ /* 0x0002e2000c1e1b00 */
[----:B-----5:R-:W-:Y:S01]  /*96f0*/  MOV R19, R14 ;  /* 0x0000000e00137202 */ /* 0x020fe20000000f00 */
[----:B------:R-:W-:Y:S02]  /*9700*/  HADD2.F32 R18, -RZ, R15.H1_H1 ;  /* 0x3000000fff127230 */ /* 0x000fe40000004100 */
[--C-:B------:R-:W-:Y:S02]  /*9710*/  HADD2.F32 R27, -RZ, R13.reuse.H1_H1 ;  /* 0x3000000dff1b7230 */ /* 0x100fe40000004100 */
[----:B------:R-:W-:-:S02]  /*9720*/  HADD2.F32 R23, -RZ, R13.H0_H0 ;  /* 0x2000000dff177230 */ /* 0x000fc40000004100 */
[----:B-1----:R-:W-:Y:S02]  /*9730*/  HADD2.F32 R25, -RZ, R15.H0_H0 ;  /* 0x2000000fff197230 */ /* 0x002fe40000004100 */
[----:B--2---:R-:W-:Y:S02]  /*9740*/  HADD2.F32 R9, -RZ, R5.H1_H1 ;  /* 0x30000005ff097230 */ /* 0x004fe40000004100 */
[----:B------:R-:W-:Y:S02]  /*9750*/  HADD2.F32 R10, -RZ, R4.H1_H1 ;  /* 0x30000004ff0a7230 */ /* 0x000fe40000004100 */
[--C-:B---3--:R-:W-:Y:S02]  /*9760*/  HADD2.F32 R14, -RZ, R6.reuse.H1_H1 ;  /* 0x30000006ff0e7230 */ /* 0x108fe40000004100 */
        /* <DEDUP_REMOVED lines=30> */
.L_x_4809:
[----:B------:R-:W-:Y:S05]  /*9950*/  BSYNC.RECONVERGENT B0 ;  /* 0x0000000000007941 */ /* 0x000fea0003800200 */
.L_x_4808:
[----:B-----5:R1:W-:Y:S02]  /*9960*/  STS.128 [R166+0x1000], R12 ;  /* 0x0010000ca6007388 */ /* 0x0203e40000000c00 */
.L_x_4807:
[----:B------:R-:W-:Y:S05]  /*9970*/  BSYNC.RECONVERGENT B1 ;  /* 0x0000000000017941 */ /* 0x000fea0003800200 */
.L_x_4806:
        /* <DEDUP_REMOVED lines=63> */
.L_x_4811:
[----:B------:R-:W-:Y:S05]  /*9d70*/  BSYNC.RECONVERGENT B0 ;  /* 0x0000000000007941 */ /* 0x000fea0003800200 */
.L_x_4810:
[----:B-----5:R1:W-:Y:S01]  /*9d80*/  STS.128 [R166+0x1800], R12 ;  /* 0x0018000ca6007388 */ /* 0x0203e20000000c00 */
[----:B------:R-:W-:Y:S05]  /*9d90*/  BRA `(.L_x_4795) ;  /* 0x0000001800087947 */ /* 0x000fea0003800000 */
.L_x_4796:
        /* <DEDUP_REMOVED lines=97> */
.L_x_4816:
[----:B------:R-:W-:Y:S05]  /*a3b0*/  BSYNC.RECONVERGENT B0 ;  /* 0x0000000000007941 */ /* 0x000fea0003800200 */
.L_x_4815:
[----:B-----5:R2:W-:Y:S01]  /*a3c0*/  STS.128 [R166], R16 ;  /* 0x00000010a6007388 */ /* 0x0205e20000000c00 */
[----:B------:R-:W-:Y:S05]  /*a3d0*/  BRA `(.L_x_4813) ;  /* 0x0000000000047947 */ /* 0x000fea0003800000 */
.L_x_4814:
[----:B------:R1:W-:Y:S02]  /*a3e0*/  STS.128 [R166], RZ ;  /* 0x000000ffa6007388 */ /* 0x0003e40000000c00 */
.L_x_4813:
[----:B------:R-:W-:Y:S05]  /*a3f0*/  BSYNC.RECONVERGENT B1 ;  /* 0x0000000000017941 */ /* 0x000fea0003800200 */
.L_x_4812:
        /* <DEDUP_REMOVED lines=92> */
.L_x_4820:
[----:B------:R-:W-:Y:S05]  /*a9c0*/  BSYNC.RECONVERGENT B0 ;  /* 0x0000000000007941 */ /* 0x000fea0003800200 */
.L_x_4819:
[----:B-----5:R4:W-:Y:S02]  /*a9d0*/  STS.128 [R166+0x800], R16 ;  /* 0x00080010a6007388 */ /* 0x0209e40000000c00 */
.L_x_4818:
[----:B------:R-:W-:Y:S05]  /*a9e0*/  BSYNC.RECONVERGENT B1 ;  /* 0x0000000000017941 */ /* 0x000fea0003800200 */
.L_x_4817:
        /* <DEDUP_REMOVED lines=59> */
[--C-:B----4-:R-:W-:Y:S02]  /*ada0*/  HADD2.F32 R4, -RZ, R8.reuse.H0_H0 ;  /* 0x20000008ff047230 */ /* 0x110fe40000004100 */
        /* <DEDUP_REMOVED lines=33> */
.L_x_4824:
[----:B------:R-:W-:Y:S05]  /*afc0*/  BSYNC.RECONVERGENT B0 ;  /* 0x0000000000007941 */ /* 0x000fea0003800200 */
.L_x_4823:
[----:B-----5:R4:W-:Y:S02]  /*afd0*/  STS.128 [R166+0x1000], R16 ;  /* 0x00100010a6007388 */ /* 0x0209e40000000c00 */
.L_x_4822:
[----:B------:R-:W-:Y:S05]  /*afe0*/  BSYNC.RECONVERGENT B1 ;  /* 0x0000000000017941 */ /* 0x000fea0003800200 */
.L_x_4821:
        /* <DEDUP_REMOVED lines=27> */
[----:B------:R-:W3:Y:S01]  /*b1a0*/  LDG.E.128 R4, desc[UR6][R4.64] ;  /* 0x0000000604047981 */ /* 0x000ee2000c1e1d00 */
[----:B--2---:R-:W-:-:S04]  /*b1b0*/  IADD3 R8, P0, PT, R0, UR8, RZ ;  /* 0x0000000800087c10 */ /* 0x004fc8000ff1e0ff */
[----:B------:R-:W-:-:S06]  /*b1c0*/  IADD3.X R9, PT, PT, R2, UR9, RZ, P0, !PT ;  /* 0x0000000902097c10 */ /* 0x000fcc00087fe4ff */
[----:B------:R-:W2:Y:S01]  /*b1d0*/  LDG.E.128 R8, desc[UR6][R8.64] ;  /* 0x0000000608087981 */ /* 0x000ea2000c1e1d00 */
[--C-:B----4-:R-:W-:Y:S02]  /*b1e0*/  HADD2.F32 R3, -RZ, R14.reuse.H0_H0 ;  /* 0x2000000eff037230 */ /* 0x110fe40000004100 */
[----:B------:R-:W-:Y:S02]  /*b1f0*/  HADD2.F32 R20, -RZ, R14.H1_H1 ;  /* 0x3000000eff147230 */ /* 0x000fe40000004100 */
[--C-:B------:R-:W-:Y:S02]  /*b200*/  HADD2.F32 R14, -RZ, R15.reuse.H0_H0 ;  /* 0x2000000fff0e7230 */ /* 0x100fe40000004100 */
[----:B------:R-:W-:Y:S02]  /*b210*/  HADD2.F32 R21, -RZ, R15.H1_H1 ;  /* 0x3000000fff157230 */ /* 0x000fe40000004100 */
[--C-:B------:R-:W-:Y:S02]  /*b220*/  HADD2.F32 R0, -RZ, R12.reuse.H0_H0 ;  /* 0x2000000cff007230 */ /* 0x100fe40000004100 */
[----:B------:R-:W-:-:S02]  /*b230*/  HADD2.F32 R12, -RZ, R12.H1_H1 ;  /* 0x3000000cff0c7230 */ /* 0x000fc40000004100 */
        /* <DEDUP_REMOVED lines=54> */
.L_x_4826:
[----:B------:R-:W-:Y:S05]  /*b5a0*/  BSYNC.RECONVERGENT B0 ;  /* 0x0000000000007941 */ /* 0x000fea0003800200 */
.L_x_4825:
[----:B-----5:R4:W-:Y:S02]  /*b5b0*/  STS.128 [R166+0x1800], R16 ;  /* 0x00180010a6007388 */ /* 0x0209e40000000c00 */
.L_x_4795:
[----:B------:R-:W-:Y:S05]  /*b5c0*/  BSYNC.RECONVERGENT B2 ;  /* 0x0000000000027941 */ /* 0x000fea0003800200 */
.L_x_4786:
[----:B------:R-:W-:Y:S01]  /*b5d0*/  IADD3 R0, PT, PT, -R65, R64, RZ ;  /* 0x0000004041007210 */ /* 0x000fe20007ffe1ff */
[----:B------:R-:W-:Y:S03]  /*b5e0*/  BSSY.RECONVERGENT B0, `(.L_x_4827) ;  /* 0x000000c000007945 */ /* 0x000fe60003800200 */
[----:B------:R-:W-:-:S13]  /*b5f0*/  ISETP.GE.AND P2, PT, R130, R0, PT ;  /* 0x000000008200720c */ /* 0x000fda0003f46270 */
        /* <DEDUP_REMOVED lines=9> */
.L_x_4829:
[----:B------:R1:W-:Y:S02]  /*b690*/  STS.128 [R166+0x2000], RZ ;  /* 0x002000ffa6007388 */ /* 0x0003e40000000c00 */
.L_x_4828:
[----:B------:R-:W-:Y:S05]  /*b6a0*/  BSYNC.RECONVERGENT B0 ;  /* 0x0000000000007941 */ /* 0x000fea0003800200 */
.L_x_4827:
[----:B------:R-:W-:Y:S01]  /*b6b0*/  ISETP.GE.AND P1, PT, R169, R0, PT ;  /* 0x00000000a900720c */ /* 0x000fe20003f26270 */
[C---:B------:R-:W-:Y:S01]  /*b6c0*/  IMAD.SHL.U32 R141, R72.reuse, 0x2, RZ ;  /* 0x00000002488d7824 */ /* 0x040fe200078e00ff */
[----:B------:R-:W-:Y:S01]  /*b6d0*/  SHF.L.U64.HI R2, R72, 0x1, R71 ;  /* 0x0000000148027819 */ /* 0x000fe20000010247 */
[----:B------:R-:W-:Y:S03]  /*b6e0*/  BSSY.RECONVERGENT B0, `(.L_x_4830) ;  /* 0x000000d000007945 */ /* 0x000fe60003800200 */
[----:B------:R-:W-:-:S05]  /*b6f0*/  IADD3 R10, P0, PT, R141, R160, RZ ;  /* 0x000000a08d0a7210 */ /* 0x000fca0007f1e0ff */
[----:B------:R-:W-:Y:S02]  /*b700*/  IMAD.X R11, R2, 0x1, R161, P0 ;  /* 0x00000001020b7824 */ /* 0x000fe400000e06a1 */
[----:B------:R-:W-:Y:S06]  /*b710*/  @P1 BRA `(.L_x_4831) ;  /* 0x0000000000241947 */ /* 0x000fec0003800000 */
        /* <DEDUP_REMOVED lines=8> */
.L_x_4832:
[----:B------:R1:W-:Y:S02]  /*b7a0*/  STS.128 [R166+0x2800], RZ ;  /* 0x002800ffa6007388 */ /* 0x0003e40000000c00 */
.L_x_4831:
[----:B------:R-:W-:Y:S05]  /*b7b0*/  BSYNC.RECONVERGENT B0 ;  /* 0x0000000000007941 */ /* 0x000fea0003800200 */
.L_x_4830:
[----:B------:R-:W-:Y:S01]  /*b7c0*/  ISETP.GE.AND P0, PT, R168, R0, PT ;  /* 0x00000000a800720c */ /* 0x000fe20003f06270 */
[----:B------:R-:W-:-:S12]  /*b7d0*/  BSSY.RECONVERGENT B0, `(.L_x_4833) ;  /* 0x000000e000007945 */ /* 0x000fd80003800200 */
[----:B------:R-:W-:Y:S05]  /*b7e0*/  @P0 BRA `(.L_x_4834) ;  /* 0x0000000000300947 */ /* 0x000fea0003800000 */
[----:B------:R-:W1:Y:S02]  /*b7f0*/  LDCU UR4, c[0x0][0x440] ;  /* 0x00008800ff0477ac */ /* 0x000e640008000800 */
[----:B-1----:R-:W-:-:S13]  /*b800*/  ISETP.GE.AND P0, PT, R100, UR4, PT ;  /* 0x0000000464007c0c */ /* 0x002fda000bf06270 */
[----:B------:R-:W-:Y:S05]  /*b810*/  @P0 BRA `(.L_x_4835) ;  /* 0x0000000000200947 */ /* 0x000fea0003800000 */
[----:B--23--:R-:W1:Y:S02]  /*b820*/  LDC.64 R4, c[0x0][0x3b8] ;  /* 0x0000ee00ff047b82 */ /* 0x00ce640000000a00 */
[----:B-1----:R-:W-:-:S04]  /*b830*/  LEA R6, P0, R4, R10, 0x5 ;  /* 0x0000000a04067211 */ /* 0x002fc800078028ff */
[----:B------:R-:W-:-:S05]  /*b840*/  LEA.HI.X R7, R4, R11, R5, 0x5, P0 ;  /* 0x0000000b04077211 */ /* 0x000fca00000f2c05 */
[----:B------:R-:W-:Y:S01]  /*b850*/  @!PT LDS RZ, [RZ] ;  /* 0x00000000fffff984 */ /* 0x000fe20000000800 */
[----:B------:R-:W-:Y:S01]  /*b860*/  @!PT LDS RZ, [RZ] ;  /* 0x00000000fffff984 */ /* 0x000fe20000000800 */
[----:B------:R-:W-:Y:S01]  /*b870*/  @!PT LDS RZ, [RZ] ;  /* 0x00000000fffff984 */ /* 0x000fe20000000800 */
[----:B------:R1:W-:Y:S01]  /*b880*/  LDGSTS.E.BYPASS.LTC128B.128 [R166+0x3000], desc[UR6][R6.64] ;  /* 0x0300000006a67fae */ /* 0x0003e2000b981a06 */
[----:B------:R-:W-:Y:S05]  /*b890*/  BRA `(.L_x_4834) ;  /* 0x0000000000047947 */ /* 0x000fea0003800000 */
.L_x_4835:
[----:B------:R1:W-:Y:S02]  /*b8a0*/  STS.128 [R166+0x3000], RZ ;  /* 0x003000ffa6007388 */ /* 0x0003e40000000c00 */
.L_x_4834:
[----:B------:R-:W-:Y:S05]  /*b8b0*/  BSYNC.RECONVERGENT B0 ;  /* 0x0000000000007941 */ /* 0x000fea0003800200 */
.L_x_4833:
        /* <DEDUP_REMOVED lines=14> */
.L_x_4838:
[----:B------:R1:W-:Y:S02]  /*b9a0*/  STS.128 [R166+0x3800], RZ ;  /* 0x003800ffa6007388 */ /* 0x0003e40000000c00 */
.L_x_4837:
[----:B------:R-:W-:Y:S05]  /*b9b0*/  BSYNC.RECONVERGENT B0 ;  /* 0x0000000000007941 */ /* 0x000fea0003800200 */
.L_x_4836:
[----:B------:R-:W-:Y:S01]  /*b9c0*/  IADD3 R9, PT, PT, R130, 0x40, RZ ;  /* 0x0000004082097810 */ /* 0x000fe20007ffe0ff */
[----:B------:R-:W-:Y:S03]  /*b9d0*/  BSSY.RECONVERGENT B0, `(.L_x_4839) ;  /* 0x0000012000007945 */ /* 0x000fe60003800200 */
[----:B------:R-:W-:-:S13]  /*b9e0*/  ISETP.GE.AND P0, PT, R9, R0, PT ;  /* 0x000000000900720c */ /* 0x000fda0003f06270 */
[----:B------:R-:W-:Y:S05]  /*b9f0*/  @P0 BRA `(.L_x_4840) ;  /* 0x00000000003c0947 */ /* 0x000fea0003800000 */
[----:B------:R-:W1:Y:S02]  /*ba00*/  LDCU UR4, c[0x0][0x440] ;  /* 0x00008800ff0477ac */ /* 0x000e640008000800 */
[----:B-1----:R-:W-:-:S13]  /*ba10*/  ISETP.GE.AND P0, PT, R100, UR4, PT ;  /* 0x0000000464007c0c */ /* 0x002fda000bf06270 */
[----:B------:R-:W-:Y:S05]  /*ba20*/  @P0 BRA `(.L_x_4841) ;  /* 0x00000000002c0947 */ /* 0x000fea0003800000 */
[----:B--23--:R-:W1:Y:S01]  /*ba30*/  LDC.64 R4, c[0x0][0x3b8] ;  /* 0x0000ee00ff047b82 */ /* 0x00ce620000000a00 */
        /* <DEDUP_REMOVED lines=10> */
.L_x_4841:
[----:B------:R1:W-:Y:S02]  /*bae0*/  STS.128 [R166+0x4000], RZ ;  /* 0x004000ffa6007388 */ /* 0x0003e40000000c00 */
.L_x_4840:
[----:B------:R-:W-:Y:S05]  /*baf0*/  BSYNC.RECONVERGENT B0 ;  /* 0x0000000000007941 */ /* 0x000fea0003800200 */
.L_x_4839:
[----:B-12---:R-:W-:Y:S01]  /*bb00*/  IADD3 R7, PT, PT, R130, 0x50, RZ ;  /* 0x0000005082077810 */ /* 0x006fe20007ffe0ff */
[----:B------:R-:W-:Y:S03]  /*bb10*/  BSSY.RECONVERGENT B0, `(.L_x_4842) ;  /* 0x000000f000007945 */ /* 0x000fe60003800200 */
[----:B------:R-:W-:-:S13]  /*bb20*/  ISETP.GE.AND P0, PT, R7, R0, PT ;  /* 0x000000000700720c */ /* 0x000fda0003f06270 */
        /* <DEDUP_REMOVED lines=12> */
.L_x_4844:
[----:B------:R1:W-:Y:S02]  /*bbf0*/  STS.128 [R166+0x4800], RZ ;  /* 0x004800ffa6007388 */ /* 0x0003e40000000c00 */
.L_x_4843:
[----:B------:R-:W-:Y:S05]  /*bc00*/  BSYNC.RECONVERGENT B0 ;  /* 0x0000000000007941 */ /* 0x000fea0003800200 */
.L_x_4842:
[----:B------:R-:W-:Y:S01]  /*bc10*/  IADD3 R3, PT, PT, R130, 0x60, RZ ;  /* 0x0000006082037810 */ /* 0x000fe20007ffe0ff */
[----:B------:R-:W-:Y:S03]  /*bc20*/  BSSY.RECONVERGENT B0, `(.L_x_4845) ;  /* 0x0000012000007945 */ /* 0x000fe60003800200 */
[----:B------:R-:W-:-:S13]  /*bc30*/  ISETP.GE.AND P0, PT, R3, R0, PT ;  /* 0x000000000300720c */ /* 0x000fda0003f06270 */
        /* <DEDUP_REMOVED lines=15> */
.L_x_4847:
[----:B------:R1:W-:Y:S02]  /*bd30*/  STS.128 [R166+0x5000], RZ ;  /* 0x005000ffa6007388 */ /* 0x0003e40000000c00 */
.L_x_4846:
[----:B------:R-:W-:Y:S05]  /*bd40*/  BSYNC.RECONVERGENT B0 ;  /* 0x0000000000007941 */ /* 0x000fea0003800200 */
.L_x_4845:
[----:B------:R-:W-:Y:S01]  /*bd50*/  VIADD R131, R130, 0x70 ;  /* 0x0000007082837836 */ /* 0x000fe20000000000 */
[----:B------:R-:W-:Y:S01]  /*bd60*/  BSSY.RECONVERGENT B0, `(.L_x_4848) ;  /* 0x0000012000007945 */ /* 0x000fe20003800200 */
[----:B---3--:R-:W-:-:S03]  /*bd70*/  IMAD.SHL.U32 R4, R66, 0x20, RZ ;  /* 0x0000002042047824 */ /* 0x008fc600078e00ff */
[----:B------:R-:W-:Y:S02]  /*bd80*/  ISETP.GE.AND P0, PT, R131, R0, PT ;  /* 0x000000008300720c */ /* 0x000fe40003f06270 */
[----:B------:R-:W-:-:S11]  /*bd90*/  LOP3.LUT R155, R63, 0x7c00, R4, 0xf8, !PT ;  /* 0x00007c003f9b7812 */ /* 0x000fd600078ef804 */
[----:B------:R-:W-:Y:S05]  /*bda0*/  @P0 BRA `(.L_x_4849) ;  /* 0x0000000000340947 */ /* 0x000fea0003800000 */
[----:B------:R-:W3:Y:S02]  /*bdb0*/  LDCU UR4, c[0x0][0x440] ;  /* 0x00008800ff0477ac */ /* 0x000ee40008000800 */
[----:B---3--:R-:W-:-:S13]  /*bdc0*/  ISETP.GE.AND P0, PT, R100, UR4, PT ;  /* 0x0000000464007c0c */ /* 0x008fda000bf06270 */
        /* <DEDUP_REMOVED lines=10> */
.L_x_4850:
[----:B------:R3:W-:Y:S02]  /*be70*/  STS.128 [R166+0x5800], RZ ;  /* 0x005800ffa6007388 */ /* 0x0007e40000000c00 */
.L_x_4849:
[----:B------:R-:W-:Y:S05]  /*be80*/  BSYNC.RECONVERGENT B0 ;  /* 0x0000000000007941 */ /* 0x000fea0003800200 */
.L_x_4848:
[----:B------:R-:W0:Y:S01]  /*be90*/  LDGDEPBAR ;  /* 0x00000000000079af */ /* 0x000e220000000000 */
[----:B------:R-:W1:Y:S01]  /*bea0*/  LDCU UR4, c[0x0][0x508] ;  /* 0x0000a100ff0477ac */ /* 0x000e620008000800 */
[----:B------:R-:W-:Y:S01]  /*beb0*/  LOP3.LUT R5, R126, 0x1f0, RZ, 0xc0, !PT ;  /* 0x000001f07e057812 */ /* 0x000fe200078ec0ff */
[----:B------:R-:W-:Y:S01]  /*bec0*/  IMAD.SHL.U32 R52, R66, 0x2, RZ ;  /* 0x0000000242347824 */ /* 0x000fe200078e00ff */
[----:B------:R-:W-:Y:S01]  /*bed0*/  SHF.R.U32.HI R143, RZ, 0x2, R66 ;  /* 0x00000002ff8f7819 */ /* 0x000fe20000011642 */
[----:B------:R-:W-:Y:S01]  /*bee0*/  BSSY.RECONVERGENT B0, `(.L_x_4851) ;  /* 0x0000015000007945 */ /* 0x000fe20003800200 */
[----:B------:R-:W-:Y:S01]  /*bef0*/  IADD3 R4, PT, PT, R5, 0x1, R158 ;  /* 0x0000000105047810 */ /* 0x000fe20007ffe09e */
[----:B------:R-:W-:Y:S01]  /*bf00*/  IMAD.IADD R155, R62, 0x1, R155 ;  /* 0x000000013e9b7824 */ /* 0x000fe200078e029b */
[----:B------:R-:W-:Y:S02]  /*bf10*/  LOP3.LUT R143, R143, 0x7, RZ, 0xc0, !PT ;  /* 0x000000078f8f7812 */ /* 0x000fe400078ec0ff */
[----:B------:R-:W-:-:S02]  /*bf20*/  LOP3.LUT R52, R52, 0x6, RZ, 0xc0, !PT ;  /* 0x0000000634347812 */ /* 0x000fc400078ec0ff */
[----:B------:R-:W-:-:S04]  /*bf30*/  IADD3 R143, PT, PT, -R159, R4, R143 ;  /* 0x000000049f8f7210 */ /* 0x000fc80007ffe18f */
[----:B-1----:R-:W-:Y:S01]  /*bf40*/  IADD3 R143, PT, PT, R143, UR4, R64 ;  /* 0x000000048f8f7c10 */ /* 0x002fe2000fffe040 */
        /* <DEDUP_REMOVED lines=11> */
.L_x_4853:
[----:B------:R1:W-:Y:S01]  /*c000*/  STS.128 [R166+0x6000], RZ ;  /* 0x006000ffa6007388 */ /* 0x0003e20000000c00 */
[----:B------:R-:W-:Y:S05]  /*c010*/  BRA `(.L_x_4854) ;  /* 0x0000000000047947 */ /* 0x000fea0003800000 */
.L_x_4852:
[----:B------:R1:W-:Y:S02]  /*c020*/  STS.128 [R166+0x6000], RZ ;  /* 0x006000ffa6007388 */ /* 0x0003e40000000c00 */
.L_x_4854:
[----:B------:R-:W-:Y:S05]  /*c030*/  BSYNC.RECONVERGENT B0 ;  /* 0x0000000000007941 */ /* 0x000fea0003800200 */
.L_x_4851:
[----:B------:R-:W-:Y:S01]  /*c040*/  ISETP.GE.AND P0, PT, R169, R0, PT ;  /* 0x00000000a900720c */ /* 0x000fe20003f06270 */
[C---:B------:R-:W-:Y:S01]  /*c050*/  IMAD.SHL.U32 R103, R69.reuse, 0x2, RZ ;  /* 0x0000000245677824 */ /* 0x040fe200078e00ff */
[----:B------:R-:W-:Y:S01]  /*c060*/  SHF.L.U64.HI R102, R69, 0x1, R68 ;  /* 0x0000000145667819 */ /* 0x000fe20000010244 */
[----:B------:R-:W-:Y:S03]  /*c070*/  BSSY.RECONVERGENT B0, `(.L_x_4855) ;  /* 0x000000e000007945 */ /* 0x000fe60003800200 */
[----:B---3--:R-:W-:-:S05]  /*c080*/  IADD3 R10, P1, PT, R103, R162, RZ ;  /* 0x000000a2670a7210 */ /* 0x008fca0007f3e0ff */
[----:B------:R-:W-:Y:S02]  /*c090*/  IMAD.X R11, R102, 0x1, R163, P1 ;  /* 0x00000001660b7824 */ /* 0x000fe400008e06a3 */
        /* <DEDUP_REMOVED lines=10> */
.L_x_4857:
[----:B------:R1:W-:Y:S02]  /*c140*/  STS.128 [R166+0x6800], RZ ;  /* 0x006800ffa6007388 */ /* 0x0003e40000000c00 */
.L_x_4856:
[----:B------:R-:W-:Y:S05]  /*c150*/  BSYNC.RECONVERGENT B0 ;  /* 0x0000000000007941 */ /* 0x000fea0003800200 */
.L_x_4855:
[----:B------:R-:W-:Y:S01]  /*c160*/  ISETP.GE.AND P0, PT, R168, R0, PT ;  /* 0x00000000a800720c */ /* 0x000fe20003f06270 */
        /* <DEDUP_REMOVED lines=14> */
.L_x_4860:
[----:B------:R2:W-:Y:S02]  /*c250*/  STS.128 [R166+0x7000], RZ ;  /* 0x007000ffa6007388 */ /* 0x0005e40000000c00 */
.L_x_4859:
[----:B------:R-:W-:Y:S05]  /*c260*/  BSYNC.RECONVERGENT B0 ;  /* 0x0000000000007941 */ /* 0x000fea0003800200 */
.L_x_4858:
        /* <DEDUP_REMOVED lines=15> */
.L_x_4863:
[----:B------:R2:W-:Y:S02]  /*c360*/  STS.128 [R166+0x7800], RZ ;  /* 0x007800ffa6007388 */ /* 0x0005e40000000c00 */
.L_x_4862:
[----:B------:R-:W-:Y:S05]  /*c370*/  BSYNC.RECONVERGENT B0 ;  /* 0x0000000000007941 */ /* 0x000fea0003800200 */
.L_x_4861:
[----:B------:R-:W-:Y:S01]  /*c380*/  ISETP.GE.AND P0, PT, R9, R0, PT ;  /* 0x000000000900720c */ /* 0x000fe20003f06270 */
        /* <DEDUP_REMOVED lines=17> */
.L_x_4866:
[----:B------:R2:W-:Y:S02]  /*c4a0*/  STS.128 [R166+0x8000], RZ ;  /* 0x008000ffa6007388 */ /* 0x0005e40000000c00 */
.L_x_4865:
[----:B------:R-:W-:Y:S05]  /*c4b0*/  BSYNC.RECONVERGENT B0 ;  /* 0x0000000000007941 */ /* 0x000fea0003800200 */
.L_x_4864:
        /* <DEDUP_REMOVED lines=15> */
.L_x_4869:
[----:B------:R2:W-:Y:S02]  /*c5b0*/  STS.128 [R166+0x8800], RZ ;  /* 0x008800ffa6007388 */ /* 0x0005e40000000c00 */
.L_x_4868:
[----:B------:R-:W-:Y:S05]  /*c5c0*/  BSYNC.RECONVERGENT B0 ;  /* 0x0000000000007941 */ /* 0x000fea0003800200 */
.L_x_4867:
        /* <DEDUP_REMOVED lines=18> */
.L_x_4872:
[----:B------:R2:W-:Y:S02]  /*c6f0*/  STS.128 [R166+0x9000], RZ ;  /* 0x009000ffa6007388 */ /* 0x0005e40000000c00 */
.L_x_4871:
[----:B------:R-:W-:Y:S05]  /*c700*/  BSYNC.RECONVERGENT B0 ;  /* 0x0000000000007941 */ /* 0x000fea0003800200 */
.L_x_4870:
[----:B------:R-:W-:Y:S01]  /*c710*/  ISETP.GE.AND P0, PT, R131, R0, PT ;  /* 0x000000008300720c */ /* 0x000fe20003f06270 */
        /* <DEDUP_REMOVED lines=15> */
.L_x_4875:
[----:B------:R2:W-:Y:S02]  /*c810*/  STS.128 [R166+0x9800], RZ ;  /* 0x009800ffa6007388 */ /* 0x0005e40000000c00 */
.L_x_4874:
[----:B------:R-:W-:Y:S05]  /*c820*/  BSYNC.RECONVERGENT B0 ;  /* 0x0000000000007941 */ /* 0x000fea0003800200 */
.L_x_4873:
[----:B------:R-:W-:Y:S01]  /*c830*/  IMAD.SHL.U32 R154, R66, 0x40, RZ ;  /* 0x00000040429a7824 */ /* 0x000fe200078e00ff */
[----:B------:R-:W-:Y:S01]  /*c840*/  LOP3.LUT R0, R73, 0x8, R66, 0x78, !PT ;  /* 0x0000000849007812 */ /* 0x000fe200078e7842 */
[----:B------:R-:W-:Y:S01]  /*c850*/  IMAD.MOV.U32 R53, RZ, RZ, 0x40 ;  /* 0x00000040ff357424 */ /* 0x000fe200078e00ff */
[----:B------:R-:W-:Y:S01]  /*c860*/  LEA R155, R155, UR5, 0x1 ;  /* 0x000000059b9b7c11 */ /* 0x000fe2000f8e08ff */
[----:B------:R-:W0:Y:S01]  /*c870*/  LDGDEPBAR ;  /* 0x00000000000079af */ /* 0x000e220000000000 */
[----:B------:R-:W-:Y:S02]  /*c880*/  LOP3.LUT R3, R0, 0x38, R67, 0x78, !PT ;  /* 0x0000003800037812 */ /* 0x000fe400078e7843 */
[----:B------:R-:W-:Y:S01]  /*c890*/  LOP3.LUT R154, R154, 0x400, RZ, 0xc0, !PT ;  /* 0x000004009a9a7812 */ /* 0x000fe200078ec0ff */
[----:B------:R-:W-:Y:S01]  /*c8a0*/  LDSM.16.M88.4 R108, [R155] ;  /* 0x000000009b6c783b */ /* 0x000fe20000000200 */
[----:B------:R-:W-:Y:S02]  /*c8b0*/  R2P PR, R66, 0x6 ;  /* 0x0000000642007804 */ /* 0x000fe40000000000 */
[----:B------:R-:W-:Y:S01]  /*c8c0*/  ISETP.NE.AND P0, PT, R55, 0x1, PT ;  /* 0x000000013700780c */ /* 0x000fe20003f05270 */
[----:B------:R-:W-:Y:S01]  /*c8d0*/  IMAD R154, R3, 0x2, R154 ;  /* 0x00000002039a7824 */ /* 0x000fe200078e029a */
[----:B------:R-:W-:Y:S01]  /*c8e0*/  LOP3.LUT R61, R61, 0xfffffffd, RZ, 0xc0, !PT ;  /* 0xfffffffd3d3d7812 */ /* 0x000fe200078ec0ff */
[----:B------:R-:W-:Y:S01]  /*c8f0*/  IMAD.MOV.U32 R3, RZ, RZ, 0x20 ;  /* 0x00000020ff037424 */ /* 0x000fe200078e00ff */
[----:B------:R-:W-:Y:S01]  /*c900*/  VIADDMNMX R54, R143, 0x8, R64, PT ;  /* 0x000000088f367846 */ /* 0x000fe20003800140 */
[----:B------:R-:W-:Y:S01]  /*c910*/  VIADD R0, R154, UR5 ;  /* 0x000000059a007c36 */ /* 0x000fe20008000000 */
[----:B------:R-:W3:Y:S02]  /*c920*/  LDSM.16.M88.4 R48, [R154+UR5+0x2000] ;  /* 0x002000059a30783b */ /* 0x000ee40008000200 */
[----:B------:R-:W-:-:S02]  /*c930*/  SEL R3, R3, 0xffffffe0, !P1 ;  /* 0xffffffe003037807 */ /* 0x000fc40004800000 */
[----:B------:R-:W3:Y:S03]  /*c940*/  LDSM.16.M88.4 R40, [R154+UR5+0x2800] ;  /* 0x002800059a28783b */ /* 0x000ee60008000200 */
[--C-:B------:R-:W-:Y:S01]  /*c950*/  IMAD.IADD R153, R155, 0x1, R3.reuse ;  /* 0x000000019b997824 */ /* 0x100fe200078e0203 */
[----:B------:R-:W-:Y:S01]  /*c960*/  LDSM.16.M88.4 R32, [R154+UR5+0x3000] ;  /* 0x003000059a20783b */ /* 0x000fe20008000200 */
[----:B------:R-:W-:Y:S01]  /*c970*/  IMAD.IADD R149, R0, 0x1, R3 ;  /* 0x0000000100957824 */ /* 0x000fe200078e0203 */
[----:B------:R-:W-:Y:S02]  /*c980*/  @P0 LOP3.LUT R61, R61, 0x2, RZ, 0xfc, !PT ;  /* 0x000000023d3d0812 */ /* 0x000fe400078efcff */
[----:B------:R-:W-:Y:S04]  /*c990*/  LDSM.16.M88.4 R88, [R153] ;  /* 0x000000009958783b */ /* 0x000fe80000000200 */
[----:B------:R-:W3:Y:S04]  /*c9a0*/  LDSM.16.M88.4 R72, [R149+0x2000] ;  /* 0x002000009548783b */ /* 0x000ee80000000200 */
[----:B------:R-:W3:Y:S04]  /*c9b0*/  LDSM.16.M88.4 R68, [R149+0x2800] ;  /* 0x002800009544783b */ /* 0x000ee80000000200 */
[----:B------:R-:W3:Y:S04]  /*c9c0*/  LDSM.16.M88.4 R24, [R154+UR5+0x3800] ;  /* 0x003800059a18783b */ /* 0x000ee80008000200 */
[----:B-12---:R-:W1:Y:S04]  /*c9d0*/  LDSM.16.M88.4 R8, [R154+UR5+0x4800] ;  /* 0x004800059a08783b */ /* 0x006e680008000200 */
[----:B------:R-:W2:Y:S04]  /*c9e0*/  LDSM.16.M88.4 R4, [R149+0x3000] ;  /* 0x003000009504783b */ /* 0x000ea80000000200 */
[----:B----4-:R-:W4:Y:S01]  /*c9f0*/  LDSM.16.M88.4 R16, [R154+UR5+0x4000] ;  /* 0x004000059a10783b */ /* 0x010f220008000200 */
[C---:B---3--:R-:W-:Y:S03]  /*ca00*/  HMMA.16816.F32 R56, R108.reuse, R48, RZ ;  /* 0x000000306c38723c */ /* 0x048fe600000018ff */
[----:B------:R-:W3:Y:S04]  /*ca10*/  LDSM.16.M88.4 R116, [R154+UR5+0x5000] ;  /* 0x005000059a74783b */ /* 0x000ee80008000200 */
[----:B------:R-:W3:Y:S01]  /*ca20*/  LDSM.16.M88.4 R76, [R154+UR5+0x5800] ;  /* 0x005800059a4c783b */ /* 0x000ee20008000200 */
[C---:B------:R-:W-:Y:S03]  /*ca30*/  HMMA.16816.F32 R44, R108.reuse, R40, RZ ;  /* 0x000000286c2c723c */ /* 0x040fe600000018ff */
[----:B------:R-:W-:Y:S04]  /*ca40*/  LDSM.16.M88.4 R104, [R149+0x4000] ;  /* 0x004000009568783b */ /* 0x000fe80000000200 */
[----:B------:R-:W-:Y:S01]  /*ca50*/  LDSM.16.M88.4 R96, [R149+0x5000] ;  /* 0x005000009560783b */ /* 0x000fe20000000200 */
[C---:B------:R-:W-:Y:S03]  /*ca60*/  HMMA.16816.F32 R48, R108.reuse, R50, RZ ;  /* 0x000000326c30723c */ /* 0x040fe600000018ff */
[----:B------:R-:W-:Y:S05]  /*ca70*/  LDSM.16.M88.4 R92, [R149+0x5800] ;  /* 0x00580000955c783b */ /* 0x000fea0000000200 */
[----:B------:R-:W-:Y:S08]  /*ca80*/  HMMA.16816.F32 R40, R108, R42, RZ ;  /* 0x0000002a6c28723c */ /* 0x000ff000000018ff */
[C---:B------:R-:W-:Y:S08]  /*ca90*/  HMMA.16816.F32 R56, R88.reuse, R72, R56 ;  /* 0x000000485838723c */ /* 0x040ff00000001838 */
[C---:B------:R-:W-:Y:S01]  /*caa0*/  HMMA.16816.F32 R48, R88.reuse, R74, R48 ;  /* 0x0000004a5830723c */ /* 0x040fe20000001830 */
[----:B------:R-:W3:Y:S07]  /*cab0*/  LDSM.16.M88.4 R72, [R149+0x3800] ;  /* 0x003800009548783b */ /* 0x000eee0000000200 */
[C---:B------:R-:W-:Y:S08]  /*cac0*/  HMMA.16816.F32 R44, R88.reuse, R68, R44 ;  /* 0x00000044582c723c */ /* 0x040ff0000000182c */
[----:B------:R-:W-:Y:S01]  /*cad0*/  HMMA.16816.F32 R40, R88, R70, R40 ;  /* 0x000000465828723c */ /* 0x000fe20000001828 */
[----:B------:R-:W3:Y:S07]  /*cae0*/  LDSM.16.M88.4 R68, [R149+0x4800] ;  /* 0x004800009544783b */ /* 0x000eee0000000200 */
[C---:B------:R-:W-:Y:S08]  /*caf0*/  HMMA.16816.F32 R36, R108.reuse, R32, RZ ;  /* 0x000000206c24723c */ /* 0x040ff000000018ff */
[C---:B------:R-:W-:Y:S08]  /*cb00*/  HMMA.16816.F32 R28, R108.reuse, R24, RZ ;  /* 0x000000186c1c723c */ /* 0x040ff000000018ff */
[C---:B-1----:R-:W-:Y:S08]  /*cb10*/  HMMA.16816.F32 R12, R108.reuse, R8, RZ ;  /* 0x000000086c0c723c */ /* 0x042ff000000018ff */
[C---:B------:R-:W-:Y:S08]  /*cb20*/  HMMA.16816.F32 R24, R108.reuse, R26, RZ ;  /* 0x0000001a6c18723c */ /* 0x040ff000000018ff */
[----:B------:R-:W-:Y:S08]  /*cb30*/  HMMA.16816.F32 R8, R108, R10, RZ ;  /* 0x0000000a6c08723c */ /* 0x000ff000000018ff */
[----:B--2---:R-:W-:Y:S01]  /*cb40*/  HMMA.16816.F32 R36, R88, R4, R36 ;  /* 0x000000045824723c */ /* 0x004fe20000001824 */
[----:B------:R-:W-:-:S02]  /*cb50*/  SEL R4, R53, 0xffffffc0, !P2 ;  /* 0xffffffc035047807 */ /* 0x000fc40005000000 */
[----:B------:R-:W-:-:S03]  /*cb60*/  VIMNMX R53, PT, PT, R143, R64, PT ;  /* 0x000000408f357248 */ /* 0x000fc60003fe0100 */
[--C-:B------:R-:W-:Y:S02]  /*cb70*/  IMAD.IADD R152, R155, 0x1, R4.reuse ;  /* 0x000000019b987824 */ /* 0x100fe400078e0204 */
[----:B------:R-:W-:Y:S01]  /*cb80*/  IMAD.IADD R148, R0, 0x1, R4 ;  /* 0x0000000100947824 */ /* 0x000fe200078e0204 */
[C---:B----4-:R-:W-:Y:S01]  /*cb90*/  HMMA.16816.F32 R20, R108.reuse, R16, RZ ;  /* 0x000000106c14723c */ /* 0x050fe200000018ff */
[C---:B------:R-:W-:Y:S01]  /*cba0*/  IMAD.IADD R151, R3.reuse, 0x1, R152 ;  /* 0x0000000103977824 */ /* 0x040fe200078e0298 */
[----:B------:R-:W-:Y:S01]  /*cbb0*/  LDSM.16.M88.4 R132, [R152] ;  /* 0x000000009884783b */ /* 0x000fe20000000200 */
[----:B------:R-:W-:Y:S02]  /*cbc0*/  IMAD.IADD R147, R3, 0x1, R148 ;  /* 0x0000000103937824 */ /* 0x000fe400078e0294 */
[----:B------:R-:W-:Y:S01]  /*cbd0*/  IMAD.IADD R0, R65, 0x1, R52 ;  /* 0x0000000141007824 */ /* 0x000fe200078e0234 */
[----:B-----5:R-:W1:Y:S02]  /*cbe0*/  LDSM.16.M88.4 R84, [R148+0x2000] ;  /* 0x002000009454783b */ /* 0x020e640000000200 */
[C---:B---3--:R-:W-:Y:S02]  /*cbf0*/  HMMA.16816.F32 R120, R108.reuse, R116, RZ ;  /* 0x000000746c78723c */ /* 0x048fe400000018ff */
[----:B------:R-:W2:Y:S04]  /*cc00*/  LDSM.16.M88.4 R80, [R148+0x2800] ;  /* 0x002800009450783b */ /* 0x000ea80000000200 */
[----:B------:R-:W-:Y:S02]  /*cc10*/  LDSM.16.M88.4 R136, [R148+0x4800] ;  /* 0x004800009488783b */ /* 0x000fe40000000200 */
[C---:B------:R-:W-:Y:S02]  /*cc20*/  HMMA.16816.F32 R32, R108.reuse, R34, RZ ;  /* 0x000000226c20723c */ /* 0x040fe400000018ff */
[----:B------:R-:W-:Y:S04]  /*cc30*/  LDSM.16.M88.4 R128, [R148+0x5000] ;  /* 0x005000009480783b */ /* 0x000fe80000000200 */
[----:B------:R-:W-:Y:S02]  /*cc40*/  LDSM.16.M88.4 R124, [R148+0x5800] ;  /* 0x00580000947c783b */ /* 0x000fe40000000200 */
[C---:B------:R-:W-:Y:S08]  /*cc50*/  HMMA.16816.F32 R16, R108.reuse, R18, RZ ;  /* 0x000000126c10723c */ /* 0x040ff000000018ff */
[C---:B------:R-:W-:Y:S08]  /*cc60*/  HMMA.16816.F32 R116, R108.reuse, R118, RZ ;  /* 0x000000766c74723c */ /* 0x040ff000000018ff */
[C---:B------:R-:W-:Y:S08]  /*cc70*/  HMMA.16816.F32 R112, R108.reuse, R76, RZ ;  /* 0x0000004c6c70723c */ /* 0x040ff000000018ff */
[----:B------:R-:W-:Y:S01]  /*cc80*/  HMMA.16816.F32 R108, R108, R78, RZ ;  /* 0x0000004e6c6c723c */ /* 0x000fe200000018ff */
        /* <DEDUP_REMOVED lines=8> */
[C---:B------:R-:W-:Y:S08]  /*cd10*/  HMMA.16816.F32 R20, R88.reuse, R104, R20 ;  /* 0x000000685814723c */ /* 0x040ff00000001814 */
[C---:B------:R-:W-:Y:S01]  /*cd20*/  HMMA.16816.F32 R16, R88.reuse, R106, R16 ;  /* 0x0000006a5810723c */ /* 0x040fe20000001810 */
[----:B------:R-:W-:Y:S07]  /*cd30*/  LDSM.16.M88.4 R104, [R151] ;  /* 0x000000009768783b */ /* 0x000fee0000000200 */
[C---:B------:R-:W-:Y:S08]  /*cd40*/  HMMA.16816.F32 R120, R88.reuse, R96, R120 ;  /* 0x000000605878723c */ /* 0x040ff00000001878 */
[C---:B------:R-:W-:Y:S01]  /*cd50*/  HMMA.16816.F32 R116, R88.reuse, R98, R116 ;  /* 0x000000625874723c */ /* 0x040fe20000001874 */
[----:B------:R-:W4:Y:S07]  /*cd60*/  LDSM.16.M88.4 R96, [R147+0x2000] ;  /* 0x002000009360783b */ /* 0x000f2e0000000200 */
[C---:B------:R-:W-:Y:S08]  /*cd70*/  HMMA.16816.F32 R112, R88.reuse, R92, R112 ;  /* 0x0000005c5870723c */ /* 0x040ff00000001870 */
[----:B------:R-:W-:Y:S01]  /*cd80*/  HMMA.16816.F32 R108, R88, R94, R108 ;  /* 0x0000005e586c723c */ /* 0x000fe2000000186c */
[----:B------:R-:W4:Y:S04]  /*cd90*/  LDSM.16.M88.4 R92, [R147+0x2800] ;  /* 0x00280000935c783b */ /* 0x000f280000000200 */
[----:B------:R-:W4:Y:S03]  /*cda0*/  LDSM.16.M88.4 R88, [R147+0x3000] ;  /* 0x003000009358783b */ /* 0x000f260000000200 */
        /* <DEDUP_REMOVED lines=14> */
[----:B------:R-:W4:Y:S01]  /*ce90*/  LDSM.16.M88.4 R68, [R147+0x5800] ;  /* 0x005800009344783b */ /* 0x000f220000000200 */
[----:B------:R-:W-:-:S06]  /*cea0*/  DEPBAR.LE SB0, 0x0 ;  /* 0x000080000000791a */ /* 0x000fcc0000000000 */
        /* <DEDUP_REMOVED lines=8> */
[C---:B------:R-:W-:Y:S08]  /*cf30*/  HMMA.16816.F32 R44, R104.reuse, R92, R44 ;  /* 0x0000005c682c723c */ /* 0x040ff0000000182c */
[C---:B------:R-:W-:Y:S08]  /*cf40*/  HMMA.16816.F32 R40, R104.reuse, R94, R40 ;  /* 0x0000005e6828723c */ /* 0x040ff00000001828 */
[C---:B------:R-:W-:Y:S08]  /*cf50*/  HMMA.16816.F32 R36, R104.reuse, R88, R36 ;  /* 0x000000586824723c */ /* 0x040ff00000001824 */
[C---:B------:R-:W-:Y:S08]  /*cf60*/  HMMA.16816.F32 R32, R104.reuse, R90, R32 ;  /* 0x0000005a6820723c */ /* 0x040ff00000001820 */
        /* <DEDUP_REMOVED lines=15> */
[----:B------:R-:W1:Y:S01]  /*d060*/  LDCU UR10, c[0x0][0x3b8] ;  /* 0x00007700ff0a77ac */ /* 0x000e620008000800 */
[----:B------:R-:W-:Y:S02]  /*d070*/  UMOV UR8, URZ ;  /* 0x000000ff00087c82 */ /* 0x000fe40008000000 */
[----:B------:R-:W-:Y:S01]  /*d080*/  IADD3 R5, P0, PT, RZ, -UR8, RZ ;  /* 0x80000008ff057c10 */ /* 0x000fe2000ff1e0ff */
[----:B-1----:R-:W-:-:S06]  /*d090*/  USHF.L.U32 UR4, UR10, 0x7, URZ ;  /* 0x000000070a047899 */ /* 0x002fcc00080006ff */
[----:B------:R-:W-:-:S05]  /*d0a0*/  IMAD.X R6, RZ, RZ, ~UR4, P0 ;  /* 0x80000004ff067e24 */ /* 0x000fca00080e06ff */
[----:B------:R-:W-:-:S04]  /*d0b0*/  SHF.R.S64 R5, R5, 0x1f, R6 ;  /* 0x0000001f05057819 */ /* 0x000fc80000001006 */
[----:B------:R-:W-:-:S04]  /*d0c0*/  IADD3 R160, P0, PT, R5, R160, RZ ;  /* 0x000000a005a07210 */ /* 0x000fc80007f1e0ff */
[----:B------:R-:W-:Y:S01]  /*d0d0*/  LEA.HI.X.SX32 R161, R6, R161, 0x1, P0 ;  /* 0x000000a106a17211 */ /* 0x000fe200000f0eff */
[----:B------:R-:W-:Y:S08]  /*d0e0*/  BRA `(.L_x_4878) ;  /* 0x0000000000f07947 */ /* 0x000ff00003800000 */
.L_x_4877:
[----:B------:R-:W1:Y:S01]  /*d0f0*/  LDC R6, c[0x0][0x4f0] ;  /* 0x00013c00ff067b82 */ /* 0x000e620000000800 */
[----:B------:R-:W-:Y:S01]  /*d100*/  IADD3 R69, PT, PT, R60, -0x100, RZ ;  /* 0xffffff003c457810 */ /* 0x000fe20007ffe0ff */
[----:B------:R-:W2:Y:S01]  /*d110*/  LDCU.64 UR10, c[0x0][0x3b8] ;  /* 0x00007700ff0a77ac */ /* 0x000ea20008000a00 */
[----:B------:R-:W-:Y:S02]  /*d120*/  IABS R67, R65 ;  /* 0x0000004100437213 */ /* 0x000fe40000000000 */
[----:B------:R-:W-:Y:S01]  /*d130*/  IABS R7, R69 ;  /* 0x0000004500077213 */ /* 0x000fe20000000000 */
[----:B------:R-:W3:Y:S01]  /*d140*/  LDCU.64 UR8, c[0x0][0x3a0] ;  /* 0x00007400ff0877ac */ /* 0x000ee20008000a00 */
        /* <DEDUP_REMOVED lines=54> */
.L_x_4878:
[----:B------:R-:W1:Y:S01]  /*d4b0*/  LDCU UR4, c[0x0][0x3bc] ;  /* 0x00007780ff0477ac */ /* 0x000e620008000800 */
[----:B------:R-:W-:Y:S01]  /*d4c0*/  IADD3 R6, P1, PT, R141, R160, RZ ;  /* 0x000000a08d067210 */ /* 0x000fe20007f3e0ff */
[----:B------:R-:W2:Y:S04]  /*d4d0*/  LDCU UR8, c[0x0][0x440] ;  /* 0x00008800ff0877ac */ /* 0x000ea80008000800 */
[----:B------:R-:W-:Y:S01]  /*d4e0*/  IMAD.X R7, R2, 0x1, R161, P1 ;  /* 0x0000000102077824 */ /* 0x000fe200008e06a1 */
[----:B------:R-:W-:-:S06]  /*d4f0*/  USHF.L.U32 UR9, UR10, 0x5, URZ ;  /* 0x000000050a097899 */ /* 0x000fcc00080006ff */
[----:B------:R-:W-:Y:S01]  /*d500*/  IADD3 R70, P1, PT, R6, UR9, RZ ;  /* 0x0000000906467c10 */ /* 0x000fe2000ff3e0ff */
[----:B-1----:R-:W-:Y:S01]  /*d510*/  USHF.L.U64.HI UR4, UR10, 0x5, UR4 ;  /* 0x000000050a047899 */ /* 0x002fe20008010204 */
[----:B--2---:R-:W-:-:S05]  /*d520*/  ISETP.GE.AND P0, PT, R100, UR8, PT ;  /* 0x0000000864007c0c */ /* 0x004fca000bf06270 */
[----:B------:R-:W-:Y:S02]  /*d530*/  IADD3.X R71, PT, PT, R7, UR4, RZ, P1, !PT ;  /* 0x0000000407477c10 */ /* 0x000fe40008ffe4ff */
[----:B------:R-:W-:-:S04]  /*d540*/  IADD3 R68, P1, PT, R70, UR9, RZ ;  /* 0x0000000946447c10 */ /* 0x000fc8000ff3e0ff */
[----:B------:R-:W-:Y:S02]  /*d550*/  IADD3.X R69, PT, PT, R71, UR4, RZ, P1, !PT ;  /* 0x0000000447457c10 */ /* 0x000fe40008ffe4ff */
[----:B------:R-:W-:Y:S01]  /*d560*/  IADD3 R66, P1, PT, R68, UR9, RZ ;  /* 0x0000000944427c10 */ /* 0x000fe2000ff3e0ff */
[----:B------:R-:W-:Y:S01]  /*d570*/  @!PT LDS RZ, [RZ] ;  /* 0x00000000fffff984 */ /* 0x000fe20000000800 */
[----:B------:R-:W-:Y:S01]  /*d580*/  @!PT LDS RZ, [RZ] ;  /* 0x00000000fffff984 */ /* 0x000fe20000000800 */
[----:B------:R-:W-:Y:S01]  /*d590*/  @!PT LDS RZ, [RZ] ;  /* 0x00000000fffff984 */ /* 0x000fe20000000800 */
[----:B------:R1:W-:Y:S03]  /*d5a0*/  @!P0 LDGSTS.E.BYPASS.LTC128B.128 [R166+0x2000], desc[UR6][R160.64] ;  /* 0x02000000a0a68fae */ /* 0x0003e6000b981a06 */
[----:B------:R-:W-:Y:S02]  /*d5b0*/  IADD3.X R67, PT, PT, R69, UR4, RZ, P1, !PT ;  /* 0x0000000445437c10 */ /* 0x000fe40008ffe4ff */
[----:B------:R-:W-:Y:S01]  /*d5c0*/  IADD3 R64, P1, PT, R66, UR9, RZ ;  /* 0x0000000942407c10 */ /* 0x000fe2000ff3e0ff */
[----:B------:R1:W-:Y:S03]  /*d5d0*/  @P0 STS.128 [R166+0x2000], RZ ;  /* 0x002000ffa6000388 */ /* 0x0003e60000000c00 */
[----:B------:R-:W-:Y:S01]  /*d5e0*/  IADD3.X R65, PT, PT, R67, UR4, RZ, P1, !PT ;  /* 0x0000000443417c10 */ /* 0x000fe20008ffe4ff */
[----:B------:R-:W-:Y:S01]  /*d5f0*/  @!PT LDS RZ, [RZ] ;  /* 0x00000000fffff984 */ /* 0x000fe20000000800 */
[----:B------:R-:W-:Y:S01]  /*d600*/  @!PT LDS RZ, [RZ] ;  /* 0x00000000fffff984 */ /* 0x000fe20000000800 */
[----:B------:R-:W-:Y:S01]  /*d610*/  @!PT LDS RZ, [RZ] ;  /* 0x00000000fffff984 */ /* 0x000fe20000000800 */
[----:B------:R1:W-:Y:S01]  /*d620*/  @!P0 LDGSTS.E.BYPASS.LTC128B.128 [R166+0x2800], desc[UR6][R6.64] ;  /* 0x0280000006a68fae */ /* 0x0003e2000b981a06 */
[----:B------:R-:W-:-:S03]  /*d630*/  IADD3 R72, P1, PT, R64, UR9, RZ ;  /* 0x0000000940487c10 */ /* 0x000fc6000ff3e0ff */
[----:B------:R1:W-:Y:S01]  /*d640*/  @P0 STS.128 [R166+0x2800], RZ ;  /* 0x002800ffa6000388 */ /* 0x0003e20000000c00 */
[----:B------:R-:W-:Y:S02]  /*d650*/  IADD3.X R73, PT, PT, R65, UR4, RZ, P1, !PT ;  /* 0x0000000441497c10 */ /* 0x000fe40008ffe4ff */
[----:B------:R-:W-:Y:S01]  /*d660*/  @!P0 IADD3 R74, P1, PT, R72, UR9, RZ ;  /* 0x00000009484a8c10 */ /* 0x000fe2000ff3e0ff */
[----:B------:R-:W-:Y:S01]  /*d670*/  @!PT LDS RZ, [RZ] ;  /* 0x00000000fffff984 */ /* 0x000fe20000000800 */
[----:B------:R-:W-:Y:S01]  /*d680*/  @!PT LDS RZ, [RZ] ;  /* 0x00000000fffff984 */ /* 0x000fe20000000800 */
[----:B------:R-:W-:Y:S01]  /*d690*/  @!PT LDS RZ, [RZ] ;  /* 0x00000000fffff984 */ /* 0x000fe20000000800 */
[----:B------:R1:W-:Y:S03]  /*d6a0*/  @!P0 LDGSTS.E.BYPASS.LTC128B.128 [R166+0x3000], desc[UR6][R70.64] ;  /* 0x0300000046a68fae */ /* 0x0003e6000b981a06 */
[----:B------:R-:W-:Y:S01]  /*d6b0*/  @!P0 IADD3.X R75, PT, PT, R73, UR4, RZ, P1, !PT ;  /* 0x00000004494b8c10 */ /* 0x000fe20008ffe4ff */
        /* <DEDUP_REMOVED lines=27> */
.L_x_4876:
[C---:B------:R-:W-:Y:S01]  /*d870*/  VIADD R2, R0.reuse, 0x1 ;  /* 0x0000000100027836 */ /* 0x040fe20000000000 */
[----:B------:R-:W-:Y:S01]  /*d880*/  LOP3.LUT R61, R61, 0xfffffffe, RZ, 0xc0, !PT ;  /* 0xfffffffe3d3d7812 */ /* 0x000fe200078ec0ff */
[C---:B------:R-:W-:Y:S01]  /*d890*/  VIADD R5, R0.reuse, 0x8 ;  /* 0x0000000800057836 */ /* 0x040fe20000000000 */
[----:B------:R-:W2:Y:S01]  /*d8a0*/  LDCU UR4, c[0x0][0x45c] ;  /* 0x00008b80ff0477ac */ /* 0x000ea20008000800 */
[----:B-1----:R-:W-:Y:S01]  /*d8b0*/  VIADD R6, R0, 0x18 ;  /* 0x0000001800067836 */ /* 0x002fe20000000000 */
[CC--:B------:R-:W-:Y:S01]  /*d8c0*/  ISETP.GE.AND P5, PT, R2.reuse, R53.reuse, PT ;  /* 0x000000350200720c */ /* 0x0c0fe20003fa6270 */
[----:B------:R-:W-:Y:S01]  /*d8d0*/  IMAD.IADD R150, R63, 0x1, R62 ;  /* 0x000000013f967824 */ /* 0x000fe200078e023e */
[-C--:B------:R-:W-:Y:S01]  /*d8e0*/  ISETP.GE.AND P6, PT, R2, R54.reuse, PT ;  /* 0x000000360200720c */ /* 0x080fe20003fc6270 */
[C---:B------:R-:W-:Y:S01]  /*d8f0*/  VIADD R2, R0.reuse, 0x9 ;  /* 0x0000000900027836 */ /* 0x040fe20000000000 */
[CC--:B------:R-:W-:Y:S02]  /*d900*/  ISETP.GE.AND P1, PT, R5.reuse, R53.reuse, PT ;  /* 0x000000350500720c */ /* 0x0c0fe40003f26270 */
[----:B------:R-:W-:Y:S01]  /*d910*/  ISETP.GE.AND P0, PT, R5, R54, PT ;  /* 0x000000360500720c */ /* 0x000fe20003f06270 */
[----:B------:R-:W-:Y:S01]  /*d920*/  VIADD R5, R0, 0x10 ;  /* 0x0000001000057836 */ /* 0x000fe20000000000 */
[----:B------:R-:W-:-:S02]  /*d930*/  ISETP.GE.AND P3, PT, R2, R53, PT ;  /* 0x000000350200720c */ /* 0x000fc40003f66270 */
[----:B------:R-:W-:Y:S01]  /*d940*/  FSEL R7, R48, -INF , !P1 ;  /* 0xff80000030077808 */ /* 0x000fe20004800000 */
[----:B------:R-:W-:Y:S01]  /*d950*/  VIADD R48, R0, 0x11 ;  /* 0x0000001100307836 */ /* 0x000fe20000000000 */
[C---:B------:R-:W-:Y:S02]  /*d960*/  ISETP.GE.AND P4, PT, R5.reuse, R53, PT ;  /* 0x000000350500720c */ /* 0x040fe40003f86270 */
[-C--:B------:R-:W-:Y:S02]  /*d970*/  ISETP.GE.AND P2, PT, R2, R54.reuse, PT ;  /* 0x000000360200720c */ /* 0x080fe40003f46270 */
[----:B------:R-:W-:Y:S02]  /*d980*/  ISETP.GE.AND P1, PT, R5, R54, PT ;  /* 0x000000360500720c */ /* 0x000fe40003f26270 */
[----:B------:R-:W-:Y:S02]  /*d990*/  FSEL R5, R49, -INF , !P3 ;  /* 0xff80000031057808 */ /* 0x000fe40005800000 */
[----:B------:R-:W-:Y:S01]  /*d9a0*/  FSEL R75, R44, -INF , !P4 ;  /* 0xff8000002c4b7808 */ /* 0x000fe20006000000 */
[----:B------:R-:W-:Y:S01]  /*d9b0*/  VIADD R44, R0, 0x20 ;  /* 0x00000020002c7836 */ /* 0x000fe20000000000 */
[----:B------:R-:W-:-:S02]  /*d9c0*/  FSEL R2, R50, -INF , !P0 ;  /* 0xff80000032027808 */ /* 0x000fc40004000000 */
[CC--:B------:R-:W-:Y:S02]  /*d9d0*/  ISETP.GE.AND P4, PT, R6.reuse, R53.reuse, PT ;  /* 0x000000350600720c */ /* 0x0c0fe40003f86270 */
[-C--:B------:R-:W-:Y:S01]  /*d9e0*/  ISETP.GE.AND P3, PT, R6, R54.reuse, PT ;  /* 0x000000360600720c */ /* 0x080fe20003f66270 */
[----:B------:R-:W-:Y:S01]  /*d9f0*/  VIADD R6, R0, 0x19 ;  /* 0x0000001900067836 */ /* 0x000fe20000000000 */
[C---:B------:R-:W-:Y:S02]  /*da00*/  ISETP.GE.AND P0, PT, R48.reuse, R54, PT ;  /* 0x000000363000720c */ /* 0x040fe40003f06270 */
[----:B------:R-:W-:Y:S02]  /*da10*/  FSEL R70, R51, -INF , !P2 ;  /* 0xff80000033467808 */ /* 0x000fe40005000000 */
[----:B------:R-:W-:Y:S02]  /*da20*/  ISETP.GE.AND P2, PT, R48, R53, PT ;  /* 0x000000353000720c */ /* 0x000fe40003f46270 */
[----:B------:R-:W-:-:S02]  /*da30*/  FSEL R68, R46, -INF , !P1 ;  /* 0xff8000002e447808 */ /* 0x000fc40004800000 */
[----:B------:R-:W-:Y:S02]  /*da40*/  FSEL R74, R47, -INF , !P0 ;  /* 0xff8000002f4a7808 */ /* 0x000fe40004000000 */
[CC--:B------:R-:W-:Y:S02]  /*da50*/  ISETP.GE.AND P1, PT, R6.reuse, R53.reuse, PT ;  /* 0x000000350600720c */ /* 0x0c0fe40003f26270 */
[----:B------:R-:W-:Y:S02]  /*da60*/  ISETP.GE.AND P0, PT, R6, R54, PT ;  /* 0x000000360600720c */ /* 0x000fe40003f06270 */
[----:B------:R-:W-:Y:S02]  /*da70*/  FSEL R73, R45, -INF , !P2 ;  /* 0xff8000002d497808 */ /* 0x000fe40005000000 */
[----:B------:R-:W-:Y:S01]  /*da80*/  FSEL R83, R40, -INF , !P4 ;  /* 0xff80000028537808 */ /* 0x000fe20006000000 */
        /* <DEDUP_REMOVED lines=8> */
[----:B------:R-:W-:Y:S01]  /*db10*/  FSEL R176, R38, -INF , !P2 ;  /* 0xff80000026b07808 */ /* 0x000fe20005000000 */
[----:B------:R-:W-:Y:S01]  /*db20*/  VIADD R38, R0, 0x29 ;  /* 0x0000002900267836 */ /* 0x000fe20000000000 */
[----:B------:R-:W-:Y:S02]  /*db30*/  ISETP.GE.AND P0, PT, R42, R54, PT ;  /* 0x000000362a00720c */ /* 0x000fe40003f06270 */
        /* <DEDUP_REMOVED lines=15> */
[-C--:B------:R-:W-:Y:S02]  /*dc30*/  ISETP.GE.AND P0, PT, R34, R54.reuse, PT ;  /* 0x000000362200720c */ /* 0x080fe40003f06270 */
[----:B------:R-:W-:-:S02]  /*dc40*/  ISETP.GE.AND P2, PT, R32, R54, PT ;  /* 0x000000362000720c */ /* 0x000fc40003f46270 */
[----:B------:R-:W-:Y:S02]  /*dc50*/  FSEL R81, R41, -INF , !P1 ;  /* 0xff80000029517808 */ /* 0x000fe40004800000 */
[-C--:B------:R-:W-:Y:S02]  /*dc60*/  ISETP.GE.AND P1, PT, R42, R53.reuse, PT ;  /* 0x000000352a00720c */ /* 0x080fe40003f26270 */
[----:B------:R-:W-:Y:S02]  /*dc70*/  FSEL R170, R31, -INF , !P0 ;  /* 0xff8000001faa7808 */ /* 0x000fe40004000000 */
[----:B------:R-:W-:Y:S01]  /*dc80*/  FSEL R142, R26, -INF , !P2 ;  /* 0xff8000001a8e7808 */ /* 0x000fe20005000000 */
[----:B------:R-:W-:Y:S01]  /*dc90*/  VIADD R26, R0, 0x41 ;  /* 0x00000041001a7836 */ /* 0x000fe20000000000 */
[----:B------:R-:W-:Y:S02]  /*dca0*/  ISETP.GE.AND P3, PT, R32, R53, PT ;  /* 0x000000352000720c */ /* 0x000fe40003f66270 */
[----:B------:R-:W-:-:S02]  /*dcb0*/  ISETP.GE.AND P0, PT, R30, R54, PT ;  /* 0x000000361e00720c */ /* 0x000fc40003f06270 */
[-C--:B------:R-:W-:Y:S02]  /*dcc0*/  ISETP.GE.AND P2, PT, R28, R54.reuse, PT ;  /* 0x000000361c00720c */ /* 0x080fe40003f46270 */
[----:B------:R-:W-:Y:S02]  /*dcd0*/  FSEL R171, R37, -INF , !P1 ;  /* 0xff80000025ab7808 */ /* 0x000fe40004800000 */
[----:B------:R-:W-:Y:S02]  /*dce0*/  ISETP.GE.AND P1, PT, R38, R53, PT ;  /* 0x000000352600720c */ /* 0x000fe40003f26270 */
[----:B------:R-:W-:Y:S01]  /*dcf0*/  FSEL R139, R24, -INF , !P3 ;  /* 0xff800000188b7808 */ /* 0x000fe20005800000 */
[----:B------:R-:W-:Y:S01]  /*dd00*/  VIADD R24, R0, 0x48 ;  /* 0x0000004800187836 */ /* 0x000fe20000000000 */
[----:B------:R-:W-:Y:S02]  /*dd10*/  FSEL R140, R27, -INF , !P0 ;  /* 0xff8000001b8c7808 */ /* 0x000fe40004000000 */
[----:B------:R-:W-:Y:S01]  /*dd20*/  FSEL R138, R22, -INF , !P2 ;  /* 0xff800000168a7808 */ /* 0x000fe20005000000 */
[----:B------:R-:W-:Y:S01]  /*dd30*/  VIADD R22, R0, 0x49 ;  /* 0x0000004900167836 */ /* 0x000fe20000000000 */
[----:B------:R-:W-:-:S02]  /*dd40*/  ISETP.GE.AND P0, PT, R26, R54, PT ;  /* 0x000000361a00720c */ /* 0x000fc40003f06270 */
[-C--:B------:R-:W-:Y:S02]  /*dd50*/  ISETP.GE.AND P3, PT, R28, R53.reuse, PT ;  /* 0x000000351c00720c */ /* 0x080fe40003f66270 */
[----:B------:R-:W-:Y:S02]  /*dd60*/  FSEL R105, R33, -INF , !P1 ;  /* 0xff80000021697808 */ /* 0x000fe40004800000 */
[----:B------:R-:W-:Y:S02]  /*dd70*/  ISETP.GE.AND P1, PT, R34, R53, PT ;  /* 0x000000352200720c */ /* 0x000fe40003f26270 */
[----:B------:R-:W-:Y:S02]  /*dd80*/  FSEL R136, R23, -INF , !P0 ;  /* 0xff80000017887808 */ /* 0x000fe40004000000 */
[-C--:B------:R-:W-:Y:S02]  /*dd90*/  ISETP.GE.AND P2, PT, R24, R54.reuse, PT ;  /* 0x000000361800720c */ /* 0x080fe40003f46270 */
[----:B------:R-:W-:-:S02]  /*dda0*/  ISETP.GE.AND P0, PT, R22, R54, PT ;  /* 0x000000361600720c */ /* 0x000fc40003f06270 */
[----:B------:R-:W-:Y:S01]  /*ddb0*/  FSEL R133, R20, -INF , !P3 ;  /* 0xff80000014857808 */ /* 0x000fe20005800000 */
[----:B------:R-:W-:Y:S01]  /*ddc0*/  VIADD R20, R0, 0x50 ;  /* 0x0000005000147836 */ /* 0x000fe20000000000 */
[-C--:B------:R-:W-:Y:S02]  /*ddd0*/  ISETP.GE.AND P3, PT, R24, R53.reuse, PT ;  /* 0x000000351800720c */ /* 0x080fe40003f66270 */
[----:B------:R-:W-:Y:S02]  /*dde0*/  FSEL R137, R29, -INF , !P1 ;  /* 0xff8000001d897808 */ /* 0x000fe40004800000 */
[----:B------:R-:W-:Y:S02]  /*ddf0*/  ISETP.GE.AND P1, PT, R30, R53, PT ;  /* 0x000000351e00720c */ /* 0x000fe40003f26270 */
[----:B------:R-:W-:Y:S01]  /*de00*/  FSEL R134, R18, -INF , !P2 ;  /* 0xff80000012867808 */ /* 0x000fe20005000000 */
[----:B------:R-:W-:Y:S01]  /*de10*/  VIADD R18, R0, 0x58 ;  /* 0x0000005800127836 */ /* 0x000fe20000000000 */
[----:B------:R-:W-:-:S02]  /*de20*/  FSEL R132, R19, -INF , !P0 ;  /* 0xff80000013847808 */ /* 0x000fc40004000000 */
[----:B------:R-:W-:Y:S02]  /*de30*/  ISETP.GE.AND P0, PT, R0, R54, PT ;  /* 0x000000360000720c */ /* 0x000fe40003f06270 */
[----:B------:R-:W-:Y:S01]  /*de40*/  FSEL R127, R16, -INF , !P3 ;  /* 0xff800000107f7808 */ /* 0x000fe20005800000 */
[----:B------:R-:W-:Y:S01]  /*de50*/  VIADD R16, R0, 0x51 ;  /* 0x0000005100107836 */ /* 0x000fe20000000000 */
[----:B------:R-:W-:Y:S02]  /*de60*/  FSEL R135, R25, -INF , !P1 ;  /* 0xff80000019877808 */ /* 0x000fe40004800000 */
[-C--:B------:R-:W-:Y:S02]  /*de70*/  ISETP.GE.AND P1, PT, R26, R53.reuse, PT ;  /* 0x000000351a00720c */ /* 0x080fe40003f26270 */
[----:B------:R-:W-:Y:S02]  /*de80*/  FSEL R58, R58, -INF , !P0 ;  /* 0xff8000003a3a7808 */ /* 0x000fe40004000000 */
[----:B------:R-:W-:-:S02]  /*de90*/  ISETP.GE.AND P0, PT, R18, R53, PT ;  /* 0x000000351200720c */ /* 0x000fc40003f06270 */
[----:B------:R-:W-:Y:S02]  /*dea0*/  FSEL R57, R57, -INF , !P5 ;  /* 0xff80000039397808 */ /* 0x000fe40006800000 */
[CC--:B------:R-:W-:Y:S02]  /*deb0*/  ISETP.GE.AND P5, PT, R16.reuse, R53.reuse, PT ;  /* 0x000000351000720c */ /* 0x0c0fe40003fa6270 */
[----:B------:R-:W-:Y:S02]  /*dec0*/  ISETP.GE.AND P2, PT, R16, R54, PT ;  /* 0x000000361000720c */ /* 0x000fe40003f46270 */
[----:B------:R-:W-:Y:S02]  /*ded0*/  FSEL R131, R21, -INF , !P1 ;  /* 0xff80000015837808 */ /* 0x000fe40004800000 */
[----:B------:R-:W-:Y:S02]  /*dee0*/  FSEL R16, R59, -INF , !P6 ;  /* 0xff8000003b107808 */ /* 0x000fe40007000000 */
[----:B------:R-:W-:-:S02]  /*def0*/  ISETP.GE.AND P1, PT, R22, R53, PT ;  /* 0x000000351600720c */ /* 0x000fc40003f26270 */
[----:B------:R-:W-:Y:S02]  /*df00*/  FMNMX3.FTZ R19, R58, R16, R2, !PT ;  /* 0x000000103a137276 */ /* 0x000fe40007810002 */
[----:B------:R-:W-:Y:S01]  /*df10*/  FSEL R129, R17, -INF , !P1 ;  /* 0xff80000011817808 */ /* 0x000fe20004800000 */
[C---:B------:R-:W-:Y:S01]  /*df20*/  VIADD R17, R0.reuse, 0x59 ;  /* 0x0000005900117836 */ /* 0x040fe20000000000 */
[----:B------:R-:W-:Y:S02]  /*df30*/  FMNMX3.FTZ R19, R19, R70, R68, !PT ;  /* 0x0000004613137276 */ /* 0x000fe40007810044 */
[----:B------:R-:W-:Y:S02]  /*df40*/  @P0 LOP3.LUT R61, R61, 0x1, RZ, 0xfc, !PT ;  /* 0x000000013d3d0812 */ /* 0x000fe400078efcff */
[----:B------:R-:W-:Y:S02]  /*df50*/  ISETP.GE.AND P0, PT, R17, R54, PT ;  /* 0x000000361100720c */ /* 0x000fe40003f06270 */
[----:B------:R-:W-:Y:S01]  /*df60*/  FSEL R130, R15, -INF , !P2 ;  /* 0xff8000000f827808 */ /* 0x000fe20005000000 */
[C---:B------:R-:W-:Y:S01]  /*df70*/  VIADD R15, R0.reuse, 0x69 ;  /* 0x00000069000f7836 */ /* 0x040fe20000000000 */
[----:B------:R-:W-:-:S02]  /*df80*/  ISETP.GE.AND P2, PT, R0, R53, PT ;  /* 0x000000350000720c */ /* 0x000fc40003f46270 */
[----:B------:R-:W-:Y:S02]  /*df90*/  FMNMX3.FTZ R19, R19, R74, R6, !PT ;  /* 0x0000004a13137276 */ /* 0x000fe40007810006 */
[----:B------:R-:W-:Y:S02]  /*dfa0*/  FSEL R126, R11, -INF , !P0 ;  /* 0xff8000000b7e7808 */ /* 0x000fe40004000000 */
[----:B------:R-:W-:Y:S02]  /*dfb0*/  FMNMX3.FTZ R19, R19, R72, R176, !PT ;  /* 0x0000004813137276 */ /* 0x000fe400078100b0 */
[----:B------:R-:W-:Y:S02]  /*dfc0*/  FSEL R11, R56, -INF , !P2 ;  /* 0xff800000380b7808 */ /* 0x000fe40005000000 */
[C---:B------:R-:W-:Y:S02]  /*dfd0*/  ISETP.GE.AND P4, PT, R20.reuse, R53, PT ;  /* 0x000000351400720c */ /* 0x040fe40003f86270 */
[----:B------:R-:W-:-:S02]  /*dfe0*/  ISETP.GE.AND P3, PT, R20, R54, PT ;  /* 0x000000361400720c */ /* 0x000fc40003f66270 */
[----:B------:R-:W-:Y:S02]  /*dff0*/  FMNMX3.FTZ R19, R19, R50, R174, !PT ;  /* 0x0000003213137276 */ /* 0x000fe400078100ae */
[----:B------:R-:W-:Y:S02]  /*e000*/  FMNMX3.FTZ R20, R11, R57, R7, !PT ;  /* 0x000000390b147276 */ /* 0x000fe40007810007 */
[----:B------:R-:W-:Y:S02]  /*e010*/  FMNMX3.FTZ R19, R19, R48, R172, !PT ;  /* 0x0000003013137276 */ /* 0x000fe400078100ac */
[----:B------:R-:W-:Y:S02]  /*e020*/  FMNMX3.FTZ R20, R20, R5, R75, !PT ;  /* 0x0000000514147276 */ /* 0x000fe4000781004b */
[----:B------:R-:W-:Y:S02]  /*e030*/  FMNMX3.FTZ R19, R19, R170, R142, !PT ;  /* 0x000000aa13137276 */ /* 0x000fe4000781008e */
[----:B------:R-:W-:-:S02]  /*e040*/  FMNMX3.FTZ R20, R20, R73, R83, !PT ;  /* 0x0000004914147276 */ /* 0x000fc40007810053 */
[----:B------:R-:W-:Y:S01]  /*e050*/  FSEL R125, R12, -INF , !P4 ;  /* 0xff8000000c7d7808 */ /* 0x000fe20006000000 */
[----:B------:R-:W-:Y:S01]  /*e060*/  VIADD R12, R0, 0x60 ;  /* 0x00000060000c7836 */ /* 0x000fe20000000000 */
[----:B------:R-:W-:Y:S02]  /*e070*/  FMNMX3.FTZ R19, R19, R140, R138, !PT ;  /* 0x0000008c13137276 */ /* 0x000fe4000781008a */
[----:B------:R-:W-:Y:S02]  /*e080*/  FMNMX3.FTZ R20, R20, R81, R51, !PT ;  /* 0x0000005114147276 */ /* 0x000fe40007810033 */
[-C--:B------:R-:W-:Y:S01]  /*e090*/  ISETP.GE.AND P1, PT, R18, R54.reuse, PT ;  /* 0x000000361200720c */ /* 0x080fe20003f26270 */
[----:B------:R-:W-:Y:S01]  /*e0a0*/  VIADD R18, R0, 0x61 ;  /* 0x0000006100127836 */ /* 0x000fe20000000000 */
[----:B------:R-:W-:Y:S02]  /*e0b0*/  ISETP.GE.AND P0, PT, R12, R54, PT ;  /* 0x000000360c00720c */ /* 0x000fe40003f06270 */
[----:B------:R-:W-:Y:S01]  /*e0c0*/  ISETP.GE.AND P6, PT, R17, R53, PT ;  /* 0x000000351100720c */ /* 0x000fe20003fc6270 */
[----:B------:R-:W-:Y:S01]  /*e0d0*/  VIADD R17, R0, 0x68 ;  /* 0x0000006800117836 */ /* 0x000fe20000000000 */
[----:B------:R-:W-:Y:S01]  /*e0e0*/  FSEL R128, R14, -INF , !P3 ;  /* 0xff8000000e807808 */ /* 0x000fe20005800000 */
[----:B------:R-:W-:Y:S01]  /*e0f0*/  VIADD R14, R0, 0x70 ;  /* 0x00000070000e7836 */ /* 0x000fe20000000000 */
[----:B------:R-:W-:-:S02]  /*e100*/  FMNMX3.FTZ R19, R19, R136, R134, !PT ;  /* 0x0000008813137276 */ /* 0x000fc40007810086 */
[----:B------:R-:W-:Y:S02]  /*e110*/  FMNMX3.FTZ R20, R20, R171, R143, !PT ;  /* 0x000000ab14147276 */ /* 0x000fe4000781008f */
[----:B------:R-:W-:Y:S02]  /*e120*/  FSEL R106, R122, -INF , !P0 ;  /* 0xff8000007a6a7808 */ /* 0x000fe40004000000 */
[----:B------:R-:W-:Y:S01]  /*e130*/  FSEL R124, R10, -INF , !P1 ;  /* 0xff8000000a7c7808 */ /* 0x000fe20004800000 */
[----:B------:R-:W-:Y:S01]  /*e140*/  VIADD R10, R0, 0x78 ;  /* 0x00000078000a7836 */ /* 0x000fe20000000000 */
[----:B------:R-:W-:Y:S02]  /*e150*/  ISETP.GE.AND P0, PT, R18, R54, PT ;  /* 0x000000361200720c */ /* 0x000fe40003f06270 */
[----:B------:R-:W-:Y:S02]  /*e160*/  FMNMX3.FTZ R19, R19, R132, R128, !PT ;  /* 0x0000008413137276 */ /* 0x000fe40007810080 */
[----:B------:R-:W-:-:S02]  /*e170*/  FMNMX3.FTZ R20, R20, R105, R141, !PT ;  /* 0x0000006914147276 */ /* 0x000fc4000781008d */
[----:B------:R-:W-:Y:S02]  /*e180*/  ISETP.GE.AND P1, PT, R17, R54, PT ;  /* 0x000000361100720c */ /* 0x000fe40003f26270 */
[----:B------:R-:W-:Y:S01]  /*e190*/  ISETP.GE.AND P4, PT, R12, R53, PT ;  /* 0x000000350c00720c */ /* 0x000fe20003f86270 */
[C---:B------:R-:W-:Y:S01]  /*e1a0*/  VIADD R12, R0.reuse, 0x71 ;  /* 0x00000071000c7836 */ /* 0x040fe20000000000 */
[----:B------:R-:W-:Y:S01]  /*e1b0*/  FSEL R66, R123, -INF , !P0 ;  /* 0xff8000007b427808 */ /* 0x000fe20004000000 */
[----:B------:R-:W-:Y:S01]  /*e1c0*/  VIADD R0, R0, 0x79 ;  /* 0x0000007900007836 */ /* 0x000fe20000000000 */
[----:B------:R-:W-:Y:S02]  /*e1d0*/  FMNMX3.FTZ R19, R19, R130, R124, !PT ;  /* 0x0000008213137276 */ /* 0x000fe4000781007c */
[----:B------:R-:W-:Y:S02]  /*e1e0*/  FMNMX3.FTZ R20, R20, R137, R139, !PT ;  /* 0x0000008914147276 */ /* 0x000fe4000781008b */
[----:B------:R-:W-:-:S02]  /*e1f0*/  ISETP.GE.AND P0, PT, R15, R54, PT ;  /* 0x000000360f00720c */ /* 0x000fc40003f06270 */
[----:B------:R-:W-:Y:S02]  /*e200*/  FSEL R104, R118, -INF , !P1 ;  /* 0xff80000076687808 */ /* 0x000fe40004800000 */
[----:B------:R-:W-:Y:S02]  /*e210*/  ISETP.GE.AND P1, PT, R14, R54, PT ;  /* 0x000000360e00720c */ /* 0x000fe40003f26270 */
[----:B------:R-:W-:Y:S02]  /*e220*/  FMNMX3.FTZ R19, R19, R126, R106, !PT ;  /* 0x0000007e13137276 */ /* 0x000fe4000781006a */
[----:B------:R-:W-:Y:S02]  /*e230*/  FMNMX3.FTZ R20, R20, R135, R133, !PT ;  /* 0x0000008714147276 */ /* 0x000fe40007810085 */
[----:B------:R-:W-:Y:S02]  /*e240*/  FSEL R64, R119, -INF , !P0 ;  /* 0xff80000077407808 */ /* 0x000fe40004000000 */
[----:B------:R-:W-:-:S02]  /*e250*/  LOP3.LUT P2, RZ, R61, 0x1, RZ, 0xc0, !PT ;  /* 0x000000013dff7812 */ /* 0x000fc4000784c0ff */
[-C--:B------:R-:W-:Y:S02]  /*e260*/  ISETP.GE.AND P0, PT, R12, R54.reuse, PT ;  /* 0x000000360c00720c */ /* 0x080fe40003f06270 */
[----:B------:R-:W-:Y:S02]  /*e270*/  FSEL R46, R114, -INF , !P1 ;  /* 0xff800000722e7808 */ /* 0x000fe40004800000 */
[----:B------:R-:W-:Y:S02]  /*e280*/  ISETP.GE.AND P1, PT, R10, R54, PT ;  /* 0x000000360a00720c */ /* 0x000fe40003f26270 */
[----:B------:R-:W-:Y:S02]  /*e290*/  FMNMX3.FTZ R19, R19, R66, R104, !PT ;  /* 0x0000004213137276 */ /* 0x000fe40007810068 */
[----:B------:R-:W-:Y:S02]  /*e2a0*/  FMNMX3.FTZ R20, R20, R131, R127, !PT ;  /* 0x0000008314147276 */ /* 0x000fe4000781007f */
[----:B------:R-:W-:-:S02]  /*e2b0*/  FSEL R40, R115, -INF , !P0 ;  /* 0xff80000073287808 */ /* 0x000fc40004000000 */
[----:B------:R-:W-:Y:S02]  /*e2c0*/  FSEL R119, R8, -INF , !P2 ;  /* 0xff80000008777808 */ /* 0x000fe40005000000 */
[----:B------:R-:W-:Y:S02]  /*e2d0*/  ISETP.GE.AND P0, PT, R0, R54, PT ;  /* 0x000000360000720c */ /* 0x000fe40003f06270 */
[----:B------:R-:W-:Y:S02]  /*e2e0*/  ISETP.GE.AND P2, PT, R14, R53, PT ;  /* 0x000000350e00720c */ /* 0x000fe40003f46270 */
[----:B------:R-:W-:Y:S02]  /*e2f0*/  FSEL R35, R110, -INF , !P1 ;  /* 0xff8000006e237808 */ /* 0x000fe40004800000 */
[----:B------:R-:W-:Y:S02]  /*e300*/  FMNMX3.FTZ R19, R19, R64, R46, !PT ;  /* 0x0000004013137276 */ /* 0x000fe4000781002e */
[----:B------:R-:W-:-:S02]  /*e310*/  FSEL R123, R13, -INF , !P5 ;  /* 0xff8000000d7b7808 */ /* 0x000fc40006800000 */
[----:B------:R-:W-:Y:S02]  /*e320*/  FMNMX3.FTZ R14, R20, R129, R125, !PT ;  /* 0x00000081140e7276 */ /* 0x000fe4000781007d */
[----:B------:R-:W-:Y:S02]  /*e330*/  FSEL R30, R111, -INF , !P0 ;  /* 0xff8000006f1e7808 */ /* 0x000fe40004000000 */
[-C--:B------:R-:W-:Y:S02]  /*e340*/  ISETP.GE.AND P1, PT, R18, R53.reuse, PT ;  /* 0x000000351200720c */ /* 0x080fe40003f26270 */
[----:B------:R-:W-:Y:S02]  /*e350*/  FMNMX3.FTZ R19, R19, R40, R35, !PT ;  /* 0x0000002813137276 */ /* 0x000fe40007810023 */
[----:B------:R-:W-:Y:S02]  /*e360*/  ISETP.GE.AND P0, PT, R17, R53, PT ;  /* 0x000000351100720c */ /* 0x000fe40003f06270 */
[----:B------:R-:W-:-:S02]  /*e370*/  FSEL R115, R9, -INF , !P6 ;  /* 0xff80000009737808 */ /* 0x000fc40007000000 */
        /* <DEDUP_REMOVED lines=21> */
[----:B------:R-:W-:Y:S01]  /*e4d0*/  LEA R150, R150, UR5, 0x1 ;  /* 0x0000000596967c11 */ /* 0x000fe2000f8e08ff */
[----:B------:R-:W1:Y:S01]  /*e4e0*/  SHFL.BFLY PT, R0, R13, 0x1, 0x1f ;  /* 0x0c201f000d007f89 */ /* 0x000e6200000e0000 */
[----:B------:R-:W-:-:S03]  /*e4f0*/  LOP3.LUT P5, RZ, R61, 0x2, RZ, 0xc0, !PT ;  /* 0x000000023dff7812 */ /* 0x000fc600078ac0ff */
[----:B------:R-:W3:Y:S01]  /*e500*/  SHFL.BFLY PT, R9, R10, 0x2, 0x1f ;  /* 0x0c401f000a097f89 */ /* 0x000ee200000e0000 */
[--C-:B------:R-:W-:Y:S02]  /*e510*/  IMAD.IADD R146, R3, 0x1, R150.reuse ;  /* 0x0000000103927824 */ /* 0x100fe400078e0296 */
[----:B------:R-:W-:-:S03]  /*e520*/  IMAD.IADD R145, R4, 0x1, R150 ;  /* 0x0000000104917824 */ /* 0x000fc600078e0296 */
[----:B------:R-:W-:Y:S01]  /*e530*/  LDSM.16.MT88.4 R76, [R146+0x6000] ;  /* 0x00600000924c783b */ /* 0x000fe20000004200 */
[----:B------:R-:W-:-:S03]  /*e540*/  IMAD.IADD R144, R3, 0x1, R145 ;  /* 0x0000000103907824 */ /* 0x000fc600078e0291 */
        /* <DEDUP_REMOVED lines=12> */
[----:B------:R-:W2:Y:S01]  /*e610*/  LDSM.16.MT88.4 R68, [R150+0x6000] ;  /* 0x006000009644783b */ /* 0x000ea20000004200 */
        /* <DEDUP_REMOVED lines=32> */
[----:B------:R-:W-:Y:S01]  /*e820*/  LDSM.16.MT88.4 R8, [R150+0x6800] ;  /* 0x006800009608783b */ /* 0x000fe20000004200 */
[--C-:B------:R-:W-:Y:S01]  /*e830*/  FFMA.FTZ R37, R75, UR4, -R22.reuse ;  /* 0x000000044b257c23 */ /* 0x100fe20008010816 */
[--C-:B------:R-:W-:Y:S01]  /*e840*/  FFMA.FTZ R36, R73, UR4, -R22.reuse ;  /* 0x0000000449247c23 */ /* 0x100fe20008010816 */
[----:B------:R-:W-:Y:S01]  /*e850*/  MUFU.EX2 R47, R47 ;  /* 0x0000002f002f7308 */ /* 0x000fe20000000800 */
[----:B------:R-:W4:Y:S01]  /*e860*/  LDSM.16.MT88.4 R4, [R144+0x6000] ;  /* 0x006000009004783b */ /* 0x000f220000004200 */
[--C-:B------:R-:W-:Y:S01]  /*e870*/  FFMA.FTZ R29, R83, UR4, -R22.reuse ;  /* 0x00000004531d7c23 */ /* 0x100fe20008010816 */
[--C-:B------:R-:W-:Y:S01]  /*e880*/  FFMA.FTZ R28, R81, UR4, -R22.reuse ;  /* 0x00000004511c7c23 */ /* 0x100fe20008010816 */
[----:B-1----:R-:W-:Y:S01]  /*e890*/  F2FP.F16.F32.PACK_AB R89, R44, R49 ;  /* 0x000000312c59723e */ /* 0x002fe200000000ff */
        /* <DEDUP_REMOVED lines=32> */
[----:B------:R-:W-:Y:S01]  /*eaa0*/  FADD.FTZ R44, R49, R44 ;  /* 0x0000002c312c7221 */ /* 0x000fe20000010000 */
[----:B------:R-:W-:Y:S01]  /*eab0*/  FADD.FTZ R42, R47, R42 ;  /* 0x0000002a2f2a7221 */ /* 0x000fe20000010000 */
[----:B------:R-:W-:Y:S01]  /*eac0*/  FFMA.FTZ R30, R33, UR4, -R22 ;  /* 0x00000004211e7c23 */ /* 0x000fe20008010816 */
[----:B------:R-:W1:Y:S01]  /*ead0*/  MUFU.EX2 R32, R32 ;  /* 0x0000002000207308 */ /* 0x000e620000000800 */
[----:B---3--:R-:W-:Y:S01]  /*eae0*/  F2FP.F16.F32.PACK_AB R90, R38, R41 ;  /* 0x00000029265a723e */ /* 0x008fe200000000ff */
[----:B------:R-:W-:Y:S01]  /*eaf0*/  FADD.FTZ R43, R43, R44 ;  /* 0x0000002c2b2b7221 */ /* 0x000fe20000010000 */
[----:B------:R-:W-:Y:S01]  /*eb00*/  FADD.FTZ R41, R41, R42 ;  /* 0x0000002a29297221 */ /* 0x000fe20000010000 */
[--C-:B------:R-:W-:Y:S01]  /*eb10*/  FFMA.FTZ R31, R31, UR4, -R22.reuse ;  /* 0x000000041f1f7c23 */ /* 0x100fe20008010816 */
[--C-:B------:R-:W-:Y:S01]  /*eb20*/  FFMA.FTZ R23, R23, UR4, -R22.reuse ;  /* 0x0000000417177c23 */ /* 0x100fe20008010816 */
[----:B------:R-:W-:Y:S01]  /*eb30*/  FADD.FTZ R34, R34, R43 ;  /* 0x0000002b22227221 */ /* 0x000fe20000010000 */
[----:B------:R-:W-:Y:S01]  /*eb40*/  FADD.FTZ R38, R38, R41 ;  /* 0x0000002926267221 */ /* 0x000fe20000010000 */
[----:B------:R-:W-:Y:S01]  /*eb50*/  MUFU.EX2 R27, R27 ;  /* 0x0000001b001b7308 */ /* 0x000fe20000000800 */
[----:B--2---:R-:W-:Y:S01]  /*eb60*/  HMMA.16816.F32 R96, R88, R68, RZ ;  /* 0x000000445860723c */ /* 0x004fe200000018ff */
[----:B------:R-:W-:Y:S01]  /*eb70*/  FFMA.FTZ R22, R21, UR4, -R22 ;  /* 0x0000000415167c23 */ /* 0x000fe20008010816 */
[--C-:B------:R-:W-:Y:S01]  /*eb80*/  FFMA.FTZ R46, R46, UR4, -R45.reuse ;  /* 0x000000042e2e7c23 */ /* 0x100fe2000801082d */
[--C-:B------:R-:W-:Y:S01]  /*eb90*/  FFMA.FTZ R65, R40, UR4, -R45.reuse ;  /* 0x0000000428417c23 */ /* 0x100fe2000801082d */
[----:B------:R-:W-:Y:S01]  /*eba0*/  FFMA.FTZ R35, R35, UR4, -R45 ;  /* 0x0000000423237c23 */ /* 0x000fe2000801082d */
[----:B------:R-:W-:-:S02]  /*ebb0*/  IMAD.MOV.U32 R171, RZ, RZ, -0x1 ;  /* 0xffffffffffab7424 */ /* 0x000fc400078e00ff */
[----:B------:R-:W-:Y:S01]  /*ebc0*/  MUFU.EX2 R26, R26 ;  /* 0x0000001a001a7308 */ /* 0x000fe20000000800 */
[C---:B------:R-:W-:Y:S07]  /*ebd0*/  HMMA.16816.F32 R68, R88.reuse, R70, RZ ;  /* 0x000000465844723c */ /* 0x040fee00000018ff */
[----:B------:R-:W-:Y:S01]  /*ebe0*/  MUFU.EX2 R37, R37 ;  /* 0x0000002500257308 */ /* 0x000fe20000000800 */
[C---:B------:R-:W-:Y:S07]  /*ebf0*/  HMMA.16816.F32 R72, R88.reuse, R76, RZ ;  /* 0x0000004c5848723c */ /* 0x040fee00000018ff */
        /* <DEDUP_REMOVED lines=20> */
[----:B------:R-:W-:Y:S01]  /*ed40*/  MUFU.EX2 R20, R20 ;  /* 0x0000001400147308 */ /* 0x000fe20000000800 */
[----:B------:R-:W-:-:S02]  /*ed50*/  FADD.FTZ R26, R26, R27 ;  /* 0x0000001b1a1a7221 */ /* 0x000fc40000010000 */
        /* <DEDUP_REMOVED lines=24> */
[----:B----4-:R-:W-:Y:S01]  /*eee0*/  F2FP.F16.F32.PACK_AB R4, R48, R51 ;  /* 0x000000333004723e */ /* 0x010fe200000000ff */
[----:B------:R-:W-:Y:S01]  /*eef0*/  FADD.FTZ R51, R51, R28 ;  /* 0x0000001c33337221 */ /* 0x000fe20000010000 */
[----:B------:R-:W-:Y:S01]  /*ef00*/  F2FP.F16.F32.PACK_AB R6, R57, R50 ;  /* 0x000000323906723e */ /* 0x000fe200000000ff */
[----:B------:R-:W-:-:S02]  /*ef10*/  FADD.FTZ R21, R24, R25 ;  /* 0x0000001918157221 */ /* 0x000fc40000010000 */
[----:B------:R-:W-:Y:S02]  /*ef20*/  FADD.FTZ R51, R48, R51 ;  /* 0x0000003330337221 */ /* 0x000fe40000010000 */
[----:B------:R-:W1:Y:S02]  /*ef30*/  MUFU.EX2 R63, R63 ;  /* 0x0000003f003f7308 */ /* 0x000e640000000800 */
[----:B-----5:R-:W-:Y:S01]  /*ef40*/  HMMA.16816.F32 R96, R4, R16, R96 ;  /* 0x000000100460723c */ /* 0x020fe20000001860 */
[----:B------:R-:W-:-:S04]  /*ef50*/  FADD.FTZ R50, R50, R51 ;  /* 0x0000003332327221 */ /* 0x000fc80000010000 */
        /* <DEDUP_REMOVED lines=22> */
[----:B----4-:R-:W-:Y:S01]  /*f0c0*/  F2FP.F16.F32.PACK_AB R4, R109, R62 ;  /* 0x0000003e6d04723e */ /* 0x010fe200000000ff */
[----:B------:R-:W-:Y:S01]  /*f0d0*/  FADD.FTZ R62, R62, R57 ;  /* 0x000000393e3e7221 */ /* 0x000fe20000010000 */
[----:B------:R-:W-:-:S03]  /*f0e0*/  F2FP.F16.F32.PACK_AB R6, R111, R108 ;  /* 0x0000006c6f06723e */ /* 0x000fc600000000ff */
[----:B------:R-:W-:Y:S02]  /*f0f0*/  FADD.FTZ R109, R109, R62 ;  /* 0x0000003e6d6d7221 */ /* 0x000fe40000010000 */
[----:B------:R-:W-:Y:S02]  /*f100*/  MUFU.EX2 R114, R114 ;  /* 0x0000007200727308 */ /* 0x000fe40000000800 */
[----:B-----5:R-:W-:Y:S01]  /*f110*/  HMMA.16816.F32 R96, R4, R12, R96 ;  /* 0x0000000c0460723c */ /* 0x020fe20000001860 */
[----:B------:R-:W-:-:S04]  /*f120*/  FADD.FTZ R108, R108, R109 ;  /* 0x0000006d6c6c7221 */ /* 0x000fc80000010000 */
[----:B------:R-:W-:Y:S01]  /*f130*/  FADD.FTZ R111, R111, R108 ;  /* 0x0000006c6f6f7221 */ /* 0x000fe20000010000 */
        /* <DEDUP_REMOVED lines=64> */
[C---:B------:R-:W-:Y:S01]  /*f540*/  HMMA.16816.F32 R92, R4.reuse, R10, R92 ;  /* 0x0000000a045c723c */ /* 0x040fe2000000185c */
[----:B------:R-:W3:Y:S01]  /*f550*/  LDSM.16.MT88.4 R8, [R146+0x9000] ;  /* 0x009000009208783b */ /* 0x000ee20000004200 */
[----:B------:R-:W3:Y:S06]  /*f560*/  MUFU.EX2 R174, R174 ;  /* 0x000000ae00ae7308 */ /* 0x000eec0000000800 */
[C---:B--2---:R-:W-:Y:S02]  /*f570*/  HMMA.16816.F32 R84, R4.reuse, R16, R84 ;  /* 0x000000100454723c */ /* 0x044fe40000001854 */
[----:B------:R-:W-:Y:S06]  /*f580*/  MUFU.EX2 R30, R30 ;  /* 0x0000001e001e7308 */ /* 0x000fec0000000800 */
[----:B------:R-:W-:Y:S01]  /*f590*/  HMMA.16816.F32 R88, R4, R18, R88 ;  /* 0x000000120458723c */ /* 0x000fe20000001858 */
[----:B------:R-:W-:Y:S01]  /*f5a0*/  F2FP.F16.F32.PACK_AB R5, R115, R106 ;  /* 0x0000006a7305723e */ /* 0x000fe200000000ff */
[----:B------:R-:W2:Y:S01]  /*f5b0*/  LDSM.16.MT88.4 R16, [R145+0x9000] ;  /* 0x009000009110783b */ /* 0x000ea20000004200 */
[----:B------:R-:W-:Y:S01]  /*f5c0*/  F2FP.F16.F32.PACK_AB R7, R125, R66 ;  /* 0x000000427d07723e */ /* 0x000fe200000000ff */
[----:B------:R-:W2:Y:S01]  /*f5d0*/  MUFU.EX2 R31, R31 ;  /* 0x0000001f001f7308 */ /* 0x000ea20000000800 */
[----:B-1----:R-:W-:-:S02]  /*f5e0*/  F2FP.F16.F32.PACK_AB R4, R67, R64 ;  /* 0x000000404304723e */ /* 0x002fc400000000ff */
[----:B----4-:R-:W-:-:S05]  /*f5f0*/  F2FP.F16.F32.PACK_AB R6, R104, R59 ;  /* 0x0000003b6806723e */ /* 0x010fca00000000ff */
[----:B------:R-:W-:Y:S02]  /*f600*/  MUFU.EX2 R23, R23 ;  /* 0x0000001700177308 */ /* 0x000fe40000000800 */
[C---:B-----5:R-:W-:Y:S06]  /*f610*/  HMMA.16816.F32 R96, R4.reuse, R12, R96 ;  /* 0x0000000c0460723c */ /* 0x060fec0000001860 */
[----:B------:R-:W1:Y:S02]  /*f620*/  MUFU.EX2 R22, R22 ;  /* 0x0000001600167308 */ /* 0x000e640000000800 */
[C---:B------:R-:W-:Y:S01]  /*f630*/  HMMA.16816.F32 R68, R4.reuse, R14, R68 ;  /* 0x0000000e0444723c */ /* 0x040fe20000001844 */
[----:B------:R-:W4:Y:S07]  /*f640*/  LDSM.16.MT88.4 R12, [R144+0x9000] ;  /* 0x00900000900c783b */ /* 0x000f2e0000004200 */
[C---:B---3--:R-:W-:Y:S08]  /*f650*/  HMMA.16816.F32 R72, R4.reuse, R8, R72 ;  /* 0x000000080448723c */ /* 0x048ff00000001848 */
[C---:B------:R-:W-:Y:S01]  /*f660*/  HMMA.16816.F32 R76, R4.reuse, R10, R76 ;  /* 0x0000000a044c723c */ /* 0x040fe2000000184c */
[----:B------:R-:W3:Y:S07]  /*f670*/  LDSM.16.MT88.4 R8, [R150+0x9800] ;  /* 0x009800009608783b */ /* 0x000eee0000004200 */
[C---:B--2---:R-:W-:Y:S08]  /*f680*/  HMMA.16816.F32 R80, R4.reuse, R16, R80 ;  /* 0x000000100450723c */ /* 0x044ff00000001850 */
[C---:B------:R-:W-:Y:S01]  /*f690*/  HMMA.16816.F32 R92, R4.reuse, R18, R92 ;  /* 0x00000012045c723c */ /* 0x040fe2000000185c */
[----:B------:R-:W2:Y:S07]  /*f6a0*/  LDSM.16.MT88.4 R16, [R146+0x9800] ;  /* 0x009800009210783b */ /* 0x000eae0000004200 */
[----:B----4-:R-:W-:Y:S01]  /*f6b0*/  HMMA.16816.F32 R84, R4, R12, R84 ;  /* 0x0000000c0454723c */ /* 0x010fe20000001854 */
[----:B------:R-:W-:-:S04]  /*f6c0*/  FADD.FTZ R12, R20, R21 ;  /* 0x00000015140c7221 */ /* 0x000fc80000010000 */
[----:B------:R-:W-:-:S03]  /*f6d0*/  FADD.FTZ R12, R3, R12 ;  /* 0x0000000c030c7221 */ /* 0x000fc60000010000 */
[----:B------:R-:W-:Y:S01]  /*f6e0*/  HMMA.16816.F32 R88, R4, R14, R88 ;  /* 0x0000000e0458723c */ /* 0x000fe20000001858 */
[----:B------:R-:W-:Y:S01]  /*f6f0*/  FADD.FTZ R3, R105, R12 ;  /* 0x0000000c69037221 */ /* 0x000fe20000010000 */
[----:B------:R-:W-:Y:S01]  /*f700*/  F2FP.F16.F32.PACK_AB R5, R65, R46 ;  /* 0x0000002e4105723e */ /* 0x000fe200000000ff */
[----:B------:R-:W4:Y:S01]  /*f710*/  LDSM.16.MT88.4 R12, [R145+0x9800] ;  /* 0x00980000910c783b */ /* 0x000f220000004200 */
[----:B------:R-:W-:Y:S01]  /*f720*/  F2FP.F16.F32.PACK_AB R7, R174, R35 ;  /* 0x00000023ae07723e */ /* 0x000fe200000000ff */
[----:B------:R-:W-:Y:S01]  /*f730*/  FADD.FTZ R3, R56, R3 ;  /* 0x0000000338037221 */ /* 0x000fe20000010000 */
[----:B------:R-:W-:Y:S02]  /*f740*/  F2FP.F16.F32.PACK_AB R4, R31, R30 ;  /* 0x0000001e1f04723e */ /* 0x000fe400000000ff */
[----:B-1----:R-:W-:Y:S01]  /*f750*/  F2FP.F16.F32.PACK_AB R6, R22, R23 ;  /* 0x000000171606723e */ /* 0x002fe200000000ff */
[----:B------:R-:W-:-:S04]  /*f760*/  FADD.FTZ R58, R58, R3 ;  /* 0x000000033a3a7221 */ /* 0x000fc80000010000 */
[----:B------:R-:W-:Y:S02]  /*f770*/  FADD.FTZ R63, R63, R58 ;  /* 0x0000003a3f3f7221 */ /* 0x000fe40000010000 */
[----:B---3--:R-:W-:Y:S02]  /*f780*/  HMMA.16816.F32 R96, R4, R8, R96 ;  /* 0x000000080460723c */ /* 0x008fe40000001860 */
[----:B------:R-:W-:-:S04]  /*f790*/  FADD.FTZ R20, R110, R63 ;  /* 0x0000003f6e147221 */ /* 0x000fc80000010000 */
[----:B------:R-:W-:Y:S02]  /*f7a0*/  FADD.FTZ R20, R113, R20 ;  /* 0x0000001471147221 */ /* 0x000fe40000010000 */
[----:B------:R-:W-:Y:S01]  /*f7b0*/  HMMA.16816.F32 R68, R4, R10, R68 ;  /* 0x0000000a0444723c */ /* 0x000fe20000001844 */
[----:B------:R-:W1:Y:S01]  /*f7c0*/  LDSM.16.MT88.4 R8, [R144+0x9800] ;  /* 0x009800009008783b */ /* 0x000e620000004200 */
[----:B------:R-:W-:-:S04]  /*f7d0*/  FADD.FTZ R3, R117, R20 ;  /* 0x0000001475037221 */ /* 0x000fc80000010000 */
        /* <DEDUP_REMOVED lines=30> */
[----:B------:R-:W-:Y:S01]  /*f9c0*/  FADD.FTZ R174, R174, R35 ;  /* 0x00000023aeae7221 */ /* 0x000fe20000010000 */
[----:B------:R-:W-:-:S01]  /*f9d0*/  NOP ;  /* 0x0000000000007918 */ /* 0x000fc20000000000 */
        /* <DEDUP_REMOVED lines=68> */
.L_x_4880:
        /* <DEDUP_REMOVED lines=8> */
.L_x_4881:
[----:B------:R-:W1:Y:S01]  /*fea0*/  LDCU UR8, c[0x0][0x3c4] ;  /* 0x00007880ff0877ac */ /* 0x000e620008000800 */
[----:B------:R-:W-:Y:S01]  /*feb0*/  IADD3 R4, P0, PT, R103, R162, RZ ;  /* 0x000000a267047210 */ /* 0x000fe20007f1e0ff */
[----:B------:R-:W-:Y:S01]  /*fec0*/  IMAD R62, R55, 0x80, R52 ;  /* 0x00000080373e7824 */ /* 0x000fe200078e0234 */
[----:B------:R-:W-:Y:S01]  /*fed0*/  LOP3.LUT R61, R61, 0xfffffffe, RZ, 0xc0, !PT ;  /* 0xfffffffe3d3d7812 */ /* 0x000fe200078ec0ff */
[----:B------:R-:W2:Y:S02]  /*fee0*/  LDCU UR9, c[0x0][0x440] ;  /* 0x00008800ff0977ac */ /* 0x000ea40008000800 */
[----:B------:R-:W-:Y:S01]  /*fef0*/  IMAD.X R5, R102, 0x1, R163, P0 ;  /* 0x0000000166057824 */ /* 0x000fe200000e06a3 */
[----:B------:R-:W-:Y:S01]  /*ff00*/  USHF.L.U32 UR11, UR10, 0x5, URZ ;  /* 0x000000050a0b7899 */ /* 0x000fe200080006ff */
[----:B------:R-:W-:-:S05]  /*ff10*/  VIADD R52, R62, 0xffffff01 ;  /* 0xffffff013e347836 */ /* 0x000fca0000000000 */
[----:B------:R-:W-:Y:S02]  /*ff20*/  IADD3 R12, P0, PT, R4, UR11, RZ ;  /* 0x0000000b040c7c10 */ /* 0x000fe4000ff1e0ff */
[----:B------:R-:W-:Y:S01]  /*ff30*/  ISETP.GE.AND P3, PT, R52, R53, PT ;  /* 0x000000353400720c */ /* 0x000fe20003f66270 */
[----:B-1----:R-:W-:Y:S01]  /*ff40*/  USHF.L.U64.HI UR8, UR10, 0x5, UR8 ;  /* 0x000000050a087899 */ /* 0x002fe20008010208 */
[----:B--2---:R-:W-:-:S05]  /*ff50*/  ISETP.GE.AND P1, PT, R100, UR9, PT ;  /* 0x0000000964007c0c */ /* 0x004fca000bf26270 */
[----:B------:R-:W-:Y:S02]  /*ff60*/  IADD3.X R13, PT, PT, R5, UR8, RZ, P0, !PT ;  /* 0x00000008050d7c10 */ /* 0x000fe400087fe4ff */
[----:B------:R-:W-:Y:S02]  /*ff70*/  IADD3 R10, P0, PT, R12, UR11, RZ ;  /* 0x0000000b0c0a7c10 */ /* 0x000fe4000ff1e0ff */
[----:B------:R-:W-:Y:S02]  /*ff80*/  P2R R3, PR, RZ, 0x2 ;  /* 0x00000002ff037803 */ /* 0x000fe40000000000 */
[----:B------:R-:W-:Y:S02]  /*ff90*/  IADD3.X R11, PT, PT, R13, UR8, RZ, P0, !PT ;  /* 0x000000080d0b7c10 */ /* 0x000fe400087fe4ff */
[----:B------:R-:W-:Y:S01]  /*ffa0*/  IADD3 R8, P0, PT, R10, UR11, RZ ;  /* 0x0000000b0a087c10 */ /* 0x000fe2000ff1e0ff */
[----:B------:R-:W-:Y:S01]  /*ffb0*/  @!PT LDS RZ, [RZ] ;  /* 0x00000000fffff984 */ /* 0x000fe20000000800 */
[----:B------:R-:W-:Y:S01]  /*ffc0*/  @!PT LDS RZ, [RZ] ;  /* 0x00000000fffff984 */ /* 0x000fe20000000800 */
[----:B------:R-:W-:Y:S01]  /*ffd0*/  @!PT LDS RZ, [RZ] ;  /* 0x00000000fffff984 */ /* 0x000fe20000000800 */
[----:B------:R-:W-:Y:S03]  /*ffe0*/  @!P1 LDGSTS.E.BYPASS.LTC128B.128 [R166+0x6000], desc[UR6][R162.64] ;  /* 0x06000000a2a69fae */ /* 0x000fe6000b981a06 */
[----:B------:R-:W-:-:S02]  /*fff0*/  IADD3.X R9, PT, PT, R11, UR8, RZ, P0, !PT ;  /* 0x000000080b097c10 */ /* 0x000fc400087fe4ff */
[----:B------:R-:W-:Y:S01]  /*10000*/  IADD3 R6, P0, PT, R8, UR11, RZ ;  /* 0x0000000b08067c10 */ /* 0x000fe2000ff1e0ff */
[----:B------:R-:W-:Y:S03]  /*10010*/  @P1 STS.128 [R166+0x6000], RZ ;  /* 0x006000ffa6001388 */ /* 0x000fe60000000c00 */
        /* <DEDUP_REMOVED lines=14> */
[----:B------:R-:W-:Y:S01]  /*10100*/  @P1 STS.128 [R166+0x7000], RZ ;  /* 0x007000ffa6001388 */ /* 0x000fe20000000c00 */
[----:B------:R-:W-:Y:S01]  /*10110*/  ISETP.GE.AND P0, PT, R52, R54, PT ;  /* 0x000000363400720c */ /* 0x000fe20003f06270 */
[----:B------:R-:W-:-:S02]  /*10120*/  VIADD R52, R62, 0xffffff08 ;  /* 0xffffff083e347836 */ /* 0x000fc40000000000 */
[----:B------:R-:W-:Y:S01]  /*10130*/  @!PT LDS RZ, [RZ] ;  /* 0x00000000fffff984 */ /* 0x000fe20000000800 */
[----:B------:R-:W-:Y:S01]  /*10140*/  @!PT LDS RZ, [RZ] ;  /* 0x00000000fffff984 */ /* 0x000fe20000000800 */
[----:B------:R-:W-:Y:S01]  /*10150*/  @!PT LDS RZ, [RZ] ;  /* 0x00000000fffff984 */ /* 0x000fe20000000800 */
[----:B------:R-:W-:Y:S03]  /*10160*/  @!P1 LDGSTS.E.BYPASS.LTC128B.128 [R166+0x7800], desc[UR6][R10.64] ;  /* 0x078000000aa69fae */ /* 0x000fe6000b981a06 */
[C---:B------:R-:W-:Y:S01]  /*10170*/  ISETP.GE.AND P6, PT, R52.reuse, R53, PT ;  /* 0x000000353400720c */ /* 0x040fe20003fc6270 */
        /* <DEDUP_REMOVED lines=20> */
[----:B------:R-:W-:Y:S01]  /*102c0*/  @P1 STS.128 [R166+0x9800], RZ ;  /* 0x009800ffa6001388 */ /* 0x000fe20000000c00 */
[----:B------:R-:W-:Y:S01]  /*102d0*/  ISETP.GE.AND P1, PT, R52, R54, PT ;  /* 0x000000363400720c */ /* 0x000fe20003f26270 */
[----:B------:R-:W-:-:S02]  /*102e0*/  VIADD R52, R62, 0xffffff09 ;  /* 0xffffff093e347836 */ /* 0x000fc40000000000 */
[----:B------:R-:W-:Y:S03]  /*102f0*/  LDSM.16.M88.4 R64, [R155] ;  /* 0x000000009b40783b */ /* 0x000fe60000000200 */
[----:B------:R-:W-:Y:S01]  /*10300*/  ISETP.GE.AND P5, PT, R52, R54, PT ;  /* 0x000000363400720c */ /* 0x000fe20003fa6270 */
[----:B------:R-:W4:Y:S04]  /*10310*/  LDSM.16.M88.4 R36, [R154+UR5+0x2000] ;  /* 0x002000059a24783b */ /* 0x000f280008000200 */
[----:B------:R-:W5:Y:S02]  /*10320*/  LDSM.16.M88.4 R28, [R154+UR5+0x2800] ;  /* 0x002800059a1c783b */ /* 0x000f640008000200 */
[----:B------:R-:W-:-:S02]  /*10330*/  @P1 LOP3.LUT R61, R61, 0x1, RZ, 0xfc, !PT ;  /* 0x000000013d3d1812 */ /* 0x000fc400078efcff */
[----:B------:R-:W-:Y:S01]  /*10340*/  LDSM.16.M88.4 R44, [R153] ;  /* 0x00000000992c783b */ /* 0x000fe20000000200 */
[----:B------:R-:W-:-:S03]  /*10350*/  ISETP.GE.AND P1, PT, R52, R53, PT ;  /* 0x000000353400720c */ /* 0x000fc60003f26270 */
[----:B------:R-:W3:Y:S04]  /*10360*/  LDSM.16.M88.4 R56, [R149+0x2000] ;  /* 0x002000009538783b */ /* 0x000ee80000000200 */
[----:B------:R-:W3:Y:S04]  /*10370*/  LDSM.16.M88.4 R48, [R149+0x2800] ;  /* 0x002800009530783b */ /* 0x000ee80000000200 */
[----:B------:R-:W3:Y:S04]  /*10380*/  LDSM.16.M88.4 R20, [R154+UR5+0x3000] ;  /* 0x003000059a14783b */ /* 0x000ee80008000200 */
[----:B-1----:R-:W1:Y:S04]  /*10390*/  LDSM.16.M88.4 R12, [R154+UR5+0x3800] ;  /* 0x003800059a0c783b */ /* 0x002e680008000200 */
[----:B--2---:R-:W2:Y:S04]  /*103a0*/  LDSM.16.M88.4 R4, [R154+UR5+0x4000] ;  /* 0x004000059a04783b */ /* 0x004ea80008000200 */
[----:B------:R-:W2:Y:S04]  /*103b0*/  LDSM.16.M88.4 R116, [R154+UR5+0x4800] ;  /* 0x004800059a74783b */ /* 0x000ea80008000200 */
[----:B------:R-:W2:Y:S01]  /*103c0*/  LDSM.16.M88.4 R108, [R154+UR5+0x5000] ;  /* 0x005000059a6c783b */ /* 0x000ea20008000200 */
[C---:B----4-:R-:W-:Y:S03]  /*103d0*/  HMMA.16816.F32 R40, R64.reuse, R36, RZ ;  /* 0x000000244028723c */ /* 0x050fe600000018ff */
[----:B------:R-:W4:Y:S04]  /*103e0*/  LDSM.16.M88.4 R124, [R154+UR5+0x5800] ;  /* 0x005800059a7c783b */ /* 0x000f280008000200 */
[----:B------:R-:W4:Y:S01]  /*103f0*/  LDSM.16.M88.4 R136, [R149+0x3000] ;  /* 0x003000009588783b */ /* 0x000f220000000200 */
[C---:B-----5:R-:W-:Y:S03]  /*10400*/  HMMA.16816.F32 R32, R64.reuse, R28, RZ ;  /* 0x0000001c4020723c */ /* 0x060fe600000018ff */
[----:B------:R-:W-:Y:S04]  /*10410*/  LDSM.16.M88.4 R132, [R149+0x3800] ;  /* 0x003800009584783b */ /* 0x000fe80000000200 */
[----:B------:R-:W-:Y:S01]  /*10420*/  LDSM.16.M88.4 R128, [R149+0x4000] ;  /* 0x004000009580783b */ /* 0x000fe20000000200 */
[C---:B------:R-:W-:Y:S03]  /*10430*/  HMMA.16816.F32 R36, R64.reuse, R38, RZ ;  /* 0x000000264024723c */ /* 0x040fe600000018ff */
[----:B------:R-:W0:Y:S05]  /*10440*/  LDGDEPBAR ;  /* 0x00000000000079af */ /* 0x000e2a0000000000 */
[----:B------:R-:W-:Y:S08]  /*10450*/  HMMA.16816.F32 R28, R64, R30, RZ ;  /* 0x0000001e401c723c */ /* 0x000ff000000018ff */
[C---:B---3--:R-:W-:Y:S08]  /*10460*/  HMMA.16816.F32 R40, R44.reuse, R56, R40 ;  /* 0x000000382c28723c */ /* 0x048ff00000001828 */
[C---:B------:R-:W-:Y:S01]  /*10470*/  HMMA.16816.F32 R36, R44.reuse, R58, R36 ;  /* 0x0000003a2c24723c */ /* 0x040fe20000001824 */
[----:B------:R-:W3:Y:S07]  /*10480*/  LDSM.16.M88.4 R56, [R149+0x5000] ;  /* 0x005000009538783b */ /* 0x000eee0000000200 */
[C---:B------:R-:W-:Y:S08]  /*10490*/  HMMA.16816.F32 R32, R44.reuse, R48, R32 ;  /* 0x000000302c20723c */ /* 0x040ff00000001820 */
[----:B------:R-:W-:Y:S01]  /*104a0*/  HMMA.16816.F32 R28, R44, R50, R28 ;  /* 0x000000322c1c723c */ /* 0x000fe2000000181c */
[----:B------:R-:W5:Y:S07]  /*104b0*/  LDSM.16.M88.4 R48, [R149+0x5800] ;  /* 0x005800009530783b */ /* 0x000f6e0000000200 */
[C---:B------:R-:W-:Y:S08]  /*104c0*/  HMMA.16816.F32 R24, R64.reuse, R20, RZ ;  /* 0x000000144018723c */ /* 0x040ff000000018ff */
[C---:B-1----:R-:W-:Y:S08]  /*104d0*/  HMMA.16816.F32 R16, R64.reuse, R12, RZ ;  /* 0x0000000c4010723c */ /* 0x042ff000000018ff */
        /* <DEDUP_REMOVED lines=10> */
[----:B------:R-:W1:Y:S07]  /*10580*/  LDSM.16.M88.4 R124, [R149+0x4800] ;  /* 0x00480000957c783b */ /* 0x000e6e0000000200 */
[C---:B------:R-:W-:Y:S08]  /*10590*/  HMMA.16816.F32 R24, R44.reuse, R136, R24 ;  /* 0x000000882c18723c */ /* 0x040ff00000001818 */
[C---:B------:R-:W-:Y:S01]  /*105a0*/  HMMA.16816.F32 R20, R44.reuse, R138, R20 ;  /* 0x0000008a2c14723c */ /* 0x040fe20000001814 */
[----:B------:R-:W-:Y:S07]  /*105b0*/  LDSM.16.M88.4 R136, [R152] ;  /* 0x000000009888783b */ /* 0x000fee0000000200 */
[C---:B---3--:R-:W-:Y:S08]  /*105c0*/  HMMA.16816.F32 R112, R44.reuse, R56, R112 ;  /* 0x000000382c70723c */ /* 0x048ff00000001870 */
[C---:B------:R-:W-:Y:S01]  /*105d0*/  HMMA.16816.F32 R108, R44.reuse, R58, R108 ;  /* 0x0000003a2c6c723c */ /* 0x040fe2000000186c */
[----:B------:R-:W2:Y:S07]  /*105e0*/  LDSM.16.M88.4 R56, [R148+0x3000] ;  /* 0x003000009438783b */ /* 0x000eae0000000200 */
[C---:B-----5:R-:W-:Y:S08]  /*105f0*/  HMMA.16816.F32 R104, R44.reuse, R48, R104 ;  /* 0x000000302c68723c */ /* 0x060ff00000001868 */
[C---:B------:R-:W-:Y:S01]  /*10600*/  HMMA.16816.F32 R64, R44.reuse, R50, R64 ;  /* 0x000000322c40723c */ /* 0x040fe20000001840 */
[----:B------:R-:W3:Y:S07]  /*10610*/  LDSM.16.M88.4 R48, [R148+0x3800] ;  /* 0x003800009430783b */ /* 0x000eee0000000200 */
[C---:B------:R-:W-:Y:S08]  /*10620*/  HMMA.16816.F32 R16, R44.reuse, R132, R16 ;  /* 0x000000842c10723c */ /* 0x040ff00000001810 */
[C---:B------:R-:W-:Y:S01]  /*10630*/  HMMA.16816.F32 R12, R44.reuse, R134, R12 ;  /* 0x000000862c0c723c */ /* 0x040fe2000000180c */
[----:B------:R-:W-:Y:S07]  /*10640*/  LDSM.16.M88.4 R132, [R148+0x4800] ;  /* 0x004800009484783b */ /* 0x000fee0000000200 */
[C---:B------:R-:W-:Y:S08]  /*10650*/  HMMA.16816.F32 R8, R44.reuse, R128, R8 ;  /* 0x000000802c08723c */ /* 0x040ff00000001808 */
[C---:B------:R-:W-:Y:S01]  /*10660*/  HMMA.16816.F32 R4, R44.reuse, R130, R4 ;  /* 0x000000822c04723c */ /* 0x040fe20000001804 */
[----:B------:R-:W4:Y:S07]  /*10670*/  LDSM.16.M88.4 R128, [R148+0x2000] ;  /* 0x002000009480783b */ /* 0x000f2e0000000200 */
[C---:B-1----:R-:W-:Y:S08]  /*10680*/  HMMA.16816.F32 R120, R44.reuse, R124, R120 ;  /* 0x0000007c2c78723c */ /* 0x042ff00000001878 */
[----:B------:R-:W-:Y:S01]  /*10690*/  HMMA.16816.F32 R116, R44, R126, R116 ;  /* 0x0000007e2c74723c */ /* 0x000fe20000001874 */
[----:B------:R-:W1:Y:S04]  /*106a0*/  LDSM.16.M88.4 R44, [R148+0x4000] ;  /* 0x00400000942c783b */ /* 0x000e680000000200 */
[----:B------:R-:W5:Y:S03]  /*106b0*/  LDSM.16.M88.4 R124, [R148+0x2800] ;  /* 0x00280000947c783b */ /* 0x000f660000000200 */
[C---:B--2---:R-:W-:Y:S08]  /*106c0*/  HMMA.16816.F32 R24, R136.reuse, R56, R24 ;  /* 0x000000388818723c */ /* 0x044ff00000001818 */
[C---:B------:R-:W-:Y:S01]  /*106d0*/  HMMA.16816.F32 R20, R136.reuse, R58, R20 ;  /* 0x0000003a8814723c */ /* 0x040fe20000001814 */
[----:B------:R-:W-:Y:S07]  /*106e0*/  LDSM.16.M88.4 R56, [R151] ;  /* 0x000000009738783b */ /* 0x000fee0000000200 */
[C---:B---3--:R-:W-:Y:S08]  /*106f0*/  HMMA.16816.F32 R16, R136.reuse, R48, R16 ;  /* 0x000000308810723c */ /* 0x048ff00000001810 */
[C---:B------:R-:W-:Y:S01]  /*10700*/  HMMA.16816.F32 R12, R136.reuse, R50, R12 ;  /* 0x00000032880c723c */ /* 0x040fe2000000180c */
[----:B------:R-:W2:Y:S07]  /*10710*/  LDSM.16.M88.4 R48, [R147+0x2000] ;  /* 0x002000009330783b */ /* 0x000eae0000000200 */
[C---:B----4-:R-:W-:Y:S08]  /*10720*/  HMMA.16816.F32 R40, R136.reuse, R128, R40 ;  /* 0x000000808828723c */ /* 0x050ff00000001828 */
[C---:B------:R-:W-:Y:S01]  /*10730*/  HMMA.16816.F32 R36, R136.reuse, R130, R36 ;  /* 0x000000828824723c */ /* 0x040fe20000001824 */
[----:B------:R-:W-:Y:S07]  /*10740*/  LDSM.16.M88.4 R128, [R148+0x5000] ;  /* 0x005000009480783b */ /* 0x000fee0000000200 */
[C---:B-1----:R-:W-:Y:S08]  /*10750*/  HMMA.16816.F32 R8, R136.reuse, R44, R8 ;  /* 0x0000002c8808723c */ /* 0x042ff00000001808 */
[C---:B------:R-:W-:Y:S01]  /*10760*/  HMMA.16816.F32 R4, R136.reuse, R46, R4 ;  /* 0x0000002e8804723c */ /* 0x040fe20000001804 */
[----:B------:R-:W1:Y:S07]  /*10770*/  LDSM.16.M88.4 R44, [R147+0x2800] ;  /* 0x00280000932c783b */ /* 0x000e6e0000000200 */
[----:B-----5:R-:W-:Y:S08]  /*10780*/  HMMA.16816.F32 R32, R136, R124, R32 ;  /* 0x0000007c8820723c */ /* 0x020ff00000001820 */
[C---:B--2---:R-:W-:Y:S08]  /*10790*/  HMMA.16816.F32 R40, R56.reuse, R48, R40 ;  /* 0x000000303828723c */ /* 0x044ff00000001828 */
[----:B------:R-:W-:Y:S01]  /*107a0*/  HMMA.16816.F32 R36, R56, R50, R36 ;  /* 0x000000323824723c */ /* 0x000fe20000001824 */
[----:B------:R-:W2:Y:S07]  /*107b0*/  LDSM.16.M88.4 R48, [R147+0x3000] ;  /* 0x003000009330783b */ /* 0x000eae0000000200 */
[----:B------:R-:W-:Y:S01]  /*107c0*/  HMMA.16816.F32 R28, R136, R126, R28 ;  /* 0x0000007e881c723c */ /* 0x000fe2000000181c */
[----:B------:R-:W-:Y:S02]  /*107d0*/  LDSM.16.M88.4 R124, [R148+0x5800] ;  /* 0x00580000947c783b */ /* 0x000fe40000000200 */
[----:B------:R-:W-:-:S02]  /*107e0*/  FSEL R183, R43, -INF , !P0 ;  /* 0xff8000002bb77808 */ /* 0x000fc40004000000 */
[----:B------:R-:W-:Y:S02]  /*107f0*/  LOP3.LUT P0, RZ, R61, 0x1, RZ, 0xc0, !PT ;  /* 0x000000013dff7812 */ /* 0x000fe4000780c0ff */
[----:B------:R-:W-:Y:S01]  /*10800*/  FSEL R182, R41, -INF , !P3 ;  /* 0xff80000029b67808 */ /* 0x000fe20005800000 */
[----:B------:R-:W-:Y:S01]  /*10810*/  HMMA.16816.F32 R120, R136, R132, R120 ;  /* 0x000000848878723c */ /* 0x000fe20000001878 */
[----:B------:R-:W-:Y:S02]  /*10820*/  LOP3.LUT R61, R61, 0xfffffffe, RZ, 0xc0, !PT ;  /* 0xfffffffe3d3d7812 */ /* 0x000fe400078ec0ff */
[----:B------:R-:W-:Y:S01]  /*10830*/  FSEL R184, R36, -INF , !P6 ;  /* 0xff80000024b87808 */ /* 0x000fe20007000000 */
[----:B------:R-:W-:Y:S01]  /*10840*/  VIADD R36, R62, 0xffffff18 ;  /* 0xffffff183e247836 */ /* 0x000fe20000000000 */
[----:B------:R-:W-:-:S03]  /*10850*/  FSEL R185, R38, -INF , !P0 ;  /* 0xff80000026b97808 */ /* 0x000fc60004000000 */
[----:B-1----:R-:W-:Y:S01]  /*10860*/  HMMA.16816.F32 R32, R56, R44, R32 ;  /* 0x0000002c3820723c */ /* 0x002fe20000001820 */
[----:B------:R-:W-:Y:S01]  /*10870*/  VIADD R44, R62, 0xffffff00 ;  /* 0xffffff003e2c7836 */ /* 0x000fe20000000000 */
[----:B------:R-:W-:-:S04]  /*10880*/  ISETP.GE.AND P6, PT, R36, R53, PT ;  /* 0x000000352400720c */ /* 0x000fc80003fc6270 */
[C---:B------:R-:W-:Y:S02]  /*10890*/  ISETP.GE.AND P4, PT, R44.reuse, R53, PT ;  /* 0x000000352c00720c */ /* 0x040fe40003f86270 */
[----:B------:R-:W-:Y:S01]  /*108a0*/  ISETP.GE.AND P2, PT, R44, R54, PT ;  /* 0x000000362c00720c */ /* 0x000fe20003f46270 */
[----:B------:R-:W-:Y:S01]  /*108b0*/  HMMA.16816.F32 R28, R56, R46, R28 ;  /* 0x0000002e381c723c */ /* 0x000fe2000000181c */
[----:B------:R-:W1:Y:S01]  /*108c0*/  LDSM.16.M88.4 R44, [R147+0x3800] ;  /* 0x00380000932c783b */ /* 0x000e620000000200 */
[----:B------:R-:W-:Y:S01]  /*108d0*/  FSEL R102, R40, -INF , !P4 ;  /* 0xff80000028667808 */ /* 0x000fe20006000000 */
[----:B------:R-:W-:Y:S01]  /*108e0*/  VIADD R40, R62, 0xffffff11 ;  /* 0xffffff113e287836 */ /* 0x000fe20000000000 */
[----:B------:R-:W-:Y:S01]  /*108f0*/  FSEL R103, R42, -INF , !P2 ;  /* 0xff8000002a677808 */ /* 0x000fe20005000000 */
[----:B------:R-:W-:-:S03]  /*10900*/  VIADD R42, R62, 0xffffff10 ;  /* 0xffffff103e2a7836 */ /* 0x000fc60000000000 */
[C---:B--2---:R-:W-:Y:S01]  /*10910*/  HMMA.16816.F32 R20, R56.reuse, R50, R20 ;  /* 0x000000323814723c */ /* 0x044fe20000001814 */
[----:B------:R-:W-:Y:S02]  /*10920*/  FSEL R50, R37, -INF , !P1 ;  /* 0xff80000025327808 */ /* 0x000fe40004800000 */
[-C--:B------:R-:W-:Y:S02]  /*10930*/  ISETP.GE.AND P1, PT, R36, R54.reuse, PT ;  /* 0x000000362400720c */ /* 0x080fe40003f26270 */
[-C--:B------:R-:W-:Y:S02]  /*10940*/  ISETP.GE.AND P2, PT, R42, R54.reuse, PT ;  /* 0x000000362a00720c */ /* 0x080fe40003f46270 */
[C---:B------:R-:W-:Y:S01]  /*10950*/  ISETP.GE.AND P3, PT, R40.reuse, R53, PT ;  /* 0x000000352800720c */ /* 0x040fe20003f66270 */
[----:B------:R-:W-:Y:S01]  /*10960*/  HMMA.16816.F32 R24, R56, R48, R24 ;  /* 0x000000303818723c */ /* 0x000fe20000001818 */
[----:B------:R-:W-:Y:S01]  /*10970*/  ISETP.GE.AND P0, PT, R40, R54, PT ;  /* 0x000000362800720c */ /* 0x000fe20003f06270 */
[----:B------:R-:W-:Y:S01]  /*10980*/  VIADD R40, R62, 0xffffff19 ;  /* 0xffffff193e287836 */ /* 0x000fe20000000000 */
[----:B------:R-:W-:-:S02]  /*10990*/  FSEL R51, R39, -INF , !P5 ;  /* 0xff80000027337808 */ /* 0x000fc40006800000 */
[----:B------:R-:W-:Y:S01]  /*109a0*/  FSEL R43, R34, -INF , !P2 ;  /* 0xff800000222b7808 */ /* 0x000fe20005000000 */
[----:B------:R-:W2:Y:S01]  /*109b0*/  LDSM.16.M88.4 R36, [R147+0x4000] ;  /* 0x004000009324783b */ /* 0x000ea20000000200 */
[----:B------:R-:W-:Y:S01]  /*109c0*/  FSEL R34, R33, -INF , !P3 ;  /* 0xff80000021227808 */ /* 0x000fe20005800000 */
[----:B------:R-:W-:Y:S01]  /*109d0*/  VIADD R33, R62, 0xffffff28 ;  /* 0xffffff283e217836 */ /* 0x000fe20000000000 */
[----:B------:R-:W-:Y:S01]  /*109e0*/  @P1 LOP3.LUT R61, R61, 0x1, RZ, 0xfc, !PT ;  /* 0x000000013d3d1812 */ /* 0x000fe200078efcff */
[----:B------:R-:W-:Y:S01]  /*109f0*/  HMMA.16816.F32 R116, R136, R134, R116 ;  /* 0x000000868874723c */ /* 0x000fe20000001874 */
[C---:B------:R-:W-:Y:S02]  /*10a00*/  ISETP.GE.AND P1, PT, R40.reuse, R53, PT ;  /* 0x000000352800720c */ /* 0x040fe40003f26270 */
[----:B------:R-:W-:Y:S02]  /*10a10*/  ISETP.GE.AND P5, PT, R40, R54, PT ;  /* 0x000000362800720c */ /* 0x000fe40003fa6270 */
[----:B------:R-:W-:-:S02]  /*10a20*/  FSEL R40, R29, -INF , !P1 ;  /* 0xff8000001d287808 */ /* 0x000fc40004800000 */
[----:B------:R-:W-:Y:S01]  /*10a30*/  ISETP.GE.AND P1, PT, R33, R54, PT ;  /* 0x000000362100720c */ /* 0x000fe20003f26270 */
[----:B------:R-:W-:Y:S01]  /*10a40*/  HMMA.16816.F32 R112, R136, R128, R112 ;  /* 0x000000808870723c */ /* 0x000fe20000001870 */
[----:B------:R-:W-:Y:S02]  /*10a50*/  ISETP.GE.AND P4, PT, R42, R53, PT ;  /* 0x000000352a00720c */ /* 0x000fe40003f86270 */
[----:B------:R-:W-:Y:S01]  /*10a60*/  FSEL R49, R35, -INF , !P0 ;  /* 0xff80000023317808 */ /* 0x000fe20004000000 */
[----:B------:R-:W-:Y:S01]  /*10a70*/  VIADD R35, R62, 0xffffff21 ;  /* 0xffffff213e237836 */ /* 0x000fe20000000000 */
[----:B------:R-:W-:Y:S01]  /*10a80*/  FSEL R42, R32, -INF , !P4 ;  /* 0xff800000202a7808 */ /* 0x000fe20006000000 */
[----:B------:R-:W-:Y:S01]  /*10a90*/  VIADD R32, R62, 0xffffff20 ;  /* 0xffffff203e207836 */ /* 0x000fe20000000000 */
[C---:B------:R-:W-:Y:S01]  /*10aa0*/  LOP3.LUT P0, RZ, R61.reuse, 0x1, RZ, 0xc0, !PT ;  /* 0x000000013dff7812 */ /* 0x040fe2000780c0ff */
[----:B-1----:R-:W-:Y:S01]  /*10ab0*/  HMMA.16816.F32 R16, R56, R44, R16 ;  /* 0x0000002c3810723c */ /* 0x002fe20000001810 */
[----:B------:R-:W-:-:S02]  /*10ac0*/  LOP3.LUT R61, R61, 0xfffffffe, RZ, 0xc0, !PT ;  /* 0xfffffffe3d3d7812 */ /* 0x000fc400078ec0ff */
[----:B------:R-:W-:Y:S02]  /*10ad0*/  ISETP.GE.AND P4, PT, R32, R53, PT ;  /* 0x000000352000720c */ /* 0x000fe40003f86270 */
[----:B------:R-:W-:Y:S02]  /*10ae0*/  FSEL R41, R30, -INF , !P0 ;  /* 0xff8000001e297808 */ /* 0x000fe40004000000 */
[-C--:B------:R-:W-:Y:S01]  /*10af0*/  ISETP.GE.AND P0, PT, R35, R54.reuse, PT ;  /* 0x000000362300720c */ /* 0x080fe20003f06270 */
[----:B------:R-:W-:Y:S01]  /*10b00*/  HMMA.16816.F32 R12, R56, R46, R12 ;  /* 0x0000002e380c723c */ /* 0x000fe2000000180c */
[----:B------:R-:W-:Y:S02]  /*10b10*/  @P1 LOP3.LUT R61, R61, 0x1, RZ, 0xfc, !PT ;  /* 0x000000013d3d1812 */ /* 0x000fe400078efcff */
[----:B------:R-:W-:Y:S02]  /*10b20*/  ISETP.GE.AND P2, PT, R32, R54, PT ;  /* 0x000000362000720c */ /* 0x000fe40003f46270 */
[----:B------:R-:W-:-:S02]  /*10b30*/  FSEL R32, R28, -INF , !P6 ;  /* 0xff8000001c207808 */ /* 0x000fc40007000000 */
[----:B------:R-:W-:Y:S01]  /*10b40*/  FSEL R48, R24, -INF , !P4 ;  /* 0xff80000018307808 */ /* 0x000fe20006000000 */
[C---:B------:R-:W-:Y:S01]  /*10b50*/  VIADD R24, R62.reuse, 0xffffff30 ;  /* 0xffffff303e187836 */ /* 0x040fe20000000000 */
[----:B------:R-:W-:Y:S01]  /*10b60*/  ISETP.GE.AND P6, PT, R33, R53, PT ;  /* 0x000000352100720c */ /* 0x000fe20003fc6270 */
[----:B------:R-:W-:Y:S01]  /*10b70*/  VIADD R33, R62, 0xffffff29 ;  /* 0xffffff293e217836 */ /* 0x000fe20000000000 */
[----:B------:R-:W-:Y:S01]  /*10b80*/  FSEL R179, R27, -INF , !P0 ;  /* 0xff8000001bb37808 */ /* 0x000fe20004000000 */
[----:B--2---:R-:W-:Y:S01]  /*10b90*/  HMMA.16816.F32 R8, R56, R36, R8 ;  /* 0x000000243808723c */ /* 0x004fe20000001808 */
[----:B------:R-:W-:Y:S02]  /*10ba0*/  LOP3.LUT P0, RZ, R61, 0x1, RZ, 0xc0, !PT ;  /* 0x000000013dff7812 */ /* 0x000fe4000780c0ff */
[----:B------:R-:W-:Y:S02]  /*10bb0*/  FSEL R45, R31, -INF , !P5 ;  /* 0xff8000001f2d7808 */ /* 0x000fe40006800000 */
[----:B------:R-:W1:Y:S01]  /*10bc0*/  LDSM.16.M88.4 R28, [R147+0x4800] ;  /* 0x00480000931c783b */ /* 0x000e620000000200 */
[----:B------:R-:W-:-:S02]  /*10bd0*/  FSEL R181, R26, -INF , !P2 ;  /* 0xff8000001ab57808 */ /* 0x000fc40005000000 */
[CC--:B------:R-:W-:Y:S01]  /*10be0*/  ISETP.GE.AND P4, PT, R24.reuse, R53.reuse, PT ;  /* 0x000000351800720c */ /* 0x0c0fe20003f86270 */
[----:B------:R-:W-:Y:S01]  /*10bf0*/  HMMA.16816.F32 R108, R136, R130, R108 ;  /* 0x00000082886c723c */ /* 0x000fe2000000186c */
[-C--:B------:R-:W-:Y:S01]  /*10c00*/  ISETP.GE.AND P2, PT, R24, R54.reuse, PT ;  /* 0x000000361800720c */ /* 0x080fe20003f46270 */
[----:B------:R-:W-:Y:S01]  /*10c10*/  VIADD R24, R62, 0xffffff31 ;  /* 0xffffff313e187836 */ /* 0x000fe20000000000 */
[----:B------:R-:W-:Y:S01]  /*10c20*/  FSEL R173, R22, -INF , !P0 ;  /* 0xff80000016ad7808 */ /* 0x000fe20004000000 */
[----:B------:R-:W-:Y:S01]  /*10c30*/  VIADD R22, R62, 0xffffff38 ;  /* 0xffffff383e167836 */ /* 0x000fe20000000000 */
[----:B------:R-:W-:Y:S02]  /*10c40*/  ISETP.GE.AND P3, PT, R35, R53, PT ;  /* 0x000000352300720c */ /* 0x000fe40003f66270 */
[----:B------:R-:W-:Y:S01]  /*10c50*/  ISETP.GE.AND P5, PT, R33, R54, PT ;  /* 0x000000362100720c */ /* 0x000fe20003fa6270 */
[----:B------:R-:W-:Y:S01]  /*10c60*/  HMMA.16816.F32 R4, R56, R38, R4 ;  /* 0x000000263804723c */ /* 0x000fe20000001804 */
[----:B------:R-:W-:Y:S01]  /*10c70*/  FSEL R170, R16, -INF , !P4 ;  /* 0xff80000010aa7808 */ /* 0x000fe20006000000 */
[----:B------:R-:W-:Y:S01]  /*10c80*/  VIADD R16, R62, 0xffffff40 ;  /* 0xffffff403e107836 */ /* 0x000fe20000000000 */
[----:B------:R-:W-:-:S02]  /*10c90*/  FSEL R180, R25, -INF , !P3 ;  /* 0xff80000019b47808 */ /* 0x000fc40005800000 */
[----:B------:R-:W-:Y:S02]  /*10ca0*/  FSEL R177, R23, -INF , !P5 ;  /* 0xff80000017b17808 */ /* 0x000fe40006800000 */
[C---:B------:R-:W-:Y:S01]  /*10cb0*/  ISETP.GE.AND P3, PT, R24.reuse, R53, PT ;  /* 0x000000351800720c */ /* 0x040fe20003f66270 */
[C---:B------:R-:W-:Y:S01]  /*10cc0*/  HMMA.16816.F32 R104, R136.reuse, R124, R104 ;  /* 0x0000007c8868723c */ /* 0x040fe20000001868 */
[-C--:B------:R-:W-:Y:S02]  /*10cd0*/  ISETP.GE.AND P0, PT, R24, R54.reuse, PT ;  /* 0x000000361800720c */ /* 0x080fe40003f06270 */
[----:B------:R-:W-:Y:S02]  /*10ce0*/  ISETP.GE.AND P5, PT, R22, R54, PT ;  /* 0x000000361600720c */ /* 0x000fe40003fa6270 */
[----:B------:R-:W-:Y:S02]  /*10cf0*/  FSEL R143, R18, -INF , !P2 ;  /* 0xff800000128f7808 */ /* 0x000fe40005000000 */
[----:B------:R-:W-:Y:S01]  /*10d00*/  FSEL R172, R17, -INF , !P3 ;  /* 0xff80000011ac7808 */ /* 0x000fe20005800000 */
[----:B------:R-:W-:Y:S01]  /*10d10*/  HMMA.16816.F32 R64, R136, R126, R64 ;  /* 0x0000007e8840723c */ /* 0x000fe20000001840 */
[----:B------:R-:W-:-:S02]  /*10d20*/  FSEL R141, R19, -INF , !P0 ;  /* 0xff800000138d7808 */ /* 0x000fc40004000000 */
[CC--:B------:R-:W-:Y:S02]  /*10d30*/  ISETP.GE.AND P4, PT, R16.reuse, R53.reuse, PT ;  /* 0x000000351000720c */ /* 0x0c0fe40003f86270 */
[----:B------:R-:W-:Y:S02]  /*10d40*/  ISETP.GE.AND P2, PT, R16, R54, PT ;  /* 0x000000361000720c */ /* 0x000fe40003f46270 */
[----:B------:R-:W2:Y:S01]  /*10d50*/  LDSM.16.M88.4 R16, [R147+0x5000] ;  /* 0x005000009310783b */ /* 0x000ea20000000200 */
[----:B------:R-:W-:Y:S02]  /*10d60*/  LOP3.LUT R61, R61, 0xfffffffe, RZ, 0xc0, !PT ;  /* 0xfffffffe3d3d7812 */ /* 0x000fe400078ec0ff */
[----:B------:R-:W-:Y:S01]  /*10d70*/  FSEL R176, R20, -INF , !P6 ;  /* 0xff80000014b07808 */ /* 0x000fe20007000000 */
[----:B------:R-:W-:Y:S01]  /*10d80*/  VIADD R20, R62, 0xffffff39 ;  /* 0xffffff393e147836 */ /* 0x000fe20000000000 */
[----:B------:R-:W-:Y:S01]  /*10d90*/  ISETP.GE.AND P1, PT, R33, R53, PT ;  /* 0x000000352100720c */ /* 0x000fe20003f26270 */
[----:B-1----:R-:W-:Y:S01]  /*10da0*/  HMMA.16816.F32 R120, R56, R28, R120 ;  /* 0x0000001c3878723c */ /* 0x002fe20000001878 */
[----:B------:R-:W-:-:S02]  /*10db0*/  @P5 LOP3.LUT R61, R61, 0x1, RZ, 0xfc, !PT ;  /* 0x000000013d3d5812 */ /* 0x000fc400078efcff */
[----:B------:R-:W-:Y:S02]  /*10dc0*/  FSEL R178, R21, -INF , !P1 ;  /* 0xff80000015b27808 */ /* 0x000fe40004800000 */
[-C--:B------:R-:W-:Y:S02]  /*10dd0*/  ISETP.GE.AND P6, PT, R22, R53.reuse, PT ;  /* 0x000000351600720c */ /* 0x080fe40003fc6270 */
[C---:B------:R-:W-:Y:S01]  /*10de0*/  ISETP.GE.AND P1, PT, R20.reuse, R53, PT ;  /* 0x000000351400720c */ /* 0x040fe20003f26270 */
[----:B------:R-:W-:Y:S01]  /*10df0*/  HMMA.16816.F32 R116, R56, R30, R116 ;  /* 0x0000001e3874723c */ /* 0x000fe20000001874 */
[----:B------:R-:W-:Y:S01]  /*10e00*/  ISETP.GE.AND P5, PT, R20, R54, PT ;  /* 0x000000361400720c */ /* 0x000fe20003fa6270 */
[----:B------:R-:W-:Y:S01]  /*10e10*/  VIADD R20, R62, 0xffffff41 ;  /* 0xffffff413e147836 */ /* 0x000fe20000000000 */
[----:B------:R-:W-:Y:S02]  /*10e20*/  LOP3.LUT P0, RZ, R61, 0x1, RZ, 0xc0, !PT ;  /* 0x000000013dff7812 */ /* 0x000fe4000780c0ff */
[----:B------:R-:W-:Y:S01]  /*10e30*/  FSEL R142, R12, -INF , !P6 ;  /* 0xff8000000c8e7808 */ /* 0x000fe20007000000 */
[----:B------:R-:W-:Y:S01]  /*10e40*/  VIADD R12, R62, 0xffffff48 ;  /* 0xffffff483e0c7836 */ /* 0x000fe20000000000 */
[----:B------:R-:W-:-:S02]  /*10e50*/  FSEL R135, R14, -INF , !P0 ;  /* 0xff8000000e877808 */ /* 0x000fc40004000000 */
[C---:B------:R-:W-:Y:S02]  /*10e60*/  ISETP.GE.AND P3, PT, R20.reuse, R53, PT ;  /* 0x000000351400720c */ /* 0x040fe40003f66270 */
[-C--:B------:R-:W-:Y:S02]  /*10e70*/  ISETP.GE.AND P0, PT, R20, R54.reuse, PT ;  /* 0x000000361400720c */ /* 0x080fe40003f06270 */
[----:B------:R-:W-:Y:S01]  /*10e80*/  FSEL R140, R13, -INF , !P1 ;  /* 0xff8000000d8c7808 */ /* 0x000fe20004800000 */
[----:B------:R-:W-:Y:S01]  /*10e90*/  VIADD R13, R62, 0xffffff49 ;  /* 0xffffff493e0d7836 */ /* 0x000fe20000000000 */
[----:B------:R-:W-:Y:S02]  /*10ea0*/  ISETP.GE.AND P1, PT, R12, R54, PT ;  /* 0x000000360c00720c */ /* 0x000fe40003f26270 */
[----:B------:R-:W-:Y:S02]  /*10eb0*/  FSEL R132, R8, -INF , !P4 ;  /* 0xff80000008847808 */ /* 0x000fe40006000000 */
[----:B------:R-:W-:-:S02]  /*10ec0*/  FSEL R133, R10, -INF , !P2 ;  /* 0xff8000000a857808 */ /* 0x000fc40005000000 */
[----:B------:R-:W-:Y:S02]  /*10ed0*/  FSEL R130, R9, -INF , !P3 ;  /* 0xff80000009827808 */ /* 0x000fe40005800000 */
[----:B------:R-:W-:Y:S02]  /*10ee0*/  FSEL R129, R11, -INF , !P0 ;  /* 0xff8000000b817808 */ /* 0x000fe40004000000 */
[----:B------:R-:W1:Y:S01]  /*10ef0*/  LDSM.16.M88.4 R8, [R147+0x5800] ;  /* 0x005800009308783b */ /* 0x000e620000000200 */
[----:B------:R-:W-:Y:S01]  /*10f00*/  LOP3.LUT R61, R61, 0xfffffffe, RZ, 0xc0, !PT ;  /* 0xfffffffe3d3d7812 */ /* 0x000fe200078ec0ff */
[----:B--2---:R-:W-:Y:S01]  /*10f10*/  HMMA.16816.F32 R112, R56, R16, R112 ;  /* 0x000000103870723c */ /* 0x004fe20000001870 */
[----:B------:R-:W-:Y:S01]  /*10f20*/  ISETP.GE.AND P6, PT, R12, R53, PT ;  /* 0x000000350c00720c */ /* 0x000fe20003fc6270 */
[----:B------:R-:W-:Y:S01]  /*10f30*/  VIADD R12, R62, 0xffffff50 ;  /* 0xffffff503e0c7836 */ /* 0x000fe20000000000 */
[----:B------:R-:W-:Y:S01]  /*10f40*/  @P1 LOP3.LUT R61, R61, 0x1, RZ, 0xfc, !PT ;  /* 0x000000013d3d1812 */ /* 0x000fe200078efcff */
[----:B------:R-:W-:-:S04]  /*10f50*/  DEPBAR.LE SB0, 0x0 ;  /* 0x000080000000791a */ /* 0x000fc80000000000 */
[CC--:B------:R-:W-:Y:S01]  /*10f60*/  ISETP.GE.AND P4, PT, R12.reuse, R53.reuse, PT ;  /* 0x000000350c00720c */ /* 0x0c0fe20003f86270 */
[----:B------:R-:W-:Y:S01]  /*10f70*/  HMMA.16816.F32 R108, R56, R18, R108 ;  /* 0x00000012386c723c */ /* 0x000fe2000000186c */
[----:B------:R-:W-:Y:S01]  /*10f80*/  BAR.SYNC.DEFER_BLOCKING 0x0 ;  /* 0x0000000000007b1d */ /* 0x000fe20000010000 */
[----:B------:R-:W-:Y:S01]  /*10f90*/  ISETP.GE.AND P2, PT, R12, R54, PT ;  /* 0x000000360c00720c */ /* 0x000fe20003f46270 */
[C---:B------:R-:W-:Y:S01]  /*10fa0*/  VIADD R12, R62.reuse, 0xffffff51 ;  /* 0xffffff513e0c7836 */ /* 0x040fe20000000000 */
[----:B------:R-:W-:Y:S02]  /*10fb0*/  ISETP.GE.AND P1, PT, R13, R53, PT ;  /* 0x000000350d00720c */ /* 0x000fe40003f26270 */
[----:B------:R-:W-:Y:S02]  /*10fc0*/  LOP3.LUT P0, RZ, R61, 0x1, RZ, 0xc0, !PT ;  /* 0x000000013dff7812 */ /* 0x000fe4000780c0ff */
[----:B------:R-:W-:Y:S01]  /*10fd0*/  FSEL R136, R5, -INF , !P1 ;  /* 0xff80000005887808 */ /* 0x000fe20004800000 */
[----:B------:R-:W-:Y:S01]  /*10fe0*/  VIADD R5, R62, 0xffffff60 ;  /* 0xffffff603e057836 */ /* 0x000fe20000000000 */
[----:B------:R-:W-:Y:S01]  /*10ff0*/  FSEL R131, R6, -INF , !P0 ;  /* 0xff80000006837808 */ /* 0x000fe20004000000 */
[----:B------:R-:W-:Y:S01]  /*11000*/  VIADD R6, R62, 0xffffff58 ;  /* 0xffffff583e067836 */ /* 0x000fe20000000000 */
[----:B------:R-:W-:-:S02]  /*11010*/  FSEL R171, R15, -INF , !P5 ;  /* 0xff8000000fab7808 */ /* 0x000fc40006800000 */
[----:B------:R-:W-:Y:S01]  /*11020*/  FSEL R134, R4, -INF , !P6 ;  /* 0xff80000004867808 */ /* 0x000fe20007000000 */
[----:B------:R-:W-:Y:S01]  /*11030*/  VIADD R4, R62, 0xffffff59 ;  /* 0xffffff593e047836 */ /* 0x000fe20000000000 */
[-C--:B------:R-:W-:Y:S02]  /*11040*/  ISETP.GE.AND P0, PT, R12, R54.reuse, PT ;  /* 0x000000360c00720c */ /* 0x080fe40003f06270 */
[----:B------:R-:W-:Y:S02]  /*11050*/  ISETP.GE.AND P5, PT, R13, R54, PT ;  /* 0x000000360d00720c */ /* 0x000fe40003fa6270 */
[----:B------:R-:W-:Y:S02]  /*11060*/  FSEL R125, R122, -INF , !P2 ;  /* 0xff8000007a7d7808 */ /* 0x000fe40005000000 */
[----:B------:R-:W-:Y:S02]  /*11070*/  FSEL R123, R123, -INF , !P0 ;  /* 0xff8000007b7b7808 */ /* 0x000fe40004000000 */
[----:B------:R-:W-:-:S02]  /*11080*/  ISETP.GE.AND P3, PT, R12, R53, PT ;  /* 0x000000350c00720c */ /* 0x000fc40003f66270 */
[----:B------:R-:W-:Y:S02]  /*11090*/  FSEL R127, R7, -INF , !P5 ;  /* 0xff800000077f7808 */ /* 0x000fe40006800000 */
[----:B------:R-:W-:Y:S01]  /*110a0*/  FSEL R128, R120, -INF , !P4 ;  /* 0xff80000078807808 */ /* 0x000fe20006000000 */
[C---:B-1----:R-:W-:Y:S01]  /*110b0*/  HMMA.16816.F32 R104, R56.reuse, R8, R104 ;  /* 0x000000083868723c */ /* 0x042fe20000001868 */
[CC--:B------:R-:W-:Y:S02]  /*110c0*/  ISETP.GE.AND P2, PT, R5.reuse, R53.reuse, PT ;  /* 0x000000350500720c */ /* 0x0c0fe40003f46270 */
[-C--:B------:R-:W-:Y:S01]  /*110d0*/  ISETP.GE.AND P0, PT, R5, R54.reuse, PT ;  /* 0x000000360500720c */ /* 0x080fe20003f06270 */
[----:B------:R-:W-:Y:S01]  /*110e0*/  VIADD R5, R62, 0xffffff68 ;  /* 0xffffff683e057836 */ /* 0x000fe20000000000 */
[-C--:B------:R-:W-:Y:S02]  /*110f0*/  ISETP.GE.AND P5, PT, R6, R54.reuse, PT ;  /* 0x000000360600720c */ /* 0x080fe40003fa6270 */
[C---:B------:R-:W-:Y:S01]  /*11100*/  ISETP.GE.AND P1, PT, R4.reuse, R53, PT ;  /* 0x000000350400720c */ /* 0x040fe20003f26270 */
[----:B------:R-:W-:Y:S01]  /*11110*/  HMMA.16816.F32 R8, R56, R10, R64 ;  /* 0x0000000a3808723c */ /* 0x000fe20000001840 */
[----:B------:R-:W-:Y:S01]  /*11120*/  ISETP.GE.AND P4, PT, R4, R54, PT ;  /* 0x000000360400720c */ /* 0x000fe20003f86270 */
[----:B------:R-:W-:Y:S01]  /*11130*/  VIADD R4, R62, 0xffffff61 ;  /* 0xffffff613e047836 */ /* 0x000fe20000000000 */
        /* <DEDUP_REMOVED lines=8> */
[----:B------:R-:W-:Y:S02]  /*111c0*/  FSEL R63, R115, -INF , !P3 ;  /* 0xff800000733f7808 */ /* 0x000fe40005800000 */
[----:B------:R-:W-:Y:S02]  /*111d0*/  ISETP.GE.AND P3, PT, R5, R54, PT ;  /* 0x000000360500720c */ /* 0x000fe40003f66270 */
[----:B------:R-:W-:Y:S02]  /*111e0*/  FSEL R122, R116, -INF , !P6 ;  /* 0xff800000747a7808 */ /* 0x000fe40007000000 */
[----:B------:R-:W-:Y:S01]  /*111f0*/  ISETP.GE.AND P6, PT, R4, R53, PT ;  /* 0x000000350400720c */ /* 0x000fe20003fc6270 */
[----:B------:R-:W-:Y:S01]  /*11200*/  VIADD R4, R62, 0xffffff69 ;  /* 0xffffff693e047836 */ /* 0x000fe20000000000 */
[----:B------:R-:W-:Y:S02]  /*11210*/  LOP3.LUT R61, R61, 0xfffffffd, RZ, 0xc0, !PT ;  /* 0xfffffffd3d3d7812 */ /* 0x000fe400078ec0ff */
[----:B------:R-:W-:-:S02]  /*11220*/  FSEL R52, R114, -INF , !P0 ;  /* 0xff80000072347808 */ /* 0x000fc40004000000 */
[C---:B------:R-:W-:Y:S02]  /*11230*/  ISETP.GE.AND P0, PT, R4.reuse, R54, PT ;  /* 0x000000360400720c */ /* 0x040fe40003f06270 */
[----:B------:R-:W-:Y:S02]  /*11240*/  FSEL R119, R119, -INF , !P4 ;  /* 0xff80000077777808 */ /* 0x000fe40006000000 */
[----:B------:R-:W-:Y:S02]  /*11250*/  @P3 LOP3.LUT R61, R61, 0x2, RZ, 0xfc, !PT ;  /* 0x000000023d3d3812 */ /* 0x000fe400078efcff */
[----:B------:R-:W-:Y:S02]  /*11260*/  FSEL R65, R111, -INF , !P0 ;  /* 0xff8000006f417808 */ /* 0x000fe40004000000 */
[----:B------:R-:W-:Y:S02]  /*11270*/  LOP3.LUT P0, RZ, R61, 0x2, RZ, 0xc0, !PT ;  /* 0x000000023dff7812 */ /* 0x000fe4000780c0ff */
[----:B------:R-:W-:Y:S01]  /*11280*/  ISETP.GE.AND P4, PT, R4, R53, PT ;  /* 0x000000350400720c */ /* 0x000fe20003f86270 */
[----:B------:R-:W-:Y:S01]  /*11290*/  VIADD R4, R62, 0xffffff71 ;  /* 0xffffff713e047836 */ /* 0x000fe20000000000 */
[----:B------:R-:W-:-:S02]  /*112a0*/  FSEL R61, R106, -INF , !P0 ;  /* 0xff8000006a3d7808 */ /* 0x000fc40004000000 */
[----:B------:R-:W-:Y:S02]  /*112b0*/  ISETP.GE.AND P0, PT, R55, 0x3, PT ;  /* 0x000000033700780c */ /* 0x000fe40003f06270 */
[----:B------:R-:W-:Y:S02]  /*112c0*/  FSEL R118, R112, -INF , !P2 ;  /* 0xff80000070767808 */ /* 0x000fe40005000000 */
[----:B------:R-:W-:Y:S02]  /*112d0*/  FSEL R120, R113, -INF , !P6 ;  /* 0xff80000071787808 */ /* 0x000fe40007000000 */
[----:B------:R-:W-:Y:S02]  /*112e0*/  FSEL R60, R110, -INF , !P1 ;  /* 0xff8000006e3c7808 */ /* 0x000fe40004800000 */
[-C--:B------:R-:W-:Y:S01]  /*112f0*/  ISETP.GE.AND P2, PT, R5, R53.reuse, PT ;  /* 0x000000350500720c */ /* 0x080fe20003f46270 */
[----:B------:R-:W-:Y:S01]  /*11300*/  VIADD R5, R62, 0xffffff78 ;  /* 0xffffff783e057836 */ /* 0x000fe20000000000 */
[----:B------:R-:W-:-:S02]  /*11310*/  ISETP.GE.AND P6, PT, R4, R53, PT ;  /* 0x000000350400720c */ /* 0x000fc40003fc6270 */
[----:B------:R-:W-:Y:S01]  /*11320*/  ISETP.GE.AND P1, PT, R4, R54, PT ;  /* 0x000000360400720c */ /* 0x000fe20003f26270 */
[----:B------:R-:W-:Y:S01]  /*11330*/  VIADD R4, R62, 0xffffff79 ;  /* 0xffffff793e047836 */ /* 0x000fe20000000000 */
        /* <DEDUP_REMOVED lines=8> */
[----:B------:R-:W-:Y:S02]  /*113c0*/  ISETP.NE.AND P1, PT, R3, RZ, PT ;  /* 0x000000ff0300720c */ /* 0x000fe40003f25270 */
[----:B------:R-:W-:Y:S02]  /*113d0*/  FSEL R53, R105, -INF , !P6 ;  /* 0xff80000069357808 */ /* 0x000fe40007000000 */
[----:B------:R-:W-:-:S02]  /*113e0*/  FSEL R67, R8, -INF , !P5 ;  /* 0xff80000008437808 */ /* 0x000fc40006800000 */
[----:B------:R-:W-:Y:S02]  /*113f0*/  FSEL R66, R9, -INF , !P4 ;  /* 0xff80000009427808 */ /* 0x000fe40006000000 */
[----:B------:R-:W-:Y:S02]  /*11400*/  FSEL R64, R10, -INF , !P3 ;  /* 0xff8000000a407808 */ /* 0x000fe40005800000 */
[----:B------:R-:W-:Y:S01]  /*11410*/  FSEL R3, R11, -INF , !P2 ;  /* 0xff8000000b037808 */ /* 0x000fe20005000000 */
[----:B------:R-:W-:Y:S06]  /*11420*/  @!P0 BRA `(.L_x_4882) ;  /* 0x00000008000c8947 */ /* 0x000fec0003800000 */
[----:B------:R-:W-:Y:S05]  /*11430*/  BRA.U !UP0, `(.L_x_4883) ;  /* 0x0000000508007547 */ /* 0x000fea000b800000 */
[----:B------:R-:W1:Y:S01]  /*11440*/  LDC R5, c[0x0][0x4f0] ;  /* 0x00013c00ff057b82 */ /* 0x000e620000000800 */
[----:B------:R-:W-:Y:S01]  /*11450*/  SHF.L.U32 R6, R55, 0x7, RZ ;  /* 0x0000000737067819 */ /* 0x000fe200000006ff */
[----:B------:R-:W2:Y:S04]  /*11460*/  LDCU.64 UR8, c[0x0][0x3b8] ;  /* 0x00007700ff0877ac */ /* 0x000ea80008000a00 */
[C---:B------:R-:W-:Y:S01]  /*11470*/  VIADD R12, R6.reuse, 0xfffffe80 ;  /* 0xfffffe80060c7836 */ /* 0x040fe20000000000 */
[----:B------:R-:W-:Y:S01]  /*11480*/  IADD3 R6, PT, PT, R6, -0x100, RZ ;  /* 0xffffff0006067810 */ /* 0x000fe20007ffe0ff */
[----:B------:R-:W3:Y:S03]  /*11490*/  LDCU.64 UR10, c[0x0][0x3a0] ;  /* 0x00007400ff0a77ac */ /* 0x000ee60008000a00 */
[----:B------:R-:W-:-:S02]  /*114a0*/  IABS R8, R12 ;  /* 0x0000000c00087213 */ /* 0x000fc40000000000 */
[----:B------:R-:W-:Y:S02]  /*114b0*/  IABS R10, R6 ;  /* 0x00000006000a7213 */ /* 0x000fe40000000000 */
[-C--:B-1----:R-:W-:Y:S02]  /*114c0*/  IABS R4, R5.reuse ;  /* 0x0000000500047213 */ /* 0x082fe40000000000 */
[-C--:B------:R-:W-:Y:S02]  /*114d0*/  LOP3.LUT R6, R6, R5.reuse, RZ, 0x3c, !PT ;  /* 0x0000000506067212 */ /* 0x080fe400078e3cff */
        /* <DEDUP_REMOVED lines=25> */
[----:B------:R-:W-:Y:S02]  /*11670*/  ISETP.NE.AND P0, PT, R5, RZ, PT ;  /* 0x000000ff0500720c */ /* 0x000fe40003f05270 */
[----:B------:R-:W-:-:S07]  /*11680*/  LOP3.LUT R7, RZ, R5, RZ, 0x33, !PT ;  /* 0x00000005ff077212 */ /* 0x000fce00078e33ff */
[----:B------:R-:W-:Y:S02]  /*11690*/  @P3 IADD3 R11, PT, PT, R11, 0x1, RZ ;  /* 0x000000010b0b3810 */ /* 0x000fe40007ffe0ff */
[----:B------:R-:W-:Y:S02]  /*116a0*/  @P4 VIADD R13, R13, 0x1 ;  /* 0x000000010d0d4836 */ /* 0x000fe40000000000 */
[----:B------:R-:W-:Y:S02]  /*116b0*/  @!P5 IADD3 R11, PT, PT, -R11, RZ, RZ ;  /* 0x000000ff0b0bd210 */ /* 0x000fe40007ffe1ff */
[----:B------:R-:W-:Y:S02]  /*116c0*/  @!P6 IMAD.MOV R13, RZ, RZ, -R13 ;  /* 0x000000ffff0de224 */ /* 0x000fe400078e0a0d */
[----:B------:R-:W-:-:S03]  /*116d0*/  SEL R6, R7, R11, !P0 ;  /* 0x0000000b07067207 */ /* 0x000fc60004000000 */
[----:B------:R-:W-:Y:S02]  /*116e0*/  SEL R7, R7, R13, !P0 ;  /* 0x0000000d07077207 */ /* 0x000fe40004000000 */
[----:B------:R-:W-:-:S04]  /*116f0*/  IMAD.WIDE R12, R6, 0x4, R164 ;  /* 0x00000004060c7825 */ /* 0x000fc800078e02a4 */
[C---:B------:R-:W-:Y:S01]  /*11700*/  IMAD.WIDE R10, R7.reuse, 0x4, R164 ;  /* 0x00000004070a7825 */ /* 0x040fe200078e02a4 */
[----:B------:R-:W4:Y:S04]  /*11710*/  LDG.E R9, desc[UR6][R12.64] ;  /* 0x000000060c097981 */ /* 0x000f28000c1e1900 */
[----:B------:R-:W4:Y:S01]  /*11720*/  LDG.E R4, desc[UR6][R10.64] ;  /* 0x000000060a047981 */ /* 0x000f22000c1e1900 */
[----:B------:R-:W-:Y:S01]  /*11730*/  IADD3 R6, PT, PT, R7, -R6, RZ ;  /* 0x8000000607067210 */ /* 0x000fe20007ffe0ff */
[----:B--2---:R-:W-:-:S04]  /*11740*/  IMAD.U32 R7, RZ, RZ, UR8 ;  /* 0x00000008ff077e24 */ /* 0x004fc8000f8e00ff */
[----:B------:R-:W-:-:S05]  /*11750*/  IMAD R6, R6, R5, -0x80 ;  /* 0xffffff8006067424 */ /* 0x000fca00078e0205 */
[----:B------:R-:W-:-:S05]  /*11760*/  SHF.R.S32.HI R8, RZ, 0x1f, R6 ;  /* 0x0000001fff087819 */ /* 0x000fca0000011406 */
[----:B------:R-:W-:-:S04]  /*11770*/  IMAD R5, R8, R7, RZ ;  /* 0x0000000708057224 */ /* 0x000fc800078e02ff */
[C---:B------:R-:W-:Y:S01]  /*11780*/  IMAD R5, R6.reuse, UR9, R5 ;  /* 0x0000000906057c24 */ /* 0x040fe2000f8e0205 */
[----:B----4-:R-:W-:Y:S01]  /*11790*/  IADD3 R4, PT, PT, R9, -R4, RZ ;  /* 0x8000000409047210 */ /* 0x010fe20007ffe0ff */
        /* <DEDUP_REMOVED lines=10> */
.L_x_4883:
[----:B------:R-:W1:Y:S01]  /*11840*/  LDC R7, c[0x0][0x3b8] ;  /* 0x0000ee00ff077b82 */ /* 0x000e620000000800 */
[----:B------:R-:W-:Y:S02]  /*11850*/  UMOV UR8, URZ ;  /* 0x000000ff00087c82 */ /* 0x000fe40008000000 */
[----:B------:R-:W-:Y:S01]  /*11860*/  IADD3 R5, P0, PT, RZ, -UR8, RZ ;  /* 0x80000008ff057c10 */ /* 0x000fe2000ff1e0ff */
[----:B-1----:R-:W-:-:S04]  /*11870*/  IMAD.SHL.U32 R4, R7, 0x80, RZ ;  /* 0x0000008007047824 */ /* 0x002fc800078e00ff */
[----:B------:R-:W-:-:S05]  /*11880*/  IMAD.X R4, RZ, RZ, ~R4, P0 ;  /* 0x000000ffff047224 */ /* 0x000fca00000e0e04 */
[----:B------:R-:W-:-:S04]  /*11890*/  SHF.R.S64 R5, R5, 0x1f, R4 ;  /* 0x0000001f05057819 */ /* 0x000fc80000001004 */
[----:B------:R-:W-:-:S04]  /*118a0*/  IADD3 R160, P0, PT, R5, R160, RZ ;  /* 0x000000a005a07210 */ /* 0x000fc80007f1e0ff */
[----:B------:R-:W-:-:S09]  /*118b0*/  LEA.HI.X.SX32 R161, R4, R161, 0x1, P0 ;  /* 0x000000a104a17211 */ /* 0x000fd200000f0eff */
.L_x_4884:
[----:B------:R-:W1:Y:S01]  /*118c0*/  LDC R6, c[0x0][0x3bc] ;  /* 0x0000ef00ff067b82 */ /* 0x000e620000000800 */
[C---:B------:R-:W-:Y:S01]  /*118d0*/  IMAD.SHL.U32 R4, R7.reuse, 0x20, RZ ;  /* 0x0000002007047824 */ /* 0x040fe200078e00ff */
[C---:B------:R-:W-:Y:S01]  /*118e0*/  LEA R10, P0, R7.reuse, R160, 0x5 ;  /* 0x000000a0070a7211 */ /* 0x040fe200078028ff */
[----:B------:R-:W-:Y:S01]  /*118f0*/  @!PT LDS RZ, [RZ] ;  /* 0x00000000fffff984 */ /* 0x000fe20000000800 */
[----:B------:R-:W-:Y:S01]  /*11900*/  @!PT LDS RZ, [RZ] ;  /* 0x00000000fffff984 */ /* 0x000fe20000000800 */
[----:B------:R-:W-:Y:S01]  /*11910*/  @!PT LDS RZ, [RZ] ;  /* 0x00000000fffff984 */ /* 0x000fe20000000800 */
[----:B------:R2:W-:Y:S03]  /*11920*/  @!P1 LDGSTS.E.BYPASS.LTC128B.128 [R166+0x2000], desc[UR6][R160.64] ;  /* 0x02000000a0a69fae */ /* 0x0005e6000b981a06 */
[----:B------:R-:W-:Y:S01]  /*11930*/  IADD3 R8, P2, PT, R10, R4, RZ ;  /* 0x000000040a087210 */ /* 0x000fe20007f5e0ff */
[----:B------:R2:W-:Y:S01]  /*11940*/  @P1 STS.128 [R166+0x2000], RZ ;  /* 0x002000ffa6001388 */ /* 0x0005e20000000c00 */
[C-C-:B-1----:R-:W-:Y:S02]  /*11950*/  SHF.L.U64.HI R5, R7.reuse, 0x5, R6.reuse ;  /* 0x0000000507057819 */ /* 0x142fe40000010206 */
        /* <DEDUP_REMOVED lines=18> */
[----:B------:R-:W-:Y:S01]  /*11a80*/  @!P1 IADD3 R4, P0, PT, R14, R4, RZ ;  /* 0x000000040e049210 */ /* 0x000fe20007f1e0ff */
[----:B------:R2:W-:Y:S02]  /*11a90*/  @P1 STS.128 [R166+0x3000], RZ ;  /* 0x003000ffa6001388 */ /* 0x0005e40000000c00 */
[----:B------:R-:W-:-:S02]  /*11aa0*/  IMAD.X R15, R17, 0x1, R5, P2 ;  /* 0x00000001110f7824 */ /* 0x000fc400010e0605 */
[----:B------:R-:W-:Y:S01]  /*11ab0*/  @!PT LDS RZ, [RZ] ;  /* 0x00000000fffff984 */ /* 0x000fe20000000800 */
[----:B------:R-:W-:Y:S01]  /*11ac0*/  @!PT LDS RZ, [RZ] ;  /* 0x00000000fffff984 */ /* 0x000fe20000000800 */
[----:B------:R-:W-:Y:S01]  /*11ad0*/  @!PT LDS RZ, [RZ] ;  /* 0x00000000fffff984 */ /* 0x000fe20000000800 */
[----:B------:R2:W-:Y:S02]  /*11ae0*/  @!P1 LDGSTS.E.BYPASS.LTC128B.128 [R166+0x3800], desc[UR6][R12.64] ;  /* 0x038000000ca69fae */ /* 0x0005e4000b981a06 */
[----:B------:R-:W-:Y:S02]  /*11af0*/  @!P1 IMAD.X R5, R15, 0x1, R5, P0 ;  /* 0x000000010f059824 */ /* 0x000fe400000e0605 */
        /* <DEDUP_REMOVED lines=22> */
.L_x_4882:
[----:B--2---:R-:W-:Y:S01]  /*11c60*/  FMNMX3.FTZ R5, R2, R102, R182, !PT ;  /* 0x0000006602057276 */ /* 0x004fe200078100b6 */
        /* <DEDUP_REMOVED lines=36> */
[----:B------:R-:W-:Y:S01]  /*11eb0*/  VIMNMX R55, PT, PT, R55, 0x2, !PT ;  /* 0x0000000237377848 */ /* 0x000fe20007fe0100 */
        /* <DEDUP_REMOVED lines=29> */
[----:B------:R-:W1:Y:S01]  /*12090*/  LDSM.16.MT88.4 R4, [R146+0x6000] ;  /* 0x006000009204783b */ /* 0x000e620000004200 */
        /* <DEDUP_REMOVED lines=32> */
[----:B------:R-:W-:Y:S01]  /*122a0*/  FFMA.FTZ R67, R67, UR4, -R109 ;  /* 0x0000000443437c23 */ /* 0x000fe2000801086d */
[----:B------:R-:W-:-:S05]  /*122b0*/  IADD3 R171, PT, PT, R55, -0x3, RZ ;  /* 0xfffffffd37ab7810 */ /* 0x000fca0007ffe0ff */
        /* <DEDUP_REMOVED lines=14> */
[----:B------:R-:W-:Y:S01]  /*123a0*/  FMUL.FTZ R25, R73, R2 ;  /* 0x0000000249197220 */ /* 0x000fe20000410000 */
[--C-:B------:R-:W-:Y:S01]  /*123b0*/  FFMA.FTZ R72, R43, UR4, -R104.reuse ;  /* 0x000000042b487c23 */ /* 0x100fe20008010868 */
[--C-:B------:R-:W-:Y:S01]  /*123c0*/  FFMA.FTZ R73, R49, UR4, -R104.reuse ;  /* 0x0000000431497c23 */ /* 0x100fe20008010868 */
[-C--:B----4-:R-:W-:Y:S01]  /*123d0*/  FMUL.FTZ R14, R98, R0.reuse ;  /* 0x00000000620e7220 */ /* 0x090fe20000410000 */
[-C--:B------:R-:W-:Y:S01]  /*123e0*/  FMUL.FTZ R15, R99, R0.reuse ;  /* 0x00000000630f7220 */ /* 0x080fe20000410000 */
[-C--:B------:R-:W-:Y:S01]  /*123f0*/  FMUL.FTZ R70, R70, R0.reuse ;  /* 0x0000000046467220 */ /* 0x080fe20000410000 */
[-C--:B------:R-:W-:Y:S01]  /*12400*/  FMUL.FTZ R71, R71, R0.reuse ;  /* 0x0000000047477220 */ /* 0x080fe20000410000 */
[-C--:B------:R-:W-:Y:S01]  /*12410*/  FMUL.FTZ R26, R74, R0.reuse ;  /* 0x000000004a1a7220 */ /* 0x080fe20000410000 */
[----:B------:R-:W-:Y:S01]  /*12420*/  FMUL.FTZ R27, R75, R0 ;  /* 0x000000004b1b7220 */ /* 0x000fe20000410000 */
[--C-:B------:R-:W-:Y:S01]  /*12430*/  FFMA.FTZ R74, R41, UR4, -R104.reuse ;  /* 0x00000004294a7c23 */ /* 0x100fe20008010868 */
[--C-:B------:R-:W-:Y:S01]  /*12440*/  FFMA.FTZ R75, R45, UR4, -R104.reuse ;  /* 0x000000042d4b7c23 */ /* 0x100fe20008010868 */
[C---:B------:R-:W-:Y:S01]  /*12450*/  HMMA.16816.F32 R12, R8.reuse, R16, R12 ;  /* 0x00000010080c723c */ /* 0x040fe2000000180c */
[----:B------:R-:W-:Y:S01]  /*12460*/  FMUL.FTZ R33, R81, R2 ;  /* 0x0000000251217220 */ /* 0x000fe20000410000 */
[----:B------:R-:W-:Y:S01]  /*12470*/  FMUL.FTZ R35, R83, R0 ;  /* 0x0000000053237220 */ /* 0x000fe20000410000 */
[-C--:B------:R-:W-:Y:S01]  /*12480*/  FMUL.FTZ R76, R76, R2.reuse ;  /* 0x000000024c4c7220 */ /* 0x080fe20000410000 */
[----:B------:R-:W-:Y:S01]  /*12490*/  FMUL.FTZ R77, R77, R2 ;  /* 0x000000024d4d7220 */ /* 0x000fe20000410000 */
[-C--:B------:R-:W-:Y:S01]  /*124a0*/  FMUL.FTZ R78, R78, R0.reuse ;  /* 0x000000004e4e7220 */ /* 0x080fe20000410000 */
[----:B------:R-:W-:Y:S01]  /*124b0*/  FMUL.FTZ R79, R79, R0 ;  /* 0x000000004f4f7220 */ /* 0x000fe20000410000 */
[-C--:B------:R-:W-:Y:S01]  /*124c0*/  FMUL.FTZ R92, R92, R2.reuse ;  /* 0x000000025c5c7220 */ /* 0x080fe20000410000 */
[C---:B------:R-:W-:Y:S01]  /*124d0*/  HMMA.16816.F32 R16, R8.reuse, R18, R68 ;  /* 0x000000120810723c */ /* 0x040fe20000001844 */
[--C-:B------:R-:W-:Y:S01]  /*124e0*/  FFMA.FTZ R68, R42, UR4, -R109.reuse ;  /* 0x000000042a447c23 */ /* 0x100fe2000801086d */
[--C-:B------:R-:W-:Y:S01]  /*124f0*/  FFMA.FTZ R69, R34, UR4, -R109.reuse ;  /* 0x0000000422457c23 */ /* 0x100fe2000801086d */
[--C-:B------:R-:W-:Y:S01]  /*12500*/  FFMA.FTZ R70, R32, UR4, -R109.reuse ;  /* 0x0000000420467c23 */ /* 0x100fe2000801086d */
[--C-:B------:R-:W-:Y:S01]  /*12510*/  FFMA.FTZ R71, R40, UR4, -R109.reuse ;  /* 0x0000000428477c23 */ /* 0x100fe2000801086d */
[----:B------:R-:W-:Y:S01]  /*12520*/  FMUL.FTZ R32, R80, R2 ;  /* 0x0000000250207220 */ /* 0x000fe20000410000 */
[----:B------:R-:W-:Y:S01]  /*12530*/  FMUL.FTZ R34, R82, R0 ;  /* 0x0000000052227220 */ /* 0x000fe20000410000 */
        /* <DEDUP_REMOVED lines=12> */
[C---:B-1----:R-:W-:Y:S01]  /*12600*/  HMMA.16816.F32 R24, R8.reuse, R4, R24 ;  /* 0x000000040818723c */ /* 0x042fe20000001818 */
[----:B------:R-:W-:Y:S01]  /*12610*/  LDSM.16.MT88.4 R44, [R146+0x6800] ;  /* 0x00680000922c783b */ /* 0x000fe20000004200 */
[--C-:B------:R-:W-:Y:S01]  /*12620*/  FFMA.FTZ R80, R181, UR4, -R104.reuse ;  /* 0x00000004b5507c23 */ /* 0x100fe20008010868 */
[----:B------:R-:W1:Y:S01]  /*12630*/  MUFU.EX2 R69, R69 ;  /* 0x0000004500457308 */ /* 0x000e620000000800 */
        /* <DEDUP_REMOVED lines=10> */
[----:B------:R-:W-:Y:S01]  /*126e0*/  FFMA.FTZ R97, R135, UR4, -R104 ;  /* 0x0000000487617c23 */ /* 0x000fe20008010868 */
[----:B------:R-:W-:Y:S01]  /*126f0*/  FFMA.FTZ R175, R175, R2, R110 ;  /* 0x00000002afaf7223 */ /* 0x000fe2000001006e */
[C---:B------:R-:W-:Y:S01]  /*12700*/  HMMA.16816.F32 R4, R8.reuse, R6, R76 ;  /* 0x000000060804723c */ /* 0x040fe2000000184c */
[--C-:B------:R-:W-:Y:S01]  /*12710*/  FFMA.FTZ R76, R48, UR4, -R109.reuse ;  /* 0x00000004304c7c23 */ /* 0x100fe2000801086d */
[--C-:B------:R-:W-:Y:S01]  /*12720*/  FFMA.FTZ R77, R180, UR4, -R109.reuse ;  /* 0x00000004b44d7c23 */ /* 0x100fe2000801086d */
[----:B------:R-:W2:Y:S01]  /*12730*/  MUFU.EX2 R71, R71 ;  /* 0x0000004700477308 */ /* 0x000ea20000000800 */
[----:B-1----:R-:W-:Y:S01]  /*12740*/  F2FP.F16.F32.PACK_AB R48, R69, R68 ;  /* 0x000000444530723e */ /* 0x002fe200000000ff */
[--C-:B------:R-:W-:Y:S01]  /*12750*/  FFMA.FTZ R79, R176, UR4, -R109.reuse ;  /* 0x00000004b04f7c23 */ /* 0x100fe2000801086d */
[----:B------:R-:W-:Y:S01]  /*12760*/  FFMA.FTZ R78, R178, UR4, -R109 ;  /* 0x00000004b24e7c23 */ /* 0x000fe2000801086d */
[----:B------:R-:W-:Y:S01]  /*12770*/  FFMA.FTZ R174, R174, R0, R105 ;  /* 0x00000000aeae7223 */ /* 0x000fe20000010069 */
[C---:B------:R-:W-:Y:S01]  /*12780*/  HMMA.16816.F32 R20, R8.reuse, R22, R92 ;  /* 0x000000160814723c */ /* 0x040fe2000000185c */
[----:B------:R-:W-:Y:S01]  /*12790*/  FADD.FTZ R108, R108, R175 ;  /* 0x000000af6c6c7221 */ /* 0x000fe20000010000 */
[----:B------:R-:W-:Y:S01]  /*127a0*/  FFMA.FTZ R175, R66, UR4, -R109 ;  /* 0x0000000442af7c23 */ /* 0x000fe2000801086d */
[----:B------:R-:W-:Y:S01]  /*127b0*/  MUFU.EX2 R72, R72 ;  /* 0x0000004800487308 */ /* 0x000fe20000000800 */
[----:B------:R-:W-:Y:S01]  /*127c0*/  FADD.FTZ R103, R103, R174 ;  /* 0x000000ae67677221 */ /* 0x000fe20000010000 */
[----:B------:R-:W-:Y:S01]  /*127d0*/  FADD.FTZ R107, R107, R108 ;  /* 0x0000006c6b6b7221 */ /* 0x000fe20000010000 */
[----:B------:R-:W-:Y:S01]  /*127e0*/  FFMA.FTZ R2, R61, UR4, -R104 ;  /* 0x000000043d027c23 */ /* 0x000fe20008010868 */
[----:B------:R-:W-:Y:S01]  /*127f0*/  LDSM.16.MT88.4 R92, [R145+0x9800] ;  /* 0x00980000915c783b */ /* 0x000fe20000004200 */
[----:B------:R-:W-:Y:S01]  /*12800*/  HMMA.16816.F32 R40, R8, R28, R40 ;  /* 0x0000001c0828723c */ /* 0x000fe20000001828 */
[----:B------:R-:W-:Y:S01]  /*12810*/  FADD.FTZ R102, R102, R103 ;  /* 0x0000006766667221 */ /* 0x000fe20000010000 */
[----:B------:R-:W-:Y:S01]  /*12820*/  FADD.FTZ R107, R106, R107 ;  /* 0x0000006b6a6b7221 */ /* 0x000fe20000010000 */
[----:B------:R-:W1:Y:S01]  /*12830*/  MUFU.EX2 R73, R73 ;  /* 0x0000004900497308 */ /* 0x000e620000000800 */
[----:B--2---:R-:W-:Y:S01]  /*12840*/  F2FP.F16.F32.PACK_AB R50, R71, R70 ;  /* 0x000000464732723e */ /* 0x004fe200000000ff */
[----:B------:R-:W-:Y:S01]  /*12850*/  FADD.FTZ R113, R113, R102 ;  /* 0x0000006671717221 */ /* 0x000fe20000010000 */
[----:B------:R-:W-:-:S02]  /*12860*/  FADD.FTZ R68, R68, R107 ;  /* 0x0000006b44447221 */ /* 0x000fc40000010000 */
[----:B------:R-:W-:Y:S01]  /*12870*/  HMMA.16816.F32 R8, R8, R30, R88 ;  /* 0x0000001e0808723c */ /* 0x000fe20000001858 */
[----:B------:R-:W2:Y:S01]  /*12880*/  LDSM.16.MT88.4 R28, [R145+0x6800] ;  /* 0x00680000911c783b */ /* 0x000ea20000004200 */
[----:B------:R-:W-:Y:S01]  /*12890*/  FFMA.FTZ R89, R143, UR4, -R104 ;  /* 0x000000048f597c23 */ /* 0x000fe20008010868 */
[----:B------:R-:W-:Y:S01]  /*128a0*/  MUFU.EX2 R74, R74 ;  /* 0x0000004a004a7308 */ /* 0x000fe20000000800 */
[----:B------:R-:W-:-:S04]  /*128b0*/  FADD.FTZ R69, R69, R68 ;  /* 0x0000004445457221 */ /* 0x000fc80000010000 */
[----:B------:R-:W-:-:S03]  /*128c0*/  FADD.FTZ R70, R70, R69 ;  /* 0x0000004546467221 */ /* 0x000fc60000010000 */
[----:B------:R-:W3:Y:S01]  /*128d0*/  MUFU.EX2 R75, R75 ;  /* 0x0000004b004b7308 */ /* 0x000ee20000000800 */
[----:B-1----:R-:W-:Y:S01]  /*128e0*/  F2FP.F16.F32.PACK_AB R49, R73, R72 ;  /* 0x000000484931723e */ /* 0x002fe200000000ff */
[----:B------:R-:W-:Y:S01]  /*128f0*/  FADD.FTZ R72, R72, R113 ;  /* 0x0000007148487221 */ /* 0x000fe20000010000 */
[----:B------:R-:W-:-:S03]  /*12900*/  FADD.FTZ R71, R71, R70 ;  /* 0x0000004647477221 */ /* 0x000fc60000010000 */
[----:B------:R-:W-:Y:S02]  /*12910*/  FADD.FTZ R73, R73, R72 ;  /* 0x0000004849497221 */ /* 0x000fe40000010000 */
[----:B------:R-:W-:Y:S08]  /*12920*/  MUFU.EX2 R76, R76 ;  /* 0x0000004c004c7308 */ /* 0x000ff00000000800 */
[----:B------:R-:W1:Y:S01]  /*12930*/  MUFU.EX2 R77, R77 ;  /* 0x0000004d004d7308 */ /* 0x000e620000000800 */
[----:B---3--:R-:W-:Y:S01]  /*12940*/  F2FP.F16.F32.PACK_AB R51, R75, R74 ;  /* 0x0000004a4b33723e */ /* 0x008fe200000000ff */
[----:B------:R-:W-:-:S04]  /*12950*/  FADD.FTZ R74, R74, R73 ;  /* 0x000000494a4a7221 */ /* 0x000fc80000010000 */
[----:B------:R-:W-:Y:S02]  /*12960*/  FADD.FTZ R75, R75, R74 ;  /* 0x0000004a4b4b7221 */ /* 0x000fe40000010000 */
[C---:B------:R-:W-:Y:S01]  /*12970*/  HMMA.16816.F32 R12, R48.reuse, R36, R12 ;  /* 0x00000024300c723c */ /* 0x040fe2000000180c */
[----:B------:R-:W-:Y:S07]  /*12980*/  MUFU.EX2 R79, R79 ;  /* 0x0000004f004f7308 */ /* 0x000fee0000000800 */
[C---:B------:R-:W-:Y:S01]  /*12990*/  HMMA.16816.F32 R16, R48.reuse, R38, R16 ;  /* 0x000000263010723c */ /* 0x040fe20000001810 */
[----:B------:R-:W3:Y:S01]  /*129a0*/  LDSM.16.MT88.4 R36, [R150+0x7000] ;  /* 0x007000009624783b */ /* 0x000ee20000004200 */
[----:B------:R-:W-:Y:S06]  /*129b0*/  MUFU.EX2 R78, R78 ;  /* 0x0000004e004e7308 */ /* 0x000fec0000000800 */
[C---:B--2---:R-:W-:Y:S02]  /*129c0*/  HMMA.16816.F32 R32, R48.reuse, R28, R32 ;  /* 0x0000001c3020723c */ /* 0x044fe40000001820 */
        /* <DEDUP_REMOVED lines=8> */
[----:B------:R-:W3:Y:S06]  /*12a50*/  MUFU.EX2 R82, R82 ;  /* 0x0000005200527308 */ /* 0x000eec0000000800 */
[C---:B------:R-:W-:Y:S02]  /*12a60*/  HMMA.16816.F32 R40, R48.reuse, R56, R40 ;  /* 0x000000383028723c */ /* 0x040fe40000001828 */
[----:B------:R-:W-:Y:S06]  /*12a70*/  MUFU.EX2 R84, R84 ;  /* 0x0000005400547308 */ /* 0x000fec0000000800 */
[----:B------:R-:W-:Y:S01]  /*12a80*/  HMMA.16816.F32 R8, R48, R58, R8 ;  /* 0x0000003a3008723c */ /* 0x000fe20000001808 */
[----:B-1----:R-:W-:Y:S01]  /*12a90*/  F2FP.F16.F32.PACK_AB R48, R77, R76 ;  /* 0x0000004c4d30723e */ /* 0x002fe200000000ff */
[----:B------:R-:W1:Y:S01]  /*12aa0*/  LDSM.16.MT88.4 R56, [R144+0x7000] ;  /* 0x007000009038783b */ /* 0x000e620000004200 */
[----:B----4-:R-:W-:Y:S01]  /*12ab0*/  F2FP.F16.F32.PACK_AB R49, R83, R80 ;  /* 0x000000505331723e */ /* 0x010fe200000000ff */
[----:B------:R-:W4:Y:S01]  /*12ac0*/  MUFU.EX2 R85, R85 ;  /* 0x0000005500557308 */ /* 0x000f220000000800 */
        /* <DEDUP_REMOVED lines=12> */
[C---:B--2---:R-:W-:Y:S06]  /*12b90*/  HMMA.16816.F32 R24, R48.reuse, R28, R24 ;  /* 0x0000001c3018723c */ /* 0x044fec0000001818 */
[----:B------:R-:W2:Y:S02]  /*12ba0*/  MUFU.EX2 R96, R96 ;  /* 0x0000006000607308 */ /* 0x000ea40000000800 */
        /* <DEDUP_REMOVED lines=11> */
[----:B----4-:R-:W-:Y:S01]  /*12c60*/  F2FP.F16.F32.PACK_AB R48, R85, R84 ;  /* 0x000000545530723e */ /* 0x010fe200000000ff */
[----:B------:R-:W-:Y:S01]  /*12c70*/  LDSM.16.MT88.4 R56, [R144+0x8000] ;  /* 0x008000009038783b */ /* 0x000fe20000004200 */
[----:B--2---:R-:W-:Y:S01]  /*12c80*/  F2FP.F16.F32.PACK_AB R49, R96, R89 ;  /* 0x000000596031723e */ /* 0x004fe200000000ff */
[----:B------:R-:W-:Y:S01]  /*12c90*/  FADD.FTZ R84, R84, R79 ;  /* 0x0000004f54547221 */ /* 0x000fe20000010000 */
[----:B------:R-:W-:Y:S01]  /*12ca0*/  F2FP.F16.F32.PACK_AB R50, R87, R86 ;  /* 0x000000565732723e */ /* 0x000fe200000000ff */
[----:B------:R-:W-:Y:S01]  /*12cb0*/  MUFU.EX2 R117, R117 ;  /* 0x0000007500757308 */ /* 0x000fe20000000800 */
[----:B------:R-:W-:Y:S01]  /*12cc0*/  F2FP.F16.F32.PACK_AB R51, R138, R97 ;  /* 0x000000618a33723e */ /* 0x000fe200000000ff */
[----:B------:R-:W-:-:S04]  /*12cd0*/  FADD.FTZ R85, R85, R84 ;  /* 0x0000005455557221 */ /* 0x000fc80000010000 */
[----:B------:R-:W-:Y:S02]  /*12ce0*/  FADD.FTZ R86, R86, R85 ;  /* 0x0000005556567221 */ /* 0x000fe40000010000 */
[----:B---3--:R-:W-:Y:S01]  /*12cf0*/  HMMA.16816.F32 R12, R48, R36, R12 ;  /* 0x00000024300c723c */ /* 0x008fe2000000180c */
[----:B------:R-:W-:Y:S01]  /*12d00*/  MUFU.EX2 R134, R134 ;  /* 0x0000008600867308 */ /* 0x000fe20000000800 */
[----:B------:R-:W-:-:S06]  /*12d10*/  FADD.FTZ R87, R87, R86 ;  /* 0x0000005657577221 */ /* 0x000fcc0000010000 */
[C---:B------:R-:W-:Y:S01]  /*12d20*/  HMMA.16816.F32 R16, R48.reuse, R38, R16 ;  /* 0x000000263010723c */ /* 0x040fe20000001810 */
[----:B------:R-:W1:Y:S01]  /*12d30*/  LDSM.16.MT88.4 R36, [R144+0x7800] ;  /* 0x007800009024783b */ /* 0x000e620000004200 */
[----:B------:R-:W2:Y:S06]  /*12d40*/  MUFU.EX2 R129, R129 ;  /* 0x0000008100817308 */ /* 0x000eac0000000800 */
        /* <DEDUP_REMOVED lines=10> */
[C---:B-1----:R-:W-:Y:S02]  /*12df0*/  HMMA.16816.F32 R40, R48.reuse, R36, R40 ;  /* 0x000000243028723c */ /* 0x042fe40000001828 */
[----:B------:R-:W-:Y:S06]  /*12e00*/  MUFU.EX2 R133, R133 ;  /* 0x0000008500857308 */ /* 0x000fec0000000800 */
[----:B------:R-:W-:Y:S01]  /*12e10*/  HMMA.16816.F32 R8, R48, R38, R8 ;  /* 0x000000263008723c */ /* 0x000fe20000001808 */
[----:B------:R-:W1:Y:S01]  /*12e20*/  LDSM.16.MT88.4 R36, [R145+0x8000] ;  /* 0x008000009124783b */ /* 0x000e620000004200 */
        /* <DEDUP_REMOVED lines=9> */
[C---:B---3--:R-:W-:Y:S02]  /*12ec0*/  HMMA.16816.F32 R12, R48.reuse, R28, R12 ;  /* 0x0000001c300c723c */ /* 0x048fe4000000180c */
[----:B------:R-:W-:Y:S02]  /*12ed0*/  FADD.FTZ R130, R117, R130 ;  /* 0x0000008275827221 */ /* 0x000fe40000010000 */
[----:B------:R-:W2:Y:S04]  /*12ee0*/  MUFU.EX2 R123, R123 ;  /* 0x0000007b007b7308 */ /* 0x000ea80000000800 */
[C---:B------:R-:W-:Y:S01]  /*12ef0*/  HMMA.16816.F32 R16, R48.reuse, R30, R16 ;  /* 0x0000001e3010723c */ /* 0x040fe20000001810 */
[----:B------:R-:W3:Y:S03]  /*12f00*/  LDSM.16.MT88.4 R28, [R150+0x8800] ;  /* 0x00880000961c783b */ /* 0x000ee60000004200 */
[----:B------:R-:W-:Y:S04]  /*12f10*/  MUFU.EX2 R121, R121 ;  /* 0x0000007900797308 */ /* 0x000fe80000000800 */
[C---:B-----5:R-:W-:Y:S04]  /*12f20*/  HMMA.16816.F32 R24, R48.reuse, R44, R24 ;  /* 0x0000002c3018723c */ /* 0x060fe80000001818 */
[----:B------:R-:W4:Y:S04]  /*12f30*/  MUFU.EX2 R128, R128 ;  /* 0x0000008000807308 */ /* 0x000f280000000800 */
[C---:B------:R-:W-:Y:S01]  /*12f40*/  HMMA.16816.F32 R4, R48.reuse, R46, R4 ;  /* 0x0000002e3004723c */ /* 0x040fe20000001804 */
[----:B------:R-:W-:Y:S03]  /*12f50*/  LDSM.16.MT88.4 R44, [R145+0x8800] ;  /* 0x00880000912c783b */ /* 0x000fe60000004200 */
[----:B------:R-:W-:Y:S04]  /*12f60*/  MUFU.EX2 R118, R118 ;  /* 0x0000007600767308 */ /* 0x000fe80000000800 */
[C---:B-1----:R-:W-:Y:S04]  /*12f70*/  HMMA.16816.F32 R32, R48.reuse, R36, R32 ;  /* 0x000000243020723c */ /* 0x042fe80000001820 */
[----:B------:R-:W-:Y:S04]  /*12f80*/  MUFU.EX2 R119, R119 ;  /* 0x0000007700777308 */ /* 0x000fe80000000800 */
[C---:B------:R-:W-:Y:S01]  /*12f90*/  HMMA.16816.F32 R20, R48.reuse, R38, R20 ;  /* 0x000000263014723c */ /* 0x040fe20000001814 */
[----:B------:R-:W1:Y:S03]  /*12fa0*/  LDSM.16.MT88.4 R36, [R146+0x8800] ;  /* 0x008800009224783b */ /* 0x000e660000004200 */
[----:B------:R-:W-:Y:S04]  /*12fb0*/  MUFU.EX2 R114, R114 ;  /* 0x0000007200727308 */ /* 0x000fe80000000800 */
[C---:B------:R-:W-:Y:S04]  /*12fc0*/  HMMA.16816.F32 R40, R48.reuse, R56, R40 ;  /* 0x000000383028723c */ /* 0x040fe80000001828 */
[----:B------:R-:W-:Y:S04]  /*12fd0*/  MUFU.EX2 R125, R125 ;  /* 0x0000007d007d7308 */ /* 0x000fe80000000800 */
[----:B------:R-:W-:Y:S01]  /*12fe0*/  HMMA.16816.F32 R8, R48, R58, R8 ;  /* 0x0000003a3008723c */ /* 0x000fe20000001808 */
[----:B------:R-:W-:Y:S01]  /*12ff0*/  F2FP.F16.F32.PACK_AB R48, R126, R127 ;  /* 0x0000007f7e30723e */ /* 0x000fe200000000ff */
[----:B------:R-:W5:Y:S01]  /*13000*/  LDSM.16.MT88.4 R56, [R144+0x8800] ;  /* 0x008800009038783b */ /* 0x000f620000004200 */
[----:B--2---:R-:W-:Y:S01]  /*13010*/  F2FP.F16.F32.PACK_AB R49, R123, R124 ;  /* 0x0000007c7b31723e */ /* 0x004fe200000000ff */
[----:B------:R-:W-:Y:S01]  /*13020*/  MUFU.EX2 R52, R52 ;  /* 0x0000003400347308 */ /* 0x000fe20000000800 */
[----:B------:R-:W-:Y:S01]  /*13030*/  F2FP.F16.F32.PACK_AB R50, R122, R133 ;  /* 0x000000857a32723e */ /* 0x000fe200000000ff */
[----:B------:R-:W-:Y:S01]  /*13040*/  FADD.FTZ R127, R127, R130 ;  /* 0x000000827f7f7221 */ /* 0x000fe20000010000 */
[----:B----4-:R-:W-:-:S03]  /*13050*/  F2FP.F16.F32.PACK_AB R51, R128, R121 ;  /* 0x000000798033723e */ /* 0x010fc600000000ff */
[----:B------:R-:W-:Y:S02]  /*13060*/  FADD.FTZ R126, R126, R127 ;  /* 0x0000007f7e7e7221 */ /* 0x000fe40000010000 */
[----:B------:R-:W-:Y:S02]  /*13070*/  MUFU.EX2 R63, R63 ;  /* 0x0000003f003f7308 */ /* 0x000fe40000000800 */
[----:B---3--:R-:W-:Y:S01]  /*13080*/  HMMA.16816.F32 R12, R48, R28, R12 ;  /* 0x0000001c300c723c */ /* 0x008fe2000000180c */
[----:B------:R-:W-:-:S04]  /*13090*/  FADD.FTZ R133, R133, R126 ;  /* 0x0000007e85857221 */ /* 0x000fc80000010000 */
[----:B------:R-:W-:Y:S01]  /*130a0*/  FADD.FTZ R133, R122, R133 ;  /* 0x000000857a857221 */ /* 0x000fe20000010000 */
[----:B------:R-:W-:Y:S02]  /*130b0*/  MUFU.EX2 R60, R60 ;  /* 0x0000003c003c7308 */ /* 0x000fe40000000800 */
[C---:B------:R-:W-:Y:S01]  /*130c0*/  HMMA.16816.F32 R16, R48.reuse, R30, R16 ;  /* 0x0000001e3010723c */ /* 0x040fe20000001810 */
[----:B------:R-:W2:Y:S05]  /*130d0*/  LDSM.16.MT88.4 R28, [R150+0x9000] ;  /* 0x00900000961c783b */ /* 0x000eaa0000004200 */
[----:B------:R-:W-:Y:S02]  /*130e0*/  MUFU.EX2 R65, R65 ;  /* 0x0000004100417308 */ /* 0x000fe40000000800 */
[C---:B-1----:R-:W-:Y:S06]  /*130f0*/  HMMA.16816.F32 R24, R48.reuse, R36, R24 ;  /* 0x000000243018723c */ /* 0x042fec0000001818 */
[----:B------:R-:W-:Y:S02]  /*13100*/  MUFU.EX2 R53, R53 ;  /* 0x0000003500357308 */ /* 0x000fe40000000800 */
[C---:B------:R-:W-:Y:S01]  /*13110*/  HMMA.16816.F32 R4, R48.reuse, R38, R4 ;  /* 0x000000263004723c */ /* 0x040fe20000001804 */
[----:B------:R-:W1:Y:S05]  /*13120*/  LDSM.16.MT88.4 R36, [R146+0x9000] ;  /* 0x009000009224783b */ /* 0x000e6a0000004200 */
[----:B------:R-:W-:Y:S02]  /*13130*/  MUFU.EX2 R0, R67 ;  /* 0x0000004300007308 */ /* 0x000fe40000000800 */
[C---:B------:R-:W-:Y:S06]  /*13140*/  HMMA.16816.F32 R32, R48.reuse, R44, R32 ;  /* 0x0000002c3020723c */ /* 0x040fec0000001820 */
[----:B------:R-:W3:Y:S02]  /*13150*/  MUFU.EX2 R175, R175 ;  /* 0x000000af00af7308 */ /* 0x000ee40000000800 */
[C---:B------:R-:W-:Y:S01]  /*13160*/  HMMA.16816.F32 R20, R48.reuse, R46, R20 ;  /* 0x0000002e3014723c */ /* 0x040fe20000001814 */
[----:B------:R-:W4:Y:S05]  /*13170*/  LDSM.16.MT88.4 R44, [R145+0x9000] ;  /* 0x00900000912c783b */ /* 0x000f2a0000004200 */
[----:B------:R-:W-:Y:S02]  /*13180*/  MUFU.EX2 R2, R2 ;  /* 0x0000000200027308 */ /* 0x000fe40000000800 */
[----:B-----5:R-:W-:Y:S01]  /*13190*/  HMMA.16816.F32 R40, R48, R56, R40 ;  /* 0x000000383028723c */ /* 0x020fe20000001828 */
[--C-:B------:R-:W-:Y:S01]  /*131a0*/  FFMA.FTZ R57, R54, UR4, -R104.reuse ;  /* 0x0000000436397c23 */ /* 0x100fe20008010868 */
[----:B------:R-:W-:Y:S01]  /*131b0*/  FFMA.FTZ R56, R62, UR4, -R109 ;  /* 0x000000043e387c23 */ /* 0x000fe2000801086d */
[----:B------:R-:W-:-:S03]  /*131c0*/  FFMA.FTZ R54, R64, UR4, -R104 ;  /* 0x0000000440367c23 */ /* 0x000fc60008010868 */
[----:B------:R-:W-:Y:S01]  /*131d0*/  MUFU.EX2 R3, R3 ;  /* 0x0000000300037308 */ /* 0x000fe20000000800 */
[----:B---3--:R-:W-:Y:S01]  /*131e0*/  F2FP.F16.F32.PACK_AB R90, R175, R0 ;  /* 0x00000000af5a723e */ /* 0x008fe200000000ff */
[----:B------:R-:W-:Y:S01]  /*131f0*/  HMMA.16816.F32 R8, R48, R58, R8 ;  /* 0x0000003a3008723c */ /* 0x000fe20000001808 */
[----:B------:R-:W-:Y:S01]  /*13200*/  F2FP.F16.F32.PACK_AB R48, R119, R118 ;  /* 0x000000767730723e */ /* 0x000fe200000000ff */
[----:B------:R-:W-:Y:S01]  /*13210*/  FADD.FTZ R58, R80, R75 ;  /* 0x0000004b503a7221 */ /* 0x000fe20000010000 */
[----:B------:R-:W-:Y:S01]  /*13220*/  F2FP.F16.F32.PACK_AB R49, R63, R52 ;  /* 0x000000343f31723e */ /* 0x000fe200000000ff */
[----:B------:R-:W-:Y:S01]  /*13230*/  FADD.FTZ R118, R118, R133 ;  /* 0x0000008576767221 */ /* 0x000fe20000010000 */
[----:B------:R-:W-:Y:S01]  /*13240*/  F2FP.F16.F32.PACK_AB R50, R125, R114 ;  /* 0x000000727d32723e */ /* 0x000fe200000000ff */
[----:B------:R-:W-:Y:S01]  /*13250*/  FADD.FTZ R58, R83, R58 ;  /* 0x0000003a533a7221 */ /* 0x000fe20000010000 */
[----:B------:R-:W-:Y:S01]  /*13260*/  F2FP.F16.F32.PACK_AB R51, R65, R60 ;  /* 0x0000003c4133723e */ /* 0x000fe200000000ff */
[----:B------:R-:W3:Y:S01]  /*13270*/  MUFU.EX2 R56, R56 ;  /* 0x0000003800387308 */ /* 0x000ee20000000800 */
[----:B------:R-:W-:Y:S01]  /*13280*/  FADD.FTZ R119, R119, R118 ;  /* 0x0000007677777221 */ /* 0x000fe20000010000 */
[----:B------:R-:W-:-:S03]  /*13290*/  FADD.FTZ R81, R81, R58 ;  /* 0x0000003a51517221 */ /* 0x000fc60000010000 */
[----:B------:R-:W-:Y:S01]  /*132a0*/  FADD.FTZ R114, R114, R119 ;  /* 0x0000007772727221 */ /* 0x000fe20000010000 */
[----:B--2---:R-:W-:Y:S01]  /*132b0*/  HMMA.16816.F32 R12, R48, R28, R12 ;  /* 0x0000001c300c723c */ /* 0x004fe2000000180c */
[----:B------:R-:W-:Y:S01]  /*132c0*/  FADD.FTZ R82, R82, R81 ;  /* 0x0000005152527221 */ /* 0x000fe20000010000 */
[----:B------:R-:W-:Y:S01]  /*132d0*/  MUFU.EX2 R57, R57 ;  /* 0x0000003900397308 */ /* 0x000fe20000000800 */
[----:B------:R-:W-:-:S05]  /*132e0*/  FADD.FTZ R125, R125, R114 ;  /* 0x000000727d7d7221 */ /* 0x000fca0000010000 */
[----:B------:R-:W-:Y:S01]  /*132f0*/  HMMA.16816.F32 R16, R48, R30, R16 ;  /* 0x0000001e3010723c */ /* 0x000fe20000001810 */
[----:B------:R-:W2:Y:S01]  /*13300*/  LDSM.16.MT88.4 R28, [R144+0x9000] ;  /* 0x00900000901c783b */ /* 0x000ea20000004200 */
[----:B------:R-:W5:Y:S01]  /*13310*/  MUFU.EX2 R54, R54 ;  /* 0x0000003600367308 */ /* 0x000f620000000800 */
[----:B---3--:R-:W-:Y:S01]  /*13320*/  F2FP.F16.F32.PACK_AB R88, R53, R56 ;  /* 0x000000383558723e */ /* 0x008fe200000000ff */
[----:B------:R-:W-:-:S04]  /*13330*/  FADD.FTZ R56, R56, R125 ;  /* 0x0000007d38387221 */ /* 0x000fc80000010000 */
[----:B-1----:R-:W-:Y:S01]  /*13340*/  HMMA.16816.F32 R24, R48, R36, R24 ;  /* 0x000000243018723c */ /* 0x002fe20000001818 */
[----:B------:R-:W-:-:S04]  /*13350*/  FADD.FTZ R53, R53, R56 ;  /* 0x0000003835357221 */ /* 0x000fc80000010000 */
[----:B------:R-:W-:-:S03]  /*13360*/  FADD.FTZ R0, R0, R53 ;  /* 0x0000003500007221 */ /* 0x000fc60000010000 */
[----:B------:R-:W-:Y:S01]  /*13370*/  HMMA.16816.F32 R4, R48, R38, R4 ;  /* 0x000000263004723c */ /* 0x000fe20000001804 */
[----:B------:R-:W1:Y:S01]  /*13380*/  LDSM.16.MT88.4 R36, [R150+0x9800] ;  /* 0x009800009624783b */ /* 0x000e620000004200 */
[----:B------:R-:W-:Y:S01]  /*13390*/  FADD.FTZ R175, R175, R0 ;  /* 0x00000000afaf7221 */ /* 0x000fe20000010000 */
[----:B-----5:R-:W-:Y:S02]  /*133a0*/  F2FP.F16.F32.PACK_AB R91, R3, R54 ;  /* 0x00000036035b723e */ /* 0x020fe400000000ff */
[----:B------:R-:W-:-:S03]  /*133b0*/  MOV R0, R111 ;  /* 0x0000006f00007202 */ /* 0x000fc60000000f00 */
[C---:B----4-:R-:W-:Y:S08]  /*133c0*/  HMMA.16816.F32 R32, R48.reuse, R44, R32 ;  /* 0x0000002c3020723c */ /* 0x050ff00000001820 */
[C---:B------:R-:W-:Y:S01]  /*133d0*/  HMMA.16816.F32 R20, R48.reuse, R46, R20 ;  /* 0x0000002e3014723c */ /* 0x040fe20000001814 */
[----:B------:R-:W3:Y:S07]  /*133e0*/  LDSM.16.MT88.4 R44, [R146+0x9800] ;  /* 0x00980000922c783b */ /* 0x000eee0000004200 */
[----:B--2---:R-:W-:Y:S01]  /*133f0*/  HMMA.16816.F32 R40, R48, R28, R40 ;  /* 0x0000001c3028723c */ /* 0x004fe20000001828 */
[----:B------:R-:W-:Y:S01]  /*13400*/  FADD.FTZ R29, R89, R82 ;  /* 0x00000052591d7221 */ /* 0x000fe20000010000 */
[----:B------:R-:W-:-:S03]  /*13410*/  F2FP.F16.F32.PACK_AB R89, R57, R2 ;  /* 0x000000023959723e */ /* 0x000fc600000000ff */
[----:B------:R-:W-:-:S03]  /*13420*/  FADD.FTZ R96, R96, R29 ;  /* 0x0000001d60607221 */ /* 0x000fc60000010000 */
[----:B------:R-:W-:Y:S01]  /*13430*/  HMMA.16816.F32 R8, R48, R30, R8 ;  /* 0x0000001e3008723c */ /* 0x000fe20000001808 */
[----:B------:R-:W-:-:S04]  /*13440*/  FADD.FTZ R29, R97, R96 ;  /* 0x00000060611d7221 */ /* 0x000fc80000010000 */
[----:B------:R-:W-:-:S03]  /*13450*/  FADD.FTZ R29, R138, R29 ;  /* 0x0000001d8a1d7221 */ /* 0x000fc60000010000 */
[----:B-1----:R-:W-:Y:S01]  /*13460*/  HMMA.16816.F32 R96, R88, R36, R12 ;  /* 0x000000245860723c */ /* 0x002fe2000000180c */
[----:B------:R-:W-:Y:S01]  /*13470*/  FADD.FTZ R134, R134, R29 ;  /* 0x0000001d86867221 */ /* 0x000fe20000010000 */
[----:B------:R-:W1:Y:S03]  /*13480*/  LDSM.16.MT88.4 R12, [R144+0x9800] ;  /* 0x00980000900c783b */ /* 0x000e660000004200 */
[----:B------:R-:W-:-:S03]  /*13490*/  FADD.FTZ R134, R129, R134 ;  /* 0x0000008681867221 */ /* 0x000fc60000010000 */
[----:B------:R-:W-:Y:S01]  /*134a0*/  HMMA.16816.F32 R80, R88, R92, R32 ;  /* 0x0000005c5850723c */ /* 0x000fe20000001820 */
[----:B------:R-:W-:-:S04]  /*134b0*/  FADD.FTZ R131, R131, R134 ;  /* 0x0000008683837221 */ /* 0x000fc80000010000 */
[----:B------:R-:W-:-:S03]  /*134c0*/  FADD.FTZ R131, R136, R131 ;  /* 0x0000008388837221 */ /* 0x000fc60000010000 */
[----:B------:R-:W-:Y:S01]  /*134d0*/  HMMA.16816.F32 R68, R88, R38, R16 ;  /* 0x000000265844723c */ /* 0x000fe20000001810 */
[----:B------:R-:W-:-:S04]  /*134e0*/  FADD.FTZ R124, R124, R131 ;  /* 0x000000837c7c7221 */ /* 0x000fc80000010000 */
[----:B------:R-:W-:-:S03]  /*134f0*/  FADD.FTZ R124, R123, R124 ;  /* 0x0000007c7b7c7221 */ /* 0x000fc60000010000 */
[----:B---3--:R-:W-:Y:S01]  /*13500*/  HMMA.16816.F32 R72, R88, R44, R24 ;  /* 0x0000002c5848723c */ /* 0x008fe20000001818 */
        /* <DEDUP_REMOVED lines=10> */
[----:B------:R-:W-:Y:S01]  /*135b0*/  FADD.FTZ R57, R57, R2 ;  /* 0x0000000239397221 */ /* 0x000fe20000010000 */
[----:B------:R-:W-:Y:S02]  /*135c0*/  MOV R2, R112 ;  /* 0x0000007000027202 */ /* 0x000fe40000000f00 */
[----:B------:R-:W-:Y:S01]  /*135d0*/  HMMA.16816.F32 R88, R88, R14, R8 ;  /* 0x0000000e5858723c */ /* 0x000fe20000001808 */
[----:B------:R-:W-:-:S04]  /*135e0*/  FADD.FTZ R54, R54, R57 ;  /* 0x0000003936367221 */ /* 0x000fc80000010000 */
[----:B------:R-:W-:-:S15]  /*135f0*/  FADD.FTZ R174, R3, R54 ;  /* 0x0000003603ae7221 */ /* 0x000fde0000010000 */
.L_x_4879:
        /* <DEDUP_REMOVED lines=13> */
[----:B------:R-:W4:Y:S03]  /*136d0*/  LDCU.64 UR10, c[0x0][0x3a8] ;  /* 0x00007500ff0a77ac */ /* 0x000f260008000a00 */
[----:B------:R-:W-:-:S09]  /*136e0*/  P2R R173, PR, RZ, 0x1 ;  /* 0x00000001ffad7803 */ /* 0x000fd20000000000 */
.L_x_4889:
[----:B------:R-:W-:Y:S01]  /*136f0*/  ISETP.NE.AND P0, PT, R173, RZ, PT ;  /* 0x000000ffad00720c */ /* 0x000fe20003f05270 */
[----:B------:R-:W5:Y:S01]  /*13700*/  @!P4 LDC R8, c[0x0][0x3c0] ;  /* 0x0000f000ff08cb82 */ /* 0x000f620000000800 */
[----:B------:R-:W-:Y:S07]  /*13710*/  DEPBAR.LE SB0, 0x0 ;  /* 0x000080000000791a */ /* 0x000fee0000000000 */
[----:B------:R-:W-:Y:S01]  /*13720*/  BAR.SYNC.DEFER_BLOCKING 0x0 ;  /* 0x0000000000007b1d */ /* 0x000fe20000010000 */
[----:B-1----:R-:W-:Y:S01]  /*13730*/  ISETP.GE.AND P1, PT, R100, UR12, PT ;  /* 0x0000000c64007c0c */ /* 0x002fe2000bf26270 */
[----:B------:R-:W-:Y:S02]  /*13740*/  IMAD.MOV.U32 R2, RZ, RZ, R162 ;  /* 0x000000ffff027224 */ /* 0x000fe400078e00a2 */
[----:B------:R-:W-:Y:S02]  /*13750*/  IMAD.MOV.U32 R0, RZ, RZ, R163 ;  /* 0x000000ffff007224 */ /* 0x000fe400078e00a3 */
[----:B-----5:R-:W-:Y:S04]  /*13760*/  @!P4 IMAD.SHL.U32 R4, R8, 0x80, RZ ;  /* 0x000000800804c824 */ /* 0x020fe800078e00ff */
[----:B------:R-:W-:Y:S01]  /*13770*/  @!P4 IMAD.X R4, RZ, RZ, ~R4, P0 ;  /* 0x000000ffff04c224 */ /* 0x000fe200000e0e04 */
[----:B------:R-:W1:Y:S04]  /*13780*/  LDC R11, c[0x0][0x3c4] ;  /* 0x0000f100ff0b7b82 */ /* 0x000e680000000800 */
[----:B------:R-:W-:Y:S04]  /*13790*/  @!P4 SHF.R.S64 R5, R170, 0x1f, R4 ;  /* 0x0000001faa05c819 */ /* 0x000fe80000001004 */
[----:B------:R-:W-:Y:S04]  /*137a0*/  @!P4 IADD3 R162, P0, PT, R162, R5, RZ ;  /* 0x00000005a2a2c210 */ /* 0x000fe80007f1e0ff */
[----:B------:R-:W-:Y:S01]  /*137b0*/  @!P4 LEA.HI.X.SX32 R163, R4, R163, 0x1, P0 ;  /* 0x000000a304a3c211 */ /* 0x000fe200000f0eff */
[----:B------:R-:W-:Y:S08]  /*137c0*/  @!P4 BRA `(.L_x_4886) ;  /* 0x0000000000f4c947 */ /* 0x000ff00003800000 */
[----:B------:R-:W5:Y:S01]  /*137d0*/  LDC R5, c[0x0][0x4f0] ;  /* 0x00013c00ff057b82 */ /* 0x000f620000000800 */
[----:B------:R-:W-:Y:S02]  /*137e0*/  IABS R10, R172 ;  /* 0x000000ac000a7213 */ /* 0x000fe40000000000 */
        /* <DEDUP_REMOVED lines=26> */
[----:B------:R-:W-:Y:S01]  /*13990*/  ISETP.GE.U32.AND P6, PT, R10, R4, PT ;  /* 0x000000040a00720c */ /* 0x000fe20003fc6070 */
[----:B------:R-:W5:Y:S01]  /*139a0*/  LDC.64 R8, c[0x0][0x3c0] ;  /* 0x0000f000ff087b82 */ /* 0x000f620000000a00 */
        /* <DEDUP_REMOVED lines=24> */
[----:B----4-:R-:W-:Y:S01]  /*13b30*/  IMAD.WIDE.U32 R12, R4, UR10, R12 ;  /* 0x0000000a040c7c25 */ /* 0x010fe2000f8e000c */
[----:B------:R-:W-:Y:S02]  /*13b40*/  SHF.R.S32.HI R5, RZ, 0x1f, R4 ;  /* 0x0000001fff057819 */ /* 0x000fe40000011404 */
[----:B------:R-:W-:Y:S03]  /*13b50*/  LEA R162, P0, R12, R2, 0x1 ;  /* 0x000000020ca27211 */ /* 0x000fe600078008ff */
[----:B------:R-:W-:Y:S04]  /*13b60*/  IMAD R5, R5, UR10, RZ ;  /* 0x0000000a05057c24 */ /* 0x000fe8000f8e02ff */
[----:B------:R-:W-:Y:S04]  /*13b70*/  IMAD R5, R4, UR11, R5 ;  /* 0x0000000b04057c24 */ /* 0x000fe8000f8e0205 */
[----:B------:R-:W-:Y:S05]  /*13b80*/  IMAD.IADD R5, R13, 0x1, R5 ;  /* 0x000000010d057824 */ /* 0x000fea00078e0205 */
[----:B------:R-:W-:Y:S07]  /*13b90*/  LEA.HI.X R163, R12, R0, R5, 0x1, P0 ;  /* 0x000000000ca37211 */ /* 0x000fee00000f0c05 */
.L_x_4886:
[C---:B------:R-:W-:Y:S01]  /*13ba0*/  IMAD.SHL.U32 R9, R8.reuse, 0x20, RZ ;  /* 0x0000002008097824 */ /* 0x040fe200078e00ff */
[----:B-1----:R-:W-:Y:S01]  /*13bb0*/  SHF.L.U64.HI R8, R8, 0x5, R11 ;  /* 0x0000000508087819 */ /* 0x002fe2000001020b */
[----:B------:R-:W-:Y:S01]  /*13bc0*/  @!PT LDS RZ, [RZ] ;  /* 0x00000000fffff984 */ /* 0x000fe20000000800 */
[----:B------:R-:W-:Y:S01]  /*13bd0*/  @!PT LDS RZ, [RZ] ;  /* 0x00000000fffff984 */ /* 0x000fe20000000800 */
[----:B------:R-:W-:Y:S01]  /*13be0*/  @!PT LDS RZ, [RZ] ;  /* 0x00000000fffff984 */ /* 0x000fe20000000800 */
[----:B------:R-:W-:Y:S03]  /*13bf0*/  @!P1 LDGSTS.E.BYPASS.LTC128B.128 [R166+0x6000], desc[UR6][R162.64] ;  /* 0x06000000a2a69fae */ /* 0x000fe6000b981a06 */
[----:B------:R-:W-:Y:S01]  /*13c00*/  IADD3 R10, P0, PT, R9, R162, RZ ;  /* 0x000000a2090a7210 */ /* 0x000fe20007f1e0ff */
[----:B------:R-:W-:Y:S03]  /*13c10*/  @P1 STS.128 [R166+0x6000], RZ ;  /* 0x006000ffa6001388 */ /* 0x000fe60000000c00 */
[-C--:B------:R-:W-:Y:S01]  /*13c20*/  IADD3 R16, P2, PT, R10, R9.reuse, RZ ;  /* 0x000000090a107210 */ /* 0x080fe20007f5e0ff */
[----:B------:R-:W-:Y:S03]  /*13c30*/  IMAD.X R11, R8, 0x1, R163, P0 ;  /* 0x00000001080b7824 */ /* 0x000fe600000e06a3 */
        /* <DEDUP_REMOVED lines=8> */
[----:B------:R-:W-:Y:S02]  /*13cc0*/  @P1 STS.128 [R166+0x6800], RZ ;  /* 0x006800ffa6001388 */ /* 0x000fe40000000c00 */
        /* <DEDUP_REMOVED lines=8> */
[----:B------:R-:W-:Y:S02]  /*13d50*/  @P1 STS.128 [R166+0x7000], RZ ;  /* 0x007000ffa6001388 */ /* 0x000fe40000000c00 */
[----:B------:R-:W-:Y:S01]  /*13d60*/  @!P1 IADD3 R22, P0, PT, R18, R9, RZ ;  /* 0x0000000912169210 */ /* 0x000fe20007f1e0ff */
[--C-:B------:R-:W-:Y:S01]  /*13d70*/  IMAD.X R19, R21, 0x1, R8.reuse, P2 ;  /* 0x0000000115137824 */ /* 0x100fe200010e0608 */
[----:B------:R-:W-:Y:S01]  /*13d80*/  @!PT LDS RZ, [RZ] ;  /* 0x00000000fffff984 */ /* 0x000fe20000000800 */
[----:B------:R-:W-:Y:S01]  /*13d90*/  @!PT LDS RZ, [RZ] ;  /* 0x00000000fffff984 */ /* 0x000fe20000000800 */
[----:B------:R-:W-:Y:S01]  /*13da0*/  @!PT LDS RZ, [RZ] ;  /* 0x00000000fffff984 */ /* 0x000fe20000000800 */
[----:B------:R-:W-:Y:S03]  /*13db0*/  @!P1 LDGSTS.E.BYPASS.LTC128B.128 [R166+0x7800], desc[UR6][R14.64] ;  /* 0x078000000ea69fae */ /* 0x000fe6000b981a06 */
[----:B------:R-:W-:Y:S01]  /*13dc0*/  @!P1 IMAD.X R23, R19, 0x1, R8, P0 ;  /* 0x0000000113179824 */ /* 0x000fe200000e0608 */
[----:B------:R-:W-:Y:S01]  /*13dd0*/  @P1 STS.128 [R166+0x7800], RZ ;  /* 0x007800ffa6001388 */ /* 0x000fe20000000c00 */
[----:B------:R-:W-:Y:S03]  /*13de0*/  ISETP.NE.AND P0, PT, R171, 0x1, PT ;  /* 0x00000001ab00780c */ /* 0x000fe60003f05270 */
        /* <DEDUP_REMOVED lines=20> */
[----:B------:R-:W-:Y:S04]  /*13f30*/  LDSM.16.M88.4 R104, [R155] ;  /* 0x000000009b68783b */ /* 0x000fe80000000200 */
[----:B------:R-:W4:Y:S04]  /*13f40*/  LDSM.16.M88.4 R108, [R154+UR5+0x2000] ;  /* 0x002000059a6c783b */ /* 0x000f280008000200 */
[----:B------:R-:W5:Y:S04]  /*13f50*/  LDSM.16.M88.4 R112, [R154+UR5+0x2800] ;  /* 0x002800059a70783b */ /* 0x000f680008000200 */
[----:B------:R-:W3:Y:S04]  /*13f60*/  LDSM.16.M88.4 R116, [R154+UR5+0x3000] ;  /* 0x003000059a74783b */ /* 0x000ee80008000200 */
[----:B------:R-:W0:Y:S04]  /*13f70*/  LDGDEPBAR ;  /* 0x00000000000079af */ /* 0x000e280000000000 */
[----:B------:R-:W3:Y:S04]  /*13f80*/  LDSM.16.M88.4 R120, [R154+UR5+0x3800] ;  /* 0x003800059a78783b */ /* 0x000ee80008000200 */
[----:B------:R-:W3:Y:S04]  /*13f90*/  LDSM.16.M88.4 R124, [R154+UR5+0x4000] ;  /* 0x004000059a7c783b */ /* 0x000ee80008000200 */
[----:B------:R-:W3:Y:S04]  /*13fa0*/  LDSM.16.M88.4 R128, [R154+UR5+0x4800] ;  /* 0x004800059a80783b */ /* 0x000ee80008000200 */
[----:B------:R-:W3:Y:S04]  /*13fb0*/  LDSM.16.M88.4 R132, [R154+UR5+0x5000] ;  /* 0x005000059a84783b */ /* 0x000ee80008000200 */
[----:B------:R-:W3:Y:S04]  /*13fc0*/  LDSM.16.M88.4 R136, [R154+UR5+0x5800] ;  /* 0x005800059a88783b */ /* 0x000ee80008000200 */
[----:B------:R-:W-:Y:S01]  /*13fd0*/  LDSM.16.M88.4 R140, [R153] ;  /* 0x00000000998c783b */ /* 0x000fe20000000200 */
[C---:B----4-:R-:W-:Y:S08]  /*13fe0*/  HMMA.16816.F32 R4, R104.reuse, R108, RZ ;  /* 0x0000006c6804723c */ /* 0x050ff000000018ff */
[C---:B-1----:R-:W-:Y:S01]  /*13ff0*/  HMMA.16816.F32 R8, R104.reuse, R110, RZ ;  /* 0x0000006e6808723c */ /* 0x042fe200000018ff */
[----:B------:R-:W1:Y:S07]  /*14000*/  LDSM.16.M88.4 R108, [R149+0x2000] ;  /* 0x00200000956c783b */ /* 0x000e6e0000000200 */
[C---:B-----5:R-:W-:Y:S08]  /*14010*/  HMMA.16816.F32 R12, R104.reuse, R112, RZ ;  /* 0x00000070680c723c */ /* 0x060ff000000018ff */
[C---:B--2---:R-:W-:Y:S01]  /*14020*/  HMMA.16816.F32 R16, R104.reuse, R114, RZ ;  /* 0x000000726810723c */ /* 0x044fe200000018ff */
[----:B------:R-:W2:Y:S07]  /*14030*/  LDSM.16.M88.4 R112, [R149+0x2800] ;  /* 0x002800009570783b */ /* 0x000eae0000000200 */
[C---:B---3--:R-:W-:Y:S08]  /*14040*/  HMMA.16816.F32 R20, R104.reuse, R116, RZ ;  /* 0x000000746814723c */ /* 0x048ff000000018ff */
[C---:B------:R-:W-:Y:S01]  /*14050*/  HMMA.16816.F32 R24, R104.reuse, R118, RZ ;  /* 0x000000766818723c */ /* 0x040fe200000018ff */
[----:B------:R-:W3:Y:S07]  /*14060*/  LDSM.16.M88.4 R116, [R149+0x3000] ;  /* 0x003000009574783b */ /* 0x000eee0000000200 */
[C---:B------:R-:W-:Y:S08]  /*14070*/  HMMA.16816.F32 R28, R104.reuse, R120, RZ ;  /* 0x00000078681c723c */ /* 0x040ff000000018ff */
[C---:B------:R-:W-:Y:S01]  /*14080*/  HMMA.16816.F32 R32, R104.reuse, R122, RZ ;  /* 0x0000007a6820723c */ /* 0x040fe200000018ff */
[----:B------:R-:W4:Y:S07]  /*14090*/  LDSM.16.M88.4 R120, [R149+0x3800] ;  /* 0x003800009578783b */ /* 0x000f2e0000000200 */
[C---:B------:R-:W-:Y:S08]  /*140a0*/  HMMA.16816.F32 R36, R104.reuse, R124, RZ ;  /* 0x0000007c6824723c */ /* 0x040ff000000018ff */
[C---:B------:R-:W-:Y:S01]  /*140b0*/  HMMA.16816.F32 R40, R104.reuse, R126, RZ ;  /* 0x0000007e6828723c */ /* 0x040fe200000018ff */
[----:B------:R-:W5:Y:S07]  /*140c0*/  LDSM.16.M88.4 R124, [R149+0x4000] ;  /* 0x00400000957c783b */ /* 0x000f6e0000000200 */
[C---:B------:R-:W-:Y:S08]  /*140d0*/  HMMA.16816.F32 R44, R104.reuse, R128, RZ ;  /* 0x00000080682c723c */ /* 0x040ff000000018ff */
[C---:B------:R-:W-:Y:S01]  /*140e0*/  HMMA.16816.F32 R48, R104.reuse, R130, RZ ;  /* 0x000000826830723c */ /* 0x040fe200000018ff */
[----:B------:R-:W5:Y:S07]  /*140f0*/  LDSM.16.M88.4 R128, [R149+0x4800] ;  /* 0x004800009580783b */ /* 0x000f6e0000000200 */
[C---:B------:R-:W-:Y:S08]  /*14100*/  HMMA.16816.F32 R52, R104.reuse, R132, RZ ;  /* 0x000000846834723c */ /* 0x040ff000000018ff */
[C---:B------:R-:W-:Y:S01]  /*14110*/  HMMA.16816.F32 R56, R104.reuse, R134, RZ ;  /* 0x000000866838723c */ /* 0x040fe200000018ff */
[----:B------:R-:W-:Y:S07]  /*14120*/  LDSM.16.M88.4 R132, [R147+0x2000] ;  /* 0x002000009384783b */ /* 0x000fee0000000200 */
[C---:B------:R-:W-:Y:S08]  /*14130*/  HMMA.16816.F32 R60, R104.reuse, R136, RZ ;  /* 0x00000088683c723c */ /* 0x040ff000000018ff */
[----:B------:R-:W-:Y:S01]  /*14140*/  HMMA.16816.F32 R64, R104, R138, RZ ;  /* 0x0000008a6840723c */ /* 0x000fe200000018ff */
[----:B------:R-:W5:Y:S07]  /*14150*/  LDSM.16.M88.4 R104, [R149+0x5000] ;  /* 0x005000009568783b */ /* 0x000f6e0000000200 */
[C---:B-1----:R-:W-:Y:S08]  /*14160*/  HMMA.16816.F32 R4, R140.reuse, R108, R4 ;  /* 0x0000006c8c04723c */ /* 0x042ff00000001804 */
[C---:B------:R-:W-:Y:S01]  /*14170*/  HMMA.16816.F32 R8, R140.reuse, R110, R8 ;  /* 0x0000006e8c08723c */ /* 0x040fe20000001808 */
[----:B------:R-:W1:Y:S07]  /*14180*/  LDSM.16.M88.4 R108, [R149+0x5800] ;  /* 0x00580000956c783b */ /* 0x000e6e0000000200 */
        /* <DEDUP_REMOVED lines=19> */
[----:B------:R-:W-:Y:S01]  /*142c0*/  HMMA.16816.F32 R64, R140, R110, R64 ;  /* 0x0000006e8c40723c */ /* 0x000fe20000001840 */
        /* <DEDUP_REMOVED lines=9> */
[----:B------:R-:W4:Y:S07]  /*14360*/  LDSM.16.M88.4 R124, [R151] ;  /* 0x00000000977c783b */ /* 0x000f2e0000000200 */
        /* <DEDUP_REMOVED lines=13> */
[----:B------:R-:W-:Y:S01]  /*14440*/  HMMA.16816.F32 R64, R112, R122, R64 ;  /* 0x0000007a7040723c */ /* 0x000fe20000001840 */
[----:B------:R-:W2:Y:S04]  /*14450*/  LDSM.16.M88.4 R112, [R147+0x4000] ;  /* 0x004000009370783b */ /* 0x000ea80000000200 */
[----:B------:R-:W3:Y:S03]  /*14460*/  LDSM.16.M88.4 R120, [R147+0x5000] ;  /* 0x005000009378783b */ /* 0x000ee60000000200 */
[C---:B----4-:R-:W-:Y:S08]  /*14470*/  HMMA.16816.F32 R4, R124.reuse, R132, R4 ;  /* 0x000000847c04723c */ /* 0x050ff00000001804 */
[C---:B------:R-:W-:Y:S01]  /*14480*/  HMMA.16816.F32 R8, R124.reuse, R134, R8 ;  /* 0x000000867c08723c */ /* 0x040fe20000001808 */
[----:B------:R-:W4:Y:S01]  /*14490*/  LDSM.16.M88.4 R132, [R147+0x5800] ;  /* 0x005800009384783b */ /* 0x000f220000000200 */
[----:B------:R-:W-:Y:S04]  /*144a0*/  DEPBAR.LE SB0, 0x0 ;  /* 0x000080000000791a */ /* 0x000fe80000000000 */
[----:B------:R-:W-:Y:S02]  /*144b0*/  BAR.SYNC.DEFER_BLOCKING 0x0 ;  /* 0x0000000000007b1d */ /* 0x000fe40000010000 */
[C---:B-----5:R-:W-:Y:S08]  /*144c0*/  HMMA.16816.F32 R12, R124.reuse, R128, R12 ;  /* 0x000000807c0c723c */ /* 0x060ff0000000180c */
[C---:B------:R-:W-:Y:S08]  /*144d0*/  HMMA.16816.F32 R16, R124.reuse, R130, R16 ;  /* 0x000000827c10723c */ /* 0x040ff00000001810 */
[C---:B------:R-:W-:Y:S08]  /*144e0*/  HMMA.16816.F32 R20, R124.reuse, R104, R20 ;  /* 0x000000687c14723c */ /* 0x040ff00000001814 */
[C---:B------:R-:W-:Y:S08]  /*144f0*/  HMMA.16816.F32 R24, R124.reuse, R106, R24 ;  /* 0x0000006a7c18723c */ /* 0x040ff00000001818 */
[C---:B-1----:R-:W-:Y:S08]  /*14500*/  HMMA.16816.F32 R28, R124.reuse, R108, R28 ;  /* 0x0000006c7c1c723c */ /* 0x042ff0000000181c */
[C---:B------:R-:W-:Y:S08]  /*14510*/  HMMA.16816.F32 R32, R124.reuse, R110, R32 ;  /* 0x0000006e7c20723c */ /* 0x040ff00000001820 */
[C---:B--2---:R-:W-:Y:S08]  /*14520*/  HMMA.16816.F32 R36, R124.reuse, R112, R36 ;  /* 0x000000707c24723c */ /* 0x044ff00000001824 */
[C---:B------:R-:W-:Y:S08]  /*14530*/  HMMA.16816.F32 R40, R124.reuse, R114, R40 ;  /* 0x000000727c28723c */ /* 0x040ff00000001828 */
[C---:B------:R-:W-:Y:S08]  /*14540*/  HMMA.16816.F32 R44, R124.reuse, R116, R44 ;  /* 0x000000747c2c723c */ /* 0x040ff0000000182c */
[C---:B------:R-:W-:Y:S08]  /*14550*/  HMMA.16816.F32 R48, R124.reuse, R118, R48 ;  /* 0x000000767c30723c */ /* 0x040ff00000001830 */
[C---:B---3--:R-:W-:Y:S08]  /*14560*/  HMMA.16816.F32 R52, R124.reuse, R120, R52 ;  /* 0x000000787c34723c */ /* 0x048ff00000001834 */
[C---:B------:R-:W-:Y:S08]  /*14570*/  HMMA.16816.F32 R56, R124.reuse, R122, R56 ;  /* 0x0000007a7c38723c */ /* 0x040ff00000001838 */
[C---:B----4-:R-:W-:Y:S08]  /*14580*/  HMMA.16816.F32 R60, R124.reuse, R132, R60 ;  /* 0x000000847c3c723c */ /* 0x050ff0000000183c */
        /* <DEDUP_REMOVED lines=35> */
[C---:B------:R-:W-:Y:S01]  /*147c0*/  IMAD R102, R2.reuse, R109, R102 ;  /* 0x0000006d02667224 */ /* 0x040fe200078e0266 */
[----:B------:R-:W-:Y:S02]  /*147d0*/  LOP3.LUT R109, RZ, R0, RZ, 0x33, !PT ;  /* 0x00000000ff6d7212 */ /* 0x000fe400078e33ff */
        /* <DEDUP_REMOVED lines=38> */
.L_x_4888:
[----:B------:R-:W-:Y:S01]  /*14a40*/  @!PT LDS RZ, [RZ] ;  /* 0x00000000fffff984 */ /* 0x000fe20000000800 */
[----:B------:R-:W-:Y:S01]  /*14a50*/  @!PT LDS RZ, [RZ] ;  /* 0x00000000fffff984 */ /* 0x000fe20000000800 */
[----:B------:R-:W-:Y:S01]  /*14a60*/  @!PT LDS RZ, [RZ] ;  /* 0x00000000fffff984 */ /* 0x000fe20000000800 */
[----:B------:R1:W-:Y:S01]  /*14a70*/  @!P1 LDGSTS.E.BYPASS.LTC128B.128 [R166+0x2000], desc[UR6][R160.64] ;  /* 0x02000000a0a69fae */ /* 0x0003e2000b981a06 */
        /* <DEDUP_REMOVED lines=28> */
[----:B------:R-:W-:Y:S01]  /*14c40*/  @!P1 IADD3 R116, P0, PT, R112, R0, RZ ;  /* 0x0000000070749210 */ /* 0x000fe20007f1e0ff */
[--C-:B------:R-:W-:Y:S02]  /*14c50*/  IMAD.X R113, R115, 0x1, R2.reuse, P2 ;  /* 0x0000000173717824 */ /* 0x100fe400010e0602 */
        /* <DEDUP_REMOVED lines=23> */
.L_x_4887:
        /* <DEDUP_REMOVED lines=41> */
[----:B-1----:R-:W-:Y:S07]  /*15060*/  FMNMX.FTZ R2, R109, R2, !PT ;  /* 0x000000026d027209 */ /* 0x002fee0007810000 */
[----:B------:R-:W-:Y:S01]  /*15070*/  LDSM.16.MT88.4 R108, [R146+0x6000] ;  /* 0x00600000926c783b */ /* 0x000fe20000004200 */
[----:B--2---:R-:W-:Y:S01]  /*15080*/  FMNMX.FTZ R0, R105, R0, !PT ;  /* 0x0000000069007209 */ /* 0x004fe20007810000 */
[C---:B------:R-:W-:Y:S01]  /*15090*/  FMUL.FTZ R117, R2.reuse, UR4 ;  /* 0x0000000402757c20 */ /* 0x040fe20008410000 */
[C---:B------:R-:W-:Y:S01]  /*150a0*/  FSETP.NEU.FTZ.AND P0, PT, R2.reuse, -INF , PT ;  /* 0xff8000000200780b */ /* 0x040fe20003f1d000 */
[----:B------:R-:W-:Y:S02]  /*150b0*/  FADD.FTZ R102, -R2, R103 ;  /* 0x0000006702667221 */ /* 0x000fe40000010100 */
[C---:B------:R-:W-:Y:S01]  /*150c0*/  FADD.FTZ R3, -R0.reuse, R3 ;  /* 0x0000000300037221 */ /* 0x040fe20000010100 */
[----:B------:R-:W-:Y:S01]  /*150d0*/  FSEL R117, R117, RZ, P0 ;  /* 0x000000ff75757208 */ /* 0x000fe20000000000 */
[C---:B------:R-:W-:Y:S01]  /*150e0*/  FMUL.FTZ R116, R0.reuse, UR4 ;  /* 0x0000000400747c20 */ /* 0x040fe20008410000 */
[----:B------:R-:W-:Y:S01]  /*150f0*/  FSETP.NEU.FTZ.AND P0, PT, R0, -INF , PT ;  /* 0xff8000000000780b */ /* 0x000fe20003f1d000 */
[----:B------:R-:W-:Y:S01]  /*15100*/  FMUL.FTZ R104, R3, UR4 ;  /* 0x0000000403687c20 */ /* 0x000fe20008410000 */
[----:B------:R-:W-:Y:S01]  /*15110*/  FMUL.FTZ R103, R102, UR4 ;  /* 0x0000000466677c20 */ /* 0x000fe20008410000 */
[--C-:B------:R-:W-:Y:S01]  /*15120*/  FFMA.FTZ R132, R36, UR4, -R117.reuse ;  /* 0x0000000424847c23 */ /* 0x100fe20008010875 */
[--C-:B------:R-:W-:Y:S01]  /*15130*/  FFMA.FTZ R137, R37, UR4, -R117.reuse ;  /* 0x0000000425897c23 */ /* 0x100fe20008010875 */
[----:B------:R1:W2:Y:S01]  /*15140*/  MUFU.EX2 R3, R104 ;  /* 0x0000006800037308 */ /* 0x0002a20000000800 */
[----:B------:R-:W-:Y:S01]  /*15150*/  FSEL R116, R116, RZ, P0 ;  /* 0x000000ff74747208 */ /* 0x000fe20000000000 */
        /* <DEDUP_REMOVED lines=15> */
[----:B-1----:R-:W1:Y:S01]  /*15250*/  LDSM.16.MT88.4 R104, [R150+0x6000] ;  /* 0x006000009668783b */ /* 0x002e620000004200 */
[C---:B--2---:R-:W-:Y:S01]  /*15260*/  FMUL.FTZ R10, R3.reuse, R98 ;  /* 0x00000062030a7220 */ /* 0x044fe20000410000 */
        /* <DEDUP_REMOVED lines=17> */
[----:B------:R-:W-:Y:S01]  /*15380*/  LDSM.16.MT88.4 R36, [R144+0x8000] ;  /* 0x008000009024783b */ /* 0x000fe20000004200 */
[C---:B------:R-:W-:Y:S01]  /*15390*/  FMUL.FTZ R12, R102.reuse, R92 ;  /* 0x0000005c660c7220 */ /* 0x040fe20000410000 */
[C---:B------:R-:W-:Y:S01]  /*153a0*/  FMUL.FTZ R80, R102.reuse, R80 ;  /* 0x0000005066507220 */ /* 0x040fe20000410000 */
[C---:B------:R-:W-:Y:S03]  /*153b0*/  FMUL.FTZ R81, R102.reuse, R81 ;  /* 0x0000005166517220 */ /* 0x040fe60000410000 */
[----:B------:R-:W3:Y:S01]  /*153c0*/  MUFU.EX2 R121, R121 ;  /* 0x0000007900797308 */ /* 0x000ee20000000800 */
[----:B--2---:R-:W-:Y:S01]  /*153d0*/  F2FP.F16.F32.PACK_AB R96, R119, R125 ;  /* 0x0000007d7760723e */ /* 0x004fe200000000ff */
[C---:B------:R-:W-:Y:S01]  /*153e0*/  FMUL.FTZ R82, R3.reuse, R82 ;  /* 0x0000005203527220 */ /* 0x040fe20000410000 */
[----:B------:R-:W-:Y:S01]  /*153f0*/  FMUL.FTZ R83, R3, R83 ;  /* 0x0000005303537220 */ /* 0x000fe20000410000 */
[----:B------:R-:W-:Y:S01]  /*15400*/  FFMA.FTZ R127, R13, UR4, -R117 ;  /* 0x000000040d7f7c23 */ /* 0x000fe20008010875 */
[----:B------:R-:W-:Y:S01]  /*15410*/  FMUL.FTZ R13, R102, R93 ;  /* 0x0000005d660d7220 */ /* 0x000fe20000410000 */
[--C-:B------:R-:W-:Y:S01]  /*15420*/  FFMA.FTZ R124, R14, UR4, -R116.reuse ;  /* 0x000000040e7c7c23 */ /* 0x100fe20008010874 */
[----:B------:R-:W-:Y:S03]  /*15430*/  FMUL.FTZ R14, R3, R94 ;  /* 0x0000005e030e7220 */ /* 0x000fe60000410000 */
[----:B------:R-:W-:Y:S01]  /*15440*/  MUFU.EX2 R123, R123 ;  /* 0x0000007b007b7308 */ /* 0x000fe20000000800 */
[--C-:B------:R-:W-:Y:S01]  /*15450*/  FFMA.FTZ R129, R15, UR4, -R116.reuse ;  /* 0x000000040f817c23 */ /* 0x100fe20008010874 */
[C---:B------:R-:W-:Y:S01]  /*15460*/  FMUL.FTZ R15, R3.reuse, R95 ;  /* 0x0000005f030f7220 */ /* 0x040fe20000410000 */
[C---:B------:R-:W-:Y:S01]  /*15470*/  FMUL.FTZ R84, R102.reuse, R84 ;  /* 0x0000005466547220 */ /* 0x040fe20000410000 */
[----:B------:R-:W-:Y:S01]  /*15480*/  LDSM.16.MT88.4 R92, [R150+0x6800] ;  /* 0x00680000965c783b */ /* 0x000fe20000004200 */
[C---:B------:R-:W-:Y:S01]  /*15490*/  FMUL.FTZ R85, R102.reuse, R85 ;  /* 0x0000005566557220 */ /* 0x040fe20000410000 */
[C---:B------:R-:W-:Y:S01]  /*154a0*/  FMUL.FTZ R86, R3.reuse, R86 ;  /* 0x0000005603567220 */ /* 0x040fe20000410000 */
[----:B------:R-:W-:Y:S03]  /*154b0*/  FMUL.FTZ R87, R3, R87 ;  /* 0x0000005703577220 */ /* 0x000fe60000410000 */
[----:B------:R-:W2:Y:S01]  /*154c0*/  MUFU.EX2 R6, R6 ;  /* 0x0000000600067308 */ /* 0x000ea20000000800 */
        /* <DEDUP_REMOVED lines=30> */
[----:B------:R-:W-:Y:S03]  /*156b0*/  FFMA.FTZ R59, R59, UR4, -R116 ;  /* 0x000000043b3b7c23 */ /* 0x000fe60008010874 */
[----:B------:R-:W-:Y:S01]  /*156c0*/  MUFU.EX2 R127, R127 ;  /* 0x0000007f007f7308 */ /* 0x000fe20000000800 */
[----:B---3--:R-:W-:Y:S01]  /*156d0*/  F2FP.F16.F32.PACK_AB R99, R118, R7 ;  /* 0x000000077663723e */ /* 0x008fe200000000ff */
[----:B------:R-:W-:Y:S01]  /*156e0*/  FFMA.FTZ R120, R3, R174, R120 ;  /* 0x000000ae03787223 */ /* 0x000fe20000010078 */
[--C-:B------:R-:W-:Y:S01]  /*156f0*/  FFMA.FTZ R62, R62, UR4, -R116.reuse ;  /* 0x000000043e3e7c23 */ /* 0x100fe20008010874 */
[----:B------:R-:W-:Y:S01]  /*15700*/  FFMA.FTZ R63, R63, UR4, -R116 ;  /* 0x000000043f3f7c23 */ /* 0x000fe20008010874 */
[----:B------:R-:W-:Y:S01]  /*15710*/  FFMA.FTZ R64, R64, UR4, -R117 ;  /* 0x0000000440407c23 */ /* 0x000fe20008010875 */
[----:B------:R-:W-:Y:S01]  /*15720*/  FADD.FTZ R120, R121, R120 ;  /* 0x0000007879787221 */ /* 0x000fe20000010000 */
[----:B------:R-:W-:Y:S01]  /*15730*/  ISETP.NE.AND P0, PT, R171, RZ, PT ;  /* 0x000000ffab00720c */ /* 0x000fe20003f05270 */
[C---:B-1----:R-:W-:Y:S02]  /*15740*/  HMMA.16816.F32 R8, R96.reuse, R104, R8 ;  /* 0x000000686008723c */ /* 0x042fe40000001808 */
[----:B------:R-:W-:Y:S03]  /*15750*/  MUFU.EX2 R124, R124 ;  /* 0x0000007c007c7308 */ /* 0x000fe60000000800 */
[----:B------:R-:W-:Y:S01]  /*15760*/  FADD.FTZ R7, R7, R120 ;  /* 0x0000007807077221 */ /* 0x000fe20000010000 */
[----:B------:R-:W-:Y:S02]  /*15770*/  MOV R103, R2 ;  /* 0x0000000200677202 */ /* 0x000fe40000000f00 */
[C---:B------:R-:W-:Y:S01]  /*15780*/  HMMA.16816.F32 R68, R96.reuse, R106, R68 ;  /* 0x0000006a6044723c */ /* 0x040fe20000001844 */
[----:B------:R-:W1:Y:S03]  /*15790*/  LDSM.16.MT88.4 R104, [R144+0x6000] ;  /* 0x006000009068783b */ /* 0x000e660000004200 */
[----:B------:R-:W2:Y:S01]  /*157a0*/  MUFU.EX2 R129, R129 ;  /* 0x0000008100817308 */ /* 0x000ea20000000800 */
[----:B------:R-:W-:Y:S03]  /*157b0*/  FADD.FTZ R7, R118, R7 ;  /* 0x0000000776077221 */ /* 0x000fe60000010000 */
[C---:B------:R-:W-:Y:S06]  /*157c0*/  HMMA.16816.F32 R72, R96.reuse, R108, R72 ;  /* 0x0000006c6048723c */ /* 0x040fec0000001848 */
[----:B------:R-:W-:Y:S02]  /*157d0*/  MUFU.EX2 R131, R131 ;  /* 0x0000008300837308 */ /* 0x000fe40000000800 */
[C---:B------:R-:W-:Y:S01]  /*157e0*/  HMMA.16816.F32 R76, R96.reuse, R110, R76 ;  /* 0x0000006e604c723c */ /* 0x040fe2000000184c */
[----:B------:R-:W3:Y:S07]  /*157f0*/  LDSM.16.MT88.4 R108, [R146+0x6800] ;  /* 0x00680000926c783b */ /* 0x000eee0000004200 */
[----:B------:R-:W4:Y:S01]  /*15800*/  MUFU.EX2 R126, R126 ;  /* 0x0000007e007e7308 */ /* 0x000f220000000800 */
[C---:B------:R-:W-:Y:S09]  /*15810*/  HMMA.16816.F32 R80, R96.reuse, R112, R80 ;  /* 0x000000706050723c */ /* 0x040ff20000001850 */
        /* <DEDUP_REMOVED lines=37> */
[--C-:B------:R-:W-:Y:S01]  /*15a70*/  FFMA.FTZ R108, R25, UR4, -R117.reuse ;  /* 0x00000004196c7c23 */ /* 0x100fe20008010875 */
        /* <DEDUP_REMOVED lines=29> */
[--C-:B------:R-:W-:Y:S02]  /*15c50*/  FFMA.FTZ R93, R31, UR4, -R116.reuse ;  /* 0x000000041f5d7c23 */ /* 0x100fe40008010874 */
        /* <DEDUP_REMOVED lines=173> */
[----:B------:R-:W-:Y:S02]  /*16730*/  FADD.FTZ R39, R39, R6 ;  /* 0x0000000627277221 */ /* 0x000fe40000010000 */
[----:B------:R-:W-:Y:S02]  /*16740*/  FADD.FTZ R175, R38, R7 ;  /* 0x0000000726af7221 */ /* 0x000fe40000010000 */
[----:B------:R-:W-:Y:S01]  /*16750*/  FADD.FTZ R174, R116, R39 ;  /* 0x0000002774ae7221 */ /* 0x000fe20000010000 */
[----:B------:R-:W-:Y:S06]  /*16760*/  @P0 BRA `(.L_x_4889) ;  /* 0xffffffcc00e00947 */ /* 0x000fec000383ffff */
.L_x_4885:
[----:B------:R-:W1:Y:S01]  /*16770*/  SHFL.BFLY PT, R4, R175, 0x2, 0x1f ;  /* 0x0c401f00af047f89 */ /* 0x000e6200000e0000 */
[----:B------:R-:W2:Y:S01]  /*16780*/  S2UR UR4, SR_CgaCtaId ;  /* 0x00000000000479c3 */ /* 0x000ea20000008800 */
[----:B------:R-:W-:Y:S01]  /*16790*/  UMOV UR5, 0x400 ;  /* 0x0000040000057882 */ /* 0x000fe20000000000 */
[----:B------:R-:W-:Y:S01]  /*167a0*/  BSSY.RECONVERGENT B0, `(.L_x_4890) ;  /* 0x0000097000007945 */ /* 0x000fe20003800200 */
[----:B------:R-:W3:Y:S01]  /*167b0*/  SHFL.BFLY PT, R5, R174, 0x2, 0x1f ;  /* 0x0c401f00ae057f89 */ /* 0x000ee200000e0000 */
[----:B------:R-:W4:Y:S04]  /*167c0*/  S2R R3, SR_TID.X ;  /* 0x0000000000037919 */ /* 0x000f280000002100 */
        /* <DEDUP_REMOVED lines=11> */
[----:B------:R-:W-:Y:S02]  /*16880*/  LOP3.LUT P5, RZ, R3, 0x4, RZ, 0xc0, !PT ;  /* 0x0000000403ff7812 */ /* 0x000fe400078ac0ff */
[----:B------:R-:W-:Y:S01]  /*16890*/  LOP3.LUT R4, R5, 0x7c00, R4, 0xf8, !PT ;  /* 0x00007c0005047812 */ /* 0x000fe200078ef804 */
[----:B-1----:R-:W-:Y:S01]  /*168a0*/  FADD.FTZ R8, R13, R8 ;  /* 0x000000080d087221 */ /* 0x002fe20000010000 */
[----:B------:R-:W-:Y:S02]  /*168b0*/  LOP3.LUT R9, R9, 0x38, R6, 0xf8, !PT ;  /* 0x0000003809097812 */ /* 0x000fe400078ef806 */
[----:B------:R-:W-:Y:S01]  /*168c0*/  R2P PR, R3, 0x18 ;  /* 0x0000001803007804 */ /* 0x000fe20000000000 */
[----:B------:R-:W1:Y:S01]  /*168d0*/  MUFU.RCP R11, R8 ;  /* 0x00000008000b7308 */ /* 0x000e620000001000 */
[----:B------:R-:W-:Y:S01]  /*168e0*/  SHF.R.U32.HI R6, RZ, 0x1, R3 ;  /* 0x00000001ff067819 */ /* 0x000fe20000011603 */
[----:B--2---:R-:W-:Y:S01]  /*168f0*/  FADD.FTZ R7, R12, R7 ;  /* 0x000000070c077221 */ /* 0x004fe20000010000 */
[----:B------:R-:W-:-:S02]  /*16900*/  SHF.R.U32.HI R5, RZ, 0x2, R3 ;  /* 0x00000002ff057819 */ /* 0x000fc40000011603 */
[----:B------:R-:W-:Y:S02]  /*16910*/  LOP3.LUT P6, RZ, R3, 0x3, RZ, 0xc0, !PT ;  /* 0x0000000303ff7812 */ /* 0x000fe400078cc0ff */
[----:B------:R-:W2:Y:S01]  /*16920*/  LDC.U8 R3, c[0x0][0x548] ;  /* 0x00015200ff037b82 */ /* 0x000ea20000000000 */
[----:B------:R-:W3:Y:S01]  /*16930*/  MUFU.RCP R10, R7 ;  /* 0x00000007000a7308 */ /* 0x000ee20000001000 */
[----:B------:R-:W-:Y:S02]  /*16940*/  FSETP.NE.FTZ.AND P1, PT, R8, RZ, PT ;  /* 0x000000ff0800720b */ /* 0x000fe40003f35000 */
[----:B------:R-:W-:Y:S02]  /*16950*/  LOP3.LUT R4, R4, R9, RZ, 0xfc, !PT ;  /* 0x0000000904047212 */ /* 0x000fe400078efcff */
[----:B------:R-:W-:Y:S02]  /*16960*/  ISETP.NE.AND P2, PT, R156, -0x1, PT ;  /* 0xffffffff9c00780c */ /* 0x000fe40003f45270 */
[----:B------:R-:W-:-:S02]  /*16970*/  FSETP.NE.FTZ.AND P0, PT, R7, RZ, PT ;  /* 0x000000ff0700720b */ /* 0x000fc40003f15000 */
[----:B-1----:R-:W-:Y:S02]  /*16980*/  FSEL R11, R11, 1, P1 ;  /* 0x3f8000000b0b7808 */ /* 0x002fe40000800000 */
[----:B------:R-:W-:Y:S02]  /*16990*/  LEA R9, R4, UR4, 0x1 ;  /* 0x0000000404097c11 */ /* 0x000fe4000f8e08ff */
        /* <DEDUP_REMOVED lines=18> */
[----:B------:R-:W-:Y:S01]  /*16ac0*/  LOP3.LUT R6, R6, 0x30, RZ, 0xc0, !PT ;  /* 0x0000003006067812 */ /* 0x000fe200078ec0ff */
[----:B------:R-:W1:Y:S01]  /*16ad0*/  @P2 LDC.64 R12, c[0x0][0x408] ;  /* 0x00010200ff0c2b82 */ /* 0x000e620000000a00 */
[----:B------:R-:W-:Y:S01]  /*16ae0*/  SEL R4, R4, 0xfffffff0, !P5 ;  /* 0xfffffff004047807 */ /* 0x000fe20006800000 */
[C---:B------:R-:W-:Y:S01]  /*16af0*/  FMUL.FTZ R98, R10.reuse, R98 ;  /* 0x000000620a627220 */ /* 0x040fe20000410000 */
[----:B--2---:R-:W-:Y:S01]  /*16b00*/  ISETP.NE.AND P5, PT, R3, RZ, PT ;  /* 0x000000ff0300720c */ /* 0x004fe20003fa5270 */
[----:B------:R-:W-:Y:S01]  /*16b10*/  FMUL.FTZ R99, R10, R99 ;  /* 0x000000630a637220 */ /* 0x000fe20000410000 */
        /* <DEDUP_REMOVED lines=16> */
[----:B------:R-:W2:Y:S01]  /*16c20*/  S2R R3, SR_CTAID.Z ;  /* 0x0000000000037919 */ /* 0x000ea20000002700 */
[----:B------:R-:W-:Y:S01]  /*16c30*/  MOV R6, 0x20 ;  /* 0x0000002000067802 */ /* 0x000fe20000000f00 */
[----:B------:R-:W3:Y:S01]  /*16c40*/  @!P2 LDC.64 R10, c[0x0][0x400] ;  /* 0x00010000ff0aab82 */ /* 0x000ee20000000a00 */
[----:B------:R-:W-:Y:S01]  /*16c50*/  F2FP.F16.F32.PACK_AB R96, R97, R96 ;  /* 0x000000606160723e */ /* 0x000fe200000000ff */
[----:B------:R-:W-:Y:S01]  /*16c60*/  IMAD.IADD R19, R4, 0x1, R9 ;  /* 0x0000000104137824 */ /* 0x000fe200078e0209 */
[----:B------:R-:W-:Y:S01]  /*16c70*/  SEL R6, R6, 0xffffffe0, !P3 ;  /* 0xffffffe006067807 */ /* 0x000fe20005800000 */
[----:B------:R-:W-:Y:S01]  /*16c80*/  @P1 MUFU.LG2 R8, R8 ;  /* 0x0000000800081308 */ /* 0x000fe20000000c00 */
[----:B------:R-:W-:Y:S01]  /*16c90*/  F2FP.F16.F32.PACK_AB R98, R99, R98 ;  /* 0x000000626362723e */ /* 0x000fe200000000ff */
[----:B------:R-:W-:Y:S01]  /*16ca0*/  STS [R9], R96 ;  /* 0x0000006009007388 */ /* 0x000fe20000000800 */
[----:B------:R-:W-:Y:S01]  /*16cb0*/  F2FP.F16.F32.PACK_AB R68, R69, R68 ;  /* 0x000000444544723e */ /* 0x000fe200000000ff */
[----:B------:R-:W2:Y:S01]  /*16cc0*/  @!P5 LDC R14, c[0x0][0x3e0] ;  /* 0x0000f800ff0edb82 */ /* 0x000ea20000000800 */
[----:B------:R-:W-:Y:S01]  /*16cd0*/  F2FP.F16.F32.PACK_AB R70, R71, R70 ;  /* 0x000000464746723e */ /* 0x000fe200000000ff */
[----:B------:R4:W-:Y:S01]  /*16ce0*/  STS [R9+0x400], R98 ;  /* 0x0004006209007388 */ /* 0x0009e20000000800 */
[----:B------:R-:W-:Y:S01]  /*16cf0*/  F2FP.F16.F32.PACK_AB R72, R73, R72 ;  /* 0x000000484948723e */ /* 0x000fe200000000ff */
[----:B------:R-:W5:Y:S01]  /*16d00*/  @P0 MUFU.LG2 R7, R7 ;  /* 0x0000000700070308 */ /* 0x000f620000000c00 */
[----:B------:R-:W-:Y:S01]  /*16d10*/  F2FP.F16.F32.PACK_AB R74, R75, R74 ;  /* 0x0000004a4b4a723e */ /* 0x000fe200000000ff */
[----:B------:R-:W-:Y:S01]  /*16d20*/  STS [R19], R68 ;  /* 0x0000004413007388 */ /* 0x000fe20000000800 */
[----:B------:R-:W-:Y:S01]  /*16d30*/  IADD3 R17, PT, PT, R6, R9, RZ ;  /* 0x0000000906117210 */ /* 0x000fe20007ffe0ff */
[----:B------:R-:W2:Y:S01]  /*16d40*/  @P5 LDC R18, c[0x0][0x454] ;  /* 0x00011500ff125b82 */ /* 0x000ea20000000800 */
[----:B------:R-:W-:Y:S01]  /*16d50*/  IADD3 R15, PT, PT, R9, 0x40, RZ ;  /* 0x00000040090f7810 */ /* 0x000fe20007ffe0ff */
[----:B------:R1:W-:Y:S01]  /*16d60*/  STS [R19+0x400], R70 ;  /* 0x0004004613007388 */ /* 0x0003e20000000800 */
[----:B------:R-:W-:-:S02]  /*16d70*/  IADD3 R21, PT, PT, R4, R17, RZ ;  /* 0x0000001104157210 */ /* 0x000fc40007ffe0ff */
[----:B------:R-:W-:Y:S01]  /*16d80*/  @P4 IADD3 R15, PT, PT, R9, -0x40, RZ ;  /* 0xffffffc0090f4810 */ /* 0x000fe20007ffe0ff */
[----:B------:R-:W-:Y:S01]  /*16d90*/  STS [R17], R72 ;  /* 0x0000004811007388 */ /* 0x000fe20000000800 */
[----:B------:R-:W-:Y:S01]  /*16da0*/  F2FP.F16.F32.PACK_AB R76, R77, R76 ;  /* 0x0000004c4d4c723e */ /* 0x000fe200000000ff */
[----:B---3--:R-:W-:Y:S01]  /*16db0*/  @!P2 IMAD.WIDE.U32 R26, R157, R10, RZ ;  /* 0x0000000a9d1aa225 */ /* 0x008fe200078e00ff */
[----:B------:R-:W-:Y:S01]  /*16dc0*/  F2FP.F16.F32.PACK_AB R78, R79, R78 ;  /* 0x0000004e4f4e723e */ /* 0x000fe200000000ff */
[----:B------:R3:W-:Y:S01]  /*16dd0*/  STS [R17+0x400], R74 ;  /* 0x0004004a11007388 */ /* 0x0007e20000000800 */
[----:B------:R-:W-:Y:S01]  /*16de0*/  ISETP.NE.OR P3, PT, R156, -0x1, !P5 ;  /* 0xffffffff9c00780c */ /* 0x000fe20006f65670 */
[----:B------:R-:W-:Y:S01]  /*16df0*/  IMAD.IADD R23, R4, 0x1, R15 ;  /* 0x0000000104177824 */ /* 0x000fe200078e020f */
[----:B------:R-:W-:Y:S01]  /*16e00*/  IADD3 R25, PT, PT, R6, R15, RZ ;  /* 0x0000000f06197210 */ /* 0x000fe20007ffe0ff */
[----:B------:R-:W-:Y:S01]  /*16e10*/  STS [R21], R76 ;  /* 0x0000004c15007388 */ /* 0x000fe20000000800 */
[----:B------:R-:W-:Y:S01]  /*16e20*/  F2FP.F16.F32.PACK_AB R80, R81, R80 ;  /* 0x000000505150723e */ /* 0x000fe200000000ff */
[----:B-----5:R-:W-:Y:S01]  /*16e30*/  @P0 FMUL.FTZ R7, R7, 0.69314718246459960938 ;  /* 0x3f31721807070820 */ /* 0x020fe20000410000 */
[----:B------:R-:W-:Y:S01]  /*16e40*/  F2FP.F16.F32.PACK_AB R82, R83, R82 ;  /* 0x000000525352723e */ /* 0x000fe200000000ff */
[----:B------:R5:W-:Y:S01]  /*16e50*/  STS [R21+0x400], R78 ;  /* 0x0004004e15007388 */ /* 0x000be20000000800 */
[----:B------:R-:W-:-:S02]  /*16e60*/  F2FP.F16.F32.PACK_AB R92, R93, R92 ;  /* 0x0000005c5d5c723e */ /* 0x000fc400000000ff */
[----:B------:R-:W-:Y:S01]  /*16e70*/  F2FP.F16.F32.PACK_AB R94, R95, R94 ;  /* 0x0000005e5f5e723e */ /* 0x000fe200000000ff */
[----:B----4-:R-:W4:Y:S01]  /*16e80*/  S2R R9, SR_TID.X ;  /* 0x0000000000097919 */ /* 0x010f220000002100 */
[----:B------:R-:W-:Y:S02]  /*16e90*/  F2FP.F16.F32.PACK_AB R84, R85, R84 ;  /* 0x000000545554723e */ /* 0x000fe400000000ff */
[----:B------:R-:W-:Y:S01]  /*16ea0*/  F2FP.F16.F32.PACK_AB R86, R87, R86 ;  /* 0x000000565756723e */ /* 0x000fe200000000ff */
[----:B------:R-:W-:Y:S01]  /*16eb0*/  STS [R15], R80 ;  /* 0x000000500f007388 */ /* 0x000fe20000000800 */
[----:B-1----:R-:W1:Y:S01]  /*16ec0*/  @P1 LDC R19, c[0x0][0x458] ;  /* 0x00011600ff131b82 */ /* 0x002e620000000800 */
[----:B------:R-:W-:Y:S02]  /*16ed0*/  F2FP.F16.F32.PACK_AB R90, R91, R90 ;  /* 0x0000005a5b5a723e */ /* 0x000fe400000000ff */
[----:B------:R2:W-:Y:S01]  /*16ee0*/  STS [R15+0x400], R82 ;  /* 0x000400520f007388 */ /* 0x0005e20000000800 */
[----:B------:R-:W-:-:S03]  /*16ef0*/  MOV R6, 0x7f800000 ;  /* 0x7f80000000067802 */ /* 0x000fc60000000f00 */
[----:B------:R1:W-:Y:S01]  /*16f00*/  STS [R23], R92 ;  /* 0x0000005c17007388 */ /* 0x0003e20000000800 */
[----:B---3--:R-:W3:Y:S03]  /*16f10*/  @P0 LDC R17, c[0x0][0x458] ;  /* 0x00011600ff110b82 */ /* 0x008ee60000000800 */
[----:B------:R1:W-:Y:S04]  /*16f20*/  STS [R23+0x400], R94 ;  /* 0x0004005e17007388 */ /* 0x0003e80000000800 */
[----:B------:R1:W-:Y:S01]  /*16f30*/  STS [R25], R84 ;  /* 0x0000005419007388 */ /* 0x0003e20000000800 */
[----:B-----5:R-:W-:Y:S01]  /*16f40*/  IADD3 R21, PT, PT, R4, R25, RZ ;  /* 0x0000001904157210 */ /* 0x020fe20007ffe0ff */
        /* <DEDUP_REMOVED lines=8> */
[----:B--2---:R-:W-:Y:S01]  /*16fd0*/  @!P5 IMAD R15, R157, R14, R3 ;  /* 0x0000000e9d0fd224 */ /* 0x004fe200078e0203 */
[----:B------:R2:W-:Y:S01]  /*16fe0*/  STS [R21+0x400], R90 ;  /* 0x0004005a15007388 */ /* 0x0005e20000000800 */
[----:B-1----:R-:W-:-:S02]  /*16ff0*/  @P1 FFMA.FTZ R12, R2, R19, R13 ;  /* 0x00000013020c1223 */ /* 0x002fc4000001000d */
[----:B------:R-:W-:Y:S02]  /*17000*/  @!P5 IMAD R15, R15, R16, RZ ;  /* 0x000000100f0fd224 */ /* 0x000fe400078e02ff */
[----:B---3--:R-:W-:Y:S01]  /*17010*/  @P0 FFMA.FTZ R6, R0, R17, R7 ;  /* 0x0000001100060223 */ /* 0x008fe20000010007 */
[----:B------:R-:W-:Y:S01]  /*17020*/  @P5 IMAD R15, R3, R18, R156 ;  /* 0x00000012030f5224 */ /* 0x000fe200078e029c */
[----:B------:R-:W-:Y:S06]  /*17030*/  BAR.SYNC.DEFER_BLOCKING 0x0 ;  /* 0x0000000000007b1d */ /* 0x000fec0000010000 */
[----:B--2-4-:R-:W-:Y:S05]  /*17040*/  @P6 BRA `(.L_x_4891) ;  /* 0x0000000000306947 */ /* 0x014fea0003800000 */
[----:B------:R-:W1:Y:S01]  /*17050*/  LDCU.64 UR4, c[0x0][0x420] ;  /* 0x00008400ff0477ac */ /* 0x000e620008000a00 */
[----:B------:R-:W-:Y:S02]  /*17060*/  IMAD.IADD R8, R158, 0x1, R15 ;  /* 0x000000019e087824 */ /* 0x000fe400078e020f */
[----:B------:R-:W-:Y:S02]  /*17070*/  IMAD.IADD R0, R159, 0x1, -R158 ;  /* 0x000000019f007824 */ /* 0x000fe400078e0a9e */
        /* <DEDUP_REMOVED lines=9> */
.L_x_4891:
[----:B------:R-:W-:Y:S05]  /*17110*/  BSYNC.RECONVERGENT B0 ;  /* 0x0000000000007941 */ /* 0x000fea0003800200 */
.L_x_4890:
[----:B------:R-:W2:Y:S01]  /*17120*/  LDCU UR4, c[0x0][0x440] ;  /* 0x00008800ff0477ac */ /* 0x000ea20008000800 */
[----:B------:R-:W-:Y:S01]  /*17130*/  IMAD.IADD R0, R159, 0x1, -R158 ;  /* 0x000000019f007824 */ /* 0x000fe200078e0a9e */
[----:B------:R-:W-:Y:S01]  /*17140*/  SHF.R.U32.HI R5, RZ, 0x3, R9 ;  /* 0x00000003ff057819 */ /* 0x000fe20000011609 */
[----:B------:R-:W-:Y:S01]  /*17150*/  IMAD.MOV.U32 R16, RZ, RZ, R100 ;  /* 0x000000ffff107224 */ /* 0x000fe200078e0064 */
[----:B------:R-:W3:Y:S01]  /*17160*/  LDCU.64 UR8, c[0x0][0x408] ;  /* 0x00008100ff0877ac */ /* 0x000ee20008000a00 */
[----:B------:R-:W-:Y:S01]  /*17170*/  MOV R17, RZ ;  /* 0x000000ff00117202 */ /* 0x000fe20000000f00 */
[----:B------:R-:W-:Y:S01]  /*17180*/  @P2 IMAD.MOV.U32 R26, RZ, RZ, R10 ;  /* 0x000000ffff1a2224 */ /* 0x000fe200078e000a */
[----:B-1----:R-:W1:Y:S01]  /*17190*/  LDS.128 R12, [R166] ;  /* 0x00000000a60c7984 */ /* 0x002e620000000c00 */
[----:B------:R-:W-:Y:S03]  /*171a0*/  BSSY.RECONVERGENT B0, `(.L_x_4892) ;  /* 0x0000023000007945 */ /* 0x000fe60003800200 */
[----:B------:R4:W1:Y:S01]  /*171b0*/  LDS.128 R8, [R166+0x1800] ;  /* 0x00180000a6087984 */ /* 0x0008620000000c00 */
[----:B--2---:R-:W-:Y:S01]  /*171c0*/  ISETP.GE.AND P1, PT, R100, UR4, PT ;  /* 0x0000000464007c0c */ /* 0x004fe2000bf26270 */
[----:B------:R-:W2:Y:S03]  /*171d0*/  LDCU.64 UR4, c[0x0][0x410] ;  /* 0x00008200ff0477ac */ /* 0x000ea60008000a00 */
[-C--:B------:R-:W-:Y:S01]  /*171e0*/  ISETP.GE.OR P0, PT, R5, R0.reuse, P1 ;  /* 0x000000000500720c */ /* 0x080fe20000f06670 */
[----:B---3--:R-:W-:Y:S01]  /*171f0*/  IMAD.WIDE.U32 R16, R158, UR8, R16 ;  /* 0x000000089e107c25 */ /* 0x008fe2000f8e0010 */
[----:B------:R-:W-:-:S02]  /*17200*/  ISETP.GE.OR P3, PT, R169, R0, P1 ;  /* 0x00000000a900720c */ /* 0x000fc40000f66670 */
[----:B------:R-:W-:Y:S01]  /*17210*/  ISETP.GE.OR P4, PT, R168, R0, P1 ;  /* 0x00000000a800720c */ /* 0x000fe20000f86670 */
[----:B------:R-:W-:Y:S01]  /*17220*/  IMAD R17, R158, UR9, R17 ;  /* 0x000000099e117c24 */ /* 0x000fe2000f8e0211 */
[----:B------:R-:W-:Y:S02]  /*17230*/  IADD3 R16, P2, PT, R26, R16, RZ ;  /* 0x000000101a107210 */ /* 0x000fe40007f5e0ff */
[----:B------:R-:W-:Y:S02]  /*17240*/  ISETP.GE.OR P1, PT, R167, R0, P1 ;  /* 0x00000000a700720c */ /* 0x000fe40000f26670 */
[----:B------:R-:W-:-:S03]  /*17250*/  IADD3.X R17, PT, PT, R4, R17, RZ, P2, !PT ;  /* 0x0000001104117210 */ /* 0x000fc600017fe4ff */
[----:B------:R-:W3:Y:S01]  /*17260*/  @!P0 LDC.64 R6, c[0x0][0x3f0] ;  /* 0x0000fc00ff068b82 */ /* 0x000ee20000000a00 */
[----:B--2---:R-:W-:-:S04]  /*17270*/  IMAD.WIDE.U32 R16, R3, UR4, R16 ;  /* 0x0000000403107c25 */ /* 0x004fc8000f8e0010 */
[----:B------:R-:W-:Y:S02]  /*17280*/  IMAD R19, R3, UR5, R17 ;  /* 0x0000000503137c24 */ /* 0x000fe4000f8e0211 */
[----:B------:R-:W-:-:S04]  /*17290*/  @!P0 IMAD.MOV.U32 R18, RZ, RZ, R16 ;  /* 0x000000ffff128224 */ /* 0x000fc800078e0010 */
[----:B------:R-:W-:-:S04]  /*172a0*/  @!P0 IMAD.WIDE.U32 R20, R5, UR8, R18 ;  /* 0x0000000805148c25 */ /* 0x000fc8000f8e0012 */
[----:B------:R-:W-:Y:S01]  /*172b0*/  @!P0 IMAD R2, R5, UR9, R21 ;  /* 0x0000000905028c24 */ /* 0x000fe2000f8e0215 */
[----:B---3--:R-:W-:-:S04]  /*172c0*/  @!P0 LEA R6, P2, R20, R6, 0x1 ;  /* 0x0000000614068211 */ /* 0x008fc800078408ff */
[----:B------:R-:W-:Y:S02]  /*172d0*/  @!P0 LEA.HI.X R7, R20, R7, R2, 0x1, P2 ;  /* 0x0000000714078211 */ /* 0x000fe400010f0c02 */
[----:B------:R4:W2:Y:S04]  /*172e0*/  LDS.128 R20, [R166+0x800] ;  /* 0x00080000a6147984 */ /* 0x0008a80000000c00 */
[----:B-1----:R4:W-:Y:S01]  /*172f0*/  @!P0 STG.E.128 desc[UR6][R6.64], R12 ;  /* 0x0000000c06008986 */ /* 0x0029e2000c101d06 */
[----:B------:R-:W-:Y:S05]  /*17300*/  @P3 BRA `(.L_x_4893) ;  /* 0x0000000000303947 */ /* 0x000fea0003800000 */
        /* <DEDUP_REMOVED lines=11> */
[----:B--2---:R1:W-:Y:S02]  /*173c0*/  STG.E.128 desc[UR6][R2.64], R20 ;  /* 0x0000001402007986 */ /* 0x0043e4000c101d06 */
.L_x_4893:
[----:B------:R-:W-:Y:S05]  /*173d0*/  BSYNC.RECONVERGENT B0 ;  /* 0x0000000000007941 */ /* 0x000fea0003800200 */
.L_x_4892:
[----:B----4-:R-:W3:Y:S01]  /*173e0*/  LDS.128 R164, [R166+0x1000] ;  /* 0x00100000a6a47984 */ /* 0x010ee20000000c00 */
        /* <DEDUP_REMOVED lines=14> */
.L_x_4895:
[----:B------:R-:W-:Y:S05]  /*174d0*/  BSYNC.RECONVERGENT B0 ;  /* 0x0000000000007941 */ /* 0x000fea0003800200 */
.L_x_4894:
        /* <DEDUP_REMOVED lines=14> */
.L_x_4896:
        /* <DEDUP_REMOVED lines=12> */
.L_x_7174:


//--------------------- .text._ZN5flash24flash_fwd_splitkv_kernelI23Flash_fwd_kernel_traitsILi64ELi64ELi128ELi4ELb0ELb0EN7cutlass6half_tE19Flash_kernel_traitsILi64ELi64ELi128ELi4ES3_EELb1ELb0ELb0ELb0ELb0ELb1ELb0ELb1EEEvNS_16Flash_fwd_paramsE --------------------------
	.section	.text._ZN5flash24flash_fwd_splitkv_kernelI23Flash_fwd_kernel_traitsILi64ELi64ELi128ELi4ELb0ELb0EN7cutlass6half_tE19Flash_kernel_traitsILi64ELi64ELi128ELi4ES3_EELb1ELb0ELb0ELb0ELb0ELb1ELb0ELb1EEEvNS_16Flash_fwd_paramsE,"ax",@progbits
	.align	128
        .global         _ZN5flash24flash_fwd_splitkv_kernelI23Flash_fwd_kernel_traitsILi64ELi64ELi128ELi4ELb0ELb0EN7cutlass6half_tE19Flash_kernel_traitsILi64ELi64ELi128ELi4ES3_EELb1ELb0ELb0ELb0ELb0ELb1ELb0ELb1EEEvNS_16Flash_fwd_paramsE
        .type           _ZN5flash24flash_fwd_splitkv_kernelI23Flash_fwd_kernel_traitsILi64ELi64ELi128ELi4ELb0ELb0EN7cutlass6half_tE19Flash_kernel_traitsILi64ELi64ELi128ELi4ES3_EELb1ELb0ELb0ELb0ELb0ELb1ELb0ELb1EEEvNS_16Flash_fwd_paramsE,@function
        .size           _ZN5flash24flash_fwd_splitkv_kernelI23Flash_fwd_kernel_traitsILi64ELi64ELi128ELi4ELb0ELb0EN7cutlass6half_tE19Flash_kernel_traitsILi64ELi64ELi128ELi4ES3_EELb1ELb0ELb0ELb0ELb0ELb1ELb0ELb1EEEvNS_16Flash_fwd_paramsE,(.L_x_7175 - _ZN5flash24flash_fwd_splitkv_kernelI23Flash_fwd_kernel_traitsILi64ELi64ELi128ELi4ELb0ELb0EN7cutlass6half_tE19Flash_kernel_traitsILi64ELi64ELi128ELi4ES3_EELb1ELb0ELb0ELb0ELb0ELb1ELb0ELb1EEEvNS_16Flash_fwd_paramsE)
        .other          _ZN5flash24flash_fwd_splitkv_kernelI23Flash_fwd_kernel_traitsILi64ELi64ELi128ELi4ELb0ELb0EN7cutlass6half_tE19Flash_kernel_traitsILi64ELi64ELi128ELi4ES3_EELb1ELb0ELb0ELb0ELb0ELb1ELb0ELb1EEEvNS_16Flash_fwd_paramsE,@"STO_CUDA_ENTRY STV_DEFAULT"
_ZN5flash24flash_fwd_splitkv_kernelI23Flash_fwd_kernel_traitsILi64ELi64ELi128ELi4ELb0ELb0EN7cutlass6half_tE19Flash_kernel_traitsILi64ELi64ELi128ELi4ES3_EELb1ELb0ELb0ELb0ELb0ELb1ELb0ELb1EEEvNS_16Flash_fwd_paramsE:
.text._ZN5flash24flash_fwd_splitkv_kernelI23Flash_fwd_kernel_traitsILi64ELi64ELi128ELi4ELb0ELb0EN7cutlass6half_tE19Flash_kernel_traitsILi64ELi64ELi128ELi4ES3_EELb1ELb0ELb0ELb0ELb0ELb1ELb0ELb1EEEvNS_16Flash_fwd_paramsE:
        /* <DEDUP_REMOVED lines=51> */
.L_x_4897:
        /* <DEDUP_REMOVED lines=83> */
.L_x_4900:
[----:B------:R-:W-:Y:S05]  /*0860*/  BSYNC.RECONVERGENT B0 ;  /* 0x0000000000007941 */ /* 0x000fea0003800200 */
.L_x_4899:
        /* <DEDUP_REMOVED lines=14> */
.L_x_4902:
[----:B------:R-:W-:Y:S05]  /*0950*/  BSYNC.RECONVERGENT B0 ;  /* 0x0000000000007941 */ /* 0x000fea0003800200 */
.L_x_4901:
        /* <DEDUP_REMOVED lines=13> */
.L_x_4904:
[----:B------:R-:W-:Y:S05]  /*0a30*/  BSYNC.RECONVERGENT B0 ;  /* 0x0000000000007941 */ /* 0x000fea0003800200 */
.L_x_4903:
        /* <DEDUP_REMOVED lines=20> */
.L_x_4898:
        /* <DEDUP_REMOVED lines=11> */
.L_x_4905:
[----:B------:R-:W-:Y:S05]  /*0c30*/  BRA.U !UP0, `(.L_x_4906) ;  /* 0x00000005089c7547 */ /* 0x000fea000b800000 */
[----:B------:R-:W2:Y:S01]  /*0c40*/  LDC R5, c[0x0][0x4f0] ;  /* 0x00013c00ff057b82 */ /* 0x000ea20000000800 */
[----:B------:R-:W-:Y:S01]  /*0c50*/  LEA R4, R61, 0xffffff80, 0x7 ;  /* 0xffffff803d047811 */ /* 0x000fe200078e38ff */
[----:B------:R-:W3:Y:S03]  /*0c60*/  LDCU.64 UR4, c[0x0][0x4e8] ;  /* 0x00009d00ff0477ac */ /* 0x000ee60008000a00 */
[----:B------:R-:W-:Y:S01]  /*0c70*/  IABS R2, R4 ;  /* 0x0000000400027213 */ /* 0x000fe20000000000 */
        /* <DEDUP_REMOVED lines=33> */
[----:B------:R-:W-:Y:S01]  /*0e90*/  IMAD.MOV R3, RZ, RZ, -R3 ;  /* 0x000000ffff037224 */ /* 0x000fe200078e0a03 */
[----:B----4-:R-:W-:Y:S01]  /*0ea0*/  MOV R75, UR15 ;  /* 0x0000000f004b7c02 */ /* 0x010fe20008000f00 */
[----:B------:R-:W-:Y:S02]  /*0eb0*/  IMAD.U32 R74, RZ, RZ, UR14 ;  /* 0x0000000eff4a7e24 */ /* 0x000fe4000f8e00ff */
        /* <DEDUP_REMOVED lines=8> */
[----:B--2---:R-:W-:Y:S01]  /*0f40*/  IADD3 R6, PT, PT, RZ, -R13, RZ ;  /* 0x8000000dff067210 */ /* 0x004fe20007ffe0ff */
[----:B------:R-:W-:-:S04]  /*0f50*/  IMAD.MOV.U32 R12, RZ, RZ, RZ ;  /* 0x000000ffff0c7224 */ /* 0x000fc800078e00ff */
        /* <DEDUP_REMOVED lines=11> */
[-C--:B------:R-:W-:Y:S02]  /*1010*/  LOP3.LUT R2, R0, R7.reuse, RZ, 0x3c, !PT ;  /* 0x0000000700027212 */ /* 0x080fe400078e3cff */
[----:B------:R-:W-:Y:S02]  /*1020*/  LOP3.LUT R7, RZ, R7, RZ, 0x33, !PT ;  /* 0x00000007ff077212 */ /* 0x000fe400078e33ff */
[----:B------:R-:W-:-:S07]  /*1030*/  ISETP.GE.AND P4, PT, R2, RZ, PT ;  /* 0x000000ff0200720c */ /* 0x000fce0003f86270 */
[----:B------:R-:W-:-:S05]  /*1040*/  @P1 VIADD R6, R6, 0x1 ;  /* 0x0000000106061836 */ /* 0x000fca0000000000 */
[----:B------:R-:W-:-:S04]  /*1050*/  MOV R10, R6 ;  /* 0x00000006000a7202 */ /* 0x000fc80000000f00 */
[----:B------:R-:W-:Y:S02]  /*1060*/  @!P4 IADD3 R10, PT, PT, -R10, RZ, RZ ;  /* 0x000000ff0a0ac210 */ /* 0x000fe40007ffe1ff */
        /* <DEDUP_REMOVED lines=13> */
[----:B------:R-:W-:Y:S01]  /*1140*/  IMAD R8, R5, R74, RZ ;  /* 0x0000004a05087224 */ /* 0x000fe200078e02ff */
[----:B------:R-:W-:Y:S01]  /*1150*/  SEL R9, R7, R10, !P2 ;  /* 0x0000000a07097207 */ /* 0x000fe20005000000 */
[----:B------:R-:W-:-:S04]  /*1160*/  IMAD.WIDE.U32 R14, R4, R74, R14 ;  /* 0x0000004a040e7225 */ /* 0x000fc800078e000e */
[C---:B------:R-:W-:Y:S02]  /*1170*/  IMAD R8, R4.reuse, R75, R8 ;  /* 0x0000004b04087224 */ /* 0x040fe400078e0208 */
[----:B--2---:R-:W-:Y:S01]  /*1180*/  IMAD.U32 R2, RZ, RZ, UR4 ;  /* 0x00000004ff027e24 */ /* 0x004fe2000f8e00ff */
[----:B------:R-:W-:Y:S01]  /*1190*/  MOV R3, UR5 ;  /* 0x0000000500037c02 */ /* 0x000fe20008000f00 */
[----:B------:R-:W-:Y:S02]  /*11a0*/  IMAD.IADD R15, R15, 0x1, R8 ;  /* 0x000000010f0f7824 */ /* 0x000fe400078e0208 */
        /* <DEDUP_REMOVED lines=8> */
[C---:B------:R-:W-:Y:S02]  /*1230*/  IMAD R8, R9.reuse, UR9, R8 ;  /* 0x0000000909087c24 */ /* 0x040fe4000f8e0208 */
[C---:B------:R-:W-:Y:S02]  /*1240*/  IMAD R4, R9.reuse, UR11, R4 ;  /* 0x0000000b09047c24 */ /* 0x040fe4000f8e0204 */
[----:B------:R-:W-:Y:S01]  /*1250*/  IMAD.WIDE.U32 R16, R9, UR10, R12 ;  /* 0x0000000a09107c25 */ /* 0x000fe2000f8e000c */
[----:B------:R-:W-:-:S03]  /*1260*/  IADD3 R8, PT, PT, R15, R8, RZ ;  /* 0x000000080f087210 */ /* 0x000fc60007ffe0ff */
[----:B------:R-:W-:Y:S01]  /*1270*/  IMAD.MOV.U32 R12, RZ, RZ, R14 ;  /* 0x000000ffff0c7224 */ /* 0x000fe200078e000e */
[----:B------:R-:W-:Y:S02]  /*1280*/  IADD3 R9, PT, PT, R17, R4, RZ ;  /* 0x0000000411097210 */ /* 0x000fe40007ffe0ff */
[----:B------:R-:W-:Y:S01]  /*1290*/  MOV R14, R16 ;  /* 0x00000010000e7202 */ /* 0x000fe20000000f00 */
[----:B------:R-:W-:Y:S06]  /*12a0*/  BRA `(.L_x_4907) ;  /* 0x0000000400607947 */ /* 0x000fec0003800000 */
.L_x_4906:
        /* <DEDUP_REMOVED lines=15> */
.L_x_4908:
[----:B------:R-:W2:Y:S01]  /*13a0*/  LDC.64 R74, c[0x0][0x3b8] ;  /* 0x0000ee00ff4a7b82 */ /* 0x000ea20000000a00 */
[----:B------:R-:W-:-:S05]  /*13b0*/  IADD3 R2, PT, PT, R4, R5, RZ ;  /* 0x0000000504027210 */ /* 0x000fca0007ffe0ff */
[C---:B--2---:R-:W-:Y:S02]  /*13c0*/  IMAD R13, R2.reuse, R75, RZ ;  /* 0x0000004b020d7224 */ /* 0x044fe400078e02ff */
[----:B------:R-:W-:-:S05]  /*13d0*/  IMAD.WIDE.U32 R2, R2, R74, RZ ;  /* 0x0000004a02027225 */ /* 0x000fca00078e00ff */
[----:B------:R-:W-:Y:S02]  /*13e0*/  IADD3 R13, PT, PT, R3, R13, RZ ;  /* 0x0000000d030d7210 */ /* 0x000fe40007ffe0ff */
[----:B------:R-:W-:Y:S02]  /*13f0*/  MOV R12, R2 ;  /* 0x00000002000c7202 */ /* 0x000fe40000000f00 */
.L_x_4909:
        /* <DEDUP_REMOVED lines=14> */
.L_x_4910:
[----:B------:R-:W2:Y:S01]  /*14e0*/  LDC.64 R2, c[0x0][0x3c0] ;  /* 0x0000f000ff027b82 */ /* 0x000ea20000000a00 */
[----:B------:R-:W-:-:S05]  /*14f0*/  IADD3 R4, PT, PT, R4, R5, RZ ;  /* 0x0000000504047210 */ /* 0x000fca0007ffe0ff */
[C---:B--2---:R-:W-:Y:S02]  /*1500*/  IMAD R15, R4.reuse, R3, RZ ;  /* 0x00000003040f7224 */ /* 0x044fe400078e02ff */
[----:B------:R-:W-:-:S05]  /*1510*/  IMAD.WIDE.U32 R4, R4, R2, RZ ;  /* 0x0000000204047225 */ /* 0x000fca00078e00ff */
[----:B------:R-:W-:Y:S02]  /*1520*/  IADD3 R15, PT, PT, R5, R15, RZ ;  /* 0x0000000f050f7210 */ /* 0x000fe40007ffe0ff */
[----:B------:R-:W-:-:S07]  /*1530*/  MOV R14, R4 ;  /* 0x00000004000e7202 */ /* 0x000fce0000000f00 */
.L_x_4911:
[----:B-1----:R-:W1:Y:S01]  /*1540*/  LDC R7, c[0x0][0x3e8] ;  /* 0x0000fa00ff077b82 */ /* 0x002e620000000800 */
[----:B------:R-:W-:Y:S02]  /*1550*/  MOV R8, RZ ;  /* 0x000000ff00087202 */ /* 0x000fe40000000f00 */
[----:B------:R-:W-:Y:S02]  /*1560*/  CS2R R158, SRZ ;  /* 0x00000000009e7805 */ /* 0x000fe4000001ff00 */
[----:B------:R-:W-:Y:S02]  /*1570*/  MOV R18, R12 ;  /* 0x0000000c00127202 */ /* 0x000fe40000000f00 */
[----:B------:R-:W-:Y:S02]  /*1580*/  MOV R19, R13 ;  /* 0x0000000d00137202 */ /* 0x000fe40000000f00 */
[----:B-1----:R-:W-:Y:S02]  /*1590*/  IABS R4, R7 ;  /* 0x0000000700047213 */ /* 0x002fe40000000000 */
[----:B------:R-:W-:-:S02]  /*15a0*/  ISETP.NE.AND P2, PT, R7, RZ, PT ;  /* 0x000000ff0700720c */ /* 0x000fc40003f45270 */
        /* <DEDUP_REMOVED lines=38> */
[----:B------:R-:W-:Y:S01]  /*1810*/  IADD3 R8, PT, PT, R17, R5, RZ ;  /* 0x0000000511087210 */ /* 0x000fe20007ffe0ff */
[----:B------:R-:W-:-:S07]  /*1820*/  IMAD.IADD R9, R15, 0x1, R9 ;  /* 0x000000010f097824 */ /* 0x000fce00078e0209 */
.L_x_4907:
        /* <DEDUP_REMOVED lines=34> */
[----:B------:R-:W-:Y:S01]  /*1a50*/  IMAD.WIDE.U32 R16, R130, R74, R16 ;  /* 0x0000004a82107225 */ /* 0x000fe200078e0010 */
[----:B------:R-:W-:-:S03]  /*1a60*/  SHF.L.U32 R74, R74, 0x4, RZ ;  /* 0x000000044a4a7819 */ /* 0x000fc600000006ff */
[----:B------:R-:W-:-:S04]  /*1a70*/  IMAD.WIDE.U32 R4, R0, UR10, R4 ;  /* 0x0000000a00047c25 */ /* 0x000fc8000f8e0004 */
[----:B------:R-:W-:-:S04]  /*1a80*/  IMAD.WIDE.U32 R14, R130, R2, R14 ;  /* 0x00000002820e7225 */ /* 0x000fc800078e000e */
[----:B------:R-:W-:-:S04]  /*1a90*/  IMAD.WIDE.U32 R8, R11, 0x40, R130 ;  /* 0x000000400b087825 */ /* 0x000fc800078e0082 */
[----:B------:R-:W-:Y:S01]  /*1aa0*/  IMAD R85, R130, R75, R17 ;  /* 0x0000004b82557224 */ /* 0x000fe200078e0211 */
[C---:B------:R-:W-:Y:S01]  /*1ab0*/  LOP3.LUT R75, R65.reuse, 0x1c0, RZ, 0xc0, !PT ;  /* 0x000001c0414b7812 */ /* 0x040fe200078ec0ff */
[----:B------:R-:W-:Y:S01]  /*1ac0*/  IMAD R17, R0, UR11, R5 ;  /* 0x0000000b00117c24 */ /* 0x000fe2000f8e0205 */
[----:B------:R-:W-:Y:S01]  /*1ad0*/  LOP3.LUT R65, R65, 0x200, RZ, 0xc0, !PT ;  /* 0x0000020041417812 */ /* 0x000fe200078ec0ff */
[----:B------:R-:W-:Y:S01]  /*1ae0*/  IMAD R81, R130, R3, R15 ;  /* 0x0000000382517224 */ /* 0x000fe200078e020f */
[----:B------:R-:W-:Y:S01]  /*1af0*/  SHF.R.S32.HI R3, RZ, 0x1f, R72 ;  /* 0x0000001fff037819 */ /* 0x000fe20000011448 */
[----:B------:R-:W-:Y:S01]  /*1b00*/  IMAD R0, R9, R132, RZ ;  /* 0x0000008409007224 */ /* 0x000fe200078e02ff */
[----:B------:R-:W-:Y:S01]  /*1b10*/  SHF.L.U64.HI R85, R16, 0x1, R85 ;  /* 0x0000000110557819 */ /* 0x000fe20000010255 */
[C---:B------:R-:W-:Y:S01]  /*1b20*/  IMAD.SHL.U32 R82, R14.reuse, 0x2, RZ ;  /* 0x000000020e527824 */ /* 0x040fe200078e00ff */
[----:B------:R-:W-:Y:S01]  /*1b30*/  SHF.L.U64.HI R81, R14, 0x1, R81 ;  /* 0x000000010e517819 */ /* 0x000fe20000010251 */
[----:B------:R-:W-:Y:S01]  /*1b40*/  IMAD R5, R8, R133, R0 ;  /* 0x0000008508057224 */ /* 0x000fe200078e0200 */
[----:B------:R-:W-:Y:S01]  /*1b50*/  LEA.HI R0, R3, R72, RZ, 0x7 ;  /* 0x0000004803007211 */ /* 0x000fe200078f38ff */
[----:B------:R-:W-:Y:S01]  /*1b60*/  IMAD.SHL.U32 R2, R68, 0x4, RZ ;  /* 0x0000000444027824 */ /* 0x000fe200078e00ff */
[----:B------:R-:W-:Y:S01]  /*1b70*/  IADD3 R82, P0, PT, R82, UR4, RZ ;  /* 0x0000000452527c10 */ /* 0x000fe2000ff1e0ff */
[----:B------:R-:W-:Y:S01]  /*1b80*/  IMAD.SHL.U32 R84, R16, 0x2, RZ ;  /* 0x0000000210547824 */ /* 0x000fe200078e00ff */
[----:B------:R-:W-:Y:S01]  /*1b90*/  SHF.R.S32.HI R0, RZ, 0x7, R0 ;  /* 0x00000007ff007819 */ /* 0x000fe20000011400 */
[----:B------:R-:W-:Y:S01]  /*1ba0*/  IMAD.MOV.U32 R16, RZ, RZ, R4 ;  /* 0x000000ffff107224 */ /* 0x000fe200078e0004 */
[----:B------:R-:W-:Y:S01]  /*1bb0*/  IADD3.X R81, PT, PT, R81, UR5, RZ, P0, !PT ;  /* 0x0000000551517c10 */ /* 0x000fe200087fe4ff */
[----:B------:R-:W-:Y:S01]  /*1bc0*/  IMAD.MOV.U32 R156, RZ, RZ, R82 ;  /* 0x000000ffff9c7224 */ /* 0x000fe200078e0052 */
[----:B------:R-:W-:Y:S01]  /*1bd0*/  ISETP.GE.AND P0, PT, R0, R61, PT ;  /* 0x0000003d0000720c */ /* 0x000fe20003f06270 */
[----:B------:R-:W-:Y:S01]  /*1be0*/  IMAD.WIDE.U32 R132, R8, R132, R16 ;  /* 0x0000008408847225 */ /* 0x000fe200078e0010 */
[----:B------:R-:W-:-:S02]  /*1bf0*/  LOP3.LUT R2, R2, 0x1c, RZ, 0xc0, !PT ;  /* 0x0000001c02027812 */ /* 0x000fc400078ec0ff */
[----:B---3--:R-:W-:Y:S01]  /*1c00*/  IADD3 R84, P1, PT, R84, UR8, RZ ;  /* 0x0000000854547c10 */ /* 0x008fe2000ff3e0ff */
[----:B------:R-:W-:Y:S01]  /*1c10*/  IMAD.IADD R80, R133, 0x1, R5 ;  /* 0x0000000185507824 */ /* 0x000fe200078e0205 */
[----:B------:R-:W-:Y:S01]  /*1c20*/  LOP3.LUT R64, R75, 0x8, R126, 0xf8, !PT ;  /* 0x000000084b407812 */ /* 0x000fe200078ef87e */
[----:B------:R-:W-:Y:S01]  /*1c30*/  IMAD R121, R130, R13, R2 ;  /* 0x0000000d82797224 */ /* 0x000fe200078e0202 */
[----:B------:R-:W-:Y:S02]  /*1c40*/  IADD3.X R85, PT, PT, R85, UR9, RZ, P1, !PT ;  /* 0x0000000955557c10 */ /* 0x000fe40008ffe4ff */
[----:B------:R-:W-:Y:S01]  /*1c50*/  LOP3.LUT R64, R64, 0x38, R69, 0x78, !PT ;  /* 0x0000003840407812 */ /* 0x000fe200078e7845 */
[--C-:B------:R-:W-:Y:S01]  /*1c60*/  IMAD.IADD R119, R2, 0x1, R121.reuse ;  /* 0x0000000102777824 */ /* 0x100fe200078e0279 */
[----:B------:R-:W-:Y:S01]  /*1c70*/  SHF.R.S32.HI R106, RZ, 0x1f, R121 ;  /* 0x0000001fff6a7819 */ /* 0x000fe20000011479 */
[----:B------:R-:W-:Y:S01]  /*1c80*/  IMAD.MOV.U32 R155, RZ, RZ, R85 ;  /* 0x000000ffff9b7224 */ /* 0x000fe200078e0055 */
[----:B------:R-:W-:-:S02]  /*1c90*/  MOV R154, R84 ;  /* 0x00000054009a7202 */ /* 0x000fc40000000f00 */
[----:B------:R-:W-:Y:S02]  /*1ca0*/  SHF.R.S32.HI R105, RZ, 0x1f, R119 ;  /* 0x0000001fff697819 */ /* 0x000fe40000011477 */
        /* <DEDUP_REMOVED lines=121> */
.L_x_4950:
        /* <DEDUP_REMOVED lines=17> */
[----:B------:R-:W2:Y:S01]  /*2550*/  @!P4 LDG.E.128 R24, desc[UR6][R86.64] ;  /* 0x000000065618c981 */ /* 0x000ea2000c1e1d00 */
[----:B------:R-:W-:Y:S01]  /*2560*/  @!P4 IMAD.MOV.U32 R83, RZ, RZ, R81 ;  /* 0x000000ffff53c224 */ /* 0x000fe200078e0051 */
[C---:B------:R-:W-:Y:S02]  /*2570*/  ISETP.GE.OR P0, PT, R122.reuse, R107, P2 ;  /* 0x0000006b7a00720c */ /* 0x040fe40001706670 */
[----:B------:R-:W-:Y:S02]  /*2580*/  LOP3.LUT R63, R63, 0xfffffffe, RZ, 0xc0, !PT ;  /* 0xfffffffe3f3f7812 */ /* 0x000fe400078ec0ff */
[----:B----4-:R-:W5:Y:S01]  /*2590*/  @!P6 LDC.64 R20, c[0x0][0x3c0] ;  /* 0x0000f000ff14eb82 */ /* 0x010f620000000a00 */
        /* <DEDUP_REMOVED lines=153> */
.L_x_4914:
        /* <DEDUP_REMOVED lines=70> */
.L_x_4918:
[----:B------:R-:W-:Y:S05]  /*3390*/  BSYNC.RECONVERGENT B0 ;  /* 0x0000000000007941 */ /* 0x000fea0003800200 */
.L_x_4917:
        /* <DEDUP_REMOVED lines=54> */
.L_x_4920:
[----:B------:R-:W-:Y:S05]  /*3700*/  BSYNC.RECONVERGENT B0 ;  /* 0x0000000000007941 */ /* 0x000fea0003800200 */
.L_x_4919:
        /* <DEDUP_REMOVED lines=60> */
.L_x_4922:
[----:B------:R-:W-:Y:S05]  /*3ad0*/  BSYNC.RECONVERGENT B0 ;  /* 0x0000000000007941 */ /* 0x000fea0003800200 */
.L_x_4921:
        /* <DEDUP_REMOVED lines=62> */
.L_x_4924:
[----:B------:R-:W-:Y:S05]  /*3ec0*/  BSYNC.RECONVERGENT B0 ;  /* 0x0000000000007941 */ /* 0x000fea0003800200 */
.L_x_4923:
        /* <DEDUP_REMOVED lines=62> */
.L_x_4926:
[----:B------:R-:W-:Y:S05]  /*42b0*/  BSYNC.RECONVERGENT B0 ;  /* 0x0000000000007941 */ /* 0x000fea0003800200 */
.L_x_4925:
        /* <DEDUP_REMOVED lines=62> */
.L_x_4928:
[----:B------:R-:W-:Y:S05]  /*46a0*/  BSYNC.RECONVERGENT B0 ;  /* 0x0000000000007941 */ /* 0x000fea0003800200 */
.L_x_4927:
        /* <DEDUP_REMOVED lines=62> */
.L_x_4930:
[----:B------:R-:W-:Y:S05]  /*4a90*/  BSYNC.RECONVERGENT B0 ;  /* 0x0000000000007941 */ /* 0x000fea0003800200 */
.L_x_4929:
        /* <DEDUP_REMOVED lines=9> */
[----:B------:R-:W1:Y:S01]  /*4b30*/  @!P0 LDG.E.64 R6, desc[UR6][R6.64] ;  /* 0x0000000606068981 */ /* 0x000e62000c1e1b00 */
[----:B------:R-:W-:Y:S05]  /*4b40*/  IMAD R35, R35, 0xc0, RZ ;  /* 0x000000c023237824 */ /* 0x000fea00078e02ff */
[----:B------:R-:W-:Y:S02]  /*4b50*/  IADD3 R43, PT, PT, R35, R43, RZ ;  /* 0x0000002b232b7210 */ /* 0x000fe40007ffe0ff */
[----:B------:R-:W5:Y:S03]  /*4b60*/  LDC.64 R34, c[0x0][0x3b8] ;  /* 0x0000ee00ff227b82 */ /* 0x000f660000000a00 */
[----:B------:R-:W4:Y:S01]  /*4b70*/  LDG.E.128 R16, desc[UR6][R42.64] ;  /* 0x000000062a107981 */ /* 0x000f22000c1e1d00 */
[----:B-----5:R-:W-:Y:S02]  /*4b80*/  IMAD R35, R35, 0xc0, RZ ;  /* 0x000000c023237824 */ /* 0x020fe400078e02ff */
[----:B---3--:R-:W-:Y:S05]  /*4b90*/  IMAD.WIDE.U32 R40, R34, 0xc0, R40 ;  /* 0x000000c022287825 */ /* 0x008fea00078e0028 */
[----:B------:R-:W-:Y:S01]  /*4ba0*/  IADD3 R41, PT, PT, R35, R41, RZ ;  /* 0x0000002923297210 */ /* 0x000fe20007ffe0ff */
[--C-:B--2---:R-:W-:Y:S02]  /*4bb0*/  @!P0 HADD2.F32 R27, -RZ, R36.reuse.H0_H0 ;  /* 0x20000024ff1b8230 */ /* 0x104fe40000004100 */
        /* <DEDUP_REMOVED lines=44> */
.L_x_4932:
[----:B------:R-:W-:Y:S05]  /*4e80*/  BSYNC.RECONVERGENT B0 ;  /* 0x0000000000007941 */ /* 0x000fea0003800200 */
.L_x_4931:
[----:B-1----:R-:W1:Y:S01]  /*4e90*/  LDC R17, c[0x0][0x450] ;  /* 0x00011400ff117b82 */ /* 0x002e620000000800 */
[----:B--2---:R-:W-:Y:S05]  /*4ea0*/  IMAD.U32 R3, R38, -0x40, RZ ;  /* 0xffffffc026037824 */ /* 0x004fea00078e00ff */
[C---:B------:R-:W-:Y:S02]  /*4eb0*/  LEA R14, P1, R3.reuse, R14, 0x1 ;  /* 0x0000000e030e7211 */ /* 0x040fe400078208ff */
[C---:B------:R-:W-:Y:S02]  /*4ec0*/  LEA R54, P0, R3.reuse, R54, 0x1 ;  /* 0x0000003603367211 */ /* 0x040fe400078008ff */
[C---:B------:R-:W-:Y:S02]  /*4ed0*/  LEA.HI.X.SX32 R15, R3.reuse, R15, 0x1, P1 ;  /* 0x0000000f030f7211 */ /* 0x040fe400008f0eff */
[----:B------:R-:W-:Y:S01]  /*4ee0*/  LEA.HI.X.SX32 R55, R3, R55, 0x1, P0 ;  /* 0x0000003703377211 */ /* 0x000fe200000f0eff */
[----:B------:R-:W-:Y:S05]  /*4ef0*/  BRA `(.L_x_4915) ;  /* 0x00000030007c7947 */ /* 0x000fea0003800000 */
.L_x_4916:
        /* <DEDUP_REMOVED lines=33> */
[----:B------:R2:W5:Y:S01]  /*5110*/  @!P0 LDG.E.128 R48, desc[UR6][R40.64] ;  /* 0x0000000628308981 */ /* 0x000562000c1e1d00 */
[--C-:B----4-:R-:W-:Y:S01]  /*5120*/  @!P0 HADD2.F32 R37, -RZ, R24.reuse.H0_H0 ;  /* 0x20000018ff258230 */ /* 0x110fe20000004100 */
[----:B---3--:R-:W-:Y:S01]  /*5130*/  @!P0 MOV R36, R56 ;  /* 0x0000003800248202 */ /* 0x008fe20000000f00 */
[----:B------:R-:W-:Y:S01]  /*5140*/  @!P0 HADD2.F32 R35, -RZ, R24.H1_H1 ;  /* 0x30000018ff238230 */ /* 0x000fe20000004100 */
[----:B------:R-:W-:Y:S01]  /*5150*/  @!P0 MOV R52, R57 ;  /* 0x0000003900348202 */ /* 0x000fe20000000f00 */
[--C-:B-1----:R-:W-:Y:S02]  /*5160*/  @!P0 HADD2.F32 R33, -RZ, R25.reuse.H0_H0 ;  /* 0x20000019ff218230 */ /* 0x102fe40000004100 */
[--C-:B--2---:R-:W-:Y:S02]  /*5170*/  @!P0 HADD2.F32 R41, -RZ, R36.reuse.H0_H0 ;  /* 0x20000024ff298230 */ /* 0x104fe40000004100 */
        /* <DEDUP_REMOVED lines=24> */
[----:B------:R-:W-:Y:S01]  /*5300*/  @!P0 FMUL.FTZ R4, R24, R29 ;  /* 0x0000001d18048220 */ /* 0x000fe20000410000 */
[--C-:B------:R-:W-:Y:S02]  /*5310*/  @!P0 HADD2.F32 R46, -RZ, R50.reuse.H0_H0 ;  /* 0x20000032ff2e8230 */ /* 0x100fe40000004100 */
[----:B------:R-:W-:Y:S01]  /*5320*/  @!P2 FADD.FTZ R28, -R28, -RZ ;  /* 0x800000ff1c1ca221 */ /* 0x000fe20000010100 */
[----:B------:R-:W-:Y:S02]  /*5330*/  @!P0 HADD2.F32 R47, -RZ, R50.H1_H1 ;  /* 0x30000032ff2f8230 */ /* 0x000fe40000004100 */
[----:B------:R-:W-:Y:S01]  /*5340*/  @!P0 FFMA.FTZ R2, R43, R40, R2 ;  /* 0x000000282b028223 */ /* 0x000fe20000010002 */
[--C-:B------:R-:W-:Y:S02]  /*5350*/  @!P0 HADD2.F32 R48, -RZ, R51.reuse.H0_H0 ;  /* 0x20000033ff308230 */ /* 0x100fe40000004100 */
[----:B------:R-:W-:Y:S01]  /*5360*/  @!P0 FMUL.FTZ R5, R31, R28 ;  /* 0x0000001c1f058220 */ /* 0x000fe20000410000 */
[----:B------:R-:W-:Y:S01]  /*5370*/  @!P0 HADD2.F32 R50, -RZ, R51.H1_H1 ;  /* 0x30000033ff328230 */ /* 0x000fe20000004100 */
[----:B------:R-:W-:Y:S01]  /*5380*/  @!P0 MOV R51, R59 ;  /* 0x0000003b00338202 */ /* 0x000fe20000000f00 */
[----:B------:R-:W-:Y:S01]  /*5390*/  @!P0 HADD2.F32 R26, -RZ, R26.H1_H1 ;  /* 0x3000001aff1a8230 */ /* 0x000fe20000004100 */
[----:B------:R-:W-:Y:S01]  /*53a0*/  @!P0 F2FP.F16.F32.PACK_AB R53, R2, R0 ;  /* 0x000000000235823e */ /* 0x000fe200000000ff */
[--C-:B------:R-:W-:Y:S02]  /*53b0*/  @!P0 HADD2.F32 R25, -RZ, R27.reuse.H0_H0 ;  /* 0x2000001bff198230 */ /* 0x100fe40000004100 */
[----:B------:R-:W-:Y:S01]  /*53c0*/  @!P2 FADD.FTZ R23, -R23, -RZ ;  /* 0x800000ff1717a221 */ /* 0x000fe20000010100 */
[--C-:B------:R-:W-:Y:S01]  /*53d0*/  @!P0 HADD2.F32 R42, -RZ, R52.reuse.H0_H0 ;  /* 0x20000034ff2a8230 */ /* 0x100fe20000004100 */
[----:B------:R-:W-:Y:S01]  /*53e0*/  @!P0 MOV R56, R53 ;  /* 0x0000003500388202 */ /* 0x000fe20000000f00 */
        /* <DEDUP_REMOVED lines=24> */
.L_x_4934:
[----:B------:R-:W-:Y:S05]  /*5570*/  BSYNC.RECONVERGENT B0 ;  /* 0x0000000000007941 */ /* 0x000fea0003800200 */
.L_x_4933:
        /* <DEDUP_REMOVED lines=60> */
[----:B------:R-:W-:Y:S01]  /*5940*/  @!P2 FADD.FTZ R23, -R23, -RZ ;  /* 0x800000ff1717a221 */ /* 0x000fe20000010100 */
[--C-:B------:R-:W-:Y:S02]  /*5950*/  @!P0 HADD2.F32 R48, -RZ, R51.reuse.H0_H0 ;  /* 0x20000033ff308230 */ /* 0x100fe40000004100 */
[----:B------:R-:W-:Y:S01]  /*5960*/  @!P2 FADD.FTZ R22, -R22, -RZ ;  /* 0x800000ff1616a221 */ /* 0x000fe20000010100 */
[----:B------:R-:W-:Y:S01]  /*5970*/  @!P0 HADD2.F32 R50, -RZ, R51.H1_H1 ;  /* 0x30000033ff328230 */ /* 0x000fe20000004100 */
[----:B------:R-:W-:Y:S01]  /*5980*/  @!P0 MOV R51, R59 ;  /* 0x0000003b00338202 */ /* 0x000fe20000000f00 */
[----:B------:R-:W-:Y:S02]  /*5990*/  @!P0 HADD2.F32 R41, -RZ, R52.H1_H1 ;  /* 0x30000034ff298230 */ /* 0x000fe40000004100 */
[----:B------:R-:W-:Y:S01]  /*59a0*/  @!P0 FFMA.FTZ R2, R43, R40, R2 ;  /* 0x000000282b028223 */ /* 0x000fe20000010002 */
[----:B------:R-:W-:Y:S02]  /*59b0*/  @!P0 HADD2.F32 R27, -RZ, R27.H1_H1 ;  /* 0x3000001bff1b8230 */ /* 0x000fe40000004100 */
[----:B------:R-:W-:Y:S01]  /*59c0*/  @!P2 FADD.FTZ R18, -R18, -RZ ;  /* 0x800000ff1212a221 */ /* 0x000fe20000010100 */
[--C-:B------:R-:W-:Y:S02]  /*59d0*/  @!P0 HADD2.F32 R36, -RZ, R49.reuse.H0_H0 ;  /* 0x20000031ff248230 */ /* 0x100fe40000004100 */
[----:B------:R-:W-:Y:S01]  /*59e0*/  @!P0 FMUL.FTZ R5, R31, R28 ;  /* 0x0000001c1f058220 */ /* 0x000fe20000410000 */
[----:B------:R-:W-:Y:S01]  /*59f0*/  @!P0 F2FP.F16.F32.PACK_AB R53, R2, R0 ;  /* 0x000000000235823e */ /* 0x000fe200000000ff */
[----:B------:R-:W-:Y:S02]  /*5a00*/  @!P0 HADD2.F32 R43, -RZ, R49.H1_H1 ;  /* 0x30000031ff2b8230 */ /* 0x000fe40000004100 */
[----:B------:R-:W-:Y:S01]  /*5a10*/  @!P0 FMUL.FTZ R6, R26, R23 ;  /* 0x000000171a068220 */ /* 0x000fe20000410000 */
[--C-:B------:R-:W-:Y:S01]  /*5a20*/  @!P0 HADD2.F32 R40, -RZ, R51.reuse.H0_H0 ;  /* 0x20000033ff288230 */ /* 0x100fe20000004100 */
[----:B------:R-:W-:Y:S01]  /*5a30*/  @!P0 MOV R56, R53 ;  /* 0x0000003500388202 */ /* 0x000fe20000000f00 */
        /* <DEDUP_REMOVED lines=16> */
.L_x_4936:
[----:B------:R-:W-:Y:S05]  /*5b40*/  BSYNC.RECONVERGENT B0 ;  /* 0x0000000000007941 */ /* 0x000fea0003800200 */
.L_x_4935:
        /* <DEDUP_REMOVED lines=28> */
[----:B------:R-:W-:Y:S02]  /*5d10*/  @!P0 MOV R53, R57 ;  /* 0x0000003900358202 */ /* 0x000fe40000000f00 */
[----:B------:R-:W-:Y:S01]  /*5d20*/  @!P0 MOV R60, R59 ;  /* 0x0000003b003c8202 */ /* 0x000fe20000000f00 */
        /* <DEDUP_REMOVED lines=66> */
.L_x_4938:
[----:B------:R-:W-:Y:S05]  /*6150*/  BSYNC.RECONVERGENT B0 ;  /* 0x0000000000007941 */ /* 0x000fea0003800200 */
.L_x_4937:
        /* <DEDUP_REMOVED lines=98> */
.L_x_4940:
[----:B------:R-:W-:Y:S05]  /*6780*/  BSYNC.RECONVERGENT B0 ;  /* 0x0000000000007941 */ /* 0x000fea0003800200 */
.L_x_4939:
[----:B------:R-:W-:Y:S04]  /*6790*/  BSSY.RECONVERGENT B0, `(.L_x_4941) ;  /* 0x0000062000007945 */ /* 0x000fe80003800200 */
[----:B------:R-:W-:Y:S05]  /*67a0*/  @P3 BRA `(.L_x_4942) ;  /* 0x0000000400803947 */ /* 0x000fea0003800000 */
[----:B------:R-:W-:Y:S11]  /*67b0*/  ISETP.GE.AND P0, PT, R10, R17, PT ;  /* 0x000000110a00720c */ /* 0x000ff60003f06270 */
[----:B------:R-:W-:Y:S02]  /*67c0*/  @!UPT UIADD3 URZ, UPT, UPT, URZ, URZ, URZ ;  /* 0x000000fffffff290 */ /* 0x000fe4000fffe0ff */
[----:B------:R-:W-:Y:S02]  /*67d0*/  @!P0 SEL R138, R16, RZ, P1 ;  /* 0x000000ff108a8207 */ /* 0x000fe40000800000 */
[----:B------:R-:W-:Y:S02]  /*67e0*/  @!P0 SEL R60, R123, RZ, P1 ;  /* 0x000000ff7b3c8207 */ /* 0x000fe40000800000 */
[----:B------:R-:W-:Y:S02]  /*67f0*/  @!P0 IADD3 R127, P2, PT, R111, R138, RZ ;  /* 0x0000008a6f7f8210 */ /* 0x000fe40007f5e0ff */
[----:B------:R-:W5:Y:S02]  /*6800*/  LDC.64 R138, c[0x0][0x4a8] ;  /* 0x00012a00ff8a7b82 */ /* 0x000f640000000a00 */
[----:B------:R-:W-:Y:S02]  /*6810*/  @!P0 IADD3.X R60, PT, PT, R101, R60, RZ, P2, !PT ;  /* 0x0000003c653c8210 */ /* 0x000fe400017fe4ff */
[C---:B------:R-:W-:Y:S02]  /*6820*/  @!P0 SHF.L.U32 R125, R127.reuse, 0x1, RZ ;  /* 0x000000017f7d8819 */ /* 0x040fe400000006ff */
[----:B------:R-:W-:Y:S02]  /*6830*/  @!P0 SHF.L.U64.HI R60, R127, 0x1, R60 ;  /* 0x000000017f3c8819 */ /* 0x000fe4000001023c */
[C---:B------:R-:W-:Y:S04]  /*6840*/  @!P0 IADD3 R140, P2, PT, R125.reuse, R88, RZ ;  /* 0x000000587d8c8210 */ /* 0x040fe80007f5e0ff */
[C---:B------:R-:W-:Y:S02]  /*6850*/  @!P0 IADD3.X R141, PT, PT, R60.reuse, R89, RZ, P2, !PT ;  /* 0x000000593c8d8210 */ /* 0x040fe400017fe4ff */
[----:B------:R-:W-:Y:S04]  /*6860*/  @!P0 IADD3 R42, P2, PT, R125, R90, RZ ;  /* 0x0000005a7d2a8210 */ /* 0x000fe80007f5e0ff */
[----:B------:R-:W2:Y:S01]  /*6870*/  @!P0 LDG.E.128 R140, desc[UR6][R140.64] ;  /* 0x000000068c8c8981 */ /* 0x000ea2000c1e1d00 */
[----:B------:R-:W-:Y:S02]  /*6880*/  @!P0 IADD3.X R43, PT, PT, R60, R91, RZ, P2, !PT ;  /* 0x0000005b3c2b8210 */ /* 0x000fe400017fe4ff */
[----:B------:R-:W-:Y:S02]  /*6890*/  PLOP3.LUT P2, PT, PT, PT, PT, 0x80, 0x8 ;  /* 0x000000000008781c */ /* 0x000fe40003f4f070 */
[----:B------:R-:W-:Y:S01]  /*68a0*/  @!P0 PLOP3.LUT P2, PT, P1, PT, PT, 0x80, 0x8 ;  /* 0x000000000008881c */ /* 0x000fe20000f4f070 */
[----:B-----5:R-:W-:Y:S02]  /*68b0*/  IMAD.WIDE.U32 R38, R138, 0x60, R20 ;  /* 0x000000608a267825 */ /* 0x020fe400078e0014 */
[----:B------:R-:W5:Y:S02]  /*68c0*/  @!P0 LDG.E.128 R48, desc[UR6][R42.64] ;  /* 0x000000062a308981 */ /* 0x000f64000c1e1d00 */
[----:B------:R-:W-:Y:S05]  /*68d0*/  IMAD R139, R139, 0x60, RZ ;  /* 0x000000608b8b7824 */ /* 0x000fea00078e02ff */
[----:B------:R-:W-:Y:S02]  /*68e0*/  IADD3 R39, PT, PT, R139, R39, RZ ;  /* 0x000000278b277210 */ /* 0x000fe40007ffe0ff */
[----:B------:R-:W1:Y:S01]  /*68f0*/  LDC.64 R138, c[0x0][0x3b8] ;  /* 0x0000ee00ff8a7b82 */ /* 0x000e620000000a00 */
[----:B------:R-:W-:Y:S02]  /*6900*/  @!P0 IMAD.WIDE R40, R19, 0x2, R38 ;  /* 0x0000000213288825 */ /* 0x000fe400078e0226 */
[----:B-1-34-:R-:W3:Y:S08]  /*6910*/  LDG.E.128 R56, desc[UR6][R38.64] ;  /* 0x0000000626387981 */ /* 0x01aef0000c1e1d00 */
[----:B------:R-:W4:Y:S01]  /*6920*/  @!P0 LDG.E.128 R24, desc[UR6][R40.64] ;  /* 0x0000000628188981 */ /* 0x000f22000c1e1d00 */
[----:B------:R-:W-:Y:S02]  /*6930*/  IMAD R139, R139, 0x60, RZ ;  /* 0x000000608b8b7824 */ /* 0x000fe400078e02ff */
[--C-:B--2---:R-:W-:Y:S02]  /*6940*/  @!P0 HADD2.F32 R34, -RZ, R140.reuse.H0_H0 ;  /* 0x2000008cff228230 */ /* 0x104fe40000004100 */
        /* <DEDUP_REMOVED lines=11> */
[----:B-----5:R-:W-:Y:S02]  /*6a00*/  @!P0 HADD2.F32 R42, -RZ, R48.H1_H1 ;  /* 0x30000030ff2a8230 */ /* 0x020fe40000004100 */
[----:B------:R-:W-:Y:S01]  /*6a10*/  @!P2 FADD.FTZ R23, -R23, -RZ ;  /* 0x800000ff1717a221 */ /* 0x000fe20000010100 */
[----:B------:R-:W-:Y:S02]  /*6a20*/  @!P0 HADD2.F32 R18, -RZ, R143.H1_H1 ;  /* 0x3000008fff128230 */ /* 0x000fe40000004100 */
[----:B------:R-:W-:Y:S01]  /*6a30*/  @!P2 FADD.FTZ R22, -R22, -RZ ;  /* 0x800000ff1616a221 */ /* 0x000fe20000010100 */
[--C-:B------:R-:W-:Y:S02]  /*6a40*/  @!P0 HADD2.F32 R44, -RZ, R49.reuse.H0_H0 ;  /* 0x20000031ff2c8230 */ /* 0x100fe40000004100 */
[----:B------:R-:W-:Y:S01]  /*6a50*/  @!P0 HADD2.F32 R46, -RZ, R49.H1_H1 ;  /* 0x30000031ff2e8230 */ /* 0x000fe20000004100 */
[----:B---3--:R-:W-:Y:S01]  /*6a60*/  @!P0 MOV R36, R56 ;  /* 0x0000003800248202 */ /* 0x008fe20000000f00 */
[----:B------:R-:W-:Y:S01]  /*6a70*/  @!P0 HADD2.F32 R47, -RZ, R50.H0_H0 ;  /* 0x20000032ff2f8230 */ /* 0x000fe20000004100 */
[----:B------:R-:W-:Y:S01]  /*6a80*/  @!P0 MOV R52, R57 ;  /* 0x0000003900348202 */ /* 0x000fe20000000f00 */
[----:B------:R-:W-:Y:S01]  /*6a90*/  @!P0 HADD2.F32 R49, -RZ, R51.H0_H0 ;  /* 0x20000033ff318230 */ /* 0x000fe20000004100 */
[----:B------:R-:W-:Y:S01]  /*6aa0*/  @!P0 MOV R53, R58 ;  /* 0x0000003a00358202 */ /* 0x000fe20000000f00 */
[--C-:B------:R-:W-:Y:S02]  /*6ab0*/  @!P0 HADD2.F32 R43, -RZ, R36.reuse.H0_H0 ;  /* 0x20000024ff2b8230 */ /* 0x100fe40000004100 */
[----:B------:R-:W-:Y:S01]  /*6ac0*/  @!P2 FADD.FTZ R18, -R18, -RZ ;  /* 0x800000ff1212a221 */ /* 0x000fe20000010100 */
        /* <DEDUP_REMOVED lines=9> */
[----:B------:R-:W-:Y:S02]  /*6b60*/  @!P0 HADD2.F32 R48, -RZ, R50.H1_H1 ;  /* 0x30000032ff308230 */ /* 0x000fe40000004100 */
[----:B------:R-:W-:Y:S01]  /*6b70*/  @!P0 FFMA.FTZ R2, R45, R42, R2 ;  /* 0x0000002a2d028223 */ /* 0x000fe20000010002 */
[----:B------:R-:W-:Y:S02]  /*6b80*/  @!P0 HADD2.F32 R31, -RZ, R26.H0_H0 ;  /* 0x2000001aff1f8230 */ /* 0x000fe40000004100 */
[----:B------:R-:W-:Y:S01]  /*6b90*/  @!P0 FMUL.FTZ R3, R33, R30 ;  /* 0x0000001e21038220 */ /* 0x000fe20000410000 */
[----:B------:R-:W-:Y:S01]  /*6ba0*/  @!P0 HADD2.F32 R50, -RZ, R51.H1_H1 ;  /* 0x30000033ff328230 */ /* 0x000fe20000004100 */
[----:B------:R-:W-:Y:S01]  /*6bb0*/  @!P0 MOV R51, R59 ;  /* 0x0000003b00338202 */ /* 0x000fe20000000f00 */
[----:B------:R-:W-:Y:S01]  /*6bc0*/  @!P0 HADD2.F32 R36, -RZ, R52.H0_H0 ;  /* 0x20000034ff248230 */ /* 0x000fe20000004100 */
[----:B------:R-:W-:Y:S01]  /*6bd0*/  @!P0 F2FP.F16.F32.PACK_AB R60, R2, R0 ;  /* 0x00000000023c823e */ /* 0x000fe200000000ff */
[----:B------:R-:W-:Y:S02]  /*6be0*/  @!P0 HADD2.F32 R26, -RZ, R26.H1_H1 ;  /* 0x3000001aff1a8230 */ /* 0x000fe40000004100 */
[----:B------:R-:W-:Y:S01]  /*6bf0*/  @!P0 FMUL.FTZ R4, R24, R29 ;  /* 0x0000001d18048220 */ /* 0x000fe20000410000 */
[----:B------:R-:W-:Y:S01]  /*6c00*/  @!P0 HADD2.F32 R43, -RZ, R52.H1_H1 ;  /* 0x30000034ff2b8230 */ /* 0x000fe20000004100 */
[----:B------:R-:W-:Y:S01]  /*6c10*/  @!P0 MOV R56, R60 ;  /* 0x0000003c00388202 */ /* 0x000fe20000000f00 */
        /* <DEDUP_REMOVED lines=17> */
[----:B------:R-:W-:Y:S01]  /*6d30*/  @!P0 FFMA.FTZ R8, R43, R50, R8 ;  /* 0x000000322b088223 */ /* 0x000fe20000010008 */
[----:B------:R-:W-:Y:S03]  /*6d40*/  IMAD.WIDE.U32 R140, R138, 0x60, R136 ;  /* 0x000000608a8c7825 */ /* 0x000fe600078e0088 */
[----:B------:R-:W-:Y:S02]  /*6d50*/  @!P0 F2FP.F16.F32.PACK_AB R127, R6, R5 ;  /* 0x00000005067f823e */ /* 0x000fe400000000ff */
[----:B------:R-:W-:Y:S02]  /*6d60*/  @!P0 F2FP.F16.F32.PACK_AB R138, R8, R7 ;  /* 0x00000007088a823e */ /* 0x000fe400000000ff */
[----:B------:R-:W-:Y:S02]  /*6d70*/  IADD3 R141, PT, PT, R139, R141, RZ ;  /* 0x0000008d8b8d7210 */ /* 0x000fe40007ffe0ff */
[----:B------:R-:W-:Y:S02]  /*6d80*/  @!P0 MOV R58, R127 ;  /* 0x0000007f003a8202 */ /* 0x000fe40000000f00 */
[----:B------:R-:W-:Y:S05]  /*6d90*/  @!P0 MOV R59, R138 ;  /* 0x0000008a003b8202 */ /* 0x000fea0000000f00 */
[----:B------:R1:W-:Y:S02]  /*6da0*/  STG.E.128 desc[UR6][R140.64], R56 ;  /* 0x000000388c007986 */ /* 0x0003e4000c101d06 */
.L_x_4942:
[----:B------:R-:W-:Y:S05]  /*6db0*/  BSYNC.RECONVERGENT B0 ;  /* 0x0000000000007941 */ /* 0x000fea0003800200 */
.L_x_4941:
        /* <DEDUP_REMOVED lines=27> */
[----:B------:R-:W-:Y:S02]  /*6f70*/  @!P0 MOV R52, R49 ;  /* 0x0000003100348202 */ /* 0x000fe40000000f00 */
[----:B------:R-:W-:Y:S01]  /*6f80*/  @!P0 MOV R53, R50 ;  /* 0x0000003200358202 */ /* 0x000fe20000000f00 */
[--C-:B-1----:R-:W-:Y:S02]  /*6f90*/  @!P0 HADD2.F32 R39, -RZ, R36.reuse.H0_H0 ;  /* 0x20000024ff278230 */ /* 0x102fe40000004100 */
[----:B------:R-:W-:Y:S02]  /*6fa0*/  @!P0 HADD2.F32 R41, -RZ, R36.H1_H1 ;  /* 0x30000024ff298230 */ /* 0x000fe40000004100 */
[--C-:B----4-:R-:W-:Y:S02]  /*6fb0*/  @!P0 HADD2.F32 R32, -RZ, R24.reuse.H0_H0 ;  /* 0x20000018ff208230 */ /* 0x110fe40000004100 */
        /* <DEDUP_REMOVED lines=11> */
[----:B------:R-:W-:Y:S02]  /*7070*/  @!P0 HADD2.F32 R23, -RZ, R27.H1_H1 ;  /* 0x3000001bff178230 */ /* 0x000fe40000004100 */
[----:B------:R-:W-:Y:S01]  /*7080*/  @!P0 FMUL.FTZ R0, R32, R37 ;  /* 0x0000002520008220 */ /* 0x000fe20000410000 */
[--C-:B------:R-:W-:Y:S02]  /*7090*/  @!P0 HADD2.F32 R31, -RZ, R58.reuse.H0_H0 ;  /* 0x2000003aff1f8230 */ /* 0x100fe40000004100 */
[----:B------:R-:W-:Y:S01]  /*70a0*/  @!P2 FADD.FTZ R34, -R34, -RZ ;  /* 0x800000ff2222a221 */ /* 0x000fe20000010100 */
[----:B------:R-:W-:Y:S02]  /*70b0*/  @!P0 HADD2.F32 R28, -RZ, R25.H1_H1 ;  /* 0x30000019ff1c8230 */ /* 0x000fe40000004100 */
[----:B------:R-:W-:Y:S01]  /*70c0*/  @!P2 FADD.FTZ R33, -R33, -RZ ;  /* 0x800000ff2121a221 */ /* 0x000fe20000010100 */
[----:B------:R-:W-:Y:S02]  /*70d0*/  @!P0 HADD2.F32 R27, -RZ, R58.H1_H1 ;  /* 0x3000003aff1b8230 */ /* 0x000fe40000004100 */
[----:B------:R-:W-:Y:S01]  /*70e0*/  @!P2 FADD.FTZ R31, -R31, -RZ ;  /* 0x800000ff1f1fa221 */ /* 0x000fe20000010100 */
[----:B------:R-:W-:Y:S02]  /*70f0*/  @!P0 HADD2.F32 R38, -RZ, R44.H1_H1 ;  /* 0x3000002cff268230 */ /* 0x000fe40000004100 */
[----:B------:R-:W-:Y:S01]  /*7100*/  @!P0 FFMA.FTZ R0, R39, R36, R0 ;  /* 0x0000002427008223 */ /* 0x000fe20000010000 */
[----:B------:R-:W-:Y:S02]  /*7110*/  @!P0 HADD2.F32 R25, -RZ, R59.H0_H0 ;  /* 0x2000003bff198230 */ /* 0x000fe40000004100 */
[----:B------:R-:W-:Y:S01]  /*7120*/  @!P2 FADD.FTZ R27, -R27, -RZ ;  /* 0x800000ff1b1ba221 */ /* 0x000fe20000010100 */
[----:B------:R-:W-:Y:S02]  /*7130*/  @!P0 HADD2.F32 R40, -RZ, R45.H0_H0 ;  /* 0x2000002dff288230 */ /* 0x000fe40000004100 */
[----:B------:R-:W-:Y:S01]  /*7140*/  @!P0 FMUL.FTZ R2, R30, R35 ;  /* 0x000000231e028220 */ /* 0x000fe20000410000 */
[----:B------:R-:W-:Y:S02]  /*7150*/  @!P0 HADD2.F32 R36, -RZ, R52.H0_H0 ;  /* 0x20000034ff248230 */ /* 0x000fe40000004100 */
[----:B------:R-:W-:Y:S01]  /*7160*/  @!P2 FADD.FTZ R25, -R25, -RZ ;  /* 0x800000ff1919a221 */ /* 0x000fe20000010100 */
[----:B------:R-:W-:Y:S02]  /*7170*/  @!P0 HADD2.F32 R18, -RZ, R59.H1_H1 ;  /* 0x3000003bff128230 */ /* 0x000fe40000004100 */
        /* <DEDUP_REMOVED lines=8> */
[--C-:B------:R-:W-:Y:S01]  /*7200*/  @!P0 HADD2.F32 R45, -RZ, R47.reuse.H0_H0 ;  /* 0x2000002fff2d8230 */ /* 0x100fe20000004100 */
[----:B------:R-:W-:Y:S01]  /*7210*/  @!P0 MOV R48, R58 ;  /* 0x0000003a00308202 */ /* 0x000fe20000000f00 */
[----:B------:R-:W-:Y:S01]  /*7220*/  @!P0 HADD2.F32 R46, -RZ, R47.H1_H1 ;  /* 0x3000002fff2e8230 */ /* 0x000fe20000004100 */
[----:B------:R-:W-:Y:S01]  /*7230*/  @!P0 MOV R47, R51 ;  /* 0x00000033002f8202 */ /* 0x000fe20000000f00 */
[----:B------:R-:W-:Y:S02]  /*7240*/  @!P0 HADD2.F32 R24, -RZ, R26.H0_H0 ;  /* 0x2000001aff188230 */ /* 0x000fe40000004100 */
[----:B------:R-:W-:Y:S01]  /*7250*/  @!P2 FADD.FTZ R18, -R18, -RZ ;  /* 0x800000ff1212a221 */ /* 0x000fe20000010100 */
[----:B-1----:R-:W-:Y:S01]  /*7260*/  LEA R138, P2, R56, R136, 0x7 ;  /* 0x00000088388a7211 */ /* 0x002fe200078438ff */
[----:B------:R-:W-:Y:S02]  /*7270*/  @!P0 HADD2.F32 R39, -RZ, R52.H1_H1 ;  /* 0x30000034ff278230 */ /* 0x000fe40000004100 */
[----:B------:R-:W-:Y:S01]  /*7280*/  @!P0 FMUL.FTZ R7, R22, R25 ;  /* 0x0000001916078220 */ /* 0x000fe20000410000 */
[----:B------:R-:W-:Y:S01]  /*7290*/  @!P0 HADD2.F32 R26, -RZ, R26.H1_H1 ;  /* 0x3000001aff1a8230 */ /* 0x000fe20000004100 */
[----:B------:R-:W-:Y:S01]  /*72a0*/  LEA.HI.X R139, R56, R137, R57, 0x7, P2 ;  /* 0x00000089388b7211 */ /* 0x000fe200010f3c39 */
[--C-:B------:R-:W-:Y:S02]  /*72b0*/  @!P0 HADD2.F32 R36, -RZ, R53.reuse.H0_H0 ;  /* 0x20000035ff248230 */ /* 0x100fe40000004100 */
[----:B------:R-:W-:Y:S01]  /*72c0*/  @!P0 FMUL.FTZ R5, R24, R31 ;  /* 0x0000001f18058220 */ /* 0x000fe20000410000 */
[----:B------:R-:W-:Y:S02]  /*72d0*/  @!P0 HADD2.F32 R41, -RZ, R53.H1_H1 ;  /* 0x30000035ff298230 */ /* 0x000fe40000004100 */
[----:B------:R-:W-:Y:S01]  /*72e0*/  @!P0 FFMA.FTZ R4, R39, R42, R4 ;  /* 0x0000002a27048223 */ /* 0x000fe20000010004 */
[----:B------:R-:W-:Y:S01]  /*72f0*/  @!P0 FMUL.FTZ R6, R26, R27 ;  /* 0x0000001b1a068220 */ /* 0x000fe20000410000 */
[--C-:B------:R-:W-:Y:S02]  /*7300*/  @!P0 HADD2.F32 R38, -RZ, R47.reuse.H0_H0 ;  /* 0x2000002fff268230 */ /* 0x100fe40000004100 */
[----:B------:R-:W-:Y:S01]  /*7310*/  @!P0 FMUL.FTZ R8, R23, R18 ;  /* 0x0000001217088220 */ /* 0x000fe20000410000 */
[----:B------:R-:W-:Y:S01]  /*7320*/  @!P0 HADD2.F32 R39, -RZ, R47.H1_H1 ;  /* 0x3000002fff278230 */ /* 0x000fe20000004100 */
[----:B------:R-:W-:Y:S01]  /*7330*/  @!P0 F2FP.F16.F32.PACK_AB R59, R4, R3 ;  /* 0x00000003043b823e */ /* 0x000fe200000000ff */
[----:B------:R-:W-:Y:S01]  /*7340*/  @!P0 FFMA.FTZ R5, R36, R43, R5 ;  /* 0x0000002b24058223 */ /* 0x000fe20000010005 */
        /* <DEDUP_REMOVED lines=9> */
.L_x_4944:
[----:B------:R-:W-:Y:S05]  /*73e0*/  BSYNC.RECONVERGENT B0 ;  /* 0x0000000000007941 */ /* 0x000fea0003800200 */
.L_x_4943:
        /* <DEDUP_REMOVED lines=45> */
[----:B------:R-:W-:Y:S01]  /*76c0*/  @!P0 FMUL.FTZ R2, R30, R35 ;  /* 0x000000231e028220 */ /* 0x000fe20000410000 */
[----:B------:R-:W-:Y:S02]  /*76d0*/  @!P0 HADD2.F32 R28, -RZ, R25.H1_H1 ;  /* 0x30000019ff1c8230 */ /* 0x000fe40000004100 */
[----:B------:R-:W-:Y:S01]  /*76e0*/  @!P0 FFMA.FTZ R0, R39, R36, R0 ;  /* 0x0000002427008223 */ /* 0x000fe20000010000 */
[----:B------:R-:W-:Y:S02]  /*76f0*/  @!P0 HADD2.F32 R27, -RZ, R58.H1_H1 ;  /* 0x3000003aff1b8230 */ /* 0x000fe40000004100 */
[----:B------:R-:W-:Y:S01]  /*7700*/  @!P2 FADD.FTZ R34, -R34, -RZ ;  /* 0x800000ff2222a221 */ /* 0x000fe20000010100 */
[--C-:B------:R-:W-:Y:S02]  /*7710*/  @!P0 HADD2.F32 R25, -RZ, R59.reuse.H0_H0 ;  /* 0x2000003bff198230 */ /* 0x100fe40000004100 */
[----:B------:R-:W-:Y:S01]  /*7720*/  @!P2 FADD.FTZ R33, -R33, -RZ ;  /* 0x800000ff2121a221 */ /* 0x000fe20000010100 */
[----:B------:R-:W-:Y:S02]  /*7730*/  @!P0 HADD2.F32 R38, -RZ, R44.H1_H1 ;  /* 0x3000002cff268230 */ /* 0x000fe40000004100 */
[----:B------:R-:W-:Y:S01]  /*7740*/  @!P0 FMUL.FTZ R3, R29, R34 ;  /* 0x000000221d038220 */ /* 0x000fe20000410000 */
[----:B------:R-:W-:Y:S02]  /*7750*/  @!P0 HADD2.F32 R18, -RZ, R59.H1_H1 ;  /* 0x3000003bff128230 */ /* 0x000fe40000004100 */
[----:B------:R-:W-:Y:S01]  /*7760*/  @!P0 FMUL.FTZ R4, R28, R33 ;  /* 0x000000211c048220 */ /* 0x000fe20000410000 */
[--C-:B------:R-:W-:Y:S02]  /*7770*/  @!P0 HADD2.F32 R40, -RZ, R45.reuse.H0_H0 ;  /* 0x2000002dff288230 */ /* 0x100fe40000004100 */
[----:B------:R-:W-:Y:S01]  /*7780*/  @!P0 FFMA.FTZ R2, R41, R38, R2 ;  /* 0x0000002629028223 */ /* 0x000fe20000010002 */
[----:B------:R-:W-:Y:S02]  /*7790*/  @!P0 HADD2.F32 R42, -RZ, R45.H1_H1 ;  /* 0x3000002dff2a8230 */ /* 0x000fe40000004100 */
[----:B------:R-:W-:Y:S01]  /*77a0*/  @!P2 FADD.FTZ R31, -R31, -RZ ;  /* 0x800000ff1f1fa221 */ /* 0x000fe20000010100 */
        /* <DEDUP_REMOVED lines=21> */
[----:B------:R-:W-:Y:S01]  /*7900*/  @!P0 FFMA.FTZ R5, R38, R43, R5 ;  /* 0x0000002b26058223 */ /* 0x000fe20000010005 */
[----:B------:R-:W-:Y:S01]  /*7910*/  @!P0 F2FP.F16.F32.PACK_AB R59, R4, R3 ;  /* 0x00000003043b823e */ /* 0x000fe200000000ff */
[----:B------:R-:W-:Y:S02]  /*7920*/  @!P0 HADD2.F32 R39, -RZ, R47.H1_H1 ;  /* 0x3000002fff278230 */ /* 0x000fe40000004100 */
[----:B------:R-:W-:Y:S01]  /*7930*/  @!P0 FFMA.FTZ R6, R41, R44, R6 ;  /* 0x0000002c29068223 */ /* 0x000fe20000010006 */
[----:B-1----:R-:W-:Y:S01]  /*7940*/  IMAD.WIDE.U32 R138, R56, 0xa0, R136 ;  /* 0x000000a0388a7825 */ /* 0x002fe200078e0088 */
[----:B------:R-:W-:Y:S02]  /*7950*/  @!P0 F2FP.F16.F32.PACK_AB R56, R2, R0 ;  /* 0x000000000238823e */ /* 0x000fe400000000ff */
[----:B------:R-:W-:Y:S01]  /*7960*/  @!P0 MOV R49, R59 ;  /* 0x0000003b00318202 */ /* 0x000fe20000000f00 */
[----:B------:R-:W-:Y:S01]  /*7970*/  IMAD R57, R57, 0xa0, RZ ;  /* 0x000000a039397824 */ /* 0x000fe200078e02ff */
[----:B------:R-:W-:Y:S01]  /*7980*/  @!P0 F2FP.F16.F32.PACK_AB R58, R6, R5 ;  /* 0x00000005063a823e */ /* 0x000fe200000000ff */
[----:B------:R-:W-:Y:S01]  /*7990*/  @!P0 FFMA.FTZ R7, R36, R45, R7 ;  /* 0x0000002d24078223 */ /* 0x000fe20000010007 */
[----:B------:R-:W-:Y:S01]  /*79a0*/  @!P0 MOV R48, R56 ;  /* 0x0000003800308202 */ /* 0x000fe20000000f00 */
[----:B------:R-:W-:Y:S01]  /*79b0*/  @!P0 FFMA.FTZ R8, R39, R46, R8 ;  /* 0x0000002e27088223 */ /* 0x000fe20000010008 */
[----:B------:R-:W-:Y:S02]  /*79c0*/  IADD3 R139, PT, PT, R57, R139, RZ ;  /* 0x0000008b398b7210 */ /* 0x000fe40007ffe0ff */
[----:B------:R-:W-:Y:S02]  /*79d0*/  @!P0 MOV R50, R58 ;  /* 0x0000003a00328202 */ /* 0x000fe40000000f00 */
[----:B------:R-:W-:Y:S04]  /*79e0*/  @!P0 F2FP.F16.F32.PACK_AB R57, R8, R7 ;  /* 0x000000070839823e */ /* 0x000fe800000000ff */
[----:B------:R-:W-:Y:S05]  /*79f0*/  @!P0 MOV R51, R57 ;  /* 0x0000003900338202 */ /* 0x000fea0000000f00 */
[----:B------:R1:W-:Y:S02]  /*7a00*/  STG.E.128 desc[UR6][R138.64], R48 ;  /* 0x000000308a007986 */ /* 0x0003e4000c101d06 */
.L_x_4946:
[----:B------:R-:W-:Y:S05]  /*7a10*/  BSYNC.RECONVERGENT B0 ;  /* 0x0000000000007941 */ /* 0x000fea0003800200 */
.L_x_4945:
[----:B------:R-:W-:Y:S01]  /*7a20*/  LOP3.LUT P0, RZ, R63, 0x10, RZ, 0xc0, !PT ;  /* 0x000000103fff7812 */ /* 0x000fe2000780c0ff */
[----:B------:R-:W-:Y:S03]  /*7a30*/  BSSY.RECONVERGENT B0, `(.L_x_4947) ;  /* 0x0000065000007945 */ /* 0x000fe60003800200 */
[C---:B------:R-:W-:Y:S04]  /*7a40*/  ISETP.GE.OR P0, PT, R118.reuse, R107, P0 ;  /* 0x0000006b7600720c */ /* 0x040fe80000706670 */
[----:B------:R-:W-:Y:S11]  /*7a50*/  ISETP.LT.OR P0, PT, R118, R109, P0 ;  /* 0x0000006d7600720c */ /* 0x000ff60000701670 */
[----:B------:R-:W-:Y:S02]  /*7a60*/  @!UPT UIADD3 URZ, UPT, UPT, URZ, URZ, URZ ;  /* 0x000000fffffff290 */ /* 0x000fe4000fffe0ff */
[----:B------:R-:W-:Y:S05]  /*7a70*/  @P0 BRA `(.L_x_4948) ;  /* 0x0000000400800947 */ /* 0x000fea0003800000 */
[----:B------:R-:W5:Y:S01]  /*7a80*/  LDC.64 R52, c[0x0][0x4a8] ;  /* 0x00012a00ff347b82 */ /* 0x000f620000000a00 */
[----:B------:R-:W-:Y:S11]  /*7a90*/  ISETP.GE.AND P0, PT, R10, R17, PT ;  /* 0x000000110a00720c */ /* 0x000ff60003f06270 */
[----:B------:R-:W-:Y:S02]  /*7aa0*/  @!UPT UIADD3 URZ, UPT, UPT, URZ, URZ, URZ ;  /* 0x000000fffffff290 */ /* 0x000fe4000fffe0ff */
[----:B------:R-:W-:Y:S01]  /*7ab0*/  @!P0 SEL R123, R123, RZ, P1 ;  /* 0x000000ff7b7b8207 */ /* 0x000fe20000800000 */
[----:B-----5:R-:W-:Y:S01]  /*7ac0*/  IMAD.WIDE.U32 R20, R52, 0xc0, R20 ;  /* 0x000000c034147825 */ /* 0x020fe200078e0014 */
[----:B------:R-:W-:Y:S03]  /*7ad0*/  @!P0 SEL R52, R16, RZ, P1 ;  /* 0x000000ff10348207 */ /* 0x000fe60000800000 */
[----:B------:R-:W-:Y:S05]  /*7ae0*/  IMAD R53, R53, 0xc0, RZ ;  /* 0x000000c035357824 */ /* 0x000fea00078e02ff */
[----:B------:R-:W-:Y:S02]  /*7af0*/  IADD3 R21, PT, PT, R53, R21, RZ ;  /* 0x0000001535157210 */ /* 0x000fe40007ffe0ff */
[----:B------:R-:W-:Y:S01]  /*7b00*/  @!P0 IADD3 R53, P2, PT, R113, R52, RZ ;  /* 0x0000003471358210 */ /* 0x000fe20007f5e0ff */
[----:B------:R-:W-:Y:S03]  /*7b10*/  @!P0 IMAD.WIDE R16, R19, 0x2, R20 ;  /* 0x0000000213108825 */ /* 0x000fe600078e0214 */
[----:B-1----:R-:W-:Y:S01]  /*7b20*/  @!P0 SHF.L.U32 R51, R53, 0x1, RZ ;  /* 0x0000000135338819 */ /* 0x002fe200000006ff */
        /* <DEDUP_REMOVED lines=17> */
[----:B------:R-:W-:Y:S02]  /*7c40*/  @!P0 MOV R48, R45 ;  /* 0x0000002d00308202 */ /* 0x000fe40000000f00 */
[----:B------:R-:W-:Y:S01]  /*7c50*/  @!P0 MOV R50, R46 ;  /* 0x0000002e00328202 */ /* 0x000fe20000000f00 */
[--C-:B------:R-:W-:Y:S01]  /*7c60*/  @!P0 HADD2.F32 R35, -RZ, R34.reuse.H0_H0 ;  /* 0x20000022ff238230 */ /* 0x100fe20000004100 */
[----:B------:R-:W-:Y:S01]  /*7c70*/  @!P0 MOV R49, R47 ;  /* 0x0000002f00318202 */ /* 0x000fe20000000f00 */
        /* <DEDUP_REMOVED lines=13> */
[----:B------:R-:W-:Y:S02]  /*7d50*/  @!P0 HADD2.F32 R28, -RZ, R58.H0_H0 ;  /* 0x2000003aff1c8230 */ /* 0x000fe40000004100 */
[----:B------:R-:W-:Y:S01]  /*7d60*/  @!P0 FMUL.FTZ R2, R27, R30 ;  /* 0x0000001e1b028220 */ /* 0x000fe20000410000 */
[--C-:B------:R-:W-:Y:S02]  /*7d70*/  @!P0 HADD2.F32 R23, -RZ, R18.reuse.H0_H0 ;  /* 0x20000012ff178230 */ /* 0x100fe40000004100 */
[----:B------:R-:W-:Y:S01]  /*7d80*/  @!P0 FFMA.FTZ R0, R35, R34, R0 ;  /* 0x0000002223008223 */ /* 0x000fe20000010000 */
[----:B------:R-:W-:Y:S02]  /*7d90*/  @!P0 HADD2.F32 R22, -RZ, R18.H1_H1 ;  /* 0x30000012ff168230 */ /* 0x000fe40000004100 */
[----:B------:R-:W-:Y:S01]  /*7da0*/  @!P2 FADD.FTZ R33, -R33, -RZ ;  /* 0x800000ff2121a221 */ /* 0x000fe20000010100 */
[----:B------:R-:W-:Y:S02]  /*7db0*/  @!P0 HADD2.F32 R25, -RZ, R58.H1_H1 ;  /* 0x3000003aff198230 */ /* 0x000fe40000004100 */
[----:B------:R-:W-:Y:S01]  /*7dc0*/  @!P2 FADD.FTZ R31, -R31, -RZ ;  /* 0x800000ff1f1fa221 */ /* 0x000fe20000010100 */
[--C-:B------:R-:W-:Y:S02]  /*7dd0*/  @!P0 HADD2.F32 R18, -RZ, R59.reuse.H0_H0 ;  /* 0x2000003bff128230 */ /* 0x100fe40000004100 */
[----:B------:R-:W-:Y:S01]  /*7de0*/  @!P0 FMUL.FTZ R3, R26, R33 ;  /* 0x000000211a038220 */ /* 0x000fe20000410000 */
[----:B------:R-:W-:Y:S02]  /*7df0*/  @!P0 HADD2.F32 R36, -RZ, R40.H1_H1 ;  /* 0x30000028ff248230 */ /* 0x000fe40000004100 */
[----:B------:R-:W-:Y:S01]  /*7e00*/  @!P0 FMUL.FTZ R4, R24, R31 ;  /* 0x0000001f18048220 */ /* 0x000fe20000410000 */
[----:B------:R-:W-:Y:S02]  /*7e10*/  @!P0 HADD2.F32 R16, -RZ, R59.H1_H1 ;  /* 0x3000003bff108230 */ /* 0x000fe40000004100 */
[----:B------:R-:W-:Y:S01]  /*7e20*/  @!P2 FADD.FTZ R28, -R28, -RZ ;  /* 0x800000ff1c1ca221 */ /* 0x000fe20000010100 */
[--C-:B------:R-:W-:Y:S02]  /*7e30*/  @!P0 HADD2.F32 R38, -RZ, R41.reuse.H0_H0 ;  /* 0x20000029ff268230 */ /* 0x100fe40000004100 */
[----:B------:R-:W-:Y:S01]  /*7e40*/  @!P0 FFMA.FTZ R2, R37, R36, R2 ;  /* 0x0000002425028223 */ /* 0x000fe20000010002 */
[--C-:B------:R-:W-:Y:S02]  /*7e50*/  @!P0 HADD2.F32 R34, -RZ, R48.reuse.H0_H0 ;  /* 0x20000030ff228230 */ /* 0x100fe40000004100 */
[----:B------:R-:W-:Y:S01]  /*7e60*/  @!P0 FMUL.FTZ R5, R23, R28 ;  /* 0x0000001c17058220 */ /* 0x000fe20000410000 */
[----:B------:R-:W-:Y:S02]  /*7e70*/  @!P0 HADD2.F32 R39, -RZ, R41.H1_H1 ;  /* 0x30000029ff278230 */ /* 0x000fe40000004100 */
[----:B------:R-:W-:Y:S01]  /*7e80*/  @!P2 FADD.FTZ R25, -R25, -RZ ;  /* 0x800000ff1919a221 */ /* 0x000fe20000010100 */
[----:B------:R-:W-:Y:S01]  /*7e90*/  @!P0 HADD2.F32 R35, -RZ, R48.H1_H1 ;  /* 0x30000030ff238230 */ /* 0x000fe20000004100 */
[----:B------:R-:W-:Y:S01]  /*7ea0*/  @!P0 F2FP.F16.F32.PACK_AB R51, R2, R0 ;  /* 0x000000000233823e */ /* 0x000fe200000000ff */
[--C-:B------:R-:W-:Y:S02]  /*7eb0*/  @!P0 HADD2.F32 R17, -RZ, R19.reuse.H0_H0 ;  /* 0x20000013ff118230 */ /* 0x100fe40000004100 */
[----:B------:R-:W-:Y:S01]  /*7ec0*/  @!P0 FFMA.FTZ R3, R34, R38, R3 ;  /* 0x0000002622038223 */ /* 0x000fe20000010003 */
[----:B------:R-:W-:Y:S02]  /*7ed0*/  @!P0 HADD2.F32 R19, -RZ, R19.H1_H1 ;  /* 0x30000013ff138230 */ /* 0x000fe40000004100 */
[----:B------:R-:W-:Y:S01]  /*7ee0*/  @!P2 FADD.FTZ R18, -R18, -RZ ;  /* 0x800000ff1212a221 */ /* 0x000fe20000010100 */
[----:B------:R-:W-:Y:S01]  /*7ef0*/  @!P0 HADD2.F32 R40, -RZ, R42.H0_H0 ;  /* 0x2000002aff288230 */ /* 0x000fe20000004100 */
[----:B------:R-:W-:Y:S01]  /*7f00*/  @!P0 MOV R44, R51 ;  /* 0x00000033002c8202 */ /* 0x000fe20000000f00 */
[----:B------:R-:W-:Y:S02]  /*7f10*/  @!P0 HADD2.F32 R36, -RZ, R50.H0_H0 ;  /* 0x20000032ff248230 */ /* 0x000fe40000004100 */
[----:B------:R-:W-:Y:S01]  /*7f20*/  @!P2 FADD.FTZ R16, -R16, -RZ ;  /* 0x800000ff1010a221 */ /* 0x000fe20000010100 */
[----:B------:R-:W-:Y:S02]  /*7f30*/  @!P0 HADD2.F32 R41, -RZ, R42.H1_H1 ;  /* 0x3000002aff298230 */ /* 0x000fe40000004100 */
[----:B------:R-:W-:Y:S01]  /*7f40*/  @!P0 FFMA.FTZ R4, R35, R39, R4 ;  /* 0x0000002723048223 */ /* 0x000fe20000010004 */
[----:B------:R-:W-:Y:S02]  /*7f50*/  @!P0 HADD2.F32 R37, -RZ, R50.H1_H1 ;  /* 0x30000032ff258230 */ /* 0x000fe40000004100 */
[----:B------:R-:W-:Y:S01]  /*7f60*/  @!P0 FMUL.FTZ R6, R22, R25 ;  /* 0x0000001916068220 */ /* 0x000fe20000410000 */
[----:B------:R-:W-:Y:S02]  /*7f70*/  @!P0 HADD2.F32 R42, -RZ, R43.H0_H0 ;  /* 0x2000002bff2a8230 */ /* 0x000fe40000004100 */
[----:B------:R-:W-:Y:S01]  /*7f80*/  @!P0 FMUL.FTZ R7, R17, R18 ;  /* 0x0000001211078220 */ /* 0x000fe20000410000 */
[----:B------:R-:W-:Y:S01]  /*7f90*/  @!P0 F2FP.F16.F32.PACK_AB R52, R4, R3 ;  /* 0x000000030434823e */ /* 0x000fe200000000ff */
[----:B------:R-:W-:Y:S02]  /*7fa0*/  @!P0 HADD2.F32 R34, -RZ, R49.H0_H0 ;  /* 0x20000031ff228230 */ /* 0x000fe40000004100 */
[----:B------:R-:W-:Y:S01]  /*7fb0*/  @!P0 FMUL.FTZ R8, R19, R16 ;  /* 0x0000001013088220 */ /* 0x000fe20000410000 */
[----:B------:R-:W-:Y:S01]  /*7fc0*/  @!P0 HADD2.F32 R43, -RZ, R43.H1_H1 ;  /* 0x3000002bff2b8230 */ /* 0x000fe20000004100 */
[----:B------:R-:W-:Y:S01]  /*7fd0*/  @!P0 MOV R45, R52 ;  /* 0x00000034002d8202 */ /* 0x000fe20000000f00 */
[----:B------:R-:W-:Y:S02]  /*7fe0*/  @!P0 HADD2.F32 R35, -RZ, R49.H1_H1 ;  /* 0x30000031ff238230 */ /* 0x000fe40000004100 */
        /* <DEDUP_REMOVED lines=9> */
.L_x_4948:
[----:B------:R-:W-:Y:S05]  /*8080*/  BSYNC.RECONVERGENT B0 ;  /* 0x0000000000007941 */ /* 0x000fea0003800200 */
.L_x_4947:
[----:B------:R-:W1:Y:S01]  /*8090*/  LDC R17, c[0x0][0x450] ;  /* 0x00011400ff117b82 */ /* 0x000e620000000800 */
[----:B--2---:R-:W-:Y:S05]  /*80a0*/  IMAD.U32 R83, R83, -0x40, RZ ;  /* 0xffffffc053537824 */ /* 0x004fea00078e00ff */
[C---:B------:R-:W-:Y:S02]  /*80b0*/  LEA R90, P1, R83.reuse, R90, 0x1 ;  /* 0x0000005a535a7211 */ /* 0x040fe400078208ff */
[C---:B------:R-:W-:Y:S02]  /*80c0*/  LEA R88, P0, R83.reuse, R88, 0x1 ;  /* 0x0000005853587211 */ /* 0x040fe400078008ff */
[C---:B------:R-:W-:Y:S02]  /*80d0*/  LEA.HI.X.SX32 R91, R83.reuse, R91, 0x1, P1 ;  /* 0x0000005b535b7211 */ /* 0x040fe400008f0eff */
[----:B------:R-:W-:Y:S09]  /*80e0*/  LEA.HI.X.SX32 R89, R83, R89, 0x1, P0 ;  /* 0x0000005953597211 */ /* 0x000ff200000f0eff */
.L_x_4915:
[----:B------:R-:W-:Y:S05]  /*80f0*/  BSYNC.RECONVERGENT B1 ;  /* 0x0000000000017941 */ /* 0x000fea0003800200 */
.L_x_4913:
        /* <DEDUP_REMOVED lines=26> */
[----:B-1----:R-:W4:Y:S02]  /*82a0*/  MUFU.RCP R8, R18 ;  /* 0x0000001200087308 */ /* 0x002f240000001000 */
[----:B----4-:R-:W-:Y:S08]  /*82b0*/  VIADD R20, R8, 0xffffffe ;  /* 0x0ffffffe08147836 */ /* 0x010ff00000000000 */
[----:B------:R-:W1:Y:S02]  /*82c0*/  F2I.FTZ.U32.TRUNC.NTZ R21, R20 ;  /* 0x0000001400157305 */ /* 0x000e64000021f000 */
[--C-:B-1----:R-:W-:Y:S01]  /*82d0*/  IMAD.MOV R8, RZ, RZ, -R21.reuse ;  /* 0x000000ffff087224 */ /* 0x102fe200078e0a15 */
[----:B------:R-:W-:Y:S03]  /*82e0*/  MOV R20, RZ ;  /* 0x000000ff00147202 */ /* 0x000fe60000000f00 */
[----:B------:R-:W-:Y:S01]  /*82f0*/  IMAD R23, R8, R6, RZ ;  /* 0x0000000608177224 */ /* 0x000fe200078e02ff */
        /* <DEDUP_REMOVED lines=59> */
.L_x_4949:
[----:B------:R-:W-:Y:S02]  /*86b0*/  LOP3.LUT P2, RZ, R63, 0x20, RZ, 0xc0, !PT ;  /* 0x000000203fff7812 */ /* 0x000fe4000784c0ff */
[----:B------:R-:W-:Y:S02]  /*86c0*/  IADD3 R86, P1, PT, R86, R93, RZ ;  /* 0x0000005d56567210 */ /* 0x000fe40007f3e0ff */
[----:B------:R-:W-:Y:S03]  /*86d0*/  IADD3 R12, P0, PT, R12, R95, RZ ;  /* 0x0000005f0c0c7210 */ /* 0x000fe60007f1e0ff */
[----:B------:R-:W-:Y:S02]  /*86e0*/  IMAD.X R87, R87, 0x1, R92, P1 ;  /* 0x0000000157577824 */ /* 0x000fe400008e065c */
[----:B------:R-:W-:Y:S04]  /*86f0*/  IMAD.X R9, R9, 0x1, R94, P0 ;  /* 0x0000000109097824 */ /* 0x000fe800000e065e */
[----:B------:R-:W-:Y:S05]  /*8700*/  @P2 BRA `(.L_x_4950) ;  /* 0xffffff9c004c2947 */ /* 0x000fea000383ffff */
.L_x_4912:
        /* <DEDUP_REMOVED lines=30> */
.L_x_4955:
[----:B------:R2:W-:Y:S02]  /*88f0*/  STS.128 [R161], RZ ;  /* 0x000000ffa1007388 */ /* 0x0005e40000000c00 */
.L_x_4954:
[----:B------:R-:W-:Y:S05]  /*8900*/  BSYNC.RECONVERGENT B0 ;  /* 0x0000000000007941 */ /* 0x000fea0003800200 */
.L_x_4953:
[C---:B------:R-:W-:Y:S01]  /*8910*/  VIADD R163, R130.reuse, 0x10 ;  /* 0x0000001082a37836 */ /* 0x040fe20000000000 */
[----:B------:R-:W-:Y:S01]  /*8920*/  LEA R4, P0, R29, R6, 0x1 ;  /* 0x000000061d047211 */ /* 0x000fe200078008ff */
        /* <DEDUP_REMOVED lines=16> */
.L_x_4957:
[----:B------:R-:W-:Y:S05]  /*8a30*/  BSYNC.RECONVERGENT B0 ;  /* 0x0000000000007941 */ /* 0x000fea0003800200 */
.L_x_4956:
[----:B------:R-:W-:Y:S04]  /*8a40*/  BSSY.RECONVERGENT B0, `(.L_x_4958) ;  /* 0x000000c000007945 */ /* 0x000fe80003800200 */
[----:B------:R-:W-:Y:S05]  /*8a50*/  @P2 BRA `(.L_x_4959) ;  /* 0x0000000000282947 */ /* 0x000fea0003800000 */
[----:B------:R-:W2:Y:S02]  /*8a60*/  LDCU UR4, c[0x0][0x440] ;  /* 0x00008800ff0477ac */ /* 0x000ea40008000800 */
[----:B--2---:R-:W-:-:S13]  /*8a70*/  ISETP.GE.AND P0, PT, R10, UR4, PT ;  /* 0x000000040a007c0c */ /* 0x004fda000bf06270 */
        /* <DEDUP_REMOVED lines=8> */
.L_x_4959:
[----:B------:R-:W-:Y:S05]  /*8b00*/  BSYNC.RECONVERGENT B0 ;  /* 0x0000000000007941 */ /* 0x000fea0003800200 */
.L_x_4958:
[----:B------:R-:W-:Y:S05]  /*8b10*/  @P3 BRA `(.L_x_4960) ;  /* 0x0000002800983947 */ /* 0x000fea0003800000 */
[----:B------:R-:W3:Y:S02]  /*8b20*/  LDCU UR4, c[0x0][0x440] ;  /* 0x00008800ff0477ac */ /* 0x000ee40008000800 */
[----:B---3--:R-:W-:-:S13]  /*8b30*/  ISETP.GE.AND P0, PT, R10, UR4, PT ;  /* 0x000000040a007c0c */ /* 0x008fda000bf06270 */
[----:B------:R3:W-:Y:S01]  /*8b40*/  @P0 STS.128 [R161+0x1800], RZ ;  /* 0x001800ffa1000388 */ /* 0x0007e20000000c00 */
        /* <DEDUP_REMOVED lines=8> */
.L_x_4952:
        /* <DEDUP_REMOVED lines=40> */
[----:B----45:R-:W-:Y:S02]  /*8e50*/  HADD2.F32 R23, -RZ, R17.H1_H1 ;  /* 0x30000011ff177230 */ /* 0x030fe40000004100 */
        /* <DEDUP_REMOVED lines=36> */
.L_x_4966:
[----:B------:R-:W-:Y:S05]  /*90a0*/  BSYNC.RECONVERGENT B0 ;  /* 0x0000000000007941 */ /* 0x000fea0003800200 */
.L_x_4965:
[----:B-----5:R2:W-:Y:S01]  /*90b0*/  STS.128 [R161], R16 ;  /* 0x00000010a1007388 */ /* 0x0205e20000000c00 */
[----:B------:R-:W-:Y:S05]  /*90c0*/  BRA `(.L_x_4963) ;  /* 0x0000000000047947 */ /* 0x000fea0003800000 */
.L_x_4964:
[----:B------:R3:W-:Y:S02]  /*90d0*/  STS.128 [R161], RZ ;  /* 0x000000ffa1007388 */ /* 0x0007e40000000c00 */
.L_x_4963:
[----:B------:R-:W-:Y:S05]  /*90e0*/  BSYNC.RECONVERGENT B1 ;  /* 0x0000000000017941 */ /* 0x000fea0003800200 */
.L_x_4962:
        /* <DEDUP_REMOVED lines=26> */
[----:B-----5:R-:W-:Y:S02]  /*9290*/  HADD2.F32 R25, -RZ, R17.H1_H1 ;  /* 0x30000011ff197230 */ /* 0x020fe40000004100 */
        /* <DEDUP_REMOVED lines=36> */
.L_x_4970:
[----:B------:R-:W-:Y:S05]  /*94e0*/  BSYNC.RECONVERGENT B0 ;  /* 0x0000000000007941 */ /* 0x000fea0003800200 */
.L_x_4969:
[----:B-----5:R1:W-:Y:S02]  /*94f0*/  STS.128 [R161+0x800], R16 ;  /* 0x00080010a1007388 */ /* 0x0203e40000000c00 */
.L_x_4968:
[----:B------:R-:W-:Y:S05]  /*9500*/  BSYNC.RECONVERGENT B1 ;  /* 0x0000000000017941 */ /* 0x000fea0003800200 */
.L_x_4967:
        /* <DEDUP_REMOVED lines=64> */
.L_x_4974:
[----:B------:R-:W-:Y:S05]  /*9910*/  BSYNC.RECONVERGENT B0 ;  /* 0x0000000000007941 */ /* 0x000fea0003800200 */
.L_x_4973:
[----:B-----5:R1:W-:Y:S02]  /*9920*/  STS.128 [R161+0x1000], R16 ;  /* 0x00100010a1007388 */ /* 0x0203e40000000c00 */
.L_x_4972:
[----:B------:R-:W-:Y:S05]  /*9930*/  BSYNC.RECONVERGENT B1 ;  /* 0x0000000000017941 */ /* 0x000fea0003800200 */
.L_x_4971:
        /* <DEDUP_REMOVED lines=63> */
.L_x_4976:
[----:B------:R-:W-:Y:S05]  /*9d30*/  BSYNC.RECONVERGENT B0 ;  /* 0x0000000000007941 */ /* 0x000fea0003800200 */
.L_x_4975:
[----:B-----5:R1:W-:Y:S01]  /*9d40*/  STS.128 [R161+0x1800], R16 ;  /* 0x00180010a1007388 */ /* 0x0203e20000000c00 */
[----:B------:R-:W-:Y:S05]  /*9d50*/  BRA `(.L_x_4960) ;  /* 0x0000001800087947 */ /* 0x000fea0003800000 */
.L_x_4961:
        /* <DEDUP_REMOVED lines=97> */
.L_x_4981:
[----:B------:R-:W-:Y:S05]  /*a370*/  BSYNC.RECONVERGENT B0 ;  /* 0x0000000000007941 */ /* 0x000fea0003800200 */
.L_x_4980:
[----:B-----5:R2:W-:Y:S01]  /*a380*/  STS.128 [R161], R20 ;  /* 0x00000014a1007388 */ /* 0x0205e20000000c00 */
[----:B------:R-:W-:Y:S05]  /*a390*/  BRA `(.L_x_4978) ;  /* 0x0000000000047947 */ /* 0x000fea0003800000 */
.L_x_4979:
[----:B------:R1:W-:Y:S02]  /*a3a0*/  STS.128 [R161], RZ ;  /* 0x000000ffa1007388 */ /* 0x0003e40000000c00 */
.L_x_4978:
[----:B------:R-:W-:Y:S05]  /*a3b0*/  BSYNC.RECONVERGENT B1 ;  /* 0x0000000000017941 */ /* 0x000fea0003800200 */
.L_x_4977:
        /* <DEDUP_REMOVED lines=92> */
.L_x_4985:
[----:B------:R-:W-:Y:S05]  /*a980*/  BSYNC.RECONVERGENT B0 ;  /* 0x0000000000007941 */ /* 0x000fea0003800200 */
.L_x_4984:
[----:B-----5:R4:W-:Y:S02]  /*a990*/  STS.128 [R161+0x800], R20 ;  /* 0x00080014a1007388 */ /* 0x0209e40000000c00 */
.L_x_4983:
[----:B------:R-:W-:Y:S05]  /*a9a0*/  BSYNC.RECONVERGENT B1 ;  /* 0x0000000000017941 */ /* 0x000fea0003800200 */
.L_x_4982:
        /* <DEDUP_REMOVED lines=93> */
.L_x_4989:
[----:B------:R-:W-:Y:S05]  /*af80*/  BSYNC.RECONVERGENT B0 ;  /* 0x0000000000007941 */ /* 0x000fea0003800200 */
.L_x_4988:
[----:B-----5:R4:W-:Y:S02]  /*af90*/  STS.128 [R161+0x1000], R20 ;  /* 0x00100014a1007388 */ /* 0x0209e40000000c00 */
.L_x_4987:
[----:B------:R-:W-:Y:S05]  /*afa0*/  BSYNC.RECONVERGENT B1 ;  /* 0x0000000000017941 */ /* 0x000fea0003800200 */
.L_x_4986:
        /* <DEDUP_REMOVED lines=91> */
.L_x_4991:
[----:B------:R-:W-:Y:S05]  /*b560*/  BSYNC.RECONVERGENT B0 ;  /* 0x0000000000007941 */ /* 0x000fea0003800200 */
.L_x_4990:
[----:B-----5:R4:W-:Y:S02]  /*b570*/  STS.128 [R161+0x1800], R20 ;  /* 0x00180014a1007388 */ /* 0x0209e40000000c00 */
.L_x_4960:
[----:B------:R-:W-:Y:S05]  /*b580*/  BSYNC.RECONVERGENT B2 ;  /* 0x0000000000027941 */ /* 0x000fea0003800200 */
.L_x_4951:
        /* <DEDUP_REMOVED lines=12> */
.L_x_4994:
[----:B------:R1:W-:Y:S02]  /*b650*/  STS.128 [R161+0x2000], RZ ;  /* 0x002000ffa1007388 */ /* 0x0003e40000000c00 */
.L_x_4993:
[----:B------:R-:W-:Y:S05]  /*b660*/  BSYNC.RECONVERGENT B0 ;  /* 0x0000000000007941 */ /* 0x000fea0003800200 */
.L_x_4992:
[----:B------:R-:W-:Y:S01]  /*b670*/  ISETP.GE.AND P1, PT, R163, R3, PT ;  /* 0x00000003a300720c */ /* 0x000fe20003f26270 */
[C---:B-12---:R-:W-:Y:S01]  /*b680*/  IMAD.SHL.U32 R5, R74.reuse, 0x2, RZ ;  /* 0x000000024a057824 */ /* 0x046fe200078e00ff */
        /* <DEDUP_REMOVED lines=13> */
.L_x_4997:
[----:B------:R1:W-:Y:S02]  /*b760*/  STS.128 [R161+0x2800], RZ ;  /* 0x002800ffa1007388 */ /* 0x0003e40000000c00 */
.L_x_4996:
[----:B------:R-:W-:Y:S05]  /*b770*/  BSYNC.RECONVERGENT B0 ;  /* 0x0000000000007941 */ /* 0x000fea0003800200 */
.L_x_4995:
[----:B------:R-:W-:Y:S01]  /*b780*/  ISETP.GE.AND P0, PT, R162, R3, PT ;  /* 0x00000003a200720c */ /* 0x000fe20003f06270 */
[----:B------:R-:W-:-:S12]  /*b790*/  BSSY.RECONVERGENT B0, `(.L_x_4998) ;  /* 0x000000e000007945 */ /* 0x000fd80003800200 */
        /* <DEDUP_REMOVED lines=12> */
.L_x_5000:
[----:B------:R1:W-:Y:S02]  /*b860*/  STS.128 [R161+0x3000], RZ ;  /* 0x003000ffa1007388 */ /* 0x0003e40000000c00 */
.L_x_4999:
[----:B------:R-:W-:Y:S05]  /*b870*/  BSYNC.RECONVERGENT B0 ;  /* 0x0000000000007941 */ /* 0x000fea0003800200 */
.L_x_4998:
        /* <DEDUP_REMOVED lines=14> */
.L_x_5003:
[----:B------:R1:W-:Y:S02]  /*b960*/  STS.128 [R161+0x3800], RZ ;  /* 0x003800ffa1007388 */ /* 0x0003e40000000c00 */
.L_x_5002:
[----:B------:R-:W-:Y:S05]  /*b970*/  BSYNC.RECONVERGENT B0 ;  /* 0x0000000000007941 */ /* 0x000fea0003800200 */
.L_x_5001:
        /* <DEDUP_REMOVED lines=18> */
.L_x_5006:
[----:B------:R1:W-:Y:S02]  /*baa0*/  STS.128 [R161+0x4000], RZ ;  /* 0x004000ffa1007388 */ /* 0x0003e40000000c00 */
.L_x_5005:
[----:B------:R-:W-:Y:S05]  /*bab0*/  BSYNC.RECONVERGENT B0 ;  /* 0x0000000000007941 */ /* 0x000fea0003800200 */
.L_x_5004:
[----:B------:R-:W-:Y:S01]  /*bac0*/  IADD3 R4, PT, PT, R130, 0x50, RZ ;  /* 0x0000005082047810 */ /* 0x000fe20007ffe0ff */
        /* <DEDUP_REMOVED lines=14> */
.L_x_5009:
[----:B------:R1:W-:Y:S02]  /*bbb0*/  STS.128 [R161+0x4800], RZ ;  /* 0x004800ffa1007388 */ /* 0x0003e40000000c00 */
.L_x_5008:
[----:B------:R-:W-:Y:S05]  /*bbc0*/  BSYNC.RECONVERGENT B0 ;  /* 0x0000000000007941 */ /* 0x000fea0003800200 */
.L_x_5007:
        /* <DEDUP_REMOVED lines=18> */
.L_x_5012:
[----:B------:R1:W-:Y:S02]  /*bcf0*/  STS.128 [R161+0x5000], RZ ;  /* 0x005000ffa1007388 */ /* 0x0003e40000000c00 */
.L_x_5011:
[----:B------:R-:W-:Y:S05]  /*bd00*/  BSYNC.RECONVERGENT B0 ;  /* 0x0000000000007941 */ /* 0x000fea0003800200 */
.L_x_5010:
[----:B------:R-:W-:Y:S01]  /*bd10*/  VIADD R130, R130, 0x70 ;  /* 0x0000007082827836 */ /* 0x000fe20000000000 */
[----:B------:R-:W-:Y:S01]  /*bd20*/  BSSY.RECONVERGENT B0, `(.L_x_5013) ;  /* 0x0000012000007945 */ /* 0x000fe20003800200 */
[----:B------:R-:W-:-:S03]  /*bd30*/  IMAD.SHL.U32 R6, R68, 0x20, RZ ;  /* 0x0000002044067824 */ /* 0x000fc600078e00ff */
[----:B------:R-:W-:Y:S02]  /*bd40*/  ISETP.GE.AND P0, PT, R130, R3, PT ;  /* 0x000000038200720c */ /* 0x000fe40003f06270 */
[----:B------:R-:W-:-:S11]  /*bd50*/  LOP3.LUT R149, R65, 0x7c00, R6, 0xf8, !PT ;  /* 0x00007c0041957812 */ /* 0x000fd600078ef806 */
[----:B------:R-:W-:Y:S05]  /*bd60*/  @P0 BRA `(.L_x_5014) ;  /* 0x0000000000340947 */ /* 0x000fea0003800000 */
[----:B------:R-:W1:Y:S02]  /*bd70*/  LDCU UR4, c[0x0][0x440] ;  /* 0x00008800ff0477ac */ /* 0x000e640008000800 */
[----:B-1----:R-:W-:-:S13]  /*bd80*/  ISETP.GE.AND P0, PT, R10, UR4, PT ;  /* 0x000000040a007c0c */ /* 0x002fda000bf06270 */
        /* <DEDUP_REMOVED lines=10> */
.L_x_5015:
[----:B------:R1:W-:Y:S02]  /*be30*/  STS.128 [R161+0x5800], RZ ;  /* 0x005800ffa1007388 */ /* 0x0003e40000000c00 */
.L_x_5014:
[----:B------:R-:W-:Y:S05]  /*be40*/  BSYNC.RECONVERGENT B0 ;  /* 0x0000000000007941 */ /* 0x000fea0003800200 */
.L_x_5013:
[----:B------:R-:W0:Y:S01]  /*be50*/  LDGDEPBAR ;  /* 0x00000000000079af */ /* 0x000e220000000000 */
[----:B------:R-:W3:Y:S01]  /*be60*/  LDCU UR4, c[0x0][0x508] ;  /* 0x0000a100ff0477ac */ /* 0x000ee20008000800 */
[----:B-12---:R-:W-:Y:S01]  /*be70*/  LOP3.LUT R9, R126, 0x1f0, RZ, 0xc0, !PT ;  /* 0x000001f07e097812 */ /* 0x006fe200078ec0ff */
        /* <DEDUP_REMOVED lines=8> */
[----:B---3--:R-:W-:Y:S01]  /*bf00*/  IADD3 R7, PT, PT, R7, UR4, R66 ;  /* 0x0000000407077c10 */ /* 0x008fe2000fffe042 */
        /* <DEDUP_REMOVED lines=11> */
.L_x_5018:
[----:B------:R2:W-:Y:S01]  /*bfc0*/  STS.128 [R161+0x6000], RZ ;  /* 0x006000ffa1007388 */ /* 0x0005e20000000c00 */
[----:B------:R-:W-:Y:S05]  /*bfd0*/  BRA `(.L_x_5019) ;  /* 0x0000000000047947 */ /* 0x000fea0003800000 */
.L_x_5017:
[----:B------:R3:W-:Y:S02]  /*bfe0*/  STS.128 [R161+0x6000], RZ ;  /* 0x006000ffa1007388 */ /* 0x0007e40000000c00 */
.L_x_5019:
[----:B------:R-:W-:Y:S05]  /*bff0*/  BSYNC.RECONVERGENT B0 ;  /* 0x0000000000007941 */ /* 0x000fea0003800200 */
.L_x_5016:
[----:B------:R-:W-:Y:S01]  /*c000*/  ISETP.GE.AND P0, PT, R163, R3, PT ;  /* 0x00000003a300720c */ /* 0x000fe20003f06270 */
[C---:B------:R-:W-:Y:S01]  /*c010*/  IMAD.SHL.U32 R9, R71.reuse, 0x2, RZ ;  /* 0x0000000247097824 */ /* 0x040fe200078e00ff */
[----:B------:R-:W-:Y:S01]  /*c020*/  SHF.L.U64.HI R8, R71, 0x1, R70 ;  /* 0x0000000147087819 */ /* 0x000fe20000010246 */
[----:B------:R-:W-:Y:S03]  /*c030*/  BSSY.RECONVERGENT B0, `(.L_x_5020) ;  /* 0x000000e000007945 */ /* 0x000fe60003800200 */
[----:B------:R-:W-:-:S05]  /*c040*/  IADD3 R16, P1, PT, R9, R156, RZ ;  /* 0x0000009c09107210 */ /* 0x000fca0007f3e0ff */
[----:B------:R-:W-:Y:S02]  /*c050*/  IMAD.X R17, R8, 0x1, R157, P1 ;  /* 0x0000000108117824 */ /* 0x000fe400008e069d */
        /* <DEDUP_REMOVED lines=10> */
.L_x_5022:
[----:B------:R2:W-:Y:S02]  /*c100*/  STS.128 [R161+0x6800], RZ ;  /* 0x006800ffa1007388 */ /* 0x0005e40000000c00 */
.L_x_5021:
[----:B------:R-:W-:Y:S05]  /*c110*/  BSYNC.RECONVERGENT B0 ;  /* 0x0000000000007941 */ /* 0x000fea0003800200 */
.L_x_5020:
        /* <DEDUP_REMOVED lines=15> */
.L_x_5025:
[----:B------:R2:W-:Y:S02]  /*c210*/  STS.128 [R161+0x7000], RZ ;  /* 0x007000ffa1007388 */ /* 0x0005e40000000c00 */
.L_x_5024:
[----:B------:R-:W-:Y:S05]  /*c220*/  BSYNC.RECONVERGENT B0 ;  /* 0x0000000000007941 */ /* 0x000fea0003800200 */
.L_x_5023:
        /* <DEDUP_REMOVED lines=15> */
.L_x_5028:
[----:B------:R2:W-:Y:S02]  /*c320*/  STS.128 [R161+0x7800], RZ ;  /* 0x007800ffa1007388 */ /* 0x0005e40000000c00 */
.L_x_5027:
[----:B------:R-:W-:Y:S05]  /*c330*/  BSYNC.RECONVERGENT B0 ;  /* 0x0000000000007941 */ /* 0x000fea0003800200 */
.L_x_5026:
        /* <DEDUP_REMOVED lines=18> */
.L_x_5031:
[----:B------:R2:W-:Y:S02]  /*c460*/  STS.128 [R161+0x8000], RZ ;  /* 0x008000ffa1007388 */ /* 0x0005e40000000c00 */
.L_x_5030:
[----:B------:R-:W-:Y:S05]  /*c470*/  BSYNC.RECONVERGENT B0 ;  /* 0x0000000000007941 */ /* 0x000fea0003800200 */
.L_x_5029:
        /* <DEDUP_REMOVED lines=15> */
.L_x_5034:
[----:B------:R2:W-:Y:S02]  /*c570*/  STS.128 [R161+0x8800], RZ ;  /* 0x008800ffa1007388 */ /* 0x0005e40000000c00 */
.L_x_5033:
[----:B------:R-:W-:Y:S05]  /*c580*/  BSYNC.RECONVERGENT B0 ;  /* 0x0000000000007941 */ /* 0x000fea0003800200 */
.L_x_5032:
        /* <DEDUP_REMOVED lines=18> */
.L_x_5037:
[----:B------:R2:W-:Y:S02]  /*c6b0*/  STS.128 [R161+0x9000], RZ ;  /* 0x009000ffa1007388 */ /* 0x0005e40000000c00 */
.L_x_5036:
[----:B------:R-:W-:Y:S05]  /*c6c0*/  BSYNC.RECONVERGENT B0 ;  /* 0x0000000000007941 */ /* 0x000fea0003800200 */
.L_x_5035:
        /* <DEDUP_REMOVED lines=16> */
.L_x_5040:
[----:B------:R2:W-:Y:S02]  /*c7d0*/  STS.128 [R161+0x9800], RZ ;  /* 0x009800ffa1007388 */ /* 0x0005e40000000c00 */
.L_x_5039:
[----:B------:R-:W-:Y:S05]  /*c7e0*/  BSYNC.RECONVERGENT B0 ;  /* 0x0000000000007941 */ /* 0x000fea0003800200 */
.L_x_5038:
[----:B------:R-:W-:Y:S01]  /*c7f0*/  LOP3.LUT R0, R75, 0x8, R68, 0x78, !PT ;  /* 0x000000084b007812 */ /* 0x000fe200078e7844 */
[----:B------:R-:W3:Y:S01]  /*c800*/  LDCU UR14, c[0x0][0x50c] ;  /* 0x0000a180ff0e77ac */ /* 0x000ee20008000800 */
[----:B------:R-:W-:Y:S01]  /*c810*/  SHF.L.U32 R148, R68, 0x6, RZ ;  /* 0x0000000644947819 */ /* 0x000fe200000006ff */
[----:B------:R-:W0:Y:S01]  /*c820*/  LDGDEPBAR ;  /* 0x00000000000079af */ /* 0x000e220000000000 */
[----:B------:R-:W-:Y:S02]  /*c830*/  LOP3.LUT R3, R0, 0x38, R69, 0x78, !PT ;  /* 0x0000003800037812 */ /* 0x000fe400078e7845 */
[----:B------:R-:W-:Y:S02]  /*c840*/  LOP3.LUT R148, R148, 0x400, RZ, 0xc0, !PT ;  /* 0x0000040094947812 */ /* 0x000fe400078ec0ff */
[----:B------:R-:W-:Y:S02]  /*c850*/  LEA R149, R149, UR5, 0x1 ;  /* 0x0000000595957c11 */ /* 0x000fe4000f8e08ff */
[----:B------:R-:W-:-:S02]  /*c860*/  LEA R148, R3, R148, 0x1 ;  /* 0x0000009403947211 */ /* 0x000fc400078e08ff */
[----:B------:R-:W-:Y:S01]  /*c870*/  R2P PR, R68, 0x6 ;  /* 0x0000000644007804 */ /* 0x000fe20000000000 */
[----:B--2---:R-:W-:Y:S01]  /*c880*/  LDSM.16.M88.4 R12, [R149] ;  /* 0x00000000950c783b */ /* 0x004fe20000000200 */
[----:B------:R-:W-:Y:S02]  /*c890*/  MOV R3, 0x20 ;  /* 0x0000002000037802 */ /* 0x000fe40000000f00 */
[----:B------:R-:W-:Y:S01]  /*c8a0*/  IADD3 R0, PT, PT, R148, UR5, RZ ;  /* 0x0000000594007c10 */ /* 0x000fe2000fffe0ff */
[----:B----4-:R-:W2:Y:S01]  /*c8b0*/  LDSM.16.M88.4 R20, [R148+UR5+0x2000] ;  /* 0x002000059414783b */ /* 0x010ea20008000200 */
[----:B------:R-:W-:Y:S02]  /*c8c0*/  SEL R3, R3, 0xffffffe0, !P1 ;  /* 0xffffffe003037807 */ /* 0x000fe40004800000 */
[----:B------:R-:W-:Y:S01]  /*c8d0*/  MOV R4, 0x40 ;  /* 0x0000004000047802 */ /* 0x000fe20000000f00 */
[----:B------:R-:W4:Y:S01]  /*c8e0*/  LDSM.16.M88.4 R32, [R148+UR5+0x2800] ;  /* 0x002800059420783b */ /* 0x000f220008000200 */
[----:B------:R-:W-:-:S02]  /*c8f0*/  IADD3 R147, PT, PT, R149, R3, RZ ;  /* 0x0000000395937210 */ /* 0x000fc40007ffe0ff */
[----:B------:R-:W-:Y:S01]  /*c900*/  IADD3 R143, PT, PT, R0, R3, RZ ;  /* 0x00000003008f7210 */ /* 0x000fe20007ffe0ff */
[----:B------:R-:W-:Y:S01]  /*c910*/  LDSM.16.M88.4 R68, [R148+UR5+0x3000] ;  /* 0x003000059444783b */ /* 0x000fe20008000200 */
[----:B------:R-:W-:Y:S02]  /*c920*/  SEL R4, R4, 0xffffffc0, !P2 ;  /* 0xffffffc004047807 */ /* 0x000fe40005000000 */
[----:B------:R-:W-:Y:S01]  /*c930*/  ISETP.NE.AND P0, PT, R61, 0x1, PT ;  /* 0x000000013d00780c */ /* 0x000fe20003f05270 */
[----:B------:R-:W-:Y:S01]  /*c940*/  LDSM.16.M88.4 R16, [R147] ;  /* 0x000000009310783b */ /* 0x000fe20000000200 */
[-C--:B------:R-:W-:Y:S02]  /*c950*/  IADD3 R146, PT, PT, R149, R4.reuse, RZ ;  /* 0x0000000495927210 */ /* 0x080fe40007ffe0ff */
[----:B------:R-:W-:Y:S01]  /*c960*/  IADD3 R142, PT, PT, R0, R4, RZ ;  /* 0x00000004008e7210 */ /* 0x000fe20007ffe0ff */
[----:B------:R-:W1:Y:S01]  /*c970*/  LDSM.16.M88.4 R52, [R143+0x2000] ;  /* 0x002000008f34783b */ /* 0x000e620000000200 */
[----:B------:R-:W-:-:S02]  /*c980*/  IADD3 R145, PT, PT, R3, R146, RZ ;  /* 0x0000009203917210 */ /* 0x000fc40007ffe0ff */
[----:B------:R-:W-:Y:S01]  /*c990*/  IADD3 R141, PT, PT, R3, R142, RZ ;  /* 0x0000008e038d7210 */ /* 0x000fe20007ffe0ff */
[----:B------:R-:W3:Y:S01]  /*c9a0*/  LDSM.16.M88.4 R40, [R143+0x2800] ;  /* 0x002800008f28783b */ /* 0x000ee20000000200 */
[----:B------:R-:W-:Y:S02]  /*c9b0*/  LOP3.LUT R63, R63, 0xfffffffd, RZ, 0xc0, !PT ;  /* 0xfffffffd3f3f7812 */ /* 0x000fe400078ec0ff */
[C---:B------:R-:W-:Y:S01]  /*c9c0*/  VIMNMX R60, PT, PT, R7.reuse, R66, PT ;  /* 0x00000042073c7248 */ /* 0x040fe20003fe0100 */
[----:B------:R-:W-:Y:S01]  /*c9d0*/  LDSM.16.M88.4 R48, [R146] ;  /* 0x000000009230783b */ /* 0x000fe20000000200 */
[----:B------:R-:W-:Y:S02]  /*c9e0*/  VIADDMNMX R101, R7, 0x8, R66, PT ;  /* 0x0000000807657846 */ /* 0x000fe40003800142 */
[----:B------:R-:W-:Y:S01]  /*c9f0*/  @P0 LOP3.LUT R63, R63, 0x2, RZ, 0xfc, !PT ;  /* 0x000000023f3f0812 */ /* 0x000fe200078efcff */
[----:B------:R-:W3:Y:S04]  /*ca00*/  LDSM.16.M88.4 R24, [R142+0x2000] ;  /* 0x002000008e18783b */ /* 0x000ee80000000200 */
[----:B------:R-:W3:Y:S04]  /*ca10*/  LDSM.16.M88.4 R76, [R142+0x2800] ;  /* 0x002800008e4c783b */ /* 0x000ee80000000200 */
[----:B------:R-:W-:Y:S01]  /*ca20*/  LDSM.16.M88.4 R28, [R145] ;  /* 0x00000000911c783b */ /* 0x000fe20000000200 */
[C---:B--2---:R-:W-:Y:S03]  /*ca30*/  HMMA.16816.F32 R44, R12.reuse, R20, RZ ;  /* 0x000000140c2c723c */ /* 0x044fe600000018ff */
[----:B------:R-:W2:Y:S04]  /*ca40*/  LDSM.16.M88.4 R56, [R141+0x2000] ;  /* 0x002000008d38783b */ /* 0x000ea80000000200 */
[----:B------:R-:W-:Y:S01]  /*ca50*/  LDSM.16.M88.4 R72, [R142+0x3000] ;  /* 0x003000008e48783b */ /* 0x000fe20000000200 */
[C---:B------:R-:W-:Y:S08]  /*ca60*/  HMMA.16816.F32 R20, R12.reuse, R22, RZ ;  /* 0x000000160c14723c */ /* 0x040ff000000018ff */
[----:B----4-:R-:W-:Y:S08]  /*ca70*/  HMMA.16816.F32 R36, R12, R32, RZ ;  /* 0x000000200c24723c */ /* 0x010ff000000018ff */
[C---:B-1----:R-:W-:Y:S08]  /*ca80*/  HMMA.16816.F32 R44, R16.reuse, R52, R44 ;  /* 0x00000034102c723c */ /* 0x042ff0000000182c */
[C---:B------:R-:W-:Y:S01]  /*ca90*/  HMMA.16816.F32 R20, R16.reuse, R54, R20 ;  /* 0x000000361014723c */ /* 0x040fe20000001814 */
[----:B------:R-:W1:Y:S07]  /*caa0*/  LDSM.16.M88.4 R52, [R141+0x2800] ;  /* 0x002800008d34783b */ /* 0x000e6e0000000200 */
[----:B---3--:R-:W-:Y:S08]  /*cab0*/  HMMA.16816.F32 R36, R16, R40, R36 ;  /* 0x000000281024723c */ /* 0x008ff00000001824 */
[----:B------:R-:W-:Y:S08]  /*cac0*/  HMMA.16816.F32 R32, R12, R34, RZ ;  /* 0x000000220c20723c */ /* 0x000ff000000018ff */
[C---:B------:R-:W-:Y:S08]  /*cad0*/  HMMA.16816.F32 R44, R48.reuse, R24, R44 ;  /* 0x00000018302c723c */ /* 0x040ff0000000182c */
[C---:B------:R-:W-:Y:S01]  /*cae0*/  HMMA.16816.F32 R20, R48.reuse, R26, R20 ;  /* 0x0000001a3014723c */ /* 0x040fe20000001814 */
[----:B------:R-:W3:Y:S07]  /*caf0*/  LDSM.16.M88.4 R24, [R143+0x3000] ;  /* 0x003000008f18783b */ /* 0x000eee0000000200 */
[----:B------:R-:W-:Y:S08]  /*cb00*/  HMMA.16816.F32 R36, R48, R76, R36 ;  /* 0x0000004c3024723c */ /* 0x000ff00000001824 */
[----:B------:R-:W-:Y:S08]  /*cb10*/  HMMA.16816.F32 R32, R16, R42, R32 ;  /* 0x0000002a1020723c */ /* 0x000ff00000001820 */
[C---:B--2---:R-:W-:Y:S08]  /*cb20*/  HMMA.16816.F32 R44, R28.reuse, R56, R44 ;  /* 0x000000381c2c723c */ /* 0x044ff0000000182c */
[C---:B------:R-:W-:Y:S01]  /*cb30*/  HMMA.16816.F32 R20, R28.reuse, R58, R20 ;  /* 0x0000003a1c14723c */ /* 0x040fe20000001814 */
[----:B------:R-:W2:Y:S07]  /*cb40*/  LDSM.16.M88.4 R56, [R148+UR5+0x3800] ;  /* 0x003800059438783b */ /* 0x000eae0008000200 */
[----:B-1----:R-:W-:Y:S03]  /*cb50*/  HMMA.16816.F32 R36, R28, R52, R36 ;  /* 0x000000341c24723c */ /* 0x002fe60000001824 */
[----:B------:R-:W-:Y:S01]  /*cb60*/  FMUL.FTZ R0, R44, UR14 ;  /* 0x0000000e2c007c20 */ /* 0x000fe20008410000 */
[----:B------:R-:W-:Y:S01]  /*cb70*/  FMUL.FTZ R6, R45, UR14 ;  /* 0x0000000e2d067c20 */ /* 0x000fe20008410000 */
[----:B------:R-:W-:Y:S01]  /*cb80*/  FMUL.FTZ R80, R46, UR14 ;  /* 0x0000000e2e507c20 */ /* 0x000fe20008410000 */
[----:B------:R-:W-:-:S02]  /*cb90*/  FMUL.FTZ R81, R47, UR14 ;  /* 0x0000000e2f517c20 */ /* 0x000fc40008410000 */
[----:B------:R-:W-:Y:S01]  /*cba0*/  HMMA.16816.F32 R40, R12, R68, RZ ;  /* 0x000000440c28723c */ /* 0x000fe200000018ff */
[----:B------:R-:W1:Y:S01]  /*cbb0*/  LDSM.16.M88.4 R44, [R143+0x3800] ;  /* 0x003800008f2c783b */ /* 0x000e620000000200 */
[----:B------:R-:W4:Y:S01]  /*cbc0*/  MUFU.TANH R0, R0 ;  /* 0x0000000000007308 */ /* 0x000f220000002400 */
[----:B------:R-:W-:Y:S01]  /*cbd0*/  FMUL.FTZ R20, R20, UR14 ;  /* 0x0000000e14147c20 */ /* 0x000fe20008410000 */
[----:B------:R-:W-:Y:S01]  /*cbe0*/  FMUL.FTZ R83, R21, UR14 ;  /* 0x0000000e15537c20 */ /* 0x000fe20008410000 */
[----:B------:R-:W-:Y:S01]  /*cbf0*/  FMUL.FTZ R84, R22, UR14 ;  /* 0x0000000e16547c20 */ /* 0x000fe20008410000 */
[----:B------:R-:W-:Y:S02]  /*cc00*/  FMUL.FTZ R85, R23, UR14 ;  /* 0x0000000e17557c20 */ /* 0x000fe40008410000 */
[----:B------:R-:W-:Y:S01]  /*cc10*/  HMMA.16816.F32 R32, R48, R78, R32 ;  /* 0x0000004e3020723c */ /* 0x000fe20000001820 */
[----:B------:R-:W-:Y:S01]  /*cc20*/  LDSM.16.M88.4 R76, [R142+0x3800] ;  /* 0x003800008e4c783b */ /* 0x000fe20000000200 */
[----:B------:R2:W1:Y:S01]  /*cc30*/  MUFU.TANH R82, R20 ;  /* 0x0000001400527308 */ /* 0x0004620000002400 */
[----:B------:R-:W-:Y:S01]  /*cc40*/  FMUL.FTZ R36, R36, UR14 ;  /* 0x0000000e24247c20 */ /* 0x000fe20008410000 */
[----:B------:R-:W-:Y:S01]  /*cc50*/  FMUL.FTZ R87, R37, UR14 ;  /* 0x0000000e25577c20 */ /* 0x000fe20008410000 */
[----:B-----5:R-:W-:Y:S01]  /*cc60*/  FMUL.FTZ R88, R38, UR14 ;  /* 0x0000000e26587c20 */ /* 0x020fe20008410000 */
[----:B------:R-:W-:-:S02]  /*cc70*/  FMUL.FTZ R89, R39, UR14 ;  /* 0x0000000e27597c20 */ /* 0x000fc40008410000 */
[----:B------:R-:W-:Y:S02]  /*cc80*/  HMMA.16816.F32 R68, R12, R70, RZ ;  /* 0x000000460c44723c */ /* 0x000fe400000018ff */
[----:B------:R4:W1:Y:S06]  /*cc90*/  MUFU.TANH R86, R36 ;  /* 0x0000002400567308 */ /* 0x00086c0000002400 */
[----:B---3--:R-:W-:Y:S02]  /*cca0*/  HMMA.16816.F32 R40, R16, R24, R40 ;  /* 0x000000181028723c */ /* 0x008fe40000001828 */
[----:B------:R-:W3:Y:S06]  /*ccb0*/  MUFU.TANH R6, R6 ;  /* 0x0000000600067308 */ /* 0x000eec0000002400 */
[----:B------:R-:W-:Y:S01]  /*ccc0*/  HMMA.16816.F32 R32, R28, R54, R32 ;  /* 0x000000361c20723c */ /* 0x000fe20000001820 */
[----:B------:R-:W3:Y:S01]  /*ccd0*/  LDSM.16.M88.4 R52, [R148+UR5+0x4000] ;  /* 0x004000059434783b */ /* 0x000ee20008000200 */
[----:B------:R-:W1:Y:S06]  /*cce0*/  MUFU.TANH R80, R80 ;  /* 0x0000005000507308 */ /* 0x000e6c0000002400 */
[----:B------:R-:W-:Y:S01]  /*ccf0*/  HMMA.16816.F32 R68, R16, R26, R68 ;  /* 0x0000001a1044723c */ /* 0x000fe20000001844 */
[----:B------:R-:W3:Y:S01]  /*cd00*/  LDSM.16.M88.4 R24, [R141+0x3000] ;  /* 0x003000008d18783b */ /* 0x000ee20000000200 */
[----:B------:R-:W1:Y:S06]  /*cd10*/  MUFU.TANH R81, R81 ;  /* 0x0000005100517308 */ /* 0x000e6c0000002400 */
[----:B--2---:R-:W-:Y:S02]  /*cd20*/  HMMA.16816.F32 R20, R12, R56, RZ ;  /* 0x000000380c14723c */ /* 0x004fe400000018ff */
[----:B------:R-:W2:Y:S01]  /*cd30*/  MUFU.TANH R83, R83 ;  /* 0x0000005300537308 */ /* 0x000ea20000002400 */
[----:B------:R-:W-:Y:S01]  /*cd40*/  FMUL.FTZ R32, R32, UR14 ;  /* 0x0000000e20207c20 */ /* 0x000fe20008410000 */
[----:B------:R-:W-:Y:S01]  /*cd50*/  FMUL.FTZ R91, R33, UR14 ;  /* 0x0000000e215b7c20 */ /* 0x000fe20008410000 */
[----:B------:R-:W-:Y:S01]  /*cd60*/  FMUL.FTZ R92, R34, UR14 ;  /* 0x0000000e225c7c20 */ /* 0x000fe20008410000 */
[----:B------:R-:W-:-:S02]  /*cd70*/  FMUL.FTZ R93, R35, UR14 ;  /* 0x0000000e235d7c20 */ /* 0x000fc40008410000 */
[----:B----4-:R-:W-:Y:S01]  /*cd80*/  HMMA.16816.F32 R36, R12, R58, RZ ;  /* 0x0000003a0c24723c */ /* 0x010fe200000018ff */
[----:B------:R-:W4:Y:S01]  /*cd90*/  LDSM.16.M88.4 R56, [R143+0x4000] ;  /* 0x004000008f38783b */ /* 0x000f220000000200 */
[----:B------:R3:W2:Y:S06]  /*cda0*/  MUFU.TANH R90, R32 ;  /* 0x00000020005a7308 */ /* 0x0006ac0000002400 */
[----:B------:R-:W-:Y:S02]  /*cdb0*/  HMMA.16816.F32 R40, R48, R72, R40 ;  /* 0x000000483028723c */ /* 0x000fe40000001828 */
[----:B------:R-:W2:Y:S06]  /*cdc0*/  MUFU.TANH R84, R84 ;  /* 0x0000005400547308 */ /* 0x000eac0000002400 */
[C---:B-1----:R-:W-:Y:S02]  /*cdd0*/  HMMA.16816.F32 R20, R16.reuse, R44, R20 ;  /* 0x0000002c1014723c */ /* 0x042fe40000001814 */
[----:B------:R-:W1:Y:S06]  /*cde0*/  MUFU.TANH R85, R85 ;  /* 0x0000005500557308 */ /* 0x000e6c0000002400 */
[----:B------:R-:W-:Y:S01]  /*cdf0*/  HMMA.16816.F32 R36, R16, R46, R36 ;  /* 0x0000002e1024723c */ /* 0x000fe20000001824 */
[----:B------:R-:W2:Y:S01]  /*ce00*/  LDSM.16.M88.4 R44, [R141+0x3800] ;  /* 0x003800008d2c783b */ /* 0x000ea20000000200 */
[----:B------:R-:W1:Y:S06]  /*ce10*/  MUFU.TANH R87, R87 ;  /* 0x0000005700577308 */ /* 0x000e6c0000002400 */
[----:B------:R-:W-:Y:S01]  /*ce20*/  HMMA.16816.F32 R68, R48, R74, R68 ;  /* 0x0000004a3044723c */ /* 0x000fe20000001844 */
[----:B------:R-:W1:Y:S01]  /*ce30*/  LDSM.16.M88.4 R72, [R142+0x4000] ;  /* 0x004000008e48783b */ /* 0x000e620000000200 */
[----:B------:R-:W1:Y:S06]  /*ce40*/  MUFU.TANH R88, R88 ;  /* 0x0000005800587308 */ /* 0x000e6c0000002400 */
[----:B---3--:R-:W-:Y:S02]  /*ce50*/  HMMA.16816.F32 R32, R12, R52, RZ ;  /* 0x000000340c20723c */ /* 0x008fe400000018ff */
[----:B------:R-:W3:Y:S06]  /*ce60*/  MUFU.TANH R89, R89 ;  /* 0x0000005900597308 */ /* 0x000eec0000002400 */
[----:B------:R-:W-:Y:S02]  /*ce70*/  HMMA.16816.F32 R40, R28, R24, R40 ;  /* 0x000000181c28723c */ /* 0x000fe40000001828 */
[----:B------:R-:W1:Y:S06]  /*ce80*/  MUFU.TANH R91, R91 ;  /* 0x0000005b005b7308 */ /* 0x000e6c0000002400 */
[----:B------:R-:W-:Y:S02]  /*ce90*/  HMMA.16816.F32 R52, R12, R54, RZ ;  /* 0x000000360c34723c */ /* 0x000fe400000018ff */
[----:B------:R-:W1:Y:S06]  /*cea0*/  MUFU.TANH R92, R92 ;  /* 0x0000005c005c7308 */ /* 0x000e6c0000002400 */
[----:B------:R-:W-:Y:S02]  /*ceb0*/  HMMA.16816.F32 R20, R48, R76, R20 ;  /* 0x0000004c3014723c */ /* 0x000fe40000001814 */
[----:B------:R-:W1:Y:S01]  /*cec0*/  MUFU.TANH R93, R93 ;  /* 0x0000005d005d7308 */ /* 0x000e620000002400 */
[----:B------:R-:W-:Y:S01]  /*ced0*/  FMUL.FTZ R40, R40, UR14 ;  /* 0x0000000e28287c20 */ /* 0x000fe20008410000 */
[----:B------:R-:W-:Y:S01]  /*cee0*/  FMUL.FTZ R41, R41, UR14 ;  /* 0x0000000e29297c20 */ /* 0x000fe20008410000 */
[----:B------:R-:W-:Y:S01]  /*cef0*/  FMUL.FTZ R96, R42, UR14 ;  /* 0x0000000e2a607c20 */ /* 0x000fe20008410000 */
[----:B------:R-:W-:-:S02]  /*cf00*/  FMUL.FTZ R97, R43, UR14 ;  /* 0x0000000e2b617c20 */ /* 0x000fc40008410000 */
[----:B------:R-:W-:Y:S01]  /*cf10*/  HMMA.16816.F32 R68, R28, R26, R68 ;  /* 0x0000001a1c44723c */ /* 0x000fe20000001844 */
[----:B------:R-:W3:Y:S01]  /*cf20*/  LDSM.16.M88.4 R24, [R148+UR5+0x4800] ;  /* 0x004800059418783b */ /* 0x000ee20008000200 */
[----:B------:R-:W1:Y:S06]  /*cf30*/  MUFU.TANH R94, R40 ;  /* 0x00000028005e7308 */ /* 0x000e6c0000002400 */
[C---:B----4-:R-:W-:Y:S02]  /*cf40*/  HMMA.16816.F32 R32, R16.reuse, R56, R32 ;  /* 0x000000381020723c */ /* 0x050fe40000001820 */
[----:B------:R4:W1:Y:S06]  /*cf50*/  MUFU.TANH R95, R41 ;  /* 0x00000029005f7308 */ /* 0x00086c0000002400 */
[----:B------:R-:W-:Y:S01]  /*cf60*/  HMMA.16816.F32 R52, R16, R58, R52 ;  /* 0x0000003a1034723c */ /* 0x000fe20000001834 */
[----:B------:R-:W3:Y:S01]  /*cf70*/  LDSM.16.M88.4 R56, [R141+0x4000] ;  /* 0x004000008d38783b */ /* 0x000ee20000000200 */
[----:B------:R-:W1:Y:S01]  /*cf80*/  MUFU.TANH R96, R96 ;  /* 0x0000006000607308 */ /* 0x000e620000002400 */
[----:B------:R-:W-:Y:S01]  /*cf90*/  FMUL.FTZ R68, R68, UR14 ;  /* 0x0000000e44447c20 */ /* 0x000fe20008410000 */
[----:B------:R-:W-:Y:S01]  /*cfa0*/  FMUL.FTZ R99, R69, UR14 ;  /* 0x0000000e45637c20 */ /* 0x000fe20008410000 */
[----:B------:R-:W-:Y:S01]  /*cfb0*/  FMUL.FTZ R100, R70, UR14 ;  /* 0x0000000e46647c20 */ /* 0x000fe20008410000 */
[----:B------:R-:W-:-:S02]  /*cfc0*/  FMUL.FTZ R102, R71, UR14 ;  /* 0x0000000e47667c20 */ /* 0x000fc40008410000 */
[----:B--2---:R-:W-:Y:S02]  /*cfd0*/  HMMA.16816.F32 R20, R28, R44, R20 ;  /* 0x0000002c1c14723c */ /* 0x004fe40000001814 */
[----:B------:R3:W2:Y:S01]  /*cfe0*/  MUFU.TANH R98, R68 ;  /* 0x0000004400627308 */ /* 0x0006a20000002400 */
[----:B----4-:R-:W4:Y:S05]  /*cff0*/  LDSM.16.M88.4 R40, [R143+0x4800] ;  /* 0x004800008f28783b */ /* 0x010f2a0000000200 */
[C---:B------:R-:W-:Y:S01]  /*d000*/  HMMA.16816.F32 R36, R48.reuse, R78, R36 ;  /* 0x0000004e3024723c */ /* 0x040fe20000001824 */
[----:B------:R-:W-:Y:S01]  /*d010*/  LDSM.16.M88.4 R76, [R142+0x4800] ;  /* 0x004800008e4c783b */ /* 0x000fe20000000200 */
[----:B------:R-:W2:Y:S06]  /*d020*/  MUFU.TANH R97, R97 ;  /* 0x0000006100617308 */ /* 0x000eac0000002400 */
[----:B-1----:R-:W-:Y:S02]  /*d030*/  HMMA.16816.F32 R32, R48, R72, R32 ;  /* 0x000000483020723c */ /* 0x002fe40000001820 */
[----:B------:R-:W1:Y:S01]  /*d040*/  MUFU.TANH R99, R99 ;  /* 0x0000006300637308 */ /* 0x000e620000002400 */
[----:B------:R-:W-:Y:S01]  /*d050*/  FMUL.FTZ R20, R20, UR14 ;  /* 0x0000000e14147c20 */ /* 0x000fe20008410000 */
[----:B------:R-:W-:Y:S01]  /*d060*/  FMUL.FTZ R104, R21, UR14 ;  /* 0x0000000e15687c20 */ /* 0x000fe20008410000 */
[----:B------:R-:W-:Y:S01]  /*d070*/  FMUL.FTZ R105, R22, UR14 ;  /* 0x0000000e16697c20 */ /* 0x000fe20008410000 */
[----:B------:R-:W-:-:S02]  /*d080*/  FMUL.FTZ R106, R23, UR14 ;  /* 0x0000000e176a7c20 */ /* 0x000fc40008410000 */
[----:B---3--:R-:W-:Y:S02]  /*d090*/  HMMA.16816.F32 R68, R12, R24, RZ ;  /* 0x000000180c44723c */ /* 0x008fe400000018ff */
[----:B------:R3:W1:Y:S06]  /*d0a0*/  MUFU.TANH R103, R20 ;  /* 0x0000001400677308 */ /* 0x00066c0000002400 */
[C---:B------:R-:W-:Y:S01]  /*d0b0*/  HMMA.16816.F32 R36, R28.reuse, R46, R36 ;  /* 0x0000002e1c24723c */ /* 0x040fe20000001824 */
[----:B------:R-:W2:Y:S01]  /*d0c0*/  LDSM.16.M88.4 R44, [R148+UR5+0x5000] ;  /* 0x00500005942c783b */ /* 0x000ea20008000200 */
[----:B------:R-:W1:Y:S06]  /*d0d0*/  MUFU.TANH R100, R100 ;  /* 0x0000006400647308 */ /* 0x000e6c0000002400 */
[----:B------:R-:W-:Y:S02]  /*d0e0*/  HMMA.16816.F32 R32, R28, R56, R32 ;  /* 0x000000381c20723c */ /* 0x000fe40000001820 */
[----:B------:R-:W1:Y:S06]  /*d0f0*/  MUFU.TANH R102, R102 ;  /* 0x0000006600667308 */ /* 0x000e6c0000002400 */
[----:B---3--:R-:W-:Y:S01]  /*d100*/  HMMA.16816.F32 R20, R12, R26, RZ ;  /* 0x0000001a0c14723c */ /* 0x008fe200000018ff */
[----:B------:R-:W3:Y:S01]  /*d110*/  LDSM.16.M88.4 R24, [R143+0x5000] ;  /* 0x005000008f18783b */ /* 0x000ee20000000200 */
[----:B------:R-:W1:Y:S01]  /*d120*/  MUFU.TANH R104, R104 ;  /* 0x0000006800687308 */ /* 0x000e620000002400 */
[----:B------:R-:W-:Y:S01]  /*d130*/  FMUL.FTZ R36, R36, UR14 ;  /* 0x0000000e24247c20 */ /* 0x000fe20008410000 */
[----:B------:R-:W-:Y:S01]  /*d140*/  FMUL.FTZ R117, R37, UR14 ;  /* 0x0000000e25757c20 */ /* 0x000fe20008410000 */
[----:B------:R-:W-:Y:S01]  /*d150*/  FMUL.FTZ R107, R38, UR14 ;  /* 0x0000000e266b7c20 */ /* 0x000fe20008410000 */
[----:B------:R-:W-:-:S02]  /*d160*/  FMUL.FTZ R185, R39, UR14 ;  /* 0x0000000e27b97c20 */ /* 0x000fc40008410000 */
[----:B------:R-:W-:Y:S01]  /*d170*/  HMMA.16816.F32 R52, R48, R74, R52 ;  /* 0x0000004a3034723c */ /* 0x000fe20000001834 */
[----:B------:R-:W-:Y:S01]  /*d180*/  LDSM.16.M88.4 R72, [R148+UR5+0x5800] ;  /* 0x005800059448783b */ /* 0x000fe20008000200 */
[----:B------:R2:W1:Y:S01]  /*d190*/  MUFU.TANH R181, R36 ;  /* 0x0000002400b57308 */ /* 0x0004620000002400 */
[----:B------:R-:W-:Y:S01]  /*d1a0*/  FMUL.FTZ R32, R32, UR14 ;  /* 0x0000000e20207c20 */ /* 0x000fe20008410000 */
[----:B------:R-:W-:Y:S01]  /*d1b0*/  FMUL.FTZ R137, R33, UR14 ;  /* 0x0000000e21897c20 */ /* 0x000fe20008410000 */
[----:B------:R-:W-:Y:S01]  /*d1c0*/  FMUL.FTZ R179, R34, UR14 ;  /* 0x0000000e22b37c20 */ /* 0x000fe20008410000 */
[----:B------:R-:W-:Y:S02]  /*d1d0*/  FMUL.FTZ R125, R35, UR14 ;  /* 0x0000000e237d7c20 */ /* 0x000fe40008410000 */
[C---:B----4-:R-:W-:Y:S02]  /*d1e0*/  HMMA.16816.F32 R68, R16.reuse, R40, R68 ;  /* 0x000000281044723c */ /* 0x050fe40000001844 */
[----:B------:R4:W1:Y:S06]  /*d1f0*/  MUFU.TANH R175, R32 ;  /* 0x0000002000af7308 */ /* 0x00086c0000002400 */
[----:B------:R-:W-:Y:S01]  /*d200*/  HMMA.16816.F32 R20, R16, R42, R20 ;  /* 0x0000002a1014723c */ /* 0x000fe20000001814 */
[----:B------:R-:W1:Y:S01]  /*d210*/  LDSM.16.M88.4 R40, [R141+0x4800] ;  /* 0x004800008d28783b */ /* 0x000e620000000200 */
[----:B------:R-:W1:Y:S06]  /*d220*/  MUFU.TANH R105, R105 ;  /* 0x0000006900697308 */ /* 0x000e6c0000002400 */
[----:B------:R-:W-:Y:S01]  /*d230*/  HMMA.16816.F32 R52, R28, R58, R52 ;  /* 0x0000003a1c34723c */ /* 0x000fe20000001834 */
[----:B------:R-:W-:Y:S01]  /*d240*/  LDSM.16.M88.4 R56, [R143+0x5800] ;  /* 0x005800008f38783b */ /* 0x000fe20000000200 */
[----:B------:R-:W1:Y:S06]  /*d250*/  MUFU.TANH R106, R106 ;  /* 0x0000006a006a7308 */ /* 0x000e6c0000002400 */
[C---:B--2---:R-:W-:Y:S02]  /*d260*/  HMMA.16816.F32 R36, R12.reuse, R44, RZ ;  /* 0x0000002c0c24723c */ /* 0x044fe400000018ff */
[----:B------:R-:W2:Y:S06]  /*d270*/  MUFU.TANH R117, R117 ;  /* 0x0000007500757308 */ /* 0x000eac0000002400 */
[----:B----4-:R-:W-:Y:S01]  /*d280*/  HMMA.16816.F32 R32, R12, R46, RZ ;  /* 0x0000002e0c20723c */ /* 0x010fe200000018ff */
[----:B------:R-:W4:Y:S01]  /*d290*/  LDSM.16.M88.4 R44, [R142+0x5000] ;  /* 0x005000008e2c783b */ /* 0x000f220000000200 */
[----:B------:R-:W1:Y:S01]  /*d2a0*/  MUFU.TANH R107, R107 ;  /* 0x0000006b006b7308 */ /* 0x000e620000002400 */
[----:B------:R-:W-:Y:S01]  /*d2b0*/  FMUL.FTZ R52, R52, UR14 ;  /* 0x0000000e34347c20 */ /* 0x000fe20008410000 */
[----:B------:R-:W-:Y:S01]  /*d2c0*/  FMUL.FTZ R167, R53, UR14 ;  /* 0x0000000e35a77c20 */ /* 0x000fe20008410000 */
[----:B------:R-:W-:Y:S01]  /*d2d0*/  FMUL.FTZ R129, R54, UR14 ;  /* 0x0000000e36817c20 */ /* 0x000fe20008410000 */
[----:B------:R-:W-:-:S02]  /*d2e0*/  FMUL.FTZ R177, R55, UR14 ;  /* 0x0000000e37b17c20 */ /* 0x000fc40008410000 */
[C---:B------:R-:W-:Y:S02]  /*d2f0*/  HMMA.16816.F32 R68, R48.reuse, R76, R68 ;  /* 0x0000004c3044723c */ /* 0x040fe40000001844 */
[----:B------:R2:W1:Y:S06]  /*d300*/  MUFU.TANH R173, R52 ;  /* 0x0000003400ad7308 */ /* 0x00046c0000002400 */
[----:B------:R-:W-:Y:S02]  /*d310*/  HMMA.16816.F32 R20, R48, R78, R20 ;  /* 0x0000004e3014723c */ /* 0x000fe40000001814 */
[----:B------:R-:W2:Y:S06]  /*d320*/  MUFU.TANH R185, R185 ;  /* 0x000000b900b97308 */ /* 0x000eac0000002400 */
[----:B---3--:R-:W-:Y:S02]  /*d330*/  HMMA.16816.F32 R36, R16, R24, R36 ;  /* 0x000000181024723c */ /* 0x008fe40000001824 */
[----:B------:R-:W3:Y:S06]  /*d340*/  MUFU.TANH R137, R137 ;  /* 0x0000008900897308 */ /* 0x000eec0000002400 */
[----:B-1----:R-:W-:Y:S02]  /*d350*/  HMMA.16816.F32 R68, R28, R40, R68 ;  /* 0x000000281c44723c */ /* 0x002fe40000001844 */
[----:B------:R-:W1:Y:S06]  /*d360*/  MUFU.TANH R179, R179 ;  /* 0x000000b300b37308 */ /* 0x000e6c0000002400 */
[----:B------:R-:W-:Y:S01]  /*d370*/  HMMA.16816.F32 R32, R16, R26, R32 ;  /* 0x0000001a1020723c */ /* 0x000fe20000001820 */
[----:B------:R-:W3:Y:S01]  /*d380*/  LDSM.16.M88.4 R24, [R141+0x5000] ;  /* 0x005000008d18783b */ /* 0x000ee20000000200 */
[----:B------:R-:W1:Y:S06]  /*d390*/  MUFU.TANH R125, R125 ;  /* 0x0000007d007d7308 */ /* 0x000e6c0000002400 */
[----:B------:R-:W-:Y:S01]  /*d3a0*/  HMMA.16816.F32 R20, R28, R42, R20 ;  /* 0x0000002a1c14723c */ /* 0x000fe20000001814 */
[----:B------:R-:W1:Y:S01]  /*d3b0*/  LDSM.16.M88.4 R40, [R142+0x5800] ;  /* 0x005800008e28783b */ /* 0x000e620000000200 */
[----:B------:R-:W1:Y:S01]  /*d3c0*/  MUFU.TANH R167, R167 ;  /* 0x000000a700a77308 */ /* 0x000e620000002400 */
[----:B------:R-:W-:Y:S01]  /*d3d0*/  FMUL.FTZ R68, R68, UR14 ;  /* 0x0000000e44447c20 */ /* 0x000fe20008410000 */
[----:B------:R-:W-:Y:S01]  /*d3e0*/  FMUL.FTZ R69, R69, UR14 ;  /* 0x0000000e45457c20 */ /* 0x000fe20008410000 */
[----:B------:R-:W-:Y:S01]  /*d3f0*/  FMUL.FTZ R70, R70, UR14 ;  /* 0x0000000e46467c20 */ /* 0x000fe20008410000 */
[----:B------:R-:W-:-:S02]  /*d400*/  FMUL.FTZ R71, R71, UR14 ;  /* 0x0000000e47477c20 */ /* 0x000fc40008410000 */
[C---:B--2---:R-:W-:Y:S02]  /*d410*/  HMMA.16816.F32 R52, R12.reuse, R72, RZ ;  /* 0x000000480c34723c */ /* 0x044fe400000018ff */
[----:B------:R-:W2:Y:S06]  /*d420*/  MUFU.TANH R129, R129 ;  /* 0x0000008100817308 */ /* 0x000eac0000002400 */
[----:B------:R-:W-:Y:S02]  /*d430*/  HMMA.16816.F32 R12, R12, R74, RZ ;  /* 0x0000004a0c0c723c */ /* 0x000fe400000018ff */
[----:B------:R-:W1:Y:S01]  /*d440*/  MUFU.TANH R177, R177 ;  /* 0x000000b100b17308 */ /* 0x000e620000002400 */
[----:B------:R-:W-:Y:S01]  /*d450*/  FMUL.FTZ R20, R20, UR14 ;  /* 0x0000000e14147c20 */ /* 0x000fe20008410000 */
[----:B------:R-:W-:Y:S01]  /*d460*/  FMUL.FTZ R22, R22, UR14 ;  /* 0x0000000e16167c20 */ /* 0x000fe20008410000 */
[----:B------:R-:W-:Y:S01]  /*d470*/  FMUL.FTZ R21, R21, UR14 ;  /* 0x0000000e15157c20 */ /* 0x000fe20008410000 */
[----:B------:R-:W-:-:S02]  /*d480*/  FMUL.FTZ R23, R23, UR14 ;  /* 0x0000000e17177c20 */ /* 0x000fc40008410000 */
[C---:B----4-:R-:W-:Y:S02]  /*d490*/  HMMA.16816.F32 R36, R48.reuse, R44, R36 ;  /* 0x0000002c3024723c */ /* 0x050fe40000001824 */
[----:B------:R4:W1:Y:S06]  /*d4a0*/  MUFU.TANH R131, R20 ;  /* 0x0000001400837308 */ /* 0x00086c0000002400 */
[----:B------:R-:W-:Y:S01]  /*d4b0*/  HMMA.16816.F32 R32, R48, R46, R32 ;  /* 0x0000002e3020723c */ /* 0x000fe20000001820 */
[----:B------:R-:W2:Y:S01]  /*d4c0*/  LDSM.16.M88.4 R44, [R141+0x5800] ;  /* 0x005800008d2c783b */ /* 0x000ea20000000200 */
[----:B------:R-:W1:Y:S01]  /*d4d0*/  MUFU.TANH R165, R22 ;  /* 0x0000001600a57308 */ /* 0x000e620000002400 */
[----:B------:R-:W-:-:S05]  /*d4e0*/  DEPBAR.LE SB0, 0x0 ;  /* 0x000080000000791a */ /* 0x000fca0000000000 */
[C---:B------:R-:W-:Y:S02]  /*d4f0*/  HMMA.16816.F32 R52, R16.reuse, R56, R52 ;  /* 0x000000381034723c */ /* 0x040fe40000001834 */
[----:B------:R-:W1:Y:S06]  /*d500*/  MUFU.TANH R135, R68 ;  /* 0x0000004400877308 */ /* 0x000e6c0000002400 */
[----:B------:R-:W-:Y:S02]  /*d510*/  HMMA.16816.F32 R12, R16, R58, R12 ;  /* 0x0000003a100c723c */ /* 0x000fe4000000180c */
[----:B------:R-:W2:Y:S06]  /*d520*/  MUFU.TANH R133, R69 ;  /* 0x0000004500857308 */ /* 0x000eac0000002400 */
[----:B---3--:R-:W-:Y:S02]  /*d530*/  HMMA.16816.F32 R36, R28, R24, R36 ;  /* 0x000000181c24723c */ /* 0x008fe40000001824 */
[----:B------:R-:W3:Y:S06]  /*d540*/  MUFU.TANH R171, R70 ;  /* 0x0000004600ab7308 */ /* 0x000eec0000002400 */
[C---:B-1----:R-:W-:Y:S02]  /*d550*/  HMMA.16816.F32 R52, R48.reuse, R40, R52 ;  /* 0x000000283034723c */ /* 0x042fe40000001834 */
[----:B------:R-:W1:Y:S06]  /*d560*/  MUFU.TANH R169, R71 ;  /* 0x0000004700a97308 */ /* 0x000e6c0000002400 */
[----:B------:R-:W-:Y:S02]  /*d570*/  HMMA.16816.F32 R12, R48, R42, R12 ;  /* 0x0000002a300c723c */ /* 0x000fe4000000180c */
[----:B------:R-:W1:Y:S01]  /*d580*/  MUFU.TANH R127, R21 ;  /* 0x00000015007f7308 */ /* 0x000e620000002400 */
[----:B------:R-:W-:Y:S01]  /*d590*/  FMUL.FTZ R37, R37, UR14 ;  /* 0x0000000e25257c20 */ /* 0x000fe20008410000 */
[----:B------:R-:W-:Y:S01]  /*d5a0*/  FMUL.FTZ R36, R36, UR14 ;  /* 0x0000000e24247c20 */ /* 0x000fe20008410000 */
[----:B------:R-:W-:Y:S01]  /*d5b0*/  FMUL.FTZ R38, R38, UR14 ;  /* 0x0000000e26267c20 */ /* 0x000fe20008410000 */
[----:B------:R-:W-:-:S02]  /*d5c0*/  FMUL.FTZ R39, R39, UR14 ;  /* 0x0000000e27277c20 */ /* 0x000fc40008410000 */
[C---:B------:R-:W-:Y:S02]  /*d5d0*/  HMMA.16816.F32 R32, R28.reuse, R26, R32 ;  /* 0x0000001a1c20723c */ /* 0x040fe40000001820 */
[----:B------:R3:W1:Y:S06]  /*d5e0*/  MUFU.TANH R16, R37 ;  /* 0x0000002500107308 */ /* 0x00066c0000002400 */
[C---:B--2---:R-:W-:Y:S02]  /*d5f0*/  HMMA.16816.F32 R52, R28.reuse, R44, R52 ;  /* 0x0000002c1c34723c */ /* 0x044fe40000001834 */
[----:B------:R-:W2:Y:S06]  /*d600*/  MUFU.TANH R139, R23 ;  /* 0x00000017008b7308 */ /* 0x000eac0000002400 */
[----:B------:R-:W-:Y:S02]  /*d610*/  HMMA.16816.F32 R12, R28, R46, R12 ;  /* 0x0000002e1c0c723c */ /* 0x000fe4000000180c */
[----:B------:R-:W1:Y:S01]  /*d620*/  MUFU.TANH R111, R36 ;  /* 0x00000024006f7308 */ /* 0x000e620000002400 */
[----:B------:R-:W-:Y:S01]  /*d630*/  FMUL.FTZ R113, R35, UR14 ;  /* 0x0000000e23717c20 */ /* 0x000fe20008410000 */
[----:B------:R-:W-:Y:S01]  /*d640*/  FMUL.FTZ R18, R32, UR14 ;  /* 0x0000000e20127c20 */ /* 0x000fe20008410000 */
[----:B----4-:R-:W-:Y:S01]  /*d650*/  FMUL.FTZ R20, R33, UR14 ;  /* 0x0000000e21147c20 */ /* 0x010fe20008410000 */
[----:B------:R-:W-:-:S04]  /*d660*/  FMUL.FTZ R34, R34, UR14 ;  /* 0x0000000e22227c20 */ /* 0x000fc80008410000 */
[----:B------:R-:W4:Y:S01]  /*d670*/  MUFU.TANH R123, R38 ;  /* 0x00000026007b7308 */ /* 0x000f220000002400 */
[----:B---3--:R-:W-:Y:S01]  /*d680*/  FMUL.FTZ R37, R52, UR14 ;  /* 0x0000000e34257c20 */ /* 0x008fe20008410000 */
[----:B------:R-:W-:Y:S01]  /*d690*/  FMUL.FTZ R35, R53, UR14 ;  /* 0x0000000e35237c20 */ /* 0x000fe20008410000 */
[----:B------:R-:W-:Y:S01]  /*d6a0*/  FMUL.FTZ R22, R54, UR14 ;  /* 0x0000000e36167c20 */ /* 0x000fe20008410000 */
[----:B------:R-:W-:-:S04]  /*d6b0*/  FMUL.FTZ R55, R55, UR14 ;  /* 0x0000000e37377c20 */ /* 0x000fc80008410000 */
[----:B------:R-:W3:Y:S01]  /*d6c0*/  MUFU.TANH R121, R39 ;  /* 0x0000002700797308 */ /* 0x000ee20000002400 */
[----:B------:R-:W-:Y:S01]  /*d6d0*/  FMUL.FTZ R13, R13, UR14 ;  /* 0x0000000e0d0d7c20 */ /* 0x000fe20008410000 */
[----:B------:R-:W-:Y:S01]  /*d6e0*/  FMUL.FTZ R14, R14, UR14 ;  /* 0x0000000e0e0e7c20 */ /* 0x000fe20008410000 */
[----:B------:R-:W-:Y:S01]  /*d6f0*/  FMUL.FTZ R15, R15, UR14 ;  /* 0x0000000e0f0f7c20 */ /* 0x000fe20008410000 */
[----:B------:R-:W-:-:S04]  /*d700*/  FMUL.FTZ R12, R12, UR14 ;  /* 0x0000000e0c0c7c20 */ /* 0x000fc80008410000 */
[----:B------:R-:W1:Y:S08]  /*d710*/  MUFU.TANH R18, R18 ;  /* 0x0000001200127308 */ /* 0x000e700000002400 */
        /* <DEDUP_REMOVED lines=10> */
[----:B------:R2:W1:Y:S02]  /*d7c0*/  MUFU.TANH R27, R12 ;  /* 0x0000000c001b7308 */ /* 0x0004640000002400 */
[----:B--2---:R-:W-:Y:S01]  /*d7d0*/  IADD3 R12, PT, PT, R67, R164, RZ ;  /* 0x000000a4430c7210 */ /* 0x004fe20007ffe0ff */
[----:B------:R-:W-:Y:S06]  /*d7e0*/  BAR.SYNC.DEFER_BLOCKING 0x0 ;  /* 0x0000000000007b1d */ /* 0x000fec0000010000 */
[----:B-1-34-:R-:W-:Y:S05]  /*d7f0*/  @!P0 BRA `(.L_x_5041) ;  /* 0x0000000800108947 */ /* 0x01afea0003800000 */
        /* <DEDUP_REMOVED lines=12> */
.L_x_5042:
        /* <DEDUP_REMOVED lines=46> */
[----:B------:R-:W-:-:S04]  /*dba0*/  IMAD R14, R7, R14, -0x80 ;  /* 0xffffff80070e7424 */ /* 0x000fc800078e020e */
[----:B--2---:R-:W-:Y:S01]  /*dbb0*/  IMAD.WIDE.U32 R28, R14, UR10, RZ ;  /* 0x0000000a0e1c7c25 */ /* 0x004fe2000f8e00ff */
[----:B------:R-:W-:-:S05]  /*dbc0*/  SHF.R.S32.HI R7, RZ, 0x1f, R14 ;  /* 0x0000001fff077819 */ /* 0x000fca000001140e */
[----:B------:R-:W-:-:S04]  /*dbd0*/  IMAD R7, R7, UR10, RZ ;  /* 0x0000000a07077c24 */ /* 0x000fc8000f8e02ff */
[----:B------:R-:W-:-:S04]  /*dbe0*/  IMAD R7, R14, UR11, R7 ;  /* 0x0000000b0e077c24 */ /* 0x000fc8000f8e0207 */
        /* <DEDUP_REMOVED lines=8> */
[----:B------:R-:W-:-:S07]  /*dc70*/  LEA.HI.X R155, R28, R155, R14, 0x1, P0 ;  /* 0x0000009b1c9b7211 */ /* 0x000fce00000f0c0e */
.L_x_5043:
        /* <DEDUP_REMOVED lines=60> */
.L_x_5041:
[C---:B------:R-:W-:Y:S01]  /*e040*/  VIADD R5, R12.reuse, 0x1 ;  /* 0x000000010c057836 */ /* 0x040fe20000000000 */
[----:B------:R-:W-:Y:S01]  /*e050*/  LOP3.LUT R63, R63, 0xfffffffe, RZ, 0xc0, !PT ;  /* 0xfffffffe3f3f7812 */ /* 0x000fe200078ec0ff */
[C---:B------:R-:W-:Y:S01]  /*e060*/  VIADD R2, R12.reuse, 0x8 ;  /* 0x000000080c027836 */ /* 0x040fe20000000000 */
[----:B------:R-:W2:Y:S01]  /*e070*/  LDCU UR4, c[0x0][0x45c] ;  /* 0x00008b80ff0477ac */ /* 0x000ea20008000800 */
[C---:B------:R-:W-:Y:S01]  /*e080*/  VIADD R7, R12.reuse, 0x11 ;  /* 0x000000110c077836 */ /* 0x040fe20000000000 */
[CC--:B------:R-:W-:Y:S01]  /*e090*/  ISETP.GE.AND P1, PT, R5.reuse, R60.reuse, PT ;  /* 0x0000003c0500720c */ /* 0x0c0fe20003f26270 */
[C---:B-1----:R-:W-:Y:S01]  /*e0a0*/  VIADD R14, R12.reuse, 0x59 ;  /* 0x000000590c0e7836 */ /* 0x042fe20000000000 */
        /* <DEDUP_REMOVED lines=12> */
[CC--:B------:R-:W-:Y:S01]  /*e170*/  ISETP.GE.AND P6, PT, R2.reuse, R60.reuse, PT ;  /* 0x0000003c0200720c */ /* 0x0c0fe20003fc6270 */
[----:B------:R-:W-:Y:S01]  /*e180*/  IMAD.IADD R144, R65, 0x1, R64 ;  /* 0x0000000141907824 */ /* 0x000fe200078e0240 */
[----:B------:R-:W-:Y:S01]  /*e190*/  ISETP.GE.AND P1, PT, R2, R101, PT ;  /* 0x000000650200720c */ /* 0x000fe20003f26270 */
[----:B------:R-:W-:Y:S01]  /*e1a0*/  VIADD R2, R12, 0x18 ;  /* 0x000000180c027836 */ /* 0x000fe20000000000 */
[----:B------:R-:W-:Y:S01]  /*e1b0*/  FSEL R13, R86, -INF , !P6 ;  /* 0xff800000560d7808 */ /* 0x000fe20007000000 */
[----:B------:R-:W-:Y:S01]  /*e1c0*/  IMAD.MOV.U32 R166, RZ, RZ, -0x1 ;  /* 0xffffffffffa67424 */ /* 0x000fe200078e00ff */
        /* <DEDUP_REMOVED lines=8> */
[----:B------:R-:W-:Y:S02]  /*e250*/  @P6 LOP3.LUT R63, R63, 0x1, RZ, 0xfc, !PT ;  /* 0x000000013f3f6812 */ /* 0x000fe400078efcff */
[C---:B------:R-:W-:Y:S02]  /*e260*/  ISETP.GE.AND P6, PT, R2.reuse, R60, PT ;  /* 0x0000003c0200720c */ /* 0x040fe40003fc6270 */
[----:B------:R-:W-:Y:S01]  /*e270*/  ISETP.GE.AND P1, PT, R2, R101, PT ;  /* 0x000000650200720c */ /* 0x000fe20003f26270 */
[----:B------:R-:W-:Y:S01]  /*e280*/  VIADD R2, R12, 0x28 ;  /* 0x000000280c027836 */ /* 0x000fe20000000000 */
[----:B------:R-:W-:Y:S02]  /*e290*/  LOP3.LUT P3, RZ, R63, 0x1, RZ, 0xc0, !PT ;  /* 0x000000013fff7812 */ /* 0x000fe4000786c0ff */
[----:B------:R-:W-:Y:S02]  /*e2a0*/  FSEL R83, R83, -INF , !P4 ;  /* 0xff80000053537808 */ /* 0x000fe40006000000 */
[----:B------:R-:W-:-:S02]  /*e2b0*/  FSEL R17, R91, -INF , !P3 ;  /* 0xff8000005b117808 */ /* 0x000fc40005800000 */
[-C--:B------:R-:W-:Y:S02]  /*e2c0*/  ISETP.GE.AND P3, PT, R2, R60.reuse, PT ;  /* 0x0000003c0200720c */ /* 0x080fe40003f66270 */
[----:B------:R-:W-:Y:S02]  /*e2d0*/  FSEL R81, R81, -INF , !P0 ;  /* 0xff80000051517808 */ /* 0x000fe40004000000 */
[----:B------:R-:W-:Y:S02]  /*e2e0*/  FSEL R23, R82, -INF , !P2 ;  /* 0xff80000052177808 */ /* 0x000fe40005000000 */
[-C--:B------:R-:W-:Y:S01]  /*e2f0*/  ISETP.GE.AND P4, PT, R6, R101.reuse, PT ;  /* 0x000000650600720c */ /* 0x080fe20003f86270 */
[----:B------:R-:W-:Y:S01]  /*e300*/  VIADD R6, R12, 0x21 ;  /* 0x000000210c067836 */ /* 0x000fe20000000000 */
[C---:B------:R-:W-:Y:S02]  /*e310*/  ISETP.GE.AND P2, PT, R7.reuse, R60, PT ;  /* 0x0000003c0700720c */ /* 0x040fe40003f46270 */
[----:B------:R-:W-:-:S02]  /*e320*/  ISETP.GE.AND P0, PT, R7, R101, PT ;  /* 0x000000650700720c */ /* 0x000fc40003f06270 */
[----:B------:R-:W-:Y:S02]  /*e330*/  FSEL R15, R93, -INF , !P4 ;  /* 0xff8000005d0f7808 */ /* 0x000fe40006000000 */
[----:B------:R-:W-:Y:S02]  /*e340*/  FSEL R21, R87, -INF , !P2 ;  /* 0xff80000057157808 */ /* 0x000fe40005000000 */
[----:B------:R-:W-:Y:S02]  /*e350*/  FSEL R89, R89, -INF , !P0 ;  /* 0xff80000059597808 */ /* 0x000fe40004000000 */
[----:B------:R-:W-:Y:S01]  /*e360*/  ISETP.GE.AND P4, PT, R2, R101, PT ;  /* 0x000000650200720c */ /* 0x000fe20003f86270 */
[----:B------:R-:W-:Y:S01]  /*e370*/  VIADD R2, R12, 0x30 ;  /* 0x000000300c027836 */ /* 0x000fe20000000000 */
[----:B------:R-:W-:Y:S02]  /*e380*/  LOP3.LUT R63, R63, 0xfffffffe, RZ, 0xc0, !PT ;  /* 0xfffffffe3f3f7812 */ /* 0x000fe400078ec0ff */
[----:B------:R-:W-:-:S02]  /*e390*/  ISETP.GE.AND P2, PT, R6, R60, PT ;  /* 0x0000003c0600720c */ /* 0x000fc40003f46270 */
[----:B------:R-:W-:Y:S01]  /*e3a0*/  ISETP.GE.AND P0, PT, R6, R101, PT ;  /* 0x000000650600720c */ /* 0x000fe20003f06270 */
[----:B------:R-:W-:Y:S01]  /*e3b0*/  VIADD R6, R12, 0x29 ;  /* 0x000000290c067836 */ /* 0x000fe20000000000 */
[----:B------:R-:W-:Y:S02]  /*e3c0*/  @P3 LOP3.LUT R63, R63, 0x1, RZ, 0xfc, !PT ;  /* 0x000000013f3f3812 */ /* 0x000fe400078efcff */
[----:B------:R-:W-:Y:S02]  /*e3d0*/  FSEL R29, R96, -INF , !P1 ;  /* 0xff800000601d7808 */ /* 0x000fe40004800000 */
[----:B------:R-:W-:Y:S02]  /*e3e0*/  FSEL R193, R95, -INF , !P2 ;  /* 0xff8000005fc17808 */ /* 0x000fe40005000000 */
[----:B------:R-:W-:Y:S02]  /*e3f0*/  FSEL R7, R92, -INF , !P5 ;  /* 0xff8000005c077808 */ /* 0x000fe40006800000 */
[----:B------:R-:W-:-:S02]  /*e400*/  ISETP.GE.AND P2, PT, R2, R60, PT ;  /* 0x0000003c0200720c */ /* 0x000fc40003f46270 */
[-C--:B------:R-:W-:Y:S01]  /*e410*/  ISETP.GE.AND P1, PT, R2, R101.reuse, PT ;  /* 0x000000650200720c */ /* 0x080fe20003f26270 */
[----:B------:R-:W-:Y:S01]  /*e420*/  VIADD R2, R12, 0x38 ;  /* 0x000000380c027836 */ /* 0x000fe20000000000 */
[----:B------:R-:W-:Y:S02]  /*e430*/  FSEL R57, R94, -INF , !P6 ;  /* 0xff8000005e397808 */ /* 0x000fe40007000000 */
[C---:B------:R-:W-:Y:S02]  /*e440*/  ISETP.GE.AND P5, PT, R6.reuse, R60, PT ;  /* 0x0000003c0600720c */ /* 0x040fe40003fa6270 */
[----:B------:R-:W-:Y:S01]  /*e450*/  ISETP.GE.AND P3, PT, R6, R101, PT ;  /* 0x000000650600720c */ /* 0x000fe20003f66270 */
[----:B------:R-:W-:Y:S01]  /*e460*/  VIADD R6, R12, 0x31 ;  /* 0x000000310c067836 */ /* 0x000fe20000000000 */
[----:B------:R-:W-:Y:S02]  /*e470*/  LOP3.LUT P6, RZ, R63, 0x1, RZ, 0xc0, !PT ;  /* 0x000000013fff7812 */ /* 0x000fe400078cc0ff */
        /* <DEDUP_REMOVED lines=9> */
[----:B------:R-:W-:Y:S02]  /*e510*/  ISETP.GE.AND P6, PT, R2, R60, PT ;  /* 0x0000003c0200720c */ /* 0x000fe40003fc6270 */
[----:B------:R-:W-:Y:S01]  /*e520*/  ISETP.GE.AND P0, PT, R6, R101, PT ;  /* 0x000000650600720c */ /* 0x000fe20003f06270 */
[----:B------:R-:W-:Y:S01]  /*e530*/  VIADD R6, R12, 0x39 ;  /* 0x000000390c067836 */ /* 0x000fe20000000000 */
[----:B------:R-:W-:Y:S02]  /*e540*/  FSEL R199, R100, -INF , !P4 ;  /* 0xff80000064c77808 */ /* 0x000fe40006000000 */
[----:B------:R-:W-:Y:S02]  /*e550*/  FSEL R183, R103, -INF , !P2 ;  /* 0xff80000067b77808 */ /* 0x000fe40005000000 */
[----:B------:R-:W-:-:S02]  /*e560*/  LOP3.LUT R63, R63, 0xfffffffe, RZ, 0xc0, !PT ;  /* 0xfffffffe3f3f7812 */ /* 0x000fc400078ec0ff */
[CC--:B------:R-:W-:Y:S02]  /*e570*/  ISETP.GE.AND P4, PT, R6.reuse, R60.reuse, PT ;  /* 0x0000003c0600720c */ /* 0x0c0fe40003f86270 */
[----:B------:R-:W-:Y:S01]  /*e580*/  ISETP.GE.AND P2, PT, R6, R101, PT ;  /* 0x000000650600720c */ /* 0x000fe20003f46270 */
[----:B------:R-:W-:Y:S01]  /*e590*/  VIADD R6, R12, 0x41 ;  /* 0x000000410c067836 */ /* 0x000fe20000000000 */
[----:B------:R-:W-:Y:S02]  /*e5a0*/  @P6 LOP3.LUT R63, R63, 0x1, RZ, 0xfc, !PT ;  /* 0x000000013f3f6812 */ /* 0x000fe400078efcff */
[----:B------:R-:W-:Y:S02]  /*e5b0*/  FSEL R189, R106, -INF , !P0 ;  /* 0xff8000006abd7808 */ /* 0x000fe40004000000 */
[----:B------:R-:W-:Y:S02]  /*e5c0*/  FSEL R109, R105, -INF , !P1 ;  /* 0xff800000696d7808 */ /* 0x000fe40004800000 */
[----:B------:R-:W-:-:S02]  /*e5d0*/  ISETP.GE.AND P6, PT, R6, R60, PT ;  /* 0x0000003c0600720c */ /* 0x000fc40003fc6270 */
[-C--:B------:R-:W-:Y:S01]  /*e5e0*/  ISETP.GE.AND P0, PT, R6, R101.reuse, PT ;  /* 0x000000650600720c */ /* 0x080fe20003f06270 */
[----:B------:R-:W-:Y:S01]  /*e5f0*/  VIADD R6, R12, 0x49 ;  /* 0x000000490c067836 */ /* 0x000fe20000000000 */
[----:B------:R-:W-:Y:S02]  /*e600*/  FSEL R117, R117, -INF , !P4 ;  /* 0xff80000075757808 */ /* 0x000fe40006000000 */
[----:B------:R-:W-:Y:S01]  /*e610*/  ISETP.GE.AND P1, PT, R2, R101, PT ;  /* 0x000000650200720c */ /* 0x000fe20003f26270 */
[----:B------:R-:W-:Y:S01]  /*e620*/  VIADD R2, R12, 0x48 ;  /* 0x000000480c027836 */ /* 0x000fe20000000000 */
[----:B------:R-:W-:Y:S02]  /*e630*/  LOP3.LUT P4, RZ, R63, 0x1, RZ, 0xc0, !PT ;  /* 0x000000013fff7812 */ /* 0x000fe4000788c0ff */
[----:B------:R-:W-:Y:S02]  /*e640*/  FSEL R125, R125, -INF , !P0 ;  /* 0xff8000007d7d7808 */ /* 0x000fe40004000000 */
[----:B------:R-:W-:-:S02]  /*e650*/  FSEL R185, R185, -INF , !P2 ;  /* 0xff800000b9b97808 */ /* 0x000fc40005000000 */
[----:B------:R-:W-:Y:S02]  /*e660*/  FSEL R175, R175, -INF , !P4 ;  /* 0xff800000afaf7808 */ /* 0x000fe40006000000 */
[-C--:B------:R-:W-:Y:S02]  /*e670*/  ISETP.GE.AND P0, PT, R12, R101.reuse, PT ;  /* 0x000000650c00720c */ /* 0x080fe40003f06270 */
[----:B------:R-:W-:Y:S02]  /*e680*/  FSEL R181, R181, -INF , !P5 ;  /* 0xff800000b5b57808 */ /* 0x000fe40006800000 */
[----:B------:R-:W-:Y:S02]  /*e690*/  FSEL R187, R107, -INF , !P3 ;  /* 0xff8000006bbb7808 */ /* 0x000fe40005800000 */
[CC--:B------:R-:W-:Y:S02]  /*e6a0*/  ISETP.GE.AND P4, PT, R6.reuse, R60.reuse, PT ;  /* 0x0000003c0600720c */ /* 0x0c0fe40003f86270 */
[----:B------:R-:W-:Y:S01]  /*e6b0*/  ISETP.GE.AND P2, PT, R6, R101, PT ;  /* 0x000000650600720c */ /* 0x000fe20003f46270 */
[----:B------:R-:W-:Y:S01]  /*e6c0*/  VIADD R6, R12, 0x51 ;  /* 0x000000510c067836 */ /* 0x000fe20000000000 */
[----:B------:R-:W-:-:S02]  /*e6d0*/  ISETP.GE.AND P5, PT, R2, R60, PT ;  /* 0x0000003c0200720c */ /* 0x000fc40003fa6270 */
[-C--:B------:R-:W-:Y:S01]  /*e6e0*/  ISETP.GE.AND P3, PT, R2, R101.reuse, PT ;  /* 0x000000650200720c */ /* 0x080fe20003f66270 */
[----:B------:R-:W-:Y:S01]  /*e6f0*/  VIADD R2, R12, 0x50 ;  /* 0x000000500c027836 */ /* 0x000fe20000000000 */
[----:B------:R-:W-:Y:S02]  /*e700*/  FSEL R41, R80, -INF , !P0 ;  /* 0xff80000050297808 */ /* 0x000fe40004000000 */
[----:B------:R-:W-:Y:S02]  /*e710*/  FSEL R173, R173, -INF , !P5 ;  /* 0xff800000adad7808 */ /* 0x000fe40006800000 */
[----:B------:R-:W-:Y:S02]  /*e720*/  FSEL R129, R129, -INF , !P3 ;  /* 0xff80000081817808 */ /* 0x000fe40005800000 */
[C---:B------:R-:W-:Y:S02]  /*e730*/  ISETP.GE.AND P5, PT, R6.reuse, R60, PT ;  /* 0x0000003c0600720c */ /* 0x040fe40003fa6270 */
[----:B------:R-:W-:-:S02]  /*e740*/  ISETP.GE.AND P3, PT, R6, R101, PT ;  /* 0x000000650600720c */ /* 0x000fc40003f66270 */
[----:B------:R-:W-:Y:S02]  /*e750*/  FMNMX3.FTZ R6, R41, R81, R33, !PT ;  /* 0x0000005129067276 */ /* 0x000fe40007810021 */
[----:B------:R-:W-:Y:S02]  /*e760*/  FSEL R179, R179, -INF , !P1 ;  /* 0xff800000b3b37808 */ /* 0x000fe40004800000 */
[----:B------:R-:W-:Y:S02]  /*e770*/  FMNMX3.FTZ R6, R6, R85, R31, !PT ;  /* 0x0000005506067276 */ /* 0x000fe4000781001f */
[----:B------:R-:W-:Y:S02]  /*e780*/  ISETP.GE.AND P1, PT, R2, R101, PT ;  /* 0x000000650200720c */ /* 0x000fe40003f26270 */
[----:B------:R-:W-:Y:S02]  /*e790*/  FMNMX3.FTZ R6, R6, R89, R7, !PT ;  /* 0x0000005906067276 */ /* 0x000fe40007810007 */
[----:B------:R-:W-:-:S02]  /*e7a0*/  FSEL R171, R171, -INF , !P1 ;  /* 0xff800000abab7808 */ /* 0x000fc40004800000 */
[----:B------:R-:W-:Y:S02]  /*e7b0*/  ISETP.GE.AND P1, PT, R14, R101, PT ;  /* 0x000000650e00720c */ /* 0x000fe40003f26270 */
[----:B------:R-:W-:Y:S02]  /*e7c0*/  FMNMX3.FTZ R6, R6, R15, R29, !PT ;  /* 0x0000000f06067276 */ /* 0x000fe4000781001d */
[----:B------:R-:W-:Y:S02]  /*e7d0*/  FSEL R139, R139, -INF , !P1 ;  /* 0xff8000008b8b7808 */ /* 0x000fe40004800000 */
[----:B------:R-:W-:Y:S01]  /*e7e0*/  FMNMX3.FTZ R30, R6, R197, R199, !PT ;  /* 0x000000c5061e7276 */ /* 0x000fe200078100c7 */
[C---:B------:R-:W-:Y:S01]  /*e7f0*/  VIADD R6, R12.reuse, 0x71 ;  /* 0x000000710c067836 */ /* 0x040fe20000000000 */
[----:B------:R-:W-:Y:S02]  /*e800*/  ISETP.GE.AND P1, PT, R12, R60, PT ;  /* 0x0000003c0c00720c */ /* 0x000fe40003f26270 */
[----:B------:R-:W-:-:S02]  /*e810*/  FSEL R137, R137, -INF , !P6 ;  /* 0xff80000089897808 */ /* 0x000fc40007000000 */
[----:B------:R-:W-:Y:S01]  /*e820*/  ISETP.GE.AND P6, PT, R2, R60, PT ;  /* 0x0000003c0200720c */ /* 0x000fe20003fc6270 */
[----:B------:R-:W-:Y:S01]  /*e830*/  VIADD R2, R12, 0x58 ;  /* 0x000000580c027836 */ /* 0x000fe20000000000 */
[----:B------:R-:W-:Y:S02]  /*e840*/  FMNMX3.FTZ R30, R30, R195, R109, !PT ;  /* 0x000000c31e1e7276 */ /* 0x000fe4000781006d */
[----:B------:R-:W-:Y:S02]  /*e850*/  FSEL R39, R0, -INF , !P1 ;  /* 0xff80000000277808 */ /* 0x000fe40004800000 */
[----:B------:R-:W-:Y:S02]  /*e860*/  FMNMX3.FTZ R0, R30, R189, R187, !PT ;  /* 0x000000bd1e007276 */ /* 0x000fe400078100bb */
[----:B------:R-:W-:Y:S02]  /*e870*/  LOP3.LUT R63, R63, 0xfffffffe, RZ, 0xc0, !PT ;  /* 0xfffffffe3f3f7812 */ /* 0x000fe400078ec0ff */
[----:B------:R-:W-:-:S02]  /*e880*/  FSEL R177, R177, -INF , !P2 ;  /* 0xff800000b1b17808 */ /* 0x000fc40005000000 */
[----:B------:R-:W-:Y:S02]  /*e890*/  FMNMX3.FTZ R30, R39, R5, R23, !PT ;  /* 0x00000005271e7276 */ /* 0x000fe40007810017 */
[C---:B------:R-:W-:Y:S02]  /*e8a0*/  ISETP.GE.AND P2, PT, R2.reuse, R60, PT ;  /* 0x0000003c0200720c */ /* 0x040fe40003f46270 */
[----:B------:R-:W-:Y:S01]  /*e8b0*/  ISETP.GE.AND P0, PT, R2, R101, PT ;  /* 0x000000650200720c */ /* 0x000fe20003f06270 */
[----:B------:R-:W-:Y:S01]  /*e8c0*/  VIADD R2, R12, 0x60 ;  /* 0x000000600c027836 */ /* 0x000fe20000000000 */
[----:B------:R-:W-:Y:S02]  /*e8d0*/  FMNMX3.FTZ R0, R0, R185, R179, !PT ;  /* 0x000000b900007276 */ /* 0x000fe400078100b3 */
[----:B------:R-:W-:Y:S02]  /*e8e0*/  @P5 LOP3.LUT R63, R63, 0x1, RZ, 0xfc, !PT ;  /* 0x000000013f3f5812 */ /* 0x000fe400078efcff */
[----:B------:R-:W-:-:S02]  /*e8f0*/  FMNMX3.FTZ R30, R30, R83, R13, !PT ;  /* 0x000000531e1e7276 */ /* 0x000fc4000781000d */
[----:B------:R-:W-:Y:S01]  /*e900*/  ISETP.GE.AND P5, PT, R14, R60, PT ;  /* 0x0000003c0e00720c */ /* 0x000fe20003fa6270 */
[----:B------:R-:W-:Y:S01]  /*e910*/  VIADD R14, R12, 0x70 ;  /* 0x000000700c0e7836 */ /* 0x000fe20000000000 */
[----:B------:R-:W-:Y:S02]  /*e920*/  FSEL R165, R165, -INF , !P0 ;  /* 0xff800000a5a57808 */ /* 0x000fe40004000000 */
[-C--:B------:R-:W-:Y:S02]  /*e930*/  ISETP.GE.AND P1, PT, R26, R101.reuse, PT ;  /* 0x000000651a00720c */ /* 0x080fe40003f26270 */
[----:B------:R-:W-:Y:S02]  /*e940*/  ISETP.GE.AND P0, PT, R2, R101, PT ;  /* 0x000000650200720c */ /* 0x000fe40003f06270 */
[----:B------:R-:W-:Y:S02]  /*e950*/  FMNMX3.FTZ R0, R0, R125, R129, !PT ;  /* 0x0000007d00007276 */ /* 0x000fe40007810081 */
[----:B------:R-:W-:-:S02]  /*e960*/  FMNMX3.FTZ R30, R30, R21, R19, !PT ;  /* 0x000000151e1e7276 */ /* 0x000fc40007810013 */
[----:B------:R-:W-:Y:S02]  /*e970*/  FSEL R119, R119, -INF , !P1 ;  /* 0xff80000077777808 */ /* 0x000fe40004800000 */
[----:B------:R-:W-:Y:S02]  /*e980*/  FSEL R169, R169, -INF , !P3 ;  /* 0xff800000a9a97808 */ /* 0x000fe40005800000 */
[----:B------:R-:W-:Y:S02]  /*e990*/  FSEL R123, R123, -INF , !P0 ;  /* 0xff8000007b7b7808 */ /* 0x000fe40004000000 */
[----:B------:R-:W-:Y:S02]  /*e9a0*/  FMNMX3.FTZ R0, R0, R177, R171, !PT ;  /* 0x000000b100007276 */ /* 0x000fe400078100ab */
[-C--:B------:R-:W-:Y:S02]  /*e9b0*/  ISETP.GE.AND P1, PT, R14, R101.reuse, PT ;  /* 0x000000650e00720c */ /* 0x080fe40003f26270 */
[----:B------:R-:W-:-:S02]  /*e9c0*/  ISETP.GE.AND P0, PT, R28, R101, PT ;  /* 0x000000651c00720c */ /* 0x000fc40003f06270 */
[----:B------:R-:W-:Y:S02]  /*e9d0*/  FMNMX3.FTZ R30, R30, R17, R57, !PT ;  /* 0x000000111e1e7276 */ /* 0x000fe40007810039 */
[----:B------:R-:W-:Y:S02]  /*e9e0*/  FMNMX3.FTZ R0, R0, R169, R165, !PT ;  /* 0x000000a900007276 */ /* 0x000fe400078100a5 */
[----:B------:R-:W-:Y:S02]  /*e9f0*/  FSEL R67, R22, -INF , !P1 ;  /* 0xff80000016437808 */ /* 0x000fe40004800000 */
[----:B------:R-:W-:Y:S02]  /*ea00*/  FSEL R167, R167, -INF , !P4 ;  /* 0xff800000a7a77808 */ /* 0x000fe40006000000 */
[----:B------:R-:W-:Y:S02]  /*ea10*/  FSEL R121, R121, -INF , !P0 ;  /* 0xff80000079797808 */ /* 0x000fe40004000000 */
[----:B------:R-:W-:-:S02]  /*ea20*/  FMNMX3.FTZ R22, R30, R193, R191, !PT ;  /* 0x000000c11e167276 */ /* 0x000fc400078100bf */
[----:B------:R-:W-:Y:S01]  /*ea30*/  ISETP.GE.AND P4, PT, R2, R60, PT ;  /* 0x0000003c0200720c */ /* 0x000fe20003f86270 */
[----:B------:R-:W-:Y:S01]  /*ea40*/  VIADD R2, R12, 0x78 ;  /* 0x000000780c027836 */ /* 0x000fe20000000000 */
[----:B------:R-:W-:Y:S01]  /*ea50*/  ISETP.GE.AND P0, PT, R24, R101, PT ;  /* 0x000000651800720c */ /* 0x000fe20003f06270 */
[----:B------:R-:W-:Y:S01]  /*ea60*/  VIADD R12, R12, 0x79 ;  /* 0x000000790c0c7836 */ /* 0x000fe20000000000 */
[----:B------:R-:W-:Y:S02]  /*ea70*/  FMNMX3.FTZ R0, R0, R139, R123, !PT ;  /* 0x0000008b00007276 */ /* 0x000fe4000781007b */
[----:B------:R-:W-:Y:S02]  /*ea80*/  FMNMX3.FTZ R22, R22, R59, R183, !PT ;  /* 0x0000003b16167276 */ /* 0x000fe400078100b7 */
        /* <DEDUP_REMOVED lines=11> */
[----:B------:R-:W-:Y:S02]  /*eb40*/  FSEL R47, R47, -INF , !P0 ;  /* 0xff8000002f2f7808 */ /* 0x000fe40004000000 */
[----:B------:R-:W-:Y:S02]  /*eb50*/  FMNMX3.FTZ R0, R0, R55, R53, !PT ;  /* 0x0000003700007276 */ /* 0x000fe40007810035 */
[----:B------:R-:W-:-:S02]  /*eb60*/  LOP3.LUT P6, RZ, R63, 0x1, RZ, 0xc0, !PT ;  /* 0x000000013fff7812 */ /* 0x000fc400078cc0ff */
[----:B------:R-:W-:Y:S02]  /*eb70*/  FMNMX3.FTZ R22, R22, R137, R173, !PT ;  /* 0x0000008916167276 */ /* 0x000fe400078100ad */
[----:B------:R-:W-:Y:S02]  /*eb80*/  FSEL R131, R131, -INF , !P2 ;  /* 0xff80000083837808 */ /* 0x000fe40005000000 */
[----:B------:R-:W-:Y:S02]  /*eb90*/  FMNMX.FTZ R0, R47, R0, !PT ;  /* 0x000000002f007209 */ /* 0x000fe40007810000 */
[----:B------:R-:W-:Y:S02]  /*eba0*/  ISETP.GE.AND P2, PT, R14, R60, PT ;  /* 0x0000003c0e00720c */ /* 0x000fe40003f46270 */
[----:B------:R-:W-:Y:S01]  /*ebb0*/  FSEL R133, R133, -INF , !P6 ;  /* 0xff80000085857808 */ /* 0x000fe20007000000 */
[----:B------:R-:W1:Y:S01]  /*ebc0*/  SHFL.BFLY PT, R43, R0, 0x2, 0x1f ;  /* 0x0c401f00002b7f89 */ /* 0x000e6200000e0000 */
[----:B------:R-:W-:-:S02]  /*ebd0*/  FMNMX3.FTZ R14, R22, R167, R135, !PT ;  /* 0x000000a7160e7276 */ /* 0x000fc40007810087 */
[-C--:B------:R-:W-:Y:S02]  /*ebe0*/  ISETP.GE.AND P1, PT, R28, R60.reuse, PT ;  /* 0x0000003c1c00720c */ /* 0x080fe40003f26270 */
[-C--:B------:R-:W-:Y:S02]  /*ebf0*/  ISETP.GE.AND P0, PT, R26, R60.reuse, PT ;  /* 0x0000003c1a00720c */ /* 0x080fe40003f06270 */
[----:B------:R-:W-:Y:S02]  /*ec00*/  FSEL R127, R127, -INF , !P5 ;  /* 0xff8000007f7f7808 */ /* 0x000fe40006800000 */
[----:B------:R-:W-:Y:S02]  /*ec10*/  FSEL R111, R111, -INF , !P4 ;  /* 0xff8000006f6f7808 */ /* 0x000fe40006000000 */
[----:B------:R-:W-:Y:S02]  /*ec20*/  FMNMX3.FTZ R14, R14, R133, R131, !PT ;  /* 0x000000850e0e7276 */ /* 0x000fe40007810083 */
        /* <DEDUP_REMOVED lines=16> */
[----:B------:R-:W-:Y:S02]  /*ed30*/  FMNMX.FTZ R6, R25, R6, !PT ;  /* 0x0000000619067209 */ /* 0x000fe40007810000 */
[----:B------:R-:W-:Y:S01]  /*ed40*/  LEA R144, R144, UR5, 0x1 ;  /* 0x0000000590907c11 */ /* 0x000fe2000f8e08ff */
[----:B------:R-:W1:Y:S01]  /*ed50*/  SHFL.BFLY PT, R0, R45, 0x1, 0x1f ;  /* 0x0c201f002d007f89 */ /* 0x000e6200000e0000 */
[----:B------:R-:W-:-:S03]  /*ed60*/  LOP3.LUT P6, RZ, R63, 0x2, RZ, 0xc0, !PT ;  /* 0x000000023fff7812 */ /* 0x000fc600078cc0ff */
[----:B------:R-:W3:Y:S01]  /*ed70*/  SHFL.BFLY PT, R43, R6, 0x2, 0x1f ;  /* 0x0c401f00062b7f89 */ /* 0x000ee200000e0000 */
[C-C-:B------:R-:W-:Y:S02]  /*ed80*/  IMAD.IADD R140, R3.reuse, 0x1, R144.reuse ;  /* 0x00000001038c7824 */ /* 0x140fe400078e0290 */
[----:B------:R-:W-:Y:S01]  /*ed90*/  IMAD.IADD R102, R4, 0x1, R144 ;  /* 0x0000000104667824 */ /* 0x000fe200078e0290 */
[----:B------:R-:W-:Y:S03]  /*eda0*/  LDSM.16.MT88.4 R92, [R144+0x6000] ;  /* 0x00600000905c783b */ /* 0x000fe60000004200 */
[----:B------:R-:W-:Y:S01]  /*edb0*/  IMAD.IADD R100, R3, 0x1, R102 ;  /* 0x0000000103647824 */ /* 0x000fe200078e0266 */
        /* <DEDUP_REMOVED lines=9> */
[----:B------:R-:W2:Y:S01]  /*ee50*/  LDSM.16.MT88.4 R84, [R140+0x6000] ;  /* 0x006000008c54783b */ /* 0x000ea20000004200 */
        /* <DEDUP_REMOVED lines=29> */
[----:B------:R-:W1:Y:S01]  /*f030*/  MUFU.EX2 R36, R36 ;  /* 0x0000002400247308 */ /* 0x000e620000000800 */
[--C-:B------:R-:W-:Y:S01]  /*f040*/  FFMA.FTZ R49, R39, UR4, -R26.reuse ;  /* 0x0000000427317c23 */ /* 0x100fe2000801081a */
[--C-:B------:R-:W-:Y:S01]  /*f050*/  FFMA.FTZ R44, R5, UR4, -R26.reuse ;  /* 0x00000004052c7c23 */ /* 0x100fe2000801081a */
[--C-:B------:R-:W-:Y:S01]  /*f060*/  FFMA.FTZ R43, R23, UR4, -R26.reuse ;  /* 0x00000004172b7c23 */ /* 0x100fe2000801081a */
[--C-:B------:R-:W-:Y:S01]  /*f070*/  FFMA.FTZ R40, R83, UR4, -R26.reuse ;  /* 0x0000000453287c23 */ /* 0x100fe2000801081a */
[----:B------:R-:W4:Y:S01]  /*f080*/  LDSM.16.MT88.4 R4, [R100+0x6000] ;  /* 0x006000006404783b */ /* 0x000f220000004200 */
[--C-:B------:R-:W-:Y:S01]  /*f090*/  FFMA.FTZ R39, R13, UR4, -R26.reuse ;  /* 0x000000040d277c23 */ /* 0x100fe2000801081a */
[--C-:B------:R-:W-:Y:S01]  /*f0a0*/  FFMA.FTZ R38, R21, UR4, -R26.reuse ;  /* 0x0000000415267c23 */ /* 0x100fe2000801081a */
[----:B------:R-:W-:Y:S01]  /*f0b0*/  MUFU.EX2 R49, R49 ;  /* 0x0000003100317308 */ /* 0x000fe20000000800 */
[----:B------:R-:W5:Y:S01]  /*f0c0*/  LDSM.16.MT88.4 R12, [R144+0x6800] ;  /* 0x00680000900c783b */ /* 0x000f620000004200 */
[--C-:B------:R-:W-:Y:S01]  /*f0d0*/  FFMA.FTZ R33, R19, UR4, -R26.reuse ;  /* 0x0000000413217c23 */ /* 0x100fe2000801081a */
[--C-:B------:R-:W-:Y:S01]  /*f0e0*/  FFMA.FTZ R32, R17, UR4, -R26.reuse ;  /* 0x0000000411207c23 */ /* 0x100fe2000801081a */
[----:B---3--:R-:W-:Y:S01]  /*f0f0*/  F2FP.F16.F32.PACK_AB R69, R46, R51 ;  /* 0x000000332e45723e */ /* 0x008fe200000000ff */
[----:B------:R-:W3:Y:S01]  /*f100*/  LDSM.16.MT88.4 R20, [R140+0x6800] ;  /* 0x006800008c14783b */ /* 0x000ee20000004200 */
[--C-:B------:R-:W-:Y:S01]  /*f110*/  FFMA.FTZ R57, R57, UR4, -R26.reuse ;  /* 0x0000000439397c23 */ /* 0x100fe2000801081a */
[--C-:B------:R-:W-:Y:S01]  /*f120*/  FFMA.FTZ R48, R193, UR4, -R26.reuse ;  /* 0x00000004c1307c23 */ /* 0x100fe2000801081a */
[----:B------:R-:W2:Y:S01]  /*f130*/  MUFU.EX2 R44, R44 ;  /* 0x0000002c002c7308 */ /* 0x000ea20000000800 */
[----:B-1----:R-:W-:Y:S01]  /*f140*/  F2FP.F16.F32.PACK_AB R71, R36, R45 ;  /* 0x0000002d2447723e */ /* 0x002fe200000000ff */
[----:B------:R-:W1:Y:S01]  /*f150*/  LDSM.16.MT88.4 R16, [R102+0x6800] ;  /* 0x006800006610783b */ /* 0x000e620000004200 */
        /* <DEDUP_REMOVED lines=27> */
[--C-:B------:R-:W-:Y:S01]  /*f310*/  FFMA.FTZ R67, R67, UR4, -R42.reuse ;  /* 0x0000000443437c23 */ /* 0x100fe2000801082a */
[--C-:B------:R-:W-:Y:S01]  /*f320*/  FFMA.FTZ R124, R55, UR4, -R42.reuse ;  /* 0x00000004377c7c23 */ /* 0x100fe2000801082a */
[----:B------:R-:W2:Y:S01]  /*f330*/  MUFU.EX2 R34, R34 ;  /* 0x0000002200227308 */ /* 0x000ea20000000800 */
[----:B----4-:R-:W-:Y:S01]  /*f340*/  F2FP.F16.F32.PACK_AB R70, R40, R43 ;  /* 0x0000002b2846723e */ /* 0x010fe200000000ff */
[--C-:B------:R-:W-:Y:S01]  /*f350*/  FFMA.FTZ R53, R53, UR4, -R42.reuse ;  /* 0x0000000435357c23 */ /* 0x100fe2000801082a */
[----:B------:R-:W-:Y:S01]  /*f360*/  FFMA.FTZ R42, R47, UR4, -R42 ;  /* 0x000000042f2a7c23 */ /* 0x000fe2000801082a */
[----:B------:R-:W-:Y:S01]  /*f370*/  FADD.FTZ R44, R49, R44 ;  /* 0x0000002c312c7221 */ /* 0x000fe20000010000 */
[----:B------:R-:W-:Y:S01]  /*f380*/  FADD.FTZ R47, R45, R126 ;  /* 0x0000007e2d2f7221 */ /* 0x000fe20000010000 */
[--C-:B------:R-:W-:Y:S01]  /*f390*/  FFMA.FTZ R37, R37, UR4, -R26.reuse ;  /* 0x0000000425257c23 */ /* 0x100fe2000801081a */
[----:B------:R-:W-:Y:S01]  /*f3a0*/  FFMA.FTZ R35, R35, UR4, -R26 ;  /* 0x0000000423237c23 */ /* 0x000fe2000801081a */
[----:B------:R-:W-:Y:S01]  /*f3b0*/  MUFU.EX2 R31, R31 ;  /* 0x0000001f001f7308 */ /* 0x000fe20000000800 */
[----:B------:R-:W-:Y:S01]  /*f3c0*/  HMMA.16816.F32 R96, R68, R92, RZ ;  /* 0x0000005c4460723c */ /* 0x000fe200000018ff */
[----:B------:R-:W-:Y:S01]  /*f3d0*/  FADD.FTZ R43, R43, R44 ;  /* 0x0000002c2b2b7221 */ /* 0x000fe20000010000 */
[----:B------:R-:W-:Y:S01]  /*f3e0*/  FADD.FTZ R36, R36, R47 ;  /* 0x0000002f24247221 */ /* 0x000fe20000010000 */
[--C-:B------:R-:W-:Y:S01]  /*f3f0*/  FFMA.FTZ R27, R27, UR4, -R26.reuse ;  /* 0x000000041b1b7c23 */ /* 0x100fe2000801081a */
[----:B------:R-:W-:Y:S01]  /*f400*/  FFMA.FTZ R26, R25, UR4, -R26 ;  /* 0x00000004191a7c23 */ /* 0x000fe2000801081a */
[----:B------:R-:W-:-:S02]  /*f410*/  FADD.FTZ R40, R40, R43 ;  /* 0x0000002b28287221 */ /* 0x000fc40000010000 */
[----:B------:R-:W-:Y:S01]  /*f420*/  MUFU.EX2 R30, R30 ;  /* 0x0000001e001e7308 */ /* 0x000fe20000000800 */
[C---:B------:R-:W-:Y:S07]  /*f430*/  HMMA.16816.F32 R92, R68.reuse, R94, RZ ;  /* 0x0000005e445c723c */ /* 0x040fee00000018ff */
[----:B------:R-:W-:Y:S01]  /*f440*/  MUFU.EX2 R39, R39 ;  /* 0x0000002700277308 */ /* 0x000fe20000000800 */
[C---:B------:R-:W-:Y:S07]  /*f450*/  HMMA.16816.F32 R88, R68.reuse, R84, RZ ;  /* 0x000000544458723c */ /* 0x040fee00000018ff */
[----:B------:R-:W4:Y:S01]  /*f460*/  MUFU.EX2 R38, R38 ;  /* 0x0000002600267308 */ /* 0x000f220000000800 */
[C---:B------:R-:W-:Y:S07]  /*f470*/  HMMA.16816.F32 R84, R68.reuse, R86, RZ ;  /* 0x000000564454723c */ /* 0x040fee00000018ff */
[----:B------:R-:W-:Y:S01]  /*f480*/  MUFU.EX2 R33, R33 ;  /* 0x0000002100217308 */ /* 0x000fe20000000800 */
[C---:B------:R-:W-:Y:S07]  /*f490*/  HMMA.16816.F32 R80, R68.reuse, R76, RZ ;  /* 0x0000004c4450723c */ /* 0x040fee00000018ff */
[----:B------:R-:W5:Y:S01]  /*f4a0*/  MUFU.EX2 R32, R32 ;  /* 0x0000002000207308 */ /* 0x000f620000000800 */
[C---:B------:R-:W-:Y:S07]  /*f4b0*/  HMMA.16816.F32 R76, R68.reuse, R78, RZ ;  /* 0x0000004e444c723c */ /* 0x040fee00000018ff */
[----:B------:R-:W-:Y:S01]  /*f4c0*/  MUFU.EX2 R29, R29 ;  /* 0x0000001d001d7308 */ /* 0x000fe20000000800 */
[----:B------:R-:W-:Y:S01]  /*f4d0*/  HMMA.16816.F32 R72, R68, R4, RZ ;  /* 0x000000044448723c */ /* 0x000fe200000018ff */
[----:B--2---:R-:W-:Y:S01]  /*f4e0*/  F2FP.F16.F32.PACK_AB R5, R34, R41 ;  /* 0x000000292205723e */ /* 0x004fe200000000ff */
[----:B------:R-:W-:Y:S01]  /*f4f0*/  FADD.FTZ R41, R41, R36 ;  /* 0x0000002429297221 */ /* 0x000fe20000010000 */
[----:B----4-:R-:W-:Y:S01]  /*f500*/  F2FP.F16.F32.PACK_AB R4, R38, R39 ;  /* 0x000000272604723e */ /* 0x010fe200000000ff */
[----:B------:R-:W-:-:S02]  /*f510*/  FADD.FTZ R39, R39, R40 ;  /* 0x0000002827277221 */ /* 0x000fc40000010000 */
[----:B------:R-:W-:Y:S01]  /*f520*/  FADD.FTZ R34, R34, R41 ;  /* 0x0000002922227221 */ /* 0x000fe20000010000 */
[----:B------:R-:W2:Y:S01]  /*f530*/  MUFU.EX2 R28, R28 ;  /* 0x0000001c001c7308 */ /* 0x000ea20000000800 */
[----:B------:R-:W-:Y:S01]  /*f540*/  HMMA.16816.F32 R68, R68, R6, RZ ;  /* 0x000000064444723c */ /* 0x000fe200000018ff */
[----:B------:R-:W-:Y:S01]  /*f550*/  F2FP.F16.F32.PACK_AB R7, R30, R31 ;  /* 0x0000001f1e07723e */ /* 0x000fe200000000ff */
[----:B------:R-:W-:Y:S01]  /*f560*/  FADD.FTZ R38, R38, R39 ;  /* 0x0000002726267221 */ /* 0x000fe20000010000 */
[----:B-----5:R-:W-:Y:S01]  /*f570*/  F2FP.F16.F32.PACK_AB R6, R32, R33 ;  /* 0x000000212006723e */ /* 0x020fe200000000ff */
[----:B------:R-:W-:Y:S02]  /*f580*/  FADD.FTZ R31, R31, R34 ;  /* 0x000000221f1f7221 */ /* 0x000fe40000010000 */
[----:B------:R-:W-:Y:S01]  /*f590*/  FADD.FTZ R33, R33, R38 ;  /* 0x0000002621217221 */ /* 0x000fe20000010000 */
[----:B------:R-:W-:Y:S01]  /*f5a0*/  MUFU.EX2 R24, R24 ;  /* 0x0000001800187308 */ /* 0x000fe20000000800 */
[----:B------:R-:W-:-:S02]  /*f5b0*/  FADD.FTZ R30, R30, R31 ;  /* 0x0000001f1e1e7221 */ /* 0x000fc40000010000 */
[----:B------:R-:W-:Y:S01]  /*f5c0*/  HMMA.16816.F32 R96, R4, R12, R96 ;  /* 0x0000000c0460723c */ /* 0x000fe20000001860 */
[----:B------:R-:W-:-:S04]  /*f5d0*/  FADD.FTZ R32, R32, R33 ;  /* 0x0000002120207221 */ /* 0x000fc80000010000 */
[----:B------:R-:W4:Y:S03]  /*f5e0*/  MUFU.EX2 R3, R3 ;  /* 0x0000000300037308 */ /* 0x000f260000000800 */
[C---:B------:R-:W-:Y:S01]  /*f5f0*/  HMMA.16816.F32 R92, R4.reuse, R14, R92 ;  /* 0x0000000e045c723c */ /* 0x040fe2000000185c */
[----:B------:R-:W5:Y:S04]  /*f600*/  LDSM.16.MT88.4 R12, [R100+0x6800] ;  /* 0x00680000640c783b */ /* 0x000f680000004200 */
[----:B------:R-:W-:Y:S03]  /*f610*/  MUFU.EX2 R57, R57 ;  /* 0x0000003900397308 */ /* 0x000fe60000000800 */
[C---:B---3--:R-:W-:Y:S05]  /*f620*/  HMMA.16816.F32 R88, R4.reuse, R20, R88 ;  /* 0x000000140458723c */ /* 0x048fea0000001858 */
[----:B------:R-:W3:Y:S03]  /*f630*/  MUFU.EX2 R48, R48 ;  /* 0x0000003000307308 */ /* 0x000ee60000000800 */
[C---:B------:R-:W-:Y:S01]  /*f640*/  HMMA.16816.F32 R84, R4.reuse, R22, R84 ;  /* 0x000000160454723c */ /* 0x040fe20000001854 */
[----:B------:R-:W3:Y:S04]  /*f650*/  LDSM.16.MT88.4 R20, [R144+0x7000] ;  /* 0x007000009014783b */ /* 0x000ee80000004200 */
[----:B------:R-:W-:Y:S03]  /*f660*/  MUFU.EX2 R50, R50 ;  /* 0x0000003200327308 */ /* 0x000fe60000000800 */
[C---:B-1----:R-:W-:Y:S05]  /*f670*/  HMMA.16816.F32 R80, R4.reuse, R16, R80 ;  /* 0x000000100450723c */ /* 0x042fea0000001850 */
[----:B------:R-:W1:Y:S03]  /*f680*/  MUFU.EX2 R59, R59 ;  /* 0x0000003b003b7308 */ /* 0x000e660000000800 */
[C---:B------:R-:W-:Y:S01]  /*f690*/  HMMA.16816.F32 R76, R4.reuse, R18, R76 ;  /* 0x00000012044c723c */ /* 0x040fe2000000184c */
[----:B------:R-:W1:Y:S04]  /*f6a0*/  LDSM.16.MT88.4 R16, [R140+0x7000] ;  /* 0x007000008c10783b */ /* 0x000e680000004200 */
[----:B------:R-:W-:Y:S03]  /*f6b0*/  MUFU.EX2 R109, R109 ;  /* 0x0000006d006d7308 */ /* 0x000fe60000000800 */
[C---:B-----5:R-:W-:Y:S05]  /*f6c0*/  HMMA.16816.F32 R72, R4.reuse, R12, R72 ;  /* 0x0000000c0448723c */ /* 0x060fea0000001848 */
[----:B------:R-:W5:Y:S03]  /*f6d0*/  MUFU.EX2 R52, R52 ;  /* 0x0000003400347308 */ /* 0x000f660000000800 */
[----:B------:R-:W-:Y:S01]  /*f6e0*/  HMMA.16816.F32 R68, R4, R14, R68 ;  /* 0x0000000e0444723c */ /* 0x000fe20000001844 */
[----:B------:R-:W5:Y:S01]  /*f6f0*/  LDSM.16.MT88.4 R12, [R102+0x7000] ;  /* 0x00700000660c783b */ /* 0x000f620000004200 */
[----:B--2---:R-:W-:Y:S01]  /*f700*/  F2FP.F16.F32.PACK_AB R5, R28, R29 ;  /* 0x0000001d1c05723e */ /* 0x004fe200000000ff */
[----:B------:R-:W-:Y:S01]  /*f710*/  FADD.FTZ R29, R29, R30 ;  /* 0x0000001e1d1d7221 */ /* 0x000fe20000010000 */
[----:B----4-:R-:W-:Y:S01]  /*f720*/  F2FP.F16.F32.PACK_AB R7, R3, R24 ;  /* 0x000000180307723e */ /* 0x010fe200000000ff */
[----:B------:R-:W-:Y:S01]  /*f730*/  MUFU.EX2 R54, R54 ;  /* 0x0000003600367308 */ /* 0x000fe20000000800 */
[----:B---3--:R-:W-:Y:S01]  /*f740*/  F2FP.F16.F32.PACK_AB R4, R48, R57 ;  /* 0x000000393004723e */ /* 0x008fe200000000ff */
[----:B------:R-:W-:Y:S01]  /*f750*/  FADD.FTZ R57, R57, R32 ;  /* 0x0000002039397221 */ /* 0x000fe20000010000 */
[----:B-1----:R-:W-:Y:S01]  /*f760*/  F2FP.F16.F32.PACK_AB R6, R59, R50 ;  /* 0x000000323b06723e */ /* 0x002fe200000000ff */
[----:B------:R-:W-:-:S02]  /*f770*/  FADD.FTZ R25, R28, R29 ;  /* 0x0000001d1c197221 */ /* 0x000fc40000010000 */
        /* <DEDUP_REMOVED lines=12> */
[----:B------:R-:W4:Y:S05]  /*f840*/  LDSM.16.MT88.4 R16, [R144+0x7800] ;  /* 0x007800009010783b */ /* 0x000f2a0000004200 */
[----:B------:R-:W3:Y:S02]  /*f850*/  MUFU.EX2 R117, R117 ;  /* 0x0000007500757308 */ /* 0x000ee40000000800 */
        /* <DEDUP_REMOVED lines=10> */
[----:B-1----:R-:W-:Y:S02]  /*f900*/  F2FP.F16.F32.PACK_AB R7, R65, R54 ;  /* 0x000000364107723e */ /* 0x002fe400000000ff */
[----:B------:R-:W1:Y:S01]  /*f910*/  MUFU.EX2 R66, R66 ;  /* 0x0000004200427308 */ /* 0x000e620000000800 */
[----:B---3--:R-:W-:Y:S01]  /*f920*/  F2FP.F16.F32.PACK_AB R4, R115, R56 ;  /* 0x000000387304723e */ /* 0x008fe200000000ff */
[----:B------:R-:W-:Y:S01]  /*f930*/  FADD.FTZ R56, R56, R59 ;  /* 0x0000003b38387221 */ /* 0x000fe20000010000 */
[----:B------:R-:W-:-:S03]  /*f940*/  F2FP.F16.F32.PACK_AB R6, R117, R58 ;  /* 0x0000003a7506723e */ /* 0x000fc600000000ff */
[----:B------:R-:W-:Y:S02]  /*f950*/  FADD.FTZ R115, R115, R56 ;  /* 0x0000003873737221 */ /* 0x000fe40000010000 */
[----:B------:R-:W-:Y:S02]  /*f960*/  MUFU.EX2 R104, R104 ;  /* 0x0000006800687308 */ /* 0x000fe40000000800 */
[----:B----4-:R-:W-:Y:S01]  /*f970*/  HMMA.16816.F32 R96, R4, R16, R96 ;  /* 0x000000100460723c */ /* 0x010fe20000001860 */
[----:B------:R-:W-:-:S04]  /*f980*/  FADD.FTZ R58, R58, R115 ;  /* 0x000000733a3a7221 */ /* 0x000fc80000010000 */
[----:B------:R-:W-:Y:S01]  /*f990*/  FADD.FTZ R117, R117, R58 ;  /* 0x0000003a75757221 */ /* 0x000fe20000010000 */
        /* <DEDUP_REMOVED lines=16> */
[----:B------:R-:W-:Y:S01]  /*faa0*/  HMMA.16816.F32 R68, R4, R18, R68 ;  /* 0x000000120444723c */ /* 0x000fe20000001844 */
[----:B------:R-:W4:Y:S01]  /*fab0*/  LDSM.16.MT88.4 R16, [R102+0x8000] ;  /* 0x008000006610783b */ /* 0x000f220000004200 */
[----:B------:R-:W-:-:S02]  /*fac0*/  F2FP.F16.F32.PACK_AB R5, R125, R64 ;  /* 0x000000407d05723e */ /* 0x000fc400000000ff */
[----:B-1----:R-:W-:Y:S02]  /*fad0*/  F2FP.F16.F32.PACK_AB R7, R66, R129 ;  /* 0x000000814207723e */ /* 0x002fe400000000ff */
[----:B------:R-:W-:Y:S01]  /*fae0*/  MUFU.EX2 R112, R112 ;  /* 0x0000007000707308 */ /* 0x000fe20000000800 */
[----:B---3--:R-:W-:Y:S01]  /*faf0*/  F2FP.F16.F32.PACK_AB R4, R137, R104 ;  /* 0x000000688904723e */ /* 0x008fe200000000ff */
[----:B------:R-:W-:Y:S01]  /*fb00*/  FADD.FTZ R104, R104, R117 ;  /* 0x0000007568687221 */ /* 0x000fe20000010000 */
[----:B-----5:R-:W-:-:S03]  /*fb10*/  F2FP.F16.F32.PACK_AB R6, R167, R106 ;  /* 0x0000006aa706723e */ /* 0x020fc600000000ff */
        /* <DEDUP_REMOVED lines=27> */
[----:B-----5:R-:W-:Y:S01]  /*fcd0*/  F2FP.F16.F32.PACK_AB R6, R127, R114 ;  /* 0x000000727f06723e */ /* 0x020fe200000000ff */
[----:B------:R-:W-:-:S04]  /*fce0*/  FADD.FTZ R112, R112, R167 ;  /* 0x000000a770707221 */ /* 0x000fc80000010000 */
[----:B------:R-:W-:Y:S02]  /*fcf0*/  FADD.FTZ R133, R133, R112 ;  /* 0x0000007085857221 */ /* 0x000fe40000010000 */
        /* <DEDUP_REMOVED lines=23> */
[----:B-----5:R-:W-:-:S05]  /*fe70*/  F2FP.F16.F32.PACK_AB R6, R122, R105 ;  /* 0x000000697a06723e */ /* 0x020fca00000000ff */
[----:B------:R-:W-:Y:S02]  /*fe80*/  MUFU.EX2 R27, R27 ;  /* 0x0000001b001b7308 */ /* 0x000fe40000000800 */
[C---:B----4-:R-:W-:Y:S06]  /*fe90*/  HMMA.16816.F32 R96, R4.reuse, R16, R96 ;  /* 0x000000100460723c */ /* 0x050fec0000001860 */
        /* <DEDUP_REMOVED lines=35> */
[----:B----4-:R-:W-:Y:S01]  /*100d0*/  HMMA.16816.F32 R80, R4, R16, R80 ;  /* 0x000000100450723c */ /* 0x010fe20000001850 */
[----:B------:R-:W-:Y:S01]  /*100e0*/  FADD.FTZ R16, R114, R133 ;  /* 0x0000008572107221 */ /* 0x000fe20000010000 */
[----:B------:R-:W-:-:S03]  /*100f0*/  FADD.FTZ R116, R116, R139 ;  /* 0x0000008b74747221 */ /* 0x000fc60000010000 */
[----:B------:R-:W-:Y:S01]  /*10100*/  FADD.FTZ R16, R127, R16 ;  /* 0x000000107f107221 */ /* 0x000fe20000010000 */
[----:B------:R-:W-:Y:S02]  /*10110*/  FADD.FTZ R121, R121, R116 ;  /* 0x0000007479797221 */ /* 0x000fe40000010000 */
[----:B------:R-:W-:Y:S01]  /*10120*/  HMMA.16816.F32 R76, R4, R18, R76 ;  /* 0x00000012044c723c */ /* 0x000fe2000000184c */
[----:B------:R-:W-:-:S04]  /*10130*/  FADD.FTZ R111, R111, R16 ;  /* 0x000000106f6f7221 */ /* 0x000fc80000010000 */
[----:B------:R-:W-:-:S03]  /*10140*/  FADD.FTZ R120, R120, R111 ;  /* 0x0000006f78787221 */ /* 0x000fc60000010000 */
        /* <DEDUP_REMOVED lines=14> */
[----:B------:R-:W-:Y:S06]  /*10230*/  @!P6 BRA `(.L_x_5044) ;  /* 0x0000004000f0e947 */ /* 0x000fec0003800000 */
        /* <DEDUP_REMOVED lines=67> */
.L_x_5045:
        /* <DEDUP_REMOVED lines=8> */
.L_x_5046:
[----:B------:R-:W1:Y:S01]  /*106f0*/  LDCU UR8, c[0x0][0x3c4] ;  /* 0x00007880ff0877ac */ /* 0x000e620008000800 */
[----:B------:R-:W-:Y:S02]  /*10700*/  IADD3 R4, P0, PT, R9, R156, RZ ;  /* 0x0000009c09047210 */ /* 0x000fe40007f1e0ff */
[----:B------:R-:W-:Y:S01]  /*10710*/  LOP3.LUT R63, R63, 0xfffffffe, RZ, 0xc0, !PT ;  /* 0xfffffffe3f3f7812 */ /* 0x000fe200078ec0ff */
[----:B------:R-:W2:Y:S02]  /*10720*/  LDCU UR9, c[0x0][0x440] ;  /* 0x00008800ff0977ac */ /* 0x000ea40008000800 */
[----:B------:R-:W-:Y:S01]  /*10730*/  IMAD.X R5, R8, 0x1, R157, P0 ;  /* 0x0000000108057824 */ /* 0x000fe200000e069d */
[----:B------:R-:W-:-:S06]  /*10740*/  USHF.L.U32 UR11, UR10, 0x5, URZ ;  /* 0x000000050a0b7899 */ /* 0x000fcc00080006ff */
[----:B------:R-:W-:Y:S01]  /*10750*/  IADD3 R12, P0, PT, R4, UR11, RZ ;  /* 0x0000000b040c7c10 */ /* 0x000fe2000ff1e0ff */
        /* <DEDUP_REMOVED lines=55> */
[----:B------:R-:W3:Y:S04]  /*10ad0*/  LDSM.16.M88.4 R64, [R148+UR5+0x2000] ;  /* 0x002000059440783b */ /* 0x000ee80008000200 */
[----:B------:R-:W4:Y:S04]  /*10ae0*/  LDSM.16.M88.4 R52, [R148+UR5+0x2800] ;  /* 0x002800059434783b */ /* 0x000f280008000200 */
[----:B------:R-:W5:Y:S04]  /*10af0*/  LDSM.16.M88.4 R44, [R148+UR5+0x3000] ;  /* 0x00300005942c783b */ /* 0x000f680008000200 */
[----:B------:R-:W2:Y:S04]  /*10b00*/  LDSM.16.M88.4 R36, [R148+UR5+0x3800] ;  /* 0x003800059424783b */ /* 0x000ea80008000200 */
[----:B------:R-:W2:Y:S04]  /*10b10*/  LDSM.16.M88.4 R28, [R148+UR5+0x4000] ;  /* 0x00400005941c783b */ /* 0x000ea80008000200 */
[----:B------:R-:W2:Y:S04]  /*10b20*/  LDSM.16.M88.4 R20, [R148+UR5+0x4800] ;  /* 0x004800059414783b */ /* 0x000ea80008000200 */
[----:B-1----:R-:W1:Y:S04]  /*10b30*/  LDSM.16.M88.4 R12, [R148+UR5+0x5000] ;  /* 0x00500005940c783b */ /* 0x002e680008000200 */
[----:B------:R-:W1:Y:S04]  /*10b40*/  LDSM.16.M88.4 R8, [R148+UR5+0x5800] ;  /* 0x005800059408783b */ /* 0x000e680008000200 */
[----:B------:R-:W-:Y:S04]  /*10b50*/  LDSM.16.M88.4 R136, [R147] ;  /* 0x000000009388783b */ /* 0x000fe80000000200 */
[----:B------:R-:W1:Y:S01]  /*10b60*/  LDSM.16.M88.4 R4, [R143+0x2000] ;  /* 0x002000008f04783b */ /* 0x000e620000000200 */
[C---:B---3--:R-:W-:Y:S03]  /*10b70*/  HMMA.16816.F32 R104, R128.reuse, R64, RZ ;  /* 0x000000408068723c */ /* 0x048fe600000018ff */
[----:B------:R-:W3:Y:S04]  /*10b80*/  LDSM.16.M88.4 R120, [R143+0x2800] ;  /* 0x002800008f78783b */ /* 0x000ee80000000200 */
[----:B------:R-:W3:Y:S01]  /*10b90*/  LDSM.16.M88.4 R112, [R143+0x3800] ;  /* 0x003800008f70783b */ /* 0x000ee20000000200 */
[C---:B------:R-:W-:Y:S03]  /*10ba0*/  HMMA.16816.F32 R64, R128.reuse, R66, RZ ;  /* 0x000000428040723c */ /* 0x040fe600000018ff */
[----:B------:R-:W-:Y:S04]  /*10bb0*/  LDSM.16.M88.4 R124, [R146] ;  /* 0x00000000927c783b */ /* 0x000fe80000000200 */
[----:B------:R-:W-:Y:S01]  /*10bc0*/  LDSM.16.M88.4 R116, [R143+0x3000] ;  /* 0x003000008f74783b */ /* 0x000fe20000000200 */
[C---:B----4-:R-:W-:Y:S03]  /*10bd0*/  HMMA.16816.F32 R56, R128.reuse, R52, RZ ;  /* 0x000000348038723c */ /* 0x050fe600000018ff */
[----:B------:R-:W-:Y:S04]  /*10be0*/  LDSM.16.M88.4 R108, [R143+0x4000] ;  /* 0x004000008f6c783b */ /* 0x000fe80000000200 */
[----:B------:R-:W0:Y:S01]  /*10bf0*/  LDGDEPBAR ;  /* 0x00000000000079af */ /* 0x000e220000000000 */
[C---:B-----5:R-:W-:Y:S08]  /*10c00*/  HMMA.16816.F32 R48, R128.reuse, R44, RZ ;  /* 0x0000002c8030723c */ /* 0x060ff000000018ff */
        /* <DEDUP_REMOVED lines=16> */
[C---:B---3--:R-:W-:Y:S08]  /*10d10*/  HMMA.16816.F32 R56, R136.reuse, R120, R56 ;  /* 0x000000788838723c */ /* 0x048ff00000001838 */
        /* <DEDUP_REMOVED lines=20> */
[----:B------:R-:W-:Y:S03]  /*10e60*/  HMMA.16816.F32 R32, R136, R108, R32 ;  /* 0x0000006c8820723c */ /* 0x000fe60000001820 */
[----:B------:R-:W-:Y:S01]  /*10e70*/  FMUL.FTZ R62, R105, UR14 ;  /* 0x0000000e693e7c20 */ /* 0x000fe20008410000 */
[----:B------:R-:W-:Y:S01]  /*10e80*/  FMUL.FTZ R103, R104, UR14 ;  /* 0x0000000e68677c20 */ /* 0x000fe20008410000 */
[----:B------:R-:W-:Y:S01]  /*10e90*/  FMUL.FTZ R104, R106, UR14 ;  /* 0x0000000e6a687c20 */ /* 0x000fe20008410000 */
[----:B------:R-:W-:-:S02]  /*10ea0*/  FMUL.FTZ R107, R107, UR14 ;  /* 0x0000000e6b6b7c20 */ /* 0x000fc40008410000 */
[----:B------:R-:W-:Y:S01]  /*10eb0*/  HMMA.16816.F32 R28, R136, R110, R28 ;  /* 0x0000006e881c723c */ /* 0x000fe2000000181c */
[----:B------:R-:W4:Y:S01]  /*10ec0*/  LDSM.16.M88.4 R108, [R142+0x3800] ;  /* 0x003800008e6c783b */ /* 0x000f220000000200 */
[----:B------:R-:W5:Y:S01]  /*10ed0*/  MUFU.TANH R103, R103 ;  /* 0x0000006700677308 */ /* 0x000f620000002400 */
[----:B------:R-:W-:Y:S01]  /*10ee0*/  FMUL.FTZ R105, R64, UR14 ;  /* 0x0000000e40697c20 */ /* 0x000fe20008410000 */
[----:B------:R-:W-:Y:S01]  /*10ef0*/  FMUL.FTZ R106, R66, UR14 ;  /* 0x0000000e426a7c20 */ /* 0x000fe20008410000 */
[----:B------:R-:W-:Y:S01]  /*10f00*/  FMUL.FTZ R66, R67, UR14 ;  /* 0x0000000e43427c20 */ /* 0x000fe20008410000 */
[----:B------:R-:W-:Y:S02]  /*10f10*/  FMUL.FTZ R65, R65, UR14 ;  /* 0x0000000e41417c20 */ /* 0x000fe40008410000 */
[C---:B--2---:R-:W-:Y:S02]  /*10f20*/  HMMA.16816.F32 R48, R124.reuse, R112, R48 ;  /* 0x000000707c30723c */ /* 0x044fe40000001830 */
[----:B------:R-:W-:Y:S06]  /*10f30*/  MUFU.TANH R62, R62 ;  /* 0x0000003e003e7308 */ /* 0x000fec0000002400 */
[C---:B------:R-:W-:Y:S01]  /*10f40*/  HMMA.16816.F32 R44, R124.reuse, R114, R44 ;  /* 0x000000727c2c723c */ /* 0x040fe2000000182c */
[----:B------:R-:W2:Y:S01]  /*10f50*/  LDSM.16.M88.4 R112, [R141+0x2800] ;  /* 0x002800008d70783b */ /* 0x000ea20000000200 */
[----:B------:R-:W5:Y:S06]  /*10f60*/  MUFU.TANH R104, R104 ;  /* 0x0000006800687308 */ /* 0x000f6c0000002400 */
[----:B---3--:R-:W-:Y:S02]  /*10f70*/  HMMA.16816.F32 R56, R124, R116, R56 ;  /* 0x000000747c38723c */ /* 0x008fe40000001838 */
[----:B------:R-:W-:Y:S06]  /*10f80*/  MUFU.TANH R106, R106 ;  /* 0x0000006a006a7308 */ /* 0x000fec0000002400 */
[C---:B-1----:R-:W-:Y:S02]  /*10f90*/  HMMA.16816.F32 R48, R8.reuse, R4, R48 ;  /* 0x000000040830723c */ /* 0x042fe40000001830 */
[----:B------:R-:W-:Y:S06]  /*10fa0*/  MUFU.TANH R105, R105 ;  /* 0x0000006900697308 */ /* 0x000fec0000002400 */
[----:B------:R-:W-:Y:S01]  /*10fb0*/  HMMA.16816.F32 R44, R8, R6, R44 ;  /* 0x00000006082c723c */ /* 0x000fe2000000182c */
[----:B------:R-:W1:Y:S01]  /*10fc0*/  LDSM.16.M88.4 R4, [R141+0x3800] ;  /* 0x003800008d04783b */ /* 0x000e620000000200 */
[----:B------:R-:W-:Y:S06]  /*10fd0*/  MUFU.TANH R65, R65 ;  /* 0x0000004100417308 */ /* 0x000fec0000002400 */
[----:B----4-:R-:W-:Y:S02]  /*10fe0*/  HMMA.16816.F32 R40, R124, R108, R40 ;  /* 0x0000006c7c28723c */ /* 0x010fe40000001828 */
[----:B------:R-:W-:Y:S01]  /*10ff0*/  MUFU.TANH R66, R66 ;  /* 0x0000004200427308 */ /* 0x000fe20000002400 */
[----:B------:R-:W-:Y:S01]  /*11000*/  FMUL.FTZ R51, R51, UR14 ;  /* 0x0000000e33337c20 */ /* 0x000fe20008410000 */
[----:B------:R-:W-:Y:S01]  /*11010*/  FMUL.FTZ R177, R50, UR14 ;  /* 0x0000000e32b17c20 */ /* 0x000fe20008410000 */
[----:B------:R-:W-:Y:S01]  /*11020*/  FMUL.FTZ R49, R49, UR14 ;  /* 0x0000000e31317c20 */ /* 0x000fe20008410000 */
[----:B------:R-:W-:-:S02]  /*11030*/  FMUL.FTZ R48, R48, UR14 ;  /* 0x0000000e30307c20 */ /* 0x000fc40008410000 */
[C---:B------:R-:W-:Y:S01]  /*11040*/  HMMA.16816.F32 R36, R124.reuse, R110, R36 ;  /* 0x0000006e7c24723c */ /* 0x040fe20000001824 */
[----:B------:R-:W3:Y:S01]  /*11050*/  LDSM.16.M88.4 R108, [R142+0x4000] ;  /* 0x004000008e6c783b */ /* 0x000ee20000000200 */
[----:B------:R-:W-:Y:S01]  /*11060*/  MUFU.TANH R175, R51 ;  /* 0x0000003300af7308 */ /* 0x000fe20000002400 */
[----:B------:R-:W-:Y:S01]  /*11070*/  FMUL.FTZ R44, R44, UR14 ;  /* 0x0000000e2c2c7c20 */ /* 0x000fe20008410000 */
[----:B------:R-:W-:Y:S01]  /*11080*/  FMUL.FTZ R47, R47, UR14 ;  /* 0x0000000e2f2f7c20 */ /* 0x000fe20008410000 */
[----:B------:R-:W-:Y:S01]  /*11090*/  FMUL.FTZ R45, R45, UR14 ;  /* 0x0000000e2d2d7c20 */ /* 0x000fe20008410000 */
[----:B------:R-:W-:Y:S02]  /*110a0*/  FMUL.FTZ R46, R46, UR14 ;  /* 0x0000000e2e2e7c20 */ /* 0x000fe40008410000 */
[----:B------:R-:W-:Y:S01]  /*110b0*/  HMMA.16816.F32 R52, R124, R118, R52 ;  /* 0x000000767c34723c */ /* 0x000fe20000001834 */
[----:B------:R-:W4:Y:S01]  /*110c0*/  LDSM.16.M88.4 R116, [R142+0x4800] ;  /* 0x004800008e74783b */ /* 0x000f220000000200 */
[----:B------:R-:W-:Y:S06]  /*110d0*/  MUFU.TANH R50, R44 ;  /* 0x0000002c00327308 */ /* 0x000fec0000002400 */
[----:B--2---:R-:W-:Y:S02]  /*110e0*/  HMMA.16816.F32 R56, R8, R112, R56 ;  /* 0x000000700838723c */ /* 0x004fe40000001838 */
[----:B------:R-:W-:Y:S06]  /*110f0*/  MUFU.TANH R171, R47 ;  /* 0x0000002f00ab7308 */ /* 0x000fec0000002400 */
[----:B------:R-:W-:Y:S02]  /*11100*/  HMMA.16816.F32 R132, R136, R120, R132 ;  /* 0x000000788884723c */ /* 0x000fe40000001884 */
[----:B------:R-:W-:Y:S06]  /*11110*/  MUFU.TANH R170, R45 ;  /* 0x0000002d00aa7308 */ /* 0x000fec0000002400 */
[----:B-1----:R-:W-:Y:S02]  /*11120*/  HMMA.16816.F32 R40, R8, R4, R40 ;  /* 0x000000040828723c */ /* 0x002fe40000001828 */
[----:B------:R-:W-:Y:S01]  /*11130*/  MUFU.TANH R173, R46 ;  /* 0x0000002e00ad7308 */ /* 0x000fe20000002400 */
[----:B------:R-:W-:Y:S01]  /*11140*/  FMUL.FTZ R64, R56, UR14 ;  /* 0x0000000e38407c20 */ /* 0x000fe20008410000 */
[----:B------:R-:W-:Y:S01]  /*11150*/  FMUL.FTZ R56, R57, UR14 ;  /* 0x0000000e39387c20 */ /* 0x000fe20008410000 */
[----:B------:R-:W-:Y:S01]  /*11160*/  FMUL.FTZ R57, R58, UR14 ;  /* 0x0000000e3a397c20 */ /* 0x000fe20008410000 */
[----:B------:R-:W-:-:S02]  /*11170*/  FMUL.FTZ R58, R59, UR14 ;  /* 0x0000000e3b3a7c20 */ /* 0x000fc40008410000 */
[----:B------:R-:W-:Y:S01]  /*11180*/  HMMA.16816.F32 R36, R8, R6, R36 ;  /* 0x000000060824723c */ /* 0x000fe20000001824 */
[----:B------:R-:W1:Y:S01]  /*11190*/  LDSM.16.M88.4 R4, [R141+0x4000] ;  /* 0x004000008d04783b */ /* 0x000e620000000200 */
[----:B------:R-:W-:Y:S06]  /*111a0*/  MUFU.TANH R56, R56 ;  /* 0x0000003800387308 */ /* 0x000fec0000002400 */
[----:B---3--:R-:W-:Y:S02]  /*111b0*/  HMMA.16816.F32 R32, R124, R108, R32 ;  /* 0x0000006c7c20723c */ /* 0x008fe40000001820 */
[----:B------:R-:W2:Y:S01]  /*111c0*/  MUFU.TANH R109, R107 ;  /* 0x0000006b006d7308 */ /* 0x000ea20000002400 */
[----:B------:R-:W-:Y:S01]  /*111d0*/  FMUL.FTZ R42, R42, UR14 ;  /* 0x0000000e2a2a7c20 */ /* 0x000fe20008410000 */
[----:B------:R-:W-:Y:S01]  /*111e0*/  FMUL.FTZ R40, R40, UR14 ;  /* 0x0000000e28287c20 */ /* 0x000fe20008410000 */
[----:B------:R-:W-:Y:S01]  /*111f0*/  FMUL.FTZ R43, R43, UR14 ;  /* 0x0000000e2b2b7c20 */ /* 0x000fe20008410000 */
[----:B------:R-:W-:-:S02]  /*11200*/  FMUL.FTZ R41, R41, UR14 ;  /* 0x0000000e29297c20 */ /* 0x000fc40008410000 */
[----:B------:R-:W-:Y:S02]  /*11210*/  HMMA.16816.F32 R28, R124, R110, R28 ;  /* 0x0000006e7c1c723c */ /* 0x000fe4000000181c */
[----:B------:R-:W-:Y:S01]  /*11220*/  MUFU.TANH R167, R42 ;  /* 0x0000002a00a77308 */ /* 0x000fe20000002400 */
[----:B------:R-:W-:Y:S01]  /*11230*/  FMUL.FTZ R36, R36, UR14 ;  /* 0x0000000e24247c20 */ /* 0x000fe20008410000 */
[----:B------:R-:W-:Y:S01]  /*11240*/  FMUL.FTZ R37, R37, UR14 ;  /* 0x0000000e25257c20 */ /* 0x000fe20008410000 */
[----:B------:R-:W-:Y:S01]  /*11250*/  FMUL.FTZ R39, R39, UR14 ;  /* 0x0000000e27277c20 */ /* 0x000fe20008410000 */
[----:B------:R-:W-:Y:S02]  /*11260*/  FMUL.FTZ R38, R38, UR14 ;  /* 0x0000000e26267c20 */ /* 0x000fe40008410000 */
[----:B------:R-:W-:Y:S02]  /*11270*/  HMMA.16816.F32 R52, R8, R114, R52 ;  /* 0x000000720834723c */ /* 0x000fe40000001834 */
[----:B------:R3:W-:Y:S06]  /*11280*/  MUFU.TANH R44, R36 ;  /* 0x00000024002c7308 */ /* 0x0007ec0000002400 */
[C---:B----4-:R-:W-:Y:S02]  /*11290*/  HMMA.16816.F32 R24, R124.reuse, R116, R24 ;  /* 0x000000747c18723c */ /* 0x050fe40000001818 */
[----:B------:R4:W-:Y:S06]  /*112a0*/  MUFU.TANH R47, R37 ;  /* 0x00000025002f7308 */ /* 0x0009ec0000002400 */
[----:B------:R-:W-:Y:S02]  /*112b0*/  HMMA.16816.F32 R20, R124, R118, R20 ;  /* 0x000000767c14723c */ /* 0x000fe40000001814 */
[----:B------:R-:W-:Y:S01]  /*112c0*/  MUFU.TANH R168, R40 ;  /* 0x0000002800a87308 */ /* 0x000fe20000002400 */
[----:B------:R-:W-:Y:S01]  /*112d0*/  FMUL.FTZ R108, R52, UR14 ;  /* 0x0000000e346c7c20 */ /* 0x000fe20008410000 */
[----:B------:R-:W-:Y:S01]  /*112e0*/  FMUL.FTZ R52, R55, UR14 ;  /* 0x0000000e37347c20 */ /* 0x000fe20008410000 */
[----:B---3--:R-:W-:-:S02]  /*112f0*/  IMAD R36, R61, 0x80, R164 ;  /* 0x000000803d247824 */ /* 0x008fc400078e02a4 */
[----:B------:R-:W-:Y:S01]  /*11300*/  FMUL.FTZ R53, R53, UR14 ;  /* 0x0000000e35357c20 */ /* 0x000fe20008410000 */
[----:B------:R-:W-:Y:S01]  /*11310*/  FMUL.FTZ R111, R54, UR14 ;  /* 0x0000000e366f7c20 */ /* 0x000fe20008410000 */
[----:B-1----:R-:W-:Y:S01]  /*11320*/  HMMA.16816.F32 R32, R8, R4, R32 ;  /* 0x000000040820723c */ /* 0x002fe20000001820 */
[----:B------:R-:W-:Y:S01]  /*11330*/  MUFU.TANH R165, R43 ;  /* 0x0000002b00a57308 */ /* 0x000fe20000002400 */
[----:B----4-:R-:W-:-:S06]  /*11340*/  VIADD R37, R36, 0xffffff00 ;  /* 0xffffff0024257836 */ /* 0x010fcc0000000000 */
[----:B------:R-:W-:Y:S01]  /*11350*/  HMMA.16816.F32 R28, R8, R6, R28 ;  /* 0x00000006081c723c */ /* 0x000fe2000000181c */
[----:B------:R-:W1:Y:S01]  /*11360*/  LDSM.16.M88.4 R4, [R141+0x4800] ;  /* 0x004800008d04783b */ /* 0x000e620000000200 */
[C---:B------:R-:W-:Y:S01]  /*11370*/  ISETP.GE.AND P2, PT, R37.reuse, R60, PT ;  /* 0x0000003c2500720c */ /* 0x040fe20003f46270 */
[----:B------:R-:W-:Y:S01]  /*11380*/  MUFU.TANH R107, R39 ;  /* 0x00000027006b7308 */ /* 0x000fe20000002400 */
[----:B------:R-:W-:Y:S02]  /*11390*/  ISETP.GE.AND P0, PT, R37, R101, PT ;  /* 0x000000652500720c */ /* 0x000fe40003f06270 */
[----:B-----5:R-:W-:Y:S02]  /*113a0*/  FSEL R42, R103, -INF , !P2 ;  /* 0xff800000672a7808 */ /* 0x020fe40005000000 */
[----:B------:R-:W-:Y:S01]  /*113b0*/  FSEL R45, R104, -INF , !P0 ;  /* 0xff800000682d7808 */ /* 0x000fe20004000000 */
[----:B------:R-:W-:Y:S02]  /*113c0*/  HMMA.16816.F32 R128, R136, R122, R128 ;  /* 0x0000007a8880723c */ /* 0x000fe40000001880 */
[----:B------:R-:W-:Y:S01]  /*113d0*/  FMUL.FTZ R32, R32, UR14 ;  /* 0x0000000e20207c20 */ /* 0x000fe20008410000 */
[----:B------:R-:W-:Y:S01]  /*113e0*/  FMUL.FTZ R33, R33, UR14 ;  /* 0x0000000e21217c20 */ /* 0x000fe20008410000 */
[----:B------:R-:W-:Y:S01]  /*113f0*/  FMUL.FTZ R34, R34, UR14 ;  /* 0x0000000e22227c20 */ /* 0x000fe20008410000 */
[----:B------:R-:W-:Y:S01]  /*11400*/  FMUL.FTZ R35, R35, UR14 ;  /* 0x0000000e23237c20 */ /* 0x000fe20008410000 */
[----:B------:R-:W-:Y:S04]  /*11410*/  MUFU.TANH R55, R32 ;  /* 0x0000002000377308 */ /* 0x000fe80000002400 */
[----:B------:R-:W-:Y:S01]  /*11420*/  FMUL.FTZ R28, R28, UR14 ;  /* 0x0000000e1c1c7c20 */ /* 0x000fe20008410000 */
[----:B------:R-:W-:Y:S01]  /*11430*/  FMUL.FTZ R29, R29, UR14 ;  /* 0x0000000e1d1d7c20 */ /* 0x000fe20008410000 */
[----:B------:R-:W-:-:S02]  /*11440*/  FMUL.FTZ R30, R30, UR14 ;  /* 0x0000000e1e1e7c20 */ /* 0x000fc40008410000 */
[----:B------:R-:W-:Y:S08]  /*11450*/  MUFU.TANH R51, R33 ;  /* 0x0000002100337308 */ /* 0x000ff00000002400 */
        /* <DEDUP_REMOVED lines=9> */
[----:B------:R-:W-:Y:S01]  /*114f0*/  VIADD R4, R36, 0xffffff10 ;  /* 0xffffff1024047836 */ /* 0x000fe20000000000 */
[C---:B------:R-:W-:Y:S02]  /*11500*/  ISETP.GE.AND P5, PT, R5.reuse, R60, PT ;  /* 0x0000003c0500720c */ /* 0x040fe40003fa6270 */
[----:B------:R-:W-:Y:S01]  /*11510*/  ISETP.GE.AND P6, PT, R5, R101, PT ;  /* 0x000000650500720c */ /* 0x000fe20003fc6270 */
[----:B------:R-:W-:Y:S01]  /*11520*/  MUFU.TANH R113, R29 ;  /* 0x0000001d00717308 */ /* 0x000fe20000002400 */
[----:B---3--:R-:W3:Y:S01]  /*11530*/  LDSM.16.M88.4 R32, [R142+0x5000] ;  /* 0x005000008e20783b */ /* 0x008ee20000000200 */
[----:B------:R-:W-:Y:S01]  /*11540*/  FMUL.FTZ R5, R31, UR14 ;  /* 0x0000000e1f057c20 */ /* 0x000fe20008410000 */
[----:B------:R-:W-:-:S02]  /*11550*/  FSEL R40, R62, -INF , !P3 ;  /* 0xff8000003e287808 */ /* 0x000fc40005800000 */
[-C--:B------:R-:W-:Y:S01]  /*11560*/  ISETP.GE.AND P3, PT, R4, R60.reuse, PT ;  /* 0x0000003c0400720c */ /* 0x080fe20003f66270 */
[----:B------:R-:W-:Y:S01]  /*11570*/  FMUL.FTZ R123, R26, UR14 ;  /* 0x0000000e1a7b7c20 */ /* 0x000fe20008410000 */
[-C--:B------:R-:W-:Y:S01]  /*11580*/  ISETP.GE.AND P0, PT, R4, R101.reuse, PT ;  /* 0x000000650400720c */ /* 0x080fe20003f06270 */
[----:B------:R4:W-:Y:S01]  /*11590*/  MUFU.TANH R114, R30 ;  /* 0x0000001e00727308 */ /* 0x0009e20000002400 */
[C---:B-1----:R-:W-:Y:S01]  /*115a0*/  VIADD R28, R36.reuse, 0xffffff09 ;  /* 0xffffff09241c7836 */ /* 0x042fe20000000000 */
[----:B--2---:R-:W-:Y:S01]  /*115b0*/  FSEL R43, R109, -INF , !P4 ;  /* 0xff8000006d2b7808 */ /* 0x004fe20006000000 */
[----:B------:R-:W-:Y:S01]  /*115c0*/  VIADD R4, R36, 0xffffff11 ;  /* 0xffffff1124047836 */ /* 0x000fe20000000000 */
[----:B------:R-:W-:Y:S01]  /*115d0*/  FSEL R39, R106, -INF , !P6 ;  /* 0xff8000006a277808 */ /* 0x000fe20007000000 */
[----:B------:R-:W-:Y:S01]  /*115e0*/  FMUL.FTZ R121, R27, UR14 ;  /* 0x0000000e1b797c20 */ /* 0x000fe20008410000 */
[-C--:B------:R-:W-:Y:S01]  /*115f0*/  ISETP.GE.AND P1, PT, R28, R60.reuse, PT ;  /* 0x0000003c1c00720c */ /* 0x080fe20003f26270 */
[----:B------:R-:W-:Y:S01]  /*11600*/  FMUL.FTZ R27, R20, UR14 ;  /* 0x0000000e141b7c20 */ /* 0x000fe20008410000 */
[-C--:B------:R-:W-:Y:S01]  /*11610*/  ISETP.GE.AND P2, PT, R28, R101.reuse, PT ;  /* 0x000000651c00720c */ /* 0x080fe20003f46270 */
[----:B------:R1:W-:Y:S01]  /*11620*/  MUFU.TANH R110, R38 ;  /* 0x00000026006e7308 */ /* 0x0003e20000002400 */
[-C--:B------:R-:W-:Y:S01]  /*11630*/  ISETP.GE.AND P4, PT, R4, R60.reuse, PT ;  /* 0x0000003c0400720c */ /* 0x080fe20003f86270 */
[----:B------:R-:W-:Y:S01]  /*11640*/  VIADD R20, R36, 0xffffff28 ;  /* 0xffffff2824147836 */ /* 0x000fe20000000000 */
[----:B------:R-:W-:Y:S01]  /*11650*/  ISETP.GE.AND P6, PT, R4, R101, PT ;  /* 0x000000650400720c */ /* 0x000fe20003fc6270 */
[----:B------:R-:W-:Y:S01]  /*11660*/  VIADD R4, R36, 0xffffff18 ;  /* 0xffffff1824047836 */ /* 0x000fe20000000000 */
[----:B------:R-:W-:Y:S01]  /*11670*/  FSEL R46, R65, -INF , !P1 ;  /* 0xff800000412e7808 */ /* 0x000fe20004800000 */
[----:B------:R-:W-:Y:S01]  /*11680*/  FMUL.FTZ R24, R24, UR14 ;  /* 0x0000000e18187c20 */ /* 0x000fe20008410000 */
[----:B------:R-:W-:Y:S01]  /*11690*/  FSEL R26, R56, -INF , !P4 ;  /* 0xff800000381a7808 */ /* 0x000fe20006000000 */
[----:B----4-:R-:W2:Y:S01]  /*116a0*/  LDSM.16.M88.4 R28, [R141+0x5000] ;  /* 0x005000008d1c783b */ /* 0x010ea20000000200 */
[----:B------:R-:W-:Y:S01]  /*116b0*/  ISETP.GE.AND P1, PT, R4, R60, PT ;  /* 0x0000003c0400720c */ /* 0x000fe20003f26270 */
[----:B------:R4:W-:Y:S01]  /*116c0*/  MUFU.TANH R62, R5 ;  /* 0x00000005003e7308 */ /* 0x0009e20000002400 */
[----:B------:R-:W-:Y:S01]  /*116d0*/  FMUL.FTZ R21, R21, UR14 ;  /* 0x0000000e15157c20 */ /* 0x000fe20008410000 */
[----:B------:R-:W-:Y:S01]  /*116e0*/  FMUL.FTZ R22, R22, UR14 ;  /* 0x0000000e16167c20 */ /* 0x000fe20008410000 */
[----:B------:R-:W-:Y:S01]  /*116f0*/  FMUL.FTZ R117, R23, UR14 ;  /* 0x0000000e17757c20 */ /* 0x000fe20008410000 */
[----:B-1----:R-:W-:-:S04]  /*11700*/  FSEL R38, R105, -INF , !P5 ;  /* 0xff80000069267808 */ /* 0x002fc80006800000 */
[----:B------:R-:W-:Y:S01]  /*11710*/  MUFU.TANH R53, R53 ;  /* 0x0000003500357308 */ /* 0x000fe20000002400 */
[----:B------:R-:W-:Y:S01]  /*11720*/  ISETP.GE.AND P5, PT, R4, R101, PT ;  /* 0x000000650400720c */ /* 0x000fe20003fa6270 */
[----:B------:R-:W-:Y:S01]  /*11730*/  VIADD R4, R36, 0xffffff19 ;  /* 0xffffff1924047836 */ /* 0x000fe20000000000 */
[----:B---3--:R-:W-:Y:S05]  /*11740*/  HMMA.16816.F32 R16, R124, R32, R16 ;  /* 0x000000207c10723c */ /* 0x008fea0000001810 */
[----:B------:R-:W1:Y:S01]  /*11750*/  MUFU.TANH R64, R64 ;  /* 0x0000004000407308 */ /* 0x000e620000002400 */
[----:B----4-:R-:W-:Y:S01]  /*11760*/  FMUL.FTZ R5, R25, UR14 ;  /* 0x0000000e19057c20 */ /* 0x010fe20008410000 */
[----:B------:R-:W-:-:S02]  /*11770*/  FSEL R25, R66, -INF , !P2 ;  /* 0xff80000042197808 */ /* 0x000fc40005000000 */
[----:B------:R-:W-:Y:S01]  /*11780*/  ISETP.GE.AND P2, PT, R4, R60, PT ;  /* 0x0000003c0400720c */ /* 0x000fe20003f46270 */
[----:B------:R-:W-:Y:S03]  /*11790*/  HMMA.16816.F32 R12, R124, R34, R12 ;  /* 0x000000227c0c723c */ /* 0x000fe6000000180c */
[----:B------:R-:W3:Y:S08]  /*117a0*/  MUFU.TANH R57, R57 ;  /* 0x0000003900397308 */ /* 0x000ef00000002400 */
[----:B------:R-:W-:Y:S01]  /*117b0*/  MUFU.TANH R108, R108 ;  /* 0x0000006c006c7308 */ /* 0x000fe20000002400 */
[----:B------:R-:W-:-:S02]  /*117c0*/  @P2 LOP3.LUT R63, R63, 0x1, RZ, 0xfc, !PT ;  /* 0x000000013f3f2812 */ /* 0x000fc400078efcff */
[----:B------:R-:W-:Y:S01]  /*117d0*/  ISETP.GE.AND P2, PT, R4, R101, PT ;  /* 0x000000650400720c */ /* 0x000fe20003f46270 */
[----:B------:R-:W-:Y:S01]  /*117e0*/  VIADD R4, R36, 0xffffff21 ;  /* 0xffffff2124047836 */ /* 0x000fe20000000000 */
[----:B------:R-:W-:Y:S01]  /*117f0*/  LOP3.LUT P4, RZ, R63, 0x1, RZ, 0xc0, !PT ;  /* 0x000000013fff7812 */ /* 0x000fe2000788c0ff */
[C---:B--2---:R-:W-:Y:S01]  /*11800*/  HMMA.16816.F32 R16, R8.reuse, R28, R16 ;  /* 0x0000001c0810723c */ /* 0x044fe20000001810 */
[----:B-1----:R-:W-:Y:S01]  /*11810*/  FSEL R32, R64, -INF , !P3 ;  /* 0xff80000040207808 */ /* 0x002fe20005800000 */
[----:B------:R-:W-:Y:S01]  /*11820*/  MUFU.TANH R111, R111 ;  /* 0x0000006f006f7308 */ /* 0x000fe20000002400 */
[----:B------:R-:W-:Y:S01]  /*11830*/  FSEL R28, R53, -INF , !P4 ;  /* 0xff800000351c7808 */ /* 0x000fe20006000000 */
[----:B------:R-:W-:Y:S01]  /*11840*/  VIADD R29, R36, 0xffffff31 ;  /* 0xffffff31241d7836 */ /* 0x000fe20000000000 */
[----:B------:R-:W-:Y:S02]  /*11850*/  ISETP.GE.AND P4, PT, R20, R60, PT ;  /* 0x0000003c1400720c */ /* 0x000fe40003f86270 */
[----:B---3--:R-:W-:Y:S01]  /*11860*/  FSEL R33, R57, -INF , !P0 ;  /* 0xff80000039217808 */ /* 0x008fe20004000000 */
[----:B------:R-:W-:Y:S01]  /*11870*/  HMMA.16816.F32 R12, R8, R30, R12 ;  /* 0x0000001e080c723c */ /* 0x000fe2000000180c */
[----:B------:R-:W-:Y:S01]  /*11880*/  LOP3.LUT R63, R63, 0xfffffffe, RZ, 0xc0, !PT ;  /* 0xfffffffe3f3f7812 */ /* 0x000fe200078ec0ff */
[----:B------:R1:W-:Y:S01]  /*11890*/  MUFU.TANH R65, R5 ;  /* 0x0000000500417308 */ /* 0x0003e20000002400 */
[----:B------:R-:W-:-:S07]  /*118a0*/  VIADD R30, R36, 0xffffff38 ;  /* 0xffffff38241e7836 */ /* 0x000fce0000000000 */
[----:B------:R-:W2:Y:S01]  /*118b0*/  MUFU.TANH R58, R58 ;  /* 0x0000003a003a7308 */ /* 0x000ea20000002400 */
[----:B------:R-:W-:Y:S01]  /*118c0*/  @P4 LOP3.LUT R63, R63, 0x1, RZ, 0xfc, !PT ;  /* 0x000000013f3f4812 */ /* 0x000fe200078efcff */
[----:B------:R-:W-:Y:S01]  /*118d0*/  FMUL.FTZ R16, R16, UR14 ;  /* 0x0000000e10107c20 */ /* 0x000fe20008410000 */
[-C--:B------:R-:W-:Y:S01]  /*118e0*/  ISETP.GE.AND P4, PT, R20, R101.reuse, PT ;  /* 0x000000651400720c */ /* 0x080fe20003f86270 */
[----:B------:R-:W-:Y:S02]  /*118f0*/  VIADD R20, R36, 0xffffff29 ;  /* 0xffffff2924147836 */ /* 0x000fe40000000000 */
[----:B------:R-:W-:Y:S01]  /*11900*/  FMUL.FTZ R17, R17, UR14 ;  /* 0x0000000e11117c20 */ /* 0x000fe20008410000 */
[----:B------:R-:W-:Y:S01]  /*11910*/  FMUL.FTZ R18, R18, UR14 ;  /* 0x0000000e12127c20 */ /* 0x000fe20008410000 */
[----:B------:R-:W-:Y:S01]  /*11920*/  FMUL.FTZ R19, R19, UR14 ;  /* 0x0000000e13137c20 */ /* 0x000fe20008410000 */
[----:B------:R-:W3:Y:S01]  /*11930*/  MUFU.TANH R177, R177 ;  /* 0x000000b100b17308 */ /* 0x000ee20000002400 */
[----:B-1----:R-:W-:Y:S01]  /*11940*/  VIADD R5, R36, 0xffffff20 ;  /* 0xffffff2024057836 */ /* 0x002fe20000000000 */
[----:B------:R-:W-:Y:S01]  /*11950*/  FSEL R173, R173, -INF , !P4 ;  /* 0xff800000adad7808 */ /* 0x000fe20006000000 */
[----:B------:R-:W-:Y:S01]  /*11960*/  FMUL.FTZ R116, R12, UR14 ;  /* 0x0000000e0c747c20 */ /* 0x000fe20008410000 */
[-C--:B------:R-:W-:Y:S01]  /*11970*/  ISETP.GE.AND P4, PT, R30, R60.reuse, PT ;  /* 0x0000003c1e00720c */ /* 0x080fe20003f86270 */
[----:B------:R-:W-:Y:S01]  /*11980*/  FMUL.FTZ R12, R13, UR14 ;  /* 0x0000000e0d0c7c20 */ /* 0x000fe20008410000 */
[C---:B------:R-:W-:Y:S01]  /*11990*/  ISETP.GE.AND P3, PT, R5.reuse, R60, PT ;  /* 0x0000003c0500720c */ /* 0x040fe20003f66270 */
[----:B------:R-:W-:Y:S01]  /*119a0*/  VIADD R13, R36, 0xffffff51 ;  /* 0xffffff51240d7836 */ /* 0x000fe20000000000 */
[----:B------:R1:W4:Y:S01]  /*119b0*/  MUFU.TANH R166, R41 ;  /* 0x0000002900a67308 */ /* 0x0003220000002400 */
[----:B------:R-:W-:Y:S01]  /*119c0*/  ISETP.GE.AND P0, PT, R5, R101, PT ;  /* 0x000000650500720c */ /* 0x000fe20003f06270 */
[----:B------:R-:W-:Y:S01]  /*119d0*/  FMUL.FTZ R14, R14, UR14 ;  /* 0x0000000e0e0e7c20 */ /* 0x000fe20008410000 */
[----:B--2---:R-:W-:-:S02]  /*119e0*/  FSEL R37, R58, -INF , !P6 ;  /* 0xff8000003a257808 */ /* 0x004fc40007000000 */
[----:B------:R-:W-:Y:S02]  /*119f0*/  ISETP.GE.AND P6, PT, R20, R60, PT ;  /* 0x0000003c1400720c */ /* 0x000fe40003fc6270 */
[----:B------:R-:W-:Y:S01]  /*11a00*/  FSEL R164, R44, -INF , !P4 ;  /* 0xff8000002ca47808 */ /* 0x000fe20006000000 */
[----:B------:R2:W-:Y:S01]  /*11a10*/  MUFU.TANH R103, R24 ;  /* 0x0000001800677308 */ /* 0x0005e20000002400 */
[----:B---3--:R-:W-:Y:S02]  /*11a20*/  FSEL R177, R177, -INF , !P0 ;  /* 0xff800000b1b17808 */ /* 0x008fe40004000000 */
[----:B------:R-:W-:Y:S01]  /*11a30*/  ISETP.GE.AND P0, PT, R20, R101, PT ;  /* 0x000000651400720c */ /* 0x000fe20003f06270 */
[----:B------:R-:W-:Y:S01]  /*11a40*/  VIADD R20, R36, 0xffffff30 ;  /* 0xffffff3024147836 */ /* 0x000fe20000000000 */
[----:B------:R-:W-:Y:S02]  /*11a50*/  FSEL R170, R170, -INF , !P6 ;  /* 0xff800000aaaa7808 */ /* 0x000fe40007000000 */
[----:B------:R-:W-:Y:S01]  /*11a60*/  FSEL R171, R171, -INF , !P0 ;  /* 0xff800000abab7808 */ /* 0x000fe20004000000 */
[----:B------:R-:W3:Y:S01]  /*11a70*/  MUFU.TANH R52, R52 ;  /* 0x0000003400347308 */ /* 0x000ee20000002400 */
[----:B-1----:R-:W-:-:S02]  /*11a80*/  FSEL R41, R111, -INF , !P5 ;  /* 0xff8000006f297808 */ /* 0x002fc40006800000 */
[-C--:B------:R-:W-:Y:S02]  /*11a90*/  ISETP.GE.AND P5, PT, R4, R101.reuse, PT ;  /* 0x000000650400720c */ /* 0x080fe40003fa6270 */
[----:B------:R-:W-:Y:S02]  /*11aa0*/  ISETP.GE.AND P0, PT, R30, R101, PT ;  /* 0x000000651e00720c */ /* 0x000fe40003f06270 */
[----:B------:R-:W-:Y:S01]  /*11ab0*/  FSEL R175, R175, -INF , !P5 ;  /* 0xff800000afaf7808 */ /* 0x000fe20006800000 */
[----:B------:R3:W1:Y:S01]  /*11ac0*/  MUFU.TANH R54, R49 ;  /* 0x0000003100367308 */ /* 0x0006620000002400 */
[----:B--2---:R-:W-:Y:S02]  /*11ad0*/  FSEL R24, R108, -INF , !P1 ;  /* 0xff8000006c187808 */ /* 0x004fe40004800000 */
[-C--:B------:R-:W-:Y:S02]  /*11ae0*/  ISETP.GE.AND P1, PT, R4, R60.reuse, PT ;  /* 0x0000003c0400720c */ /* 0x080fe40003f26270 */
[----:B------:R-:W2:Y:S01]  /*11af0*/  LDSM.16.M88.4 R4, [R142+0x5800] ;  /* 0x005800008e04783b */ /* 0x000ea20000000200 */
[----:B------:R-:W-:-:S02]  /*11b00*/  ISETP.GE.AND P5, PT, R29, R60, PT ;  /* 0x0000003c1d00720c */ /* 0x000fc40003fa6270 */
[----:B------:R-:W-:Y:S01]  /*11b10*/  MUFU.TANH R122, R21 ;  /* 0x00000015007a7308 */ /* 0x000fe20000002400 */
[----:B------:R-:W-:Y:S02]  /*11b20*/  FSEL R139, R110, -INF , !P0 ;  /* 0xff8000006e8b7808 */ /* 0x000fe40004000000 */
[----:B----4-:R-:W-:-:S05]  /*11b30*/  FSEL R166, R166, -INF , !P5 ;  /* 0xff800000a6a67808 */ /* 0x010fca0006800000 */
[----:B------:R4:W-:Y:S01]  /*11b40*/  MUFU.TANH R119, R22 ;  /* 0x0000001600777308 */ /* 0x0009e20000002400 */
[----:B---3--:R-:W-:Y:S02]  /*11b50*/  FSEL R49, R52, -INF , !P2 ;  /* 0xff80000034317808 */ /* 0x008fe40005000000 */
[----:B-1----:R-:W-:Y:S02]  /*11b60*/  FSEL R54, R54, -INF , !P1 ;  /* 0xff80000036367808 */ /* 0x002fe40004800000 */
[C---:B------:R-:W-:Y:S02]  /*11b70*/  ISETP.GE.AND P1, PT, R20.reuse, R60, PT ;  /* 0x0000003c1400720c */ /* 0x040fe40003f26270 */
[----:B------:R-:W-:Y:S01]  /*11b80*/  ISETP.GE.AND P2, PT, R20, R101, PT ;  /* 0x000000651400720c */ /* 0x000fe20003f46270 */
[----:B------:R-:W1:Y:S01]  /*11b90*/  MUFU.TANH R48, R48 ;  /* 0x0000003000307308 */ /* 0x000e620000002400 */
[----:B------:R-:W-:Y:S02]  /*11ba0*/  FSEL R168, R168, -INF , !P1 ;  /* 0xff800000a8a87808 */ /* 0x000fe40004800000 */
[----:B------:R-:W-:-:S05]  /*11bb0*/  FSEL R167, R167, -INF , !P2 ;  /* 0xff800000a7a77808 */ /* 0x000fca0005000000 */
[----:B------:R-:W-:Y:S01]  /*11bc0*/  MUFU.TANH R120, R16 ;  /* 0x0000001000787308 */ /* 0x000fe20000002400 */
[----:B----4-:R-:W3:Y:S01]  /*11bd0*/  LDSM.16.M88.4 R20, [R141+0x5800] ;  /* 0x005800008d14783b */ /* 0x010ee20000000200 */
[----:B------:R-:W-:-:S06]  /*11be0*/  DEPBAR.LE SB0, 0x0 ;  /* 0x000080000000791a */ /* 0x000fcc0000000000 */
[----:B------:R-:W-:Y:S01]  /*11bf0*/  MUFU.TANH R118, R17 ;  /* 0x0000001100767308 */ /* 0x000fe20000002400 */
[----:B-1----:R-:W-:Y:S02]  /*11c00*/  FSEL R48, R48, -INF , !P3 ;  /* 0xff80000030307808 */ /* 0x002fe40005800000 */
[----:B------:R-:W-:Y:S01]  /*11c10*/  LOP3.LUT P3, RZ, R63, 0x1, RZ, 0xc0, !PT ;  /* 0x000000013fff7812 */ /* 0x000fe2000786c0ff */
[----:B--2---:R-:W-:Y:S01]  /*11c20*/  HMMA.16816.F32 R132, R124, R4, R132 ;  /* 0x000000047c84723c */ /* 0x004fe20000001884 */
[----:B------:R-:W-:Y:S02]  /*11c30*/  VIADD R4, R36, 0xffffff40 ;  /* 0xffffff4024047836 */ /* 0x000fe40000000000 */
[----:B------:R-:W-:Y:S01]  /*11c40*/  FSEL R52, R50, -INF , !P3 ;  /* 0xff80000032347808 */ /* 0x000fe20005800000 */
[C---:B------:R-:W-:Y:S01]  /*11c50*/  VIADD R5, R36.reuse, 0xffffff41 ;  /* 0xffffff4124057836 */ /* 0x040fe20000000000 */
[----:B------:R-:W-:Y:S01]  /*11c60*/  ISETP.GE.AND P3, PT, R29, R101, PT ;  /* 0x000000651d00720c */ /* 0x000fe20003f66270 */
[----:B------:R-:W-:Y:S01]  /*11c70*/  VIADD R29, R36, 0xffffff39 ;  /* 0xffffff39241d7836 */ /* 0x000fe20000000000 */
[----:B------:R-:W-:Y:S01]  /*11c80*/  ISETP.GE.AND P6, PT, R4, R60, PT ;  /* 0x0000003c0400720c */ /* 0x000fe20003fc6270 */
[----:B------:R-:W-:Y:S01]  /*11c90*/  MUFU.TANH R115, R18 ;  /* 0x0000001200737308 */ /* 0x000fe20000002400 */
[----:B------:R-:W-:-:S02]  /*11ca0*/  FSEL R165, R165, -INF , !P3 ;  /* 0xff800000a5a57808 */ /* 0x000fc40005800000 */
[-C--:B------:R-:W-:Y:S01]  /*11cb0*/  ISETP.GE.AND P3, PT, R4, R101.reuse, PT ;  /* 0x000000650400720c */ /* 0x080fe20003f66270 */
[----:B------:R-:W-:Y:S01]  /*11cc0*/  VIADD R4, R36, 0xffffff48 ;  /* 0xffffff4824047836 */ /* 0x000fe20000000000 */
[CC--:B------:R-:W-:Y:S02]  /*11cd0*/  ISETP.GE.AND P1, PT, R29.reuse, R60.reuse, PT ;  /* 0x0000003c1d00720c */ /* 0x0c0fe40003f26270 */
[----:B------:R-:W-:Y:S01]  /*11ce0*/  ISETP.GE.AND P2, PT, R29, R101, PT ;  /* 0x000000651d00720c */ /* 0x000fe20003f46270 */
[----:B------:R3:W-:Y:S01]  /*11cf0*/  MUFU.TANH R57, R19 ;  /* 0x0000001300397308 */ /* 0x0007e20000002400 */
[----:B------:R-:W-:Y:S02]  /*11d00*/  FSEL R138, R47, -INF , !P1 ;  /* 0xff8000002f8a7808 */ /* 0x000fe40004800000 */
[----:B------:R-:W-:Y:S02]  /*11d10*/  FSEL R137, R107, -INF , !P2 ;  /* 0xff8000006b897808 */ /* 0x000fe40005000000 */
[----:B------:R-:W-:-:S02]  /*11d20*/  ISETP.GE.AND P5, PT, R5, R60, PT ;  /* 0x0000003c0500720c */ /* 0x000fc40003fa6270 */
[-C--:B------:R-:W-:Y:S01]  /*11d30*/  ISETP.GE.AND P0, PT, R5, R101.reuse, PT ;  /* 0x000000650500720c */ /* 0x080fe20003f06270 */
[----:B------:R-:W-:Y:S01]  /*11d40*/  VIADD R5, R36, 0xffffff49 ;  /* 0xffffff4924057836 */ /* 0x000fe20000000000 */
[CC--:B------:R-:W-:Y:S01]  /*11d50*/  ISETP.GE.AND P1, PT, R4.reuse, R60.reuse, PT ;  /* 0x0000003c0400720c */ /* 0x0c0fe20003f26270 */
[----:B------:R-:W1:Y:S01]  /*11d60*/  MUFU.TANH R121, R121 ;  /* 0x0000007900797308 */ /* 0x000e620000002400 */
[-C--:B------:R-:W-:Y:S01]  /*11d70*/  ISETP.GE.AND P2, PT, R4, R101.reuse, PT ;  /* 0x000000650400720c */ /* 0x080fe20003f46270 */
[C---:B------:R-:W-:Y:S01]  /*11d80*/  VIADD R4, R36.reuse, 0xffffff50 ;  /* 0xffffff5024047836 */ /* 0x040fe20000000000 */
[----:B------:R-:W-:Y:S02]  /*11d90*/  FSEL R136, R55, -INF , !P6 ;  /* 0xff80000037887808 */ /* 0x000fe40007000000 */
[-C--:B------:R-:W-:Y:S01]  /*11da0*/  ISETP.GE.AND P6, PT, R5, R60.reuse, PT ;  /* 0x0000003c0500720c */ /* 0x080fe20003fc6270 */
[----:B---3--:R-:W-:Y:S01]  /*11db0*/  HMMA.16816.F32 R16, R8, R20, R132 ;  /* 0x000000140810723c */ /* 0x008fe20000001884 */
[----:B------:R-:W-:Y:S01]  /*11dc0*/  FSEL R132, R51, -INF , !P5 ;  /* 0xff80000033847808 */ /* 0x000fe20006800000 */
[----:B------:R-:W2:Y:S01]  /*11dd0*/  MUFU.TANH R27, R27 ;  /* 0x0000001b001b7308 */ /* 0x000ea20000002400 */
[----:B------:R-:W-:Y:S01]  /*11de0*/  FSEL R133, R59, -INF , !P0 ;  /* 0xff8000003b857808 */ /* 0x000fe20004000000 */
[----:B------:R-:W-:Y:S01]  /*11df0*/  FMUL.FTZ R59, R15, UR14 ;  /* 0x0000000e0f3b7c20 */ /* 0x000fe20008410000 */
[----:B------:R-:W-:Y:S01]  /*11e00*/  ISETP.GE.AND P4, PT, R5, R101, PT ;  /* 0x000000650500720c */ /* 0x000fe20003f86270 */
[----:B------:R-:W-:Y:S01]  /*11e10*/  VIADD R15, R36, 0xffffff59 ;  /* 0xffffff59240f7836 */ /* 0x000fe20000000000 */
[----:B------:R-:W-:-:S02]  /*11e20*/  ISETP.GE.AND P5, PT, R4, R60, PT ;  /* 0x0000003c0400720c */ /* 0x000fc40003fa6270 */
[-C--:B------:R-:W-:Y:S01]  /*11e30*/  ISETP.GE.AND P0, PT, R4, R101.reuse, PT ;  /* 0x000000650400720c */ /* 0x080fe20003f06270 */
[----:B------:R-:W3:Y:S01]  /*11e40*/  MUFU.TANH R123, R123 ;  /* 0x0000007b007b7308 */ /* 0x000ee20000002400 */
[----:B------:R-:W-:Y:S01]  /*11e50*/  HMMA.16816.F32 R4, R124, R6, R128 ;  /* 0x000000067c04723c */ /* 0x000fe20000001880 */
[----:B------:R-:W-:Y:S02]  /*11e60*/  FSEL R135, R67, -INF , !P3 ;  /* 0xff80000043877808 */ /* 0x000fe40005800000 */
[----:B------:R-:W-:Y:S02]  /*11e70*/  FSEL R128, R103, -INF , !P5 ;  /* 0xff80000067807808 */ /* 0x000fe40006800000 */
[----:B------:R-:W-:Y:S02]  /*11e80*/  FSEL R134, R112, -INF , !P1 ;  /* 0xff80000070867808 */ /* 0x000fe40004800000 */
[----:B------:R4:W-:Y:S01]  /*11e90*/  MUFU.TANH R56, R14 ;  /* 0x0000000e00387308 */ /* 0x0009e20000002400 */
[-C--:B------:R-:W-:Y:S01]  /*11ea0*/  ISETP.GE.AND P3, PT, R13, R101.reuse, PT ;  /* 0x000000650d00720c */ /* 0x080fe20003f66270 */
[----:B------:R-:W-:Y:S01]  /*11eb0*/  FMUL.FTZ R18, R18, UR14 ;  /* 0x0000000e12127c20 */ /* 0x000fe20008410000 */
[-C--:B------:R-:W-:Y:S01]  /*11ec0*/  ISETP.GE.AND P5, PT, R15, R60.reuse, PT ;  /* 0x0000003c0f00720c */ /* 0x080fe20003fa6270 */
[----:B------:R-:W-:Y:S01]  /*11ed0*/  FMUL.FTZ R16, R16, UR14 ;  /* 0x0000000e10107c20 */ /* 0x000fe20008410000 */
[-C--:B------:R-:W-:Y:S01]  /*11ee0*/  ISETP.GE.AND P1, PT, R13, R60.reuse, PT ;  /* 0x0000003c0d00720c */ /* 0x080fe20003f26270 */
[----:B------:R-:W-:Y:S01]  /*11ef0*/  VIADD R13, R36, 0xffffff58 ;  /* 0xffffff58240d7836 */ /* 0x000fe20000000000 */
[----:B-1----:R-:W-:Y:S01]  /*11f00*/  FSEL R121, R121, -INF , !P3 ;  /* 0xff80000079797808 */ /* 0x002fe20005800000 */
[----:B------:R-:W1:Y:S01]  /*11f10*/  MUFU.TANH R117, R117 ;  /* 0x0000007500757308 */ /* 0x000e620000002400 */
[----:B------:R-:W-:Y:S01]  /*11f20*/  FSEL R122, R122, -INF , !P5 ;  /* 0xff8000007a7a7808 */ /* 0x000fe20006800000 */
[----:B------:R-:W-:Y:S01]  /*11f30*/  FMUL.FTZ R17, R17, UR14 ;  /* 0x0000000e11117c20 */ /* 0x000fe20008410000 */
[----:B------:R-:W-:Y:S01]  /*11f40*/  FSEL R126, R65, -INF , !P1 ;  /* 0xff800000417e7808 */ /* 0x000fe20004800000 */
[----:B------:R-:W-:Y:S01]  /*11f50*/  FMUL.FTZ R19, R19, UR14 ;  /* 0x0000000e13137c20 */ /* 0x000fe20008410000 */
[----:B------:R-:W-:Y:S01]  /*11f60*/  HMMA.16816.F32 R8, R8, R22, R4 ;  /* 0x000000160808723c */ /* 0x000fe20000001804 */
[C---:B------:R-:W-:Y:S01]  /*11f70*/  VIADD R5, R36.reuse, 0xffffff68 ;  /* 0xffffff6824057836 */ /* 0x040fe20000000000 */
[----:B------:R-:W-:Y:S01]  /*11f80*/  FSEL R130, R113, -INF , !P6 ;  /* 0xff80000071827808 */ /* 0x000fe20007000000 */
[----:B------:R-:W-:Y:S01]  /*11f90*/  VIADD R6, R36, 0xffffff61 ;  /* 0xffffff6124067836 */ /* 0x000fe20000000000 */
[----:B------:R-:W-:Y:S01]  /*11fa0*/  FSEL R127, R62, -INF , !P4 ;  /* 0xff8000003e7f7808 */ /* 0x000fe20006000000 */
[C---:B----4-:R-:W-:Y:S01]  /*11fb0*/  VIADD R14, R36.reuse, 0xffffff60 ;  /* 0xffffff60240e7836 */ /* 0x050fe20000000000 */
[CC--:B------:R-:W-:Y:S01]  /*11fc0*/  ISETP.GE.AND P5, PT, R5.reuse, R60.reuse, PT ;  /* 0x0000003c0500720c */ /* 0x0c0fe20003fa6270 */
[----:B------:R-:W4:Y:S01]  /*11fd0*/  MUFU.TANH R116, R116 ;  /* 0x0000007400747308 */ /* 0x000f220000002400 */
[----:B------:R-:W-:Y:S01]  /*11fe0*/  ISETP.GE.AND P3, PT, R5, R101, PT ;  /* 0x000000650500720c */ /* 0x000fe20003f66270 */
[----:B------:R-:W-:Y:S01]  /*11ff0*/  VIADD R5, R36, 0xffffff69 ;  /* 0xffffff6924057836 */ /* 0x000fe20000000000 */
[----:B------:R-:W-:-:S02]  /*12000*/  ISETP.GE.AND P1, PT, R14, R60, PT ;  /* 0x0000003c0e00720c */ /* 0x000fc40003f26270 */
[CC--:B------:R-:W-:Y:S02]  /*12010*/  ISETP.GE.AND P6, PT, R13.reuse, R60.reuse, PT ;  /* 0x0000003c0d00720c */ /* 0x0c0fe40003fc6270 */
[----:B------:R-:W-:Y:S01]  /*12020*/  ISETP.GE.AND P4, PT, R13, R101, PT ;  /* 0x000000650d00720c */ /* 0x000fe20003f86270 */
[----:B------:R-:W5:Y:S01]  /*12030*/  MUFU.TANH R58, R18 ;  /* 0x00000012003a7308 */ /* 0x000f620000002400 */
[----:B------:R-:W-:Y:S02]  /*12040*/  FSEL R120, R120, -INF , !P1 ;  /* 0xff80000078787808 */ /* 0x000fe40004800000 */
[-C--:B------:R-:W-:Y:S01]  /*12050*/  ISETP.GE.AND P1, PT, R5, R60.reuse, PT ;  /* 0x0000003c0500720c */ /* 0x080fe20003f26270 */
[----:B------:R-:W-:Y:S01]  /*12060*/  FMUL.FTZ R8, R8, UR14 ;  /* 0x0000000e08087c20 */ /* 0x000fe20008410000 */
[----:B--2---:R-:W-:Y:S01]  /*12070*/  FSEL R124, R27, -INF , !P6 ;  /* 0xff8000001b7c7808 */ /* 0x004fe20007000000 */
[----:B------:R-:W-:Y:S01]  /*12080*/  FMUL.FTZ R9, R9, UR14 ;  /* 0x0000000e09097c20 */ /* 0x000fe20008410000 */
[----:B------:R-:W-:Y:S01]  /*12090*/  FSEL R119, R119, -INF , !P4 ;  /* 0xff80000077777808 */ /* 0x000fe20006000000 */
[----:B------:R-:W2:Y:S01]  /*120a0*/  MUFU.TANH R12, R12 ;  /* 0x0000000c000c7308 */ /* 0x000ea20000002400 */
[----:B---3--:R-:W-:Y:S01]  /*120b0*/  FSEL R123, R123, -INF , !P0 ;  /* 0xff8000007b7b7808 */ /* 0x008fe20004000000 */
[----:B------:R-:W-:Y:S01]  /*120c0*/  FMUL.FTZ R10, R10, UR14 ;  /* 0x0000000e0a0a7c20 */ /* 0x000fe20008410000 */
[----:B------:R-:W-:-:S02]  /*120d0*/  ISETP.GE.AND P6, PT, R6, R60, PT ;  /* 0x0000003c0600720c */ /* 0x000fc40003fc6270 */
[-C--:B------:R-:W-:Y:S01]  /*120e0*/  ISETP.GE.AND P4, PT, R6, R101.reuse, PT ;  /* 0x000000650600720c */ /* 0x080fe20003f86270 */
[----:B------:R-:W-:Y:S01]  /*120f0*/  VIADD R6, R36, 0xffffff70 ;  /* 0xffffff7024067836 */ /* 0x000fe20000000000 */
[-C--:B------:R-:W-:Y:S01]  /*12100*/  ISETP.GE.AND P0, PT, R14, R101.reuse, PT ;  /* 0x000000650e00720c */ /* 0x080fe20003f06270 */
[----:B------:R-:W3:Y:S01]  /*12110*/  MUFU.TANH R59, R59 ;  /* 0x0000003b003b7308 */ /* 0x000ee20000002400 */
[----:B------:R-:W-:Y:S02]  /*12120*/  FSEL R125, R114, -INF , !P2 ;  /* 0xff800000727d7808 */ /* 0x000fe40005000000 */
[----:B------:R-:W-:Y:S02]  /*12130*/  ISETP.GE.AND P2, PT, R15, R101, PT ;  /* 0x000000650f00720c */ /* 0x000fe40003f46270 */
[----:B------:R-:W-:Y:S02]  /*12140*/  FSEL R115, R115, -INF , !P0 ;  /* 0xff80000073737808 */ /* 0x000fe40004000000 */
[----:B------:R-:W-:Y:S01]  /*12150*/  LOP3.LUT R63, R63, 0xfffffffb, RZ, 0xc0, !PT ;  /* 0xfffffffb3f3f7812 */ /* 0x000fe200078ec0ff */
[----:B------:R-:W3:Y:S01]  /*12160*/  MUFU.TANH R13, R16 ;  /* 0x00000010000d7308 */ /* 0x000ee20000002400 */
[----:B------:R-:W-:-:S02]  /*12170*/  ISETP.GE.AND P0, PT, R6, R60, PT ;  /* 0x0000003c0600720c */ /* 0x000fc40003f06270 */
[----:B-1----:R-:W-:Y:S02]  /*12180*/  FSEL R117, R117, -INF , !P2 ;  /* 0xff80000075757808 */ /* 0x002fe40005000000 */
[----:B------:R-:W-:Y:S02]  /*12190*/  @P1 LOP3.LUT R63, R63, 0x4, RZ, 0xfc, !PT ;  /* 0x000000043f3f1812 */ /* 0x000fe400078efcff */
[----:B------:R-:W-:Y:S01]  /*121a0*/  ISETP.GE.AND P2, PT, R5, R101, PT ;  /* 0x000000650500720c */ /* 0x000fe20003f46270 */
[----:B------:R-:W-:Y:S01]  /*121b0*/  VIADD R5, R36, 0xffffff71 ;  /* 0xffffff7124057836 */ /* 0x000fe20000000000 */
[----:B------:R-:W-:Y:S01]  /*121c0*/  FSEL R118, R118, -INF , !P6 ;  /* 0xff80000076767808 */ /* 0x000fe20007000000 */
[----:B------:R-:W1:Y:S01]  /*121d0*/  MUFU.TANH R4, R17 ;  /* 0x0000001100047308 */ /* 0x000e620000002400 */
[C---:B------:R-:W-:Y:S02]  /*121e0*/  LOP3.LUT P6, RZ, R63.reuse, 0x4, RZ, 0xc0, !PT ;  /* 0x000000043fff7812 */ /* 0x040fe400078cc0ff */
[----:B------:R-:W-:-:S02]  /*121f0*/  LOP3.LUT R63, R63, 0xfffffffd, RZ, 0xc0, !PT ;  /* 0xfffffffd3f3f7812 */ /* 0x000fc400078ec0ff */
[----:B----4-:R-:W-:Y:S02]  /*12200*/  FSEL R116, R116, -INF , !P5 ;  /* 0xff80000074747808 */ /* 0x010fe40006800000 */
[C---:B------:R-:W-:Y:S01]  /*12210*/  ISETP.GE.AND P1, PT, R5.reuse, R60, PT ;  /* 0x0000003c0500720c */ /* 0x040fe20003f26270 */
[----:B------:R-:W4:Y:S01]  /*12220*/  MUFU.TANH R65, R19 ;  /* 0x0000001300417308 */ /* 0x000f220000002400 */
[-C--:B------:R-:W-:Y:S01]  /*12230*/  ISETP.GE.AND P5, PT, R5, R101.reuse, PT ;  /* 0x000000650500720c */ /* 0x080fe20003fa6270 */
[----:B------:R-:W-:Y:S01]  /*12240*/  FMUL.FTZ R5, R11, UR14 ;  /* 0x0000000e0b057c20 */ /* 0x000fe20008410000 */
[----:B------:R-:W-:Y:S02]  /*12250*/  @P0 LOP3.LUT R63, R63, 0x2, RZ, 0xfc, !PT ;  /* 0x000000023f3f0812 */ /* 0x000fe400078efcff */
[----:B------:R-:W-:Y:S01]  /*12260*/  ISETP.GE.AND P0, PT, R6, R101, PT ;  /* 0x000000650600720c */ /* 0x000fe20003f06270 */
[----:B------:R-:W-:Y:S01]  /*12270*/  VIADD R6, R36, 0xffffff78 ;  /* 0xffffff7824067836 */ /* 0x000fe20000000000 */
[----:B------:R-:W-:Y:S01]  /*12280*/  FSEL R56, R56, -INF , !P3 ;  /* 0xff80000038387808 */ /* 0x000fe20005800000 */
[----:B------:R-:W4:Y:S01]  /*12290*/  MUFU.TANH R67, R8 ;  /* 0x0000000800437308 */ /* 0x000f220000002400 */
[----:B-----5:R-:W-:Y:S01]  /*122a0*/  FSEL R58, R58, -INF , !P0 ;  /* 0xff8000003a3a7808 */ /* 0x020fe20004000000 */
[----:B------:R-:W-:Y:S01]  /*122b0*/  VIADD R36, R36, 0xffffff79 ;  /* 0xffffff7924247836 */ /* 0x000fe20000000000 */
[----:B------:R-:W-:-:S02]  /*122c0*/  ISETP.GE.AND P0, PT, R61, 0x3, PT ;  /* 0x000000033d00780c */ /* 0x000fc40003f06270 */
[----:B------:R-:W-:Y:S02]  /*122d0*/  LOP3.LUT P3, RZ, R63, 0x2, RZ, 0xc0, !PT ;  /* 0x000000023fff7812 */ /* 0x000fe4000786c0ff */
[----:B------:R-:W-:Y:S01]  /*122e0*/  FSEL R57, R57, -INF , !P4 ;  /* 0xff80000039397808 */ /* 0x000fe20006000000 */
[----:B------:R-:W5:Y:S01]  /*122f0*/  MUFU.TANH R64, R9 ;  /* 0x0000000900407308 */ /* 0x000f620000002400 */
[----:B--2---:R-:W-:Y:S01]  /*12300*/  FSEL R114, R12, -INF , !P6 ;  /* 0xff8000000c727808 */ /* 0x004fe20007000000 */
[----:B------:R-:W-:Y:S01]  /*12310*/  BAR.SYNC.DEFER_BLOCKING 0x0 ;  /* 0x0000000000007b1d */ /* 0x000fe20000010000 */
[-C--:B------:R-:W-:Y:S02]  /*12320*/  ISETP.GE.AND P6, PT, R6, R60.reuse, PT ;  /* 0x0000003c0600720c */ /* 0x080fe40003fc6270 */
[----:B------:R-:W-:Y:S02]  /*12330*/  ISETP.GE.AND P4, PT, R36, R60, PT ;  /* 0x0000003c2400720c */ /* 0x000fe40003f86270 */
[----:B---3--:R-:W-:Y:S01]  /*12340*/  FSEL R59, R59, -INF , !P2 ;  /* 0xff8000003b3b7808 */ /* 0x008fe20005000000 */
[----:B------:R-:W2:Y:S01]  /*12350*/  MUFU.TANH R62, R10 ;  /* 0x0000000a003e7308 */ /* 0x000ea20000002400 */
[----:B------:R-:W-:-:S02]  /*12360*/  FSEL R60, R13, -INF , !P3 ;  /* 0xff8000000d3c7808 */ /* 0x000fc40005800000 */
[-C--:B------:R-:W-:Y:S02]  /*12370*/  ISETP.GE.AND P3, PT, R6, R101.reuse, PT ;  /* 0x000000650600720c */ /* 0x080fe40003f66270 */
[----:B------:R-:W-:Y:S02]  /*12380*/  ISETP.GE.AND P2, PT, R36, R101, PT ;  /* 0x000000652400720c */ /* 0x000fe40003f46270 */
[----:B-1----:R-:W-:Y:S01]  /*12390*/  FSEL R63, R4, -INF , !P1 ;  /* 0xff800000043f7808 */ /* 0x002fe20004800000 */
[----:B------:R-:W1:Y:S01]  /*123a0*/  MUFU.TANH R5, R5 ;  /* 0x0000000500057308 */ /* 0x000e620000002400 */
[----:B------:R-:W-:Y:S02]  /*123b0*/  ISETP.NE.AND P1, PT, R3, RZ, PT ;  /* 0x000000ff0300720c */ /* 0x000fe40003f25270 */
[----:B----4-:R-:W-:Y:S02]  /*123c0*/  FSEL R65, R65, -INF , !P5 ;  /* 0xff80000041417808 */ /* 0x010fe40006800000 */
[----:B------:R-:W-:-:S02]  /*123d0*/  FSEL R67, R67, -INF , !P6 ;  /* 0xff80000043437808 */ /* 0x000fc40007000000 */
[----:B-----5:R-:W-:Y:S02]  /*123e0*/  FSEL R64, R64, -INF , !P4 ;  /* 0xff80000040407808 */ /* 0x020fe40006000000 */
[----:B--2---:R-:W-:Y:S02]  /*123f0*/  FSEL R62, R62, -INF , !P3 ;  /* 0xff8000003e3e7808 */ /* 0x004fe40005800000 */
[----:B-1----:R-:W-:Y:S01]  /*12400*/  FSEL R3, R5, -INF , !P2 ;  /* 0xff80000005037808 */ /* 0x002fe20005000000 */
        /* <DEDUP_REMOVED lines=66> */
.L_x_5048:
        /* <DEDUP_REMOVED lines=8> */
.L_x_5049:
        /* <DEDUP_REMOVED lines=58> */
.L_x_5047:
[----:B--2---:R-:W-:Y:S01]  /*12c50*/  FMNMX3.FTZ R7, R2, R42, R40, !PT ;  /* 0x0000002a02077276 */ /* 0x004fe20007810028 */
        /* <DEDUP_REMOVED lines=93> */
[----:B------:R-:W-:Y:S01]  /*13230*/  FFMA.FTZ R67, R67, UR4, -R109 ;  /* 0x0000000443437c23 */ /* 0x000fe2000801086d */
        /* <DEDUP_REMOVED lines=18> */
[----:B------:R-:W-:Y:S01]  /*13360*/  FMUL.FTZ R24, R88, R112 ;  /* 0x0000007058187220 */ /* 0x000fe20000410000 */
[-C--:B----4-:R-:W-:Y:S01]  /*13370*/  FMUL.FTZ R14, R98, R2.reuse ;  /* 0x00000002620e7220 */ /* 0x090fe20000410000 */
[-C--:B------:R-:W-:Y:S01]  /*13380*/  FMUL.FTZ R15, R99, R2.reuse ;  /* 0x00000002630f7220 */ /* 0x080fe20000410000 */
[-C--:B------:R-:W-:Y:S01]  /*13390*/  FMUL.FTZ R94, R94, R2.reuse ;  /* 0x000000025e5e7220 */ /* 0x080fe20000410000 */
[-C--:B------:R-:W-:Y:S01]  /*133a0*/  FMUL.FTZ R95, R95, R2.reuse ;  /* 0x000000025f5f7220 */ /* 0x080fe20000410000 */
[-C--:B------:R-:W-:Y:S01]  /*133b0*/  FMUL.FTZ R26, R90, R2.reuse ;  /* 0x000000025a1a7220 */ /* 0x080fe20000410000 */
[----:B------:R-:W-:Y:S01]  /*133c0*/  FMUL.FTZ R27, R91, R2 ;  /* 0x000000025b1b7220 */ /* 0x000fe20000410000 */
[-C--:B------:R-:W-:Y:S01]  /*133d0*/  FMUL.FTZ R32, R80, R112.reuse ;  /* 0x0000007050207220 */ /* 0x080fe20000410000 */
[----:B------:R-:W-:Y:S01]  /*133e0*/  FMUL.FTZ R33, R81, R112 ;  /* 0x0000007051217220 */ /* 0x000fe20000410000 */
[C---:B------:R-:W-:Y:S01]  /*133f0*/  HMMA.16816.F32 R12, R8.reuse, R16, R12 ;  /* 0x00000010080c723c */ /* 0x040fe2000000180c */
[-C--:B------:R-:W-:Y:S01]  /*13400*/  FMUL.FTZ R34, R82, R2.reuse ;  /* 0x0000000252227220 */ /* 0x080fe20000410000 */
[----:B------:R-:W-:Y:S01]  /*13410*/  FMUL.FTZ R35, R83, R2 ;  /* 0x0000000253237220 */ /* 0x000fe20000410000 */
[-C--:B------:R-:W-:Y:S01]  /*13420*/  FMUL.FTZ R84, R84, R112.reuse ;  /* 0x0000007054547220 */ /* 0x080fe20000410000 */
[----:B------:R-:W-:Y:S01]  /*13430*/  FMUL.FTZ R85, R85, R112 ;  /* 0x0000007055557220 */ /* 0x000fe20000410000 */
[-C--:B------:R-:W-:Y:S01]  /*13440*/  FMUL.FTZ R86, R86, R2.reuse ;  /* 0x0000000256567220 */ /* 0x080fe20000410000 */
[----:B------:R-:W-:Y:S01]  /*13450*/  FMUL.FTZ R87, R87, R2 ;  /* 0x0000000257577220 */ /* 0x000fe20000410000 */
[-C--:B------:R-:W-:Y:S01]  /*13460*/  FMUL.FTZ R76, R76, R112.reuse ;  /* 0x000000704c4c7220 */ /* 0x080fe20000410000 */
[C---:B------:R-:W-:Y:S01]  /*13470*/  HMMA.16816.F32 R16, R8.reuse, R18, R92 ;  /* 0x000000120810723c */ /* 0x040fe2000000185c */
[----:B------:R2:W-:Y:S01]  /*13480*/  MUFU.EX2 R92, R29 ;  /* 0x0000001d005c7308 */ /* 0x0005e20000000800 */
        /* <DEDUP_REMOVED lines=36> */
[----:B------:R-:W-:Y:S01]  /*136d0*/  FFMA.FTZ R77, R171, UR4, -R104 ;  /* 0x00000004ab4d7c23 */ /* 0x000fe20008010868 */
[--C-:B------:R-:W-:Y:S01]  /*136e0*/  FFMA.FTZ R79, R168, UR4, -R109.reuse ;  /* 0x00000004a84f7c23 */ /* 0x100fe2000801086d */
[----:B------:R-:W1:Y:S01]  /*136f0*/  MUFU.EX2 R81, R81 ;  /* 0x0000005100517308 */ /* 0x000e620000000800 */
[----:B------:R-:W-:Y:S01]  /*13700*/  FFMA.FTZ R78, R166, UR4, -R109 ;  /* 0x00000004a64e7c23 */ /* 0x000fe2000801086d */
[----:B------:R-:W-:Y:S01]  /*13710*/  FFMA.FTZ R108, R169, R112, R108 ;  /* 0x00000070a96c7223 */ /* 0x000fe2000001006c */
[----:B------:R-:W-:Y:S01]  /*13720*/  FFMA.FTZ R172, R172, R2, R103 ;  /* 0x00000002acac7223 */ /* 0x000fe20000010067 */
[----:B------:R-:W-:Y:S01]  /*13730*/  FFMA.FTZ R169, R64, UR4, -R109 ;  /* 0x0000000440a97c23 */ /* 0x000fe2000801086d */
[----:B------:R-:W-:Y:S01]  /*13740*/  IADD3 R166, PT, PT, R61, -0x3, RZ ;  /* 0xfffffffd3da67810 */ /* 0x000fe20007ffe0ff */
[----:B------:R-:W-:Y:S01]  /*13750*/  FADD.FTZ R107, R107, R108 ;  /* 0x0000006c6b6b7221 */ /* 0x000fe20000010000 */
[----:B------:R-:W-:Y:S01]  /*13760*/  FADD.FTZ R101, R101, R172 ;  /* 0x000000ac65657221 */ /* 0x000fe20000010000 */
[----:B------:R4:W-:Y:S01]  /*13770*/  MUFU.EX2 R76, R50 ;  /* 0x00000032004c7308 */ /* 0x0009e20000000800 */
[----:B---3--:R-:W3:Y:S01]  /*13780*/  LDSM.16.MT88.4 R36, [R144+0x6800] ;  /* 0x006800009024783b */ /* 0x008ee20000004200 */
[----:B------:R-:W-:Y:S01]  /*13790*/  FADD.FTZ R106, R106, R107 ;  /* 0x0000006b6a6a7221 */ /* 0x000fe20000010000 */
[----:B------:R-:W-:-:S03]  /*137a0*/  FADD.FTZ R66, R66, R101 ;  /* 0x0000006542427221 */ /* 0x000fc60000010000 */
[----:B------:R-:W-:Y:S01]  /*137b0*/  FADD.FTZ R105, R105, R106 ;  /* 0x0000006a69697221 */ /* 0x000fe20000010000 */
[----:B------:R-:W-:Y:S01]  /*137c0*/  FADD.FTZ R113, R113, R66 ;  /* 0x0000004271717221 */ /* 0x000fe20000010000 */
[----:B------:R-:W5:Y:S01]  /*137d0*/  MUFU.EX2 R73, R73 ;  /* 0x0000004900497308 */ /* 0x000f620000000800 */
[----:B-1----:R-:W-:Y:S01]  /*137e0*/  F2FP.F16.F32.PACK_AB R49, R81, R84 ;  /* 0x000000545131723e */ /* 0x002fe200000000ff */
[----:B--2---:R-:W-:Y:S01]  /*137f0*/  HMMA.16816.F32 R44, R8, R28, R44 ;  /* 0x0000001c082c723c */ /* 0x004fe2000000182c */
[----:B------:R-:W-:-:S04]  /*13800*/  FADD.FTZ R84, R84, R113 ;  /* 0x0000007154547221 */ /* 0x000fc80000010000 */
[----:B------:R-:W-:Y:S01]  /*13810*/  FADD.FTZ R81, R81, R84 ;  /* 0x0000005451517221 */ /* 0x000fe20000010000 */
        /* <DEDUP_REMOVED lines=9> */
[C---:B-----5:R-:W-:Y:S01]  /*138b0*/  F2FP.F16.F32.PACK_AB R51, R73.reuse, R76 ;  /* 0x0000004c4933723e */ /* 0x060fe200000000ff */
[----:B------:R-:W-:Y:S01]  /*138c0*/  FADD.FTZ R76, R76, R81 ;  /* 0x000000514c4c7221 */ /* 0x000fe20000010000 */
[----:B------:R-:W-:Y:S03]  /*138d0*/  LDSM.16.MT88.4 R84, [R140+0x9800] ;  /* 0x009800008c54783b */ /* 0x000fe60000004200 */
[----:B------:R-:W-:-:S02]  /*138e0*/  FADD.FTZ R73, R73, R76 ;  /* 0x0000004c49497221 */ /* 0x000fc40000010000 */
[----:B------:R-:W5:Y:S01]  /*138f0*/  MUFU.EX2 R68, R68 ;  /* 0x0000004400447308 */ /* 0x000f620000000800 */
[C---:B------:R-:W-:Y:S07]  /*13900*/  HMMA.16816.F32 R24, R48.reuse, R40, R24 ;  /* 0x000000283018723c */ /* 0x040fee0000001818 */
[----:B------:R-:W-:Y:S01]  /*13910*/  MUFU.EX2 R70, R70 ;  /* 0x0000004600467308 */ /* 0x000fe20000000800 */
[----:B----4-:R-:W-:Y:S01]  /*13920*/  FFMA.FTZ R72, R177, UR4, -R104 ;  /* 0x00000004b1487c23 */ /* 0x010fe20008010868 */
[C---:B------:R-:W-:Y:S01]  /*13930*/  HMMA.16816.F32 R4, R48.reuse, R42, R4 ;  /* 0x0000002a3004723c */ /* 0x040fe20000001804 */
[----:B------:R-:W4:Y:S05]  /*13940*/  LDSM.16.MT88.4 R40, [R140+0x7000] ;  /* 0x007000008c28783b */ /* 0x000f2a0000004200 */
[----:B------:R-:W-:Y:S02]  /*13950*/  MUFU.EX2 R71, R71 ;  /* 0x0000004700477308 */ /* 0x000fe40000000800 */
[C---:B---3--:R-:W-:Y:S06]  /*13960*/  HMMA.16816.F32 R12, R48.reuse, R36, R12 ;  /* 0x00000024300c723c */ /* 0x048fec000000180c */
[----:B------:R-:W3:Y:S02]  /*13970*/  MUFU.EX2 R72, R72 ;  /* 0x0000004800487308 */ /* 0x000ee40000000800 */
[C---:B------:R-:W-:Y:S01]  /*13980*/  HMMA.16816.F32 R16, R48.reuse, R38, R16 ;  /* 0x000000263010723c */ /* 0x040fe20000001810 */
[----:B------:R-:W-:Y:S05]  /*13990*/  LDSM.16.MT88.4 R36, [R144+0x7000] ;  /* 0x007000009024783b */ /* 0x000fea0000004200 */
        /* <DEDUP_REMOVED lines=8> */
[----:B------:R-:W-:Y:S01]  /*13a20*/  HMMA.16816.F32 R8, R48, R54, R8 ;  /* 0x000000363008723c */ /* 0x000fe20000001808 */
[----:B-----5:R-:W-:Y:S01]  /*13a30*/  F2FP.F16.F32.PACK_AB R48, R68, R69 ;  /* 0x000000454430723e */ /* 0x020fe200000000ff */
[----:B------:R-:W5:Y:S01]  /*13a40*/  LDSM.16.MT88.4 R52, [R100+0x7000] ;  /* 0x007000006434783b */ /* 0x000f620000004200 */
[----:B---3--:R-:W-:Y:S01]  /*13a50*/  F2FP.F16.F32.PACK_AB R49, R75, R72 ;  /* 0x000000484b31723e */ /* 0x008fe200000000ff */
[----:B------:R-:W-:Y:S01]  /*13a60*/  FADD.FTZ R72, R72, R73 ;  /* 0x0000004948487221 */ /* 0x000fe20000010000 */
[----:B------:R-:W-:Y:S01]  /*13a70*/  F2FP.F16.F32.PACK_AB R50, R71, R70 ;  /* 0x000000464732723e */ /* 0x000fe200000000ff */
[----:B------:R-:W-:Y:S01]  /*13a80*/  MUFU.EX2 R80, R80 ;  /* 0x0000005000507308 */ /* 0x000fe20000000800 */
[----:B-1----:R-:W-:Y:S01]  /*13a90*/  F2FP.F16.F32.PACK_AB R51, R77, R74 ;  /* 0x0000004a4d33723e */ /* 0x002fe200000000ff */
[----:B------:R-:W-:-:S06]  /*13aa0*/  FADD.FTZ R75, R75, R72 ;  /* 0x000000484b4b7221 */ /* 0x000fcc0000010000 */
[----:B------:R-:W-:Y:S01]  /*13ab0*/  MUFU.EX2 R83, R83 ;  /* 0x0000005300537308 */ /* 0x000fe20000000800 */
[C---:B----4-:R-:W-:Y:S07]  /*13ac0*/  HMMA.16816.F32 R24, R48.reuse, R40, R24 ;  /* 0x000000283018723c */ /* 0x050fee0000001818 */
        /* <DEDUP_REMOVED lines=56> */
[----:B------:R-:W-:Y:S05]  /*13e50*/  LDSM.16.MT88.4 R40, [R102+0x8800] ;  /* 0x008800006628783b */ /* 0x000fea0000004200 */
        /* <DEDUP_REMOVED lines=11> */
[----:B-1----:R-:W-:-:S02]  /*13f10*/  F2FP.F16.F32.PACK_AB R49, R121, R122 ;  /* 0x0000007a7931723e */ /* 0x002fc400000000ff */
[----:B------:R-:W-:Y:S01]  /*13f20*/  F2FP.F16.F32.PACK_AB R50, R133, R124 ;  /* 0x0000007c8532723e */ /* 0x000fe200000000ff */
[----:B------:R-:W-:Y:S01]  /*13f30*/  MUFU.EX2 R114, R114 ;  /* 0x0000007200727308 */ /* 0x000fe20000000800 */
[----:B----4-:R-:W-:-:S07]  /*13f40*/  F2FP.F16.F32.PACK_AB R51, R128, R119 ;  /* 0x000000778033723e */ /* 0x010fce00000000ff */
[C---:B---3--:R-:W-:Y:S01]  /*13f50*/  HMMA.16816.F32 R24, R48.reuse, R28, R24 ;  /* 0x0000001c3018723c */ /* 0x048fe20000001818 */
        /* <DEDUP_REMOVED lines=12> */
[----:B------:R-:W5:Y:S01]  /*14020*/  LDSM.16.MT88.4 R40, [R102+0x9000] ;  /* 0x009000006628783b */ /* 0x000f620000004200 */
[----:B------:R-:W-:Y:S06]  /*14030*/  MUFU.EX2 R3, R3 ;  /* 0x0000000300037308 */ /* 0x000fec0000000800 */
[----:B--2---:R-:W-:Y:S01]  /*14040*/  HMMA.16816.F32 R44, R48, R52, R44 ;  /* 0x00000034302c723c */ /* 0x004fe2000000182c */
[--C-:B------:R-:W-:Y:S01]  /*14050*/  FFMA.FTZ R52, R60, UR4, -R109.reuse ;  /* 0x000000043c347c23 */ /* 0x100fe2000801086d */
[----:B------:R-:W-:-:S05]  /*14060*/  FFMA.FTZ R53, R63, UR4, -R109 ;  /* 0x000000043f357c23 */ /* 0x000fca000801086d */
[----:B------:R-:W-:Y:S01]  /*14070*/  MUFU.EX2 R52, R52 ;  /* 0x0000003400347308 */ /* 0x000fe20000000800 */
[----:B------:R-:W-:Y:S01]  /*14080*/  HMMA.16816.F32 R8, R48, R54, R8 ;  /* 0x000000363008723c */ /* 0x000fe20000001808 */
[----:B------:R-:W-:Y:S02]  /*14090*/  F2FP.F16.F32.PACK_AB R48, R118, R117 ;  /* 0x000000757630723e */ /* 0x000fe400000000ff */
[----:B-1----:R-:W-:Y:S02]  /*140a0*/  F2FP.F16.F32.PACK_AB R49, R57, R114 ;  /* 0x000000723931723e */ /* 0x002fe400000000ff */
[----:B------:R-:W-:Y:S02]  /*140b0*/  F2FP.F16.F32.PACK_AB R50, R123, R116 ;  /* 0x000000747b32723e */ /* 0x000fe400000000ff */
[----:B----4-:R-:W-:Y:S01]  /*140c0*/  F2FP.F16.F32.PACK_AB R51, R59, R56 ;  /* 0x000000383b33723e */ /* 0x010fe200000000ff */
[----:B------:R-:W1:Y:S06]  /*140d0*/  MUFU.EX2 R53, R53 ;  /* 0x0000003500357308 */ /* 0x000e6c0000000800 */
[----:B---3--:R-:W-:Y:S01]  /*140e0*/  HMMA.16816.F32 R24, R48, R28, R24 ;  /* 0x0000001c3018723c */ /* 0x008fe20000001818 */
[----:B------:R-:W-:Y:S01]  /*140f0*/  FADD.FTZ R28, R0, R105 ;  /* 0x00000069001c7221 */ /* 0x000fe20000010000 */
[----:B------:R-:W-:Y:S01]  /*14100*/  FFMA.FTZ R29, R65, UR4, -R104 ;  /* 0x00000004411d7c23 */ /* 0x000fe20008010868 */
[----:B------:R-:W-:Y:S02]  /*14110*/  MUFU.EX2 R0, R58 ;  /* 0x0000003a00007308 */ /* 0x000fe40000000800 */
[----:B------:R-:W-:-:S03]  /*14120*/  FADD.FTZ R97, R97, R28 ;  /* 0x0000001c61617221 */ /* 0x000fc60000010000 */
[C---:B------:R-:W-:Y:S01]  /*14130*/  HMMA.16816.F32 R4, R48.reuse, R30, R4 ;  /* 0x0000001e3004723c */ /* 0x040fe20000001804 */
[----:B------:R-:W-:Y:S02]  /*14140*/  FADD.FTZ R28, R92, R97 ;  /* 0x000000615c1c7221 */ /* 0x000fe40000010000 */
[----:B------:R-:W2:Y:S01]  /*14150*/  LDSM.16.MT88.4 R92, [R144+0x9800] ;  /* 0x00980000905c783b */ /* 0x000ea20000004200 */
[----:B------:R-:W3:Y:S01]  /*14160*/  MUFU.EX2 R29, R29 ;  /* 0x0000001d001d7308 */ /* 0x000ee20000000800 */
[----:B------:R-:W-:Y:S01]  /*14170*/  FADD.FTZ R30, R89, R28 ;  /* 0x0000001c591e7221 */ /* 0x000fe20000010000 */
[----:B------:R-:W-:Y:S02]  /*14180*/  FFMA.FTZ R28, R62, UR4, -R104 ;  /* 0x000000043e1c7c23 */ /* 0x000fe40008010868 */
[----:B-----5:R-:W-:Y:S01]  /*14190*/  HMMA.16816.F32 R12, R48, R36, R12 ;  /* 0x00000024300c723c */ /* 0x020fe2000000180c */
[----:B------:R-:W-:Y:S01]  /*141a0*/  FADD.FTZ R69, R69, R30 ;  /* 0x0000001e45457221 */ /* 0x000fe20000010000 */
[----:B------:R-:W-:-:S02]  /*141b0*/  FADD.FTZ R30, R74, R75 ;  /* 0x0000004b4a1e7221 */ /* 0x000fc40000010000 */
[----:B------:R-:W4:Y:S01]  /*141c0*/  MUFU.EX2 R28, R28 ;  /* 0x0000001c001c7308 */ /* 0x000f220000000800 */
[----:B------:R-:W-:Y:S01]  /*141d0*/  FADD.FTZ R69, R68, R69 ;  /* 0x0000004544457221 */ /* 0x000fe20000010000 */
[----:B------:R-:W-:Y:S01]  /*141e0*/  FADD.FTZ R30, R77, R30 ;  /* 0x0000001e4d1e7221 */ /* 0x000fe20000010000 */
[----:B-1----:R-:W-:Y:S01]  /*141f0*/  F2FP.F16.F32.PACK_AB R68, R53, R52 ;  /* 0x000000343544723e */ /* 0x002fe200000000ff */
[C---:B------:R-:W-:Y:S01]  /*14200*/  HMMA.16816.F32 R16, R48.reuse, R38, R16 ;  /* 0x000000263010723c */ /* 0x040fe20000001810 */
[----:B------:R-:W-:Y:S01]  /*14210*/  FADD.FTZ R70, R70, R69 ;  /* 0x0000004546467221 */ /* 0x000fe20000010000 */
[----:B------:R-:W1:Y:S01]  /*14220*/  LDSM.16.MT88.4 R36, [R100+0x9000] ;  /* 0x009000006424783b */ /* 0x000e620000004200 */
[----:B------:R-:W-:Y:S02]  /*14230*/  FADD.FTZ R91, R91, R30 ;  /* 0x0000001e5b5b7221 */ /* 0x000fe40000010000 */
[----:B------:R-:W-:Y:S01]  /*14240*/  FADD.FTZ R70, R71, R70 ;  /* 0x0000004647467221 */ /* 0x000fe20000010000 */
[----:B---3--:R-:W-:Y:S01]  /*14250*/  F2FP.F16.F32.PACK_AB R69, R29, R0 ;  /* 0x000000001d45723e */ /* 0x008fe200000000ff */
[----:B------:R-:W-:Y:S01]  /*14260*/  FADD.FTZ R91, R82, R91 ;  /* 0x0000005b525b7221 */ /* 0x000fe20000010000 */
[----:B------:R-:W-:Y:S01]  /*14270*/  HMMA.16816.F32 R32, R48, R40, R32 ;  /* 0x000000283020723c */ /* 0x000fe20000001820 */
[----:B------:R-:W-:Y:S01]  /*14280*/  FADD.FTZ R79, R79, R70 ;  /* 0x000000464f4f7221 */ /* 0x000fe20000010000 */
[----:B------:R-:W-:Y:S01]  /*14290*/  F2FP.F16.F32.PACK_AB R70, R169, R2 ;  /* 0x00000002a946723e */ /* 0x000fe200000000ff */
[----:B------:R-:W-:-:S02]  /*142a0*/  FADD.FTZ R88, R88, R91 ;  /* 0x0000005b58587221 */ /* 0x000fc40000010000 */
[----:B------:R-:W-:Y:S01]  /*142b0*/  FADD.FTZ R31, R78, R79 ;  /* 0x0000004f4e1f7221 */ /* 0x000fe20000010000 */
[----:B----4-:R-:W-:Y:S01]  /*142c0*/  F2FP.F16.F32.PACK_AB R71, R3, R28 ;  /* 0x0000001c0347723e */ /* 0x010fe200000000ff */
[----:B------:R-:W-:Y:S01]  /*142d0*/  FADD.FTZ R88, R129, R88 ;  /* 0x0000005881587221 */ /* 0x000fe20000010000 */
[----:B------:R-:W3:Y:S01]  /*142e0*/  LDSM.16.MT88.4 R76, [R102+0x9800] ;  /* 0x00980000664c783b */ /* 0x000ee20000004200 */
[----:B------:R-:W-:Y:S01]  /*142f0*/  FADD.FTZ R80, R80, R31 ;  /* 0x0000001f50507221 */ /* 0x000fe20000010000 */
[----:B------:R-:W-:Y:S01]  /*14300*/  HMMA.16816.F32 R20, R48, R42, R20 ;  /* 0x0000002a3014723c */ /* 0x000fe20000001814 */
[----:B------:R-:W-:Y:S02]  /*14310*/  FADD.FTZ R135, R135, R88 ;  /* 0x0000005887877221 */ /* 0x000fe40000010000 */
[----:B------:R-:W-:Y:S02]  /*14320*/  FADD.FTZ R80, R83, R80 ;  /* 0x0000005053507221 */ /* 0x000fe40000010000 */
[----:B------:R-:W-:-:S02]  /*14330*/  FADD.FTZ R132, R132, R135 ;  /* 0x0000008784847221 */ /* 0x000fc40000010000 */
[----:B------:R-:W-:Y:S01]  /*14340*/  FADD.FTZ R137, R137, R80 ;  /* 0x0000005089897221 */ /* 0x000fe20000010000 */
[----:B--2---:R-:W-:Y:S01]  /*14350*/  HMMA.16816.F32 R96, R68, R92, R12 ;  /* 0x0000005c4460723c */ /* 0x004fe2000000180c */
[----:B------:R-:W2:Y:S02]  /*14360*/  LDSM.16.MT88.4 R12, [R100+0x9800] ;  /* 0x00980000640c783b */ /* 0x000ea40000004200 */
        /* <DEDUP_REMOVED lines=37> */
[----:B------:R-:W-:-:S05]  /*145c0*/  MOV R2, R111 ;  /* 0x0000006f00027202 */ /* 0x000fca0000000f00 */
[C---:B--2---:R-:W-:Y:S08]  /*145d0*/  HMMA.16816.F32 R72, R68.reuse, R12, R44 ;  /* 0x0000000c4448723c */ /* 0x044ff0000000182c */
[----:B------:R-:W-:-:S15]  /*145e0*/  HMMA.16816.F32 R68, R68, R14, R8 ;  /* 0x0000000e4444723c */ /* 0x000fde0000001808 */
[----:B------:R-:W-:-:S05]  /*145f0*/  NOP ;  /* 0x0000000000007918 */ /* 0x000fca0000000000 */
.L_x_5044:
[----:B------:R-:W1:Y:S01]  /*14600*/  S2R R164, SR_TID.X ;  /* 0x0000000000a47919 */ /* 0x000e620000002100 */
[----:B------:R-:W-:Y:S01]  /*14610*/  ISETP.GE.AND P0, PT, R166, RZ, PT ;  /* 0x000000ffa600720c */ /* 0x000fe20003f06270 */
[----:B-1----:R-:W-:-:S05]  /*14620*/  IMAD.SHL.U32 R170, R164, 0x8, RZ ;  /* 0x00000008a4aa7824 */ /* 0x002fca00078e00ff */
[----:B------:R-:W-:-:S07]  /*14630*/  LOP3.LUT R170, R170, 0x38, RZ, 0xc0, !PT ;  /* 0x00000038aaaa7812 */ /* 0x000fce00078ec0ff */
        /* <DEDUP_REMOVED lines=12> */
[----:B------:R-:W4:Y:S03]  /*14700*/  LDCU.64 UR8, c[0x0][0x3a0] ;  /* 0x00007400ff0877ac */ /* 0x000f260008000a00 */
[----:B------:R-:W-:Y:S01]  /*14710*/  P2R R168, PR, RZ, 0x1 ;  /* 0x00000001ffa87803 */ /* 0x000fe20000000000 */
[----:B------:R-:W1:Y:S08]  /*14720*/  LDCU.64 UR10, c[0x0][0x3a8] ;  /* 0x00007500ff0a77ac */ /* 0x000e700008000a00 */
.L_x_5054:
        /* <DEDUP_REMOVED lines=44> */
[----:B------:R-:W-:Y:S02]  /*149f0*/  LOP3.LUT R2, R167, R6, RZ, 0x3c, !PT ;  /* 0x00000006a7027212 */ /* 0x000fe400078e3cff */
[----:B------:R-:W-:Y:S02]  /*14a00*/  ISETP.NE.AND P2, PT, R6, RZ, PT ;  /* 0x000000ff0600720c */ /* 0x000fe40003f45270 */
[----:B------:R-:W-:Y:S02]  /*14a10*/  ISETP.GE.AND P0, PT, R2, RZ, PT ;  /* 0x000000ff0200720c */ /* 0x000fe40003f06270 */
[----:B------:R-:W5:Y:S03]  /*14a20*/  LDC.64 R2, c[0x0][0x3c0] ;  /* 0x0000f000ff027b82 */ /* 0x000f660000000a00 */
        /* <DEDUP_REMOVED lines=27> */
.L_x_5051:
        /* <DEDUP_REMOVED lines=9> */
[-C--:B------:R-:W-:Y:S04]  /*14c70*/  IADD3 R10, P2, PT, R4, R3.reuse, RZ ;  /* 0x00000003040a7210 */ /* 0x080fe80007f5e0ff */
[-C--:B------:R-:W-:Y:S01]  /*14c80*/  IADD3.X R11, PT, PT, R5, R2.reuse, RZ, P2, !PT ;  /* 0x00000002050b7210 */ /* 0x080fe200017fe4ff */
[----:B------:R-:W-:Y:S01]  /*14c90*/  @!PT LDS RZ, [RZ] ;  /* 0x00000000fffff984 */ /* 0x000fe20000000800 */
[----:B------:R-:W-:Y:S01]  /*14ca0*/  @!PT LDS RZ, [RZ] ;  /* 0x00000000fffff984 */ /* 0x000fe20000000800 */
[----:B------:R-:W-:Y:S01]  /*14cb0*/  @!PT LDS RZ, [RZ] ;  /* 0x00000000fffff984 */ /* 0x000fe20000000800 */
[----:B------:R-:W-:Y:S01]  /*14cc0*/  @!P1 LDGSTS.E.BYPASS.LTC128B.128 [R161+0x6800], desc[UR6][R4.64] ;  /* 0x0680000004a19fae */ /* 0x000fe2000b981a06 */
[-C--:B------:R-:W-:Y:S04]  /*14cd0*/  IADD3 R8, P0, PT, R10, R3.reuse, RZ ;  /* 0x000000030a087210 */ /* 0x080fe80007f1e0ff */
[-C--:B------:R-:W-:Y:S02]  /*14ce0*/  IADD3.X R9, PT, PT, R11, R2.reuse, RZ, P0, !PT ;  /* 0x000000020b097210 */ /* 0x080fe400007fe4ff */
[-C--:B------:R-:W-:Y:S01]  /*14cf0*/  IADD3 R6, P2, PT, R8, R3.reuse, RZ ;  /* 0x0000000308067210 */ /* 0x080fe20007f5e0ff */
[----:B------:R-:W-:Y:S03]  /*14d00*/  @P1 STS.128 [R161+0x6800], RZ ;  /* 0x006800ffa1001388 */ /* 0x000fe60000000c00 */
[-C--:B------:R-:W-:Y:S02]  /*14d10*/  IADD3.X R7, PT, PT, R9, R2.reuse, RZ, P2, !PT ;  /* 0x0000000209077210 */ /* 0x080fe400017fe4ff */
[-C--:B------:R-:W-:Y:S03]  /*14d20*/  IADD3 R14, P0, PT, R6, R3.reuse, RZ ;  /* 0x00000003060e7210 */ /* 0x080fe60007f1e0ff */
[----:B------:R-:W-:Y:S01]  /*14d30*/  @!PT LDS RZ, [RZ] ;  /* 0x00000000fffff984 */ /* 0x000fe20000000800 */
[----:B------:R-:W-:Y:S01]  /*14d40*/  @!PT LDS RZ, [RZ] ;  /* 0x00000000fffff984 */ /* 0x000fe20000000800 */
[----:B------:R-:W-:Y:S01]  /*14d50*/  @!PT LDS RZ, [RZ] ;  /* 0x00000000fffff984 */ /* 0x000fe20000000800 */
[----:B------:R-:W-:Y:S01]  /*14d60*/  @!P1 LDGSTS.E.BYPASS.LTC128B.128 [R161+0x7000], desc[UR6][R10.64] ;  /* 0x070000000aa19fae */ /* 0x000fe2000b981a06 */
[-C--:B------:R-:W-:Y:S02]  /*14d70*/  IADD3.X R15, PT, PT, R7, R2.reuse, RZ, P0, !PT ;  /* 0x00000002070f7210 */ /* 0x080fe400007fe4ff */
[-C--:B------:R-:W-:Y:S04]  /*14d80*/  IADD3 R12, P2, PT, R14, R3.reuse, RZ ;  /* 0x000000030e0c7210 */ /* 0x080fe80007f5e0ff */
[-C--:B------:R-:W-:Y:S01]  /*14d90*/  IADD3.X R13, PT, PT, R15, R2.reuse, RZ, P2, !PT ;  /* 0x000000020f0d7210 */ /* 0x080fe200017fe4ff */
[----:B------:R-:W-:Y:S01]  /*14da0*/  @P1 STS.128 [R161+0x7000], RZ ;  /* 0x007000ffa1001388 */ /* 0x000fe20000000c00 */
[----:B------:R-:W-:Y:S04]  /*14db0*/  @!P1 IADD3 R16, P0, PT, R12, R3, RZ ;  /* 0x000000030c109210 */ /* 0x000fe80007f1e0ff */
[----:B------:R-:W-:Y:S02]  /*14dc0*/  @!P1 IADD3.X R17, PT, PT, R13, R2, RZ, P0, !PT ;  /* 0x000000020d119210 */ /* 0x000fe400007fe4ff */
[----:B------:R-:W-:Y:S01]  /*14dd0*/  ISETP.NE.AND P0, PT, R166, 0x1, PT ;  /* 0x00000001a600780c */ /* 0x000fe20003f05270 */
        /* <DEDUP_REMOVED lines=24> */
[----:B------:R-:W-:Y:S08]  /*14f60*/  @P1 STS.128 [R161+0x9800], RZ ;  /* 0x009800ffa1001388 */ /* 0x000ff00000000c00 */
[----:B------:R-:W-:Y:S08]  /*14f70*/  LDSM.16.M88.4 R104, [R149] ;  /* 0x000000009568783b */ /* 0x000ff00000000200 */
[----:B------:R-:W1:Y:S08]  /*14f80*/  LDSM.16.M88.4 R108, [R148+UR5+0x2000] ;  /* 0x00200005946c783b */ /* 0x000e700008000200 */
[----:B------:R-:W5:Y:S08]  /*14f90*/  LDSM.16.M88.4 R112, [R148+UR5+0x2800] ;  /* 0x002800059470783b */ /* 0x000f700008000200 */
[----:B------:R-:W3:Y:S08]  /*14fa0*/  LDSM.16.M88.4 R116, [R148+UR5+0x3000] ;  /* 0x003000059474783b */ /* 0x000ef00008000200 */
[----:B------:R-:W4:Y:S08]  /*14fb0*/  LDSM.16.M88.4 R120, [R148+UR5+0x3800] ;  /* 0x003800059478783b */ /* 0x000f300008000200 */
[----:B------:R-:W4:Y:S08]  /*14fc0*/  LDSM.16.M88.4 R124, [R148+UR5+0x4000] ;  /* 0x00400005947c783b */ /* 0x000f300008000200 */
[----:B------:R-:W4:Y:S08]  /*14fd0*/  LDSM.16.M88.4 R128, [R148+UR5+0x4800] ;  /* 0x004800059480783b */ /* 0x000f300008000200 */
[----:B------:R-:W4:Y:S08]  /*14fe0*/  LDSM.16.M88.4 R56, [R148+UR5+0x5000] ;  /* 0x005000059438783b */ /* 0x000f300008000200 */
[----:B------:R-:W4:Y:S08]  /*14ff0*/  LDSM.16.M88.4 R64, [R148+UR5+0x5800] ;  /* 0x005800059440783b */ /* 0x000f300008000200 */
[----:B------:R-:W-:Y:S08]  /*15000*/  LDSM.16.M88.4 R132, [R147] ;  /* 0x000000009384783b */ /* 0x000ff00000000200 */
[----:B------:R-:W4:Y:S08]  /*15010*/  LDSM.16.M88.4 R136, [R143+0x2000] ;  /* 0x002000008f88783b */ /* 0x000f300000000200 */
[----:B------:R-:W0:Y:S01]  /*15020*/  LDGDEPBAR ;  /* 0x00000000000079af */ /* 0x000e220000000000 */
[C---:B-1----:R-:W-:Y:S08]  /*15030*/  HMMA.16816.F32 R4, R104.reuse, R108, RZ ;  /* 0x0000006c6804723c */ /* 0x042ff000000018ff */
[C---:B------:R-:W-:Y:S01]  /*15040*/  HMMA.16816.F32 R8, R104.reuse, R110, RZ ;  /* 0x0000006e6808723c */ /* 0x040fe200000018ff */
[----:B------:R-:W-:Y:S07]  /*15050*/  LDSM.16.M88.4 R108, [R143+0x3000] ;  /* 0x003000008f6c783b */ /* 0x000fee0000000200 */
[C---:B-----5:R-:W-:Y:S08]  /*15060*/  HMMA.16816.F32 R12, R104.reuse, R112, RZ ;  /* 0x00000070680c723c */ /* 0x060ff000000018ff */
[C---:B--2---:R-:W-:Y:S01]  /*15070*/  HMMA.16816.F32 R16, R104.reuse, R114, RZ ;  /* 0x000000726810723c */ /* 0x044fe200000018ff */
[----:B------:R-:W-:Y:S07]  /*15080*/  LDSM.16.M88.4 R112, [R143+0x3800] ;  /* 0x003800008f70783b */ /* 0x000fee0000000200 */
        /* <DEDUP_REMOVED lines=13> */
[C---:B------:R-:W-:Y:S08]  /*15160*/  HMMA.16816.F32 R56, R104.reuse, R58, RZ ;  /* 0x0000003a6838723c */ /* 0x040ff000000018ff */
[C---:B------:R-:W-:Y:S08]  /*15170*/  HMMA.16816.F32 R60, R104.reuse, R64, RZ ;  /* 0x00000040683c723c */ /* 0x040ff000000018ff */
[----:B------:R-:W-:Y:S01]  /*15180*/  HMMA.16816.F32 R64, R104, R66, RZ ;  /* 0x000000426840723c */ /* 0x000fe200000018ff */
[----:B------:R-:W1:Y:S07]  /*15190*/  LDSM.16.M88.4 R104, [R143+0x2800] ;  /* 0x002800008f68783b */ /* 0x000e6e0000000200 */
[C---:B------:R-:W-:Y:S08]  /*151a0*/  HMMA.16816.F32 R4, R132.reuse, R136, R4 ;  /* 0x000000888404723c */ /* 0x040ff00000001804 */
[C---:B------:R-:W-:Y:S08]  /*151b0*/  HMMA.16816.F32 R8, R132.reuse, R138, R8 ;  /* 0x0000008a8408723c */ /* 0x040ff00000001808 */
[C---:B-1----:R-:W-:Y:S08]  /*151c0*/  HMMA.16816.F32 R12, R132.reuse, R104, R12 ;  /* 0x00000068840c723c */ /* 0x042ff0000000180c */
[C---:B------:R-:W-:Y:S01]  /*151d0*/  HMMA.16816.F32 R16, R132.reuse, R106, R16 ;  /* 0x0000006a8410723c */ /* 0x040fe20000001810 */
[----:B------:R-:W1:Y:S07]  /*151e0*/  LDSM.16.M88.4 R104, [R143+0x5800] ;  /* 0x005800008f68783b */ /* 0x000e6e0000000200 */
[C---:B------:R-:W-:Y:S08]  /*151f0*/  HMMA.16816.F32 R20, R132.reuse, R108, R20 ;  /* 0x0000006c8414723c */ /* 0x040ff00000001814 */
[C---:B------:R-:W-:Y:S01]  /*15200*/  HMMA.16816.F32 R24, R132.reuse, R110, R24 ;  /* 0x0000006e8418723c */ /* 0x040fe20000001818 */
[----:B------:R-:W-:Y:S07]  /*15210*/  LDSM.16.M88.4 R108, [R146] ;  /* 0x00000000926c783b */ /* 0x000fee0000000200 */
        /* <DEDUP_REMOVED lines=26> */
[----:B------:R-:W5:Y:S07]  /*153c0*/  LDSM.16.M88.4 R124, [R145] ;  /* 0x00000000917c783b */ /* 0x000f6e0000000200 */
[C---:B-1----:R-:W-:Y:S08]  /*153d0*/  HMMA.16816.F32 R36, R108.reuse, R104, R36 ;  /* 0x000000686c24723c */ /* 0x042ff00000001824 */
[C---:B------:R-:W-:Y:S01]  /*153e0*/  HMMA.16816.F32 R40, R108.reuse, R106, R40 ;  /* 0x0000006a6c28723c */ /* 0x040fe20000001828 */
[----:B------:R-:W1:Y:S07]  /*153f0*/  LDSM.16.M88.4 R104, [R141+0x2800] ;  /* 0x002800008d68783b */ /* 0x000e6e0000000200 */
[C---:B--2---:R-:W-:Y:S08]  /*15400*/  HMMA.16816.F32 R44, R108.reuse, R112, R44 ;  /* 0x000000706c2c723c */ /* 0x044ff0000000182c */
[C---:B------:R-:W-:Y:S08]  /*15410*/  HMMA.16816.F32 R48, R108.reuse, R114, R48 ;  /* 0x000000726c30723c */ /* 0x040ff00000001830 */
[C---:B---3--:R-:W-:Y:S08]  /*15420*/  HMMA.16816.F32 R52, R108.reuse, R116, R52 ;  /* 0x000000746c34723c */ /* 0x048ff00000001834 */
[C---:B------:R-:W-:Y:S08]  /*15430*/  HMMA.16816.F32 R56, R108.reuse, R118, R56 ;  /* 0x000000766c38723c */ /* 0x040ff00000001838 */
[C---:B----4-:R-:W-:Y:S08]  /*15440*/  HMMA.16816.F32 R60, R108.reuse, R120, R60 ;  /* 0x000000786c3c723c */ /* 0x050ff0000000183c */
[----:B------:R-:W-:Y:S08]  /*15450*/  HMMA.16816.F32 R64, R108, R122, R64 ;  /* 0x0000007a6c40723c */ /* 0x000ff00000001840 */
[C---:B-----5:R-:W-:Y:S08]  /*15460*/  HMMA.16816.F32 R4, R124.reuse, R128, R4 ;  /* 0x000000807c04723c */ /* 0x060ff00000001804 */
        /* <DEDUP_REMOVED lines=24> */
[----:B------:R-:W2:Y:S01]  /*155f0*/  MUFU.TANH R215, R215 ;  /* 0x000000d700d77308 */ /* 0x000ea20000002400 */
[C---:B-1----:R-:W-:Y:S09]  /*15600*/  HMMA.16816.F32 R20, R124.reuse, R4, R20 ;  /* 0x000000047c14723c */ /* 0x042ff20000001814 */
[----:B------:R-:W1:Y:S01]  /*15610*/  MUFU.TANH R214, R214 ;  /* 0x000000d600d67308 */ /* 0x000e620000002400 */
[----:B-----5:R-:W5:Y:S01]  /*15620*/  LDSM.16.M88.4 R8, [R141+0x3800] ;  /* 0x003800008d08783b */ /* 0x020f620000000200 */
[C---:B------:R-:W-:Y:S08]  /*15630*/  HMMA.16816.F32 R24, R124.reuse, R6, R24 ;  /* 0x000000067c18723c */ /* 0x040ff00000001818 */
[----:B------:R-:W1:Y:S01]  /*15640*/  MUFU.TANH R212, R212 ;  /* 0x000000d400d47308 */ /* 0x000e620000002400 */
[----:B------:R-:W3:Y:S09]  /*15650*/  LDSM.16.M88.4 R4, [R141+0x4000] ;  /* 0x004000008d04783b */ /* 0x000ef20000000200 */
        /* <DEDUP_REMOVED lines=19> */
[----:B------:R-:W-:Y:S01]  /*15790*/  FMUL.FTZ R29, R29, UR12 ;  /* 0x0000000c1d1d7c20 */ /* 0x000fe20008410000 */
[----:B------:R-:W-:Y:S01]  /*157a0*/  FMUL.FTZ R30, R30, UR12 ;  /* 0x0000000c1e1e7c20 */ /* 0x000fe20008410000 */
[----:B------:R-:W-:Y:S03]  /*157b0*/  FMUL.FTZ R31, R31, UR12 ;  /* 0x0000000c1f1f7c20 */ /* 0x000fe60008410000 */
[----:B------:R-:W3:Y:S01]  /*157c0*/  MUFU.TANH R207, R17 ;  /* 0x0000001100cf7308 */ /* 0x000ee20000002400 */
[C---:B------:R-:W-:Y:S01]  /*157d0*/  HMMA.16816.F32 R40, R124.reuse, R6, R40 ;  /* 0x000000067c28723c */ /* 0x040fe20000001828 */
[----:B------:R-:W4:Y:S02]  /*157e0*/  LDSM.16.M88.4 R4, [R141+0x5000] ;  /* 0x005000008d04783b */ /* 0x000f240000000200 */
        /* <DEDUP_REMOVED lines=18> */
[----:B------:R-:W5:Y:S01]  /*15910*/  LDSM.16.M88.4 R8, [R141+0x5800] ;  /* 0x005800008d08783b */ /* 0x000f620000000200 */
[----:B------:R-:W-:Y:S07]  /*15920*/  DEPBAR.LE SB0, 0x0 ;  /* 0x000080000000791a */ /* 0x000fee0000000000 */
[----:B------:R-:W1:Y:S01]  /*15930*/  MUFU.TANH R183, R41 ;  /* 0x0000002900b77308 */ /* 0x000e620000002400 */
[C---:B----4-:R-:W-:Y:S09]  /*15940*/  HMMA.16816.F32 R52, R124.reuse, R4, R52 ;  /* 0x000000047c34723c */ /* 0x050ff20000001834 */
[----:B------:R4:W1:Y:S01]  /*15950*/  MUFU.TANH R182, R42 ;  /* 0x0000002a00b67308 */ /* 0x0008620000002400 */
[----:B------:R-:W-:Y:S01]  /*15960*/  BAR.SYNC.DEFER_BLOCKING 0x0 ;  /* 0x0000000000007b1d */ /* 0x000fe20000010000 */
[C---:B------:R-:W-:Y:S03]  /*15970*/  HMMA.16816.F32 R56, R124.reuse, R6, R56 ;  /* 0x000000067c38723c */ /* 0x040fe60000001838 */
[----:B------:R-:W-:Y:S01]  /*15980*/  FMUL.FTZ R181, R44, UR12 ;  /* 0x0000000c2cb57c20 */ /* 0x000fe20008410000 */
[----:B------:R-:W-:Y:S01]  /*15990*/  FMUL.FTZ R177, R48, UR12 ;  /* 0x0000000c30b17c20 */ /* 0x000fe20008410000 */
[----:B------:R-:W-:Y:S03]  /*159a0*/  FMUL.FTZ R45, R45, UR12 ;  /* 0x0000000c2d2d7c20 */ /* 0x000fe60008410000 */
[----:B------:R2:W1:Y:S01]  /*159b0*/  MUFU.TANH R180, R43 ;  /* 0x0000002b00b47308 */ /* 0x0004620000002400 */
[----:B------:R-:W-:Y:S01]  /*159c0*/  FMUL.FTZ R46, R46, UR12 ;  /* 0x0000000c2e2e7c20 */ /* 0x000fe20008410000 */
[----:B------:R-:W-:Y:S01]  /*159d0*/  FMUL.FTZ R47, R47, UR12 ;  /* 0x0000000c2f2f7c20 */ /* 0x000fe20008410000 */
[----:B------:R-:W-:Y:S01]  /*159e0*/  FMUL.FTZ R49, R49, UR12 ;  /* 0x0000000c31317c20 */ /* 0x000fe20008410000 */
[----:B------:R-:W-:Y:S01]  /*159f0*/  FMUL.FTZ R50, R50, UR12 ;  /* 0x0000000c32327c20 */ /* 0x000fe20008410000 */
[----:B------:R-:W-:Y:S01]  /*15a00*/  FMUL.FTZ R51, R51, UR12 ;  /* 0x0000000c33337c20 */ /* 0x000fe20008410000 */
[----:B------:R-:W-:Y:S01]  /*15a10*/  FMUL.FTZ R52, R52, UR12 ;  /* 0x0000000c34347c20 */ /* 0x000fe20008410000 */
[----:B------:R-:W-:Y:S03]  /*15a20*/  FMUL.FTZ R53, R53, UR12 ;  /* 0x0000000c35357c20 */ /* 0x000fe60008410000 */
[----:B------:R1:W1:Y:S01]  /*15a30*/  MUFU.TANH R204, R19 ;  /* 0x0000001300cc7308 */ /* 0x0002620000002400 */
[----:B------:R-:W-:Y:S01]  /*15a40*/  FMUL.FTZ R54, R54, UR12 ;  /* 0x0000000c36367c20 */ /* 0x000fe20008410000 */
[----:B------:R-:W-:Y:S01]  /*15a50*/  FMUL.FTZ R55, R55, UR12 ;  /* 0x0000000c37377c20 */ /* 0x000fe20008410000 */
[----:B------:R-:W-:Y:S01]  /*15a60*/  FMUL.FTZ R137, R56, UR12 ;  /* 0x0000000c38897c20 */ /* 0x000fe20008410000 */
[----:B----4-:R-:W-:Y:S01]  /*15a70*/  FMUL.FTZ R42, R58, UR12 ;  /* 0x0000000c3a2a7c20 */ /* 0x010fe20008410000 */
[----:B------:R-:W-:Y:S05]  /*15a80*/  FMUL.FTZ R59, R59, UR12 ;  /* 0x0000000c3b3b7c20 */ /* 0x000fea0008410000 */
[----:B------:R4:W1:Y:S01]  /*15a90*/  MUFU.TANH R205, R20 ;  /* 0x0000001400cd7308 */ /* 0x0008620000002400 */
[----:B--2---:R-:W-:Y:S01]  /*15aa0*/  FMUL.FTZ R43, R57, UR12 ;  /* 0x0000000c392b7c20 */ /* 0x004fe20008410000 */
[C---:B-----5:R-:W-:Y:S08]  /*15ab0*/  HMMA.16816.F32 R60, R124.reuse, R8, R60 ;  /* 0x000000087c3c723c */ /* 0x060ff0000000183c */
[----:B------:R4:W2:Y:S01]  /*15ac0*/  MUFU.TANH R203, R21 ;  /* 0x0000001500cb7308 */ /* 0x0008a20000002400 */
[----:B------:R-:W-:Y:S09]  /*15ad0*/  HMMA.16816.F32 R64, R124, R10, R64 ;  /* 0x0000000a7c40723c */ /* 0x000ff20000001840 */
[----:B------:R4:W1:Y:S01]  /*15ae0*/  MUFU.TANH R202, R22 ;  /* 0x0000001600ca7308 */ /* 0x0008620000002400 */
[----:B------:R-:W-:Y:S01]  /*15af0*/  FMUL.FTZ R41, R60, UR12 ;  /* 0x0000000c3c297c20 */ /* 0x000fe20008410000 */
[----:B------:R-:W-:Y:S08]  /*15b00*/  FMUL.FTZ R38, R62, UR12 ;  /* 0x0000000c3e267c20 */ /* 0x000ff00008410000 */
[----:B------:R4:W1:Y:S01]  /*15b10*/  MUFU.TANH R200, R23 ;  /* 0x0000001700c87308 */ /* 0x0008620000002400 */
[----:B------:R-:W-:Y:S01]  /*15b20*/  FMUL.FTZ R37, R63, UR12 ;  /* 0x0000000c3f257c20 */ /* 0x000fe20008410000 */
[----:B------:R-:W-:Y:S01]  /*15b30*/  FMUL.FTZ R61, R61, UR12 ;  /* 0x0000000c3d3d7c20 */ /* 0x000fe20008410000 */
[----:B------:R-:W-:Y:S01]  /*15b40*/  FMUL.FTZ R133, R64, UR12 ;  /* 0x0000000c40857c20 */ /* 0x000fe20008410000 */
[----:B------:R-:W-:Y:S06]  /*15b50*/  FMUL.FTZ R64, R65, UR12 ;  /* 0x0000000c41407c20 */ /* 0x000fec0008410000 */
[----:B------:R-:W1:Y:S01]  /*15b60*/  MUFU.TANH R201, R201 ;  /* 0x000000c900c97308 */ /* 0x000e620000002400 */
[----:B------:R-:W-:Y:S01]  /*15b70*/  FMUL.FTZ R36, R66, UR12 ;  /* 0x0000000c42247c20 */ /* 0x000fe20008410000 */
[----:B------:R-:W-:Y:S08]  /*15b80*/  FMUL.FTZ R3, R67, UR12 ;  /* 0x0000000c43037c20 */ /* 0x000ff00008410000 */
        /* <DEDUP_REMOVED lines=36> */
[----:B------:R-:W1:Y:S01]  /*15dd0*/  MUFU.TANH R3, R3 ;  /* 0x0000000300037308 */ /* 0x000e620000002400 */
[----:B--234-:R-:W-:Y:S05]  /*15de0*/  @!P0 BRA `(.L_x_5052) ;  /* 0x0000000800048947 */ /* 0x01cfea0003800000 */
[----:B------:R-:W2:Y:S01]  /*15df0*/  @!P4 LDC R4, c[0x0][0x3b8] ;  /* 0x0000ee00ff04cb82 */ /* 0x000ea20000000800 */
[----:B------:R-:W-:Y:S07]  /*15e00*/  @!P4 IMAD.MOV.U32 R2, RZ, RZ, RZ ;  /* 0x000000ffff02c224 */ /* 0x000fee00078e00ff */
[----:B------:R-:W3:Y:S01]  /*15e10*/  LDC R7, c[0x0][0x3bc] ;  /* 0x0000ef00ff077b82 */ /* 0x000ee20000000800 */
[----:B------:R-:W-:Y:S01]  /*15e20*/  @!P4 IADD3 R2, P0, PT, RZ, -R2, RZ ;  /* 0x80000002ff02c210 */ /* 0x000fe20007f1e0ff */
[----:B--2---:R-:W-:Y:S04]  /*15e30*/  @!P4 IMAD.SHL.U32 R0, R4, 0x80, RZ ;  /* 0x000000800400c824 */ /* 0x004fe800078e00ff */
[----:B------:R-:W-:Y:S05]  /*15e40*/  @!P4 IMAD.X R0, RZ, RZ, ~R0, P0 ;  /* 0x000000ffff00c224 */ /* 0x000fea00000e0e00 */
[----:B------:R-:W-:Y:S04]  /*15e50*/  @!P4 SHF.R.S64 R5, R2, 0x1f, R0 ;  /* 0x0000001f0205c819 */ /* 0x000fe80000001000 */
[----:B------:R-:W-:Y:S04]  /*15e60*/  @!P4 IADD3 R154, P0, PT, R5, R154, RZ ;  /* 0x0000009a059ac210 */ /* 0x000fe80007f1e0ff */
[----:B------:R-:W-:Y:S01]  /*15e70*/  @!P4 LEA.HI.X.SX32 R155, R0, R155, 0x1, P0 ;  /* 0x0000009b009bc211 */ /* 0x000fe200000f0eff */
[----:B---3--:R-:W-:Y:S08]  /*15e80*/  @!P4 BRA `(.L_x_5053) ;  /* 0x0000000000f8c947 */ /* 0x008ff00003800000 */
[C---:B------:R-:W-:Y:S01]  /*15e90*/  VIADD R13, R167.reuse, 0xffffff00 ;  /* 0xffffff00a70d7836 */ /* 0x040fe20000000000 */
[----:B------:R-:W2:Y:S01]  /*15ea0*/  LDC R0, c[0x0][0x4f0] ;  /* 0x00013c00ff007b82 */ /* 0x000ea20000000800 */
[----:B------:R-:W-:Y:S04]  /*15eb0*/  IADD3 R5, PT, PT, R167, -0x80, RZ ;  /* 0xffffff80a7057810 */ /* 0x000fe80007ffe0ff */
[----:B------:R-:W-:Y:S02]  /*15ec0*/  IABS R6, R5 ;  /* 0x0000000500067213 */ /* 0x000fe40000000000 */
[-C--:B--2---:R-:W-:Y:S02]  /*15ed0*/  IABS R2, R0.reuse ;  /* 0x0000000000027213 */ /* 0x084fe40000000000 */
[-C--:B------:R-:W-:Y:S02]  /*15ee0*/  LOP3.LUT R5, R5, R0.reuse, RZ, 0x3c, !PT ;  /* 0x0000000005057212 */ /* 0x080fe400078e3cff */
[----:B------:R-:W2:Y:S10]  /*15ef0*/  I2F.RP R10, R2 ;  /* 0x00000002000a7306 */ /* 0x000eb40000209400 */
[----:B--2---:R-:W2:Y:S02]  /*15f00*/  MUFU.RCP R4, R10 ;  /* 0x0000000a00047308 */ /* 0x004ea40000001000 */
[----:B--2---:R-:W-:Y:S01]  /*15f10*/  VIADD R8, R4, 0xffffffe ;  /* 0x0ffffffe04087836 */ /* 0x004fe20000000000 */
[----:B------:R-:W-:Y:S02]  /*15f20*/  IABS R4, R13 ;  /* 0x0000000d00047213 */ /* 0x000fe40000000000 */
[----:B------:R-:W-:Y:S05]  /*15f30*/  LOP3.LUT R13, R13, R0, RZ, 0x3c, !PT ;  /* 0x000000000d0d7212 */ /* 0x000fea00078e3cff */
[----:B------:R-:W2:Y:S01]  /*15f40*/  F2I.FTZ.U32.TRUNC.NTZ R9, R8 ;  /* 0x0000000800097305 */ /* 0x000ea2000021f000 */
[----:B------:R-:W-:Y:S01]  /*15f50*/  ISETP.GE.AND P3, PT, R13, RZ, PT ;  /* 0x000000ff0d00720c */ /* 0x000fe20003f66270 */
        /* <DEDUP_REMOVED lines=19> */
[----:B------:R-:W-:Y:S02]  /*16090*/  ISETP.GE.U32.AND P5, PT, R4, R2, PT ;  /* 0x000000020400720c */ /* 0x000fe40003fa6070 */
[----:B------:R-:W-:Y:S01]  /*160a0*/  ISETP.NE.AND P2, PT, R0, RZ, PT ;  /* 0x000000ff0000720c */ /* 0x000fe20003f45270 */
[----:B------:R-:W2:Y:S08]  /*160b0*/  LDC.64 R4, c[0x0][0x3b8] ;  /* 0x0000ee00ff047b82 */ /* 0x000eb00000000a00 */
        /* <DEDUP_REMOVED lines=11> */
[----:B------:R-:W3:Y:S04]  /*16170*/  LDG.E R11, desc[UR6][R16.64] ;  /* 0x00000006100b7981 */ /* 0x000ee8000c1e1900 */
[----:B------:R-:W-:Y:S01]  /*16180*/  IMAD R9, R9, R0, -0x80 ;  /* 0xffffff8009097424 */ /* 0x000fe200078e0200 */
[----:B------:R-:W3:Y:S04]  /*16190*/  LDG.E R2, desc[UR6][R14.64] ;  /* 0x000000060e027981 */ /* 0x000ee8000c1e1900 */
[----:B------:R-:W-:Y:S05]  /*161a0*/  SHF.R.S32.HI R13, RZ, 0x1f, R9 ;  /* 0x0000001fff0d7819 */ /* 0x000fea0000011409 */
[-C--:B--2---:R-:W-:Y:S02]  /*161b0*/  IMAD R0, R13, R4.reuse, RZ ;  /* 0x000000040d007224 */ /* 0x084fe400078e02ff */
[C---:B------:R-:W-:Y:S04]  /*161c0*/  IMAD.WIDE.U32 R12, R9.reuse, R4, RZ ;  /* 0x00000004090c7225 */ /* 0x040fe800078e00ff */
[----:B------:R-:W-:Y:S04]  /*161d0*/  IMAD R0, R9, R5, R0 ;  /* 0x0000000509007224 */ /* 0x000fe800078e0200 */
[----:B------:R-:W-:Y:S02]  /*161e0*/  IMAD.IADD R13, R13, 0x1, R0 ;  /* 0x000000010d0d7824 */ /* 0x000fe400078e0200 */
[----:B---3--:R-:W-:Y:S04]  /*161f0*/  IMAD.IADD R2, R11, 0x1, -R2 ;  /* 0x000000010b027824 */ /* 0x008fe800078e0a02 */
[----:B------:R-:W-:Y:S01]  /*16200*/  IMAD.WIDE.U32 R12, R2, UR8, R12 ;  /* 0x00000008020c7c25 */ /* 0x000fe2000f8e000c */
[----:B------:R-:W-:Y:S02]  /*16210*/  SHF.R.S32.HI R5, RZ, 0x1f, R2 ;  /* 0x0000001fff057819 */ /* 0x000fe40000011402 */
[----:B------:R-:W-:Y:S03]  /*16220*/  LEA R154, P0, R12, R154, 0x1 ;  /* 0x0000009a0c9a7211 */ /* 0x000fe600078008ff */
[----:B------:R-:W-:Y:S04]  /*16230*/  IMAD R5, R5, UR8, RZ ;  /* 0x0000000805057c24 */ /* 0x000fe8000f8e02ff */
[----:B------:R-:W-:Y:S05]  /*16240*/  IMAD R5, R2, UR9, R5 ;  /* 0x0000000902057c24 */ /* 0x000fea000f8e0205 */
[----:B------:R-:W-:Y:S04]  /*16250*/  IADD3 R5, PT, PT, R13, R5, RZ ;  /* 0x000000050d057210 */ /* 0x000fe80007ffe0ff */
[----:B------:R-:W-:Y:S07]  /*16260*/  LEA.HI.X R155, R12, R155, R5, 0x1, P0 ;  /* 0x0000009b0c9b7211 */ /* 0x000fee00000f0c05 */
.L_x_5053:
        /* <DEDUP_REMOVED lines=57> */
.L_x_5052:
[----:B------:R-:W-:Y:S01]  /*16600*/  FMNMX3.FTZ R2, R103, R217, R215, !PT ;  /* 0x000000d967027276 */ /* 0x000fe200078100d7 */
[----:B--2---:R-:W-:Y:S01]  /*16610*/  LDSM.16.MT88.4 R12, [R144+0x6000] ;  /* 0x00600000900c783b */ /* 0x004fe20000004200 */
[----:B-1----:R-:W-:Y:S02]  /*16620*/  FMNMX3.FTZ R5, R101, R214, R212, !PT ;  /* 0x000000d665057276 */ /* 0x002fe400078100d4 */
        /* <DEDUP_REMOVED lines=81> */
[----:B------:R-:W1:Y:S01]  /*16b40*/  MUFU.EX2 R107, R107 ;  /* 0x0000006b006b7308 */ /* 0x000e620000000800 */
        /* <DEDUP_REMOVED lines=10> */
[C---:B------:R-:W-:Y:S01]  /*16bf0*/  FMUL.FTZ R35, R39.reuse, R71 ;  /* 0x0000004727237220 */ /* 0x040fe20000410000 */
[C---:B------:R-:W-:Y:S01]  /*16c00*/  FMUL.FTZ R24, R40.reuse, R76 ;  /* 0x0000004c28187220 */ /* 0x040fe20000410000 */
[----:B------:R-:W-:Y:S01]  /*16c10*/  FMUL.FTZ R25, R40, R77 ;  /* 0x0000004d28197220 */ /* 0x000fe20000410000 */
[----:B------:R-:W-:Y:S01]  /*16c20*/  FMUL.FTZ R26, R39, R78 ;  /* 0x0000004e271a7220 */ /* 0x000fe20000410000 */
[--C-:B------:R-:W-:Y:S03]  /*16c30*/  FFMA.FTZ R78, R198, UR4, -R65.reuse ;  /* 0x00000004c64e7c23 */ /* 0x100fe60008010841 */
[----:B------:R-:W2:Y:S01]  /*16c40*/  MUFU.EX2 R105, R105 ;  /* 0x0000006900697308 */ /* 0x000ea20000000800 */
        /* <DEDUP_REMOVED lines=10> */
[----:B------:R-:W-:Y:S01]  /*16cf0*/  FFMA.FTZ R126, R138, UR4, -R65 ;  /* 0x000000048a7e7c23 */ /* 0x000fe20008010841 */
[----:B------:R-:W-:Y:S01]  /*16d00*/  FFMA.FTZ R109, R40, R169, R109 ;  /* 0x000000a9286d7223 */ /* 0x000fe2000001006d */
[--C-:B------:R-:W-:Y:S01]  /*16d10*/  FFMA.FTZ R210, R210, UR4, -R65.reuse ;  /* 0x00000004d2d27c23 */ /* 0x100fe20008010841 */
[--C-:B------:R-:W-:Y:S01]  /*16d20*/  FFMA.FTZ R206, R206, UR4, -R65.reuse ;  /* 0x00000004cece7c23 */ /* 0x100fe20008010841 */
[--C-:B------:R-:W-:Y:S03]  /*16d30*/  FFMA.FTZ R68, R203, UR4, -R66.reuse ;  /* 0x00000004cb447c23 */ /* 0x100fe60008010842 */
[----:B------:R-:W1:Y:S01]  /*16d40*/  MUFU.EX2 R101, R101 ;  /* 0x0000006500657308 */ /* 0x000e620000000800 */
        /* <DEDUP_REMOVED lines=16> */
[----:B-1----:R-:W-:Y:S01]  /*16e50*/  F2FP.F16.F32.PACK_AB R46, R101, R106 ;  /* 0x0000006a652e723e */ /* 0x002fe200000000ff */
[----:B------:R-:W-:Y:S01]  /*16e60*/  FFMA.FTZ R128, R139, UR4, -R66 ;  /* 0x000000048b807c23 */ /* 0x000fe20008010842 */
[--C-:B------:R-:W-:Y:S01]  /*16e70*/  FFMA.FTZ R129, R136, UR4, -R65.reuse ;  /* 0x0000000488817c23 */ /* 0x100fe20008010841 */
[--C-:B------:R-:W-:Y:S01]  /*16e80*/  FFMA.FTZ R130, R134, UR4, -R65.reuse ;  /* 0x0000000486827c23 */ /* 0x100fe20008010841 */
[----:B------:R-:W-:Y:S01]  /*16e90*/  FFMA.FTZ R108, R39, R172, R108 ;  /* 0x000000ac276c7223 */ /* 0x000fe2000001006c */
[--C-:B------:R-:W-:Y:S01]  /*16ea0*/  FFMA.FTZ R38, R38, UR4, -R65.reuse ;  /* 0x0000000426267c23 */ /* 0x100fe20008010841 */
[--C-:B------:R-:W-:Y:S03]  /*16eb0*/  FFMA.FTZ R37, R37, UR4, -R65.reuse ;  /* 0x0000000425257c23 */ /* 0x100fe60008010841 */
[----:B------:R-:W-:Y:S01]  /*16ec0*/  MUFU.EX2 R85, R211 ;  /* 0x000000d300557308 */ /* 0x000fe20000000800 */
[----:B------:R-:W-:Y:S01]  /*16ed0*/  FFMA.FTZ R36, R36, UR4, -R65 ;  /* 0x0000000424247c23 */ /* 0x000fe20008010841 */
[----:B------:R-:W-:Y:S01]  /*16ee0*/  FADD.FTZ R109, R107, R109 ;  /* 0x0000006d6b6d7221 */ /* 0x000fe20000010000 */
[----:B------:R-:W-:Y:S01]  /*16ef0*/  FADD.FTZ R105, R105, R108 ;  /* 0x0000006c69697221 */ /* 0x000fe20000010000 */
[----:B------:R-:W-:Y:S02]  /*16f00*/  ISETP.NE.AND P0, PT, R166, RZ, PT ;  /* 0x000000ffa600720c */ /* 0x000fe40003f05270 */
[----:B------:R-:W-:Y:S04]  /*16f10*/  FADD.FTZ R106, R106, R109 ;  /* 0x0000006d6a6a7221 */ /* 0x000fe80000010000 */
[----:B------:R-:W-:Y:S01]  /*16f20*/  MUFU.EX2 R78, R78 ;  /* 0x0000004e004e7308 */ /* 0x000fe20000000800 */
[----:B--2---:R-:W-:Y:S01]  /*16f30*/  F2FP.F16.F32.PACK_AB R47, R67, R104 ;  /* 0x00000068432f723e */ /* 0x004fe200000000ff */
[----:B------:R-:W-:Y:S01]  /*16f40*/  FADD.FTZ R101, R101, R106 ;  /* 0x0000006a65657221 */ /* 0x000fe20000010000 */
[----:B------:R-:W-:Y:S04]  /*16f50*/  FADD.FTZ R104, R104, R105 ;  /* 0x0000006968687221 */ /* 0x000fe80000010000 */
[----:B------:R-:W-:Y:S01]  /*16f60*/  FADD.FTZ R67, R67, R104 ;  /* 0x0000006843437221 */ /* 0x000fe20000010000 */
        /* <DEDUP_REMOVED lines=29> */
[C---:B------:R-:W-:Y:S03]  /*17140*/  HMMA.16816.F32 R24, R44.reuse, R30, R24 ;  /* 0x0000001e2c18723c */ /* 0x040fe60000001818 */
[C---:B------:R-:W-:Y:S01]  /*17150*/  FMUL.FTZ R30, R39.reuse, R74 ;  /* 0x0000004a271e7220 */ /* 0x040fe20000410000 */
[----:B------:R-:W-:Y:S01]  /*17160*/  FMUL.FTZ R31, R39, R75 ;  /* 0x0000004b271f7220 */ /* 0x000fe20000410000 */
[--C-:B------:R-:W-:Y:S04]  /*17170*/  FFMA.FTZ R75, R201, UR4, -R66.reuse ;  /* 0x00000004c94b7c23 */ /* 0x100fe80008010842 */
[----:B------:R-:W-:Y:S01]  /*17180*/  MUFU.EX2 R80, R210 ;  /* 0x000000d200507308 */ /* 0x000fe20000000800 */
[----:B------:R-:W-:Y:S01]  /*17190*/  FFMA.FTZ R74, R199, UR4, -R66 ;  /* 0x00000004c74a7c23 */ /* 0x000fe20008010842 */
[C---:B------:R-:W-:Y:S08]  /*171a0*/  HMMA.16816.F32 R28, R44.reuse, R48, R28 ;  /* 0x000000302c1c723c */ /* 0x040ff0000000181c */
[----:B------:R-:W3:Y:S01]  /*171b0*/  MUFU.EX2 R81, R81 ;  /* 0x0000005100517308 */ /* 0x000ee20000000800 */
[----:B------:R-:W-:Y:S01]  /*171c0*/  HMMA.16816.F32 R32, R44, R50, R32 ;  /* 0x000000322c20723c */ /* 0x000fe20000001820 */
[----:B------:R-:W4:Y:S08]  /*171d0*/  LDSM.16.MT88.4 R48, [R102+0x6800] ;  /* 0x006800006630783b */ /* 0x000f300000004200 */
[----:B------:R-:W-:Y:S01]  /*171e0*/  MUFU.EX2 R72, R206 ;  /* 0x000000ce00487308 */ /* 0x000fe20000000800 */
[C---:B-1----:R-:W-:Y:S01]  /*171f0*/  F2FP.F16.F32.PACK_AB R44, R85.reuse, R88 ;  /* 0x00000058552c723e */ /* 0x042fe200000000ff */
[----:B------:R-:W-:Y:S01]  /*17200*/  FADD.FTZ R88, R88, R101 ;  /* 0x0000006558587221 */ /* 0x000fe20000010000 */
[----:B--2---:R-:W-:Y:S02]  /*17210*/  F2FP.F16.F32.PACK_AB R46, R76, R77 ;  /* 0x0000004d4c2e723e */ /* 0x004fe400000000ff */
[----:B------:R-:W-:Y:S01]  /*17220*/  MOV R101, R0 ;  /* 0x0000000000657202 */ /* 0x000fe20000000f00 */
[----:B------:R-:W-:Y:S04]  /*17230*/  FADD.FTZ R88, R85, R88 ;  /* 0x0000005855587221 */ /* 0x000fe80000010000 */
[----:B------:R-:W1:Y:S01]  /*17240*/  MUFU.EX2 R73, R73 ;  /* 0x0000004900497308 */ /* 0x000e620000000800 */
[----:B---3--:R-:W-:Y:S01]  /*17250*/  F2FP.F16.F32.PACK_AB R45, R81, R80 ;  /* 0x00000050512d723e */ /* 0x008fe200000000ff */
[----:B------:R-:W-:Y:S01]  /*17260*/  LDSM.16.MT88.4 R84, [R140+0x9800] ;  /* 0x009800008c54783b */ /* 0x000fe20000004200 */
[----:B------:R-:W-:Y:S01]  /*17270*/  FADD.FTZ R77, R77, R88 ;  /* 0x000000584d4d7221 */ /* 0x000fe20000010000 */
[----:B------:R-:W-:Y:S03]  /*17280*/  FADD.FTZ R80, R80, R67 ;  /* 0x0000004350507221 */ /* 0x000fe60000010000 */
[----:B------:R-:W-:Y:S03]  /*17290*/  FADD.FTZ R76, R76, R77 ;  /* 0x0000004d4c4c7221 */ /* 0x000fe60000010000 */
[----:B------:R-:W-:Y:S01]  /*172a0*/  MUFU.EX2 R119, R119 ;  /* 0x0000007700777308 */ /* 0x000fe20000000800 */
[----:B------:R-:W-:Y:S09]  /*172b0*/  FADD.FTZ R81, R81, R80 ;  /* 0x0000005051517221 */ /* 0x000ff20000010000 */
[----:B------:R-:W-:Y:S01]  /*172c0*/  MUFU.EX2 R120, R120 ;  /* 0x0000007800787308 */ /* 0x000fe20000000800 */
[C---:B-1----:R-:W-:Y:S01]  /*172d0*/  F2FP.F16.F32.PACK_AB R47, R73.reuse, R72 ;  /* 0x00000048492f723e */ /* 0x042fe200000000ff */
[----:B------:R-:W-:Y:S04]  /*172e0*/  FADD.FTZ R72, R72, R81 ;  /* 0x0000005148487221 */ /* 0x000fe80000010000 */
[----:B------:R-:W-:Y:S02]  /*172f0*/  FADD.FTZ R73, R73, R72 ;  /* 0x0000004849497221 */ /* 0x000fe40000010000 */
[C---:B------:R-:W-:Y:S02]  /*17300*/  HMMA.16816.F32 R4, R44.reuse, R52, R4 ;  /* 0x000000342c04723c */ /* 0x040fe40000001804 */
        /* <DEDUP_REMOVED lines=9> */
[C---:B----4-:R-:W-:Y:S09]  /*173a0*/  HMMA.16816.F32 R20, R44.reuse, R48, R20 ;  /* 0x000000302c14723c */ /* 0x050ff20000001814 */
        /* <DEDUP_REMOVED lines=9> */
[----:B------:R-:W-:Y:S02]  /*17440*/  F2FP.F16.F32.PACK_AB R47, R79, R78 ;  /* 0x0000004e4f2f723e */ /* 0x000fe400000000ff */
[C---:B----4-:R-:W-:Y:S01]  /*17450*/  F2FP.F16.F32.PACK_AB R44, R68.reuse, R69 ;  /* 0x00000045442c723e */ /* 0x050fe200000000ff */
[----:B------:R-:W-:Y:S06]  /*17460*/  FADD.FTZ R69, R69, R76 ;  /* 0x0000004c45457221 */ /* 0x000fec0000010000 */
[----:B------:R-:W-:Y:S01]  /*17470*/  MUFU.EX2 R75, R75 ;  /* 0x0000004b004b7308 */ /* 0x000fe20000000800 */
[----:B------:R-:W-:Y:S09]  /*17480*/  FADD.FTZ R68, R68, R69 ;  /* 0x0000004544447221 */ /* 0x000ff20000010000 */
[----:B------:R-:W4:Y:S01]  /*17490*/  MUFU.EX2 R74, R74 ;  /* 0x0000004a004a7308 */ /* 0x000f220000000800 */
[C---:B-1----:R-:W-:Y:S01]  /*174a0*/  F2FP.F16.F32.PACK_AB R45, R71.reuse, R70 ;  /* 0x00000046472d723e */ /* 0x042fe200000000ff */
        /* <DEDUP_REMOVED lines=8> */
[----:B------:R-:W1:Y:S06]  /*17530*/  MUFU.EX2 R82, R82 ;  /* 0x0000005200527308 */ /* 0x000e6c0000000800 */
[C---:B------:R-:W-:Y:S01]  /*17540*/  HMMA.16816.F32 R8, R44.reuse, R54, R8 ;  /* 0x000000362c08723c */ /* 0x040fe20000001808 */
[----:B------:R-:W4:Y:S03]  /*17550*/  LDSM.16.MT88.4 R52, [R144+0x7800] ;  /* 0x007800009034783b */ /* 0x000f260000004200 */
[----:B------:R-:W-:Y:S04]  /*17560*/  MUFU.EX2 R89, R89 ;  /* 0x0000005900597308 */ /* 0x000fe80000000800 */
[C---:B--2---:R-:W-:Y:S06]  /*17570*/  HMMA.16816.F32 R12, R44.reuse, R56, R12 ;  /* 0x000000382c0c723c */ /* 0x044fec000000180c */
[----:B------:R-:W2:Y:S02]  /*17580*/  MUFU.EX2 R96, R96 ;  /* 0x0000006000607308 */ /* 0x000ea40000000800 */
[C---:B------:R-:W-:Y:S01]  /*17590*/  HMMA.16816.F32 R16, R44.reuse, R58, R16 ;  /* 0x0000003a2c10723c */ /* 0x040fe20000001810 */
[----:B------:R-:W4:Y:S07]  /*175a0*/  LDSM.16.MT88.4 R56, [R140+0x7800] ;  /* 0x007800008c38783b */ /* 0x000f2e0000004200 */
[----:B------:R-:W-:Y:S01]  /*175b0*/  MUFU.EX2 R90, R90 ;  /* 0x0000005a005a7308 */ /* 0x000fe20000000800 */
[C---:B---3--:R-:W-:Y:S09]  /*175c0*/  HMMA.16816.F32 R20, R44.reuse, R48, R20 ;  /* 0x000000302c14723c */ /* 0x048ff20000001814 */
[----:B------:R-:W3:Y:S01]  /*175d0*/  MUFU.EX2 R91, R91 ;  /* 0x0000005b005b7308 */ /* 0x000ee20000000800 */
[C---:B------:R-:W-:Y:S01]  /*175e0*/  HMMA.16816.F32 R24, R44.reuse, R50, R24 ;  /* 0x000000322c18723c */ /* 0x040fe20000001818 */
[----:B------:R-:W4:Y:S08]  /*175f0*/  LDSM.16.MT88.4 R48, [R102+0x7800] ;  /* 0x007800006630783b */ /* 0x000f300000004200 */
[----:B------:R-:W3:Y:S01]  /*17600*/  MUFU.EX2 R110, R110 ;  /* 0x0000006e006e7308 */ /* 0x000ee20000000800 */
[C---:B-----5:R-:W-:Y:S09]  /*17610*/  HMMA.16816.F32 R28, R44.reuse, R60, R28 ;  /* 0x0000003c2c1c723c */ /* 0x060ff2000000181c */
[----:B------:R-:W-:Y:S01]  /*17620*/  MUFU.EX2 R111, R111 ;  /* 0x0000006f006f7308 */ /* 0x000fe20000000800 */
[----:B------:R-:W-:Y:S01]  /*17630*/  HMMA.16816.F32 R32, R44, R62, R32 ;  /* 0x0000003e2c20723c */ /* 0x000fe20000001820 */
[----:B------:R-:W5:Y:S08]  /*17640*/  LDSM.16.MT88.4 R60, [R100+0x7800] ;  /* 0x00780000643c783b */ /* 0x000f700000004200 */
[----:B------:R-:W5:Y:S01]  /*17650*/  MUFU.EX2 R112, R112 ;  /* 0x0000007000707308 */ /* 0x000f620000000800 */
[----:B-1----:R-:W-:Y:S02]  /*17660*/  F2FP.F16.F32.PACK_AB R44, R82, R83 ;  /* 0x00000053522c723e */ /* 0x002fe400000000ff */
[----:B--2---:R-:W-:Y:S02]  /*17670*/  F2FP.F16.F32.PACK_AB R45, R96, R89 ;  /* 0x00000059602d723e */ /* 0x004fe400000000ff */
[----:B---3--:R-:W-:Y:S02]  /*17680*/  F2FP.F16.F32.PACK_AB R46, R91, R90 ;  /* 0x0000005a5b2e723e */ /* 0x008fe400000000ff */
[----:B------:R-:W-:Y:S03]  /*17690*/  F2FP.F16.F32.PACK_AB R47, R110, R97 ;  /* 0x000000616e2f723e */ /* 0x000fe600000000ff */
[----:B------:R-:W-:Y:S04]  /*176a0*/  MUFU.EX2 R114, R114 ;  /* 0x0000007200727308 */ /* 0x000fe80000000800 */
[C---:B----4-:R-:W-:Y:S06]  /*176b0*/  HMMA.16816.F32 R4, R44.reuse, R52, R4 ;  /* 0x000000342c04723c */ /* 0x050fec0000001804 */
[----:B------:R-:W1:Y:S02]  /*176c0*/  MUFU.EX2 R113, R113 ;  /* 0x0000007100717308 */ /* 0x000e640000000800 */
[C---:B------:R-:W-:Y:S01]  /*176d0*/  HMMA.16816.F32 R8, R44.reuse, R54, R8 ;  /* 0x000000362c08723c */ /* 0x040fe20000001808 */
[----:B------:R-:W2:Y:S07]  /*176e0*/  LDSM.16.MT88.4 R52, [R144+0x8000] ;  /* 0x008000009034783b */ /* 0x000eae0000004200 */
[----:B------:R-:W-:Y:S01]  /*176f0*/  MUFU.EX2 R115, R115 ;  /* 0x0000007300737308 */ /* 0x000fe20000000800 */
[C---:B------:R-:W-:Y:S09]  /*17700*/  HMMA.16816.F32 R12, R44.reuse, R56, R12 ;  /* 0x000000382c0c723c */ /* 0x040ff2000000180c */
[----:B------:R-:W3:Y:S01]  /*17710*/  MUFU.EX2 R116, R116 ;  /* 0x0000007400747308 */ /* 0x000ee20000000800 */
[C---:B------:R-:W-:Y:S01]  /*17720*/  HMMA.16816.F32 R16, R44.reuse, R58, R16 ;  /* 0x0000003a2c10723c */ /* 0x040fe20000001810 */
[----:B------:R-:W4:Y:S08]  /*17730*/  LDSM.16.MT88.4 R56, [R140+0x8000] ;  /* 0x008000008c38783b */ /* 0x000f300000004200 */
[----:B------:R-:W-:Y:S01]  /*17740*/  MUFU.EX2 R117, R117 ;  /* 0x0000007500757308 */ /* 0x000fe20000000800 */
[C---:B------:R-:W-:Y:S09]  /*17750*/  HMMA.16816.F32 R20, R44.reuse, R48, R20 ;  /* 0x000000302c14723c */ /* 0x040ff20000001814 */
[----:B------:R-:W2:Y:S01]  /*17760*/  MUFU.EX2 R118, R118 ;  /* 0x0000007600767308 */ /* 0x000ea20000000800 */
[C---:B------:R-:W-:Y:S01]  /*17770*/  HMMA.16816.F32 R24, R44.reuse, R50, R24 ;  /* 0x000000322c18723c */ /* 0x040fe20000001818 */
[----:B------:R-:W4:Y:S08]  /*17780*/  LDSM.16.MT88.4 R48, [R102+0x8000] ;  /* 0x008000006630783b */ /* 0x000f300000004200 */
[----:B------:R-:W-:Y:S01]  /*17790*/  MUFU.EX2 R127, R127 ;  /* 0x0000007f007f7308 */ /* 0x000fe20000000800 */
[C---:B-----5:R-:W-:Y:S09]  /*177a0*/  HMMA.16816.F32 R28, R44.reuse, R60, R28 ;  /* 0x0000003c2c1c723c */ /* 0x060ff2000000181c */
[----:B------:R-:W5:Y:S01]  /*177b0*/  MUFU.EX2 R128, R128 ;  /* 0x0000008000807308 */ /* 0x000f620000000800 */
[----:B------:R-:W-:Y:S01]  /*177c0*/  HMMA.16816.F32 R32, R44, R62, R32 ;  /* 0x0000003e2c20723c */ /* 0x000fe20000001820 */
[----:B------:R-:W4:Y:S08]  /*177d0*/  LDSM.16.MT88.4 R60, [R100+0x8000] ;  /* 0x00800000643c783b */ /* 0x000f300000004200 */
[----:B------:R-:W-:Y:S01]  /*177e0*/  MUFU.EX2 R129, R129 ;  /* 0x0000008100817308 */ /* 0x000fe20000000800 */
[----:B------:R-:W-:Y:S02]  /*177f0*/  F2FP.F16.F32.PACK_AB R44, R112, R111 ;  /* 0x0000006f702c723e */ /* 0x000fe400000000ff */
[----:B-1----:R-:W-:Y:S02]  /*17800*/  F2FP.F16.F32.PACK_AB R45, R113, R114 ;  /* 0x00000072712d723e */ /* 0x002fe400000000ff */
[----:B---3--:R-:W-:Y:S02]  /*17810*/  F2FP.F16.F32.PACK_AB R46, R116, R115 ;  /* 0x00000073742e723e */ /* 0x008fe400000000ff */
[----:B--2---:R-:W-:Y:S03]  /*17820*/  F2FP.F16.F32.PACK_AB R47, R118, R117 ;  /* 0x00000075762f723e */ /* 0x004fe600000000ff */
[----:B------:R-:W-:Y:S01]  /*17830*/  MUFU.EX2 R130, R130 ;  /* 0x0000008200827308 */ /* 0x000fe20000000800 */
[----:B-----5:R-:W-:Y:S03]  /*17840*/  F2FP.F16.F32.PACK_AB R40, R128, R127 ;  /* 0x0000007f8028723e */ /* 0x020fe600000000ff */
[C---:B------:R-:W-:Y:S06]  /*17850*/  HMMA.16816.F32 R4, R44.reuse, R52, R4 ;  /* 0x000000342c04723c */ /* 0x040fec0000001804 */
[----:B------:R-:W-:Y:S02]  /*17860*/  MUFU.EX2 R38, R38 ;  /* 0x0000002600267308 */ /* 0x000fe40000000800 */
[C---:B------:R-:W-:Y:S01]  /*17870*/  HMMA.16816.F32 R8, R44.reuse, R54, R8 ;  /* 0x000000362c08723c */ /* 0x040fe20000001808 */
[----:B------:R-:W1:Y:S07]  /*17880*/  LDSM.16.MT88.4 R52, [R144+0x8800] ;  /* 0x008800009034783b */ /* 0x000e6e0000004200 */
[----:B------:R-:W2:Y:S01]  /*17890*/  MUFU.EX2 R37, R37 ;  /* 0x0000002500257308 */ /* 0x000ea20000000800 */
[C---:B----4-:R-:W-:Y:S09]  /*178a0*/  HMMA.16816.F32 R12, R44.reuse, R56, R12 ;  /* 0x000000382c0c723c */ /* 0x050ff2000000180c */
[----:B------:R-:W-:Y:S01]  /*178b0*/  MUFU.EX2 R36, R36 ;  /* 0x0000002400247308 */ /* 0x000fe20000000800 */
[C---:B------:R-:W-:Y:S01]  /*178c0*/  HMMA.16816.F32 R16, R44.reuse, R58, R16 ;  /* 0x0000003a2c10723c */ /* 0x040fe20000001810 */
[----:B------:R-:W3:Y:S02]  /*178d0*/  LDSM.16.MT88.4 R56, [R140+0x8800] ;  /* 0x008800008c38783b */ /* 0x000ee40000004200 */
[----:B--2---:R-:W-:Y:S05]  /*178e0*/  F2FP.F16.F32.PACK_AB R69, R37, R38 ;  /* 0x000000262545723e */ /* 0x004fea00000000ff */
[C---:B------:R-:W-:Y:S08]  /*178f0*/  HMMA.16816.F32 R20, R44.reuse, R48, R20 ;  /* 0x000000302c14723c */ /* 0x040ff00000001814 */
[C---:B------:R-:W-:Y:S01]  /*17900*/  HMMA.16816.F32 R24, R44.reuse, R50, R24 ;  /* 0x000000322c18723c */ /* 0x040fe20000001818 */
[----:B------:R-:W2:Y:S07]  /*17910*/  LDSM.16.MT88.4 R48, [R102+0x8800] ;  /* 0x008800006630783b */ /* 0x000eae0000004200 */
[C---:B------:R-:W-:Y:S08]  /*17920*/  HMMA.16816.F32 R28, R44.reuse, R60, R28 ;  /* 0x0000003c2c1c723c */ /* 0x040ff0000000181c */
[----:B------:R-:W-:Y:S01]  /*17930*/  HMMA.16816.F32 R32, R44, R62, R32 ;  /* 0x0000003e2c20723c */ /* 0x000fe20000001820 */
[----:B------:R-:W4:Y:S02]  /*17940*/  LDSM.16.MT88.4 R60, [R100+0x8800] ;  /* 0x00880000643c783b */ /* 0x000f240000004200 */
[----:B------:R-:W-:Y:S02]  /*17950*/  F2FP.F16.F32.PACK_AB R44, R120, R119 ;  /* 0x00000077782c723e */ /* 0x000fe400000000ff */
[----:B------:R-:W-:Y:S02]  /*17960*/  F2FP.F16.F32.PACK_AB R45, R122, R121 ;  /* 0x000000797a2d723e */ /* 0x000fe400000000ff */
[----:B------:R-:W-:Y:S02]  /*17970*/  F2FP.F16.F32.PACK_AB R46, R124, R123 ;  /* 0x0000007b7c2e723e */ /* 0x000fe400000000ff */
[----:B------:R-:W-:Y:S07]  /*17980*/  F2FP.F16.F32.PACK_AB R47, R126, R125 ;  /* 0x0000007d7e2f723e */ /* 0x000fee00000000ff */
[C---:B-1----:R-:W-:Y:S08]  /*17990*/  HMMA.16816.F32 R4, R44.reuse, R52, R4 ;  /* 0x000000342c04723c */ /* 0x042ff00000001804 */
[C---:B------:R-:W-:Y:S01]  /*179a0*/  HMMA.16816.F32 R8, R44.reuse, R54, R8 ;  /* 0x000000362c08723c */ /* 0x040fe20000001808 */
[----:B------:R-:W1:Y:S07]  /*179b0*/  LDSM.16.MT88.4 R52, [R144+0x9000] ;  /* 0x009000009034783b */ /* 0x000e6e0000004200 */
[C---:B---3--:R-:W-:Y:S03]  /*179c0*/  HMMA.16816.F32 R12, R44.reuse, R56, R12 ;  /* 0x000000382c0c723c */ /* 0x048fe6000000180c */
[--C-:B------:R-:W-:Y:S01]  /*179d0*/  FFMA.FTZ R57, R43, UR4, -R66.reuse ;  /* 0x000000042b397c23 */ /* 0x100fe20008010842 */
[----:B------:R-:W-:Y:S04]  /*179e0*/  FFMA.FTZ R56, R137, UR4, -R66 ;  /* 0x0000000489387c23 */ /* 0x000fe80008010842 */
[C---:B------:R-:W-:Y:S01]  /*179f0*/  HMMA.16816.F32 R16, R44.reuse, R58, R16 ;  /* 0x0000003a2c10723c */ /* 0x040fe20000001810 */
[----:B------:R-:W-:Y:S02]  /*17a00*/  MUFU.EX2 R57, R57 ;  /* 0x0000003900397308 */ /* 0x000fe40000000800 */
[--C-:B------:R-:W-:Y:S01]  /*17a10*/  FFMA.FTZ R58, R42, UR4, -R65.reuse ;  /* 0x000000042a3a7c23 */ /* 0x100fe20008010841 */
[--C-:B------:R-:W-:Y:S01]  /*17a20*/  FFMA.FTZ R59, R132, UR4, -R65.reuse ;  /* 0x00000004843b7c23 */ /* 0x100fe20008010841 */
[----:B------:R-:W-:Y:S01]  /*17a30*/  FFMA.FTZ R65, R3, UR4, -R65 ;  /* 0x0000000403417c23 */ /* 0x000fe20008010841 */
[----:B------:R-:W-:Y:S02]  /*17a40*/  FADD.FTZ R3, R83, R74 ;  /* 0x0000004a53037221 */ /* 0x000fe40000010000 */
[C---:B--2---:R-:W-:Y:S03]  /*17a50*/  HMMA.16816.F32 R20, R44.reuse, R48, R20 ;  /* 0x000000302c14723c */ /* 0x044fe60000001814 */
[----:B------:R-:W2:Y:S01]  /*17a60*/  MUFU.EX2 R56, R56 ;  /* 0x0000003800387308 */ /* 0x000ea20000000800 */
[----:B------:R-:W-:Y:S04]  /*17a70*/  FADD.FTZ R3, R82, R3 ;  /* 0x0000000352037221 */ /* 0x000fe80000010000 */
[C---:B------:R-:W-:Y:S05]  /*17a80*/  HMMA.16816.F32 R24, R44.reuse, R50, R24 ;  /* 0x000000322c18723c */ /* 0x040fea0000001818 */
[----:B------:R-:W-:Y:S01]  /*17a90*/  MUFU.EX2 R58, R58 ;  /* 0x0000003a003a7308 */ /* 0x000fe20000000800 */
[----:B------:R-:W3:Y:S02]  /*17aa0*/  LDSM.16.MT88.4 R48, [R140+0x9000] ;  /* 0x009000008c30783b */ /* 0x000ee40000004200 */
[C---:B----4-:R-:W-:Y:S07]  /*17ab0*/  HMMA.16816.F32 R28, R44.reuse, R60, R28 ;  /* 0x0000003c2c1c723c */ /* 0x050fee000000181c */
[----:B------:R-:W4:Y:S01]  /*17ac0*/  MUFU.EX2 R59, R59 ;  /* 0x0000003b003b7308 */ /* 0x000f220000000800 */
[----:B--2---:R-:W-:Y:S01]  /*17ad0*/  F2FP.F16.F32.PACK_AB R42, R57, R56 ;  /* 0x00000038392a723e */ /* 0x004fe200000000ff */
[--C-:B------:R-:W-:Y:S01]  /*17ae0*/  FFMA.FTZ R61, R41, UR4, -R66.reuse ;  /* 0x00000004293d7c23 */ /* 0x100fe20008010842 */
[----:B------:R-:W-:Y:S01]  /*17af0*/  F2FP.F16.F32.PACK_AB R41, R130, R129 ;  /* 0x000000818229723e */ /* 0x000fe200000000ff */
[--C-:B------:R-:W-:Y:S01]  /*17b00*/  FFMA.FTZ R60, R135, UR4, -R66.reuse ;  /* 0x00000004873c7c23 */ /* 0x100fe20008010842 */
[----:B------:R-:W-:Y:S01]  /*17b10*/  HMMA.16816.F32 R32, R44, R62, R32 ;  /* 0x0000003e2c20723c */ /* 0x000fe20000001820 */
[----:B------:R-:W2:Y:S04]  /*17b20*/  LDSM.16.MT88.4 R44, [R102+0x9000] ;  /* 0x00900000662c783b */ /* 0x000ea80000004200 */
[----:B------:R-:W-:Y:S01]  /*17b30*/  MUFU.EX2 R39, R61 ;  /* 0x0000003d00277308 */ /* 0x000fe20000000800 */
[----:B----4-:R-:W-:Y:S09]  /*17b40*/  F2FP.F16.F32.PACK_AB R43, R59, R58 ;  /* 0x0000003a3b2b723e */ /* 0x010ff200000000ff */
[----:B------:R-:W4:Y:S01]  /*17b50*/  MUFU.EX2 R60, R60 ;  /* 0x0000003c003c7308 */ /* 0x000f220000000800 */
[C---:B-1----:R-:W-:Y:S09]  /*17b60*/  HMMA.16816.F32 R4, R40.reuse, R52, R4 ;  /* 0x000000342804723c */ /* 0x042ff20000001804 */
[----:B------:R-:W1:Y:S01]  /*17b70*/  MUFU.EX2 R65, R65 ;  /* 0x0000004100417308 */ /* 0x000e620000000800 */
[C---:B------:R-:W-:Y:S01]  /*17b80*/  HMMA.16816.F32 R8, R40.reuse, R54, R8 ;  /* 0x000000362808723c */ /* 0x040fe20000001808 */
[----:B------:R-:W5:Y:S02]  /*17b90*/  LDSM.16.MT88.4 R52, [R100+0x9000] ;  /* 0x009000006434783b */ /* 0x000f640000004200 */
[----:B----4-:R-:W-:Y:S05]  /*17ba0*/  F2FP.F16.F32.PACK_AB R68, R60, R39 ;  /* 0x000000273c44723e */ /* 0x010fea00000000ff */
[C---:B---3--:R-:W-:Y:S03]  /*17bb0*/  HMMA.16816.F32 R12, R40.reuse, R48, R12 ;  /* 0x00000030280c723c */ /* 0x048fe6000000180c */
[--C-:B------:R-:W-:Y:S01]  /*17bc0*/  FFMA.FTZ R48, R133, UR4, -R66.reuse ;  /* 0x0000000485307c23 */ /* 0x100fe20008010842 */
[----:B------:R-:W-:Y:S04]  /*17bd0*/  FFMA.FTZ R66, R64, UR4, -R66 ;  /* 0x0000000440427c23 */ /* 0x000fe80008010842 */
[C---:B------:R-:W-:Y:S01]  /*17be0*/  HMMA.16816.F32 R16, R40.reuse, R50, R16 ;  /* 0x000000322810723c */ /* 0x040fe20000001810 */
[----:B------:R-:W-:Y:S07]  /*17bf0*/  MUFU.EX2 R48, R48 ;  /* 0x0000003000307308 */ /* 0x000fee0000000800 */
[C---:B--2---:R-:W-:Y:S03]  /*17c00*/  HMMA.16816.F32 R20, R40.reuse, R44, R20 ;  /* 0x0000002c2814723c */ /* 0x044fe60000001814 */
[----:B------:R-:W2:Y:S01]  /*17c10*/  MUFU.EX2 R169, R66 ;  /* 0x0000004200a97308 */ /* 0x000ea20000000800 */
[----:B------:R-:W-:Y:S01]  /*17c20*/  FADD.FTZ R44, R78, R71 ;  /* 0x000000474e2c7221 */ /* 0x000fe20000010000 */
[----:B-1----:R-:W-:Y:S03]  /*17c30*/  F2FP.F16.F32.PACK_AB R71, R65, R36 ;  /* 0x000000244147723e */ /* 0x002fe600000000ff */
[----:B------:R-:W-:Y:S01]  /*17c40*/  FADD.FTZ R44, R79, R44 ;  /* 0x0000002c4f2c7221 */ /* 0x000fe20000010000 */
[C---:B------:R-:W-:Y:S01]  /*17c50*/  HMMA.16816.F32 R24, R40.reuse, R46, R24 ;  /* 0x0000002e2818723c */ /* 0x040fe20000001818 */
[----:B------:R-:W1:Y:S02]  /*17c60*/  LDSM.16.MT88.4 R76, [R102+0x9800] ;  /* 0x00980000664c783b */ /* 0x000e640000004200 */
[----:B------:R-:W-:Y:S04]  /*17c70*/  FADD.FTZ R89, R89, R44 ;  /* 0x0000002c59597221 */ /* 0x000fe80000010000 */
[----:B------:R-:W-:Y:S01]  /*17c80*/  FADD.FTZ R96, R96, R89 ;  /* 0x0000005960607221 */ /* 0x000fe20000010000 */
[C---:B-----5:R-:W-:Y:S03]  /*17c90*/  HMMA.16816.F32 R28, R40.reuse, R52, R28 ;  /* 0x00000034281c723c */ /* 0x060fe6000000181c */
[----:B--2---:R-:W-:Y:S05]  /*17ca0*/  F2FP.F16.F32.PACK_AB R70, R169, R48 ;  /* 0x00000030a946723e */ /* 0x004fea00000000ff */
[----:B------:R-:W-:Y:S03]  /*17cb0*/  HMMA.16816.F32 R32, R40, R54, R32 ;  /* 0x000000362820723c */ /* 0x000fe60000001820 */
[----:B------:R-:W-:Y:S01]  /*17cc0*/  FADD.FTZ R40, R90, R3 ;  /* 0x000000035a287221 */ /* 0x000fe20000010000 */
[----:B------:R-:W-:Y:S03]  /*17cd0*/  FADD.FTZ R3, R97, R96 ;  /* 0x0000006061037221 */ /* 0x000fe60000010000 */
        /* <DEDUP_REMOVED lines=44> */
.L_x_5050:
        /* <DEDUP_REMOVED lines=54> */
[----:B------:R-:W1:Y:S01]  /*18300*/  @P2 LDC.64 R12, c[0x0][0x408] ;  /* 0x00010200ff0c2b82 */ /* 0x000e620000000a00 */
        /* <DEDUP_REMOVED lines=19> */
[----:B------:R-:W-:Y:S01]  /*18440*/  LOP3.LUT R6, R6, 0x30, RZ, 0xc0, !PT ;  /* 0x0000003006067812 */ /* 0x000fe200078ec0ff */
[----:B------:R-:W3:Y:S01]  /*18450*/  @!P2 LDC.64 R10, c[0x0][0x400] ;  /* 0x00010000ff0aab82 */ /* 0x000ee20000000a00 */
[----:B------:R-:W-:Y:S01]  /*18460*/  F2FP.F16.F32.PACK_AB R96, R97, R96 ;  /* 0x000000606160723e */ /* 0x000fe200000000ff */
[----:B------:R-:W-:Y:S01]  /*18470*/  IMAD.IADD R19, R4, 0x1, R9 ;  /* 0x0000000104137824 */ /* 0x000fe200078e0209 */
[----:B------:R-:W-:Y:S01]  /*18480*/  LOP3.LUT R5, R6, 0x7, R5, 0xf8, !PT ;  /* 0x0000000706057812 */ /* 0x000fe200078ef805 */
[----:B------:R-:W-:Y:S01]  /*18490*/  @P1 MUFU.LG2 R8, R8 ;  /* 0x0000000800081308 */ /* 0x000fe20000000c00 */
[----:B------:R-:W-:Y:S01]  /*184a0*/  MOV R6, 0x20 ;  /* 0x0000002000067802 */ /* 0x000fe20000000f00 */
[----:B------:R-:W-:Y:S01]  /*184b0*/  STS [R9], R96 ;  /* 0x0000006009007388 */ /* 0x000fe20000000800 */
[----:B------:R-:W-:Y:S01]  /*184c0*/  F2FP.F16.F32.PACK_AB R98, R99, R98 ;  /* 0x000000626362723e */ /* 0x000fe200000000ff */
[----:B------:R-:W2:Y:S01]  /*184d0*/  @!P5 LDC R14, c[0x0][0x3e0] ;  /* 0x0000f800ff0edb82 */ /* 0x000ea20000000800 */
[----:B------:R-:W-:-:S02]  /*184e0*/  SEL R6, R6, 0xffffffe0, !P3 ;  /* 0xffffffe006067807 */ /* 0x000fc40005800000 */
[C---:B------:R-:W-:Y:S01]  /*184f0*/  IADD3 R15, PT, PT, R9.reuse, 0x40, RZ ;  /* 0x00000040090f7810 */ /* 0x040fe20007ffe0ff */
[----:B------:R4:W-:Y:S01]  /*18500*/  STS [R9+0x400], R98 ;  /* 0x0004006209007388 */ /* 0x0009e20000000800 */
[----:B------:R-:W-:Y:S01]  /*18510*/  IADD3 R17, PT, PT, R6, R9, RZ ;  /* 0x0000000906117210 */ /* 0x000fe20007ffe0ff */
[----:B------:R-:W5:Y:S01]  /*18520*/  @P0 MUFU.LG2 R7, R7 ;  /* 0x0000000700070308 */ /* 0x000f620000000c00 */
[----:B------:R-:W-:Y:S01]  /*18530*/  @P4 IADD3 R15, PT, PT, R9, -0x40, RZ ;  /* 0xffffffc0090f4810 */ /* 0x000fe20007ffe0ff */
[----:B------:R-:W2:Y:S01]  /*18540*/  @P5 LDC R18, c[0x0][0x454] ;  /* 0x00011500ff125b82 */ /* 0x000ea20000000800 */
[----:B------:R-:W-:Y:S02]  /*18550*/  F2FP.F16.F32.PACK_AB R92, R93, R92 ;  /* 0x0000005c5d5c723e */ /* 0x000fe400000000ff */
[----:B------:R-:W-:Y:S02]  /*18560*/  F2FP.F16.F32.PACK_AB R94, R95, R94 ;  /* 0x0000005e5f5e723e */ /* 0x000fe400000000ff */
[----:B------:R-:W-:Y:S01]  /*18570*/  F2FP.F16.F32.PACK_AB R88, R89, R88 ;  /* 0x000000585958723e */ /* 0x000fe200000000ff */
[----:B------:R-:W-:Y:S01]  /*18580*/  STS [R19], R92 ;  /* 0x0000005c13007388 */ /* 0x000fe20000000800 */
[----:B------:R-:W-:Y:S01]  /*18590*/  F2FP.F16.F32.PACK_AB R90, R91, R90 ;  /* 0x0000005a5b5a723e */ /* 0x000fe200000000ff */
[----:B------:R-:W2:Y:S01]  /*185a0*/  @P1 LDC R23, c[0x0][0x458] ;  /* 0x00011600ff171b82 */ /* 0x000ea20000000800 */
[----:B------:R-:W-:Y:S01]  /*185b0*/  F2FP.F16.F32.PACK_AB R84, R85, R84 ;  /* 0x000000545554723e */ /* 0x000fe200000000ff */
[----:B------:R1:W-:Y:S01]  /*185c0*/  STS [R19+0x400], R94 ;  /* 0x0004005e13007388 */ /* 0x0003e20000000800 */
[----:B------:R-:W-:-:S02]  /*185d0*/  F2FP.F16.F32.PACK_AB R86, R87, R86 ;  /* 0x000000565756723e */ /* 0x000fc400000000ff */
[----:B------:R-:W-:Y:S01]  /*185e0*/  IADD3 R21, PT, PT, R4, R17, RZ ;  /* 0x0000001104157210 */ /* 0x000fe20007ffe0ff */
[----:B------:R-:W-:Y:S01]  /*185f0*/  STS [R17], R88 ;  /* 0x0000005811007388 */ /* 0x000fe20000000800 */
[----:B------:R-:W-:Y:S01]  /*18600*/  ISETP.NE.OR P3, PT, R150, -0x1, !P5 ;  /* 0xffffffff9600780c */ /* 0x000fe20006f65670 */
[----:B-----5:R-:W-:Y:S01]  /*18610*/  @P0 FMUL.FTZ R7, R7, 0.69314718246459960938 ;  /* 0x3f31721807070820 */ /* 0x020fe20000410000 */
[----:B------:R-:W-:Y:S01]  /*18620*/  IADD3 R25, PT, PT, R6, R15, RZ ;  /* 0x0000000f06197210 */ /* 0x000fe20007ffe0ff */
[----:B------:R5:W-:Y:S01]  /*18630*/  STS [R17+0x400], R90 ;  /* 0x0004005a11007388 */ /* 0x000be20000000800 */
[----:B------:R-:W-:Y:S01]  /*18640*/  F2FP.F16.F32.PACK_AB R80, R81, R80 ;  /* 0x000000505150723e */ /* 0x000fe200000000ff */
[----:B----4-:R-:W4:Y:S02]  /*18650*/  @P0 LDC R9, c[0x0][0x458] ;  /* 0x00011600ff090b82 */ /* 0x010f240000000800 */
[----:B------:R-:W-:Y:S01]  /*18660*/  STS [R21], R84 ;  /* 0x0000005415007388 */ /* 0x000fe20000000800 */
[----:B------:R-:W-:-:S02]  /*18670*/  F2FP.F16.F32.PACK_AB R82, R83, R82 ;  /* 0x000000525352723e */ /* 0x000fc400000000ff */
[----:B------:R-:W-:Y:S01]  /*18680*/  F2FP.F16.F32.PACK_AB R76, R77, R76 ;  /* 0x0000004c4d4c723e */ /* 0x000fe200000000ff */
[----:B------:R3:W-:Y:S01]  /*18690*/  STS [R21+0x400], R86 ;  /* 0x0004005615007388 */ /* 0x0007e20000000800 */
[----:B------:R-:W-:Y:S02]  /*186a0*/  F2FP.F16.F32.PACK_AB R78, R79, R78 ;  /* 0x0000004e4f4e723e */ /* 0x000fe400000000ff */
[----:B------:R-:W-:Y:S01]  /*186b0*/  F2FP.F16.F32.PACK_AB R72, R73, R72 ;  /* 0x000000484948723e */ /* 0x000fe200000000ff */
[----:B------:R-:W-:Y:S01]  /*186c0*/  STS [R15], R80 ;  /* 0x000000500f007388 */ /* 0x000fe20000000800 */
[----:B------:R-:W-:Y:S02]  /*186d0*/  F2FP.F16.F32.PACK_AB R74, R75, R74 ;  /* 0x0000004a4b4a723e */ /* 0x000fe400000000ff */
[----:B------:R-:W-:Y:S01]  /*186e0*/  F2FP.F16.F32.PACK_AB R70, R71, R70 ;  /* 0x000000464746723e */ /* 0x000fe200000000ff */
[----:B------:R2:W-:Y:S01]  /*186f0*/  STS [R15+0x400], R82 ;  /* 0x000400520f007388 */ /* 0x0005e20000000800 */
[----:B-1----:R-:W-:Y:S01]  /*18700*/  IMAD.IADD R19, R4, 0x1, R15 ;  /* 0x0000000104137824 */ /* 0x002fe200078e020f */
[----:B------:R-:W-:-:S04]  /*18710*/  MOV R6, 0x7f800000 ;  /* 0x7f80000000067802 */ /* 0x000fc80000000f00 */
[----:B------:R1:W-:Y:S01]  /*18720*/  STS [R19], R76 ;  /* 0x0000004c13007388 */ /* 0x0003e20000000800 */
[----:B-----5:R-:W-:-:S03]  /*18730*/  IADD3 R17, PT, PT, R4, R25, RZ ;  /* 0x0000001904117210 */ /* 0x020fc60007ffe0ff */
[----:B------:R1:W-:Y:S01]  /*18740*/  STS [R19+0x400], R78 ;  /* 0x0004004e13007388 */ /* 0x0003e20000000800 */
[----:B----4-:R-:W-:-:S03]  /*18750*/  @P0 FFMA.FTZ R6, R0, R9, R7 ;  /* 0x0000000900060223 */ /* 0x010fc60000010007 */
[----:B------:R1:W-:Y:S01]  /*18760*/  STS [R25], R72 ;  /* 0x0000004819007388 */ /* 0x0003e20000000800 */
[----:B---3--:R-:W-:-:S03]  /*18770*/  @!P2 IMAD.WIDE.U32 R20, R151, R10, RZ ;  /* 0x0000000a9714a225 */ /* 0x008fc600078e00ff */
[----:B------:R1:W-:Y:S01]  /*18780*/  STS [R25+0x400], R74 ;  /* 0x0004004a19007388 */ /* 0x0003e20000000800 */
[----:B------:R-:W-:-:S03]  /*18790*/  @!P2 IMAD R4, R151, R11, R21 ;  /* 0x0000000b9704a224 */ /* 0x000fc600078e0215 */
[----:B------:R1:W-:Y:S01]  /*187a0*/  STS [R17], R68 ;  /* 0x0000004411007388 */ /* 0x0003e20000000800 */
[C---:B------:R-:W-:Y:S01]  /*187b0*/  @P2 IMAD.WIDE.U32 R10, R150.reuse, R12, RZ ;  /* 0x0000000c960a2225 */ /* 0x040fe200078e00ff */
[----:B------:R-:W-:Y:S02]  /*187c0*/  MOV R12, 0x7f800000 ;  /* 0x7f800000000c7802 */ /* 0x000fe40000000f00 */
[----:B------:R1:W-:Y:S01]  /*187d0*/  STS [R17+0x400], R70 ;  /* 0x0004004611007388 */ /* 0x0003e20000000800 */
[C---:B--2---:R-:W-:Y:S02]  /*187e0*/  @!P5 IMAD R15, R151.reuse, R14, R3 ;  /* 0x0000000e970fd224 */ /* 0x044fe400078e0203 */
[----:B------:R-:W-:Y:S02]  /*187f0*/  @P2 IMAD R4, R150, R13, R11 ;  /* 0x0000000d96042224 */ /* 0x000fe400078e020b */
[----:B------:R-:W-:Y:S01]  /*18800*/  @P1 FMUL.FTZ R13, R8, 0.69314718246459960938 ;  /* 0x3f317218080d1820 */ /* 0x000fe20000410000 */
[----:B------:R-:W-:-:S02]  /*18810*/  @!P3 IMAD R150, R151, R16, RZ ;  /* 0x000000109796b224 */ /* 0x000fc400078e02ff */
[----:B------:R-:W-:Y:S02]  /*18820*/  @!P5 IMAD R15, R15, R16, RZ ;  /* 0x000000100f0fd224 */ /* 0x000fe400078e02ff */
[----:B------:R-:W-:Y:S01]  /*18830*/  @P1 FFMA.FTZ R12, R2, R23, R13 ;  /* 0x00000017020c1223 */ /* 0x000fe2000001000d */
[----:B------:R-:W-:Y:S01]  /*18840*/  @P5 IMAD R15, R3, R18, R150 ;  /* 0x00000012030f5224 */ /* 0x000fe200078e0296 */
[----:B------:R-:W-:Y:S06]  /*18850*/  BAR.SYNC.DEFER_BLOCKING 0x0 ;  /* 0x0000000000007b1d */ /* 0x000fec0000010000 */
[----:B------:R-:W-:Y:S05]  /*18860*/  @P6 BRA `(.L_x_5056) ;  /* 0x0000000000306947 */ /* 0x000fea0003800000 */
[----:B------:R-:W2:Y:S01]  /*18870*/  LDCU.64 UR4, c[0x0][0x420] ;  /* 0x00008400ff0477ac */ /* 0x000ea20008000a00 */
[----:B------:R-:W-:Y:S02]  /*18880*/  IMAD.IADD R8, R152, 0x1, R15 ;  /* 0x0000000198087824 */ /* 0x000fe400078e020f */
[----:B------:R-:W-:Y:S02]  /*18890*/  IMAD.IADD R0, R153, 0x1, -R152 ;  /* 0x0000000199007824 */ /* 0x000fe400078e0a98 */
        /* <DEDUP_REMOVED lines=9> */
.L_x_5056:
[----:B------:R-:W-:Y:S05]  /*18930*/  BSYNC.RECONVERGENT B0 ;  /* 0x0000000000007941 */ /* 0x000fea0003800200 */
.L_x_5055:
[----:B------:R-:W3:Y:S01]  /*18940*/  LDCU UR4, c[0x0][0x440] ;  /* 0x00008800ff0477ac */ /* 0x000ee20008000800 */
[----:B------:R-:W-:Y:S01]  /*18950*/  IMAD.IADD R153, R153, 0x1, -R152 ;  /* 0x0000000199997824 */ /* 0x000fe200078e0a98 */
[----:B------:R-:W-:Y:S01]  /*18960*/  SHF.R.U32.HI R0, RZ, 0x3, R164 ;  /* 0x00000003ff007819 */ /* 0x000fe200000116a4 */
[----:B------:R-:W-:Y:S01]  /*18970*/  IMAD.MOV.U32 R171, RZ, RZ, RZ ;  /* 0x000000ffffab7224 */ /* 0x000fe200078e00ff */
[----:B------:R-:W4:Y:S01]  /*18980*/  LDCU.64 UR8, c[0x0][0x408] ;  /* 0x00008100ff0877ac */ /* 0x000f220008000a00 */
[----:B--2---:R-:W2:Y:S01]  /*18990*/  LDS.128 R12, [R161] ;  /* 0x00000000a10c7984 */ /* 0x004ea20000000c00 */
[----:B------:R-:W-:Y:S01]  /*189a0*/  @P2 MOV R20, R10 ;  /* 0x0000000a00142202 */ /* 0x000fe20000000f00 */
[----:B------:R-:W-:Y:S02]  /*189b0*/  BSSY.RECONVERGENT B0, `(.L_x_5057) ;  /* 0x0000023000007945 */ /* 0x000fe40003800200 */
[----:B------:R1:W2:Y:S01]  /*189c0*/  LDS.128 R8, [R161+0x1800] ;  /* 0x00180000a1087984 */ /* 0x0002a20000000c00 */
[----:B---3--:R-:W-:Y:S01]  /*189d0*/  ISETP.GE.AND P1, PT, R170, UR4, PT ;  /* 0x00000004aa007c0c */ /* 0x008fe2000bf26270 */
[----:B------:R-:W3:Y:S03]  /*189e0*/  LDCU.64 UR4, c[0x0][0x410] ;  /* 0x00008200ff0477ac */ /* 0x000ee60008000a00 */
[-C--:B------:R-:W-:Y:S01]  /*189f0*/  ISETP.GE.OR P0, PT, R0, R153.reuse, P1 ;  /* 0x000000990000720c */ /* 0x080fe20000f06670 */
[----:B----4-:R-:W-:Y:S01]  /*18a00*/  IMAD.WIDE.U32 R170, R152, UR8, R170 ;  /* 0x0000000898aa7c25 */ /* 0x010fe2000f8e00aa */
[----:B------:R-:W-:-:S02]  /*18a10*/  ISETP.GE.OR P3, PT, R163, R153, P1 ;  /* 0x00000099a300720c */ /* 0x000fc40000f66670 */
[-C--:B------:R-:W-:Y:S01]  /*18a20*/  ISETP.GE.OR P4, PT, R162, R153.reuse, P1 ;  /* 0x00000099a200720c */ /* 0x080fe20000f86670 */
[----:B------:R-:W-:Y:S01]  /*18a30*/  IMAD R5, R152, UR9, R171 ;  /* 0x0000000998057c24 */ /* 0x000fe2000f8e02ab */
[----:B------:R-:W-:Y:S02]  /*18a40*/  IADD3 R20, P2, PT, R20, R170, RZ ;  /* 0x000000aa14147210 */ /* 0x000fe40007f5e0ff */
[----:B------:R-:W-:-:S03]  /*18a50*/  ISETP.GE.OR P1, PT, R160, R153, P1 ;  /* 0x00000099a000720c */ /* 0x000fc60000f26670 */
[----:B------:R-:W-:Y:S02]  /*18a60*/  IMAD.X R21, R4, 0x1, R5, P2 ;  /* 0x0000000104157824 */ /* 0x000fe400010e0605 */
[----:B------:R-:W4:Y:S01]  /*18a70*/  @!P0 LDC.64 R6, c[0x0][0x3f0] ;  /* 0x0000fc00ff068b82 */ /* 0x000f220000000a00 */
[----:B---3--:R-:W-:-:S03]  /*18a80*/  IMAD.WIDE.U32 R4, R3, UR4, R20 ;  /* 0x0000000403047c25 */ /* 0x008fc6000f8e0014 */
[----:B------:R3:W2:Y:S01]  /*18a90*/  LDS.128 R20, [R161+0x800] ;  /* 0x00080000a1147984 */ /* 0x0006a20000000c00 */
[----:B-1----:R-:W-:Y:S01]  /*18aa0*/  IMAD R17, R3, UR5, R5 ;  /* 0x0000000503117c24 */ /* 0x002fe2000f8e0205 */
[----:B------:R-:W-:-:S05]  /*18ab0*/  @!P0 MOV R16, R4 ;  /* 0x0000000400108202 */ /* 0x000fca0000000f00 */
[----:B------:R-:W-:-:S04]  /*18ac0*/  @!P0 IMAD.WIDE.U32 R18, R0, UR8, R16 ;  /* 0x0000000800128c25 */ /* 0x000fc8000f8e0010 */
[----:B------:R-:W-:Y:S01]  /*18ad0*/  @!P0 IMAD R2, R0, UR9, R19 ;  /* 0x0000000900028c24 */ /* 0x000fe2000f8e0213 */
[----:B----4-:R-:W-:-:S04]  /*18ae0*/  @!P0 LEA R6, P2, R18, R6, 0x1 ;  /* 0x0000000612068211 */ /* 0x010fc800078408ff */
[----:B------:R-:W-:-:S05]  /*18af0*/  @!P0 LEA.HI.X R7, R18, R7, R2, 0x1, P2 ;  /* 0x0000000712078211 */ /* 0x000fca00010f0c02 */
[----:B--2---:R3:W-:Y:S01]  /*18b00*/  @!P0 STG.E.128 desc[UR6][R6.64], R12 ;  /* 0x0000000c06008986 */ /* 0x0047e2000c101d06 */
[----:B------:R-:W-:Y:S05]  /*18b10*/  @P3 BRA `(.L_x_5058) ;  /* 0x0000000000303947 */ /* 0x000fea0003800000 */
[----:B------:R-:W1:Y:S01]  /*18b20*/  LDCU.64 UR4, c[0x0][0x3f0] ;  /* 0x00007e00ff0477ac */ /* 0x000e620008000a00 */
[----:B------:R-:W-:Y:S01]  /*18b30*/  IADD3 R3, P0, PT, R0, 0x10, RZ ;  /* 0x0000001000037810 */ /* 0x000fe20007f1e0ff */
[----:B---3--:R-:W-:Y:S01]  /*18b40*/  IMAD.MOV.U32 R6, RZ, RZ, R4 ;  /* 0x000000ffff067224 */ /* 0x008fe200078e0004 */
        /* <DEDUP_REMOVED lines=9> */
.L_x_5058:
[----:B------:R-:W-:Y:S05]  /*18be0*/  BSYNC.RECONVERGENT B0 ;  /* 0x0000000000007941 */ /* 0x000fea0003800200 */
.L_x_5057:
[----:B-1-3--:R1:W2:Y:S01]  /*18bf0*/  LDS.128 R12, [R161+0x1000] ;  /* 0x00100000a10c7984 */ /* 0x00a2a20000000c00 */
[----:B------:R-:W-:Y:S04]  /*18c00*/  BSSY.RECONVERGENT B0, `(.L_x_5059) ;  /* 0x000000e000007945 */ /* 0x000fe80003800200 */
[----:B------:R-:W-:Y:S05]  /*18c10*/  @P4 BRA `(.L_x_5060) ;  /* 0x0000000000304947 */ /* 0x000fea0003800000 */
[----:B------:R-:W3:Y:S01]  /*18c20*/  LDCU.64 UR4, c[0x0][0x3f0] ;  /* 0x00007e00ff0477ac */ /* 0x000ee20008000a00 */
[----:B------:R-:W-:Y:S01]  /*18c30*/  IADD3 R3, P0, PT, R0, 0x20, RZ ;  /* 0x0000002000037810 */ /* 0x000fe20007f1e0ff */
[----:B------:R-:W-:Y:S01]  /*18c40*/  IMAD.MOV.U32 R6, RZ, RZ, R4 ;  /* 0x000000ffff067224 */ /* 0x000fe200078e0004 */
[----:B------:R-:W-:-:S03]  /*18c50*/  MOV R7, R17 ;  /* 0x0000001100077202 */ /* 0x000fc60000000f00 */
[----:B------:R-:W-:Y:S02]  /*18c60*/  IMAD.X R2, RZ, RZ, RZ, P0 ;  /* 0x000000ffff027224 */ /* 0x000fe400000e06ff */
[----:B------:R-:W-:-:S04]  /*18c70*/  IMAD.WIDE.U32 R6, R3, UR8, R6 ;  /* 0x0000000803067c25 */ /* 0x000fc8000f8e0006 */
[----:B------:R-:W-:-:S04]  /*18c80*/  IMAD R2, R2, UR8, RZ ;  /* 0x0000000802027c24 */ /* 0x000fc8000f8e02ff */
[----:B------:R-:W-:Y:S01]  /*18c90*/  IMAD R2, R3, UR9, R2 ;  /* 0x0000000903027c24 */ /* 0x000fe2000f8e0202 */
[----:B---3--:R-:W-:-:S04]  /*18ca0*/  LEA R18, P0, R6, UR4, 0x1 ;  /* 0x0000000406127c11 */ /* 0x008fc8000f8008ff */
[----:B------:R-:W-:-:S04]  /*18cb0*/  IADD3 R2, PT, PT, R2, R7, RZ ;  /* 0x0000000702027210 */ /* 0x000fc80007ffe0ff */
[----:B------:R-:W-:-:S05]  /*18cc0*/  LEA.HI.X R19, R6, UR5, R2, 0x1, P0 ;  /* 0x0000000506137c11 */ /* 0x000fca00080f0c02 */
[----:B--2---:R3:W-:Y:S02]  /*18cd0*/  STG.E.128 desc[UR6][R18.64], R12 ;  /* 0x0000000c12007986 */ /* 0x0047e4000c101d06 */
.L_x_5060:
[----:B------:R-:W-:Y:S05]  /*18ce0*/  BSYNC.RECONVERGENT B0 ;  /* 0x0000000000007941 */ /* 0x000fea0003800200 */
.L_x_5059:
[----:B------:R-:W-:Y:S05]  /*18cf0*/  @P1 EXIT ;  /* 0x000000000000194d */ /* 0x000fea0003800000 */
        /* <DEDUP_REMOVED lines=10> */
[----:B------:R-:W-:Y:S01]  /*18da0*/  STG.E.128 desc[UR6][R2.64], R8 ;  /* 0x0000000802007986 */ /* 0x000fe2000c101d06 */
[----:B------:R-:W-:Y:S05]  /*18db0*/  EXIT ;  /* 0x000000000000794d */ /* 0x000fea0003800000 */
.L_x_5061:
        /* <DEDUP_REMOVED lines=12> */
.L_x_7175:


//--------------------- .text._ZN5flash24flash_fwd_splitkv_kernelI23Flash_fwd_kernel_traitsILi64ELi64ELi128ELi4ELb0ELb0EN7cutlass6half_tE19Flash_kernel_traitsILi64ELi64ELi128ELi4ES3_EELb1ELb0ELb0ELb0ELb0ELb0ELb1ELb0EEEvNS_16Flash_fwd_paramsE --------------------------
	.section	.text._ZN5flash24flash_fwd_splitkv_kernelI23Flash_fwd_kernel_traitsILi64ELi64ELi128ELi4ELb0ELb0EN7cutlass6half_tE19Flash_kernel_traitsILi64ELi64ELi128ELi4ES3_EELb1ELb0ELb0ELb0ELb0ELb0ELb1ELb0EEEvNS_16Flash_fwd_paramsE,"ax",@progbits
	.align	128
        .global         _ZN5flash24flash_fwd_splitkv_kernelI23Flash_fwd_kernel_traitsILi64ELi64ELi128ELi4ELb0ELb0EN7cutlass6half_tE19Flash_kernel_traitsILi64ELi64ELi128ELi4ES3_EELb1ELb0ELb0ELb0ELb0ELb0ELb1ELb0EEEvNS_16Flash_fwd_paramsE
        .type           _ZN5flash24flash_fwd_splitkv_kernelI23Flash_fwd_kernel_traitsILi64ELi64ELi128ELi4ELb0ELb0EN7cutlass6half_tE19Flash_kernel_traitsILi64ELi64ELi128ELi4ES3_EELb1ELb0ELb0ELb0ELb0ELb0ELb1ELb0EEEvNS_16Flash_fwd_paramsE,@function
        .size           _ZN5flash24flash_fwd_splitkv_kernelI23Flash_fwd_kernel_traitsILi64ELi64ELi128ELi4ELb0ELb0EN7cutlass6half_tE19Flash_kernel_traitsILi64ELi64ELi128ELi4ES3_EELb1ELb0ELb0ELb0ELb0ELb0ELb1ELb0EEEvNS_16Flash_fwd_paramsE,(.L_x_7176 - _ZN5flash24flash_fwd_splitkv_kernelI23Flash_fwd_kernel_traitsILi64ELi64ELi128ELi4ELb0ELb0EN7cutlass6half_tE19Flash_kernel_traitsILi64ELi64ELi128ELi4ES3_EELb1ELb0ELb0ELb0ELb0ELb0ELb1ELb0EEEvNS_16Flash_fwd_paramsE)
        .other          _ZN5flash24flash_fwd_splitkv_kernelI23Flash_fwd_kernel_traitsILi64ELi64ELi128ELi4ELb0ELb0EN7cutlass6half_tE19Flash_kernel_traitsILi64ELi64ELi128ELi4ES3_EELb1ELb0ELb0ELb0ELb0ELb0ELb1ELb0EEEvNS_16Flash_fwd_paramsE,@"STO_CUDA_ENTRY STV_DEFAULT"
_ZN5flash24flash_fwd_splitkv_kernelI23Flash_fwd_kernel_traitsILi64ELi64ELi128ELi4ELb0ELb0EN7cutlass6half_tE19Flash_kernel_traitsILi64ELi64ELi128ELi4ES3_EELb1ELb0ELb0ELb0ELb0ELb0ELb1ELb0EEEvNS_16Flash_fwd_paramsE:
.text._ZN5flash24flash_fwd_splitkv_kernelI23Flash_fwd_kernel_traitsILi64ELi64ELi128ELi4ELb0ELb0EN7cutlass6half_tE19Flash_kernel_traitsILi64ELi64ELi128ELi4ES3_EELb1ELb0ELb0ELb0ELb0ELb0ELb1ELb0EEEvNS_16Flash_fwd_paramsE:
[----:B------:R-:W-:Y:S08]  /*0000*/  LDC R1, c[0x0][0x37c] ;  /* 0x0000df00ff017b82 */ /* 0x000ff00000000800 */
[----:B------:R-:W1:Y:S01]  /*0010*/  LDC R7, c[0x0][0x3e0] ;  /* 0x0000f800ff077b82 */ /* 0x000e620000000800 */
[----:B------:R-:W2:Y:S01]  /*0020*/  S2R R16, SR_CTAID.Z ;  /* 0x0000000000107919 */ /* 0x000ea20000002700 */
[----:B------:R-:W3:Y:S01]  /*0030*/  LDCU.64 UR16, c[0x0][0x358] ;  /* 0x00006b00ff1077ac */ /* 0x000ee20008000a00 */
[----:B------:R-:W-:Y:S01]  /*0040*/  IMAD.MOV.U32 R10, RZ, RZ, -0x1 ;  /* 0xffffffffff0a7424 */ /* 0x000fe200078e00ff */
[----:B------:R-:W4:Y:S01]  /*0050*/  LDCU.64 UR4, c[0x0][0x470] ;  /* 0x00008e00ff0477ac */ /* 0x000f220008000a00 */
[----:B-1----:R-:W1:Y:S01]  /*0060*/  I2F.U32.RP R4, R7 ;  /* 0x0000000700047306 */ /* 0x002e620000209000 */
[----:B------:R-:W-:-:S07]  /*0070*/  ISETP.NE.U32.AND P1, PT, R7, RZ, PT ;  /* 0x000000ff0700720c */ /* 0x000fce0003f25070 */
[----:B-1----:R-:W1:Y:S02]  /*0080*/  MUFU.RCP R2, R4 ;  /* 0x0000000400027308 */ /* 0x002e640000001000 */
[----:B-1----:R-:W-:-:S06]  /*0090*/  VIADD R2, R2, 0xffffffe ;  /* 0x0ffffffe02027836 */ /* 0x002fcc0000000000 */
[----:B------:R-:W1:Y:S02]  /*00a0*/  F2I.FTZ.U32.TRUNC.NTZ R3, R2 ;  /* 0x0000000200037305 */ /* 0x000e64000021f000 */
[----:B-1----:R-:W-:Y:S02]  /*00b0*/  IMAD.MOV R0, RZ, RZ, -R3 ;  /* 0x000000ffff007224 */ /* 0x002fe400078e0a03 */
[----:B------:R-:W-:Y:S02]  /*00c0*/  IMAD.MOV.U32 R2, RZ, RZ, RZ ;  /* 0x000000ffff027224 */ /* 0x000fe400078e00ff */
[----:B------:R-:W-:-:S04]  /*00d0*/  IMAD R5, R0, R7, RZ ;  /* 0x0000000700057224 */ /* 0x000fc800078e02ff */
[----:B------:R-:W-:Y:S02]  /*00e0*/  IMAD.HI.U32 R5, R3, R5, R2 ;  /* 0x0000000503057227 */ /* 0x000fe400078e0002 */
[----:B------:R-:W1:Y:S04]  /*00f0*/  LDC.64 R2, c[0x0][0x460] ;  /* 0x00011800ff027b82 */ /* 0x000e680000000a00 */
[----:B--2---:R-:W-:-:S04]  /*0100*/  IMAD.HI.U32 R185, R5, R16, RZ ;  /* 0x0000001005b97227 */ /* 0x004fc800078e00ff */
[----:B------:R-:W-:Y:S01]  /*0110*/  IMAD.MOV R0, RZ, RZ, -R185 ;  /* 0x000000ffff007224 */ /* 0x000fe200078e0ab9 */
[----:B------:R-:W2:Y:S01]  /*0120*/  LDCU.U8 UR6, c[0x0][0x532] ;  /* 0x0000a640ff0677ac */ /* 0x000ea20008000000 */
[----:B------:R-:W3:Y:S02]  /*0130*/  LDC.64 R4, c[0x0][0x460] ;  /* 0x00011800ff047b82 */ /* 0x000ee40000000a00 */
[----:B------:R-:W-:-:S05]  /*0140*/  IMAD R0, R7, R0, R16 ;  /* 0x0000000007007224 */ /* 0x000fca00078e0210 */
[----:B------:R-:W-:Y:S02]  /*0150*/  ISETP.GE.U32.AND P0, PT, R0, R7, PT ;  /* 0x000000070000720c */ /* 0x000fe40003f06070 */
[----:B-1----:R-:W-:-:S04]  /*0160*/  ISETP.NE.U32.AND P4, PT, R2, RZ, PT ;  /* 0x000000ff0200720c */ /* 0x002fc80003f85070 */
[----:B------:R-:W-:-:S07]  /*0170*/  ISETP.NE.AND.EX P4, PT, R3, RZ, PT, P4 ;  /* 0x000000ff0300720c */ /* 0x000fce0003f85340 */
[----:B------:R-:W-:Y:S02]  /*0180*/  @P0 IMAD.IADD R0, R0, 0x1, -R7 ;  /* 0x0000000100000824 */ /* 0x000fe400078e0a07 */
[----:B------:R-:W-:Y:S01]  /*0190*/  @P0 VIADD R185, R185, 0x1 ;  /* 0x00000001b9b90836 */ /* 0x000fe20000000000 */
[----:B------:R-:W-:Y:S02]  /*01a0*/  ISETP.NE.U32.AND P0, PT, R2, RZ, PT ;  /* 0x000000ff0200720c */ /* 0x000fe40003f05070 */
[----:B------:R-:W-:Y:S02]  /*01b0*/  ISETP.GE.U32.AND P2, PT, R0, R7, PT ;  /* 0x000000070000720c */ /* 0x000fe40003f46070 */
[----:B------:R-:W-:Y:S02]  /*01c0*/  ISETP.NE.AND.EX P0, PT, R3, RZ, PT, P0 ;  /* 0x000000ff0300720c */ /* 0x000fe40003f05300 */
[----:B------:R-:W1:Y:S01]  /*01d0*/  LDC.64 R2, c[0x0][0x468] ;  /* 0x00011a00ff027b82 */ /* 0x000e620000000a00 */
[----:B--2---:R-:W-:-:S08]  /*01e0*/  ISETP.NE.AND P5, PT, RZ, UR6, PT ;  /* 0x00000006ff007c0c */ /* 0x004fd0000bfa5270 */
[----:B------:R-:W-:Y:S01]  /*01f0*/  @P2 VIADD R185, R185, 0x1 ;  /* 0x00000001b9b92836 */ /* 0x000fe20000000000 */
[----:B------:R-:W-:-:S05]  /*0200*/  @!P1 LOP3.LUT R185, RZ, R7, RZ, 0x33, !PT ;  /* 0x00000007ffb99212 */ /* 0x000fca00078e33ff */
[C---:B------:R-:W-:Y:S01]  /*0210*/  IMAD.SHL.U32 R9, R185.reuse, 0x4, RZ ;  /* 0x00000004b9097824 */ /* 0x040fe200078e00ff */
[----:B------:R-:W-:Y:S01]  /*0220*/  SHF.R.U32.HI R6, RZ, 0x1e, R185 ;  /* 0x0000001eff067819 */ /* 0x000fe200000116b9 */
[----:B---3--:R-:W-:Y:S01]  /*0230*/  IMAD.WIDE.U32 R12, R185, 0x4, R4 ;  /* 0x00000004b90c7825 */ /* 0x008fe200078e0004 */
[----:B----4-:R-:W-:-:S04]  /*0240*/  ISETP.NE.U32.AND P3, PT, RZ, UR4, PT ;  /* 0x00000004ff007c0c */ /* 0x010fc8000bf65070 */
[----:B------:R-:W5:Y:S01]  /*0250*/  @P0 LDG.E R10, desc[UR16][R12.64] ;  /* 0x000000100c0a0981 */ /* 0x000f62000c1e1900 */
[C---:B-1----:R-:W-:Y:S02]  /*0260*/  ISETP.EQ.U32.AND P6, PT, R2.reuse, RZ, PT ;  /* 0x000000ff0200720c */ /* 0x042fe40003fc2070 */
[----:B------:R-:W-:Y:S01]  /*0270*/  IADD3 R18, P1, PT, R9, R2, RZ ;  /* 0x0000000209127210 */ /* 0x000fe20007f3e0ff */
[----:B------:R1:W5:Y:S01]  /*0280*/  @P4 LDG.E R5, desc[UR16][R12.64+0x4] ;  /* 0x000004100c054981 */ /* 0x000362000c1e1900 */
[C---:B------:R-:W-:Y:S02]  /*0290*/  ISETP.EQ.OR.EX P6, PT, R3.reuse, RZ, !P5, P6 ;  /* 0x000000ff0300720c */ /* 0x040fe40006fc2760 */
[----:B------:R-:W-:Y:S01]  /*02a0*/  ISETP.NE.U32.AND P2, PT, R2, RZ, PT ;  /* 0x000000ff0200720c */ /* 0x000fe20003f45070 */
[----:B------:R-:W-:Y:S01]  /*02b0*/  IMAD.X R19, R6, 0x1, R3, P1 ;  /* 0x0000000106137824 */ /* 0x000fe200008e0603 */
[----:B------:R-:W-:Y:S02]  /*02c0*/  ISETP.NE.AND.EX P3, PT, RZ, UR5, PT, P3 ;  /* 0x00000005ff007c0c */ /* 0x000fe4000bf65330 */
[----:B------:R-:W-:Y:S01]  /*02d0*/  ISETP.NE.AND.EX P2, PT, R3, RZ, PT, P2 ;  /* 0x000000ff0300720c */ /* 0x000fe20003f45320 */
[----:B------:R-:W-:-:S06]  /*02e0*/  IMAD.MOV.U32 R3, RZ, RZ, -0x1 ;  /* 0xffffffffff037424 */ /* 0x000fcc00078e00ff */
[----:B------:R2:W5:Y:S04]  /*02f0*/  @!P6 LDG.E R3, desc[UR16][R18.64] ;  /* 0x000000101203e981 */ /* 0x000568000c1e1900 */
[----:B------:R-:W-:Y:S02]  /*0300*/  @P3 IADD3 R14, P0, PT, R9, UR4, RZ ;  /* 0x00000004090e3c10 */ /* 0x000fe4000ff1e0ff */
[----:B------:R-:W3:Y:S02]  /*0310*/  @!P2 LDC R11, c[0x0][0x438] ;  /* 0x00010e00ff0bab82 */ /* 0x000ee40000000800 */
[----:B------:R-:W-:Y:S01]  /*0320*/  @P3 IADD3.X R15, PT, PT, R6, UR5, RZ, P0, !PT ;  /* 0x00000005060f3c10 */ /* 0x000fe200087fe4ff */
[----:B-1----:R-:W1:Y:S01]  /*0330*/  S2R R13, SR_CTAID.X ;  /* 0x00000000000d7919 */ /* 0x002e620000002500 */
[----:B------:R-:W-:Y:S07]  /*0340*/  @!P2 BRA `(.L_x_5062) ;  /* 0x00000000000ca947 */ /* 0x000fee0003800000 */
[----:B------:R-:W3:Y:S02]  /*0350*/  @P5 LDG.E R0, desc[UR16][R18.64+0x4] ;  /* 0x0000041012005981 */ /* 0x000ee4000c1e1900 */
[----:B---3-5:R-:W-:-:S06]  /*0360*/  @P5 IADD3 R11, PT, PT, R0, -R3, RZ ;  /* 0x80000003000b5210 */ /* 0x028fcc0007ffe0ff */
[----:B------:R4:W5:Y:S02]  /*0370*/  @!P5 LDG.E R11, desc[UR16][R18.64] ;  /* 0x00000010120bd981 */ /* 0x000964000c1e1900 */
.L_x_5062:
[----:B------:R-:W2:Y:S01]  /*0380*/  LDCU.64 UR4, c[0x0][0x478] ;  /* 0x00008f00ff0477ac */ /* 0x000ea20008000a00 */
[----:B------:R-:W-:-:S06]  /*0390*/  IMAD.MOV.U32 R2, RZ, RZ, RZ ;  /* 0x000000ffff027224 */ /* 0x000fcc00078e00ff */
[----:B------:R1:W5:Y:S01]  /*03a0*/  @P3 LDG.E R2, desc[UR16][R14.64] ;  /* 0x000000100e023981 */ /* 0x000362000c1e1900 */
[----:B--2---:R-:W-:-:S04]  /*03b0*/  ISETP.NE.U32.AND P0, PT, RZ, UR4, PT ;  /* 0x00000004ff007c0c */ /* 0x004fc8000bf05070 */
[----:B------:R-:W-:-:S13]  /*03c0*/  ISETP.NE.AND.EX P0, PT, RZ, UR5, PT, P0 ;  /* 0x00000005ff007c0c */ /* 0x000fda000bf05300 */
[----:B----4-:R-:W-:-:S04]  /*03d0*/  @P0 IADD3 R18, P1, PT, R9, UR4, RZ ;  /* 0x0000000409120c10 */ /* 0x010fc8000ff3e0ff */
[----:B------:R-:W-:-:S06]  /*03e0*/  @P0 IADD3.X R19, PT, PT, R6, UR5, RZ, P1, !PT ;  /* 0x0000000506130c10 */ /* 0x000fcc0008ffe4ff */
[----:B------:R2:W5:Y:S01]  /*03f0*/  @P0 LDG.E R19, desc[UR16][R18.64] ;  /* 0x0000001012130981 */ /* 0x000562000c1e1900 */
[----:B------:R-:W4:Y:S01]  /*0400*/  @!P4 LDC R129, c[0x0][0x434] ;  /* 0x00010d00ff81cb82 */ /* 0x000f220000000800 */
[----:B-1----:R-:W-:Y:S02]  /*0410*/  IMAD.SHL.U32 R184, R13, 0x40, RZ ;  /* 0x000000400db87824 */ /* 0x002fe400078e00ff */
[----:B-----5:R-:W-:-:S05]  /*0420*/  @P4 IMAD.IADD R129, R5, 0x1, -R10 ;  /* 0x0000000105814824 */ /* 0x020fca00078e0a0a */
[----:B----4-:R-:W-:-:S13]  /*0430*/  ISETP.GT.AND P1, PT, R129, R184, PT ;  /* 0x000000b88100720c */ /* 0x010fda0003f24270 */
[----:B--2---:R-:W-:Y:S05]  /*0440*/  @!P1 EXIT ;  /* 0x000000000000994d */ /* 0x004fea0003800000 */
[----:B------:R-:W1:Y:S01]  /*0450*/  LDC R0, c[0x0][0x374] ;  /* 0x0000dd00ff007b82 */ /* 0x000e620000000800 */
[----:B------:R-:W2:Y:S01]  /*0460*/  LDCU UR14, c[0x0][0x508] ;  /* 0x0000a100ff0e77ac */ /* 0x000ea20008000800 */
[----:B------:R-:W-:-:S06]  /*0470*/  @P0 IMAD.IADD R136, R19, 0x1, -R2 ;  /* 0x0000000113880824 */ /* 0x000fcc00078e0a02 */
[----:B------:R-:W4:Y:S01]  /*0480*/  LDC R4, c[0x0][0x438] ;  /* 0x00010e00ff047b82 */ /* 0x000f220000000800 */
[-C--:B-1----:R-:W-:Y:S02]  /*0490*/  IABS R12, R0.reuse ;  /* 0x00000000000c7213 */ /* 0x082fe40000000000 */
[----:B------:R-:W-:Y:S02]  /*04a0*/  IABS R15, R0 ;  /* 0x00000000000f7213 */ /* 0x000fe40000000000 */
[----:B------:R-:W1:Y:S03]  /*04b0*/  I2F.RP R8, R12 ;  /* 0x0000000c00087306 */ /* 0x000e660000209400 */
[----:B------:R-:W-:Y:S02]  /*04c0*/  IMAD.MOV R15, RZ, RZ, -R15 ;  /* 0x000000ffff0f7224 */ /* 0x000fe400078e0a0f */
[----:B----4-:R-:W-:-:S05]  /*04d0*/  VIADD R4, R4, 0x7f ;  /* 0x0000007f04047836 */ /* 0x010fca0000000000 */
[----:B------:R-:W-:-:S04]  /*04e0*/  SHF.R.S32.HI R17, RZ, 0x1f, R4 ;  /* 0x0000001fff117819 */ /* 0x000fc80000011404 */
[----:B------:R-:W-:Y:S01]  /*04f0*/  LEA.HI R17, R17, R4, RZ, 0x7 ;  /* 0x0000000411117211 */ /* 0x000fe200078f38ff */
[----:B-1----:R-:W1:Y:S01]  /*0500*/  MUFU.RCP R5, R8 ;  /* 0x0000000800057308 */ /* 0x002e620000001000 */
[----:B------:R-:W-:Y:S02]  /*0510*/  IMAD.MOV.U32 R4, RZ, RZ, RZ ;  /* 0x000000ffff047224 */ /* 0x000fe400078e00ff */
[----:B------:R-:W-:-:S05]  /*0520*/  LEA.HI.SX32 R17, R17, R0, 0x19 ;  /* 0x0000000011117211 */ /* 0x000fca00078fcaff */
[----:B------:R-:W-:-:S05]  /*0530*/  VIADD R17, R17, 0xffffffff ;  /* 0xffffffff11117836 */ /* 0x000fca0000000000 */
[----:B------:R-:W-:Y:S02]  /*0540*/  IABS R14, R17 ;  /* 0x00000011000e7213 */ /* 0x000fe40000000000 */
[----:B------:R-:W-:Y:S01]  /*0550*/  LOP3.LUT R17, R17, R0, RZ, 0x3c, !PT ;  /* 0x0000000011117212 */ /* 0x000fe200078e3cff */
[----:B-1----:R-:W-:-:S03]  /*0560*/  VIADD R5, R5, 0xffffffe ;  /* 0x0ffffffe05057836 */ /* 0x002fc60000000000 */
[----:B------:R-:W-:-:S03]  /*0570*/  ISETP.GE.AND P1, PT, R17, RZ, PT ;  /* 0x000000ff1100720c */ /* 0x000fc60003f26270 */
[----:B------:R-:W1:Y:S02]  /*0580*/  F2I.FTZ.U32.TRUNC.NTZ R5, R5 ;  /* 0x0000000500057305 */ /* 0x000e64000021f000 */
[----:B-1----:R-:W-:-:S04]  /*0590*/  IMAD.MOV R21, RZ, RZ, -R5 ;  /* 0x000000ffff157224 */ /* 0x002fc800078e0a05 */
[----:B------:R-:W-:-:S04]  /*05a0*/  IMAD R21, R21, R12, RZ ;  /* 0x0000000c15157224 */ /* 0x000fc800078e02ff */
[----:B------:R-:W-:Y:S02]  /*05b0*/  IMAD.HI.U32 R21, R5, R21, R4 ;  /* 0x0000001505157227 */ /* 0x000fe400078e0004 */
[----:B------:R-:W1:Y:S04]  /*05c0*/  @!P0 LDC.64 R4, c[0x0][0x488] ;  /* 0x00012200ff048b82 */ /* 0x000e680000000a00 */
[----:B------:R-:W-:-:S04]  /*05d0*/  IMAD.HI.U32 R8, R21, R14, RZ ;  /* 0x0000000e15087227 */ /* 0x000fc800078e00ff */
[----:B------:R-:W-:Y:S02]  /*05e0*/  IMAD R15, R8, R15, R14 ;  /* 0x0000000f080f7224 */ /* 0x000fe400078e020e */
[----:B------:R-:W4:Y:S03]  /*05f0*/  @!P0 LDC R14, c[0x0][0x43c] ;  /* 0x00010f00ff0e8b82 */ /* 0x000f260000000800 */
[----:B------:R-:W-:Y:S02]  /*0600*/  ISETP.GT.U32.AND P2, PT, R12, R15, PT ;  /* 0x0000000f0c00720c */ /* 0x000fe40003f44070 */
[----:B-1----:R-:W-:Y:S02]  /*0610*/  @!P0 ISETP.NE.U32.AND P3, PT, R4, RZ, PT ;  /* 0x000000ff0400820c */ /* 0x002fe40003f65070 */
[----:B------:R-:W1:Y:S09]  /*0620*/  S2R R4, SR_CTAID.Y ;  /* 0x0000000000047919 */ /* 0x000e720000002600 */
[----:B------:R-:W-:Y:S01]  /*0630*/  @!P2 IMAD.IADD R15, R15, 0x1, -R12 ;  /* 0x000000010f0fa824 */ /* 0x000fe200078e0a0c */
[----:B------:R-:W-:Y:S01]  /*0640*/  @!P0 ISETP.NE.AND.EX P3, PT, R5, RZ, PT, P3 ;  /* 0x000000ff0500820c */ /* 0x000fe20003f65330 */
[----:B------:R-:W-:Y:S01]  /*0650*/  @!P2 VIADD R8, R8, 0x1 ;  /* 0x000000010808a836 */ /* 0x000fe20000000000 */
[----:B------:R-:W-:-:S02]  /*0660*/  ISETP.NE.AND P2, PT, R0, RZ, PT ;  /* 0x000000ff0000720c */ /* 0x000fc40003f45270 */
[----:B------:R-:W-:Y:S01]  /*0670*/  ISETP.GE.U32.AND P4, PT, R15, R12, PT ;  /* 0x0000000c0f00720c */ /* 0x000fe20003f86070 */
[----:B------:R-:W-:Y:S01]  /*0680*/  VIADD R12, R13, 0x1 ;  /* 0x000000010d0c7836 */ /* 0x000fe20000000000 */
[----:B----4-:R-:W-:-:S03]  /*0690*/  @!P0 SEL R14, R14, RZ, P3 ;  /* 0x000000ff0e0e8207 */ /* 0x010fc60001800000 */
[----:B------:R-:W-:Y:S01]  /*06a0*/  IMAD R5, R12, 0x40, -R129 ;  /* 0x000000400c057824 */ /* 0x000fe200078e0a81 */
[----:B---3--:R-:W-:-:S05]  /*06b0*/  @!P0 IADD3 R136, PT, PT, R14, R11, -R2 ;  /* 0x0000000b0e888210 */ /* 0x008fca0007ffe802 */
[----:B------:R-:W-:Y:S02]  /*06c0*/  VIADD R12, R136, 0x7f ;  /* 0x0000007f880c7836 */ /* 0x000fe40000000000 */
[----:B------:R-:W-:-:S03]  /*06d0*/  @P4 VIADD R8, R8, 0x1 ;  /* 0x0000000108084836 */ /* 0x000fc60000000000 */
[----:B--2---:R-:W-:Y:S01]  /*06e0*/  IADD3 R5, PT, PT, R12, UR14, R5 ;  /* 0x0000000e0c057c10 */ /* 0x004fe2000fffe005 */
[----:B------:R-:W-:Y:S01]  /*06f0*/  @!P1 IMAD.MOV R8, RZ, RZ, -R8 ;  /* 0x000000ffff089224 */ /* 0x000fe200078e0a08 */
[----:B------:R-:W-:Y:S02]  /*0700*/  SHF.R.S32.HI R11, RZ, 0x1f, R12 ;  /* 0x0000001fff0b7819 */ /* 0x000fe4000001140c */
[----:B------:R-:W-:Y:S02]  /*0710*/  @!P2 LOP3.LUT R8, RZ, R0, RZ, 0x33, !PT ;  /* 0x00000000ff08a212 */ /* 0x000fe400078e33ff */
[----:B------:R-:W-:Y:S02]  /*0720*/  SHF.R.S32.HI R0, RZ, 0x1f, R5 ;  /* 0x0000001fff007819 */ /* 0x000fe40000011405 */
[----:B------:R-:W-:Y:S02]  /*0730*/  LEA.HI R11, R11, R12, RZ, 0x7 ;  /* 0x0000000c0b0b7211 */ /* 0x000fe400078f38ff */
[----:B------:R-:W-:Y:S01]  /*0740*/  LEA.HI R0, R0, R5, RZ, 0x7 ;  /* 0x0000000500007211 */ /* 0x000fe200078f38ff */
[----:B-1----:R-:W-:Y:S01]  /*0750*/  IMAD R177, R8, R4, RZ ;  /* 0x0000000408b17224 */ /* 0x002fe200078e02ff */
[----:B------:R-:W-:Y:S01]  /*0760*/  SHF.R.S32.HI R11, RZ, 0x7, R11 ;  /* 0x00000007ff0b7819 */ /* 0x000fe2000001140b */
[----:B------:R-:W-:Y:S01]  /*0770*/  IMAD.MOV R5, RZ, RZ, -R185 ;  /* 0x000000ffff057224 */ /* 0x000fe200078e0ab9 */
[----:B------:R-:W-:-:S02]  /*0780*/  SHF.R.S32.HI R0, RZ, 0x7, R0 ;  /* 0x00000007ff007819 */ /* 0x000fc40000011400 */
[----:B------:R-:W-:Y:S01]  /*0790*/  VIADDMNMX R11, R177, R8, R11, PT ;  /* 0x00000008b10b7246 */ /* 0x000fe2000380010b */
[----:B------:R-:W-:-:S03]  /*07a0*/  IMAD R16, R7, R5, R16 ;  /* 0x0000000507107224 */ /* 0x000fc600078e0210 */
[----:B------:R-:W-:Y:S02]  /*07b0*/  VIMNMX R134, PT, PT, R11, R0, PT ;  /* 0x000000000b867248 */ /* 0x000fe40003fe0100 */
[----:B------:R-:W1:Y:S02]  /*07c0*/  S2R R0, SR_TID.X ;  /* 0x0000000000007919 */ /* 0x000e640000002100 */
[----:B------:R-:W-:-:S13]  /*07d0*/  ISETP.GE.AND P0, PT, R177, R134, PT ;  /* 0x00000086b100720c */ /* 0x000fda0003f06270 */
[----:B------:R-:W-:Y:S05]  /*07e0*/  @!P0 BRA `(.L_x_5063) ;  /* 0x0000000400248947 */ /* 0x000fea0003800000 */
[----:B------:R-:W2:Y:S01]  /*07f0*/  LDC.64 R2, c[0x0][0x430] ;  /* 0x00010c00ff027b82 */ /* 0x000ea20000000a00 */
[----:B------:R-:W3:Y:S01]  /*0800*/  LDCU UR7, c[0x0][0x44c] ;  /* 0x00008980ff0777ac */ /* 0x000ee20008000800 */
[----:B-1----:R-:W-:Y:S01]  /*0810*/  SHF.R.U32.HI R14, RZ, 0x4, R0 ;  /* 0x00000004ff0e7819 */ /* 0x002fe20000011600 */
[----:B------:R-:W-:Y:S01]  /*0820*/  IMAD.IADD R129, R129, 0x1, -R184 ;  /* 0x0000000181817824 */ /* 0x000fe200078e0ab8 */
[----:B------:R-:W1:Y:S03]  /*0830*/  LDCU UR6, c[0x0][0x440] ;  /* 0x00008800ff0677ac */ /* 0x000e660008000800 */
[C---:B------:R-:W-:Y:S01]  /*0840*/  VIADD R12, R14.reuse, 0x10 ;  /* 0x000000100e0c7836 */ /* 0x040fe20000000000 */
[----:B------:R-:W4:Y:S01]  /*0850*/  LDCU.64 UR4, c[0x0][0x3f8] ;  /* 0x00007f00ff0477ac */ /* 0x000f220008000a00 */
[C---:B------:R-:W-:Y:S02]  /*0860*/  VIADD R10, R14.reuse, 0x18 ;  /* 0x000000180e0a7836 */ /* 0x040fe40000000000 */
[----:B------:R-:W-:-:S02]  /*0870*/  VIADD R8, R14, 0x20 ;  /* 0x000000200e087836 */ /* 0x000fc40000000000 */
[----:B------:R-:W-:Y:S02]  /*0880*/  VIADD R6, R14, 0x28 ;  /* 0x000000280e067836 */ /* 0x000fe40000000000 */
[----:B--2---:R-:W-:Y:S02]  /*0890*/  IMAD R2, R4, R2, R185 ;  /* 0x0000000204027224 */ /* 0x004fe400078e02b9 */
[----:B------:R-:W-:Y:S02]  /*08a0*/  IMAD.SHL.U32 R4, R0, 0x4, RZ ;  /* 0x0000000400047824 */ /* 0x000fe400078e00ff */
[----:B------:R-:W-:Y:S02]  /*08b0*/  IMAD R2, R2, R7, R16 ;  /* 0x0000000702027224 */ /* 0x000fe400078e0210 */
[----:B------:R-:W-:Y:S02]  /*08c0*/  VIADD R0, R14, 0x8 ;  /* 0x000000080e007836 */ /* 0x000fe40000000000 */
[----:B------:R-:W-:Y:S01]  /*08d0*/  IMAD R3, R2, R3, R184 ;  /* 0x0000000302037224 */ /* 0x000fe200078e02b8 */
[----:B------:R-:W-:-:S02]  /*08e0*/  LOP3.LUT R2, R4, 0xffc, RZ, 0xc0, !PT ;  /* 0x00000ffc04027812 */ /* 0x000fc400078ec0ff */
[----:B------:R-:W-:Y:S01]  /*08f0*/  LOP3.LUT R4, R4, 0x3c, RZ, 0xc0, !PT ;  /* 0x0000003c04047812 */ /* 0x000fe200078ec0ff */
[----:B---3--:R-:W-:-:S03]  /*0900*/  IMAD R5, R3, UR7, RZ ;  /* 0x0000000703057c24 */ /* 0x008fc6000f8e02ff */
[----:B-1----:R-:W-:Y:S02]  /*0910*/  ISETP.GE.AND P1, PT, R4, UR6, PT ;  /* 0x0000000604007c0c */ /* 0x002fe4000bf26270 */
[C---:B------:R-:W-:Y:S02]  /*0920*/  IADD3 R2, P0, PT, R5.reuse, R2, RZ ;  /* 0x0000000205027210 */ /* 0x040fe40007f1e0ff */
[-C--:B------:R-:W-:Y:S02]  /*0930*/  ISETP.GE.OR P5, PT, R12, R129.reuse, P1 ;  /* 0x000000810c00720c */ /* 0x080fe40000fa6670 */
[----:B------:R-:W-:Y:S02]  /*0940*/  LEA.HI.X.SX32 R5, R5, RZ, 0x1, P0 ;  /* 0x000000ff05057211 */ /* 0x000fe400000f0eff */
[----:B----4-:R-:W-:Y:S02]  /*0950*/  LEA R16, P0, R2, UR4, 0x2 ;  /* 0x0000000402107c11 */ /* 0x010fe4000f8010ff */
[----:B------:R-:W-:-:S02]  /*0960*/  ISETP.GE.OR P3, PT, R14, R129, P1 ;  /* 0x000000810e00720c */ /* 0x000fc40000f66670 */
[----:B------:R-:W-:Y:S01]  /*0970*/  LEA.HI.X R17, R2, UR5, R5, 0x2, P0 ;  /* 0x0000000502117c11 */ /* 0x000fe200080f1405 */
[----:B------:R-:W1:Y:S01]  /*0980*/  LDCU.64 UR4, c[0x0][0x428] ;  /* 0x00008500ff0477ac */ /* 0x000e620008000a00 */
[-C--:B------:R-:W-:Y:S01]  /*0990*/  ISETP.GE.OR P2, PT, R0, R129.reuse, P1 ;  /* 0x000000810000720c */ /* 0x080fe20000f46670 */
[----:B------:R-:W-:Y:S01]  /*09a0*/  VIADD R2, R14, 0x38 ;  /* 0x000000380e027836 */ /* 0x000fe20000000000 */
[-C--:B------:R-:W-:Y:S01]  /*09b0*/  ISETP.GE.OR P0, PT, R10, R129.reuse, P1 ;  /* 0x000000810a00720c */ /* 0x080fe20000f06670 */
[----:B------:R2:W-:Y:S01]  /*09c0*/  @!P5 STG.E.128 desc[UR16][R16.64+0x1000], RZ ;  /* 0x001000ff1000d986 */ /* 0x0005e2000c101d10 */
[-C--:B------:R-:W-:Y:S02]  /*09d0*/  ISETP.GE.OR P4, PT, R8, R129.reuse, P1 ;  /* 0x000000810800720c */ /* 0x080fe40000f86670 */
[----:B------:R-:W-:Y:S01]  /*09e0*/  ISETP.NE.AND P6, PT, R4, RZ, PT ;  /* 0x000000ff0400720c */ /* 0x000fe20003fc5270 */
[----:B------:R-:W-:Y:S02]  /*09f0*/  VIADD R4, R14, 0x30 ;  /* 0x000000300e047836 */ /* 0x000fe40000000000 */
[----:B------:R2:W-:Y:S01]  /*0a00*/  @!P3 STG.E.128 desc[UR16][R16.64], RZ ;  /* 0x000000ff1000b986 */ /* 0x0005e2000c101d10 */
[----:B------:R-:W-:-:S02]  /*0a10*/  ISETP.GE.OR P5, PT, R0, R129, P6 ;  /* 0x000000810000720c */ /* 0x000fc400037a6670 */
[-C--:B------:R-:W-:Y:S01]  /*0a20*/  ISETP.GE.OR P3, PT, R6, R129.reuse, P1 ;  /* 0x000000810600720c */ /* 0x080fe20000f66670 */
[----:B------:R2:W-:Y:S01]  /*0a30*/  @!P2 STG.E.128 desc[UR16][R16.64+0x800], RZ ;  /* 0x000800ff1000a986 */ /* 0x0005e2000c101d10 */
[-C--:B------:R-:W-:Y:S02]  /*0a40*/  ISETP.GE.OR P2, PT, R4, R129.reuse, P1 ;  /* 0x000000810400720c */ /* 0x080fe40000f46670 */
[----:B------:R-:W-:Y:S01]  /*0a50*/  ISETP.GE.OR P1, PT, R2, R129, P1 ;  /* 0x000000810200720c */ /* 0x000fe20000f26670 */
[----:B------:R2:W-:Y:S01]  /*0a60*/  @!P0 STG.E.128 desc[UR16][R16.64+0x1800], RZ ;  /* 0x001800ff10008986 */ /* 0x0005e2000c101d10 */
[----:B------:R-:W-:-:S03]  /*0a70*/  IADD3 R0, P0, PT, R3, R14, RZ ;  /* 0x0000000e03007210 */ /* 0x000fc60007f1e0ff */
[----:B------:R2:W-:Y:S01]  /*0a80*/  @!P4 STG.E.128 desc[UR16][R16.64+0x2000], RZ ;  /* 0x002000ff1000c986 */ /* 0x0005e2000c101d10 */
[-C--:B------:R-:W-:Y:S02]  /*0a90*/  ISETP.GE.OR P4, PT, R12, R129.reuse, P6 ;  /* 0x000000810c00720c */ /* 0x080fe40003786670 */
[----:B------:R-:W-:Y:S01]  /*0aa0*/  LEA.HI.X.SX32 R3, R3, RZ, 0x1, P0 ;  /* 0x000000ff03037211 */ /* 0x000fe200000f0eff */
[----:B------:R2:W-:Y:S01]  /*0ab0*/  @!P3 STG.E.128 desc[UR16][R16.64+0x2800], RZ ;  /* 0x002800ff1000b986 */ /* 0x0005e2000c101d10 */
[----:B-1----:R-:W-:Y:S02]  /*0ac0*/  LEA R12, P0, R0, UR4, 0x2 ;  /* 0x00000004000c7c11 */ /* 0x002fe4000f8010ff */
[-C--:B------:R-:W-:Y:S01]  /*0ad0*/  ISETP.GE.OR P3, PT, R10, R129.reuse, P6 ;  /* 0x000000810a00720c */ /* 0x080fe20003766670 */
[----:B------:R2:W-:Y:S01]  /*0ae0*/  @!P2 STG.E.128 desc[UR16][R16.64+0x3000], RZ ;  /* 0x003000ff1000a986 */ /* 0x0005e2000c101d10 */
[----:B------:R-:W-:Y:S01]  /*0af0*/  LEA.HI.X R13, R0, UR5, R3, 0x2, P0 ;  /* 0x00000005000d7c11 */ /* 0x000fe200080f1403 */
[----:B------:R-:W-:Y:S01]  /*0b00*/  @!P5 IMAD.MOV.U32 R3, RZ, RZ, -0x800000 ;  /* 0xff800000ff03d424 */ /* 0x000fe200078e00ff */
[-C--:B------:R-:W-:Y:S01]  /*0b10*/  ISETP.GE.OR P2, PT, R8, R129.reuse, P6 ;  /* 0x000000810800720c */ /* 0x080fe20003746670 */
[----:B------:R2:W-:Y:S01]  /*0b20*/  @!P1 STG.E.128 desc[UR16][R16.64+0x3800], RZ ;  /* 0x003800ff10009986 */ /* 0x0005e2000c101d10 */
[-C--:B------:R-:W-:Y:S01]  /*0b30*/  ISETP.GE.OR P1, PT, R6, R129.reuse, P6 ;  /* 0x000000810600720c */ /* 0x080fe20003726670 */
[----:B------:R-:W-:Y:S01]  /*0b40*/  @!P4 IMAD.MOV.U32 R19, RZ, RZ, -0x800000 ;  /* 0xff800000ff13c424 */ /* 0x000fe200078e00ff */
[-C--:B------:R-:W-:Y:S01]  /*0b50*/  ISETP.GE.OR P0, PT, R4, R129.reuse, P6 ;  /* 0x000000810400720c */ /* 0x080fe20003706670 */
[----:B------:R2:W-:Y:S01]  /*0b60*/  @!P5 STG.E desc[UR16][R12.64+0x20], R3 ;  /* 0x000020030c00d986 */ /* 0x0005e2000c101910 */
[----:B------:R-:W-:-:S02]  /*0b70*/  ISETP.GE.OR P5, PT, R14, R129, P6 ;  /* 0x000000810e00720c */ /* 0x000fc400037a6670 */
[----:B------:R-:W-:Y:S01]  /*0b80*/  ISETP.GE.OR P6, PT, R2, R129, P6 ;  /* 0x000000810200720c */ /* 0x000fe200037c6670 */
[----:B------:R-:W-:Y:S01]  /*0b90*/  @!P3 IMAD.MOV.U32 R11, RZ, RZ, -0x800000 ;  /* 0xff800000ff0bb424 */ /* 0x000fe200078e00ff */
[----:B------:R2:W-:Y:S03]  /*0ba0*/  @!P4 STG.E desc[UR16][R12.64+0x40], R19 ;  /* 0x000040130c00c986 */ /* 0x0005e6000c101910 */
[----:B------:R-:W-:Y:S01]  /*0bb0*/  @!P2 IMAD.MOV.U32 R9, RZ, RZ, -0x800000 ;  /* 0xff800000ff09a424 */ /* 0x000fe200078e00ff */
[----:B------:R2:W-:Y:S01]  /*0bc0*/  @!P3 STG.E desc[UR16][R12.64+0x60], R11 ;  /* 0x0000600b0c00b986 */ /* 0x0005e2000c101910 */
[----:B------:R-:W-:Y:S02]  /*0bd0*/  @!P1 IMAD.MOV.U32 R7, RZ, RZ, -0x800000 ;  /* 0xff800000ff079424 */ /* 0x000fe400078e00ff */
[----:B------:R-:W-:Y:S01]  /*0be0*/  @!P0 IMAD.MOV.U32 R5, RZ, RZ, -0x800000 ;  /* 0xff800000ff058424 */ /* 0x000fe200078e00ff */
        /* <DEDUP_REMOVED lines=9> */
.L_x_5063:
        /* <DEDUP_REMOVED lines=9> */
.L_x_5064:
[----:B------:R-:W-:-:S04]  /*0d10*/  UISETP.NE.U32.AND UP1, UPT, UR8, URZ, UPT ;  /* 0x000000ff0800728c */ /* 0x000fc8000bf25070 */
[----:B------:R-:W-:-:S09]  /*0d20*/  UISETP.NE.AND.EX UP1, UPT, UR9, URZ, UPT, UP1 ;  /* 0x000000ff0900728c */ /* 0x000fd2000bf25310 */
[----:B------:R-:W-:Y:S05]  /*0d30*/  BRA.U !UP1, `(.L_x_5065) ;  /* 0x0000000509807547 */ /* 0x000fea000b800000 */
[----:B------:R-:W2:Y:S01]  /*0d40*/  LDC R11, c[0x0][0x4f0] ;  /* 0x00013c00ff0b7b82 */ /* 0x000ea20000000800 */
[----:B------:R-:W-:Y:S01]  /*0d50*/  LEA R2, R134, 0xffffff80, 0x7 ;  /* 0xffffff8086027811 */ /* 0x000fe200078e38ff */
[----:B------:R-:W3:Y:S03]  /*0d60*/  LDCU.64 UR4, c[0x0][0x4e8] ;  /* 0x00009d00ff0477ac */ /* 0x000ee60008000a00 */
[----:B------:R-:W-:Y:S01]  /*0d70*/  IABS R3, R2 ;  /* 0x0000000200037213 */ /* 0x000fe20000000000 */
[----:B------:R-:W4:Y:S01]  /*0d80*/  LDCU.64 UR6, c[0x0][0x3a0] ;  /* 0x00007400ff0677ac */ /* 0x000f220008000a00 */
[----:B------:R-:W1:Y:S01]  /*0d90*/  LDCU.64 UR12, c[0x0][0x3b8] ;  /* 0x00007700ff0c77ac */ /* 0x000e620008000a00 */
[----:B------:R-:W4:Y:S01]  /*0da0*/  LDCU.64 UR10, c[0x0][0x3c0] ;  /* 0x00007800ff0a77ac */ /* 0x000f220008000a00 */
[----:B--2---:R-:W-:-:S04]  /*0db0*/  IABS R5, R11 ;  /* 0x0000000b00057213 */ /* 0x004fc80000000000 */
[----:B------:R-:W2:Y:S08]  /*0dc0*/  I2F.RP R8, R5 ;  /* 0x0000000500087306 */ /* 0x000eb00000209400 */
[----:B--2---:R-:W2:Y:S02]  /*0dd0*/  MUFU.RCP R6, R8 ;  /* 0x0000000800067308 */ /* 0x004ea40000001000 */
[----:B--2---:R-:W-:-:S06]  /*0de0*/  IADD3 R6, PT, PT, R6, 0xffffffe, RZ ;  /* 0x0ffffffe06067810 */ /* 0x004fcc0007ffe0ff */
[----:B------:R-:W2:Y:S02]  /*0df0*/  F2I.FTZ.U32.TRUNC.NTZ R7, R6 ;  /* 0x0000000600077305 */ /* 0x000ea4000021f000 */
[----:B--2--5:R-:W-:Y:S01]  /*0e00*/  IMAD.MOV R4, RZ, RZ, -R7 ;  /* 0x000000ffff047224 */ /* 0x024fe200078e0a07 */
        /* <DEDUP_REMOVED lines=9> */
[----:B------:R-:W2:Y:S09]  /*0ea0*/  LDC R3, c[0x0][0x3e8] ;  /* 0x0000fa00ff037b82 */ /* 0x000eb20000000800 */
[----:B------:R-:W-:Y:S01]  /*0eb0*/  @!P2 IADD3 R4, PT, PT, R4, -R5, RZ ;  /* 0x800000050404a210 */ /* 0x000fe20007ffe0ff */
[----:B------:R-:W-:Y:S01]  /*0ec0*/  @!P2 VIADD R9, R9, 0x1 ;  /* 0x000000010909a836 */ /* 0x000fe20000000000 */
[----:B------:R-:W-:-:S02]  /*0ed0*/  ISETP.NE.AND P2, PT, R11, RZ, PT ;  /* 0x000000ff0b00720c */ /* 0x000fc40003f45270 */
[----:B------:R-:W-:Y:S01]  /*0ee0*/  ISETP.GE.U32.AND P0, PT, R4, R5, PT ;  /* 0x000000050400720c */ /* 0x000fe20003f06070 */
[----:B---3--:R-:W-:-:S04]  /*0ef0*/  IMAD.WIDE.U32 R4, R185, UR4, RZ ;  /* 0x00000004b9047c25 */ /* 0x008fc8000f8e00ff */
[----:B------:R-:W-:Y:S01]  /*0f00*/  IMAD R187, R185, UR5, R5 ;  /* 0x00000005b9bb7c24 */ /* 0x000fe2000f8e0205 */
[----:B------:R-:W3:Y:S07]  /*0f10*/  LDCU.64 UR4, c[0x0][0x3a8] ;  /* 0x00007500ff0477ac */ /* 0x000eee0008000a00 */
[----:B------:R-:W-:Y:S02]  /*0f20*/  @P0 IADD3 R9, PT, PT, R9, 0x1, RZ ;  /* 0x0000000109090810 */ /* 0x000fe40007ffe0ff */
[----:B------:R-:W-:-:S03]  /*0f30*/  LEA R186, P0, R4, UR8, 0x2 ;  /* 0x0000000804ba7c11 */ /* 0x000fc6000f8010ff */
[----:B------:R-:W-:Y:S01]  /*0f40*/  @!P1 IMAD.MOV R9, RZ, RZ, -R9 ;  /* 0x000000ffff099224 */ /* 0x000fe200078e0a09 */
[----:B------:R-:W-:Y:S02]  /*0f50*/  LEA.HI.X R187, R4, UR9, R187, 0x2, P0 ;  /* 0x0000000904bb7c11 */ /* 0x000fe400080f14bb */
[----:B------:R-:W-:-:S05]  /*0f60*/  @!P2 LOP3.LUT R9, RZ, R11, RZ, 0x33, !PT ;  /* 0x0000000bff09a212 */ /* 0x000fca00078e33ff */
[----:B------:R-:W-:-:S05]  /*0f70*/  IMAD.WIDE R18, R9, 0x4, R186 ;  /* 0x0000000409127825 */ /* 0x000fca00078e02ba */
[----:B------:R-:W3:Y:S01]  /*0f80*/  LDG.E R8, desc[UR16][R18.64] ;  /* 0x0000001012087981 */ /* 0x000ee2000c1e1900 */
[----:B--2---:R-:W-:Y:S01]  /*0f90*/  IABS R4, R3 ;  /* 0x0000000300047213 */ /* 0x004fe20000000000 */
        /* <DEDUP_REMOVED lines=17> */
[----:B----4-:R-:W-:-:S04]  /*10b0*/  MOV R6, UR10 ;  /* 0x0000000a00067c02 */ /* 0x010fc80008000f00 */
        /* <DEDUP_REMOVED lines=14> */
[----:B---3--:R-:W-:Y:S01]  /*11a0*/  SHF.R.S32.HI R7, RZ, 0x1f, R8 ;  /* 0x0000001fff077819 */ /* 0x008fe20000011408 */
        /* <DEDUP_REMOVED lines=20> */
[----:B------:R-:W-:Y:S01]  /*12f0*/  IMAD R2, R5, UR7, R2 ;  /* 0x0000000705027c24 */ /* 0x000fe2000f8e0202 */
[----:B------:R-:W-:Y:S01]  /*1300*/  IADD3 R11, PT, PT, R25, R4, RZ ;  /* 0x00000004190b7210 */ /* 0x000fe20007ffe0ff */
[----:B------:R-:W-:-:S05]  /*1310*/  IMAD.WIDE.U32 R18, R5, UR6, R8 ;  /* 0x0000000605127c25 */ /* 0x000fca000f8e0008 */
[----:B------:R-:W-:Y:S01]  /*1320*/  IADD3 R14, PT, PT, R19, R2, RZ ;  /* 0x00000002130e7210 */ /* 0x000fe20007ffe0ff */
[----:B------:R-:W-:Y:S06]  /*1330*/  BRA `(.L_x_5066) ;  /* 0x0000000400647947 */ /* 0x000fec0003800000 */
.L_x_5065:
[----:B------:R-:W-:-:S13]  /*1340*/  ISETP.NE.AND P0, PT, R3, -0x1, PT ;  /* 0xffffffff0300780c */ /* 0x000fda0003f05270 */
[----:B------:R-:W-:Y:S05]  /*1350*/  @P0 BRA `(.L_x_5067) ;  /* 0x0000000000340947 */ /* 0x000fea0003800000 */
[----:B------:R-:W3:Y:S01]  /*1360*/  LDC.64 R132, c[0x0][0x3b8] ;  /* 0x0000ee00ff847b82 */ /* 0x000ee20000000a00 */
[----:B------:R-:W4:Y:S01]  /*1370*/  LDCU.64 UR4, c[0x0][0x3a0] ;  /* 0x00007400ff0477ac */ /* 0x000f220008000a00 */
[----:B--2---:R-:W-:-:S05]  /*1380*/  SHF.R.S32.HI R5, RZ, 0x1f, R2 ;  /* 0x0000001fff057819 */ /* 0x004fca0000011402 */
[-C--:B---3--:R-:W-:Y:S01]  /*1390*/  IMAD R6, R5, R132.reuse, RZ ;  /* 0x0000008405067224 */ /* 0x088fe200078e02ff */
[----:B-----5:R-:W-:Y:S01]  /*13a0*/  SHF.R.S32.HI R5, RZ, 0x1f, R4 ;  /* 0x0000001fff057819 */ /* 0x020fe20000011404 */
[----:B------:R-:W-:-:S04]  /*13b0*/  IMAD.WIDE.U32 R8, R2, R132, RZ ;  /* 0x0000008402087225 */ /* 0x000fc800078e00ff */
[----:B------:R-:W-:Y:S02]  /*13c0*/  IMAD R6, R2, R133, R6 ;  /* 0x0000008502067224 */ /* 0x000fe400078e0206 */
[----:B----4-:R-:W-:-:S03]  /*13d0*/  IMAD R5, R5, UR4, RZ ;  /* 0x0000000405057c24 */ /* 0x010fc6000f8e02ff */
[----:B------:R-:W-:Y:S01]  /*13e0*/  IADD3 R9, PT, PT, R9, R6, RZ ;  /* 0x0000000609097210 */ /* 0x000fe20007ffe0ff */
[C---:B------:R-:W-:Y:S02]  /*13f0*/  IMAD R5, R4.reuse, UR5, R5 ;  /* 0x0000000504057c24 */ /* 0x040fe4000f8e0205 */
[----:B------:R-:W-:-:S05]  /*1400*/  IMAD.WIDE.U32 R18, R4, UR4, R8 ;  /* 0x0000000404127c25 */ /* 0x000fca000f8e0008 */
[----:B------:R-:W-:Y:S01]  /*1410*/  IADD3 R19, PT, PT, R19, R5, RZ ;  /* 0x0000000513137210 */ /* 0x000fe20007ffe0ff */
[----:B------:R-:W-:Y:S05]  /*1420*/  BRA `(.L_x_5068) ;  /* 0x0000000000187947 */ /* 0x000fea0003800000 */
.L_x_5067:
[----:B------:R-:W3:Y:S01]  /*1430*/  LDC.64 R132, c[0x0][0x3b8] ;  /* 0x0000ee00ff847b82 */ /* 0x000ee20000000a00 */
[----:B------:R-:W-:-:S05]  /*1440*/  IADD3 R6, PT, PT, R2, R3, RZ ;  /* 0x0000000302067210 */ /* 0x000fca0007ffe0ff */
[C---:B---3--:R-:W-:Y:S02]  /*1450*/  IMAD R19, R6.reuse, R133, RZ ;  /* 0x0000008506137224 */ /* 0x048fe400078e02ff */
[----:B------:R-:W-:-:S05]  /*1460*/  IMAD.WIDE.U32 R6, R6, R132, RZ ;  /* 0x0000008406067225 */ /* 0x000fca00078e00ff */
[----:B------:R-:W-:Y:S02]  /*1470*/  IADD3 R19, PT, PT, R7, R19, RZ ;  /* 0x0000001307137210 */ /* 0x000fe40007ffe0ff */
[----:B------:R-:W-:Y:S02]  /*1480*/  MOV R18, R6 ;  /* 0x0000000600127202 */ /* 0x000fe40000000f00 */
.L_x_5068:
[----:B------:R-:W-:Y:S05]  /*1490*/  @P0 BRA `(.L_x_5069) ;  /* 0x0000000000340947 */ /* 0x000fea0003800000 */
[----:B------:R-:W3:Y:S01]  /*14a0*/  LDC.64 R6, c[0x0][0x3c0] ;  /* 0x0000f000ff067b82 */ /* 0x000ee20000000a00 */
[----:B------:R-:W4:Y:S01]  /*14b0*/  LDCU.64 UR4, c[0x0][0x3a8] ;  /* 0x00007500ff0477ac */ /* 0x000f220008000a00 */
[----:B--2---:R-:W-:Y:S02]  /*14c0*/  SHF.R.S32.HI R5, RZ, 0x1f, R2 ;  /* 0x0000001fff057819 */ /* 0x004fe40000011402 */
[----:B-----5:R-:W-:-:S05]  /*14d0*/  SHF.R.S32.HI R3, RZ, 0x1f, R4 ;  /* 0x0000001fff037819 */ /* 0x020fca0000011404 */
[----:B----4-:R-:W-:-:S04]  /*14e0*/  IMAD R3, R3, UR4, RZ ;  /* 0x0000000403037c24 */ /* 0x010fc8000f8e02ff */
[----:B------:R-:W-:Y:S02]  /*14f0*/  IMAD R3, R4, UR5, R3 ;  /* 0x0000000504037c24 */ /* 0x000fe4000f8e0203 */
[-C--:B---3--:R-:W-:Y:S02]  /*1500*/  IMAD R5, R5, R6.reuse, RZ ;  /* 0x0000000605057224 */ /* 0x088fe400078e02ff */
[----:B------:R-:W-:-:S04]  /*1510*/  IMAD.WIDE.U32 R8, R2, R6, RZ ;  /* 0x0000000602087225 */ /* 0x000fc800078e00ff */
[----:B------:R-:W-:-:S05]  /*1520*/  IMAD R5, R2, R7, R5 ;  /* 0x0000000702057224 */ /* 0x000fca00078e0205 */
[----:B------:R-:W-:-:S03]  /*1530*/  IADD3 R9, PT, PT, R9, R5, RZ ;  /* 0x0000000509097210 */ /* 0x000fc60007ffe0ff */
[----:B------:R-:W-:-:S05]  /*1540*/  IMAD.WIDE.U32 R20, R4, UR4, R8 ;  /* 0x0000000404147c25 */ /* 0x000fca000f8e0008 */
[----:B------:R-:W-:Y:S01]  /*1550*/  IADD3 R21, PT, PT, R21, R3, RZ ;  /* 0x0000000315157210 */ /* 0x000fe20007ffe0ff */
[----:B------:R-:W-:Y:S06]  /*1560*/  BRA `(.L_x_5070) ;  /* 0x0000000000187947 */ /* 0x000fec0003800000 */
.L_x_5069:
[----:B------:R-:W3:Y:S01]  /*1570*/  LDC.64 R6, c[0x0][0x3c0] ;  /* 0x0000f000ff067b82 */ /* 0x000ee20000000a00 */
[----:B------:R-:W-:-:S05]  /*1580*/  IADD3 R2, PT, PT, R2, R3, RZ ;  /* 0x0000000302027210 */ /* 0x000fca0007ffe0ff */
[C---:B---3--:R-:W-:Y:S02]  /*1590*/  IMAD R21, R2.reuse, R7, RZ ;  /* 0x0000000702157224 */ /* 0x048fe400078e02ff */
[----:B------:R-:W-:-:S05]  /*15a0*/  IMAD.WIDE.U32 R2, R2, R6, RZ ;  /* 0x0000000602027225 */ /* 0x000fca00078e00ff */
[----:B------:R-:W-:Y:S02]  /*15b0*/  IADD3 R21, PT, PT, R3, R21, RZ ;  /* 0x0000001503157210 */ /* 0x000fe40007ffe0ff */
[----:B------:R-:W-:-:S07]  /*15c0*/  MOV R20, R2 ;  /* 0x0000000200147202 */ /* 0x000fce0000000f00 */
.L_x_5070:
[----:B------:R-:W3:Y:S01]  /*15d0*/  LDC R9, c[0x0][0x3e8] ;  /* 0x0000fa00ff097b82 */ /* 0x000ee20000000800 */
[----:B------:R-:W-:Y:S02]  /*15e0*/  MOV R14, RZ ;  /* 0x000000ff000e7202 */ /* 0x000fe40000000f00 */
[----:B------:R-:W-:Y:S02]  /*15f0*/  CS2R R186, SRZ ;  /* 0x0000000000ba7805 */ /* 0x000fe4000001ff00 */
[----:B---3--:R-:W-:-:S04]  /*1600*/  IABS R2, R9 ;  /* 0x0000000900027213 */ /* 0x008fc80000000000 */
[----:B------:R-:W2:Y:S08]  /*1610*/  I2F.RP R8, R2 ;  /* 0x0000000200087306 */ /* 0x000eb00000209400 */
[----:B--2---:R-:W2:Y:S02]  /*1620*/  MUFU.RCP R5, R8 ;  /* 0x0000000800057308 */ /* 0x004ea40000001000 */
[----:B--2---:R-:W-:-:S02]  /*1630*/  IADD3 R5, PT, PT, R5, 0xffffffe, RZ ;  /* 0x0ffffffe05057810 */ /* 0x004fc40007ffe0ff */
[----:B------:R-:W-:-:S04]  /*1640*/  LEA R8, R134, 0xffffff80, 0x7 ;  /* 0xffffff8086087811 */ /* 0x000fc800078e38ff */
[----:B------:R-:W2:Y:S01]  /*1650*/  F2I.FTZ.U32.TRUNC.NTZ R15, R5 ;  /* 0x00000005000f7305 */ /* 0x000ea2000021f000 */
[----:B------:R-:W-:Y:S01]  /*1660*/  SHF.R.S32.HI R11, RZ, 0x1f, R8 ;  /* 0x0000001fff0b7819 */ /* 0x000fe20000011408 */
[----:B------:R-:W-:-:S04]  /*1670*/  IMAD.WIDE.U32 R20, R8, R6, R20 ;  /* 0x0000000608147225 */ /* 0x000fc800078e0014 */
[C---:B------:R-:W-:Y:S02]  /*1680*/  IMAD R12, R11.reuse, R6, RZ ;  /* 0x000000060b0c7224 */ /* 0x040fe400078e02ff */
[-C--:B------:R-:W-:Y:S02]  /*1690*/  IMAD R11, R11, R132.reuse, RZ ;  /* 0x000000840b0b7224 */ /* 0x080fe400078e02ff */
[----:B------:R-:W-:-:S04]  /*16a0*/  IMAD.WIDE.U32 R18, R8, R132, R18 ;  /* 0x0000008408127225 */ /* 0x000fc800078e0012 */
[----:B--2---:R-:W-:Y:S02]  /*16b0*/  IMAD.MOV R3, RZ, RZ, -R15 ;  /* 0x000000ffff037224 */ /* 0x004fe400078e0a0f */
[----:B------:R-:W-:Y:S02]  /*16c0*/  IMAD R11, R8, R133, R11 ;  /* 0x00000085080b7224 */ /* 0x000fe400078e020b */
[----:B-----5:R-:W-:Y:S01]  /*16d0*/  IMAD R4, R3, R2, RZ ;  /* 0x0000000203047224 */ /* 0x020fe200078e02ff */
[----:B------:R-:W-:Y:S02]  /*16e0*/  IABS R3, R16 ;  /* 0x0000001000037213 */ /* 0x000fe40000000000 */
[----:B------:R-:W-:Y:S01]  /*16f0*/  IADD3 R19, PT, PT, R19, R11, RZ ;  /* 0x0000000b13137210 */ /* 0x000fe20007ffe0ff */
[----:B------:R-:W-:-:S04]  /*1700*/  IMAD.HI.U32 R15, R15, R4, R14 ;  /* 0x000000040f0f7227 */ /* 0x000fc800078e000e */
[----:B------:R-:W-:-:S04]  /*1710*/  IMAD.MOV.U32 R4, RZ, RZ, R3 ;  /* 0x000000ffff047224 */ /* 0x000fc800078e0003 */
[----:B------:R-:W-:-:S04]  /*1720*/  IMAD.HI.U32 R14, R15, R4, RZ ;  /* 0x000000040f0e7227 */ /* 0x000fc800078e00ff */
[----:B------:R-:W-:Y:S01]  /*1730*/  IMAD R15, R8, R7, R12 ;  /* 0x00000007080f7224 */ /* 0x000fe200078e020c */
[----:B------:R-:W-:-:S04]  /*1740*/  IADD3 R3, PT, PT, -R14, RZ, RZ ;  /* 0x000000ff0e037210 */ /* 0x000fc80007ffe1ff */
[----:B------:R-:W-:Y:S01]  /*1750*/  IADD3 R21, PT, PT, R21, R15, RZ ;  /* 0x0000000f15157210 */ /* 0x000fe20007ffe0ff */
[C---:B------:R-:W-:Y:S02]  /*1760*/  IMAD R3, R2.reuse, R3, R4 ;  /* 0x0000000302037224 */ /* 0x040fe400078e0204 */
[----:B------:R-:W2:Y:S03]  /*1770*/  LDC.64 R4, c[0x0][0x3d8] ;  /* 0x0000f600ff047b82 */ /* 0x000ea60000000a00 */
        /* <DEDUP_REMOVED lines=18> */
[----:B------:R-:W-:Y:S01]  /*18a0*/  IADD3 R14, PT, PT, R21, R5, RZ ;  /* 0x00000005150e7210 */ /* 0x000fe20007ffe0ff */
[----:B------:R-:W-:-:S03]  /*18b0*/  IMAD.MOV.U32 R18, RZ, RZ, R20 ;  /* 0x000000ffff127224 */ /* 0x000fc600078e0014 */
[----:B------:R-:W-:-:S07]  /*18c0*/  IADD3 R11, PT, PT, R25, R3, RZ ;  /* 0x00000003190b7210 */ /* 0x000fce0007ffe0ff */
.L_x_5066:
[----:B------:R-:W-:Y:S01]  /*18d0*/  ISETP.NE.AND P2, PT, R10, -0x1, PT ;  /* 0xffffffff0a00780c */ /* 0x000fe20003f45270 */
[C---:B-1----:R-:W-:Y:S01]  /*18e0*/  IMAD.SHL.U32 R20, R0.reuse, 0x8, RZ ;  /* 0x0000000800147824 */ /* 0x042fe200078e00ff */
[----:B------:R-:W1:Y:S01]  /*18f0*/  LDCU.64 UR10, c[0x0][0x390] ;  /* 0x00007200ff0a77ac */ /* 0x000e620008000a00 */
[----:B------:R-:W-:Y:S01]  /*1900*/  IMAD.SHL.U32 R130, R0, 0x40, RZ ;  /* 0x0000004000827824 */ /* 0x000fe200078e00ff */
[----:B------:R-:W-:Y:S01]  /*1910*/  SHF.R.U32.HI R8, RZ, 0x3, R0 ;  /* 0x00000003ff087819 */ /* 0x000fe20000011600 */
[----:B------:R-:W2:Y:S01]  /*1920*/  S2UR UR5, SR_CgaCtaId ;  /* 0x00000000000579c3 */ /* 0x000ea20000008800 */
[----:B------:R-:W-:Y:S01]  /*1930*/  LOP3.LUT R183, R20, 0x1f8, RZ, 0xc0, !PT ;  /* 0x000001f814b77812 */ /* 0x000fe200078ec0ff */
[----:B------:R-:W3:Y:S01]  /*1940*/  LDCU.64 UR6, c[0x0][0x3c8] ;  /* 0x00007900ff0677ac */ /* 0x000ee20008000a00 */
[----:B------:R-:W-:Y:S01]  /*1950*/  LOP3.LUT R15, R130, 0x1c0, RZ, 0xc0, !PT ;  /* 0x000001c0820f7812 */ /* 0x000fe200078ec0ff */
[----:B------:R-:W-:Y:S01]  /*1960*/  IMAD.IADD R176, R129, 0x1, -R184 ;  /* 0x0000000181b07824 */ /* 0x000fe200078e0ab8 */
[----:B------:R-:W-:Y:S01]  /*1970*/  LOP3.LUT R183, R183, 0x38, R0, 0x78, !PT ;  /* 0x00000038b7b77812 */ /* 0x000fe200078e7800 */
[----:B------:R-:W4:Y:S01]  /*1980*/  LDCU.64 UR12, c[0x0][0x388] ;  /* 0x00007100ff0c77ac */ /* 0x000f220008000a00 */
[----:B------:R-:W-:Y:S01]  /*1990*/  LOP3.LUT R182, R20, 0x38, RZ, 0xc0, !PT ;  /* 0x0000003814b67812 */ /* 0x000fe200078ec0ff */
[----:B------:R-:W5:Y:S01]  /*19a0*/  @!P2 LDC.64 R4, c[0x0][0x398] ;  /* 0x0000e600ff04ab82 */ /* 0x000f620000000a00 */
[--C-:B------:R-:W-:Y:S01]  /*19b0*/  LOP3.LUT R15, R15, 0x38, R20.reuse, 0xf8, !PT ;  /* 0x000000380f0f7812 */ /* 0x100fe200078ef814 */
[----:B------:R-:W-:Y:S01]  /*19c0*/  UMOV UR4, 0x400 ;  /* 0x0000040000047882 */ /* 0x000fe20000000000 */
[----:B------:R-:W-:Y:S01]  /*19d0*/  LOP3.LUT R183, R183, 0x1e00, R20, 0xf8, !PT ;  /* 0x00001e00b7b77812 */ /* 0x000fe200078ef814 */
[----:B------:R-:W-:Y:S01]  /*19e0*/  IMAD.MOV.U32 R9, RZ, RZ, RZ ;  /* 0x000000ffff097224 */ /* 0x000fe200078e00ff */
[C---:B------:R-:W-:Y:S01]  /*19f0*/  IADD3 R20, P0, PT, R182.reuse, R18, RZ ;  /* 0x00000012b6147210 */ /* 0x040fe20007f1e0ff */
[----:B------:R-:W-:Y:S01]  /*1a00*/  BSSY.RECONVERGENT B0, `(.L_x_5071) ;  /* 0x0000035000007945 */ /* 0x000fe20003800200 */
[----:B------:R-:W-:Y:S01]  /*1a10*/  IADD3 R24, P1, PT, R182, R24, RZ ;  /* 0x00000018b6187210 */ /* 0x000fe20007f3e0ff */
[----:B------:R-:W3:Y:S01]  /*1a20*/  @P2 LDC.64 R2, c[0x0][0x3b0] ;  /* 0x0000ec00ff022b82 */ /* 0x000ee20000000a00 */
[----:B------:R-:W-:Y:S01]  /*1a30*/  IMAD.WIDE.U32 R12, R13, 0x40, R8 ;  /* 0x000000400d0c7825 */ /* 0x000fe200078e0008 */
[----:B------:R-:W-:-:S03]  /*1a40*/  LOP3.LUT R130, R130, 0x200, RZ, 0xc0, !PT ;  /* 0x0000020082827812 */ /* 0x000fc600078ec0ff */
[----:B------:R-:W-:Y:S02]  /*1a50*/  IMAD.X R21, RZ, RZ, R14, P0 ;  /* 0x000000ffff157224 */ /* 0x000fe400000e060e */
[----:B------:R-:W-:Y:S01]  /*1a60*/  IMAD.X R25, RZ, RZ, R11, P1 ;  /* 0x000000ffff197224 */ /* 0x000fe200008e060b */
[----:B--2---:R-:W-:Y:S01]  /*1a70*/  ULEA UR5, UR5, UR4, 0x18 ;  /* 0x0000000405057291 */ /* 0x004fe2000f8ec0ff */
[----:B------:R-:W-:-:S04]  /*1a80*/  IMAD.WIDE.U32 R20, R8, R6, R20 ;  /* 0x0000000608147225 */ /* 0x000fc800078e0014 */
[----:B------:R-:W-:Y:S01]  /*1a90*/  IMAD R181, R8, R7, R21 ;  /* 0x0000000708b57224 */ /* 0x000fe200078e0215 */
[----:B-1----:R-:W-:Y:S01]  /*1aa0*/  LEA R180, P0, R20, UR10, 0x1 ;  /* 0x0000000a14b47c11 */ /* 0x002fe2000f8008ff */
[----:B------:R-:W-:Y:S01]  /*1ab0*/  IMAD.WIDE.U32 R24, R8, R132, R24 ;  /* 0x0000008408187225 */ /* 0x000fe200078e0018 */
[----:B------:R-:W-:Y:S02]  /*1ac0*/  LEA R183, R183, UR5, 0x1 ;  /* 0x00000005b7b77c11 */ /* 0x000fe4000f8e08ff */
[----:B------:R-:W-:Y:S01]  /*1ad0*/  LEA.HI.X R181, R20, UR11, R181, 0x1, P0 ;  /* 0x0000000b14b57c11 */ /* 0x000fe200080f0cb5 */
[C---:B-----5:R-:W-:Y:S01]  /*1ae0*/  @!P2 IMAD.WIDE.U32 R22, R185.reuse, R4, RZ ;  /* 0x00000004b916a225 */ /* 0x060fe200078e00ff */
[----:B------:R-:W-:Y:S02]  /*1af0*/  SHF.R.S32.HI R4, RZ, 0x1f, R16 ;  /* 0x0000001fff047819 */ /* 0x000fe40000011410 */
[----:B----4-:R-:W-:Y:S01]  /*1b00*/  LEA R178, P1, R24, UR12, 0x1 ;  /* 0x0000000c18b27c11 */ /* 0x010fe2000f8208ff */
[----:B------:R-:W-:-:S02]  /*1b10*/  @!P2 IMAD R5, R185, R5, R23 ;  /* 0x00000005b905a224 */ /* 0x000fc400078e0217 */
[----:B---3--:R-:W-:-:S04]  /*1b20*/  @P2 IMAD.WIDE.U32 R18, R10, R2, RZ ;  /* 0x000000020a122225 */ /* 0x008fc800078e00ff */
[----:B------:R-:W-:Y:S02]  /*1b30*/  @!P2 IMAD.MOV.U32 R2, RZ, RZ, R22 ;  /* 0x000000ffff02a224 */ /* 0x000fe400078e0016 */
[----:B------:R-:W-:Y:S02]  /*1b40*/  @P2 IMAD.MOV.U32 R2, RZ, RZ, R18 ;  /* 0x000000ffff022224 */ /* 0x000fe400078e0012 */
[----:B------:R-:W-:Y:S02]  /*1b50*/  @P2 IMAD R5, R10, R3, R19 ;  /* 0x000000030a052224 */ /* 0x000fe400078e0213 */
[----:B------:R-:W-:Y:S01]  /*1b60*/  IMAD R179, R8, R133, R25 ;  /* 0x0000008508b37224 */ /* 0x000fe200078e0219 */
[----:B------:R-:W-:Y:S01]  /*1b70*/  IADD3 R2, P0, PT, R182, R2, RZ ;  /* 0x00000002b6027210 */ /* 0x000fe20007f1e0ff */
[----:B------:R-:W-:Y:S01]  /*1b80*/  IMAD R25, R4, UR6, RZ ;  /* 0x0000000604197c24 */ /* 0x000fe2000f8e02ff */
[----:B------:R-:W-:Y:S02]  /*1b90*/  SHF.R.U32.HI R4, RZ, 0x1, R0 ;  /* 0x00000001ff047819 */ /* 0x000fe40000011600 */
[----:B------:R-:W-:Y:S01]  /*1ba0*/  LEA.HI.X R179, R24, UR13, R179, 0x1, P1 ;  /* 0x0000000d18b37c11 */ /* 0x000fe200088f0cb3 */
[----:B------:R-:W-:Y:S01]  /*1bb0*/  IMAD.X R3, RZ, RZ, R5, P0 ;  /* 0x000000ffff037224 */ /* 0x000fe200000e0605 */
[----:B------:R-:W-:Y:S01]  /*1bc0*/  ISETP.GE.AND P0, PT, R8, R176, PT ;  /* 0x000000b00800720c */ /* 0x000fe20003f06270 */
[C---:B------:R-:W-:Y:S01]  /*1bd0*/  IMAD R25, R16.reuse, UR7, R25 ;  /* 0x0000000710197c24 */ /* 0x040fe2000f8e0219 */
[----:B------:R-:W-:Y:S01]  /*1be0*/  LOP3.LUT R125, R15, 0x8, R4, 0x78, !PT ;  /* 0x000000080f7d7812 */ /* 0x000fe200078e7804 */
[----:B------:R-:W-:Y:S01]  /*1bf0*/  IMAD.WIDE.U32 R16, R16, UR6, R2 ;  /* 0x0000000610107c25 */ /* 0x000fe2000f8e0002 */
[----:B------:R-:W-:-:S03]  /*1c00*/  SHF.R.U32.HI R3, RZ, 0x4, R0 ;  /* 0x00000004ff037819 */ /* 0x000fc60000011600 */
[----:B------:R-:W-:-:S06]  /*1c10*/  IMAD.IADD R25, R17, 0x1, R25 ;  /* 0x0000000111197824 */ /* 0x000fcc00078e0219 */
[----:B------:R-:W-:Y:S05]  /*1c20*/  @P0 BRA `(.L_x_5072) ;  /* 0x0000000000480947 */ /* 0x000fea0003800000 */
        /* <DEDUP_REMOVED lines=17> */
.L_x_5073:
[----:B------:R2:W-:Y:S02]  /*1d40*/  STS.128 [R183], RZ ;  /* 0x000000ffb7007388 */ /* 0x0005e40000000c00 */
.L_x_5072:
[----:B------:R-:W-:Y:S05]  /*1d50*/  BSYNC.RECONVERGENT B0 ;  /* 0x0000000000007941 */ /* 0x000fea0003800200 */
.L_x_5071:
[C---:B------:R-:W-:Y:S01]  /*1d60*/  VIADD R23, R8.reuse, 0x10 ;  /* 0x0000001008177836 */ /* 0x040fe20000000000 */
[----:B------:R-:W-:Y:S01]  /*1d70*/  IADD3 R21, PT, PT, R8, 0x20, RZ ;  /* 0x0000002008157810 */ /* 0x000fe20007ffe0ff */
[----:B------:R-:W-:Y:S01]  /*1d80*/  VIADD R128, R134, 0xffffffff ;  /* 0xffffffff86807836 */ /* 0x000fe20000000000 */
[----:B------:R-:W-:Y:S01]  /*1d90*/  BSSY.RECONVERGENT B0, `(.L_x_5074) ;  /* 0x000001d000007945 */ /* 0x000fe20003800200 */
[----:B-1----:R-:W-:Y:S01]  /*1da0*/  VIADD R19, R8, 0x30 ;  /* 0x0000003008137836 */ /* 0x002fe20000000000 */
[-C--:B------:R-:W-:Y:S01]  /*1db0*/  ISETP.GE.AND P0, PT, R23, R176.reuse, PT ;  /* 0x000000b01700720c */ /* 0x080fe20003f06270 */
[----:B------:R-:W-:Y:S01]  /*1dc0*/  IMAD.SHL.U32 R124, R128, 0x80, RZ ;  /* 0x00000080807c7824 */ /* 0x000fe200078e00ff */
        /* <DEDUP_REMOVED lines=25> */
.L_x_5075:
[----:B------:R-:W-:Y:S05]  /*1f60*/  BSYNC.RECONVERGENT B0 ;  /* 0x0000000000007941 */ /* 0x000fea0003800200 */
.L_x_5074:
        /* <DEDUP_REMOVED lines=22> */
.L_x_5077:
[----:B------:R-:W-:Y:S05]  /*20d0*/  BSYNC.RECONVERGENT B0 ;  /* 0x0000000000007941 */ /* 0x000fea0003800200 */
.L_x_5076:
        /* <DEDUP_REMOVED lines=22> */
.L_x_5079:
[----:B------:R-:W-:Y:S05]  /*2240*/  BSYNC.RECONVERGENT B0 ;  /* 0x0000000000007941 */ /* 0x000fea0003800200 */
.L_x_5078:
        /* <DEDUP_REMOVED lines=12> */
.L_x_5082:
[----:B------:R1:W-:Y:S02]  /*2310*/  STS.128 [R183+0x2000], RZ ;  /* 0x002000ffb7007388 */ /* 0x0003e40000000c00 */
.L_x_5081:
[----:B------:R-:W-:Y:S05]  /*2320*/  BSYNC.RECONVERGENT B0 ;  /* 0x0000000000007941 */ /* 0x000fea0003800200 */
.L_x_5080:
[-C--:B------:R-:W-:Y:S01]  /*2330*/  ISETP.GE.AND P1, PT, R23, R10.reuse, PT ;  /* 0x0000000a1700720c */ /* 0x080fe20003f26270 */
[C---:B--2---:R-:W-:Y:S01]  /*2340*/  VIADD R17, R8.reuse, 0x40 ;  /* 0x0000004008117836 */ /* 0x044fe20000000000 */
[C---:B------:R-:W-:Y:S01]  /*2350*/  SHF.L.U64.HI R2, R127.reuse, 0x1, R2 ;  /* 0x000000017f027819 */ /* 0x040fe20000010202 */
[----:B------:R-:W-:Y:S01]  /*2360*/  IMAD.SHL.U32 R127, R127, 0x2, RZ ;  /* 0x000000027f7f7824 */ /* 0x000fe200078e00ff */
[----:B------:R-:W-:Y:S01]  /*2370*/  BSSY.RECONVERGENT B0, `(.L_x_5083) ;  /* 0x0000014000007945 */ /* 0x000fe20003800200 */
[C---:B------:R-:W-:Y:S01]  /*2380*/  VIADD R13, R8.reuse, 0x50 ;  /* 0x00000050080d7836 */ /* 0x040fe20000000000 */
        /* <DEDUP_REMOVED lines=18> */
.L_x_5084:
[----:B------:R-:W-:Y:S05]  /*24b0*/  BSYNC.RECONVERGENT B0 ;  /* 0x0000000000007941 */ /* 0x000fea0003800200 */
.L_x_5083:
        /* <DEDUP_REMOVED lines=13> */
.L_x_5086:
[----:B------:R-:W-:Y:S05]  /*2590*/  BSYNC.RECONVERGENT B0 ;  /* 0x0000000000007941 */ /* 0x000fea0003800200 */
.L_x_5085:
        /* <DEDUP_REMOVED lines=12> */
.L_x_5088:
[----:B------:R-:W-:Y:S05]  /*2660*/  BSYNC.RECONVERGENT B0 ;  /* 0x0000000000007941 */ /* 0x000fea0003800200 */
.L_x_5087:
        /* <DEDUP_REMOVED lines=15> */
.L_x_5090:
[----:B------:R-:W-:Y:S05]  /*2760*/  BSYNC.RECONVERGENT B0 ;  /* 0x0000000000007941 */ /* 0x000fea0003800200 */
.L_x_5089:
        /* <DEDUP_REMOVED lines=12> */
.L_x_5092:
[----:B------:R-:W-:Y:S05]  /*2830*/  BSYNC.RECONVERGENT B0 ;  /* 0x0000000000007941 */ /* 0x000fea0003800200 */
.L_x_5091:
        /* <DEDUP_REMOVED lines=15> */
.L_x_5094:
[----:B------:R-:W-:Y:S05]  /*2930*/  BSYNC.RECONVERGENT B0 ;  /* 0x0000000000007941 */ /* 0x000fea0003800200 */
.L_x_5093:
        /* <DEDUP_REMOVED lines=13> */
.L_x_5096:
[----:B------:R-:W-:Y:S05]  /*2a10*/  BSYNC.RECONVERGENT B0 ;  /* 0x0000000000007941 */ /* 0x000fea0003800200 */
.L_x_5095:
        /* <DEDUP_REMOVED lines=25> */
.L_x_5099:
[----:B------:R1:W-:Y:S01]  /*2bb0*/  STS.128 [R183+0x6000], RZ ;  /* 0x006000ffb7007388 */ /* 0x0003e20000000c00 */
[----:B------:R-:W-:Y:S05]  /*2bc0*/  BRA `(.L_x_5100) ;  /* 0x0000000000047947 */ /* 0x000fea0003800000 */
.L_x_5098:
[----:B------:R1:W-:Y:S02]  /*2bd0*/  STS.128 [R183+0x6000], RZ ;  /* 0x006000ffb7007388 */ /* 0x0003e40000000c00 */
.L_x_5100:
[----:B------:R-:W-:Y:S05]  /*2be0*/  BSYNC.RECONVERGENT B0 ;  /* 0x0000000000007941 */ /* 0x000fea0003800200 */
.L_x_5097:
[----:B------:R-:W-:Y:S01]  /*2bf0*/  ISETP.GE.AND P0, PT, R23, R10, PT ;  /* 0x0000000a1700720c */ /* 0x000fe20003f06270 */
[----:B------:R-:W-:Y:S01]  /*2c00*/  IMAD.SHL.U32 R174, R3, 0x400, RZ ;  /* 0x0000040003ae7824 */ /* 0x000fe200078e00ff */
[C---:B------:R-:W-:Y:S01]  /*2c10*/  SHF.L.U64.HI R126, R5.reuse, 0x1, R126 ;  /* 0x00000001057e7819 */ /* 0x040fe2000001027e */
[----:B------:R-:W-:Y:S01]  /*2c20*/  IMAD.SHL.U32 R5, R5, 0x2, RZ ;  /* 0x0000000205057824 */ /* 0x000fe200078e00ff */
[----:B------:R-:W-:Y:S01]  /*2c30*/  LOP3.LUT R3, R15, 0x8, R0, 0x78, !PT ;  /* 0x000000080f037812 */ /* 0x000fe200078e7800 */
[----:B------:R-:W-:Y:S01]  /*2c40*/  IMAD.IADD R175, R125, 0x1, R4 ;  /* 0x000000017daf7824 */ /* 0x000fe200078e0204 */
[----:B------:R-:W-:Y:S01]  /*2c50*/  LOP3.LUT R174, R174, 0x400, RZ, 0xc0, !PT ;  /* 0x00000400aeae7812 */ /* 0x000fe200078ec0ff */
[----:B------:R-:W-:Y:S01]  /*2c60*/  BSSY.RECONVERGENT B0, `(.L_x_5101) ;  /* 0x0000015000007945 */ /* 0x000fe20003800200 */
[----:B------:R-:W-:Y:S02]  /*2c70*/  IADD3 R8, P1, PT, R5, R180, RZ ;  /* 0x000000b405087210 */ /* 0x000fe40007f3e0ff */
[-C--:B------:R-:W-:Y:S01]  /*2c80*/  ISETP.GE.AND P2, PT, R9, R10.reuse, PT ;  /* 0x0000000a0900720c */ /* 0x080fe20003f46270 */
[----:B------:R-:W-:Y:S01]  /*2c90*/  IMAD R174, R3, 0x2, R174 ;  /* 0x0000000203ae7824 */ /* 0x000fe200078e02ae */
[-C--:B------:R-:W-:Y:S01]  /*2ca0*/  ISETP.GE.AND P6, PT, R21, R10.reuse, PT ;  /* 0x0000000a1500720c */ /* 0x080fe20003fc6270 */
[----:B------:R1:W-:Y:S01]  /*2cb0*/  @P0 STS.128 [R183+0x6800], RZ ;  /* 0x006800ffb7000388 */ /* 0x0003e20000000c00 */
[----:B------:R-:W-:Y:S01]  /*2cc0*/  IMAD.X R9, R126, 0x1, R181, P1 ;  /* 0x000000017e097824 */ /* 0x000fe200008e06b5 */
[----:B------:R-:W-:-:S02]  /*2cd0*/  ISETP.GE.AND P5, PT, R19, R10, PT ;  /* 0x0000000a1300720c */ /* 0x000fc40003fa6270 */
        /* <DEDUP_REMOVED lines=13> */
.L_x_5102:
[----:B------:R-:W-:Y:S05]  /*2db0*/  BSYNC.RECONVERGENT B0 ;  /* 0x0000000000007941 */ /* 0x000fea0003800200 */
.L_x_5101:
        /* <DEDUP_REMOVED lines=13> */
.L_x_5104:
[----:B------:R-:W-:Y:S05]  /*2e90*/  BSYNC.RECONVERGENT B0 ;  /* 0x0000000000007941 */ /* 0x000fea0003800200 */
.L_x_5103:
        /* <DEDUP_REMOVED lines=13> */
.L_x_5106:
[----:B------:R-:W-:Y:S05]  /*2f70*/  BSYNC.RECONVERGENT B0 ;  /* 0x0000000000007941 */ /* 0x000fea0003800200 */
.L_x_5105:
        /* <DEDUP_REMOVED lines=16> */
.L_x_5108:
[----:B------:R-:W-:Y:S05]  /*3080*/  BSYNC.RECONVERGENT B0 ;  /* 0x0000000000007941 */ /* 0x000fea0003800200 */
.L_x_5107:
        /* <DEDUP_REMOVED lines=13> */
.L_x_5110:
[----:B------:R-:W-:Y:S05]  /*3160*/  BSYNC.RECONVERGENT B0 ;  /* 0x0000000000007941 */ /* 0x000fea0003800200 */
.L_x_5109:
        /* <DEDUP_REMOVED lines=16> */
.L_x_5112:
[----:B------:R-:W-:Y:S05]  /*3270*/  BSYNC.RECONVERGENT B0 ;  /* 0x0000000000007941 */ /* 0x000fea0003800200 */
.L_x_5111:
        /* <DEDUP_REMOVED lines=14> */
.L_x_5114:
[----:B------:R-:W-:Y:S05]  /*3360*/  BSYNC.RECONVERGENT B0 ;  /* 0x0000000000007941 */ /* 0x000fea0003800200 */
.L_x_5113:
[----:B------:R-:W-:Y:S01]  /*3370*/  LDSM.16.M88.4 R92, [R175] ;  /* 0x00000000af5c783b */ /* 0x000fe20000000200 */
[----:B------:R-:W-:Y:S01]  /*3380*/  R2P PR, R0, 0x6 ;  /* 0x0000000600007804 */ /* 0x000fe20000000000 */
[----:B------:R-:W-:Y:S01]  /*3390*/  IMAD.MOV.U32 R3, RZ, RZ, 0x20 ;  /* 0x00000020ff037424 */ /* 0x000fe200078e00ff */
[----:B------:R-:W-:Y:S01]  /*33a0*/  ISETP.GT.AND P0, PT, R128, R177, PT ;  /* 0x000000b18000720c */ /* 0x000fe20003f04270 */
[----:B------:R-:W5:Y:S01]  /*33b0*/  LDSM.16.M88.4 R48, [R174+UR5+0x2000] ;  /* 0x00200005ae30783b */ /* 0x000f620008000200 */
[----:B------:R-:W-:Y:S01]  /*33c0*/  VIADD R0, R174, UR5 ;  /* 0x00000005ae007c36 */ /* 0x000fe20008000000 */
[----:B------:R-:W-:Y:S01]  /*33d0*/  VIMNMX R137, PT, PT, R129, R136, PT ;  /* 0x0000008881897248 */ /* 0x000fe20003fe0100 */
        /* <DEDUP_REMOVED lines=8> */
[----:B------:R-:W-:Y:S03]  /*3460*/  LDSM.16.M88.4 R24, [R174+UR5+0x3800] ;  /* 0x00380005ae18783b */ /* 0x000fe60008000200 */
[----:B------:R-:W-:Y:S01]  /*3470*/  IADD3 R168, PT, PT, R0, R4, RZ ;  /* 0x0000000400a87210 */ /* 0x000fe20007ffe0ff */
[----:B------:R-:W-:Y:S01]  /*3480*/  LDSM.16.M88.4 R76, [R173] ;  /* 0x00000000ad4c783b */ /* 0x000fe20000000200 */
[----:B------:R-:W-:-:S03]  /*3490*/  IMAD.IADD R172, R175, 0x1, R4 ;  /* 0x00000001afac7824 */ /* 0x000fc600078e0204 */
[----:B------:R-:W3:Y:S01]  /*34a0*/  LDSM.16.M88.4 R60, [R169+0x2000] ;  /* 0x00200000a93c783b */ /* 0x000ee20000000200 */
[C---:B------:R-:W-:Y:S02]  /*34b0*/  IMAD.IADD R171, R3.reuse, 0x1, R172 ;  /* 0x0000000103ab7824 */ /* 0x040fe400078e02ac */
[----:B------:R-:W-:Y:S01]  /*34c0*/  IMAD.IADD R167, R3, 0x1, R168 ;  /* 0x0000000103a77824 */ /* 0x000fe200078e02a8 */
[----:B------:R-:W4:Y:S04]  /*34d0*/  LDSM.16.M88.4 R56, [R169+0x2800] ;  /* 0x00280000a938783b */ /* 0x000f280000000200 */
[----:B-1----:R-:W1:Y:S04]  /*34e0*/  LDSM.16.M88.4 R8, [R174+UR5+0x4800] ;  /* 0x00480005ae08783b */ /* 0x002e680008000200 */
[----:B------:R-:W1:Y:S04]  /*34f0*/  LDSM.16.M88.4 R16, [R174+UR5+0x4000] ;  /* 0x00400005ae10783b */ /* 0x000e680008000200 */
[----:B------:R-:W1:Y:S01]  /*3500*/  LDSM.16.M88.4 R100, [R174+UR5+0x5000] ;  /* 0x00500005ae64783b */ /* 0x000e620008000200 */
        /* <DEDUP_REMOVED lines=12> */
[C---:B---3--:R-:W-:Y:S03]  /*35d0*/  HMMA.16816.F32 R52, R76.reuse, R60, R52 ;  /* 0x0000003c4c34723c */ /* 0x048fe60000001834 */
[----:B------:R-:W-:Y:S04]  /*35e0*/  LDSM.16.M88.4 R112, [R168+0x5000] ;  /* 0x00500000a870783b */ /* 0x000fe80000000200 */
[----:B------:R-:W-:Y:S01]  /*35f0*/  LDSM.16.M88.4 R108, [R168+0x5800] ;  /* 0x00580000a86c783b */ /* 0x000fe20000000200 */
[C---:B------:R-:W-:Y:S03]  /*3600*/  HMMA.16816.F32 R48, R76.reuse, R62, R48 ;  /* 0x0000003e4c30723c */ /* 0x040fe60000001830 */
[----:B------:R-:W2:Y:S04]  /*3610*/  LDSM.16.M88.4 R60, [R169+0x3800] ;  /* 0x00380000a93c783b */ /* 0x000ea80000000200 */
[----:B------:R-:W0:Y:S01]  /*3620*/  LDGDEPBAR ;  /* 0x00000000000079af */ /* 0x000e220000000000 */
[C---:B----4-:R-:W-:Y:S08]  /*3630*/  HMMA.16816.F32 R44, R76.reuse, R56, R44 ;  /* 0x000000384c2c723c */ /* 0x050ff0000000182c */
[----:B------:R-:W-:Y:S01]  /*3640*/  HMMA.16816.F32 R40, R76, R58, R40 ;  /* 0x0000003a4c28723c */ /* 0x000fe20000001828 */
[----:B------:R-:W3:Y:S07]  /*3650*/  LDSM.16.M88.4 R56, [R169+0x4800] ;  /* 0x00480000a938783b */ /* 0x000eee0000000200 */
        /* <DEDUP_REMOVED lines=44> */
[C---:B---3--:R-:W-:Y:S08]  /*3920*/  HMMA.16816.F32 R20, R116.reuse, R56, R20 ;  /* 0x000000387414723c */ /* 0x048ff00000001814 */
[----:B------:R-:W-:Y:S01]  /*3930*/  HMMA.16816.F32 R16, R116, R58, R16 ;  /* 0x0000003a7410723c */ /* 0x000fe20000001810 */
[----:B------:R-:W3:Y:S01]  /*3940*/  LDSM.16.M88.4 R56, [R167+0x5800] ;  /* 0x00580000a738783b */ /* 0x000ee20000000200 */
        /* <DEDUP_REMOVED lines=17> */
[C---:B----4-:R-:W-:Y:S08]  /*3a60*/  HMMA.16816.F32 R12, R88.reuse, R64, R12 ;  /* 0x00000040580c723c */ /* 0x050ff0000000180c */
[C---:B------:R-:W-:Y:S08]  /*3a70*/  HMMA.16816.F32 R8, R88.reuse, R66, R8 ;  /* 0x000000425808723c */ /* 0x040ff00000001808 */
[C---:B--2---:R-:W-:Y:S08]  /*3a80*/  HMMA.16816.F32 R104, R88.reuse, R60, R104 ;  /* 0x0000003c5868723c */ /* 0x044ff00000001868 */
[C---:B------:R-:W-:Y:S08]  /*3a90*/  HMMA.16816.F32 R100, R88.reuse, R62, R100 ;  /* 0x0000003e5864723c */ /* 0x040ff00000001864 */
[----:B---3--:R-:W-:Y:S01]  /*3aa0*/  HMMA.16816.F32 R96, R88, R56, R96 ;  /* 0x000000385860723c */ /* 0x008fe20000001860 */
[----:B------:R-:W-:-:S07]  /*3ab0*/  IADD3 R56, PT, PT, R124, R135, RZ ;  /* 0x000000877c387210 */ /* 0x000fce0007ffe0ff */
        /* <DEDUP_REMOVED lines=14> */
.L_x_5116:
        /* <DEDUP_REMOVED lines=59> */
.L_x_5117:
[----:B------:R-:W1:Y:S01]  /*3f50*/  LDCU UR4, c[0x0][0x440] ;  /* 0x00008800ff0477ac */ /* 0x000e620008000800 */
[----:B------:R-:W-:Y:S01]  /*3f60*/  IADD3 R58, P1, PT, R127, R178, RZ ;  /* 0x000000b27f3a7210 */ /* 0x000fe20007f3e0ff */
[----:B------:R-:W-:Y:S04]  /*3f70*/  BSSY.RECONVERGENT B0, `(.L_x_5118) ;  /* 0x0000040000007945 */ /* 0x000fe80003800200 */
[----:B------:R-:W-:Y:S01]  /*3f80*/  IMAD.X R59, R2, 0x1, R179, P1 ;  /* 0x00000001023b7824 */ /* 0x000fe200008e06b3 */
[C---:B-1----:R-:W-:Y:S02]  /*3f90*/  ISETP.GE.AND P0, PT, R182.reuse, UR4, PT ;  /* 0x00000004b6007c0c */ /* 0x042fe4000bf06270 */
[----:B------:R-:W-:-:S11]  /*3fa0*/  ISETP.GE.AND P2, PT, R182, UR4, PT ;  /* 0x00000004b6007c0c */ /* 0x000fd6000bf46270 */
[----:B------:R-:W-:Y:S01]  /*3fb0*/  @!P0 IMAD.MOV.U32 R62, RZ, RZ, R58 ;  /* 0x000000ffff3e8224 */ /* 0x000fe200078e003a */
[CC--:B------:R-:W-:Y:S01]  /*3fc0*/  @!P0 LEA R64, P3, R132.reuse, R58.reuse, 0x5 ;  /* 0x0000003a84408211 */ /* 0x0c0fe200078628ff */
        /* <DEDUP_REMOVED lines=8> */
[CC--:B------:R-:W-:Y:S01]  /*4050*/  @!P0 LEA R68, P2, R132.reuse, R58.reuse, 0x6 ;  /* 0x0000003a84448211 */ /* 0x0c0fe200078430ff */
[----:B------:R-:W-:Y:S01]  /*4060*/  @!P0 IMAD R2, R133, 0x60, RZ ;  /* 0x0000006085028824 */ /* 0x000fe200078e02ff */
[C---:B------:R-:W-:Y:S01]  /*4070*/  @!P0 LEA.HI.X R65, R132.reuse, R59, R133, 0x5, P3 ;  /* 0x0000003b84418211 */ /* 0x040fe200018f2c85 */
[C---:B------:R-:W-:Y:S01]  /*4080*/  @!P0 IMAD.WIDE.U32 R62, R132.reuse, 0x60, R62 ;  /* 0x00000060843e8825 */ /* 0x040fe200078e003e */
[----:B------:R1:W-:Y:S01]  /*4090*/  @P0 STS.128 [R183+0x2800], RZ ;  /* 0x002800ffb7000388 */ /* 0x0003e20000000c00 */
[----:B------:R-:W-:-:S02]  /*40a0*/  @!P0 LEA R66, P1, R132, R58, 0x7 ;  /* 0x0000003a84428211 */ /* 0x000fc400078238ff */
[CC--:B------:R-:W-:Y:S01]  /*40b0*/  @!P0 LEA.HI.X R69, R132.reuse, R59.reuse, R133, 0x6, P2 ;  /* 0x0000003b84458211 */ /* 0x0c0fe200010f3485 */
        /* <DEDUP_REMOVED lines=43> */
.L_x_5119:
[----:B------:R-:W-:Y:S05]  /*4370*/  BSYNC.RECONVERGENT B0 ;  /* 0x0000000000007941 */ /* 0x000fea0003800200 */
.L_x_5118:
[----:B------:R-:W0:Y:S02]  /*4380*/  LDGDEPBAR ;  /* 0x00000000000079af */ /* 0x000e240000000000 */
.L_x_5115:
[C---:B------:R-:W-:Y:S01]  /*4390*/  VIADD R0, R56.reuse, 0x1 ;  /* 0x0000000138007836 */ /* 0x040fe20000000000 */
[----:B------:R-:W3:Y:S01]  /*43a0*/  LDCU UR4, c[0x0][0x45c] ;  /* 0x00008b80ff0477ac */ /* 0x000ee20008000800 */
[C---:B------:R-:W-:Y:S02]  /*43b0*/  VIADD R2, R56.reuse, 0x8 ;  /* 0x0000000838027836 */ /* 0x040fe40000000000 */
[----:B------:R-:W-:Y:S01]  /*43c0*/  VIADD R57, R56, 0x10 ;  /* 0x0000001038397836 */ /* 0x000fe20000000000 */
[-C--:B------:R-:W-:Y:S01]  /*43d0*/  ISETP.GE.AND P4, PT, R0, R137.reuse, PT ;  /* 0x000000890000720c */ /* 0x080fe20003f86270 */
[----:B------:R-:W-:Y:S01]  /*43e0*/  IMAD.IADD R170, R130, 0x1, R125 ;  /* 0x0000000182aa7824 */ /* 0x000fe200078e027d */
[-C--:B------:R-:W-:Y:S01]  /*43f0*/  ISETP.GE.AND P1, PT, R0, R136.reuse, PT ;  /* 0x000000880000720c */ /* 0x080fe20003f26270 */
[----:B------:R-:W-:Y:S01]  /*4400*/  VIADD R0, R56, 0x9 ;  /* 0x0000000938007836 */ /* 0x000fe20000000000 */
[C---:B------:R-:W-:Y:S02]  /*4410*/  ISETP.GE.AND P3, PT, R2.reuse, R137, PT ;  /* 0x000000890200720c */ /* 0x040fe40003f66270 */
[----:B------:R-:W-:Y:S01]  /*4420*/  ISETP.GE.AND P6, PT, R2, R136, PT ;  /* 0x000000880200720c */ /* 0x000fe20003fc6270 */
[----:B------:R-:W-:Y:S01]  /*4430*/  VIADD R2, R56, 0x11 ;  /* 0x0000001138027836 */ /* 0x000fe20000000000 */
[----:B-1----:R-:W-:-:S02]  /*4440*/  FSEL R69, R55, -INF , !P1 ;  /* 0xff80000037457808 */ /* 0x002fc40004800000 */
[----:B------:R-:W-:Y:S01]  /*4450*/  FSEL R68, R48, -INF , !P3 ;  /* 0xff80000030447808 */ /* 0x000fe20005800000 */
[----:B------:R-:W-:Y:S01]  /*4460*/  VIADD R48, R56, 0x20 ;  /* 0x0000002038307836 */ /* 0x000fe20000000000 */
[CC--:B------:R-:W-:Y:S02]  /*4470*/  ISETP.GE.AND P0, PT, R0.reuse, R137.reuse, PT ;  /* 0x000000890000720c */ /* 0x0c0fe40003f06270 */
[-C--:B------:R-:W-:Y:S02]  /*4480*/  ISETP.GE.AND P5, PT, R0, R136.reuse, PT ;  /* 0x000000880000720c */ /* 0x080fe40003fa6270 */
[CC--:B------:R-:W-:Y:S02]  /*4490*/  ISETP.GE.AND P1, PT, R2.reuse, R137.reuse, PT ;  /* 0x000000890200720c */ /* 0x0c0fe40003f26270 */
[----:B------:R-:W-:Y:S01]  /*44a0*/  ISETP.GE.AND P3, PT, R2, R136, PT ;  /* 0x000000880200720c */ /* 0x000fe20003f66270 */
[----:B------:R-:W-:Y:S01]  /*44b0*/  VIADD R2, R56, 0x19 ;  /* 0x0000001938027836 */ /* 0x000fe20000000000 */
[----:B------:R-:W-:-:S02]  /*44c0*/  ISETP.GE.AND P2, PT, R57, R137, PT ;  /* 0x000000893900720c */ /* 0x000fc40003f46270 */
[----:B------:R-:W-:Y:S01]  /*44d0*/  FSEL R0, R53, -INF , !P4 ;  /* 0xff80000035007808 */ /* 0x000fe20006000000 */
[----:B------:R-:W-:Y:S01]  /*44e0*/  VIADD R53, R56, 0x18 ;  /* 0x0000001838357836 */ /* 0x000fe20000000000 */
[----:B------:R-:W-:Y:S02]  /*44f0*/  FSEL R81, R51, -INF , !P5 ;  /* 0xff80000033517808 */ /* 0x000fe40006800000 */
[----:B------:R-:W-:Y:S01]  /*4500*/  FSEL R76, R44, -INF , !P2 ;  /* 0xff8000002c4c7808 */ /* 0x000fe20005000000 */
[----:B------:R-:W-:Y:S01]  /*4510*/  VIADD R44, R56, 0x28 ;  /* 0x00000028382c7836 */ /* 0x000fe20000000000 */
[----:B------:R-:W-:Y:S02]  /*4520*/  FSEL R77, R50, -INF , !P6 ;  /* 0xff800000324d7808 */ /* 0x000fe40007000000 */
[CC--:B------:R-:W-:Y:S02]  /*4530*/  ISETP.GE.AND P5, PT, R2.reuse, R137.reuse, PT ;  /* 0x000000890200720c */ /* 0x0c0fe40003fa6270 */
[----:B------:R-:W-:Y:S01]  /*4540*/  ISETP.GE.AND P2, PT, R2, R136, PT ;  /* 0x000000880200720c */ /* 0x000fe20003f46270 */
[----:B------:R-:W-:Y:S01]  /*4550*/  VIADD R2, R56, 0x21 ;  /* 0x0000002138027836 */ /* 0x000fe20000000000 */
[----:B------:R-:W-:-:S02]  /*4560*/  ISETP.GE.AND P6, PT, R53, R137, PT ;  /* 0x000000893500720c */ /* 0x000fc40003fc6270 */
[-C--:B------:R-:W-:Y:S02]  /*4570*/  ISETP.GE.AND P4, PT, R57, R136.reuse, PT ;  /* 0x000000883900720c */ /* 0x080fe40003f86270 */
[----:B------:R-:W-:Y:S02]  /*4580*/  FSEL R70, R49, -INF , !P0 ;  /* 0xff80000031467808 */ /* 0x000fe40004000000 */
[----:B------:R-:W-:Y:S02]  /*4590*/  ISETP.GE.AND P0, PT, R53, R136, PT ;  /* 0x000000883500720c */ /* 0x000fe40003f06270 */
[----:B------:R-:W-:Y:S02]  /*45a0*/  FSEL R73, R47, -INF , !P3 ;  /* 0xff8000002f497808 */ /* 0x000fe40005800000 */
[----:B------:R-:W-:Y:S02]  /*45b0*/  FSEL R40, R40, -INF , !P6 ;  /* 0xff80000028287808 */ /* 0x000fe40007000000 */
[----:B------:R-:W-:-:S02]  /*45c0*/  FSEL R75, R46, -INF , !P4 ;  /* 0xff8000002e4b7808 */ /* 0x000fc40006000000 */
[CC--:B------:R-:W-:Y:S02]  /*45d0*/  ISETP.GE.AND P3, PT, R2.reuse, R137.reuse, PT ;  /* 0x000000890200720c */ /* 0x0c0fe40003f66270 */
[----:B------:R-:W-:Y:S01]  /*45e0*/  ISETP.GE.AND P6, PT, R2, R136, PT ;  /* 0x000000880200720c */ /* 0x000fe20003fc6270 */
[----:B------:R-:W-:Y:S01]  /*45f0*/  VIADD R2, R56, 0x29 ;  /* 0x0000002938027836 */ /* 0x000fe20000000000 */
[-C--:B------:R-:W-:Y:S02]  /*4600*/  ISETP.GE.AND P4, PT, R48, R137.reuse, PT ;  /* 0x000000893000720c */ /* 0x080fe40003f86270 */
        /* <DEDUP_REMOVED lines=9> */
[----:B------:R-:W-:Y:S01]  /*46a0*/  ISETP.GE.AND P4, PT, R2, R136, PT ;  /* 0x000000880200720c */ /* 0x000fe20003f86270 */
[----:B------:R-:W-:Y:S01]  /*46b0*/  VIADD R2, R56, 0x31 ;  /* 0x0000003138027836 */ /* 0x000fe20000000000 */
[----:B------:R-:W-:-:S02]  /*46c0*/  FSEL R139, R39, -INF , !P6 ;  /* 0xff800000278b7808 */ /* 0x000fc40007000000 */
[----:B------:R-:W-:Y:S01]  /*46d0*/  FSEL R138, R32, -INF , !P0 ;  /* 0xff800000208a7808 */ /* 0x000fe20004000000 */
[----:B------:R-:W-:Y:S01]  /*46e0*/  VIADD R32, R56, 0x40 ;  /* 0x0000004038207836 */ /* 0x000fe20000000000 */
[----:B------:R-:W-:Y:S02]  /*46f0*/  ISETP.GE.AND P6, PT, R2, R137, PT ;  /* 0x000000890200720c */ /* 0x000fe40003fc6270 */
[----:B------:R-:W-:Y:S02]  /*4700*/  FSEL R74, R45, -INF , !P1 ;  /* 0xff8000002d4a7808 */ /* 0x000fe40004800000 */
[----:B------:R-:W-:Y:S01]  /*4710*/  FSEL R60, R29, -INF , !P6 ;  /* 0xff8000001d3c7808 */ /* 0x000fe20007000000 */
[----:B------:R-:W-:Y:S01]  /*4720*/  VIADD R29, R56, 0x59 ;  /* 0x00000059381d7836 */ /* 0x000fe20000000000 */
[-C--:B------:R-:W-:Y:S02]  /*4730*/  ISETP.GE.AND P6, PT, R32, R136.reuse, PT ;  /* 0x000000882000720c */ /* 0x080fe40003fc6270 */
[----:B------:R-:W-:-:S02]  /*4740*/  ISETP.GE.AND P1, PT, R48, R136, PT ;  /* 0x000000883000720c */ /* 0x000fc40003f26270 */
[----:B------:R-:W-:Y:S01]  /*4750*/  FSEL R119, R22, -INF , !P6 ;  /* 0xff80000016777808 */ /* 0x000fe20007000000 */
[C---:B------:R-:W-:Y:S01]  /*4760*/  VIADD R22, R56.reuse, 0x70 ;  /* 0x0000007038167836 */ /* 0x040fe20000000000 */
[-C--:B------:R-:W-:Y:S02]  /*4770*/  ISETP.GE.AND P6, PT, R56, R137.reuse, PT ;  /* 0x000000893800720c */ /* 0x080fe40003fc6270 */
[----:B------:R-:W-:Y:S02]  /*4780*/  FSEL R57, R38, -INF , !P1 ;  /* 0xff80000026397808 */ /* 0x000fe40004800000 */
[----:B------:R-:W-:Y:S01]  /*4790*/  ISETP.GE.AND P0, PT, R2, R136, PT ;  /* 0x000000880200720c */ /* 0x000fe20003f06270 */
[----:B------:R-:W-:Y:S01]  /*47a0*/  VIADD R2, R56, 0x39 ;  /* 0x0000003938027836 */ /* 0x000fe20000000000 */
[----:B------:R-:W-:Y:S02]  /*47b0*/  ISETP.GE.AND P1, PT, R41, R137, PT ;  /* 0x000000892900720c */ /* 0x000fe40003f26270 */
[----:B------:R-:W-:-:S02]  /*47c0*/  FSEL R52, R52, -INF , !P6 ;  /* 0xff80000034347808 */ /* 0x000fc40007000000 */
[----:B------:R-:W-:Y:S02]  /*47d0*/  FSEL R50, R33, -INF , !P2 ;  /* 0xff80000021327808 */ /* 0x000fe40005000000 */
[----:B------:R-:W-:Y:S02]  /*47e0*/  FSEL R67, R35, -INF , !P4 ;  /* 0xff80000023437808 */ /* 0x000fe40006000000 */
[----:B------:R-:W-:Y:S01]  /*47f0*/  FSEL R62, R28, -INF , !P1 ;  /* 0xff8000001c3e7808 */ /* 0x000fe20004800000 */
[----:B------:R-:W-:Y:S01]  /*4800*/  VIADD R28, R56, 0x48 ;  /* 0x00000048381c7836 */ /* 0x000fe20000000000 */
[----:B------:R-:W-:Y:S02]  /*4810*/  FMNMX3.FTZ R33, R52, R0, R68, !PT ;  /* 0x0000000034217276 */ /* 0x000fe40007810044 */
[----:B------:R-:W-:Y:S02]  /*4820*/  FSEL R55, R34, -INF , !P5 ;  /* 0xff80000022377808 */ /* 0x000fe40006800000 */
[----:B------:R-:W-:-:S02]  /*4830*/  ISETP.GE.AND P4, PT, R2, R137, PT ;  /* 0x000000890200720c */ /* 0x000fc40003f86270 */
[----:B------:R-:W-:Y:S01]  /*4840*/  ISETP.GE.AND P1, PT, R2, R136, PT ;  /* 0x000000880200720c */ /* 0x000fe20003f26270 */
[----:B------:R-:W-:Y:S01]  /*4850*/  VIADD R2, R56, 0x41 ;  /* 0x0000004138027836 */ /* 0x000fe20000000000 */
[----:B------:R-:W-:Y:S02]  /*4860*/  ISETP.GE.AND P5, PT, R36, R137, PT ;  /* 0x000000892400720c */ /* 0x000fe40003fa6270 */
[----:B------:R-:W-:Y:S02]  /*4870*/  FMNMX3.FTZ R33, R33, R70, R76, !PT ;  /* 0x0000004621217276 */ /* 0x000fe4000781004c */
[----:B------:R-:W-:Y:S02]  /*4880*/  FSEL R48, R37, -INF , !P3 ;  /* 0xff80000025307808 */ /* 0x000fe40005800000 */
[----:B------:R-:W-:Y:S01]  /*4890*/  FSEL R129, R31, -INF , !P0 ;  /* 0xff8000001f817808 */ /* 0x000fe20004000000 */
[----:B------:R-:W-:Y:S01]  /*48a0*/  VIADD R31, R56, 0x58 ;  /* 0x00000058381f7836 */ /* 0x000fe20000000000 */
[----:B------:R-:W-:Y:S01]  /*48b0*/  FSEL R64, R24, -INF , !P5 ;  /* 0xff80000018407808 */ /* 0x000fe20006800000 */
[----:B------:R-:W-:Y:S01]  /*48c0*/  VIADD R24, R56, 0x69 ;  /* 0x0000006938187836 */ /* 0x000fe20000000000 */
[----:B------:R-:W-:-:S02]  /*48d0*/  ISETP.GE.AND P3, PT, R41, R136, PT ;  /* 0x000000882900720c */ /* 0x000fc40003f66270 */
[CC--:B------:R-:W-:Y:S02]  /*48e0*/  ISETP.GE.AND P0, PT, R2.reuse, R137.reuse, PT ;  /* 0x000000890200720c */ /* 0x0c0fe40003f06270 */
[----:B------:R-:W-:Y:S01]  /*48f0*/  ISETP.GE.AND P5, PT, R2, R136, PT ;  /* 0x000000880200720c */ /* 0x000fe20003fa6270 */
[----:B------:R-:W-:Y:S01]  /*4900*/  VIADD R2, R56, 0x49 ;  /* 0x0000004938027836 */ /* 0x000fe20000000000 */
[----:B------:R-:W-:Y:S02]  /*4910*/  FMNMX3.FTZ R33, R33, R74, R40, !PT ;  /* 0x0000004a21217276 */ /* 0x000fe40007810028 */
[----:B------:R-:W-:Y:S02]  /*4920*/  FSEL R131, R30, -INF , !P3 ;  /* 0xff8000001e837808 */ /* 0x000fe40005800000 */
[----:B------:R-:W-:Y:S01]  /*4930*/  ISETP.GE.AND P3, PT, R32, R137, PT ;  /* 0x000000892000720c */ /* 0x000fe20003f66270 */
[C---:B------:R-:W-:Y:S01]  /*4940*/  VIADD R32, R56.reuse, 0x51 ;  /* 0x0000005138207836 */ /* 0x040fe20000000000 */
[----:B------:R-:W-:Y:S01]  /*4950*/  FSEL R117, R27, -INF , !P1 ;  /* 0xff8000001b757808 */ /* 0x000fe20004800000 */
[----:B------:R-:W-:Y:S01]  /*4960*/  VIADD R27, R56, 0x60 ;  /* 0x00000060381b7836 */ /* 0x000fe20000000000 */
[----:B------:R-:W-:-:S02]  /*4970*/  FMNMX3.FTZ R33, R33, R72, R44, !PT ;  /* 0x0000004821217276 */ /* 0x000fc4000781002c */
[-C--:B------:R-:W-:Y:S02]  /*4980*/  ISETP.GE.AND P1, PT, R2, R137.reuse, PT ;  /* 0x000000890200720c */ /* 0x080fe40003f26270 */
[----:B------:R-:W-:Y:S02]  /*4990*/  FSEL R122, R21, -INF , !P0 ;  /* 0xff800000157a7808 */ /* 0x000fe40004000000 */
[----:B------:R-:W-:Y:S02]  /*49a0*/  ISETP.GE.AND P0, PT, R56, R136, PT ;  /* 0x000000883800720c */ /* 0x000fe40003f06270 */
[----:B------:R-:W-:Y:S02]  /*49b0*/  FMNMX3.FTZ R33, R33, R48, R138, !PT ;  /* 0x0000003021217276 */ /* 0x000fe4000781008a */
[----:B------:R-:W-:Y:S02]  /*49c0*/  FSEL R116, R17, -INF , !P1 ;  /* 0xff80000011747808 */ /* 0x000fe40004800000 */
[----:B------:R-:W-:-:S02]  /*49d0*/  ISETP.GE.AND P1, PT, R32, R137, PT ;  /* 0x000000892000720c */ /* 0x000fc40003f26270 */
[----:B------:R-:W-:Y:S02]  /*49e0*/  ISETP.GE.AND P2, PT, R36, R136, PT ;  /* 0x000000882400720c */ /* 0x000fe40003f46270 */
[----:B------:R-:W-:Y:S02]  /*49f0*/  FSEL R21, R54, -INF , !P0 ;  /* 0xff80000036157808 */ /* 0x000fe40004000000 */
[----:B------:R-:W-:Y:S02]  /*4a00*/  FMNMX3.FTZ R33, R33, R50, R62, !PT ;  /* 0x0000003221217276 */ /* 0x000fe4000781003e */
[----:B------:R-:W-:Y:S02]  /*4a10*/  ISETP.GE.AND P0, PT, R31, R137, PT ;  /* 0x000000891f00720c */ /* 0x000fe40003f06270 */
[----:B------:R-:W-:Y:S01]  /*4a20*/  FSEL R120, R20, -INF , !P3 ;  /* 0xff80000014787808 */ /* 0x000fe20005800000 */
[----:B------:R-:W-:Y:S01]  /*4a30*/  VIADD R20, R56, 0x71 ;  /* 0x0000007138147836 */ /* 0x000fe20000000000 */
[----:B------:R-:W-:Y:S01]  /*4a40*/  ISETP.GE.AND P3, PT, R2, R136, PT ;  /* 0x000000880200720c */ /* 0x000fe20003f66270 */
[----:B------:R-:W-:Y:S01]  /*4a50*/  VIADD R2, R56, 0x50 ;  /* 0x0000005038027836 */ /* 0x000fe20000000000 */
[----:B------:R-:W-:-:S02]  /*4a60*/  FSEL R112, R13, -INF , !P1 ;  /* 0xff8000000d707808 */ /* 0x000fc40004800000 */
[----:B------:R-:W-:Y:S01]  /*4a70*/  FSEL R115, R26, -INF , !P2 ;  /* 0xff8000001a737808 */ /* 0x000fe20005000000 */
[----:B------:R-:W-:Y:S01]  /*4a80*/  VIADD R26, R56, 0x61 ;  /* 0x00000061381a7836 */ /* 0x000fe20000000000 */
[-C--:B------:R-:W-:Y:S02]  /*4a90*/  ISETP.GE.AND P1, PT, R29, R137.reuse, PT ;  /* 0x000000891d00720c */ /* 0x080fe40003f26270 */
[----:B------:R-:W-:Y:S02]  /*4aa0*/  ISETP.GE.AND P2, PT, R28, R137, PT ;  /* 0x000000891c00720c */ /* 0x000fe40003f46270 */
[----:B------:R-:W-:Y:S01]  /*4ab0*/  FSEL R66, R25, -INF , !P4 ;  /* 0xff80000019427808 */ /* 0x000fe20006000000 */
[----:B------:R-:W-:Y:S01]  /*4ac0*/  VIADD R25, R56, 0x68 ;  /* 0x0000006838197836 */ /* 0x000fe20000000000 */
[----:B------:R-:W-:Y:S02]  /*4ad0*/  FMNMX3.FTZ R13, R33, R60, R64, !PT ;  /* 0x0000003c210d7276 */ /* 0x000fe40007810040 */
[----:B------:R-:W-:-:S02]  /*4ae0*/  FSEL R114, R8, -INF , !P0 ;  /* 0xff80000008727808 */ /* 0x000fc40004000000 */
[----:B------:R-:W-:Y:S02]  /*4af0*/  FMNMX3.FTZ R8, R21, R69, R77, !PT ;  /* 0x0000004515087276 */ /* 0x000fe4000781004d */
[----:B------:R-:W-:Y:S02]  /*4b00*/  FSEL R108, R9, -INF , !P1 ;  /* 0xff800000096c7808 */ /* 0x000fe40004800000 */
[----:B------:R-:W-:Y:S01]  /*4b10*/  FSEL R118, R16, -INF , !P2 ;  /* 0xff80000010767808 */ /* 0x000fe20005000000 */
[----:B------:R-:W-:Y:S01]  /*4b20*/  VIADD R16, R56, 0x78 ;  /* 0x0000007838107836 */ /* 0x000fe20000000000 */
[----:B------:R-:W-:Y:S02]  /*4b30*/  ISETP.GE.AND P6, PT, R2, R137, PT ;  /* 0x000000890200720c */ /* 0x000fe40003fc6270 */
[----:B------:R-:W-:Y:S02]  /*4b40*/  FMNMX3.FTZ R9, R13, R66, R120, !PT ;  /* 0x000000420d097276 */ /* 0x000fe40007810078 */
[----:B------:R-:W-:-:S02]  /*4b50*/  FMNMX3.FTZ R8, R8, R81, R75, !PT ;  /* 0x0000005108087276 */ /* 0x000fc4000781004b */
[----:B------:R-:W-:Y:S02]  /*4b60*/  FSEL R110, R12, -INF , !P6 ;  /* 0xff8000000c6e7808 */ /* 0x000fe40007000000 */
[----:B------:R-:W-:Y:S02]  /*4b70*/  FMNMX3.FTZ R9, R9, R122, R118, !PT ;  /* 0x0000007a09097276 */ /* 0x000fe40007810076 */
[----:B------:R-:W-:Y:S02]  /*4b80*/  FMNMX3.FTZ R8, R8, R73, R53, !PT ;  /* 0x0000004908087276 */ /* 0x000fe40007810035 */
[----:B------:R-:W-:Y:S02]  /*4b90*/  ISETP.GE.AND P0, PT, R27, R137, PT ;  /* 0x000000891b00720c */ /* 0x000fe40003f06270 */
[----:B------:R-:W-:Y:S02]  /*4ba0*/  FMNMX3.FTZ R9, R9, R116, R110, !PT ;  /* 0x0000007409097276 */ /* 0x000fe4000781006e */
[----:B------:R-:W-:-:S02]  /*4bb0*/  FMNMX3.FTZ R8, R8, R51, R57, !PT ;  /* 0x0000003308087276 */ /* 0x000fc40007810039 */
[-C--:B------:R-:W-:Y:S02]  /*4bc0*/  ISETP.GE.AND P1, PT, R26, R137.reuse, PT ;  /* 0x000000891a00720c */ /* 0x080fe40003f26270 */
[----:B------:R-:W-:Y:S02]  /*4bd0*/  FSEL R104, R104, -INF , !P0 ;  /* 0xff80000068687808 */ /* 0x000fe40004000000 */
[----:B------:R-:W-:Y:S02]  /*4be0*/  ISETP.GE.AND P0, PT, R25, R137, PT ;  /* 0x000000891900720c */ /* 0x000fe40003f06270 */
[----:B------:R-:W-:Y:S02]  /*4bf0*/  FMNMX3.FTZ R9, R9, R112, R114, !PT ;  /* 0x0000007009097276 */ /* 0x000fe40007810072 */
[----:B------:R-:W-:Y:S01]  /*4c00*/  ISETP.GE.AND P2, PT, R2, R136, PT ;  /* 0x000000880200720c */ /* 0x000fe20003f46270 */
[----:B------:R-:W-:Y:S01]  /*4c10*/  VIADD R2, R56, 0x79 ;  /* 0x0000007938027836 */ /* 0x000fe20000000000 */
[----:B------:R-:W-:-:S02]  /*4c20*/  FMNMX3.FTZ R8, R8, R139, R55, !PT ;  /* 0x0000008b08087276 */ /* 0x000fc40007810037 */
[----:B--2---:R-:W-:Y:S02]  /*4c30*/  FSEL R58, R105, -INF , !P1 ;  /* 0xff800000693a7808 */ /* 0x004fe40004800000 */
[-C--:B------:R-:W-:Y:S02]  /*4c40*/  ISETP.GE.AND P1, PT, R24, R137.reuse, PT ;  /* 0x000000891800720c */ /* 0x080fe40003f26270 */
[----:B------:R-:W-:Y:S02]  /*4c50*/  FSEL R56, R100, -INF , !P0 ;  /* 0xff80000064387808 */ /* 0x000fe40004000000 */
[----:B------:R-:W-:Y:S02]  /*4c60*/  ISETP.GE.AND P0, PT, R22, R137, PT ;  /* 0x000000891600720c */ /* 0x000fe40003f06270 */
[----:B------:R-:W-:Y:S02]  /*4c70*/  FMNMX3.FTZ R9, R9, R108, R104, !PT ;  /* 0x0000006c09097276 */ /* 0x000fe40007810068 */
[----:B------:R-:W-:-:S02]  /*4c80*/  FMNMX3.FTZ R12, R8, R67, R131, !PT ;  /* 0x00000043080c7276 */ /* 0x000fc40007810083 */
[----:B------:R-:W-:Y:S02]  /*4c90*/  ISETP.GE.AND P4, PT, R28, R136, PT ;  /* 0x000000881c00720c */ /* 0x000fe40003f86270 */
[----:B------:R-:W-:Y:S02]  /*4ca0*/  FSEL R54, R101, -INF , !P1 ;  /* 0xff80000065367808 */ /* 0x000fe40004800000 */
[-C--:B------:R-:W-:Y:S02]  /*4cb0*/  ISETP.GE.AND P6, PT, R20, R137.reuse, PT ;  /* 0x000000891400720c */ /* 0x080fe40003fc6270 */
        /* <DEDUP_REMOVED lines=8> */
[----:B------:R-:W-:-:S02]  /*4d40*/  FSEL R127, R23, -INF , !P5 ;  /* 0xff800000177f7808 */ /* 0x000fc40006800000 */
[----:B------:R-:W-:Y:S02]  /*4d50*/  FSEL R123, R18, -INF , !P4 ;  /* 0xff800000127b7808 */ /* 0x000fe40006000000 */
[----:B------:R-:W-:Y:S02]  /*4d60*/  FMNMX3.FTZ R12, R12, R117, R119, !PT ;  /* 0x000000750c0c7276 */ /* 0x000fe40007810077 */
[----:B------:R-:W-:Y:S02]  /*4d70*/  FSEL R34, R93, -INF , !P0 ;  /* 0xff8000005d227808 */ /* 0x000fe40004000000 */
[----:B------:R-:W-:Y:S02]  /*4d80*/  FMNMX3.FTZ R9, R9, R30, R33, !PT ;  /* 0x0000001e09097276 */ /* 0x000fe40007810021 */
[-C--:B------:R-:W-:Y:S02]  /*4d90*/  ISETP.GE.AND P1, PT, R32, R136.reuse, PT ;  /* 0x000000882000720c */ /* 0x080fe40003f26270 */
[----:B------:R-:W-:-:S02]  /*4da0*/  ISETP.GE.AND P0, PT, R31, R136, PT ;  /* 0x000000881f00720c */ /* 0x000fc40003f06270 */
[----:B------:R-:W-:Y:S02]  /*4db0*/  FSEL R121, R19, -INF , !P3 ;  /* 0xff80000013797808 */ /* 0x000fe40005800000 */
[----:B------:R-:W-:Y:S02]  /*4dc0*/  FSEL R113, R14, -INF , !P2 ;  /* 0xff8000000e717808 */ /* 0x000fe40005000000 */
[----:B------:R-:W-:Y:S02]  /*4dd0*/  FMNMX3.FTZ R12, R12, R127, R123, !PT ;  /* 0x0000007f0c0c7276 */ /* 0x000fe4000781007b */
[----:B------:R-:W-:Y:S02]  /*4de0*/  FMNMX.FTZ R8, R34, R9, !PT ;  /* 0x0000000922087209 */ /* 0x000fe40007810000 */
[-C--:B------:R-:W-:Y:S02]  /*4df0*/  ISETP.GE.AND P6, PT, R29, R136.reuse, PT ;  /* 0x000000881d00720c */ /* 0x080fe40003fc6270 */
[----:B------:R-:W-:Y:S01]  /*4e00*/  ISETP.GE.AND P5, PT, R27, R136, PT ;  /* 0x000000881b00720c */ /* 0x000fe20003fa6270 */
[----:B------:R-:W1:Y:S01]  /*4e10*/  SHFL.BFLY PT, R9, R8, 0x2, 0x1f ;  /* 0x0c401f0008097f89 */ /* 0x000e6200000e0000 */
        /* <DEDUP_REMOVED lines=22> */
[----:B------:R-:W-:Y:S02]  /*4f80*/  FSEL R25, R95, -INF , !P3 ;  /* 0xff8000005f197808 */ /* 0x000fe40005800000 */
[----:B------:R-:W-:Y:S02]  /*4f90*/  FMNMX3.FTZ R12, R12, R31, R27, !PT ;  /* 0x0000001f0c0c7276 */ /* 0x000fe4000781001b */
[----:B-1----:R-:W-:-:S02]  /*4fa0*/  FMNMX.FTZ R9, R8, R9, !PT ;  /* 0x0000000908097209 */ /* 0x002fc40007810000 */
[----:B------:R-:W-:Y:S02]  /*4fb0*/  FMNMX.FTZ R11, R25, R12, !PT ;  /* 0x0000000c190b7209 */ /* 0x000fe40007810000 */
[----:B------:R-:W-:Y:S01]  /*4fc0*/  LEA R170, R170, UR5, 0x1 ;  /* 0x00000005aaaa7c11 */ /* 0x000fe2000f8e08ff */
[----:B------:R-:W1:Y:S04]  /*4fd0*/  SHFL.BFLY PT, R2, R9, 0x1, 0x1f ;  /* 0x0c201f0009027f89 */ /* 0x000e6800000e0000 */
[----:B------:R-:W2:Y:S01]  /*4fe0*/  SHFL.BFLY PT, R8, R11, 0x2, 0x1f ;  /* 0x0c401f000b087f89 */ /* 0x000ea200000e0000 */
[--C-:B------:R-:W-:Y:S02]  /*4ff0*/  IMAD.IADD R165, R4, 0x1, R170.reuse ;  /* 0x0000000104a57824 */ /* 0x100fe400078e02aa */
[C---:B------:R-:W-:Y:S01]  /*5000*/  IMAD.IADD R166, R3.reuse, 0x1, R170 ;  /* 0x0000000103a67824 */ /* 0x040fe200078e02aa */
[----:B------:R-:W-:Y:S01]  /*5010*/  LDSM.16.MT88.4 R12, [R170+0x6800] ;  /* 0x00680000aa0c783b */ /* 0x000fe20000004200 */
[----:B------:R-:W-:-:S03]  /*5020*/  IMAD.IADD R164, R3, 0x1, R165 ;  /* 0x0000000103a47824 */ /* 0x000fc600078e02a5 */
[----:B------:R-:W-:Y:S04]  /*5030*/  LDSM.16.MT88.4 R92, [R165+0x6000] ;  /* 0x00600000a55c783b */ /* 0x000fe80000004200 */
[----:B------:R-:W-:Y:S01]  /*5040*/  LDSM.16.MT88.4 R16, [R165+0x6800] ;  /* 0x00680000a510783b */ /* 0x000fe20000004200 */
[----:B-1----:R-:W-:Y:S02]  /*5050*/  FMNMX.FTZ R2, R9, R2, !PT ;  /* 0x0000000209027209 */ /* 0x002fe40007810000 */
[----:B--2---:R-:W-:-:S03]  /*5060*/  FMNMX.FTZ R8, R11, R8, !PT ;  /* 0x000000080b087209 */ /* 0x004fc60007810000 */
[C---:B---3--:R-:W-:Y:S01]  /*5070*/  FMUL.FTZ R49, R2.reuse, UR4 ;  /* 0x0000000402317c20 */ /* 0x048fe20008410000 */
        /* <DEDUP_REMOVED lines=23> */
[----:B------:R-:W-:Y:S01]  /*51f0*/  LDSM.16.MT88.4 R8, [R164+0x6000] ;  /* 0x00600000a408783b */ /* 0x000fe20000004200 */
[--C-:B------:R-:W-:Y:S01]  /*5200*/  FFMA.FTZ R104, R104, UR4, -R49.reuse ;  /* 0x0000000468687c23 */ /* 0x100fe20008010831 */
[C---:B------:R-:W-:Y:S01]  /*5210*/  FSETP.NEU.FTZ.AND P0, PT, R0.reuse, -INF , PT ;  /* 0xff8000000000780b */ /* 0x040fe20003f1d000 */
[----:B------:R-:W-:Y:S01]  /*5220*/  FMUL.FTZ R24, R0, UR4 ;  /* 0x0000000400187c20 */ /* 0x000fe20008410000 */
[----:B------:R-:W-:Y:S01]  /*5230*/  MUFU.EX2 R41, R41 ;  /* 0x0000002900297308 */ /* 0x000fe20000000800 */
[--C-:B------:R-:W-:Y:S01]  /*5240*/  FFMA.FTZ R56, R56, UR4, -R49.reuse ;  /* 0x0000000438387c23 */ /* 0x100fe20008010831 */
[--C-:B------:R-:W-:Y:S01]  /*5250*/  FFMA.FTZ R191, R34, UR4, -R49.reuse ;  /* 0x0000000422bf7c23 */ /* 0x100fe20008010831 */
[----:B------:R-:W-:Y:S01]  /*5260*/  FFMA.FTZ R28, R28, UR4, -R49 ;  /* 0x000000041c1c7c23 */ /* 0x000fe20008010831 */
[----:B------:R-:W-:-:S02]  /*5270*/  FSEL R24, R24, RZ, P0 ;  /* 0x000000ff18187208 */ /* 0x000fc40000000000 */
[----:B------:R-:W-:Y:S02]  /*5280*/  ISETP.GT.AND P0, PT, R128, R177, PT ;  /* 0x000000b18000720c */ /* 0x000fe40003f04270 */
[----:B------:R-:W1:Y:S01]  /*5290*/  MUFU.EX2 R36, R36 ;  /* 0x0000002400247308 */ /* 0x000e620000000800 */
[--C-:B------:R-:W-:Y:S01]  /*52a0*/  FFMA.FTZ R42, R69, UR4, -R24.reuse ;  /* 0x00000004452a7c23 */ /* 0x100fe20008010818 */
[--C-:B------:R-:W-:Y:S01]  /*52b0*/  FFMA.FTZ R45, R21, UR4, -R24.reuse ;  /* 0x00000004152d7c23 */ /* 0x100fe20008010818 */
[----:B------:R-:W3:Y:S01]  /*52c0*/  LDSM.16.MT88.4 R68, [R170+0x6000] ;  /* 0x00600000aa44783b */ /* 0x000ee20000004200 */
[--C-:B------:R-:W-:Y:S01]  /*52d0*/  FFMA.FTZ R40, R77, UR4, -R24.reuse ;  /* 0x000000044d287c23 */ /* 0x100fe20008010818 */
[--C-:B------:R-:W-:Y:S01]  /*52e0*/  FFMA.FTZ R43, R81, UR4, -R24.reuse ;  /* 0x00000004512b7c23 */ /* 0x100fe20008010818 */
[--C-:B------:R-:W-:Y:S01]  /*52f0*/  FFMA.FTZ R39, R75, UR4, -R24.reuse ;  /* 0x000000044b277c23 */ /* 0x100fe20008010818 */
[----:B------:R-:W4:Y:S01]  /*5300*/  LDSM.16.MT88.4 R76, [R166+0x6000] ;  /* 0x00600000a64c783b */ /* 0x000f220000004200 */
[----:B------:R-:W-:Y:S01]  /*5310*/  MUFU.EX2 R45, R45 ;  /* 0x0000002d002d7308 */ /* 0x000fe20000000800 */
[--C-:B------:R-:W-:Y:S01]  /*5320*/  FFMA.FTZ R38, R73, UR4, -R24.reuse ;  /* 0x0000000449267c23 */ /* 0x100fe20008010818 */
[--C-:B------:R-:W-:Y:S01]  /*5330*/  FFMA.FTZ R4, R53, UR4, -R24.reuse ;  /* 0x0000000435047c23 */ /* 0x100fe20008010818 */
[--C-:B------:R-:W-:Y:S01]  /*5340*/  FFMA.FTZ R3, R51, UR4, -R24.reuse ;  /* 0x0000000433037c23 */ /* 0x100fe20008010818 */
[----:B--2---:R-:W-:Y:S01]  /*5350*/  F2FP.F16.F32.PACK_AB R88, R46, R47 ;  /* 0x0000002f2e58723e */ /* 0x004fe200000000ff */
[----:B------:R-:W2:Y:S01]  /*5360*/  LDSM.16.MT88.4 R20, [R166+0x6800] ;  /* 0x00680000a614783b */ /* 0x000ea20000004200 */
        /* <DEDUP_REMOVED lines=43> */
[----:B---3--:R-:W-:Y:S01]  /*5620*/  HMMA.16816.F32 R96, R88, R68, RZ ;  /* 0x000000445860723c */ /* 0x008fe200000018ff */
[----:B------:R-:W-:Y:S01]  /*5630*/  FFMA.FTZ R63, R30, UR4, -R49 ;  /* 0x000000041e3f7c23 */ /* 0x000fe20008010831 */
[----:B------:R-:W-:Y:S01]  /*5640*/  FADD.FTZ R36, R36, R41 ;  /* 0x0000002924247221 */ /* 0x000fe20000010000 */
[----:B------:R-:W-:Y:S01]  /*5650*/  FFMA.FTZ R30, R33, UR4, -R49 ;  /* 0x00000004211e7c23 */ /* 0x000fe20008010831 */
[--C-:B------:R-:W-:Y:S01]  /*5660*/  FFMA.FTZ R33, R35, UR4, -R24.reuse ;  /* 0x0000000423217c23 */ /* 0x100fe20008010818 */
[----:B------:R-:W-:-:S02]  /*5670*/  FFMA.FTZ R27, R27, UR4, -R24 ;  /* 0x000000041b1b7c23 */ /* 0x000fc40008010818 */
[----:B------:R-:W-:Y:S01]  /*5680*/  MUFU.EX2 R29, R29 ;  /* 0x0000001d001d7308 */ /* 0x000fe20000000800 */
[C---:B------:R-:W-:Y:S07]  /*5690*/  HMMA.16816.F32 R68, R88.reuse, R70, RZ ;  /* 0x000000465844723c */ /* 0x040fee00000018ff */
[----:B------:R-:W-:Y:S01]  /*56a0*/  MUFU.EX2 R39, R39 ;  /* 0x0000002700277308 */ /* 0x000fe20000000800 */
[C---:B----4-:R-:W-:Y:S07]  /*56b0*/  HMMA.16816.F32 R72, R88.reuse, R76, RZ ;  /* 0x0000004c5848723c */ /* 0x050fee00000018ff */
[----:B------:R-:W1:Y:S01]  /*56c0*/  MUFU.EX2 R38, R38 ;  /* 0x0000002600267308 */ /* 0x000e620000000800 */
[C---:B------:R-:W-:Y:S07]  /*56d0*/  HMMA.16816.F32 R80, R88.reuse, R92, RZ ;  /* 0x0000005c5850723c */ /* 0x040fee00000018ff */
[----:B------:R-:W-:Y:S01]  /*56e0*/  MUFU.EX2 R4, R4 ;  /* 0x0000000400047308 */ /* 0x000fe20000000800 */
[C---:B------:R-:W-:Y:S07]  /*56f0*/  HMMA.16816.F32 R76, R88.reuse, R78, RZ ;  /* 0x0000004e584c723c */ /* 0x040fee00000018ff */
[----:B------:R-:W3:Y:S01]  /*5700*/  MUFU.EX2 R3, R3 ;  /* 0x0000000300037308 */ /* 0x000ee20000000800 */
[C---:B------:R-:W-:Y:S07]  /*5710*/  HMMA.16816.F32 R92, R88.reuse, R94, RZ ;  /* 0x0000005e585c723c */ /* 0x040fee00000018ff */
[----:B------:R-:W-:Y:S01]  /*5720*/  MUFU.EX2 R44, R44 ;  /* 0x0000002c002c7308 */ /* 0x000fe20000000800 */
[----:B------:R-:W-:Y:S01]  /*5730*/  HMMA.16816.F32 R84, R88, R8, RZ ;  /* 0x000000085854723c */ /* 0x000fe200000018ff */
[----:B-----5:R-:W-:Y:S01]  /*5740*/  F2FP.F16.F32.PACK_AB R8, R32, R37 ;  /* 0x000000252008723e */ /* 0x020fe200000000ff */
[----:B------:R-:W-:Y:S01]  /*5750*/  FADD.FTZ R37, R37, R36 ;  /* 0x0000002425257221 */ /* 0x000fe20000010000 */
[----:B-1----:R-:W-:-:S03]  /*5760*/  F2FP.F16.F32.PACK_AB R9, R38, R39 ;  /* 0x000000272609723e */ /* 0x002fc600000000ff */
[----:B------:R-:W-:Y:S01]  /*5770*/  FADD.FTZ R37, R32, R37 ;  /* 0x0000002520257221 */ /* 0x000fe20000010000 */
[----:B------:R-:W1:Y:S01]  /*5780*/  MUFU.EX2 R51, R51 ;  /* 0x0000003300337308 */ /* 0x000e620000000800 */
[----:B------:R-:W-:Y:S01]  /*5790*/  HMMA.16816.F32 R88, R88, R10, RZ ;  /* 0x0000000a5858723c */ /* 0x000fe200000018ff */
[----:B------:R-:W-:Y:S01]  /*57a0*/  F2FP.F16.F32.PACK_AB R10, R29, R26 ;  /* 0x0000001a1d0a723e */ /* 0x000fe200000000ff */
[----:B------:R-:W-:Y:S01]  /*57b0*/  FADD.FTZ R26, R26, R37 ;  /* 0x000000251a1a7221 */ /* 0x000fe20000010000 */
[----:B---3--:R-:W-:-:S03]  /*57c0*/  F2FP.F16.F32.PACK_AB R11, R3, R4 ;  /* 0x00000004030b723e */ /* 0x008fc600000000ff */
[----:B------:R-:W-:Y:S01]  /*57d0*/  FADD.FTZ R29, R29, R26 ;  /* 0x0000001a1d1d7221 */ /* 0x000fe20000010000 */
[----:B------:R-:W-:Y:S03]  /*57e0*/  MUFU.EX2 R48, R48 ;  /* 0x0000003000307308 */ /* 0x000fe60000000800 */
[C---:B------:R-:W-:Y:S05]  /*57f0*/  HMMA.16816.F32 R96, R8.reuse, R12, R96 ;  /* 0x0000000c0860723c */ /* 0x040fea0000001860 */
[----:B------:R-:W3:Y:S03]  /*5800*/  MUFU.EX2 R53, R53 ;  /* 0x0000003500357308 */ /* 0x000ee60000000800 */
[C---:B------:R-:W-:Y:S01]  /*5810*/  HMMA.16816.F32 R68, R8.reuse, R14, R68 ;  /* 0x0000000e0844723c */ /* 0x040fe20000001844 */
[----:B------:R-:W4:Y:S04]  /*5820*/  LDSM.16.MT88.4 R12, [R164+0x6800] ;  /* 0x00680000a40c783b */ /* 0x000f280000004200 */
[----:B------:R-:W-:Y:S03]  /*5830*/  MUFU.EX2 R57, R57 ;  /* 0x0000003900397308 */ /* 0x000fe60000000800 */
[C---:B--2---:R-:W-:Y:S05]  /*5840*/  HMMA.16816.F32 R72, R8.reuse, R20, R72 ;  /* 0x000000140848723c */ /* 0x044fea0000001848 */
[----:B------:R-:W2:Y:S03]  /*5850*/  MUFU.EX2 R52, R52 ;  /* 0x0000003400347308 */ /* 0x000ea60000000800 */
        /* <DEDUP_REMOVED lines=8> */
[C---:B----4-:R-:W-:Y:S05]  /*58e0*/  HMMA.16816.F32 R84, R8.reuse, R12, R84 ;  /* 0x0000000c0854723c */ /* 0x050fea0000001854 */
[----:B------:R-:W4:Y:S03]  /*58f0*/  MUFU.EX2 R62, R62 ;  /* 0x0000003e003e7308 */ /* 0x000f260000000800 */
[----:B------:R-:W-:Y:S01]  /*5900*/  HMMA.16816.F32 R88, R8, R14, R88 ;  /* 0x0000000e0858723c */ /* 0x000fe20000001858 */
[----:B------:R-:W4:Y:S01]  /*5910*/  LDSM.16.MT88.4 R12, [R165+0x7000] ;  /* 0x00700000a50c783b */ /* 0x000f220000004200 */
[----:B-1----:R-:W-:Y:S01]  /*5920*/  F2FP.F16.F32.PACK_AB R8, R51, R44 ;  /* 0x0000002c3308723e */ /* 0x002fe200000000ff */
[----:B------:R-:W-:Y:S01]  /*5930*/  FADD.FTZ R44, R44, R29 ;  /* 0x0000001d2c2c7221 */ /* 0x000fe20000010000 */
[----:B---3--:R-:W-:Y:S01]  /*5940*/  F2FP.F16.F32.PACK_AB R10, R53, R48 ;  /* 0x00000030350a723e */ /* 0x008fe200000000ff */
[----:B------:R-:W-:Y:S01]  /*5950*/  MUFU.EX2 R60, R60 ;  /* 0x0000003c003c7308 */ /* 0x000fe20000000800 */
[----:B--2---:R-:W-:Y:S01]  /*5960*/  F2FP.F16.F32.PACK_AB R9, R52, R57 ;  /* 0x000000393409723e */ /* 0x004fe200000000ff */
[----:B------:R-:W-:Y:S01]  /*5970*/  FADD.FTZ R51, R51, R44 ;  /* 0x0000002c33337221 */ /* 0x000fe20000010000 */
[----:B------:R-:W-:-:S05]  /*5980*/  F2FP.F16.F32.PACK_AB R11, R55, R50 ;  /* 0x00000032370b723e */ /* 0x000fca00000000ff */
[----:B------:R-:W1:Y:S02]  /*5990*/  MUFU.EX2 R67, R67 ;  /* 0x0000004300437308 */ /* 0x000e640000000800 */
[C---:B-----5:R-:W-:Y:S06]  /*59a0*/  HMMA.16816.F32 R96, R8.reuse, R20, R96 ;  /* 0x000000140860723c */ /* 0x060fec0000001860 */
        /* <DEDUP_REMOVED lines=8> */
[----:B------:R-:W3:Y:S02]  /*5a30*/  MUFU.EX2 R107, R107 ;  /* 0x0000006b006b7308 */ /* 0x000ee40000000800 */
        /* <DEDUP_REMOVED lines=10> */
[----:B-1----:R-:W-:-:S02]  /*5ae0*/  F2FP.F16.F32.PACK_AB R10, R67, R60 ;  /* 0x0000003c430a723e */ /* 0x002fc400000000ff */
[----:B---3--:R-:W-:Y:S01]  /*5af0*/  F2FP.F16.F32.PACK_AB R9, R103, R64 ;  /* 0x000000406709723e */ /* 0x008fe200000000ff */
[----:B------:R-:W1:Y:S01]  /*5b00*/  MUFU.EX2 R117, R117 ;  /* 0x0000007500757308 */ /* 0x000e620000000800 */
[----:B------:R-:W-:-:S07]  /*5b10*/  F2FP.F16.F32.PACK_AB R11, R107, R66 ;  /* 0x000000426b0b723e */ /* 0x000fce00000000ff */
[C---:B-----5:R-:W-:Y:S01]  /*5b20*/  HMMA.16816.F32 R96, R8.reuse, R16, R96 ;  /* 0x000000100860723c */ /* 0x060fe20000001860 */
[----:B------:R-:W-:Y:S07]  /*5b30*/  MUFU.EX2 R106, R106 ;  /* 0x0000006a006a7308 */ /* 0x000fee0000000800 */
[C---:B------:R-:W-:Y:S01]  /*5b40*/  HMMA.16816.F32 R68, R8.reuse, R18, R68 ;  /* 0x000000120844723c */ /* 0x040fe20000001844 */
[----:B------:R-:W3:Y:S01]  /*5b50*/  LDSM.16.MT88.4 R16, [R164+0x7800] ;  /* 0x00780000a410783b */ /* 0x000ee20000004200 */
        /* <DEDUP_REMOVED lines=14> */
[----:B------:R-:W-:Y:S01]  /*5c40*/  F2FP.F16.F32.PACK_AB R8, R115, R100 ;  /* 0x000000647308723e */ /* 0x000fe200000000ff */
[----:B------:R-:W3:Y:S01]  /*5c50*/  LDSM.16.MT88.4 R16, [R165+0x8000] ;  /* 0x00800000a510783b */ /* 0x000ee20000004200 */
[----:B-1----:R-:W-:Y:S01]  /*5c60*/  F2FP.F16.F32.PACK_AB R10, R117, R102 ;  /* 0x00000066750a723e */ /* 0x002fe200000000ff */
[----:B------:R-:W1:Y:S01]  /*5c70*/  MUFU.EX2 R125, R125 ;  /* 0x0000007d007d7308 */ /* 0x000e620000000800 */
[----:B-----5:R-:W-:-:S02]  /*5c80*/  F2FP.F16.F32.PACK_AB R9, R119, R106 ;  /* 0x0000006a7709723e */ /* 0x020fc400000000ff */
[----:B------:R-:W-:-:S05]  /*5c90*/  F2FP.F16.F32.PACK_AB R11, R121, R116 ;  /* 0x00000074790b723e */ /* 0x000fca00000000ff */
        /* <DEDUP_REMOVED lines=12> */
[----:B------:R-:W3:Y:S02]  /*5d60*/  MUFU.EX2 R105, R105 ;  /* 0x0000006900697308 */ /* 0x000ee40000000800 */
[C---:B------:R-:W-:Y:S01]  /*5d70*/  HMMA.16816.F32 R92, R8.reuse, R18, R92 ;  /* 0x00000012085c723c */ /* 0x040fe2000000185c */
[----:B------:R-:W3:Y:S05]  /*5d80*/  LDSM.16.MT88.4 R16, [R166+0x8800] ;  /* 0x00880000a610783b */ /* 0x000eea0000004200 */
        /* <DEDUP_REMOVED lines=9> */
[----:B--2---:R-:W-:-:S05]  /*5e20*/  F2FP.F16.F32.PACK_AB R11, R112, R109 ;  /* 0x0000006d700b723e */ /* 0x004fca00000000ff */
[----:B------:R-:W1:Y:S02]  /*5e30*/  MUFU.EX2 R59, R59 ;  /* 0x0000003b003b7308 */ /* 0x000e640000000800 */
[C---:B------:R-:W-:Y:S06]  /*5e40*/  HMMA.16816.F32 R96, R8.reuse, R20, R96 ;  /* 0x000000140860723c */ /* 0x040fec0000001860 */
[----:B------:R-:W-:Y:S02]  /*5e50*/  MUFU.EX2 R58, R58 ;  /* 0x0000003a003a7308 */ /* 0x000fe40000000800 */
[C---:B------:R-:W-:Y:S01]  /*5e60*/  HMMA.16816.F32 R68, R8.reuse, R22, R68 ;  /* 0x000000160844723c */ /* 0x040fe20000001844 */
[----:B------:R-:W2:Y:S05]  /*5e70*/  LDSM.16.MT88.4 R20, [R164+0x8800] ;  /* 0x00880000a414783b */ /* 0x000eaa0000004200 */
[----:B------:R-:W4:Y:S02]  /*5e80*/  MUFU.EX2 R61, R61 ;  /* 0x0000003d003d7308 */ /* 0x000f240000000800 */
        /* <DEDUP_REMOVED lines=18> */
[----:B----4-:R-:W-:-:S07]  /*5fb0*/  F2FP.F16.F32.PACK_AB R11, R61, R58 ;  /* 0x0000003a3d0b723e */ /* 0x010fce00000000ff */
[C---:B---3--:R-:W-:Y:S01]  /*5fc0*/  HMMA.16816.F32 R96, R8.reuse, R16, R96 ;  /* 0x000000100860723c */ /* 0x048fe20000001860 */
[----:B------:R-:W-:Y:S07]  /*5fd0*/  MUFU.EX2 R192, R192 ;  /* 0x000000c000c07308 */ /* 0x000fee0000000800 */
[C---:B------:R-:W-:Y:S01]  /*5fe0*/  HMMA.16816.F32 R68, R8.reuse, R18, R68 ;  /* 0x000000120844723c */ /* 0x040fe20000001844 */
[----:B------:R-:W3:Y:S07]  /*5ff0*/  LDSM.16.MT88.4 R16, [R164+0x9000] ;  /* 0x00900000a410783b */ /* 0x000eee0000004200 */
[----:B-----5:R-:W-:Y:S01]  /*6000*/  HMMA.16816.F32 R72, R8, R12, R72 ;  /* 0x0000000c0848723c */ /* 0x020fe20000001848 */
[----:B------:R-:W-:-:S04]  /*6010*/  FADD.FTZ R12, R40, R45 ;  /* 0x0000002d280c7221 */ /* 0x000fc80000010000 */
[----:B------:R-:W-:-:S03]  /*6020*/  FADD.FTZ R12, R43, R12 ;  /* 0x0000000c2b0c7221 */ /* 0x000fc60000010000 */
[----:B------:R-:W-:Y:S01]  /*6030*/  HMMA.16816.F32 R76, R8, R14, R76 ;  /* 0x0000000e084c723c */ /* 0x000fe2000000184c */
[----:B------:R-:W-:Y:S02]  /*6040*/  FADD.FTZ R39, R39, R12 ;  /* 0x0000000c27277221 */ /* 0x000fe40000010000 */
[----:B------:R-:W4:Y:S02]  /*6050*/  LDSM.16.MT88.4 R12, [R170+0x9800] ;  /* 0x00980000aa0c783b */ /* 0x000f240000004200 */
[----:B------:R-:W-:-:S03]  /*6060*/  FADD.FTZ R31, R38, R39 ;  /* 0x00000027261f7221 */ /* 0x000fc60000010000 */
[----:B--2---:R-:W-:Y:S01]  /*6070*/  HMMA.16816.F32 R80, R8, R20, R80 ;  /* 0x000000140850723c */ /* 0x004fe20000001850 */
[----:B------:R-:W-:-:S04]  /*6080*/  FADD.FTZ R4, R4, R31 ;  /* 0x0000001f04047221 */ /* 0x000fc80000010000 */
[----:B------:R-:W-:Y:S02]  /*6090*/  FADD.FTZ R4, R3, R4 ;  /* 0x0000000403047221 */ /* 0x000fe40000010000 */
[----:B------:R-:W2:Y:S01]  /*60a0*/  MUFU.EX2 R3, R27 ;  /* 0x0000001b00037308 */ /* 0x000ea20000000800 */
[----:B------:R-:W-:Y:S01]  /*60b0*/  HMMA.16816.F32 R92, R8, R22, R92 ;  /* 0x00000016085c723c */ /* 0x000fe2000000185c */
[----:B------:R-:W-:Y:S01]  /*60c0*/  FADD.FTZ R57, R57, R4 ;  /* 0x0000000439397221 */ /* 0x000fe20000010000 */
[----:B------:R-:W-:Y:S01]  /*60d0*/  FADD.FTZ R4, R48, R51 ;  /* 0x0000003330047221 */ /* 0x000fe20000010000 */
[----:B------:R-:W5:Y:S02]  /*60e0*/  LDSM.16.MT88.4 R20, [R166+0x9800] ;  /* 0x00980000a614783b */ /* 0x000f640000004200 */
[----:B------:R-:W-:Y:S01]  /*60f0*/  FADD.FTZ R57, R52, R57 ;  /* 0x0000003934397221 */ /* 0x000fe20000010000 */
[----:B------:R-:W-:-:S03]  /*6100*/  FADD.FTZ R4, R53, R4 ;  /* 0x0000000435047221 */ /* 0x000fc60000010000 */
[----:B------:R-:W-:Y:S01]  /*6110*/  FADD.FTZ R50, R50, R57 ;  /* 0x0000003932327221 */ /* 0x000fe20000010000 */
[C---:B---3--:R-:W-:Y:S01]  /*6120*/  HMMA.16816.F32 R84, R8.reuse, R16, R84 ;  /* 0x000000100854723c */ /* 0x048fe20000001854 */
[----:B------:R-:W-:Y:S02]  /*6130*/  FADD.FTZ R25, R101, R4 ;  /* 0x0000000465197221 */ /* 0x000fe40000010000 */
[----:B------:R-:W-:Y:S02]  /*6140*/  FADD.FTZ R55, R55, R50 ;  /* 0x0000003237377221 */ /* 0x000fe40000010000 */
[----:B------:R-:W-:Y:S02]  /*6150*/  FADD.FTZ R25, R62, R25 ;  /* 0x000000193e197221 */ /* 0x000fe40000010000 */
[----:B------:R-:W-:Y:S01]  /*6160*/  FADD.FTZ R64, R64, R55 ;  /* 0x0000003740407221 */ /* 0x000fe20000010000 */
[----:B------:R-:W-:Y:S01]  /*6170*/  HMMA.16816.F32 R88, R8, R18, R88 ;  /* 0x000000120858723c */ /* 0x000fe20000001858 */
[----:B------:R-:W3:Y:S01]  /*6180*/  LDSM.16.MT88.4 R16, [R165+0x9800] ;  /* 0x00980000a510783b */ /* 0x000ee20000004200 */
        /* <DEDUP_REMOVED lines=8> */
[----:B-1----:R-:W-:Y:S02]  /*6210*/  F2FP.F16.F32.PACK_AB R9, R32, R33 ;  /* 0x000000212009723e */ /* 0x002fe400000000ff */
[----:B------:R-:W-:Y:S01]  /*6220*/  FADD.FTZ R115, R115, R100 ;  /* 0x0000006473737221 */ /* 0x000fe20000010000 */
[----:B------:R-:W-:Y:S01]  /*6230*/  FADD.FTZ R106, R106, R107 ;  /* 0x0000006b6a6a7221 */ /* 0x000fe20000010000 */
[----:B--2---:R-:W-:-:S02]  /*6240*/  F2FP.F16.F32.PACK_AB R11, R192, R3 ;  /* 0x00000003c00b723e */ /* 0x004fc400000000ff */
        /* <DEDUP_REMOVED lines=9> */
[----:B------:R-:W-:Y:S01]  /*62e0*/  HMMA.16816.F32 R68, R8, R14, R68 ;  /* 0x0000000e0844723c */ /* 0x000fe20000001844 */
[----:B------:R-:W1:Y:S01]  /*62f0*/  LDSM.16.MT88.4 R12, [R164+0x9800] ;  /* 0x00980000a40c783b */ /* 0x000e620000004200 */
[----:B------:R-:W-:Y:S01]  /*6300*/  FADD.FTZ R110, R110, R123 ;  /* 0x0000007b6e6e7221 */ /* 0x000fe20000010000 */
[----:B------:R-:W-:-:S03]  /*6310*/  FADD.FTZ R4, R111, R4 ;  /* 0x000000046f047221 */ /* 0x000fc60000010000 */
[----:B------:R-:W-:Y:S02]  /*6320*/  FADD.FTZ R125, R125, R110 ;  /* 0x0000006e7d7d7221 */ /* 0x000fe40000010000 */
[----:B-----5:R-:W-:Y:S02]  /*6330*/  HMMA.16816.F32 R72, R8, R20, R72 ;  /* 0x000000140848723c */ /* 0x020fe40000001848 */
[----:B------:R-:W-:-:S04]  /*6340*/  FADD.FTZ R104, R104, R125 ;  /* 0x0000007d68687221 */ /* 0x000fc80000010000 */
[----:B------:R-:W-:Y:S02]  /*6350*/  FADD.FTZ R105, R105, R104 ;  /* 0x0000006869697221 */ /* 0x000fe40000010000 */
[----:B---3--:R-:W-:Y:S01]  /*6360*/  HMMA.16816.F32 R80, R8, R16, R80 ;  /* 0x000000100850723c */ /* 0x008fe20000001850 */
        /* <DEDUP_REMOVED lines=15> */
[----:B-1----:R-:W-:Y:S03]  /*6460*/  HMMA.16816.F32 R84, R8, R12, R84 ;  /* 0x0000000c0854723c */ /* 0x002fe60000001854 */
[----:B------:R-:W-:-:S04]  /*6470*/  FADD.FTZ R32, R32, R33 ;  /* 0x0000002120207221 */ /* 0x000fc80000010000 */
[----:B------:R-:W-:Y:S01]  /*6480*/  FADD.FTZ R3, R3, R32 ;  /* 0x0000002003037221 */ /* 0x000fe20000010000 */
[----:B------:R-:W-:Y:S03]  /*6490*/  HMMA.16816.F32 R88, R8, R14, R88 ;  /* 0x0000000e0858723c */ /* 0x000fe60000001858 */
[----:B------:R-:W-:Y:S01]  /*64a0*/  FADD.FTZ R192, R192, R3 ;  /* 0x00000003c0c07221 */ /* 0x000fe20000010000 */
[----:B------:R-:W-:-:S01]  /*64b0*/  NOP ;  /* 0x0000000000007918 */ /* 0x000fc20000000000 */
[----:B------:R-:W-:-:S15]  /*64c0*/  @!P0 BRA `(.L_x_5120) ;  /* 0x0000003800e08947 */ /* 0x000fde0003800000 */
[----:B------:R-:W-:-:S04]  /*64d0*/  DEPBAR.LE SB0, 0x0 ;  /* 0x000080000000791a */ /* 0x000fc80000000000 */
[----:B------:R-:W-:Y:S01]  /*64e0*/  IADD3 R4, PT, PT, R134, -0x2, RZ ;  /* 0xfffffffe86047810 */ /* 0x000fe20007ffe0ff */
[----:B------:R-:W-:Y:S06]  /*64f0*/  BAR.SYNC.DEFER_BLOCKING 0x0 ;  /* 0x0000000000007b1d */ /* 0x000fec0000010000 */
[----:B------:R-:W-:Y:S05]  /*6500*/  BRA.U !UP1, `(.L_x_5121) ;  /* 0x0000000109f07547 */ /* 0x000fea000b800000 */
[----:B------:R-:W1:Y:S01]  /*6510*/  LDC R9, c[0x0][0x4f0] ;  /* 0x00013c00ff097b82 */ /* 0x000e620000000800 */
[----:B------:R-:W-:Y:S01]  /*6520*/  SHF.L.U32 R4, R4, 0x7, RZ ;  /* 0x0000000704047819 */ /* 0x000fe200000006ff */
        /* <DEDUP_REMOVED lines=58> */
.L_x_5121:
[----:B------:R-:W-:Y:S01]  /*68d0*/  UMOV UR6, URZ ;  /* 0x000000ff00067c82 */ /* 0x000fe20008000000 */
[----:B------:R-:W-:Y:S01]  /*68e0*/  IMAD.SHL.U32 R4, R6, 0x80, RZ ;  /* 0x0000008006047824 */ /* 0x000fe200078e00ff */
[----:B------:R-:W-:-:S05]  /*68f0*/  IADD3 R3, P0, PT, RZ, -UR6, RZ ;  /* 0x80000006ff037c10 */ /* 0x000fca000ff1e0ff */
[----:B------:R-:W-:-:S05]  /*6900*/  IMAD.X R4, RZ, RZ, ~R4, P0 ;  /* 0x000000ffff047224 */ /* 0x000fca00000e0e04 */
[----:B------:R-:W-:-:S04]  /*6910*/  SHF.R.S64 R3, R3, 0x1f, R4 ;  /* 0x0000001f03037819 */ /* 0x000fc80000001004 */
[----:B------:R-:W-:-:S04]  /*6920*/  IADD3 R180, P0, PT, R3, R180, RZ ;  /* 0x000000b403b47210 */ /* 0x000fc80007f1e0ff */
[----:B------:R-:W-:-:S09]  /*6930*/  LEA.HI.X.SX32 R181, R4, R181, 0x1, P0 ;  /* 0x000000b504b57211 */ /* 0x000fd200000f0eff */
.L_x_5122:
        /* <DEDUP_REMOVED lines=176> */
[-C--:B------:R-:W-:Y:S01]  /*7440*/  ISETP.GE.AND P2, PT, R40, R136.reuse, PT ;  /* 0x000000882800720c */ /* 0x080fe20003f46270 */
[----:B------:R-:W-:Y:S01]  /*7450*/  VIADD R128, R134, 0xfffffffe ;  /* 0xfffffffe86807836 */ /* 0x000fe20000000000 */
[----:B------:R-:W-:Y:S01]  /*7460*/  FSEL R42, R32, -INF , !P3 ;  /* 0xff800000202a7808 */ /* 0x000fe20005800000 */
[----:B------:R-:W-:Y:S01]  /*7470*/  VIADD R32, R112, 0xffffff20 ;  /* 0xffffff2070207836 */ /* 0x000fe20000000000 */
[----:B------:R-:W-:Y:S02]  /*7480*/  FSEL R151, R34, -INF , !P2 ;  /* 0xff80000022977808 */ /* 0x000fe40005000000 */
[C---:B------:R-:W-:Y:S01]  /*7490*/  ISETP.GE.AND P3, PT, R3.reuse, R137, PT ;  /* 0x000000890300720c */ /* 0x040fe20003f66270 */
[----:B------:R-:W-:Y:S01]  /*74a0*/  HMMA.16816.F32 R4, R124, R130, R4 ;  /* 0x000000827c04723c */ /* 0x000fe20000001804 */
[----:B------:R-:W-:Y:S01]  /*74b0*/  ISETP.GE.AND P2, PT, R3, R136, PT ;  /* 0x000000880300720c */ /* 0x000fe20003f46270 */
[----:B------:R-:W-:Y:S01]  /*74c0*/  VIADD R3, R112, 0xffffff21 ;  /* 0xffffff2170037836 */ /* 0x000fe20000000000 */
[----:B------:R-:W-:Y:S01]  /*74d0*/  FSEL R34, R28, -INF , !P6 ;  /* 0xff8000001c227808 */ /* 0x000fe20007000000 */
[----:B------:R-:W-:Y:S01]  /*74e0*/  VIADD R28, R112, 0xffffff28 ;  /* 0xffffff28701c7836 */ /* 0x000fe20000000000 */
[----:B------:R-:W-:-:S02]  /*74f0*/  FSEL R40, R33, -INF , !P4 ;  /* 0xff80000021287808 */ /* 0x000fc40006000000 */
[----:B------:R-:W-:Y:S01]  /*7500*/  FSEL R43, R35, -INF , !P1 ;  /* 0xff800000232b7808 */ /* 0x000fe20004800000 */
[C---:B--2---:R-:W-:Y:S01]  /*7510*/  HMMA.16816.F32 R16, R52.reuse, R44, R16 ;  /* 0x0000002c3410723c */ /* 0x044fe20000001810 */
[----:B------:R-:W-:Y:S02]  /*7520*/  FSEL R41, R30, -INF , !P5 ;  /* 0xff8000001e297808 */ /* 0x000fe40006800000 */
[CC--:B------:R-:W-:Y:S02]  /*7530*/  ISETP.GE.AND P4, PT, R32.reuse, R137.reuse, PT ;  /* 0x000000892000720c */ /* 0x0c0fe40003f86270 */
[-C--:B------:R-:W-:Y:S02]  /*7540*/  ISETP.GE.AND P1, PT, R32, R136.reuse, PT ;  /* 0x000000882000720c */ /* 0x080fe40003f26270 */
[C---:B------:R-:W-:Y:S01]  /*7550*/  ISETP.GE.AND P6, PT, R3.reuse, R137, PT ;  /* 0x000000890300720c */ /* 0x040fe20003fc6270 */
[----:B------:R-:W-:Y:S01]  /*7560*/  HMMA.16816.F32 R12, R52, R46, R12 ;  /* 0x0000002e340c723c */ /* 0x000fe2000000180c */
[----:B------:R-:W-:Y:S01]  /*7570*/  ISETP.GE.AND P5, PT, R3, R136, PT ;  /* 0x000000880300720c */ /* 0x000fe20003fa6270 */
[----:B------:R-:W-:Y:S01]  /*7580*/  VIADD R3, R112, 0xffffff29 ;  /* 0xffffff2970037836 */ /* 0x000fe20000000000 */
[----:B------:R-:W-:-:S02]  /*7590*/  FSEL R32, R29, -INF , !P3 ;  /* 0xff8000001d207808 */ /* 0x000fc40005800000 */
[----:B------:R-:W-:Y:S02]  /*75a0*/  FSEL R49, R31, -INF , !P2 ;  /* 0xff8000001f317808 */ /* 0x000fe40005000000 */
[CC--:B------:R-:W-:Y:S01]  /*75b0*/  ISETP.GE.AND P3, PT, R28.reuse, R137.reuse, PT ;  /* 0x000000891c00720c */ /* 0x0c0fe20003f66270 */
[----:B-1----:R-:W-:Y:S01]  /*75c0*/  HMMA.16816.F32 R8, R52, R36, R8 ;  /* 0x000000243408723c */ /* 0x002fe20000001808 */
[-C--:B------:R-:W-:Y:S02]  /*75d0*/  ISETP.GE.AND P2, PT, R28, R136.reuse, PT ;  /* 0x000000881c00720c */ /* 0x080fe40003f46270 */
[----:B------:R-:W1:Y:S01]  /*75e0*/  LDSM.16.M88.4 R28, [R167+0x4800] ;  /* 0x00480000a71c783b */ /* 0x000e620000000200 */
        /* <DEDUP_REMOVED lines=8> */
[----:B------:R-:W-:Y:S02]  /*7670*/  FSEL R145, R27, -INF , !P5 ;  /* 0xff8000001b917808 */ /* 0x000fe40006800000 */
[----:B------:R-:W-:Y:S01]  /*7680*/  FSEL R154, R20, -INF , !P3 ;  /* 0xff800000149a7808 */ /* 0x000fe20005800000 */
[----:B------:R-:W-:Y:S01]  /*7690*/  VIADD R20, R112, 0xffffff40 ;  /* 0xffffff4070147836 */ /* 0x000fe20000000000 */
[----:B------:R-:W-:Y:S01]  /*76a0*/  FSEL R147, R22, -INF , !P2 ;  /* 0xff80000016937808 */ /* 0x000fe20005000000 */
[----:B------:R-:W-:Y:S01]  /*76b0*/  HMMA.16816.F32 R104, R124, R122, R104 ;  /* 0x0000007a7c68723c */ /* 0x000fe20000001868 */
[CC--:B------:R-:W-:Y:S02]  /*76c0*/  ISETP.GE.AND P6, PT, R24.reuse, R137.reuse, PT ;  /* 0x000000891800720c */ /* 0x0c0fe40003fc6270 */
[----:B------:R-:W-:Y:S02]  /*76d0*/  ISETP.GE.AND P5, PT, R24, R136, PT ;  /* 0x000000881800720c */ /* 0x000fe40003fa6270 */
[----:B------:R-:W-:-:S02]  /*76e0*/  ISETP.GE.AND P3, PT, R3, R137, PT ;  /* 0x000000890300720c */ /* 0x000fc40003f66270 */
[----:B------:R-:W-:Y:S01]  /*76f0*/  ISETP.GE.AND P2, PT, R3, R136, PT ;  /* 0x000000880300720c */ /* 0x000fe20003f46270 */
[----:B------:R-:W-:Y:S01]  /*7700*/  VIADD R3, R112, 0xffffff38 ;  /* 0xffffff3870037836 */ /* 0x000fe20000000000 */
[----:B------:R-:W-:Y:S01]  /*7710*/  FSEL R150, R16, -INF , !P6 ;  /* 0xff80000010967808 */ /* 0x000fe20007000000 */
[----:B------:R-:W-:Y:S01]  /*7720*/  HMMA.16816.F32 R100, R124, R116, R100 ;  /* 0x000000747c64723c */ /* 0x000fe20000001864 */
[----:B------:R-:W-:Y:S02]  /*7730*/  FSEL R141, R18, -INF , !P5 ;  /* 0xff800000128d7808 */ /* 0x000fe40006800000 */
[----:B------:R-:W-:Y:S02]  /*7740*/  FSEL R146, R17, -INF , !P3 ;  /* 0xff80000011927808 */ /* 0x000fe40005800000 */
[----:B------:R-:W-:Y:S02]  /*7750*/  FSEL R131, R19, -INF , !P2 ;  /* 0xff80000013837808 */ /* 0x000fe40005000000 */
[----:B------:R-:W2:Y:S01]  /*7760*/  LDSM.16.M88.4 R16, [R167+0x5000] ;  /* 0x00500000a710783b */ /* 0x000ea20000000200 */
[----:B------:R-:W-:Y:S01]  /*7770*/  FSEL R152, R21, -INF , !P4 ;  /* 0xff80000015987808 */ /* 0x000fe20006000000 */
[----:B------:R-:W-:Y:S01]  /*7780*/  HMMA.16816.F32 R4, R52, R38, R4 ;  /* 0x000000263404723c */ /* 0x000fe20000001804 */
[----:B------:R-:W-:-:S02]  /*7790*/  FSEL R143, R23, -INF , !P1 ;  /* 0xff800000178f7808 */ /* 0x000fc40004800000 */
[CC--:B------:R-:W-:Y:S02]  /*77a0*/  ISETP.GE.AND P4, PT, R3.reuse, R137.reuse, PT ;  /* 0x000000890300720c */ /* 0x0c0fe40003f86270 */
[-C--:B------:R-:W-:Y:S01]  /*77b0*/  ISETP.GE.AND P1, PT, R3, R136.reuse, PT ;  /* 0x000000880300720c */ /* 0x080fe20003f26270 */
[----:B------:R-:W-:Y:S01]  /*77c0*/  VIADD R3, R112, 0xffffff39 ;  /* 0xffffff3970037836 */ /* 0x000fe20000000000 */
[----:B------:R-:W-:Y:S01]  /*77d0*/  FSEL R148, R12, -INF , !P4 ;  /* 0xff8000000c947808 */ /* 0x000fe20006000000 */
[C---:B-1----:R-:W-:Y:S01]  /*77e0*/  HMMA.16816.F32 R108, R52.reuse, R28, R108 ;  /* 0x0000001c346c723c */ /* 0x042fe2000000186c */
[----:B------:R-:W-:Y:S01]  /*77f0*/  FSEL R135, R14, -INF , !P1 ;  /* 0xff8000000e877808 */ /* 0x000fe20004800000 */
[C---:B------:R-:W-:Y:S01]  /*7800*/  VIADD R12, R112.reuse, 0xffffff50 ;  /* 0xffffff50700c7836 */ /* 0x040fe20000000000 */
[CC--:B------:R-:W-:Y:S02]  /*7810*/  ISETP.GE.AND P6, PT, R3.reuse, R137.reuse, PT ;  /* 0x000000890300720c */ /* 0x0c0fe40003fc6270 */
[-C--:B------:R-:W-:Y:S01]  /*7820*/  ISETP.GE.AND P5, PT, R3, R136.reuse, PT ;  /* 0x000000880300720c */ /* 0x080fe20003fa6270 */
[----:B------:R-:W-:Y:S01]  /*7830*/  VIADD R3, R112, 0xffffff41 ;  /* 0xffffff4170037836 */ /* 0x000fe20000000000 */
        /* <DEDUP_REMOVED lines=76> */
[----:B------:R-:W-:-:S02]  /*7d00*/  ISETP.GT.AND P1, PT, R128, R177, PT ;  /* 0x000000b18000720c */ /* 0x000fc40003f24270 */
        /* <DEDUP_REMOVED lines=16> */
[----:B------:R-:W-:Y:S01]  /*7e10*/  VIADD R12, R134, 0xffffffff ;  /* 0xffffffff860c7836 */ /* 0x000fe20000000000 */
[----:B------:R-:W2:Y:S01]  /*7e20*/  LDCU.64 UR6, c[0x0][0x3a0] ;  /* 0x00007400ff0677ac */ /* 0x000ea20008000a00 */
[----:B------:R-:W-:Y:S02]  /*7e30*/  IMAD.SHL.U32 R6, R128, 0x80, RZ ;  /* 0x0000008080067824 */ /* 0x000fe400078e00ff */
[----:B------:R-:W-:-:S03]  /*7e40*/  IMAD.SHL.U32 R12, R12, 0x80, RZ ;  /* 0x000000800c0c7824 */ /* 0x000fc600078e00ff */
[----:B------:R-:W-:Y:S02]  /*7e50*/  IABS R10, R6 ;  /* 0x00000006000a7213 */ /* 0x000fe40000000000 */
[----:B------:R-:W-:-:S04]  /*7e60*/  IADD3 R12, PT, PT, R12, -0x100, RZ ;  /* 0xffffff000c0c7810 */ /* 0x000fc80007ffe0ff */
        /* <DEDUP_REMOVED lines=56> */
.L_x_5124:
[----:B------:R-:W-:Y:S01]  /*81f0*/  UMOV UR6, URZ ;  /* 0x000000ff00067c82 */ /* 0x000fe20008000000 */
[----:B------:R-:W-:Y:S01]  /*8200*/  IMAD.SHL.U32 R4, R132, 0x80, RZ ;  /* 0x0000008084047824 */ /* 0x000fe200078e00ff */
[----:B------:R-:W-:-:S05]  /*8210*/  IADD3 R5, P1, PT, RZ, -UR6, RZ ;  /* 0x80000006ff057c10 */ /* 0x000fca000ff3e0ff */
[----:B------:R-:W-:-:S05]  /*8220*/  IMAD.X R4, RZ, RZ, ~R4, P1 ;  /* 0x000000ffff047224 */ /* 0x000fca00008e0e04 */
[----:B------:R-:W-:-:S04]  /*8230*/  SHF.R.S64 R5, R5, 0x1f, R4 ;  /* 0x0000001f05057819 */ /* 0x000fc80000001004 */
[----:B------:R-:W-:-:S04]  /*8240*/  IADD3 R178, P1, PT, R5, R178, RZ ;  /* 0x000000b205b27210 */ /* 0x000fc80007f3e0ff */
[----:B------:R-:W-:-:S09]  /*8250*/  LEA.HI.X.SX32 R179, R4, R179, 0x1, P1 ;  /* 0x000000b304b37211 */ /* 0x000fd200008f0eff */
.L_x_5125:
[C---:B------:R-:W-:Y:S01]  /*8260*/  LEA R16, P1, R132.reuse, R178, 0x5 ;  /* 0x000000b284107211 */ /* 0x040fe200078228ff */
[----:B------:R1:W-:Y:S01]  /*8270*/  @P0 STS.128 [R183+0x2000], RZ ;  /* 0x002000ffb7000388 */ /* 0x0003e20000000c00 */
[C---:B------:R-:W-:Y:S01]  /*8280*/  @!P0 IMAD R5, R133.reuse, 0x60, RZ ;  /* 0x0000006085058824 */ /* 0x040fe200078e02ff */
[----:B------:R-:W-:Y:S01]  /*8290*/  BSSY.RECONVERGENT B0, `(.L_x_5126) ;  /* 0x000003c000007945 */ /* 0x000fe20003800200 */
[C---:B------:R-:W-:Y:S01]  /*82a0*/  LEA.HI.X R17, R132.reuse, R179, R133, 0x5, P1 ;  /* 0x000000b384117211 */ /* 0x040fe200008f2c85 */
[--C-:B------:R-:W-:Y:S01]  /*82b0*/  @!P0 IMAD.MOV.U32 R10, RZ, RZ, R16.reuse ;  /* 0x000000ffff0a8224 */ /* 0x100fe200078e0010 */
[CC--:B------:R-:W-:Y:S01]  /*82c0*/  @!P0 LEA R14, P1, R132.reuse, R16.reuse, 0x5 ;  /* 0x00000010840e8211 */ /* 0x0c0fe200078228ff */
[----:B------:R-:W-:Y:S01]  /*82d0*/  @!P0 IMAD.MOV.U32 R6, RZ, RZ, R16 ;  /* 0x000000ffff068224 */ /* 0x000fe200078e0010 */
[CC--:B------:R-:W-:Y:S01]  /*82e0*/  @!P0 LEA R12, P2, R132.reuse, R16.reuse, 0x6 ;  /* 0x00000010840c8211 */ /* 0x0c0fe200078430ff */
[----:B------:R-:W-:Y:S01]  /*82f0*/  @!P0 IMAD.MOV.U32 R11, RZ, RZ, R17 ;  /* 0x000000ffff0b8224 */ /* 0x000fe200078e0011 */
[-C--:B------:R-:W-:Y:S01]  /*8300*/  @!P0 MOV R7, R17.reuse ;  /* 0x0000001100078202 */ /* 0x080fe20000000f00 */
[----:B------:R-:W-:Y:S01]  /*8310*/  @!PT LDS RZ, [RZ] ;  /* 0x00000000fffff984 */ /* 0x000fe20000000800 */
[----:B------:R-:W-:Y:S01]  /*8320*/  @!PT LDS RZ, [RZ] ;  /* 0x00000000fffff984 */ /* 0x000fe20000000800 */
[----:B------:R-:W-:Y:S01]  /*8330*/  @!PT LDS RZ, [RZ] ;  /* 0x00000000fffff984 */ /* 0x000fe20000000800 */
[----:B------:R1:W-:Y:S01]  /*8340*/  @!P0 LDGSTS.E.BYPASS.LTC128B.128 [R183+0x2000], desc[UR16][R178.64] ;  /* 0x02000000b2b78fae */ /* 0x0003e2000b981a10 */
[CC--:B------:R-:W-:Y:S01]  /*8350*/  @!P0 LEA.HI.X R15, R132.reuse, R17.reuse, R133, 0x5, P1 ;  /* 0x00000011840f8211 */ /* 0x0c0fe200008f2c85 */
[C---:B------:R-:W-:Y:S01]  /*8360*/  @!P0 IMAD.WIDE.U32 R10, R132.reuse, 0x60, R10 ;  /* 0x00000060840a8825 */ /* 0x040fe200078e000a */
[C---:B------:R-:W-:Y:S01]  /*8370*/  @!P0 LEA R8, P1, R132.reuse, R16, 0x7 ;  /* 0x0000001084088211 */ /* 0x040fe200078238ff */
[----:B------:R1:W-:Y:S01]  /*8380*/  @P0 STS.128 [R183+0x2800], RZ ;  /* 0x002800ffb7000388 */ /* 0x0003e20000000c00 */
[CCC-:B------:R-:W-:Y:S01]  /*8390*/  @!P0 LEA.HI.X R13, R132.reuse, R17.reuse, R133.reuse, 0x6, P2 ;  /* 0x00000011840d8211 */ /* 0x1c0fe200010f3485 */
[----:B------:R-:W-:Y:S01]  /*83a0*/  @!P0 IMAD R4, R133, 0xa0, RZ ;  /* 0x000000a085048824 */ /* 0x000fe200078e02ff */
[C---:B------:R-:W-:Y:S01]  /*83b0*/  @!P0 LEA.HI.X R9, R132.reuse, R17, R133, 0x7, P1 ;  /* 0x0000001184098211 */ /* 0x040fe200008f3c85 */
[----:B------:R-:W-:Y:S01]  /*83c0*/  @!PT LDS RZ, [RZ] ;  /* 0x00000000fffff984 */ /* 0x000fe20000000800 */
[----:B------:R-:W-:Y:S01]  /*83d0*/  @!PT LDS RZ, [RZ] ;  /* 0x00000000fffff984 */ /* 0x000fe20000000800 */
[----:B------:R-:W-:Y:S01]  /*83e0*/  @!PT LDS RZ, [RZ] ;  /* 0x00000000fffff984 */ /* 0x000fe20000000800 */
[----:B------:R1:W-:Y:S01]  /*83f0*/  @!P0 LDGSTS.E.BYPASS.LTC128B.128 [R183+0x2800], desc[UR16][R16.64] ;  /* 0x0280000010b78fae */ /* 0x0003e2000b981a10 */
[----:B------:R-:W-:-:S03]  /*8400*/  @!P0 IMAD.WIDE.U32 R6, R132, 0xa0, R6 ;  /* 0x000000a084068825 */ /* 0x000fc600078e0006 */
        /* <DEDUP_REMOVED lines=36> */
.L_x_5127:
[----:B------:R-:W-:Y:S05]  /*8650*/  BSYNC.RECONVERGENT B0 ;  /* 0x0000000000007941 */ /* 0x000fea0003800200 */
.L_x_5126:
[----:B------:R-:W0:Y:S02]  /*8660*/  LDGDEPBAR ;  /* 0x00000000000079af */ /* 0x000e240000000000 */
.L_x_5123:
[----:B------:R-:W-:Y:S01]  /*8670*/  FMNMX3.FTZ R5, R2, R160, R158, !PT ;  /* 0x000000a002057276 */ /* 0x000fe2000781009e */
[----:B-12---:R-:W-:Y:S01]  /*8680*/  LDSM.16.MT88.4 R16, [R170+0x6000] ;  /* 0x00600000aa10783b */ /* 0x006fe20000004200 */
        /* <DEDUP_REMOVED lines=35> */
[----:B------:R-:W1:Y:S04]  /*88c0*/  SHFL.BFLY PT, R5, R6, 0x2, 0x1f ;  /* 0x0c401f0006057f89 */ /* 0x000e6800000e0000 */
        /* <DEDUP_REMOVED lines=53> */
[----:B--2---:R-:W-:Y:S01]  /*8c20*/  F2FP.F16.F32.PACK_AB R8, R105, R106 ;  /* 0x0000006a6908723e */ /* 0x004fe200000000ff */
[----:B------:R-:W-:Y:S01]  /*8c30*/  FFMA.FTZ R59, R59, UR4, -R102 ;  /* 0x000000043b3b7c23 */ /* 0x000fe20008010866 */
[----:B------:R-:W-:-:S05]  /*8c40*/  ISETP.GT.AND P0, PT, R128, R177, PT ;  /* 0x000000b18000720c */ /* 0x000fca0003f04270 */
[----:B------:R-:W-:Y:S08]  /*8c50*/  MUFU.EX2 R101, R101 ;  /* 0x0000006500657308 */ /* 0x000ff00000000800 */
[----:B------:R-:W2:Y:S01]  /*8c60*/  MUFU.EX2 R100, R100 ;  /* 0x0000006400647308 */ /* 0x000ea20000000800 */
[----:B---3--:R-:W-:Y:S02]  /*8c70*/  F2FP.F16.F32.PACK_AB R10, R103, R104 ;  /* 0x00000068670a723e */ /* 0x008fe400000000ff */
[----:B------:R-:W-:-:S05]  /*8c80*/  @P0 IADD3 R134, PT, PT, R134, -0x3, RZ ;  /* 0xfffffffd86860810 */ /* 0x000fca0007ffe0ff */
        /* <DEDUP_REMOVED lines=19> */
[--C-:B------:R-:W-:Y:S01]  /*8dc0*/  FFMA.FTZ R73, R49, UR4, -R102.reuse ;  /* 0x0000000431497c23 */ /* 0x100fe20008010866 */
[-C--:B------:R-:W-:Y:S01]  /*8dd0*/  FMUL.FTZ R26, R74, R108.reuse ;  /* 0x0000006c4a1a7220 */ /* 0x080fe20000410000 */
[----:B------:R-:W-:Y:S01]  /*8de0*/  FMUL.FTZ R27, R75, R108 ;  /* 0x0000006c4b1b7220 */ /* 0x000fe20000410000 */
[----:B------:R-:W-:Y:S01]  /*8df0*/  FMUL.FTZ R33, R81, R110 ;  /* 0x0000006e51217220 */ /* 0x000fe20000410000 */
[C---:B------:R-:W-:Y:S01]  /*8e00*/  HMMA.16816.F32 R12, R8.reuse, R16, R12 ;  /* 0x00000010080c723c */ /* 0x040fe2000000180c */
[----:B------:R-:W-:Y:S01]  /*8e10*/  FMUL.FTZ R35, R83, R108 ;  /* 0x0000006c53237220 */ /* 0x000fe20000410000 */
[-C--:B------:R-:W-:Y:S01]  /*8e20*/  FMUL.FTZ R76, R76, R110.reuse ;  /* 0x0000006e4c4c7220 */ /* 0x080fe20000410000 */
[----:B------:R-:W-:Y:S01]  /*8e30*/  FMUL.FTZ R77, R77, R110 ;  /* 0x0000006e4d4d7220 */ /* 0x000fe20000410000 */
[-C--:B------:R-:W-:Y:S01]  /*8e40*/  FMUL.FTZ R78, R78, R108.reuse ;  /* 0x0000006c4e4e7220 */ /* 0x080fe20000410000 */
[----:B------:R-:W-:Y:S01]  /*8e50*/  FMUL.FTZ R79, R79, R108 ;  /* 0x0000006c4f4f7220 */ /* 0x000fe20000410000 */
[-C--:B------:R-:W-:Y:S01]  /*8e60*/  FMUL.FTZ R92, R92, R110.reuse ;  /* 0x0000006e5c5c7220 */ /* 0x080fe20000410000 */
[-C--:B------:R-:W-:Y:S01]  /*8e70*/  FMUL.FTZ R93, R93, R110.reuse ;  /* 0x0000006e5d5d7220 */ /* 0x080fe20000410000 */
[C---:B------:R-:W-:Y:S01]  /*8e80*/  HMMA.16816.F32 R16, R8.reuse, R18, R68 ;  /* 0x000000120810723c */ /* 0x040fe20000001844 */
[----:B------:R2:W-:Y:S01]  /*8e90*/  MUFU.EX2 R68, R34 ;  /* 0x0000002200447308 */ /* 0x0005e20000000800 */
[--C-:B------:R-:W-:Y:S01]  /*8ea0*/  FFMA.FTZ R69, R32, UR4, -R107.reuse ;  /* 0x0000000420457c23 */ /* 0x100fe2000801086b */
[--C-:B------:R-:W-:Y:S01]  /*8eb0*/  FFMA.FTZ R70, R151, UR4, -R102.reuse ;  /* 0x0000000497467c23 */ /* 0x100fe20008010866 */
[--C-:B------:R-:W-:Y:S01]  /*8ec0*/  FFMA.FTZ R71, R43, UR4, -R102.reuse ;  /* 0x000000042b477c23 */ /* 0x100fe20008010866 */
        /* <DEDUP_REMOVED lines=10> */
[-C--:B------:R-:W-:Y:S01]  /*8f70*/  FMUL.FTZ R91, R91, R108.reuse ;  /* 0x0000006c5b5b7220 */ /* 0x080fe20000410000 */
[----:B------:R-:W3:Y:S01]  /*8f80*/  MUFU.EX2 R97, R97 ;  /* 0x0000006100617308 */ /* 0x000ee20000000800 */
[C---:B-1----:R-:W-:Y:S01]  /*8f90*/  HMMA.16816.F32 R24, R8.reuse, R4, R24 ;  /* 0x000000040818723c */ /* 0x042fe20000001818 */
[----:B--2---:R-:W-:Y:S01]  /*8fa0*/  FMUL.FTZ R34, R82, R108 ;  /* 0x0000006c52227220 */ /* 0x004fe20000410000 */
[--C-:B------:R-:W-:Y:S01]  /*8fb0*/  FFMA.FTZ R75, R48, UR4, -R107.reuse ;  /* 0x00000004304b7c23 */ /* 0x100fe2000801086b */
[----:B------:R-:W1:Y:S01]  /*8fc0*/  LDSM.16.MT88.4 R40, [R166+0x6800] ;  /* 0x00680000a628783b */ /* 0x000e620000004200 */
[--C-:B------:R-:W-:Y:S01]  /*8fd0*/  FFMA.FTZ R74, R156, UR4, -R107.reuse ;  /* 0x000000049c4a7c23 */ /* 0x100fe2000801086b */
[--C-:B------:R-:W-:Y:S01]  /*8fe0*/  FFMA.FTZ R80, R147, UR4, -R102.reuse ;  /* 0x0000000493507c23 */ /* 0x100fe20008010866 */
[--C-:B------:R-:W-:Y:S01]  /*8ff0*/  FFMA.FTZ R81, R143, UR4, -R102.reuse ;  /* 0x000000048f517c23 */ /* 0x100fe20008010866 */
[----:B------:R-:W2:Y:S01]  /*9000*/  MUFU.EX2 R69, R69 ;  /* 0x0000004500457308 */ /* 0x000ea20000000800 */
        /* <DEDUP_REMOVED lines=8> */
[C---:B------:R-:W-:Y:S01]  /*9090*/  HMMA.16816.F32 R4, R8.reuse, R6, R76 ;  /* 0x000000060804723c */ /* 0x040fe2000000184c */
[----:B---3--:R-:W-:Y:S01]  /*90a0*/  F2FP.F16.F32.PACK_AB R48, R97, R0 ;  /* 0x000000006130723e */ /* 0x008fe200000000ff */
[--C-:B------:R-:W-:Y:S01]  /*90b0*/  FFMA.FTZ R76, R154, UR4, -R107.reuse ;  /* 0x000000049a4c7c23 */ /* 0x100fe2000801086b */
[--C-:B------:R-:W-:Y:S01]  /*90c0*/  FFMA.FTZ R77, R152, UR4, -R107.reuse ;  /* 0x00000004984d7c23 */ /* 0x100fe2000801086b */
[--C-:B------:R-:W-:Y:S01]  /*90d0*/  FFMA.FTZ R78, R149, UR4, -R102.reuse ;  /* 0x00000004954e7c23 */ /* 0x100fe20008010866 */
[--C-:B------:R-:W-:Y:S01]  /*90e0*/  FFMA.FTZ R79, R145, UR4, -R102.reuse ;  /* 0x00000004914f7c23 */ /* 0x100fe20008010866 */
[--C-:B------:R-:W-:Y:S01]  /*90f0*/  FFMA.FTZ R96, R135, UR4, -R102.reuse ;  /* 0x0000000487607c23 */ /* 0x100fe20008010866 */
[----:B------:R-:W3:Y:S01]  /*9100*/  MUFU.EX2 R71, R71 ;  /* 0x0000004700477308 */ /* 0x000ee20000000800 */
[C---:B------:R-:W-:Y:S01]  /*9110*/  HMMA.16816.F32 R20, R8.reuse, R22, R92 ;  /* 0x000000160814723c */ /* 0x040fe2000000185c */
[----:B--2---:R-:W-:Y:S01]  /*9120*/  F2FP.F16.F32.PACK_AB R50, R69, R68 ;  /* 0x000000444532723e */ /* 0x004fe200000000ff */
[--C-:B------:R-:W-:Y:S01]  /*9130*/  FFMA.FTZ R131, R138, UR4, -R107.reuse ;  /* 0x000000048a837c23 */ /* 0x100fe2000801086b */
[--C-:B------:R-:W-:Y:S01]  /*9140*/  FFMA.FTZ R138, R125, UR4, -R102.reuse ;  /* 0x000000047d8a7c23 */ /* 0x100fe20008010866 */
[--C-:B------:R-:W-:Y:S01]  /*9150*/  FFMA.FTZ R125, R126, UR4, -R107.reuse ;  /* 0x000000047e7d7c23 */ /* 0x100fe2000801086b */
[--C-:B------:R-:W-:Y:S01]  /*9160*/  FFMA.FTZ R126, R119, UR4, -R102.reuse ;  /* 0x00000004777e7c23 */ /* 0x100fe20008010866 */
[----:B------:R-:W-:Y:S01]  /*9170*/  FFMA.FTZ R119, R114, UR4, -R107 ;  /* 0x0000000472777c23 */ /* 0x000fe2000801086b */
[----:B------:R-:W-:Y:S01]  /*9180*/  MUFU.EX2 R72, R72 ;  /* 0x0000004800487308 */ /* 0x000fe20000000800 */
[C---:B------:R-:W-:Y:S01]  /*9190*/  HMMA.16816.F32 R44, R8.reuse, R28, R44 ;  /* 0x0000001c082c723c */ /* 0x040fe2000000182c */
[--C-:B------:R-:W-:Y:S01]  /*91a0*/  FFMA.FTZ R114, R109, UR4, -R102.reuse ;  /* 0x000000046d727c23 */ /* 0x100fe20008010866 */
[----:B------:R-:W-:Y:S01]  /*91b0*/  FFMA.FTZ R109, R111, UR4, -R102 ;  /* 0x000000046f6d7c23 */ /* 0x000fe20008010866 */
[----:B------:R-:W-:Y:S01]  /*91c0*/  FFMA.FTZ R106, R191, R110, R106 ;  /* 0x0000006ebf6a7223 */ /* 0x000fe2000001006a */
[----:B------:R-:W-:Y:S01]  /*91d0*/  FFMA.FTZ R101, R192, R108, R101 ;  /* 0x0000006cc0657223 */ /* 0x000fe20000010065 */
[----:B------:R-:W-:Y:S01]  /*91e0*/  FFMA.FTZ R191, R62, UR4, -R107 ;  /* 0x000000043ebf7c23 */ /* 0x000fe2000801086b */
[----:B------:R-:W-:Y:S01]  /*91f0*/  LDSM.16.MT88.4 R92, [R165+0x9800] ;  /* 0x00980000a55c783b */ /* 0x000fe20000004200 */
[----:B------:R-:W2:Y:S01]  /*9200*/  MUFU.EX2 R73, R73 ;  /* 0x0000004900497308 */ /* 0x000ea20000000800 */
[----:B------:R-:W-:Y:S01]  /*9210*/  HMMA.16816.F32 R8, R8, R30, R88 ;  /* 0x0000001e0808723c */ /* 0x000fe20000001858 */
[----:B---3--:R-:W-:Y:S01]  /*9220*/  F2FP.F16.F32.PACK_AB R49, R71, R70 ;  /* 0x000000464731723e */ /* 0x008fe200000000ff */
[----:B------:R-:W3:Y:S01]  /*9230*/  LDSM.16.MT88.4 R28, [R165+0x6800] ;  /* 0x00680000a51c783b */ /* 0x000ee20000004200 */
[----:B------:R-:W-:Y:S01]  /*9240*/  FADD.FTZ R105, R105, R106 ;  /* 0x0000006a69697221 */ /* 0x000fe20000010000 */
[----:B------:R-:W-:-:S03]  /*9250*/  FADD.FTZ R100, R100, R101 ;  /* 0x0000006564647221 */ /* 0x000fc60000010000 */
[----:B------:R-:W-:Y:S01]  /*9260*/  MUFU.EX2 R75, R75 ;  /* 0x0000004b004b7308 */ /* 0x000fe20000000800 */
[----:B------:R-:W-:-:S04]  /*9270*/  FADD.FTZ R104, R104, R105 ;  /* 0x0000006968687221 */ /* 0x000fc80000010000 */
[----:B------:R-:W-:-:S03]  /*9280*/  FADD.FTZ R103, R103, R104 ;  /* 0x0000006867677221 */ /* 0x000fc60000010000 */
[----:B------:R-:W4:Y:S01]  /*9290*/  MUFU.EX2 R74, R74 ;  /* 0x0000004a004a7308 */ /* 0x000f220000000800 */
[----:B--2---:R-:W-:-:S07]  /*92a0*/  F2FP.F16.F32.PACK_AB R51, R73, R72 ;  /* 0x000000484933723e */ /* 0x004fce00000000ff */
[C---:B------:R-:W-:Y:S01]  /*92b0*/  HMMA.16816.F32 R12, R48.reuse, R36, R12 ;  /* 0x00000024300c723c */ /* 0x040fe2000000180c */
[----:B------:R-:W-:Y:S07]  /*92c0*/  MUFU.EX2 R76, R76 ;  /* 0x0000004c004c7308 */ /* 0x000fee0000000800 */
[C---:B------:R-:W-:Y:S01]  /*92d0*/  HMMA.16816.F32 R16, R48.reuse, R38, R16 ;  /* 0x000000263010723c */ /* 0x040fe20000001810 */
[----:B------:R-:W2:Y:S01]  /*92e0*/  LDSM.16.MT88.4 R36, [R170+0x7000] ;  /* 0x00700000aa24783b */ /* 0x000ea20000004200 */
[----:B------:R-:W-:Y:S06]  /*92f0*/  MUFU.EX2 R77, R77 ;  /* 0x0000004d004d7308 */ /* 0x000fec0000000800 */
[C---:B-1----:R-:W-:Y:S02]  /*9300*/  HMMA.16816.F32 R24, R48.reuse, R40, R24 ;  /* 0x000000283018723c */ /* 0x042fe40000001818 */
[----:B------:R-:W-:Y:S06]  /*9310*/  MUFU.EX2 R78, R78 ;  /* 0x0000004e004e7308 */ /* 0x000fec0000000800 */
[C---:B---3--:R-:W-:Y:S02]  /*9320*/  HMMA.16816.F32 R32, R48.reuse, R28, R32 ;  /* 0x0000001c3020723c */ /* 0x048fe40000001820 */
[----:B------:R-:W1:Y:S06]  /*9330*/  MUFU.EX2 R79, R79 ;  /* 0x0000004f004f7308 */ /* 0x000e6c0000000800 */
[C---:B------:R-:W-:Y:S01]  /*9340*/  HMMA.16816.F32 R20, R48.reuse, R30, R20 ;  /* 0x0000001e3014723c */ /* 0x040fe20000001814 */
[----:B------:R-:W3:Y:S01]  /*9350*/  LDSM.16.MT88.4 R28, [R165+0x7000] ;  /* 0x00700000a51c783b */ /* 0x000ee20000004200 */
[----:B------:R-:W-:Y:S06]  /*9360*/  MUFU.EX2 R80, R80 ;  /* 0x0000005000507308 */ /* 0x000fec0000000800 */
[C---:B------:R-:W-:Y:S01]  /*9370*/  HMMA.16816.F32 R4, R48.reuse, R42, R4 ;  /* 0x0000002a3004723c */ /* 0x040fe20000001804 */
[----:B------:R-:W5:Y:S01]  /*9380*/  LDSM.16.MT88.4 R40, [R166+0x7000] ;  /* 0x00700000a628783b */ /* 0x000f620000004200 */
[----:B------:R-:W2:Y:S06]  /*9390*/  MUFU.EX2 R81, R81 ;  /* 0x0000005100517308 */ /* 0x000eac0000000800 */
[C---:B------:R-:W-:Y:S02]  /*93a0*/  HMMA.16816.F32 R44, R48.reuse, R52, R44 ;  /* 0x00000034302c723c */ /* 0x040fe4000000182c */
[----:B------:R-:W-:Y:S06]  /*93b0*/  MUFU.EX2 R85, R85 ;  /* 0x0000005500557308 */ /* 0x000fec0000000800 */
[----:B------:R-:W-:Y:S01]  /*93c0*/  HMMA.16816.F32 R8, R48, R54, R8 ;  /* 0x000000363008723c */ /* 0x000fe20000001808 */
[----:B----4-:R-:W-:Y:S01]  /*93d0*/  F2FP.F16.F32.PACK_AB R48, R74, R75 ;  /* 0x0000004b4a30723e */ /* 0x010fe200000000ff */
[----:B------:R-:W4:Y:S01]  /*93e0*/  LDSM.16.MT88.4 R52, [R164+0x7000] ;  /* 0x00700000a434783b */ /* 0x000f220000004200 */
[----:B-1----:R-:W-:Y:S01]  /*93f0*/  F2FP.F16.F32.PACK_AB R49, R79, R78 ;  /* 0x0000004e4f31723e */ /* 0x002fe200000000ff */
[----:B------:R-:W1:Y:S01]  /*9400*/  MUFU.EX2 R82, R82 ;  /* 0x0000005200527308 */ /* 0x000e620000000800 */
[----:B------:R-:W-:-:S02]  /*9410*/  F2FP.F16.F32.PACK_AB R50, R77, R76 ;  /* 0x0000004c4d32723e */ /* 0x000fc400000000ff */
[----:B--2---:R-:W-:-:S05]  /*9420*/  F2FP.F16.F32.PACK_AB R51, R81, R80 ;  /* 0x000000505133723e */ /* 0x004fca00000000ff */
[----:B------:R-:W-:Y:S02]  /*9430*/  MUFU.EX2 R83, R83 ;  /* 0x0000005300537308 */ /* 0x000fe40000000800 */
[C---:B------:R-:W-:Y:S06]  /*9440*/  HMMA.16816.F32 R12, R48.reuse, R36, R12 ;  /* 0x00000024300c723c */ /* 0x040fec000000180c */
[----:B------:R-:W-:Y:S02]  /*9450*/  MUFU.EX2 R84, R84 ;  /* 0x0000005400547308 */ /* 0x000fe40000000800 */
[C---:B------:R-:W-:Y:S01]  /*9460*/  HMMA.16816.F32 R16, R48.reuse, R38, R16 ;  /* 0x000000263010723c */ /* 0x040fe20000001810 */
[----:B------:R-:W2:Y:S05]  /*9470*/  LDSM.16.MT88.4 R36, [R170+0x7800] ;  /* 0x00780000aa24783b */ /* 0x000eaa0000004200 */
[----:B------:R-:W-:Y:S02]  /*9480*/  MUFU.EX2 R87, R87 ;  /* 0x0000005700577308 */ /* 0x000fe40000000800 */
[C---:B---3--:R-:W-:Y:S06]  /*9490*/  HMMA.16816.F32 R32, R48.reuse, R28, R32 ;  /* 0x0000001c3020723c */ /* 0x048fec0000001820 */
[----:B------:R-:W3:Y:S02]  /*94a0*/  MUFU.EX2 R86, R86 ;  /* 0x0000005600567308 */ /* 0x000ee40000000800 */
[C---:B------:R-:W-:Y:S01]  /*94b0*/  HMMA.16816.F32 R20, R48.reuse, R30, R20 ;  /* 0x0000001e3014723c */ /* 0x040fe20000001814 */
[----:B------:R-:W2:Y:S05]  /*94c0*/  LDSM.16.MT88.4 R28, [R165+0x7800] ;  /* 0x00780000a51c783b */ /* 0x000eaa0000004200 */
[----:B------:R-:W-:Y:S02]  /*94d0*/  MUFU.EX2 R96, R96 ;  /* 0x0000006000607308 */ /* 0x000fe40000000800 */
[C---:B-----5:R-:W-:Y:S06]  /*94e0*/  HMMA.16816.F32 R24, R48.reuse, R40, R24 ;  /* 0x000000283018723c */ /* 0x060fec0000001818 */
[----:B------:R-:W5:Y:S02]  /*94f0*/  MUFU.EX2 R127, R127 ;  /* 0x0000007f007f7308 */ /* 0x000f640000000800 */
[C---:B------:R-:W-:Y:S01]  /*9500*/  HMMA.16816.F32 R4, R48.reuse, R42, R4 ;  /* 0x0000002a3004723c */ /* 0x040fe20000001804 */
[----:B------:R-:W2:Y:S05]  /*9510*/  LDSM.16.MT88.4 R40, [R166+0x7800] ;  /* 0x00780000a628783b */ /* 0x000eaa0000004200 */
[----:B------:R-:W-:Y:S02]  /*9520*/  MUFU.EX2 R132, R132 ;  /* 0x0000008400847308 */ /* 0x000fe40000000800 */
[C---:B----4-:R-:W-:Y:S06]  /*9530*/  HMMA.16816.F32 R44, R48.reuse, R52, R44 ;  /* 0x00000034302c723c */ /* 0x050fec000000182c */
[----:B------:R-:W4:Y:S02]  /*9540*/  MUFU.EX2 R131, R131 ;  /* 0x0000008300837308 */ /* 0x000f240000000800 */
[----:B------:R-:W-:Y:S01]  /*9550*/  HMMA.16816.F32 R8, R48, R54, R8 ;  /* 0x000000363008723c */ /* 0x000fe20000001808 */
[----:B-1----:R-:W-:Y:S01]  /*9560*/  F2FP.F16.F32.PACK_AB R48, R82, R85 ;  /* 0x000000555230723e */ /* 0x002fe200000000ff */
[----:B------:R-:W1:Y:S01]  /*9570*/  LDSM.16.MT88.4 R52, [R164+0x7800] ;  /* 0x00780000a434783b */ /* 0x000e620000004200 */
[----:B---3--:R-:W-:-:S02]  /*9580*/  F2FP.F16.F32.PACK_AB R49, R86, R87 ;  /* 0x000000575631723e */ /* 0x008fc400000000ff */
[----:B------:R-:W-:Y:S01]  /*9590*/  F2FP.F16.F32.PACK_AB R50, R84, R83 ;  /* 0x000000535432723e */ /* 0x000fe200000000ff */
[----:B------:R-:W-:Y:S01]  /*95a0*/  MUFU.EX2 R130, R130 ;  /* 0x0000008200827308 */ /* 0x000fe20000000800 */
[----:B-----5:R-:W-:-:S07]  /*95b0*/  F2FP.F16.F32.PACK_AB R51, R127, R96 ;  /* 0x000000607f33723e */ /* 0x020fce00000000ff */
[C---:B--2---:R-:W-:Y:S01]  /*95c0*/  HMMA.16816.F32 R12, R48.reuse, R36, R12 ;  /* 0x00000024300c723c */ /* 0x044fe2000000180c */
[----:B------:R-:W-:Y:S07]  /*95d0*/  MUFU.EX2 R133, R133 ;  /* 0x0000008500857308 */ /* 0x000fee0000000800 */
[C---:B------:R-:W-:Y:S01]  /*95e0*/  HMMA.16816.F32 R16, R48.reuse, R38, R16 ;  /* 0x000000263010723c */ /* 0x040fe20000001810 */
[----:B------:R-:W2:Y:S01]  /*95f0*/  LDSM.16.MT88.4 R36, [R170+0x8000] ;  /* 0x00800000aa24783b */ /* 0x000ea20000004200 */
[----:B------:R-:W-:Y:S06]  /*9600*/  MUFU.EX2 R136, R136 ;  /* 0x0000008800887308 */ /* 0x000fec0000000800 */
[C---:B------:R-:W-:Y:S02]  /*9610*/  HMMA.16816.F32 R32, R48.reuse, R28, R32 ;  /* 0x0000001c3020723c */ /* 0x040fe40000001820 */
[----:B------:R-:W3:Y:S06]  /*9620*/  MUFU.EX2 R121, R121 ;  /* 0x0000007900797308 */ /* 0x000eec0000000800 */
        /* <DEDUP_REMOVED lines=8> */
[C---:B-1----:R-:W-:Y:S02]  /*96b0*/  HMMA.16816.F32 R44, R48.reuse, R52, R44 ;  /* 0x00000034302c723c */ /* 0x042fe4000000182c */
[----:B------:R-:W1:Y:S06]  /*96c0*/  MUFU.EX2 R125, R125 ;  /* 0x0000007d007d7308 */ /* 0x000e6c0000000800 */
[----:B------:R-:W-:Y:S01]  /*96d0*/  HMMA.16816.F32 R8, R48, R54, R8 ;  /* 0x000000363008723c */ /* 0x000fe20000001808 */
[----:B----4-:R-:W-:Y:S01]  /*96e0*/  F2FP.F16.F32.PACK_AB R48, R131, R132 ;  /* 0x000000848330723e */ /* 0x010fe200000000ff */
[----:B------:R-:W4:Y:S01]  /*96f0*/  LDSM.16.MT88.4 R52, [R164+0x8000] ;  /* 0x00800000a434783b */ /* 0x000f220000004200 */
[----:B---3--:R-:W-:Y:S01]  /*9700*/  F2FP.F16.F32.PACK_AB R49, R121, R136 ;  /* 0x000000887931723e */ /* 0x008fe200000000ff */
        /* <DEDUP_REMOVED lines=19> */
[----:B----4-:R-:W-:Y:S01]  /*9840*/  HMMA.16816.F32 R44, R48, R52, R44 ;  /* 0x00000034302c723c */ /* 0x010fe2000000182c */
[----:B-1----:R-:W-:-:S02]  /*9850*/  F2FP.F16.F32.PACK_AB R52, R125, R124 ;  /* 0x0000007c7d34723e */ /* 0x002fc400000000ff */
[----:B---3--:R-:W-:-:S03]  /*9860*/  F2FP.F16.F32.PACK_AB R53, R120, R117 ;  /* 0x000000757835723e */ /* 0x008fc600000000ff */
        /* <DEDUP_REMOVED lines=23> */
[----:B------:R-:W-:Y:S08]  /*99e0*/  HMMA.16816.F32 R44, R52, R40, R44 ;  /* 0x00000028342c723c */ /* 0x000ff0000000182c */
[----:B--2---:R-:W-:Y:S01]  /*99f0*/  HMMA.16816.F32 R24, R48, R36, R24 ;  /* 0x000000243018723c */ /* 0x004fe20000001818 */
[----:B------:R-:W-:-:S04]  /*9a00*/  FADD.FTZ R37, R67, R100 ;  /* 0x0000006443257221 */ /* 0x000fc80000010000 */
[----:B------:R-:W-:Y:S01]  /*9a10*/  FADD.FTZ R37, R2, R37 ;  /* 0x0000002502257221 */ /* 0x000fe20000010000 */
[----:B------:R-:W-:Y:S02]  /*9a20*/  FADD.FTZ R2, R0, R103 ;  /* 0x0000006700027221 */ /* 0x000fe40000010000 */
[----:B------:R-:W-:Y:S01]  /*9a30*/  HMMA.16816.F32 R8, R52, R42, R8 ;  /* 0x0000002a3408723c */ /* 0x000fe20000001808 */
[----:B------:R-:W-:Y:S01]  /*9a40*/  FADD.FTZ R70, R70, R37 ;  /* 0x0000002546467221 */ /* 0x000fe20000010000 */
[----:B------:R-:W-:Y:S01]  /*9a50*/  FADD.FTZ R97, R97, R2 ;  /* 0x0000000261617221 */ /* 0x000fe20000010000 */
[----:B------:R-:W1:Y:S01]  /*9a60*/  LDSM.16.MT88.4 R40, [R165+0x9000] ;  /* 0x00900000a528783b */ /* 0x000e620000004200 */
[----:B------:R-:W-:Y:S01]  /*9a70*/  FFMA.FTZ R52, R57, UR4, -R107 ;  /* 0x0000000439347c23 */ /* 0x000fe2000801086b */
[----:B------:R-:W-:Y:S01]  /*9a80*/  FADD.FTZ R71, R71, R70 ;  /* 0x0000004647477221 */ /* 0x000fe20000010000 */
[----:B------:R-:W-:Y:S01]  /*9a90*/  FADD.FTZ R68, R68, R97 ;  /* 0x0000006144447221 */ /* 0x000fe20000010000 */
[----:B------:R-:W-:Y:S01]  /*9aa0*/  FFMA.FTZ R53, R64, UR4, -R107 ;  /* 0x0000000440357c23 */ /* 0x000fe2000801086b */
[C---:B------:R-:W-:Y:S01]  /*9ab0*/  HMMA.16816.F32 R4, R48.reuse, R38, R4 ;  /* 0x000000263004723c */ /* 0x040fe20000001804 */
[----:B------:R-:W-:Y:S01]  /*9ac0*/  FADD.FTZ R72, R72, R71 ;  /* 0x0000004748487221 */ /* 0x000fe20000010000 */
[----:B------:R-:W-:Y:S01]  /*9ad0*/  FADD.FTZ R68, R69, R68 ;  /* 0x0000004445447221 */ /* 0x000fe20000010000 */
[----:B------:R-:W-:Y:S01]  /*9ae0*/  LDSM.16.MT88.4 R36, [R170+0x9800] ;  /* 0x00980000aa24783b */ /* 0x000fe20000004200 */
[----:B------:R-:W-:Y:S01]  /*9af0*/  FFMA.FTZ R54, R63, UR4, -R107 ;  /* 0x000000043f367c23 */ /* 0x000fe2000801086b */
[----:B------:R-:W-:Y:S01]  /*9b00*/  FADD.FTZ R73, R73, R72 ;  /* 0x0000004849497221 */ /* 0x000fe20000010000 */
        /* <DEDUP_REMOVED lines=8> */
[----:B------:R-:W-:-:S03]  /*9b90*/  FADD.FTZ R76, R76, R75 ;  /* 0x0000004b4c4c7221 */ /* 0x000fc60000010000 */
[----:B------:R-:W-:Y:S01]  /*9ba0*/  FADD.FTZ R2, R80, R79 ;  /* 0x0000004f50027221 */ /* 0x000fe20000010000 */
[----:B------:R-:W-:Y:S01]  /*9bb0*/  FADD.FTZ R76, R77, R76 ;  /* 0x0000004c4d4c7221 */ /* 0x000fe20000010000 */
[----:B------:R-:W-:Y:S01]  /*9bc0*/  MUFU.EX2 R52, R52 ;  /* 0x0000003400347308 */ /* 0x000fe20000000800 */
[----:B------:R-:W-:Y:S01]  /*9bd0*/  HMMA.16816.F32 R16, R48, R30, R16 ;  /* 0x0000001e3010723c */ /* 0x000fe20000001810 */
[----:B------:R-:W-:Y:S01]  /*9be0*/  FADD.FTZ R2, R81, R2 ;  /* 0x0000000251027221 */ /* 0x000fe20000010000 */
[----:B------:R-:W-:Y:S01]  /*9bf0*/  FADD.FTZ R85, R85, R76 ;  /* 0x0000004c55557221 */ /* 0x000fe20000010000 */
[----:B------:R-:W2:Y:S02]  /*9c00*/  LDSM.16.MT88.4 R28, [R164+0x9000] ;  /* 0x00900000a41c783b */ /* 0x000ea40000004200 */
[----:B------:R-:W-:Y:S01]  /*9c10*/  FADD.FTZ R87, R87, R2 ;  /* 0x0000000257577221 */ /* 0x000fe20000010000 */
[----:B------:R-:W-:Y:S01]  /*9c20*/  FADD.FTZ R82, R82, R85 ;  /* 0x0000005552527221 */ /* 0x000fe20000010000 */
[----:B------:R-:W3:Y:S02]  /*9c30*/  MUFU.EX2 R53, R53 ;  /* 0x0000003500357308 */ /* 0x000ee40000000800 */
[----:B------:R-:W-:Y:S01]  /*9c40*/  FADD.FTZ R87, R86, R87 ;  /* 0x0000005756577221 */ /* 0x000fe20000010000 */
[----:B------:R-:W-:-:S03]  /*9c50*/  FADD.FTZ R83, R83, R82 ;  /* 0x0000005253537221 */ /* 0x000fc60000010000 */
[----:B------:R-:W-:Y:S01]  /*9c60*/  FADD.FTZ R2, R96, R87 ;  /* 0x0000005760027221 */ /* 0x000fe20000010000 */
[----:B------:R-:W-:Y:S01]  /*9c70*/  FADD.FTZ R83, R84, R83 ;  /* 0x0000005354537221 */ /* 0x000fe20000010000 */
[----:B------:R-:W4:Y:S01]  /*9c80*/  MUFU.EX2 R54, R54 ;  /* 0x0000003600367308 */ /* 0x000f220000000800 */
[C---:B-1----:R-:W-:Y:S01]  /*9c90*/  HMMA.16816.F32 R32, R48.reuse, R40, R32 ;  /* 0x000000283020723c */ /* 0x042fe20000001820 */
[----:B------:R-:W-:Y:S01]  /*9ca0*/  FADD.FTZ R127, R127, R2 ;  /* 0x000000027f7f7221 */ /* 0x000fe20000010000 */
[----:B------:R-:W-:Y:S01]  /*9cb0*/  FADD.FTZ R132, R132, R83 ;  /* 0x0000005384847221 */ /* 0x000fe20000010000 */
[----:B------:R-:W-:Y:S02]  /*9cc0*/  MOV R2, R66 ;  /* 0x0000004200027202 */ /* 0x000fe40000000f00 */
[----:B------:R-:W-:Y:S01]  /*9cd0*/  FADD.FTZ R136, R136, R127 ;  /* 0x0000007f88887221 */ /* 0x000fe20000010000 */
[----:B------:R-:W-:Y:S01]  /*9ce0*/  FADD.FTZ R131, R131, R132 ;  /* 0x0000008483837221 */ /* 0x000fe20000010000 */
[----:B------:R-:W1:Y:S01]  /*9cf0*/  MUFU.EX2 R55, R55 ;  /* 0x0000003700377308 */ /* 0x000e620000000800 */
[----:B---3--:R-:W-:Y:S01]  /*9d00*/  F2FP.F16.F32.PACK_AB R88, R53, R52 ;  /* 0x000000343558723e */ /* 0x008fe200000000ff */
[----:B------:R-:W-:Y:S01]  /*9d10*/  FADD.FTZ R136, R121, R136 ;  /* 0x0000008879887221 */ /* 0x000fe20000010000 */
[----:B------:R-:W-:Y:S01]  /*9d20*/  FADD.FTZ R130, R130, R131 ;  /* 0x0000008382827221 */ /* 0x000fe20000010000 */
[----:B------:R-:W-:Y:S01]  /*9d30*/  HMMA.16816.F32 R20, R48, R42, R20 ;  /* 0x0000002a3014723c */ /* 0x000fe20000001814 */
[----:B------:R-:W3:Y:S01]  /*9d40*/  LDSM.16.MT88.4 R40, [R166+0x9800] ;  /* 0x00980000a628783b */ /* 0x000ee20000004200 */
[----:B------:R-:W-:Y:S01]  /*9d50*/  FADD.FTZ R123, R123, R136 ;  /* 0x000000887b7b7221 */ /* 0x000fe20000010000 */
[----:B------:R-:W-:Y:S01]  /*9d60*/  FADD.FTZ R133, R133, R130 ;  /* 0x0000008285857221 */ /* 0x000fe20000010000 */
[----:B------:R-:W-:Y:S01]  /*9d70*/  MUFU.EX2 R56, R59 ;  /* 0x0000003b00387308 */ /* 0x000fe20000000800 */
[----:B----4-:R-:W-:Y:S01]  /*9d80*/  F2FP.F16.F32.PACK_AB R90, R191, R54 ;  /* 0x00000036bf5a723e */ /* 0x010fe200000000ff */
[----:B------:R-:W-:Y:S01]  /*9d90*/  FADD.FTZ R138, R138, R123 ;  /* 0x0000007b8a8a7221 */ /* 0x000fe20000010000 */
[----:B------:R-:W-:Y:S01]  /*9da0*/  FADD.FTZ R124, R124, R133 ;  /* 0x000000857c7c7221 */ /* 0x000fe20000010000 */
[----:B------:R-:W-:-:S02]  /*9db0*/  @P0 MOV R2, R66 ;  /* 0x0000004200020202 */ /* 0x000fc40000000f00 */
[----:B------:R-:W-:Y:S01]  /*9dc0*/  FADD.FTZ R117, R117, R138 ;  /* 0x0000008a75757221 */ /* 0x000fe20000010000 */
[----:B------:R-:W-:Y:S01]  /*9dd0*/  FADD.FTZ R125, R125, R124 ;  /* 0x0000007c7d7d7221 */ /* 0x000fe20000010000 */
[----:B------:R-:W4:Y:S01]  /*9de0*/  MUFU.EX2 R57, R57 ;  /* 0x0000003900397308 */ /* 0x000f220000000800 */
[----:B-1----:R-:W-:Y:S01]  /*9df0*/  F2FP.F16.F32.PACK_AB R89, R55, R0 ;  /* 0x000000003759723e */ /* 0x002fe200000000ff */
        /* <DEDUP_REMOVED lines=9> */
[----:B------:R-:W-:Y:S01]  /*9e90*/  FADD.FTZ R118, R115, R118 ;  /* 0x0000007673767221 */ /* 0x000fe20000010000 */
[----:B----4-:R-:W-:Y:S02]  /*9ea0*/  F2FP.F16.F32.PACK_AB R91, R57, R56 ;  /* 0x00000038395b723e */ /* 0x010fe400000000ff */
        /* <DEDUP_REMOVED lines=15> */
[----:B------:R-:W-:Y:S01]  /*9fa0*/  @P0 MOV R0, R65 ;  /* 0x0000004100000202 */ /* 0x000fe20000000f00 */
[----:B------:R-:W-:Y:S01]  /*9fb0*/  HMMA.16816.F32 R68, R88, R38, R16 ;  /* 0x000000265844723c */ /* 0x000fe20000001810 */
[----:B------:R-:W-:Y:S01]  /*9fc0*/  FADD.FTZ R191, R191, R54 ;  /* 0x00000036bfbf7221 */ /* 0x000fe20000010000 */
[----:B------:R-:W-:-:S06]  /*9fd0*/  FADD.FTZ R192, R57, R56 ;  /* 0x0000003839c07221 */ /* 0x000fcc0000010000 */
[C---:B---3--:R-:W-:Y:S08]  /*9fe0*/  HMMA.16816.F32 R72, R88.reuse, R40, R24 ;  /* 0x000000285848723c */ /* 0x048ff00000001818 */
[C---:B------:R-:W-:Y:S08]  /*9ff0*/  HMMA.16816.F32 R76, R88.reuse, R42, R4 ;  /* 0x0000002a584c723c */ /* 0x040ff00000001804 */
[C---:B------:R-:W-:Y:S08]  /*a000*/  HMMA.16816.F32 R92, R88.reuse, R94, R20 ;  /* 0x0000005e585c723c */ /* 0x040ff00000001814 */
[C---:B-1----:R-:W-:Y:S08]  /*a010*/  HMMA.16816.F32 R84, R88.reuse, R12, R44 ;  /* 0x0000000c5854723c */ /* 0x042ff0000000182c */
[----:B------:R-:W-:Y:S01]  /*a020*/  HMMA.16816.F32 R88, R88, R14, R8 ;  /* 0x0000000e5858723c */ /* 0x000fe20000001808 */
[----:B------:R-:W-:-:S04]  /*a030*/  NOP ;  /* 0x0000000000007918 */ /* 0x000fc80000000000 */
[----:B------:R-:W-:-:S15]  /*a040*/  @P0 BRA `(.L_x_5128) ;  /* 0x0000000000040947 */ /* 0x000fde0003800000 */
.L_x_5120:
[----:B------:R-:W-:-:S07]  /*a050*/  IADD3 R134, PT, PT, R128, -0x1, RZ ;  /* 0xffffffff80867810 */ /* 0x000fce0007ffe0ff */
.L_x_5128:
[----:B------:R-:W-:-:S13]  /*a060*/  ISETP.GE.AND P0, PT, R134, R177, PT ;  /* 0x000000b18600720c */ /* 0x000fda0003f06270 */
        /* <DEDUP_REMOVED lines=13> */
.L_x_5133:
        /* <DEDUP_REMOVED lines=44> */
[-C--:B------:R-:W-:Y:S05]  /*a400*/  LOP3.LUT R6, R189, R4.reuse, RZ, 0x3c, !PT ;  /* 0x00000004bd067212 */ /* 0x080fea00078e3cff */
[----:B------:R-:W-:Y:S02]  /*a410*/  @P5 IADD3 R11, PT, PT, R11, 0x1, RZ ;  /* 0x000000010b0b5810 */ /* 0x000fe40007ffe0ff */
[----:B------:R-:W-:Y:S02]  /*a420*/  ISETP.GE.AND P5, PT, R6, RZ, PT ;  /* 0x000000ff0600720c */ /* 0x000fe40003fa6270 */
[----:B------:R-:W-:Y:S01]  /*a430*/  LOP3.LUT R6, RZ, R4, RZ, 0x33, !PT ;  /* 0x00000004ff067212 */ /* 0x000fe200078e33ff */
[----:B------:R-:W-:Y:S02]  /*a440*/  @!P4 IMAD.MOV R11, RZ, RZ, -R11 ;  /* 0x000000ffff0bc224 */ /* 0x000fe400078e0a0b */
[----:B------:R-:W-:Y:S01]  /*a450*/  @P3 VIADD R5, R5, 0x1 ;  /* 0x0000000105053836 */ /* 0x000fe20000000000 */
[----:B------:R-:W-:Y:S04]  /*a460*/  ISETP.NE.AND P3, PT, R4, RZ, PT ;  /* 0x000000ff0400720c */ /* 0x000fe80003f65270 */
[C---:B------:R-:W-:Y:S03]  /*a470*/  SEL R11, R6.reuse, R11, !P3 ;  /* 0x0000000b060b7207 */ /* 0x040fe60005800000 */
[----:B------:R-:W-:Y:S02]  /*a480*/  @!P5 IADD3 R5, PT, PT, -R5, RZ, RZ ;  /* 0x000000ff0505d210 */ /* 0x000fe40007ffe1ff */
[CC--:B------:R-:W-:Y:S02]  /*a490*/  LEA R14, P4, R11.reuse, R186.reuse, 0x2 ;  /* 0x000000ba0b0e7211 */ /* 0x0c0fe400078810ff */
[----:B------:R-:W-:Y:S02]  /*a4a0*/  SEL R7, R6, R5, !P3 ;  /* 0x0000000506077207 */ /* 0x000fe40005800000 */
[-C--:B------:R-:W-:Y:S02]  /*a4b0*/  LEA.HI.X.SX32 R15, R11, R187.reuse, 0x2, P4 ;  /* 0x000000bb0b0f7211 */ /* 0x080fe400020f16ff */
[C---:B------:R-:W-:Y:S03]  /*a4c0*/  LEA R12, P3, R7.reuse, R186, 0x2 ;  /* 0x000000ba070c7211 */ /* 0x040fe600078610ff */
[----:B------:R-:W5:Y:S01]  /*a4d0*/  LDG.E R6, desc[UR16][R14.64] ;  /* 0x000000100e067981 */ /* 0x000f62000c1e1900 */
[C---:B------:R-:W-:Y:S01]  /*a4e0*/  LEA.HI.X.SX32 R13, R7.reuse, R187, 0x2, P3 ;  /* 0x000000bb070d7211 */ /* 0x040fe200018f16ff */
[----:B------:R-:W-:Y:S04]  /*a4f0*/  IMAD.IADD R7, R7, 0x1, -R11 ;  /* 0x0000000107077824 */ /* 0x000fe800078e0a0b */
[----:B------:R-:W-:Y:S01]  /*a500*/  IMAD R7, R7, R4, -0x80 ;  /* 0xffffff8007077424 */ /* 0x000fe200078e0204 */
[----:B------:R-:W5:Y:S04]  /*a510*/  LDG.E R5, desc[UR16][R12.64] ;  /* 0x000000100c057981 */ /* 0x000f68000c1e1900 */
[----:B------:R-:W-:Y:S05]  /*a520*/  SHF.R.S32.HI R9, RZ, 0x1f, R7 ;  /* 0x0000001fff097819 */ /* 0x000fea0000011407 */
        /* <DEDUP_REMOVED lines=12> */
.L_x_5130:
        /* <DEDUP_REMOVED lines=10> */
[----:B------:R-:W-:Y:S01]  /*a690*/  IADD3.X R195, PT, PT, R0, R181, RZ, P3, !PT ;  /* 0x000000b500c37210 */ /* 0x000fe20001ffe4ff */
[--C-:B------:R-:W-:Y:S01]  /*a6a0*/  @!P0 IMAD.MOV.U32 R204, RZ, RZ, R194.reuse ;  /* 0x000000ffffcc8224 */ /* 0x100fe200078e00c2 */
[CC--:B------:R-:W-:Y:S01]  /*a6b0*/  @!P0 LEA R202, P4, R102.reuse, R194.reuse, 0x6 ;  /* 0x000000c266ca8211 */ /* 0x0c0fe200078830ff */
[----:B------:R-:W-:Y:S01]  /*a6c0*/  @P0 STS.128 [R183+0x6800], RZ ;  /* 0x006800ffb7000388 */ /* 0x000fe20000000c00 */
[-C--:B------:R-:W-:Y:S01]  /*a6d0*/  @!P0 MOV R205, R195.reuse ;  /* 0x000000c300cd8202 */ /* 0x080fe20000000f00 */
[C---:B------:R-:W-:Y:S01]  /*a6e0*/  @!P0 IMAD.WIDE.U32 R200, R102.reuse, 0x60, R194 ;  /* 0x0000006066c88825 */ /* 0x040fe200078e00c2 */
[C---:B------:R-:W-:Y:S01]  /*a6f0*/  @!P0 LEA R198, P3, R102.reuse, R194, 0x7 ;  /* 0x000000c266c68211 */ /* 0x040fe200078638ff */
[----:B------:R-:W-:Y:S01]  /*a700*/  @!PT LDS RZ, [RZ] ;  /* 0x00000000fffff984 */ /* 0x000fe20000000800 */
[----:B------:R-:W-:Y:S01]  /*a710*/  @!PT LDS RZ, [RZ] ;  /* 0x00000000fffff984 */ /* 0x000fe20000000800 */
[----:B------:R-:W-:Y:S01]  /*a720*/  @!PT LDS RZ, [RZ] ;  /* 0x00000000fffff984 */ /* 0x000fe20000000800 */
[----:B------:R1:W-:Y:S01]  /*a730*/  @!P0 LDGSTS.E.BYPASS.LTC128B.128 [R183+0x6800], desc[UR16][R194.64] ;  /* 0x06800000c2b78fae */ /* 0x0003e2000b981a10 */
[CC--:B------:R-:W-:Y:S01]  /*a740*/  @!P0 LEA.HI.X R203, R102.reuse, R195.reuse, R193, 0x6, P4 ;  /* 0x000000c366cb8211 */ /* 0x0c0fe200020f34c1 */
[C---:B------:R-:W-:Y:S01]  /*a750*/  @!P0 IMAD.WIDE.U32 R196, R102.reuse, 0xa0, R194 ;  /* 0x000000a066c48825 */ /* 0x040fe200078e00c2 */
[----:B------:R-:W-:Y:S01]  /*a760*/  @!P0 LEA.HI.X R199, R102, R195, R193, 0x7, P3 ;  /* 0x000000c366c78211 */ /* 0x000fe200018f3cc1 */
[----:B------:R-:W-:Y:S01]  /*a770*/  @P0 STS.128 [R183+0x7000], RZ ;  /* 0x007000ffb7000388 */ /* 0x000fe20000000c00 */
[----:B------:R-:W-:Y:S01]  /*a780*/  @!P0 IADD3 R201, PT, PT, R100, R201, RZ ;  /* 0x000000c964c98210 */ /* 0x000fe20007ffe0ff */
[----:B------:R-:W-:Y:S01]  /*a790*/  @!P0 IMAD.WIDE.U32 R204, R102, 0xc0, R204 ;  /* 0x000000c066cc8825 */ /* 0x000fe200078e00cc */
[----:B------:R-:W-:Y:S03]  /*a7a0*/  @!P0 IADD3 R102, P3, PT, R194, R103, RZ ;  /* 0x00000067c2668210 */ /* 0x000fe60007f7e0ff */
[----:B------:R-:W-:Y:S02]  /*a7b0*/  @!P0 IMAD.IADD R197, R2, 0x1, R197 ;  /* 0x0000000102c58824 */ /* 0x000fe400078e02c5 */
[----:B------:R-:W-:Y:S02]  /*a7c0*/  @!P0 IMAD.X R103, R195, 0x1, R0, P3 ;  /* 0x00000001c3678824 */ /* 0x000fe400018e0600 */
[----:B------:R-:W-:Y:S02]  /*a7d0*/  @!P0 IMAD R193, R193, 0xc0, RZ ;  /* 0x000000c0c1c18824 */ /* 0x000fe400078e02ff */
[----:B------:R-:W-:Y:S01]  /*a7e0*/  VIADD R190, R190, 0xffffffff ;  /* 0xffffffffbebe7836 */ /* 0x000fe20000000000 */
[----:B------:R-:W-:Y:S01]  /*a7f0*/  @!PT LDS RZ, [RZ] ;  /* 0x00000000fffff984 */ /* 0x000fe20000000800 */
[----:B------:R-:W-:Y:S01]  /*a800*/  @!PT LDS RZ, [RZ] ;  /* 0x00000000fffff984 */ /* 0x000fe20000000800 */
[----:B------:R-:W-:Y:S01]  /*a810*/  @!PT LDS RZ, [RZ] ;  /* 0x00000000fffff984 */ /* 0x000fe20000000800 */
[----:B------:R1:W-:Y:S02]  /*a820*/  @!P0 LDGSTS.E.BYPASS.LTC128B.128 [R183+0x7000], desc[UR16][R102.64] ;  /* 0x0700000066b78fae */ /* 0x0003e4000b981a10 */
[----:B------:R-:W-:Y:S02]  /*a830*/  @!P0 IADD3 R205, PT, PT, R193, R205, RZ ;  /* 0x000000cdc1cd8210 */ /* 0x000fe40007ffe0ff */
[----:B------:R-:W-:Y:S01]  /*a840*/  @P0 STS.128 [R183+0x7800], RZ ;  /* 0x007800ffb7000388 */ /* 0x000fe20000000c00 */
[----:B------:R-:W-:Y:S03]  /*a850*/  ISETP.GT.AND P3, PT, R190, R177, PT ;  /* 0x000000b1be00720c */ /* 0x000fe60003f64270 */
        /* <DEDUP_REMOVED lines=201> */
.L_x_5132:
[----:B------:R-:W-:Y:S01]  /*b4f0*/  @!PT LDS RZ, [RZ] ;  /* 0x00000000fffff984 */ /* 0x000fe20000000800 */
[----:B------:R-:W-:Y:S01]  /*b500*/  @!PT LDS RZ, [RZ] ;  /* 0x00000000fffff984 */ /* 0x000fe20000000800 */
[----:B------:R-:W-:Y:S01]  /*b510*/  @!PT LDS RZ, [RZ] ;  /* 0x00000000fffff984 */ /* 0x000fe20000000800 */
[----:B------:R1:W-:Y:S01]  /*b520*/  @!P1 LDGSTS.E.BYPASS.LTC128B.128 [R183+0x2000], desc[UR16][R178.64] ;  /* 0x02000000b2b79fae */ /* 0x0003e2000b981a10 */
[C---:B------:R-:W-:Y:S01]  /*b530*/  LEA R106, P3, R102.reuse, R178, 0x5 ;  /* 0x000000b2666a7211 */ /* 0x040fe200078628ff */
[C---:B------:R-:W-:Y:S02]  /*b540*/  @!P0 IMAD R2, R105.reuse, 0x60, RZ ;  /* 0x0000006069028824 */ /* 0x040fe400078e02ff */
[----:B------:R1:W-:Y:S01]  /*b550*/  @P1 STS.128 [R183+0x2000], RZ ;  /* 0x002000ffb7001388 */ /* 0x0003e20000000c00 */
[C---:B------:R-:W-:Y:S01]  /*b560*/  LEA.HI.X R107, R102.reuse, R179, R105, 0x5, P3 ;  /* 0x000000b3666b7211 */ /* 0x040fe200018f2c69 */
[C---:B------:R-:W-:Y:S01]  /*b570*/  @!P0 IMAD R0, R105.reuse, 0xa0, RZ ;  /* 0x000000a069008824 */ /* 0x040fe200078e02ff */
[CC--:B------:R-:W-:Y:S01]  /*b580*/  @!P0 LEA R116, P5, R102.reuse, R106.reuse, 0x5 ;  /* 0x0000006a66748211 */ /* 0x0c0fe200078a28ff */
[----:B------:R1:W-:Y:S01]  /*b590*/  @P0 STS.128 [R183+0x2800], RZ ;  /* 0x002800ffb7000388 */ /* 0x0003e20000000c00 */
[CC--:B------:R-:W-:Y:S01]  /*b5a0*/  @!P0 LEA R114, P4, R102.reuse, R106.reuse, 0x6 ;  /* 0x0000006a66728211 */ /* 0x0c0fe200078830ff */
[C---:B------:R-:W-:Y:S01]  /*b5b0*/  @!P0 IMAD.WIDE.U32 R112, R102.reuse, 0x60, R106 ;  /* 0x0000006066708825 */ /* 0x040fe200078e006a */
[CCC-:B------:R-:W-:Y:S01]  /*b5c0*/  @!P0 LEA.HI.X R117, R102.reuse, R107.reuse, R105.reuse, 0x5, P5 ;  /* 0x0000006b66758211 */ /* 0x1c0fe200028f2c69 */
[----:B------:R-:W-:Y:S01]  /*b5d0*/  @!PT LDS RZ, [RZ] ;  /* 0x00000000fffff984 */ /* 0x000fe20000000800 */
[----:B------:R-:W-:Y:S01]  /*b5e0*/  @!PT LDS RZ, [RZ] ;  /* 0x00000000fffff984 */ /* 0x000fe20000000800 */
[----:B------:R-:W-:Y:S01]  /*b5f0*/  @!PT LDS RZ, [RZ] ;  /* 0x00000000fffff984 */ /* 0x000fe20000000800 */
[----:B------:R1:W-:Y:S01]  /*b600*/  @!P0 LDGSTS.E.BYPASS.LTC128B.128 [R183+0x2800], desc[UR16][R106.64] ;  /* 0x028000006ab78fae */ /* 0x0003e2000b981a10 */
[-C--:B------:R-:W-:Y:S01]  /*b610*/  @!P0 LEA.HI.X R115, R102, R107.reuse, R105, 0x6, P4 ;  /* 0x0000006b66738211 */ /* 0x080fe200020f3469 */
[----:B------:R-:W-:Y:S01]  /*b620*/  @!P0 IMAD.IADD R113, R2, 0x1, R113 ;  /* 0x0000000102718824 */ /* 0x000fe200078e0271 */
[C---:B------:R-:W-:Y:S01]  /*b630*/  @!P0 LEA R110, P3, R102.reuse, R106, 0x7 ;  /* 0x0000006a666e8211 */ /* 0x040fe200078638ff */
[----:B------:R1:W-:Y:S01]  /*b640*/  @P0 STS.128 [R183+0x3000], RZ ;  /* 0x003000ffb7000388 */ /* 0x0003e20000000c00 */
[C---:B------:R-:W-:Y:S01]  /*b650*/  @!P0 IMAD.WIDE.U32 R108, R102.reuse, 0xa0, R106 ;  /* 0x000000a0666c8825 */ /* 0x040fe200078e006a */
[-C--:B------:R-:W-:Y:S02]  /*b660*/  @!P0 MOV R119, R107.reuse ;  /* 0x0000006b00778202 */ /* 0x080fe40000000f00 */
[----:B------:R-:W-:Y:S01]  /*b670*/  @!PT LDS RZ, [RZ] ;  /* 0x00000000fffff984 */ /* 0x000fe20000000800 */
[----:B------:R-:W-:Y:S01]  /*b680*/  @!PT LDS RZ, [RZ] ;  /* 0x00000000fffff984 */ /* 0x000fe20000000800 */
[----:B------:R-:W-:Y:S01]  /*b690*/  @!PT LDS RZ, [RZ] ;  /* 0x00000000fffff984 */ /* 0x000fe20000000800 */
[----:B------:R1:W-:Y:S01]  /*b6a0*/  @!P0 LDGSTS.E.BYPASS.LTC128B.128 [R183+0x3000], desc[UR16][R116.64] ;  /* 0x0300000074b78fae */ /* 0x0003e2000b981a10 */
[----:B------:R-:W-:Y:S01]  /*b6b0*/  @!P0 LEA.HI.X R111, R102, R107, R105, 0x7, P3 ;  /* 0x0000006b666f8211 */ /* 0x000fe200018f3c69 */
[----:B------:R-:W-:Y:S01]  /*b6c0*/  @!P0 IMAD.MOV.U32 R118, RZ, RZ, R106 ;  /* 0x000000ffff768224 */ /* 0x000fe200078e006a */
[----:B------:R-:W-:Y:S01]  /*b6d0*/  @!P0 IADD3 R109, PT, PT, R0, R109, RZ ;  /* 0x0000006d006d8210 */ /* 0x000fe20007ffe0ff */
[----:B------:R1:W-:Y:S01]  /*b6e0*/  @P0 STS.128 [R183+0x3800], RZ ;  /* 0x003800ffb7000388 */ /* 0x0003e20000000c00 */
[----:B------:R-:W-:Y:S02]  /*b6f0*/  @!P0 IMAD R105, R105, 0xc0, RZ ;  /* 0x000000c069698824 */ /* 0x000fe400078e02ff */
[----:B------:R-:W-:Y:S01]  /*b700*/  @!P0 IMAD.WIDE.U32 R102, R102, 0xc0, R118 ;  /* 0x000000c066668825 */ /* 0x000fe200078e0076 */
[----:B------:R-:W-:Y:S01]  /*b710*/  @!PT LDS RZ, [RZ] ;  /* 0x00000000fffff984 */ /* 0x000fe20000000800 */
[----:B------:R-:W-:Y:S01]  /*b720*/  @!PT LDS RZ, [RZ] ;  /* 0x00000000fffff984 */ /* 0x000fe20000000800 */
[----:B------:R-:W-:Y:S01]  /*b730*/  @!PT LDS RZ, [RZ] ;  /* 0x00000000fffff984 */ /* 0x000fe20000000800 */
[----:B------:R1:W-:Y:S03]  /*b740*/  @!P0 LDGSTS.E.BYPASS.LTC128B.128 [R183+0x3800], desc[UR16][R114.64] ;  /* 0x0380000072b78fae */ /* 0x0003e6000b981a10 */
[----:B------:R-:W-:Y:S01]  /*b750*/  @!P0 IMAD.IADD R103, R105, 0x1, R103 ;  /* 0x0000000169678824 */ /* 0x000fe200078e0267 */
        /* <DEDUP_REMOVED lines=21> */
.L_x_5131:
        /* <DEDUP_REMOVED lines=154> */
[----:B------:R-:W-:Y:S01]  /*c250*/  ISETP.GT.AND P0, PT, R190, R177, PT ;  /* 0x000000b1be00720c */ /* 0x000fe20003f04270 */
        /* <DEDUP_REMOVED lines=254> */
.L_x_5129:
[----:B------:R-:W1:Y:S01]  /*d240*/  SHFL.BFLY PT, R4, R191, 0x2, 0x1f ;  /* 0x0c401f00bf047f89 */ /* 0x000e6200000e0000 */
[----:B------:R-:W2:Y:S01]  /*d250*/  S2UR UR7, SR_CgaCtaId ;  /* 0x00000000000779c3 */ /* 0x000ea20000008800 */
[----:B------:R-:W-:Y:S01]  /*d260*/  UMOV UR4, 0x400 ;  /* 0x0000040000047882 */ /* 0x000fe20000000000 */
[----:B------:R-:W-:Y:S01]  /*d270*/  MOV R15, 0x40 ;  /* 0x00000040000f7802 */ /* 0x000fe20000000f00 */
[----:B------:R-:W3:Y:S01]  /*d280*/  SHFL.BFLY PT, R11, R192, 0x2, 0x1f ;  /* 0x0c401f00c00b7f89 */ /* 0x000ee200000e0000 */
[----:B------:R-:W-:Y:S01]  /*d290*/  MOV R40, 0xff800000 ;  /* 0xff80000000287802 */ /* 0x000fe20000000f00 */
[----:B------:R-:W-:Y:S01]  /*d2a0*/  BSSY.RECONVERGENT B0, `(.L_x_5134) ;  /* 0x0000088000007945 */ /* 0x000fe20003800200 */
[----:B------:R-:W-:Y:S01]  /*d2b0*/  MOV R39, 0xff800000 ;  /* 0xff80000000277802 */ /* 0x000fe20000000f00 */
[----:B------:R-:W4:Y:S01]  /*d2c0*/  S2R R37, SR_TID.X ;  /* 0x0000000000257919 */ /* 0x000f220000002100 */
[----:B------:R-:W5:Y:S08]  /*d2d0*/  S2UR UR6, SR_CTAID.Y ;  /* 0x00000000000679c3 */ /* 0x000f700000002600 */
[----:B------:R-:W-:Y:S08]  /*d2e0*/  BAR.SYNC.DEFER_BLOCKING 0x0 ;  /* 0x0000000000007b1d */ /* 0x000ff00000010000 */
[----:B------:R-:W5:Y:S01]  /*d2f0*/  S2UR UR5, SR_CTAID.Z ;  /* 0x00000000000579c3 */ /* 0x000f620000002700 */
[----:B------:R-:W5:Y:S01]  /*d300*/  S2R R38, SR_TID.X ;  /* 0x0000000000267919 */ /* 0x000f620000002100 */
[----:B-1----:R-:W-:Y:S01]  /*d310*/  FADD.FTZ R4, R4, R191 ;  /* 0x000000bf04047221 */ /* 0x002fe20000010000 */
[----:B--2---:R-:W-:Y:S01]  /*d320*/  ULEA UR7, UR7, UR4, 0x18 ;  /* 0x0000000407077291 */ /* 0x004fe2000f8ec0ff */
[----:B------:R-:W1:Y:S01]  /*d330*/  LDCU UR4, c[0x0][0x44c] ;  /* 0x00008980ff0477ac */ /* 0x000e620008000800 */
[----:B---3--:R-:W-:-:S02]  /*d340*/  FADD.FTZ R11, R11, R192 ;  /* 0x000000c00b0b7221 */ /* 0x008fc40000010000 */
[----:B------:R-:W2:Y:S04]  /*d350*/  SHFL.BFLY PT, R7, R4, 0x1, 0x1f ;  /* 0x0c201f0004077f89 */ /* 0x000ea800000e0000 */
[----:B------:R-:W3:Y:S01]  /*d360*/  SHFL.BFLY PT, R6, R11, 0x1, 0x1f ;  /* 0x0c201f000b067f89 */ /* 0x000ee200000e0000 */
[C---:B----4-:R-:W-:Y:S02]  /*d370*/  SHF.L.U32 R5, R37.reuse, 0x1, RZ ;  /* 0x0000000125057819 */ /* 0x050fe400000006ff */
[----:B------:R-:W-:Y:S02]  /*d380*/  SHF.L.U32 R10, R37, 0x5, RZ ;  /* 0x00000005250a7819 */ /* 0x000fe400000006ff */
[----:B------:R-:W-:Y:S02]  /*d390*/  LOP3.LUT R3, R5, 0x6, RZ, 0xc0, !PT ;  /* 0x0000000605037812 */ /* 0x000fe400078ec0ff */
[----:B------:R-:W-:-:S02]  /*d3a0*/  SHF.L.U32 R8, R37, 0x4, RZ ;  /* 0x0000000425087819 */ /* 0x000fc400000006ff */
[----:B------:R-:W-:Y:S02]  /*d3b0*/  LOP3.LUT R10, R3, 0x7c00, R10, 0xf8, !PT ;  /* 0x00007c00030a7812 */ /* 0x000fe400078ef80a */
[C---:B------:R-:W-:Y:S02]  /*d3c0*/  SHF.L.U32 R3, R37.reuse, 0x2, RZ ;  /* 0x0000000225037819 */ /* 0x040fe400000006ff */
[----:B------:R-:W-:Y:S01]  /*d3d0*/  SHF.R.U32.HI R36, RZ, 0x1, R37 ;  /* 0x00000001ff247819 */ /* 0x000fe20000011625 */
[----:B--2---:R-:W-:Y:S01]  /*d3e0*/  FADD.FTZ R7, R4, R7 ;  /* 0x0000000704077221 */ /* 0x004fe20000010000 */
[----:B------:R-:W-:Y:S02]  /*d3f0*/  LOP3.LUT R14, R8, 0x1c0, RZ, 0xc0, !PT ;  /* 0x000001c0080e7812 */ /* 0x000fe400078ec0ff */
[----:B------:R-:W-:Y:S01]  /*d400*/  R2P PR, R37, 0x1c ;  /* 0x0000001c25007804 */ /* 0x000fe20000000000 */
[----:B------:R-:W2:Y:S01]  /*d410*/  MUFU.RCP R9, R7 ;  /* 0x0000000700097308 */ /* 0x000ea20000001000 */
[----:B---3--:R-:W-:Y:S01]  /*d420*/  FADD.FTZ R6, R11, R6 ;  /* 0x000000060b067221 */ /* 0x008fe20000010000 */
[----:B------:R-:W-:-:S02]  /*d430*/  LOP3.LUT R11, R3, 0x1f8, RZ, 0xc0, !PT ;  /* 0x000001f8030b7812 */ /* 0x000fc400078ec0ff */
[----:B------:R-:W-:Y:S02]  /*d440*/  FSETP.NE.FTZ.AND P1, PT, R7, RZ, PT ;  /* 0x000000ff0700720b */ /* 0x000fe40003f35000 */
[----:B------:R-:W-:Y:S02]  /*d450*/  LOP3.LUT R12, R36, 0x30, RZ, 0xc0, !PT ;  /* 0x00000030240c7812 */ /* 0x000fe400078ec0ff */
[----:B------:R-:W3:Y:S01]  /*d460*/  MUFU.RCP R4, R6 ;  /* 0x0000000600047308 */ /* 0x000ee20000001000 */
[----:B------:R-:W-:Y:S02]  /*d470*/  LOP3.LUT R5, R14, 0x38, R5, 0xf8, !PT ;  /* 0x000000380e057812 */ /* 0x000fe400078ef805 */
[----:B------:R-:W-:Y:S02]  /*d480*/  LOP3.LUT R36, R11, 0x38, R36, 0x78, !PT ;  /* 0x000000380b247812 */ /* 0x000fe400078e7824 */
[----:B------:R-:W-:Y:S02]  /*d490*/  LOP3.LUT R11, R8, 0x10, RZ, 0xc0, !PT ;  /* 0x00000010080b7812 */ /* 0x000fe400078ec0ff */
[----:B------:R-:W-:-:S02]  /*d4a0*/  FSETP.NE.FTZ.AND P0, PT, R6, RZ, PT ;  /* 0x000000ff0600720b */ /* 0x000fc40003f15000 */
[----:B--2---:R-:W-:Y:S01]  /*d4b0*/  FSEL R8, R9, 1, P1 ;  /* 0x3f80000009087808 */ /* 0x004fe20000800000 */
[----:B------:R-:W2:Y:S01]  /*d4c0*/  @P1 LDC R19, c[0x0][0x458] ;  /* 0x00011600ff131b82 */ /* 0x000ea20000000800 */
[----:B------:R-:W-:Y:S01]  /*d4d0*/  LOP3.LUT R5, R10, R5, RZ, 0xfc, !PT ;  /* 0x000000050a057212 */ /* 0x000fe200078efcff */
[----:B------:R-:W4:Y:S01]  /*d4e0*/  @P1 MUFU.LG2 R7, R7 ;  /* 0x0000000700071308 */ /* 0x000f220000000c00 */
[----:B------:R-:W-:Y:S01]  /*d4f0*/  LEA R36, R36, R11, 0x2 ;  /* 0x0000000b24247211 */ /* 0x000fe200078e10ff */
[C---:B------:R-:W-:Y:S01]  /*d500*/  FMUL.FTZ R96, R8.reuse, R96 ;  /* 0x0000006008607220 */ /* 0x040fe20000410000 */
[----:B------:R-:W-:Y:S01]  /*d510*/  LOP3.LUT P5, RZ, R37, 0x3, RZ, 0xc0, !PT ;  /* 0x0000000325ff7812 */ /* 0x000fe200078ac0ff */
[----:B------:R-:W-:Y:S01]  /*d520*/  FMUL.FTZ R97, R8, R97 ;  /* 0x0000006108617220 */ /* 0x000fe20000410000 */
[----:B---3--:R-:W-:Y:S01]  /*d530*/  FSEL R4, R4, 1, P0 ;  /* 0x3f80000004047808 */ /* 0x008fe20000000000 */
        /* <DEDUP_REMOVED lines=16> */
[----:B------:R-:W-:Y:S01]  /*d640*/  SHF.R.U32.HI R37, RZ, 0x2, R37 ;  /* 0x00000002ff257819 */ /* 0x000fe20000011625 */
[C---:B------:R-:W-:Y:S01]  /*d650*/  FMUL.FTZ R99, R4.reuse, R99 ;  /* 0x0000006304637220 */ /* 0x040fe20000410000 */
[----:B------:R-:W-:Y:S01]  /*d660*/  LEA R8, R5, UR7, 0x2 ;  /* 0x0000000705087c11 */ /* 0x000fe2000f8e10ff */
[C---:B------:R-:W-:Y:S01]  /*d670*/  FMUL.FTZ R70, R4.reuse, R70 ;  /* 0x0000004604467220 */ /* 0x040fe20000410000 */
[----:B------:R-:W-:Y:S01]  /*d680*/  SEL R15, R15, 0xffffffc0, !P3 ;  /* 0xffffffc00f0f7807 */ /* 0x000fe20005800000 */
[C---:B------:R-:W-:Y:S01]  /*d690*/  FMUL.FTZ R71, R4.reuse, R71 ;  /* 0x0000004704477220 */ /* 0x040fe20000410000 */
[----:B------:R-:W-:Y:S01]  /*d6a0*/  SEL R11, R11, 0xffffffe0, !P2 ;  /* 0xffffffe00b0b7807 */ /* 0x000fe20005000000 */
[----:B------:R-:W-:Y:S01]  /*d6b0*/  FMUL.FTZ R74, R4, R74 ;  /* 0x0000004a044a7220 */ /* 0x000fe20000410000 */
[----:B------:R-:W-:Y:S01]  /*d6c0*/  LOP3.LUT R37, R12, 0x7, R37, 0xf8, !PT ;  /* 0x000000070c257812 */ /* 0x000fe200078ef825 */
        /* <DEDUP_REMOVED lines=15> */
[----:B------:R-:W5:Y:S01]  /*d7c0*/  LDC.64 R4, c[0x0][0x430] ;  /* 0x00010c00ff047b82 */ /* 0x000f620000000a00 */
[----:B------:R-:W-:Y:S01]  /*d7d0*/  STS.64 [R8], R96 ;  /* 0x0000006008007388 */ /* 0x000fe20000000a00 */
[-C--:B------:R-:W-:Y:S01]  /*d7e0*/  IADD3 R16, PT, PT, R15, R10.reuse, RZ ;  /* 0x0000000a0f107210 */ /* 0x080fe20007ffe0ff */
[----:B------:R-:W3:Y:S01]  /*d7f0*/  @P0 MUFU.LG2 R6, R6 ;  /* 0x0000000600060308 */ /* 0x000ee20000000c00 */
[----:B------:R-:W-:Y:S01]  /*d800*/  IADD3 R14, PT, PT, R11, R10, RZ ;  /* 0x0000000a0b0e7210 */ /* 0x000fe20007ffe0ff */
[----:B------:R1:W-:Y:S01]  /*d810*/  STS.64 [R8+0x800], R98 ;  /* 0x0008006208007388 */ /* 0x0003e20000000a00 */
[----:B----4-:R-:W-:-:S02]  /*d820*/  @P1 FMUL.FTZ R7, R7, 0.69314718246459960938 ;  /* 0x3f31721807071820 */ /* 0x010fc40000410000 */
[----:B------:R-:W4:Y:S01]  /*d830*/  LDC R9, c[0x0][0x3e0] ;  /* 0x0000f800ff097b82 */ /* 0x000f220000000800 */
[----:B------:R-:W-:Y:S01]  /*d840*/  STS.64 [R13], R68 ;  /* 0x000000440d007388 */ /* 0x000fe20000000a00 */
[----:B--2---:R-:W-:-:S03]  /*d850*/  @P1 FFMA.FTZ R40, R2, R19, R7 ;  /* 0x0000001302281223 */ /* 0x004fc60000010007 */
[----:B------:R-:W-:Y:S03]  /*d860*/  STS.64 [R13+0x800], R70 ;  /* 0x000800460d007388 */ /* 0x000fe60000000a00 */
[----:B------:R-:W2:Y:S01]  /*d870*/  @P0 LDC R17, c[0x0][0x458] ;  /* 0x00011600ff110b82 */ /* 0x000ea20000000800 */
[----:B------:R-:W-:Y:S04]  /*d880*/  STS.64 [R12], R72 ;  /* 0x000000480c007388 */ /* 0x000fe80000000a00 */
[----:B------:R3:W-:Y:S01]  /*d890*/  STS.64 [R12+0x800], R74 ;  /* 0x0008004a0c007388 */ /* 0x0007e20000000a00 */
[----:B-----5:R-:W-:Y:S01]  /*d8a0*/  IMAD R4, R4, UR6, R185 ;  /* 0x0000000604047c24 */ /* 0x020fe2000f8e02b9 */
[----:B-1----:R-:W-:-:S02]  /*d8b0*/  IADD3 R8, PT, PT, R11, R12, RZ ;  /* 0x0000000c0b087210 */ /* 0x002fc40007ffe0ff */
[----:B------:R-:W-:-:S03]  /*d8c0*/  IADD3 R11, PT, PT, R11, R16, RZ ;  /* 0x000000100b0b7210 */ /* 0x000fc60007ffe0ff */
[----:B------:R1:W-:Y:S04]  /*d8d0*/  STS.64 [R8], R76 ;  /* 0x0000004c08007388 */ /* 0x0003e80000000a00 */
[----:B------:R1:W-:Y:S04]  /*d8e0*/  STS.64 [R8+0x800], R78 ;  /* 0x0008004e08007388 */ /* 0x0003e80000000a00 */
[----:B------:R1:W-:Y:S01]  /*d8f0*/  STS.64 [R10], R80 ;  /* 0x000000500a007388 */ /* 0x0003e20000000a00 */
[----:B---3--:R-:W-:-:S03]  /*d900*/  IADD3 R12, PT, PT, -R185, RZ, RZ ;  /* 0x000000ffb90c7210 */ /* 0x008fc60007ffe1ff */
[----:B------:R1:W-:Y:S04]  /*d910*/  STS.64 [R10+0x800], R82 ;  /* 0x000800520a007388 */ /* 0x0003e80000000a00 */
[----:B------:R1:W-:Y:S01]  /*d920*/  STS.64 [R14], R92 ;  /* 0x0000005c0e007388 */ /* 0x0003e20000000a00 */
[----:B----4-:R-:W-:-:S03]  /*d930*/  IMAD R12, R9, R12, UR5 ;  /* 0x00000005090c7e24 */ /* 0x010fc6000f8e020c */
[----:B------:R1:W-:Y:S01]  /*d940*/  STS.64 [R14+0x800], R94 ;  /* 0x0008005e0e007388 */ /* 0x0003e20000000a00 */
[----:B------:R-:W-:Y:S02]  /*d950*/  IMAD R4, R4, R9, R12 ;  /* 0x0000000904047224 */ /* 0x000fe400078e020c */
[----:B------:R-:W-:Y:S01]  /*d960*/  @P0 FMUL.FTZ R9, R6, 0.69314718246459960938 ;  /* 0x3f31721806090820 */ /* 0x000fe20000410000 */
[----:B------:R1:W-:Y:S01]  /*d970*/  STS.64 [R16], R84 ;  /* 0x0000005410007388 */ /* 0x0003e20000000a00 */
[----:B------:R-:W-:Y:S02]  /*d980*/  IMAD R184, R4, R5, R184 ;  /* 0x0000000504b87224 */ /* 0x000fe400078e02b8 */
[----:B--2---:R-:W-:Y:S01]  /*d990*/  @P0 FFMA.FTZ R39, R0, R17, R9 ;  /* 0x0000001100270223 */ /* 0x004fe20000010009 */
[----:B------:R1:W-:Y:S01]  /*d9a0*/  STS.64 [R16+0x800], R86 ;  /* 0x0008005610007388 */ /* 0x0003e20000000a00 */
[----:B------:R-:W-:-:S03]  /*d9b0*/  IMAD R0, R184, UR4, RZ ;  /* 0x00000004b8007c24 */ /* 0x000fc6000f8e02ff */
[----:B------:R1:W-:Y:S04]  /*d9c0*/  STS.64 [R11], R88 ;  /* 0x000000580b007388 */ /* 0x0003e80000000a00 */
        /* <DEDUP_REMOVED lines=11> */
[----:B------:R-:W1:Y:S01]  /*da80*/  LDCU.64 UR4, c[0x0][0x428] ;  /* 0x00008500ff0477ac */ /* 0x000e620008000a00 */
[C---:B------:R-:W-:Y:S01]  /*da90*/  VIADD R41, R37.reuse, 0x8 ;  /* 0x0000000825297836 */ /* 0x040fe20000000000 */
        /* <DEDUP_REMOVED lines=8> */
.L_x_5135:
[----:B------:R-:W-:Y:S05]  /*db20*/  BSYNC.RECONVERGENT B0 ;  /* 0x0000000000007941 */ /* 0x000fea0003800200 */
.L_x_5134:
[----:B------:R-:W5:Y:S01]  /*db30*/  LDCU UR6, c[0x0][0x440] ;  /* 0x00008800ff0677ac */ /* 0x000f620008000800 */
[C---:B------:R-:W-:Y:S01]  /*db40*/  LOP3.LUT R2, R3.reuse, 0xfc0, RZ, 0xc0, !PT ;  /* 0x00000fc003027812 */ /* 0x040fe200078ec0ff */
[----:B------:R-:W2:Y:S03]  /*db50*/  LDCU.64 UR4, c[0x0][0x3f8] ;  /* 0x00007f00ff0477ac */ /* 0x000ea60008000a00 */
[----:B-1----:R-:W-:Y:S02]  /*db60*/  LOP3.LUT R37, R2, 0x3c, R3, 0xf8, !PT ;  /* 0x0000003c02257812 */ /* 0x002fe400078ef803 */
[----:B------:R-:W-:Y:S02]  /*db70*/  LOP3.LUT R3, R3, 0x3c, RZ, 0xc0, !PT ;  /* 0x0000003c03037812 */ /* 0x000fe400078ec0ff */
[----:B------:R-:W-:-:S04]  /*db80*/  IADD3 R2, P1, PT, R0, R37, RZ ;  /* 0x0000002500027210 */ /* 0x000fc80007f3e0ff */
[----:B------:R-:W-:Y:S02]  /*db90*/  LEA.HI.X.SX32 R37, R0, RZ, 0x1, P1 ;  /* 0x000000ff00257211 */ /* 0x000fe400008f0eff */
[----:B-----5:R-:W-:Y:S02]  /*dba0*/  ISETP.GE.AND P0, PT, R3, UR6, PT ;  /* 0x0000000603007c0c */ /* 0x020fe4000bf06270 */
[----:B------:R-:W-:Y:S02]  /*dbb0*/  SHF.R.U32.HI R3, RZ, 0x4, R38 ;  /* 0x00000004ff037819 */ /* 0x000fe40000011626 */
[C---:B--2---:R-:W-:Y:S02]  /*dbc0*/  LEA R42, P2, R2.reuse, UR4, 0x2 ;  /* 0x00000004022a7c11 */ /* 0x044fe4000f8410ff */
[C---:B------:R-:W-:Y:S01]  /*dbd0*/  ISETP.GE.OR P1, PT, R3.reuse, R176, P0 ;  /* 0x000000b00300720c */ /* 0x040fe20000726670 */
[C---:B------:R-:W-:Y:S01]  /*dbe0*/  VIADD R39, R3.reuse, 0x8 ;  /* 0x0000000803277836 */ /* 0x040fe20000000000 */
[----:B------:R-:W-:Y:S01]  /*dbf0*/  LEA.HI.X R43, R2, UR5, R37, 0x2, P2 ;  /* 0x00000005022b7c11 */ /* 0x000fe200090f1425 */
[----:B------:R-:W-:-:S02]  /*dc00*/  VIADD R37, R3, 0x10 ;  /* 0x0000001003257836 */ /* 0x000fc40000000000 */
[----:B------:R-:W-:Y:S01]  /*dc10*/  VIADD R41, R3, 0x18 ;  /* 0x0000001803297836 */ /* 0x000fe20000000000 */
[-C--:B------:R-:W-:Y:S01]  /*dc20*/  ISETP.GE.OR P6, PT, R39, R176.reuse, P0 ;  /* 0x000000b02700720c */ /* 0x080fe200007c6670 */
[----:B------:R-:W-:Y:S01]  /*dc30*/  VIADD R39, R3, 0x20 ;  /* 0x0000002003277836 */ /* 0x000fe20000000000 */
[-C--:B------:R-:W-:Y:S01]  /*dc40*/  ISETP.GE.OR P5, PT, R37, R176.reuse, P0 ;  /* 0x000000b02500720c */ /* 0x080fe200007a6670 */
[----:B------:R-:W-:Y:S01]  /*dc50*/  VIADD R37, R3, 0x28 ;  /* 0x0000002803257836 */ /* 0x000fe20000000000 */
[-C--:B------:R-:W-:Y:S02]  /*dc60*/  ISETP.GE.OR P4, PT, R41, R176.reuse, P0 ;  /* 0x000000b02900720c */ /* 0x080fe40000786670 */
[-C--:B------:R-:W-:Y:S01]  /*dc70*/  ISETP.GE.OR P3, PT, R39, R176.reuse, P0 ;  /* 0x000000b02700720c */ /* 0x080fe20000766670 */
[C---:B------:R-:W-:Y:S01]  /*dc80*/  VIADD R39, R3.reuse, 0x30 ;  /* 0x0000003003277836 */ /* 0x040fe20000000000 */
[----:B------:R1:W-:Y:S01]  /*dc90*/  @!P1 STG.E.128 desc[UR16][R42.64], R32 ;  /* 0x000000202a009986 */ /* 0x0003e2000c101d10 */
[----:B------:R-:W-:Y:S01]  /*dca0*/  VIADD R3, R3, 0x38 ;  /* 0x0000003803037836 */ /* 0x000fe20000000000 */
[----:B------:R-:W-:-:S02]  /*dcb0*/  ISETP.GE.OR P2, PT, R37, R176, P0 ;  /* 0x000000b02500720c */ /* 0x000fc40000746670 */
[-C--:B------:R-:W-:Y:S01]  /*dcc0*/  ISETP.GE.OR P1, PT, R39, R176.reuse, P0 ;  /* 0x000000b02700720c */ /* 0x080fe20000726670 */
[----:B---3--:R1:W-:Y:S01]  /*dcd0*/  @!P6 STG.E.128 desc[UR16][R42.64+0x800], R28 ;  /* 0x0008001c2a00e986 */ /* 0x0083e2000c101d10 */
[----:B------:R-:W-:-:S03]  /*dce0*/  ISETP.GE.OR P0, PT, R3, R176, P0 ;  /* 0x000000b00300720c */ /* 0x000fc60000706670 */
        /* <DEDUP_REMOVED lines=8> */
.L_x_5136:
        /* <DEDUP_REMOVED lines=9> */
.L_x_7176:


//--------------------- .text._ZN5flash24flash_fwd_splitkv_kernelI23Flash_fwd_kernel_traitsILi64ELi64ELi128ELi4ELb0ELb0EN7cutlass6half_tE19Flash_kernel_traitsILi64ELi64ELi128ELi4ES3_EELb1ELb0ELb0ELb0ELb0ELb1ELb1ELb0EEEvNS_16Flash_fwd_paramsE --------------------------
	.section	.text._ZN5flash24flash_fwd_splitkv_kernelI23Flash_fwd_kernel_traitsILi64ELi64ELi128ELi4ELb0ELb0EN7cutlass6half_tE19Flash_kernel_traitsILi64ELi64ELi128ELi4ES3_EELb1ELb0ELb0ELb0ELb0ELb1ELb1ELb0EEEvNS_16Flash_fwd_paramsE,"ax",@progbits
	.align	128
        .global         _ZN5flash24flash_fwd_splitkv_kernelI23Flash_fwd_kernel_traitsILi64ELi64ELi128ELi4ELb0ELb0EN7cutlass6half_tE19Flash_kernel_traitsILi64ELi64ELi128ELi4ES3_EELb1ELb0ELb0ELb0ELb0ELb1ELb1ELb0EEEvNS_16Flash_fwd_paramsE
        .type           _ZN5flash24flash_fwd_splitkv_kernelI23Flash_fwd_kernel_traitsILi64ELi64ELi128ELi4ELb0ELb0EN7cutlass6half_tE19Flash_kernel_traitsILi64ELi64ELi128ELi4ES3_EELb1ELb0ELb0ELb0ELb0ELb1ELb1ELb0EEEvNS_16Flash_fwd_paramsE,@function
        .size           _ZN5flash24flash_fwd_splitkv_kernelI23Flash_fwd_kernel_traitsILi64ELi64ELi128ELi4ELb0ELb0EN7cutlass6half_tE19Flash_kernel_traitsILi64ELi64ELi128ELi4ES3_EELb1ELb0ELb0ELb0ELb0ELb1ELb1ELb0EEEvNS_16Flash_fwd_paramsE,(.L_x_7177 - _ZN5flash24flash_fwd_splitkv_kernelI23Flash_fwd_kernel_traitsILi64ELi64ELi128ELi4ELb0ELb0EN7cutlass6half_tE19Flash_kernel_traitsILi64ELi64ELi128ELi4ES3_EELb1ELb0ELb0ELb0ELb0ELb1ELb1ELb0EEEvNS_16Flash_fwd_paramsE)
        .other          _ZN5flash24flash_fwd_splitkv_kernelI23Flash_fwd_kernel_traitsILi64ELi64ELi128ELi4ELb0ELb0EN7cutlass6half_tE19Flash_kernel_traitsILi64ELi64ELi128ELi4ES3_EELb1ELb0ELb0ELb0ELb0ELb1ELb1ELb0EEEvNS_16Flash_fwd_paramsE,@"STO_CUDA_ENTRY STV_DEFAULT"
_ZN5flash24flash_fwd_splitkv_kernelI23Flash_fwd_kernel_traitsILi64ELi64ELi128ELi4ELb0ELb0EN7cutlass6half_tE19Flash_kernel_traitsILi64ELi64ELi128ELi4ES3_EELb1ELb0ELb0ELb0ELb0ELb1ELb1ELb0EEEvNS_16Flash_fwd_paramsE:
.text._ZN5flash24flash_fwd_splitkv_kernelI23Flash_fwd_kernel_traitsILi64ELi64ELi128ELi4ELb0ELb0EN7cutlass6half_tE19Flash_kernel_traitsILi64ELi64ELi128ELi4ES3_EELb1ELb0ELb0ELb0ELb0ELb1ELb1ELb0EEEvNS_16Flash_fwd_paramsE:
        /* <DEDUP_REMOVED lines=35> */
[----:B------:R-:W2:Y:S01]  /*0230*/  S2R R13, SR_CTAID.X ;  /* 0x00000000000d7919 */ /* 0x000ea20000002500 */
[----:B----4-:R-:W-:Y:S01]  /*0240*/  ISETP.NE.U32.AND P3, PT, RZ, UR4, PT ;  /* 0x00000004ff007c0c */ /* 0x010fe2000bf65070 */
[----:B---3--:R-:W-:Y:S01]  /*0250*/  IMAD.WIDE.U32 R4, R183, 0x4, R4 ;  /* 0x00000004b7047825 */ /* 0x008fe200078e0004 */
[----:B-1----:R-:W-:-:S04]  /*0260*/  ISETP.EQ.U32.AND P6, PT, R2, RZ, PT ;  /* 0x000000ff0200720c */ /* 0x002fc80003fc2070 */
[----:B------:R-:W5:Y:S01]  /*0270*/  @P0 LDG.E R7, desc[UR16][R4.64] ;  /* 0x0000001004070981 */ /* 0x000f62000c1e1900 */
[----:B------:R-:W-:Y:S02]  /*0280*/  IADD3 R18, P1, PT, R11, R2, RZ ;  /* 0x000000020b127210 */ /* 0x000fe40007f3e0ff */
[C---:B------:R-:W-:Y:S01]  /*0290*/  ISETP.EQ.OR.EX P6, PT, R3.reuse, RZ, !P5, P6 ;  /* 0x000000ff0300720c */ /* 0x040fe20006fc2760 */
[----:B------:R1:W5:Y:S01]  /*02a0*/  @P4 LDG.E R0, desc[UR16][R4.64+0x4] ;  /* 0x0000041004004981 */ /* 0x000362000c1e1900 */
[----:B------:R-:W-:Y:S01]  /*02b0*/  ISETP.NE.U32.AND P2, PT, R2, RZ, PT ;  /* 0x000000ff0200720c */ /* 0x000fe20003f45070 */
[----:B------:R-:W-:Y:S01]  /*02c0*/  IMAD.X R19, R6, 0x1, R3, P1 ;  /* 0x0000000106137824 */ /* 0x000fe200008e0603 */
[----:B------:R-:W-:Y:S02]  /*02d0*/  ISETP.NE.AND.EX P3, PT, RZ, UR5, PT, P3 ;  /* 0x00000005ff007c0c */ /* 0x000fe4000bf65330 */
[----:B------:R-:W-:Y:S01]  /*02e0*/  ISETP.NE.AND.EX P2, PT, R3, RZ, PT, P2 ;  /* 0x000000ff0300720c */ /* 0x000fe20003f45320 */
[----:B------:R-:W-:-:S06]  /*02f0*/  IMAD.MOV.U32 R3, RZ, RZ, -0x1 ;  /* 0xffffffffff037424 */ /* 0x000fcc00078e00ff */
[----:B------:R3:W5:Y:S06]  /*0300*/  @!P6 LDG.E R3, desc[UR16][R18.64] ;  /* 0x000000101203e981 */ /* 0x00076c000c1e1900 */
[----:B------:R-:W4:Y:S01]  /*0310*/  @!P2 LDC R15, c[0x0][0x438] ;  /* 0x00010e00ff0fab82 */ /* 0x000f220000000800 */
[----:B-1----:R-:W-:-:S04]  /*0320*/  @P3 IADD3 R4, P0, PT, R11, UR4, RZ ;  /* 0x000000040b043c10 */ /* 0x002fc8000ff1e0ff */
[----:B------:R-:W-:Y:S01]  /*0330*/  @P3 IADD3.X R5, PT, PT, R6, UR5, RZ, P0, !PT ;  /* 0x0000000506053c10 */ /* 0x000fe200087fe4ff */
[----:B--2---:R-:W-:Y:S08]  /*0340*/  @!P2 BRA `(.L_x_5137) ;  /* 0x00000000000ca947 */ /* 0x004ff00003800000 */
[----:B------:R-:W4:Y:S02]  /*0350*/  @P5 LDG.E R2, desc[UR16][R18.64+0x4] ;  /* 0x0000041012025981 */ /* 0x000f24000c1e1900 */
[----:B----45:R-:W-:-:S06]  /*0360*/  @P5 IADD3 R15, PT, PT, R2, -R3, RZ ;  /* 0x80000003020f5210 */ /* 0x030fcc0007ffe0ff */
[----:B------:R1:W5:Y:S02]  /*0370*/  @!P5 LDG.E R15, desc[UR16][R18.64] ;  /* 0x00000010120fd981 */ /* 0x000364000c1e1900 */
.L_x_5137:
[----:B------:R-:W2:Y:S01]  /*0380*/  LDCU.64 UR4, c[0x0][0x478] ;  /* 0x00008f00ff0477ac */ /* 0x000ea20008000a00 */
[----:B------:R-:W-:-:S06]  /*0390*/  IMAD.MOV.U32 R2, RZ, RZ, RZ ;  /* 0x000000ffff027224 */ /* 0x000fcc00078e00ff */
[----:B------:R1:W5:Y:S01]  /*03a0*/  @P3 LDG.E R2, desc[UR16][R4.64] ;  /* 0x0000001004023981 */ /* 0x000362000c1e1900 */
[----:B--2---:R-:W-:-:S04]  /*03b0*/  ISETP.NE.U32.AND P0, PT, RZ, UR4, PT ;  /* 0x00000004ff007c0c */ /* 0x004fc8000bf05070 */
[----:B------:R-:W-:-:S13]  /*03c0*/  ISETP.NE.AND.EX P0, PT, RZ, UR5, PT, P0 ;  /* 0x00000005ff007c0c */ /* 0x000fda000bf05300 */
[----:B-1-3--:R-:W-:-:S04]  /*03d0*/  @P0 IADD3 R18, P1, PT, R11, UR4, RZ ;  /* 0x000000040b120c10 */ /* 0x00afc8000ff3e0ff */
[----:B------:R-:W-:-:S05]  /*03e0*/  @P0 IADD3.X R19, PT, PT, R6, UR5, RZ, P1, !PT ;  /* 0x0000000506130c10 */ /* 0x000fca0008ffe4ff */
[----:B------:R1:W5:Y:S01]  /*03f0*/  @P0 LDG.E R21, desc[UR16][R18.64] ;  /* 0x0000001012150981 */ /* 0x000362000c1e1900 */
[----:B------:R-:W2:Y:S01]  /*0400*/  @!P4 LDC R25, c[0x0][0x434] ;  /* 0x00010d00ff19cb82 */ /* 0x000ea20000000800 */
[----:B------:R-:W-:Y:S02]  /*0410*/  IMAD.SHL.U32 R182, R13, 0x40, RZ ;  /* 0x000000400db67824 */ /* 0x000fe400078e00ff */
[----:B-----5:R-:W-:-:S05]  /*0420*/  @P4 IMAD.IADD R25, R0, 0x1, -R7 ;  /* 0x0000000100194824 */ /* 0x020fca00078e0a07 */
[----:B--2---:R-:W-:-:S13]  /*0430*/  ISETP.GT.AND P1, PT, R25, R182, PT ;  /* 0x000000b61900720c */ /* 0x004fda0003f24270 */
[----:B-1----:R-:W-:Y:S05]  /*0440*/  @!P1 EXIT ;  /* 0x000000000000994d */ /* 0x002fea0003800000 */
[----:B------:R-:W1:Y:S01]  /*0450*/  LDC R0, c[0x0][0x374] ;  /* 0x0000dd00ff007b82 */ /* 0x000e620000000800 */
[----:B------:R-:W2:Y:S01]  /*0460*/  LDCU UR14, c[0x0][0x508] ;  /* 0x0000a100ff0e77ac */ /* 0x000ea20008000800 */
[----:B------:R-:W-:-:S06]  /*0470*/  @P0 IMAD.IADD R26, R21, 0x1, -R2 ;  /* 0x00000001151a0824 */ /* 0x000fcc00078e0a02 */
[----:B------:R-:W3:Y:S01]  /*0480*/  LDC R4, c[0x0][0x438] ;  /* 0x00010e00ff047b82 */ /* 0x000ee20000000800 */
[-C--:B-1----:R-:W-:Y:S02]  /*0490*/  IABS R10, R0.reuse ;  /* 0x00000000000a7213 */ /* 0x082fe40000000000 */
[----:B------:R-:W-:Y:S02]  /*04a0*/  IABS R17, R0 ;  /* 0x0000000000117213 */ /* 0x000fe40000000000 */
[----:B------:R-:W1:Y:S03]  /*04b0*/  I2F.RP R8, R10 ;  /* 0x0000000a00087306 */ /* 0x000e660000209400 */
[----:B------:R-:W-:Y:S02]  /*04c0*/  IMAD.MOV R17, RZ, RZ, -R17 ;  /* 0x000000ffff117224 */ /* 0x000fe400078e0a11 */
[----:B---3--:R-:W-:-:S05]  /*04d0*/  VIADD R4, R4, 0x7f ;  /* 0x0000007f04047836 */ /* 0x008fca0000000000 */
        /* <DEDUP_REMOVED lines=17> */
[----:B------:R-:W3:Y:S03]  /*05f0*/  @!P0 LDC R12, c[0x0][0x43c] ;  /* 0x00010f00ff0c8b82 */ /* 0x000ee60000000800 */
        /* <DEDUP_REMOVED lines=9> */
[----:B---3--:R-:W-:-:S03]  /*0690*/  @!P0 SEL R12, R12, RZ, P3 ;  /* 0x000000ff0c0c8207 */ /* 0x008fc60001800000 */
[----:B------:R-:W-:Y:S01]  /*06a0*/  IMAD R10, R10, 0x40, -R25 ;  /* 0x000000400a0a7824 */ /* 0x000fe200078e0a19 */
[----:B----4-:R-:W-:-:S05]  /*06b0*/  @!P0 IADD3 R26, PT, PT, R12, R15, -R2 ;  /* 0x0000000f0c1a8210 */ /* 0x010fca0007ffe802 */
        /* <DEDUP_REMOVED lines=10> */
[----:B------:R-:W-:-:S02]  /*0760*/  SHF.R.S32.HI R10, RZ, 0x7, R10 ;  /* 0x00000007ff0a7819 */ /* 0x000fc4000001140a */
[----:B------:R-:W-:Y:S02]  /*0770*/  SHF.R.S32.HI R0, RZ, 0x7, R0 ;  /* 0x00000007ff007819 */ /* 0x000fe40000011400 */
[----:B------:R-:W-:-:S04]  /*0780*/  VIADDMNMX R5, R175, R8, R10, PT ;  /* 0x00000008af057246 */ /* 0x000fc8000380010a */
[----:B------:R-:W-:Y:S01]  /*0790*/  VIMNMX R138, PT, PT, R5, R0, PT ;  /* 0x00000000058a7248 */ /* 0x000fe20003fe0100 */
[----:B------:R-:W-:Y:S01]  /*07a0*/  IMAD.MOV R5, RZ, RZ, -R183 ;  /* 0x000000ffff057224 */ /* 0x000fe200078e0ab7 */
[----:B------:R-:W1:Y:S02]  /*07b0*/  S2R R0, SR_TID.X ;  /* 0x0000000000007919 */ /* 0x000e640000002100 */
[----:B------:R-:W-:Y:S01]  /*07c0*/  ISETP.GE.AND P0, PT, R175, R138, PT ;  /* 0x0000008aaf00720c */ /* 0x000fe20003f06270 */
[----:B------:R-:W-:-:S12]  /*07d0*/  IMAD R16, R9, R5, R16 ;  /* 0x0000000509107224 */ /* 0x000fd800078e0210 */
        /* <DEDUP_REMOVED lines=74> */
.L_x_5138:
        /* <DEDUP_REMOVED lines=9> */
.L_x_5139:
        /* <DEDUP_REMOVED lines=41> */
[----:B------:R-:W-:Y:S01]  /*0fa0*/  IMAD.MOV R9, RZ, RZ, -R9 ;  /* 0x000000ffff097224 */ /* 0x000fe200078e0a09 */
[----:B----4-:R-:W-:Y:S01]  /*0fb0*/  MOV R20, UR10 ;  /* 0x0000000a00147c02 */ /* 0x010fe20008000f00 */
        /* <DEDUP_REMOVED lines=56> */
.L_x_5140:
        /* <DEDUP_REMOVED lines=15> */
.L_x_5142:
[----:B------:R-:W3:Y:S01]  /*1430*/  LDC.64 R136, c[0x0][0x3b8] ;  /* 0x0000ee00ff887b82 */ /* 0x000ee20000000a00 */
[----:B------:R-:W-:-:S05]  /*1440*/  IADD3 R8, PT, PT, R2, R3, RZ ;  /* 0x0000000302087210 */ /* 0x000fca0007ffe0ff */
[C---:B---3--:R-:W-:Y:S02]  /*1450*/  IMAD R15, R8.reuse, R137, RZ ;  /* 0x00000089080f7224 */ /* 0x048fe400078e02ff */
[----:B------:R-:W-:-:S05]  /*1460*/  IMAD.WIDE.U32 R8, R8, R136, RZ ;  /* 0x0000008808087225 */ /* 0x000fca00078e00ff */
[----:B------:R-:W-:Y:S02]  /*1470*/  IADD3 R15, PT, PT, R9, R15, RZ ;  /* 0x0000000f090f7210 */ /* 0x000fe40007ffe0ff */
[----:B------:R-:W-:Y:S02]  /*1480*/  MOV R14, R8 ;  /* 0x00000008000e7202 */ /* 0x000fe40000000f00 */
.L_x_5143:
        /* <DEDUP_REMOVED lines=14> */
.L_x_5144:
[----:B------:R-:W3:Y:S01]  /*1570*/  LDC.64 R20, c[0x0][0x3c0] ;  /* 0x0000f000ff147b82 */ /* 0x000ee20000000a00 */
[----:B------:R-:W-:-:S05]  /*1580*/  IADD3 R2, PT, PT, R2, R3, RZ ;  /* 0x0000000302027210 */ /* 0x000fca0007ffe0ff */
[C---:B---3--:R-:W-:Y:S02]  /*1590*/  IMAD R19, R2.reuse, R21, RZ ;  /* 0x0000001502137224 */ /* 0x048fe400078e02ff */
[----:B------:R-:W-:-:S05]  /*15a0*/  IMAD.WIDE.U32 R2, R2, R20, RZ ;  /* 0x0000001402027225 */ /* 0x000fca00078e00ff */
[----:B------:R-:W-:Y:S02]  /*15b0*/  IADD3 R19, PT, PT, R3, R19, RZ ;  /* 0x0000001303137210 */ /* 0x000fe40007ffe0ff */
[----:B------:R-:W-:-:S07]  /*15c0*/  MOV R18, R2 ;  /* 0x0000000200127202 */ /* 0x000fce0000000f00 */
.L_x_5145:
[----:B------:R-:W3:Y:S01]  /*15d0*/  LDC R9, c[0x0][0x3e8] ;  /* 0x0000fa00ff097b82 */ /* 0x000ee20000000800 */
[----:B------:R-:W-:Y:S01]  /*15e0*/  IMAD.MOV.U32 R10, RZ, RZ, RZ ;  /* 0x000000ffff0a7224 */ /* 0x000fe200078e00ff */
[----:B------:R-:W-:Y:S02]  /*15f0*/  CS2R R184, SRZ ;  /* 0x0000000000b87805 */ /* 0x000fe4000001ff00 */
[----:B---3--:R-:W-:-:S04]  /*1600*/  IABS R2, R9 ;  /* 0x0000000900027213 */ /* 0x008fc80000000000 */
[----:B------:R-:W2:Y:S08]  /*1610*/  I2F.RP R6, R2 ;  /* 0x0000000200067306 */ /* 0x000eb00000209400 */
[----:B--2---:R-:W2:Y:S02]  /*1620*/  MUFU.RCP R5, R6 ;  /* 0x0000000600057308 */ /* 0x004ea40000001000 */
[----:B--2---:R-:W-:-:S02]  /*1630*/  IADD3 R5, PT, PT, R5, 0xffffffe, RZ ;  /* 0x0ffffffe05057810 */ /* 0x004fc40007ffe0ff */
[----:B------:R-:W-:-:S04]  /*1640*/  LEA R6, R138, 0xffffff80, 0x7 ;  /* 0xffffff808a067811 */ /* 0x000fc800078e38ff */
[----:B------:R-:W2:Y:S01]  /*1650*/  F2I.FTZ.U32.TRUNC.NTZ R11, R5 ;  /* 0x00000005000b7305 */ /* 0x000ea2000021f000 */
[----:B------:R-:W-:-:S04]  /*1660*/  IMAD.WIDE.U32 R22, R6, R136, R14 ;  /* 0x0000008806167225 */ /* 0x000fc800078e000e */
[----:B------:R-:W-:Y:S01]  /*1670*/  IMAD.WIDE.U32 R18, R6, R20, R18 ;  /* 0x0000001406127225 */ /* 0x000fe200078e0012 */
[----:B--2---:R-:W-:-:S05]  /*1680*/  IADD3 R3, PT, PT, RZ, -R11, RZ ;  /* 0x8000000bff037210 */ /* 0x004fca0007ffe0ff */
[----:B-----5:R-:W-:Y:S01]  /*1690*/  IMAD R4, R3, R2, RZ ;  /* 0x0000000203047224 */ /* 0x020fe200078e02ff */
[----:B------:R-:W-:-:S03]  /*16a0*/  IABS R3, R16 ;  /* 0x0000001000037213 */ /* 0x000fc60000000000 */
[----:B------:R-:W-:Y:S01]  /*16b0*/  IMAD.HI.U32 R11, R11, R4, R10 ;  /* 0x000000040b0b7227 */ /* 0x000fe200078e000a */
[----:B------:R-:W-:-:S05]  /*16c0*/  MOV R4, R3 ;  /* 0x0000000300047202 */ /* 0x000fca0000000f00 */
[----:B------:R-:W-:Y:S01]  /*16d0*/  IMAD.HI.U32 R10, R11, R4, RZ ;  /* 0x000000040b0a7227 */ /* 0x000fe200078e00ff */
[----:B------:R-:W-:-:S03]  /*16e0*/  SHF.R.S32.HI R11, RZ, 0x1f, R6 ;  /* 0x0000001fff0b7819 */ /* 0x000fc60000011406 */
[----:B------:R-:W-:Y:S02]  /*16f0*/  IMAD.MOV R3, RZ, RZ, -R10 ;  /* 0x000000ffff037224 */ /* 0x000fe400078e0a0a */
[C---:B------:R-:W-:Y:S02]  /*1700*/  IMAD R8, R11.reuse, R20, RZ ;  /* 0x000000140b087224 */ /* 0x040fe400078e02ff */
[C---:B------:R-:W-:Y:S02]  /*1710*/  IMAD R3, R2.reuse, R3, R4 ;  /* 0x0000000302037224 */ /* 0x040fe400078e0204 */
[----:B------:R-:W2:Y:S01]  /*1720*/  LDC.64 R4, c[0x0][0x3d8] ;  /* 0x0000f600ff047b82 */ /* 0x000ea20000000a00 */
[----:B------:R-:W-:Y:S02]  /*1730*/  IMAD R11, R11, R136, RZ ;  /* 0x000000880b0b7224 */ /* 0x000fe400078e02ff */
[----:B------:R-:W-:Y:S01]  /*1740*/  ISETP.GT.U32.AND P0, PT, R2, R3, PT ;  /* 0x000000030200720c */ /* 0x000fe20003f04070 */
[----:B------:R-:W-:-:S02]  /*1750*/  IMAD R15, R6, R21, R8 ;  /* 0x00000015060f7224 */ /* 0x000fc400078e0208 */
[----:B------:R-:W-:-:S03]  /*1760*/  IMAD R11, R6, R137, R11 ;  /* 0x00000089060b7224 */ /* 0x000fc600078e020b */
[----:B------:R-:W-:Y:S01]  /*1770*/  IADD3 R19, PT, PT, R19, R15, RZ ;  /* 0x0000000f13137210 */ /* 0x000fe20007ffe0ff */
[----:B------:R-:W-:-:S06]  /*1780*/  IMAD.IADD R23, R23, 0x1, R11 ;  /* 0x0000000117177824 */ /* 0x000fcc00078e020b */
[-C--:B------:R-:W-:Y:S02]  /*1790*/  @!P0 IADD3 R3, PT, PT, R3, -R2.reuse, RZ ;  /* 0x8000000203038210 */ /* 0x080fe40007ffe0ff */
[----:B------:R-:W-:Y:S02]  /*17a0*/  @!P0 IADD3 R10, PT, PT, R10, 0x1, RZ ;  /* 0x000000010a0a8810 */ /* 0x000fe40007ffe0ff */
[----:B------:R-:W-:Y:S02]  /*17b0*/  ISETP.GE.U32.AND P2, PT, R3, R2, PT ;  /* 0x000000020300720c */ /* 0x000fe40003f46070 */
[----:B------:R-:W-:Y:S02]  /*17c0*/  LOP3.LUT R2, R16, R9, RZ, 0x3c, !PT ;  /* 0x0000000910027212 */ /* 0x000fe400078e3cff */
[----:B------:R-:W-:Y:S02]  /*17d0*/  ISETP.NE.AND P0, PT, R9, RZ, PT ;  /* 0x000000ff0900720c */ /* 0x000fe40003f05270 */
[----:B------:R-:W-:-:S02]  /*17e0*/  ISETP.GE.AND P1, PT, R2, RZ, PT ;  /* 0x000000ff0200720c */ /* 0x000fc40003f26270 */
[----:B------:R-:W3:Y:S05]  /*17f0*/  LDC.64 R2, c[0x0][0x3d0] ;  /* 0x0000f400ff027b82 */ /* 0x000eea0000000a00 */
[----:B------:R-:W-:-:S06]  /*1800*/  @P2 VIADD R10, R10, 0x1 ;  /* 0x000000010a0a2836 */ /* 0x000fcc0000000000 */
[----:B------:R-:W-:Y:S02]  /*1810*/  @!P1 IADD3 R10, PT, PT, -R10, RZ, RZ ;  /* 0x000000ff0a0a9210 */ /* 0x000fe40007ffe1ff */
[----:B------:R-:W-:-:S04]  /*1820*/  @!P0 LOP3.LUT R10, RZ, R9, RZ, 0x33, !PT ;  /* 0x00000009ff0a8212 */ /* 0x000fc800078e33ff */
[----:B------:R-:W-:Y:S01]  /*1830*/  SHF.R.S32.HI R9, RZ, 0x1f, R10 ;  /* 0x0000001fff097819 */ /* 0x000fe2000001140a */
[----:B--2---:R-:W-:-:S04]  /*1840*/  IMAD.WIDE.U32 R14, R10, R4, R18 ;  /* 0x000000040a0e7225 */ /* 0x004fc800078e0012 */
[C---:B------:R-:W-:Y:S02]  /*1850*/  IMAD R6, R9.reuse, R4, RZ ;  /* 0x0000000409067224 */ /* 0x040fe400078e02ff */
[-C--:B---3--:R-:W-:Y:S02]  /*1860*/  IMAD R9, R9, R2.reuse, RZ ;  /* 0x0000000209097224 */ /* 0x088fe400078e02ff */
[C---:B------:R-:W-:Y:S02]  /*1870*/  IMAD R5, R10.reuse, R5, R6 ;  /* 0x000000050a057224 */ /* 0x040fe400078e0206 */
[----:B------:R-:W-:-:S03]  /*1880*/  IMAD.WIDE.U32 R28, R10, R2, R22 ;  /* 0x000000020a1c7225 */ /* 0x000fc600078e0016 */
[----:B------:R-:W-:Y:S01]  /*1890*/  IADD3 R11, PT, PT, R15, R5, RZ ;  /* 0x000000050f0b7210 */ /* 0x000fe20007ffe0ff */
[----:B------:R-:W-:-:S05]  /*18a0*/  IMAD R3, R10, R3, R9 ;  /* 0x000000030a037224 */ /* 0x000fca00078e0209 */
[----:B------:R-:W-:-:S07]  /*18b0*/  IADD3 R10, PT, PT, R29, R3, RZ ;  /* 0x000000031d0a7210 */ /* 0x000fce0007ffe0ff */
.L_x_5141:
        /* <DEDUP_REMOVED lines=41> */
[----:B------:R-:W-:Y:S01]  /*1b50*/  IMAD R31, R4, UR6, RZ ;  /* 0x00000006041f7c24 */ /* 0x000fe2000f8e02ff */
[----:B------:R-:W-:Y:S01]  /*1b60*/  IADD3 R2, P0, PT, R180, R2, RZ ;  /* 0x00000002b4027210 */ /* 0x000fe20007f1e0ff */
[----:B------:R-:W-:Y:S01]  /*1b70*/  IMAD R177, R8, R137, R29 ;  /* 0x0000008908b17224 */ /* 0x000fe200078e021d */
[----:B------:R-:W-:Y:S01]  /*1b80*/  SHF.R.U32.HI R4, RZ, 0x1, R0 ;  /* 0x00000001ff047819 */ /* 0x000fe20000011600 */
[----:B------:R-:W-:-:S02]  /*1b90*/  IMAD R31, R16, UR7, R31 ;  /* 0x00000007101f7c24 */ /* 0x000fc4000f8e021f */
[----:B------:R-:W-:Y:S01]  /*1ba0*/  IMAD.X R3, RZ, RZ, R5, P0 ;  /* 0x000000ffff037224 */ /* 0x000fe200000e0605 */
[----:B------:R-:W-:Y:S02]  /*1bb0*/  ISETP.GE.AND P0, PT, R8, R174, PT ;  /* 0x000000ae0800720c */ /* 0x000fe40003f06270 */
[----:B------:R-:W-:Y:S01]  /*1bc0*/  LEA.HI.X R177, R28, UR13, R177, 0x1, P1 ;  /* 0x0000000d1cb17c11 */ /* 0x000fe200088f0cb1 */
[----:B------:R-:W-:Y:S01]  /*1bd0*/  IMAD.WIDE.U32 R16, R16, UR6, R2 ;  /* 0x0000000610107c25 */ /* 0x000fe2000f8e0002 */
[----:B------:R-:W-:Y:S02]  /*1be0*/  SHF.R.U32.HI R3, RZ, 0x4, R0 ;  /* 0x00000004ff037819 */ /* 0x000fe40000011600 */
[----:B------:R-:W-:Y:S01]  /*1bf0*/  LOP3.LUT R5, R15, 0x8, R4, 0x78, !PT ;  /* 0x000000080f057812 */ /* 0x000fe200078e7804 */
        /* <DEDUP_REMOVED lines=19> */
.L_x_5148:
[----:B------:R2:W-:Y:S02]  /*1d30*/  STS.128 [R181], RZ ;  /* 0x000000ffb5007388 */ /* 0x0005e40000000c00 */
.L_x_5147:
[----:B------:R-:W-:Y:S05]  /*1d40*/  BSYNC.RECONVERGENT B0 ;  /* 0x0000000000007941 */ /* 0x000fea0003800200 */
.L_x_5146:
        /* <DEDUP_REMOVED lines=32> */
.L_x_5150:
[----:B------:R-:W-:Y:S05]  /*1f50*/  BSYNC.RECONVERGENT B0 ;  /* 0x0000000000007941 */ /* 0x000fea0003800200 */
.L_x_5149:
        /* <DEDUP_REMOVED lines=22> */
.L_x_5152:
[----:B------:R-:W-:Y:S05]  /*20c0*/  BSYNC.RECONVERGENT B0 ;  /* 0x0000000000007941 */ /* 0x000fea0003800200 */
.L_x_5151:
        /* <DEDUP_REMOVED lines=22> */
.L_x_5154:
[----:B------:R-:W-:Y:S05]  /*2230*/  BSYNC.RECONVERGENT B0 ;  /* 0x0000000000007941 */ /* 0x000fea0003800200 */
.L_x_5153:
        /* <DEDUP_REMOVED lines=12> */
.L_x_5157:
[----:B------:R1:W-:Y:S02]  /*2300*/  STS.128 [R181+0x2000], RZ ;  /* 0x002000ffb5007388 */ /* 0x0003e40000000c00 */
.L_x_5156:
[----:B------:R-:W-:Y:S05]  /*2310*/  BSYNC.RECONVERGENT B0 ;  /* 0x0000000000007941 */ /* 0x000fea0003800200 */
.L_x_5155:
        /* <DEDUP_REMOVED lines=24> */
.L_x_5159:
[----:B------:R-:W-:Y:S05]  /*24a0*/  BSYNC.RECONVERGENT B0 ;  /* 0x0000000000007941 */ /* 0x000fea0003800200 */
.L_x_5158:
        /* <DEDUP_REMOVED lines=13> */
.L_x_5161:
[----:B------:R-:W-:Y:S05]  /*2580*/  BSYNC.RECONVERGENT B0 ;  /* 0x0000000000007941 */ /* 0x000fea0003800200 */
.L_x_5160:
        /* <DEDUP_REMOVED lines=12> */
.L_x_5163:
[----:B------:R-:W-:Y:S05]  /*2650*/  BSYNC.RECONVERGENT B0 ;  /* 0x0000000000007941 */ /* 0x000fea0003800200 */
.L_x_5162:
        /* <DEDUP_REMOVED lines=15> */
.L_x_5165:
[----:B------:R-:W-:Y:S05]  /*2750*/  BSYNC.RECONVERGENT B0 ;  /* 0x0000000000007941 */ /* 0x000fea0003800200 */
.L_x_5164:
        /* <DEDUP_REMOVED lines=12> */
.L_x_5167:
[----:B------:R-:W-:Y:S05]  /*2820*/  BSYNC.RECONVERGENT B0 ;  /* 0x0000000000007941 */ /* 0x000fea0003800200 */
.L_x_5166:
        /* <DEDUP_REMOVED lines=15> */
.L_x_5169:
[----:B------:R-:W-:Y:S05]  /*2920*/  BSYNC.RECONVERGENT B0 ;  /* 0x0000000000007941 */ /* 0x000fea0003800200 */
.L_x_5168:
        /* <DEDUP_REMOVED lines=13> */
.L_x_5171:
[----:B------:R-:W-:Y:S05]  /*2a00*/  BSYNC.RECONVERGENT B0 ;  /* 0x0000000000007941 */ /* 0x000fea0003800200 */
.L_x_5170:
[----:B------:R-:W0:Y:S01]  /*2a10*/  LDGDEPBAR ;  /* 0x00000000000079af */ /* 0x000e220000000000 */
[----:B------:R-:W-:Y:S01]  /*2a20*/  LOP3.LUT R23, R4, 0x1f0, RZ, 0xc0, !PT ;  /* 0x000001f004177812 */ /* 0x000fe200078ec0ff */
[C---:B-1----:R-:W-:Y:S01]  /*2a30*/  IMAD.SHL.U32 R31, R0.reuse, 0x20, RZ ;  /* 0x00000020001f7824 */ /* 0x042fe200078e00ff */
[----:B------:R-:W-:Y:S01]  /*2a40*/  SHF.R.U32.HI R8, RZ, 0x2, R0 ;  /* 0x00000002ff087819 */ /* 0x000fe20000011600 */
[----:B------:R-:W-:Y:S01]  /*2a50*/  IMAD.SHL.U32 R139, R0, 0x2, RZ ;  /* 0x00000002008b7824 */ /* 0x000fe200078e00ff */
[----:B------:R-:W-:Y:S01]  /*2a60*/  IADD3 R4, PT, PT, R23, 0x1, R182 ;  /* 0x0000000117047810 */ /* 0x000fe20007ffe0b6 */
[----:B------:R-:W-:Y:S01]  /*2a70*/  BSSY.RECONVERGENT B0, `(.L_x_5172) ;  /* 0x0000016000007945 */ /* 0x000fe20003800200 */
[----:B------:R-:W-:Y:S01]  /*2a80*/  LOP3.LUT R8, R8, 0x7, RZ, 0xc0, !PT ;  /* 0x0000000708087812 */ /* 0x000fe200078ec0ff */
[C---:B------:R-:W-:Y:S01]  /*2a90*/  IMAD.SHL.U32 R23, R20.reuse, 0x10, RZ ;  /* 0x0000001014177824 */ /* 0x040fe200078e00ff */
[----:B------:R-:W-:Y:S02]  /*2aa0*/  SHF.L.U64.HI R24, R20, 0x4, R21 ;  /* 0x0000000414187819 */ /* 0x000fe40000010215 */
[----:B------:R-:W-:-:S02]  /*2ab0*/  IADD3 R25, PT, PT, -R25, R4, R8 ;  /* 0x0000000419197210 */ /* 0x000fc40007ffe108 */
[----:B------:R-:W-:Y:S02]  /*2ac0*/  LOP3.LUT R4, R6, 0x7c00, R31, 0xf8, !PT ;  /* 0x00007c0006047812 */ /* 0x000fe400078ef81f */
        /* <DEDUP_REMOVED lines=13> */
.L_x_5174:
[----:B------:R1:W-:Y:S01]  /*2ba0*/  STS.128 [R181+0x6000], RZ ;  /* 0x006000ffb5007388 */ /* 0x0003e20000000c00 */
[----:B------:R-:W-:Y:S05]  /*2bb0*/  BRA `(.L_x_5175) ;  /* 0x0000000000047947 */ /* 0x000fea0003800000 */
.L_x_5173:
[----:B------:R1:W-:Y:S02]  /*2bc0*/  STS.128 [R181+0x6000], RZ ;  /* 0x006000ffb5007388 */ /* 0x0003e40000000c00 */
.L_x_5175:
[----:B------:R-:W-:Y:S05]  /*2bd0*/  BSYNC.RECONVERGENT B0 ;  /* 0x0000000000007941 */ /* 0x000fea0003800200 */
.L_x_5172:
        /* <DEDUP_REMOVED lines=28> */
.L_x_5177:
[----:B------:R-:W-:Y:S05]  /*2da0*/  BSYNC.RECONVERGENT B0 ;  /* 0x0000000000007941 */ /* 0x000fea0003800200 */
.L_x_5176:
        /* <DEDUP_REMOVED lines=13> */
.L_x_5179:
[----:B------:R-:W-:Y:S05]  /*2e80*/  BSYNC.RECONVERGENT B0 ;  /* 0x0000000000007941 */ /* 0x000fea0003800200 */
.L_x_5178:
        /* <DEDUP_REMOVED lines=13> */
.L_x_5181:
[----:B------:R-:W-:Y:S05]  /*2f60*/  BSYNC.RECONVERGENT B0 ;  /* 0x0000000000007941 */ /* 0x000fea0003800200 */
.L_x_5180:
        /* <DEDUP_REMOVED lines=16> */
.L_x_5183:
[----:B------:R-:W-:Y:S05]  /*3070*/  BSYNC.RECONVERGENT B0 ;  /* 0x0000000000007941 */ /* 0x000fea0003800200 */
.L_x_5182:
        /* <DEDUP_REMOVED lines=13> */
.L_x_5185:
[----:B------:R-:W-:Y:S05]  /*3150*/  BSYNC.RECONVERGENT B0 ;  /* 0x0000000000007941 */ /* 0x000fea0003800200 */
.L_x_5184:
        /* <DEDUP_REMOVED lines=16> */
.L_x_5187:
[----:B------:R-:W-:Y:S05]  /*3260*/  BSYNC.RECONVERGENT B0 ;  /* 0x0000000000007941 */ /* 0x000fea0003800200 */
.L_x_5186:
        /* <DEDUP_REMOVED lines=14> */
.L_x_5189:
[----:B------:R-:W-:Y:S05]  /*3350*/  BSYNC.RECONVERGENT B0 ;  /* 0x0000000000007941 */ /* 0x000fea0003800200 */
.L_x_5188:
        /* <DEDUP_REMOVED lines=14> */
[----:B------:R-:W-:Y:S02]  /*3440*/  ISETP.GT.AND P0, PT, R56, R175, PT ;  /* 0x000000af3800720c */ /* 0x000fe40003f04270 */
[-C--:B------:R-:W-:Y:S01]  /*3450*/  IADD3 R170, PT, PT, R173, R4.reuse, RZ ;  /* 0x00000004adaa7210 */ /* 0x080fe20007ffe0ff */
[----:B------:R-:W1:Y:S01]  /*3460*/  LDSM.16.M88.4 R60, [R167+0x2000] ;  /* 0x00200000a73c783b */ /* 0x000e620000000200 */
[----:B------:R-:W-:Y:S02]  /*3470*/  IADD3 R166, PT, PT, R0, R4, RZ ;  /* 0x0000000400a67210 */ /* 0x000fe40007ffe0ff */
[C---:B------:R-:W-:Y:S01]  /*3480*/  IADD3 R169, PT, PT, R3.reuse, R170, RZ ;  /* 0x000000aa03a97210 */ /* 0x040fe20007ffe0ff */
[----:B------:R-:W5:Y:S01]  /*3490*/  LDSM.16.M88.4 R44, [R167+0x2800] ;  /* 0x00280000a72c783b */ /* 0x000f620000000200 */
[----:B------:R-:W-:-:S02]  /*34a0*/  IADD3 R165, PT, PT, R3, R166, RZ ;  /* 0x000000a603a57210 */ /* 0x000fc40007ffe0ff */
[C---:B------:R-:W-:Y:S01]  /*34b0*/  VIMNMX R103, PT, PT, R25.reuse, R26, PT ;  /* 0x0000001a19677248 */ /* 0x040fe20003fe0100 */
[----:B------:R-:W-:Y:S01]  /*34c0*/  LDSM.16.M88.4 R52, [R170] ;  /* 0x00000000aa34783b */ /* 0x000fe20000000200 */
[----:B------:R-:W-:Y:S02]  /*34d0*/  VIADDMNMX R101, R25, 0x8, R26, PT ;  /* 0x0000000819657846 */ /* 0x000fe4000380011a */
[----:B------:R-:W-:Y:S01]  /*34e0*/  IADD3 R26, PT, PT, R22, R139, RZ ;  /* 0x0000008b161a7210 */ /* 0x000fe20007ffe0ff */
[----:B------:R-:W5:Y:S04]  /*34f0*/  LDSM.16.M88.4 R28, [R166+0x2000] ;  /* 0x00200000a61c783b */ /* 0x000f680000000200 */
[----:B------:R-:W5:Y:S04]  /*3500*/  LDSM.16.M88.4 R76, [R166+0x2800] ;  /* 0x00280000a64c783b */ /* 0x000f680000000200 */
[----:B---3--:R-:W-:Y:S01]  /*3510*/  LDSM.16.M88.4 R32, [R169] ;  /* 0x00000000a920783b */ /* 0x008fe20000000200 */
        /* <DEDUP_REMOVED lines=36> */
[----:B------:R-:W-:Y:S01]  /*3760*/  FMUL.FTZ R85, R42, UR10 ;  /* 0x0000000a2a557c20 */ /* 0x000fe20008410000 */
[----:B------:R-:W-:-:S02]  /*3770*/  FMUL.FTZ R86, R43, UR10 ;  /* 0x0000000a2b567c20 */ /* 0x000fc40008410000 */
[----:B------:R-:W-:Y:S02]  /*3780*/  HMMA.16816.F32 R68, R12, R70, RZ ;  /* 0x000000460c44723c */ /* 0x000fe400000018ff */
[----:B------:R5:W1:Y:S06]  /*3790*/  MUFU.TANH R83, R40 ;  /* 0x0000002800537308 */ /* 0x000a6c0000002400 */
[----:B---3--:R-:W-:Y:S02]  /*37a0*/  HMMA.16816.F32 R44, R8, R28, R44 ;  /* 0x0000001c082c723c */ /* 0x008fe4000000182c */
[----:B------:R-:W3:Y:S06]  /*37b0*/  MUFU.TANH R27, R27 ;  /* 0x0000001b001b7308 */ /* 0x000eec0000002400 */
[----:B------:R-:W-:Y:S01]  /*37c0*/  HMMA.16816.F32 R36, R32, R62, R36 ;  /* 0x0000003e2024723c */ /* 0x000fe20000001824 */
[----:B------:R-:W4:Y:S01]  /*37d0*/  LDSM.16.M88.4 R60, [R172+UR5+0x4000] ;  /* 0x00400005ac3c783b */ /* 0x000f220008000200 */
        /* <DEDUP_REMOVED lines=10> */
[----:B-----5:R-:W-:Y:S01]  /*3880*/  HMMA.16816.F32 R40, R12, R66, RZ ;  /* 0x000000420c28723c */ /* 0x020fe200000018ff */
[----:B------:R-:W5:Y:S01]  /*3890*/  LDSM.16.M88.4 R64, [R167+0x4000] ;  /* 0x00400000a740783b */ /* 0x000f620000000200 */
        /* <DEDUP_REMOVED lines=11> */
[----:B----4-:R-:W-:Y:S02]  /*3950*/  HMMA.16816.F32 R36, R12, R60, RZ ;  /* 0x0000003c0c24723c */ /* 0x010fe400000018ff */
[----:B------:R-:W4:Y:S06]  /*3960*/  MUFU.TANH R86, R86 ;  /* 0x0000005600567308 */ /* 0x000f2c0000002400 */
[----:B---3--:R-:W-:Y:S02]  /*3970*/  HMMA.16816.F32 R44, R32, R28, R44 ;  /* 0x0000001c202c723c */ /* 0x008fe4000000182c */
[----:B------:R-:W3:Y:S06]  /*3980*/  MUFU.TANH R88, R88 ;  /* 0x0000005800587308 */ /* 0x000eec0000002400 */
        /* <DEDUP_REMOVED lines=9> */
[----:B------:R-:W4:Y:S01]  /*3a20*/  LDSM.16.M88.4 R28, [R172+UR5+0x4800] ;  /* 0x00480005ac1c783b */ /* 0x000f220008000200 */
[----:B------:R-:W1:Y:S06]  /*3a30*/  MUFU.TANH R91, R44 ;  /* 0x0000002c005b7308 */ /* 0x000e6c0000002400 */
[C---:B-----5:R-:W-:Y:S02]  /*3a40*/  HMMA.16816.F32 R36, R8.reuse, R64, R36 ;  /* 0x000000400824723c */ /* 0x060fe40000001824 */
        /* <DEDUP_REMOVED lines=10> */
[----:B-----5:R-:W5:Y:S05]  /*3af0*/  LDSM.16.M88.4 R44, [R167+0x4800] ;  /* 0x00480000a72c783b */ /* 0x020f6a0000000200 */
        /* <DEDUP_REMOVED lines=9> */
[----:B----4-:R-:W-:Y:S02]  /*3b90*/  HMMA.16816.F32 R68, R12, R28, RZ ;  /* 0x0000001c0c44723c */ /* 0x010fe400000018ff */
[----:B------:R4:W1:Y:S06]  /*3ba0*/  MUFU.TANH R99, R16 ;  /* 0x0000001000637308 */ /* 0x00086c0000002400 */
[C---:B------:R-:W-:Y:S01]  /*3bb0*/  HMMA.16816.F32 R40, R32.reuse, R50, R40 ;  /* 0x000000322028723c */ /* 0x040fe20000001828 */
[----:B------:R-:W2:Y:S01]  /*3bc0*/  LDSM.16.M88.4 R48, [R172+UR5+0x5000] ;  /* 0x00500005ac30783b */ /* 0x000ea20008000200 */
[----:B------:R-:W1:Y:S06]  /*3bd0*/  MUFU.TANH R97, R97 ;  /* 0x0000006100617308 */ /* 0x000e6c0000002400 */
[----:B---3--:R-:W-:Y:S02]  /*3be0*/  HMMA.16816.F32 R36, R32, R64, R36 ;  /* 0x000000402024723c */ /* 0x008fe40000001824 */
[----:B------:R-:W3:Y:S06]  /*3bf0*/  MUFU.TANH R98, R98 ;  /* 0x0000006200627308 */ /* 0x000eec0000002400 */
[----:B----4-:R-:W-:Y:S01]  /*3c00*/  HMMA.16816.F32 R16, R12, R30, RZ ;  /* 0x0000001e0c10723c */ /* 0x010fe200000018ff */
[----:B------:R-:W4:Y:S01]  /*3c10*/  LDSM.16.M88.4 R28, [R167+0x5000] ;  /* 0x00500000a71c783b */ /* 0x000f220000000200 */
        /* <DEDUP_REMOVED lines=12> */
[C---:B-----5:R-:W-:Y:S02]  /*3ce0*/  HMMA.16816.F32 R68, R8.reuse, R44, R68 ;  /* 0x0000002c0844723c */ /* 0x060fe40000001844 */
[----:B------:R5:W1:Y:S06]  /*3cf0*/  MUFU.TANH R162, R36 ;  /* 0x0000002400a27308 */ /* 0x000a6c0000002400 */
[----:B------:R-:W-:Y:S01]  /*3d00*/  HMMA.16816.F32 R16, R8, R46, R16 ;  /* 0x0000002e0810723c */ /* 0x000fe20000001810 */
[----:B------:R-:W3:Y:S01]  /*3d10*/  LDSM.16.M88.4 R44, [R165+0x4800] ;  /* 0x00480000a52c783b */ /* 0x000ee20000000200 */
[----:B------:R-:W1:Y:S06]  /*3d20*/  MUFU.TANH R102, R102 ;  /* 0x0000006600667308 */ /* 0x000e6c0000002400 */
[----:B------:R-:W-:Y:S01]  /*3d30*/  HMMA.16816.F32 R60, R32, R66, R60 ;  /* 0x00000042203c723c */ /* 0x000fe2000000183c */
[----:B------:R-:W-:Y:S01]  /*3d40*/  LDSM.16.M88.4 R64, [R167+0x5800] ;  /* 0x00580000a740783b */ /* 0x000fe20000000200 */
[----:B------:R-:W1:Y:S06]  /*3d50*/  MUFU.TANH R124, R124 ;  /* 0x0000007c007c7308 */ /* 0x000e6c0000002400 */
[C---:B--2---:R-:W-:Y:S02]  /*3d60*/  HMMA.16816.F32 R40, R12.reuse, R48, RZ ;  /* 0x000000300c28723c */ /* 0x044fe400000018ff */
[----:B------:R-:W2:Y:S06]  /*3d70*/  MUFU.TANH R116, R116 ;  /* 0x0000007400747308 */ /* 0x000eac0000002400 */
[----:B-----5:R-:W-:Y:S01]  /*3d80*/  HMMA.16816.F32 R36, R12, R50, RZ ;  /* 0x000000320c24723c */ /* 0x020fe200000018ff */
[----:B------:R-:W5:Y:S01]  /*3d90*/  LDSM.16.M88.4 R48, [R166+0x5000] ;  /* 0x00500000a630783b */ /* 0x000f620000000200 */
        /* <DEDUP_REMOVED lines=8> */
[----:B------:R-:W1:Y:S06]  /*3e20*/  MUFU.TANH R126, R126 ;  /* 0x0000007e007e7308 */ /* 0x000e6c0000002400 */
[----:B----4-:R-:W-:Y:S02]  /*3e30*/  HMMA.16816.F32 R40, R8, R28, R40 ;  /* 0x0000001c0828723c */ /* 0x010fe40000001828 */
[----:B------:R-:W4:Y:S06]  /*3e40*/  MUFU.TANH R132, R132 ;  /* 0x0000008400847308 */ /* 0x000f2c0000002400 */
[----:B---3--:R-:W-:Y:S02]  /*3e50*/  HMMA.16816.F32 R68, R32, R44, R68 ;  /* 0x0000002c2044723c */ /* 0x008fe40000001844 */
[----:B------:R-:W3:Y:S06]  /*3e60*/  MUFU.TANH R152, R152 ;  /* 0x0000009800987308 */ /* 0x000eec0000002400 */
[----:B------:R-:W-:Y:S01]  /*3e70*/  HMMA.16816.F32 R36, R8, R30, R36 ;  /* 0x0000001e0824723c */ /* 0x000fe20000001824 */
[----:B------:R-:W1:Y:S01]  /*3e80*/  LDSM.16.M88.4 R28, [R165+0x5000] ;  /* 0x00500000a51c783b */ /* 0x000e620000000200 */
[----:B------:R-:W1:Y:S06]  /*3e90*/  MUFU.TANH R158, R158 ;  /* 0x0000009e009e7308 */ /* 0x000e6c0000002400 */
[----:B--2---:R-:W-:Y:S02]  /*3ea0*/  HMMA.16816.F32 R60, R12, R72, RZ ;  /* 0x000000480c3c723c */ /* 0x004fe400000018ff */
[----:B------:R-:W2:Y:S01]  /*3eb0*/  MUFU.TANH R134, R134 ;  /* 0x0000008600867308 */ /* 0x000ea20000002400 */
[----:B------:R-:W-:Y:S01]  /*3ec0*/  FMUL.FTZ R68, R68, UR10 ;  /* 0x0000000a44447c20 */ /* 0x000fe20008410000 */
[----:B------:R-:W-:Y:S01]  /*3ed0*/  FMUL.FTZ R69, R69, UR10 ;  /* 0x0000000a45457c20 */ /* 0x000fe20008410000 */
[----:B------:R-:W-:Y:S01]  /*3ee0*/  FMUL.FTZ R70, R70, UR10 ;  /* 0x0000000a46467c20 */ /* 0x000fe20008410000 */
[----:B------:R-:W-:-:S02]  /*3ef0*/  FMUL.FTZ R71, R71, UR10 ;  /* 0x0000000a47477c20 */ /* 0x000fc40008410000 */
[----:B------:R-:W-:Y:S01]  /*3f00*/  HMMA.16816.F32 R16, R32, R46, R16 ;  /* 0x0000002e2010723c */ /* 0x000fe20000001810 */
[----:B------:R-:W4:Y:S01]  /*3f10*/  LDSM.16.M88.4 R44, [R166+0x5800] ;  /* 0x00580000a62c783b */ /* 0x000f220000000200 */
[----:B------:R-:W1:Y:S06]  /*3f20*/  MUFU.TANH R156, R156 ;  /* 0x0000009c009c7308 */ /* 0x000e6c0000002400 */
[----:B------:R-:W-:Y:S02]  /*3f30*/  HMMA.16816.F32 R12, R12, R74, RZ ;  /* 0x0000004a0c0c723c */ /* 0x000fe400000018ff */
[----:B------:R-:W1:Y:S06]  /*3f40*/  MUFU.TANH R154, R154 ;  /* 0x0000009a009a7308 */ /* 0x000e6c0000002400 */
[----:B-----5:R-:W-:Y:S02]  /*3f50*/  HMMA.16816.F32 R40, R52, R48, R40 ;  /* 0x000000303428723c */ /* 0x020fe40000001828 */
[----:B------:R-:W1:Y:S01]  /*3f60*/  MUFU.TANH R150, R68 ;  /* 0x0000004400967308 */ /* 0x000e620000002400 */
[----:B------:R-:W-:Y:S01]  /*3f70*/  FMUL.FTZ R17, R17, UR10 ;  /* 0x0000000a11117c20 */ /* 0x000fe20008410000 */
[----:B------:R-:W-:Y:S01]  /*3f80*/  FMUL.FTZ R16, R16, UR10 ;  /* 0x0000000a10107c20 */ /* 0x000fe20008410000 */
[----:B------:R-:W-:Y:S01]  /*3f90*/  FMUL.FTZ R18, R18, UR10 ;  /* 0x0000000a12127c20 */ /* 0x000fe20008410000 */
[----:B------:R-:W-:-:S02]  /*3fa0*/  FMUL.FTZ R19, R19, UR10 ;  /* 0x0000000a13137c20 */ /* 0x000fc40008410000 */
[----:B------:R-:W-:Y:S01]  /*3fb0*/  HMMA.16816.F32 R36, R52, R50, R36 ;  /* 0x000000323424723c */ /* 0x000fe20000001824 */
[----:B------:R-:W5:Y:S01]  /*3fc0*/  LDSM.16.M88.4 R48, [R165+0x5800] ;  /* 0x00580000a530783b */ /* 0x000f620000000200 */
[----:B------:R3:W1:Y:S01]  /*3fd0*/  MUFU.TANH R144, R17 ;  /* 0x0000001100907308 */ /* 0x0006620000002400 */
[----:B------:R-:W-:-:S05]  /*3fe0*/  DEPBAR.LE SB0, 0x0 ;  /* 0x000080000000791a */ /* 0x000fca0000000000 */
[C---:B------:R-:W-:Y:S02]  /*3ff0*/  HMMA.16816.F32 R60, R8.reuse, R64, R60 ;  /* 0x00000040083c723c */ /* 0x040fe4000000183c */
[----:B------:R-:W2:Y:S06]  /*4000*/  MUFU.TANH R148, R69 ;  /* 0x0000004500947308 */ /* 0x000eac0000002400 */
[----:B------:R-:W-:Y:S02]  /*4010*/  HMMA.16816.F32 R12, R8, R66, R12 ;  /* 0x00000042080c723c */ /* 0x000fe4000000180c */
[----:B------:R-:W2:Y:S06]  /*4020*/  MUFU.TANH R142, R70 ;  /* 0x00000046008e7308 */ /* 0x000eac0000002400 */
[----:B-1----:R-:W-:Y:S02]  /*4030*/  HMMA.16816.F32 R40, R32, R28, R40 ;  /* 0x0000001c2028723c */ /* 0x002fe40000001828 */
[----:B------:R-:W1:Y:S06]  /*4040*/  MUFU.TANH R140, R71 ;  /* 0x00000047008c7308 */ /* 0x000e6c0000002400 */
[C---:B----4-:R-:W-:Y:S02]  /*4050*/  HMMA.16816.F32 R60, R52.reuse, R44, R60 ;  /* 0x0000002c343c723c */ /* 0x050fe4000000183c */
[----:B------:R-:W4:Y:S06]  /*4060*/  MUFU.TANH R146, R16 ;  /* 0x0000001000927308 */ /* 0x000f2c0000002400 */
        /* <DEDUP_REMOVED lines=8> */
[C---:B-----5:R-:W-:Y:S02]  /*40f0*/  HMMA.16816.F32 R60, R32.reuse, R48, R60 ;  /* 0x00000030203c723c */ /* 0x060fe4000000183c */
[----:B------:R1:W1:Y:S06]  /*4100*/  MUFU.TANH R128, R19 ;  /* 0x0000001300807308 */ /* 0x00026c0000002400 */
[----:B------:R-:W-:Y:S02]  /*4110*/  HMMA.16816.F32 R12, R32, R50, R12 ;  /* 0x00000032200c723c */ /* 0x000fe4000000180c */
[----:B------:R1:W1:Y:S01]  /*4120*/  MUFU.TANH R118, R41 ;  /* 0x0000002900767308 */ /* 0x0002620000002400 */
[----:B------:R-:W-:Y:S01]  /*4130*/  FMUL.FTZ R9, R39, UR10 ;  /* 0x0000000a27097c20 */ /* 0x000fe20008410000 */
[----:B------:R-:W-:Y:S01]  /*4140*/  FMUL.FTZ R36, R36, UR10 ;  /* 0x0000000a24247c20 */ /* 0x000fe20008410000 */
[----:B------:R-:W-:Y:S01]  /*4150*/  FMUL.FTZ R37, R37, UR10 ;  /* 0x0000000a25257c20 */ /* 0x000fe20008410000 */
[----:B------:R-:W-:-:S04]  /*4160*/  FMUL.FTZ R38, R38, UR10 ;  /* 0x0000000a26267c20 */ /* 0x000fc80008410000 */
[----:B------:R1:W1:Y:S01]  /*4170*/  MUFU.TANH R110, R42 ;  /* 0x0000002a006e7308 */ /* 0x0002620000002400 */
[----:B---3--:R-:W-:Y:S01]  /*4180*/  FMUL.FTZ R17, R60, UR10 ;  /* 0x0000000a3c117c20 */ /* 0x008fe20008410000 */
[----:B------:R-:W-:Y:S01]  /*4190*/  FMUL.FTZ R54, R61, UR10 ;  /* 0x0000000a3d367c20 */ /* 0x000fe20008410000 */
[----:B--2---:R-:W-:Y:S01]  /*41a0*/  FMUL.FTZ R40, R62, UR10 ;  /* 0x0000000a3e287c20 */ /* 0x004fe20008410000 */
[----:B------:R-:W-:-:S04]  /*41b0*/  FMUL.FTZ R34, R63, UR10 ;  /* 0x0000000a3f227c20 */ /* 0x000fc80008410000 */
[----:B------:R2:W3:Y:S01]  /*41c0*/  MUFU.TANH R108, R43 ;  /* 0x0000002b006c7308 */ /* 0x0004e20000002400 */
[----:B------:R-:W-:Y:S01]  /*41d0*/  FMUL.FTZ R11, R15, UR10 ;  /* 0x0000000a0f0b7c20 */ /* 0x000fe20008410000 */
[----:B------:R-:W-:Y:S01]  /*41e0*/  FMUL.FTZ R12, R12, UR10 ;  /* 0x0000000a0c0c7c20 */ /* 0x000fe20008410000 */
[----:B------:R-:W-:Y:S01]  /*41f0*/  FMUL.FTZ R13, R13, UR10 ;  /* 0x0000000a0d0d7c20 */ /* 0x000fe20008410000 */
[----:B------:R-:W-:-:S04]  /*4200*/  FMUL.FTZ R14, R14, UR10 ;  /* 0x0000000a0e0e7c20 */ /* 0x000fc80008410000 */
[----:B------:R2:W1:Y:S08]  /*4210*/  MUFU.TANH R114, R36 ;  /* 0x0000002400727308 */ /* 0x0004700000002400 */
[----:B------:R2:W1:Y:S08]  /*4220*/  MUFU.TANH R112, R37 ;  /* 0x0000002500707308 */ /* 0x0004700000002400 */
[----:B------:R2:W1:Y:S08]  /*4230*/  MUFU.TANH R106, R38 ;  /* 0x00000026006a7308 */ /* 0x0004700000002400 */
[----:B------:R-:W1:Y:S08]  /*4240*/  MUFU.TANH R9, R9 ;  /* 0x0000000900097308 */ /* 0x000e700000002400 */
[----:B------:R-:W1:Y:S08]  /*4250*/  MUFU.TANH R17, R17 ;  /* 0x0000001100117308 */ /* 0x000e700000002400 */
[----:B------:R-:W1:Y:S08]  /*4260*/  MUFU.TANH R54, R54 ;  /* 0x0000003600367308 */ /* 0x000e700000002400 */
[----:B------:R-:W1:Y:S08]  /*4270*/  MUFU.TANH R40, R40 ;  /* 0x0000002800287308 */ /* 0x000e700000002400 */
[----:B------:R-:W1:Y:S08]  /*4280*/  MUFU.TANH R34, R34 ;  /* 0x0000002200227308 */ /* 0x000e700000002400 */
[----:B------:R2:W1:Y:S08]  /*4290*/  MUFU.TANH R52, R12 ;  /* 0x0000000c00347308 */ /* 0x0004700000002400 */
[----:B------:R2:W1:Y:S08]  /*42a0*/  MUFU.TANH R50, R13 ;  /* 0x0000000d00327308 */ /* 0x0004700000002400 */
[----:B------:R2:W1:Y:S08]  /*42b0*/  MUFU.TANH R28, R14 ;  /* 0x0000000e001c7308 */ /* 0x0004700000002400 */
[----:B------:R-:W1:Y:S01]  /*42c0*/  MUFU.TANH R11, R11 ;  /* 0x0000000b000b7308 */ /* 0x000e620000002400 */
[----:B------:R-:W-:Y:S06]  /*42d0*/  BAR.SYNC.DEFER_BLOCKING 0x0 ;  /* 0x0000000000007b1d */ /* 0x000fec0000010000 */
[----:B---34-:R-:W-:Y:S05]  /*42e0*/  @!P0 BRA `(.L_x_5190) ;  /* 0x0000000800288947 */ /* 0x018fea0003800000 */
[----:B------:R-:W-:-:S04]  /*42f0*/  UISETP.NE.U32.AND UP0, UPT, UR8, URZ, UPT ;  /* 0x000000ff0800728c */ /* 0x000fc8000bf05070 */
[----:B------:R-:W-:-:S09]  /*4300*/  UISETP.NE.AND.EX UP0, UPT, UR9, URZ, UPT, UP0 ;  /* 0x000000ff0900728c */ /* 0x000fd2000bf05300 */
[----:B------:R-:W-:Y:S05]  /*4310*/  BRA.U UP0, `(.L_x_5191) ;  /* 0x0000000100207547 */ /* 0x000fea000b800000 */
[----:B------:R-:W-:Y:S01]  /*4320*/  UMOV UR4, URZ ;  /* 0x000000ff00047c82 */ /* 0x000fe20008000000 */
[----:B------:R-:W-:Y:S01]  /*4330*/  IMAD.SHL.U32 R8, R136, 0x80, RZ ;  /* 0x0000008088087824 */ /* 0x000fe200078e00ff */
[----:B--2---:R-:W-:-:S05]  /*4340*/  IADD3 R13, P0, PT, RZ, -UR4, RZ ;  /* 0x80000004ff0d7c10 */ /* 0x004fca000ff1e0ff */
[----:B------:R-:W-:-:S05]  /*4350*/  IMAD.X R8, RZ, RZ, ~R8, P0 ;  /* 0x000000ffff087224 */ /* 0x000fca00000e0e08 */
[----:B------:R-:W-:-:S04]  /*4360*/  SHF.R.S64 R13, R13, 0x1f, R8 ;  /* 0x0000001f0d0d7819 */ /* 0x000fc80000001008 */
[----:B------:R-:W-:-:S04]  /*4370*/  IADD3 R176, P0, PT, R13, R176, RZ ;  /* 0x000000b00db07210 */ /* 0x000fc80007f1e0ff */
[----:B------:R-:W-:Y:S01]  /*4380*/  LEA.HI.X.SX32 R177, R8, R177, 0x1, P0 ;  /* 0x000000b108b17211 */ /* 0x000fe200000f0eff */
[----:B------:R-:W-:Y:S08]  /*4390*/  BRA `(.L_x_5192) ;  /* 0x0000000000ec7947 */ /* 0x000ff00003800000 */
.L_x_5191:
[----:B--2---:R-:W2:Y:S01]  /*43a0*/  LDC R13, c[0x0][0x4f0] ;  /* 0x00013c00ff0d7b82 */ /* 0x004ea20000000800 */
        /* <DEDUP_REMOVED lines=10> */
[----:B-1----:R-:W1:Y:S02]  /*4450*/  F2I.FTZ.U32.TRUNC.NTZ R19, R18 ;  /* 0x0000001200137305 */ /* 0x002e64000021f000 */
        /* <DEDUP_REMOVED lines=35> */
[-C--:B------:R-:W-:Y:S02]  /*4690*/  IMAD R10, R15, R136.reuse, RZ ;  /* 0x000000880f0a7224 */ /* 0x080fe400078e02ff */
[----:B------:R-:W-:-:S04]  /*46a0*/  IMAD.WIDE.U32 R14, R13, R136, RZ ;  /* 0x000000880d0e7225 */ /* 0x000fc800078e00ff */
[----:B------:R-:W-:-:S04]  /*46b0*/  IMAD R10, R13, R137, R10 ;  /* 0x000000890d0a7224 */ /* 0x000fc800078e020a */
[----:B------:R-:W-:Y:S01]  /*46c0*/  IMAD.IADD R15, R15, 0x1, R10 ;  /* 0x000000010f0f7824 */ /* 0x000fe200078e020a */
[----:B--2---:R-:W-:-:S04]  /*46d0*/  IADD3 R8, PT, PT, R19, -R8, RZ ;  /* 0x8000000813087210 */ /* 0x004fc80007ffe0ff */
[----:B------:R-:W-:Y:S01]  /*46e0*/  SHF.R.S32.HI R12, RZ, 0x1f, R8 ;  /* 0x0000001fff0c7819 */ /* 0x000fe20000011408 */
[----:B---3--:R-:W-:-:S04]  /*46f0*/  IMAD.WIDE.U32 R14, R8, UR6, R14 ;  /* 0x00000006080e7c25 */ /* 0x008fc8000f8e000e */
[----:B------:R-:W-:Y:S01]  /*4700*/  IMAD R13, R12, UR6, RZ ;  /* 0x000000060c0d7c24 */ /* 0x000fe2000f8e02ff */
[----:B------:R-:W-:-:S03]  /*4710*/  LEA R176, P0, R14, R176, 0x1 ;  /* 0x000000b00eb07211 */ /* 0x000fc600078008ff */
[----:B------:R-:W-:-:S05]  /*4720*/  IMAD R13, R8, UR7, R13 ;  /* 0x00000007080d7c24 */ /* 0x000fca000f8e020d */
[----:B------:R-:W-:-:S04]  /*4730*/  IADD3 R13, PT, PT, R15, R13, RZ ;  /* 0x0000000d0f0d7210 */ /* 0x000fc80007ffe0ff */
[----:B------:R-:W-:-:S07]  /*4740*/  LEA.HI.X R177, R14, R177, R13, 0x1, P0 ;  /* 0x000000b10eb17211 */ /* 0x000fce00000f0c0d */
.L_x_5192:
[----:B------:R-:W2:Y:S01]  /*4750*/  LDCU UR4, c[0x0][0x440] ;  /* 0x00008800ff0477ac */ /* 0x000ea20008000800 */
[----:B------:R-:W-:Y:S01]  /*4760*/  IADD3 R12, P1, PT, R7, R176, RZ ;  /* 0x000000b0070c7210 */ /* 0x000fe20007f3e0ff */
[----:B------:R-:W-:Y:S04]  /*4770*/  BSSY.RECONVERGENT B0, `(.L_x_5193) ;  /* 0x0000040000007945 */ /* 0x000fe80003800200 */
[----:B------:R-:W-:Y:S01]  /*4780*/  IMAD.X R13, R2, 0x1, R177, P1 ;  /* 0x00000001020d7824 */ /* 0x000fe200008e06b1 */
[C---:B--2---:R-:W-:Y:S02]  /*4790*/  ISETP.GE.AND P0, PT, R180.reuse, UR4, PT ;  /* 0x00000004b4007c0c */ /* 0x044fe4000bf06270 */
[----:B------:R-:W-:-:S11]  /*47a0*/  ISETP.GE.AND P2, PT, R180, UR4, PT ;  /* 0x00000004b4007c0c */ /* 0x000fd6000bf46270 */
[----:B------:R-:W-:Y:S01]  /*47b0*/  @!P0 IMAD.MOV.U32 R18, RZ, RZ, R12 ;  /* 0x000000ffff128224 */ /* 0x000fe200078e000c */
[CC--:B------:R-:W-:Y:S01]  /*47c0*/  @!P0 LEA R30, P3, R136.reuse, R12.reuse, 0x5 ;  /* 0x0000000c881e8211 */ /* 0x0c0fe200078628ff */
[----:B------:R-:W-:Y:S01]  /*47d0*/  @!PT LDS RZ, [RZ] ;  /* 0x00000000fffff984 */ /* 0x000fe20000000800 */
[----:B------:R-:W-:Y:S01]  /*47e0*/  @!PT LDS RZ, [RZ] ;  /* 0x00000000fffff984 */ /* 0x000fe20000000800 */
[----:B------:R-:W-:Y:S01]  /*47f0*/  @!PT LDS RZ, [RZ] ;  /* 0x00000000fffff984 */ /* 0x000fe20000000800 */
[----:B------:R2:W-:Y:S01]  /*4800*/  @!P2 LDGSTS.E.BYPASS.LTC128B.128 [R181+0x2000], desc[UR16][R176.64] ;  /* 0x02000000b0b5afae */ /* 0x0005e2000b981a10 */
[--C-:B-1----:R-:W-:Y:S01]  /*4810*/  @!P0 IMAD.MOV.U32 R19, RZ, RZ, R13.reuse ;  /* 0x000000ffff138224 */ /* 0x102fe200078e000d */
        /* <DEDUP_REMOVED lines=53> */
.L_x_5194:
[----:B------:R-:W-:Y:S05]  /*4b70*/  BSYNC.RECONVERGENT B0 ;  /* 0x0000000000007941 */ /* 0x000fea0003800200 */
.L_x_5193:
[----:B------:R-:W0:Y:S02]  /*4b80*/  LDGDEPBAR ;  /* 0x00000000000079af */ /* 0x000e240000000000 */
.L_x_5190:
[C---:B------:R-:W-:Y:S01]  /*4b90*/  VIADD R8, R26.reuse, 0x1 ;  /* 0x000000011a087836 */ /* 0x040fe20000000000 */
[----:B------:R-:W3:Y:S01]  /*4ba0*/  LDCU UR4, c[0x0][0x45c] ;  /* 0x00008b80ff0477ac */ /* 0x000ee20008000800 */
[C---:B------:R-:W-:Y:S02]  /*4bb0*/  VIADD R2, R26.reuse, 0x8 ;  /* 0x000000081a027836 */ /* 0x040fe40000000000 */
[----:B-12---:R-:W-:Y:S01]  /*4bc0*/  VIADD R12, R26, 0x21 ;  /* 0x000000211a0c7836 */ /* 0x006fe20000000000 */
[----:B------:R-:W-:Y:S01]  /*4bd0*/  ISETP.GE.AND P4, PT, R8, R103, PT ;  /* 0x000000670800720c */ /* 0x000fe20003f86270 */
[----:B------:R-:W-:Y:S01]  /*4be0*/  VIADD R38, R26, 0x29 ;  /* 0x000000291a267836 */ /* 0x000fe20000000000 */
        /* <DEDUP_REMOVED lines=17> */
[C---:B------:R-:W-:Y:S01]  /*4d00*/  VIADD R68, R26.reuse, 0x61 ;  /* 0x000000611a447836 */ /* 0x040fe20000000000 */
[----:B------:R-:W-:Y:S01]  /*4d10*/  FSEL R30, R59, -INF , !P1 ;  /* 0xff8000003b1e7808 */ /* 0x000fe20004800000 */
        /* <DEDUP_REMOVED lines=8> */
[----:B------:R-:W-:Y:S01]  /*4da0*/  IMAD.IADD R168, R6, 0x1, R5 ;  /* 0x0000000106a87824 */ /* 0x000fe200078e0205 */
[----:B------:R-:W-:-:S02]  /*4db0*/  ISETP.GE.AND P3, PT, R2, R103, PT ;  /* 0x000000670200720c */ /* 0x000fc40003f66270 */
[----:B------:R-:W-:Y:S01]  /*4dc0*/  ISETP.GE.AND P6, PT, R2, R101, PT ;  /* 0x000000650200720c */ /* 0x000fe20003fc6270 */
[----:B------:R-:W-:Y:S01]  /*4dd0*/  VIADD R2, R26, 0x20 ;  /* 0x000000201a027836 */ /* 0x000fe20000000000 */
[----:B------:R-:W-:Y:S02]  /*4de0*/  FSEL R82, R82, -INF , !P5 ;  /* 0xff80000052527808 */ /* 0x000fe40006800000 */
[----:B------:R-:W-:Y:S02]  /*4df0*/  FSEL R32, R83, -INF , !P0 ;  /* 0xff80000053207808 */ /* 0x000fe40004000000 */
[C---:B------:R-:W-:Y:S02]  /*4e00*/  ISETP.GE.AND P5, PT, R8.reuse, R103, PT ;  /* 0x000000670800720c */ /* 0x040fe40003fa6270 */
[----:B------:R-:W-:Y:S02]  /*4e10*/  ISETP.GE.AND P0, PT, R8, R101, PT ;  /* 0x000000650800720c */ /* 0x000fe40003f06270 */
        /* <DEDUP_REMOVED lines=8> */
[----:B------:R-:W-:Y:S02]  /*4ea0*/  ISETP.GE.AND P3, PT, R12, R101, PT ;  /* 0x000000650c00720c */ /* 0x000fe40003f66270 */
        /* <DEDUP_REMOVED lines=13> */
[C---:B------:R-:W-:Y:S02]  /*4f80*/  ISETP.GE.AND P3, PT, R38.reuse, R103, PT ;  /* 0x000000672600720c */ /* 0x040fe40003f66270 */
[----:B------:R-:W-:Y:S01]  /*4f90*/  ISETP.GE.AND P6, PT, R38, R101, PT ;  /* 0x000000652600720c */ /* 0x000fe20003fc6270 */
[----:B------:R-:W-:Y:S01]  /*4fa0*/  VIADD R38, R26, 0x39 ;  /* 0x000000391a267836 */ /* 0x000fe20000000000 */
[----:B------:R-:W-:Y:S02]  /*4fb0*/  ISETP.GE.AND P2, PT, R2, R103, PT ;  /* 0x000000670200720c */ /* 0x000fe40003f46270 */
[----:B------:R-:W-:Y:S02]  /*4fc0*/  FSEL R60, R92, -INF , !P1 ;  /* 0xff8000005c3c7808 */ /* 0x000fe40004800000 */
[----:B------:R-:W-:Y:S02]  /*4fd0*/  FSEL R122, R99, -INF , !P2 ;  /* 0xff800000637a7808 */ /* 0x000fe40005000000 */
[----:B------:R-:W-:-:S02]  /*4fe0*/  ISETP.GE.AND P2, PT, R38, R101, PT ;  /* 0x000000652600720c */ /* 0x000fc40003f46270 */
[----:B------:R-:W-:Y:S01]  /*4ff0*/  ISETP.GE.AND P1, PT, R2, R101, PT ;  /* 0x000000650200720c */ /* 0x000fe20003f26270 */
[----:B------:R-:W-:Y:S01]  /*5000*/  VIADD R2, R26, 0x38 ;  /* 0x000000381a027836 */ /* 0x000fe20000000000 */
[----:B------:R-:W-:Y:S02]  /*5010*/  FSEL R126, R126, -INF , !P2 ;  /* 0xff8000007e7e7808 */ /* 0x000fe40005000000 */
[----:B------:R-:W-:Y:S02]  /*5020*/  ISETP.GE.AND P2, PT, R26, R103, PT ;  /* 0x000000671a00720c */ /* 0x000fe40003f46270 */
[----:B------:R-:W-:Y:S02]  /*5030*/  FSEL R64, R97, -INF , !P5 ;  /* 0xff80000061407808 */ /* 0x000fe40006800000 */
[----:B------:R-:W-:Y:S02]  /*5040*/  FSEL R0, R0, -INF , !P2 ;  /* 0xff80000000007808 */ /* 0x000fe40005000000 */
[----:B------:R-:W-:-:S02]  /*5050*/  FSEL R62, R96, -INF , !P0 ;  /* 0xff800000603e7808 */ /* 0x000fc40004000000 */
[----:B------:R-:W-:Y:S02]  /*5060*/  FMNMX3.FTZ R7, R0, R18, R30, !PT ;  /* 0x0000001200077276 */ /* 0x000fe4000781001e */
[C---:B------:R-:W-:Y:S02]  /*5070*/  ISETP.GE.AND P5, PT, R2.reuse, R103, PT ;  /* 0x000000670200720c */ /* 0x040fe40003fa6270 */
[----:B------:R-:W-:Y:S02]  /*5080*/  FMNMX3.FTZ R7, R7, R80, R32, !PT ;  /* 0x0000005007077276 */ /* 0x000fe40007810020 */
[----:B------:R-:W-:Y:S01]  /*5090*/  ISETP.GE.AND P0, PT, R2, R101, PT ;  /* 0x000000650200720c */ /* 0x000fe20003f06270 */
[----:B------:R-:W-:Y:S01]  /*50a0*/  VIADD R2, R26, 0x40 ;  /* 0x000000401a027836 */ /* 0x000fe20000000000 */
[----:B------:R-:W-:Y:S02]  /*50b0*/  FMNMX3.FTZ R7, R7, R84, R36, !PT ;  /* 0x0000005407077276 */ /* 0x000fe40007810024 */
[----:B------:R-:W-:-:S02]  /*50c0*/  FSEL R194, R98, -INF , !P4 ;  /* 0xff80000062c27808 */ /* 0x000fc40006000000 */
[-C--:B------:R-:W-:Y:S01]  /*50d0*/  ISETP.GE.AND P4, PT, R38, R103.reuse, PT ;  /* 0x000000672600720c */ /* 0x080fe20003f86270 */
        /* <DEDUP_REMOVED lines=18> */
[----:B------:R-:W-:Y:S02]  /*5200*/  FMNMX3.FTZ R7, R7, R62, R122, !PT ;  /* 0x0000003e07077276 */ /* 0x000fe4000781007a */
[----:B------:R-:W-:Y:S02]  /*5210*/  FSEL R162, R162, -INF , !P1 ;  /* 0xff800000a2a27808 */ /* 0x000fe40004800000 */
[----:B------:R-:W-:Y:S02]  /*5220*/  ISETP.GE.AND P1, PT, R38, R103, PT ;  /* 0x000000672600720c */ /* 0x000fe40003f26270 */
[----:B------:R-:W-:-:S02]  /*5230*/  FSEL R132, R132, -INF , !P6 ;  /* 0xff80000084847808 */ /* 0x000fc40007000000 */
[----:B------:R-:W-:Y:S02]  /*5240*/  FMNMX3.FTZ R7, R7, R190, R192, !PT ;  /* 0x000000be07077276 */ /* 0x000fe400078100c0 */
[-C--:B------:R-:W-:Y:S02]  /*5250*/  ISETP.GE.AND P6, PT, R2, R103.reuse, PT ;  /* 0x000000670200720c */ /* 0x080fe40003fc6270 */
[----:B------:R-:W-:Y:S02]  /*5260*/  FSEL R134, R134, -INF , !P1 ;  /* 0xff80000086867808 */ /* 0x000fe40004800000 */
[----:B------:R-:W-:Y:S02]  /*5270*/  FSEL R160, R160, -INF , !P0 ;  /* 0xff800000a0a07808 */ /* 0x000fe40004000000 */
[----:B------:R-:W-:Y:S02]  /*5280*/  ISETP.GE.AND P1, PT, R76, R103, PT ;  /* 0x000000674c00720c */ /* 0x000fe40003f26270 */
[----:B------:R-:W-:-:S02]  /*5290*/  FMNMX3.FTZ R7, R7, R116, R162, !PT ;  /* 0x0000007407077276 */ /* 0x000fc400078100a2 */
[----:B------:R-:W-:Y:S02]  /*52a0*/  FSEL R150, R150, -INF , !P6 ;  /* 0xff80000096967808 */ /* 0x000fe40007000000 */
[----:B------:R-:W-:Y:S02]  /*52b0*/  ISETP.GE.AND P6, PT, R74, R103, PT ;  /* 0x000000674a00720c */ /* 0x000fe40003fc6270 */
[----:B------:R-:W-:Y:S02]  /*52c0*/  ISETP.GE.AND P0, PT, R26, R101, PT ;  /* 0x000000651a00720c */ /* 0x000fe40003f06270 */
[----:B------:R-:W-:Y:S02]  /*52d0*/  FSEL R148, R148, -INF , !P1 ;  /* 0xff80000094947808 */ /* 0x000fe40004800000 */
[----:B------:R-:W-:Y:S02]  /*52e0*/  FMNMX3.FTZ R7, R7, R132, R160, !PT ;  /* 0x0000008407077276 */ /* 0x000fe400078100a0 */
[----:B------:R-:W-:-:S02]  /*52f0*/  ISETP.GE.AND P1, PT, R72, R103, PT ;  /* 0x000000674800720c */ /* 0x000fc40003f26270 */
[----:B------:R-:W-:Y:S02]  /*5300*/  FSEL R146, R146, -INF , !P6 ;  /* 0xff80000092927808 */ /* 0x000fe40007000000 */
[-C--:B------:R-:W-:Y:S02]  /*5310*/  ISETP.GE.AND P6, PT, R70, R103.reuse, PT ;  /* 0x000000674600720c */ /* 0x080fe40003fc6270 */
[----:B------:R-:W-:Y:S02]  /*5320*/  FSEL R42, R57, -INF , !P0 ;  /* 0xff800000392a7808 */ /* 0x000fe40004000000 */
[----:B------:R-:W-:Y:S02]  /*5330*/  FMNMX3.FTZ R13, R7, R134, R150, !PT ;  /* 0x00000086070d7276 */ /* 0x000fe40007810096 */
[----:B------:R-:W-:Y:S02]  /*5340*/  FSEL R144, R144, -INF , !P1 ;  /* 0xff80000090907808 */ /* 0x000fe40004800000 */
[----:B------:R-:W-:-:S02]  /*5350*/  ISETP.GE.AND P1, PT, R68, R103, PT ;  /* 0x000000674400720c */ /* 0x000fc40003f26270 */
[----:B------:R-:W-:Y:S02]  /*5360*/  FSEL R120, R120, -INF , !P6 ;  /* 0xff80000078787808 */ /* 0x000fe40007000000 */
[----:B------:R-:W-:Y:S02]  /*5370*/  FMNMX3.FTZ R7, R42, R16, R10, !PT ;  /* 0x000000102a077276 */ /* 0x000fe4000781000a */
[----:B------:R-:W-:Y:S02]  /*5380*/  ISETP.GE.AND P6, PT, R48, R103, PT ;  /* 0x000000673000720c */ /* 0x000fe40003fc6270 */
[----:B------:R-:W-:Y:S02]  /*5390*/  FMNMX3.FTZ R13, R13, R148, R146, !PT ;  /* 0x000000940d0d7276 */ /* 0x000fe40007810092 */
[----:B------:R-:W-:Y:S02]  /*53a0*/  FSEL R152, R152, -INF , !P3 ;  /* 0xff80000098987808 */ /* 0x000fe40005800000 */
[-C--:B------:R-:W-:Y:S01]  /*53b0*/  ISETP.GE.AND P3, PT, R38, R101.reuse, PT ;  /* 0x000000652600720c */ /* 0x080fe20003f66270 */
[----:B------:R-:W-:Y:S01]  /*53c0*/  VIADD R38, R26, 0x71 ;  /* 0x000000711a267836 */ /* 0x000fe20000000000 */
[----:B------:R-:W-:Y:S01]  /*53d0*/  ISETP.GE.AND P2, PT, R2, R101, PT ;  /* 0x000000650200720c */ /* 0x000fe20003f46270 */
[----:B------:R-:W-:Y:S01]  /*53e0*/  VIADD R2, R26, 0x78 ;  /* 0x000000781a027836 */ /* 0x000fe20000000000 */
[----:B------:R-:W-:Y:S01]  /*53f0*/  FSEL R118, R118, -INF , !P1 ;  /* 0xff80000076767808 */ /* 0x000fe20004800000 */
[----:B------:R-:W-:Y:S01]  /*5400*/  VIADD R26, R26, 0x79 ;  /* 0x000000791a1a7836 */ /* 0x000fe20000000000 */
        /* <DEDUP_REMOVED lines=21> */
[----:B------:R-:W-:Y:S02]  /*5560*/  FSEL R158, R158, -INF , !P5 ;  /* 0xff8000009e9e7808 */ /* 0x000fe40006800000 */
[----:B------:R-:W-:Y:S02]  /*5570*/  ISETP.GE.AND P5, PT, R70, R101, PT ;  /* 0x000000654600720c */ /* 0x000fe40003fa6270 */
[----:B------:R-:W-:Y:S01]  /*5580*/  FMNMX3.FTZ R13, R13, R124, R186, !PT ;  /* 0x0000007c0d0d7276 */ /* 0x000fe200078100ba */
        /* <DEDUP_REMOVED lines=27> */
[----:B-1----:R-:W-:Y:S02]  /*5740*/  FMNMX.FTZ R70, R7, R70, !PT ;  /* 0x0000004607467209 */ /* 0x002fe40007810000 */
[----:B------:R-:W-:Y:S02]  /*5750*/  ISETP.GE.AND P3, PT, R26, R101, PT ;  /* 0x000000651a00720c */ /* 0x000fe40003f66270 */
[----:B------:R-:W-:Y:S01]  /*5760*/  FSEL R34, R34, -INF , !P0 ;  /* 0xff80000022227808 */ /* 0x000fe20004000000 */
[----:B------:R-:W1:Y:S01]  /*5770*/  SHFL.BFLY PT, R9, R70, 0x1, 0x1f ;  /* 0x0c201f0046097f89 */ /* 0x000e6200000e0000 */
[----:B------:R-:W-:Y:S02]  /*5780*/  FSEL R28, R28, -INF , !P5 ;  /* 0xff8000001c1c7808 */ /* 0x000fe40006800000 */
[----:B------:R-:W-:-:S02]  /*5790*/  FMNMX3.FTZ R13, R13, R104, R40, !PT ;  /* 0x000000680d0d7276 */ /* 0x000fc40007810028 */
[----:B------:R-:W-:Y:S02]  /*57a0*/  FSEL R26, R11, -INF , !P3 ;  /* 0xff8000000b1a7808 */ /* 0x000fe40005800000 */
[----:B------:R-:W-:Y:S02]  /*57b0*/  FMNMX3.FTZ R13, R13, R34, R28, !PT ;  /* 0x000000220d0d7276 */ /* 0x000fe4000781001c */
[----:B------:R-:W-:Y:S02]  /*57c0*/  LEA R168, R168, UR5, 0x1 ;  /* 0x00000005a8a87c11 */ /* 0x000fe4000f8e08ff */
[----:B------:R-:W-:-:S03]  /*57d0*/  FMNMX.FTZ R38, R26, R13, !PT ;  /* 0x0000000d1a267209 */ /* 0x000fc60007810000 */
[----:B------:R-:W-:Y:S01]  /*57e0*/  LDSM.16.MT88.4 R92, [R168+0x6000] ;  /* 0x00600000a85c783b */ /* 0x000fe20000004200 */
[--C-:B------:R-:W-:Y:S02]  /*57f0*/  IMAD.IADD R102, R4, 0x1, R168.reuse ;  /* 0x0000000104667824 */ /* 0x100fe400078e02a8 */
[C---:B------:R-:W-:Y:S01]  /*5800*/  IMAD.IADD R164, R3.reuse, 0x1, R168 ;  /* 0x0000000103a47824 */ /* 0x040fe200078e02a8 */
[----:B------:R-:W2:Y:S01]  /*5810*/  SHFL.BFLY PT, R7, R38, 0x2, 0x1f ;  /* 0x0c401f0026077f89 */ /* 0x000ea200000e0000 */
[----:B------:R-:W-:-:S03]  /*5820*/  IMAD.IADD R100, R3, 0x1, R102 ;  /* 0x0000000103647824 */ /* 0x000fc600078e0266 */
[----:B------:R-:W-:Y:S01]  /*5830*/  LDSM.16.MT88.4 R76, [R102+0x6000] ;  /* 0x00600000664c783b */ /* 0x000fe20000004200 */
[----:B-1----:R-:W-:-:S04]  /*5840*/  FMNMX.FTZ R2, R70, R9, !PT ;  /* 0x0000000946027209 */ /* 0x002fc80007810000 */
[C---:B------:R-:W-:Y:S01]  /*5850*/  FSETP.NEU.FTZ.AND P0, PT, R2.reuse, -INF , PT ;  /* 0xff8000000200780b */ /* 0x040fe20003f1d000 */
[----:B---3--:R-:W-:-:S05]  /*5860*/  FMUL.FTZ R43, R2, UR4 ;  /* 0x00000004022b7c20 */ /* 0x008fca0008410000 */
[----:B------:R-:W-:-:S05]  /*5870*/  FSEL R43, R43, RZ, P0 ;  /* 0x000000ff2b2b7208 */ /* 0x000fca0000000000 */
[--C-:B------:R-:W-:Y:S01]  /*5880*/  FFMA.FTZ R48, R0, UR4, -R43.reuse ;  /* 0x0000000400307c23 */ /* 0x100fe2000801082b */
[--C-:B------:R-:W-:Y:S01]  /*5890*/  FFMA.FTZ R41, R18, UR4, -R43.reuse ;  /* 0x0000000412297c23 */ /* 0x100fe2000801082b */
[--C-:B------:R-:W-:Y:S01]  /*58a0*/  FFMA.FTZ R44, R30, UR4, -R43.reuse ;  /* 0x000000041e2c7c23 */ /* 0x100fe2000801082b */
[----:B--2---:R-:W-:Y:S01]  /*58b0*/  FMNMX.FTZ R7, R38, R7, !PT ;  /* 0x0000000726077209 */ /* 0x004fe20007810000 */
[--C-:B------:R-:W-:Y:S01]  /*58c0*/  FFMA.FTZ R35, R80, UR4, -R43.reuse ;  /* 0x0000000450237c23 */ /* 0x100fe2000801082b */
[--C-:B------:R-:W-:Y:S01]  /*58d0*/  FFMA.FTZ R31, R84, UR4, -R43.reuse ;  /* 0x00000004541f7c23 */ /* 0x100fe2000801082b */
[----:B------:R-:W-:Y:S01]  /*58e0*/  MUFU.EX2 R48, R48 ;  /* 0x0000003000307308 */ /* 0x000fe20000000800 */
[----:B------:R-:W-:Y:S01]  /*58f0*/  LDSM.16.MT88.4 R84, [R164+0x6000] ;  /* 0x00600000a454783b */ /* 0x000fe20000004200 */
[--C-:B------:R-:W-:Y:S01]  /*5900*/  FFMA.FTZ R27, R36, UR4, -R43.reuse ;  /* 0x00000004241b7c23 */ /* 0x100fe2000801082b */
[--C-:B------:R-:W-:Y:S01]  /*5910*/  FFMA.FTZ R38, R32, UR4, -R43.reuse ;  /* 0x0000000420267c23 */ /* 0x100fe2000801082b */
[--C-:B------:R-:W-:Y:S01]  /*5920*/  FFMA.FTZ R32, R88, UR4, -R43.reuse ;  /* 0x0000000458207c23 */ /* 0x100fe2000801082b */
[----:B------:R-:W1:Y:S01]  /*5930*/  SHFL.BFLY PT, R0, R7, 0x1, 0x1f ;  /* 0x0c201f0007007f89 */ /* 0x000e6200000e0000 */
        /* <DEDUP_REMOVED lines=23> */
[----:B-1----:R-:W-:Y:S01]  /*5ab0*/  FMNMX.FTZ R0, R7, R0, !PT ;  /* 0x0000000007007209 */ /* 0x002fe20007810000 */
[--C-:B------:R-:W-:Y:S01]  /*5ac0*/  FFMA.FTZ R112, R112, UR4, -R43.reuse ;  /* 0x0000000470707c23 */ /* 0x100fe2000801082b */
[----:B------:R-:W1:Y:S01]  /*5ad0*/  LDSM.16.MT88.4 R4, [R100+0x6000] ;  /* 0x006000006404783b */ /* 0x000e620000004200 */
[----:B------:R-:W-:Y:S01]  /*5ae0*/  MUFU.EX2 R38, R38 ;  /* 0x0000002600267308 */ /* 0x000fe20000000800 */
[C---:B------:R-:W-:Y:S01]  /*5af0*/  FSETP.NEU.FTZ.AND P0, PT, R0.reuse, -INF , PT ;  /* 0xff8000000000780b */ /* 0x040fe20003f1d000 */
[----:B------:R-:W-:Y:S01]  /*5b00*/  FMUL.FTZ R25, R0, UR4 ;  /* 0x0000000400197c20 */ /* 0x000fe20008410000 */
[--C-:B------:R-:W-:Y:S01]  /*5b10*/  FFMA.FTZ R58, R58, UR4, -R43.reuse ;  /* 0x000000043a3a7c23 */ /* 0x100fe2000801082b */
[--C-:B------:R-:W-:Y:S01]  /*5b20*/  FFMA.FTZ R119, R54, UR4, -R43.reuse ;  /* 0x0000000436777c23 */ /* 0x100fe2000801082b */
[--C-:B------:R-:W-:Y:S01]  /*5b30*/  FFMA.FTZ R52, R52, UR4, -R43.reuse ;  /* 0x0000000434347c23 */ /* 0x100fe2000801082b */
[----:B------:R-:W-:Y:S01]  /*5b40*/  FFMA.FTZ R190, R50, UR4, -R43 ;  /* 0x0000000432be7c23 */ /* 0x000fe2000801082b */
[----:B------:R-:W-:Y:S01]  /*5b50*/  FSEL R25, R25, RZ, P0 ;  /* 0x000000ff19197208 */ /* 0x000fe20000000000 */
[----:B------:R-:W-:Y:S01]  /*5b60*/  MUFU.EX2 R31, R31 ;  /* 0x0000001f001f7308 */ /* 0x000fe20000000800 */
[----:B---3--:R-:W-:Y:S01]  /*5b70*/  F2FP.F16.F32.PACK_AB R70, R35, R44 ;  /* 0x0000002c2346723e */ /* 0x008fe200000000ff */
[----:B------:R-:W-:Y:S01]  /*5b80*/  FADD.FTZ R43, R48, R41 ;  /* 0x00000029302b7221 */ /* 0x000fe20000010000 */
[----:B------:R-:W-:Y:S01]  /*5b90*/  ISETP.GT.AND P0, PT, R56, R175, PT ;  /* 0x000000af3800720c */ /* 0x000fe20003f04270 */
[--C-:B------:R-:W-:Y:S01]  /*5ba0*/  FFMA.FTZ R46, R42, UR4, -R25.reuse ;  /* 0x000000042a2e7c23 */ /* 0x100fe20008010819 */
[--C-:B------:R-:W-:Y:S01]  /*5bb0*/  FFMA.FTZ R39, R16, UR4, -R25.reuse ;  /* 0x0000000410277c23 */ /* 0x100fe20008010819 */
[--C-:B------:R-:W-:Y:S01]  /*5bc0*/  FFMA.FTZ R37, R10, UR4, -R25.reuse ;  /* 0x000000040a257c23 */ /* 0x100fe20008010819 */
[--C-:B------:R-:W-:Y:S01]  /*5bd0*/  FFMA.FTZ R42, R82, UR4, -R25.reuse ;  /* 0x00000004522a7c23 */ /* 0x100fe20008010819 */
[--C-:B------:R-:W-:Y:S01]  /*5be0*/  FFMA.FTZ R36, R8, UR4, -R25.reuse ;  /* 0x0000000408247c23 */ /* 0x100fe20008010819 */
[--C-:B------:R-:W-:Y:S01]  /*5bf0*/  FFMA.FTZ R33, R14, UR4, -R25.reuse ;  /* 0x000000040e217c23 */ /* 0x100fe20008010819 */
[----:B------:R-:W-:Y:S01]  /*5c00*/  MUFU.EX2 R46, R46 ;  /* 0x0000002e002e7308 */ /* 0x000fe20000000800 */
[----:B------:R-:W2:Y:S01]  /*5c10*/  LDSM.16.MT88.4 R8, [R168+0x6800] ;  /* 0x00680000a808783b */ /* 0x000ea20000004200 */
[--C-:B------:R-:W-:Y:S01]  /*5c20*/  FFMA.FTZ R30, R12, UR4, -R25.reuse ;  /* 0x000000040c1e7c23 */ /* 0x100fe20008010819 */
[--C-:B------:R-:W-:Y:S01]  /*5c30*/  FFMA.FTZ R29, R90, UR4, -R25.reuse ;  /* 0x000000045a1d7c23 */ /* 0x100fe20008010819 */
[--C-:B------:R-:W-:Y:S01]  /*5c40*/  FFMA.FTZ R47, R64, UR4, -R25.reuse ;  /* 0x00000004402f7c23 */ /* 0x100fe20008010819 */
[----:B------:R-:W3:Y:S01]  /*5c50*/  LDSM.16.MT88.4 R16, [R164+0x6800] ;  /* 0x00680000a410783b */ /* 0x000ee20000004200 */
[--C-:B------:R-:W-:Y:S01]  /*5c60*/  FFMA.FTZ R66, R66, UR4, -R25.reuse ;  /* 0x0000000442427c23 */ /* 0x100fe20008010819 */
[--C-:B------:R-:W-:Y:S01]  /*5c70*/  FFMA.FTZ R49, R196, UR4, -R25.reuse ;  /* 0x00000004c4317c23 */ /* 0x100fe20008010819 */
[----:B------:R-:W4:Y:S01]  /*5c80*/  MUFU.EX2 R39, R39 ;  /* 0x0000002700277308 */ /* 0x000f220000000800 */
[----:B------:R-:W5:Y:S01]  /*5c90*/  LDSM.16.MT88.4 R12, [R102+0x6800] ;  /* 0x00680000660c783b */ /* 0x000f620000004200 */
        /* <DEDUP_REMOVED lines=19> */
[----:B------:R-:W-:Y:S01]  /*5dd0*/  FFMA.FTZ R117, R104, UR4, -R25 ;  /* 0x0000000468757c23 */ /* 0x000fe20008010819 */
[----:B------:R-:W-:Y:S01]  /*5de0*/  FADD.FTZ R46, R46, R39 ;  /* 0x000000272e2e7221 */ /* 0x000fe20000010000 */
[----:B------:R-:W-:Y:S01]  /*5df0*/  FADD.FTZ R44, R44, R43 ;  /* 0x0000002b2c2c7221 */ /* 0x000fe20000010000 */
[----:B------:R-:W-:Y:S01]  /*5e00*/  MUFU.EX2 R27, R27 ;  /* 0x0000001b001b7308 */ /* 0x000fe20000000800 */
[--C-:B------:R-:W-:Y:S01]  /*5e10*/  FFMA.FTZ R34, R34, UR4, -R25.reuse ;  /* 0x0000000422227c23 */ /* 0x100fe20008010819 */
[--C-:B------:R-:W-:Y:S01]  /*5e20*/  FFMA.FTZ R26, R26, UR4, -R25.reuse ;  /* 0x000000041a1a7c23 */ /* 0x100fe20008010819 */
[----:B------:R-:W-:Y:S01]  /*5e30*/  FADD.FTZ R35, R35, R44 ;  /* 0x0000002c23237221 */ /* 0x000fe20000010000 */
[--C-:B------:R-:W-:Y:S01]  /*5e40*/  FFMA.FTZ R40, R40, UR4, -R25.reuse ;  /* 0x0000000428287c23 */ /* 0x100fe20008010819 */
[----:B------:R-:W-:-:S03]  /*5e50*/  FFMA.FTZ R28, R28, UR4, -R25 ;  /* 0x000000041c1c7c23 */ /* 0x000fc60008010819 */
[----:B------:R-:W-:Y:S01]  /*5e60*/  MUFU.EX2 R32, R32 ;  /* 0x0000002000207308 */ /* 0x000fe20000000800 */
[----:B-1----:R-:W-:-:S07]  /*5e70*/  F2FP.F16.F32.PACK_AB R71, R42, R37 ;  /* 0x000000252a47723e */ /* 0x002fce00000000ff */
[----:B------:R-:W-:Y:S01]  /*5e80*/  MUFU.EX2 R36, R36 ;  /* 0x0000002400247308 */ /* 0x000fe20000000800 */
[C---:B------:R-:W-:Y:S07]  /*5e90*/  HMMA.16816.F32 R96, R68.reuse, R92, RZ ;  /* 0x0000005c4460723c */ /* 0x040fee00000018ff */
[----:B------:R-:W1:Y:S01]  /*5ea0*/  MUFU.EX2 R33, R33 ;  /* 0x0000002100217308 */ /* 0x000e620000000800 */
        /* <DEDUP_REMOVED lines=11> */
[----:B------:R-:W-:Y:S01]  /*5f60*/  F2FP.F16.F32.PACK_AB R4, R31, R38 ;  /* 0x000000261f04723e */ /* 0x000fe200000000ff */
[----:B------:R-:W-:Y:S01]  /*5f70*/  FADD.FTZ R38, R38, R35 ;  /* 0x0000002326267221 */ /* 0x000fe20000010000 */
[----:B-1----:R-:W-:-:S03]  /*5f80*/  F2FP.F16.F32.PACK_AB R5, R33, R36 ;  /* 0x000000242105723e */ /* 0x002fc600000000ff */
[----:B------:R-:W-:Y:S01]  /*5f90*/  FADD.FTZ R38, R31, R38 ;  /* 0x000000261f267221 */ /* 0x000fe20000010000 */
[----:B------:R-:W1:Y:S01]  /*5fa0*/  MUFU.EX2 R62, R62 ;  /* 0x0000003e003e7308 */ /* 0x000e620000000800 */
[----:B------:R-:W-:Y:S01]  /*5fb0*/  HMMA.16816.F32 R68, R68, R6, RZ ;  /* 0x000000064444723c */ /* 0x000fe200000018ff */
[----:B------:R-:W-:Y:S01]  /*5fc0*/  F2FP.F16.F32.PACK_AB R6, R32, R27 ;  /* 0x0000001b2006723e */ /* 0x000fe200000000ff */
[----:B------:R-:W-:Y:S01]  /*5fd0*/  FADD.FTZ R27, R27, R38 ;  /* 0x000000261b1b7221 */ /* 0x000fe20000010000 */
[----:B----4-:R-:W-:-:S03]  /*5fe0*/  F2FP.F16.F32.PACK_AB R7, R29, R30 ;  /* 0x0000001e1d07723e */ /* 0x010fc600000000ff */
[----:B------:R-:W-:Y:S01]  /*5ff0*/  FADD.FTZ R32, R32, R27 ;  /* 0x0000001b20207221 */ /* 0x000fe20000010000 */
[----:B------:R-:W-:Y:S03]  /*6000*/  MUFU.EX2 R66, R66 ;  /* 0x0000004200427308 */ /* 0x000fe60000000800 */
[C---:B--2---:R-:W-:Y:S05]  /*6010*/  HMMA.16816.F32 R96, R4.reuse, R8, R96 ;  /* 0x000000080460723c */ /* 0x044fea0000001860 */
[----:B------:R-:W2:Y:S03]  /*6020*/  MUFU.EX2 R49, R49 ;  /* 0x0000003100317308 */ /* 0x000ea60000000800 */
[C---:B------:R-:W-:Y:S01]  /*6030*/  HMMA.16816.F32 R92, R4.reuse, R10, R92 ;  /* 0x0000000a045c723c */ /* 0x040fe2000000185c */
[----:B------:R-:W4:Y:S04]  /*6040*/  LDSM.16.MT88.4 R8, [R100+0x6800] ;  /* 0x006800006408783b */ /* 0x000f280000004200 */
[----:B------:R-:W-:Y:S03]  /*6050*/  MUFU.EX2 R47, R47 ;  /* 0x0000002f002f7308 */ /* 0x000fe60000000800 */
[C---:B---3--:R-:W-:Y:S05]  /*6060*/  HMMA.16816.F32 R88, R4.reuse, R16, R88 ;  /* 0x000000100458723c */ /* 0x048fea0000001858 */
[----:B------:R-:W3:Y:S03]  /*6070*/  MUFU.EX2 R64, R64 ;  /* 0x0000004000407308 */ /* 0x000ee60000000800 */
[C---:B------:R-:W-:Y:S01]  /*6080*/  HMMA.16816.F32 R84, R4.reuse, R18, R84 ;  /* 0x000000120454723c */ /* 0x040fe20000001854 */
[----:B------:R-:W3:Y:S04]  /*6090*/  LDSM.16.MT88.4 R16, [R168+0x7000] ;  /* 0x00700000a810783b */ /* 0x000ee80000004200 */
[----:B------:R-:W-:Y:S03]  /*60a0*/  MUFU.EX2 R122, R122 ;  /* 0x0000007a007a7308 */ /* 0x000fe60000000800 */
[C---:B-----5:R-:W-:Y:S05]  /*60b0*/  HMMA.16816.F32 R80, R4.reuse, R12, R80 ;  /* 0x0000000c0450723c */ /* 0x060fea0000001850 */
[----:B------:R-:W5:Y:S03]  /*60c0*/  MUFU.EX2 R53, R53 ;  /* 0x0000003500357308 */ /* 0x000f660000000800 */
[C---:B------:R-:W-:Y:S01]  /*60d0*/  HMMA.16816.F32 R76, R4.reuse, R14, R76 ;  /* 0x0000000e044c723c */ /* 0x040fe2000000184c */
[----:B------:R-:W5:Y:S04]  /*60e0*/  LDSM.16.MT88.4 R12, [R164+0x7000] ;  /* 0x00700000a40c783b */ /* 0x000f680000004200 */
[----:B------:R-:W-:Y:S03]  /*60f0*/  MUFU.EX2 R51, R51 ;  /* 0x0000003300337308 */ /* 0x000fe60000000800 */
[C---:B----4-:R-:W-:Y:S05]  /*6100*/  HMMA.16816.F32 R72, R4.reuse, R8, R72 ;  /* 0x000000080448723c */ /* 0x050fea0000001848 */
[----:B------:R-:W4:Y:S03]  /*6110*/  MUFU.EX2 R116, R116 ;  /* 0x0000007400747308 */ /* 0x000f260000000800 */
[----:B------:R-:W-:Y:S01]  /*6120*/  HMMA.16816.F32 R68, R4, R10, R68 ;  /* 0x0000000a0444723c */ /* 0x000fe20000001844 */
[----:B------:R-:W4:Y:S01]  /*6130*/  LDSM.16.MT88.4 R8, [R102+0x7000] ;  /* 0x007000006608783b */ /* 0x000f220000004200 */
[----:B------:R-:W-:Y:S01]  /*6140*/  F2FP.F16.F32.PACK_AB R4, R60, R3 ;  /* 0x000000033c04723e */ /* 0x000fe200000000ff */
[----:B------:R-:W-:Y:S01]  /*6150*/  FADD.FTZ R3, R3, R32 ;  /* 0x0000002003037221 */ /* 0x000fe20000010000 */
[----:B-1----:R-:W-:Y:S01]  /*6160*/  F2FP.F16.F32.PACK_AB R6, R62, R45 ;  /* 0x0000002d3e06723e */ /* 0x002fe200000000ff */
[----:B------:R-:W-:Y:S01]  /*6170*/  MUFU.EX2 R55, R55 ;  /* 0x0000003700377308 */ /* 0x000fe20000000800 */
[----:B--2---:R-:W-:Y:S01]  /*6180*/  F2FP.F16.F32.PACK_AB R5, R49, R66 ;  /* 0x000000423105723e */ /* 0x004fe200000000ff */
[----:B------:R-:W-:Y:S01]  /*6190*/  FADD.FTZ R60, R60, R3 ;  /* 0x000000033c3c7221 */ /* 0x000fe20000010000 */
[----:B---3--:R-:W-:-:S03]  /*61a0*/  F2FP.F16.F32.PACK_AB R7, R64, R47 ;  /* 0x0000002f4007723e */ /* 0x008fc600000000ff */
[----:B------:R-:W-:Y:S02]  /*61b0*/  FADD.FTZ R3, R45, R60 ;  /* 0x0000003c2d037221 */ /* 0x000fe40000010000 */
[----:B------:R-:W1:Y:S02]  /*61c0*/  MUFU.EX2 R124, R124 ;  /* 0x0000007c007c7308 */ /* 0x000e640000000800 */
[----:B------:R-:W-:Y:S01]  /*61d0*/  HMMA.16816.F32 R96, R4, R16, R96 ;  /* 0x000000100460723c */ /* 0x000fe20000001860 */
[----:B------:R-:W-:-:S05]  /*61e0*/  FADD.FTZ R3, R62, R3 ;  /* 0x000000033e037221 */ /* 0x000fca0000010000 */
        /* <DEDUP_REMOVED lines=43> */
[----:B------:R-:W-:Y:S01]  /*64a0*/  F2FP.F16.F32.PACK_AB R6, R134, R61 ;  /* 0x0000003d8606723e */ /* 0x000fe200000000ff */
[----:B------:R-:W3:Y:S01]  /*64b0*/  MUFU.EX2 R140, R140 ;  /* 0x0000008c008c7308 */ /* 0x000ee20000000800 */
[----:B-1----:R-:W-:-:S02]  /*64c0*/  F2FP.F16.F32.PACK_AB R5, R152, R63 ;  /* 0x0000003f9805723e */ /* 0x002fc400000000ff */
[----:B-----5:R-:W-:-:S05]  /*64d0*/  F2FP.F16.F32.PACK_AB R7, R154, R65 ;  /* 0x000000419a07723e */ /* 0x020fca00000000ff */
[----:B------:R-:W-:Y:S02]  /*64e0*/  MUFU.EX2 R109, R109 ;  /* 0x0000006d006d7308 */ /* 0x000fe40000000800 */
[C---:B----4-:R-:W-:Y:S06]  /*64f0*/  HMMA.16816.F32 R96, R4.reuse, R8, R96 ;  /* 0x000000080460723c */ /* 0x050fec0000001860 */
        /* <DEDUP_REMOVED lines=10> */
[----:B------:R-:W3:Y:S02]  /*65a0*/  MUFU.EX2 R112, R112 ;  /* 0x0000007000707308 */ /* 0x000ee40000000800 */
[C---:B------:R-:W-:Y:S01]  /*65b0*/  HMMA.16816.F32 R76, R4.reuse, R14, R76 ;  /* 0x0000000e044c723c */ /* 0x040fe2000000184c */
[----:B------:R-:W2:Y:S05]  /*65c0*/  LDSM.16.MT88.4 R12, [R164+0x8800] ;  /* 0x00880000a40c783b */ /* 0x000eaa0000004200 */
[----:B------:R-:W-:Y:S02]  /*65d0*/  MUFU.EX2 R110, R110 ;  /* 0x0000006e006e7308 */ /* 0x000fe40000000800 */
[C---:B----4-:R-:W-:Y:S06]  /*65e0*/  HMMA.16816.F32 R72, R4.reuse, R8, R72 ;  /* 0x000000080448723c */ /* 0x050fec0000001848 */
[----:B------:R-:W4:Y:S02]  /*65f0*/  MUFU.EX2 R115, R115 ;  /* 0x0000007300737308 */ /* 0x000f240000000800 */
[----:B------:R-:W-:Y:S01]  /*6600*/  HMMA.16816.F32 R68, R4, R10, R68 ;  /* 0x0000000a0444723c */ /* 0x000fe20000001844 */
[----:B------:R-:W3:Y:S01]  /*6610*/  LDSM.16.MT88.4 R8, [R102+0x8800] ;  /* 0x008800006608783b */ /* 0x000ee20000004200 */
[----:B------:R-:W-:-:S02]  /*6620*/  F2FP.F16.F32.PACK_AB R4, R148, R105 ;  /* 0x000000699404723e */ /* 0x000fc400000000ff */
[----:B------:R-:W-:Y:S02]  /*6630*/  F2FP.F16.F32.PACK_AB R6, R144, R67 ;  /* 0x000000439006723e */ /* 0x000fe400000000ff */
[----:B------:R-:W-:Y:S01]  /*6640*/  MUFU.EX2 R106, R106 ;  /* 0x0000006a006a7308 */ /* 0x000fe20000000800 */
[----:B------:R-:W-:Y:S02]  /*6650*/  F2FP.F16.F32.PACK_AB R5, R140, R107 ;  /* 0x0000006b8c05723e */ /* 0x000fe400000000ff */
[----:B-1----:R-:W-:-:S05]  /*6660*/  F2FP.F16.F32.PACK_AB R7, R128, R109 ;  /* 0x0000006d8007723e */ /* 0x002fca00000000ff */
[----:B------:R-:W1:Y:S02]  /*6670*/  MUFU.EX2 R117, R117 ;  /* 0x0000007500757308 */ /* 0x000e640000000800 */
[C---:B-----5:R-:W-:Y:S06]  /*6680*/  HMMA.16816.F32 R96, R4.reuse, R16, R96 ;  /* 0x000000100460723c */ /* 0x060fec0000001860 */
[----:B------:R-:W-:Y:S02]  /*6690*/  MUFU.EX2 R58, R58 ;  /* 0x0000003a003a7308 */ /* 0x000fe40000000800 */
[C---:B------:R-:W-:Y:S01]  /*66a0*/  HMMA.16816.F32 R92, R4.reuse, R18, R92 ;  /* 0x00000012045c723c */ /* 0x040fe2000000185c */
[----:B------:R-:W5:Y:S05]  /*66b0*/  LDSM.16.MT88.4 R16, [R100+0x8800] ;  /* 0x008800006410783b */ /* 0x000f6a0000004200 */
[----:B------:R-:W1:Y:S02]  /*66c0*/  MUFU.EX2 R119, R119 ;  /* 0x0000007700777308 */ /* 0x000e640000000800 */
[C---:B--2---:R-:W-:Y:S06]  /*66d0*/  HMMA.16816.F32 R88, R4.reuse, R12, R88 ;  /* 0x0000000c0458723c */ /* 0x044fec0000001858 */
        /* <DEDUP_REMOVED lines=8> */
[----:B------:R-:W3:Y:S02]  /*6760*/  MUFU.EX2 R34, R34 ;  /* 0x0000002200227308 */ /* 0x000ee40000000800 */
[C---:B-----5:R-:W-:Y:S06]  /*6770*/  HMMA.16816.F32 R72, R4.reuse, R16, R72 ;  /* 0x000000100448723c */ /* 0x060fec0000001848 */
[----:B------:R5:W-:Y:S02]  /*6780*/  MUFU.EX2 R27, R28 ;  /* 0x0000001c001b7308 */ /* 0x000be40000000800 */
[----:B------:R-:W-:Y:S01]  /*6790*/  HMMA.16816.F32 R68, R4, R18, R68 ;  /* 0x000000120444723c */ /* 0x000fe20000001844 */
[----:B------:R-:W-:Y:S01]  /*67a0*/  F2FP.F16.F32.PACK_AB R4, R118, R111 ;  /* 0x0000006f7604723e */ /* 0x000fe200000000ff */
[----:B------:R-:W3:Y:S01]  /*67b0*/  LDSM.16.MT88.4 R16, [R102+0x9000] ;  /* 0x009000006610783b */ /* 0x000ee20000004200 */
[----:B------:R-:W-:-:S02]  /*67c0*/  F2FP.F16.F32.PACK_AB R6, R112, R113 ;  /* 0x000000717006723e */ /* 0x000fc400000000ff */
[----:B----4-:R-:W-:Y:S01]  /*67d0*/  F2FP.F16.F32.PACK_AB R5, R115, R110 ;  /* 0x0000006e7305723e */ /* 0x010fe200000000ff */
[----:B------:R-:W4:Y:S01]  /*67e0*/  MUFU.EX2 R26, R26 ;  /* 0x0000001a001a7308 */ /* 0x000f220000000800 */
[----:B-1----:R-:W-:-:S07]  /*67f0*/  F2FP.F16.F32.PACK_AB R7, R117, R106 ;  /* 0x0000006a7507723e */ /* 0x002fce00000000ff */
[----:B--2---:R-:W-:Y:S01]  /*6800*/  HMMA.16816.F32 R96, R4, R12, R96 ;  /* 0x0000000c0460723c */ /* 0x004fe20000001860 */
[----:B-----5:R-:W-:-:S04]  /*6810*/  FADD.FTZ R28, R122, R3 ;  /* 0x000000037a1c7221 */ /* 0x020fc80000010000 */
[----:B------:R-:W-:-:S03]  /*6820*/  FADD.FTZ R28, R53, R28 ;  /* 0x0000001c351c7221 */ /* 0x000fc60000010000 */
[----:B------:R-:W-:Y:S01]  /*6830*/  HMMA.16816.F32 R92, R4, R14, R92 ;  /* 0x0000000e045c723c */ /* 0x000fe2000000185c */
[----:B------:R-:W1:Y:S01]  /*6840*/  LDSM.16.MT88.4 R12, [R100+0x9000] ;  /* 0x00900000640c783b */ /* 0x000e620000004200 */
        /* <DEDUP_REMOVED lines=10> */
[----:B------:R-:W2:Y:S02]  /*68f0*/  LDSM.16.MT88.4 R8, [R168+0x9800] ;  /* 0x00980000a808783b */ /* 0x000ea40000004200 */
        /* <DEDUP_REMOVED lines=9> */
[----:B------:R-:W3:Y:S01]  /*6990*/  LDSM.16.MT88.4 R16, [R164+0x9800] ;  /* 0x00980000a410783b */ /* 0x000ee20000004200 */
        /* <DEDUP_REMOVED lines=10> */
[----:B------:R-:W-:Y:S01]  /*6a40*/  F2FP.F16.F32.PACK_AB R4, R119, R58 ;  /* 0x0000003a7704723e */ /* 0x000fe200000000ff */
[----:B------:R-:W1:Y:S01]  /*6a50*/  LDSM.16.MT88.4 R12, [R102+0x9800] ;  /* 0x00980000660c783b */ /* 0x000e620000004200 */
[----:B------:R-:W-:Y:S01]  /*6a60*/  FADD.FTZ R124, R124, R55 ;  /* 0x000000377c7c7221 */ /* 0x000fe20000010000 */
[----:B------:R-:W-:-:S02]  /*6a70*/  F2FP.F16.F32.PACK_AB R6, R190, R41 ;  /* 0x00000029be06723e */ /* 0x000fc400000000ff */
[----:B------:R-:W-:Y:S01]  /*6a80*/  F2FP.F16.F32.PACK_AB R5, R34, R35 ;  /* 0x000000232205723e */ /* 0x000fe200000000ff */
[----:B------:R-:W-:Y:S01]  /*6a90*/  FADD.FTZ R57, R57, R124 ;  /* 0x0000007c39397221 */ /* 0x000fe20000010000 */
[----:B----4-:R-:W-:-:S03]  /*6aa0*/  F2FP.F16.F32.PACK_AB R7, R26, R27 ;  /* 0x0000001b1a07723e */ /* 0x010fc600000000ff */
[----:B------:R-:W-:-:S04]  /*6ab0*/  FADD.FTZ R126, R126, R57 ;  /* 0x000000397e7e7221 */ /* 0x000fc80000010000 */
[----:B--2---:R-:W-:Y:S01]  /*6ac0*/  HMMA.16816.F32 R96, R4, R8, R96 ;  /* 0x000000080460723c */ /* 0x004fe20000001860 */
[----:B------:R-:W-:-:S04]  /*6ad0*/  FADD.FTZ R63, R63, R126 ;  /* 0x0000007e3f3f7221 */ /* 0x000fc80000010000 */
[----:B------:R-:W-:-:S03]  /*6ae0*/  FADD.FTZ R152, R152, R63 ;  /* 0x0000003f98987221 */ /* 0x000fc60000010000 */
[----:B------:R-:W-:Y:S01]  /*6af0*/  HMMA.16816.F32 R92, R4, R10, R92 ;  /* 0x0000000a045c723c */ /* 0x000fe2000000185c */
[----:B------:R-:W2:Y:S01]  /*6b00*/  LDSM.16.MT88.4 R8, [R100+0x9800] ;  /* 0x009800006408783b */ /* 0x000ea20000004200 */
[----:B------:R-:W-:-:S04]  /*6b10*/  FADD.FTZ R65, R65, R152 ;  /* 0x0000009841417221 */ /* 0x000fc80000010000 */
[----:B------:R-:W-:Y:S02]  /*6b20*/  FADD.FTZ R154, R154, R65 ;  /* 0x000000419a9a7221 */ /* 0x000fe40000010000 */
[----:B---3--:R-:W-:Y:S02]  /*6b30*/  HMMA.16816.F32 R88, R4, R16, R88 ;  /* 0x000000100458723c */ /* 0x008fe40000001858 */
[----:B------:R-:W-:-:S04]  /*6b40*/  FADD.FTZ R107, R107, R154 ;  /* 0x0000009a6b6b7221 */ /* 0x000fc80000010000 */
[----:B------:R-:W-:Y:S02]  /*6b50*/  FADD.FTZ R140, R140, R107 ;  /* 0x0000006b8c8c7221 */ /* 0x000fe40000010000 */
[----:B------:R-:W-:Y:S02]  /*6b60*/  HMMA.16816.F32 R84, R4, R18, R84 ;  /* 0x000000120454723c */ /* 0x000fe40000001854 */
[----:B------:R-:W-:-:S04]  /*6b70*/  FADD.FTZ R3, R109, R140 ;  /* 0x0000008c6d037221 */ /* 0x000fc80000010000 */
[----:B------:R-:W-:Y:S02]  /*6b80*/  FADD.FTZ R3, R128, R3 ;  /* 0x0000000380037221 */ /* 0x000fe40000010000 */
[----:B-1----:R-:W-:Y:S02]  /*6b90*/  HMMA.16816.F32 R80, R4, R12, R80 ;  /* 0x0000000c0450723c */ /* 0x002fe40000001850 */
[----:B------:R-:W-:Y:S01]  /*6ba0*/  FADD.FTZ R110, R110, R3 ;  /* 0x000000036e6e7221 */ /* 0x000fe20000010000 */
[----:B------:R-:W-:-:S03]  /*6bb0*/  FADD.FTZ R3, R113, R118 ;  /* 0x0000007671037221 */ /* 0x000fc60000010000 */
[----:B------:R-:W-:Y:S01]  /*6bc0*/  FADD.FTZ R115, R115, R110 ;  /* 0x0000006e73737221 */ /* 0x000fe20000010000 */
[----:B------:R-:W-:Y:S01]  /*6bd0*/  FADD.FTZ R3, R112, R3 ;  /* 0x0000000370037221 */ /* 0x000fe20000010000 */
[----:B------:R-:W-:Y:S03]  /*6be0*/  HMMA.16816.F32 R76, R4, R14, R76 ;  /* 0x0000000e044c723c */ /* 0x000fe6000000184c */
[----:B------:R-:W-:-:S04]  /*6bf0*/  FADD.FTZ R58, R58, R3 ;  /* 0x000000033a3a7221 */ /* 0x000fc80000010000 */
[----:B------:R-:W-:Y:S01]  /*6c00*/  FADD.FTZ R58, R119, R58 ;  /* 0x0000003a773a7221 */ /* 0x000fe20000010000 */
[C---:B--2---:R-:W-:Y:S01]  /*6c10*/  HMMA.16816.F32 R72, R4.reuse, R8, R72 ;  /* 0x000000080448723c */ /* 0x044fe20000001848 */
[----:B------:R-:W-:Y:S02]  /*6c20*/  FADD.FTZ R8, R106, R115 ;  /* 0x000000736a087221 */ /* 0x000fe40000010000 */
[----:B------:R-:W-:Y:S02]  /*6c30*/  FADD.FTZ R41, R41, R58 ;  /* 0x0000003a29297221 */ /* 0x000fe40000010000 */
[----:B------:R-:W-:Y:S02]  /*6c40*/  FADD.FTZ R8, R117, R8 ;  /* 0x0000000875087221 */ /* 0x000fe40000010000 */
[----:B------:R-:W-:Y:S01]  /*6c50*/  FADD.FTZ R190, R190, R41 ;  /* 0x00000029bebe7221 */ /* 0x000fe20000010000 */
[----:B------:R-:W-:Y:S01]  /*6c60*/  HMMA.16816.F32 R68, R4, R10, R68 ;  /* 0x0000000a0444723c */ /* 0x000fe20000001844 */
[----:B------:R-:W-:-:S04]  /*6c70*/  FADD.FTZ R35, R35, R8 ;  /* 0x0000000823237221 */ /* 0x000fc80000010000 */
[----:B------:R-:W-:-:S04]  /*6c80*/  FADD.FTZ R34, R34, R35 ;  /* 0x0000002322227221 */ /* 0x000fc80000010000 */
[----:B------:R-:W-:-:S04]  /*6c90*/  FADD.FTZ R27, R27, R34 ;  /* 0x000000221b1b7221 */ /* 0x000fc80000010000 */
[----:B------:R-:W-:Y:S01]  /*6ca0*/  FADD.FTZ R189, R26, R27 ;  /* 0x0000001b1abd7221 */ /* 0x000fe20000010000 */
[----:B------:R-:W-:Y:S06]  /*6cb0*/  @!P0 BRA `(.L_x_5195) ;  /* 0x0000004000e08947 */ /* 0x000fec0003800000 */
        /* <DEDUP_REMOVED lines=64> */
.L_x_5196:
[----:B------:R-:W-:Y:S01]  /*70c0*/  UMOV UR6, URZ ;  /* 0x000000ff00067c82 */ /* 0x000fe20008000000 */
[----:B------:R-:W-:Y:S01]  /*70d0*/  IMAD.SHL.U32 R4, R20, 0x80, RZ ;  /* 0x0000008014047824 */ /* 0x000fe200078e00ff */
[----:B------:R-:W-:-:S05]  /*70e0*/  IADD3 R3, P0, PT, RZ, -UR6, RZ ;  /* 0x80000006ff037c10 */ /* 0x000fca000ff1e0ff */
[----:B------:R-:W-:-:S05]  /*70f0*/  IMAD.X R4, RZ, RZ, ~R4, P0 ;  /* 0x000000ffff047224 */ /* 0x000fca00000e0e04 */
[----:B------:R-:W-:-:S04]  /*7100*/  SHF.R.S64 R3, R3, 0x1f, R4 ;  /* 0x0000001f03037819 */ /* 0x000fc80000001004 */
[----:B------:R-:W-:-:S04]  /*7110*/  IADD3 R178, P0, PT, R3, R178, RZ ;  /* 0x000000b203b27210 */ /* 0x000fc80007f1e0ff */
[----:B------:R-:W-:-:S09]  /*7120*/  LEA.HI.X.SX32 R179, R4, R179, 0x1, P0 ;  /* 0x000000b304b37211 */ /* 0x000fd200000f0eff */
.L_x_5197:
        /* <DEDUP_REMOVED lines=124> */
[----:B------:R-:W-:-:S05]  /*78f0*/  FMUL.FTZ R67, R67, UR10 ;  /* 0x0000000a43437c20 */ /* 0x000fca0008410000 */
[----:B------:R-:W-:Y:S01]  /*7900*/  HMMA.16816.F32 R28, R132, R106, R28 ;  /* 0x0000006a841c723c */ /* 0x000fe2000000181c */
[----:B------:R-:W4:Y:S01]  /*7910*/  LDSM.16.M88.4 R104, [R166+0x3800] ;  /* 0x00380000a668783b */ /* 0x000f220000000200 */
[----:B------:R-:W-:Y:S01]  /*7920*/  MUFU.TANH R67, R67 ;  /* 0x0000004300437308 */ /* 0x000fe20000002400 */
[----:B------:R-:W-:-:S05]  /*7930*/  FMUL.FTZ R61, R61, UR10 ;  /* 0x0000000a3d3d7c20 */ /* 0x000fca0008410000 */
[C---:B--2---:R-:W-:Y:S02]  /*7940*/  HMMA.16816.F32 R48, R120.reuse, R108, R48 ;  /* 0x0000006c7830723c */ /* 0x044fe40000001830 */
[----:B------:R-:W-:Y:S06]  /*7950*/  MUFU.TANH R61, R61 ;  /* 0x0000003d003d7308 */ /* 0x000fec0000002400 */
        /* <DEDUP_REMOVED lines=53> */
[----:B------:R-:W-:Y:S01]  /*7cb0*/  MUFU.TANH R142, R38 ;  /* 0x00000026008e7308 */ /* 0x000fe20000002400 */
[----:B------:R-:W-:Y:S07]  /*7cc0*/  HMMA.16816.F32 R124, R132, R118, R124 ;  /* 0x00000076847c723c */ /* 0x000fee000000187c */
[----:B------:R-:W-:Y:S01]  /*7cd0*/  MUFU.TANH R140, R39 ;  /* 0x00000027008c7308 */ /* 0x000fe20000002400 */
[----:B------:R-:W-:Y:S07]  /*7ce0*/  HMMA.16816.F32 R20, R120, R114, R20 ;  /* 0x000000727814723c */ /* 0x000fee0000001814 */
[----:B------:R-:W-:Y:S01]  /*7cf0*/  MUFU.TANH R64, R64 ;  /* 0x0000004000407308 */ /* 0x000fe20000002400 */
[C---:B-1----:R-:W-:Y:S07]  /*7d00*/  HMMA.16816.F32 R32, R8.reuse, R4, R32 ;  /* 0x000000040820723c */ /* 0x042fee0000001820 */
[----:B------:R-:W-:Y:S01]  /*7d10*/  MUFU.TANH R62, R62 ;  /* 0x0000003e003e7308 */ /* 0x000fe20000002400 */
[C---:B------:R-:W-:Y:S01]  /*7d20*/  HMMA.16816.F32 R28, R8.reuse, R6, R28 ;  /* 0x00000006081c723c */ /* 0x040fe2000000181c */
[----:B------:R-:W1:Y:S06]  /*7d30*/  LDSM.16.M88.4 R4, [R165+0x4800] ;  /* 0x00480000a504783b */ /* 0x000e6c0000000200 */
[----:B------:R-:W-:Y:S01]  /*7d40*/  MUFU.TANH R65, R65 ;  /* 0x0000004100417308 */ /* 0x000fe20000002400 */
[----:B------:R-:W-:Y:S03]  /*7d50*/  HMMA.16816.F32 R52, R8, R110, R52 ;  /* 0x0000006e0834723c */ /* 0x000fe60000001834 */
[----:B------:R-:W-:Y:S01]  /*7d60*/  FMUL.FTZ R32, R32, UR10 ;  /* 0x0000000a20207c20 */ /* 0x000fe20008410000 */
[----:B------:R-:W-:Y:S01]  /*7d70*/  FMUL.FTZ R33, R33, UR10 ;  /* 0x0000000a21217c20 */ /* 0x000fe20008410000 */
[----:B------:R-:W-:Y:S01]  /*7d80*/  FMUL.FTZ R34, R34, UR10 ;  /* 0x0000000a22227c20 */ /* 0x000fe20008410000 */
[----:B------:R-:W-:Y:S01]  /*7d90*/  FMUL.FTZ R35, R35, UR10 ;  /* 0x0000000a23237c20 */ /* 0x000fe20008410000 */
[----:B------:R4:W-:Y:S04]  /*7da0*/  MUFU.TANH R47, R32 ;  /* 0x00000020002f7308 */ /* 0x0009e80000002400 */
[----:B------:R-:W-:Y:S01]  /*7db0*/  FMUL.FTZ R28, R28, UR10 ;  /* 0x0000000a1c1c7c20 */ /* 0x000fe20008410000 */
[----:B------:R-:W-:Y:S01]  /*7dc0*/  FMUL.FTZ R29, R29, UR10 ;  /* 0x0000000a1d1d7c20 */ /* 0x000fe20008410000 */
[----:B------:R-:W-:Y:S01]  /*7dd0*/  FMUL.FTZ R30, R30, UR10 ;  /* 0x0000000a1e1e7c20 */ /* 0x000fe20008410000 */
[----:B------:R-:W-:Y:S01]  /*7de0*/  FMUL.FTZ R107, R31, UR10 ;  /* 0x0000000a1f6b7c20 */ /* 0x000fe20008410000 */
[----:B------:R-:W-:Y:S04]  /*7df0*/  MUFU.TANH R45, R33 ;  /* 0x00000021002d7308 */ /* 0x000fe80000002400 */
[----:B------:R-:W-:Y:S01]  /*7e00*/  FMUL.FTZ R63, R52, UR10 ;  /* 0x0000000a343f7c20 */ /* 0x000fe20008410000 */
[----:B------:R-:W-:Y:S01]  /*7e10*/  FMUL.FTZ R54, R54, UR10 ;  /* 0x0000000a36367c20 */ /* 0x000fe20008410000 */
[----:B------:R-:W-:Y:S01]  /*7e20*/  FMUL.FTZ R59, R53, UR10 ;  /* 0x0000000a353b7c20 */ /* 0x000fe20008410000 */
[----:B------:R-:W-:Y:S01]  /*7e30*/  FMUL.FTZ R53, R55, UR10 ;  /* 0x0000000a37357c20 */ /* 0x000fe20008410000 */
[----:B------:R-:W-:Y:S01]  /*7e40*/  MUFU.TANH R51, R34 ;  /* 0x0000002200337308 */ /* 0x000fe20000002400 */
[----:B----4-:R-:W-:-:S05]  /*7e50*/  VIADD R32, R3, 0xffffff00 ;  /* 0xffffff0003207836 */ /* 0x010fca0000000000 */
[C---:B------:R-:W-:Y:S02]  /*7e60*/  ISETP.GE.AND P6, PT, R32.reuse, R103, PT ;  /* 0x000000672000720c */ /* 0x040fe40003fc6270 */
[----:B------:R4:W-:Y:S01]  /*7e70*/  MUFU.TANH R46, R35 ;  /* 0x00000023002e7308 */ /* 0x0009e20000002400 */
[----:B------:R-:W-:Y:S01]  /*7e80*/  ISETP.GE.AND P5, PT, R32, R101, PT ;  /* 0x000000652000720c */ /* 0x000fe20003fa6270 */
[----:B-1----:R-:W-:Y:S01]  /*7e90*/  HMMA.16816.F32 R24, R8, R4, R24 ;  /* 0x000000040818723c */ /* 0x002fe20000001818 */
[----:B--2---:R-:W-:Y:S01]  /*7ea0*/  FSEL R39, R104, -INF , !P6 ;  /* 0xff80000068277808 */ /* 0x004fe20007000000 */
[----:B------:R-:W-:Y:S01]  /*7eb0*/  VIADD R4, R3, 0xffffff01 ;  /* 0xffffff0103047836 */ /* 0x000fe20000000000 */
[----:B---3--:R-:W-:-:S03]  /*7ec0*/  FSEL R38, R105, -INF , !P5 ;  /* 0xff80000069267808 */ /* 0x008fc60006800000 */
[----:B------:R1:W-:Y:S01]  /*7ed0*/  MUFU.TANH R135, R28 ;  /* 0x0000001c00877308 */ /* 0x0003e20000002400 */
[C---:B------:R-:W-:Y:S01]  /*7ee0*/  ISETP.GE.AND P3, PT, R4.reuse, R103, PT ;  /* 0x000000670400720c */ /* 0x040fe20003f66270 */
[----:B------:R-:W-:Y:S01]  /*7ef0*/  HMMA.16816.F32 R20, R8, R6, R20 ;  /* 0x000000060814723c */ /* 0x000fe20000001814 */
[-C--:B------:R-:W-:Y:S01]  /*7f00*/  ISETP.GE.AND P2, PT, R4, R101.reuse, PT ;  /* 0x000000650400720c */ /* 0x080fe20003f46270 */
[C---:B------:R-:W-:Y:S02]  /*7f10*/  VIADD R4, R3.reuse, 0xffffff10 ;  /* 0xffffff1003047836 */ /* 0x040fe40000000000 */
[----:B------:R-:W-:Y:S02]  /*7f20*/  VIADD R6, R3, 0xffffff11 ;  /* 0xffffff1103067836 */ /* 0x000fe40000000000 */
[----:B------:R-:W-:Y:S01]  /*7f30*/  MUFU.TANH R106, R29 ;  /* 0x0000001d006a7308 */ /* 0x000fe20000002400 */
[----:B----4-:R-:W2:Y:S04]  /*7f40*/  LDSM.16.M88.4 R32, [R166+0x5000] ;  /* 0x00500000a620783b */ /* 0x010ea80000000200 */
[----:B------:R-:W-:Y:S01]  /*7f50*/  FMUL.FTZ R5, R24, UR10 ;  /* 0x0000000a18057c20 */ /* 0x000fe20008410000 */
[----:B------:R-:W-:Y:S01]  /*7f60*/  FSEL R24, R67, -INF , !P2 ;  /* 0xff80000043187808 */ /* 0x000fe20005000000 */
[----:B------:R-:W-:Y:S01]  /*7f70*/  FMUL.FTZ R25, R25, UR10 ;  /* 0x0000000a19197c20 */ /* 0x000fe20008410000 */
[----:B------:R3:W-:Y:S01]  /*7f80*/  MUFU.TANH R132, R30 ;  /* 0x0000001e00847308 */ /* 0x0007e20000002400 */
[----:B-1----:R-:W-:Y:S01]  /*7f90*/  VIADD R28, R3, 0xffffff08 ;  /* 0xffffff08031c7836 */ /* 0x002fe20000000000 */
[----:B------:R-:W-:Y:S01]  /*7fa0*/  ISETP.GE.AND P2, PT, R4, R101, PT ;  /* 0x000000650400720c */ /* 0x000fe20003f46270 */
[----:B------:R-:W-:-:S02]  /*7fb0*/  FMUL.FTZ R7, R27, UR10 ;  /* 0x0000000a1b077c20 */ /* 0x000fc40008410000 */
[----:B------:R-:W-:Y:S01]  /*7fc0*/  FMUL.FTZ R21, R21, UR10 ;  /* 0x0000000a15157c20 */ /* 0x000fe20008410000 */
[----:B------:R-:W-:Y:S01]  /*7fd0*/  ISETP.GE.AND P1, PT, R28, R103, PT ;  /* 0x000000671c00720c */ /* 0x000fe20003f26270 */
[----:B------:R-:W-:Y:S01]  /*7fe0*/  FMUL.FTZ R22, R22, UR10 ;  /* 0x0000000a16167c20 */ /* 0x000fe20008410000 */
[----:B------:R-:W-:Y:S01]  /*7ff0*/  ISETP.GE.AND P4, PT, R28, R101, PT ;  /* 0x000000651c00720c */ /* 0x000fe20003f86270 */
[----:B------:R-:W-:Y:S01]  /*8000*/  VIADD R28, R3, 0xffffff09 ;  /* 0xffffff09031c7836 */ /* 0x000fe20000000000 */
[----:B------:R-:W-:Y:S04]  /*8010*/  MUFU.TANH R66, R66 ;  /* 0x0000004200427308 */ /* 0x000fe80000002400 */
[C---:B------:R-:W-:Y:S02]  /*8020*/  ISETP.GE.AND P6, PT, R28.reuse, R103, PT ;  /* 0x000000671c00720c */ /* 0x040fe40003fc6270 */
[----:B------:R-:W-:-:S02]  /*8030*/  ISETP.GE.AND P5, PT, R28, R101, PT ;  /* 0x000000651c00720c */ /* 0x000fc40003fa6270 */
[----:B---3--:R-:W1:Y:S01]  /*8040*/  LDSM.16.M88.4 R28, [R165+0x5000] ;  /* 0x00500000a51c783b */ /* 0x008e620000000200 */
[----:B------:R-:W-:Y:S08]  /*8050*/  MUFU.TANH R60, R60 ;  /* 0x0000003c003c7308 */ /* 0x000ff00000002400 */
[----:B------:R-:W3:Y:S01]  /*8060*/  MUFU.TANH R57, R57 ;  /* 0x0000003900397308 */ /* 0x000ee20000002400 */
[C---:B--2---:R-:W-:Y:S07]  /*8070*/  HMMA.16816.F32 R16, R120.reuse, R32, R16 ;  /* 0x000000207810723c */ /* 0x044fee0000001810 */
[----:B------:R2:W-:Y:S01]  /*8080*/  MUFU.TANH R44, R37 ;  /* 0x00000025002c7308 */ /* 0x0005e20000002400 */
[----:B------:R-:W-:Y:S01]  /*8090*/  HMMA.16816.F32 R12, R120, R34, R12 ;  /* 0x00000022780c723c */ /* 0x000fe2000000180c */
[----:B------:R-:W-:-:S06]  /*80a0*/  FMUL.FTZ R34, R23, UR10 ;  /* 0x0000000a17227c20 */ /* 0x000fcc0008410000 */
[----:B------:R-:W-:Y:S01]  /*80b0*/  MUFU.TANH R56, R56 ;  /* 0x0000003800387308 */ /* 0x000fe20000002400 */
[----:B---3--:R-:W-:-:S07]  /*80c0*/  FSEL R32, R57, -INF , !P2 ;  /* 0xff80000039207808 */ /* 0x008fce0005000000 */
[----:B------:R-:W-:Y:S01]  /*80d0*/  MUFU.TANH R58, R58 ;  /* 0x0000003a003a7308 */ /* 0x000fe20000002400 */
[----:B--2---:R-:W-:Y:S02]  /*80e0*/  FSEL R37, R64, -INF , !P3 ;  /* 0xff80000040257808 */ /* 0x004fe40005800000 */
[----:B------:R-:W-:Y:S01]  /*80f0*/  ISETP.GE.AND P3, PT, R4, R103, PT ;  /* 0x000000670400720c */ /* 0x000fe20003f66270 */
[----:B------:R-:W-:-:S03]  /*8100*/  VIADD R4, R3, 0xffffff18 ;  /* 0xffffff1803047836 */ /* 0x000fc60000000000 */
[----:B------:R-:W-:Y:S01]  /*8110*/  FSEL R33, R60, -INF , !P3 ;  /* 0xff8000003c217808 */ /* 0x000fe20005800000 */
[----:B------:R-:W-:Y:S01]  /*8120*/  MUFU.TANH R63, R63 ;  /* 0x0000003f003f7308 */ /* 0x000fe20000002400 */
[C---:B-1----:R-:W-:Y:S07]  /*8130*/  HMMA.16816.F32 R16, R8.reuse, R28, R16 ;  /* 0x0000001c0810723c */ /* 0x042fee0000001810 */
[----:B------:R-:W-:Y:S01]  /*8140*/  MUFU.TANH R54, R54 ;  /* 0x0000003600367308 */ /* 0x000fe20000002400 */
[----:B------:R-:W-:Y:S01]  /*8150*/  HMMA.16816.F32 R12, R8, R30, R12 ;  /* 0x0000001e080c723c */ /* 0x000fe2000000180c */
[----:B------:R-:W-:-:S06]  /*8160*/  VIADD R30, R3, 0xffffff38 ;  /* 0xffffff38031e7836 */ /* 0x000fcc0000000000 */
[----:B------:R1:W-:Y:S04]  /*8170*/  MUFU.TANH R64, R5 ;  /* 0x0000000500407308 */ /* 0x0003e80000002400 */
[----:B------:R-:W-:Y:S01]  /*8180*/  FMUL.FTZ R117, R16, UR10 ;  /* 0x0000000a10757c20 */ /* 0x000fe20008410000 */
[----:B------:R-:W-:Y:S02]  /*8190*/  VIADD R16, R3, 0xffffff39 ;  /* 0xffffff3903107836 */ /* 0x000fe40000000000 */
[----:B------:R-:W-:Y:S01]  /*81a0*/  FMUL.FTZ R17, R17, UR10 ;  /* 0x0000000a11117c20 */ /* 0x000fe20008410000 */
[----:B------:R-:W-:Y:S01]  /*81b0*/  FMUL.FTZ R18, R18, UR10 ;  /* 0x0000000a12127c20 */ /* 0x000fe20008410000 */
[----:B------:R2:W-:Y:S01]  /*81c0*/  MUFU.TANH R143, R41 ;  /* 0x00000029008f7308 */ /* 0x0005e20000002400 */
[----:B------:R-:W-:-:S02]  /*81d0*/  FMUL.FTZ R19, R19, UR10 ;  /* 0x0000000a13137c20 */ /* 0x000fc40008410000 */
[----:B------:R-:W-:Y:S01]  /*81e0*/  FMUL.FTZ R14, R14, UR10 ;  /* 0x0000000a0e0e7c20 */ /* 0x000fe20008410000 */
[----:B------:R-:W-:Y:S01]  /*81f0*/  FMUL.FTZ R12, R12, UR10 ;  /* 0x0000000a0c0c7c20 */ /* 0x000fe20008410000 */
[----:B------:R-:W-:Y:S01]  /*8200*/  FMUL.FTZ R13, R13, UR10 ;  /* 0x0000000a0d0d7c20 */ /* 0x000fe20008410000 */
[----:B------:R-:W-:Y:S02]  /*8210*/  FMUL.FTZ R15, R15, UR10 ;  /* 0x0000000a0f0f7c20 */ /* 0x000fe40008410000 */
[----:B------:R-:W3:Y:S01]  /*8220*/  MUFU.TANH R59, R59 ;  /* 0x0000003b003b7308 */ /* 0x000ee20000002400 */
[----:B-1----:R-:W-:Y:S01]  /*8230*/  FMUL.FTZ R5, R26, UR10 ;  /* 0x0000000a1a057c20 */ /* 0x002fe20008410000 */
[----:B------:R-:W-:Y:S02]  /*8240*/  FSEL R26, R62, -INF , !P5 ;  /* 0xff8000003e1a7808 */ /* 0x000fe40006800000 */
[----:B------:R-:W-:-:S04]  /*8250*/  ISETP.GE.AND P5, PT, R4, R101, PT ;  /* 0x000000650400720c */ /* 0x000fc80003fa6270 */
[----:B------:R-:W1:Y:S01]  /*8260*/  MUFU.TANH R53, R53 ;  /* 0x0000003500357308 */ /* 0x000e620000002400 */
[----:B--2---:R-:W-:Y:S02]  /*8270*/  FSEL R41, R61, -INF , !P6 ;  /* 0xff8000003d297808 */ /* 0x004fe40007000000 */
[----:B------:R-:W-:Y:S01]  /*8280*/  ISETP.GE.AND P6, PT, R4, R103, PT ;  /* 0x000000670400720c */ /* 0x000fe20003fc6270 */
[----:B------:R-:W-:-:S04]  /*8290*/  VIADD R4, R3, 0xffffff19 ;  /* 0xffffff1903047836 */ /* 0x000fc80000000000 */
[----:B------:R2:W-:Y:S01]  /*82a0*/  MUFU.TANH R146, R42 ;  /* 0x0000002a00927308 */ /* 0x0005e20000002400 */
[C---:B------:R-:W-:Y:S02]  /*82b0*/  ISETP.GE.AND P3, PT, R4.reuse, R103, PT ;  /* 0x000000670400720c */ /* 0x040fe40003f66270 */
[----:B------:R-:W-:Y:S01]  /*82c0*/  ISETP.GE.AND P2, PT, R4, R101, PT ;  /* 0x000000650400720c */ /* 0x000fe20003f46270 */
[----:B------:R-:W-:Y:S01]  /*82d0*/  VIADD R4, R3, 0xffffff21 ;  /* 0xffffff2103047836 */ /* 0x000fe20000000000 */
[----:B---3--:R-:W-:-:S03]  /*82e0*/  FSEL R29, R59, -INF , !P3 ;  /* 0xff8000003b1d7808 */ /* 0x008fc60005800000 */
[----:B------:R3:W-:Y:S08]  /*82f0*/  MUFU.TANH R144, R43 ;  /* 0x0000002b00907308 */ /* 0x0007f00000002400 */
[----:B------:R4:W-:Y:S01]  /*8300*/  MUFU.TANH R61, R5 ;  /* 0x00000005003d7308 */ /* 0x0009e20000002400 */
[----:B--2---:R-:W-:Y:S02]  /*8310*/  FSEL R42, R66, -INF , !P4 ;  /* 0xff800000422a7808 */ /* 0x004fe40006000000 */
[----:B------:R-:W-:-:S05]  /*8320*/  ISETP.GE.AND P4, PT, R6, R101, PT ;  /* 0x000000650600720c */ /* 0x000fca0003f86270 */
[----:B------:R1:W2:Y:S01]  /*8330*/  MUFU.TANH R52, R48 ;  /* 0x0000003000347308 */ /* 0x0002a20000002400 */
[----:B---3--:R-:W-:Y:S02]  /*8340*/  FSEL R43, R65, -INF , !P1 ;  /* 0xff800000412b7808 */ /* 0x008fe40004800000 */
[----:B------:R-:W-:Y:S01]  /*8350*/  ISETP.GE.AND P1, PT, R6, R103, PT ;  /* 0x000000670600720c */ /* 0x000fe20003f26270 */
[----:B------:R-:W-:-:S03]  /*8360*/  VIADD R6, R3, 0xffffff20 ;  /* 0xffffff2003067836 */ /* 0x000fc60000000000 */
[----:B------:R-:W-:Y:S01]  /*8370*/  FSEL R27, R56, -INF , !P1 ;  /* 0xff800000381b7808 */ /* 0x000fe20004800000 */
[----:B------:R3:W-:Y:S01]  /*8380*/  MUFU.TANH R145, R40 ;  /* 0x0000002800917308 */ /* 0x0007e20000002400 */
[----:B----4-:R-:W-:Y:S01]  /*8390*/  FMUL.FTZ R5, R20, UR10 ;  /* 0x0000000a14057c20 */ /* 0x010fe20008410000 */
[----:B------:R-:W-:Y:S01]  /*83a0*/  ISETP.GE.AND P1, PT, R6, R103, PT ;  /* 0x000000670600720c */ /* 0x000fe20003f26270 */
[----:B------:R-:W-:-:S05]  /*83b0*/  VIADD R20, R3, 0xffffff28 ;  /* 0xffffff2803147836 */ /* 0x000fca0000000000 */
[----:B------:R4:W-:Y:S01]  /*83c0*/  MUFU.TANH R141, R36 ;  /* 0x00000024008d7308 */ /* 0x0009e20000002400 */
[----:B-1----:R-:W-:Y:S02]  /*83d0*/  FSEL R48, R53, -INF , !P2 ;  /* 0xff80000035307808 */ /* 0x002fe40005000000 */
[C---:B------:R-:W-:Y:S02]  /*83e0*/  ISETP.GE.AND P3, PT, R20.reuse, R103, PT ;  /* 0x000000671400720c */ /* 0x040fe40003f66270 */
[-C--:B------:R-:W-:Y:S01]  /*83f0*/  ISETP.GE.AND P2, PT, R20, R101.reuse, PT ;  /* 0x000000651400720c */ /* 0x080fe20003f46270 */
[----:B------:R-:W-:Y:S01]  /*8400*/  VIADD R20, R3, 0xffffff29 ;  /* 0xffffff2903147836 */ /* 0x000fe20000000000 */
[----:B------:R-:W-:Y:S01]  /*8410*/  FSEL R53, R50, -INF , !P3 ;  /* 0xff80000032357808 */ /* 0x000fe20005800000 */
[----:B------:R1:W-:Y:S01]  /*8420*/  MUFU.TANH R65, R25 ;  /* 0x0000001900417308 */ /* 0x0003e20000002400 */
[----:B---3--:R-:W-:Y:S02]  /*8430*/  FSEL R40, R54, -INF , !P5 ;  /* 0xff80000036287808 */ /* 0x008fe40006800000 */
[----:B------:R-:W-:-:S02]  /*8440*/  ISETP.GE.AND P5, PT, R4, R101, PT ;  /* 0x000000650400720c */ /* 0x000fc40003fa6270 */
[----:B------:R-:W-:Y:S02]  /*8450*/  FSEL R150, R150, -INF , !P2 ;  /* 0xff80000096967808 */ /* 0x000fe40005000000 */
[----:B------:R-:W-:Y:S01]  /*8460*/  FSEL R152, R152, -INF , !P5 ;  /* 0xff80000098987808 */ /* 0x000fe20006800000 */
[----:B------:R-:W-:Y:S01]  /*8470*/  MUFU.TANH R57, R7 ;  /* 0x0000000700397308 */ /* 0x000fe20000002400 */
[----:B----4-:R-:W-:Y:S02]  /*8480*/  FSEL R36, R58, -INF , !P4 ;  /* 0xff8000003a247808 */ /* 0x010fe40006000000 */
[----:B------:R-:W-:-:S04]  /*8490*/  ISETP.GE.AND P4, PT, R6, R101, PT ;  /* 0x000000650600720c */ /* 0x000fc80003f86270 */
[----:B------:R-:W-:Y:S01]  /*84a0*/  FSEL R154, R154, -INF , !P4 ;  /* 0xff8000009a9a7808 */ /* 0x000fe20006000000 */
[----:B------:R3:W-:Y:S01]  /*84b0*/  MUFU.TANH R56, R5 ;  /* 0x0000000500387308 */ /* 0x0007e20000002400 */
[----:B-1----:R-:W-:Y:S02]  /*84c0*/  FSEL R25, R63, -INF , !P6 ;  /* 0xff8000003f197808 */ /* 0x002fe40007000000 */
[----:B------:R-:W-:Y:S02]  /*84d0*/  ISETP.GE.AND P6, PT, R4, R103, PT ;  /* 0x000000670400720c */ /* 0x000fe40003fc6270 */
[----:B------:R-:W-:-:S03]  /*84e0*/  ISETP.GE.AND P4, PT, R20, R101, PT ;  /* 0x000000651400720c */ /* 0x000fc60003f86270 */
[----:B------:R2:W1:Y:S01]  /*84f0*/  MUFU.TANH R55, R49 ;  /* 0x0000003100377308 */ /* 0x0004620000002400 */
[----:B------:R-:W-:Y:S02]  /*8500*/  FSEL R148, R148, -INF , !P4 ;  /* 0xff80000094947808 */ /* 0x000fe40006000000 */
[----:B------:R-:W-:-:S04]  /*8510*/  ISETP.GE.AND P4, PT, R30, R101, PT ;  /* 0x000000651e00720c */ /* 0x000fc80003f86270 */
[----:B------:R-:W-:Y:S01]  /*8520*/  FSEL R142, R142, -INF , !P4 ;  /* 0xff8000008e8e7808 */ /* 0x000fe20006000000 */
[----:B------:R-:W-:Y:S01]  /*8530*/  MUFU.TANH R119, R21 ;  /* 0x0000001500777308 */ /* 0x000fe20000002400 */
[----:B---3--:R-:W3:Y:S07]  /*8540*/  LDSM.16.M88.4 R4, [R166+0x5800] ;  /* 0x00580000a604783b */ /* 0x008eee0000000200 */
[----:B------:R4:W-:Y:S01]  /*8550*/  MUFU.TANH R28, R22 ;  /* 0x00000016001c7308 */ /* 0x0009e20000002400 */
[----:B--2---:R-:W-:Y:S01]  /*8560*/  FSEL R49, R52, -INF , !P1 ;  /* 0xff80000034317808 */ /* 0x004fe20004800000 */
[C---:B------:R-:W-:Y:S01]  /*8570*/  VIADD R52, R3.reuse, 0xffffff31 ;  /* 0xffffff3103347836 */ /* 0x040fe20000000000 */
[----:B------:R-:W-:Y:S01]  /*8580*/  ISETP.GE.AND P1, PT, R20, R103, PT ;  /* 0x000000671400720c */ /* 0x000fe20003f26270 */
[----:B------:R-:W-:Y:S01]  /*8590*/  VIADD R20, R3, 0xffffff30 ;  /* 0xffffff3003147836 */ /* 0x000fe20000000000 */
[----:B-1----:R-:W-:-:S02]  /*85a0*/  FSEL R55, R55, -INF , !P6 ;  /* 0xff80000037377808 */ /* 0x002fc40007000000 */
[-C--:B------:R-:W-:Y:S01]  /*85b0*/  ISETP.GE.AND P3, PT, R52, R103.reuse, PT ;  /* 0x000000673400720c */ /* 0x080fe20003f66270 */
[----:B------:R-:W-:Y:S01]  /*85c0*/  MUFU.TANH R115, R17 ;  /* 0x0000001100737308 */ /* 0x000fe20000002400 */
[C---:B------:R-:W-:Y:S02]  /*85d0*/  ISETP.GE.AND P6, PT, R20.reuse, R103, PT ;  /* 0x000000671400720c */ /* 0x040fe40003fc6270 */
[----:B------:R-:W-:Y:S02]  /*85e0*/  ISETP.GE.AND P5, PT, R20, R101, PT ;  /* 0x000000651400720c */ /* 0x000fe40003fa6270 */
[----:B------:R-:W-:Y:S02]  /*85f0*/  FSEL R145, R145, -INF , !P6 ;  /* 0xff80000091917808 */ /* 0x000fe40007000000 */
[----:B------:R-:W-:Y:S01]  /*8600*/  FSEL R146, R146, -INF , !P5 ;  /* 0xff80000092927808 */ /* 0x000fe20006800000 */
[----:B------:R-:W-:Y:S01]  /*8610*/  MUFU.TANH R118, R18 ;  /* 0x0000001200767308 */ /* 0x000fe20000002400 */
[----:B----4-:R-:W1:Y:S01]  /*8620*/  LDSM.16.M88.4 R20, [R165+0x5800] ;  /* 0x00580000a514783b */ /* 0x010e620000000200 */
[----:B------:R-:W-:Y:S01]  /*8630*/  ISETP.GE.AND P6, PT, R16, R103, PT ;  /* 0x000000671000720c */ /* 0x000fe20003fc6270 */
[----:B------:R-:W-:-:S04]  /*8640*/  DEPBAR.LE SB0, 0x0 ;  /* 0x000080000000791a */ /* 0x000fc80000000000 */
[-C--:B------:R-:W-:Y:S01]  /*8650*/  ISETP.GE.AND P5, PT, R16, R101.reuse, PT ;  /* 0x000000651000720c */ /* 0x080fe20003fa6270 */
[----:B------:R-:W-:Y:S01]  /*8660*/  VIADD R16, R3, 0xffffff40 ;  /* 0xffffff4003107836 */ /* 0x000fe20000000000 */
[----:B------:R-:W-:Y:S01]  /*8670*/  ISETP.GE.AND P2, PT, R52, R101, PT ;  /* 0x000000653400720c */ /* 0x000fe20003f46270 */
[----:B------:R1:W-:Y:S01]  /*8680*/  MUFU.TANH R116, R19 ;  /* 0x0000001300747308 */ /* 0x0003e20000002400 */
[----:B------:R-:W-:Y:S02]  /*8690*/  FSEL R143, R143, -INF , !P3 ;  /* 0xff8000008f8f7808 */ /* 0x000fe40005800000 */
[----:B------:R-:W-:Y:S02]  /*86a0*/  FSEL R144, R144, -INF , !P2 ;  /* 0xff80000090907808 */ /* 0x000fe40005000000 */
[----:B------:R-:W-:Y:S01]  /*86b0*/  FSEL R147, R147, -INF , !P1 ;  /* 0xff80000093937808 */ /* 0x000fe20004800000 */
[----:B---3--:R-:W-:Y:S01]  /*86c0*/  HMMA.16816.F32 R128, R120, R4, R128 ;  /* 0x000000047880723c */ /* 0x008fe20000001880 */
[C---:B------:R-:W-:Y:S01]  /*86d0*/  ISETP.GE.AND P3, PT, R16.reuse, R103, PT ;  /* 0x000000671000720c */ /* 0x040fe20003f66270 */
[C---:B------:R-:W-:Y:S01]  /*86e0*/  VIADD R4, R3.reuse, 0xffffff48 ;  /* 0xffffff4803047836 */ /* 0x040fe20000000000 */
[----:B------:R-:W-:Y:S01]  /*86f0*/  ISETP.GE.AND P2, PT, R16, R101, PT ;  /* 0x000000651000720c */ /* 0x000fe20003f46270 */
[----:B------:R-:W-:Y:S01]  /*8700*/  VIADD R16, R3, 0xffffff41 ;  /* 0xffffff4103107836 */ /* 0x000fe20000000000 */
[----:B------:R-:W-:Y:S01]  /*8710*/  ISETP.GE.AND P1, PT, R30, R103, PT ;  /* 0x000000671e00720c */ /* 0x000fe20003f26270 */
[----:B------:R-:W2:Y:S01]  /*8720*/  MUFU.TANH R107, R107 ;  /* 0x0000006b006b7308 */ /* 0x000ea20000002400 */
[----:B------:R-:W-:-:S02]  /*8730*/  FSEL R139, R44, -INF , !P6 ;  /* 0xff8000002c8b7808 */ /* 0x000fc40007000000 */
[----:B------:R-:W-:Y:S02]  /*8740*/  FSEL R140, R140, -INF , !P5 ;  /* 0xff8000008c8c7808 */ /* 0x000fe40006800000 */
[----:B------:R-:W-:Y:S02]  /*8750*/  FSEL R141, R141, -INF , !P1 ;  /* 0xff8000008d8d7808 */ /* 0x000fe40004800000 */
[C---:B------:R-:W-:Y:S01]  /*8760*/  ISETP.GE.AND P6, PT, R4.reuse, R103, PT ;  /* 0x000000670400720c */ /* 0x040fe20003fc6270 */
[----:B------:R-:W3:Y:S01]  /*8770*/  MUFU.TANH R117, R117 ;  /* 0x0000007500757308 */ /* 0x000ee20000002400 */
[----:B------:R-:W-:Y:S01]  /*8780*/  ISETP.GE.AND P5, PT, R4, R101, PT ;  /* 0x000000650400720c */ /* 0x000fe20003fa6270 */
[----:B------:R-:W-:Y:S01]  /*8790*/  VIADD R4, R3, 0xffffff50 ;  /* 0xffffff5003047836 */ /* 0x000fe20000000000 */
[C---:B------:R-:W-:Y:S02]  /*87a0*/  ISETP.GE.AND P1, PT, R16.reuse, R103, PT ;  /* 0x000000671000720c */ /* 0x040fe40003f26270 */
[----:B------:R-:W-:-:S02]  /*87b0*/  ISETP.GE.AND P4, PT, R16, R101, PT ;  /* 0x000000651000720c */ /* 0x000fc40003f86270 */
[----:B------:R-:W-:Y:S01]  /*87c0*/  FSEL R133, R47, -INF , !P3 ;  /* 0xff8000002f857808 */ /* 0x000fe20005800000 */
[----:B------:R4:W-:Y:S01]  /*87d0*/  MUFU.TANH R114, R14 ;  /* 0x0000000e00727308 */ /* 0x0009e20000002400 */
[----:B------:R-:W-:Y:S01]  /*87e0*/  FSEL R134, R51, -INF , !P2 ;  /* 0xff80000033867808 */ /* 0x000fe20005000000 */
[----:B-1----:R-:W-:Y:S01]  /*87f0*/  HMMA.16816.F32 R16, R8, R20, R128 ;  /* 0x000000140810723c */ /* 0x002fe20000001880 */
[----:B------:R-:W-:Y:S01]  /*8800*/  FSEL R131, R45, -INF , !P1 ;  /* 0xff8000002d837808 */ /* 0x000fe20004800000 */
[----:B------:R-:W-:Y:S01]  /*8810*/  VIADD R20, R3, 0xffffff49 ;  /* 0xffffff4903147836 */ /* 0x000fe20000000000 */
[----:B------:R-:W-:Y:S02]  /*8820*/  FSEL R128, R46, -INF , !P4 ;  /* 0xff8000002e807808 */ /* 0x000fe40006000000 */
[C---:B------:R-:W-:Y:S01]  /*8830*/  ISETP.GE.AND P1, PT, R4.reuse, R103, PT ;  /* 0x000000670400720c */ /* 0x040fe20003f26270 */
[----:B------:R1:W-:Y:S01]  /*8840*/  MUFU.TANH R113, R12 ;  /* 0x0000000c00717308 */ /* 0x0003e20000002400 */
[----:B------:R-:W-:-:S02]  /*8850*/  ISETP.GE.AND P4, PT, R4, R101, PT ;  /* 0x000000650400720c */ /* 0x000fc40003f86270 */
[----:B------:R-:W-:Y:S01]  /*8860*/  HMMA.16816.F32 R4, R120, R6, R124 ;  /* 0x000000067804723c */ /* 0x000fe2000000187c */
[C---:B------:R-:W-:Y:S02]  /*8870*/  ISETP.GE.AND P3, PT, R20.reuse, R103, PT ;  /* 0x000000671400720c */ /* 0x040fe40003f66270 */
[----:B------:R-:W-:Y:S01]  /*8880*/  ISETP.GE.AND P2, PT, R20, R101, PT ;  /* 0x000000651400720c */ /* 0x000fe20003f46270 */
[C---:B------:R-:W-:Y:S01]  /*8890*/  VIADD R20, R3.reuse, 0xffffff58 ;  /* 0xffffff5803147836 */ /* 0x040fe20000000000 */
[----:B------:R-:W-:Y:S01]  /*88a0*/  FSEL R129, R106, -INF , !P3 ;  /* 0xff8000006a817808 */ /* 0x000fe20005800000 */
[----:B----4-:R-:W-:Y:S01]  /*88b0*/  VIADD R14, R3, 0xffffff59 ;  /* 0xffffff59030e7836 */ /* 0x010fe20000000000 */
[----:B--2---:R-:W-:Y:S01]  /*88c0*/  FSEL R130, R107, -INF , !P2 ;  /* 0xff8000006b827808 */ /* 0x004fe20005000000 */
[----:B------:R-:W2:Y:S01]  /*88d0*/  MUFU.TANH R34, R34 ;  /* 0x0000002200227308 */ /* 0x000ea20000002400 */
[----:B------:R-:W-:Y:S01]  /*88e0*/  FSEL R123, R64, -INF , !P1 ;  /* 0xff800000407b7808 */ /* 0x000fe20004800000 */
[----:B------:R-:W-:Y:S01]  /*88f0*/  FMUL.FTZ R17, R17, UR10 ;  /* 0x0000000a11117c20 */ /* 0x000fe20008410000 */
[----:B------:R-:W-:Y:S01]  /*8900*/  FSEL R126, R61, -INF , !P4 ;  /* 0xff8000003d7e7808 */ /* 0x000fe20006000000 */
[----:B------:R-:W-:Y:S01]  /*8910*/  FMUL.FTZ R19, R19, UR10 ;  /* 0x0000000a13137c20 */ /* 0x000fe20008410000 */
[----:B------:R-:W-:Y:S01]  /*8920*/  FSEL R135, R135, -INF , !P6 ;  /* 0xff80000087877808 */ /* 0x000fe20007000000 */
[----:B-1----:R-:W-:Y:S01]  /*8930*/  VIADD R12, R3, 0xffffff51 ;  /* 0xffffff51030c7836 */ /* 0x002fe20000000000 */
[----:B------:R-:W-:Y:S01]  /*8940*/  FSEL R132, R132, -INF , !P5 ;  /* 0xff80000084847808 */ /* 0x000fe20006800000 */
[----:B------:R-:W1:Y:S01]  /*8950*/  MUFU.TANH R64, R17 ;  /* 0x0000001100407308 */ /* 0x000e620000002400 */
[----:B------:R-:W-:-:S02]  /*8960*/  ISETP.GE.AND P3, PT, R20, R103, PT ;  /* 0x000000671400720c */ /* 0x000fc40003f66270 */
[----:B------:R-:W-:Y:S01]  /*8970*/  ISETP.GE.AND P2, PT, R20, R101, PT ;  /* 0x000000651400720c */ /* 0x000fe20003f46270 */
[----:B------:R-:W-:Y:S01]  /*8980*/  HMMA.16816.F32 R8, R8, R22, R4 ;  /* 0x000000160808723c */ /* 0x000fe20000001804 */
[C---:B------:R-:W-:Y:S01]  /*8990*/  ISETP.GE.AND P1, PT, R14.reuse, R103, PT ;  /* 0x000000670e00720c */ /* 0x040fe20003f26270 */
[C---:B------:R-:W-:Y:S01]  /*89a0*/  VIADD R6, R3.reuse, 0xffffff61 ;  /* 0xffffff6103067836 */ /* 0x040fe20000000000 */
[----:B------:R-:W-:Y:S01]  /*89b0*/  ISETP.GE.AND P4, PT, R14, R101, PT ;  /* 0x000000650e00720c */ /* 0x000fe20003f86270 */
[----:B------:R-:W-:Y:S01]  /*89c0*/  VIADD R14, R3, 0xffffff60 ;  /* 0xffffff60030e7836 */ /* 0x000fe20000000000 */
[----:B------:R-:W-:Y:S01]  /*89d0*/  ISETP.GE.AND P6, PT, R12, R103, PT ;  /* 0x000000670c00720c */ /* 0x000fe20003fc6270 */
[----:B------:R-:W-:Y:S01]  /*89e0*/  FMUL.FTZ R4, R18, UR10 ;  /* 0x0000000a12047c20 */ /* 0x000fe20008410000 */
[----:B------:R-:W-:Y:S01]  /*89f0*/  ISETP.GE.AND P5, PT, R12, R101, PT ;  /* 0x000000650c00720c */ /* 0x000fe20003fa6270 */
[----:B------:R-:W-:Y:S01]  /*8a00*/  FMUL.FTZ R12, R16, UR10 ;  /* 0x0000000a100c7c20 */ /* 0x000fe20008410000 */
[----:B------:R-:W-:Y:S01]  /*8a10*/  FSEL R121, R56, -INF , !P3 ;  /* 0xff80000038797808 */ /* 0x000fe20005800000 */
[----:B------:R-:W4:Y:S01]  /*8a20*/  MUFU.TANH R111, R13 ;  /* 0x0000000d006f7308 */ /* 0x000f220000002400 */
[----:B------:R-:W-:Y:S01]  /*8a30*/  FSEL R122, R28, -INF , !P2 ;  /* 0xff8000001c7a7808 */ /* 0x000fe20005000000 */
[----:B------:R-:W-:Y:S01]  /*8a40*/  VIADD R56, R138, 0xfffffffe ;  /* 0xfffffffe8a387836 */ /* 0x000fe20000000000 */
[----:B------:R-:W-:-:S02]  /*8a50*/  FSEL R125, R65, -INF , !P6 ;  /* 0xff800000417d7808 */ /* 0x000fc40007000000 */
[----:B------:R-:W-:Y:S02]  /*8a60*/  FSEL R124, R57, -INF , !P5 ;  /* 0xff800000397c7808 */ /* 0x000fe40006800000 */
[C---:B------:R-:W-:Y:S01]  /*8a70*/  ISETP.GE.AND P3, PT, R6.reuse, R103, PT ;  /* 0x000000670600720c */ /* 0x040fe20003f66270 */
[----:B------:R-:W5:Y:S01]  /*8a80*/  MUFU.TANH R112, R15 ;  /* 0x0000000f00707308 */ /* 0x000f620000002400 */
[----:B------:R-:W-:Y:S01]  /*8a90*/  ISETP.GE.AND P2, PT, R6, R101, PT ;  /* 0x000000650600720c */ /* 0x000fe20003f46270 */
        /* <DEDUP_REMOVED lines=8> */
[----:B------:R-:W-:Y:S01]  /*8b20*/  FMUL.FTZ R9, R9, UR10 ;  /* 0x0000000a09097c20 */ /* 0x000fe20008410000 */
[----:B------:R-:W-:Y:S01]  /*8b30*/  FSEL R119, R119, -INF , !P1 ;  /* 0xff80000077777808 */ /* 0x000fe20004800000 */
[----:B------:R-:W-:Y:S01]  /*8b40*/  FMUL.FTZ R10, R10, UR10 ;  /* 0x0000000a0a0a7c20 */ /* 0x000fe20008410000 */
[C---:B------:R-:W-:Y:S01]  /*8b50*/  ISETP.GE.AND P6, PT, R6.reuse, R103, PT ;  /* 0x000000670600720c */ /* 0x040fe20003fc6270 */
[----:B------:R-:W-:Y:S01]  /*8b60*/  FMUL.FTZ R11, R11, UR10 ;  /* 0x0000000a0b0b7c20 */ /* 0x000fe20008410000 */
[----:B------:R-:W-:Y:S01]  /*8b70*/  ISETP.GE.AND P5, PT, R6, R101, PT ;  /* 0x000000650600720c */ /* 0x000fe20003fa6270 */
[C---:B------:R-:W-:Y:S01]  /*8b80*/  VIADD R6, R3.reuse, 0xffffff71 ;  /* 0xffffff7103067836 */ /* 0x040fe20000000000 */
[----:B------:R-:W-:Y:S01]  /*8b90*/  ISETP.GE.AND P1, PT, R14, R103, PT ;  /* 0x000000670e00720c */ /* 0x000fe20003f26270 */
[----:B------:R-:W3:Y:S01]  /*8ba0*/  MUFU.TANH R4, R4 ;  /* 0x0000000400047308 */ /* 0x000ee20000002400 */
[----:B--2---:R-:W-:Y:S01]  /*8bb0*/  FSEL R120, R34, -INF , !P4 ;  /* 0xff80000022787808 */ /* 0x004fe20006000000 */
[----:B------:R-:W-:Y:S01]  /*8bc0*/  VIADD R8, R3, 0xffffff70 ;  /* 0xffffff7003087836 */ /* 0x000fe20000000000 */
[----:B------:R-:W-:-:S02]  /*8bd0*/  FSEL R113, R113, -INF , !P1 ;  /* 0xff80000071717808 */ /* 0x000fc40004800000 */
[----:B------:R-:W-:Y:S02]  /*8be0*/  ISETP.GE.AND P1, PT, R6, R103, PT ;  /* 0x000000670600720c */ /* 0x000fe40003f26270 */
[----:B------:R-:W-:Y:S01]  /*8bf0*/  ISETP.GE.AND P4, PT, R14, R101, PT ;  /* 0x000000650e00720c */ /* 0x000fe20003f86270 */
[----:B------:R-:W2:Y:S01]  /*8c00*/  MUFU.TANH R60, R19 ;  /* 0x00000013003c7308 */ /* 0x000ea20000002400 */
[----:B-1----:R-:W-:Y:S02]  /*8c10*/  FSEL R64, R64, -INF , !P1 ;  /* 0xff80000040407808 */ /* 0x002fe40004800000 */
[----:B------:R-:W-:Y:S02]  /*8c20*/  ISETP.GT.AND P1, PT, R56, R175, PT ;  /* 0x000000af3800720c */ /* 0x000fe40003f24270 */
[----:B------:R-:W-:Y:S02]  /*8c30*/  FSEL R115, R115, -INF , !P3 ;  /* 0xff80000073737808 */ /* 0x000fe40005800000 */
[----:B------:R-:W-:Y:S01]  /*8c40*/  FSEL R116, R116, -INF , !P2 ;  /* 0xff80000074747808 */ /* 0x000fe20005000000 */
[----:B------:R-:W1:Y:S01]  /*8c50*/  MUFU.TANH R62, R62 ;  /* 0x0000003e003e7308 */ /* 0x000e620000002400 */
[----:B------:R-:W-:-:S02]  /*8c60*/  FSEL R114, R114, -INF , !P4 ;  /* 0xff80000072727808 */ /* 0x000fc40006000000 */
[C---:B------:R-:W-:Y:S02]  /*8c70*/  ISETP.GE.AND P3, PT, R8.reuse, R103, PT ;  /* 0x000000670800720c */ /* 0x040fe40003f66270 */
[-C--:B------:R-:W-:Y:S01]  /*8c80*/  ISETP.GE.AND P2, PT, R8, R101.reuse, PT ;  /* 0x000000650800720c */ /* 0x080fe20003f46270 */
[C---:B------:R-:W-:Y:S01]  /*8c90*/  VIADD R8, R3.reuse, 0xffffff78 ;  /* 0xffffff7803087836 */ /* 0x040fe20000000000 */
[----:B------:R-:W-:Y:S01]  /*8ca0*/  BAR.SYNC.DEFER_BLOCKING 0x0 ;  /* 0x0000000000007b1d */ /* 0x000fe20000010000 */
[----:B------:R-:W-:Y:S01]  /*8cb0*/  ISETP.GE.AND P4, PT, R6, R101, PT ;  /* 0x000000650600720c */ /* 0x000fe20003f86270 */
[----:B------:R-:W-:Y:S01]  /*8cc0*/  VIADD R6, R3, 0xffffff79 ;  /* 0xffffff7903067836 */ /* 0x000fe20000000000 */
[----:B----4-:R-:W-:Y:S02]  /*8cd0*/  FSEL R111, R111, -INF , !P6 ;  /* 0xff8000006f6f7808 */ /* 0x010fe40007000000 */
[----:B-----5:R-:W-:Y:S01]  /*8ce0*/  FSEL R112, R112, -INF , !P5 ;  /* 0xff80000070707808 */ /* 0x020fe20006800000 */
[----:B------:R-:W4:Y:S01]  /*8cf0*/  MUFU.TANH R61, R9 ;  /* 0x00000009003d7308 */ /* 0x000f220000002400 */
[----:B---3--:R-:W-:-:S02]  /*8d00*/  FSEL R57, R12, -INF , !P3 ;  /* 0xff8000000c397808 */ /* 0x008fc40005800000 */
[----:B------:R-:W-:Y:S02]  /*8d10*/  FSEL R3, R4, -INF , !P2 ;  /* 0xff80000004037808 */ /* 0x000fe40005000000 */
[-C--:B------:R-:W-:Y:S02]  /*8d20*/  ISETP.GE.AND P6, PT, R8, R103.reuse, PT ;  /* 0x000000670800720c */ /* 0x080fe40003fc6270 */
[----:B------:R-:W-:Y:S01]  /*8d30*/  ISETP.GE.AND P5, PT, R6, R103, PT ;  /* 0x000000670600720c */ /* 0x000fe20003fa6270 */
[----:B------:R-:W3:Y:S01]  /*8d40*/  MUFU.TANH R59, R10 ;  /* 0x0000000a003b7308 */ /* 0x000ee20000002400 */
[-C--:B------:R-:W-:Y:S02]  /*8d50*/  ISETP.GE.AND P3, PT, R8, R101.reuse, PT ;  /* 0x000000650800720c */ /* 0x080fe40003f66270 */
[----:B------:R-:W-:Y:S02]  /*8d60*/  ISETP.GE.AND P2, PT, R6, R101, PT ;  /* 0x000000650600720c */ /* 0x000fe40003f46270 */
[----:B--2---:R-:W-:-:S02]  /*8d70*/  FSEL R60, R60, -INF , !P4 ;  /* 0xff8000003c3c7808 */ /* 0x004fc40006000000 */
[----:B-1----:R-:W-:Y:S01]  /*8d80*/  FSEL R62, R62, -INF , !P6 ;  /* 0xff8000003e3e7808 */ /* 0x002fe20007000000 */
[----:B------:R-:W1:Y:S01]  /*8d90*/  MUFU.TANH R58, R11 ;  /* 0x0000000b003a7308 */ /* 0x000e620000002400 */
[----:B----4-:R-:W-:Y:S02]  /*8da0*/  FSEL R61, R61, -INF , !P5 ;  /* 0xff8000003d3d7808 */ /* 0x010fe40006800000 */
[----:B---3--:R-:W-:Y:S02]  /*8db0*/  FSEL R59, R59, -INF , !P3 ;  /* 0xff8000003b3b7808 */ /* 0x008fe40005800000 */
[----:B-1----:R-:W-:Y:S01]  /*8dc0*/  FSEL R58, R58, -INF , !P2 ;  /* 0xff8000003a3a7808 */ /* 0x002fe20005000000 */
        /* <DEDUP_REMOVED lines=65> */
.L_x_5199:
[----:B------:R-:W-:Y:S01]  /*91e0*/  UMOV UR6, URZ ;  /* 0x000000ff00067c82 */ /* 0x000fe20008000000 */
[----:B------:R-:W-:Y:S01]  /*91f0*/  IMAD.SHL.U32 R4, R136, 0x80, RZ ;  /* 0x0000008088047824 */ /* 0x000fe200078e00ff */
[----:B------:R-:W-:-:S05]  /*9200*/  IADD3 R5, P1, PT, RZ, -UR6, RZ ;  /* 0x80000006ff057c10 */ /* 0x000fca000ff3e0ff */
[----:B------:R-:W-:-:S05]  /*9210*/  IMAD.X R4, RZ, RZ, ~R4, P1 ;  /* 0x000000ffff047224 */ /* 0x000fca00008e0e04 */
[----:B------:R-:W-:-:S04]  /*9220*/  SHF.R.S64 R5, R5, 0x1f, R4 ;  /* 0x0000001f05057819 */ /* 0x000fc80000001004 */
[----:B------:R-:W-:-:S04]  /*9230*/  IADD3 R176, P1, PT, R5, R176, RZ ;  /* 0x000000b005b07210 */ /* 0x000fc80007f3e0ff */
[----:B------:R-:W-:-:S09]  /*9240*/  LEA.HI.X.SX32 R177, R4, R177, 0x1, P1 ;  /* 0x000000b104b17211 */ /* 0x000fd200008f0eff */
.L_x_5200:
        /* <DEDUP_REMOVED lines=63> */
.L_x_5202:
[----:B------:R-:W-:Y:S05]  /*9640*/  BSYNC.RECONVERGENT B0 ;  /* 0x0000000000007941 */ /* 0x000fea0003800200 */
.L_x_5201:
[----:B------:R-:W0:Y:S02]  /*9650*/  LDGDEPBAR ;  /* 0x00000000000079af */ /* 0x000e240000000000 */
.L_x_5198:
[----:B------:R-:W-:Y:S01]  /*9660*/  FMNMX3.FTZ R4, R2, R39, R37, !PT ;  /* 0x0000002702047276 */ /* 0x000fe20007810025 */
[----:B-12---:R-:W-:Y:S01]  /*9670*/  LDSM.16.MT88.4 R16, [R168+0x6000] ;  /* 0x00600000a810783b */ /* 0x006fe20000004200 */
        /* <DEDUP_REMOVED lines=40> */
[C---:B------:R-:W-:Y:S01]  /*9900*/  FMUL.FTZ R108, R65.reuse, UR4 ;  /* 0x00000004416c7c20 */ /* 0x040fe20008410000 */
        /* <DEDUP_REMOVED lines=48> */
[----:B------:R-:W-:Y:S01]  /*9c10*/  FFMA.FTZ R61, R61, UR4, -R108 ;  /* 0x000000043d3d7c23 */ /* 0x000fe2000801086c */
[----:B------:R-:W-:Y:S01]  /*9c20*/  FFMA.FTZ R59, R59, UR4, -R101 ;  /* 0x000000043b3b7c23 */ /* 0x000fe20008010865 */
[----:B------:R-:W-:Y:S01]  /*9c30*/  ISETP.GT.AND P0, PT, R56, R175, PT ;  /* 0x000000af3800720c */ /* 0x000fe20003f04270 */
[----:B------:R-:W-:Y:S08]  /*9c40*/  MUFU.EX2 R104, R104 ;  /* 0x0000006800687308 */ /* 0x000ff00000000800 */
[----:B------:R-:W2:Y:S01]  /*9c50*/  MUFU.EX2 R67, R67 ;  /* 0x0000004300437308 */ /* 0x000ea20000000800 */
[----:B---3--:R-:W-:-:S03]  /*9c60*/  F2FP.F16.F32.PACK_AB R10, R103, R106 ;  /* 0x0000006a670a723e */ /* 0x008fc600000000ff */
[----:B------:R-:W-:-:S04]  /*9c70*/  @P0 IADD3 R138, PT, PT, R138, -0x3, RZ ;  /* 0xfffffffd8a8a0810 */ /* 0x000fc80007ffe0ff */
        /* <DEDUP_REMOVED lines=66> */
[----:B------:R-:W-:Y:S01]  /*a0a0*/  FFMA.FTZ R125, R120, UR4, -R101 ;  /* 0x00000004787d7c23 */ /* 0x000fe20008010865 */
[----:B------:R-:W-:Y:S01]  /*a0b0*/  FFMA.FTZ R110, R190, R110, R107 ;  /* 0x0000006ebe6e7223 */ /* 0x000fe2000001006b */
[----:B------:R-:W-:Y:S01]  /*a0c0*/  HMMA.16816.F32 R20, R8, R22, R76 ;  /* 0x000000160814723c */ /* 0x000fe2000000184c */
[--C-:B------:R-:W-:Y:S01]  /*a0d0*/  FFMA.FTZ R77, R148, UR4, -R101.reuse ;  /* 0x00000004944d7c23 */ /* 0x100fe20008010865 */
[--C-:B------:R-:W-:Y:S01]  /*a0e0*/  FFMA.FTZ R78, R141, UR4, -R108.reuse ;  /* 0x000000048d4e7c23 */ /* 0x100fe2000801086c */
[----:B------:R-:W1:Y:S01]  /*a0f0*/  MUFU.EX2 R81, R81 ;  /* 0x0000005100517308 */ /* 0x000e620000000800 */
[----:B------:R-:W-:Y:S01]  /*a100*/  FFMA.FTZ R79, R139, UR4, -R108 ;  /* 0x000000048b4f7c23 */ /* 0x000fe2000801086c */
[----:B------:R-:W-:Y:S01]  /*a110*/  FFMA.FTZ R2, R189, R2, R104 ;  /* 0x00000002bd027223 */ /* 0x000fe20000010068 */
[----:B------:R-:W-:Y:S01]  /*a120*/  FADD.FTZ R105, R105, R110 ;  /* 0x0000006e69697221 */ /* 0x000fe20000010000 */
[----:B------:R-:W-:Y:S01]  /*a130*/  FFMA.FTZ R120, R115, UR4, -R108 ;  /* 0x0000000473787c23 */ /* 0x000fe2000801086c */
[----:B------:R-:W-:Y:S01]  /*a140*/  FFMA.FTZ R115, R112, UR4, -R101 ;  /* 0x0000000470737c23 */ /* 0x000fe20008010865 */
[----:B------:R-:W-:Y:S01]  /*a150*/  FADD.FTZ R67, R67, R2 ;  /* 0x0000000243437221 */ /* 0x000fe20000010000 */
[----:B------:R-:W-:Y:S01]  /*a160*/  FADD.FTZ R106, R106, R105 ;  /* 0x000000696a6a7221 */ /* 0x000fe20000010000 */
[----:B------:R4:W-:Y:S01]  /*a170*/  MUFU.EX2 R76, R50 ;  /* 0x00000032004c7308 */ /* 0x0009e20000000800 */
[----:B---3--:R-:W3:Y:S01]  /*a180*/  LDSM.16.MT88.4 R36, [R168+0x6800] ;  /* 0x00680000a824783b */ /* 0x008ee20000004200 */
[----:B------:R-:W-:Y:S01]  /*a190*/  FADD.FTZ R66, R66, R67 ;  /* 0x0000004342427221 */ /* 0x000fe20000010000 */
[----:B------:R-:W-:Y:S01]  /*a1a0*/  FADD.FTZ R103, R103, R106 ;  /* 0x0000006a67677221 */ /* 0x000fe20000010000 */
[----:B------:R-:W-:-:S02]  /*a1b0*/  FFMA.FTZ R189, R58, UR4, -R101 ;  /* 0x000000043abd7c23 */ /* 0x000fc40008010865 */
[----:B------:R-:W-:Y:S01]  /*a1c0*/  FADD.FTZ R109, R109, R66 ;  /* 0x000000426d6d7221 */ /* 0x000fe20000010000 */
[----:B------:R-:W-:Y:S01]  /*a1d0*/  FADD.FTZ R2, R0, R103 ;  /* 0x0000006700027221 */ /* 0x000fe20000010000 */
[----:B------:R-:W5:Y:S01]  /*a1e0*/  MUFU.EX2 R73, R73 ;  /* 0x0000004900497308 */ /* 0x000f620000000800 */
[----:B-1----:R-:W-:Y:S01]  /*a1f0*/  F2FP.F16.F32.PACK_AB R49, R81, R84 ;  /* 0x000000545131723e */ /* 0x002fe200000000ff */
[----:B--2---:R-:W-:Y:S01]  /*a200*/  HMMA.16816.F32 R44, R8, R28, R44 ;  /* 0x0000001c082c723c */ /* 0x004fe2000000182c */
[----:B------:R-:W-:Y:S01]  /*a210*/  FADD.FTZ R84, R84, R109 ;  /* 0x0000006d54547221 */ /* 0x000fe20000010000 */
[----:B------:R-:W-:-:S03]  /*a220*/  FADD.FTZ R97, R97, R2 ;  /* 0x0000000261617221 */ /* 0x000fc60000010000 */
        /* <DEDUP_REMOVED lines=10> */
[----:B-----5:R-:W-:Y:S01]  /*a2d0*/  F2FP.F16.F32.PACK_AB R51, R73, R76 ;  /* 0x0000004c4933723e */ /* 0x020fe200000000ff */
[----:B------:R-:W-:Y:S01]  /*a2e0*/  FADD.FTZ R2, R92, R97 ;  /* 0x000000615c027221 */ /* 0x000fe20000010000 */
[----:B------:R-:W-:Y:S01]  /*a2f0*/  FADD.FTZ R76, R76, R81 ;  /* 0x000000514c4c7221 */ /* 0x000fe20000010000 */
[----:B------:R-:W-:Y:S02]  /*a300*/  LDSM.16.MT88.4 R92, [R168+0x9800] ;  /* 0x00980000a85c783b */ /* 0x000fe40000004200 */
[----:B------:R-:W-:Y:S01]  /*a310*/  FADD.FTZ R2, R89, R2 ;  /* 0x0000000259027221 */ /* 0x000fe20000010000 */
[----:B------:R-:W-:Y:S01]  /*a320*/  FADD.FTZ R73, R73, R76 ;  /* 0x0000004c49497221 */ /* 0x000fe20000010000 */
[----:B------:R-:W5:Y:S01]  /*a330*/  MUFU.EX2 R68, R68 ;  /* 0x0000004400447308 */ /* 0x000f620000000800 */
[C---:B------:R-:W-:Y:S01]  /*a340*/  HMMA.16816.F32 R24, R48.reuse, R40, R24 ;  /* 0x000000283018723c */ /* 0x040fe20000001818 */
[----:B------:R-:W-:Y:S06]  /*a350*/  LDSM.16.MT88.4 R84, [R164+0x9800] ;  /* 0x00980000a454783b */ /* 0x000fec0000004200 */
[----:B------:R-:W-:Y:S01]  /*a360*/  MUFU.EX2 R70, R70 ;  /* 0x0000004600467308 */ /* 0x000fe20000000800 */
[----:B---3--:R-:W-:Y:S01]  /*a370*/  HMMA.16816.F32 R12, R48, R36, R12 ;  /* 0x00000024300c723c */ /* 0x008fe2000000180c */
[----:B----4-:R-:W-:-:S06]  /*a380*/  FFMA.FTZ R72, R154, UR4, -R101 ;  /* 0x000000049a487c23 */ /* 0x010fcc0008010865 */
[----:B------:R-:W-:Y:S01]  /*a390*/  MUFU.EX2 R71, R71 ;  /* 0x0000004700477308 */ /* 0x000fe20000000800 */
[C---:B------:R-:W-:Y:S01]  /*a3a0*/  HMMA.16816.F32 R16, R48.reuse, R38, R16 ;  /* 0x000000263010723c */ /* 0x040fe20000001810 */
[----:B------:R-:W3:Y:S06]  /*a3b0*/  LDSM.16.MT88.4 R36, [R168+0x7000] ;  /* 0x00700000a824783b */ /* 0x000eec0000004200 */
[----:B------:R-:W4:Y:S01]  /*a3c0*/  MUFU.EX2 R72, R72 ;  /* 0x0000004800487308 */ /* 0x000f220000000800 */
[C---:B------:R-:W-:Y:S01]  /*a3d0*/  HMMA.16816.F32 R4, R48.reuse, R42, R4 ;  /* 0x0000002a3004723c */ /* 0x040fe20000001804 */
[----:B------:R-:W-:Y:S06]  /*a3e0*/  LDSM.16.MT88.4 R40, [R164+0x7000] ;  /* 0x00700000a428783b */ /* 0x000fec0000004200 */
[----:B------:R-:W-:Y:S01]  /*a3f0*/  MUFU.EX2 R74, R74 ;  /* 0x0000004a004a7308 */ /* 0x000fe20000000800 */
[C---:B-1----:R-:W-:Y:S07]  /*a400*/  HMMA.16816.F32 R32, R48.reuse, R28, R32 ;  /* 0x0000001c3020723c */ /* 0x042fee0000001820 */
[----:B------:R-:W1:Y:S01]  /*a410*/  MUFU.EX2 R77, R77 ;  /* 0x0000004d004d7308 */ /* 0x000e620000000800 */
[C---:B------:R-:W-:Y:S01]  /*a420*/  HMMA.16816.F32 R20, R48.reuse, R30, R20 ;  /* 0x0000001e3014723c */ /* 0x040fe20000001814 */
[----:B------:R-:W3:Y:S06]  /*a430*/  LDSM.16.MT88.4 R28, [R102+0x7000] ;  /* 0x00700000661c783b */ /* 0x000eec0000004200 */
[----:B------:R-:W-:Y:S01]  /*a440*/  MUFU.EX2 R83, R83 ;  /* 0x0000005300537308 */ /* 0x000fe20000000800 */
[C---:B--2---:R-:W-:Y:S07]  /*a450*/  HMMA.16816.F32 R44, R48.reuse, R52, R44 ;  /* 0x00000034302c723c */ /* 0x044fee000000182c */
[----:B------:R-:W2:Y:S01]  /*a460*/  MUFU.EX2 R80, R80 ;  /* 0x0000005000507308 */ /* 0x000ea20000000800 */
[----:B------:R-:W-:Y:S01]  /*a470*/  HMMA.16816.F32 R8, R48, R54, R8 ;  /* 0x000000363008723c */ /* 0x000fe20000001808 */
[----:B-----5:R-:W-:Y:S01]  /*a480*/  F2FP.F16.F32.PACK_AB R48, R68, R69 ;  /* 0x000000454430723e */ /* 0x020fe200000000ff */
[----:B------:R-:W5:Y:S01]  /*a490*/  LDSM.16.MT88.4 R52, [R100+0x7000] ;  /* 0x007000006434783b */ /* 0x000f620000004200 */
[----:B----4-:R-:W-:Y:S01]  /*a4a0*/  F2FP.F16.F32.PACK_AB R49, R75, R72 ;  /* 0x000000484b31723e */ /* 0x010fe200000000ff */
[----:B------:R-:W-:Y:S01]  /*a4b0*/  FADD.FTZ R69, R69, R2 ;  /* 0x0000000245457221 */ /* 0x000fe20000010000 */
[----:B------:R-:W-:Y:S01]  /*a4c0*/  F2FP.F16.F32.PACK_AB R50, R71, R70 ;  /* 0x000000464732723e */ /* 0x000fe200000000ff */
[----:B------:R-:W-:Y:S01]  /*a4d0*/  FADD.FTZ R72, R72, R73 ;  /* 0x0000004948487221 */ /* 0x000fe20000010000 */
[----:B-1----:R-:W-:Y:S01]  /*a4e0*/  F2FP.F16.F32.PACK_AB R51, R77, R74 ;  /* 0x0000004a4d33723e */ /* 0x002fe200000000ff */
[----:B------:R-:W-:Y:S01]  /*a4f0*/  MUFU.EX2 R78, R78 ;  /* 0x0000004e004e7308 */ /* 0x000fe20000000800 */
[----:B------:R-:W-:Y:S01]  /*a500*/  FADD.FTZ R69, R68, R69 ;  /* 0x0000004544457221 */ /* 0x000fe20000010000 */
[----:B------:R-:W-:-:S03]  /*a510*/  FADD.FTZ R75, R75, R72 ;  /* 0x000000484b4b7221 */ /* 0x000fc60000010000 */
[----:B------:R-:W-:Y:S01]  /*a520*/  FADD.FTZ R70, R70, R69 ;  /* 0x0000004546467221 */ /* 0x000fe20000010000 */
[----:B---3--:R-:W-:Y:S01]  /*a530*/  HMMA.16816.F32 R12, R48, R36, R12 ;  /* 0x00000024300c723c */ /* 0x008fe2000000180c */
[----:B------:R-:W-:Y:S01]  /*a540*/  FADD.FTZ R2, R74, R75 ;  /* 0x0000004b4a027221 */ /* 0x000fe20000010000 */
[----:B------:R-:W-:Y:S01]  /*a550*/  MUFU.EX2 R79, R79 ;  /* 0x0000004f004f7308 */ /* 0x000fe20000000800 */
[----:B------:R-:W-:Y:S02]  /*a560*/  FADD.FTZ R70, R71, R70 ;  /* 0x0000004647467221 */ /* 0x000fe40000010000 */
[----:B------:R-:W-:-:S03]  /*a570*/  FADD.FTZ R2, R77, R2 ;  /* 0x000000024d027221 */ /* 0x000fc60000010000 */
[C---:B------:R-:W-:Y:S01]  /*a580*/  HMMA.16816.F32 R16, R48.reuse, R38, R16 ;  /* 0x000000263010723c */ /* 0x040fe20000001810 */
[----:B------:R-:W-:Y:S01]  /*a590*/  LDSM.16.MT88.4 R36, [R168+0x7800] ;  /* 0x00780000a824783b */ /* 0x000fe20000004200 */
[----:B------:R-:W-:Y:S06]  /*a5a0*/  MUFU.EX2 R91, R91 ;  /* 0x0000005b005b7308 */ /* 0x000fec0000000800 */
[C---:B------:R-:W-:Y:S02]  /*a5b0*/  HMMA.16816.F32 R32, R48.reuse, R28, R32 ;  /* 0x0000001c3020723c */ /* 0x040fe40000001820 */
[----:B------:R-:W1:Y:S06]  /*a5c0*/  MUFU.EX2 R82, R82 ;  /* 0x0000005200527308 */ /* 0x000e6c0000000800 */
[C---:B------:R-:W-:Y:S01]  /*a5d0*/  HMMA.16816.F32 R20, R48.reuse, R30, R20 ;  /* 0x0000001e3014723c */ /* 0x040fe20000001814 */
[----:B------:R-:W3:Y:S01]  /*a5e0*/  LDSM.16.MT88.4 R28, [R102+0x7800] ;  /* 0x00780000661c783b */ /* 0x000ee20000004200 */
[----:B------:R-:W-:Y:S06]  /*a5f0*/  MUFU.EX2 R88, R88 ;  /* 0x0000005800587308 */ /* 0x000fec0000000800 */
[C---:B------:R-:W-:Y:S02]  /*a600*/  HMMA.16816.F32 R24, R48.reuse, R40, R24 ;  /* 0x000000283018723c */ /* 0x040fe40000001818 */
[----:B------:R-:W4:Y:S06]  /*a610*/  MUFU.EX2 R127, R127 ;  /* 0x0000007f007f7308 */ /* 0x000f2c0000000800 */
[C---:B------:R-:W-:Y:S01]  /*a620*/  HMMA.16816.F32 R4, R48.reuse, R42, R4 ;  /* 0x0000002a3004723c */ /* 0x040fe20000001804 */
[----:B------:R-:W3:Y:S01]  /*a630*/  LDSM.16.MT88.4 R40, [R164+0x7800] ;  /* 0x00780000a428783b */ /* 0x000ee20000004200 */
[----:B------:R-:W-:Y:S06]  /*a640*/  MUFU.EX2 R133, R133 ;  /* 0x0000008500857308 */ /* 0x000fec0000000800 */
[C---:B-----5:R-:W-:Y:S02]  /*a650*/  HMMA.16816.F32 R44, R48.reuse, R52, R44 ;  /* 0x00000034302c723c */ /* 0x060fe4000000182c */
[----:B------:R-:W5:Y:S06]  /*a660*/  MUFU.EX2 R90, R90 ;  /* 0x0000005a005a7308 */ /* 0x000f6c0000000800 */
[----:B------:R-:W-:Y:S01]  /*a670*/  HMMA.16816.F32 R8, R48, R54, R8 ;  /* 0x000000363008723c */ /* 0x000fe20000001808 */
[----:B--2---:R-:W-:Y:S01]  /*a680*/  F2FP.F16.F32.PACK_AB R48, R80, R83 ;  /* 0x000000535030723e */ /* 0x004fe200000000ff */
[----:B------:R-:W2:Y:S01]  /*a690*/  LDSM.16.MT88.4 R52, [R100+0x7800] ;  /* 0x007800006434783b */ /* 0x000ea20000004200 */
[----:B-1----:R-:W-:Y:S01]  /*a6a0*/  F2FP.F16.F32.PACK_AB R49, R82, R91 ;  /* 0x0000005b5231723e */ /* 0x002fe200000000ff */
[----:B------:R-:W-:Y:S01]  /*a6b0*/  MUFU.EX2 R131, R131 ;  /* 0x0000008300837308 */ /* 0x000fe20000000800 */
[----:B------:R-:W-:Y:S01]  /*a6c0*/  F2FP.F16.F32.PACK_AB R50, R79, R78 ;  /* 0x0000004e4f32723e */ /* 0x000fe200000000ff */
[----:B------:R-:W-:Y:S01]  /*a6d0*/  FADD.FTZ R83, R83, R70 ;  /* 0x0000004653537221 */ /* 0x000fe20000010000 */
[----:B----4-:R-:W-:Y:S01]  /*a6e0*/  F2FP.F16.F32.PACK_AB R51, R127, R88 ;  /* 0x000000587f33723e */ /* 0x010fe200000000ff */
[----:B------:R-:W-:Y:S01]  /*a6f0*/  FADD.FTZ R91, R91, R2 ;  /* 0x000000025b5b7221 */ /* 0x000fe20000010000 */
[-C--:B------:R-:W-:Y:S01]  /*a700*/  MOV R2, R65.reuse ;  /* 0x0000004100027202 */ /* 0x080fe20000000f00 */
[----:B------:R-:W-:Y:S01]  /*a710*/  FADD.FTZ R83, R80, R83 ;  /* 0x0000005350537221 */ /* 0x000fe20000010000 */
[----:B------:R-:W-:Y:S01]  /*a720*/  @P0 MOV R2, R65 ;  /* 0x0000004100020202 */ /* 0x000fe20000000f00 */
[----:B------:R-:W-:Y:S01]  /*a730*/  MUFU.EX2 R136, R136 ;  /* 0x0000008800887308 */ /* 0x000fe20000000800 */
[----:B------:R-:W-:Y:S01]  /*a740*/  FADD.FTZ R91, R82, R91 ;  /* 0x0000005b525b7221 */ /* 0x000fe20000010000 */
[----:B---3--:R-:W-:Y:S01]  /*a750*/  HMMA.16816.F32 R32, R48, R28, R32 ;  /* 0x0000001c3020723c */ /* 0x008fe20000001820 */
[----:B------:R-:W-:-:S02]  /*a760*/  FADD.FTZ R78, R78, R83 ;  /* 0x000000534e4e7221 */ /* 0x000fc40000010000 */
[----:B------:R-:W-:Y:S02]  /*a770*/  FADD.FTZ R88, R88, R91 ;  /* 0x0000005b58587221 */ /* 0x000fe40000010000 */
[----:B------:R-:W-:Y:S01]  /*a780*/  FADD.FTZ R78, R79, R78 ;  /* 0x0000004e4f4e7221 */ /* 0x000fe20000010000 */
[----:B------:R-:W-:Y:S01]  /*a790*/  MUFU.EX2 R129, R129 ;  /* 0x0000008100817308 */ /* 0x000fe20000000800 */
[----:B------:R-:W-:Y:S01]  /*a7a0*/  FADD.FTZ R88, R127, R88 ;  /* 0x000000587f587221 */ /* 0x000fe20000010000 */
[C---:B------:R-:W-:Y:S01]  /*a7b0*/  HMMA.16816.F32 R20, R48.reuse, R30, R20 ;  /* 0x0000001e3014723c */ /* 0x040fe20000001814 */
[----:B------:R-:W1:Y:S05]  /*a7c0*/  LDSM.16.MT88.4 R28, [R164+0x8000] ;  /* 0x00800000a41c783b */ /* 0x000e6a0000004200 */
[----:B------:R-:W3:Y:S02]  /*a7d0*/  MUFU.EX2 R128, R128 ;  /* 0x0000008000807308 */ /* 0x000ee40000000800 */
[C---:B------:R-:W-:Y:S06]  /*a7e0*/  HMMA.16816.F32 R12, R48.reuse, R36, R12 ;  /* 0x00000024300c723c */ /* 0x040fec000000180c */
[----:B------:R-:W-:Y:S02]  /*a7f0*/  MUFU.EX2 R132, R132 ;  /* 0x0000008400847308 */ /* 0x000fe40000000800 */
[C---:B------:R-:W-:Y:S01]  /*a800*/  HMMA.16816.F32 R16, R48.reuse, R38, R16 ;  /* 0x000000263010723c */ /* 0x040fe20000001810 */
[----:B------:R-:W4:Y:S05]  /*a810*/  LDSM.16.MT88.4 R36, [R168+0x8000] ;  /* 0x00800000a824783b */ /* 0x000f2a0000004200 */
[----:B------:R-:W1:Y:S02]  /*a820*/  MUFU.EX2 R135, R135 ;  /* 0x0000008700877308 */ /* 0x000e640000000800 */
        /* <DEDUP_REMOVED lines=8> */
[----:B-----5:R-:W-:Y:S01]  /*a8b0*/  F2FP.F16.F32.PACK_AB R48, R90, R133 ;  /* 0x000000855a30723e */ /* 0x020fe200000000ff */
[----:B------:R-:W2:Y:S01]  /*a8c0*/  LDSM.16.MT88.4 R52, [R100+0x8000] ;  /* 0x008000006434783b */ /* 0x000ea20000004200 */
        /* <DEDUP_REMOVED lines=15> */
[----:B------:R-:W1:Y:S01]  /*a9c0*/  LDSM.16.MT88.4 R28, [R168+0x8800] ;  /* 0x00880000a81c783b */ /* 0x000e620000004200 */
        /* <DEDUP_REMOVED lines=9> */
[----:B------:R-:W-:Y:S01]  /*aa60*/  LDSM.16.MT88.4 R40, [R100+0x8800] ;  /* 0x008800006428783b */ /* 0x000fe20000004200 */
[----:B------:R-:W4:Y:S06]  /*aa70*/  MUFU.EX2 R120, R120 ;  /* 0x0000007800787308 */ /* 0x000f2c0000000800 */
[----:B--2---:R-:W-:Y:S01]  /*aa80*/  HMMA.16816.F32 R44, R48, R52, R44 ;  /* 0x00000034302c723c */ /* 0x004fe2000000182c */
[----:B------:R-:W-:Y:S01]  /*aa90*/  F2FP.F16.F32.PACK_AB R52, R130, R123 ;  /* 0x0000007b8234723e */ /* 0x000fe200000000ff */
[----:B------:R-:W-:Y:S01]  /*aaa0*/  MUFU.EX2 R126, R126 ;  /* 0x0000007e007e7308 */ /* 0x000fe20000000800 */
[----:B---3--:R-:W-:Y:S01]  /*aab0*/  F2FP.F16.F32.PACK_AB R53, R124, R119 ;  /* 0x000000777c35723e */ /* 0x008fe200000000ff */
[----:B------:R-:W-:Y:S01]  /*aac0*/  FADD.FTZ R123, R123, R136 ;  /* 0x000000887b7b7221 */ /* 0x000fe20000010000 */
[----:B------:R-:W-:-:S03]  /*aad0*/  FADD.FTZ R119, R119, R132 ;  /* 0x0000008477777221 */ /* 0x000fc60000010000 */
[----:B------:R-:W-:Y:S01]  /*aae0*/  HMMA.16816.F32 R8, R48, R54, R8 ;  /* 0x000000363008723c */ /* 0x000fe20000001808 */
[----:B------:R-:W2:Y:S01]  /*aaf0*/  LDSM.16.MT88.4 R48, [R102+0x8800] ;  /* 0x008800006630783b */ /* 0x000ea20000004200 */
[----:B------:R-:W-:Y:S01]  /*ab00*/  F2FP.F16.F32.PACK_AB R54, R134, R121 ;  /* 0x000000798636723e */ /* 0x000fe200000000ff */
[----:B------:R-:W-:Y:S01]  /*ab10*/  MUFU.EX2 R111, R111 ;  /* 0x0000006f006f7308 */ /* 0x000fe20000000800 */
[----:B-----5:R-:W-:Y:S01]  /*ab20*/  F2FP.F16.F32.PACK_AB R55, R125, R122 ;  /* 0x0000007a7d37723e */ /* 0x020fe200000000ff */
        /* <DEDUP_REMOVED lines=16> */
[----:B--2---:R-:W-:Y:S01]  /*ac30*/  HMMA.16816.F32 R32, R52, R48, R32 ;  /* 0x000000303420723c */ /* 0x004fe20000001820 */
[----:B------:R-:W-:Y:S01]  /*ac40*/  F2FP.F16.F32.PACK_AB R48, R120, R117 ;  /* 0x000000757830723e */ /* 0x000fe200000000ff */
[----:B------:R-:W-:Y:S01]  /*ac50*/  MUFU.EX2 R189, R189 ;  /* 0x000000bd00bd7308 */ /* 0x000fe20000000800 */
[----:B---3--:R-:W-:Y:S01]  /*ac60*/  F2FP.F16.F32.PACK_AB R49, R116, R113 ;  /* 0x000000717431723e */ /* 0x008fe200000000ff */
[----:B------:R-:W-:Y:S01]  /*ac70*/  FADD.FTZ R117, R117, R134 ;  /* 0x0000008675757221 */ /* 0x000fe20000010000 */
[----:B------:R-:W-:-:S03]  /*ac80*/  FADD.FTZ R113, R113, R122 ;  /* 0x0000007a71717221 */ /* 0x000fc60000010000 */
[C---:B------:R-:W-:Y:S01]  /*ac90*/  HMMA.16816.F32 R20, R52.reuse, R50, R20 ;  /* 0x000000323414723c */ /* 0x040fe20000001814 */
[----:B------:R-:W-:Y:S01]  /*aca0*/  F2FP.F16.F32.PACK_AB R50, R111, R126 ;  /* 0x0000007e6f32723e */ /* 0x000fe200000000ff */
[----:B------:R-:W-:Y:S01]  /*acb0*/  FADD.FTZ R117, R120, R117 ;  /* 0x0000007578757221 */ /* 0x000fe20000010000 */
[----:B-----5:R-:W-:Y:S01]  /*acc0*/  F2FP.F16.F32.PACK_AB R51, R115, R114 ;  /* 0x000000727333723e */ /* 0x020fe200000000ff */
[----:B------:R-:W-:Y:S02]  /*acd0*/  FADD.FTZ R113, R116, R113 ;  /* 0x0000007174717221 */ /* 0x000fe40000010000 */
[----:B------:R-:W-:Y:S02]  /*ace0*/  FADD.FTZ R126, R126, R117 ;  /* 0x000000757e7e7221 */ /* 0x000fe40000010000 */
[----:B------:R-:W-:Y:S01]  /*acf0*/  HMMA.16816.F32 R44, R52, R40, R44 ;  /* 0x00000028342c723c */ /* 0x000fe2000000182c */
[----:B------:R-:W-:Y:S01]  /*ad00*/  FADD.FTZ R114, R114, R113 ;  /* 0x0000007172727221 */ /* 0x000fe20000010000 */
[----:B------:R-:W-:-:S03]  /*ad10*/  FADD.FTZ R111, R111, R126 ;  /* 0x0000007e6f6f7221 */ /* 0x000fc60000010000 */
[----:B------:R-:W-:-:S03]  /*ad20*/  FADD.FTZ R115, R115, R114 ;  /* 0x0000007273737221 */ /* 0x000fc60000010000 */
[C---:B-1----:R-:W-:Y:S08]  /*ad30*/  HMMA.16816.F32 R12, R48.reuse, R28, R12 ;  /* 0x0000001c300c723c */ /* 0x042ff0000000180c */
[C---:B------:R-:W-:Y:S01]  /*ad40*/  HMMA.16816.F32 R16, R48.reuse, R30, R16 ;  /* 0x0000001e3010723c */ /* 0x040fe20000001810 */
[----:B------:R-:W1:Y:S07]  /*ad50*/  LDSM.16.MT88.4 R28, [R100+0x9000] ;  /* 0x00900000641c783b */ /* 0x000e6e0000004200 */
[----:B----4-:R-:W-:Y:S01]  /*ad60*/  HMMA.16816.F32 R24, R48, R36, R24 ;  /* 0x000000243018723c */ /* 0x010fe20000001818 */
[--C-:B------:R-:W-:Y:S01]  /*ad70*/  FFMA.FTZ R36, R3, UR4, -R101.reuse ;  /* 0x0000000403247c23 */ /* 0x100fe20008010865 */
[----:B------:R-:W-:Y:S01]  /*ad80*/  FFMA.FTZ R3, R60, UR4, -R101 ;  /* 0x000000043c037c23 */ /* 0x000fe20008010865 */
[----:B------:R-:W-:Y:S05]  /*ad90*/  MUFU.EX2 R37, R61 ;  /* 0x0000003d00257308 */ /* 0x000fea0000000800 */
[----:B------:R-:W-:Y:S01]  /*ada0*/  HMMA.16816.F32 R8, R52, R42, R8 ;  /* 0x0000002a3408723c */ /* 0x000fe20000001808 */
[--C-:B------:R-:W-:Y:S01]  /*adb0*/  FFMA.FTZ R52, R57, UR4, -R108.reuse ;  /* 0x0000000439347c23 */ /* 0x100fe2000801086c */
[--C-:B------:R-:W-:Y:S01]  /*adc0*/  FFMA.FTZ R53, R64, UR4, -R108.reuse ;  /* 0x0000000440357c23 */ /* 0x100fe2000801086c */
[----:B------:R-:W-:Y:S01]  /*add0*/  FFMA.FTZ R54, R62, UR4, -R108 ;  /* 0x000000043e367c23 */ /* 0x000fe2000801086c */
[----:B------:R-:W-:Y:S01]  /*ade0*/  MUFU.EX2 R0, R36 ;  /* 0x0000002400007308 */ /* 0x000fe20000000800 */
[----:B------:R-:W2:Y:S03]  /*adf0*/  LDSM.16.MT88.4 R40, [R102+0x9000] ;  /* 0x009000006628783b */ /* 0x000ea60000004200 */
[C---:B------:R-:W-:Y:S04]  /*ae00*/  HMMA.16816.F32 R4, R48.reuse, R38, R4 ;  /* 0x000000263004723c */ /* 0x040fe80000001804 */
[----:B------:R-:W-:Y:S08]  /*ae10*/  MUFU.EX2 R52, R52 ;  /* 0x0000003400347308 */ /* 0x000ff00000000800 */
[----:B------:R-:W3:Y:S01]  /*ae20*/  MUFU.EX2 R53, R53 ;  /* 0x0000003500357308 */ /* 0x000ee20000000800 */
[C---:B-1----:R-:W-:Y:S07]  /*ae30*/  HMMA.16816.F32 R44, R48.reuse, R28, R44 ;  /* 0x0000001c302c723c */ /* 0x042fee000000182c */
[----:B------:R-:W1:Y:S01]  /*ae40*/  MUFU.EX2 R54, R54 ;  /* 0x0000003600367308 */ /* 0x000e620000000800 */
[----:B------:R-:W-:Y:S01]  /*ae50*/  HMMA.16816.F32 R8, R48, R30, R8 ;  /* 0x0000001e3008723c */ /* 0x000fe20000001808 */
[----:B------:R-:W4:Y:S06]  /*ae60*/  LDSM.16.MT88.4 R28, [R102+0x9800] ;  /* 0x00980000661c783b */ /* 0x000f2c0000004200 */
[----:B------:R-:W5:Y:S01]  /*ae70*/  MUFU.EX2 R3, R3 ;  /* 0x0000000300037308 */ /* 0x000f620000000800 */
[----:B---3--:R-:W-:Y:S01]  /*ae80*/  F2FP.F16.F32.PACK_AB R68, R53, R52 ;  /* 0x000000343544723e */ /* 0x008fe200000000ff */
[----:B------:R-:W-:-:S04]  /*ae90*/  FADD.FTZ R52, R52, R111 ;  /* 0x0000006f34347221 */ /* 0x000fc80000010000 */
[----:B------:R-:W-:Y:S02]  /*aea0*/  FADD.FTZ R53, R53, R52 ;  /* 0x0000003435357221 */ /* 0x000fe40000010000 */
[----:B------:R-:W3:Y:S01]  /*aeb0*/  MUFU.EX2 R36, R59 ;  /* 0x0000003b00247308 */ /* 0x000ee20000000800 */
[----:B-1----:R-:W-:Y:S01]  /*aec0*/  F2FP.F16.F32.PACK_AB R70, R37, R54 ;  /* 0x000000362546723e */ /* 0x002fe200000000ff */
[----:B--2---:R-:W-:Y:S01]  /*aed0*/  HMMA.16816.F32 R32, R48, R40, R32 ;  /* 0x000000283020723c */ /* 0x004fe20000001820 */
[----:B------:R-:W-:-:S04]  /*aee0*/  FADD.FTZ R54, R54, R53 ;  /* 0x0000003536367221 */ /* 0x000fc80000010000 */
[----:B------:R-:W-:Y:S01]  /*aef0*/  FADD.FTZ R190, R37, R54 ;  /* 0x0000003625be7221 */ /* 0x000fe20000010000 */
[----:B-----5:R-:W-:Y:S02]  /*af00*/  F2FP.F16.F32.PACK_AB R69, R3, R0 ;  /* 0x000000000345723e */ /* 0x020fe400000000ff */
[----:B------:R-:W-:Y:S01]  /*af10*/  HMMA.16816.F32 R20, R48, R42, R20 ;  /* 0x0000002a3014723c */ /* 0x000fe20000001814 */
[----:B------:R-:W-:-:S04]  /*af20*/  FADD.FTZ R0, R0, R115 ;  /* 0x0000007300007221 */ /* 0x000fc80000010000 */
[----:B------:R-:W-:Y:S01]  /*af30*/  FADD.FTZ R3, R3, R0 ;  /* 0x0000000003037221 */ /* 0x000fe20000010000 */
[-C--:B------:R-:W-:Y:S02]  /*af40*/  MOV R0, R63.reuse ;  /* 0x0000003f00007202 */ /* 0x080fe40000000f00 */
[----:B---3--:R-:W-:Y:S01]  /*af50*/  F2FP.F16.F32.PACK_AB R71, R189, R36 ;  /* 0x00000024bd47723e */ /* 0x008fe200000000ff */
[----:B------:R-:W-:Y:S01]  /*af60*/  FADD.FTZ R36, R36, R3 ;  /* 0x0000000324247221 */ /* 0x000fe20000010000 */
[----:B------:R-:W-:-:S03]  /*af70*/  @P0 MOV R0, R63 ;  /* 0x0000003f00000202 */ /* 0x000fc60000000f00 */
[----:B------:R-:W-:Y:S02]  /*af80*/  FADD.FTZ R189, R189, R36 ;  /* 0x00000024bdbd7221 */ /* 0x000fe40000010000 */
[C---:B------:R-:W-:Y:S01]  /*af90*/  HMMA.16816.F32 R96, R68.reuse, R92, R12 ;  /* 0x0000005c4460723c */ /* 0x040fe2000000180c */
        /* <DEDUP_REMOVED lines=9> */
[----:B------:R-:W-:-:S15]  /*b030*/  @P0 BRA `(.L_x_5203) ;  /* 0x0000000000040947 */ /* 0x000fde0003800000 */
.L_x_5195:
[----:B------:R-:W-:-:S07]  /*b040*/  IADD3 R138, PT, PT, R56, -0x1, RZ ;  /* 0xffffffff388a7810 */ /* 0x000fce0007ffe0ff */
.L_x_5203:
        /* <DEDUP_REMOVED lines=15> */
.L_x_5208:
        /* <DEDUP_REMOVED lines=56> */
[C---:B------:R-:W-:Y:S03]  /*b4c0*/  LEA R12, P3, R7.reuse, R184, 0x2 ;  /* 0x000000b8070c7211 */ /* 0x040fe600078610ff */
[----:B------:R-:W2:Y:S01]  /*b4d0*/  LDG.E R8, desc[UR16][R14.64] ;  /* 0x000000100e087981 */ /* 0x000ea2000c1e1900 */
[C---:B------:R-:W-:Y:S01]  /*b4e0*/  LEA.HI.X.SX32 R13, R7.reuse, R185, 0x2, P3 ;  /* 0x000000b9070d7211 */ /* 0x040fe200018f16ff */
[----:B------:R-:W-:Y:S04]  /*b4f0*/  IMAD.IADD R7, R7, 0x1, -R9 ;  /* 0x0000000107077824 */ /* 0x000fe800078e0a09 */
[----:B------:R-:W-:Y:S01]  /*b500*/  IMAD R7, R7, R6, -0x80 ;  /* 0xffffff8007077424 */ /* 0x000fe200078e0206 */
[----:B------:R-:W2:Y:S04]  /*b510*/  LDG.E R5, desc[UR16][R12.64] ;  /* 0x000000100c057981 */ /* 0x000ea8000c1e1900 */
        /* <DEDUP_REMOVED lines=13> */
.L_x_5205:
[----:B------:R-:W-:Y:S01]  /*b5f0*/  @!PT LDS RZ, [RZ] ;  /* 0x00000000fffff984 */ /* 0x000fe20000000800 */
[----:B------:R-:W-:Y:S01]  /*b600*/  @!PT LDS RZ, [RZ] ;  /* 0x00000000fffff984 */ /* 0x000fe20000000800 */
[----:B------:R-:W-:Y:S01]  /*b610*/  @!PT LDS RZ, [RZ] ;  /* 0x00000000fffff984 */ /* 0x000fe20000000800 */
[----:B------:R-:W-:Y:S01]  /*b620*/  @!P1 LDGSTS.E.BYPASS.LTC128B.128 [R181+0x6000], desc[UR16][R178.64] ;  /* 0x06000000b2b59fae */ /* 0x000fe2000b981a10 */
[C---:B------:R-:W-:Y:S02]  /*b630*/  SHF.L.U32 R3, R2.reuse, 0x5, RZ ;  /* 0x0000000502037819 */ /* 0x040fe400000006ff */
[----:B-1----:R-:W-:Y:S02]  /*b640*/  SHF.L.U64.HI R0, R2, 0x5, R191 ;  /* 0x0000000502007819 */ /* 0x002fe400000102bf */
[----:B------:R-:W-:Y:S02]  /*b650*/  IADD3 R192, P3, PT, R3, R178, RZ ;  /* 0x000000b203c07210 */ /* 0x000fe40007f7e0ff */
[----:B------:R-:W-:Y:S01]  /*b660*/  IADD3 R188, PT, PT, R188, -0x1, RZ ;  /* 0xffffffffbcbc7810 */ /* 0x000fe20007ffe0ff */
        /* <DEDUP_REMOVED lines=10> */
[----:B------:R-:W-:Y:S01]  /*b710*/  @!P0 IMAD.WIDE.U32 R194, R2, 0xa0, R192 ;  /* 0x000000a002c28825 */ /* 0x000fe200078e00c0 */
        /* <DEDUP_REMOVED lines=8> */
[----:B------:R-:W-:Y:S03]  /*b7a0*/  ISETP.GT.AND P3, PT, R188, R175, PT ;  /* 0x000000afbc00720c */ /* 0x000fe60003f64270 */
        /* <DEDUP_REMOVED lines=130> */
[----:B------:R-:W2:Y:S01]  /*bfd0*/  MUFU.TANH R246, R246 ;  /* 0x000000f600f67308 */ /* 0x000ea20000002400 */
[----:B------:R-:W-:Y:S01]  /*bfe0*/  FMUL.FTZ R244, R12, UR10 ;  /* 0x0000000a0cf47c20 */ /* 0x000fe20008410000 */
[----:B------:R-:W-:Y:S01]  /*bff0*/  FMUL.FTZ R242, R13, UR10 ;  /* 0x0000000a0df27c20 */ /* 0x000fe20008410000 */
[----:B------:R-:W-:Y:S01]  /*c000*/  FMUL.FTZ R239, R14, UR10 ;  /* 0x0000000a0eef7c20 */ /* 0x000fe20008410000 */
[----:B------:R-:W-:Y:S01]  /*c010*/  FMUL.FTZ R237, R15, UR10 ;  /* 0x0000000a0fed7c20 */ /* 0x000fe20008410000 */
[C---:B------:R-:W-:Y:S05]  /*c020*/  HMMA.16816.F32 R24, R128.reuse, R110, R24 ;  /* 0x0000006e8018723c */ /* 0x040fea0000001818 */
[----:B------:R-:W4:Y:S01]  /*c030*/  MUFU.TANH R243, R243 ;  /* 0x000000f300f37308 */ /* 0x000f220000002400 */
        /* <DEDUP_REMOVED lines=202> */
.L_x_5207:
        /* <DEDUP_REMOVED lines=60> */
.L_x_5206:
        /* <DEDUP_REMOVED lines=145> */
[----:B------:R-:W-:Y:S04]  /*d9b0*/  ISETP.GT.AND P0, PT, R188, R175, PT ;  /* 0x000000afbc00720c */ /* 0x000fe80003f04270 */
        /* <DEDUP_REMOVED lines=263> */
.L_x_5204:
        /* <DEDUP_REMOVED lines=142> */
.L_x_5210:
[----:B------:R-:W-:Y:S05]  /*f310*/  BSYNC.RECONVERGENT B0 ;  /* 0x0000000000007941 */ /* 0x000fea0003800200 */
.L_x_5209:
        /* <DEDUP_REMOVED lines=36> */
.L_x_5211:
        /* <DEDUP_REMOVED lines=10> */
.L_x_7177:


//--------------------- .text._ZN5flash24flash_fwd_splitkv_kernelI23Flash_fwd_kernel_traitsILi64ELi64ELi128ELi4ELb0ELb0EN7cutlass6half_tE19Flash_kernel_traitsILi64ELi64ELi128ELi4ES3_EELb1ELb0ELb0ELb0ELb0ELb0ELb1ELb1EEEvNS_16Flash_fwd_paramsE --------------------------
	.section	.text._ZN5flash24flash_fwd_splitkv_kernelI23Flash_fwd_kernel_traitsILi64ELi64ELi128ELi4ELb0ELb0EN7cutlass6half_tE19Flash_kernel_traitsILi64ELi64ELi128ELi4ES3_EELb1ELb0ELb0ELb0ELb0ELb0ELb1ELb1EEEvNS_16Flash_fwd_paramsE,"ax",@progbits
	.align	128
        .global         _ZN5flash24flash_fwd_splitkv_kernelI23Flash_fwd_kernel_traitsILi64ELi64ELi128ELi4ELb0ELb0EN7cutlass6half_tE19Flash_kernel_traitsILi64ELi64ELi128ELi4ES3_EELb1ELb0ELb0ELb0ELb0ELb0ELb1ELb1EEEvNS_16Flash_fwd_paramsE
        .type           _ZN5flash24flash_fwd_splitkv_kernelI23Flash_fwd_kernel_traitsILi64ELi64ELi128ELi4ELb0ELb0EN7cutlass6half_tE19Flash_kernel_traitsILi64ELi64ELi128ELi4ES3_EELb1ELb0ELb0ELb0ELb0ELb0ELb1ELb1EEEvNS_16Flash_fwd_paramsE,@function
        .size           _ZN5flash24flash_fwd_splitkv_kernelI23Flash_fwd_kernel_traitsILi64ELi64ELi128ELi4ELb0ELb0EN7cutlass6half_tE19Flash_kernel_traitsILi64ELi64ELi128ELi4ES3_EELb1ELb0ELb0ELb0ELb0ELb0ELb1ELb1EEEvNS_16Flash_fwd_paramsE,(.L_x_7178 - _ZN5flash24flash_fwd_splitkv_kernelI23Flash_fwd_kernel_traitsILi64ELi64ELi128ELi4ELb0ELb0EN7cutlass6half_tE19Flash_kernel_traitsILi64ELi64ELi128ELi4ES3_EELb1ELb0ELb0ELb0ELb0ELb0ELb1ELb1EEEvNS_16Flash_fwd_paramsE)
        .other          _ZN5flash24flash_fwd_splitkv_kernelI23Flash_fwd_kernel_traitsILi64ELi64ELi128ELi4ELb0ELb0EN7cutlass6half_tE19Flash_kernel_traitsILi64ELi64ELi128ELi4ES3_EELb1ELb0ELb0ELb0ELb0ELb0ELb1ELb1EEEvNS_16Flash_fwd_paramsE,@"STO_CUDA_ENTRY STV_DEFAULT"
_ZN5flash24flash_fwd_splitkv_kernelI23Flash_fwd_kernel_traitsILi64ELi64ELi128ELi4ELb0ELb0EN7cutlass6half_tE19Flash_kernel_traitsILi64ELi64ELi128ELi4ES3_EELb1ELb0ELb0ELb0ELb0ELb0ELb1ELb1EEEvNS_16Flash_fwd_paramsE:
.text._ZN5flash24flash_fwd_splitkv_kernelI23Flash_fwd_kernel_traitsILi64ELi64ELi128ELi4ELb0ELb0EN7cutlass6half_tE19Flash_kernel_traitsILi64ELi64ELi128ELi4ES3_EELb1ELb0ELb0ELb0ELb0ELb0ELb1ELb1EEEvNS_16Flash_fwd_paramsE:
[----:B------:R-:W-:Y:S08]  /*0000*/  LDC R1, c[0x0][0x37c] ;  /* 0x0000df00ff017b82 */ /* 0x000ff00000000800 */
[----:B------:R-:W1:Y:S01]  /*0010*/  LDC R5, c[0x0][0x3e0] ;  /* 0x0000f800ff057b82 */ /* 0x000e620000000800 */
[----:B------:R-:W2:Y:S01]  /*0020*/  S2R R8, SR_CTAID.Z ;  /* 0x0000000000087919 */ /* 0x000ea20000002700 */
[----:B------:R-:W3:Y:S01]  /*0030*/  LDCU.64 UR4, c[0x0][0x470] ;  /* 0x00008e00ff0477ac */ /* 0x000ee20008000a00 */
[----:B------:R-:W-:Y:S01]  /*0040*/  IMAD.MOV.U32 R12, RZ, RZ, -0x1 ;  /* 0xffffffffff0c7424 */ /* 0x000fe200078e00ff */
[----:B------:R-:W4:Y:S04]  /*0050*/  LDCU.64 UR6, c[0x0][0x358] ;  /* 0x00006b00ff0677ac */ /* 0x000f280008000a00 */
[----:B------:R-:W4:Y:S01]  /*0060*/  LDC.64 R10, c[0x0][0x460] ;  /* 0x00011800ff0a7b82 */ /* 0x000f220000000a00 */
        /* <DEDUP_REMOVED lines=12> */
[----:B------:R-:W2:Y:S03]  /*0130*/  LDC.64 R6, c[0x0][0x460] ;  /* 0x00011800ff067b82 */ /* 0x000ea60000000a00 */
[----:B------:R-:W-:-:S05]  /*0140*/  IMAD R0, R5, R0, R8 ;  /* 0x0000000005007224 */ /* 0x000fca00078e0208 */
[----:B------:R-:W-:-:S13]  /*0150*/  ISETP.GE.U32.AND P0, PT, R0, R5, PT ;  /* 0x000000050000720c */ /* 0x000fda0003f06070 */
[----:B------:R-:W-:Y:S02]  /*0160*/  @P0 IMAD.IADD R0, R0, 0x1, -R5 ;  /* 0x0000000100000824 */ /* 0x000fe400078e0a05 */
[----:B------:R-:W-:Y:S01]  /*0170*/  @P0 VIADD R179, R179, 0x1 ;  /* 0x00000001b3b30836 */ /* 0x000fe20000000000 */
[----:B--2---:R-:W-:Y:S02]  /*0180*/  ISETP.NE.U32.AND P0, PT, R6, RZ, PT ;  /* 0x000000ff0600720c */ /* 0x004fe40003f05070 */
[----:B------:R-:W-:Y:S02]  /*0190*/  ISETP.GE.U32.AND P2, PT, R0, R5, PT ;  /* 0x000000050000720c */ /* 0x000fe40003f46070 */
[----:B------:R-:W-:Y:S02]  /*01a0*/  ISETP.NE.AND.EX P3, PT, R7, RZ, PT, P0 ;  /* 0x000000ff0700720c */ /* 0x000fe40003f65300 */
[----:B------:R-:W-:Y:S02]  /*01b0*/  ISETP.NE.U32.AND P1, PT, R6, RZ, PT ;  /* 0x000000ff0600720c */ /* 0x000fe40003f25070 */
[----:B-1----:R-:W-:-:S02]  /*01c0*/  ISETP.NE.U32.AND P0, PT, R2, RZ, PT ;  /* 0x000000ff0200720c */ /* 0x002fc40003f05070 */
[----:B------:R-:W-:-:S05]  /*01d0*/  ISETP.NE.AND.EX P1, PT, R7, RZ, PT, P1 ;  /* 0x000000ff0700720c */ /* 0x000fca0003f25310 */
[----:B------:R-:W-:Y:S01]  /*01e0*/  @P2 VIADD R179, R179, 0x1 ;  /* 0x00000001b3b32836 */ /* 0x000fe20000000000 */
[----:B------:R-:W-:Y:S02]  /*01f0*/  ISETP.NE.AND.EX P2, PT, R3, RZ, PT, P0 ;  /* 0x000000ff0300720c */ /* 0x000fe40003f45300 */
[----:B------:R-:W-:Y:S02]  /*0200*/  @!P4 LOP3.LUT R179, RZ, R5, RZ, 0x33, !PT ;  /* 0x00000005ffb3c212 */ /* 0x000fe400078e33ff */
[----:B---3--:R-:W-:-:S03]  /*0210*/  ISETP.NE.U32.AND P0, PT, RZ, UR4, PT ;  /* 0x00000004ff007c0c */ /* 0x008fc6000bf05070 */
[----:B----4-:R-:W-:Y:S01]  /*0220*/  IMAD.WIDE.U32 R6, R179, 0x4, R10 ;  /* 0x00000004b3067825 */ /* 0x010fe200078e000a */
[----:B------:R-:W-:-:S03]  /*0230*/  ISETP.NE.AND.EX P5, PT, RZ, UR5, PT, P0 ;  /* 0x00000005ff007c0c */ /* 0x000fc6000bfa5300 */
[----:B------:R-:W-:Y:S01]  /*0240*/  IMAD.SHL.U32 R9, R179, 0x4, RZ ;  /* 0x00000004b3097824 */ /* 0x000fe200078e00ff */
[----:B------:R-:W2:Y:S01]  /*0250*/  @P1 LDG.E R12, desc[UR6][R6.64] ;  /* 0x00000006060c1981 */ /* 0x000ea2000c1e1900 */
[----:B------:R-:W-:-:S03]  /*0260*/  SHF.R.U32.HI R4, RZ, 0x1e, R179 ;  /* 0x0000001eff047819 */ /* 0x000fc600000116b3 */
[C---:B------:R-:W-:Y:S01]  /*0270*/  @P2 IADD3 R16, P0, PT, R9.reuse, R2, RZ ;  /* 0x0000000209102210 */ /* 0x040fe20007f1e0ff */
[----:B------:R1:W2:Y:S01]  /*0280*/  @P3 LDG.E R11, desc[UR6][R6.64+0x4] ;  /* 0x00000406060b3981 */ /* 0x0002a2000c1e1900 */
[----:B------:R-:W-:Y:S01]  /*0290*/  IADD3 R132, P1, PT, R9, UR4, RZ ;  /* 0x0000000409847c10 */ /* 0x000fe2000ff3e0ff */
[----:B------:R-:W-:Y:S02]  /*02a0*/  IMAD.MOV.U32 R0, RZ, RZ, RZ ;  /* 0x000000ffff007224 */ /* 0x000fe400078e00ff */
[C---:B------:R-:W-:Y:S01]  /*02b0*/  @P2 IMAD.X R17, R4.reuse, 0x1, R3, P0 ;  /* 0x0000000104112824 */ /* 0x040fe200000e0603 */
[----:B------:R-:W-:Y:S01]  /*02c0*/  IADD3.X R133, PT, PT, R4, UR5, RZ, P1, !PT ;  /* 0x0000000504857c10 */ /* 0x000fe20008ffe4ff */
[----:B------:R-:W3:Y:S03]  /*02d0*/  LDC.64 R2, c[0x0][0x468] ;  /* 0x00011a00ff027b82 */ /* 0x000ee60000000a00 */
[----:B------:R4:W5:Y:S04]  /*02e0*/  @P2 LDG.E R65, desc[UR6][R16.64] ;  /* 0x0000000610412981 */ /* 0x000968000c1e1900 */
[----:B------:R4:W5:Y:S01]  /*02f0*/  @P5 LDG.E R0, desc[UR6][R132.64] ;  /* 0x0000000684005981 */ /* 0x000962000c1e1900 */
[----:B------:R-:W3:Y:S01]  /*0300*/  LDCU.U8 UR4, c[0x0][0x532] ;  /* 0x0000a640ff0477ac */ /* 0x000ee20008000000 */
[----:B------:R-:W4:Y:S01]  /*0310*/  S2R R13, SR_CTAID.X ;  /* 0x00000000000d7919 */ /* 0x000f220000002500 */
[----:B------:R-:W2:Y:S01]  /*0320*/  @!P3 LDC R177, c[0x0][0x434] ;  /* 0x00010d00ffb1bb82 */ /* 0x000ea20000000800 */
[----:B-1----:R-:W-:Y:S01]  /*0330*/  IMAD.MOV.U32 R7, RZ, RZ, -0x1 ;  /* 0xffffffffff077424 */ /* 0x002fe200078e00ff */
[----:B---3--:R-:W-:-:S02]  /*0340*/  ISETP.EQ.U32.AND P0, PT, R2, RZ, PT ;  /* 0x000000ff0200720c */ /* 0x008fc40003f02070 */
[----:B------:R-:W-:-:S04]  /*0350*/  ISETP.NE.AND P4, PT, RZ, UR4, PT ;  /* 0x00000004ff007c0c */ /* 0x000fc8000bf85270 */
[----:B------:R-:W-:Y:S02]  /*0360*/  ISETP.EQ.OR.EX P1, PT, R3, RZ, !P4, P0 ;  /* 0x000000ff0300720c */ /* 0x000fe40006722700 */
[----:B------:R-:W-:-:S05]  /*0370*/  IADD3 R14, P0, PT, R9, R2, RZ ;  /* 0x00000002090e7210 */ /* 0x000fca0007f1e0ff */
[----:B------:R-:W-:Y:S01]  /*0380*/  IMAD.X R15, R4, 0x1, R3, P0 ;  /* 0x00000001040f7824 */ /* 0x000fe200000e0603 */
[----:B------:R-:W-:-:S04]  /*0390*/  ISETP.NE.U32.AND P0, PT, R2, RZ, PT ;  /* 0x000000ff0200720c */ /* 0x000fc80003f05070 */
[----:B------:R-:W-:Y:S01]  /*03a0*/  ISETP.NE.AND.EX P0, PT, R3, RZ, PT, P0 ;  /* 0x000000ff0300720c */ /* 0x000fe20003f05300 */
[----:B----4-:R-:W-:Y:S01]  /*03b0*/  IMAD.SHL.U32 R178, R13, 0x40, RZ ;  /* 0x000000400db27824 */ /* 0x010fe200078e00ff */
[----:B------:R1:W5:Y:S11]  /*03c0*/  @!P1 LDG.E R7, desc[UR6][R14.64] ;  /* 0x000000060e079981 */ /* 0x000376000c1e1900 */
[----:B------:R-:W3:Y:S01]  /*03d0*/  @!P0 LDC R71, c[0x0][0x438] ;  /* 0x00010e00ff478b82 */ /* 0x000ee20000000800 */
[----:B--2---:R-:W-:-:S05]  /*03e0*/  @P3 IMAD.IADD R177, R11, 0x1, -R12 ;  /* 0x000000010bb13824 */ /* 0x004fca00078e0a0c */
[----:B------:R-:W-:Y:S01]  /*03f0*/  ISETP.GT.AND P1, PT, R177, R178, PT ;  /* 0x000000b2b100720c */ /* 0x000fe20003f24270 */
[----:B-1-3--:R-:W-:-:S12]  /*0400*/  @!P0 BRA `(.L_x_5212) ;  /* 0x00000000000c8947 */ /* 0x00afd80003800000 */
[----:B------:R-:W2:Y:S02]  /*0410*/  @P4 LDG.E R2, desc[UR6][R14.64+0x4] ;  /* 0x000004060e024981 */ /* 0x000ea4000c1e1900 */
[----:B--2--5:R-:W-:-:S06]  /*0420*/  @P4 IADD3 R71, PT, PT, R2, -R7, RZ ;  /* 0x8000000702474210 */ /* 0x024fcc0007ffe0ff */
[----:B------:R1:W5:Y:S02]  /*0430*/  @!P4 LDG.E R71, desc[UR6][R14.64] ;  /* 0x000000060e47c981 */ /* 0x000364000c1e1900 */
.L_x_5212:
[----:B------:R-:W-:Y:S05]  /*0440*/  @!P1 EXIT ;  /* 0x000000000000994d */ /* 0x000fea0003800000 */
[----:B------:R-:W2:Y:S01]  /*0450*/  LDC R6, c[0x0][0x374] ;  /* 0x0000dd00ff067b82 */ /* 0x000ea20000000800 */
[--C-:B-----5:R-:W-:Y:S01]  /*0460*/  IMAD.IADD R71, R71, 0x1, -R0.reuse ;  /* 0x0000000147477824 */ /* 0x120fe200078e0a00 */
[----:B------:R-:W3:Y:S01]  /*0470*/  S2R R66, SR_TID.X ;  /* 0x0000000000427919 */ /* 0x000ee20000002100 */
[----:B------:R-:W-:-:S05]  /*0480*/  @P2 IMAD.IADD R65, R65, 0x1, -R0 ;  /* 0x0000000141412824 */ /* 0x000fca00078e0a00 */
[----:B------:R-:W4:Y:S08]  /*0490*/  LDC R2, c[0x0][0x438] ;  /* 0x00010e00ff027b82 */ /* 0x000f300000000800 */
[----:B-1----:R-:W1:Y:S01]  /*04a0*/  @!P2 LDC R15, c[0x0][0x43c] ;  /* 0x00010f00ff0fab82 */ /* 0x002e620000000800 */
[-C--:B--2---:R-:W-:Y:S02]  /*04b0*/  IABS R14, R6.reuse ;  /* 0x00000006000e7213 */ /* 0x084fe40000000000 */
[----:B------:R-:W-:-:S02]  /*04c0*/  IABS R17, R6 ;  /* 0x0000000600117213 */ /* 0x000fc40000000000 */
[----:B------:R-:W2:Y:S03]  /*04d0*/  I2F.RP R10, R14 ;  /* 0x0000000e000a7306 */ /* 0x000ea60000209400 */
[----:B------:R-:W-:Y:S02]  /*04e0*/  IMAD.MOV R17, RZ, RZ, -R17 ;  /* 0x000000ffff117224 */ /* 0x000fe400078e0a11 */
[----:B----4-:R-:W-:-:S05]  /*04f0*/  VIADD R2, R2, 0x7f ;  /* 0x0000007f02027836 */ /* 0x010fca0000000000 */
[----:B------:R-:W-:-:S04]  /*0500*/  SHF.R.S32.HI R19, RZ, 0x1f, R2 ;  /* 0x0000001fff137819 */ /* 0x000fc80000011402 */
[----:B------:R-:W-:Y:S01]  /*0510*/  LEA.HI R19, R19, R2, RZ, 0x7 ;  /* 0x0000000213137211 */ /* 0x000fe200078f38ff */
[----:B--2---:R-:W2:Y:S01]  /*0520*/  MUFU.RCP R3, R10 ;  /* 0x0000000a00037308 */ /* 0x004ea20000001000 */
[----:B------:R-:W-:Y:S02]  /*0530*/  IMAD.MOV.U32 R2, RZ, RZ, RZ ;  /* 0x000000ffff027224 */ /* 0x000fe400078e00ff */
[----:B------:R-:W-:-:S05]  /*0540*/  LEA.HI.SX32 R19, R19, R6, 0x19 ;  /* 0x0000000613137211 */ /* 0x000fca00078fcaff */
[----:B------:R-:W-:Y:S02]  /*0550*/  VIADD R19, R19, 0xffffffff ;  /* 0xffffffff13137836 */ /* 0x000fe40000000000 */
[----:B--2---:R-:W-:-:S06]  /*0560*/  VIADD R3, R3, 0xffffffe ;  /* 0x0ffffffe03037836 */ /* 0x004fcc0000000000 */
[----:B------:R-:W2:Y:S02]  /*0570*/  F2I.FTZ.U32.TRUNC.NTZ R3, R3 ;  /* 0x0000000300037305 */ /* 0x000ea4000021f000 */
[----:B--2---:R-:W-:-:S04]  /*0580*/  IMAD.MOV R11, RZ, RZ, -R3 ;  /* 0x000000ffff0b7224 */ /* 0x004fc800078e0a03 */
[----:B------:R-:W-:Y:S01]  /*0590*/  IMAD R10, R11, R14, RZ ;  /* 0x0000000e0b0a7224 */ /* 0x000fe200078e02ff */
[----:B------:R-:W-:Y:S02]  /*05a0*/  IABS R11, R19 ;  /* 0x00000013000b7213 */ /* 0x000fe40000000000 */
[----:B------:R-:W-:Y:S01]  /*05b0*/  LOP3.LUT R19, R19, R6, RZ, 0x3c, !PT ;  /* 0x0000000613137212 */ /* 0x000fe200078e3cff */
[----:B------:R-:W-:Y:S02]  /*05c0*/  IMAD.HI.U32 R10, R3, R10, R2 ;  /* 0x0000000a030a7227 */ /* 0x000fe400078e0002 */
[----:B------:R-:W2:Y:S01]  /*05d0*/  @!P2 LDC.64 R2, c[0x0][0x488] ;  /* 0x00012200ff02ab82 */ /* 0x000ea20000000a00 */
[----:B------:R-:W-:-:S03]  /*05e0*/  ISETP.GE.AND P3, PT, R19, RZ, PT ;  /* 0x000000ff1300720c */ /* 0x000fc60003f66270 */
[----:B------:R-:W-:-:S04]  /*05f0*/  IMAD.HI.U32 R10, R10, R11, RZ ;  /* 0x0000000b0a0a7227 */ /* 0x000fc800078e00ff */
[----:B------:R-:W-:Y:S02]  /*0600*/  IMAD R17, R10, R17, R11 ;  /* 0x000000110a117224 */ /* 0x000fe400078e020b */
[----:B------:R-:W4:Y:S03]  /*0610*/  LDC R11, c[0x0][0x508] ;  /* 0x00014200ff0b7b82 */ /* 0x000f260000000800 */
[----:B------:R-:W-:Y:S02]  /*0620*/  ISETP.GT.U32.AND P1, PT, R14, R17, PT ;  /* 0x000000110e00720c */ /* 0x000fe40003f24070 */
[----:B--2---:R-:W-:Y:S02]  /*0630*/  @!P2 ISETP.NE.U32.AND P0, PT, R2, RZ, PT ;  /* 0x000000ff0200a20c */ /* 0x004fe40003f05070 */
[----:B------:R-:W2:Y:S09]  /*0640*/  S2R R2, SR_CTAID.Y ;  /* 0x0000000000027919 */ /* 0x000eb20000002600 */
[----:B------:R-:W-:Y:S01]  /*0650*/  @!P1 IMAD.IADD R17, R17, 0x1, -R14 ;  /* 0x0000000111119824 */ /* 0x000fe200078e0a0e */
[----:B------:R-:W-:Y:S01]  /*0660*/  @!P2 ISETP.NE.AND.EX P0, PT, R3, RZ, PT, P0 ;  /* 0x000000ff0300a20c */ /* 0x000fe20003f05300 */
[----:B------:R-:W-:-:S03]  /*0670*/  @!P1 VIADD R10, R10, 0x1 ;  /* 0x000000010a0a9836 */ /* 0x000fc60000000000 */
[----:B------:R-:W-:Y:S02]  /*0680*/  ISETP.GE.U32.AND P4, PT, R17, R14, PT ;  /* 0x0000000e1100720c */ /* 0x000fe40003f86070 */
[----:B-1----:R-:W-:Y:S02]  /*0690*/  @!P2 SEL R14, R15, RZ, P0 ;  /* 0x000000ff0f0ea207 */ /* 0x002fe40000000000 */
[----:B------:R-:W-:-:S03]  /*06a0*/  ISETP.NE.AND P0, PT, R6, RZ, PT ;  /* 0x000000ff0600720c */ /* 0x000fc60003f05270 */
[----:B------:R-:W-:Y:S02]  /*06b0*/  @!P2 IMAD.IADD R65, R71, 0x1, R14 ;  /* 0x000000014741a824 */ /* 0x000fe400078e020e */
[----:B------:R-:W-:Y:S02]  /*06c0*/  VIADD R14, R13, 0x1 ;  /* 0x000000010d0e7836 */ /* 0x000fe40000000000 */
[----:B------:R-:W-:Y:S02]  /*06d0*/  VIADD R16, R65, 0x7f ;  /* 0x0000007f41107836 */ /* 0x000fe40000000000 */
[----:B------:R-:W-:Y:S02]  /*06e0*/  IMAD R14, R14, 0x40, -R177 ;  /* 0x000000400e0e7824 */ /* 0x000fe400078e0ab1 */
[----:B------:R-:W-:Y:S01]  /*06f0*/  @P4 VIADD R10, R10, 0x1 ;  /* 0x000000010a0a4836 */ /* 0x000fe20000000000 */
[----:B------:R-:W-:Y:S02]  /*0700*/  SHF.R.S32.HI R3, RZ, 0x1f, R16 ;  /* 0x0000001fff037819 */ /* 0x000fe40000011410 */
[----:B----4-:R-:W-:Y:S01]  /*0710*/  IADD3 R11, PT, PT, R16, R11, R14 ;  /* 0x0000000b100b7210 */ /* 0x010fe20007ffe00e */
[----:B------:R-:W-:Y:S01]  /*0720*/  @!P3 IMAD.MOV R10, RZ, RZ, -R10 ;  /* 0x000000ffff0ab224 */ /* 0x000fe200078e0a0a */
[----:B------:R-:W-:-:S02]  /*0730*/  @!P0 LOP3.LUT R10, RZ, R6, RZ, 0x33, !PT ;  /* 0x00000006ff0a8212 */ /* 0x000fc400078e33ff */
[----:B------:R-:W-:Y:S02]  /*0740*/  SHF.R.S32.HI R6, RZ, 0x1f, R11 ;  /* 0x0000001fff067819 */ /* 0x000fe4000001140b */
[----:B------:R-:W-:Y:S01]  /*0750*/  LEA.HI R3, R3, R16, RZ, 0x7 ;  /* 0x0000001003037211 */ /* 0x000fe200078f38ff */
[----:B--2---:R-:W-:Y:S01]  /*0760*/  IMAD R176, R10, R2, RZ ;  /* 0x000000020ab07224 */ /* 0x004fe200078e02ff */
[----:B------:R-:W-:Y:S02]  /*0770*/  LEA.HI R6, R6, R11, RZ, 0x7 ;  /* 0x0000000b06067211 */ /* 0x000fe400078f38ff */
[----:B------:R-:W-:Y:S02]  /*0780*/  SHF.R.S32.HI R3, RZ, 0x7, R3 ;  /* 0x00000007ff037819 */ /* 0x000fe40000011403 */
[----:B------:R-:W-:Y:S02]  /*0790*/  SHF.R.S32.HI R6, RZ, 0x7, R6 ;  /* 0x00000007ff067819 */ /* 0x000fe40000011406 */
[----:B------:R-:W-:-:S04]  /*07a0*/  VIADDMNMX R3, R176, R10, R3, PT ;  /* 0x0000000ab0037246 */ /* 0x000fc80003800103 */
[----:B------:R-:W-:Y:S01]  /*07b0*/  VIMNMX R55, PT, PT, R3, R6, PT ;  /* 0x0000000603377248 */ /* 0x000fe20003fe0100 */
[----:B------:R-:W-:-:S03]  /*07c0*/  IMAD.MOV R3, RZ, RZ, -R179 ;  /* 0x000000ffff037224 */ /* 0x000fc600078e0ab3 */
[----:B------:R-:W-:Y:S01]  /*07d0*/  ISETP.GE.AND P0, PT, R176, R55, PT ;  /* 0x00000037b000720c */ /* 0x000fe20003f06270 */
[----:B------:R-:W-:-:S12]  /*07e0*/  IMAD R8, R5, R3, R8 ;  /* 0x0000000305087224 */ /* 0x000fd800078e0208 */
[----:B---3--:R-:W-:Y:S05]  /*07f0*/  @!P0 BRA `(.L_x_5213) ;  /* 0x00000004002c8947 */ /* 0x008fea0003800000 */
[----:B------:R-:W1:Y:S01]  /*0800*/  LDC.64 R6, c[0x0][0x430] ;  /* 0x00010c00ff067b82 */ /* 0x000e620000000a00 */
[----:B------:R-:W2:Y:S01]  /*0810*/  LDCU UR9, c[0x0][0x44c] ;  /* 0x00008980ff0977ac */ /* 0x000ea20008000800 */
[----:B------:R-:W-:Y:S01]  /*0820*/  IMAD.SHL.U32 R0, R66, 0x4, RZ ;  /* 0x0000000442007824 */ /* 0x000fe200078e00ff */
[----:B------:R-:W-:Y:S01]  /*0830*/  SHF.R.U32.HI R66, RZ, 0x4, R66 ;  /* 0x00000004ff427819 */ /* 0x000fe20000011642 */
[----:B------:R-:W-:Y:S01]  /*0840*/  IMAD.IADD R177, R177, 0x1, -R178 ;  /* 0x00000001b1b17824 */ /* 0x000fe200078e0ab2 */
[----:B------:R-:W3:Y:S03]  /*0850*/  LDCU UR8, c[0x0][0x440] ;  /* 0x00008800ff0877ac */ /* 0x000ee60008000800 */
[C---:B------:R-:W-:Y:S01]  /*0860*/  VIADD R12, R66.reuse, 0x10 ;  /* 0x00000010420c7836 */ /* 0x040fe20000000000 */
[----:B------:R-:W4:Y:S01]  /*0870*/  LDCU.64 UR4, c[0x0][0x3f8] ;  /* 0x00007f00ff0477ac */ /* 0x000f220008000a00 */
[----:B------:R-:W-:-:S02]  /*0880*/  VIADD R10, R66, 0x18 ;  /* 0x00000018420a7836 */ /* 0x000fc40000000000 */
[----:B------:R-:W-:Y:S02]  /*0890*/  VIADD R4, R66, 0x30 ;  /* 0x0000003042047836 */ /* 0x000fe40000000000 */
[----:B-1----:R-:W-:Y:S01]  /*08a0*/  IMAD R6, R2, R6, R179 ;  /* 0x0000000602067224 */ /* 0x002fe200078e02b3 */
[C---:B------:R-:W-:Y:S02]  /*08b0*/  LOP3.LUT R2, R0.reuse, 0xffc, RZ, 0xc0, !PT ;  /* 0x00000ffc00027812 */ /* 0x040fe400078ec0ff */
[----:B------:R-:W-:Y:S01]  /*08c0*/  LOP3.LUT R0, R0, 0x3c, RZ, 0xc0, !PT ;  /* 0x0000003c00007812 */ /* 0x000fe200078ec0ff */
[----:B------:R-:W-:Y:S02]  /*08d0*/  IMAD R6, R6, R5, R8 ;  /* 0x0000000506067224 */ /* 0x000fe400078e0208 */
[----:B------:R-:W-:Y:S01]  /*08e0*/  VIADD R8, R66, 0x20 ;  /* 0x0000002042087836 */ /* 0x000fe20000000000 */
[----:B---3--:R-:W-:Y:S01]  /*08f0*/  ISETP.GE.AND P1, PT, R0, UR8, PT ;  /* 0x0000000800007c0c */ /* 0x008fe2000bf26270 */
[----:B------:R-:W-:-:S02]  /*0900*/  IMAD R7, R6, R7, R178 ;  /* 0x0000000706077224 */ /* 0x000fc400078e02b2 */
[C---:B------:R-:W-:Y:S01]  /*0910*/  VIADD R6, R66.reuse, 0x28 ;  /* 0x0000002842067836 */ /* 0x040fe20000000000 */
[-C--:B------:R-:W-:Y:S01]  /*0920*/  ISETP.GE.OR P5, PT, R66, R177.reuse, P1 ;  /* 0x000000b14200720c */ /* 0x080fe20000fa6670 */
[----:B--2---:R-:W-:Y:S01]  /*0930*/  IMAD R3, R7, UR9, RZ ;  /* 0x0000000907037c24 */ /* 0x004fe2000f8e02ff */
[-C--:B------:R-:W-:Y:S02]  /*0940*/  ISETP.GE.OR P3, PT, R12, R177.reuse, P1 ;  /* 0x000000b10c00720c */ /* 0x080fe40000f66670 */
[----:B------:R-:W-:Y:S02]  /*0950*/  ISETP.GE.OR P6, PT, R8, R177, P1 ;  /* 0x000000b10800720c */ /* 0x000fe40000fc6670 */
[----:B------:R-:W-:-:S04]  /*0960*/  IADD3 R2, P0, PT, R3, R2, RZ ;  /* 0x0000000203027210 */ /* 0x000fc80007f1e0ff */
[----:B------:R-:W-:Y:S02]  /*0970*/  LEA.HI.X.SX32 R3, R3, RZ, 0x1, P0 ;  /* 0x000000ff03037211 */ /* 0x000fe400000f0eff */
[----:B------:R-:W-:Y:S01]  /*0980*/  ISETP.NE.AND P0, PT, R0, RZ, PT ;  /* 0x000000ff0000720c */ /* 0x000fe20003f05270 */
[----:B------:R-:W-:Y:S01]  /*0990*/  VIADD R0, R66, 0x8 ;  /* 0x0000000842007836 */ /* 0x000fe20000000000 */
[----:B----4-:R-:W-:-:S04]  /*09a0*/  LEA R14, P2, R2, UR4, 0x2 ;  /* 0x00000004020e7c11 */ /* 0x010fc8000f8410ff */
[-C--:B------:R-:W-:Y:S02]  /*09b0*/  ISETP.GE.OR P4, PT, R0, R177.reuse, P1 ;  /* 0x000000b10000720c */ /* 0x080fe40000f86670 */
[----:B------:R-:W-:Y:S01]  /*09c0*/  LEA.HI.X R15, R2, UR5, R3, 0x2, P2 ;  /* 0x00000005020f7c11 */ /* 0x000fe200090f1403 */
[----:B------:R-:W-:Y:S01]  /*09d0*/  VIADD R2, R66, 0x38 ;  /* 0x0000003842027836 */ /* 0x000fe20000000000 */
[-C--:B------:R-:W-:Y:S01]  /*09e0*/  ISETP.GE.OR P2, PT, R10, R177.reuse, P1 ;  /* 0x000000b10a00720c */ /* 0x080fe20000f46670 */
[----:B------:R-:W1:Y:S02]  /*09f0*/  LDCU.64 UR4, c[0x0][0x428] ;  /* 0x00008500ff0477ac */ /* 0x000e640008000a00 */
[----:B------:R-:W-:Y:S01]  /*0a00*/  @!P5 STG.E.128 desc[UR6][R14.64], RZ ;  /* 0x000000ff0e00d986 */ /* 0x000fe2000c101d06 */
[----:B------:R-:W-:-:S03]  /*0a10*/  ISETP.GE.OR P5, PT, R6, R177, P1 ;  /* 0x000000b10600720c */ /* 0x000fc60000fa6670 */
[----:B------:R-:W-:Y:S01]  /*0a20*/  @!P3 STG.E.128 desc[UR6][R14.64+0x1000], RZ ;  /* 0x001000ff0e00b986 */ /* 0x000fe2000c101d06 */
[----:B------:R-:W-:-:S03]  /*0a30*/  ISETP.GE.OR P3, PT, R0, R177, P0 ;  /* 0x000000b10000720c */ /* 0x000fc60000766670 */
[----:B------:R-:W-:Y:S01]  /*0a40*/  @!P4 STG.E.128 desc[UR6][R14.64+0x800], RZ ;  /* 0x000800ff0e00c986 */ /* 0x000fe2000c101d06 */
[-C--:B------:R-:W-:Y:S02]  /*0a50*/  ISETP.GE.OR P4, PT, R4, R177.reuse, P1 ;  /* 0x000000b10400720c */ /* 0x080fe40000f86670 */
[-C--:B------:R-:W-:Y:S01]  /*0a60*/  ISETP.GE.OR P1, PT, R2, R177.reuse, P1 ;  /* 0x000000b10200720c */ /* 0x080fe20000f26670 */
[----:B------:R-:W-:Y:S03]  /*0a70*/  @!P2 STG.E.128 desc[UR6][R14.64+0x1800], RZ ;  /* 0x001800ff0e00a986 */ /* 0x000fe6000c101d06 */
[----:B------:R-:W-:Y:S01]  /*0a80*/  P2R R0, PR, RZ, 0x2 ;  /* 0x00000002ff007803 */ /* 0x000fe20000000000 */
[----:B------:R-:W-:Y:S01]  /*0a90*/  @!P6 STG.E.128 desc[UR6][R14.64+0x2000], RZ ;  /* 0x002000ff0e00e986 */ /* 0x000fe2000c101d06 */
[----:B------:R-:W-:Y:S01]  /*0aa0*/  ISETP.GE.OR P6, PT, R12, R177, P0 ;  /* 0x000000b10c00720c */ /* 0x000fe200007c6670 */
[----:B------:R-:W-:Y:S01]  /*0ab0*/  @!P3 IMAD.MOV.U32 R3, RZ, RZ, -0x800000 ;  /* 0xff800000ff03b424 */ /* 0x000fe200078e00ff */
[----:B------:R-:W-:Y:S01]  /*0ac0*/  ISETP.NE.AND P2, PT, R0, RZ, PT ;  /* 0x000000ff0000720c */ /* 0x000fe20003f45270 */
[----:B------:R-:W-:Y:S01]  /*0ad0*/  @!P5 STG.E.128 desc[UR6][R14.64+0x2800], RZ ;  /* 0x002800ff0e00d986 */ /* 0x000fe2000c101d06 */
[----:B------:R-:W-:-:S02]  /*0ae0*/  IADD3 R0, P1, PT, R7, R66, RZ ;  /* 0x0000004207007210 */ /* 0x000fc40007f3e0ff */
[-C--:B------:R-:W-:Y:S01]  /*0af0*/  ISETP.GE.OR P5, PT, R10, R177.reuse, P0 ;  /* 0x000000b10a00720c */ /* 0x080fe200007a6670 */
[----:B------:R-:W-:Y:S01]  /*0b00*/  @!P4 STG.E.128 desc[UR6][R14.64+0x3000], RZ ;  /* 0x003000ff0e00c986 */ /* 0x000fe2000c101d06 */
[----:B------:R-:W-:Y:S02]  /*0b10*/  LEA.HI.X.SX32 R7, R7, RZ, 0x1, P1 ;  /* 0x000000ff07077211 */ /* 0x000fe400008f0eff */
[----:B-1----:R-:W-:Y:S02]  /*0b20*/  LEA R12, P1, R0, UR4, 0x2 ;  /* 0x00000004000c7c11 */ /* 0x002fe4000f8210ff */
[-C--:B------:R-:W-:Y:S01]  /*0b30*/  ISETP.GE.OR P4, PT, R8, R177.reuse, P0 ;  /* 0x000000b10800720c */ /* 0x080fe20000786670 */
[----:B------:R-:W-:Y:S01]  /*0b40*/  @!P6 IMAD.MOV.U32 R17, RZ, RZ, -0x800000 ;  /* 0xff800000ff11e424 */ /* 0x000fe200078e00ff */
[----:B------:R-:W-:Y:S01]  /*0b50*/  LEA.HI.X R13, R0, UR5, R7, 0x2, P1 ;  /* 0x00000005000d7c11 */ /* 0x000fe200088f1407 */
[----:B------:R1:W-:Y:S01]  /*0b60*/  @!P2 STG.E.128 desc[UR6][R14.64+0x3800], RZ ;  /* 0x003800ff0e00a986 */ /* 0x0003e2000c101d06 */
[----:B------:R-:W-:-:S02]  /*0b70*/  ISETP.GE.OR P2, PT, R6, R177, P0 ;  /* 0x000000b10600720c */ /* 0x000fc40000746670 */
[-C--:B------:R-:W-:Y:S01]  /*0b80*/  ISETP.GE.OR P1, PT, R4, R177.reuse, P0 ;  /* 0x000000b10400720c */ /* 0x080fe20000726670 */
[----:B------:R2:W-:Y:S01]  /*0b90*/  @!P3 STG.E desc[UR6][R12.64+0x20], R3 ;  /* 0x000020030c00b986 */ /* 0x0005e2000c101906 */
[-C--:B------:R-:W-:Y:S01]  /*0ba0*/  ISETP.GE.OR P3, PT, R66, R177.reuse, P0 ;  /* 0x000000b14200720c */ /* 0x080fe20000766670 */
[----:B------:R-:W-:Y:S01]  /*0bb0*/  @!P5 IMAD.MOV.U32 R11, RZ, RZ, -0x800000 ;  /* 0xff800000ff0bd424 */ /* 0x000fe200078e00ff */
[----:B------:R-:W-:Y:S01]  /*0bc0*/  ISETP.GE.OR P0, PT, R2, R177, P0 ;  /* 0x000000b10200720c */ /* 0x000fe20000706670 */
[----:B------:R2:W-:Y:S02]  /*0bd0*/  @!P6 STG.E desc[UR6][R12.64+0x40], R17 ;  /* 0x000040110c00e986 */ /* 0x0005e4000c101906 */
[----:B------:R-:W-:Y:S02]  /*0be0*/  @!P4 IMAD.MOV.U32 R9, RZ, RZ, -0x800000 ;  /* 0xff800000ff09c424 */ /* 0x000fe400078e00ff */
[----:B------:R2:W-:Y:S02]  /*0bf0*/  @!P5 STG.E desc[UR6][R12.64+0x60], R11 ;  /* 0x0000600b0c00d986 */ /* 0x0005e4000c101906 */
[----:B------:R-:W-:-:S02]  /*0c00*/  @!P2 IMAD.MOV.U32 R7, RZ, RZ, -0x800000 ;  /* 0xff800000ff07a424 */ /* 0x000fc400078e00ff */
[----:B------:R-:W-:Y:S01]  /*0c10*/  @!P1 IMAD.MOV.U32 R5, RZ, RZ, -0x800000 ;  /* 0xff800000ff059424 */ /* 0x000fe200078e00ff */
[----:B------:R2:W-:Y:S04]  /*0c20*/  @!P4 STG.E desc[UR6][R12.64+0x80], R9 ;  /* 0x000080090c00c986 */ /* 0x0005e8000c101906 */
[----:B------:R2:W-:Y:S01]  /*0c30*/  @!P2 STG.E desc[UR6][R12.64+0xa0], R7 ;  /* 0x0000a0070c00a986 */ /* 0x0005e2000c101906 */
[----:B-1----:R-:W-:-:S03]  /*0c40*/  @!P3 IMAD.MOV.U32 R15, RZ, RZ, -0x800000 ;  /* 0xff800000ff0fb424 */ /* 0x002fc600078e00ff */
[----:B------:R2:W-:Y:S04]  /*0c50*/  @!P1 STG.E desc[UR6][R12.64+0xc0], R5 ;  /* 0x0000c0050c009986 */ /* 0x0005e8000c101906 */
[----:B------:R2:W-:Y:S01]  /*0c60*/  @!P3 STG.E desc[UR6][R12.64], R15 ;  /* 0x0000000f0c00b986 */ /* 0x0005e2000c101906 */
[----:B------:R-:W-:Y:S05]  /*0c70*/  @P0 EXIT ;  /* 0x000000000000094d */ /* 0x000fea0003800000 */
[----:B--2---:R-:W-:-:S05]  /*0c80*/  MOV R3, 0xff800000 ;  /* 0xff80000000037802 */ /* 0x004fca0000000f00 */
[----:B------:R-:W-:Y:S01]  /*0c90*/  STG.E desc[UR6][R12.64+0xe0], R3 ;  /* 0x0000e0030c007986 */ /* 0x000fe2000c101906 */
[----:B------:R-:W-:Y:S05]  /*0ca0*/  EXIT ;  /* 0x000000000000794d */ /* 0x000fea0003800000 */
.L_x_5213:
        /* <DEDUP_REMOVED lines=9> */
.L_x_5214:
[----:B------:R-:W-:-:S04]  /*0d40*/  UISETP.NE.U32.AND UP0, UPT, UR12, URZ, UPT ;  /* 0x000000ff0c00728c */ /* 0x000fc8000bf05070 */
[----:B------:R-:W-:-:S09]  /*0d50*/  UISETP.NE.AND.EX UP0, UPT, UR13, URZ, UPT, UP0 ;  /* 0x000000ff0d00728c */ /* 0x000fd2000bf05300 */
[----:B------:R-:W-:Y:S05]  /*0d60*/  BRA.U !UP0, `(.L_x_5215) ;  /* 0x00000005089c7547 */ /* 0x000fea000b800000 */
[----:B------:R-:W1:Y:S01]  /*0d70*/  LDC R5, c[0x0][0x4f0] ;  /* 0x00013c00ff057b82 */ /* 0x000e620000000800 */
[----:B-----5:R-:W-:Y:S01]  /*0d80*/  LEA R6, R55, 0xffffff80, 0x7 ;  /* 0xffffff8037067811 */ /* 0x020fe200078e38ff */
[----:B------:R-:W2:Y:S03]  /*0d90*/  LDCU.64 UR4, c[0x0][0x4e8] ;  /* 0x00009d00ff0477ac */ /* 0x000ea60008000a00 */
[----:B------:R-:W-:Y:S01]  /*0da0*/  IABS R0, R6 ;  /* 0x0000000600007213 */ /* 0x000fe20000000000 */
[----:B------:R-:W3:Y:S02]  /*0db0*/  LDCU.64 UR8, c[0x0][0x3a0] ;  /* 0x00007400ff0877ac */ /* 0x000ee40008000a00 */
[----:B------:R-:W4:Y:S01]  /*0dc0*/  LDC R9, c[0x0][0x3e8] ;  /* 0x0000fa00ff097b82 */ /* 0x000f220000000800 */
[----:B------:R-:W3:Y:S01]  /*0dd0*/  LDCU.64 UR14, c[0x0][0x3b8] ;  /* 0x00007700ff0e77ac */ /* 0x000ee20008000a00 */
[----:B-1----:R-:W-:-:S02]  /*0de0*/  IABS R3, R5 ;  /* 0x0000000500037213 */ /* 0x002fc40000000000 */
[----:B------:R-:W-:Y:S02]  /*0df0*/  ISETP.NE.AND P3, PT, R5, RZ, PT ;  /* 0x000000ff0500720c */ /* 0x000fe40003f65270 */
        /* <DEDUP_REMOVED lines=9> */
[----:B------:R-:W-:-:S04]  /*0e90*/  IMAD.HI.U32 R4, R11, R2, RZ ;  /* 0x000000020b047227 */ /* 0x000fc800078e00ff */
[----:B--2---:R-:W-:Y:S01]  /*0ea0*/  IMAD.WIDE.U32 R10, R179, UR4, RZ ;  /* 0x00000004b30a7c25 */ /* 0x004fe2000f8e00ff */
[----:B------:R-:W-:-:S03]  /*0eb0*/  IADD3 R0, PT, PT, -R4, RZ, RZ ;  /* 0x000000ff04007210 */ /* 0x000fc60007ffe1ff */
[----:B------:R-:W-:Y:S01]  /*0ec0*/  IMAD R185, R179, UR5, R11 ;  /* 0x00000005b3b97c24 */ /* 0x000fe2000f8e020b */
[----:B------:R-:W1:Y:S01]  /*0ed0*/  LDCU.64 UR4, c[0x0][0x3a8] ;  /* 0x00007500ff0477ac */ /* 0x000e620008000a00 */
        /* <DEDUP_REMOVED lines=8> */
[----:B------:R-:W-:-:S07]  /*0f60*/  ISETP.GE.AND P2, PT, R0, RZ, PT ;  /* 0x000000ff0000720c */ /* 0x000fce0003f46270 */
[----:B------:R-:W-:-:S05]  /*0f70*/  @P1 VIADD R4, R4, 0x1 ;  /* 0x0000000104041836 */ /* 0x000fca0000000000 */
[----:B------:R-:W-:-:S05]  /*0f80*/  MOV R3, R4 ;  /* 0x0000000400037202 */ /* 0x000fca0000000f00 */
[----:B------:R-:W-:Y:S01]  /*0f90*/  @!P2 IMAD.MOV R3, RZ, RZ, -R3 ;  /* 0x000000ffff03a224 */ /* 0x000fe200078e0a03 */
[----:B------:R-:W-:-:S05]  /*0fa0*/  @!P3 LOP3.LUT R3, RZ, R5, RZ, 0x33, !PT ;  /* 0x00000005ff03b212 */ /* 0x000fca00078e33ff */
[----:B------:R-:W-:-:S06]  /*0fb0*/  IMAD.WIDE R10, R3, 0x4, R184 ;  /* 0x00000004030a7825 */ /* 0x000fcc00078e02b8 */
[----:B------:R2:W2:Y:S01]  /*0fc0*/  LDG.E R10, desc[UR6][R10.64] ;  /* 0x000000060a0a7981 */ /* 0x0004a2000c1e1900 */
[----:B----4-:R-:W-:Y:S02]  /*0fd0*/  IABS R2, R9 ;  /* 0x0000000900027213 */ /* 0x010fe40000000000 */
[----:B------:R-:W-:Y:S02]  /*0fe0*/  IADD3 R3, PT, PT, -R3, RZ, RZ ;  /* 0x000000ff03037210 */ /* 0x000fe40007ffe1ff */
[----:B------:R-:W4:Y:S01]  /*0ff0*/  I2F.RP R7, R2 ;  /* 0x0000000200077306 */ /* 0x000f220000209400 */
[----:B------:R-:W-:Y:S02]  /*1000*/  ISETP.NE.AND P2, PT, R9, RZ, PT ;  /* 0x000000ff0900720c */ /* 0x000fe40003f45270 */
[----:B------:R-:W-:Y:S01]  /*1010*/  IMAD R6, R5, R3, R6 ;  /* 0x0000000305067224 */ /* 0x000fe200078e0206 */
[----:B---3--:R-:W-:-:S04]  /*1020*/  MOV R5, UR15 ;  /* 0x0000000f00057c02 */ /* 0x008fc80008000f00 */
[----:B----4-:R-:W3:Y:S02]  /*1030*/  MUFU.RCP R14, R7 ;  /* 0x00000007000e7308 */ /* 0x010ee40000001000 */
[----:B---3--:R-:W-:-:S06]  /*1040*/  IADD3 R14, PT, PT, R14, 0xffffffe, RZ ;  /* 0x0ffffffe0e0e7810 */ /* 0x008fcc0007ffe0ff */
[----:B------:R-:W3:Y:S02]  /*1050*/  F2I.FTZ.U32.TRUNC.NTZ R15, R14 ;  /* 0x0000000e000f7305 */ /* 0x000ee4000021f000 */
[----:B---3--:R-:W-:Y:S01]  /*1060*/  IMAD.MOV R0, RZ, RZ, -R15 ;  /* 0x000000ffff007224 */ /* 0x008fe200078e0a0f */
[----:B------:R-:W-:-:S03]  /*1070*/  MOV R14, RZ ;  /* 0x000000ff000e7202 */ /* 0x000fc60000000f00 */
[----:B------:R-:W-:Y:S01]  /*1080*/  IMAD R4, R0, R2, RZ ;  /* 0x0000000200047224 */ /* 0x000fe200078e02ff */
[----:B------:R-:W-:-:S03]  /*1090*/  IABS R0, R8 ;  /* 0x0000000800007213 */ /* 0x000fc60000000000 */
[----:B------:R-:W-:-:S04]  /*10a0*/  IMAD.HI.U32 R15, R15, R4, R14 ;  /* 0x000000040f0f7227 */ /* 0x000fc800078e000e */
[----:B------:R-:W-:-:S04]  /*10b0*/  IMAD.MOV.U32 R4, RZ, RZ, R0 ;  /* 0x000000ffff047224 */ /* 0x000fc800078e0000 */
[----:B------:R-:W-:-:S05]  /*10c0*/  IMAD.HI.U32 R0, R15, R4, RZ ;  /* 0x000000040f007227 */ /* 0x000fca00078e00ff */
[----:B------:R-:W-:-:S05]  /*10d0*/  IADD3 R7, PT, PT, -R0, RZ, RZ ;  /* 0x000000ff00077210 */ /* 0x000fca0007ffe1ff */
[----:B--2---:R-:W-:Y:S01]  /*10e0*/  IMAD R11, R2, R7, R4 ;  /* 0x00000007020b7224 */ /* 0x004fe200078e0204 */
[----:B------:R-:W-:-:S04]  /*10f0*/  MOV R4, UR14 ;  /* 0x0000000e00047c02 */ /* 0x000fc80008000f00 */
        /* <DEDUP_REMOVED lines=8> */
[----:B------:R-:W-:Y:S01]  /*1180*/  SHF.R.S32.HI R7, RZ, 0x1f, R10 ;  /* 0x0000001fff077819 */ /* 0x000fe2000001140a */
        /* <DEDUP_REMOVED lines=28> */
[C---:B------:R-:W-:Y:S01]  /*1350*/  IMAD R10, R6.reuse, UR8, RZ ;  /* 0x00000008060a7c24 */ /* 0x040fe2000f8e02ff */
[----:B------:R-:W-:Y:S01]  /*1360*/  MOV R14, R18 ;  /* 0x00000012000e7202 */ /* 0x000fe20000000f00 */
[----:B------:R-:W-:Y:S02]  /*1370*/  IMAD R6, R6, UR10, RZ ;  /* 0x0000000a06067c24 */ /* 0x000fe4000f8e02ff */
[----:B------:R-:W-:-:S04]  /*1380*/  IMAD.WIDE.U32 R16, R11, UR10, R16 ;  /* 0x0000000a0b107c25 */ /* 0x000fc8000f8e0010 */
[C---:B------:R-:W-:Y:S02]  /*1390*/  IMAD R15, R11.reuse, UR11, R6 ;  /* 0x0000000b0b0f7c24 */ /* 0x040fe4000f8e0206 */
[----:B------:R-:W-:-:S03]  /*13a0*/  IMAD R10, R11, UR9, R10 ;  /* 0x000000090b0a7c24 */ /* 0x000fc6000f8e020a */
[----:B------:R-:W-:Y:S01]  /*13b0*/  IADD3 R15, PT, PT, R17, R15, RZ ;  /* 0x0000000f110f7210 */ /* 0x000fe20007ffe0ff */
[----:B------:R-:W-:Y:S01]  /*13c0*/  IMAD.IADD R6, R19, 0x1, R10 ;  /* 0x0000000113067824 */ /* 0x000fe200078e020a */
[----:B------:R-:W-:Y:S06]  /*13d0*/  BRA `(.L_x_5216) ;  /* 0x0000000400707947 */ /* 0x000fec0003800000 */
.L_x_5215:
        /* <DEDUP_REMOVED lines=15> */
.L_x_5217:
[----:B------:R-:W2:Y:S01]  /*14d0*/  LDC.64 R4, c[0x0][0x3b8] ;  /* 0x0000ee00ff047b82 */ /* 0x000ea20000000a00 */
[----:B-1----:R-:W-:-:S05]  /*14e0*/  IADD3 R2, PT, PT, R0, R7, RZ ;  /* 0x0000000700027210 */ /* 0x002fca0007ffe0ff */
[C---:B--2---:R-:W-:Y:S02]  /*14f0*/  IMAD R21, R2.reuse, R5, RZ ;  /* 0x0000000502157224 */ /* 0x044fe400078e02ff */
[----:B------:R-:W-:-:S05]  /*1500*/  IMAD.WIDE.U32 R2, R2, R4, RZ ;  /* 0x0000000402027225 */ /* 0x000fca00078e00ff */
[----:B------:R-:W-:Y:S02]  /*1510*/  IADD3 R21, PT, PT, R3, R21, RZ ;  /* 0x0000001503157210 */ /* 0x000fe40007ffe0ff */
[----:B------:R-:W-:Y:S02]  /*1520*/  MOV R20, R2 ;  /* 0x0000000200147202 */ /* 0x000fe40000000f00 */
.L_x_5218:
        /* <DEDUP_REMOVED lines=14> */
.L_x_5219:
[----:B------:R-:W1:Y:S01]  /*1610*/  LDC.64 R2, c[0x0][0x3c0] ;  /* 0x0000f000ff027b82 */ /* 0x000e620000000a00 */
[----:B------:R-:W-:-:S05]  /*1620*/  IADD3 R0, PT, PT, R0, R7, RZ ;  /* 0x0000000700007210 */ /* 0x000fca0007ffe0ff */
[C---:B-1----:R-:W-:Y:S02]  /*1630*/  IMAD R23, R0.reuse, R3, RZ ;  /* 0x0000000300177224 */ /* 0x042fe400078e02ff */
[----:B-----5:R-:W-:-:S05]  /*1640*/  IMAD.WIDE.U32 R6, R0, R2, RZ ;  /* 0x0000000200067225 */ /* 0x020fca00078e00ff */
[----:B------:R-:W-:Y:S02]  /*1650*/  IADD3 R23, PT, PT, R7, R23, RZ ;  /* 0x0000001707177210 */ /* 0x000fe40007ffe0ff */
[----:B------:R-:W-:-:S07]  /*1660*/  MOV R22, R6 ;  /* 0x0000000600167202 */ /* 0x000fce0000000f00 */
.L_x_5220:
[----:B------:R-:W1:Y:S01]  /*1670*/  LDC R9, c[0x0][0x3e8] ;  /* 0x0000fa00ff097b82 */ /* 0x000e620000000800 */
[----:B------:R-:W-:Y:S02]  /*1680*/  MOV R10, RZ ;  /* 0x000000ff000a7202 */ /* 0x000fe40000000f00 */
[----:B------:R-:W-:Y:S02]  /*1690*/  CS2R R184, SRZ ;  /* 0x0000000000b87805 */ /* 0x000fe4000001ff00 */
[----:B-1----:R-:W-:Y:S02]  /*16a0*/  IABS R6, R9 ;  /* 0x0000000900067213 */ /* 0x002fe40000000000 */
[----:B------:R-:W-:Y:S02]  /*16b0*/  ISETP.NE.AND P2, PT, R9, RZ, PT ;  /* 0x000000ff0900720c */ /* 0x000fe40003f45270 */
[----:B------:R-:W1:Y:S08]  /*16c0*/  I2F.RP R14, R6 ;  /* 0x00000006000e7306 */ /* 0x000e700000209400 */
[----:B-1----:R-:W1:Y:S02]  /*16d0*/  MUFU.RCP R11, R14 ;  /* 0x0000000e000b7308 */ /* 0x002e640000001000 */
[----:B-1----:R-:W-:-:S02]  /*16e0*/  IADD3 R11, PT, PT, R11, 0xffffffe, RZ ;  /* 0x0ffffffe0b0b7810 */ /* 0x002fc40007ffe0ff */
[----:B------:R-:W-:-:S04]  /*16f0*/  LEA R14, R55, 0xffffff80, 0x7 ;  /* 0xffffff80370e7811 */ /* 0x000fc800078e38ff */
[----:B------:R-:W1:Y:S01]  /*1700*/  F2I.FTZ.U32.TRUNC.NTZ R11, R11 ;  /* 0x0000000b000b7305 */ /* 0x000e62000021f000 */
[----:B------:R-:W-:Y:S01]  /*1710*/  SHF.R.S32.HI R15, RZ, 0x1f, R14 ;  /* 0x0000001fff0f7819 */ /* 0x000fe2000001140e */
[----:B------:R-:W-:-:S04]  /*1720*/  IMAD.WIDE.U32 R22, R14, R2, R22 ;  /* 0x000000020e167225 */ /* 0x000fc800078e0016 */
[C---:B------:R-:W-:Y:S02]  /*1730*/  IMAD R16, R15.reuse, R2, RZ ;  /* 0x000000020f107224 */ /* 0x040fe400078e02ff */
[-C--:B------:R-:W-:Y:S02]  /*1740*/  IMAD R15, R15, R4.reuse, RZ ;  /* 0x000000040f0f7224 */ /* 0x080fe400078e02ff */
[----:B------:R-:W-:-:S04]  /*1750*/  IMAD.WIDE.U32 R20, R14, R4, R20 ;  /* 0x000000040e147225 */ /* 0x000fc800078e0014 */
[C---:B------:R-:W-:Y:S02]  /*1760*/  IMAD R17, R14.reuse, R3, R16 ;  /* 0x000000030e117224 */ /* 0x040fe400078e0210 */
[----:B-1----:R-:W-:Y:S02]  /*1770*/  IMAD.MOV R0, RZ, RZ, -R11 ;  /* 0x000000ffff007224 */ /* 0x002fe400078e0a0b */
[----:B------:R-:W-:Y:S02]  /*1780*/  IMAD R15, R14, R5, R15 ;  /* 0x000000050e0f7224 */ /* 0x000fe400078e020f */
[----:B------:R-:W-:Y:S01]  /*1790*/  IMAD R7, R0, R6, RZ ;  /* 0x0000000600077224 */ /* 0x000fe200078e02ff */
[----:B------:R-:W-:Y:S01]  /*17a0*/  IABS R0, R8 ;  /* 0x0000000800007213 */ /* 0x000fe20000000000 */
[----:B------:R-:W-:Y:S01]  /*17b0*/  IMAD.IADD R23, R23, 0x1, R17 ;  /* 0x0000000117177824 */ /* 0x000fe200078e0211 */
[----:B------:R-:W-:Y:S01]  /*17c0*/  IADD3 R21, PT, PT, R21, R15, RZ ;  /* 0x0000000f15157210 */ /* 0x000fe20007ffe0ff */
        /* <DEDUP_REMOVED lines=15> */
[----:B------:R-:W-:-:S04]  /*18c0*/  MOV R18, R0 ;  /* 0x0000000000127202 */ /* 0x000fc80000000f00 */
[----:B------:R-:W-:-:S04]  /*18d0*/  @!P3 IADD3 R18, PT, PT, -R18, RZ, RZ ;  /* 0x000000ff1212b210 */ /* 0x000fc80007ffe1ff */
[----:B------:R-:W-:-:S04]  /*18e0*/  SEL R14, R9, R18, !P2 ;  /* 0x00000012090e7207 */ /* 0x000fc80005000000 */
[----:B------:R-:W-:Y:S01]  /*18f0*/  SHF.R.S32.HI R17, RZ, 0x1f, R14 ;  /* 0x0000001fff117819 */ /* 0x000fe2000001140e */
[----:B-1----:R-:W-:-:S04]  /*1900*/  IMAD.WIDE.U32 R22, R14, R10, R22 ;  /* 0x0000000a0e167225 */ /* 0x002fc800078e0016 */
[C---:B------:R-:W-:Y:S01]  /*1910*/  IMAD R15, R17.reuse, R10, RZ ;  /* 0x0000000a110f7224 */ /* 0x040fe200078e02ff */
[----:B------:R-:W-:Y:S01]  /*1920*/  MOV R16, R22 ;  /* 0x0000001600107202 */ /* 0x000fe20000000f00 */
[-C--:B--2---:R-:W-:Y:S02]  /*1930*/  IMAD R17, R17, R6.reuse, RZ ;  /* 0x0000000611117224 */ /* 0x084fe400078e02ff */
[----:B------:R-:W-:-:S04]  /*1940*/  IMAD.WIDE.U32 R20, R14, R6, R20 ;  /* 0x000000060e147225 */ /* 0x000fc800078e0014 */
[C---:B------:R-:W-:Y:S02]  /*1950*/  IMAD R7, R14.reuse, R7, R17 ;  /* 0x000000070e077224 */ /* 0x040fe400078e0211 */
[----:B------:R-:W-:Y:S01]  /*1960*/  IMAD R15, R14, R11, R15 ;  /* 0x0000000b0e0f7224 */ /* 0x000fe200078e020f */
[----:B------:R-:W-:Y:S02]  /*1970*/  MOV R14, R20 ;  /* 0x00000014000e7202 */ /* 0x000fe40000000f00 */
[----:B------:R-:W-:Y:S01]  /*1980*/  IADD3 R6, PT, PT, R21, R7, RZ ;  /* 0x0000000715067210 */ /* 0x000fe20007ffe0ff */
[----:B------:R-:W-:-:S07]  /*1990*/  IMAD.IADD R15, R23, 0x1, R15 ;  /* 0x00000001170f7824 */ /* 0x000fce00078e020f */
.L_x_5216:
        /* <DEDUP_REMOVED lines=9> */
[----:B------:R-:W-:Y:S01]  /*1a30*/  IMAD.MOV.U32 R131, RZ, RZ, RZ ;  /* 0x000000ffff837224 */ /* 0x000fe200078e00ff */
[----:B------:R-:W-:Y:S01]  /*1a40*/  SHF.L.U64.HI R67, R2, 0x4, R3 ;  /* 0x0000000402437819 */ /* 0x000fe20000010203 */
[----:B------:R-:W3:Y:S01]  /*1a50*/  LDCU.64 UR8, c[0x0][0x388] ;  /* 0x00007100ff0877ac */ /* 0x000ee20008000a00 */
[----:B------:R-:W-:Y:S01]  /*1a60*/  IADD3 R16, P1, PT, R100, R16, RZ ;  /* 0x0000001064107210 */ /* 0x000fe20007f3e0ff */
[----:B------:R-:W2:Y:S01]  /*1a70*/  @!P0 LDC.64 R10, c[0x0][0x398] ;  /* 0x0000e600ff0a8b82 */ /* 0x000ea20000000a00 */
[----:B------:R-:W-:Y:S01]  /*1a80*/  IMAD.WIDE.U32 R128, R13, 0x40, R130 ;  /* 0x000000400d807825 */ /* 0x000fe200078e0082 */
[----:B------:R-:W-:-:S02]  /*1a90*/  SHF.L.U32 R68, R2, 0x4, RZ ;  /* 0x0000000402447819 */ /* 0x000fc400000006ff */
[--C-:B------:R-:W-:Y:S01]  /*1aa0*/  SHF.R.U32.HI R74, RZ, 0x1, R66.reuse ;  /* 0x00000001ff4a7819 */ /* 0x100fe20000011642 */
[----:B------:R-:W-:Y:S01]  /*1ab0*/  IMAD.SHL.U32 R123, R66, 0x4, RZ ;  /* 0x00000004427b7824 */ /* 0x000fe200078e00ff */
[----:B------:R-:W-:Y:S01]  /*1ac0*/  SHF.L.U64.HI R72, R4, 0x4, R5 ;  /* 0x0000000404487819 */ /* 0x000fe20000010205 */
[----:B------:R-:W-:Y:S01]  /*1ad0*/  IMAD.SHL.U32 R64, R66, 0x40, RZ ;  /* 0x0000004042407824 */ /* 0x000fe200078e00ff */
[----:B------:R-:W-:Y:S01]  /*1ae0*/  SHF.R.U32.HI R70, RZ, 0x4, R66 ;  /* 0x00000004ff467819 */ /* 0x000fe20000011642 */
[----:B------:R-:W-:Y:S01]  /*1af0*/  VIADD R61, R55, 0xffffffff ;  /* 0xffffffff373d7836 */ /* 0x000fe20000000000 */
[----:B------:R-:W-:Y:S01]  /*1b00*/  LOP3.LUT R123, R123, 0x1c, RZ, 0xc0, !PT ;  /* 0x0000001c7b7b7812 */ /* 0x000fe200078ec0ff */
[----:B------:R-:W-:Y:S01]  /*1b10*/  IMAD.SHL.U32 R73, R4, 0x10, RZ ;  /* 0x0000001004497824 */ /* 0x000fe200078e00ff */
[C---:B------:R-:W-:Y:S02]  /*1b20*/  LOP3.LUT R75, R64.reuse, 0x1c0, RZ, 0xc0, !PT ;  /* 0x000001c0404b7812 */ /* 0x040fe400078ec0ff */
[----:B------:R-:W-:-:S02]  /*1b30*/  LOP3.LUT R64, R64, 0x200, RZ, 0xc0, !PT ;  /* 0x0000020040407812 */ /* 0x000fc400078ec0ff */
[----:B------:R-:W-:Y:S01]  /*1b40*/  SHF.L.U32 R60, R61, 0x7, RZ ;  /* 0x000000073d3c7819 */ /* 0x000fe200000006ff */
[----:B--2---:R-:W-:-:S04]  /*1b50*/  @!P0 IMAD.WIDE.U32 R18, R179, R10, RZ ;  /* 0x0000000ab3128225 */ /* 0x004fc800078e00ff */
[----:B------:R-:W-:Y:S02]  /*1b60*/  @!P0 IMAD R10, R179, R11, R19 ;  /* 0x0000000bb30a8224 */ /* 0x000fe400078e0213 */
[----:B------:R-:W-:Y:S01]  /*1b70*/  @!P0 IMAD.MOV.U32 R17, RZ, RZ, R18 ;  /* 0x000000ffff118224 */ /* 0x000fe200078e0012 */
[----:B------:R-:W2:Y:S01]  /*1b80*/  LDC R11, c[0x0][0x450] ;  /* 0x00011400ff0b7b82 */ /* 0x000ea20000000800 */
[----:B-1----:R-:W-:-:S04]  /*1b90*/  @P0 IMAD.WIDE.U32 R18, R12, R76, RZ ;  /* 0x0000004c0c120225 */ /* 0x002fc800078e00ff */
[----:B------:R-:W-:Y:S01]  /*1ba0*/  @P0 IMAD R10, R12, R77, R19 ;  /* 0x0000004d0c0a0224 */ /* 0x000fe200078e0213 */
[----:B------:R-:W-:Y:S02]  /*1bb0*/  @P0 MOV R17, R18 ;  /* 0x0000001200110202 */ /* 0x000fe40000000f00 */
[----:B------:R-:W-:Y:S02]  /*1bc0*/  IADD3 R18, P0, PT, R100, R14, RZ ;  /* 0x0000000e64127210 */ /* 0x000fe40007f1e0ff */
[----:B------:R-:W-:-:S03]  /*1bd0*/  SHF.R.S32.HI R12, RZ, 0x1f, R8 ;  /* 0x0000001fff0c7819 */ /* 0x000fc60000011408 */
[----:B------:R-:W-:Y:S01]  /*1be0*/  IMAD.X R19, RZ, RZ, R6, P0 ;  /* 0x000000ffff137224 */ /* 0x000fe200000e0606 */
[----:B------:R-:W-:Y:S01]  /*1bf0*/  IADD3 R14, P0, PT, R100, R17, RZ ;  /* 0x00000011640e7210 */ /* 0x000fe20007f1e0ff */
[----:B------:R-:W-:Y:S02]  /*1c00*/  IMAD.X R17, RZ, RZ, R15, P1 ;  /* 0x000000ffff117224 */ /* 0x000fe400008e060f */
[----:B------:R-:W-:Y:S02]  /*1c10*/  IMAD R13, R12, UR10, RZ ;  /* 0x0000000a0c0d7c24 */ /* 0x000fe4000f8e02ff */
[----:B------:R-:W-:Y:S02]  /*1c20*/  IMAD.X R15, RZ, RZ, R10, P0 ;  /* 0x000000ffff0f7224 */ /* 0x000fe400000e060a */
[----:B------:R-:W-:Y:S01]  /*1c30*/  IMAD.WIDE.U32 R16, R130, R2, R16 ;  /* 0x0000000282107225 */ /* 0x000fe200078e0010 */
[----:B------:R-:W-:Y:S02]  /*1c40*/  SHF.R.S32.HI R2, RZ, 0x1f, R71 ;  /* 0x0000001fff027819 */ /* 0x000fe40000011447 */
[----:B--2---:R-:W-:Y:S01]  /*1c50*/  LEA.HI R11, R11, R11, RZ, 0x1 ;  /* 0x0000000b0b0b7211 */ /* 0x004fe200078f08ff */
[----:B------:R-:W-:-:S02]  /*1c60*/  IMAD R12, R8, UR11, R13 ;  /* 0x0000000b080c7c24 */ /* 0x000fc4000f8e020d */
[----:B------:R-:W-:Y:S01]  /*1c70*/  IMAD.WIDE.U32 R14, R8, UR10, R14 ;  /* 0x0000000a080e7c25 */ /* 0x000fe2000f8e000e */
[----:B------:R-:W-:-:S03]  /*1c80*/  SHF.R.S32.HI R11, RZ, 0x1, R11 ;  /* 0x00000001ff0b7819 */ /* 0x000fc6000001140b */
[----:B------:R-:W-:Y:S01]  /*1c90*/  IMAD R79, R130, R3, R17 ;  /* 0x00000003824f7224 */ /* 0x000fe200078e0211 */
[----:B------:R-:W-:Y:S01]  /*1ca0*/  LEA.HI R3, R2, R71, RZ, 0x7 ;  /* 0x0000004702037211 */ /* 0x000fe200078f38ff */
[-C--:B------:R-:W-:Y:S01]  /*1cb0*/  IMAD R6, R129, R76.reuse, RZ ;  /* 0x0000004c81067224 */ /* 0x080fe200078e02ff */
[----:B------:R-:W-:Y:S01]  /*1cc0*/  LOP3.LUT R2, R75, 0x8, R74, 0xf8, !PT ;  /* 0x000000084b027812 */ /* 0x000fe200078ef84a */
[C---:B------:R-:W-:Y:S01]  /*1cd0*/  IMAD.SHL.U32 R78, R16.reuse, 0x2, RZ ;  /* 0x00000002104e7824 */ /* 0x040fe200078e00ff */
[----:B------:R-:W-:Y:S01]  /*1ce0*/  SHF.R.S32.HI R3, RZ, 0x7, R3 ;  /* 0x00000007ff037819 */ /* 0x000fe20000011403 */
[----:B------:R-:W-:Y:S01]  /*1cf0*/  IMAD.IADD R15, R15, 0x1, R12 ;  /* 0x000000010f0f7824 */ /* 0x000fe200078e020c */
[----:B------:R-:W-:Y:S01]  /*1d00*/  SHF.L.U64.HI R79, R16, 0x1, R79 ;  /* 0x00000001104f7819 */ /* 0x000fe2000001024f */
[----:B------:R-:W-:Y:S01]  /*1d10*/  IMAD R77, R128, R77, R6 ;  /* 0x0000004d804d7224 */ /* 0x000fe200078e0206 */
[----:B----4-:R-:W-:Y:S01]  /*1d20*/  IADD3 R78, P0, PT, R78, UR4, RZ ;  /* 0x000000044e4e7c10 */ /* 0x010fe2000ff1e0ff */
[----:B------:R-:W-:Y:S01]  /*1d30*/  IMAD.WIDE.U32 R128, R128, R76, R14 ;  /* 0x0000004c80807225 */ /* 0x000fe200078e000e */
[----:B------:R-:W-:-:S02]  /*1d40*/  VIMNMX R76, PT, PT, R176, R3, !PT ;  /* 0x00000003b04c7248 */ /* 0x000fc40007fe0100 */
[----:B------:R-:W-:Y:S01]  /*1d50*/  IADD3.X R79, PT, PT, R79, UR5, RZ, P0, !PT ;  /* 0x000000054f4f7c10 */ /* 0x000fe200087fe4ff */
[----:B------:R-:W-:Y:S01]  /*1d60*/  IMAD.WIDE.U32 R18, R130, R4, R18 ;  /* 0x0000000482127225 */ /* 0x000fe200078e0012 */
[----:B------:R-:W-:Y:S02]  /*1d70*/  ISETP.GT.AND P0, PT, R55, R76, PT ;  /* 0x0000004c3700720c */ /* 0x000fe40003f04270 */
[----:B------:R-:W-:Y:S01]  /*1d80*/  LOP3.LUT R63, R2, 0x38, R69, 0x78, !PT ;  /* 0x00000038023f7812 */ /* 0x000fe200078e7845 */
[----:B------:R-:W-:Y:S01]  /*1d90*/  IMAD R81, R130, R5, R19 ;  /* 0x0000000582517224 */ /* 0x000fe200078e0213 */
[----:B------:R-:W-:Y:S01]  /*1da0*/  SHF.L.U32 R80, R18, 0x1, RZ ;  /* 0x0000000112507819 */ /* 0x000fe200000006ff */
[----:B------:R-:W-:Y:S02]  /*1db0*/  IMAD R124, R130, R11, R123 ;  /* 0x0000000b827c7224 */ /* 0x000fe400078e027b */
[----:B------:R-:W-:Y:S01]  /*1dc0*/  IMAD.MOV.U32 R182, RZ, RZ, R78 ;  /* 0x000000ffffb67224 */ /* 0x000fe200078e004e */
[----:B------:R-:W-:Y:S01]  /*1dd0*/  SHF.L.U64.HI R81, R18, 0x1, R81 ;  /* 0x0000000112517819 */ /* 0x000fe20000010251 */
[--C-:B------:R-:W-:Y:S01]  /*1de0*/  IMAD.IADD R123, R123, 0x1, R124.reuse ;  /* 0x000000017b7b7824 */ /* 0x100fe200078e027c */
[----:B---3--:R-:W-:Y:S01]  /*1df0*/  IADD3 R80, P1, PT, R80, UR8, RZ ;  /* 0x0000000850507c10 */ /* 0x008fe2000ff3e0ff */
[----:B------:R-:W-:Y:S01]  /*1e00*/  IMAD.MOV.U32 R183, RZ, RZ, R79 ;  /* 0x000000ffffb77224 */ /* 0x000fe200078e004f */
[----:B------:R-:W-:Y:S01]  /*1e10*/  SHF.R.S32.HI R104, RZ, 0x1f, R124 ;  /* 0x0000001fff687819 */ /* 0x000fe2000001147c */
[----:B------:R-:W-:Y:S01]  /*1e20*/  IMAD.IADD R77, R129, 0x1, R77 ;  /* 0x00000001814d7824 */ /* 0x000fe200078e024d */
[----:B------:R-:W-:Y:S01]  /*1e30*/  IADD3.X R81, PT, PT, R81, UR9, RZ, P1, !PT ;  /* 0x0000000951517c10 */ /* 0x000fe20008ffe4ff */
[----:B------:R-:W-:Y:S01]  /*1e40*/  IMAD.MOV.U32 R180, RZ, RZ, R80 ;  /* 0x000000ffffb47224 */ /* 0x000fe200078e0050 */
[----:B------:R-:W-:-:S02]  /*1e50*/  SHF.R.S32.HI R103, RZ, 0x1f, R123 ;  /* 0x0000001fff677819 */ /* 0x000fc4000001147b */
[----:B------:R-:W-:Y:S01]  /*1e60*/  MOV R181, R81 ;  /* 0x0000005100b57202 */ /* 0x000fe20000000f00 */
[----:B------:R-:W-:Y:S06]  /*1e70*/  @!P0 BRA `(.L_x_5221) ;  /* 0x00000068009c8947 */ /* 0x000fec0003800000 */
[----:B------:R-:W1:Y:S01]  /*1e80*/  LDC.64 R4, c[0x0][0x4a0] ;  /* 0x00012800ff047b82 */ /* 0x000e620000000a00 */
[----:B------:R-:W2:Y:S01]  /*1e90*/  LDCU.128 UR12, c[0x0][0x4b0] ;  /* 0x00009600ff0c77ac */ /* 0x000ea20008000c00 */
[----:B------:R-:W-:Y:S01]  /*1ea0*/  IMAD.MOV.U32 R122, RZ, RZ, R60 ;  /* 0x000000ffff7a7224 */ /* 0x000fe200078e003c */
[----:B------:R-:W-:Y:S01]  /*1eb0*/  @!P3 IADD3 R0, PT, PT, -R0, RZ, RZ ;  /* 0x000000ff0000b210 */ /* 0x000fe20007ffe1ff */
[----:B------:R-:W-:Y:S01]  /*1ec0*/  IMAD.MOV.U32 R101, RZ, RZ, RZ ;  /* 0x000000ffff657224 */ /* 0x000fe200078e00ff */
[----:B------:R-:W3:Y:S01]  /*1ed0*/  LDCU.128 UR16, c[0x0][0x4c0] ;  /* 0x00009800ff1077ac */ /* 0x000ee20008000c00 */
[----:B-----5:R-:W-:Y:S01]  /*1ee0*/  IADD3 R84, PT, PT, R60, R7, RZ ;  /* 0x000000073c547210 */ /* 0x020fe20007ffe0ff */
[----:B------:R-:W-:Y:S01]  /*1ef0*/  IMAD.SHL.U32 R121, R11, 0x10, RZ ;  /* 0x000000100b797824 */ /* 0x000fe200078e00ff */
[----:B------:R-:W4:Y:S01]  /*1f00*/  LDC.64 R2, c[0x0][0x4a8] ;  /* 0x00012a00ff027b82 */ /* 0x000f220000000a00 */
[----:B------:R-:W3:Y:S01]  /*1f10*/  LDCU.128 UR8, c[0x0][0x490] ;  /* 0x00009200ff0877ac */ /* 0x000ee20008000c00 */
[----:B------:R-:W-:Y:S01]  /*1f20*/  SHF.R.S32.HI R13, RZ, 0x1f, R122 ;  /* 0x0000001fff0d7819 */ /* 0x000fe2000001147a */
[----:B------:R-:W-:Y:S01]  /*1f30*/  IMAD R84, R84, R11, RZ ;  /* 0x0000000b54547224 */ /* 0x000fe200078e02ff */
[----:B------:R-:W-:Y:S01]  /*1f40*/  SEL R0, R9, R0, !P2 ;  /* 0x0000000009007207 */ /* 0x000fe20005000000 */
[----:B------:R-:W3:Y:S01]  /*1f50*/  LDCU.64 UR4, c[0x0][0x488] ;  /* 0x00009100ff0477ac */ /* 0x000ee20008000a00 */
[----:B------:R-:W-:Y:S01]  /*1f60*/  LOP3.LUT R62, R62, 0xffffffef, RZ, 0xc0, !PT ;  /* 0xffffffef3e3e7812 */ /* 0x000fe200078ec0ff */
[C---:B------:R-:W-:Y:S01]  /*1f70*/  IMAD R113, R11.reuse, 0x30, RZ ;  /* 0x000000300b717824 */ /* 0x040fe200078e02ff */
[----:B------:R-:W-:Y:S01]  /*1f80*/  SHF.R.S32.HI R85, RZ, 0x1f, R84 ;  /* 0x0000001fff557819 */ /* 0x000fe20000011454 */
[----:B------:R-:W3:Y:S01]  /*1f90*/  LDCU UR21, c[0x0][0x440] ;  /* 0x00008800ff1577ac */ /* 0x000ee20008000800 */
[----:B------:R-:W-:Y:S01]  /*1fa0*/  IADD3 R52, P1, PT, R84, R124, RZ ;  /* 0x0000007c54347210 */ /* 0x000fe20007f3e0ff */
[C---:B------:R-:W-:Y:S01]  /*1fb0*/  IMAD R112, R11.reuse, 0x50, RZ ;  /* 0x000000500b707824 */ /* 0x040fe200078e02ff */
[C---:B------:R-:W-:Y:S01]  /*1fc0*/  SHF.L.U32 R108, R11.reuse, 0x6, RZ ;  /* 0x000000060b6c7819 */ /* 0x040fe200000006ff */
[----:B------:R-:W3:Y:S01]  /*1fd0*/  LDCU UR20, c[0x0][0x450] ;  /* 0x00008a00ff1477ac */ /* 0x000ee20008000800 */
[----:B------:R-:W-:Y:S01]  /*1fe0*/  IMAD R111, R11, 0x60, RZ ;  /* 0x000000600b6f7824 */ /* 0x000fe200078e02ff */
[C---:B------:R-:W-:Y:S01]  /*1ff0*/  IADD3 R120, PT, PT, R130.reuse, 0x10, RZ ;  /* 0x0000001082787810 */ /* 0x040fe20007ffe0ff */
[C---:B-1----:R-:W-:Y:S01]  /*2000*/  IMAD.WIDE.U32 R16, R179.reuse, R4, R100 ;  /* 0x00000004b3107225 */ /* 0x042fe200078e0064 */
[----:B------:R-:W-:Y:S01]  /*2010*/  SHF.R.S32.HI R4, RZ, 0x1f, R0 ;  /* 0x0000001fff047819 */ /* 0x000fe20000011400 */
[----:B------:R-:W1:Y:S01]  /*2020*/  LDCU.U8 UR22, c[0x0][0x533] ;  /* 0x0000a660ff1677ac */ /* 0x000e620008000000 */
[C---:B------:R-:W-:Y:S01]  /*2030*/  IADD3 R117, PT, PT, R130.reuse, 0x40, RZ ;  /* 0x0000004082757810 */ /* 0x040fe20007ffe0ff */
[----:B------:R-:W-:Y:S01]  /*2040*/  IMAD R17, R179, R5, R17 ;  /* 0x00000005b3117224 */ /* 0x000fe200078e0211 */
[----:B------:R-:W-:Y:S01]  /*2050*/  IADD3 R114, PT, PT, R130, 0x70, RZ ;  /* 0x0000007082727810 */ /* 0x000fe20007ffe0ff */
[----:B--2---:R-:W-:Y:S01]  /*2060*/  IMAD R5, R13, UR12, RZ ;  /* 0x0000000c0d057c24 */ /* 0x004fe2000f8e02ff */
[----:B------:R-:W-:Y:S01]  /*2070*/  UMOV UR23, URZ ;  /* 0x000000ff00177c82 */ /* 0x000fe20008000000 */
[----:B------:R-:W-:Y:S01]  /*2080*/  IMAD.WIDE.U32 R16, R122, UR12, R16 ;  /* 0x0000000c7a107c25 */ /* 0x000fe2000f8e0010 */
[----:B----4-:R-:W-:-:S02]  /*2090*/  SHF.L.U64.HI R92, R2, 0x4, R3 ;  /* 0x00000004025c7819 */ /* 0x010fc40000010203 */
[----:B------:R-:W-:Y:S01]  /*20a0*/  SHF.L.U32 R93, R2, 0x4, RZ ;  /* 0x00000004025d7819 */ /* 0x000fe200000006ff */
[----:B------:R-:W-:Y:S01]  /*20b0*/  IMAD R5, R122, UR13, R5 ;  /* 0x0000000d7a057c24 */ /* 0x000fe2000f8e0205 */
[----:B------:R-:W-:Y:S01]  /*20c0*/  SHF.R.S32.HI R102, RZ, 0x1f, R121 ;  /* 0x0000001fff667819 */ /* 0x000fe20000011479 */
[C---:B---3--:R-:W-:Y:S01]  /*20d0*/  IMAD R9, R4.reuse, UR16, RZ ;  /* 0x0000001004097c24 */ /* 0x048fe2000f8e02ff */
[----:B------:R-:W-:Y:S01]  /*20e0*/  SHF.R.S32.HI R98, RZ, 0x1f, R113 ;  /* 0x0000001fff627819 */ /* 0x000fe20000011471 */
[----:B------:R-:W-:Y:S01]  /*20f0*/  IMAD.WIDE.U32 R14, R179, UR10, R100 ;  /* 0x0000000ab30e7c25 */ /* 0x000fe2000f8e0064 */
[----:B------:R-:W-:Y:S02]  /*2100*/  SHF.R.S32.HI R97, RZ, 0x1f, R108 ;  /* 0x0000001fff617819 */ /* 0x000fe4000001146c */
[----:B------:R-:W-:Y:S01]  /*2110*/  SHF.R.S32.HI R96, RZ, 0x1f, R112 ;  /* 0x0000001fff607819 */ /* 0x000fe20000011470 */
[----:B------:R-:W-:Y:S01]  /*2120*/  IMAD.IADD R17, R17, 0x1, R5 ;  /* 0x0000000111117824 */ /* 0x000fe200078e0205 */
[----:B------:R-:W-:Y:S01]  /*2130*/  SHF.R.S32.HI R95, RZ, 0x1f, R111 ;  /* 0x0000001fff5f7819 */ /* 0x000fe2000001146f */
[----:B------:R-:W-:Y:S01]  /*2140*/  IMAD R5, R4, UR14, RZ ;  /* 0x0000000e04057c24 */ /* 0x000fe2000f8e02ff */
[----:B------:R-:W-:Y:S01]  /*2150*/  IADD3 R4, P0, PT, -R71, R130, RZ ;  /* 0x0000008247047210 */ /* 0x000fe20007f1e1ff */
[----:B------:R-:W-:Y:S01]  /*2160*/  IMAD R12, R0, UR17, R9 ;  /* 0x00000011000c7c24 */ /* 0x000fe2000f8e0209 */
[----:B------:R-:W-:Y:S01]  /*2170*/  SHF.R.S32.HI R9, RZ, 0x1f, R71 ;  /* 0x0000001fff097819 */ /* 0x000fe20000011447 */
[----:B------:R-:W-:Y:S01]  /*2180*/  IMAD R15, R179, UR11, R15 ;  /* 0x0000000bb30f7c24 */ /* 0x000fe2000f8e020f */
[----:B------:R-:W2:Y:S01]  /*2190*/  LDCU.64 UR10, c[0x0][0x4d0] ;  /* 0x00009a00ff0a77ac */ /* 0x000ea20008000a00 */
[----:B------:R-:W-:-:S02]  /*21a0*/  IMAD R13, R13, R2, RZ ;  /* 0x000000020d0d7224 */ /* 0x000fc400078e02ff */
[----:B------:R-:W-:Y:S01]  /*21b0*/  IMAD.X R9, RZ, RZ, ~R9, P0 ;  /* 0x000000ffff097224 */ /* 0x000fe200000e0e09 */
[----:B------:R-:W-:Y:S01]  /*21c0*/  IADD3 R84, P0, PT, R84, R123, RZ ;  /* 0x0000007b54547210 */ /* 0x000fe20007f1e0ff */
[C---:B------:R-:W-:Y:S01]  /*21d0*/  IMAD R13, R122.reuse, R3, R13 ;  /* 0x000000037a0d7224 */ /* 0x040fe200078e020d */
[----:B------:R-:W-:Y:S01]  /*21e0*/  USHF.L.U32 UR17, UR12, 0x5, URZ ;  /* 0x000000050c117899 */ /* 0x000fe200080006ff */
[----:B------:R-:W-:Y:S01]  /*21f0*/  IMAD.WIDE.U32 R14, R122, R2, R14 ;  /* 0x000000027a0e7225 */ /* 0x000fe200078e000e */
[----:B-1----:R-:W-:-:S03]  /*2200*/  UISETP.NE.AND UP0, UPT, UR22, URZ, UPT ;  /* 0x000000ff1600728c */ /* 0x002fc6000bf05270 */
[C---:B------:R-:W-:Y:S01]  /*2210*/  IMAD R6, R0.reuse, UR15, R5 ;  /* 0x0000000f00067c24 */ /* 0x040fe2000f8e0205 */
[----:B------:R-:W-:Y:S01]  /*2220*/  IADD3.X R5, PT, PT, R85, R104, RZ, P1, !PT ;  /* 0x0000006855057210 */ /* 0x000fe20000ffe4ff */
[----:B------:R-:W-:Y:S02]  /*2230*/  IMAD.IADD R15, R15, 0x1, R13 ;  /* 0x000000010f0f7824 */ /* 0x000fe400078e020d */
[----:B------:R-:W-:Y:S01]  /*2240*/  IMAD.WIDE.U32 R16, R0, UR16, R16 ;  /* 0x0000001000107c25 */ /* 0x000fe2000f8e0010 */
[----:B------:R-:W-:-:S03]  /*2250*/  USHF.L.U64.HI UR16, UR12, 0x5, UR13 ;  /* 0x000000050c107899 */ /* 0x000fc6000801020d */
[----:B------:R-:W-:Y:S02]  /*2260*/  IMAD.X R85, R85, 0x1, R103, P0 ;  /* 0x0000000155557824 */ /* 0x000fe400000e0667 */
[----:B------:R-:W-:Y:S01]  /*2270*/  IMAD.WIDE.U32 R14, R0, UR14, R14 ;  /* 0x0000000e000e7c25 */ /* 0x000fe2000f8e000e */
[----:B------:R-:W-:Y:S01]  /*2280*/  SHF.L.U64.HI R0, R52, 0x1, R5 ;  /* 0x0000000134007819 */ /* 0x000fe20000010205 */
[----:B------:R-:W1:Y:S01]  /*2290*/  LDCU.64 UR14, c[0x0][0x3c0] ;  /* 0x00007800ff0e77ac */ /* 0x000e620008000a00 */
[----:B------:R-:W-:Y:S01]  /*22a0*/  SHF.L.U64.HI R85, R84, 0x1, R85 ;  /* 0x0000000154557819 */ /* 0x000fe20000010255 */
[----:B------:R-:W-:Y:S01]  /*22b0*/  IMAD.IADD R13, R17, 0x1, R12 ;  /* 0x00000001110d7824 */ /* 0x000fe200078e020c */
[----:B------:R-:W-:Y:S01]  /*22c0*/  MOV R12, R16 ;  /* 0x00000010000c7202 */ /* 0x000fe20000000f00 */
[----:B------:R-:W-:Y:S01]  /*22d0*/  IMAD.SHL.U32 R52, R52, 0x2, RZ ;  /* 0x0000000234347824 */ /* 0x000fe200078e00ff */
[----:B------:R-:W-:Y:S01]  /*22e0*/  SHF.L.U32 R84, R84, 0x1, RZ ;  /* 0x0000000154547819 */ /* 0x000fe200000006ff */
[----:B------:R-:W-:-:S02]  /*22f0*/  IMAD R83, R9, UR12, RZ ;  /* 0x0000000c09537c24 */ /* 0x000fc4000f8e02ff */
[----:B------:R-:W-:Y:S01]  /*2300*/  IMAD.IADD R7, R15, 0x1, R6 ;  /* 0x000000010f077824 */ /* 0x000fe200078e0206 */
[----:B------:R-:W-:Y:S01]  /*2310*/  IADD3 R86, P1, PT, R84, UR18, RZ ;  /* 0x0000001254567c10 */ /* 0x000fe2000ff3e0ff */
[----:B------:R-:W-:Y:S02]  /*2320*/  IMAD.MOV.U32 R6, RZ, RZ, R14 ;  /* 0x000000ffff067224 */ /* 0x000fe400078e000e */
[----:B------:R-:W-:Y:S01]  /*2330*/  IMAD.WIDE.U32 R14, R4, UR12, R12 ;  /* 0x0000000c040e7c25 */ /* 0x000fe2000f8e000c */
[----:B------:R-:W-:Y:S01]  /*2340*/  IADD3 R12, P0, PT, R52, UR18, RZ ;  /* 0x00000012340c7c10 */ /* 0x000fe2000ff1e0ff */
[----:B------:R-:W-:Y:S01]  /*2350*/  USHF.L.U32 UR18, UR12, 0x7, URZ ;  /* 0x000000070c127899 */ /* 0x000fe200080006ff */
[----:B------:R-:W-:Y:S01]  /*2360*/  IADD3.X R87, PT, PT, R85, UR19, RZ, P1, !PT ;  /* 0x0000001355577c10 */ /* 0x000fe20008ffe4ff */
[-C--:B------:R-:W-:Y:S01]  /*2370*/  IMAD R9, R9, R2.reuse, RZ ;  /* 0x0000000209097224 */ /* 0x080fe200078e02ff */
[----:B------:R-:W-:Y:S01]  /*2380*/  IADD3.X R13, PT, PT, R0, UR19, RZ, P0, !PT ;  /* 0x00000013000d7c10 */ /* 0x000fe200087fe4ff */
[----:B------:R-:W-:Y:S01]  /*2390*/  IMAD R83, R4, UR13, R83 ;  /* 0x0000000d04537c24 */ /* 0x000fe2000f8e0253 */
[----:B------:R-:W-:Y:S01]  /*23a0*/  LEA R82, P2, R14, UR8, 0x1 ;  /* 0x000000080e527c11 */ /* 0x000fe2000f8408ff */
[----:B------:R-:W-:Y:S01]  /*23b0*/  IMAD R9, R4, R3, R9 ;  /* 0x0000000304097224 */ /* 0x000fe200078e0209 */
[----:B------:R-:W3:Y:S01]  /*23c0*/  LDCU UR19, c[0x0][0x440] ;  /* 0x00008800ff1377ac */ /* 0x000ee20008000800 */
[----:B------:R-:W-:Y:S01]  /*23d0*/  IMAD.IADD R83, R15, 0x1, R83 ;  /* 0x000000010f537824 */ /* 0x000fe200078e0253 */
[----:B--2---:R-:W-:Y:S01]  /*23e0*/  IADD3 R84, P1, PT, R84, UR10, RZ ;  /* 0x0000000a54547c10 */ /* 0x004fe2000ff3e0ff */
[----:B------:R-:W-:Y:S01]  /*23f0*/  IMAD.WIDE.U32 R4, R4, R2, R6 ;  /* 0x0000000204047225 */ /* 0x000fe200078e0006 */
[----:B------:R-:W-:Y:S01]  /*2400*/  IADD3 R52, P0, PT, R52, UR10, RZ ;  /* 0x0000000a34347c10 */ /* 0x000fe2000ff1e0ff */
[----:B------:R-:W2:Y:S01]  /*2410*/  LDCU.64 UR12, c[0x0][0x4e0] ;  /* 0x00009c00ff0c77ac */ /* 0x000ea20008000a00 */
[----:B------:R-:W-:Y:S01]  /*2420*/  LEA.HI.X R83, R14, UR9, R83, 0x1, P2 ;  /* 0x000000090e537c11 */ /* 0x000fe200090f0c53 */
[----:B------:R-:W-:Y:S01]  /*2430*/  IMAD.IADD R9, R5, 0x1, R9 ;  /* 0x0000000105097824 */ /* 0x000fe200078e0209 */
[----:B------:R-:W-:Y:S01]  /*2440*/  LEA R10, P2, R4, UR4, 0x1 ;  /* 0x00000004040a7c11 */ /* 0x000fe2000f8408ff */
[----:B------:R-:W-:Y:S01]  /*2450*/  IMAD.SHL.U32 R90, R2, 0x80, RZ ;  /* 0x00000080025a7824 */ /* 0x000fe200078e00ff */
[----:B------:R-:W-:Y:S01]  /*2460*/  IADD3.X R85, PT, PT, R85, UR11, RZ, P1, !PT ;  /* 0x0000000b55557c10 */ /* 0x000fe20008ffe4ff */
[C---:B------:R-:W-:Y:S01]  /*2470*/  IMAD R110, R11.reuse, 0x70, RZ ;  /* 0x000000700b6e7824 */ /* 0x040fe200078e02ff */
[----:B------:R-:W-:Y:S01]  /*2480*/  LEA.HI.X R9, R4, UR5, R9, 0x1, P2 ;  /* 0x0000000504097c11 */ /* 0x000fe200090f0c09 */
[----:B------:R-:W-:Y:S01]  /*2490*/  IMAD.SHL.U32 R109, R11, 0x20, RZ ;  /* 0x000000200b6d7824 */ /* 0x000fe200078e00ff */
[----:B------:R-:W-:Y:S01]  /*24a0*/  ISETP.GE.AND P2, PT, R100, UR21, PT ;  /* 0x0000001564007c0c */ /* 0x000fe2000bf46270 */
[----:B------:R-:W-:Y:S01]  /*24b0*/  VIADD R119, R130, 0x20 ;  /* 0x0000002082777836 */ /* 0x000fe20000000000 */
[----:B------:R-:W-:Y:S01]  /*24c0*/  IADD3.X R53, PT, PT, R0, UR11, RZ, P0, !PT ;  /* 0x0000000b00357c10 */ /* 0x000fe200087fe4ff */
[----:B------:R-:W-:Y:S01]  /*24d0*/  VIADD R118, R130, 0x30 ;  /* 0x0000003082767836 */ /* 0x000fe20000000000 */
[----:B---3--:R-:W-:Y:S01]  /*24e0*/  ISETP.GE.AND P1, PT, R100, UR19, PT ;  /* 0x0000001364007c0c */ /* 0x008fe2000bf26270 */
[C---:B------:R-:W-:Y:S01]  /*24f0*/  VIADD R116, R130.reuse, 0x50 ;  /* 0x0000005082747836 */ /* 0x040fe20000000000 */
[----:B------:R-:W-:Y:S01]  /*2500*/  IADD3 R91, P0, PT, RZ, -UR23, RZ ;  /* 0x80000017ff5b7c10 */ /* 0x000fe2000ff1e0ff */
[----:B------:R-:W-:Y:S01]  /*2510*/  VIADD R115, R130, 0x60 ;  /* 0x0000006082737836 */ /* 0x000fe20000000000 */
[----:B------:R-:W-:Y:S01]  /*2520*/  SHF.R.S32.HI R99, RZ, 0x1f, R109 ;  /* 0x0000001fff637819 */ /* 0x000fe2000001146d */
[C---:B------:R-:W-:Y:S01]  /*2530*/  IMAD R107, R55.reuse, -0x80, R71 ;  /* 0xffffff80376b7824 */ /* 0x040fe200078e0247 */
[----:B------:R-:W-:Y:S01]  /*2540*/  IADD3.X R88, PT, PT, RZ, ~UR18, RZ, P0, !PT ;  /* 0x80000012ff587c10 */ /* 0x000fe200087fe4ff */
[----:B------:R-:W-:Y:S01]  /*2550*/  IMAD.X R90, RZ, RZ, ~R90, P0 ;  /* 0x000000ffff5a7224 */ /* 0x000fe200000e0e5a */
[----:B------:R-:W-:Y:S01]  /*2560*/  SHF.R.S32.HI R94, RZ, 0x1f, R110 ;  /* 0x0000001fff5e7819 */ /* 0x000fe2000001146e */
[----:B------:R-:W-:Y:S01]  /*2570*/  IMAD R106, R55, -0x80, R65 ;  /* 0xffffff80376a7824 */ /* 0x000fe200078e0241 */
[----:B------:R-:W-:Y:S01]  /*2580*/  @P2 LOP3.LUT R62, R62, 0x10, RZ, 0xfc, !PT ;  /* 0x000000103e3e2812 */ /* 0x000fe200078efcff */
[----:B------:R-:W-:Y:S01]  /*2590*/  IMAD.MOV.U32 R105, RZ, RZ, R55 ;  /* 0x000000ffff697224 */ /* 0x000fe200078e0037 */
[----:B------:R-:W-:Y:S01]  /*25a0*/  SHF.R.S64 R89, R91, 0x1f, R88 ;  /* 0x0000001f5b597819 */ /* 0x000fe20000001058 */
[----:B------:R-:W3:Y:S01]  /*25b0*/  LDCU.64 UR4, c[0x0][0x3b8] ;  /* 0x00007700ff0477ac */ /* 0x000ee20008000a00 */
[----:B------:R-:W-:-:S02]  /*25c0*/  LOP3.LUT R62, R62, 0xffffffbf, RZ, 0xc0, !PT ;  /* 0xffffffbf3e3e7812 */ /* 0x000fc400078ec0ff */
[----:B------:R-:W-:Y:S01]  /*25d0*/  SHF.R.S64 R91, R91, 0x1f, R90 ;  /* 0x0000001f5b5b7819 */ /* 0x000fe2000000105a */
[----:B------:R-:W4:Y:S01]  /*25e0*/  LDCU.128 UR8, c[0x0][0x3a0] ;  /* 0x00007400ff0877ac */ /* 0x000f220008000c00 */
[----:B------:R-:W-:Y:S02]  /*25f0*/  @P1 LOP3.LUT R62, R62, 0x40, RZ, 0xfc, !PT ;  /* 0x000000403e3e1812 */ /* 0x000fe400078efcff */
[----:B------:R-:W-:Y:S02]  /*2600*/  MOV R15, UR20 ;  /* 0x00000014000f7c02 */ /* 0x000fe40008000f00 */
[----:B------:R-:W-:Y:S02]  /*2610*/  SHF.R.S32.HI R88, RZ, 0x1f, R88 ;  /* 0x0000001fff587819 */ /* 0x000fe40000011458 */
[----:B-12---:R-:W-:-:S07]  /*2620*/  SHF.R.S32.HI R90, RZ, 0x1f, R90 ;  /* 0x0000001fff5a7819 */ /* 0x006fce000001145a */
.L_x_5259:
[----:B------:R-:W-:Y:S01]  /*2630*/  LOP3.LUT P0, RZ, R62, 0x10, RZ, 0xc0, !PT ;  /* 0x000000103eff7812 */ /* 0x000fe2000780c0ff */
[----:B------:R-:W-:Y:S01]  /*2640*/  VIADD R106, R106, 0x80 ;  /* 0x000000806a6a7836 */ /* 0x000fe20000000000 */
[C---:B------:R-:W-:Y:S01]  /*2650*/  LOP3.LUT P2, RZ, R62.reuse, 0x40, RZ, 0xc0, !PT ;  /* 0x000000403eff7812 */ /* 0x040fe2000784c0ff */
[----:B------:R-:W-:Y:S01]  /*2660*/  VIADD R107, R107, 0x80 ;  /* 0x000000806b6b7836 */ /* 0x000fe20000000000 */
[----:B------:R-:W-:Y:S01]  /*2670*/  LOP3.LUT R62, R62, 0xffffffef, RZ, 0xc0, !PT ;  /* 0xffffffef3e3e7812 */ /* 0x000fe200078ec0ff */
[----:B------:R-:W-:Y:S01]  /*2680*/  VIADD R105, R105, 0xffffffff ;  /* 0xffffffff69697836 */ /* 0x000fe20000000000 */
[CC--:B------:R-:W-:Y:S01]  /*2690*/  ISETP.GE.OR P0, PT, R130.reuse, R106.reuse, P0 ;  /* 0x0000006a8200720c */ /* 0x0c0fe20000706670 */
[----:B------:R-:W-:Y:S01]  /*26a0*/  BSSY.RECONVERGENT B1, `(.L_x_5222) ;  /* 0x00005c3000017945 */ /* 0x000fe20003800200 */
[----:B------:R-:W-:Y:S02]  /*26b0*/  IMAD.MOV.U32 R126, RZ, RZ, R122 ;  /* 0x000000ffff7e7224 */ /* 0x000fe400078e007a */
[-C--:B------:R-:W-:Y:S01]  /*26c0*/  ISETP.LT.OR P4, PT, R130, R107.reuse, P0 ;  /* 0x0000006b8200720c */ /* 0x080fe20000781670 */
[----:B------:R-:W-:Y:S01]  /*26d0*/  VIADD R122, R122, 0xffffff80 ;  /* 0xffffff807a7a7836 */ /* 0x000fe20000000000 */
[CC--:B------:R-:W-:Y:S02]  /*26e0*/  ISETP.GE.OR P0, PT, R119.reuse, R106.reuse, P2 ;  /* 0x0000006a7700720c */ /* 0x0c0fe40001706670 */
[----:B------:R-:W-:Y:S02]  /*26f0*/  P2R R0, PR, RZ, 0x10 ;  /* 0x00000010ff007803 */ /* 0x000fe40000000000 */
[-C--:B------:R-:W-:Y:S02]  /*2700*/  ISETP.LT.OR P6, PT, R119, R107.reuse, P0 ;  /* 0x0000006b7700720c */ /* 0x080fe400007c1670 */
[-C--:B------:R-:W-:Y:S02]  /*2710*/  ISETP.GE.OR P0, PT, R118, R106.reuse, P2 ;  /* 0x0000006a7600720c */ /* 0x080fe40001706670 */
[----:B------:R-:W-:Y:S02]  /*2720*/  @P2 LOP3.LUT R62, R62, 0x10, RZ, 0xfc, !PT ;  /* 0x000000103e3e2812 */ /* 0x000fe400078efcff */
[-C--:B------:R-:W-:Y:S01]  /*2730*/  ISETP.LT.OR P5, PT, R118, R107.reuse, P0 ;  /* 0x0000006b7600720c */ /* 0x080fe200007a1670 */
[----:B----4-:R-:W2:Y:S01]  /*2740*/  @!P4 LDG.E.128 R20, desc[UR6][R82.64] ;  /* 0x000000065214c981 */ /* 0x010ea2000c1e1d00 */
[----:B------:R-:W-:Y:S02]  /*2750*/  ISETP.GE.OR P0, PT, R116, R106, P2 ;  /* 0x0000006a7400720c */ /* 0x000fe40001706670 */
[----:B------:R-:W-:Y:S02]  /*2760*/  LOP3.LUT R62, R62, 0xfffffffe, RZ, 0xc0, !PT ;  /* 0xfffffffe3e3e7812 */ /* 0x000fe400078ec0ff */
[----:B------:R-:W-:Y:S01]  /*2770*/  ISETP.LT.OR P1, PT, R116, R107, P0 ;  /* 0x0000006b7400720c */ /* 0x000fe20000721670 */
[----:B------:R-:W1:Y:S01]  /*2780*/  @!P6 LDC.64 R18, c[0x0][0x3c0] ;  /* 0x0000f000ff12eb82 */ /* 0x000e620000000a00 */
[C---:B------:R-:W-:Y:S04]  /*2790*/  LEA R28, P0, R68.reuse, R78, 0x1 ;  /* 0x0000004e441c7211 */ /* 0x040fe800078008ff */
[----:B------:R-:W-:Y:S02]  /*27a0*/  LEA.HI.X R29, R68, R79, R67, 0x1, P0 ;  /* 0x0000004f441d7211 */ /* 0x000fe400000f0c43 */
[----:B------:R-:W-:Y:S01]  /*27b0*/  @P5 LOP3.LUT R62, R62, 0x1, RZ, 0xfc, !PT ;  /* 0x000000013e3e5812 */ /* 0x000fe200078efcff */
[----:B------:R-:W5:Y:S03]  /*27c0*/  @!P5 LDC.64 R16, c[0x0][0x4b0] ;  /* 0x00012c00ff10db82 */ /* 0x000f660000000a00 */
[----:B------:R-:W-:Y:S04]  /*27d0*/  LOP3.LUT R62, R62, 0xfffffffd, RZ, 0xc0, !PT ;  /* 0xfffffffd3e3e7812 */ /* 0x000fe800078ec0ff */
[----:B------:R-:W-:Y:S01]  /*27e0*/  @P1 LOP3.LUT R62, R62, 0x2, RZ, 0xfc, !PT ;  /* 0x000000023e3e1812 */ /* 0x000fe200078efcff */
[----:B------:R-:W3:Y:S03]  /*27f0*/  @!P5 LDC.64 R6, c[0x0][0x3c0] ;  /* 0x0000f000ff06db82 */ /* 0x000ee60000000a00 */
[----:B------:R-:W-:Y:S05]  /*2800*/  LOP3.LUT R62, R62, 0xfffffffb, RZ, 0xc0, !PT ;  /* 0xfffffffb3e3e7812 */ /* 0x000fea00078ec0ff */
[----:B------:R-:W4:Y:S01]  /*2810*/  @!P1 LDC.64 R4, c[0x0][0x4b0] ;  /* 0x00012c00ff049b82 */ /* 0x000f220000000a00 */
[C---:B-1----:R-:W-:Y:S04]  /*2820*/  @!P6 LEA R38, P0, R18.reuse, R28, 0x5 ;  /* 0x0000001c1226e211 */ /* 0x042fe800078028ff */
[----:B------:R-:W-:Y:S02]  /*2830*/  @!P6 LEA.HI.X R39, R18, R29, R19, 0x5, P0 ;  /* 0x0000001d1227e211 */ /* 0x000fe400000f2c13 */
[----:B------:R-:W-:Y:S01]  /*2840*/  IADD3 R30, P0, PT, R82, UR17, RZ ;  /* 0x00000011521e7c10 */ /* 0x000fe2000ff1e0ff */
[----:B------:R-:W1:Y:S03]  /*2850*/  @!P1 LDC.64 R2, c[0x0][0x3c0] ;  /* 0x0000f000ff029b82 */ /* 0x000e660000000a00 */
[----:B------:R-:W-:Y:S02]  /*2860*/  IADD3.X R31, PT, PT, R83, UR16, RZ, P0, !PT ;  /* 0x00000010531f7c10 */ /* 0x000fe400087fe4ff */
[C---:B-----5:R-:W-:Y:S04]  /*2870*/  @!P5 LEA R18, P0, R16.reuse, R30, 0x6 ;  /* 0x0000001e1012d211 */ /* 0x060fe800078030ff */
[----:B------:R-:W-:Y:S02]  /*2880*/  @!P5 LEA.HI.X R19, R16, R31, R17, 0x6, P0 ;  /* 0x0000001f1013d211 */ /* 0x000fe400000f3411 */
[C---:B---3--:R-:W-:Y:S04]  /*2890*/  @!P5 LEA R36, P0, R6.reuse, R28, 0x6 ;  /* 0x0000001c0624d211 */ /* 0x048fe800078030ff */
[----:B------:R-:W-:Y:S02]  /*28a0*/  @!P5 LEA.HI.X R37, R6, R29, R7, 0x6, P0 ;  /* 0x0000001d0625d211 */ /* 0x000fe400000f3407 */
[C---:B----4-:R-:W-:Y:S04]  /*28b0*/  @!P1 LEA R34, P0, R4.reuse, R30, 0x7 ;  /* 0x0000001e04229211 */ /* 0x050fe800078038ff */
[----:B------:R-:W-:Y:S02]  /*28c0*/  @!P1 LEA.HI.X R35, R4, R31, R5, 0x7, P0 ;  /* 0x0000001f04239211 */ /* 0x000fe400000f3c05 */
[C---:B-1----:R-:W-:Y:S04]  /*28d0*/  @!P1 LEA R32, P0, R2.reuse, R28, 0x7 ;  /* 0x0000001c02209211 */ /* 0x042fe800078038ff */
[----:B------:R-:W-:Y:S02]  /*28e0*/  @!P1 LEA.HI.X R33, R2, R29, R3, 0x7, P0 ;  /* 0x0000001d02219211 */ /* 0x000fe400000f3c03 */
[----:B------:R-:W-:Y:S04]  /*28f0*/  @!P6 IADD3 R40, P0, PT, R30, UR17, RZ ;  /* 0x000000111e28ec10 */ /* 0x000fe8000ff1e0ff */
[----:B------:R-:W-:Y:S02]  /*2900*/  @!P6 IADD3.X R41, PT, PT, R31, UR16, RZ, P0, !PT ;  /* 0x000000101f29ec10 */ /* 0x000fe400087fe4ff */
[CC--:B------:R-:W-:Y:S04]  /*2910*/  ISETP.GE.OR P0, PT, R120.reuse, R106.reuse, P2 ;  /* 0x0000006a7800720c */ /* 0x0c0fe80001706670 */
[-C--:B------:R-:W-:Y:S02]  /*2920*/  ISETP.LT.OR P3, PT, R120, R107.reuse, P0 ;  /* 0x0000006b7800720c */ /* 0x080fe40000761670 */
        /* <DEDUP_REMOVED lines=12> */
[-C--:B------:R-:W-:Y:S02]  /*29f0*/  ISETP.LT.OR P3, PT, R117, R107.reuse, P0 ;  /* 0x0000006b7500720c */ /* 0x080fe40000761670 */
[-C--:B------:R-:W-:Y:S03]  /*2a00*/  ISETP.GE.OR P0, PT, R115, R106.reuse, P2 ;  /* 0x0000006a7300720c */ /* 0x080fe60001706670 */
        /* <DEDUP_REMOVED lines=12> */
[-C--:B------:R-:W-:Y:S02]  /*2ad0*/  ISETP.LT.OR P5, PT, R115, R107.reuse, P0 ;  /* 0x0000006b7300720c */ /* 0x080fe400007a1670 */
        /* <DEDUP_REMOVED lines=31> */
[C---:B------:R-:W-:Y:S01]  /*2cd0*/  LEA R26, P0, R93.reuse, R10, 0x1 ;  /* 0x0000000a5d1a7211 */ /* 0x040fe200078008ff */
[----:B------:R-:W-:Y:S01]  /*2ce0*/  IMAD.MOV.U32 R15, RZ, RZ, RZ ;  /* 0x000000ffff0f7224 */ /* 0x000fe200078e00ff */
[----:B------:R-:W-:Y:S02]  /*2cf0*/  LOP3.LUT P2, RZ, R62, 0x2, RZ, 0xc0, !PT ;  /* 0x000000023eff7812 */ /* 0x000fe4000784c0ff */
[----:B------:R-:W3:Y:S01]  /*2d00*/  @!P4 LDG.E.128 R16, desc[UR6][R8.64] ;  /* 0x000000060810c981 */ /* 0x000ee2000c1e1d00 */
[----:B------:R-:W-:Y:S02]  /*2d10*/  LEA.HI.X R27, R93, R9, R92, 0x1, P0 ;  /* 0x000000095d1b7211 */ /* 0x000fe400000f0c5c */
[C---:B------:R-:W-:Y:S04]  /*2d20*/  LEA R24, P0, R73.reuse, R80, 0x1 ;  /* 0x0000005049187211 */ /* 0x040fe800078008ff */
[----:B------:R-:W-:Y:S01]  /*2d30*/  LEA.HI.X R25, R73, R81, R72, 0x1, P0 ;  /* 0x0000005149197211 */ /* 0x000fe200000f0c48 */
[----:B---3--:R3:W-:Y:S01]  /*2d40*/  @!P4 STG.E.128 desc[UR6][R80.64], R16 ;  /* 0x000000105000c986 */ /* 0x0087e2000c101d06 */
[----:B--2---:R-:W-:Y:S02]  /*2d50*/  @!P6 LEA R22, P0, R2, R26, 0x5 ;  /* 0x0000001a0216e211 */ /* 0x004fe400078028ff */
[----:B------:R-:W-:Y:S02]  /*2d60*/  LOP3.LUT P4, RZ, R62, 0x1, RZ, 0xc0, !PT ;  /* 0x000000013eff7812 */ /* 0x000fe4000788c0ff */
        /* <DEDUP_REMOVED lines=58> */
.L_x_5223:
[----:B------:R-:W-:Y:S05]  /*3110*/  BRA.U !UP0, `(.L_x_5225) ;  /* 0x0000001d08f07547 */ /* 0x000fea000b800000 */
[C---:B------:R-:W-:Y:S01]  /*3120*/  LOP3.LUT P0, RZ, R62.reuse, 0x8, RZ, 0xc0, !PT ;  /* 0x000000083eff7812 */ /* 0x040fe2000780c0ff */
[----:B------:R-:W2:Y:S01]  /*3130*/  LDC R36, c[0x0][0x450] ;  /* 0x00011400ff247b82 */ /* 0x000ea20000000800 */
[C---:B------:R-:W-:Y:S01]  /*3140*/  SHF.L.U64.HI R3, R121.reuse, 0x1, R102 ;  /* 0x0000000179037819 */ /* 0x040fe20000010266 */
[----:B-1----:R-:W-:Y:S01]  /*3150*/  IMAD.SHL.U32 R5, R121, 0x2, RZ ;  /* 0x0000000279057824 */ /* 0x002fe200078e00ff */
[----:B------:R-:W-:Y:S01]  /*3160*/  PLOP3.LUT P2, PT, P2, P0, PT, 0xf2, 0x2f ;  /* 0x00000000002f781c */ /* 0x000fe20001741e72 */
[----:B------:R-:W-:Y:S01]  /*3170*/  BSSY.RECONVERGENT B0, `(.L_x_5226) ;  /* 0x0000040000007945 */ /* 0x000fe20003800200 */
[C---:B------:R-:W-:Y:S02]  /*3180*/  LEA R40, P0, R93.reuse, R10, 0x1 ;  /* 0x0000000a5d287211 */ /* 0x040fe400078008ff */
        /* <DEDUP_REMOVED lines=62> */
.L_x_5227:
[----:B------:R-:W-:Y:S05]  /*3570*/  BSYNC.RECONVERGENT B0 ;  /* 0x0000000000007941 */ /* 0x000fea0003800200 */
.L_x_5226:
        /* <DEDUP_REMOVED lines=54> */
.L_x_5229:
[----:B------:R-:W-:Y:S05]  /*38e0*/  BSYNC.RECONVERGENT B0 ;  /* 0x0000000000007941 */ /* 0x000fea0003800200 */
.L_x_5228:
        /* <DEDUP_REMOVED lines=60> */
.L_x_5231:
[----:B------:R-:W-:Y:S05]  /*3cb0*/  BSYNC.RECONVERGENT B0 ;  /* 0x0000000000007941 */ /* 0x000fea0003800200 */
.L_x_5230:
        /* <DEDUP_REMOVED lines=62> */
.L_x_5233:
[----:B------:R-:W-:Y:S05]  /*40a0*/  BSYNC.RECONVERGENT B0 ;  /* 0x0000000000007941 */ /* 0x000fea0003800200 */
.L_x_5232:
        /* <DEDUP_REMOVED lines=62> */
.L_x_5235:
[----:B------:R-:W-:Y:S05]  /*4490*/  BSYNC.RECONVERGENT B0 ;  /* 0x0000000000007941 */ /* 0x000fea0003800200 */
.L_x_5234:
        /* <DEDUP_REMOVED lines=62> */
.L_x_5237:
[----:B------:R-:W-:Y:S05]  /*4880*/  BSYNC.RECONVERGENT B0 ;  /* 0x0000000000007941 */ /* 0x000fea0003800200 */
.L_x_5236:
        /* <DEDUP_REMOVED lines=62> */
.L_x_5239:
[----:B------:R-:W-:Y:S05]  /*4c70*/  BSYNC.RECONVERGENT B0 ;  /* 0x0000000000007941 */ /* 0x000fea0003800200 */
.L_x_5238:
        /* <DEDUP_REMOVED lines=62> */
.L_x_5241:
[----:B------:R-:W-:Y:S05]  /*5060*/  BSYNC.RECONVERGENT B0 ;  /* 0x0000000000007941 */ /* 0x000fea0003800200 */
.L_x_5240:
[----:B------:R-:W1:Y:S01]  /*5070*/  LDC R15, c[0x0][0x450] ;  /* 0x00011400ff0f7b82 */ /* 0x000e620000000800 */
[----:B--2---:R-:W-:Y:S05]  /*5080*/  IMAD.U32 R3, R36, -0x40, RZ ;  /* 0xffffffc024037824 */ /* 0x004fea00078e00ff */
[C---:B------:R-:W-:Y:S02]  /*5090*/  LEA R12, P1, R3.reuse, R12, 0x1 ;  /* 0x0000000c030c7211 */ /* 0x040fe400078208ff */
[C---:B------:R-:W-:Y:S02]  /*50a0*/  LEA R52, P0, R3.reuse, R52, 0x1 ;  /* 0x0000003403347211 */ /* 0x040fe400078008ff */
[C---:B------:R-:W-:Y:S02]  /*50b0*/  LEA.HI.X.SX32 R13, R3.reuse, R13, 0x1, P1 ;  /* 0x0000000d030d7211 */ /* 0x040fe400008f0eff */
[----:B------:R-:W-:Y:S01]  /*50c0*/  LEA.HI.X.SX32 R53, R3, R53, 0x1, P0 ;  /* 0x0000003503357211 */ /* 0x000fe200000f0eff */
[----:B------:R-:W-:Y:S05]  /*50d0*/  BRA `(.L_x_5224) ;  /* 0x00000030007c7947 */ /* 0x000fea0003800000 */
.L_x_5225:
[C---:B------:R-:W-:Y:S01]  /*50e0*/  LEA R18, P0, R93.reuse, R10, 0x1 ;  /* 0x0000000a5d127211 */ /* 0x040fe200078008ff */
[----:B------:R-:W2:Y:S01]  /*50f0*/  LDC R125, c[0x0][0x450] ;  /* 0x00011400ff7d7b82 */ /* 0x000ea20000000800 */
[----:B------:R-:W-:Y:S01]  /*5100*/  LOP3.LUT P1, RZ, R62, 0x10, RZ, 0xc0, !PT ;  /* 0x000000103eff7812 */ /* 0x000fe2000782c0ff */
[----:B------:R-:W-:Y:S01]  /*5110*/  BSSY.RECONVERGENT B0, `(.L_x_5242) ;  /* 0x0000064000007945 */ /* 0x000fe20003800200 */
        /* <DEDUP_REMOVED lines=99> */
.L_x_5243:
[----:B------:R-:W-:Y:S05]  /*5750*/  BSYNC.RECONVERGENT B0 ;  /* 0x0000000000007941 */ /* 0x000fea0003800200 */
.L_x_5242:
        /* <DEDUP_REMOVED lines=92> */
.L_x_5245:
[----:B------:R-:W-:Y:S05]  /*5d20*/  BSYNC.RECONVERGENT B0 ;  /* 0x0000000000007941 */ /* 0x000fea0003800200 */
.L_x_5244:
        /* <DEDUP_REMOVED lines=16> */
[----:B------:R-:W-:Y:S02]  /*5e30*/  @!P0 SHF.L.U32 R137, R139, 0x1, RZ ;  /* 0x000000018b898819 */ /* 0x000fe400000006ff */
[----:B------:R-:W-:Y:S02]  /*5e40*/  @!P0 IADD3.X R136, PT, PT, R99, R136, RZ, P2, !PT ;  /* 0x0000008863888210 */ /* 0x000fe400017fe4ff */
[----:B------:R-:W-:Y:S02]  /*5e50*/  @!P0 IADD3 R142, P2, PT, R137, R84, RZ ;  /* 0x00000054898e8210 */ /* 0x000fe40007f5e0ff */
[----:B------:R-:W-:Y:S04]  /*5e60*/  @!P0 SHF.L.U64.HI R136, R139, 0x1, R136 ;  /* 0x000000018b888819 */ /* 0x000fe80000010288 */
[C---:B------:R-:W-:Y:S02]  /*5e70*/  @!P0 IADD3.X R143, PT, PT, R136.reuse, R85, RZ, P2, !PT ;  /* 0x00000055888f8210 */ /* 0x040fe400017fe4ff */
[----:B------:R-:W-:Y:S04]  /*5e80*/  @!P0 IADD3 R40, P2, PT, R137, R86, RZ ;  /* 0x0000005689288210 */ /* 0x000fe80007f5e0ff */
[----:B------:R-:W-:Y:S02]  /*5e90*/  @!P0 IADD3.X R41, PT, PT, R136, R87, RZ, P2, !PT ;  /* 0x0000005788298210 */ /* 0x000fe400017fe4ff */
        /* <DEDUP_REMOVED lines=73> */
.L_x_5247:
[----:B------:R-:W-:Y:S05]  /*6330*/  BSYNC.RECONVERGENT B0 ;  /* 0x0000000000007941 */ /* 0x000fea0003800200 */
.L_x_5246:
        /* <DEDUP_REMOVED lines=98> */
.L_x_5249:
[----:B------:R-:W-:Y:S05]  /*6960*/  BSYNC.RECONVERGENT B0 ;  /* 0x0000000000007941 */ /* 0x000fea0003800200 */
.L_x_5248:
[----:B------:R-:W-:Y:S04]  /*6970*/  BSSY.RECONVERGENT B0, `(.L_x_5250) ;  /* 0x0000062000007945 */ /* 0x000fe80003800200 */
[----:B------:R-:W-:Y:S05]  /*6980*/  @P3 BRA `(.L_x_5251) ;  /* 0x0000000400803947 */ /* 0x000fea0003800000 */
[----:B------:R-:W-:Y:S11]  /*6990*/  ISETP.GE.AND P0, PT, R100, R15, PT ;  /* 0x0000000f6400720c */ /* 0x000ff60003f06270 */
[----:B------:R-:W-:Y:S02]  /*69a0*/  @!UPT UIADD3 URZ, UPT, UPT, URZ, URZ, URZ ;  /* 0x000000fffffff290 */ /* 0x000fe4000fffe0ff */
[----:B------:R-:W-:Y:S02]  /*69b0*/  @!P0 SEL R139, R14, RZ, P1 ;  /* 0x000000ff0e8b8207 */ /* 0x000fe40000800000 */
        /* <DEDUP_REMOVED lines=8> */
[----:B------:R-:W-:Y:S02]  /*6a40*/  @!P0 IADD3.X R41, PT, PT, R136, R87, RZ, P2, !PT ;  /* 0x0000005788298210 */ /* 0x000fe400017fe4ff */
[----:B------:R-:W5:Y:S01]  /*6a50*/  @!P0 LDG.E.128 R136, desc[UR6][R140.64] ;  /* 0x000000068c888981 */ /* 0x000f62000c1e1d00 */
[----:B------:R-:W-:Y:S02]  /*6a60*/  PLOP3.LUT P2, PT, PT, PT, PT, 0x80, 0x8 ;  /* 0x000000000008781c */ /* 0x000fe40003f4f070 */
[----:B------:R-:W-:Y:S05]  /*6a70*/  @!P0 PLOP3.LUT P2, PT, P1, PT, PT, 0x80, 0x8 ;  /* 0x000000000008881c */ /* 0x000fea0000f4f070 */
[----:B------:R-:W2:Y:S01]  /*6a80*/  @!P0 LDG.E.128 R48, desc[UR6][R40.64] ;  /* 0x0000000628308981 */ /* 0x000ea2000c1e1d00 */
[--C-:B-----5:R-:W-:Y:S02]  /*6a90*/  @!P0 HADD2.F32 R32, -RZ, R136.reuse.H0_H0 ;  /* 0x20000088ff208230 */ /* 0x120fe40000004100 */
[----:B------:R-:W-:Y:S02]  /*6aa0*/  @!P0 HADD2.F32 R30, -RZ, R136.H1_H1 ;  /* 0x30000088ff1e8230 */ /* 0x000fe40000004100 */
[--C-:B------:R-:W-:Y:S03]  /*6ab0*/  @!P0 HADD2.F32 R28, -RZ, R137.reuse.H0_H0 ;  /* 0x20000089ff1c8230 */ /* 0x100fe60000004100 */
        /* <DEDUP_REMOVED lines=9> */
[----:B--2---:R-:W-:Y:S02]  /*6b50*/  @!P0 HADD2.F32 R40, -RZ, R48.H1_H1 ;  /* 0x30000030ff288230 */ /* 0x004fe40000004100 */
        /* <DEDUP_REMOVED lines=8> */
[----:B------:R-:W-:Y:S01]  /*6be0*/  @!P2 FADD.FTZ R16, -R16, -RZ ;  /* 0x800000ff1010a221 */ /* 0x000fe20000010100 */
[----:B------:R-:W-:Y:S02]  /*6bf0*/  @!P0 HADD2.F32 R47, -RZ, R51.H0_H0 ;  /* 0x20000033ff2f8230 */ /* 0x000fe40000004100 */
[----:B-1----:R-:W-:Y:S04]  /*6c00*/  IMAD.WIDE.U32 R36, R136, 0x60, R18 ;  /* 0x0000006088247825 */ /* 0x002fe800078e0012 */
[----:B------:R-:W-:Y:S05]  /*6c10*/  IMAD R137, R137, 0x60, RZ ;  /* 0x0000006089897824 */ /* 0x000fea00078e02ff */
[----:B------:R-:W-:Y:S02]  /*6c20*/  IADD3 R37, PT, PT, R137, R37, RZ ;  /* 0x0000002589257210 */ /* 0x000fe40007ffe0ff */
[----:B------:R-:W1:Y:S01]  /*6c30*/  LDC.64 R136, c[0x0][0x3b8] ;  /* 0x0000ee00ff887b82 */ /* 0x000e620000000a00 */
[----:B------:R-:W-:Y:S02]  /*6c40*/  @!P0 IMAD.WIDE R38, R17, 0x2, R36 ;  /* 0x0000000211268825 */ /* 0x000fe400078e0224 */
[----:B---34-:R-:W2:Y:S08]  /*6c50*/  LDG.E.128 R56, desc[UR6][R36.64] ;  /* 0x0000000624387981 */ /* 0x018eb0000c1e1d00 */
[----:B------:R-:W3:Y:S01]  /*6c60*/  @!P0 LDG.E.128 R20, desc[UR6][R38.64] ;  /* 0x0000000626148981 */ /* 0x000ee2000c1e1d00 */
[----:B-1----:R-:W-:Y:S02]  /*6c70*/  IMAD R137, R137, 0x60, RZ ;  /* 0x0000006089897824 */ /* 0x002fe400078e02ff */
[----:B------:R-:W-:Y:S05]  /*6c80*/  IMAD.WIDE.U32 R140, R136, 0x60, R134 ;  /* 0x00000060888c7825 */ /* 0x000fea00078e0086 */
[----:B------:R-:W-:Y:S02]  /*6c90*/  IADD3 R141, PT, PT, R137, R141, RZ ;  /* 0x0000008d898d7210 */ /* 0x000fe40007ffe0ff */
[----:B--2---:R-:W-:Y:S02]  /*6ca0*/  @!P0 MOV R34, R56 ;  /* 0x0000003800228202 */ /* 0x004fe40000000f00 */
[----:B------:R-:W-:Y:S02]  /*6cb0*/  @!P0 MOV R54, R57 ;  /* 0x0000003900368202 */ /* 0x000fe40000000f00 */
[----:B------:R-:W-:Y:S01]  /*6cc0*/  @!P0 MOV R50, R58 ;  /* 0x0000003a00328202 */ /* 0x000fe20000000f00 */
[--C-:B------:R-:W-:Y:S01]  /*6cd0*/  @!P0 HADD2.F32 R41, -RZ, R34.reuse.H0_H0 ;  /* 0x20000022ff298230 */ /* 0x100fe20000004100 */
[----:B------:R-:W-:Y:S01]  /*6ce0*/  @!P0 MOV R49, R59 ;  /* 0x0000003b00318202 */ /* 0x000fe20000000f00 */
        /* <DEDUP_REMOVED lines=42> */
.L_x_5251:
[----:B------:R-:W-:Y:S05]  /*6f90*/  BSYNC.RECONVERGENT B0 ;  /* 0x0000000000007941 */ /* 0x000fea0003800200 */
.L_x_5250:
        /* <DEDUP_REMOVED lines=98> */
.L_x_5253:
[----:B------:R-:W-:Y:S05]  /*75c0*/  BSYNC.RECONVERGENT B0 ;  /* 0x0000000000007941 */ /* 0x000fea0003800200 */
.L_x_5252:
[----:B------:R-:W-:Y:S04]  /*75d0*/  BSSY.RECONVERGENT B0, `(.L_x_5254) ;  /* 0x0000062000007945 */ /* 0x000fe80003800200 */
[----:B------:R-:W-:Y:S05]  /*75e0*/  @P5 BRA `(.L_x_5255) ;  /* 0x0000000400805947 */ /* 0x000fea0003800000 */
[----:B-1-34-:R-:W1:Y:S01]  /*75f0*/  LDC.64 R56, c[0x0][0x4a8] ;  /* 0x00012a00ff387b82 */ /* 0x01ae620000000a00 */
        /* <DEDUP_REMOVED lines=10> */
[----:B------:R-:W3:Y:S01]  /*76a0*/  LDG.E.128 R48, desc[UR6][R32.64] ;  /* 0x0000000620307981 */ /* 0x000ee2000c1e1d00 */
[----:B------:R-:W-:Y:S02]  /*76b0*/  @!P0 IADD3.X R136, PT, PT, R95, R136, RZ, P2, !PT ;  /* 0x000000885f888210 */ /* 0x000fe400017fe4ff */
[----:B------:R-:W-:Y:S02]  /*76c0*/  @!P0 IADD3 R58, P2, PT, R137, R84, RZ ;  /* 0x00000054893a8210 */ /* 0x000fe40007f5e0ff */
[----:B------:R-:W-:Y:S03]  /*76d0*/  @!P0 SHF.L.U64.HI R136, R57, 0x1, R136 ;  /* 0x0000000139888819 */ /* 0x000fe60000010288 */
        /* <DEDUP_REMOVED lines=81> */
.L_x_5255:
[----:B------:R-:W-:Y:S05]  /*7bf0*/  BSYNC.RECONVERGENT B0 ;  /* 0x0000000000007941 */ /* 0x000fea0003800200 */
.L_x_5254:
        /* <DEDUP_REMOVED lines=18> */
[----:B---34-:R-:W-:Y:S01]  /*7d20*/  @!P0 IADD3 R56, P2, PT, R49, R84, RZ ;  /* 0x0000005431388210 */ /* 0x018fe20007f5e0ff */
[----:B------:R-:W3:Y:S01]  /*7d30*/  LDG.E.128 R44, desc[UR6][R18.64] ;  /* 0x00000006122c7981 */ /* 0x000ee2000c1e1d00 */
[----:B------:R-:W-:Y:S04]  /*7d40*/  @!P0 SHF.L.U64.HI R50, R51, 0x1, R50 ;  /* 0x0000000133328819 */ /* 0x000fe80000010232 */
[C---:B------:R-:W-:Y:S02]  /*7d50*/  @!P0 IADD3.X R57, PT, PT, R50.reuse, R85, RZ, P2, !PT ;  /* 0x0000005532398210 */ /* 0x040fe400017fe4ff */
[----:B------:R-:W-:Y:S01]  /*7d60*/  @!P0 IADD3 R32, P2, PT, R49, R86, RZ ;  /* 0x0000005631208210 */ /* 0x000fe20007f5e0ff */
[----:B------:R-:W4:Y:S03]  /*7d70*/  @!P0 LDG.E.128 R20, desc[UR6][R20.64] ;  /* 0x0000000614148981 */ /* 0x000f26000c1e1d00 */
[----:B------:R-:W-:Y:S02]  /*7d80*/  @!P0 IADD3.X R33, PT, PT, R50, R87, RZ, P2, !PT ;  /* 0x0000005732218210 */ /* 0x000fe400017fe4ff */
[----:B------:R-:W-:Y:S01]  /*7d90*/  PLOP3.LUT P2, PT, PT, PT, PT, 0x80, 0x8 ;  /* 0x000000000008781c */ /* 0x000fe20003f4f070 */
[----:B------:R-:W1:Y:S01]  /*7da0*/  LDC.64 R50, c[0x0][0x3b8] ;  /* 0x0000ee00ff327b82 */ /* 0x000e620000000a00 */
[----:B------:R-:W-:Y:S01]  /*7db0*/  @!P0 PLOP3.LUT P2, PT, P1, PT, PT, 0x80, 0x8 ;  /* 0x000000000008881c */ /* 0x000fe20000f4f070 */
[----:B------:R-:W5:Y:S08]  /*7dc0*/  @!P0 LDG.E.128 R56, desc[UR6][R56.64] ;  /* 0x0000000638388981 */ /* 0x000f70000c1e1d00 */
[----:B------:R3:W2:Y:S01]  /*7dd0*/  @!P0 LDG.E.128 R40, desc[UR6][R32.64] ;  /* 0x0000000620288981 */ /* 0x0006a2000c1e1d00 */
[----:B-1----:R-:W-:Y:S02]  /*7de0*/  IMAD R51, R51, 0xc0, RZ ;  /* 0x000000c033337824 */ /* 0x002fe400078e02ff */
[----:B------:R-:W-:Y:S05]  /*7df0*/  IMAD.WIDE.U32 R134, R50, 0xc0, R134 ;  /* 0x000000c032867825 */ /* 0x000fea00078e0086 */
[----:B------:R-:W-:Y:S02]  /*7e00*/  IADD3 R135, PT, PT, R51, R135, RZ ;  /* 0x0000008733877210 */ /* 0x000fe40007ffe0ff */
[----:B---3--:R-:W-:Y:S02]  /*7e10*/  @!P0 MOV R32, R44 ;  /* 0x0000002c00208202 */ /* 0x008fe40000000f00 */
[----:B------:R-:W-:Y:S03]  /*7e20*/  @!P0 MOV R48, R45 ;  /* 0x0000002d00308202 */ /* 0x000fe60000000f00 */
[--C-:B------:R-:W-:Y:S02]  /*7e30*/  @!P0 HADD2.F32 R33, -RZ, R32.reuse.H0_H0 ;  /* 0x20000020ff218230 */ /* 0x100fe40000004100 */
        /* <DEDUP_REMOVED lines=66> */
.L_x_5257:
[----:B------:R-:W-:Y:S05]  /*8260*/  BSYNC.RECONVERGENT B0 ;  /* 0x0000000000007941 */ /* 0x000fea0003800200 */
.L_x_5256:
[----:B------:R-:W1:Y:S01]  /*8270*/  LDC R15, c[0x0][0x450] ;  /* 0x00011400ff0f7b82 */ /* 0x000e620000000800 */
[----:B--2---:R-:W-:Y:S05]  /*8280*/  IMAD.U32 R125, R125, -0x40, RZ ;  /* 0xffffffc07d7d7824 */ /* 0x004fea00078e00ff */
[C---:B------:R-:W-:Y:S02]  /*8290*/  LEA R86, P1, R125.reuse, R86, 0x1 ;  /* 0x000000567d567211 */ /* 0x040fe400078208ff */
[C---:B------:R-:W-:Y:S02]  /*82a0*/  LEA R84, P0, R125.reuse, R84, 0x1 ;  /* 0x000000547d547211 */ /* 0x040fe400078008ff */
[C---:B------:R-:W-:Y:S02]  /*82b0*/  LEA.HI.X.SX32 R87, R125.reuse, R87, 0x1, P1 ;  /* 0x000000577d577211 */ /* 0x040fe400008f0eff */
[----:B------:R-:W-:Y:S09]  /*82c0*/  LEA.HI.X.SX32 R85, R125, R85, 0x1, P0 ;  /* 0x000000557d557211 */ /* 0x000ff200000f0eff */
.L_x_5224:
[----:B------:R-:W-:Y:S05]  /*82d0*/  BSYNC.RECONVERGENT B1 ;  /* 0x0000000000017941 */ /* 0x000fea0003800200 */
.L_x_5222:
        /* <DEDUP_REMOVED lines=91> */
.L_x_5258:
[----:B------:R-:W-:Y:S02]  /*8890*/  LOP3.LUT P2, RZ, R62, 0x20, RZ, 0xc0, !PT ;  /* 0x000000203eff7812 */ /* 0x000fe4000784c0ff */
[----:B------:R-:W-:Y:S02]  /*88a0*/  IADD3 R82, P1, PT, R82, R89, RZ ;  /* 0x0000005952527210 */ /* 0x000fe40007f3e0ff */
[----:B------:R-:W-:Y:S03]  /*88b0*/  IADD3 R10, P0, PT, R10, R91, RZ ;  /* 0x0000005b0a0a7210 */ /* 0x000fe60007f1e0ff */
[----:B------:R-:W-:Y:S02]  /*88c0*/  IMAD.X R83, R83, 0x1, R88, P1 ;  /* 0x0000000153537824 */ /* 0x000fe400008e0658 */
[----:B------:R-:W-:Y:S04]  /*88d0*/  IMAD.X R9, R9, 0x1, R90, P0 ;  /* 0x0000000109097824 */ /* 0x000fe800000e065a */
[----:B------:R-:W-:Y:S05]  /*88e0*/  @P2 BRA `(.L_x_5259) ;  /* 0xffffff9c00502947 */ /* 0x000fea000383ffff */
.L_x_5221:
        /* <DEDUP_REMOVED lines=20> */
[----:B-----5:R-:W-:-:S07]  /*8a30*/  LEA.HI.X R7, R128, UR9, R77, 0x1, P0 ;  /* 0x0000000980077c11 */ /* 0x020fce00080f0c4d */
        /* <DEDUP_REMOVED lines=9> */
.L_x_5264:
[----:B------:R1:W-:Y:S02]  /*8ad0*/  STS.128 [R52], RZ ;  /* 0x000000ff34007388 */ /* 0x0003e40000000c00 */
.L_x_5263:
[----:B------:R-:W-:Y:S05]  /*8ae0*/  BSYNC.RECONVERGENT B0 ;  /* 0x0000000000007941 */ /* 0x000fea0003800200 */
.L_x_5262:
[C---:B------:R-:W-:Y:S01]  /*8af0*/  VIADD R20, R130.reuse, 0x10 ;  /* 0x0000001082147836 */ /* 0x040fe20000000000 */
[C---:B------:R-:W-:Y:S01]  /*8b00*/  LEA R4, P0, R29.reuse, R6, 0x1 ;  /* 0x000000061d047211 */ /* 0x040fe200078008ff */
        /* <DEDUP_REMOVED lines=16> */
.L_x_5266:
[----:B------:R-:W-:Y:S05]  /*8c10*/  BSYNC.RECONVERGENT B0 ;  /* 0x0000000000007941 */ /* 0x000fea0003800200 */
.L_x_5265:
[----:B------:R-:W-:Y:S04]  /*8c20*/  BSSY.RECONVERGENT B0, `(.L_x_5267) ;  /* 0x000000c000007945 */ /* 0x000fe80003800200 */
[----:B------:R-:W-:Y:S05]  /*8c30*/  @P2 BRA `(.L_x_5268) ;  /* 0x0000000000282947 */ /* 0x000fea0003800000 */
[----:B------:R-:W5:Y:S02]  /*8c40*/  LDCU UR4, c[0x0][0x440] ;  /* 0x00008800ff0477ac */ /* 0x000f640008000800 */
[----:B-----5:R-:W-:-:S13]  /*8c50*/  ISETP.GE.AND P0, PT, R100, UR4, PT ;  /* 0x0000000464007c0c */ /* 0x020fda000bf06270 */
[----:B------:R1:W-:Y:S01]  /*8c60*/  @P0 STS.128 [R52+0x1000], RZ ;  /* 0x001000ff34000388 */ /* 0x0003e20000000c00 */
[----:B------:R-:W-:Y:S05]  /*8c70*/  @P0 BRA `(.L_x_5268) ;  /* 0x0000000000180947 */ /* 0x000fea0003800000 */
[----:B--2---:R-:W-:-:S04]  /*8c80*/  LEA R6, P0, R2, R4, 0x5 ;  /* 0x0000000402067211 */ /* 0x004fc800078028ff */
[----:B------:R-:W-:-:S05]  /*8c90*/  LEA.HI.X R7, R2, R5, R3, 0x5, P0 ;  /* 0x0000000502077211 */ /* 0x000fca00000f2c03 */
[----:B------:R-:W-:Y:S01]  /*8ca0*/  @!PT LDS RZ, [RZ] ;  /* 0x00000000fffff984 */ /* 0x000fe20000000800 */
[----:B------:R-:W-:Y:S01]  /*8cb0*/  @!PT LDS RZ, [RZ] ;  /* 0x00000000fffff984 */ /* 0x000fe20000000800 */
[----:B------:R-:W-:Y:S01]  /*8cc0*/  @!PT LDS RZ, [RZ] ;  /* 0x00000000fffff984 */ /* 0x000fe20000000800 */
[----:B------:R2:W-:Y:S04]  /*8cd0*/  LDGSTS.E.BYPASS.LTC128B.128 [R52+0x1000], desc[UR6][R6.64] ;  /* 0x0100000006347fae */ /* 0x0005e8000b981a06 */
.L_x_5268:
[----:B------:R-:W-:Y:S05]  /*8ce0*/  BSYNC.RECONVERGENT B0 ;  /* 0x0000000000007941 */ /* 0x000fea0003800200 */
.L_x_5267:
        /* <DEDUP_REMOVED lines=12> */
.L_x_5261:
        /* <DEDUP_REMOVED lines=36> */
[C---:B-----5:R-:W-:Y:S02]  /*8ff0*/  IADD3.X R7, PT, PT, R0.reuse, UR11, RZ, P1, !PT ;  /* 0x0000000b00077c10 */ /* 0x060fe40008ffe4ff */
        /* <DEDUP_REMOVED lines=40> */
.L_x_5275:
[----:B------:R-:W-:Y:S05]  /*9280*/  BSYNC.RECONVERGENT B0 ;  /* 0x0000000000007941 */ /* 0x000fea0003800200 */
.L_x_5274:
[----:B-----5:R2:W-:Y:S01]  /*9290*/  STS.128 [R52], R12 ;  /* 0x0000000c34007388 */ /* 0x0205e20000000c00 */
[----:B------:R-:W-:Y:S05]  /*92a0*/  BRA `(.L_x_5272) ;  /* 0x0000000000047947 */ /* 0x000fea0003800000 */
.L_x_5273:
[----:B------:R3:W-:Y:S02]  /*92b0*/  STS.128 [R52], RZ ;  /* 0x000000ff34007388 */ /* 0x0007e40000000c00 */
.L_x_5272:
[----:B------:R-:W-:Y:S05]  /*92c0*/  BSYNC.RECONVERGENT B1 ;  /* 0x0000000000017941 */ /* 0x000fea0003800200 */
.L_x_5271:
[----:B------:R-:W-:Y:S01]  /*92d0*/  VIADD R20, R130, 0x10 ;  /* 0x0000001082147836 */ /* 0x000fe20000000000 */
[C---:B------:R-:W-:Y:S01]  /*92e0*/  LEA R16, P0, R29.reuse, R32, 0x1 ;  /* 0x000000201d107211 */ /* 0x040fe200078008ff */
        /* <DEDUP_REMOVED lines=20> */
[C---:B-----5:R-:W-:Y:S02]  /*9430*/  IADD3.X R7, PT, PT, R31.reuse, UR11, RZ, P1, !PT ;  /* 0x0000000b1f077c10 */ /* 0x060fe40008ffe4ff */
        /* <DEDUP_REMOVED lines=40> */
.L_x_5279:
[----:B------:R-:W-:Y:S05]  /*96c0*/  BSYNC.RECONVERGENT B0 ;  /* 0x0000000000007941 */ /* 0x000fea0003800200 */
.L_x_5278:
[----:B-----5:R1:W-:Y:S02]  /*96d0*/  STS.128 [R52+0x800], R12 ;  /* 0x0008000c34007388 */ /* 0x0203e40000000c00 */
.L_x_5277:
[----:B------:R-:W-:Y:S05]  /*96e0*/  BSYNC.RECONVERGENT B1 ;  /* 0x0000000000017941 */ /* 0x000fea0003800200 */
.L_x_5276:
        /* <DEDUP_REMOVED lines=15> */
[----:B-----5:R-:W-:Y:S01]  /*97e0*/  SHF.L.U32 R7, R11, 0x5, RZ ;  /* 0x000000050b077819 */ /* 0x020fe200000006ff */
        /* <DEDUP_REMOVED lines=48> */
.L_x_5283:
[----:B------:R-:W-:Y:S05]  /*9af0*/  BSYNC.RECONVERGENT B0 ;  /* 0x0000000000007941 */ /* 0x000fea0003800200 */
.L_x_5282:
[----:B-----5:R1:W-:Y:S02]  /*9b00*/  STS.128 [R52+0x1000], R12 ;  /* 0x0010000c34007388 */ /* 0x0203e40000000c00 */
.L_x_5281:
[----:B------:R-:W-:Y:S05]  /*9b10*/  BSYNC.RECONVERGENT B1 ;  /* 0x0000000000017941 */ /* 0x000fea0003800200 */
.L_x_5280:
        /* <DEDUP_REMOVED lines=63> */
.L_x_5285:
[----:B------:R-:W-:Y:S05]  /*9f10*/  BSYNC.RECONVERGENT B0 ;  /* 0x0000000000007941 */ /* 0x000fea0003800200 */
.L_x_5284:
[----:B-----5:R1:W-:Y:S01]  /*9f20*/  STS.128 [R52+0x1800], R12 ;  /* 0x0018000c34007388 */ /* 0x0203e20000000c00 */
[----:B------:R-:W-:Y:S05]  /*9f30*/  BRA `(.L_x_5269) ;  /* 0x0000001800087947 */ /* 0x000fea0003800000 */
.L_x_5270:
        /* <DEDUP_REMOVED lines=48> */
[--C-:B------:R-:W-:Y:S02]  /*a240*/  HADD2.F32 R4, -RZ, R6.reuse.H0_H0 ;  /* 0x20000006ff047230 */ /* 0x100fe40000004100 */
        /* <DEDUP_REMOVED lines=16> */
[--C-:B------:R-:W-:Y:S02]  /*a350*/  HADD2.F32 R5, -RZ, R16.reuse.H0_H0 ;  /* 0x20000010ff057230 */ /* 0x100fe40000004100 */
        /* <DEDUP_REMOVED lines=31> */
.L_x_5290:
[----:B------:R-:W-:Y:S05]  /*a550*/  BSYNC.RECONVERGENT B0 ;  /* 0x0000000000007941 */ /* 0x000fea0003800200 */
.L_x_5289:
[----:B-----5:R2:W-:Y:S01]  /*a560*/  STS.128 [R52], R16 ;  /* 0x0000001034007388 */ /* 0x0205e20000000c00 */
[----:B------:R-:W-:Y:S05]  /*a570*/  BRA `(.L_x_5287) ;  /* 0x0000000000047947 */ /* 0x000fea0003800000 */
.L_x_5288:
[----:B------:R1:W-:Y:S02]  /*a580*/  STS.128 [R52], RZ ;  /* 0x000000ff34007388 */ /* 0x0003e40000000c00 */
.L_x_5287:
[----:B------:R-:W-:Y:S05]  /*a590*/  BSYNC.RECONVERGENT B1 ;  /* 0x0000000000017941 */ /* 0x000fea0003800200 */
.L_x_5286:
[----:B------:R-:W-:Y:S01]  /*a5a0*/  VIADD R20, R130, 0x10 ;  /* 0x0000001082147836 */ /* 0x000fe20000000000 */
[C---:B------:R-:W-:Y:S01]  /*a5b0*/  LEA R32, P0, R29.reuse, R32, 0x1 ;  /* 0x000000201d207211 */ /* 0x040fe200078008ff */
        /* <DEDUP_REMOVED lines=90> */
.L_x_5294:
[----:B------:R-:W-:Y:S05]  /*ab60*/  BSYNC.RECONVERGENT B0 ;  /* 0x0000000000007941 */ /* 0x000fea0003800200 */
.L_x_5293:
[----:B-----5:R4:W-:Y:S02]  /*ab70*/  STS.128 [R52+0x800], R16 ;  /* 0x0008001034007388 */ /* 0x0209e40000000c00 */
.L_x_5292:
[----:B------:R-:W-:Y:S05]  /*ab80*/  BSYNC.RECONVERGENT B1 ;  /* 0x0000000000017941 */ /* 0x000fea0003800200 */
.L_x_5291:
        /* <DEDUP_REMOVED lines=9> */
[----:B-----5:R-:W-:-:S05]  /*ac20*/  LEA.HI.X R7, R2, R33, R3, 0x5, P0 ;  /* 0x0000002102077211 */ /* 0x020fca00000f2c03 */
        /* <DEDUP_REMOVED lines=83> */
.L_x_5298:
[----:B------:R-:W-:Y:S05]  /*b160*/  BSYNC.RECONVERGENT B0 ;  /* 0x0000000000007941 */ /* 0x000fea0003800200 */
.L_x_5297:
[----:B-----5:R4:W-:Y:S02]  /*b170*/  STS.128 [R52+0x1000], R16 ;  /* 0x0010001034007388 */ /* 0x0209e40000000c00 */
.L_x_5296:
[----:B------:R-:W-:Y:S05]  /*b180*/  BSYNC.RECONVERGENT B1 ;  /* 0x0000000000017941 */ /* 0x000fea0003800200 */
.L_x_5295:
        /* <DEDUP_REMOVED lines=31> */
[--C-:B----4-:R-:W-:Y:S02]  /*b380*/  HADD2.F32 R3, -RZ, R14.reuse.H0_H0 ;  /* 0x2000000eff037230 */ /* 0x110fe40000004100 */
[----:B------:R-:W-:Y:S02]  /*b390*/  HADD2.F32 R21, -RZ, R14.H1_H1 ;  /* 0x3000000eff157230 */ /* 0x000fe40000004100 */
[--C-:B------:R-:W-:Y:S02]  /*b3a0*/  HADD2.F32 R14, -RZ, R15.reuse.H0_H0 ;  /* 0x2000000fff0e7230 */ /* 0x100fe40000004100 */
[----:B------:R-:W-:Y:S02]  /*b3b0*/  HADD2.F32 R22, -RZ, R15.H1_H1 ;  /* 0x3000000fff167230 */ /* 0x000fe40000004100 */
[----:B------:R-:W-:Y:S02]  /*b3c0*/  HADD2.F32 R0, -RZ, R12.H0_H0 ;  /* 0x2000000cff007230 */ /* 0x000fe40000004100 */
[----:B------:R-:W-:-:S02]  /*b3d0*/  HADD2.F32 R2, -RZ, R13.H0_H0 ;  /* 0x2000000dff027230 */ /* 0x000fc40000004100 */
[--C-:B---3--:R-:W-:Y:S02]  /*b3e0*/  HADD2.F32 R15, -RZ, R4.reuse.H0_H0 ;  /* 0x20000004ff0f7230 */ /* 0x108fe40000004100 */
[----:B------:R-:W-:Y:S02]  /*b3f0*/  HADD2.F32 R25, -RZ, R4.H1_H1 ;  /* 0x30000004ff197230 */ /* 0x000fe40000004100 */
[--C-:B------:R-:W-:Y:S02]  /*b400*/  HADD2.F32 R23, -RZ, R5.reuse.H0_H0 ;  /* 0x20000005ff177230 */ /* 0x100fe40000004100 */
[----:B------:R-:W-:Y:S02]  /*b410*/  HADD2.F32 R24, -RZ, R5.H1_H1 ;  /* 0x30000005ff187230 */ /* 0x000fe40000004100 */
[----:B------:R-:W-:Y:S02]  /*b420*/  HADD2.F32 R4, -RZ, R6.H0_H0 ;  /* 0x20000006ff047230 */ /* 0x000fe40000004100 */
[----:B------:R-:W-:-:S02]  /*b430*/  HADD2.F32 R5, -RZ, R7.H0_H0 ;  /* 0x20000007ff057230 */ /* 0x000fc40000004100 */
        /* <DEDUP_REMOVED lines=12> */
[----:B------:R-:W-:Y:S01]  /*b500*/  FMUL.FTZ R21, R21, R6 ;  /* 0x0000000615157220 */ /* 0x000fe20000410000 */
[----:B------:R-:W-:Y:S01]  /*b510*/  FMUL.FTZ R22, R22, R7 ;  /* 0x0000000716167220 */ /* 0x000fe20000410000 */
[----:B------:R-:W-:Y:S02]  /*b520*/  HADD2.F32 R5, -RZ, R16.H0_H0 ;  /* 0x20000010ff057230 */ /* 0x000fe40000004100 */
[----:B------:R-:W-:Y:S01]  /*b530*/  FMUL.FTZ R0, R0, R15 ;  /* 0x0000000f00007220 */ /* 0x000fe20000410000 */
[----:B--2---:R-:W-:Y:S02]  /*b540*/  HADD2.F32 R4, -RZ, R8.H0_H0 ;  /* 0x20000008ff047230 */ /* 0x004fe40000004100 */
[----:B------:R-:W-:Y:S01]  /*b550*/  FMUL.FTZ R2, R2, R23 ;  /* 0x0000001702027220 */ /* 0x000fe20000410000 */
[----:B------:R-:W-:-:S02]  /*b560*/  HADD2.F32 R7, -RZ, R17.H0_H0 ;  /* 0x20000011ff077230 */ /* 0x000fc40000004100 */
[--C-:B------:R-:W-:Y:S02]  /*b570*/  HADD2.F32 R6, -RZ, R9.reuse.H0_H0 ;  /* 0x20000009ff067230 */ /* 0x100fe40000004100 */
[----:B------:R-:W-:Y:S01]  /*b580*/  @!P1 FADD.FTZ R25, -R25, -RZ ;  /* 0x800000ff19199221 */ /* 0x000fe20000010100 */
[----:B------:R-:W-:Y:S02]  /*b590*/  HADD2.F32 R12, -RZ, R12.H1_H1 ;  /* 0x3000000cff0c7230 */ /* 0x000fe40000004100 */
[----:B------:R-:W-:Y:S01]  /*b5a0*/  FMUL.FTZ R13, R13, R24 ;  /* 0x000000180d0d7220 */ /* 0x000fe20000410000 */
[----:B------:R-:W-:Y:S02]  /*b5b0*/  HADD2.F32 R15, -RZ, R16.H1_H1 ;  /* 0x30000010ff0f7230 */ /* 0x000fe40000004100 */
[----:B------:R-:W-:Y:S01]  /*b5c0*/  FFMA.FTZ R0, R5, R4, R0 ;  /* 0x0000000405007223 */ /* 0x000fe20000010000 */
[----:B------:R-:W-:Y:S02]  /*b5d0*/  HADD2.F32 R24, -RZ, R9.H1_H1 ;  /* 0x30000009ff187230 */ /* 0x000fe40000004100 */
[----:B------:R-:W-:Y:S01]  /*b5e0*/  FFMA.FTZ R2, R7, R6, R2 ;  /* 0x0000000607027223 */ /* 0x000fe20000010002 */
[----:B------:R-:W-:-:S02]  /*b5f0*/  HADD2.F32 R16, -RZ, R10.H0_H0 ;  /* 0x2000000aff107230 */ /* 0x000fc40000004100 */
[----:B------:R-:W-:Y:S02]  /*b600*/  HADD2.F32 R9, -RZ, R11.H0_H0 ;  /* 0x2000000bff097230 */ /* 0x000fe40000004100 */
[----:B------:R-:W-:Y:S02]  /*b610*/  HADD2.F32 R4, -RZ, R18.H0_H0 ;  /* 0x20000012ff047230 */ /* 0x000fe40000004100 */
[----:B------:R-:W-:Y:S02]  /*b620*/  HADD2.F32 R5, -RZ, R19.H0_H0 ;  /* 0x20000013ff057230 */ /* 0x000fe40000004100 */
[----:B------:R-:W-:Y:S01]  /*b630*/  FMUL.FTZ R12, R12, R25 ;  /* 0x000000190c0c7220 */ /* 0x000fe20000410000 */
[----:B------:R-:W-:Y:S02]  /*b640*/  HADD2.F32 R8, -RZ, R8.H1_H1 ;  /* 0x30000008ff087230 */ /* 0x000fe40000004100 */
[----:B------:R-:W-:Y:S02]  /*b650*/  HADD2.F32 R10, -RZ, R10.H1_H1 ;  /* 0x3000000aff0a7230 */ /* 0x000fe40000004100 */
[----:B------:R-:W-:-:S02]  /*b660*/  HADD2.F32 R11, -RZ, R11.H1_H1 ;  /* 0x3000000bff0b7230 */ /* 0x000fc40000004100 */
        /* <DEDUP_REMOVED lines=13> */
.L_x_5300:
[----:B------:R-:W-:Y:S05]  /*b740*/  BSYNC.RECONVERGENT B0 ;  /* 0x0000000000007941 */ /* 0x000fea0003800200 */
.L_x_5299:
[----:B-----5:R4:W-:Y:S02]  /*b750*/  STS.128 [R52+0x1800], R16 ;  /* 0x0018001034007388 */ /* 0x0209e40000000c00 */
.L_x_5269:
[----:B------:R-:W-:Y:S05]  /*b760*/  BSYNC.RECONVERGENT B2 ;  /* 0x0000000000027941 */ /* 0x000fea0003800200 */
.L_x_5260:
        /* <DEDUP_REMOVED lines=12> */
.L_x_5303:
[----:B------:R1:W-:Y:S02]  /*b830*/  STS.128 [R52+0x2000], RZ ;  /* 0x002000ff34007388 */ /* 0x0003e40000000c00 */
.L_x_5302:
[----:B------:R-:W-:Y:S05]  /*b840*/  BSYNC.RECONVERGENT B0 ;  /* 0x0000000000007941 */ /* 0x000fea0003800200 */
.L_x_5301:
[----:B------:R-:W-:Y:S01]  /*b850*/  ISETP.GE.AND P1, PT, R20, R3, PT ;  /* 0x000000031400720c */ /* 0x000fe20003f26270 */
[C---:B------:R-:W-:Y:S01]  /*b860*/  IMAD.SHL.U32 R103, R73.reuse, 0x2, RZ ;  /* 0x0000000249677824 */ /* 0x040fe200078e00ff */
[----:B------:R-:W-:Y:S01]  /*b870*/  SHF.L.U64.HI R2, R73, 0x1, R72 ;  /* 0x0000000149027819 */ /* 0x000fe20000010248 */
[----:B------:R-:W-:Y:S03]  /*b880*/  BSSY.RECONVERGENT B0, `(.L_x_5304) ;  /* 0x000000d000007945 */ /* 0x000fe60003800200 */
[----:B--2---:R-:W-:-:S05]  /*b890*/  IADD3 R6, P0, PT, R103, R180, RZ ;  /* 0x000000b467067210 */ /* 0x004fca0007f1e0ff */
[----:B-----5:R-:W-:Y:S02]  /*b8a0*/  IMAD.X R7, R2, 0x1, R181, P0 ;  /* 0x0000000102077824 */ /* 0x020fe400000e06b5 */
        /* <DEDUP_REMOVED lines=9> */
.L_x_5306:
[----:B------:R2:W-:Y:S02]  /*b940*/  STS.128 [R52+0x2800], RZ ;  /* 0x002800ff34007388 */ /* 0x0005e40000000c00 */
.L_x_5305:
[----:B------:R-:W-:Y:S05]  /*b950*/  BSYNC.RECONVERGENT B0 ;  /* 0x0000000000007941 */ /* 0x000fea0003800200 */
.L_x_5304:
[----:B------:R-:W-:Y:S01]  /*b960*/  ISETP.GE.AND P0, PT, R26, R3, PT ;  /* 0x000000031a00720c */ /* 0x000fe20003f06270 */
[----:B------:R-:W-:-:S12]  /*b970*/  BSSY.RECONVERGENT B0, `(.L_x_5307) ;  /* 0x000000e000007945 */ /* 0x000fd80003800200 */
[----:B------:R-:W-:Y:S05]  /*b980*/  @P0 BRA `(.L_x_5308) ;  /* 0x0000000000300947 */ /* 0x000fea0003800000 */
[----:B------:R-:W5:Y:S02]  /*b990*/  LDCU UR4, c[0x0][0x440] ;  /* 0x00008800ff0477ac */ /* 0x000f640008000800 */
[----:B-----5:R-:W-:-:S13]  /*b9a0*/  ISETP.GE.AND P0, PT, R100, UR4, PT ;  /* 0x0000000464007c0c */ /* 0x020fda000bf06270 */
[----:B------:R-:W-:Y:S05]  /*b9b0*/  @P0 BRA `(.L_x_5309) ;  /* 0x0000000000200947 */ /* 0x000fea0003800000 */
[----:B----4-:R-:W4:Y:S02]  /*b9c0*/  LDC.64 R4, c[0x0][0x3b8] ;  /* 0x0000ee00ff047b82 */ /* 0x010f240000000a00 */
[----:B----4-:R-:W-:-:S04]  /*b9d0*/  LEA R8, P0, R4, R6, 0x5 ;  /* 0x0000000604087211 */ /* 0x010fc800078028ff */
[----:B------:R-:W-:-:S05]  /*b9e0*/  LEA.HI.X R9, R4, R7, R5, 0x5, P0 ;  /* 0x0000000704097211 */ /* 0x000fca00000f2c05 */
[----:B------:R-:W-:Y:S01]  /*b9f0*/  @!PT LDS RZ, [RZ] ;  /* 0x00000000fffff984 */ /* 0x000fe20000000800 */
[----:B------:R-:W-:Y:S01]  /*ba00*/  @!PT LDS RZ, [RZ] ;  /* 0x00000000fffff984 */ /* 0x000fe20000000800 */
[----:B------:R-:W-:Y:S01]  /*ba10*/  @!PT LDS RZ, [RZ] ;  /* 0x00000000fffff984 */ /* 0x000fe20000000800 */
[----:B------:R4:W-:Y:S01]  /*ba20*/  LDGSTS.E.BYPASS.LTC128B.128 [R52+0x3000], desc[UR6][R8.64] ;  /* 0x0300000008347fae */ /* 0x0009e2000b981a06 */
[----:B------:R-:W-:Y:S05]  /*ba30*/  BRA `(.L_x_5308) ;  /* 0x0000000000047947 */ /* 0x000fea0003800000 */
.L_x_5309:
[----:B------:R1:W-:Y:S02]  /*ba40*/  STS.128 [R52+0x3000], RZ ;  /* 0x003000ff34007388 */ /* 0x0003e40000000c00 */
.L_x_5308:
[----:B------:R-:W-:Y:S05]  /*ba50*/  BSYNC.RECONVERGENT B0 ;  /* 0x0000000000007941 */ /* 0x000fea0003800200 */
.L_x_5307:
        /* <DEDUP_REMOVED lines=14> */
.L_x_5312:
[----:B------:R1:W-:Y:S02]  /*bb40*/  STS.128 [R52+0x3800], RZ ;  /* 0x003800ff34007388 */ /* 0x0003e40000000c00 */
.L_x_5311:
[----:B------:R-:W-:Y:S05]  /*bb50*/  BSYNC.RECONVERGENT B0 ;  /* 0x0000000000007941 */ /* 0x000fea0003800200 */
.L_x_5310:
[----:B-1----:R-:W-:Y:S01]  /*bb60*/  IADD3 R12, PT, PT, R130, 0x40, RZ ;  /* 0x00000040820c7810 */ /* 0x002fe20007ffe0ff */
[----:B------:R-:W-:Y:S03]  /*bb70*/  BSSY.RECONVERGENT B0, `(.L_x_5313) ;  /* 0x0000012000007945 */ /* 0x000fe60003800200 */
[----:B------:R-:W-:-:S13]  /*bb80*/  ISETP.GE.AND P0, PT, R12, R3, PT ;  /* 0x000000030c00720c */ /* 0x000fda0003f06270 */
[----:B------:R-:W-:Y:S05]  /*bb90*/  @P0 BRA `(.L_x_5314) ;  /* 0x00000000003c0947 */ /* 0x000fea0003800000 */
[----:B------:R-:W1:Y:S02]  /*bba0*/  LDCU UR4, c[0x0][0x440] ;  /* 0x00008800ff0477ac */ /* 0x000e640008000800 */
[----:B-1----:R-:W-:-:S13]  /*bbb0*/  ISETP.GE.AND P0, PT, R100, UR4, PT ;  /* 0x0000000464007c0c */ /* 0x002fda000bf06270 */
[----:B------:R-:W-:Y:S05]  /*bbc0*/  @P0 BRA `(.L_x_5315) ;  /* 0x00000000002c0947 */ /* 0x000fea0003800000 */
[----:B----4-:R-:W1:Y:S01]  /*bbd0*/  LDC.64 R4, c[0x0][0x3b8] ;  /* 0x0000ee00ff047b82 */ /* 0x010e620000000a00 */
        /* <DEDUP_REMOVED lines=10> */
.L_x_5315:
[----:B------:R1:W-:Y:S02]  /*bc80*/  STS.128 [R52+0x4000], RZ ;  /* 0x004000ff34007388 */ /* 0x0003e40000000c00 */
.L_x_5314:
[----:B------:R-:W-:Y:S05]  /*bc90*/  BSYNC.RECONVERGENT B0 ;  /* 0x0000000000007941 */ /* 0x000fea0003800200 */
.L_x_5313:
[----:B------:R-:W-:Y:S01]  /*bca0*/  IADD3 R10, PT, PT, R130, 0x50, RZ ;  /* 0x00000050820a7810 */ /* 0x000fe20007ffe0ff */
[----:B------:R-:W-:Y:S03]  /*bcb0*/  BSSY.RECONVERGENT B0, `(.L_x_5316) ;  /* 0x000000f000007945 */ /* 0x000fe60003800200 */
[----:B------:R-:W-:-:S13]  /*bcc0*/  ISETP.GE.AND P0, PT, R10, R3, PT ;  /* 0x000000030a00720c */ /* 0x000fda0003f06270 */
[----:B------:R-:W-:Y:S05]  /*bcd0*/  @P0 BRA `(.L_x_5317) ;  /* 0x0000000000300947 */ /* 0x000fea0003800000 */
[----:B------:R-:W5:Y:S02]  /*bce0*/  LDCU UR4, c[0x0][0x440] ;  /* 0x00008800ff0477ac */ /* 0x000f640008000800 */
[----:B-----5:R-:W-:-:S13]  /*bcf0*/  ISETP.GE.AND P0, PT, R100, UR4, PT ;  /* 0x0000000464007c0c */ /* 0x020fda000bf06270 */
[----:B------:R-:W-:Y:S05]  /*bd00*/  @P0 BRA `(.L_x_5318) ;  /* 0x0000000000200947 */ /* 0x000fea0003800000 */
[----:B----4-:R-:W1:Y:S02]  /*bd10*/  LDC.64 R4, c[0x0][0x3b8] ;  /* 0x0000ee00ff047b82 */ /* 0x010e640000000a00 */
[----:B-1----:R-:W-:-:S04]  /*bd20*/  LEA R8, P0, R4, R6, 0x7 ;  /* 0x0000000604087211 */ /* 0x002fc800078038ff */
[----:B------:R-:W-:-:S05]  /*bd30*/  LEA.HI.X R9, R4, R7, R5, 0x7, P0 ;  /* 0x0000000704097211 */ /* 0x000fca00000f3c05 */
[----:B------:R-:W-:Y:S01]  /*bd40*/  @!PT LDS RZ, [RZ] ;  /* 0x00000000fffff984 */ /* 0x000fe20000000800 */
[----:B------:R-:W-:Y:S01]  /*bd50*/  @!PT LDS RZ, [RZ] ;  /* 0x00000000fffff984 */ /* 0x000fe20000000800 */
[----:B------:R-:W-:Y:S01]  /*bd60*/  @!PT LDS RZ, [RZ] ;  /* 0x00000000fffff984 */ /* 0x000fe20000000800 */
[----:B------:R1:W-:Y:S01]  /*bd70*/  LDGSTS.E.BYPASS.LTC128B.128 [R52+0x4800], desc[UR6][R8.64] ;  /* 0x0480000008347fae */ /* 0x0003e2000b981a06 */
[----:B------:R-:W-:Y:S05]  /*bd80*/  BRA `(.L_x_5317) ;  /* 0x0000000000047947 */ /* 0x000fea0003800000 */
.L_x_5318:
[----:B------:R1:W-:Y:S02]  /*bd90*/  STS.128 [R52+0x4800], RZ ;  /* 0x004800ff34007388 */ /* 0x0003e40000000c00 */
.L_x_5317:
[----:B------:R-:W-:Y:S05]  /*bda0*/  BSYNC.RECONVERGENT B0 ;  /* 0x0000000000007941 */ /* 0x000fea0003800200 */
.L_x_5316:
[----:B------:R-:W-:Y:S01]  /*bdb0*/  IADD3 R0, PT, PT, R130, 0x60, RZ ;  /* 0x0000006082007810 */ /* 0x000fe20007ffe0ff */
[----:B------:R-:W-:Y:S03]  /*bdc0*/  BSSY.RECONVERGENT B0, `(.L_x_5319) ;  /* 0x0000012000007945 */ /* 0x000fe60003800200 */
[----:B------:R-:W-:-:S13]  /*bdd0*/  ISETP.GE.AND P0, PT, R0, R3, PT ;  /* 0x000000030000720c */ /* 0x000fda0003f06270 */
[----:B------:R-:W-:Y:S05]  /*bde0*/  @P0 BRA `(.L_x_5320) ;  /* 0x00000000003c0947 */ /* 0x000fea0003800000 */
[----:B------:R-:W5:Y:S02]  /*bdf0*/  LDCU UR4, c[0x0][0x440] ;  /* 0x00008800ff0477ac */ /* 0x000f640008000800 */
[----:B-----5:R-:W-:-:S13]  /*be00*/  ISETP.GE.AND P0, PT, R100, UR4, PT ;  /* 0x0000000464007c0c */ /* 0x020fda000bf06270 */
[----:B------:R-:W-:Y:S05]  /*be10*/  @P0 BRA `(.L_x_5321) ;  /* 0x00000000002c0947 */ /* 0x000fea0003800000 */
[----:B----4-:R-:W4:Y:S01]  /*be20*/  LDC.64 R4, c[0x0][0x3b8] ;  /* 0x0000ee00ff047b82 */ /* 0x010f220000000a00 */
[----:B-1----:R-:W-:Y:S02]  /*be30*/  MOV R8, R6 ;  /* 0x0000000600087202 */ /* 0x002fe40000000f00 */
        /* <DEDUP_REMOVED lines=9> */
.L_x_5321:
[----:B------:R1:W-:Y:S02]  /*bed0*/  STS.128 [R52+0x5000], RZ ;  /* 0x005000ff34007388 */ /* 0x0003e40000000c00 */
.L_x_5320:
[----:B------:R-:W-:Y:S05]  /*bee0*/  BSYNC.RECONVERGENT B0 ;  /* 0x0000000000007941 */ /* 0x000fea0003800200 */
.L_x_5319:
[----:B------:R-:W-:Y:S01]  /*bef0*/  VIADD R130, R130, 0x70 ;  /* 0x0000007082827836 */ /* 0x000fe20000000000 */
[----:B------:R-:W-:Y:S01]  /*bf00*/  BSSY.RECONVERGENT B0, `(.L_x_5322) ;  /* 0x0000012000007945 */ /* 0x000fe20003800200 */
[----:B----4-:R-:W-:-:S03]  /*bf10*/  IMAD.SHL.U32 R5, R66, 0x20, RZ ;  /* 0x0000002042057824 */ /* 0x010fc600078e00ff */
[----:B------:R-:W-:Y:S02]  /*bf20*/  ISETP.GE.AND P0, PT, R130, R3, PT ;  /* 0x000000038200720c */ /* 0x000fe40003f06270 */
[----:B-1----:R-:W-:-:S11]  /*bf30*/  LOP3.LUT R8, R64, 0x7c00, R5, 0xf8, !PT ;  /* 0x00007c0040087812 */ /* 0x002fd600078ef805 */
        /* <DEDUP_REMOVED lines=13> */
.L_x_5324:
[----:B------:R4:W-:Y:S02]  /*c010*/  STS.128 [R52+0x5800], RZ ;  /* 0x005800ff34007388 */ /* 0x0009e40000000c00 */
.L_x_5323:
[----:B------:R-:W-:Y:S05]  /*c020*/  BSYNC.RECONVERGENT B0 ;  /* 0x0000000000007941 */ /* 0x000fea0003800200 */
.L_x_5322:
[----:B------:R-:W0:Y:S01]  /*c030*/  LDGDEPBAR ;  /* 0x00000000000079af */ /* 0x000e220000000000 */
[----:B------:R-:W5:Y:S01]  /*c040*/  LDCU UR4, c[0x0][0x508] ;  /* 0x0000a100ff0477ac */ /* 0x000f620008000800 */
[----:B------:R-:W-:Y:S01]  /*c050*/  LOP3.LUT R5, R74, 0x1f0, RZ, 0xc0, !PT ;  /* 0x000001f04a057812 */ /* 0x000fe200078ec0ff */
[----:B------:R-:W-:Y:S01]  /*c060*/  IMAD.SHL.U32 R53, R66, 0x2, RZ ;  /* 0x0000000242357824 */ /* 0x000fe200078e00ff */
[----:B------:R-:W-:Y:S01]  /*c070*/  SHF.R.U32.HI R4, RZ, 0x2, R66 ;  /* 0x00000002ff047819 */ /* 0x000fe20000011642 */
[----:B------:R-:W-:Y:S01]  /*c080*/  BSSY.RECONVERGENT B0, `(.L_x_5325) ;  /* 0x0000015000007945 */ /* 0x000fe20003800200 */
[----:B-12---:R-:W-:Y:S01]  /*c090*/  IADD3 R6, PT, PT, R5, 0x1, R178 ;  /* 0x0000000105067810 */ /* 0x006fe20007ffe0b2 */
[----:B------:R-:W-:Y:S01]  /*c0a0*/  IMAD.IADD R175, R63, 0x1, R8 ;  /* 0x000000013faf7824 */ /* 0x000fe200078e0208 */
[----:B------:R-:W-:Y:S02]  /*c0b0*/  LOP3.LUT R4, R4, 0x7, RZ, 0xc0, !PT ;  /* 0x0000000704047812 */ /* 0x000fe400078ec0ff */
[----:B------:R-:W-:-:S02]  /*c0c0*/  LOP3.LUT R53, R53, 0x6, RZ, 0xc0, !PT ;  /* 0x0000000635357812 */ /* 0x000fc400078ec0ff */
[----:B------:R-:W-:-:S04]  /*c0d0*/  IADD3 R6, PT, PT, -R177, R6, R4 ;  /* 0x00000006b1067210 */ /* 0x000fc80007ffe104 */
[----:B-----5:R-:W-:Y:S01]  /*c0e0*/  IADD3 R6, PT, PT, R6, UR4, R65 ;  /* 0x0000000406067c10 */ /* 0x020fe2000fffe041 */
        /* <DEDUP_REMOVED lines=11> */
.L_x_5327:
[----:B------:R2:W-:Y:S01]  /*c1a0*/  STS.128 [R52+0x6000], RZ ;  /* 0x006000ff34007388 */ /* 0x0005e20000000c00 */
[----:B------:R-:W-:Y:S05]  /*c1b0*/  BRA `(.L_x_5328) ;  /* 0x0000000000047947 */ /* 0x000fea0003800000 */
.L_x_5326:
[----:B------:R1:W-:Y:S02]  /*c1c0*/  STS.128 [R52+0x6000], RZ ;  /* 0x006000ff34007388 */ /* 0x0003e40000000c00 */
.L_x_5328:
[----:B------:R-:W-:Y:S05]  /*c1d0*/  BSYNC.RECONVERGENT B0 ;  /* 0x0000000000007941 */ /* 0x000fea0003800200 */
.L_x_5325:
        /* <DEDUP_REMOVED lines=16> */
.L_x_5331:
[----:B------:R1:W-:Y:S02]  /*c2e0*/  STS.128 [R52+0x6800], RZ ;  /* 0x006800ff34007388 */ /* 0x0003e40000000c00 */
.L_x_5330:
[----:B------:R-:W-:Y:S05]  /*c2f0*/  BSYNC.RECONVERGENT B0 ;  /* 0x0000000000007941 */ /* 0x000fea0003800200 */
.L_x_5329:
        /* <DEDUP_REMOVED lines=15> */
.L_x_5334:
[----:B------:R1:W-:Y:S02]  /*c3f0*/  STS.128 [R52+0x7000], RZ ;  /* 0x007000ff34007388 */ /* 0x0003e40000000c00 */
.L_x_5333:
[----:B------:R-:W-:Y:S05]  /*c400*/  BSYNC.RECONVERGENT B0 ;  /* 0x0000000000007941 */ /* 0x000fea0003800200 */
.L_x_5332:
        /* <DEDUP_REMOVED lines=15> */
.L_x_5337:
[----:B------:R1:W-:Y:S02]  /*c500*/  STS.128 [R52+0x7800], RZ ;  /* 0x007800ff34007388 */ /* 0x0003e40000000c00 */
.L_x_5336:
[----:B------:R-:W-:Y:S05]  /*c510*/  BSYNC.RECONVERGENT B0 ;  /* 0x0000000000007941 */ /* 0x000fea0003800200 */
.L_x_5335:
        /* <DEDUP_REMOVED lines=18> */
.L_x_5340:
[----:B------:R1:W-:Y:S02]  /*c640*/  STS.128 [R52+0x8000], RZ ;  /* 0x008000ff34007388 */ /* 0x0003e40000000c00 */
.L_x_5339:
[----:B------:R-:W-:Y:S05]  /*c650*/  BSYNC.RECONVERGENT B0 ;  /* 0x0000000000007941 */ /* 0x000fea0003800200 */
.L_x_5338:
        /* <DEDUP_REMOVED lines=15> */
.L_x_5343:
[----:B------:R1:W-:Y:S02]  /*c750*/  STS.128 [R52+0x8800], RZ ;  /* 0x008800ff34007388 */ /* 0x0003e40000000c00 */
.L_x_5342:
[----:B------:R-:W-:Y:S05]  /*c760*/  BSYNC.RECONVERGENT B0 ;  /* 0x0000000000007941 */ /* 0x000fea0003800200 */
.L_x_5341:
        /* <DEDUP_REMOVED lines=18> */
.L_x_5346:
[----:B------:R1:W-:Y:S02]  /*c890*/  STS.128 [R52+0x9000], RZ ;  /* 0x009000ff34007388 */ /* 0x0003e40000000c00 */
.L_x_5345:
[----:B------:R-:W-:Y:S05]  /*c8a0*/  BSYNC.RECONVERGENT B0 ;  /* 0x0000000000007941 */ /* 0x000fea0003800200 */
.L_x_5344:
        /* <DEDUP_REMOVED lines=16> */
.L_x_5349:
[----:B------:R1:W-:Y:S02]  /*c9b0*/  STS.128 [R52+0x9800], RZ ;  /* 0x009800ff34007388 */ /* 0x0003e40000000c00 */
.L_x_5348:
[----:B------:R-:W-:Y:S05]  /*c9c0*/  BSYNC.RECONVERGENT B0 ;  /* 0x0000000000007941 */ /* 0x000fea0003800200 */
.L_x_5347:
[----:B------:R-:W-:Y:S01]  /*c9d0*/  IMAD.SHL.U32 R70, R70, 0x400, RZ ;  /* 0x0000040046467824 */ /* 0x000fe200078e00ff */
[----:B------:R-:W-:Y:S01]  /*c9e0*/  LOP3.LUT R0, R75, 0x8, R66, 0x78, !PT ;  /* 0x000000084b007812 */ /* 0x000fe200078e7842 */
[----:B------:R-:W0:Y:S01]  /*c9f0*/  LDGDEPBAR ;  /* 0x00000000000079af */ /* 0x000e220000000000 */
[----:B------:R-:W-:Y:S02]  /*ca00*/  LEA R175, R175, UR5, 0x1 ;  /* 0x00000005afaf7c11 */ /* 0x000fe4000f8e08ff */
[----:B------:R-:W-:Y:S02]  /*ca10*/  LOP3.LUT R0, R0, 0x38, R69, 0x78, !PT ;  /* 0x0000003800007812 */ /* 0x000fe400078e7845 */
[----:B------:R-:W-:Y:S01]  /*ca20*/  LOP3.LUT R3, R70, 0x400, RZ, 0xc0, !PT ;  /* 0x0000040046037812 */ /* 0x000fe200078ec0ff */
[----:B------:R-:W-:Y:S01]  /*ca30*/  LDSM.16.M88.4 R96, [R175] ;  /* 0x00000000af60783b */ /* 0x000fe20000000200 */
[----:B------:R-:W-:Y:S02]  /*ca40*/  R2P PR, R66, 0x6 ;  /* 0x0000000642007804 */ /* 0x000fe40000000000 */
[----:B------:R-:W-:Y:S01]  /*ca50*/  MOV R5, 0x40 ;  /* 0x0000004000057802 */ /* 0x000fe20000000f00 */
[----:B------:R-:W-:Y:S01]  /*ca60*/  IMAD R0, R0, 0x2, R3 ;  /* 0x0000000200007824 */ /* 0x000fe200078e0203 */
[----:B------:R-:W-:Y:S01]  /*ca70*/  ISETP.GT.AND P0, PT, R61, R176, PT ;  /* 0x000000b03d00720c */ /* 0x000fe20003f04270 */
[----:B------:R-:W-:Y:S01]  /*ca80*/  IMAD.MOV.U32 R3, RZ, RZ, 0x20 ;  /* 0x00000020ff037424 */ /* 0x000fe200078e00ff */
[----:B------:R-:W-:Y:S01]  /*ca90*/  SEL R5, R5, 0xffffffc0, !P2 ;  /* 0xffffffc005057807 */ /* 0x000fe20005000000 */
[----:B------:R-:W-:Y:S01]  /*caa0*/  VIADD R174, R0, UR5 ;  /* 0x0000000500ae7c36 */ /* 0x000fe20008000000 */
[----:B------:R-:W5:Y:S01]  /*cab0*/  LDSM.16.M88.4 R24, [R0+UR5+0x3000] ;  /* 0x003000050018783b */ /* 0x000f620008000200 */
[----:B------:R-:W-:-:S02]  /*cac0*/  VIMNMX R54, PT, PT, R6, R65, PT ;  /* 0x0000004106367248 */ /* 0x000fc40003fe0100 */
[----:B------:R-:W-:Y:S01]  /*cad0*/  SEL R3, R3, 0xffffffe0, !P1 ;  /* 0xffffffe003037807 */ /* 0x000fe20004800000 */
[----:B-1----:R-:W1:Y:S01]  /*cae0*/  LDSM.16.M88.4 R16, [R0+UR5+0x3800] ;  /* 0x003800050010783b */ /* 0x002e620008000200 */
[C---:B------:R-:W-:Y:S01]  /*caf0*/  IMAD.IADD R172, R175.reuse, 0x1, R5 ;  /* 0x00000001afac7824 */ /* 0x040fe200078e0205 */
[----:B------:R-:W-:Y:S01]  /*cb00*/  VIADDMNMX R102, R6, 0x8, R65, PT ;  /* 0x0000000806667846 */ /* 0x000fe20003800141 */
[C---:B------:R-:W-:Y:S01]  /*cb10*/  IMAD.IADD R168, R174.reuse, 0x1, R5 ;  /* 0x00000001aea87824 */ /* 0x040fe200078e0205 */
[----:B------:R-:W2:Y:S01]  /*cb20*/  LDSM.16.M88.4 R40, [R0+UR5+0x2000] ;  /* 0x002000050028783b */ /* 0x000ea20008000200 */
[--C-:B------:R-:W-:Y:S02]  /*cb30*/  IMAD.IADD R173, R175, 0x1, R3.reuse ;  /* 0x00000001afad7824 */ /* 0x100fe400078e0203 */
[----:B------:R-:W-:Y:S01]  /*cb40*/  IMAD.IADD R169, R174, 0x1, R3 ;  /* 0x00000001aea97824 */ /* 0x000fe200078e0203 */
[----:B------:R-:W3:Y:S01]  /*cb50*/  LDSM.16.M88.4 R32, [R0+UR5+0x2800] ;  /* 0x002800050020783b */ /* 0x000ee20008000200 */
[C---:B------:R-:W-:Y:S01]  /*cb60*/  IMAD.IADD R171, R3.reuse, 0x1, R172 ;  /* 0x0000000103ab7824 */ /* 0x040fe200078e02ac */
[----:B------:R-:W-:-:S02]  /*cb70*/  IADD3 R167, PT, PT, R3, R168, RZ ;  /* 0x000000a803a77210 */ /* 0x000fc40007ffe0ff */
[----:B------:R-:W4:Y:S04]  /*cb80*/  LDSM.16.M88.4 R8, [R0+UR5+0x4000] ;  /* 0x004000050008783b */ /* 0x000f280008000200 */
[----:B------:R-:W4:Y:S04]  /*cb90*/  LDSM.16.M88.4 R116, [R0+UR5+0x4800] ;  /* 0x004800050074783b */ /* 0x000f280008000200 */
[----:B------:R-:W4:Y:S04]  /*cba0*/  LDSM.16.M88.4 R108, [R0+UR5+0x5000] ;  /* 0x00500005006c783b */ /* 0x000f280008000200 */
[----:B------:R-:W4:Y:S04]  /*cbb0*/  LDSM.16.M88.4 R68, [R0+UR5+0x5800] ;  /* 0x005800050044783b */ /* 0x000f280008000200 */
[----:B------:R-:W-:Y:S04]  /*cbc0*/  LDSM.16.M88.4 R80, [R173] ;  /* 0x00000000ad50783b */ /* 0x000fe80000000200 */
[----:B------:R-:W4:Y:S04]  /*cbd0*/  LDSM.16.M88.4 R56, [R169+0x3000] ;  /* 0x00300000a938783b */ /* 0x000f280000000200 */
[----:B------:R-:W4:Y:S01]  /*cbe0*/  LDSM.16.M88.4 R48, [R169+0x3800] ;  /* 0x00380000a930783b */ /* 0x000f220000000200 */
[C---:B-----5:R-:W-:Y:S03]  /*cbf0*/  HMMA.16816.F32 R28, R96.reuse, R24, RZ ;  /* 0x00000018601c723c */ /* 0x060fe600000018ff */
[----:B------:R-:W5:Y:S04]  /*cc00*/  LDSM.16.M88.4 R132, [R169+0x2000] ;  /* 0x00200000a984783b */ /* 0x000f680000000200 */
[----:B------:R-:W5:Y:S01]  /*cc10*/  LDSM.16.M88.4 R128, [R169+0x2800] ;  /* 0x00280000a980783b */ /* 0x000f620000000200 */
[C---:B-1----:R-:W-:Y:S03]  /*cc20*/  HMMA.16816.F32 R20, R96.reuse, R16, RZ ;  /* 0x000000106014723c */ /* 0x042fe600000018ff */
[----:B------:R-:W1:Y:S04]  /*cc30*/  LDSM.16.M88.4 R124, [R169+0x4000] ;  /* 0x00400000a97c783b */ /* 0x000e680000000200 */
[----:B------:R-:W1:Y:S01]  /*cc40*/  LDSM.16.M88.4 R92, [R169+0x4800] ;  /* 0x00480000a95c783b */ /* 0x000e620000000200 */
[C---:B------:R-:W-:Y:S03]  /*cc50*/  HMMA.16816.F32 R24, R96.reuse, R26, RZ ;  /* 0x0000001a6018723c */ /* 0x040fe600000018ff */
[----:B------:R-:W1:Y:S04]  /*cc60*/  LDSM.16.M88.4 R88, [R169+0x5000] ;  /* 0x00500000a958783b */ /* 0x000e680000000200 */
[----:B------:R-:W1:Y:S01]  /*cc70*/  LDSM.16.M88.4 R84, [R169+0x5800] ;  /* 0x00580000a954783b */ /* 0x000e620000000200 */
[C---:B------:R-:W-:Y:S03]  /*cc80*/  HMMA.16816.F32 R16, R96.reuse, R18, RZ ;  /* 0x000000126010723c */ /* 0x040fe600000018ff */
[----:B------:R-:W-:Y:S04]  /*cc90*/  LDSM.16.M88.4 R136, [R172] ;  /* 0x00000000ac88783b */ /* 0x000fe80000000200 */
[----:B------:R-:W1:Y:S01]  /*cca0*/  LDSM.16.M88.4 R76, [R168+0x2000] ;  /* 0x00200000a84c783b */ /* 0x000e620000000200 */
[C---:B--2---:R-:W-:Y:S03]  /*ccb0*/  HMMA.16816.F32 R44, R96.reuse, R40, RZ ;  /* 0x00000028602c723c */ /* 0x044fe600000018ff */
[----:B------:R-:W2:Y:S05]  /*ccc0*/  LDSM.16.M88.4 R72, [R168+0x2800] ;  /* 0x00280000a848783b */ /* 0x000eaa0000000200 */
[C---:B---3--:R-:W-:Y:S08]  /*ccd0*/  HMMA.16816.F32 R36, R96.reuse, R32, RZ ;  /* 0x000000206024723c */ /* 0x048ff000000018ff */
        /* <DEDUP_REMOVED lines=31> */
[----:B------:R-:W1:Y:S07]  /*ced0*/  LDSM.16.M88.4 R88, [R167+0x2000] ;  /* 0x00200000a758783b */ /* 0x000e6e0000000200 */
[C---:B------:R-:W-:Y:S08]  /*cee0*/  HMMA.16816.F32 R104, R80.reuse, R84, R104 ;  /* 0x000000545068723c */ /* 0x040ff00000001868 */
[----:B------:R-:W-:Y:S01]  /*cef0*/  HMMA.16816.F32 R96, R80, R86, R96 ;  /* 0x000000565060723c */ /* 0x000fe20000001860 */
[----:B------:R-:W1:Y:S04]  /*cf00*/  LDSM.16.M88.4 R84, [R167+0x2800] ;  /* 0x00280000a754783b */ /* 0x000e680000000200 */
[----:B------:R-:W1:Y:S03]  /*cf10*/  LDSM.16.M88.4 R80, [R167+0x3000] ;  /* 0x00300000a750783b */ /* 0x000e660000000200 */
[C---:B------:R-:W-:Y:S08]  /*cf20*/  HMMA.16816.F32 R44, R136.reuse, R76, R44 ;  /* 0x0000004c882c723c */ /* 0x040ff0000000182c */
        /* <DEDUP_REMOVED lines=37> */
[----:B------:R-:W-:Y:S01]  /*d180*/  IMAD.IADD R51, R60, 0x1, R53 ;  /* 0x000000013c337824 */ /* 0x000fe200078e0235 */
[----:B------:R-:W-:Y:S06]  /*d190*/  BAR.SYNC.DEFER_BLOCKING 0x0 ;  /* 0x0000000000007b1d */ /* 0x000fec0000010000 */
[----:B------:R-:W-:-:S12]  /*d1a0*/  @!P0 BRA `(.L_x_5350) ;  /* 0x0000000800108947 */ /* 0x000fd80003800000 */
        /* <DEDUP_REMOVED lines=12> */
.L_x_5351:
[----:B------:R-:W1:Y:S01]  /*d270*/  LDC R49, c[0x0][0x4f0] ;  /* 0x00013c00ff317b82 */ /* 0x000e620000000800 */
[----:B------:R-:W-:Y:S01]  /*d280*/  IADD3 R56, PT, PT, R60, -0x80, RZ ;  /* 0xffffff803c387810 */ /* 0x000fe20007ffe0ff */
[----:B------:R-:W2:Y:S01]  /*d290*/  LDCU.64 UR10, c[0x0][0x3b8] ;  /* 0x00007700ff0a77ac */ /* 0x000ea20008000a00 */
[----:B------:R-:W-:Y:S02]  /*d2a0*/  IABS R48, R60 ;  /* 0x0000003c00307213 */ /* 0x000fe40000000000 */
[----:B------:R-:W-:Y:S01]  /*d2b0*/  IABS R6, R56 ;  /* 0x0000003800067213 */ /* 0x000fe20000000000 */
[----:B------:R-:W3:Y:S01]  /*d2c0*/  LDCU.64 UR8, c[0x0][0x3a0] ;  /* 0x00007400ff0877ac */ /* 0x000ee20008000a00 */
        /* <DEDUP_REMOVED lines=54> */
.L_x_5352:
        /* <DEDUP_REMOVED lines=60> */
.L_x_5350:
[C---:B-1----:R-:W-:Y:S01]  /*d9f0*/  VIADD R49, R51.reuse, 0x1 ;  /* 0x0000000133317836 */ /* 0x042fe20000000000 */
[----:B------:R-:W-:Y:S01]  /*da00*/  LOP3.LUT R62, R62, 0xfffffffe, RZ, 0xc0, !PT ;  /* 0xfffffffe3e3e7812 */ /* 0x000fe200078ec0ff */
[C---:B------:R-:W-:Y:S01]  /*da10*/  VIADD R57, R51.reuse, 0x8 ;  /* 0x0000000833397836 */ /* 0x040fe20000000000 */
[----:B------:R-:W1:Y:S01]  /*da20*/  LDCU UR4, c[0x0][0x45c] ;  /* 0x00008b80ff0477ac */ /* 0x000e620008000800 */
[----:B------:R-:W-:Y:S01]  /*da30*/  VIADD R59, R51, 0x10 ;  /* 0x00000010333b7836 */ /* 0x000fe20000000000 */
[----:B------:R-:W-:Y:S01]  /*da40*/  ISETP.GE.AND P1, PT, R49, R54, PT ;  /* 0x000000363100720c */ /* 0x000fe20003f26270 */
[----:B------:R-:W-:Y:S01]  /*da50*/  VIADD R65, R51, 0x18 ;  /* 0x0000001833417836 */ /* 0x000fe20000000000 */
[----:B------:R-:W-:Y:S01]  /*da60*/  ISETP.GE.AND P0, PT, R49, R102, PT ;  /* 0x000000663100720c */ /* 0x000fe20003f06270 */
[----:B------:R-:W-:Y:S01]  /*da70*/  VIADD R49, R51, 0x9 ;  /* 0x0000000933317836 */ /* 0x000fe20000000000 */
[-C--:B------:R-:W-:Y:S01]  /*da80*/  ISETP.GE.AND P2, PT, R57, R54.reuse, PT ;  /* 0x000000363900720c */ /* 0x080fe20003f46270 */
[----:B------:R-:W-:Y:S01]  /*da90*/  IMAD.IADD R170, R64, 0x1, R63 ;  /* 0x0000000140aa7824 */ /* 0x000fe200078e023f */
[----:B------:R-:W-:-:S02]  /*daa0*/  ISETP.GE.AND P6, PT, R59, R54, PT ;  /* 0x000000363b00720c */ /* 0x000fc40003fc6270 */
[-C--:B------:R-:W-:Y:S02]  /*dab0*/  ISETP.GE.AND P3, PT, R49, R102.reuse, PT ;  /* 0x000000663100720c */ /* 0x080fe40003f66270 */
[----:B------:R-:W-:Y:S02]  /*dac0*/  ISETP.GE.AND P5, PT, R59, R102, PT ;  /* 0x000000663b00720c */ /* 0x000fe40003fa6270 */
[----:B------:R-:W-:Y:S01]  /*dad0*/  FSEL R77, R43, -INF , !P3 ;  /* 0xff8000002b4d7808 */ /* 0x000fe20005800000 */
[----:B------:R-:W-:Y:S01]  /*dae0*/  VIADD R43, R51, 0x20 ;  /* 0x00000020332b7836 */ /* 0x000fe20000000000 */
[----:B------:R-:W-:Y:S02]  /*daf0*/  @P1 LOP3.LUT R62, R62, 0x1, RZ, 0xfc, !PT ;  /* 0x000000013e3e1812 */ /* 0x000fe400078efcff */
[----:B------:R-:W-:Y:S02]  /*db00*/  ISETP.GE.AND P1, PT, R49, R54, PT ;  /* 0x000000363100720c */ /* 0x000fe40003f26270 */
[----:B------:R-:W-:-:S02]  /*db10*/  LOP3.LUT R62, R62, 0xfffffffd, RZ, 0xc0, !PT ;  /* 0xfffffffd3e3e7812 */ /* 0x000fc400078ec0ff */
[----:B------:R-:W-:Y:S02]  /*db20*/  FSEL R49, R40, -INF , !P2 ;  /* 0xff80000028317808 */ /* 0x000fe40005000000 */
[----:B------:R-:W-:Y:S02]  /*db30*/  @P0 LOP3.LUT R62, R62, 0x2, RZ, 0xfc, !PT ;  /* 0x000000023e3e0812 */ /* 0x000fe400078efcff */
[----:B------:R-:W-:Y:S01]  /*db40*/  ISETP.GE.AND P0, PT, R57, R102, PT ;  /* 0x000000663900720c */ /* 0x000fe20003f06270 */
[----:B------:R-:W-:Y:S01]  /*db50*/  VIADD R57, R51, 0x11 ;  /* 0x0000001133397836 */ /* 0x000fe20000000000 */
[----:B------:R-:W-:Y:S02]  /*db60*/  FSEL R59, R41, -INF , !P1 ;  /* 0xff800000293b7808 */ /* 0x000fe40004800000 */
[----:B------:R-:W-:Y:S02]  /*db70*/  FSEL R79, R42, -INF , !P0 ;  /* 0xff8000002a4f7808 */ /* 0x000fe40004000000 */
[----:B------:R-:W-:-:S02]  /*db80*/  ISETP.GE.AND P4, PT, R57, R54, PT ;  /* 0x000000363900720c */ /* 0x000fc40003f86270 */
[----:B------:R-:W-:Y:S01]  /*db90*/  ISETP.GE.AND P0, PT, R57, R102, PT ;  /* 0x000000663900720c */ /* 0x000fe20003f06270 */
[----:B------:R-:W-:Y:S01]  /*dba0*/  VIADD R57, R51, 0x19 ;  /* 0x0000001933397836 */ /* 0x000fe20000000000 */
[----:B------:R-:W-:Y:S01]  /*dbb0*/  FSEL R75, R37, -INF , !P4 ;  /* 0xff800000254b7808 */ /* 0x000fe20006000000 */
[----:B------:R-:W-:Y:S01]  /*dbc0*/  VIADD R37, R51, 0x21 ;  /* 0x0000002133257836 */ /* 0x000fe20000000000 */
[C---:B------:R-:W-:Y:S02]  /*dbd0*/  ISETP.GE.AND P1, PT, R65.reuse, R54, PT ;  /* 0x000000364100720c */ /* 0x040fe40003f26270 */
[----:B------:R-:W-:Y:S02]  /*dbe0*/  ISETP.GE.AND P2, PT, R65, R102, PT ;  /* 0x000000664100720c */ /* 0x000fe40003f46270 */
[----:B------:R-:W-:Y:S02]  /*dbf0*/  FSEL R73, R32, -INF , !P1 ;  /* 0xff80000020497808 */ /* 0x000fe40004800000 */
[----:B------:R-:W-:-:S02]  /*dc00*/  FSEL R87, R34, -INF , !P2 ;  /* 0xff80000022577808 */ /* 0x000fc40005000000 */
[----:B------:R-:W-:Y:S01]  /*dc10*/  FSEL R81, R39, -INF , !P0 ;  /* 0xff80000027517808 */ /* 0x000fe20004000000 */
[----:B------:R-:W-:Y:S01]  /*dc20*/  VIADD R39, R51, 0x28 ;  /* 0x0000002833277836 */ /* 0x000fe20000000000 */
[C---:B------:R-:W-:Y:S02]  /*dc30*/  ISETP.GE.AND P1, PT, R37.reuse, R54, PT ;  /* 0x000000362500720c */ /* 0x040fe40003f26270 */
[-C--:B------:R-:W-:Y:S01]  /*dc40*/  ISETP.GE.AND P2, PT, R37, R102.reuse, PT ;  /* 0x000000662500720c */ /* 0x080fe20003f46270 */
[----:B------:R-:W-:Y:S01]  /*dc50*/  VIADD R37, R51, 0x29 ;  /* 0x0000002933257836 */ /* 0x000fe20000000000 */
[-C--:B------:R-:W-:Y:S02]  /*dc60*/  ISETP.GE.AND P4, PT, R57, R102.reuse, PT ;  /* 0x000000663900720c */ /* 0x080fe40003f86270 */
[----:B------:R-:W-:Y:S02]  /*dc70*/  ISETP.GE.AND P0, PT, R43, R102, PT ;  /* 0x000000662b00720c */ /* 0x000fe40003f06270 */
[----:B------:R-:W-:-:S02]  /*dc80*/  FSEL R41, R38, -INF , !P5 ;  /* 0xff80000026297808 */ /* 0x000fc40006800000 */
[----:B------:R-:W-:Y:S02]  /*dc90*/  ISETP.GE.AND P5, PT, R57, R54, PT ;  /* 0x000000363900720c */ /* 0x000fe40003fa6270 */
[----:B------:R-:W-:Y:S01]  /*dca0*/  FSEL R85, R35, -INF , !P4 ;  /* 0xff80000023557808 */ /* 0x000fe20006000000 */
[----:B------:R-:W-:Y:S01]  /*dcb0*/  VIADD R35, R51, 0x30 ;  /* 0x0000003033237836 */ /* 0x000fe20000000000 */
[----:B------:R-:W-:Y:S02]  /*dcc0*/  FSEL R201, R30, -INF , !P0 ;  /* 0xff8000001ec97808 */ /* 0x000fe40004000000 */
        /* <DEDUP_REMOVED lines=11> */
[C---:B------:R-:W-:Y:S02]  /*dd80*/  ISETP.GE.AND P4, PT, R31.reuse, R102, PT ;  /* 0x000000661f00720c */ /* 0x040fe40003f86270 */
[----:B------:R-:W-:Y:S02]  /*dd90*/  FSEL R205, R24, -INF , !P5 ;  /* 0xff80000018cd7808 */ /* 0x000fe40006800000 */
[----:B------:R-:W-:Y:S02]  /*dda0*/  ISETP.GE.AND P5, PT, R31, R54, PT ;  /* 0x000000361f00720c */ /* 0x000fe40003fa6270 */
[----:B------:R-:W-:Y:S02]  /*ddb0*/  FSEL R207, R28, -INF , !P3 ;  /* 0xff8000001ccf7808 */ /* 0x000fe40005800000 */
[----:B------:R-:W-:Y:S01]  /*ddc0*/  FSEL R209, R29, -INF , !P1 ;  /* 0xff8000001dd17808 */ /* 0x000fe20004800000 */
[----:B------:R-:W-:Y:S01]  /*ddd0*/  VIADD R29, R51, 0x38 ;  /* 0x00000038331d7836 */ /* 0x000fe20000000000 */
[----:B------:R-:W-:-:S02]  /*dde0*/  FSEL R187, R22, -INF , !P2 ;  /* 0xff80000016bb7808 */ /* 0x000fc40005000000 */
[----:B------:R-:W-:Y:S01]  /*ddf0*/  FSEL R163, R23, -INF , !P4 ;  /* 0xff80000017a37808 */ /* 0x000fe20006000000 */
[----:B------:R-:W-:Y:S01]  /*de00*/  VIADD R23, R51, 0x41 ;  /* 0x0000004133177836 */ /* 0x000fe20000000000 */
[-C--:B------:R-:W-:Y:S02]  /*de10*/  ISETP.GE.AND P3, PT, R37, R54.reuse, PT ;  /* 0x000000362500720c */ /* 0x080fe40003f66270 */
[----:B------:R-:W-:Y:S02]  /*de20*/  ISETP.GE.AND P1, PT, R35, R54, PT ;  /* 0x000000362300720c */ /* 0x000fe40003f26270 */
[----:B------:R-:W-:Y:S02]  /*de30*/  ISETP.GE.AND P2, PT, R27, R102, PT ;  /* 0x000000661b00720c */ /* 0x000fe40003f46270 */
        /* <DEDUP_REMOVED lines=8> */
[-C--:B------:R-:W-:Y:S02]  /*dec0*/  ISETP.GE.AND P1, PT, R27, R54.reuse, PT ;  /* 0x000000361b00720c */ /* 0x080fe40003f26270 */
[----:B------:R-:W-:Y:S02]  /*ded0*/  ISETP.GE.AND P4, PT, R23, R54, PT ;  /* 0x000000361700720c */ /* 0x000fe40003f86270 */
[----:B------:R-:W-:Y:S02]  /*dee0*/  ISETP.GE.AND P2, PT, R21, R102, PT ;  /* 0x000000661500720c */ /* 0x000fe40003f46270 */
[----:B------:R-:W-:-:S02]  /*def0*/  FSEL R191, R16, -INF , !P3 ;  /* 0xff80000010bf7808 */ /* 0x000fc40005800000 */
[----:B------:R-:W-:Y:S01]  /*df00*/  FSEL R189, R17, -INF , !P1 ;  /* 0xff80000011bd7808 */ /* 0x000fe20004800000 */
[----:B------:R-:W-:Y:S01]  /*df10*/  VIADD R17, R51, 0x50 ;  /* 0x0000005033117836 */ /* 0x000fe20000000000 */
[----:B------:R-:W-:Y:S01]  /*df20*/  FSEL R131, R13, -INF , !P4 ;  /* 0xff8000000d837808 */ /* 0x000fe20006000000 */
[----:B------:R-:W-:Y:S01]  /*df30*/  VIADD R13, R51, 0x51 ;  /* 0x00000051330d7836 */ /* 0x000fe20000000000 */
[-C--:B------:R-:W-:Y:S02]  /*df40*/  ISETP.GE.AND P3, PT, R25, R102.reuse, PT ;  /* 0x000000661900720c */ /* 0x080fe40003f66270 */
[----:B------:R-:W-:Y:S02]  /*df50*/  ISETP.GE.AND P4, PT, R19, R102, PT ;  /* 0x000000661300720c */ /* 0x000fe40003f86270 */
[----:B------:R-:W-:Y:S02]  /*df60*/  FSEL R151, R10, -INF , !P2 ;  /* 0xff8000000a977808 */ /* 0x000fe40005000000 */
[----:B------:R-:W-:-:S02]  /*df70*/  LOP3.LUT P2, RZ, R62, 0x1, RZ, 0xc0, !PT ;  /* 0x000000013eff7812 */ /* 0x000fc4000784c0ff */
[----:B------:R-:W-:Y:S02]  /*df80*/  FSEL R83, R36, -INF , !P6 ;  /* 0xff80000024537808 */ /* 0x000fe40007000000 */
[----:B------:R-:W-:Y:S02]  /*df90*/  FSEL R153, R14, -INF , !P3 ;  /* 0xff8000000e997808 */ /* 0x000fe40005800000 */
[----:B------:R-:W-:Y:S01]  /*dfa0*/  FSEL R149, R11, -INF , !P4 ;  /* 0xff8000000b957808 */ /* 0x000fe20006000000 */
[----:B------:R-:W-:Y:S01]  /*dfb0*/  VIADD R11, R51, 0x58 ;  /* 0x00000058330b7836 */ /* 0x000fe20000000000 */
[-C--:B------:R-:W-:Y:S01]  /*dfc0*/  ISETP.GE.AND P3, PT, R19, R54.reuse, PT ;  /* 0x000000361300720c */ /* 0x080fe20003f66270 */
[----:B------:R-:W-:Y:S01]  /*dfd0*/  VIADD R19, R51, 0x69 ;  /* 0x0000006933137836 */ /* 0x000fe20000000000 */
[----:B------:R-:W-:Y:S02]  /*dfe0*/  ISETP.GE.AND P6, PT, R17, R54, PT ;  /* 0x000000361100720c */ /* 0x000fe40003fc6270 */
[----:B------:R-:W-:-:S02]  /*dff0*/  FSEL R45, R45, -INF , !P2 ;  /* 0xff8000002d2d7808 */ /* 0x000fc40005000000 */
[-C--:B------:R-:W-:Y:S02]  /*e000*/  ISETP.GE.AND P2, PT, R51, R54.reuse, PT ;  /* 0x000000363300720c */ /* 0x080fe40003f46270 */
[----:B------:R-:W-:Y:S01]  /*e010*/  FSEL R155, R9, -INF , !P3 ;  /* 0xff800000099b7808 */ /* 0x000fe20005800000 */
[----:B------:R-:W-:Y:S01]  /*e020*/  VIADD R9, R51, 0x59 ;  /* 0x0000005933097836 */ /* 0x000fe20000000000 */
[----:B------:R-:W-:Y:S02]  /*e030*/  FSEL R145, R120, -INF , !P6 ;  /* 0xff80000078917808 */ /* 0x000fe40007000000 */
[C---:B------:R-:W-:Y:S02]  /*e040*/  ISETP.GE.AND P3, PT, R11.reuse, R54, PT ;  /* 0x000000360b00720c */ /* 0x040fe40003f66270 */
[----:B------:R-:W-:Y:S02]  /*e050*/  ISETP.GE.AND P6, PT, R11, R102, PT ;  /* 0x000000660b00720c */ /* 0x000fe40003fc6270 */
[----:B------:R-:W-:-:S02]  /*e060*/  FSEL R11, R44, -INF , !P2 ;  /* 0xff8000002c0b7808 */ /* 0x000fc40005000000 */
[-C--:B------:R-:W-:Y:S02]  /*e070*/  ISETP.GE.AND P0, PT, R29, R102.reuse, PT ;  /* 0x000000661d00720c */ /* 0x080fe40003f06270 */
[----:B------:R-:W-:Y:S02]  /*e080*/  FMNMX3.FTZ R0, R11, R45, R49, !PT ;  /* 0x0000002d0b007276 */ /* 0x000fe40007810031 */
[----:B------:R-:W-:Y:S02]  /*e090*/  FSEL R159, R18, -INF , !P0 ;  /* 0xff800000129f7808 */ /* 0x000fe40004000000 */
[----:B------:R-:W-:Y:S02]  /*e0a0*/  ISETP.GE.AND P0, PT, R23, R102, PT ;  /* 0x000000661700720c */ /* 0x000fe40003f06270 */
[----:B------:R-:W-:Y:S02]  /*e0b0*/  LOP3.LUT P4, RZ, R62, 0x2, RZ, 0xc0, !PT ;  /* 0x000000023eff7812 */ /* 0x000fe4000788c0ff */
[----:B------:R-:W-:-:S02]  /*e0c0*/  FMNMX3.FTZ R0, R0, R59, R83, !PT ;  /* 0x0000003b00007276 */ /* 0x000fc40007810053 */
[----:B------:R-:W-:Y:S02]  /*e0d0*/  LOP3.LUT R62, R62, 0xfffffffe, RZ, 0xc0, !PT ;  /* 0xfffffffe3e3e7812 */ /* 0x000fe400078ec0ff */
[-C--:B------:R-:W-:Y:S02]  /*e0e0*/  ISETP.GE.AND P5, PT, R25, R54.reuse, PT ;  /* 0x000000361900720c */ /* 0x080fe40003fa6270 */
[----:B------:R-:W-:Y:S01]  /*e0f0*/  ISETP.GE.AND P1, PT, R21, R54, PT ;  /* 0x000000361500720c */ /* 0x000fe20003f26270 */
[----:B------:R-:W-:Y:S01]  /*e100*/  VIADD R21, R51, 0x68 ;  /* 0x0000006833157836 */ /* 0x000fe20000000000 */
[----:B------:R-:W-:Y:S01]  /*e110*/  FSEL R143, R15, -INF , !P0 ;  /* 0xff8000000f8f7808 */ /* 0x000fe20004000000 */
[----:B------:R-:W-:Y:S01]  /*e120*/  VIADD R15, R51, 0x71 ;  /* 0x00000071330f7836 */ /* 0x000fe20000000000 */
[----:B------:R-:W-:Y:S02]  /*e130*/  ISETP.GE.AND P0, PT, R13, R102, PT ;  /* 0x000000660d00720c */ /* 0x000fe40003f06270 */
[----:B------:R-:W-:-:S02]  /*e140*/  FMNMX3.FTZ R0, R0, R75, R73, !PT ;  /* 0x0000004b00007276 */ /* 0x000fc40007810049 */
[----:B------:R-:W-:Y:S02]  /*e150*/  @P6 LOP3.LUT R62, R62, 0x1, RZ, 0xfc, !PT ;  /* 0x000000013e3e6812 */ /* 0x000fe400078efcff */
[----:B------:R-:W-:Y:S02]  /*e160*/  FSEL R157, R12, -INF , !P5 ;  /* 0xff8000000c9d7808 */ /* 0x000fe40006800000 */
[----:B------:R-:W-:Y:S02]  /*e170*/  FSEL R137, R8, -INF , !P1 ;  /* 0xff80000008897808 */ /* 0x000fe40004800000 */
[C---:B------:R-:W-:Y:S02]  /*e180*/  ISETP.GE.AND P2, PT, R9.reuse, R54, PT ;  /* 0x000000360900720c */ /* 0x040fe40003f46270 */
[-C--:B------:R-:W-:Y:S01]  /*e190*/  ISETP.GE.AND P6, PT, R9, R102.reuse, PT ;  /* 0x000000660900720c */ /* 0x080fe20003fc6270 */
[----:B------:R-:W-:Y:S01]  /*e1a0*/  VIADD R9, R51, 0x60 ;  /* 0x0000006033097836 */ /* 0x000fe20000000000 */
[----:B------:R-:W-:Y:S01]  /*e1b0*/  ISETP.GE.AND P1, PT, R17, R102, PT ;  /* 0x000000661100720c */ /* 0x000fe20003f26270 */
[----:B------:R-:W-:Y:S01]  /*e1c0*/  VIADD R17, R51, 0x70 ;  /* 0x0000007033117836 */ /* 0x000fe20000000000 */
[----:B------:R-:W-:Y:S01]  /*e1d0*/  ISETP.GE.AND P5, PT, R13, R54, PT ;  /* 0x000000360d00720c */ /* 0x000fe20003fa6270 */
[----:B------:R-:W-:Y:S01]  /*e1e0*/  VIADD R13, R51, 0x61 ;  /* 0x00000061330d7836 */ /* 0x000fe20000000000 */
[----:B------:R-:W-:-:S02]  /*e1f0*/  FSEL R127, R123, -INF , !P0 ;  /* 0xff8000007b7f7808 */ /* 0x000fc40004000000 */
[----:B------:R-:W-:Y:S02]  /*e200*/  FMNMX3.FTZ R0, R0, R33, R207, !PT ;  /* 0x0000002100007276 */ /* 0x000fe400078100cf */
[----:B------:R-:W-:Y:S02]  /*e210*/  ISETP.GE.AND P0, PT, R51, R102, PT ;  /* 0x000000663300720c */ /* 0x000fe40003f06270 */
[----:B------:R-:W-:Y:S02]  /*e220*/  FSEL R129, R122, -INF , !P1 ;  /* 0xff8000007a817808 */ /* 0x000fe40004800000 */
[----:B------:R-:W-:Y:S02]  /*e230*/  FSEL R147, R121, -INF , !P5 ;  /* 0xff80000079937808 */ /* 0x000fe40006800000 */
[C---:B------:R-:W-:Y:S02]  /*e240*/  ISETP.GE.AND P1, PT, R9.reuse, R54, PT ;  /* 0x000000360900720c */ /* 0x040fe40003f26270 */
[----:B------:R-:W-:-:S02]  /*e250*/  ISETP.GE.AND P5, PT, R9, R102, PT ;  /* 0x000000660900720c */ /* 0x000fc40003fa6270 */
[----:B------:R-:W-:Y:S02]  /*e260*/  FMNMX3.FTZ R2, R0, R209, R205, !PT ;  /* 0x000000d100027276 */ /* 0x000fe400078100cd */
[----:B------:R-:W-:Y:S02]  /*e270*/  FSEL R47, R47, -INF , !P4 ;  /* 0xff8000002f2f7808 */ /* 0x000fe40006000000 */
[----:B------:R-:W-:Y:S02]  /*e280*/  FSEL R9, R46, -INF , !P0 ;  /* 0xff8000002e097808 */ /* 0x000fe40004000000 */
        /* <DEDUP_REMOVED lines=10> */
[----:B------:R-:W-:Y:S02]  /*e330*/  FMNMX3.FTZ R0, R0, R199, R65, !PT ;  /* 0x000000c700007276 */ /* 0x000fe40007810041 */
[-C--:B------:R-:W-:Y:S02]  /*e340*/  ISETP.GE.AND P0, PT, R13, R54.reuse, PT ;  /* 0x000000360d00720c */ /* 0x080fe40003f06270 */
[----:B------:R-:W-:Y:S02]  /*e350*/  FSEL R139, R117, -INF , !P2 ;  /* 0xff800000758b7808 */ /* 0x000fe40005000000 */
[----:B------:R-:W-:Y:S02]  /*e360*/  ISETP.GE.AND P2, PT, R21, R54, PT ;  /* 0x000000361500720c */ /* 0x000fe40003f46270 */
[----:B------:R-:W-:-:S02]  /*e370*/  FSEL R125, R112, -INF , !P1 ;  /* 0xff800000707d7808 */ /* 0x000fc40004800000 */
[----:B------:R-:W-:Y:S02]  /*e380*/  FMNMX3.FTZ R2, R2, R147, R141, !PT ;  /* 0x0000009302027276 */ /* 0x000fe4000781008d */
[----:B------:R-:W-:Y:S02]  /*e390*/  FMNMX3.FTZ R0, R0, R197, R187, !PT ;  /* 0x000000c500007276 */ /* 0x000fe400078100bb */
[----:B------:R-:W-:Y:S01]  /*e3a0*/  ISETP.GE.AND P4, PT, R13, R102, PT ;  /* 0x000000660d00720c */ /* 0x000fe20003f86270 */
[----:B------:R-:W-:Y:S01]  /*e3b0*/  VIADD R13, R51, 0x78 ;  /* 0x00000078330d7836 */ /* 0x000fe20000000000 */
[-C--:B------:R-:W-:Y:S01]  /*e3c0*/  ISETP.GE.AND P1, PT, R19, R54.reuse, PT ;  /* 0x000000361300720c */ /* 0x080fe20003f26270 */
[----:B------:R-:W-:Y:S01]  /*e3d0*/  VIADD R51, R51, 0x79 ;  /* 0x0000007933337836 */ /* 0x000fe20000000000 */
[----:B------:R-:W-:Y:S02]  /*e3e0*/  FSEL R123, R113, -INF , !P0 ;  /* 0xff800000717b7808 */ /* 0x000fe40004000000 */
[----:B------:R-:W-:-:S02]  /*e3f0*/  ISETP.GE.AND P0, PT, R17, R54, PT ;  /* 0x000000361100720c */ /* 0x000fc40003f06270 */
[----:B------:R-:W-:Y:S02]  /*e400*/  FSEL R121, R108, -INF , !P2 ;  /* 0xff8000006c797808 */ /* 0x000fe40005000000 */
[----:B------:R-:W-:Y:S02]  /*e410*/  FMNMX3.FTZ R2, R2, R139, R125, !PT ;  /* 0x0000008b02027276 */ /* 0x000fe4000781007d */
[----:B------:R-:W-:Y:S02]  /*e420*/  FMNMX3.FTZ R0, R0, R163, R159, !PT ;  /* 0x000000a300007276 */ /* 0x000fe4000781009f */
[----:B------:R-:W-:Y:S02]  /*e430*/  FSEL R113, R109, -INF , !P1 ;  /* 0xff8000006d717808 */ /* 0x000fe40004800000 */
[-C--:B------:R-:W-:Y:S02]  /*e440*/  ISETP.GE.AND P2, PT, R15, R54.reuse, PT ;  /* 0x000000360f00720c */ /* 0x080fe40003f46270 */
[----:B------:R-:W-:-:S02]  /*e450*/  ISETP.GE.AND P1, PT, R13, R54, PT ;  /* 0x000000360d00720c */ /* 0x000fc40003f26270 */
[----:B------:R-:W-:Y:S02]  /*e460*/  FSEL R67, R104, -INF , !P0 ;  /* 0xff80000068437808 */ /* 0x000fe40004000000 */
[----:B------:R-:W-:Y:S02]  /*e470*/  FMNMX3.FTZ R2, R2, R123, R121, !PT ;  /* 0x0000007b02027276 */ /* 0x000fe40007810079 */
[----:B------:R-:W-:Y:S02]  /*e480*/  FMNMX3.FTZ R0, R0, R161, R153, !PT ;  /* 0x000000a100007276 */ /* 0x000fe40007810099 */
[----:B------:R-:W-:Y:S02]  /*e490*/  FSEL R57, R105, -INF , !P2 ;  /* 0xff80000069397808 */ /* 0x000fe40005000000 */
[----:B------:R-:W-:Y:S02]  /*e4a0*/  FSEL R43, R96, -INF , !P1 ;  /* 0xff800000602b7808 */ /* 0x000fe40004800000 */
[----:B------:R-:W-:-:S02]  /*e4b0*/  FMNMX3.FTZ R2, R2, R113, R67, !PT ;  /* 0x0000007102027276 */ /* 0x000fc40007810043 */
[----:B------:R-:W-:Y:S02]  /*e4c0*/  LOP3.LUT P3, RZ, R62, 0x1, RZ, 0xc0, !PT ;  /* 0x000000013eff7812 */ /* 0x000fe4000786c0ff */
[----:B------:R-:W-:Y:S02]  /*e4d0*/  FMNMX3.FTZ R0, R0, R143, R151, !PT ;  /* 0x0000008f00007276 */ /* 0x000fe40007810097 */
[----:B------:R-:W-:Y:S02]  /*e4e0*/  ISETP.GE.AND P2, PT, R21, R102, PT ;  /* 0x000000661500720c */ /* 0x000fe40003f46270 */
[----:B------:R-:W-:Y:S02]  /*e4f0*/  FMNMX3.FTZ R21, R2, R57, R43, !PT ;  /* 0x0000003902157276 */ /* 0x000fe4000781002b */
[----:B------:R-:W-:Y:S02]  /*e500*/  FSEL R133, R118, -INF , !P3 ;  /* 0xff80000076857808 */ /* 0x000fe40005800000 */
[----:B------:R-:W-:-:S02]  /*e510*/  FMNMX3.FTZ R2, R0, R149, R129, !PT ;  /* 0x0000009500027276 */ /* 0x000fc40007810081 */
[----:B------:R-:W-:Y:S02]  /*e520*/  ISETP.GE.AND P0, PT, R51, R54, PT ;  /* 0x000000363300720c */ /* 0x000fe40003f06270 */
[----:B------:R-:W-:Y:S02]  /*e530*/  FSEL R135, R119, -INF , !P6 ;  /* 0xff80000077877808 */ /* 0x000fe40007000000 */
[----:B------:R-:W-:Y:S02]  /*e540*/  FSEL R117, R114, -INF , !P5 ;  /* 0xff80000072757808 */ /* 0x000fe40006800000 */
[----:B------:R-:W-:Y:S02]  /*e550*/  FMNMX3.FTZ R2, R2, R127, R133, !PT ;  /* 0x0000007f02027276 */ /* 0x000fe40007810085 */
        /* <DEDUP_REMOVED lines=18> */
[----:B------:R-:W2:Y:S01]  /*e680*/  SHFL.BFLY PT, R17, R0, 0x2, 0x1f ;  /* 0x0c401f0000117f89 */ /* 0x000ea200000e0000 */
[----:B------:R-:W-:Y:S02]  /*e690*/  LEA R170, R170, UR5, 0x1 ;  /* 0x00000005aaaa7c11 */ /* 0x000fe4000f8e08ff */
[----:B------:R-:W-:-:S03]  /*e6a0*/  FMNMX.FTZ R6, R29, R2, !PT ;  /* 0x000000021d067209 */ /* 0x000fc60007810000 */
[----:B------:R-:W-:Y:S01]  /*e6b0*/  LDSM.16.MT88.4 R68, [R170+0x6000] ;  /* 0x00600000aa44783b */ /* 0x000fe20000004200 */
[--C-:B------:R-:W-:Y:S02]  /*e6c0*/  IMAD.IADD R166, R3, 0x1, R170.reuse ;  /* 0x0000000103a67824 */ /* 0x100fe400078e02aa */
[----:B------:R-:W-:Y:S01]  /*e6d0*/  IMAD.IADD R165, R5, 0x1, R170 ;  /* 0x0000000105a57824 */ /* 0x000fe200078e02aa */
[----:B------:R-:W3:Y:S03]  /*e6e0*/  SHFL.BFLY PT, R13, R6, 0x2, 0x1f ;  /* 0x0c401f00060d7f89 */ /* 0x000ee600000e0000 */
[----:B------:R-:W-:Y:S01]  /*e6f0*/  IMAD.IADD R164, R3, 0x1, R165 ;  /* 0x0000000103a47824 */ /* 0x000fe200078e02a5 */
[----:B------:R-:W-:Y:S04]  /*e700*/  LDSM.16.MT88.4 R92, [R165+0x6000] ;  /* 0x00600000a55c783b */ /* 0x000fe80000004200 */
[----:B------:R-:W-:Y:S04]  /*e710*/  LDSM.16.MT88.4 R20, [R166+0x6800] ;  /* 0x00680000a614783b */ /* 0x000fe80000004200 */
[----:B------:R-:W-:Y:S01]  /*e720*/  LDSM.16.MT88.4 R24, [R165+0x6800] ;  /* 0x00680000a518783b */ /* 0x000fe20000004200 */
[----:B--2---:R-:W-:-:S05]  /*e730*/  FMNMX.FTZ R17, R0, R17, !PT ;  /* 0x0000001100117209 */ /* 0x004fca0007810000 */
[----:B------:R-:W2:Y:S01]  /*e740*/  SHFL.BFLY PT, R2, R17, 0x1, 0x1f ;  /* 0x0c201f0011027f89 */ /* 0x000ea200000e0000 */
[----:B---3--:R-:W-:-:S05]  /*e750*/  FMNMX.FTZ R13, R6, R13, !PT ;  /* 0x0000000d060d7209 */ /* 0x008fca0007810000 */
[----:B------:R-:W3:Y:S01]  /*e760*/  SHFL.BFLY PT, R0, R13, 0x1, 0x1f ;  /* 0x0c201f000d007f89 */ /* 0x000ee200000e0000 */
[----:B--2---:R-:W-:-:S03]  /*e770*/  FMNMX.FTZ R2, R17, R2, !PT ;  /* 0x0000000211027209 */ /* 0x004fc60007810000 */
[----:B------:R-:W-:Y:S01]  /*e780*/  LDSM.16.MT88.4 R16, [R164+0x6800] ;  /* 0x00680000a410783b */ /* 0x000fe20000004200 */
[C---:B------:R-:W-:Y:S01]  /*e790*/  FSETP.NEU.FTZ.AND P0, PT, R2.reuse, -INF , PT ;  /* 0xff8000000200780b */ /* 0x040fe20003f1d000 */
[----:B-1----:R-:W-:Y:S01]  /*e7a0*/  FMUL.FTZ R48, R2, UR4 ;  /* 0x0000000402307c20 */ /* 0x002fe20008410000 */
        /* <DEDUP_REMOVED lines=12> */
[----:B------:R-:W-:Y:S01]  /*e870*/  FFMA.FTZ R42, R75, UR4, -R48 ;  /* 0x000000044b2a7c23 */ /* 0x000fe20008010830 */
[--C-:B------:R-:W-:Y:S01]  /*e880*/  FFMA.FTZ R45, R79, UR4, -R28.reuse ;  /* 0x000000044f2d7c23 */ /* 0x100fe2000801081c */
[--C-:B------:R-:W-:Y:S01]  /*e890*/  FFMA.FTZ R44, R77, UR4, -R28.reuse ;  /* 0x000000044d2c7c23 */ /* 0x100fe2000801081c */
[--C-:B------:R-:W-:Y:S01]  /*e8a0*/  FFMA.FTZ R59, R9, UR4, -R28.reuse ;  /* 0x00000004093b7c23 */ /* 0x100fe2000801081c */
[----:B------:R-:W1:Y:S01]  /*e8b0*/  LDSM.16.MT88.4 R76, [R166+0x6000] ;  /* 0x00600000a64c783b */ /* 0x000e620000004200 */
[----:B------:R-:W-:Y:S01]  /*e8c0*/  FFMA.FTZ R56, R47, UR4, -R28 ;  /* 0x000000042f387c23 */ /* 0x000fe2000801081c */
[--C-:B------:R-:W-:Y:S01]  /*e8d0*/  FFMA.FTZ R47, R83, UR4, -R48.reuse ;  /* 0x00000004532f7c23 */ /* 0x100fe20008010830 */
[----:B------:R-:W2:Y:S01]  /*e8e0*/  MUFU.EX2 R51, R51 ;  /* 0x0000003300337308 */ /* 0x000ea20000000800 */
[----:B------:R-:W3:Y:S01]  /*e8f0*/  LDSM.16.MT88.4 R8, [R164+0x6000] ;  /* 0x00600000a408783b */ /* 0x000ee20000004200 */
[----:B------:R-:W-:Y:S01]  /*e900*/  FFMA.FTZ R35, R73, UR4, -R48 ;  /* 0x0000000449237c23 */ /* 0x000fe20008010830 */
        /* <DEDUP_REMOVED lines=43> */
[----:B------:R-:W-:Y:S01]  /*ebc0*/  FFMA.FTZ R113, R113, UR4, -R48 ;  /* 0x0000000471717c23 */ /* 0x000fe20008010830 */
[--C-:B------:R-:W-:Y:S01]  /*ebd0*/  FFMA.FTZ R117, R117, UR4, -R28.reuse ;  /* 0x0000000475757c23 */ /* 0x100fe2000801081c */
[----:B------:R-:W4:Y:S01]  /*ebe0*/  MUFU.EX2 R44, R44 ;  /* 0x0000002c002c7308 */ /* 0x000f220000000800 */
[----:B--2---:R-:W-:Y:S01]  /*ebf0*/  F2FP.F16.F32.PACK_AB R89, R56, R59 ;  /* 0x0000003b3859723e */ /* 0x004fe200000000ff */
[--C-:B------:R-:W-:Y:S01]  /*ec00*/  FFMA.FTZ R124, R109, UR4, -R28.reuse ;  /* 0x000000046d7c7c23 */ /* 0x100fe2000801081c */
[--C-:B------:R-:W-:Y:S01]  /*ec10*/  FFMA.FTZ R103, R103, UR4, -R28.reuse ;  /* 0x0000000467677c23 */ /* 0x100fe2000801081c */
[----:B------:R-:W-:Y:S01]  /*ec20*/  FFMA.FTZ R126, R105, UR4, -R28 ;  /* 0x00000004697e7c23 */ /* 0x000fe2000801081c */
[----:B------:R-:W-:Y:S01]  /*ec30*/  FADD.FTZ R46, R51, R46 ;  /* 0x0000002e332e7221 */ /* 0x000fe20000010000 */
[----:B------:R-:W-:Y:S01]  /*ec40*/  FADD.FTZ R56, R59, R56 ;  /* 0x000000383b387221 */ /* 0x000fe20000010000 */
[----:B------:R-:W-:Y:S01]  /*ec50*/  FFMA.FTZ R67, R67, UR4, -R48 ;  /* 0x0000000443437c23 */ /* 0x000fe20008010830 */
[----:B------:R-:W-:Y:S01]  /*ec60*/  MUFU.EX2 R47, R47 ;  /* 0x0000002f002f7308 */ /* 0x000fe20000000800 */
[----:B------:R-:W-:Y:S01]  /*ec70*/  FADD.FTZ R49, R49, R46 ;  /* 0x0000002e31317221 */ /* 0x000fe20000010000 */
[--C-:B------:R-:W-:Y:S01]  /*ec80*/  FFMA.FTZ R128, R57, UR4, -R48.reuse ;  /* 0x0000000439807c23 */ /* 0x100fe20008010830 */
[--C-:B------:R-:W-:Y:S01]  /*ec90*/  FFMA.FTZ R43, R43, UR4, -R48.reuse ;  /* 0x000000042b2b7c23 */ /* 0x100fe20008010830 */
[----:B------:R-:W-:Y:S01]  /*eca0*/  FFMA.FTZ R36, R36, UR4, -R48 ;  /* 0x0000000424247c23 */ /* 0x000fe20008010830 */
[----:B------:R-:W-:Y:S01]  /*ecb0*/  FADD.FTZ R38, R38, R49 ;  /* 0x0000003126267221 */ /* 0x000fe20000010000 */
[--C-:B------:R-:W-:Y:S01]  /*ecc0*/  FFMA.FTZ R37, R37, UR4, -R28.reuse ;  /* 0x0000000425257c23 */ /* 0x100fe2000801081c */
[----:B------:R-:W-:Y:S01]  /*ecd0*/  FFMA.FTZ R31, R31, UR4, -R28 ;  /* 0x000000041f1f7c23 */ /* 0x000fe2000801081c */
[----:B------:R-:W2:Y:S01]  /*ece0*/  MUFU.EX2 R42, R42 ;  /* 0x0000002a002a7308 */ /* 0x000ea20000000800 */
[C---:B----4-:R-:W-:Y:S01]  /*ecf0*/  F2FP.F16.F32.PACK_AB R91, R44.reuse, R45 ;  /* 0x0000002d2c5b723e */ /* 0x050fe200000000ff */
[----:B------:R-:W-:Y:S01]  /*ed00*/  FADD.FTZ R45, R45, R56 ;  /* 0x000000382d2d7221 */ /* 0x000fe20000010000 */
[--C-:B------:R-:W-:Y:S01]  /*ed10*/  FFMA.FTZ R190, R29, UR4, -R28.reuse ;  /* 0x000000041dbe7c23 */ /* 0x100fe2000801081c */
[----:B------:R-:W-:Y:S01]  /*ed20*/  FFMA.FTZ R39, R39, UR4, -R28 ;  /* 0x0000000427277c23 */ /* 0x000fe2000801081c */
[----:B------:R-:W-:Y:S01]  /*ed30*/  ISETP.GT.AND P0, PT, R61, R176, PT ;  /* 0x000000b03d00720c */ /* 0x000fe20003f04270 */
[----:B------:R-:W-:-:S02]  /*ed40*/  FADD.FTZ R44, R44, R45 ;  /* 0x0000002d2c2c7221 */ /* 0x000fc40000010000 */
[----:B------:R-:W-:Y:S01]  /*ed50*/  MUFU.EX2 R35, R35 ;  /* 0x0000002300237308 */ /* 0x000fe20000000800 */
[C---:B------:R-:W-:Y:S07]  /*ed60*/  HMMA.16816.F32 R96, R88.reuse, R68, RZ ;  /* 0x000000445860723c */ /* 0x040fee00000018ff */
[----:B------:R-:W-:Y:S01]  /*ed70*/  MUFU.EX2 R34, R34 ;  /* 0x0000002200227308 */ /* 0x000fe20000000800 */
[C---:B------:R-:W-:Y:S07]  /*ed80*/  HMMA.16816.F32 R68, R88.reuse, R70, RZ ;  /* 0x000000465844723c */ /* 0x040fee00000018ff */
[----:B------:R-:W-:Y:S01]  /*ed90*/  MUFU.EX2 R41, R41 ;  /* 0x0000002900297308 */ /* 0x000fe20000000800 */
[C---:B-1----:R-:W-:Y:S07]  /*eda0*/  HMMA.16816.F32 R72, R88.reuse, R76, RZ ;  /* 0x0000004c5848723c */ /* 0x042fee00000018ff */
[----:B------:R-:W1:Y:S01]  /*edb0*/  MUFU.EX2 R40, R40 ;  /* 0x0000002800287308 */ /* 0x000e620000000800 */
[C---:B------:R-:W-:Y:S07]  /*edc0*/  HMMA.16816.F32 R76, R88.reuse, R78, RZ ;  /* 0x0000004e584c723c */ /* 0x040fee00000018ff */
[----:B------:R-:W-:Y:S01]  /*edd0*/  MUFU.EX2 R33, R33 ;  /* 0x0000002100217308 */ /* 0x000fe20000000800 */
[C---:B------:R-:W-:Y:S07]  /*ede0*/  HMMA.16816.F32 R80, R88.reuse, R92, RZ ;  /* 0x0000005c5850723c */ /* 0x040fee00000018ff */
[----:B------:R-:W4:Y:S01]  /*edf0*/  MUFU.EX2 R32, R32 ;  /* 0x0000002000207308 */ /* 0x000f220000000800 */
[C---:B------:R-:W-:Y:S07]  /*ee00*/  HMMA.16816.F32 R92, R88.reuse, R94, RZ ;  /* 0x0000005e585c723c */ /* 0x040fee00000018ff */
[----:B------:R-:W-:Y:S01]  /*ee10*/  MUFU.EX2 R30, R30 ;  /* 0x0000001e001e7308 */ /* 0x000fe20000000800 */
[----:B---3--:R-:W-:Y:S01]  /*ee20*/  HMMA.16816.F32 R84, R88, R8, RZ ;  /* 0x000000085854723c */ /* 0x008fe200000018ff */
[----:B--2---:R-:W-:Y:S01]  /*ee30*/  F2FP.F16.F32.PACK_AB R8, R42, R47 ;  /* 0x0000002f2a08723e */ /* 0x004fe200000000ff */
[----:B------:R-:W-:Y:S01]  /*ee40*/  FADD.FTZ R47, R47, R38 ;  /* 0x000000262f2f7221 */ /* 0x000fe20000010000 */
[----:B-1----:R-:W-:Y:S01]  /*ee50*/  F2FP.F16.F32.PACK_AB R9, R40, R41 ;  /* 0x000000292809723e */ /* 0x002fe200000000ff */
[----:B------:R-:W-:-:S02]  /*ee60*/  FADD.FTZ R41, R41, R44 ;  /* 0x0000002c29297221 */ /* 0x000fc40000010000 */
        /* <DEDUP_REMOVED lines=22> */
[----:B------:R-:W-:Y:S04]  /*efd0*/  LDSM.16.MT88.4 R24, [R170+0x7800] ;  /* 0x00780000aa18783b */ /* 0x000fe80000004200 */
[----:B------:R-:W-:Y:S03]  /*efe0*/  MUFU.EX2 R111, R111 ;  /* 0x0000006f006f7308 */ /* 0x000fe60000000800 */
[C---:B------:R-:W-:Y:S05]  /*eff0*/  HMMA.16816.F32 R84, R8.reuse, R16, R84 ;  /* 0x000000100854723c */ /* 0x040fea0000001854 */
[----:B------:R-:W5:Y:S03]  /*f000*/  MUFU.EX2 R64, R64 ;  /* 0x0000004000407308 */ /* 0x000f660000000800 */
[----:B------:R-:W-:Y:S01]  /*f010*/  HMMA.16816.F32 R88, R8, R18, R88 ;  /* 0x000000120858723c */ /* 0x000fe20000001858 */
[----:B-1----:R-:W-:Y:S01]  /*f020*/  F2FP.F16.F32.PACK_AB R8, R5, R30 ;  /* 0x0000001e0508723e */ /* 0x002fe200000000ff */
[----:B------:R-:W1:Y:S01]  /*f030*/  LDSM.16.MT88.4 R16, [R165+0x7000] ;  /* 0x00700000a510783b */ /* 0x000e620000004200 */
[----:B--2---:R-:W-:-:S02]  /*f040*/  F2FP.F16.F32.PACK_AB R10, R3, R6 ;  /* 0x00000006030a723e */ /* 0x004fc400000000ff */
[----:B----4-:R-:W-:Y:S01]  /*f050*/  F2FP.F16.F32.PACK_AB R9, R50, R63 ;  /* 0x0000003f3209723e */ /* 0x010fe200000000ff */
[----:B------:R-:W-:Y:S01]  /*f060*/  MUFU.EX2 R107, R107 ;  /* 0x0000006b006b7308 */ /* 0x000fe20000000800 */
[----:B---3--:R-:W-:Y:S01]  /*f070*/  F2FP.F16.F32.PACK_AB R11, R65, R58 ;  /* 0x0000003a410b723e */ /* 0x008fe200000000ff */
[----:B------:R-:W-:-:S04]  /*f080*/  FADD.FTZ R63, R63, R32 ;  /* 0x000000203f3f7221 */ /* 0x000fc80000010000 */
[----:B------:R-:W-:Y:S02]  /*f090*/  FADD.FTZ R63, R50, R63 ;  /* 0x0000003f323f7221 */ /* 0x000fe40000010000 */
[----:B------:R-:W-:Y:S01]  /*f0a0*/  HMMA.16816.F32 R96, R8, R12, R96 ;  /* 0x0000000c0860723c */ /* 0x000fe20000001860 */
[----:B------:R-:W2:Y:S01]  /*f0b0*/  MUFU.EX2 R66, R66 ;  /* 0x0000004200427308 */ /* 0x000ea20000000800 */
[----:B------:R-:W-:-:S04]  /*f0c0*/  FADD.FTZ R58, R58, R63 ;  /* 0x0000003f3a3a7221 */ /* 0x000fc80000010000 */
[----:B------:R-:W-:Y:S02]  /*f0d0*/  FADD.FTZ R65, R65, R58 ;  /* 0x0000003a41417221 */ /* 0x000fe40000010000 */
        /* <DEDUP_REMOVED lines=8> */
[C---:B-1----:R-:W-:Y:S02]  /*f160*/  HMMA.16816.F32 R80, R8.reuse, R16, R80 ;  /* 0x000000100850723c */ /* 0x042fe40000001850 */
[----:B------:R-:W1:Y:S06]  /*f170*/  MUFU.EX2 R119, R119 ;  /* 0x0000007700777308 */ /* 0x000e6c0000000800 */
        /* <DEDUP_REMOVED lines=8> */
[----:B--2---:R-:W-:Y:S01]  /*f200*/  F2FP.F16.F32.PACK_AB R10, R66, R107 ;  /* 0x0000006b420a723e */ /* 0x004fe200000000ff */
[----:B------:R-:W-:Y:S01]  /*f210*/  MUFU.EX2 R137, R137 ;  /* 0x0000008900897308 */ /* 0x000fe20000000800 */
[----:B----4-:R-:W-:Y:S01]  /*f220*/  F2FP.F16.F32.PACK_AB R9, R115, R104 ;  /* 0x000000687309723e */ /* 0x010fe200000000ff */
[----:B------:R-:W-:Y:S01]  /*f230*/  FADD.FTZ R104, R104, R65 ;  /* 0x0000004168687221 */ /* 0x000fe20000010000 */
[----:B-1----:R-:W-:-:S03]  /*f240*/  F2FP.F16.F32.PACK_AB R11, R119, R106 ;  /* 0x0000006a770b723e */ /* 0x002fc600000000ff */
        /* <DEDUP_REMOVED lines=24> */
[----:B-1----:R-:W-:-:S02]  /*f3d0*/  F2FP.F16.F32.PACK_AB R10, R110, R137 ;  /* 0x000000896e0a723e */ /* 0x002fc400000000ff */
[----:B----4-:R-:W-:Y:S01]  /*f3e0*/  F2FP.F16.F32.PACK_AB R9, R143, R112 ;  /* 0x000000708f09723e */ /* 0x010fe200000000ff */
[----:B------:R-:W1:Y:S01]  /*f3f0*/  MUFU.EX2 R139, R139 ;  /* 0x0000008b008b7308 */ /* 0x000e620000000800 */
        /* <DEDUP_REMOVED lines=9> */
[----:B------:R-:W4:Y:S06]  /*f490*/  MUFU.EX2 R127, R127 ;  /* 0x0000007f007f7308 */ /* 0x000f2c0000000800 */
[C---:B-----5:R-:W-:Y:S01]  /*f4a0*/  HMMA.16816.F32 R80, R8.reuse, R24, R80 ;  /* 0x000000180850723c */ /* 0x060fe20000001850 */
[--C-:B------:R-:W-:Y:S01]  /*f4b0*/  FFMA.FTZ R24, R125, UR4, -R48.reuse ;  /* 0x000000047d187c23 */ /* 0x100fe20008010830 */
[----:B------:R-:W-:Y:S06]  /*f4c0*/  MUFU.EX2 R122, R122 ;  /* 0x0000007a007a7308 */ /* 0x000fec0000000800 */
[C---:B------:R-:W-:Y:S02]  /*f4d0*/  HMMA.16816.F32 R72, R8.reuse, R16, R72 ;  /* 0x000000100848723c */ /* 0x040fe40000001848 */
[----:B------:R-:W5:Y:S06]  /*f4e0*/  MUFU.EX2 R25, R135 ;  /* 0x0000008700197308 */ /* 0x000f6c0000000800 */
[C---:B------:R-:W-:Y:S01]  /*f4f0*/  HMMA.16816.F32 R76, R8.reuse, R18, R76 ;  /* 0x00000012084c723c */ /* 0x040fe2000000184c */
[----:B------:R-:W2:Y:S01]  /*f500*/  LDSM.16.MT88.4 R16, [R166+0x8800] ;  /* 0x00880000a610783b */ /* 0x000ea20000004200 */
[----:B------:R-:W-:Y:S06]  /*f510*/  MUFU.EX2 R24, R24 ;  /* 0x0000001800187308 */ /* 0x000fec0000000800 */
[C---:B------:R-:W-:Y:S01]  /*f520*/  HMMA.16816.F32 R92, R8.reuse, R26, R92 ;  /* 0x0000001a085c723c */ /* 0x040fe2000000185c */
[--C-:B------:R-:W-:Y:S01]  /*f530*/  FFMA.FTZ R27, R123, UR4, -R48.reuse ;  /* 0x000000047b1b7c23 */ /* 0x100fe20008010830 */
[----:B------:R-:W-:Y:S01]  /*f540*/  FFMA.FTZ R26, R121, UR4, -R48 ;  /* 0x00000004791a7c23 */ /* 0x000fe20008010830 */
[----:B------:R-:W-:Y:S05]  /*f550*/  MUFU.EX2 R113, R113 ;  /* 0x0000007100717308 */ /* 0x000fea0000000800 */
[C---:B---3--:R-:W-:Y:S03]  /*f560*/  HMMA.16816.F32 R84, R8.reuse, R12, R84 ;  /* 0x0000000c0854723c */ /* 0x048fe60000001854 */
[----:B------:R-:W3:Y:S05]  /*f570*/  MUFU.EX2 R27, R27 ;  /* 0x0000001b001b7308 */ /* 0x000eea0000000800 */
[----:B------:R-:W-:Y:S01]  /*f580*/  HMMA.16816.F32 R88, R8, R14, R88 ;  /* 0x0000000e0858723c */ /* 0x000fe20000001858 */
[----:B------:R-:W-:Y:S01]  /*f590*/  F2FP.F16.F32.PACK_AB R8, R145, R116 ;  /* 0x000000749108723e */ /* 0x000fe200000000ff */
[----:B------:R-:W3:Y:S01]  /*f5a0*/  LDSM.16.MT88.4 R12, [R165+0x8800] ;  /* 0x00880000a50c783b */ /* 0x000ee20000004200 */
[----:B-1----:R-:W-:Y:S01]  /*f5b0*/  F2FP.F16.F32.PACK_AB R10, R139, R118 ;  /* 0x000000768b0a723e */ /* 0x002fe200000000ff */
[----:B------:R-:W1:Y:S01]  /*f5c0*/  MUFU.EX2 R26, R26 ;  /* 0x0000001a001a7308 */ /* 0x000e620000000800 */
[----:B----4-:R-:W-:Y:S01]  /*f5d0*/  F2FP.F16.F32.PACK_AB R9, R127, R120 ;  /* 0x000000787f09723e */ /* 0x010fe200000000ff */
[----:B------:R-:W-:Y:S01]  /*f5e0*/  FADD.FTZ R120, R120, R149 ;  /* 0x0000009578787221 */ /* 0x000fe20000010000 */
[----:B-----5:R-:W-:-:S03]  /*f5f0*/  F2FP.F16.F32.PACK_AB R11, R25, R122 ;  /* 0x0000007a190b723e */ /* 0x020fc600000000ff */
[----:B------:R-:W-:Y:S02]  /*f600*/  FADD.FTZ R127, R127, R120 ;  /* 0x000000787f7f7221 */ /* 0x000fe40000010000 */
[----:B------:R-:W-:Y:S02]  /*f610*/  MUFU.EX2 R117, R117 ;  /* 0x0000007500757308 */ /* 0x000fe40000000800 */
[C---:B--2---:R-:W-:Y:S06]  /*f620*/  HMMA.16816.F32 R96, R8.reuse, R20, R96 ;  /* 0x000000140860723c */ /* 0x044fec0000001860 */
[----:B------:R-:W2:Y:S02]  /*f630*/  MUFU.EX2 R124, R124 ;  /* 0x0000007c007c7308 */ /* 0x000ea40000000800 */
[C---:B------:R-:W-:Y:S01]  /*f640*/  HMMA.16816.F32 R68, R8.reuse, R22, R68 ;  /* 0x000000160844723c */ /* 0x040fe20000001844 */
[----:B------:R-:W4:Y:S05]  /*f650*/  LDSM.16.MT88.4 R20, [R164+0x8800] ;  /* 0x00880000a414783b */ /* 0x000f2a0000004200 */
[----:B------:R-:W-:Y:S02]  /*f660*/  MUFU.EX2 R103, R103 ;  /* 0x0000006700677308 */ /* 0x000fe40000000800 */
[C---:B------:R-:W-:Y:S06]  /*f670*/  HMMA.16816.F32 R72, R8.reuse, R16, R72 ;  /* 0x000000100848723c */ /* 0x040fec0000001848 */
        /* <DEDUP_REMOVED lines=16> */
[----:B--2---:R-:W-:Y:S02]  /*f780*/  F2FP.F16.F32.PACK_AB R9, R124, R117 ;  /* 0x000000757c09723e */ /* 0x004fe400000000ff */
[----:B-----5:R-:W-:-:S05]  /*f790*/  F2FP.F16.F32.PACK_AB R11, R126, R103 ;  /* 0x000000677e0b723e */ /* 0x020fca00000000ff */
[----:B------:R-:W1:Y:S02]  /*f7a0*/  MUFU.EX2 R37, R37 ;  /* 0x0000002500257308 */ /* 0x000e640000000800 */
[C---:B------:R-:W-:Y:S06]  /*f7b0*/  HMMA.16816.F32 R96, R8.reuse, R16, R96 ;  /* 0x000000100860723c */ /* 0x040fec0000001860 */
[----:B------:R-:W-:Y:S02]  /*f7c0*/  MUFU.EX2 R31, R31 ;  /* 0x0000001f001f7308 */ /* 0x000fe40000000800 */
[C---:B------:R-:W-:Y:S01]  /*f7d0*/  HMMA.16816.F32 R68, R8.reuse, R18, R68 ;  /* 0x000000120844723c */ /* 0x040fe20000001844 */
[----:B------:R-:W2:Y:S05]  /*f7e0*/  LDSM.16.MT88.4 R16, [R164+0x9000] ;  /* 0x00900000a410783b */ /* 0x000eaa0000004200 */
[----:B------:R-:W5:Y:S02]  /*f7f0*/  MUFU.EX2 R190, R190 ;  /* 0x000000be00be7308 */ /* 0x000f640000000800 */
[C---:B---3--:R-:W-:Y:S08]  /*f800*/  HMMA.16816.F32 R72, R8.reuse, R12, R72 ;  /* 0x0000000c0848723c */ /* 0x048ff00000001848 */
[C---:B------:R-:W-:Y:S01]  /*f810*/  HMMA.16816.F32 R76, R8.reuse, R14, R76 ;  /* 0x0000000e084c723c */ /* 0x040fe2000000184c */
[----:B------:R-:W3:Y:S07]  /*f820*/  LDSM.16.MT88.4 R12, [R170+0x9800] ;  /* 0x00980000aa0c783b */ /* 0x000eee0000004200 */
[----:B----4-:R-:W-:Y:S01]  /*f830*/  HMMA.16816.F32 R80, R8, R20, R80 ;  /* 0x000000140850723c */ /* 0x010fe20000001850 */
[----:B------:R-:W-:-:S04]  /*f840*/  FADD.FTZ R21, R35, R42 ;  /* 0x0000002a23157221 */ /* 0x000fc80000010000 */
[----:B------:R-:W-:-:S03]  /*f850*/  FADD.FTZ R21, R34, R21 ;  /* 0x0000001522157221 */ /* 0x000fc60000010000 */
[----:B------:R-:W-:Y:S01]  /*f860*/  HMMA.16816.F32 R92, R8, R22, R92 ;  /* 0x00000016085c723c */ /* 0x000fe2000000185c */
[----:B------:R-:W-:Y:S02]  /*f870*/  FADD.FTZ R30, R30, R21 ;  /* 0x000000151e1e7221 */ /* 0x000fe40000010000 */
[----:B------:R-:W4:Y:S02]  /*f880*/  LDSM.16.MT88.4 R20, [R166+0x9800] ;  /* 0x00980000a614783b */ /* 0x000f240000004200 */
[----:B------:R-:W-:-:S04]  /*f890*/  FADD.FTZ R5, R5, R30 ;  /* 0x0000001e05057221 */ /* 0x000fc80000010000 */
[----:B------:R-:W-:Y:S01]  /*f8a0*/  FADD.FTZ R6, R6, R5 ;  /* 0x0000000506067221 */ /* 0x000fe20000010000 */
[----:B--2---:R-:W-:Y:S03]  /*f8b0*/  HMMA.16816.F32 R84, R8, R16, R84 ;  /* 0x000000100854723c */ /* 0x004fe60000001854 */
[----:B------:R-:W-:-:S04]  /*f8c0*/  FADD.FTZ R6, R3, R6 ;  /* 0x0000000603067221 */ /* 0x000fc80000010000 */
[----:B------:R-:W-:Y:S01]  /*f8d0*/  FADD.FTZ R111, R111, R6 ;  /* 0x000000066f6f7221 */ /* 0x000fe20000010000 */
[----:B------:R-:W-:Y:S01]  /*f8e0*/  HMMA.16816.F32 R88, R8, R18, R88 ;  /* 0x000000120858723c */ /* 0x000fe20000001858 */
[----:B------:R-:W-:Y:S01]  /*f8f0*/  F2FP.F16.F32.PACK_AB R8, R128, R67 ;  /* 0x000000438008723e */ /* 0x000fe200000000ff */
[----:B------:R-:W2:Y:S01]  /*f900*/  LDSM.16.MT88.4 R16, [R165+0x9800] ;  /* 0x00980000a510783b */ /* 0x000ea20000004200 */
[----:B------:R-:W-:Y:S01]  /*f910*/  FADD.FTZ R64, R64, R111 ;  /* 0x0000006f40407221 */ /* 0x000fe20000010000 */
[----:B------:R-:W-:Y:S02]  /*f920*/  F2FP.F16.F32.PACK_AB R10, R36, R43 ;  /* 0x0000002b240a723e */ /* 0x000fe400000000ff */
[----:B-1----:R-:W-:Y:S01]  /*f930*/  F2FP.F16.F32.PACK_AB R9, R37, R38 ;  /* 0x000000262509723e */ /* 0x002fe200000000ff */
[----:B------:R-:W-:Y:S01]  /*f940*/  FADD.FTZ R3, R107, R64 ;  /* 0x000000406b037221 */ /* 0x000fe20000010000 */
[----:B-----5:R-:W-:-:S03]  /*f950*/  F2FP.F16.F32.PACK_AB R11, R190, R31 ;  /* 0x0000001fbe0b723e */ /* 0x020fc600000000ff */
[----:B------:R-:W-:-:S04]  /*f960*/  FADD.FTZ R3, R66, R3 ;  /* 0x0000000342037221 */ /* 0x000fc80000010000 */
[----:B------:R-:W-:Y:S01]  /*f970*/  FADD.FTZ R6, R108, R3 ;  /* 0x000000036c067221 */ /* 0x000fe20000010000 */
[----:B---3--:R-:W-:Y:S03]  /*f980*/  HMMA.16816.F32 R96, R8, R12, R96 ;  /* 0x0000000c0860723c */ /* 0x008fe60000001860 */
[----:B------:R-:W-:-:S04]  /*f990*/  FADD.FTZ R6, R131, R6 ;  /* 0x0000000683067221 */ /* 0x000fc80000010000 */
[----:B------:R-:W-:Y:S01]  /*f9a0*/  FADD.FTZ R3, R137, R6 ;  /* 0x0000000689037221 */ /* 0x000fe20000010000 */
[----:B------:R-:W-:Y:S01]  /*f9b0*/  HMMA.16816.F32 R68, R8, R14, R68 ;  /* 0x0000000e0844723c */ /* 0x000fe20000001844 */
[----:B------:R-:W1:Y:S01]  /*f9c0*/  LDSM.16.MT88.4 R12, [R164+0x9800] ;  /* 0x00980000a40c783b */ /* 0x000e620000004200 */
        /* <DEDUP_REMOVED lines=32> */
[----:B------:R-:W-:Y:S01]  /*fbd0*/  UISETP.NE.U32.AND UP0, UPT, UR12, URZ, UPT ;  /* 0x000000ff0c00728c */ /* 0x000fe2000bf05070 */
[----:B------:R-:W-:-:S03]  /*fbe0*/  IADD3 R6, PT, PT, R55, -0x2, RZ ;  /* 0xfffffffe37067810 */ /* 0x000fc60007ffe0ff */
[----:B------:R-:W-:Y:S01]  /*fbf0*/  UISETP.NE.AND.EX UP0, UPT, UR13, URZ, UPT, UP0 ;  /* 0x000000ff0d00728c */ /* 0x000fe2000bf05300 */
[----:B------:R-:W-:Y:S08]  /*fc00*/  BAR.SYNC.DEFER_BLOCKING 0x0 ;  /* 0x0000000000007b1d */ /* 0x000ff00000010000 */
[----:B------:R-:W-:Y:S05]  /*fc10*/  BRA.U !UP0, `(.L_x_5354) ;  /* 0x0000000108f47547 */ /* 0x000fea000b800000 */
[----:B------:R-:W1:Y:S01]  /*fc20*/  LDC R5, c[0x0][0x4f0] ;  /* 0x00013c00ff057b82 */ /* 0x000e620000000800 */
[----:B------:R-:W-:Y:S01]  /*fc30*/  SHF.L.U32 R6, R6, 0x7, RZ ;  /* 0x0000000706067819 */ /* 0x000fe200000006ff */
        /* <DEDUP_REMOVED lines=59> */
.L_x_5354:
        /* <DEDUP_REMOVED lines=8> */
.L_x_5355:
[----:B------:R-:W1:Y:S01]  /*10070*/  LDCU UR8, c[0x0][0x3c4] ;  /* 0x00007880ff0877ac */ /* 0x000e620008000800 */
[----:B------:R-:W-:Y:S01]  /*10080*/  IADD3 R6, P0, PT, R7, R182, RZ ;  /* 0x000000b607067210 */ /* 0x000fe20007f1e0ff */
[----:B------:R-:W-:Y:S01]  /*10090*/  IMAD R61, R55, 0x80, R53 ;  /* 0x00000080373d7824 */ /* 0x000fe200078e0235 */
[----:B------:R-:W-:Y:S01]  /*100a0*/  LOP3.LUT R62, R62, 0xfffffffe, RZ, 0xc0, !PT ;  /* 0xfffffffe3e3e7812 */ /* 0x000fe200078ec0ff */
[----:B------:R-:W2:Y:S02]  /*100b0*/  LDCU UR9, c[0x0][0x440] ;  /* 0x00008800ff0977ac */ /* 0x000ea40008000800 */
[----:B------:R-:W-:Y:S01]  /*100c0*/  IMAD.X R7, R4, 0x1, R183, P0 ;  /* 0x0000000104077824 */ /* 0x000fe200000e06b7 */
[----:B------:R-:W-:Y:S01]  /*100d0*/  USHF.L.U32 UR11, UR10, 0x5, URZ ;  /* 0x000000050a0b7899 */ /* 0x000fe200080006ff */
[C---:B------:R-:W-:Y:S02]  /*100e0*/  VIADD R53, R61.reuse, 0xffffff01 ;  /* 0xffffff013d357836 */ /* 0x040fe40000000000 */
[----:B------:R-:W-:-:S03]  /*100f0*/  VIADD R63, R61, 0xffffff00 ;  /* 0xffffff003d3f7836 */ /* 0x000fc60000000000 */
[----:B------:R-:W-:Y:S02]  /*10100*/  IADD3 R12, P0, PT, R6, UR11, RZ ;  /* 0x0000000b060c7c10 */ /* 0x000fe4000ff1e0ff */
[-C--:B------:R-:W-:Y:S01]  /*10110*/  ISETP.GE.AND P3, PT, R53, R54.reuse, PT ;  /* 0x000000363500720c */ /* 0x080fe20003f66270 */
[----:B-1----:R-:W-:Y:S01]  /*10120*/  USHF.L.U64.HI UR8, UR10, 0x5, UR8 ;  /* 0x000000050a087899 */ /* 0x002fe20008010208 */
[C---:B------:R-:W-:Y:S02]  /*10130*/  ISETP.GE.AND P4, PT, R63.reuse, R54, PT ;  /* 0x000000363f00720c */ /* 0x040fe40003f86270 */
[----:B------:R-:W-:Y:S01]  /*10140*/  ISETP.GE.AND P2, PT, R63, R102, PT ;  /* 0x000000663f00720c */ /* 0x000fe20003f46270 */
[----:B------:R-:W-:Y:S01]  /*10150*/  VIADD R63, R61, 0xffffff09 ;  /* 0xffffff093d3f7836 */ /* 0x000fe20000000000 */
[----:B--2---:R-:W-:Y:S02]  /*10160*/  ISETP.GE.AND P1, PT, R100, UR9, PT ;  /* 0x0000000964007c0c */ /* 0x004fe4000bf26270 */
[----:B------:R-:W-:-:S02]  /*10170*/  IADD3.X R13, PT, PT, R7, UR8, RZ, P0, !PT ;  /* 0x00000008070d7c10 */ /* 0x000fc400087fe4ff */
[----:B------:R-:W-:Y:S02]  /*10180*/  IADD3 R10, P0, PT, R12, UR11, RZ ;  /* 0x0000000b0c0a7c10 */ /* 0x000fe4000ff1e0ff */
[----:B------:R-:W-:Y:S02]  /*10190*/  P2R R3, PR, RZ, 0x2 ;  /* 0x00000002ff037803 */ /* 0x000fe40000000000 */
        /* <DEDUP_REMOVED lines=31> */
[----:B------:R-:W-:Y:S01]  /*10390*/  @P1 STS.128 [R52+0x7800], RZ ;  /* 0x007800ff34001388 */ /* 0x000fe20000000c00 */
[----:B------:R-:W-:Y:S01]  /*103a0*/  ISETP.GE.AND P6, PT, R53, R54, PT ;  /* 0x000000363500720c */ /* 0x000fe20003fc6270 */
[----:B------:R-:W-:Y:S02]  /*103b0*/  VIADD R53, R61, 0xffffff10 ;  /* 0xffffff103d357836 */ /* 0x000fe40000000000 */
        /* <DEDUP_REMOVED lines=9> */
[----:B------:R-:W-:-:S02]  /*10450*/  @P5 LOP3.LUT R62, R62, 0x1, RZ, 0xfc, !PT ;  /* 0x000000013e3e5812 */ /* 0x000fc400078efcff */
        /* <DEDUP_REMOVED lines=12> */
[----:B------:R-:W-:-:S03]  /*10520*/  ISETP.GE.AND P1, PT, R63, R54, PT ;  /* 0x000000363f00720c */ /* 0x000fc60003f26270 */
[----:B------:R-:W-:Y:S04]  /*10530*/  LDSM.16.M88.4 R108, [R175] ;  /* 0x00000000af6c783b */ /* 0x000fe80000000200 */
[----:B------:R-:W4:Y:S04]  /*10540*/  LDSM.16.M88.4 R36, [R174+0x2800] ;  /* 0x00280000ae24783b */ /* 0x000f280000000200 */
[----:B------:R-:W5:Y:S04]  /*10550*/  LDSM.16.M88.4 R28, [R174+0x3000] ;  /* 0x00300000ae1c783b */ /* 0x000f680000000200 */
[----:B------:R-:W3:Y:S04]  /*10560*/  LDSM.16.M88.4 R44, [R174+0x2000] ;  /* 0x00200000ae2c783b */ /* 0x000ee80000000200 */
[----:B------:R-:W-:Y:S04]  /*10570*/  LDSM.16.M88.4 R56, [R173] ;  /* 0x00000000ad38783b */ /* 0x000fe80000000200 */
[----:B------:R-:W3:Y:S04]  /*10580*/  LDSM.16.M88.4 R104, [R169+0x2800] ;  /* 0x00280000a968783b */ /* 0x000ee80000000200 */
[----:B------:R-:W3:Y:S04]  /*10590*/  LDSM.16.M88.4 R64, [R169+0x3000] ;  /* 0x00300000a940783b */ /* 0x000ee80000000200 */
[----:B------:R-:W3:Y:S04]  /*105a0*/  LDSM.16.M88.4 R20, [R174+0x3800] ;  /* 0x00380000ae14783b */ /* 0x000ee80000000200 */
[----:B-1----:R-:W1:Y:S04]  /*105b0*/  LDSM.16.M88.4 R12, [R174+0x4000] ;  /* 0x00400000ae0c783b */ /* 0x002e680000000200 */
[----:B--2---:R-:W2:Y:S04]  /*105c0*/  LDSM.16.M88.4 R4, [R174+0x4800] ;  /* 0x00480000ae04783b */ /* 0x004ea80000000200 */
[----:B------:R-:W2:Y:S04]  /*105d0*/  LDSM.16.M88.4 R116, [R174+0x5000] ;  /* 0x00500000ae74783b */ /* 0x000ea80000000200 */
[----:B------:R-:W2:Y:S01]  /*105e0*/  LDSM.16.M88.4 R128, [R174+0x5800] ;  /* 0x00580000ae80783b */ /* 0x000ea20000000200 */
[C---:B----4-:R-:W-:Y:S03]  /*105f0*/  HMMA.16816.F32 R40, R108.reuse, R36, RZ ;  /* 0x000000246c28723c */ /* 0x050fe600000018ff */
[----:B------:R-:W4:Y:S04]  /*10600*/  LDSM.16.M88.4 R124, [R169+0x2000] ;  /* 0x00200000a97c783b */ /* 0x000f280000000200 */
[----:B------:R-:W4:Y:S01]  /*10610*/  LDSM.16.M88.4 R132, [R169+0x3800] ;  /* 0x00380000a984783b */ /* 0x000f220000000200 */
[C---:B-----5:R-:W-:Y:S03]  /*10620*/  HMMA.16816.F32 R32, R108.reuse, R28, RZ ;  /* 0x0000001c6c20723c */ /* 0x060fe600000018ff */
[----:B------:R-:W-:Y:S04]  /*10630*/  LDSM.16.M88.4 R136, [R168+0x2000] ;  /* 0x00200000a888783b */ /* 0x000fe80000000200 */
[----:B------:R-:W0:Y:S01]  /*10640*/  LDGDEPBAR ;  /* 0x00000000000079af */ /* 0x000e220000000000 */
[C---:B------:R-:W-:Y:S08]  /*10650*/  HMMA.16816.F32 R36, R108.reuse, R38, RZ ;  /* 0x000000266c24723c */ /* 0x040ff000000018ff */
[C---:B------:R-:W-:Y:S08]  /*10660*/  HMMA.16816.F32 R28, R108.reuse, R30, RZ ;  /* 0x0000001e6c1c723c */ /* 0x040ff000000018ff */
[C---:B---3--:R-:W-:Y:S08]  /*10670*/  HMMA.16816.F32 R48, R108.reuse, R44, RZ ;  /* 0x0000002c6c30723c */ /* 0x048ff000000018ff */
[----:B------:R-:W-:Y:S08]  /*10680*/  HMMA.16816.F32 R44, R108, R46, RZ ;  /* 0x0000002e6c2c723c */ /* 0x000ff000000018ff */
[C---:B------:R-:W-:Y:S08]  /*10690*/  HMMA.16816.F32 R40, R56.reuse, R104, R40 ;  /* 0x000000683828723c */ /* 0x040ff00000001828 */
        /* <DEDUP_REMOVED lines=21> */
[----:B------:R-:W-:Y:S07]  /*107f0*/  LDSM.16.M88.4 R132, [R172] ;  /* 0x00000000ac84783b */ /* 0x000fee0000000200 */
        /* <DEDUP_REMOVED lines=10> */
[----:B------:R-:W-:Y:S01]  /*108a0*/  HMMA.16816.F32 R4, R56, R126, R4 ;  /* 0x0000007e3804723c */ /* 0x000fe20000001804 */
[----:B------:R-:W2:Y:S04]  /*108b0*/  LDSM.16.M88.4 R56, [R168+0x4800] ;  /* 0x00480000a838783b */ /* 0x000ea80000000200 */
[----:B------:R-:W5:Y:S03]  /*108c0*/  LDSM.16.M88.4 R124, [R168+0x4000] ;  /* 0x00400000a87c783b */ /* 0x000f660000000200 */
[C---:B---3--:R-:W-:Y:S08]  /*108d0*/  HMMA.16816.F32 R32, R132.reuse, R104, R32 ;  /* 0x000000688420723c */ /* 0x048ff00000001820 */
[C---:B------:R-:W-:Y:S01]  /*108e0*/  HMMA.16816.F32 R28, R132.reuse, R106, R28 ;  /* 0x0000006a841c723c */ /* 0x040fe2000000181c */
[----:B------:R-:W-:Y:S07]  /*108f0*/  LDSM.16.M88.4 R104, [R171] ;  /* 0x00000000ab68783b */ /* 0x000fee0000000200 */
[C---:B----4-:R-:W-:Y:S08]  /*10900*/  HMMA.16816.F32 R24, R132.reuse, R64, R24 ;  /* 0x000000408418723c */ /* 0x050ff00000001818 */
        /* <DEDUP_REMOVED lines=9> */
[C---:B------:R-:W-:Y:S08]  /*109a0*/  HMMA.16816.F32 R44, R132.reuse, R138, R44 ;  /* 0x0000008a842c723c */ /* 0x040ff0000000182c */
[----:B-----5:R-:W-:Y:S08]  /*109b0*/  HMMA.16816.F32 R16, R132, R124, R16 ;  /* 0x0000007c8410723c */ /* 0x020ff00000001810 */
[C---:B---3--:R-:W-:Y:S08]  /*109c0*/  HMMA.16816.F32 R48, R104.reuse, R64, R48 ;  /* 0x000000406830723c */ /* 0x048ff00000001830 */
[----:B------:R-:W-:Y:S01]  /*109d0*/  HMMA.16816.F32 R44, R104, R66, R44 ;  /* 0x00000042682c723c */ /* 0x000fe2000000182c */
[----:B------:R-:W3:Y:S07]  /*109e0*/  LDSM.16.M88.4 R64, [R167+0x3800] ;  /* 0x00380000a740783b */ /* 0x000eee0000000200 */
[----:B-1----:R-:W-:Y:S03]  /*109f0*/  HMMA.16816.F32 R120, R132, R128, R120 ;  /* 0x000000808478723c */ /* 0x002fe60000001878 */
[----:B------:R-:W-:Y:S01]  /*10a00*/  FSEL R153, R49, -INF , !P3 ;  /* 0xff80000031997808 */ /* 0x000fe20005800000 */
[----:B------:R-:W-:Y:S01]  /*10a10*/  VIADD R49, R61, 0xffffff11 ;  /* 0xffffff113d317836 */ /* 0x000fe20000000000 */
[----:B------:R-:W-:-:S02]  /*10a20*/  FSEL R154, R50, -INF , !P2 ;  /* 0xff800000329a7808 */ /* 0x000fc40005000000 */
[----:B------:R-:W-:Y:S01]  /*10a30*/  ISETP.GE.AND P2, PT, R53, R102, PT ;  /* 0x000000663500720c */ /* 0x000fe20003f46270 */
[----:B------:R-:W-:Y:S01]  /*10a40*/  HMMA.16816.F32 R116, R132, R130, R116 ;  /* 0x000000828474723c */ /* 0x000fe20000001874 */
[----:B------:R-:W1:Y:S01]  /*10a50*/  LDSM.16.M88.4 R128, [R167+0x3000] ;  /* 0x00300000a780783b */ /* 0x000e620000000200 */
[----:B------:R-:W-:Y:S02]  /*10a60*/  ISETP.GE.AND P3, PT, R49, R54, PT ;  /* 0x000000363100720c */ /* 0x000fe40003f66270 */
[----:B------:R-:W-:Y:S02]  /*10a70*/  FSEL R157, R45, -INF , !P1 ;  /* 0xff8000002d9d7808 */ /* 0x000fe40004800000 */
[----:B------:R-:W-:Y:S02]  /*10a80*/  FSEL R151, R48, -INF , !P4 ;  /* 0xff80000030977808 */ /* 0x000fe40006000000 */
[----:B--2---:R-:W-:Y:S01]  /*10a90*/  HMMA.16816.F32 R40, R104, R56, R40 ;  /* 0x000000386828723c */ /* 0x004fe20000001828 */
[----:B------:R-:W-:Y:S01]  /*10aa0*/  FSEL R56, R51, -INF , !P0 ;  /* 0xff80000033387808 */ /* 0x000fe20004000000 */
[----:B------:R-:W-:Y:S01]  /*10ab0*/  VIADD R51, R61, 0xffffff18 ;  /* 0xffffff183d337836 */ /* 0x000fe20000000000 */
[----:B------:R-:W-:-:S02]  /*10ac0*/  LOP3.LUT P0, RZ, R62, 0x1, RZ, 0xc0, !PT ;  /* 0x000000013eff7812 */ /* 0x000fc4000780c0ff */
[----:B------:R-:W-:Y:S02]  /*10ad0*/  LOP3.LUT R62, R62, 0xfffffffe, RZ, 0xc0, !PT ;  /* 0xfffffffe3e3e7812 */ /* 0x000fe400078ec0ff */
[-C--:B------:R-:W-:Y:S01]  /*10ae0*/  ISETP.GE.AND P1, PT, R51, R102.reuse, PT ;  /* 0x000000663300720c */ /* 0x080fe20003f26270 */
[C---:B------:R-:W-:Y:S01]  /*10af0*/  HMMA.16816.F32 R36, R104.reuse, R58, R36 ;  /* 0x0000003a6824723c */ /* 0x040fe20000001824 */
[----:B------:R-:W-:Y:S02]  /*10b00*/  FSEL R156, R46, -INF , !P0 ;  /* 0xff8000002e9c7808 */ /* 0x000fe40004000000 */
[----:B------:R-:W-:Y:S01]  /*10b10*/  ISETP.GE.AND P0, PT, R49, R102, PT ;  /* 0x000000663100720c */ /* 0x000fe20003f06270 */
[----:B------:R-:W-:Y:S01]  /*10b20*/  VIADD R49, R61, 0xffffff19 ;  /* 0xffffff193d317836 */ /* 0x000fe20000000000 */
[----:B------:R-:W-:Y:S02]  /*10b30*/  FSEL R58, R47, -INF , !P5 ;  /* 0xff8000002f3a7808 */ /* 0x000fe40006800000 */
[----:B------:R-:W-:Y:S01]  /*10b40*/  ISETP.GE.AND P4, PT, R53, R54, PT ;  /* 0x000000363500720c */ /* 0x000fe20003f86270 */
[----:B------:R-:W-:Y:S01]  /*10b50*/  VIADD R53, R61, 0xffffff29 ;  /* 0xffffff293d357836 */ /* 0x000fe20000000000 */
[----:B------:R-:W-:Y:S01]  /*10b60*/  ISETP.GE.AND P5, PT, R49, R102, PT ;  /* 0x000000663100720c */ /* 0x000fe20003fa6270 */
[----:B---3--:R-:W-:Y:S01]  /*10b70*/  HMMA.16816.F32 R24, R104, R64, R24 ;  /* 0x000000406818723c */ /* 0x008fe20000001818 */
[----:B------:R-:W-:-:S02]  /*10b80*/  FSEL R159, R44, -INF , !P6 ;  /* 0xff8000002c9f7808 */ /* 0x000fc40007000000 */
[----:B------:R-:W-:Y:S01]  /*10b90*/  @P1 LOP3.LUT R62, R62, 0x1, RZ, 0xfc, !PT ;  /* 0x000000013e3e1812 */ /* 0x000fe200078efcff */
[----:B------:R-:W2:Y:S01]  /*10ba0*/  LDSM.16.M88.4 R44, [R167+0x4000] ;  /* 0x00400000a72c783b */ /* 0x000ea20000000200 */
[-C--:B------:R-:W-:Y:S01]  /*10bb0*/  ISETP.GE.AND P1, PT, R49, R54.reuse, PT ;  /* 0x000000363100720c */ /* 0x080fe20003f26270 */
[----:B------:R-:W-:Y:S01]  /*10bc0*/  VIADD R49, R61, 0xffffff20 ;  /* 0xffffff203d317836 */ /* 0x000fe20000000000 */
[----:B------:R-:W-:Y:S01]  /*10bd0*/  ISETP.GE.AND P6, PT, R51, R54, PT ;  /* 0x000000363300720c */ /* 0x000fe20003fc6270 */
[----:B------:R-:W-:Y:S01]  /*10be0*/  HMMA.16816.F32 R12, R132, R126, R12 ;  /* 0x0000007e840c723c */ /* 0x000fe2000000180c */
[----:B------:R-:W-:Y:S01]  /*10bf0*/  FSEL R50, R42, -INF , !P2 ;  /* 0xff8000002a327808 */ /* 0x000fe20005000000 */
[----:B------:R-:W3:Y:S01]  /*10c00*/  LDSM.16.M88.4 R124, [R168+0x5800] ;  /* 0x00580000a87c783b */ /* 0x000ee20000000200 */
[----:B------:R-:W-:Y:S01]  /*10c10*/  FSEL R51, R41, -INF , !P3 ;  /* 0xff80000029337808 */ /* 0x000fe20005800000 */
[----:B------:R-:W-:Y:S01]  /*10c20*/  VIADD R41, R61, 0xffffff21 ;  /* 0xffffff213d297836 */ /* 0x000fe20000000000 */
[----:B------:R-:W-:-:S02]  /*10c30*/  FSEL R42, R43, -INF , !P0 ;  /* 0xff8000002b2a7808 */ /* 0x000fc40004000000 */
[----:B------:R-:W-:Y:S01]  /*10c40*/  FSEL R155, R40, -INF , !P4 ;  /* 0xff800000289b7808 */ /* 0x000fe20006000000 */
[C---:B-1----:R-:W-:Y:S01]  /*10c50*/  HMMA.16816.F32 R32, R104.reuse, R128, R32 ;  /* 0x000000806820723c */ /* 0x042fe20000001820 */
[----:B------:R-:W-:Y:S02]  /*10c60*/  LOP3.LUT P0, RZ, R62, 0x1, RZ, 0xc0, !PT ;  /* 0x000000013eff7812 */ /* 0x000fe4000780c0ff */
[C---:B------:R-:W-:Y:S02]  /*10c70*/  ISETP.GE.AND P4, PT, R49.reuse, R54, PT ;  /* 0x000000363100720c */ /* 0x040fe40003f86270 */
[----:B------:R-:W-:Y:S01]  /*10c80*/  ISETP.GE.AND P2, PT, R49, R102, PT ;  /* 0x000000663100720c */ /* 0x000fe20003f46270 */
[----:B------:R-:W-:Y:S01]  /*10c90*/  VIADD R49, R61, 0xffffff28 ;  /* 0xffffff283d317836 */ /* 0x000fe20000000000 */
[----:B------:R-:W-:Y:S01]  /*10ca0*/  FSEL R40, R38, -INF , !P0 ;  /* 0xff80000026287808 */ /* 0x000fe20004000000 */
[----:B------:R-:W-:Y:S01]  /*10cb0*/  HMMA.16816.F32 R28, R104, R130, R28 ;  /* 0x00000082681c723c */ /* 0x000fe2000000181c */
[----:B------:R-:W-:-:S02]  /*10cc0*/  ISETP.GE.AND P3, PT, R41, R54, PT ;  /* 0x000000362900720c */ /* 0x000fc40003f66270 */
[-C--:B------:R-:W-:Y:S02]  /*10cd0*/  ISETP.GE.AND P0, PT, R41, R102.reuse, PT ;  /* 0x000000662900720c */ /* 0x080fe40003f06270 */
[----:B------:R-:W-:Y:S02]  /*10ce0*/  FSEL R41, R37, -INF , !P1 ;  /* 0xff80000025297808 */ /* 0x000fe40004800000 */
[----:B------:R-:W-:Y:S01]  /*10cf0*/  ISETP.GE.AND P1, PT, R49, R102, PT ;  /* 0x000000663100720c */ /* 0x000fe20003f26270 */
[----:B------:R-:W-:Y:S01]  /*10d00*/  HMMA.16816.F32 R20, R104, R66, R20 ;  /* 0x000000426814723c */ /* 0x000fe20000001814 */
[----:B------:R-:W-:Y:S02]  /*10d10*/  LOP3.LUT R62, R62, 0xfffffffe, RZ, 0xc0, !PT ;  /* 0xfffffffe3e3e7812 */ /* 0x000fe400078ec0ff */
[----:B------:R-:W-:Y:S02]  /*10d20*/  FSEL R43, R36, -INF , !P6 ;  /* 0xff800000242b7808 */ /* 0x000fe40007000000 */
[----:B------:R-:W-:-:S02]  /*10d30*/  FSEL R48, R39, -INF , !P5 ;  /* 0xff80000027307808 */ /* 0x000fc40006800000 */
[----:B------:R-:W-:Y:S01]  /*10d40*/  FSEL R59, R33, -INF , !P3 ;  /* 0xff800000213b7808 */ /* 0x000fe20005800000 */
[----:B------:R-:W1:Y:S01]  /*10d50*/  LDSM.16.M88.4 R36, [R167+0x4800] ;  /* 0x00480000a724783b */ /* 0x000e620000000200 */
[----:B------:R-:W-:Y:S01]  /*10d60*/  FSEL R148, R35, -INF , !P0 ;  /* 0xff80000023947808 */ /* 0x000fe20004000000 */
[----:B------:R-:W-:Y:S01]  /*10d70*/  VIADD R33, R61, 0xffffff31 ;  /* 0xffffff313d217836 */ /* 0x000fe20000000000 */
[----:B------:R-:W-:Y:S01]  /*10d80*/  ISETP.GE.AND P5, PT, R53, R102, PT ;  /* 0x000000663500720c */ /* 0x000fe20003fa6270 */
[----:B--2---:R-:W-:Y:S01]  /*10d90*/  HMMA.16816.F32 R16, R104, R44, R16 ;  /* 0x0000002c6810723c */ /* 0x004fe20000001810 */
[----:B------:R-:W-:Y:S02]  /*10da0*/  @P1 LOP3.LUT R62, R62, 0x1, RZ, 0xfc, !PT ;  /* 0x000000013e3e1812 */ /* 0x000fe400078efcff */
[----:B------:R-:W-:Y:S02]  /*10db0*/  ISETP.GE.AND P3, PT, R33, R54, PT ;  /* 0x000000362100720c */ /* 0x000fe40003f66270 */
[----:B------:R-:W-:-:S02]  /*10dc0*/  LOP3.LUT P0, RZ, R62, 0x1, RZ, 0xc0, !PT ;  /* 0x000000013eff7812 */ /* 0x000fc4000780c0ff */
[----:B------:R-:W-:Y:S01]  /*10dd0*/  ISETP.GE.AND P1, PT, R53, R54, PT ;  /* 0x000000363500720c */ /* 0x000fe20003f26270 */
[----:B------:R-:W-:Y:S01]  /*10de0*/  VIADD R53, R61, 0xffffff30 ;  /* 0xffffff303d357836 */ /* 0x000fe20000000000 */
[----:B------:R-:W-:Y:S01]  /*10df0*/  FSEL R150, R30, -INF , !P0 ;  /* 0xff8000001e967808 */ /* 0x000fe20004000000 */
[----:B------:R-:W-:Y:S01]  /*10e00*/  HMMA.16816.F32 R12, R104, R46, R12 ;  /* 0x0000002e680c723c */ /* 0x000fe2000000180c */
[----:B------:R-:W-:Y:S01]  /*10e10*/  ISETP.GE.AND P0, PT, R33, R102, PT ;  /* 0x000000662100720c */ /* 0x000fe20003f06270 */
[----:B------:R-:W-:Y:S01]  /*10e20*/  VIADD R33, R61, 0xffffff38 ;  /* 0xffffff383d217836 */ /* 0x000fe20000000000 */
[----:B------:R-:W-:Y:S01]  /*10e30*/  FSEL R146, R31, -INF , !P5 ;  /* 0xff8000001f927808 */ /* 0x000fe20006800000 */
[----:B------:R-:W-:Y:S01]  /*10e40*/  VIADD R31, R61, 0xffffff40 ;  /* 0xffffff403d1f7836 */ /* 0x000fe20000000000 */
[----:B------:R-:W-:Y:S02]  /*10e50*/  ISETP.GE.AND P6, PT, R49, R54, PT ;  /* 0x000000363100720c */ /* 0x000fe40003fc6270 */
[----:B------:R-:W-:Y:S01]  /*10e60*/  ISETP.GE.AND P5, PT, R33, R102, PT ;  /* 0x000000662100720c */ /* 0x000fe20003fa6270 */
[----:B---3--:R-:W-:Y:S01]  /*10e70*/  HMMA.16816.F32 R112, R132, R124, R112 ;  /* 0x0000007c8470723c */ /* 0x008fe20000001870 */
[----:B------:R-:W-:-:S02]  /*10e80*/  FSEL R49, R32, -INF , !P4 ;  /* 0xff80000020317808 */ /* 0x000fc40006000000 */
[----:B------:R-:W-:Y:S02]  /*10e90*/  FSEL R152, R34, -INF , !P2 ;  /* 0xff80000022987808 */ /* 0x000fe40005000000 */
[C---:B------:R-:W-:Y:S02]  /*10ea0*/  ISETP.GE.AND P4, PT, R53.reuse, R54, PT ;  /* 0x000000363500720c */ /* 0x040fe40003f86270 */
[----:B------:R-:W-:Y:S01]  /*10eb0*/  ISETP.GE.AND P2, PT, R53, R102, PT ;  /* 0x000000663500720c */ /* 0x000fe20003f46270 */
[----:B------:R-:W-:Y:S01]  /*10ec0*/  HMMA.16816.F32 R108, R132, R126, R108 ;  /* 0x0000007e846c723c */ /* 0x000fe2000000186c */
[----:B------:R-:W-:Y:S02]  /*10ed0*/  FSEL R147, R24, -INF , !P4 ;  /* 0xff80000018937808 */ /* 0x000fe40006000000 */
[----:B------:R-:W-:Y:S02]  /*10ee0*/  LOP3.LUT R62, R62, 0xfffffffe, RZ, 0xc0, !PT ;  /* 0xfffffffe3e3e7812 */ /* 0x000fe400078ec0ff */
[----:B------:R-:W-:-:S02]  /*10ef0*/  FSEL R142, R26, -INF , !P2 ;  /* 0xff8000001a8e7808 */ /* 0x000fc40005000000 */
[----:B------:R-:W-:Y:S02]  /*10f00*/  FSEL R145, R25, -INF , !P3 ;  /* 0xff80000019917808 */ /* 0x000fe40005800000 */
[----:B------:R-:W-:Y:S01]  /*10f10*/  FSEL R140, R27, -INF , !P0 ;  /* 0xff8000001b8c7808 */ /* 0x000fe20004000000 */
[C---:B-1----:R-:W-:Y:S01]  /*10f20*/  HMMA.16816.F32 R8, R104.reuse, R36, R8 ;  /* 0x000000246808723c */ /* 0x042fe20000001808 */
[----:B------:R-:W-:Y:S01]  /*10f30*/  FSEL R149, R29, -INF , !P1 ;  /* 0xff8000001d957808 */ /* 0x000fe20004800000 */
[----:B------:R-:W1:Y:S01]  /*10f40*/  LDSM.16.M88.4 R24, [R167+0x5000] ;  /* 0x00500000a718783b */ /* 0x000e620000000200 */
[----:B------:R-:W-:Y:S01]  /*10f50*/  VIADD R29, R61, 0xffffff39 ;  /* 0xffffff393d1d7836 */ /* 0x000fe20000000000 */
[----:B------:R-:W-:Y:S02]  /*10f60*/  @P5 LOP3.LUT R62, R62, 0x1, RZ, 0xfc, !PT ;  /* 0x000000013e3e5812 */ /* 0x000fe400078efcff */
[-C--:B------:R-:W-:Y:S02]  /*10f70*/  ISETP.GE.AND P4, PT, R31, R54.reuse, PT ;  /* 0x000000361f00720c */ /* 0x080fe40003f86270 */
[C---:B------:R-:W-:Y:S01]  /*10f80*/  ISETP.GE.AND P1, PT, R29.reuse, R54, PT ;  /* 0x000000361d00720c */ /* 0x040fe20003f26270 */
[----:B------:R-:W-:Y:S01]  /*10f90*/  HMMA.16816.F32 R4, R104, R38, R4 ;  /* 0x000000266804723c */ /* 0x000fe20000001804 */
[----:B------:R-:W-:Y:S01]  /*10fa0*/  ISETP.GE.AND P5, PT, R29, R102, PT ;  /* 0x000000661d00720c */ /* 0x000fe20003fa6270 */
[----:B------:R-:W-:Y:S01]  /*10fb0*/  VIADD R29, R61, 0xffffff41 ;  /* 0xffffff413d1d7836 */ /* 0x000fe20000000000 */
[----:B------:R-:W-:-:S02]  /*10fc0*/  LOP3.LUT P0, RZ, R62, 0x1, RZ, 0xc0, !PT ;  /* 0x000000013eff7812 */ /* 0x000fc4000780c0ff */
[----:B------:R-:W-:Y:S02]  /*10fd0*/  ISETP.GE.AND P2, PT, R31, R102, PT ;  /* 0x000000661f00720c */ /* 0x000fe40003f46270 */
[----:B------:R-:W-:Y:S02]  /*10fe0*/  FSEL R138, R22, -INF , !P0 ;  /* 0xff800000168a7808 */ /* 0x000fe40004000000 */
[C---:B------:R-:W-:Y:S02]  /*10ff0*/  ISETP.GE.AND P3, PT, R29.reuse, R54, PT ;  /* 0x000000361d00720c */ /* 0x040fe40003f66270 */
[----:B------:R-:W-:Y:S01]  /*11000*/  ISETP.GE.AND P0, PT, R29, R102, PT ;  /* 0x000000661d00720c */ /* 0x000fe20003f06270 */
[----:B------:R-:W-:Y:S01]  /*11010*/  VIADD R29, R61, 0xffffff48 ;  /* 0xffffff483d1d7836 */ /* 0x000fe20000000000 */
[----:B------:R-:W-:Y:S01]  /*11020*/  FSEL R144, R23, -INF , !P5 ;  /* 0xff80000017907808 */ /* 0x000fe20006800000 */
[----:B------:R-:W-:Y:S01]  /*11030*/  VIADD R23, R61, 0xffffff50 ;  /* 0xffffff503d177836 */ /* 0x000fe20000000000 */
[----:B------:R-:W-:-:S02]  /*11040*/  FSEL R139, R16, -INF , !P4 ;  /* 0xff800000108b7808 */ /* 0x000fc40006000000 */
[----:B------:R-:W-:Y:S02]  /*11050*/  ISETP.GE.AND P5, PT, R29, R102, PT ;  /* 0x000000661d00720c */ /* 0x000fe40003fa6270 */
[----:B------:R-:W-:Y:S02]  /*11060*/  FSEL R136, R18, -INF , !P2 ;  /* 0xff80000012887808 */ /* 0x000fe40005000000 */
[----:B------:R-:W-:Y:S02]  /*11070*/  FSEL R137, R17, -INF , !P3 ;  /* 0xff80000011897808 */ /* 0x000fe40005800000 */
[----:B------:R-:W-:Y:S02]  /*11080*/  FSEL R130, R19, -INF , !P0 ;  /* 0xff80000013827808 */ /* 0x000fe40004000000 */
[----:B------:R-:W2:Y:S01]  /*11090*/  LDSM.16.M88.4 R16, [R167+0x5800] ;  /* 0x00580000a710783b */ /* 0x000ea20000000200 */
[----:B------:R-:W-:Y:S01]  /*110a0*/  FSEL R141, R21, -INF , !P1 ;  /* 0xff800000158d7808 */ /* 0x000fe20004800000 */
[----:B------:R-:W-:Y:S01]  /*110b0*/  VIADD R21, R61, 0xffffff49 ;  /* 0xffffff493d157836 */ /* 0x000fe20000000000 */
[----:B------:R-:W-:Y:S01]  /*110c0*/  LOP3.LUT R62, R62, 0xfffffffe, RZ, 0xc0, !PT ;  /* 0xfffffffe3e3e7812 */ /* 0x000fe200078ec0ff */
[----:B------:R-:W-:-:S04]  /*110d0*/  DEPBAR.LE SB0, 0x0 ;  /* 0x000080000000791a */ /* 0x000fc80000000000 */
[----:B------:R-:W-:Y:S01]  /*110e0*/  FSEL R57, R28, -INF , !P6 ;  /* 0xff8000001c397808 */ /* 0x000fe20007000000 */
[----:B------:R-:W-:Y:S01]  /*110f0*/  BAR.SYNC.DEFER_BLOCKING 0x0 ;  /* 0x0000000000007b1d */ /* 0x000fe20000010000 */
[-C--:B------:R-:W-:Y:S02]  /*11100*/  ISETP.GE.AND P1, PT, R21, R54.reuse, PT ;  /* 0x000000361500720c */ /* 0x080fe40003f26270 */
[----:B------:R-:W-:Y:S02]  /*11110*/  ISETP.GE.AND P6, PT, R33, R54, PT ;  /* 0x000000362100720c */ /* 0x000fe40003fc6270 */
[----:B------:R-:W-:Y:S02]  /*11120*/  @P5 LOP3.LUT R62, R62, 0x1, RZ, 0xfc, !PT ;  /* 0x000000013e3e5812 */ /* 0x000fe400078efcff */
[----:B------:R-:W-:Y:S01]  /*11130*/  FSEL R133, R13, -INF , !P1 ;  /* 0xff8000000d857808 */ /* 0x000fe20004800000 */
[----:B------:R-:W-:Y:S01]  /*11140*/  VIADD R13, R61, 0xffffff59 ;  /* 0xffffff593d0d7836 */ /* 0x000fe20000000000 */
[----:B------:R-:W-:-:S02]  /*11150*/  FSEL R143, R20, -INF , !P6 ;  /* 0xff800000148f7808 */ /* 0x000fc40007000000 */
[-C--:B------:R-:W-:Y:S02]  /*11160*/  ISETP.GE.AND P4, PT, R23, R54.reuse, PT ;  /* 0x000000361700720c */ /* 0x080fe40003f86270 */
[----:B------:R-:W-:Y:S02]  /*11170*/  ISETP.GE.AND P6, PT, R29, R54, PT ;  /* 0x000000361d00720c */ /* 0x000fe40003fc6270 */
[----:B------:R-:W-:Y:S01]  /*11180*/  ISETP.GE.AND P5, PT, R21, R102, PT ;  /* 0x000000661500720c */ /* 0x000fe20003fa6270 */
[----:B------:R-:W-:Y:S01]  /*11190*/  VIADD R21, R61, 0xffffff51 ;  /* 0xffffff513d157836 */ /* 0x000fe20000000000 */
[----:B------:R-:W-:Y:S02]  /*111a0*/  LOP3.LUT P0, RZ, R62, 0x1, RZ, 0xc0, !PT ;  /* 0x000000013eff7812 */ /* 0x000fe4000780c0ff */
[----:B------:R-:W-:Y:S02]  /*111b0*/  FSEL R127, R8, -INF , !P4 ;  /* 0xff800000087f7808 */ /* 0x000fe40006000000 */
[----:B------:R-:W-:-:S02]  /*111c0*/  FSEL R131, R12, -INF , !P6 ;  /* 0xff8000000c837808 */ /* 0x000fc40007000000 */
[----:B------:R-:W-:Y:S02]  /*111d0*/  FSEL R128, R14, -INF , !P0 ;  /* 0xff8000000e807808 */ /* 0x000fe40004000000 */
[----:B------:R-:W-:Y:S02]  /*111e0*/  FSEL R126, R15, -INF , !P5 ;  /* 0xff8000000f7e7808 */ /* 0x000fe40006800000 */
[C---:B------:R-:W-:Y:S02]  /*111f0*/  ISETP.GE.AND P1, PT, R13.reuse, R54, PT ;  /* 0x000000360d00720c */ /* 0x040fe40003f26270 */
[----:B------:R-:W-:Y:S02]  /*11200*/  ISETP.GE.AND P4, PT, R13, R102, PT ;  /* 0x000000660d00720c */ /* 0x000fe40003f86270 */
[C---:B-1----:R-:W-:Y:S01]  /*11210*/  HMMA.16816.F32 R12, R104.reuse, R24, R120 ;  /* 0x00000018680c723c */ /* 0x042fe20000001878 */
[C---:B------:R-:W-:Y:S02]  /*11220*/  ISETP.GE.AND P3, PT, R21.reuse, R54, PT ;  /* 0x000000361500720c */ /* 0x040fe40003f66270 */
[----:B------:R-:W-:Y:S01]  /*11230*/  ISETP.GE.AND P0, PT, R21, R102, PT ;  /* 0x000000661500720c */ /* 0x000fe20003f06270 */
[----:B------:R-:W-:Y:S01]  /*11240*/  VIADD R21, R61, 0xffffff58 ;  /* 0xffffff583d157836 */ /* 0x000fe20000000000 */
[----:B------:R-:W-:Y:S01]  /*11250*/  FSEL R129, R9, -INF , !P3 ;  /* 0xff80000009817808 */ /* 0x000fe20005800000 */
[----:B------:R-:W-:Y:S01]  /*11260*/  VIADD R9, R61, 0xffffff61 ;  /* 0xffffff613d097836 */ /* 0x000fe20000000000 */
[----:B------:R-:W-:Y:S01]  /*11270*/  FSEL R122, R11, -INF , !P0 ;  /* 0xff8000000b7a7808 */ /* 0x000fe20004000000 */
[----:B------:R-:W-:Y:S01]  /*11280*/  HMMA.16816.F32 R24, R104, R26, R116 ;  /* 0x0000001a6818723c */ /* 0x000fe20000001874 */
[----:B------:R-:W-:Y:S01]  /*11290*/  ISETP.GE.AND P6, PT, R21, R54, PT ;  /* 0x000000361500720c */ /* 0x000fe20003fc6270 */
[----:B------:R-:W-:Y:S01]  /*112a0*/  VIADD R11, R61, 0xffffff70 ;  /* 0xffffff703d0b7836 */ /* 0x000fe20000000000 */
[-C--:B------:R-:W-:Y:S01]  /*112b0*/  ISETP.GE.AND P5, PT, R21, R102.reuse, PT ;  /* 0x000000661500720c */ /* 0x080fe20003fa6270 */
[----:B------:R-:W-:Y:S01]  /*112c0*/  VIADD R21, R61, 0xffffff60 ;  /* 0xffffff603d157836 */ /* 0x000fe20000000000 */
[----:B------:R-:W-:-:S02]  /*112d0*/  ISETP.GE.AND P3, PT, R9, R102, PT ;  /* 0x000000660900720c */ /* 0x000fc40003f66270 */
[----:B------:R-:W-:Y:S01]  /*112e0*/  FSEL R123, R5, -INF , !P1 ;  /* 0xff800000057b7808 */ /* 0x000fe20004800000 */
[----:B------:R-:W-:Y:S01]  /*112f0*/  VIADD R5, R61, 0xffffff69 ;  /* 0xffffff693d057836 */ /* 0x000fe20000000000 */
[-C--:B------:R-:W-:Y:S01]  /*11300*/  ISETP.GE.AND P0, PT, R21, R102.reuse, PT ;  /* 0x000000661500720c */ /* 0x080fe20003f06270 */
[----:B--2---:R-:W-:Y:S01]  /*11310*/  HMMA.16816.F32 R108, R104, R18, R108 ;  /* 0x00000012686c723c */ /* 0x004fe2000000186c */
[----:B------:R-:W-:Y:S02]  /*11320*/  FSEL R64, R15, -INF , !P3 ;  /* 0xff8000000f407808 */ /* 0x000fe40005800000 */
[----:B------:R-:W-:Y:S02]  /*11330*/  FSEL R118, R7, -INF , !P4 ;  /* 0xff80000007767808 */ /* 0x000fe40006000000 */
[----:B------:R-:W-:Y:S02]  /*11340*/  FSEL R53, R14, -INF , !P0 ;  /* 0xff8000000e357808 */ /* 0x000fe40004000000 */
[----:B------:R-:W-:-:S02]  /*11350*/  ISETP.GE.AND P3, PT, R11, R102, PT ;  /* 0x000000660b00720c */ /* 0x000fc40003f66270 */
[----:B------:R-:W-:Y:S02]  /*11360*/  FSEL R125, R4, -INF , !P6 ;  /* 0xff800000047d7808 */ /* 0x000fe40007000000 */
[----:B------:R-:W-:Y:S02]  /*11370*/  FSEL R120, R6, -INF , !P5 ;  /* 0xff80000006787808 */ /* 0x000fe40006800000 */
[C---:B------:R-:W-:Y:S02]  /*11380*/  ISETP.GE.AND P4, PT, R5.reuse, R54, PT ;  /* 0x000000360500720c */ /* 0x040fe40003f86270 */
[----:B------:R-:W-:Y:S02]  /*11390*/  ISETP.GE.AND P0, PT, R5, R102, PT ;  /* 0x000000660500720c */ /* 0x000fe40003f06270 */
[----:B------:R-:W-:Y:S01]  /*113a0*/  HMMA.16816.F32 R4, R104, R16, R112 ;  /* 0x000000106804723c */ /* 0x000fe20000001870 */
[----:B------:R-:W-:Y:S01]  /*113b0*/  ISETP.GE.AND P6, PT, R9, R54, PT ;  /* 0x000000360900720c */ /* 0x000fe20003fc6270 */
[----:B------:R-:W-:Y:S01]  /*113c0*/  VIADD R9, R61, 0xffffff68 ;  /* 0xffffff683d097836 */ /* 0x000fe20000000000 */
[----:B------:R-:W-:-:S02]  /*113d0*/  ISETP.GE.AND P2, PT, R23, R102, PT ;  /* 0x000000661700720c */ /* 0x000fc40003f46270 */
[----:B------:R-:W-:Y:S02]  /*113e0*/  LOP3.LUT R62, R62, 0xfffffffd, RZ, 0xc0, !PT ;  /* 0xfffffffd3e3e7812 */ /* 0x000fe400078ec0ff */
[----:B------:R-:W-:Y:S02]  /*113f0*/  FSEL R124, R10, -INF , !P2 ;  /* 0xff8000000a7c7808 */ /* 0x000fe40005000000 */
[C---:B------:R-:W-:Y:S02]  /*11400*/  ISETP.GE.AND P5, PT, R9.reuse, R54, PT ;  /* 0x000000360900720c */ /* 0x040fe40003fa6270 */
[----:B------:R-:W-:Y:S01]  /*11410*/  ISETP.GE.AND P1, PT, R9, R102, PT ;  /* 0x000000660900720c */ /* 0x000fe20003f26270 */
[----:B------:R-:W-:Y:S01]  /*11420*/  VIADD R9, R61, 0xffffff71 ;  /* 0xffffff713d097836 */ /* 0x000fe20000000000 */
[----:B------:R-:W-:Y:S02]  /*11430*/  ISETP.GE.AND P2, PT, R21, R54, PT ;  /* 0x000000361500720c */ /* 0x000fe40003f46270 */
[----:B------:R-:W-:-:S02]  /*11440*/  @P3 LOP3.LUT R62, R62, 0x2, RZ, 0xfc, !PT ;  /* 0x000000023e3e3812 */ /* 0x000fc400078efcff */
[----:B------:R-:W-:Y:S02]  /*11450*/  FSEL R121, R12, -INF , !P2 ;  /* 0xff8000000c797808 */ /* 0x000fe40005000000 */
[----:B------:R-:W-:Y:S02]  /*11460*/  FSEL R119, R13, -INF , !P6 ;  /* 0xff8000000d777808 */ /* 0x000fe40007000000 */
[----:B------:R-:W-:Y:S02]  /*11470*/  FSEL R60, R26, -INF , !P1 ;  /* 0xff8000001a3c7808 */ /* 0x000fe40004800000 */
[-C--:B------:R-:W-:Y:S01]  /*11480*/  ISETP.GE.AND P2, PT, R11, R54.reuse, PT ;  /* 0x000000360b00720c */ /* 0x080fe20003f46270 */
[----:B------:R-:W-:Y:S01]  /*11490*/  VIADD R11, R61, 0xffffff78 ;  /* 0xffffff783d0b7836 */ /* 0x000fe20000000000 */
[C---:B------:R-:W-:Y:S02]  /*114a0*/  ISETP.GE.AND P6, PT, R9.reuse, R54, PT ;  /* 0x000000360900720c */ /* 0x040fe40003fc6270 */
[----:B------:R-:W-:Y:S01]  /*114b0*/  ISETP.GE.AND P1, PT, R9, R102, PT ;  /* 0x000000660900720c */ /* 0x000fe20003f26270 */
[----:B------:R-:W-:Y:S01]  /*114c0*/  VIADD R9, R61, 0xffffff79 ;  /* 0xffffff793d097836 */ /* 0x000fe20000000000 */
[----:B------:R-:W-:Y:S01]  /*114d0*/  FSEL R116, R27, -INF , !P0 ;  /* 0xff8000001b747808 */ /* 0x000fe20004000000 */
[----:B------:R-:W-:Y:S01]  /*114e0*/  VIADD R61, R55, 0xfffffffe ;  /* 0xfffffffe373d7836 */ /* 0x000fe20000000000 */
[----:B------:R-:W-:-:S02]  /*114f0*/  LOP3.LUT P0, RZ, R62, 0x2, RZ, 0xc0, !PT ;  /* 0x000000023eff7812 */ /* 0x000fc4000780c0ff */
[----:B------:R-:W-:Y:S02]  /*11500*/  FSEL R117, R24, -INF , !P5 ;  /* 0xff80000018757808 */ /* 0x000fe40006800000 */
[----:B------:R-:W-:Y:S02]  /*11510*/  FSEL R65, R6, -INF , !P0 ;  /* 0xff80000006417808 */ /* 0x000fe40004000000 */
[----:B------:R-:W-:Y:S02]  /*11520*/  ISETP.GT.AND P0, PT, R61, R176, PT ;  /* 0x000000b03d00720c */ /* 0x000fe40003f04270 */
[----:B------:R-:W-:Y:S02]  /*11530*/  FSEL R115, R25, -INF , !P4 ;  /* 0xff80000019737808 */ /* 0x000fe40006000000 */
[----:B------:R-:W-:Y:S02]  /*11540*/  FSEL R63, R4, -INF , !P2 ;  /* 0xff800000043f7808 */ /* 0x000fe40005000000 */
[----:B------:R-:W-:-:S02]  /*11550*/  ISETP.GE.AND P5, PT, R11, R54, PT ;  /* 0x000000360b00720c */ /* 0x000fc40003fa6270 */
[----:B------:R-:W-:Y:S02]  /*11560*/  ISETP.GE.AND P4, PT, R9, R54, PT ;  /* 0x000000360900720c */ /* 0x000fe40003f86270 */
[-C--:B------:R-:W-:Y:S02]  /*11570*/  ISETP.GE.AND P3, PT, R11, R102.reuse, PT ;  /* 0x000000660b00720c */ /* 0x080fe40003f66270 */
[----:B------:R-:W-:Y:S02]  /*11580*/  ISETP.GE.AND P2, PT, R9, R102, PT ;  /* 0x000000660900720c */ /* 0x000fe40003f46270 */
[----:B------:R-:W-:Y:S02]  /*11590*/  FSEL R62, R7, -INF , !P1 ;  /* 0xff800000073e7808 */ /* 0x000fe40004800000 */
[----:B------:R-:W-:Y:S02]  /*115a0*/  ISETP.NE.AND P1, PT, R3, RZ, PT ;  /* 0x000000ff0300720c */ /* 0x000fe40003f25270 */
[----:B------:R-:W-:-:S02]  /*115b0*/  FSEL R54, R5, -INF , !P6 ;  /* 0xff80000005367808 */ /* 0x000fc40007000000 */
[----:B------:R-:W-:Y:S02]  /*115c0*/  FSEL R102, R108, -INF , !P5 ;  /* 0xff8000006c667808 */ /* 0x000fe40006800000 */
[----:B------:R-:W-:Y:S02]  /*115d0*/  FSEL R67, R109, -INF , !P4 ;  /* 0xff8000006d437808 */ /* 0x000fe40006000000 */
[----:B------:R-:W-:Y:S02]  /*115e0*/  FSEL R66, R110, -INF , !P3 ;  /* 0xff8000006e427808 */ /* 0x000fe40005800000 */
[----:B------:R-:W-:Y:S01]  /*115f0*/  FSEL R3, R111, -INF , !P2 ;  /* 0xff8000006f037808 */ /* 0x000fe20005000000 */
[----:B------:R-:W-:Y:S06]  /*11600*/  @!P0 BRA `(.L_x_5356) ;  /* 0x0000000800108947 */ /* 0x000fec0003800000 */
[----:B------:R-:W-:Y:S05]  /*11610*/  BRA.U !UP0, `(.L_x_5357) ;  /* 0x0000000508047547 */ /* 0x000fea000b800000 */
[----:B------:R-:W1:Y:S01]  /*11620*/  LDC R5, c[0x0][0x4f0] ;  /* 0x00013c00ff057b82 */ /* 0x000e620000000800 */
[----:B------:R-:W-:Y:S01]  /*11630*/  VIADD R12, R55, 0xffffffff ;  /* 0xffffffff370c7836 */ /* 0x000fe20000000000 */
[----:B------:R-:W-:Y:S01]  /*11640*/  SHF.L.U32 R6, R61, 0x7, RZ ;  /* 0x000000073d067819 */ /* 0x000fe200000006ff */
[----:B------:R-:W2:Y:S02]  /*11650*/  LDCU.64 UR8, c[0x0][0x3b8] ;  /* 0x00007700ff0877ac */ /* 0x000ea40008000a00 */
[----:B------:R-:W-:Y:S01]  /*11660*/  IMAD.SHL.U32 R12, R12, 0x80, RZ ;  /* 0x000000800c0c7824 */ /* 0x000fe200078e00ff */
[----:B------:R-:W-:Y:S01]  /*11670*/  IABS R10, R6 ;  /* 0x00000006000a7213 */ /* 0x000fe20000000000 */
[----:B------:R-:W3:Y:S02]  /*11680*/  LDCU.64 UR10, c[0x0][0x3a0] ;  /* 0x00007400ff0a77ac */ /* 0x000ee40008000a00 */
[----:B------:R-:W-:-:S05]  /*11690*/  VIADD R12, R12, 0xffffff00 ;  /* 0xffffff000c0c7836 */ /* 0x000fca0000000000 */
        /* <DEDUP_REMOVED lines=10> */
[----:B-1----:R-:W-:Y:S01]  /*11740*/  IADD3 R13, PT, PT, RZ, -R15, RZ ;  /* 0x8000000fff0d7210 */ /* 0x002fe20007ffe0ff */
[----:B------:R-:W-:-:S04]  /*11750*/  IMAD.MOV.U32 R14, RZ, RZ, RZ ;  /* 0x000000ffff0e7224 */ /* 0x000fc800078e00ff */
        /* <DEDUP_REMOVED lines=45> */
.L_x_5357:
        /* <DEDUP_REMOVED lines=8> */
.L_x_5358:
        /* <DEDUP_REMOVED lines=58> */
.L_x_5356:
        /* <DEDUP_REMOVED lines=98> */
[--C-:B------:R-:W-:Y:S01]  /*12470*/  FFMA.FTZ R3, R3, UR4, -R109.reuse ;  /* 0x0000000403037c23 */ /* 0x100fe2000801086d */
[----:B------:R-:W-:Y:S01]  /*12480*/  FFMA.FTZ R65, R65, UR4, -R109 ;  /* 0x0000000441417c23 */ /* 0x000fe2000801086d */
[----:B------:R-:W-:-:S05]  /*12490*/  ISETP.GT.AND P0, PT, R61, R176, PT ;  /* 0x000000b03d00720c */ /* 0x000fca0003f04270 */
[----:B------:R-:W2:Y:S01]  /*124a0*/  MUFU.EX2 R105, R105 ;  /* 0x0000006900697308 */ /* 0x000ea20000000800 */
[----:B---3--:R-:W-:-:S07]  /*124b0*/  F2FP.F16.F32.PACK_AB R10, R106, R111 ;  /* 0x0000006f6a0a723e */ /* 0x008fce00000000ff */
[----:B------:R-:W-:Y:S01]  /*124c0*/  MUFU.EX2 R104, R104 ;  /* 0x0000006800687308 */ /* 0x000fe20000000800 */
[----:B------:R-:W-:-:S07]  /*124d0*/  @P0 IADD3 R55, PT, PT, R55, -0x3, RZ ;  /* 0xfffffffd37370810 */ /* 0x000fce0007ffe0ff */
        /* <DEDUP_REMOVED lines=46> */
[----:B------:R-:W2:Y:S01]  /*127c0*/  MUFU.EX2 R97, R97 ;  /* 0x0000006100617308 */ /* 0x000ea20000000800 */
[C---:B-1----:R-:W-:Y:S01]  /*127d0*/  HMMA.16816.F32 R24, R8.reuse, R4, R24 ;  /* 0x000000040818723c */ /* 0x042fe20000001818 */
[--C-:B------:R-:W-:Y:S01]  /*127e0*/  FFMA.FTZ R75, R49, UR4, -R112.reuse ;  /* 0x00000004314b7c23 */ /* 0x100fe20008010870 */
[--C-:B------:R-:W-:Y:S01]  /*127f0*/  FFMA.FTZ R74, R59, UR4, -R112.reuse ;  /* 0x000000043b4a7c23 */ /* 0x100fe20008010870 */
[--C-:B------:R-:W-:Y:S01]  /*12800*/  FFMA.FTZ R80, R150, UR4, -R109.reuse ;  /* 0x0000000496507c23 */ /* 0x100fe2000801086d */
[--C-:B------:R-:W-:Y:S01]  /*12810*/  FFMA.FTZ R81, R146, UR4, -R109.reuse ;  /* 0x0000000492517c23 */ /* 0x100fe2000801086d */
[--C-:B------:R-:W-:Y:S01]  /*12820*/  FFMA.FTZ R85, R147, UR4, -R112.reuse ;  /* 0x0000000493557c23 */ /* 0x100fe20008010870 */
[--C-:B------:R-:W-:Y:S01]  /*12830*/  FFMA.FTZ R82, R145, UR4, -R112.reuse ;  /* 0x0000000491527c23 */ /* 0x100fe20008010870 */
[----:B------:R1:W-:Y:S01]  /*12840*/  MUFU.EX2 R68, R43 ;  /* 0x0000002b00447308 */ /* 0x0003e20000000800 */
[C---:B------:R-:W-:Y:S01]  /*12850*/  HMMA.16816.F32 R32, R8.reuse, R20, R32 ;  /* 0x000000140820723c */ /* 0x040fe20000001820 */
[--C-:B------:R-:W-:Y:S01]  /*12860*/  FFMA.FTZ R83, R143, UR4, -R112.reuse ;  /* 0x000000048f537c23 */ /* 0x100fe20008010870 */
[----:B------:R-:W-:Y:S01]  /*12870*/  FFMA.FTZ R84, R141, UR4, -R112 ;  /* 0x000000048d547c23 */ /* 0x000fe20008010870 */
[--C-:B------:R-:W-:Y:S01]  /*12880*/  FFMA.FTZ R87, R142, UR4, -R109.reuse ;  /* 0x000000048e577c23 */ /* 0x100fe2000801086d */
[--C-:B------:R-:W-:Y:S01]  /*12890*/  FFMA.FTZ R86, R140, UR4, -R109.reuse ;  /* 0x000000048c567c23 */ /* 0x100fe2000801086d */
[--C-:B------:R-:W-:Y:S01]  /*128a0*/  FFMA.FTZ R96, R138, UR4, -R109.reuse ;  /* 0x000000048a607c23 */ /* 0x100fe2000801086d */
[----:B------:R-:W-:Y:S01]  /*128b0*/  FFMA.FTZ R191, R191, R114, R110 ;  /* 0x00000072bfbf7223 */ /* 0x000fe2000001006e */
[----:B------:R-:W3:Y:S01]  /*128c0*/  MUFU.EX2 R69, R69 ;  /* 0x0000004500457308 */ /* 0x000ee20000000800 */
[C---:B------:R-:W-:Y:S01]  /*128d0*/  HMMA.16816.F32 R4, R8.reuse, R6, R76 ;  /* 0x000000060804723c */ /* 0x040fe2000000184c */
[--C-:B------:R-:W-:Y:S01]  /*128e0*/  FFMA.FTZ R76, R57, UR4, -R112.reuse ;  /* 0x00000004394c7c23 */ /* 0x100fe20008010870 */
[----:B--2---:R-:W-:Y:S01]  /*128f0*/  F2FP.F16.F32.PACK_AB R48, R97, R0 ;  /* 0x000000006130723e */ /* 0x004fe200000000ff */
[----:B------:R-:W-:Y:S01]  /*12900*/  LDSM.16.MT88.4 R56, [R164+0x6800] ;  /* 0x00680000a438783b */ /* 0x000fe20000004200 */
[--C-:B------:R-:W-:Y:S01]  /*12910*/  FFMA.FTZ R77, R149, UR4, -R112.reuse ;  /* 0x00000004954d7c23 */ /* 0x100fe20008010870 */
[--C-:B------:R-:W-:Y:S01]  /*12920*/  FFMA.FTZ R78, R152, UR4, -R109.reuse ;  /* 0x00000004984e7c23 */ /* 0x100fe2000801086d */
[----:B------:R-:W-:Y:S01]  /*12930*/  FFMA.FTZ R79, R148, UR4, -R109 ;  /* 0x00000004944f7c23 */ /* 0x000fe2000801086d */
[----:B------:R-:W-:Y:S01]  /*12940*/  MUFU.EX2 R70, R70 ;  /* 0x0000004600467308 */ /* 0x000fe20000000800 */
[C---:B------:R-:W-:Y:S01]  /*12950*/  HMMA.16816.F32 R20, R8.reuse, R22, R92 ;  /* 0x000000160814723c */ /* 0x040fe2000000185c */
[----:B-1----:R-:W-:Y:S01]  /*12960*/  LDSM.16.MT88.4 R40, [R166+0x6800] ;  /* 0x00680000a628783b */ /* 0x002fe20000004200 */
[----:B------:R-:W-:Y:S01]  /*12970*/  FFMA.FTZ R2, R190, R2, R107 ;  /* 0x00000002be027223 */ /* 0x000fe2000001006b */
[----:B------:R-:W-:Y:S01]  /*12980*/  FADD.FTZ R108, R108, R191 ;  /* 0x000000bf6c6c7221 */ /* 0x000fe20000010000 */
[----:B------:R-:W-:Y:S01]  /*12990*/  FFMA.FTZ R191, R67, UR4, -R112 ;  /* 0x0000000443bf7c23 */ /* 0x000fe20008010870 */
[----:B------:R-:W-:Y:S01]  /*129a0*/  LDSM.16.MT88.4 R92, [R165+0x9800] ;  /* 0x00980000a55c783b */ /* 0x000fe20000004200 */
[----:B------:R-:W-:Y:S01]  /*129b0*/  FADD.FTZ R105, R105, R2 ;  /* 0x0000000269697221 */ /* 0x000fe20000010000 */
[----:B------:R-:W1:Y:S01]  /*129c0*/  MUFU.EX2 R71, R71 ;  /* 0x0000004700477308 */ /* 0x000e620000000800 */
[----:B------:R-:W-:Y:S01]  /*129d0*/  HMMA.16816.F32 R44, R8, R28, R44 ;  /* 0x0000001c082c723c */ /* 0x000fe2000000182c */
[----:B---3--:R-:W-:Y:S01]  /*129e0*/  F2FP.F16.F32.PACK_AB R50, R69, R68 ;  /* 0x000000444532723e */ /* 0x008fe200000000ff */
[----:B------:R-:W-:Y:S01]  /*129f0*/  FADD.FTZ R111, R111, R108 ;  /* 0x0000006c6f6f7221 */ /* 0x000fe20000010000 */
[----:B------:R-:W-:-:S03]  /*12a00*/  FADD.FTZ R104, R104, R105 ;  /* 0x0000006968687221 */ /* 0x000fc60000010000 */
[----:B------:R-:W-:Y:S01]  /*12a10*/  FADD.FTZ R111, R106, R111 ;  /* 0x0000006f6a6f7221 */ /* 0x000fe20000010000 */
[----:B------:R-:W-:Y:S01]  /*12a20*/  MUFU.EX2 R72, R72 ;  /* 0x0000004800487308 */ /* 0x000fe20000000800 */
[----:B------:R-:W-:Y:S01]  /*12a30*/  HMMA.16816.F32 R8, R8, R30, R88 ;  /* 0x0000001e0808723c */ /* 0x000fe20000001858 */
[----:B------:R-:W2:Y:S01]  /*12a40*/  LDSM.16.MT88.4 R28, [R165+0x6800] ;  /* 0x00680000a51c783b */ /* 0x000ea20000004200 */
[----:B------:R-:W-:Y:S01]  /*12a50*/  FADD.FTZ R113, R113, R104 ;  /* 0x0000006871717221 */ /* 0x000fe20000010000 */
[----:B------:R-:W-:-:S04]  /*12a60*/  FADD.FTZ R2, R0, R111 ;  /* 0x0000006f00027221 */ /* 0x000fc80000010000 */
[----:B------:R-:W3:Y:S01]  /*12a70*/  MUFU.EX2 R73, R73 ;  /* 0x0000004900497308 */ /* 0x000ee20000000800 */
[----:B-1----:R-:W-:Y:S01]  /*12a80*/  F2FP.F16.F32.PACK_AB R49, R71, R70 ;  /* 0x000000464731723e */ /* 0x002fe200000000ff */
[----:B------:R-:W-:Y:S01]  /*12a90*/  FADD.FTZ R70, R70, R113 ;  /* 0x0000007146467221 */ /* 0x000fe20000010000 */
[----:B------:R-:W-:-:S03]  /*12aa0*/  FADD.FTZ R97, R97, R2 ;  /* 0x0000000261617221 */ /* 0x000fc60000010000 */
[----:B------:R-:W-:Y:S01]  /*12ab0*/  FADD.FTZ R71, R71, R70 ;  /* 0x0000004647477221 */ /* 0x000fe20000010000 */
[----:B------:R-:W-:Y:S01]  /*12ac0*/  FADD.FTZ R68, R68, R97 ;  /* 0x0000006144447221 */ /* 0x000fe20000010000 */
[----:B------:R-:W-:Y:S03]  /*12ad0*/  MUFU.EX2 R75, R75 ;  /* 0x0000004b004b7308 */ /* 0x000fe60000000800 */
[----:B------:R-:W-:-:S05]  /*12ae0*/  FADD.FTZ R68, R69, R68 ;  /* 0x0000004445447221 */ /* 0x000fca0000010000 */
        /* <DEDUP_REMOVED lines=28> */
[----:B---3--:R-:W-:Y:S01]  /*12cb0*/  F2FP.F16.F32.PACK_AB R51, R81, R80 ;  /* 0x000000505133723e */ /* 0x008fe200000000ff */
[----:B------:R-:W-:-:S02]  /*12cc0*/  FADD.FTZ R78, R78, R73 ;  /* 0x000000494e4e7221 */ /* 0x000fc40000010000 */
[----:B------:R-:W-:Y:S02]  /*12cd0*/  FADD.FTZ R75, R74, R75 ;  /* 0x0000004b4a4b7221 */ /* 0x000fe40000010000 */
[----:B------:R-:W-:Y:S01]  /*12ce0*/  MUFU.EX2 R83, R83 ;  /* 0x0000005300537308 */ /* 0x000fe20000000800 */
[----:B------:R-:W-:Y:S01]  /*12cf0*/  FADD.FTZ R79, R79, R78 ;  /* 0x0000004e4f4f7221 */ /* 0x000fe20000010000 */
[C---:B------:R-:W-:Y:S01]  /*12d00*/  HMMA.16816.F32 R12, R48.reuse, R36, R12 ;  /* 0x00000024300c723c */ /* 0x040fe2000000180c */
[----:B------:R-:W-:Y:S02]  /*12d10*/  FADD.FTZ R76, R76, R75 ;  /* 0x0000004b4c4c7221 */ /* 0x000fe40000010000 */
[----:B------:R-:W-:Y:S02]  /*12d20*/  FADD.FTZ R2, R80, R79 ;  /* 0x0000004f50027221 */ /* 0x000fe40000010000 */
[----:B------:R-:W-:Y:S01]  /*12d30*/  FADD.FTZ R76, R77, R76 ;  /* 0x0000004c4d4c7221 */ /* 0x000fe20000010000 */
[----:B------:R-:W-:Y:S01]  /*12d40*/  MUFU.EX2 R84, R84 ;  /* 0x0000005400547308 */ /* 0x000fe20000000800 */
[----:B------:R-:W-:Y:S01]  /*12d50*/  FADD.FTZ R2, R81, R2 ;  /* 0x0000000251027221 */ /* 0x000fe20000010000 */
[C---:B------:R-:W-:Y:S01]  /*12d60*/  HMMA.16816.F32 R16, R48.reuse, R38, R16 ;  /* 0x000000263010723c */ /* 0x040fe20000001810 */
[----:B------:R-:W3:Y:S05]  /*12d70*/  LDSM.16.MT88.4 R36, [R170+0x7800] ;  /* 0x00780000aa24783b */ /* 0x000eea0000004200 */
[----:B------:R-:W-:Y:S02]  /*12d80*/  MUFU.EX2 R87, R87 ;  /* 0x0000005700577308 */ /* 0x000fe40000000800 */
[C---:B--2---:R-:W-:Y:S06]  /*12d90*/  HMMA.16816.F32 R32, R48.reuse, R28, R32 ;  /* 0x0000001c3020723c */ /* 0x044fec0000001820 */
[----:B------:R-:W2:Y:S02]  /*12da0*/  MUFU.EX2 R86, R86 ;  /* 0x0000005600567308 */ /* 0x000ea40000000800 */
[C---:B------:R-:W-:Y:S01]  /*12db0*/  HMMA.16816.F32 R20, R48.reuse, R30, R20 ;  /* 0x0000001e3014723c */ /* 0x040fe20000001814 */
[----:B------:R-:W3:Y:S05]  /*12dc0*/  LDSM.16.MT88.4 R28, [R165+0x7800] ;  /* 0x00780000a51c783b */ /* 0x000eea0000004200 */
[----:B------:R-:W-:Y:S02]  /*12dd0*/  MUFU.EX2 R96, R96 ;  /* 0x0000006000607308 */ /* 0x000fe40000000800 */
[C---:B-----5:R-:W-:Y:S06]  /*12de0*/  HMMA.16816.F32 R24, R48.reuse, R40, R24 ;  /* 0x000000283018723c */ /* 0x060fec0000001818 */
[----:B------:R-:W5:Y:S02]  /*12df0*/  MUFU.EX2 R135, R135 ;  /* 0x0000008700877308 */ /* 0x000f640000000800 */
[C---:B------:R-:W-:Y:S01]  /*12e00*/  HMMA.16816.F32 R4, R48.reuse, R42, R4 ;  /* 0x0000002a3004723c */ /* 0x040fe20000001804 */
[----:B------:R-:W3:Y:S05]  /*12e10*/  LDSM.16.MT88.4 R40, [R166+0x7800] ;  /* 0x00780000a628783b */ /* 0x000eea0000004200 */
[----:B------:R-:W-:Y:S02]  /*12e20*/  MUFU.EX2 R139, R139 ;  /* 0x0000008b008b7308 */ /* 0x000fe40000000800 */
[C---:B-1----:R-:W-:Y:S06]  /*12e30*/  HMMA.16816.F32 R44, R48.reuse, R56, R44 ;  /* 0x00000038302c723c */ /* 0x042fec000000182c */
[----:B------:R-:W1:Y:S02]  /*12e40*/  MUFU.EX2 R132, R132 ;  /* 0x0000008400847308 */ /* 0x000e640000000800 */
[----:B------:R-:W-:Y:S01]  /*12e50*/  HMMA.16816.F32 R8, R48, R58, R8 ;  /* 0x0000003a3008723c */ /* 0x000fe20000001808 */
[----:B----4-:R-:W-:Y:S01]  /*12e60*/  F2FP.F16.F32.PACK_AB R48, R82, R85 ;  /* 0x000000555230723e */ /* 0x010fe200000000ff */
[----:B------:R-:W4:Y:S01]  /*12e70*/  LDSM.16.MT88.4 R56, [R164+0x7800] ;  /* 0x00780000a438783b */ /* 0x000f220000004200 */
[----:B--2---:R-:W-:Y:S01]  /*12e80*/  F2FP.F16.F32.PACK_AB R49, R86, R87 ;  /* 0x000000575631723e */ /* 0x004fe200000000ff */
[----:B------:R-:W-:Y:S01]  /*12e90*/  FADD.FTZ R85, R85, R76 ;  /* 0x0000004c55557221 */ /* 0x000fe20000010000 */
[----:B------:R-:W-:Y:S01]  /*12ea0*/  F2FP.F16.F32.PACK_AB R50, R84, R83 ;  /* 0x000000535432723e */ /* 0x000fe200000000ff */
[----:B------:R-:W-:Y:S01]  /*12eb0*/  MUFU.EX2 R131, R131 ;  /* 0x0000008300837308 */ /* 0x000fe20000000800 */
[----:B-----5:R-:W-:Y:S01]  /*12ec0*/  F2FP.F16.F32.PACK_AB R51, R135, R96 ;  /* 0x000000608733723e */ /* 0x020fe200000000ff */
        /* <DEDUP_REMOVED lines=8> */
[----:B------:R-:W-:Y:S02]  /*12f50*/  FADD.FTZ R2, R135, R2 ;  /* 0x0000000287027221 */ /* 0x000fe40000010000 */
        /* <DEDUP_REMOVED lines=13> */
[C---:B----4-:R-:W-:Y:S02]  /*13030*/  HMMA.16816.F32 R44, R48.reuse, R56, R44 ;  /* 0x00000038302c723c */ /* 0x050fe4000000182c */
[----:B------:R-:W4:Y:S06]  /*13040*/  MUFU.EX2 R127, R127 ;  /* 0x0000007f007f7308 */ /* 0x000f2c0000000800 */
[----:B------:R-:W-:Y:S01]  /*13050*/  HMMA.16816.F32 R8, R48, R58, R8 ;  /* 0x0000003a3008723c */ /* 0x000fe20000001808 */
[----:B-1----:R-:W-:Y:S01]  /*13060*/  F2FP.F16.F32.PACK_AB R48, R132, R139 ;  /* 0x0000008b8430723e */ /* 0x002fe200000000ff */
[----:B------:R-:W1:Y:S01]  /*13070*/  LDSM.16.MT88.4 R56, [R164+0x8000] ;  /* 0x00800000a438783b */ /* 0x000e620000004200 */
[----:B---3--:R-:W-:Y:S01]  /*13080*/  F2FP.F16.F32.PACK_AB R49, R130, R133 ;  /* 0x000000858231723e */ /* 0x008fe200000000ff */
[----:B------:R-:W-:Y:S01]  /*13090*/  MUFU.EX2 R125, R125 ;  /* 0x0000007d007d7308 */ /* 0x000fe20000000800 */
[----:B------:R-:W-:Y:S01]  /*130a0*/  F2FP.F16.F32.PACK_AB R50, R134, R131 ;  /* 0x000000838632723e */ /* 0x000fe200000000ff */
[----:B------:R-:W-:Y:S01]  /*130b0*/  FADD.FTZ R139, R139, R84 ;  /* 0x000000548b8b7221 */ /* 0x000fe20000010000 */
[----:B--2---:R-:W-:Y:S01]  /*130c0*/  F2FP.F16.F32.PACK_AB R51, R137, R128 ;  /* 0x000000808933723e */ /* 0x004fe200000000ff */
[----:B------:R-:W-:Y:S01]  /*130d0*/  FADD.FTZ R133, R133, R2 ;  /* 0x0000000285857221 */ /* 0x000fe20000010000 */
[-C--:B------:R-:W-:Y:S01]  /*130e0*/  MOV R2, R103.reuse ;  /* 0x0000006700027202 */ /* 0x080fe20000000f00 */
[----:B------:R-:W-:Y:S01]  /*130f0*/  FADD.FTZ R132, R132, R139 ;  /* 0x0000008b84847221 */ /* 0x000fe20000010000 */
[----:B------:R-:W-:Y:S01]  /*13100*/  @P0 MOV R2, R103 ;  /* 0x0000006700020202 */ /* 0x000fe20000000f00 */
[----:B------:R-:W-:Y:S01]  /*13110*/  MUFU.EX2 R136, R136 ;  /* 0x0000008800887308 */ /* 0x000fe20000000800 */
[----:B------:R-:W-:Y:S01]  /*13120*/  FADD.FTZ R133, R130, R133 ;  /* 0x0000008582857221 */ /* 0x000fe20000010000 */
[----:B------:R-:W-:Y:S01]  /*13130*/  HMMA.16816.F32 R12, R48, R36, R12 ;  /* 0x00000024300c723c */ /* 0x000fe2000000180c */
[----:B------:R-:W-:-:S02]  /*13140*/  FADD.FTZ R131, R131, R132 ;  /* 0x0000008483837221 */ /* 0x000fc40000010000 */
[----:B------:R-:W-:Y:S02]  /*13150*/  FADD.FTZ R128, R128, R133 ;  /* 0x0000008580807221 */ /* 0x000fe40000010000 */
[----:B------:R-:W-:Y:S01]  /*13160*/  FADD.FTZ R131, R134, R131 ;  /* 0x0000008386837221 */ /* 0x000fe20000010000 */
[----:B------:R-:W-:Y:S01]  /*13170*/  MUFU.EX2 R123, R123 ;  /* 0x0000007b007b7308 */ /* 0x000fe20000000800 */
[----:B------:R-:W-:Y:S01]  /*13180*/  FADD.FTZ R128, R137, R128 ;  /* 0x0000008089807221 */ /* 0x000fe20000010000 */
        /* <DEDUP_REMOVED lines=14> */
[----:B----4-:R-:W-:Y:S01]  /*13270*/  F2FP.F16.F32.PACK_AB R56, R127, R126 ;  /* 0x0000007e7f38723e */ /* 0x010fe200000000ff */
[----:B------:R-:W-:Y:S01]  /*13280*/  FADD.FTZ R126, R126, R131 ;  /* 0x000000837e7e7221 */ /* 0x000fe20000010000 */
[----:B---3--:R-:W-:Y:S01]  /*13290*/  F2FP.F16.F32.PACK_AB R57, R122, R123 ;  /* 0x0000007b7a39723e */ /* 0x008fe200000000ff */
[----:B------:R-:W-:-:S02]  /*132a0*/  FADD.FTZ R123, R123, R128 ;  /* 0x000000807b7b7221 */ /* 0x000fc40000010000 */
[----:B------:R-:W-:Y:S01]  /*132b0*/  MUFU.EX2 R124, R124 ;  /* 0x0000007c007c7308 */ /* 0x000fe20000000800 */
[----:B------:R-:W-:Y:S01]  /*132c0*/  FADD.FTZ R126, R127, R126 ;  /* 0x0000007e7f7e7221 */ /* 0x000fe20000010000 */
[----:B------:R-:W-:Y:S01]  /*132d0*/  HMMA.16816.F32 R8, R48, R58, R8 ;  /* 0x0000003a3008723c */ /* 0x000fe20000001808 */
[----:B------:R-:W1:Y:S01]  /*132e0*/  LDSM.16.MT88.4 R48, [R165+0x8800] ;  /* 0x00880000a530783b */ /* 0x000e620000004200 */
[----:B------:R-:W-:Y:S01]  /*132f0*/  F2FP.F16.F32.PACK_AB R58, R136, R125 ;  /* 0x0000007d883a723e */ /* 0x000fe200000000ff */
[----:B------:R-:W-:Y:S01]  /*13300*/  FADD.FTZ R123, R122, R123 ;  /* 0x0000007b7a7b7221 */ /* 0x000fe20000010000 */
[----:B--2---:R-:W-:Y:S01]  /*13310*/  F2FP.F16.F32.PACK_AB R59, R129, R120 ;  /* 0x00000078813b723e */ /* 0x004fe200000000ff */
[----:B------:R-:W-:Y:S01]  /*13320*/  FADD.FTZ R125, R125, R126 ;  /* 0x0000007e7d7d7221 */ /* 0x000fe20000010000 */
[----:B------:R-:W-:Y:S01]  /*13330*/  MUFU.EX2 R115, R115 ;  /* 0x0000007300737308 */ /* 0x000fe20000000800 */
[----:B------:R-:W-:Y:S02]  /*13340*/  FADD.FTZ R120, R120, R123 ;  /* 0x0000007b78787221 */ /* 0x000fe40000010000 */
[----:B------:R-:W-:-:S02]  /*13350*/  FADD.FTZ R136, R136, R125 ;  /* 0x0000007d88887221 */ /* 0x000fc40000010000 */
[C---:B------:R-:W-:Y:S01]  /*13360*/  HMMA.16816.F32 R24, R56.reuse, R36, R24 ;  /* 0x000000243818723c */ /* 0x040fe20000001818 */
[----:B------:R-:W-:Y:S02]  /*13370*/  FADD.FTZ R120, R129, R120 ;  /* 0x0000007881787221 */ /* 0x000fe40000010000 */
        /* <DEDUP_REMOVED lines=10> */
[----:B------:R-:W-:Y:S01]  /*13420*/  F2FP.F16.F32.PACK_AB R48, R118, R121 ;  /* 0x000000797630723e */ /* 0x000fe200000000ff */
[----:B------:R-:W-:Y:S01]  /*13430*/  FADD.FTZ R121, R121, R136 ;  /* 0x0000008879797221 */ /* 0x000fe20000010000 */
[----:B---3--:R-:W-:Y:S01]  /*13440*/  F2FP.F16.F32.PACK_AB R49, R64, R53 ;  /* 0x000000354031723e */ /* 0x008fe200000000ff */
[----:B------:R-:W-:Y:S01]  /*13450*/  MUFU.EX2 R191, R191 ;  /* 0x000000bf00bf7308 */ /* 0x000fe20000000800 */
[----:B------:R-:W-:Y:S01]  /*13460*/  FADD.FTZ R53, R53, R120 ;  /* 0x0000007835357221 */ /* 0x000fe20000010000 */
[----:B------:R-:W-:-:S02]  /*13470*/  FADD.FTZ R121, R118, R121 ;  /* 0x0000007976797221 */ /* 0x000fc40000010000 */
[C---:B------:R-:W-:Y:S01]  /*13480*/  HMMA.16816.F32 R20, R56.reuse, R50, R20 ;  /* 0x000000323814723c */ /* 0x040fe20000001814 */
[----:B------:R-:W-:Y:S01]  /*13490*/  F2FP.F16.F32.PACK_AB R50, R115, R124 ;  /* 0x0000007c7332723e */ /* 0x000fe200000000ff */
[----:B------:R-:W-:Y:S01]  /*134a0*/  FADD.FTZ R53, R64, R53 ;  /* 0x0000003540357221 */ /* 0x000fe20000010000 */
[----:B------:R-:W-:Y:S01]  /*134b0*/  FADD.FTZ R124, R124, R121 ;  /* 0x000000797c7c7221 */ /* 0x000fe20000010000 */
[----:B-----5:R-:W-:Y:S01]  /*134c0*/  F2FP.F16.F32.PACK_AB R51, R117, R60 ;  /* 0x0000003c7533723e */ /* 0x020fe200000000ff */
[----:B------:R-:W-:Y:S01]  /*134d0*/  MUFU.EX2 R0, R65 ;  /* 0x0000004100007308 */ /* 0x000fe20000000800 */
[----:B------:R-:W-:Y:S01]  /*134e0*/  FADD.FTZ R60, R60, R53 ;  /* 0x000000353c3c7221 */ /* 0x000fe20000010000 */
[----:B------:R-:W-:Y:S01]  /*134f0*/  FADD.FTZ R115, R115, R124 ;  /* 0x0000007c73737221 */ /* 0x000fe20000010000 */
[----:B------:R-:W-:Y:S02]  /*13500*/  HMMA.16816.F32 R44, R56, R40, R44 ;  /* 0x00000028382c723c */ /* 0x000fe4000000182c */
[----:B------:R-:W-:-:S03]  /*13510*/  FADD.FTZ R117, R117, R60 ;  /* 0x0000003c75757221 */ /* 0x000fc60000010000 */
[----:B------:R-:W-:Y:S03]  /*13520*/  MUFU.EX2 R3, R3 ;  /* 0x0000000300037308 */ /* 0x000fe60000000800 */
[----:B------:R-:W-:Y:S01]  /*13530*/  HMMA.16816.F32 R8, R56, R42, R8 ;  /* 0x0000002a3808723c */ /* 0x000fe20000001808 */
[----:B------:R-:W1:Y:S01]  /*13540*/  LDSM.16.MT88.4 R40, [R165+0x9000] ;  /* 0x00900000a528783b */ /* 0x000e620000004200 */
[--C-:B------:R-:W-:Y:S01]  /*13550*/  FFMA.FTZ R57, R54, UR4, -R112.reuse ;  /* 0x0000000436397c23 */ /* 0x100fe20008010870 */
[--C-:B------:R-:W-:Y:S01]  /*13560*/  FFMA.FTZ R56, R63, UR4, -R112.reuse ;  /* 0x000000043f387c23 */ /* 0x100fe20008010870 */
[----:B------:R-:W-:Y:S01]  /*13570*/  FFMA.FTZ R54, R102, UR4, -R112 ;  /* 0x0000000466367c23 */ /* 0x000fe20008010870 */
[--C-:B------:R-:W-:Y:S01]  /*13580*/  FFMA.FTZ R59, R62, UR4, -R109.reuse ;  /* 0x000000043e3b7c23 */ /* 0x100fe2000801086d */
[----:B------:R-:W-:Y:S02]  /*13590*/  FFMA.FTZ R58, R66, UR4, -R109 ;  /* 0x00000004423a7c23 */ /* 0x000fe4000801086d */
[C---:B--2---:R-:W-:Y:S01]  /*135a0*/  HMMA.16816.F32 R24, R48.reuse, R36, R24 ;  /* 0x000000243018723c */ /* 0x044fe20000001818 */
[----:B------:R-:W-:Y:S07]  /*135b0*/  MUFU.EX2 R56, R56 ;  /* 0x0000003800387308 */ /* 0x000fee0000000800 */
[C---:B------:R-:W-:Y:S01]  /*135c0*/  HMMA.16816.F32 R4, R48.reuse, R38, R4 ;  /* 0x000000263004723c */ /* 0x040fe20000001804 */
[----:B------:R-:W2:Y:S01]  /*135d0*/  LDSM.16.MT88.4 R36, [R170+0x9800] ;  /* 0x00980000aa24783b */ /* 0x000ea20000004200 */
[----:B------:R-:W3:Y:S06]  /*135e0*/  MUFU.EX2 R57, R57 ;  /* 0x0000003900397308 */ /* 0x000eec0000000800 */
[C---:B----4-:R-:W-:Y:S02]  /*135f0*/  HMMA.16816.F32 R12, R48.reuse, R28, R12 ;  /* 0x0000001c300c723c */ /* 0x050fe4000000180c */
[----:B------:R-:W4:Y:S06]  /*13600*/  MUFU.EX2 R54, R54 ;  /* 0x0000003600367308 */ /* 0x000f2c0000000800 */
[----:B------:R-:W-:Y:S01]  /*13610*/  HMMA.16816.F32 R16, R48, R30, R16 ;  /* 0x0000001e3010723c */ /* 0x000fe20000001810 */
[----:B------:R-:W5:Y:S01]  /*13620*/  LDSM.16.MT88.4 R28, [R164+0x9000] ;  /* 0x00900000a41c783b */ /* 0x000f620000004200 */
[----:B------:R-:W2:Y:S01]  /*13630*/  MUFU.EX2 R59, R59 ;  /* 0x0000003b003b7308 */ /* 0x000ea20000000800 */
[----:B---3--:R-:W-:Y:S01]  /*13640*/  F2FP.F16.F32.PACK_AB R88, R57, R56 ;  /* 0x000000383958723e */ /* 0x008fe200000000ff */
[----:B------:R-:W-:-:S04]  /*13650*/  FADD.FTZ R56, R56, R115 ;  /* 0x0000007338387221 */ /* 0x000fc80000010000 */
[----:B------:R-:W-:Y:S01]  /*13660*/  FADD.FTZ R57, R57, R56 ;  /* 0x0000003839397221 */ /* 0x000fe20000010000 */
[----:B-1----:R-:W-:Y:S01]  /*13670*/  HMMA.16816.F32 R32, R48, R40, R32 ;  /* 0x000000283020723c */ /* 0x002fe20000001820 */
[----:B------:R-:W1:Y:S01]  /*13680*/  MUFU.EX2 R58, R58 ;  /* 0x0000003a003a7308 */ /* 0x000e620000000800 */
[----:B----4-:R-:W-:Y:S01]  /*13690*/  F2FP.F16.F32.PACK_AB R90, R191, R54 ;  /* 0x00000036bf5a723e */ /* 0x010fe200000000ff */
[----:B------:R-:W-:-:S04]  /*136a0*/  FADD.FTZ R54, R54, R57 ;  /* 0x0000003936367221 */ /* 0x000fc80000010000 */
[----:B------:R-:W-:Y:S01]  /*136b0*/  FADD.FTZ R191, R191, R54 ;  /* 0x00000036bfbf7221 */ /* 0x000fe20000010000 */
[----:B------:R-:W-:Y:S01]  /*136c0*/  HMMA.16816.F32 R20, R48, R42, R20 ;  /* 0x0000002a3014723c */ /* 0x000fe20000001814 */
[----:B------:R-:W3:Y:S01]  /*136d0*/  LDSM.16.MT88.4 R40, [R166+0x9800] ;  /* 0x00980000a628783b */ /* 0x000ee20000004200 */
[----:B--2---:R-:W-:Y:S01]  /*136e0*/  F2FP.F16.F32.PACK_AB R89, R59, R0 ;  /* 0x000000003b59723e */ /* 0x004fe200000000ff */
[----:B------:R-:W-:-:S04]  /*136f0*/  FADD.FTZ R0, R0, R117 ;  /* 0x0000007500007221 */ /* 0x000fc80000010000 */
[----:B------:R-:W-:Y:S01]  /*13700*/  FADD.FTZ R59, R59, R0 ;  /* 0x000000003b3b7221 */ /* 0x000fe20000010000 */
[----:B------:R-:W-:Y:S02]  /*13710*/  MOV R0, R52 ;  /* 0x0000003400007202 */ /* 0x000fe40000000f00 */
[----:B-1----:R-:W-:Y:S01]  /*13720*/  F2FP.F16.F32.PACK_AB R91, R3, R58 ;  /* 0x0000003a035b723e */ /* 0x002fe200000000ff */
[----:B------:R-:W-:Y:S01]  /*13730*/  FADD.FTZ R58, R58, R59 ;  /* 0x0000003b3a3a7221 */ /* 0x000fe20000010000 */
[----:B------:R-:W-:-:S03]  /*13740*/  @P0 MOV R0, R52 ;  /* 0x0000003400000202 */ /* 0x000fc60000000f00 */
[----:B------:R-:W-:Y:S02]  /*13750*/  FADD.FTZ R190, R3, R58 ;  /* 0x0000003a03be7221 */ /* 0x000fe40000010000 */
[----:B------:R-:W-:Y:S01]  /*13760*/  HMMA.16816.F32 R96, R88, R36, R12 ;  /* 0x000000245860723c */ /* 0x000fe2000000180c */
[----:B------:R-:W1:Y:S07]  /*13770*/  LDSM.16.MT88.4 R12, [R164+0x9800] ;  /* 0x00980000a40c783b */ /* 0x000e6e0000004200 */
[C---:B-----5:R-:W-:Y:S08]  /*13780*/  HMMA.16816.F32 R44, R48.reuse, R28, R44 ;  /* 0x0000001c302c723c */ /* 0x060ff0000000182c */
[----:B------:R-:W-:Y:S08]  /*13790*/  HMMA.16816.F32 R8, R48, R30, R8 ;  /* 0x0000001e3008723c */ /* 0x000ff00000001808 */
[C---:B------:R-:W-:Y:S08]  /*137a0*/  HMMA.16816.F32 R80, R88.reuse, R92, R32 ;  /* 0x0000005c5850723c */ /* 0x040ff00000001820 */
[C---:B------:R-:W-:Y:S08]  /*137b0*/  HMMA.16816.F32 R68, R88.reuse, R38, R16 ;  /* 0x000000265844723c */ /* 0x040ff00000001810 */
[C---:B---3--:R-:W-:Y:S08]  /*137c0*/  HMMA.16816.F32 R72, R88.reuse, R40, R24 ;  /* 0x000000285848723c */ /* 0x048ff00000001818 */
[C---:B------:R-:W-:Y:S08]  /*137d0*/  HMMA.16816.F32 R76, R88.reuse, R42, R4 ;  /* 0x0000002a584c723c */ /* 0x040ff00000001804 */
[C---:B------:R-:W-:Y:S08]  /*137e0*/  HMMA.16816.F32 R92, R88.reuse, R94, R20 ;  /* 0x0000005e585c723c */ /* 0x040ff00000001814 */
[C---:B-1----:R-:W-:Y:S08]  /*137f0*/  HMMA.16816.F32 R84, R88.reuse, R12, R44 ;  /* 0x0000000c5854723c */ /* 0x042ff0000000182c */
[----:B------:R-:W-:Y:S01]  /*13800*/  HMMA.16816.F32 R88, R88, R14, R8 ;  /* 0x0000000e5858723c */ /* 0x000fe20000001808 */
[----:B------:R-:W-:-:S04]  /*13810*/  NOP ;  /* 0x0000000000007918 */ /* 0x000fc80000000000 */
[----:B------:R-:W-:-:S15]  /*13820*/  @P0 BRA `(.L_x_5359) ;  /* 0x0000000000040947 */ /* 0x000fde0003800000 */
.L_x_5353:
[----:B------:R-:W-:-:S07]  /*13830*/  IADD3 R55, PT, PT, R61, -0x1, RZ ;  /* 0xffffffff3d377810 */ /* 0x000fce0007ffe0ff */
.L_x_5359:
[----:B------:R-:W-:-:S13]  /*13840*/  ISETP.GE.AND P0, PT, R55, R176, PT ;  /* 0x000000b03700720c */ /* 0x000fda0003f06270 */
[----:B------:R-:W-:Y:S05]  /*13850*/  @!P0 BRA `(.L_x_5360) ;  /* 0x0000003000788947 */ /* 0x000fea0003800000 */
[----:B------:R-:W1:Y:S01]  /*13860*/  S2UR UR5, SR_CgaCtaId ;  /* 0x00000000000579c3 */ /* 0x000e620000008800 */
[----:B------:R-:W-:Y:S01]  /*13870*/  ISETP.NE.U32.AND P0, PT, RZ, UR12, PT ;  /* 0x0000000cff007c0c */ /* 0x000fe2000bf05070 */
[----:B------:R-:W-:Y:S01]  /*13880*/  IMAD.MOV.U32 R186, RZ, RZ, RZ ;  /* 0x000000ffffba7224 */ /* 0x000fe200078e00ff */
[C---:B------:R-:W-:Y:S01]  /*13890*/  LEA R188, R55.reuse, 0x80, 0x7 ;  /* 0x0000008037bc7811 */ /* 0x040fe200078e38ff */
[----:B------:R-:W-:Y:S01]  /*138a0*/  IMAD.MOV.U32 R3, RZ, RZ, R0 ;  /* 0x000000ffff037224 */ /* 0x000fe200078e0000 */
[----:B------:R-:W-:Y:S01]  /*138b0*/  ISETP.NE.AND.EX P4, PT, RZ, UR13, PT, P0 ;  /* 0x0000000dff007c0c */ /* 0x000fe2000bf85300 */
[----:B------:R-:W-:Y:S01]  /*138c0*/  IMAD.MOV.U32 R103, RZ, RZ, R2 ;  /* 0x000000ffff677224 */ /* 0x000fe200078e0002 */
[----:B------:R-:W-:Y:S01]  /*138d0*/  UMOV UR13, 0x400 ;  /* 0x00000400000d7882 */ /* 0x000fe20000000000 */
[----:B------:R-:W-:Y:S01]  /*138e0*/  VIADD R187, R55, 0x1 ;  /* 0x0000000137bb7836 */ /* 0x000fe20000000000 */
[----:B------:R-:W2:Y:S01]  /*138f0*/  LDCU UR12, c[0x0][0x440] ;  /* 0x00008800ff0c77ac */ /* 0x000ea20008000800 */
[----:B------:R-:W3:Y:S01]  /*13900*/  LDCU UR4, c[0x0][0x45c] ;  /* 0x00008b80ff0477ac */ /* 0x000ee20008000800 */
[----:B------:R-:W4:Y:S07]  /*13910*/  LDCU.64 UR8, c[0x0][0x3a0] ;  /* 0x00007400ff0877ac */ /* 0x000f2e0008000a00 */
[----:B------:R-:W-:Y:S01]  /*13920*/  @!P4 IADD3 R186, P0, PT, RZ, -R186, RZ ;  /* 0x800000baffbac210 */ /* 0x000fe20007f1e0ff */
[----:B------:R-:W2:Y:S03]  /*13930*/  LDCU.64 UR10, c[0x0][0x3a8] ;  /* 0x00007500ff0a77ac */ /* 0x000ea60008000a00 */
[----:B------:R-:W-:Y:S01]  /*13940*/  P2R R189, PR, RZ, 0x1 ;  /* 0x00000001ffbd7803 */ /* 0x000fe20000000000 */
[----:B-1----:R-:W-:-:S12]  /*13950*/  ULEA UR5, UR5, UR13, 0x18 ;  /* 0x0000000d05057291 */ /* 0x002fd8000f8ec0ff */
.L_x_5364:
[----:B------:R-:W-:Y:S01]  /*13960*/  ISETP.NE.AND P0, PT, R189, RZ, PT ;  /* 0x000000ffbd00720c */ /* 0x000fe20003f05270 */
[----:B------:R-:W1:Y:S01]  /*13970*/  S2R R11, SR_TID.X ;  /* 0x00000000000b7919 */ /* 0x000e620000002100 */
[----:B--2---:R-:W-:Y:S01]  /*13980*/  ISETP.GE.AND P1, PT, R100, UR12, PT ;  /* 0x0000000c64007c0c */ /* 0x004fe2000bf26270 */
[----:B------:R-:W2:Y:S01]  /*13990*/  @!P4 LDC R4, c[0x0][0x3c0] ;  /* 0x0000f000ff04cb82 */ /* 0x000ea20000000800 */
[----:B------:R-:W-:Y:S07]  /*139a0*/  DEPBAR.LE SB0, 0x0 ;  /* 0x000080000000791a */ /* 0x000fee0000000000 */
[----:B------:R-:W3:Y:S08]  /*139b0*/  LDC R7, c[0x0][0x3c4] ;  /* 0x0000f100ff077b82 */ /* 0x000ef00000000800 */
[----:B------:R-:W-:Y:S01]  /*139c0*/  BAR.SYNC.DEFER_BLOCKING 0x0 ;  /* 0x0000000000007b1d */ /* 0x000fe20000010000 */
[----:B------:R-:W-:Y:S02]  /*139d0*/  IMAD.MOV.U32 R6, RZ, RZ, R182 ;  /* 0x000000ffff067224 */ /* 0x000fe400078e00b6 */
[----:B------:R-:W-:Y:S02]  /*139e0*/  IMAD.MOV.U32 R2, RZ, RZ, R183 ;  /* 0x000000ffff027224 */ /* 0x000fe400078e00b7 */
[----:B-1----:R-:W-:Y:S02]  /*139f0*/  IMAD.SHL.U32 R9, R11, 0x8, RZ ;  /* 0x000000080b097824 */ /* 0x002fe400078e00ff */
[----:B--2---:R-:W-:Y:S03]  /*13a00*/  @!P4 IMAD.SHL.U32 R5, R4, 0x80, RZ ;  /* 0x000000800405c824 */ /* 0x004fe600078e00ff */
[----:B------:R-:W-:Y:S01]  /*13a10*/  LOP3.LUT R0, R9, 0x1f8, RZ, 0xc0, !PT ;  /* 0x000001f809007812 */ /* 0x000fe200078ec0ff */
[----:B------:R-:W-:Y:S03]  /*13a20*/  @!P4 IMAD.X R5, RZ, RZ, ~R5, P0 ;  /* 0x000000ffff05c224 */ /* 0x000fe600000e0e05 */
[----:B------:R-:W-:Y:S02]  /*13a30*/  LOP3.LUT R0, R0, 0x38, R11, 0x78, !PT ;  /* 0x0000003800007812 */ /* 0x000fe400078e780b */
[----:B------:R-:W-:Y:S04]  /*13a40*/  @!P4 SHF.R.S64 R13, R186, 0x1f, R5 ;  /* 0x0000001fba0dc819 */ /* 0x000fe80000001005 */
[----:B------:R-:W-:Y:S04]  /*13a50*/  @!P4 IADD3 R182, P0, PT, R182, R13, RZ ;  /* 0x0000000db6b6c210 */ /* 0x000fe80007f1e0ff */
[----:B------:R-:W-:Y:S01]  /*13a60*/  @!P4 LEA.HI.X.SX32 R183, R5, R183, 0x1, P0 ;  /* 0x000000b705b7c211 */ /* 0x000fe200000f0eff */
[----:B---3--:R-:W-:Y:S08]  /*13a70*/  @!P4 BRA `(.L_x_5361) ;  /* 0x0000000000f4c947 */ /* 0x008ff00003800000 */
        /* <DEDUP_REMOVED lines=45> */
[----:B------:R-:W-:Y:S03]  /*13d50*/  IMAD R11, R10, R11, -0x80 ;  /* 0xffffff800a0b7424 */ /* 0x000fe600078e020b */
[----:B------:R-:W2:Y:S02]  /*13d60*/  LDG.E R13, desc[UR6][R12.64] ;  /* 0x000000060c0d7981 */ /* 0x000ea4000c1e1900 */
[----:B------:R-:W-:Y:S02]  /*13d70*/  SHF.R.S32.HI R15, RZ, 0x1f, R11 ;  /* 0x0000001fff0f7819 */ /* 0x000fe4000001140b */
[----:B------:R-:W2:Y:S03]  /*13d80*/  LDG.E R8, desc[UR6][R18.64] ;  /* 0x0000000612087981 */ /* 0x000ea6000c1e1900 */
        /* <DEDUP_REMOVED lines=12> */
.L_x_5361:
[----:B------:R-:W-:Y:S01]  /*13e50*/  LOP3.LUT R0, R0, 0x1e00, R9, 0xf8, !PT ;  /* 0x00001e0000007812 */ /* 0x000fe200078ef809 */
[C---:B------:R-:W-:Y:S01]  /*13e60*/  IMAD.SHL.U32 R5, R4.reuse, 0x20, RZ ;  /* 0x0000002004057824 */ /* 0x040fe200078e00ff */
[----:B------:R-:W-:Y:S01]  /*13e70*/  SHF.L.U64.HI R4, R4, 0x5, R7 ;  /* 0x0000000504047819 */ /* 0x000fe20000010207 */
[----:B------:R-:W-:Y:S01]  /*13e80*/  VIADD R187, R187, 0xffffffff ;  /* 0xffffffffbbbb7836 */ /* 0x000fe20000000000 */
[----:B------:R-:W-:Y:S02]  /*13e90*/  LEA R193, R0, UR5, 0x1 ;  /* 0x0000000500c17c11 */ /* 0x000fe4000f8e08ff */
[----:B------:R-:W-:Y:S03]  /*13ea0*/  IADD3 R16, P0, PT, R5, R182, RZ ;  /* 0x000000b605107210 */ /* 0x000fe60007f1e0ff */
[----:B------:R-:W-:Y:S01]  /*13eb0*/  @!PT LDS RZ, [RZ] ;  /* 0x00000000fffff984 */ /* 0x000fe20000000800 */
[----:B------:R-:W-:Y:S01]  /*13ec0*/  @!PT LDS RZ, [RZ] ;  /* 0x00000000fffff984 */ /* 0x000fe20000000800 */
[----:B------:R-:W-:Y:S01]  /*13ed0*/  @!PT LDS RZ, [RZ] ;  /* 0x00000000fffff984 */ /* 0x000fe20000000800 */
[----:B------:R-:W-:Y:S01]  /*13ee0*/  @!P1 LDGSTS.E.BYPASS.LTC128B.128 [R193+0x6000], desc[UR6][R182.64] ;  /* 0x06000000b6c19fae */ /* 0x000fe2000b981a06 */
[-C--:B------:R-:W-:Y:S01]  /*13ef0*/  IADD3 R14, P2, PT, R16, R5.reuse, RZ ;  /* 0x00000005100e7210 */ /* 0x080fe20007f5e0ff */
[----:B------:R-:W-:Y:S02]  /*13f00*/  IMAD.X R17, R4, 0x1, R183, P0 ;  /* 0x0000000104117824 */ /* 0x000fe400000e06b7 */
[----:B------:R-:W-:Y:S01]  /*13f10*/  @P1 STS.128 [R193+0x6000], RZ ;  /* 0x006000ffc1001388 */ /* 0x000fe20000000c00 */
[-C--:B------:R-:W-:Y:S01]  /*13f20*/  IADD3 R12, P0, PT, R14, R5.reuse, RZ ;  /* 0x000000050e0c7210 */ /* 0x080fe20007f1e0ff */
[--C-:B------:R-:W-:Y:S02]  /*13f30*/  IMAD.X R15, R17, 0x1, R4.reuse, P2 ;  /* 0x00000001110f7824 */ /* 0x100fe400010e0604 */
[----:B------:R-:W-:Y:S01]  /*13f40*/  @!PT LDS RZ, [RZ] ;  /* 0x00000000fffff984 */ /* 0x000fe20000000800 */
[----:B------:R-:W-:Y:S01]  /*13f50*/  @!PT LDS RZ, [RZ] ;  /* 0x00000000fffff984 */ /* 0x000fe20000000800 */
[----:B------:R-:W-:Y:S01]  /*13f60*/  @!PT LDS RZ, [RZ] ;  /* 0x00000000fffff984 */ /* 0x000fe20000000800 */
[----:B------:R-:W-:Y:S01]  /*13f70*/  @!P1 LDGSTS.E.BYPASS.LTC128B.128 [R193+0x6800], desc[UR6][R16.64] ;  /* 0x0680000010c19fae */ /* 0x000fe2000b981a06 */
[-C--:B------:R-:W-:Y:S01]  /*13f80*/  IADD3 R10, P2, PT, R12, R5.reuse, RZ ;  /* 0x000000050c0a7210 */ /* 0x080fe20007f5e0ff */
[--C-:B------:R-:W-:Y:S02]  /*13f90*/  IMAD.X R13, R15, 0x1, R4.reuse, P0 ;  /* 0x000000010f0d7824 */ /* 0x100fe400000e0604 */
        /* <DEDUP_REMOVED lines=10> */
[----:B------:R-:W-:Y:S01]  /*14040*/  @!P1 IADD3 R18, P0, PT, R6, R5, RZ ;  /* 0x0000000506129210 */ /* 0x000fe20007f1e0ff */
[--C-:B------:R-:W-:Y:S02]  /*14050*/  IMAD.X R7, R9, 0x1, R4.reuse, P2 ;  /* 0x0000000109077824 */ /* 0x100fe400010e0604 */
[----:B------:R-:W-:Y:S01]  /*14060*/  @!PT LDS RZ, [RZ] ;  /* 0x00000000fffff984 */ /* 0x000fe20000000800 */
[----:B------:R-:W-:Y:S01]  /*14070*/  @!PT LDS RZ, [RZ] ;  /* 0x00000000fffff984 */ /* 0x000fe20000000800 */
[----:B------:R-:W-:Y:S01]  /*14080*/  @!PT LDS RZ, [RZ] ;  /* 0x00000000fffff984 */ /* 0x000fe20000000800 */
[----:B------:R-:W-:Y:S02]  /*14090*/  @!P1 LDGSTS.E.BYPASS.LTC128B.128 [R193+0x7800], desc[UR6][R12.64] ;  /* 0x078000000cc19fae */ /* 0x000fe4000b981a06 */
[----:B------:R-:W-:Y:S01]  /*140a0*/  @!P1 IMAD.X R19, R7, 0x1, R4, P0 ;  /* 0x0000000107139824 */ /* 0x000fe200000e0604 */
[----:B------:R-:W-:Y:S01]  /*140b0*/  ISETP.GT.AND P0, PT, R187, R176, PT ;  /* 0x000000b0bb00720c */ /* 0x000fe20003f04270 */
        /* <DEDUP_REMOVED lines=22> */
[----:B------:R-:W1:Y:S04]  /*14220*/  LDSM.16.M88.4 R108, [R174+0x2000] ;  /* 0x00200000ae6c783b */ /* 0x000e680000000200 */
[----:B------:R-:W3:Y:S04]  /*14230*/  LDSM.16.M88.4 R112, [R174+0x2800] ;  /* 0x00280000ae70783b */ /* 0x000ee80000000200 */
[----:B------:R-:W5:Y:S04]  /*14240*/  LDSM.16.M88.4 R116, [R174+0x3000] ;  /* 0x00300000ae74783b */ /* 0x000f680000000200 */
[----:B------:R-:W0:Y:S04]  /*14250*/  LDGDEPBAR ;  /* 0x00000000000079af */ /* 0x000e280000000000 */
[----:B------:R-:W4:Y:S04]  /*14260*/  LDSM.16.M88.4 R120, [R174+0x3800] ;  /* 0x00380000ae78783b */ /* 0x000f280000000200 */
[----:B------:R-:W4:Y:S04]  /*14270*/  LDSM.16.M88.4 R124, [R174+0x4000] ;  /* 0x00400000ae7c783b */ /* 0x000f280000000200 */
[----:B------:R-:W4:Y:S04]  /*14280*/  LDSM.16.M88.4 R128, [R174+0x4800] ;  /* 0x00480000ae80783b */ /* 0x000f280000000200 */
[----:B------:R-:W4:Y:S04]  /*14290*/  LDSM.16.M88.4 R132, [R174+0x5000] ;  /* 0x00500000ae84783b */ /* 0x000f280000000200 */
[----:B------:R-:W4:Y:S04]  /*142a0*/  LDSM.16.M88.4 R136, [R174+0x5800] ;  /* 0x00580000ae88783b */ /* 0x000f280000000200 */
[----:B------:R-:W-:Y:S01]  /*142b0*/  LDSM.16.M88.4 R140, [R173] ;  /* 0x00000000ad8c783b */ /* 0x000fe20000000200 */
[C---:B-1----:R-:W-:Y:S03]  /*142c0*/  HMMA.16816.F32 R4, R104.reuse, R108, RZ ;  /* 0x0000006c6804723c */ /* 0x042fe600000018ff */
[----:B------:R-:W1:Y:S04]  /*142d0*/  LDSM.16.M88.4 R144, [R169+0x2000] ;  /* 0x00200000a990783b */ /* 0x000e680000000200 */
[----:B------:R-:W1:Y:S01]  /*142e0*/  LDSM.16.M88.4 R148, [R169+0x2800] ;  /* 0x00280000a994783b */ /* 0x000e620000000200 */
[C---:B------:R-:W-:Y:S03]  /*142f0*/  HMMA.16816.F32 R8, R104.reuse, R110, RZ ;  /* 0x0000006e6808723c */ /* 0x040fe600000018ff */
[----:B------:R-:W1:Y:S04]  /*14300*/  LDSM.16.M88.4 R152, [R169+0x3000] ;  /* 0x00300000a998783b */ /* 0x000e680000000200 */
[----:B------:R-:W1:Y:S01]  /*14310*/  LDSM.16.M88.4 R156, [R169+0x3800] ;  /* 0x00380000a99c783b */ /* 0x000e620000000200 */
[C---:B---3--:R-:W-:Y:S03]  /*14320*/  HMMA.16816.F32 R12, R104.reuse, R112, RZ ;  /* 0x00000070680c723c */ /* 0x048fe600000018ff */
[----:B------:R-:W3:Y:S04]  /*14330*/  LDSM.16.M88.4 R160, [R169+0x4000] ;  /* 0x00400000a9a0783b */ /* 0x000ee80000000200 */
[----:B------:R-:W-:Y:S01]  /*14340*/  LDSM.16.M88.4 R108, [R169+0x5000] ;  /* 0x00500000a96c783b */ /* 0x000fe20000000200 */
[C---:B--2---:R-:W-:Y:S03]  /*14350*/  HMMA.16816.F32 R16, R104.reuse, R114, RZ ;  /* 0x000000726810723c */ /* 0x044fe600000018ff */
[----:B------:R-:W-:Y:S05]  /*14360*/  LDSM.16.M88.4 R112, [R169+0x5800] ;  /* 0x00580000a970783b */ /* 0x000fea0000000200 */
[C---:B-----5:R-:W-:Y:S08]  /*14370*/  HMMA.16816.F32 R20, R104.reuse, R116, RZ ;  /* 0x000000746814723c */ /* 0x060ff000000018ff */
[C---:B------:R-:W-:Y:S01]  /*14380*/  HMMA.16816.F32 R24, R104.reuse, R118, RZ ;  /* 0x000000766818723c */ /* 0x040fe200000018ff */
[----:B------:R-:W-:Y:S07]  /*14390*/  LDSM.16.M88.4 R116, [R172] ;  /* 0x00000000ac74783b */ /* 0x000fee0000000200 */
        /* <DEDUP_REMOVED lines=14> */
[----:B------:R-:W2:Y:S07]  /*14480*/  LDSM.16.M88.4 R104, [R169+0x4800] ;  /* 0x00480000a968783b */ /* 0x000eae0000000200 */
        /* <DEDUP_REMOVED lines=137> */
.L_x_5363:
        /* <DEDUP_REMOVED lines=57> */
.L_x_5362:
        /* <DEDUP_REMOVED lines=149> */
[----:B------:R-:W-:Y:S01]  /*15a00*/  ISETP.GT.AND P0, PT, R187, R176, PT ;  /* 0x000000b0bb00720c */ /* 0x000fe20003f04270 */
        /* <DEDUP_REMOVED lines=259> */
.L_x_5360:
[----:B------:R-:W1:Y:S01]  /*16a40*/  SHFL.BFLY PT, R4, R191, 0x2, 0x1f ;  /* 0x0c401f00bf047f89 */ /* 0x000e6200000e0000 */
[----:B------:R-:W-:Y:S01]  /*16a50*/  MOV R15, 0x40 ;  /* 0x00000040000f7802 */ /* 0x000fe20000000f00 */
[----:B------:R-:W2:Y:S01]  /*16a60*/  S2UR UR9, SR_CTAID.Y ;  /* 0x00000000000979c3 */ /* 0x000ea20000002600 */
[----:B------:R-:W-:Y:S01]  /*16a70*/  MOV R40, 0xff800000 ;  /* 0xff80000000287802 */ /* 0x000fe20000000f00 */
[----:B------:R-:W3:Y:S01]  /*16a80*/  SHFL.BFLY PT, R11, R190, 0x2, 0x1f ;  /* 0x0c401f00be0b7f89 */ /* 0x000ee200000e0000 */
[----:B------:R-:W-:Y:S01]  /*16a90*/  MOV R39, 0xff800000 ;  /* 0xff80000000277802 */ /* 0x000fe20000000f00 */
[----:B------:R-:W4:Y:S01]  /*16aa0*/  LDCU UR4, c[0x0][0x44c] ;  /* 0x00008980ff0477ac */ /* 0x000f220008000800 */
[----:B------:R-:W-:Y:S01]  /*16ab0*/  BSSY.RECONVERGENT B0, `(.L_x_5365) ;  /* 0x0000085000007945 */ /* 0x000fe20003800200 */
[----:B------:R-:W5:Y:S02]  /*16ac0*/  S2R R36, SR_TID.X ;  /* 0x0000000000247919 */ /* 0x000f640000002100 */
[----:B------:R-:W4:Y:S01]  /*16ad0*/  S2UR UR8, SR_CTAID.Z ;  /* 0x00000000000879c3 */ /* 0x000f220000002700 */
[----:B------:R-:W2:Y:S01]  /*16ae0*/  S2R R38, SR_TID.X ;  /* 0x0000000000267919 */ /* 0x000ea20000002100 */
[----:B-1----:R-:W-:Y:S01]  /*16af0*/  FADD.FTZ R4, R4, R191 ;  /* 0x000000bf04047221 */ /* 0x002fe20000010000 */
[----:B---3--:R-:W-:-:S04]  /*16b00*/  FADD.FTZ R11, R11, R190 ;  /* 0x000000be0b0b7221 */ /* 0x008fc80000010000 */
[----:B------:R-:W1:Y:S04]  /*16b10*/  SHFL.BFLY PT, R7, R4, 0x1, 0x1f ;  /* 0x0c201f0004077f89 */ /* 0x000e6800000e0000 */
[----:B------:R-:W3:Y:S01]  /*16b20*/  SHFL.BFLY PT, R6, R11, 0x1, 0x1f ;  /* 0x0c201f000b067f89 */ /* 0x000ee200000e0000 */
[C---:B-----5:R-:W-:Y:S02]  /*16b30*/  SHF.L.U32 R5, R36.reuse, 0x1, RZ ;  /* 0x0000000124057819 */ /* 0x060fe400000006ff */
[C---:B------:R-:W-:Y:S02]  /*16b40*/  SHF.L.U32 R37, R36.reuse, 0x4, RZ ;  /* 0x0000000424257819 */ /* 0x040fe400000006ff */
[----:B------:R-:W-:Y:S02]  /*16b50*/  SHF.L.U32 R12, R36, 0x5, RZ ;  /* 0x00000005240c7819 */ /* 0x000fe400000006ff */
[----:B------:R-:W-:-:S02]  /*16b60*/  LOP3.LUT R9, R5, 0x6, RZ, 0xc0, !PT ;  /* 0x0000000605097812 */ /* 0x000fc400078ec0ff */
[----:B------:R-:W-:Y:S01]  /*16b70*/  LOP3.LUT R10, R37, 0x1c0, RZ, 0xc0, !PT ;  /* 0x000001c0250a7812 */ /* 0x000fe200078ec0ff */
[----:B------:R-:W-:Y:S01]  /*16b80*/  BAR.SYNC.DEFER_BLOCKING 0x0 ;  /* 0x0000000000007b1d */ /* 0x000fe20000010000 */
[C---:B------:R-:W-:Y:S02]  /*16b90*/  R2P PR, R36.reuse, 0x1c ;  /* 0x0000001c24007804 */ /* 0x040fe40000000000 */
[----:B------:R-:W-:Y:S01]  /*16ba0*/  SHF.L.U32 R3, R36, 0x2, RZ ;  /* 0x0000000224037819 */ /* 0x000fe200000006ff */
[----:B-1----:R-:W-:Y:S01]  /*16bb0*/  FADD.FTZ R7, R4, R7 ;  /* 0x0000000704077221 */ /* 0x002fe20000010000 */
[----:B------:R-:W-:Y:S02]  /*16bc0*/  LOP3.LUT R12, R9, 0x7c00, R12, 0xf8, !PT ;  /* 0x00007c00090c7812 */ /* 0x000fe400078ef80c */
[----:B------:R-:W-:Y:S01]  /*16bd0*/  LOP3.LUT R5, R10, 0x38, R5, 0xf8, !PT ;  /* 0x000000380a057812 */ /* 0x000fe200078ef805 */
[----:B------:R-:W1:Y:S01]  /*16be0*/  MUFU.RCP R8, R7 ;  /* 0x0000000700087308 */ /* 0x000e620000001000 */
[----:B---3--:R-:W-:Y:S01]  /*16bf0*/  FADD.FTZ R6, R11, R6 ;  /* 0x000000060b067221 */ /* 0x008fe20000010000 */
[----:B------:R-:W-:-:S02]  /*16c00*/  FSETP.NE.FTZ.AND P1, PT, R7, RZ, PT ;  /* 0x000000ff0700720b */ /* 0x000fc40003f35000 */
[----:B------:R-:W-:Y:S02]  /*16c10*/  SHF.R.U32.HI R9, RZ, 0x1, R36 ;  /* 0x00000001ff097819 */ /* 0x000fe40000011624 */
[----:B------:R-:W-:Y:S02]  /*16c20*/  FSETP.NE.FTZ.AND P0, PT, R6, RZ, PT ;  /* 0x000000ff0600720b */ /* 0x000fe40003f15000 */
[----:B------:R-:W3:Y:S01]  /*16c30*/  MUFU.RCP R4, R6 ;  /* 0x0000000600047308 */ /* 0x000ee20000001000 */
[----:B------:R-:W-:Y:S02]  /*16c40*/  LOP3.LUT R10, R3, 0x1f8, RZ, 0xc0, !PT ;  /* 0x000001f8030a7812 */ /* 0x000fe400078ec0ff */
[----:B------:R-:W-:Y:S02]  /*16c50*/  LOP3.LUT R5, R12, R5, RZ, 0xfc, !PT ;  /* 0x000000050c057212 */ /* 0x000fe400078efcff */
[----:B------:R-:W-:Y:S02]  /*16c60*/  LOP3.LUT R10, R10, 0x38, R9, 0x78, !PT ;  /* 0x000000380a0a7812 */ /* 0x000fe400078e7809 */
[----:B------:R-:W-:Y:S01]  /*16c70*/  LOP3.LUT R37, R37, 0x10, RZ, 0xc0, !PT ;  /* 0x0000001025257812 */ /* 0x000fe200078ec0ff */
[----:B------:R-:W5:Y:S01]  /*16c80*/  @P1 LDC R19, c[0x0][0x458] ;  /* 0x00011600ff131b82 */ /* 0x000f620000000800 */
[----:B-1----:R-:W-:Y:S01]  /*16c90*/  FSEL R8, R8, 1, P1 ;  /* 0x3f80000008087808 */ /* 0x002fe20000800000 */
[----:B------:R-:W1:Y:S01]  /*16ca0*/  @P1 MUFU.LG2 R7, R7 ;  /* 0x0000000700071308 */ /* 0x000e620000000c00 */
[----:B------:R-:W-:-:S02]  /*16cb0*/  MOV R11, 0x20 ;  /* 0x00000020000b7802 */ /* 0x000fc40000000f00 */
[----:B------:R-:W-:Y:S01]  /*16cc0*/  SEL R15, R15, 0xffffffc0, !P3 ;  /* 0xffffffc00f0f7807 */ /* 0x000fe20005800000 */
[C---:B------:R-:W-:Y:S01]  /*16cd0*/  FMUL.FTZ R96, R8.reuse, R96 ;  /* 0x0000006008607220 */ /* 0x040fe20000410000 */
[C---:B------:R-:W-:Y:S01]  /*16ce0*/  FMUL.FTZ R97, R8.reuse, R97 ;  /* 0x0000006108617220 */ /* 0x040fe20000410000 */
        /* <DEDUP_REMOVED lines=17> */
[----:B------:R-:W-:Y:S01]  /*16e00*/  LOP3.LUT P5, RZ, R36, 0x3, RZ, 0xc0, !PT ;  /* 0x0000000324ff7812 */ /* 0x000fe200078ac0ff */
[C---:B------:R-:W-:Y:S01]  /*16e10*/  FMUL.FTZ R99, R4.reuse, R99 ;  /* 0x0000006304637220 */ /* 0x040fe20000410000 */
[----:B------:R-:W-:Y:S01]  /*16e20*/  LOP3.LUT R9, R9, 0x30, RZ, 0xc0, !PT ;  /* 0x0000003009097812 */ /* 0x000fe200078ec0ff */
[C---:B------:R-:W-:Y:S01]  /*16e30*/  FMUL.FTZ R70, R4.reuse, R70 ;  /* 0x0000004604467220 */ /* 0x040fe20000410000 */
[----:B------:R-:W-:Y:S01]  /*16e40*/  SHF.R.U32.HI R36, RZ, 0x2, R36 ;  /* 0x00000002ff247819 */ /* 0x000fe20000011624 */
[----:B------:R-:W-:Y:S01]  /*16e50*/  FMUL.FTZ R71, R4, R71 ;  /* 0x0000004704477220 */ /* 0x000fe20000410000 */
[----:B------:R-:W-:Y:S01]  /*16e60*/  LEA R37, R10, R37, 0x2 ;  /* 0x000000250a257211 */ /* 0x000fe200078e10ff */
[C---:B------:R-:W-:Y:S01]  /*16e70*/  FMUL.FTZ R74, R4.reuse, R74 ;  /* 0x0000004a044a7220 */ /* 0x040fe20000410000 */
[----:B------:R-:W-:Y:S01]  /*16e80*/  SEL R11, R11, 0xffffffe0, !P2 ;  /* 0xffffffe00b0b7807 */ /* 0x000fe20005000000 */
[----:B------:R-:W-:Y:S01]  /*16e90*/  FMUL.FTZ R75, R4, R75 ;  /* 0x0000004b044b7220 */ /* 0x000fe20000410000 */
[----:B------:R-:W-:Y:S01]  /*16ea0*/  IADD3 R10, PT, PT, R8, 0x80, RZ ;  /* 0x00000080080a7810 */ /* 0x000fe20007ffe0ff */
[C---:B------:R-:W-:Y:S01]  /*16eb0*/  FMUL.FTZ R78, R4.reuse, R78 ;  /* 0x0000004e044e7220 */ /* 0x040fe20000410000 */
[----:B------:R-:W-:Y:S01]  /*16ec0*/  IADD3 R12, PT, PT, R15, R8, RZ ;  /* 0x000000080f0c7210 */ /* 0x000fe20007ffe0ff */
[----:B------:R-:W-:Y:S01]  /*16ed0*/  FMUL.FTZ R79, R4, R79 ;  /* 0x0000004f044f7220 */ /* 0x000fe20000410000 */
[----:B------:R-:W-:Y:S01]  /*16ee0*/  @P4 IADD3 R10, PT, PT, R8, -0x80, RZ ;  /* 0xffffff80080a4810 */ /* 0x000fe20007ffe0ff */
        /* <DEDUP_REMOVED lines=11> */
[----:B------:R-:W2:Y:S01]  /*16fa0*/  LDC.64 R4, c[0x0][0x430] ;  /* 0x00010c00ff047b82 */ /* 0x000ea20000000a00 */
[-C--:B------:R-:W-:Y:S01]  /*16fb0*/  IADD3 R16, PT, PT, R15, R10.reuse, RZ ;  /* 0x0000000a0f107210 */ /* 0x080fe20007ffe0ff */
[----:B------:R-:W3:Y:S01]  /*16fc0*/  @P0 MUFU.LG2 R6, R6 ;  /* 0x0000000600060308 */ /* 0x000ee20000000c00 */
[----:B------:R4:W-:Y:S01]  /*16fd0*/  STS.64 [R8+0x800], R98 ;  /* 0x0008006208007388 */ /* 0x0009e20000000a00 */
[----:B------:R-:W-:Y:S01]  /*16fe0*/  IADD3 R14, PT, PT, R11, R10, RZ ;  /* 0x0000000a0b0e7210 */ /* 0x000fe20007ffe0ff */
[----:B-1----:R-:W-:-:S02]  /*16ff0*/  @P1 FMUL.FTZ R7, R7, 0.69314718246459960938 ;  /* 0x3f31721807071820 */ /* 0x002fc40000410000 */
[----:B------:R-:W-:Y:S01]  /*17000*/  STS.64 [R13], R68 ;  /* 0x000000440d007388 */ /* 0x000fe20000000a00 */
[----:B------:R-:W1:Y:S01]  /*17010*/  LDC R9, c[0x0][0x3e0] ;  /* 0x0000f800ff097b82 */ /* 0x000e620000000800 */
[----:B-----5:R-:W-:Y:S02]  /*17020*/  @P1 FFMA.FTZ R40, R2, R19, R7 ;  /* 0x0000001302281223 */ /* 0x020fe40000010007 */
[----:B------:R-:W-:Y:S04]  /*17030*/  STS.64 [R13+0x800], R70 ;  /* 0x000800460d007388 */ /* 0x000fe80000000a00 */
[----:B------:R-:W-:Y:S01]  /*17040*/  STS.64 [R12], R72 ;  /* 0x000000480c007388 */ /* 0x000fe20000000a00 */
[----:B------:R-:W5:Y:S03]  /*17050*/  @P0 LDC R17, c[0x0][0x458] ;  /* 0x00011600ff110b82 */ /* 0x000f660000000800 */
[----:B------:R3:W-:Y:S01]  /*17060*/  STS.64 [R12+0x800], R74 ;  /* 0x0008004a0c007388 */ /* 0x0007e20000000a00 */
[----:B--2---:R-:W-:Y:S01]  /*17070*/  IMAD R4, R4, UR9, R179 ;  /* 0x0000000904047c24 */ /* 0x004fe2000f8e02b3 */
[----:B----4-:R-:W-:-:S02]  /*17080*/  IADD3 R8, PT, PT, R11, R12, RZ ;  /* 0x0000000c0b087210 */ /* 0x010fc40007ffe0ff */
[----:B------:R-:W-:-:S03]  /*17090*/  IADD3 R11, PT, PT, R11, R16, RZ ;  /* 0x000000100b0b7210 */ /* 0x000fc60007ffe0ff */
[----:B------:R2:W-:Y:S04]  /*170a0*/  STS.64 [R8], R76 ;  /* 0x0000004c08007388 */ /* 0x0005e80000000a00 */
[----:B------:R2:W-:Y:S04]  /*170b0*/  STS.64 [R8+0x800], R78 ;  /* 0x0008004e08007388 */ /* 0x0005e80000000a00 */
[----:B------:R2:W-:Y:S01]  /*170c0*/  STS.64 [R10], R80 ;  /* 0x000000500a007388 */ /* 0x0005e20000000a00 */
[----:B---3--:R-:W-:-:S03]  /*170d0*/  IADD3 R12, PT, PT, -R179, RZ, RZ ;  /* 0x000000ffb30c7210 */ /* 0x008fc60007ffe1ff */
[----:B------:R2:W-:Y:S04]  /*170e0*/  STS.64 [R10+0x800], R82 ;  /* 0x000800520a007388 */ /* 0x0005e80000000a00 */
[----:B------:R2:W-:Y:S01]  /*170f0*/  STS.64 [R14], R92 ;  /* 0x0000005c0e007388 */ /* 0x0005e20000000a00 */
[----:B-1----:R-:W-:-:S03]  /*17100*/  IMAD R12, R9, R12, UR8 ;  /* 0x00000008090c7e24 */ /* 0x002fc6000f8e020c */
[----:B------:R2:W-:Y:S01]  /*17110*/  STS.64 [R14+0x800], R94 ;  /* 0x0008005e0e007388 */ /* 0x0005e20000000a00 */
[----:B------:R-:W-:Y:S02]  /*17120*/  IMAD R4, R4, R9, R12 ;  /* 0x0000000904047224 */ /* 0x000fe400078e020c */
[----:B------:R-:W-:Y:S01]  /*17130*/  @P0 FMUL.FTZ R9, R6, 0.69314718246459960938 ;  /* 0x3f31721806090820 */ /* 0x000fe20000410000 */
[----:B------:R2:W-:Y:S01]  /*17140*/  STS.64 [R16], R84 ;  /* 0x0000005410007388 */ /* 0x0005e20000000a00 */
[----:B------:R-:W-:Y:S02]  /*17150*/  IMAD R41, R4, R5, R178 ;  /* 0x0000000504297224 */ /* 0x000fe400078e02b2 */
[----:B-----5:R-:W-:Y:S01]  /*17160*/  @P0 FFMA.FTZ R39, R0, R17, R9 ;  /* 0x0000001100270223 */ /* 0x020fe20000010009 */
[----:B------:R2:W-:Y:S01]  /*17170*/  STS.64 [R16+0x800], R86 ;  /* 0x0008005610007388 */ /* 0x0005e20000000a00 */
[----:B------:R-:W-:-:S03]  /*17180*/  IMAD R0, R41, UR4, RZ ;  /* 0x0000000429007c24 */ /* 0x000fc6000f8e02ff */
[----:B------:R2:W-:Y:S04]  /*17190*/  STS.64 [R11], R88 ;  /* 0x000000580b007388 */ /* 0x0005e80000000a00 */
[----:B------:R2:W-:Y:S01]  /*171a0*/  STS.64 [R11+0x800], R90 ;  /* 0x0008005a0b007388 */ /* 0x0005e20000000a00 */
        /* <DEDUP_REMOVED lines=11> */
[----:B--2---:R-:W-:Y:S01]  /*17260*/  IMAD.IADD R37, R177, 0x1, -R178 ;  /* 0x00000001b1257824 */ /* 0x004fe200078e0ab2 */
[----:B------:R-:W-:Y:S01]  /*17270*/  IADD3 R2, P0, PT, R41, R36, RZ ;  /* 0x0000002429027210 */ /* 0x000fe20007f1e0ff */
[----:B------:R-:W-:-:S03]  /*17280*/  VIADD R42, R36, 0x8 ;  /* 0x00000008242a7836 */ /* 0x000fc60000000000 */
[-C--:B------:R-:W-:Y:S02]  /*17290*/  ISETP.GE.AND P2, PT, R36, R37.reuse, PT ;  /* 0x000000252400720c */ /* 0x080fe40003f46270 */
[----:B------:R-:W-:Y:S02]  /*172a0*/  ISETP.GE.AND P1, PT, R42, R37, PT ;  /* 0x000000252a00720c */ /* 0x000fe40003f26270 */
[----:B------:R-:W-:Y:S02]  /*172b0*/  LEA.HI.X.SX32 R41, R41, RZ, 0x1, P0 ;  /* 0x000000ff29297211 */ /* 0x000fe400000f0eff */
[----:B-----5:R-:W-:-:S04]  /*172c0*/  LEA R36, P0, R2, UR4, 0x2 ;  /* 0x0000000402247c11 */ /* 0x020fc8000f8010ff */
[----:B------:R-:W-:-:S05]  /*172d0*/  LEA.HI.X R37, R2, UR5, R41, 0x2, P0 ;  /* 0x0000000502257c11 */ /* 0x000fca00080f1429 */
[----:B------:R2:W-:Y:S04]  /*172e0*/  @!P2 STG.E desc[UR6][R36.64], R40 ;  /* 0x000000282400a986 */ /* 0x0005e8000c101906 */
[----:B------:R2:W-:Y:S02]  /*172f0*/  @!P1 STG.E desc[UR6][R36.64+0x20], R39 ;  /* 0x0000202724009986 */ /* 0x0005e4000c101906 */
.L_x_5366:
[----:B------:R-:W-:Y:S05]  /*17300*/  BSYNC.RECONVERGENT B0 ;  /* 0x0000000000007941 */ /* 0x000fea0003800200 */
.L_x_5365:
[----:B------:R-:W5:Y:S01]  /*17310*/  LDCU UR8, c[0x0][0x440] ;  /* 0x00008800ff0877ac */ /* 0x000f620008000800 */
[----:B------:R-:W-:Y:S01]  /*17320*/  LOP3.LUT R2, R3, 0xfc0, RZ, 0xc0, !PT ;  /* 0x00000fc003027812 */ /* 0x000fe200078ec0ff */
[----:B------:R-:W-:Y:S01]  /*17330*/  IMAD.IADD R177, R177, 0x1, -R178 ;  /* 0x00000001b1b17824 */ /* 0x000fe200078e0ab2 */
[----:B------:R-:W-:Y:S01]  /*17340*/  SHF.R.U32.HI R38, RZ, 0x4, R38 ;  /* 0x00000004ff267819 */ /* 0x000fe20000011626 */
[----:B------:R-:W3:Y:S01]  /*17350*/  LDCU.64 UR4, c[0x0][0x3f8] ;  /* 0x00007f00ff0477ac */ /* 0x000ee20008000a00 */
[----:B--2---:R-:W-:Y:S02]  /*17360*/  LOP3.LUT R37, R2, 0x3c, R3, 0xf8, !PT ;  /* 0x0000003c02257812 */ /* 0x004fe400078ef803 */
[----:B------:R-:W-:Y:S01]  /*17370*/  LOP3.LUT R3, R3, 0x3c, RZ, 0xc0, !PT ;  /* 0x0000003c03037812 */ /* 0x000fe200078ec0ff */
[----:B------:R-:W-:Y:S01]  /*17380*/  VIADD R36, R38, 0x20 ;  /* 0x0000002026247836 */ /* 0x000fe20000000000 */
[----:B------:R-:W-:Y:S01]  /*17390*/  IADD3 R2, P1, PT, R0, R37, RZ ;  /* 0x0000002500027210 */ /* 0x000fe20007f3e0ff */
[----:B------:R-:W-:Y:S01]  /*173a0*/  VIADD R40, R38, 0x18 ;  /* 0x0000001826287836 */ /* 0x000fe20000000000 */
[----:B-----5:R-:W-:-:S02]  /*173b0*/  ISETP.GE.AND P0, PT, R3, UR8, PT ;  /* 0x0000000803007c0c */ /* 0x020fc4000bf06270 */
[----:B------:R-:W-:Y:S01]  /*173c0*/  LEA.HI.X.SX32 R3, R0, RZ, 0x1, P1 ;  /* 0x000000ff00037211 */ /* 0x000fe200008f0eff */
[----:B------:R-:W-:Y:S01]  /*173d0*/  VIADD R0, R38, 0x8 ;  /* 0x0000000826007836 */ /* 0x000fe20000000000 */
[----:B---3--:R-:W-:Y:S02]  /*173e0*/  LEA R42, P1, R2, UR4, 0x2 ;  /* 0x00000004022a7c11 */ /* 0x008fe4000f8210ff */
[-C--:B------:R-:W-:Y:S02]  /*173f0*/  ISETP.GE.OR P2, PT, R38, R177.reuse, P0 ;  /* 0x000000b12600720c */ /* 0x080fe40000746670 */
[----:B------:R-:W-:Y:S01]  /*17400*/  LEA.HI.X R43, R2, UR5, R3, 0x2, P1 ;  /* 0x00000005022b7c11 */ /* 0x000fe200088f1403 */
[----:B------:R-:W-:Y:S01]  /*17410*/  VIADD R2, R38, 0x10 ;  /* 0x0000001026027836 */ /* 0x000fe20000000000 */
[-C--:B------:R-:W-:Y:S01]  /*17420*/  ISETP.GE.OR P4, PT, R36, R177.reuse, P0 ;  /* 0x000000b12400720c */ /* 0x080fe20000786670 */
[----:B------:R-:W-:Y:S01]  /*17430*/  VIADD R36, R38, 0x30 ;  /* 0x0000003026247836 */ /* 0x000fe20000000000 */
[----:B------:R-:W-:-:S02]  /*17440*/  ISETP.GE.OR P5, PT, R40, R177, P0 ;  /* 0x000000b12800720c */ /* 0x000fc400007a6670 */
[-C--:B------:R-:W-:Y:S01]  /*17450*/  ISETP.GE.OR P6, PT, R2, R177.reuse, P0 ;  /* 0x000000b10200720c */ /* 0x080fe200007c6670 */
[----:B------:R-:W-:Y:S01]  /*17460*/  VIADD R2, R38, 0x28 ;  /* 0x0000002826027836 */ /* 0x000fe20000000000 */
[-C--:B------:R-:W-:Y:S01]  /*17470*/  ISETP.GE.OR P1, PT, R36, R177.reuse, P0 ;  /* 0x000000b12400720c */ /* 0x080fe20000726670 */
[----:B------:R-:W-:Y:S02]  /*17480*/  VIADD R38, R38, 0x38 ;  /* 0x0000003826267836 */ /* 0x000fe40000000000 */
[----:B-1----:R1:W-:Y:S01]  /*17490*/  @!P2 STG.E.128 desc[UR6][R42.64], R32 ;  /* 0x000000202a00a986 */ /* 0x0023e2000c101d06 */
[-C--:B------:R-:W-:Y:S02]  /*174a0*/  ISETP.GE.OR P3, PT, R2, R177.reuse, P0 ;  /* 0x000000b10200720c */ /* 0x080fe40000766670 */
[-C--:B------:R-:W-:Y:S01]  /*174b0*/  ISETP.GE.OR P2, PT, R0, R177.reuse, P0 ;  /* 0x000000b10000720c */ /* 0x080fe20000746670 */
[----:B------:R1:W-:Y:S01]  /*174c0*/  @!P4 STG.E.128 desc[UR6][R42.64+0x2000], R16 ;  /* 0x002000102a00c986 */ /* 0x0003e2000c101d06 */
        /* <DEDUP_REMOVED lines=9> */
.L_x_5367:
        /* <DEDUP_REMOVED lines=10> */
.L_x_7178:


//--------------------- .text._ZN5flash24flash_fwd_splitkv_kernelI23Flash_fwd_kernel_traitsILi64ELi64ELi128ELi4ELb0ELb0EN7cutlass6half_tE19Flash_kernel_traitsILi64ELi64ELi128ELi4ES3_EELb1ELb0ELb0ELb0ELb0ELb1ELb1ELb1EEEvNS_16Flash_fwd_paramsE --------------------------
	.section	.text._ZN5flash24flash_fwd_splitkv_kernelI23Flash_fwd_kernel_traitsILi64ELi64ELi128ELi4ELb0ELb0EN7cutlass6half_tE19Flash_kernel_traitsILi64ELi64ELi128ELi4ES3_EELb1ELb0ELb0ELb0ELb0ELb1ELb1ELb1EEEvNS_16Flash_fwd_paramsE,"ax",@progbits
	.align	128
        .global         _ZN5flash24flash_fwd_splitkv_kernelI23Flash_fwd_kernel_traitsILi64ELi64ELi128ELi4ELb0ELb0EN7cutlass6half_tE19Flash_kernel_traitsILi64ELi64ELi128ELi4ES3_EELb1ELb0ELb0ELb0ELb0ELb1ELb1ELb1EEEvNS_16Flash_fwd_paramsE
        .type           _ZN5flash24flash_fwd_splitkv_kernelI23Flash_fwd_kernel_traitsILi64ELi64ELi128ELi4ELb0ELb0EN7cutlass6half_tE19Flash_kernel_traitsILi64ELi64ELi128ELi4ES3_EELb1ELb0ELb0ELb0ELb0ELb1ELb1ELb1EEEvNS_16Flash_fwd_paramsE,@function
        .size           _ZN5flash24flash_fwd_splitkv_kernelI23Flash_fwd_kernel_traitsILi64ELi64ELi128ELi4ELb0ELb0EN7cutlass6half_tE19Flash_kernel_traitsILi64ELi64ELi128ELi4ES3_EELb1ELb0ELb0ELb0ELb0ELb1ELb1ELb1EEEvNS_16Flash_fwd_paramsE,(.L_x_7179 - _ZN5flash24flash_fwd_splitkv_kernelI23Flash_fwd_kernel_traitsILi64ELi64ELi128ELi4ELb0ELb0EN7cutlass6half_tE19Flash_kernel_traitsILi64ELi64ELi128ELi4ES3_EELb1ELb0ELb0ELb0ELb0ELb1ELb1ELb1EEEvNS_16Flash_fwd_paramsE)
        .other          _ZN5flash24flash_fwd_splitkv_kernelI23Flash_fwd_kernel_traitsILi64ELi64ELi128ELi4ELb0ELb0EN7cutlass6half_tE19Flash_kernel_traitsILi64ELi64ELi128ELi4ES3_EELb1ELb0ELb0ELb0ELb0ELb1ELb1ELb1EEEvNS_16Flash_fwd_paramsE,@"STO_CUDA_ENTRY STV_DEFAULT"
_ZN5flash24flash_fwd_splitkv_kernelI23Flash_fwd_kernel_traitsILi64ELi64ELi128ELi4ELb0ELb0EN7cutlass6half_tE19Flash_kernel_traitsILi64ELi64ELi128ELi4ES3_EELb1ELb0ELb0ELb0ELb0ELb1ELb1ELb1EEEvNS_16Flash_fwd_paramsE:
.text._ZN5flash24flash_fwd_splitkv_kernelI23Flash_fwd_kernel_traitsILi64ELi64ELi128ELi4ELb0ELb0EN7cutlass6half_tE19Flash_kernel_traitsILi64ELi64ELi128ELi4ES3_EELb1ELb0ELb0ELb0ELb0ELb1ELb1ELb1EEEvNS_16Flash_fwd_paramsE:
        /* <DEDUP_REMOVED lines=68> */
.L_x_5368:
        /* <DEDUP_REMOVED lines=135> */
.L_x_5369:
        /* <DEDUP_REMOVED lines=9> */
.L_x_5370:
        /* <DEDUP_REMOVED lines=106> */
.L_x_5371:
        /* <DEDUP_REMOVED lines=15> */
.L_x_5373:
[----:B------:R-:W2:Y:S01]  /*14d0*/  LDC.64 R4, c[0x0][0x3b8] ;  /* 0x0000ee00ff047b82 */ /* 0x000ea20000000a00 */
[----:B-1----:R-:W-:-:S05]  /*14e0*/  IADD3 R2, PT, PT, R0, R7, RZ ;  /* 0x0000000700027210 */ /* 0x002fca0007ffe0ff */
[C---:B--2---:R-:W-:Y:S02]  /*14f0*/  IMAD R21, R2.reuse, R5, RZ ;  /* 0x0000000502157224 */ /* 0x044fe400078e02ff */
[----:B------:R-:W-:-:S05]  /*1500*/  IMAD.WIDE.U32 R2, R2, R4, RZ ;  /* 0x0000000402027225 */ /* 0x000fca00078e00ff */
[----:B------:R-:W-:Y:S02]  /*1510*/  IADD3 R21, PT, PT, R3, R21, RZ ;  /* 0x0000001503157210 */ /* 0x000fe40007ffe0ff */
[----:B------:R-:W-:Y:S02]  /*1520*/  MOV R20, R2 ;  /* 0x0000000200147202 */ /* 0x000fe40000000f00 */
.L_x_5374:
        /* <DEDUP_REMOVED lines=14> */
.L_x_5375:
[----:B------:R-:W1:Y:S01]  /*1610*/  LDC.64 R2, c[0x0][0x3c0] ;  /* 0x0000f000ff027b82 */ /* 0x000e620000000a00 */
[----:B------:R-:W-:-:S05]  /*1620*/  IADD3 R0, PT, PT, R0, R7, RZ ;  /* 0x0000000700007210 */ /* 0x000fca0007ffe0ff */
[C---:B-1----:R-:W-:Y:S02]  /*1630*/  IMAD R23, R0.reuse, R3, RZ ;  /* 0x0000000300177224 */ /* 0x042fe400078e02ff */
[----:B-----5:R-:W-:-:S05]  /*1640*/  IMAD.WIDE.U32 R6, R0, R2, RZ ;  /* 0x0000000200067225 */ /* 0x020fca00078e00ff */
[----:B------:R-:W-:Y:S02]  /*1650*/  IADD3 R23, PT, PT, R7, R23, RZ ;  /* 0x0000001707177210 */ /* 0x000fe40007ffe0ff */
[----:B------:R-:W-:-:S07]  /*1660*/  MOV R22, R6 ;  /* 0x0000000600167202 */ /* 0x000fce0000000f00 */
.L_x_5376:
        /* <DEDUP_REMOVED lines=51> */
.L_x_5372:
        /* <DEDUP_REMOVED lines=201> */
.L_x_5415:
        /* <DEDUP_REMOVED lines=174> */
.L_x_5379:
        /* <DEDUP_REMOVED lines=70> */
.L_x_5383:
[----:B------:R-:W-:Y:S05]  /*3570*/  BSYNC.RECONVERGENT B0 ;  /* 0x0000000000007941 */ /* 0x000fea0003800200 */
.L_x_5382:
        /* <DEDUP_REMOVED lines=54> */
.L_x_5385:
[----:B------:R-:W-:Y:S05]  /*38e0*/  BSYNC.RECONVERGENT B0 ;  /* 0x0000000000007941 */ /* 0x000fea0003800200 */
.L_x_5384:
        /* <DEDUP_REMOVED lines=60> */
.L_x_5387:
[----:B------:R-:W-:Y:S05]  /*3cb0*/  BSYNC.RECONVERGENT B0 ;  /* 0x0000000000007941 */ /* 0x000fea0003800200 */
.L_x_5386:
        /* <DEDUP_REMOVED lines=62> */
.L_x_5389:
[----:B------:R-:W-:Y:S05]  /*40a0*/  BSYNC.RECONVERGENT B0 ;  /* 0x0000000000007941 */ /* 0x000fea0003800200 */
.L_x_5388:
        /* <DEDUP_REMOVED lines=62> */
.L_x_5391:
[----:B------:R-:W-:Y:S05]  /*4490*/  BSYNC.RECONVERGENT B0 ;  /* 0x0000000000007941 */ /* 0x000fea0003800200 */
.L_x_5390:
        /* <DEDUP_REMOVED lines=62> */
.L_x_5393:
[----:B------:R-:W-:Y:S05]  /*4880*/  BSYNC.RECONVERGENT B0 ;  /* 0x0000000000007941 */ /* 0x000fea0003800200 */
.L_x_5392:
        /* <DEDUP_REMOVED lines=62> */
.L_x_5395:
[----:B------:R-:W-:Y:S05]  /*4c70*/  BSYNC.RECONVERGENT B0 ;  /* 0x0000000000007941 */ /* 0x000fea0003800200 */
.L_x_5394:
        /* <DEDUP_REMOVED lines=62> */
.L_x_5397:
[----:B------:R-:W-:Y:S05]  /*5060*/  BSYNC.RECONVERGENT B0 ;  /* 0x0000000000007941 */ /* 0x000fea0003800200 */
.L_x_5396:
[----:B------:R-:W1:Y:S01]  /*5070*/  LDC R15, c[0x0][0x450] ;  /* 0x00011400ff0f7b82 */ /* 0x000e620000000800 */
[----:B--2---:R-:W-:Y:S05]  /*5080*/  IMAD.U32 R3, R36, -0x40, RZ ;  /* 0xffffffc024037824 */ /* 0x004fea00078e00ff */
[C---:B------:R-:W-:Y:S02]  /*5090*/  LEA R12, P1, R3.reuse, R12, 0x1 ;  /* 0x0000000c030c7211 */ /* 0x040fe400078208ff */
[C---:B------:R-:W-:Y:S02]  /*50a0*/  LEA R52, P0, R3.reuse, R52, 0x1 ;  /* 0x0000003403347211 */ /* 0x040fe400078008ff */
[C---:B------:R-:W-:Y:S02]  /*50b0*/  LEA.HI.X.SX32 R13, R3.reuse, R13, 0x1, P1 ;  /* 0x0000000d030d7211 */ /* 0x040fe400008f0eff */
[----:B------:R-:W-:Y:S01]  /*50c0*/  LEA.HI.X.SX32 R53, R3, R53, 0x1, P0 ;  /* 0x0000003503357211 */ /* 0x000fe200000f0eff */
[----:B------:R-:W-:Y:S05]  /*50d0*/  BRA `(.L_x_5380) ;  /* 0x00000030007c7947 */ /* 0x000fea0003800000 */
.L_x_5381:
        /* <DEDUP_REMOVED lines=103> */
.L_x_5399:
[----:B------:R-:W-:Y:S05]  /*5750*/  BSYNC.RECONVERGENT B0 ;  /* 0x0000000000007941 */ /* 0x000fea0003800200 */
.L_x_5398:
        /* <DEDUP_REMOVED lines=92> */
.L_x_5401:
[----:B------:R-:W-:Y:S05]  /*5d20*/  BSYNC.RECONVERGENT B0 ;  /* 0x0000000000007941 */ /* 0x000fea0003800200 */
.L_x_5400:
        /* <DEDUP_REMOVED lines=96> */
.L_x_5403:
[----:B------:R-:W-:Y:S05]  /*6330*/  BSYNC.RECONVERGENT B0 ;  /* 0x0000000000007941 */ /* 0x000fea0003800200 */
.L_x_5402:
        /* <DEDUP_REMOVED lines=98> */
.L_x_5405:
[----:B------:R-:W-:Y:S05]  /*6960*/  BSYNC.RECONVERGENT B0 ;  /* 0x0000000000007941 */ /* 0x000fea0003800200 */
.L_x_5404:
        /* <DEDUP_REMOVED lines=98> */
.L_x_5407:
[----:B------:R-:W-:Y:S05]  /*6f90*/  BSYNC.RECONVERGENT B0 ;  /* 0x0000000000007941 */ /* 0x000fea0003800200 */
.L_x_5406:
        /* <DEDUP_REMOVED lines=98> */
.L_x_5409:
[----:B------:R-:W-:Y:S05]  /*75c0*/  BSYNC.RECONVERGENT B0 ;  /* 0x0000000000007941 */ /* 0x000fea0003800200 */
.L_x_5408:
        /* <DEDUP_REMOVED lines=98> */
.L_x_5411:
[----:B------:R-:W-:Y:S05]  /*7bf0*/  BSYNC.RECONVERGENT B0 ;  /* 0x0000000000007941 */ /* 0x000fea0003800200 */
.L_x_5410:
        /* <DEDUP_REMOVED lines=102> */
.L_x_5413:
[----:B------:R-:W-:Y:S05]  /*8260*/  BSYNC.RECONVERGENT B0 ;  /* 0x0000000000007941 */ /* 0x000fea0003800200 */
.L_x_5412:
[----:B------:R-:W1:Y:S01]  /*8270*/  LDC R15, c[0x0][0x450] ;  /* 0x00011400ff0f7b82 */ /* 0x000e620000000800 */
[----:B--2---:R-:W-:Y:S05]  /*8280*/  IMAD.U32 R125, R125, -0x40, RZ ;  /* 0xffffffc07d7d7824 */ /* 0x004fea00078e00ff */
[C---:B------:R-:W-:Y:S02]  /*8290*/  LEA R86, P1, R125.reuse, R86, 0x1 ;  /* 0x000000567d567211 */ /* 0x040fe400078208ff */
[C---:B------:R-:W-:Y:S02]  /*82a0*/  LEA R84, P0, R125.reuse, R84, 0x1 ;  /* 0x000000547d547211 */ /* 0x040fe400078008ff */
[C---:B------:R-:W-:Y:S02]  /*82b0*/  LEA.HI.X.SX32 R87, R125.reuse, R87, 0x1, P1 ;  /* 0x000000577d577211 */ /* 0x040fe400008f0eff */
[----:B------:R-:W-:Y:S09]  /*82c0*/  LEA.HI.X.SX32 R85, R125, R85, 0x1, P0 ;  /* 0x000000557d557211 */ /* 0x000ff200000f0eff */
.L_x_5380:
[----:B------:R-:W-:Y:S05]  /*82d0*/  BSYNC.RECONVERGENT B1 ;  /* 0x0000000000017941 */ /* 0x000fea0003800200 */
.L_x_5378:
        /* <DEDUP_REMOVED lines=91> */
.L_x_5414:
[----:B------:R-:W-:Y:S02]  /*8890*/  LOP3.LUT P2, RZ, R62, 0x20, RZ, 0xc0, !PT ;  /* 0x000000203eff7812 */ /* 0x000fe4000784c0ff */
[----:B------:R-:W-:Y:S02]  /*88a0*/  IADD3 R82, P1, PT, R82, R89, RZ ;  /* 0x0000005952527210 */ /* 0x000fe40007f3e0ff */
[----:B------:R-:W-:Y:S03]  /*88b0*/  IADD3 R10, P0, PT, R10, R91, RZ ;  /* 0x0000005b0a0a7210 */ /* 0x000fe60007f1e0ff */
[----:B------:R-:W-:Y:S02]  /*88c0*/  IMAD.X R83, R83, 0x1, R88, P1 ;  /* 0x0000000153537824 */ /* 0x000fe400008e0658 */
[----:B------:R-:W-:Y:S04]  /*88d0*/  IMAD.X R9, R9, 0x1, R90, P0 ;  /* 0x0000000109097824 */ /* 0x000fe800000e065a */
[----:B------:R-:W-:Y:S05]  /*88e0*/  @P2 BRA `(.L_x_5415) ;  /* 0xffffff9c00502947 */ /* 0x000fea000383ffff */
.L_x_5377:
        /* <DEDUP_REMOVED lines=30> */
.L_x_5420:
[----:B------:R1:W-:Y:S02]  /*8ad0*/  STS.128 [R52], RZ ;  /* 0x000000ff34007388 */ /* 0x0003e40000000c00 */
.L_x_5419:
[----:B------:R-:W-:Y:S05]  /*8ae0*/  BSYNC.RECONVERGENT B0 ;  /* 0x0000000000007941 */ /* 0x000fea0003800200 */
.L_x_5418:
        /* <DEDUP_REMOVED lines=18> */
.L_x_5422:
[----:B------:R-:W-:Y:S05]  /*8c10*/  BSYNC.RECONVERGENT B0 ;  /* 0x0000000000007941 */ /* 0x000fea0003800200 */
.L_x_5421:
        /* <DEDUP_REMOVED lines=12> */
.L_x_5424:
[----:B------:R-:W-:Y:S05]  /*8ce0*/  BSYNC.RECONVERGENT B0 ;  /* 0x0000000000007941 */ /* 0x000fea0003800200 */
.L_x_5423:
        /* <DEDUP_REMOVED lines=12> */
.L_x_5417:
        /* <DEDUP_REMOVED lines=77> */
.L_x_5431:
[----:B------:R-:W-:Y:S05]  /*9280*/  BSYNC.RECONVERGENT B0 ;  /* 0x0000000000007941 */ /* 0x000fea0003800200 */
.L_x_5430:
[----:B-----5:R2:W-:Y:S01]  /*9290*/  STS.128 [R52], R12 ;  /* 0x0000000c34007388 */ /* 0x0205e20000000c00 */
[----:B------:R-:W-:Y:S05]  /*92a0*/  BRA `(.L_x_5428) ;  /* 0x0000000000047947 */ /* 0x000fea0003800000 */
.L_x_5429:
[----:B------:R3:W-:Y:S02]  /*92b0*/  STS.128 [R52], RZ ;  /* 0x000000ff34007388 */ /* 0x0007e40000000c00 */
.L_x_5428:
[----:B------:R-:W-:Y:S05]  /*92c0*/  BSYNC.RECONVERGENT B1 ;  /* 0x0000000000017941 */ /* 0x000fea0003800200 */
.L_x_5427:
        /* <DEDUP_REMOVED lines=63> */
.L_x_5435:
[----:B------:R-:W-:Y:S05]  /*96c0*/  BSYNC.RECONVERGENT B0 ;  /* 0x0000000000007941 */ /* 0x000fea0003800200 */
.L_x_5434:
[----:B-----5:R1:W-:Y:S02]  /*96d0*/  STS.128 [R52+0x800], R12 ;  /* 0x0008000c34007388 */ /* 0x0203e40000000c00 */
.L_x_5433:
[----:B------:R-:W-:Y:S05]  /*96e0*/  BSYNC.RECONVERGENT B1 ;  /* 0x0000000000017941 */ /* 0x000fea0003800200 */
.L_x_5432:
        /* <DEDUP_REMOVED lines=64> */
.L_x_5439:
[----:B------:R-:W-:Y:S05]  /*9af0*/  BSYNC.RECONVERGENT B0 ;  /* 0x0000000000007941 */ /* 0x000fea0003800200 */
.L_x_5438:
[----:B-----5:R1:W-:Y:S02]  /*9b00*/  STS.128 [R52+0x1000], R12 ;  /* 0x0010000c34007388 */ /* 0x0203e40000000c00 */
.L_x_5437:
[----:B------:R-:W-:Y:S05]  /*9b10*/  BSYNC.RECONVERGENT B1 ;  /* 0x0000000000017941 */ /* 0x000fea0003800200 */
.L_x_5436:
        /* <DEDUP_REMOVED lines=63> */
.L_x_5441:
[----:B------:R-:W-:Y:S05]  /*9f10*/  BSYNC.RECONVERGENT B0 ;  /* 0x0000000000007941 */ /* 0x000fea0003800200 */
.L_x_5440:
[----:B-----5:R1:W-:Y:S01]  /*9f20*/  STS.128 [R52+0x1800], R12 ;  /* 0x0018000c34007388 */ /* 0x0203e20000000c00 */
[----:B------:R-:W-:Y:S05]  /*9f30*/  BRA `(.L_x_5425) ;  /* 0x0000001800087947 */ /* 0x000fea0003800000 */
.L_x_5426:
        /* <DEDUP_REMOVED lines=97> */
.L_x_5446:
[----:B------:R-:W-:Y:S05]  /*a550*/  BSYNC.RECONVERGENT B0 ;  /* 0x0000000000007941 */ /* 0x000fea0003800200 */
.L_x_5445:
[----:B-----5:R2:W-:Y:S01]  /*a560*/  STS.128 [R52], R16 ;  /* 0x0000001034007388 */ /* 0x0205e20000000c00 */
[----:B------:R-:W-:Y:S05]  /*a570*/  BRA `(.L_x_5443) ;  /* 0x0000000000047947 */ /* 0x000fea0003800000 */
.L_x_5444:
[----:B------:R1:W-:Y:S02]  /*a580*/  STS.128 [R52], RZ ;  /* 0x000000ff34007388 */ /* 0x0003e40000000c00 */
.L_x_5443:
[----:B------:R-:W-:Y:S05]  /*a590*/  BSYNC.RECONVERGENT B1 ;  /* 0x0000000000017941 */ /* 0x000fea0003800200 */
.L_x_5442:
        /* <DEDUP_REMOVED lines=92> */
.L_x_5450:
[----:B------:R-:W-:Y:S05]  /*ab60*/  BSYNC.RECONVERGENT B0 ;  /* 0x0000000000007941 */ /* 0x000fea0003800200 */
.L_x_5449:
[----:B-----5:R4:W-:Y:S02]  /*ab70*/  STS.128 [R52+0x800], R16 ;  /* 0x0008001034007388 */ /* 0x0209e40000000c00 */
.L_x_5448:
[----:B------:R-:W-:Y:S05]  /*ab80*/  BSYNC.RECONVERGENT B1 ;  /* 0x0000000000017941 */ /* 0x000fea0003800200 */
.L_x_5447:
        /* <DEDUP_REMOVED lines=93> */
.L_x_5454:
[----:B------:R-:W-:Y:S05]  /*b160*/  BSYNC.RECONVERGENT B0 ;  /* 0x0000000000007941 */ /* 0x000fea0003800200 */
.L_x_5453:
[----:B-----5:R4:W-:Y:S02]  /*b170*/  STS.128 [R52+0x1000], R16 ;  /* 0x0010001034007388 */ /* 0x0209e40000000c00 */
.L_x_5452:
[----:B------:R-:W-:Y:S05]  /*b180*/  BSYNC.RECONVERGENT B1 ;  /* 0x0000000000017941 */ /* 0x000fea0003800200 */
.L_x_5451:
        /* <DEDUP_REMOVED lines=91> */
.L_x_5456:
[----:B------:R-:W-:Y:S05]  /*b740*/  BSYNC.RECONVERGENT B0 ;  /* 0x0000000000007941 */ /* 0x000fea0003800200 */
.L_x_5455:
[----:B-----5:R4:W-:Y:S02]  /*b750*/  STS.128 [R52+0x1800], R16 ;  /* 0x0018001034007388 */ /* 0x0209e40000000c00 */
.L_x_5425:
[----:B------:R-:W-:Y:S05]  /*b760*/  BSYNC.RECONVERGENT B2 ;  /* 0x0000000000027941 */ /* 0x000fea0003800200 */
.L_x_5416:
        /* <DEDUP_REMOVED lines=12> */
.L_x_5459:
[----:B------:R1:W-:Y:S02]  /*b830*/  STS.128 [R52+0x2000], RZ ;  /* 0x002000ff34007388 */ /* 0x0003e40000000c00 */
.L_x_5458:
[----:B------:R-:W-:Y:S05]  /*b840*/  BSYNC.RECONVERGENT B0 ;  /* 0x0000000000007941 */ /* 0x000fea0003800200 */
.L_x_5457:
[----:B------:R-:W-:Y:S01]  /*b850*/  ISETP.GE.AND P1, PT, R20, R3, PT ;  /* 0x000000031400720c */ /* 0x000fe20003f26270 */
[C---:B--2--5:R-:W-:Y:S01]  /*b860*/  IMAD.SHL.U32 R7, R73.reuse, 0x2, RZ ;  /* 0x0000000249077824 */ /* 0x064fe200078e00ff */
[----:B------:R-:W-:Y:S01]  /*b870*/  SHF.L.U64.HI R2, R73, 0x1, R72 ;  /* 0x0000000149027819 */ /* 0x000fe20000010248 */
[----:B------:R-:W-:Y:S03]  /*b880*/  BSSY.RECONVERGENT B0, `(.L_x_5460) ;  /* 0x000000d000007945 */ /* 0x000fe60003800200 */
[----:B------:R-:W-:-:S05]  /*b890*/  IADD3 R8, P0, PT, R7, R172, RZ ;  /* 0x000000ac07087210 */ /* 0x000fca0007f1e0ff */
[----:B------:R-:W-:Y:S02]  /*b8a0*/  IMAD.X R9, R2, 0x1, R173, P0 ;  /* 0x0000000102097824 */ /* 0x000fe400000e06ad */
        /* <DEDUP_REMOVED lines=9> */
.L_x_5462:
[----:B------:R2:W-:Y:S02]  /*b940*/  STS.128 [R52+0x2800], RZ ;  /* 0x002800ff34007388 */ /* 0x0005e40000000c00 */
.L_x_5461:
[----:B------:R-:W-:Y:S05]  /*b950*/  BSYNC.RECONVERGENT B0 ;  /* 0x0000000000007941 */ /* 0x000fea0003800200 */
.L_x_5460:
        /* <DEDUP_REMOVED lines=14> */
.L_x_5465:
[----:B------:R1:W-:Y:S02]  /*ba40*/  STS.128 [R52+0x3000], RZ ;  /* 0x003000ff34007388 */ /* 0x0003e40000000c00 */
.L_x_5464:
[----:B------:R-:W-:Y:S05]  /*ba50*/  BSYNC.RECONVERGENT B0 ;  /* 0x0000000000007941 */ /* 0x000fea0003800200 */
.L_x_5463:
        /* <DEDUP_REMOVED lines=14> */
.L_x_5468:
[----:B------:R1:W-:Y:S02]  /*bb40*/  STS.128 [R52+0x3800], RZ ;  /* 0x003800ff34007388 */ /* 0x0003e40000000c00 */
.L_x_5467:
[----:B------:R-:W-:Y:S05]  /*bb50*/  BSYNC.RECONVERGENT B0 ;  /* 0x0000000000007941 */ /* 0x000fea0003800200 */
.L_x_5466:
        /* <DEDUP_REMOVED lines=18> */
.L_x_5471:
[----:B------:R4:W-:Y:S02]  /*bc80*/  STS.128 [R52+0x4000], RZ ;  /* 0x004000ff34007388 */ /* 0x0009e40000000c00 */
.L_x_5470:
[----:B------:R-:W-:Y:S05]  /*bc90*/  BSYNC.RECONVERGENT B0 ;  /* 0x0000000000007941 */ /* 0x000fea0003800200 */
.L_x_5469:
[----:B------:R-:W-:Y:S01]  /*bca0*/  IADD3 R6, PT, PT, R130, 0x50, RZ ;  /* 0x0000005082067810 */ /* 0x000fe20007ffe0ff */
[----:B------:R-:W-:Y:S03]  /*bcb0*/  BSSY.RECONVERGENT B0, `(.L_x_5472) ;  /* 0x000000f000007945 */ /* 0x000fe60003800200 */
[----:B------:R-:W-:-:S13]  /*bcc0*/  ISETP.GE.AND P0, PT, R6, R3, PT ;  /* 0x000000030600720c */ /* 0x000fda0003f06270 */
        /* <DEDUP_REMOVED lines=12> */
.L_x_5474:
[----:B------:R1:W-:Y:S02]  /*bd90*/  STS.128 [R52+0x4800], RZ ;  /* 0x004800ff34007388 */ /* 0x0003e40000000c00 */
.L_x_5473:
[----:B------:R-:W-:Y:S05]  /*bda0*/  BSYNC.RECONVERGENT B0 ;  /* 0x0000000000007941 */ /* 0x000fea0003800200 */
.L_x_5472:
        /* <DEDUP_REMOVED lines=18> */
.L_x_5477:
[----:B------:R1:W-:Y:S02]  /*bed0*/  STS.128 [R52+0x5000], RZ ;  /* 0x005000ff34007388 */ /* 0x0003e40000000c00 */
.L_x_5476:
[----:B------:R-:W-:Y:S05]  /*bee0*/  BSYNC.RECONVERGENT B0 ;  /* 0x0000000000007941 */ /* 0x000fea0003800200 */
.L_x_5475:
[----:B------:R-:W-:Y:S01]  /*bef0*/  VIADD R130, R130, 0x70 ;  /* 0x0000007082827836 */ /* 0x000fe20000000000 */
[----:B------:R-:W-:Y:S01]  /*bf00*/  BSSY.RECONVERGENT B0, `(.L_x_5478) ;  /* 0x0000012000007945 */ /* 0x000fe20003800200 */
[----:B------:R-:W-:-:S03]  /*bf10*/  IMAD.SHL.U32 R5, R66, 0x20, RZ ;  /* 0x0000002042057824 */ /* 0x000fc600078e00ff */
        /* <DEDUP_REMOVED lines=15> */
.L_x_5480:
[----:B------:R1:W-:Y:S02]  /*c010*/  STS.128 [R52+0x5800], RZ ;  /* 0x005800ff34007388 */ /* 0x0003e40000000c00 */
.L_x_5479:
[----:B------:R-:W-:Y:S05]  /*c020*/  BSYNC.RECONVERGENT B0 ;  /* 0x0000000000007941 */ /* 0x000fea0003800200 */
.L_x_5478:
[----:B------:R-:W0:Y:S01]  /*c030*/  LDGDEPBAR ;  /* 0x00000000000079af */ /* 0x000e220000000000 */
[----:B------:R-:W5:Y:S01]  /*c040*/  LDCU UR4, c[0x0][0x508] ;  /* 0x0000a100ff0477ac */ /* 0x000f620008000800 */
        /* <DEDUP_REMOVED lines=21> */
.L_x_5483:
[----:B------:R2:W-:Y:S01]  /*c1a0*/  STS.128 [R52+0x6000], RZ ;  /* 0x006000ff34007388 */ /* 0x0005e20000000c00 */
[----:B------:R-:W-:Y:S05]  /*c1b0*/  BRA `(.L_x_5484) ;  /* 0x0000000000047947 */ /* 0x000fea0003800000 */
.L_x_5482:
[----:B------:R1:W-:Y:S02]  /*c1c0*/  STS.128 [R52+0x6000], RZ ;  /* 0x006000ff34007388 */ /* 0x0003e40000000c00 */
.L_x_5484:
[----:B------:R-:W-:Y:S05]  /*c1d0*/  BSYNC.RECONVERGENT B0 ;  /* 0x0000000000007941 */ /* 0x000fea0003800200 */
.L_x_5481:
        /* <DEDUP_REMOVED lines=16> */
.L_x_5487:
[----:B------:R1:W-:Y:S02]  /*c2e0*/  STS.128 [R52+0x6800], RZ ;  /* 0x006800ff34007388 */ /* 0x0003e40000000c00 */
.L_x_5486:
[----:B------:R-:W-:Y:S05]  /*c2f0*/  BSYNC.RECONVERGENT B0 ;  /* 0x0000000000007941 */ /* 0x000fea0003800200 */
.L_x_5485:
        /* <DEDUP_REMOVED lines=15> */
.L_x_5490:
[----:B------:R1:W-:Y:S02]  /*c3f0*/  STS.128 [R52+0x7000], RZ ;  /* 0x007000ff34007388 */ /* 0x0003e40000000c00 */
.L_x_5489:
[----:B------:R-:W-:Y:S05]  /*c400*/  BSYNC.RECONVERGENT B0 ;  /* 0x0000000000007941 */ /* 0x000fea0003800200 */
.L_x_5488:
        /* <DEDUP_REMOVED lines=15> */
.L_x_5493:
[----:B------:R1:W-:Y:S02]  /*c500*/  STS.128 [R52+0x7800], RZ ;  /* 0x007800ff34007388 */ /* 0x0003e40000000c00 */
.L_x_5492:
[----:B------:R-:W-:Y:S05]  /*c510*/  BSYNC.RECONVERGENT B0 ;  /* 0x0000000000007941 */ /* 0x000fea0003800200 */
.L_x_5491:
        /* <DEDUP_REMOVED lines=18> */
.L_x_5496:
[----:B------:R1:W-:Y:S02]  /*c640*/  STS.128 [R52+0x8000], RZ ;  /* 0x008000ff34007388 */ /* 0x0003e40000000c00 */
.L_x_5495:
[----:B------:R-:W-:Y:S05]  /*c650*/  BSYNC.RECONVERGENT B0 ;  /* 0x0000000000007941 */ /* 0x000fea0003800200 */
.L_x_5494:
        /* <DEDUP_REMOVED lines=15> */
.L_x_5499:
[----:B------:R1:W-:Y:S02]  /*c750*/  STS.128 [R52+0x8800], RZ ;  /* 0x008800ff34007388 */ /* 0x0003e40000000c00 */
.L_x_5498:
[----:B------:R-:W-:Y:S05]  /*c760*/  BSYNC.RECONVERGENT B0 ;  /* 0x0000000000007941 */ /* 0x000fea0003800200 */
.L_x_5497:
        /* <DEDUP_REMOVED lines=18> */
.L_x_5502:
[----:B------:R1:W-:Y:S02]  /*c890*/  STS.128 [R52+0x9000], RZ ;  /* 0x009000ff34007388 */ /* 0x0003e40000000c00 */
.L_x_5501:
[----:B------:R-:W-:Y:S05]  /*c8a0*/  BSYNC.RECONVERGENT B0 ;  /* 0x0000000000007941 */ /* 0x000fea0003800200 */
.L_x_5500:
        /* <DEDUP_REMOVED lines=16> */
.L_x_5505:
[----:B------:R1:W-:Y:S02]  /*c9b0*/  STS.128 [R52+0x9800], RZ ;  /* 0x009800ff34007388 */ /* 0x0003e40000000c00 */
.L_x_5504:
[----:B------:R-:W-:Y:S05]  /*c9c0*/  BSYNC.RECONVERGENT B0 ;  /* 0x0000000000007941 */ /* 0x000fea0003800200 */
.L_x_5503:
[----:B------:R-:W-:Y:S01]  /*c9d0*/  LOP3.LUT R0, R75, 0x8, R66, 0x78, !PT ;  /* 0x000000084b007812 */ /* 0x000fe200078e7842 */
[----:B------:R-:W5:Y:S01]  /*c9e0*/  LDCU UR14, c[0x0][0x50c] ;  /* 0x0000a180ff0e77ac */ /* 0x000f620008000800 */
[----:B------:R-:W-:Y:S01]  /*c9f0*/  SHF.L.U32 R70, R70, 0xa, RZ ;  /* 0x0000000a46467819 */ /* 0x000fe200000006ff */
[----:B------:R-:W0:Y:S01]  /*ca00*/  LDGDEPBAR ;  /* 0x00000000000079af */ /* 0x000e220000000000 */
[----:B------:R-:W-:Y:S02]  /*ca10*/  LOP3.LUT R0, R0, 0x38, R69, 0x78, !PT ;  /* 0x0000003800007812 */ /* 0x000fe400078e7845 */
[----:B------:R-:W-:Y:S02]  /*ca20*/  LOP3.LUT R3, R70, 0x400, RZ, 0xc0, !PT ;  /* 0x0000040046037812 */ /* 0x000fe400078ec0ff */
[----:B------:R-:W-:Y:S02]  /*ca30*/  LEA R167, R167, UR5, 0x1 ;  /* 0x00000005a7a77c11 */ /* 0x000fe4000f8e08ff */
[----:B------:R-:W-:-:S02]  /*ca40*/  LEA R0, R0, R3, 0x1 ;  /* 0x0000000300007211 */ /* 0x000fc400078e08ff */
[----:B------:R-:W-:Y:S01]  /*ca50*/  R2P PR, R66, 0x6 ;  /* 0x0000000642007804 */ /* 0x000fe20000000000 */
[----:B-1----:R-:W-:Y:S01]  /*ca60*/  LDSM.16.M88.4 R8, [R167] ;  /* 0x00000000a708783b */ /* 0x002fe20000000200 */
[----:B------:R-:W-:Y:S02]  /*ca70*/  MOV R3, 0x20 ;  /* 0x0000002000037802 */ /* 0x000fe40000000f00 */
[----:B------:R-:W-:Y:S01]  /*ca80*/  IADD3 R166, PT, PT, R0, UR5, RZ ;  /* 0x0000000500a67c10 */ /* 0x000fe2000fffe0ff */
[----:B------:R-:W1:Y:S01]  /*ca90*/  LDSM.16.M88.4 R32, [R0+UR5+0x2000] ;  /* 0x002000050020783b */ /* 0x000e620008000200 */
[----:B------:R-:W-:Y:S02]  /*caa0*/  SEL R3, R3, 0xffffffe0, !P1 ;  /* 0xffffffe003037807 */ /* 0x000fe40004800000 */
[----:B------:R-:W-:Y:S01]  /*cab0*/  MOV R5, 0x40 ;  /* 0x0000004000057802 */ /* 0x000fe20000000f00 */
[----:B------:R-:W2:Y:S01]  /*cac0*/  LDSM.16.M88.4 R12, [R0+UR5+0x2800] ;  /* 0x00280005000c783b */ /* 0x000ea20008000200 */
[----:B------:R-:W-:-:S02]  /*cad0*/  IADD3 R165, PT, PT, R167, R3, RZ ;  /* 0x00000003a7a57210 */ /* 0x000fc40007ffe0ff */
[C---:B------:R-:W-:Y:S02]  /*cae0*/  IADD3 R161, PT, PT, R166.reuse, R3, RZ ;  /* 0x00000003a6a17210 */ /* 0x040fe40007ffe0ff */
[----:B------:R-:W-:Y:S01]  /*caf0*/  SEL R5, R5, 0xffffffc0, !P2 ;  /* 0xffffffc005057807 */ /* 0x000fe20005000000 */
[----:B------:R-:W-:Y:S01]  /*cb00*/  LDSM.16.M88.4 R48, [R165] ;  /* 0x00000000a530783b */ /* 0x000fe20000000200 */
[----:B------:R-:W-:Y:S02]  /*cb10*/  ISETP.GT.AND P0, PT, R61, R168, PT ;  /* 0x000000a83d00720c */ /* 0x000fe40003f04270 */
[-C--:B------:R-:W-:Y:S01]  /*cb20*/  IADD3 R164, PT, PT, R167, R5.reuse, RZ ;  /* 0x00000005a7a47210 */ /* 0x080fe20007ffe0ff */
[----:B------:R-:W3:Y:S01]  /*cb30*/  LDSM.16.M88.4 R44, [R161+0x2000] ;  /* 0x00200000a12c783b */ /* 0x000ee20000000200 */
[----:B------:R-:W-:Y:S02]  /*cb40*/  IADD3 R160, PT, PT, R166, R5, RZ ;  /* 0x00000005a6a07210 */ /* 0x000fe40007ffe0ff */
[C---:B------:R-:W-:Y:S01]  /*cb50*/  IADD3 R163, PT, PT, R3.reuse, R164, RZ ;  /* 0x000000a403a37210 */ /* 0x040fe20007ffe0ff */
[----:B------:R-:W-:Y:S01]  /*cb60*/  LDSM.16.M88.4 R36, [R164] ;  /* 0x00000000a424783b */ /* 0x000fe20000000200 */
[----:B------:R-:W-:-:S02]  /*cb70*/  IADD3 R107, PT, PT, R3, R160, RZ ;  /* 0x000000a0036b7210 */ /* 0x000fc40007ffe0ff */
[C---:B------:R-:W-:Y:S01]  /*cb80*/  VIMNMX R53, PT, PT, R4.reuse, R65, PT ;  /* 0x0000004104357248 */ /* 0x040fe20003fe0100 */
[----:B------:R-:W4:Y:S01]  /*cb90*/  LDSM.16.M88.4 R40, [R160+0x2000] ;  /* 0x00200000a028783b */ /* 0x000f220000000200 */
[----:B------:R-:W-:-:S03]  /*cba0*/  VIADDMNMX R54, R4, 0x8, R65, PT ;  /* 0x0000000804367846 */ /* 0x000fc60003800141 */
[----:B------:R-:W-:Y:S04]  /*cbb0*/  LDSM.16.M88.4 R16, [R163] ;  /* 0x00000000a310783b */ /* 0x000fe80000000200 */
[----:B------:R-:W-:Y:S04]  /*cbc0*/  LDSM.16.M88.4 R68, [R107+0x2000] ;  /* 0x002000006b44783b */ /* 0x000fe80000000200 */
[----:B------:R-:W5:Y:S04]  /*cbd0*/  LDSM.16.M88.4 R28, [R161+0x2800] ;  /* 0x00280000a11c783b */ /* 0x000f680000000200 */
[----:B------:R-:W-:Y:S01]  /*cbe0*/  LDSM.16.M88.4 R76, [R160+0x2800] ;  /* 0x00280000a04c783b */ /* 0x000fe20000000200 */
[C---:B-1----:R-:W-:Y:S03]  /*cbf0*/  HMMA.16816.F32 R20, R8.reuse, R32, RZ ;  /* 0x000000200814723c */ /* 0x042fe600000018ff */
[----:B------:R-:W-:Y:S04]  /*cc00*/  LDSM.16.M88.4 R72, [R107+0x2800] ;  /* 0x002800006b48783b */ /* 0x000fe80000000200 */
[----:B------:R-:W-:Y:S01]  /*cc10*/  LDSM.16.M88.4 R80, [R160+0x3000] ;  /* 0x00300000a050783b */ /* 0x000fe20000000200 */
[C---:B------:R-:W-:Y:S08]  /*cc20*/  HMMA.16816.F32 R32, R8.reuse, R34, RZ ;  /* 0x000000220820723c */ /* 0x040ff000000018ff */
[----:B--2---:R-:W-:Y:S08]  /*cc30*/  HMMA.16816.F32 R56, R8, R12, RZ ;  /* 0x0000000c0838723c */ /* 0x004ff000000018ff */
[C---:B---3--:R-:W-:Y:S08]  /*cc40*/  HMMA.16816.F32 R20, R48.reuse, R44, R20 ;  /* 0x0000002c3014723c */ /* 0x048ff00000001814 */
[----:B------:R-:W-:Y:S01]  /*cc50*/  HMMA.16816.F32 R32, R48, R46, R32 ;  /* 0x0000002e3020723c */ /* 0x000fe20000001820 */
[----:B------:R-:W1:Y:S07]  /*cc60*/  LDSM.16.M88.4 R44, [R0+UR5+0x3000] ;  /* 0x00300005002c783b */ /* 0x000e6e0008000200 */
[----:B------:R-:W-:Y:S08]  /*cc70*/  HMMA.16816.F32 R12, R8, R14, RZ ;  /* 0x0000000e080c723c */ /* 0x000ff000000018ff */
[C---:B----4-:R-:W-:Y:S08]  /*cc80*/  HMMA.16816.F32 R20, R36.reuse, R40, R20 ;  /* 0x000000282414723c */ /* 0x050ff00000001814 */
[----:B------:R-:W-:Y:S01]  /*cc90*/  HMMA.16816.F32 R32, R36, R42, R32 ;  /* 0x0000002a2420723c */ /* 0x000fe20000001820 */
[----:B------:R-:W2:Y:S07]  /*cca0*/  LDSM.16.M88.4 R40, [R161+0x3000] ;  /* 0x00300000a128783b */ /* 0x000eae0000000200 */
[----:B-----5:R-:W-:Y:S08]  /*ccb0*/  HMMA.16816.F32 R56, R48, R28, R56 ;  /* 0x0000001c3038723c */ /* 0x020ff00000001838 */
[C---:B------:R-:W-:Y:S08]  /*ccc0*/  HMMA.16816.F32 R20, R16.reuse, R68, R20 ;  /* 0x000000441014723c */ /* 0x040ff00000001814 */
[----:B------:R-:W-:Y:S01]  /*ccd0*/  HMMA.16816.F32 R32, R16, R70, R32 ;  /* 0x000000461020723c */ /* 0x000fe20000001820 */
[----:B------:R-:W3:Y:S07]  /*cce0*/  LDSM.16.M88.4 R68, [R0+UR5+0x3800] ;  /* 0x003800050044783b */ /* 0x000eee0008000200 */
[----:B------:R-:W-:Y:S03]  /*ccf0*/  HMMA.16816.F32 R12, R48, R30, R12 ;  /* 0x0000001e300c723c */ /* 0x000fe6000000180c */
[----:B------:R-:W-:Y:S01]  /*cd00*/  FMUL.FTZ R6, R20, UR14 ;  /* 0x0000000e14067c20 */ /* 0x000fe20008410000 */
[----:B------:R-:W-:Y:S01]  /*cd10*/  FMUL.FTZ R26, R21, UR14 ;  /* 0x0000000e151a7c20 */ /* 0x000fe20008410000 */
[----:B------:R-:W-:Y:S01]  /*cd20*/  FMUL.FTZ R27, R22, UR14 ;  /* 0x0000000e161b7c20 */ /* 0x000fe20008410000 */
[----:B------:R-:W-:-:S02]  /*cd30*/  FMUL.FTZ R66, R23, UR14 ;  /* 0x0000000e17427c20 */ /* 0x000fc40008410000 */
[C---:B-1----:R-:W-:Y:S01]  /*cd40*/  HMMA.16816.F32 R28, R8.reuse, R44, RZ ;  /* 0x0000002c081c723c */ /* 0x042fe200000018ff */
[----:B------:R-:W1:Y:S02]  /*cd50*/  MUFU.TANH R6, R6 ;  /* 0x0000000600067308 */ /* 0x000e640000002400 */
[----:B------:R-:W-:Y:S01]  /*cd60*/  FMUL.FTZ R32, R32, UR14 ;  /* 0x0000000e20207c20 */ /* 0x000fe20008410000 */
[----:B------:R-:W-:Y:S01]  /*cd70*/  FMUL.FTZ R84, R33, UR14 ;  /* 0x0000000e21547c20 */ /* 0x000fe20008410000 */
[----:B------:R-:W-:Y:S01]  /*cd80*/  FMUL.FTZ R85, R34, UR14 ;  /* 0x0000000e22557c20 */ /* 0x000fe20008410000 */
[----:B------:R-:W-:Y:S02]  /*cd90*/  FMUL.FTZ R86, R35, UR14 ;  /* 0x0000000e23567c20 */ /* 0x000fe40008410000 */
[----:B------:R-:W-:Y:S01]  /*cda0*/  HMMA.16816.F32 R20, R8, R46, RZ ;  /* 0x0000002e0814723c */ /* 0x000fe200000018ff */
[----:B------:R-:W4:Y:S01]  /*cdb0*/  LDSM.16.M88.4 R44, [R161+0x3800] ;  /* 0x00380000a12c783b */ /* 0x000f220000000200 */
[----:B------:R3:W1:Y:S06]  /*cdc0*/  MUFU.TANH R67, R32 ;  /* 0x0000002000437308 */ /* 0x00066c0000002400 */
[----:B------:R-:W-:Y:S02]  /*cdd0*/  HMMA.16816.F32 R56, R36, R76, R56 ;  /* 0x0000004c2438723c */ /* 0x000fe40000001838 */
[----:B------:R-:W1:Y:S06]  /*cde0*/  MUFU.TANH R26, R26 ;  /* 0x0000001a001a7308 */ /* 0x000e6c0000002400 */
[----:B--2---:R-:W-:Y:S02]  /*cdf0*/  HMMA.16816.F32 R28, R48, R40, R28 ;  /* 0x00000028301c723c */ /* 0x004fe4000000181c */
[----:B------:R-:W2:Y:S06]  /*ce00*/  MUFU.TANH R27, R27 ;  /* 0x0000001b001b7308 */ /* 0x000eac0000002400 */
[----:B------:R-:W-:Y:S01]  /*ce10*/  HMMA.16816.F32 R12, R36, R78, R12 ;  /* 0x0000004e240c723c */ /* 0x000fe2000000180c */
[----:B------:R-:W-:Y:S01]  /*ce20*/  LDSM.16.M88.4 R76, [R0+UR5+0x4000] ;  /* 0x00400005004c783b */ /* 0x000fe20008000200 */
[----:B------:R-:W1:Y:S06]  /*ce30*/  MUFU.TANH R66, R66 ;  /* 0x0000004200427308 */ /* 0x000e6c0000002400 */
[----:B------:R-:W-:Y:S01]  /*ce40*/  HMMA.16816.F32 R20, R48, R42, R20 ;  /* 0x0000002a3014723c */ /* 0x000fe20000001814 */
[----:B------:R-:W5:Y:S01]  /*ce50*/  LDSM.16.M88.4 R40, [R107+0x3000] ;  /* 0x003000006b28783b */ /* 0x000f620000000200 */
[----:B------:R-:W1:Y:S06]  /*ce60*/  MUFU.TANH R84, R84 ;  /* 0x0000005400547308 */ /* 0x000e6c0000002400 */
[----:B------:R-:W-:Y:S02]  /*ce70*/  HMMA.16816.F32 R56, R16, R72, R56 ;  /* 0x000000481038723c */ /* 0x000fe40000001838 */
[----:B------:R-:W1:Y:S06]  /*ce80*/  MUFU.TANH R85, R85 ;  /* 0x0000005500557308 */ /* 0x000e6c0000002400 */
[----:B---3--:R-:W-:Y:S02]  /*ce90*/  HMMA.16816.F32 R32, R8, R68, RZ ;  /* 0x000000440820723c */ /* 0x008fe400000018ff */
[----:B------:R-:W3:Y:S06]  /*cea0*/  MUFU.TANH R86, R86 ;  /* 0x0000005600567308 */ /* 0x000eec0000002400 */
[----:B------:R-:W-:Y:S01]  /*ceb0*/  HMMA.16816.F32 R12, R16, R74, R12 ;  /* 0x0000004a100c723c */ /* 0x000fe2000000180c */
[----:B------:R-:W2:Y:S02]  /*cec0*/  LDSM.16.M88.4 R72, [R160+0x3800] ;  /* 0x00380000a048783b */ /* 0x000ea40000000200 */
[----:B------:R-:W-:Y:S01]  /*ced0*/  FMUL.FTZ R56, R56, UR14 ;  /* 0x0000000e38387c20 */ /* 0x000fe20008410000 */
[----:B------:R-:W-:Y:S01]  /*cee0*/  FMUL.FTZ R57, R57, UR14 ;  /* 0x0000000e39397c20 */ /* 0x000fe20008410000 */
[----:B------:R-:W-:Y:S01]  /*cef0*/  FMUL.FTZ R89, R58, UR14 ;  /* 0x0000000e3a597c20 */ /* 0x000fe20008410000 */
[----:B------:R-:W-:Y:S01]  /*cf00*/  FMUL.FTZ R90, R59, UR14 ;  /* 0x0000000e3b5a7c20 */ /* 0x000fe20008410000 */
[----:B------:R-:W1:Y:S01]  /*cf10*/  MUFU.TANH R87, R56 ;  /* 0x0000003800577308 */ /* 0x000e620000002400 */
[----:B------:R-:W-:Y:S07]  /*cf20*/  HMMA.16816.F32 R68, R8, R70, RZ ;  /* 0x000000460844723c */ /* 0x000fee00000018ff */
[----:B------:R3:W1:Y:S01]  /*cf30*/  MUFU.TANH R88, R57 ;  /* 0x0000003900587308 */ /* 0x0006620000002400 */
[----:B------:R-:W-:Y:S03]  /*cf40*/  HMMA.16816.F32 R28, R36, R80, R28 ;  /* 0x00000050241c723c */ /* 0x000fe6000000181c */
[----:B------:R-:W-:Y:S01]  /*cf50*/  FMUL.FTZ R12, R12, UR14 ;  /* 0x0000000e0c0c7c20 */ /* 0x000fe20008410000 */
[----:B------:R-:W-:Y:S01]  /*cf60*/  FMUL.FTZ R92, R13, UR14 ;  /* 0x0000000e0d5c7c20 */ /* 0x000fe20008410000 */
[----:B------:R-:W-:Y:S01]  /*cf70*/  FMUL.FTZ R93, R14, UR14 ;  /* 0x0000000e0e5d7c20 */ /* 0x000fe20008410000 */
[----:B------:R-:W-:Y:S01]  /*cf80*/  FMUL.FTZ R94, R15, UR14 ;  /* 0x0000000e0f5e7c20 */ /* 0x000fe20008410000 */
[----:B------:R1:W1:Y:S01]  /*cf90*/  MUFU.TANH R91, R12 ;  /* 0x0000000c005b7308 */ /* 0x0002620000002400 */
[C---:B----4-:R-:W-:Y:S07]  /*cfa0*/  HMMA.16816.F32 R32, R48.reuse, R44, R32 ;  /* 0x0000002c3020723c */ /* 0x050fee0000001820 */
[----:B------:R-:W4:Y:S01]  /*cfb0*/  MUFU.TANH R89, R89 ;  /* 0x0000005900597308 */ /* 0x000f220000002400 */
[----:B------:R-:W-:Y:S01]  /*cfc0*/  HMMA.16816.F32 R68, R48, R46, R68 ;  /* 0x0000002e3044723c */ /* 0x000fe20000001844 */
[----:B---3--:R-:W3:Y:S04]  /*cfd0*/  LDSM.16.M88.4 R56, [R161+0x4000] ;  /* 0x00400000a138783b */ /* 0x008ee80000000200 */
[----:B------:R-:W4:Y:S02]  /*cfe0*/  LDSM.16.M88.4 R44, [R107+0x3800] ;  /* 0x003800006b2c783b */ /* 0x000f240000000200 */
[----:B------:R-:W1:Y:S01]  /*cff0*/  MUFU.TANH R90, R90 ;  /* 0x0000005a005a7308 */ /* 0x000e620000002400 */
[----:B-----5:R-:W-:Y:S07]  /*d000*/  HMMA.16816.F32 R28, R16, R40, R28 ;  /* 0x00000028101c723c */ /* 0x020fee000000181c */
[----:B------:R-:W2:Y:S01]  /*d010*/  MUFU.TANH R92, R92 ;  /* 0x0000005c005c7308 */ /* 0x000ea20000002400 */
[----:B------:R-:W-:Y:S01]  /*d020*/  HMMA.16816.F32 R20, R36, R82, R20 ;  /* 0x000000522414723c */ /* 0x000fe20000001814 */
[----:B------:R-:W5:Y:S06]  /*d030*/  LDSM.16.M88.4 R80, [R160+0x4000] ;  /* 0x00400000a050783b */ /* 0x000f6c0000000200 */
[----:B------:R-:W3:Y:S01]  /*d040*/  MUFU.TANH R93, R93 ;  /* 0x0000005d005d7308 */ /* 0x000ee20000002400 */
[----:B-1----:R-:W-:Y:S03]  /*d050*/  HMMA.16816.F32 R12, R8, R76, RZ ;  /* 0x0000004c080c723c */ /* 0x002fe600000018ff */
[----:B------:R-:W-:Y:S01]  /*d060*/  FMUL.FTZ R28, R28, UR14 ;  /* 0x0000000e1c1c7c20 */ /* 0x000fe20008410000 */
[----:B------:R-:W-:Y:S01]  /*d070*/  FMUL.FTZ R96, R29, UR14 ;  /* 0x0000000e1d607c20 */ /* 0x000fe20008410000 */
[----:B------:R-:W-:Y:S01]  /*d080*/  FMUL.FTZ R97, R30, UR14 ;  /* 0x0000000e1e617c20 */ /* 0x000fe20008410000 */
[----:B------:R-:W-:Y:S01]  /*d090*/  FMUL.FTZ R98, R31, UR14 ;  /* 0x0000000e1f627c20 */ /* 0x000fe20008410000 */
[----:B------:R1:W1:Y:S01]  /*d0a0*/  MUFU.TANH R95, R28 ;  /* 0x0000001c005f7308 */ /* 0x0002620000002400 */
[----:B--2---:R-:W-:Y:S07]  /*d0b0*/  HMMA.16816.F32 R32, R36, R72, R32 ;  /* 0x000000482420723c */ /* 0x004fee0000001820 */
[----:B------:R-:W2:Y:S01]  /*d0c0*/  MUFU.TANH R94, R94 ;  /* 0x0000005e005e7308 */ /* 0x000ea20000002400 */
[----:B------:R-:W-:Y:S01]  /*d0d0*/  HMMA.16816.F32 R20, R16, R42, R20 ;  /* 0x0000002a1014723c */ /* 0x000fe20000001814 */
[----:B------:R-:W2:Y:S06]  /*d0e0*/  LDSM.16.M88.4 R40, [R0+UR5+0x4800] ;  /* 0x004800050028783b */ /* 0x000eac0008000200 */
[----:B------:R-:W2:Y:S01]  /*d0f0*/  MUFU.TANH R96, R96 ;  /* 0x0000006000607308 */ /* 0x000ea20000002400 */
[----:B-1----:R-:W-:Y:S01]  /*d100*/  HMMA.16816.F32 R28, R8, R78, RZ ;  /* 0x0000004e081c723c */ /* 0x002fe200000018ff */
[----:B------:R-:W-:Y:S06]  /*d110*/  LDSM.16.M88.4 R76, [R161+0x4800] ;  /* 0x00480000a14c783b */ /* 0x000fec0000000200 */
[----:B------:R-:W1:Y:S01]  /*d120*/  MUFU.TANH R97, R97 ;  /* 0x0000006100617308 */ /* 0x000e620000002400 */
[----:B------:R-:W-:Y:S01]  /*d130*/  HMMA.16816.F32 R68, R36, R74, R68 ;  /* 0x0000004a2444723c */ /* 0x000fe20000001844 */
[----:B------:R-:W1:Y:S02]  /*d140*/  LDSM.16.M88.4 R72, [R107+0x4000] ;  /* 0x004000006b48783b */ /* 0x000e640000000200 */
[----:B------:R-:W-:Y:S01]  /*d150*/  FMUL.FTZ R20, R20, UR14 ;  /* 0x0000000e14147c20 */ /* 0x000fe20008410000 */
[----:B------:R-:W-:Y:S01]  /*d160*/  FMUL.FTZ R102, R21, UR14 ;  /* 0x0000000e15667c20 */ /* 0x000fe20008410000 */
[----:B------:R-:W-:Y:S01]  /*d170*/  FMUL.FTZ R104, R22, UR14 ;  /* 0x0000000e16687c20 */ /* 0x000fe20008410000 */
[----:B------:R-:W-:Y:S01]  /*d180*/  FMUL.FTZ R105, R23, UR14 ;  /* 0x0000000e17697c20 */ /* 0x000fe20008410000 */
[----:B------:R2:W1:Y:S01]  /*d190*/  MUFU.TANH R99, R20 ;  /* 0x0000001400637308 */ /* 0x0004620000002400 */
[----:B---3--:R-:W-:Y:S07]  /*d1a0*/  HMMA.16816.F32 R12, R48, R56, R12 ;  /* 0x00000038300c723c */ /* 0x008fee000000180c */
[----:B------:R-:W3:Y:S01]  /*d1b0*/  MUFU.TANH R98, R98 ;  /* 0x0000006200627308 */ /* 0x000ee20000002400 */
[----:B----4-:R-:W-:Y:S07]  /*d1c0*/  HMMA.16816.F32 R32, R16, R44, R32 ;  /* 0x0000002c1020723c */ /* 0x010fee0000001820 */
[----:B------:R-:W4:Y:S01]  /*d1d0*/  MUFU.TANH R102, R102 ;  /* 0x0000006600667308 */ /* 0x000f220000002400 */
[----:B------:R-:W-:Y:S01]  /*d1e0*/  HMMA.16816.F32 R28, R48, R58, R28 ;  /* 0x0000003a301c723c */ /* 0x000fe2000000181c */
[----:B------:R-:W3:Y:S06]  /*d1f0*/  LDSM.16.M88.4 R56, [R0+UR5+0x5000] ;  /* 0x005000050038783b */ /* 0x000eec0008000200 */
[----:B------:R-:W1:Y:S01]  /*d200*/  MUFU.TANH R104, R104 ;  /* 0x0000006800687308 */ /* 0x000e620000002400 */
[----:B-----5:R-:W-:Y:S03]  /*d210*/  HMMA.16816.F32 R12, R36, R80, R12 ;  /* 0x00000050240c723c */ /* 0x020fe6000000180c */
[----:B------:R-:W-:Y:S01]  /*d220*/  FMUL.FTZ R32, R32, UR14 ;  /* 0x0000000e20207c20 */ /* 0x000fe20008410000 */
[----:B------:R-:W-:Y:S01]  /*d230*/  FMUL.FTZ R108, R33, UR14 ;  /* 0x0000000e216c7c20 */ /* 0x000fe20008410000 */
[----:B------:R-:W-:Y:S01]  /*d240*/  FMUL.FTZ R109, R34, UR14 ;  /* 0x0000000e226d7c20 */ /* 0x000fe20008410000 */
[----:B------:R-:W-:Y:S01]  /*d250*/  FMUL.FTZ R130, R35, UR14 ;  /* 0x0000000e23827c20 */ /* 0x000fe20008410000 */
[----:B------:R5:W1:Y:S01]  /*d260*/  MUFU.TANH R106, R32 ;  /* 0x00000020006a7308 */ /* 0x000a620000002400 */
[C---:B--2---:R-:W-:Y:S07]  /*d270*/  HMMA.16816.F32 R20, R8.reuse, R40, RZ ;  /* 0x000000280814723c */ /* 0x044fee00000018ff */
[----:B------:R-:W2:Y:S01]  /*d280*/  MUFU.TANH R105, R105 ;  /* 0x0000006900697308 */ /* 0x000ea20000002400 */
[----:B------:R-:W-:Y:S07]  /*d290*/  HMMA.16816.F32 R40, R8, R42, RZ ;  /* 0x0000002a0828723c */ /* 0x000fee00000018ff */
[----:B------:R-:W1:Y:S01]  /*d2a0*/  MUFU.TANH R108, R108 ;  /* 0x0000006c006c7308 */ /* 0x000e620000002400 */
[----:B------:R-:W-:Y:S01]  /*d2b0*/  HMMA.16816.F32 R28, R36, R82, R28 ;  /* 0x00000052241c723c */ /* 0x000fe2000000181c */
[----:B-----5:R-:W5:Y:S04]  /*d2c0*/  LDSM.16.M88.4 R32, [R160+0x4800] ;  /* 0x00480000a020783b */ /* 0x020f680000000200 */
[----:B------:R-:W-:Y:S02]  /*d2d0*/  LDSM.16.M88.4 R80, [R161+0x5800] ;  /* 0x00580000a150783b */ /* 0x000fe40000000200 */
[----:B------:R-:W2:Y:S01]  /*d2e0*/  MUFU.TANH R109, R109 ;  /* 0x0000006d006d7308 */ /* 0x000ea20000002400 */
[C---:B------:R-:W-:Y:S01]  /*d2f0*/  HMMA.16816.F32 R68, R16.reuse, R46, R68 ;  /* 0x0000002e1044723c */ /* 0x040fe20000001844 */
[----:B------:R-:W4:Y:S06]  /*d300*/  LDSM.16.M88.4 R44, [R161+0x5000] ;  /* 0x00500000a12c783b */ /* 0x000f2c0000000200 */
[----:B------:R-:W2:Y:S01]  /*d310*/  MUFU.TANH R130, R130 ;  /* 0x0000008200827308 */ /* 0x000ea20000002400 */
[----:B-1----:R-:W-:Y:S08]  /*d320*/  HMMA.16816.F32 R12, R16, R72, R12 ;  /* 0x00000048100c723c */ /* 0x002ff0000000180c */
[C---:B------:R-:W-:Y:S03]  /*d330*/  HMMA.16816.F32 R20, R48.reuse, R76, R20 ;  /* 0x0000004c3014723c */ /* 0x040fe60000001814 */
[----:B------:R-:W-:Y:S01]  /*d340*/  FMUL.FTZ R68, R68, UR14 ;  /* 0x0000000e44447c20 */ /* 0x000fe20008410000 */
[----:B------:R-:W-:Y:S01]  /*d350*/  FMUL.FTZ R111, R69, UR14 ;  /* 0x0000000e456f7c20 */ /* 0x000fe20008410000 */
[----:B------:R-:W-:Y:S01]  /*d360*/  FMUL.FTZ R188, R70, UR14 ;  /* 0x0000000e46bc7c20 */ /* 0x000fe20008410000 */
[----:B------:R-:W-:Y:S01]  /*d370*/  FMUL.FTZ R136, R71, UR14 ;  /* 0x0000000e47887c20 */ /* 0x000fe20008410000 */
[----:B------:R3:W1:Y:S01]  /*d380*/  MUFU.TANH R110, R68 ;  /* 0x00000044006e7308 */ /* 0x0006620000002400 */
[----:B------:R-:W-:Y:S01]  /*d390*/  HMMA.16816.F32 R76, R48, R78, R40 ;  /* 0x0000004e304c723c */ /* 0x000fe20000001828 */
[----:B------:R-:W2:Y:S02]  /*d3a0*/  LDSM.16.M88.4 R40, [R107+0x4800] ;  /* 0x004800006b28783b */ /* 0x000ea40000000200 */
[----:B------:R-:W-:Y:S01]  /*d3b0*/  FMUL.FTZ R12, R12, UR14 ;  /* 0x0000000e0c0c7c20 */ /* 0x000fe20008410000 */
[----:B------:R-:W-:Y:S01]  /*d3c0*/  FMUL.FTZ R138, R13, UR14 ;  /* 0x0000000e0d8a7c20 */ /* 0x000fe20008410000 */
[----:B------:R-:W-:Y:S01]  /*d3d0*/  FMUL.FTZ R182, R14, UR14 ;  /* 0x0000000e0eb67c20 */ /* 0x000fe20008410000 */
[----:B------:R-:W-:Y:S01]  /*d3e0*/  FMUL.FTZ R148, R15, UR14 ;  /* 0x0000000e0f947c20 */ /* 0x000fe20008410000 */
[----:B------:R1:W1:Y:S01]  /*d3f0*/  MUFU.TANH R186, R12 ;  /* 0x0000000c00ba7308 */ /* 0x0002620000002400 */
[----:B------:R-:W-:Y:S01]  /*d400*/  HMMA.16816.F32 R28, R16, R74, R28 ;  /* 0x0000004a101c723c */ /* 0x000fe2000000181c */
[----:B------:R-:W2:Y:S06]  /*d410*/  LDSM.16.M88.4 R72, [R0+UR5+0x5800] ;  /* 0x005800050048783b */ /* 0x000eac0008000200 */
[----:B------:R-:W2:Y:S01]  /*d420*/  MUFU.TANH R111, R111 ;  /* 0x0000006f006f7308 */ /* 0x000ea20000002400 */
[----:B---3--:R-:W-:Y:S07]  /*d430*/  HMMA.16816.F32 R68, R8, R56, RZ ;  /* 0x000000380844723c */ /* 0x008fee00000018ff */
[----:B------:R-:W3:Y:S01]  /*d440*/  MUFU.TANH R188, R188 ;  /* 0x000000bc00bc7308 */ /* 0x000ee20000002400 */
[----:B-----5:R-:W-:Y:S01]  /*d450*/  HMMA.16816.F32 R20, R36, R32, R20 ;  /* 0x000000202414723c */ /* 0x020fe20000001814 */
[----:B-1----:R-:W1:Y:S02]  /*d460*/  LDSM.16.M88.4 R12, [R160+0x5000] ;  /* 0x00500000a00c783b */ /* 0x002e640000000200 */
[----:B------:R-:W-:Y:S01]  /*d470*/  FMUL.FTZ R28, R28, UR14 ;  /* 0x0000000e1c1c7c20 */ /* 0x000fe20008410000 */
[----:B------:R-:W-:Y:S01]  /*d480*/  FMUL.FTZ R184, R29, UR14 ;  /* 0x0000000e1db87c20 */ /* 0x000fe20008410000 */
[----:B------:R-:W-:Y:S01]  /*d490*/  FMUL.FTZ R180, R30, UR14 ;  /* 0x0000000e1eb47c20 */ /* 0x000fe20008410000 */
[----:B------:R-:W-:Y:S01]  /*d4a0*/  FMUL.FTZ R154, R31, UR14 ;  /* 0x0000000e1f9a7c20 */ /* 0x000fe20008410000 */
[----:B------:R5:W1:Y:S01]  /*d4b0*/  MUFU.TANH R140, R28 ;  /* 0x0000001c008c7308 */ /* 0x000a620000002400 */
[----:B------:R-:W-:Y:S07]  /*d4c0*/  HMMA.16816.F32 R56, R8, R58, RZ ;  /* 0x0000003a0838723c */ /* 0x000fee00000018ff */
[----:B------:R-:W1:Y:S01]  /*d4d0*/  MUFU.TANH R136, R136 ;  /* 0x0000008800887308 */ /* 0x000e620000002400 */
[----:B------:R-:W-:Y:S01]  /*d4e0*/  HMMA.16816.F32 R76, R36, R34, R76 ;  /* 0x00000022244c723c */ /* 0x000fe2000000184c */
[----:B------:R-:W3:Y:S06]  /*d4f0*/  LDSM.16.M88.4 R32, [R107+0x5000] ;  /* 0x005000006b20783b */ /* 0x000eec0000000200 */
[----:B------:R-:W1:Y:S01]  /*d500*/  MUFU.TANH R138, R138 ;  /* 0x0000008a008a7308 */ /* 0x000e620000002400 */
[----:B----4-:R-:W-:Y:S07]  /*d510*/  HMMA.16816.F32 R68, R48, R44, R68 ;  /* 0x0000002c3044723c */ /* 0x010fee0000001844 */
[----:B------:R-:W4:Y:S01]  /*d520*/  MUFU.TANH R182, R182 ;  /* 0x000000b600b67308 */ /* 0x000f220000002400 */
[----:B--2---:R-:W-:Y:S07]  /*d530*/  HMMA.16816.F32 R20, R16, R40, R20 ;  /* 0x000000281014723c */ /* 0x004fee0000001814 */
[----:B------:R-:W2:Y:S01]  /*d540*/  MUFU.TANH R148, R148 ;  /* 0x0000009400947308 */ /* 0x000ea20000002400 */
[----:B------:R-:W-:Y:S07]  /*d550*/  HMMA.16816.F32 R56, R48, R46, R56 ;  /* 0x0000002e3038723c */ /* 0x000fee0000001838 */
[----:B------:R-:W1:Y:S01]  /*d560*/  MUFU.TANH R184, R184 ;  /* 0x000000b800b87308 */ /* 0x000e620000002400 */
[----:B-----5:R-:W-:Y:S03]  /*d570*/  HMMA.16816.F32 R28, R8, R72, RZ ;  /* 0x00000048081c723c */ /* 0x020fe600000018ff */
[----:B------:R-:W-:Y:S01]  /*d580*/  FMUL.FTZ R20, R20, UR14 ;  /* 0x0000000e14147c20 */ /* 0x000fe20008410000 */
[----:B------:R-:W-:Y:S01]  /*d590*/  FMUL.FTZ R21, R21, UR14 ;  /* 0x0000000e15157c20 */ /* 0x000fe20008410000 */
[----:B------:R-:W-:Y:S01]  /*d5a0*/  FMUL.FTZ R22, R22, UR14 ;  /* 0x0000000e16167c20 */ /* 0x000fe20008410000 */
[----:B------:R-:W-:Y:S01]  /*d5b0*/  FMUL.FTZ R23, R23, UR14 ;  /* 0x0000000e17177c20 */ /* 0x000fe20008410000 */
[----:B------:R-:W1:Y:S01]  /*d5c0*/  MUFU.TANH R180, R180 ;  /* 0x000000b400b47308 */ /* 0x000e620000002400 */
[----:B------:R-:W-:Y:S01]  /*d5d0*/  HMMA.16816.F32 R76, R16, R42, R76 ;  /* 0x0000002a104c723c */ /* 0x000fe2000000184c */
[----:B------:R-:W5:Y:S06]  /*d5e0*/  LDSM.16.M88.4 R40, [R160+0x5800] ;  /* 0x00580000a028783b */ /* 0x000f6c0000000200 */
[----:B------:R-:W2:Y:S01]  /*d5f0*/  MUFU.TANH R154, R154 ;  /* 0x0000009a009a7308 */ /* 0x000ea20000002400 */
[----:B------:R-:W-:Y:S07]  /*d600*/  HMMA.16816.F32 R8, R8, R74, RZ ;  /* 0x0000004a0808723c */ /* 0x000fee00000018ff */
[----:B------:R-:W2:Y:S01]  /*d610*/  MUFU.TANH R178, R20 ;  /* 0x0000001400b27308 */ /* 0x000ea20000002400 */
[C---:B-1----:R-:W-:Y:S03]  /*d620*/  HMMA.16816.F32 R68, R36.reuse, R12, R68 ;  /* 0x0000000c2444723c */ /* 0x042fe60000001844 */
[----:B------:R-:W-:Y:S01]  /*d630*/  FMUL.FTZ R76, R76, UR14 ;  /* 0x0000000e4c4c7c20 */ /* 0x000fe20008410000 */
[----:B------:R-:W-:Y:S01]  /*d640*/  FMUL.FTZ R77, R77, UR14 ;  /* 0x0000000e4d4d7c20 */ /* 0x000fe20008410000 */
[----:B------:R-:W-:Y:S01]  /*d650*/  FMUL.FTZ R78, R78, UR14 ;  /* 0x0000000e4e4e7c20 */ /* 0x000fe20008410000 */
[----:B------:R-:W-:Y:S01]  /*d660*/  FMUL.FTZ R79, R79, UR14 ;  /* 0x0000000e4f4f7c20 */ /* 0x000fe20008410000 */
[----:B------:R-:W1:Y:S01]  /*d670*/  MUFU.TANH R158, R21 ;  /* 0x00000015009e7308 */ /* 0x000e620000002400 */
[----:B------:R-:W-:Y:S01]  /*d680*/  HMMA.16816.F32 R56, R36, R14, R56 ;  /* 0x0000000e2438723c */ /* 0x000fe20000001838 */
[----:B------:R-:W4:Y:S01]  /*d690*/  LDSM.16.M88.4 R12, [R107+0x5800] ;  /* 0x005800006b0c783b */ /* 0x000f220000000200 */
[----:B------:R-:W-:-:S05]  /*d6a0*/  DEPBAR.LE SB0, 0x0 ;  /* 0x000080000000791a */ /* 0x000fca0000000000 */
[----:B------:R-:W1:Y:S01]  /*d6b0*/  MUFU.TANH R150, R22 ;  /* 0x0000001600967308 */ /* 0x000e620000002400 */
[C---:B------:R-:W-:Y:S07]  /*d6c0*/  HMMA.16816.F32 R28, R48.reuse, R80, R28 ;  /* 0x00000050301c723c */ /* 0x040fee000000181c */
[----:B------:R-:W1:Y:S01]  /*d6d0*/  MUFU.TANH R146, R23 ;  /* 0x0000001700927308 */ /* 0x000e620000002400 */
[----:B------:R-:W-:Y:S07]  /*d6e0*/  HMMA.16816.F32 R8, R48, R82, R8 ;  /* 0x000000523008723c */ /* 0x000fee0000001808 */
[----:B------:R-:W1:Y:S01]  /*d6f0*/  MUFU.TANH R156, R76 ;  /* 0x0000004c009c7308 */ /* 0x000e620000002400 */
[----:B---3--:R-:W-:Y:S07]  /*d700*/  HMMA.16816.F32 R56, R16, R34, R56 ;  /* 0x000000221038723c */ /* 0x008fee0000001838 */
[----:B------:R-:W3:Y:S01]  /*d710*/  MUFU.TANH R152, R77 ;  /* 0x0000004d00987308 */ /* 0x000ee20000002400 */
[C---:B-----5:R-:W-:Y:S07]  /*d720*/  HMMA.16816.F32 R28, R36.reuse, R40, R28 ;  /* 0x00000028241c723c */ /* 0x060fee000000181c */
[----:B------:R-:W1:Y:S01]  /*d730*/  MUFU.TANH R144, R78 ;  /* 0x0000004e00907308 */ /* 0x000e620000002400 */
        /* <DEDUP_REMOVED lines=17> */
[----:B------:R-:W-:Y:S01]  /*d850*/  FMUL.FTZ R13, R29, UR14 ;  /* 0x0000000e1d0d7c20 */ /* 0x000fe20008410000 */
[----:B------:R-:W-:Y:S01]  /*d860*/  FMUL.FTZ R40, R30, UR14 ;  /* 0x0000000e1e287c20 */ /* 0x000fe20008410000 */
[----:B------:R-:W-:Y:S01]  /*d870*/  FMUL.FTZ R31, R31, UR14 ;  /* 0x0000000e1f1f7c20 */ /* 0x000fe20008410000 */
[----:B------:R4:W1:Y:S04]  /*d880*/  MUFU.TANH R112, R28 ;  /* 0x0000001c00707308 */ /* 0x0008680000002400 */
[----:B-----5:R-:W-:Y:S01]  /*d890*/  FMUL.FTZ R56, R9, UR14 ;  /* 0x0000000e09387c20 */ /* 0x020fe20008410000 */
[----:B------:R-:W-:Y:S01]  /*d8a0*/  FMUL.FTZ R8, R8, UR14 ;  /* 0x0000000e08087c20 */ /* 0x000fe20008410000 */
[----:B------:R-:W-:Y:S01]  /*d8b0*/  FMUL.FTZ R10, R10, UR14 ;  /* 0x0000000e0a0a7c20 */ /* 0x000fe20008410000 */
[----:B------:R-:W-:Y:S01]  /*d8c0*/  FMUL.FTZ R11, R11, UR14 ;  /* 0x0000000e0b0b7c20 */ /* 0x000fe20008410000 */
[----:B------:R4:W1:Y:S01]  /*d8d0*/  MUFU.TANH R132, R69 ;  /* 0x0000004500847308 */ /* 0x0008620000002400 */
[----:B------:R-:W-:-:S07]  /*d8e0*/  IADD3 R9, PT, PT, R60, R103, RZ ;  /* 0x000000673c097210 */ /* 0x000fce0007ffe0ff */
[----:B------:R4:W1:Y:S08]  /*d8f0*/  MUFU.TANH R124, R70 ;  /* 0x00000046007c7308 */ /* 0x0008700000002400 */
[----:B------:R4:W1:Y:S08]  /*d900*/  MUFU.TANH R122, R71 ;  /* 0x00000047007a7308 */ /* 0x0008700000002400 */
[----:B------:R4:W1:Y:S08]  /*d910*/  MUFU.TANH R116, R58 ;  /* 0x0000003a00747308 */ /* 0x0008700000002400 */
[----:B------:R4:W1:Y:S08]  /*d920*/  MUFU.TANH R114, R59 ;  /* 0x0000003b00727308 */ /* 0x0008700000002400 */
[----:B------:R-:W1:Y:S08]  /*d930*/  MUFU.TANH R13, R13 ;  /* 0x0000000d000d7308 */ /* 0x000e700000002400 */
[----:B------:R-:W1:Y:S08]  /*d940*/  MUFU.TANH R40, R40 ;  /* 0x0000002800287308 */ /* 0x000e700000002400 */
[----:B------:R4:W1:Y:S08]  /*d950*/  MUFU.TANH R38, R31 ;  /* 0x0000001f00267308 */ /* 0x0008700000002400 */
        /* <DEDUP_REMOVED lines=9> */
[----:B------:R-:W2:Y:S01]  /*d9f0*/  LDCU UR10, c[0x0][0x3b8] ;  /* 0x00007700ff0a77ac */ /* 0x000ea20008000800 */
[----:B------:R-:W-:Y:S02]  /*da00*/  UMOV UR8, URZ ;  /* 0x000000ff00087c82 */ /* 0x000fe40008000000 */
[----:B----4-:R-:W-:Y:S01]  /*da10*/  IADD3 R11, P0, PT, RZ, -UR8, RZ ;  /* 0x80000008ff0b7c10 */ /* 0x010fe2000ff1e0ff */
[----:B--2---:R-:W-:-:S06]  /*da20*/  USHF.L.U32 UR4, UR10, 0x7, URZ ;  /* 0x000000070a047899 */ /* 0x004fcc00080006ff */
[----:B------:R-:W-:-:S05]  /*da30*/  IMAD.X R0, RZ, RZ, ~UR4, P0 ;  /* 0x80000004ff007e24 */ /* 0x000fca00080e06ff */
[----:B------:R-:W-:-:S04]  /*da40*/  SHF.R.S64 R11, R11, 0x1f, R0 ;  /* 0x0000001f0b0b7819 */ /* 0x000fc80000001000 */
[----:B------:R-:W-:-:S04]  /*da50*/  IADD3 R172, P0, PT, R11, R172, RZ ;  /* 0x000000ac0bac7210 */ /* 0x000fc80007f1e0ff */
[----:B------:R-:W-:Y:S01]  /*da60*/  LEA.HI.X.SX32 R173, R0, R173, 0x1, P0 ;  /* 0x000000ad00ad7211 */ /* 0x000fe200000f0eff */
[----:B------:R-:W-:Y:S08]  /*da70*/  BRA `(.L_x_5508) ;  /* 0x0000000000f47947 */ /* 0x000ff00003800000 */
.L_x_5507:
[----:B----4-:R-:W2:Y:S01]  /*da80*/  LDC R11, c[0x0][0x4f0] ;  /* 0x00013c00ff0b7b82 */ /* 0x010ea20000000800 */
[----:B------:R-:W-:Y:S01]  /*da90*/  IADD3 R12, PT, PT, R60, -0x80, RZ ;  /* 0xffffff803c0c7810 */ /* 0x000fe20007ffe0ff */
[----:B------:R-:W3:Y:S01]  /*daa0*/  LDCU.64 UR10, c[0x0][0x3b8] ;  /* 0x00007700ff0a77ac */ /* 0x000ee20008000a00 */
[----:B------:R-:W-:Y:S02]  /*dab0*/  IABS R8, R60 ;  /* 0x0000003c00087213 */ /* 0x000fe40000000000 */
[----:B------:R-:W-:Y:S01]  /*dac0*/  IABS R4, R12 ;  /* 0x0000000c00047213 */ /* 0x000fe20000000000 */
[----:B------:R-:W4:Y:S01]  /*dad0*/  LDCU.64 UR8, c[0x0][0x3a0] ;  /* 0x00007400ff0877ac */ /* 0x000f220008000a00 */
        /* <DEDUP_REMOVED lines=26> */
[----:B------:R-:W-:-:S02]  /*dc80*/  ISETP.NE.AND P0, PT, R11, RZ, PT ;  /* 0x000000ff0b00720c */ /* 0x000fc40003f05270 */
[----:B------:R-:W-:Y:S02]  /*dc90*/  ISETP.GE.AND P5, PT, R0, RZ, PT ;  /* 0x000000ff0000720c */ /* 0x000fe40003fa6270 */
[----:B------:R-:W-:-:S03]  /*dca0*/  LOP3.LUT R17, RZ, R11, RZ, 0x33, !PT ;  /* 0x0000000bff117212 */ /* 0x000fc600078e33ff */
[----:B------:R-:W-:Y:S02]  /*dcb0*/  @P2 IADD3 R10, PT, PT, R10, 0x1, RZ ;  /* 0x000000010a0a2810 */ /* 0x000fe40007ffe0ff */
[----:B------:R-:W-:Y:S02]  /*dcc0*/  @P3 VIADD R14, R14, 0x1 ;  /* 0x000000010e0e3836 */ /* 0x000fe40000000000 */
[----:B------:R-:W-:-:S04]  /*dcd0*/  @!P4 IADD3 R10, PT, PT, -R10, RZ, RZ ;  /* 0x000000ff0a0ac210 */ /* 0x000fc80007ffe1ff */
[----:B------:R-:W-:Y:S01]  /*dce0*/  @!P5 IMAD.MOV R14, RZ, RZ, -R14 ;  /* 0x000000ffff0ed224 */ /* 0x000fe200078e0a0e */
[----:B------:R-:W-:-:S04]  /*dcf0*/  SEL R4, R17, R10, !P0 ;  /* 0x0000000a11047207 */ /* 0x000fc80004000000 */
[----:B------:R-:W-:Y:S01]  /*dd00*/  SEL R17, R17, R14, !P0 ;  /* 0x0000000e11117207 */ /* 0x000fe20004000000 */
[----:B------:R-:W-:-:S04]  /*dd10*/  IMAD.WIDE R18, R4, 0x4, R176 ;  /* 0x0000000404127825 */ /* 0x000fc800078e02b0 */
[C---:B------:R-:W-:Y:S02]  /*dd20*/  IMAD.WIDE R20, R17.reuse, 0x4, R176 ;  /* 0x0000000411147825 */ /* 0x040fe400078e02b0 */
[----:B------:R-:W2:Y:S04]  /*dd30*/  LDG.E R19, desc[UR6][R18.64] ;  /* 0x0000000612137981 */ /* 0x000ea8000c1e1900 */
[----:B------:R-:W2:Y:S01]  /*dd40*/  LDG.E R0, desc[UR6][R20.64] ;  /* 0x0000000614007981 */ /* 0x000ea2000c1e1900 */
[----:B------:R-:W-:-:S05]  /*dd50*/  IADD3 R4, PT, PT, R17, -R4, RZ ;  /* 0x8000000411047210 */ /* 0x000fca0007ffe0ff */
[----:B------:R-:W-:-:S05]  /*dd60*/  IMAD R11, R4, R11, -0x80 ;  /* 0xffffff80040b7424 */ /* 0x000fca00078e020b */
[----:B------:R-:W-:-:S05]  /*dd70*/  SHF.R.S32.HI R4, RZ, 0x1f, R11 ;  /* 0x0000001fff047819 */ /* 0x000fca000001140b */
[----:B---3--:R-:W-:-:S04]  /*dd80*/  IMAD R4, R4, UR10, RZ ;  /* 0x0000000a04047c24 */ /* 0x008fc8000f8e02ff */
[C---:B------:R-:W-:Y:S02]  /*dd90*/  IMAD R4, R11.reuse, UR11, R4 ;  /* 0x0000000b0b047c24 */ /* 0x040fe4000f8e0204 */
[----:B------:R-:W-:-:S04]  /*dda0*/  IMAD.WIDE.U32 R10, R11, UR10, RZ ;  /* 0x0000000a0b0a7c25 */ /* 0x000fc8000f8e00ff */
[----:B------:R-:W-:Y:S01]  /*ddb0*/  IMAD.MOV.U32 R16, RZ, RZ, R10 ;  /* 0x000000ffff107224 */ /* 0x000fe200078e000a */
[----:B------:R-:W-:Y:S01]  /*ddc0*/  IADD3 R17, PT, PT, R11, R4, RZ ;  /* 0x000000040b117210 */ /* 0x000fe20007ffe0ff */
[----:B--2---:R-:W-:-:S04]  /*ddd0*/  IMAD.IADD R0, R19, 0x1, -R0 ;  /* 0x0000000113007824 */ /* 0x004fc800078e0a00 */
[----:B----4-:R-:W-:Y:S01]  /*dde0*/  IMAD.WIDE.U32 R16, R0, UR8, R16 ;  /* 0x0000000800107c25 */ /* 0x010fe2000f8e0010 */
[----:B------:R-:W-:Y:S02]  /*ddf0*/  SHF.R.S32.HI R8, RZ, 0x1f, R0 ;  /* 0x0000001fff087819 */ /* 0x000fe40000011400 */
[----:B------:R-:W-:-:S03]  /*de00*/  LEA R172, P0, R16, R172, 0x1 ;  /* 0x000000ac10ac7211 */ /* 0x000fc600078008ff */
[----:B------:R-:W-:-:S04]  /*de10*/  IMAD R11, R8, UR8, RZ ;  /* 0x00000008080b7c24 */ /* 0x000fc8000f8e02ff */
[----:B------:R-:W-:-:S05]  /*de20*/  IMAD R11, R0, UR9, R11 ;  /* 0x00000009000b7c24 */ /* 0x000fca000f8e020b */
[----:B------:R-:W-:-:S04]  /*de30*/  IADD3 R11, PT, PT, R17, R11, RZ ;  /* 0x0000000b110b7210 */ /* 0x000fc80007ffe0ff */
[----:B------:R-:W-:-:S07]  /*de40*/  LEA.HI.X R173, R16, R173, R11, 0x1, P0 ;  /* 0x000000ad10ad7211 */ /* 0x000fce00000f0c0b */
.L_x_5508:
[----:B------:R-:W2:Y:S01]  /*de50*/  LDCU UR4, c[0x0][0x3bc] ;  /* 0x00007780ff0477ac */ /* 0x000ea20008000800 */
[----:B------:R-:W-:Y:S01]  /*de60*/  IADD3 R10, P1, PT, R7, R172, RZ ;  /* 0x000000ac070a7210 */ /* 0x000fe20007f3e0ff */
[----:B------:R-:W3:Y:S04]  /*de70*/  LDCU UR8, c[0x0][0x440] ;  /* 0x00008800ff0877ac */ /* 0x000ee80008000800 */
[----:B------:R-:W-:Y:S01]  /*de80*/  IMAD.X R11, R2, 0x1, R173, P1 ;  /* 0x00000001020b7824 */ /* 0x000fe200008e06ad */
[----:B------:R-:W-:-:S06]  /*de90*/  USHF.L.U32 UR9, UR10, 0x5, URZ ;  /* 0x000000050a097899 */ /* 0x000fcc00080006ff */
[----:B------:R-:W-:Y:S01]  /*dea0*/  IADD3 R22, P1, PT, R10, UR9, RZ ;  /* 0x000000090a167c10 */ /* 0x000fe2000ff3e0ff */
[----:B--2---:R-:W-:Y:S01]  /*deb0*/  USHF.L.U64.HI UR4, UR10, 0x5, UR4 ;  /* 0x000000050a047899 */ /* 0x004fe20008010204 */
[----:B---3--:R-:W-:-:S05]  /*dec0*/  ISETP.GE.AND P0, PT, R100, UR8, PT ;  /* 0x0000000864007c0c */ /* 0x008fca000bf06270 */
        /* <DEDUP_REMOVED lines=52> */
.L_x_5506:
[C---:B------:R-:W-:Y:S01]  /*e210*/  VIADD R2, R9.reuse, 0x8 ;  /* 0x0000000809027836 */ /* 0x040fe20000000000 */
[----:B------:R-:W-:Y:S01]  /*e220*/  LOP3.LUT R62, R62, 0xfffffffd, RZ, 0xc0, !PT ;  /* 0xfffffffd3e3e7812 */ /* 0x000fe200078ec0ff */
[C---:B------:R-:W-:Y:S01]  /*e230*/  VIADD R0, R9.reuse, 0x1 ;  /* 0x0000000109007836 */ /* 0x040fe20000000000 */
[----:B------:R-:W3:Y:S01]  /*e240*/  LDCU UR4, c[0x0][0x45c] ;  /* 0x00008b80ff0477ac */ /* 0x000ee20008000800 */
[C---:B------:R-:W-:Y:S01]  /*e250*/  VIADD R4, R9.reuse, 0x11 ;  /* 0x0000001109047836 */ /* 0x040fe20000000000 */
[CC--:B------:R-:W-:Y:S01]  /*e260*/  ISETP.GE.AND P1, PT, R2.reuse, R53.reuse, PT ;  /* 0x000000350200720c */ /* 0x0c0fe20003f26270 */
[C---:B------:R-:W-:Y:S01]  /*e270*/  VIADD R7, R9.reuse, 0x19 ;  /* 0x0000001909077836 */ /* 0x040fe20000000000 */
[-C--:B------:R-:W-:Y:S01]  /*e280*/  ISETP.GE.AND P3, PT, R2, R54.reuse, PT ;  /* 0x000000360200720c */ /* 0x080fe20003f66270 */
[C---:B------:R-:W-:Y:S01]  /*e290*/  VIADD R2, R9.reuse, 0x10 ;  /* 0x0000001009027836 */ /* 0x040fe20000000000 */
[CC--:B------:R-:W-:Y:S01]  /*e2a0*/  ISETP.GE.AND P2, PT, R0.reuse, R53.reuse, PT ;  /* 0x000000350000720c */ /* 0x0c0fe20003f46270 */
[C---:B--2-4-:R-:W-:Y:S01]  /*e2b0*/  VIADD R10, R9.reuse, 0x21 ;  /* 0x00000021090a7836 */ /* 0x054fe20000000000 */
[-C--:B------:R-:W-:Y:S01]  /*e2c0*/  ISETP.GE.AND P0, PT, R0, R54.reuse, PT ;  /* 0x000000360000720c */ /* 0x080fe20003f06270 */
[C---:B------:R-:W-:Y:S01]  /*e2d0*/  VIADD R0, R9.reuse, 0x9 ;  /* 0x0000000909007836 */ /* 0x040fe20000000000 */
[-C--:B------:R-:W-:Y:S01]  /*e2e0*/  ISETP.GE.AND P6, PT, R2, R53.reuse, PT ;  /* 0x000000350200720c */ /* 0x080fe20003fc6270 */
[----:B------:R-:W-:Y:S01]  /*e2f0*/  VIADD R11, R9, 0x29 ;  /* 0x00000029090b7836 */ /* 0x000fe20000000000 */
[----:B------:R-:W-:Y:S01]  /*e300*/  FSEL R36, R67, -INF , !P1 ;  /* 0xff80000043247808 */ /* 0x000fe20004800000 */
[C---:B------:R-:W-:Y:S01]  /*e310*/  VIADD R19, R9.reuse, 0x68 ;  /* 0x0000006809137836 */ /* 0x040fe20000000000 */
[C---:B------:R-:W-:Y:S01]  /*e320*/  ISETP.GE.AND P4, PT, R0.reuse, R53, PT ;  /* 0x000000350000720c */ /* 0x040fe20003f86270 */
[----:B------:R-:W-:Y:S01]  /*e330*/  VIADD R17, R9, 0x69 ;  /* 0x0000006909117836 */ /* 0x000fe20000000000 */
[----:B------:R-:W-:Y:S01]  /*e340*/  ISETP.GE.AND P5, PT, R0, R54, PT ;  /* 0x000000360000720c */ /* 0x000fe20003fa6270 */
[----:B------:R-:W-:Y:S01]  /*e350*/  IMAD.IADD R162, R64, 0x1, R63 ;  /* 0x0000000140a27824 */ /* 0x000fe200078e023f */
[----:B------:R-:W-:-:S02]  /*e360*/  FSEL R0, R26, -INF , !P2 ;  /* 0xff8000001a007808 */ /* 0x000fc40005000000 */
[----:B------:R-:W-:Y:S01]  /*e370*/  ISETP.GE.AND P2, PT, R2, R54, PT ;  /* 0x000000360200720c */ /* 0x000fe20003f46270 */
[----:B------:R-:W-:Y:S01]  /*e380*/  VIADD R2, R9, 0x18 ;  /* 0x0000001809027836 */ /* 0x000fe20000000000 */
[----:B------:R-:W-:Y:S02]  /*e390*/  FSEL R86, R86, -INF , !P5 ;  /* 0xff80000056567808 */ /* 0x000fe40006800000 */
[----:B------:R-:W-:Y:S02]  /*e3a0*/  @P6 LOP3.LUT R62, R62, 0x2, RZ, 0xfc, !PT ;  /* 0x000000023e3e6812 */ /* 0x000fe400078efcff */
[-C--:B------:R-:W-:Y:S02]  /*e3b0*/  ISETP.GE.AND P1, PT, R2, R53.reuse, PT ;  /* 0x000000350200720c */ /* 0x080fe40003f26270 */
[----:B------:R-:W-:Y:S02]  /*e3c0*/  LOP3.LUT R62, R62, 0xfffffffe, RZ, 0xc0, !PT ;  /* 0xfffffffe3e3e7812 */ /* 0x000fe400078ec0ff */
[----:B------:R-:W-:-:S02]  /*e3d0*/  ISETP.GE.AND P6, PT, R4, R53, PT ;  /* 0x000000350400720c */ /* 0x000fc40003fc6270 */
[----:B------:R-:W-:Y:S02]  /*e3e0*/  FSEL R84, R84, -INF , !P4 ;  /* 0xff80000054547808 */ /* 0x000fe40006000000 */
[----:B------:R-:W-:Y:S02]  /*e3f0*/  @P2 LOP3.LUT R62, R62, 0x1, RZ, 0xfc, !PT ;  /* 0x000000013e3e2812 */ /* 0x000fe400078efcff */
[----:B------:R-:W-:Y:S01]  /*e400*/  ISETP.GE.AND P2, PT, R2, R54, PT ;  /* 0x000000360200720c */ /* 0x000fe20003f46270 */
[----:B------:R-:W-:Y:S01]  /*e410*/  VIADD R2, R9, 0x20 ;  /* 0x0000002009027836 */ /* 0x000fe20000000000 */
[----:B------:R-:W-:Y:S02]  /*e420*/  LOP3.LUT P5, RZ, R62, 0x1, RZ, 0xc0, !PT ;  /* 0x000000013eff7812 */ /* 0x000fe400078ac0ff */
[----:B------:R-:W-:Y:S02]  /*e430*/  FSEL R88, R88, -INF , !P6 ;  /* 0xff80000058587808 */ /* 0x000fe40007000000 */
[----:B------:R-:W-:-:S02]  /*e440*/  FSEL R8, R89, -INF , !P5 ;  /* 0xff80000059087808 */ /* 0x000fc40006800000 */
[CC--:B------:R-:W-:Y:S02]  /*e450*/  ISETP.GE.AND P5, PT, R2.reuse, R53.reuse, PT ;  /* 0x000000350200720c */ /* 0x0c0fe40003fa6270 */
[----:B------:R-:W-:Y:S01]  /*e460*/  ISETP.GE.AND P6, PT, R2, R54, PT ;  /* 0x000000360200720c */ /* 0x000fe20003fc6270 */
[----:B------:R-:W-:Y:S01]  /*e470*/  VIADD R2, R9, 0x28 ;  /* 0x0000002809027836 */ /* 0x000fe20000000000 */
[----:B------:R-:W-:Y:S02]  /*e480*/  LOP3.LUT P4, RZ, R62, 0x2, RZ, 0xc0, !PT ;  /* 0x000000023eff7812 */ /* 0x000fe4000788c0ff */
[----:B------:R-:W-:Y:S02]  /*e490*/  FSEL R26, R91, -INF , !P1 ;  /* 0xff8000005b1a7808 */ /* 0x000fe40004800000 */
[----:B------:R-:W-:Y:S02]  /*e4a0*/  FSEL R18, R93, -INF , !P2 ;  /* 0xff8000005d127808 */ /* 0x000fe40005000000 */
[----:B------:R-:W-:-:S02]  /*e4b0*/  ISETP.GE.AND P1, PT, R2, R53, PT ;  /* 0x000000350200720c */ /* 0x000fc40003f26270 */
[-C--:B------:R-:W-:Y:S01]  /*e4c0*/  ISETP.GE.AND P2, PT, R2, R54.reuse, PT ;  /* 0x000000360200720c */ /* 0x080fe20003f46270 */
[----:B------:R-:W-:Y:S01]  /*e4d0*/  VIADD R2, R9, 0x30 ;  /* 0x0000003009027836 */ /* 0x000fe20000000000 */
[----:B------:R-:W-:Y:S02]  /*e4e0*/  FSEL R34, R66, -INF , !P0 ;  /* 0xff80000042227808 */ /* 0x000fe40004000000 */
[----:B------:R-:W-:Y:S02]  /*e4f0*/  ISETP.GE.AND P0, PT, R4, R54, PT ;  /* 0x000000360400720c */ /* 0x000fe40003f06270 */
[----:B------:R-:W-:Y:S02]  /*e500*/  FSEL R32, R85, -INF , !P3 ;  /* 0xff80000055207808 */ /* 0x000fe40005800000 */
[----:B------:R-:W-:Y:S02]  /*e510*/  FSEL R4, R87, -INF , !P4 ;  /* 0xff80000057047808 */ /* 0x000fe40006000000 */
[----:B------:R-:W-:-:S02]  /*e520*/  ISETP.GE.AND P3, PT, R7, R53, PT ;  /* 0x000000350700720c */ /* 0x000fc40003f66270 */
[----:B------:R-:W-:Y:S02]  /*e530*/  ISETP.GE.AND P4, PT, R7, R54, PT ;  /* 0x000000360700720c */ /* 0x000fe40003f86270 */
[----:B------:R-:W-:Y:S02]  /*e540*/  P2R R7, PR, RZ, 0x20 ;  /* 0x00000020ff077803 */ /* 0x000fe40000000000 */
[----:B------:R-:W-:Y:S02]  /*e550*/  FSEL R202, R97, -INF , !P6 ;  /* 0xff80000061ca7808 */ /* 0x000fe40007000000 */
[----:B------:R-:W-:Y:S02]  /*e560*/  ISETP.GE.AND P6, PT, R2, R53, PT ;  /* 0x000000350200720c */ /* 0x000fe40003fc6270 */
[----:B------:R-:W-:Y:S02]  /*e570*/  FSEL R16, R94, -INF , !P4 ;  /* 0xff8000005e107808 */ /* 0x000fe40006000000 */
[----:B------:R-:W-:-:S02]  /*e580*/  ISETP.NE.AND P4, PT, R7, RZ, PT ;  /* 0x000000ff0700720c */ /* 0x000fc40003f85270 */
[----:B------:R-:W-:Y:S02]  /*e590*/  P2R R7, PR, RZ, 0x40 ;  /* 0x00000040ff077803 */ /* 0x000fe40000000000 */
[----:B------:R-:W-:Y:S02]  /*e5a0*/  FSEL R22, R90, -INF , !P0 ;  /* 0xff8000005a167808 */ /* 0x000fe40004000000 */
[-C--:B------:R-:W-:Y:S01]  /*e5b0*/  ISETP.GE.AND P6, PT, R2, R54.reuse, PT ;  /* 0x000000360200720c */ /* 0x080fe20003fc6270 */
[----:B------:R-:W-:Y:S01]  /*e5c0*/  VIADD R2, R9, 0x38 ;  /* 0x0000003809027836 */ /* 0x000fe20000000000 */
        /* <DEDUP_REMOVED lines=18> */
[----:B------:R-:W-:Y:S01]  /*e6f0*/  ISETP.NE.AND P4, PT, R7, RZ, PT ;  /* 0x000000ff0700720c */ /* 0x000fe20003f85270 */
[----:B------:R-:W-:Y:S01]  /*e700*/  VIADD R7, R9, 0x41 ;  /* 0x0000004109077836 */ /* 0x000fe20000000000 */
[----:B------:R-:W-:Y:S02]  /*e710*/  FSEL R190, R109, -INF , !P6 ;  /* 0xff8000006dbe7808 */ /* 0x000fe40007000000 */
[----:B------:R-:W-:Y:S02]  /*e720*/  ISETP.GE.AND P6, PT, R2, R53, PT ;  /* 0x000000350200720c */ /* 0x000fe40003fc6270 */
[----:B------:R-:W-:Y:S02]  /*e730*/  FSEL R120, R106, -INF , !P4 ;  /* 0xff8000006a787808 */ /* 0x000fe40006000000 */
[----:B------:R-:W-:Y:S02]  /*e740*/  FSEL R194, R108, -INF , !P5 ;  /* 0xff8000006cc27808 */ /* 0x000fe40006800000 */
[----:B------:R-:W-:-:S02]  /*e750*/  ISETP.GE.AND P4, PT, R11, R54, PT ;  /* 0x000000360b00720c */ /* 0x000fc40003f86270 */
[-C--:B------:R-:W-:Y:S02]  /*e760*/  ISETP.GE.AND P5, PT, R2, R54.reuse, PT ;  /* 0x000000360200720c */ /* 0x080fe40003fa6270 */
[----:B------:R-:W-:Y:S02]  /*e770*/  P2R R2, PR, RZ, 0x40 ;  /* 0x00000040ff027803 */ /* 0x000fe40000000000 */
[----:B------:R-:W-:Y:S02]  /*e780*/  FSEL R130, R130, -INF , !P0 ;  /* 0xff80000082827808 */ /* 0x000fe40004000000 */
[C---:B------:R-:W-:Y:S02]  /*e790*/  ISETP.GE.AND P6, PT, R7.reuse, R53, PT ;  /* 0x000000350700720c */ /* 0x040fe40003fc6270 */
[----:B------:R-:W-:Y:S01]  /*e7a0*/  ISETP.GE.AND P0, PT, R7, R54, PT ;  /* 0x000000360700720c */ /* 0x000fe20003f06270 */
[----:B------:R-:W-:Y:S01]  /*e7b0*/  VIADD R7, R9, 0x49 ;  /* 0x0000004909077836 */ /* 0x000fe20000000000 */
[----:B------:R-:W-:-:S02]  /*e7c0*/  FSEL R136, R136, -INF , !P4 ;  /* 0xff80000088887808 */ /* 0x000fc40006000000 */
[----:B------:R-:W-:Y:S02]  /*e7d0*/  FSEL R204, R102, -INF , !P3 ;  /* 0xff80000066cc7808 */ /* 0x000fe40005800000 */
[----:B------:R-:W-:Y:S02]  /*e7e0*/  ISETP.NE.AND P4, PT, R2, RZ, PT ;  /* 0x000000ff0200720c */ /* 0x000fe40003f85270 */
[----:B------:R-:W-:Y:S01]  /*e7f0*/  ISETP.GE.AND P3, PT, R11, R53, PT ;  /* 0x000000350b00720c */ /* 0x000fe20003f66270 */
[----:B------:R-:W-:Y:S01]  /*e800*/  VIADD R11, R9, 0x48 ;  /* 0x00000048090b7836 */ /* 0x000fe20000000000 */
[----:B------:R-:W-:Y:S02]  /*e810*/  FSEL R186, R186, -INF , !P4 ;  /* 0xff800000baba7808 */ /* 0x000fe40006000000 */
[----:B------:R-:W-:Y:S02]  /*e820*/  FSEL R192, R111, -INF , !P3 ;  /* 0xff8000006fc07808 */ /* 0x000fe40005800000 */
[----:B------:R-:W-:-:S02]  /*e830*/  ISETP.GE.AND P4, PT, R7, R54, PT ;  /* 0x000000360700720c */ /* 0x000fc40003f86270 */
[-C--:B------:R-:W-:Y:S01]  /*e840*/  ISETP.GE.AND P3, PT, R7, R53.reuse, PT ;  /* 0x000000350700720c */ /* 0x080fe20003f66270 */
[----:B------:R-:W-:Y:S01]  /*e850*/  VIADD R7, R9, 0x51 ;  /* 0x0000005109077836 */ /* 0x000fe20000000000 */
[----:B------:R-:W-:Y:S02]  /*e860*/  P2R R2, PR, RZ, 0x10 ;  /* 0x00000010ff027803 */ /* 0x000fe40000000000 */
        /* <DEDUP_REMOVED lines=9> */
[----:B------:R-:W-:Y:S02]  /*e900*/  FSEL R154, R154, -INF , !P3 ;  /* 0xff8000009a9a7808 */ /* 0x000fe40005800000 */
[----:B------:R-:W-:Y:S02]  /*e910*/  ISETP.GE.AND P3, PT, R7, R54, PT ;  /* 0x000000360700720c */ /* 0x000fe40003f66270 */
[----:B------:R-:W-:Y:S02]  /*e920*/  FSEL R188, R188, -INF , !P2 ;  /* 0xff800000bcbc7808 */ /* 0x000fe40005000000 */
[----:B------:R-:W-:-:S02]  /*e930*/  ISETP.GE.AND P1, PT, R11, R53, PT ;  /* 0x000000350b00720c */ /* 0x000fc40003f26270 */
[----:B------:R-:W-:Y:S01]  /*e940*/  ISETP.GE.AND P2, PT, R11, R54, PT ;  /* 0x000000360b00720c */ /* 0x000fe20003f46270 */
[C---:B------:R-:W-:Y:S01]  /*e950*/  VIADD R11, R9.reuse, 0x50 ;  /* 0x00000050090b7836 */ /* 0x040fe20000000000 */
[----:B------:R-:W-:Y:S02]  /*e960*/  FSEL R140, R140, -INF , !P1 ;  /* 0xff8000008c8c7808 */ /* 0x000fe40004800000 */
[----:B------:R-:W-:Y:S02]  /*e970*/  FSEL R180, R180, -INF , !P2 ;  /* 0xff800000b4b47808 */ /* 0x000fe40005000000 */
[-C--:B------:R-:W-:Y:S02]  /*e980*/  ISETP.GE.AND P1, PT, R9, R53.reuse, PT ;  /* 0x000000350900720c */ /* 0x080fe40003f26270 */
[----:B------:R-:W-:Y:S01]  /*e990*/  ISETP.GE.AND P2, PT, R7, R53, PT ;  /* 0x000000350700720c */ /* 0x000fe20003f46270 */
[----:B------:R-:W-:Y:S01]  /*e9a0*/  VIADD R7, R9, 0x59 ;  /* 0x0000005909077836 */ /* 0x000fe20000000000 */
[----:B------:R-:W-:-:S02]  /*e9b0*/  LOP3.LUT R62, R62, 0xfffffffd, RZ, 0xc0, !PT ;  /* 0xfffffffd3e3e7812 */ /* 0x000fc400078ec0ff */
[----:B------:R-:W-:Y:S02]  /*e9c0*/  FSEL R42, R6, -INF , !P1 ;  /* 0xff800000062a7808 */ /* 0x000fe40004800000 */
[----:B------:R-:W-:Y:S02]  /*e9d0*/  @P3 LOP3.LUT R62, R62, 0x2, RZ, 0xfc, !PT ;  /* 0x000000023e3e3812 */ /* 0x000fe400078efcff */
[C---:B------:R-:W-:Y:S02]  /*e9e0*/  ISETP.GE.AND P1, PT, R7.reuse, R53, PT ;  /* 0x000000350700720c */ /* 0x040fe40003f26270 */
[----:B------:R-:W-:Y:S02]  /*e9f0*/  ISETP.GE.AND P3, PT, R7, R54, PT ;  /* 0x000000360700720c */ /* 0x000fe40003f66270 */
[----:B------:R-:W-:Y:S02]  /*ea00*/  FMNMX3.FTZ R7, R42, R0, R36, !PT ;  /* 0x000000002a077276 */ /* 0x000fe40007810024 */
[----:B-1----:R-:W-:-:S02]  /*ea10*/  FSEL R146, R146, -INF , !P0 ;  /* 0xff80000092927808 */ /* 0x002fc40004000000 */
[----:B------:R-:W-:Y:S02]  /*ea20*/  FMNMX3.FTZ R7, R7, R84, R4, !PT ;  /* 0x0000005407077276 */ /* 0x000fe40007810004 */
[----:B------:R-:W-:Y:S02]  /*ea30*/  ISETP.GE.AND P0, PT, R9, R54, PT ;  /* 0x000000360900720c */ /* 0x000fe40003f06270 */
[----:B------:R-:W-:Y:S02]  /*ea40*/  FMNMX3.FTZ R7, R7, R88, R26, !PT ;  /* 0x0000005807077276 */ /* 0x000fe4000781001a */
[----:B------:R-:W-:Y:S02]  /*ea50*/  FSEL R6, R27, -INF , !P0 ;  /* 0xff8000001b067808 */ /* 0x000fe40004000000 */
[----:B------:R-:W-:Y:S01]  /*ea60*/  FMNMX3.FTZ R23, R7, R10, R14, !PT ;  /* 0x0000000a07177276 */ /* 0x000fe2000781000e */
[----:B------:R-:W-:Y:S01]  /*ea70*/  VIADD R7, R9, 0x71 ;  /* 0x0000007109077836 */ /* 0x000fe20000000000 */
[----:B------:R-:W-:-:S02]  /*ea80*/  FMNMX3.FTZ R21, R6, R34, R32, !PT ;  /* 0x0000002206157276 */ /* 0x000fc40007810020 */
[----:B------:R-:W-:Y:S02]  /*ea90*/  FMNMX3.FTZ R23, R23, R20, R12, !PT ;  /* 0x0000001417177276 */ /* 0x000fe4000781000c */
[----:B------:R-:W-:Y:S02]  /*eaa0*/  FSEL R182, R182, -INF , !P5 ;  /* 0xff800000b6b67808 */ /* 0x000fe40006800000 */
[----:B------:R-:W-:Y:S02]  /*eab0*/  FMNMX3.FTZ R23, R23, R204, R120, !PT ;  /* 0x000000cc17177276 */ /* 0x000fe40007810078 */
[----:B------:R-:W-:Y:S02]  /*eac0*/  ISETP.GE.AND P4, PT, R11, R53, PT ;  /* 0x000000350b00720c */ /* 0x000fe40003f86270 */
[----:B------:R-:W-:Y:S02]  /*ead0*/  FMNMX3.FTZ R23, R23, R194, R118, !PT ;  /* 0x000000c217177276 */ /* 0x000fe40007810076 */
[----:B------:R-:W-:Y:S01]  /*eae0*/  ISETP.GE.AND P5, PT, R11, R54, PT ;  /* 0x000000360b00720c */ /* 0x000fe20003fa6270 */
[----:B------:R-:W-:Y:S01]  /*eaf0*/  VIADD R11, R9, 0x70 ;  /* 0x00000070090b7836 */ /* 0x000fe20000000000 */
[----:B------:R-:W-:-:S02]  /*eb00*/  FMNMX3.FTZ R23, R23, R192, R186, !PT ;  /* 0x000000c017177276 */ /* 0x000fc400078100ba */
[----:B------:R-:W-:Y:S02]  /*eb10*/  LOP3.LUT R62, R62, 0xfffffffe, RZ, 0xc0, !PT ;  /* 0xfffffffe3e3e7812 */ /* 0x000fe400078ec0ff */
[----:B------:R-:W-:Y:S02]  /*eb20*/  FMNMX3.FTZ R21, R21, R86, R8, !PT ;  /* 0x0000005615157276 */ /* 0x000fe40007810008 */
[----:B------:R-:W-:Y:S02]  /*eb30*/  FSEL R178, R178, -INF , !P4 ;  /* 0xff800000b2b27808 */ /* 0x000fe40006000000 */
[----:B------:R-:W-:Y:S02]  /*eb40*/  FMNMX3.FTZ R23, R23, R138, R140, !PT ;  /* 0x0000008a17177276 */ /* 0x000fe4000781008c */
[----:B------:R-:W-:Y:S02]  /*eb50*/  FSEL R150, R150, -INF , !P5 ;  /* 0xff80000096967808 */ /* 0x000fe40006800000 */
[----:B------:R-:W-:-:S02]  /*eb60*/  @P3 LOP3.LUT R62, R62, 0x1, RZ, 0xfc, !PT ;  /* 0x000000013e3e3812 */ /* 0x000fc400078efcff */
[----:B------:R-:W-:Y:S02]  /*eb70*/  FMNMX3.FTZ R21, R21, R22, R18, !PT ;  /* 0x0000001615157276 */ /* 0x000fe40007810012 */
[C---:B------:R-:W-:Y:S02]  /*eb80*/  ISETP.GE.AND P3, PT, R2.reuse, R53, PT ;  /* 0x000000350200720c */ /* 0x040fe40003f66270 */
[----:B------:R-:W-:Y:S01]  /*eb90*/  ISETP.GE.AND P5, PT, R2, R54, PT ;  /* 0x000000360200720c */ /* 0x000fe20003fa6270 */
[----:B------:R-:W-:Y:S01]  /*eba0*/  VIADD R2, R9, 0x61 ;  /* 0x0000006109027836 */ /* 0x000fe20000000000 */
[----:B------:R-:W-:Y:S02]  /*ebb0*/  FSEL R158, R158, -INF , !P6 ;  /* 0xff8000009e9e7808 */ /* 0x000fe40007000000 */
[----:B------:R-:W-:Y:S02]  /*ebc0*/  FSEL R156, R156, -INF , !P2 ;  /* 0xff8000009c9c7808 */ /* 0x000fe40005000000 */
[----:B------:R-:W-:-:S02]  /*ebd0*/  FMNMX3.FTZ R23, R23, R184, R178, !PT ;  /* 0x000000b817177276 */ /* 0x000fc400078100b2 */
[----:B------:R-:W-:Y:S02]  /*ebe0*/  FMNMX3.FTZ R21, R21, R16, R202, !PT ;  /* 0x0000001015157276 */ /* 0x000fe400078100ca */
[----:B------:R-:W-:Y:S02]  /*ebf0*/  FSEL R152, R152, -INF , !P1 ;  /* 0xff80000098987808 */ /* 0x000fe40004800000 */
[-C--:B------:R-:W-:Y:S02]  /*ec00*/  ISETP.GE.AND P2, PT, R2, R53.reuse, PT ;  /* 0x000000350200720c */ /* 0x080fe40003f46270 */
[----:B------:R-:W-:Y:S02]  /*ec10*/  ISETP.GE.AND P1, PT, R19, R53, PT ;  /* 0x000000351300720c */ /* 0x000fe40003f26270 */
[----:B------:R-:W-:Y:S02]  /*ec20*/  FSEL R134, R134, -INF , !P3 ;  /* 0xff80000086867808 */ /* 0x000fe40005800000 */
[----:B------:R-:W-:-:S02]  /*ec30*/  FMNMX3.FTZ R23, R23, R158, R156, !PT ;  /* 0x0000009e17177276 */ /* 0x000fc4000781009c */
[----:B------:R-:W-:Y:S02]  /*ec40*/  FMNMX3.FTZ R21, R21, R200, R196, !PT ;  /* 0x000000c815157276 */ /* 0x000fe400078100c4 */
[----:B------:R-:W-:Y:S01]  /*ec50*/  ISETP.GE.AND P4, PT, R2, R54, PT ;  /* 0x000000360200720c */ /* 0x000fe20003f86270 */
[----:B------:R-:W-:Y:S01]  /*ec60*/  VIADD R2, R9, 0x78 ;  /* 0x0000007809027836 */ /* 0x000fe20000000000 */
[-C--:B------:R-:W-:Y:S01]  /*ec70*/  ISETP.GE.AND P0, PT, R17, R53.reuse, PT ;  /* 0x000000351100720c */ /* 0x080fe20003f06270 */
[----:B------:R-:W-:Y:S01]  /*ec80*/  VIADD R9, R9, 0x79 ;  /* 0x0000007909097836 */ /* 0x000fe20000000000 */
[----:B------:R-:W-:Y:S02]  /*ec90*/  FSEL R132, R132, -INF , !P2 ;  /* 0xff80000084847808 */ /* 0x000fe40005000000 */
[----:B------:R-:W-:Y:S02]  /*eca0*/  ISETP.GE.AND P3, PT, R11, R53, PT ;  /* 0x000000350b00720c */ /* 0x000fe40003f66270 */
        /* <DEDUP_REMOVED lines=9> */
[----:B------:R-:W-:Y:S02]  /*ed40*/  ISETP.GE.AND P0, PT, R9, R53, PT ;  /* 0x000000350900720c */ /* 0x000fe40003f06270 */
[----:B------:R-:W-:Y:S02]  /*ed50*/  FSEL R110, R13, -INF , !P2 ;  /* 0xff8000000d6e7808 */ /* 0x000fe40005000000 */
[----:B------:R-:W-:Y:S02]  /*ed60*/  FSEL R66, R15, -INF , !P1 ;  /* 0xff8000000f427808 */ /* 0x000fe40004800000 */
[----:B------:R-:W-:-:S02]  /*ed70*/  FMNMX3.FTZ R23, R23, R126, R112, !PT ;  /* 0x0000007e17177276 */ /* 0x000fc40007810070 */
[----:B------:R-:W-:Y:S02]  /*ed80*/  FMNMX3.FTZ R21, R21, R136, R182, !PT ;  /* 0x0000008815157276 */ /* 0x000fe400078100b6 */
[----:B------:R-:W-:Y:S02]  /*ed90*/  FSEL R56, R56, -INF , !P0 ;  /* 0xff80000038387808 */ /* 0x000fe40004000000 */
[----:B------:R-:W-:Y:S02]  /*eda0*/  FMNMX3.FTZ R13, R23, R110, R66, !PT ;  /* 0x0000006e170d7276 */ /* 0x000fe40007810042 */
[----:B------:R-:W-:Y:S02]  /*edb0*/  LOP3.LUT P3, RZ, R62, 0x2, RZ, 0xc0, !PT ;  /* 0x000000023eff7812 */ /* 0x000fe4000786c0ff */
[----:B------:R-:W-:Y:S02]  /*edc0*/  FMNMX3.FTZ R15, R21, R148, R180, !PT ;  /* 0x00000094150f7276 */ /* 0x000fe400078100b4 */
[----:B------:R-:W-:-:S02]  /*edd0*/  FMNMX.FTZ R13, R56, R13, !PT ;  /* 0x0000000d380d7209 */ /* 0x000fc40007810000 */
[----:B------:R-:W-:Y:S02]  /*ede0*/  LOP3.LUT P6, RZ, R62, 0x1, RZ, 0xc0, !PT ;  /* 0x000000013eff7812 */ /* 0x000fe400078cc0ff */
[----:B------:R-:W-:Y:S01]  /*edf0*/  FSEL R144, R144, -INF , !P3 ;  /* 0xff80000090907808 */ /* 0x000fe20005800000 */
[----:B------:R-:W1:Y:S01]  /*ee00*/  SHFL.BFLY PT, R44, R13, 0x2, 0x1f ;  /* 0x0c401f000d2c7f89 */ /* 0x000e6200000e0000 */
[----:B------:R-:W-:Y:S02]  /*ee10*/  FMNMX3.FTZ R15, R15, R154, R150, !PT ;  /* 0x0000009a0f0f7276 */ /* 0x000fe40007810096 */
        /* <DEDUP_REMOVED lines=68> */
[----:B------:R-:W1:Y:S01]  /*f260*/  MUFU.EX2 R35, R35 ;  /* 0x0000002300237308 */ /* 0x000e620000000800 */
        /* <DEDUP_REMOVED lines=11> */
[----:B------:R-:W-:Y:S01]  /*f320*/  FFMA.FTZ R37, R22, UR4, -R27 ;  /* 0x0000000416257c23 */ /* 0x000fe2000801081b */
[----:B------:R-:W-:Y:S01]  /*f330*/  FFMA.FTZ R32, R14, UR4, -R45 ;  /* 0x000000040e207c23 */ /* 0x000fe2000801082d */
[--C-:B------:R-:W-:Y:S01]  /*f340*/  FFMA.FTZ R64, R202, UR4, -R27.reuse ;  /* 0x00000004ca407c23 */ /* 0x100fe2000801081b */
[----:B------:R-:W5:Y:S01]  /*f350*/  LDSM.16.MT88.4 R16, [R106+0x6800] ;  /* 0x006800006a10783b */ /* 0x000f620000004200 */
[----:B------:R-:W2:Y:S01]  /*f360*/  MUFU.EX2 R49, R49 ;  /* 0x0000003100317308 */ /* 0x000ea20000000800 */
[----:B-1----:R-:W-:Y:S01]  /*f370*/  F2FP.F16.F32.PACK_AB R70, R35, R48 ;  /* 0x000000302346723e */ /* 0x002fe200000000ff */
[--C-:B------:R-:W-:Y:S01]  /*f380*/  FFMA.FTZ R47, R200, UR4, -R27.reuse ;  /* 0x00000004c82f7c23 */ /* 0x100fe2000801081b */
[----:B------:R-:W1:Y:S01]  /*f390*/  LDSM.16.MT88.4 R20, [R104+0x6800] ;  /* 0x006800006814783b */ /* 0x000e620000004200 */
        /* <DEDUP_REMOVED lines=23> */
[----:B------:R-:W-:Y:S01]  /*f510*/  FADD.FTZ R43, R50, R43 ;  /* 0x0000002b322b7221 */ /* 0x000fe20000010000 */
[----:B------:R-:W-:Y:S01]  /*f520*/  FADD.FTZ R49, R58, R49 ;  /* 0x000000313a317221 */ /* 0x000fe20000010000 */
[--C-:B------:R-:W-:Y:S01]  /*f530*/  FFMA.FTZ R112, R112, UR4, -R45.reuse ;  /* 0x0000000470707c23 */ /* 0x100fe2000801082d */
[----:B------:R-:W-:Y:S01]  /*f540*/  FFMA.FTZ R125, R110, UR4, -R45 ;  /* 0x000000046e7d7c23 */ /* 0x000fe2000801082d */
[----:B------:R-:W-:Y:S01]  /*f550*/  FADD.FTZ R48, R48, R43 ;  /* 0x0000002b30307221 */ /* 0x000fe20000010000 */
[----:B------:R-:W2:Y:S01]  /*f560*/  MUFU.EX2 R39, R39 ;  /* 0x0000002700277308 */ /* 0x000ea20000000800 */
[----:B---3--:R-:W-:Y:S01]  /*f570*/  F2FP.F16.F32.PACK_AB R71, R41, R44 ;  /* 0x0000002c2947723e */ /* 0x008fe200000000ff */
[----:B------:R-:W-:Y:S01]  /*f580*/  FADD.FTZ R44, R44, R49 ;  /* 0x000000312c2c7221 */ /* 0x000fe20000010000 */
[----:B------:R-:W-:Y:S01]  /*f590*/  FADD.FTZ R35, R35, R48 ;  /* 0x0000003023237221 */ /* 0x000fe20000010000 */
[----:B------:R-:W-:Y:S01]  /*f5a0*/  FFMA.FTZ R66, R66, UR4, -R45 ;  /* 0x0000000442427c23 */ /* 0x000fe2000801082d */
[--C-:B------:R-:W-:Y:S01]  /*f5b0*/  FFMA.FTZ R38, R38, UR4, -R27.reuse ;  /* 0x0000000426267c23 */ /* 0x100fe2000801081b */
[----:B------:R-:W-:Y:S01]  /*f5c0*/  FADD.FTZ R41, R41, R44 ;  /* 0x0000002c29297221 */ /* 0x000fe20000010000 */
[--C-:B------:R-:W-:Y:S01]  /*f5d0*/  FFMA.FTZ R30, R30, UR4, -R27.reuse ;  /* 0x000000041e1e7c23 */ /* 0x100fe2000801081b */
[----:B------:R-:W-:Y:S01]  /*f5e0*/  MUFU.EX2 R36, R36 ;  /* 0x0000002400247308 */ /* 0x000fe20000000800 */
[----:B------:R-:W-:Y:S01]  /*f5f0*/  HMMA.16816.F32 R96, R68, R92, RZ ;  /* 0x0000005c4460723c */ /* 0x000fe200000018ff */
[--C-:B------:R-:W-:Y:S01]  /*f600*/  FFMA.FTZ R183, R28, UR4, -R27.reuse ;  /* 0x000000041cb77c23 */ /* 0x100fe2000801081b */
[----:B------:R-:W-:Y:S01]  /*f610*/  FFMA.FTZ R40, R40, UR4, -R27 ;  /* 0x0000000428287c23 */ /* 0x000fe2000801081b */
[----:B------:R-:W-:-:S04]  /*f620*/  ISETP.GT.AND P0, PT, R61, R168, PT ;  /* 0x000000a83d00720c */ /* 0x000fc80003f04270 */
[----:B------:R-:W-:Y:S01]  /*f630*/  MUFU.EX2 R33, R33 ;  /* 0x0000002100217308 */ /* 0x000fe20000000800 */
[C---:B------:R-:W-:Y:S07]  /*f640*/  HMMA.16816.F32 R92, R68.reuse, R94, RZ ;  /* 0x0000005e445c723c */ /* 0x040fee00000018ff */
[----:B------:R-:W-:Y:S01]  /*f650*/  MUFU.EX2 R42, R42 ;  /* 0x0000002a002a7308 */ /* 0x000fe20000000800 */
[C---:B------:R-:W-:Y:S07]  /*f660*/  HMMA.16816.F32 R88, R68.reuse, R84, RZ ;  /* 0x000000544458723c */ /* 0x040fee00000018ff */
[----:B------:R-:W3:Y:S01]  /*f670*/  MUFU.EX2 R37, R37 ;  /* 0x0000002500257308 */ /* 0x000ee20000000800 */
[C---:B------:R-:W-:Y:S07]  /*f680*/  HMMA.16816.F32 R84, R68.reuse, R86, RZ ;  /* 0x000000564454723c */ /* 0x040fee00000018ff */
[----:B------:R-:W-:Y:S01]  /*f690*/  MUFU.EX2 R34, R34 ;  /* 0x0000002200227308 */ /* 0x000fe20000000800 */
[C---:B------:R-:W-:Y:S07]  /*f6a0*/  HMMA.16816.F32 R80, R68.reuse, R76, RZ ;  /* 0x0000004c4450723c */ /* 0x040fee00000018ff */
[----:B------:R-:W4:Y:S01]  /*f6b0*/  MUFU.EX2 R31, R31 ;  /* 0x0000001f001f7308 */ /* 0x000f220000000800 */
[C---:B------:R-:W-:Y:S07]  /*f6c0*/  HMMA.16816.F32 R76, R68.reuse, R78, RZ ;  /* 0x0000004e444c723c */ /* 0x040fee00000018ff */
[----:B------:R-:W-:Y:S01]  /*f6d0*/  MUFU.EX2 R32, R32 ;  /* 0x0000002000207308 */ /* 0x000fe20000000800 */
[----:B------:R-:W-:Y:S01]  /*f6e0*/  HMMA.16816.F32 R72, R68, R4, RZ ;  /* 0x000000044448723c */ /* 0x000fe200000018ff */
[----:B--2---:R-:W-:Y:S01]  /*f6f0*/  F2FP.F16.F32.PACK_AB R4, R39, R46 ;  /* 0x0000002e2704723e */ /* 0x004fe200000000ff */
[----:B------:R-:W-:Y:S01]  /*f700*/  FADD.FTZ R46, R46, R35 ;  /* 0x000000232e2e7221 */ /* 0x000fe20000010000 */
[----:B---3--:R-:W-:Y:S01]  /*f710*/  F2FP.F16.F32.PACK_AB R5, R37, R42 ;  /* 0x0000002a2505723e */ /* 0x008fe200000000ff */
[----:B------:R-:W-:-:S02]  /*f720*/  FADD.FTZ R42, R42, R41 ;  /* 0x000000292a2a7221 */ /* 0x000fc40000010000 */
[----:B------:R-:W-:Y:S01]  /*f730*/  FADD.FTZ R39, R39, R46 ;  /* 0x0000002e27277221 */ /* 0x000fe20000010000 */
[----:B------:R-:W2:Y:S01]  /*f740*/  MUFU.EX2 R29, R29 ;  /* 0x0000001d001d7308 */ /* 0x000ea20000000800 */
[----:B------:R-:W-:Y:S01]  /*f750*/  HMMA.16816.F32 R68, R68, R6, RZ ;  /* 0x000000064444723c */ /* 0x000fe200000018ff */
[----:B------:R-:W-:Y:S01]  /*f760*/  F2FP.F16.F32.PACK_AB R6, R33, R36 ;  /* 0x000000242106723e */ /* 0x000fe200000000ff */
[----:B------:R-:W-:Y:S01]  /*f770*/  FADD.FTZ R37, R37, R42 ;  /* 0x0000002a25257221 */ /* 0x000fe20000010000 */
[----:B----4-:R-:W-:Y:S01]  /*f780*/  F2FP.F16.F32.PACK_AB R7, R31, R34 ;  /* 0x000000221f07723e */ /* 0x010fe200000000ff */
[----:B------:R-:W-:Y:S02]  /*f790*/  FADD.FTZ R36, R36, R39 ;  /* 0x0000002724247221 */ /* 0x000fe40000010000 */
[----:B------:R-:W-:Y:S01]  /*f7a0*/  FADD.FTZ R34, R34, R37 ;  /* 0x0000002522227221 */ /* 0x000fe20000010000 */
[----:B------:R-:W-:Y:S01]  /*f7b0*/  MUFU.EX2 R26, R26 ;  /* 0x0000001a001a7308 */ /* 0x000fe20000000800 */
[----:B------:R-:W-:-:S02]  /*f7c0*/  FADD.FTZ R33, R33, R36 ;  /* 0x0000002421217221 */ /* 0x000fc40000010000 */
[----:B------:R-:W-:Y:S01]  /*f7d0*/  HMMA.16816.F32 R96, R4, R8, R96 ;  /* 0x000000080460723c */ /* 0x000fe20000001860 */
[----:B------:R-:W-:-:S04]  /*f7e0*/  FADD.FTZ R31, R31, R34 ;  /* 0x000000221f1f7221 */ /* 0x000fc80000010000 */
        /* <DEDUP_REMOVED lines=9> */
[C---:B-1----:R-:W-:Y:S05]  /*f880*/  HMMA.16816.F32 R80, R4.reuse, R20, R80 ;  /* 0x000000140450723c */ /* 0x042fea0000001850 */
[----:B------:R-:W1:Y:S03]  /*f890*/  MUFU.EX2 R108, R108 ;  /* 0x0000006c006c7308 */ /* 0x000e660000000800 */
[C---:B------:R-:W-:Y:S01]  /*f8a0*/  HMMA.16816.F32 R76, R4.reuse, R22, R76 ;  /* 0x00000016044c723c */ /* 0x040fe2000000184c */
[----:B------:R-:W-:Y:S04]  /*f8b0*/  LDSM.16.MT88.4 R20, [R162+0x7800] ;  /* 0x00780000a214783b */ /* 0x000fe80000004200 */
        /* <DEDUP_REMOVED lines=9> */
[----:B-----5:R-:W-:Y:S01]  /*f950*/  F2FP.F16.F32.PACK_AB R5, R47, R64 ;  /* 0x000000402f05723e */ /* 0x020fe200000000ff */
[----:B------:R-:W-:Y:S01]  /*f960*/  FADD.FTZ R64, R64, R31 ;  /* 0x0000001f40407221 */ /* 0x000fe20000010000 */
[----:B-1----:R-:W-:Y:S01]  /*f970*/  F2FP.F16.F32.PACK_AB R7, R108, R51 ;  /* 0x000000336c07723e */ /* 0x002fe200000000ff */
        /* <DEDUP_REMOVED lines=16> */
[----:B------:R-:W5:Y:S02]  /*fa80*/  MUFU.EX2 R136, R136 ;  /* 0x0000008800887308 */ /* 0x000f640000000800 */
[C---:B------:R-:W-:Y:S06]  /*fa90*/  HMMA.16816.F32 R80, R4.reuse, R12, R80 ;  /* 0x0000000c0450723c */ /* 0x040fec0000001850 */
[----:B------:R-:W4:Y:S02]  /*faa0*/  MUFU.EX2 R67, R67 ;  /* 0x0000004300437308 */ /* 0x000f240000000800 */
[C---:B------:R-:W-:Y:S01]  /*fab0*/  HMMA.16816.F32 R76, R4.reuse, R14, R76 ;  /* 0x0000000e044c723c */ /* 0x040fe2000000184c */
[----:B------:R-:W4:Y:S05]  /*fac0*/  LDSM.16.MT88.4 R12, [R104+0x7800] ;  /* 0x00780000680c783b */ /* 0x000f2a0000004200 */
[----:B------:R-:W4:Y:S02]  /*fad0*/  MUFU.EX2 R138, R138 ;  /* 0x0000008a008a7308 */ /* 0x000f240000000800 */
[C---:B--2---:R-:W-:Y:S06]  /*fae0*/  HMMA.16816.F32 R72, R4.reuse, R8, R72 ;  /* 0x000000080448723c */ /* 0x044fec0000001848 */
[----:B------:R-:W-:Y:S02]  /*faf0*/  MUFU.EX2 R140, R140 ;  /* 0x0000008c008c7308 */ /* 0x000fe40000000800 */
[----:B------:R-:W-:Y:S01]  /*fb00*/  HMMA.16816.F32 R68, R4, R10, R68 ;  /* 0x0000000a0444723c */ /* 0x000fe20000001844 */
[----:B------:R-:W2:Y:S01]  /*fb10*/  LDSM.16.MT88.4 R8, [R102+0x7800] ;  /* 0x007800006608783b */ /* 0x000ea20000004200 */
[----:B------:R-:W-:Y:S01]  /*fb20*/  F2FP.F16.F32.PACK_AB R4, R57, R120 ;  /* 0x000000783904723e */ /* 0x000fe200000000ff */
[----:B------:R-:W-:Y:S01]  /*fb30*/  FADD.FTZ R120, R120, R3 ;  /* 0x0000000378787221 */ /* 0x000fe20000010000 */
[----:B-1----:R-:W-:-:S02]  /*fb40*/  F2FP.F16.F32.PACK_AB R6, R59, R118 ;  /* 0x000000763b06723e */ /* 0x002fc400000000ff */
[----:B------:R-:W1:Y:S01]  /*fb50*/  MUFU.EX2 R105, R105 ;  /* 0x0000006900697308 */ /* 0x000e620000000800 */
[----:B---3--:R-:W-:Y:S01]  /*fb60*/  F2FP.F16.F32.PACK_AB R5, R130, R63 ;  /* 0x0000003f8205723e */ /* 0x008fe200000000ff */
[----:B------:R-:W-:Y:S01]  /*fb70*/  FADD.FTZ R63, R63, R108 ;  /* 0x0000006c3f3f7221 */ /* 0x000fe20000010000 */
[----:B-----5:R-:W-:Y:S01]  /*fb80*/  F2FP.F16.F32.PACK_AB R7, R136, R65 ;  /* 0x000000418807723e */ /* 0x020fe200000000ff */
[----:B------:R-:W-:Y:S02]  /*fb90*/  FADD.FTZ R57, R57, R120 ;  /* 0x0000007839397221 */ /* 0x000fe40000010000 */
[----:B------:R-:W-:Y:S02]  /*fba0*/  FADD.FTZ R130, R130, R63 ;  /* 0x0000003f82827221 */ /* 0x000fe40000010000 */
        /* <DEDUP_REMOVED lines=8> */
[----:B------:R-:W-:Y:S01]  /*fc30*/  HMMA.16816.F32 R84, R4, R18, R84 ;  /* 0x000000120454723c */ /* 0x000fe20000001854 */
[----:B------:R-:W4:Y:S02]  /*fc40*/  LDSM.16.MT88.4 R16, [R162+0x8000] ;  /* 0x00800000a210783b */ /* 0x000f240000004200 */
[----:B------:R-:W-:-:S03]  /*fc50*/  FADD.FTZ R3, R138, R3 ;  /* 0x000000038a037221 */ /* 0x000fc60000010000 */
[----:B------:R-:W-:Y:S02]  /*fc60*/  MUFU.EX2 R111, R111 ;  /* 0x0000006f006f7308 */ /* 0x000fe40000000800 */
[C---:B------:R-:W-:Y:S06]  /*fc70*/  HMMA.16816.F32 R96, R4.reuse, R20, R96 ;  /* 0x000000140460723c */ /* 0x040fec0000001860 */
        /* <DEDUP_REMOVED lines=9> */
[C---:B--2---:R-:W-:Y:S06]  /*fd10*/  HMMA.16816.F32 R72, R4.reuse, R8, R72 ;  /* 0x000000080448723c */ /* 0x044fec0000001848 */
[----:B------:R-:W2:Y:S02]  /*fd20*/  MUFU.EX2 R152, R152 ;  /* 0x0000009800987308 */ /* 0x000ea40000000800 */
[----:B------:R-:W-:Y:S01]  /*fd30*/  HMMA.16816.F32 R68, R4, R10, R68 ;  /* 0x0000000a0444723c */ /* 0x000fe20000001844 */
[----:B------:R-:W2:Y:S01]  /*fd40*/  LDSM.16.MT88.4 R8, [R102+0x8000] ;  /* 0x008000006608783b */ /* 0x000ea20000004200 */
[----:B------:R-:W-:-:S02]  /*fd50*/  F2FP.F16.F32.PACK_AB R4, R138, R67 ;  /* 0x000000438a04723e */ /* 0x000fc400000000ff */
[----:B-1----:R-:W-:Y:S02]  /*fd60*/  F2FP.F16.F32.PACK_AB R6, R105, R140 ;  /* 0x0000008c6906723e */ /* 0x002fe400000000ff */
[----:B---3--:R-:W-:Y:S01]  /*fd70*/  F2FP.F16.F32.PACK_AB R5, R148, R109 ;  /* 0x0000006d9405723e */ /* 0x008fe200000000ff */
[----:B------:R-:W-:Y:S01]  /*fd80*/  MUFU.EX2 R117, R117 ;  /* 0x0000007500757308 */ /* 0x000fe20000000800 */
[----:B-----5:R-:W-:Y:S01]  /*fd90*/  F2FP.F16.F32.PACK_AB R7, R154, R111 ;  /* 0x0000006f9a07723e */ /* 0x020fe200000000ff */
[----:B------:R-:W-:-:S04]  /*fda0*/  FADD.FTZ R109, R109, R136 ;  /* 0x000000886d6d7221 */ /* 0x000fc80000010000 */
[----:B------:R-:W-:Y:S02]  /*fdb0*/  FADD.FTZ R148, R148, R109 ;  /* 0x0000006d94947221 */ /* 0x000fe40000010000 */
[----:B----4-:R-:W-:Y:S01]  /*fdc0*/  HMMA.16816.F32 R96, R4, R16, R96 ;  /* 0x000000100460723c */ /* 0x010fe20000001860 */
[----:B------:R-:W1:Y:S01]  /*fdd0*/  MUFU.EX2 R146, R146 ;  /* 0x0000009200927308 */ /* 0x000e620000000800 */
[----:B------:R-:W-:-:S04]  /*fde0*/  FADD.FTZ R111, R111, R148 ;  /* 0x000000946f6f7221 */ /* 0x000fc80000010000 */
[----:B------:R-:W-:Y:S02]  /*fdf0*/  FADD.FTZ R154, R154, R111 ;  /* 0x0000006f9a9a7221 */ /* 0x000fe40000010000 */
[C---:B------:R-:W-:Y:S01]  /*fe00*/  HMMA.16816.F32 R92, R4.reuse, R18, R92 ;  /* 0x00000012045c723c */ /* 0x040fe2000000185c */
[----:B------:R-:W3:Y:S01]  /*fe10*/  LDSM.16.MT88.4 R16, [R162+0x8800] ;  /* 0x00880000a210783b */ /* 0x000ee20000004200 */
[----:B------:R-:W-:Y:S06]  /*fe20*/  MUFU.EX2 R119, R119 ;  /* 0x0000007700777308 */ /* 0x000fec0000000800 */
[C---:B------:R-:W-:Y:S01]  /*fe30*/  HMMA.16816.F32 R80, R4.reuse, R20, R80 ;  /* 0x000000140450723c */ /* 0x040fe20000001850 */
[--C-:B------:R-:W-:Y:S01]  /*fe40*/  FFMA.FTZ R21, R134, UR4, -R45.reuse ;  /* 0x0000000486157c23 */ /* 0x100fe2000801082d */
[----:B------:R-:W4:Y:S06]  /*fe50*/  MUFU.EX2 R20, R142 ;  /* 0x0000008e00147308 */ /* 0x000f2c0000000800 */
[C---:B------:R-:W-:Y:S02]  /*fe60*/  HMMA.16816.F32 R88, R4.reuse, R12, R88 ;  /* 0x0000000c0458723c */ /* 0x040fe40000001858 */
        /* <DEDUP_REMOVED lines=9> */
[----:B------:R-:W-:Y:S01]  /*ff00*/  HMMA.16816.F32 R76, R4, R22, R76 ;  /* 0x00000016044c723c */ /* 0x000fe2000000184c */
[----:B------:R-:W-:Y:S01]  /*ff10*/  F2FP.F16.F32.PACK_AB R4, R158, R113 ;  /* 0x000000719e04723e */ /* 0x000fe200000000ff */
[--C-:B------:R-:W-:Y:S01]  /*ff20*/  FFMA.FTZ R22, R132, UR4, -R45.reuse ;  /* 0x0000000484167c23 */ /* 0x100fe2000801082d */
[----:B------:R-:W-:Y:S01]  /*ff30*/  F2FP.F16.F32.PACK_AB R6, R152, R115 ;  /* 0x000000739806723e */ /* 0x000fe200000000ff */
[--C-:B------:R-:W-:Y:S01]  /*ff40*/  FFMA.FTZ R23, R128, UR4, -R45.reuse ;  /* 0x0000000480177c23 */ /* 0x100fe2000801082d */
[----:B-1----:R-:W-:Y:S01]  /*ff50*/  F2FP.F16.F32.PACK_AB R5, R146, R117 ;  /* 0x000000759205723e */ /* 0x002fe200000000ff */
[----:B------:R-:W-:Y:S01]  /*ff60*/  MUFU.EX2 R116, R116 ;  /* 0x0000007400747308 */ /* 0x000fe20000000800 */
[----:B----4-:R-:W-:Y:S01]  /*ff70*/  F2FP.F16.F32.PACK_AB R7, R20, R119 ;  /* 0x000000771407723e */ /* 0x010fe200000000ff */
[----:B------:R-:W-:Y:S01]  /*ff80*/  FFMA.FTZ R45, R56, UR4, -R45 ;  /* 0x00000004382d7c23 */ /* 0x000fe2000801082d */
[----:B------:R-:W-:-:S04]  /*ff90*/  FADD.FTZ R117, R117, R154 ;  /* 0x0000009a75757221 */ /* 0x000fc80000010000 */
[----:B------:R-:W-:Y:S01]  /*ffa0*/  FADD.FTZ R146, R146, R117 ;  /* 0x0000007592927221 */ /* 0x000fe20000010000 */
[----:B---3--:R-:W-:Y:S01]  /*ffb0*/  HMMA.16816.F32 R96, R4, R16, R96 ;  /* 0x000000100460723c */ /* 0x008fe20000001860 */
[----:B------:R-:W1:Y:S02]  /*ffc0*/  MUFU.EX2 R22, R22 ;  /* 0x0000001600167308 */ /* 0x000e640000000800 */
[----:B------:R-:W-:-:S04]  /*ffd0*/  FADD.FTZ R119, R119, R146 ;  /* 0x0000009277777221 */ /* 0x000fc80000010000 */
[----:B------:R-:W-:Y:S01]  /*ffe0*/  FADD.FTZ R20, R20, R119 ;  /* 0x0000007714147221 */ /* 0x000fe20000010000 */
[C---:B------:R-:W-:Y:S01]  /*fff0*/  HMMA.16816.F32 R92, R4.reuse, R18, R92 ;  /* 0x00000012045c723c */ /* 0x040fe2000000185c */
[----:B------:R-:W3:Y:S01]  /*10000*/  LDSM.16.MT88.4 R16, [R102+0x8800] ;  /* 0x008800006610783b */ /* 0x000ee20000004200 */
[----:B------:R-:W4:Y:S06]  /*10010*/  MUFU.EX2 R23, R23 ;  /* 0x0000001700177308 */ /* 0x000f2c0000000800 */
[C---:B-----5:R-:W-:Y:S02]  /*10020*/  HMMA.16816.F32 R88, R4.reuse, R12, R88 ;  /* 0x0000000c0458723c */ /* 0x060fe40000001858 */
[----:B------:R-:W5:Y:S06]  /*10030*/  MUFU.EX2 R123, R123 ;  /* 0x0000007b007b7308 */ /* 0x000f6c0000000800 */
[C---:B------:R-:W-:Y:S01]  /*10040*/  HMMA.16816.F32 R84, R4.reuse, R14, R84 ;  /* 0x0000000e0454723c */ /* 0x040fe20000001854 */
[----:B------:R-:W5:Y:S01]  /*10050*/  LDSM.16.MT88.4 R12, [R162+0x9000] ;  /* 0x00900000a20c783b */ /* 0x000f620000004200 */
[----:B------:R-:W-:Y:S06]  /*10060*/  MUFU.EX2 R112, R112 ;  /* 0x0000007000707308 */ /* 0x000fec0000000800 */
[C---:B--2---:R-:W-:Y:S02]  /*10070*/  HMMA.16816.F32 R80, R4.reuse, R8, R80 ;  /* 0x000000080450723c */ /* 0x044fe40000001850 */
[----:B------:R-:W2:Y:S06]  /*10080*/  MUFU.EX2 R125, R125 ;  /* 0x0000007d007d7308 */ /* 0x000eac0000000800 */
[C---:B------:R-:W-:Y:S01]  /*10090*/  HMMA.16816.F32 R76, R4.reuse, R10, R76 ;  /* 0x0000000a044c723c */ /* 0x040fe2000000184c */
[----:B------:R-:W2:Y:S01]  /*100a0*/  LDSM.16.MT88.4 R8, [R106+0x9000] ;  /* 0x009000006a08783b */ /* 0x000ea20000004200 */
[----:B------:R-:W-:Y:S06]  /*100b0*/  MUFU.EX2 R66, R66 ;  /* 0x0000004200427308 */ /* 0x000fec0000000800 */
[C---:B---3--:R-:W-:Y:S02]  /*100c0*/  HMMA.16816.F32 R72, R4.reuse, R16, R72 ;  /* 0x000000100448723c */ /* 0x048fe40000001848 */
[----:B------:R-:W3:Y:S06]  /*100d0*/  MUFU.EX2 R43, R45 ;  /* 0x0000002d002b7308 */ /* 0x000eec0000000800 */
[----:B------:R-:W-:Y:S01]  /*100e0*/  HMMA.16816.F32 R68, R4, R18, R68 ;  /* 0x000000120444723c */ /* 0x000fe20000001844 */
[----:B------:R-:W3:Y:S01]  /*100f0*/  LDSM.16.MT88.4 R16, [R104+0x9000] ;  /* 0x009000006810783b */ /* 0x000ee20000004200 */
[----:B-1----:R-:W-:Y:S01]  /*10100*/  F2FP.F16.F32.PACK_AB R4, R22, R21 ;  /* 0x000000151604723e */ /* 0x002fe200000000ff */
[----:B------:R-:W-:Y:S01]  /*10110*/  MUFU.EX2 R35, R40 ;  /* 0x0000002800237308 */ /* 0x000fe20000000800 */
[----:B----4-:R-:W-:-:S02]  /*10120*/  F2FP.F16.F32.PACK_AB R6, R126, R23 ;  /* 0x000000177e06723e */ /* 0x010fc400000000ff */
[----:B------:R-:W-:Y:S02]  /*10130*/  F2FP.F16.F32.PACK_AB R5, R122, R121 ;  /* 0x000000797a05723e */ /* 0x000fe400000000ff */
[----:B-----5:R-:W-:-:S03]  /*10140*/  F2FP.F16.F32.PACK_AB R7, R123, R116 ;  /* 0x000000747b07723e */ /* 0x020fc600000000ff */
[----:B------:R-:W1:Y:S04]  /*10150*/  MUFU.EX2 R38, R38 ;  /* 0x0000002600267308 */ /* 0x000e680000000800 */
[C---:B------:R-:W-:Y:S04]  /*10160*/  HMMA.16816.F32 R96, R4.reuse, R12, R96 ;  /* 0x0000000c0460723c */ /* 0x040fe80000001860 */
[----:B------:R-:W-:Y:S04]  /*10170*/  MUFU.EX2 R30, R30 ;  /* 0x0000001e001e7308 */ /* 0x000fe80000000800 */
[C---:B------:R-:W-:Y:S01]  /*10180*/  HMMA.16816.F32 R92, R4.reuse, R14, R92 ;  /* 0x0000000e045c723c */ /* 0x040fe2000000185c */
[----:B------:R-:W4:Y:S03]  /*10190*/  LDSM.16.MT88.4 R12, [R102+0x9000] ;  /* 0x00900000660c783b */ /* 0x000f260000004200 */
[----:B------:R-:W5:Y:S04]  /*101a0*/  MUFU.EX2 R183, R183 ;  /* 0x000000b700b77308 */ /* 0x000f680000000800 */
[C---:B--2---:R-:W-:Y:S08]  /*101b0*/  HMMA.16816.F32 R88, R4.reuse, R8, R88 ;  /* 0x000000080458723c */ /* 0x044ff00000001858 */
[C---:B------:R-:W-:Y:S01]  /*101c0*/  HMMA.16816.F32 R84, R4.reuse, R10, R84 ;  /* 0x0000000a0454723c */ /* 0x040fe20000001854 */
[----:B------:R-:W2:Y:S07]  /*101d0*/  LDSM.16.MT88.4 R8, [R162+0x9800] ;  /* 0x00980000a208783b */ /* 0x000eae0000004200 */
[C---:B---3--:R-:W-:Y:S08]  /*101e0*/  HMMA.16816.F32 R80, R4.reuse, R16, R80 ;  /* 0x000000100450723c */ /* 0x048ff00000001850 */
[C---:B------:R-:W-:Y:S01]  /*101f0*/  HMMA.16816.F32 R76, R4.reuse, R18, R76 ;  /* 0x00000012044c723c */ /* 0x040fe2000000184c */
[----:B------:R-:W3:Y:S07]  /*10200*/  LDSM.16.MT88.4 R16, [R106+0x9800] ;  /* 0x009800006a10783b */ /* 0x000eee0000004200 */
[C---:B----4-:R-:W-:Y:S08]  /*10210*/  HMMA.16816.F32 R72, R4.reuse, R12, R72 ;  /* 0x0000000c0448723c */ /* 0x050ff00000001848 */
[----:B------:R-:W-:Y:S01]  /*10220*/  HMMA.16816.F32 R68, R4, R14, R68 ;  /* 0x0000000e0444723c */ /* 0x000fe20000001844 */
[----:B------:R-:W-:Y:S01]  /*10230*/  F2FP.F16.F32.PACK_AB R4, R125, R112 ;  /* 0x000000707d04723e */ /* 0x000fe200000000ff */
[----:B------:R-:W4:Y:S01]  /*10240*/  LDSM.16.MT88.4 R12, [R104+0x9800] ;  /* 0x00980000680c783b */ /* 0x000f220000004200 */
[----:B------:R-:W-:-:S02]  /*10250*/  F2FP.F16.F32.PACK_AB R6, R43, R66 ;  /* 0x000000422b06723e */ /* 0x000fc400000000ff */
[----:B-1----:R-:W-:Y:S02]  /*10260*/  F2FP.F16.F32.PACK_AB R5, R38, R35 ;  /* 0x000000232605723e */ /* 0x002fe400000000ff */
[----:B-----5:R-:W-:-:S07]  /*10270*/  F2FP.F16.F32.PACK_AB R7, R183, R30 ;  /* 0x0000001eb707723e */ /* 0x020fce00000000ff */
[C---:B--2---:R-:W-:Y:S08]  /*10280*/  HMMA.16816.F32 R96, R4.reuse, R8, R96 ;  /* 0x000000080460723c */ /* 0x044ff00000001860 */
[C---:B------:R-:W-:Y:S01]  /*10290*/  HMMA.16816.F32 R92, R4.reuse, R10, R92 ;  /* 0x0000000a045c723c */ /* 0x040fe2000000185c */
[----:B------:R-:W1:Y:S07]  /*102a0*/  LDSM.16.MT88.4 R8, [R102+0x9800] ;  /* 0x009800006608783b */ /* 0x000e6e0000004200 */
[----:B---3--:R-:W-:Y:S01]  /*102b0*/  HMMA.16816.F32 R88, R4, R16, R88 ;  /* 0x000000100458723c */ /* 0x008fe20000001858 */
[----:B------:R-:W-:Y:S01]  /*102c0*/  FADD.FTZ R16, R140, R3 ;  /* 0x000000038c107221 */ /* 0x000fe20000010000 */
[----:B------:R-:W-:-:S03]  /*102d0*/  FADD.FTZ R3, R121, R20 ;  /* 0x0000001479037221 */ /* 0x000fc60000010000 */
[----:B------:R-:W-:Y:S01]  /*102e0*/  FADD.FTZ R16, R105, R16 ;  /* 0x0000001069107221 */ /* 0x000fe20000010000 */
[----:B------:R-:W-:Y:S02]  /*102f0*/  FADD.FTZ R3, R122, R3 ;  /* 0x000000037a037221 */ /* 0x000fe40000010000 */
[----:B------:R-:W-:Y:S01]  /*10300*/  HMMA.16816.F32 R84, R4, R18, R84 ;  /* 0x000000120454723c */ /* 0x000fe20000001854 */
[----:B------:R-:W-:-:S04]  /*10310*/  FADD.FTZ R113, R113, R16 ;  /* 0x0000001071717221 */ /* 0x000fc80000010000 */
[----:B------:R-:W-:-:S03]  /*10320*/  FADD.FTZ R158, R158, R113 ;  /* 0x000000719e9e7221 */ /* 0x000fc60000010000 */
[----:B----4-:R-:W-:Y:S01]  /*10330*/  HMMA.16816.F32 R80, R4, R12, R80 ;  /* 0x0000000c0450723c */ /* 0x010fe20000001850 */
[----:B------:R-:W-:-:S04]  /*10340*/  FADD.FTZ R115, R115, R158 ;  /* 0x0000009e73737221 */ /* 0x000fc80000010000 */
[----:B------:R-:W-:-:S03]  /*10350*/  FADD.FTZ R152, R152, R115 ;  /* 0x0000007398987221 */ /* 0x000fc60000010000 */
        /* <DEDUP_REMOVED lines=85> */
.L_x_5510:
        /* <DEDUP_REMOVED lines=8> */
.L_x_5511:
[----:B------:R-:W1:Y:S01]  /*10930*/  LDCU UR8, c[0x0][0x3c4] ;  /* 0x00007880ff0877ac */ /* 0x000e620008000800 */
[----:B------:R-:W-:Y:S01]  /*10940*/  IADD3 R4, P0, PT, R25, R174, RZ ;  /* 0x000000ae19047210 */ /* 0x000fe20007f1e0ff */
[----:B------:R-:W-:Y:S01]  /*10950*/  IMAD R103, R55, 0x80, R103 ;  /* 0x0000008037677824 */ /* 0x000fe200078e0267 */
        /* <DEDUP_REMOVED lines=60> */
[----:B-1----:R-:W1:Y:S04]  /*10d20*/  LDSM.16.M88.4 R8, [R166+0x2800] ;  /* 0x00280000a608783b */ /* 0x002e680000000200 */
[----:B------:R-:W3:Y:S04]  /*10d30*/  LDSM.16.M88.4 R108, [R166+0x3000] ;  /* 0x00300000a66c783b */ /* 0x000ee80000000200 */
[----:B------:R-:W4:Y:S04]  /*10d40*/  LDSM.16.M88.4 R56, [R166+0x3800] ;  /* 0x00380000a638783b */ /* 0x000f280000000200 */
[----:B------:R-:W-:Y:S04]  /*10d50*/  LDSM.16.M88.4 R136, [R165] ;  /* 0x00000000a588783b */ /* 0x000fe80000000200 */
[----:B--2---:R-:W2:Y:S04]  /*10d60*/  LDSM.16.M88.4 R24, [R161+0x2800] ;  /* 0x00280000a118783b */ /* 0x004ea80000000200 */
[----:B------:R-:W5:Y:S04]  /*10d70*/  LDSM.16.M88.4 R16, [R166+0x2000] ;  /* 0x00200000a610783b */ /* 0x000f680000000200 */
[----:B------:R-:W5:Y:S04]  /*10d80*/  LDSM.16.M88.4 R44, [R166+0x4000] ;  /* 0x00400000a62c783b */ /* 0x000f680000000200 */
[----:B------:R-:W5:Y:S04]  /*10d90*/  LDSM.16.M88.4 R36, [R166+0x4800] ;  /* 0x00480000a624783b */ /* 0x000f680000000200 */
[----:B------:R-:W5:Y:S04]  /*10da0*/  LDSM.16.M88.4 R28, [R166+0x5000] ;  /* 0x00500000a61c783b */ /* 0x000f680000000200 */
[----:B------:R-:W5:Y:S04]  /*10db0*/  LDSM.16.M88.4 R20, [R166+0x5800] ;  /* 0x00580000a614783b */ /* 0x000f680000000200 */
[----:B------:R-:W5:Y:S01]  /*10dc0*/  LDSM.16.M88.4 R124, [R161+0x3000] ;  /* 0x00300000a17c783b */ /* 0x000f620000000200 */
[C---:B-1----:R-:W-:Y:S03]  /*10dd0*/  HMMA.16816.F32 R12, R128.reuse, R8, RZ ;  /* 0x00000008800c723c */ /* 0x042fe600000018ff */
[----:B------:R-:W1:Y:S04]  /*10de0*/  LDSM.16.M88.4 R116, [R161+0x3800] ;  /* 0x00380000a174783b */ /* 0x000e680000000200 */
[----:B------:R-:W1:Y:S01]  /*10df0*/  LDSM.16.M88.4 R120, [R161+0x2000] ;  /* 0x00200000a178783b */ /* 0x000e620000000200 */
[C---:B------:R-:W-:Y:S03]  /*10e00*/  HMMA.16816.F32 R8, R128.reuse, R10, RZ ;  /* 0x0000000a8008723c */ /* 0x040fe600000018ff */
[----:B------:R-:W-:Y:S04]  /*10e10*/  LDSM.16.M88.4 R140, [R107+0x2000] ;  /* 0x002000006b8c783b */ /* 0x000fe80000000200 */
[----:B------:R-:W0:Y:S01]  /*10e20*/  LDGDEPBAR ;  /* 0x00000000000079af */ /* 0x000e220000000000 */
[C---:B---3--:R-:W-:Y:S08]  /*10e30*/  HMMA.16816.F32 R112, R128.reuse, R108, RZ ;  /* 0x0000006c8070723c */ /* 0x048ff000000018ff */
[C---:B----4-:R-:W-:Y:S08]  /*10e40*/  HMMA.16816.F32 R64, R128.reuse, R56, RZ ;  /* 0x000000388040723c */ /* 0x050ff000000018ff */
[C---:B------:R-:W-:Y:S08]  /*10e50*/  HMMA.16816.F32 R108, R128.reuse, R110, RZ ;  /* 0x0000006e806c723c */ /* 0x040ff000000018ff */
[----:B------:R-:W-:Y:S08]  /*10e60*/  HMMA.16816.F32 R56, R128, R58, RZ ;  /* 0x0000003a8038723c */ /* 0x000ff000000018ff */
[C---:B--2---:R-:W-:Y:S08]  /*10e70*/  HMMA.16816.F32 R12, R136.reuse, R24, R12 ;  /* 0x00000018880c723c */ /* 0x044ff0000000180c */
[----:B------:R-:W-:Y:S01]  /*10e80*/  HMMA.16816.F32 R8, R136, R26, R8 ;  /* 0x0000001a8808723c */ /* 0x000fe20000001808 */
[----:B------:R-:W2:Y:S07]  /*10e90*/  LDSM.16.M88.4 R24, [R161+0x5000] ;  /* 0x00500000a118783b */ /* 0x000eae0000000200 */
        /* <DEDUP_REMOVED lines=13> */
[----:B------:R-:W-:Y:S07]  /*10f70*/  LDSM.16.M88.4 R124, [R164] ;  /* 0x00000000a47c783b */ /* 0x000fee0000000200 */
        /* <DEDUP_REMOVED lines=8> */
[----:B------:R-:W2:Y:S07]  /*11000*/  LDSM.16.M88.4 R24, [R163] ;  /* 0x00000000a318783b */ /* 0x000eae0000000200 */
[C---:B---3--:R-:W-:Y:S08]  /*11010*/  HMMA.16816.F32 R48, R136.reuse, R20, R48 ;  /* 0x000000148830723c */ /* 0x048ff00000001830 */
[----:B------:R-:W-:Y:S01]  /*11020*/  HMMA.16816.F32 R44, R136, R22, R44 ;  /* 0x00000016882c723c */ /* 0x000fe2000000182c */
[----:B------:R-:W3:Y:S07]  /*11030*/  LDSM.16.M88.4 R20, [R160+0x2800] ;  /* 0x00280000a014783b */ /* 0x000eee0000000200 */
[C---:B-1----:R-:W-:Y:S08]  /*11040*/  HMMA.16816.F32 R4, R124.reuse, R116, R4 ;  /* 0x000000747c04723c */ /* 0x042ff00000001804 */
[----:B------:R-:W-:Y:S01]  /*11050*/  HMMA.16816.F32 R16, R124, R118, R16 ;  /* 0x000000767c10723c */ /* 0x000fe20000001810 */
[----:B------:R-:W1:Y:S07]  /*11060*/  LDSM.16.M88.4 R116, [R160+0x3800] ;  /* 0x00380000a074783b */ /* 0x000e6e0000000200 */
[----:B----4-:R-:W-:Y:S08]  /*11070*/  HMMA.16816.F32 R40, R136, R120, R40 ;  /* 0x000000788828723c */ /* 0x010ff00000001828 */
[----:B--2---:R-:W-:Y:S08]  /*11080*/  HMMA.16816.F32 R4, R24, R140, R4 ;  /* 0x0000008c1804723c */ /* 0x004ff00000001804 */
[----:B------:R-:W-:Y:S01]  /*11090*/  HMMA.16816.F32 R36, R136, R122, R36 ;  /* 0x0000007a8824723c */ /* 0x000fe20000001824 */
[----:B------:R-:W2:Y:S07]  /*110a0*/  LDSM.16.M88.4 R120, [R160+0x3000] ;  /* 0x00300000a078783b */ /* 0x000eae0000000200 */
[----:B---3--:R-:W-:Y:S03]  /*110b0*/  HMMA.16816.F32 R12, R124, R20, R12 ;  /* 0x000000147c0c723c */ /* 0x008fe6000000180c */
[----:B------:R-:W-:Y:S01]  /*110c0*/  FMUL.FTZ R61, R4, UR14 ;  /* 0x0000000e043d7c20 */ /* 0x000fe20008410000 */
[----:B------:R-:W-:Y:S01]  /*110d0*/  FMUL.FTZ R60, R5, UR14 ;  /* 0x0000000e053c7c20 */ /* 0x000fe20008410000 */
[----:B------:R-:W-:-:S03]  /*110e0*/  FMUL.FTZ R63, R7, UR14 ;  /* 0x0000000e073f7c20 */ /* 0x000fc60008410000 */
[C---:B------:R-:W-:Y:S01]  /*110f0*/  HMMA.16816.F32 R8, R124.reuse, R22, R8 ;  /* 0x000000167c08723c */ /* 0x040fe20000001808 */
[----:B------:R-:W3:Y:S01]  /*11100*/  LDSM.16.M88.4 R20, [R107+0x2800] ;  /* 0x002800006b14783b */ /* 0x000ee20000000200 */
[----:B------:R-:W4:Y:S06]  /*11110*/  MUFU.TANH R61, R61 ;  /* 0x0000003d003d7308 */ /* 0x000f2c0000002400 */
[----:B-1----:R-:W-:Y:S01]  /*11120*/  HMMA.16816.F32 R64, R124, R116, R64 ;  /* 0x000000747c40723c */ /* 0x002fe20000001840 */
[----:B------:R-:W-:Y:S01]  /*11130*/  FMUL.FTZ R116, R6, UR14 ;  /* 0x0000000e06747c20 */ /* 0x000fe20008410000 */
[----:B------:R-:W-:Y:S01]  /*11140*/  MUFU.TANH R60, R60 ;  /* 0x0000003c003c7308 */ /* 0x000fe20000002400 */
[----:B------:R-:W1:Y:S05]  /*11150*/  LDSM.16.M88.4 R4, [R160+0x4000] ;  /* 0x00400000a004783b */ /* 0x000e6a0000000200 */
[----:B------:R-:W-:Y:S02]  /*11160*/  HMMA.16816.F32 R16, R24, R142, R16 ;  /* 0x0000008e1810723c */ /* 0x000fe40000001810 */
[----:B------:R-:W5:Y:S06]  /*11170*/  MUFU.TANH R116, R116 ;  /* 0x0000007400747308 */ /* 0x000f6c0000002400 */
[C---:B------:R-:W-:Y:S02]  /*11180*/  HMMA.16816.F32 R56, R124.reuse, R118, R56 ;  /* 0x000000767c38723c */ /* 0x040fe40000001838 */
[----:B------:R-:W5:Y:S06]  /*11190*/  MUFU.TANH R63, R63 ;  /* 0x0000003f003f7308 */ /* 0x000f6c0000002400 */
[C---:B--2---:R-:W-:Y:S03]  /*111a0*/  HMMA.16816.F32 R108, R124.reuse, R122, R108 ;  /* 0x0000007a7c6c723c */ /* 0x044fe6000000186c */
[----:B------:R-:W-:Y:S01]  /*111b0*/  FMUL.FTZ R16, R16, UR14 ;  /* 0x0000000e10107c20 */ /* 0x000fe20008410000 */
[----:B------:R-:W-:Y:S01]  /*111c0*/  FMUL.FTZ R17, R17, UR14 ;  /* 0x0000000e11117c20 */ /* 0x000fe20008410000 */
[----:B------:R-:W-:Y:S01]  /*111d0*/  FMUL.FTZ R18, R18, UR14 ;  /* 0x0000000e12127c20 */ /* 0x000fe20008410000 */
[----:B------:R-:W-:Y:S01]  /*111e0*/  FMUL.FTZ R19, R19, UR14 ;  /* 0x0000000e13137c20 */ /* 0x000fe20008410000 */
[----:B------:R2:W-:Y:S01]  /*111f0*/  MUFU.TANH R105, R16 ;  /* 0x0000001000697308 */ /* 0x0005e20000002400 */
[----:B------:R-:W-:Y:S07]  /*11200*/  HMMA.16816.F32 R112, R124, R120, R112 ;  /* 0x000000787c70723c */ /* 0x000fee0000001870 */
[----:B------:R-:W-:Y:S01]  /*11210*/  MUFU.TANH R117, R17 ;  /* 0x0000001100757308 */ /* 0x000fe20000002400 */
[C---:B---3--:R-:W-:Y:S07]  /*11220*/  HMMA.16816.F32 R12, R24.reuse, R20, R12 ;  /* 0x00000014180c723c */ /* 0x048fee000000180c */
[----:B------:R-:W3:Y:S01]  /*11230*/  MUFU.TANH R120, R18 ;  /* 0x0000001200787308 */ /* 0x000ee20000002400 */
[----:B------:R-:W-:Y:S01]  /*11240*/  HMMA.16816.F32 R8, R24, R22, R8 ;  /* 0x000000161808723c */ /* 0x000fe20000001808 */
[----:B------:R-:W4:Y:S06]  /*11250*/  LDSM.16.M88.4 R20, [R107+0x3000] ;  /* 0x003000006b14783b */ /* 0x000f2c0000000200 */
[----:B------:R-:W-:Y:S01]  /*11260*/  MUFU.TANH R121, R19 ;  /* 0x0000001300797308 */ /* 0x000fe20000002400 */
[C---:B-1----:R-:W-:Y:S03]  /*11270*/  HMMA.16816.F32 R48, R124.reuse, R4, R48 ;  /* 0x000000047c30723c */ /* 0x042fe60000001830 */
[----:B------:R-:W-:Y:S01]  /*11280*/  FMUL.FTZ R12, R12, UR14 ;  /* 0x0000000e0c0c7c20 */ /* 0x000fe20008410000 */
[----:B--2---:R-:W-:Y:S01]  /*11290*/  FMUL.FTZ R16, R13, UR14 ;  /* 0x0000000e0d107c20 */ /* 0x004fe20008410000 */
[----:B------:R-:W-:Y:S01]  /*112a0*/  FMUL.FTZ R119, R14, UR14 ;  /* 0x0000000e0e777c20 */ /* 0x000fe20008410000 */
[----:B------:R-:W-:Y:S01]  /*112b0*/  FMUL.FTZ R123, R15, UR14 ;  /* 0x0000000e0f7b7c20 */ /* 0x000fe20008410000 */
[----:B------:R1:W-:Y:S01]  /*112c0*/  MUFU.TANH R122, R12 ;  /* 0x0000000c007a7308 */ /* 0x0003e20000002400 */
[----:B------:R-:W-:Y:S01]  /*112d0*/  HMMA.16816.F32 R44, R124, R6, R44 ;  /* 0x000000067c2c723c */ /* 0x000fe2000000182c */
[----:B------:R-:W2:Y:S02]  /*112e0*/  LDSM.16.M88.4 R4, [R107+0x4000] ;  /* 0x004000006b04783b */ /* 0x000ea40000000200 */
[----:B------:R-:W-:Y:S01]  /*112f0*/  FMUL.FTZ R8, R8, UR14 ;  /* 0x0000000e08087c20 */ /* 0x000fe20008410000 */
[----:B------:R-:W-:Y:S01]  /*11300*/  FMUL.FTZ R9, R9, UR14 ;  /* 0x0000000e09097c20 */ /* 0x000fe20008410000 */
[----:B------:R-:W-:Y:S01]  /*11310*/  FMUL.FTZ R10, R10, UR14 ;  /* 0x0000000e0a0a7c20 */ /* 0x000fe20008410000 */
[----:B------:R-:W-:Y:S01]  /*11320*/  FMUL.FTZ R11, R11, UR14 ;  /* 0x0000000e0b0b7c20 */ /* 0x000fe20008410000 */
[----:B------:R-:W-:Y:S08]  /*11330*/  MUFU.TANH R140, R8 ;  /* 0x00000008008c7308 */ /* 0x000ff00000002400 */
[----:B------:R-:W-:Y:S01]  /*11340*/  MUFU.TANH R142, R10 ;  /* 0x0000000a008e7308 */ /* 0x000fe20000002400 */
[----:B-1----:R-:W1:Y:S07]  /*11350*/  LDSM.16.M88.4 R12, [R160+0x4800] ;  /* 0x00480000a00c783b */ /* 0x002e6e0000000200 */
[----:B------:R-:W-:Y:S01]  /*11360*/  MUFU.TANH R141, R11 ;  /* 0x0000000b008d7308 */ /* 0x000fe20000002400 */
[C---:B----4-:R-:W-:Y:S07]  /*11370*/  HMMA.16816.F32 R108, R24.reuse, R22, R108 ;  /* 0x00000016186c723c */ /* 0x050fee000000186c */
[----:B------:R4:W-:Y:S01]  /*11380*/  MUFU.TANH R22, R9 ;  /* 0x0000000900167308 */ /* 0x0009e20000002400 */
[C---:B------:R-:W-:Y:S07]  /*11390*/  HMMA.16816.F32 R112, R24.reuse, R20, R112 ;  /* 0x000000141870723c */ /* 0x040fee0000001870 */
[----:B------:R5:W-:Y:S01]  /*113a0*/  MUFU.TANH R118, R16 ;  /* 0x0000001000767308 */ /* 0x000be20000002400 */
[----:B--2---:R-:W-:Y:S03]  /*113b0*/  HMMA.16816.F32 R48, R24, R4, R48 ;  /* 0x000000041830723c */ /* 0x004fe60000001830 */
[----:B------:R-:W-:Y:S01]  /*113c0*/  FMUL.FTZ R23, R108, UR14 ;  /* 0x0000000e6c177c20 */ /* 0x000fe20008410000 */
[----:B------:R-:W-:Y:S01]  /*113d0*/  FMUL.FTZ R109, R109, UR14 ;  /* 0x0000000e6d6d7c20 */ /* 0x000fe20008410000 */
[----:B------:R-:W-:-:S02]  /*113e0*/  FMUL.FTZ R110, R110, UR14 ;  /* 0x0000000e6e6e7c20 */ /* 0x000fc40008410000 */
[----:B------:R-:W2:Y:S01]  /*113f0*/  MUFU.TANH R119, R119 ;  /* 0x0000007700777308 */ /* 0x000ea20000002400 */
[----:B----4-:R-:W4:Y:S01]  /*11400*/  LDSM.16.M88.4 R8, [R161+0x5800] ;  /* 0x00580000a108783b */ /* 0x010f220000000200 */
[----:B------:R-:W-:Y:S01]  /*11410*/  HMMA.16816.F32 R44, R24, R6, R44 ;  /* 0x00000006182c723c */ /* 0x000fe2000000182c */
[----:B------:R-:W-:Y:S02]  /*11420*/  FMUL.FTZ R111, R111, UR14 ;  /* 0x0000000e6f6f7c20 */ /* 0x000fe40008410000 */
[----:B------:R-:W3:Y:S01]  /*11430*/  LDSM.16.M88.4 R4, [R160+0x5000] ;  /* 0x00500000a004783b */ /* 0x000ee20000000200 */
[----:B------:R-:W-:Y:S01]  /*11440*/  FMUL.FTZ R21, R112, UR14 ;  /* 0x0000000e70157c20 */ /* 0x000fe20008410000 */
[----:B------:R-:W-:Y:S01]  /*11450*/  FMUL.FTZ R20, R113, UR14 ;  /* 0x0000000e71147c20 */ /* 0x000fe20008410000 */
[----:B------:R-:W2:Y:S01]  /*11460*/  MUFU.TANH R123, R123 ;  /* 0x0000007b007b7308 */ /* 0x000ea20000002400 */
[----:B-----5:R-:W5:Y:S01]  /*11470*/  LDSM.16.M88.4 R16, [R107+0x3800] ;  /* 0x003800006b10783b */ /* 0x020f620000000200 */
[----:B-1----:R-:W-:Y:S01]  /*11480*/  HMMA.16816.F32 R40, R124, R12, R40 ;  /* 0x0000000c7c28723c */ /* 0x002fe20000001828 */
[----:B------:R-:W-:Y:S01]  /*11490*/  FMUL.FTZ R114, R114, UR14 ;  /* 0x0000000e72727c20 */ /* 0x000fe20008410000 */
[----:B------:R-:W-:Y:S01]  /*114a0*/  FMUL.FTZ R115, R115, UR14 ;  /* 0x0000000e73737c20 */ /* 0x000fe20008410000 */
[----:B------:R-:W-:Y:S01]  /*114b0*/  FMUL.FTZ R48, R48, UR14 ;  /* 0x0000000e30307c20 */ /* 0x000fe20008410000 */
[----:B------:R-:W-:-:S02]  /*114c0*/  FMUL.FTZ R49, R49, UR14 ;  /* 0x0000000e31317c20 */ /* 0x000fc40008410000 */
[----:B------:R-:W-:Y:S02]  /*114d0*/  MUFU.TANH R151, R109 ;  /* 0x0000006d00977308 */ /* 0x000fe40000002400 */
[----:B------:R-:W-:Y:S01]  /*114e0*/  HMMA.16816.F32 R36, R124, R14, R36 ;  /* 0x0000000e7c24723c */ /* 0x000fe20000001824 */
[----:B------:R-:W1:Y:S02]  /*114f0*/  LDSM.16.M88.4 R12, [R107+0x4800] ;  /* 0x004800006b0c783b */ /* 0x000e640000000200 */
[----:B------:R-:W-:Y:S01]  /*11500*/  FMUL.FTZ R46, R46, UR14 ;  /* 0x0000000e2e2e7c20 */ /* 0x000fe20008410000 */
[----:B------:R-:W-:Y:S01]  /*11510*/  FMUL.FTZ R47, R47, UR14 ;  /* 0x0000000e2f2f7c20 */ /* 0x000fe20008410000 */
[----:B------:R-:W-:Y:S01]  /*11520*/  FMUL.FTZ R45, R45, UR14 ;  /* 0x0000000e2d2d7c20 */ /* 0x000fe20008410000 */
[----:B------:R-:W-:Y:S01]  /*11530*/  FMUL.FTZ R44, R44, UR14 ;  /* 0x0000000e2c2c7c20 */ /* 0x000fe20008410000 */
[----:B------:R-:W-:Y:S08]  /*11540*/  MUFU.TANH R21, R21 ;  /* 0x0000001500157308 */ /* 0x000ff00000002400 */
[----:B------:R-:W-:Y:S01]  /*11550*/  MUFU.TANH R108, R47 ;  /* 0x0000002f006c7308 */ /* 0x000fe20000002400 */
[----:B----4-:R-:W-:Y:S01]  /*11560*/  HMMA.16816.F32 R132, R136, R8, R132 ;  /* 0x000000088884723c */ /* 0x010fe20000001884 */
[----:B------:R-:W-:-:S06]  /*11570*/  VIADD R8, R103, 0xffffff00 ;  /* 0xffffff0067087836 */ /* 0x000fcc0000000000 */
[----:B------:R-:W-:Y:S01]  /*11580*/  MUFU.TANH R20, R20 ;  /* 0x0000001400147308 */ /* 0x000fe20000002400 */
[C---:B------:R-:W-:Y:S01]  /*11590*/  VIADD R9, R103.reuse, 0xffffff01 ;  /* 0xffffff0167097836 */ /* 0x040fe20000000000 */
[CC--:B------:R-:W-:Y:S01]  /*115a0*/  ISETP.GE.AND P2, PT, R8.reuse, R53.reuse, PT ;  /* 0x000000350800720c */ /* 0x0c0fe20003f46270 */
[----:B---3--:R-:W-:Y:S01]  /*115b0*/  HMMA.16816.F32 R32, R124, R4, R32 ;  /* 0x000000047c20723c */ /* 0x008fe20000001820 */
[C---:B------:R-:W-:Y:S01]  /*115c0*/  VIADD R4, R103.reuse, 0xffffff09 ;  /* 0xffffff0967047836 */ /* 0x040fe20000000000 */
[----:B------:R-:W-:Y:S01]  /*115d0*/  ISETP.GE.AND P0, PT, R8, R54, PT ;  /* 0x000000360800720c */ /* 0x000fe20003f06270 */
[----:B------:R-:W-:Y:S01]  /*115e0*/  VIADD R8, R103, 0xffffff08 ;  /* 0xffffff0867087836 */ /* 0x000fe20000000000 */
[-C--:B------:R-:W-:Y:S01]  /*115f0*/  ISETP.GE.AND P3, PT, R9, R53.reuse, PT ;  /* 0x000000350900720c */ /* 0x080fe20003f66270 */
[----:B------:R-:W3:Y:S01]  /*11600*/  MUFU.TANH R154, R114 ;  /* 0x00000072009a7308 */ /* 0x000ee20000002400 */
[----:B------:R-:W-:Y:S02]  /*11610*/  ISETP.GE.AND P1, PT, R4, R53, PT ;  /* 0x000000350400720c */ /* 0x000fe40003f26270 */
[----:B-----5:R-:W-:Y:S01]  /*11620*/  HMMA.16816.F32 R64, R24, R16, R64 ;  /* 0x000000101840723c */ /* 0x020fe20000001840 */
[----:B------:R-:W-:-:S02]  /*11630*/  FSEL R17, R61, -INF , !P2 ;  /* 0xff8000003d117808 */ /* 0x000fc40005000000 */
[-C--:B------:R-:W-:Y:S01]  /*11640*/  ISETP.GE.AND P2, PT, R4, R54.reuse, PT ;  /* 0x000000360400720c */ /* 0x080fe20003f46270 */
[----:B------:R-:W-:Y:S01]  /*11650*/  VIADD R4, R103, 0xffffff10 ;  /* 0xffffff1067047836 */ /* 0x000fe20000000000 */
[----:B------:R-:W-:Y:S01]  /*11660*/  FSEL R16, R116, -INF , !P0 ;  /* 0xff80000074107808 */ /* 0x000fe20004000000 */
[----:B------:R4:W-:Y:S01]  /*11670*/  MUFU.TANH R61, R46 ;  /* 0x0000002e003d7308 */ /* 0x0009e20000002400 */
[-C--:B------:R-:W-:Y:S01]  /*11680*/  ISETP.GE.AND P4, PT, R9, R54.reuse, PT ;  /* 0x000000360900720c */ /* 0x080fe20003f86270 */
[C---:B------:R-:W-:Y:S01]  /*11690*/  HMMA.16816.F32 R56, R24.reuse, R18, R56 ;  /* 0x000000121838723c */ /* 0x040fe20000001838 */
[----:B------:R-:W-:Y:S02]  /*116a0*/  FSEL R19, R60, -INF , !P3 ;  /* 0xff8000003c137808 */ /* 0x000fe40005800000 */
[CC--:B------:R-:W-:Y:S02]  /*116b0*/  ISETP.GE.AND P3, PT, R4.reuse, R53.reuse, PT ;  /* 0x000000350400720c */ /* 0x0c0fe40003f66270 */
[-C--:B------:R-:W-:Y:S01]  /*116c0*/  ISETP.GE.AND P0, PT, R4, R54.reuse, PT ;  /* 0x000000360400720c */ /* 0x080fe20003f06270 */
[----:B------:R-:W-:Y:S01]  /*116d0*/  VIADD R4, R103, 0xffffff11 ;  /* 0xffffff1167047836 */ /* 0x000fe20000000000 */
[-C--:B------:R-:W-:Y:S01]  /*116e0*/  ISETP.GE.AND P6, PT, R8, R54.reuse, PT ;  /* 0x000000360800720c */ /* 0x080fe20003fc6270 */
[C---:B-1----:R-:W-:Y:S01]  /*116f0*/  HMMA.16816.F32 R40, R24.reuse, R12, R40 ;  /* 0x0000000c1828723c */ /* 0x042fe20000001828 */
[----:B------:R-:W-:Y:S01]  /*11700*/  FSEL R18, R63, -INF , !P4 ;  /* 0xff8000003f127808 */ /* 0x000fe20006000000 */
[----:B------:R1:W5:Y:S01]  /*11710*/  MUFU.TANH R152, R110 ;  /* 0x0000006e00987308 */ /* 0x0003620000002400 */
[-C--:B------:R-:W-:Y:S01]  /*11720*/  ISETP.GE.AND P4, PT, R4, R53.reuse, PT ;  /* 0x000000350400720c */ /* 0x080fe20003f86270 */
[----:B------:R-:W-:Y:S01]  /*11730*/  FMUL.FTZ R65, R65, UR14 ;  /* 0x0000000e41417c20 */ /* 0x000fe20008410000 */
[-C--:B------:R-:W-:Y:S01]  /*11740*/  ISETP.GE.AND P5, PT, R8, R53.reuse, PT ;  /* 0x000000350800720c */ /* 0x080fe20003fa6270 */
[----:B------:R-:W-:Y:S01]  /*11750*/  FMUL.FTZ R66, R66, UR14 ;  /* 0x0000000e42427c20 */ /* 0x000fe20008410000 */
[----:B----4-:R-:W-:Y:S01]  /*11760*/  FSEL R46, R120, -INF , !P6 ;  /* 0xff800000782e7808 */ /* 0x010fe20007000000 */
[----:B------:R-:W-:Y:S01]  /*11770*/  HMMA.16816.F32 R36, R24, R14, R36 ;  /* 0x0000000e1824723c */ /* 0x000fe20000001824 */
[----:B------:R-:W4:Y:S01]  /*11780*/  LDSM.16.M88.4 R12, [R107+0x5000] ;  /* 0x005000006b0c783b */ /* 0x000f220000000200 */
[-C--:B------:R-:W-:Y:S01]  /*11790*/  ISETP.GE.AND P6, PT, R4, R54.reuse, PT ;  /* 0x000000360400720c */ /* 0x080fe20003fc6270 */
[----:B------:R-:W-:Y:S01]  /*117a0*/  VIADD R4, R103, 0xffffff18 ;  /* 0xffffff1867047836 */ /* 0x000fe20000000000 */
[----:B------:R-:W-:Y:S01]  /*117b0*/  FSEL R105, R105, -INF , !P5 ;  /* 0xff80000069697808 */ /* 0x000fe20006800000 */
[----:B------:R3:W-:Y:S01]  /*117c0*/  MUFU.TANH R145, R65 ;  /* 0x0000004100917308 */ /* 0x0007e20000002400 */
[----:B------:R-:W-:Y:S01]  /*117d0*/  FSEL R47, R117, -INF , !P1 ;  /* 0xff800000752f7808 */ /* 0x000fe20004800000 */
[C---:B------:R-:W-:Y:S01]  /*117e0*/  VIADD R8, R103.reuse, 0xffffff21 ;  /* 0xffffff2167087836 */ /* 0x040fe20000000000 */
[C---:B------:R-:W-:Y:S01]  /*117f0*/  ISETP.GE.AND P1, PT, R4.reuse, R53, PT ;  /* 0x000000350400720c */ /* 0x040fe20003f26270 */
[----:B------:R-:W-:Y:S01]  /*11800*/  HMMA.16816.F32 R28, R124, R6, R28 ;  /* 0x000000067c1c723c */ /* 0x000fe2000000181c */
[----:B------:R-:W-:Y:S01]  /*11810*/  ISETP.GE.AND P5, PT, R4, R54, PT ;  /* 0x000000360400720c */ /* 0x000fe20003fa6270 */
[----:B------:R-:W-:-:S02]  /*11820*/  VIADD R4, R103, 0xffffff19 ;  /* 0xffffff1967047836 */ /* 0x000fc40000000000 */
[----:B------:R-:W-:Y:S01]  /*11830*/  FMUL.FTZ R109, R42, UR14 ;  /* 0x0000000e2a6d7c20 */ /* 0x000fe20008410000 */
[----:B------:R-:W5:Y:S01]  /*11840*/  MUFU.TANH R146, R66 ;  /* 0x0000004200927308 */ /* 0x000f620000002400 */
[----:B--2---:R-:W-:Y:S01]  /*11850*/  FSEL R42, R119, -INF , !P0 ;  /* 0xff800000772a7808 */ /* 0x004fe20004000000 */
[----:B------:R-:W-:Y:S01]  /*11860*/  FMUL.FTZ R41, R41, UR14 ;  /* 0x0000000e29297c20 */ /* 0x000fe20008410000 */
[----:B-1----:R-:W-:Y:S01]  /*11870*/  FMUL.FTZ R110, R43, UR14 ;  /* 0x0000000e2b6e7c20 */ /* 0x002fe20008410000 */
[----:B------:R-:W-:Y:S01]  /*11880*/  FSEL R43, R118, -INF , !P4 ;  /* 0xff800000762b7808 */ /* 0x000fe20006000000 */
[----:B------:R-:W-:Y:S01]  /*11890*/  FMUL.FTZ R144, R58, UR14 ;  /* 0x0000000e3a907c20 */ /* 0x000fe20008410000 */
[----:B------:R-:W-:Y:S01]  /*118a0*/  FMUL.FTZ R9, R36, UR14 ;  /* 0x0000000e24097c20 */ /* 0x000fe20008410000 */
[----:B------:R-:W-:Y:S01]  /*118b0*/  FSEL R36, R123, -INF , !P6 ;  /* 0xff8000007b247808 */ /* 0x000fe20007000000 */
[----:B------:R1:W-:Y:S01]  /*118c0*/  MUFU.TANH R66, R44 ;  /* 0x0000002c00427308 */ /* 0x0003e20000002400 */
[----:B---3--:R-:W-:Y:S01]  /*118d0*/  FMUL.FTZ R65, R50, UR14 ;  /* 0x0000000e32417c20 */ /* 0x008fe20008410000 */
[----:B------:R-:W-:Y:S01]  /*118e0*/  FMUL.FTZ R50, R51, UR14 ;  /* 0x0000000e33327c20 */ /* 0x000fe20008410000 */
[----:B------:R-:W-:Y:S01]  /*118f0*/  ISETP.GE.AND P4, PT, R8, R54, PT ;  /* 0x000000360800720c */ /* 0x000fe20003f86270 */
[----:B------:R-:W-:Y:S01]  /*11900*/  FMUL.FTZ R56, R56, UR14 ;  /* 0x0000000e38387c20 */ /* 0x000fe20008410000 */
[----:B------:R-:W-:Y:S01]  /*11910*/  FMUL.FTZ R57, R57, UR14 ;  /* 0x0000000e39397c20 */ /* 0x000fe20008410000 */
[----:B------:R-:W-:Y:S01]  /*11920*/  FMUL.FTZ R40, R40, UR14 ;  /* 0x0000000e28287c20 */ /* 0x000fe20008410000 */
[----:B------:R-:W-:Y:S01]  /*11930*/  HMMA.16816.F32 R128, R136, R10, R128 ;  /* 0x0000000a8880723c */ /* 0x000fe20000001880 */
[----:B------:R2:W-:Y:S01]  /*11940*/  MUFU.TANH R51, R45 ;  /* 0x0000002d00337308 */ /* 0x0005e20000002400 */
[----:B------:R-:W-:Y:S01]  /*11950*/  FMUL.FTZ R149, R64, UR14 ;  /* 0x0000000e40957c20 */ /* 0x000fe20008410000 */
[----:B------:R-:W-:Y:S01]  /*11960*/  FMUL.FTZ R64, R67, UR14 ;  /* 0x0000000e43407c20 */ /* 0x000fe20008410000 */
[----:B------:R-:W-:Y:S01]  /*11970*/  FMUL.FTZ R59, R59, UR14 ;  /* 0x0000000e3b3b7c20 */ /* 0x000fe20008410000 */
[----:B------:R-:W-:-:S04]  /*11980*/  FMUL.FTZ R39, R39, UR14 ;  /* 0x0000000e27277c20 */ /* 0x000fc80008410000 */
[----:B------:R3:W-:Y:S01]  /*11990*/  MUFU.TANH R63, R41 ;  /* 0x00000029003f7308 */ /* 0x0007e20000002400 */
[----:B-1----:R-:W-:Y:S02]  /*119a0*/  FSEL R44, R121, -INF , !P2 ;  /* 0xff800000792c7808 */ /* 0x002fe40005000000 */
[----:B------:R-:W-:Y:S01]  /*119b0*/  ISETP.GE.AND P2, PT, R4, R54, PT ;  /* 0x000000360400720c */ /* 0x000fe20003f46270 */
[----:B----4-:R-:W-:Y:S01]  /*119c0*/  HMMA.16816.F32 R32, R24, R12, R32 ;  /* 0x0000000c1820723c */ /* 0x010fe20000001820 */
[----:B------:R-:W-:-:S03]  /*119d0*/  FMUL.FTZ R13, R37, UR14 ;  /* 0x0000000e250d7c20 */ /* 0x000fc60008410000 */
[----:B------:R1:W-:Y:S01]  /*119e0*/  MUFU.TANH R58, R48 ;  /* 0x00000030003a7308 */ /* 0x0003e20000002400 */
[----:B--2---:R-:W-:Y:S02]  /*119f0*/  FSEL R45, R122, -INF , !P3 ;  /* 0xff8000007a2d7808 */ /* 0x004fe40005800000 */
[----:B------:R-:W-:Y:S01]  /*11a00*/  ISETP.GE.AND P3, PT, R4, R53, PT ;  /* 0x000000350400720c */ /* 0x000fe20003f66270 */
[C---:B------:R-:W-:Y:S01]  /*11a10*/  VIADD R4, R103.reuse, 0xffffff20 ;  /* 0xffffff2067047836 */ /* 0x040fe20000000000 */
[----:B------:R-:W-:Y:S01]  /*11a20*/  HMMA.16816.F32 R28, R24, R14, R28 ;  /* 0x0000000e181c723c */ /* 0x000fe2000000181c */
[C---:B------:R-:W-:Y:S02]  /*11a30*/  VIADD R15, R103.reuse, 0xffffff31 ;  /* 0xffffff31670f7836 */ /* 0x040fe40000000000 */
[----:B------:R2:W-:Y:S01]  /*11a40*/  MUFU.TANH R12, R9 ;  /* 0x00000009000c7308 */ /* 0x0005e20000002400 */
[----:B------:R-:W-:Y:S01]  /*11a50*/  ISETP.GE.AND P0, PT, R4, R54, PT ;  /* 0x000000360400720c */ /* 0x000fe20003f06270 */
[----:B------:R-:W-:Y:S01]  /*11a60*/  VIADD R14, R103, 0xffffff38 ;  /* 0xffffff38670e7836 */ /* 0x000fe20000000000 */
[----:B---3--:R-:W-:-:S02]  /*11a70*/  FSEL R41, R140, -INF , !P1 ;  /* 0xff8000008c297808 */ /* 0x008fc40004800000 */
[-C--:B------:R-:W-:Y:S01]  /*11a80*/  ISETP.GE.AND P1, PT, R8, R53.reuse, PT ;  /* 0x000000350800720c */ /* 0x080fe20003f26270 */
[----:B------:R-:W-:Y:S01]  /*11a90*/  VIADD R8, R103, 0xffffff28 ;  /* 0xffffff2867087836 */ /* 0x000fe20000000000 */
[----:B------:R-:W-:Y:S01]  /*11aa0*/  FSEL R154, R154, -INF , !P0 ;  /* 0xff8000009a9a7808 */ /* 0x000fe20004000000 */
[----:B------:R-:W-:Y:S01]  /*11ab0*/  MUFU.TANH R147, R56 ;  /* 0x0000003800937308 */ /* 0x000fe20000002400 */
[----:B------:R-:W-:Y:S01]  /*11ac0*/  @P3 LOP3.LUT R62, R62, 0x1, RZ, 0xfc, !PT ;  /* 0x000000013e3e3812 */ /* 0x000fe200078efcff */
[----:B------:R-:W-:Y:S01]  /*11ad0*/  FMUL.FTZ R32, R32, UR14 ;  /* 0x0000000e20207c20 */ /* 0x000fe20008410000 */
[-C--:B------:R-:W-:Y:S01]  /*11ae0*/  ISETP.GE.AND P3, PT, R4, R53.reuse, PT ;  /* 0x000000350400720c */ /* 0x080fe20003f66270 */
[----:B------:R-:W-:Y:S01]  /*11af0*/  FMUL.FTZ R33, R33, UR14 ;  /* 0x0000000e21217c20 */ /* 0x000fe20008410000 */
[----:B------:R-:W3:Y:S01]  /*11b00*/  LDSM.16.M88.4 R4, [R160+0x5800] ;  /* 0x00580000a004783b */ /* 0x000ee20000000200 */
[----:B------:R-:W-:Y:S01]  /*11b10*/  LOP3.LUT P6, RZ, R62, 0x1, RZ, 0xc0, !PT ;  /* 0x000000013eff7812 */ /* 0x000fe200078cc0ff */
[----:B------:R-:W-:Y:S01]  /*11b20*/  FMUL.FTZ R34, R34, UR14 ;  /* 0x0000000e22227c20 */ /* 0x000fe20008410000 */
[----:B-1----:R-:W-:Y:S01]  /*11b30*/  FSEL R48, R141, -INF , !P2 ;  /* 0xff8000008d307808 */ /* 0x002fe20005000000 */
[C---:B--2---:R-:W-:Y:S01]  /*11b40*/  VIADD R9, R103.reuse, 0xffffff29 ;  /* 0xffffff2967097836 */ /* 0x044fe20000000000 */
[----:B------:R-:W-:Y:S01]  /*11b50*/  FSEL R37, R22, -INF , !P6 ;  /* 0xff80000016257808 */ /* 0x000fe20007000000 */
[----:B------:R1:W-:Y:S01]  /*11b60*/  MUFU.TANH R143, R57 ;  /* 0x00000039008f7308 */ /* 0x0003e20000002400 */
[----:B------:R-:W-:Y:S01]  /*11b70*/  ISETP.GE.AND P6, PT, R8, R53, PT ;  /* 0x000000350800720c */ /* 0x000fe20003fc6270 */
[----:B------:R-:W-:Y:S01]  /*11b80*/  FMUL.FTZ R22, R38, UR14 ;  /* 0x0000000e26167c20 */ /* 0x000fe20008410000 */
[-C--:B------:R-:W-:Y:S01]  /*11b90*/  ISETP.GE.AND P2, PT, R8, R54.reuse, PT ;  /* 0x000000360800720c */ /* 0x080fe20003f46270 */
[----:B------:R-:W-:Y:S01]  /*11ba0*/  VIADD R8, R103, 0xffffff30 ;  /* 0xffffff3067087836 */ /* 0x000fe20000000000 */
[-C--:B------:R-:W-:Y:S01]  /*11bb0*/  ISETP.GE.AND P0, PT, R9, R54.reuse, PT ;  /* 0x000000360900720c */ /* 0x080fe20003f06270 */
[----:B------:R-:W-:Y:S01]  /*11bc0*/  FMUL.FTZ R31, R31, UR14 ;  /* 0x0000000e1f1f7c20 */ /* 0x000fe20008410000 */
[----:B-----5:R-:W-:Y:S01]  /*11bd0*/  FSEL R152, R152, -INF , !P2 ;  /* 0xff80000098987808 */ /* 0x020fe20005000000 */
[----:B------:R2:W-:Y:S01]  /*11be0*/  MUFU.TANH R56, R49 ;  /* 0x0000003100387308 */ /* 0x0005e20000002400 */
[----:B------:R-:W-:Y:S01]  /*11bf0*/  ISETP.GE.AND P2, PT, R14, R54, PT ;  /* 0x000000360e00720c */ /* 0x000fe20003f46270 */
[----:B------:R-:W-:Y:S01]  /*11c00*/  FMUL.FTZ R30, R30, UR14 ;  /* 0x0000000e1e1e7c20 */ /* 0x000fe20008410000 */
[----:B------:R-:W-:Y:S01]  /*11c10*/  LOP3.LUT R62, R62, 0xfffffffd, RZ, 0xc0, !PT ;  /* 0xfffffffd3e3e7812 */ /* 0x000fe200078ec0ff */
[----:B------:R-:W-:Y:S01]  /*11c20*/  FMUL.FTZ R35, R35, UR14 ;  /* 0x0000000e23237c20 */ /* 0x000fe20008410000 */
[----:B------:R-:W-:Y:S01]  /*11c30*/  FMUL.FTZ R28, R28, UR14 ;  /* 0x0000000e1c1c7c20 */ /* 0x000fe20008410000 */
[----:B------:R-:W-:-:S02]  /*11c40*/  FMUL.FTZ R29, R29, UR14 ;  /* 0x0000000e1d1d7c20 */ /* 0x000fc40008410000 */
[----:B------:R4:W-:Y:S01]  /*11c50*/  MUFU.TANH R60, R40 ;  /* 0x00000028003c7308 */ /* 0x0009e20000002400 */
[----:B-1----:R-:W-:Y:S02]  /*11c60*/  FSEL R57, R20, -INF , !P1 ;  /* 0xff80000014397808 */ /* 0x002fe40004800000 */
[----:B------:R-:W-:-:S05]  /*11c70*/  ISETP.GE.AND P1, PT, R8, R53, PT ;  /* 0x000000350800720c */ /* 0x000fca0003f26270 */
[----:B------:R-:W1:Y:S01]  /*11c80*/  MUFU.TANH R150, R115 ;  /* 0x0000007300967308 */ /* 0x000e620000002400 */
[----:B--2---:R-:W-:Y:S02]  /*11c90*/  FSEL R49, R21, -INF , !P3 ;  /* 0xff80000015317808 */ /* 0x004fe40005800000 */
[----:B------:R-:W-:-:S04]  /*11ca0*/  ISETP.GE.AND P3, PT, R8, R54, PT ;  /* 0x000000360800720c */ /* 0x000fc80003f66270 */
[----:B------:R-:W-:Y:S01]  /*11cb0*/  FSEL R146, R146, -INF , !P3 ;  /* 0xff80000092927808 */ /* 0x000fe20005800000 */
[----:B------:R-:W-:Y:S01]  /*11cc0*/  MUFU.TANH R23, R23 ;  /* 0x0000001700177308 */ /* 0x000fe20000002400 */
[----:B----4-:R-:W-:Y:S01]  /*11cd0*/  FSEL R40, R142, -INF , !P5 ;  /* 0xff8000008e287808 */ /* 0x010fe20006800000 */
[C---:B---3--:R-:W-:Y:S01]  /*11ce0*/  HMMA.16816.F32 R132, R124.reuse, R4, R132 ;  /* 0x000000047c84723c */ /* 0x048fe20000001884 */
[----:B------:R-:W-:Y:S01]  /*11cf0*/  ISETP.GE.AND P5, PT, R9, R53, PT ;  /* 0x000000350900720c */ /* 0x000fe20003fa6270 */
[C---:B------:R-:W-:Y:S01]  /*11d00*/  VIADD R4, R103.reuse, 0xffffff40 ;  /* 0xffffff4067047836 */ /* 0x040fe20000000000 */
[----:B------:R-:W2:Y:S01]  /*11d10*/  LDSM.16.M88.4 R8, [R107+0x5800] ;  /* 0x005800006b08783b */ /* 0x000ea20000000200 */
[----:B------:R-:W-:Y:S01]  /*11d20*/  VIADD R5, R103, 0xffffff39 ;  /* 0xffffff3967057836 */ /* 0x000fe20000000000 */
[----:B------:R-:W-:Y:S01]  /*11d30*/  FSEL R151, R151, -INF , !P5 ;  /* 0xff80000097977808 */ /* 0x000fe20006800000 */
[----:B------:R-:W3:Y:S01]  /*11d40*/  MUFU.TANH R64, R64 ;  /* 0x0000004000407308 */ /* 0x000ee20000002400 */
[----:B-1----:R-:W-:Y:S01]  /*11d50*/  FSEL R150, R150, -INF , !P4 ;  /* 0xff80000096967808 */ /* 0x002fe20006000000 */
[----:B------:R-:W-:Y:S01]  /*11d60*/  HMMA.16816.F32 R128, R124, R6, R128 ;  /* 0x000000067c80723c */ /* 0x000fe20000001880 */
[----:B------:R-:W-:Y:S01]  /*11d70*/  ISETP.GE.AND P4, PT, R15, R54, PT ;  /* 0x000000360f00720c */ /* 0x000fe20003f86270 */
[----:B------:R-:W-:-:S04]  /*11d80*/  DEPBAR.LE SB0, 0x0 ;  /* 0x000080000000791a */ /* 0x000fc80000000000 */
[----:B------:R-:W1:Y:S01]  /*11d90*/  MUFU.TANH R149, R149 ;  /* 0x0000009500957308 */ /* 0x000e620000002400 */
[----:B------:R-:W-:Y:S01]  /*11da0*/  ISETP.GE.AND P5, PT, R14, R53, PT ;  /* 0x000000350e00720c */ /* 0x000fe20003fa6270 */
[----:B------:R-:W-:-:S03]  /*11db0*/  VIADD R14, R103, 0xffffff51 ;  /* 0xffffff51670e7836 */ /* 0x000fc60000000000 */
[----:B------:R-:W-:-:S03]  /*11dc0*/  FSEL R147, R147, -INF , !P5 ;  /* 0xff80000093937808 */ /* 0x000fc60006800000 */
[----:B------:R-:W4:Y:S01]  /*11dd0*/  MUFU.TANH R148, R111 ;  /* 0x0000006f00947308 */ /* 0x000f220000002400 */
[----:B---3--:R-:W-:Y:S02]  /*11de0*/  FSEL R140, R64, -INF , !P4 ;  /* 0xff800000408c7808 */ /* 0x008fe40006000000 */
[----:B------:R-:W-:-:S05]  /*11df0*/  ISETP.GE.AND P4, PT, R4, R54, PT ;  /* 0x000000360400720c */ /* 0x000fca0003f86270 */
[----:B------:R3:W-:Y:S01]  /*11e00*/  MUFU.TANH R67, R59 ;  /* 0x0000003b00437308 */ /* 0x0007e20000002400 */
[----:B-1----:R-:W-:Y:S02]  /*11e10*/  FSEL R149, R149, -INF , !P1 ;  /* 0xff80000095957808 */ /* 0x002fe40004800000 */
[----:B------:R-:W-:-:S04]  /*11e20*/  ISETP.GE.AND P1, PT, R5, R53, PT ;  /* 0x000000350500720c */ /* 0x000fc80003f26270 */
[----:B------:R-:W-:Y:S01]  /*11e30*/  FSEL R143, R143, -INF , !P1 ;  /* 0xff8000008f8f7808 */ /* 0x000fe20004800000 */
[----:B------:R-:W1:Y:S01]  /*11e40*/  MUFU.TANH R144, R144 ;  /* 0x0000009000907308 */ /* 0x000e620000002400 */
[----:B----4-:R-:W-:Y:S02]  /*11e50*/  FSEL R148, R148, -INF , !P0 ;  /* 0xff80000094947808 */ /* 0x010fe40004000000 */
[----:B------:R-:W-:Y:S01]  /*11e60*/  ISETP.GE.AND P0, PT, R5, R54, PT ;  /* 0x000000360500720c */ /* 0x000fe20003f06270 */
[----:B------:R-:W-:-:S04]  /*11e70*/  VIADD R5, R103, 0xffffff41 ;  /* 0xffffff4167057836 */ /* 0x000fc80000000000 */
[----:B------:R-:W4:Y:S01]  /*11e80*/  MUFU.TANH R50, R50 ;  /* 0x0000003200327308 */ /* 0x000f220000002400 */
[----:B---3--:R-:W-:Y:S02]  /*11e90*/  FSEL R59, R23, -INF , !P6 ;  /* 0xff800000173b7808 */ /* 0x008fe40007000000 */
[-C--:B------:R-:W-:Y:S01]  /*11ea0*/  ISETP.GE.AND P6, PT, R15, R53.reuse, PT ;  /* 0x000000350f00720c */ /* 0x080fe20003fc6270 */
[----:B------:R-:W-:Y:S01]  /*11eb0*/  VIADD R15, R103, 0xffffff58 ;  /* 0xffffff58670f7836 */ /* 0x000fe20000000000 */
[-C--:B------:R-:W-:Y:S02]  /*11ec0*/  ISETP.GE.AND P5, PT, R5, R53.reuse, PT ;  /* 0x000000350500720c */ /* 0x080fe40003fa6270 */
[----:B------:R-:W-:Y:S01]  /*11ed0*/  FSEL R145, R145, -INF , !P6 ;  /* 0xff80000091917808 */ /* 0x000fe20007000000 */
[----:B------:R-:W3:Y:S01]  /*11ee0*/  MUFU.TANH R65, R65 ;  /* 0x0000004100417308 */ /* 0x000ee20000002400 */
[----:B------:R-:W-:Y:S01]  /*11ef0*/  ISETP.GE.AND P6, PT, R4, R53, PT ;  /* 0x000000350400720c */ /* 0x000fe20003fc6270 */
[----:B------:R-:W-:Y:S01]  /*11f00*/  VIADD R4, R103, 0xffffff48 ;  /* 0xffffff4867047836 */ /* 0x000fe20000000000 */
[----:B-1----:R-:W-:-:S02]  /*11f10*/  FSEL R144, R144, -INF , !P2 ;  /* 0xff80000090907808 */ /* 0x002fc40005000000 */
[-C--:B------:R-:W-:Y:S02]  /*11f20*/  ISETP.GE.AND P3, PT, R5, R54.reuse, PT ;  /* 0x000000360500720c */ /* 0x080fe40003f66270 */
[CC--:B------:R-:W-:Y:S01]  /*11f30*/  ISETP.GE.AND P1, PT, R4.reuse, R53.reuse, PT ;  /* 0x000000350400720c */ /* 0x0c0fe20003f26270 */
[----:B------:R-:W1:Y:S01]  /*11f40*/  MUFU.TANH R109, R109 ;  /* 0x0000006d006d7308 */ /* 0x000e620000002400 */
[----:B------:R-:W-:Y:S02]  /*11f50*/  ISETP.GE.AND P2, PT, R4, R54, PT ;  /* 0x000000360400720c */ /* 0x000fe40003f46270 */
[----:B--2---:R-:W-:Y:S01]  /*11f60*/  HMMA.16816.F32 R4, R24, R8, R132 ;  /* 0x000000081804723c */ /* 0x004fe20000001884 */
[C---:B------:R-:W-:Y:S01]  /*11f70*/  VIADD R9, R103.reuse, 0xffffff49 ;  /* 0xffffff4967097836 */ /* 0x040fe20000000000 */
[----:B----4-:R-:W-:Y:S01]  /*11f80*/  FSEL R134, R50, -INF , !P3 ;  /* 0xff80000032867808 */ /* 0x010fe20005800000 */
[----:B------:R-:W-:Y:S01]  /*11f90*/  VIADD R8, R103, 0xffffff50 ;  /* 0xffffff5067087836 */ /* 0x000fe20000000000 */
[----:B------:R-:W-:Y:S01]  /*11fa0*/  ISETP.GE.AND P3, PT, R14, R53, PT ;  /* 0x000000350e00720c */ /* 0x000fe20003f66270 */
[----:B------:R-:W2:Y:S01]  /*11fb0*/  MUFU.TANH R13, R13 ;  /* 0x0000000d000d7308 */ /* 0x000ea20000002400 */
[----:B------:R-:W-:Y:S01]  /*11fc0*/  FSEL R136, R61, -INF , !P2 ;  /* 0xff8000003d887808 */ /* 0x000fe20005000000 */
[----:B------:R-:W-:Y:S01]  /*11fd0*/  VIADD R61, R55, 0xfffffffe ;  /* 0xfffffffe373d7836 */ /* 0x000fe20000000000 */
[----:B------:R-:W-:-:S02]  /*11fe0*/  FSEL R142, R67, -INF , !P0 ;  /* 0xff800000438e7808 */ /* 0x000fc40004000000 */
[----:B------:R-:W-:Y:S02]  /*11ff0*/  @P1 LOP3.LUT R62, R62, 0x2, RZ, 0xfc, !PT ;  /* 0x000000023e3e1812 */ /* 0x000fe400078efcff */
[-C--:B------:R-:W-:Y:S01]  /*12000*/  ISETP.GE.AND P1, PT, R9, R53.reuse, PT ;  /* 0x000000350900720c */ /* 0x080fe20003f26270 */
[----:B------:R-:W4:Y:S01]  /*12010*/  MUFU.TANH R20, R39 ;  /* 0x0000002700147308 */ /* 0x000f220000002400 */
[----:B------:R-:W-:Y:S02]  /*12020*/  FSEL R137, R58, -INF , !P6 ;  /* 0xff8000003a897808 */ /* 0x000fe40007000000 */
[----:B------:R-:W-:Y:S02]  /*12030*/  FSEL R139, R51, -INF , !P1 ;  /* 0xff800000338b7808 */ /* 0x000fe40004800000 */
[----:B------:R-:W-:Y:S01]  /*12040*/  FSEL R135, R56, -INF , !P5 ;  /* 0xff80000038877808 */ /* 0x000fe20006800000 */
[----:B------:R-:W-:Y:S01]  /*12050*/  FMUL.FTZ R4, R4, UR14 ;  /* 0x0000000e04047c20 */ /* 0x000fe20008410000 */
[CC--:B------:R-:W-:Y:S01]  /*12060*/  ISETP.GE.AND P1, PT, R15.reuse, R53.reuse, PT ;  /* 0x000000350f00720c */ /* 0x0c0fe20003f26270 */
[----:B------:R-:W5:Y:S01]  /*12070*/  MUFU.TANH R123, R32 ;  /* 0x00000020007b7308 */ /* 0x000f620000002400 */
[-C--:B------:R-:W-:Y:S01]  /*12080*/  ISETP.GE.AND P2, PT, R15, R54.reuse, PT ;  /* 0x000000360f00720c */ /* 0x080fe20003f46270 */
[----:B------:R-:W-:Y:S01]  /*12090*/  VIADD R15, R103, 0xffffff60 ;  /* 0xffffff60670f7836 */ /* 0x000fe20000000000 */
[----:B------:R-:W-:Y:S01]  /*120a0*/  ISETP.GE.AND P0, PT, R9, R54, PT ;  /* 0x000000360900720c */ /* 0x000fe20003f06270 */
[----:B------:R-:W-:Y:S01]  /*120b0*/  FMUL.FTZ R5, R5, UR14 ;  /* 0x0000000e05057c20 */ /* 0x000fe20008410000 */
[----:B------:R-:W-:-:S02]  /*120c0*/  ISETP.GE.AND P6, PT, R8, R53, PT ;  /* 0x000000350800720c */ /* 0x000fc40003fc6270 */
[----:B------:R-:W-:Y:S01]  /*120d0*/  ISETP.GE.AND P5, PT, R8, R54, PT ;  /* 0x000000360800720c */ /* 0x000fe20003fa6270 */
[----:B------:R-:W5:Y:S01]  /*120e0*/  MUFU.TANH R121, R33 ;  /* 0x0000002100797308 */ /* 0x000f620000002400 */
[----:B------:R-:W-:Y:S01]  /*120f0*/  HMMA.16816.F32 R8, R24, R10, R128 ;  /* 0x0000000a1808723c */ /* 0x000fe20000001880 */
[----:B---3--:R-:W-:Y:S02]  /*12100*/  FSEL R138, R65, -INF , !P4 ;  /* 0xff800000418a7808 */ /* 0x008fe40006000000 */
[C---:B------:R-:W-:Y:S02]  /*12110*/  LOP3.LUT P4, RZ, R62.reuse, 0x2, RZ, 0xc0, !PT ;  /* 0x000000023eff7812 */ /* 0x040fe4000788c0ff */
[----:B-1----:R-:W-:Y:S02]  /*12120*/  FSEL R130, R109, -INF , !P5 ;  /* 0xff8000006d827808 */ /* 0x002fe40006800000 */
[----:B------:R-:W-:Y:S01]  /*12130*/  LOP3.LUT R62, R62, 0xfffffffd, RZ, 0xc0, !PT ;  /* 0xfffffffd3e3e7812 */ /* 0x000fe200078ec0ff */
[----:B------:R-:W-:Y:S01]  /*12140*/  MUFU.TANH R122, R34 ;  /* 0x00000022007a7308 */ /* 0x000fe20000002400 */
[----:B------:R-:W-:-:S02]  /*12150*/  ISETP.GE.AND P5, PT, R15, R53, PT ;  /* 0x000000350f00720c */ /* 0x000fc40003fa6270 */
[----:B------:R-:W-:Y:S02]  /*12160*/  @P3 LOP3.LUT R62, R62, 0x2, RZ, 0xfc, !PT ;  /* 0x000000023e3e3812 */ /* 0x000fe400078efcff */
[----:B------:R-:W-:Y:S02]  /*12170*/  FSEL R141, R66, -INF , !P4 ;  /* 0xff800000428d7808 */ /* 0x000fe40006000000 */
[----:B------:R-:W-:Y:S01]  /*12180*/  ISETP.GE.AND P4, PT, R14, R54, PT ;  /* 0x000000360e00720c */ /* 0x000fe20003f86270 */
[----:B------:R-:W-:Y:S01]  /*12190*/  VIADD R14, R103, 0xffffff59 ;  /* 0xffffff59670e7836 */ /* 0x000fe20000000000 */
[----:B------:R-:W-:Y:S01]  /*121a0*/  FSEL R131, R60, -INF , !P6 ;  /* 0xff8000003c837808 */ /* 0x000fe20007000000 */
[----:B------:R-:W1:Y:S01]  /*121b0*/  MUFU.TANH R116, R31 ;  /* 0x0000001f00747308 */ /* 0x000e620000002400 */
[----:B------:R-:W-:Y:S01]  /*121c0*/  LOP3.LUT P6, RZ, R62, 0x2, RZ, 0xc0, !PT ;  /* 0x000000023eff7812 */ /* 0x000fe200078cc0ff */
[----:B------:R-:W-:Y:S01]  /*121d0*/  FMUL.FTZ R65, R8, UR14 ;  /* 0x0000000e08417c20 */ /* 0x000fe20008410000 */
[----:B------:R-:W-:Y:S01]  /*121e0*/  LOP3.LUT R62, R62, 0xfffffffd, RZ, 0xc0, !PT ;  /* 0xfffffffd3e3e7812 */ /* 0x000fe200078ec0ff */
[----:B------:R-:W-:Y:S01]  /*121f0*/  FMUL.FTZ R8, R9, UR14 ;  /* 0x0000000e09087c20 */ /* 0x000fe20008410000 */
[----:B------:R-:W-:Y:S01]  /*12200*/  ISETP.GE.AND P3, PT, R14, R53, PT ;  /* 0x000000350e00720c */ /* 0x000fe20003f66270 */
[----:B------:R-:W-:Y:S01]  /*12210*/  VIADD R9, R103, 0xffffff69 ;  /* 0xffffff6967097836 */ /* 0x000fe20000000000 */
[----:B------:R-:W-:Y:S01]  /*12220*/  @P5 LOP3.LUT R62, R62, 0x2, RZ, 0xfc, !PT ;  /* 0x000000023e3e5812 */ /* 0x000fe200078efcff */
[----:B------:R-:W3:Y:S01]  /*12230*/  MUFU.TANH R22, R22 ;  /* 0x0000001600167308 */ /* 0x000ee20000002400 */
[----:B------:R-:W-:Y:S01]  /*12240*/  FSEL R132, R108, -INF , !P0 ;  /* 0xff8000006c847808 */ /* 0x000fe20004000000 */
[----:B------:R-:W-:Y:S01]  /*12250*/  FMUL.FTZ R10, R10, UR14 ;  /* 0x0000000e0a0a7c20 */ /* 0x000fe20008410000 */
[----:B--2---:R-:W-:-:S02]  /*12260*/  FSEL R125, R13, -INF , !P3 ;  /* 0xff8000000d7d7808 */ /* 0x004fc40005800000 */
[-C--:B------:R-:W-:Y:S01]  /*12270*/  ISETP.GE.AND P0, PT, R14, R54.reuse, PT ;  /* 0x000000360e00720c */ /* 0x080fe20003f06270 */
[----:B------:R-:W-:Y:S01]  /*12280*/  VIADD R14, R103, 0xffffff61 ;  /* 0xffffff61670e7836 */ /* 0x000fe20000000000 */
[----:B------:R-:W-:Y:S01]  /*12290*/  LOP3.LUT P3, RZ, R62, 0x2, RZ, 0xc0, !PT ;  /* 0x000000023eff7812 */ /* 0x000fe2000786c0ff */
[----:B------:R-:W2:Y:S01]  /*122a0*/  MUFU.TANH R110, R110 ;  /* 0x0000006e006e7308 */ /* 0x000ea20000002400 */
[----:B----4-:R-:W-:Y:S02]  /*122b0*/  FSEL R124, R20, -INF , !P0 ;  /* 0xff800000147c7808 */ /* 0x010fe40004000000 */
[----:B-----5:R-:W-:Y:S02]  /*122c0*/  FSEL R123, R123, -INF , !P3 ;  /* 0xff8000007b7b7808 */ /* 0x020fe40005800000 */
[----:B------:R-:W-:Y:S01]  /*122d0*/  FSEL R127, R12, -INF , !P1 ;  /* 0xff8000000c7f7808 */ /* 0x000fe20004800000 */
[----:B------:R-:W-:Y:S01]  /*122e0*/  VIADD R12, R103, 0xffffff68 ;  /* 0xffffff68670c7836 */ /* 0x000fe20000000000 */
[CC--:B------:R-:W-:Y:S01]  /*122f0*/  ISETP.GE.AND P3, PT, R9.reuse, R53.reuse, PT ;  /* 0x000000350900720c */ /* 0x0c0fe20003f66270 */
[----:B------:R-:W4:Y:S01]  /*12300*/  MUFU.TANH R118, R30 ;  /* 0x0000001e00767308 */ /* 0x000f220000002400 */
[----:B------:R-:W-:Y:S01]  /*12310*/  ISETP.GE.AND P0, PT, R9, R54, PT ;  /* 0x000000360900720c */ /* 0x000fe20003f06270 */
[----:B------:R-:W-:Y:S01]  /*12320*/  VIADD R9, R103, 0xffffff70 ;  /* 0xffffff7067097836 */ /* 0x000fe20000000000 */
[----:B------:R-:W-:-:S02]  /*12330*/  ISETP.GE.AND P1, PT, R14, R53, PT ;  /* 0x000000350e00720c */ /* 0x000fc40003f26270 */
[----:B------:R-:W-:Y:S02]  /*12340*/  LOP3.LUT R62, R62, 0xfffffffd, RZ, 0xc0, !PT ;  /* 0xfffffffd3e3e7812 */ /* 0x000fe400078ec0ff */
[----:B------:R-:W-:Y:S01]  /*12350*/  FSEL R121, R121, -INF , !P1 ;  /* 0xff80000079797808 */ /* 0x000fe20004800000 */
[----:B------:R-:W5:Y:S01]  /*12360*/  MUFU.TANH R120, R35 ;  /* 0x0000002300787308 */ /* 0x000f620000002400 */
[----:B------:R-:W-:Y:S02]  /*12370*/  ISETP.GE.AND P1, PT, R9, R53, PT ;  /* 0x000000350900720c */ /* 0x000fe40003f26270 */
[----:B------:R-:W-:Y:S01]  /*12380*/  FSEL R129, R63, -INF , !P6 ;  /* 0xff8000003f817808 */ /* 0x000fe20007000000 */
[----:B------:R-:W-:Y:S01]  /*12390*/  FMUL.FTZ R63, R6, UR14 ;  /* 0x0000000e063f7c20 */ /* 0x000fe20008410000 */
[----:B------:R-:W-:Y:S01]  /*123a0*/  FMUL.FTZ R6, R7, UR14 ;  /* 0x0000000e07067c20 */ /* 0x000fe20008410000 */
[----:B------:R-:W-:Y:S01]  /*123b0*/  ISETP.GE.AND P6, PT, R15, R54, PT ;  /* 0x000000360f00720c */ /* 0x000fe20003fc6270 */
[----:B------:R-:W-:Y:S01]  /*123c0*/  VIADD R7, R103, 0xffffff71 ;  /* 0xffffff7167077836 */ /* 0x000fe20000000000 */
[----:B------:R-:W5:Y:S01]  /*123d0*/  MUFU.TANH R119, R28 ;  /* 0x0000001c00777308 */ /* 0x000f620000002400 */
[----:B-1----:R-:W-:-:S02]  /*123e0*/  FSEL R116, R116, -INF , !P0 ;  /* 0xff80000074747808 */ /* 0x002fc40004000000 */
[----:B------:R-:W-:Y:S02]  /*123f0*/  FSEL R122, R122, -INF , !P6 ;  /* 0xff8000007a7a7808 */ /* 0x000fe40007000000 */
[----:B------:R-:W-:Y:S02]  /*12400*/  ISETP.GE.AND P6, PT, R7, R53, PT ;  /* 0x000000350700720c */ /* 0x000fe40003fc6270 */
[----:B------:R-:W-:Y:S01]  /*12410*/  @P1 LOP3.LUT R62, R62, 0x2, RZ, 0xfc, !PT ;  /* 0x000000023e3e1812 */ /* 0x000fe200078efcff */
[----:B------:R-:W1:Y:S01]  /*12420*/  MUFU.TANH R117, R29 ;  /* 0x0000001d00757308 */ /* 0x000e620000002400 */
[----:B------:R-:W-:Y:S01]  /*12430*/  ISETP.GE.AND P1, PT, R9, R54, PT ;  /* 0x000000360900720c */ /* 0x000fe20003f26270 */
[C---:B------:R-:W-:Y:S01]  /*12440*/  VIADD R9, R103.reuse, 0xffffff78 ;  /* 0xffffff7867097836 */ /* 0x040fe20000000000 */
[----:B------:R-:W-:Y:S01]  /*12450*/  LOP3.LUT R62, R62, 0xfffffffb, RZ, 0xc0, !PT ;  /* 0xfffffffb3e3e7812 */ /* 0x000fe200078ec0ff */
[----:B------:R-:W-:Y:S01]  /*12460*/  VIADD R103, R103, 0xffffff79 ;  /* 0xffffff7967677836 */ /* 0x000fe20000000000 */
[----:B---3--:R-:W-:-:S02]  /*12470*/  FSEL R126, R22, -INF , !P2 ;  /* 0xff800000167e7808 */ /* 0x008fc40005000000 */
[----:B------:R-:W-:Y:S01]  /*12480*/  ISETP.GT.AND P0, PT, R61, R168, PT ;  /* 0x000000a83d00720c */ /* 0x000fe20003f04270 */
[----:B------:R-:W3:Y:S01]  /*12490*/  MUFU.TANH R4, R4 ;  /* 0x0000000400047308 */ /* 0x000ee20000002400 */
[-C--:B------:R-:W-:Y:S02]  /*124a0*/  ISETP.GE.AND P2, PT, R12, R54.reuse, PT ;  /* 0x000000360c00720c */ /* 0x080fe40003f46270 */
[----:B--2---:R-:W-:Y:S02]  /*124b0*/  FSEL R128, R110, -INF , !P4 ;  /* 0xff8000006e807808 */ /* 0x004fe40006000000 */
[-C--:B------:R-:W-:Y:S02]  /*124c0*/  ISETP.GE.AND P5, PT, R14, R54.reuse, PT ;  /* 0x000000360e00720c */ /* 0x080fe40003fa6270 */
[----:B------:R-:W-:Y:S01]  /*124d0*/  @P1 LOP3.LUT R62, R62, 0x4, RZ, 0xfc, !PT ;  /* 0x000000043e3e1812 */ /* 0x000fe200078efcff */
[----:B------:R-:W2:Y:S01]  /*124e0*/  MUFU.TANH R5, R5 ;  /* 0x0000000500057308 */ /* 0x000ea20000002400 */
[----:B------:R-:W-:Y:S01]  /*124f0*/  ISETP.GE.AND P1, PT, R7, R54, PT ;  /* 0x000000360700720c */ /* 0x000fe20003f26270 */
[----:B------:R-:W-:Y:S01]  /*12500*/  FMUL.FTZ R7, R11, UR14 ;  /* 0x0000000e0b077c20 */ /* 0x000fe20008410000 */
[----:B------:R-:W-:-:S02]  /*12510*/  ISETP.GE.AND P4, PT, R12, R53, PT ;  /* 0x000000350c00720c */ /* 0x000fc40003f86270 */
[----:B----4-:R-:W-:Y:S02]  /*12520*/  FSEL R118, R118, -INF , !P2 ;  /* 0xff80000076767808 */ /* 0x010fe40005000000 */
[----:B------:R-:W-:Y:S01]  /*12530*/  LOP3.LUT P2, RZ, R62, 0x2, RZ, 0xc0, !PT ;  /* 0x000000023eff7812 */ /* 0x000fe2000784c0ff */
[----:B------:R-:W4:Y:S01]  /*12540*/  MUFU.TANH R6, R6 ;  /* 0x0000000600067308 */ /* 0x000f220000002400 */
[----:B-----5:R-:W-:Y:S02]  /*12550*/  FSEL R120, R120, -INF , !P5 ;  /* 0xff80000078787808 */ /* 0x020fe40006800000 */
[----:B------:R-:W-:Y:S02]  /*12560*/  FSEL R119, R119, -INF , !P4 ;  /* 0xff80000077777808 */ /* 0x000fe40006000000 */
[-C--:B------:R-:W-:Y:S02]  /*12570*/  ISETP.GE.AND P5, PT, R9, R53.reuse, PT ;  /* 0x000000350900720c */ /* 0x080fe40003fa6270 */
[----:B------:R-:W-:Y:S01]  /*12580*/  ISETP.GE.AND P4, PT, R103, R53, PT ;  /* 0x000000356700720c */ /* 0x000fe20003f86270 */
[----:B------:R-:W5:Y:S01]  /*12590*/  MUFU.TANH R65, R65 ;  /* 0x0000004100417308 */ /* 0x000f620000002400 */
[----:B-1----:R-:W-:-:S02]  /*125a0*/  FSEL R117, R117, -INF , !P3 ;  /* 0xff80000075757808 */ /* 0x002fc40005800000 */
[----:B---3--:R-:W-:Y:S02]  /*125b0*/  FSEL R60, R4, -INF , !P2 ;  /* 0xff800000043c7808 */ /* 0x008fe40005000000 */
[----:B--2---:R-:W-:Y:S02]  /*125c0*/  FSEL R53, R5, -INF , !P6 ;  /* 0xff80000005357808 */ /* 0x004fe40007000000 */
[-C--:B------:R-:W-:Y:S01]  /*125d0*/  ISETP.GE.AND P3, PT, R9, R54.reuse, PT ;  /* 0x000000360900720c */ /* 0x080fe20003f66270 */
[----:B------:R-:W1:Y:S01]  /*125e0*/  MUFU.TANH R8, R8 ;  /* 0x0000000800087308 */ /* 0x000e620000002400 */
[----:B------:R-:W-:Y:S01]  /*125f0*/  BAR.SYNC.DEFER_BLOCKING 0x0 ;  /* 0x0000000000007b1d */ /* 0x000fe20000010000 */
[----:B------:R-:W-:Y:S02]  /*12600*/  LOP3.LUT P6, RZ, R62, 0x4, RZ, 0xc0, !PT ;  /* 0x000000043eff7812 */ /* 0x000fe400078cc0ff */
[----:B------:R-:W-:Y:S02]  /*12610*/  ISETP.GE.AND P2, PT, R103, R54, PT ;  /* 0x000000366700720c */ /* 0x000fe40003f46270 */
[----:B----4-:R-:W-:-:S02]  /*12620*/  FSEL R54, R6, -INF , !P1 ;  /* 0xff80000006367808 */ /* 0x010fc40004800000 */
[----:B------:R-:W2:Y:S01]  /*12630*/  MUFU.TANH R63, R63 ;  /* 0x0000003f003f7308 */ /* 0x000ea20000002400 */
[----:B------:R-:W-:Y:S02]  /*12640*/  ISETP.NE.AND P1, PT, R3, RZ, PT ;  /* 0x000000ff0300720c */ /* 0x000fe40003f25270 */
[----:B-----5:R-:W-:-:S05]  /*12650*/  FSEL R65, R65, -INF , !P5 ;  /* 0xff80000041417808 */ /* 0x020fca0006800000 */
[----:B------:R-:W3:Y:S01]  /*12660*/  MUFU.TANH R64, R10 ;  /* 0x0000000a00407308 */ /* 0x000ee20000002400 */
[----:B-1----:R-:W-:-:S07]  /*12670*/  FSEL R62, R8, -INF , !P4 ;  /* 0xff800000083e7808 */ /* 0x002fce0006000000 */
[----:B------:R-:W1:Y:S01]  /*12680*/  MUFU.TANH R7, R7 ;  /* 0x0000000700077308 */ /* 0x000e620000002400 */
[----:B--2---:R-:W-:Y:S02]  /*12690*/  FSEL R63, R63, -INF , !P6 ;  /* 0xff8000003f3f7808 */ /* 0x004fe40007000000 */
[----:B---3--:R-:W-:Y:S02]  /*126a0*/  FSEL R64, R64, -INF , !P3 ;  /* 0xff80000040407808 */ /* 0x008fe40005800000 */
[----:B-1----:R-:W-:Y:S01]  /*126b0*/  FSEL R3, R7, -INF , !P2 ;  /* 0xff80000007037808 */ /* 0x002fe20005000000 */
        /* <DEDUP_REMOVED lines=67> */
.L_x_5513:
        /* <DEDUP_REMOVED lines=8> */
.L_x_5514:
        /* <DEDUP_REMOVED lines=58> */
.L_x_5512:
        /* <DEDUP_REMOVED lines=45> */
[----:B------:R-:W-:Y:S01]  /*131e0*/  FSEL R112, R112, RZ, P1 ;  /* 0x000000ff70707208 */ /* 0x000fe20000800000 */
[C---:B------:R-:W-:Y:S01]  /*131f0*/  FMUL.FTZ R4, R52.reuse, UR4 ;  /* 0x0000000434047c20 */ /* 0x040fe20008410000 */
[----:B------:R-:W-:-:S03]  /*13200*/  FSETP.NEU.FTZ.AND P0, PT, R52, -INF , PT ;  /* 0xff8000003400780b */ /* 0x000fc60003f1d000 */
[--C-:B------:R-:W-:Y:S01]  /*13210*/  FFMA.FTZ R110, R105, UR4, -R112.reuse ;  /* 0x00000004696e7c23 */ /* 0x100fe20008010870 */
[----:B------:R-:W-:Y:S01]  /*13220*/  FSEL R105, R4, RZ, P0 ;  /* 0x000000ff04697208 */ /* 0x000fe20000000000 */
[----:B------:R-:W-:Y:S01]  /*13230*/  FADD.FTZ R4, R2, -R5 ;  /* 0x8000000502047221 */ /* 0x000fe20000010000 */
[----:B------:R-:W-:Y:S01]  /*13240*/  FSEL R5, R52, RZ, P0 ;  /* 0x000000ff34057208 */ /* 0x000fe20000000000 */
[--C-:B------:R-:W-:Y:S01]  /*13250*/  FFMA.FTZ R113, R17, UR4, -R112.reuse ;  /* 0x0000000411717c23 */ /* 0x100fe20008010870 */
[--C-:B------:R-:W-:Y:S01]  /*13260*/  FFMA.FTZ R111, R19, UR4, -R112.reuse ;  /* 0x00000004136f7c23 */ /* 0x100fe20008010870 */
[--C-:B------:R-:W-:Y:S01]  /*13270*/  FFMA.FTZ R108, R16, UR4, -R105.reuse ;  /* 0x00000004106c7c23 */ /* 0x100fe20008010869 */
[----:B------:R-:W-:Y:S01]  /*13280*/  FFMA.FTZ R103, R18, UR4, -R105 ;  /* 0x0000000412677c23 */ /* 0x000fe20008010869 */
[----:B------:R-:W-:Y:S01]  /*13290*/  FADD.FTZ R5, R0, -R5 ;  /* 0x8000000500057221 */ /* 0x000fe20000010000 */
[----:B------:R-:W-:Y:S01]  /*132a0*/  FMUL.FTZ R115, R4, UR4 ;  /* 0x0000000404737c20 */ /* 0x000fe20008410000 */
[----:B------:R-:W1:Y:S01]  /*132b0*/  LDSM.16.MT88.4 R16, [R162+0x6000] ;  /* 0x00600000a210783b */ /* 0x000e620000004200 */
[--C-:B------:R-:W-:Y:S01]  /*132c0*/  FFMA.FTZ R109, R47, UR4, -R112.reuse ;  /* 0x000000042f6d7c23 */ /* 0x100fe20008010870 */
[----:B------:R-:W-:Y:S01]  /*132d0*/  FMUL.FTZ R114, R5, UR4 ;  /* 0x0000000405727c20 */ /* 0x000fe20008410000 */
[--C-:B------:R-:W-:Y:S01]  /*132e0*/  FFMA.FTZ R67, R46, UR4, -R105.reuse ;  /* 0x000000042e437c23 */ /* 0x100fe20008010869 */
[----:B------:R-:W2:Y:S01]  /*132f0*/  LDSM.16.MT88.4 R4, [R106+0x6000] ;  /* 0x006000006a04783b */ /* 0x000ea20000004200 */
        /* <DEDUP_REMOVED lines=17> */
[-C--:B---3--:R-:W-:Y:S01]  /*13410*/  FMUL.FTZ R25, R89, R115.reuse ;  /* 0x0000007359197220 */ /* 0x088fe20000410000 */
[-C--:B------:R-:W-:Y:S01]  /*13420*/  FMUL.FTZ R33, R81, R115.reuse ;  /* 0x0000007351217220 */ /* 0x080fe20000410000 */
[--C-:B------:R-:W-:Y:S01]  /*13430*/  FFMA.FTZ R89, R37, UR4, -R112.reuse ;  /* 0x0000000425597c23 */ /* 0x100fe20008010870 */
[--C-:B------:R-:W-:Y:S01]  /*13440*/  FFMA.FTZ R81, R36, UR4, -R105.reuse ;  /* 0x0000000424517c23 */ /* 0x100fe20008010869 */
[-C--:B------:R-:W-:Y:S01]  /*13450*/  FMUL.FTZ R12, R96, R115.reuse ;  /* 0x00000073600c7220 */ /* 0x080fe20000410000 */
[----:B------:R-:W3:Y:S01]  /*13460*/  LDSM.16.MT88.4 R36, [R162+0x6800] ;  /* 0x00680000a224783b */ /* 0x000ee20000004200 */
        /* <DEDUP_REMOVED lines=8> */
[----:B------:R-:W-:Y:S01]  /*134f0*/  FMUL.FTZ R76, R76, R115 ;  /* 0x000000734c4c7220 */ /* 0x000fe20000410000 */
[----:B------:R-:W5:Y:S01]  /*13500*/  MUFU.EX2 R109, R109 ;  /* 0x0000006d006d7308 */ /* 0x000f620000000800 */
[----:B----4-:R-:W-:Y:S01]  /*13510*/  F2FP.F16.F32.PACK_AB R8, R111, R113 ;  /* 0x000000716f08723e */ /* 0x010fe200000000ff */
[-C--:B------:R-:W-:Y:S01]  /*13520*/  FMUL.FTZ R77, R77, R115.reuse ;  /* 0x000000734d4d7220 */ /* 0x080fe20000410000 */
[-C--:B------:R-:W-:Y:S01]  /*13530*/  FMUL.FTZ R45, R73, R115.reuse ;  /* 0x00000073492d7220 */ /* 0x080fe20000410000 */
[--C-:B------:R-:W-:Y:S01]  /*13540*/  FFMA.FTZ R97, R43, UR4, -R112.reuse ;  /* 0x000000042b617c23 */ /* 0x100fe20008010870 */
[--C-:B------:R-:W-:Y:S01]  /*13550*/  FFMA.FTZ R73, R48, UR4, -R105.reuse ;  /* 0x0000000430497c23 */ /* 0x100fe20008010869 */
[-C--:B------:R-:W-:Y:S01]  /*13560*/  FMUL.FTZ R44, R72, R115.reuse ;  /* 0x00000073482c7220 */ /* 0x080fe20000410000 */
[-C--:B------:R-:W-:Y:S01]  /*13570*/  FMUL.FTZ R68, R68, R115.reuse ;  /* 0x0000007344447220 */ /* 0x080fe20000410000 */
[----:B------:R-:W-:Y:S01]  /*13580*/  MUFU.EX2 R108, R108 ;  /* 0x0000006c006c7308 */ /* 0x000fe20000000800 */
[-C--:B------:R-:W-:Y:S01]  /*13590*/  FMUL.FTZ R69, R69, R115.reuse ;  /* 0x0000007345457220 */ /* 0x080fe20000410000 */
[--C-:B------:R-:W-:Y:S01]  /*135a0*/  FFMA.FTZ R72, R49, UR4, -R112.reuse ;  /* 0x0000000431487c23 */ /* 0x100fe20008010870 */
[--C-:B------:R-:W-:Y:S01]  /*135b0*/  FFMA.FTZ R80, R145, UR4, -R112.reuse ;  /* 0x0000000491507c23 */ /* 0x100fe20008010870 */
[--C-:B------:R-:W-:Y:S01]  /*135c0*/  FFMA.FTZ R88, R144, UR4, -R105.reuse ;  /* 0x0000000490587c23 */ /* 0x100fe20008010869 */
[--C-:B------:R-:W-:Y:S01]  /*135d0*/  FFMA.FTZ R117, R117, UR4, -R112.reuse ;  /* 0x0000000475757c23 */ /* 0x100fe20008010870 */
[--C-:B------:R-:W-:Y:S01]  /*135e0*/  FFMA.FTZ R120, R120, UR4, -R105.reuse ;  /* 0x0000000478787c23 */ /* 0x100fe20008010869 */
[----:B------:R-:W-:Y:S01]  /*135f0*/  FFMA.FTZ R118, R118, UR4, -R105 ;  /* 0x0000000476767c23 */ /* 0x000fe20008010869 */
[----:B------:R-:W4:Y:S01]  /*13600*/  MUFU.EX2 R103, R103 ;  /* 0x0000006700677308 */ /* 0x000f220000000800 */
[----:B-----5:R-:W-:Y:S01]  /*13610*/  F2FP.F16.F32.PACK_AB R10, R109, R110 ;  /* 0x0000006e6d0a723e */ /* 0x020fe200000000ff */
[----:B------:R-:W-:Y:S01]  /*13620*/  FFMA.FTZ R182, R182, R115, R113 ;  /* 0x00000073b6b67223 */ /* 0x000fe20000010071 */
[----:B------:R-:W-:Y:S01]  /*13630*/  FFMA.FTZ R53, R53, UR4, -R112 ;  /* 0x0000000435357c23 */ /* 0x000fe20008010870 */
[----:B------:R-:W-:Y:S01]  /*13640*/  FFMA.FTZ R63, R63, UR4, -R105 ;  /* 0x000000043f3f7c23 */ /* 0x000fe20008010869 */
[----:B------:R-:W-:Y:S01]  /*13650*/  ISETP.GT.AND P0, PT, R61, R168, PT ;  /* 0x000000a83d00720c */ /* 0x000fe20003f04270 */
[----:B------:R-:W-:Y:S01]  /*13660*/  FADD.FTZ R111, R111, R182 ;  /* 0x000000b66f6f7221 */ /* 0x000fe20000010000 */
[----:B------:R-:W-:Y:S01]  /*13670*/  FFMA.FTZ R182, R62, UR4, -R112 ;  /* 0x000000043eb67c23 */ /* 0x000fe20008010870 */
[----:B------:R-:W-:Y:S02]  /*13680*/  MUFU.EX2 R67, R67 ;  /* 0x0000004300437308 */ /* 0x000fe40000000800 */
[----:B------:R-:W-:-:S04]  /*13690*/  FADD.FTZ R110, R110, R111 ;  /* 0x0000006f6e6e7221 */ /* 0x000fc80000010000 */
[----:B------:R-:W-:Y:S02]  /*136a0*/  FADD.FTZ R109, R109, R110 ;  /* 0x0000006e6d6d7221 */ /* 0x000fe40000010000 */
[----:B------:R-:W5:Y:S01]  /*136b0*/  MUFU.EX2 R2, R2 ;  /* 0x0000000200027308 */ /* 0x000f620000000800 */
[----:B----4-:R-:W-:Y:S02]  /*136c0*/  F2FP.F16.F32.PACK_AB R9, R103, R108 ;  /* 0x0000006c6709723e */ /* 0x010fe400000000ff */
[----:B------:R-:W-:-:S05]  /*136d0*/  @P0 IADD3 R55, PT, PT, R55, -0x3, RZ ;  /* 0xfffffffd37370810 */ /* 0x000fca0007ffe0ff */
[----:B------:R-:W4:Y:S08]  /*136e0*/  MUFU.EX2 R114, R114 ;  /* 0x0000007200727308 */ /* 0x000f300000000800 */
[----:B------:R-:W-:Y:S01]  /*136f0*/  MUFU.EX2 R0, R0 ;  /* 0x0000000000007308 */ /* 0x000fe20000000800 */
[----:B-----5:R-:W-:-:S07]  /*13700*/  F2FP.F16.F32.PACK_AB R11, R2, R67 ;  /* 0x00000043020b723e */ /* 0x020fce00000000ff */
[----:B------:R-:W5:Y:S01]  /*13710*/  MUFU.EX2 R97, R97 ;  /* 0x0000006100617308 */ /* 0x000f620000000800 */
        /* <DEDUP_REMOVED lines=16> */
[C---:B-1----:R-:W-:Y:S01]  /*13820*/  HMMA.16816.F32 R12, R8.reuse, R16, R12 ;  /* 0x00000010080c723c */ /* 0x042fe2000000180c */
[----:B------:R-:W-:Y:S01]  /*13830*/  MUFU.EX2 R89, R89 ;  /* 0x0000005900597308 */ /* 0x000fe20000000800 */
[----:B-----5:R-:W-:Y:S01]  /*13840*/  F2FP.F16.F32.PACK_AB R48, R97, R0 ;  /* 0x000000006130723e */ /* 0x020fe200000000ff */
        /* <DEDUP_REMOVED lines=15> */
[--C-:B------:R-:W-:Y:S01]  /*13940*/  FFMA.FTZ R138, R125, UR4, -R112.reuse ;  /* 0x000000047d8a7c23 */ /* 0x100fe20008010870 */
[--C-:B------:R-:W-:Y:S01]  /*13950*/  FFMA.FTZ R125, R130, UR4, -R105.reuse ;  /* 0x00000004827d7c23 */ /* 0x100fe20008010869 */
[--C-:B------:R-:W-:Y:S01]  /*13960*/  FFMA.FTZ R129, R124, UR4, -R105.reuse ;  /* 0x000000047c817c23 */ /* 0x100fe20008010869 */
[--C-:B------:R-:W-:Y:S01]  /*13970*/  FFMA.FTZ R124, R121, UR4, -R112.reuse ;  /* 0x00000004797c7c23 */ /* 0x100fe20008010870 */
[----:B------:R-:W-:Y:S01]  /*13980*/  FFMA.FTZ R130, R119, UR4, -R112 ;  /* 0x0000000477827c23 */ /* 0x000fe20008010870 */
[--C-:B------:R-:W-:Y:S01]  /*13990*/  FFMA.FTZ R119, R122, UR4, -R105.reuse ;  /* 0x000000047a777c23 */ /* 0x100fe20008010869 */
[----:B------:R-:W-:Y:S01]  /*139a0*/  HMMA.16816.F32 R16, R8, R18, R92 ;  /* 0x000000120810723c */ /* 0x000fe2000000185c */
[----:B------:R-:W-:Y:S01]  /*139b0*/  MUFU.EX2 R92, R41 ;  /* 0x00000029005c7308 */ /* 0x000fe20000000800 */
[----:B------:R-:W-:-:S06]  /*139c0*/  FFMA.FTZ R121, R116, UR4, -R105 ;  /* 0x0000000474797c23 */ /* 0x000fcc0008010869 */
[C---:B------:R-:W-:Y:S01]  /*139d0*/  HMMA.16816.F32 R4, R8.reuse, R6, R84 ;  /* 0x000000060804723c */ /* 0x040fe20000001854 */
[----:B------:R1:W2:Y:S07]  /*139e0*/  MUFU.EX2 R84, R42 ;  /* 0x0000002a00547308 */ /* 0x0002ae0000000800 */
[----:B------:R-:W-:Y:S01]  /*139f0*/  HMMA.16816.F32 R20, R8, R22, R76 ;  /* 0x000000160814723c */ /* 0x000fe2000000184c */
[----:B------:R4:W5:Y:S01]  /*13a00*/  MUFU.EX2 R76, R50 ;  /* 0x00000032004c7308 */ /* 0x0009620000000800 */
[----:B------:R-:W-:Y:S01]  /*13a10*/  FFMA.FTZ R77, R148, UR4, -R105 ;  /* 0x00000004944d7c23 */ /* 0x000fe20008010869 */
[--C-:B------:R-:W-:Y:S01]  /*13a20*/  FFMA.FTZ R78, R147, UR4, -R112.reuse ;  /* 0x00000004934e7c23 */ /* 0x100fe20008010870 */
[----:B------:R-:W-:-:S04]  /*13a30*/  FFMA.FTZ R79, R143, UR4, -R112 ;  /* 0x000000048f4f7c23 */ /* 0x000fc80008010870 */
[----:B------:R-:W-:Y:S01]  /*13a40*/  HMMA.16816.F32 R44, R8, R28, R44 ;  /* 0x0000001c082c723c */ /* 0x000fe2000000182c */
[----:B------:R-:W-:Y:S01]  /*13a50*/  MUFU.EX2 R75, R75 ;  /* 0x0000004b004b7308 */ /* 0x000fe20000000800 */
[----:B-1----:R-:W1:Y:S01]  /*13a60*/  LDSM.16.MT88.4 R40, [R106+0x6800] ;  /* 0x006800006a28783b */ /* 0x002e620000004200 */
[----:B--2---:R-:W-:-:S05]  /*13a70*/  F2FP.F16.F32.PACK_AB R49, R81, R84 ;  /* 0x000000545131723e */ /* 0x004fca00000000ff */
[----:B------:R-:W-:Y:S01]  /*13a80*/  HMMA.16816.F32 R8, R8, R30, R68 ;  /* 0x0000001e0808723c */ /* 0x000fe20000001844 */
[----:B------:R-:W2:Y:S01]  /*13a90*/  LDSM.16.MT88.4 R28, [R104+0x6800] ;  /* 0x00680000681c783b */ /* 0x000ea20000004200 */
[--C-:B------:R-:W-:Y:S01]  /*13aa0*/  FFMA.FTZ R68, R57, UR4, -R112.reuse ;  /* 0x0000000439447c23 */ /* 0x100fe20008010870 */
[--C-:B------:R-:W-:Y:S01]  /*13ab0*/  FFMA.FTZ R70, R59, UR4, -R112.reuse ;  /* 0x000000043b467c23 */ /* 0x100fe20008010870 */
[----:B----4-:R-:W-:Y:S01]  /*13ac0*/  F2FP.F16.F32.PACK_AB R50, R89, R92 ;  /* 0x0000005c5932723e */ /* 0x010fe200000000ff */
[----:B------:R-:W4:Y:S01]  /*13ad0*/  LDSM.16.MT88.4 R56, [R102+0x6800] ;  /* 0x006800006638783b */ /* 0x000f220000004200 */
[----:B-----5:R-:W-:Y:S01]  /*13ae0*/  F2FP.F16.F32.PACK_AB R51, R73, R76 ;  /* 0x0000004c4933723e */ /* 0x020fe200000000ff */
[----:B------:R5:W-:Y:S01]  /*13af0*/  MUFU.EX2 R69, R72 ;  /* 0x0000004800457308 */ /* 0x000be20000000800 */
[----:B------:R-:W-:-:S05]  /*13b00*/  FFMA.FTZ R71, R151, UR4, -R112 ;  /* 0x0000000497477c23 */ /* 0x000fca0008010870 */
[C---:B---3--:R-:W-:Y:S02]  /*13b10*/  HMMA.16816.F32 R12, R48.reuse, R36, R12 ;  /* 0x00000024300c723c */ /* 0x048fe4000000180c */
[----:B------:R-:W3:Y:S06]  /*13b20*/  MUFU.EX2 R68, R68 ;  /* 0x0000004400447308 */ /* 0x000eec0000000800 */
[----:B------:R-:W-:Y:S01]  /*13b30*/  HMMA.16816.F32 R16, R48, R38, R16 ;  /* 0x000000263010723c */ /* 0x000fe20000001810 */
[----:B------:R-:W3:Y:S01]  /*13b40*/  LDSM.16.MT88.4 R36, [R162+0x7000] ;  /* 0x00700000a224783b */ /* 0x000ee20000004200 */
[----:B------:R-:W-:Y:S01]  /*13b50*/  MUFU.EX2 R70, R70 ;  /* 0x0000004600467308 */ /* 0x000fe20000000800 */
[----:B-----5:R-:W-:-:S07]  /*13b60*/  FFMA.FTZ R72, R154, UR4, -R105 ;  /* 0x000000049a487c23 */ /* 0x020fce0008010869 */
[----:B------:R-:W-:Y:S01]  /*13b70*/  MUFU.EX2 R71, R71 ;  /* 0x0000004700477308 */ /* 0x000fe20000000800 */
[C---:B-1----:R-:W-:Y:S07]  /*13b80*/  HMMA.16816.F32 R24, R48.reuse, R40, R24 ;  /* 0x000000283018723c */ /* 0x042fee0000001818 */
[----:B------:R-:W1:Y:S01]  /*13b90*/  MUFU.EX2 R72, R72 ;  /* 0x0000004800487308 */ /* 0x000e620000000800 */
[C---:B--2---:R-:W-:Y:S07]  /*13ba0*/  HMMA.16816.F32 R32, R48.reuse, R28, R32 ;  /* 0x0000001c3020723c */ /* 0x044fee0000001820 */
[----:B------:R-:W-:Y:S01]  /*13bb0*/  MUFU.EX2 R74, R74 ;  /* 0x0000004a004a7308 */ /* 0x000fe20000000800 */
[C---:B------:R-:W-:Y:S01]  /*13bc0*/  HMMA.16816.F32 R20, R48.reuse, R30, R20 ;  /* 0x0000001e3014723c */ /* 0x040fe20000001814 */
[----:B------:R-:W2:Y:S06]  /*13bd0*/  LDSM.16.MT88.4 R28, [R104+0x7000] ;  /* 0x00700000681c783b */ /* 0x000eac0000004200 */
[----:B------:R-:W5:Y:S01]  /*13be0*/  MUFU.EX2 R77, R77 ;  /* 0x0000004d004d7308 */ /* 0x000f620000000800 */
[C---:B------:R-:W-:Y:S01]  /*13bf0*/  HMMA.16816.F32 R4, R48.reuse, R42, R4 ;  /* 0x0000002a3004723c */ /* 0x040fe20000001804 */
[----:B------:R-:W2:Y:S06]  /*13c00*/  LDSM.16.MT88.4 R40, [R106+0x7000] ;  /* 0x007000006a28783b */ /* 0x000eac0000004200 */
[----:B------:R-:W-:Y:S01]  /*13c10*/  MUFU.EX2 R83, R83 ;  /* 0x0000005300537308 */ /* 0x000fe20000000800 */
[C---:B----4-:R-:W-:Y:S07]  /*13c20*/  HMMA.16816.F32 R44, R48.reuse, R56, R44 ;  /* 0x00000038302c723c */ /* 0x050fee000000182c */
[----:B------:R-:W4:Y:S01]  /*13c30*/  MUFU.EX2 R80, R80 ;  /* 0x0000005000507308 */ /* 0x000f220000000800 */
[----:B------:R-:W-:Y:S01]  /*13c40*/  HMMA.16816.F32 R8, R48, R58, R8 ;  /* 0x0000003a3008723c */ /* 0x000fe20000001808 */
[----:B---3--:R-:W-:Y:S01]  /*13c50*/  F2FP.F16.F32.PACK_AB R48, R68, R69 ;  /* 0x000000454430723e */ /* 0x008fe200000000ff */
[----:B------:R-:W3:Y:S01]  /*13c60*/  LDSM.16.MT88.4 R56, [R102+0x7000] ;  /* 0x007000006638783b */ /* 0x000ee20000004200 */
[----:B-1----:R-:W-:-:S02]  /*13c70*/  F2FP.F16.F32.PACK_AB R49, R75, R72 ;  /* 0x000000484b31723e */ /* 0x002fc400000000ff */
[----:B------:R-:W-:Y:S02]  /*13c80*/  F2FP.F16.F32.PACK_AB R50, R71, R70 ;  /* 0x000000464732723e */ /* 0x000fe400000000ff */
[----:B------:R-:W-:Y:S01]  /*13c90*/  MUFU.EX2 R78, R78 ;  /* 0x0000004e004e7308 */ /* 0x000fe20000000800 */
[----:B-----5:R-:W-:-:S07]  /*13ca0*/  F2FP.F16.F32.PACK_AB R51, R77, R74 ;  /* 0x0000004a4d33723e */ /* 0x020fce00000000ff */
[C---:B------:R-:W-:Y:S01]  /*13cb0*/  HMMA.16816.F32 R12, R48.reuse, R36, R12 ;  /* 0x00000024300c723c */ /* 0x040fe2000000180c */
[----:B------:R-:W-:Y:S07]  /*13cc0*/  MUFU.EX2 R79, R79 ;  /* 0x0000004f004f7308 */ /* 0x000fee0000000800 */
[C---:B------:R-:W-:Y:S01]  /*13cd0*/  HMMA.16816.F32 R16, R48.reuse, R38, R16 ;  /* 0x000000263010723c */ /* 0x040fe20000001810 */
[----:B------:R-:W1:Y:S01]  /*13ce0*/  LDSM.16.MT88.4 R36, [R162+0x7800] ;  /* 0x00780000a224783b */ /* 0x000e620000004200 */
[----:B------:R-:W-:Y:S06]  /*13cf0*/  MUFU.EX2 R91, R91 ;  /* 0x0000005b005b7308 */ /* 0x000fec0000000800 */
[C---:B--2---:R-:W-:Y:S02]  /*13d00*/  HMMA.16816.F32 R32, R48.reuse, R28, R32 ;  /* 0x0000001c3020723c */ /* 0x044fe40000001820 */
[----:B------:R-:W2:Y:S06]  /*13d10*/  MUFU.EX2 R82, R82 ;  /* 0x0000005200527308 */ /* 0x000eac0000000800 */
[C---:B------:R-:W-:Y:S01]  /*13d20*/  HMMA.16816.F32 R20, R48.reuse, R30, R20 ;  /* 0x0000001e3014723c */ /* 0x040fe20000001814 */
[----:B------:R-:W5:Y:S01]  /*13d30*/  LDSM.16.MT88.4 R28, [R104+0x7800] ;  /* 0x00780000681c783b */ /* 0x000f620000004200 */
[----:B------:R-:W-:Y:S06]  /*13d40*/  MUFU.EX2 R88, R88 ;  /* 0x0000005800587308 */ /* 0x000fec0000000800 */
[C---:B------:R-:W-:Y:S02]  /*13d50*/  HMMA.16816.F32 R24, R48.reuse, R40, R24 ;  /* 0x000000283018723c */ /* 0x040fe40000001818 */
[----:B------:R-:W1:Y:S06]  /*13d60*/  MUFU.EX2 R133, R133 ;  /* 0x0000008500857308 */ /* 0x000e6c0000000800 */
[C---:B------:R-:W-:Y:S01]  /*13d70*/  HMMA.16816.F32 R4, R48.reuse, R42, R4 ;  /* 0x0000002a3004723c */ /* 0x040fe20000001804 */
[----:B------:R-:W5:Y:S01]  /*13d80*/  LDSM.16.MT88.4 R40, [R106+0x7800] ;  /* 0x007800006a28783b */ /* 0x000f620000004200 */
[----:B------:R-:W-:Y:S06]  /*13d90*/  MUFU.EX2 R137, R137 ;  /* 0x0000008900897308 */ /* 0x000fec0000000800 */
[C---:B---3--:R-:W-:Y:S02]  /*13da0*/  HMMA.16816.F32 R44, R48.reuse, R56, R44 ;  /* 0x00000038302c723c */ /* 0x048fe4000000182c */
[----:B------:R-:W3:Y:S06]  /*13db0*/  MUFU.EX2 R90, R90 ;  /* 0x0000005a005a7308 */ /* 0x000eec0000000800 */
[----:B------:R-:W-:Y:S01]  /*13dc0*/  HMMA.16816.F32 R8, R48, R58, R8 ;  /* 0x0000003a3008723c */ /* 0x000fe20000001808 */
[----:B----4-:R-:W-:Y:S01]  /*13dd0*/  F2FP.F16.F32.PACK_AB R48, R80, R83 ;  /* 0x000000535030723e */ /* 0x010fe200000000ff */
[----:B------:R-:W4:Y:S01]  /*13de0*/  LDSM.16.MT88.4 R56, [R102+0x7800] ;  /* 0x007800006638783b */ /* 0x000f220000004200 */
[----:B--2---:R-:W-:Y:S01]  /*13df0*/  F2FP.F16.F32.PACK_AB R49, R82, R91 ;  /* 0x0000005b5231723e */ /* 0x004fe200000000ff */
[----:B------:R-:W-:Y:S01]  /*13e00*/  MUFU.EX2 R135, R135 ;  /* 0x0000008700877308 */ /* 0x000fe20000000800 */
[----:B------:R-:W-:-:S02]  /*13e10*/  F2FP.F16.F32.PACK_AB R50, R79, R78 ;  /* 0x0000004e4f32723e */ /* 0x000fc400000000ff */
[----:B-1----:R-:W-:-:S05]  /*13e20*/  F2FP.F16.F32.PACK_AB R51, R133, R88 ;  /* 0x000000588533723e */ /* 0x002fca00000000ff */
[----:B------:R-:W-:Y:S02]  /*13e30*/  MUFU.EX2 R140, R140 ;  /* 0x0000008c008c7308 */ /* 0x000fe40000000800 */
[C---:B------:R-:W-:Y:S06]  /*13e40*/  HMMA.16816.F32 R12, R48.reuse, R36, R12 ;  /* 0x00000024300c723c */ /* 0x040fec000000180c */
[----:B------:R-:W-:Y:S02]  /*13e50*/  MUFU.EX2 R139, R139 ;  /* 0x0000008b008b7308 */ /* 0x000fe40000000800 */
[C---:B------:R-:W-:Y:S01]  /*13e60*/  HMMA.16816.F32 R16, R48.reuse, R38, R16 ;  /* 0x000000263010723c */ /* 0x040fe20000001810 */
[----:B------:R-:W1:Y:S05]  /*13e70*/  LDSM.16.MT88.4 R36, [R162+0x8000] ;  /* 0x00800000a224783b */ /* 0x000e6a0000004200 */
[----:B------:R-:W2:Y:S02]  /*13e80*/  MUFU.EX2 R134, R134 ;  /* 0x0000008600867308 */ /* 0x000ea40000000800 */
[C---:B-----5:R-:W-:Y:S06]  /*13e90*/  HMMA.16816.F32 R32, R48.reuse, R28, R32 ;  /* 0x0000001c3020723c */ /* 0x060fec0000001820 */
[----:B------:R-:W-:Y:S02]  /*13ea0*/  MUFU.EX2 R136, R136 ;  /* 0x0000008800887308 */ /* 0x000fe40000000800 */
[C---:B------:R-:W-:Y:S01]  /*13eb0*/  HMMA.16816.F32 R20, R48.reuse, R30, R20 ;  /* 0x0000001e3014723c */ /* 0x040fe20000001814 */
[----:B------:R-:W5:Y:S05]  /*13ec0*/  LDSM.16.MT88.4 R28, [R106+0x8000] ;  /* 0x008000006a1c783b */ /* 0x000f6a0000004200 */
[----:B------:R-:W1:Y:S02]  /*13ed0*/  MUFU.EX2 R141, R141 ;  /* 0x0000008d008d7308 */ /* 0x000e640000000800 */
        /* <DEDUP_REMOVED lines=8> */
[----:B---3--:R-:W-:Y:S01]  /*13f60*/  F2FP.F16.F32.PACK_AB R48, R90, R137 ;  /* 0x000000895a30723e */ /* 0x008fe200000000ff */
[----:B------:R-:W3:Y:S01]  /*13f70*/  LDSM.16.MT88.4 R56, [R102+0x8000] ;  /* 0x008000006638783b */ /* 0x000ee20000004200 */
[----:B--2---:R-:W-:-:S02]  /*13f80*/  F2FP.F16.F32.PACK_AB R49, R134, R139 ;  /* 0x0000008b8631723e */ /* 0x004fc400000000ff */
[----:B------:R-:W-:Y:S01]  /*13f90*/  F2FP.F16.F32.PACK_AB R50, R140, R135 ;  /* 0x000000878c32723e */ /* 0x000fe200000000ff */
[----:B------:R-:W-:Y:S01]  /*13fa0*/  MUFU.EX2 R138, R138 ;  /* 0x0000008a008a7308 */ /* 0x000fe20000000800 */
[----:B-1----:R-:W-:-:S07]  /*13fb0*/  F2FP.F16.F32.PACK_AB R51, R141, R136 ;  /* 0x000000888d33723e */ /* 0x002fce00000000ff */
[C---:B------:R-:W-:Y:S01]  /*13fc0*/  HMMA.16816.F32 R12, R48.reuse, R36, R12 ;  /* 0x00000024300c723c */ /* 0x040fe2000000180c */
[----:B------:R-:W-:Y:S07]  /*13fd0*/  MUFU.EX2 R125, R125 ;  /* 0x0000007d007d7308 */ /* 0x000fee0000000800 */
[C---:B------:R-:W-:Y:S01]  /*13fe0*/  HMMA.16816.F32 R16, R48.reuse, R38, R16 ;  /* 0x000000263010723c */ /* 0x040fe20000001810 */
[----:B------:R-:W1:Y:S01]  /*13ff0*/  LDSM.16.MT88.4 R36, [R106+0x8800] ;  /* 0x008800006a24783b */ /* 0x000e620000004200 */
[----:B------:R-:W2:Y:S06]  /*14000*/  MUFU.EX2 R128, R128 ;  /* 0x0000008000807308 */ /* 0x000eac0000000800 */
[C---:B-----5:R-:W-:Y:S02]  /*14010*/  HMMA.16816.F32 R24, R48.reuse, R28, R24 ;  /* 0x0000001c3018723c */ /* 0x060fe40000001818 */
        /* <DEDUP_REMOVED lines=9> */
[----:B---3--:R-:W-:Y:S01]  /*140b0*/  HMMA.16816.F32 R44, R48, R56, R44 ;  /* 0x00000038302c723c */ /* 0x008fe2000000182c */
[----:B------:R-:W-:Y:S01]  /*140c0*/  F2FP.F16.F32.PACK_AB R56, R132, R131 ;  /* 0x000000838438723e */ /* 0x000fe200000000ff */
[----:B------:R-:W-:Y:S01]  /*140d0*/  MUFU.EX2 R130, R130 ;  /* 0x0000008200827308 */ /* 0x000fe20000000800 */
[----:B--2---:R-:W-:-:S05]  /*140e0*/  F2FP.F16.F32.PACK_AB R57, R128, R125 ;  /* 0x0000007d8039723e */ /* 0x004fca00000000ff */
[----:B------:R-:W-:Y:S01]  /*140f0*/  HMMA.16816.F32 R8, R48, R58, R8 ;  /* 0x0000003a3008723c */ /* 0x000fe20000001808 */
[----:B------:R-:W2:Y:S01]  /*14100*/  LDSM.16.MT88.4 R48, [R104+0x8800] ;  /* 0x008800006830783b */ /* 0x000ea20000004200 */
[----:B------:R-:W-:Y:S01]  /*14110*/  F2FP.F16.F32.PACK_AB R58, R138, R127 ;  /* 0x0000007f8a3a723e */ /* 0x000fe200000000ff */
[----:B------:R-:W-:Y:S01]  /*14120*/  MUFU.EX2 R117, R117 ;  /* 0x0000007500757308 */ /* 0x000fe20000000800 */
[----:B-----5:R-:W-:-:S07]  /*14130*/  F2FP.F16.F32.PACK_AB R59, R129, R126 ;  /* 0x0000007e813b723e */ /* 0x020fce00000000ff */
[C---:B-1----:R-:W-:Y:S01]  /*14140*/  HMMA.16816.F32 R24, R56.reuse, R36, R24 ;  /* 0x000000243818723c */ /* 0x042fe20000001818 */
[----:B------:R-:W-:Y:S07]  /*14150*/  MUFU.EX2 R119, R119 ;  /* 0x0000007700777308 */ /* 0x000fee0000000800 */
        /* <DEDUP_REMOVED lines=11> */
[----:B---3--:R-:W-:-:S05]  /*14210*/  F2FP.F16.F32.PACK_AB R49, R120, R119 ;  /* 0x000000777831723e */ /* 0x008fca00000000ff */
[----:B------:R-:W-:Y:S01]  /*14220*/  HMMA.16816.F32 R20, R56, R50, R20 ;  /* 0x000000323814723c */ /* 0x000fe20000001814 */
[----:B------:R-:W-:Y:S01]  /*14230*/  F2FP.F16.F32.PACK_AB R50, R117, R130 ;  /* 0x000000827532723e */ /* 0x000fe200000000ff */
[----:B------:R-:W-:Y:S01]  /*14240*/  MUFU.EX2 R182, R182 ;  /* 0x000000b600b67308 */ /* 0x000fe20000000800 */
[----:B-----5:R-:W-:-:S05]  /*14250*/  F2FP.F16.F32.PACK_AB R51, R121, R118 ;  /* 0x000000767933723e */ /* 0x020fca00000000ff */
[C---:B------:R-:W-:Y:S08]  /*14260*/  HMMA.16816.F32 R44, R56.reuse, R40, R44 ;  /* 0x00000028382c723c */ /* 0x040ff0000000182c */
[----:B------:R-:W-:Y:S01]  /*14270*/  HMMA.16816.F32 R8, R56, R42, R8 ;  /* 0x0000002a3808723c */ /* 0x000fe20000001808 */
[----:B------:R-:W-:Y:S01]  /*14280*/  FFMA.FTZ R58, R183, R114, R108 ;  /* 0x00000072b73a7223 */ /* 0x000fe2000001006c */
[--C-:B------:R-:W-:Y:S01]  /*14290*/  FFMA.FTZ R56, R60, UR4, -R112.reuse ;  /* 0x000000043c387c23 */ /* 0x100fe20008010870 */
[----:B------:R-:W-:Y:S01]  /*142a0*/  FFMA.FTZ R57, R65, UR4, -R112 ;  /* 0x0000000441397c23 */ /* 0x000fe20008010870 */
[--C-:B------:R-:W-:Y:S01]  /*142b0*/  FFMA.FTZ R183, R3, UR4, -R105.reuse ;  /* 0x0000000403b77c23 */ /* 0x100fe20008010869 */
[----:B------:R-:W-:Y:S01]  /*142c0*/  FADD.FTZ R58, R103, R58 ;  /* 0x0000003a673a7221 */ /* 0x000fe20000010000 */
[----:B------:R-:W2:Y:S02]  /*142d0*/  LDSM.16.MT88.4 R40, [R104+0x9000] ;  /* 0x009000006828783b */ /* 0x000ea40000004200 */
[----:B-1----:R-:W-:Y:S01]  /*142e0*/  HMMA.16816.F32 R24, R48, R36, R24 ;  /* 0x000000243018723c */ /* 0x002fe20000001818 */
[----:B------:R-:W-:Y:S01]  /*142f0*/  FADD.FTZ R37, R67, R58 ;  /* 0x0000003a43257221 */ /* 0x000fe20000010000 */
[----:B------:R-:W-:Y:S01]  /*14300*/  FFMA.FTZ R36, R64, UR4, -R105 ;  /* 0x0000000440247c23 */ /* 0x000fe20008010869 */
[----:B------:R-:W1:Y:S02]  /*14310*/  MUFU.EX2 R56, R56 ;  /* 0x0000003800387308 */ /* 0x000e640000000800 */
[----:B------:R-:W-:Y:S01]  /*14320*/  FADD.FTZ R37, R2, R37 ;  /* 0x0000002502257221 */ /* 0x000fe20000010000 */
[----:B------:R-:W-:-:S02]  /*14330*/  FADD.FTZ R2, R0, R109 ;  /* 0x0000006d00027221 */ /* 0x000fc40000010000 */
[C---:B----4-:R-:W-:Y:S01]  /*14340*/  HMMA.16816.F32 R12, R48.reuse, R28, R12 ;  /* 0x0000001c300c723c */ /* 0x050fe2000000180c */
[----:B------:R-:W-:Y:S01]  /*14350*/  FADD.FTZ R84, R84, R37 ;  /* 0x0000002554547221 */ /* 0x000fe20000010000 */
[----:B------:R-:W-:Y:S01]  /*14360*/  FADD.FTZ R97, R97, R2 ;  /* 0x0000000261617221 */ /* 0x000fe20000010000 */
[----:B------:R-:W-:Y:S01]  /*14370*/  FFMA.FTZ R37, R54, UR4, -R105 ;  /* 0x0000000436257c23 */ /* 0x000fe20008010869 */
[----:B------:R-:W3:Y:S01]  /*14380*/  MUFU.EX2 R57, R57 ;  /* 0x0000003900397308 */ /* 0x000ee20000000800 */
[----:B------:R-:W-:Y:S01]  /*14390*/  FADD.FTZ R81, R81, R84 ;  /* 0x0000005451517221 */ /* 0x000fe20000010000 */
[----:B------:R-:W-:Y:S01]  /*143a0*/  FADD.FTZ R2, R92, R97 ;  /* 0x000000615c027221 */ /* 0x000fe20000010000 */
[----:B------:R-:W-:Y:S01]  /*143b0*/  LDSM.16.MT88.4 R84, [R106+0x9800] ;  /* 0x009800006a54783b */ /* 0x000fe20000004200 */
[C---:B------:R-:W-:Y:S01]  /*143c0*/  HMMA.16816.F32 R16, R48.reuse, R30, R16 ;  /* 0x0000001e3010723c */ /* 0x040fe20000001810 */
[----:B------:R-:W-:Y:S01]  /*143d0*/  FADD.FTZ R76, R76, R81 ;  /* 0x000000514c4c7221 */ /* 0x000fe20000010000 */
[----:B------:R-:W-:Y:S01]  /*143e0*/  FADD.FTZ R2, R89, R2 ;  /* 0x0000000259027221 */ /* 0x000fe20000010000 */
[----:B------:R-:W4:Y:S01]  /*143f0*/  LDSM.16.MT88.4 R28, [R102+0x9000] ;  /* 0x00900000661c783b */ /* 0x000f220000004200 */
[----:B------:R-:W-:Y:S01]  /*14400*/  MUFU.EX2 R0, R63 ;  /* 0x0000003f00007308 */ /* 0x000fe20000000800 */
[----:B------:R-:W-:Y:S01]  /*14410*/  FADD.FTZ R73, R73, R76 ;  /* 0x0000004c49497221 */ /* 0x000fe20000010000 */
[----:B------:R-:W-:Y:S01]  /*14420*/  FADD.FTZ R69, R69, R2 ;  /* 0x0000000245457221 */ /* 0x000fe20000010000 */
[----:B------:R-:W5:Y:S01]  /*14430*/  LDSM.16.MT88.4 R92, [R162+0x9800] ;  /* 0x00980000a25c783b */ /* 0x000f620000004200 */
[----:B------:R-:W-:Y:S01]  /*14440*/  HMMA.16816.F32 R4, R48, R38, R4 ;  /* 0x000000263004723c */ /* 0x000fe20000001804 */
[----:B------:R-:W-:Y:S01]  /*14450*/  FADD.FTZ R72, R72, R73 ;  /* 0x0000004948487221 */ /* 0x000fe20000010000 */
[----:B------:R-:W-:Y:S01]  /*14460*/  FADD.FTZ R69, R68, R69 ;  /* 0x0000004544457221 */ /* 0x000fe20000010000 */
[----:B-1----:R-:W-:Y:S01]  /*14470*/  F2FP.F16.F32.PACK_AB R68, R53, R56 ;  /* 0x000000383544723e */ /* 0x002fe200000000ff */
[----:B------:R-:W1:Y:S01]  /*14480*/  MUFU.EX2 R37, R37 ;  /* 0x0000002500257308 */ /* 0x000e620000000800 */
[----:B------:R-:W-:Y:S01]  /*14490*/  FADD.FTZ R75, R75, R72 ;  /* 0x000000484b4b7221 */ /* 0x000fe20000010000 */
[----:B------:R-:W-:-:S03]  /*144a0*/  FADD.FTZ R70, R70, R69 ;  /* 0x0000004546467221 */ /* 0x000fc60000010000 */
[----:B------:R-:W-:Y:S01]  /*144b0*/  FADD.FTZ R2, R74, R75 ;  /* 0x0000004b4a027221 */ /* 0x000fe20000010000 */
[----:B------:R-:W-:Y:S02]  /*144c0*/  FADD.FTZ R70, R71, R70 ;  /* 0x0000004647467221 */ /* 0x000fe40000010000 */
[----:B------:R-:W-:Y:S01]  /*144d0*/  MUFU.EX2 R36, R36 ;  /* 0x0000002400247308 */ /* 0x000fe20000000800 */
[----:B------:R-:W-:Y:S01]  /*144e0*/  FADD.FTZ R2, R77, R2 ;  /* 0x000000024d027221 */ /* 0x000fe20000010000 */
[----:B------:R-:W-:Y:S01]  /*144f0*/  FADD.FTZ R83, R83, R70 ;  /* 0x0000004653537221 */ /* 0x000fe20000010000 */
[----:B---3--:R-:W-:Y:S01]  /*14500*/  F2FP.F16.F32.PACK_AB R70, R182, R57 ;  /* 0x00000039b646723e */ /* 0x008fe200000000ff */
[C---:B--2---:R-:W-:Y:S01]  /*14510*/  HMMA.16816.F32 R32, R48.reuse, R40, R32 ;  /* 0x000000283020723c */ /* 0x044fe20000001820 */
[----:B------:R-:W-:Y:S01]  /*14520*/  FADD.FTZ R91, R91, R2 ;  /* 0x000000025b5b7221 */ /* 0x000fe20000010000 */
[----:B------:R-:W-:Y:S01]  /*14530*/  FADD.FTZ R83, R80, R83 ;  /* 0x0000005350537221 */ /* 0x000fe20000010000 */
[----:B------:R-:W-:Y:S01]  /*14540*/  MOV R2, R66 ;  /* 0x0000004200027202 */ /* 0x000fe20000000f00 */
[----:B------:R-:W2:Y:S01]  /*14550*/  MUFU.EX2 R183, R183 ;  /* 0x000000b700b77308 */ /* 0x000ea20000000800 */
[----:B------:R-:W-:Y:S01]  /*14560*/  FADD.FTZ R91, R82, R91 ;  /* 0x0000005b525b7221 */ /* 0x000fe20000010000 */
[----:B------:R-:W-:Y:S01]  /*14570*/  FADD.FTZ R78, R78, R83 ;  /* 0x000000534e4e7221 */ /* 0x000fe20000010000 */
[----:B-1----:R-:W-:Y:S01]  /*14580*/  F2FP.F16.F32.PACK_AB R69, R37, R0 ;  /* 0x000000002545723e */ /* 0x002fe200000000ff */
[----:B------:R-:W-:Y:S01]  /*14590*/  HMMA.16816.F32 R20, R48, R42, R20 ;  /* 0x0000002a3014723c */ /* 0x000fe20000001814 */
[----:B------:R-:W-:Y:S01]  /*145a0*/  FADD.FTZ R88, R88, R91 ;  /* 0x0000005b58587221 */ /* 0x000fe20000010000 */
[----:B------:R-:W-:Y:S01]  /*145b0*/  FADD.FTZ R78, R79, R78 ;  /* 0x0000004e4f4e7221 */ /* 0x000fe20000010000 */
[----:B------:R-:W-:-:S02]  /*145c0*/  @P0 MOV R2, R66 ;  /* 0x0000004200020202 */ /* 0x000fc40000000f00 */
[----:B------:R-:W-:Y:S01]  /*145d0*/  FADD.FTZ R88, R133, R88 ;  /* 0x0000005885587221 */ /* 0x000fe20000010000 */
[----:B------:R-:W-:-:S03]  /*145e0*/  FADD.FTZ R137, R137, R78 ;  /* 0x0000004e89897221 */ /* 0x000fc60000010000 */
[----:B------:R-:W-:Y:S01]  /*145f0*/  FADD.FTZ R139, R139, R88 ;  /* 0x000000588b8b7221 */ /* 0x000fe20000010000 */
[----:B------:R-:W-:Y:S01]  /*14600*/  FADD.FTZ R90, R90, R137 ;  /* 0x000000895a5a7221 */ /* 0x000fe20000010000 */
[C---:B----4-:R-:W-:Y:S02]  /*14610*/  HMMA.16816.F32 R44, R48.reuse, R28, R44 ;  /* 0x0000001c302c723c */ /* 0x050fe4000000182c */
[----:B------:R-:W-:Y:S01]  /*14620*/  FADD.FTZ R139, R134, R139 ;  /* 0x0000008b868b7221 */ /* 0x000fe20000010000 */
[----:B--2---:R-:W-:Y:S01]  /*14630*/  F2FP.F16.F32.PACK_AB R71, R183, R36 ;  /* 0x00000024b747723e */ /* 0x004fe200000000ff */
[----:B------:R-:W-:Y:S02]  /*14640*/  FADD.FTZ R135, R135, R90 ;  /* 0x0000005a87877221 */ /* 0x000fe40000010000 */
[----:B------:R-:W-:Y:S02]  /*14650*/  FADD.FTZ R136, R136, R139 ;  /* 0x0000008b88887221 */ /* 0x000fe40000010000 */
[----:B------:R-:W-:Y:S01]  /*14660*/  FADD.FTZ R140, R140, R135 ;  /* 0x000000878c8c7221 */ /* 0x000fe20000010000 */
[----:B------:R-:W-:Y:S01]  /*14670*/  HMMA.16816.F32 R8, R48, R30, R8 ;  /* 0x0000001e3008723c */ /* 0x000fe20000001808 */
[----:B------:R-:W-:Y:S01]  /*14680*/  FADD.FTZ R136, R141, R136 ;  /* 0x000000888d887221 */ /* 0x000fe20000010000 */
[----:B------:R-:W1:Y:S01]  /*14690*/  LDSM.16.MT88.4 R28, [R104+0x9800] ;  /* 0x00980000681c783b */ /* 0x000e620000004200 */
[----:B------:R-:W-:-:S02]  /*146a0*/  FADD.FTZ R131, R131, R140 ;  /* 0x0000008c83837221 */ /* 0x000fc40000010000 */
[----:B------:R-:W-:Y:S02]  /*146b0*/  FADD.FTZ R125, R125, R136 ;  /* 0x000000887d7d7221 */ /* 0x000fe40000010000 */
[----:B------:R-:W-:Y:S01]  /*146c0*/  FADD.FTZ R132, R132, R131 ;  /* 0x0000008384847221 */ /* 0x000fe20000010000 */
[----:B-----5:R-:W-:Y:S01]  /*146d0*/  HMMA.16816.F32 R96, R68, R92, R12 ;  /* 0x0000005c4460723c */ /* 0x020fe2000000180c */
[----:B------:R-:W2:Y:S01]  /*146e0*/  LDSM.16.MT88.4 R12, [R102+0x9800] ;  /* 0x00980000660c783b */ /* 0x000ea20000004200 */
        /* <DEDUP_REMOVED lines=20> */
[C---:B-1----:R-:W-:Y:S01]  /*14830*/  HMMA.16816.F32 R80, R68.reuse, R28, R32 ;  /* 0x0000001c4450723c */ /* 0x042fe20000001820 */
[----:B------:R-:W-:Y:S01]  /*14840*/  FADD.FTZ R57, R57, R56 ;  /* 0x0000003839397221 */ /* 0x000fe20000010000 */
[-C--:B------:R-:W-:Y:S01]  /*14850*/  MOV R0, R52.reuse ;  /* 0x0000003400007202 */ /* 0x080fe20000000f00 */
[----:B------:R-:W-:Y:S01]  /*14860*/  FADD.FTZ R36, R36, R37 ;  /* 0x0000002524247221 */ /* 0x000fe20000010000 */
[----:B------:R-:W-:Y:S01]  /*14870*/  @P0 MOV R0, R52 ;  /* 0x0000003400000202 */ /* 0x000fe20000000f00 */
[----:B------:R-:W-:Y:S02]  /*14880*/  FADD.FTZ R182, R182, R57 ;  /* 0x00000039b6b67221 */ /* 0x000fe40000010000 */
[----:B------:R-:W-:Y:S01]  /*14890*/  FADD.FTZ R183, R183, R36 ;  /* 0x00000024b7b77221 */ /* 0x000fe20000010000 */
[C---:B------:R-:W-:Y:S08]  /*148a0*/  HMMA.16816.F32 R76, R68.reuse, R30, R20 ;  /* 0x0000001e444c723c */ /* 0x040ff00000001814 */
[C---:B--2---:R-:W-:Y:S08]  /*148b0*/  HMMA.16816.F32 R72, R68.reuse, R12, R44 ;  /* 0x0000000c4448723c */ /* 0x044ff0000000182c */
[----:B------:R-:W-:Y:S01]  /*148c0*/  HMMA.16816.F32 R68, R68, R14, R8 ;  /* 0x0000000e4444723c */ /* 0x000fe20000001808 */
[----:B------:R-:W-:-:S04]  /*148d0*/  NOP ;  /* 0x0000000000007918 */ /* 0x000fc80000000000 */
[----:B------:R-:W-:-:S15]  /*148e0*/  @P0 BRA `(.L_x_5515) ;  /* 0x0000000000040947 */ /* 0x000fde0003800000 */
.L_x_5509:
[----:B------:R-:W-:-:S07]  /*148f0*/  IADD3 R55, PT, PT, R61, -0x1, RZ ;  /* 0xffffffff3d377810 */ /* 0x000fce0007ffe0ff */
.L_x_5515:
        /* <DEDUP_REMOVED lines=13> */
[----:B------:R-:W4:Y:S07]  /*149d0*/  LDCU UR4, c[0x0][0x45c] ;  /* 0x00008b80ff0477ac */ /* 0x000f2e0008000800 */
[----:B------:R-:W-:Y:S01]  /*149e0*/  @!P4 IADD3 R178, P0, PT, RZ, -R178, RZ ;  /* 0x800000b2ffb2c210 */ /* 0x000fe20007f1e0ff */
[----:B------:R-:W2:Y:S03]  /*149f0*/  LDCU.64 UR8, c[0x0][0x3a0] ;  /* 0x00007400ff0877ac */ /* 0x000ea60008000a00 */
[----:B------:R-:W-:Y:S01]  /*14a00*/  P2R R181, PR, RZ, 0x1 ;  /* 0x00000001ffb57803 */ /* 0x000fe20000000000 */
[----:B------:R-:W2:Y:S01]  /*14a10*/  LDCU.64 UR10, c[0x0][0x3a8] ;  /* 0x00007500ff0a77ac */ /* 0x000ea20008000a00 */
[----:B-1----:R-:W-:-:S12]  /*14a20*/  ULEA UR5, UR5, UR14, 0x18 ;  /* 0x0000000e05057291 */ /* 0x002fd8000f8ec0ff */
.L_x_5520:
        /* <DEDUP_REMOVED lines=51> */
[----:B------:R-:W1:Y:S03]  /*14d60*/  LDC.64 R2, c[0x0][0x3c0] ;  /* 0x0000f000ff027b82 */ /* 0x000e660000000a00 */
        /* <DEDUP_REMOVED lines=12> */
[----:B------:R-:W2:Y:S02]  /*14e30*/  LDG.E R13, desc[UR6][R18.64] ;  /* 0x00000006120d7981 */ /* 0x000ea4000c1e1900 */
[-C--:B-1----:R-:W-:Y:S01]  /*14e40*/  IMAD.WIDE.U32 R14, R9, R2.reuse, RZ ;  /* 0x00000002090e7225 */ /* 0x082fe200078e00ff */
[----:B------:R-:W-:Y:S01]  /*14e50*/  SHF.R.S32.HI R11, RZ, 0x1f, R9 ;  /* 0x0000001fff0b7819 */ /* 0x000fe20000011409 */
[----:B------:R-:W2:Y:S04]  /*14e60*/  LDG.E R8, desc[UR6][R16.64] ;  /* 0x0000000610087981 */ /* 0x000ea8000c1e1900 */
[----:B------:R-:W-:Y:S04]  /*14e70*/  IMAD R10, R11, R2, RZ ;  /* 0x000000020b0a7224 */ /* 0x000fe800078e02ff */
        /* <DEDUP_REMOVED lines=10> */
.L_x_5517:
[----:B------:R-:W-:Y:S02]  /*14f20*/  LOP3.LUT R0, R0, 0x1e00, R7, 0xf8, !PT ;  /* 0x00001e0000007812 */ /* 0x000fe400078ef807 */
[----:B------:R-:W-:Y:S02]  /*14f30*/  SHF.L.U32 R3, R2, 0x5, RZ ;  /* 0x0000000502037819 */ /* 0x000fe400000006ff */
[----:B------:R-:W-:Y:S02]  /*14f40*/  LEA R185, R0, UR5, 0x1 ;  /* 0x0000000500b97c11 */ /* 0x000fe4000f8e08ff */
[----:B------:R-:W-:Y:S02]  /*14f50*/  IADD3 R14, P0, PT, R3, R174, RZ ;  /* 0x000000ae030e7210 */ /* 0x000fe40007f1e0ff */
[----:B------:R-:W-:Y:S01]  /*14f60*/  SHF.L.U64.HI R2, R2, 0x5, R5 ;  /* 0x0000000502027819 */ /* 0x000fe20000010205 */
[----:B------:R-:W-:Y:S01]  /*14f70*/  @!PT LDS RZ, [RZ] ;  /* 0x00000000fffff984 */ /* 0x000fe20000000800 */
[----:B------:R-:W-:Y:S01]  /*14f80*/  @!PT LDS RZ, [RZ] ;  /* 0x00000000fffff984 */ /* 0x000fe20000000800 */
[----:B------:R-:W-:Y:S01]  /*14f90*/  @!PT LDS RZ, [RZ] ;  /* 0x00000000fffff984 */ /* 0x000fe20000000800 */
[----:B------:R-:W-:Y:S01]  /*14fa0*/  @!P1 LDGSTS.E.BYPASS.LTC128B.128 [R185+0x6000], desc[UR6][R174.64] ;  /* 0x06000000aeb99fae */ /* 0x000fe2000b981a06 */
[----:B------:R-:W-:Y:S02]  /*14fb0*/  IADD3 R12, P2, PT, R14, R3, RZ ;  /* 0x000000030e0c7210 */ /* 0x000fe40007f5e0ff */
[----:B------:R-:W-:Y:S02]  /*14fc0*/  IADD3.X R15, PT, PT, R2, R175, RZ, P0, !PT ;  /* 0x000000af020f7210 */ /* 0x000fe400007fe4ff */
[-C--:B------:R-:W-:Y:S02]  /*14fd0*/  IADD3 R10, P0, PT, R12, R3.reuse, RZ ;  /* 0x000000030c0a7210 */ /* 0x080fe40007f1e0ff */
[-C--:B------:R-:W-:Y:S01]  /*14fe0*/  IADD3.X R13, PT, PT, R15, R2.reuse, RZ, P2, !PT ;  /* 0x000000020f0d7210 */ /* 0x080fe200017fe4ff */
[----:B------:R-:W-:Y:S01]  /*14ff0*/  @P1 STS.128 [R185+0x6000], RZ ;  /* 0x006000ffb9001388 */ /* 0x000fe20000000c00 */
[-C--:B------:R-:W-:Y:S02]  /*15000*/  IADD3 R8, P2, PT, R10, R3.reuse, RZ ;  /* 0x000000030a087210 */ /* 0x080fe40007f5e0ff */
[-C--:B------:R-:W-:Y:S02]  /*15010*/  IADD3.X R11, PT, PT, R13, R2.reuse, RZ, P0, !PT ;  /* 0x000000020d0b7210 */ /* 0x080fe400007fe4ff */
[-C--:B------:R-:W-:Y:S02]  /*15020*/  IADD3 R6, P0, PT, R8, R3.reuse, RZ ;  /* 0x0000000308067210 */ /* 0x080fe40007f1e0ff */
[-C--:B------:R-:W-:Y:S01]  /*15030*/  IADD3.X R9, PT, PT, R11, R2.reuse, RZ, P2, !PT ;  /* 0x000000020b097210 */ /* 0x080fe200017fe4ff */
[----:B------:R-:W-:Y:S01]  /*15040*/  @!PT LDS RZ, [RZ] ;  /* 0x00000000fffff984 */ /* 0x000fe20000000800 */
[----:B------:R-:W-:Y:S01]  /*15050*/  @!PT LDS RZ, [RZ] ;  /* 0x00000000fffff984 */ /* 0x000fe20000000800 */
[----:B------:R-:W-:Y:S01]  /*15060*/  @!PT LDS RZ, [RZ] ;  /* 0x00000000fffff984 */ /* 0x000fe20000000800 */
[----:B------:R-:W-:Y:S01]  /*15070*/  @!P1 LDGSTS.E.BYPASS.LTC128B.128 [R185+0x6800], desc[UR6][R14.64] ;  /* 0x068000000eb99fae */ /* 0x000fe2000b981a06 */
[-C--:B------:R-:W-:Y:S02]  /*15080*/  IADD3 R4, P2, PT, R6, R3.reuse, RZ ;  /* 0x0000000306047210 */ /* 0x080fe40007f5e0ff */
[-C--:B------:R-:W-:Y:S02]  /*15090*/  IADD3.X R7, PT, PT, R9, R2.reuse, RZ, P0, !PT ;  /* 0x0000000209077210 */ /* 0x080fe400007fe4ff */
[----:B------:R-:W-:Y:S02]  /*150a0*/  @!P1 IADD3 R16, P0, PT, R4, R3, RZ ;  /* 0x0000000304109210 */ /* 0x000fe40007f1e0ff */
[-C--:B------:R-:W-:Y:S01]  /*150b0*/  IADD3.X R5, PT, PT, R7, R2.reuse, RZ, P2, !PT ;  /* 0x0000000207057210 */ /* 0x080fe200017fe4ff */
[----:B------:R-:W-:Y:S01]  /*150c0*/  @P1 STS.128 [R185+0x6800], RZ ;  /* 0x006800ffb9001388 */ /* 0x000fe20000000c00 */
[----:B------:R-:W-:Y:S02]  /*150d0*/  IADD3 R179, PT, PT, R179, -0x1, RZ ;  /* 0xffffffffb3b37810 */ /* 0x000fe40007ffe0ff */
[----:B------:R-:W-:Y:S02]  /*150e0*/  @!P1 IADD3.X R17, PT, PT, R5, R2, RZ, P0, !PT ;  /* 0x0000000205119210 */ /* 0x000fe400007fe4ff */
[----:B------:R-:W-:Y:S03]  /*150f0*/  ISETP.GT.AND P0, PT, R179, R168, PT ;  /* 0x000000a8b300720c */ /* 0x000fe60003f04270 */
        /* <DEDUP_REMOVED lines=31> */
[----:B------:R-:W1:Y:S08]  /*152f0*/  LDSM.16.M88.4 R112, [R166+0x2000] ;  /* 0x00200000a670783b */ /* 0x000e700000000200 */
[----:B------:R-:W3:Y:S08]  /*15300*/  LDSM.16.M88.4 R116, [R166+0x2800] ;  /* 0x00280000a674783b */ /* 0x000ef00000000200 */
[----:B------:R-:W5:Y:S08]  /*15310*/  LDSM.16.M88.4 R120, [R166+0x3000] ;  /* 0x00300000a678783b */ /* 0x000f700000000200 */
[----:B------:R-:W4:Y:S08]  /*15320*/  LDSM.16.M88.4 R124, [R166+0x3800] ;  /* 0x00380000a67c783b */ /* 0x000f300000000200 */
[----:B------:R-:W4:Y:S08]  /*15330*/  LDSM.16.M88.4 R128, [R166+0x4000] ;  /* 0x00400000a680783b */ /* 0x000f300000000200 */
[----:B------:R-:W4:Y:S08]  /*15340*/  LDSM.16.M88.4 R132, [R166+0x4800] ;  /* 0x00480000a684783b */ /* 0x000f300000000200 */
[----:B------:R-:W4:Y:S08]  /*15350*/  LDSM.16.M88.4 R56, [R166+0x5000] ;  /* 0x00500000a638783b */ /* 0x000f300000000200 */
[----:B------:R-:W4:Y:S08]  /*15360*/  LDSM.16.M88.4 R64, [R166+0x5800] ;  /* 0x00580000a640783b */ /* 0x000f300000000200 */
[----:B------:R-:W-:Y:S08]  /*15370*/  LDSM.16.M88.4 R136, [R165] ;  /* 0x00000000a588783b */ /* 0x000ff00000000200 */
[----:B------:R-:W4:Y:S08]  /*15380*/  LDSM.16.M88.4 R140, [R161+0x2000] ;  /* 0x00200000a18c783b */ /* 0x000f300000000200 */
[----:B------:R-:W4:Y:S08]  /*15390*/  LDSM.16.M88.4 R144, [R161+0x2800] ;  /* 0x00280000a190783b */ /* 0x000f300000000200 */
[----:B------:R-:W0:Y:S08]  /*153a0*/  LDGDEPBAR ;  /* 0x00000000000079af */ /* 0x000e300000000000 */
[----:B------:R-:W4:Y:S08]  /*153b0*/  LDSM.16.M88.4 R148, [R161+0x3000] ;  /* 0x00300000a194783b */ /* 0x000f300000000200 */
[----:B------:R-:W4:Y:S08]  /*153c0*/  LDSM.16.M88.4 R152, [R161+0x3800] ;  /* 0x00380000a198783b */ /* 0x000f300000000200 */
[----:B------:R-:W4:Y:S01]  /*153d0*/  LDSM.16.M88.4 R156, [R161+0x4000] ;  /* 0x00400000a19c783b */ /* 0x000f220000000200 */
[C---:B-1----:R-:W-:Y:S08]  /*153e0*/  HMMA.16816.F32 R4, R108.reuse, R112, RZ ;  /* 0x000000706c04723c */ /* 0x042ff000000018ff */
[C---:B------:R-:W-:Y:S01]  /*153f0*/  HMMA.16816.F32 R8, R108.reuse, R114, RZ ;  /* 0x000000726c08723c */ /* 0x040fe200000018ff */
[----:B------:R-:W-:Y:S07]  /*15400*/  LDSM.16.M88.4 R112, [R161+0x5000] ;  /* 0x00500000a170783b */ /* 0x000fee0000000200 */
[C---:B---3--:R-:W-:Y:S08]  /*15410*/  HMMA.16816.F32 R12, R108.reuse, R116, RZ ;  /* 0x000000746c0c723c */ /* 0x048ff000000018ff */
[C---:B--2---:R-:W-:Y:S01]  /*15420*/  HMMA.16816.F32 R16, R108.reuse, R118, RZ ;  /* 0x000000766c10723c */ /* 0x044fe200000018ff */
[----:B------:R-:W-:Y:S07]  /*15430*/  LDSM.16.M88.4 R116, [R161+0x5800] ;  /* 0x00580000a174783b */ /* 0x000fee0000000200 */
        /* <DEDUP_REMOVED lines=36> */
[C---:B------:R-:W-:Y:S01]  /*15680*/  HMMA.16816.F32 R4, R120.reuse, R124, R4 ;  /* 0x0000007c7804723c */ /* 0x040fe20000001804 */
[----:B------:R-:W-:Y:S07]  /*15690*/  LDSM.16.M88.4 R136, [R107+0x2000] ;  /* 0x002000006b88783b */ /* 0x000fee0000000200 */
        /* <DEDUP_REMOVED lines=96> */
[----:B------:R2:W1:Y:S01]  /*15ca0*/  MUFU.TANH R152, R42 ;  /* 0x0000002a00987308 */ /* 0x0004620000002400 */
        /* <DEDUP_REMOVED lines=19> */
[----:B--2---:R-:W-:Y:S01]  /*15de0*/  FMUL.FTZ R42, R58, UR12 ;  /* 0x0000000c3a2a7c20 */ /* 0x004fe20008410000 */
[----:B------:R-:W-:Y:S05]  /*15df0*/  FMUL.FTZ R57, R57, UR12 ;  /* 0x0000000c39397c20 */ /* 0x000fea0008410000 */
[----:B------:R2:W1:Y:S01]  /*15e00*/  MUFU.TANH R201, R21 ;  /* 0x0000001500c97308 */ /* 0x0004620000002400 */
[----:B------:R-:W-:Y:S01]  /*15e10*/  FMUL.FTZ R59, R59, UR12 ;  /* 0x0000000c3b3b7c20 */ /* 0x000fe20008410000 */
[C---:B-----5:R-:W-:Y:S08]  /*15e20*/  HMMA.16816.F32 R60, R132.reuse, R8, R60 ;  /* 0x00000008843c723c */ /* 0x060ff0000000183c */
[----:B------:R2:W1:Y:S01]  /*15e30*/  MUFU.TANH R196, R22 ;  /* 0x0000001600c47308 */ /* 0x0004620000002400 */
[----:B------:R-:W-:Y:S09]  /*15e40*/  HMMA.16816.F32 R64, R132, R10, R64 ;  /* 0x0000000a8440723c */ /* 0x000ff20000001840 */
[----:B------:R2:W1:Y:S01]  /*15e50*/  MUFU.TANH R194, R23 ;  /* 0x0000001700c27308 */ /* 0x0004620000002400 */
[----:B----4-:R-:W-:Y:S01]  /*15e60*/  FMUL.FTZ R43, R60, UR12 ;  /* 0x0000000c3c2b7c20 */ /* 0x010fe20008410000 */
[----:B------:R-:W-:Y:S08]  /*15e70*/  FMUL.FTZ R41, R61, UR12 ;  /* 0x0000000c3d297c20 */ /* 0x000ff00008410000 */
[----:B------:R-:W4:Y:S01]  /*15e80*/  MUFU.TANH R199, R199 ;  /* 0x000000c700c77308 */ /* 0x000f220000002400 */
[----:B------:R-:W-:Y:S01]  /*15e90*/  FMUL.FTZ R40, R62, UR12 ;  /* 0x0000000c3e287c20 */ /* 0x000fe20008410000 */
[----:B------:R-:W-:Y:S01]  /*15ea0*/  FMUL.FTZ R37, R63, UR12 ;  /* 0x0000000c3f257c20 */ /* 0x000fe20008410000 */
[----:B------:R-:W-:Y:S01]  /*15eb0*/  FMUL.FTZ R137, R64, UR12 ;  /* 0x0000000c40897c20 */ /* 0x000fe20008410000 */
[----:B------:R-:W-:Y:S06]  /*15ec0*/  FMUL.FTZ R64, R65, UR12 ;  /* 0x0000000c41407c20 */ /* 0x000fec0008410000 */
[----:B------:R2:W1:Y:S01]  /*15ed0*/  MUFU.TANH R197, R25 ;  /* 0x0000001900c57308 */ /* 0x0004620000002400 */
        /* <DEDUP_REMOVED lines=112> */
.L_x_5519:
        /* <DEDUP_REMOVED lines=57> */
.L_x_5518:
        /* <DEDUP_REMOVED lines=97> */
[--C-:B------:R-:W-:Y:S01]  /*16f80*/  FFMA.FTZ R78, R192, UR4, -R65.reuse ;  /* 0x00000004c04e7c23 */ /* 0x100fe20008010841 */
[--C-:B------:R-:W-:Y:S03]  /*16f90*/  FFMA.FTZ R79, R190, UR4, -R65.reuse ;  /* 0x00000004be4f7c23 */ /* 0x100fe60008010841 */
[----:B------:R-:W2:Y:S01]  /*16fa0*/  MUFU.EX2 R109, R109 ;  /* 0x0000006d006d7308 */ /* 0x000ea20000000800 */
[----:B-1----:R-:W-:Y:S01]  /*16fb0*/  F2FP.F16.F32.PACK_AB R44, R112, R114 ;  /* 0x00000072702c723e */ /* 0x002fe200000000ff */
[C---:B------:R-:W-:Y:S01]  /*16fc0*/  FMUL.FTZ R24, R39.reuse, R76 ;  /* 0x0000004c27187220 */ /* 0x040fe20000410000 */
        /* <DEDUP_REMOVED lines=13> */
[----:B------:R-:W1:Y:S01]  /*170a0*/  MUFU.EX2 R103, R103 ;  /* 0x0000006700677308 */ /* 0x000e620000000800 */
[----:B--2---:R-:W-:Y:S01]  /*170b0*/  F2FP.F16.F32.PACK_AB R45, R109, R111 ;  /* 0x0000006f6d2d723e */ /* 0x004fe200000000ff */
        /* <DEDUP_REMOVED lines=16> */
[--C-:B------:R-:W-:Y:S01]  /*171c0*/  FFMA.FTZ R131, R140, UR4, -R65.reuse ;  /* 0x000000048c837c23 */ /* 0x100fe20008010841 */
[--C-:B------:R-:W-:Y:S01]  /*171d0*/  FFMA.FTZ R129, R145, UR4, -R66.reuse ;  /* 0x0000000491817c23 */ /* 0x100fe20008010842 */
[--C-:B------:R-:W-:Y:S01]  /*171e0*/  FFMA.FTZ R134, R143, UR4, -R66.reuse ;  /* 0x000000048f867c23 */ /* 0x100fe20008010842 */
[--C-:B------:R-:W-:Y:S01]  /*171f0*/  FFMA.FTZ R138, R138, UR4, -R65.reuse ;  /* 0x000000048a8a7c23 */ /* 0x100fe20008010841 */
[--C-:B------:R-:W-:Y:S01]  /*17200*/  FFMA.FTZ R133, R141, UR4, -R66.reuse ;  /* 0x000000048d857c23 */ /* 0x100fe20008010842 */
[----:B------:R-:W-:Y:S03]  /*17210*/  FFMA.FTZ R140, R139, UR4, -R66 ;  /* 0x000000048b8c7c23 */ /* 0x000fe60008010842 */
[----:B------:R-:W-:Y:S01]  /*17220*/  MUFU.EX2 R85, R209 ;  /* 0x000000d100557308 */ /* 0x000fe20000000800 */
[--C-:B------:R-:W-:Y:S01]  /*17230*/  FFMA.FTZ R136, R136, UR4, -R65.reuse ;  /* 0x0000000488887c23 */ /* 0x100fe20008010841 */
[--C-:B------:R-:W-:Y:S01]  /*17240*/  FFMA.FTZ R37, R37, UR4, -R65.reuse ;  /* 0x0000000425257c23 */ /* 0x100fe20008010841 */
[----:B------:R-:W-:Y:S01]  /*17250*/  FFMA.FTZ R36, R36, UR4, -R65 ;  /* 0x0000000424247c23 */ /* 0x000fe20008010841 */
[----:B------:R-:W-:Y:S01]  /*17260*/  FFMA.FTZ R114, R39, R182, R114 ;  /* 0x000000b627727223 */ /* 0x000fe20000010072 */
[----:B------:R-:W-:Y:S01]  /*17270*/  FADD.FTZ R111, R109, R111 ;  /* 0x0000006f6d6f7221 */ /* 0x000fe20000010000 */
[----:B------:R-:W-:Y:S04]  /*17280*/  ISETP.GT.AND P0, PT, R179, R168, PT ;  /* 0x000000a8b300720c */ /* 0x000fe80003f04270 */
[----:B------:R-:W-:Y:S01]  /*17290*/  MUFU.EX2 R78, R78 ;  /* 0x0000004e004e7308 */ /* 0x000fe20000000800 */
[C---:B--2---:R-:W-:Y:S01]  /*172a0*/  F2FP.F16.F32.PACK_AB R47, R67.reuse, R108 ;  /* 0x0000006c432f723e */ /* 0x044fe200000000ff */
[----:B------:R-:W-:Y:S04]  /*172b0*/  FADD.FTZ R108, R108, R111 ;  /* 0x0000006f6c6c7221 */ /* 0x000fe80000010000 */
[----:B------:R-:W-:Y:S02]  /*172c0*/  FADD.FTZ R67, R67, R108 ;  /* 0x0000006c43437221 */ /* 0x000fe40000010000 */
        /* <DEDUP_REMOVED lines=23> */
[----:B------:R-:W-:Y:S01]  /*17440*/  FFMA.FTZ R82, R193, UR4, -R66 ;  /* 0x00000004c1527c23 */ /* 0x000fe20008010842 */
[C---:B------:R-:W-:Y:S03]  /*17450*/  HMMA.16816.F32 R20, R44.reuse, R28, R20 ;  /* 0x0000001c2c14723c */ /* 0x040fe60000001814 */
[C---:B------:R-:W-:Y:S01]  /*17460*/  FMUL.FTZ R29, R39.reuse, R73 ;  /* 0x00000049271d7220 */ /* 0x040fe20000410000 */
[--C-:B------:R-:W-:Y:S01]  /*17470*/  FFMA.FTZ R73, R198, UR4, -R65.reuse ;  /* 0x00000004c6497c23 */ /* 0x100fe20008010841 */
[----:B------:R-:W-:Y:S03]  /*17480*/  FMUL.FTZ R28, R39, R72 ;  /* 0x00000048271c7220 */ /* 0x000fe60000410000 */
[----:B------:R-:W-:Y:S01]  /*17490*/  MUFU.EX2 R97, R97 ;  /* 0x0000006100617308 */ /* 0x000fe20000000800 */
[----:B------:R-:W-:Y:S01]  /*174a0*/  FADD.FTZ R39, R112, R114 ;  /* 0x0000007270277221 */ /* 0x000fe20000010000 */
[C---:B------:R-:W-:Y:S03]  /*174b0*/  HMMA.16816.F32 R24, R44.reuse, R30, R24 ;  /* 0x0000001e2c18723c */ /* 0x040fe60000001818 */
[C---:B------:R-:W-:Y:S01]  /*174c0*/  FMUL.FTZ R30, R38.reuse, R74 ;  /* 0x0000004a261e7220 */ /* 0x040fe20000410000 */
[----:B------:R-:W-:Y:S01]  /*174d0*/  FMUL.FTZ R31, R38, R75 ;  /* 0x0000004b261f7220 */ /* 0x000fe20000410000 */
[----:B------:R-:W-:Y:S03]  /*174e0*/  FFMA.FTZ R38, R40, UR4, -R65 ;  /* 0x0000000428267c23 */ /* 0x000fe60008010841 */
[----:B------:R-:W-:Y:S01]  /*174f0*/  MUFU.EX2 R80, R204 ;  /* 0x000000cc00507308 */ /* 0x000fe20000000800 */
[--C-:B------:R-:W-:Y:S01]  /*17500*/  FFMA.FTZ R75, R199, UR4, -R66.reuse ;  /* 0x00000004c74b7c23 */ /* 0x100fe20008010842 */
[--C-:B------:R-:W-:Y:S01]  /*17510*/  FFMA.FTZ R74, R197, UR4, -R66.reuse ;  /* 0x00000004c54a7c23 */ /* 0x100fe20008010842 */
[----:B------:R-:W-:Y:S01]  /*17520*/  FADD.FTZ R110, R110, R39 ;  /* 0x000000276e6e7221 */ /* 0x000fe20000010000 */
[----:B------:R-:W-:Y:S01]  /*17530*/  FFMA.FTZ R39, R137, UR4, -R66 ;  /* 0x0000000489277c23 */ /* 0x000fe20008010842 */
[C---:B------:R-:W-:Y:S05]  /*17540*/  HMMA.16816.F32 R28, R44.reuse, R48, R28 ;  /* 0x000000302c1c723c */ /* 0x040fea000000181c */
[----:B------:R-:W3:Y:S01]  /*17550*/  MUFU.EX2 R81, R81 ;  /* 0x0000005100517308 */ /* 0x000ee20000000800 */
[----:B------:R-:W-:Y:S01]  /*17560*/  FADD.FTZ R103, R103, R110 ;  /* 0x0000006e67677221 */ /* 0x000fe20000010000 */
[----:B------:R-:W-:Y:S01]  /*17570*/  FFMA.FTZ R65, R3, UR4, -R65 ;  /* 0x0000000403417c23 */ /* 0x000fe20008010841 */
[----:B------:R-:W-:Y:S01]  /*17580*/  HMMA.16816.F32 R32, R44, R50, R32 ;  /* 0x000000322c20723c */ /* 0x000fe20000001820 */
[----:B------:R-:W4:Y:S06]  /*17590*/  LDSM.16.MT88.4 R48, [R104+0x6800] ;  /* 0x006800006830783b */ /* 0x000f2c0000004200 */
        /* <DEDUP_REMOVED lines=12> */
[----:B------:R-:W2:Y:S01]  /*17660*/  MUFU.EX2 R68, R68 ;  /* 0x0000004400447308 */ /* 0x000ea20000000800 */
[----:B------:R-:W-:Y:S09]  /*17670*/  FADD.FTZ R81, R81, R80 ;  /* 0x0000005051517221 */ /* 0x000ff20000010000 */
[----:B------:R-:W-:Y:S01]  /*17680*/  MUFU.EX2 R70, R70 ;  /* 0x0000004600467308 */ /* 0x000fe20000000800 */
[C---:B-1----:R-:W-:Y:S01]  /*17690*/  F2FP.F16.F32.PACK_AB R47, R73.reuse, R72 ;  /* 0x00000048492f723e */ /* 0x042fe200000000ff */
[----:B------:R-:W-:Y:S04]  /*176a0*/  FADD.FTZ R72, R72, R81 ;  /* 0x0000005148487221 */ /* 0x000fe80000010000 */
[----:B------:R-:W-:Y:S02]  /*176b0*/  FADD.FTZ R73, R73, R72 ;  /* 0x0000004849497221 */ /* 0x000fe40000010000 */
        /* <DEDUP_REMOVED lines=9> */
[----:B------:R-:W3:Y:S01]  /*17750*/  MUFU.EX2 R83, R83 ;  /* 0x0000005300537308 */ /* 0x000ee20000000800 */
        /* <DEDUP_REMOVED lines=11> */
[----:B--2---:R-:W-:Y:S01]  /*17810*/  F2FP.F16.F32.PACK_AB R44, R68, R69 ;  /* 0x00000045442c723e */ /* 0x004fe200000000ff */
[----:B------:R-:W-:Y:S01]  /*17820*/  FADD.FTZ R69, R69, R76 ;  /* 0x0000004c45457221 */ /* 0x000fe20000010000 */
[C---:B-1----:R-:W-:Y:S01]  /*17830*/  F2FP.F16.F32.PACK_AB R45, R71.reuse, R70 ;  /* 0x00000046472d723e */ /* 0x042fe200000000ff */
[----:B------:R-:W-:Y:S01]  /*17840*/  FADD.FTZ R70, R70, R73 ;  /* 0x0000004946467221 */ /* 0x000fe20000010000 */
[----:B-----5:R-:W-:Y:S03]  /*17850*/  F2FP.F16.F32.PACK_AB R46, R74, R75 ;  /* 0x0000004b4a2e723e */ /* 0x020fe600000000ff */
[----:B------:R-:W1:Y:S01]  /*17860*/  MUFU.EX2 R91, R91 ;  /* 0x0000005b005b7308 */ /* 0x000e620000000800 */
[----:B------:R-:W-:Y:S01]  /*17870*/  FADD.FTZ R68, R68, R69 ;  /* 0x0000004544447221 */ /* 0x000fe20000010000 */
[----:B------:R-:W-:Y:S03]  /*17880*/  FADD.FTZ R71, R71, R70 ;  /* 0x0000004647477221 */ /* 0x000fe60000010000 */
[----:B------:R-:W-:Y:S01]  /*17890*/  FADD.FTZ R75, R75, R68 ;  /* 0x000000444b4b7221 */ /* 0x000fe20000010000 */
[C---:B---3--:R-:W-:Y:S04]  /*178a0*/  HMMA.16816.F32 R4, R44.reuse, R52, R4 ;  /* 0x000000342c04723c */ /* 0x048fe80000001804 */
[----:B------:R-:W2:Y:S01]  /*178b0*/  MUFU.EX2 R116, R116 ;  /* 0x0000007400747308 */ /* 0x000ea20000000800 */
[----:B------:R-:W-:Y:S04]  /*178c0*/  FADD.FTZ R74, R74, R75 ;  /* 0x0000004b4a4a7221 */ /* 0x000fe80000010000 */
[----:B------:R-:W-:Y:S01]  /*178d0*/  FADD.FTZ R3, R83, R74 ;  /* 0x0000004a53037221 */ /* 0x000fe20000010000 */
[C---:B------:R-:W-:Y:S01]  /*178e0*/  HMMA.16816.F32 R8, R44.reuse, R54, R8 ;  /* 0x000000362c08723c */ /* 0x040fe20000001808 */
[----:B------:R-:W3:Y:S03]  /*178f0*/  LDSM.16.MT88.4 R52, [R162+0x7800] ;  /* 0x00780000a234783b */ /* 0x000ee60000004200 */
[----:B------:R-:W-:Y:S01]  /*17900*/  MUFU.EX2 R113, R113 ;  /* 0x0000007100717308 */ /* 0x000fe20000000800 */
[C---:B----4-:R-:W-:Y:S03]  /*17910*/  FADD.FTZ R3, R82.reuse, R3 ;  /* 0x0000000352037221 */ /* 0x050fe60000010000 */
[C---:B------:R-:W-:Y:S06]  /*17920*/  HMMA.16816.F32 R12, R44.reuse, R56, R12 ;  /* 0x000000382c0c723c */ /* 0x040fec000000180c */
[----:B------:R-:W4:Y:S02]  /*17930*/  MUFU.EX2 R118, R118 ;  /* 0x0000007600767308 */ /* 0x000f240000000800 */
[C---:B------:R-:W-:Y:S01]  /*17940*/  HMMA.16816.F32 R16, R44.reuse, R58, R16 ;  /* 0x0000003a2c10723c */ /* 0x040fe20000001810 */
[----:B------:R-:W5:Y:S07]  /*17950*/  LDSM.16.MT88.4 R56, [R106+0x7800] ;  /* 0x007800006a38783b */ /* 0x000f6e0000004200 */
[----:B------:R-:W-:Y:S01]  /*17960*/  MUFU.EX2 R120, R120 ;  /* 0x0000007800787308 */ /* 0x000fe20000000800 */
[C---:B------:R-:W-:Y:S09]  /*17970*/  HMMA.16816.F32 R20, R44.reuse, R48, R20 ;  /* 0x000000302c14723c */ /* 0x040ff20000001814 */
        /* <DEDUP_REMOVED lines=40> */
[----:B------:R-:W-:Y:S02]  /*17c00*/  MUFU.EX2 R134, R134 ;  /* 0x0000008600867308 */ /* 0x000fe40000000800 */
[C---:B------:R-:W-:Y:S01]  /*17c10*/  HMMA.16816.F32 R8, R44.reuse, R54, R8 ;  /* 0x000000362c08723c */ /* 0x040fe20000001808 */
[----:B------:R-:W1:Y:S07]  /*17c20*/  LDSM.16.MT88.4 R52, [R162+0x8800] ;  /* 0x00880000a234783b */ /* 0x000e6e0000004200 */
[----:B------:R-:W-:Y:S01]  /*17c30*/  MUFU.EX2 R131, R131 ;  /* 0x0000008300837308 */ /* 0x000fe20000000800 */
[C---:B-----5:R-:W-:Y:S09]  /*17c40*/  HMMA.16816.F32 R12, R44.reuse, R56, R12 ;  /* 0x000000382c0c723c */ /* 0x060ff2000000180c */
[----:B------:R-:W-:Y:S01]  /*17c50*/  MUFU.EX2 R138, R138 ;  /* 0x0000008a008a7308 */ /* 0x000fe20000000800 */
[C---:B------:R-:W-:Y:S01]  /*17c60*/  HMMA.16816.F32 R16, R44.reuse, R58, R16 ;  /* 0x0000003a2c10723c */ /* 0x040fe20000001810 */
[----:B------:R-:W2:Y:S08]  /*17c70*/  LDSM.16.MT88.4 R56, [R106+0x8800] ;  /* 0x008800006a38783b */ /* 0x000eb00000004200 */
        /* <DEDUP_REMOVED lines=8> */
[----:B------:R-:W-:Y:S01]  /*17d00*/  HMMA.16816.F32 R32, R44, R62, R32 ;  /* 0x0000003e2c20723c */ /* 0x000fe20000001820 */
[----:B------:R-:W3:Y:S08]  /*17d10*/  LDSM.16.MT88.4 R60, [R102+0x8800] ;  /* 0x00880000663c783b */ /* 0x000ef00000004200 */
[----:B------:R-:W-:Y:S01]  /*17d20*/  MUFU.EX2 R38, R38 ;  /* 0x0000002600267308 */ /* 0x000fe20000000800 */
[----:B------:R-:W-:Y:S02]  /*17d30*/  F2FP.F16.F32.PACK_AB R44, R126, R121 ;  /* 0x000000797e2c723e */ /* 0x000fe400000000ff */
[----:B------:R-:W-:Y:S02]  /*17d40*/  F2FP.F16.F32.PACK_AB R45, R128, R123 ;  /* 0x0000007b802d723e */ /* 0x000fe400000000ff */
[----:B------:R-:W-:Y:S02]  /*17d50*/  F2FP.F16.F32.PACK_AB R46, R130, R125 ;  /* 0x0000007d822e723e */ /* 0x000fe400000000ff */
[----:B------:R-:W-:Y:S03]  /*17d60*/  F2FP.F16.F32.PACK_AB R47, R132, R127 ;  /* 0x0000007f842f723e */ /* 0x000fe600000000ff */
[----:B------:R-:W5:Y:S04]  /*17d70*/  MUFU.EX2 R37, R37 ;  /* 0x0000002500257308 */ /* 0x000f680000000800 */
[C---:B-1----:R-:W-:Y:S06]  /*17d80*/  HMMA.16816.F32 R4, R44.reuse, R52, R4 ;  /* 0x000000342c04723c */ /* 0x042fec0000001804 */
[----:B------:R-:W-:Y:S02]  /*17d90*/  MUFU.EX2 R39, R39 ;  /* 0x0000002700277308 */ /* 0x000fe40000000800 */
[C---:B------:R-:W-:Y:S01]  /*17da0*/  HMMA.16816.F32 R8, R44.reuse, R54, R8 ;  /* 0x000000362c08723c */ /* 0x040fe20000001808 */
[----:B------:R-:W1:Y:S07]  /*17db0*/  LDSM.16.MT88.4 R52, [R162+0x9000] ;  /* 0x00900000a234783b */ /* 0x000e6e0000004200 */
[----:B------:R-:W-:Y:S01]  /*17dc0*/  MUFU.EX2 R36, R36 ;  /* 0x0000002400247308 */ /* 0x000fe20000000800 */
[----:B-----5:R-:W-:Y:S01]  /*17dd0*/  F2FP.F16.F32.PACK_AB R69, R37, R38 ;  /* 0x000000262545723e */ /* 0x020fe200000000ff */
[C---:B--2---:R-:W-:Y:S08]  /*17de0*/  HMMA.16816.F32 R12, R44.reuse, R56, R12 ;  /* 0x000000382c0c723c */ /* 0x044ff0000000180c */
[----:B------:R-:W-:Y:S01]  /*17df0*/  MUFU.EX2 R65, R65 ;  /* 0x0000004100417308 */ /* 0x000fe20000000800 */
[C---:B------:R-:W-:Y:S01]  /*17e00*/  HMMA.16816.F32 R16, R44.reuse, R58, R16 ;  /* 0x0000003a2c10723c */ /* 0x040fe20000001810 */
[----:B------:R-:W-:Y:S07]  /*17e10*/  LDSM.16.MT88.4 R56, [R104+0x9000] ;  /* 0x009000006838783b */ /* 0x000fee0000004200 */
[C---:B----4-:R-:W-:Y:S08]  /*17e20*/  HMMA.16816.F32 R20, R44.reuse, R48, R20 ;  /* 0x000000302c14723c */ /* 0x050ff00000001814 */
[C---:B------:R-:W-:Y:S01]  /*17e30*/  HMMA.16816.F32 R24, R44.reuse, R50, R24 ;  /* 0x000000322c18723c */ /* 0x040fe20000001818 */
[----:B------:R-:W2:Y:S07]  /*17e40*/  LDSM.16.MT88.4 R48, [R106+0x9000] ;  /* 0x009000006a30783b */ /* 0x000eae0000004200 */
[C---:B---3--:R-:W-:Y:S03]  /*17e50*/  HMMA.16816.F32 R28, R44.reuse, R60, R28 ;  /* 0x0000003c2c1c723c */ /* 0x048fe6000000181c */
[--C-:B------:R-:W-:Y:S01]  /*17e60*/  FFMA.FTZ R60, R43, UR4, -R66.reuse ;  /* 0x000000042b3c7c23 */ /* 0x100fe20008010842 */
[--C-:B------:R-:W-:Y:S01]  /*17e70*/  FFMA.FTZ R61, R41, UR4, -R66.reuse ;  /* 0x00000004293d7c23 */ /* 0x100fe20008010842 */
[----:B------:R-:W-:Y:S01]  /*17e80*/  FFMA.FTZ R66, R64, UR4, -R66 ;  /* 0x0000000440427c23 */ /* 0x000fe20008010842 */
[----:B------:R-:W3:Y:S02]  /*17e90*/  LDSM.16.MT88.4 R40, [R102+0x9000] ;  /* 0x009000006628783b */ /* 0x000ee40000004200 */
[----:B------:R-:W-:Y:S01]  /*17ea0*/  HMMA.16816.F32 R32, R44, R62, R32 ;  /* 0x0000003e2c20723c */ /* 0x000fe20000001820 */
[----:B------:R-:W-:Y:S02]  /*17eb0*/  MUFU.EX2 R60, R60 ;  /* 0x0000003c003c7308 */ /* 0x000fe40000000800 */
[----:B------:R-:W-:Y:S02]  /*17ec0*/  F2FP.F16.F32.PACK_AB R44, R134, R129 ;  /* 0x00000081862c723e */ /* 0x000fe400000000ff */
[----:B------:R-:W-:Y:S02]  /*17ed0*/  F2FP.F16.F32.PACK_AB R45, R138, R131 ;  /* 0x000000838a2d723e */ /* 0x000fe400000000ff */
[----:B------:R-:W-:Y:S02]  /*17ee0*/  F2FP.F16.F32.PACK_AB R46, R140, R133 ;  /* 0x000000858c2e723e */ /* 0x000fe400000000ff */
[----:B------:R-:W-:Y:S02]  /*17ef0*/  F2FP.F16.F32.PACK_AB R47, R136, R135 ;  /* 0x00000087882f723e */ /* 0x000fe400000000ff */
[----:B------:R-:W4:Y:S05]  /*17f00*/  MUFU.EX2 R61, R61 ;  /* 0x0000003d003d7308 */ /* 0x000f2a0000000800 */
[C---:B-1----:R-:W-:Y:S05]  /*17f10*/  HMMA.16816.F32 R4, R44.reuse, R52, R4 ;  /* 0x000000342c04723c */ /* 0x042fea0000001804 */
[----:B------:R-:W1:Y:S03]  /*17f20*/  MUFU.EX2 R66, R66 ;  /* 0x0000004200427308 */ /* 0x000e660000000800 */
[C---:B------:R-:W-:Y:S03]  /*17f30*/  HMMA.16816.F32 R8, R44.reuse, R54, R8 ;  /* 0x000000362c08723c */ /* 0x040fe60000001808 */
[----:B----4-:R-:W-:Y:S05]  /*17f40*/  F2FP.F16.F32.PACK_AB R68, R61, R60 ;  /* 0x0000003c3d44723e */ /* 0x010fea00000000ff */
[C---:B--2---:R-:W-:Y:S03]  /*17f50*/  HMMA.16816.F32 R12, R44.reuse, R48, R12 ;  /* 0x000000302c0c723c */ /* 0x044fe6000000180c */
[----:B------:R-:W-:Y:S01]  /*17f60*/  FADD.FTZ R48, R78, R71 ;  /* 0x000000474e307221 */ /* 0x000fe20000010000 */
[----:B-1----:R-:W-:Y:S02]  /*17f70*/  F2FP.F16.F32.PACK_AB R70, R66, R39 ;  /* 0x000000274246723e */ /* 0x002fe400000000ff */
[----:B------:R-:W-:Y:S01]  /*17f80*/  F2FP.F16.F32.PACK_AB R71, R65, R36 ;  /* 0x000000244147723e */ /* 0x000fe200000000ff */
[----:B------:R-:W-:Y:S01]  /*17f90*/  FADD.FTZ R48, R79, R48 ;  /* 0x000000304f307221 */ /* 0x000fe20000010000 */
[C---:B------:R-:W-:Y:S01]  /*17fa0*/  HMMA.16816.F32 R16, R44.reuse, R50, R16 ;  /* 0x000000322c10723c */ /* 0x040fe20000001810 */
[----:B------:R-:W1:Y:S02]  /*17fb0*/  LDSM.16.MT88.4 R76, [R104+0x9800] ;  /* 0x00980000684c783b */ /* 0x000e640000004200 */
[----:B------:R-:W-:Y:S04]  /*17fc0*/  FADD.FTZ R89, R89, R48 ;  /* 0x0000003059597221 */ /* 0x000fe80000010000 */
[----:B------:R-:W-:Y:S01]  /*17fd0*/  FADD.FTZ R96, R96, R89 ;  /* 0x0000005960607221 */ /* 0x000fe20000010000 */
[C---:B------:R-:W-:Y:S08]  /*17fe0*/  HMMA.16816.F32 R20, R44.reuse, R56, R20 ;  /* 0x000000382c14723c */ /* 0x040ff00000001814 */
[C---:B------:R-:W-:Y:S08]  /*17ff0*/  HMMA.16816.F32 R24, R44.reuse, R58, R24 ;  /* 0x0000003a2c18723c */ /* 0x040ff00000001818 */
[C---:B---3--:R-:W-:Y:S03]  /*18000*/  HMMA.16816.F32 R28, R44.reuse, R40, R28 ;  /* 0x000000282c1c723c */ /* 0x048fe6000000181c */
[----:B------:R-:W-:Y:S01]  /*18010*/  FADD.FTZ R40, R90, R3 ;  /* 0x000000035a287221 */ /* 0x000fe20000010000 */
[----:B------:R-:W-:Y:S03]  /*18020*/  FADD.FTZ R3, R97, R96 ;  /* 0x0000006061037221 */ /* 0x000fe60000010000 */
[----:B------:R-:W-:Y:S01]  /*18030*/  FADD.FTZ R40, R91, R40 ;  /* 0x000000285b287221 */ /* 0x000fe20000010000 */
        /* <DEDUP_REMOVED lines=43> */
[----:B------:R-:W-:Y:S06]  /*182f0*/  @P0 BRA `(.L_x_5520) ;  /* 0xffffffc400cc0947 */ /* 0x000fec000383ffff */
.L_x_5516:
        /* <DEDUP_REMOVED lines=140> */
.L_x_5522:
[----:B------:R-:W-:Y:S05]  /*18bc0*/  BSYNC.RECONVERGENT B0 ;  /* 0x0000000000007941 */ /* 0x000fea0003800200 */
.L_x_5521:
        /* <DEDUP_REMOVED lines=37> */
.L_x_5523:
        /* <DEDUP_REMOVED lines=14> */
.L_x_7179:


//--------------------- .text._ZN5flash24flash_fwd_splitkv_kernelI23Flash_fwd_kernel_traitsILi64ELi64ELi128ELi4ELb0ELb0EN7cutlass6half_tE19Flash_kernel_traitsILi64ELi64ELi128ELi4ES3_EELb1ELb0ELb0ELb1ELb1ELb0ELb0ELb0EEEvNS_16Flash_fwd_paramsE --------------------------
	.section	.text._ZN5flash24flash_fwd_splitkv_kernelI23Flash_fwd_kernel_traitsILi64ELi64ELi128ELi4ELb0ELb0EN7cutlass6half_tE19Flash_kernel_traitsILi64ELi64ELi128ELi4ES3_EELb1ELb0ELb0ELb1ELb1ELb0ELb0ELb0EEEvNS_16Flash_fwd_paramsE,"ax",@progbits
	.align	128
        .global         _ZN5flash24flash_fwd_splitkv_kernelI23Flash_fwd_kernel_traitsILi64ELi64ELi128ELi4ELb0ELb0EN7cutlass6half_tE19Flash_kernel_traitsILi64ELi64ELi128ELi4ES3_EELb1ELb0ELb0ELb1ELb1ELb0ELb0ELb0EEEvNS_16Flash_fwd_paramsE
        .type           _ZN5flash24flash_fwd_splitkv_kernelI23Flash_fwd_kernel_traitsILi64ELi64ELi128ELi4ELb0ELb0EN7cutlass6half_tE19Flash_kernel_traitsILi64ELi64ELi128ELi4ES3_EELb1ELb0ELb0ELb1ELb1ELb0ELb0ELb0EEEvNS_16Flash_fwd_paramsE,@function
        .size           _ZN5flash24flash_fwd_splitkv_kernelI23Flash_fwd_kernel_traitsILi64ELi64ELi128ELi4ELb0ELb0EN7cutlass6half_tE19Flash_kernel_traitsILi64ELi64ELi128ELi4ES3_EELb1ELb0ELb0ELb1ELb1ELb0ELb0ELb0EEEvNS_16Flash_fwd_paramsE,(.L_x_7180 - _ZN5flash24flash_fwd_splitkv_kernelI23Flash_fwd_kernel_traitsILi64ELi64ELi128ELi4ELb0ELb0EN7cutlass6half_tE19Flash_kernel_traitsILi64ELi64ELi128ELi4ES3_EELb1ELb0ELb0ELb1ELb1ELb0ELb0ELb0EEEvNS_16Flash_fwd_paramsE)
        .other          _ZN5flash24flash_fwd_splitkv_kernelI23Flash_fwd_kernel_traitsILi64ELi64ELi128ELi4ELb0ELb0EN7cutlass6half_tE19Flash_kernel_traitsILi64ELi64ELi128ELi4ES3_EELb1ELb0ELb0ELb1ELb1ELb0ELb0ELb0EEEvNS_16Flash_fwd_paramsE,@"STO_CUDA_ENTRY STV_DEFAULT"
_ZN5flash24flash_fwd_splitkv_kernelI23Flash_fwd_kernel_traitsILi64ELi64ELi128ELi4ELb0ELb0EN7cutlass6half_tE19Flash_kernel_traitsILi64ELi64ELi128ELi4ES3_EELb1ELb0ELb0ELb1ELb1ELb0ELb0ELb0EEEvNS_16Flash_fwd_paramsE:
.text._ZN5flash24flash_fwd_splitkv_kernelI23Flash_fwd_kernel_traitsILi64ELi64ELi128ELi4ELb0ELb0EN7cutlass6half_tE19Flash_kernel_traitsILi64ELi64ELi128ELi4ES3_EELb1ELb0ELb0ELb1ELb1ELb0ELb0ELb0EEEvNS_16Flash_fwd_paramsE:
[----:B------:R-:W-:Y:S08]  /*0000*/  LDC R1, c[0x0][0x37c] ;  /* 0x0000df00ff017b82 */ /* 0x000ff00000000800 */
[----:B------:R-:W1:Y:S01]  /*0010*/  LDC.64 R4, c[0x0][0x470] ;  /* 0x00011c00ff047b82 */ /* 0x000e620000000a00 */
[----:B------:R-:W2:Y:S01]  /*0020*/  S2R R154, SR_CTAID.Y ;  /* 0x00000000009a7919 */ /* 0x000ea20000002600 */
[----:B------:R-:W3:Y:S01]  /*0030*/  LDCU.64 UR24, c[0x0][0x358] ;  /* 0x00006b00ff1877ac */ /* 0x000ee20008000a00 */
[----:B------:R-:W-:-:S05]  /*0040*/  IMAD.MOV.U32 R14, RZ, RZ, RZ ;  /* 0x000000ffff0e7224 */ /* 0x000fca00078e00ff */
[----:B------:R-:W4:Y:S01]  /*0050*/  LDC.64 R2, c[0x0][0x478] ;  /* 0x00011e00ff027b82 */ /* 0x000f220000000a00 */
[----:B------:R-:W3:Y:S07]  /*0060*/  S2R R20, SR_CTAID.X ;  /* 0x0000000000147919 */ /* 0x000eee0000002500 */
[----:B------:R-:W2:Y:S01]  /*0070*/  LDC R119, c[0x0][0x434] ;  /* 0x00010d00ff777b82 */ /* 0x000ea20000000800 */
[----:B-1----:R-:W-:-:S04]  /*0080*/  ISETP.NE.U32.AND P0, PT, R4, RZ, PT ;  /* 0x000000ff0400720c */ /* 0x002fc80003f05070 */
[----:B------:R-:W-:Y:S02]  /*0090*/  ISETP.NE.AND.EX P0, PT, R5, RZ, PT, P0 ;  /* 0x000000ff0500720c */ /* 0x000fe40003f05300 */
[----:B----4-:R-:W-:-:S04]  /*00a0*/  ISETP.NE.U32.AND P1, PT, R2, RZ, PT ;  /* 0x000000ff0200720c */ /* 0x010fc80003f25070 */
[----:B------:R-:W-:-:S07]  /*00b0*/  ISETP.NE.AND.EX P1, PT, R3, RZ, PT, P1 ;  /* 0x000000ff0300720c */ /* 0x000fce0003f25310 */
[----:B------:R-:W2:Y:S08]  /*00c0*/  @P0 LDC.64 R4, c[0x0][0x470] ;  /* 0x00011c00ff040b82 */ /* 0x000eb00000000a00 */
[----:B------:R-:W1:Y:S01]  /*00d0*/  @P1 LDC.64 R2, c[0x0][0x478] ;  /* 0x00011e00ff021b82 */ /* 0x000e620000000a00 */
[----:B---3--:R-:W-:Y:S02]  /*00e0*/  IMAD.SHL.U32 R156, R20, 0x40, RZ ;  /* 0x00000040149c7824 */ /* 0x008fe400078e00ff */
[----:B--2---:R-:W-:-:S05]  /*00f0*/  @P0 IMAD.WIDE.U32 R4, R154, 0x4, R4 ;  /* 0x000000049a040825 */ /* 0x004fca00078e0004 */
[----:B------:R2:W5:Y:S01]  /*0100*/  @P0 LDG.E R14, desc[UR24][R4.64] ;  /* 0x00000018040e0981 */ /* 0x000562000c1e1900 */
[----:B-1----:R-:W-:-:S05]  /*0110*/  @P1 IMAD.WIDE.U32 R2, R154, 0x4, R2 ;  /* 0x000000049a021825 */ /* 0x002fca00078e0002 */
[----:B------:R1:W5:Y:S01]  /*0120*/  @P1 LDG.E R118, desc[UR24][R2.64] ;  /* 0x0000001802761981 */ /* 0x000362000c1e1900 */
[----:B------:R-:W-:Y:S01]  /*0130*/  ISETP.GE.AND P0, PT, R156, R119, PT ;  /* 0x000000779c00720c */ /* 0x000fe20003f06270 */
[----:B--2---:R-:W2:Y:S08]  /*0140*/  @!P1 LDC.64 R4, c[0x0][0x488] ;  /* 0x00012200ff049b82 */ /* 0x004eb00000000a00 */
[----:B------:R-:W3:Y:S04]  /*0150*/  @!P1 LDC.64 R2, c[0x0][0x438] ;  /* 0x00010e00ff029b82 */ /* 0x000ee80000000a00 */
[----:B-1----:R-:W-:Y:S05]  /*0160*/  @P0 EXIT ;  /* 0x000000000000094d */ /* 0x002fea0003800000 */
[----:B------:R-:W1:Y:S01]  /*0170*/  LDC R117, c[0x0][0x508] ;  /* 0x00014200ff757b82 */ /* 0x000e620000000800 */
[----:B--2---:R-:W-:Y:S01]  /*0180*/  @!P1 ISETP.NE.U32.AND P0, PT, R4, RZ, PT ;  /* 0x000000ff0400920c */ /* 0x004fe20003f05070 */
[----:B------:R-:W2:Y:S01]  /*0190*/  LDCU UR5, c[0x0][0x438] ;  /* 0x00008700ff0577ac */ /* 0x000ea20008000800 */
[----:B-----5:R-:W-:Y:S01]  /*01a0*/  @P1 IMAD.IADD R118, R118, 0x1, -R14 ;  /* 0x0000000176761824 */ /* 0x020fe200078e0a0e */
[----:B------:R-:W4:Y:S01]  /*01b0*/  S2R R18, SR_CTAID.Z ;  /* 0x0000000000127919 */ /* 0x000f220000002700 */
[----:B------:R-:W-:Y:S01]  /*01c0*/  @!P1 ISETP.NE.AND.EX P0, PT, R5, RZ, PT, P0 ;  /* 0x000000ff0500920c */ /* 0x000fe20003f05300 */
[----:B------:R-:W-:Y:S01]  /*01d0*/  VIADD R0, R20, 0x1 ;  /* 0x0000000114007836 */ /* 0x000fe20000000000 */
[----:B------:R-:W1:Y:S02]  /*01e0*/  S2R R120, SR_TID.X ;  /* 0x0000000000787919 */ /* 0x000e640000002100 */
[----:B---3--:R-:W-:Y:S01]  /*01f0*/  @!P1 SEL R3, R3, RZ, P0 ;  /* 0x000000ff03039207 */ /* 0x008fe20000000000 */
[----:B------:R-:W-:-:S03]  /*0200*/  IMAD R0, R0, 0x40, -R119 ;  /* 0x0000004000007824 */ /* 0x000fc600078e0a77 */
[----:B------:R-:W-:-:S05]  /*0210*/  @!P1 IADD3 R118, PT, PT, R3, R2, -R14 ;  /* 0x0000000203769210 */ /* 0x000fca0007ffe80e */
[----:B------:R-:W-:Y:S01]  /*0220*/  VIADD R4, R118, 0x7f ;  /* 0x0000007f76047836 */ /* 0x000fe20000000000 */
[----:B--2---:R-:W-:-:S04]  /*0230*/  UIADD3 UR5, UPT, UPT, UR5, 0x7f, URZ ;  /* 0x0000007f05057890 */ /* 0x004fc8000fffe0ff */
[----:B------:R-:W-:Y:S01]  /*0240*/  SHF.R.S32.HI R3, RZ, 0x1f, R4 ;  /* 0x0000001fff037819 */ /* 0x000fe20000011404 */
[----:B------:R-:W-:Y:S01]  /*0250*/  USHF.R.S32.HI UR4, URZ, 0x1f, UR5 ;  /* 0x0000001fff047899 */ /* 0x000fe20008011405 */
[----:B-1----:R-:W-:Y:S02]  /*0260*/  IADD3 R2, PT, PT, R4, R117, R0 ;  /* 0x0000007504027210 */ /* 0x002fe40007ffe000 */
[----:B------:R-:W-:Y:S01]  /*0270*/  LEA.HI R3, R3, R4, RZ, 0x7 ;  /* 0x0000000403037211 */ /* 0x000fe200078f38ff */
[----:B------:R-:W-:Y:S01]  /*0280*/  ULEA.HI UR4, UR4, UR5, URZ, 0x7 ;  /* 0x0000000504047291 */ /* 0x000fe2000f8f38ff */
[----:B------:R-:W-:Y:S02]  /*0290*/  SHF.R.S32.HI R0, RZ, 0x1f, R2 ;  /* 0x0000001fff007819 */ /* 0x000fe40000011402 */
[----:B------:R-:W-:Y:S01]  /*02a0*/  SHF.R.S32.HI R3, RZ, 0x7, R3 ;  /* 0x00000007ff037819 */ /* 0x000fe20000011403 */
[----:B------:R-:W-:Y:S01]  /*02b0*/  USHF.R.S32.HI UR4, URZ, 0x7, UR4 ;  /* 0x00000007ff047899 */ /* 0x000fe20008011404 */
[----:B------:R-:W-:-:S04]  /*02c0*/  LEA.HI R0, R0, R2, RZ, 0x7 ;  /* 0x0000000200007211 */ /* 0x000fc800078f38ff */
[----:B------:R-:W-:-:S04]  /*02d0*/  SHF.R.S32.HI R0, RZ, 0x7, R0 ;  /* 0x00000007ff007819 */ /* 0x000fc80000011400 */
[----:B------:R-:W-:-:S04]  /*02e0*/  VIMNMX3 R112, R3, UR4, R0, PT ;  /* 0x0000000403707c0f */ /* 0x000fc8000b800100 */
[----:B------:R-:W-:-:S13]  /*02f0*/  ISETP.GT.AND P0, PT, R112, RZ, PT ;  /* 0x000000ff7000720c */ /* 0x000fda0003f04270 */
[----:B----4-:R-:W-:Y:S05]  /*0300*/  @P0 BRA `(.L_x_5524) ;  /* 0x0000000400000947 */ /* 0x010fea0003800000 */
[----:B------:R-:W1:Y:S01]  /*0310*/  LDC.64 R2, c[0x0][0x408] ;  /* 0x00010200ff027b82 */ /* 0x000e620000000a00 */
[----:B------:R-:W-:Y:S01]  /*0320*/  IMAD.SHL.U32 R6, R120, 0x8, RZ ;  /* 0x0000000878067824 */ /* 0x000fe200078e00ff */
[----:B------:R-:W2:Y:S01]  /*0330*/  LDCU.64 UR4, c[0x0][0x400] ;  /* 0x00008000ff0477ac */ /* 0x000ea20008000a00 */
[----:B------:R-:W-:Y:S01]  /*0340*/  IMAD.MOV.U32 R7, RZ, RZ, RZ ;  /* 0x000000ffff077224 */ /* 0x000fe200078e00ff */
[----:B------:R-:W-:Y:S02]  /*0350*/  SHF.R.U32.HI R0, RZ, 0x3, R120 ;  /* 0x00000003ff007819 */ /* 0x000fe40000011678 */
[----:B------:R-:W-:Y:S01]  /*0360*/  LOP3.LUT R6, R6, 0x38, RZ, 0xc0, !PT ;  /* 0x0000003806067812 */ /* 0x000fe200078ec0ff */
[----:B------:R-:W3:Y:S01]  /*0370*/  LDCU.64 UR8, c[0x0][0x410] ;  /* 0x00008200ff0877ac */ /* 0x000ee20008000a00 */
[----:B------:R-:W4:Y:S01]  /*0380*/  LDC R5, c[0x0][0x3e0] ;  /* 0x0000f800ff057b82 */ /* 0x000f220000000800 */
[----:B------:R-:W-:Y:S01]  /*0390*/  VIADD R8, R0, 0x10 ;  /* 0x0000001000087836 */ /* 0x000fe20000000000 */
[----:B------:R-:W-:Y:S01]  /*03a0*/  LOP3.LUT P4, R120, R120, 0x7, RZ, 0xc0, !PT ;  /* 0x0000000778787812 */ /* 0x000fe2000788c0ff */
[----:B------:R-:W5:Y:S01]  /*03b0*/  LDCU.64 UR6, c[0x0][0x3f0] ;  /* 0x00007e00ff0677ac */ /* 0x000f620008000a00 */
[----:B-1----:R-:W-:-:S04]  /*03c0*/  IMAD.WIDE.U32 R6, R156, R2, R6 ;  /* 0x000000029c067225 */ /* 0x002fc800078e0006 */
[----:B------:R-:W-:Y:S02]  /*03d0*/  IMAD R7, R156, R3, R7 ;  /* 0x000000039c077224 */ /* 0x000fe400078e0207 */
[----:B--2---:R-:W-:-:S04]  /*03e0*/  IMAD.WIDE.U32 R6, R154, UR4, R6 ;  /* 0x000000049a067c25 */ /* 0x004fc8000f8e0006 */
[C---:B------:R-:W-:Y:S01]  /*03f0*/  IMAD R13, R154.reuse, UR5, R7 ;  /* 0x000000059a0d7c24 */ /* 0x040fe2000f8e0207 */
[----:B------:R-:W1:Y:S01]  /*0400*/  LDCU.64 UR4, c[0x0][0x420] ;  /* 0x00008400ff0477ac */ /* 0x000e620008000a00 */
[----:B------:R-:W-:Y:S02]  /*0410*/  IMAD.MOV.U32 R12, RZ, RZ, R6 ;  /* 0x000000ffff0c7224 */ /* 0x000fe400078e0006 */
[----:B----4-:R-:W-:Y:S02]  /*0420*/  IMAD R5, R154, R5, R18 ;  /* 0x000000059a057224 */ /* 0x010fe400078e0212 */
[----:B---3--:R-:W-:-:S04]  /*0430*/  IMAD.WIDE.U32 R12, R18, UR8, R12 ;  /* 0x00000008120c7c25 */ /* 0x008fc8000f8e000c */
[----:B------:R-:W-:Y:S02]  /*0440*/  IMAD R13, R18, UR9, R13 ;  /* 0x00000009120d7c24 */ /* 0x000fe4000f8e020d */
[-C--:B------:R-:W-:Y:S01]  /*0450*/  IMAD R5, R5, R119.reuse, R156 ;  /* 0x0000007705057224 */ /* 0x080fe200078e029c */
[----:B------:R-:W-:Y:S01]  /*0460*/  IADD3 R119, PT, PT, -R156, R119, RZ ;  /* 0x000000779c777210 */ /* 0x000fe20007ffe1ff */
[----:B------:R-:W-:-:S03]  /*0470*/  IMAD.WIDE.U32 R12, R0, R2, R12 ;  /* 0x00000002000c7225 */ /* 0x000fc600078e000c */
[C---:B------:R-:W-:Y:S01]  /*0480*/  IADD3 R6, P0, PT, R5.reuse, R0, RZ ;  /* 0x0000000005067210 */ /* 0x040fe20007f1e0ff */
[----:B------:R-:W-:Y:S01]  /*0490*/  IMAD R4, R0, R3, R13 ;  /* 0x0000000300047224 */ /* 0x000fe200078e020d */
[----:B-----5:R-:W-:Y:S01]  /*04a0*/  LEA R10, P1, R12, UR6, 0x1 ;  /* 0x000000060c0a7c11 */ /* 0x020fe2000f8208ff */
[----:B------:R-:W-:Y:S01]  /*04b0*/  VIADD R7, R0, 0x20 ;  /* 0x0000002000077836 */ /* 0x000fe20000000000 */
[----:B------:R-:W-:Y:S02]  /*04c0*/  LEA.HI.X.SX32 R5, R5, RZ, 0x1, P0 ;  /* 0x000000ff05057211 */ /* 0x000fe400000f0eff */
[----:B-1----:R-:W-:Y:S02]  /*04d0*/  LEA R14, P0, R6, UR4, 0x2 ;  /* 0x00000004060e7c11 */ /* 0x002fe4000f8010ff */
[----:B------:R-:W-:Y:S01]  /*04e0*/  ISETP.GE.AND P3, PT, R8, R119, PT ;  /* 0x000000770800720c */ /* 0x000fe20003f66270 */
[----:B------:R-:W-:Y:S01]  /*04f0*/  IMAD.WIDE.U32 R8, R2, 0x40, RZ ;  /* 0x0000004002087825 */ /* 0x000fe200078e00ff */
[----:B------:R-:W-:-:S02]  /*0500*/  LEA.HI.X R11, R12, UR7, R4, 0x1, P1 ;  /* 0x000000070c0b7c11 */ /* 0x000fc400088f0c04 */
[-C--:B------:R-:W-:Y:S02]  /*0510*/  ISETP.GE.AND P2, PT, R7, R119.reuse, PT ;  /* 0x000000770700720c */ /* 0x080fe40003f46270 */
[----:B------:R-:W-:Y:S01]  /*0520*/  LEA.HI.X R15, R6, UR5, R5, 0x2, P0 ;  /* 0x00000005060f7c11 */ /* 0x000fe200080f1405 */
[----:B------:R-:W-:Y:S01]  /*0530*/  IMAD.WIDE.U32 R6, R2, 0x20, RZ ;  /* 0x0000002002067825 */ /* 0x000fe200078e00ff */
[C---:B------:R-:W-:Y:S01]  /*0540*/  SHF.L.U32 R4, R3.reuse, 0x5, RZ ;  /* 0x0000000503047819 */ /* 0x040fe200000006ff */
[----:B------:R-:W-:Y:S01]  /*0550*/  STG.E.128 desc[UR24][R10.64], RZ ;  /* 0x000000ff0a007986 */ /* 0x000fe2000c101d18 */
[C---:B------:R-:W-:Y:S01]  /*0560*/  IADD3 R2, P0, PT, R10.reuse, R8, RZ ;  /* 0x000000080a027210 */ /* 0x040fe20007f1e0ff */
[----:B------:R-:W-:Y:S01]  /*0570*/  IMAD.SHL.U32 R3, R3, 0x40, RZ ;  /* 0x0000004003037824 */ /* 0x000fe200078e00ff */
[----:B------:R-:W-:Y:S01]  /*0580*/  IADD3 R12, P1, PT, R10, R6, RZ ;  /* 0x000000060a0c7210 */ /* 0x000fe20007f3e0ff */
[----:B------:R-:W-:Y:S01]  /*0590*/  IMAD.IADD R4, R7, 0x1, R4 ;  /* 0x0000000107047824 */ /* 0x000fe200078e0204 */
[----:B------:R-:W-:-:S02]  /*05a0*/  ISETP.GE.OR P4, PT, R0, R119, P4 ;  /* 0x000000770000720c */ /* 0x000fc40002786670 */
[----:B------:R-:W-:Y:S02]  /*05b0*/  IADD3.X R3, PT, PT, R11, R9, R3, P0, !PT ;  /* 0x000000090b037210 */ /* 0x000fe400007fe403 */
[----:B------:R-:W-:Y:S02]  /*05c0*/  IADD3 R6, P0, PT, R2, R6, RZ ;  /* 0x0000000602067210 */ /* 0x000fe40007f1e0ff */
[----:B------:R-:W-:Y:S02]  /*05d0*/  IADD3 R0, PT, PT, R0, 0x30, RZ ;  /* 0x0000003000007810 */ /* 0x000fe40007ffe0ff */
[C---:B------:R-:W-:Y:S01]  /*05e0*/  ISETP.NE.OR P3, PT, R120.reuse, RZ, P3 ;  /* 0x000000ff7800720c */ /* 0x040fe20001f65670 */
[----:B------:R-:W-:Y:S01]  /*05f0*/  IMAD.X R7, R3, 0x1, R4, P0 ;  /* 0x0000000103077824 */ /* 0x000fe200000e0604 */
[----:B------:R-:W-:Y:S02]  /*0600*/  ISETP.NE.OR P2, PT, R120, RZ, P2 ;  /* 0x000000ff7800720c */ /* 0x000fe40001745670 */
[----:B------:R-:W-:-:S02]  /*0610*/  ISETP.GE.AND P0, PT, R0, R119, PT ;  /* 0x000000770000720c */ /* 0x000fc40003f06270 */
[----:B------:R-:W-:Y:S01]  /*0620*/  IADD3.X R13, PT, PT, R4, R11, RZ, P1, !PT ;  /* 0x0000000b040d7210 */ /* 0x000fe20000ffe4ff */
[----:B------:R-:W-:Y:S01]  /*0630*/  @!P4 IMAD.MOV.U32 R4, RZ, RZ, 0x7f800000 ;  /* 0x7f800000ff04c424 */ /* 0x000fe200078e00ff */
[----:B------:R-:W-:-:S03]  /*0640*/  ISETP.NE.OR P0, PT, R120, RZ, P0 ;  /* 0x000000ff7800720c */ /* 0x000fc60000705670 */
[----:B------:R-:W-:Y:S04]  /*0650*/  STG.E.128 desc[UR24][R12.64], RZ ;  /* 0x000000ff0c007986 */ /* 0x000fe8000c101d18 */
[----:B------:R1:W-:Y:S04]  /*0660*/  STG.E.128 desc[UR24][R2.64], RZ ;  /* 0x000000ff02007986 */ /* 0x0003e8000c101d18 */
[----:B------:R2:W-:Y:S04]  /*0670*/  STG.E.128 desc[UR24][R6.64], RZ ;  /* 0x000000ff06007986 */ /* 0x0005e8000c101d18 */
[----:B------:R2:W-:Y:S01]  /*0680*/  @!P4 STG.E desc[UR24][R14.64], R4 ;  /* 0x000000040e00c986 */ /* 0x0005e2000c101918 */
[----:B-1----:R-:W-:Y:S01]  /*0690*/  @!P3 MOV R3, 0x7f800000 ;  /* 0x7f8000000003b802 */ /* 0x002fe20000000f00 */
[----:B------:R-:W-:-:S04]  /*06a0*/  @!P2 IMAD.MOV.U32 R2, RZ, RZ, 0x7f800000 ;  /* 0x7f800000ff02a424 */ /* 0x000fc800078e00ff */
[----:B------:R2:W-:Y:S04]  /*06b0*/  @!P3 STG.E desc[UR24][R14.64+0x40], R3 ;  /* 0x000040030e00b986 */ /* 0x0005e8000c101918 */
[----:B------:R2:W-:Y:S01]  /*06c0*/  @!P2 STG.E desc[UR24][R14.64+0x80], R2 ;  /* 0x000080020e00a986 */ /* 0x0005e2000c101918 */
[----:B------:R-:W-:Y:S05]  /*06d0*/  @P0 EXIT ;  /* 0x000000000000094d */ /* 0x000fea0003800000 */
[----:B------:R-:W-:-:S05]  /*06e0*/  MOV R0, 0x7f800000 ;  /* 0x7f80000000007802 */ /* 0x000fca0000000f00 */
[----:B------:R-:W-:Y:S01]  /*06f0*/  STG.E desc[UR24][R14.64+0xc0], R0 ;  /* 0x0000c0000e007986 */ /* 0x000fe2000c101918 */
[----:B------:R-:W-:Y:S05]  /*0700*/  EXIT ;  /* 0x000000000000794d */ /* 0x000fea0003800000 */
.L_x_5524:
        /* <DEDUP_REMOVED lines=8> */
.L_x_5525:
        /* <DEDUP_REMOVED lines=10> */
[----:B------:R-:W3:Y:S01]  /*0830*/  LDCU.64 UR6, c[0x0][0x3c0] ;  /* 0x00007800ff0677ac */ /* 0x000ee20008000a00 */
[----:B-1----:R-:W-:Y:S01]  /*0840*/  IMAD.WIDE.U32 R8, R154, UR4, RZ ;  /* 0x000000049a087c25 */ /* 0x002fe2000f8e00ff */
[----:B--2--5:R-:W-:-:S03]  /*0850*/  IABS R4, R5 ;  /* 0x0000000500047213 */ /* 0x024fc60000000000 */
[----:B------:R-:W-:Y:S01]  /*0860*/  IMAD R114, R154, UR5, R9 ;  /* 0x000000059a727c24 */ /* 0x000fe2000f8e0209 */
[----:B------:R-:W1:Y:S01]  /*0870*/  LDCU.64 UR4, c[0x0][0x3b8] ;  /* 0x00007700ff0477ac */ /* 0x000e620008000a00 */
        /* <DEDUP_REMOVED lines=18> */
[----:B------:R-:W2:Y:S03]  /*09a0*/  LDC R4, c[0x0][0x3e8] ;  /* 0x0000fa00ff047b82 */ /* 0x000ea60000000800 */
[----:B------:R-:W-:-:S07]  /*09b0*/  ISETP.GE.AND P1, PT, R0, RZ, PT ;  /* 0x000000ff0000720c */ /* 0x000fce0003f26270 */
[----:B------:R-:W-:Y:S01]  /*09c0*/  @P0 VIADD R6, R6, 0x1 ;  /* 0x0000000106060836 */ /* 0x000fe20000000000 */
[----:B------:R-:W-:-:S04]  /*09d0*/  LEA R115, P0, R8, UR18, 0x2 ;  /* 0x0000001208737c11 */ /* 0x000fc8000f8010ff */
[----:B------:R-:W-:Y:S01]  /*09e0*/  LEA.HI.X R114, R8, UR19, R114, 0x2, P0 ;  /* 0x0000001308727c11 */ /* 0x000fe200080f1472 */
[----:B------:R-:W-:Y:S01]  /*09f0*/  IMAD.MOV.U32 R8, RZ, RZ, R115 ;  /* 0x000000ffff087224 */ /* 0x000fe200078e0073 */
[----:B------:R-:W-:Y:S02]  /*0a00*/  @!P1 IADD3 R6, PT, PT, -R6, RZ, RZ ;  /* 0x000000ff06069210 */ /* 0x000fe40007ffe1ff */
[----:B------:R-:W-:Y:S02]  /*0a10*/  @!P2 LOP3.LUT R6, RZ, R5, RZ, 0x33, !PT ;  /* 0x00000005ff06a212 */ /* 0x000fe400078e33ff */
[----:B------:R-:W-:-:S03]  /*0a20*/  MOV R9, R114 ;  /* 0x0000007200097202 */ /* 0x000fc60000000f00 */
[----:B------:R-:W-:-:S06]  /*0a30*/  IMAD.WIDE R10, R6, 0x4, R8 ;  /* 0x00000004060a7825 */ /* 0x000fcc00078e0208 */
[----:B------:R-:W4:Y:S01]  /*0a40*/  LDG.E R10, desc[UR24][R10.64] ;  /* 0x000000180a0a7981 */ /* 0x000f22000c1e1900 */
[----:B--2---:R-:W-:Y:S01]  /*0a50*/  IABS R0, R4 ;  /* 0x0000000400007213 */ /* 0x004fe20000000000 */
[----:B------:R-:W-:-:S03]  /*0a60*/  IMAD.MOV R6, RZ, RZ, -R6 ;  /* 0x000000ffff067224 */ /* 0x000fc600078e0a06 */
[----:B------:R-:W2:Y:S01]  /*0a70*/  I2F.RP R8, R0 ;  /* 0x0000000000087306 */ /* 0x000ea20000209400 */
[----:B------:R-:W-:Y:S01]  /*0a80*/  IMAD R2, R5, R6, R2 ;  /* 0x0000000605027224 */ /* 0x000fe200078e0202 */
[----:B-1----:R-:W-:-:S06]  /*0a90*/  MOV R6, UR4 ;  /* 0x0000000400067c02 */ /* 0x002fcc0008000f00 */
[----:B--2---:R-:W1:Y:S02]  /*0aa0*/  MUFU.RCP R8, R8 ;  /* 0x0000000800087308 */ /* 0x004e640000001000 */
[----:B-1----:R-:W-:-:S06]  /*0ab0*/  VIADD R8, R8, 0xffffffe ;  /* 0x0ffffffe08087836 */ /* 0x002fcc0000000000 */
[----:B------:R-:W1:Y:S02]  /*0ac0*/  F2I.FTZ.U32.TRUNC.NTZ R9, R8 ;  /* 0x0000000800097305 */ /* 0x000e64000021f000 */
[----:B-1----:R-:W-:Y:S02]  /*0ad0*/  IADD3 R3, PT, PT, RZ, -R9, RZ ;  /* 0x80000009ff037210 */ /* 0x002fe40007ffe0ff */
[----:B------:R-:W-:-:S03]  /*0ae0*/  MOV R8, RZ ;  /* 0x000000ff00087202 */ /* 0x000fc60000000f00 */
        /* <DEDUP_REMOVED lines=14> */
[----:B------:R-:W-:-:S05]  /*0bd0*/  SHF.R.S32.HI R0, RZ, 0x1f, R2 ;  /* 0x0000001fff007819 */ /* 0x000fca0000011402 */
[----:B------:R-:W-:-:S06]  /*0be0*/  @P2 IADD3 R3, PT, PT, R3, 0x1, RZ ;  /* 0x0000000103032810 */ /* 0x000fcc0007ffe0ff */
[----:B------:R-:W-:Y:S01]  /*0bf0*/  @!P0 IMAD.MOV R3, RZ, RZ, -R3 ;  /* 0x000000ffff038224 */ /* 0x000fe200078e0a03 */
[----:B------:R-:W-:Y:S01]  /*0c00*/  @!P1 LOP3.LUT R3, RZ, R4, RZ, 0x33, !PT ;  /* 0x00000004ff039212 */ /* 0x000fe200078e33ff */
[C---:B------:R-:W-:Y:S02]  /*0c10*/  IMAD R4, R0.reuse, R6, RZ ;  /* 0x0000000600047224 */ /* 0x040fe400078e02ff */
[----:B---3--:R-:W-:-:S04]  /*0c20*/  IMAD R0, R0, UR6, RZ ;  /* 0x0000000600007c24 */ /* 0x008fc8000f8e02ff */
[----:B------:R-:W-:Y:S01]  /*0c30*/  IMAD R0, R2, UR7, R0 ;  /* 0x0000000702007c24 */ /* 0x000fe2000f8e0200 */
[----:B----4-:R-:W-:Y:S01]  /*0c40*/  SHF.R.S32.HI R7, RZ, 0x1f, R10 ;  /* 0x0000001fff077819 */ /* 0x010fe2000001140a */
[----:B------:R-:W-:-:S04]  /*0c50*/  IMAD.WIDE.U32 R8, R10, UR8, RZ ;  /* 0x000000080a087c25 */ /* 0x000fc8000f8e00ff */
[C---:B------:R-:W-:Y:S02]  /*0c60*/  IMAD R5, R7.reuse, UR8, RZ ;  /* 0x0000000807057c24 */ /* 0x040fe4000f8e02ff */
[----:B------:R-:W-:Y:S02]  /*0c70*/  IMAD R7, R7, UR16, RZ ;  /* 0x0000001007077c24 */ /* 0x000fe4000f8e02ff */
[C---:B------:R-:W-:Y:S01]  /*0c80*/  IMAD R5, R10.reuse, UR9, R5 ;  /* 0x000000090a057c24 */ /* 0x040fe2000f8e0205 */
[----:B------:R-:W1:Y:S01]  /*0c90*/  LDCU.128 UR8, c[0x0][0x3d0] ;  /* 0x00007a00ff0877ac */ /* 0x000e620008000c00 */
[C---:B------:R-:W-:Y:S02]  /*0ca0*/  IMAD R7, R10.reuse, UR17, R7 ;  /* 0x000000110a077c24 */ /* 0x040fe4000f8e0207 */
[----:B------:R-:W-:-:S04]  /*0cb0*/  IMAD.WIDE.U32 R10, R10, UR16, RZ ;  /* 0x000000100a0a7c25 */ /* 0x000fc8000f8e00ff */
[----:B------:R-:W-:Y:S01]  /*0cc0*/  IMAD.IADD R9, R9, 0x1, R5 ;  /* 0x0000000109097824 */ /* 0x000fe200078e0205 */
[----:B------:R-:W-:Y:S02]  /*0cd0*/  IADD3 R11, PT, PT, R11, R7, RZ ;  /* 0x000000070b0b7210 */ /* 0x000fe40007ffe0ff */
[----:B------:R-:W-:Y:S01]  /*0ce0*/  MOV R7, UR5 ;  /* 0x0000000500077c02 */ /* 0x000fe20008000f00 */
[----:B------:R-:W-:-:S04]  /*0cf0*/  IMAD.WIDE.U32 R8, R2, UR6, R8 ;  /* 0x0000000602087c25 */ /* 0x000fc8000f8e0008 */
[C---:B------:R-:W-:Y:S02]  /*0d00*/  IMAD R4, R2.reuse, R7, R4 ;  /* 0x0000000702047224 */ /* 0x040fe400078e0204 */
[----:B------:R-:W-:Y:S01]  /*0d10*/  IMAD.WIDE.U32 R10, R2, R6, R10 ;  /* 0x00000006020a7225 */ /* 0x000fe200078e000a */
[----:B------:R-:W-:-:S03]  /*0d20*/  SHF.R.S32.HI R2, RZ, 0x1f, R3 ;  /* 0x0000001fff027819 */ /* 0x000fc60000011403 */
[----:B------:R-:W-:Y:S01]  /*0d30*/  IMAD.IADD R9, R9, 0x1, R0 ;  /* 0x0000000109097824 */ /* 0x000fe200078e0200 */
[----:B------:R-:W-:Y:S01]  /*0d40*/  IADD3 R5, PT, PT, R11, R4, RZ ;  /* 0x000000040b057210 */ /* 0x000fe20007ffe0ff */
[C---:B-1----:R-:W-:Y:S01]  /*0d50*/  IMAD R0, R2.reuse, UR8, RZ ;  /* 0x0000000802007c24 */ /* 0x042fe2000f8e02ff */
[----:B------:R-:W-:Y:S01]  /*0d60*/  MOV R4, R10 ;  /* 0x0000000a00047202 */ /* 0x000fe20000000f00 */
        /* <DEDUP_REMOVED lines=10> */
.L_x_5526:
[----:B------:R-:W2:Y:S01]  /*0e10*/  LDC R8, c[0x0][0x3e8] ;  /* 0x0000fa00ff087b82 */ /* 0x000ea20000000800 */
[----:B-1----:R-:W-:Y:S01]  /*0e20*/  IABS R2, R18 ;  /* 0x0000001200027213 */ /* 0x002fe20000000000 */
[----:B------:R-:W1:Y:S01]  /*0e30*/  LDCU.64 UR6, c[0x0][0x3c0] ;  /* 0x00007800ff0677ac */ /* 0x000e620008000a00 */
[----:B------:R-:W-:Y:S02]  /*0e40*/  SHF.R.S32.HI R11, RZ, 0x1f, R14 ;  /* 0x0000001fff0b7819 */ /* 0x000fe4000001140e */
[----:B------:R-:W-:Y:S02]  /*0e50*/  CS2R R114, SRZ ;  /* 0x0000000000727805 */ /* 0x000fe4000001ff00 */
[----:B-----5:R-:W-:Y:S01]  /*0e60*/  SHF.R.S32.HI R10, RZ, 0x1f, R4 ;  /* 0x0000001fff0a7819 */ /* 0x020fe20000011404 */
[----:B------:R-:W3:Y:S01]  /*0e70*/  LDCU.64 UR16, c[0x0][0x3a0] ;  /* 0x00007400ff1077ac */ /* 0x000ee20008000a00 */
[----:B-1----:R-:W-:Y:S02]  /*0e80*/  IMAD R12, R11, UR6, RZ ;  /* 0x000000060b0c7c24 */ /* 0x002fe4000f8e02ff */
[----:B------:R-:W-:Y:S01]  /*0e90*/  IMAD.WIDE.U32 R16, R14, UR6, RZ ;  /* 0x000000060e107c25 */ /* 0x000fe2000f8e00ff */
[----:B--2---:R-:W-:-:S03]  /*0ea0*/  IABS R9, R8 ;  /* 0x0000000800097213 */ /* 0x004fc60000000000 */
[----:B------:R-:W-:Y:S01]  /*0eb0*/  IMAD R12, R14, UR7, R12 ;  /* 0x000000070e0c7c24 */ /* 0x000fe2000f8e020c */
[----:B------:R-:W1:Y:S03]  /*0ec0*/  I2F.RP R6, R9 ;  /* 0x0000000900067306 */ /* 0x000e660000209400 */
[----:B------:R-:W-:Y:S01]  /*0ed0*/  IMAD.IADD R13, R17, 0x1, R12 ;  /* 0x00000001110d7824 */ /* 0x000fe200078e020c */
[----:B------:R-:W-:-:S04]  /*0ee0*/  MOV R12, R16 ;  /* 0x00000010000c7202 */ /* 0x000fc80000000f00 */
[----:B-1----:R-:W1:Y:S02]  /*0ef0*/  MUFU.RCP R6, R6 ;  /* 0x0000000600067308 */ /* 0x002e640000001000 */
[----:B-1----:R-:W-:-:S06]  /*0f00*/  IADD3 R6, PT, PT, R6, 0xffffffe, RZ ;  /* 0x0ffffffe06067810 */ /* 0x002fcc0007ffe0ff */
[----:B------:R-:W1:Y:S02]  /*0f10*/  F2I.FTZ.U32.TRUNC.NTZ R7, R6 ;  /* 0x0000000600077305 */ /* 0x000e64000021f000 */
[----:B-1----:R-:W-:Y:S02]  /*0f20*/  IADD3 R0, PT, PT, RZ, -R7, RZ ;  /* 0x80000007ff007210 */ /* 0x002fe40007ffe0ff */
[----:B------:R-:W-:-:S03]  /*0f30*/  MOV R6, RZ ;  /* 0x000000ff00067202 */ /* 0x000fc60000000f00 */
[----:B------:R-:W-:-:S04]  /*0f40*/  IMAD R0, R0, R9, RZ ;  /* 0x0000000900007224 */ /* 0x000fc800078e02ff */
[----:B------:R-:W-:Y:S02]  /*0f50*/  IMAD.HI.U32 R0, R7, R0, R6 ;  /* 0x0000000007007227 */ /* 0x000fe400078e0006 */
[----:B------:R-:W1:Y:S04]  /*0f60*/  LDC.64 R6, c[0x0][0x3b8] ;  /* 0x0000ee00ff067b82 */ /* 0x000e680000000a00 */
[----:B------:R-:W-:-:S05]  /*0f70*/  IMAD.HI.U32 R0, R0, R2, RZ ;  /* 0x0000000200007227 */ /* 0x000fca00078e00ff */
[----:B------:R-:W-:-:S05]  /*0f80*/  IADD3 R5, PT, PT, -R0, RZ, RZ ;  /* 0x000000ff00057210 */ /* 0x000fca0007ffe1ff */
[C---:B------:R-:W-:Y:S02]  /*0f90*/  IMAD R5, R9.reuse, R5, R2 ;  /* 0x0000000509057224 */ /* 0x040fe400078e0202 */
[----:B------:R-:W2:Y:S03]  /*0fa0*/  LDC.64 R2, c[0x0][0x3a8] ;  /* 0x0000ea00ff027b82 */ /* 0x000ea60000000a00 */
[----:B------:R-:W-:Y:S01]  /*0fb0*/  ISETP.GT.U32.AND P0, PT, R9, R5, PT ;  /* 0x000000050900720c */ /* 0x000fe20003f04070 */
[----:B-1----:R-:W-:-:S04]  /*0fc0*/  IMAD R11, R11, R6, RZ ;  /* 0x000000060b0b7224 */ /* 0x002fc800078e02ff */
[C---:B------:R-:W-:Y:S02]  /*0fd0*/  IMAD R11, R14.reuse, R7, R11 ;  /* 0x000000070e0b7224 */ /* 0x040fe400078e020b */
[----:B------:R-:W-:-:S06]  /*0fe0*/  IMAD.WIDE.U32 R14, R14, R6, RZ ;  /* 0x000000060e0e7225 */ /* 0x000fcc00078e00ff */
[-C--:B------:R-:W-:Y:S02]  /*0ff0*/  @!P0 IADD3 R5, PT, PT, R5, -R9.reuse, RZ ;  /* 0x8000000905058210 */ /* 0x080fe40007ffe0ff */
[----:B------:R-:W-:Y:S02]  /*1000*/  @!P0 IADD3 R0, PT, PT, R0, 0x1, RZ ;  /* 0x0000000100008810 */ /* 0x000fe40007ffe0ff */
[----:B------:R-:W-:Y:S02]  /*1010*/  ISETP.GE.U32.AND P2, PT, R5, R9, PT ;  /* 0x000000090500720c */ /* 0x000fe40003f46070 */
[----:B------:R-:W-:Y:S01]  /*1020*/  IADD3 R15, PT, PT, R15, R11, RZ ;  /* 0x0000000b0f0f7210 */ /* 0x000fe20007ffe0ff */
[----:B--2---:R-:W-:Y:S01]  /*1030*/  IMAD R9, R10, R2, RZ ;  /* 0x000000020a097224 */ /* 0x004fe200078e02ff */
[----:B------:R-:W-:Y:S01]  /*1040*/  LOP3.LUT R5, R18, R8, RZ, 0x3c, !PT ;  /* 0x0000000812057212 */ /* 0x000fe200078e3cff */
[----:B---3--:R-:W-:Y:S01]  /*1050*/  IMAD R10, R10, UR16, RZ ;  /* 0x000000100a0a7c24 */ /* 0x008fe2000f8e02ff */
[----:B------:R-:W-:Y:S01]  /*1060*/  ISETP.NE.AND P0, PT, R8, RZ, PT ;  /* 0x000000ff0800720c */ /* 0x000fe20003f05270 */
[C---:B------:R-:W-:Y:S01]  /*1070*/  IMAD R9, R4.reuse, R3, R9 ;  /* 0x0000000304097224 */ /* 0x040fe200078e0209 */
[----:B------:R-:W-:Y:S01]  /*1080*/  ISETP.GE.AND P1, PT, R5, RZ, PT ;  /* 0x000000ff0500720c */ /* 0x000fe20003f26270 */
[----:B------:R-:W-:-:S02]  /*1090*/  IMAD R10, R4, UR17, R10 ;  /* 0x00000011040a7c24 */ /* 0x000fc4000f8e020a */
[----:B------:R-:W-:Y:S02]  /*10a0*/  IMAD.WIDE.U32 R14, R4, UR16, R14 ;  /* 0x00000010040e7c25 */ /* 0x000fe4000f8e000e */
[----:B------:R-:W-:Y:S02]  /*10b0*/  @P2 IADD3 R0, PT, PT, R0, 0x1, RZ ;  /* 0x0000000100002810 */ /* 0x000fe40007ffe0ff */
[----:B------:R-:W-:Y:S02]  /*10c0*/  IMAD.WIDE.U32 R12, R4, R2, R12 ;  /* 0x00000002040c7225 */ /* 0x000fe400078e000c */
[----:B------:R-:W1:Y:S02]  /*10d0*/  LDC.64 R4, c[0x0][0x3d0] ;  /* 0x0000f400ff047b82 */ /* 0x000e640000000a00 */
[----:B------:R-:W-:Y:S01]  /*10e0*/  IMAD.IADD R11, R15, 0x1, R10 ;  /* 0x000000010f0b7824 */ /* 0x000fe200078e020a */
[----:B------:R-:W-:Y:S02]  /*10f0*/  IADD3 R13, PT, PT, R13, R9, RZ ;  /* 0x000000090d0d7210 */ /* 0x000fe40007ffe0ff */
[----:B------:R-:W-:-:S02]  /*1100*/  LEA R9, R112, 0xffffff80, 0x7 ;  /* 0xffffff8070097811 */ /* 0x000fc400078e38ff */
[----:B------:R-:W-:Y:S01]  /*1110*/  MOV R10, R14 ;  /* 0x0000000e000a7202 */ /* 0x000fe20000000f00 */
[----:B------:R-:W2:Y:S01]  /*1120*/  LDC.64 R2, c[0x0][0x3d8] ;  /* 0x0000f600ff027b82 */ /* 0x000ea20000000a00 */
[----:B------:R-:W-:Y:S01]  /*1130*/  @!P1 IADD3 R0, PT, PT, -R0, RZ, RZ ;  /* 0x000000ff00009210 */ /* 0x000fe20007ffe1ff */
[----:B------:R-:W-:Y:S01]  /*1140*/  IMAD.WIDE.U32 R12, R9, UR6, R12 ;  /* 0x00000006090c7c25 */ /* 0x000fe2000f8e000c */
[----:B------:R-:W-:-:S03]  /*1150*/  @!P0 LOP3.LUT R0, RZ, R8, RZ, 0x33, !PT ;  /* 0x00000008ff008212 */ /* 0x000fc600078e33ff */
[C---:B------:R-:W-:Y:S02]  /*1160*/  IMAD R8, R9.reuse, R7, RZ ;  /* 0x0000000709087224 */ /* 0x040fe400078e02ff */
[----:B------:R-:W-:-:S04]  /*1170*/  IMAD.WIDE.U32 R10, R9, R6, R10 ;  /* 0x00000006090a7225 */ /* 0x000fc800078e000a */
[----:B------:R-:W-:Y:S01]  /*1180*/  IMAD R9, R9, UR7, RZ ;  /* 0x0000000709097c24 */ /* 0x000fe2000f8e02ff */
[----:B------:R-:W-:Y:S02]  /*1190*/  IADD3 R11, PT, PT, R11, R8, RZ ;  /* 0x000000080b0b7210 */ /* 0x000fe40007ffe0ff */
[----:B------:R-:W-:Y:S01]  /*11a0*/  SHF.R.S32.HI R8, RZ, 0x1f, R0 ;  /* 0x0000001fff087819 */ /* 0x000fe20000011400 */
[----:B------:R-:W-:Y:S02]  /*11b0*/  IMAD.IADD R13, R13, 0x1, R9 ;  /* 0x000000010d0d7824 */ /* 0x000fe400078e0209 */
[----:B-1----:R-:W-:-:S04]  /*11c0*/  IMAD.WIDE.U32 R10, R0, R4, R10 ;  /* 0x00000004000a7225 */ /* 0x002fc800078e000a */
        /* <DEDUP_REMOVED lines=9> */
.L_x_5527:
[----:B------:R-:W1:Y:S01]  /*1260*/  LDCU.128 UR12, c[0x0][0x390] ;  /* 0x00007200ff0c77ac */ /* 0x000e620008000c00 */
[----:B------:R-:W-:Y:S01]  /*1270*/  IMAD.SHL.U32 R0, R120, 0x8, RZ ;  /* 0x0000000878007824 */ /* 0x000fe200078e00ff */
[----:B------:R-:W-:Y:S01]  /*1280*/  SHF.R.U32.HI R4, RZ, 0x3, R120 ;  /* 0x00000003ff047819 */ /* 0x000fe20000011678 */
[----:B------:R-:W-:Y:S01]  /*1290*/  IMAD.MOV.U32 R23, RZ, RZ, RZ ;  /* 0x000000ffff177224 */ /* 0x000fe200078e00ff */
[----:B------:R-:W2:Y:S01]  /*12a0*/  LDCU.64 UR20, c[0x0][0x3b0] ;  /* 0x00007600ff1477ac */ /* 0x000ea20008000a00 */
[----:B------:R-:W-:Y:S01]  /*12b0*/  IMAD.MOV.U32 R5, RZ, RZ, RZ ;  /* 0x000000ffff057224 */ /* 0x000fe200078e00ff */
[----:B------:R-:W-:Y:S01]  /*12c0*/  LOP3.LUT R22, R0, 0x38, RZ, 0xc0, !PT ;  /* 0x0000003800167812 */ /* 0x000fe200078ec0ff */
[----:B------:R-:W3:Y:S01]  /*12d0*/  S2UR UR5, SR_CgaCtaId ;  /* 0x00000000000579c3 */ /* 0x000ee20000008800 */
[----:B------:R-:W4:Y:S01]  /*12e0*/  LDCU.64 UR22, c[0x0][0x3c8] ;  /* 0x00007900ff1677ac */ /* 0x000f220008000a00 */
[----:B------:R-:W-:Y:S01]  /*12f0*/  IMAD.WIDE.U32 R20, R20, 0x40, R4 ;  /* 0x0000004014147825 */ /* 0x000fe200078e0004 */
[----:B------:R-:W-:Y:S01]  /*1300*/  IADD3 R14, P0, PT, R22, R8, RZ ;  /* 0x00000008160e7210 */ /* 0x000fe20007f1e0ff */
[----:B------:R-:W5:Y:S02]  /*1310*/  LDCU.128 UR8, c[0x0][0x380] ;  /* 0x00007000ff0877ac */ /* 0x000f640008000c00 */
[----:B------:R-:W-:Y:S01]  /*1320*/  IMAD.SHL.U32 R113, R6, 0x20, RZ ;  /* 0x0000002006717824 */ /* 0x000fe200078e00ff */
[----:B------:R-:W-:Y:S01]  /*1330*/  IADD3 R10, P4, PT, R22, R10, RZ ;  /* 0x0000000a160a7210 */ /* 0x000fe20007f9e0ff */
[----:B------:R-:W-:Y:S01]  /*1340*/  IMAD.X R15, RZ, RZ, R2, P0 ;  /* 0x000000ffff0f7224 */ /* 0x000fe200000e0602 */
[----:B------:R-:W-:Y:S01]  /*1350*/  SHF.R.U32.HI R121, RZ, 0x1, R120 ;  /* 0x00000001ff797819 */ /* 0x000fe20000011678 */
[----:B------:R-:W-:Y:S01]  /*1360*/  IMAD.SHL.U32 R149, R120, 0x20, RZ ;  /* 0x0000002078957824 */ /* 0x000fe200078e00ff */
[----:B------:R-:W-:Y:S01]  /*1370*/  LEA R157, R112, 0xffffff80, 0x7 ;  /* 0xffffff80709d7811 */ /* 0x000fe200078e38ff */
[----:B-1----:R-:W-:Y:S01]  /*1380*/  IMAD.WIDE.U32 R12, R154, UR14, R22 ;  /* 0x0000000e9a0c7c25 */ /* 0x002fe2000f8e0016 */
[----:B--2---:R-:W-:-:S03]  /*1390*/  USHF.L.U64.HI UR4, UR20, 0x4, UR21 ;  /* 0x0000000414047899 */ /* 0x004fc60008010215 */
[----:B------:R-:W-:Y:S01]  /*13a0*/  IMAD R13, R154, UR15, R13 ;  /* 0x0000000f9a0d7c24 */ /* 0x000fe2000f8e020d */
[----:B------:R-:W-:Y:S01]  /*13b0*/  USHF.L.U32 UR14, UR20, 0x4, URZ ;  /* 0x00000004140e7899 */ /* 0x000fe200080006ff */
[----:B------:R-:W-:Y:S01]  /*13c0*/  IMAD.WIDE.U32 R14, R4, R6, R14 ;  /* 0x00000006040e7225 */ /* 0x000fe200078e000e */
[----:B------:R-:W-:Y:S02]  /*13d0*/  USHF.L.U32 UR26, UR20, 0x5, URZ ;  /* 0x00000005141a7899 */ /* 0x000fe400080006ff */
[----:B------:R-:W-:Y:S01]  /*13e0*/  USHF.L.U64.HI UR15, UR20, 0x5, UR21 ;  /* 0x00000005140f7899 */ /* 0x000fe20008010215 */
[----:B------:R-:W-:Y:S01]  /*13f0*/  IMAD.U32 R9, RZ, RZ, UR4 ;  /* 0x00000004ff097e24 */ /* 0x000fe2000f8e00ff */
[----:B-----5:R-:W-:Y:S01]  /*1400*/  LEA R151, P0, R14, UR10, 0x1 ;  /* 0x0000000a0e977c11 */ /* 0x020fe2000f8008ff */
[----:B------:R-:W-:Y:S02]  /*1410*/  IMAD.U32 R8, RZ, RZ, UR14 ;  /* 0x0000000eff087e24 */ /* 0x000fe4000f8e00ff */
[----:B------:R-:W-:-:S02]  /*1420*/  IMAD.U32 R16, RZ, RZ, UR26 ;  /* 0x0000001aff107e24 */ /* 0x000fc4000f8e00ff */
[----:B------:R-:W-:Y:S02]  /*1430*/  IMAD.U32 R17, RZ, RZ, UR15 ;  /* 0x0000000fff117e24 */ /* 0x000fe4000f8e00ff */
[----:B------:R-:W-:Y:S02]  /*1440*/  IMAD R2, R21, UR20, RZ ;  /* 0x0000001415027c24 */ /* 0x000fe4000f8e02ff */
[----:B------:R-:W-:Y:S02]  /*1450*/  IMAD R150, R4, R7, R15 ;  /* 0x0000000704967224 */ /* 0x000fe400078e020f */
[----:B------:R-:W-:-:S03]  /*1460*/  IMAD.WIDE.U32 R8, R20, UR20, R8 ;  /* 0x0000001414087c25 */ /* 0x000fc6000f8e0008 */
[----:B------:R-:W-:Y:S01]  /*1470*/  LEA.HI.X R150, R14, UR11, R150, 0x1, P0 ;  /* 0x0000000b0e967c11 */ /* 0x000fe200080f0c96 */
[----:B----4-:R-:W-:-:S04]  /*1480*/  IMAD.WIDE.U32 R12, R18, UR22, R12 ;  /* 0x00000016120c7c25 */ /* 0x010fc8000f8e000c */
[----:B------:R-:W-:Y:S01]  /*1490*/  IMAD.WIDE.U32 R16, R20, UR20, R16 ;  /* 0x0000001414107c25 */ /* 0x000fe2000f8e0010 */
[----:B------:R-:W-:-:S03]  /*14a0*/  IADD3 R11, P3, PT, R12, R8, RZ ;  /* 0x000000080c0b7210 */ /* 0x000fc60007f7e0ff */
[----:B------:R-:W-:Y:S01]  /*14b0*/  IMAD R2, R20, UR21, R2 ;  /* 0x0000001514027c24 */ /* 0x000fe2000f8e0202 */
[----:B------:R-:W-:Y:S01]  /*14c0*/  IADD3 R14, P2, PT, R12, R16, RZ ;  /* 0x000000100c0e7210 */ /* 0x000fe20007f5e0ff */
[----:B------:R-:W-:Y:S01]  /*14d0*/  IMAD R19, R18, UR23, R13 ;  /* 0x0000001712137c24 */ /* 0x000fe2000f8e020d */
[----:B------:R-:W-:Y:S01]  /*14e0*/  IADD3 R8, P1, P0, R12, UR14, R16 ;  /* 0x0000000e0c087c10 */ /* 0x000fe2000f83e010 */
[----:B------:R-:W-:Y:S02]  /*14f0*/  IMAD.IADD R5, R2, 0x1, R17 ;  /* 0x0000000102057824 */ /* 0x000fe400078e0211 */
[----:B------:R-:W-:Y:S01]  /*1500*/  IMAD.MOV.U32 R18, RZ, RZ, R12 ;  /* 0x000000ffff127224 */ /* 0x000fe200078e000c */
[----:B------:R-:W-:Y:S01]  /*1510*/  IADD3.X R9, PT, PT, R19, R2, R9, P3, !PT ;  /* 0x0000000213097210 */ /* 0x000fe20001ffe409 */
[----:B------:R-:W-:Y:S01]  /*1520*/  IMAD.X R13, R5, 0x1, R19, P2 ;  /* 0x00000001050d7824 */ /* 0x000fe200010e0613 */
[----:B------:R-:W-:Y:S01]  /*1530*/  LEA R16, P3, R11, UR8, 0x1 ;  /* 0x000000080b107c11 */ /* 0x000fe2000f8608ff */
[----:B------:R-:W-:Y:S01]  /*1540*/  IMAD.MOV.U32 R158, RZ, RZ, R115 ;  /* 0x000000ffff9e7224 */ /* 0x000fe200078e0073 */
[----:B------:R-:W-:Y:S01]  /*1550*/  IADD3.X R5, PT, PT, R19, UR4, R5, P1, P0 ;  /* 0x0000000413057c10 */ /* 0x000fe20008fe0405 */
[----:B------:R-:W-:Y:S01]  /*1560*/  IMAD.WIDE.U32 R18, R20, UR20, R18 ;  /* 0x0000001414127c25 */ /* 0x000fe2000f8e0012 */
[----:B------:R-:W-:Y:S01]  /*1570*/  LEA R12, P2, R14, UR8, 0x1 ;  /* 0x000000080e0c7c11 */ /* 0x000fe2000f8408ff */
[----:B------:R-:W-:Y:S01]  /*1580*/  UMOV UR4, 0x400 ;  /* 0x0000040000047882 */ /* 0x000fe20000000000 */
[----:B------:R-:W-:Y:S01]  /*1590*/  LEA.HI.X R17, R11, UR9, R9, 0x1, P3 ;  /* 0x000000090b117c11 */ /* 0x000fe200098f0c09 */
[----:B------:R-:W-:Y:S01]  /*15a0*/  IMAD.IADD R11, R19, 0x1, R2 ;  /* 0x00000001130b7824 */ /* 0x000fe200078e0202 */
[----:B------:R-:W-:Y:S01]  /*15b0*/  LOP3.LUT R9, R0, 0x1f8, RZ, 0xc0, !PT ;  /* 0x000001f800097812 */ /* 0x000fe200078ec0ff */
[----:B---3--:R-:W-:Y:S01]  /*15c0*/  ULEA UR5, UR5, UR4, 0x18 ;  /* 0x0000000405057291 */ /* 0x008fe2000f8ec0ff */
[----:B------:R-:W-:Y:S01]  /*15d0*/  SHF.L.U64.HI R2, R6, 0x5, R7 ;  /* 0x0000000506027819 */ /* 0x000fe20000010207 */
[----:B------:R-:W-:Y:S01]  /*15e0*/  USHF.L.U32 UR4, UR6, 0x5, URZ ;  /* 0x0000000506047899 */ /* 0x000fe200080006ff */
[----:B------:R-:W-:Y:S01]  /*15f0*/  IADD3 R20, P0, PT, R113, R151, RZ ;  /* 0x0000009771147210 */ /* 0x000fe20007f1e0ff */
[----:B------:R-:W-:Y:S01]  /*1600*/  IMAD.MOV.U32 R159, RZ, RZ, R114 ;  /* 0x000000ffff9f7224 */ /* 0x000fe200078e0072 */
[----:B------:R-:W-:-:S02]  /*1610*/  LEA.HI.X R13, R14, UR9, R13, 0x1, P2 ;  /* 0x000000090e0d7c11 */ /* 0x000fc400090f0c0d */
[----:B------:R-:W-:Y:S01]  /*1620*/  LOP3.LUT R9, R9, 0x38, R120, 0x78, !PT ;  /* 0x0000003809097812 */ /* 0x000fe200078e7878 */
[----:B------:R-:W-:Y:S01]  /*1630*/  IMAD.X R21, R2, 0x1, R150, P0 ;  /* 0x0000000102157824 */ /* 0x000fe200000e0696 */
[C---:B------:R-:W-:Y:S02]  /*1640*/  LEA R14, P1, R18.reuse, UR8, 0x1 ;  /* 0x00000008120e7c11 */ /* 0x040fe4000f8208ff */
[----:B------:R-:W-:Y:S02]  /*1650*/  LOP3.LUT R9, R9, 0x1e00, R0, 0xf8, !PT ;  /* 0x00001e0009097812 */ /* 0x000fe400078ef800 */
[----:B------:R-:W-:Y:S01]  /*1660*/  LEA.HI.X R15, R18, UR9, R11, 0x1, P1 ;  /* 0x00000009120f7c11 */ /* 0x000fe200088f0c0b */
[----:B------:R-:W-:Y:S01]  /*1670*/  IMAD.X R11, RZ, RZ, R3, P4 ;  /* 0x000000ffff0b7224 */ /* 0x000fe200020e0603 */
[-C--:B------:R-:W-:Y:S02]  /*1680*/  IADD3 R22, P0, PT, R20, R113.reuse, RZ ;  /* 0x0000007114167210 */ /* 0x080fe40007f1e0ff */
[----:B------:R-:W-:Y:S01]  /*1690*/  LEA R18, P1, R8, UR8, 0x1 ;  /* 0x0000000808127c11 */ /* 0x000fe2000f8208ff */
[----:B------:R-:W-:Y:S01]  /*16a0*/  IMAD.WIDE.U32 R10, R4, UR6, R10 ;  /* 0x00000006040a7c25 */ /* 0x000fe2000f8e000a */
[----:B------:R-:W-:Y:S01]  /*16b0*/  LEA R155, R9, UR5, 0x1 ;  /* 0x00000005099b7c11 */ /* 0x000fe2000f8e08ff */
[----:B------:R-:W-:Y:S01]  /*16c0*/  USHF.L.U64.HI UR6, UR6, 0x5, UR7 ;  /* 0x0000000506067899 */ /* 0x000fe20008010207 */
[----:B------:R-:W-:Y:S01]  /*16d0*/  LEA.HI.X R19, R8, UR9, R5, 0x1, P1 ;  /* 0x0000000908137c11 */ /* 0x000fe200088f0c05 */
[----:B------:R-:W-:Y:S01]  /*16e0*/  IMAD.X R23, R21, 0x1, R2, P0 ;  /* 0x0000000115177824 */ /* 0x000fe200000e0602 */
[----:B------:R-:W-:Y:S01]  /*16f0*/  IADD3 R8, P0, PT, R22, R113, RZ ;  /* 0x0000007116087210 */ /* 0x000fe20007f1e0ff */
[----:B------:R-:W-:Y:S01]  /*1700*/  @!PT LDS RZ, [RZ] ;  /* 0x00000000fffff984 */ /* 0x000fe20000000800 */
[----:B------:R-:W-:Y:S01]  /*1710*/  @!PT LDS RZ, [RZ] ;  /* 0x00000000fffff984 */ /* 0x000fe20000000800 */
[----:B------:R-:W-:Y:S01]  /*1720*/  @!PT LDS RZ, [RZ] ;  /* 0x00000000fffff984 */ /* 0x000fe20000000800 */
[----:B------:R1:W-:Y:S01]  /*1730*/  LDGSTS.E.BYPASS.LTC128B.128 [R155], desc[UR24][R14.64] ;  /* 0x000000000e9b7fae */ /* 0x0003e2000b981a18 */
[----:B------:R-:W-:-:S02]  /*1740*/  IMAD R4, R4, UR7, R11 ;  /* 0x0000000704047c24 */ /* 0x000fc4000f8e020b */
[----:B------:R-:W-:Y:S01]  /*1750*/  IMAD.SHL.U32 R5, R120, 0x40, RZ ;  /* 0x0000004078057824 */ /* 0x000fe200078e00ff */
[----:B------:R-:W-:Y:S01]  /*1760*/  LDGSTS.E.BYPASS.LTC128B.128 [R155+0x800], desc[UR24][R16.64] ;  /* 0x00800000109b7fae */ /* 0x000fe2000b981a18 */
[----:B------:R-:W-:-:S03]  /*1770*/  IMAD.X R9, R23, 0x1, R2, P0 ;  /* 0x0000000117097824 */ /* 0x000fc600000e0602 */
[----:B------:R2:W-:Y:S01]  /*1780*/  LDGSTS.E.BYPASS.LTC128B.128 [R155+0x1000], desc[UR24][R12.64] ;  /* 0x010000000c9b7fae */ /* 0x0005e2000b981a18 */
[C---:B------:R-:W-:Y:S02]  /*1790*/  LOP3.LUT R116, R5.reuse, 0x1c0, RZ, 0xc0, !PT ;  /* 0x000001c005747812 */ /* 0x040fe400078ec0ff */
[----:B------:R-:W-:Y:S01]  /*17a0*/  LOP3.LUT R3, R5, 0x200, RZ, 0xc0, !PT ;  /* 0x0000020005037812 */ /* 0x000fe200078ec0ff */
[----:B------:R-:W-:Y:S01]  /*17b0*/  LDGSTS.E.BYPASS.LTC128B.128 [R155+0x1800], desc[UR24][R18.64] ;  /* 0x01800000129b7fae */ /* 0x000fe2000b981a18 */
[----:B------:R-:W-:Y:S02]  /*17c0*/  LOP3.LUT R116, R116, 0x38, R0, 0xf8, !PT ;  /* 0x0000003874747812 */ /* 0x000fe400078ef800 */
[----:B------:R-:W-:Y:S01]  /*17d0*/  LOP3.LUT R149, R3, 0x7c00, R149, 0xf8, !PT ;  /* 0x00007c0003957812 */ /* 0x000fe200078ef895 */
[----:B------:R-:W-:Y:S01]  /*17e0*/  IMAD.MOV.U32 R3, RZ, RZ, 0x20 ;  /* 0x00000020ff037424 */ /* 0x000fe200078e00ff */
[C---:B------:R-:W-:Y:S02]  /*17f0*/  LOP3.LUT R0, R116.reuse, 0x8, R120, 0x78, !PT ;  /* 0x0000000874007812 */ /* 0x040fe400078e7878 */
[----:B------:R-:W-:-:S02]  /*1800*/  LOP3.LUT R116, R116, 0x8, R121, 0x78, !PT ;  /* 0x0000000874747812 */ /* 0x000fc400078e7879 */
[----:B------:R-:W-:Y:S02]  /*1810*/  LOP3.LUT R148, R5, 0x400, RZ, 0xc0, !PT ;  /* 0x0000040005947812 */ /* 0x000fe400078ec0ff */
[----:B------:R-:W-:Y:S02]  /*1820*/  LOP3.LUT R149, R149, R116, RZ, 0xfc, !PT ;  /* 0x0000007495957212 */ /* 0x000fe400078efcff */
[----:B------:R-:W-:Y:S01]  /*1830*/  LOP3.LUT R121, R121, 0x1f0, RZ, 0xc0, !PT ;  /* 0x000001f079797812 */ /* 0x000fe200078ec0ff */
[----:B------:R-:W-:Y:S01]  /*1840*/  IMAD R148, R0, 0x2, R148 ;  /* 0x0000000200947824 */ /* 0x000fe200078e0294 */
[----:B------:R-:W-:Y:S01]  /*1850*/  LEA R149, R149, UR5, 0x1 ;  /* 0x0000000595957c11 */ /* 0x000fe2000f8e08ff */
[----:B-1----:R-:W-:Y:S01]  /*1860*/  IMAD.MOV.U32 R14, RZ, RZ, R151 ;  /* 0x000000ffff0e7224 */ /* 0x002fe200078e0097 */
[----:B------:R-:W-:Y:S01]  /*1870*/  IADD3 R121, PT, PT, R121, 0x1, R156 ;  /* 0x0000000179797810 */ /* 0x000fe20007ffe09c */
[----:B------:R-:W-:Y:S01]  /*1880*/  IMAD.MOV.U32 R15, RZ, RZ, R150 ;  /* 0x000000ffff0f7224 */ /* 0x000fe200078e0096 */
[----:B------:R-:W-:Y:S01]  /*1890*/  LOP3.LUT R5, R116, 0x200, R5, 0xf8, !PT ;  /* 0x0000020074057812 */ /* 0x000fe200078ef805 */
[----:B------:R-:W-:Y:S01]  /*18a0*/  VIADD R0, R148, UR5 ;  /* 0x0000000594007c36 */ /* 0x000fe20008000000 */
[----:B--2---:R-:W-:-:S02]  /*18b0*/  IADD3 R12, P0, PT, R8, R113, RZ ;  /* 0x00000071080c7210 */ /* 0x004fc40007f1e0ff */
[----:B------:R1:W-:Y:S03]  /*18c0*/  LDGSTS.E.BYPASS.LTC128B.128 [R155+0x2000], desc[UR24][R14.64] ;  /* 0x020000000e9b7fae */ /* 0x0003e6000b981a18 */
[----:B------:R-:W-:Y:S01]  /*18d0*/  IMAD.X R13, R9, 0x1, R2, P0 ;  /* 0x00000001090d7824 */ /* 0x000fe200000e0602 */
[----:B------:R-:W-:Y:S04]  /*18e0*/  LDGSTS.E.BYPASS.LTC128B.128 [R155+0x2800], desc[UR24][R20.64] ;  /* 0x02800000149b7fae */ /* 0x000fe8000b981a18 */
[----:B------:R-:W-:Y:S04]  /*18f0*/  LDGSTS.E.BYPASS.LTC128B.128 [R155+0x3000], desc[UR24][R22.64] ;  /* 0x03000000169b7fae */ /* 0x000fe8000b981a18 */
[----:B------:R2:W-:Y:S04]  /*1900*/  LDGSTS.E.BYPASS.LTC128B.128 [R155+0x3800], desc[UR24][R8.64] ;  /* 0x03800000089b7fae */ /* 0x0005e8000b981a18 */
[----:B------:R3:W-:Y:S01]  /*1910*/  LDGSTS.E.BYPASS.LTC128B.128 [R155+0x4000], desc[UR24][R12.64] ;  /* 0x040000000c9b7fae */ /* 0x0007e2000b981a18 */
[----:B-1----:R-:W-:-:S05]  /*1920*/  IADD3 R14, P0, PT, R12, R113, RZ ;  /* 0x000000710c0e7210 */ /* 0x002fca0007f1e0ff */
[----:B------:R-:W-:Y:S01]  /*1930*/  IMAD.X R15, R13, 0x1, R2, P0 ;  /* 0x000000010d0f7824 */ /* 0x000fe200000e0602 */
[----:B------:R-:W-:-:S04]  /*1940*/  IADD3 R16, P0, PT, R14, R113, RZ ;  /* 0x000000710e107210 */ /* 0x000fc80007f1e0ff */
[----:B------:R1:W-:Y:S01]  /*1950*/  LDGSTS.E.BYPASS.LTC128B.128 [R155+0x4800], desc[UR24][R14.64] ;  /* 0x048000000e9b7fae */ /* 0x0003e2000b981a18 */
[----:B------:R-:W-:Y:S01]  /*1960*/  IMAD.X R17, R15, 0x1, R2, P0 ;  /* 0x000000010f117824 */ /* 0x000fe200000e0602 */
[----:B--2---:R-:W-:-:S04]  /*1970*/  IADD3 R8, P0, PT, R16, R113, RZ ;  /* 0x0000007110087210 */ /* 0x004fc80007f1e0ff */
[----:B------:R-:W-:Y:S01]  /*1980*/  LDGSTS.E.BYPASS.LTC128B.128 [R155+0x5000], desc[UR24][R16.64] ;  /* 0x05000000109b7fae */ /* 0x000fe2000b981a18 */
[----:B------:R-:W-:Y:S01]  /*1990*/  IMAD.X R9, R17, 0x1, R2, P0 ;  /* 0x0000000111097824 */ /* 0x000fe200000e0602 */
[----:B------:R-:W-:-:S04]  /*19a0*/  LEA R153, P0, R10, UR12, 0x1 ;  /* 0x0000000c0a997c11 */ /* 0x000fc8000f8008ff */
[----:B------:R2:W-:Y:S01]  /*19b0*/  LDGSTS.E.BYPASS.LTC128B.128 [R155+0x5800], desc[UR24][R8.64] ;  /* 0x05800000089b7fae */ /* 0x0005e2000b981a18 */
[----:B------:R-:W-:Y:S01]  /*19c0*/  LEA.HI.X R152, R10, UR13, R4, 0x1, P0 ;  /* 0x0000000d0a987c11 */ /* 0x000fe200080f0c04 */
[----:B------:R-:W-:Y:S01]  /*19d0*/  IMAD.MOV.U32 R4, RZ, RZ, 0x40 ;  /* 0x00000040ff047424 */ /* 0x000fe200078e00ff */
[----:B---3--:R-:W-:Y:S01]  /*19e0*/  IADD3 R12, P0, PT, R153, UR4, RZ ;  /* 0x00000004990c7c10 */ /* 0x008fe2000ff1e0ff */
[----:B------:R-:W0:Y:S03]  /*19f0*/  LDGDEPBAR ;  /* 0x00000000000079af */ /* 0x000e260000000000 */
[----:B------:R-:W-:Y:S02]  /*1a00*/  IADD3.X R13, PT, PT, R152, UR6, RZ, P0, !PT ;  /* 0x00000006980d7c10 */ /* 0x000fe400087fe4ff */
[----:B------:R-:W-:-:S04]  /*1a10*/  IADD3 R10, P0, PT, R12, UR4, RZ ;  /* 0x000000040c0a7c10 */ /* 0x000fc8000ff1e0ff */
[----:B------:R-:W-:Y:S01]  /*1a20*/  IADD3.X R11, PT, PT, R13, UR6, RZ, P0, !PT ;  /* 0x000000060d0b7c10 */ /* 0x000fe200087fe4ff */
[----:B-1----:R-:W-:Y:S02]  /*1a30*/  IMAD.MOV.U32 R14, RZ, RZ, R153 ;  /* 0x000000ffff0e7224 */ /* 0x002fe400078e0099 */
[----:B------:R-:W-:Y:S01]  /*1a40*/  IMAD.MOV.U32 R15, RZ, RZ, R152 ;  /* 0x000000ffff0f7224 */ /* 0x000fe200078e0098 */
[----:B--2---:R-:W-:Y:S01]  /*1a50*/  IADD3 R8, P0, PT, R10, UR4, RZ ;  /* 0x000000040a087c10 */ /* 0x004fe2000ff1e0ff */
[----:B------:R-:W-:-:S04]  /*1a60*/  DEPBAR.LE SB0, 0x0 ;  /* 0x000080000000791a */ /* 0x000fc80000000000 */
[----:B------:R-:W-:Y:S01]  /*1a70*/  BAR.SYNC.DEFER_BLOCKING 0x0 ;  /* 0x0000000000007b1d */ /* 0x000fe20000010000 */
[----:B------:R-:W-:-:S05]  /*1a80*/  IADD3.X R9, PT, PT, R11, UR6, RZ, P0, !PT ;  /* 0x000000060b097c10 */ /* 0x000fca00087fe4ff */
[----:B------:R-:W-:Y:S01]  /*1a90*/  @!PT LDS RZ, [RZ] ;  /* 0x00000000fffff984 */ /* 0x000fe20000000800 */
[----:B------:R-:W-:Y:S01]  /*1aa0*/  @!PT LDS RZ, [RZ] ;  /* 0x00000000fffff984 */ /* 0x000fe20000000800 */
[----:B------:R-:W-:Y:S01]  /*1ab0*/  @!PT LDS RZ, [RZ] ;  /* 0x00000000fffff984 */ /* 0x000fe20000000800 */
[----:B------:R1:W-:Y:S04]  /*1ac0*/  LDGSTS.E.BYPASS.LTC128B.128 [R155+0x6000], desc[UR24][R14.64] ;  /* 0x060000000e9b7fae */ /* 0x0003e8000b981a18 */
[----:B------:R2:W-:Y:S04]  /*1ad0*/  LDGSTS.E.BYPASS.LTC128B.128 [R155+0x6800], desc[UR24][R12.64] ;  /* 0x068000000c9b7fae */ /* 0x0005e8000b981a18 */
[----:B------:R3:W-:Y:S04]  /*1ae0*/  LDGSTS.E.BYPASS.LTC128B.128 [R155+0x7000], desc[UR24][R10.64] ;  /* 0x070000000a9b7fae */ /* 0x0007e8000b981a18 */
[----:B------:R4:W-:Y:S01]  /*1af0*/  LDGSTS.E.BYPASS.LTC128B.128 [R155+0x7800], desc[UR24][R8.64] ;  /* 0x07800000089b7fae */ /* 0x0009e2000b981a18 */
        /* <DEDUP_REMOVED lines=11> */
[----:B------:R-:W-:-:S03]  /*1bb0*/  R2P PR, R120, 0x6 ;  /* 0x0000000678007804 */ /* 0x000fc60000000000 */
[----:B------:R2:W-:Y:S02]  /*1bc0*/  LDGSTS.E.BYPASS.LTC128B.128 [R155+0x9800], desc[UR24][R8.64] ;  /* 0x09800000089b7fae */ /* 0x0005e4000b981a18 */
[----:B------:R-:W-:Y:S02]  /*1bd0*/  SEL R3, R3, 0xffffffe0, !P1 ;  /* 0xffffffe003037807 */ /* 0x000fe40004800000 */
[----:B------:R-:W-:Y:S01]  /*1be0*/  LDSM.16.M88.4 R16, [R149] ;  /* 0x000000009510783b */ /* 0x000fe20000000200 */
[----:B------:R-:W-:Y:S02]  /*1bf0*/  SEL R4, R4, 0xffffffc0, !P2 ;  /* 0xffffffc004047807 */ /* 0x000fe40005000000 */
[C-C-:B------:R-:W-:Y:S01]  /*1c00*/  IMAD.IADD R147, R3.reuse, 0x1, R149.reuse ;  /* 0x0000000103937824 */ /* 0x140fe200078e0295 */
[----:B------:R-:W3:Y:S01]  /*1c10*/  LDSM.16.M88.4 R24, [R148+UR5+0x2000] ;  /* 0x002000059418783b */ /* 0x000ee20008000200 */
[C-C-:B------:R-:W-:Y:S02]  /*1c20*/  IMAD.IADD R143, R3.reuse, 0x1, R0.reuse ;  /* 0x00000001038f7824 */ /* 0x140fe400078e0200 */
[C---:B------:R-:W-:Y:S01]  /*1c30*/  IMAD.IADD R146, R4.reuse, 0x1, R149 ;  /* 0x0000000104927824 */ /* 0x040fe200078e0295 */
[----:B------:R-:W4:Y:S01]  /*1c40*/  LDSM.16.M88.4 R60, [R148+UR5+0x4000] ;  /* 0x00400005943c783b */ /* 0x000f220008000200 */
[----:B------:R-:W-:Y:S01]  /*1c50*/  IMAD.IADD R142, R4, 0x1, R0 ;  /* 0x00000001048e7824 */ /* 0x000fe200078e0200 */
[----:B------:R-:W-:Y:S01]  /*1c60*/  SHF.R.U32.HI R0, RZ, 0x2, R120 ;  /* 0x00000002ff007819 */ /* 0x000fe20000011678 */
[C---:B------:R-:W-:Y:S01]  /*1c70*/  IMAD.IADD R145, R3.reuse, 0x1, R146 ;  /* 0x0000000103917824 */ /* 0x040fe200078e0292 */
[----:B------:R-:W2:Y:S01]  /*1c80*/  LDSM.16.M88.4 R84, [R148+UR5+0x2800] ;  /* 0x002800059454783b */ /* 0x000ea20008000200 */
[----:B------:R-:W-:Y:S01]  /*1c90*/  IMAD.IADD R141, R3, 0x1, R142 ;  /* 0x00000001038d7824 */ /* 0x000fe200078e028e */
[----:B------:R-:W-:-:S02]  /*1ca0*/  LOP3.LUT R0, R0, 0x7, RZ, 0xc0, !PT ;  /* 0x0000000700007812 */ /* 0x000fc400078ec0ff */
[----:B------:R-:W5:Y:S02]  /*1cb0*/  LDSM.16.M88.4 R76, [R148+UR5+0x3000] ;  /* 0x00300005944c783b */ /* 0x000f640008000200 */
[----:B------:R-:W-:Y:S02]  /*1cc0*/  IADD3 R119, PT, PT, R121, -R119, R0 ;  /* 0x8000007779777210 */ /* 0x000fe40007ffe000 */
[----:B------:R-:W5:Y:S02]  /*1cd0*/  LDSM.16.M88.4 R68, [R148+UR5+0x3800] ;  /* 0x003800059444783b */ /* 0x000f640008000200 */
[--C-:B------:R-:W-:Y:S02]  /*1ce0*/  IADD3 R119, PT, PT, R119, R117, R118.reuse ;  /* 0x0000007577777210 */ /* 0x100fe40007ffe076 */
[----:B------:R-:W5:Y:S02]  /*1cf0*/  LDSM.16.M88.4 R52, [R148+UR5+0x4800] ;  /* 0x004800059434783b */ /* 0x000f640008000200 */
[----:B------:R-:W-:-:S02]  /*1d00*/  VIADDMNMX R0, R119, 0x8, R118, PT ;  /* 0x0000000877007846 */ /* 0x000fc40003800176 */
[----:B------:R-:W5:Y:S04]  /*1d10*/  LDSM.16.M88.4 R44, [R148+UR5+0x5000] ;  /* 0x00500005942c783b */ /* 0x000f680008000200 */
[----:B------:R-:W5:Y:S04]  /*1d20*/  LDSM.16.M88.4 R20, [R148+UR5+0x5800] ;  /* 0x005800059414783b */ /* 0x000f680008000200 */
[----:B------:R-:W-:Y:S04]  /*1d30*/  LDSM.16.M88.4 R32, [R147] ;  /* 0x000000009320783b */ /* 0x000fe80000000200 */
[----:B-1----:R-:W1:Y:S04]  /*1d40*/  LDSM.16.M88.4 R12, [R143+0x2000] ;  /* 0x002000008f0c783b */ /* 0x002e680000000200 */
[----:B------:R-:W1:Y:S01]  /*1d50*/  LDSM.16.M88.4 R96, [R143+0x4000] ;  /* 0x004000008f60783b */ /* 0x000e620000000200 */
        /* <DEDUP_REMOVED lines=8> */
[----:B------:R-:W4:Y:S01]  /*1de0*/  LDSM.16.M88.4 R36, [R143+0x5800] ;  /* 0x005800008f24783b */ /* 0x000f220000000200 */
[C---:B------:R-:W-:Y:S03]  /*1df0*/  HMMA.16816.F32 R60, R16.reuse, R62, RZ ;  /* 0x0000003e103c723c */ /* 0x040fe600000018ff */
[----:B------:R-:W0:Y:S05]  /*1e00*/  LDGDEPBAR ;  /* 0x00000000000079af */ /* 0x000e2a0000000000 */
[C---:B--2---:R-:W-:Y:S08]  /*1e10*/  HMMA.16816.F32 R8, R16.reuse, R84, RZ ;  /* 0x000000541008723c */ /* 0x044ff000000018ff */
        /* <DEDUP_REMOVED lines=12> */
[C---:B-1----:R-:W-:Y:S08]  /*1ee0*/  HMMA.16816.F32 R28, R32.reuse, R12, R28 ;  /* 0x0000000c201c723c */ /* 0x042ff0000000181c */
[C---:B------:R-:W-:Y:S01]  /*1ef0*/  HMMA.16816.F32 R24, R32.reuse, R14, R24 ;  /* 0x0000000e2018723c */ /* 0x040fe20000001818 */
        /* <DEDUP_REMOVED lines=15> */
[----:B------:R-:W-:Y:S07]  /*1ff0*/  LDSM.16.M88.4 R100, [R142+0x3800] ;  /* 0x003800008e64783b */ /* 0x000fee0000000200 */
[C---:B----4-:R-:W-:Y:S08]  /*2000*/  HMMA.16816.F32 R56, R32.reuse, R92, R56 ;  /* 0x0000005c2038723c */ /* 0x050ff00000001838 */
[C---:B------:R-:W-:Y:S01]  /*2010*/  HMMA.16816.F32 R52, R32.reuse, R94, R52 ;  /* 0x0000005e2034723c */ /* 0x040fe20000001834 */
[----:B------:R-:W4:Y:S07]  /*2020*/  LDSM.16.M88.4 R92, [R142+0x4800] ;  /* 0x004800008e5c783b */ /* 0x000f2e0000000200 */
[C---:B------:R-:W-:Y:S08]  /*2030*/  HMMA.16816.F32 R40, R32.reuse, R36, R40 ;  /* 0x000000242028723c */ /* 0x040ff00000001828 */
[----:B------:R-:W-:Y:S01]  /*2040*/  HMMA.16816.F32 R16, R32, R38, R16 ;  /* 0x000000262010723c */ /* 0x000fe20000001810 */
[----:B------:R-:W-:Y:S04]  /*2050*/  LDSM.16.M88.4 R32, [R141+0x2000] ;  /* 0x002000008d20783b */ /* 0x000fe80000000200 */
[----:B------:R-:W-:Y:S03]  /*2060*/  LDSM.16.M88.4 R36, [R142+0x5800] ;  /* 0x005800008e24783b */ /* 0x000fe60000000200 */
[C---:B-1----:R-:W-:Y:S08]  /*2070*/  HMMA.16816.F32 R28, R20.reuse, R12, R28 ;  /* 0x0000000c141c723c */ /* 0x042ff0000000181c */
[C---:B------:R-:W-:Y:S01]  /*2080*/  HMMA.16816.F32 R24, R20.reuse, R14, R24 ;  /* 0x0000000e1418723c */ /* 0x040fe20000001818 */
[----:B------:R-:W1:Y:S07]  /*2090*/  LDSM.16.M88.4 R12, [R145] ;  /* 0x00000000910c783b */ /* 0x000e6e0000000200 */
[C---:B--2---:R-:W-:Y:S08]  /*20a0*/  HMMA.16816.F32 R64, R20.reuse, R96, R64 ;  /* 0x000000601440723c */ /* 0x044ff00000001840 */
[C---:B------:R-:W-:Y:S01]  /*20b0*/  HMMA.16816.F32 R60, R20.reuse, R98, R60 ;  /* 0x00000062143c723c */ /* 0x040fe2000000183c */
[----:B------:R-:W2:Y:S07]  /*20c0*/  LDSM.16.M88.4 R96, [R141+0x2800] ;  /* 0x002800008d60783b */ /* 0x000eae0000000200 */
[C---:B---3--:R-:W-:Y:S08]  /*20d0*/  HMMA.16816.F32 R48, R20.reuse, R88, R48 ;  /* 0x000000581430723c */ /* 0x048ff00000001830 */
[C---:B------:R-:W-:Y:S01]  /*20e0*/  HMMA.16816.F32 R44, R20.reuse, R90, R44 ;  /* 0x0000005a142c723c */ /* 0x040fe2000000182c */
[----:B------:R-:W3:Y:S07]  /*20f0*/  LDSM.16.M88.4 R88, [R141+0x3000] ;  /* 0x003000008d58783b */ /* 0x000eee0000000200 */
[C---:B-----5:R-:W-:Y:S08]  /*2100*/  HMMA.16816.F32 R8, R20.reuse, R108, R8 ;  /* 0x0000006c1408723c */ /* 0x060ff00000001808 */
[C---:B------:R-:W-:Y:S08]  /*2110*/  HMMA.16816.F32 R84, R20.reuse, R110, R84 ;  /* 0x0000006e1454723c */ /* 0x040ff00000001854 */
[C---:B------:R-:W-:Y:S08]  /*2120*/  HMMA.16816.F32 R80, R20.reuse, R104, R80 ;  /* 0x000000681450723c */ /* 0x040ff00000001850 */
[----:B----4-:R-:W-:Y:S01]  /*2130*/  HMMA.16816.F32 R56, R20, R92, R56 ;  /* 0x0000005c1438723c */ /* 0x010fe20000001838 */
[----:B------:R-:W-:-:S05]  /*2140*/  IMAD.SHL.U32 R92, R120, 0x2, RZ ;  /* 0x00000002785c7824 */ /* 0x000fca00078e00ff */
[----:B------:R-:W-:Y:S02]  /*2150*/  LOP3.LUT R92, R157, 0x6, R92, 0xf8, !PT ;  /* 0x000000069d5c7812 */ /* 0x000fe400078ef85c */
[----:B-1----:R-:W-:Y:S02]  /*2160*/  HMMA.16816.F32 R24, R12, R34, R24 ;  /* 0x000000220c18723c */ /* 0x002fe40000001818 */
[----:B------:R-:W-:-:S06]  /*2170*/  LOP3.LUT R93, R92, 0x10, RZ, 0xfc, !PT ;  /* 0x000000105c5d7812 */ /* 0x000fcc00078efcff */
[C---:B------:R-:W-:Y:S01]  /*2180*/  HMMA.16816.F32 R28, R12.reuse, R32, R28 ;  /* 0x000000200c1c723c */ /* 0x040fe2000000181c */
[C---:B------:R-:W-:Y:S02]  /*2190*/  LOP3.LUT R32, R92.reuse, 0x1, RZ, 0xfc, !PT ;  /* 0x000000015c207812 */ /* 0x040fe400078efcff */
[----:B------:R-:W-:Y:S02]  /*21a0*/  LOP3.LUT R33, R92, 0x8, RZ, 0xfc, !PT ;  /* 0x000000085c217812 */ /* 0x000fe400078efcff */
[-C--:B------:R-:W-:Y:S02]  /*21b0*/  ISETP.GE.AND P3, PT, R32, R0.reuse, PT ;  /* 0x000000002000720c */ /* 0x080fe40003f66270 */
[----:B------:R-:W-:Y:S01]  /*21c0*/  ISETP.GE.AND P2, PT, R33, R0, PT ;  /* 0x000000002100720c */ /* 0x000fe20003f46270 */
[----:B--2---:R-:W-:Y:S01]  /*21d0*/  HMMA.16816.F32 R8, R12, R96, R8 ;  /* 0x000000600c08723c */ /* 0x004fe20000001808 */
[----:B------:R-:W-:-:S07]  /*21e0*/  LOP3.LUT R96, R92, 0x18, RZ, 0xfc, !PT ;  /* 0x000000185c607812 */ /* 0x000fce00078efcff */
[----:B------:R-:W-:Y:S01]  /*21f0*/  HMMA.16816.F32 R40, R20, R36, R40 ;  /* 0x000000241428723c */ /* 0x000fe20000001828 */
[----:B------:R-:W-:Y:S02]  /*2200*/  VIMNMX R36, PT, PT, R119, R118, PT ;  /* 0x0000007677247248 */ /* 0x000fe40003fe0100 */
[----:B------:R-:W-:Y:S02]  /*2210*/  LOP3.LUT R37, R92, 0x9, RZ, 0xfc, !PT ;  /* 0x000000095c257812 */ /* 0x000fe400078efcff */
[-C--:B------:R-:W-:Y:S02]  /*2220*/  ISETP.GE.AND P1, PT, R32, R36.reuse, PT ;  /* 0x000000242000720c */ /* 0x080fe40003f26270 */
[----:B------:R-:W-:Y:S01]  /*2230*/  ISETP.GE.AND P6, PT, R33, R36, PT ;  /* 0x000000242100720c */ /* 0x000fe20003fc6270 */
[----:B------:R-:W-:Y:S01]  /*2240*/  HMMA.16816.F32 R84, R12, R98, R84 ;  /* 0x000000620c54723c */ /* 0x000fe20000001854 */
[----:B------:R-:W1:Y:S01]  /*2250*/  LDSM.16.M88.4 R32, [R141+0x3800] ;  /* 0x003800008d20783b */ /* 0x000e620000000200 */
[----:B------:R-:W-:-:S02]  /*2260*/  ISETP.GE.AND P5, PT, R37, R0, PT ;  /* 0x000000002500720c */ /* 0x000fc40003fa6270 */
[-C--:B------:R-:W-:Y:S02]  /*2270*/  ISETP.GE.AND P4, PT, R93, R36.reuse, PT ;  /* 0x000000245d00720c */ /* 0x080fe40003f86270 */
[----:B------:R-:W-:Y:S02]  /*2280*/  ISETP.GE.AND P0, PT, R37, R36, PT ;  /* 0x000000242500720c */ /* 0x000fe40003f06270 */
[----:B------:R-:W-:Y:S01]  /*2290*/  HMMA.16816.F32 R52, R20, R94, R52 ;  /* 0x0000005e1434723c */ /* 0x000fe20000001834 */
[----:B------:R-:W-:Y:S02]  /*22a0*/  FSEL R95, R24, -INF , !P6 ;  /* 0xff800000185f7808 */ /* 0x000fe40007000000 */
[----:B------:R-:W-:Y:S02]  /*22b0*/  LOP3.LUT R24, R92, 0x19, RZ, 0xfc, !PT ;  /* 0x000000195c187812 */ /* 0x000fe400078efcff */
[----:B------:R-:W-:Y:S02]  /*22c0*/  FSEL R94, R29, -INF , !P1 ;  /* 0xff8000001d5e7808 */ /* 0x000fe40004800000 */
[----:B------:R-:W-:Y:S01]  /*22d0*/  FSEL R98, R8, -INF , !P4 ;  /* 0xff80000008627808 */ /* 0x000fe20006000000 */
[----:B---3--:R-:W-:Y:S01]  /*22e0*/  HMMA.16816.F32 R80, R12, R88, R80 ;  /* 0x000000580c50723c */ /* 0x008fe20000001850 */
[----:B------:R-:W-:-:S02]  /*22f0*/  FSEL R88, R27, -INF , !P5 ;  /* 0xff8000001b587808 */ /* 0x000fc40006800000 */
[----:B------:R-:W-:Y:S02]  /*2300*/  LOP3.LUT R29, R92, 0x11, RZ, 0xfc, !PT ;  /* 0x000000115c1d7812 */ /* 0x000fe400078efcff */
[----:B------:R-:W-:Y:S02]  /*2310*/  FSEL R37, R26, -INF , !P2 ;  /* 0xff8000001a257808 */ /* 0x000fe40005000000 */
[----:B------:R-:W-:Y:S01]  /*2320*/  FSEL R97, R25, -INF , !P0 ;  /* 0xff80000019617808 */ /* 0x000fe20004000000 */
[----:B------:R-:W-:Y:S01]  /*2330*/  HMMA.16816.F32 R76, R20, R106, R76 ;  /* 0x0000006a144c723c */ /* 0x000fe2000000184c */
[C---:B------:R-:W-:Y:S02]  /*2340*/  ISETP.GE.AND P5, PT, R24.reuse, R36, PT ;  /* 0x000000241800720c */ /* 0x040fe40003fa6270 */
[-C--:B------:R-:W-:Y:S02]  /*2350*/  ISETP.GE.AND P4, PT, R24, R0.reuse, PT ;  /* 0x000000001800720c */ /* 0x080fe40003f86270 */
[----:B------:R-:W2:Y:S01]  /*2360*/  LDSM.16.M88.4 R24, [R141+0x4000] ;  /* 0x004000008d18783b */ /* 0x000ea20000000200 */
[----:B------:R-:W-:-:S02]  /*2370*/  ISETP.GE.AND P1, PT, R93, R0, PT ;  /* 0x000000005d00720c */ /* 0x000fc40003f26270 */
[----:B------:R-:W-:Y:S01]  /*2380*/  FSEL R93, R31, -INF , !P3 ;  /* 0xff8000001f5d7808 */ /* 0x000fe20005800000 */
[C---:B------:R-:W-:Y:S01]  /*2390*/  HMMA.16816.F32 R72, R20.reuse, R100, R72 ;  /* 0x000000641448723c */ /* 0x040fe20000001848 */
[C---:B------:R-:W-:Y:S02]  /*23a0*/  ISETP.GE.AND P6, PT, R29.reuse, R0, PT ;  /* 0x000000001d00720c */ /* 0x040fe40003fc6270 */
[-C--:B------:R-:W-:Y:S02]  /*23b0*/  ISETP.GE.AND P2, PT, R96, R36.reuse, PT ;  /* 0x000000246000720c */ /* 0x080fe40003f46270 */
[----:B------:R-:W-:Y:S02]  /*23c0*/  ISETP.GE.AND P3, PT, R29, R36, PT ;  /* 0x000000241d00720c */ /* 0x000fe40003f66270 */
[C---:B------:R-:W-:Y:S01]  /*23d0*/  LOP3.LUT R8, R92.reuse, 0x21, RZ, 0xfc, !PT ;  /* 0x000000215c087812 */ /* 0x040fe200078efcff */
        /* <DEDUP_REMOVED lines=9> */
[----:B------:R-:W-:Y:S01]  /*2470*/  ISETP.GE.AND P0, PT, R96, R0, PT ;  /* 0x000000006000720c */ /* 0x000fe20003f06270 */
[C---:B-1----:R-:W-:Y:S01]  /*2480*/  HMMA.16816.F32 R72, R12.reuse, R32, R72 ;  /* 0x000000200c48723c */ /* 0x042fe20000001848 */
[----:B------:R-:W-:Y:S02]  /*2490*/  ISETP.GE.AND P1, PT, R29, R36, PT ;  /* 0x000000241d00720c */ /* 0x000fe40003f26270 */
[C---:B------:R-:W-:Y:S02]  /*24a0*/  LOP3.LUT R9, R92.reuse, 0x28, RZ, 0xfc, !PT ;  /* 0x000000285c097812 */ /* 0x040fe400078efcff */
[----:B------:R-:W-:Y:S02]  /*24b0*/  LOP3.LUT R8, R92, 0x29, RZ, 0xfc, !PT ;  /* 0x000000295c087812 */ /* 0x000fe400078efcff */
[----:B------:R-:W-:Y:S01]  /*24c0*/  FSEL R139, R86, -INF , !P0 ;  /* 0xff800000568b7808 */ /* 0x000fe20004000000 */
[----:B------:R-:W-:Y:S01]  /*24d0*/  HMMA.16816.F32 R68, R12, R34, R68 ;  /* 0x000000220c44723c */ /* 0x000fe20000001844 */
[----:B------:R-:W-:-:S02]  /*24e0*/  FSEL R96, R85, -INF , !P5 ;  /* 0xff80000055607808 */ /* 0x000fc40006800000 */
[----:B------:R-:W-:Y:S02]  /*24f0*/  FSEL R31, R87, -INF , !P4 ;  /* 0xff800000571f7808 */ /* 0x000fe40006000000 */
[----:B------:R-:W-:Y:S02]  /*2500*/  FSEL R138, R80, -INF , !P1 ;  /* 0xff800000508a7808 */ /* 0x000fe40004800000 */
[C---:B------:R-:W-:Y:S01]  /*2510*/  ISETP.GE.AND P0, PT, R9.reuse, R36, PT ;  /* 0x000000240900720c */ /* 0x040fe20003f06270 */
[----:B--2---:R-:W-:Y:S01]  /*2520*/  HMMA.16816.F32 R64, R12, R24, R64 ;  /* 0x000000180c40723c */ /* 0x004fe20000001840 */
[----:B------:R-:W-:Y:S02]  /*2530*/  ISETP.GE.AND P5, PT, R9, R0, PT ;  /* 0x000000000900720c */ /* 0x000fe40003fa6270 */
[C---:B------:R-:W-:Y:S02]  /*2540*/  ISETP.GE.AND P4, PT, R8.reuse, R36, PT ;  /* 0x000000240800720c */ /* 0x040fe40003f86270 */
[----:B------:R-:W-:-:S02]  /*2550*/  ISETP.GE.AND P1, PT, R8, R0, PT ;  /* 0x000000000800720c */ /* 0x000fc40003f26270 */
[----:B------:R-:W1:Y:S01]  /*2560*/  LDSM.16.M88.4 R8, [R141+0x4800] ;  /* 0x004800008d08783b */ /* 0x000e620000000200 */
[----:B------:R-:W-:Y:S01]  /*2570*/  ISETP.GE.AND P3, PT, R29, R0, PT ;  /* 0x000000001d00720c */ /* 0x000fe20003f66270 */
[----:B------:R-:W-:Y:S01]  /*2580*/  HMMA.16816.F32 R60, R12, R26, R60 ;  /* 0x0000001a0c3c723c */ /* 0x000fe2000000183c */
        /* <DEDUP_REMOVED lines=8> */
[----:B------:R-:W-:Y:S02]  /*2610*/  ISETP.GE.AND P2, PT, R32, R36, PT ;  /* 0x000000242000720c */ /* 0x000fe40003f46270 */
[----:B------:R-:W-:Y:S02]  /*2620*/  LOP3.LUT R24, R92, 0x40, RZ, 0xfc, !PT ;  /* 0x000000405c187812 */ /* 0x000fe400078efcff */
[----:B------:R-:W-:Y:S02]  /*2630*/  FSEL R137, R76, -INF , !P0 ;  /* 0xff8000004c897808 */ /* 0x000fe40004000000 */
[----:B------:R-:W-:-:S02]  /*2640*/  FSEL R127, R74, -INF , !P6 ;  /* 0xff8000004a7f7808 */ /* 0x000fc40007000000 */
[----:B------:R-:W-:Y:S02]  /*2650*/  FSEL R129, R73, -INF , !P2 ;  /* 0xff80000049817808 */ /* 0x000fe40005000000 */
[----:B------:R-:W-:Y:S02]  /*2660*/  ISETP.GE.AND P0, PT, R32, R0, PT ;  /* 0x000000002000720c */ /* 0x000fe40003f06270 */
[C---:B------:R-:W-:Y:S02]  /*2670*/  ISETP.GE.AND P6, PT, R24.reuse, R36, PT ;  /* 0x000000241800720c */ /* 0x040fe40003fc6270 */
[----:B------:R-:W-:Y:S02]  /*2680*/  ISETP.GE.AND P2, PT, R24, R0, PT ;  /* 0x000000001800720c */ /* 0x000fe40003f46270 */
[C---:B------:R-:W-:Y:S02]  /*2690*/  LOP3.LUT R24, R92.reuse, 0x41, RZ, 0xfc, !PT ;  /* 0x000000415c187812 */ /* 0x040fe400078efcff */
[----:B------:R-:W-:-:S02]  /*26a0*/  LOP3.LUT R33, R92, 0x38, RZ, 0xfc, !PT ;  /* 0x000000385c217812 */ /* 0x000fc400078efcff */
[----:B------:R-:W-:Y:S02]  /*26b0*/  LOP3.LUT R32, R92, 0x39, RZ, 0xfc, !PT ;  /* 0x000000395c207812 */ /* 0x000fe400078efcff */
[----:B------:R-:W-:Y:S01]  /*26c0*/  FSEL R101, R75, -INF , !P0 ;  /* 0xff8000004b657808 */ /* 0x000fe20004000000 */
[C---:B-1----:R-:W-:Y:S01]  /*26d0*/  HMMA.16816.F32 R56, R12.reuse, R8, R56 ;  /* 0x000000080c38723c */ /* 0x042fe20000001838 */
[----:B------:R-:W-:Y:S02]  /*26e0*/  FSEL R134, R78, -INF , !P5 ;  /* 0xff8000004e867808 */ /* 0x000fe40006800000 */
[----:B------:R-:W-:Y:S02]  /*26f0*/  FSEL R136, R77, -INF , !P4 ;  /* 0xff8000004d887808 */ /* 0x000fe40006000000 */
[-C--:B------:R-:W-:Y:S02]  /*2700*/  ISETP.GE.AND P0, PT, R24, R36.reuse, PT ;  /* 0x000000241800720c */ /* 0x080fe40003f06270 */
[C---:B------:R-:W-:Y:S01]  /*2710*/  ISETP.GE.AND P5, PT, R33.reuse, R36, PT ;  /* 0x000000242100720c */ /* 0x040fe20003fa6270 */
[----:B------:R-:W-:Y:S01]  /*2720*/  HMMA.16816.F32 R52, R12, R10, R52 ;  /* 0x0000000a0c34723c */ /* 0x000fe20000001834 */
[----:B------:R-:W-:-:S02]  /*2730*/  ISETP.GE.AND P4, PT, R33, R0, PT ;  /* 0x000000002100720c */ /* 0x000fc40003f86270 */
[----:B------:R-:W-:Y:S02]  /*2740*/  LOP3.LUT R8, R92, 0x50, RZ, 0xfc, !PT ;  /* 0x000000505c087812 */ /* 0x000fe400078efcff */
[----:B------:R-:W-:Y:S02]  /*2750*/  FSEL R132, R79, -INF , !P1 ;  /* 0xff8000004f847808 */ /* 0x000fe40004800000 */
[----:B------:R-:W-:Y:S02]  /*2760*/  FSEL R131, R72, -INF , !P3 ;  /* 0xff80000048837808 */ /* 0x000fe40005800000 */
[----:B------:R-:W-:Y:S02]  /*2770*/  LOP3.LUT R25, R92, 0x48, RZ, 0xfc, !PT ;  /* 0x000000485c197812 */ /* 0x000fe400078efcff */
[C---:B------:R-:W-:Y:S02]  /*2780*/  ISETP.GE.AND P1, PT, R32.reuse, R36, PT ;  /* 0x000000242000720c */ /* 0x040fe40003f26270 */
[----:B------:R-:W-:-:S02]  /*2790*/  ISETP.GE.AND P3, PT, R32, R0, PT ;  /* 0x000000002000720c */ /* 0x000fc40003f66270 */
[----:B------:R-:W1:Y:S01]  /*27a0*/  LDSM.16.M88.4 R32, [R141+0x5000] ;  /* 0x005000008d20783b */ /* 0x000e620000000200 */
[----:B------:R-:W-:Y:S02]  /*27b0*/  FSEL R119, R66, -INF , !P2 ;  /* 0xff80000042777808 */ /* 0x000fe40005000000 */
[----:B------:R-:W-:Y:S02]  /*27c0*/  FSEL R111, R65, -INF , !P0 ;  /* 0xff800000416f7808 */ /* 0x000fe40004000000 */
[----:B------:R-:W-:Y:S02]  /*27d0*/  FSEL R130, R68, -INF , !P5 ;  /* 0xff80000044827808 */ /* 0x000fe40006800000 */
[----:B------:R-:W-:Y:S02]  /*27e0*/  FSEL R104, R70, -INF , !P4 ;  /* 0xff80000046687808 */ /* 0x000fe40006000000 */
[C---:B------:R-:W-:Y:S02]  /*27f0*/  ISETP.GE.AND P2, PT, R8.reuse, R36, PT ;  /* 0x000000240800720c */ /* 0x040fe40003f46270 */
[----:B------:R-:W-:-:S02]  /*2800*/  ISETP.GE.AND P0, PT, R8, R0, PT ;  /* 0x000000000800720c */ /* 0x000fc40003f06270 */
[----:B------:R-:W-:Y:S02]  /*2810*/  ISETP.GE.AND P5, PT, R24, R0, PT ;  /* 0x000000001800720c */ /* 0x000fe40003fa6270 */
[-C--:B------:R-:W-:Y:S02]  /*2820*/  ISETP.GE.AND P4, PT, R25, R36.reuse, PT ;  /* 0x000000241900720c */ /* 0x080fe40003f86270 */
[----:B------:R-:W-:Y:S02]  /*2830*/  LOP3.LUT R8, R92, 0x51, RZ, 0xfc, !PT ;  /* 0x000000515c087812 */ /* 0x000fe400078efcff */
[----:B------:R-:W-:Y:S02]  /*2840*/  FSEL R121, R67, -INF , !P5 ;  /* 0xff80000043797808 */ /* 0x000fe40006800000 */
[----:B------:R-:W-:Y:S02]  /*2850*/  FSEL R125, R60, -INF , !P4 ;  /* 0xff8000003c7d7808 */ /* 0x000fe40006000000 */
[----:B------:R-:W-:-:S02]  /*2860*/  ISETP.GE.AND P5, PT, R8, R36, PT ;  /* 0x000000240800720c */ /* 0x000fc40003fa6270 */
[----:B------:R-:W-:Y:S02]  /*2870*/  ISETP.GE.AND P4, PT, R8, R0, PT ;  /* 0x000000000800720c */ /* 0x000fe40003f86270 */
[----:B------:R-:W2:Y:S01]  /*2880*/  LDSM.16.M88.4 R8, [R141+0x5800] ;  /* 0x005800008d08783b */ /* 0x000ea20000000200 */
[----:B------:R-:W-:Y:S01]  /*2890*/  LOP3.LUT R24, R92, 0x49, RZ, 0xfc, !PT ;  /* 0x000000495c187812 */ /* 0x000fe200078efcff */
[----:B------:R-:W-:-:S04]  /*28a0*/  DEPBAR.LE SB0, 0x0 ;  /* 0x000080000000791a */ /* 0x000fc80000000000 */
[----:B------:R-:W-:Y:S02]  /*28b0*/  FSEL R128, R69, -INF , !P1 ;  /* 0xff80000045807808 */ /* 0x000fe40004800000 */
[----:B------:R-:W-:Y:S02]  /*28c0*/  FSEL R106, R71, -INF , !P3 ;  /* 0xff800000476a7808 */ /* 0x000fe40005800000 */
[----:B------:R-:W-:Y:S02]  /*28d0*/  FSEL R126, R64, -INF , !P6 ;  /* 0xff800000407e7808 */ /* 0x000fe40007000000 */
[----:B------:R-:W-:Y:S01]  /*28e0*/  ISETP.GE.AND P1, PT, R25, R0, PT ;  /* 0x000000001900720c */ /* 0x000fe20003f26270 */
[----:B-1----:R-:W-:Y:S01]  /*28f0*/  HMMA.16816.F32 R48, R12, R32, R48 ;  /* 0x000000200c30723c */ /* 0x002fe20000001830 */
[C---:B------:R-:W-:Y:S02]  /*2900*/  ISETP.GE.AND P3, PT, R24.reuse, R36, PT ;  /* 0x000000241800720c */ /* 0x040fe40003f66270 */
[----:B------:R-:W-:-:S02]  /*2910*/  ISETP.GE.AND P6, PT, R24, R0, PT ;  /* 0x000000001800720c */ /* 0x000fc40003fc6270 */
[----:B------:R-:W-:Y:S02]  /*2920*/  LOP3.LUT R24, R92, 0x58, RZ, 0xfc, !PT ;  /* 0x000000585c187812 */ /* 0x000fe400078efcff */
[----:B------:R-:W-:Y:S01]  /*2930*/  FSEL R123, R62, -INF , !P1 ;  /* 0xff8000003e7b7808 */ /* 0x000fe20004800000 */
[----:B------:R-:W-:Y:S01]  /*2940*/  HMMA.16816.F32 R44, R12, R34, R44 ;  /* 0x000000220c2c723c */ /* 0x000fe2000000182c */
[----:B------:R-:W-:Y:S02]  /*2950*/  FSEL R124, R61, -INF , !P3 ;  /* 0xff8000003d7c7808 */ /* 0x000fe40005800000 */
[C---:B------:R-:W-:Y:S02]  /*2960*/  ISETP.GE.AND P1, PT, R24.reuse, R36, PT ;  /* 0x000000241800720c */ /* 0x040fe40003f26270 */
[----:B------:R-:W-:Y:S02]  /*2970*/  ISETP.GE.AND P3, PT, R24, R0, PT ;  /* 0x000000001800720c */ /* 0x000fe40003f66270 */
[----:B------:R-:W-:-:S02]  /*2980*/  LOP3.LUT R24, R92, 0x59, RZ, 0xfc, !PT ;  /* 0x000000595c187812 */ /* 0x000fc400078efcff */
[----:B------:R-:W-:Y:S02]  /*2990*/  FSEL R122, R63, -INF , !P6 ;  /* 0xff8000003f7a7808 */ /* 0x000fe40007000000 */
[----:B------:R-:W-:Y:S02]  /*29a0*/  LOP3.LUT R25, R92, 0x60, RZ, 0xfc, !PT ;  /* 0x000000605c197812 */ /* 0x000fe400078efcff */
[----:B------:R-:W-:Y:S02]  /*29b0*/  FSEL R120, R56, -INF , !P2 ;  /* 0xff80000038787808 */ /* 0x000fe40005000000 */
[C---:B------:R-:W-:Y:S02]  /*29c0*/  ISETP.GE.AND P6, PT, R24.reuse, R36, PT ;  /* 0x000000241800720c */ /* 0x040fe40003fc6270 */
[----:B------:R-:W-:Y:S01]  /*29d0*/  ISETP.GE.AND P2, PT, R24, R0, PT ;  /* 0x000000001800720c */ /* 0x000fe20003f46270 */
[----:B--2---:R-:W-:Y:S01]  /*29e0*/  HMMA.16816.F32 R40, R12, R8, R40 ;  /* 0x000000080c28723c */ /* 0x004fe20000001828 */
[----:B------:R-:W-:-:S02]  /*29f0*/  LOP3.LUT R24, R92, 0x61, RZ, 0xfc, !PT ;  /* 0x000000615c187812 */ /* 0x000fc400078efcff */
[----:B------:R-:W-:Y:S02]  /*2a00*/  FSEL R110, R58, -INF , !P0 ;  /* 0xff8000003a6e7808 */ /* 0x000fe40004000000 */
[----:B------:R-:W-:Y:S02]  /*2a10*/  FSEL R117, R57, -INF , !P5 ;  /* 0xff80000039757808 */ /* 0x000fe40006800000 */
[C---:B------:R-:W-:Y:S01]  /*2a20*/  ISETP.GE.AND P0, PT, R25.reuse, R36, PT ;  /* 0x000000241900720c */ /* 0x040fe20003f06270 */
[----:B------:R-:W-:Y:S01]  /*2a30*/  HMMA.16816.F32 R16, R12, R10, R16 ;  /* 0x0000000a0c10723c */ /* 0x000fe20000001810 */
[----:B------:R-:W-:Y:S02]  /*2a40*/  ISETP.GE.AND P5, PT, R25, R0, PT ;  /* 0x000000001900720c */ /* 0x000fe40003fa6270 */
[----:B------:R-:W-:Y:S02]  /*2a50*/  FSEL R108, R59, -INF , !P4 ;  /* 0xff8000003b6c7808 */ /* 0x000fe40006000000 */
[----:B------:R-:W-:-:S02]  /*2a60*/  LOP3.LUT R25, R92, 0x68, RZ, 0xfc, !PT ;  /* 0x000000685c197812 */ /* 0x000fc400078efcff */
[----:B------:R-:W-:Y:S02]  /*2a70*/  LOP3.LUT R21, R92, 0x69, RZ, 0xfc, !PT ;  /* 0x000000695c157812 */ /* 0x000fe400078efcff */
[----:B------:R-:W-:Y:S02]  /*2a80*/  ISETP.GE.AND P4, PT, R24, R36, PT ;  /* 0x000000241800720c */ /* 0x000fe40003f86270 */
[----:B------:R-:W-:Y:S02]  /*2a90*/  LOP3.LUT R20, R92, 0x70, RZ, 0xfc, !PT ;  /* 0x000000705c147812 */ /* 0x000fe400078efcff */
[----:B------:R-:W-:Y:S02]  /*2aa0*/  FSEL R116, R53, -INF , !P6 ;  /* 0xff80000035747808 */ /* 0x000fe40007000000 */
[----:B------:R-:W-:Y:S02]  /*2ab0*/  FSEL R109, R55, -INF , !P2 ;  /* 0xff800000376d7808 */ /* 0x000fe40005000000 */
[----:B------:R-:W-:-:S02]  /*2ac0*/  ISETP.GE.AND P6, PT, R25, R0, PT ;  /* 0x000000001900720c */ /* 0x000fc40003fc6270 */
[----:B------:R-:W-:Y:S02]  /*2ad0*/  ISETP.GE.AND P2, PT, R21, R36, PT ;  /* 0x000000241500720c */ /* 0x000fe40003f46270 */
[----:B------:R-:W-:Y:S02]  /*2ae0*/  FSEL R118, R52, -INF , !P1 ;  /* 0xff80000034767808 */ /* 0x000fe40004800000 */
[----:B------:R-:W-:Y:S02]  /*2af0*/  FSEL R62, R50, -INF , !P5 ;  /* 0xff800000323e7808 */ /* 0x000fe40006800000 */
[----:B------:R-:W-:Y:S02]  /*2b00*/  FSEL R100, R49, -INF , !P4 ;  /* 0xff80000031647808 */ /* 0x000fe40006000000 */
[----:B------:R-:W-:Y:S01]  /*2b10*/  LOP3.LUT R8, R92, 0x78, RZ, 0xfc, !PT ;  /* 0x000000785c087812 */ /* 0x000fe200078efcff */
[----:B------:R-:W-:Y:S01]  /*2b20*/  BAR.SYNC.DEFER_BLOCKING 0x0 ;  /* 0x0000000000007b1d */ /* 0x000fe20000010000 */
[----:B------:R-:W-:-:S02]  /*2b30*/  ISETP.GE.AND P1, PT, R24, R0, PT ;  /* 0x000000001800720c */ /* 0x000fc40003f26270 */
[C---:B------:R-:W-:Y:S02]  /*2b40*/  ISETP.GE.AND P5, PT, R20.reuse, R36, PT ;  /* 0x000000241400720c */ /* 0x040fe40003fa6270 */
[-C--:B------:R-:W-:Y:S02]  /*2b50*/  ISETP.GE.AND P4, PT, R20, R0.reuse, PT ;  /* 0x000000001400720c */ /* 0x080fe40003f86270 */
[----:B------:R-:W-:Y:S02]  /*2b60*/  FSEL R105, R48, -INF , !P0 ;  /* 0xff80000030697808 */ /* 0x000fe40004000000 */
[----:B------:R-:W-:Y:S02]  /*2b70*/  LOP3.LUT R20, R92, 0x71, RZ, 0xfc, !PT ;  /* 0x000000715c147812 */ /* 0x000fe400078efcff */
[----:B------:R-:W-:Y:S02]  /*2b80*/  ISETP.GE.AND P0, PT, R21, R0, PT ;  /* 0x000000001500720c */ /* 0x000fe40003f06270 */
[----:B------:R-:W-:-:S02]  /*2b90*/  FSEL R59, R46, -INF , !P6 ;  /* 0xff8000002e3b7808 */ /* 0x000fc40007000000 */
[----:B------:R-:W-:Y:S02]  /*2ba0*/  FSEL R65, R45, -INF , !P2 ;  /* 0xff8000002d417808 */ /* 0x000fe40005000000 */
[C---:B------:R-:W-:Y:S02]  /*2bb0*/  ISETP.GE.AND P6, PT, R8.reuse, R36, PT ;  /* 0x000000240800720c */ /* 0x040fe40003fc6270 */
[----:B------:R-:W-:Y:S02]  /*2bc0*/  ISETP.GE.AND P2, PT, R8, R0, PT ;  /* 0x000000000800720c */ /* 0x000fe40003f46270 */
[----:B------:R-:W-:Y:S02]  /*2bd0*/  FSEL R107, R54, -INF , !P3 ;  /* 0xff800000366b7808 */ /* 0x000fe40005800000 */
[----:B------:R-:W-:Y:S02]  /*2be0*/  FSEL R61, R51, -INF , !P1 ;  /* 0xff800000333d7808 */ /* 0x000fe40004800000 */
[----:B------:R-:W-:-:S02]  /*2bf0*/  LOP3.LUT R8, R92, 0x79, RZ, 0xfc, !PT ;  /* 0x000000795c087812 */ /* 0x000fc400078efcff */
[-C--:B------:R-:W-:Y:S02]  /*2c00*/  ISETP.GE.AND P3, PT, R25, R36.reuse, PT ;  /* 0x000000241900720c */ /* 0x080fe40003f66270 */
[-C--:B------:R-:W-:Y:S02]  /*2c10*/  ISETP.GE.AND P1, PT, R20, R36.reuse, PT ;  /* 0x000000241400720c */ /* 0x080fe40003f26270 */
[----:B------:R-:W-:Y:S02]  /*2c20*/  FSEL R60, R47, -INF , !P0 ;  /* 0xff8000002f3c7808 */ /* 0x000fe40004000000 */
[-C--:B------:R-:W-:Y:S02]  /*2c30*/  ISETP.GE.AND P0, PT, R92, R36.reuse, PT ;  /* 0x000000245c00720c */ /* 0x080fe40003f06270 */
[----:B------:R-:W-:Y:S02]  /*2c40*/  FSEL R56, R40, -INF , !P5 ;  /* 0xff80000028387808 */ /* 0x000fe40006800000 */
[----:B------:R-:W-:-:S02]  /*2c50*/  ISETP.GE.AND P5, PT, R8, R36, PT ;  /* 0x000000240800720c */ /* 0x000fc40003fa6270 */
[----:B------:R-:W-:Y:S02]  /*2c60*/  FSEL R67, R44, -INF , !P3 ;  /* 0xff8000002c437808 */ /* 0x000fe40005800000 */
[----:B------:R-:W-:Y:S02]  /*2c70*/  FSEL R36, R42, -INF , !P4 ;  /* 0xff8000002a247808 */ /* 0x000fe40006000000 */
[----:B------:R-:W-:Y:S02]  /*2c80*/  FSEL R55, R41, -INF , !P1 ;  /* 0xff80000029377808 */ /* 0x000fe40004800000 */
[-C--:B------:R-:W-:Y:S02]  /*2c90*/  ISETP.GE.AND P3, PT, R20, R0.reuse, PT ;  /* 0x000000001400720c */ /* 0x080fe40003f66270 */
[-C--:B------:R-:W-:Y:S02]  /*2ca0*/  ISETP.GE.AND P4, PT, R92, R0.reuse, PT ;  /* 0x000000005c00720c */ /* 0x080fe40003f86270 */
[----:B------:R-:W-:-:S02]  /*2cb0*/  ISETP.GE.AND P1, PT, R8, R0, PT ;  /* 0x000000000800720c */ /* 0x000fc40003f26270 */
[----:B------:R-:W-:Y:S02]  /*2cc0*/  FSEL R0, R28, -INF , !P0 ;  /* 0xff8000001c007808 */ /* 0x000fe40004000000 */
[----:B------:R-:W-:Y:S02]  /*2cd0*/  ISETP.NE.AND P0, PT, R112, 0x1, PT ;  /* 0x000000017000780c */ /* 0x000fe40003f05270 */
[----:B------:R-:W-:Y:S02]  /*2ce0*/  FSEL R30, R30, -INF , !P4 ;  /* 0xff8000001e1e7808 */ /* 0x000fe40006000000 */
[----:B------:R-:W-:Y:S02]  /*2cf0*/  FSEL R35, R43, -INF , !P3 ;  /* 0xff8000002b237808 */ /* 0x000fe40005800000 */
[----:B------:R-:W-:Y:S02]  /*2d00*/  FSEL R53, R16, -INF , !P6 ;  /* 0xff80000010357808 */ /* 0x000fe40007000000 */
[----:B------:R-:W-:-:S02]  /*2d10*/  FSEL R28, R18, -INF , !P2 ;  /* 0xff800000121c7808 */ /* 0x000fc40005000000 */
[----:B------:R-:W-:Y:S02]  /*2d20*/  FSEL R44, R17, -INF , !P5 ;  /* 0xff800000112c7808 */ /* 0x000fe40006800000 */
[----:B------:R-:W-:Y:S01]  /*2d30*/  FSEL R26, R19, -INF , !P1 ;  /* 0xff800000131a7808 */ /* 0x000fe20004800000 */
[----:B------:R-:W-:Y:S06]  /*2d40*/  @!P0 BRA `(.L_x_5528) ;  /* 0x0000000400948947 */ /* 0x000fec0003800000 */
[----:B------:R-:W-:Y:S01]  /*2d50*/  UISETP.NE.U32.AND UP0, UPT, UR18, URZ, UPT ;  /* 0x000000ff1200728c */ /* 0x000fe2000bf05070 */
[C---:B------:R-:W-:Y:S02]  /*2d60*/  SHF.L.U64.HI R14, R6.reuse, 0x4, R7 ;  /* 0x00000004060e7819 */ /* 0x040fe40000010207 */
[----:B------:R-:W-:Y:S01]  /*2d70*/  SHF.L.U32 R15, R6, 0x4, RZ ;  /* 0x00000004060f7819 */ /* 0x000fe200000006ff */
        /* <DEDUP_REMOVED lines=10> */
.L_x_5529:
[----:B------:R-:W1:Y:S01]  /*2e20*/  LDC R9, c[0x0][0x4f0] ;  /* 0x00013c00ff097b82 */ /* 0x000e620000000800 */
[----:B------:R-:W-:Y:S02]  /*2e30*/  LEA R17, R112, 0xffffff00, 0x7 ;  /* 0xffffff0070117811 */ /* 0x000fe400078e38ff */
        /* <DEDUP_REMOVED lines=30> */
[----:B------:R-:W-:Y:S01]  /*3020*/  LOP3.LUT R8, RZ, R9, RZ, 0x33, !PT ;  /* 0x00000009ff087212 */ /* 0x000fe200078e33ff */
[----:B------:R-:W-:-:S04]  /*3030*/  @P5 VIADD R16, R16, 0x1 ;  /* 0x0000000110105836 */ /* 0x000fc80000000000 */
[----:B------:R-:W-:Y:S01]  /*3040*/  IMAD.MOV.U32 R12, RZ, RZ, R16 ;  /* 0x000000ffff0c7224 */ /* 0x000fe200078e0010 */
[----:B------:R-:W-:-:S04]  /*3050*/  @P6 IADD3 R18, PT, PT, R18, 0x1, RZ ;  /* 0x0000000112126810 */ /* 0x000fc80007ffe0ff */
[----:B------:R-:W-:Y:S01]  /*3060*/  @!P1 IADD3 R12, PT, PT, -R12, RZ, RZ ;  /* 0x000000ff0c0c9210 */ /* 0x000fe20007ffe1ff */
[----:B------:R-:W-:-:S03]  /*3070*/  @!P3 IMAD.MOV R18, RZ, RZ, -R18 ;  /* 0x000000ffff12b224 */ /* 0x000fc600078e0a12 */
[C---:B------:R-:W-:Y:S02]  /*3080*/  SEL R12, R8.reuse, R12, !P2 ;  /* 0x0000000c080c7207 */ /* 0x040fe40005000000 */
[----:B------:R-:W-:-:S03]  /*3090*/  SEL R8, R8, R18, !P2 ;  /* 0x0000001208087207 */ /* 0x000fc60005000000 */
[----:B------:R-:W-:-:S04]  /*30a0*/  IMAD.WIDE R10, R12, 0x4, R158 ;  /* 0x000000040c0a7825 */ /* 0x000fc800078e029e */
[C---:B------:R-:W-:Y:S02]  /*30b0*/  IMAD.WIDE R16, R8.reuse, 0x4, R158 ;  /* 0x0000000408107825 */ /* 0x040fe400078e029e */
[----:B------:R-:W2:Y:S04]  /*30c0*/  LDG.E R11, desc[UR24][R10.64] ;  /* 0x000000180a0b7981 */ /* 0x000ea8000c1e1900 */
[----:B------:R-:W2:Y:S01]  /*30d0*/  LDG.E R10, desc[UR24][R16.64] ;  /* 0x00000018100a7981 */ /* 0x000ea2000c1e1900 */
[----:B------:R-:W-:-:S05]  /*30e0*/  IADD3 R8, PT, PT, R8, -R12, RZ ;  /* 0x8000000c08087210 */ /* 0x000fca0007ffe0ff */
[----:B------:R-:W-:-:S04]  /*30f0*/  IMAD R9, R8, R9, -0x80 ;  /* 0xffffff8008097424 */ /* 0x000fc800078e0209 */
[----:B------:R-:W-:Y:S01]  /*3100*/  IMAD.WIDE.U32 R12, R9, R6, RZ ;  /* 0x00000006090c7225 */ /* 0x000fe200078e00ff */
[----:B------:R-:W-:-:S05]  /*3110*/  SHF.R.S32.HI R8, RZ, 0x1f, R9 ;  /* 0x0000001fff087819 */ /* 0x000fca0000011409 */
[----:B------:R-:W-:-:S04]  /*3120*/  IMAD R8, R8, R6, RZ ;  /* 0x0000000608087224 */ /* 0x000fc800078e02ff */
[----:B------:R-:W-:-:S05]  /*3130*/  IMAD R8, R9, R7, R8 ;  /* 0x0000000709087224 */ /* 0x000fca00078e0208 */
[----:B------:R-:W-:Y:S01]  /*3140*/  IADD3 R9, PT, PT, R13, R8, RZ ;  /* 0x000000080d097210 */ /* 0x000fe20007ffe0ff */
[----:B------:R-:W-:Y:S02]  /*3150*/  IMAD.MOV.U32 R8, RZ, RZ, R12 ;  /* 0x000000ffff087224 */ /* 0x000fe400078e000c */
[----:B--2---:R-:W-:-:S04]  /*3160*/  IMAD.IADD R10, R11, 0x1, -R10 ;  /* 0x000000010b0a7824 */ /* 0x004fc800078e0a0a */
[----:B------:R-:W-:Y:S01]  /*3170*/  IMAD.WIDE.U32 R8, R10, UR16, R8 ;  /* 0x000000100a087c25 */ /* 0x000fe2000f8e0008 */
[----:B------:R-:W-:Y:S02]  /*3180*/  SHF.R.S32.HI R6, RZ, 0x1f, R10 ;  /* 0x0000001fff067819 */ /* 0x000fe4000001140a */
[----:B------:R-:W-:-:S03]  /*3190*/  LEA R151, P1, R8, R151, 0x1 ;  /* 0x0000009708977211 */ /* 0x000fc600078208ff */
[----:B------:R-:W-:-:S04]  /*31a0*/  IMAD R6, R6, UR16, RZ ;  /* 0x0000001006067c24 */ /* 0x000fc8000f8e02ff */
[----:B------:R-:W-:-:S05]  /*31b0*/  IMAD R6, R10, UR17, R6 ;  /* 0x000000110a067c24 */ /* 0x000fca000f8e0206 */
[----:B------:R-:W-:-:S04]  /*31c0*/  IADD3 R6, PT, PT, R9, R6, RZ ;  /* 0x0000000609067210 */ /* 0x000fc80007ffe0ff */
[----:B------:R-:W-:-:S07]  /*31d0*/  LEA.HI.X R150, R8, R150, R6, 0x1, P1 ;  /* 0x0000009608967211 */ /* 0x000fce00008f0c06 */
.L_x_5530:
[C---:B------:R-:W-:Y:S01]  /*31e0*/  LEA R8, P1, R15.reuse, R151, 0x1 ;  /* 0x000000970f087211 */ /* 0x040fe200078208ff */
[----:B------:R-:W-:Y:S02]  /*31f0*/  IMAD.MOV.U32 R10, RZ, RZ, R151 ;  /* 0x000000ffff0a7224 */ /* 0x000fe400078e0097 */
[----:B------:R-:W-:Y:S01]  /*3200*/  IMAD.MOV.U32 R11, RZ, RZ, R150 ;  /* 0x000000ffff0b7224 */ /* 0x000fe200078e0096 */
[-C--:B------:R-:W-:Y:S02]  /*3210*/  IADD3 R6, P2, PT, R8, R113.reuse, RZ ;  /* 0x0000007108067210 */ /* 0x080fe40007f5e0ff */
[----:B------:R-:W-:Y:S02]  /*3220*/  LEA.HI.X R9, R15, R150, R14, 0x1, P1 ;  /* 0x000000960f097211 */ /* 0x000fe400008f0c0e */
[-C--:B------:R-:W-:Y:S01]  /*3230*/  IADD3 R14, P1, PT, R6, R113.reuse, RZ ;  /* 0x00000071060e7210 */ /* 0x080fe20007f3e0ff */
[----:B------:R-:W-:Y:S01]  /*3240*/  @!PT LDS RZ, [RZ] ;  /* 0x00000000fffff984 */ /* 0x000fe20000000800 */
[----:B------:R-:W-:Y:S01]  /*3250*/  @!PT LDS RZ, [RZ] ;  /* 0x00000000fffff984 */ /* 0x000fe20000000800 */
[----:B------:R-:W-:Y:S01]  /*3260*/  @!PT LDS RZ, [RZ] ;  /* 0x00000000fffff984 */ /* 0x000fe20000000800 */
[----:B------:R1:W-:Y:S02]  /*3270*/  LDGSTS.E.BYPASS.LTC128B.128 [R155+0x2000], desc[UR24][R10.64] ;  /* 0x020000000a9b7fae */ /* 0x0003e4000b981a18 */
[--C-:B------:R-:W-:Y:S01]  /*3280*/  IMAD.X R7, R9, 0x1, R2.reuse, P2 ;  /* 0x0000000109077824 */ /* 0x100fe200010e0602 */
[----:B------:R-:W-:Y:S01]  /*3290*/  IADD3 R12, P2, PT, R14, R113, RZ ;  /* 0x000000710e0c7210 */ /* 0x000fe20007f5e0ff */
[----:B------:R2:W-:Y:S02]  /*32a0*/  LDGSTS.E.BYPASS.LTC128B.128 [R155+0x2800], desc[UR24][R8.64] ;  /* 0x02800000089b7fae */ /* 0x0005e4000b981a18 */
[----:B------:R-:W-:-:S02]  /*32b0*/  IMAD.X R15, R7, 0x1, R2, P1 ;  /* 0x00000001070f7824 */ /* 0x000fc400008e0602 */
[----:B------:R3:W-:Y:S02]  /*32c0*/  LDGSTS.E.BYPASS.LTC128B.128 [R155+0x3000], desc[UR24][R6.64] ;  /* 0x03000000069b7fae */ /* 0x0007e4000b981a18 */
[----:B------:R-:W-:Y:S02]  /*32d0*/  IMAD.X R13, R15, 0x1, R2, P2 ;  /* 0x000000010f0d7824 */ /* 0x000fe400010e0602 */
[----:B------:R4:W-:Y:S04]  /*32e0*/  LDGSTS.E.BYPASS.LTC128B.128 [R155+0x3800], desc[UR24][R14.64] ;  /* 0x038000000e9b7fae */ /* 0x0009e8000b981a18 */
[----:B------:R4:W-:Y:S01]  /*32f0*/  LDGSTS.E.BYPASS.LTC128B.128 [R155+0x4000], desc[UR24][R12.64] ;  /* 0x040000000c9b7fae */ /* 0x0009e2000b981a18 */
[----:B-1----:R-:W-:-:S04]  /*3300*/  IADD3 R10, P1, PT, R12, R113, RZ ;  /* 0x000000710c0a7210 */ /* 0x002fc80007f3e0ff */
[----:B--2---:R-:W-:Y:S01]  /*3310*/  IADD3 R8, P2, PT, R10, R113, RZ ;  /* 0x000000710a087210 */ /* 0x004fe20007f5e0ff */
[----:B------:R-:W-:-:S03]  /*3320*/  IMAD.X R11, R13, 0x1, R2, P1 ;  /* 0x000000010d0b7824 */ /* 0x000fc600008e0602 */
[----:B---3--:R-:W-:Y:S01]  /*3330*/  IADD3 R6, P1, PT, R8, R113, RZ ;  /* 0x0000007108067210 */ /* 0x008fe20007f3e0ff */
[--C-:B------:R-:W-:Y:S01]  /*3340*/  IMAD.X R9, R11, 0x1, R2.reuse, P2 ;  /* 0x000000010b097824 */ /* 0x100fe200010e0602 */
[----:B------:R4:W-:Y:S03]  /*3350*/  LDGSTS.E.BYPASS.LTC128B.128 [R155+0x4800], desc[UR24][R10.64] ;  /* 0x048000000a9b7fae */ /* 0x0009e6000b981a18 */
[----:B------:R-:W-:Y:S01]  /*3360*/  IMAD.X R7, R9, 0x1, R2, P1 ;  /* 0x0000000109077824 */ /* 0x000fe200008e0602 */
[----:B------:R4:W-:Y:S04]  /*3370*/  LDGSTS.E.BYPASS.LTC128B.128 [R155+0x5000], desc[UR24][R8.64] ;  /* 0x05000000089b7fae */ /* 0x0009e8000b981a18 */
[----:B------:R4:W-:Y:S04]  /*3380*/  LDGSTS.E.BYPASS.LTC128B.128 [R155+0x5800], desc[UR24][R6.64] ;  /* 0x05800000069b7fae */ /* 0x0009e8000b981a18 */
[----:B------:R-:W0:Y:S02]  /*3390*/  LDGDEPBAR ;  /* 0x00000000000079af */ /* 0x000e240000000000 */
.L_x_5528:
[----:B------:R-:W-:Y:S01]  /*33a0*/  FMNMX3.FTZ R2, R0, R94, R95, !PT ;  /* 0x0000005e00027276 */ /* 0x000fe2000781005f */
[----:B------:R-:W1:Y:S01]  /*33b0*/  LDCU UR4, c[0x0][0x45c] ;  /* 0x00008b80ff0477ac */ /* 0x000e620008000800 */
[----:B----4-:R-:W-:Y:S02]  /*33c0*/  FMNMX3.FTZ R8, R30, R93, R37, !PT ;  /* 0x0000005d1e087276 */ /* 0x010fe40007810025 */
        /* <DEDUP_REMOVED lines=28> */
[----:B------:R-:W-:Y:S02]  /*3590*/  FMNMX.FTZ R2, R44, R2, !PT ;  /* 0x000000022c027209 */ /* 0x000fe40007810000 */
[----:B------:R-:W-:Y:S02]  /*35a0*/  FMNMX.FTZ R8, R26, R8, !PT ;  /* 0x000000081a087209 */ /* 0x000fe40007810000 */
[----:B------:R-:W-:Y:S01]  /*35b0*/  LEA R144, R5, UR5, 0x1 ;  /* 0x0000000505907c11 */ /* 0x000fe2000f8e08ff */
[----:B------:R-:W2:Y:S03]  /*35c0*/  SHFL.BFLY PT, R6, R2, 0x2, 0x1f ;  /* 0x0c401f0002067f89 */ /* 0x000ea600000e0000 */
[-C--:B------:R-:W-:Y:S01]  /*35d0*/  IADD3 R140, PT, PT, R3, R144.reuse, RZ ;  /* 0x00000090038c7210 */ /* 0x080fe20007ffe0ff */
[----:B------:R-:W3:Y:S01]  /*35e0*/  SHFL.BFLY PT, R7, R8, 0x2, 0x1f ;  /* 0x0c401f0008077f89 */ /* 0x000ee200000e0000 */
[----:B------:R-:W-:-:S03]  /*35f0*/  IADD3 R103, PT, PT, R4, R144, RZ ;  /* 0x0000009004677210 */ /* 0x000fc60007ffe0ff */
[----:B------:R-:W-:Y:S01]  /*3600*/  LDSM.16.MT88.4 R72, [R140+0x6000] ;  /* 0x006000008c48783b */ /* 0x000fe20000004200 */
[----:B------:R-:W-:-:S03]  /*3610*/  IADD3 R102, PT, PT, R3, R103, RZ ;  /* 0x0000006703667210 */ /* 0x000fc60007ffe0ff */
[----:B------:R-:W-:Y:S04]  /*3620*/  LDSM.16.MT88.4 R16, [R144+0x6800] ;  /* 0x006800009010783b */ /* 0x000fe80000004200 */
[----:B------:R-:W-:Y:S04]  /*3630*/  LDSM.16.MT88.4 R12, [R140+0x6800] ;  /* 0x006800008c0c783b */ /* 0x000fe80000004200 */
[----:B------:R-:W-:Y:S01]  /*3640*/  LDSM.16.MT88.4 R20, [R103+0x6800] ;  /* 0x006800006714783b */ /* 0x000fe20000004200 */
[----:B--2---:R-:W-:Y:S02]  /*3650*/  FMNMX.FTZ R6, R2, R6, !PT ;  /* 0x0000000602067209 */ /* 0x004fe40007810000 */
[----:B---3--:R-:W-:-:S03]  /*3660*/  FMNMX.FTZ R7, R8, R7, !PT ;  /* 0x0000000708077209 */ /* 0x008fc60007810000 */
[----:B------:R-:W2:Y:S04]  /*3670*/  SHFL.BFLY PT, R2, R6, 0x1, 0x1f ;  /* 0x0c201f0006027f89 */ /* 0x000ea800000e0000 */
[----:B------:R-:W-:Y:S01]  /*3680*/  LDSM.16.MT88.4 R8, [R102+0x6800] ;  /* 0x006800006608783b */ /* 0x000fe20000004200 */
[----:B--2---:R-:W-:-:S03]  /*3690*/  FMNMX.FTZ R2, R6, R2, !PT ;  /* 0x0000000206027209 */ /* 0x004fc60007810000 */
[----:B------:R-:W2:Y:S01]  /*36a0*/  SHFL.BFLY PT, R6, R7, 0x1, 0x1f ;  /* 0x0c201f0007067f89 */ /* 0x000ea200000e0000 */
        /* <DEDUP_REMOVED lines=14> */
[----:B--2---:R-:W-:Y:S01]  /*3790*/  FMNMX.FTZ R0, R7, R6, !PT ;  /* 0x0000000607007209 */ /* 0x004fe20007810000 */
[--C-:B------:R-:W-:Y:S01]  /*37a0*/  FFMA.FTZ R64, R131, UR4, -R48.reuse ;  /* 0x0000000483407c23 */ /* 0x100fe20008010830 */
[----:B------:R-:W-:Y:S01]  /*37b0*/  LDSM.16.MT88.4 R4, [R102+0x6000] ;  /* 0x006000006604783b */ /* 0x000fe20000004200 */
        /* <DEDUP_REMOVED lines=16> */
[--C-:B------:R-:W-:Y:S01]  /*38c0*/  FFMA.FTZ R37, R89, UR4, -R48.reuse ;  /* 0x0000000459257c23 */ /* 0x100fe20008010830 */
[--C-:B------:R-:W-:Y:S01]  /*38d0*/  FFMA.FTZ R51, R30, UR4, -R27.reuse ;  /* 0x000000041e337c23 */ /* 0x100fe2000801081b */
[----:B------:R-:W3:Y:S01]  /*38e0*/  LDSM.16.MT88.4 R88, [R103+0x6000] ;  /* 0x006000006758783b */ /* 0x000ee20000004200 */
[----:B------:R-:W4:Y:S01]  /*38f0*/  MUFU.EX2 R41, R41 ;  /* 0x0000002900297308 */ /* 0x000f220000000800 */
        /* <DEDUP_REMOVED lines=35> */
[----:B------:R-:W-:Y:S01]  /*3b30*/  FFMA.FTZ R65, R65, UR4, -R48 ;  /* 0x0000000441417c23 */ /* 0x000fe20008010830 */
[--C-:B------:R-:W-:Y:S01]  /*3b40*/  FFMA.FTZ R62, R62, UR4, -R27.reuse ;  /* 0x000000043e3e7c23 */ /* 0x100fe2000801081b */
[--C-:B------:R-:W-:Y:S01]  /*3b50*/  FFMA.FTZ R61, R61, UR4, -R27.reuse ;  /* 0x000000043d3d7c23 */ /* 0x100fe2000801081b */
[----:B------:R-:W-:Y:S01]  /*3b60*/  FADD.FTZ R46, R47, R46 ;  /* 0x0000002e2f2e7221 */ /* 0x000fe20000010000 */
[----:B------:R-:W-:Y:S01]  /*3b70*/  MUFU.EX2 R40, R40 ;  /* 0x0000002800287308 */ /* 0x000fe20000000800 */
[----:B------:R-:W-:Y:S01]  /*3b80*/  FADD.FTZ R50, R51, R50 ;  /* 0x0000003233327221 */ /* 0x000fe20000010000 */
[----:B------:R-:W-:Y:S01]  /*3b90*/  FFMA.FTZ R53, R53, UR4, -R48 ;  /* 0x0000000435357c23 */ /* 0x000fe20008010830 */
[----:B------:R-:W-:Y:S01]  /*3ba0*/  FADD.FTZ R45, R45, R46 ;  /* 0x0000002e2d2d7221 */ /* 0x000fe20000010000 */
[----:B------:R-:W-:Y:S01]  /*3bb0*/  FFMA.FTZ R164, R44, UR4, -R48 ;  /* 0x000000042ca47c23 */ /* 0x000fe20008010830 */
[----:B----4-:R-:W-:Y:S01]  /*3bc0*/  FADD.FTZ R50, R43, R50 ;  /* 0x000000322b327221 */ /* 0x010fe20000010000 */
[----:B------:R-:W-:Y:S01]  /*3bd0*/  FFMA.FTZ R36, R36, UR4, -R27 ;  /* 0x0000000424247c23 */ /* 0x000fe2000801081b */
[----:B------:R-:W-:Y:S01]  /*3be0*/  FADD.FTZ R45, R41, R45 ;  /* 0x0000002d292d7221 */ /* 0x000fe20000010000 */
[----:B------:R-:W-:Y:S01]  /*3bf0*/  MUFU.EX2 R37, R37 ;  /* 0x0000002500257308 */ /* 0x000fe20000000800 */
[C---:B-----5:R-:W-:Y:S01]  /*3c00*/  F2FP.F16.F32.PACK_AB R87, R42.reuse, R43 ;  /* 0x0000002b2a57723e */ /* 0x060fe200000000ff */
[----:B------:R-:W-:Y:S01]  /*3c10*/  FADD.FTZ R42, R42, R50 ;  /* 0x000000322a2a7221 */ /* 0x000fe20000010000 */
[--C-:B------:R-:W-:Y:S01]  /*3c20*/  FFMA.FTZ R35, R35, UR4, -R27.reuse ;  /* 0x0000000423237c23 */ /* 0x100fe2000801081b */
[--C-:B------:R-:W-:Y:S01]  /*3c30*/  FFMA.FTZ R28, R28, UR4, -R27.reuse ;  /* 0x000000041c1c7c23 */ /* 0x100fe2000801081b */
[----:B------:R-:W-:-:S03]  /*3c40*/  FFMA.FTZ R163, R26, UR4, -R27 ;  /* 0x000000041aa37c23 */ /* 0x000fc6000801081b */
[----:B------:R-:W-:Y:S01]  /*3c50*/  MUFU.EX2 R34, R34 ;  /* 0x0000002200227308 */ /* 0x000fe20000000800 */
[C---:B--2---:R-:W-:Y:S07]  /*3c60*/  HMMA.16816.F32 R96, R84.reuse, R92, RZ ;  /* 0x0000005c5460723c */ /* 0x044fee00000018ff */
[----:B------:R-:W-:Y:S01]  /*3c70*/  MUFU.EX2 R33, R33 ;  /* 0x0000002100217308 */ /* 0x000fe20000000800 */
[C---:B------:R-:W-:Y:S07]  /*3c80*/  HMMA.16816.F32 R92, R84.reuse, R94, RZ ;  /* 0x0000005e545c723c */ /* 0x040fee00000018ff */
[----:B------:R-:W1:Y:S01]  /*3c90*/  MUFU.EX2 R39, R39 ;  /* 0x0000002700277308 */ /* 0x000e620000000800 */
[C---:B------:R-:W-:Y:S07]  /*3ca0*/  HMMA.16816.F32 R68, R84.reuse, R72, RZ ;  /* 0x000000485444723c */ /* 0x040fee00000018ff */
[----:B------:R-:W2:Y:S01]  /*3cb0*/  MUFU.EX2 R38, R38 ;  /* 0x0000002600267308 */ /* 0x000ea20000000800 */
[C---:B------:R-:W-:Y:S07]  /*3cc0*/  HMMA.16816.F32 R72, R84.reuse, R74, RZ ;  /* 0x0000004a5448723c */ /* 0x040fee00000018ff */
[----:B------:R-:W-:Y:S01]  /*3cd0*/  MUFU.EX2 R32, R32 ;  /* 0x0000002000207308 */ /* 0x000fe20000000800 */
[----:B---3--:R-:W-:Y:S01]  /*3ce0*/  HMMA.16816.F32 R76, R84, R88, RZ ;  /* 0x00000058544c723c */ /* 0x008fe200000018ff */
[----:B-1----:R-:W-:-:S06]  /*3cf0*/  FADD.FTZ R42, R39, R42 ;  /* 0x0000002a272a7221 */ /* 0x002fcc0000010000 */
[----:B------:R-:W1:Y:S01]  /*3d00*/  MUFU.EX2 R31, R31 ;  /* 0x0000001f001f7308 */ /* 0x000e620000000800 */
[C---:B------:R-:W-:Y:S07]  /*3d10*/  HMMA.16816.F32 R88, R84.reuse, R90, RZ ;  /* 0x0000005a5458723c */ /* 0x040fee00000018ff */
[----:B------:R-:W3:Y:S01]  /*3d20*/  MUFU.EX2 R30, R30 ;  /* 0x0000001e001e7308 */ /* 0x000ee20000000800 */
[----:B------:R-:W-:Y:S01]  /*3d30*/  HMMA.16816.F32 R80, R84, R4, RZ ;  /* 0x000000045450723c */ /* 0x000fe200000018ff */
[----:B------:R-:W-:Y:S01]  /*3d40*/  F2FP.F16.F32.PACK_AB R4, R37, R40 ;  /* 0x000000282504723e */ /* 0x000fe200000000ff */
[----:B------:R-:W-:Y:S01]  /*3d50*/  FADD.FTZ R40, R40, R45 ;  /* 0x0000002d28287221 */ /* 0x000fe20000010000 */
[C---:B--2---:R-:W-:Y:S01]  /*3d60*/  F2FP.F16.F32.PACK_AB R5, R38.reuse, R39 ;  /* 0x000000272605723e */ /* 0x044fe200000000ff */
[----:B------:R-:W-:-:S02]  /*3d70*/  FADD.FTZ R38, R38, R42 ;  /* 0x0000002a26267221 */ /* 0x000fc40000010000 */
[----:B------:R-:W-:Y:S01]  /*3d80*/  FADD.FTZ R40, R37, R40 ;  /* 0x0000002825287221 */ /* 0x000fe20000010000 */
[----:B------:R-:W-:Y:S01]  /*3d90*/  MUFU.EX2 R29, R29 ;  /* 0x0000001d001d7308 */ /* 0x000fe20000000800 */
[----:B------:R-:W-:Y:S01]  /*3da0*/  HMMA.16816.F32 R84, R84, R6, RZ ;  /* 0x000000065454723c */ /* 0x000fe200000018ff */
[----:B------:R-:W-:Y:S01]  /*3db0*/  F2FP.F16.F32.PACK_AB R6, R33, R34 ;  /* 0x000000222106723e */ /* 0x000fe200000000ff */
[----:B------:R-:W-:Y:S01]  /*3dc0*/  FADD.FTZ R40, R34, R40 ;  /* 0x0000002822287221 */ /* 0x000fe20000010000 */
[----:B-1----:R-:W-:Y:S01]  /*3dd0*/  F2FP.F16.F32.PACK_AB R7, R31, R32 ;  /* 0x000000201f07723e */ /* 0x002fe200000000ff */
[----:B------:R-:W-:Y:S02]  /*3de0*/  FADD.FTZ R38, R32, R38 ;  /* 0x0000002620267221 */ /* 0x000fe40000010000 */
[----:B------:R-:W-:Y:S01]  /*3df0*/  FADD.FTZ R33, R33, R40 ;  /* 0x0000002821217221 */ /* 0x000fe20000010000 */
[----:B------:R-:W-:Y:S01]  /*3e00*/  MUFU.EX2 R25, R25 ;  /* 0x0000001900197308 */ /* 0x000fe20000000800 */
[----:B------:R-:W-:-:S02]  /*3e10*/  FADD.FTZ R31, R31, R38 ;  /* 0x000000261f1f7221 */ /* 0x000fc40000010000 */
[----:B------:R-:W-:Y:S01]  /*3e20*/  HMMA.16816.F32 R96, R4, R16, R96 ;  /* 0x000000100460723c */ /* 0x000fe20000001860 */
[----:B---3--:R-:W-:-:S04]  /*3e30*/  FADD.FTZ R33, R30, R33 ;  /* 0x000000211e217221 */ /* 0x008fc80000010000 */
[----:B------:R-:W-:Y:S03]  /*3e40*/  MUFU.EX2 R24, R24 ;  /* 0x0000001800187308 */ /* 0x000fe60000000800 */
[C---:B------:R-:W-:Y:S01]  /*3e50*/  HMMA.16816.F32 R92, R4.reuse, R18, R92 ;  /* 0x00000012045c723c */ /* 0x040fe2000000185c */
[----:B------:R-:W1:Y:S04]  /*3e60*/  LDSM.16.MT88.4 R16, [R144+0x7000] ;  /* 0x007000009010783b */ /* 0x000e680000004200 */
[----:B------:R-:W2:Y:S03]  /*3e70*/  MUFU.EX2 R49, R49 ;  /* 0x0000003100317308 */ /* 0x000ea60000000800 */
[C---:B------:R-:W-:Y:S05]  /*3e80*/  HMMA.16816.F32 R68, R4.reuse, R12, R68 ;  /* 0x0000000c0444723c */ /* 0x040fea0000001844 */
[----:B------:R-:W3:Y:S03]  /*3e90*/  MUFU.EX2 R3, R3 ;  /* 0x0000000300037308 */ /* 0x000ee60000000800 */
[----:B------:R-:W-:Y:S01]  /*3ea0*/  HMMA.16816.F32 R72, R4, R14, R72 ;  /* 0x0000000e0448723c */ /* 0x000fe20000001848 */
[----:B------:R-:W4:Y:S04]  /*3eb0*/  LDSM.16.MT88.4 R12, [R140+0x7000] ;  /* 0x007000008c0c783b */ /* 0x000f280000004200 */
[----:B------:R-:W-:Y:S01]  /*3ec0*/  MUFU.EX2 R52, R52 ;  /* 0x0000003400347308 */ /* 0x000fe20000000800 */
[----:B--2---:R-:W-:-:S02]  /*3ed0*/  FADD.FTZ R31, R49, R31 ;  /* 0x0000001f311f7221 */ /* 0x004fc40000010000 */
[C---:B------:R-:W-:Y:S05]  /*3ee0*/  HMMA.16816.F32 R76, R4.reuse, R20, R76 ;  /* 0x00000014044c723c */ /* 0x040fea000000184c */
[----:B------:R-:W2:Y:S01]  /*3ef0*/  MUFU.EX2 R54, R54 ;  /* 0x0000003600367308 */ /* 0x000ea20000000800 */
[----:B---3--:R-:W-:Y:S02]  /*3f00*/  FADD.FTZ R31, R3, R31 ;  /* 0x0000001f031f7221 */ /* 0x008fe40000010000 */
[C---:B------:R-:W-:Y:S01]  /*3f10*/  HMMA.16816.F32 R88, R4.reuse, R22, R88 ;  /* 0x000000160458723c */ /* 0x040fe20000001858 */
[----:B------:R-:W3:Y:S04]  /*3f20*/  LDSM.16.MT88.4 R20, [R103+0x7000] ;  /* 0x007000006714783b */ /* 0x000ee80000004200 */
[----:B------:R-:W5:Y:S03]  /*3f30*/  MUFU.EX2 R64, R64 ;  /* 0x0000004000407308 */ /* 0x000f660000000800 */
[C---:B------:R-:W-:Y:S05]  /*3f40*/  HMMA.16816.F32 R80, R4.reuse, R8, R80 ;  /* 0x000000080450723c */ /* 0x040fea0000001850 */
[----:B------:R-:W-:Y:S03]  /*3f50*/  MUFU.EX2 R57, R57 ;  /* 0x0000003900397308 */ /* 0x000fe60000000800 */
[----:B------:R-:W-:Y:S01]  /*3f60*/  HMMA.16816.F32 R84, R4, R10, R84 ;  /* 0x0000000a0454723c */ /* 0x000fe20000001854 */
[----:B------:R-:W-:Y:S01]  /*3f70*/  F2FP.F16.F32.PACK_AB R4, R29, R30 ;  /* 0x0000001e1d04723e */ /* 0x000fe200000000ff */
[----:B------:R-:W3:Y:S01]  /*3f80*/  LDSM.16.MT88.4 R8, [R102+0x7000] ;  /* 0x007000006608783b */ /* 0x000ee20000004200 */
[----:B------:R-:W-:Y:S01]  /*3f90*/  F2FP.F16.F32.PACK_AB R5, R3, R49 ;  /* 0x000000310305723e */ /* 0x000fe200000000ff */
[----:B------:R-:W-:Y:S01]  /*3fa0*/  FADD.FTZ R29, R29, R33 ;  /* 0x000000211d1d7221 */ /* 0x000fe20000010000 */
[----:B------:R-:W-:Y:S01]  /*3fb0*/  F2FP.F16.F32.PACK_AB R6, R24, R25 ;  /* 0x000000191806723e */ /* 0x000fe200000000ff */
[----:B------:R-:W-:Y:S01]  /*3fc0*/  MUFU.EX2 R58, R58 ;  /* 0x0000003a003a7308 */ /* 0x000fe20000000800 */
[----:B--2---:R-:W-:Y:S01]  /*3fd0*/  F2FP.F16.F32.PACK_AB R7, R54, R52 ;  /* 0x000000343607723e */ /* 0x004fe200000000ff */
[----:B------:R-:W-:Y:S01]  /*3fe0*/  FADD.FTZ R29, R25, R29 ;  /* 0x0000001d191d7221 */ /* 0x000fe20000010000 */
[----:B------:R-:W-:-:S03]  /*3ff0*/  FADD.FTZ R52, R52, R31 ;  /* 0x0000001f34347221 */ /* 0x000fc60000010000 */
[----:B------:R-:W-:Y:S01]  /*4000*/  FADD.FTZ R24, R24, R29 ;  /* 0x0000001d18187221 */ /* 0x000fe20000010000 */
[----:B------:R-:W-:Y:S01]  /*4010*/  FADD.FTZ R52, R54, R52 ;  /* 0x0000003436347221 */ /* 0x000fe20000010000 */
[----:B-1----:R-:W-:Y:S01]  /*4020*/  HMMA.16816.F32 R96, R4, R16, R96 ;  /* 0x000000100460723c */ /* 0x002fe20000001860 */
[----:B------:R-:W-:Y:S01]  /*4030*/  MUFU.EX2 R63, R63 ;  /* 0x0000003f003f7308 */ /* 0x000fe20000000800 */
[----:B-----5:R-:W-:-:S06]  /*4040*/  FADD.FTZ R24, R64, R24 ;  /* 0x0000001840187221 */ /* 0x020fcc0000010000 */
[C---:B------:R-:W-:Y:S01]  /*4050*/  HMMA.16816.F32 R92, R4.reuse, R18, R92 ;  /* 0x00000012045c723c */ /* 0x040fe2000000185c */
[----:B------:R-:W1:Y:S01]  /*4060*/  LDSM.16.MT88.4 R16, [R144+0x7800] ;  /* 0x007800009010783b */ /* 0x000e620000004200 */
[----:B------:R-:W2:Y:S06]  /*4070*/  MUFU.EX2 R66, R66 ;  /* 0x0000004200427308 */ /* 0x000eac0000000800 */
[C---:B----4-:R-:W-:Y:S02]  /*4080*/  HMMA.16816.F32 R68, R4.reuse, R12, R68 ;  /* 0x0000000c0444723c */ /* 0x050fe40000001844 */
[----:B------:R-:W4:Y:S06]  /*4090*/  MUFU.EX2 R101, R101 ;  /* 0x0000006500657308 */ /* 0x000f2c0000000800 */
[----:B------:R-:W-:Y:S01]  /*40a0*/  HMMA.16816.F32 R72, R4, R14, R72 ;  /* 0x0000000e0448723c */ /* 0x000fe20000001848 */
[----:B------:R-:W5:Y:S01]  /*40b0*/  LDSM.16.MT88.4 R12, [R140+0x7800] ;  /* 0x007800008c0c783b */ /* 0x000f620000004200 */
[----:B------:R-:W-:Y:S01]  /*40c0*/  MUFU.EX2 R104, R104 ;  /* 0x0000006800687308 */ /* 0x000fe20000000800 */
[----:B--2---:R-:W-:-:S05]  /*40d0*/  FADD.FTZ R52, R66, R52 ;  /* 0x0000003442347221 */ /* 0x004fca0000010000 */
[C---:B---3--:R-:W-:Y:S02]  /*40e0*/  HMMA.16816.F32 R76, R4.reuse, R20, R76 ;  /* 0x00000014044c723c */ /* 0x048fe4000000184c */
[----:B------:R-:W2:Y:S06]  /*40f0*/  MUFU.EX2 R106, R106 ;  /* 0x0000006a006a7308 */ /* 0x000eac0000000800 */
[C---:B------:R-:W-:Y:S01]  /*4100*/  HMMA.16816.F32 R88, R4.reuse, R22, R88 ;  /* 0x000000160458723c */ /* 0x040fe20000001858 */
[----:B------:R-:W3:Y:S01]  /*4110*/  LDSM.16.MT88.4 R20, [R103+0x7800] ;  /* 0x007800006714783b */ /* 0x000ee20000004200 */
[----:B------:R-:W1:Y:S06]  /*4120*/  MUFU.EX2 R113, R113 ;  /* 0x0000007100717308 */ /* 0x000e6c0000000800 */
[C---:B------:R-:W-:Y:S02]  /*4130*/  HMMA.16816.F32 R80, R4.reuse, R8, R80 ;  /* 0x000000080450723c */ /* 0x040fe40000001850 */
[----:B------:R-:W-:Y:S06]  /*4140*/  MUFU.EX2 R111, R111 ;  /* 0x0000006f006f7308 */ /* 0x000fec0000000800 */
[----:B------:R-:W-:Y:S01]  /*4150*/  HMMA.16816.F32 R84, R4, R10, R84 ;  /* 0x0000000a0454723c */ /* 0x000fe20000001854 */
[----:B------:R-:W-:Y:S01]  /*4160*/  F2FP.F16.F32.PACK_AB R4, R57, R64 ;  /* 0x000000403904723e */ /* 0x000fe200000000ff */
[----:B------:R-:W3:Y:S01]  /*4170*/  LDSM.16.MT88.4 R8, [R102+0x7800] ;  /* 0x007800006608783b */ /* 0x000ee20000004200 */
[----:B----4-:R-:W-:Y:S01]  /*4180*/  F2FP.F16.F32.PACK_AB R5, R101, R66 ;  /* 0x000000426505723e */ /* 0x010fe200000000ff */
        /* <DEDUP_REMOVED lines=13> */
[C---:B------:R-:W-:Y:S01]  /*4260*/  HMMA.16816.F32 R92, R4.reuse, R18, R92 ;  /* 0x00000012045c723c */ /* 0x040fe2000000185c */
[----:B------:R-:W2:Y:S05]  /*4270*/  LDSM.16.MT88.4 R16, [R144+0x8000] ;  /* 0x008000009010783b */ /* 0x000eaa0000004200 */
[----:B------:R-:W4:Y:S02]  /*4280*/  MUFU.EX2 R121, R121 ;  /* 0x0000007900797308 */ /* 0x000f240000000800 */
[C---:B-----5:R-:W-:Y:S06]  /*4290*/  HMMA.16816.F32 R68, R4.reuse, R12, R68 ;  /* 0x0000000c0444723c */ /* 0x060fec0000001844 */
[----:B------:R-:W-:Y:S01]  /*42a0*/  MUFU.EX2 R123, R123 ;  /* 0x0000007b007b7308 */ /* 0x000fe20000000800 */
[----:B-1----:R-:W-:Y:S01]  /*42b0*/  FADD.FTZ R106, R119, R106 ;  /* 0x0000006a776a7221 */ /* 0x002fe20000010000 */
[C---:B------:R-:W-:Y:S01]  /*42c0*/  HMMA.16816.F32 R72, R4.reuse, R14, R72 ;  /* 0x0000000e0448723c */ /* 0x040fe20000001848 */
[----:B------:R-:W1:Y:S05]  /*42d0*/  LDSM.16.MT88.4 R12, [R140+0x8000] ;  /* 0x008000008c0c783b */ /* 0x000e6a0000004200 */
[----:B------:R-:W5:Y:S02]  /*42e0*/  MUFU.EX2 R122, R122 ;  /* 0x0000007a007a7308 */ /* 0x000f640000000800 */
[C---:B---3--:R-:W-:Y:S06]  /*42f0*/  HMMA.16816.F32 R76, R4.reuse, R20, R76 ;  /* 0x00000014044c723c */ /* 0x048fec000000184c */
[----:B------:R-:W3:Y:S02]  /*4300*/  MUFU.EX2 R120, R120 ;  /* 0x0000007800787308 */ /* 0x000ee40000000800 */
        /* <DEDUP_REMOVED lines=8> */
[----:B----4-:R-:W-:Y:S01]  /*4390*/  F2FP.F16.F32.PACK_AB R5, R121, R119 ;  /* 0x000000777905723e */ /* 0x010fe200000000ff */
        /* <DEDUP_REMOVED lines=8> */
[----:B--2---:R-:W-:Y:S01]  /*4420*/  HMMA.16816.F32 R96, R4, R16, R96 ;  /* 0x000000100460723c */ /* 0x004fe20000001860 */
[----:B------:R-:W2:Y:S01]  /*4430*/  MUFU.EX2 R110, R110 ;  /* 0x0000006e006e7308 */ /* 0x000ea20000000800 */
[----:B------:R-:W-:Y:S01]  /*4440*/  FADD.FTZ R122, R122, R121 ;  /* 0x000000797a7a7221 */ /* 0x000fe20000010000 */
[----:B---3--:R-:W-:-:S05]  /*4450*/  FADD.FTZ R115, R120, R115 ;  /* 0x0000007378737221 */ /* 0x008fca0000010000 */
        /* <DEDUP_REMOVED lines=17> */
[C---:B------:R-:W-:Y:S01]  /*4570*/  F2FP.F16.F32.PACK_AB R4, R117.reuse, R120 ;  /* 0x000000787504723e */ /* 0x040fe200000000ff */
        /* <DEDUP_REMOVED lines=20> */
[----:B------:R-:W-:Y:S02]  /*46c0*/  MUFU.EX2 R164, R164 ;  /* 0x000000a400a47308 */ /* 0x000fe40000000800 */
[C---:B------:R-:W-:Y:S01]  /*46d0*/  HMMA.16816.F32 R72, R4.reuse, R14, R72 ;  /* 0x0000000e0448723c */ /* 0x040fe20000001848 */
[----:B------:R-:W1:Y:S05]  /*46e0*/  LDSM.16.MT88.4 R12, [R140+0x9000] ;  /* 0x009000008c0c783b */ /* 0x000e6a0000004200 */
[----:B------:R-:W-:Y:S02]  /*46f0*/  MUFU.EX2 R36, R36 ;  /* 0x0000002400247308 */ /* 0x000fe40000000800 */
[----:B------:R-:W-:Y:S01]  /*4700*/  HMMA.16816.F32 R76, R4, R20, R76 ;  /* 0x00000014044c723c */ /* 0x000fe2000000184c */
[--C-:B------:R-:W-:Y:S01]  /*4710*/  FFMA.FTZ R20, R59, UR4, -R27.reuse ;  /* 0x000000043b147c23 */ /* 0x100fe2000801081b */
[----:B------:R-:W-:-:S04]  /*4720*/  FFMA.FTZ R21, R60, UR4, -R27 ;  /* 0x000000043c157c23 */ /* 0x000fc8000801081b */
[----:B------:R-:W-:Y:S02]  /*4730*/  MUFU.EX2 R35, R35 ;  /* 0x0000002300237308 */ /* 0x000fe40000000800 */
[----:B------:R-:W-:Y:S01]  /*4740*/  HMMA.16816.F32 R88, R4, R22, R88 ;  /* 0x000000160458723c */ /* 0x000fe20000001858 */
[--C-:B------:R-:W-:Y:S01]  /*4750*/  FFMA.FTZ R22, R56, UR4, -R48.reuse ;  /* 0x0000000438167c23 */ /* 0x100fe20008010830 */
[----:B------:R-:W-:-:S04]  /*4760*/  FFMA.FTZ R23, R55, UR4, -R48 ;  /* 0x0000000437177c23 */ /* 0x000fc80008010830 */
[----:B------:R-:W2:Y:S02]  /*4770*/  MUFU.EX2 R20, R20 ;  /* 0x0000001400147308 */ /* 0x000ea40000000800 */
[C---:B------:R-:W-:Y:S06]  /*4780*/  HMMA.16816.F32 R80, R4.reuse, R8, R80 ;  /* 0x000000080450723c */ /* 0x040fec0000001850 */
[----:B------:R-:W5:Y:S02]  /*4790*/  MUFU.EX2 R21, R21 ;  /* 0x0000001500157308 */ /* 0x000f640000000800 */
[----:B------:R-:W-:Y:S01]  /*47a0*/  HMMA.16816.F32 R84, R4, R10, R84 ;  /* 0x0000000a0454723c */ /* 0x000fe20000001854 */
[C---:B------:R-:W-:Y:S01]  /*47b0*/  F2FP.F16.F32.PACK_AB R4, R100.reuse, R105 ;  /* 0x000000696404723e */ /* 0x040fe200000000ff */
[----:B------:R-:W1:Y:S01]  /*47c0*/  LDSM.16.MT88.4 R8, [R103+0x9000] ;  /* 0x009000006708783b */ /* 0x000e620000004200 */
[----:B---3--:R-:W-:Y:S01]  /*47d0*/  F2FP.F16.F32.PACK_AB R5, R61, R62 ;  /* 0x0000003e3d05723e */ /* 0x008fe200000000ff */
[----:B------:R-:W-:Y:S01]  /*47e0*/  FADD.FTZ R100, R100, R116 ;  /* 0x0000007464647221 */ /* 0x000fe20000010000 */
[----:B------:R-:W-:Y:S01]  /*47f0*/  F2FP.F16.F32.PACK_AB R6, R65, R67 ;  /* 0x000000434106723e */ /* 0x000fe200000000ff */
[----:B------:R-:W3:Y:S01]  /*4800*/  MUFU.EX2 R22, R22 ;  /* 0x0000001600167308 */ /* 0x000ee20000000800 */
[----:B------:R-:W-:Y:S01]  /*4810*/  FADD.FTZ R61, R61, R109 ;  /* 0x0000006d3d3d7221 */ /* 0x000fe20000010000 */
[----:B------:R-:W-:-:S03]  /*4820*/  FADD.FTZ R100, R67, R100 ;  /* 0x0000006443647221 */ /* 0x000fc60000010000 */
[----:B--2---:R-:W-:Y:S01]  /*4830*/  FADD.FTZ R61, R20, R61 ;  /* 0x0000003d143d7221 */ /* 0x004fe20000010000 */
[----:B------:R-:W-:Y:S02]  /*4840*/  FADD.FTZ R65, R65, R100 ;  /* 0x0000006441417221 */ /* 0x000fe40000010000 */
[----:B------:R-:W2:Y:S01]  /*4850*/  MUFU.EX2 R23, R23 ;  /* 0x0000001700177308 */ /* 0x000ea20000000800 */
[C---:B-----5:R-:W-:Y:S01]  /*4860*/  F2FP.F16.F32.PACK_AB R7, R21.reuse, R20 ;  /* 0x000000141507723e */ /* 0x060fe200000000ff */
[----:B------:R-:W-:-:S04]  /*4870*/  FADD.FTZ R21, R21, R61 ;  /* 0x0000003d15157221 */ /* 0x000fc80000010000 */
[----:B------:R-:W-:Y:S02]  /*4880*/  FADD.FTZ R21, R36, R21 ;  /* 0x0000001524157221 */ /* 0x000fe40000010000 */
[----:B----4-:R-:W-:Y:S01]  /*4890*/  HMMA.16816.F32 R96, R4, R16, R96 ;  /* 0x000000100460723c */ /* 0x010fe20000001860 */
[----:B------:R-:W4:Y:S01]  /*48a0*/  MUFU.EX2 R28, R28 ;  /* 0x0000001c001c7308 */ /* 0x000f220000000800 */
[----:B---3--:R-:W-:Y:S01]  /*48b0*/  FADD.FTZ R65, R22, R65 ;  /* 0x0000004116417221 */ /* 0x008fe20000010000 */
[----:B------:R-:W-:-:S05]  /*48c0*/  FADD.FTZ R21, R35, R21 ;  /* 0x0000001523157221 */ /* 0x000fca0000010000 */
[----:B------:R-:W-:Y:S01]  /*48d0*/  HMMA.16816.F32 R92, R4, R18, R92 ;  /* 0x00000012045c723c */ /* 0x000fe2000000185c */
[----:B------:R-:W3:Y:S01]  /*48e0*/  LDSM.16.MT88.4 R16, [R102+0x9000] ;  /* 0x009000006610783b */ /* 0x000ee20000004200 */
[----:B------:R-:W5:Y:S01]  /*48f0*/  MUFU.EX2 R163, R163 ;  /* 0x000000a300a37308 */ /* 0x000f620000000800 */
[----:B--2---:R-:W-:-:S04]  /*4900*/  FADD.FTZ R65, R23, R65 ;  /* 0x0000004117417221 */ /* 0x004fc80000010000 */
[----:B------:R-:W-:Y:S01]  /*4910*/  FADD.FTZ R65, R53, R65 ;  /* 0x0000004135417221 */ /* 0x000fe20000010000 */
[----:B-1----:R-:W-:Y:S01]  /*4920*/  HMMA.16816.F32 R68, R4, R12, R68 ;  /* 0x0000000c0444723c */ /* 0x002fe20000001844 */
[----:B----4-:R-:W-:-:S07]  /*4930*/  FADD.FTZ R21, R28, R21 ;  /* 0x000000151c157221 */ /* 0x010fce0000010000 */
[C---:B------:R-:W-:Y:S01]  /*4940*/  HMMA.16816.F32 R72, R4.reuse, R14, R72 ;  /* 0x0000000e0448723c */ /* 0x040fe20000001848 */
[----:B------:R-:W1:Y:S07]  /*4950*/  LDSM.16.MT88.4 R12, [R144+0x9800] ;  /* 0x00980000900c783b */ /* 0x000e6e0000004200 */
[C---:B------:R-:W-:Y:S08]  /*4960*/  HMMA.16816.F32 R76, R4.reuse, R8, R76 ;  /* 0x00000008044c723c */ /* 0x040ff0000000184c */
[C---:B------:R-:W-:Y:S01]  /*4970*/  HMMA.16816.F32 R88, R4.reuse, R10, R88 ;  /* 0x0000000a0458723c */ /* 0x040fe20000001858 */
[----:B------:R-:W2:Y:S07]  /*4980*/  LDSM.16.MT88.4 R8, [R140+0x9800] ;  /* 0x009800008c08783b */ /* 0x000eae0000004200 */
[C---:B---3--:R-:W-:Y:S08]  /*4990*/  HMMA.16816.F32 R80, R4.reuse, R16, R80 ;  /* 0x000000100450723c */ /* 0x048ff00000001850 */
[----:B------:R-:W-:Y:S01]  /*49a0*/  HMMA.16816.F32 R84, R4, R18, R84 ;  /* 0x000000120454723c */ /* 0x000fe20000001854 */
[----:B------:R-:W-:Y:S01]  /*49b0*/  F2FP.F16.F32.PACK_AB R4, R23, R22 ;  /* 0x000000161704723e */ /* 0x000fe200000000ff */
[----:B------:R-:W3:Y:S01]  /*49c0*/  LDSM.16.MT88.4 R16, [R103+0x9800] ;  /* 0x009800006710783b */ /* 0x000ee20000004200 */
[----:B------:R-:W-:-:S02]  /*49d0*/  F2FP.F16.F32.PACK_AB R5, R35, R36 ;  /* 0x000000242305723e */ /* 0x000fc400000000ff */
[C---:B------:R-:W-:Y:S01]  /*49e0*/  F2FP.F16.F32.PACK_AB R6, R164.reuse, R53 ;  /* 0x00000035a406723e */ /* 0x040fe200000000ff */
[----:B------:R-:W-:Y:S01]  /*49f0*/  FADD.FTZ R164, R164, R65 ;  /* 0x00000041a4a47221 */ /* 0x000fe20000010000 */
[C---:B-----5:R-:W-:Y:S01]  /*4a00*/  F2FP.F16.F32.PACK_AB R7, R163.reuse, R28 ;  /* 0x0000001ca307723e */ /* 0x060fe200000000ff */
[----:B------:R-:W-:-:S06]  /*4a10*/  FADD.FTZ R163, R163, R21 ;  /* 0x00000015a3a37221 */ /* 0x000fcc0000010000 */
[C---:B-1----:R-:W-:Y:S08]  /*4a20*/  HMMA.16816.F32 R96, R4.reuse, R12, R96 ;  /* 0x0000000c0460723c */ /* 0x042ff00000001860 */
[C---:B------:R-:W-:Y:S01]  /*4a30*/  HMMA.16816.F32 R92, R4.reuse, R14, R92 ;  /* 0x0000000e045c723c */ /* 0x040fe2000000185c */
[----:B------:R-:W1:Y:S07]  /*4a40*/  LDSM.16.MT88.4 R12, [R102+0x9800] ;  /* 0x00980000660c783b */ /* 0x000e6e0000004200 */
[C---:B--2---:R-:W-:Y:S08]  /*4a50*/  HMMA.16816.F32 R68, R4.reuse, R8, R68 ;  /* 0x000000080444723c */ /* 0x044ff00000001844 */
[C---:B------:R-:W-:Y:S08]  /*4a60*/  HMMA.16816.F32 R72, R4.reuse, R10, R72 ;  /* 0x0000000a0448723c */ /* 0x040ff00000001848 */
[C---:B---3--:R-:W-:Y:S08]  /*4a70*/  HMMA.16816.F32 R76, R4.reuse, R16, R76 ;  /* 0x00000010044c723c */ /* 0x048ff0000000184c */
[C---:B------:R-:W-:Y:S08]  /*4a80*/  HMMA.16816.F32 R88, R4.reuse, R18, R88 ;  /* 0x000000120458723c */ /* 0x040ff00000001858 */
[C---:B-1----:R-:W-:Y:S08]  /*4a90*/  HMMA.16816.F32 R80, R4.reuse, R12, R80 ;  /* 0x0000000c0450723c */ /* 0x042ff00000001850 */
[----:B------:R-:W-:Y:S01]  /*4aa0*/  HMMA.16816.F32 R84, R4, R14, R84 ;  /* 0x0000000e0454723c */ /* 0x000fe20000001854 */
[----:B------:R-:W-:-:S04]  /*4ab0*/  NOP ;  /* 0x0000000000007918 */ /* 0x000fc80000000000 */
[----:B------:R-:W-:-:S15]  /*4ac0*/  @!P0 BRA `(.L_x_5531) ;  /* 0x0000002c00748947 */ /* 0x000fde0003800000 */
[----:B------:R-:W-:Y:S01]  /*4ad0*/  ISETP.NE.U32.AND P0, PT, RZ, UR18, PT ;  /* 0x00000012ff007c0c */ /* 0x000fe2000bf05070 */
[----:B------:R-:W-:Y:S01]  /*4ae0*/  IMAD.MOV.U32 R160, RZ, RZ, RZ ;  /* 0x000000ffffa07224 */ /* 0x000fe200078e00ff */
[C---:B------:R-:W-:Y:S01]  /*4af0*/  IADD3 R161, PT, PT, -R112.reuse, 0x1, RZ ;  /* 0x0000000170a17810 */ /* 0x040fe20007ffe1ff */
[----:B------:R-:W-:Y:S01]  /*4b00*/  IMAD.MOV.U32 R3, RZ, RZ, R0 ;  /* 0x000000ffff037224 */ /* 0x000fe200078e0000 */
[----:B------:R-:W-:Y:S01]  /*4b10*/  ISETP.NE.AND.EX P0, PT, RZ, UR19, PT, P0 ;  /* 0x00000013ff007c0c */ /* 0x000fe2000bf05300 */
[----:B------:R-:W-:Y:S01]  /*4b20*/  IMAD.MOV.U32 R100, RZ, RZ, R2 ;  /* 0x000000ffff647224 */ /* 0x000fe200078e0002 */
[----:B------:R-:W1:Y:S01]  /*4b30*/  LDCU UR4, c[0x0][0x45c] ;  /* 0x00008b80ff0477ac */ /* 0x000e620008000800 */
[----:B------:R-:W-:Y:S01]  /*4b40*/  VIADD R162, R112, 0xfffffffe ;  /* 0xfffffffe70a27836 */ /* 0x000fe20000000000 */
[----:B------:R-:W2:Y:S01]  /*4b50*/  LDCU.64 UR8, c[0x0][0x3a8] ;  /* 0x00007500ff0877ac */ /* 0x000ea20008000a00 */
[----:B------:R-:W3:Y:S08]  /*4b60*/  LDCU.64 UR6, c[0x0][0x3a0] ;  /* 0x00007400ff0677ac */ /* 0x000ef00008000a00 */
[----:B------:R-:W-:-:S13]  /*4b70*/  @!P0 IADD3 R160, P1, PT, RZ, -R160, RZ ;  /* 0x800000a0ffa08210 */ /* 0x000fda0007f3e0ff */
.L_x_5535:
[----:B------:R-:W4:Y:S01]  /*4b80*/  @!P0 LDC R4, c[0x0][0x3c0] ;  /* 0x0000f000ff048b82 */ /* 0x000f220000000800 */
[----:B------:R-:W-:Y:S07]  /*4b90*/  DEPBAR.LE SB0, 0x0 ;  /* 0x000080000000791a */ /* 0x000fee0000000000 */
[----:B------:R-:W-:Y:S01]  /*4ba0*/  BAR.SYNC.DEFER_BLOCKING 0x0 ;  /* 0x0000000000007b1d */ /* 0x000fe20000010000 */
[----:B------:R-:W-:Y:S01]  /*4bb0*/  MOV R6, R153 ;  /* 0x0000009900067202 */ /* 0x000fe20000000f00 */
[----:B----4-:R-:W-:Y:S04]  /*4bc0*/  @!P0 IMAD.SHL.U32 R5, R4, 0x80, RZ ;  /* 0x0000008004058824 */ /* 0x010fe800078e00ff */
[----:B------:R-:W-:Y:S02]  /*4bd0*/  @!P0 IMAD.X R5, RZ, RZ, ~R5, P1 ;  /* 0x000000ffff058224 */ /* 0x000fe400008e0e05 */
[----:B------:R-:W4:Y:S03]  /*4be0*/  LDC R0, c[0x0][0x3c4] ;  /* 0x0000f100ff007b82 */ /* 0x000f260000000800 */
[----:B------:R-:W-:Y:S04]  /*4bf0*/  @!P0 SHF.R.S64 R2, R160, 0x1f, R5 ;  /* 0x0000001fa0028819 */ /* 0x000fe80000001005 */
[----:B------:R-:W-:Y:S01]  /*4c00*/  @!P0 IADD3 R153, P2, PT, R153, R2, RZ ;  /* 0x0000000299998210 */ /* 0x000fe20007f5e0ff */
[----:B------:R-:W-:Y:S03]  /*4c10*/  IMAD.MOV.U32 R2, RZ, RZ, R152 ;  /* 0x000000ffff027224 */ /* 0x000fe600078e0098 */
        /* <DEDUP_REMOVED lines=30> */
[----:B------:R-:W-:Y:S02]  /*4e00*/  ISETP.NE.AND P4, PT, R7, RZ, PT ;  /* 0x000000ff0700720c */ /* 0x000fe40003f85270 */
[----:B------:R-:W-:Y:S02]  /*4e10*/  ISETP.GE.U32.AND P6, PT, R11, R4, PT ;  /* 0x000000040b00720c */ /* 0x000fe40003fc6070 */
[-C--:B------:R-:W-:Y:S04]  /*4e20*/  LOP3.LUT R4, R157, R7.reuse, RZ, 0x3c, !PT ;  /* 0x000000079d047212 */ /* 0x080fe800078e3cff */
[----:B------:R-:W-:Y:S02]  /*4e30*/  ISETP.GE.AND P3, PT, R4, RZ, PT ;  /* 0x000000ff0400720c */ /* 0x000fe40003f66270 */
[----:B------:R-:W-:Y:S02]  /*4e40*/  @P5 IADD3 R12, PT, PT, R12, 0x1, RZ ;  /* 0x000000010c0c5810 */ /* 0x000fe40007ffe0ff */
[----:B------:R-:W-:Y:S03]  /*4e50*/  LOP3.LUT R4, RZ, R7, RZ, 0x33, !PT ;  /* 0x00000007ff047212 */ /* 0x000fe600078e33ff */
[----:B------:R-:W-:Y:S02]  /*4e60*/  @!P2 IMAD.MOV R12, RZ, RZ, -R12 ;  /* 0x000000ffff0ca224 */ /* 0x000fe400078e0a0c */
[----:B------:R-:W-:Y:S03]  /*4e70*/  @P6 VIADD R13, R13, 0x1 ;  /* 0x000000010d0d6836 */ /* 0x000fe60000000000 */
[----:B------:R-:W-:Y:S02]  /*4e80*/  SEL R12, R4, R12, !P4 ;  /* 0x0000000c040c7207 */ /* 0x000fe40006000000 */
[----:B------:R-:W-:Y:S02]  /*4e90*/  @!P3 IADD3 R13, PT, PT, -R13, RZ, RZ ;  /* 0x000000ff0d0db210 */ /* 0x000fe40007ffe1ff */
[-C--:B------:R-:W-:Y:S02]  /*4ea0*/  LEA R8, P3, R12, R158.reuse, 0x2 ;  /* 0x0000009e0c087211 */ /* 0x080fe400078610ff */
[----:B------:R-:W-:Y:S02]  /*4eb0*/  SEL R13, R4, R13, !P4 ;  /* 0x0000000d040d7207 */ /* 0x000fe40006000000 */
[----:B------:R-:W-:Y:S02]  /*4ec0*/  LEA.HI.X.SX32 R9, R12, R159, 0x2, P3 ;  /* 0x0000009f0c097211 */ /* 0x000fe400018f16ff */
[C---:B------:R-:W-:Y:S01]  /*4ed0*/  LEA R4, P2, R13.reuse, R158, 0x2 ;  /* 0x0000009e0d047211 */ /* 0x040fe200078410ff */
[C---:B------:R-:W-:Y:S03]  /*4ee0*/  IMAD.IADD R10, R13.reuse, 0x1, -R12 ;  /* 0x000000010d0a7824 */ /* 0x040fe600078e0a0c */
[----:B------:R-:W5:Y:S01]  /*4ef0*/  LDG.E R9, desc[UR24][R8.64] ;  /* 0x0000001808097981 */ /* 0x000f62000c1e1900 */
[----:B------:R-:W-:Y:S01]  /*4f00*/  IMAD R10, R10, R7, -0x80 ;  /* 0xffffff800a0a7424 */ /* 0x000fe200078e0207 */
[----:B------:R-:W-:Y:S04]  /*4f10*/  LEA.HI.X.SX32 R5, R13, R159, 0x2, P2 ;  /* 0x0000009f0d057211 */ /* 0x000fe800010f16ff */
[----:B------:R-:W-:Y:S01]  /*4f20*/  SHF.R.S32.HI R7, RZ, 0x1f, R10 ;  /* 0x0000001fff077819 */ /* 0x000fe2000001140a */
[----:B------:R1:W5:Y:S02]  /*4f30*/  LDG.E R8, desc[UR24][R4.64] ;  /* 0x0000001804087981 */ /* 0x000364000c1e1900 */
[----:B-1----:R-:W1:Y:S02]  /*4f40*/  LDC.64 R4, c[0x0][0x3c0] ;  /* 0x0000f000ff047b82 */ /* 0x002e640000000a00 */
[-C--:B-1----:R-:W-:Y:S02]  /*4f50*/  IMAD R7, R7, R4.reuse, RZ ;  /* 0x0000000407077224 */ /* 0x082fe400078e02ff */
[C---:B------:R-:W-:Y:S04]  /*4f60*/  IMAD.WIDE.U32 R12, R10.reuse, R4, RZ ;  /* 0x000000040a0c7225 */ /* 0x040fe800078e00ff */
[----:B------:R-:W-:Y:S05]  /*4f70*/  IMAD R7, R10, R5, R7 ;  /* 0x000000050a077224 */ /* 0x000fea00078e0207 */
[----:B------:R-:W-:Y:S01]  /*4f80*/  IADD3 R13, PT, PT, R13, R7, RZ ;  /* 0x000000070d0d7210 */ /* 0x000fe20007ffe0ff */
[----:B-----5:R-:W-:Y:S04]  /*4f90*/  IMAD.IADD R8, R9, 0x1, -R8 ;  /* 0x0000000109087824 */ /* 0x020fe800078e0a08 */
[----:B--2---:R-:W-:Y:S01]  /*4fa0*/  IMAD.WIDE.U32 R12, R8, UR8, R12 ;  /* 0x00000008080c7c25 */ /* 0x004fe2000f8e000c */
[----:B------:R-:W-:Y:S02]  /*4fb0*/  SHF.R.S32.HI R5, RZ, 0x1f, R8 ;  /* 0x0000001fff057819 */ /* 0x000fe40000011408 */
[----:B------:R-:W-:Y:S03]  /*4fc0*/  LEA R153, P2, R12, R6, 0x1 ;  /* 0x000000060c997211 */ /* 0x000fe600078408ff */
[----:B------:R-:W-:Y:S04]  /*4fd0*/  IMAD R5, R5, UR8, RZ ;  /* 0x0000000805057c24 */ /* 0x000fe8000f8e02ff */
[----:B------:R-:W-:Y:S04]  /*4fe0*/  IMAD R5, R8, UR9, R5 ;  /* 0x0000000908057c24 */ /* 0x000fe8000f8e0205 */
[----:B------:R-:W-:Y:S05]  /*4ff0*/  IMAD.IADD R5, R13, 0x1, R5 ;  /* 0x000000010d057824 */ /* 0x000fea00078e0205 */
[----:B------:R-:W-:Y:S07]  /*5000*/  LEA.HI.X R152, R12, R2, R5, 0x1, P2 ;  /* 0x000000020c987211 */ /* 0x000fee00010f0c05 */
.L_x_5532:
[C---:B------:R-:W-:Y:S01]  /*5010*/  IMAD.SHL.U32 R2, R4.reuse, 0x20, RZ ;  /* 0x0000002004027824 */ /* 0x040fe200078e00ff */
[----:B----4-:R-:W-:Y:S01]  /*5020*/  SHF.L.U64.HI R0, R4, 0x5, R0 ;  /* 0x0000000504007819 */ /* 0x010fe20000010200 */
[----:B------:R-:W-:Y:S02]  /*5030*/  IMAD.MOV.U32 R4, RZ, RZ, R153 ;  /* 0x000000ffff047224 */ /* 0x000fe400078e0099 */
[--C-:B------:R-:W-:Y:S01]  /*5040*/  IMAD.MOV.U32 R5, RZ, RZ, R152.reuse ;  /* 0x000000ffff057224 */ /* 0x100fe200078e0098 */
[----:B------:R-:W-:Y:S01]  /*5050*/  IADD3 R6, P2, PT, R2, R153, RZ ;  /* 0x0000009902067210 */ /* 0x000fe20007f5e0ff */
[----:B------:R-:W-:Y:S03]  /*5060*/  VIADD R161, R161, 0x1 ;  /* 0x00000001a1a17836 */ /* 0x000fe60000000000 */
[----:B------:R-:W-:Y:S01]  /*5070*/  @!PT LDS RZ, [RZ] ;  /* 0x00000000fffff984 */ /* 0x000fe20000000800 */
[----:B------:R-:W-:Y:S01]  /*5080*/  @!PT LDS RZ, [RZ] ;  /* 0x00000000fffff984 */ /* 0x000fe20000000800 */
[----:B------:R-:W-:Y:S01]  /*5090*/  @!PT LDS RZ, [RZ] ;  /* 0x00000000fffff984 */ /* 0x000fe20000000800 */
[----:B------:R4:W-:Y:S01]  /*50a0*/  LDGSTS.E.BYPASS.LTC128B.128 [R155+0x6000], desc[UR24][R4.64] ;  /* 0x06000000049b7fae */ /* 0x0009e2000b981a18 */
[----:B------:R-:W-:Y:S01]  /*50b0*/  IMAD.X R7, R0, 0x1, R152, P2 ;  /* 0x0000000100077824 */ /* 0x000fe200010e0698 */
[-C--:B------:R-:W-:Y:S04]  /*50c0*/  IADD3 R12, P3, PT, R6, R2.reuse, RZ ;  /* 0x00000002060c7210 */ /* 0x080fe80007f7e0ff */
[----:B------:R5:W-:Y:S01]  /*50d0*/  LDGSTS.E.BYPASS.LTC128B.128 [R155+0x6800], desc[UR24][R6.64] ;  /* 0x06800000069b7fae */ /* 0x000be2000b981a18 */
[--C-:B------:R-:W-:Y:S01]  /*50e0*/  IMAD.X R13, R7, 0x1, R0.reuse, P3 ;  /* 0x00000001070d7824 */ /* 0x100fe200018e0600 */
[-C--:B------:R-:W-:Y:S04]  /*50f0*/  IADD3 R10, P2, PT, R12, R2.reuse, RZ ;  /* 0x000000020c0a7210 */ /* 0x080fe80007f5e0ff */
[----:B------:R1:W-:Y:S01]  /*5100*/  LDGSTS.E.BYPASS.LTC128B.128 [R155+0x7000], desc[UR24][R12.64] ;  /* 0x070000000c9b7fae */ /* 0x0003e2000b981a18 */
[----:B------:R-:W-:Y:S02]  /*5110*/  IADD3 R8, P3, PT, R10, R2, RZ ;  /* 0x000000020a087210 */ /* 0x000fe40007f7e0ff */
[----:B------:R-:W-:Y:S05]  /*5120*/  IADD3.X R11, PT, PT, R13, R0, RZ, P2, !PT ;  /* 0x000000000d0b7210 */ /* 0x000fea00017fe4ff */
[--C-:B------:R-:W-:Y:S01]  /*5130*/  IMAD.X R9, R11, 0x1, R0.reuse, P3 ;  /* 0x000000010b097824 */ /* 0x100fe200018e0600 */
[----:B------:R-:W-:Y:S05]  /*5140*/  LDGSTS.E.BYPASS.LTC128B.128 [R155+0x7800], desc[UR24][R10.64] ;  /* 0x078000000a9b7fae */ /* 0x000fea000b981a18 */
[----:B------:R2:W-:Y:S01]  /*5150*/  LDGSTS.E.BYPASS.LTC128B.128 [R155+0x8000], desc[UR24][R8.64] ;  /* 0x08000000089b7fae */ /* 0x0005e2000b981a18 */
[-C--:B----4-:R-:W-:Y:S05]  /*5160*/  IADD3 R4, P2, PT, R8, R2.reuse, RZ ;  /* 0x0000000208047210 */ /* 0x090fea0007f5e0ff */
[--C-:B------:R-:W-:Y:S01]  /*5170*/  IMAD.X R5, R9, 0x1, R0.reuse, P2 ;  /* 0x0000000109057824 */ /* 0x100fe200010e0600 */
[-C--:B-----5:R-:W-:Y:S04]  /*5180*/  IADD3 R6, P3, PT, R4, R2.reuse, RZ ;  /* 0x0000000204067210 */ /* 0x0a0fe80007f7e0ff */
[----:B------:R-:W-:Y:S01]  /*5190*/  LDGSTS.E.BYPASS.LTC128B.128 [R155+0x8800], desc[UR24][R4.64] ;  /* 0x08800000049b7fae */ /* 0x000fe2000b981a18 */
[----:B------:R-:W-:Y:S01]  /*51a0*/  IMAD.X R7, R5, 0x1, R0, P3 ;  /* 0x0000000105077824 */ /* 0x000fe200018e0600 */
[----:B-1----:R-:W-:Y:S04]  /*51b0*/  IADD3 R12, P2, PT, R6, R2, RZ ;  /* 0x00000002060c7210 */ /* 0x002fe80007f5e0ff */
[----:B------:R-:W-:Y:S01]  /*51c0*/  IADD3.X R13, PT, PT, R7, R0, RZ, P2, !PT ;  /* 0x00000000070d7210 */ /* 0x000fe200017fe4ff */
[----:B------:R1:W-:Y:S01]  /*51d0*/  LDGSTS.E.BYPASS.LTC128B.128 [R155+0x9000], desc[UR24][R6.64] ;  /* 0x09000000069b7fae */ /* 0x0003e2000b981a18 */
[----:B------:R-:W-:Y:S04]  /*51e0*/  ISETP.NE.AND P2, PT, R161, RZ, PT ;  /* 0x000000ffa100720c */ /* 0x000fe80003f45270 */
[----:B------:R4:W-:Y:S05]  /*51f0*/  LDGSTS.E.BYPASS.LTC128B.128 [R155+0x9800], desc[UR24][R12.64] ;  /* 0x098000000c9b7fae */ /* 0x0009ea000b981a18 */
[----:B------:R-:W-:Y:S05]  /*5200*/  LDSM.16.M88.4 R64, [R149] ;  /* 0x000000009540783b */ /* 0x000fea0000000200 */
[----:B--2---:R-:W1:Y:S05]  /*5210*/  LDSM.16.M88.4 R8, [R148+UR5+0x2000] ;  /* 0x002000059408783b */ /* 0x004e6a0008000200 */
[----:B------:R-:W4:Y:S05]  /*5220*/  LDSM.16.M88.4 R16, [R148+UR5+0x2800] ;  /* 0x002800059410783b */ /* 0x000f2a0008000200 */
[----:B------:R-:W2:Y:S05]  /*5230*/  LDSM.16.M88.4 R24, [R148+UR5+0x3000] ;  /* 0x003000059418783b */ /* 0x000eaa0008000200 */
[----:B------:R-:W0:Y:S05]  /*5240*/  LDGDEPBAR ;  /* 0x00000000000079af */ /* 0x000e2a0000000000 */
[----:B------:R-:W5:Y:S05]  /*5250*/  LDSM.16.M88.4 R32, [R148+UR5+0x3800] ;  /* 0x003800059420783b */ /* 0x000f6a0008000200 */
[----:B------:R-:W3:Y:S05]  /*5260*/  LDSM.16.M88.4 R40, [R148+UR5+0x4000] ;  /* 0x004000059428783b */ /* 0x000eea0008000200 */
[----:B------:R-:W3:Y:S05]  /*5270*/  LDSM.16.M88.4 R48, [R148+UR5+0x4800] ;  /* 0x004800059430783b */ /* 0x000eea0008000200 */
[----:B------:R-:W3:Y:S05]  /*5280*/  LDSM.16.M88.4 R56, [R148+UR5+0x5000] ;  /* 0x005000059438783b */ /* 0x000eea0008000200 */
[----:B------:R-:W3:Y:S01]  /*5290*/  LDSM.16.M88.4 R104, [R148+UR5+0x5800] ;  /* 0x005800059468783b */ /* 0x000ee20008000200 */
[C---:B-1----:R-:W-:Y:S04]  /*52a0*/  HMMA.16816.F32 R4, R64.reuse, R8, RZ ;  /* 0x000000084004723c */ /* 0x042fe800000018ff */
[----:B------:R-:W-:Y:S04]  /*52b0*/  LDSM.16.M88.4 R108, [R147] ;  /* 0x00000000936c783b */ /* 0x000fe80000000200 */
[C---:B------:R-:W-:Y:S01]  /*52c0*/  HMMA.16816.F32 R8, R64.reuse, R10, RZ ;  /* 0x0000000a4008723c */ /* 0x040fe200000018ff */
[----:B------:R-:W1:Y:S05]  /*52d0*/  LDSM.16.M88.4 R112, [R143+0x2000] ;  /* 0x002000008f70783b */ /* 0x000e6a0000000200 */
[----:B------:R-:W1:Y:S02]  /*52e0*/  LDSM.16.M88.4 R116, [R143+0x2800] ;  /* 0x002800008f74783b */ /* 0x000e640000000200 */
[C---:B----4-:R-:W-:Y:S03]  /*52f0*/  HMMA.16816.F32 R12, R64.reuse, R16, RZ ;  /* 0x00000010400c723c */ /* 0x050fe600000018ff */
[----:B------:R-:W4:Y:S05]  /*5300*/  LDSM.16.M88.4 R120, [R143+0x3000] ;  /* 0x003000008f78783b */ /* 0x000f2a0000000200 */
[C---:B------:R-:W-:Y:S01]  /*5310*/  HMMA.16816.F32 R16, R64.reuse, R18, RZ ;  /* 0x000000124010723c */ /* 0x040fe200000018ff */
[----:B------:R-:W4:Y:S05]  /*5320*/  LDSM.16.M88.4 R124, [R143+0x3800] ;  /* 0x003800008f7c783b */ /* 0x000f2a0000000200 */
[----:B------:R-:W4:Y:S02]  /*5330*/  LDSM.16.M88.4 R128, [R143+0x4000] ;  /* 0x004000008f80783b */ /* 0x000f240000000200 */
[C---:B--2---:R-:W-:Y:S03]  /*5340*/  HMMA.16816.F32 R20, R64.reuse, R24, RZ ;  /* 0x000000184014723c */ /* 0x044fe600000018ff */
[----:B------:R-:W-:Y:S05]  /*5350*/  LDSM.16.M88.4 R132, [R146] ;  /* 0x000000009284783b */ /* 0x000fea0000000200 */
[C---:B------:R-:W-:Y:S01]  /*5360*/  HMMA.16816.F32 R24, R64.reuse, R26, RZ ;  /* 0x0000001a4018723c */ /* 0x040fe200000018ff */
[----:B------:R-:W-:Y:S07]  /*5370*/  LDSM.16.M88.4 R136, [R142+0x2000] ;  /* 0x002000008e88783b */ /* 0x000fee0000000200 */
[C---:B-----5:R-:W-:Y:S08]  /*5380*/  HMMA.16816.F32 R28, R64.reuse, R32, RZ ;  /* 0x00000020401c723c */ /* 0x060ff000000018ff */
        /* <DEDUP_REMOVED lines=30> */
[----:B------:R-:W-:Y:S07]  /*5570*/  LDSM.16.M88.4 R112, [R142+0x4800] ;  /* 0x004800008e70783b */ /* 0x000fee0000000200 */
[C---:B---3--:R-:W-:Y:S08]  /*5580*/  HMMA.16816.F32 R60, R108.reuse, R116, R60 ;  /* 0x000000746c3c723c */ /* 0x048ff0000000183c */
[----:B------:R-:W-:Y:S01]  /*5590*/  HMMA.16816.F32 R64, R108, R118, R64 ;  /* 0x000000766c40723c */ /* 0x000fe20000001840 */
[----:B------:R-:W1:Y:S05]  /*55a0*/  LDSM.16.M88.4 R108, [R142+0x4000] ;  /* 0x004000008e6c783b */ /* 0x000e6a0000000200 */
[----:B------:R-:W3:Y:S02]  /*55b0*/  LDSM.16.M88.4 R116, [R142+0x5000] ;  /* 0x005000008e74783b */ /* 0x000ee40000000200 */
[C---:B------:R-:W-:Y:S08]  /*55c0*/  HMMA.16816.F32 R4, R132.reuse, R136, R4 ;  /* 0x000000888404723c */ /* 0x040ff00000001804 */
[C---:B------:R-:W-:Y:S01]  /*55d0*/  HMMA.16816.F32 R8, R132.reuse, R138, R8 ;  /* 0x0000008a8408723c */ /* 0x040fe20000001808 */
[----:B------:R-:W-:Y:S07]  /*55e0*/  LDSM.16.M88.4 R136, [R141+0x2000] ;  /* 0x002000008d88783b */ /* 0x000fee0000000200 */
[C---:B----4-:R-:W-:Y:S08]  /*55f0*/  HMMA.16816.F32 R12, R132.reuse, R120, R12 ;  /* 0x00000078840c723c */ /* 0x050ff0000000180c */
[C---:B------:R-:W-:Y:S01]  /*5600*/  HMMA.16816.F32 R16, R132.reuse, R122, R16 ;  /* 0x0000007a8410723c */ /* 0x040fe20000001810 */
[----:B------:R-:W4:Y:S07]  /*5610*/  LDSM.16.M88.4 R120, [R145] ;  /* 0x000000009178783b */ /* 0x000f2e0000000200 */
[C---:B-----5:R-:W-:Y:S08]  /*5620*/  HMMA.16816.F32 R20, R132.reuse, R124, R20 ;  /* 0x0000007c8414723c */ /* 0x060ff00000001814 */
[C---:B------:R-:W-:Y:S01]  /*5630*/  HMMA.16816.F32 R24, R132.reuse, R126, R24 ;  /* 0x0000007e8418723c */ /* 0x040fe20000001818 */
[----:B------:R-:W-:Y:S07]  /*5640*/  LDSM.16.M88.4 R124, [R141+0x4800] ;  /* 0x004800008d7c783b */ /* 0x000fee0000000200 */
        /* <DEDUP_REMOVED lines=14> */
[----:B------:R-:W3:Y:S05]  /*5730*/  LDSM.16.M88.4 R128, [R141+0x5000] ;  /* 0x005000008d80783b */ /* 0x000eea0000000200 */
[----:B------:R-:W3:Y:S02]  /*5740*/  LDSM.16.M88.4 R132, [R141+0x5800] ;  /* 0x005800008d84783b */ /* 0x000ee40000000200 */
[C---:B----4-:R-:W-:Y:S01]  /*5750*/  HMMA.16816.F32 R4, R120.reuse, R136, R4 ;  /* 0x000000887804723c */ /* 0x050fe20000001804 */
[----:B------:R-:W-:Y:S04]  /*5760*/  DEPBAR.LE SB0, 0x0 ;  /* 0x000080000000791a */ /* 0x000fe80000000000 */
[----:B------:R-:W-:Y:S03]  /*5770*/  BAR.SYNC.DEFER_BLOCKING 0x0 ;  /* 0x0000000000007b1d */ /* 0x000fe60000010000 */
[C---:B------:R-:W-:Y:S08]  /*5780*/  HMMA.16816.F32 R8, R120.reuse, R138, R8 ;  /* 0x0000008a7808723c */ /* 0x040ff00000001808 */
[C---:B--2---:R-:W-:Y:S08]  /*5790*/  HMMA.16816.F32 R12, R120.reuse, R104, R12 ;  /* 0x00000068780c723c */ /* 0x044ff0000000180c */
[C---:B------:R-:W-:Y:S08]  /*57a0*/  HMMA.16816.F32 R16, R120.reuse, R106, R16 ;  /* 0x0000006a7810723c */ /* 0x040ff00000001810 */
[C---:B-1----:R-:W-:Y:S08]  /*57b0*/  HMMA.16816.F32 R20, R120.reuse, R108, R20 ;  /* 0x0000006c7814723c */ /* 0x042ff00000001814 */
[C---:B------:R-:W-:Y:S08]  /*57c0*/  HMMA.16816.F32 R24, R120.reuse, R110, R24 ;  /* 0x0000006e7818723c */ /* 0x040ff00000001818 */
[C---:B-----5:R-:W-:Y:S08]  /*57d0*/  HMMA.16816.F32 R28, R120.reuse, R112, R28 ;  /* 0x00000070781c723c */ /* 0x060ff0000000181c */
        /* <DEDUP_REMOVED lines=23> */
[----:B------:R-:W-:Y:S03]  /*5950*/  IADD3 R104, PT, PT, R157, -0x80, RZ ;  /* 0xffffff809d687810 */ /* 0x000fe60007ffe0ff */
        /* <DEDUP_REMOVED lines=40> */
[C---:B------:R-:W-:Y:S03]  /*5be0*/  LEA.HI.X.SX32 R105, R111.reuse, R159, 0x2, P2 ;  /* 0x0000009f6f697211 */ /* 0x040fe600010f16ff */
[----:B------:R1:W2:Y:S04]  /*5bf0*/  LDG.E R106, desc[UR24][R106.64] ;  /* 0x000000186a6a7981 */ /* 0x0002a8000c1e1900 */
[----:B------:R3:W2:Y:S01]  /*5c00*/  LDG.E R101, desc[UR24][R104.64] ;  /* 0x0000001868657981 */ /* 0x0006a2000c1e1900 */
[----:B-1----:R-:W-:Y:S01]  /*5c10*/  IADD3 R107, PT, PT, R111, -R109, RZ ;  /* 0x8000006d6f6b7210 */ /* 0x002fe20007ffe0ff */
[----:B---3--:R-:W1:Y:S04]  /*5c20*/  LDC.64 R104, c[0x0][0x3b8] ;  /* 0x0000ee00ff687b82 */ /* 0x008e680000000a00 */
        /* <DEDUP_REMOVED lines=9> */
[C---:B------:R-:W-:Y:S03]  /*5cc0*/  LEA R151, P2, R108.reuse, R151, 0x1 ;  /* 0x000000976c977211 */ /* 0x040fe600078408ff */
[----:B------:R-:W-:Y:S04]  /*5cd0*/  IMAD R105, R105, UR6, RZ ;  /* 0x0000000669697c24 */ /* 0x000fe8000f8e02ff */
[----:B------:R-:W-:Y:S05]  /*5ce0*/  IMAD R105, R101, UR7, R105 ;  /* 0x0000000765697c24 */ /* 0x000fea000f8e0269 */
[----:B------:R-:W-:Y:S04]  /*5cf0*/  IADD3 R105, PT, PT, R109, R105, RZ ;  /* 0x000000696d697210 */ /* 0x000fe80007ffe0ff */
[----:B------:R-:W-:Y:S07]  /*5d00*/  LEA.HI.X R150, R108, R150, R105, 0x1, P2 ;  /* 0x000000966c967211 */ /* 0x000fee00010f0c69 */
.L_x_5534:
        /* <DEDUP_REMOVED lines=14> */
[----:B------:R-:W-:Y:S02]  /*5df0*/  IADD3 R108, P3, PT, R110, R2, RZ ;  /* 0x000000026e6c7210 */ /* 0x000fe40007f7e0ff */
[----:B------:R3:W-:Y:S01]  /*5e00*/  LDGSTS.E.BYPASS.LTC128B.128 [R155+0x3000], desc[UR24][R112.64] ;  /* 0x03000000709b7fae */ /* 0x0007e2000b981a18 */
[----:B------:R-:W-:Y:S05]  /*5e10*/  IADD3.X R111, PT, PT, R113, R0, RZ, P2, !PT ;  /* 0x00000000716f7210 */ /* 0x000fea00017fe4ff */
[----:B------:R4:W-:Y:S01]  /*5e20*/  LDGSTS.E.BYPASS.LTC128B.128 [R155+0x3800], desc[UR24][R110.64] ;  /* 0x038000006e9b7fae */ /* 0x0009e2000b981a18 */
[--C-:B------:R-:W-:Y:S05]  /*5e30*/  IMAD.X R109, R111, 0x1, R0.reuse, P3 ;  /* 0x000000016f6d7824 */ /* 0x100fea00018e0600 */
[----:B------:R4:W-:Y:S01]  /*5e40*/  LDGSTS.E.BYPASS.LTC128B.128 [R155+0x4000], desc[UR24][R108.64] ;  /* 0x040000006c9b7fae */ /* 0x0009e2000b981a18 */
[-C--:B-1----:R-:W-:Y:S05]  /*5e50*/  IADD3 R104, P2, PT, R108, R2.reuse, RZ ;  /* 0x000000026c687210 */ /* 0x082fea0007f5e0ff */
[--C-:B------:R-:W-:Y:S01]  /*5e60*/  IMAD.X R105, R109, 0x1, R0.reuse, P2 ;  /* 0x000000016d697824 */ /* 0x100fe200010e0600 */
[-C--:B--2---:R-:W-:Y:S04]  /*5e70*/  IADD3 R106, P3, PT, R104, R2.reuse, RZ ;  /* 0x00000002686a7210 */ /* 0x084fe80007f7e0ff */
[----:B------:R4:W-:Y:S01]  /*5e80*/  LDGSTS.E.BYPASS.LTC128B.128 [R155+0x4800], desc[UR24][R104.64] ;  /* 0x04800000689b7fae */ /* 0x0009e2000b981a18 */
[----:B---3--:R-:W-:Y:S02]  /*5e90*/  IADD3 R112, P2, PT, R106, R2, RZ ;  /* 0x000000026a707210 */ /* 0x008fe40007f5e0ff */
[----:B------:R-:W-:Y:S05]  /*5ea0*/  IADD3.X R107, PT, PT, R105, R0, RZ, P3, !PT ;  /* 0x00000000696b7210 */ /* 0x000fea0001ffe4ff */
[----:B------:R4:W-:Y:S01]  /*5eb0*/  LDGSTS.E.BYPASS.LTC128B.128 [R155+0x5000], desc[UR24][R106.64] ;  /* 0x050000006a9b7fae */ /* 0x0009e2000b981a18 */
[----:B------:R-:W-:Y:S05]  /*5ec0*/  IMAD.X R113, R107, 0x1, R0, P2 ;  /* 0x000000016b717824 */ /* 0x000fea00010e0600 */
[----:B------:R4:W-:Y:S04]  /*5ed0*/  LDGSTS.E.BYPASS.LTC128B.128 [R155+0x5800], desc[UR24][R112.64] ;  /* 0x05800000709b7fae */ /* 0x0009e8000b981a18 */
[----:B------:R-:W0:Y:S02]  /*5ee0*/  LDGDEPBAR ;  /* 0x00000000000079af */ /* 0x000e240000000000 */
.L_x_5533:
[----:B----4-:R-:W-:Y:S01]  /*5ef0*/  FMNMX3.FTZ R104, R100, R4, R5, !PT ;  /* 0x0000000464687276 */ /* 0x010fe20007810005 */
        /* <DEDUP_REMOVED lines=42> */
[C---:B------:R-:W-:Y:S02]  /*61a0*/  FMUL.FTZ R101, R0.reuse, UR4 ;  /* 0x0000000400657c20 */ /* 0x040fe40008410000 */
[----:B------:R-:W1:Y:S01]  /*61b0*/  LDSM.16.MT88.4 R104, [R144+0x6000] ;  /* 0x006000009068783b */ /* 0x000e620000004200 */
[----:B------:R-:W-:Y:S01]  /*61c0*/  FADD.FTZ R3, -R0, R3 ;  /* 0x0000000300037221 */ /* 0x000fe20000010100 */
[C---:B------:R-:W-:Y:S01]  /*61d0*/  FSETP.NEU.FTZ.AND P2, PT, R2.reuse, -INF , PT ;  /* 0xff8000000200780b */ /* 0x040fe20003f5d000 */
[C---:B------:R-:W-:Y:S01]  /*61e0*/  FMUL.FTZ R112, R2.reuse, UR4 ;  /* 0x0000000402707c20 */ /* 0x040fe20008410000 */
[----:B------:R-:W-:Y:S01]  /*61f0*/  FADD.FTZ R100, -R2, R100 ;  /* 0x0000006402647221 */ /* 0x000fe20000010100 */
[----:B------:R-:W-:Y:S03]  /*6200*/  FMUL.FTZ R3, R3, UR4 ;  /* 0x0000000403037c20 */ /* 0x000fe60008410000 */
[----:B------:R-:W-:Y:S01]  /*6210*/  FSEL R112, R112, RZ, P2 ;  /* 0x000000ff70707208 */ /* 0x000fe20001000000 */
[----:B------:R-:W-:Y:S01]  /*6220*/  FMUL.FTZ R100, R100, UR4 ;  /* 0x0000000464647c20 */ /* 0x000fe20008410000 */
[----:B------:R-:W-:Y:S01]  /*6230*/  FSETP.NEU.FTZ.AND P2, PT, R0, -INF , PT ;  /* 0xff8000000000780b */ /* 0x000fe20003f5d000 */
[----:B------:R-:W2:Y:S02]  /*6240*/  MUFU.EX2 R3, R3 ;  /* 0x0000000300037308 */ /* 0x000ea40000000800 */
[--C-:B------:R-:W-:Y:S01]  /*6250*/  FFMA.FTZ R119, R8, UR4, -R112.reuse ;  /* 0x0000000408777c23 */ /* 0x100fe20008010870 */
[----:B------:R-:W-:Y:S01]  /*6260*/  FSEL R101, R101, RZ, P2 ;  /* 0x000000ff65657208 */ /* 0x000fe20001000000 */
        /* <DEDUP_REMOVED lines=26> */
[----:B------:R-:W3:Y:S01]  /*6410*/  LDSM.16.MT88.4 R92, [R103+0x6000] ;  /* 0x00600000675c783b */ /* 0x000ee20000004200 */
[C---:B------:R-:W-:Y:S03]  /*6420*/  FMUL.FTZ R69, R100.reuse, R69 ;  /* 0x0000004564457220 */ /* 0x040fe60000410000 */
[----:B------:R-:W-:Y:S01]  /*6430*/  MUFU.EX2 R117, R117 ;  /* 0x0000007500757308 */ /* 0x000fe20000000800 */
[C---:B------:R-:W-:Y:S01]  /*6440*/  FMUL.FTZ R72, R100.reuse, R72 ;  /* 0x0000004864487220 */ /* 0x040fe20000410000 */
[----:B------:R-:W-:Y:S01]  /*6450*/  FMUL.FTZ R73, R100, R73 ;  /* 0x0000004964497220 */ /* 0x000fe20000410000 */
[C---:B------:R-:W-:Y:S01]  /*6460*/  FMUL.FTZ R75, R3.reuse, R75 ;  /* 0x0000004b034b7220 */ /* 0x040fe20000410000 */
[--C-:B------:R-:W-:Y:S01]  /*6470*/  FFMA.FTZ R121, R12, UR4, -R112.reuse ;  /* 0x000000040c797c23 */ /* 0x100fe20008010870 */
[C---:B------:R-:W-:Y:S01]  /*6480*/  FMUL.FTZ R12, R100.reuse, R88 ;  /* 0x00000058640c7220 */ /* 0x040fe20000410000 */
[C---:B------:R-:W-:Y:S01]  /*6490*/  FMUL.FTZ R76, R100.reuse, R76 ;  /* 0x0000004c644c7220 */ /* 0x040fe20000410000 */
[----:B------:R-:W-:Y:S03]  /*64a0*/  FMUL.FTZ R77, R100, R77 ;  /* 0x0000004d644d7220 */ /* 0x000fe60000410000 */
[----:B------:R-:W4:Y:S01]  /*64b0*/  MUFU.EX2 R118, R118 ;  /* 0x0000007600767308 */ /* 0x000f220000000800 */
[----:B--2---:R-:W-:Y:S01]  /*64c0*/  F2FP.F16.F32.PACK_AB R96, R116, R120 ;  /* 0x000000787460723e */ /* 0x004fe200000000ff */
[C---:B------:R-:W-:Y:S01]  /*64d0*/  FMUL.FTZ R78, R3.reuse, R78 ;  /* 0x0000004e034e7220 */ /* 0x040fe20000410000 */
[----:B------:R-:W-:Y:S01]  /*64e0*/  FMUL.FTZ R79, R3, R79 ;  /* 0x0000004f034f7220 */ /* 0x000fe20000410000 */
[--C-:B------:R-:W-:Y:S01]  /*64f0*/  FFMA.FTZ R132, R37, UR4, -R112.reuse ;  /* 0x0000000425847c23 */ /* 0x100fe20008010870 */
[--C-:B------:R-:W-:Y:S01]  /*6500*/  FFMA.FTZ R134, R38, UR4, -R101.reuse ;  /* 0x0000000426867c23 */ /* 0x100fe20008010865 */
[--C-:B------:R-:W-:Y:S01]  /*6510*/  FFMA.FTZ R133, R39, UR4, -R101.reuse ;  /* 0x0000000427857c23 */ /* 0x100fe20008010865 */
[C---:B------:R-:W-:Y:S03]  /*6520*/  FMUL.FTZ R80, R100.reuse, R80 ;  /* 0x0000005064507220 */ /* 0x040fe60000410000 */
[----:B------:R-:W-:Y:S01]  /*6530*/  MUFU.EX2 R119, R119 ;  /* 0x0000007700777308 */ /* 0x000fe20000000800 */
[----:B------:R-:W-:Y:S01]  /*6540*/  LDSM.16.MT88.4 R36, [R102+0x8000] ;  /* 0x008000006624783b */ /* 0x000fe20000004200 */
[----:B------:R-:W-:Y:S01]  /*6550*/  FMUL.FTZ R81, R100, R81 ;  /* 0x0000005164517220 */ /* 0x000fe20000410000 */
[C---:B------:R-:W-:Y:S01]  /*6560*/  FMUL.FTZ R82, R3.reuse, R82 ;  /* 0x0000005203527220 */ /* 0x040fe20000410000 */
[C---:B------:R-:W-:Y:S01]  /*6570*/  FMUL.FTZ R83, R3.reuse, R83 ;  /* 0x0000005303537220 */ /* 0x040fe20000410000 */
[--C-:B------:R-:W-:Y:S01]  /*6580*/  FFMA.FTZ R122, R16, UR4, -R112.reuse ;  /* 0x00000004107a7c23 */ /* 0x100fe20008010870 */
[----:B------:R-:W-:Y:S01]  /*6590*/  FMUL.FTZ R16, R100, R84 ;  /* 0x0000005464107220 */ /* 0x000fe20000410000 */
[--C-:B------:R-:W-:Y:S03]  /*65a0*/  FFMA.FTZ R123, R18, UR4, -R101.reuse ;  /* 0x00000004127b7c23 */ /* 0x100fe60008010865 */
[----:B------:R-:W2:Y:S01]  /*65b0*/  MUFU.EX2 R113, R113 ;  /* 0x0000007100717308 */ /* 0x000ea20000000800 */
[----:B----4-:R-:W-:Y:S01]  /*65c0*/  F2FP.F16.F32.PACK_AB R97, R118, R117 ;  /* 0x000000757661723e */ /* 0x010fe200000000ff */
[----:B------:R-:W-:Y:S01]  /*65d0*/  FMUL.FTZ R18, R3, R86 ;  /* 0x0000005603127220 */ /* 0x000fe20000410000 */
[--C-:B------:R-:W-:Y:S01]  /*65e0*/  FFMA.FTZ R124, R19, UR4, -R101.reuse ;  /* 0x00000004137c7c23 */ /* 0x100fe20008010865 */
[----:B------:R-:W-:Y:S01]  /*65f0*/  FMUL.FTZ R19, R3, R87 ;  /* 0x0000005703137220 */ /* 0x000fe20000410000 */
        /* <DEDUP_REMOVED lines=25> */
[----:B------:R-:W-:Y:S01]  /*6790*/  FFMA.FTZ R57, R57, UR4, -R112 ;  /* 0x0000000439397c23 */ /* 0x000fe20008010870 */
[--C-:B------:R-:W-:Y:S03]  /*67a0*/  FFMA.FTZ R58, R58, UR4, -R101.reuse ;  /* 0x000000043a3a7c23 */ /* 0x100fe60008010865 */
[----:B------:R-:W-:Y:S01]  /*67b0*/  MUFU.EX2 R122, R122 ;  /* 0x0000007a007a7308 */ /* 0x000fe20000000800 */
[----:B----4-:R-:W-:Y:S01]  /*67c0*/  F2FP.F16.F32.PACK_AB R99, R115, R114 ;  /* 0x000000727363723e */ /* 0x010fe200000000ff */
[----:B------:R-:W-:Y:S01]  /*67d0*/  FFMA.FTZ R59, R59, UR4, -R101 ;  /* 0x000000043b3b7c23 */ /* 0x000fe20008010865 */
[----:B------:R-:W-:Y:S01]  /*67e0*/  FFMA.FTZ R117, R3, R163, R117 ;  /* 0x000000a303757223 */ /* 0x000fe20000010075 */
[----:B------:R-:W-:Y:S01]  /*67f0*/  FFMA.FTZ R62, R62, UR4, -R101 ;  /* 0x000000043e3e7c23 */ /* 0x000fe20008010865 */
[----:B------:R-:W-:Y:S01]  /*6800*/  FFMA.FTZ R120, R100, R164, R120 ;  /* 0x000000a464787223 */ /* 0x000fe20000010078 */
[----:B------:R-:W-:Y:S01]  /*6810*/  ISETP.NE.AND P2, PT, R162, -0x1, PT ;  /* 0xffffffffa200780c */ /* 0x000fe20003f45270 */
[----:B------:R-:W-:Y:S01]  /*6820*/  FADD.FTZ R117, R118, R117 ;  /* 0x0000007576757221 */ /* 0x000fe20000010000 */
[C---:B-1----:R-:W-:Y:S02]  /*6830*/  HMMA.16816.F32 R4, R96.reuse, R104, R4 ;  /* 0x000000686004723c */ /* 0x042fe40000001804 */
[----:B------:R-:W-:Y:S03]  /*6840*/  MUFU.EX2 R123, R123 ;  /* 0x0000007b007b7308 */ /* 0x000fe60000000800 */
[----:B------:R-:W-:Y:S01]  /*6850*/  FADD.FTZ R117, R114, R117 ;  /* 0x0000007572757221 */ /* 0x000fe20000010000 */
[----:B------:R-:W-:Y:S02]  /*6860*/  FADD.FTZ R120, R116, R120 ;  /* 0x0000007874787221 */ /* 0x000fe40000010000 */
[C---:B------:R-:W-:Y:S01]  /*6870*/  HMMA.16816.F32 R8, R96.reuse, R106, R8 ;  /* 0x0000006a6008723c */ /* 0x040fe20000001808 */
[----:B------:R-:W1:Y:S03]  /*6880*/  LDSM.16.MT88.4 R104, [R102+0x6000] ;  /* 0x006000006668783b */ /* 0x000e660000004200 */
[----:B------:R-:W2:Y:S01]  /*6890*/  MUFU.EX2 R124, R124 ;  /* 0x0000007c007c7308 */ /* 0x000ea20000000800 */
[----:B------:R-:W-:Y:S01]  /*68a0*/  FADD.FTZ R115, R115, R117 ;  /* 0x0000007573737221 */ /* 0x000fe20000010000 */
[----:B------:R-:W-:Y:S02]  /*68b0*/  FADD.FTZ R119, R119, R120 ;  /* 0x0000007877777221 */ /* 0x000fe40000010000 */
[C---:B------:R-:W-:Y:S06]  /*68c0*/  HMMA.16816.F32 R68, R96.reuse, R108, R68 ;  /* 0x0000006c6044723c */ /* 0x040fec0000001844 */
[----:B------:R-:W-:Y:S01]  /*68d0*/  MUFU.EX2 R126, R126 ;  /* 0x0000007e007e7308 */ /* 0x000fe20000000800 */
[--C-:B------:R-:W-:Y:S01]  /*68e0*/  FFMA.FTZ R108, R13, UR4, -R112.reuse ;  /* 0x000000040d6c7c23 */ /* 0x100fe20008010870 */
[----:B------:R-:W-:Y:S01]  /*68f0*/  FMUL.FTZ R13, R100, R89 ;  /* 0x00000059640d7220 */ /* 0x000fe20000410000 */
[----:B------:R-:W-:Y:S01]  /*6900*/  FFMA.FTZ R109, R14, UR4, -R101 ;  /* 0x000000040e6d7c23 */ /* 0x000fe20008010865 */
[----:B------:R-:W-:Y:S01]  /*6910*/  FMUL.FTZ R14, R3, R90 ;  /* 0x0000005a030e7220 */ /* 0x000fe20000410000 */
[----:B------:R-:W-:Y:S01]  /*6920*/  FADD.FTZ R119, R113, R119 ;  /* 0x0000007771777221 */ /* 0x000fe20000010000 */
[C---:B------:R-:W-:Y:S04]  /*6930*/  HMMA.16816.F32 R72, R96.reuse, R110, R72 ;  /* 0x0000006e6048723c */ /* 0x040fe80000001848 */
[----:B------:R-:W4:Y:S01]  /*6940*/  MUFU.EX2 R108, R108 ;  /* 0x0000006c006c7308 */ /* 0x000f220000000800 */
[----:B------:R-:W-:Y:S01]  /*6950*/  FFMA.FTZ R110, R15, UR4, -R101 ;  /* 0x000000040f6e7c23 */ /* 0x000fe20008010865 */
[----:B------:R-:W-:Y:S01]  /*6960*/  FMUL.FTZ R15, R3, R91 ;  /* 0x0000005b030f7220 */ /* 0x000fe20000410000 */
[----:B--2---:R-:W-:Y:S01]  /*6970*/  F2FP.F16.F32.PACK_AB R87, R124, R123 ;  /* 0x0000007b7c57723e */ /* 0x004fe200000000ff */
[----:B------:R-:W2:Y:S01]  /*6980*/  LDSM.16.MT88.4 R88, [R144+0x6800] ;  /* 0x006800009058783b */ /* 0x000ea20000004200 */
[----:B------:R-:W-:Y:S01]  /*6990*/  FFMA.FTZ R111, R17, UR4, -R112 ;  /* 0x00000004116f7c23 */ /* 0x000fe20008010870 */
[C---:B---3--:R-:W-:Y:S04]  /*69a0*/  HMMA.16816.F32 R76, R96.reuse, R92, R76 ;  /* 0x0000005c604c723c */ /* 0x048fe8000000184c */
[----:B------:R-:W3:Y:S01]  /*69b0*/  MUFU.EX2 R109, R109 ;  /* 0x0000006d006d7308 */ /* 0x000ee20000000800 */
[----:B------:R-:W-:Y:S01]  /*69c0*/  FMUL.FTZ R17, R100, R85 ;  /* 0x0000005564117220 */ /* 0x000fe20000410000 */
[----:B------:R-:W-:Y:S02]  /*69d0*/  MOV R100, R2 ;  /* 0x0000000200647202 */ /* 0x000fe40000000f00 */
[C---:B------:R-:W-:Y:S01]  /*69e0*/  HMMA.16816.F32 R12, R96.reuse, R94, R12 ;  /* 0x0000005e600c723c */ /* 0x040fe2000000180c */
[----:B------:R-:W5:Y:S05]  /*69f0*/  LDSM.16.MT88.4 R92, [R140+0x6800] ;  /* 0x006800008c5c783b */ /* 0x000f6a0000004200 */
[----:B------:R-:W2:Y:S01]  /*6a00*/  MUFU.EX2 R110, R110 ;  /* 0x0000006e006e7308 */ /* 0x000ea20000000800 */
[C---:B----4-:R-:W-:Y:S01]  /*6a10*/  F2FP.F16.F32.PACK_AB R84, R108.reuse, R121 ;  /* 0x000000796c54723e */ /* 0x050fe200000000ff */
[----:B------:R-:W-:Y:S04]  /*6a20*/  FADD.FTZ R121, R121, R119 ;  /* 0x0000007779797221 */ /* 0x000fe80000010000 */
[----:B------:R-:W-:Y:S01]  /*6a30*/  FADD.FTZ R121, R108, R121 ;  /* 0x000000796c797221 */ /* 0x000fe20000010000 */
[C---:B-1----:R-:W-:Y:S03]  /*6a40*/  HMMA.16816.F32 R80, R96.reuse, R104, R80 ;  /* 0x000000686050723c */ /* 0x042fe60000001850 */
[----:B------:R-:W1:Y:S01]  /*6a50*/  MUFU.EX2 R111, R111 ;  /* 0x0000006f006f7308 */ /* 0x000e620000000800 */
[----:B---3--:R-:W-:Y:S04]  /*6a60*/  FADD.FTZ R115, R109, R115 ;  /* 0x000000736d737221 */ /* 0x008fe80000010000 */
[----:B------:R-:W-:Y:S01]  /*6a70*/  HMMA.16816.F32 R16, R96, R106, R16 ;  /* 0x0000006a6010723c */ /* 0x000fe20000001810 */
[----:B------:R-:W3:Y:S04]  /*6a80*/  LDSM.16.MT88.4 R96, [R103+0x6800] ;  /* 0x006800006760783b */ /* 0x000ee80000004200 */
[----:B------:R-:W4:Y:S01]  /*6a90*/  MUFU.EX2 R125, R125 ;  /* 0x0000007d007d7308 */ /* 0x000f220000000800 */
[C---:B--2---:R-:W-:Y:S01]  /*6aa0*/  F2FP.F16.F32.PACK_AB R85, R110.reuse, R109 ;  /* 0x0000006d6e55723e */ /* 0x044fe200000000ff */
[----:B------:R-:W-:Y:S04]  /*6ab0*/  FADD.FTZ R110, R110, R115 ;  /* 0x000000736e6e7221 */ /* 0x000fe80000010000 */
[----:B------:R-:W-:Y:S01]  /*6ac0*/  FADD.FTZ R110, R123, R110 ;  /* 0x0000006e7b6e7221 */ /* 0x000fe20000010000 */
[----:B------:R-:W2:Y:S01]  /*6ad0*/  LDSM.16.MT88.4 R104, [R102+0x6800] ;  /* 0x006800006668783b */ /* 0x000ea20000004200 */
[----:B-1----:R-:W-:Y:S02]  /*6ae0*/  F2FP.F16.F32.PACK_AB R86, R111, R122 ;  /* 0x0000007a6f56723e */ /* 0x002fe400000000ff */
[----:B------:R-:W1:Y:S01]  /*6af0*/  MUFU.EX2 R127, R127 ;  /* 0x0000007f007f7308 */ /* 0x000e620000000800 */
[----:B------:R-:W-:Y:S01]  /*6b00*/  FADD.FTZ R124, R124, R110 ;  /* 0x0000006e7c7c7221 */ /* 0x000fe20000010000 */
[----:B------:R-:W-:Y:S03]  /*6b10*/  FADD.FTZ R122, R122, R121 ;  /* 0x000000797a7a7221 */ /* 0x000fe60000010000 */
[C---:B------:R-:W-:Y:S05]  /*6b20*/  HMMA.16816.F32 R4, R84.reuse, R88, R4 ;  /* 0x000000585404723c */ /* 0x040fea0000001804 */
[----:B------:R-:W3:Y:S01]  /*6b30*/  MUFU.EX2 R128, R128 ;  /* 0x0000008000807308 */ /* 0x000ee20000000800 */
[----:B----4-:R-:W-:Y:S01]  /*6b40*/  F2FP.F16.F32.PACK_AB R20, R125, R126 ;  /* 0x0000007e7d14723e */ /* 0x010fe200000000ff */
[----:B------:R-:W-:Y:S01]  /*6b50*/  FADD.FTZ R122, R111, R122 ;  /* 0x0000007a6f7a7221 */ /* 0x000fe20000010000 */
[C---:B------:R-:W-:Y:S01]  /*6b60*/  HMMA.16816.F32 R8, R84.reuse, R90, R8 ;  /* 0x0000005a5408723c */ /* 0x040fe20000001808 */
[----:B------:R-:W4:Y:S06]  /*6b70*/  LDSM.16.MT88.4 R88, [R144+0x7000] ;  /* 0x007000009058783b */ /* 0x000f2c0000004200 */
[----:B------:R-:W-:Y:S01]  /*6b80*/  MUFU.EX2 R130, R130 ;  /* 0x0000008200827308 */ /* 0x000fe20000000800 */
[----:B-1----:R-:W-:Y:S01]  /*6b90*/  FADD.FTZ R124, R127, R124 ;  /* 0x0000007c7f7c7221 */ /* 0x002fe20000010000 */
[----:B------:R-:W-:Y:S01]  /*6ba0*/  FADD.FTZ R126, R126, R122 ;  /* 0x0000007a7e7e7221 */ /* 0x000fe20000010000 */
[C---:B-----5:R-:W-:Y:S07]  /*6bb0*/  HMMA.16816.F32 R68, R84.reuse, R92, R68 ;  /* 0x0000005c5444723c */ /* 0x060fee0000001844 */
[----:B------:R-:W1:Y:S01]  /*6bc0*/  MUFU.EX2 R129, R129 ;  /* 0x0000008100817308 */ /* 0x000e620000000800 */
[C---:B---3--:R-:W-:Y:S01]  /*6bd0*/  F2FP.F16.F32.PACK_AB R21, R128.reuse, R127 ;  /* 0x0000007f8015723e */ /* 0x048fe200000000ff */
[----:B------:R-:W-:Y:S01]  /*6be0*/  FADD.FTZ R128, R128, R124 ;  /* 0x0000007c80807221 */ /* 0x000fe20000010000 */
[----:B------:R-:W-:Y:S01]  /*6bf0*/  FADD.FTZ R126, R125, R126 ;  /* 0x0000007e7d7e7221 */ /* 0x000fe20000010000 */
[C---:B------:R-:W-:Y:S01]  /*6c00*/  HMMA.16816.F32 R72, R84.reuse, R94, R72 ;  /* 0x0000005e5448723c */ /* 0x040fe20000001848 */
[----:B------:R-:W-:Y:S05]  /*6c10*/  LDSM.16.MT88.4 R92, [R102+0x7000] ;  /* 0x00700000665c783b */ /* 0x000fea0000004200 */
[----:B------:R-:W-:Y:S02]  /*6c20*/  MUFU.EX2 R131, R131 ;  /* 0x0000008300837308 */ /* 0x000fe40000000800 */
[C---:B------:R-:W-:Y:S08]  /*6c30*/  HMMA.16816.F32 R76, R84.reuse, R96, R76 ;  /* 0x00000060544c723c */ /* 0x040ff0000000184c */
[----:B------:R3:W5:Y:S01]  /*6c40*/  MUFU.EX2 R96, R26 ;  /* 0x0000001a00607308 */ /* 0x0007620000000800 */
[--C-:B------:R-:W-:Y:S01]  /*6c50*/  FFMA.FTZ R97, R27, UR4, -R101.reuse ;  /* 0x000000041b617c23 */ /* 0x100fe20008010865 */
[----:B-1----:R-:W-:Y:S01]  /*6c60*/  F2FP.F16.F32.PACK_AB R22, R129, R130 ;  /* 0x000000828116723e */ /* 0x002fe200000000ff */
[----:B------:R-:W-:Y:S01]  /*6c70*/  FADD.FTZ R130, R130, R126 ;  /* 0x0000007e82827221 */ /* 0x000fe20000010000 */
[C---:B------:R-:W-:Y:S06]  /*6c80*/  HMMA.16816.F32 R12, R84.reuse, R98, R12 ;  /* 0x00000062540c723c */ /* 0x040fec000000180c */
[----:B------:R-:W1:Y:S01]  /*6c90*/  MUFU.EX2 R97, R97 ;  /* 0x0000006100617308 */ /* 0x000e620000000800 */
[--C-:B------:R-:W-:Y:S01]  /*6ca0*/  FFMA.FTZ R98, R28, UR4, -R112.reuse ;  /* 0x000000041c627c23 */ /* 0x100fe20008010870 */
[----:B------:R-:W-:Y:S01]  /*6cb0*/  FFMA.FTZ R99, R29, UR4, -R112 ;  /* 0x000000041d637c23 */ /* 0x000fe20008010870 */
[----:B------:R-:W-:Y:S01]  /*6cc0*/  FADD.FTZ R130, R129, R130 ;  /* 0x0000008281827221 */ /* 0x000fe20000010000 */
[C---:B--2---:R-:W-:Y:S06]  /*6cd0*/  HMMA.16816.F32 R80, R84.reuse, R104, R80 ;  /* 0x000000685450723c */ /* 0x044fec0000001850 */
[----:B------:R-:W2:Y:S01]  /*6ce0*/  MUFU.EX2 R98, R98 ;  /* 0x0000006200627308 */ /* 0x000ea20000000800 */
[----:B---3--:R-:W3:Y:S01]  /*6cf0*/  LDSM.16.MT88.4 R24, [R140+0x7000] ;  /* 0x007000008c18783b */ /* 0x008ee20000004200 */
[--C-:B------:R-:W-:Y:S01]  /*6d00*/  FFMA.FTZ R104, R32, UR4, -R112.reuse ;  /* 0x0000000420687c23 */ /* 0x100fe20008010870 */
[----:B------:R-:W-:Y:S01]  /*6d10*/  FFMA.FTZ R105, R33, UR4, -R112 ;  /* 0x0000000421697c23 */ /* 0x000fe20008010870 */
[----:B-----5:R-:W-:Y:S01]  /*6d20*/  FADD.FTZ R128, R96, R128 ;  /* 0x0000008060807221 */ /* 0x020fe20000010000 */
[----:B------:R-:W-:Y:S05]  /*6d30*/  HMMA.16816.F32 R16, R84, R106, R16 ;  /* 0x0000006a5410723c */ /* 0x000fea0000001810 */
[----:B------:R-:W-:Y:S01]  /*6d40*/  MUFU.EX2 R99, R99 ;  /* 0x0000006300637308 */ /* 0x000fe20000000800 */
[----:B------:R-:W5:Y:S01]  /*6d50*/  LDSM.16.MT88.4 R84, [R103+0x7000] ;  /* 0x007000006754783b */ /* 0x000f620000004200 */
[----:B-1----:R-:W-:Y:S01]  /*6d60*/  F2FP.F16.F32.PACK_AB R23, R97, R96 ;  /* 0x000000606117723e */ /* 0x002fe200000000ff */
[--C-:B------:R-:W-:Y:S01]  /*6d70*/  FFMA.FTZ R106, R34, UR4, -R101.reuse ;  /* 0x00000004226a7c23 */ /* 0x100fe20008010865 */
[--C-:B------:R-:W-:Y:S01]  /*6d80*/  FFMA.FTZ R107, R35, UR4, -R101.reuse ;  /* 0x00000004236b7c23 */ /* 0x100fe20008010865 */
[----:B------:R-:W-:Y:S05]  /*6d90*/  FADD.FTZ R97, R97, R128 ;  /* 0x0000008061617221 */ /* 0x000fea0000010000 */
[----:B------:R-:W-:Y:S01]  /*6da0*/  MUFU.EX2 R104, R104 ;  /* 0x0000006800687308 */ /* 0x000fe20000000800 */
[C---:B----4-:R-:W-:Y:S01]  /*6db0*/  HMMA.16816.F32 R4, R20.reuse, R88, R4 ;  /* 0x000000581404723c */ /* 0x050fe20000001804 */
[----:B------:R-:W-:Y:S04]  /*6dc0*/  LDSM.16.MT88.4 R32, [R103+0x7800] ;  /* 0x007800006720783b */ /* 0x000fe80000004200 */
[--C-:B------:R-:W-:Y:S01]  /*6dd0*/  FFMA.FTZ R88, R30, UR4, -R101.reuse ;  /* 0x000000041e587c23 */ /* 0x100fe20008010865 */
[----:B------:R-:W-:Y:S01]  /*6de0*/  FFMA.FTZ R89, R31, UR4, -R101 ;  /* 0x000000041f597c23 */ /* 0x000fe20008010865 */
[----:B--2---:R-:W-:Y:S01]  /*6df0*/  FADD.FTZ R130, R98, R130 ;  /* 0x0000008262827221 */ /* 0x004fe20000010000 */
[C---:B------:R-:W-:Y:S01]  /*6e00*/  HMMA.16816.F32 R8, R20.reuse, R90, R8 ;  /* 0x0000005a1408723c */ /* 0x040fe20000001808 */
[----:B------:R-:W-:Y:S01]  /*6e10*/  LDSM.16.MT88.4 R28, [R140+0x7800] ;  /* 0x007800008c1c783b */ /* 0x000fe20000004200 */
[----:B------:R-:W-:Y:S10]  /*6e20*/  MUFU.EX2 R105, R105 ;  /* 0x0000006900697308 */ /* 0x000ff40000000800 */
[----:B------:R-:W-:Y:S01]  /*6e30*/  MUFU.EX2 R88, R88 ;  /* 0x0000005800587308 */ /* 0x000fe20000000800 */
[C---:B---3--:R-:W-:Y:S09]  /*6e40*/  HMMA.16816.F32 R68, R20.reuse, R24, R68 ;  /* 0x000000181444723c */ /* 0x048ff20000001844 */
[----:B------:R-:W1:Y:S01]  /*6e50*/  MUFU.EX2 R89, R89 ;  /* 0x0000005900597308 */ /* 0x000e620000000800 */
[C---:B------:R-:W-:Y:S01]  /*6e60*/  HMMA.16816.F32 R72, R20.reuse, R26, R72 ;  /* 0x0000001a1448723c */ /* 0x040fe20000001848 */
[----:B------:R-:W2:Y:S08]  /*6e70*/  LDSM.16.MT88.4 R24, [R144+0x7800] ;  /* 0x007800009018783b */ /* 0x000eb00000004200 */
[----:B------:R-:W-:Y:S01]  /*6e80*/  MUFU.EX2 R106, R106 ;  /* 0x0000006a006a7308 */ /* 0x000fe20000000800 */
[C---:B-----5:R-:W-:Y:S09]  /*6e90*/  HMMA.16816.F32 R76, R20.reuse, R84, R76 ;  /* 0x00000054144c723c */ /* 0x060ff2000000184c */
[----:B------:R-:W3:Y:S01]  /*6ea0*/  MUFU.EX2 R107, R107 ;  /* 0x0000006b006b7308 */ /* 0x000ee20000000800 */
[C---:B------:R-:W-:Y:S01]  /*6eb0*/  HMMA.16816.F32 R12, R20.reuse, R86, R12 ;  /* 0x00000056140c723c */ /* 0x040fe2000000180c */
[----:B------:R-:W4:Y:S08]  /*6ec0*/  LDSM.16.MT88.4 R84, [R102+0x7800] ;  /* 0x007800006654783b */ /* 0x000f300000004200 */
[----:B------:R-:W5:Y:S01]  /*6ed0*/  MUFU.EX2 R132, R132 ;  /* 0x0000008400847308 */ /* 0x000f620000000800 */
[C---:B------:R-:W-:Y:S09]  /*6ee0*/  HMMA.16816.F32 R80, R20.reuse, R92, R80 ;  /* 0x0000005c1450723c */ /* 0x040ff20000001850 */
[----:B------:R-:W-:Y:S01]  /*6ef0*/  MUFU.EX2 R134, R134 ;  /* 0x0000008600867308 */ /* 0x000fe20000000800 */
[----:B------:R-:W-:Y:S01]  /*6f00*/  HMMA.16816.F32 R16, R20, R94, R16 ;  /* 0x0000005e1410723c */ /* 0x000fe20000001810 */
[----:B------:R-:W-:Y:S08]  /*6f10*/  LDSM.16.MT88.4 R92, [R144+0x9800] ;  /* 0x00980000905c783b */ /* 0x000ff00000004200 */
[----:B------:R-:W5:Y:S01]  /*6f20*/  MUFU.EX2 R133, R133 ;  /* 0x0000008500857308 */ /* 0x000f620000000800 */
[----:B-1----:R-:W-:Y:S02]  /*6f30*/  F2FP.F16.F32.PACK_AB R21, R89, R88 ;  /* 0x000000585915723e */ /* 0x002fe400000000ff */
[C---:B------:R-:W-:Y:S01]  /*6f40*/  F2FP.F16.F32.PACK_AB R20, R99.reuse, R98 ;  /* 0x000000626314723e */ /* 0x040fe200000000ff */
[----:B------:R-:W-:Y:S01]  /*6f50*/  FADD.FTZ R99, R99, R130 ;  /* 0x0000008263637221 */ /* 0x000fe20000010000 */
[----:B------:R-:W-:Y:S02]  /*6f60*/  F2FP.F16.F32.PACK_AB R22, R105, R104 ;  /* 0x000000686916723e */ /* 0x000fe400000000ff */
[----:B---3--:R-:W-:Y:S01]  /*6f70*/  F2FP.F16.F32.PACK_AB R23, R107, R106 ;  /* 0x0000006a6b17723e */ /* 0x008fe200000000ff */
[----:B------:R-:W-:Y:S02]  /*6f80*/  FADD.FTZ R99, R104, R99 ;  /* 0x0000006368637221 */ /* 0x000fe40000010000 */
[----:B------:R-:W-:Y:S02]  /*6f90*/  MUFU.EX2 R40, R40 ;  /* 0x0000002800287308 */ /* 0x000fe40000000800 */
[----:B------:R-:W-:Y:S02]  /*6fa0*/  FADD.FTZ R105, R105, R99 ;  /* 0x0000006369697221 */ /* 0x000fe40000010000 */
[C---:B--2---:R-:W-:Y:S06]  /*6fb0*/  HMMA.16816.F32 R4, R20.reuse, R24, R4 ;  /* 0x000000181404723c */ /* 0x044fec0000001804 */
[----:B------:R-:W1:Y:S01]  /*6fc0*/  MUFU.EX2 R41, R41 ;  /* 0x0000002900297308 */ /* 0x000e620000000800 */
[----:B------:R-:W-:Y:S01]  /*6fd0*/  FADD.FTZ R105, R131, R105 ;  /* 0x0000006983697221 */ /* 0x000fe20000010000 */
[C---:B------:R-:W-:Y:S01]  /*6fe0*/  HMMA.16816.F32 R8, R20.reuse, R26, R8 ;  /* 0x0000001a1408723c */ /* 0x040fe20000001808 */
[----:B------:R-:W2:Y:S07]  /*6ff0*/  LDSM.16.MT88.4 R24, [R144+0x8000] ;  /* 0x008000009018783b */ /* 0x000eae0000004200 */
[----:B------:R-:W-:Y:S01]  /*7000*/  MUFU.EX2 R42, R42 ;  /* 0x0000002a002a7308 */ /* 0x000fe20000000800 */
[C---:B------:R-:W-:Y:S09]  /*7010*/  HMMA.16816.F32 R68, R20.reuse, R28, R68 ;  /* 0x0000001c1444723c */ /* 0x040ff20000001844 */
[----:B------:R-:W3:Y:S01]  /*7020*/  MUFU.EX2 R43, R43 ;  /* 0x0000002b002b7308 */ /* 0x000ee20000000800 */
[C---:B------:R-:W-:Y:S01]  /*7030*/  HMMA.16816.F32 R72, R20.reuse, R30, R72 ;  /* 0x0000001e1448723c */ /* 0x040fe20000001848 */
[----:B------:R-:W2:Y:S08]  /*7040*/  LDSM.16.MT88.4 R28, [R140+0x8000] ;  /* 0x008000008c1c783b */ /* 0x000eb00000004200 */
[----:B------:R-:W2:Y:S01]  /*7050*/  MUFU.EX2 R44, R44 ;  /* 0x0000002c002c7308 */ /* 0x000ea20000000800 */
[C---:B------:R-:W-:Y:S09]  /*7060*/  HMMA.16816.F32 R76, R20.reuse, R32, R76 ;  /* 0x00000020144c723c */ /* 0x040ff2000000184c */
[----:B------:R-:W2:Y:S01]  /*7070*/  MUFU.EX2 R45, R45 ;  /* 0x0000002d002d7308 */ /* 0x000ea20000000800 */
[C---:B------:R-:W-:Y:S01]  /*7080*/  HMMA.16816.F32 R12, R20.reuse, R34, R12 ;  /* 0x00000022140c723c */ /* 0x040fe2000000180c */
[----:B------:R-:W2:Y:S08]  /*7090*/  LDSM.16.MT88.4 R32, [R103+0x8000] ;  /* 0x008000006720783b */ /* 0x000eb00000004200 */
[----:B------:R-:W-:Y:S01]  /*70a0*/  MUFU.EX2 R46, R46 ;  /* 0x0000002e002e7308 */ /* 0x000fe20000000800 */
[C---:B----4-:R-:W-:Y:S09]  /*70b0*/  HMMA.16816.F32 R80, R20.reuse, R84, R80 ;  /* 0x000000541450723c */ /* 0x050ff20000001850 */
[----:B------:R-:W4:Y:S01]  /*70c0*/  MUFU.EX2 R47, R47 ;  /* 0x0000002f002f7308 */ /* 0x000f220000000800 */
[----:B------:R-:W-:Y:S03]  /*70d0*/  HMMA.16816.F32 R16, R20, R86, R16 ;  /* 0x000000561410723c */ /* 0x000fe60000001810 */
[C---:B-----5:R-:W-:Y:S06]  /*70e0*/  F2FP.F16.F32.PACK_AB R20, R132.reuse, R131 ;  /* 0x000000838414723e */ /* 0x060fec00000000ff */
[----:B------:R-:W-:Y:S01]  /*70f0*/  MUFU.EX2 R48, R48 ;  /* 0x0000003000307308 */ /* 0x000fe20000000800 */
[----:B------:R-:W-:Y:S01]  /*7100*/  F2FP.F16.F32.PACK_AB R21, R133, R134 ;  /* 0x000000868515723e */ /* 0x000fe200000000ff */
[----:B------:R-:W-:Y:S01]  /*7110*/  FADD.FTZ R132, R132, R105 ;  /* 0x0000006984847221 */ /* 0x000fe20000010000 */
[----:B-1----:R-:W-:Y:S02]  /*7120*/  F2FP.F16.F32.PACK_AB R22, R41, R40 ;  /* 0x000000282916723e */ /* 0x002fe400000000ff */
[----:B---3--:R-:W-:Y:S01]  /*7130*/  F2FP.F16.F32.PACK_AB R23, R43, R42 ;  /* 0x0000002a2b17723e */ /* 0x008fe200000000ff */
[----:B------:R-:W-:Y:S04]  /*7140*/  FADD.FTZ R132, R40, R132 ;  /* 0x0000008428847221 */ /* 0x000fe80000010000 */
[----:B------:R-:W1:Y:S01]  /*7150*/  MUFU.EX2 R49, R49 ;  /* 0x0000003100317308 */ /* 0x000e620000000800 */
[----:B------:R-:W-:Y:S01]  /*7160*/  FADD.FTZ R41, R41, R132 ;  /* 0x0000008429297221 */ /* 0x000fe20000010000 */
[C---:B--2---:R-:W-:Y:S03]  /*7170*/  HMMA.16816.F32 R4, R20.reuse, R24, R4 ;  /* 0x000000181404723c */ /* 0x044fe60000001804 */
[----:B------:R-:W-:Y:S05]  /*7180*/  FADD.FTZ R41, R44, R41 ;  /* 0x000000292c297221 */ /* 0x000fea0000010000 */
[----:B------:R-:W-:Y:S01]  /*7190*/  MUFU.EX2 R50, R50 ;  /* 0x0000003200327308 */ /* 0x000fe20000000800 */
[C---:B------:R-:W-:Y:S01]  /*71a0*/  HMMA.16816.F32 R8, R20.reuse, R26, R8 ;  /* 0x0000001a1408723c */ /* 0x040fe20000001808 */
[----:B------:R-:W2:Y:S08]  /*71b0*/  LDSM.16.MT88.4 R24, [R144+0x8800] ;  /* 0x008800009018783b */ /* 0x000eb00000004200 */
[----:B------:R-:W3:Y:S01]  /*71c0*/  MUFU.EX2 R51, R51 ;  /* 0x0000003300337308 */ /* 0x000ee20000000800 */
[C---:B------:R-:W-:Y:S09]  /*71d0*/  HMMA.16816.F32 R68, R20.reuse, R28, R68 ;  /* 0x0000001c1444723c */ /* 0x040ff20000001844 */
[----:B------:R-:W5:Y:S01]  /*71e0*/  MUFU.EX2 R52, R52 ;  /* 0x0000003400347308 */ /* 0x000f620000000800 */
        /* <DEDUP_REMOVED lines=8> */
[C---:B------:R-:W-:Y:S09]  /*7270*/  HMMA.16816.F32 R80, R20.reuse, R36, R80 ;  /* 0x000000241450723c */ /* 0x040ff20000001850 */
[----:B------:R-:W-:Y:S01]  /*7280*/  MUFU.EX2 R56, R56 ;  /* 0x0000003800387308 */ /* 0x000fe20000000800 */
[----:B------:R-:W-:Y:S01]  /*7290*/  HMMA.16816.F32 R16, R20, R38, R16 ;  /* 0x000000261410723c */ /* 0x000fe20000001810 */
[----:B------:R-:W5:Y:S02]  /*72a0*/  LDSM.16.MT88.4 R36, [R102+0x8800] ;  /* 0x008800006624783b */ /* 0x000f640000004200 */
[----:B------:R-:W-:Y:S06]  /*72b0*/  F2FP.F16.F32.PACK_AB R20, R45, R44 ;  /* 0x0000002c2d14723e */ /* 0x000fec00000000ff */
[----:B------:R-:W5:Y:S01]  /*72c0*/  MUFU.EX2 R57, R57 ;  /* 0x0000003900397308 */ /* 0x000f620000000800 */
[----:B----4-:R-:W-:Y:S01]  /*72d0*/  F2FP.F16.F32.PACK_AB R21, R47, R46 ;  /* 0x0000002e2f15723e */ /* 0x010fe200000000ff */
[----:B------:R-:W-:Y:S01]  /*72e0*/  FADD.FTZ R45, R45, R41 ;  /* 0x000000292d2d7221 */ /* 0x000fe20000010000 */
[----:B-1----:R-:W-:Y:S02]  /*72f0*/  F2FP.F16.F32.PACK_AB R22, R49, R48 ;  /* 0x000000303116723e */ /* 0x002fe400000000ff */
[----:B---3--:R-:W-:Y:S01]  /*7300*/  F2FP.F16.F32.PACK_AB R23, R51, R50 ;  /* 0x000000323317723e */ /* 0x008fe200000000ff */
[----:B------:R-:W-:Y:S04]  /*7310*/  FADD.FTZ R45, R48, R45 ;  /* 0x0000002d302d7221 */ /* 0x000fe80000010000 */
[----:B------:R-:W-:Y:S01]  /*7320*/  MUFU.EX2 R58, R58 ;  /* 0x0000003a003a7308 */ /* 0x000fe20000000800 */
[----:B------:R-:W-:Y:S01]  /*7330*/  FADD.FTZ R49, R49, R45 ;  /* 0x0000002d31317221 */ /* 0x000fe20000010000 */
[C---:B--2---:R-:W-:Y:S03]  /*7340*/  HMMA.16816.F32 R4, R20.reuse, R24, R4 ;  /* 0x000000181404723c */ /* 0x044fe60000001804 */
[----:B-----5:R-:W-:Y:S05]  /*7350*/  FADD.FTZ R49, R52, R49 ;  /* 0x0000003134317221 */ /* 0x020fea0000010000 */
[----:B------:R-:W1:Y:S01]  /*7360*/  MUFU.EX2 R59, R59 ;  /* 0x0000003b003b7308 */ /* 0x000e620000000800 */
[C---:B------:R-:W-:Y:S01]  /*7370*/  HMMA.16816.F32 R8, R20.reuse, R26, R8 ;  /* 0x0000001a1408723c */ /* 0x040fe20000001808 */
[----:B------:R-:W2:Y:S08]  /*7380*/  LDSM.16.MT88.4 R24, [R144+0x9000] ;  /* 0x009000009018783b */ /* 0x000eb00000004200 */
[----:B------:R-:W-:Y:S01]  /*7390*/  MUFU.EX2 R3, R62 ;  /* 0x0000003e00037308 */ /* 0x000fe20000000800 */
[C---:B------:R-:W-:Y:S08]  /*73a0*/  HMMA.16816.F32 R68, R20.reuse, R28, R68 ;  /* 0x0000001c1444723c */ /* 0x040ff00000001844 */
[C---:B------:R-:W-:Y:S01]  /*73b0*/  HMMA.16816.F32 R72, R20.reuse, R30, R72 ;  /* 0x0000001e1448723c */ /* 0x040fe20000001848 */
[----:B------:R-:W3:Y:S07]  /*73c0*/  LDSM.16.MT88.4 R28, [R140+0x9000] ;  /* 0x009000008c1c783b */ /* 0x000eee0000004200 */
[C---:B------:R-:W-:Y:S08]  /*73d0*/  HMMA.16816.F32 R76, R20.reuse, R32, R76 ;  /* 0x00000020144c723c */ /* 0x040ff0000000184c */
[C---:B------:R-:W-:Y:S01]  /*73e0*/  HMMA.16816.F32 R12, R20.reuse, R34, R12 ;  /* 0x00000022140c723c */ /* 0x040fe2000000180c */
[----:B------:R-:W4:Y:S07]  /*73f0*/  LDSM.16.MT88.4 R32, [R103+0x9000] ;  /* 0x009000006720783b */ /* 0x000f2e0000004200 */
[C---:B------:R-:W-:Y:S03]  /*7400*/  HMMA.16816.F32 R80, R20.reuse, R36, R80 ;  /* 0x000000241450723c */ /* 0x040fe60000001850 */
[--C-:B------:R-:W-:Y:S01]  /*7410*/  FFMA.FTZ R36, R60, UR4, -R112.reuse ;  /* 0x000000043c247c23 */ /* 0x100fe20008010870 */
[--C-:B------:R-:W-:Y:S04]  /*7420*/  FFMA.FTZ R37, R61, UR4, -R112.reuse ;  /* 0x000000043d257c23 */ /* 0x100fe80008010870 */
[----:B------:R-:W-:Y:S01]  /*7430*/  HMMA.16816.F32 R16, R20, R38, R16 ;  /* 0x000000261410723c */ /* 0x000fe20000001810 */
[----:B------:R-:W5:Y:S02]  /*7440*/  MUFU.EX2 R36, R36 ;  /* 0x0000002400247308 */ /* 0x000f640000000800 */
[----:B------:R-:W-:Y:S01]  /*7450*/  F2FP.F16.F32.PACK_AB R20, R53, R52 ;  /* 0x000000343514723e */ /* 0x000fe200000000ff */
[----:B------:R-:W-:Y:S01]  /*7460*/  FFMA.FTZ R38, R63, UR4, -R101 ;  /* 0x000000043f267c23 */ /* 0x000fe20008010865 */
[----:B------:R-:W-:Y:S01]  /*7470*/  F2FP.F16.F32.PACK_AB R21, R55, R54 ;  /* 0x000000363715723e */ /* 0x000fe200000000ff */
[--C-:B------:R-:W-:Y:S01]  /*7480*/  FFMA.FTZ R39, R64, UR4, -R112.reuse ;  /* 0x0000000440277c23 */ /* 0x100fe20008010870 */
[----:B------:R-:W-:Y:S01]  /*7490*/  F2FP.F16.F32.PACK_AB R22, R57, R56 ;  /* 0x000000383916723e */ /* 0x000fe200000000ff */
[----:B------:R-:W-:Y:S01]  /*74a0*/  FFMA.FTZ R112, R65, UR4, -R112 ;  /* 0x0000000441707c23 */ /* 0x000fe20008010870 */
[----:B-1----:R-:W-:Y:S02]  /*74b0*/  F2FP.F16.F32.PACK_AB R23, R59, R58 ;  /* 0x0000003a3b17723e */ /* 0x002fe400000000ff */
[----:B------:R-:W1:Y:S01]  /*74c0*/  MUFU.EX2 R37, R37 ;  /* 0x0000002500257308 */ /* 0x000e620000000800 */
[----:B------:R-:W-:Y:S04]  /*74d0*/  FADD.FTZ R53, R53, R49 ;  /* 0x0000003135357221 */ /* 0x000fe80000010000 */
[----:B------:R-:W-:Y:S01]  /*74e0*/  FADD.FTZ R53, R56, R53 ;  /* 0x0000003538357221 */ /* 0x000fe20000010000 */
[C---:B--2---:R-:W-:Y:S04]  /*74f0*/  HMMA.16816.F32 R4, R20.reuse, R24, R4 ;  /* 0x000000181404723c */ /* 0x044fe80000001804 */
[----:B------:R-:W2:Y:S01]  /*7500*/  MUFU.EX2 R38, R38 ;  /* 0x0000002600267308 */ /* 0x000ea20000000800 */
[----:B------:R-:W-:Y:S04]  /*7510*/  FADD.FTZ R57, R57, R53 ;  /* 0x0000003539397221 */ /* 0x000fe80000010000 */
[----:B-----5:R-:W-:Y:S01]  /*7520*/  FADD.FTZ R57, R36, R57 ;  /* 0x0000003924397221 */ /* 0x020fe20000010000 */
[C---:B------:R-:W-:Y:S01]  /*7530*/  HMMA.16816.F32 R8, R20.reuse, R26, R8 ;  /* 0x0000001a1408723c */ /* 0x040fe20000001808 */
[----:B------:R-:W5:Y:S03]  /*7540*/  LDSM.16.MT88.4 R24, [R102+0x9000] ;  /* 0x009000006618783b */ /* 0x000f660000004200 */
[----:B------:R-:W4:Y:S01]  /*7550*/  MUFU.EX2 R39, R39 ;  /* 0x0000002700277308 */ /* 0x000f220000000800 */
[C---:B-1----:R-:W-:Y:S01]  /*7560*/  F2FP.F16.F32.PACK_AB R84, R37.reuse, R36 ;  /* 0x000000242554723e */ /* 0x042fe200000000ff */
[----:B------:R-:W-:Y:S02]  /*7570*/  FADD.FTZ R37, R37, R57 ;  /* 0x0000003925257221 */ /* 0x000fe40000010000 */
[C---:B---3--:R-:W-:Y:S06]  /*7580*/  HMMA.16816.F32 R68, R20.reuse, R28, R68 ;  /* 0x0000001c1444723c */ /* 0x048fec0000001844 */
[----:B------:R-:W1:Y:S01]  /*7590*/  MUFU.EX2 R112, R112 ;  /* 0x0000007000707308 */ /* 0x000e620000000800 */
[----:B--2---:R-:W-:Y:S01]  /*75a0*/  F2FP.F16.F32.PACK_AB R85, R38, R3 ;  /* 0x000000032655723e */ /* 0x004fe200000000ff */
[C---:B------:R-:W-:Y:S01]  /*75b0*/  HMMA.16816.F32 R72, R20.reuse, R30, R72 ;  /* 0x0000001e1448723c */ /* 0x040fe20000001848 */
[----:B------:R-:W2:Y:S02]  /*75c0*/  LDSM.16.MT88.4 R28, [R140+0x9800] ;  /* 0x009800008c1c783b */ /* 0x000ea40000004200 */
[----:B----4-:R-:W-:Y:S05]  /*75d0*/  FADD.FTZ R37, R39, R37 ;  /* 0x0000002527257221 */ /* 0x010fea0000010000 */
[C---:B------:R-:W-:Y:S03]  /*75e0*/  HMMA.16816.F32 R76, R20.reuse, R32, R76 ;  /* 0x00000020144c723c */ /* 0x040fe6000000184c */
[--C-:B------:R-:W-:Y:S01]  /*75f0*/  FFMA.FTZ R32, R66, UR4, -R101.reuse ;  /* 0x0000000442207c23 */ /* 0x100fe20008010865 */
[----:B------:R-:W-:Y:S01]  /*7600*/  FFMA.FTZ R101, R67, UR4, -R101 ;  /* 0x0000000443657c23 */ /* 0x000fe20008010865 */
[C---:B-1----:R-:W-:Y:S01]  /*7610*/  F2FP.F16.F32.PACK_AB R86, R112.reuse, R39 ;  /* 0x000000277056723e */ /* 0x042fe200000000ff */
[----:B------:R-:W-:Y:S02]  /*7620*/  FADD.FTZ R164, R112, R37 ;  /* 0x0000002570a47221 */ /* 0x000fe40000010000 */
[C---:B------:R-:W-:Y:S01]  /*7630*/  HMMA.16816.F32 R12, R20.reuse, R34, R12 ;  /* 0x00000022140c723c */ /* 0x040fe2000000180c */
[----:B------:R-:W-:Y:S07]  /*7640*/  MUFU.EX2 R32, R32 ;  /* 0x0000002000207308 */ /* 0x000fee0000000800 */
[C---:B-----5:R-:W-:Y:S03]  /*7650*/  HMMA.16816.F32 R80, R20.reuse, R24, R80 ;  /* 0x000000181450723c */ /* 0x060fe60000001850 */
[----:B------:R-:W1:Y:S01]  /*7660*/  MUFU.EX2 R101, R101 ;  /* 0x0000006500657308 */ /* 0x000e620000000800 */
[----:B------:R-:W-:Y:S04]  /*7670*/  FADD.FTZ R24, R88, R97 ;  /* 0x0000006158187221 */ /* 0x000fe80000010000 */
[----:B------:R-:W-:Y:S01]  /*7680*/  FADD.FTZ R24, R89, R24 ;  /* 0x0000001859187221 */ /* 0x000fe20000010000 */
[----:B------:R-:W-:Y:S01]  /*7690*/  HMMA.16816.F32 R16, R20, R26, R16 ;  /* 0x0000001a1410723c */ /* 0x000fe20000001810 */
[----:B------:R-:W3:Y:S02]  /*76a0*/  LDSM.16.MT88.4 R88, [R103+0x9800] ;  /* 0x009800006758783b */ /* 0x000ee40000004200 */
[----:B------:R-:W-:Y:S04]  /*76b0*/  FADD.FTZ R24, R106, R24 ;  /* 0x000000186a187221 */ /* 0x000fe80000010000 */
[----:B------:R-:W-:Y:S01]  /*76c0*/  FADD.FTZ R24, R107, R24 ;  /* 0x000000186b187221 */ /* 0x000fe20000010000 */
[----:B-1----:R-:W-:Y:S03]  /*76d0*/  F2FP.F16.F32.PACK_AB R87, R101, R32 ;  /* 0x000000206557723e */ /* 0x002fe600000000ff */
[----:B------:R-:W-:Y:S04]  /*76e0*/  FADD.FTZ R134, R134, R24 ;  /* 0x0000001886867221 */ /* 0x000fe80000010000 */
[----:B------:R-:W-:Y:S01]  /*76f0*/  FADD.FTZ R134, R133, R134 ;  /* 0x0000008685867221 */ /* 0x000fe20000010000 */
[C---:B------:R-:W-:Y:S01]  /*7700*/  HMMA.16816.F32 R96, R84.reuse, R92, R4 ;  /* 0x0000005c5460723c */ /* 0x040fe20000001804 */
[----:B------:R-:W1:Y:S04]  /*7710*/  LDSM.16.MT88.4 R4, [R102+0x9800] ;  /* 0x009800006604783b */ /* 0x000e680000004200 */
[----:B------:R-:W-:Y:S03]  /*7720*/  FADD.FTZ R42, R42, R134 ;  /* 0x000000862a2a7221 */ /* 0x000fe60000010000 */
[C---:B------:R-:W-:Y:S03]  /*7730*/  HMMA.16816.F32 R92, R84.reuse, R94, R8 ;  /* 0x0000005e545c723c */ /* 0x040fe60000001808 */
[----:B------:R-:W-:Y:S04]  /*7740*/  FADD.FTZ R42, R43, R42 ;  /* 0x0000002a2b2a7221 */ /* 0x000fe80000010000 */
[----:B------:R-:W-:Y:S01]  /*7750*/  FADD.FTZ R46, R46, R42 ;  /* 0x0000002a2e2e7221 */ /* 0x000fe20000010000 */
[C---:B--2---:R-:W-:Y:S03]  /*7760*/  HMMA.16816.F32 R68, R84.reuse, R28, R68 ;  /* 0x0000001c5444723c */ /* 0x044fe60000001844 */
[----:B------:R-:W-:Y:S04]  /*7770*/  FADD.FTZ R46, R47, R46 ;  /* 0x0000002e2f2e7221 */ /* 0x000fe80000010000 */
[----:B------:R-:W-:Y:S01]  /*7780*/  FADD.FTZ R50, R50, R46 ;  /* 0x0000002e32327221 */ /* 0x000fe20000010000 */
[C---:B------:R-:W-:Y:S03]  /*7790*/  HMMA.16816.F32 R72, R84.reuse, R30, R72 ;  /* 0x0000001e5448723c */ /* 0x040fe60000001848 */
[----:B------:R-:W-:Y:S04]  /*77a0*/  FADD.FTZ R50, R51, R50 ;  /* 0x0000003233327221 */ /* 0x000fe80000010000 */
[----:B------:R-:W-:Y:S01]  /*77b0*/  FADD.FTZ R54, R54, R50 ;  /* 0x0000003236367221 */ /* 0x000fe20000010000 */
[C---:B---3--:R-:W-:Y:S03]  /*77c0*/  HMMA.16816.F32 R76, R84.reuse, R88, R76 ;  /* 0x00000058544c723c */ /* 0x048fe6000000184c */
[----:B------:R-:W-:Y:S04]  /*77d0*/  FADD.FTZ R54, R55, R54 ;  /* 0x0000003637367221 */ /* 0x000fe80000010000 */
[----:B------:R-:W-:Y:S01]  /*77e0*/  FADD.FTZ R58, R58, R54 ;  /* 0x000000363a3a7221 */ /* 0x000fe20000010000 */
[C---:B------:R-:W-:Y:S03]  /*77f0*/  HMMA.16816.F32 R88, R84.reuse, R90, R12 ;  /* 0x0000005a5458723c */ /* 0x040fe6000000180c */
[----:B------:R-:W-:Y:S04]  /*7800*/  FADD.FTZ R58, R59, R58 ;  /* 0x0000003a3b3a7221 */ /* 0x000fe80000010000 */
[----:B------:R-:W-:Y:S01]  /*7810*/  FADD.FTZ R3, R3, R58 ;  /* 0x0000003a03037221 */ /* 0x000fe20000010000 */
[C---:B-1----:R-:W-:Y:S03]  /*7820*/  HMMA.16816.F32 R80, R84.reuse, R4, R80 ;  /* 0x000000045450723c */ /* 0x042fe60000001850 */
[----:B------:R-:W-:Y:S04]  /*7830*/  FADD.FTZ R3, R38, R3 ;  /* 0x0000000326037221 */ /* 0x000fe80000010000 */
[----:B------:R-:W-:Y:S01]  /*7840*/  FADD.FTZ R3, R32, R3 ;  /* 0x0000000320037221 */ /* 0x000fe20000010000 */
[----:B------:R-:W-:Y:S03]  /*7850*/  HMMA.16816.F32 R84, R84, R6, R16 ;  /* 0x000000065454723c */ /* 0x000fe60000001810 */
[----:B------:R-:W-:Y:S01]  /*7860*/  FADD.FTZ R163, R101, R3 ;  /* 0x0000000365a37221 */ /* 0x000fe20000010000 */
[----:B------:R-:W-:Y:S04]  /*7870*/  MOV R3, R0 ;  /* 0x0000000000037202 */ /* 0x000fe80000000f00 */
[----:B------:R-:W-:Y:S01]  /*7880*/  @!UPT UIADD3 URZ, UPT, UPT, URZ, URZ, URZ ;  /* 0x000000fffffff290 */ /* 0x000fe2000fffe0ff */
[----:B------:R-:W-:Y:S11]  /*7890*/  @P2 BRA `(.L_x_5535) ;  /* 0xffffffd000b82947 */ /* 0x000ff6000383ffff */
.L_x_5531:
[----:B------:R-:W1:Y:S01]  /*78a0*/  SHFL.BFLY PT, R8, R164, 0x2, 0x1f ;  /* 0x0c401f00a4087f89 */ /* 0x000e6200000e0000 */
[----:B------:R-:W2:Y:S01]  /*78b0*/  S2UR UR4, SR_CgaCtaId ;  /* 0x00000000000479c3 */ /* 0x000ea20000008800 */
[----:B------:R-:W-:Y:S01]  /*78c0*/  UMOV UR5, 0x400 ;  /* 0x0000040000057882 */ /* 0x000fe20000000000 */
[----:B------:R-:W-:Y:S01]  /*78d0*/  MOV R27, 0x7f800000 ;  /* 0x7f800000001b7802 */ /* 0x000fe20000000f00 */
[----:B------:R-:W3:Y:S01]  /*78e0*/  SHFL.BFLY PT, R3, R163, 0x2, 0x1f ;  /* 0x0c401f00a3037f89 */ /* 0x000ee200000e0000 */
[----:B------:R-:W-:Y:S01]  /*78f0*/  IMAD.MOV.U32 R31, RZ, RZ, RZ ;  /* 0x000000ffff1f7224 */ /* 0x000fe200078e00ff */
[----:B------:R-:W-:Y:S01]  /*7900*/  BSSY.RECONVERGENT B0, `(.L_x_5536) ;  /* 0x0000098000007945 */ /* 0x000fe20003800200 */
[----:B------:R-:W4:Y:S02]  /*7910*/  S2R R6, SR_TID.X ;  /* 0x0000000000067919 */ /* 0x000f240000002100 */
[----:B------:R-:W5:Y:S08]  /*7920*/  LDC R20, c[0x0][0x434] ;  /* 0x00010d00ff147b82 */ /* 0x000f700000000800 */
[----:B------:R-:W5:Y:S01]  /*7930*/  S2UR UR6, SR_CTAID.Z ;  /* 0x00000000000679c3 */ /* 0x000f620000002700 */
[----:B-1----:R-:W-:Y:S01]  /*7940*/  FADD.FTZ R8, R8, R164 ;  /* 0x000000a408087221 */ /* 0x002fe20000010000 */
[----:B--2---:R-:W-:Y:S01]  /*7950*/  ULEA UR4, UR4, UR5, 0x18 ;  /* 0x0000000504047291 */ /* 0x004fe2000f8ec0ff */
[----:B------:R-:W1:Y:S01]  /*7960*/  LDCU.U8 UR5, c[0x0][0x548] ;  /* 0x0000a900ff0577ac */ /* 0x000e620008000000 */
[----:B---3--:R-:W-:-:S02]  /*7970*/  FADD.FTZ R163, R3, R163 ;  /* 0x000000a303a37221 */ /* 0x008fc40000010000 */
[----:B------:R-:W2:Y:S04]  /*7980*/  SHFL.BFLY PT, R3, R8, 0x1, 0x1f ;  /* 0x0c201f0008037f89 */ /* 0x000ea800000e0000 */
[----:B------:R-:W3:Y:S01]  /*7990*/  SHFL.BFLY PT, R7, R163, 0x1, 0x1f ;  /* 0x0c201f00a3077f89 */ /* 0x000ee200000e0000 */
[C---:B----4-:R-:W-:Y:S02]  /*79a0*/  SHF.L.U32 R5, R6.reuse, 0x1, RZ ;  /* 0x0000000106057819 */ /* 0x050fe400000006ff */
[----:B------:R-:W-:Y:S02]  /*79b0*/  SHF.L.U32 R9, R6, 0x4, RZ ;  /* 0x0000000406097819 */ /* 0x000fe400000006ff */
[----:B------:R-:W-:Y:S02]  /*79c0*/  LOP3.LUT R4, R5, 0x6, RZ, 0xc0, !PT ;  /* 0x0000000605047812 */ /* 0x000fe400078ec0ff */
[----:B------:R-:W-:-:S02]  /*79d0*/  LOP3.LUT R9, R9, 0x1c0, RZ, 0xc0, !PT ;  /* 0x000001c009097812 */ /* 0x000fc400078ec0ff */
[--C-:B------:R-:W-:Y:S02]  /*79e0*/  SHF.R.U32.HI R23, RZ, 0x1, R6.reuse ;  /* 0x00000001ff177819 */ /* 0x100fe40000011606 */
[----:B------:R-:W-:Y:S02]  /*79f0*/  LOP3.LUT R9, R9, 0x38, R5, 0xf8, !PT ;  /* 0x0000003809097812 */ /* 0x000fe400078ef805 */
[----:B------:R-:W-:Y:S01]  /*7a00*/  MOV R5, 0x20 ;  /* 0x0000002000057802 */ /* 0x000fe20000000f00 */
[----:B--2---:R-:W-:Y:S01]  /*7a10*/  FADD.FTZ R8, R8, R3 ;  /* 0x0000000308087221 */ /* 0x004fe20000010000 */
[----:B------:R-:W-:Y:S02]  /*7a20*/  SHF.L.U32 R3, R6, 0x5, RZ ;  /* 0x0000000506037819 */ /* 0x000fe400000006ff */
[----:B------:R-:W-:Y:S01]  /*7a30*/  SHF.R.U32.HI R28, RZ, 0x2, R6 ;  /* 0x00000002ff1c7819 */ /* 0x000fe20000011606 */
[----:B---3--:R-:W-:Y:S01]  /*7a40*/  FADD.FTZ R7, R163, R7 ;  /* 0x00000007a3077221 */ /* 0x008fe20000010000 */
[----:B------:R-:W2:Y:S01]  /*7a50*/  MUFU.RCP R11, R8 ;  /* 0x00000008000b7308 */ /* 0x000ea20000001000 */
[----:B------:R-:W-:-:S02]  /*7a60*/  FSETP.NE.FTZ.AND P1, PT, R8, RZ, PT ;  /* 0x000000ff0800720b */ /* 0x000fc40003f35000 */
[----:B------:R-:W-:Y:S01]  /*7a70*/  LOP3.LUT R3, R4, 0x7c00, R3, 0xf8, !PT ;  /* 0x00007c0004037812 */ /* 0x000fe200078ef803 */
[----:B------:R-:W-:Y:S01]  /*7a80*/  IMAD.MOV.U32 R4, RZ, RZ, 0x10 ;  /* 0x00000010ff047424 */ /* 0x000fe200078e00ff */
[----:B------:R-:W-:Y:S02]  /*7a90*/  FSETP.NE.FTZ.AND P0, PT, R7, RZ, PT ;  /* 0x000000ff0700720b */ /* 0x000fe40003f15000 */
[----:B------:R-:W-:Y:S01]  /*7aa0*/  LOP3.LUT R3, R3, R9, RZ, 0xfc, !PT ;  /* 0x0000000903037212 */ /* 0x000fe200078efcff */
[----:B------:R-:W3:Y:S01]  /*7ab0*/  MUFU.RCP R10, R7 ;  /* 0x00000007000a7308 */ /* 0x000ee20000001000 */
[----:B------:R-:W-:Y:S02]  /*7ac0*/  R2P PR, R6, 0x1c ;  /* 0x0000001c06007804 */ /* 0x000fe40000000000 */
[----:B------:R-:W-:Y:S02]  /*7ad0*/  LEA R3, R3, UR4, 0x1 ;  /* 0x0000000403037c11 */ /* 0x000fe4000f8e08ff */
[----:B------:R-:W-:Y:S01]  /*7ae0*/  LOP3.LUT R23, R23, 0x30, RZ, 0xc0, !PT ;  /* 0x0000003017177812 */ /* 0x000fe200078ec0ff */
[----:B------:R-:W4:Y:S01]  /*7af0*/  @P1 LDC R22, c[0x0][0x458] ;  /* 0x00011600ff161b82 */ /* 0x000f220000000800 */
[----:B------:R-:W-:Y:S01]  /*7b00*/  SEL R5, R5, 0xffffffe0, !P3 ;  /* 0xffffffe005057807 */ /* 0x000fe20005800000 */
[----:B------:R-:W1:Y:S01]  /*7b10*/  @P1 MUFU.LG2 R26, R8 ;  /* 0x00000008001a1308 */ /* 0x000e620000000c00 */
[----:B--2---:R-:W-:-:S02]  /*7b20*/  FSEL R11, R11, 1, P1 ;  /* 0x3f8000000b0b7808 */ /* 0x004fc40000800000 */
[----:B------:R-:W-:Y:S01]  /*7b30*/  SEL R4, R4, 0xfffffff0, !P2 ;  /* 0xfffffff004047807 */ /* 0x000fe20005000000 */
[----:B------:R-:W-:Y:S01]  /*7b40*/  IMAD.IADD R12, R5, 0x1, R3 ;  /* 0x00000001050c7824 */ /* 0x000fe200078e0203 */
[----:B------:R-:W-:Y:S01]  /*7b50*/  IADD3 R9, PT, PT, R3, 0x40, RZ ;  /* 0x0000004003097810 */ /* 0x000fe20007ffe0ff */
[C---:B------:R-:W-:Y:S01]  /*7b60*/  FMUL.FTZ R96, R11.reuse, R96 ;  /* 0x000000600b607220 */ /* 0x040fe20000410000 */
[C---:B------:R-:W-:Y:S01]  /*7b70*/  FMUL.FTZ R97, R11.reuse, R97 ;  /* 0x000000610b617220 */ /* 0x040fe20000410000 */
[C---:B------:R-:W-:Y:S01]  /*7b80*/  FMUL.FTZ R92, R11.reuse, R92 ;  /* 0x0000005c0b5c7220 */ /* 0x040fe20000410000 */
[----:B---3--:R-:W-:Y:S01]  /*7b90*/  FSEL R10, R10, 1, P0 ;  /* 0x3f8000000a0a7808 */ /* 0x008fe20000000000 */
[C---:B------:R-:W-:Y:S01]  /*7ba0*/  FMUL.FTZ R93, R11.reuse, R93 ;  /* 0x0000005d0b5d7220 */ /* 0x040fe20000410000 */
[C---:B------:R-:W-:Y:S01]  /*7bb0*/  FMUL.FTZ R68, R11.reuse, R68 ;  /* 0x000000440b447220 */ /* 0x040fe20000410000 */
[----:B------:R-:W-:Y:S01]  /*7bc0*/  FMUL.FTZ R69, R11, R69 ;  /* 0x000000450b457220 */ /* 0x000fe20000410000 */
[----:B------:R-:W-:Y:S01]  /*7bd0*/  F2FP.F16.F32.PACK_AB R96, R97, R96 ;  /* 0x000000606160723e */ /* 0x000fe200000000ff */
[C---:B------:R-:W-:Y:S01]  /*7be0*/  FMUL.FTZ R98, R10.reuse, R98 ;  /* 0x000000620a627220 */ /* 0x040fe20000410000 */
[C---:B------:R-:W-:Y:S01]  /*7bf0*/  FMUL.FTZ R99, R10.reuse, R99 ;  /* 0x000000630a637220 */ /* 0x040fe20000410000 */
[C---:B------:R-:W-:Y:S01]  /*7c00*/  FMUL.FTZ R94, R10.reuse, R94 ;  /* 0x0000005e0a5e7220 */ /* 0x040fe20000410000 */
[C---:B------:R-:W-:Y:S01]  /*7c10*/  FMUL.FTZ R95, R10.reuse, R95 ;  /* 0x0000005f0a5f7220 */ /* 0x040fe20000410000 */
[C---:B------:R-:W-:Y:S01]  /*7c20*/  FMUL.FTZ R70, R10.reuse, R70 ;  /* 0x000000460a467220 */ /* 0x040fe20000410000 */
[C---:B------:R-:W-:Y:S01]  /*7c30*/  FMUL.FTZ R71, R10.reuse, R71 ;  /* 0x000000470a477220 */ /* 0x040fe20000410000 */
[----:B------:R-:W-:Y:S01]  /*7c40*/  F2FP.F16.F32.PACK_AB R98, R99, R98 ;  /* 0x000000626362723e */ /* 0x000fe200000000ff */
[C---:B------:R-:W-:Y:S01]  /*7c50*/  FMUL.FTZ R72, R11.reuse, R72 ;  /* 0x000000480b487220 */ /* 0x040fe20000410000 */
[----:B------:R-:W-:Y:S01]  /*7c60*/  FMUL.FTZ R73, R11, R73 ;  /* 0x000000490b497220 */ /* 0x000fe20000410000 */
[C---:B------:R-:W-:Y:S01]  /*7c70*/  FMUL.FTZ R74, R10.reuse, R74 ;  /* 0x0000004a0a4a7220 */ /* 0x040fe20000410000 */
[----:B------:R-:W-:Y:S01]  /*7c80*/  FMUL.FTZ R75, R10, R75 ;  /* 0x0000004b0a4b7220 */ /* 0x000fe20000410000 */
[----:B------:R-:W-:Y:S01]  /*7c90*/  F2FP.F16.F32.PACK_AB R92, R93, R92 ;  /* 0x0000005c5d5c723e */ /* 0x000fe200000000ff */
[----:B------:R-:W-:Y:S01]  /*7ca0*/  FMUL.FTZ R76, R11, R76 ;  /* 0x0000004c0b4c7220 */ /* 0x000fe20000410000 */
[----:B------:R-:W-:Y:S01]  /*7cb0*/  F2FP.F16.F32.PACK_AB R94, R95, R94 ;  /* 0x0000005e5f5e723e */ /* 0x000fe200000000ff */
[----:B------:R-:W-:Y:S01]  /*7cc0*/  FMUL.FTZ R77, R11, R77 ;  /* 0x0000004d0b4d7220 */ /* 0x000fe20000410000 */
[----:B------:R-:W-:Y:S01]  /*7cd0*/  IADD3 R13, PT, PT, R4, R3, RZ ;  /* 0x00000003040d7210 */ /* 0x000fe20007ffe0ff */
[C---:B------:R-:W-:Y:S01]  /*7ce0*/  FMUL.FTZ R78, R10.reuse, R78 ;  /* 0x0000004e0a4e7220 */ /* 0x040fe20000410000 */
[C---:B------:R-:W-:Y:S01]  /*7cf0*/  FMUL.FTZ R79, R10.reuse, R79 ;  /* 0x0000004f0a4f7220 */ /* 0x040fe20000410000 */
[----:B------:R-:W-:Y:S01]  /*7d00*/  F2FP.F16.F32.PACK_AB R68, R69, R68 ;  /* 0x000000444544723e */ /* 0x000fe200000000ff */
[----:B------:R-:W-:Y:S01]  /*7d10*/  FMUL.FTZ R88, R11, R88 ;  /* 0x000000580b587220 */ /* 0x000fe20000410000 */
[----:B------:R-:W-:Y:S01]  /*7d20*/  F2FP.F16.F32.PACK_AB R70, R71, R70 ;  /* 0x000000464746723e */ /* 0x000fe200000000ff */
        /* <DEDUP_REMOVED lines=12> */
[----:B------:R-:W-:Y:S01]  /*7df0*/  STS [R3], R96 ;  /* 0x0000006003007388 */ /* 0x000fe20000000800 */
[----:B------:R-:W-:Y:S01]  /*7e00*/  F2FP.F16.F32.PACK_AB R72, R73, R72 ;  /* 0x000000484948723e */ /* 0x000fe200000000ff */
[----:B------:R-:W2:Y:S01]  /*7e10*/  @P0 LDC R24, c[0x0][0x458] ;  /* 0x00011600ff180b82 */ /* 0x000ea20000000800 */
[----:B------:R-:W-:Y:S01]  /*7e20*/  F2FP.F16.F32.PACK_AB R74, R75, R74 ;  /* 0x0000004a4b4a723e */ /* 0x000fe200000000ff */
[----:B------:R3:W-:Y:S01]  /*7e30*/  STS [R3+0x400], R98 ;  /* 0x0004006203007388 */ /* 0x0007e20000000800 */
[----:B------:R-:W-:Y:S01]  /*7e40*/  IADD3 R5, PT, PT, R5, R9, RZ ;  /* 0x0000000905057210 */ /* 0x000fe20007ffe0ff */
[----:B------:R-:W5:Y:S01]  /*7e50*/  @P0 MUFU.LG2 R29, R7 ;  /* 0x00000007001d0308 */ /* 0x000f620000000c00 */
[----:B------:R-:W-:Y:S01]  /*7e60*/  F2FP.F16.F32.PACK_AB R76, R77, R76 ;  /* 0x0000004c4d4c723e */ /* 0x000fe200000000ff */
[----:B------:R-:W-:Y:S01]  /*7e70*/  STS [R13], R92 ;  /* 0x0000005c0d007388 */ /* 0x000fe20000000800 */
[----:B------:R-:W-:Y:S01]  /*7e80*/  F2FP.F16.F32.PACK_AB R78, R79, R78 ;  /* 0x0000004e4f4e723e */ /* 0x000fe200000000ff */
[----:B-1----:R-:W-:Y:S01]  /*7e90*/  @P1 FMUL.FTZ R26, R26, 0.69314718246459960938 ;  /* 0x3f3172181a1a1820 */ /* 0x002fe20000410000 */
[----:B------:R-:W-:Y:S01]  /*7ea0*/  F2FP.F16.F32.PACK_AB R88, R89, R88 ;  /* 0x000000585958723e */ /* 0x000fe200000000ff */
[----:B------:R-:W-:Y:S01]  /*7eb0*/  STS [R13+0x400], R94 ;  /* 0x0004005e0d007388 */ /* 0x000fe20000000800 */
[----:B------:R-:W-:Y:S01]  /*7ec0*/  F2FP.F16.F32.PACK_AB R90, R91, R90 ;  /* 0x0000005a5b5a723e */ /* 0x000fe200000000ff */
[----:B----4-:R-:W-:Y:S01]  /*7ed0*/  @P1 FFMA.FTZ R27, R2, R22, R26 ;  /* 0x00000016021b1223 */ /* 0x010fe2000001001a */
[----:B------:R-:W-:Y:S01]  /*7ee0*/  F2FP.F16.F32.PACK_AB R80, R81, R80 ;  /* 0x000000505150723e */ /* 0x000fe200000000ff */
[----:B------:R-:W-:Y:S01]  /*7ef0*/  STS [R12], R68 ;  /* 0x000000440c007388 */ /* 0x000fe20000000800 */
[----:B------:R-:W-:-:S02]  /*7f00*/  F2FP.F16.F32.PACK_AB R82, R83, R82 ;  /* 0x000000525352723e */ /* 0x000fc400000000ff */
[----:B------:R-:W-:Y:S01]  /*7f10*/  F2FP.F16.F32.PACK_AB R11, R11, R84 ;  /* 0x000000540b0b723e */ /* 0x000fe200000000ff */
[----:B------:R1:W-:Y:S01]  /*7f20*/  STS [R12+0x400], R70 ;  /* 0x000400460c007388 */ /* 0x0003e20000000800 */
[----:B------:R-:W-:Y:S02]  /*7f30*/  F2FP.F16.F32.PACK_AB R10, R10, R86 ;  /* 0x000000560a0a723e */ /* 0x000fe400000000ff */
[----:B------:R-:W-:Y:S01]  /*7f40*/  ISETP.NE.AND P2, PT, RZ, UR5, PT ;  /* 0x00000005ff007c0c */ /* 0x000fe2000bf45270 */
[----:B-----5:R-:W-:Y:S01]  /*7f50*/  @P0 FMUL.FTZ R29, R29, 0.69314718246459960938 ;  /* 0x3f3172181d1d0820 */ /* 0x020fe20000410000 */
[----:B------:R-:W-:Y:S02]  /*7f60*/  LOP3.LUT P3, RZ, R6, 0x3, RZ, 0xc0, !PT ;  /* 0x0000000306ff7812 */ /* 0x000fe4000786c0ff */
[----:B------:R-:W-:Y:S01]  /*7f70*/  MOV R6, 0x7f800000 ;  /* 0x7f80000000067802 */ /* 0x000fe20000000f00 */
[----:B--2---:R-:W-:Y:S01]  /*7f80*/  @P0 FFMA.FTZ R6, R0, R24, R29 ;  /* 0x0000001800060223 */ /* 0x004fe2000001001d */
[----:B---3--:R-:W-:-:S02]  /*7f90*/  IADD3 R3, PT, PT, R4, R12, RZ ;  /* 0x0000000c04037210 */ /* 0x008fc40007ffe0ff */
[----:B------:R-:W-:-:S03]  /*7fa0*/  LOP3.LUT R23, R23, 0x7, R28, 0xf8, !PT ;  /* 0x0000000717177812 */ /* 0x000fc600078ef81c */
[----:B------:R-:W-:Y:S02]  /*7fb0*/  STS [R3], R72 ;  /* 0x0000004803007388 */ /* 0x000fe40000000800 */
[----:B------:R-:W2:Y:S01]  /*7fc0*/  @!P2 LDC R21, c[0x0][0x3e0] ;  /* 0x0000f800ff15ab82 */ /* 0x000ea20000000800 */
[----:B------:R-:W-:Y:S01]  /*7fd0*/  @!P2 MOV R2, R20 ;  /* 0x000000140002a202 */ /* 0x000fe20000000f00 */
[----:B------:R-:W-:Y:S04]  /*7fe0*/  STS [R3+0x400], R74 ;  /* 0x0004004a03007388 */ /* 0x000fe80000000800 */
[----:B------:R-:W-:Y:S02]  /*7ff0*/  STS [R9], R76 ;  /* 0x0000004c09007388 */ /* 0x000fe40000000800 */
[----:B------:R-:W3:Y:S01]  /*8000*/  @P2 LDC R25, c[0x0][0x454] ;  /* 0x00011500ff192b82 */ /* 0x000ee20000000800 */
[C---:B-1----:R-:W-:Y:S01]  /*8010*/  IMAD.IADD R12, R4.reuse, 0x1, R9 ;  /* 0x00000001040c7824 */ /* 0x042fe200078e0209 */
[----:B------:R-:W-:Y:S01]  /*8020*/  IADD3 R4, PT, PT, R4, R5, RZ ;  /* 0x0000000504047210 */ /* 0x000fe20007ffe0ff */
[----:B------:R1:W-:Y:S04]  /*8030*/  STS [R9+0x400], R78 ;  /* 0x0004004e09007388 */ /* 0x0003e80000000800 */
[----:B------:R-:W-:Y:S04]  /*8040*/  STS [R12], R88 ;  /* 0x000000580c007388 */ /* 0x000fe80000000800 */
[----:B------:R-:W-:Y:S04]  /*8050*/  STS [R12+0x400], R90 ;  /* 0x0004005a0c007388 */ /* 0x000fe80000000800 */
[----:B------:R-:W-:Y:S01]  /*8060*/  STS [R5], R80 ;  /* 0x0000005005007388 */ /* 0x000fe20000000800 */
[----:B--2---:R-:W-:-:S03]  /*8070*/  @!P2 IMAD R21, R154, R21, UR6 ;  /* 0x000000069a15ae24 */ /* 0x004fc6000f8e0215 */
[----:B------:R-:W-:Y:S01]  /*8080*/  STS [R5+0x400], R82 ;  /* 0x0004005205007388 */ /* 0x000fe20000000800 */
[----:B------:R-:W-:Y:S01]  /*8090*/  @!P2 IMAD R21, R21, R2, RZ ;  /* 0x000000021515a224 */ /* 0x000fe200078e02ff */
[----:B------:R-:W-:Y:S02]  /*80a0*/  @P2 MOV R2, R20 ;  /* 0x0000001400022202 */ /* 0x000fe40000000f00 */
[----:B------:R-:W-:Y:S01]  /*80b0*/  STS [R4], R11 ;  /* 0x0000000b04007388 */ /* 0x000fe20000000800 */
[----:B---3--:R-:W-:-:S03]  /*80c0*/  @P2 IMAD R25, R25, UR6, RZ ;  /* 0x0000000619192c24 */ /* 0x008fc6000f8e02ff */
[----:B------:R2:W-:Y:S01]  /*80d0*/  STS [R4+0x400], R10 ;  /* 0x0004000a04007388 */ /* 0x0005e20000000800 */
[----:B-1----:R-:W1:Y:S01]  /*80e0*/  LDC.64 R8, c[0x0][0x400] ;  /* 0x00010000ff087b82 */ /* 0x002e620000000a00 */
[----:B------:R-:W-:-:S07]  /*80f0*/  @P2 IMAD R21, R154, R2, R25 ;  /* 0x000000029a152224 */ /* 0x000fce00078e0219 */
[----:B------:R-:W-:Y:S06]  /*8100*/  BAR.SYNC.DEFER_BLOCKING 0x0 ;  /* 0x0000000000007b1d */ /* 0x000fec0000010000 */
[----:B------:R-:W3:Y:S02]  /*8110*/  S2R R3, SR_TID.X ;  /* 0x0000000000037919 */ /* 0x000ee40000002100 */
[----:B--2---:R-:W2:Y:S01]  /*8120*/  LDC.64 R4, c[0x0][0x408] ;  /* 0x00010200ff047b82 */ /* 0x004ea20000000a00 */
[----:B------:R4:W1:Y:S04]  /*8130*/  LDS.128 R16, [R155] ;  /* 0x000000009b107984 */ /* 0x0008680000000c00 */
[----:B------:R4:W1:Y:S03]  /*8140*/  LDS.128 R12, [R155+0x800] ;  /* 0x000800009b0c7984 */ /* 0x0008660000000c00 */
[----:B------:R-:W4:Y:S01]  /*8150*/  LDC.64 R10, c[0x0][0x410] ;  /* 0x00010400ff0a7b82 */ /* 0x000f220000000a00 */
[----:B---3--:R-:W-:-:S04]  /*8160*/  SHF.L.U32 R7, R3, 0x3, RZ ;  /* 0x0000000303077819 */ /* 0x008fc800000006ff */
[----:B------:R-:W-:-:S05]  /*8170*/  LOP3.LUT R30, R7, 0x38, RZ, 0xc0, !PT ;  /* 0x00000038071e7812 */ /* 0x000fca00078ec0ff */
[----:B--2---:R-:W-:-:S04]  /*8180*/  IMAD.WIDE.U32 R30, R156, R4, R30 ;  /* 0x000000049c1e7225 */ /* 0x004fc800078e001e */
[----:B------:R-:W-:Y:S02]  /*8190*/  IMAD R31, R156, R5, R31 ;  /* 0x000000059c1f7224 */ /* 0x000fe400078e021f */
[----:B-1----:R-:W-:Y:S01]  /*81a0*/  IMAD.WIDE.U32 R30, R154, R8, R30 ;  /* 0x000000089a1e7225 */ /* 0x002fe200078e001e */
[----:B------:R-:W-:Y:S06]  /*81b0*/  @P3 BRA `(.L_x_5537) ;  /* 0x0000000000303947 */ /* 0x000fec0003800000 */
        /* <DEDUP_REMOVED lines=12> */
.L_x_5537:
[----:B------:R-:W-:Y:S05]  /*8280*/  BSYNC.RECONVERGENT B0 ;  /* 0x0000000000007941 */ /* 0x000fea0003800200 */
.L_x_5536:
[----:B-1----:R-:W1:Y:S01]  /*8290*/  LDS.128 R20, [R155+0x1000] ;  /* 0x001000009b147984 */ /* 0x002e620000000c00 */
[----:B------:R-:W2:Y:S01]  /*82a0*/  LDCU.64 UR4, c[0x0][0x3f0] ;  /* 0x00007e00ff0477ac */ /* 0x000ea20008000a00 */
[----:B------:R-:W-:Y:S01]  /*82b0*/  IMAD R31, R154, R9, R31 ;  /* 0x000000099a1f7224 */ /* 0x000fe200078e021f */
[----:B------:R-:W-:Y:S01]  /*82c0*/  SHF.R.U32.HI R0, RZ, 0x3, R3 ;  /* 0x00000003ff007819 */ /* 0x000fe20000011603 */
[----:B------:R-:W3:Y:S01]  /*82d0*/  LDS.128 R24, [R155+0x1800] ;  /* 0x001800009b187984 */ /* 0x000ee20000000c00 */
[----:B------:R-:W-:Y:S02]  /*82e0*/  IMAD.SHL.U32 R2, R4, 0x20, RZ ;  /* 0x0000002004027824 */ /* 0x000fe400078e00ff */
[----:B----4-:R-:W-:-:S04]  /*82f0*/  IMAD.WIDE.U32 R30, R10, UR6, R30 ;  /* 0x000000060a1e7c25 */ /* 0x010fc8000f8e001e */
[----:B------:R-:W-:Y:S02]  /*8300*/  IMAD R9, R11, UR6, R31 ;  /* 0x000000060b097c24 */ /* 0x000fe4000f8e021f */
[----:B------:R-:W-:-:S04]  /*8310*/  IMAD.MOV.U32 R8, RZ, RZ, R30 ;  /* 0x000000ffff087224 */ /* 0x000fc800078e001e */
        /* <DEDUP_REMOVED lines=9> */
[----:B------:R-:W-:-:S02]  /*83b0*/  IADD3 R2, P0, PT, R8, R2, RZ ;  /* 0x0000000208027210 */ /* 0x000fc40007f1e0ff */
[----:B------:R-:W-:-:S03]  /*83c0*/  IADD3.X R11, PT, PT, R0, R7, RZ, P1, !PT ;  /* 0x00000007000b7210 */ /* 0x000fc60000ffe4ff */
[----:B------:R-:W-:Y:S02]  /*83d0*/  IMAD.X R3, R9, 0x1, R0, P0 ;  /* 0x0000000109037824 */ /* 0x000fe400000e0600 */
[----:B------:R-:W-:Y:S04]  /*83e0*/  STG.E.128 desc[UR24][R10.64], R12 ;  /* 0x0000000c0a007986 */ /* 0x000fe8000c101d18 */
[----:B-1----:R-:W-:Y:S04]  /*83f0*/  STG.E.128 desc[UR24][R8.64], R20 ;  /* 0x0000001408007986 */ /* 0x002fe8000c101d18 */
[----:B---3--:R-:W-:Y:S01]  /*8400*/  STG.E.128 desc[UR24][R2.64], R24 ;  /* 0x0000001802007986 */ /* 0x008fe2000c101d18 */
[----:B------:R-:W-:Y:S05]  /*8410*/  EXIT ;  /* 0x000000000000794d */ /* 0x000fea0003800000 */
.L_x_5538:
        /* <DEDUP_REMOVED lines=14> */
.L_x_7180:


//--------------------- .text._ZN5flash24flash_fwd_splitkv_kernelI23Flash_fwd_kernel_traitsILi64ELi64ELi128ELi4ELb0ELb0EN7cutlass6half_tE19Flash_kernel_traitsILi64ELi64ELi128ELi4ES3_EELb1ELb0ELb0ELb1ELb1ELb1ELb0ELb0EEEvNS_16Flash_fwd_paramsE --------------------------
	.section	.text._ZN5flash24flash_fwd_splitkv_kernelI23Flash_fwd_kernel_traitsILi64ELi64ELi128ELi4ELb0ELb0EN7cutlass6half_tE19Flash_kernel_traitsILi64ELi64ELi128ELi4ES3_EELb1ELb0ELb0ELb1ELb1ELb1ELb0ELb0EEEvNS_16Flash_fwd_paramsE,"ax",@progbits
	.align	128
        .global         _ZN5flash24flash_fwd_splitkv_kernelI23Flash_fwd_kernel_traitsILi64ELi64ELi128ELi4ELb0ELb0EN7cutlass6half_tE19Flash_kernel_traitsILi64ELi64ELi128ELi4ES3_EELb1ELb0ELb0ELb1ELb1ELb1ELb0ELb0EEEvNS_16Flash_fwd_paramsE
        .type           _ZN5flash24flash_fwd_splitkv_kernelI23Flash_fwd_kernel_traitsILi64ELi64ELi128ELi4ELb0ELb0EN7cutlass6half_tE19Flash_kernel_traitsILi64ELi64ELi128ELi4ES3_EELb1ELb0ELb0ELb1ELb1ELb1ELb0ELb0EEEvNS_16Flash_fwd_paramsE,@function
        .size           _ZN5flash24flash_fwd_splitkv_kernelI23Flash_fwd_kernel_traitsILi64ELi64ELi128ELi4ELb0ELb0EN7cutlass6half_tE19Flash_kernel_traitsILi64ELi64ELi128ELi4ES3_EELb1ELb0ELb0ELb1ELb1ELb1ELb0ELb0EEEvNS_16Flash_fwd_paramsE,(.L_x_7181 - _ZN5flash24flash_fwd_splitkv_kernelI23Flash_fwd_kernel_traitsILi64ELi64ELi128ELi4ELb0ELb0EN7cutlass6half_tE19Flash_kernel_traitsILi64ELi64ELi128ELi4ES3_EELb1ELb0ELb0ELb1ELb1ELb1ELb0ELb0EEEvNS_16Flash_fwd_paramsE)
        .other          _ZN5flash24flash_fwd_splitkv_kernelI23Flash_fwd_kernel_traitsILi64ELi64ELi128ELi4ELb0ELb0EN7cutlass6half_tE19Flash_kernel_traitsILi64ELi64ELi128ELi4ES3_EELb1ELb0ELb0ELb1ELb1ELb1ELb0ELb0EEEvNS_16Flash_fwd_paramsE,@"STO_CUDA_ENTRY STV_DEFAULT"
_ZN5flash24flash_fwd_splitkv_kernelI23Flash_fwd_kernel_traitsILi64ELi64ELi128ELi4ELb0ELb0EN7cutlass6half_tE19Flash_kernel_traitsILi64ELi64ELi128ELi4ES3_EELb1ELb0ELb0ELb1ELb1ELb1ELb0ELb0EEEvNS_16Flash_fwd_paramsE:
.text._ZN5flash24flash_fwd_splitkv_kernelI23Flash_fwd_kernel_traitsILi64ELi64ELi128ELi4ELb0ELb0EN7cutlass6half_tE19Flash_kernel_traitsILi64ELi64ELi128ELi4ES3_EELb1ELb0ELb0ELb1ELb1ELb1ELb0ELb0EEEvNS_16Flash_fwd_paramsE:
[----:B------:R-:W-:Y:S08]  /*0000*/  LDC R1, c[0x0][0x37c] ;  /* 0x0000df00ff017b82 */ /* 0x000ff00000000800 */
[----:B------:R-:W1:Y:S01]  /*0010*/  LDC.64 R2, c[0x0][0x478] ;  /* 0x00011e00ff027b82 */ /* 0x000e620000000a00 */
[----:B------:R-:W2:Y:S01]  /*0020*/  S2R R174, SR_CTAID.Y ;  /* 0x0000000000ae7919 */ /* 0x000ea20000002600 */
[----:B------:R-:W3:Y:S01]  /*0030*/  LDCU.64 UR24, c[0x0][0x358] ;  /* 0x00006b00ff1877ac */ /* 0x000ee20008000a00 */
[----:B------:R-:W-:-:S05]  /*0040*/  IMAD.MOV.U32 R15, RZ, RZ, RZ ;  /* 0x000000ffff0f7224 */ /* 0x000fca00078e00ff */
[----:B------:R-:W4:Y:S01]  /*0050*/  LDC.64 R4, c[0x0][0x470] ;  /* 0x00011c00ff047b82 */ /* 0x000f220000000a00 */
[----:B------:R-:W3:Y:S07]  /*0060*/  S2R R23, SR_CTAID.X ;  /* 0x0000000000177919 */ /* 0x000eee0000002500 */
[----:B------:R-:W3:Y:S01]  /*0070*/  LDC R85, c[0x0][0x434] ;  /* 0x00010d00ff557b82 */ /* 0x000ee20000000800 */
        /* <DEDUP_REMOVED lines=12> */
[----:B------:R3:W5:Y:S01]  /*0140*/  @P0 LDG.E R15, desc[UR24][R6.64] ;  /* 0x00000018060f0981 */ /* 0x000762000c1e1900 */
[----:B------:R-:W-:-:S13]  /*0150*/  ISETP.GE.AND P0, PT, R176, R85, PT ;  /* 0x00000055b000720c */ /* 0x000fda0003f06270 */
[----:B------:R-:W-:Y:S05]  /*0160*/  @P0 EXIT ;  /* 0x000000000000094d */ /* 0x000fea0003800000 */
[----:B---3--:R-:W3:Y:S01]  /*0170*/  LDC R27, c[0x0][0x508] ;  /* 0x00014200ff1b7b82 */ /* 0x008ee20000000800 */
[----:B-1----:R-:W-:Y:S01]  /*0180*/  @!P1 ISETP.NE.U32.AND P0, PT, R4, RZ, PT ;  /* 0x000000ff0400920c */ /* 0x002fe20003f05070 */
[----:B------:R-:W1:Y:S01]  /*0190*/  LDCU UR5, c[0x0][0x438] ;  /* 0x00008700ff0577ac */ /* 0x000e620008000800 */
[----:B-----5:R-:W-:Y:S01]  /*01a0*/  @P1 IMAD.IADD R26, R26, 0x1, -R15 ;  /* 0x000000011a1a1824 */ /* 0x020fe200078e0a0f */
[----:B------:R-:W4:Y:S01]  /*01b0*/  S2R R21, SR_CTAID.Z ;  /* 0x0000000000157919 */ /* 0x000f220000002700 */
[----:B------:R-:W-:Y:S01]  /*01c0*/  @!P1 ISETP.NE.AND.EX P0, PT, R5, RZ, PT, P0 ;  /* 0x000000ff0500920c */ /* 0x000fe20003f05300 */
[----:B------:R-:W-:Y:S01]  /*01d0*/  VIADD R0, R23, 0x1 ;  /* 0x0000000117007836 */ /* 0x000fe20000000000 */
[----:B------:R-:W3:Y:S02]  /*01e0*/  S2R R84, SR_TID.X ;  /* 0x0000000000547919 */ /* 0x000ee40000002100 */
[----:B--2---:R-:W-:Y:S01]  /*01f0*/  @!P1 SEL R3, R3, RZ, P0 ;  /* 0x000000ff03039207 */ /* 0x004fe20000000000 */
[----:B------:R-:W-:-:S03]  /*0200*/  IMAD R0, R0, 0x40, -R85 ;  /* 0x0000004000007824 */ /* 0x000fc600078e0a55 */
[----:B------:R-:W-:-:S05]  /*0210*/  @!P1 IADD3 R26, PT, PT, R3, R2, -R15 ;  /* 0x00000002031a9210 */ /* 0x000fca0007ffe80f */
[----:B------:R-:W-:Y:S01]  /*0220*/  VIADD R4, R26, 0x7f ;  /* 0x0000007f1a047836 */ /* 0x000fe20000000000 */
[----:B-1----:R-:W-:-:S04]  /*0230*/  UIADD3 UR5, UPT, UPT, UR5, 0x7f, URZ ;  /* 0x0000007f05057890 */ /* 0x002fc8000fffe0ff */
[----:B------:R-:W-:Y:S01]  /*0240*/  SHF.R.S32.HI R2, RZ, 0x1f, R4 ;  /* 0x0000001fff027819 */ /* 0x000fe20000011404 */
[----:B------:R-:W-:Y:S01]  /*0250*/  USHF.R.S32.HI UR4, URZ, 0x1f, UR5 ;  /* 0x0000001fff047899 */ /* 0x000fe20008011405 */
[----:B---3--:R-:W-:Y:S02]  /*0260*/  IADD3 R3, PT, PT, R4, R27, R0 ;  /* 0x0000001b04037210 */ /* 0x008fe40007ffe000 */
        /* <DEDUP_REMOVED lines=18> */
[----:B------:R-:W-:Y:S01]  /*0390*/  IADD3 R8, PT, PT, R0, 0x10, RZ ;  /* 0x0000001000087810 */ /* 0x000fe20007ffe0ff */
[----:B------:R-:W5:Y:S01]  /*03a0*/  LDCU.64 UR6, c[0x0][0x3f0] ;  /* 0x00007e00ff0677ac */ /* 0x000f620008000a00 */
[----:B------:R-:W-:Y:S01]  /*03b0*/  LOP3.LUT P4, R84, R84, 0x7, RZ, 0xc0, !PT ;  /* 0x0000000754547812 */ /* 0x000fe2000788c0ff */
[----:B-1----:R-:W-:-:S04]  /*03c0*/  IMAD.WIDE.U32 R6, R176, R2, R6 ;  /* 0x00000002b0067225 */ /* 0x002fc800078e0006 */
[----:B------:R-:W-:Y:S02]  /*03d0*/  IMAD R7, R176, R3, R7 ;  /* 0x00000003b0077224 */ /* 0x000fe400078e0207 */
[----:B--2---:R-:W-:-:S04]  /*03e0*/  IMAD.WIDE.U32 R12, R174, UR4, R6 ;  /* 0x00000004ae0c7c25 */ /* 0x004fc8000f8e0006 */
[C---:B------:R-:W-:Y:S01]  /*03f0*/  IMAD R13, R174.reuse, UR5, R13 ;  /* 0x00000005ae0d7c24 */ /* 0x040fe2000f8e020d */
[----:B------:R-:W1:Y:S01]  /*0400*/  LDCU.64 UR4, c[0x0][0x420] ;  /* 0x00008400ff0477ac */ /* 0x000e620008000a00 */
[----:B----4-:R-:W-:Y:S02]  /*0410*/  IMAD R5, R174, R5, R21 ;  /* 0x00000005ae057224 */ /* 0x010fe400078e0215 */
[----:B---3--:R-:W-:-:S04]  /*0420*/  IMAD.WIDE.U32 R12, R21, UR8, R12 ;  /* 0x00000008150c7c25 */ /* 0x008fc8000f8e000c */
[--C-:B------:R-:W-:Y:S02]  /*0430*/  IMAD R5, R5, R85, R176.reuse ;  /* 0x0000005505057224 */ /* 0x100fe400078e02b0 */
[----:B------:R-:W-:Y:S02]  /*0440*/  IMAD R13, R21, UR9, R13 ;  /* 0x00000009150d7c24 */ /* 0x000fe4000f8e020d */
[----:B------:R-:W-:Y:S01]  /*0450*/  IMAD.IADD R85, R85, 0x1, -R176 ;  /* 0x0000000155557824 */ /* 0x000fe200078e0ab0 */
[----:B------:R-:W-:Y:S01]  /*0460*/  IADD3 R6, P0, PT, R5, R0, RZ ;  /* 0x0000000005067210 */ /* 0x000fe20007f1e0ff */
[----:B------:R-:W-:-:S03]  /*0470*/  IMAD.WIDE.U32 R12, R0, R2, R12 ;  /* 0x00000002000c7225 */ /* 0x000fc600078e000c */
[----:B------:R-:W-:Y:S01]  /*0480*/  LEA.HI.X.SX32 R5, R5, RZ, 0x1, P0 ;  /* 0x000000ff05057211 */ /* 0x000fe200000f0eff */
[----:B------:R-:W-:Y:S01]  /*0490*/  VIADD R7, R0, 0x20 ;  /* 0x0000002000077836 */ /* 0x000fe20000000000 */
[----:B-1----:R-:W-:Y:S01]  /*04a0*/  LEA R14, P0, R6, UR4, 0x2 ;  /* 0x00000004060e7c11 */ /* 0x002fe2000f8010ff */
[----:B------:R-:W-:Y:S01]  /*04b0*/  IMAD R4, R0, R3, R13 ;  /* 0x0000000300047224 */ /* 0x000fe200078e020d */
[----:B-----5:R-:W-:Y:S02]  /*04c0*/  LEA R10, P1, R12, UR6, 0x1 ;  /* 0x000000060c0a7c11 */ /* 0x020fe4000f8208ff */
[-C--:B------:R-:W-:Y:S01]  /*04d0*/  ISETP.GE.AND P3, PT, R8, R85.reuse, PT ;  /* 0x000000550800720c */ /* 0x080fe20003f66270 */
[----:B------:R-:W-:Y:S01]  /*04e0*/  IMAD.WIDE.U32 R8, R2, 0x40, RZ ;  /* 0x0000004002087825 */ /* 0x000fe200078e00ff */
[----:B------:R-:W-:Y:S02]  /*04f0*/  ISETP.GE.AND P2, PT, R7, R85, PT ;  /* 0x000000550700720c */ /* 0x000fe40003f46270 */
[----:B------:R-:W-:Y:S01]  /*0500*/  LEA.HI.X R15, R6, UR5, R5, 0x2, P0 ;  /* 0x00000005060f7c11 */ /* 0x000fe200080f1405 */
[----:B------:R-:W-:Y:S01]  /*0510*/  IMAD.WIDE.U32 R6, R2, 0x20, RZ ;  /* 0x0000002002067825 */ /* 0x000fe200078e00ff */
[----:B------:R-:W-:-:S02]  /*0520*/  LEA.HI.X R11, R12, UR7, R4, 0x1, P1 ;  /* 0x000000070c0b7c11 */ /* 0x000fc400088f0c04 */
[----:B------:R-:W-:Y:S01]  /*0530*/  IADD3 R2, P0, PT, R10, R8, RZ ;  /* 0x000000080a027210 */ /* 0x000fe20007f1e0ff */
[C---:B------:R-:W-:Y:S01]  /*0540*/  IMAD.SHL.U32 R4, R3.reuse, 0x20, RZ ;  /* 0x0000002003047824 */ /* 0x040fe200078e00ff */
[----:B------:R-:W-:Y:S01]  /*0550*/  SHF.L.U32 R3, R3, 0x6, RZ ;  /* 0x0000000603037819 */ /* 0x000fe200000006ff */
[----:B------:R1:W-:Y:S01]  /*0560*/  STG.E.128 desc[UR24][R10.64], RZ ;  /* 0x000000ff0a007986 */ /* 0x0003e2000c101d18 */
[----:B------:R-:W-:Y:S01]  /*0570*/  ISETP.GE.OR P4, PT, R0, R85, P4 ;  /* 0x000000550000720c */ /* 0x000fe20002786670 */
[----:B------:R-:W-:Y:S01]  /*0580*/  IMAD.IADD R5, R7, 0x1, R4 ;  /* 0x0000000107057824 */ /* 0x000fe200078e0204 */
[-C--:B------:R-:W-:Y:S01]  /*0590*/  IADD3 R12, P1, PT, R10, R6.reuse, RZ ;  /* 0x000000060a0c7210 */ /* 0x080fe20007f3e0ff */
[----:B------:R-:W-:Y:S01]  /*05a0*/  VIADD R0, R0, 0x30 ;  /* 0x0000003000007836 */ /* 0x000fe20000000000 */
[----:B------:R-:W-:Y:S02]  /*05b0*/  IADD3.X R3, PT, PT, R11, R9, R3, P0, !PT ;  /* 0x000000090b037210 */ /* 0x000fe400007fe403 */
[----:B------:R-:W-:Y:S01]  /*05c0*/  IADD3 R6, P0, PT, R2, R6, RZ ;  /* 0x0000000602067210 */ /* 0x000fe20007f1e0ff */
[----:B------:R-:W-:Y:S01]  /*05d0*/  IMAD.X R13, R5, 0x1, R11, P1 ;  /* 0x00000001050d7824 */ /* 0x000fe200008e060b */
[----:B------:R-:W-:-:S02]  /*05e0*/  ISETP.NE.OR P3, PT, R84, RZ, P3 ;  /* 0x000000ff5400720c */ /* 0x000fc40001f65670 */
        /* <DEDUP_REMOVED lines=17> */
.L_x_5539:
        /* <DEDUP_REMOVED lines=8> */
.L_x_5540:
[----:B------:R-:W2:Y:S02]  /*0780*/  LDCU.64 UR18, c[0x0][0x4e0] ;  /* 0x00009c00ff1277ac */ /* 0x000ea40008000a00 */
[----:B--2---:R-:W-:-:S04]  /*0790*/  UISETP.NE.U32.AND UP0, UPT, UR18, URZ, UPT ;  /* 0x000000ff1200728c */ /* 0x004fc8000bf05070 */
[----:B------:R-:W-:-:S09]  /*07a0*/  UISETP.NE.AND.EX UP0, UPT, UR19, URZ, UPT, UP0 ;  /* 0x000000ff1300728c */ /* 0x000fd2000bf05300 */
[----:B------:R-:W-:Y:S05]  /*07b0*/  BRA.U !UP0, `(.L_x_5541) ;  /* 0x0000000508807547 */ /* 0x000fea000b800000 */
[----:B------:R-:W2:Y:S01]  /*07c0*/  LDC R5, c[0x0][0x4f0] ;  /* 0x00013c00ff057b82 */ /* 0x000ea20000000800 */
[----:B------:R-:W-:Y:S01]  /*07d0*/  MOV R6, RZ ;  /* 0x000000ff00067202 */ /* 0x000fe20000000f00 */
[----:B------:R-:W3:Y:S01]  /*07e0*/  LDCU.64 UR4, c[0x0][0x4e8] ;  /* 0x00009d00ff0477ac */ /* 0x000ee20008000a00 */
[----:B------:R-:W-:Y:S01]  /*07f0*/  LEA R0, R24, 0xffffff80, 0x7 ;  /* 0xffffff8018007811 */ /* 0x000fe200078e38ff */
[----:B------:R-:W4:Y:S03]  /*0800*/  LDCU.64 UR8, c[0x0][0x3a8] ;  /* 0x00007500ff0877ac */ /* 0x000f260008000a00 */
[----:B-1----:R-:W-:Y:S01]  /*0810*/  IABS R2, R0 ;  /* 0x0000000000027213 */ /* 0x002fe20000000000 */
[----:B------:R-:W1:Y:S01]  /*0820*/  LDCU.64 UR16, c[0x0][0x3a0] ;  /* 0x00007400ff1077ac */ /* 0x000e620008000a00 */
[----:B------:R-:W4:Y:S01]  /*0830*/  LDCU.64 UR6, c[0x0][0x3c0] ;  /* 0x00007800ff0677ac */ /* 0x000f220008000a00 */
[----:B--2--5:R-:W-:-:S04]  /*0840*/  IABS R4, R5 ;  /* 0x0000000500047213 */ /* 0x024fc80000000000 */
[----:B------:R-:W2:Y:S08]  /*0850*/  I2F.RP R8, R4 ;  /* 0x0000000400087306 */ /* 0x000eb00000209400 */
[----:B--2---:R-:W2:Y:S02]  /*0860*/  MUFU.RCP R7, R8 ;  /* 0x0000000800077308 */ /* 0x004ea40000001000 */
[----:B--2---:R-:W-:-:S06]  /*0870*/  IADD3 R7, PT, PT, R7, 0xffffffe, RZ ;  /* 0x0ffffffe07077810 */ /* 0x004fcc0007ffe0ff */
[----:B------:R-:W2:Y:S02]  /*0880*/  F2I.FTZ.U32.TRUNC.NTZ R7, R7 ;  /* 0x0000000700077305 */ /* 0x000ea4000021f000 */
[----:B--2---:R-:W-:-:S04]  /*0890*/  IMAD.MOV R3, RZ, RZ, -R7 ;  /* 0x000000ffff037224 */ /* 0x004fc800078e0a07 */
[----:B------:R-:W-:-:S04]  /*08a0*/  IMAD R3, R3, R4, RZ ;  /* 0x0000000403037224 */ /* 0x000fc800078e02ff */
        /* <DEDUP_REMOVED lines=11> */
[C---:B---3--:R-:W-:Y:S01]  /*0960*/  IMAD.WIDE.U32 R2, R174.reuse, UR4, RZ ;  /* 0x00000004ae027c25 */ /* 0x048fe2000f8e00ff */
[----:B------:R-:W2:Y:S03]  /*0970*/  LDC R4, c[0x0][0x3e8] ;  /* 0x0000fa00ff047b82 */ /* 0x000ea60000000800 */
[----:B------:R-:W-:Y:S01]  /*0980*/  IMAD R179, R174, UR5, R3 ;  /* 0x00000005aeb37c24 */ /* 0x000fe2000f8e0203 */
[----:B------:R-:W3:Y:S07]  /*0990*/  LDCU.64 UR4, c[0x0][0x3b8] ;  /* 0x00007700ff0477ac */ /* 0x000eee0008000a00 */
[----:B------:R-:W-:-:S02]  /*09a0*/  @P0 IADD3 R6, PT, PT, R6, 0x1, RZ ;  /* 0x0000000106060810 */ /* 0x000fc40007ffe0ff */
[----:B------:R-:W-:-:S03]  /*09b0*/  LEA R178, P0, R2, UR18, 0x2 ;  /* 0x0000001202b27c11 */ /* 0x000fc6000f8010ff */
[----:B------:R-:W-:Y:S01]  /*09c0*/  @!P1 IMAD.MOV R6, RZ, RZ, -R6 ;  /* 0x000000ffff069224 */ /* 0x000fe200078e0a06 */
[----:B------:R-:W-:Y:S02]  /*09d0*/  LEA.HI.X R179, R2, UR19, R179, 0x2, P0 ;  /* 0x0000001302b37c11 */ /* 0x000fe400080f14b3 */
[----:B------:R-:W-:-:S05]  /*09e0*/  @!P2 LOP3.LUT R6, RZ, R5, RZ, 0x33, !PT ;  /* 0x00000005ff06a212 */ /* 0x000fca00078e33ff */
[----:B------:R-:W-:-:S05]  /*09f0*/  IMAD.WIDE R12, R6, 0x4, R178 ;  /* 0x00000004060c7825 */ /* 0x000fca00078e02b2 */
[----:B------:R-:W4:Y:S01]  /*0a00*/  LDG.E R10, desc[UR24][R12.64] ;  /* 0x000000180c0a7981 */ /* 0x000f22000c1e1900 */
[----:B--2---:R-:W-:Y:S01]  /*0a10*/  IABS R3, R4 ;  /* 0x0000000400037213 */ /* 0x004fe20000000000 */
[----:B------:R-:W-:Y:S01]  /*0a20*/  IMAD.MOV.U32 R8, RZ, RZ, RZ ;  /* 0x000000ffff087224 */ /* 0x000fe200078e00ff */
[----:B------:R-:W-:Y:S02]  /*0a30*/  IADD3 R6, PT, PT, -R6, RZ, RZ ;  /* 0x000000ff06067210 */ /* 0x000fe40007ffe1ff */
[----:B------:R-:W2:Y:S03]  /*0a40*/  I2F.RP R11, R3 ;  /* 0x00000003000b7306 */ /* 0x000ea60000209400 */
[----:B------:R-:W-:Y:S01]  /*0a50*/  IMAD R0, R5, R6, R0 ;  /* 0x0000000605007224 */ /* 0x000fe200078e0200 */
[----:B---3--:R-:W-:-:S04]  /*0a60*/  MOV R6, UR4 ;  /* 0x0000000400067c02 */ /* 0x008fc80008000f00 */
        /* <DEDUP_REMOVED lines=17> */
[----:B------:R-:W-:Y:S02]  /*0b80*/  ISETP.GE.AND P0, PT, R3, RZ, PT ;  /* 0x000000ff0300720c */ /* 0x000fe40003f06270 */
[----:B------:R-:W-:-:S05]  /*0b90*/  SHF.R.S32.HI R3, RZ, 0x1f, R0 ;  /* 0x0000001fff037819 */ /* 0x000fca0000011400 */
[----:B------:R-:W-:-:S06]  /*0ba0*/  @P2 VIADD R2, R2, 0x1 ;  /* 0x0000000102022836 */ /* 0x000fcc0000000000 */
[----:B------:R-:W-:Y:S02]  /*0bb0*/  @!P0 IADD3 R2, PT, PT, -R2, RZ, RZ ;  /* 0x000000ff02028210 */ /* 0x000fe40007ffe1ff */
[----:B------:R-:W-:Y:S01]  /*0bc0*/  @!P1 LOP3.LUT R2, RZ, R4, RZ, 0x33, !PT ;  /* 0x00000004ff029212 */ /* 0x000fe200078e33ff */
[C---:B------:R-:W-:Y:S02]  /*0bd0*/  IMAD R4, R3.reuse, R6, RZ ;  /* 0x0000000603047224 */ /* 0x040fe400078e02ff */
[----:B----4-:R-:W-:-:S04]  /*0be0*/  IMAD R3, R3, UR6, RZ ;  /* 0x0000000603037c24 */ /* 0x010fc8000f8e02ff */
[----:B------:R-:W-:Y:S01]  /*0bf0*/  IMAD R3, R0, UR7, R3 ;  /* 0x0000000700037c24 */ /* 0x000fe2000f8e0203 */
[----:B------:R-:W-:Y:S01]  /*0c00*/  SHF.R.S32.HI R7, RZ, 0x1f, R10 ;  /* 0x0000001fff077819 */ /* 0x000fe2000001140a */
[----:B------:R-:W-:-:S04]  /*0c10*/  IMAD.WIDE.U32 R8, R10, UR8, RZ ;  /* 0x000000080a087c25 */ /* 0x000fc8000f8e00ff */
[C---:B------:R-:W-:Y:S02]  /*0c20*/  IMAD R5, R7.reuse, UR8, RZ ;  /* 0x0000000807057c24 */ /* 0x040fe4000f8e02ff */
[----:B-1----:R-:W-:Y:S02]  /*0c30*/  IMAD R7, R7, UR16, RZ ;  /* 0x0000001007077c24 */ /* 0x002fe4000f8e02ff */
[C---:B------:R-:W-:Y:S01]  /*0c40*/  IMAD R5, R10.reuse, UR9, R5 ;  /* 0x000000090a057c24 */ /* 0x040fe2000f8e0205 */
[----:B------:R-:W1:Y:S01]  /*0c50*/  LDCU.128 UR8, c[0x0][0x3d0] ;  /* 0x00007a00ff0877ac */ /* 0x000e620008000c00 */
[C---:B------:R-:W-:Y:S02]  /*0c60*/  IMAD R7, R10.reuse, UR17, R7 ;  /* 0x000000110a077c24 */ /* 0x040fe4000f8e0207 */
[----:B------:R-:W-:Y:S01]  /*0c70*/  IMAD.WIDE.U32 R10, R10, UR16, RZ ;  /* 0x000000100a0a7c25 */ /* 0x000fe2000f8e00ff */
[----:B------:R-:W-:-:S03]  /*0c80*/  IADD3 R9, PT, PT, R9, R5, RZ ;  /* 0x0000000509097210 */ /* 0x000fc60007ffe0ff */
[----:B------:R-:W-:Y:S01]  /*0c90*/  IMAD.IADD R11, R11, 0x1, R7 ;  /* 0x000000010b0b7824 */ /* 0x000fe200078e0207 */
[----:B------:R-:W-:Y:S01]  /*0ca0*/  MOV R7, UR5 ;  /* 0x0000000500077c02 */ /* 0x000fe20008000f00 */
[----:B------:R-:W-:-:S04]  /*0cb0*/  IMAD.WIDE.U32 R8, R0, UR6, R8 ;  /* 0x0000000600087c25 */ /* 0x000fc8000f8e0008 */
        /* <DEDUP_REMOVED lines=16> */
.L_x_5541:
[----:B------:R-:W2:Y:S01]  /*0dc0*/  LDC R8, c[0x0][0x3e8] ;  /* 0x0000fa00ff087b82 */ /* 0x000ea20000000800 */
[----:B------:R-:W-:Y:S01]  /*0dd0*/  MOV R6, RZ ;  /* 0x000000ff00067202 */ /* 0x000fe20000000f00 */
[----:B------:R-:W3:Y:S01]  /*0de0*/  LDCU.64 UR6, c[0x0][0x3c0] ;  /* 0x00007800ff0677ac */ /* 0x000ee20008000a00 */
[----:B-1----:R-:W-:Y:S02]  /*0df0*/  IABS R2, R21 ;  /* 0x0000001500027213 */ /* 0x002fe40000000000 */
[----:B------:R-:W-:Y:S02]  /*0e00*/  CS2R R178, SRZ ;  /* 0x0000000000b27805 */ /* 0x000fe4000001ff00 */
[----:B-----5:R-:W-:Y:S01]  /*0e10*/  SHF.R.S32.HI R11, RZ, 0x1f, R4 ;  /* 0x0000001fff0b7819 */ /* 0x020fe20000011404 */
[----:B------:R-:W1:Y:S01]  /*0e20*/  LDCU.64 UR16, c[0x0][0x3a0] ;  /* 0x00007400ff1077ac */ /* 0x000e620008000a00 */
[----:B---3--:R-:W-:Y:S01]  /*0e30*/  IMAD.WIDE.U32 R16, R15, UR6, RZ ;  /* 0x000000060f107c25 */ /* 0x008fe2000f8e00ff */
[----:B--2---:R-:W-:-:S04]  /*0e40*/  IABS R10, R8 ;  /* 0x00000008000a7213 */ /* 0x004fc80000000000 */
[----:B------:R-:W2:Y:S08]  /*0e50*/  I2F.RP R9, R10 ;  /* 0x0000000a00097306 */ /* 0x000eb00000209400 */
[----:B--2---:R-:W2:Y:S02]  /*0e60*/  MUFU.RCP R5, R9 ;  /* 0x0000000900057308 */ /* 0x004ea40000001000 */
[----:B--2---:R-:W-:-:S02]  /*0e70*/  IADD3 R5, PT, PT, R5, 0xffffffe, RZ ;  /* 0x0ffffffe05057810 */ /* 0x004fc40007ffe0ff */
[----:B------:R-:W-:-:S04]  /*0e80*/  SHF.R.S32.HI R9, RZ, 0x1f, R15 ;  /* 0x0000001fff097819 */ /* 0x000fc8000001140f */
[----:B------:R-:W2:Y:S01]  /*0e90*/  F2I.FTZ.U32.TRUNC.NTZ R7, R5 ;  /* 0x0000000500077305 */ /* 0x000ea2000021f000 */
[----:B------:R-:W-:-:S04]  /*0ea0*/  IMAD R12, R9, UR6, RZ ;  /* 0x00000006090c7c24 */ /* 0x000fc8000f8e02ff */
[----:B------:R-:W-:-:S04]  /*0eb0*/  IMAD R12, R15, UR7, R12 ;  /* 0x000000070f0c7c24 */ /* 0x000fc8000f8e020c */
[----:B------:R-:W-:Y:S01]  /*0ec0*/  IMAD.IADD R13, R17, 0x1, R12 ;  /* 0x00000001110d7824 */ /* 0x000fe200078e020c */
[----:B------:R-:W-:Y:S02]  /*0ed0*/  MOV R12, R16 ;  /* 0x00000010000c7202 */ /* 0x000fe40000000f00 */
[----:B--2---:R-:W-:-:S05]  /*0ee0*/  IADD3 R0, PT, PT, RZ, -R7, RZ ;  /* 0x80000007ff007210 */ /* 0x004fca0007ffe0ff */
[----:B------:R-:W-:-:S04]  /*0ef0*/  IMAD R3, R0, R10, RZ ;  /* 0x0000000a00037224 */ /* 0x000fc800078e02ff */
[----:B------:R-:W-:Y:S02]  /*0f00*/  IMAD.HI.U32 R3, R7, R3, R6 ;  /* 0x0000000307037227 */ /* 0x000fe400078e0006 */
[----:B------:R-:W2:Y:S04]  /*0f10*/  LDC.64 R6, c[0x0][0x3b8] ;  /* 0x0000ee00ff067b82 */ /* 0x000ea80000000a00 */
[----:B------:R-:W-:-:S05]  /*0f20*/  IMAD.HI.U32 R0, R3, R2, RZ ;  /* 0x0000000203007227 */ /* 0x000fca00078e00ff */
[----:B------:R-:W-:-:S05]  /*0f30*/  IADD3 R5, PT, PT, -R0, RZ, RZ ;  /* 0x000000ff00057210 */ /* 0x000fca0007ffe1ff */
[C---:B------:R-:W-:Y:S02]  /*0f40*/  IMAD R5, R10.reuse, R5, R2 ;  /* 0x000000050a057224 */ /* 0x040fe400078e0202 */
[----:B------:R-:W3:Y:S03]  /*0f50*/  LDC.64 R2, c[0x0][0x3a8] ;  /* 0x0000ea00ff027b82 */ /* 0x000ee60000000a00 */
[----:B------:R-:W-:Y:S01]  /*0f60*/  ISETP.GT.U32.AND P0, PT, R10, R5, PT ;  /* 0x000000050a00720c */ /* 0x000fe20003f04070 */
[----:B--2---:R-:W-:-:S04]  /*0f70*/  IMAD R14, R9, R6, RZ ;  /* 0x00000006090e7224 */ /* 0x004fc800078e02ff */
[C---:B------:R-:W-:Y:S02]  /*0f80*/  IMAD R9, R15.reuse, R7, R14 ;  /* 0x000000070f097224 */ /* 0x040fe400078e020e */
[----:B------:R-:W-:-:S06]  /*0f90*/  IMAD.WIDE.U32 R14, R15, R6, RZ ;  /* 0x000000060f0e7225 */ /* 0x000fcc00078e00ff */
[-C--:B------:R-:W-:Y:S02]  /*0fa0*/  @!P0 IADD3 R5, PT, PT, R5, -R10.reuse, RZ ;  /* 0x8000000a05058210 */ /* 0x080fe40007ffe0ff */
[----:B------:R-:W-:Y:S02]  /*0fb0*/  @!P0 IADD3 R0, PT, PT, R0, 0x1, RZ ;  /* 0x0000000100008810 */ /* 0x000fe40007ffe0ff */
[----:B------:R-:W-:Y:S02]  /*0fc0*/  ISETP.GE.U32.AND P2, PT, R5, R10, PT ;  /* 0x0000000a0500720c */ /* 0x000fe40003f46070 */
[----:B------:R-:W-:Y:S01]  /*0fd0*/  IADD3 R15, PT, PT, R15, R9, RZ ;  /* 0x000000090f0f7210 */ /* 0x000fe20007ffe0ff */
[----:B---3--:R-:W-:Y:S01]  /*0fe0*/  IMAD R9, R11, R2, RZ ;  /* 0x000000020b097224 */ /* 0x008fe200078e02ff */
[----:B------:R-:W-:Y:S01]  /*0ff0*/  LOP3.LUT R5, R21, R8, RZ, 0x3c, !PT ;  /* 0x0000000815057212 */ /* 0x000fe200078e3cff */
[----:B-1----:R-:W-:Y:S01]  /*1000*/  IMAD R11, R11, UR16, RZ ;  /* 0x000000100b0b7c24 */ /* 0x002fe2000f8e02ff */
[----:B------:R-:W-:Y:S01]  /*1010*/  ISETP.NE.AND P0, PT, R8, RZ, PT ;  /* 0x000000ff0800720c */ /* 0x000fe20003f05270 */
[C---:B------:R-:W-:Y:S01]  /*1020*/  IMAD R9, R4.reuse, R3, R9 ;  /* 0x0000000304097224 */ /* 0x040fe200078e0209 */
[----:B------:R-:W-:Y:S01]  /*1030*/  ISETP.GE.AND P1, PT, R5, RZ, PT ;  /* 0x000000ff0500720c */ /* 0x000fe20003f26270 */
[----:B------:R-:W-:-:S02]  /*1040*/  IMAD R10, R4, UR17, R11 ;  /* 0x00000011040a7c24 */ /* 0x000fc4000f8e020b */
[----:B------:R-:W-:-:S04]  /*1050*/  IMAD.WIDE.U32 R14, R4, UR16, R14 ;  /* 0x00000010040e7c25 */ /* 0x000fc8000f8e000e */
[----:B------:R-:W-:Y:S01]  /*1060*/  IMAD.WIDE.U32 R12, R4, R2, R12 ;  /* 0x00000002040c7225 */ /* 0x000fe200078e000c */
[----:B------:R-:W-:Y:S01]  /*1070*/  IADD3 R15, PT, PT, R15, R10, RZ ;  /* 0x0000000a0f0f7210 */ /* 0x000fe20007ffe0ff */
[----:B------:R-:W1:Y:S02]  /*1080*/  LDC.64 R4, c[0x0][0x3d0] ;  /* 0x0000f400ff047b82 */ /* 0x000e640000000a00 */
[----:B------:R-:W-:Y:S01]  /*1090*/  @P2 VIADD R0, R0, 0x1 ;  /* 0x0000000100002836 */ /* 0x000fe20000000000 */
[----:B------:R-:W-:Y:S02]  /*10a0*/  IADD3 R13, PT, PT, R13, R9, RZ ;  /* 0x000000090d0d7210 */ /* 0x000fe40007ffe0ff */
[----:B------:R-:W-:Y:S02]  /*10b0*/  LEA R9, R24, 0xffffff80, 0x7 ;  /* 0xffffff8018097811 */ /* 0x000fe400078e38ff */
[----:B------:R-:W-:Y:S01]  /*10c0*/  @!P1 IADD3 R0, PT, PT, -R0, RZ, RZ ;  /* 0x000000ff00009210 */ /* 0x000fe20007ffe1ff */
[----:B------:R-:W2:Y:S01]  /*10d0*/  LDC.64 R2, c[0x0][0x3d8] ;  /* 0x0000f600ff027b82 */ /* 0x000ea20000000a00 */
[----:B------:R-:W-:Y:S01]  /*10e0*/  @!P0 LOP3.LUT R0, RZ, R8, RZ, 0x33, !PT ;  /* 0x00000008ff008212 */ /* 0x000fe200078e33ff */
[----:B------:R-:W-:-:S02]  /*10f0*/  IMAD R8, R9, R7, RZ ;  /* 0x0000000709087224 */ /* 0x000fc400078e02ff */
[----:B------:R-:W-:Y:S01]  /*1100*/  IMAD.WIDE.U32 R14, R9, R6, R14 ;  /* 0x00000006090e7225 */ /* 0x000fe200078e000e */
[----:B------:R-:W-:-:S03]  /*1110*/  SHF.R.S32.HI R11, RZ, 0x1f, R0 ;  /* 0x0000001fff0b7819 */ /* 0x000fc60000011400 */
[----:B------:R-:W-:Y:S01]  /*1120*/  IMAD.WIDE.U32 R12, R9, UR6, R12 ;  /* 0x00000006090c7c25 */ /* 0x000fe2000f8e000c */
[----:B------:R-:W-:-:S03]  /*1130*/  IADD3 R15, PT, PT, R15, R8, RZ ;  /* 0x000000080f0f7210 */ /* 0x000fc60007ffe0ff */
[----:B------:R-:W-:Y:S02]  /*1140*/  IMAD R9, R9, UR7, RZ ;  /* 0x0000000709097c24 */ /* 0x000fe4000f8e02ff */
[-C--:B-1----:R-:W-:Y:S02]  /*1150*/  IMAD R8, R11, R4.reuse, RZ ;  /* 0x000000040b087224 */ /* 0x082fe400078e02ff */
[----:B------:R-:W-:Y:S02]  /*1160*/  IMAD.IADD R13, R13, 0x1, R9 ;  /* 0x000000010d0d7824 */ /* 0x000fe400078e0209 */
[----:B------:R-:W-:-:S04]  /*1170*/  IMAD.WIDE.U32 R14, R0, R4, R14 ;  /* 0x00000004000e7225 */ /* 0x000fc800078e000e */
[----:B--2---:R-:W-:Y:S02]  /*1180*/  IMAD R11, R11, R2, RZ ;  /* 0x000000020b0b7224 */ /* 0x004fe400078e02ff */
[C---:B------:R-:W-:Y:S01]  /*1190*/  IMAD R5, R0.reuse, R5, R8 ;  /* 0x0000000500057224 */ /* 0x040fe200078e0208 */
[----:B------:R-:W-:Y:S01]  /*11a0*/  MOV R8, R14 ;  /* 0x0000000e00087202 */ /* 0x000fe20000000f00 */
[----:B------:R-:W-:-:S03]  /*11b0*/  IMAD.WIDE.U32 R12, R0, R2, R12 ;  /* 0x00000002000c7225 */ /* 0x000fc600078e000c */
[----:B------:R-:W-:Y:S01]  /*11c0*/  IADD3 R2, PT, PT, R15, R5, RZ ;  /* 0x000000050f027210 */ /* 0x000fe20007ffe0ff */
[----:B------:R-:W-:Y:S01]  /*11d0*/  IMAD R3, R0, R3, R11 ;  /* 0x0000000300037224 */ /* 0x000fe200078e020b */
[----:B------:R-:W-:-:S04]  /*11e0*/  MOV R10, R12 ;  /* 0x0000000c000a7202 */ /* 0x000fc80000000f00 */
[----:B------:R-:W-:-:S07]  /*11f0*/  IADD3 R3, PT, PT, R13, R3, RZ ;  /* 0x000000030d037210 */ /* 0x000fce0007ffe0ff */
.L_x_5542:
        /* <DEDUP_REMOVED lines=10> */
[C---:B------:R-:W-:Y:S01]  /*12a0*/  IADD3 R14, P0, PT, R16.reuse, R8, RZ ;  /* 0x00000008100e7210 */ /* 0x040fe20007f1e0ff */
[----:B------:R-:W5:Y:S01]  /*12b0*/  LDCU.128 UR8, c[0x0][0x380] ;  /* 0x00007000ff0877ac */ /* 0x000f620008000c00 */
[----:B------:R-:W-:Y:S01]  /*12c0*/  IADD3 R10, P4, PT, R16, R10, RZ ;  /* 0x0000000a100a7210 */ /* 0x000fe20007f9e0ff */
[----:B------:R-:W-:Y:S01]  /*12d0*/  IMAD.SHL.U32 R25, R6, 0x20, RZ ;  /* 0x0000002006197824 */ /* 0x000fe200078e00ff */
[----:B------:R-:W-:Y:S01]  /*12e0*/  SHF.R.U32.HI R87, RZ, 0x1, R84 ;  /* 0x00000001ff577819 */ /* 0x000fe20000011654 */
[----:B------:R-:W-:Y:S01]  /*12f0*/  IMAD.X R15, RZ, RZ, R2, P0 ;  /* 0x000000ffff0f7224 */ /* 0x000fe200000e0602 */
[----:B------:R-:W-:Y:S01]  /*1300*/  LEA R177, R24, 0xffffff80, 0x7 ;  /* 0xffffff8018b17811 */ /* 0x000fe200078e38ff */
[----:B-1----:R-:W-:-:S04]  /*1310*/  IMAD.WIDE.U32 R12, R174, UR14, R16 ;  /* 0x0000000eae0c7c25 */ /* 0x002fc8000f8e0010 */
[----:B------:R-:W-:Y:S01]  /*1320*/  IMAD R13, R174, UR15, R13 ;  /* 0x0000000fae0d7c24 */ /* 0x000fe2000f8e020d */
[----:B--2---:R-:W-:Y:S01]  /*1330*/  USHF.L.U32 UR26, UR20, 0x5, URZ ;  /* 0x00000005141a7899 */ /* 0x004fe200080006ff */
[----:B------:R-:W-:Y:S01]  /*1340*/  IMAD.WIDE.U32 R14, R4, R6, R14 ;  /* 0x00000006040e7225 */ /* 0x000fe200078e000e */
[----:B------:R-:W-:Y:S02]  /*1350*/  USHF.L.U64.HI UR15, UR20, 0x5, UR21 ;  /* 0x00000005140f7899 */ /* 0x000fe40008010215 */
[----:B------:R-:W-:Y:S01]  /*1360*/  USHF.L.U64.HI UR4, UR20, 0x4, UR21 ;  /* 0x0000000414047899 */ /* 0x000fe20008010215 */
[----:B------:R-:W-:Y:S01]  /*1370*/  IMAD R5, R23, UR20, RZ ;  /* 0x0000001417057c24 */ /* 0x000fe2000f8e02ff */
[----:B------:R-:W-:Y:S01]  /*1380*/  USHF.L.U32 UR14, UR20, 0x4, URZ ;  /* 0x00000004140e7899 */ /* 0x000fe200080006ff */
[----:B------:R-:W-:Y:S01]  /*1390*/  IMAD.U32 R18, RZ, RZ, UR26 ;  /* 0x0000001aff127e24 */ /* 0x000fe2000f8e00ff */
[----:B-----5:R-:W-:Y:S01]  /*13a0*/  LEA R170, P0, R14, UR10, 0x1 ;  /* 0x0000000a0eaa7c11 */ /* 0x020fe2000f8008ff */
[----:B------:R-:W-:-:S02]  /*13b0*/  IMAD.U32 R19, RZ, RZ, UR15 ;  /* 0x0000000fff137e24 */ /* 0x000fc4000f8e00ff */
[----:B------:R-:W-:Y:S02]  /*13c0*/  IMAD.U32 R9, RZ, RZ, UR4 ;  /* 0x00000004ff097e24 */ /* 0x000fe4000f8e00ff */
[----:B------:R-:W-:Y:S02]  /*13d0*/  IMAD.U32 R8, RZ, RZ, UR14 ;  /* 0x0000000eff087e24 */ /* 0x000fe4000f8e00ff */
[----:B------:R-:W-:Y:S02]  /*13e0*/  IMAD R171, R4, R7, R15 ;  /* 0x0000000704ab7224 */ /* 0x000fe400078e020f */
[----:B----4-:R-:W-:-:S03]  /*13f0*/  IMAD.WIDE.U32 R12, R21, UR22, R12 ;  /* 0x00000016150c7c25 */ /* 0x010fc6000f8e000c */
[----:B------:R-:W-:Y:S01]  /*1400*/  LEA.HI.X R171, R14, UR11, R171, 0x1, P0 ;  /* 0x0000000b0eab7c11 */ /* 0x000fe200080f0cab */
[----:B------:R-:W-:-:S04]  /*1410*/  IMAD.WIDE.U32 R18, R22, UR20, R18 ;  /* 0x0000001416127c25 */ /* 0x000fc8000f8e0012 */
[----:B------:R-:W-:Y:S01]  /*1420*/  IMAD.WIDE.U32 R8, R22, UR20, R8 ;  /* 0x0000001416087c25 */ /* 0x000fe2000f8e0008 */
[----:B------:R-:W-:-:S03]  /*1430*/  IADD3 R16, P2, PT, R12, R18, RZ ;  /* 0x000000120c107210 */ /* 0x000fc60007f5e0ff */
[----:B------:R-:W-:Y:S01]  /*1440*/  IMAD R2, R22, UR21, R5 ;  /* 0x0000001516027c24 */ /* 0x000fe2000f8e0205 */
[C---:B------:R-:W-:Y:S01]  /*1450*/  IADD3 R14, P3, PT, R12.reuse, R8, RZ ;  /* 0x000000080c0e7210 */ /* 0x040fe20007f7e0ff */
[----:B------:R-:W-:Y:S01]  /*1460*/  IMAD R21, R21, UR23, R13 ;  /* 0x0000001715157c24 */ /* 0x000fe2000f8e020d */
[----:B------:R-:W-:Y:S01]  /*1470*/  IADD3 R8, P1, P0, R12, UR14, R18 ;  /* 0x0000000e0c087c10 */ /* 0x000fe2000f83e012 */
[----:B------:R-:W-:Y:S02]  /*1480*/  IMAD.IADD R5, R2, 0x1, R19 ;  /* 0x0000000102057824 */ /* 0x000fe400078e0213 */
[----:B------:R-:W-:Y:S01]  /*1490*/  IMAD.MOV.U32 R20, RZ, RZ, R12 ;  /* 0x000000ffff147224 */ /* 0x000fe200078e000c */
[----:B------:R-:W-:Y:S01]  /*14a0*/  IADD3.X R9, PT, PT, R21, R2, R9, P3, !PT ;  /* 0x0000000215097210 */ /* 0x000fe20001ffe409 */
[----:B------:R-:W-:Y:S01]  /*14b0*/  IMAD.X R11, R5, 0x1, R21, P2 ;  /* 0x00000001050b7824 */ /* 0x000fe200010e0615 */
[----:B------:R-:W-:Y:S01]  /*14c0*/  LEA R12, P2, R16, UR8, 0x1 ;  /* 0x00000008100c7c11 */ /* 0x000fe2000f8408ff */
[----:B------:R-:W-:Y:S01]  /*14d0*/  IMAD.SHL.U32 R169, R84, 0x20, RZ ;  /* 0x0000002054a97824 */ /* 0x000fe200078e00ff */
[----:B------:R-:W-:Y:S01]  /*14e0*/  IADD3.X R5, PT, PT, R21, UR4, R5, P1, P0 ;  /* 0x0000000415057c10 */ /* 0x000fe20008fe0405 */
[----:B------:R-:W-:Y:S01]  /*14f0*/  IMAD.WIDE.U32 R20, R22, UR20, R20 ;  /* 0x0000001416147c25 */ /* 0x000fe2000f8e0014 */
[----:B------:R-:W-:Y:S01]  /*1500*/  LEA R18, P3, R14, UR8, 0x1 ;  /* 0x000000080e127c11 */ /* 0x000fe2000f8608ff */
[----:B------:R-:W-:Y:S01]  /*1510*/  UMOV UR4, 0x400 ;  /* 0x0000040000047882 */ /* 0x000fe20000000000 */
[----:B------:R-:W-:Y:S01]  /*1520*/  LEA.HI.X R13, R16, UR9, R11, 0x1, P2 ;  /* 0x00000009100d7c11 */ /* 0x000fe200090f0c0b */
[----:B------:R-:W-:Y:S01]  /*1530*/  IMAD.IADD R11, R21, 0x1, R2 ;  /* 0x00000001150b7824 */ /* 0x000fe200078e0202 */
[----:B------:R-:W-:Y:S01]  /*1540*/  SHF.L.U64.HI R2, R6, 0x5, R7 ;  /* 0x0000000506027819 */ /* 0x000fe20000010207 */
[----:B---3--:R-:W-:Y:S01]  /*1550*/  ULEA UR5, UR5, UR4, 0x18 ;  /* 0x0000000405057291 */ /* 0x008fe2000f8ec0ff */
[----:B------:R-:W-:Y:S01]  /*1560*/  IADD3 R16, P0, PT, R25, R170, RZ ;  /* 0x000000aa19107210 */ /* 0x000fe20007f1e0ff */
[----:B------:R-:W-:Y:S01]  /*1570*/  USHF.L.U32 UR4, UR6, 0x5, URZ ;  /* 0x0000000506047899 */ /* 0x000fe200080006ff */
[----:B------:R-:W-:-:S02]  /*1580*/  LEA.HI.X R19, R14, UR9, R9, 0x1, P3 ;  /* 0x000000090e137c11 */ /* 0x000fc400098f0c09 */
[----:B------:R-:W-:Y:S01]  /*1590*/  LEA R14, P1, R20, UR8, 0x1 ;  /* 0x00000008140e7c11 */ /* 0x000fe2000f8208ff */
[----:B------:R-:W-:Y:S01]  /*15a0*/  IMAD.X R17, R2, 0x1, R171, P0 ;  /* 0x0000000102117824 */ /* 0x000fe200000e06ab */
[----:B------:R-:W-:Y:S02]  /*15b0*/  LOP3.LUT R9, R0, 0x1f8, RZ, 0xc0, !PT ;  /* 0x000001f800097812 */ /* 0x000fe400078ec0ff */
[----:B------:R-:W-:Y:S01]  /*15c0*/  LEA.HI.X R15, R20, UR9, R11, 0x1, P1 ;  /* 0x00000009140f7c11 */ /* 0x000fe200088f0c0b */
[----:B------:R-:W-:Y:S01]  /*15d0*/  IMAD.X R11, RZ, RZ, R3, P4 ;  /* 0x000000ffff0b7224 */ /* 0x000fe200020e0603 */
[-C--:B------:R-:W-:Y:S02]  /*15e0*/  IADD3 R22, P0, PT, R16, R25.reuse, RZ ;  /* 0x0000001910167210 */ /* 0x080fe40007f1e0ff */
[----:B------:R-:W-:Y:S01]  /*15f0*/  LEA R20, P1, R8, UR8, 0x1 ;  /* 0x0000000808147c11 */ /* 0x000fe2000f8208ff */
[----:B------:R-:W-:Y:S01]  /*1600*/  IMAD.WIDE.U32 R10, R4, UR6, R10 ;  /* 0x00000006040a7c25 */ /* 0x000fe2000f8e000a */
[----:B------:R-:W-:Y:S01]  /*1610*/  LOP3.LUT R9, R9, 0x38, R84, 0x78, !PT ;  /* 0x0000003809097812 */ /* 0x000fe200078e7854 */
[----:B------:R-:W-:Y:S01]  /*1620*/  USHF.L.U64.HI UR6, UR6, 0x5, UR7 ;  /* 0x0000000506067899 */ /* 0x000fe20008010207 */
[----:B------:R-:W-:Y:S01]  /*1630*/  LEA.HI.X R21, R8, UR9, R5, 0x1, P1 ;  /* 0x0000000908157c11 */ /* 0x000fe200088f0c05 */
[----:B------:R-:W-:Y:S01]  /*1640*/  IMAD.X R23, R17, 0x1, R2, P0 ;  /* 0x0000000111177824 */ /* 0x000fe200000e0602 */
[----:B------:R-:W-:Y:S01]  /*1650*/  LOP3.LUT R9, R9, 0x1e00, R0, 0xf8, !PT ;  /* 0x00001e0009097812 */ /* 0x000fe200078ef800 */
[----:B------:R-:W-:Y:S01]  /*1660*/  IMAD R173, R4, UR7, R11 ;  /* 0x0000000704ad7c24 */ /* 0x000fe2000f8e020b */
[----:B------:R-:W-:Y:S01]  /*1670*/  IADD3 R8, P0, PT, R22, R25, RZ ;  /* 0x0000001916087210 */ /* 0x000fe20007f1e0ff */
[----:B------:R-:W-:Y:S01]  /*1680*/  IMAD.SHL.U32 R5, R84, 0x40, RZ ;  /* 0x0000004054057824 */ /* 0x000fe200078e00ff */
[----:B------:R-:W-:-:S03]  /*1690*/  LEA R175, R9, UR5, 0x1 ;  /* 0x0000000509af7c11 */ /* 0x000fc6000f8e08ff */
[--C-:B------:R-:W-:Y:S01]  /*16a0*/  IMAD.X R9, R23, 0x1, R2.reuse, P0 ;  /* 0x0000000117097824 */ /* 0x100fe200000e0602 */
[----:B------:R-:W-:Y:S01]  /*16b0*/  IADD3 R28, P0, PT, R8, R25, RZ ;  /* 0x00000019081c7210 */ /* 0x000fe20007f1e0ff */
[----:B------:R-:W-:Y:S01]  /*16c0*/  @!PT LDS RZ, [RZ] ;  /* 0x00000000fffff984 */ /* 0x000fe20000000800 */
[----:B------:R-:W-:Y:S01]  /*16d0*/  @!PT LDS RZ, [RZ] ;  /* 0x00000000fffff984 */ /* 0x000fe20000000800 */
[----:B------:R-:W-:Y:S01]  /*16e0*/  @!PT LDS RZ, [RZ] ;  /* 0x00000000fffff984 */ /* 0x000fe20000000800 */
[----:B------:R1:W-:Y:S01]  /*16f0*/  LDGSTS.E.BYPASS.LTC128B.128 [R175], desc[UR24][R14.64] ;  /* 0x000000000eaf7fae */ /* 0x0003e2000b981a18 */
[C---:B------:R-:W-:Y:S02]  /*1700*/  LOP3.LUT R3, R5.reuse, 0x1c0, RZ, 0xc0, !PT ;  /* 0x000001c005037812 */ /* 0x040fe400078ec0ff */
[----:B------:R-:W-:Y:S01]  /*1710*/  LOP3.LUT R4, R5, 0x200, RZ, 0xc0, !PT ;  /* 0x0000020005047812 */ /* 0x000fe200078ec0ff */
[----:B------:R-:W-:Y:S01]  /*1720*/  IMAD.X R29, R9, 0x1, R2, P0 ;  /* 0x00000001091d7824 */ /* 0x000fe200000e0602 */
[----:B------:R-:W-:Y:S01]  /*1730*/  LDGSTS.E.BYPASS.LTC128B.128 [R175+0x800], desc[UR24][R18.64] ;  /* 0x0080000012af7fae */ /* 0x000fe2000b981a18 */
[----:B------:R-:W-:Y:S02]  /*1740*/  LOP3.LUT R0, R3, 0x38, R0, 0xf8, !PT ;  /* 0x0000003803007812 */ /* 0x000fe400078ef800 */
[----:B------:R-:W-:Y:S01]  /*1750*/  LOP3.LUT R169, R4, 0x7c00, R169, 0xf8, !PT ;  /* 0x00007c0004a97812 */ /* 0x000fe200078ef8a9 */
[----:B------:R2:W-:Y:S01]  /*1760*/  LDGSTS.E.BYPASS.LTC128B.128 [R175+0x1000], desc[UR24][R12.64] ;  /* 0x010000000caf7fae */ /* 0x0005e2000b981a18 */
[C---:B------:R-:W-:Y:S01]  /*1770*/  LOP3.LUT R86, R0.reuse, 0x8, R87, 0x78, !PT ;  /* 0x0000000800567812 */ /* 0x040fe200078e7857 */
[----:B------:R-:W-:Y:S01]  /*1780*/  IMAD.MOV.U32 R4, RZ, RZ, 0x40 ;  /* 0x00000040ff047424 */ /* 0x000fe200078e00ff */
[----:B------:R-:W-:Y:S01]  /*1790*/  LOP3.LUT R168, R5, 0x400, RZ, 0xc0, !PT ;  /* 0x0000040005a87812 */ /* 0x000fe200078ec0ff */
[----:B------:R3:W-:Y:S01]  /*17a0*/  LDGSTS.E.BYPASS.LTC128B.128 [R175+0x1800], desc[UR24][R20.64] ;  /* 0x0180000014af7fae */ /* 0x0007e2000b981a18 */
[----:B------:R-:W-:-:S02]  /*17b0*/  LOP3.LUT R3, R0, 0x8, R84, 0x78, !PT ;  /* 0x0000000800037812 */ /* 0x000fc400078e7854 */
[----:B------:R-:W-:Y:S01]  /*17c0*/  LOP3.LUT R169, R169, R86, RZ, 0xfc, !PT ;  /* 0x00000056a9a97212 */ /* 0x000fe200078efcff */
[----:B------:R-:W-:Y:S01]  /*17d0*/  LDGSTS.E.BYPASS.LTC128B.128 [R175+0x2000], desc[UR24][R170.64] ;  /* 0x02000000aaaf7fae */ /* 0x000fe2000b981a18 */
[----:B------:R-:W-:Y:S01]  /*17e0*/  LOP3.LUT R87, R87, 0x1f0, RZ, 0xc0, !PT ;  /* 0x000001f057577812 */ /* 0x000fe200078ec0ff */
[----:B------:R-:W-:Y:S01]  /*17f0*/  IMAD R168, R3, 0x2, R168 ;  /* 0x0000000203a87824 */ /* 0x000fe200078e02a8 */
[----:B------:R-:W-:Y:S01]  /*1800*/  LEA R169, R169, UR5, 0x1 ;  /* 0x00000005a9a97c11 */ /* 0x000fe2000f8e08ff */
[----:B------:R-:W-:Y:S01]  /*1810*/  LDGSTS.E.BYPASS.LTC128B.128 [R175+0x2800], desc[UR24][R16.64] ;  /* 0x0280000010af7fae */ /* 0x000fe2000b981a18 */
[----:B------:R-:W-:Y:S01]  /*1820*/  IMAD.MOV.U32 R3, RZ, RZ, 0x20 ;  /* 0x00000020ff037424 */ /* 0x000fe200078e00ff */
[----:B------:R-:W-:Y:S01]  /*1830*/  LOP3.LUT R5, R86, 0x200, R5, 0xf8, !PT ;  /* 0x0000020056057812 */ /* 0x000fe200078ef805 */
[----:B------:R-:W-:Y:S01]  /*1840*/  VIADD R0, R168, UR5 ;  /* 0x00000005a8007c36 */ /* 0x000fe20008000000 */
[----:B------:R-:W-:Y:S01]  /*1850*/  LDGSTS.E.BYPASS.LTC128B.128 [R175+0x3000], desc[UR24][R22.64] ;  /* 0x0300000016af7fae */ /* 0x000fe2000b981a18 */
[----:B-1----:R-:W-:-:S03]  /*1860*/  IADD3 R14, P0, PT, R28, R25, RZ ;  /* 0x000000191c0e7210 */ /* 0x002fc60007f1e0ff */
[----:B------:R-:W-:Y:S02]  /*1870*/  LDGSTS.E.BYPASS.LTC128B.128 [R175+0x3800], desc[UR24][R8.64] ;  /* 0x0380000008af7fae */ /* 0x000fe4000b981a18 */
[----:B------:R-:W-:Y:S02]  /*1880*/  IMAD.X R15, R29, 0x1, R2, P0 ;  /* 0x000000011d0f7824 */ /* 0x000fe400000e0602 */
[----:B------:R-:W-:Y:S01]  /*1890*/  LDGSTS.E.BYPASS.LTC128B.128 [R175+0x4000], desc[UR24][R28.64] ;  /* 0x040000001caf7fae */ /* 0x000fe2000b981a18 */
[----:B--2---:R-:W-:-:S03]  /*18a0*/  IADD3 R12, P0, PT, R14, R25, RZ ;  /* 0x000000190e0c7210 */ /* 0x004fc60007f1e0ff */
[----:B------:R-:W-:Y:S02]  /*18b0*/  LDGSTS.E.BYPASS.LTC128B.128 [R175+0x4800], desc[UR24][R14.64] ;  /* 0x048000000eaf7fae */ /* 0x000fe4000b981a18 */
[----:B------:R-:W-:Y:S01]  /*18c0*/  IMAD.X R13, R15, 0x1, R2, P0 ;  /* 0x000000010f0d7824 */ /* 0x000fe200000e0602 */
[----:B------:R-:W-:-:S04]  /*18d0*/  IADD3 R18, P0, PT, R12, R25, RZ ;  /* 0x000000190c127210 */ /* 0x000fc80007f1e0ff */
[----:B------:R-:W-:Y:S01]  /*18e0*/  LDGSTS.E.BYPASS.LTC128B.128 [R175+0x5000], desc[UR24][R12.64] ;  /* 0x050000000caf7fae */ /* 0x000fe2000b981a18 */
[----:B------:R-:W-:Y:S01]  /*18f0*/  IMAD.X R19, R13, 0x1, R2, P0 ;  /* 0x000000010d137824 */ /* 0x000fe200000e0602 */
[----:B------:R-:W-:-:S04]  /*1900*/  LEA R172, P0, R10, UR12, 0x1 ;  /* 0x0000000c0aac7c11 */ /* 0x000fc8000f8008ff */
[----:B------:R1:W-:Y:S01]  /*1910*/  LDGSTS.E.BYPASS.LTC128B.128 [R175+0x5800], desc[UR24][R18.64] ;  /* 0x0580000012af7fae */ /* 0x0003e2000b981a18 */
[----:B------:R-:W-:Y:S02]  /*1920*/  LEA.HI.X R173, R10, UR13, R173, 0x1, P0 ;  /* 0x0000000d0aad7c11 */ /* 0x000fe400080f0cad */
[----:B---3--:R-:W-:Y:S01]  /*1930*/  IADD3 R20, P0, PT, R172, UR4, RZ ;  /* 0x00000004ac147c10 */ /* 0x008fe2000ff1e0ff */
[----:B------:R-:W0:Y:S03]  /*1940*/  LDGDEPBAR ;  /* 0x00000000000079af */ /* 0x000e260000000000 */
[----:B------:R-:W-:Y:S02]  /*1950*/  IADD3.X R21, PT, PT, R173, UR6, RZ, P0, !PT ;  /* 0x00000006ad157c10 */ /* 0x000fe400087fe4ff */
[----:B-1----:R-:W-:Y:S01]  /*1960*/  IADD3 R18, P0, PT, R20, UR4, RZ ;  /* 0x0000000414127c10 */ /* 0x002fe2000ff1e0ff */
        /* <DEDUP_REMOVED lines=10> */
[----:B------:R-:W-:Y:S01]  /*1a10*/  @!PT LDS RZ, [RZ] ;  /* 0x00000000fffff984 */ /* 0x000fe20000000800 */
[----:B------:R-:W-:Y:S01]  /*1a20*/  @!PT LDS RZ, [RZ] ;  /* 0x00000000fffff984 */ /* 0x000fe20000000800 */
[----:B------:R-:W-:Y:S01]  /*1a30*/  @!PT LDS RZ, [RZ] ;  /* 0x00000000fffff984 */ /* 0x000fe20000000800 */
[----:B------:R-:W-:Y:S03]  /*1a40*/  LDGSTS.E.BYPASS.LTC128B.128 [R175+0x6000], desc[UR24][R172.64] ;  /* 0x06000000acaf7fae */ /* 0x000fe6000b981a18 */
[----:B------:R-:W-:Y:S02]  /*1a50*/  IADD3.X R9, PT, PT, R11, UR6, RZ, P0, !PT ;  /* 0x000000060b097c10 */ /* 0x000fe400087fe4ff */
[----:B------:R-:W-:Y:S01]  /*1a60*/  IADD3 R12, P0, PT, R8, UR4, RZ ;  /* 0x00000004080c7c10 */ /* 0x000fe2000ff1e0ff */
[----:B------:R1:W-:Y:S01]  /*1a70*/  LDGSTS.E.BYPASS.LTC128B.128 [R175+0x6800], desc[UR24][R20.64] ;  /* 0x0680000014af7fae */ /* 0x0003e2000b981a18 */
[----:B------:R-:W2:Y:S02]  /*1a80*/  LDCU UR4, c[0x0][0x50c] ;  /* 0x0000a180ff0477ac */ /* 0x000ea40008000800 */
[----:B------:R-:W-:Y:S01]  /*1a90*/  IADD3.X R13, PT, PT, R9, UR6, RZ, P0, !PT ;  /* 0x00000006090d7c10 */ /* 0x000fe200087fe4ff */
[----:B------:R-:W-:Y:S01]  /*1aa0*/  LDGSTS.E.BYPASS.LTC128B.128 [R175+0x7000], desc[UR24][R18.64] ;  /* 0x0700000012af7fae */ /* 0x000fe2000b981a18 */
[----:B------:R-:W-:-:S03]  /*1ab0*/  R2P PR, R84, 0x6 ;  /* 0x0000000654007804 */ /* 0x000fc60000000000 */
[----:B------:R3:W-:Y:S02]  /*1ac0*/  LDGSTS.E.BYPASS.LTC128B.128 [R175+0x7800], desc[UR24][R16.64] ;  /* 0x0780000010af7fae */ /* 0x0007e4000b981a18 */
[----:B------:R-:W-:Y:S02]  /*1ad0*/  SEL R3, R3, 0xffffffe0, !P1 ;  /* 0xffffffe003037807 */ /* 0x000fe40004800000 */
[----:B------:R-:W-:Y:S01]  /*1ae0*/  LDGSTS.E.BYPASS.LTC128B.128 [R175+0x8000], desc[UR24][R14.64] ;  /* 0x080000000eaf7fae */ /* 0x000fe2000b981a18 */
[----:B------:R-:W-:Y:S02]  /*1af0*/  SEL R4, R4, 0xffffffc0, !P2 ;  /* 0xffffffc004047807 */ /* 0x000fe40005000000 */
[C-C-:B------:R-:W-:Y:S01]  /*1b00*/  IMAD.IADD R167, R3.reuse, 0x1, R169.reuse ;  /* 0x0000000103a77824 */ /* 0x140fe200078e02a9 */
[----:B------:R-:W-:Y:S01]  /*1b10*/  LDGSTS.E.BYPASS.LTC128B.128 [R175+0x8800], desc[UR24][R10.64] ;  /* 0x088000000aaf7fae */ /* 0x000fe2000b981a18 */
[--C-:B------:R-:W-:Y:S02]  /*1b20*/  IMAD.IADD R163, R3, 0x1, R0.reuse ;  /* 0x0000000103a37824 */ /* 0x100fe400078e0200 */
[C---:B------:R-:W-:Y:S01]  /*1b30*/  IMAD.IADD R162, R4.reuse, 0x1, R0 ;  /* 0x0000000104a27824 */ /* 0x040fe200078e0200 */
[----:B------:R4:W-:Y:S01]  /*1b40*/  LDGSTS.E.BYPASS.LTC128B.128 [R175+0x9000], desc[UR24][R8.64] ;  /* 0x0900000008af7fae */ /* 0x0009e2000b981a18 */
[----:B------:R-:W-:-:S02]  /*1b50*/  IMAD.IADD R166, R4, 0x1, R169 ;  /* 0x0000000104a67824 */ /* 0x000fc400078e02a9 */
[C---:B------:R-:W-:Y:S01]  /*1b60*/  IMAD.IADD R161, R3.reuse, 0x1, R162 ;  /* 0x0000000103a17824 */ /* 0x040fe200078e02a2 */
[----:B------:R5:W-:Y:S01]  /*1b70*/  LDGSTS.E.BYPASS.LTC128B.128 [R175+0x9800], desc[UR24][R12.64] ;  /* 0x098000000caf7fae */ /* 0x000be2000b981a18 */
[----:B------:R-:W-:-:S03]  /*1b80*/  IMAD.IADD R165, R3, 0x1, R166 ;  /* 0x0000000103a57824 */ /* 0x000fc600078e02a6 */
[----:B-1----:R-:W-:Y:S04]  /*1b90*/  LDSM.16.M88.4 R20, [R169] ;  /* 0x00000000a914783b */ /* 0x002fe80000000200 */
[----:B------:R-:W1:Y:S04]  /*1ba0*/  LDSM.16.M88.4 R32, [R168+UR5+0x2000] ;  /* 0x00200005a820783b */ /* 0x000e680008000200 */
[----:B------:R-:W-:Y:S04]  /*1bb0*/  LDSM.16.M88.4 R52, [R163+0x2000] ;  /* 0x00200000a334783b */ /* 0x000fe80000000200 */
[----:B---3--:R-:W-:Y:S04]  /*1bc0*/  LDSM.16.M88.4 R16, [R166] ;  /* 0x00000000a610783b */ /* 0x008fe80000000200 */
[----:B------:R-:W-:Y:S04]  /*1bd0*/  LDSM.16.M88.4 R36, [R162+0x2000] ;  /* 0x00200000a224783b */ /* 0x000fe80000000200 */
[----:B----4-:R-:W3:Y:S04]  /*1be0*/  LDSM.16.M88.4 R8, [R167] ;  /* 0x00000000a708783b */ /* 0x010ee80000000200 */
[----:B------:R-:W4:Y:S04]  /*1bf0*/  LDSM.16.M88.4 R44, [R168+UR5+0x2800] ;  /* 0x00280005a82c783b */ /* 0x000f280008000200 */
[----:B-----5:R-:W-:Y:S04]  /*1c00*/  LDSM.16.M88.4 R12, [R165] ;  /* 0x00000000a50c783b */ /* 0x020fe80000000200 */
[----:B------:R-:W5:Y:S04]  /*1c10*/  LDSM.16.M88.4 R76, [R161+0x2000] ;  /* 0x00200000a14c783b */ /* 0x000f680000000200 */
[----:B------:R-:W2:Y:S04]  /*1c20*/  LDSM.16.M88.4 R40, [R163+0x2800] ;  /* 0x00280000a328783b */ /* 0x000ea80000000200 */
[----:B------:R-:W2:Y:S01]  /*1c30*/  LDSM.16.M88.4 R80, [R168+UR5+0x3800] ;  /* 0x00380005a850783b */ /* 0x000ea20008000200 */
[C---:B-1----:R-:W-:Y:S03]  /*1c40*/  HMMA.16816.F32 R28, R20.reuse, R32, RZ ;  /* 0x00000020141c723c */ /* 0x042fe600000018ff */
[----:B------:R-:W1:Y:S04]  /*1c50*/  LDSM.16.M88.4 R60, [R168+UR5+0x3000] ;  /* 0x00300005a83c783b */ /* 0x000e680008000200 */
[----:B------:R-:W-:Y:S01]  /*1c60*/  LDSM.16.M88.4 R64, [R163+0x3800] ;  /* 0x00380000a340783b */ /* 0x000fe20000000200 */
[----:B------:R-:W-:Y:S03]  /*1c70*/  HMMA.16816.F32 R32, R20, R34, RZ ;  /* 0x000000221420723c */ /* 0x000fe600000018ff */
[----:B------:R-:W-:Y:S04]  /*1c80*/  LDSM.16.M88.4 R72, [R163+0x3000] ;  /* 0x00300000a348783b */ /* 0x000fe80000000200 */
[----:B------:R-:W-:Y:S04]  /*1c90*/  LDSM.16.M88.4 R68, [R168+UR5+0x4000] ;  /* 0x00400005a844783b */ /* 0x000fe80008000200 */
[----:B------:R-:W0:Y:S01]  /*1ca0*/  LDGDEPBAR ;  /* 0x00000000000079af */ /* 0x000e220000000000 */
[C---:B---3--:R-:W-:Y:S08]  /*1cb0*/  HMMA.16816.F32 R28, R8.reuse, R52, R28 ;  /* 0x00000034081c723c */ /* 0x048ff0000000181c */
[----:B------:R-:W-:Y:S01]  /*1cc0*/  HMMA.16816.F32 R32, R8, R54, R32 ;  /* 0x000000360820723c */ /* 0x000fe20000001820 */
[----:B------:R-:W3:Y:S07]  /*1cd0*/  LDSM.16.M88.4 R52, [R162+0x2800] ;  /* 0x00280000a234783b */ /* 0x000eee0000000200 */
[----:B----4-:R-:W-:Y:S08]  /*1ce0*/  HMMA.16816.F32 R48, R20, R44, RZ ;  /* 0x0000002c1430723c */ /* 0x010ff000000018ff */
[----:B------:R-:W-:Y:S08]  /*1cf0*/  HMMA.16816.F32 R28, R16, R36, R28 ;  /* 0x00000024101c723c */ /* 0x000ff0000000181c */
[----:B------:R-:W-:Y:S08]  /*1d00*/  HMMA.16816.F32 R44, R20, R46, RZ ;  /* 0x0000002e142c723c */ /* 0x000ff000000018ff */
[----:B------:R-:W-:Y:S01]  /*1d10*/  HMMA.16816.F32 R32, R16, R38, R32 ;  /* 0x000000261020723c */ /* 0x000fe20000001820 */
[----:B------:R-:W4:Y:S07]  /*1d20*/  LDSM.16.M88.4 R36, [R161+0x2800] ;  /* 0x00280000a124783b */ /* 0x000f2e0000000200 */
[----:B-----5:R-:W-:Y:S08]  /*1d30*/  HMMA.16816.F32 R28, R12, R76, R28 ;  /* 0x0000004c0c1c723c */ /* 0x020ff0000000181c */
[C---:B--2---:R-:W-:Y:S08]  /*1d40*/  HMMA.16816.F32 R44, R8.reuse, R42, R44 ;  /* 0x0000002a082c723c */ /* 0x044ff0000000182c */
[----:B------:R-:W-:Y:S03]  /*1d50*/  HMMA.16816.F32 R48, R8, R40, R48 ;  /* 0x000000280830723c */ /* 0x000fe60000001830 */
[----:B------:R-:W-:Y:S01]  /*1d60*/  FMUL.FTZ R0, R28, UR4 ;  /* 0x000000041c007c20 */ /* 0x000fe20008410000 */
[----:B------:R-:W-:Y:S01]  /*1d70*/  FMUL.FTZ R77, R29, UR4 ;  /* 0x000000041d4d7c20 */ /* 0x000fe20008410000 */
[----:B------:R-:W-:-:S03]  /*1d80*/  FMUL.FTZ R76, R30, UR4 ;  /* 0x000000041e4c7c20 */ /* 0x000fc60008410000 */
[----:B------:R-:W-:Y:S01]  /*1d90*/  HMMA.16816.F32 R56, R20, R80, RZ ;  /* 0x000000501438723c */ /* 0x000fe200000018ff */
[----:B------:R-:W-:Y:S07]  /*1da0*/  MUFU.TANH R0, R0 ;  /* 0x0000000000007308 */ /* 0x000fee0000002400 */
[----:B------:R-:W-:Y:S01]  /*1db0*/  HMMA.16816.F32 R32, R12, R78, R32 ;  /* 0x0000004e0c20723c */ /* 0x000fe20000001820 */
[----:B------:R-:W-:Y:S01]  /*1dc0*/  FMUL.FTZ R78, R31, UR4 ;  /* 0x000000041f4e7c20 */ /* 0x000fe20008410000 */
[----:B------:R-:W2:Y:S01]  /*1dd0*/  MUFU.TANH R77, R77 ;  /* 0x0000004d004d7308 */ /* 0x000ea20000002400 */
[----:B------:R-:W5:Y:S05]  /*1de0*/  LDSM.16.M88.4 R28, [R162+0x3000] ;  /* 0x00300000a21c783b */ /* 0x000f6a0000000200 */
[C---:B-1----:R-:W-:Y:S02]  /*1df0*/  HMMA.16816.F32 R40, R20.reuse, R60, RZ ;  /* 0x0000003c1428723c */ /* 0x042fe400000018ff */
[----:B------:R-:W1:Y:S06]  /*1e00*/  MUFU.TANH R78, R78 ;  /* 0x0000004e004e7308 */ /* 0x000e6c0000002400 */
[----:B------:R-:W-:Y:S02]  /*1e10*/  HMMA.16816.F32 R80, R20, R82, RZ ;  /* 0x000000521450723c */ /* 0x000fe400000018ff */
[----:B------:R-:W-:Y:S01]  /*1e20*/  MUFU.TANH R76, R76 ;  /* 0x0000004c004c7308 */ /* 0x000fe20000002400 */
[----:B------:R-:W-:Y:S01]  /*1e30*/  FMUL.FTZ R32, R32, UR4 ;  /* 0x0000000420207c20 */ /* 0x000fe20008410000 */
[----:B------:R-:W-:Y:S01]  /*1e40*/  FMUL.FTZ R33, R33, UR4 ;  /* 0x0000000421217c20 */ /* 0x000fe20008410000 */
[----:B------:R-:W-:Y:S01]  /*1e50*/  FMUL.FTZ R91, R34, UR4 ;  /* 0x00000004225b7c20 */ /* 0x000fe20008410000 */
[----:B------:R-:W-:-:S02]  /*1e60*/  FMUL.FTZ R89, R35, UR4 ;  /* 0x0000000423597c20 */ /* 0x000fc40008410000 */
[----:B------:R-:W-:Y:S02]  /*1e70*/  HMMA.16816.F32 R60, R20, R62, RZ ;  /* 0x0000003e143c723c */ /* 0x000fe400000018ff */
[----:B------:R-:W1:Y:S06]  /*1e80*/  MUFU.TANH R79, R32 ;  /* 0x00000020004f7308 */ /* 0x000e6c0000002400 */
[----:B---3--:R-:W-:Y:S02]  /*1e90*/  HMMA.16816.F32 R44, R16, R54, R44 ;  /* 0x00000036102c723c */ /* 0x008fe4000000182c */
[----:B------:R3:W-:Y:S06]  /*1ea0*/  MUFU.TANH R88, R33 ;  /* 0x0000002100587308 */ /* 0x0007ec0000002400 */
[C---:B------:R-:W-:Y:S02]  /*1eb0*/  HMMA.16816.F32 R56, R8.reuse, R64, R56 ;  /* 0x000000400838723c */ /* 0x040fe40000001838 */
[----:B------:R-:W1:Y:S06]  /*1ec0*/  MUFU.TANH R91, R91 ;  /* 0x0000005b005b7308 */ /* 0x000e6c0000002400 */
[C---:B------:R-:W-:Y:S01]  /*1ed0*/  HMMA.16816.F32 R80, R8.reuse, R66, R80 ;  /* 0x000000420850723c */ /* 0x040fe20000001850 */
[----:B------:R-:W2:Y:S01]  /*1ee0*/  LDSM.16.M88.4 R64, [R161+0x3000] ;  /* 0x00300000a140783b */ /* 0x000ea20000000200 */
[----:B------:R-:W1:Y:S03]  /*1ef0*/  MUFU.TANH R89, R89 ;  /* 0x0000005900597308 */ /* 0x000e660000002400 */
[----:B---3--:R-:W3:Y:S03]  /*1f00*/  LDSM.16.M88.4 R32, [R162+0x3800] ;  /* 0x00380000a220783b */ /* 0x008ee60000000200 */
[C---:B------:R-:W-:Y:S08]  /*1f10*/  HMMA.16816.F32 R60, R8.reuse, R74, R60 ;  /* 0x0000004a083c723c */ /* 0x040ff0000000183c */
[----:B------:R-:W-:Y:S01]  /*1f20*/  HMMA.16816.F32 R40, R8, R72, R40 ;  /* 0x000000480828723c */ /* 0x000fe20000001828 */
[----:B------:R-:W1:Y:S07]  /*1f30*/  LDSM.16.M88.4 R72, [R163+0x4000] ;  /* 0x00400000a348783b */ /* 0x000e6e0000000200 */
[----:B------:R-:W-:Y:S08]  /*1f40*/  HMMA.16816.F32 R48, R16, R52, R48 ;  /* 0x000000341030723c */ /* 0x000ff00000001830 */
[----:B----4-:R-:W-:Y:S08]  /*1f50*/  HMMA.16816.F32 R44, R12, R38, R44 ;  /* 0x000000260c2c723c */ /* 0x010ff0000000182c */
[C---:B-----5:R-:W-:Y:S08]  /*1f60*/  HMMA.16816.F32 R60, R16.reuse, R30, R60 ;  /* 0x0000001e103c723c */ /* 0x060ff0000000183c */
[----:B------:R-:W-:Y:S01]  /*1f70*/  HMMA.16816.F32 R40, R16, R28, R40 ;  /* 0x0000001c1028723c */ /* 0x000fe20000001828 */
[----:B------:R-:W-:Y:S02]  /*1f80*/  LDSM.16.M88.4 R28, [R162+0x4000] ;  /* 0x00400000a21c783b */ /* 0x000fe40000000200 */
[----:B------:R-:W-:Y:S01]  /*1f90*/  FMUL.FTZ R44, R44, UR4 ;  /* 0x000000042c2c7c20 */ /* 0x000fe20008410000 */
[----:B------:R-:W-:Y:S01]  /*1fa0*/  FMUL.FTZ R96, R45, UR4 ;  /* 0x000000042d607c20 */ /* 0x000fe20008410000 */
[----:B------:R-:W-:Y:S01]  /*1fb0*/  FMUL.FTZ R97, R46, UR4 ;  /* 0x000000042e617c20 */ /* 0x000fe20008410000 */
[----:B------:R-:W-:Y:S01]  /*1fc0*/  FMUL.FTZ R98, R47, UR4 ;  /* 0x000000042f627c20 */ /* 0x000fe20008410000 */
[----:B------:R4:W-:Y:S01]  /*1fd0*/  MUFU.TANH R95, R44 ;  /* 0x0000002c005f7308 */ /* 0x0009e20000002400 */
[----:B------:R-:W-:Y:S01]  /*1fe0*/  HMMA.16816.F32 R48, R12, R36, R48 ;  /* 0x000000240c30723c */ /* 0x000fe20000001830 */
[----:B------:R-:W5:Y:S06]  /*1ff0*/  LDSM.16.M88.4 R36, [R161+0x3800] ;  /* 0x00380000a124783b */ /* 0x000f6c0000000200 */
[----:B------:R-:W-:Y:S01]  /*2000*/  MUFU.TANH R96, R96 ;  /* 0x0000006000607308 */ /* 0x000fe20000002400 */
[C---:B------:R-:W-:Y:S07]  /*2010*/  HMMA.16816.F32 R52, R20.reuse, R68, RZ ;  /* 0x000000441434723c */ /* 0x040fee00000018ff */
[----:B------:R-:W-:Y:S01]  /*2020*/  MUFU.TANH R97, R97 ;  /* 0x0000006100617308 */ /* 0x000fe20000002400 */
[----:B------:R-:W-:Y:S01]  /*2030*/  HMMA.16816.F32 R68, R20, R70, RZ ;  /* 0x000000461444723c */ /* 0x000fe200000018ff */
[----:B----4-:R-:W4:Y:S02]  /*2040*/  LDSM.16.M88.4 R44, [R168+UR5+0x4800] ;  /* 0x00480005a82c783b */ /* 0x010f240008000200 */
[----:B------:R-:W-:Y:S01]  /*2050*/  FMUL.FTZ R48, R48, UR4 ;  /* 0x0000000430307c20 */ /* 0x000fe20008410000 */
[----:B------:R-:W-:Y:S01]  /*2060*/  FMUL.FTZ R49, R49, UR4 ;  /* 0x0000000431317c20 */ /* 0x000fe20008410000 */
[----:B------:R-:W-:Y:S01]  /*2070*/  FMUL.FTZ R50, R50, UR4 ;  /* 0x0000000432327c20 */ /* 0x000fe20008410000 */
[----:B------:R-:W-:Y:S01]  /*2080*/  FMUL.FTZ R51, R51, UR4 ;  /* 0x0000000433337c20 */ /* 0x000fe20008410000 */
[----:B------:R-:W4:Y:S01]  /*2090*/  MUFU.TANH R90, R48 ;  /* 0x00000030005a7308 */ /* 0x000f220000002400 */
[C---:B--2---:R-:W-:Y:S07]  /*20a0*/  HMMA.16816.F32 R60, R12.reuse, R66, R60 ;  /* 0x000000420c3c723c */ /* 0x044fee000000183c */
[----:B------:R-:W-:Y:S01]  /*20b0*/  MUFU.TANH R92, R49 ;  /* 0x00000031005c7308 */ /* 0x000fe20000002400 */
[----:B------:R-:W-:Y:S07]  /*20c0*/  HMMA.16816.F32 R40, R12, R64, R40 ;  /* 0x000000400c28723c */ /* 0x000fee0000001828 */
[----:B------:R-:W2:Y:S01]  /*20d0*/  MUFU.TANH R93, R50 ;  /* 0x00000032005d7308 */ /* 0x000ea20000002400 */
[C---:B---3--:R-:W-:Y:S03]  /*20e0*/  HMMA.16816.F32 R56, R16.reuse, R32, R56 ;  /* 0x000000201038723c */ /* 0x048fe60000001838 */
[----:B------:R-:W-:Y:S01]  /*20f0*/  FMUL.FTZ R102, R60, UR4 ;  /* 0x000000043c667c20 */ /* 0x000fe20008410000 */
[----:B------:R-:W-:Y:S01]  /*2100*/  FMUL.FTZ R103, R61, UR4 ;  /* 0x000000043d677c20 */ /* 0x000fe20008410000 */
[----:B------:R-:W-:Y:S01]  /*2110*/  FMUL.FTZ R106, R62, UR4 ;  /* 0x000000043e6a7c20 */ /* 0x000fe20008410000 */
[----:B------:R-:W-:Y:S01]  /*2120*/  FMUL.FTZ R104, R63, UR4 ;  /* 0x000000043f687c20 */ /* 0x000fe20008410000 */
[----:B------:R3:W2:Y:S01]  /*2130*/  MUFU.TANH R94, R51 ;  /* 0x00000033005e7308 */ /* 0x0006a20000002400 */
[----:B------:R-:W-:Y:S01]  /*2140*/  HMMA.16816.F32 R80, R16, R34, R80 ;  /* 0x000000221050723c */ /* 0x000fe20000001850 */
[----:B------:R-:W-:Y:S02]  /*2150*/  LDSM.16.M88.4 R32, [R168+UR5+0x5800] ;  /* 0x00580005a820783b */ /* 0x000fe40008000200 */
[----:B------:R-:W-:Y:S01]  /*2160*/  FMUL.FTZ R40, R40, UR4 ;  /* 0x0000000428287c20 */ /* 0x000fe20008410000 */
[----:B------:R-:W-:Y:S01]  /*2170*/  FMUL.FTZ R41, R41, UR4 ;  /* 0x0000000429297c20 */ /* 0x000fe20008410000 */
[----:B------:R-:W-:Y:S01]  /*2180*/  LDSM.16.M88.4 R60, [R163+0x4800] ;  /* 0x00480000a33c783b */ /* 0x000fe20000000200 */
[----:B------:R-:W-:Y:S01]  /*2190*/  FMUL.FTZ R42, R42, UR4 ;  /* 0x000000042a2a7c20 */ /* 0x000fe20008410000 */
[----:B------:R-:W-:Y:S01]  /*21a0*/  MUFU.TANH R99, R40 ;  /* 0x0000002800637308 */ /* 0x000fe20000002400 */
[----:B-1----:R-:W-:Y:S01]  /*21b0*/  HMMA.16816.F32 R52, R8, R72, R52 ;  /* 0x000000480834723c */ /* 0x002fe20000001834 */
[----:B------:R-:W-:-:S06]  /*21c0*/  FMUL.FTZ R101, R43, UR4 ;  /* 0x000000042b657c20 */ /* 0x000fcc0008410000 */
[----:B------:R-:W-:Y:S01]  /*21d0*/  MUFU.TANH R100, R41 ;  /* 0x0000002900647308 */ /* 0x000fe20000002400 */
[----:B---3--:R-:W1:Y:S01]  /*21e0*/  LDSM.16.M88.4 R48, [R168+UR5+0x5000] ;  /* 0x00500005a830783b */ /* 0x008e620008000200 */
[----:B------:R-:W-:Y:S06]  /*21f0*/  HMMA.16816.F32 R68, R8, R74, R68 ;  /* 0x0000004a0844723c */ /* 0x000fec0000001844 */
[----:B------:R3:W-:Y:S02]  /*2200*/  MUFU.TANH R125, R42 ;  /* 0x0000002a007d7308 */ /* 0x0007e40000002400 */
[----:B-----5:R-:W-:Y:S06]  /*2210*/  HMMA.16816.F32 R56, R12, R36, R56 ;  /* 0x000000240c38723c */ /* 0x020fec0000001838 */
[----:B------:R-:W5:Y:S02]  /*2220*/  MUFU.TANH R98, R98 ;  /* 0x0000006200627308 */ /* 0x000f640000002400 */
[----:B------:R-:W-:Y:S06]  /*2230*/  HMMA.16816.F32 R52, R16, R28, R52 ;  /* 0x0000001c1034723c */ /* 0x000fec0000001834 */
[----:B------:R-:W-:Y:S01]  /*2240*/  MUFU.TANH R103, R103 ;  /* 0x0000006700677308 */ /* 0x000fe20000002400 */
[----:B---3--:R-:W3:Y:S01]  /*2250*/  LDSM.16.M88.4 R40, [R161+0x4000] ;  /* 0x00400000a128783b */ /* 0x008ee20000000200 */
[----:B------:R-:W-:Y:S03]  /*2260*/  HMMA.16816.F32 R80, R12, R38, R80 ;  /* 0x000000260c50723c */ /* 0x000fe60000001850 */
[----:B------:R-:W-:Y:S01]  /*2270*/  FMUL.FTZ R56, R56, UR4 ;  /* 0x0000000438387c20 */ /* 0x000fe20008410000 */
[----:B------:R-:W-:Y:S01]  /*2280*/  FMUL.FTZ R58, R58, UR4 ;  /* 0x000000043a3a7c20 */ /* 0x000fe20008410000 */
[----:B------:R-:W-:Y:S01]  /*2290*/  FMUL.FTZ R57, R57, UR4 ;  /* 0x0000000439397c20 */ /* 0x000fe20008410000 */
[----:B------:R-:W5:Y:S01]  /*22a0*/  MUFU.TANH R106, R106 ;  /* 0x0000006a006a7308 */ /* 0x000f620000002400 */
[----:B------:R-:W-:Y:S01]  /*22b0*/  FMUL.FTZ R59, R59, UR4 ;  /* 0x000000043b3b7c20 */ /* 0x000fe20008410000 */
[----:B------:R-:W-:Y:S01]  /*22c0*/  HMMA.16816.F32 R68, R16, R30, R68 ;  /* 0x0000001e1044723c */ /* 0x000fe20000001844 */
[----:B------:R-:W2:Y:S05]  /*22d0*/  LDSM.16.M88.4 R28, [R162+0x4800] ;  /* 0x00480000a21c783b */ /* 0x000eaa0000000200 */
[----:B------:R-:W5:Y:S02]  /*22e0*/  MUFU.TANH R101, R101 ;  /* 0x0000006500657308 */ /* 0x000f640000002400 */
[C---:B----4-:R-:W-:Y:S03]  /*22f0*/  HMMA.16816.F32 R36, R20.reuse, R44, RZ ;  /* 0x0000002c1424723c */ /* 0x050fe600000018ff */
[----:B------:R-:W-:Y:S01]  /*2300*/  FMUL.FTZ R83, R83, UR4 ;  /* 0x0000000453537c20 */ /* 0x000fe20008410000 */
[----:B------:R-:W-:Y:S01]  /*2310*/  FMUL.FTZ R80, R80, UR4 ;  /* 0x0000000450507c20 */ /* 0x000fe20008410000 */
[----:B------:R-:W-:Y:S01]  /*2320*/  FMUL.FTZ R81, R81, UR4 ;  /* 0x0000000451517c20 */ /* 0x000fe20008410000 */
[----:B------:R-:W-:Y:S01]  /*2330*/  FMUL.FTZ R82, R82, UR4 ;  /* 0x0000000452527c20 */ /* 0x000fe20008410000 */
[----:B------:R-:W-:Y:S01]  /*2340*/  MUFU.TANH R108, R83 ;  /* 0x00000053006c7308 */ /* 0x000fe20000002400 */
[C---:B-1----:R-:W-:Y:S07]  /*2350*/  HMMA.16816.F32 R64, R20.reuse, R48, RZ ;  /* 0x000000301440723c */ /* 0x042fee00000018ff */
[----:B------:R-:W1:Y:S01]  /*2360*/  MUFU.TANH R102, R102 ;  /* 0x0000006600667308 */ /* 0x000e620000002400 */
[C---:B------:R-:W-:Y:S07]  /*2370*/  HMMA.16816.F32 R44, R20.reuse, R46, RZ ;  /* 0x0000002e142c723c */ /* 0x040fee00000018ff */
[----:B------:R-:W4:Y:S01]  /*2380*/  MUFU.TANH R104, R104 ;  /* 0x0000006800687308 */ /* 0x000f220000002400 */
[C---:B------:R-:W-:Y:S07]  /*2390*/  HMMA.16816.F32 R48, R20.reuse, R50, RZ ;  /* 0x000000321430723c */ /* 0x040fee00000018ff */
[----:B------:R-:W4:Y:S01]  /*23a0*/  MUFU.TANH R56, R56 ;  /* 0x0000003800387308 */ /* 0x000f220000002400 */
[C---:B------:R-:W-:Y:S07]  /*23b0*/  HMMA.16816.F32 R72, R20.reuse, R32, RZ ;  /* 0x000000201448723c */ /* 0x040fee00000018ff */
[----:B------:R-:W-:Y:S01]  /*23c0*/  MUFU.TANH R105, R57 ;  /* 0x0000003900697308 */ /* 0x000fe20000002400 */
[----:B------:R-:W-:Y:S01]  /*23d0*/  HMMA.16816.F32 R20, R20, R34, RZ ;  /* 0x000000221414723c */ /* 0x000fe200000018ff */
[----:B------:R-:W5:Y:S06]  /*23e0*/  LDSM.16.M88.4 R32, [R163+0x5000] ;  /* 0x00500000a320783b */ /* 0x000f6c0000000200 */
[----:B------:R-:W4:Y:S01]  /*23f0*/  MUFU.TANH R58, R58 ;  /* 0x0000003a003a7308 */ /* 0x000f220000002400 */
[----:B------:R-:W-:Y:S07]  /*2400*/  HMMA.16816.F32 R36, R8, R60, R36 ;  /* 0x0000003c0824723c */ /* 0x000fee0000001824 */
[----:B------:R-:W4:Y:S01]  /*2410*/  MUFU.TANH R107, R59 ;  /* 0x0000003b006b7308 */ /* 0x000f220000002400 */
[----:B---3--:R-:W-:Y:S01]  /*2420*/  HMMA.16816.F32 R52, R12, R40, R52 ;  /* 0x000000280c34723c */ /* 0x008fe20000001834 */
[----:B------:R-:W-:Y:S01]  /*2430*/  SHF.R.U32.HI R40, RZ, 0x2, R84 ;  /* 0x00000002ff287819 */ /* 0x000fe20000011654 */
[----:B------:R-:W-:-:S05]  /*2440*/  IMAD.SHL.U32 R84, R84, 0x2, RZ ;  /* 0x0000000254547824 */ /* 0x000fca00078e00ff */
[----:B------:R-:W3:Y:S01]  /*2450*/  MUFU.TANH R80, R80 ;  /* 0x0000005000507308 */ /* 0x000ee20000002400 */
[----:B------:R-:W-:Y:S07]  /*2460*/  HMMA.16816.F32 R68, R12, R42, R68 ;  /* 0x0000002a0c44723c */ /* 0x000fee0000001844 */
[----:B------:R-:W-:Y:S01]  /*2470*/  MUFU.TANH R81, R81 ;  /* 0x0000005100517308 */ /* 0x000fe20000002400 */
[----:B------:R-:W-:Y:S01]  /*2480*/  HMMA.16816.F32 R60, R8, R62, R44 ;  /* 0x0000003e083c723c */ /* 0x000fe2000000182c */
[----:B------:R-:W1:Y:S02]  /*2490*/  LDSM.16.M88.4 R44, [R161+0x4800] ;  /* 0x00480000a12c783b */ /* 0x000e640000000200 */
[----:B------:R-:W-:Y:S01]  /*24a0*/  FMUL.FTZ R54, R54, UR4 ;  /* 0x0000000436367c20 */ /* 0x000fe20008410000 */
[----:B------:R-:W-:Y:S01]  /*24b0*/  FMUL.FTZ R52, R52, UR4 ;  /* 0x0000000434347c20 */ /* 0x000fe20008410000 */
[----:B------:R-:W-:Y:S01]  /*24c0*/  FMUL.FTZ R53, R53, UR4 ;  /* 0x0000000435357c20 */ /* 0x000fe20008410000 */
[----:B------:R-:W-:Y:S01]  /*24d0*/  FMUL.FTZ R55, R55, UR4 ;  /* 0x0000000437377c20 */ /* 0x000fe20008410000 */
[----:B------:R4:W-:Y:S01]  /*24e0*/  MUFU.TANH R115, R54 ;  /* 0x0000003600737308 */ /* 0x0009e20000002400 */
[----:B--2---:R-:W-:Y:S01]  /*24f0*/  HMMA.16816.F32 R36, R16, R28, R36 ;  /* 0x0000001c1024723c */ /* 0x004fe20000001824 */
[----:B------:R-:W-:-:S02]  /*2500*/  LOP3.LUT R28, R40, 0x7, RZ, 0xc0, !PT ;  /* 0x00000007281c7812 */ /* 0x000fc400078ec0ff */
[----:B------:R-:W-:Y:S01]  /*2510*/  IADD3 R29, PT, PT, R87, 0x1, R176 ;  /* 0x00000001571d7810 */ /* 0x000fe20007ffe0b0 */
[----:B------:R-:W2:Y:S01]  /*2520*/  LDSM.16.M88.4 R40, [R162+0x5000] ;  /* 0x00500000a228783b */ /* 0x000ea20000000200 */
[----:B------:R-:W-:Y:S01]  /*2530*/  FMUL.FTZ R122, R68, UR4 ;  /* 0x00000004447a7c20 */ /* 0x000fe20008410000 */
[----:B------:R-:W-:Y:S01]  /*2540*/  FMUL.FTZ R119, R70, UR4 ;  /* 0x0000000446777c20 */ /* 0x000fe20008410000 */
[----:B------:R-:W-:Y:S01]  /*2550*/  IADD3 R29, PT, PT, R29, -R85, R28 ;  /* 0x800000551d1d7210 */ /* 0x000fe20007ffe01c */
[----:B-----5:R-:W-:Y:S01]  /*2560*/  HMMA.16816.F32 R64, R8, R32, R64 ;  /* 0x000000200840723c */ /* 0x020fe20000001840 */
[----:B------:R-:W-:Y:S01]  /*2570*/  FMUL.FTZ R69, R69, UR4 ;  /* 0x0000000445457c20 */ /* 0x000fe20008410000 */
[----:B------:R-:W-:Y:S01]  /*2580*/  FMUL.FTZ R71, R71, UR4 ;  /* 0x0000000447477c20 */ /* 0x000fe20008410000 */
[----:B------:R-:W-:Y:S01]  /*2590*/  IADD3 R29, PT, PT, R29, R27, R26 ;  /* 0x0000001b1d1d7210 */ /* 0x000fe20007ffe01a */
[----:B------:R-:W5:Y:S01]  /*25a0*/  MUFU.TANH R82, R82 ;  /* 0x0000005200527308 */ /* 0x000f620000002400 */
[----:B------:R-:W-:-:S02]  /*25b0*/  LOP3.LUT R27, R177, 0x6, R84, 0xf8, !PT ;  /* 0x00000006b11b7812 */ /* 0x000fc400078ef854 */
[C---:B------:R-:W-:Y:S01]  /*25c0*/  VIMNMX R68, PT, PT, R29.reuse, R26, PT ;  /* 0x0000001a1d447248 */ /* 0x040fe20003fe0100 */
[----:B------:R-:W-:Y:S01]  /*25d0*/  HMMA.16816.F32 R48, R8, R34, R48 ;  /* 0x000000220830723c */ /* 0x000fe20000001830 */
[----:B----4-:R-:W-:Y:S01]  /*25e0*/  VIADDMNMX R54, R29, 0x8, R26, PT ;  /* 0x000000081d367846 */ /* 0x010fe2000380011a */
[----:B------:R-:W4:Y:S01]  /*25f0*/  LDSM.16.M88.4 R32, [R163+0x5800] ;  /* 0x00580000a320783b */ /* 0x000f220000000200 */
[----:B------:R-:W-:Y:S01]  /*2600*/  LOP3.LUT R29, R27, 0x1, RZ, 0xfc, !PT ;  /* 0x000000011b1d7812 */ /* 0x000fe200078efcff */
[----:B------:R3:W-:Y:S03]  /*2610*/  MUFU.TANH R114, R69 ;  /* 0x0000004500727308 */ /* 0x0007e60000002400 */
[C---:B------:R-:W-:Y:S01]  /*2620*/  ISETP.GE.AND P1, PT, R29.reuse, R68, PT ;  /* 0x000000441d00720c */ /* 0x040fe20003f26270 */
[----:B------:R-:W-:Y:S01]  /*2630*/  HMMA.16816.F32 R60, R16, R30, R60 ;  /* 0x0000001e103c723c */ /* 0x000fe2000000183c */
[----:B------:R-:W-:-:S02]  /*2640*/  ISETP.GE.AND P0, PT, R29, R54, PT ;  /* 0x000000361d00720c */ /* 0x000fc40003f06270 */
[----:B------:R-:W-:Y:S01]  /*2650*/  LOP3.LUT R29, R27, 0x9, RZ, 0xfc, !PT ;  /* 0x000000091b1d7812 */ /* 0x000fe200078efcff */
[----:B------:R5:W-:Y:S01]  /*2660*/  MUFU.TANH R121, R71 ;  /* 0x0000004700797308 */ /* 0x000be20000002400 */
[----:B------:R-:W-:Y:S02]  /*2670*/  FSEL R70, R77, -INF , !P1 ;  /* 0xff8000004d467808 */ /* 0x000fe40004800000 */
[C---:B------:R-:W-:Y:S02]  /*2680*/  ISETP.GE.AND P6, PT, R29.reuse, R68, PT ;  /* 0x000000441d00720c */ /* 0x040fe40003fc6270 */
[----:B------:R-:W-:Y:S01]  /*2690*/  ISETP.GE.AND P4, PT, R29, R54, PT ;  /* 0x000000361d00720c */ /* 0x000fe20003f86270 */
[----:B-1----:R-:W-:Y:S01]  /*26a0*/  HMMA.16816.F32 R36, R12, R44, R36 ;  /* 0x0000002c0c24723c */ /* 0x002fe20000001824 */
[----:B------:R-:W1:Y:S01]  /*26b0*/  LDSM.16.M88.4 R28, [R161+0x5000] ;  /* 0x00500000a11c783b */ /* 0x000e620000000200 */
[----:B------:R-:W-:Y:S01]  /*26c0*/  LOP3.LUT R45, R27, 0x8, RZ, 0xfc, !PT ;  /* 0x000000081b2d7812 */ /* 0x000fe200078efcff */
[----:B------:R-:W1:Y:S01]  /*26d0*/  MUFU.TANH R110, R52 ;  /* 0x00000034006e7308 */ /* 0x000e620000002400 */
[----:B---3--:R-:W-:-:S02]  /*26e0*/  FSEL R69, R78, -INF , !P0 ;  /* 0xff8000004e457808 */ /* 0x008fc40004000000 */
[C---:B------:R-:W-:Y:S02]  /*26f0*/  ISETP.GE.AND P5, PT, R45.reuse, R68, PT ;  /* 0x000000442d00720c */ /* 0x040fe40003fa6270 */
[----:B------:R-:W-:Y:S01]  /*2700*/  ISETP.GE.AND P2, PT, R45, R54, PT ;  /* 0x000000362d00720c */ /* 0x000fe20003f46270 */
[----:B--2---:R-:W-:Y:S01]  /*2710*/  HMMA.16816.F32 R64, R16, R40, R64 ;  /* 0x000000281040723c */ /* 0x004fe20000001840 */
[----:B------:R-:W-:Y:S01]  /*2720*/  LOP3.LUT R45, R27, 0x10, RZ, 0xfc, !PT ;  /* 0x000000101b2d7812 */ /* 0x000fe200078efcff */
[----:B------:R-:W2:Y:S01]  /*2730*/  MUFU.TANH R118, R53 ;  /* 0x0000003500767308 */ /* 0x000ea20000002400 */
[----:B------:R-:W-:Y:S02]  /*2740*/  FSEL R40, R79, -INF , !P5 ;  /* 0xff8000004f287808 */ /* 0x000fe40006800000 */
[C---:B------:R-:W-:Y:S02]  /*2750*/  ISETP.GE.AND P3, PT, R45.reuse, R68, PT ;  /* 0x000000442d00720c */ /* 0x040fe40003f66270 */
[----:B------:R-:W-:Y:S01]  /*2760*/  ISETP.GE.AND P1, PT, R45, R54, PT ;  /* 0x000000362d00720c */ /* 0x000fe20003f26270 */
[----:B------:R-:W-:Y:S01]  /*2770*/  HMMA.16816.F32 R60, R12, R46, R60 ;  /* 0x0000002e0c3c723c */ /* 0x000fe2000000183c */
[----:B------:R-:W-:Y:S01]  /*2780*/  LOP3.LUT R45, R27, 0x11, RZ, 0xfc, !PT ;  /* 0x000000111b2d7812 */ /* 0x000fe200078efcff */
[----:B------:R-:W-:Y:S01]  /*2790*/  FMUL.FTZ R124, R37, UR4 ;  /* 0x00000004257c7c20 */ /* 0x000fe20008410000 */
[----:B------:R-:W-:Y:S01]  /*27a0*/  LOP3.LUT R41, R27, 0x18, RZ, 0xfc, !PT ;  /* 0x000000181b297812 */ /* 0x000fe200078efcff */
[----:B------:R-:W-:Y:S01]  /*27b0*/  FMUL.FTZ R36, R36, UR4 ;  /* 0x0000000424247c20 */ /* 0x000fe20008410000 */
[C---:B------:R-:W-:Y:S01]  /*27c0*/  ISETP.GE.AND P0, PT, R45.reuse, R68, PT ;  /* 0x000000442d00720c */ /* 0x040fe20003f06270 */
[----:B------:R-:W-:Y:S01]  /*27d0*/  FMUL.FTZ R38, R38, UR4 ;  /* 0x0000000426267c20 */ /* 0x000fe20008410000 */
[----:B------:R-:W-:Y:S01]  /*27e0*/  ISETP.GE.AND P5, PT, R45, R54, PT ;  /* 0x000000362d00720c */ /* 0x000fe20003fa6270 */
[C---:B----4-:R-:W-:Y:S01]  /*27f0*/  HMMA.16816.F32 R72, R8.reuse, R32, R72 ;  /* 0x000000200848723c */ /* 0x050fe20000001848 */
[----:B------:R-:W-:Y:S01]  /*2800*/  LOP3.LUT R37, R27, 0x19, RZ, 0xfc, !PT ;  /* 0x000000191b257812 */ /* 0x000fe200078efcff */
[----:B------:R-:W3:Y:S01]  /*2810*/  LDSM.16.M88.4 R44, [R162+0x5800] ;  /* 0x00580000a22c783b */ /* 0x000ee20000000200 */
[----:B------:R-:W-:Y:S01]  /*2820*/  FSEL R91, R91, -INF , !P2 ;  /* 0xff8000005b5b7808 */ /* 0x000fe20005000000 */
[----:B------:R-:W-:Y:S01]  /*2830*/  FMUL.FTZ R39, R39, UR4 ;  /* 0x0000000427277c20 */ /* 0x000fe20008410000 */
[----:B-----5:R-:W-:Y:S01]  /*2840*/  FSEL R71, R89, -INF , !P4 ;  /* 0xff80000059477808 */ /* 0x020fe20006000000 */
[----:B------:R-:W-:Y:S01]  /*2850*/  MUFU.TANH R126, R36 ;  /* 0x00000024007e7308 */ /* 0x000fe20000002400 */
[----:B------:R-:W-:Y:S01]  /*2860*/  FSEL R90, R90, -INF , !P3 ;  /* 0xff8000005a5a7808 */ /* 0x000fe20005800000 */
[----:B------:R-:W-:Y:S01]  /*2870*/  HMMA.16816.F32 R20, R8, R34, R20 ;  /* 0x000000220814723c */ /* 0x000fe20000001814 */
[----:B------:R-:W-:-:S02]  /*2880*/  LOP3.LUT R33, R27, 0x20, RZ, 0xfc, !PT ;  /* 0x000000201b217812 */ /* 0x000fc400078efcff */
[-C--:B------:R-:W-:Y:S01]  /*2890*/  ISETP.GE.AND P2, PT, R41, R68.reuse, PT ;  /* 0x000000442900720c */ /* 0x080fe20003f46270 */
[----:B------:R-:W-:Y:S01]  /*28a0*/  FMUL.FTZ R60, R60, UR4 ;  /* 0x000000043c3c7c20 */ /* 0x000fe20008410000 */
[C---:B------:R-:W-:Y:S01]  /*28b0*/  ISETP.GE.AND P4, PT, R37.reuse, R68, PT ;  /* 0x000000442500720c */ /* 0x040fe20003f86270 */
[----:B------:R-:W-:Y:S01]  /*28c0*/  MUFU.TANH R117, R38 ;  /* 0x0000002600757308 */ /* 0x000fe20000002400 */
[-C--:B------:R-:W-:Y:S01]  /*28d0*/  ISETP.GE.AND P3, PT, R37, R54.reuse, PT ;  /* 0x000000362500720c */ /* 0x080fe20003f66270 */
[----:B-1----:R-:W-:Y:S01]  /*28e0*/  HMMA.16816.F32 R64, R12, R28, R64 ;  /* 0x0000001c0c40723c */ /* 0x002fe20000001840 */
[----:B------:R-:W-:Y:S01]  /*28f0*/  LOP3.LUT R37, R27, 0x21, RZ, 0xfc, !PT ;  /* 0x000000211b257812 */ /* 0x000fe200078efcff */
[----:B------:R-:W-:Y:S01]  /*2900*/  FMUL.FTZ R62, R62, UR4 ;  /* 0x000000043e3e7c20 */ /* 0x000fe20008410000 */
[----:B------:R-:W-:Y:S01]  /*2910*/  FSEL R88, R88, -INF , !P6 ;  /* 0xff80000058587808 */ /* 0x000fe20007000000 */
[----:B------:R-:W-:Y:S01]  /*2920*/  FMUL.FTZ R61, R61, UR4 ;  /* 0x000000043d3d7c20 */ /* 0x000fe20008410000 */
[----:B------:R-:W-:Y:S01]  /*2930*/  FSEL R89, R93, -INF , !P1 ;  /* 0xff8000005d597808 */ /* 0x000fe20004800000 */
[----:B------:R1:W-:Y:S01]  /*2940*/  MUFU.TANH R113, R39 ;  /* 0x0000002700717308 */ /* 0x0003e20000002400 */
[----:B------:R-:W-:Y:S01]  /*2950*/  FSEL R78, R92, -INF , !P0 ;  /* 0xff8000005c4e7808 */ /* 0x000fe20004000000 */
[----:B------:R-:W-:Y:S01]  /*2960*/  HMMA.16816.F32 R48, R16, R42, R48 ;  /* 0x0000002a1030723c */ /* 0x000fe20000001830 */
[----:B------:R-:W-:Y:S01]  /*2970*/  ISETP.GE.AND P6, PT, R41, R54, PT ;  /* 0x000000362900720c */ /* 0x000fe20003fc6270 */
[----:B------:R-:W-:Y:S01]  /*2980*/  FMUL.FTZ R63, R63, UR4 ;  /* 0x000000043f3f7c20 */ /* 0x000fe20008410000 */
[----:B------:R-:W-:-:S02]  /*2990*/  ISETP.GE.AND P1, PT, R33, R68, PT ;  /* 0x000000442100720c */ /* 0x000fc40003f26270 */
[----:B------:R-:W-:Y:S01]  /*29a0*/  ISETP.GE.AND P0, PT, R33, R54, PT ;  /* 0x000000362100720c */ /* 0x000fe20003f06270 */
[----:B------:R4:W5:Y:S01]  /*29b0*/  MUFU.TANH R123, R55 ;  /* 0x00000037007b7308 */ /* 0x0009620000002400 */
[----:B------:R-:W-:Y:S02]  /*29c0*/  FSEL R33, R94, -INF , !P5 ;  /* 0xff8000005e217808 */ /* 0x000fe40006800000 */
[----:B------:R-:W-:Y:S02]  /*29d0*/  FSEL R32, R95, -INF , !P2 ;  /* 0xff8000005f207808 */ /* 0x000fe40005000000 */
[----:B------:R-:W-:Y:S01]  /*29e0*/  LOP3.LUT R29, R27, 0x28, RZ, 0xfc, !PT ;  /* 0x000000281b1d7812 */ /* 0x000fe200078efcff */
[----:B------:R-:W-:Y:S01]  /*29f0*/  FMUL.FTZ R64, R64, UR4 ;  /* 0x0000000440407c20 */ /* 0x000fe20008410000 */
[C---:B------:R-:W-:Y:S01]  /*2a00*/  ISETP.GE.AND P5, PT, R37.reuse, R68, PT ;  /* 0x000000442500720c */ /* 0x040fe20003fa6270 */
[----:B------:R-:W5:Y:S01]  /*2a10*/  MUFU.TANH R122, R122 ;  /* 0x0000007a007a7308 */ /* 0x000f620000002400 */
[----:B------:R-:W-:Y:S01]  /*2a20*/  ISETP.GE.AND P2, PT, R37, R54, PT ;  /* 0x000000362500720c */ /* 0x000fe20003f46270 */
[----:B------:R-:W-:Y:S01]  /*2a30*/  FMUL.FTZ R28, R65, UR4 ;  /* 0x00000004411c7c20 */ /* 0x000fe20008410000 */
[----:B------:R-:W-:Y:S01]  /*2a40*/  LOP3.LUT R37, R27, 0x29, RZ, 0xfc, !PT ;  /* 0x000000291b257812 */ /* 0x000fe200078efcff */
[----:B---3--:R-:W-:Y:S01]  /*2a50*/  HMMA.16816.F32 R72, R16, R44, R72 ;  /* 0x0000002c1048723c */ /* 0x008fe20000001848 */
[----:B------:R-:W-:Y:S01]  /*2a60*/  FSEL R83, R97, -INF , !P6 ;  /* 0xff80000061537808 */ /* 0x000fe20007000000 */
[----:B------:R-:W-:Y:S01]  /*2a70*/  FMUL.FTZ R65, R67, UR4 ;  /* 0x0000000443417c20 */ /* 0x000fe20008410000 */
[----:B------:R-:W-:Y:S01]  /*2a80*/  FSEL R96, R96, -INF , !P4 ;  /* 0xff80000060607808 */ /* 0x000fe20006000000 */
[----:B------:R-:W3:Y:S01]  /*2a90*/  MUFU.TANH R119, R119 ;  /* 0x0000007700777308 */ /* 0x000ee20000002400 */
[----:B------:R-:W-:-:S02]  /*2aa0*/  ISETP.GE.AND P6, PT, R29, R68, PT ;  /* 0x000000441d00720c */ /* 0x000fc40003fc6270 */
[----:B------:R-:W-:Y:S01]  /*2ab0*/  ISETP.GE.AND P4, PT, R29, R54, PT ;  /* 0x000000361d00720c */ /* 0x000fe20003f86270 */
[----:B------:R-:W-:Y:S01]  /*2ac0*/  HMMA.16816.F32 R20, R16, R46, R20 ;  /* 0x0000002e1014723c */ /* 0x000fe20000001814 */
[----:B------:R-:W-:Y:S02]  /*2ad0*/  FSEL R29, R98, -INF , !P3 ;  /* 0xff800000621d7808 */ /* 0x000fe40005800000 */
[----:B------:R-:W-:Y:S01]  /*2ae0*/  FSEL R130, R99, -INF , !P1 ;  /* 0xff80000063827808 */ /* 0x000fe20004800000 */
[----:B------:R-:W3:Y:S01]  /*2af0*/  MUFU.TANH R124, R124 ;  /* 0x0000007c007c7308 */ /* 0x000ee20000002400 */
[C---:B------:R-:W-:Y:S02]  /*2b00*/  ISETP.GE.AND P3, PT, R37.reuse, R68, PT ;  /* 0x000000442500720c */ /* 0x040fe40003f66270 */
[----:B------:R-:W-:Y:S01]  /*2b10*/  ISETP.GE.AND P1, PT, R37, R54, PT ;  /* 0x000000362500720c */ /* 0x000fe20003f26270 */
[----:B------:R-:W-:Y:S01]  /*2b20*/  HMMA.16816.F32 R48, R12, R30, R48 ;  /* 0x0000001e0c30723c */ /* 0x000fe20000001830 */
[----:B------:R-:W-:Y:S01]  /*2b30*/  LOP3.LUT R37, R27, 0x30, RZ, 0xfc, !PT ;  /* 0x000000301b257812 */ /* 0x000fe200078efcff */
[----:B------:R-:W-:Y:S01]  /*2b40*/  FMUL.FTZ R30, R66, UR4 ;  /* 0x00000004421e7c20 */ /* 0x000fe20008410000 */
[----:B------:R-:W-:Y:S01]  /*2b50*/  FSEL R125, R125, -INF , !P0 ;  /* 0xff8000007d7d7808 */ /* 0x000fe20004000000 */
[----:B------:R-:W-:Y:S01]  /*2b60*/  MUFU.TANH R120, R60 ;  /* 0x0000003c00787308 */ /* 0x000fe20000002400 */
[----:B------:R-:W-:-:S02]  /*2b70*/  FSEL R26, R100, -INF , !P5 ;  /* 0xff800000641a7808 */ /* 0x000fc40006800000 */
[C---:B------:R-:W-:Y:S02]  /*2b80*/  ISETP.GE.AND P0, PT, R37.reuse, R68, PT ;  /* 0x000000442500720c */ /* 0x040fe40003f06270 */
[----:B------:R-:W-:Y:S02]  /*2b90*/  ISETP.GE.AND P5, PT, R37, R54, PT ;  /* 0x000000362500720c */ /* 0x000fe40003fa6270 */
[----:B-1----:R-:W1:Y:S01]  /*2ba0*/  LDSM.16.M88.4 R36, [R161+0x5800] ;  /* 0x00580000a124783b */ /* 0x002e620000000200 */
[----:B------:R-:W-:Y:S01]  /*2bb0*/  LOP3.LUT R41, R27, 0x38, RZ, 0xfc, !PT ;  /* 0x000000381b297812 */ /* 0x000fe200078efcff */
[----:B------:R2:W3:Y:S01]  /*2bc0*/  MUFU.TANH R111, R62 ;  /* 0x0000003e006f7308 */ /* 0x0004e20000002400 */
[----:B------:R-:W-:Y:S01]  /*2bd0*/  FSEL R57, R106, -INF , !P4 ;  /* 0xff8000006a397808 */ /* 0x000fe20006000000 */
[----:B------:R-:W-:-:S04]  /*2be0*/  DEPBAR.LE SB0, 0x0 ;  /* 0x000080000000791a */ /* 0x000fc80000000000 */
[----:B------:R-:W-:Y:S01]  /*2bf0*/  FSEL R52, R103, -INF , !P3 ;  /* 0xff80000067347808 */ /* 0x000fe20005800000 */
[----:B------:R-:W-:Y:S01]  /*2c00*/  FMUL.FTZ R48, R48, UR4 ;  /* 0x0000000430307c20 */ /* 0x000fe20008410000 */
[C---:B------:R-:W-:Y:S01]  /*2c10*/  ISETP.GE.AND P4, PT, R41.reuse, R68, PT ;  /* 0x000000442900720c */ /* 0x040fe20003f86270 */
[----:B------:R5:W-:Y:S01]  /*2c20*/  MUFU.TANH R112, R64 ;  /* 0x0000004000707308 */ /* 0x000be20000002400 */
[----:B------:R-:W-:Y:S01]  /*2c30*/  ISETP.GE.AND P3, PT, R41, R54, PT ;  /* 0x000000362900720c */ /* 0x000fe20003f66270 */
[----:B------:R-:W-:Y:S01]  /*2c40*/  FMUL.FTZ R49, R49, UR4 ;  /* 0x0000000431317c20 */ /* 0x000fe20008410000 */
[C---:B------:R-:W-:Y:S01]  /*2c50*/  LOP3.LUT R43, R27.reuse, 0x31, RZ, 0xfc, !PT ;  /* 0x000000311b2b7812 */ /* 0x040fe200078efcff */
[----:B------:R-:W-:Y:S01]  /*2c60*/  FMUL.FTZ R50, R50, UR4 ;  /* 0x0000000432327c20 */ /* 0x000fe20008410000 */
[----:B------:R-:W-:Y:S01]  /*2c70*/  LOP3.LUT R41, R27, 0x39, RZ, 0xfc, !PT ;  /* 0x000000391b297812 */ /* 0x000fe200078efcff */
[----:B------:R-:W-:Y:S01]  /*2c80*/  FMUL.FTZ R51, R51, UR4 ;  /* 0x0000000433337c20 */ /* 0x000fe20008410000 */
[----:B------:R-:W-:Y:S01]  /*2c90*/  FSEL R59, R101, -INF , !P2 ;  /* 0xff800000653b7808 */ /* 0x000fe20005000000 */
[----:B------:R-:W3:Y:S01]  /*2ca0*/  MUFU.TANH R116, R61 ;  /* 0x0000003d00747308 */ /* 0x000ee20000002400 */
[----:B------:R-:W-:-:S02]  /*2cb0*/  FSEL R128, R102, -INF , !P6 ;  /* 0xff80000066807808 */ /* 0x000fc40007000000 */
[----:B----4-:R-:W-:Y:S02]  /*2cc0*/  FSEL R55, R104, -INF , !P1 ;  /* 0xff80000068377808 */ /* 0x010fe40004800000 */
[C---:B------:R-:W-:Y:S02]  /*2cd0*/  ISETP.GE.AND P2, PT, R43.reuse, R68, PT ;  /* 0x000000442b00720c */ /* 0x040fe40003f46270 */
[----:B------:R-:W-:Y:S01]  /*2ce0*/  ISETP.GE.AND P6, PT, R43, R54, PT ;  /* 0x000000362b00720c */ /* 0x000fe20003fc6270 */
[----:B------:R-:W4:Y:S01]  /*2cf0*/  MUFU.TANH R106, R48 ;  /* 0x00000030006a7308 */ /* 0x000f220000002400 */
[----:B------:R-:W-:Y:S02]  /*2d00*/  ISETP.GE.AND P1, PT, R41, R68, PT ;  /* 0x000000442900720c */ /* 0x000fe40003f26270 */
[C---:B------:R-:W-:Y:S02]  /*2d10*/  LOP3.LUT R31, R27.reuse, 0x40, RZ, 0xfc, !PT ;  /* 0x000000401b1f7812 */ /* 0x040fe400078efcff */
[----:B------:R-:W-:-:S02]  /*2d20*/  LOP3.LUT R11, R27, 0x41, RZ, 0xfc, !PT ;  /* 0x000000411b0b7812 */ /* 0x000fc400078efcff */
[----:B------:R-:W-:Y:S01]  /*2d30*/  LOP3.LUT R9, R27, 0x48, RZ, 0xfc, !PT ;  /* 0x000000481b097812 */ /* 0x000fe200078efcff */
[----:B------:R-:W4:Y:S01]  /*2d40*/  MUFU.TANH R109, R63 ;  /* 0x0000003f006d7308 */ /* 0x000f220000002400 */
[----:B--2---:R-:W-:Y:S02]  /*2d50*/  FSEL R62, R56, -INF , !P0 ;  /* 0xff800000383e7808 */ /* 0x004fe40004000000 */
[----:B------:R-:W-:Y:S01]  /*2d60*/  FSEL R101, R58, -INF , !P5 ;  /* 0xff8000003a657808 */ /* 0x000fe20006800000 */
[----:B-1----:R-:W-:Y:S01]  /*2d70*/  HMMA.16816.F32 R72, R12, R36, R72 ;  /* 0x000000240c48723c */ /* 0x002fe20000001848 */
[----:B-----5:R-:W-:Y:S02]  /*2d80*/  FSEL R64, R105, -INF , !P2 ;  /* 0xff80000069407808 */ /* 0x020fe40005000000 */
[----:B------:R-:W-:Y:S01]  /*2d90*/  FSEL R107, R107, -INF , !P6 ;  /* 0xff8000006b6b7808 */ /* 0x000fe20007000000 */
[----:B------:R-:W-:Y:S01]  /*2da0*/  MUFU.TANH R28, R28 ;  /* 0x0000001c001c7308 */ /* 0x000fe20000002400 */
[----:B------:R-:W-:-:S02]  /*2db0*/  FSEL R104, R80, -INF , !P4 ;  /* 0xff80000050687808 */ /* 0x000fc40006000000 */
[----:B------:R-:W-:Y:S01]  /*2dc0*/  FSEL R103, R82, -INF , !P3 ;  /* 0xff80000052677808 */ /* 0x000fe20005800000 */
[----:B------:R-:W-:Y:S01]  /*2dd0*/  HMMA.16816.F32 R12, R12, R38, R20 ;  /* 0x000000260c0c723c */ /* 0x000fe20000001814 */
[----:B------:R-:W-:Y:S02]  /*2de0*/  FSEL R60, R81, -INF , !P1 ;  /* 0xff800000513c7808 */ /* 0x000fe40004800000 */
[----:B------:R-:W-:Y:S01]  /*2df0*/  ISETP.GE.AND P0, PT, R41, R54, PT ;  /* 0x000000362900720c */ /* 0x000fe20003f06270 */
[----:B------:R-:W-:Y:S01]  /*2e00*/  MUFU.TANH R30, R30 ;  /* 0x0000001e001e7308 */ /* 0x000fe20000002400 */
[C---:B------:R-:W-:Y:S02]  /*2e10*/  ISETP.GE.AND P5, PT, R31.reuse, R68, PT ;  /* 0x000000441f00720c */ /* 0x040fe40003fa6270 */
[----:B------:R-:W-:Y:S02]  /*2e20*/  ISETP.GE.AND P2, PT, R31, R54, PT ;  /* 0x000000361f00720c */ /* 0x000fe40003f46270 */
[----:B------:R-:W-:-:S02]  /*2e30*/  ISETP.GE.AND P6, PT, R11, R68, PT ;  /* 0x000000440b00720c */ /* 0x000fc40003fc6270 */
[----:B------:R-:W-:Y:S01]  /*2e40*/  ISETP.GE.AND P4, PT, R11, R54, PT ;  /* 0x000000360b00720c */ /* 0x000fe20003f86270 */
[----:B------:R-:W-:Y:S01]  /*2e50*/  FMUL.FTZ R37, R75, UR4 ;  /* 0x000000044b257c20 */ /* 0x000fe20008410000 */
[C---:B------:R-:W-:Y:S01]  /*2e60*/  ISETP.GE.AND P3, PT, R9.reuse, R68, PT ;  /* 0x000000440900720c */ /* 0x040fe20003f66270 */
[----:B------:R-:W-:Y:S01]  /*2e70*/  FMUL.FTZ R58, R72, UR4 ;  /* 0x00000004483a7c20 */ /* 0x000fe20008410000 */
[----:B------:R-:W-:Y:S01]  /*2e80*/  ISETP.GE.AND P1, PT, R9, R54, PT ;  /* 0x000000360900720c */ /* 0x000fe20003f26270 */
[----:B------:R-:W-:Y:S01]  /*2e90*/  FMUL.FTZ R56, R73, UR4 ;  /* 0x0000000449387c20 */ /* 0x000fe20008410000 */
[C---:B------:R-:W-:Y:S01]  /*2ea0*/  LOP3.LUT R11, R27.reuse, 0x49, RZ, 0xfc, !PT ;  /* 0x000000491b0b7812 */ /* 0x040fe200078efcff */
[----:B------:R-:W1:Y:S01]  /*2eb0*/  MUFU.TANH R37, R37 ;  /* 0x0000002500257308 */ /* 0x000e620000002400 */
[----:B------:R-:W-:Y:S01]  /*2ec0*/  LOP3.LUT R9, R27, 0x50, RZ, 0xfc, !PT ;  /* 0x000000501b097812 */ /* 0x000fe200078efcff */
[----:B------:R-:W-:Y:S01]  /*2ed0*/  FMUL.FTZ R41, R74, UR4 ;  /* 0x000000044a297c20 */ /* 0x000fe20008410000 */
[----:B------:R-:W-:Y:S01]  /*2ee0*/  FSEL R105, R108, -INF , !P0 ;  /* 0xff8000006c697808 */ /* 0x000fe20004000000 */
[----:B------:R-:W-:Y:S01]  /*2ef0*/  FMUL.FTZ R8, R12, UR4 ;  /* 0x000000040c087c20 */ /* 0x000fe20008410000 */
[----:B------:R-:W-:Y:S01]  /*2f00*/  FSEL R110, R110, -INF , !P5 ;  /* 0xff8000006e6e7808 */ /* 0x000fe20006800000 */
[----:B------:R-:W-:Y:S01]  /*2f10*/  FMUL.FTZ R10, R15, UR4 ;  /* 0x000000040f0a7c20 */ /* 0x000fe20008410000 */
[----:B------:R-:W-:Y:S01]  /*2f20*/  FSEL R115, R115, -INF , !P2 ;  /* 0xff80000073737808 */ /* 0x000fe20005000000 */
[----:B------:R-:W2:Y:S01]  /*2f30*/  MUFU.TANH R65, R65 ;  /* 0x0000004100417308 */ /* 0x000ea20000002400 */
[----:B------:R-:W-:Y:S01]  /*2f40*/  FSEL R118, R118, -INF , !P6 ;  /* 0xff80000076767808 */ /* 0x000fe20007000000 */
[----:B------:R-:W-:Y:S01]  /*2f50*/  FMUL.FTZ R13, R13, UR4 ;  /* 0x000000040d0d7c20 */ /* 0x000fe20008410000 */
[C---:B------:R-:W-:Y:S01]  /*2f60*/  ISETP.GE.AND P0, PT, R11.reuse, R68, PT ;  /* 0x000000440b00720c */ /* 0x040fe20003f06270 */
[----:B------:R-:W-:Y:S01]  /*2f70*/  FMUL.FTZ R14, R14, UR4 ;  /* 0x000000040e0e7c20 */ /* 0x000fe20008410000 */
[----:B------:R-:W-:-:S02]  /*2f80*/  ISETP.GE.AND P5, PT, R11, R54, PT ;  /* 0x000000360b00720c */ /* 0x000fc40003fa6270 */
[C---:B------:R-:W-:Y:S01]  /*2f90*/  ISETP.GE.AND P2, PT, R9.reuse, R68, PT ;  /* 0x000000440900720c */ /* 0x040fe20003f46270 */
[----:B------:R-:W-:Y:S01]  /*2fa0*/  MUFU.TANH R66, R49 ;  /* 0x0000003100427308 */ /* 0x000fe20000002400 */
[----:B------:R-:W-:Y:S02]  /*2fb0*/  ISETP.GE.AND P6, PT, R9, R54, PT ;  /* 0x000000360900720c */ /* 0x000fe40003fc6270 */
[C---:B------:R-:W-:Y:S02]  /*2fc0*/  LOP3.LUT R9, R27.reuse, 0x51, RZ, 0xfc, !PT ;  /* 0x000000511b097812 */ /* 0x040fe400078efcff */
[----:B------:R-:W-:Y:S02]  /*2fd0*/  LOP3.LUT R11, R27, 0x58, RZ, 0xfc, !PT ;  /* 0x000000581b0b7812 */ /* 0x000fe400078efcff */
[----:B------:R-:W-:Y:S01]  /*2fe0*/  FSEL R123, R123, -INF , !P4 ;  /* 0xff8000007b7b7808 */ /* 0x000fe20006000000 */
[----:B------:R-:W5:Y:S01]  /*2ff0*/  MUFU.TANH R63, R50 ;  /* 0x00000032003f7308 */ /* 0x000f620000002400 */
[----:B------:R-:W-:-:S02]  /*3000*/  FSEL R122, R122, -INF , !P3 ;  /* 0xff8000007a7a7808 */ /* 0x000fc40005800000 */
[----:B---3--:R-:W-:Y:S02]  /*3010*/  FSEL R119, R119, -INF , !P1 ;  /* 0xff80000077777808 */ /* 0x008fe40004800000 */
[----:B------:R-:W-:Y:S02]  /*3020*/  FSEL R114, R114, -INF , !P0 ;  /* 0xff80000072727808 */ /* 0x000fe40004000000 */
[C---:B------:R-:W-:Y:S01]  /*3030*/  ISETP.GE.AND P4, PT, R9.reuse, R68, PT ;  /* 0x000000440900720c */ /* 0x040fe20003f86270 */
[----:B------:R-:W3:Y:S01]  /*3040*/  MUFU.TANH R61, R51 ;  /* 0x00000033003d7308 */ /* 0x000ee20000002400 */
[----:B------:R-:W-:Y:S02]  /*3050*/  ISETP.GE.AND P3, PT, R9, R54, PT ;  /* 0x000000360900720c */ /* 0x000fe40003f66270 */
[C---:B------:R-:W-:Y:S02]  /*3060*/  ISETP.GE.AND P1, PT, R11.reuse, R68, PT ;  /* 0x000000440b00720c */ /* 0x040fe40003f26270 */
[----:B------:R-:W-:-:S02]  /*3070*/  ISETP.GE.AND P0, PT, R11, R54, PT ;  /* 0x000000360b00720c */ /* 0x000fc40003f06270 */
[C---:B------:R-:W-:Y:S01]  /*3080*/  LOP3.LUT R9, R27.reuse, 0x59, RZ, 0xfc, !PT ;  /* 0x000000591b097812 */ /* 0x040fe200078efcff */
[----:B------:R-:W3:Y:S01]  /*3090*/  MUFU.TANH R58, R58 ;  /* 0x0000003a003a7308 */ /* 0x000ee20000002400 */
[----:B------:R-:W-:Y:S02]  /*30a0*/  LOP3.LUT R11, R27, 0x60, RZ, 0xfc, !PT ;  /* 0x000000601b0b7812 */ /* 0x000fe400078efcff */
[----:B------:R-:W-:Y:S02]  /*30b0*/  FSEL R121, R121, -INF , !P5 ;  /* 0xff80000079797808 */ /* 0x000fe40006800000 */
[----:B------:R-:W-:Y:S02]  /*30c0*/  FSEL R117, R117, -INF , !P6 ;  /* 0xff80000075757808 */ /* 0x000fe40007000000 */
[----:B------:R-:W-:Y:S01]  /*30d0*/  FSEL R124, R124, -INF , !P4 ;  /* 0xff8000007c7c7808 */ /* 0x000fe20006000000 */
[----:B------:R-:W-:Y:S01]  /*30e0*/  MUFU.TANH R56, R56 ;  /* 0x0000003800387308 */ /* 0x000fe20000002400 */
[----:B------:R-:W-:-:S02]  /*30f0*/  ISETP.GE.AND P5, PT, R9, R68, PT ;  /* 0x000000440900720c */ /* 0x000fc40003fa6270 */
[----:B------:R-:W-:Y:S02]  /*3100*/  FSEL R126, R126, -INF , !P2 ;  /* 0xff8000007e7e7808 */ /* 0x000fe40005000000 */
[C---:B------:R-:W-:Y:S02]  /*3110*/  ISETP.GE.AND P6, PT, R11.reuse, R68, PT ;  /* 0x000000440b00720c */ /* 0x040fe40003fc6270 */
[-C--:B------:R-:W-:Y:S01]  /*3120*/  ISETP.GE.AND P4, PT, R11, R54.reuse, PT ;  /* 0x000000360b00720c */ /* 0x080fe20003f86270 */
[----:B------:R-:W3:Y:S01]  /*3130*/  MUFU.TANH R41, R41 ;  /* 0x0000002900297308 */ /* 0x000ee20000002400 */
[----:B------:R-:W-:Y:S02]  /*3140*/  ISETP.GE.AND P2, PT, R9, R54, PT ;  /* 0x000000360900720c */ /* 0x000fe40003f46270 */
[C---:B------:R-:W-:Y:S02]  /*3150*/  LOP3.LUT R11, R27.reuse, 0x68, RZ, 0xfc, !PT ;  /* 0x000000681b0b7812 */ /* 0x040fe400078efcff */
[----:B------:R-:W-:-:S02]  /*3160*/  LOP3.LUT R9, R27, 0x61, RZ, 0xfc, !PT ;  /* 0x000000611b097812 */ /* 0x000fc400078efcff */
[----:B------:R-:W-:Y:S01]  /*3170*/  FSEL R111, R111, -INF , !P0 ;  /* 0xff8000006f6f7808 */ /* 0x000fe20004000000 */
[----:B------:R-:W3:Y:S01]  /*3180*/  MUFU.TANH R8, R8 ;  /* 0x0000000800087308 */ /* 0x000ee20000002400 */
[----:B------:R-:W-:Y:S02]  /*3190*/  FSEL R116, R116, -INF , !P5 ;  /* 0xff80000074747808 */ /* 0x000fe40006800000 */
[----:B------:R-:W-:Y:S02]  /*31a0*/  FSEL R113, R113, -INF , !P3 ;  /* 0xff80000071717808 */ /* 0x000fe40005800000 */
[----:B------:R-:W-:Y:S02]  /*31b0*/  FSEL R120, R120, -INF , !P1 ;  /* 0xff80000078787808 */ /* 0x000fe40004800000 */
[C---:B------:R-:W-:Y:S01]  /*31c0*/  ISETP.GE.AND P0, PT, R11.reuse, R68, PT ;  /* 0x000000440b00720c */ /* 0x040fe20003f06270 */
[----:B------:R-:W-:Y:S01]  /*31d0*/  MUFU.TANH R44, R13 ;  /* 0x0000000d002c7308 */ /* 0x000fe20000002400 */
[----:B------:R-:W-:-:S02]  /*31e0*/  ISETP.GE.AND P5, PT, R11, R54, PT ;  /* 0x000000360b00720c */ /* 0x000fc40003fa6270 */
[C---:B------:R-:W-:Y:S02]  /*31f0*/  ISETP.GE.AND P3, PT, R9.reuse, R68, PT ;  /* 0x000000440900720c */ /* 0x040fe40003f66270 */
[----:B------:R-:W-:Y:S02]  /*3200*/  ISETP.GE.AND P1, PT, R9, R54, PT ;  /* 0x000000360900720c */ /* 0x000fe40003f26270 */
[C---:B------:R-:W-:Y:S01]  /*3210*/  LOP3.LUT R11, R27.reuse, 0x71, RZ, 0xfc, !PT ;  /* 0x000000711b0b7812 */ /* 0x040fe200078efcff */
[----:B------:R-:W3:Y:S01]  /*3220*/  MUFU.TANH R31, R14 ;  /* 0x0000000e001f7308 */ /* 0x000ee20000002400 */
[----:B------:R-:W-:Y:S02]  /*3230*/  LOP3.LUT R9, R27, 0x69, RZ, 0xfc, !PT ;  /* 0x000000691b097812 */ /* 0x000fe400078efcff */
[----:B----4-:R-:W-:Y:S02]  /*3240*/  FSEL R106, R106, -INF , !P0 ;  /* 0xff8000006a6a7808 */ /* 0x010fe40004000000 */
[----:B------:R-:W-:-:S02]  /*3250*/  FSEL R109, R109, -INF , !P2 ;  /* 0xff8000006d6d7808 */ /* 0x000fc40005000000 */
[----:B------:R-:W-:Y:S01]  /*3260*/  FSEL R112, R112, -INF , !P6 ;  /* 0xff80000070707808 */ /* 0x000fe20007000000 */
[----:B------:R-:W4:Y:S01]  /*3270*/  MUFU.TANH R10, R10 ;  /* 0x0000000a000a7308 */ /* 0x000f220000002400 */
[----:B------:R-:W-:Y:S01]  /*3280*/  BAR.SYNC.DEFER_BLOCKING 0x0 ;  /* 0x0000000000007b1d */ /* 0x000fe20000010000 */
[----:B------:R-:W-:Y:S02]  /*3290*/  ISETP.GE.AND P0, PT, R11, R54, PT ;  /* 0x000000360b00720c */ /* 0x000fe40003f06270 */
[C---:B------:R-:W-:Y:S02]  /*32a0*/  ISETP.GE.AND P2, PT, R9.reuse, R68, PT ;  /* 0x000000440900720c */ /* 0x040fe40003f46270 */
[----:B------:R-:W-:Y:S02]  /*32b0*/  ISETP.GE.AND P6, PT, R9, R54, PT ;  /* 0x000000360900720c */ /* 0x000fe40003fc6270 */
[----:B------:R-:W-:Y:S02]  /*32c0*/  LOP3.LUT R9, R27, 0x70, RZ, 0xfc, !PT ;  /* 0x000000701b097812 */ /* 0x000fe400078efcff */
[----:B-1----:R-:W-:-:S02]  /*32d0*/  FSEL R37, R37, -INF , !P0 ;  /* 0xff80000025257808 */ /* 0x002fc40004000000 */
[----:B------:R-:W-:Y:S02]  /*32e0*/  FSEL R67, R30, -INF , !P4 ;  /* 0xff8000001e437808 */ /* 0x000fe40006000000 */
[----:B------:R-:W-:Y:S02]  /*32f0*/  FSEL R108, R28, -INF , !P3 ;  /* 0xff8000001c6c7808 */ /* 0x000fe40005800000 */
[----:B------:R-:W-:Y:S02]  /*3300*/  ISETP.NE.AND P0, PT, R24, 0x1, PT ;  /* 0x000000011800780c */ /* 0x000fe40003f05270 */
[C---:B------:R-:W-:Y:S02]  /*3310*/  ISETP.GE.AND P4, PT, R9.reuse, R68, PT ;  /* 0x000000440900720c */ /* 0x040fe40003f86270 */
[----:B------:R-:W-:Y:S02]  /*3320*/  ISETP.GE.AND P3, PT, R9, R54, PT ;  /* 0x000000360900720c */ /* 0x000fe40003f66270 */
[----:B------:R-:W-:-:S02]  /*3330*/  LOP3.LUT R9, R27, 0x78, RZ, 0xfc, !PT ;  /* 0x000000781b097812 */ /* 0x000fc400078efcff */
[----:B--2---:R-:W-:Y:S02]  /*3340*/  FSEL R65, R65, -INF , !P1 ;  /* 0xff80000041417808 */ /* 0x004fe40004800000 */
[----:B-----5:R-:W-:Y:S02]  /*3350*/  FSEL R63, R63, -INF , !P5 ;  /* 0xff8000003f3f7808 */ /* 0x020fe40006800000 */
[----:B------:R-:W-:Y:S02]  /*3360*/  FSEL R66, R66, -INF , !P2 ;  /* 0xff80000042427808 */ /* 0x000fe40005000000 */
[-C--:B------:R-:W-:Y:S02]  /*3370*/  ISETP.GE.AND P1, PT, R11, R68.reuse, PT ;  /* 0x000000440b00720c */ /* 0x080fe40003f26270 */
[C---:B------:R-:W-:Y:S02]  /*3380*/  ISETP.GE.AND P5, PT, R9.reuse, R68, PT ;  /* 0x000000440900720c */ /* 0x040fe40003fa6270 */
[----:B------:R-:W-:-:S02]  /*3390*/  ISETP.GE.AND P2, PT, R9, R54, PT ;  /* 0x000000360900720c */ /* 0x000fc40003f46270 */
[----:B------:R-:W-:Y:S02]  /*33a0*/  LOP3.LUT R9, R27, 0x79, RZ, 0xfc, !PT ;  /* 0x000000791b097812 */ /* 0x000fe400078efcff */
[----:B---3--:R-:W-:Y:S02]  /*33b0*/  FSEL R61, R61, -INF , !P6 ;  /* 0xff8000003d3d7808 */ /* 0x008fe40007000000 */
[----:B------:R-:W-:Y:S02]  /*33c0*/  FSEL R58, R58, -INF , !P4 ;  /* 0xff8000003a3a7808 */ /* 0x000fe40006000000 */
[----:B------:R-:W-:Y:S02]  /*33d0*/  FSEL R41, R41, -INF , !P3 ;  /* 0xff80000029297808 */ /* 0x000fe40005800000 */
[----:B------:R-:W-:Y:S02]  /*33e0*/  FSEL R56, R56, -INF , !P1 ;  /* 0xff80000038387808 */ /* 0x000fe40004800000 */
[----:B------:R-:W-:-:S02]  /*33f0*/  ISETP.GE.AND P6, PT, R27, R68, PT ;  /* 0x000000441b00720c */ /* 0x000fc40003fc6270 */
[----:B------:R-:W-:Y:S02]  /*3400*/  ISETP.GE.AND P4, PT, R9, R68, PT ;  /* 0x000000440900720c */ /* 0x000fe40003f86270 */
[-C--:B------:R-:W-:Y:S02]  /*3410*/  ISETP.GE.AND P3, PT, R27, R54.reuse, PT ;  /* 0x000000361b00720c */ /* 0x080fe40003f66270 */
[----:B------:R-:W-:Y:S02]  /*3420*/  ISETP.GE.AND P1, PT, R9, R54, PT ;  /* 0x000000360900720c */ /* 0x000fe40003f26270 */
[----:B------:R-:W-:Y:S02]  /*3430*/  FSEL R54, R8, -INF , !P5 ;  /* 0xff80000008367808 */ /* 0x000fe40006800000 */
[----:B------:R-:W-:Y:S02]  /*3440*/  FSEL R31, R31, -INF , !P2 ;  /* 0xff8000001f1f7808 */ /* 0x000fe40005000000 */
[----:B------:R-:W-:-:S02]  /*3450*/  FSEL R0, R0, -INF , !P6 ;  /* 0xff80000000007808 */ /* 0x000fc40007000000 */
[----:B------:R-:W-:Y:S02]  /*3460*/  FSEL R44, R44, -INF , !P4 ;  /* 0xff8000002c2c7808 */ /* 0x000fe40006000000 */
[----:B------:R-:W-:Y:S02]  /*3470*/  FSEL R9, R76, -INF , !P3 ;  /* 0xff8000004c097808 */ /* 0x000fe40005800000 */
[----:B----4-:R-:W-:Y:S01]  /*3480*/  FSEL R27, R10, -INF , !P1 ;  /* 0xff8000000a1b7808 */ /* 0x010fe20004800000 */
        /* <DEDUP_REMOVED lines=14> */
.L_x_5544:
        /* <DEDUP_REMOVED lines=30> */
[----:B------:R-:W-:-:S02]  /*3750*/  LOP3.LUT R8, R177, R10, RZ, 0x3c, !PT ;  /* 0x0000000ab1087212 */ /* 0x000fc400078e3cff */
[----:B------:R-:W-:Y:S02]  /*3760*/  LOP3.LUT R11, RZ, R10, RZ, 0x33, !PT ;  /* 0x0000000aff0b7212 */ /* 0x000fe400078e33ff */
[----:B------:R-:W-:-:S03]  /*3770*/  ISETP.GE.AND P3, PT, R8, RZ, PT ;  /* 0x000000ff0800720c */ /* 0x000fc60003f66270 */
[----:B------:R-:W-:-:S04]  /*3780*/  @P5 VIADD R17, R17, 0x1 ;  /* 0x0000000111115836 */ /* 0x000fc80000000000 */
[----:B------:R-:W-:Y:S01]  /*3790*/  @P6 IADD3 R18, PT, PT, R18, 0x1, RZ ;  /* 0x0000000112126810 */ /* 0x000fe20007ffe0ff */
[----:B------:R-:W-:-:S05]  /*37a0*/  @!P1 IMAD.MOV R17, RZ, RZ, -R17 ;  /* 0x000000ffff119224 */ /* 0x000fca00078e0a11 */
        /* <DEDUP_REMOVED lines=22> */
.L_x_5545:
[C---:B------:R-:W-:Y:S01]  /*3910*/  LEA R10, P1, R15.reuse, R170, 0x1 ;  /* 0x000000aa0f0a7211 */ /* 0x040fe200078208ff */
[----:B------:R-:W-:Y:S01]  /*3920*/  @!PT LDS RZ, [RZ] ;  /* 0x00000000fffff984 */ /* 0x000fe20000000800 */
[----:B------:R-:W-:Y:S01]  /*3930*/  @!PT LDS RZ, [RZ] ;  /* 0x00000000fffff984 */ /* 0x000fe20000000800 */
[----:B------:R-:W-:Y:S01]  /*3940*/  @!PT LDS RZ, [RZ] ;  /* 0x00000000fffff984 */ /* 0x000fe20000000800 */
[----:B------:R1:W-:Y:S03]  /*3950*/  LDGSTS.E.BYPASS.LTC128B.128 [R175+0x2000], desc[UR24][R170.64] ;  /* 0x02000000aaaf7fae */ /* 0x0003e6000b981a18 */
[----:B------:R-:W-:Y:S02]  /*3960*/  IADD3 R6, P2, PT, R10, R25, RZ ;  /* 0x000000190a067210 */ /* 0x000fe40007f5e0ff */
[----:B------:R-:W-:Y:S02]  /*3970*/  LEA.HI.X R11, R15, R171, R16, 0x1, P1 ;  /* 0x000000ab0f0b7211 */ /* 0x000fe400008f0c10 */
[----:B------:R-:W-:-:S03]  /*3980*/  IADD3 R16, P1, PT, R6, R25, RZ ;  /* 0x0000001906107210 */ /* 0x000fc60007f3e0ff */
[--C-:B------:R-:W-:Y:S01]  /*3990*/  IMAD.X R7, R11, 0x1, R2.reuse, P2 ;  /* 0x000000010b077824 */ /* 0x100fe200010e0602 */
[-C--:B------:R-:W-:Y:S01]  /*39a0*/  IADD3 R14, P2, PT, R16, R25.reuse, RZ ;  /* 0x00000019100e7210 */ /* 0x080fe20007f5e0ff */
[----:B------:R1:W-:Y:S02]  /*39b0*/  LDGSTS.E.BYPASS.LTC128B.128 [R175+0x2800], desc[UR24][R10.64] ;  /* 0x028000000aaf7fae */ /* 0x0003e4000b981a18 */
[--C-:B------:R-:W-:Y:S01]  /*39c0*/  IMAD.X R17, R7, 0x1, R2.reuse, P1 ;  /* 0x0000000107117824 */ /* 0x100fe200008e0602 */
[-C--:B------:R-:W-:Y:S01]  /*39d0*/  IADD3 R12, P1, PT, R14, R25.reuse, RZ ;  /* 0x000000190e0c7210 */ /* 0x080fe20007f3e0ff */
[----:B------:R1:W-:Y:S02]  /*39e0*/  LDGSTS.E.BYPASS.LTC128B.128 [R175+0x3000], desc[UR24][R6.64] ;  /* 0x0300000006af7fae */ /* 0x0003e4000b981a18 */
[--C-:B------:R-:W-:Y:S01]  /*39f0*/  IMAD.X R15, R17, 0x1, R2.reuse, P2 ;  /* 0x00000001110f7824 */ /* 0x100fe200010e0602 */
[-C--:B------:R-:W-:Y:S01]  /*3a00*/  IADD3 R18, P2, PT, R12, R25.reuse, RZ ;  /* 0x000000190c127210 */ /* 0x080fe20007f5e0ff */
        /* <DEDUP_REMOVED lines=8> */
[----:B------:R1:W-:Y:S04]  /*3a90*/  LDGSTS.E.BYPASS.LTC128B.128 [R175+0x5800], desc[UR24][R20.64] ;  /* 0x0580000014af7fae */ /* 0x0003e8000b981a18 */
[----:B------:R-:W0:Y:S02]  /*3aa0*/  LDGDEPBAR ;  /* 0x00000000000079af */ /* 0x000e240000000000 */
.L_x_5543:
        /* <DEDUP_REMOVED lines=37> */
[----:B------:R-:W-:-:S02]  /*3d00*/  IADD3 R160, PT, PT, R3, R164, RZ ;  /* 0x000000a403a07210 */ /* 0x000fc40007ffe0ff */
[----:B------:R-:W-:Y:S01]  /*3d10*/  IADD3 R100, PT, PT, R3, R102, RZ ;  /* 0x0000006603647210 */ /* 0x000fe20007ffe0ff */
[----:B------:R-:W-:Y:S04]  /*3d20*/  LDSM.16.MT88.4 R92, [R164+0x6000] ;  /* 0x00600000a45c783b */ /* 0x000fe80000004200 */
[----:B------:R-:W-:Y:S04]  /*3d30*/  LDSM.16.MT88.4 R84, [R160+0x6000] ;  /* 0x00600000a054783b */ /* 0x000fe80000004200 */
[----:B------:R-:W-:Y:S04]  /*3d40*/  LDSM.16.MT88.4 R16, [R164+0x6800] ;  /* 0x00680000a410783b */ /* 0x000fe80000004200 */
[----:B------:R-:W-:Y:S01]  /*3d50*/  LDSM.16.MT88.4 R20, [R102+0x6800] ;  /* 0x006800006614783b */ /* 0x000fe20000004200 */
[----:B--2---:R-:W-:-:S03]  /*3d60*/  FMNMX.FTZ R11, R6, R11, !PT ;  /* 0x0000000b060b7209 */ /* 0x004fc60007810000 */
[----:B------:R-:W-:Y:S01]  /*3d70*/  LDSM.16.MT88.4 R12, [R160+0x6800] ;  /* 0x00680000a00c783b */ /* 0x000fe20000004200 */
        /* <DEDUP_REMOVED lines=10> */
[----:B------:R-:W-:Y:S01]  /*3e20*/  LDSM.16.MT88.4 R4, [R100+0x6000] ;  /* 0x006000006404783b */ /* 0x000fe20000004200 */
[--C-:B------:R-:W-:Y:S01]  /*3e30*/  FFMA.FTZ R47, R40, UR4, -R51.reuse ;  /* 0x00000004282f7c23 */ /* 0x100fe20008010833 */
[C---:B------:R-:W-:Y:S01]  /*3e40*/  FSETP.NEU.FTZ.AND P1, PT, R0.reuse, -INF , PT ;  /* 0xff8000000000780b */ /* 0x040fe20003f3d000 */
[----:B------:R-:W-:Y:S01]  /*3e50*/  FMUL.FTZ R28, R0, UR4 ;  /* 0x00000004001c7c20 */ /* 0x000fe20008410000 */
[----:B------:R-:W1:Y:S01]  /*3e60*/  LDSM.16.MT88.4 R76, [R102+0x6000] ;  /* 0x00600000664c783b */ /* 0x000e620000004200 */
        /* <DEDUP_REMOVED lines=13> */
[----:B------:R-:W3:Y:S01]  /*3f40*/  LDSM.16.MT88.4 R8, [R100+0x6800] ;  /* 0x006800006408783b */ /* 0x000ee20000004200 */
        /* <DEDUP_REMOVED lines=50> */
[----:B------:R-:W-:Y:S01]  /*4270*/  FADD.FTZ R46, R49, R46 ;  /* 0x0000002e312e7221 */ /* 0x000fe20000010000 */
[----:B------:R-:W-:Y:S01]  /*4280*/  FADD.FTZ R50, R53, R50 ;  /* 0x0000003235327221 */ /* 0x000fe20000010000 */
[--C-:B------:R-:W-:Y:S01]  /*4290*/  FFMA.FTZ R41, R41, UR4, -R28.reuse ;  /* 0x0000000429297c23 */ /* 0x100fe2000801081c */
[----:B------:R-:W-:Y:S01]  /*42a0*/  FFMA.FTZ R37, R37, UR4, -R28 ;  /* 0x0000000425257c23 */ /* 0x000fe2000801081c */
[----:B------:R-:W-:Y:S01]  /*42b0*/  MUFU.EX2 R43, R43 ;  /* 0x0000002b002b7308 */ /* 0x000fe20000000800 */
[----:B------:R-:W-:Y:S01]  /*42c0*/  FADD.FTZ R49, R47, R46 ;  /* 0x0000002e2f317221 */ /* 0x000fe20000010000 */
[----:B------:R-:W-:Y:S01]  /*42d0*/  FFMA.FTZ R31, R31, UR4, -R28 ;  /* 0x000000041f1f7c23 */ /* 0x000fe2000801081c */
[--C-:B------:R-:W-:Y:S01]  /*42e0*/  FFMA.FTZ R54, R54, UR4, -R51.reuse ;  /* 0x0000000436367c23 */ /* 0x100fe20008010833 */
[----:B------:R-:W-:Y:S01]  /*42f0*/  FFMA.FTZ R44, R44, UR4, -R51 ;  /* 0x000000042c2c7c23 */ /* 0x000fe20008010833 */
[----:B------:R-:W-:-:S03]  /*4300*/  FADD.FTZ R40, R40, R49 ;  /* 0x0000003128287221 */ /* 0x000fc60000010000 */
[----:B------:R-:W2:Y:S01]  /*4310*/  MUFU.EX2 R36, R36 ;  /* 0x0000002400247308 */ /* 0x000ea20000000800 */
[----:B----4-:R-:W-:Y:S01]  /*4320*/  F2FP.F16.F32.PACK_AB R71, R42, R45 ;  /* 0x0000002d2a47723e */ /* 0x010fe200000000ff */
[----:B------:R-:W-:-:S04]  /*4330*/  FADD.FTZ R45, R45, R50 ;  /* 0x000000322d2d7221 */ /* 0x000fc80000010000 */
[----:B------:R-:W-:Y:S02]  /*4340*/  FADD.FTZ R42, R42, R45 ;  /* 0x0000002d2a2a7221 */ /* 0x000fe40000010000 */
        /* <DEDUP_REMOVED lines=28> */
[----:B------:R-:W-:Y:S03]  /*4510*/  MUFU.EX2 R25, R25 ;  /* 0x0000001900197308 */ /* 0x000fe60000000800 */
[C---:B---3--:R-:W-:Y:S05]  /*4520*/  HMMA.16816.F32 R72, R4.reuse, R8, R72 ;  /* 0x000000080448723c */ /* 0x048fea0000001848 */
[----:B------:R-:W-:Y:S03]  /*4530*/  MUFU.EX2 R48, R48 ;  /* 0x0000003000307308 */ /* 0x000fe60000000800 */
[C---:B------:R-:W-:Y:S01]  /*4540*/  HMMA.16816.F32 R68, R4.reuse, R10, R68 ;  /* 0x0000000a0444723c */ /* 0x040fe20000001844 */
[----:B------:R-:W2:Y:S04]  /*4550*/  LDSM.16.MT88.4 R8, [R100+0x7000] ;  /* 0x007000006408783b */ /* 0x000ea80000004200 */
        /* <DEDUP_REMOVED lines=43> */
[----:B--2---:R-:W-:Y:S02]  /*4810*/  F2FP.F16.F32.PACK_AB R5, R101, R64 ;  /* 0x000000406505723e */ /* 0x004fe400000000ff */
[----:B------:R-:W-:Y:S01]  /*4820*/  F2FP.F16.F32.PACK_AB R6, R60, R59 ;  /* 0x0000003b3c06723e */ /* 0x000fe200000000ff */
[----:B------:R-:W-:Y:S01]  /*4830*/  MUFU.EX2 R114, R114 ;  /* 0x0000007200727308 */ /* 0x000fe20000000800 */
[----:B----4-:R-:W-:-:S07]  /*4840*/  F2FP.F16.F32.PACK_AB R7, R104, R103 ;  /* 0x000000676807723e */ /* 0x010fce00000000ff */
        /* <DEDUP_REMOVED lines=65> */
[C---:B------:R-:W-:Y:S06]  /*4c60*/  HMMA.16816.F32 R88, R4.reuse, R12, R88 ;  /* 0x0000000c0458723c */ /* 0x040fec0000001858 */
[----:B------:R-:W-:Y:S02]  /*4c70*/  MUFU.EX2 R20, R20 ;  /* 0x0000001400147308 */ /* 0x000fe40000000800 */
[C---:B------:R-:W-:Y:S01]  /*4c80*/  HMMA.16816.F32 R84, R4.reuse, R14, R84 ;  /* 0x0000000e0454723c */ /* 0x040fe20000001854 */
[----:B------:R-:W4:Y:S05]  /*4c90*/  LDSM.16.MT88.4 R12, [R160+0x9000] ;  /* 0x00900000a00c783b */ /* 0x000f2a0000004200 */
[----:B------:R-:W5:Y:S02]  /*4ca0*/  MUFU.EX2 R21, R21 ;  /* 0x0000001500157308 */ /* 0x000f640000000800 */
[----:B------:R-:W-:Y:S01]  /*4cb0*/  HMMA.16816.F32 R76, R4, R22, R76 ;  /* 0x00000016044c723c */ /* 0x000fe2000000184c */
[----:B------:R-:W-:Y:S01]  /*4cc0*/  F2FP.F16.F32.PACK_AB R4, R108, R109 ;  /* 0x0000006d6c04723e */ /* 0x000fe200000000ff */
[--C-:B------:R-:W-:Y:S01]  /*4cd0*/  FFMA.FTZ R22, R58, UR4, -R51.reuse ;  /* 0x000000043a167c23 */ /* 0x100fe20008010833 */
[----:B-1----:R-:W-:Y:S01]  /*4ce0*/  F2FP.F16.F32.PACK_AB R5, R65, R66 ;  /* 0x000000424105723e */ /* 0x002fe200000000ff */
[----:B------:R-:W-:Y:S01]  /*4cf0*/  FFMA.FTZ R23, R56, UR4, -R51 ;  /* 0x0000000438177c23 */ /* 0x000fe20008010833 */
[----:B------:R-:W-:Y:S01]  /*4d00*/  F2FP.F16.F32.PACK_AB R6, R117, R106 ;  /* 0x0000006a7506723e */ /* 0x000fe200000000ff */
[----:B------:R-:W-:Y:S08]  /*4d10*/  MUFU.EX2 R28, R28 ;  /* 0x0000001c001c7308 */ /* 0x000ff00000000800 */
[----:B------:R-:W-:Y:S01]  /*4d20*/  MUFU.EX2 R22, R22 ;  /* 0x0000001600167308 */ /* 0x000fe20000000800 */
[----:B-----5:R-:W-:-:S07]  /*4d30*/  F2FP.F16.F32.PACK_AB R7, R21, R20 ;  /* 0x000000141507723e */ /* 0x020fce00000000ff */
[----:B--2---:R-:W-:Y:S01]  /*4d40*/  HMMA.16816.F32 R80, R4, R8, R80 ;  /* 0x000000080450723c */ /* 0x004fe20000001850 */
[----:B------:R-:W-:Y:S01]  /*4d50*/  FADD.FTZ R9, R35, R36 ;  /* 0x0000002423097221 */ /* 0x000fe20000010000 */
[----:B------:R-:W1:Y:S03]  /*4d60*/  MUFU.EX2 R23, R23 ;  /* 0x0000001700177308 */ /* 0x000e660000000800 */
[----:B------:R-:W-:-:S03]  /*4d70*/  FADD.FTZ R9, R34, R9 ;  /* 0x0000000922097221 */ /* 0x000fc60000010000 */
[----:B---3--:R-:W-:Y:S01]  /*4d80*/  HMMA.16816.F32 R96, R4, R16, R96 ;  /* 0x000000100460723c */ /* 0x008fe20000001860 */
[----:B------:R-:W-:-:S04]  /*4d90*/  FADD.FTZ R30, R30, R9 ;  /* 0x000000091e1e7221 */ /* 0x000fc80000010000 */
[----:B------:R-:W-:Y:S01]  /*4da0*/  FADD.FTZ R29, R29, R30 ;  /* 0x0000001e1d1d7221 */ /* 0x000fe20000010000 */
[----:B------:R-:W-:Y:S02]  /*4db0*/  FADD.FTZ R30, R64, R55 ;  /* 0x00000037401e7221 */ /* 0x000fe40000010000 */
[----:B------:R-:W-:Y:S01]  /*4dc0*/  HMMA.16816.F32 R92, R4, R18, R92 ;  /* 0x00000012045c723c */ /* 0x000fe2000000185c */
[----:B------:R-:W2:Y:S01]  /*4dd0*/  LDSM.16.MT88.4 R16, [R100+0x9000] ;  /* 0x009000006410783b */ /* 0x000ea20000004200 */
[----:B------:R-:W-:Y:S01]  /*4de0*/  FADD.FTZ R26, R26, R29 ;  /* 0x0000001d1a1a7221 */ /* 0x000fe20000010000 */
[----:B------:R-:W-:-:S03]  /*4df0*/  FADD.FTZ R30, R101, R30 ;  /* 0x0000001e651e7221 */ /* 0x000fc60000010000 */
[----:B------:R-:W-:Y:S01]  /*4e00*/  FADD.FTZ R25, R25, R26 ;  /* 0x0000001a19197221 */ /* 0x000fe20000010000 */
[----:B------:R-:W-:Y:S01]  /*4e10*/  FADD.FTZ R103, R103, R30 ;  /* 0x0000001e67677221 */ /* 0x000fe20000010000 */
[----:B------:R-:W-:Y:S01]  /*4e20*/  HMMA.16816.F32 R76, R4, R10, R76 ;  /* 0x0000000a044c723c */ /* 0x000fe2000000184c */
[----:B------:R-:W3:Y:S01]  /*4e30*/  LDSM.16.MT88.4 R8, [R160+0x9800] ;  /* 0x00980000a008783b */ /* 0x000ee20000004200 */
[----:B------:R-:W-:Y:S01]  /*4e40*/  FADD.FTZ R26, R62, R25 ;  /* 0x000000193e1a7221 */ /* 0x000fe20000010000 */
[----:B------:R-:W-:-:S03]  /*4e50*/  FADD.FTZ R104, R104, R103 ;  /* 0x0000006768687221 */ /* 0x000fc60000010000 */
[----:B------:R-:W-:Y:S01]  /*4e60*/  FADD.FTZ R26, R57, R26 ;  /* 0x0000001a391a7221 */ /* 0x000fe20000010000 */
[----:B------:R-:W-:Y:S01]  /*4e70*/  FADD.FTZ R115, R115, R104 ;  /* 0x0000006873737221 */ /* 0x000fe20000010000 */
[----:B----4-:R-:W-:Y:S02]  /*4e80*/  HMMA.16816.F32 R88, R4, R12, R88 ;  /* 0x0000000c0458723c */ /* 0x010fe40000001858 */
[----:B------:R-:W-:Y:S01]  /*4e90*/  FADD.FTZ R3, R59, R26 ;  /* 0x0000001a3b037221 */ /* 0x000fe20000010000 */
[----:B------:R-:W-:-:S03]  /*4ea0*/  FADD.FTZ R118, R118, R115 ;  /* 0x0000007376767221 */ /* 0x000fc60000010000 */
[----:B------:R-:W-:Y:S02]  /*4eb0*/  FADD.FTZ R3, R60, R3 ;  /* 0x000000033c037221 */ /* 0x000fe40000010000 */
[----:B------:R-:W-:Y:S01]  /*4ec0*/  HMMA.16816.F32 R84, R4, R14, R84 ;  /* 0x0000000e0454723c */ /* 0x000fe20000001854 */
[----:B------:R-:W4:Y:S01]  /*4ed0*/  LDSM.16.MT88.4 R12, [R164+0x9800] ;  /* 0x00980000a40c783b */ /* 0x000f220000004200 */
[----:B------:R-:W-:Y:S01]  /*4ee0*/  FADD.FTZ R26, R110, R3 ;  /* 0x000000036e1a7221 */ /* 0x000fe20000010000 */
[----:B------:R-:W-:-:S03]  /*4ef0*/  FADD.FTZ R3, R119, R118 ;  /* 0x0000007677037221 */ /* 0x000fc60000010000 */
[----:B------:R-:W-:Y:S01]  /*4f00*/  FADD.FTZ R26, R105, R26 ;  /* 0x0000001a691a7221 */ /* 0x000fe20000010000 */
[----:B------:R-:W-:-:S03]  /*4f10*/  FADD.FTZ R3, R122, R3 ;  /* 0x000000037a037221 */ /* 0x000fc60000010000 */
[----:B------:R-:W-:-:S04]  /*4f20*/  FADD.FTZ R107, R107, R26 ;  /* 0x0000001a6b6b7221 */ /* 0x000fc80000010000 */
[----:B------:R-:W-:Y:S01]  /*4f30*/  FADD.FTZ R114, R114, R107 ;  /* 0x0000006b72727221 */ /* 0x000fe20000010000 */
[----:B--2---:R-:W-:Y:S03]  /*4f40*/  HMMA.16816.F32 R72, R4, R16, R72 ;  /* 0x000000100448723c */ /* 0x004fe60000001848 */
[----:B------:R-:W-:-:S05]  /*4f50*/  FADD.FTZ R121, R121, R114 ;  /* 0x0000007279797221 */ /* 0x000fca0000010000 */
[----:B------:R-:W-:Y:S01]  /*4f60*/  HMMA.16816.F32 R68, R4, R18, R68 ;  /* 0x000000120444723c */ /* 0x000fe20000001844 */
[----:B-1----:R-:W-:Y:S01]  /*4f70*/  F2FP.F16.F32.PACK_AB R4, R23, R22 ;  /* 0x000000161704723e */ /* 0x002fe200000000ff */
[----:B------:R-:W1:Y:S01]  /*4f80*/  LDSM.16.MT88.4 R16, [R102+0x9800] ;  /* 0x009800006610783b */ /* 0x000e620000004200 */
[----:B------:R-:W-:Y:S02]  /*4f90*/  F2FP.F16.F32.PACK_AB R5, R37, R40 ;  /* 0x000000282505723e */ /* 0x000fe400000000ff */
[----:B------:R-:W-:Y:S02]  /*4fa0*/  F2FP.F16.F32.PACK_AB R6, R47, R54 ;  /* 0x000000362f06723e */ /* 0x000fe400000000ff */
[----:B------:R-:W-:-:S07]  /*4fb0*/  F2FP.F16.F32.PACK_AB R7, R28, R31 ;  /* 0x0000001f1c07723e */ /* 0x000fce00000000ff */
[----:B---3--:R-:W-:Y:S01]  /*4fc0*/  HMMA.16816.F32 R88, R4, R8, R88 ;  /* 0x000000080458723c */ /* 0x008fe20000001858 */
        /* <DEDUP_REMOVED lines=29> */
[C---:B--2---:R-:W-:Y:S08]  /*51a0*/  HMMA.16816.F32 R72, R4.reuse, R12, R72 ;  /* 0x0000000c0448723c */ /* 0x044ff00000001848 */
        /* <DEDUP_REMOVED lines=15> */
.L_x_5550:
[----:B------:R-:W5:Y:S01]  /*52a0*/  @!P0 LDC R2, c[0x0][0x3c0] ;  /* 0x0000f000ff028b82 */ /* 0x000f620000000800 */
[----:B------:R-:W-:Y:S07]  /*52b0*/  DEPBAR.LE SB0, 0x0 ;  /* 0x000080000000791a */ /* 0x000fee0000000000 */
[----:B------:R-:W-:Y:S01]  /*52c0*/  BAR.SYNC.DEFER_BLOCKING 0x0 ;  /* 0x0000000000007b1d */ /* 0x000fe20000010000 */
[----:B------:R-:W-:Y:S01]  /*52d0*/  MOV R4, R172 ;  /* 0x000000ac00047202 */ /* 0x000fe20000000f00 */
        /* <DEDUP_REMOVED lines=49> */
[----:B------:R-:W-:Y:S02]  /*55f0*/  LEA R12, P2, R11, R178, 0x2 ;  /* 0x000000b20b0c7211 */ /* 0x000fe400078410ff */
[-C--:B------:R-:W-:Y:S01]  /*5600*/  LEA.HI.X.SX32 R15, R7, R179.reuse, 0x2, P3 ;  /* 0x000000b3070f7211 */ /* 0x080fe200018f16ff */
[C---:B------:R-:W-:Y:S01]  /*5610*/  IMAD.IADD R7, R11.reuse, 0x1, -R7 ;  /* 0x000000010b077824 */ /* 0x040fe200078e0a07 */
[----:B------:R-:W-:Y:S03]  /*5620*/  LEA.HI.X.SX32 R13, R11, R179, 0x2, P2 ;  /* 0x000000b30b0d7211 */ /* 0x000fe600010f16ff */
[----:B------:R-:W-:Y:S01]  /*5630*/  IMAD R7, R7, R6, -0x80 ;  /* 0xffffff8007077424 */ /* 0x000fe200078e0206 */
[----:B------:R-:W2:Y:S04]  /*5640*/  LDG.E R8, desc[UR24][R14.64] ;  /* 0x000000180e087981 */ /* 0x000ea8000c1e1900 */
[----:B------:R-:W2:Y:S01]  /*5650*/  LDG.E R5, desc[UR24][R12.64] ;  /* 0x000000180c057981 */ /* 0x000ea2000c1e1900 */
[----:B------:R-:W-:Y:S05]  /*5660*/  SHF.R.S32.HI R9, RZ, 0x1f, R7 ;  /* 0x0000001fff097819 */ /* 0x000fea0000011407 */
[-C--:B-----5:R-:W-:Y:S02]  /*5670*/  IMAD R6, R9, R2.reuse, RZ ;  /* 0x0000000209067224 */ /* 0x0a0fe400078e02ff */
[C---:B------:R-:W-:Y:S04]  /*5680*/  IMAD.WIDE.U32 R10, R7.reuse, R2, RZ ;  /* 0x00000002070a7225 */ /* 0x040fe800078e00ff */
[----:B------:R-:W-:Y:S05]  /*5690*/  IMAD R6, R7, R3, R6 ;  /* 0x0000000307067224 */ /* 0x000fea00078e0206 */
[----:B------:R-:W-:Y:S01]  /*56a0*/  IADD3 R11, PT, PT, R11, R6, RZ ;  /* 0x000000060b0b7210 */ /* 0x000fe20007ffe0ff */
[----:B--2---:R-:W-:Y:S04]  /*56b0*/  IMAD.IADD R5, R8, 0x1, -R5 ;  /* 0x0000000108057824 */ /* 0x004fe800078e0a05 */
[----:B---3--:R-:W-:Y:S01]  /*56c0*/  IMAD.WIDE.U32 R10, R5, UR8, R10 ;  /* 0x00000008050a7c25 */ /* 0x008fe2000f8e000a */
[----:B------:R-:W-:Y:S02]  /*56d0*/  SHF.R.S32.HI R3, RZ, 0x1f, R5 ;  /* 0x0000001fff037819 */ /* 0x000fe40000011405 */
[C---:B------:R-:W-:Y:S03]  /*56e0*/  LEA R172, P2, R10.reuse, R4, 0x1 ;  /* 0x000000040aac7211 */ /* 0x040fe600078408ff */
[----:B------:R-:W-:Y:S04]  /*56f0*/  IMAD R6, R3, UR8, RZ ;  /* 0x0000000803067c24 */ /* 0x000fe8000f8e02ff */
[----:B------:R-:W-:Y:S04]  /*5700*/  IMAD R6, R5, UR9, R6 ;  /* 0x0000000905067c24 */ /* 0x000fe8000f8e0206 */
[----:B------:R-:W-:Y:S05]  /*5710*/  IMAD.IADD R173, R11, 0x1, R6 ;  /* 0x000000010bad7824 */ /* 0x000fea00078e0206 */
[----:B------:R-:W-:Y:S07]  /*5720*/  LEA.HI.X R173, R10, R0, R173, 0x1, P2 ;  /* 0x000000000aad7211 */ /* 0x000fee00010f0cad */
.L_x_5547:
[C---:B------:R-:W-:Y:S01]  /*5730*/  SHF.L.U32 R3, R2.reuse, 0x5, RZ ;  /* 0x0000000502037819 */ /* 0x040fe200000006ff */
[----:B------:R-:W-:Y:S01]  /*5740*/  @!PT LDS RZ, [RZ] ;  /* 0x00000000fffff984 */ /* 0x000fe20000000800 */
[----:B------:R-:W-:Y:S01]  /*5750*/  @!PT LDS RZ, [RZ] ;  /* 0x00000000fffff984 */ /* 0x000fe20000000800 */
[----:B------:R-:W-:Y:S01]  /*5760*/  @!PT LDS RZ, [RZ] ;  /* 0x00000000fffff984 */ /* 0x000fe20000000800 */
[----:B------:R-:W-:Y:S01]  /*5770*/  LDGSTS.E.BYPASS.LTC128B.128 [R175+0x6000], desc[UR24][R172.64] ;  /* 0x06000000acaf7fae */ /* 0x000fe2000b981a18 */
[----:B-1----:R-:W-:Y:S02]  /*5780*/  SHF.L.U64.HI R2, R2, 0x5, R185 ;  /* 0x0000000502027819 */ /* 0x002fe400000102b9 */
[----:B------:R-:W-:Y:S02]  /*5790*/  IADD3 R186, P2, PT, R3, R172, RZ ;  /* 0x000000ac03ba7210 */ /* 0x000fe40007f5e0ff */
[----:B------:R-:W-:Y:S02]  /*57a0*/  IADD3 R181, PT, PT, R181, 0x1, RZ ;  /* 0x00000001b5b57810 */ /* 0x000fe40007ffe0ff */
[----:B------:R-:W-:Y:S02]  /*57b0*/  IADD3.X R187, PT, PT, R2, R173, RZ, P2, !PT ;  /* 0x000000ad02bb7210 */ /* 0x000fe400017fe4ff */
[-C--:B------:R-:W-:Y:S03]  /*57c0*/  IADD3 R194, P3, PT, R186, R3.reuse, RZ ;  /* 0x00000003bac27210 */ /* 0x080fe60007f7e0ff */
[----:B------:R-:W-:Y:S01]  /*57d0*/  LDGSTS.E.BYPASS.LTC128B.128 [R175+0x6800], desc[UR24][R186.64] ;  /* 0x06800000baaf7fae */ /* 0x000fe2000b981a18 */
[-C--:B------:R-:W-:Y:S02]  /*57e0*/  IADD3.X R195, PT, PT, R187, R2.reuse, RZ, P3, !PT ;  /* 0x00000002bbc37210 */ /* 0x080fe40001ffe4ff */
[-C--:B------:R-:W-:Y:S04]  /*57f0*/  IADD3 R192, P2, PT, R194, R3.reuse, RZ ;  /* 0x00000003c2c07210 */ /* 0x080fe80007f5e0ff */
[-C--:B------:R-:W-:Y:S01]  /*5800*/  IADD3.X R193, PT, PT, R195, R2.reuse, RZ, P2, !PT ;  /* 0x00000002c3c17210 */ /* 0x080fe200017fe4ff */
[----:B------:R-:W-:Y:S01]  /*5810*/  LDGSTS.E.BYPASS.LTC128B.128 [R175+0x7000], desc[UR24][R194.64] ;  /* 0x07000000c2af7fae */ /* 0x000fe2000b981a18 */
[-C--:B------:R-:W-:Y:S04]  /*5820*/  IADD3 R190, P3, PT, R192, R3.reuse, RZ ;  /* 0x00000003c0be7210 */ /* 0x080fe80007f7e0ff */
[-C--:B------:R-:W-:Y:S02]  /*5830*/  IADD3.X R191, PT, PT, R193, R2.reuse, RZ, P3, !PT ;  /* 0x00000002c1bf7210 */ /* 0x080fe40001ffe4ff */
[-C--:B------:R-:W-:Y:S01]  /*5840*/  IADD3 R188, P2, PT, R190, R3.reuse, RZ ;  /* 0x00000003bebc7210 */ /* 0x080fe20007f5e0ff */
[----:B------:R-:W-:Y:S03]  /*5850*/  LDGSTS.E.BYPASS.LTC128B.128 [R175+0x7800], desc[UR24][R192.64] ;  /* 0x07800000c0af7fae */ /* 0x000fe6000b981a18 */
[-C--:B------:R-:W-:Y:S02]  /*5860*/  IADD3.X R189, PT, PT, R191, R2.reuse, RZ, P2, !PT ;  /* 0x00000002bfbd7210 */ /* 0x080fe400017fe4ff */
[-C--:B------:R-:W-:Y:S03]  /*5870*/  IADD3 R196, P3, PT, R188, R3.reuse, RZ ;  /* 0x00000003bcc47210 */ /* 0x080fe60007f7e0ff */
[----:B------:R-:W-:Y:S01]  /*5880*/  LDGSTS.E.BYPASS.LTC128B.128 [R175+0x8000], desc[UR24][R190.64] ;  /* 0x08000000beaf7fae */ /* 0x000fe2000b981a18 */
[-C--:B------:R-:W-:Y:S02]  /*5890*/  IADD3.X R197, PT, PT, R189, R2.reuse, RZ, P3, !PT ;  /* 0x00000002bdc57210 */ /* 0x080fe40001ffe4ff */
[----:B------:R-:W-:Y:S04]  /*58a0*/  IADD3 R198, P2, PT, R196, R3, RZ ;  /* 0x00000003c4c67210 */ /* 0x000fe80007f5e0ff */
[----:B------:R-:W-:Y:S01]  /*58b0*/  IADD3.X R199, PT, PT, R197, R2, RZ, P2, !PT ;  /* 0x00000002c5c77210 */ /* 0x000fe200017fe4ff */
[----:B------:R-:W-:Y:S01]  /*58c0*/  LDGSTS.E.BYPASS.LTC128B.128 [R175+0x8800], desc[UR24][R188.64] ;  /* 0x08800000bcaf7fae */ /* 0x000fe2000b981a18 */
[----:B------:R-:W-:Y:S07]  /*58d0*/  ISETP.NE.AND P2, PT, R181, RZ, PT ;  /* 0x000000ffb500720c */ /* 0x000fee0003f45270 */
[----:B------:R-:W-:Y:S08]  /*58e0*/  LDGSTS.E.BYPASS.LTC128B.128 [R175+0x9000], desc[UR24][R196.64] ;  /* 0x09000000c4af7fae */ /* 0x000ff0000b981a18 */
[----:B------:R1:W-:Y:S08]  /*58f0*/  LDGSTS.E.BYPASS.LTC128B.128 [R175+0x9800], desc[UR24][R198.64] ;  /* 0x09800000c6af7fae */ /* 0x0003f0000b981a18 */
[----:B------:R-:W-:Y:S08]  /*5900*/  LDSM.16.M88.4 R104, [R169] ;  /* 0x00000000a968783b */ /* 0x000ff00000000200 */
[----:B------:R-:W5:Y:S08]  /*5910*/  LDSM.16.M88.4 R108, [R168+UR5+0x2000] ;  /* 0x00200005a86c783b */ /* 0x000f700008000200 */
[----:B------:R-:W2:Y:S08]  /*5920*/  LDSM.16.M88.4 R112, [R168+UR5+0x2800] ;  /* 0x00280005a870783b */ /* 0x000eb00008000200 */
[----:B------:R-:W3:Y:S08]  /*5930*/  LDSM.16.M88.4 R116, [R168+UR5+0x3000] ;  /* 0x00300005a874783b */ /* 0x000ef00008000200 */
[----:B------:R-:W4:Y:S08]  /*5940*/  LDSM.16.M88.4 R120, [R168+UR5+0x3800] ;  /* 0x00380005a878783b */ /* 0x000f300008000200 */
[----:B------:R-:W1:Y:S08]  /*5950*/  LDSM.16.M88.4 R124, [R168+UR5+0x4000] ;  /* 0x00400005a87c783b */ /* 0x000e700008000200 */
[----:B------:R-:W1:Y:S08]  /*5960*/  LDSM.16.M88.4 R128, [R168+UR5+0x4800] ;  /* 0x00480005a880783b */ /* 0x000e700008000200 */
[----:B------:R-:W1:Y:S08]  /*5970*/  LDSM.16.M88.4 R132, [R168+UR5+0x5000] ;  /* 0x00500005a884783b */ /* 0x000e700008000200 */
[----:B------:R-:W1:Y:S08]  /*5980*/  LDSM.16.M88.4 R136, [R168+UR5+0x5800] ;  /* 0x00580005a888783b */ /* 0x000e700008000200 */
[----:B------:R-:W-:Y:S08]  /*5990*/  LDSM.16.M88.4 R140, [R167] ;  /* 0x00000000a78c783b */ /* 0x000ff00000000200 */
[----:B------:R-:W1:Y:S08]  /*59a0*/  LDSM.16.M88.4 R144, [R163+0x2000] ;  /* 0x00200000a390783b */ /* 0x000e700000000200 */
[----:B------:R-:W0:Y:S08]  /*59b0*/  LDGDEPBAR ;  /* 0x00000000000079af */ /* 0x000e300000000000 */
[----:B------:R-:W1:Y:S08]  /*59c0*/  LDSM.16.M88.4 R148, [R163+0x2800] ;  /* 0x00280000a394783b */ /* 0x000e700000000200 */
[----:B------:R-:W1:Y:S08]  /*59d0*/  LDSM.16.M88.4 R152, [R163+0x3000] ;  /* 0x00300000a398783b */ /* 0x000e700000000200 */
[----:B------:R-:W1:Y:S01]  /*59e0*/  LDSM.16.M88.4 R156, [R163+0x3800] ;  /* 0x00380000a39c783b */ /* 0x000e620000000200 */
[C---:B-----5:R-:W-:Y:S08]  /*59f0*/  HMMA.16816.F32 R4, R104.reuse, R108, RZ ;  /* 0x0000006c6804723c */ /* 0x060ff000000018ff */
[C---:B------:R-:W-:Y:S01]  /*5a00*/  HMMA.16816.F32 R8, R104.reuse, R110, RZ ;  /* 0x0000006e6808723c */ /* 0x040fe200000018ff */
[----:B------:R-:W5:Y:S07]  /*5a10*/  LDSM.16.M88.4 R108, [R163+0x4000] ;  /* 0x00400000a36c783b */ /* 0x000f6e0000000200 */
        /* <DEDUP_REMOVED lines=21> */
[C---:B------:R-:W-:Y:S01]  /*5b70*/  HMMA.16816.F32 R4, R140.reuse, R144, R4 ;  /* 0x000000908c04723c */ /* 0x040fe20000001804 */
[----:B------:R-:W-:Y:S07]  /*5b80*/  LDSM.16.M88.4 R136, [R161+0x2000] ;  /* 0x00200000a188783b */ /* 0x000fee0000000200 */
[C---:B------:R-:W-:Y:S08]  /*5b90*/  HMMA.16816.F32 R8, R140.reuse, R146, R8 ;  /* 0x000000928c08723c */ /* 0x040ff00000001808 */
[C---:B------:R-:W-:Y:S08]  /*5ba0*/  HMMA.16816.F32 R12, R140.reuse, R148, R12 ;  /* 0x000000948c0c723c */ /* 0x040ff0000000180c */
[C---:B------:R-:W-:Y:S08]  /*5bb0*/  HMMA.16816.F32 R16, R140.reuse, R150, R16 ;  /* 0x000000968c10723c */ /* 0x040ff00000001810 */
[C---:B------:R-:W-:Y:S08]  /*5bc0*/  HMMA.16816.F32 R20, R140.reuse, R152, R20 ;  /* 0x000000988c14723c */ /* 0x040ff00000001814 */
[C---:B------:R-:W-:Y:S08]  /*5bd0*/  HMMA.16816.F32 R24, R140.reuse, R154, R24 ;  /* 0x0000009a8c18723c */ /* 0x040ff00000001818 */
[C---:B------:R-:W-:Y:S08]  /*5be0*/  HMMA.16816.F32 R28, R140.reuse, R156, R28 ;  /* 0x0000009c8c1c723c */ /* 0x040ff0000000181c */
[C---:B------:R-:W-:Y:S08]  /*5bf0*/  HMMA.16816.F32 R32, R140.reuse, R158, R32 ;  /* 0x0000009e8c20723c */ /* 0x040ff00000001820 */
        /* <DEDUP_REMOVED lines=17> */
[----:B------:R-:W5:Y:S07]  /*5d10*/  LDSM.16.M88.4 R128, [R165] ;  /* 0x00000000a580783b */ /* 0x000f6e0000000200 */
[C---:B------:R-:W-:Y:S08]  /*5d20*/  HMMA.16816.F32 R20, R120.reuse, R132, R20 ;  /* 0x000000847814723c */ /* 0x040ff00000001814 */
[C---:B------:R-:W-:Y:S08]  /*5d30*/  HMMA.16816.F32 R24, R120.reuse, R134, R24 ;  /* 0x000000867818723c */ /* 0x040ff00000001818 */
[C---:B-1----:R-:W-:Y:S08]  /*5d40*/  HMMA.16816.F32 R28, R120.reuse, R104, R28 ;  /* 0x00000068781c723c */ /* 0x042ff0000000181c */
[C---:B------:R-:W-:Y:S01]  /*5d50*/  HMMA.16816.F32 R32, R120.reuse, R106, R32 ;  /* 0x0000006a7820723c */ /* 0x040fe20000001820 */
[----:B------:R-:W1:Y:S07]  /*5d60*/  LDSM.16.M88.4 R104, [R161+0x2800] ;  /* 0x00280000a168783b */ /* 0x000e6e0000000200 */
[C---:B------:R-:W-:Y:S08]  /*5d70*/  HMMA.16816.F32 R36, R120.reuse, R108, R36 ;  /* 0x0000006c7824723c */ /* 0x040ff00000001824 */
        /* <DEDUP_REMOVED lines=17> */
[----:B------:R-:W2:Y:S01]  /*5e90*/  LDSM.16.M88.4 R104, [R161+0x3800] ;  /* 0x00380000a168783b */ /* 0x000ea20000000200 */
[----:B------:R-:W-:Y:S01]  /*5ea0*/  FMUL.FTZ R246, R8, UR10 ;  /* 0x0000000a08f67c20 */ /* 0x000fe20008410000 */
[----:B------:R-:W-:Y:S01]  /*5eb0*/  FMUL.FTZ R244, R9, UR10 ;  /* 0x0000000a09f47c20 */ /* 0x000fe20008410000 */
[----:B------:R-:W-:Y:S01]  /*5ec0*/  FMUL.FTZ R241, R10, UR10 ;  /* 0x0000000a0af17c20 */ /* 0x000fe20008410000 */
[----:B------:R-:W-:Y:S02]  /*5ed0*/  FMUL.FTZ R239, R11, UR10 ;  /* 0x0000000a0bef7c20 */ /* 0x000fe40008410000 */
[C---:B------:R-:W-:Y:S03]  /*5ee0*/  HMMA.16816.F32 R20, R128.reuse, R108, R20 ;  /* 0x0000006c8014723c */ /* 0x040fe60000001814 */
[----:B------:R-:W3:Y:S01]  /*5ef0*/  MUFU.TANH R240, R240 ;  /* 0x000000f000f07308 */ /* 0x000ee20000002400 */
        /* <DEDUP_REMOVED lines=25> */
[----:B------:R-:W3:Y:S08]  /*6090*/  LDSM.16.M88.4 R104, [R161+0x4800] ;  /* 0x00480000a168783b */ /* 0x000ef00000000200 */
        /* <DEDUP_REMOVED lines=154> */
[----:B------:R-:W1:Y:S08]  /*6a40*/  LDC.64 R4, c[0x0][0x3b8] ;  /* 0x0000ee00ff047b82 */ /* 0x000e700000000a00 */
        /* <DEDUP_REMOVED lines=27> */
.L_x_5549:
[----:B------:R-:W-:Y:S01]  /*6c00*/  @!PT LDS RZ, [RZ] ;  /* 0x00000000fffff984 */ /* 0x000fe20000000800 */
[----:B------:R-:W-:Y:S01]  /*6c10*/  @!PT LDS RZ, [RZ] ;  /* 0x00000000fffff984 */ /* 0x000fe20000000800 */
[----:B------:R-:W-:Y:S01]  /*6c20*/  @!PT LDS RZ, [RZ] ;  /* 0x00000000fffff984 */ /* 0x000fe20000000800 */
[----:B------:R2:W-:Y:S01]  /*6c30*/  LDGSTS.E.BYPASS.LTC128B.128 [R175+0x2000], desc[UR24][R170.64] ;  /* 0x02000000aaaf7fae */ /* 0x0005e2000b981a18 */
        /* <DEDUP_REMOVED lines=17> */
[----:B------:R-:W-:Y:S01]  /*6d50*/  IADD3 R18, P2, PT, R16, R5, RZ ;  /* 0x0000000510127210 */ /* 0x000fe20007f5e0ff */
[--C-:B------:R-:W-:Y:S01]  /*6d60*/  IMAD.X R17, R15, 0x1, R4.reuse, P3 ;  /* 0x000000010f117824 */ /* 0x100fe200018e0604 */
[----:B------:R2:W-:Y:S03]  /*6d70*/  LDGSTS.E.BYPASS.LTC128B.128 [R175+0x4800], desc[UR24][R14.64] ;  /* 0x048000000eaf7fae */ /* 0x0005e6000b981a18 */
[----:B------:R-:W-:Y:S01]  /*6d80*/  IMAD.X R19, R17, 0x1, R4, P2 ;  /* 0x0000000111137824 */ /* 0x000fe200010e0604 */
[----:B------:R2:W-:Y:S04]  /*6d90*/  LDGSTS.E.BYPASS.LTC128B.128 [R175+0x5000], desc[UR24][R16.64] ;  /* 0x0500000010af7fae */ /* 0x0005e8000b981a18 */
[----:B------:R2:W-:Y:S04]  /*6da0*/  LDGSTS.E.BYPASS.LTC128B.128 [R175+0x5800], desc[UR24][R18.64] ;  /* 0x0580000012af7fae */ /* 0x0005e8000b981a18 */
[----:B------:R-:W0:Y:S02]  /*6db0*/  LDGDEPBAR ;  /* 0x00000000000079af */ /* 0x000e240000000000 */
.L_x_5548:
[----:B-1----:R-:W-:Y:S01]  /*6dc0*/  FMNMX3.FTZ R5, R103, R242, R240, !PT ;  /* 0x000000f267057276 */ /* 0x002fe200078100f0 */
[----:B--2---:R-:W-:Y:S01]  /*6dd0*/  LDSM.16.MT88.4 R12, [R164+0x6000] ;  /* 0x00600000a40c783b */ /* 0x004fe20000004200 */
        /* <DEDUP_REMOVED lines=144> */
[----:B------:R-:W-:Y:S04]  /*76e0*/  ISETP.NE.AND P2, PT, R182, -0x1, PT ;  /* 0xffffffffb600780c */ /* 0x000fe80003f45270 */
        /* <DEDUP_REMOVED lines=263> */
.L_x_5546:
[----:B------:R-:W1:Y:S01]  /*8760*/  SHFL.BFLY PT, R12, R183, 0x2, 0x1f ;  /* 0x0c401f00b70c7f89 */ /* 0x000e6200000e0000 */
[----:B------:R-:W2:Y:S01]  /*8770*/  S2UR UR4, SR_CgaCtaId ;  /* 0x00000000000479c3 */ /* 0x000ea20000008800 */
[----:B------:R-:W-:Y:S01]  /*8780*/  UMOV UR5, 0x400 ;  /* 0x0000040000057882 */ /* 0x000fe20000000000 */
[----:B------:R-:W-:Y:S01]  /*8790*/  BSSY.RECONVERGENT B0, `(.L_x_5551) ;  /* 0x0000099000007945 */ /* 0x000fe20003800200 */
[----:B------:R-:W3:Y:S01]  /*87a0*/  SHFL.BFLY PT, R13, R184, 0x2, 0x1f ;  /* 0x0c401f00b80d7f89 */ /* 0x000ee200000e0000 */
[----:B------:R-:W4:Y:S04]  /*87b0*/  S2R R6, SR_TID.X ;  /* 0x0000000000067919 */ /* 0x000f280000002100 */
[----:B------:R-:W5:Y:S08]  /*87c0*/  S2UR UR6, SR_CTAID.Z ;  /* 0x00000000000679c3 */ /* 0x000f700000002700 */
[----:B------:R-:W5:Y:S01]  /*87d0*/  LDC R20, c[0x0][0x434] ;  /* 0x00010d00ff147b82 */ /* 0x000f620000000800 */
[----:B-1----:R-:W-:Y:S01]  /*87e0*/  FADD.FTZ R12, R12, R183 ;  /* 0x000000b70c0c7221 */ /* 0x002fe20000010000 */
[----:B--2---:R-:W-:Y:S01]  /*87f0*/  ULEA UR4, UR4, UR5, 0x18 ;  /* 0x0000000504047291 */ /* 0x004fe2000f8ec0ff */
[----:B------:R-:W1:Y:S01]  /*8800*/  LDCU.U8 UR5, c[0x0][0x548] ;  /* 0x0000a900ff0577ac */ /* 0x000e620008000000 */
[----:B---3--:R-:W-:-:S02]  /*8810*/  FADD.FTZ R13, R13, R184 ;  /* 0x000000b80d0d7221 */ /* 0x008fc40000010000 */
[----:B------:R-:W2:Y:S04]  /*8820*/  SHFL.BFLY PT, R7, R12, 0x1, 0x1f ;  /* 0x0c201f000c077f89 */ /* 0x000ea800000e0000 */
[----:B------:R-:W3:Y:S01]  /*8830*/  SHFL.BFLY PT, R8, R13, 0x1, 0x1f ;  /* 0x0c201f000d087f89 */ /* 0x000ee200000e0000 */
[C---:B----4-:R-:W-:Y:S02]  /*8840*/  SHF.L.U32 R5, R6.reuse, 0x1, RZ ;  /* 0x0000000106057819 */ /* 0x050fe400000006ff */
[C---:B------:R-:W-:Y:S02]  /*8850*/  SHF.L.U32 R10, R6.reuse, 0x4, RZ ;  /* 0x00000004060a7819 */ /* 0x040fe400000006ff */
[----:B------:R-:W-:Y:S02]  /*8860*/  SHF.L.U32 R3, R6, 0x5, RZ ;  /* 0x0000000506037819 */ /* 0x000fe400000006ff */
[----:B------:R-:W-:-:S02]  /*8870*/  LOP3.LUT R4, R5, 0x6, RZ, 0xc0, !PT ;  /* 0x0000000605047812 */ /* 0x000fc400078ec0ff */
[----:B------:R-:W-:Y:S02]  /*8880*/  LOP3.LUT R10, R10, 0x1c0, RZ, 0xc0, !PT ;  /* 0x000001c00a0a7812 */ /* 0x000fe400078ec0ff */
[----:B------:R-:W-:Y:S02]  /*8890*/  LOP3.LUT R3, R4, 0x7c00, R3, 0xf8, !PT ;  /* 0x00007c0004037812 */ /* 0x000fe400078ef803 */
[----:B------:R-:W-:Y:S01]  /*88a0*/  LOP3.LUT R10, R10, 0x38, R5, 0xf8, !PT ;  /* 0x000000380a0a7812 */ /* 0x000fe200078ef805 */
[----:B--2---:R-:W-:Y:S01]  /*88b0*/  FADD.FTZ R7, R12, R7 ;  /* 0x000000070c077221 */ /* 0x004fe20000010000 */
[----:B------:R-:W-:Y:S01]  /*88c0*/  IMAD.MOV.U32 R5, RZ, RZ, 0x20 ;  /* 0x00000020ff057424 */ /* 0x000fe200078e00ff */
[----:B------:R-:W-:Y:S02]  /*88d0*/  MOV R4, 0x10 ;  /* 0x0000001000047802 */ /* 0x000fe40000000f00 */
[----:B------:R-:W2:Y:S01]  /*88e0*/  MUFU.RCP R9, R7 ;  /* 0x0000000700097308 */ /* 0x000ea20000001000 */
[----:B---3--:R-:W-:Y:S01]  /*88f0*/  FADD.FTZ R8, R13, R8 ;  /* 0x000000080d087221 */ /* 0x008fe20000010000 */
[----:B------:R-:W-:-:S02]  /*8900*/  FSETP.NE.FTZ.AND P0, PT, R7, RZ, PT ;  /* 0x000000ff0700720b */ /* 0x000fc40003f15000 */
[----:B------:R-:W-:Y:S02]  /*8910*/  LOP3.LUT R3, R3, R10, RZ, 0xfc, !PT ;  /* 0x0000000a03037212 */ /* 0x000fe400078efcff */
[----:B------:R-:W-:Y:S02]  /*8920*/  FSETP.NE.FTZ.AND P1, PT, R8, RZ, PT ;  /* 0x000000ff0800720b */ /* 0x000fe40003f35000 */
[----:B------:R-:W3:Y:S01]  /*8930*/  MUFU.RCP R11, R8 ;  /* 0x00000008000b7308 */ /* 0x000ee20000001000 */
[----:B------:R-:W-:Y:S02]  /*8940*/  LEA R13, R3, UR4, 0x1 ;  /* 0x00000004030d7c11 */ /* 0x000fe4000f8e08ff */
[----:B------:R-:W-:Y:S01]  /*8950*/  R2P PR, R6, 0x1c ;  /* 0x0000001c06007804 */ /* 0x000fe20000000000 */
[----:B------:R-:W4:Y:S01]  /*8960*/  S2R R3, SR_TID.X ;  /* 0x0000000000037919 */ /* 0x000f220000002100 */
[--C-:B------:R-:W-:Y:S02]  /*8970*/  SHF.R.U32.HI R22, RZ, 0x1, R6.reuse ;  /* 0x00000001ff167819 */ /* 0x100fe40000011606 */
[----:B------:R-:W-:Y:S01]  /*8980*/  SHF.R.U32.HI R29, RZ, 0x2, R6 ;  /* 0x00000002ff1d7819 */ /* 0x000fe20000011606 */
[----:B------:R-:W-:Y:S01]  /*8990*/  @P0 MUFU.LG2 R7, R7 ;  /* 0x0000000700070308 */ /* 0x000fe20000000c00 */
[----:B--2---:R-:W-:-:S02]  /*89a0*/  FSEL R9, R9, 1, P0 ;  /* 0x3f80000009097808 */ /* 0x004fc40000000000 */
[----:B------:R-:W-:Y:S01]  /*89b0*/  SEL R5, R5, 0xffffffe0, !P3 ;  /* 0xffffffe005057807 */ /* 0x000fe20005800000 */
[----:B------:R-:W2:Y:S01]  /*89c0*/  @P1 LDC R23, c[0x0][0x458] ;  /* 0x00011600ff171b82 */ /* 0x000ea20000000800 */
        /* <DEDUP_REMOVED lines=17> */
[----:B------:R-:W-:Y:S01]  /*8ae0*/  FMUL.FTZ R9, R9, R71 ;  /* 0x0000004709097220 */ /* 0x000fe20000410000 */
[----:B------:R-:W-:Y:S01]  /*8af0*/  IADD3 R15, PT, PT, R5, R13, RZ ;  /* 0x0000000d050f7210 */ /* 0x000fe20007ffe0ff */
[----:B------:R-:W3:Y:S01]  /*8b00*/  @P1 MUFU.LG2 R26, R8 ;  /* 0x00000008001a1308 */ /* 0x000ee20000000c00 */
[----:B------:R-:W-:Y:S01]  /*8b10*/  F2FP.F16.F32.PACK_AB R98, R99, R98 ;  /* 0x000000626362723e */ /* 0x000fe200000000ff */
[C---:B------:R-:W-:Y:S01]  /*8b20*/  FMUL.FTZ R96, R11.reuse, R96 ;  /* 0x000000600b607220 */ /* 0x040fe20000410000 */
[----:B------:R-:W-:Y:S01]  /*8b30*/  FMUL.FTZ R97, R11, R97 ;  /* 0x000000610b617220 */ /* 0x000fe20000410000 */
[----:B------:R-:W-:Y:S01]  /*8b40*/  F2FP.F16.F32.PACK_AB R70, R9, R70 ;  /* 0x000000460946723e */ /* 0x000fe200000000ff */
[C---:B------:R-:W-:Y:S01]  /*8b50*/  FMUL.FTZ R92, R11.reuse, R92 ;  /* 0x0000005c0b5c7220 */ /* 0x040fe20000410000 */
[----:B------:R-:W-:Y:S01]  /*8b60*/  FMUL.FTZ R93, R11, R93 ;  /* 0x0000005d0b5d7220 */ /* 0x000fe20000410000 */
[----:B------:R-:W-:Y:S01]  /*8b70*/  IADD3 R9, PT, PT, R13, 0x40, RZ ;  /* 0x000000400d097810 */ /* 0x000fe20007ffe0ff */
[C---:B------:R-:W-:Y:S01]  /*8b80*/  FMUL.FTZ R88, R11.reuse, R88 ;  /* 0x000000580b587220 */ /* 0x040fe20000410000 */
[----:B------:R-:W-:Y:S01]  /*8b90*/  FMUL.FTZ R89, R11, R89 ;  /* 0x000000590b597220 */ /* 0x000fe20000410000 */
[----:B------:R-:W-:-:S02]  /*8ba0*/  @P4 VIADD R9, R13, 0xffffffc0 ;  /* 0xffffffc00d094836 */ /* 0x000fc40000000000 */
        /* <DEDUP_REMOVED lines=8> */
[C---:B------:R-:W-:Y:S01]  /*8c30*/  FMUL.FTZ R73, R11.reuse, R73 ;  /* 0x000000490b497220 */ /* 0x040fe20000410000 */
[----:B------:R-:W-:Y:S01]  /*8c40*/  FMUL.FTZ R68, R11, R68 ;  /* 0x000000440b447220 */ /* 0x000fe20000410000 */
[----:B------:R-:W-:Y:S01]  /*8c50*/  F2FP.F16.F32.PACK_AB R92, R93, R92 ;  /* 0x0000005c5d5c723e */ /* 0x000fe200000000ff */
[----:B------:R-:W-:Y:S01]  /*8c60*/  FMUL.FTZ R11, R11, R69 ;  /* 0x000000450b0b7220 */ /* 0x000fe20000410000 */
[----:B------:R-:W-:Y:S01]  /*8c70*/  F2FP.F16.F32.PACK_AB R94, R95, R94 ;  /* 0x0000005e5f5e723e */ /* 0x000fe200000000ff */
[----:B------:R-:W-:Y:S01]  /*8c80*/  STS [R13], R96 ;  /* 0x000000600d007388 */ /* 0x000fe20000000800 */
[----:B------:R-:W-:Y:S01]  /*8c90*/  IADD3 R17, PT, PT, R4, R13, RZ ;  /* 0x0000000d04117210 */ /* 0x000fe20007ffe0ff */
[----:B---3--:R-:W-:Y:S01]  /*8ca0*/  @P1 FMUL.FTZ R31, R26, 0.69314718246459960938 ;  /* 0x3f3172181a1f1820 */ /* 0x008fe20000410000 */
[----:B------:R-:W-:Y:S01]  /*8cb0*/  F2FP.F16.F32.PACK_AB R88, R89, R88 ;  /* 0x000000585958723e */ /* 0x000fe200000000ff */
[----:B------:R-:W-:Y:S01]  /*8cc0*/  STS [R13+0x400], R98 ;  /* 0x000400620d007388 */ /* 0x000fe20000000800 */
[----:B------:R-:W-:Y:S01]  /*8cd0*/  F2FP.F16.F32.PACK_AB R90, R91, R90 ;  /* 0x0000005a5b5a723e */ /* 0x000fe200000000ff */
[----:B------:R-:W-:Y:S01]  /*8ce0*/  @P0 FMUL.FTZ R7, R7, 0.69314718246459960938 ;  /* 0x3f31721807070820 */ /* 0x000fe20000410000 */
[----:B------:R-:W-:Y:S01]  /*8cf0*/  IADD3 R25, PT, PT, R5, R9, RZ ;  /* 0x0000000905197210 */ /* 0x000fe20007ffe0ff */
[----:B------:R-:W-:Y:S01]  /*8d00*/  STS [R17], R92 ;  /* 0x0000005c11007388 */ /* 0x000fe20000000800 */
[----:B------:R-:W-:-:S02]  /*8d10*/  F2FP.F16.F32.PACK_AB R84, R85, R84 ;  /* 0x000000545554723e */ /* 0x000fc400000000ff */
[----:B------:R-:W-:Y:S01]  /*8d20*/  F2FP.F16.F32.PACK_AB R86, R87, R86 ;  /* 0x000000565756723e */ /* 0x000fe200000000ff */
[----:B------:R-:W-:Y:S01]  /*8d30*/  STS [R17+0x400], R94 ;  /* 0x0004005e11007388 */ /* 0x000fe20000000800 */
[C---:B------:R-:W-:Y:S01]  /*8d40*/  IADD3 R19, PT, PT, R4.reuse, R15, RZ ;  /* 0x0000000f04137210 */ /* 0x040fe20007ffe0ff */
[----:B------:R-:W-:Y:S01]  /*8d50*/  IMAD.IADD R10, R4, 0x1, R25 ;  /* 0x00000001040a7824 */ /* 0x000fe200078e0219 */
[----:B------:R-:W-:Y:S01]  /*8d60*/  F2FP.F16.F32.PACK_AB R80, R81, R80 ;  /* 0x000000505150723e */ /* 0x000fe200000000ff */
[----:B------:R-:W-:Y:S01]  /*8d70*/  STS [R15], R88 ;  /* 0x000000580f007388 */ /* 0x000fe20000000800 */
[----:B------:R-:W-:Y:S02]  /*8d80*/  F2FP.F16.F32.PACK_AB R82, R83, R82 ;  /* 0x000000525352723e */ /* 0x000fe400000000ff */
[----:B------:R-:W-:Y:S01]  /*8d90*/  F2FP.F16.F32.PACK_AB R76, R77, R76 ;  /* 0x0000004c4d4c723e */ /* 0x000fe200000000ff */
[----:B------:R-:W-:Y:S01]  /*8da0*/  STS [R15+0x400], R90 ;  /* 0x0004005a0f007388 */ /* 0x000fe20000000800 */
[----:B------:R-:W-:-:S02]  /*8db0*/  F2FP.F16.F32.PACK_AB R78, R79, R78 ;  /* 0x0000004e4f4e723e */ /* 0x000fc400000000ff */
[----:B------:R-:W-:Y:S01]  /*8dc0*/  IADD3 R27, PT, PT, R4, R9, RZ ;  /* 0x00000009041b7210 */ /* 0x000fe20007ffe0ff */
[----:B------:R-:W-:Y:S01]  /*8dd0*/  STS [R19], R84 ;  /* 0x0000005413007388 */ /* 0x000fe20000000800 */
[----:B------:R-:W-:Y:S01]  /*8de0*/  F2FP.F16.F32.PACK_AB R72, R73, R72 ;  /* 0x000000484948723e */ /* 0x000fe200000000ff */
[----:B------:R-:W3:Y:S01]  /*8df0*/  LDC.64 R4, c[0x0][0x408] ;  /* 0x00010200ff047b82 */ /* 0x000ee20000000a00 */
[----:B------:R-:W-:Y:S01]  /*8e00*/  F2FP.F16.F32.PACK_AB R74, R75, R74 ;  /* 0x0000004a4b4a723e */ /* 0x000fe200000000ff */
[----:B------:R-:W-:Y:S01]  /*8e10*/  STS [R19+0x400], R86 ;  /* 0x0004005613007388 */ /* 0x000fe20000000800 */
[----:B------:R-:W-:Y:S02]  /*8e20*/  F2FP.F16.F32.PACK_AB R11, R11, R68 ;  /* 0x000000440b0b723e */ /* 0x000fe400000000ff */
[----:B-1----:R-:W-:Y:S01]  /*8e30*/  ISETP.NE.AND P2, PT, RZ, UR5, PT ;  /* 0x00000005ff007c0c */ /* 0x002fe2000bf45270 */
[----:B------:R-:W-:Y:S01]  /*8e40*/  STS [R9], R80 ;  /* 0x0000005009007388 */ /* 0x000fe20000000800 */
[----:B------:R-:W-:-:S02]  /*8e50*/  LOP3.LUT R22, R22, 0x30, RZ, 0xc0, !PT ;  /* 0x0000003016167812 */ /* 0x000fc400078ec0ff */
[----:B----4-:R-:W-:Y:S01]  /*8e60*/  SHF.L.U32 R28, R3, 0x3, RZ ;  /* 0x00000003031c7819 */ /* 0x010fe200000006ff */
[----:B------:R1:W-:Y:S01]  /*8e70*/  STS [R9+0x400], R82 ;  /* 0x0004005209007388 */ /* 0x0003e20000000800 */
[----:B------:R-:W-:Y:S02]  /*8e80*/  LOP3.LUT P3, RZ, R6, 0x3, RZ, 0xc0, !PT ;  /* 0x0000000306ff7812 */ /* 0x000fe4000786c0ff */
[----:B------:R-:W-:Y:S01]  /*8e90*/  LOP3.LUT R22, R22, 0x7, R29, 0xf8, !PT ;  /* 0x0000000716167812 */ /* 0x000fe200078ef81d */
[----:B------:R-:W-:Y:S01]  /*8ea0*/  STS [R27], R76 ;  /* 0x0000004c1b007388 */ /* 0x000fe20000000800 */
[----:B------:R-:W-:Y:S02]  /*8eb0*/  LOP3.LUT R28, R28, 0x38, RZ, 0xc0, !PT ;  /* 0x000000381c1c7812 */ /* 0x000fe400078ec0ff */
[----:B------:R-:W-:Y:S01]  /*8ec0*/  MOV R29, RZ ;  /* 0x000000ff001d7202 */ /* 0x000fe20000000f00 */
[----:B------:R4:W-:Y:S01]  /*8ed0*/  STS [R27+0x400], R78 ;  /* 0x0004004e1b007388 */ /* 0x0009e20000000800 */
[----:B------:R-:W5:Y:S03]  /*8ee0*/  @!P2 LDC R21, c[0x0][0x3e0] ;  /* 0x0000f800ff15ab82 */ /* 0x000f660000000800 */
[----:B------:R-:W-:Y:S01]  /*8ef0*/  STS [R25], R72 ;  /* 0x0000004819007388 */ /* 0x000fe20000000800 */
[----:B---3--:R-:W-:-:S03]  /*8f00*/  IMAD.WIDE.U32 R28, R176, R4, R28 ;  /* 0x00000004b01c7225 */ /* 0x008fc600078e001c */
[----:B------:R3:W-:Y:S01]  /*8f10*/  STS [R25+0x400], R74 ;  /* 0x0004004a19007388 */ /* 0x0007e20000000800 */
[----:B------:R-:W3:Y:S01]  /*8f20*/  @P2 LDC R24, c[0x0][0x454] ;  /* 0x00011500ff182b82 */ /* 0x000ee20000000800 */
[----:B------:R-:W-:Y:S02]  /*8f30*/  IMAD R29, R176, R5, R29 ;  /* 0x00000005b01d7224 */ /* 0x000fe400078e021d */
[----:B------:R-:W-:Y:S04]  /*8f40*/  STS [R10], R11 ;  /* 0x0000000b0a007388 */ /* 0x000fe80000000800 */
[----:B------:R3:W-:Y:S01]  /*8f50*/  STS [R10+0x400], R70 ;  /* 0x000400460a007388 */ /* 0x0007e20000000800 */
[----:B-1----:R-:W1:Y:S08]  /*8f60*/  LDC.64 R8, c[0x0][0x410] ;  /* 0x00010400ff087b82 */ /* 0x002e700000000a00 */
[----:B------:R-:W-:Y:S01]  /*8f70*/  BAR.SYNC.DEFER_BLOCKING 0x0 ;  /* 0x0000000000007b1d */ /* 0x000fe20000010000 */
[----:B----4-:R-:W-:Y:S01]  /*8f80*/  MOV R27, 0x7f800000 ;  /* 0x7f800000001b7802 */ /* 0x010fe20000000f00 */
[----:B--2---:R-:W-:Y:S01]  /*8f90*/  @P1 FFMA.FTZ R27, R2, R23, R31 ;  /* 0x00000017021b1223 */ /* 0x004fe2000001001f */
[----:B-----5:R-:W-:Y:S01]  /*8fa0*/  @!P2 IMAD R21, R174, R21, UR6 ;  /* 0x00000006ae15ae24 */ /* 0x020fe2000f8e0215 */
[----:B------:R-:W-:-:S03]  /*8fb0*/  MOV R2, 0x7f800000 ;  /* 0x7f80000000027802 */ /* 0x000fc60000000f00 */
[----:B------:R-:W-:Y:S01]  /*8fc0*/  @!P2 IMAD R21, R21, R20, RZ ;  /* 0x000000141515a224 */ /* 0x000fe200078e02ff */
[----:B---3--:R-:W2:Y:S01]  /*8fd0*/  @P0 LDC R25, c[0x0][0x458] ;  /* 0x00011600ff190b82 */ /* 0x008ea20000000800 */
[----:B------:R-:W-:-:S04]  /*8fe0*/  @P2 IMAD R23, R24, UR6, RZ ;  /* 0x0000000618172c24 */ /* 0x000fc8000f8e02ff */
[----:B------:R-:W-:-:S03]  /*8ff0*/  @P2 IMAD R21, R174, R20, R23 ;  /* 0x00000014ae152224 */ /* 0x000fc600078e0217 */
[----:B------:R-:W3:Y:S01]  /*9000*/  LDC.64 R10, c[0x0][0x400] ;  /* 0x00010000ff0a7b82 */ /* 0x000ee20000000a00 */
[----:B------:R4:W1:Y:S04]  /*9010*/  LDS.128 R16, [R175] ;  /* 0x00000000af107984 */ /* 0x0008680000000c00 */
[----:B------:R4:W1:Y:S01]  /*9020*/  LDS.128 R12, [R175+0x800] ;  /* 0x00080000af0c7984 */ /* 0x0008620000000c00 */
[----:B--2---:R-:W-:Y:S01]  /*9030*/  @P0 FFMA.FTZ R2, R0, R25, R7 ;  /* 0x0000001900020223 */ /* 0x004fe20000010007 */
[----:B---3--:R-:W-:Y:S01]  /*9040*/  IMAD.WIDE.U32 R28, R174, R10, R28 ;  /* 0x0000000aae1c7225 */ /* 0x008fe200078e001c */
[----:B-1--4-:R-:W-:Y:S06]  /*9050*/  @P3 BRA `(.L_x_5552) ;  /* 0x0000000000303947 */ /* 0x012fec0003800000 */
        /* <DEDUP_REMOVED lines=12> */
.L_x_5552:
[----:B------:R-:W-:Y:S05]  /*9120*/  BSYNC.RECONVERGENT B0 ;  /* 0x0000000000007941 */ /* 0x000fea0003800200 */
.L_x_5551:
[----:B------:R-:W2:Y:S01]  /*9130*/  LDS.128 R20, [R175+0x1000] ;  /* 0x00100000af147984 */ /* 0x000ea20000000c00 */
[----:B------:R-:W3:Y:S01]  /*9140*/  LDCU.64 UR4, c[0x0][0x3f0] ;  /* 0x00007e00ff0477ac */ /* 0x000ee20008000a00 */
[----:B------:R-:W-:Y:S01]  /*9150*/  IMAD R29, R174, R11, R29 ;  /* 0x0000000bae1d7224 */ /* 0x000fe200078e021d */
[----:B------:R-:W-:Y:S01]  /*9160*/  SHF.R.U32.HI R0, RZ, 0x3, R3 ;  /* 0x00000003ff007819 */ /* 0x000fe20000011603 */
[----:B-1----:R-:W1:Y:S01]  /*9170*/  LDS.128 R24, [R175+0x1800] ;  /* 0x00180000af187984 */ /* 0x002e620000000c00 */
[----:B------:R-:W-:Y:S02]  /*9180*/  IMAD.SHL.U32 R2, R4, 0x20, RZ ;  /* 0x0000002004027824 */ /* 0x000fe400078e00ff */
[----:B------:R-:W-:-:S04]  /*9190*/  IMAD.WIDE.U32 R28, R8, UR6, R28 ;  /* 0x00000006081c7c25 */ /* 0x000fc8000f8e001c */
[----:B------:R-:W-:Y:S02]  /*91a0*/  IMAD R29, R9, UR6, R29 ;  /* 0x00000006091d7c24 */ /* 0x000fe4000f8e021d */
[----:B------:R-:W-:-:S04]  /*91b0*/  IMAD.WIDE.U32 R8, R0, R4, R28 ;  /* 0x0000000400087225 */ /* 0x000fc800078e001c */
[----:B------:R-:W-:Y:S01]  /*91c0*/  IMAD R0, R0, R5, R9 ;  /* 0x0000000500007224 */ /* 0x000fe200078e0209 */
[----:B---3--:R-:W-:-:S04]  /*91d0*/  LEA R6, P0, R8, UR4, 0x1 ;  /* 0x0000000408067c11 */ /* 0x008fc8000f8008ff */
        /* <DEDUP_REMOVED lines=10> */
[----:B--2---:R-:W-:Y:S04]  /*9280*/  STG.E.128 desc[UR24][R8.64], R20 ;  /* 0x0000001408007986 */ /* 0x004fe8000c101d18 */
[----:B-1----:R-:W-:Y:S01]  /*9290*/  STG.E.128 desc[UR24][R2.64], R24 ;  /* 0x0000001802007986 */ /* 0x002fe2000c101d18 */
[----:B------:R-:W-:Y:S05]  /*92a0*/  EXIT ;  /* 0x000000000000794d */ /* 0x000fea0003800000 */
.L_x_5553:
        /* <DEDUP_REMOVED lines=13> */
.L_x_7181:


//--------------------- .text._ZN5flash24flash_fwd_splitkv_kernelI23Flash_fwd_kernel_traitsILi64ELi64ELi128ELi4ELb0ELb0EN7cutlass6half_tE19Flash_kernel_traitsILi64ELi64ELi128ELi4ES3_EELb1ELb0ELb0ELb1ELb1ELb0ELb1ELb0EEEvNS_16Flash_fwd_paramsE --------------------------
	.section	.text._ZN5flash24flash_fwd_splitkv_kernelI23Flash_fwd_kernel_traitsILi64ELi64ELi128ELi4ELb0ELb0EN7cutlass6half_tE19Flash_kernel_traitsILi64ELi64ELi128ELi4ES3_EELb1ELb0ELb0ELb1ELb1ELb0ELb1ELb0EEEvNS_16Flash_fwd_paramsE,"ax",@progbits
	.align	128
        .global         _ZN5flash24flash_fwd_splitkv_kernelI23Flash_fwd_kernel_traitsILi64ELi64ELi128ELi4ELb0ELb0EN7cutlass6half_tE19Flash_kernel_traitsILi64ELi64ELi128ELi4ES3_EELb1ELb0ELb0ELb1ELb1ELb0ELb1ELb0EEEvNS_16Flash_fwd_paramsE
        .type           _ZN5flash24flash_fwd_splitkv_kernelI23Flash_fwd_kernel_traitsILi64ELi64ELi128ELi4ELb0ELb0EN7cutlass6half_tE19Flash_kernel_traitsILi64ELi64ELi128ELi4ES3_EELb1ELb0ELb0ELb1ELb1ELb0ELb1ELb0EEEvNS_16Flash_fwd_paramsE,@function
        .size           _ZN5flash24flash_fwd_splitkv_kernelI23Flash_fwd_kernel_traitsILi64ELi64ELi128ELi4ELb0ELb0EN7cutlass6half_tE19Flash_kernel_traitsILi64ELi64ELi128ELi4ES3_EELb1ELb0ELb0ELb1ELb1ELb0ELb1ELb0EEEvNS_16Flash_fwd_paramsE,(.L_x_7182 - _ZN5flash24flash_fwd_splitkv_kernelI23Flash_fwd_kernel_traitsILi64ELi64ELi128ELi4ELb0ELb0EN7cutlass6half_tE19Flash_kernel_traitsILi64ELi64ELi128ELi4ES3_EELb1ELb0ELb0ELb1ELb1ELb0ELb1ELb0EEEvNS_16Flash_fwd_paramsE)
        .other          _ZN5flash24flash_fwd_splitkv_kernelI23Flash_fwd_kernel_traitsILi64ELi64ELi128ELi4ELb0ELb0EN7cutlass6half_tE19Flash_kernel_traitsILi64ELi64ELi128ELi4ES3_EELb1ELb0ELb0ELb1ELb1ELb0ELb1ELb0EEEvNS_16Flash_fwd_paramsE,@"STO_CUDA_ENTRY STV_DEFAULT"
_ZN5flash24flash_fwd_splitkv_kernelI23Flash_fwd_kernel_traitsILi64ELi64ELi128ELi4ELb0ELb0EN7cutlass6half_tE19Flash_kernel_traitsILi64ELi64ELi128ELi4ES3_EELb1ELb0ELb0ELb1ELb1ELb0ELb1ELb0EEEvNS_16Flash_fwd_paramsE:
.text._ZN5flash24flash_fwd_splitkv_kernelI23Flash_fwd_kernel_traitsILi64ELi64ELi128ELi4ELb0ELb0EN7cutlass6half_tE19Flash_kernel_traitsILi64ELi64ELi128ELi4ES3_EELb1ELb0ELb0ELb1ELb1ELb0ELb1ELb0EEEvNS_16Flash_fwd_paramsE:
[----:B------:R-:W-:Y:S08]  /*0000*/  LDC R1, c[0x0][0x37c] ;  /* 0x0000df00ff017b82 */ /* 0x000ff00000000800 */
[----:B------:R-:W1:Y:S01]  /*0010*/  LDC R0, c[0x0][0x3e0] ;  /* 0x0000f800ff007b82 */ /* 0x000e620000000800 */
[----:B------:R-:W2:Y:S01]  /*0020*/  S2R R12, SR_CTAID.Z ;  /* 0x00000000000c7919 */ /* 0x000ea20000002700 */
[----:B------:R-:W3:Y:S01]  /*0030*/  LDCU.64 UR22, c[0x0][0x358] ;  /* 0x00006b00ff1677ac */ /* 0x000ee20008000a00 */
[----:B------:R-:W-:-:S05]  /*0040*/  IMAD.MOV.U32 R18, RZ, RZ, RZ ;  /* 0x000000ffff127224 */ /* 0x000fca00078e00ff */
[----:B------:R-:W4:Y:S08]  /*0050*/  LDC.64 R2, c[0x0][0x478] ;  /* 0x00011e00ff027b82 */ /* 0x000f300000000a00 */
[----:B------:R-:W3:Y:S01]  /*0060*/  LDC.64 R4, c[0x0][0x470] ;  /* 0x00011c00ff047b82 */ /* 0x000ee20000000a00 */
[----:B-1----:R-:W1:Y:S01]  /*0070*/  I2F.U32.RP R6, R0 ;  /* 0x0000000000067306 */ /* 0x002e620000209000 */
[----:B------:R-:W-:Y:S01]  /*0080*/  ISETP.NE.U32.AND P1, PT, R0, RZ, PT ;  /* 0x000000ff0000720c */ /* 0x000fe20003f25070 */
[----:B------:R-:W2:Y:S05]  /*0090*/  S2R R20, SR_CTAID.X ;  /* 0x0000000000147919 */ /* 0x000eaa0000002500 */
[----:B------:R-:W2:Y:S01]  /*00a0*/  LDC R119, c[0x0][0x434] ;  /* 0x00010d00ff777b82 */ /* 0x000ea20000000800 */
[----:B----4-:R-:W-:-:S04]  /*00b0*/  ISETP.NE.U32.AND P3, PT, R2, RZ, PT ;  /* 0x000000ff0200720c */ /* 0x010fc80003f65070 */
[----:B------:R-:W-:Y:S01]  /*00c0*/  ISETP.NE.AND.EX P3, PT, R3, RZ, PT, P3 ;  /* 0x000000ff0300720c */ /* 0x000fe20003f65330 */
[----:B-1----:R-:W1:Y:S01]  /*00d0*/  MUFU.RCP R6, R6 ;  /* 0x0000000600067308 */ /* 0x002e620000001000 */
[----:B---3--:R-:W-:-:S04]  /*00e0*/  ISETP.NE.U32.AND P0, PT, R4, RZ, PT ;  /* 0x000000ff0400720c */ /* 0x008fc80003f05070 */
[----:B------:R-:W-:-:S07]  /*00f0*/  ISETP.NE.AND.EX P0, PT, R5, RZ, PT, P0 ;  /* 0x000000ff0500720c */ /* 0x000fce0003f05300 */
[----:B------:R-:W3:Y:S01]  /*0100*/  @P3 LDC.64 R2, c[0x0][0x478] ;  /* 0x00011e00ff023b82 */ /* 0x000ee20000000a00 */
[----:B-1----:R-:W-:-:S07]  /*0110*/  VIADD R6, R6, 0xffffffe ;  /* 0x0ffffffe06067836 */ /* 0x002fce0000000000 */
[----:B------:R-:W1:Y:S01]  /*0120*/  @P0 LDC.64 R4, c[0x0][0x470] ;  /* 0x00011c00ff040b82 */ /* 0x000e620000000a00 */
[----:B------:R-:W4:Y:S02]  /*0130*/  F2I.FTZ.U32.TRUNC.NTZ R7, R6 ;  /* 0x0000000600077305 */ /* 0x000f24000021f000 */
[----:B----4-:R-:W-:-:S04]  /*0140*/  IMAD.MOV R6, RZ, RZ, -R7 ;  /* 0x000000ffff067224 */ /* 0x010fc800078e0a07 */
[----:B------:R-:W-:Y:S01]  /*0150*/  IMAD R8, R6, R0, RZ ;  /* 0x0000000006087224 */ /* 0x000fe200078e02ff */
[----:B------:R-:W-:-:S05]  /*0160*/  MOV R6, RZ ;  /* 0x000000ff00067202 */ /* 0x000fca0000000f00 */
[----:B------:R-:W-:-:S06]  /*0170*/  IMAD.HI.U32 R8, R7, R8, R6 ;  /* 0x0000000807087227 */ /* 0x000fcc00078e0006 */
[----:B--2---:R-:W-:-:S04]  /*0180*/  IMAD.HI.U32 R158, R8, R12, RZ ;  /* 0x0000000c089e7227 */ /* 0x004fc800078e00ff */
        /* <DEDUP_REMOVED lines=8> */
[----:B---3--:R-:W-:Y:S01]  /*0210*/  @P3 IMAD.WIDE.U32 R2, R158, 0x4, R2 ;  /* 0x000000049e023825 */ /* 0x008fe200078e0002 */
[----:B------:R-:W-:-:S03]  /*0220*/  SHF.L.U32 R157, R20, 0x6, RZ ;  /* 0x00000006149d7819 */ /* 0x000fc600000006ff */
[----:B-1----:R-:W-:Y:S01]  /*0230*/  @P0 IMAD.WIDE.U32 R4, R158, 0x4, R4 ;  /* 0x000000049e040825 */ /* 0x002fe200078e0004 */
[----:B------:R1:W5:Y:S04]  /*0240*/  @P3 LDG.E R118, desc[UR22][R2.64] ;  /* 0x0000001602763981 */ /* 0x000368000c1e1900 */
[----:B------:R1:W5:Y:S01]  /*0250*/  @P0 LDG.E R18, desc[UR22][R4.64] ;  /* 0x0000001604120981 */ /* 0x000362000c1e1900 */
[----:B------:R-:W-:-:S13]  /*0260*/  ISETP.GE.AND P0, PT, R157, R119, PT ;  /* 0x000000779d00720c */ /* 0x000fda0003f06270 */
[----:B------:R-:W-:Y:S05]  /*0270*/  @P0 EXIT ;  /* 0x000000000000094d */ /* 0x000fea0003800000 */
[----:B------:R-:W2:Y:S01]  /*0280*/  LDC R6, c[0x0][0x374] ;  /* 0x0000dd00ff067b82 */ /* 0x000ea20000000800 */
[----:B-----5:R-:W-:Y:S01]  /*0290*/  @P3 IMAD.IADD R118, R118, 0x1, -R18 ;  /* 0x0000000176763824 */ /* 0x020fe200078e0a12 */
[----:B------:R-:W3:Y:S06]  /*02a0*/  S2R R120, SR_TID.X ;  /* 0x0000000000787919 */ /* 0x000eec0000002100 */
[----:B-1----:R-:W1:Y:S08]  /*02b0*/  LDC R2, c[0x0][0x438] ;  /* 0x00010e00ff027b82 */ /* 0x002e700000000800 */
[----:B------:R-:W4:Y:S01]  /*02c0*/  LDC R117, c[0x0][0x508] ;  /* 0x00014200ff757b82 */ /* 0x000f220000000800 */
[----:B--2---:R-:W-:-:S02]  /*02d0*/  IABS R8, R6 ;  /* 0x0000000600087213 */ /* 0x004fc40000000000 */
[----:B------:R-:W-:Y:S02]  /*02e0*/  IABS R9, R6 ;  /* 0x0000000600097213 */ /* 0x000fe40000000000 */
[----:B------:R-:W2:Y:S03]  /*02f0*/  I2F.RP R4, R8 ;  /* 0x0000000800047306 */ /* 0x000ea60000209400 */
[----:B------:R-:W-:Y:S02]  /*0300*/  IMAD.MOV R9, RZ, RZ, -R9 ;  /* 0x000000ffff097224 */ /* 0x000fe400078e0a09 */
[----:B-1----:R-:W-:-:S05]  /*0310*/  VIADD R2, R2, 0x7f ;  /* 0x0000007f02027836 */ /* 0x002fca0000000000 */
[----:B------:R-:W-:-:S04]  /*0320*/  SHF.R.S32.HI R10, RZ, 0x1f, R2 ;  /* 0x0000001fff0a7819 */ /* 0x000fc80000011402 */
[----:B------:R-:W-:Y:S01]  /*0330*/  LEA.HI R10, R10, R2, RZ, 0x7 ;  /* 0x000000020a0a7211 */ /* 0x000fe200078f38ff */
[----:B--2---:R-:W1:Y:S03]  /*0340*/  MUFU.RCP R4, R4 ;  /* 0x0000000400047308 */ /* 0x004e660000001000 */
[----:B------:R-:W-:-:S05]  /*0350*/  LEA.HI.SX32 R10, R10, R6, 0x19 ;  /* 0x000000060a0a7211 */ /* 0x000fca00078fcaff */
[----:B------:R-:W-:-:S05]  /*0360*/  VIADD R10, R10, 0xffffffff ;  /* 0xffffffff0a0a7836 */ /* 0x000fca0000000000 */
[----:B------:R-:W-:Y:S02]  /*0370*/  IABS R2, R10 ;  /* 0x0000000a00027213 */ /* 0x000fe40000000000 */
[----:B------:R-:W-:Y:S01]  /*0380*/  LOP3.LUT R10, R10, R6, RZ, 0x3c, !PT ;  /* 0x000000060a0a7212 */ /* 0x000fe200078e3cff */
[----:B-1----:R-:W-:-:S03]  /*0390*/  VIADD R4, R4, 0xffffffe ;  /* 0x0ffffffe04047836 */ /* 0x002fc60000000000 */
[----:B------:R-:W-:Y:S01]  /*03a0*/  ISETP.GE.AND P0, PT, R10, RZ, PT ;  /* 0x000000ff0a00720c */ /* 0x000fe20003f06270 */
[----:B------:R-:W1:Y:S02]  /*03b0*/  F2I.FTZ.U32.TRUNC.NTZ R5, R4 ;  /* 0x0000000400057305 */ /* 0x000e64000021f000 */
[----:B-1----:R-:W-:Y:S02]  /*03c0*/  IMAD.MOV R7, RZ, RZ, -R5 ;  /* 0x000000ffff077224 */ /* 0x002fe400078e0a05 */
[----:B------:R-:W-:Y:S02]  /*03d0*/  IMAD.MOV.U32 R4, RZ, RZ, RZ ;  /* 0x000000ffff047224 */ /* 0x000fe400078e00ff */
[----:B------:R-:W-:-:S04]  /*03e0*/  IMAD R7, R7, R8, RZ ;  /* 0x0000000807077224 */ /* 0x000fc800078e02ff */
[----:B------:R-:W-:Y:S02]  /*03f0*/  IMAD.HI.U32 R7, R5, R7, R4 ;  /* 0x0000000705077227 */ /* 0x000fe400078e0004 */
[----:B------:R-:W1:Y:S04]  /*0400*/  @!P3 LDC.64 R4, c[0x0][0x488] ;  /* 0x00012200ff04bb82 */ /* 0x000e680000000a00 */
[----:B------:R-:W-:-:S04]  /*0410*/  IMAD.HI.U32 R7, R7, R2, RZ ;  /* 0x0000000207077227 */ /* 0x000fc800078e00ff */
[----:B------:R-:W-:Y:S02]  /*0420*/  IMAD R9, R7, R9, R2 ;  /* 0x0000000907097224 */ /* 0x000fe400078e0202 */
[----:B------:R-:W2:Y:S03]  /*0430*/  @!P3 LDC.64 R2, c[0x0][0x438] ;  /* 0x00010e00ff02bb82 */ /* 0x000ea60000000a00 */
[----:B------:R-:W-:Y:S02]  /*0440*/  ISETP.GT.U32.AND P1, PT, R8, R9, PT ;  /* 0x000000090800720c */ /* 0x000fe40003f24070 */
[----:B-1----:R-:W-:Y:S02]  /*0450*/  @!P3 ISETP.NE.U32.AND P2, PT, R4, RZ, PT ;  /* 0x000000ff0400b20c */ /* 0x002fe40003f45070 */
[----:B------:R-:W1:Y:S09]  /*0460*/  S2R R4, SR_CTAID.Y ;  /* 0x0000000000047919 */ /* 0x000e720000002600 */
[----:B------:R-:W-:Y:S01]  /*0470*/  @!P1 IMAD.IADD R9, R9, 0x1, -R8 ;  /* 0x0000000109099824 */ /* 0x000fe200078e0a08 */
[----:B------:R-:W-:Y:S01]  /*0480*/  @!P3 ISETP.NE.AND.EX P2, PT, R5, RZ, PT, P2 ;  /* 0x000000ff0500b20c */ /* 0x000fe20003f45320 */
[----:B------:R-:W-:Y:S01]  /*0490*/  @!P1 VIADD R7, R7, 0x1 ;  /* 0x0000000107079836 */ /* 0x000fe20000000000 */
[----:B------:R-:W-:Y:S01]  /*04a0*/  ISETP.NE.AND P1, PT, R6, RZ, PT ;  /* 0x000000ff0600720c */ /* 0x000fe20003f25270 */
[----:B------:R-:W-:Y:S01]  /*04b0*/  VIADD R5, R20, 0x1 ;  /* 0x0000000114057836 */ /* 0x000fe20000000000 */
[----:B------:R-:W-:-:S02]  /*04c0*/  ISETP.GE.U32.AND P4, PT, R9, R8, PT ;  /* 0x000000080900720c */ /* 0x000fc40003f86070 */
[----:B--2---:R-:W-:-:S04]  /*04d0*/  @!P3 SEL R3, R3, RZ, P2 ;  /* 0x000000ff0303b207 */ /* 0x004fc80001000000 */
[----:B------:R-:W-:Y:S01]  /*04e0*/  @!P3 IADD3 R118, PT, PT, R3, R2, -R18 ;  /* 0x000000020376b210 */ /* 0x000fe20007ffe812 */
[----:B------:R-:W-:-:S04]  /*04f0*/  IMAD R2, R5, 0x40, -R119 ;  /* 0x0000004005027824 */ /* 0x000fc800078e0a77 */
[----:B------:R-:W-:Y:S02]  /*0500*/  VIADD R5, R118, 0x7f ;  /* 0x0000007f76057836 */ /* 0x000fe40000000000 */
[----:B------:R-:W-:-:S03]  /*0510*/  @P4 VIADD R7, R7, 0x1 ;  /* 0x0000000107074836 */ /* 0x000fc60000000000 */
[----:B----4-:R-:W-:Y:S01]  /*0520*/  IADD3 R2, PT, PT, R5, R117, R2 ;  /* 0x0000007505027210 */ /* 0x010fe20007ffe002 */
[----:B------:R-:W-:Y:S01]  /*0530*/  @!P0 IMAD.MOV R7, RZ, RZ, -R7 ;  /* 0x000000ffff078224 */ /* 0x000fe200078e0a07 */
[----:B------:R-:W-:Y:S02]  /*0540*/  SHF.R.S32.HI R3, RZ, 0x1f, R5 ;  /* 0x0000001fff037819 */ /* 0x000fe40000011405 */
[----:B------:R-:W-:Y:S02]  /*0550*/  @!P1 LOP3.LUT R7, RZ, R6, RZ, 0x33, !PT ;  /* 0x00000006ff079212 */ /* 0x000fe400078e33ff */
[----:B------:R-:W-:Y:S02]  /*0560*/  SHF.R.S32.HI R6, RZ, 0x1f, R2 ;  /* 0x0000001fff067819 */ /* 0x000fe40000011402 */
[----:B------:R-:W-:Y:S01]  /*0570*/  LEA.HI R3, R3, R5, RZ, 0x7 ;  /* 0x0000000503037211 */ /* 0x000fe200078f38ff */
[----:B-1----:R-:W-:Y:S01]  /*0580*/  IMAD R150, R7, R4, RZ ;  /* 0x0000000407967224 */ /* 0x002fe200078e02ff */
[----:B------:R-:W-:Y:S01]  /*0590*/  LEA.HI R6, R6, R2, RZ, 0x7 ;  /* 0x0000000206067211 */ /* 0x000fe200078f38ff */
[----:B------:R-:W-:Y:S01]  /*05a0*/  IMAD.MOV R2, RZ, RZ, -R158 ;  /* 0x000000ffff027224 */ /* 0x000fe200078e0a9e */
[----:B------:R-:W-:-:S02]  /*05b0*/  SHF.R.S32.HI R3, RZ, 0x7, R3 ;  /* 0x00000007ff037819 */ /* 0x000fc40000011403 */
[----:B------:R-:W-:Y:S01]  /*05c0*/  SHF.R.S32.HI R6, RZ, 0x7, R6 ;  /* 0x00000007ff067819 */ /* 0x000fe20000011406 */
[----:B------:R-:W-:Y:S01]  /*05d0*/  IMAD R12, R0, R2, R12 ;  /* 0x00000002000c7224 */ /* 0x000fe200078e020c */
[----:B------:R-:W-:-:S04]  /*05e0*/  VIADDMNMX R3, R150, R7, R3, PT ;  /* 0x0000000796037246 */ /* 0x000fc80003800103 */
[----:B------:R-:W-:-:S04]  /*05f0*/  VIMNMX R112, PT, PT, R3, R6, PT ;  /* 0x0000000603707248 */ /* 0x000fc80003fe0100 */
[----:B------:R-:W-:-:S13]  /*0600*/  ISETP.GE.AND P0, PT, R150, R112, PT ;  /* 0x000000709600720c */ /* 0x000fda0003f06270 */
[----:B---3--:R-:W-:Y:S05]  /*0610*/  @!P0 BRA `(.L_x_5554) ;  /* 0x00000004000c8947 */ /* 0x008fea0003800000 */
[----:B------:R-:W1:Y:S01]  /*0620*/  LDC R2, c[0x0][0x430] ;  /* 0x00010c00ff027b82 */ /* 0x000e620000000800 */
[----:B------:R-:W2:Y:S01]  /*0630*/  LDCU UR4, c[0x0][0x44c] ;  /* 0x00008980ff0477ac */ /* 0x000ea20008000800 */
[----:B------:R-:W3:Y:S01]  /*0640*/  LDCU.64 UR6, c[0x0][0x3f8] ;  /* 0x00007f00ff0677ac */ /* 0x000ee20008000a00 */
[----:B-1----:R-:W-:-:S04]  /*0650*/  IMAD R2, R4, R2, R158 ;  /* 0x0000000204027224 */ /* 0x002fc800078e029e */
[----:B------:R-:W-:Y:S01]  /*0660*/  IMAD R2, R2, R0, R12 ;  /* 0x0000000002027224 */ /* 0x000fe200078e020c */
[----:B------:R-:W-:-:S03]  /*0670*/  SHF.R.U32.HI R0, RZ, 0x4, R120 ;  /* 0x00000004ff007819 */ /* 0x000fc60000011678 */
[--C-:B------:R-:W-:Y:S02]  /*0680*/  IMAD R2, R2, R119, R157.reuse ;  /* 0x0000007702027224 */ /* 0x100fe400078e029d */
[----:B------:R-:W-:Y:S02]  /*0690*/  IMAD.IADD R119, R119, 0x1, -R157 ;  /* 0x0000000177777824 */ /* 0x000fe400078e0a9d */
[----:B------:R-:W-:Y:S02]  /*06a0*/  VIADD R3, R0, 0x8 ;  /* 0x0000000800037836 */ /* 0x000fe40000000000 */
[----:B--2---:R-:W-:Y:S01]  /*06b0*/  IMAD R4, R2, UR4, RZ ;  /* 0x0000000402047c24 */ /* 0x004fe2000f8e02ff */
[----:B------:R-:W1:Y:S01]  /*06c0*/  LDCU.64 UR4, c[0x0][0x428] ;  /* 0x00008500ff0477ac */ /* 0x000e620008000a00 */
[C---:B------:R-:W-:Y:S01]  /*06d0*/  VIADD R6, R0.reuse, 0x10 ;  /* 0x0000001000067836 */ /* 0x040fe20000000000 */
[----:B------:R-:W-:Y:S01]  /*06e0*/  ISETP.GE.AND P5, PT, R3, R119, PT ;  /* 0x000000770300720c */ /* 0x000fe20003fa6270 */
[----:B------:R-:W-:Y:S01]  /*06f0*/  VIADD R5, R0, 0x18 ;  /* 0x0000001800057836 */ /* 0x000fe20000000000 */
[----:B------:R-:W-:-:S02]  /*0700*/  LEA R3, P0, R120, R4, 0x2 ;  /* 0x0000000478037211 */ /* 0x000fc400078010ff */
[----:B------:R-:W-:Y:S02]  /*0710*/  LOP3.LUT P6, R120, R120, 0xf, RZ, 0xc0, !PT ;  /* 0x0000000f78787812 */ /* 0x000fe400078cc0ff */
[----:B------:R-:W-:Y:S02]  /*0720*/  LEA.HI.X.SX32 R4, R4, RZ, 0x1, P0 ;  /* 0x000000ff04047211 */ /* 0x000fe400000f0eff */
[C---:B---3--:R-:W-:Y:S02]  /*0730*/  LEA R8, P0, R3.reuse, UR6, 0x2 ;  /* 0x0000000603087c11 */ /* 0x048fe4000f8010ff */
[----:B------:R-:W-:Y:S01]  /*0740*/  ISETP.GE.AND P4, PT, R6, R119, PT ;  /* 0x000000770600720c */ /* 0x000fe20003f86270 */
[C---:B------:R-:W-:Y:S01]  /*0750*/  VIADD R6, R0.reuse, 0x30 ;  /* 0x0000003000067836 */ /* 0x040fe20000000000 */
[----:B------:R-:W-:Y:S01]  /*0760*/  LEA.HI.X R9, R3, UR7, R4, 0x2, P0 ;  /* 0x0000000703097c11 */ /* 0x000fe200080f1404 */
[----:B------:R-:W-:Y:S01]  /*0770*/  VIADD R4, R0, 0x28 ;  /* 0x0000002800047836 */ /* 0x000fe20000000000 */
[----:B------:R-:W-:-:S02]  /*0780*/  IADD3 R3, P0, PT, R2, R0, RZ ;  /* 0x0000000002037210 */ /* 0x000fc40007f1e0ff */
[----:B------:R-:W-:Y:S01]  /*0790*/  ISETP.NE.OR P5, PT, R120, RZ, P5 ;  /* 0x000000ff7800720c */ /* 0x000fe20002fa5670 */
[----:B------:R-:W-:Y:S01]  /*07a0*/  STG.E.128 desc[UR22][R8.64], RZ ;  /* 0x000000ff08007986 */ /* 0x000fe2000c101d16 */
[----:B------:R-:W-:Y:S02]  /*07b0*/  LEA.HI.X.SX32 R2, R2, RZ, 0x1, P0 ;  /* 0x000000ff02027211 */ /* 0x000fe400000f0eff */
[----:B-1----:R-:W-:Y:S01]  /*07c0*/  LEA R10, P0, R3, UR4, 0x2 ;  /* 0x00000004030a7c11 */ /* 0x002fe2000f8010ff */
[----:B------:R-:W-:Y:S01]  /*07d0*/  STG.E.128 desc[UR22][R8.64+0x800], RZ ;  /* 0x000800ff08007986 */ /* 0x000fe2000c101d16 */
[-C--:B------:R-:W-:Y:S01]  /*07e0*/  ISETP.GE.AND P3, PT, R5, R119.reuse, PT ;  /* 0x000000770500720c */ /* 0x080fe20003f66270 */
[----:B------:R-:W-:Y:S01]  /*07f0*/  VIADD R5, R0, 0x20 ;  /* 0x0000002000057836 */ /* 0x000fe20000000000 */
[----:B------:R-:W-:Y:S01]  /*0800*/  LEA.HI.X R11, R3, UR5, R2, 0x2, P0 ;  /* 0x00000005030b7c11 */ /* 0x000fe200080f1402 */
[----:B------:R-:W-:Y:S01]  /*0810*/  STG.E.128 desc[UR22][R8.64+0x1000], RZ ;  /* 0x001000ff08007986 */ /* 0x000fe2000c101d16 */
[----:B------:R-:W-:-:S02]  /*0820*/  ISETP.GE.AND P0, PT, R6, R119, PT ;  /* 0x000000770600720c */ /* 0x000fc40003f06270 */
[-C--:B------:R-:W-:Y:S01]  /*0830*/  ISETP.GE.OR P6, PT, R0, R119.reuse, P6 ;  /* 0x000000770000720c */ /* 0x080fe200037c6670 */
[----:B------:R-:W-:Y:S01]  /*0840*/  @!P5 IMAD.MOV.U32 R2, RZ, RZ, -0x800000 ;  /* 0xff800000ff02d424 */ /* 0x000fe200078e00ff */
[----:B------:R-:W-:Y:S01]  /*0850*/  ISETP.NE.OR P0, PT, R120, RZ, P0 ;  /* 0x000000ff7800720c */ /* 0x000fe20000705670 */
[----:B------:R-:W-:Y:S01]  /*0860*/  STG.E.128 desc[UR22][R8.64+0x1800], RZ ;  /* 0x001800ff08007986 */ /* 0x000fe2000c101d16 */
[-C--:B------:R-:W-:Y:S01]  /*0870*/  ISETP.GE.AND P2, PT, R5, R119.reuse, PT ;  /* 0x000000770500720c */ /* 0x080fe20003f46270 */
[----:B------:R-:W-:Y:S01]  /*0880*/  VIADD R0, R0, 0x38 ;  /* 0x0000003800007836 */ /* 0x000fe20000000000 */
[----:B------:R-:W-:Y:S01]  /*0890*/  ISETP.GE.AND P1, PT, R4, R119, PT ;  /* 0x000000770400720c */ /* 0x000fe20003f26270 */
[----:B------:R-:W-:Y:S01]  /*08a0*/  STG.E.128 desc[UR22][R8.64+0x2000], RZ ;  /* 0x002000ff08007986 */ /* 0x000fe2000c101d16 */
[C---:B------:R-:W-:Y:S02]  /*08b0*/  ISETP.NE.OR P4, PT, R120.reuse, RZ, P4 ;  /* 0x000000ff7800720c */ /* 0x040fe40002785670 */
[C---:B------:R-:W-:Y:S01]  /*08c0*/  ISETP.NE.OR P3, PT, R120.reuse, RZ, P3 ;  /* 0x000000ff7800720c */ /* 0x040fe20001f65670 */
[----:B------:R-:W-:Y:S01]  /*08d0*/  STG.E.128 desc[UR22][R8.64+0x2800], RZ ;  /* 0x002800ff08007986 */ /* 0x000fe2000c101d16 */
[C---:B------:R-:W-:Y:S01]  /*08e0*/  ISETP.NE.OR P2, PT, R120.reuse, RZ, P2 ;  /* 0x000000ff7800720c */ /* 0x040fe20001745670 */
[----:B------:R-:W-:Y:S01]  /*08f0*/  @!P6 IMAD.MOV.U32 R3, RZ, RZ, -0x800000 ;  /* 0xff800000ff03e424 */ /* 0x000fe200078e00ff */
[----:B------:R-:W-:Y:S01]  /*0900*/  ISETP.NE.OR P1, PT, R120, RZ, P1 ;  /* 0x000000ff7800720c */ /* 0x000fe20000f25670 */
[----:B------:R-:W-:Y:S04]  /*0910*/  STG.E.128 desc[UR22][R8.64+0x3000], RZ ;  /* 0x003000ff08007986 */ /* 0x000fe8000c101d16 */
[----:B------:R-:W-:Y:S02]  /*0920*/  STG.E.128 desc[UR22][R8.64+0x3800], RZ ;  /* 0x003800ff08007986 */ /* 0x000fe4000c101d16 */
[----:B------:R-:W-:-:S02]  /*0930*/  @!P4 IMAD.MOV.U32 R6, RZ, RZ, -0x800000 ;  /* 0xff800000ff06c424 */ /* 0x000fc400078e00ff */
[----:B------:R1:W-:Y:S01]  /*0940*/  @!P5 STG.E desc[UR22][R10.64+0x20], R2 ;  /* 0x000020020a00d986 */ /* 0x0003e2000c101916 */
[----:B------:R-:W-:Y:S02]  /*0950*/  @!P3 IMAD.MOV.U32 R5, RZ, RZ, -0x800000 ;  /* 0xff800000ff05b424 */ /* 0x000fe400078e00ff */
[----:B------:R-:W-:Y:S01]  /*0960*/  @!P2 IMAD.MOV.U32 R4, RZ, RZ, -0x800000 ;  /* 0xff800000ff04a424 */ /* 0x000fe200078e00ff */
[----:B------:R2:W-:Y:S04]  /*0970*/  @!P6 STG.E desc[UR22][R10.64], R3 ;  /* 0x000000030a00e986 */ /* 0x0005e8000c101916 */
[----:B------:R3:W-:Y:S04]  /*0980*/  @!P4 STG.E desc[UR22][R10.64+0x40], R6 ;  /* 0x000040060a00c986 */ /* 0x0007e8000c101916 */
[----:B------:R3:W-:Y:S04]  /*0990*/  @!P3 STG.E desc[UR22][R10.64+0x60], R5 ;  /* 0x000060050a00b986 */ /* 0x0007e8000c101916 */
[----:B------:R3:W-:Y:S01]  /*09a0*/  @!P2 STG.E desc[UR22][R10.64+0x80], R4 ;  /* 0x000080040a00a986 */ /* 0x0007e2000c101916 */
[----:B-1----:R-:W-:-:S02]  /*09b0*/  @!P0 IMAD.MOV.U32 R2, RZ, RZ, -0x800000 ;  /* 0xff800000ff028424 */ /* 0x002fc400078e00ff */
[----:B--2---:R-:W-:-:S03]  /*09c0*/  @!P1 IMAD.MOV.U32 R3, RZ, RZ, -0x800000 ;  /* 0xff800000ff039424 */ /* 0x004fc600078e00ff */
[----:B------:R3:W-:Y:S01]  /*09d0*/  @!P0 STG.E desc[UR22][R10.64+0xc0], R2 ;  /* 0x0000c0020a008986 */ /* 0x0007e2000c101916 */
[----:B------:R-:W-:-:S03]  /*09e0*/  ISETP.GE.AND P0, PT, R0, R119, PT ;  /* 0x000000770000720c */ /* 0x000fc60003f06270 */
[----:B------:R3:W-:Y:S01]  /*09f0*/  @!P1 STG.E desc[UR22][R10.64+0xa0], R3 ;  /* 0x0000a0030a009986 */ /* 0x0007e2000c101916 */
[----:B------:R-:W-:-:S13]  /*0a00*/  ISETP.NE.OR P0, PT, R120, RZ, P0 ;  /* 0x000000ff7800720c */ /* 0x000fda0000705670 */
[----:B------:R-:W-:Y:S05]  /*0a10*/  @P0 EXIT ;  /* 0x000000000000094d */ /* 0x000fea0003800000 */
[----:B------:R-:W-:-:S05]  /*0a20*/  MOV R0, 0xff800000 ;  /* 0xff80000000007802 */ /* 0x000fca0000000f00 */
[----:B------:R-:W-:Y:S01]  /*0a30*/  STG.E desc[UR22][R10.64+0xe0], R0 ;  /* 0x0000e0000a007986 */ /* 0x000fe2000c101916 */
[----:B------:R-:W-:Y:S05]  /*0a40*/  EXIT ;  /* 0x000000000000794d */ /* 0x000fea0003800000 */
.L_x_5554:
        /* <DEDUP_REMOVED lines=8> */
.L_x_5555:
        /* <DEDUP_REMOVED lines=104> */
.L_x_5556:
[----:B------:R-:W2:Y:S01]  /*1150*/  LDC R8, c[0x0][0x3e8] ;  /* 0x0000fa00ff087b82 */ /* 0x000ea20000000800 */
[----:B------:R-:W-:Y:S01]  /*1160*/  IABS R9, R12 ;  /* 0x0000000c00097213 */ /* 0x000fe20000000000 */
[----:B------:R-:W3:Y:S01]  /*1170*/  LDCU.64 UR6, c[0x0][0x3c0] ;  /* 0x00007800ff0677ac */ /* 0x000ee20008000a00 */
[----:B------:R-:W-:Y:S02]  /*1180*/  SHF.R.S32.HI R16, RZ, 0x1f, R18 ;  /* 0x0000001fff107819 */ /* 0x000fe40000011412 */
[----:B------:R-:W-:Y:S02]  /*1190*/  CS2R R114, SRZ ;  /* 0x0000000000727805 */ /* 0x000fe4000001ff00 */
[----:B-----5:R-:W-:Y:S01]  /*11a0*/  SHF.R.S32.HI R11, RZ, 0x1f, R4 ;  /* 0x0000001fff0b7819 */ /* 0x020fe20000011404 */
[----:B------:R-:W4:Y:S01]  /*11b0*/  LDCU.64 UR16, c[0x0][0x3a0] ;  /* 0x00007400ff1077ac */ /* 0x000f220008000a00 */
[----:B------:R-:W4:Y:S01]  /*11c0*/  LDC.64 R6, c[0x0][0x3b8] ;  /* 0x0000ee00ff067b82 */ /* 0x000f220000000a00 */
[----:B---3--:R-:W-:-:S02]  /*11d0*/  IMAD R14, R16, UR6, RZ ;  /* 0x00000006100e7c24 */ /* 0x008fc4000f8e02ff */
[----:B------:R-:W-:Y:S01]  /*11e0*/  IMAD.WIDE.U32 R22, R18, UR6, RZ ;  /* 0x0000000612167c25 */ /* 0x000fe2000f8e00ff */
[----:B--2---:R-:W-:-:S03]  /*11f0*/  IABS R10, R8 ;  /* 0x00000008000a7213 */ /* 0x004fc60000000000 */
[----:B------:R-:W-:Y:S01]  /*1200*/  IMAD R14, R18, UR7, R14 ;  /* 0x00000007120e7c24 */ /* 0x000fe2000f8e020e */
[----:B-1----:R-:W1:Y:S04]  /*1210*/  I2F.RP R2, R10 ;  /* 0x0000000a00027306 */ /* 0x002e680000209400 */
[----:B------:R-:W-:Y:S01]  /*1220*/  IADD3 R15, PT, PT, R23, R14, RZ ;  /* 0x0000000e170f7210 */ /* 0x000fe20007ffe0ff */
[----:B----4-:R-:W-:Y:S02]  /*1230*/  IMAD R16, R16, R6, RZ ;  /* 0x0000000610107224 */ /* 0x010fe400078e02ff */
[----:B------:R-:W-:Y:S02]  /*1240*/  IMAD.MOV.U32 R14, RZ, RZ, R22 ;  /* 0x000000ffff0e7224 */ /* 0x000fe400078e0016 */
[----:B------:R-:W-:-:S02]  /*1250*/  IMAD R16, R18, R7, R16 ;  /* 0x0000000712107224 */ /* 0x000fc400078e0210 */
[----:B------:R-:W-:Y:S01]  /*1260*/  IMAD.WIDE.U32 R18, R18, R6, RZ ;  /* 0x0000000612127225 */ /* 0x000fe200078e00ff */
[----:B-1----:R-:W1:Y:S04]  /*1270*/  MUFU.RCP R2, R2 ;  /* 0x0000000200027308 */ /* 0x002e680000001000 */
[----:B------:R-:W-:Y:S02]  /*1280*/  IADD3 R17, PT, PT, R19, R16, RZ ;  /* 0x0000001013117210 */ /* 0x000fe40007ffe0ff */
[----:B------:R-:W-:-:S05]  /*1290*/  MOV R16, R18 ;  /* 0x0000001200107202 */ /* 0x000fca0000000f00 */
[----:B------:R-:W-:Y:S01]  /*12a0*/  IMAD.WIDE.U32 R16, R4, UR16, R16 ;  /* 0x0000001004107c25 */ /* 0x000fe2000f8e0010 */
[----:B-1----:R-:W-:-:S04]  /*12b0*/  IADD3 R2, PT, PT, R2, 0xffffffe, RZ ;  /* 0x0ffffffe02027810 */ /* 0x002fc80007ffe0ff */
        /* <DEDUP_REMOVED lines=8> */
[----:B------:R-:W-:-:S05]  /*1340*/  IMAD R5, R10, R5, R9 ;  /* 0x000000050a057224 */ /* 0x000fca00078e0209 */
[----:B------:R-:W-:Y:S01]  /*1350*/  ISETP.GT.U32.AND P0, PT, R10, R5, PT ;  /* 0x000000050a00720c */ /* 0x000fe20003f04070 */
[C---:B-1----:R-:W-:Y:S02]  /*1360*/  IMAD R9, R11.reuse, R2, RZ ;  /* 0x000000020b097224 */ /* 0x042fe400078e02ff */
[----:B------:R-:W-:Y:S02]  /*1370*/  IMAD R11, R11, UR16, RZ ;  /* 0x000000100b0b7c24 */ /* 0x000fe4000f8e02ff */
[----:B------:R-:W-:Y:S01]  /*1380*/  IMAD R9, R4, R3, R9 ;  /* 0x0000000304097224 */ /* 0x000fe200078e0209 */
[----:B------:R-:W-:Y:S01]  /*1390*/  LOP3.LUT R3, R12, R8, RZ, 0x3c, !PT ;  /* 0x000000080c037212 */ /* 0x000fe200078e3cff */
[----:B------:R-:W-:-:S06]  /*13a0*/  IMAD.WIDE.U32 R14, R4, R2, R14 ;  /* 0x00000002040e7225 */ /* 0x000fcc00078e000e */
[-C--:B------:R-:W-:Y:S02]  /*13b0*/  @!P0 IADD3 R5, PT, PT, R5, -R10.reuse, RZ ;  /* 0x8000000a05058210 */ /* 0x080fe40007ffe0ff */
[----:B------:R-:W-:Y:S02]  /*13c0*/  ISETP.GE.AND P1, PT, R3, RZ, PT ;  /* 0x000000ff0300720c */ /* 0x000fe40003f26270 */
[----:B------:R-:W-:Y:S01]  /*13d0*/  ISETP.GE.U32.AND P2, PT, R5, R10, PT ;  /* 0x0000000a0500720c */ /* 0x000fe20003f46070 */
[----:B------:R-:W-:Y:S01]  /*13e0*/  IMAD R10, R4, UR17, R11 ;  /* 0x00000011040a7c24 */ /* 0x000fe2000f8e020b */
[----:B------:R-:W1:Y:S01]  /*13f0*/  LDC.64 R2, c[0x0][0x3d8] ;  /* 0x0000f600ff027b82 */ /* 0x000e620000000a00 */
[----:B------:R-:W-:Y:S02]  /*1400*/  @!P0 IADD3 R0, PT, PT, R0, 0x1, RZ ;  /* 0x0000000100008810 */ /* 0x000fe40007ffe0ff */
[----:B------:R-:W-:Y:S02]  /*1410*/  ISETP.NE.AND P0, PT, R8, RZ, PT ;  /* 0x000000ff0800720c */ /* 0x000fe40003f05270 */
[----:B------:R-:W-:-:S02]  /*1420*/  LEA R11, R112, 0xffffff80, 0x7 ;  /* 0xffffff80700b7811 */ /* 0x000fc400078e38ff */
[----:B------:R-:W-:Y:S01]  /*1430*/  IADD3 R17, PT, PT, R17, R10, RZ ;  /* 0x0000000a11117210 */ /* 0x000fe20007ffe0ff */
[----:B------:R-:W2:Y:S01]  /*1440*/  LDC.64 R4, c[0x0][0x3d0] ;  /* 0x0000f400ff047b82 */ /* 0x000ea20000000a00 */
[----:B------:R-:W-:Y:S02]  /*1450*/  SHF.R.S32.HI R10, RZ, 0x1f, R11 ;  /* 0x0000001fff0a7819 */ /* 0x000fe4000001140b */
[----:B------:R-:W-:Y:S01]  /*1460*/  @P2 VIADD R0, R0, 0x1 ;  /* 0x0000000100002836 */ /* 0x000fe20000000000 */
[----:B------:R-:W-:Y:S01]  /*1470*/  IADD3 R15, PT, PT, R15, R9, RZ ;  /* 0x000000090f0f7210 */ /* 0x000fe20007ffe0ff */
[----:B------:R-:W-:-:S03]  /*1480*/  IMAD.WIDE.U32 R16, R11, R6, R16 ;  /* 0x000000060b107225 */ /* 0x000fc600078e0010 */
[----:B------:R-:W-:Y:S01]  /*1490*/  @!P1 IADD3 R0, PT, PT, -R0, RZ, RZ ;  /* 0x000000ff00009210 */ /* 0x000fe20007ffe1ff */
[C---:B------:R-:W-:Y:S01]  /*14a0*/  IMAD R9, R10.reuse, UR6, RZ ;  /* 0x000000060a097c24 */ /* 0x040fe2000f8e02ff */
[----:B------:R-:W-:Y:S01]  /*14b0*/  @!P0 LOP3.LUT R0, RZ, R8, RZ, 0x33, !PT ;  /* 0x00000008ff008212 */ /* 0x000fe200078e33ff */
[----:B------:R-:W-:Y:S02]  /*14c0*/  IMAD R10, R10, R6, RZ ;  /* 0x000000060a0a7224 */ /* 0x000fe400078e02ff */
[C---:B------:R-:W-:Y:S01]  /*14d0*/  IMAD R9, R11.reuse, UR7, R9 ;  /* 0x000000070b097c24 */ /* 0x040fe2000f8e0209 */
[----:B------:R-:W-:Y:S01]  /*14e0*/  SHF.R.S32.HI R8, RZ, 0x1f, R0 ;  /* 0x0000001fff087819 */ /* 0x000fe20000011400 */
[C---:B------:R-:W-:Y:S02]  /*14f0*/  IMAD R10, R11.reuse, R7, R10 ;  /* 0x000000070b0a7224 */ /* 0x040fe400078e020a */
[----:B------:R-:W-:-:S03]  /*1500*/  IMAD.WIDE.U32 R14, R11, UR6, R14 ;  /* 0x000000060b0e7c25 */ /* 0x000fc6000f8e000e */
[----:B------:R-:W-:Y:S01]  /*1510*/  IADD3 R11, PT, PT, R17, R10, RZ ;  /* 0x0000000a110b7210 */ /* 0x000fe20007ffe0ff */
[----:B------:R-:W-:Y:S01]  /*1520*/  IMAD.MOV.U32 R10, RZ, RZ, R16 ;  /* 0x000000ffff0a7224 */ /* 0x000fe200078e0010 */
[----:B------:R-:W-:Y:S01]  /*1530*/  IADD3 R15, PT, PT, R15, R9, RZ ;  /* 0x000000090f0f7210 */ /* 0x000fe20007ffe0ff */
[C---:B--2---:R-:W-:Y:S02]  /*1540*/  IMAD R9, R8.reuse, R4, RZ ;  /* 0x0000000408097224 */ /* 0x044fe400078e02ff */
[----:B-1----:R-:W-:Y:S02]  /*1550*/  IMAD R8, R8, R2, RZ ;  /* 0x0000000208087224 */ /* 0x002fe400078e02ff */
[----:B------:R-:W-:-:S04]  /*1560*/  IMAD.WIDE.U32 R10, R0, R4, R10 ;  /* 0x00000004000a7225 */ /* 0x000fc800078e000a */
[C---:B------:R-:W-:Y:S02]  /*1570*/  IMAD R5, R0.reuse, R5, R9 ;  /* 0x0000000500057224 */ /* 0x040fe400078e0209 */
[----:B------:R-:W-:-:S03]  /*1580*/  IMAD.WIDE.U32 R14, R0, R2, R14 ;  /* 0x00000002000e7225 */ /* 0x000fc600078e000e */
[----:B------:R-:W-:Y:S01]  /*1590*/  IADD3 R2, PT, PT, R11, R5, RZ ;  /* 0x000000050b027210 */ /* 0x000fe20007ffe0ff */
[----:B------:R-:W-:Y:S01]  /*15a0*/  IMAD R3, R0, R3, R8 ;  /* 0x0000000300037224 */ /* 0x000fe200078e0208 */
[----:B------:R-:W-:Y:S02]  /*15b0*/  MOV R8, R10 ;  /* 0x0000000a00087202 */ /* 0x000fe40000000f00 */
[----:B------:R-:W-:Y:S02]  /*15c0*/  MOV R10, R14 ;  /* 0x0000000e000a7202 */ /* 0x000fe40000000f00 */
[----:B------:R-:W-:-:S07]  /*15d0*/  IADD3 R3, PT, PT, R15, R3, RZ ;  /* 0x000000030f037210 */ /* 0x000fce0007ffe0ff */
.L_x_5557:
[----:B------:R-:W1:Y:S01]  /*15e0*/  LDCU.128 UR12, c[0x0][0x390] ;  /* 0x00007200ff0c77ac */ /* 0x000e620008000c00 */
[----:B------:R-:W-:Y:S01]  /*15f0*/  IMAD.SHL.U32 R0, R120, 0x8, RZ ;  /* 0x0000000878007824 */ /* 0x000fe200078e00ff */
        /* <DEDUP_REMOVED lines=10> */
[----:B------:R-:W4:Y:S01]  /*16a0*/  LDCU.128 UR8, c[0x0][0x380] ;  /* 0x00007000ff0877ac */ /* 0x000f220008000c00 */
[----:B------:R-:W-:-:S02]  /*16b0*/  IADD3 R10, P4, PT, R22, R10, RZ ;  /* 0x0000000a160a7210 */ /* 0x000fc40007f9e0ff */
[----:B------:R-:W-:Y:S02]  /*16c0*/  IMAD.SHL.U32 R149, R120, 0x20, RZ ;  /* 0x0000002078957824 */ /* 0x000fe400078e00ff */
[----:B------:R-:W-:Y:S02]  /*16d0*/  VIADD R159, R112, 0xffffffff ;  /* 0xffffffff709f7836 */ /* 0x000fe40000000000 */
[----:B-1----:R-:W-:-:S04]  /*16e0*/  IMAD.WIDE.U32 R14, R158, UR14, R22 ;  /* 0x0000000e9e0e7c25 */ /* 0x002fc8000f8e0016 */
[----:B--2---:R-:W-:Y:S02]  /*16f0*/  IMAD R9, R9, UR4, RZ ;  /* 0x0000000409097c24 */ /* 0x004fe4000f8e02ff */
[----:B------:R-:W-:Y:S01]  /*1700*/  IMAD R15, R158, UR15, R15 ;  /* 0x0000000f9e0f7c24 */ /* 0x000fe2000f8e020f */
[----:B---3--:R-:W-:Y:S01]  /*1710*/  USHF.L.U64.HI UR14, UR20, 0x4, UR21 ;  /* 0x00000004140e7899 */ /* 0x008fe20008010215 */
[C---:B------:R-:W-:Y:S01]  /*1720*/  IMAD R18, R12.reuse, UR5, R9 ;  /* 0x000000050c127c24 */ /* 0x040fe2000f8e0209 */
[----:B------:R-:W-:Y:S01]  /*1730*/  USHF.L.U32 UR15, UR20, 0x4, URZ ;  /* 0x00000004140f7899 */ /* 0x000fe200080006ff */
[----:B------:R-:W-:Y:S01]  /*1740*/  IMAD.WIDE.U32 R12, R12, UR4, R14 ;  /* 0x000000040c0c7c25 */ /* 0x000fe2000f8e000e */
[----:B------:R-:W-:Y:S01]  /*1750*/  IADD3 R14, P0, PT, R22, R8, RZ ;  /* 0x00000008160e7210 */ /* 0x000fe20007f1e0ff */
[----:B------:R-:W-:Y:S01]  /*1760*/  USHF.L.U32 UR24, UR20, 0x5, URZ ;  /* 0x0000000514187899 */ /* 0x000fe200080006ff */
[----:B------:R-:W1:Y:S01]  /*1770*/  S2UR UR5, SR_CgaCtaId ;  /* 0x00000000000579c3 */ /* 0x000e620000008800 */
[----:B------:R-:W-:Y:S01]  /*1780*/  USHF.L.U64.HI UR4, UR20, 0x5, UR21 ;  /* 0x0000000514047899 */ /* 0x000fe20008010215 */
[----:B------:R-:W-:-:S02]  /*1790*/  IMAD.U32 R8, RZ, RZ, UR15 ;  /* 0x0000000fff087e24 */ /* 0x000fc4000f8e00ff */
[----:B------:R-:W-:Y:S02]  /*17a0*/  IMAD.X R15, RZ, RZ, R2, P0 ;  /* 0x000000ffff0f7224 */ /* 0x000fe400000e0602 */
[----:B------:R-:W-:Y:S02]  /*17b0*/  IMAD.U32 R9, RZ, RZ, UR14 ;  /* 0x0000000eff097e24 */ /* 0x000fe4000f8e00ff */
[----:B------:R-:W-:-:S04]  /*17c0*/  IMAD.WIDE.U32 R14, R4, R6, R14 ;  /* 0x00000006040e7225 */ /* 0x000fc800078e000e */
[----:B------:R-:W-:Y:S01]  /*17d0*/  IMAD.U32 R16, RZ, RZ, UR24 ;  /* 0x00000018ff107e24 */ /* 0x000fe2000f8e00ff */
[----:B----4-:R-:W-:Y:S01]  /*17e0*/  LEA R152, P0, R14, UR10, 0x1 ;  /* 0x0000000a0e987c11 */ /* 0x010fe2000f8008ff */
[----:B------:R-:W-:Y:S01]  /*17f0*/  IMAD.U32 R17, RZ, RZ, UR4 ;  /* 0x00000004ff117e24 */ /* 0x000fe2000f8e00ff */
[----:B------:R-:W-:Y:S01]  /*1800*/  UMOV UR4, 0x400 ;  /* 0x0000040000047882 */ /* 0x000fe20000000000 */
[----:B------:R-:W-:Y:S02]  /*1810*/  IMAD R2, R21, UR20, RZ ;  /* 0x0000001415027c24 */ /* 0x000fe4000f8e02ff */
[----:B------:R-:W-:Y:S02]  /*1820*/  IMAD R151, R4, R7, R15 ;  /* 0x0000000704977224 */ /* 0x000fe400078e020f */
[----:B------:R-:W-:-:S03]  /*1830*/  IMAD.WIDE.U32 R8, R20, UR20, R8 ;  /* 0x0000001414087c25 */ /* 0x000fc6000f8e0008 */
[----:B------:R-:W-:Y:S01]  /*1840*/  LEA.HI.X R151, R14, UR11, R151, 0x1, P0 ;  /* 0x0000000b0e977c11 */ /* 0x000fe200080f0c97 */
[----:B------:R-:W-:Y:S01]  /*1850*/  IMAD.WIDE.U32 R16, R20, UR20, R16 ;  /* 0x0000001414107c25 */ /* 0x000fe2000f8e0010 */
[----:B------:R-:W-:Y:S01]  /*1860*/  IADD3 R11, P3, PT, R12, R8, RZ ;  /* 0x000000080c0b7210 */ /* 0x000fe20007f7e0ff */
[----:B-1----:R-:W-:Y:S02]  /*1870*/  ULEA UR5, UR5, UR4, 0x18 ;  /* 0x0000000405057291 */ /* 0x002fe4000f8ec0ff */
[----:B------:R-:W-:Y:S01]  /*1880*/  IMAD R2, R20, UR21, R2 ;  /* 0x0000001514027c24 */ /* 0x000fe2000f8e0202 */
[C---:B------:R-:W-:Y:S01]  /*1890*/  IADD3 R14, P2, PT, R12.reuse, R16, RZ ;  /* 0x000000100c0e7210 */ /* 0x040fe20007f5e0ff */
[----:B------:R-:W-:Y:S01]  /*18a0*/  IMAD.IADD R19, R13, 0x1, R18 ;  /* 0x000000010d137824 */ /* 0x000fe200078e0212 */
[----:B------:R-:W-:Y:S01]  /*18b0*/  IADD3 R8, P1, P0, R12, UR15, R16 ;  /* 0x0000000f0c087c10 */ /* 0x000fe2000f83e010 */
[----:B------:R-:W-:Y:S01]  /*18c0*/  IMAD.IADD R5, R2, 0x1, R17 ;  /* 0x0000000102057824 */ /* 0x000fe200078e0211 */
[----:B------:R-:W-:Y:S01]  /*18d0*/  USHF.L.U32 UR4, UR6, 0x5, URZ ;  /* 0x0000000506047899 */ /* 0x000fe200080006ff */
[----:B------:R-:W-:Y:S01]  /*18e0*/  IMAD.MOV.U32 R18, RZ, RZ, R12 ;  /* 0x000000ffff127224 */ /* 0x000fe200078e000c */
[----:B------:R-:W-:Y:S01]  /*18f0*/  IADD3.X R9, PT, PT, R19, R2, R9, P3, !PT ;  /* 0x0000000213097210 */ /* 0x000fe20001ffe409 */
[----:B------:R-:W-:Y:S01]  /*1900*/  IMAD.X R13, R5, 0x1, R19, P2 ;  /* 0x00000001050d7824 */ /* 0x000fe200010e0613 */
[----:B------:R-:W-:Y:S01]  /*1910*/  LEA R16, P3, R11, UR8, 0x1 ;  /* 0x000000080b107c11 */ /* 0x000fe2000f8608ff */
[----:B------:R-:W-:Y:S01]  /*1920*/  IMAD.MOV.U32 R160, RZ, RZ, R115 ;  /* 0x000000ffffa07224 */ /* 0x000fe200078e0073 */
[----:B------:R-:W-:Y:S01]  /*1930*/  IADD3.X R5, PT, PT, R19, UR14, R5, P1, P0 ;  /* 0x0000000e13057c10 */ /* 0x000fe20008fe0405 */
[----:B------:R-:W-:Y:S01]  /*1940*/  IMAD.WIDE.U32 R18, R20, UR20, R18 ;  /* 0x0000001414127c25 */ /* 0x000fe2000f8e0012 */
[----:B------:R-:W-:-:S02]  /*1950*/  LEA R12, P2, R14, UR8, 0x1 ;  /* 0x000000080e0c7c11 */ /* 0x000fc4000f8408ff */
[----:B------:R-:W-:Y:S01]  /*1960*/  LEA.HI.X R17, R11, UR9, R9, 0x1, P3 ;  /* 0x000000090b117c11 */ /* 0x000fe200098f0c09 */
[----:B------:R-:W-:Y:S01]  /*1970*/  IMAD.IADD R11, R19, 0x1, R2 ;  /* 0x00000001130b7824 */ /* 0x000fe200078e0202 */
[----:B------:R-:W-:Y:S01]  /*1980*/  LOP3.LUT R9, R0, 0x1f8, RZ, 0xc0, !PT ;  /* 0x000001f800097812 */ /* 0x000fe200078ec0ff */
[----:B------:R-:W-:Y:S01]  /*1990*/  IMAD.MOV.U32 R161, RZ, RZ, R114 ;  /* 0x000000ffffa17224 */ /* 0x000fe200078e0072 */
[----:B------:R-:W-:Y:S02]  /*19a0*/  SHF.L.U64.HI R2, R6, 0x5, R7 ;  /* 0x0000000506027819 */ /* 0x000fe40000010207 */
[----:B------:R-:W-:Y:S02]  /*19b0*/  IADD3 R20, P0, PT, R113, R152, RZ ;  /* 0x0000009871147210 */ /* 0x000fe40007f1e0ff */
[----:B------:R-:W-:Y:S02]  /*19c0*/  LEA.HI.X R13, R14, UR9, R13, 0x1, P2 ;  /* 0x000000090e0d7c11 */ /* 0x000fe400090f0c0d */
[----:B------:R-:W-:Y:S01]  /*19d0*/  LOP3.LUT R9, R9, 0x38, R120, 0x78, !PT ;  /* 0x0000003809097812 */ /* 0x000fe200078e7878 */
[----:B------:R-:W-:Y:S01]  /*19e0*/  IMAD.X R21, R2, 0x1, R151, P0 ;  /* 0x0000000102157824 */ /* 0x000fe200000e0697 */
[----:B------:R-:W-:-:S02]  /*19f0*/  LEA R14, P1, R18, UR8, 0x1 ;  /* 0x00000008120e7c11 */ /* 0x000fc4000f8208ff */
        /* <DEDUP_REMOVED lines=173> */
[----:B------:R-:W-:Y:S01]  /*24d0*/  HMMA.16816.F32 R56, R20, R92, R56 ;  /* 0x0000005c1438723c */ /* 0x000fe20000001838 */
[----:B------:R-:W-:Y:S01]  /*24e0*/  IMAD.SHL.U32 R92, R120, 0x2, RZ ;  /* 0x00000002785c7824 */ /* 0x000fe200078e00ff */
[----:B------:R-:W-:-:S06]  /*24f0*/  VIMNMX R93, PT, PT, R119, R118, PT ;  /* 0x00000076775d7248 */ /* 0x000fcc0003fe0100 */
[----:B------:R-:W-:Y:S01]  /*2500*/  HMMA.16816.F32 R40, R20, R36, R40 ;  /* 0x000000241428723c */ /* 0x000fe20000001828 */
[----:B------:R-:W-:-:S05]  /*2510*/  IMAD.SHL.U32 R36, R159, 0x80, RZ ;  /* 0x000000809f247824 */ /* 0x000fca00078e00ff */
[----:B------:R-:W-:Y:S02]  /*2520*/  LOP3.LUT R92, R36, 0x6, R92, 0xf8, !PT ;  /* 0x00000006245c7812 */ /* 0x000fe400078ef85c */
[----:B----4-:R-:W-:Y:S02]  /*2530*/  HMMA.16816.F32 R80, R20, R104, R80 ;  /* 0x000000681450723c */ /* 0x010fe40000001850 */
[----:B------:R-:W-:-:S04]  /*2540*/  LOP3.LUT R37, R92, 0x9, RZ, 0xfc, !PT ;  /* 0x000000095c257812 */ /* 0x000fc800078efcff */
[C---:B------:R-:W-:Y:S02]  /*2550*/  ISETP.GE.AND P5, PT, R37.reuse, R0, PT ;  /* 0x000000002500720c */ /* 0x040fe40003fa6270 */
[----:B-1----:R-:W-:Y:S01]  /*2560*/  HMMA.16816.F32 R24, R12, R34, R24 ;  /* 0x000000220c18723c */ /* 0x002fe20000001818 */
[----:B------:R-:W-:-:S07]  /*2570*/  ISETP.GE.AND P0, PT, R37, R93, PT ;  /* 0x0000005d2500720c */ /* 0x000fce0003f06270 */
[C---:B------:R-:W-:Y:S01]  /*2580*/  HMMA.16816.F32 R28, R12.reuse, R32, R28 ;  /* 0x000000200c1c723c */ /* 0x040fe2000000181c */
[C---:B------:R-:W-:Y:S02]  /*2590*/  LOP3.LUT R32, R92.reuse, 0x1, RZ, 0xfc, !PT ;  /* 0x000000015c207812 */ /* 0x040fe400078efcff */
[----:B------:R-:W-:Y:S02]  /*25a0*/  LOP3.LUT R33, R92, 0x8, RZ, 0xfc, !PT ;  /* 0x000000085c217812 */ /* 0x000fe400078efcff */
[CC--:B------:R-:W-:Y:S02]  /*25b0*/  ISETP.GE.AND P1, PT, R32.reuse, R93.reuse, PT ;  /* 0x0000005d2000720c */ /* 0x0c0fe40003f26270 */
[-C--:B------:R-:W-:Y:S01]  /*25c0*/  ISETP.GE.AND P3, PT, R32, R0.reuse, PT ;  /* 0x000000002000720c */ /* 0x080fe20003f66270 */
[----:B--2---:R-:W-:Y:S01]  /*25d0*/  HMMA.16816.F32 R8, R12, R96, R8 ;  /* 0x000000600c08723c */ /* 0x004fe20000001808 */
[C---:B------:R-:W-:Y:S02]  /*25e0*/  ISETP.GE.AND P6, PT, R33.reuse, R93, PT ;  /* 0x0000005d2100720c */ /* 0x040fe40003fc6270 */
[----:B------:R-:W-:-:S02]  /*25f0*/  ISETP.GE.AND P2, PT, R33, R0, PT ;  /* 0x000000002100720c */ /* 0x000fc40003f46270 */
[----:B------:R-:W1:Y:S01]  /*2600*/  LDSM.16.M88.4 R32, [R141+0x3800] ;  /* 0x003800008d20783b */ /* 0x000e620000000200 */
[----:B------:R-:W-:Y:S02]  /*2610*/  FSEL R97, R24, -INF , !P6 ;  /* 0xff80000018617808 */ /* 0x000fe40007000000 */
[----:B------:R-:W-:Y:S01]  /*2620*/  HMMA.16816.F32 R84, R12, R98, R84 ;  /* 0x000000620c54723c */ /* 0x000fe20000001854 */
[C---:B------:R-:W-:Y:S02]  /*2630*/  LOP3.LUT R24, R92.reuse, 0x19, RZ, 0xfc, !PT ;  /* 0x000000195c187812 */ /* 0x040fe400078efcff */
[----:B------:R-:W-:Y:S02]  /*2640*/  LOP3.LUT R96, R92, 0x18, RZ, 0xfc, !PT ;  /* 0x000000185c607812 */ /* 0x000fe400078efcff */
[----:B------:R-:W-:Y:S02]  /*2650*/  FSEL R37, R26, -INF , !P2 ;  /* 0xff8000001a257808 */ /* 0x000fe40005000000 */
[----:B------:R-:W-:Y:S01]  /*2660*/  FSEL R98, R25, -INF , !P0 ;  /* 0xff80000019627808 */ /* 0x000fe20004000000 */
[----:B------:R-:W-:Y:S01]  /*2670*/  HMMA.16816.F32 R52, R20, R94, R52 ;  /* 0x0000005e1434723c */ /* 0x000fe20000001834 */
[----:B------:R-:W-:-:S02]  /*2680*/  LOP3.LUT R94, R92, 0x10, RZ, 0xfc, !PT ;  /* 0x000000105c5e7812 */ /* 0x000fc400078efcff */
[----:B------:R-:W-:Y:S02]  /*2690*/  FSEL R95, R29, -INF , !P1 ;  /* 0xff8000001d5f7808 */ /* 0x000fe40004800000 */
[-C--:B------:R-:W-:Y:S02]  /*26a0*/  ISETP.GE.AND P4, PT, R94, R93.reuse, PT ;  /* 0x0000005d5e00720c */ /* 0x080fe40003f86270 */
[----:B------:R-:W-:Y:S01]  /*26b0*/  LOP3.LUT R29, R92, 0x11, RZ, 0xfc, !PT ;  /* 0x000000115c1d7812 */ /* 0x000fe200078efcff */
[----:B---3--:R-:W-:Y:S01]  /*26c0*/  HMMA.16816.F32 R80, R12, R88, R80 ;  /* 0x000000580c50723c */ /* 0x008fe20000001850 */
[----:B------:R-:W-:Y:S02]  /*26d0*/  FSEL R88, R27, -INF , !P5 ;  /* 0xff8000001b587808 */ /* 0x000fe40006800000 */
[----:B------:R-:W-:Y:S02]  /*26e0*/  FSEL R99, R8, -INF , !P4 ;  /* 0xff80000008637808 */ /* 0x000fe40006000000 */
[----:B------:R-:W-:-:S02]  /*26f0*/  ISETP.GE.AND P5, PT, R24, R93, PT ;  /* 0x0000005d1800720c */ /* 0x000fc40003fa6270 */
[-C--:B------:R-:W-:Y:S01]  /*2700*/  ISETP.GE.AND P4, PT, R24, R0.reuse, PT ;  /* 0x000000001800720c */ /* 0x080fe20003f86270 */
[C---:B------:R-:W-:Y:S01]  /*2710*/  HMMA.16816.F32 R76, R20.reuse, R106, R76 ;  /* 0x0000006a144c723c */ /* 0x040fe2000000184c */
[----:B------:R-:W2:Y:S01]  /*2720*/  LDSM.16.M88.4 R24, [R141+0x4000] ;  /* 0x004000008d18783b */ /* 0x000ea20000000200 */
[-C--:B------:R-:W-:Y:S02]  /*2730*/  ISETP.GE.AND P1, PT, R94, R0.reuse, PT ;  /* 0x000000005e00720c */ /* 0x080fe40003f26270 */
[----:B------:R-:W-:Y:S02]  /*2740*/  FSEL R94, R31, -INF , !P3 ;  /* 0xff8000001f5e7808 */ /* 0x000fe40005800000 */
[C---:B------:R-:W-:Y:S02]  /*2750*/  ISETP.GE.AND P6, PT, R29.reuse, R0, PT ;  /* 0x000000001d00720c */ /* 0x040fe40003fc6270 */
[-C--:B------:R-:W-:Y:S01]  /*2760*/  ISETP.GE.AND P2, PT, R96, R93.reuse, PT ;  /* 0x0000005d6000720c */ /* 0x080fe20003f46270 */
[----:B------:R-:W-:Y:S01]  /*2770*/  HMMA.16816.F32 R72, R20, R100, R72 ;  /* 0x000000641448723c */ /* 0x000fe20000001848 */
[----:B------:R-:W-:-:S02]  /*2780*/  ISETP.GE.AND P3, PT, R29, R93, PT ;  /* 0x0000005d1d00720c */ /* 0x000fc40003f66270 */
[C---:B------:R-:W-:Y:S02]  /*2790*/  LOP3.LUT R8, R92.reuse, 0x21, RZ, 0xfc, !PT ;  /* 0x000000215c087812 */ /* 0x040fe400078efcff */
[----:B------:R-:W-:Y:S02]  /*27a0*/  LOP3.LUT R29, R92, 0x20, RZ, 0xfc, !PT ;  /* 0x000000205c1d7812 */ /* 0x000fe400078efcff */
[----:B------:R-:W-:Y:S01]  /*27b0*/  FSEL R162, R11, -INF , !P6 ;  /* 0xff8000000ba27808 */ /* 0x000fe20007000000 */
[----:B------:R-:W-:Y:S01]  /*27c0*/  HMMA.16816.F32 R68, R20, R102, R68 ;  /* 0x000000661444723c */ /* 0x000fe20000001844 */
[----:B------:R-:W-:Y:S02]  /*27d0*/  FSEL R84, R84, -INF , !P2 ;  /* 0xff80000054547808 */ /* 0x000fe40005000000 */
[----:B------:R-:W-:Y:S02]  /*27e0*/  FSEL R163, R10, -INF , !P1 ;  /* 0xff8000000aa37808 */ /* 0x000fe40004800000 */
[----:B------:R-:W-:-:S02]  /*27f0*/  FSEL R89, R9, -INF , !P3 ;  /* 0xff80000009597808 */ /* 0x000fc40005800000 */
[CC--:B------:R-:W-:Y:S01]  /*2800*/  ISETP.GE.AND P6, PT, R8.reuse, R93.reuse, PT ;  /* 0x0000005d0800720c */ /* 0x0c0fe20003fc6270 */
[C---:B------:R-:W-:Y:S01]  /*2810*/  HMMA.16816.F32 R76, R12.reuse, R90, R76 ;  /* 0x0000005a0c4c723c */ /* 0x040fe2000000184c */
[-C--:B------:R-:W-:Y:S02]  /*2820*/  ISETP.GE.AND P2, PT, R8, R0.reuse, PT ;  /* 0x000000000800720c */ /* 0x080fe40003f46270 */
[----:B------:R-:W-:Y:S02]  /*2830*/  ISETP.GE.AND P0, PT, R96, R0, PT ;  /* 0x000000006000720c */ /* 0x000fe40003f06270 */
[----:B------:R-:W-:Y:S02]  /*2840*/  ISETP.GE.AND P1, PT, R29, R93, PT ;  /* 0x0000005d1d00720c */ /* 0x000fe40003f26270 */
[C---:B------:R-:W-:Y:S01]  /*2850*/  LOP3.LUT R9, R92.reuse, 0x28, RZ, 0xfc, !PT ;  /* 0x000000285c097812 */ /* 0x040fe200078efcff */
[----:B-1----:R-:W-:Y:S01]  /*2860*/  HMMA.16816.F32 R72, R12, R32, R72 ;  /* 0x000000200c48723c */ /* 0x002fe20000001848 */
[----:B------:R-:W-:-:S02]  /*2870*/  LOP3.LUT R8, R92, 0x29, RZ, 0xfc, !PT ;  /* 0x000000295c087812 */ /* 0x000fc400078efcff */
[----:B------:R-:W-:Y:S02]  /*2880*/  ISETP.GE.AND P3, PT, R29, R0, PT ;  /* 0x000000001d00720c */ /* 0x000fe40003f66270 */
[----:B------:R-:W-:Y:S02]  /*2890*/  FSEL R31, R86, -INF , !P0 ;  /* 0xff800000561f7808 */ /* 0x000fe40004000000 */
[----:B------:R-:W-:Y:S01]  /*28a0*/  FSEL R96, R85, -INF , !P5 ;  /* 0xff80000055607808 */ /* 0x000fe20006800000 */
[----:B--2---:R-:W-:Y:S01]  /*28b0*/  HMMA.16816.F32 R64, R12, R24, R64 ;  /* 0x000000180c40723c */ /* 0x004fe20000001840 */
[----:B------:R-:W-:Y:S02]  /*28c0*/  FSEL R153, R87, -INF , !P4 ;  /* 0xff80000057997808 */ /* 0x000fe40006000000 */
[----:B------:R-:W-:Y:S02]  /*28d0*/  FSEL R29, R80, -INF , !P1 ;  /* 0xff800000501d7808 */ /* 0x000fe40004800000 */
[----:B------:R-:W-:-:S02]  /*28e0*/  ISETP.GE.AND P0, PT, R9, R93, PT ;  /* 0x0000005d0900720c */ /* 0x000fc40003f06270 */
[-C--:B------:R-:W-:Y:S01]  /*28f0*/  ISETP.GE.AND P5, PT, R9, R0.reuse, PT ;  /* 0x000000000900720c */ /* 0x080fe20003fa6270 */
[C---:B------:R-:W-:Y:S01]  /*2900*/  HMMA.16816.F32 R68, R12.reuse, R34, R68 ;  /* 0x000000220c44723c */ /* 0x040fe20000001844 */
        /* <DEDUP_REMOVED lines=9> */
[----:B------:R-:W-:Y:S01]  /*29a0*/  LOP3.LUT R32, R92, 0x31, RZ, 0xfc, !PT ;  /* 0x000000315c207812 */ /* 0x000fe200078efcff */
[----:B------:R-:W-:Y:S01]  /*29b0*/  HMMA.16816.F32 R16, R20, R38, R16 ;  /* 0x000000261410723c */ /* 0x000fe20000001810 */
        /* <DEDUP_REMOVED lines=15> */
[----:B------:R-:W-:Y:S01]  /*2ab0*/  LOP3.LUT R24, R92, 0x40, RZ, 0xfc, !PT ;  /* 0x000000405c187812 */ /* 0x000fe200078efcff */
[----:B------:R-:W1:Y:S01]  /*2ac0*/  LDSM.16.M88.4 R32, [R141+0x5000] ;  /* 0x005000008d20783b */ /* 0x000e620000000200 */
[----:B------:R-:W-:-:S02]  /*2ad0*/  FSEL R128, R74, -INF , !P6 ;  /* 0xff8000004a807808 */ /* 0x000fc40007000000 */
[----:B------:R-:W-:Y:S02]  /*2ae0*/  FSEL R130, R73, -INF , !P2 ;  /* 0xff80000049827808 */ /* 0x000fe40005000000 */
[CC--:B------:R-:W-:Y:S01]  /*2af0*/  ISETP.GE.AND P6, PT, R24.reuse, R93.reuse, PT ;  /* 0x0000005d1800720c */ /* 0x0c0fe20003fc6270 */
[----:B------:R-:W-:Y:S01]  /*2b00*/  HMMA.16816.F32 R52, R12, R10, R52 ;  /* 0x0000000a0c34723c */ /* 0x000fe20000001834 */
[----:B------:R-:W-:Y:S02]  /*2b10*/  ISETP.GE.AND P2, PT, R24, R0, PT ;  /* 0x000000001800720c */ /* 0x000fe40003f46270 */
[----:B------:R-:W-:Y:S02]  /*2b20*/  LOP3.LUT R24, R92, 0x41, RZ, 0xfc, !PT ;  /* 0x000000415c187812 */ /* 0x000fe400078efcff */
[----:B------:R-:W-:Y:S02]  /*2b30*/  FSEL R104, R75, -INF , !P0 ;  /* 0xff8000004b687808 */ /* 0x000fe40004000000 */
        /* <DEDUP_REMOVED lines=9> */
[----:B------:R-:W-:Y:S02]  /*2bd0*/  ISETP.GE.AND P5, PT, R24, R0, PT ;  /* 0x000000001800720c */ /* 0x000fe40003fa6270 */
[----:B------:R-:W-:Y:S02]  /*2be0*/  ISETP.GE.AND P4, PT, R25, R93, PT ;  /* 0x0000005d1900720c */ /* 0x000fe40003f86270 */
[----:B------:R-:W-:Y:S02]  /*2bf0*/  LOP3.LUT R8, R92, 0x51, RZ, 0xfc, !PT ;  /* 0x000000515c087812 */ /* 0x000fe400078efcff */
[----:B------:R-:W-:-:S02]  /*2c00*/  FSEL R121, R67, -INF , !P5 ;  /* 0xff80000043797808 */ /* 0x000fc40006800000 */
[----:B------:R-:W-:Y:S01]  /*2c10*/  FSEL R126, R60, -INF , !P4 ;  /* 0xff8000003c7e7808 */ /* 0x000fe20006000000 */
[----:B-1----:R-:W-:Y:S01]  /*2c20*/  HMMA.16816.F32 R48, R12, R32, R48 ;  /* 0x000000200c30723c */ /* 0x002fe20000001830 */
[C---:B------:R-:W-:Y:S02]  /*2c30*/  ISETP.GE.AND P5, PT, R8.reuse, R93, PT ;  /* 0x0000005d0800720c */ /* 0x040fe40003fa6270 */
[----:B------:R-:W-:Y:S02]  /*2c40*/  ISETP.GE.AND P4, PT, R8, R0, PT ;  /* 0x000000000800720c */ /* 0x000fe40003f86270 */
[----:B------:R-:W1:Y:S01]  /*2c50*/  LDSM.16.M88.4 R8, [R141+0x5800] ;  /* 0x005800008d08783b */ /* 0x000e620000000200 */
[----:B------:R-:W-:Y:S01]  /*2c60*/  LOP3.LUT R24, R92, 0x49, RZ, 0xfc, !PT ;  /* 0x000000495c187812 */ /* 0x000fe200078efcff */
[----:B------:R-:W-:-:S04]  /*2c70*/  DEPBAR.LE SB0, 0x0 ;  /* 0x000080000000791a */ /* 0x000fc80000000000 */
[----:B------:R-:W-:Y:S01]  /*2c80*/  HMMA.16816.F32 R44, R12, R34, R44 ;  /* 0x000000220c2c723c */ /* 0x000fe2000000182c */
[----:B------:R-:W-:Y:S02]  /*2c90*/  FSEL R129, R69, -INF , !P1 ;  /* 0xff80000045817808 */ /* 0x000fe40004800000 */
[-C--:B------:R-:W-:Y:S02]  /*2ca0*/  ISETP.GE.AND P1, PT, R25, R0.reuse, PT ;  /* 0x000000001900720c */ /* 0x080fe40003f26270 */
        /* <DEDUP_REMOVED lines=8> */
[----:B------:R-:W-:Y:S02]  /*2d30*/  FSEL R117, R61, -INF , !P3 ;  /* 0xff8000003d757808 */ /* 0x000fe40005800000 */
[----:B------:R-:W-:-:S02]  /*2d40*/  ISETP.GE.AND P0, PT, R25, R93, PT ;  /* 0x0000005d1900720c */ /* 0x000fc40003f06270 */
[C---:B------:R-:W-:Y:S02]  /*2d50*/  ISETP.GE.AND P1, PT, R24.reuse, R93, PT ;  /* 0x0000005d1800720c */ /* 0x040fe40003f26270 */
[----:B------:R-:W-:Y:S02]  /*2d60*/  ISETP.GE.AND P3, PT, R24, R0, PT ;  /* 0x000000001800720c */ /* 0x000fe40003f66270 */
[C---:B------:R-:W-:Y:S02]  /*2d70*/  LOP3.LUT R21, R92.reuse, 0x69, RZ, 0xfc, !PT ;  /* 0x000000695c157812 */ /* 0x040fe400078efcff */
[----:B------:R-:W-:Y:S02]  /*2d80*/  LOP3.LUT R24, R92, 0x59, RZ, 0xfc, !PT ;  /* 0x000000595c187812 */ /* 0x000fe400078efcff */
[----:B------:R-:W-:Y:S01]  /*2d90*/  FSEL R105, R48, -INF , !P0 ;  /* 0xff80000030697808 */ /* 0x000fe20004000000 */
[----:B-1----:R-:W-:Y:S01]  /*2da0*/  HMMA.16816.F32 R40, R12, R8, R40 ;  /* 0x000000080c28723c */ /* 0x002fe20000001828 */
[----:B------:R-:W-:-:S02]  /*2db0*/  FSEL R123, R63, -INF , !P6 ;  /* 0xff8000003f7b7808 */ /* 0x000fc40007000000 */
[----:B------:R-:W-:Y:S02]  /*2dc0*/  FSEL R120, R56, -INF , !P2 ;  /* 0xff80000038787808 */ /* 0x000fe40005000000 */
[-C--:B------:R-:W-:Y:S02]  /*2dd0*/  ISETP.GE.AND P0, PT, R21, R0.reuse, PT ;  /* 0x000000001500720c */ /* 0x080fe40003f06270 */
[C---:B------:R-:W-:Y:S01]  /*2de0*/  ISETP.GE.AND P6, PT, R24.reuse, R93, PT ;  /* 0x0000005d1800720c */ /* 0x040fe20003fc6270 */
[----:B------:R-:W-:Y:S01]  /*2df0*/  HMMA.16816.F32 R16, R12, R10, R16 ;  /* 0x0000000a0c10723c */ /* 0x000fe20000001810 */
[----:B------:R-:W-:Y:S02]  /*2e00*/  ISETP.GE.AND P2, PT, R24, R0, PT ;  /* 0x000000001800720c */ /* 0x000fe40003f46270 */
[----:B------:R-:W-:Y:S02]  /*2e10*/  LOP3.LUT R24, R92, 0x61, RZ, 0xfc, !PT ;  /* 0x000000615c187812 */ /* 0x000fe400078efcff */
[----:B------:R-:W-:-:S02]  /*2e20*/  FSEL R61, R47, -INF , !P0 ;  /* 0xff8000002f3d7808 */ /* 0x000fc40004000000 */
[----:B------:R-:W-:Y:S02]  /*2e30*/  FSEL R118, R57, -INF , !P5 ;  /* 0xff80000039767808 */ /* 0x000fe40006800000 */
[----:B------:R-:W-:Y:S02]  /*2e40*/  FSEL R109, R59, -INF , !P4 ;  /* 0xff8000003b6d7808 */ /* 0x000fe40006000000 */
[-C--:B------:R-:W-:Y:S02]  /*2e50*/  ISETP.GE.AND P0, PT, R92, R93.reuse, PT ;  /* 0x0000005d5c00720c */ /* 0x080fe40003f06270 */
[----:B------:R-:W-:Y:S02]  /*2e60*/  ISETP.GE.AND P5, PT, R25, R0, PT ;  /* 0x000000001900720c */ /* 0x000fe40003fa6270 */
[----:B------:R-:W-:Y:S02]  /*2e70*/  ISETP.GE.AND P4, PT, R24, R93, PT ;  /* 0x0000005d1800720c */ /* 0x000fe40003f86270 */
[----:B------:R-:W-:-:S02]  /*2e80*/  LOP3.LUT R25, R92, 0x68, RZ, 0xfc, !PT ;  /* 0x000000685c197812 */ /* 0x000fc400078efcff */
[----:B------:R-:W-:Y:S02]  /*2e90*/  LOP3.LUT R20, R92, 0x70, RZ, 0xfc, !PT ;  /* 0x000000705c147812 */ /* 0x000fe400078efcff */
[----:B------:R-:W-:Y:S02]  /*2ea0*/  FSEL R28, R28, -INF , !P0 ;  /* 0xff8000001c1c7808 */ /* 0x000fe40004000000 */
[----:B------:R-:W-:Y:S02]  /*2eb0*/  FSEL R119, R52, -INF , !P1 ;  /* 0xff80000034777808 */ /* 0x000fe40004800000 */
[----:B------:R-:W-:Y:S02]  /*2ec0*/  FSEL R116, R53, -INF , !P6 ;  /* 0xff80000035747808 */ /* 0x000fe40007000000 */
[----:B------:R-:W-:Y:S02]  /*2ed0*/  FSEL R110, R55, -INF , !P2 ;  /* 0xff800000376e7808 */ /* 0x000fe40005000000 */
[----:B------:R-:W-:-:S02]  /*2ee0*/  FSEL R63, R50, -INF , !P5 ;  /* 0xff800000323f7808 */ /* 0x000fc40006800000 */
[----:B------:R-:W-:Y:S02]  /*2ef0*/  FSEL R101, R49, -INF , !P4 ;  /* 0xff80000031657808 */ /* 0x000fe40006000000 */
[----:B------:R-:W-:Y:S01]  /*2f00*/  ISETP.GT.AND P0, PT, R159, R150, PT ;  /* 0x000000969f00720c */ /* 0x000fe20003f04270 */
[----:B------:R-:W-:Y:S01]  /*2f10*/  BAR.SYNC.DEFER_BLOCKING 0x0 ;  /* 0x0000000000007b1d */ /* 0x000fe20000010000 */
[-C--:B------:R-:W-:Y:S02]  /*2f20*/  ISETP.GE.AND P1, PT, R24, R0.reuse, PT ;  /* 0x000000001800720c */ /* 0x080fe40003f26270 */
[----:B------:R-:W-:Y:S02]  /*2f30*/  ISETP.GE.AND P6, PT, R25, R0, PT ;  /* 0x000000001900720c */ /* 0x000fe40003fc6270 */
[-C--:B------:R-:W-:Y:S02]  /*2f40*/  ISETP.GE.AND P2, PT, R21, R93.reuse, PT ;  /* 0x0000005d1500720c */ /* 0x080fe40003f46270 */
        /* <DEDUP_REMOVED lines=8> */
[-C--:B------:R-:W-:Y:S02]  /*2fd0*/  ISETP.GE.AND P3, PT, R25, R93.reuse, PT ;  /* 0x0000005d1900720c */ /* 0x080fe40003f66270 */
[-C--:B------:R-:W-:Y:S02]  /*2fe0*/  ISETP.GE.AND P1, PT, R20, R93.reuse, PT ;  /* 0x0000005d1400720c */ /* 0x080fe40003f26270 */
        /* <DEDUP_REMOVED lines=9> */
[-C--:B------:R-:W-:Y:S02]  /*3080*/  ISETP.GE.AND P4, PT, R92, R0.reuse, PT ;  /* 0x000000005c00720c */ /* 0x080fe40003f86270 */
[----:B------:R-:W-:Y:S02]  /*3090*/  ISETP.GE.AND P1, PT, R8, R0, PT ;  /* 0x000000000800720c */ /* 0x000fe40003f26270 */
        /* <DEDUP_REMOVED lines=20> */
.L_x_5559:
        /* <DEDUP_REMOVED lines=59> */
.L_x_5560:
[----:B------:R-:W-:Y:S01]  /*3590*/  LEA R8, P0, R14, R152, 0x1 ;  /* 0x000000980e087211 */ /* 0x000fe200078008ff */
[----:B------:R-:W-:Y:S02]  /*35a0*/  IMAD.MOV.U32 R10, RZ, RZ, R152 ;  /* 0x000000ffff0a7224 */ /* 0x000fe400078e0098 */
[----:B------:R-:W-:Y:S01]  /*35b0*/  IMAD.MOV.U32 R11, RZ, RZ, R151 ;  /* 0x000000ffff0b7224 */ /* 0x000fe200078e0097 */
[----:B------:R-:W-:Y:S02]  /*35c0*/  IADD3 R6, P1, PT, R8, R113, RZ ;  /* 0x0000007108067210 */ /* 0x000fe40007f3e0ff */
        /* <DEDUP_REMOVED lines=24> */
.L_x_5558:
        /* <DEDUP_REMOVED lines=34> */
[----:B------:R-:W2:Y:S01]  /*3970*/  SHFL.BFLY PT, R0, R2, 0x2, 0x1f ;  /* 0x0c401f0002007f89 */ /* 0x000ea200000e0000 */
[----:B------:R-:W-:Y:S02]  /*3980*/  IADD3 R112, PT, PT, R112, -0x2, RZ ;  /* 0xfffffffe70707810 */ /* 0x000fe40007ffe0ff */
        /* <DEDUP_REMOVED lines=8> */
[----:B--2---:R-:W-:-:S03]  /*3a10*/  FMNMX.FTZ R0, R2, R0, !PT ;  /* 0x0000000002007209 */ /* 0x004fc60007810000 */
[----:B------:R-:W-:Y:S01]  /*3a20*/  LDSM.16.MT88.4 R8, [R102+0x6800] ;  /* 0x006800006608783b */ /* 0x000fe20000004200 */
[----:B---3--:R-:W-:-:S03]  /*3a30*/  FMNMX.FTZ R6, R7, R6, !PT ;  /* 0x0000000607067209 */ /* 0x008fc60007810000 */
[----:B------:R-:W2:Y:S02]  /*3a40*/  SHFL.BFLY PT, R2, R0, 0x1, 0x1f ;  /* 0x0c201f0000027f89 */ /* 0x000ea400000e0000 */
[----:B--2---:R-:W-:Y:S02]  /*3a50*/  FMNMX.FTZ R2, R0, R2, !PT ;  /* 0x0000000200027209 */ /* 0x004fe40007810000 */
[----:B------:R-:W2:Y:S02]  /*3a60*/  SHFL.BFLY PT, R0, R6, 0x1, 0x1f ;  /* 0x0c201f0006007f89 */ /* 0x000ea400000e0000 */
        /* <DEDUP_REMOVED lines=89> */
[----:B------:R-:W-:Y:S01]  /*4000*/  FFMA.FTZ R164, R25, UR4, -R26 ;  /* 0x0000000419a47c23 */ /* 0x000fe2000801081a */
[----:B------:R-:W-:-:S02]  /*4010*/  ISETP.GE.AND P0, PT, R112, R150, PT ;  /* 0x000000967000720c */ /* 0x000fc40003f06270 */
        /* <DEDUP_REMOVED lines=43> */
[C---:B---3--:R-:W-:Y:S02]  /*42d0*/  FADD.FTZ R30, R45.reuse, R30 ;  /* 0x0000001e2d1e7221 */ /* 0x048fe40000010000 */
[C---:B------:R-:W-:Y:S01]  /*42e0*/  HMMA.16816.F32 R88, R4.reuse, R22, R88 ;  /* 0x000000160458723c */ /* 0x040fe20000001858 */
[----:B------:R-:W3:Y:S04]  /*42f0*/  LDSM.16.MT88.4 R20, [R103+0x7000] ;  /* 0x007000006714783b */ /* 0x000ee80000004200 */
[----:B------:R-:W5:Y:S03]  /*4300*/  MUFU.EX2 R65, R65 ;  /* 0x0000004100417308 */ /* 0x000f660000000800 */
[C---:B------:R-:W-:Y:S05]  /*4310*/  HMMA.16816.F32 R80, R4.reuse, R8, R80 ;  /* 0x000000080450723c */ /* 0x040fea0000001850 */
[----:B------:R-:W-:Y:S03]  /*4320*/  MUFU.EX2 R58, R58 ;  /* 0x0000003a003a7308 */ /* 0x000fe60000000800 */
[----:B------:R-:W-:Y:S01]  /*4330*/  HMMA.16816.F32 R84, R4, R10, R84 ;  /* 0x0000000a0454723c */ /* 0x000fe20000001854 */
[C---:B------:R-:W-:Y:S01]  /*4340*/  F2FP.F16.F32.PACK_AB R4, R28.reuse, R29 ;  /* 0x0000001d1c04723e */ /* 0x040fe200000000ff */
        /* <DEDUP_REMOVED lines=97> */
[C---:B----4-:R-:W-:Y:S01]  /*4960*/  F2FP.F16.F32.PACK_AB R5, R109.reuse, R111 ;  /* 0x0000006f6d05723e */ /* 0x050fe200000000ff */
        /* <DEDUP_REMOVED lines=85> */
[----:B------:R-:W1:Y:S01]  /*4ec0*/  LDCU UR4, c[0x0][0x45c] ;  /* 0x00008b80ff0477ac */ /* 0x000e620008000800 */
[----:B------:R-:W-:Y:S01]  /*4ed0*/  IMAD.MOV.U32 R163, RZ, RZ, R36 ;  /* 0x000000ffffa37224 */ /* 0x000fe200078e0024 */
[----:B------:R-:W-:Y:S01]  /*4ee0*/  ISETP.NE.AND.EX P0, PT, RZ, UR19, PT, P0 ;  /* 0x00000013ff007c0c */ /* 0x000fe2000bf05300 */
[----:B------:R-:W2:Y:S01]  /*4ef0*/  LDCU.64 UR8, c[0x0][0x3a8] ;  /* 0x00007500ff0877ac */ /* 0x000ea20008000a00 */
[----:B------:R-:W3:Y:S11]  /*4f00*/  LDCU.64 UR6, c[0x0][0x3a0] ;  /* 0x00007400ff0677ac */ /* 0x000ef60008000a00 */
[----:B------:R-:W-:-:S02]  /*4f10*/  @!P0 IADD3 R162, P1, PT, RZ, -R162, RZ ;  /* 0x800000a2ffa28210 */ /* 0x000fc40007f3e0ff */
[----:B------:R-:W-:Y:S02]  /*4f20*/  MOV R3, R0 ;  /* 0x0000000000037202 */ /* 0x000fe40000000f00 */
[----:B-1----:R-:W-:-:S09]  /*4f30*/  MOV R100, R2 ;  /* 0x0000000200647202 */ /* 0x002fd20000000f00 */
.L_x_5565:
[----:B------:R-:W1:Y:S01]  /*4f40*/  @!P0 LDC R4, c[0x0][0x3c0] ;  /* 0x0000f000ff048b82 */ /* 0x000e620000000800 */
[----:B------:R-:W-:Y:S07]  /*4f50*/  DEPBAR.LE SB0, 0x0 ;  /* 0x000080000000791a */ /* 0x000fee0000000000 */
[----:B------:R-:W-:Y:S01]  /*4f60*/  BAR.SYNC.DEFER_BLOCKING 0x0 ;  /* 0x0000000000007b1d */ /* 0x000fe20000010000 */
[----:B------:R-:W-:Y:S01]  /*4f70*/  MOV R6, R155 ;  /* 0x0000009b00067202 */ /* 0x000fe20000000f00 */
[----:B-1----:R-:W-:Y:S04]  /*4f80*/  @!P0 IMAD.SHL.U32 R5, R4, 0x80, RZ ;  /* 0x0000008004058824 */ /* 0x002fe800078e00ff */
[----:B------:R-:W-:Y:S02]  /*4f90*/  @!P0 IMAD.X R5, RZ, RZ, ~R5, P1 ;  /* 0x000000ffff058224 */ /* 0x000fe400008e0e05 */
[----:B------:R-:W1:Y:S03]  /*4fa0*/  LDC R0, c[0x0][0x3c4] ;  /* 0x0000f100ff007b82 */ /* 0x000e660000000800 */
[----:B------:R-:W-:Y:S04]  /*4fb0*/  @!P0 SHF.R.S64 R2, R162, 0x1f, R5 ;  /* 0x0000001fa2028819 */ /* 0x000fe80000001005 */
[----:B------:R-:W-:Y:S01]  /*4fc0*/  @!P0 IADD3 R155, P2, PT, R155, R2, RZ ;  /* 0x000000029b9b8210 */ /* 0x000fe20007f5e0ff */
[----:B------:R-:W-:Y:S03]  /*4fd0*/  IMAD.MOV.U32 R2, RZ, RZ, R154 ;  /* 0x000000ffff027224 */ /* 0x000fe600078e009a */
[----:B------:R-:W-:Y:S01]  /*4fe0*/  @!P0 LEA.HI.X.SX32 R154, R5, R154, 0x1, P2 ;  /* 0x0000009a059a8211 */ /* 0x000fe200010f0eff */
[----:B------:R-:W-:Y:S08]  /*4ff0*/  @!P0 BRA `(.L_x_5562) ;  /* 0x0000000000f48947 */ /* 0x000ff00003800000 */
[----:B------:R-:W-:Y:S01]  /*5000*/  VIADD R5, R163, 0xffffff80 ;  /* 0xffffff80a3057836 */ /* 0x000fe20000000000 */
[----:B------:R-:W4:Y:S01]  /*5010*/  LDC R7, c[0x0][0x4f0] ;  /* 0x00013c00ff077b82 */ /* 0x000f220000000800 */
[----:B------:R-:W-:Y:S03]  /*5020*/  IABS R11, R163 ;  /* 0x000000a3000b7213 */ /* 0x000fe60000000000 */
[----:B------:R-:W-:Y:S02]  /*5030*/  IABS R9, R5 ;  /* 0x0000000500097213 */ /* 0x000fe40000000000 */
[-C--:B----4-:R-:W-:Y:S02]  /*5040*/  IABS R4, R7.reuse ;  /* 0x0000000700047213 */ /* 0x090fe40000000000 */
[----:B------:R-:W-:Y:S02]  /*5050*/  LOP3.LUT R5, R5, R7, RZ, 0x3c, !PT ;  /* 0x0000000705057212 */ /* 0x000fe400078e3cff */
[----:B------:R-:W4:Y:S02]  /*5060*/  I2F.RP R12, R4 ;  /* 0x00000004000c7306 */ /* 0x000f240000209400 */
[----:B------:R-:W-:Y:S08]  /*5070*/  ISETP.GE.AND P2, PT, R5, RZ, PT ;  /* 0x000000ff0500720c */ /* 0x000ff00003f46270 */
[----:B----4-:R-:W4:Y:S02]  /*5080*/  MUFU.RCP R12, R12 ;  /* 0x0000000c000c7308 */ /* 0x010f240000001000 */
[----:B----4-:R-:W-:Y:S08]  /*5090*/  VIADD R12, R12, 0xffffffe ;  /* 0x0ffffffe0c0c7836 */ /* 0x010ff00000000000 */
[----:B------:R-:W4:Y:S02]  /*50a0*/  F2I.FTZ.U32.TRUNC.NTZ R13, R12 ;  /* 0x0000000c000d7305 */ /* 0x000f24000021f000 */
[--C-:B----4-:R-:W-:Y:S01]  /*50b0*/  IMAD.MOV R8, RZ, RZ, -R13.reuse ;  /* 0x000000ffff087224 */ /* 0x110fe200078e0a0d */
        /* <DEDUP_REMOVED lines=31> */
[----:B------:R-:W4:Y:S01]  /*52b0*/  LDG.E R9, desc[UR22][R8.64] ;  /* 0x0000001608097981 */ /* 0x000f22000c1e1900 */
[----:B------:R-:W-:Y:S01]  /*52c0*/  IMAD R10, R10, R7, -0x80 ;  /* 0xffffff800a0a7424 */ /* 0x000fe200078e0207 */
[----:B------:R-:W-:Y:S04]  /*52d0*/  LEA.HI.X.SX32 R5, R13, R161, 0x2, P2 ;  /* 0x000000a10d057211 */ /* 0x000fe800010f16ff */
[----:B------:R-:W-:Y:S01]  /*52e0*/  SHF.R.S32.HI R7, RZ, 0x1f, R10 ;  /* 0x0000001fff077819 */ /* 0x000fe2000001140a */
[----:B------:R5:W4:Y:S02]  /*52f0*/  LDG.E R8, desc[UR22][R4.64] ;  /* 0x0000001604087981 */ /* 0x000b24000c1e1900 */
[----:B-----5:R-:W5:Y:S02]  /*5300*/  LDC.64 R4, c[0x0][0x3c0] ;  /* 0x0000f000ff047b82 */ /* 0x020f640000000a00 */
[-C--:B-----5:R-:W-:Y:S02]  /*5310*/  IMAD R7, R7, R4.reuse, RZ ;  /* 0x0000000407077224 */ /* 0x0a0fe400078e02ff */
[C---:B------:R-:W-:Y:S04]  /*5320*/  IMAD.WIDE.U32 R12, R10.reuse, R4, RZ ;  /* 0x000000040a0c7225 */ /* 0x040fe800078e00ff */
[----:B------:R-:W-:Y:S05]  /*5330*/  IMAD R7, R10, R5, R7 ;  /* 0x000000050a077224 */ /* 0x000fea00078e0207 */
[----:B------:R-:W-:Y:S01]  /*5340*/  IADD3 R13, PT, PT, R13, R7, RZ ;  /* 0x000000070d0d7210 */ /* 0x000fe20007ffe0ff */
[----:B----4-:R-:W-:Y:S04]  /*5350*/  IMAD.IADD R8, R9, 0x1, -R8 ;  /* 0x0000000109087824 */ /* 0x010fe800078e0a08 */
[----:B--2---:R-:W-:Y:S01]  /*5360*/  IMAD.WIDE.U32 R12, R8, UR8, R12 ;  /* 0x00000008080c7c25 */ /* 0x004fe2000f8e000c */
[----:B------:R-:W-:Y:S02]  /*5370*/  SHF.R.S32.HI R5, RZ, 0x1f, R8 ;  /* 0x0000001fff057819 */ /* 0x000fe40000011408 */
[----:B------:R-:W-:Y:S03]  /*5380*/  LEA R155, P2, R12, R6, 0x1 ;  /* 0x000000060c9b7211 */ /* 0x000fe600078408ff */
[----:B------:R-:W-:Y:S04]  /*5390*/  IMAD R5, R5, UR8, RZ ;  /* 0x0000000805057c24 */ /* 0x000fe8000f8e02ff */
[----:B------:R-:W-:Y:S04]  /*53a0*/  IMAD R5, R8, UR9, R5 ;  /* 0x0000000908057c24 */ /* 0x000fe8000f8e0205 */
[----:B------:R-:W-:Y:S05]  /*53b0*/  IMAD.IADD R5, R13, 0x1, R5 ;  /* 0x000000010d057824 */ /* 0x000fea00078e0205 */
[----:B------:R-:W-:Y:S07]  /*53c0*/  LEA.HI.X R154, R12, R2, R5, 0x1, P2 ;  /* 0x000000020c9a7211 */ /* 0x000fee00010f0c05 */
.L_x_5562:
[C---:B------:R-:W-:Y:S01]  /*53d0*/  IMAD.SHL.U32 R2, R4.reuse, 0x20, RZ ;  /* 0x0000002004027824 */ /* 0x040fe200078e00ff */
[----:B-1----:R-:W-:Y:S01]  /*53e0*/  SHF.L.U64.HI R0, R4, 0x5, R0 ;  /* 0x0000000504007819 */ /* 0x002fe20000010200 */
        /* <DEDUP_REMOVED lines=19> */
[-C--:B-1----:R-:W-:Y:S05]  /*5520*/  IADD3 R4, P2, PT, R8, R2.reuse, RZ ;  /* 0x0000000208047210 */ /* 0x082fea0007f5e0ff */
[--C-:B------:R-:W-:Y:S01]  /*5530*/  IMAD.X R5, R9, 0x1, R0.reuse, P2 ;  /* 0x0000000109057824 */ /* 0x100fe200010e0600 */
[-C--:B----4-:R-:W-:Y:S04]  /*5540*/  IADD3 R6, P3, PT, R4, R2.reuse, RZ ;  /* 0x0000000204067210 */ /* 0x090fe80007f7e0ff */
[----:B------:R-:W-:Y:S01]  /*5550*/  LDGSTS.E.BYPASS.LTC128B.128 [R156+0x8800], desc[UR22][R4.64] ;  /* 0x08800000049c7fae */ /* 0x000fe2000b981a16 */
[----:B------:R-:W-:Y:S01]  /*5560*/  IMAD.X R7, R5, 0x1, R0, P3 ;  /* 0x0000000105077824 */ /* 0x000fe200018e0600 */
[----:B-----5:R-:W-:Y:S04]  /*5570*/  IADD3 R12, P2, PT, R6, R2, RZ ;  /* 0x00000002060c7210 */ /* 0x020fe80007f5e0ff */
[----:B------:R-:W-:Y:S01]  /*5580*/  IADD3.X R13, PT, PT, R7, R0, RZ, P2, !PT ;  /* 0x00000000070d7210 */ /* 0x000fe200017fe4ff */
[----:B------:R1:W-:Y:S01]  /*5590*/  LDGSTS.E.BYPASS.LTC128B.128 [R156+0x9000], desc[UR22][R6.64] ;  /* 0x09000000069c7fae */ /* 0x0003e2000b981a16 */
[----:B------:R-:W-:Y:S04]  /*55a0*/  ISETP.GT.AND P2, PT, R159, R150, PT ;  /* 0x000000969f00720c */ /* 0x000fe80003f44270 */
        /* <DEDUP_REMOVED lines=178> */
.L_x_5564:
        /* <DEDUP_REMOVED lines=13> */
[----:B------:R-:W-:Y:S02]  /*61a0*/  IADD3 R104, P3, PT, R108, R2, RZ ;  /* 0x000000026c687210 */ /* 0x000fe40007f7e0ff */
[----:B------:R2:W-:Y:S01]  /*61b0*/  LDGSTS.E.BYPASS.LTC128B.128 [R156+0x3000], desc[UR22][R110.64] ;  /* 0x030000006e9c7fae */ /* 0x0005e2000b981a16 */
[----:B------:R-:W-:Y:S02]  /*61c0*/  IADD3.X R109, PT, PT, R111, R0, RZ, P2, !PT ;  /* 0x000000006f6d7210 */ /* 0x000fe400017fe4ff */
[-C--:B------:R-:W-:Y:S03]  /*61d0*/  IADD3 R112, P2, PT, R104, R2.reuse, RZ ;  /* 0x0000000268707210 */ /* 0x080fe60007f5e0ff */
[----:B------:R3:W-:Y:S01]  /*61e0*/  LDGSTS.E.BYPASS.LTC128B.128 [R156+0x3800], desc[UR22][R108.64] ;  /* 0x038000006c9c7fae */ /* 0x0007e2000b981a16 */
[--C-:B------:R-:W-:Y:S04]  /*61f0*/  IMAD.X R105, R109, 0x1, R0.reuse, P3 ;  /* 0x000000016d697824 */ /* 0x100fe800018e0600 */
[--C-:B------:R-:W-:Y:S01]  /*6200*/  IMAD.X R113, R105, 0x1, R0.reuse, P2 ;  /* 0x0000000169717824 */ /* 0x100fe200010e0600 */
[----:B------:R3:W-:Y:S04]  /*6210*/  LDGSTS.E.BYPASS.LTC128B.128 [R156+0x4000], desc[UR22][R104.64] ;  /* 0x04000000689c7fae */ /* 0x0007e8000b981a16 */
[----:B------:R3:W-:Y:S01]  /*6220*/  LDGSTS.E.BYPASS.LTC128B.128 [R156+0x4800], desc[UR22][R112.64] ;  /* 0x04800000709c7fae */ /* 0x0007e2000b981a16 */
[-C--:B-1----:R-:W-:Y:S04]  /*6230*/  IADD3 R106, P3, PT, R112, R2.reuse, RZ ;  /* 0x00000002706a7210 */ /* 0x082fe80007f7e0ff */
[----:B--2---:R-:W-:Y:S02]  /*6240*/  IADD3 R110, P2, PT, R106, R2, RZ ;  /* 0x000000026a6e7210 */ /* 0x004fe40007f5e0ff */
[----:B------:R-:W-:Y:S05]  /*6250*/  IADD3.X R107, PT, PT, R113, R0, RZ, P3, !PT ;  /* 0x00000000716b7210 */ /* 0x000fea0001ffe4ff */
[----:B------:R3:W-:Y:S01]  /*6260*/  LDGSTS.E.BYPASS.LTC128B.128 [R156+0x5000], desc[UR22][R106.64] ;  /* 0x050000006a9c7fae */ /* 0x0007e2000b981a16 */
[----:B------:R-:W-:Y:S05]  /*6270*/  IMAD.X R111, R107, 0x1, R0, P2 ;  /* 0x000000016b6f7824 */ /* 0x000fea00010e0600 */
[----:B------:R3:W-:Y:S04]  /*6280*/  LDGSTS.E.BYPASS.LTC128B.128 [R156+0x5800], desc[UR22][R110.64] ;  /* 0x058000006e9c7fae */ /* 0x0007e8000b981a16 */
[----:B------:R-:W0:Y:S02]  /*6290*/  LDGDEPBAR ;  /* 0x00000000000079af */ /* 0x000e240000000000 */
.L_x_5563:
[----:B---3--:R-:W-:Y:S01]  /*62a0*/  FMNMX3.FTZ R104, R100, R4, R5, !PT ;  /* 0x0000000464687276 */ /* 0x008fe20007810005 */
        /* <DEDUP_REMOVED lines=144> */
[----:B------:R-:W-:Y:S01]  /*6bb0*/  ISETP.GT.AND P2, PT, R159, R150, PT ;  /* 0x000000969f00720c */ /* 0x000fe20003f44270 */
        /* <DEDUP_REMOVED lines=264> */
.L_x_5561:
[----:B------:R-:W1:Y:S01]  /*7c40*/  SHFL.BFLY PT, R6, R165, 0x2, 0x1f ;  /* 0x0c401f00a5067f89 */ /* 0x000e6200000e0000 */
[----:B------:R-:W2:Y:S01]  /*7c50*/  S2UR UR7, SR_CgaCtaId ;  /* 0x00000000000779c3 */ /* 0x000ea20000008800 */
[----:B------:R-:W-:Y:S01]  /*7c60*/  UMOV UR4, 0x400 ;  /* 0x0000040000047882 */ /* 0x000fe20000000000 */
[----:B------:R-:W-:Y:S01]  /*7c70*/  MOV R40, 0xff800000 ;  /* 0xff80000000287802 */ /* 0x000fe20000000f00 */
[----:B------:R-:W3:Y:S01]  /*7c80*/  SHFL.BFLY PT, R3, R164, 0x2, 0x1f ;  /* 0x0c401f00a4037f89 */ /* 0x000ee200000e0000 */
[----:B------:R-:W-:Y:S01]  /*7c90*/  BSSY.RECONVERGENT B0, `(.L_x_5566) ;  /* 0x0000089000007945 */ /* 0x000fe20003800200 */
[----:B------:R-:W4:Y:S03]  /*7ca0*/  S2R R36, SR_TID.X ;  /* 0x0000000000247919 */ /* 0x000f260000002100 */
[----:B------:R-:W5:Y:S08]  /*7cb0*/  S2UR UR6, SR_CTAID.Y ;  /* 0x00000000000679c3 */ /* 0x000f700000002600 */
[----:B------:R-:W-:Y:S08]  /*7cc0*/  BAR.SYNC.DEFER_BLOCKING 0x0 ;  /* 0x0000000000007b1d */ /* 0x000ff00000010000 */
[----:B------:R-:W5:Y:S01]  /*7cd0*/  S2UR UR5, SR_CTAID.Z ;  /* 0x00000000000579c3 */ /* 0x000f620000002700 */
[----:B-1----:R-:W-:Y:S01]  /*7ce0*/  FADD.FTZ R6, R6, R165 ;  /* 0x000000a506067221 */ /* 0x002fe20000010000 */
[----:B--2---:R-:W-:-:S06]  /*7cf0*/  ULEA UR7, UR7, UR4, 0x18 ;  /* 0x0000000407077291 */ /* 0x004fcc000f8ec0ff */
[----:B------:R-:W5:Y:S01]  /*7d00*/  LDC.64 R38, c[0x0][0x430] ;  /* 0x00010c00ff267b82 */ /* 0x000f620000000a00 */
[----:B------:R-:W1:Y:S01]  /*7d10*/  LDCU UR4, c[0x0][0x44c] ;  /* 0x00008980ff0477ac */ /* 0x000e620008000800 */
[----:B---3--:R-:W-:Y:S02]  /*7d20*/  FADD.FTZ R164, R3, R164 ;  /* 0x000000a403a47221 */ /* 0x008fe40000010000 */
[----:B------:R-:W2:Y:S04]  /*7d30*/  SHFL.BFLY PT, R3, R6, 0x1, 0x1f ;  /* 0x0c201f0006037f89 */ /* 0x000ea800000e0000 */
[----:B------:R-:W3:Y:S01]  /*7d40*/  SHFL.BFLY PT, R5, R164, 0x1, 0x1f ;  /* 0x0c201f00a4057f89 */ /* 0x000ee200000e0000 */
[C---:B----4-:R-:W-:Y:S02]  /*7d50*/  SHF.L.U32 R8, R36.reuse, 0x1, RZ ;  /* 0x0000000124087819 */ /* 0x050fe400000006ff */
[----:B------:R-:W-:-:S02]  /*7d60*/  SHF.L.U32 R10, R36, 0x5, RZ ;  /* 0x00000005240a7819 */ /* 0x000fc400000006ff */
[----:B------:R-:W-:Y:S02]  /*7d70*/  SHF.R.U32.HI R4, RZ, 0x1, R36 ;  /* 0x00000001ff047819 */ /* 0x000fe40000011624 */
[C---:B------:R-:W-:Y:S02]  /*7d80*/  SHF.L.U32 R9, R36.reuse, 0x4, RZ ;  /* 0x0000000424097819 */ /* 0x040fe400000006ff */
[C---:B------:R-:W-:Y:S02]  /*7d90*/  R2P PR, R36.reuse, 0x1c ;  /* 0x0000001c24007804 */ /* 0x040fe40000000000 */
[----:B------:R-:W-:Y:S01]  /*7da0*/  LOP3.LUT P5, RZ, R36, 0x3, RZ, 0xc0, !PT ;  /* 0x0000000324ff7812 */ /* 0x000fe200078ac0ff */
[----:B-----5:R-:W-:Y:S01]  /*7db0*/  IMAD R38, R38, UR6, R158 ;  /* 0x0000000626267c24 */ /* 0x020fe2000f8e029e */
[----:B------:R-:W-:Y:S01]  /*7dc0*/  LOP3.LUT R12, R4, 0x30, RZ, 0xc0, !PT ;  /* 0x00000030040c7812 */ /* 0x000fe200078ec0ff */
[----:B--2---:R-:W-:Y:S01]  /*7dd0*/  FADD.FTZ R6, R6, R3 ;  /* 0x0000000306067221 */ /* 0x004fe20000010000 */
[----:B------:R-:W-:-:S02]  /*7de0*/  LOP3.LUT R3, R8, 0x6, RZ, 0xc0, !PT ;  /* 0x0000000608037812 */ /* 0x000fc400078ec0ff */
[----:B------:R-:W-:Y:S01]  /*7df0*/  LOP3.LUT R14, R9, 0x1c0, RZ, 0xc0, !PT ;  /* 0x000001c0090e7812 */ /* 0x000fe200078ec0ff */
[----:B---3--:R-:W-:Y:S01]  /*7e00*/  FADD.FTZ R5, R164, R5 ;  /* 0x00000005a4057221 */ /* 0x008fe20000010000 */
[----:B------:R-:W2:Y:S01]  /*7e10*/  MUFU.RCP R11, R6 ;  /* 0x00000006000b7308 */ /* 0x000ea20000001000 */
[----:B------:R-:W-:Y:S02]  /*7e20*/  LOP3.LUT R10, R3, 0x7c00, R10, 0xf8, !PT ;  /* 0x00007c00030a7812 */ /* 0x000fe400078ef80a */
[----:B------:R-:W-:Y:S02]  /*7e30*/  SHF.L.U32 R3, R36, 0x2, RZ ;  /* 0x0000000224037819 */ /* 0x000fe400000006ff */
[----:B------:R-:W-:Y:S02]  /*7e40*/  SHF.R.U32.HI R36, RZ, 0x2, R36 ;  /* 0x00000002ff247819 */ /* 0x000fe40000011624 */
[----:B------:R-:W-:Y:S01]  /*7e50*/  LOP3.LUT R13, R3, 0x1f8, RZ, 0xc0, !PT ;  /* 0x000001f8030d7812 */ /* 0x000fe200078ec0ff */
[----:B------:R-:W3:Y:S01]  /*7e60*/  MUFU.RCP R7, R5 ;  /* 0x0000000500077308 */ /* 0x000ee20000001000 */
[----:B------:R-:W-:-:S02]  /*7e70*/  LOP3.LUT R36, R12, 0x7, R36, 0xf8, !PT ;  /* 0x000000070c247812 */ /* 0x000fc400078ef824 */
[----:B------:R-:W-:Y:S02]  /*7e80*/  LOP3.LUT R8, R14, 0x38, R8, 0xf8, !PT ;  /* 0x000000380e087812 */ /* 0x000fe400078ef808 */
[----:B------:R-:W-:Y:S02]  /*7e90*/  LOP3.LUT R4, R13, 0x38, R4, 0x78, !PT ;  /* 0x000000380d047812 */ /* 0x000fe400078e7804 */
[----:B------:R-:W-:Y:S02]  /*7ea0*/  LOP3.LUT R12, R9, 0x10, RZ, 0xc0, !PT ;  /* 0x00000010090c7812 */ /* 0x000fe400078ec0ff */
[----:B------:R-:W-:Y:S02]  /*7eb0*/  FSETP.NE.FTZ.AND P1, PT, R6, RZ, PT ;  /* 0x000000ff0600720b */ /* 0x000fe40003f35000 */
[----:B------:R-:W-:Y:S02]  /*7ec0*/  FSETP.NE.FTZ.AND P0, PT, R5, RZ, PT ;  /* 0x000000ff0500720b */ /* 0x000fe40003f15000 */
[----:B------:R-:W-:-:S02]  /*7ed0*/  LOP3.LUT R8, R10, R8, RZ, 0xfc, !PT ;  /* 0x000000080a087212 */ /* 0x000fc400078efcff */
[----:B------:R-:W-:Y:S02]  /*7ee0*/  LEA R4, R4, R12, 0x2 ;  /* 0x0000000c04047211 */ /* 0x000fe400078e10ff */
[----:B------:R-:W-:Y:S02]  /*7ef0*/  MOV R12, 0x20 ;  /* 0x00000020000c7802 */ /* 0x000fe40000000f00 */
[----:B------:R-:W-:Y:S02]  /*7f00*/  MOV R13, 0x40 ;  /* 0x00000040000d7802 */ /* 0x000fe40000000f00 */
[----:B--2---:R-:W-:Y:S01]  /*7f10*/  FSEL R9, R11, 1, P1 ;  /* 0x3f8000000b097808 */ /* 0x004fe20000800000 */
[----:B------:R-:W2:Y:S01]  /*7f20*/  @P1 MUFU.LG2 R6, R6 ;  /* 0x0000000600061308 */ /* 0x000ea20000000c00 */
[----:B---3--:R-:W-:Y:S02]  /*7f30*/  FSEL R7, R7, 1, P0 ;  /* 0x3f80000007077808 */ /* 0x008fe40000000000 */
[----:B------:R-:W-:Y:S01]  /*7f40*/  LEA R8, R8, UR7, 0x2 ;  /* 0x0000000708087c11 */ /* 0x000fe2000f8e10ff */
[C---:B------:R-:W-:Y:S01]  /*7f50*/  FMUL.FTZ R96, R9.reuse, R96 ;  /* 0x0000006009607220 */ /* 0x040fe20000410000 */
[----:B------:R-:W-:Y:S01]  /*7f60*/  SEL R12, R12, 0xffffffe0, !P2 ;  /* 0xffffffe00c0c7807 */ /* 0x000fe20005000000 */
        /* <DEDUP_REMOVED lines=18> */
[----:B------:R-:W-:Y:S01]  /*8090*/  IADD3 R9, PT, PT, R8, 0x80, RZ ;  /* 0x0000008008097810 */ /* 0x000fe20007ffe0ff */
[C---:B------:R-:W-:Y:S01]  /*80a0*/  FMUL.FTZ R94, R7.reuse, R94 ;  /* 0x0000005e075e7220 */ /* 0x040fe20000410000 */
[C---:B------:R-:W-:Y:S01]  /*80b0*/  FMUL.FTZ R95, R7.reuse, R95 ;  /* 0x0000005f075f7220 */ /* 0x040fe20000410000 */
[----:B------:R-:W-:Y:S01]  /*80c0*/  IADD3 R11, PT, PT, R12, R8, RZ ;  /* 0x000000080c0b7210 */ /* 0x000fe20007ffe0ff */
[----:B------:R-:W-:Y:S01]  /*80d0*/  FMUL.FTZ R70, R7, R70 ;  /* 0x0000004607467220 */ /* 0x000fe20000410000 */
[----:B------:R-:W-:Y:S01]  /*80e0*/  IADD3 R10, PT, PT, R13, R8, RZ ;  /* 0x000000080d0a7210 */ /* 0x000fe20007ffe0ff */
[C---:B------:R-:W-:Y:S01]  /*80f0*/  FMUL.FTZ R71, R7.reuse, R71 ;  /* 0x0000004707477220 */ /* 0x040fe20000410000 */
        /* <DEDUP_REMOVED lines=12> */
[----:B------:R-:W3:Y:S01]  /*81c0*/  LDC R7, c[0x0][0x3e0] ;  /* 0x0000f800ff077b82 */ /* 0x000ee20000000800 */
[----:B------:R-:W-:Y:S01]  /*81d0*/  IADD3 R13, PT, PT, R13, R9, RZ ;  /* 0x000000090d0d7210 */ /* 0x000fe20007ffe0ff */
[----:B------:R-:W4:Y:S01]  /*81e0*/  @P0 MUFU.LG2 R5, R5 ;  /* 0x0000000500050308 */ /* 0x000f220000000c00 */
[----:B------:R5:W-:Y:S01]  /*81f0*/  STS.64 [R8+0x800], R98 ;  /* 0x0008006208007388 */ /* 0x000be20000000a00 */
[----:B--2---:R-:W-:-:S03]  /*8200*/  @P1 FMUL.FTZ R6, R6, 0.69314718246459960938 ;  /* 0x3f31721806061820 */ /* 0x004fc60000410000 */
[----:B------:R-:W-:Y:S04]  /*8210*/  STS.64 [R11], R92 ;  /* 0x0000005c0b007388 */ /* 0x000fe80000000a00 */
[----:B------:R2:W-:Y:S04]  /*8220*/  STS.64 [R11+0x800], R94 ;  /* 0x0008005e0b007388 */ /* 0x0005e80000000a00 */
[----:B------:R-:W-:Y:S04]  /*8230*/  STS.64 [R10], R68 ;  /* 0x000000440a007388 */ /* 0x000fe80000000a00 */
[----:B------:R1:W-:Y:S01]  /*8240*/  STS.64 [R10+0x800], R70 ;  /* 0x000800460a007388 */ /* 0x0003e20000000a00 */
[----:B----4-:R-:W-:Y:S01]  /*8250*/  @P0 FMUL.FTZ R5, R5, 0.69314718246459960938 ;  /* 0x3f31721805050820 */ /* 0x010fe20000410000 */
[----:B-----5:R-:W-:-:S05]  /*8260*/  IADD3 R8, PT, PT, R12, R10, RZ ;  /* 0x0000000a0c087210 */ /* 0x020fca0007ffe0ff */
[----:B------:R-:W-:Y:S01]  /*8270*/  STS.64 [R8], R72 ;  /* 0x0000004808007388 */ /* 0x000fe20000000a00 */
[----:B--2---:R-:W-:-:S03]  /*8280*/  IADD3 R11, PT, PT, R12, R9, RZ ;  /* 0x000000090c0b7210 */ /* 0x004fc60007ffe0ff */
[----:B------:R2:W-:Y:S01]  /*8290*/  STS.64 [R8+0x800], R74 ;  /* 0x0008004a08007388 */ /* 0x0005e20000000a00 */
[----:B------:R-:W-:-:S03]  /*82a0*/  IADD3 R12, PT, PT, R12, R13, RZ ;  /* 0x0000000d0c0c7210 */ /* 0x000fc60007ffe0ff */
[----:B------:R-:W-:Y:S01]  /*82b0*/  STS.64 [R9], R76 ;  /* 0x0000004c09007388 */ /* 0x000fe20000000a00 */
[----:B-1----:R-:W1:Y:S03]  /*82c0*/  @P1 LDC R10, c[0x0][0x458] ;  /* 0x00011600ff0a1b82 */ /* 0x002e660000000800 */
[----:B------:R4:W-:Y:S04]  /*82d0*/  STS.64 [R9+0x800], R78 ;  /* 0x0008004e09007388 */ /* 0x0009e80000000a00 */
[----:B------:R1:W-:Y:S04]  /*82e0*/  STS.64 [R11], R88 ;  /* 0x000000580b007388 */ /* 0x0003e80000000a00 */
[----:B------:R1:W-:Y:S04]  /*82f0*/  STS.64 [R11+0x800], R90 ;  /* 0x0008005a0b007388 */ /* 0x0003e80000000a00 */
[----:B------:R1:W-:Y:S04]  /*8300*/  STS.64 [R13], R80 ;  /* 0x000000500d007388 */ /* 0x0003e80000000a00 */
[----:B------:R1:W-:Y:S01]  /*8310*/  STS.64 [R13+0x800], R82 ;  /* 0x000800520d007388 */ /* 0x0003e20000000a00 */
[----:B--2---:R-:W2:Y:S03]  /*8320*/  @P0 LDC R8, c[0x0][0x458] ;  /* 0x00011600ff080b82 */ /* 0x004ea60000000800 */
[----:B------:R2:W-:Y:S01]  /*8330*/  STS.64 [R12], R84 ;  /* 0x000000540c007388 */ /* 0x0005e20000000a00 */
[----:B-1----:R-:W-:-:S03]  /*8340*/  @P1 FFMA.FTZ R40, R2, R10, R6 ;  /* 0x0000000a02281223 */ /* 0x002fc60000010006 */
[----:B------:R1:W-:Y:S01]  /*8350*/  STS.64 [R12+0x800], R86 ;  /* 0x000800560c007388 */ /* 0x0003e20000000a00 */
[----:B----4-:R-:W-:Y:S01]  /*8360*/  IADD3 R9, PT, PT, -R158, RZ, RZ ;  /* 0x000000ff9e097210 */ /* 0x010fe20007ffe1ff */
[----:B------:R-:W-:Y:S04]  /*8370*/  BAR.SYNC.DEFER_BLOCKING 0x0 ;  /* 0x0000000000007b1d */ /* 0x000fe80000010000 */
[----:B---3--:R-:W-:-:S04]  /*8380*/  IMAD R9, R7, R9, UR5 ;  /* 0x0000000507097e24 */ /* 0x008fc8000f8e0209 */
[----:B------:R-:W-:Y:S01]  /*8390*/  IMAD R9, R38, R7, R9 ;  /* 0x0000000726097224 */ /* 0x000fe200078e0209 */
[----:B------:R-:W-:-:S03]  /*83a0*/  MOV R38, 0xff800000 ;  /* 0xff80000000267802 */ /* 0x000fc60000000f00 */
[----:B------:R-:W-:Y:S02]  /*83b0*/  IMAD R37, R9, R39, R157 ;  /* 0x0000002709257224 */ /* 0x000fe400078e029d */
[----:B--2---:R-:W-:Y:S02]  /*83c0*/  @P0 FFMA.FTZ R38, R0, R8, R5 ;  /* 0x0000000800260223 */ /* 0x004fe40000010005 */
[----:B------:R-:W-:Y:S01]  /*83d0*/  IMAD R0, R37, UR4, RZ ;  /* 0x0000000425007c24 */ /* 0x000fe2000f8e02ff */
        /* <DEDUP_REMOVED lines=10> */
[----:B------:R-:W-:Y:S01]  /*8480*/  IMAD.IADD R39, R39, 0x1, -R157 ;  /* 0x0000000127277824 */ /* 0x000fe200078e0a9d */
        /* <DEDUP_REMOVED lines=9> */
.L_x_5567:
[----:B------:R-:W-:Y:S05]  /*8520*/  BSYNC.RECONVERGENT B0 ;  /* 0x0000000000007941 */ /* 0x000fea0003800200 */
.L_x_5566:
[----:B------:R-:W1:Y:S01]  /*8530*/  LDCU.64 UR4, c[0x0][0x3f8] ;  /* 0x00007f00ff0477ac */ /* 0x000e620008000a00 */
[----:B------:R-:W-:-:S04]  /*8540*/  LOP3.LUT R2, R3, 0xffc, RZ, 0xc0, !PT ;  /* 0x00000ffc03027812 */ /* 0x000fc800078ec0ff */
[----:B------:R-:W-:-:S04]  /*8550*/  IADD3 R2, P0, PT, R0, R2, RZ ;  /* 0x0000000200027210 */ /* 0x000fc80007f1e0ff */
[----:B------:R-:W-:Y:S02]  /*8560*/  LEA.HI.X.SX32 R0, R0, RZ, 0x1, P0 ;  /* 0x000000ff00007211 */ /* 0x000fe400000f0eff */
[----:B-1----:R-:W-:-:S04]  /*8570*/  LEA R36, P0, R2, UR4, 0x2 ;  /* 0x0000000402247c11 */ /* 0x002fc8000f8010ff */
        /* <DEDUP_REMOVED lines=10> */
.L_x_5568:
        /* <DEDUP_REMOVED lines=14> */
.L_x_7182:


//--------------------- .text._ZN5flash24flash_fwd_splitkv_kernelI23Flash_fwd_kernel_traitsILi64ELi64ELi128ELi4ELb0ELb0EN7cutlass6half_tE19Flash_kernel_traitsILi64ELi64ELi128ELi4ES3_EELb1ELb0ELb0ELb1ELb1ELb1ELb1ELb0EEEvNS_16Flash_fwd_paramsE --------------------------
	.section	.text._ZN5flash24flash_fwd_splitkv_kernelI23Flash_fwd_kernel_traitsILi64ELi64ELi128ELi4ELb0ELb0EN7cutlass6half_tE19Flash_kernel_traitsILi64ELi64ELi128ELi4ES3_EELb1ELb0ELb0ELb1ELb1ELb1ELb1ELb0EEEvNS_16Flash_fwd_paramsE,"ax",@progbits
	.align	128
        .global         _ZN5flash24flash_fwd_splitkv_kernelI23Flash_fwd_kernel_traitsILi64ELi64ELi128ELi4ELb0ELb0EN7cutlass6half_tE19Flash_kernel_traitsILi64ELi64ELi128ELi4ES3_EELb1ELb0ELb0ELb1ELb1ELb1ELb1ELb0EEEvNS_16Flash_fwd_paramsE
        .type           _ZN5flash24flash_fwd_splitkv_kernelI23Flash_fwd_kernel_traitsILi64ELi64ELi128ELi4ELb0ELb0EN7cutlass6half_tE19Flash_kernel_traitsILi64ELi64ELi128ELi4ES3_EELb1ELb0ELb0ELb1ELb1ELb1ELb1ELb0EEEvNS_16Flash_fwd_paramsE,@function
        .size           _ZN5flash24flash_fwd_splitkv_kernelI23Flash_fwd_kernel_traitsILi64ELi64ELi128ELi4ELb0ELb0EN7cutlass6half_tE19Flash_kernel_traitsILi64ELi64ELi128ELi4ES3_EELb1ELb0ELb0ELb1ELb1ELb1ELb1ELb0EEEvNS_16Flash_fwd_paramsE,(.L_x_7183 - _ZN5flash24flash_fwd_splitkv_kernelI23Flash_fwd_kernel_traitsILi64ELi64ELi128ELi4ELb0ELb0EN7cutlass6half_tE19Flash_kernel_traitsILi64ELi64ELi128ELi4ES3_EELb1ELb0ELb0ELb1ELb1ELb1ELb1ELb0EEEvNS_16Flash_fwd_paramsE)
        .other          _ZN5flash24flash_fwd_splitkv_kernelI23Flash_fwd_kernel_traitsILi64ELi64ELi128ELi4ELb0ELb0EN7cutlass6half_tE19Flash_kernel_traitsILi64ELi64ELi128ELi4ES3_EELb1ELb0ELb0ELb1ELb1ELb1ELb1ELb0EEEvNS_16Flash_fwd_paramsE,@"STO_CUDA_ENTRY STV_DEFAULT"
_ZN5flash24flash_fwd_splitkv_kernelI23Flash_fwd_kernel_traitsILi64ELi64ELi128ELi4ELb0ELb0EN7cutlass6half_tE19Flash_kernel_traitsILi64ELi64ELi128ELi4ES3_EELb1ELb0ELb0ELb1ELb1ELb1ELb1ELb0EEEvNS_16Flash_fwd_paramsE:
.text._ZN5flash24flash_fwd_splitkv_kernelI23Flash_fwd_kernel_traitsILi64ELi64ELi128ELi4ELb0ELb0EN7cutlass6half_tE19Flash_kernel_traitsILi64ELi64ELi128ELi4ES3_EELb1ELb0ELb0ELb1ELb1ELb1ELb1ELb0EEEvNS_16Flash_fwd_paramsE:
        /* <DEDUP_REMOVED lines=20> */
[----:B----4-:R-:W-:Y:S01]  /*0140*/  IMAD.MOV R0, RZ, RZ, -R9 ;  /* 0x000000ffff007224 */ /* 0x010fe200078e0a09 */
[----:B------:R-:W-:-:S03]  /*0150*/  MOV R8, RZ ;  /* 0x000000ff00087202 */ /* 0x000fc60000000f00 */
[----:B------:R-:W-:-:S04]  /*0160*/  IMAD R11, R0, R7, RZ ;  /* 0x00000007000b7224 */ /* 0x000fc800078e02ff */
        /* <DEDUP_REMOVED lines=20> */
[----:B------:R-:W4:Y:S08]  /*02b0*/  LDC R0, c[0x0][0x438] ;  /* 0x00010e00ff007b82 */ /* 0x000f300000000800 */
[----:B------:R-:W3:Y:S01]  /*02c0*/  LDC R85, c[0x0][0x508] ;  /* 0x00014200ff557b82 */ /* 0x000ee20000000800 */
[----:B--2---:R-:W-:-:S02]  /*02d0*/  IABS R9, R6 ;  /* 0x0000000600097213 */ /* 0x004fc40000000000 */
[----:B-1----:R-:W-:Y:S02]  /*02e0*/  IABS R3, R6 ;  /* 0x0000000600037213 */ /* 0x002fe40000000000 */
        /* <DEDUP_REMOVED lines=10> */
[----:B-1----:R-:W-:-:S03]  /*0390*/  VIADD R4, R4, 0xffffffe ;  /* 0x0ffffffe04047836 */ /* 0x002fc60000000000 */
[----:B------:R-:W-:Y:S01]  /*03a0*/  ISETP.GE.AND P0, PT, R11, RZ, PT ;  /* 0x000000ff0b00720c */ /* 0x000fe20003f06270 */
        /* <DEDUP_REMOVED lines=11> */
[----:B--2---:R-:W-:Y:S01]  /*0460*/  @!P3 ISETP.NE.U32.AND P2, PT, R4, RZ, PT ;  /* 0x000000ff0400b20c */ /* 0x004fe20003f45070 */
[----:B------:R-:W-:-:S10]  /*0470*/  VIADD R4, R23, 0x1 ;  /* 0x0000000117047836 */ /* 0x000fd40000000000 */
[----:B------:R-:W-:Y:S01]  /*0480*/  @!P1 IMAD.IADD R10, R10, 0x1, -R9 ;  /* 0x000000010a0a9824 */ /* 0x000fe200078e0a09 */
[----:B------:R-:W-:Y:S01]  /*0490*/  @!P3 ISETP.NE.AND.EX P2, PT, R5, RZ, PT, P2 ;  /* 0x000000ff0500b20c */ /* 0x000fe20003f45320 */
[----:B------:R-:W-:Y:S01]  /*04a0*/  @!P1 VIADD R8, R8, 0x1 ;  /* 0x0000000108089836 */ /* 0x000fe20000000000 */
[----:B------:R-:W-:Y:S02]  /*04b0*/  ISETP.NE.AND P1, PT, R6, RZ, PT ;  /* 0x000000ff0600720c */ /* 0x000fe40003f25270 */
[----:B------:R-:W-:Y:S02]  /*04c0*/  ISETP.GE.U32.AND P4, PT, R10, R9, PT ;  /* 0x000000090a00720c */ /* 0x000fe40003f86070 */
[----:B----4-:R-:W-:-:S04]  /*04d0*/  @!P3 SEL R3, R3, RZ, P2 ;  /* 0x000000ff0303b207 */ /* 0x010fc80001000000 */
[----:B------:R-:W-:Y:S01]  /*04e0*/  @!P3 IADD3 R24, PT, PT, R3, R2, -R19 ;  /* 0x000000020318b210 */ /* 0x000fe20007ffe813 */
[----:B------:R-:W-:-:S04]  /*04f0*/  IMAD R2, R4, 0x40, -R87 ;  /* 0x0000004004027824 */ /* 0x000fc800078e0a57 */
[----:B------:R-:W-:Y:S02]  /*0500*/  VIADD R4, R24, 0x7f ;  /* 0x0000007f18047836 */ /* 0x000fe40000000000 */
[----:B------:R-:W-:-:S03]  /*0510*/  @P4 VIADD R8, R8, 0x1 ;  /* 0x0000000108084836 */ /* 0x000fc60000000000 */
[----:B---3--:R-:W-:Y:S01]  /*0520*/  IADD3 R2, PT, PT, R4, R85, R2 ;  /* 0x0000005504027210 */ /* 0x008fe20007ffe002 */
        /* <DEDUP_REMOVED lines=14> */
[----:B------:R-:W-:Y:S05]  /*0610*/  @!P0 BRA `(.L_x_5569) ;  /* 0x00000004000c8947 */ /* 0x000fea0003800000 */
[----:B------:R-:W1:Y:S01]  /*0620*/  LDC R2, c[0x0][0x430] ;  /* 0x00010c00ff027b82 */ /* 0x000e620000000800 */
[----:B------:R-:W2:Y:S01]  /*0630*/  LDCU UR4, c[0x0][0x44c] ;  /* 0x00008980ff0477ac */ /* 0x000ea20008000800 */
[----:B------:R-:W3:Y:S01]  /*0640*/  LDCU.64 UR6, c[0x0][0x3f8] ;  /* 0x00007f00ff0677ac */ /* 0x000ee20008000a00 */
[----:B-1----:R-:W-:Y:S01]  /*0650*/  IMAD R2, R0, R2, R179 ;  /* 0x0000000200027224 */ /* 0x002fe200078e02b3 */
[----:B------:R-:W-:-:S03]  /*0660*/  SHF.R.U32.HI R0, RZ, 0x4, R26 ;  /* 0x00000004ff007819 */ /* 0x000fc6000001161a */
[----:B------:R-:W-:Y:S02]  /*0670*/  IMAD R2, R2, R7, R12 ;  /* 0x0000000702027224 */ /* 0x000fe400078e020c */
[----:B------:R-:W-:Y:S02]  /*0680*/  VIADD R8, R0, 0x30 ;  /* 0x0000003000087836 */ /* 0x000fe40000000000 */
[--C-:B------:R-:W-:Y:S02]  /*0690*/  IMAD R3, R2, R87, R176.reuse ;  /* 0x0000005702037224 */ /* 0x100fe400078e02b0 */
[----:B------:R-:W-:Y:S02]  /*06a0*/  IMAD.IADD R87, R87, 0x1, -R176 ;  /* 0x0000000157577824 */ /* 0x000fe400078e0ab0 */
[C---:B------:R-:W-:Y:S02]  /*06b0*/  VIADD R2, R0.reuse, 0x8 ;  /* 0x0000000800027836 */ /* 0x040fe40000000000 */
[----:B--2---:R-:W-:Y:S01]  /*06c0*/  IMAD R5, R3, UR4, RZ ;  /* 0x0000000403057c24 */ /* 0x004fe2000f8e02ff */
[----:B------:R-:W1:Y:S01]  /*06d0*/  LDCU.64 UR4, c[0x0][0x428] ;  /* 0x00008500ff0477ac */ /* 0x000e620008000a00 */
[----:B------:R-:W-:Y:S01]  /*06e0*/  VIADD R6, R0, 0x10 ;  /* 0x0000001000067836 */ /* 0x000fe20000000000 */
[----:B------:R-:W-:Y:S01]  /*06f0*/  ISETP.GE.AND P5, PT, R2, R87, PT ;  /* 0x000000570200720c */ /* 0x000fe20003fa6270 */
[----:B------:R-:W-:Y:S01]  /*0700*/  VIADD R4, R0, 0x18 ;  /* 0x0000001800047836 */ /* 0x000fe20000000000 */
[----:B------:R-:W-:-:S02]  /*0710*/  LEA R2, P0, R26, R5, 0x2 ;  /* 0x000000051a027211 */ /* 0x000fc400078010ff */
[----:B------:R-:W-:Y:S02]  /*0720*/  LOP3.LUT P6, R26, R26, 0xf, RZ, 0xc0, !PT ;  /* 0x0000000f1a1a7812 */ /* 0x000fe400078cc0ff */
[----:B------:R-:W-:Y:S02]  /*0730*/  LEA.HI.X.SX32 R5, R5, RZ, 0x1, P0 ;  /* 0x000000ff05057211 */ /* 0x000fe400000f0eff */
[----:B---3--:R-:W-:Y:S02]  /*0740*/  LEA R10, P0, R2, UR6, 0x2 ;  /* 0x00000006020a7c11 */ /* 0x008fe4000f8010ff */
[----:B------:R-:W-:Y:S01]  /*0750*/  ISETP.GE.AND P4, PT, R6, R87, PT ;  /* 0x000000570600720c */ /* 0x000fe20003f86270 */
[----:B------:R-:W-:Y:S01]  /*0760*/  VIADD R6, R0, 0x20 ;  /* 0x0000002000067836 */ /* 0x000fe20000000000 */
[----:B------:R-:W-:Y:S02]  /*0770*/  LEA.HI.X R11, R2, UR7, R5, 0x2, P0 ;  /* 0x00000007020b7c11 */ /* 0x000fe400080f1405 */
[----:B------:R-:W-:-:S02]  /*0780*/  IADD3 R2, P0, PT, R3, R0, RZ ;  /* 0x0000000003027210 */ /* 0x000fc40007f1e0ff */
[-C--:B------:R-:W-:Y:S01]  /*0790*/  ISETP.GE.AND P3, PT, R4, R87.reuse, PT ;  /* 0x000000570400720c */ /* 0x080fe20003f66270 */
[----:B------:R-:W-:Y:S01]  /*07a0*/  VIADD R4, R0, 0x28 ;  /* 0x0000002800047836 */ /* 0x000fe20000000000 */
[----:B------:R-:W-:Y:S01]  /*07b0*/  LEA.HI.X.SX32 R3, R3, RZ, 0x1, P0 ;  /* 0x000000ff03037211 */ /* 0x000fe200000f0eff */
[----:B------:R2:W-:Y:S01]  /*07c0*/  STG.E.128 desc[UR22][R10.64], RZ ;  /* 0x000000ff0a007986 */ /* 0x0005e2000c101d16 */
[----:B-1----:R-:W-:Y:S02]  /*07d0*/  LEA R12, P0, R2, UR4, 0x2 ;  /* 0x00000004020c7c11 */ /* 0x002fe4000f8010ff */
[CC--:B------:R-:W-:Y:S01]  /*07e0*/  ISETP.GE.OR P6, PT, R0.reuse, R87.reuse, P6 ;  /* 0x000000570000720c */ /* 0x0c0fe200037c6670 */
[----:B------:R-:W-:Y:S01]  /*07f0*/  VIADD R0, R0, 0x38 ;  /* 0x0000003800007836 */ /* 0x000fe20000000000 */
[----:B------:R-:W-:Y:S01]  /*0800*/  LEA.HI.X R13, R2, UR5, R3, 0x2, P0 ;  /* 0x00000005020d7c11 */ /* 0x000fe200080f1403 */
[----:B------:R2:W-:Y:S01]  /*0810*/  STG.E.128 desc[UR22][R10.64+0x800], RZ ;  /* 0x000800ff0a007986 */ /* 0x0005e2000c101d16 */
[----:B------:R-:W-:-:S02]  /*0820*/  ISETP.GE.AND P0, PT, R8, R87, PT ;  /* 0x000000570800720c */ /* 0x000fc40003f06270 */
[-C--:B------:R-:W-:Y:S01]  /*0830*/  ISETP.GE.AND P2, PT, R6, R87.reuse, PT ;  /* 0x000000570600720c */ /* 0x080fe20003f46270 */
[----:B------:R2:W-:Y:S01]  /*0840*/  STG.E.128 desc[UR22][R10.64+0x1000], RZ ;  /* 0x001000ff0a007986 */ /* 0x0005e2000c101d16 */
[----:B------:R-:W-:Y:S02]  /*0850*/  ISETP.NE.OR P0, PT, R26, RZ, P0 ;  /* 0x000000ff1a00720c */ /* 0x000fe40000705670 */
[----:B------:R-:W-:Y:S01]  /*0860*/  ISETP.GE.AND P1, PT, R4, R87, PT ;  /* 0x000000570400720c */ /* 0x000fe20003f26270 */
[----:B------:R2:W-:Y:S01]  /*0870*/  STG.E.128 desc[UR22][R10.64+0x1800], RZ ;  /* 0x001800ff0a007986 */ /* 0x0005e2000c101d16 */
[C---:B------:R-:W-:Y:S01]  /*0880*/  ISETP.NE.OR P5, PT, R26.reuse, RZ, P5 ;  /* 0x000000ff1a00720c */ /* 0x040fe20002fa5670 */
[----:B------:R-:W-:Y:S01]  /*0890*/  @!P6 IMAD.MOV.U32 R19, RZ, RZ, -0x800000 ;  /* 0xff800000ff13e424 */ /* 0x000fe200078e00ff */
[C---:B------:R-:W-:Y:S01]  /*08a0*/  ISETP.NE.OR P4, PT, R26.reuse, RZ, P4 ;  /* 0x000000ff1a00720c */ /* 0x040fe20002785670 */
[----:B------:R2:W-:Y:S01]  /*08b0*/  STG.E.128 desc[UR22][R10.64+0x2000], RZ ;  /* 0x002000ff0a007986 */ /* 0x0005e2000c101d16 */
[----:B------:R-:W-:-:S02]  /*08c0*/  ISETP.NE.OR P3, PT, R26, RZ, P3 ;  /* 0x000000ff1a00720c */ /* 0x000fc40001f65670 */
[C---:B------:R-:W-:Y:S01]  /*08d0*/  ISETP.NE.OR P2, PT, R26.reuse, RZ, P2 ;  /* 0x000000ff1a00720c */ /* 0x040fe20001745670 */
[----:B------:R2:W-:Y:S01]  /*08e0*/  STG.E.128 desc[UR22][R10.64+0x2800], RZ ;  /* 0x002800ff0a007986 */ /* 0x0005e2000c101d16 */
[----:B------:R-:W-:Y:S01]  /*08f0*/  ISETP.NE.OR P1, PT, R26, RZ, P1 ;  /* 0x000000ff1a00720c */ /* 0x000fe20000f25670 */
[----:B------:R-:W-:Y:S02]  /*0900*/  @!P0 IMAD.MOV.U32 R3, RZ, RZ, -0x800000 ;  /* 0xff800000ff038424 */ /* 0x000fe400078e00ff */
[----:B------:R2:W-:Y:S02]  /*0910*/  STG.E.128 desc[UR22][R10.64+0x3000], RZ ;  /* 0x003000ff0a007986 */ /* 0x0005e4000c101d16 */
[----:B------:R-:W-:Y:S02]  /*0920*/  @!P5 IMAD.MOV.U32 R17, RZ, RZ, -0x800000 ;  /* 0xff800000ff11d424 */ /* 0x000fe400078e00ff */
[----:B------:R2:W-:Y:S01]  /*0930*/  STG.E.128 desc[UR22][R10.64+0x3800], RZ ;  /* 0x003800ff0a007986 */ /* 0x0005e2000c101d16 */
[----:B------:R-:W-:-:S02]  /*0940*/  @!P4 IMAD.MOV.U32 R15, RZ, RZ, -0x800000 ;  /* 0xff800000ff0fc424 */ /* 0x000fc400078e00ff */
[----:B------:R-:W-:Y:S01]  /*0950*/  @!P3 IMAD.MOV.U32 R9, RZ, RZ, -0x800000 ;  /* 0xff800000ff09b424 */ /* 0x000fe200078e00ff */
[----:B------:R2:W-:Y:S01]  /*0960*/  @!P0 STG.E desc[UR22][R12.64+0xc0], R3 ;  /* 0x0000c0030c008986 */ /* 0x0005e2000c101916 */
[----:B------:R-:W-:Y:S01]  /*0970*/  ISETP.GE.AND P0, PT, R0, R87, PT ;  /* 0x000000570000720c */ /* 0x000fe20003f06270 */
[----:B------:R-:W-:Y:S02]  /*0980*/  @!P2 IMAD.MOV.U32 R7, RZ, RZ, -0x800000 ;  /* 0xff800000ff07a424 */ /* 0x000fe400078e00ff */
[----:B------:R-:W-:Y:S01]  /*0990*/  @!P1 IMAD.MOV.U32 R5, RZ, RZ, -0x800000 ;  /* 0xff800000ff059424 */ /* 0x000fe200078e00ff */
[----:B------:R-:W-:Y:S01]  /*09a0*/  ISETP.NE.OR P0, PT, R26, RZ, P0 ;  /* 0x000000ff1a00720c */ /* 0x000fe20000705670 */
[----:B------:R2:W-:Y:S04]  /*09b0*/  @!P6 STG.E desc[UR22][R12.64], R19 ;  /* 0x000000130c00e986 */ /* 0x0005e8000c101916 */
        /* <DEDUP_REMOVED lines=9> */
.L_x_5569:
        /* <DEDUP_REMOVED lines=8> */
.L_x_5570:
[----:B------:R-:W2:Y:S02]  /*0ad0*/  LDCU.64 UR18, c[0x0][0x4e0] ;  /* 0x00009c00ff1277ac */ /* 0x000ea40008000a00 */
[----:B--2---:R-:W-:-:S04]  /*0ae0*/  UISETP.NE.U32.AND UP0, UPT, UR18, URZ, UPT ;  /* 0x000000ff1200728c */ /* 0x004fc8000bf05070 */
[----:B------:R-:W-:-:S09]  /*0af0*/  UISETP.NE.AND.EX UP0, UPT, UR19, URZ, UPT, UP0 ;  /* 0x000000ff1300728c */ /* 0x000fd2000bf05300 */
[----:B------:R-:W-:Y:S05]  /*0b00*/  BRA.U !UP0, `(.L_x_5571) ;  /* 0x0000000508807547 */ /* 0x000fea000b800000 */
[----:B------:R-:W2:Y:S01]  /*0b10*/  LDC R7, c[0x0][0x4f0] ;  /* 0x00013c00ff077b82 */ /* 0x000ea20000000800 */
[----:B------:R-:W-:Y:S01]  /*0b20*/  LEA R0, R25, 0xffffff80, 0x7 ;  /* 0xffffff8019007811 */ /* 0x000fe200078e38ff */
[----:B------:R-:W3:Y:S03]  /*0b30*/  LDCU.64 UR4, c[0x0][0x4e8] ;  /* 0x00009d00ff0477ac */ /* 0x000ee60008000a00 */
[----:B-1----:R-:W-:Y:S01]  /*0b40*/  IABS R2, R0 ;  /* 0x0000000000027213 */ /* 0x002fe20000000000 */
[----:B------:R-:W1:Y:S01]  /*0b50*/  LDCU.64 UR8, c[0x0][0x3a8] ;  /* 0x00007500ff0877ac */ /* 0x000e620008000a00 */
[----:B------:R-:W4:Y:S01]  /*0b60*/  LDCU.64 UR16, c[0x0][0x3a0] ;  /* 0x00007400ff1077ac */ /* 0x000f220008000a00 */
[----:B------:R-:W4:Y:S01]  /*0b70*/  LDCU.64 UR6, c[0x0][0x3c0] ;  /* 0x00007800ff0677ac */ /* 0x000f220008000a00 */
[----:B--2--5:R-:W-:-:S04]  /*0b80*/  IABS R4, R7 ;  /* 0x0000000700047213 */ /* 0x024fc80000000000 */
[----:B------:R-:W2:Y:S08]  /*0b90*/  I2F.RP R5, R4 ;  /* 0x0000000400057306 */ /* 0x000eb00000209400 */
[----:B--2---:R-:W2:Y:S02]  /*0ba0*/  MUFU.RCP R8, R5 ;  /* 0x0000000500087308 */ /* 0x004ea40000001000 */
[----:B--2---:R-:W-:-:S06]  /*0bb0*/  IADD3 R8, PT, PT, R8, 0xffffffe, RZ ;  /* 0x0ffffffe08087810 */ /* 0x004fcc0007ffe0ff */
[----:B------:R-:W2:Y:S02]  /*0bc0*/  F2I.FTZ.U32.TRUNC.NTZ R9, R8 ;  /* 0x0000000800097305 */ /* 0x000ea4000021f000 */
[----:B--2---:R-:W-:Y:S01]  /*0bd0*/  IMAD.MOV R3, RZ, RZ, -R9 ;  /* 0x000000ffff037224 */ /* 0x004fe200078e0a09 */
        /* <DEDUP_REMOVED lines=13> */
[----:B---3--:R-:W-:-:S04]  /*0cb0*/  IMAD.WIDE.U32 R2, R179, UR4, RZ ;  /* 0x00000004b3027c25 */ /* 0x008fc8000f8e00ff */
[----:B------:R-:W-:Y:S01]  /*0cc0*/  IMAD R183, R179, UR5, R3 ;  /* 0x00000005b3b77c24 */ /* 0x000fe2000f8e0203 */
[----:B------:R-:W2:Y:S07]  /*0cd0*/  LDCU.64 UR4, c[0x0][0x3b8] ;  /* 0x00007700ff0477ac */ /* 0x000eae0008000a00 */
[----:B------:R-:W-:Y:S02]  /*0ce0*/  @P0 IADD3 R5, PT, PT, R5, 0x1, RZ ;  /* 0x0000000105050810 */ /* 0x000fe40007ffe0ff */
[----:B------:R-:W-:-:S03]  /*0cf0*/  LEA R182, P0, R2, UR18, 0x2 ;  /* 0x0000001202b67c11 */ /* 0x000fc6000f8010ff */
[----:B------:R-:W-:Y:S01]  /*0d00*/  IMAD.MOV.U32 R4, RZ, RZ, R5 ;  /* 0x000000ffff047224 */ /* 0x000fe200078e0005 */
[----:B------:R-:W-:Y:S01]  /*0d10*/  LEA.HI.X R183, R2, UR19, R183, 0x2, P0 ;  /* 0x0000001302b77c11 */ /* 0x000fe200080f14b7 */
[----:B------:R-:W3:Y:S03]  /*0d20*/  LDC R5, c[0x0][0x3e8] ;  /* 0x0000fa00ff057b82 */ /* 0x000ee60000000800 */
[----:B------:R-:W-:Y:S02]  /*0d30*/  @!P1 IADD3 R4, PT, PT, -R4, RZ, RZ ;  /* 0x000000ff04049210 */ /* 0x000fe40007ffe1ff */
[----:B------:R-:W-:-:S05]  /*0d40*/  @!P2 LOP3.LUT R4, RZ, R7, RZ, 0x33, !PT ;  /* 0x00000007ff04a212 */ /* 0x000fca00078e33ff */
[----:B------:R-:W-:-:S05]  /*0d50*/  IMAD.WIDE R14, R4, 0x4, R182 ;  /* 0x00000004040e7825 */ /* 0x000fca00078e02b6 */
[----:B------:R-:W4:Y:S01]  /*0d60*/  LDG.E R10, desc[UR22][R14.64] ;  /* 0x000000160e0a7981 */ /* 0x000f22000c1e1900 */
[----:B------:R-:W-:-:S05]  /*0d70*/  IADD3 R4, PT, PT, -R4, RZ, RZ ;  /* 0x000000ff04047210 */ /* 0x000fca0007ffe1ff */
[----:B------:R-:W-:Y:S01]  /*0d80*/  IMAD R0, R7, R4, R0 ;  /* 0x0000000407007224 */ /* 0x000fe200078e0200 */
[----:B---3--:R-:W-:-:S04]  /*0d90*/  IABS R3, R5 ;  /* 0x0000000500037213 */ /* 0x008fc80000000000 */
[----:B------:R-:W3:Y:S08]  /*0da0*/  I2F.RP R13, R3 ;  /* 0x00000003000d7306 */ /* 0x000ef00000209400 */
[----:B---3--:R-:W3:Y:S02]  /*0db0*/  MUFU.RCP R11, R13 ;  /* 0x0000000d000b7308 */ /* 0x008ee40000001000 */
[----:B---3--:R-:W-:-:S06]  /*0dc0*/  IADD3 R11, PT, PT, R11, 0xffffffe, RZ ;  /* 0x0ffffffe0b0b7810 */ /* 0x008fcc0007ffe0ff */
[----:B------:R-:W3:Y:S02]  /*0dd0*/  F2I.FTZ.U32.TRUNC.NTZ R9, R11 ;  /* 0x0000000b00097305 */ /* 0x000ee4000021f000 */
[----:B---3--:R-:W-:-:S04]  /*0de0*/  IMAD.MOV R2, RZ, RZ, -R9 ;  /* 0x000000ffff027224 */ /* 0x008fc800078e0a09 */
        /* <DEDUP_REMOVED lines=12> */
[----:B------:R-:W-:Y:S02]  /*0eb0*/  LOP3.LUT R3, R12, R5, RZ, 0x3c, !PT ;  /* 0x000000050c037212 */ /* 0x000fe400078e3cff */
[----:B--2---:R-:W-:Y:S02]  /*0ec0*/  MOV R6, UR4 ;  /* 0x0000000400067c02 */ /* 0x004fe40008000f00 */
[----:B------:R-:W-:-:S07]  /*0ed0*/  ISETP.GE.AND P0, PT, R3, RZ, PT ;  /* 0x000000ff0300720c */ /* 0x000fce0003f06270 */
[----:B------:R-:W-:-:S06]  /*0ee0*/  @P2 VIADD R2, R2, 0x1 ;  /* 0x0000000102022836 */ /* 0x000fcc0000000000 */
[----:B------:R-:W-:Y:S02]  /*0ef0*/  @!P0 IADD3 R2, PT, PT, -R2, RZ, RZ ;  /* 0x000000ff02028210 */ /* 0x000fe40007ffe1ff */
[----:B------:R-:W-:Y:S02]  /*0f00*/  @!P1 LOP3.LUT R2, RZ, R5, RZ, 0x33, !PT ;  /* 0x00000005ff029212 */ /* 0x000fe400078e33ff */
[----:B----4-:R-:W-:Y:S01]  /*0f10*/  SHF.R.S32.HI R7, RZ, 0x1f, R10 ;  /* 0x0000001fff077819 */ /* 0x010fe2000001140a */
[----:B-1----:R-:W-:-:S04]  /*0f20*/  IMAD.WIDE.U32 R8, R10, UR8, RZ ;  /* 0x000000080a087c25 */ /* 0x002fc8000f8e00ff */
[C---:B------:R-:W-:Y:S02]  /*0f30*/  IMAD R3, R7.reuse, UR8, RZ ;  /* 0x0000000807037c24 */ /* 0x040fe4000f8e02ff */
[----:B------:R-:W-:Y:S02]  /*0f40*/  IMAD R7, R7, UR16, RZ ;  /* 0x0000001007077c24 */ /* 0x000fe4000f8e02ff */
[C---:B------:R-:W-:Y:S01]  /*0f50*/  IMAD R4, R10.reuse, UR9, R3 ;  /* 0x000000090a047c24 */ /* 0x040fe2000f8e0203 */
[----:B------:R-:W1:Y:S01]  /*0f60*/  LDCU.128 UR8, c[0x0][0x3d0] ;  /* 0x00007a00ff0877ac */ /* 0x000e620008000c00 */
[C---:B------:R-:W-:Y:S01]  /*0f70*/  IMAD R7, R10.reuse, UR17, R7 ;  /* 0x000000110a077c24 */ /* 0x040fe2000f8e0207 */
[----:B------:R-:W-:Y:S01]  /*0f80*/  SHF.R.S32.HI R3, RZ, 0x1f, R0 ;  /* 0x0000001fff037819 */ /* 0x000fe20000011400 */
[----:B------:R-:W-:Y:S01]  /*0f90*/  IMAD.WIDE.U32 R10, R10, UR16, RZ ;  /* 0x000000100a0a7c25 */ /* 0x000fe2000f8e00ff */
[----:B------:R-:W-:-:S03]  /*0fa0*/  IADD3 R9, PT, PT, R9, R4, RZ ;  /* 0x0000000409097210 */ /* 0x000fc60007ffe0ff */
[----:B------:R-:W-:Y:S01]  /*0fb0*/  IMAD.IADD R11, R11, 0x1, R7 ;  /* 0x000000010b0b7824 */ /* 0x000fe200078e0207 */
[----:B------:R-:W-:Y:S01]  /*0fc0*/  MOV R7, UR5 ;  /* 0x0000000500077c02 */ /* 0x000fe20008000f00 */
[CC--:B------:R-:W-:Y:S02]  /*0fd0*/  IMAD R4, R3.reuse, R6.reuse, RZ ;  /* 0x0000000603047224 */ /* 0x0c0fe400078e02ff */
[----:B------:R-:W-:Y:S02]  /*0fe0*/  IMAD R3, R3, UR6, RZ ;  /* 0x0000000603037c24 */ /* 0x000fe4000f8e02ff */
[C---:B------:R-:W-:Y:S02]  /*0ff0*/  IMAD R4, R0.reuse, R7, R4 ;  /* 0x0000000700047224 */ /* 0x040fe400078e0204 */
[----:B------:R-:W-:-:S04]  /*1000*/  IMAD.WIDE.U32 R10, R0, R6, R10 ;  /* 0x00000006000a7225 */ /* 0x000fc800078e000a */
[C---:B------:R-:W-:Y:S02]  /*1010*/  IMAD R3, R0.reuse, UR7, R3 ;  /* 0x0000000700037c24 */ /* 0x040fe4000f8e0203 */
[----:B------:R-:W-:Y:S01]  /*1020*/  IMAD.WIDE.U32 R8, R0, UR6, R8 ;  /* 0x0000000600087c25 */ /* 0x000fe2000f8e0008 */
[----:B------:R-:W-:-:S03]  /*1030*/  SHF.R.S32.HI R0, RZ, 0x1f, R2 ;  /* 0x0000001fff007819 */ /* 0x000fc60000011402 */
        /* <DEDUP_REMOVED lines=13> */
.L_x_5571:
[----:B------:R-:W2:Y:S01]  /*1110*/  LDC R9, c[0x0][0x3e8] ;  /* 0x0000fa00ff097b82 */ /* 0x000ea20000000800 */
[----:B------:R-:W-:Y:S01]  /*1120*/  IABS R8, R12 ;  /* 0x0000000c00087213 */ /* 0x000fe20000000000 */
[----:B------:R-:W3:Y:S01]  /*1130*/  LDCU.64 UR6, c[0x0][0x3c0] ;  /* 0x00007800ff0677ac */ /* 0x000ee20008000a00 */
[----:B------:R-:W-:Y:S02]  /*1140*/  SHF.R.S32.HI R11, RZ, 0x1f, R19 ;  /* 0x0000001fff0b7819 */ /* 0x000fe40000011413 */
[----:B------:R-:W-:Y:S01]  /*1150*/  CS2R R182, SRZ ;  /* 0x0000000000b67805 */ /* 0x000fe2000001ff00 */
[----:B------:R-:W4:Y:S02]  /*1160*/  LDCU.64 UR16, c[0x0][0x3a0] ;  /* 0x00007400ff1077ac */ /* 0x000f240008000a00 */
[----:B------:R-:W1:Y:S01]  /*1170*/  LDC.64 R6, c[0x0][0x3b8] ;  /* 0x0000ee00ff067b82 */ /* 0x000e620000000a00 */
[----:B---3--:R-:W-:Y:S02]  /*1180*/  IMAD R14, R11, UR6, RZ ;  /* 0x000000060b0e7c24 */ /* 0x008fe4000f8e02ff */
[----:B------:R-:W-:Y:S01]  /*1190*/  IMAD.WIDE.U32 R20, R19, UR6, RZ ;  /* 0x0000000613147c25 */ /* 0x000fe2000f8e00ff */
[----:B--2---:R-:W-:-:S03]  /*11a0*/  IABS R10, R9 ;  /* 0x00000009000a7213 */ /* 0x004fc60000000000 */
[----:B------:R-:W-:Y:S01]  /*11b0*/  IMAD R14, R19, UR7, R14 ;  /* 0x00000007130e7c24 */ /* 0x000fe2000f8e020e */
[----:B------:R-:W2:Y:S04]  /*11c0*/  I2F.RP R5, R10 ;  /* 0x0000000a00057306 */ /* 0x000ea80000209400 */
[----:B------:R-:W-:Y:S01]  /*11d0*/  IADD3 R15, PT, PT, R21, R14, RZ ;  /* 0x0000000e150f7210 */ /* 0x000fe20007ffe0ff */
[----:B-1----:R-:W-:Y:S01]  /*11e0*/  IMAD R16, R11, R6, RZ ;  /* 0x000000060b107224 */ /* 0x002fe200078e02ff */
[----:B-----5:R-:W-:Y:S02]  /*11f0*/  SHF.R.S32.HI R11, RZ, 0x1f, R4 ;  /* 0x0000001fff0b7819 */ /* 0x020fe40000011404 */
[----:B------:R-:W-:Y:S01]  /*1200*/  MOV R14, R20 ;  /* 0x00000014000e7202 */ /* 0x000fe20000000f00 */
[----:B------:R-:W-:-:S02]  /*1210*/  IMAD R16, R19, R7, R16 ;  /* 0x0000000713107224 */ /* 0x000fc400078e0210 */
[----:B------:R-:W-:Y:S01]  /*1220*/  IMAD.WIDE.U32 R18, R19, R6, RZ ;  /* 0x0000000613127225 */ /* 0x000fe200078e00ff */
[----:B--2---:R-:W1:Y:S04]  /*1230*/  MUFU.RCP R2, R5 ;  /* 0x0000000500027308 */ /* 0x004e680000001000 */
[----:B------:R-:W-:Y:S01]  /*1240*/  IADD3 R17, PT, PT, R19, R16, RZ ;  /* 0x0000001013117210 */ /* 0x000fe20007ffe0ff */
[----:B------:R-:W-:-:S04]  /*1250*/  IMAD.MOV.U32 R16, RZ, RZ, R18 ;  /* 0x000000ffff107224 */ /* 0x000fc800078e0012 */
[----:B----4-:R-:W-:Y:S01]  /*1260*/  IMAD.WIDE.U32 R16, R4, UR16, R16 ;  /* 0x0000001004107c25 */ /* 0x010fe2000f8e0010 */
[----:B-1----:R-:W-:-:S04]  /*1270*/  IADD3 R2, PT, PT, R2, 0xffffffe, RZ ;  /* 0x0ffffffe02027810 */ /* 0x002fc80007ffe0ff */
        /* <DEDUP_REMOVED lines=32> */
[-C--:B------:R-:W-:Y:S02]  /*1480*/  IMAD R10, R13, R6.reuse, RZ ;  /* 0x000000060d0a7224 */ /* 0x080fe400078e02ff */
[C---:B------:R-:W-:Y:S01]  /*1490*/  IMAD R8, R11.reuse, UR7, R8 ;  /* 0x000000070b087c24 */ /* 0x040fe2000f8e0208 */
[----:B------:R-:W-:Y:S01]  /*14a0*/  SHF.R.S32.HI R9, RZ, 0x1f, R0 ;  /* 0x0000001fff097819 */ /* 0x000fe20000011400 */
[C---:B------:R-:W-:Y:S02]  /*14b0*/  IMAD R10, R11.reuse, R7, R10 ;  /* 0x000000070b0a7224 */ /* 0x040fe400078e020a */
[----:B------:R-:W-:Y:S01]  /*14c0*/  IMAD.WIDE.U32 R16, R11, R6, R16 ;  /* 0x000000060b107225 */ /* 0x000fe200078e0010 */
[----:B------:R-:W-:-:S04]  /*14d0*/  IADD3 R15, PT, PT, R15, R8, RZ ;  /* 0x000000080f0f7210 */ /* 0x000fc80007ffe0ff */
[----:B------:R-:W-:Y:S01]  /*14e0*/  IADD3 R17, PT, PT, R17, R10, RZ ;  /* 0x0000000a11117210 */ /* 0x000fe20007ffe0ff */
[----:B-1----:R-:W-:-:S04]  /*14f0*/  IMAD.WIDE.U32 R10, R0, R2, R14 ;  /* 0x00000002000a7225 */ /* 0x002fc800078e000e */
[C---:B--2---:R-:W-:Y:S02]  /*1500*/  IMAD R8, R9.reuse, R4, RZ ;  /* 0x0000000409087224 */ /* 0x044fe400078e02ff */
[----:B------:R-:W-:Y:S02]  /*1510*/  IMAD R9, R9, R2, RZ ;  /* 0x0000000209097224 */ /* 0x000fe400078e02ff */
[----:B------:R-:W-:-:S04]  /*1520*/  IMAD.WIDE.U32 R16, R0, R4, R16 ;  /* 0x0000000400107225 */ /* 0x000fc800078e0010 */
[C---:B------:R-:W-:Y:S01]  /*1530*/  IMAD R5, R0.reuse, R5, R8 ;  /* 0x0000000500057224 */ /* 0x040fe200078e0208 */
[----:B------:R-:W-:Y:S01]  /*1540*/  MOV R8, R16 ;  /* 0x0000001000087202 */ /* 0x000fe20000000f00 */
[----:B------:R-:W-:-:S03]  /*1550*/  IMAD R3, R0, R3, R9 ;  /* 0x0000000300037224 */ /* 0x000fc600078e0209 */
[----:B------:R-:W-:Y:S02]  /*1560*/  IADD3 R2, PT, PT, R17, R5, RZ ;  /* 0x0000000511027210 */ /* 0x000fe40007ffe0ff */
[----:B------:R-:W-:-:S07]  /*1570*/  IADD3 R3, PT, PT, R11, R3, RZ ;  /* 0x000000030b037210 */ /* 0x000fce0007ffe0ff */
.L_x_5572:
        /* <DEDUP_REMOVED lines=19> */
[----:B---3--:R-:W-:Y:S01]  /*16b0*/  USHF.L.U32 UR24, UR20, 0x5, URZ ;  /* 0x0000000514187899 */ /* 0x008fe200080006ff */
[C---:B------:R-:W-:Y:S01]  /*16c0*/  IMAD R20, R12.reuse, UR5, R9 ;  /* 0x000000050c147c24 */ /* 0x040fe2000f8e0209 */
[----:B------:R-:W-:Y:S01]  /*16d0*/  USHF.L.U64.HI UR14, UR20, 0x4, UR21 ;  /* 0x00000004140e7899 */ /* 0x000fe20008010215 */
[----:B------:R-:W-:Y:S01]  /*16e0*/  IMAD.WIDE.U32 R12, R12, UR4, R14 ;  /* 0x000000040c0c7c25 */ /* 0x000fe2000f8e000e */
[----:B------:R-:W-:Y:S01]  /*16f0*/  IADD3 R14, P0, PT, R16, R8, RZ ;  /* 0x00000008100e7210 */ /* 0x000fe20007f1e0ff */
[----:B------:R-:W-:Y:S01]  /*1700*/  USHF.L.U64.HI UR4, UR20, 0x5, UR21 ;  /* 0x0000000514047899 */ /* 0x000fe20008010215 */
[----:B------:R-:W1:Y:S01]  /*1710*/  S2UR UR5, SR_CgaCtaId ;  /* 0x00000000000579c3 */ /* 0x000e620000008800 */
[----:B------:R-:W-:Y:S01]  /*1720*/  USHF.L.U32 UR15, UR20, 0x4, URZ ;  /* 0x00000004140f7899 */ /* 0x000fe200080006ff */
[----:B------:R-:W-:-:S02]  /*1730*/  IMAD.U32 R18, RZ, RZ, UR24 ;  /* 0x00000018ff127e24 */ /* 0x000fc4000f8e00ff */
[----:B------:R-:W-:Y:S02]  /*1740*/  IMAD.X R15, RZ, RZ, R2, P0 ;  /* 0x000000ffff0f7224 */ /* 0x000fe400000e0602 */
[----:B------:R-:W-:Y:S01]  /*1750*/  IMAD.U32 R19, RZ, RZ, UR4 ;  /* 0x00000004ff137e24 */ /* 0x000fe2000f8e00ff */
[----:B------:R-:W-:Y:S01]  /*1760*/  UMOV UR4, 0x400 ;  /* 0x0000040000047882 */ /* 0x000fe20000000000 */
[----:B------:R-:W-:-:S04]  /*1770*/  IMAD.WIDE.U32 R14, R4, R6, R14 ;  /* 0x00000006040e7225 */ /* 0x000fc800078e000e */
[----:B------:R-:W-:Y:S01]  /*1780*/  IMAD.U32 R8, RZ, RZ, UR15 ;  /* 0x0000000fff087e24 */ /* 0x000fe2000f8e00ff */
[----:B----4-:R-:W-:Y:S01]  /*1790*/  LEA R172, P0, R14, UR10, 0x1 ;  /* 0x0000000a0eac7c11 */ /* 0x010fe2000f8008ff */
[----:B------:R-:W-:Y:S02]  /*17a0*/  IMAD.U32 R9, RZ, RZ, UR14 ;  /* 0x0000000eff097e24 */ /* 0x000fe4000f8e00ff */
        /* <DEDUP_REMOVED lines=23> */
[----:B------:R-:W-:Y:S01]  /*1920*/  SHF.L.U64.HI R2, R6, 0x5, R7 ;  /* 0x0000000506027819 */ /* 0x000fe20000010207 */
[----:B------:R-:W-:Y:S01]  /*1930*/  IMAD.SHL.U32 R180, R181, 0x80, RZ ;  /* 0x00000080b5b47824 */ /* 0x000fe200078e00ff */
[----:B------:R-:W-:Y:S02]  /*1940*/  IADD3 R16, P0, PT, R27, R172, RZ ;  /* 0x000000ac1b107210 */ /* 0x000fe40007f1e0ff */
[----:B------:R-:W-:Y:S02]  /*1950*/  LEA.HI.X R19, R14, UR9, R9, 0x1, P3 ;  /* 0x000000090e137c11 */ /* 0x000fe400098f0c09 */
[----:B------:R-:W-:Y:S01]  /*1960*/  LEA R14, P1, R20, UR8, 0x1 ;  /* 0x00000008140e7c11 */ /* 0x000fe2000f8208ff */
[----:B------:R-:W-:Y:S01]  /*1970*/  IMAD.X R17, R2, 0x1, R171, P0 ;  /* 0x0000000102117824 */ /* 0x000fe200000e06ab */
[----:B------:R-:W-:-:S02]  /*1980*/  LOP3.LUT R9, R0, 0x1f8, RZ, 0xc0, !PT ;  /* 0x000001f800097812 */ /* 0x000fc400078ec0ff */
        /* <DEDUP_REMOVED lines=13> */
[----:B------:R-:W-:Y:S01]  /*1a60*/  LEA R177, R9, UR5, 0x1 ;  /* 0x0000000509b17c11 */ /* 0x000fe2000f8e08ff */
[----:B------:R-:W-:-:S02]  /*1a70*/  IMAD.MOV.U32 R4, RZ, RZ, 0x40 ;  /* 0x00000040ff047424 */ /* 0x000fc400078e00ff */
[----:B------:R-:W-:Y:S01]  /*1a80*/  IMAD.X R9, R23, 0x1, R2, P0 ;  /* 0x0000000117097824 */ /* 0x000fe200000e0602 */
[----:B------:R-:W-:Y:S01]  /*1a90*/  IADD3 R28, P0, PT, R8, R27, RZ ;  /* 0x0000001b081c7210 */ /* 0x000fe20007f1e0ff */
[----:B------:R-:W-:Y:S01]  /*1aa0*/  @!PT LDS RZ, [RZ] ;  /* 0x00000000fffff984 */ /* 0x000fe20000000800 */
[----:B------:R-:W-:Y:S01]  /*1ab0*/  @!PT LDS RZ, [RZ] ;  /* 0x00000000fffff984 */ /* 0x000fe20000000800 */
[----:B------:R-:W-:Y:S01]  /*1ac0*/  @!PT LDS RZ, [RZ] ;  /* 0x00000000fffff984 */ /* 0x000fe20000000800 */
[----:B------:R1:W-:Y:S01]  /*1ad0*/  LDGSTS.E.BYPASS.LTC128B.128 [R177], desc[UR22][R14.64] ;  /* 0x000000000eb17fae */ /* 0x0003e2000b981a16 */
[----:B------:R-:W-:-:S03]  /*1ae0*/  LOP3.LUT R168, R5, 0x400, RZ, 0xc0, !PT ;  /* 0x0000040005a87812 */ /* 0x000fc600078ec0ff */
[----:B------:R-:W-:Y:S01]  /*1af0*/  IMAD.X R29, R9, 0x1, R2, P0 ;  /* 0x00000001091d7824 */ /* 0x000fe200000e0602 */
[----:B------:R-:W-:Y:S04]  /*1b00*/  LDGSTS.E.BYPASS.LTC128B.128 [R177+0x800], desc[UR22][R18.64] ;  /* 0x0080000012b17fae */ /* 0x000fe8000b981a16 */
[----:B------:R2:W-:Y:S04]  /*1b10*/  LDGSTS.E.BYPASS.LTC128B.128 [R177+0x1000], desc[UR22][R12.64] ;  /* 0x010000000cb17fae */ /* 0x0005e8000b981a16 */
[----:B------:R3:W-:Y:S04]  /*1b20*/  LDGSTS.E.BYPASS.LTC128B.128 [R177+0x1800], desc[UR22][R20.64] ;  /* 0x0180000014b17fae */ /* 0x0007e8000b981a16 */
[----:B------:R-:W-:Y:S04]  /*1b30*/  LDGSTS.E.BYPASS.LTC128B.128 [R177+0x2000], desc[UR22][R172.64] ;  /* 0x02000000acb17fae */ /* 0x000fe8000b981a16 */
[----:B------:R-:W-:Y:S04]  /*1b40*/  LDGSTS.E.BYPASS.LTC128B.128 [R177+0x2800], desc[UR22][R16.64] ;  /* 0x0280000010b17fae */ /* 0x000fe8000b981a16 */
[----:B------:R-:W-:Y:S01]  /*1b50*/  LDGSTS.E.BYPASS.LTC128B.128 [R177+0x3000], desc[UR22][R22.64] ;  /* 0x0300000016b17fae */ /* 0x000fe2000b981a16 */
[----:B-1----:R-:W-:-:S03]  /*1b60*/  IADD3 R14, P0, PT, R28, R27, RZ ;  /* 0x0000001b1c0e7210 */ /* 0x002fc60007f1e0ff */
[----:B------:R1:W-:Y:S02]  /*1b70*/  LDGSTS.E.BYPASS.LTC128B.128 [R177+0x3800], desc[UR22][R8.64] ;  /* 0x0380000008b17fae */ /* 0x0003e4000b981a16 */
        /* <DEDUP_REMOVED lines=12> */
[----:B------:R-:W0:Y:S01]  /*1c40*/  LDGDEPBAR ;  /* 0x00000000000079af */ /* 0x000e220000000000 */
[----:B-1----:R-:W-:Y:S02]  /*1c50*/  LOP3.LUT R9, R5, 0x1c0, RZ, 0xc0, !PT ;  /* 0x000001c005097812 */ /* 0x002fe400078ec0ff */
[----:B------:R-:W-:Y:S02]  /*1c60*/  IADD3.X R21, PT, PT, R175, UR6, RZ, P0, !PT ;  /* 0x00000006af157c10 */ /* 0x000fe400087fe4ff */
[----:B------:R-:W-:Y:S02]  /*1c70*/  LOP3.LUT R9, R9, 0x38, R0, 0xf8, !PT ;  /* 0x0000003809097812 */ /* 0x000fe400078ef800 */
[----:B------:R-:W-:-:S02]  /*1c80*/  LOP3.LUT R0, R5, 0x200, RZ, 0xc0, !PT ;  /* 0x0000020005007812 */ /* 0x000fc400078ec0ff */
[C---:B------:R-:W-:Y:S02]  /*1c90*/  LOP3.LUT R84, R9.reuse, 0x8, R86, 0x78, !PT ;  /* 0x0000000809547812 */ /* 0x040fe400078e7856 */
[----:B------:R-:W-:Y:S02]  /*1ca0*/  LOP3.LUT R169, R0, 0x7c00, R169, 0xf8, !PT ;  /* 0x00007c0000a97812 */ /* 0x000fe400078ef8a9 */
[----:B------:R-:W-:Y:S02]  /*1cb0*/  LOP3.LUT R3, R9, 0x8, R26, 0x78, !PT ;  /* 0x0000000809037812 */ /* 0x000fe400078e781a */
[----:B------:R-:W-:Y:S02]  /*1cc0*/  LOP3.LUT R169, R169, R84, RZ, 0xfc, !PT ;  /* 0x00000054a9a97212 */ /* 0x000fe400078efcff */
[----:B------:R-:W-:Y:S01]  /*1cd0*/  LOP3.LUT R5, R84, 0x200, R5, 0xf8, !PT ;  /* 0x0000020054057812 */ /* 0x000fe200078ef805 */
[----:B------:R-:W-:Y:S01]  /*1ce0*/  IMAD R168, R3, 0x2, R168 ;  /* 0x0000000203a87824 */ /* 0x000fe200078e02a8 */
[----:B------:R-:W-:Y:S01]  /*1cf0*/  LEA R169, R169, UR5, 0x1 ;  /* 0x00000005a9a97c11 */ /* 0x000fe2000f8e08ff */
[----:B------:R-:W-:-:S02]  /*1d00*/  IMAD.MOV.U32 R3, RZ, RZ, 0x20 ;  /* 0x00000020ff037424 */ /* 0x000fc400078e00ff */
[----:B------:R-:W-:Y:S01]  /*1d10*/  VIADD R0, R168, UR5 ;  /* 0x00000005a8007c36 */ /* 0x000fe20008000000 */
        /* <DEDUP_REMOVED lines=44> */
[----:B------:R-:W2:Y:S04]  /*1fe0*/  LDSM.16.M88.4 R80, [R168+UR5+0x3800] ;  /* 0x00380005a850783b */ /* 0x000ea80008000200 */
[----:B------:R-:W2:Y:S01]  /*1ff0*/  LDSM.16.M88.4 R40, [R163+0x2800] ;  /* 0x00280000a328783b */ /* 0x000ea20000000200 */
[C---:B-1----:R-:W-:Y:S03]  /*2000*/  HMMA.16816.F32 R28, R20.reuse, R32, RZ ;  /* 0x00000020141c723c */ /* 0x042fe600000018ff */
[----:B------:R-:W1:Y:S04]  /*2010*/  LDSM.16.M88.4 R60, [R168+UR5+0x3000] ;  /* 0x00300005a83c783b */ /* 0x000e680008000200 */
[----:B------:R-:W1:Y:S01]  /*2020*/  LDSM.16.M88.4 R64, [R163+0x3800] ;  /* 0x00380000a340783b */ /* 0x000e620000000200 */
[----:B------:R-:W-:Y:S03]  /*2030*/  HMMA.16816.F32 R32, R20, R34, RZ ;  /* 0x000000221420723c */ /* 0x000fe600000018ff */
[----:B------:R-:W1:Y:S04]  /*2040*/  LDSM.16.M88.4 R72, [R163+0x3000] ;  /* 0x00300000a348783b */ /* 0x000e680000000200 */
[----:B------:R-:W-:Y:S04]  /*2050*/  LDSM.16.M88.4 R68, [R168+UR5+0x4000] ;  /* 0x00400005a844783b */ /* 0x000fe80008000200 */
[----:B------:R-:W0:Y:S01]  /*2060*/  LDGDEPBAR ;  /* 0x00000000000079af */ /* 0x000e220000000000 */
[C---:B---3--:R-:W-:Y:S08]  /*2070*/  HMMA.16816.F32 R28, R8.reuse, R52, R28 ;  /* 0x00000034081c723c */ /* 0x048ff0000000181c */
[----:B------:R-:W-:Y:S01]  /*2080*/  HMMA.16816.F32 R32, R8, R54, R32 ;  /* 0x000000360820723c */ /* 0x000fe20000001820 */
[----:B------:R-:W3:Y:S07]  /*2090*/  LDSM.16.M88.4 R52, [R162+0x2800] ;  /* 0x00280000a234783b */ /* 0x000eee0000000200 */
[----:B----4-:R-:W-:Y:S08]  /*20a0*/  HMMA.16816.F32 R48, R20, R44, RZ ;  /* 0x0000002c1430723c */ /* 0x010ff000000018ff */
[C---:B------:R-:W-:Y:S08]  /*20b0*/  HMMA.16816.F32 R28, R16.reuse, R36, R28 ;  /* 0x00000024101c723c */ /* 0x040ff0000000181c */
[----:B------:R-:W-:Y:S01]  /*20c0*/  HMMA.16816.F32 R32, R16, R38, R32 ;  /* 0x000000261020723c */ /* 0x000fe20000001820 */
[----:B------:R-:W-:Y:S07]  /*20d0*/  LDSM.16.M88.4 R36, [R161+0x2800] ;  /* 0x00280000a124783b */ /* 0x000fee0000000200 */
[----:B------:R-:W-:Y:S08]  /*20e0*/  HMMA.16816.F32 R44, R20, R46, RZ ;  /* 0x0000002e142c723c */ /* 0x000ff000000018ff */
[----:B-----5:R-:W-:Y:S08]  /*20f0*/  HMMA.16816.F32 R28, R12, R76, R28 ;  /* 0x0000004c0c1c723c */ /* 0x020ff0000000181c */
[----:B--2---:R-:W-:Y:S08]  /*2100*/  HMMA.16816.F32 R56, R20, R80, RZ ;  /* 0x000000501438723c */ /* 0x004ff000000018ff */
[----:B------:R-:W-:Y:S03]  /*2110*/  HMMA.16816.F32 R32, R12, R78, R32 ;  /* 0x0000004e0c20723c */ /* 0x000fe60000001820 */
[----:B------:R-:W-:Y:S01]  /*2120*/  FMUL.FTZ R0, R28, UR4 ;  /* 0x000000041c007c20 */ /* 0x000fe20008410000 */
[----:B------:R-:W-:Y:S01]  /*2130*/  FMUL.FTZ R77, R29, UR4 ;  /* 0x000000041d4d7c20 */ /* 0x000fe20008410000 */
[----:B------:R-:W-:Y:S01]  /*2140*/  FMUL.FTZ R76, R30, UR4 ;  /* 0x000000041e4c7c20 */ /* 0x000fe20008410000 */
[----:B------:R-:W-:-:S02]  /*2150*/  FMUL.FTZ R78, R31, UR4 ;  /* 0x000000041f4e7c20 */ /* 0x000fc40008410000 */
[C---:B------:R-:W-:Y:S01]  /*2160*/  HMMA.16816.F32 R48, R8.reuse, R40, R48 ;  /* 0x000000280830723c */ /* 0x040fe20000001830 */
[----:B------:R-:W2:Y:S01]  /*2170*/  LDSM.16.M88.4 R28, [R162+0x3000] ;  /* 0x00300000a21c783b */ /* 0x000ea20000000200 */
[----:B------:R-:W4:Y:S06]  /*2180*/  MUFU.TANH R77, R77 ;  /* 0x0000004d004d7308 */ /* 0x000f2c0000002400 */
[----:B------:R-:W-:Y:S02]  /*2190*/  HMMA.16816.F32 R44, R8, R42, R44 ;  /* 0x0000002a082c723c */ /* 0x000fe4000000182c */
[----:B------:R-:W-:Y:S01]  /*21a0*/  MUFU.TANH R78, R78 ;  /* 0x0000004e004e7308 */ /* 0x000fe20000002400 */
[----:B------:R-:W-:Y:S01]  /*21b0*/  FMUL.FTZ R32, R32, UR4 ;  /* 0x0000000420207c20 */ /* 0x000fe20008410000 */
[----:B------:R-:W-:Y:S01]  /*21c0*/  FMUL.FTZ R33, R33, UR4 ;  /* 0x0000000421217c20 */ /* 0x000fe20008410000 */
[----:B------:R-:W-:Y:S01]  /*21d0*/  FMUL.FTZ R91, R34, UR4 ;  /* 0x00000004225b7c20 */ /* 0x000fe20008410000 */
[----:B------:R-:W-:-:S02]  /*21e0*/  FMUL.FTZ R89, R35, UR4 ;  /* 0x0000000423597c20 */ /* 0x000fc40008410000 */
[C---:B------:R-:W-:Y:S02]  /*21f0*/  HMMA.16816.F32 R80, R20.reuse, R82, RZ ;  /* 0x000000521450723c */ /* 0x040fe400000018ff */
[----:B------:R-:W-:Y:S06]  /*2200*/  MUFU.TANH R79, R32 ;  /* 0x00000020004f7308 */ /* 0x000fec0000002400 */
[C---:B-1----:R-:W-:Y:S02]  /*2210*/  HMMA.16816.F32 R40, R20.reuse, R60, RZ ;  /* 0x0000003c1428723c */ /* 0x042fe400000018ff */
[----:B------:R1:W-:Y:S06]  /*2220*/  MUFU.TANH R88, R33 ;  /* 0x0000002100587308 */ /* 0x0003ec0000002400 */
[----:B------:R-:W-:Y:S02]  /*2230*/  HMMA.16816.F32 R60, R20, R62, RZ ;  /* 0x0000003e143c723c */ /* 0x000fe400000018ff */
[----:B------:R-:W5:Y:S06]  /*2240*/  MUFU.TANH R91, R91 ;  /* 0x0000005b005b7308 */ /* 0x000f6c0000002400 */
[C---:B------:R-:W-:Y:S02]  /*2250*/  HMMA.16816.F32 R56, R8.reuse, R64, R56 ;  /* 0x000000400838723c */ /* 0x040fe40000001838 */
[----:B------:R-:W5:Y:S01]  /*2260*/  MUFU.TANH R89, R89 ;  /* 0x0000005900597308 */ /* 0x000f620000002400 */
[----:B-1----:R-:W-:Y:S05]  /*2270*/  LDSM.16.M88.4 R32, [R162+0x3800] ;  /* 0x00380000a220783b */ /* 0x002fea0000000200 */
[C---:B------:R-:W-:Y:S01]  /*2280*/  HMMA.16816.F32 R80, R8.reuse, R66, R80 ;  /* 0x000000420850723c */ /* 0x040fe20000001850 */
[----:B------:R-:W1:Y:S01]  /*2290*/  LDSM.16.M88.4 R64, [R161+0x3000] ;  /* 0x00300000a140783b */ /* 0x000e620000000200 */
[----:B------:R-:W-:Y:S06]  /*22a0*/  MUFU.TANH R0, R0 ;  /* 0x0000000000007308 */ /* 0x000fec0000002400 */
[----:B------:R-:W-:Y:S02]  /*22b0*/  HMMA.16816.F32 R40, R8, R72, R40 ;  /* 0x000000480828723c */ /* 0x000fe40000001828 */
[----:B------:R-:W-:Y:S06]  /*22c0*/  MUFU.TANH R76, R76 ;  /* 0x0000004c004c7308 */ /* 0x000fec0000002400 */
[C---:B---3--:R-:W-:Y:S08]  /*22d0*/  HMMA.16816.F32 R48, R16.reuse, R52, R48 ;  /* 0x000000341030723c */ /* 0x048ff00000001830 */
[----:B------:R-:W-:Y:S08]  /*22e0*/  HMMA.16816.F32 R44, R16, R54, R44 ;  /* 0x00000036102c723c */ /* 0x000ff0000000182c */
[----:B------:R-:W-:Y:S01]  /*22f0*/  HMMA.16816.F32 R60, R8, R74, R60 ;  /* 0x0000004a083c723c */ /* 0x000fe2000000183c */
[----:B------:R-:W-:Y:S07]  /*2300*/  LDSM.16.M88.4 R72, [R163+0x4000] ;  /* 0x00400000a348783b */ /* 0x000fee0000000200 */
[----:B--2---:R-:W-:Y:S08]  /*2310*/  HMMA.16816.F32 R40, R16, R28, R40 ;  /* 0x0000001c1028723c */ /* 0x004ff00000001828 */
[C---:B------:R-:W-:Y:S08]  /*2320*/  HMMA.16816.F32 R48, R12.reuse, R36, R48 ;  /* 0x000000240c30723c */ /* 0x040ff00000001830 */
[----:B------:R-:W-:Y:S01]  /*2330*/  HMMA.16816.F32 R44, R12, R38, R44 ;  /* 0x000000260c2c723c */ /* 0x000fe2000000182c */
[----:B------:R-:W-:Y:S07]  /*2340*/  LDSM.16.M88.4 R36, [R162+0x4000] ;  /* 0x00400000a224783b */ /* 0x000fee0000000200 */
[----:B------:R-:W-:Y:S03]  /*2350*/  HMMA.16816.F32 R60, R16, R30, R60 ;  /* 0x0000001e103c723c */ /* 0x000fe6000000183c */
[----:B------:R-:W-:Y:S01]  /*2360*/  FMUL.FTZ R48, R48, UR4 ;  /* 0x0000000430307c20 */ /* 0x000fe20008410000 */
[----:B------:R-:W-:Y:S01]  /*2370*/  FMUL.FTZ R49, R49, UR4 ;  /* 0x0000000431317c20 */ /* 0x000fe20008410000 */
[----:B------:R-:W-:Y:S01]  /*2380*/  FMUL.FTZ R50, R50, UR4 ;  /* 0x0000000432327c20 */ /* 0x000fe20008410000 */
[----:B------:R-:W-:Y:S01]  /*2390*/  FMUL.FTZ R51, R51, UR4 ;  /* 0x0000000433337c20 */ /* 0x000fe20008410000 */
[----:B------:R-:W2:Y:S01]  /*23a0*/  MUFU.TANH R90, R48 ;  /* 0x00000030005a7308 */ /* 0x000ea20000002400 */
[----:B-1----:R-:W-:Y:S01]  /*23b0*/  HMMA.16816.F32 R28, R12, R64, R40 ;  /* 0x000000400c1c723c */ /* 0x002fe20000001828 */
[----:B------:R-:W1:Y:S02]  /*23c0*/  LDSM.16.M88.4 R40, [R161+0x3800] ;  /* 0x00380000a128783b */ /* 0x000e640000000200 */
[----:B------:R-:W-:Y:S01]  /*23d0*/  FMUL.FTZ R44, R44, UR4 ;  /* 0x000000042c2c7c20 */ /* 0x000fe20008410000 */
[----:B------:R-:W-:Y:S01]  /*23e0*/  FMUL.FTZ R96, R45, UR4 ;  /* 0x000000042d607c20 */ /* 0x000fe20008410000 */
[----:B------:R-:W-:Y:S01]  /*23f0*/  FMUL.FTZ R97, R46, UR4 ;  /* 0x000000042e617c20 */ /* 0x000fe20008410000 */
[----:B------:R-:W-:Y:S01]  /*2400*/  FMUL.FTZ R98, R47, UR4 ;  /* 0x000000042f627c20 */ /* 0x000fe20008410000 */
[----:B------:R-:W-:Y:S01]  /*2410*/  MUFU.TANH R92, R49 ;  /* 0x00000031005c7308 */ /* 0x000fe20000002400 */
[----:B------:R-:W-:Y:S07]  /*2420*/  HMMA.16816.F32 R56, R16, R32, R56 ;  /* 0x000000201038723c */ /* 0x000fee0000001838 */
[----:B------:R-:W-:Y:S01]  /*2430*/  MUFU.TANH R93, R50 ;  /* 0x00000032005d7308 */ /* 0x000fe20000002400 */
[----:B------:R-:W-:Y:S03]  /*2440*/  HMMA.16816.F32 R60, R12, R66, R60 ;  /* 0x000000420c3c723c */ /* 0x000fe6000000183c */
[----:B------:R-:W-:Y:S01]  /*2450*/  FMUL.FTZ R99, R28, UR4 ;  /* 0x000000041c637c20 */ /* 0x000fe20008410000 */
[----:B------:R-:W-:Y:S01]  /*2460*/  FMUL.FTZ R100, R29, UR4 ;  /* 0x000000041d647c20 */ /* 0x000fe20008410000 */
[----:B------:R-:W-:Y:S01]  /*2470*/  FMUL.FTZ R102, R30, UR4 ;  /* 0x000000041e667c20 */ /* 0x000fe20008410000 */
[----:B------:R-:W-:Y:S01]  /*2480*/  FMUL.FTZ R101, R31, UR4 ;  /* 0x000000041f657c20 */ /* 0x000fe20008410000 */
[----:B------:R3:W2:Y:S01]  /*2490*/  MUFU.TANH R94, R51 ;  /* 0x00000033005e7308 */ /* 0x0006a20000002400 */
[----:B------:R-:W-:Y:S01]  /*24a0*/  LDSM.16.M88.4 R28, [R168+UR5+0x5800] ;  /* 0x00580005a81c783b */ /* 0x000fe20008000200 */
[----:B------:R-:W-:Y:S06]  /*24b0*/  HMMA.16816.F32 R80, R16, R34, R80 ;  /* 0x000000221050723c */ /* 0x000fec0000001850 */
[----:B------:R4:W2:Y:S02]  /*24c0*/  MUFU.TANH R95, R44 ;  /* 0x0000002c005f7308 */ /* 0x0008a40000002400 */
[C---:B------:R-:W-:Y:S02]  /*24d0*/  HMMA.16816.F32 R52, R20.reuse, R68, RZ ;  /* 0x000000441434723c */ /* 0x040fe400000018ff */
[----:B------:R-:W-:Y:S01]  /*24e0*/  FMUL.FTZ R103, R60, UR4 ;  /* 0x000000043c677c20 */ /* 0x000fe20008410000 */
[----:B------:R-:W-:Y:S01]  /*24f0*/  FMUL.FTZ R104, R61, UR4 ;  /* 0x000000043d687c20 */ /* 0x000fe20008410000 */
[----:B------:R-:W-:Y:S01]  /*2500*/  FMUL.FTZ R106, R62, UR4 ;  /* 0x000000043e6a7c20 */ /* 0x000fe20008410000 */
[----:B------:R-:W-:Y:S01]  /*2510*/  FMUL.FTZ R105, R63, UR4 ;  /* 0x000000043f697c20 */ /* 0x000fe20008410000 */
[----:B------:R-:W-:Y:S01]  /*2520*/  MUFU.TANH R96, R96 ;  /* 0x0000006000607308 */ /* 0x000fe20000002400 */
[----:B---3--:R-:W3:Y:S01]  /*2530*/  LDSM.16.M88.4 R48, [R168+UR5+0x5000] ;  /* 0x00500005a830783b */ /* 0x008ee20008000200 */
[----:B------:R-:W-:Y:S03]  /*2540*/  HMMA.16816.F32 R68, R20, R70, RZ ;  /* 0x000000461444723c */ /* 0x000fe600000018ff */
[----:B------:R-:W-:Y:S03]  /*2550*/  LDSM.16.M88.4 R60, [R163+0x4800] ;  /* 0x00480000a33c783b */ /* 0x000fe60000000200 */
[----:B------:R-:W2:Y:S01]  /*2560*/  MUFU.TANH R97, R97 ;  /* 0x0000006100617308 */ /* 0x000ea20000002400 */
[----:B----4-:R-:W4:Y:S01]  /*2570*/  LDSM.16.M88.4 R44, [R168+UR5+0x4800] ;  /* 0x00480005a82c783b */ /* 0x010f220008000200 */
[C---:B-1----:R-:W-:Y:S06]  /*2580*/  HMMA.16816.F32 R56, R12.reuse, R40, R56 ;  /* 0x000000280c38723c */ /* 0x042fec0000001838 */
[----:B------:R-:W1:Y:S02]  /*2590*/  MUFU.TANH R98, R98 ;  /* 0x0000006200627308 */ /* 0x000e640000002400 */
[----:B------:R-:W-:Y:S01]  /*25a0*/  HMMA.16816.F32 R80, R12, R42, R80 ;  /* 0x0000002a0c50723c */ /* 0x000fe20000001850 */
[----:B------:R-:W5:Y:S05]  /*25b0*/  LDSM.16.M88.4 R40, [R161+0x4000] ;  /* 0x00400000a128783b */ /* 0x000f6a0000000200 */
[----:B------:R-:W1:Y:S02]  /*25c0*/  MUFU.TANH R99, R99 ;  /* 0x0000006300637308 */ /* 0x000e640000002400 */
[C---:B------:R-:W-:Y:S03]  /*25d0*/  HMMA.16816.F32 R52, R8.reuse, R72, R52 ;  /* 0x000000480834723c */ /* 0x040fe60000001834 */
[----:B------:R-:W-:Y:S01]  /*25e0*/  FMUL.FTZ R112, R59, UR4 ;  /* 0x000000043b707c20 */ /* 0x000fe20008410000 */
[----:B------:R-:W-:Y:S01]  /*25f0*/  FMUL.FTZ R57, R57, UR4 ;  /* 0x0000000439397c20 */ /* 0x000fe20008410000 */
[----:B------:R-:W-:Y:S01]  /*2600*/  FMUL.FTZ R56, R56, UR4 ;  /* 0x0000000438387c20 */ /* 0x000fe20008410000 */
[----:B------:R-:W-:Y:S01]  /*2610*/  MUFU.TANH R100, R100 ;  /* 0x0000006400647308 */ /* 0x000fe20000002400 */
[----:B------:R-:W-:Y:S01]  /*2620*/  FMUL.FTZ R58, R58, UR4 ;  /* 0x000000043a3a7c20 */ /* 0x000fe20008410000 */
[----:B------:R-:W-:Y:S03]  /*2630*/  HMMA.16816.F32 R68, R8, R74, R68 ;  /* 0x0000004a0844723c */ /* 0x000fe60000001844 */
[----:B------:R-:W-:Y:S01]  /*2640*/  FMUL.FTZ R108, R83, UR4 ;  /* 0x00000004536c7c20 */ /* 0x000fe20008410000 */
[----:B------:R-:W-:Y:S01]  /*2650*/  FMUL.FTZ R82, R82, UR4 ;  /* 0x0000000452527c20 */ /* 0x000fe20008410000 */
[----:B------:R-:W-:Y:S01]  /*2660*/  FMUL.FTZ R59, R80, UR4 ;  /* 0x00000004503b7c20 */ /* 0x000fe20008410000 */
[----:B------:R-:W1:Y:S01]  /*2670*/  MUFU.TANH R102, R102 ;  /* 0x0000006600667308 */ /* 0x000e620000002400 */
[----:B------:R-:W-:Y:S01]  /*2680*/  FMUL.FTZ R81, R81, UR4 ;  /* 0x0000000451517c20 */ /* 0x000fe20008410000 */
[C---:B---3--:R-:W-:Y:S06]  /*2690*/  HMMA.16816.F32 R64, R20.reuse, R48, RZ ;  /* 0x000000301440723c */ /* 0x048fec00000018ff */
[----:B------:R-:W-:Y:S02]  /*26a0*/  MUFU.TANH R110, R82 ;  /* 0x00000052006e7308 */ /* 0x000fe40000002400 */
[C---:B----4-:R-:W-:Y:S06]  /*26b0*/  HMMA.16816.F32 R32, R20.reuse, R44, RZ ;  /* 0x0000002c1420723c */ /* 0x050fec00000018ff */
[----:B------:R-:W-:Y:S02]  /*26c0*/  MUFU.TANH R104, R104 ;  /* 0x0000006800687308 */ /* 0x000fe40000002400 */
[C---:B------:R-:W-:Y:S06]  /*26d0*/  HMMA.16816.F32 R44, R20.reuse, R46, RZ ;  /* 0x0000002e142c723c */ /* 0x040fec00000018ff */
[----:B------:R-:W3:Y:S02]  /*26e0*/  MUFU.TANH R106, R106 ;  /* 0x0000006a006a7308 */ /* 0x000ee40000002400 */
[C---:B------:R-:W-:Y:S06]  /*26f0*/  HMMA.16816.F32 R48, R20.reuse, R50, RZ ;  /* 0x000000321430723c */ /* 0x040fec00000018ff */
[----:B------:R-:W-:Y:S02]  /*2700*/  MUFU.TANH R101, R101 ;  /* 0x0000006500657308 */ /* 0x000fe40000002400 */
[C---:B------:R-:W-:Y:S06]  /*2710*/  HMMA.16816.F32 R72, R20.reuse, R28, RZ ;  /* 0x0000001c1448723c */ /* 0x040fec00000018ff */
[----:B------:R-:W4:Y:S02]  /*2720*/  MUFU.TANH R103, R103 ;  /* 0x0000006700677308 */ /* 0x000f240000002400 */
[----:B------:R-:W-:Y:S01]  /*2730*/  HMMA.16816.F32 R20, R20, R30, RZ ;  /* 0x0000001e1414723c */ /* 0x000fe200000018ff */
[----:B------:R-:W2:Y:S05]  /*2740*/  LDSM.16.M88.4 R28, [R162+0x4800] ;  /* 0x00480000a21c783b */ /* 0x000eaa0000000200 */
[----:B------:R-:W4:Y:S02]  /*2750*/  MUFU.TANH R105, R105 ;  /* 0x0000006900697308 */ /* 0x000f240000002400 */
[----:B------:R-:W-:Y:S06]  /*2760*/  HMMA.16816.F32 R52, R16, R36, R52 ;  /* 0x000000241034723c */ /* 0x000fec0000001834 */
[----:B------:R-:W4:Y:S02]  /*2770*/  MUFU.TANH R123, R56 ;  /* 0x00000038007b7308 */ /* 0x000f240000002400 */
[----:B------:R-:W-:Y:S06]  /*2780*/  HMMA.16816.F32 R32, R8, R60, R32 ;  /* 0x0000003c0820723c */ /* 0x000fec0000001820 */
[----:B------:R-:W-:Y:S02]  /*2790*/  MUFU.TANH R57, R57 ;  /* 0x0000003900397308 */ /* 0x000fe40000002400 */
[----:B------:R-:W-:Y:S01]  /*27a0*/  HMMA.16816.F32 R68, R16, R38, R68 ;  /* 0x000000261044723c */ /* 0x000fe20000001844 */
[----:B------:R-:W1:Y:S05]  /*27b0*/  LDSM.16.M88.4 R36, [R163+0x5000] ;  /* 0x00500000a324783b */ /* 0x000e6a0000000200 */
[----:B------:R-:W4:Y:S02]  /*27c0*/  MUFU.TANH R107, R58 ;  /* 0x0000003a006b7308 */ /* 0x000f240000002400 */
[----:B-----5:R-:W-:Y:S01]  /*27d0*/  HMMA.16816.F32 R52, R12, R40, R52 ;  /* 0x000000280c34723c */ /* 0x020fe20000001834 */
[----:B------:R-:W-:-:S02]  /*27e0*/  SHF.R.U32.HI R40, RZ, 0x2, R26 ;  /* 0x00000002ff287819 */ /* 0x000fc4000001161a */
[----:B------:R-:W-:-:S03]  /*27f0*/  LOP3.LUT R41, R86, 0x1f0, RZ, 0xc0, !PT ;  /* 0x000001f056297812 */ /* 0x000fc600078ec0ff */
[----:B------:R-:W5:Y:S02]  /*2800*/  MUFU.TANH R112, R112 ;  /* 0x0000007000707308 */ /* 0x000f640000002400 */
[----:B------:R-:W-:Y:S01]  /*2810*/  HMMA.16816.F32 R60, R8, R62, R44 ;  /* 0x0000003e083c723c */ /* 0x000fe2000000182c */
[----:B------:R-:W3:Y:S05]  /*2820*/  LDSM.16.M88.4 R44, [R161+0x4800] ;  /* 0x00480000a12c783b */ /* 0x000eea0000000200 */
[----:B------:R-:W5:Y:S02]  /*2830*/  MUFU.TANH R59, R59 ;  /* 0x0000003b003b7308 */ /* 0x000f640000002400 */
[----:B--2---:R-:W-:Y:S01]  /*2840*/  HMMA.16816.F32 R32, R16, R28, R32 ;  /* 0x0000001c1020723c */ /* 0x004fe20000001820 */
[----:B------:R-:W-:Y:S01]  /*2850*/  LOP3.LUT R28, R40, 0x7, RZ, 0xc0, !PT ;  /* 0x00000007281c7812 */ /* 0x000fe200078ec0ff */
[----:B------:R-:W-:-:S02]  /*2860*/  IMAD.SHL.U32 R29, R26, 0x2, RZ ;  /* 0x000000021a1d7824 */ /* 0x000fc400078e00ff */
[----:B------:R-:W-:Y:S01]  /*2870*/  FMUL.FTZ R83, R53, UR4 ;  /* 0x0000000435537c20 */ /* 0x000fe20008410000 */
[----:B------:R-:W-:Y:S01]  /*2880*/  IADD3 R53, PT, PT, R41, 0x1, R176 ;  /* 0x0000000129357810 */ /* 0x000fe20007ffe0b0 */
[----:B------:R-:W-:Y:S01]  /*2890*/  FMUL.FTZ R122, R55, UR4 ;  /* 0x00000004377a7c20 */ /* 0x000fe20008410000 */
[----:B------:R-:W-:Y:S01]  /*28a0*/  FMUL.FTZ R52, R52, UR4 ;  /* 0x0000000434347c20 */ /* 0x000fe20008410000 */
[----:B------:R-:W-:Y:S01]  /*28b0*/  LOP3.LUT R26, R180, 0x6, R29, 0xf8, !PT ;  /* 0x00000006b41a7812 */ /* 0x000fe200078ef81d */
[----:B------:R-:W-:Y:S01]  /*28c0*/  HMMA.16816.F32 R68, R12, R42, R68 ;  /* 0x0000002a0c44723c */ /* 0x000fe20000001844 */
[----:B------:R-:W2:Y:S01]  /*28d0*/  LDSM.16.M88.4 R40, [R162+0x5000] ;  /* 0x00500000a228783b */ /* 0x000ea20000000200 */
[----:B------:R-:W-:Y:S01]  /*28e0*/  IADD3 R53, PT, PT, R53, -R87, R28 ;  /* 0x8000005735357210 */ /* 0x000fe20007ffe01c */
[----:B------:R-:W-:Y:S01]  /*28f0*/  MUFU.TANH R115, R52 ;  /* 0x0000003400737308 */ /* 0x000fe20000002400 */
[----:B------:R-:W-:Y:S01]  /*2900*/  LOP3.LUT R28, R26, 0x8, RZ, 0xfc, !PT ;  /* 0x000000081a1c7812 */ /* 0x000fe200078efcff */
[----:B------:R-:W-:Y:S01]  /*2910*/  FMUL.FTZ R54, R54, UR4 ;  /* 0x0000000436367c20 */ /* 0x000fe20008410000 */
[----:B------:R-:W-:-:S02]  /*2920*/  IADD3 R53, PT, PT, R53, R85, R24 ;  /* 0x0000005535357210 */ /* 0x000fc40007ffe018 */
[----:B------:R-:W-:Y:S02]  /*2930*/  HMMA.16816.F32 R60, R16, R30, R60 ;  /* 0x0000001e103c723c */ /* 0x000fe4000000183c */
[C---:B------:R-:W-:Y:S01]  /*2940*/  VIMNMX R55, PT, PT, R53.reuse, R24, PT ;  /* 0x0000001835377248 */ /* 0x040fe20003fe0100 */
[----:B------:R-:W5:Y:S01]  /*2950*/  MUFU.TANH R81, R81 ;  /* 0x0000005100517308 */ /* 0x000f620000002400 */
[----:B------:R-:W-:Y:S02]  /*2960*/  VIADDMNMX R53, R53, 0x8, R24, PT ;  /* 0x0000000835357846 */ /* 0x000fe40003800118 */
[C---:B------:R-:W-:Y:S02]  /*2970*/  ISETP.GE.AND P5, PT, R28.reuse, R55, PT ;  /* 0x000000371c00720c */ /* 0x040fe40003fa6270 */
[----:B------:R-:W-:Y:S01]  /*2980*/  ISETP.GE.AND P2, PT, R28, R53, PT ;  /* 0x000000351c00720c */ /* 0x000fe20003f46270 */
[C---:B-1----:R-:W-:Y:S01]  /*2990*/  HMMA.16816.F32 R64, R8.reuse, R36, R64 ;  /* 0x000000240840723c */ /* 0x042fe20000001840 */
[----:B------:R-:W-:Y:S01]  /*29a0*/  LOP3.LUT R28, R26, 0x9, RZ, 0xfc, !PT ;  /* 0x000000091a1c7812 */ /* 0x000fe200078efcff */
[----:B------:R-:W-:Y:S01]  /*29b0*/  FMUL.FTZ R68, R68, UR4 ;  /* 0x0000000444447c20 */ /* 0x000fe20008410000 */
[----:B------:R-:W-:Y:S01]  /*29c0*/  LOP3.LUT R24, R26, 0x1, RZ, 0xfc, !PT ;  /* 0x000000011a187812 */ /* 0x000fe200078efcff */
[----:B------:R-:W-:Y:S01]  /*29d0*/  FMUL.FTZ R70, R70, UR4 ;  /* 0x0000000446467c20 */ /* 0x000fe20008410000 */
[C---:B------:R-:W-:Y:S01]  /*29e0*/  ISETP.GE.AND P6, PT, R28.reuse, R55, PT ;  /* 0x000000371c00720c */ /* 0x040fe20003fc6270 */
[----:B------:R1:W-:Y:S01]  /*29f0*/  MUFU.TANH R109, R68 ;  /* 0x00000044006d7308 */ /* 0x0003e20000002400 */
[----:B------:R-:W-:Y:S01]  /*2a00*/  ISETP.GE.AND P4, PT, R28, R53, PT ;  /* 0x000000351c00720c */ /* 0x000fe20003f86270 */
[----:B------:R-:W-:Y:S01]  /*2a10*/  HMMA.16816.F32 R48, R8, R38, R48 ;  /* 0x000000260830723c */ /* 0x000fe20000001830 */
[----:B------:R-:W4:Y:S01]  /*2a20*/  LDSM.16.M88.4 R36, [R163+0x5800] ;  /* 0x00580000a324783b */ /* 0x000f220000000200 */
[C---:B------:R-:W-:Y:S01]  /*2a30*/  ISETP.GE.AND P1, PT, R24.reuse, R55, PT ;  /* 0x000000371800720c */ /* 0x040fe20003f26270 */
[----:B------:R-:W-:Y:S01]  /*2a40*/  FMUL.FTZ R69, R69, UR4 ;  /* 0x0000000445457c20 */ /* 0x000fe20008410000 */
[----:B------:R-:W-:Y:S01]  /*2a50*/  ISETP.GE.AND P0, PT, R24, R53, PT ;  /* 0x000000351800720c */ /* 0x000fe20003f06270 */
[----:B------:R-:W5:Y:S01]  /*2a60*/  LDSM.16.M88.4 R28, [R161+0x5000] ;  /* 0x00500000a11c783b */ /* 0x000f620000000200 */
[----:B------:R-:W-:Y:S01]  /*2a70*/  LOP3.LUT R24, R26, 0x10, RZ, 0xfc, !PT ;  /* 0x000000101a187812 */ /* 0x000fe200078efcff */
[----:B------:R1:W-:Y:S01]  /*2a80*/  MUFU.TANH R126, R70 ;  /* 0x00000046007e7308 */ /* 0x0003e20000002400 */
[----:B---3--:R-:W-:Y:S01]  /*2a90*/  HMMA.16816.F32 R32, R12, R44, R32 ;  /* 0x0000002c0c20723c */ /* 0x008fe20000001820 */
[----:B------:R-:W-:Y:S01]  /*2aa0*/  FSEL R77, R77, -INF , !P1 ;  /* 0xff8000004d4d7808 */ /* 0x000fe20004800000 */
[----:B------:R-:W-:Y:S01]  /*2ab0*/  FMUL.FTZ R71, R71, UR4 ;  /* 0x0000000447477c20 */ /* 0x000fe20008410000 */
[----:B------:R-:W-:-:S02]  /*2ac0*/  ISETP.GE.AND P3, PT, R24, R55, PT ;  /* 0x000000371800720c */ /* 0x000fc40003f66270 */
[----:B------:R-:W-:Y:S02]  /*2ad0*/  ISETP.GE.AND P1, PT, R24, R53, PT ;  /* 0x000000351800720c */ /* 0x000fe40003f26270 */
[----:B------:R-:W-:Y:S01]  /*2ae0*/  LOP3.LUT R24, R26, 0x18, RZ, 0xfc, !PT ;  /* 0x000000181a187812 */ /* 0x000fe200078efcff */
[----:B--2---:R-:W-:Y:S01]  /*2af0*/  HMMA.16816.F32 R64, R16, R40, R64 ;  /* 0x000000281040723c */ /* 0x004fe20000001840 */
[----:B-1----:R-:W-:Y:S01]  /*2b00*/  FSEL R68, R91, -INF , !P2 ;  /* 0xff8000005b447808 */ /* 0x002fe20005000000 */
[----:B------:R1:W-:Y:S01]  /*2b10*/  MUFU.TANH R111, R69 ;  /* 0x00000045006f7308 */ /* 0x0003e20000002400 */
[----:B------:R-:W-:Y:S02]  /*2b20*/  FSEL R41, R88, -INF , !P6 ;  /* 0xff80000058297808 */ /* 0x000fe40007000000 */
[C---:B------:R-:W-:Y:S02]  /*2b30*/  ISETP.GE.AND P2, PT, R24.reuse, R55, PT ;  /* 0x000000371800720c */ /* 0x040fe40003f46270 */
[-C--:B------:R-:W-:Y:S01]  /*2b40*/  ISETP.GE.AND P6, PT, R24, R53.reuse, PT ;  /* 0x000000351800720c */ /* 0x080fe20003fc6270 */
[----:B------:R-:W-:Y:S01]  /*2b50*/  HMMA.16816.F32 R60, R12, R46, R60 ;  /* 0x0000002e0c3c723c */ /* 0x000fe2000000183c */
[C---:B------:R-:W-:Y:S01]  /*2b60*/  LOP3.LUT R40, R26.reuse, 0x11, RZ, 0xfc, !PT ;  /* 0x000000111a287812 */ /* 0x040fe200078efcff */
[----:B------:R-:W2:Y:S01]  /*2b70*/  LDSM.16.M88.4 R44, [R162+0x5800] ;  /* 0x00580000a22c783b */ /* 0x000ea20000000200 */
[----:B------:R-:W-:Y:S01]  /*2b80*/  LOP3.LUT R24, R26, 0x19, RZ, 0xfc, !PT ;  /* 0x000000191a187812 */ /* 0x000fe200078efcff */
[----:B------:R-:W-:Y:S01]  /*2b90*/  FMUL.FTZ R32, R32, UR4 ;  /* 0x0000000420207c20 */ /* 0x000fe20008410000 */
        /* <DEDUP_REMOVED lines=9> */
[----:B------:R3:W-:Y:S01]  /*2c30*/  MUFU.TANH R121, R32 ;  /* 0x0000002000797308 */ /* 0x0007e20000002400 */
[----:B------:R-:W-:Y:S01]  /*2c40*/  ISETP.GE.AND P3, PT, R24, R53, PT ;  /* 0x000000351800720c */ /* 0x000fe20003f66270 */
[----:B------:R-:W-:Y:S01]  /*2c50*/  HMMA.16816.F32 R48, R16, R42, R48 ;  /* 0x0000002a1030723c */ /* 0x000fe20000001830 */
[----:B------:R-:W-:-:S02]  /*2c60*/  FSEL R78, R78, -INF , !P0 ;  /* 0xff8000004e4e7808 */ /* 0x000fc40004000000 */
[----:B------:R-:W-:Y:S01]  /*2c70*/  LOP3.LUT R24, R26, 0x21, RZ, 0xfc, !PT ;  /* 0x000000211a187812 */ /* 0x000fe200078efcff */
[----:B------:R-:W-:Y:S01]  /*2c80*/  FMUL.FTZ R60, R60, UR4 ;  /* 0x000000043c3c7c20 */ /* 0x000fe20008410000 */
[-C--:B------:R-:W-:Y:S01]  /*2c90*/  ISETP.GE.AND P0, PT, R40, R55.reuse, PT ;  /* 0x000000372800720c */ /* 0x080fe20003f06270 */
[----:B------:R-:W-:Y:S01]  /*2ca0*/  MUFU.TANH R119, R33 ;  /* 0x0000002100777308 */ /* 0x000fe20000002400 */
[----:B------:R-:W-:Y:S01]  /*2cb0*/  FSEL R80, R94, -INF , !P5 ;  /* 0xff8000005e507808 */ /* 0x000fe20006800000 */
[----:B----4-:R-:W-:Y:S01]  /*2cc0*/  HMMA.16816.F32 R72, R8, R36, R72 ;  /* 0x000000240848723c */ /* 0x010fe20000001848 */
[----:B-1----:R-:W-:Y:S01]  /*2cd0*/  FSEL R69, R95, -INF , !P2 ;  /* 0xff8000005f457808 */ /* 0x002fe20005000000 */
[----:B------:R-:W-:Y:S01]  /*2ce0*/  FMUL.FTZ R61, R61, UR4 ;  /* 0x000000043d3d7c20 */ /* 0x000fe20008410000 */
[C---:B------:R-:W-:Y:S01]  /*2cf0*/  ISETP.GE.AND P5, PT, R24.reuse, R55, PT ;  /* 0x000000371800720c */ /* 0x040fe20003fa6270 */
[----:B------:R-:W-:Y:S01]  /*2d00*/  FMUL.FTZ R63, R63, UR4 ;  /* 0x000000043f3f7c20 */ /* 0x000fe20008410000 */
[----:B------:R-:W-:Y:S01]  /*2d10*/  ISETP.GE.AND P2, PT, R24, R53, PT ;  /* 0x000000351800720c */ /* 0x000fe20003f46270 */
[----:B------:R-:W-:Y:S01]  /*2d20*/  MUFU.TANH R120, R34 ;  /* 0x0000002200787308 */ /* 0x000fe20000002400 */
[----:B---3--:R-:W-:Y:S01]  /*2d30*/  LOP3.LUT R32, R26, 0x20, RZ, 0xfc, !PT ;  /* 0x000000201a207812 */ /* 0x008fe200078efcff */
[----:B-----5:R-:W-:Y:S01]  /*2d40*/  HMMA.16816.F32 R64, R12, R28, R64 ;  /* 0x0000001c0c40723c */ /* 0x020fe20000001840 */
[----:B------:R-:W-:Y:S01]  /*2d50*/  FSEL R82, R93, -INF , !P1 ;  /* 0xff8000005d527808 */ /* 0x000fe20004800000 */
[----:B------:R-:W-:Y:S01]  /*2d60*/  FMUL.FTZ R62, R62, UR4 ;  /* 0x000000043e3e7c20 */ /* 0x000fe20008410000 */
[----:B------:R-:W-:-:S02]  /*2d70*/  FSEL R71, R92, -INF , !P0 ;  /* 0xff8000005c477808 */ /* 0x000fc40004000000 */
[----:B------:R-:W-:Y:S01]  /*2d80*/  LOP3.LUT R24, R26, 0x28, RZ, 0xfc, !PT ;  /* 0x000000281a187812 */ /* 0x000fe200078efcff */
[----:B------:R1:W-:Y:S01]  /*2d90*/  MUFU.TANH R118, R35 ;  /* 0x0000002300767308 */ /* 0x0003e20000002400 */
[C---:B------:R-:W-:Y:S01]  /*2da0*/  ISETP.GE.AND P1, PT, R32.reuse, R55, PT ;  /* 0x000000372000720c */ /* 0x040fe20003f26270 */
[----:B------:R-:W-:Y:S01]  /*2db0*/  HMMA.16816.F32 R20, R8, R38, R20 ;  /* 0x000000260814723c */ /* 0x000fe20000001814 */
[----:B------:R-:W-:Y:S02]  /*2dc0*/  ISETP.GE.AND P0, PT, R32, R53, PT ;  /* 0x000000352000720c */ /* 0x000fe40003f06270 */
[----:B------:R-:W-:Y:S02]  /*2dd0*/  LOP3.LUT R32, R26, 0x29, RZ, 0xfc, !PT ;  /* 0x000000291a207812 */ /* 0x000fe400078efcff */
[----:B------:R-:W-:Y:S01]  /*2de0*/  FSEL R28, R97, -INF , !P6 ;  /* 0xff800000611c7808 */ /* 0x000fe20007000000 */
[----:B------:R-:W3:Y:S01]  /*2df0*/  MUFU.TANH R108, R108 ;  /* 0x0000006c006c7308 */ /* 0x000ee20000002400 */
[----:B------:R-:W-:Y:S01]  /*2e00*/  FSEL R37, R96, -INF , !P4 ;  /* 0xff80000060257808 */ /* 0x000fe20006000000 */
[----:B--2---:R-:W-:Y:S01]  /*2e10*/  HMMA.16816.F32 R72, R16, R44, R72 ;  /* 0x0000002c1048723c */ /* 0x004fe20000001848 */
[----:B------:R-:W-:-:S02]  /*2e20*/  ISETP.GE.AND P6, PT, R24, R55, PT ;  /* 0x000000371800720c */ /* 0x000fc40003fc6270 */
[----:B------:R-:W-:Y:S01]  /*2e30*/  ISETP.GE.AND P4, PT, R24, R53, PT ;  /* 0x000000351800720c */ /* 0x000fe20003f86270 */
[----:B------:R-:W-:Y:S01]  /*2e40*/  FMUL.FTZ R64, R64, UR4 ;  /* 0x0000000440407c20 */ /* 0x000fe20008410000 */
[----:B------:R-:W-:Y:S01]  /*2e50*/  FSEL R24, R98, -INF , !P3 ;  /* 0xff80000062187808 */ /* 0x000fe20005800000 */
[----:B------:R-:W-:Y:S01]  /*2e60*/  MUFU.TANH R83, R83 ;  /* 0x0000005300537308 */ /* 0x000fe20000002400 */
[----:B------:R-:W-:Y:S01]  /*2e70*/  FSEL R29, R99, -INF , !P1 ;  /* 0xff800000631d7808 */ /* 0x000fe20004800000 */
[----:B------:R-:W-:Y:S01]  /*2e80*/  HMMA.16816.F32 R48, R12, R30, R48 ;  /* 0x0000001e0c30723c */ /* 0x000fe20000001830 */
[C---:B------:R-:W-:Y:S01]  /*2e90*/  ISETP.GE.AND P3, PT, R32.reuse, R55, PT ;  /* 0x000000372000720c */ /* 0x040fe20003f66270 */
[----:B------:R-:W-:Y:S01]  /*2ea0*/  FMUL.FTZ R65, R65, UR4 ;  /* 0x0000000441417c20 */ /* 0x000fe20008410000 */
[----:B------:R-:W-:Y:S02]  /*2eb0*/  ISETP.GE.AND P1, PT, R32, R53, PT ;  /* 0x000000352000720c */ /* 0x000fe40003f26270 */
[----:B------:R-:W-:Y:S01]  /*2ec0*/  LOP3.LUT R32, R26, 0x30, RZ, 0xfc, !PT ;  /* 0x000000301a207812 */ /* 0x000fe200078efcff */
[----:B------:R-:W2:Y:S01]  /*2ed0*/  MUFU.TANH R128, R54 ;  /* 0x0000003600807308 */ /* 0x000ea20000002400 */
[----:B------:R-:W-:Y:S01]  /*2ee0*/  FSEL R52, R102, -INF , !P0 ;  /* 0xff80000066347808 */ /* 0x000fe20004000000 */
[----:B------:R-:W-:Y:S01]  /*2ef0*/  HMMA.16816.F32 R20, R16, R46, R20 ;  /* 0x0000002e1014723c */ /* 0x000fe20000001814 */
[----:B------:R-:W-:-:S02]  /*2f00*/  FSEL R125, R100, -INF , !P5 ;  /* 0xff800000647d7808 */ /* 0x000fc40006800000 */
[C---:B------:R-:W-:Y:S02]  /*2f10*/  ISETP.GE.AND P0, PT, R32.reuse, R55, PT ;  /* 0x000000372000720c */ /* 0x040fe40003f06270 */
[----:B------:R-:W-:Y:S01]  /*2f20*/  ISETP.GE.AND P5, PT, R32, R53, PT ;  /* 0x000000352000720c */ /* 0x000fe20003fa6270 */
[----:B------:R-:W4:Y:S01]  /*2f30*/  MUFU.TANH R122, R122 ;  /* 0x0000007a007a7308 */ /* 0x000f220000002400 */
[----:B-1----:R-:W1:Y:S01]  /*2f40*/  LDSM.16.M88.4 R32, [R161+0x5800] ;  /* 0x00580000a120783b */ /* 0x002e620000000200 */
[----:B------:R-:W-:Y:S01]  /*2f50*/  LOP3.LUT R40, R26, 0x38, RZ, 0xfc, !PT ;  /* 0x000000381a287812 */ /* 0x000fe200078efcff */
[----:B------:R-:W-:-:S04]  /*2f60*/  DEPBAR.LE SB0, 0x0 ;  /* 0x000080000000791a */ /* 0x000fc80000000000 */
[----:B------:R-:W-:Y:S01]  /*2f70*/  FSEL R58, R106, -INF , !P4 ;  /* 0xff8000006a3a7808 */ /* 0x000fe20006000000 */
[----:B------:R5:W4:Y:S01]  /*2f80*/  MUFU.TANH R117, R60 ;  /* 0x0000003c00757308 */ /* 0x000b220000002400 */
[----:B------:R-:W-:Y:S01]  /*2f90*/  FSEL R43, R104, -INF , !P3 ;  /* 0xff800000682b7808 */ /* 0x000fe20005800000 */
[----:B------:R-:W-:Y:S01]  /*2fa0*/  FMUL.FTZ R48, R48, UR4 ;  /* 0x0000000430307c20 */ /* 0x000fe20008410000 */
[----:B------:R-:W-:Y:S01]  /*2fb0*/  ISETP.GE.AND P4, PT, R40, R55, PT ;  /* 0x000000372800720c */ /* 0x000fe20003f86270 */
[----:B------:R-:W-:Y:S01]  /*2fc0*/  FMUL.FTZ R104, R66, UR4 ;  /* 0x0000000442687c20 */ /* 0x000fe20008410000 */
[-C--:B------:R-:W-:Y:S01]  /*2fd0*/  ISETP.GE.AND P3, PT, R40, R53.reuse, PT ;  /* 0x000000352800720c */ /* 0x080fe20003f66270 */
[----:B------:R-:W-:Y:S01]  /*2fe0*/  FMUL.FTZ R66, R67, UR4 ;  /* 0x0000000443427c20 */ /* 0x000fe20008410000 */
[C---:B------:R-:W-:Y:S01]  /*2ff0*/  LOP3.LUT R36, R26.reuse, 0x31, RZ, 0xfc, !PT ;  /* 0x000000311a247812 */ /* 0x040fe200078efcff */
[----:B------:R-:W-:Y:S01]  /*3000*/  MUFU.TANH R113, R61 ;  /* 0x0000003d00717308 */ /* 0x000fe20000002400 */
[----:B------:R-:W-:Y:S01]  /*3010*/  LOP3.LUT R40, R26, 0x39, RZ, 0xfc, !PT ;  /* 0x000000391a287812 */ /* 0x000fe200078efcff */
[----:B------:R-:W-:Y:S01]  /*3020*/  FMUL.FTZ R49, R49, UR4 ;  /* 0x0000000431317c20 */ /* 0x000fe20008410000 */
[----:B------:R-:W-:Y:S01]  /*3030*/  FSEL R127, R103, -INF , !P6 ;  /* 0xff800000677f7808 */ /* 0x000fe20007000000 */
[----:B------:R-:W-:Y:S01]  /*3040*/  FMUL.FTZ R50, R50, UR4 ;  /* 0x0000000432327c20 */ /* 0x000fe20008410000 */
[----:B------:R-:W-:Y:S01]  /*3050*/  FSEL R56, R105, -INF , !P1 ;  /* 0xff80000069387808 */ /* 0x000fe20004800000 */
[----:B------:R-:W-:Y:S01]  /*3060*/  FMUL.FTZ R51, R51, UR4 ;  /* 0x0000000433337c20 */ /* 0x000fe20008410000 */
[----:B------:R-:W-:Y:S01]  /*3070*/  ISETP.GE.AND P6, PT, R36, R53, PT ;  /* 0x000000352400720c */ /* 0x000fe20003fc6270 */
[----:B------:R3:W-:Y:S01]  /*3080*/  MUFU.TANH R114, R63 ;  /* 0x0000003f00727308 */ /* 0x0007e20000002400 */
[----:B-----5:R-:W-:-:S02]  /*3090*/  FSEL R60, R101, -INF , !P2 ;  /* 0xff800000653c7808 */ /* 0x020fc40005000000 */
[-C--:B------:R-:W-:Y:S02]  /*30a0*/  ISETP.GE.AND P2, PT, R36, R55.reuse, PT ;  /* 0x000000372400720c */ /* 0x080fe40003f46270 */
[----:B------:R-:W-:Y:S02]  /*30b0*/  ISETP.GE.AND P1, PT, R40, R55, PT ;  /* 0x000000372800720c */ /* 0x000fe40003f26270 */
[C---:B------:R-:W-:Y:S01]  /*30c0*/  LOP3.LUT R30, R26.reuse, 0x40, RZ, 0xfc, !PT ;  /* 0x000000401a1e7812 */ /* 0x040fe200078efcff */
[----:B------:R-:W5:Y:S01]  /*30d0*/  MUFU.TANH R116, R62 ;  /* 0x0000003e00747308 */ /* 0x000f620000002400 */
[C---:B------:R-:W-:Y:S02]  /*30e0*/  LOP3.LUT R10, R26.reuse, 0x41, RZ, 0xfc, !PT ;  /* 0x000000411a0a7812 */ /* 0x040fe400078efcff */
[----:B------:R-:W-:Y:S02]  /*30f0*/  LOP3.LUT R8, R26, 0x48, RZ, 0xfc, !PT ;  /* 0x000000481a087812 */ /* 0x000fe400078efcff */
[----:B------:R-:W-:-:S02]  /*3100*/  FSEL R123, R123, -INF , !P0 ;  /* 0xff8000007b7b7808 */ /* 0x000fc40004000000 */
[----:B------:R-:W-:Y:S01]  /*3110*/  FSEL R106, R107, -INF , !P5 ;  /* 0xff8000006b6a7808 */ /* 0x000fe20006800000 */
[----:B------:R-:W5:Y:S01]  /*3120*/  MUFU.TANH R36, R64 ;  /* 0x0000004000247308 */ /* 0x000f620000002400 */
[C---:B-1----:R-:W-:Y:S01]  /*3130*/  HMMA.16816.F32 R72, R12.reuse, R32, R72 ;  /* 0x000000200c48723c */ /* 0x042fe20000001848 */
[----:B------:R-:W-:Y:S02]  /*3140*/  FSEL R57, R57, -INF , !P2 ;  /* 0xff80000039397808 */ /* 0x000fe40005000000 */
[----:B------:R-:W-:Y:S02]  /*3150*/  FSEL R112, R112, -INF , !P6 ;  /* 0xff80000070707808 */ /* 0x000fe40007000000 */
[----:B---3--:R-:W-:Y:S02]  /*3160*/  FSEL R63, R59, -INF , !P4 ;  /* 0xff8000003b3f7808 */ /* 0x008fe40006000000 */
[----:B------:R-:W-:Y:S01]  /*3170*/  FSEL R110, R110, -INF , !P3 ;  /* 0xff8000006e6e7808 */ /* 0x000fe20005800000 */
[----:B------:R-:W-:Y:S01]  /*3180*/  HMMA.16816.F32 R12, R12, R34, R20 ;  /* 0x000000220c0c723c */ /* 0x000fe20000001814 */
[----:B------:R-:W-:Y:S01]  /*3190*/  FSEL R61, R81, -INF , !P1 ;  /* 0xff800000513d7808 */ /* 0x000fe20004800000 */
[----:B------:R-:W1:Y:S01]  /*31a0*/  MUFU.TANH R101, R48 ;  /* 0x0000003000657308 */ /* 0x000e620000002400 */
[----:B------:R-:W-:-:S02]  /*31b0*/  ISETP.GE.AND P0, PT, R40, R53, PT ;  /* 0x000000352800720c */ /* 0x000fc40003f06270 */
[C---:B------:R-:W-:Y:S02]  /*31c0*/  ISETP.GE.AND P5, PT, R30.reuse, R55, PT ;  /* 0x000000371e00720c */ /* 0x040fe40003fa6270 */
[----:B------:R-:W-:Y:S02]  /*31d0*/  ISETP.GE.AND P2, PT, R30, R53, PT ;  /* 0x000000351e00720c */ /* 0x000fe40003f46270 */
[C---:B------:R-:W-:Y:S01]  /*31e0*/  ISETP.GE.AND P6, PT, R10.reuse, R55, PT ;  /* 0x000000370a00720c */ /* 0x040fe20003fc6270 */
[----:B------:R-:W-:Y:S01]  /*31f0*/  MUFU.TANH R103, R65 ;  /* 0x0000004100677308 */ /* 0x000fe20000002400 */
[----:B------:R-:W-:Y:S01]  /*3200*/  ISETP.GE.AND P4, PT, R10, R53, PT ;  /* 0x000000350a00720c */ /* 0x000fe20003f86270 */
[----:B------:R-:W-:Y:S01]  /*3210*/  FMUL.FTZ R9, R75, UR4 ;  /* 0x000000044b097c20 */ /* 0x000fe20008410000 */
[----:B------:R-:W-:Y:S01]  /*3220*/  ISETP.GE.AND P3, PT, R8, R55, PT ;  /* 0x000000370800720c */ /* 0x000fe20003f66270 */
[----:B------:R-:W-:Y:S01]  /*3230*/  FMUL.FTZ R59, R72, UR4 ;  /* 0x00000004483b7c20 */ /* 0x000fe20008410000 */
[----:B------:R-:W-:Y:S01]  /*3240*/  ISETP.GE.AND P1, PT, R8, R53, PT ;  /* 0x000000350800720c */ /* 0x000fe20003f26270 */
[----:B------:R-:W-:Y:S01]  /*3250*/  FMUL.FTZ R40, R74, UR4 ;  /* 0x000000044a287c20 */ /* 0x000fe20008410000 */
[C---:B------:R-:W-:Y:S01]  /*3260*/  LOP3.LUT R10, R26.reuse, 0x49, RZ, 0xfc, !PT ;  /* 0x000000491a0a7812 */ /* 0x040fe200078efcff */
[----:B------:R-:W3:Y:S01]  /*3270*/  MUFU.TANH R104, R104 ;  /* 0x0000006800687308 */ /* 0x000ee20000002400 */
[----:B------:R-:W-:Y:S01]  /*3280*/  LOP3.LUT R8, R26, 0x50, RZ, 0xfc, !PT ;  /* 0x000000501a087812 */ /* 0x000fe200078efcff */
[----:B------:R-:W-:Y:S01]  /*3290*/  FMUL.FTZ R11, R12, UR4 ;  /* 0x000000040c0b7c20 */ /* 0x000fe20008410000 */
[----:B------:R-:W-:Y:S01]  /*32a0*/  FSEL R108, R108, -INF , !P0 ;  /* 0xff8000006c6c7808 */ /* 0x000fe20004000000 */
[----:B------:R-:W-:Y:S01]  /*32b0*/  FMUL.FTZ R13, R13, UR4 ;  /* 0x000000040d0d7c20 */ /* 0x000fe20008410000 */
[----:B------:R-:W-:Y:S01]  /*32c0*/  FSEL R115, R115, -INF , !P5 ;  /* 0xff80000073737808 */ /* 0x000fe20006800000 */
[----:B------:R-:W-:Y:S01]  /*32d0*/  FMUL.FTZ R14, R14, UR4 ;  /* 0x000000040e0e7c20 */ /* 0x000fe20008410000 */
[----:B--2---:R-:W-:Y:S01]  /*32e0*/  FSEL R128, R128, -INF , !P2 ;  /* 0xff80000080807808 */ /* 0x004fe20005000000 */
[----:B------:R-:W2:Y:S01]  /*32f0*/  MUFU.TANH R9, R9 ;  /* 0x0000000900097308 */ /* 0x000ea20000002400 */
        /* <DEDUP_REMOVED lines=8> */
[----:B------:R-:W-:Y:S01]  /*3380*/  FSEL R109, R109, -INF , !P3 ;  /* 0xff8000006d6d7808 */ /* 0x000fe20005800000 */
[----:B------:R-:W2:Y:S01]  /*3390*/  MUFU.TANH R64, R50 ;  /* 0x0000003200407308 */ /* 0x000ea20000002400 */
[----:B------:R-:W-:Y:S02]  /*33a0*/  FSEL R126, R126, -INF , !P1 ;  /* 0xff8000007e7e7808 */ /* 0x000fe40004800000 */
[----:B------:R-:W-:Y:S02]  /*33b0*/  FSEL R111, R111, -INF , !P0 ;  /* 0xff8000006f6f7808 */ /* 0x000fe40004000000 */
[----:B----4-:R-:W-:Y:S02]  /*33c0*/  FSEL R122, R122, -INF , !P4 ;  /* 0xff8000007a7a7808 */ /* 0x010fe40006000000 */
[----:B------:R-:W-:Y:S01]  /*33d0*/  ISETP.GE.AND P3, PT, R8, R53, PT ;  /* 0x000000350800720c */ /* 0x000fe20003f66270 */
[----:B------:R-:W4:Y:S01]  /*33e0*/  MUFU.TANH R66, R66 ;  /* 0x0000004200427308 */ /* 0x000f220000002400 */
[----:B------:R-:W-:-:S02]  /*33f0*/  ISETP.GE.AND P1, PT, R10, R55, PT ;  /* 0x000000370a00720c */ /* 0x000fc40003f26270 */
[----:B------:R-:W-:Y:S02]  /*3400*/  ISETP.GE.AND P0, PT, R10, R53, PT ;  /* 0x000000350a00720c */ /* 0x000fe40003f06270 */
[----:B------:R-:W-:Y:S02]  /*3410*/  ISETP.GE.AND P4, PT, R8, R55, PT ;  /* 0x000000370800720c */ /* 0x000fe40003f86270 */
[C---:B------:R-:W-:Y:S01]  /*3420*/  LOP3.LUT R10, R26.reuse, 0x61, RZ, 0xfc, !PT ;  /* 0x000000611a0a7812 */ /* 0x040fe200078efcff */
[----:B------:R-:W4:Y:S01]  /*3430*/  MUFU.TANH R62, R51 ;  /* 0x00000033003e7308 */ /* 0x000f220000002400 */
[C---:B------:R-:W-:Y:S02]  /*3440*/  LOP3.LUT R8, R26.reuse, 0x59, RZ, 0xfc, !PT ;  /* 0x000000591a087812 */ /* 0x040fe400078efcff */
[----:B------:R-:W-:Y:S02]  /*3450*/  LOP3.LUT R16, R26, 0x60, RZ, 0xfc, !PT ;  /* 0x000000601a107812 */ /* 0x000fe400078efcff */
[----:B------:R-:W-:-:S02]  /*3460*/  FSEL R118, R118, -INF , !P3 ;  /* 0xff80000076767808 */ /* 0x000fc40005800000 */
[----:B------:R-:W-:Y:S01]  /*3470*/  FSEL R117, R117, -INF , !P1 ;  /* 0xff80000075757808 */ /* 0x000fe20004800000 */
[----:B------:R-:W4:Y:S01]  /*3480*/  MUFU.TANH R59, R59 ;  /* 0x0000003b003b7308 */ /* 0x000f220000002400 */
[----:B------:R-:W-:Y:S02]  /*3490*/  FSEL R124, R124, -INF , !P5 ;  /* 0xff8000007c7c7808 */ /* 0x000fe40006800000 */
[----:B------:R-:W-:Y:S02]  /*34a0*/  FSEL R121, R121, -INF , !P2 ;  /* 0xff80000079797808 */ /* 0x000fe40005000000 */
[----:B------:R-:W-:Y:S02]  /*34b0*/  FSEL R120, R120, -INF , !P6 ;  /* 0xff80000078787808 */ /* 0x000fe40007000000 */
[----:B------:R-:W-:Y:S01]  /*34c0*/  FSEL R119, R119, -INF , !P4 ;  /* 0xff80000077777808 */ /* 0x000fe20006000000 */
[----:B------:R-:W4:Y:S01]  /*34d0*/  MUFU.TANH R40, R40 ;  /* 0x0000002800287308 */ /* 0x000f220000002400 */
[----:B------:R-:W-:-:S02]  /*34e0*/  ISETP.GE.AND P3, PT, R10, R55, PT ;  /* 0x000000370a00720c */ /* 0x000fc40003f66270 */
[----:B------:R-:W-:Y:S02]  /*34f0*/  ISETP.GE.AND P1, PT, R10, R53, PT ;  /* 0x000000350a00720c */ /* 0x000fe40003f26270 */
[C---:B------:R-:W-:Y:S02]  /*3500*/  ISETP.GE.AND P5, PT, R8.reuse, R55, PT ;  /* 0x000000370800720c */ /* 0x040fe40003fa6270 */
[----:B------:R-:W-:Y:S01]  /*3510*/  ISETP.GE.AND P2, PT, R8, R53, PT ;  /* 0x000000350800720c */ /* 0x000fe20003f46270 */
[----:B------:R-:W-:Y:S01]  /*3520*/  FMUL.FTZ R8, R73, UR4 ;  /* 0x0000000449087c20 */ /* 0x000fe20008410000 */
[C---:B------:R-:W-:Y:S01]  /*3530*/  ISETP.GE.AND P6, PT, R16.reuse, R55, PT ;  /* 0x000000371000720c */ /* 0x040fe20003fc6270 */
[----:B------:R-:W-:Y:S01]  /*3540*/  MUFU.TANH R45, R13 ;  /* 0x0000000d002d7308 */ /* 0x000fe20000002400 */
[----:B------:R-:W-:Y:S02]  /*3550*/  ISETP.GE.AND P4, PT, R16, R53, PT ;  /* 0x000000351000720c */ /* 0x000fe40003f86270 */
[----:B------:R-:W-:-:S02]  /*3560*/  LOP3.LUT R10, R26, 0x69, RZ, 0xfc, !PT ;  /* 0x000000691a0a7812 */ /* 0x000fc400078efcff */
[----:B------:R-:W-:Y:S02]  /*3570*/  LOP3.LUT R16, R26, 0x68, RZ, 0xfc, !PT ;  /* 0x000000681a107812 */ /* 0x000fe400078efcff */
[----:B-----5:R-:W-:Y:S01]  /*3580*/  FSEL R116, R116, -INF , !P0 ;  /* 0xff80000074747808 */ /* 0x020fe20004000000 */
[----:B------:R-:W5:Y:S01]  /*3590*/  MUFU.TANH R8, R8 ;  /* 0x0000000800087308 */ /* 0x000f620000002400 */
[----:B------:R-:W-:Y:S02]  /*35a0*/  FSEL R113, R113, -INF , !P5 ;  /* 0xff80000071717808 */ /* 0x000fe40006800000 */
[----:B------:R-:W-:Y:S02]  /*35b0*/  FSEL R114, R114, -INF , !P2 ;  /* 0xff80000072727808 */ /* 0x000fe40005000000 */
[----:B------:R-:W-:Y:S02]  /*35c0*/  FSEL R107, R36, -INF , !P6 ;  /* 0xff800000246b7808 */ /* 0x000fe40007000000 */
[C---:B------:R-:W-:Y:S01]  /*35d0*/  ISETP.GE.AND P0, PT, R16.reuse, R55, PT ;  /* 0x000000371000720c */ /* 0x040fe20003f06270 */
[----:B------:R-:W-:Y:S01]  /*35e0*/  MUFU.TANH R30, R14 ;  /* 0x0000000e001e7308 */ /* 0x000fe20000002400 */
[----:B------:R-:W-:-:S02]  /*35f0*/  ISETP.GE.AND P5, PT, R16, R53, PT ;  /* 0x000000351000720c */ /* 0x000fc40003fa6270 */
[C---:B------:R-:W-:Y:S02]  /*3600*/  ISETP.GE.AND P2, PT, R10.reuse, R55, PT ;  /* 0x000000370a00720c */ /* 0x040fe40003f46270 */
[-C--:B------:R-:W-:Y:S02]  /*3610*/  ISETP.GE.AND P6, PT, R10, R53.reuse, PT ;  /* 0x000000350a00720c */ /* 0x080fe40003fc6270 */
[C---:B------:R-:W-:Y:S01]  /*3620*/  LOP3.LUT R16, R26.reuse, 0x71, RZ, 0xfc, !PT ;  /* 0x000000711a107812 */ /* 0x040fe200078efcff */
[----:B------:R4:W5:Y:S01]  /*3630*/  MUFU.TANH R10, R11 ;  /* 0x0000000b000a7308 */ /* 0x0009620000002400 */
[----:B-1----:R-:W-:Y:S02]  /*3640*/  FSEL R101, R101, -INF , !P0 ;  /* 0xff80000065657808 */ /* 0x002fe40004000000 */
[----:B------:R-:W-:Y:S02]  /*3650*/  LOP3.LUT R12, R26, 0x70, RZ, 0xfc, !PT ;  /* 0x000000701a0c7812 */ /* 0x000fe400078efcff */
[----:B------:R-:W-:-:S02]  /*3660*/  ISETP.GE.AND P0, PT, R16, R53, PT ;  /* 0x000000351000720c */ /* 0x000fc40003f06270 */
[----:B---3--:R-:W-:Y:S02]  /*3670*/  FSEL R104, R104, -INF , !P4 ;  /* 0xff80000068687808 */ /* 0x008fe40006000000 */
[----:B------:R-:W-:Y:S02]  /*3680*/  FSEL R103, R103, -INF , !P3 ;  /* 0xff80000067677808 */ /* 0x000fe40005800000 */
[C---:B------:R-:W-:Y:S02]  /*3690*/  ISETP.GE.AND P4, PT, R12.reuse, R55, PT ;  /* 0x000000370c00720c */ /* 0x040fe40003f86270 */
[----:B------:R-:W-:Y:S02]  /*36a0*/  ISETP.GE.AND P3, PT, R12, R53, PT ;  /* 0x000000350c00720c */ /* 0x000fe40003f66270 */
[----:B--2---:R-:W-:Y:S01]  /*36b0*/  FSEL R36, R9, -INF , !P0 ;  /* 0xff80000009247808 */ /* 0x004fe20004000000 */
[----:B----4-:R-:W-:Y:S01]  /*36c0*/  FMUL.FTZ R11, R15, UR4 ;  /* 0x000000040f0b7c20 */ /* 0x010fe20008410000 */
[----:B------:R-:W-:-:S02]  /*36d0*/  LOP3.LUT R12, R26, 0x78, RZ, 0xfc, !PT ;  /* 0x000000781a0c7812 */ /* 0x000fc400078efcff */
[----:B------:R-:W-:Y:S02]  /*36e0*/  ISETP.GT.AND P0, PT, R181, R170, PT ;  /* 0x000000aab500720c */ /* 0x000fe40003f04270 */
[----:B------:R-:W-:Y:S01]  /*36f0*/  FSEL R64, R64, -INF , !P5 ;  /* 0xff80000040407808 */ /* 0x000fe20006800000 */
[----:B------:R-:W1:Y:S01]  /*3700*/  MUFU.TANH R11, R11 ;  /* 0x0000000b000b7308 */ /* 0x000e620000002400 */
[----:B------:R-:W-:Y:S01]  /*3710*/  FSEL R65, R65, -INF , !P2 ;  /* 0xff80000041417808 */ /* 0x000fe20005000000 */
[----:B------:R-:W-:Y:S01]  /*3720*/  BAR.SYNC.DEFER_BLOCKING 0x0 ;  /* 0x0000000000007b1d */ /* 0x000fe20000010000 */
[C---:B------:R-:W-:Y:S02]  /*3730*/  ISETP.GE.AND P5, PT, R12.reuse, R55, PT ;  /* 0x000000370c00720c */ /* 0x040fe40003fa6270 */
[----:B------:R-:W-:Y:S02]  /*3740*/  ISETP.GE.AND P2, PT, R12, R53, PT ;  /* 0x000000350c00720c */ /* 0x000fe40003f46270 */
[----:B------:R-:W-:-:S02]  /*3750*/  FSEL R66, R66, -INF , !P1 ;  /* 0xff80000042427808 */ /* 0x000fc40004800000 */
[----:B------:R-:W-:Y:S02]  /*3760*/  LOP3.LUT R12, R26, 0x79, RZ, 0xfc, !PT ;  /* 0x000000791a0c7812 */ /* 0x000fe400078efcff */
[-C--:B------:R-:W-:Y:S02]  /*3770*/  ISETP.GE.AND P1, PT, R16, R55.reuse, PT ;  /* 0x000000371000720c */ /* 0x080fe40003f26270 */
[----:B------:R-:W-:Y:S02]  /*3780*/  FSEL R62, R62, -INF , !P6 ;  /* 0xff8000003e3e7808 */ /* 0x000fe40007000000 */
[----:B------:R-:W-:Y:S02]  /*3790*/  FSEL R59, R59, -INF , !P4 ;  /* 0xff8000003b3b7808 */ /* 0x000fe40006000000 */
[-C--:B------:R-:W-:Y:S02]  /*37a0*/  ISETP.GE.AND P6, PT, R26, R55.reuse, PT ;  /* 0x000000371a00720c */ /* 0x080fe40003fc6270 */
[----:B------:R-:W-:-:S02]  /*37b0*/  ISETP.GE.AND P4, PT, R12, R55, PT ;  /* 0x000000370c00720c */ /* 0x000fc40003f86270 */
[----:B------:R-:W-:Y:S02]  /*37c0*/  FSEL R40, R40, -INF , !P3 ;  /* 0xff80000028287808 */ /* 0x000fe40005800000 */
[----:B-----5:R-:W-:Y:S02]  /*37d0*/  FSEL R55, R8, -INF , !P1 ;  /* 0xff80000008377808 */ /* 0x020fe40004800000 */
[-C--:B------:R-:W-:Y:S02]  /*37e0*/  ISETP.GE.AND P3, PT, R26, R53.reuse, PT ;  /* 0x000000351a00720c */ /* 0x080fe40003f66270 */
[----:B------:R-:W-:Y:S02]  /*37f0*/  ISETP.GE.AND P1, PT, R12, R53, PT ;  /* 0x000000350c00720c */ /* 0x000fe40003f26270 */
[----:B------:R-:W-:Y:S02]  /*3800*/  FSEL R53, R10, -INF , !P5 ;  /* 0xff8000000a357808 */ /* 0x000fe40006800000 */
[----:B------:R-:W-:-:S02]  /*3810*/  FSEL R30, R30, -INF , !P2 ;  /* 0xff8000001e1e7808 */ /* 0x000fc40005000000 */
[----:B------:R-:W-:Y:S02]  /*3820*/  FSEL R9, R0, -INF , !P6 ;  /* 0xff80000000097808 */ /* 0x000fe40007000000 */
[----:B------:R-:W-:Y:S02]  /*3830*/  FSEL R45, R45, -INF , !P4 ;  /* 0xff8000002d2d7808 */ /* 0x000fe40006000000 */
[----:B------:R-:W-:Y:S02]  /*3840*/  FSEL R76, R76, -INF , !P3 ;  /* 0xff8000004c4c7808 */ /* 0x000fe40005800000 */
[----:B-1----:R-:W-:Y:S01]  /*3850*/  FSEL R26, R11, -INF , !P1 ;  /* 0xff8000000b1a7808 */ /* 0x002fe20004800000 */
        /* <DEDUP_REMOVED lines=14> */
.L_x_5574:
        /* <DEDUP_REMOVED lines=45> */
[----:B------:R-:W-:Y:S01]  /*3c10*/  IMAD.WIDE.U32 R20, R11, R6, RZ ;  /* 0x000000060b147225 */ /* 0x000fe200078e00ff */
[----:B------:R-:W-:-:S05]  /*3c20*/  SHF.R.S32.HI R13, RZ, 0x1f, R11 ;  /* 0x0000001fff0d7819 */ /* 0x000fca000001140b */
[----:B------:R-:W-:-:S04]  /*3c30*/  IMAD R8, R13, R6, RZ ;  /* 0x000000060d087224 */ /* 0x000fc800078e02ff */
[----:B------:R-:W-:-:S04]  /*3c40*/  IMAD R7, R11, R7, R8 ;  /* 0x000000070b077224 */ /* 0x000fc800078e0208 */
        /* <DEDUP_REMOVED lines=9> */
.L_x_5575:
[----:B------:R-:W-:Y:S01]  /*3ce0*/  LEA R10, P0, R17, R172, 0x1 ;  /* 0x000000ac110a7211 */ /* 0x000fe200078008ff */
[----:B------:R-:W-:-:S03]  /*3cf0*/  IMAD.MOV.U32 R173, RZ, RZ, R171 ;  /* 0x000000ffffad7224 */ /* 0x000fc600078e00ab */
[----:B------:R-:W-:Y:S02]  /*3d00*/  IADD3 R6, P1, PT, R10, R27, RZ ;  /* 0x0000001b0a067210 */ /* 0x000fe40007f3e0ff */
[----:B------:R-:W-:Y:S01]  /*3d10*/  LEA.HI.X R11, R17, R171, R12, 0x1, P0 ;  /* 0x000000ab110b7211 */ /* 0x000fe200000f0c0c */
[----:B------:R-:W-:Y:S01]  /*3d20*/  @!PT LDS RZ, [RZ] ;  /* 0x00000000fffff984 */ /* 0x000fe20000000800 */
[----:B------:R-:W-:Y:S01]  /*3d30*/  @!PT LDS RZ, [RZ] ;  /* 0x00000000fffff984 */ /* 0x000fe20000000800 */
[----:B------:R-:W-:Y:S01]  /*3d40*/  @!PT LDS RZ, [RZ] ;  /* 0x00000000fffff984 */ /* 0x000fe20000000800 */
[----:B------:R1:W-:Y:S01]  /*3d50*/  LDGSTS.E.BYPASS.LTC128B.128 [R177+0x2000], desc[UR22][R172.64] ;  /* 0x02000000acb17fae */ /* 0x0003e2000b981a16 */
        /* <DEDUP_REMOVED lines=19> */
.L_x_5573:
[----:B------:R-:W-:Y:S01]  /*3e90*/  FMNMX3.FTZ R0, R9, R77, R79, !PT ;  /* 0x0000004d09007276 */ /* 0x000fe2000781004f */
[----:B------:R-:W2:Y:S01]  /*3ea0*/  LDCU UR4, c[0x0][0x45c] ;  /* 0x00008b80ff0477ac */ /* 0x000ea20008000800 */
[----:B-1----:R-:W-:Y:S02]  /*3eb0*/  FMNMX3.FTZ R7, R76, R78, R68, !PT ;  /* 0x0000004e4c077276 */ /* 0x002fe40007810044 */
        /* <DEDUP_REMOVED lines=31> */
[----:B------:R-:W1:Y:S01]  /*40b0*/  SHFL.BFLY PT, R11, R0, 0x2, 0x1f ;  /* 0x0c401f00000b7f89 */ /* 0x000e6200000e0000 */
[----:B------:R-:W-:Y:S02]  /*40c0*/  IADD3 R25, PT, PT, R25, -0x2, RZ ;  /* 0xfffffffe19197810 */ /* 0x000fe40007ffe0ff */
        /* <DEDUP_REMOVED lines=8> */
[----:B-1----:R-:W-:-:S02]  /*4150*/  FMNMX.FTZ R11, R0, R11, !PT ;  /* 0x0000000b000b7209 */ /* 0x002fc40007810000 */
[----:B---3--:R-:W-:-:S03]  /*4160*/  FMNMX.FTZ R7, R6, R7, !PT ;  /* 0x0000000706077209 */ /* 0x008fc60007810000 */
[----:B------:R-:W1:Y:S04]  /*4170*/  SHFL.BFLY PT, R2, R11, 0x1, 0x1f ;  /* 0x0c201f000b027f89 */ /* 0x000e6800000e0000 */
[----:B------:R-:W3:Y:S01]  /*4180*/  SHFL.BFLY PT, R0, R7, 0x1, 0x1f ;  /* 0x0c201f0007007f89 */ /* 0x000ee200000e0000 */
[----:B-1----:R-:W-:Y:S02]  /*4190*/  FMNMX.FTZ R2, R11, R2, !PT ;  /* 0x000000020b027209 */ /* 0x002fe40007810000 */
[----:B---3--:R-:W-:-:S03]  /*41a0*/  FMNMX.FTZ R0, R7, R0, !PT ;  /* 0x0000000007007209 */ /* 0x008fc60007810000 */
[C---:B--2---:R-:W-:Y:S01]  /*41b0*/  FMUL.FTZ R50, R2.reuse, UR4 ;  /* 0x0000000402327c20 */ /* 0x044fe20008410000 */
[----:B------:R-:W-:Y:S01]  /*41c0*/  FSETP.NEU.FTZ.AND P0, PT, R2, -INF , PT ;  /* 0xff8000000200780b */ /* 0x000fe20003f1d000 */
[----:B------:R-:W-:Y:S01]  /*41d0*/  LDSM.16.MT88.4 R4, [R100+0x6000] ;  /* 0x006000006404783b */ /* 0x000fe20000004200 */
[----:B------:R-:W-:Y:S02]  /*41e0*/  FMUL.FTZ R27, R0, UR4 ;  /* 0x00000004001b7c20 */ /* 0x000fe40008410000 */
[----:B------:R-:W-:Y:S02]  /*41f0*/  FSEL R50, R50, RZ, P0 ;  /* 0x000000ff32327208 */ /* 0x000fe40000000000 */
[----:B------:R-:W-:-:S03]  /*4200*/  FSETP.NEU.FTZ.AND P0, PT, R0, -INF , PT ;  /* 0xff8000000000780b */ /* 0x000fc60003f1d000 */
[--C-:B------:R-:W-:Y:S01]  /*4210*/  FFMA.FTZ R47, R77, UR4, -R50.reuse ;  /* 0x000000044d2f7c23 */ /* 0x100fe20008010832 */
[----:B------:R-:W-:Y:S01]  /*4220*/  FSEL R27, R27, RZ, P0 ;  /* 0x000000ff1b1b7208 */ /* 0x000fe20000000000 */
[--C-:B------:R-:W-:Y:S01]  /*4230*/  FFMA.FTZ R46, R79, UR4, -R50.reuse ;  /* 0x000000044f2e7c23 */ /* 0x100fe20008010832 */
[--C-:B------:R-:W-:Y:S01]  /*4240*/  FFMA.FTZ R42, R85, UR4, -R50.reuse ;  /* 0x00000004552a7c23 */ /* 0x100fe20008010832 */
[--C-:B------:R-:W-:Y:S01]  /*4250*/  FFMA.FTZ R39, R41, UR4, -R50.reuse ;  /* 0x0000000429277c23 */ /* 0x100fe20008010832 */
[----:B------:R-:W1:Y:S01]  /*4260*/  LDSM.16.MT88.4 R84, [R160+0x6000] ;  /* 0x00600000a054783b */ /* 0x000e620000004200 */
[--C-:B------:R-:W-:Y:S01]  /*4270*/  FFMA.FTZ R54, R76, UR4, -R27.reuse ;  /* 0x000000044c367c23 */ /* 0x100fe2000801081b */
[--C-:B------:R-:W-:Y:S01]  /*4280*/  FFMA.FTZ R49, R78, UR4, -R27.reuse ;  /* 0x000000044e317c23 */ /* 0x100fe2000801081b */
[--C-:B------:R-:W-:Y:S01]  /*4290*/  FFMA.FTZ R48, R9, UR4, -R50.reuse ;  /* 0x0000000409307c23 */ /* 0x100fe20008010832 */
[----:B------:R-:W2:Y:S01]  /*42a0*/  LDSM.16.MT88.4 R76, [R102+0x6000] ;  /* 0x00600000664c783b */ /* 0x000ea20000004200 */
[--C-:B------:R-:W-:Y:S01]  /*42b0*/  FFMA.FTZ R44, R68, UR4, -R27.reuse ;  /* 0x00000004442c7c23 */ /* 0x100fe2000801081b */
[--C-:B------:R-:W-:Y:S01]  /*42c0*/  FFMA.FTZ R41, R70, UR4, -R27.reuse ;  /* 0x0000000446297c23 */ /* 0x100fe2000801081b */
[----:B------:R-:W-:Y:S01]  /*42d0*/  MUFU.EX2 R47, R47 ;  /* 0x0000002f002f7308 */ /* 0x000fe20000000800 */
[----:B------:R-:W3:Y:S01]  /*42e0*/  LDSM.16.MT88.4 R8, [R100+0x6800] ;  /* 0x006800006408783b */ /* 0x000ee20000004200 */
        /* <DEDUP_REMOVED lines=53> */
[----:B------:R-:W-:Y:S01]  /*4640*/  FADD.FTZ R47, R48, R47 ;  /* 0x0000002f302f7221 */ /* 0x000fe20000010000 */
[----:B------:R-:W5:Y:S01]  /*4650*/  MUFU.EX2 R41, R41 ;  /* 0x0000002900297308 */ /* 0x000f620000000800 */
[----:B----4-:R-:W-:Y:S01]  /*4660*/  F2FP.F16.F32.PACK_AB R69, R49, R54 ;  /* 0x000000363145723e */ /* 0x010fe200000000ff */
[----:B------:R-:W-:Y:S01]  /*4670*/  FADD.FTZ R49, R54, R49 ;  /* 0x0000003136317221 */ /* 0x000fe20000010000 */
[----:B------:R-:W-:Y:S01]  /*4680*/  FADD.FTZ R46, R46, R47 ;  /* 0x0000002f2e2e7221 */ /* 0x000fe20000010000 */
[--C-:B------:R-:W-:Y:S01]  /*4690*/  FFMA.FTZ R40, R40, UR4, -R27.reuse ;  /* 0x0000000428287c23 */ /* 0x100fe2000801081b */
[--C-:B------:R-:W-:Y:S01]  /*46a0*/  FFMA.FTZ R36, R36, UR4, -R27.reuse ;  /* 0x0000000424247c23 */ /* 0x100fe2000801081b */
[--C-:B------:R-:W-:Y:S01]  /*46b0*/  FFMA.FTZ R30, R30, UR4, -R27.reuse ;  /* 0x000000041e1e7c23 */ /* 0x100fe2000801081b */
[----:B------:R-:W-:Y:S01]  /*46c0*/  FADD.FTZ R39, R39, R46 ;  /* 0x0000002e27277221 */ /* 0x000fe20000010000 */
[----:B------:R-:W-:Y:S01]  /*46d0*/  MUFU.EX2 R42, R42 ;  /* 0x0000002a002a7308 */ /* 0x000fe20000000800 */
[----:B------:R-:W-:Y:S01]  /*46e0*/  FFMA.FTZ R185, R26, UR4, -R27 ;  /* 0x000000041ab97c23 */ /* 0x000fe2000801081b */
[--C-:B------:R-:W-:Y:S01]  /*46f0*/  FFMA.FTZ R53, R53, UR4, -R50.reuse ;  /* 0x0000000435357c23 */ /* 0x100fe20008010832 */
[----:B------:R-:W-:Y:S01]  /*4700*/  FFMA.FTZ R184, R45, UR4, -R50 ;  /* 0x000000042db87c23 */ /* 0x000fe20008010832 */
[----:B------:R-:W-:-:S04]  /*4710*/  ISETP.GE.AND P0, PT, R25, R170, PT ;  /* 0x000000aa1900720c */ /* 0x000fc80003f06270 */
[----:B------:R-:W4:Y:S01]  /*4720*/  MUFU.EX2 R35, R35 ;  /* 0x0000002300237308 */ /* 0x000f220000000800 */
[----:B-----5:R-:W-:Y:S01]  /*4730*/  F2FP.F16.F32.PACK_AB R71, R41, R44 ;  /* 0x0000002c2947723e */ /* 0x020fe200000000ff */
[----:B------:R-:W-:-:S04]  /*4740*/  FADD.FTZ R44, R44, R49 ;  /* 0x000000312c2c7221 */ /* 0x000fc80000010000 */
[----:B------:R-:W-:Y:S02]  /*4750*/  FADD.FTZ R41, R41, R44 ;  /* 0x0000002c29297221 */ /* 0x000fe40000010000 */
[----:B------:R-:W-:Y:S01]  /*4760*/  MUFU.EX2 R34, R34 ;  /* 0x0000002200227308 */ /* 0x000fe20000000800 */
[C---:B------:R-:W-:Y:S07]  /*4770*/  HMMA.16816.F32 R96, R68.reuse, R92, RZ ;  /* 0x0000005c4460723c */ /* 0x040fee00000018ff */
[----:B------:R-:W-:Y:S01]  /*4780*/  MUFU.EX2 R33, R33 ;  /* 0x0000002100217308 */ /* 0x000fe20000000800 */
[C---:B-1----:R-:W-:Y:S07]  /*4790*/  HMMA.16816.F32 R88, R68.reuse, R84, RZ ;  /* 0x000000544458723c */ /* 0x042fee00000018ff */
[----:B------:R-:W-:Y:S01]  /*47a0*/  MUFU.EX2 R38, R38 ;  /* 0x0000002600267308 */ /* 0x000fe20000000800 */
[C---:B--2---:R-:W-:Y:S07]  /*47b0*/  HMMA.16816.F32 R80, R68.reuse, R76, RZ ;  /* 0x0000004c4450723c */ /* 0x044fee00000018ff */
[----:B------:R-:W1:Y:S01]  /*47c0*/  MUFU.EX2 R37, R37 ;  /* 0x0000002500257308 */ /* 0x000e620000000800 */
[C---:B------:R-:W-:Y:S07]  /*47d0*/  HMMA.16816.F32 R92, R68.reuse, R94, RZ ;  /* 0x0000005e445c723c */ /* 0x040fee00000018ff */
[----:B------:R-:W-:Y:S01]  /*47e0*/  MUFU.EX2 R32, R32 ;  /* 0x0000002000207308 */ /* 0x000fe20000000800 */
[C---:B------:R-:W-:Y:S07]  /*47f0*/  HMMA.16816.F32 R84, R68.reuse, R86, RZ ;  /* 0x000000564454723c */ /* 0x040fee00000018ff */
[----:B------:R-:W2:Y:S01]  /*4800*/  MUFU.EX2 R31, R31 ;  /* 0x0000001f001f7308 */ /* 0x000ea20000000800 */
[C---:B------:R-:W-:Y:S07]  /*4810*/  HMMA.16816.F32 R76, R68.reuse, R78, RZ ;  /* 0x0000004e444c723c */ /* 0x040fee00000018ff */
[----:B------:R-:W-:Y:S01]  /*4820*/  MUFU.EX2 R29, R29 ;  /* 0x0000001d001d7308 */ /* 0x000fe20000000800 */
[----:B------:R-:W-:Y:S01]  /*4830*/  HMMA.16816.F32 R72, R68, R4, RZ ;  /* 0x000000044448723c */ /* 0x000fe200000018ff */
[----:B----4-:R-:W-:Y:S01]  /*4840*/  F2FP.F16.F32.PACK_AB R4, R35, R42 ;  /* 0x0000002a2304723e */ /* 0x010fe200000000ff */
        /* <DEDUP_REMOVED lines=8> */
[----:B--2---:R-:W-:-:S03]  /*48d0*/  F2FP.F16.F32.PACK_AB R7, R31, R32 ;  /* 0x000000201f07723e */ /* 0x004fc600000000ff */
        /* <DEDUP_REMOVED lines=148> */
[----:B------:R-:W-:-:S03]  /*5220*/  FADD.FTZ R27, R28, R29 ;  /* 0x0000001d1c1b7221 */ /* 0x000fc60000010000 */
[----:B------:R-:W-:Y:S01]  /*5230*/  HMMA.16816.F32 R92, R4, R18, R92 ;  /* 0x00000012045c723c */ /* 0x000fe2000000185c */
[----:B------:R-:W2:Y:S01]  /*5240*/  LDSM.16.MT88.4 R16, [R100+0x9000] ;  /* 0x009000006410783b */ /* 0x000ea20000004200 */
[----:B------:R-:W-:-:S04]  /*5250*/  FADD.FTZ R24, R24, R27 ;  /* 0x0000001b18187221 */ /* 0x000fc80000010000 */
[----:B------:R-:W-:Y:S02]  /*5260*/  FADD.FTZ R3, R3, R24 ;  /* 0x0000001803037221 */ /* 0x000fe40000010000 */
[----:B----4-:R-:W-:Y:S02]  /*5270*/  HMMA.16816.F32 R88, R4, R12, R88 ;  /* 0x0000000c0458723c */ /* 0x010fe40000001858 */
[----:B------:R-:W-:Y:S01]  /*5280*/  FADD.FTZ R60, R60, R3 ;  /* 0x000000033c3c7221 */ /* 0x000fe20000010000 */
[----:B------:R-:W-:-:S03]  /*5290*/  FADD.FTZ R3, R113, R124 ;  /* 0x0000007c71037221 */ /* 0x000fc60000010000 */
[----:B------:R-:W-:Y:S01]  /*52a0*/  FADD.FTZ R57, R57, R60 ;  /* 0x0000003c39397221 */ /* 0x000fe20000010000 */
[----:B------:R-:W-:Y:S01]  /*52b0*/  FADD.FTZ R3, R118, R3 ;  /* 0x0000000376037221 */ /* 0x000fe20000010000 */
[----:B------:R-:W-:Y:S01]  /*52c0*/  HMMA.16816.F32 R84, R4, R14, R84 ;  /* 0x0000000e0454723c */ /* 0x000fe20000001854 */
[----:B------:R-:W3:Y:S01]  /*52d0*/  LDSM.16.MT88.4 R12, [R164+0x9800] ;  /* 0x00980000a40c783b */ /* 0x000ee20000004200 */
[----:B------:R-:W-:-:S04]  /*52e0*/  FADD.FTZ R58, R58, R57 ;  /* 0x000000393a3a7221 */ /* 0x000fc80000010000 */
[----:B------:R-:W-:Y:S02]  /*52f0*/  FADD.FTZ R61, R61, R58 ;  /* 0x0000003a3d3d7221 */ /* 0x000fe40000010000 */
[----:B------:R-:W-:Y:S01]  /*5300*/  HMMA.16816.F32 R76, R4, R10, R76 ;  /* 0x0000000a044c723c */ /* 0x000fe2000000184c */
[----:B------:R-:W4:Y:S01]  /*5310*/  LDSM.16.MT88.4 R8, [R160+0x9800] ;  /* 0x00980000a008783b */ /* 0x000f220000004200 */
[----:B------:R-:W-:-:S04]  /*5320*/  FADD.FTZ R24, R110, R61 ;  /* 0x0000003d6e187221 */ /* 0x000fc80000010000 */
[----:B------:R-:W-:-:S04]  /*5330*/  FADD.FTZ R24, R105, R24 ;  /* 0x0000001869187221 */ /* 0x000fc80000010000 */
[----:B------:R-:W-:-:S04]  /*5340*/  FADD.FTZ R109, R109, R24 ;  /* 0x000000186d6d7221 */ /* 0x000fc80000010000 */
[----:B------:R-:W-:Y:S01]  /*5350*/  FADD.FTZ R112, R112, R109 ;  /* 0x0000006d70707221 */ /* 0x000fe20000010000 */
[----:B--2---:R-:W-:Y:S03]  /*5360*/  HMMA.16816.F32 R72, R4, R16, R72 ;  /* 0x000000100448723c */ /* 0x004fe60000001848 */
[----:B------:R-:W-:-:S04]  /*5370*/  FADD.FTZ R121, R121, R112 ;  /* 0x0000007079797221 */ /* 0x000fc80000010000 */
[----:B------:R-:W-:Y:S01]  /*5380*/  FADD.FTZ R126, R126, R121 ;  /* 0x000000797e7e7221 */ /* 0x000fe20000010000 */
[----:B------:R-:W-:Y:S01]  /*5390*/  HMMA.16816.F32 R68, R4, R18, R68 ;  /* 0x000000120444723c */ /* 0x000fe20000001844 */
[----:B-1----:R-:W-:Y:S01]  /*53a0*/  F2FP.F16.F32.PACK_AB R4, R23, R22 ;  /* 0x000000161704723e */ /* 0x002fe200000000ff */
[----:B------:R-:W1:Y:S01]  /*53b0*/  LDSM.16.MT88.4 R16, [R102+0x9800] ;  /* 0x009800006610783b */ /* 0x000e620000004200 */
[----:B------:R-:W-:Y:S01]  /*53c0*/  F2FP.F16.F32.PACK_AB R5, R36, R39 ;  /* 0x000000272405723e */ /* 0x000fe200000000ff */
[----:B------:R-:W-:Y:S01]  /*53d0*/  FADD.FTZ R117, R117, R126 ;  /* 0x0000007e75757221 */ /* 0x000fe20000010000 */
[----:B------:R-:W-:Y:S02]  /*53e0*/  F2FP.F16.F32.PACK_AB R6, R184, R53 ;  /* 0x00000035b806723e */ /* 0x000fe400000000ff */
[----:B------:R-:W-:Y:S01]  /*53f0*/  F2FP.F16.F32.PACK_AB R7, R185, R30 ;  /* 0x0000001eb907723e */ /* 0x000fe200000000ff */
[----:B------:R-:W-:-:S04]  /*5400*/  FADD.FTZ R128, R128, R117 ;  /* 0x0000007580807221 */ /* 0x000fc80000010000 */
[----:B------:R-:W-:Y:S02]  /*5410*/  FADD.FTZ R107, R107, R128 ;  /* 0x000000806b6b7221 */ /* 0x000fe40000010000 */
[----:B---3--:R-:W-:Y:S02]  /*5420*/  HMMA.16816.F32 R96, R4, R12, R96 ;  /* 0x0000000c0460723c */ /* 0x008fe40000001860 */
[----:B------:R-:W-:-:S04]  /*5430*/  FADD.FTZ R114, R114, R107 ;  /* 0x0000006b72727221 */ /* 0x000fc80000010000 */
[----:B------:R-:W-:Y:S02]  /*5440*/  FADD.FTZ R101, R101, R114 ;  /* 0x0000007265657221 */ /* 0x000fe40000010000 */
[C---:B------:R-:W-:Y:S01]  /*5450*/  HMMA.16816.F32 R92, R4.reuse, R14, R92 ;  /* 0x0000000e045c723c */ /* 0x040fe2000000185c */
[----:B------:R-:W2:Y:S07]  /*5460*/  LDSM.16.MT88.4 R12, [R100+0x9800] ;  /* 0x00980000640c783b */ /* 0x000eae0000004200 */
        /* <DEDUP_REMOVED lines=17> */
[----:B--2---:R-:W-:Y:S01]  /*5580*/  HMMA.16816.F32 R72, R4, R12, R72 ;  /* 0x0000000c0448723c */ /* 0x004fe20000001848 */
[----:B------:R-:W-:Y:S02]  /*5590*/  FADD.FTZ R184, R184, R53 ;  /* 0x00000035b8b87221 */ /* 0x000fe40000010000 */
[----:B------:R-:W-:-:S05]  /*55a0*/  FADD.FTZ R185, R185, R30 ;  /* 0x0000001eb9b97221 */ /* 0x000fca0000010000 */
        /* <DEDUP_REMOVED lines=8> */
[----:B------:R-:W-:Y:S01]  /*5630*/  IMAD.MOV.U32 R103, RZ, RZ, R2 ;  /* 0x000000ffff677224 */ /* 0x000fe200078e0002 */
[----:B------:R-:W2:Y:S01]  /*5640*/  LDCU UR4, c[0x0][0x45c] ;  /* 0x00008b80ff0477ac */ /* 0x000ea20008000800 */
[----:B------:R-:W3:Y:S01]  /*5650*/  LDCU.64 UR8, c[0x0][0x3a8] ;  /* 0x00007500ff0877ac */ /* 0x000ee20008000a00 */
[----:B------:R-:W4:Y:S09]  /*5660*/  LDCU.64 UR6, c[0x0][0x3a0] ;  /* 0x00007400ff0677ac */ /* 0x000f320008000a00 */
[----:B------:R-:W-:-:S13]  /*5670*/  @!P0 IADD3 R178, P1, PT, RZ, -R178, RZ ;  /* 0x800000b2ffb28210 */ /* 0x000fda0007f3e0ff */
.L_x_5580:
        /* <DEDUP_REMOVED lines=73> */
.L_x_5577:
[C---:B------:R-:W-:Y:S01]  /*5b10*/  SHF.L.U32 R3, R2.reuse, 0x5, RZ ;  /* 0x0000000502037819 */ /* 0x040fe200000006ff */
[----:B------:R-:W-:Y:S01]  /*5b20*/  @!PT LDS RZ, [RZ] ;  /* 0x00000000fffff984 */ /* 0x000fe20000000800 */
[----:B------:R-:W-:Y:S01]  /*5b30*/  @!PT LDS RZ, [RZ] ;  /* 0x00000000fffff984 */ /* 0x000fe20000000800 */
[----:B------:R-:W-:Y:S01]  /*5b40*/  @!PT LDS RZ, [RZ] ;  /* 0x00000000fffff984 */ /* 0x000fe20000000800 */
[----:B------:R-:W-:Y:S01]  /*5b50*/  LDGSTS.E.BYPASS.LTC128B.128 [R177+0x6000], desc[UR22][R174.64] ;  /* 0x06000000aeb17fae */ /* 0x000fe2000b981a16 */
[----:B-1----:R-:W-:Y:S02]  /*5b60*/  SHF.L.U64.HI R2, R2, 0x5, R173 ;  /* 0x0000000502027819 */ /* 0x002fe400000102ad */
[----:B------:R-:W-:Y:S02]  /*5b70*/  IADD3 R186, P2, PT, R3, R174, RZ ;  /* 0x000000ae03ba7210 */ /* 0x000fe40007f5e0ff */
[----:B------:R-:W-:Y:S02]  /*5b80*/  IADD3 R181, PT, PT, R181, -0x1, RZ ;  /* 0xffffffffb5b57810 */ /* 0x000fe40007ffe0ff */
        /* <DEDUP_REMOVED lines=18> */
[----:B------:R-:W-:Y:S07]  /*5cb0*/  ISETP.GT.AND P2, PT, R181, R170, PT ;  /* 0x000000aab500720c */ /* 0x000fee0003f44270 */
        /* <DEDUP_REMOVED lines=306> */
.L_x_5579:
[C---:B------:R-:W-:Y:S01]  /*6fe0*/  IMAD.SHL.U32 R5, R4.reuse, 0x20, RZ ;  /* 0x0000002004057824 */ /* 0x040fe200078e00ff */
[----:B------:R-:W-:Y:S01]  /*6ff0*/  SHF.L.U64.HI R4, R4, 0x5, R7 ;  /* 0x0000000504047819 */ /* 0x000fe20000010207 */
[----:B------:R-:W-:Y:S03]  /*7000*/  IMAD.MOV.U32 R173, RZ, RZ, R171 ;  /* 0x000000ffffad7224 */ /* 0x000fe600078e00ab */
[-C--:B------:R-:W-:Y:S02]  /*7010*/  IADD3 R6, P2, PT, R172, R5.reuse, RZ ;  /* 0x00000005ac067210 */ /* 0x080fe40007f5e0ff */
[----:B------:R-:W-:Y:S01]  /*7020*/  @!PT LDS RZ, [RZ] ;  /* 0x00000000fffff984 */ /* 0x000fe20000000800 */
[----:B------:R-:W-:Y:S01]  /*7030*/  @!PT LDS RZ, [RZ] ;  /* 0x00000000fffff984 */ /* 0x000fe20000000800 */
[----:B------:R-:W-:Y:S01]  /*7040*/  @!PT LDS RZ, [RZ] ;  /* 0x00000000fffff984 */ /* 0x000fe20000000800 */
[----:B------:R2:W-:Y:S02]  /*7050*/  LDGSTS.E.BYPASS.LTC128B.128 [R177+0x2000], desc[UR22][R172.64] ;  /* 0x02000000acb17fae */ /* 0x0005e4000b981a16 */
[-C--:B------:R-:W-:Y:S01]  /*7060*/  IADD3 R12, P3, PT, R6, R5.reuse, RZ ;  /* 0x00000005060c7210 */ /* 0x080fe20007f7e0ff */
[--C-:B------:R-:W-:Y:S03]  /*7070*/  IMAD.X R7, R171, 0x1, R4.reuse, P2 ;  /* 0x00000001ab077824 */ /* 0x100fe600010e0604 */
        /* <DEDUP_REMOVED lines=9> */
[-C--:B------:R-:W-:Y:S03]  /*7110*/  IADD3 R16, P3, PT, R14, R5.reuse, RZ ;  /* 0x000000050e107210 */ /* 0x080fe60007f7e0ff */
[--C-:B------:R-:W-:Y:S01]  /*7120*/  IMAD.X R15, R9, 0x1, R4.reuse, P2 ;  /* 0x00000001090f7824 */ /* 0x100fe200010e0604 */
[----:B------:R2:W-:Y:S01]  /*7130*/  LDGSTS.E.BYPASS.LTC128B.128 [R177+0x4000], desc[UR22][R8.64] ;  /* 0x0400000008b17fae */ /* 0x0005e2000b981a16 */
[----:B------:R-:W-:Y:S03]  /*7140*/  IADD3 R18, P2, PT, R16, R5, RZ ;  /* 0x0000000510127210 */ /* 0x000fe60007f5e0ff */
[----:B------:R2:W-:Y:S01]  /*7150*/  LDGSTS.E.BYPASS.LTC128B.128 [R177+0x4800], desc[UR22][R14.64] ;  /* 0x048000000eb17fae */ /* 0x0005e2000b981a16 */
[----:B------:R-:W-:Y:S05]  /*7160*/  IADD3.X R17, PT, PT, R15, R4, RZ, P3, !PT ;  /* 0x000000040f117210 */ /* 0x000fea0001ffe4ff */
[----:B------:R2:W-:Y:S01]  /*7170*/  LDGSTS.E.BYPASS.LTC128B.128 [R177+0x5000], desc[UR22][R16.64] ;  /* 0x0500000010b17fae */ /* 0x0005e2000b981a16 */
[----:B------:R-:W-:Y:S05]  /*7180*/  IMAD.X R19, R17, 0x1, R4, P2 ;  /* 0x0000000111137824 */ /* 0x000fea00010e0604 */
[----:B------:R2:W-:Y:S04]  /*7190*/  LDGSTS.E.BYPASS.LTC128B.128 [R177+0x5800], desc[UR22][R18.64] ;  /* 0x0580000012b17fae */ /* 0x0005e8000b981a16 */
[----:B------:R-:W0:Y:S02]  /*71a0*/  LDGDEPBAR ;  /* 0x00000000000079af */ /* 0x000e240000000000 */
.L_x_5578:
        /* <DEDUP_REMOVED lines=409> */
.L_x_5576:
[----:B------:R-:W1:Y:S01]  /*8b40*/  SHFL.BFLY PT, R3, R184, 0x2, 0x1f ;  /* 0x0c401f00b8037f89 */ /* 0x000e6200000e0000 */
[----:B------:R-:W2:Y:S01]  /*8b50*/  S2UR UR7, SR_CgaCtaId ;  /* 0x00000000000779c3 */ /* 0x000ea20000008800 */
[----:B------:R-:W-:Y:S01]  /*8b60*/  UMOV UR4, 0x400 ;  /* 0x0000040000047882 */ /* 0x000fe20000000000 */
[----:B------:R-:W-:Y:S01]  /*8b70*/  MOV R40, 0xff800000 ;  /* 0xff80000000287802 */ /* 0x000fe20000000f00 */
[----:B------:R-:W3:Y:S01]  /*8b80*/  SHFL.BFLY PT, R4, R185, 0x2, 0x1f ;  /* 0x0c401f00b9047f89 */ /* 0x000ee200000e0000 */
[----:B------:R-:W-:Y:S01]  /*8b90*/  BSSY.RECONVERGENT B0, `(.L_x_5581) ;  /* 0x000008a000007945 */ /* 0x000fe20003800200 */
[----:B------:R-:W4:Y:S03]  /*8ba0*/  S2R R11, SR_TID.X ;  /* 0x00000000000b7919 */ /* 0x000f260000002100 */
[----:B------:R-:W5:Y:S01]  /*8bb0*/  S2UR UR6, SR_CTAID.Y ;  /* 0x00000000000679c3 */ /* 0x000f620000002600 */
[----:B------:R-:W5:Y:S07]  /*8bc0*/  S2R R36, SR_TID.X ;  /* 0x0000000000247919 */ /* 0x000f6e0000002100 */
[----:B------:R-:W-:Y:S08]  /*8bd0*/  BAR.SYNC.DEFER_BLOCKING 0x0 ;  /* 0x0000000000007b1d */ /* 0x000ff00000010000 */
[----:B------:R-:W5:Y:S01]  /*8be0*/  S2UR UR5, SR_CTAID.Z ;  /* 0x00000000000579c3 */ /* 0x000f620000002700 */
[----:B-1----:R-:W-:Y:S01]  /*8bf0*/  FADD.FTZ R3, R3, R184 ;  /* 0x000000b803037221 */ /* 0x002fe20000010000 */
[----:B--2---:R-:W-:Y:S01]  /*8c00*/  ULEA UR7, UR7, UR4, 0x18 ;  /* 0x0000000407077291 */ /* 0x004fe2000f8ec0ff */
[----:B------:R-:W1:Y:S01]  /*8c10*/  LDCU UR4, c[0x0][0x44c] ;  /* 0x00008980ff0477ac */ /* 0x000e620008000800 */
[----:B---3--:R-:W-:-:S02]  /*8c20*/  FADD.FTZ R13, R4, R185 ;  /* 0x000000b9040d7221 */ /* 0x008fc40000010000 */
[----:B------:R-:W2:Y:S02]  /*8c30*/  SHFL.BFLY PT, R6, R3, 0x1, 0x1f ;  /* 0x0c201f0003067f89 */ /* 0x000ea400000e0000 */
[----:B------:R-:W3:Y:S02]  /*8c40*/  LDC.64 R38, c[0x0][0x430] ;  /* 0x00010c00ff267b82 */ /* 0x000ee40000000a00 */
[----:B------:R-:W1:Y:S01]  /*8c50*/  SHFL.BFLY PT, R4, R13, 0x1, 0x1f ;  /* 0x0c201f000d047f89 */ /* 0x000e6200000e0000 */
[C---:B----4-:R-:W-:Y:S02]  /*8c60*/  SHF.L.U32 R7, R11.reuse, 0x1, RZ ;  /* 0x000000010b077819 */ /* 0x050fe400000006ff */
[C---:B------:R-:W-:Y:S02]  /*8c70*/  SHF.L.U32 R8, R11.reuse, 0x4, RZ ;  /* 0x000000040b087819 */ /* 0x040fe400000006ff */
[C---:B------:R-:W-:Y:S02]  /*8c80*/  R2P PR, R11.reuse, 0x1c ;  /* 0x0000001c0b007804 */ /* 0x040fe40000000000 */
[----:B------:R-:W-:-:S02]  /*8c90*/  LOP3.LUT P5, RZ, R11, 0x3, RZ, 0xc0, !PT ;  /* 0x000000030bff7812 */ /* 0x000fc400078ac0ff */
[----:B------:R-:W-:Y:S02]  /*8ca0*/  SHF.L.U32 R10, R11, 0x5, RZ ;  /* 0x000000050b0a7819 */ /* 0x000fe400000006ff */
[----:B-----5:R-:W-:Y:S02]  /*8cb0*/  SHF.R.U32.HI R36, RZ, 0x2, R36 ;  /* 0x00000002ff247819 */ /* 0x020fe40000011624 */
[----:B------:R-:W-:Y:S01]  /*8cc0*/  LOP3.LUT R14, R8, 0x1c0, RZ, 0xc0, !PT ;  /* 0x000001c0080e7812 */ /* 0x000fe200078ec0ff */
[----:B--2---:R-:W-:Y:S01]  /*8cd0*/  FADD.FTZ R5, R3, R6 ;  /* 0x0000000603057221 */ /* 0x004fe20000010000 */
[----:B------:R-:W-:Y:S02]  /*8ce0*/  SHF.L.U32 R3, R11, 0x2, RZ ;  /* 0x000000020b037819 */ /* 0x000fe400000006ff */
[----:B------:R-:W-:Y:S01]  /*8cf0*/  SHF.R.U32.HI R11, RZ, 0x1, R11 ;  /* 0x00000001ff0b7819 */ /* 0x000fe2000001160b */
[----:B-1----:R-:W-:Y:S01]  /*8d00*/  FADD.FTZ R4, R13, R4 ;  /* 0x000000040d047221 */ /* 0x002fe20000010000 */
[----:B------:R-:W1:Y:S01]  /*8d10*/  MUFU.RCP R9, R5 ;  /* 0x0000000500097308 */ /* 0x000e620000001000 */
[----:B------:R-:W-:-:S02]  /*8d20*/  LOP3.LUT R13, R7, 0x6, RZ, 0xc0, !PT ;  /* 0x00000006070d7812 */ /* 0x000fc400078ec0ff */
[----:B------:R-:W-:Y:S02]  /*8d30*/  LOP3.LUT R12, R3, 0x1f8, RZ, 0xc0, !PT ;  /* 0x000001f8030c7812 */ /* 0x000fe400078ec0ff */
[----:B------:R-:W-:Y:S02]  /*8d40*/  LOP3.LUT R10, R13, 0x7c00, R10, 0xf8, !PT ;  /* 0x00007c000d0a7812 */ /* 0x000fe400078ef80a */
[----:B------:R-:W-:Y:S01]  /*8d50*/  LOP3.LUT R36, R36, 0x7, RZ, 0xc0, !PT ;  /* 0x0000000724247812 */ /* 0x000fe200078ec0ff */
[----:B------:R-:W2:Y:S01]  /*8d60*/  MUFU.RCP R6, R4 ;  /* 0x0000000400067308 */ /* 0x000ea20000001000 */
[----:B------:R-:W-:Y:S02]  /*8d70*/  LOP3.LUT R7, R14, 0x38, R7, 0xf8, !PT ;  /* 0x000000380e077812 */ /* 0x000fe400078ef807 */
[----:B------:R-:W-:Y:S02]  /*8d80*/  LOP3.LUT R37, R12, 0x38, R11, 0x78, !PT ;  /* 0x000000380c257812 */ /* 0x000fe400078e780b */
[----:B------:R-:W-:-:S02]  /*8d90*/  FSETP.NE.FTZ.AND P1, PT, R5, RZ, PT ;  /* 0x000000ff0500720b */ /* 0x000fc40003f35000 */
[----:B------:R-:W-:Y:S02]  /*8da0*/  LOP3.LUT R12, R8, 0x10, RZ, 0xc0, !PT ;  /* 0x00000010080c7812 */ /* 0x000fe400078ec0ff */
[----:B------:R-:W-:Y:S02]  /*8db0*/  LOP3.LUT R36, R36, 0x30, R11, 0xf8, !PT ;  /* 0x0000003024247812 */ /* 0x000fe400078ef80b */
[----:B------:R-:W-:Y:S02]  /*8dc0*/  LOP3.LUT R7, R10, R7, RZ, 0xfc, !PT ;  /* 0x000000070a077212 */ /* 0x000fe400078efcff */
[----:B------:R-:W-:Y:S02]  /*8dd0*/  FSETP.NE.FTZ.AND P0, PT, R4, RZ, PT ;  /* 0x000000ff0400720b */ /* 0x000fe40003f15000 */
[----:B------:R-:W-:Y:S02]  /*8de0*/  MOV R11, 0x40 ;  /* 0x00000040000b7802 */ /* 0x000fe40000000f00 */
[----:B-1----:R-:W-:Y:S01]  /*8df0*/  FSEL R8, R9, 1, P1 ;  /* 0x3f80000009087808 */ /* 0x002fe20000800000 */
[----:B------:R-:W1:Y:S01]  /*8e00*/  @P1 LDC R15, c[0x0][0x458] ;  /* 0x00011600ff0f1b82 */ /* 0x000e620000000800 */
[----:B------:R-:W-:Y:S01]  /*8e10*/  LEA R37, R37, R12, 0x2 ;  /* 0x0000000c25257211 */ /* 0x000fe200078e10ff */
[----:B------:R-:W4:Y:S01]  /*8e20*/  @P1 MUFU.LG2 R5, R5 ;  /* 0x0000000500051308 */ /* 0x000f220000000c00 */
[----:B------:R-:W-:Y:S01]  /*8e30*/  MOV R12, 0x20 ;  /* 0x00000020000c7802 */ /* 0x000fe20000000f00 */
[C---:B------:R-:W-:Y:S01]  /*8e40*/  FMUL.FTZ R96, R8.reuse, R96 ;  /* 0x0000006008607220 */ /* 0x040fe20000410000 */
[----:B------:R-:W-:Y:S01]  /*8e50*/  LEA R7, R7, UR7, 0x2 ;  /* 0x0000000707077c11 */ /* 0x000fe2000f8e10ff */
[----:B------:R-:W-:Y:S01]  /*8e60*/  FMUL.FTZ R97, R8, R97 ;  /* 0x0000006108617220 */ /* 0x000fe20000410000 */
[----:B--2---:R-:W-:Y:S01]  /*8e70*/  FSEL R6, R6, 1, P0 ;  /* 0x3f80000006067808 */ /* 0x004fe20000000000 */
        /* <DEDUP_REMOVED lines=15> */
[----:B------:R-:W-:Y:S01]  /*8f70*/  SEL R12, R12, 0xffffffe0, !P2 ;  /* 0xffffffe00c0c7807 */ /* 0x000fe20005000000 */
[C---:B------:R-:W-:Y:S01]  /*8f80*/  FMUL.FTZ R98, R6.reuse, R98 ;  /* 0x0000006206627220 */ /* 0x040fe20000410000 */
[----:B------:R-:W-:Y:S01]  /*8f90*/  IADD3 R8, PT, PT, R7, 0x80, RZ ;  /* 0x0000008007087810 */ /* 0x000fe20007ffe0ff */
[C---:B------:R-:W-:Y:S01]  /*8fa0*/  FMUL.FTZ R99, R6.reuse, R99 ;  /* 0x0000006306637220 */ /* 0x040fe20000410000 */
        /* <DEDUP_REMOVED lines=17> */
[----:B------:R-:W2:Y:S01]  /*90c0*/  LDC R6, c[0x0][0x3e0] ;  /* 0x0000f800ff067b82 */ /* 0x000ea20000000800 */
[C---:B------:R-:W-:Y:S01]  /*90d0*/  IADD3 R13, PT, PT, R12.reuse, R9, RZ ;  /* 0x000000090c0d7210 */ /* 0x040fe20007ffe0ff */
[----:B------:R-:W-:Y:S01]  /*90e0*/  STS.64 [R7], R96 ;  /* 0x0000006007007388 */ /* 0x000fe20000000a00 */
[-C--:B------:R-:W-:Y:S01]  /*90f0*/  IADD3 R11, PT, PT, R11, R8.reuse, RZ ;  /* 0x000000080b0b7210 */ /* 0x080fe20007ffe0ff */
[----:B------:R-:W5:Y:S01]  /*9100*/  @P0 MUFU.LG2 R4, R4 ;  /* 0x0000000400040308 */ /* 0x000f620000000c00 */
[----:B------:R-:W-:Y:S01]  /*9110*/  IADD3 R14, PT, PT, R12, R8, RZ ;  /* 0x000000080c0e7210 */ /* 0x000fe20007ffe0ff */
[----:B------:R3:W-:Y:S01]  /*9120*/  STS.64 [R7+0x800], R98 ;  /* 0x0008006207007388 */ /* 0x0007e20000000a00 */
[----:B----4-:R-:W-:-:S03]  /*9130*/  @P1 FMUL.FTZ R5, R5, 0.69314718246459960938 ;  /* 0x3f31721805051820 */ /* 0x010fc60000410000 */
[----:B------:R-:W-:Y:S01]  /*9140*/  STS.64 [R10], R92 ;  /* 0x0000005c0a007388 */ /* 0x000fe20000000a00 */
[----:B-1----:R-:W-:-:S03]  /*9150*/  @P1 FFMA.FTZ R40, R2, R15, R5 ;  /* 0x0000000f02281223 */ /* 0x002fc60000010005 */
[----:B------:R1:W-:Y:S04]  /*9160*/  STS.64 [R10+0x800], R94 ;  /* 0x0008005e0a007388 */ /* 0x0003e80000000a00 */
[----:B------:R-:W-:Y:S04]  /*9170*/  STS.64 [R9], R88 ;  /* 0x0000005809007388 */ /* 0x000fe80000000a00 */
[----:B------:R4:W-:Y:S04]  /*9180*/  STS.64 [R9+0x800], R90 ;  /* 0x0008005a09007388 */ /* 0x0009e80000000a00 */
[----:B------:R-:W-:Y:S04]  /*9190*/  STS.64 [R13], R84 ;  /* 0x000000540d007388 */ /* 0x000fe80000000a00 */
[----:B------:R5:W-:Y:S01]  /*91a0*/  STS.64 [R13+0x800], R86 ;  /* 0x000800560d007388 */ /* 0x000be20000000a00 */
[----:B---3--:R-:W3:Y:S03]  /*91b0*/  @P0 LDC R7, c[0x0][0x458] ;  /* 0x00011600ff070b82 */ /* 0x008ee60000000800 */
[----:B------:R3:W-:Y:S04]  /*91c0*/  STS.64 [R8], R80 ;  /* 0x0000005008007388 */ /* 0x0007e80000000a00 */
[----:B------:R3:W-:Y:S01]  /*91d0*/  STS.64 [R8+0x800], R82 ;  /* 0x0008005208007388 */ /* 0x0007e20000000a00 */
[----:B-1----:R-:W-:-:S03]  /*91e0*/  IADD3 R10, PT, PT, R12, R11, RZ ;  /* 0x0000000b0c0a7210 */ /* 0x002fc60007ffe0ff */
[----:B------:R1:W-:Y:S04]  /*91f0*/  STS.64 [R14], R76 ;  /* 0x0000004c0e007388 */ /* 0x0003e80000000a00 */
[----:B------:R1:W-:Y:S01]  /*9200*/  STS.64 [R14+0x800], R78 ;  /* 0x0008004e0e007388 */ /* 0x0003e20000000a00 */
[----:B----4-:R-:W-:-:S03]  /*9210*/  IADD3 R9, PT, PT, -R179, RZ, RZ ;  /* 0x000000ffb3097210 */ /* 0x010fc60007ffe1ff */
[----:B------:R1:W-:Y:S01]  /*9220*/  STS.64 [R11], R72 ;  /* 0x000000480b007388 */ /* 0x0003e20000000a00 */
[----:B------:R-:W-:Y:S01]  /*9230*/  IMAD R179, R38, UR6, R179 ;  /* 0x0000000626b37c24 */ /* 0x000fe2000f8e02b3 */
[----:B------:R-:W-:Y:S02]  /*9240*/  MOV R38, 0xff800000 ;  /* 0xff80000000267802 */ /* 0x000fe40000000f00 */
[----:B------:R1:W-:Y:S01]  /*9250*/  STS.64 [R11+0x800], R74 ;  /* 0x0008004a0b007388 */ /* 0x0003e20000000a00 */
[----:B--2---:R-:W-:Y:S02]  /*9260*/  IMAD R9, R6, R9, UR5 ;  /* 0x0000000506097e24 */ /* 0x004fe4000f8e0209 */
[----:B-----5:R-:W-:Y:S01]  /*9270*/  @P0 FMUL.FTZ R13, R4, 0.69314718246459960938 ;  /* 0x3f317218040d0820 */ /* 0x020fe20000410000 */
[----:B------:R1:W-:Y:S01]  /*9280*/  STS.64 [R10], R68 ;  /* 0x000000440a007388 */ /* 0x0003e20000000a00 */
[----:B------:R-:W-:Y:S02]  /*9290*/  IMAD R9, R179, R6, R9 ;  /* 0x00000006b3097224 */ /* 0x000fe400078e0209 */
[----:B---3--:R-:W-:Y:S01]  /*92a0*/  @P0 FFMA.FTZ R38, R0, R7, R13 ;  /* 0x0000000700260223 */ /* 0x008fe2000001000d */
[----:B------:R1:W-:Y:S01]  /*92b0*/  STS.64 [R10+0x800], R70 ;  /* 0x000800460a007388 */ /* 0x0003e20000000a00 */
[----:B------:R-:W-:Y:S01]  /*92c0*/  IMAD R41, R9, R39, R176 ;  /* 0x0000002709297224 */ /* 0x000fe200078e02b0 */
[----:B------:R-:W-:Y:S03]  /*92d0*/  BAR.SYNC.DEFER_BLOCKING 0x0 ;  /* 0x0000000000007b1d */ /* 0x000fe60000010000 */
[----:B------:R-:W-:-:S03]  /*92e0*/  IMAD R0, R41, UR4, RZ ;  /* 0x0000000429007c24 */ /* 0x000fc6000f8e02ff */
        /* <DEDUP_REMOVED lines=17> */
[----:B-1----:R-:W-:-:S05]  /*9400*/  LEA.HI.X R37, R2, UR5, R41, 0x2, P0 ;  /* 0x0000000502257c11 */ /* 0x002fca00080f1429 */
[----:B------:R1:W-:Y:S04]  /*9410*/  @!P2 STG.E desc[UR22][R36.64], R40 ;  /* 0x000000282400a986 */ /* 0x0003e8000c101916 */
[----:B------:R1:W-:Y:S02]  /*9420*/  @!P1 STG.E desc[UR22][R36.64+0x20], R38 ;  /* 0x0000202624009986 */ /* 0x0003e4000c101916 */
.L_x_5582:
[----:B------:R-:W-:Y:S05]  /*9430*/  BSYNC.RECONVERGENT B0 ;  /* 0x0000000000007941 */ /* 0x000fea0003800200 */
.L_x_5581:
        /* <DEDUP_REMOVED lines=15> */
.L_x_5583:
        /* <DEDUP_REMOVED lines=13> */
.L_x_7183:


//--------------------- .text._ZN5flash24flash_fwd_splitkv_kernelI23Flash_fwd_kernel_traitsILi64ELi64ELi128ELi4ELb0ELb0EN7cutlass6half_tE19Flash_kernel_traitsILi64ELi64ELi128ELi4ES3_EELb1ELb0ELb0ELb0ELb1ELb0ELb0ELb0EEEvNS_16Flash_fwd_paramsE --------------------------
	.section	.text._ZN5flash24flash_fwd_splitkv_kernelI23Flash_fwd_kernel_traitsILi64ELi64ELi128ELi4ELb0ELb0EN7cutlass6half_tE19Flash_kernel_traitsILi64ELi64ELi128ELi4ES3_EELb1ELb0ELb0ELb0ELb1ELb0ELb0ELb0EEEvNS_16Flash_fwd_paramsE,"ax",@progbits
	.align	128
        .global         _ZN5flash24flash_fwd_splitkv_kernelI23Flash_fwd_kernel_traitsILi64ELi64ELi128ELi4ELb0ELb0EN7cutlass6half_tE19Flash_kernel_traitsILi64ELi64ELi128ELi4ES3_EELb1ELb0ELb0ELb0ELb1ELb0ELb0ELb0EEEvNS_16Flash_fwd_paramsE
        .type           _ZN5flash24flash_fwd_splitkv_kernelI23Flash_fwd_kernel_traitsILi64ELi64ELi128ELi4ELb0ELb0EN7cutlass6half_tE19Flash_kernel_traitsILi64ELi64ELi128ELi4ES3_EELb1ELb0ELb0ELb0ELb1ELb0ELb0ELb0EEEvNS_16Flash_fwd_paramsE,@function
        .size           _ZN5flash24flash_fwd_splitkv_kernelI23Flash_fwd_kernel_traitsILi64ELi64ELi128ELi4ELb0ELb0EN7cutlass6half_tE19Flash_kernel_traitsILi64ELi64ELi128ELi4ES3_EELb1ELb0ELb0ELb0ELb1ELb0ELb0ELb0EEEvNS_16Flash_fwd_paramsE,(.L_x_7184 - _ZN5flash24flash_fwd_splitkv_kernelI23Flash_fwd_kernel_traitsILi64ELi64ELi128ELi4ELb0ELb0EN7cutlass6half_tE19Flash_kernel_traitsILi64ELi64ELi128ELi4ES3_EELb1ELb0ELb0ELb0ELb1ELb0ELb0ELb0EEEvNS_16Flash_fwd_paramsE)
        .other          _ZN5flash24flash_fwd_splitkv_kernelI23Flash_fwd_kernel_traitsILi64ELi64ELi128ELi4ELb0ELb0EN7cutlass6half_tE19Flash_kernel_traitsILi64ELi64ELi128ELi4ES3_EELb1ELb0ELb0ELb0ELb1ELb0ELb0ELb0EEEvNS_16Flash_fwd_paramsE,@"STO_CUDA_ENTRY STV_DEFAULT"
_ZN5flash24flash_fwd_splitkv_kernelI23Flash_fwd_kernel_traitsILi64ELi64ELi128ELi4ELb0ELb0EN7cutlass6half_tE19Flash_kernel_traitsILi64ELi64ELi128ELi4ES3_EELb1ELb0ELb0ELb0ELb1ELb0ELb0ELb0EEEvNS_16Flash_fwd_paramsE:
.text._ZN5flash24flash_fwd_splitkv_kernelI23Flash_fwd_kernel_traitsILi64ELi64ELi128ELi4ELb0ELb0EN7cutlass6half_tE19Flash_kernel_traitsILi64ELi64ELi128ELi4ES3_EELb1ELb0ELb0ELb0ELb1ELb0ELb0ELb0EEEvNS_16Flash_fwd_paramsE:
        /* <DEDUP_REMOVED lines=26> */
[----:B------:R-:W-:-:S02]  /*01a0*/  @P3 IADD3 R14, P1, PT, R9, UR6, RZ ;  /* 0x00000006090e3c10 */ /* 0x000fc4000ff3e0ff */
[C---:B------:R-:W-:Y:S02]  /*01b0*/  @P2 IADD3.X R5, PT, PT, R8.reuse, UR5, RZ, P0, !PT ;  /* 0x0000000508052c10 */ /* 0x040fe400087fe4ff */
[----:B------:R-:W-:Y:S02]  /*01c0*/  IADD3 R10, P0, PT, R9, R6, RZ ;  /* 0x00000006090a7210 */ /* 0x000fe40007f1e0ff */
[C---:B------:R-:W-:Y:S01]  /*01d0*/  @P3 IADD3.X R15, PT, PT, R8.reuse, UR7, RZ, P1, !PT ;  /* 0x00000007080f3c10 */ /* 0x040fe20008ffe4ff */
[----:B------:R-:W2:Y:S01]  /*01e0*/  @!P4 LDC R131, c[0x0][0x434] ;  /* 0x00010d00ff83cb82 */ /* 0x000ea20000000800 */
[----:B------:R2:W5:Y:S01]  /*01f0*/  @P2 LDG.E R129, desc[UR16][R4.64] ;  /* 0x0000001004812981 */ /* 0x000562000c1e1900 */
[----:B------:R-:W-:Y:S01]  /*0200*/  IMAD.X R11, R8, 0x1, R7, P0 ;  /* 0x00000001080b7824 */ /* 0x000fe200000e0607 */
[----:B------:R-:W-:Y:S02]  /*0210*/  ISETP.NE.U32.AND P0, PT, R6, RZ, PT ;  /* 0x000000ff0600720c */ /* 0x000fe40003f05070 */
[----:B------:R2:W5:Y:S02]  /*0220*/  @P3 LDG.E R0, desc[UR16][R14.64] ;  /* 0x000000100e003981 */ /* 0x000564000c1e1900 */
[----:B------:R-:W-:-:S02]  /*0230*/  ISETP.NE.AND.EX P0, PT, R7, RZ, PT, P0 ;  /* 0x000000ff0700720c */ /* 0x000fc40003f05300 */
[----:B---3--:R-:W-:Y:S02]  /*0240*/  ISETP.NE.AND P1, PT, RZ, UR4, PT ;  /* 0x00000004ff007c0c */ /* 0x008fe4000bf25270 */
[----:B------:R-:W-:Y:S01]  /*0250*/  ISETP.EQ.U32.AND P3, PT, R6, RZ, PT ;  /* 0x000000ff0600720c */ /* 0x000fe20003f62070 */
[----:B-1----:R-:W1:Y:S03]  /*0260*/  @!P2 LDC R2, c[0x0][0x43c] ;  /* 0x00010f00ff02ab82 */ /* 0x002e660000000800 */
[----:B------:R-:W-:-:S05]  /*0270*/  ISETP.EQ.OR.EX P3, PT, R7, RZ, !P1, P3 ;  /* 0x000000ff0700720c */ /* 0x000fca0004f62730 */
[----:B------:R-:W3:Y:S08]  /*0280*/  @!P0 LDC R7, c[0x0][0x438] ;  /* 0x00010e00ff078b82 */ /* 0x000ef00000000800 */
[----:B------:R-:W1:Y:S01]  /*0290*/  @!P2 LDC.64 R4, c[0x0][0x488] ;  /* 0x00012200ff04ab82 */ /* 0x000e620000000a00 */
[----:B------:R-:W-:Y:S02]  /*02a0*/  IMAD.MOV.U32 R3, RZ, RZ, -0x1 ;  /* 0xffffffffff037424 */ /* 0x000fe400078e00ff */
[----:B----4-:R-:W-:-:S04]  /*02b0*/  IMAD.SHL.U32 R176, R31, 0x40, RZ ;  /* 0x000000401fb07824 */ /* 0x010fc800078e00ff */
[----:B------:R4:W5:Y:S01]  /*02c0*/  @!P3 LDG.E R3, desc[UR16][R10.64] ;  /* 0x000000100a03b981 */ /* 0x000962000c1e1900 */
[----:B--2---:R-:W-:-:S05]  /*02d0*/  @P4 IMAD.IADD R131, R13, 0x1, -R174 ;  /* 0x000000010d834824 */ /* 0x004fca00078e0aae */
[----:B------:R-:W-:Y:S01]  /*02e0*/  ISETP.GT.AND P3, PT, R131, R176, PT ;  /* 0x000000b08300720c */ /* 0x000fe20003f64270 */
[----:B-1-34-:R-:W-:-:S12]  /*02f0*/  @!P0 BRA `(.L_x_5584) ;  /* 0x00000000000c8947 */ /* 0x01afd80003800000 */
[----:B------:R-:W2:Y:S02]  /*0300*/  @P1 LDG.E R6, desc[UR16][R10.64+0x4] ;  /* 0x000004100a061981 */ /* 0x000ea4000c1e1900 */
[----:B--2--5:R-:W-:-:S06]  /*0310*/  @P1 IADD3 R7, PT, PT, R6, -R3, RZ ;  /* 0x8000000306071210 */ /* 0x024fcc0007ffe0ff */
[----:B------:R1:W5:Y:S02]  /*0320*/  @!P1 LDG.E R7, desc[UR16][R10.64] ;  /* 0x000000100a079981 */ /* 0x000364000c1e1900 */
.L_x_5584:
[----:B------:R-:W-:Y:S01]  /*0330*/  @!P2 ISETP.NE.U32.AND P0, PT, R4, RZ, PT ;  /* 0x000000ff0400a20c */ /* 0x000fe20003f05070 */
[----:B------:R-:W-:-:S12]  /*0340*/  @!P3 EXIT ;  /* 0x000000000000b94d */ /* 0x000fd80003800000 */
[----:B------:R-:W2:Y:S01]  /*0350*/  LDCU UR5, c[0x0][0x438] ;  /* 0x00008700ff0577ac */ /* 0x000ea20008000800 */
[----:B------:R-:W-:Y:S01]  /*0360*/  @!P2 ISETP.NE.AND.EX P0, PT, R5, RZ, PT, P0 ;  /* 0x000000ff0500a20c */ /* 0x000fe20003f05300 */
[--C-:B-----5:R-:W-:Y:S01]  /*0370*/  @P2 IMAD.IADD R129, R129, 0x1, -R0.reuse ;  /* 0x0000000181812824 */ /* 0x120fe200078e0a00 */
[----:B------:R-:W3:Y:S01]  /*0380*/  S2R R26, SR_CTAID.Z ;  /* 0x00000000001a7919 */ /* 0x000ee20000002700 */
[----:B------:R-:W4:Y:S01]  /*0390*/  LDCU UR14, c[0x0][0x508] ;  /* 0x0000a100ff0e77ac */ /* 0x000f220008000800 */
[----:B------:R-:W-:Y:S01]  /*03a0*/  @!P2 SEL R2, R2, RZ, P0 ;  /* 0x000000ff0202a207 */ /* 0x000fe20000000000 */
[----:B------:R-:W1:Y:S03]  /*03b0*/  S2R R128, SR_TID.X ;  /* 0x0000000000807919 */ /* 0x000e660000002100 */
        /* <DEDUP_REMOVED lines=27> */
[C---:B------:R-:W-:Y:S01]  /*0570*/  VIADD R16, R0.reuse, 0x10 ;  /* 0x0000001000107836 */ /* 0x040fe20000000000 */
[----:B------:R-:W-:-:S02]  /*0580*/  IADD3 R14, PT, PT, R0, 0x20, RZ ;  /* 0x00000020000e7810 */ /* 0x000fc40007ffe0ff */
[----:B------:R-:W-:Y:S01]  /*0590*/  IADD3 R12, PT, PT, R0, 0x30, RZ ;  /* 0x00000030000c7810 */ /* 0x000fe20007ffe0ff */
[----:B------:R-:W4:Y:S01]  /*05a0*/  @!P0 LDC.64 R4, c[0x0][0x400] ;  /* 0x00010000ff048b82 */ /* 0x000f220000000a00 */
[-C--:B------:R-:W-:Y:S02]  /*05b0*/  ISETP.GE.AND P3, PT, R16, R131.reuse, PT ;  /* 0x000000831000720c */ /* 0x080fe40003f66270 */
[-C--:B------:R-:W-:Y:S02]  /*05c0*/  ISETP.GE.AND P2, PT, R14, R131.reuse, PT ;  /* 0x000000830e00720c */ /* 0x080fe40003f46270 */
[----:B------:R-:W-:Y:S01]  /*05d0*/  ISETP.GE.AND P1, PT, R12, R131, PT ;  /* 0x000000830c00720c */ /* 0x000fe20003f26270 */
[----:B-1----:R-:W-:-:S04]  /*05e0*/  @P0 IMAD.WIDE.U32 R10, R174, R2, RZ ;  /* 0x00000002ae0a0225 */ /* 0x002fc800078e00ff */
[C---:B----4-:R-:W-:Y:S01]  /*05f0*/  @!P0 IMAD.WIDE.U32 R8, R175.reuse, R4, RZ ;  /* 0x00000004af088225 */ /* 0x050fe200078e00ff */
[----:B------:R-:W-:Y:S02]  /*0600*/  LOP3.LUT R4, R6, 0x38, RZ, 0xc0, !PT ;  /* 0x0000003806047812 */ /* 0x000fe400078ec0ff */
[----:B------:R-:W-:Y:S01]  /*0610*/  @P0 MOV R8, R10 ;  /* 0x0000000a00080202 */ /* 0x000fe20000000f00 */
[----:B------:R-:W-:Y:S02]  /*0620*/  @!P0 IMAD R6, R175, R5, R9 ;  /* 0x00000005af068224 */ /* 0x000fe400078e0209 */
[----:B------:R-:W-:Y:S02]  /*0630*/  IMAD.MOV.U32 R5, RZ, RZ, RZ ;  /* 0x000000ffff057224 */ /* 0x000fe400078e00ff */
[----:B------:R-:W-:Y:S02]  /*0640*/  @P0 IMAD R6, R174, R3, R11 ;  /* 0x00000003ae060224 */ /* 0x000fe400078e020b */
[----:B------:R-:W-:-:S04]  /*0650*/  IMAD.WIDE.U32 R4, R176, R2, R4 ;  /* 0x00000002b0047225 */ /* 0x000fc800078e0004 */
[----:B------:R-:W-:Y:S01]  /*0660*/  IMAD R7, R176, R3, R5 ;  /* 0x00000003b0077224 */ /* 0x000fe200078e0205 */
[----:B------:R-:W-:Y:S01]  /*0670*/  IADD3 R8, P0, PT, R8, R4, RZ ;  /* 0x0000000408087210 */ /* 0x000fe20007f1e0ff */
[----:B---3--:R-:W-:Y:S01]  /*0680*/  IMAD R175, R175, UR6, R26 ;  /* 0x00000006afaf7c24 */ /* 0x008fe2000f8e021a */
[----:B------:R-:W1:Y:S03]  /*0690*/  @!P4 LDC.64 R4, c[0x0][0x3f0] ;  /* 0x0000fc00ff04cb82 */ /* 0x000e660000000a00 */
[----:B------:R-:W-:Y:S02]  /*06a0*/  IMAD.X R9, R6, 0x1, R7, P0 ;  /* 0x0000000106097824 */ /* 0x000fe400000e0607 */
[C---:B--2---:R-:W-:Y:S01]  /*06b0*/  IMAD.WIDE.U32 R6, R26.reuse, UR4, R8 ;  /* 0x000000041a067c25 */ /* 0x044fe2000f8e0008 */
        /* <DEDUP_REMOVED lines=22> */
.L_x_5587:
[----:B------:R-:W-:Y:S05]  /*0820*/  BSYNC.RECONVERGENT B0 ;  /* 0x0000000000007941 */ /* 0x000fea0003800200 */
.L_x_5586:
        /* <DEDUP_REMOVED lines=14> */
.L_x_5589:
[----:B------:R-:W-:Y:S05]  /*0910*/  BSYNC.RECONVERGENT B0 ;  /* 0x0000000000007941 */ /* 0x000fea0003800200 */
.L_x_5588:
        /* <DEDUP_REMOVED lines=13> */
.L_x_5591:
[----:B------:R-:W-:Y:S05]  /*09f0*/  BSYNC.RECONVERGENT B0 ;  /* 0x0000000000007941 */ /* 0x000fea0003800200 */
.L_x_5590:
        /* <DEDUP_REMOVED lines=8> */
[C---:B-1----:R-:W-:Y:S01]  /*0a80*/  LEA R4, P0, R0.reuse, UR4, 0x2 ;  /* 0x0000000400047c11 */ /* 0x042fe2000f8010ff */
        /* <DEDUP_REMOVED lines=11> */
.L_x_5585:
        /* <DEDUP_REMOVED lines=11> */
.L_x_5592:
[----:B------:R-:W-:Y:S05]  /*0bf0*/  BRA.U !UP1, `(.L_x_5593) ;  /* 0x0000000509807547 */ /* 0x000fea000b800000 */
[----:B------:R-:W1:Y:S01]  /*0c00*/  LDC R9, c[0x0][0x4f0] ;  /* 0x00013c00ff097b82 */ /* 0x000e620000000800 */
[----:B------:R-:W-:Y:S01]  /*0c10*/  LEA R0, R134, 0xffffff80, 0x7 ;  /* 0xffffff8086007811 */ /* 0x000fe200078e38ff */
[----:B------:R-:W2:Y:S03]  /*0c20*/  LDCU.64 UR4, c[0x0][0x4e8] ;  /* 0x00009d00ff0477ac */ /* 0x000ea60008000a00 */
[----:B-----5:R-:W-:Y:S01]  /*0c30*/  IABS R2, R0 ;  /* 0x0000000000027213 */ /* 0x020fe20000000000 */
        /* <DEDUP_REMOVED lines=22> */
[----:B--2---:R-:W-:-:S04]  /*0da0*/  IMAD.WIDE.U32 R2, R175, UR4, RZ ;  /* 0x00000004af027c25 */ /* 0x004fc8000f8e00ff */
[----:B------:R-:W-:Y:S01]  /*0db0*/  IMAD R179, R175, UR5, R3 ;  /* 0x00000005afb37c24 */ /* 0x000fe2000f8e0203 */
[----:B------:R-:W1:Y:S01]  /*0dc0*/  LDCU.64 UR4, c[0x0][0x3a8] ;  /* 0x00007500ff0477ac */ /* 0x000e620008000a00 */
[----:B------:R-:W2:Y:S06]  /*0dd0*/  LDC R3, c[0x0][0x3e8] ;  /* 0x0000fa00ff037b82 */ /* 0x000eac0000000800 */
        /* <DEDUP_REMOVED lines=9> */
[----:B----4-:R-:W-:Y:S01]  /*0e70*/  IMAD.U32 R132, RZ, RZ, UR12 ;  /* 0x0000000cff847e24 */ /* 0x010fe2000f8e00ff */
[----:B------:R-:W2:Y:S01]  /*0e80*/  I2F.RP R12, R2 ;  /* 0x00000002000c7306 */ /* 0x000ea20000209400 */
[----:B------:R-:W-:Y:S01]  /*0e90*/  IMAD R0, R9, R7, R0 ;  /* 0x0000000709007224 */ /* 0x000fe200078e0200 */
[----:B---3--:R-:W-:Y:S01]  /*0ea0*/  MOV R7, UR11 ;  /* 0x0000000b00077c02 */ /* 0x008fe20008000f00 */
[----:B------:R-:W-:-:S05]  /*0eb0*/  IMAD.U32 R133, RZ, RZ, UR13 ;  /* 0x0000000dff857e24 */ /* 0x000fca000f8e00ff */
[----:B--2---:R-:W2:Y:S02]  /*0ec0*/  MUFU.RCP R10, R12 ;  /* 0x0000000c000a7308 */ /* 0x004ea40000001000 */
[----:B--2---:R-:W-:-:S06]  /*0ed0*/  IADD3 R10, PT, PT, R10, 0xffffffe, RZ ;  /* 0x0ffffffe0a0a7810 */ /* 0x004fcc0007ffe0ff */
[----:B------:R-:W2:Y:S02]  /*0ee0*/  F2I.FTZ.U32.TRUNC.NTZ R11, R10 ;  /* 0x0000000a000b7305 */ /* 0x000ea4000021f000 */
[----:B--2---:R-:W-:Y:S01]  /*0ef0*/  IADD3 R4, PT, PT, RZ, -R11, RZ ;  /* 0x8000000bff047210 */ /* 0x004fe20007ffe0ff */
        /* <DEDUP_REMOVED lines=8> */
[----:B------:R-:W-:-:S04]  /*0f80*/  MOV R6, UR10 ;  /* 0x0000000a00067c02 */ /* 0x000fc80008000f00 */
        /* <DEDUP_REMOVED lines=34> */
[C---:B------:R-:W-:Y:S01]  /*11b0*/  IMAD R5, R4.reuse, UR7, R5 ;  /* 0x0000000704057c24 */ /* 0x040fe2000f8e0205 */
[----:B------:R-:W-:Y:S01]  /*11c0*/  IADD3 R10, PT, PT, R35, R3, RZ ;  /* 0x00000003230a7210 */ /* 0x000fe20007ffe0ff */
[----:B------:R-:W-:-:S05]  /*11d0*/  IMAD.WIDE.U32 R18, R4, UR6, R8 ;  /* 0x0000000604127c25 */ /* 0x000fca000f8e0008 */
[----:B------:R-:W-:Y:S01]  /*11e0*/  IADD3 R16, PT, PT, R19, R5, RZ ;  /* 0x0000000513107210 */ /* 0x000fe20007ffe0ff */
[----:B------:R-:W-:Y:S06]  /*11f0*/  BRA `(.L_x_5594) ;  /* 0x0000000400487947 */ /* 0x000fec0003800000 */
.L_x_5593:
        /* <DEDUP_REMOVED lines=15> */
.L_x_5595:
[----:B------:R-:W2:Y:S01]  /*12f0*/  LDC.64 R132, c[0x0][0x3b8] ;  /* 0x0000ee00ff847b82 */ /* 0x000ea20000000a00 */
[----:B-1----:R-:W-:-:S05]  /*1300*/  IADD3 R4, PT, PT, R0, R3, RZ ;  /* 0x0000000300047210 */ /* 0x002fca0007ffe0ff */
[C---:B--2---:R-:W-:Y:S02]  /*1310*/  IMAD R11, R4.reuse, R133, RZ ;  /* 0x00000085040b7224 */ /* 0x044fe400078e02ff */
[----:B------:R-:W-:-:S05]  /*1320*/  IMAD.WIDE.U32 R4, R4, R132, RZ ;  /* 0x0000008404047225 */ /* 0x000fca00078e00ff */
[----:B------:R-:W-:Y:S02]  /*1330*/  IADD3 R11, PT, PT, R5, R11, RZ ;  /* 0x0000000b050b7210 */ /* 0x000fe40007ffe0ff */
[----:B------:R-:W-:Y:S02]  /*1340*/  MOV R10, R4 ;  /* 0x00000004000a7202 */ /* 0x000fe40000000f00 */
.L_x_5596:
        /* <DEDUP_REMOVED lines=14> */
.L_x_5597:
[----:B------:R-:W1:Y:S01]  /*1430*/  LDC.64 R6, c[0x0][0x3c0] ;  /* 0x0000f000ff067b82 */ /* 0x000e620000000a00 */
[----:B------:R-:W-:-:S05]  /*1440*/  IADD3 R3, PT, PT, R0, R3, RZ ;  /* 0x0000000300037210 */ /* 0x000fca0007ffe0ff */
[C---:B-1----:R-:W-:Y:S02]  /*1450*/  IMAD R13, R3.reuse, R7, RZ ;  /* 0x00000007030d7224 */ /* 0x042fe400078e02ff */
[----:B-----5:R-:W-:-:S05]  /*1460*/  IMAD.WIDE.U32 R2, R3, R6, RZ ;  /* 0x0000000603027225 */ /* 0x020fca00078e00ff */
[----:B------:R-:W-:Y:S02]  /*1470*/  IADD3 R13, PT, PT, R3, R13, RZ ;  /* 0x0000000d030d7210 */ /* 0x000fe40007ffe0ff */
[----:B------:R-:W-:-:S07]  /*1480*/  MOV R12, R2 ;  /* 0x00000002000c7202 */ /* 0x000fce0000000f00 */
.L_x_5598:
[----:B------:R-:W1:Y:S01]  /*1490*/  LDC R9, c[0x0][0x3e8] ;  /* 0x0000fa00ff097b82 */ /* 0x000e620000000800 */
[----:B------:R-:W-:Y:S02]  /*14a0*/  CS2R R178, SRZ ;  /* 0x0000000000b27805 */ /* 0x000fe4000001ff00 */
[----:B-1----:R-:W-:-:S04]  /*14b0*/  IABS R0, R9 ;  /* 0x0000000900007213 */ /* 0x002fc80000000000 */
        /* <DEDUP_REMOVED lines=22> */
[----:B------:R-:W-:Y:S01]  /*1620*/  @P2 IADD3 R8, PT, PT, R8, 0x1, RZ ;  /* 0x0000000108082810 */ /* 0x000fe20007ffe0ff */
[----:B------:R-:W-:-:S04]  /*1630*/  IMAD.WIDE.U32 R12, R0, R6, R12 ;  /* 0x00000006000c7225 */ /* 0x000fc800078e000c */
[----:B------:R-:W-:-:S04]  /*1640*/  IMAD.WIDE.U32 R10, R0, R132, R10 ;  /* 0x00000084000a7225 */ /* 0x000fc800078e000a */
[----:B------:R-:W-:Y:S01]  /*1650*/  @!P1 IMAD.MOV R8, RZ, RZ, -R8 ;  /* 0x000000ffff089224 */ /* 0x000fe200078e0a08 */
[----:B------:R-:W-:Y:S01]  /*1660*/  @!P0 LOP3.LUT R8, RZ, R9, RZ, 0x33, !PT ;  /* 0x00000009ff088212 */ /* 0x000fe200078e33ff */
[C---:B------:R-:W-:Y:S02]  /*1670*/  IMAD R13, R0.reuse, R7, R13 ;  /* 0x00000007000d7224 */ /* 0x040fe400078e020d */
[----:B------:R-:W-:Y:S01]  /*1680*/  IMAD R11, R0, R133, R11 ;  /* 0x00000085000b7224 */ /* 0x000fe200078e020b */
        /* <DEDUP_REMOVED lines=9> */
.L_x_5594:
[----:B------:R-:W-:Y:S01]  /*1720*/  ISETP.NE.AND P0, PT, R174, -0x1, PT ;  /* 0xffffffffae00780c */ /* 0x000fe20003f05270 */
[----:B------:R-:W-:Y:S01]  /*1730*/  IMAD.IADD R168, R131, 0x1, -R176 ;  /* 0x0000000183a87824 */ /* 0x000fe200078e0ab0 */
[----:B------:R-:W-:Y:S01]  /*1740*/  SHF.R.U32.HI R20, RZ, 0x3, R128 ;  /* 0x00000003ff147819 */ /* 0x000fe20000011680 */
[----:B------:R-:W-:Y:S01]  /*1750*/  IMAD.SHL.U32 R14, R128, 0x8, RZ ;  /* 0x00000008800e7824 */ /* 0x000fe200078e00ff */
[----:B------:R-:W1:Y:S01]  /*1760*/  LDCU.64 UR4, c[0x0][0x3c8] ;  /* 0x00007900ff0477ac */ /* 0x000e620008000a00 */
[----:B------:R-:W-:Y:S01]  /*1770*/  IMAD.MOV.U32 R21, RZ, RZ, RZ ;  /* 0x000000ffff157224 */ /* 0x000fe200078e00ff */
[CC--:B------:R-:W-:Y:S01]  /*1780*/  ISETP.GE.AND P6, PT, R20.reuse, R168.reuse, PT ;  /* 0x000000a81400720c */ /* 0x0c0fe20003fc6270 */
[----:B------:R-:W-:Y:S01]  /*1790*/  VIADD R19, R20, 0x10 ;  /* 0x0000001014137836 */ /* 0x000fe20000000000 */
[----:B------:R-:W-:Y:S01]  /*17a0*/  LOP3.LUT R0, R14, 0x38, RZ, 0xc0, !PT ;  /* 0x000000380e007812 */ /* 0x000fe200078ec0ff */
[C---:B------:R-:W-:Y:S01]  /*17b0*/  VIADD R15, R20.reuse, 0x30 ;  /* 0x00000030140f7836 */ /* 0x040fe20000000000 */
[----:B------:R-:W-:Y:S01]  /*17c0*/  IADD3 R17, PT, PT, R20, 0x20, RZ ;  /* 0x0000002014117810 */ /* 0x000fe20007ffe0ff */
[----:B------:R-:W-:Y:S01]  /*17d0*/  IMAD.WIDE.U32 R30, R31, 0x40, R20 ;  /* 0x000000401f1e7825 */ /* 0x000fe200078e0014 */
[-C--:B------:R-:W-:Y:S01]  /*17e0*/  ISETP.GE.AND P2, PT, R19, R168.reuse, PT ;  /* 0x000000a81300720c */ /* 0x080fe20003f46270 */
[----:B------:R-:W2:Y:S01]  /*17f0*/  @P0 LDC.64 R2, c[0x0][0x3b0] ;  /* 0x0000ec00ff020b82 */ /* 0x000ea20000000a00 */
[----:B------:R-:W-:Y:S01]  /*1800*/  ISETP.GE.AND P1, PT, R17, R168, PT ;  /* 0x000000a81100720c */ /* 0x000fe20003f26270 */
[----:B------:R-:W3:Y:S01]  /*1810*/  LDCU.64 UR6, c[0x0][0x388] ;  /* 0x00007100ff0677ac */ /* 0x000ee20008000a00 */
[----:B------:R-:W-:Y:S01]  /*1820*/  IADD3 R34, P3, PT, R0, R34, RZ ;  /* 0x0000002200227210 */ /* 0x000fe20007f7e0ff */
[----:B------:R-:W-:Y:S01]  /*1830*/  IMAD.SHL.U32 R137, R128, 0x2, RZ ;  /* 0x0000000280897824 */ /* 0x000fe200078e00ff */
[----:B------:R-:W-:-:S02]  /*1840*/  LOP3.LUT R177, R14, 0x1f8, RZ, 0xc0, !PT ;  /* 0x000001f80eb17812 */ /* 0x000fc400078ec0ff */
[----:B------:R-:W-:Y:S01]  /*1850*/  IADD3.X R35, PT, PT, RZ, R10, RZ, P3, !PT ;  /* 0x0000000aff237210 */ /* 0x000fe20001ffe4ff */
[----:B------:R-:W4:Y:S01]  /*1860*/  @!P0 LDC.64 R8, c[0x0][0x398] ;  /* 0x0000e600ff088b82 */ /* 0x000f220000000a00 */
[----:B------:R-:W-:Y:S02]  /*1870*/  LOP3.LUT R177, R177, 0x38, R128, 0x78, !PT ;  /* 0x00000038b1b17812 */ /* 0x000fe400078e7880 */
[----:B------:R-:W-:Y:S01]  /*1880*/  SHF.L.U32 R125, R132, 0x4, RZ ;  /* 0x00000004847d7819 */ /* 0x000fe200000006ff */
[----:B------:R-:W-:Y:S01]  /*1890*/  IMAD.WIDE.U32 R34, R20, R132, R34 ;  /* 0x0000008414227225 */ /* 0x000fe200078e0022 */
[C---:B------:R-:W-:Y:S02]  /*18a0*/  @!P2 IADD3 R28, P5, PT, R30.reuse, 0x10, RZ ;  /* 0x000000101e1ca810 */ /* 0x040fe40007fbe0ff */
[----:B------:R-:W-:Y:S01]  /*18b0*/  @!P1 IADD3 R24, P4, PT, R30, 0x20, RZ ;  /* 0x000000201e189810 */ /* 0x000fe20007f9e0ff */
[----:B------:R-:W5:Y:S01]  /*18c0*/  @!P6 LDC.64 R4, c[0x0][0x3b0] ;  /* 0x0000ec00ff04eb82 */ /* 0x000f620000000a00 */
[----:B------:R-:W-:Y:S01]  /*18d0*/  IMAD R169, R20, R133, R35 ;  /* 0x0000008514a97224 */ /* 0x000fe200078e0223 */
[----:B------:R-:W-:Y:S01]  /*18e0*/  LOP3.LUT R177, R177, 0x1e00, R14, 0xf8, !PT ;  /* 0x00001e00b1b17812 */ /* 0x000fe200078ef80e */
[----:B------:R-:W-:Y:S01]  /*18f0*/  @!P2 IMAD.X R29, RZ, RZ, R31, P5 ;  /* 0x000000ffff1da224 */ /* 0x000fe200028e061f */
[----:B---3--:R-:W-:-:S02]  /*1900*/  LEA R170, P5, R34, UR6, 0x1 ;  /* 0x0000000622aa7c11 */ /* 0x008fc4000f8a08ff */
[----:B------:R-:W-:Y:S01]  /*1910*/  SHF.L.U32 R127, R128, 0x6, RZ ;  /* 0x00000006807f7819 */ /* 0x000fe200000006ff */
[----:B--2---:R-:W-:Y:S01]  /*1920*/  @P0 IMAD.WIDE.U32 R12, R174, R2, RZ ;  /* 0x00000002ae0c0225 */ /* 0x004fe200078e00ff */
[----:B------:R-:W-:Y:S01]  /*1930*/  LEA.HI.X R169, R34, UR7, R169, 0x1, P5 ;  /* 0x0000000722a97c11 */ /* 0x000fe2000a8f0ca9 */
[----:B------:R-:W2:Y:S01]  /*1940*/  LDCU.64 UR6, c[0x0][0x390] ;  /* 0x00007200ff0677ac */ /* 0x000ea20008000a00 */
[----:B------:R-:W-:Y:S02]  /*1950*/  LOP3.LUT R166, R127, 0x400, RZ, 0xc0, !PT ;  /* 0x000004007fa67812 */ /* 0x000fe400078ec0ff */
[----:B------:R-:W-:Y:S02]  /*1960*/  SHF.R.U32.HI R130, RZ, 0x1, R128 ;  /* 0x00000001ff827819 */ /* 0x000fe40000011680 */
[----:B------:R-:W-:Y:S01]  /*1970*/  LOP3.LUT R137, R137, 0x6, RZ, 0xc0, !PT ;  /* 0x0000000689897812 */ /* 0x000fe200078ec0ff */
[----:B----4-:R-:W-:-:S04]  /*1980*/  @!P0 IMAD.WIDE.U32 R22, R175, R8, RZ ;  /* 0x00000008af168225 */ /* 0x010fc800078e00ff */
[----:B------:R-:W-:Y:S02]  /*1990*/  @P0 IMAD.MOV.U32 R22, RZ, RZ, R12 ;  /* 0x000000ffff160224 */ /* 0x000fe400078e000c */
[----:B------:R-:W-:Y:S02]  /*19a0*/  @!P0 IMAD R9, R175, R9, R23 ;  /* 0x00000009af098224 */ /* 0x000fe400078e0217 */
[----:B------:R-:W-:Y:S01]  /*19b0*/  @P0 IMAD R9, R174, R3, R13 ;  /* 0x00000003ae090224 */ /* 0x000fe200078e020d */
[----:B------:R-:W-:Y:S01]  /*19c0*/  IADD3 R22, P0, PT, R0, R22, RZ ;  /* 0x0000001600167210 */ /* 0x000fe20007f1e0ff */
[----:B------:R-:W3:Y:S01]  /*19d0*/  @!P6 LDC.64 R2, c[0x0][0x380] ;  /* 0x0000e000ff02eb82 */ /* 0x000ee20000000a00 */
[----:B-----5:R-:W-:-:S03]  /*19e0*/  @!P6 IMAD R25, R31, R4, RZ ;  /* 0x000000041f19e224 */ /* 0x020fc600078e02ff */
[----:B------:R-:W-:Y:S01]  /*19f0*/  IMAD.X R23, RZ, RZ, R9, P0 ;  /* 0x000000ffff177224 */ /* 0x000fe200000e0609 */
[----:B------:R-:W-:Y:S01]  /*1a00*/  ISETP.GE.AND P0, PT, R15, R168, PT ;  /* 0x000000a80f00720c */ /* 0x000fe20003f06270 */
[----:B------:R-:W-:Y:S02]  /*1a10*/  @!P6 IMAD R25, R30, R5, R25 ;  /* 0x000000051e19e224 */ /* 0x000fe400078e0219 */
[----:B------:R-:W4:Y:S01]  /*1a20*/  @!P2 LDC.64 R8, c[0x0][0x3b0] ;  /* 0x0000ec00ff08ab82 */ /* 0x000f220000000a00 */
[----:B-1----:R-:W-:Y:S01]  /*1a30*/  IMAD.WIDE.U32 R22, R26, UR4, R22 ;  /* 0x000000041a167c25 */ /* 0x002fe2000f8e0016 */
[----:B------:R-:W-:-:S03]  /*1a40*/  UMOV UR4, 0x400 ;  /* 0x0000040000047882 */ /* 0x000fc60000000000 */
[----:B------:R-:W-:Y:S02]  /*1a50*/  IMAD R27, R26, UR5, R23 ;  /* 0x000000051a1b7c24 */ /* 0x000fe4000f8e0217 */
[----:B------:R-:W-:Y:S01]  /*1a60*/  @!P6 IMAD.MOV.U32 R26, RZ, RZ, R22 ;  /* 0x000000ffff1ae224 */ /* 0x000fe200078e0016 */
[----:B------:R-:W1:Y:S01]  /*1a70*/  @!P2 LDC.64 R12, c[0x0][0x380] ;  /* 0x0000e000ff0cab82 */ /* 0x000e620000000a00 */
[----:B------:R-:W-:Y:S01]  /*1a80*/  @!P1 IMAD.X R23, RZ, RZ, R31, P4 ;  /* 0x000000ffff179224 */ /* 0x000fe200020e061f */
[C---:B------:R-:W-:Y:S01]  /*1a90*/  @!P0 IADD3 R21, P3, PT, R30.reuse, 0x30, RZ ;  /* 0x000000301e158810 */ /* 0x040fe20007f7e0ff */
[----:B------:R-:W-:-:S04]  /*1aa0*/  @!P6 IMAD.WIDE.U32 R32, R30, R4, R26 ;  /* 0x000000041e20e225 */ /* 0x000fc800078e001a */
[----:B------:R-:W-:Y:S01]  /*1ab0*/  @!P6 IMAD.IADD R26, R33, 0x1, R25 ;  /* 0x00000001211ae824 */ /* 0x000fe200078e0219 */
[----:B------:R-:W5:Y:S01]  /*1ac0*/  @!P1 LDC.64 R4, c[0x0][0x3b0] ;  /* 0x0000ec00ff049b82 */ /* 0x000f620000000a00 */
[C---:B---3--:R-:W-:Y:S01]  /*1ad0*/  @!P6 LEA R30, P4, R32.reuse, R2, 0x1 ;  /* 0x00000002201ee211 */ /* 0x048fe200078808ff */
[----:B------:R-:W-:Y:S02]  /*1ae0*/  @!P0 IMAD.X R25, RZ, RZ, R31, P3 ;  /* 0x000000ffff198224 */ /* 0x000fe400018e061f */
[----:B------:R-:W-:Y:S01]  /*1af0*/  @!P2 IMAD.MOV.U32 R33, RZ, RZ, R27 ;  /* 0x000000ffff21a224 */ /* 0x000fe200078e001b */
[----:B------:R-:W-:Y:S01]  /*1b00*/  @!P6 LEA.HI.X R31, R32, R3, R26, 0x1, P4 ;  /* 0x00000003201fe211 */ /* 0x000fe200020f0c1a */
[----:B------:R-:W-:Y:S01]  /*1b10*/  @!P1 IMAD.MOV.U32 R34, RZ, RZ, R22 ;  /* 0x000000ffff229224 */ /* 0x000fe200078e0016 */
[----:B------:R-:W-:Y:S01]  /*1b20*/  @!P2 MOV R32, R22 ;  /* 0x000000160020a202 */ /* 0x000fe20000000f00 */
[----:B------:R-:W3:Y:S01]  /*1b30*/  S2UR UR5, SR_CgaCtaId ;  /* 0x00000000000579c3 */ /* 0x000ee20000008800 */
[----:B----4-:R-:W-:-:S02]  /*1b40*/  @!P2 IMAD R26, R29, R8, RZ ;  /* 0x000000081d1aa224 */ /* 0x010fc400078e02ff */
[----:B------:R-:W-:Y:S02]  /*1b50*/  @!P1 IMAD.MOV.U32 R35, RZ, RZ, R27 ;  /* 0x000000ffff239224 */ /* 0x000fe400078e001b */
[C---:B------:R-:W-:Y:S02]  /*1b60*/  @!P2 IMAD R26, R28.reuse, R9, R26 ;  /* 0x000000091c1aa224 */ /* 0x040fe400078e021a */
[----:B------:R-:W-:Y:S01]  /*1b70*/  @!P2 IMAD.WIDE.U32 R28, R28, R8, R32 ;  /* 0x000000081c1ca225 */ /* 0x000fe200078e0020 */
[----:B------:R-:W4:Y:S01]  /*1b80*/  @!P0 LDC.64 R10, c[0x0][0x3b0] ;  /* 0x0000ec00ff0a8b82 */ /* 0x000f220000000a00 */
[----:B------:R-:W-:Y:S02]  /*1b90*/  @!P0 MOV R33, R27 ;  /* 0x0000001b00218202 */ /* 0x000fe40000000f00 */
[----:B------:R-:W-:Y:S01]  /*1ba0*/  @!P2 IMAD.IADD R26, R29, 0x1, R26 ;  /* 0x000000011d1aa824 */ /* 0x000fe200078e021a */
[----:B-1----:R-:W-:Y:S01]  /*1bb0*/  @!P2 LEA R36, P3, R28, R12, 0x1 ;  /* 0x0000000c1c24a211 */ /* 0x002fe200078608ff */
[----:B------:R-:W-:-:S03]  /*1bc0*/  @!P0 IMAD.MOV.U32 R32, RZ, RZ, R22 ;  /* 0x000000ffff208224 */ /* 0x000fc600078e0016 */
[----:B------:R-:W1:Y:S01]  /*1bd0*/  @!P1 LDC.64 R2, c[0x0][0x380] ;  /* 0x0000e000ff029b82 */ /* 0x000e620000000a00 */
[-C--:B-----5:R-:W-:Y:S01]  /*1be0*/  @!P1 IMAD R23, R23, R4.reuse, RZ ;  /* 0x0000000417179224 */ /* 0x0a0fe200078e02ff */
[----:B------:R-:W-:Y:S01]  /*1bf0*/  @!P2 LEA.HI.X R37, R28, R13, R26, 0x1, P3 ;  /* 0x0000000d1c25a211 */ /* 0x000fe200018f0c1a */
[----:B------:R-:W-:-:S04]  /*1c00*/  @!P1 IMAD.WIDE.U32 R34, R24, R4, R34 ;  /* 0x0000000418229225 */ /* 0x000fc800078e0022 */
[----:B------:R-:W-:Y:S01]  /*1c10*/  @!P1 IMAD R23, R24, R5, R23 ;  /* 0x0000000518179224 */ /* 0x000fe200078e0217 */
[----:B------:R-:W5:Y:S01]  /*1c20*/  @!P0 LDC.64 R8, c[0x0][0x380] ;  /* 0x0000e000ff088b82 */ /* 0x000f620000000a00 */
[----:B---3--:R-:W-:Y:S01]  /*1c30*/  ULEA UR5, UR5, UR4, 0x18 ;  /* 0x0000000405057291 */ /* 0x008fe2000f8ec0ff */
[----:B------:R-:W-:Y:S02]  /*1c40*/  IMAD.SHL.U32 R5, R134, 0x80, RZ ;  /* 0x0000008086057824 */ /* 0x000fe400078e00ff */
[----:B------:R-:W-:Y:S02]  /*1c50*/  @!P1 IMAD.IADD R23, R35, 0x1, R23 ;  /* 0x0000000123179824 */ /* 0x000fe400078e0217 */
[----:B------:R-:W-:Y:S01]  /*1c60*/  VIADD R124, R5, 0xffffff80 ;  /* 0xffffff80057c7836 */ /* 0x000fe20000000000 */
[----:B------:R-:W-:Y:S01]  /*1c70*/  LEA R177, R177, UR5, 0x1 ;  /* 0x00000005b1b17c11 */ /* 0x000fe2000f8e08ff */
[-C--:B----4-:R-:W-:Y:S02]  /*1c80*/  @!P0 IMAD R12, R25, R10.reuse, RZ ;  /* 0x0000000a190c8224 */ /* 0x090fe400078e02ff */
[----:B------:R-:W-:-:S02]  /*1c90*/  @!P0 IMAD.WIDE.U32 R32, R21, R10, R32 ;  /* 0x0000000a15208225 */ /* 0x000fc400078e0020 */
[----:B------:R-:W-:Y:S01]  /*1ca0*/  @!PT LDS RZ, [RZ] ;  /* 0x00000000fffff984 */ /* 0x000fe20000000800 */
[----:B------:R-:W-:Y:S01]  /*1cb0*/  @!PT LDS RZ, [RZ] ;  /* 0x00000000fffff984 */ /* 0x000fe20000000800 */
[----:B------:R-:W-:Y:S01]  /*1cc0*/  @!PT LDS RZ, [RZ] ;  /* 0x00000000fffff984 */ /* 0x000fe20000000800 */
[----:B------:R-:W-:Y:S02]  /*1cd0*/  @!P6 LDGSTS.E.BYPASS.LTC128B.128 [R177], desc[UR16][R30.64] ;  /* 0x000000001eb1efae */ /* 0x000fe4000b981a10 */
[----:B------:R-:W-:Y:S01]  /*1ce0*/  @!P0 IMAD R11, R21, R11, R12 ;  /* 0x0000000b150b8224 */ /* 0x000fe200078e020c */
[----:B------:R-:W-:Y:S01]  /*1cf0*/  SHF.L.U64.HI R12, R132, 0x4, R133 ;  /* 0x00000004840c7819 */ /* 0x000fe20000010285 */
[----:B------:R-:W-:Y:S01]  /*1d00*/  IMAD.IADD R4, R129, 0x1, -R124 ;  /* 0x0000000181047824 */ /* 0x000fe200078e0a7c */
[C---:B-1----:R-:W-:Y:S01]  /*1d10*/  @!P1 LEA R22, P3, R34.reuse, R2, 0x1 ;  /* 0x0000000222169211 */ /* 0x042fe200078608ff */
[----:B------:R-:W-:Y:S01]  /*1d20*/  @!P0 IMAD.IADD R11, R33, 0x1, R11 ;  /* 0x00000001210b8824 */ /* 0x000fe200078e020b */
[----:B------:R-:W-:Y:S01]  /*1d30*/  @!P2 LDGSTS.E.BYPASS.LTC128B.128 [R177+0x800], desc[UR16][R36.64] ;  /* 0x0080000024b1afae */ /* 0x000fe2000b981a10 */
[C---:B------:R-:W-:Y:S01]  /*1d40*/  SHF.L.U64.HI R2, R125.reuse, 0x1, R12 ;  /* 0x000000017d027819 */ /* 0x040fe2000001020c */
[----:B------:R-:W-:Y:S01]  /*1d50*/  IMAD.SHL.U32 R125, R125, 0x2, RZ ;  /* 0x000000027d7d7824 */ /* 0x000fe200078e00ff */
[----:B------:R-:W-:Y:S01]  /*1d60*/  @!P1 LEA.HI.X R23, R34, R3, R23, 0x1, P3 ;  /* 0x0000000322179211 */ /* 0x000fe200018f0c17 */
[----:B------:R-:W-:Y:S01]  /*1d70*/  IMAD.WIDE.U32 R28, R132, 0x20, RZ ;  /* 0x00000020841c7825 */ /* 0x000fe200078e00ff */
[----:B-----5:R-:W-:-:S02]  /*1d80*/  @!P0 LEA R26, P5, R32, R8, 0x1 ;  /* 0x00000008201a8211 */ /* 0x020fc400078a08ff */
[-C--:B------:R-:W-:Y:S01]  /*1d90*/  ISETP.GE.AND P4, PT, R20, R4.reuse, PT ;  /* 0x000000041400720c */ /* 0x080fe20003f86270 */
[----:B------:R1:W-:Y:S01]  /*1da0*/  @!P1 LDGSTS.E.BYPASS.LTC128B.128 [R177+0x1000], desc[UR16][R22.64] ;  /* 0x0100000016b19fae */ /* 0x0003e2000b981a10 */
[----:B------:R-:W-:Y:S01]  /*1db0*/  @!P0 LEA.HI.X R27, R32, R9, R11, 0x1, P5 ;  /* 0x00000009201b8211 */ /* 0x000fe200028f0c0b */
[----:B------:R-:W-:Y:S01]  /*1dc0*/  IMAD.SHL.U32 R9, R133, 0x20, RZ ;  /* 0x0000002085097824 */ /* 0x000fe200078e00ff */
[-C--:B------:R-:W-:Y:S01]  /*1dd0*/  ISETP.GE.AND P1, PT, R17, R4.reuse, PT ;  /* 0x000000041100720c */ /* 0x080fe20003f26270 */
[C---:B------:R-:W-:Y:S01]  /*1de0*/  VIADD R13, R20.reuse, 0x40 ;  /* 0x00000040140d7836 */ /* 0x040fe20000000000 */
[-C--:B------:R-:W-:Y:S01]  /*1df0*/  ISETP.GE.AND P3, PT, R19, R4.reuse, PT ;  /* 0x000000041300720c */ /* 0x080fe20003f66270 */
[----:B------:R3:W-:Y:S01]  /*1e00*/  @!P0 LDGSTS.E.BYPASS.LTC128B.128 [R177+0x1800], desc[UR16][R26.64] ;  /* 0x018000001ab18fae */ /* 0x0007e2000b981a10 */
[----:B------:R-:W-:Y:S01]  /*1e10*/  ISETP.GE.AND P0, PT, R15, R4, PT ;  /* 0x000000040f00720c */ /* 0x000fe20003f06270 */
[C---:B------:R-:W-:Y:S01]  /*1e20*/  VIADD R11, R20.reuse, 0x60 ;  /* 0x00000060140b7836 */ /* 0x040fe20000000000 */
[----:B------:R-:W-:Y:S01]  /*1e30*/  IADD3 R24, P2, PT, R125, R170, RZ ;  /* 0x000000aa7d187210 */ /* 0x000fe20007f5e0ff */
[----:B------:R-:W-:Y:S01]  /*1e40*/  VIADD R3, R20, 0x70 ;  /* 0x0000007014037836 */ /* 0x000fe20000000000 */
[----:B------:R-:W-:-:S02]  /*1e50*/  ISETP.GE.AND P6, PT, R13, R4, PT ;  /* 0x000000040d00720c */ /* 0x000fc40003fc6270 */
[----:B------:R-:W-:Y:S01]  /*1e60*/  @!P4 MOV R171, R169 ;  /* 0x000000a900abc202 */ /* 0x000fe20000000f00 */
[----:B------:R-:W-:Y:S01]  /*1e70*/  IMAD.X R25, R2, 0x1, R169, P2 ;  /* 0x0000000102197824 */ /* 0x000fe200010e06a9 */
[----:B------:R-:W-:Y:S02]  /*1e80*/  ISETP.GE.AND P2, PT, R3, R4, PT ;  /* 0x000000040300720c */ /* 0x000fe40003f46270 */
[----:B------:R-:W-:Y:S01]  /*1e90*/  @!P1 IADD3 R28, P5, PT, R24, R28, RZ ;  /* 0x0000001c181c9210 */ /* 0x000fe20007fbe0ff */
[----:B------:R-:W-:Y:S01]  /*1ea0*/  @!P4 LDGSTS.E.BYPASS.LTC128B.128 [R177+0x2000], desc[UR16][R170.64] ;  /* 0x02000000aab1cfae */ /* 0x000fe2000b981a10 */
[----:B------:R-:W-:Y:S02]  /*1eb0*/  LOP3.LUT R21, R127, 0x1c0, RZ, 0xc0, !PT ;  /* 0x000001c07f157812 */ /* 0x000fe400078ec0ff */
[----:B------:R-:W-:Y:S01]  /*1ec0*/  @!P1 IADD3.X R29, PT, PT, R25, R29, R9, P5, !PT ;  /* 0x0000001d191d9210 */ /* 0x000fe20002ffe409 */
[----:B------:R-:W-:Y:S01]  /*1ed0*/  @!P3 LDGSTS.E.BYPASS.LTC128B.128 [R177+0x2800], desc[UR16][R24.64] ;  /* 0x0280000018b1bfae */ /* 0x000fe2000b981a10 */
[----:B------:R-:W-:Y:S01]  /*1ee0*/  IADD3 R9, PT, PT, R20, 0x50, RZ ;  /* 0x0000005014097810 */ /* 0x000fe20007ffe0ff */
[----:B------:R-:W-:Y:S01]  /*1ef0*/  @!P6 IMAD.MOV.U32 R32, RZ, RZ, R24 ;  /* 0x000000ffff20e224 */ /* 0x000fe200078e0018 */
[----:B------:R-:W-:Y:S01]  /*1f00*/  ISETP.GE.AND P3, PT, R11, R4, PT ;  /* 0x000000040b00720c */ /* 0x000fe20003f66270 */
[----:B------:R-:W-:Y:S01]  /*1f10*/  @!P6 IMAD.MOV.U32 R33, RZ, RZ, R25 ;  /* 0x000000ffff21e224 */ /* 0x000fe200078e0019 */
[C---:B-1----:R-:W-:Y:S01]  /*1f20*/  @!P0 LEA R22, P5, R132.reuse, R24, 0x6 ;  /* 0x0000001884168211 */ /* 0x042fe200078a30ff */
[----:B------:R1:W-:Y:S01]  /*1f30*/  @!P1 LDGSTS.E.BYPASS.LTC128B.128 [R177+0x3000], desc[UR16][R28.64] ;  /* 0x030000001cb19fae */ /* 0x0003e2000b981a10 */
[----:B------:R-:W-:Y:S01]  /*1f40*/  @!P6 IMAD R10, R133, 0x60, RZ ;  /* 0x00000060850ae824 */ /* 0x000fe200078e02ff */
[----:B------:R-:W-:Y:S01]  /*1f50*/  LOP3.LUT R21, R21, 0x38, R14, 0xf8, !PT ;  /* 0x0000003815157812 */ /* 0x000fe200078ef80e */
[C---:B------:R-:W-:Y:S01]  /*1f60*/  @!P6 IMAD.WIDE.U32 R32, R132.reuse, 0x60, R32 ;  /* 0x000000608420e825 */ /* 0x040fe200078e0020 */
[----:B------:R-:W-:-:S02]  /*1f70*/  @!P0 LEA.HI.X R23, R132, R25, R133, 0x6, P5 ;  /* 0x0000001984178211 */ /* 0x000fc400028f3485 */
[----:B------:R-:W-:Y:S01]  /*1f80*/  ISETP.GE.AND P5, PT, R9, R4, PT ;  /* 0x000000040900720c */ /* 0x000fe20003fa6270 */
[----:B------:R-:W-:Y:S01]  /*1f90*/  @!P6 IMAD.IADD R33, R33, 0x1, R10 ;  /* 0x000000012121e824 */ /* 0x000fe200078e020a */
[----:B---3--:R-:W-:Y:S01]  /*1fa0*/  IADD3 R26, P1, PT, R0, R18, RZ ;  /* 0x00000012001a7210 */ /* 0x008fe20007f3e0ff */
[----:B------:R3:W-:Y:S01]  /*1fb0*/  @!P0 LDGSTS.E.BYPASS.LTC128B.128 [R177+0x3800], desc[UR16][R22.64] ;  /* 0x0380000016b18fae */ /* 0x0007e2000b981a10 */
[----:B------:R-:W-:Y:S01]  /*1fc0*/  @!P3 IMAD.MOV.U32 R30, RZ, RZ, R24 ;  /* 0x000000ffff1eb224 */ /* 0x000fe200078e0018 */
[----:B------:R-:W-:Y:S01]  /*1fd0*/  LOP3.LUT R127, R127, 0x200, RZ, 0xc0, !PT ;  /* 0x000002007f7f7812 */ /* 0x000fe200078ec0ff */
[----:B------:R-:W-:Y:S01]  /*1fe0*/  @!P3 IMAD.MOV.U32 R31, RZ, RZ, R25 ;  /* 0x000000ffff1fb224 */ /* 0x000fe200078e0019 */
[----:B------:R-:W-:Y:S01]  /*1ff0*/  @!P6 LDGSTS.E.BYPASS.LTC128B.128 [R177+0x4000], desc[UR16][R32.64] ;  /* 0x0400000020b1efae */ /* 0x000fe2000b981a10 */
[----:B------:R-:W-:Y:S01]  /*2000*/  @!P3 IMAD R8, R133, 0xa0, RZ ;  /* 0x000000a08508b824 */ /* 0x000fe200078e02ff */
[----:B------:R-:W-:Y:S01]  /*2010*/  ISETP.GE.AND P6, PT, R15, R4, PT ;  /* 0x000000040f00720c */ /* 0x000fe20003fc6270 */
[----:B------:R-:W-:Y:S01]  /*2020*/  @!P3 IMAD.WIDE.U32 R30, R132, 0xa0, R30 ;  /* 0x000000a0841eb825 */ /* 0x000fe200078e001e */
[----:B------:R-:W-:-:S03]  /*2030*/  LOP3.LUT R126, R21, 0x8, R130, 0x78, !PT ;  /* 0x00000008157e7812 */ /* 0x000fc600078e7882 */
[----:B------:R-:W-:Y:S02]  /*2040*/  @!P2 IMAD R0, R133, 0xc0, RZ ;  /* 0x000000c08500a824 */ /* 0x000fe400078e02ff */
[----:B------:R-:W-:Y:S01]  /*2050*/  @!P3 IMAD.IADD R31, R31, 0x1, R8 ;  /* 0x000000011f1fb824 */ /* 0x000fe200078e0208 */
[----:B------:R-:W-:Y:S01]  /*2060*/  SHF.L.U64.HI R8, R6, 0x4, R7 ;  /* 0x0000000406087819 */ /* 0x000fe20000010207 */
[----:B------:R-:W-:Y:S01]  /*2070*/  IMAD.X R27, RZ, RZ, R16, P1 ;  /* 0x000000ffff1b7224 */ /* 0x000fe200008e0610 */
[----:B------:R-:W-:Y:S01]  /*2080*/  ISETP.GE.AND P1, PT, R17, R4, PT ;  /* 0x000000041100720c */ /* 0x000fe20003f26270 */
[----:B------:R-:W-:Y:S01]  /*2090*/  IMAD.SHL.U32 R17, R7, 0x20, RZ ;  /* 0x0000002007117824 */ /* 0x000fe200078e00ff */
[-C--:B-1----:R-:W-:Y:S01]  /*20a0*/  @!P2 MOV R28, R24.reuse ;  /* 0x00000018001ca202 */ /* 0x082fe20000000f00 */
[----:B------:R-:W-:Y:S01]  /*20b0*/  @!P2 IMAD.MOV.U32 R29, RZ, RZ, R25 ;  /* 0x000000ffff1da224 */ /* 0x000fe200078e0019 */
[----:B------:R-:W-:Y:S01]  /*20c0*/  @!P5 LEA R24, P0, R132, R24, 0x7 ;  /* 0x000000188418d211 */ /* 0x000fe200078038ff */
[----:B------:R-:W-:-:S03]  /*20d0*/  IMAD.WIDE.U32 R26, R20, R6, R26 ;  /* 0x00000006141a7225 */ /* 0x000fc600078e001a */
[C---:B------:R-:W-:Y:S01]  /*20e0*/  @!P5 LEA.HI.X R25, R132.reuse, R25, R133, 0x7, P0 ;  /* 0x000000198419d211 */ /* 0x040fe200000f3c85 */
[----:B------:R-:W-:Y:S01]  /*20f0*/  @!P2 IMAD.WIDE.U32 R28, R132, 0xc0, R28 ;  /* 0x000000c0841ca825 */ /* 0x000fe200078e001c */
[----:B------:R-:W-:-:S03]  /*2100*/  ISETP.GE.AND P0, PT, R19, R4, PT ;  /* 0x000000041300720c */ /* 0x000fc60003f06270 */
[----:B------:R-:W-:Y:S01]  /*2110*/  @!P2 IMAD.IADD R29, R29, 0x1, R0 ;  /* 0x000000011d1da824 */ /* 0x000fe200078e0200 */
[----:B------:R1:W-:Y:S01]  /*2120*/  @!P5 LDGSTS.E.BYPASS.LTC128B.128 [R177+0x4800], desc[UR16][R24.64] ;  /* 0x0480000018b1dfae */ /* 0x0003e2000b981a10 */
[----:B------:R-:W-:Y:S01]  /*2130*/  IMAD R173, R20, R7, R27 ;  /* 0x0000000714ad7224 */ /* 0x000fe200078e021b */
[-C--:B------:R-:W-:Y:S01]  /*2140*/  ISETP.GE.AND P5, PT, R13, R4.reuse, PT ;  /* 0x000000040d00720c */ /* 0x080fe20003fa6270 */
[C---:B------:R-:W-:Y:S01]  /*2150*/  IMAD.SHL.U32 R0, R6.reuse, 0x10, RZ ;  /* 0x0000001006007824 */ /* 0x040fe200078e00ff */
[----:B------:R-:W-:Y:S01]  /*2160*/  @!P3 LDGSTS.E.BYPASS.LTC128B.128 [R177+0x5000], desc[UR16][R30.64] ;  /* 0x050000001eb1bfae */ /* 0x000fe2000b981a10 */
[----:B------:R-:W-:Y:S01]  /*2170*/  ISETP.GE.AND P3, PT, R11, R4, PT ;  /* 0x000000040b00720c */ /* 0x000fe20003f66270 */
[----:B---3--:R-:W-:Y:S02]  /*2180*/  IMAD.WIDE.U32 R22, R6, 0x20, RZ ;  /* 0x0000002006167825 */ /* 0x008fe400078e00ff */
[----:B------:R-:W-:Y:S01]  /*2190*/  @!P2 LDGSTS.E.BYPASS.LTC128B.128 [R177+0x5800], desc[UR16][R28.64] ;  /* 0x058000001cb1afae */ /* 0x000fe2000b981a10 */
[----:B--2---:R-:W-:-:S03]  /*21a0*/  LEA R172, P2, R26, UR6, 0x1 ;  /* 0x000000061aac7c11 */ /* 0x004fc6000f8408ff */
[----:B------:R-:W0:Y:S01]  /*21b0*/  LDGDEPBAR ;  /* 0x00000000000079af */ /* 0x000e220000000000 */
[----:B------:R-:W-:Y:S02]  /*21c0*/  LEA.HI.X R173, R26, UR7, R173, 0x1, P2 ;  /* 0x000000071aad7c11 */ /* 0x000fe400090f0cad */
[C---:B------:R-:W-:Y:S01]  /*21d0*/  LEA R10, P2, R0.reuse, R172, 0x1 ;  /* 0x000000ac000a7211 */ /* 0x040fe200078408ff */
[C---:B------:R-:W-:Y:S02]  /*21e0*/  @!P5 IMAD R14, R7.reuse, 0x60, RZ ;  /* 0x00000060070ed824 */ /* 0x040fe400078e02ff */
[----:B------:R-:W-:Y:S01]  /*21f0*/  @!P3 IMAD R12, R7, 0xa0, RZ ;  /* 0x000000a0070cb824 */ /* 0x000fe200078e02ff */
[----:B------:R-:W-:Y:S01]  /*2200*/  LEA.HI.X R11, R0, R173, R8, 0x1, P2 ;  /* 0x000000ad000b7211 */ /* 0x000fe200010f0c08 */
[----:B------:R-:W-:Y:S01]  /*2210*/  @!P3 IMAD.MOV.U32 R18, RZ, RZ, R10 ;  /* 0x000000ffff12b224 */ /* 0x000fe200078e000a */
[----:B------:R-:W-:Y:S01]  /*2220*/  ISETP.GE.AND P2, PT, R3, R4, PT ;  /* 0x000000040300720c */ /* 0x000fe20003f46270 */
[----:B------:R-:W-:Y:S01]  /*2230*/  IMAD.SHL.U32 R0, R128, 0x20, RZ ;  /* 0x0000002080007824 */ /* 0x000fe200078e00ff */
[----:B------:R-:W-:Y:S01]  /*2240*/  LOP3.LUT R3, R21, 0x8, R128, 0x78, !PT ;  /* 0x0000000815037812 */ /* 0x000fe200078e7880 */
[----:B------:R-:W-:Y:S01]  /*2250*/  @!P3 IMAD.MOV.U32 R19, RZ, RZ, R11 ;  /* 0x000000ffff13b224 */ /* 0x000fe200078e000b */
[----:B-1----:R-:W-:Y:S01]  /*2260*/  @!P5 MOV R25, R11 ;  /* 0x0000000b0019d202 */ /* 0x002fe20000000f00 */
[----:B------:R-:W-:Y:S01]  /*2270*/  @!P3 IMAD.WIDE.U32 R18, R6, 0xa0, R18 ;  /* 0x000000a00612b825 */ /* 0x000fe200078e0012 */
[----:B------:R-:W-:-:S02]  /*2280*/  LOP3.LUT R167, R127, 0x7c00, R0, 0xf8, !PT ;  /* 0x00007c007fa77812 */ /* 0x000fc400078ef800 */
[----:B------:R-:W-:Y:S01]  /*2290*/  LEA R166, R3, R166, 0x1 ;  /* 0x000000a603a67211 */ /* 0x000fe200078e08ff */
[----:B------:R-:W-:Y:S01]  /*22a0*/  @!P5 IMAD.MOV.U32 R24, RZ, RZ, R10 ;  /* 0x000000ffff18d224 */ /* 0x000fe200078e000a */
[----:B------:R-:W-:Y:S01]  /*22b0*/  MOV R3, 0x20 ;  /* 0x0000002000037802 */ /* 0x000fe20000000f00 */
[----:B------:R-:W-:Y:S01]  /*22c0*/  @!P3 IMAD.IADD R13, R19, 0x1, R12 ;  /* 0x00000001130db824 */ /* 0x000fe200078e020c */
[----:B------:R-:W-:-:S04]  /*22d0*/  DEPBAR.LE SB0, 0x0 ;  /* 0x000080000000791a */ /* 0x000fc80000000000 */
[----:B------:R-:W-:Y:S01]  /*22e0*/  BAR.SYNC.DEFER_BLOCKING 0x0 ;  /* 0x0000000000007b1d */ /* 0x000fe20000010000 */
[----:B------:R-:W-:-:S04]  /*22f0*/  @!P5 IMAD.WIDE.U32 R24, R6, 0x60, R24 ;  /* 0x000000600618d825 */ /* 0x000fc800078e0018 */
[----:B------:R-:W-:Y:S02]  /*2300*/  @!P3 IMAD.MOV.U32 R12, RZ, RZ, R18 ;  /* 0x000000ffff0cb224 */ /* 0x000fe400078e0012 */
[----:B------:R-:W-:Y:S02]  /*2310*/  @!P2 IMAD.MOV.U32 R18, RZ, RZ, R10 ;  /* 0x000000ffff12a224 */ /* 0x000fe400078e000a */
[----:B------:R-:W-:Y:S02]  /*2320*/  @!P2 IMAD.MOV.U32 R19, RZ, RZ, R11 ;  /* 0x000000ffff13a224 */ /* 0x000fe400078e000b */
[----:B------:R-:W-:Y:S02]  /*2330*/  @!P5 IMAD.IADD R15, R25, 0x1, R14 ;  /* 0x00000001190fd824 */ /* 0x000fe400078e020e */
[----:B------:R-:W-:Y:S02]  /*2340*/  @!P5 IMAD.MOV.U32 R14, RZ, RZ, R24 ;  /* 0x000000ffff0ed224 */ /* 0x000fe400078e0018 */
[----:B------:R-:W-:-:S04]  /*2350*/  @!P2 IMAD.WIDE.U32 R18, R6, 0xc0, R18 ;  /* 0x000000c00612a825 */ /* 0x000fc800078e0012 */
[----:B------:R-:W-:Y:S02]  /*2360*/  IMAD.IADD R167, R126, 0x1, R167 ;  /* 0x000000017ea77824 */ /* 0x000fe400078e02a7 */
[----:B------:R-:W-:Y:S01]  /*2370*/  VIADD R0, R166, UR5 ;  /* 0x00000005a6007c36 */ /* 0x000fe20008000000 */
[----:B------:R-:W-:Y:S01]  /*2380*/  @!PT LDS RZ, [RZ] ;  /* 0x00000000fffff984 */ /* 0x000fe20000000800 */
[----:B------:R-:W-:Y:S01]  /*2390*/  @!PT LDS RZ, [RZ] ;  /* 0x00000000fffff984 */ /* 0x000fe20000000800 */
[----:B------:R-:W-:Y:S01]  /*23a0*/  @!PT LDS RZ, [RZ] ;  /* 0x00000000fffff984 */ /* 0x000fe20000000800 */
[----:B------:R-:W-:Y:S02]  /*23b0*/  @!P4 LDGSTS.E.BYPASS.LTC128B.128 [R177+0x6000], desc[UR16][R172.64] ;  /* 0x06000000acb1cfae */ /* 0x000fe4000b981a10 */
[----:B------:R-:W-:Y:S02]  /*23c0*/  LEA R167, R167, UR5, 0x1 ;  /* 0x00000005a7a77c11 */ /* 0x000fe4000f8e08ff */
[----:B------:R-:W-:Y:S01]  /*23d0*/  @P4 STS.128 [R177+0x6000], RZ ;  /* 0x006000ffb1004388 */ /* 0x000fe20000000c00 */
[----:B------:R-:W-:Y:S02]  /*23e0*/  ISETP.GE.AND P4, PT, R9, R4, PT ;  /* 0x000000040900720c */ /* 0x000fe40003f86270 */
[----:B------:R-:W-:Y:S01]  /*23f0*/  MOV R4, 0x40 ;  /* 0x0000004000047802 */ /* 0x000fe20000000f00 */
[----:B------:R-:W-:Y:S04]  /*2400*/  @P0 STS.128 [R177+0x6800], RZ ;  /* 0x006800ffb1000388 */ /* 0x000fe80000000c00 */
[----:B------:R-:W-:Y:S01]  /*2410*/  @!PT LDS RZ, [RZ] ;  /* 0x00000000fffff984 */ /* 0x000fe20000000800 */
[----:B------:R-:W-:Y:S01]  /*2420*/  @!PT LDS RZ, [RZ] ;  /* 0x00000000fffff984 */ /* 0x000fe20000000800 */
[----:B------:R-:W-:Y:S01]  /*2430*/  @!PT LDS RZ, [RZ] ;  /* 0x00000000fffff984 */ /* 0x000fe20000000800 */
[----:B------:R1:W-:Y:S01]  /*2440*/  @!P0 LDGSTS.E.BYPASS.LTC128B.128 [R177+0x6800], desc[UR16][R10.64] ;  /* 0x068000000ab18fae */ /* 0x0003e2000b981a10 */
[----:B------:R-:W-:Y:S01]  /*2450*/  @!P1 IADD3 R8, P0, PT, R10, R22, RZ ;  /* 0x000000160a089210 */ /* 0x000fe20007f1e0ff */
[----:B------:R-:W-:-:S02]  /*2460*/  @!P2 IMAD R22, R7, 0xc0, RZ ;  /* 0x000000c00716a824 */ /* 0x000fc400078e02ff */
[----:B------:R-:W-:Y:S01]  /*2470*/  @P1 STS.128 [R177+0x7000], RZ ;  /* 0x007000ffb1001388 */ /* 0x000fe20000000c00 */
[----:B------:R-:W-:Y:S02]  /*2480*/  @!P1 IADD3.X R9, PT, PT, R11, R23, R17, P0, !PT ;  /* 0x000000170b099210 */ /* 0x000fe400007fe411 */
[----:B------:R-:W-:Y:S01]  /*2490*/  @!P2 IADD3 R23, PT, PT, R19, R22, RZ ;  /* 0x000000161317a210 */ /* 0x000fe20007ffe0ff */
[----:B------:R-:W-:Y:S02]  /*24a0*/  @!P2 IMAD.MOV.U32 R22, RZ, RZ, R18 ;  /* 0x000000ffff16a224 */ /* 0x000fe400078e0012 */
[----:B------:R-:W-:Y:S01]  /*24b0*/  @!PT LDS RZ, [RZ] ;  /* 0x00000000fffff984 */ /* 0x000fe20000000800 */
[----:B------:R-:W-:Y:S01]  /*24c0*/  @!PT LDS RZ, [RZ] ;  /* 0x00000000fffff984 */ /* 0x000fe20000000800 */
[----:B------:R-:W-:Y:S01]  /*24d0*/  @!PT LDS RZ, [RZ] ;  /* 0x00000000fffff984 */ /* 0x000fe20000000800 */
[----:B------:R-:W-:Y:S01]  /*24e0*/  @!P1 LDGSTS.E.BYPASS.LTC128B.128 [R177+0x7000], desc[UR16][R8.64] ;  /* 0x0700000008b19fae */ /* 0x000fe2000b981a10 */
[----:B------:R-:W-:-:S03]  /*24f0*/  @!P6 LEA R16, P1, R6, R10, 0x6 ;  /* 0x0000000a0610e211 */ /* 0x000fc600078230ff */
[----:B------:R-:W-:Y:S01]  /*2500*/  @P6 STS.128 [R177+0x7800], RZ ;  /* 0x007800ffb1006388 */ /* 0x000fe20000000c00 */
[----:B------:R-:W-:-:S05]  /*2510*/  @!P6 LEA.HI.X R17, R6, R11, R7, 0x6, P1 ;  /* 0x0000000b0611e211 */ /* 0x000fca00008f3407 */
[----:B------:R-:W-:Y:S01]  /*2520*/  @!PT LDS RZ, [RZ] ;  /* 0x00000000fffff984 */ /* 0x000fe20000000800 */
[----:B------:R-:W-:Y:S01]  /*2530*/  @!PT LDS RZ, [RZ] ;  /* 0x00000000fffff984 */ /* 0x000fe20000000800 */
[----:B------:R-:W-:Y:S01]  /*2540*/  @!PT LDS RZ, [RZ] ;  /* 0x00000000fffff984 */ /* 0x000fe20000000800 */
[----:B------:R2:W-:Y:S04]  /*2550*/  @!P6 LDGSTS.E.BYPASS.LTC128B.128 [R177+0x7800], desc[UR16][R16.64] ;  /* 0x0780000010b1efae */ /* 0x0005e8000b981a10 */
[----:B------:R-:W-:Y:S01]  /*2560*/  @P5 STS.128 [R177+0x8000], RZ ;  /* 0x008000ffb1005388 */ /* 0x000fe20000000c00 */
[----:B-1----:R-:W-:-:S03]  /*2570*/  @!P4 LEA R10, P0, R6, R10, 0x7 ;  /* 0x0000000a060ac211 */ /* 0x002fc600078038ff */
[----:B------:R-:W-:Y:S01]  /*2580*/  @!PT LDS RZ, [RZ] ;  /* 0x00000000fffff984 */ /* 0x000fe20000000800 */
[----:B------:R-:W-:Y:S01]  /*2590*/  @!PT LDS RZ, [RZ] ;  /* 0x00000000fffff984 */ /* 0x000fe20000000800 */
[----:B------:R-:W-:Y:S01]  /*25a0*/  @!PT LDS RZ, [RZ] ;  /* 0x00000000fffff984 */ /* 0x000fe20000000800 */
[----:B------:R-:W-:Y:S01]  /*25b0*/  @!P5 LDGSTS.E.BYPASS.LTC128B.128 [R177+0x8000], desc[UR16][R14.64] ;  /* 0x080000000eb1dfae */ /* 0x000fe2000b981a10 */
[----:B------:R-:W-:-:S03]  /*25c0*/  @!P4 LEA.HI.X R11, R6, R11, R7, 0x7, P0 ;  /* 0x0000000b060bc211 */ /* 0x000fc600000f3c07 */
        /* <DEDUP_REMOVED lines=15> */
[----:B------:R-:W-:-:S02]  /*26c0*/  R2P PR, R128, 0x6 ;  /* 0x0000000680007804 */ /* 0x000fc40000000000 */
[----:B------:R-:W-:Y:S01]  /*26d0*/  ISETP.NE.AND P0, PT, R134, 0x1, PT ;  /* 0x000000018600780c */ /* 0x000fe20003f05270 */
[----:B------:R-:W-:Y:S02]  /*26e0*/  LDSM.16.M88.4 R84, [R167] ;  /* 0x00000000a754783b */ /* 0x000fe40000000200 */
[----:B------:R-:W-:Y:S02]  /*26f0*/  SEL R3, R3, 0xffffffe0, !P1 ;  /* 0xffffffe003037807 */ /* 0x000fe40004800000 */
[----:B------:R-:W4:Y:S01]  /*2700*/  LDSM.16.M88.4 R40, [R166+UR5+0x2000] ;  /* 0x00200005a628783b */ /* 0x000f220008000200 */
[----:B------:R-:W-:Y:S02]  /*2710*/  SEL R4, R4, 0xffffffc0, !P2 ;  /* 0xffffffc004047807 */ /* 0x000fe40005000000 */
[--C-:B------:R-:W-:Y:S01]  /*2720*/  IMAD.IADD R165, R167, 0x1, R3.reuse ;  /* 0x00000001a7a57824 */ /* 0x100fe200078e0203 */
[----:B------:R-:W5:Y:S01]  /*2730*/  LDSM.16.M88.4 R32, [R166+UR5+0x2800] ;  /* 0x00280005a620783b */ /* 0x000f620008000200 */
[----:B------:R-:W-:-:S02]  /*2740*/  IMAD.IADD R161, R0, 0x1, R3 ;  /* 0x0000000100a17824 */ /* 0x000fc400078e0203 */
[--C-:B------:R-:W-:Y:S01]  /*2750*/  IMAD.IADD R164, R167, 0x1, R4.reuse ;  /* 0x00000001a7a47824 */ /* 0x100fe200078e0204 */
[----:B------:R-:W3:Y:S01]  /*2760*/  LDSM.16.M88.4 R24, [R166+UR5+0x3000] ;  /* 0x00300005a618783b */ /* 0x000ee20008000200 */
[----:B------:R-:W-:Y:S02]  /*2770*/  IMAD.IADD R160, R0, 0x1, R4 ;  /* 0x0000000100a07824 */ /* 0x000fe400078e0204 */
[C---:B------:R-:W-:Y:S01]  /*2780*/  IMAD.IADD R163, R3.reuse, 0x1, R164 ;  /* 0x0000000103a37824 */ /* 0x040fe200078e02a4 */
[----:B--2---:R-:W2:Y:S02]  /*2790*/  LDSM.16.M88.4 R16, [R166+UR5+0x3800] ;  /* 0x00380005a610783b */ /* 0x004ea40008000200 */
[----:B------:R-:W-:Y:S02]  /*27a0*/  IADD3 R159, PT, PT, R3, R160, RZ ;  /* 0x000000a0039f7210 */ /* 0x000fe40007ffe0ff */
[----:B-1----:R-:W1:Y:S04]  /*27b0*/  LDSM.16.M88.4 R8, [R166+UR5+0x4000] ;  /* 0x00400005a608783b */ /* 0x002e680008000200 */
[----:B------:R-:W1:Y:S04]  /*27c0*/  LDSM.16.M88.4 R100, [R166+UR5+0x4800] ;  /* 0x00480005a664783b */ /* 0x000e680008000200 */
[----:B------:R-:W1:Y:S04]  /*27d0*/  LDSM.16.M88.4 R92, [R166+UR5+0x5000] ;  /* 0x00500005a65c783b */ /* 0x000e680008000200 */
[----:B------:R-:W1:Y:S04]  /*27e0*/  LDSM.16.M88.4 R48, [R166+UR5+0x5800] ;  /* 0x00580005a630783b */ /* 0x000e680008000200 */
[----:B------:R-:W-:Y:S04]  /*27f0*/  LDSM.16.M88.4 R68, [R165] ;  /* 0x00000000a544783b */ /* 0x000fe80000000200 */
[----:B------:R-:W1:Y:S01]  /*2800*/  LDSM.16.M88.4 R60, [R161+0x2000] ;  /* 0x00200000a13c783b */ /* 0x000e620000000200 */
[C---:B----4-:R-:W-:Y:S03]  /*2810*/  HMMA.16816.F32 R44, R84.reuse, R40, RZ ;  /* 0x00000028542c723c */ /* 0x050fe600000018ff */
[----:B------:R-:W4:Y:S04]  /*2820*/  LDSM.16.M88.4 R56, [R161+0x2800] ;  /* 0x00280000a138783b */ /* 0x000f280000000200 */
[----:B------:R-:W4:Y:S01]  /*2830*/  LDSM.16.M88.4 R52, [R161+0x3000] ;  /* 0x00300000a134783b */ /* 0x000f220000000200 */
[C---:B-----5:R-:W-:Y:S03]  /*2840*/  HMMA.16816.F32 R36, R84.reuse, R32, RZ ;  /* 0x000000205424723c */ /* 0x060fe600000018ff */
[----:B------:R-:W-:Y:S04]  /*2850*/  LDSM.16.M88.4 R108, [R161+0x4000] ;  /* 0x00400000a16c783b */ /* 0x000fe80000000200 */
[----:B------:R-:W-:Y:S01]  /*2860*/  LDSM.16.M88.4 R80, [R161+0x4800] ;  /* 0x00480000a150783b */ /* 0x000fe20000000200 */
[C---:B---3--:R-:W-:Y:S03]  /*2870*/  HMMA.16816.F32 R28, R84.reuse, R24, RZ ;  /* 0x00000018541c723c */ /* 0x048fe600000018ff */
[----:B------:R-:W-:Y:S04]  /*2880*/  LDSM.16.M88.4 R120, [R164] ;  /* 0x00000000a478783b */ /* 0x000fe80000000200 */
[----:B------:R-:W-:Y:S01]  /*2890*/  LDSM.16.M88.4 R72, [R161+0x5800] ;  /* 0x00580000a148783b */ /* 0x000fe20000000200 */
[C---:B--2---:R-:W-:Y:S03]  /*28a0*/  HMMA.16816.F32 R20, R84.reuse, R16, RZ ;  /* 0x000000105414723c */ /* 0x044fe600000018ff */
[----:B------:R-:W-:Y:S04]  /*28b0*/  LDSM.16.M88.4 R76, [R161+0x5000] ;  /* 0x00500000a14c783b */ /* 0x000fe80000000200 */
[----:B------:R-:W-:Y:S01]  /*28c0*/  LDSM.16.M88.4 R64, [R160+0x2000] ;  /* 0x00200000a040783b */ /* 0x000fe20000000200 */
[C---:B-1----:R-:W-:Y:S03]  /*28d0*/  HMMA.16816.F32 R12, R84.reuse, R8, RZ ;  /* 0x00000008540c723c */ /* 0x042fe600000018ff */
        /* <DEDUP_REMOVED lines=17> */
[----:B------:R-:W-:Y:S07]  /*29f0*/  LDSM.16.M88.4 R60, [R160+0x2800] ;  /* 0x00280000a03c783b */ /* 0x000fee0000000200 */
[C---:B----4-:R-:W-:Y:S08]  /*2a00*/  HMMA.16816.F32 R36, R68.reuse, R56, R36 ;  /* 0x000000384424723c */ /* 0x050ff00000001824 */
[C---:B------:R-:W-:Y:S01]  /*2a10*/  HMMA.16816.F32 R32, R68.reuse, R58, R32 ;  /* 0x0000003a4420723c */ /* 0x040fe20000001820 */
[----:B------:R-:W-:Y:S07]  /*2a20*/  LDSM.16.M88.4 R56, [R160+0x3000] ;  /* 0x00300000a038783b */ /* 0x000fee0000000200 */
[C---:B------:R-:W-:Y:S08]  /*2a30*/  HMMA.16816.F32 R28, R68.reuse, R52, R28 ;  /* 0x00000034441c723c */ /* 0x040ff0000000181c */
[C---:B-1----:R-:W-:Y:S08]  /*2a40*/  HMMA.16816.F32 R20, R68.reuse, R48, R20 ;  /* 0x000000304414723c */ /* 0x042ff00000001814 */
[C---:B------:R-:W-:Y:S01]  /*2a50*/  HMMA.16816.F32 R16, R68.reuse, R50, R16 ;  /* 0x000000324410723c */ /* 0x040fe20000001810 */
[----:B------:R-:W1:Y:S07]  /*2a60*/  LDSM.16.M88.4 R48, [R160+0x4000] ;  /* 0x00400000a030783b */ /* 0x000e6e0000000200 */
[C---:B------:R-:W-:Y:S01]  /*2a70*/  HMMA.16816.F32 R24, R68.reuse, R54, R24 ;  /* 0x000000364418723c */ /* 0x040fe20000001818 */
[----:B------:R-:W2:Y:S07]  /*2a80*/  LDSM.16.M88.4 R52, [R160+0x3800] ;  /* 0x00380000a034783b */ /* 0x000eae0000000200 */
[C---:B------:R-:W-:Y:S08]  /*2a90*/  HMMA.16816.F32 R12, R68.reuse, R108, R12 ;  /* 0x0000006c440c723c */ /* 0x040ff0000000180c */
[C---:B------:R-:W-:Y:S01]  /*2aa0*/  HMMA.16816.F32 R8, R68.reuse, R110, R8 ;  /* 0x0000006e4408723c */ /* 0x040fe20000001808 */
[----:B------:R-:W3:Y:S07]  /*2ab0*/  LDSM.16.M88.4 R108, [R160+0x5800] ;  /* 0x00580000a06c783b */ /* 0x000eee0000000200 */
[C---:B------:R-:W-:Y:S08]  /*2ac0*/  HMMA.16816.F32 R104, R68.reuse, R80, R104 ;  /* 0x000000504468723c */ /* 0x040ff00000001868 */
[----:B------:R-:W-:Y:S01]  /*2ad0*/  HMMA.16816.F32 R100, R68, R82, R100 ;  /* 0x000000524464723c */ /* 0x000fe20000001864 */
[----:B------:R-:W-:Y:S07]  /*2ae0*/  LDSM.16.M88.4 R80, [R163] ;  /* 0x00000000a350783b */ /* 0x000fee0000000200 */
[C---:B-1----:R-:W-:Y:S08]  /*2af0*/  HMMA.16816.F32 R12, R120.reuse, R48, R12 ;  /* 0x00000030780c723c */ /* 0x042ff0000000180c */
[----:B------:R-:W-:Y:S01]  /*2b00*/  HMMA.16816.F32 R8, R120, R50, R8 ;  /* 0x000000327808723c */ /* 0x000fe20000001808 */
[----:B------:R-:W1:Y:S07]  /*2b10*/  LDSM.16.M88.4 R48, [R159+0x5800] ;  /* 0x005800009f30783b */ /* 0x000e6e0000000200 */
[C---:B------:R-:W-:Y:S08]  /*2b20*/  HMMA.16816.F32 R88, R68.reuse, R72, R88 ;  /* 0x000000484458723c */ /* 0x040ff00000001858 */
[C---:B------:R-:W-:Y:S08]  /*2b30*/  HMMA.16816.F32 R96, R68.reuse, R76, R96 ;  /* 0x0000004c4460723c */ /* 0x040ff00000001860 */
[C---:B------:R-:W-:Y:S01]  /*2b40*/  HMMA.16816.F32 R92, R68.reuse, R78, R92 ;  /* 0x0000004e445c723c */ /* 0x040fe2000000185c */
[----:B------:R-:W4:Y:S07]  /*2b50*/  LDSM.16.M88.4 R76, [R159+0x2000] ;  /* 0x002000009f4c783b */ /* 0x000f2e0000000200 */
        /* <DEDUP_REMOVED lines=13> */
[----:B------:R-:W-:Y:S01]  /*2c30*/  HMMA.16816.F32 R16, R120, R54, R16 ;  /* 0x000000367810723c */ /* 0x000fe20000001810 */
[----:B------:R-:W2:Y:S01]  /*2c40*/  LDSM.16.M88.4 R52, [R159+0x5000] ;  /* 0x005000009f34783b */ /* 0x000ea20000000200 */
[----:B------:R-:W-:-:S06]  /*2c50*/  DEPBAR.LE SB0, 0x0 ;  /* 0x000080000000791a */ /* 0x000fcc0000000000 */
[C---:B---3--:R-:W-:Y:S08]  /*2c60*/  HMMA.16816.F32 R88, R120.reuse, R108, R88 ;  /* 0x0000006c7858723c */ /* 0x048ff00000001858 */
[C---:B------:R-:W-:Y:S08]  /*2c70*/  HMMA.16816.F32 R104, R120.reuse, R116, R104 ;  /* 0x000000747868723c */ /* 0x040ff00000001868 */
[C---:B------:R-:W-:Y:S08]  /*2c80*/  HMMA.16816.F32 R100, R120.reuse, R118, R100 ;  /* 0x000000767864723c */ /* 0x040ff00000001864 */
[C---:B------:R-:W-:Y:S08]  /*2c90*/  HMMA.16816.F32 R96, R120.reuse, R112, R96 ;  /* 0x000000707860723c */ /* 0x040ff00000001860 */
[C---:B------:R-:W-:Y:S08]  /*2ca0*/  HMMA.16816.F32 R92, R120.reuse, R114, R92 ;  /* 0x00000072785c723c */ /* 0x040ff0000000185c */
[----:B------:R-:W-:Y:S08]  /*2cb0*/  HMMA.16816.F32 R84, R120, R110, R84 ;  /* 0x0000006e7854723c */ /* 0x000ff00000001854 */
[----:B-1----:R-:W-:Y:S01]  /*2cc0*/  HMMA.16816.F32 R88, R80, R48, R88 ;  /* 0x000000305058723c */ /* 0x002fe20000001858 */
[----:B------:R-:W-:-:S02]  /*2cd0*/  SHF.R.U32.HI R48, RZ, 0x2, R128 ;  /* 0x00000002ff307819 */ /* 0x000fc40000011680 */
[----:B------:R-:W-:Y:S02]  /*2ce0*/  LOP3.LUT R49, R130, 0x1f0, RZ, 0xc0, !PT ;  /* 0x000001f082317812 */ /* 0x000fe400078ec0ff */
[----:B------:R-:W-:Y:S02]  /*2cf0*/  LOP3.LUT R48, R48, 0x7, RZ, 0xc0, !PT ;  /* 0x0000000730307812 */ /* 0x000fe400078ec0ff */
[----:B------:R-:W-:Y:S01]  /*2d00*/  IADD3 R0, PT, PT, R49, 0x1, R176 ;  /* 0x0000000131007810 */ /* 0x000fe20007ffe0b0 */
[----:B----4-:R-:W-:Y:S03]  /*2d10*/  HMMA.16816.F32 R44, R80, R76, R44 ;  /* 0x0000004c502c723c */ /* 0x010fe6000000182c */
[----:B------:R-:W-:-:S04]  /*2d20*/  IADD3 R0, PT, PT, -R131, R0, R48 ;  /* 0x0000000083007210 */ /* 0x000fc80007ffe130 */
[--C-:B------:R-:W-:Y:S01]  /*2d30*/  IADD3 R0, PT, PT, R0, UR14, R129.reuse ;  /* 0x0000000e00007c10 */ /* 0x100fe2000fffe081 */
[C---:B------:R-:W-:Y:S03]  /*2d40*/  HMMA.16816.F32 R40, R80.reuse, R78, R40 ;  /* 0x0000004e5028723c */ /* 0x040fe60000001828 */
[C---:B------:R-:W-:Y:S02]  /*2d50*/  VIMNMX R136, PT, PT, R0.reuse, R129, PT ;  /* 0x0000008100887248 */ /* 0x040fe40003fe0100 */
[----:B------:R-:W-:Y:S01]  /*2d60*/  VIADDMNMX R135, R0, 0x8, R129, PT ;  /* 0x0000000800877846 */ /* 0x000fe20003800181 */
[----:B------:R-:W-:Y:S02]  /*2d70*/  IMAD.IADD R0, R124, 0x1, R137 ;  /* 0x000000017c007824 */ /* 0x000fe400078e0289 */
        /* <DEDUP_REMOVED lines=26> */
.L_x_5600:
        /* <DEDUP_REMOVED lines=59> */
.L_x_5601:
[C---:B------:R-:W-:Y:S01]  /*32d0*/  IMAD.SHL.U32 R49, R132.reuse, 0x20, RZ ;  /* 0x0000002084317824 */ /* 0x040fe200078e00ff */
[----:B------:R-:W-:Y:S01]  /*32e0*/  IADD3 R52, P1, PT, R125, R170, RZ ;  /* 0x000000aa7d347210 */ /* 0x000fe20007f3e0ff */
[----:B------:R-:W-:Y:S01]  /*32f0*/  IMAD.MOV.U32 R171, RZ, RZ, R169 ;  /* 0x000000ffffab7224 */ /* 0x000fe200078e00a9 */
[----:B------:R-:W-:Y:S02]  /*3300*/  SHF.L.U64.HI R48, R132, 0x5, R133 ;  /* 0x0000000584307819 */ /* 0x000fe40000010285 */
[----:B------:R-:W-:Y:S01]  /*3310*/  IADD3 R50, P2, PT, R49, R52, RZ ;  /* 0x0000003431327210 */ /* 0x000fe20007f5e0ff */
[----:B------:R-:W-:Y:S01]  /*3320*/  IMAD.X R53, R2, 0x1, R169, P1 ;  /* 0x0000000102357824 */ /* 0x000fe200008e06a9 */
[----:B------:R-:W-:Y:S01]  /*3330*/  @!PT LDS RZ, [RZ] ;  /* 0x00000000fffff984 */ /* 0x000fe20000000800 */
[----:B------:R-:W-:Y:S01]  /*3340*/  @!PT LDS RZ, [RZ] ;  /* 0x00000000fffff984 */ /* 0x000fe20000000800 */
[----:B------:R-:W-:Y:S01]  /*3350*/  @!PT LDS RZ, [RZ] ;  /* 0x00000000fffff984 */ /* 0x000fe20000000800 */
        /* <DEDUP_REMOVED lines=9> */
[-C--:B------:R-:W-:Y:S01]  /*33f0*/  IADD3 R60, P2, PT, R58, R49.reuse, RZ ;  /* 0x000000313a3c7210 */ /* 0x080fe20007f5e0ff */
[----:B------:R1:W-:Y:S02]  /*3400*/  LDGSTS.E.BYPASS.LTC128B.128 [R177+0x3800], desc[UR16][R56.64] ;  /* 0x0380000038b17fae */ /* 0x0003e4000b981a10 */
[--C-:B------:R-:W-:Y:S01]  /*3410*/  IMAD.X R59, R55, 0x1, R48.reuse, P1 ;  /* 0x00000001373b7824 */ /* 0x100fe200008e0630 */
[----:B------:R-:W-:Y:S01]  /*3420*/  IADD3 R62, P1, PT, R60, R49, RZ ;  /* 0x000000313c3e7210 */ /* 0x000fe20007f3e0ff */
[----:B------:R1:W-:Y:S03]  /*3430*/  LDGSTS.E.BYPASS.LTC128B.128 [R177+0x4000], desc[UR16][R54.64] ;  /* 0x0400000036b17fae */ /* 0x0003e6000b981a10 */
[----:B------:R-:W-:Y:S01]  /*3440*/  IADD3.X R61, PT, PT, R59, R48, RZ, P2, !PT ;  /* 0x000000303b3d7210 */ /* 0x000fe200017fe4ff */
[----:B------:R1:W-:Y:S04]  /*3450*/  LDGSTS.E.BYPASS.LTC128B.128 [R177+0x4800], desc[UR16][R58.64] ;  /* 0x048000003ab17fae */ /* 0x0003e8000b981a10 */
[----:B------:R-:W-:Y:S01]  /*3460*/  IMAD.X R63, R61, 0x1, R48, P1 ;  /* 0x000000013d3f7824 */ /* 0x000fe200008e0630 */
[----:B------:R1:W-:Y:S04]  /*3470*/  LDGSTS.E.BYPASS.LTC128B.128 [R177+0x5000], desc[UR16][R60.64] ;  /* 0x050000003cb17fae */ /* 0x0003e8000b981a10 */
[----:B------:R1:W-:Y:S04]  /*3480*/  LDGSTS.E.BYPASS.LTC128B.128 [R177+0x5800], desc[UR16][R62.64] ;  /* 0x058000003eb17fae */ /* 0x0003e8000b981a10 */
[----:B------:R-:W0:Y:S02]  /*3490*/  LDGDEPBAR ;  /* 0x00000000000079af */ /* 0x000e240000000000 */
.L_x_5599:
[C---:B------:R-:W-:Y:S01]  /*34a0*/  VIADD R48, R0.reuse, 0x1 ;  /* 0x0000000100307836 */ /* 0x040fe20000000000 */
[----:B------:R-:W2:Y:S01]  /*34b0*/  LDCU UR4, c[0x0][0x45c] ;  /* 0x00008b80ff0477ac */ /* 0x000ea20008000800 */
[----:B------:R-:W-:Y:S02]  /*34c0*/  VIADD R2, R0, 0x8 ;  /* 0x0000000800027836 */ /* 0x000fe40000000000 */
[----:B------:R-:W-:Y:S01]  /*34d0*/  IMAD.IADD R162, R127, 0x1, R126 ;  /* 0x000000017fa27824 */ /* 0x000fe200078e027e */
[CC--:B------:R-:W-:Y:S01]  /*34e0*/  ISETP.GE.AND P2, PT, R48.reuse, R136.reuse, PT ;  /* 0x000000883000720c */ /* 0x0c0fe20003f46270 */
[----:B------:R-:W-:Y:S01]  /*34f0*/  IMAD.MOV.U32 R181, RZ, RZ, -0x1 ;  /* 0xffffffffffb57424 */ /* 0x000fe200078e00ff */
[-C--:B------:R-:W-:Y:S01]  /*3500*/  ISETP.GE.AND P4, PT, R48, R135.reuse, PT ;  /* 0x000000873000720c */ /* 0x080fe20003f86270 */
[----:B------:R-:W-:Y:S01]  /*3510*/  VIADD R48, R0, 0x9 ;  /* 0x0000000900307836 */ /* 0x000fe20000000000 */
        /* <DEDUP_REMOVED lines=22> */
[----:B------:R-:W-:Y:S01]  /*3680*/  FSEL R73, R34, -INF , !P1 ;  /* 0xff80000022497808 */ /* 0x000fe20004800000 */
[----:B------:R-:W-:Y:S01]  /*3690*/  VIADD R34, R0, 0x21 ;  /* 0x0000002100227836 */ /* 0x000fe20000000000 */
[C---:B------:R-:W-:Y:S02]  /*36a0*/  ISETP.GE.AND P3, PT, R2.reuse, R136, PT ;  /* 0x000000880200720c */ /* 0x040fe40003f66270 */
[-C--:B------:R-:W-:Y:S01]  /*36b0*/  ISETP.GE.AND P1, PT, R2, R135.reuse, PT ;  /* 0x000000870200720c */ /* 0x080fe20003f26270 */
[----:B------:R-:W-:Y:S01]  /*36c0*/  VIADD R2, R0, 0x28 ;  /* 0x0000002800027836 */ /* 0x000fe20000000000 */
[----:B------:R-:W-:Y:S02]  /*36d0*/  FSEL R75, R39, -INF , !P5 ;  /* 0xff800000274b7808 */ /* 0x000fe40006800000 */
[----:B------:R-:W-:Y:S02]  /*36e0*/  ISETP.GE.AND P5, PT, R36, R135, PT ;  /* 0x000000872400720c */ /* 0x000fe40003fa6270 */
[----:B-1----:R-:W-:Y:S01]  /*36f0*/  FSEL R54, R28, -INF , !P3 ;  /* 0xff8000001c367808 */ /* 0x002fe20005800000 */
[----:B------:R-:W-:Y:S01]  /*3700*/  VIADD R28, R0, 0x29 ;  /* 0x00000029001c7836 */ /* 0x000fe20000000000 */
[----:B------:R-:W-:-:S02]  /*3710*/  FSEL R129, R30, -INF , !P1 ;  /* 0xff8000001e817808 */ /* 0x000fc40004800000 */
[CC--:B------:R-:W-:Y:S02]  /*3720*/  ISETP.GE.AND P3, PT, R2.reuse, R136.reuse, PT ;  /* 0x000000880200720c */ /* 0x0c0fe40003f66270 */
[-C--:B------:R-:W-:Y:S01]  /*3730*/  ISETP.GE.AND P1, PT, R2, R135.reuse, PT ;  /* 0x000000870200720c */ /* 0x080fe20003f26270 */
[----:B------:R-:W-:Y:S01]  /*3740*/  VIADD R2, R0, 0x30 ;  /* 0x0000003000027836 */ /* 0x000fe20000000000 */
[----:B------:R-:W-:Y:S02]  /*3750*/  FSEL R72, R37, -INF , !P6 ;  /* 0xff80000025487808 */ /* 0x000fe40007000000 */
[----:B------:R-:W-:Y:S02]  /*3760*/  ISETP.GE.AND P6, PT, R36, R136, PT ;  /* 0x000000882400720c */ /* 0x000fe40003fc6270 */
[----:B------:R-:W-:Y:S02]  /*3770*/  FSEL R39, R35, -INF , !P5 ;  /* 0xff80000023277808 */ /* 0x000fe40006800000 */
[----:B------:R-:W-:-:S02]  /*3780*/  ISETP.GE.AND P5, PT, R34, R135, PT ;  /* 0x000000872200720c */ /* 0x000fc40003fa6270 */
[----:B------:R-:W-:Y:S01]  /*3790*/  FSEL R64, R24, -INF , !P3 ;  /* 0xff80000018407808 */ /* 0x000fe20005800000 */
[----:B------:R-:W-:Y:S01]  /*37a0*/  VIADD R24, R0, 0x31 ;  /* 0x0000003100187836 */ /* 0x000fe20000000000 */
[----:B------:R-:W-:Y:S02]  /*37b0*/  FSEL R125, R26, -INF , !P1 ;  /* 0xff8000001a7d7808 */ /* 0x000fe40004800000 */
[----:B------:R-:W-:Y:S02]  /*37c0*/  FSEL R80, R33, -INF , !P6 ;  /* 0xff80000021507808 */ /* 0x000fe40007000000 */
[CC--:B------:R-:W-:Y:S02]  /*37d0*/  ISETP.GE.AND P3, PT, R2.reuse, R136.reuse, PT ;  /* 0x000000880200720c */ /* 0x0c0fe40003f66270 */
[----:B------:R-:W-:Y:S01]  /*37e0*/  ISETP.GE.AND P1, PT, R2, R135, PT ;  /* 0x000000870200720c */ /* 0x000fe20003f26270 */
[----:B------:R-:W-:Y:S01]  /*37f0*/  VIADD R2, R0, 0x38 ;  /* 0x0000003800027836 */ /* 0x000fe20000000000 */
[----:B------:R-:W-:-:S02]  /*3800*/  ISETP.GE.AND P6, PT, R34, R136, PT ;  /* 0x000000882200720c */ /* 0x000fc40003fc6270 */
[----:B------:R-:W-:Y:S02]  /*3810*/  FSEL R53, R31, -INF , !P5 ;  /* 0xff8000001f357808 */ /* 0x000fe40006800000 */
[----:B------:R-:W-:Y:S02]  /*3820*/  ISETP.GE.AND P5, PT, R28, R135, PT ;  /* 0x000000871c00720c */ /* 0x000fe40003fa6270 */
[----:B------:R-:W-:Y:S02]  /*3830*/  FSEL R66, R29, -INF , !P6 ;  /* 0xff8000001d427808 */ /* 0x000fe40007000000 */
[----:B------:R-:W-:Y:S01]  /*3840*/  FSEL R138, R20, -INF , !P3 ;  /* 0xff800000148a7808 */ /* 0x000fe20005800000 */
[----:B------:R-:W-:Y:S01]  /*3850*/  VIADD R20, R0, 0x39 ;  /* 0x0000003900147836 */ /* 0x000fe20000000000 */
[----:B------:R-:W-:Y:S02]  /*3860*/  FSEL R123, R22, -INF , !P1 ;  /* 0xff800000167b7808 */ /* 0x000fe40004800000 */
[----:B------:R-:W-:-:S02]  /*3870*/  ISETP.GE.AND P6, PT, R28, R136, PT ;  /* 0x000000881c00720c */ /* 0x000fc40003fc6270 */
[----:B------:R-:W-:Y:S02]  /*3880*/  FSEL R51, R27, -INF , !P5 ;  /* 0xff8000001b337808 */ /* 0x000fe40006800000 */
[CC--:B------:R-:W-:Y:S02]  /*3890*/  ISETP.GE.AND P3, PT, R2.reuse, R136.reuse, PT ;  /* 0x000000880200720c */ /* 0x0c0fe40003f66270 */
[-C--:B------:R-:W-:Y:S01]  /*38a0*/  ISETP.GE.AND P1, PT, R2, R135.reuse, PT ;  /* 0x000000870200720c */ /* 0x080fe20003f26270 */
[----:B------:R-:W-:Y:S01]  /*38b0*/  VIADD R2, R0, 0x40 ;  /* 0x0000004000027836 */ /* 0x000fe20000000000 */
[C---:B------:R-:W-:Y:S02]  /*38c0*/  ISETP.GE.AND P5, PT, R24.reuse, R135, PT ;  /* 0x000000871800720c */ /* 0x040fe40003fa6270 */
[----:B------:R-:W-:Y:S02]  /*38d0*/  FSEL R56, R25, -INF , !P6 ;  /* 0xff80000019387808 */ /* 0x000fe40007000000 */
[----:B------:R-:W-:-:S02]  /*38e0*/  ISETP.GE.AND P6, PT, R24, R136, PT ;  /* 0x000000881800720c */ /* 0x000fc40003fc6270 */
[----:B------:R-:W-:Y:S02]  /*38f0*/  FSEL R55, R23, -INF , !P5 ;  /* 0xff80000017377808 */ /* 0x000fe40006800000 */
[----:B------:R-:W-:Y:S01]  /*3900*/  FSEL R130, R16, -INF , !P3 ;  /* 0xff80000010827808 */ /* 0x000fe20005800000 */
[----:B------:R-:W-:Y:S01]  /*3910*/  VIADD R16, R0, 0x41 ;  /* 0x0000004100107836 */ /* 0x000fe20000000000 */
[----:B------:R-:W-:Y:S02]  /*3920*/  ISETP.GE.AND P5, PT, R20, R135, PT ;  /* 0x000000871400720c */ /* 0x000fe40003fa6270 */
[-C--:B------:R-:W-:Y:S02]  /*3930*/  ISETP.GE.AND P3, PT, R2, R136.reuse, PT ;  /* 0x000000880200720c */ /* 0x080fe40003f66270 */
[----:B------:R-:W-:Y:S02]  /*3940*/  FSEL R116, R21, -INF , !P6 ;  /* 0xff80000015747808 */ /* 0x000fe40007000000 */
[----:B------:R-:W-:-:S02]  /*3950*/  ISETP.GE.AND P6, PT, R20, R136, PT ;  /* 0x000000881400720c */ /* 0x000fc40003fc6270 */
[----:B------:R-:W-:Y:S02]  /*3960*/  FSEL R67, R19, -INF , !P5 ;  /* 0xff80000013437808 */ /* 0x000fe40006800000 */
[----:B------:R-:W-:Y:S01]  /*3970*/  FSEL R128, R12, -INF , !P3 ;  /* 0xff8000000c807808 */ /* 0x000fe20005800000 */
[----:B------:R-:W-:Y:S01]  /*3980*/  VIADD R12, R0, 0x49 ;  /* 0x00000049000c7836 */ /* 0x000fe20000000000 */
[C---:B------:R-:W-:Y:S02]  /*3990*/  ISETP.GE.AND P5, PT, R16.reuse, R135, PT ;  /* 0x000000871000720c */ /* 0x040fe40003fa6270 */
[----:B------:R-:W-:Y:S02]  /*39a0*/  FSEL R114, R17, -INF , !P6 ;  /* 0xff80000011727808 */ /* 0x000fe40007000000 */
[----:B------:R-:W-:Y:S02]  /*39b0*/  ISETP.GE.AND P6, PT, R16, R136, PT ;  /* 0x000000881000720c */ /* 0x000fe40003fc6270 */
[----:B------:R-:W-:-:S02]  /*39c0*/  FSEL R117, R15, -INF , !P5 ;  /* 0xff8000000f757808 */ /* 0x000fc40006800000 */
[-C--:B------:R-:W-:Y:S02]  /*39d0*/  ISETP.GE.AND P5, PT, R12, R135.reuse, PT ;  /* 0x000000870c00720c */ /* 0x080fe40003fa6270 */
[----:B------:R-:W-:Y:S01]  /*39e0*/  FSEL R120, R13, -INF , !P6 ;  /* 0xff8000000d787808 */ /* 0x000fe20007000000 */
[----:B------:R-:W-:Y:S01]  /*39f0*/  VIADD R13, R0, 0x69 ;  /* 0x00000069000d7836 */ /* 0x000fe20000000000 */
[----:B------:R-:W-:Y:S01]  /*3a00*/  ISETP.GE.AND P6, PT, R12, R136, PT ;  /* 0x000000880c00720c */ /* 0x000fe20003fc6270 */
[C---:B------:R-:W-:Y:S01]  /*3a10*/  VIADD R12, R0.reuse, 0x68 ;  /* 0x00000068000c7836 */ /* 0x040fe20000000000 */
[----:B------:R-:W-:Y:S01]  /*3a20*/  FSEL R113, R11, -INF , !P5 ;  /* 0xff8000000b717808 */ /* 0x000fe20006800000 */
[C---:B------:R-:W-:Y:S01]  /*3a30*/  VIADD R11, R0.reuse, 0x70 ;  /* 0x00000070000b7836 */ /* 0x040fe20000000000 */
[----:B------:R-:W-:Y:S02]  /*3a40*/  ISETP.GE.AND P5, PT, R0, R135, PT ;  /* 0x000000870000720c */ /* 0x000fe40003fa6270 */
[----:B------:R-:W-:-:S02]  /*3a50*/  FSEL R57, R18, -INF , !P1 ;  /* 0xff80000012397808 */ /* 0x000fc40004800000 */
        /* <DEDUP_REMOVED lines=8> */
[----:B------:R-:W-:Y:S01]  /*3ae0*/  ISETP.GE.AND P1, PT, R2, R135, PT ;  /* 0x000000870200720c */ /* 0x000fe20003f26270 */
[----:B------:R-:W-:Y:S01]  /*3af0*/  VIADD R2, R0, 0x50 ;  /* 0x0000005000027836 */ /* 0x000fe20000000000 */
[----:B------:R-:W-:Y:S02]  /*3b00*/  FMNMX3.FTZ R16, R9, R47, R71, !PT ;  /* 0x0000002f09107276 */ /* 0x000fe40007810047 */
[----:B------:R-:W-:Y:S02]  /*3b10*/  FSEL R118, R8, -INF , !P3 ;  /* 0xff80000008767808 */ /* 0x000fe40005800000 */
[----:B------:R-:W-:Y:S02]  /*3b20*/  FMNMX3.FTZ R16, R16, R69, R41, !PT ;  /* 0x0000004510107276 */ /* 0x000fe40007810029 */
[----:B------:R-:W-:Y:S01]  /*3b30*/  FSEL R119, R10, -INF , !P1 ;  /* 0xff8000000a777808 */ /* 0x000fe20004800000 */
[----:B------:R-:W-:Y:S01]  /*3b40*/  VIADD R10, R0, 0x58 ;  /* 0x00000058000a7836 */ /* 0x000fe20000000000 */
[----:B------:R-:W-:-:S02]  /*3b50*/  ISETP.GE.AND P3, PT, R2, R136, PT ;  /* 0x000000880200720c */ /* 0x000fc40003f66270 */
[----:B------:R-:W-:Y:S01]  /*3b60*/  ISETP.GE.AND P1, PT, R2, R135, PT ;  /* 0x000000870200720c */ /* 0x000fe20003f26270 */
[----:B------:R-:W-:Y:S01]  /*3b70*/  VIADD R2, R0, 0x51 ;  /* 0x0000005100027836 */ /* 0x000fe20000000000 */
[----:B------:R-:W-:Y:S02]  /*3b80*/  FMNMX3.FTZ R16, R16, R75, R73, !PT ;  /* 0x0000004b10107276 */ /* 0x000fe40007810049 */
[----:B------:R-:W-:Y:S02]  /*3b90*/  FSEL R8, R45, -INF , !P2 ;  /* 0xff8000002d087808 */ /* 0x000fe40005000000 */
[----:B------:R-:W-:Y:S02]  /*3ba0*/  ISETP.GE.AND P2, PT, R2, R135, PT ;  /* 0x000000870200720c */ /* 0x000fe40003f46270 */
[----:B------:R-:W-:Y:S02]  /*3bb0*/  FMNMX3.FTZ R16, R16, R39, R129, !PT ;  /* 0x0000002710107276 */ /* 0x000fe40007810081 */
[----:B------:R-:W-:-:S02]  /*3bc0*/  FSEL R111, R107, -INF , !P2 ;  /* 0xff8000006b6f7808 */ /* 0x000fc40005000000 */
[----:B------:R-:W-:Y:S02]  /*3bd0*/  FMNMX3.FTZ R16, R16, R53, R125, !PT ;  /* 0x0000003510107276 */ /* 0x000fe4000781007d */
[-C--:B------:R-:W-:Y:S02]  /*3be0*/  ISETP.GE.AND P2, PT, R0, R136.reuse, PT ;  /* 0x000000880000720c */ /* 0x080fe40003f46270 */
[----:B------:R-:W-:Y:S01]  /*3bf0*/  ISETP.GE.AND P6, PT, R2, R136, PT ;  /* 0x000000880200720c */ /* 0x000fe20003fc6270 */
[----:B------:R-:W-:Y:S01]  /*3c00*/  VIADD R2, R0, 0x59 ;  /* 0x0000005900027836 */ /* 0x000fe20000000000 */
        /* <DEDUP_REMOVED lines=12> */
[-C--:B------:R-:W-:Y:S02]  /*3cd0*/  ISETP.GE.AND P3, PT, R10, R135.reuse, PT ;  /* 0x000000870a00720c */ /* 0x080fe40003f66270 */
[----:B------:R-:W-:Y:S02]  /*3ce0*/  ISETP.GE.AND P1, PT, R2, R135, PT ;  /* 0x000000870200720c */ /* 0x000fe40003f26270 */
[----:B------:R-:W-:Y:S02]  /*3cf0*/  FMNMX3.FTZ R16, R16, R117, R119, !PT ;  /* 0x0000007510107276 */ /* 0x000fe40007810077 */
[----:B------:R-:W-:-:S02]  /*3d00*/  FMNMX3.FTZ R17, R17, R72, R32, !PT ;  /* 0x0000004811117276 */ /* 0x000fc40007810020 */
[----:B------:R-:W-:Y:S02]  /*3d10*/  FSEL R109, R102, -INF , !P3 ;  /* 0xff800000666d7808 */ /* 0x000fe40005800000 */
[----:B------:R-:W-:Y:S02]  /*3d20*/  FSEL R65, R98, -INF , !P1 ;  /* 0xff80000062417808 */ /* 0x000fe40004800000 */
[----:B------:R-:W-:Y:S02]  /*3d30*/  FMNMX3.FTZ R16, R16, R113, R115, !PT ;  /* 0x0000007110107276 */ /* 0x000fe40007810073 */
[-C--:B------:R-:W-:Y:S02]  /*3d40*/  ISETP.GE.AND P1, PT, R14, R135.reuse, PT ;  /* 0x000000870e00720c */ /* 0x080fe40003f26270 */
[----:B------:R-:W-:Y:S02]  /*3d50*/  FMNMX3.FTZ R17, R17, R80, R54, !PT ;  /* 0x0000005011117276 */ /* 0x000fe40007810036 */
[----:B------:R-:W-:-:S02]  /*3d60*/  ISETP.GE.AND P2, PT, R12, R135, PT ;  /* 0x000000870c00720c */ /* 0x000fc40003f46270 */
[----:B------:R-:W-:Y:S02]  /*3d70*/  FMNMX3.FTZ R16, R16, R111, R109, !PT ;  /* 0x0000006f10107276 */ /* 0x000fe4000781006d */
[----:B------:R-:W-:Y:S01]  /*3d80*/  ISETP.GE.AND P5, PT, R10, R136, PT ;  /* 0x000000880a00720c */ /* 0x000fe20003fa6270 */
[----:B------:R-:W-:Y:S01]  /*3d90*/  VIADD R10, R0, 0x71 ;  /* 0x00000071000a7836 */ /* 0x000fe20000000000 */
[----:B------:R-:W-:Y:S02]  /*3da0*/  FSEL R63, R99, -INF , !P1 ;  /* 0xff800000633f7808 */ /* 0x000fe40004800000 */
[----:B------:R-:W-:Y:S02]  /*3db0*/  FMNMX3.FTZ R17, R17, R66, R64, !PT ;  /* 0x0000004211117276 */ /* 0x000fe40007810040 */
[----:B------:R-:W-:Y:S01]  /*3dc0*/  ISETP.GE.AND P3, PT, R2, R136, PT ;  /* 0x000000880200720c */ /* 0x000fe20003f66270 */
[C---:B------:R-:W-:Y:S01]  /*3dd0*/  VIADD R2, R0.reuse, 0x78 ;  /* 0x0000007800027836 */ /* 0x040fe20000000000 */
[----:B------:R-:W-:Y:S01]  /*3de0*/  ISETP.GE.AND P1, PT, R13, R135, PT ;  /* 0x000000870d00720c */ /* 0x000fe20003f26270 */
[----:B------:R-:W-:Y:S01]  /*3df0*/  VIADD R0, R0, 0x79 ;  /* 0x0000007900007836 */ /* 0x000fe20000000000 */
[----:B------:R-:W-:-:S02]  /*3e00*/  FSEL R61, R94, -INF , !P2 ;  /* 0xff8000005e3d7808 */ /* 0x000fc40005000000 */
[----:B------:R-:W-:Y:S02]  /*3e10*/  ISETP.GE.AND P2, PT, R11, R135, PT ;  /* 0x000000870b00720c */ /* 0x000fe40003f46270 */
[----:B------:R-:W-:Y:S02]  /*3e20*/  FMNMX3.FTZ R16, R16, R107, R65, !PT ;  /* 0x0000006b10107276 */ /* 0x000fe40007810041 */
[----:B------:R-:W-:Y:S02]  /*3e30*/  FMNMX3.FTZ R17, R17, R56, R138, !PT ;  /* 0x0000003811117276 */ /* 0x000fe4000781008a */
[----:B------:R-:W-:Y:S02]  /*3e40*/  FSEL R59, R95, -INF , !P1 ;  /* 0xff8000005f3b7808 */ /* 0x000fe40004800000 */
        /* <DEDUP_REMOVED lines=10> */
[----:B------:R-:W-:Y:S02]  /*3ef0*/  ISETP.GE.AND P2, PT, R14, R136, PT ;  /* 0x000000880e00720c */ /* 0x000fe40003f46270 */
[----:B------:R-:W-:Y:S02]  /*3f00*/  FSEL R33, R87, -INF , !P1 ;  /* 0xff80000057217808 */ /* 0x000fe40004800000 */
[----:B------:R-:W-:Y:S02]  /*3f10*/  FMNMX3.FTZ R14, R15, R43, R38, !PT ;  /* 0x0000002b0f0e7276 */ /* 0x000fe40007810026 */
[----:B------:R-:W-:-:S02]  /*3f20*/  FMNMX3.FTZ R17, R17, R120, R118, !PT ;  /* 0x0000007811117276 */ /* 0x000fc40007810076 */
[----:B------:R-:W-:Y:S02]  /*3f30*/  FSEL R112, R105, -INF , !P6 ;  /* 0xff80000069707808 */ /* 0x000fe40007000000 */
[----:B------:R-:W-:Y:S02]  /*3f40*/  ISETP.GE.AND P6, PT, R12, R136, PT ;  /* 0x000000880c00720c */ /* 0x000fe40003fc6270 */
[----:B------:R-:W-:Y:S02]  /*3f50*/  FMNMX.FTZ R12, R33, R14, !PT ;  /* 0x0000000e210c7209 */ /* 0x000fe40007810000 */
[----:B------:R-:W-:Y:S02]  /*3f60*/  ISETP.GE.AND P1, PT, R13, R136, PT ;  /* 0x000000880d00720c */ /* 0x000fe40003f26270 */
[----:B------:R-:W-:Y:S02]  /*3f70*/  FSEL R106, R100, -INF , !P5 ;  /* 0xff800000646a7808 */ /* 0x000fe40006800000 */
[----:B------:R-:W-:-:S02]  /*3f80*/  FMNMX3.FTZ R13, R17, R122, R108, !PT ;  /* 0x0000007a110d7276 */ /* 0x000fc4000781006c */
[----:B------:R-:W-:Y:S02]  /*3f90*/  ISETP.GE.AND P5, PT, R11, R136, PT ;  /* 0x000000880b00720c */ /* 0x000fe40003fa6270 */
[----:B------:R-:W1:Y:S01]  /*3fa0*/  SHFL.BFLY PT, R11, R12, 0x2, 0x1f ;  /* 0x0c401f000c0b7f89 */ /* 0x000e6200000e0000 */
[----:B------:R-:W-:Y:S02]  /*3fb0*/  FSEL R110, R101, -INF , !P4 ;  /* 0xff800000656e7808 */ /* 0x000fe40006000000 */
[----:B------:R-:W-:Y:S02]  /*3fc0*/  FSEL R100, R96, -INF , !P3 ;  /* 0xff80000060647808 */ /* 0x000fe40005800000 */
[----:B------:R-:W-:Y:S02]  /*3fd0*/  FMNMX3.FTZ R13, R13, R112, R106, !PT ;  /* 0x000000700d0d7276 */ /* 0x000fe4000781006a */
        /* <DEDUP_REMOVED lines=14> */
[----:B------:R-:W-:Y:S02]  /*40c0*/  LEA R162, R162, UR5, 0x1 ;  /* 0x00000005a2a27c11 */ /* 0x000fe4000f8e08ff */
[----:B------:R-:W-:Y:S02]  /*40d0*/  FMNMX.FTZ R10, R24, R13, !PT ;  /* 0x0000000d180a7209 */ /* 0x000fe40007810000 */
[----:B-1----:R-:W-:Y:S01]  /*40e0*/  FMNMX.FTZ R13, R12, R11, !PT ;  /* 0x0000000b0c0d7209 */ /* 0x002fe20007810000 */
[--C-:B------:R-:W-:Y:S02]  /*40f0*/  IMAD.IADD R157, R4, 0x1, R162.reuse ;  /* 0x00000001049d7824 */ /* 0x100fe400078e02a2 */
[----:B------:R-:W1:Y:S01]  /*4100*/  SHFL.BFLY PT, R11, R10, 0x2, 0x1f ;  /* 0x0c401f000a0b7f89 */ /* 0x000e6200000e0000 */
[C---:B------:R-:W-:Y:S02]  /*4110*/  IMAD.IADD R158, R3.reuse, 0x1, R162 ;  /* 0x00000001039e7824 */ /* 0x040fe400078e02a2 */
[----:B------:R-:W-:Y:S01]  /*4120*/  IMAD.IADD R156, R3, 0x1, R157 ;  /* 0x00000001039c7824 */ /* 0x000fe200078e029d */
[----:B------:R-:W3:Y:S04]  /*4130*/  SHFL.BFLY PT, R0, R13, 0x1, 0x1f ;  /* 0x0c201f000d007f89 */ /* 0x000ee800000e0000 */
[----:B------:R-:W-:Y:S04]  /*4140*/  LDSM.16.MT88.4 R92, [R157+0x6000] ;  /* 0x006000009d5c783b */ /* 0x000fe80000004200 */
[----:B------:R-:W-:Y:S04]  /*4150*/  LDSM.16.MT88.4 R20, [R158+0x6800] ;  /* 0x006800009e14783b */ /* 0x000fe80000004200 */
[----:B------:R-:W-:Y:S01]  /*4160*/  LDSM.16.MT88.4 R16, [R157+0x6800] ;  /* 0x006800009d10783b */ /* 0x000fe20000004200 */
[----:B-1----:R-:W-:-:S02]  /*4170*/  FMNMX.FTZ R11, R10, R11, !PT ;  /* 0x0000000b0a0b7209 */ /* 0x002fc40007810000 */
[----:B---3--:R-:W-:-:S03]  /*4180*/  FMNMX.FTZ R0, R13, R0, !PT ;  /* 0x000000000d007209 */ /* 0x008fc60007810000 */
[----:B------:R-:W1:Y:S01]  /*4190*/  SHFL.BFLY PT, R2, R11, 0x1, 0x1f ;  /* 0x0c201f000b027f89 */ /* 0x000e6200000e0000 */
[C---:B------:R-:W-:Y:S01]  /*41a0*/  FSETP.NEU.FTZ.AND P1, PT, R0.reuse, -INF , PT ;  /* 0xff8000000000780b */ /* 0x040fe20003f3d000 */
[----:B--2---:R-:W-:Y:S02]  /*41b0*/  FMUL.FTZ R50, R0, UR4 ;  /* 0x0000000400327c20 */ /* 0x004fe40008410000 */
[----:B------:R-:W-:Y:S03]  /*41c0*/  LDSM.16.MT88.4 R12, [R162+0x6800] ;  /* 0x00680000a20c783b */ /* 0x000fe60000004200 */
[----:B------:R-:W-:-:S05]  /*41d0*/  FSEL R50, R50, RZ, P1 ;  /* 0x000000ff32327208 */ /* 0x000fca0000800000 */
[--C-:B------:R-:W-:Y:S01]  /*41e0*/  FFMA.FTZ R46, R71, UR4, -R50.reuse ;  /* 0x00000004472e7c23 */ /* 0x100fe20008010832 */
[--C-:B------:R-:W-:Y:S01]  /*41f0*/  FFMA.FTZ R37, R69, UR4, -R50.reuse ;  /* 0x0000000445257c23 */ /* 0x100fe20008010832 */
[--C-:B------:R-:W-:Y:S01]  /*4200*/  FFMA.FTZ R45, R47, UR4, -R50.reuse ;  /* 0x000000042f2d7c23 */ /* 0x100fe20008010832 */
[----:B------:R-:W2:Y:S01]  /*4210*/  LDSM.16.MT88.4 R68, [R162+0x6000] ;  /* 0x00600000a244783b */ /* 0x000ea20000004200 */
        /* <DEDUP_REMOVED lines=76> */
[----:B------:R-:W1:Y:S01]  /*46e0*/  MUFU.EX2 R35, R35 ;  /* 0x0000002300237308 */ /* 0x000e620000000800 */
[----:B----4-:R-:W-:Y:S01]  /*46f0*/  F2FP.F16.F32.PACK_AB R90, R41, R44 ;  /* 0x0000002c295a723e */ /* 0x010fe200000000ff */
[----:B------:R-:W-:Y:S01]  /*4700*/  FADD.FTZ R44, R44, R47 ;  /* 0x0000002f2c2c7221 */ /* 0x000fe20000010000 */
[----:B------:R-:W-:Y:S01]  /*4710*/  FADD.FTZ R37, R37, R46 ;  /* 0x0000002e25257221 */ /* 0x000fe20000010000 */
[--C-:B------:R-:W-:Y:S01]  /*4720*/  FFMA.FTZ R38, R38, UR4, -R50.reuse ;  /* 0x0000000426267c23 */ /* 0x100fe20008010832 */
[----:B------:R-:W-:Y:S01]  /*4730*/  FFMA.FTZ R33, R33, UR4, -R50 ;  /* 0x0000000421217c23 */ /* 0x000fe20008010832 */
[----:B------:R-:W-:Y:S01]  /*4740*/  FADD.FTZ R41, R41, R44 ;  /* 0x0000002c29297221 */ /* 0x000fe20000010000 */
[--C-:B------:R-:W-:Y:S01]  /*4750*/  FFMA.FTZ R36, R36, UR4, -R25.reuse ;  /* 0x0000000424247c23 */ /* 0x100fe20008010819 */
[----:B------:R-:W-:Y:S01]  /*4760*/  MUFU.EX2 R30, R30 ;  /* 0x0000001e001e7308 */ /* 0x000fe20000000800 */
[----:B--2---:R-:W-:Y:S01]  /*4770*/  HMMA.16816.F32 R96, R88, R68, RZ ;  /* 0x000000445860723c */ /* 0x004fe200000018ff */
[--C-:B------:R-:W-:Y:S01]  /*4780*/  FFMA.FTZ R26, R26, UR4, -R25.reuse ;  /* 0x000000041a1a7c23 */ /* 0x100fe20008010819 */
[--C-:B------:R-:W-:Y:S01]  /*4790*/  FFMA.FTZ R183, R24, UR4, -R25.reuse ;  /* 0x0000000418b77c23 */ /* 0x100fe20008010819 */
[----:B------:R-:W-:-:S04]  /*47a0*/  FFMA.FTZ R34, R34, UR4, -R25 ;  /* 0x0000000422227c23 */ /* 0x000fc80008010819 */
        /* <DEDUP_REMOVED lines=11> */
[----:B-----5:R-:W-:Y:S01]  /*4860*/  HMMA.16816.F32 R84, R88, R8, RZ ;  /* 0x000000085854723c */ /* 0x020fe200000018ff */
        /* <DEDUP_REMOVED lines=29> */
[----:B------:R-:W5:Y:S03]  /*4a40*/  MUFU.EX2 R66, R66 ;  /* 0x0000004200427308 */ /* 0x000f660000000800 */
        /* <DEDUP_REMOVED lines=13> */
[----:B------:R-:W1:Y:S01]  /*4b20*/  MUFU.EX2 R64, R64 ;  /* 0x0000004000407308 */ /* 0x000e620000000800 */
[----:B------:R-:W-:Y:S01]  /*4b30*/  FADD.FTZ R4, R4, R27 ;  /* 0x0000001b04047221 */ /* 0x000fe20000010000 */
[C---:B-----5:R-:W-:Y:S01]  /*4b40*/  HMMA.16816.F32 R96, R8.reuse, R20, R96 ;  /* 0x000000140860723c */ /* 0x060fe20000001860 */
[----:B------:R-:W-:Y:S02]  /*4b50*/  FADD.FTZ R53, R53, R54 ;  /* 0x0000003635357221 */ /* 0x000fe40000010000 */
[----:B------:R-:W-:Y:S02]  /*4b60*/  FADD.FTZ R3, R3, R4 ;  /* 0x0000000403037221 */ /* 0x000fe40000010000 */
[----:B------:R-:W-:Y:S01]  /*4b70*/  FADD.FTZ R56, R56, R53 ;  /* 0x0000003538387221 */ /* 0x000fe20000010000 */
[----:B------:R-:W-:Y:S01]  /*4b80*/  MUFU.EX2 R67, R67 ;  /* 0x0000004300437308 */ /* 0x000fe20000000800 */
[----:B------:R-:W-:Y:S01]  /*4b90*/  FADD.FTZ R4, R66, R3 ;  /* 0x0000000342047221 */ /* 0x000fe20000010000 */
[----:B------:R-:W-:Y:S01]  /*4ba0*/  HMMA.16816.F32 R68, R8, R22, R68 ;  /* 0x000000160844723c */ /* 0x000fe20000001844 */
[----:B------:R-:W2:Y:S02]  /*4bb0*/  LDSM.16.MT88.4 R20, [R156+0x7000] ;  /* 0x007000009c14783b */ /* 0x000ea40000004200 */
[----:B---3--:R-:W-:-:S03]  /*4bc0*/  FADD.FTZ R4, R55, R4 ;  /* 0x0000000437047221 */ /* 0x008fc60000010000 */
[----:B------:R-:W3:Y:S02]  /*4bd0*/  MUFU.EX2 R102, R102 ;  /* 0x0000006600667308 */ /* 0x000ee40000000800 */
        /* <DEDUP_REMOVED lines=25> */
[----:B------:R-:W-:-:S04]  /*4d70*/  FADD.FTZ R101, R101, R102 ;  /* 0x0000006665657221 */ /* 0x000fc80000010000 */
[----:B------:R-:W-:Y:S01]  /*4d80*/  FADD.FTZ R104, R104, R101 ;  /* 0x0000006568687221 */ /* 0x000fe20000010000 */
[----:B------:R-:W3:Y:S02]  /*4d90*/  MUFU.EX2 R120, R120 ;  /* 0x0000007800787308 */ /* 0x000ee40000000800 */
        /* <DEDUP_REMOVED lines=16> */
[----:B------:R-:W4:Y:S01]  /*4ea0*/  LDSM.16.MT88.4 R16, [R157+0x8000] ;  /* 0x008000009d10783b */ /* 0x000f220000004200 */
        /* <DEDUP_REMOVED lines=9> */
[----:B------:R-:W3:Y:S01]  /*4f40*/  MUFU.EX2 R108, R108 ;  /* 0x0000006c006c7308 */ /* 0x000ee20000000800 */
[----:B------:R-:W-:Y:S01]  /*4f50*/  FADD.FTZ R105, R105, R114 ;  /* 0x0000007269697221 */ /* 0x000fe20000010000 */
[----:B------:R-:W-:Y:S01]  /*4f60*/  HMMA.16816.F32 R96, R8, R12, R96 ;  /* 0x0000000c0860723c */ /* 0x000fe20000001860 */
[----:B------:R-:W-:-:S02]  /*4f70*/  FADD.FTZ R117, R117, R120 ;  /* 0x0000007875757221 */ /* 0x000fc40000010000 */
[----:B------:R-:W-:Y:S02]  /*4f80*/  FADD.FTZ R116, R116, R105 ;  /* 0x0000006974747221 */ /* 0x000fe40000010000 */
[----:B------:R-:W-:Y:S01]  /*4f90*/  FADD.FTZ R118, R118, R117 ;  /* 0x0000007576767221 */ /* 0x000fe20000010000 */
[----:B------:R-:W5:Y:S02]  /*4fa0*/  MUFU.EX2 R106, R106 ;  /* 0x0000006a006a7308 */ /* 0x000f640000000800 */
[----:B------:R-:W-:Y:S01]  /*4fb0*/  HMMA.16816.F32 R68, R8, R14, R68 ;  /* 0x0000000e0844723c */ /* 0x000fe20000001844 */
[----:B------:R-:W4:Y:S01]  /*4fc0*/  LDSM.16.MT88.4 R12, [R156+0x8000] ;  /* 0x008000009c0c783b */ /* 0x000f220000004200 */
[----:B-1----:R-:W-:-:S04]  /*4fd0*/  FADD.FTZ R3, R107, R118 ;  /* 0x000000766b037221 */ /* 0x002fc80000010000 */
[----:B------:R-:W1:Y:S01]  /*4fe0*/  MUFU.EX2 R111, R111 ;  /* 0x0000006f006f7308 */ /* 0x000e620000000800 */
[----:B---3--:R-:W-:Y:S01]  /*4ff0*/  FADD.FTZ R3, R108, R3 ;  /* 0x000000036c037221 */ /* 0x008fe20000010000 */
[C---:B--2---:R-:W-:Y:S06]  /*5000*/  HMMA.16816.F32 R72, R8.reuse, R20, R72 ;  /* 0x000000140848723c */ /* 0x044fec0000001848 */
[----:B------:R-:W-:Y:S01]  /*5010*/  MUFU.EX2 R65, R65 ;  /* 0x0000004100417308 */ /* 0x000fe20000000800 */
[----:B-----5:R-:W-:Y:S01]  /*5020*/  FADD.FTZ R4, R106, R3 ;  /* 0x000000036a047221 */ /* 0x020fe20000010000 */
[C---:B------:R-:W-:Y:S01]  /*5030*/  HMMA.16816.F32 R76, R8.reuse, R22, R76 ;  /* 0x00000016084c723c */ /* 0x040fe2000000184c */
[----:B------:R-:W2:Y:S05]  /*5040*/  LDSM.16.MT88.4 R20, [R162+0x8800] ;  /* 0x00880000a214783b */ /* 0x000eaa0000004200 */
[----:B------:R-:W-:Y:S01]  /*5050*/  MUFU.EX2 R110, R110 ;  /* 0x0000006e006e7308 */ /* 0x000fe20000000800 */
[----:B-1----:R-:W-:Y:S01]  /*5060*/  FADD.FTZ R4, R111, R4 ;  /* 0x000000046f047221 */ /* 0x002fe20000010000 */
[C---:B----4-:R-:W-:Y:S06]  /*5070*/  HMMA.16816.F32 R80, R8.reuse, R16, R80 ;  /* 0x000000100850723c */ /* 0x050fec0000001850 */
[----:B------:R-:W-:Y:S02]  /*5080*/  MUFU.EX2 R61, R61 ;  /* 0x0000003d003d7308 */ /* 0x000fe40000000800 */
[C---:B------:R-:W-:Y:S01]  /*5090*/  HMMA.16816.F32 R92, R8.reuse, R18, R92 ;  /* 0x00000012085c723c */ /* 0x040fe2000000185c */
[----:B------:R-:W1:Y:S05]  /*50a0*/  LDSM.16.MT88.4 R16, [R158+0x8800] ;  /* 0x008800009e10783b */ /* 0x000e6a0000004200 */
[----:B------:R-:W-:Y:S02]  /*50b0*/  MUFU.EX2 R112, R112 ;  /* 0x0000007000707308 */ /* 0x000fe40000000800 */
[C---:B------:R-:W-:Y:S06]  /*50c0*/  HMMA.16816.F32 R84, R8.reuse, R12, R84 ;  /* 0x0000000c0854723c */ /* 0x040fec0000001854 */
[----:B------:R-:W3:Y:S02]  /*50d0*/  MUFU.EX2 R59, R59 ;  /* 0x0000003b003b7308 */ /* 0x000ee40000000800 */
[----:B------:R-:W-:Y:S01]  /*50e0*/  HMMA.16816.F32 R88, R8, R14, R88 ;  /* 0x0000000e0858723c */ /* 0x000fe20000001858 */
[----:B------:R-:W4:Y:S01]  /*50f0*/  LDSM.16.MT88.4 R12, [R157+0x8800] ;  /* 0x008800009d0c783b */ /* 0x000f220000004200 */
[----:B------:R-:W-:Y:S01]  /*5100*/  F2FP.F16.F32.PACK_AB R9, R122, R115 ;  /* 0x000000737a09723e */ /* 0x000fe200000000ff */
[----:B------:R-:W-:Y:S01]  /*5110*/  FADD.FTZ R115, R115, R116 ;  /* 0x0000007473737221 */ /* 0x000fe20000010000 */
[----:B------:R-:W-:-:S02]  /*5120*/  F2FP.F16.F32.PACK_AB R11, R126, R109 ;  /* 0x0000006d7e0b723e */ /* 0x000fc400000000ff */
[----:B------:R-:W5:Y:S01]  /*5130*/  MUFU.EX2 R62, R62 ;  /* 0x0000003e003e7308 */ /* 0x000f620000000800 */
[----:B------:R-:W-:Y:S01]  /*5140*/  F2FP.F16.F32.PACK_AB R8, R108, R107 ;  /* 0x0000006b6c08723e */ /* 0x000fe200000000ff */
[----:B------:R-:W-:Y:S01]  /*5150*/  FADD.FTZ R122, R122, R115 ;  /* 0x000000737a7a7221 */ /* 0x000fe20000010000 */
[----:B------:R-:W-:-:S03]  /*5160*/  F2FP.F16.F32.PACK_AB R10, R111, R106 ;  /* 0x0000006a6f0a723e */ /* 0x000fc600000000ff */
[----:B------:R-:W-:Y:S02]  /*5170*/  FADD.FTZ R109, R109, R122 ;  /* 0x0000007a6d6d7221 */ /* 0x000fe40000010000 */
[----:B------:R-:W-:Y:S01]  /*5180*/  MUFU.EX2 R58, R58 ;  /* 0x0000003a003a7308 */ /* 0x000fe20000000800 */
[----:B---3--:R-:W-:Y:S01]  /*5190*/  FADD.FTZ R3, R59, R4 ;  /* 0x000000043b037221 */ /* 0x008fe20000010000 */
[----:B--2---:R-:W-:Y:S01]  /*51a0*/  HMMA.16816.F32 R96, R8, R20, R96 ;  /* 0x000000140860723c */ /* 0x004fe20000001860 */
[----:B------:R-:W-:-:S05]  /*51b0*/  FADD.FTZ R126, R126, R109 ;  /* 0x0000006d7e7e7221 */ /* 0x000fca0000010000 */
[----:B------:R-:W2:Y:S01]  /*51c0*/  MUFU.EX2 R63, R63 ;  /* 0x0000003f003f7308 */ /* 0x000ea20000000800 */
[----:B-----5:R-:W-:Y:S01]  /*51d0*/  FADD.FTZ R3, R62, R3 ;  /* 0x000000033e037221 */ /* 0x020fe20000010000 */
[C---:B------:R-:W-:Y:S01]  /*51e0*/  HMMA.16816.F32 R68, R8.reuse, R22, R68 ;  /* 0x000000160844723c */ /* 0x040fe20000001844 */
[----:B------:R-:W3:Y:S05]  /*51f0*/  LDSM.16.MT88.4 R20, [R156+0x8800] ;  /* 0x008800009c14783b */ /* 0x000eea0000004200 */
        /* <DEDUP_REMOVED lines=9> */
[----:B------:R-:W1:Y:S05]  /*5290*/  LDSM.16.MT88.4 R12, [R158+0x9000] ;  /* 0x009000009e0c783b */ /* 0x000e6a0000004200 */
        /* <DEDUP_REMOVED lines=15> */
[----:B-----5:R-:W-:Y:S01]  /*5390*/  HMMA.16816.F32 R96, R8, R16, R96 ;  /* 0x000000100860723c */ /* 0x020fe20000001860 */
[----:B------:R-:W2:Y:S01]  /*53a0*/  MUFU.EX2 R183, R183 ;  /* 0x000000b700b77308 */ /* 0x000ea20000000800 */
[----:B------:R-:W-:-:S06]  /*53b0*/  FADD.FTZ R112, R112, R61 ;  /* 0x0000003d70707221 */ /* 0x000fcc0000010000 */
[C---:B------:R-:W-:Y:S01]  /*53c0*/  HMMA.16816.F32 R68, R8.reuse, R18, R68 ;  /* 0x000000120844723c */ /* 0x040fe20000001844 */
[----:B------:R-:W5:Y:S07]  /*53d0*/  LDSM.16.MT88.4 R16, [R156+0x9000] ;  /* 0x009000009c10783b */ /* 0x000f6e0000004200 */
[C---:B-1----:R-:W-:Y:S08]  /*53e0*/  HMMA.16816.F32 R72, R8.reuse, R12, R72 ;  /* 0x0000000c0848723c */ /* 0x042ff00000001848 */
[C---:B------:R-:W-:Y:S01]  /*53f0*/  HMMA.16816.F32 R76, R8.reuse, R14, R76 ;  /* 0x0000000e084c723c */ /* 0x040fe2000000184c */
[----:B------:R-:W1:Y:S07]  /*5400*/  LDSM.16.MT88.4 R12, [R162+0x9800] ;  /* 0x00980000a20c783b */ /* 0x000e6e0000004200 */
[C---:B----4-:R-:W-:Y:S08]  /*5410*/  HMMA.16816.F32 R80, R8.reuse, R20, R80 ;  /* 0x000000140850723c */ /* 0x050ff00000001850 */
[C---:B------:R-:W-:Y:S01]  /*5420*/  HMMA.16816.F32 R92, R8.reuse, R22, R92 ;  /* 0x00000016085c723c */ /* 0x040fe2000000185c */
[----:B------:R-:W4:Y:S07]  /*5430*/  LDSM.16.MT88.4 R20, [R158+0x9800] ;  /* 0x009800009e14783b */ /* 0x000f2e0000004200 */
[C---:B-----5:R-:W-:Y:S08]  /*5440*/  HMMA.16816.F32 R84, R8.reuse, R16, R84 ;  /* 0x000000100854723c */ /* 0x060ff00000001854 */
[----:B------:R-:W-:Y:S01]  /*5450*/  HMMA.16816.F32 R88, R8, R18, R88 ;  /* 0x000000120858723c */ /* 0x000fe20000001858 */
[----:B------:R-:W-:Y:S01]  /*5460*/  F2FP.F16.F32.PACK_AB R9, R60, R49 ;  /* 0x000000313c09723e */ /* 0x000fe200000000ff */
[----:B------:R-:W5:Y:S01]  /*5470*/  LDSM.16.MT88.4 R16, [R157+0x9800] ;  /* 0x009800009d10783b */ /* 0x000f620000004200 */
[----:B------:R-:W-:Y:S01]  /*5480*/  F2FP.F16.F32.PACK_AB R11, R33, R38 ;  /* 0x00000026210b723e */ /* 0x000fe200000000ff */
[----:B------:R-:W-:Y:S01]  /*5490*/  FADD.FTZ R49, R49, R112 ;  /* 0x0000007031317221 */ /* 0x000fe20000010000 */
[----:B---3--:R-:W-:Y:S01]  /*54a0*/  F2FP.F16.F32.PACK_AB R8, R35, R36 ;  /* 0x000000242308723e */ /* 0x008fe200000000ff */
[----:B------:R-:W-:Y:S01]  /*54b0*/  FADD.FTZ R36, R36, R63 ;  /* 0x0000003f24247221 */ /* 0x000fe20000010000 */
[----:B--2---:R-:W-:Y:S01]  /*54c0*/  F2FP.F16.F32.PACK_AB R10, R183, R26 ;  /* 0x0000001ab70a723e */ /* 0x004fe200000000ff */
[----:B------:R-:W-:-:S02]  /*54d0*/  FADD.FTZ R49, R60, R49 ;  /* 0x000000313c317221 */ /* 0x000fc40000010000 */
[----:B------:R-:W-:Y:S02]  /*54e0*/  FADD.FTZ R35, R35, R36 ;  /* 0x0000002423237221 */ /* 0x000fe40000010000 */
[----:B------:R-:W-:Y:S02]  /*54f0*/  FADD.FTZ R38, R38, R49 ;  /* 0x0000003126267221 */ /* 0x000fe40000010000 */
[----:B-1----:R-:W-:Y:S01]  /*5500*/  HMMA.16816.F32 R96, R8, R12, R96 ;  /* 0x0000000c0860723c */ /* 0x002fe20000001860 */
[----:B------:R-:W-:Y:S01]  /*5510*/  FADD.FTZ R26, R26, R35 ;  /* 0x000000231a1a7221 */ /* 0x000fe20000010000 */
[----:B------:R-:W-:-:S03]  /*5520*/  FADD.FTZ R184, R33, R38 ;  /* 0x0000002621b87221 */ /* 0x000fc60000010000 */
[----:B------:R-:W-:-:S03]  /*5530*/  FADD.FTZ R183, R183, R26 ;  /* 0x0000001ab7b77221 */ /* 0x000fc60000010000 */
[C---:B------:R-:W-:Y:S01]  /*5540*/  HMMA.16816.F32 R68, R8.reuse, R14, R68 ;  /* 0x0000000e0844723c */ /* 0x040fe20000001844 */
[----:B------:R-:W1:Y:S07]  /*5550*/  LDSM.16.MT88.4 R12, [R156+0x9800] ;  /* 0x009800009c0c783b */ /* 0x000e6e0000004200 */
[C---:B----4-:R-:W-:Y:S08]  /*5560*/  HMMA.16816.F32 R72, R8.reuse, R20, R72 ;  /* 0x000000140848723c */ /* 0x050ff00000001848 */
[C---:B------:R-:W-:Y:S08]  /*5570*/  HMMA.16816.F32 R76, R8.reuse, R22, R76 ;  /* 0x00000016084c723c */ /* 0x040ff0000000184c */
[C---:B-----5:R-:W-:Y:S08]  /*5580*/  HMMA.16816.F32 R80, R8.reuse, R16, R80 ;  /* 0x000000100850723c */ /* 0x060ff00000001850 */
[C---:B------:R-:W-:Y:S08]  /*5590*/  HMMA.16816.F32 R92, R8.reuse, R18, R92 ;  /* 0x00000012085c723c */ /* 0x040ff0000000185c */
[C---:B-1----:R-:W-:Y:S08]  /*55a0*/  HMMA.16816.F32 R84, R8.reuse, R12, R84 ;  /* 0x0000000c0854723c */ /* 0x042ff00000001854 */
[----:B------:R-:W-:Y:S01]  /*55b0*/  HMMA.16816.F32 R88, R8, R14, R88 ;  /* 0x0000000e0858723c */ /* 0x000fe20000001858 */
[----:B------:R-:W-:-:S04]  /*55c0*/  NOP ;  /* 0x0000000000007918 */ /* 0x000fc80000000000 */
[----:B------:R-:W-:-:S15]  /*55d0*/  @!P0 BRA `(.L_x_5602) ;  /* 0x0000003400a48947 */ /* 0x000fde0003800000 */
        /* <DEDUP_REMOVED lines=63> */
.L_x_5603:
[----:B------:R-:W-:Y:S01]  /*59d0*/  UMOV UR6, URZ ;  /* 0x000000ff00067c82 */ /* 0x000fe20008000000 */
[----:B------:R-:W-:Y:S01]  /*59e0*/  IMAD.SHL.U32 R4, R6, 0x80, RZ ;  /* 0x0000008006047824 */ /* 0x000fe200078e00ff */
[----:B------:R-:W-:-:S05]  /*59f0*/  IADD3 R3, P0, PT, RZ, -UR6, RZ ;  /* 0x80000006ff037c10 */ /* 0x000fca000ff1e0ff */
[----:B------:R-:W-:-:S05]  /*5a00*/  IMAD.X R4, RZ, RZ, ~R4, P0 ;  /* 0x000000ffff047224 */ /* 0x000fca00000e0e04 */
[----:B------:R-:W-:-:S04]  /*5a10*/  SHF.R.S64 R3, R3, 0x1f, R4 ;  /* 0x0000001f03037819 */ /* 0x000fc80000001004 */
[----:B------:R-:W-:-:S04]  /*5a20*/  IADD3 R172, P0, PT, R3, R172, RZ ;  /* 0x000000ac03ac7210 */ /* 0x000fc80007f1e0ff */
[----:B------:R-:W-:-:S09]  /*5a30*/  LEA.HI.X.SX32 R173, R4, R173, 0x1, P0 ;  /* 0x000000ad04ad7211 */ /* 0x000fd200000f0eff */
.L_x_5604:
        /* <DEDUP_REMOVED lines=14> */
[----:B------:R-:W-:Y:S02]  /*5b20*/  LDGSTS.E.BYPASS.LTC128B.128 [R177+0x7000], desc[UR16][R10.64] ;  /* 0x070000000ab17fae */ /* 0x000fe4000b981a10 */
[-C--:B------:R-:W-:Y:S01]  /*5b30*/  IADD3 R18, P0, PT, R16, R3.reuse, RZ ;  /* 0x0000000310127210 */ /* 0x080fe20007f1e0ff */
[--C-:B------:R-:W-:Y:S01]  /*5b40*/  IMAD.X R17, R9, 0x1, R6.reuse, P1 ;  /* 0x0000000109117824 */ /* 0x100fe200008e0606 */
[----:B------:R-:W-:Y:S02]  /*5b50*/  LDGSTS.E.BYPASS.LTC128B.128 [R177+0x7800], desc[UR16][R8.64] ;  /* 0x0780000008b17fae */ /* 0x000fe4000b981a10 */
[-C--:B------:R-:W-:Y:S01]  /*5b60*/  IADD3 R20, P1, PT, R18, R3.reuse, RZ ;  /* 0x0000000312147210 */ /* 0x080fe20007f3e0ff */
[--C-:B------:R-:W-:Y:S01]  /*5b70*/  IMAD.X R19, R17, 0x1, R6.reuse, P0 ;  /* 0x0000000111137824 */ /* 0x100fe200000e0606 */
[----:B------:R-:W-:Y:S02]  /*5b80*/  LDGSTS.E.BYPASS.LTC128B.128 [R177+0x8000], desc[UR16][R16.64] ;  /* 0x0800000010b17fae */ /* 0x000fe4000b981a10 */
[----:B------:R-:W-:Y:S01]  /*5b90*/  IADD3 R22, P0, PT, R20, R3, RZ ;  /* 0x0000000314167210 */ /* 0x000fe20007f1e0ff */
[--C-:B------:R-:W-:Y:S01]  /*5ba0*/  IMAD.X R21, R19, 0x1, R6.reuse, P1 ;  /* 0x0000000113157824 */ /* 0x100fe200008e0606 */
[----:B------:R2:W-:Y:S03]  /*5bb0*/  LDGSTS.E.BYPASS.LTC128B.128 [R177+0x8800], desc[UR16][R18.64] ;  /* 0x0880000012b17fae */ /* 0x0005e6000b981a10 */
[----:B------:R-:W-:Y:S01]  /*5bc0*/  IMAD.X R23, R21, 0x1, R6, P0 ;  /* 0x0000000115177824 */ /* 0x000fe200000e0606 */
[----:B------:R-:W-:Y:S04]  /*5bd0*/  LDGSTS.E.BYPASS.LTC128B.128 [R177+0x9000], desc[UR16][R20.64] ;  /* 0x0900000014b17fae */ /* 0x000fe8000b981a10 */
[----:B------:R3:W-:Y:S04]  /*5be0*/  LDGSTS.E.BYPASS.LTC128B.128 [R177+0x9800], desc[UR16][R22.64] ;  /* 0x0980000016b17fae */ /* 0x0007e8000b981a10 */
[----:B------:R-:W-:Y:S04]  /*5bf0*/  LDSM.16.M88.4 R124, [R167] ;  /* 0x00000000a77c783b */ /* 0x000fe80000000200 */
[----:B------:R-:W4:Y:S04]  /*5c00*/  LDSM.16.M88.4 R32, [R166+UR5+0x4000] ;  /* 0x00400005a620783b */ /* 0x000f280008000200 */
[----:B------:R-:W5:Y:S04]  /*5c10*/  LDSM.16.M88.4 R24, [R166+UR5+0x4800] ;  /* 0x00480005a618783b */ /* 0x000f680008000200 */
[----:B-1----:R-:W1:Y:S04]  /*5c20*/  LDSM.16.M88.4 R4, [R166+UR5+0x2000] ;  /* 0x00200005a604783b */ /* 0x002e680008000200 */
[----:B------:R-:W-:Y:S04]  /*5c30*/  LDSM.16.M88.4 R120, [R165] ;  /* 0x00000000a578783b */ /* 0x000fe80000000200 */
[----:B------:R-:W3:Y:S04]  /*5c40*/  LDSM.16.M88.4 R104, [R161+0x4000] ;  /* 0x00400000a168783b */ /* 0x000ee80000000200 */
[----:B------:R-:W3:Y:S04]  /*5c50*/  LDSM.16.M88.4 R100, [R161+0x4800] ;  /* 0x00480000a164783b */ /* 0x000ee80000000200 */
[----:B------:R-:W3:Y:S04]  /*5c60*/  LDSM.16.M88.4 R48, [R166+UR5+0x3000] ;  /* 0x00300005a630783b */ /* 0x000ee80008000200 */
[----:B--2---:R-:W2:Y:S04]  /*5c70*/  LDSM.16.M88.4 R16, [R166+UR5+0x5000] ;  /* 0x00500005a610783b */ /* 0x004ea80008000200 */
[----:B------:R-:W2:Y:S04]  /*5c80*/  LDSM.16.M88.4 R40, [R166+UR5+0x3800] ;  /* 0x00380005a628783b */ /* 0x000ea80008000200 */
[----:B------:R-:W2:Y:S01]  /*5c90*/  LDSM.16.M88.4 R12, [R161+0x2000] ;  /* 0x00200000a10c783b */ /* 0x000ea20000000200 */
[C---:B----4-:R-:W-:Y:S03]  /*5ca0*/  HMMA.16816.F32 R36, R124.reuse, R32, RZ ;  /* 0x000000207c24723c */ /* 0x050fe600000018ff */
[----:B------:R-:W4:Y:S04]  /*5cb0*/  LDSM.16.M88.4 R56, [R166+UR5+0x2800] ;  /* 0x00280005a638783b */ /* 0x000f280008000200 */
[----:B------:R-:W4:Y:S01]  /*5cc0*/  LDSM.16.M88.4 R112, [R161+0x3000] ;  /* 0x00300000a170783b */ /* 0x000f220000000200 */
[C---:B-----5:R-:W-:Y:S03]  /*5cd0*/  HMMA.16816.F32 R28, R124.reuse, R24, RZ ;  /* 0x000000187c1c723c */ /* 0x060fe600000018ff */
[----:B------:R-:W5:Y:S04]  /*5ce0*/  LDSM.16.M88.4 R64, [R161+0x5000] ;  /* 0x00500000a140783b */ /* 0x000f680000000200 */
[----:B------:R-:W5:Y:S01]  /*5cf0*/  LDSM.16.M88.4 R108, [R161+0x3800] ;  /* 0x00380000a16c783b */ /* 0x000f620000000200 */
[C---:B------:R-:W-:Y:S03]  /*5d00*/  HMMA.16816.F32 R32, R124.reuse, R34, RZ ;  /* 0x000000227c20723c */ /* 0x040fe600000018ff */
[----:B------:R-:W-:Y:S04]  /*5d10*/  LDSM.16.M88.4 R116, [R161+0x2800] ;  /* 0x00280000a174783b */ /* 0x000fe80000000200 */
[----:B------:R-:W-:Y:S01]  /*5d20*/  LDSM.16.M88.4 R128, [R166+UR5+0x5800] ;  /* 0x00580005a680783b */ /* 0x000fe20008000200 */
[C---:B------:R-:W-:Y:S03]  /*5d30*/  HMMA.16816.F32 R24, R124.reuse, R26, RZ ;  /* 0x0000001a7c18723c */ /* 0x040fe600000018ff */
[----:B------:R-:W0:Y:S05]  /*5d40*/  LDGDEPBAR ;  /* 0x00000000000079af */ /* 0x000e2a0000000000 */
[----:B-1----:R-:W-:Y:S08]  /*5d50*/  HMMA.16816.F32 R8, R124, R4, RZ ;  /* 0x000000047c08723c */ /* 0x002ff000000018ff */
[C---:B---3--:R-:W-:Y:S08]  /*5d60*/  HMMA.16816.F32 R36, R120.reuse, R104, R36 ;  /* 0x000000687824723c */ /* 0x048ff00000001824 */
[C---:B------:R-:W-:Y:S01]  /*5d70*/  HMMA.16816.F32 R32, R120.reuse, R106, R32 ;  /* 0x0000006a7820723c */ /* 0x040fe20000001820 */
[----:B------:R-:W-:Y:S07]  /*5d80*/  LDSM.16.M88.4 R104, [R164] ;  /* 0x00000000a468783b */ /* 0x000fee0000000200 */
[C---:B------:R-:W-:Y:S08]  /*5d90*/  HMMA.16816.F32 R28, R120.reuse, R100, R28 ;  /* 0x00000064781c723c */ /* 0x040ff0000000181c */
[----:B------:R-:W-:Y:S01]  /*5da0*/  HMMA.16816.F32 R24, R120, R102, R24 ;  /* 0x000000667818723c */ /* 0x000fe20000001818 */
[----:B------:R-:W1:Y:S07]  /*5db0*/  LDSM.16.M88.4 R100, [R160+0x2000] ;  /* 0x00200000a064783b */ /* 0x000e6e0000000200 */
[C---:B------:R-:W-:Y:S08]  /*5dc0*/  HMMA.16816.F32 R4, R124.reuse, R6, RZ ;  /* 0x000000067c04723c */ /* 0x040ff000000018ff */
[C---:B------:R-:W-:Y:S08]  /*5dd0*/  HMMA.16816.F32 R52, R124.reuse, R48, RZ ;  /* 0x000000307c34723c */ /* 0x040ff000000018ff */
[C---:B--2---:R-:W-:Y:S08]  /*5de0*/  HMMA.16816.F32 R20, R124.reuse, R16, RZ ;  /* 0x000000107c14723c */ /* 0x044ff000000018ff */
[C---:B------:R-:W-:Y:S08]  /*5df0*/  HMMA.16816.F32 R48, R124.reuse, R50, RZ ;  /* 0x000000327c30723c */ /* 0x040ff000000018ff */
[C---:B------:R-:W-:Y:S08]  /*5e00*/  HMMA.16816.F32 R16, R124.reuse, R18, RZ ;  /* 0x000000127c10723c */ /* 0x040ff000000018ff */
[C---:B------:R-:W-:Y:S08]  /*5e10*/  HMMA.16816.F32 R44, R124.reuse, R40, RZ ;  /* 0x000000287c2c723c */ /* 0x040ff000000018ff */
[----:B------:R-:W-:Y:S08]  /*5e20*/  HMMA.16816.F32 R40, R124, R42, RZ ;  /* 0x0000002a7c28723c */ /* 0x000ff000000018ff */
[C---:B------:R-:W-:Y:S08]  /*5e30*/  HMMA.16816.F32 R8, R120.reuse, R12, R8 ;  /* 0x0000000c7808723c */ /* 0x040ff00000001808 */
[----:B------:R-:W-:Y:S08]  /*5e40*/  HMMA.16816.F32 R4, R120, R14, R4 ;  /* 0x0000000e7804723c */ /* 0x000ff00000001804 */
[C---:B----4-:R-:W-:Y:S08]  /*5e50*/  HMMA.16816.F32 R60, R124.reuse, R56, RZ ;  /* 0x000000387c3c723c */ /* 0x050ff000000018ff */
[----:B------:R-:W-:Y:S08]  /*5e60*/  HMMA.16816.F32 R56, R124, R58, RZ ;  /* 0x0000003a7c38723c */ /* 0x000ff000000018ff */
[C---:B------:R-:W-:Y:S08]  /*5e70*/  HMMA.16816.F32 R52, R120.reuse, R112, R52 ;  /* 0x000000707834723c */ /* 0x040ff00000001834 */
[C---:B------:R-:W-:Y:S01]  /*5e80*/  HMMA.16816.F32 R48, R120.reuse, R114, R48 ;  /* 0x000000727830723c */ /* 0x040fe20000001830 */
[----:B------:R-:W2:Y:S07]  /*5e90*/  LDSM.16.M88.4 R112, [R160+0x2800] ;  /* 0x00280000a070783b */ /* 0x000eae0000000200 */
        /* <DEDUP_REMOVED lines=10> */
[----:B------:R-:W-:Y:S01]  /*5f40*/  HMMA.16816.F32 R56, R120, R118, R56 ;  /* 0x000000767838723c */ /* 0x000fe20000001838 */
[----:B------:R-:W5:Y:S07]  /*5f50*/  LDSM.16.M88.4 R116, [R160+0x3000] ;  /* 0x00300000a074783b */ /* 0x000f6e0000000200 */
[C---:B------:R-:W-:Y:S08]  /*5f60*/  HMMA.16816.F32 R12, R124.reuse, R128, RZ ;  /* 0x000000807c0c723c */ /* 0x040ff000000018ff */
[----:B------:R-:W-:Y:S08]  /*5f70*/  HMMA.16816.F32 R124, R124, R130, RZ ;  /* 0x000000827c7c723c */ /* 0x000ff000000018ff */
[C---:B--2---:R-:W-:Y:S08]  /*5f80*/  HMMA.16816.F32 R60, R104.reuse, R112, R60 ;  /* 0x00000070683c723c */ /* 0x044ff0000000183c */
[C---:B------:R-:W-:Y:S01]  /*5f90*/  HMMA.16816.F32 R56, R104.reuse, R114, R56 ;  /* 0x000000726838723c */ /* 0x040fe20000001838 */
[----:B------:R-:W-:Y:S07]  /*5fa0*/  LDSM.16.M88.4 R112, [R163] ;  /* 0x00000000a370783b */ /* 0x000fee0000000200 */
[C---:B---3--:R-:W-:Y:S08]  /*5fb0*/  HMMA.16816.F32 R44, R104.reuse, R64, R44 ;  /* 0x00000040682c723c */ /* 0x048ff0000000182c */
[----:B------:R-:W-:Y:S01]  /*5fc0*/  HMMA.16816.F32 R40, R104, R66, R40 ;  /* 0x000000426828723c */ /* 0x000fe20000001828 */
[----:B------:R-:W2:Y:S07]  /*5fd0*/  LDSM.16.M88.4 R64, [R159+0x2000] ;  /* 0x002000009f40783b */ /* 0x000eae0000000200 */
[C---:B----4-:R-:W-:Y:S08]  /*5fe0*/  HMMA.16816.F32 R12, R120.reuse, R108, R12 ;  /* 0x0000006c780c723c */ /* 0x050ff0000000180c */
[----:B------:R-:W-:Y:S01]  /*5ff0*/  HMMA.16816.F32 R124, R120, R110, R124 ;  /* 0x0000006e787c723c */ /* 0x000fe2000000187c */
[----:B------:R-:W3:Y:S04]  /*6000*/  LDSM.16.M88.4 R108, [R160+0x4800] ;  /* 0x00480000a06c783b */ /* 0x000ee80000000200 */
[----:B------:R-:W-:Y:S03]  /*6010*/  LDSM.16.M88.4 R120, [R160+0x5000] ;  /* 0x00500000a078783b */ /* 0x000fe60000000200 */
[C---:B-1----:R-:W-:Y:S08]  /*6020*/  HMMA.16816.F32 R36, R104.reuse, R100, R36 ;  /* 0x000000646824723c */ /* 0x042ff00000001824 */
[C---:B------:R-:W-:Y:S01]  /*6030*/  HMMA.16816.F32 R32, R104.reuse, R102, R32 ;  /* 0x000000666820723c */ /* 0x040fe20000001820 */
[----:B------:R-:W1:Y:S07]  /*6040*/  LDSM.16.M88.4 R100, [R159+0x2800] ;  /* 0x002800009f64783b */ /* 0x000e6e0000000200 */
[C---:B-----5:R-:W-:Y:S08]  /*6050*/  HMMA.16816.F32 R52, R104.reuse, R116, R52 ;  /* 0x000000746834723c */ /* 0x060ff00000001834 */
[----:B------:R-:W-:Y:S01]  /*6060*/  HMMA.16816.F32 R48, R104, R118, R48 ;  /* 0x000000766830723c */ /* 0x000fe20000001830 */
[----:B------:R-:W4:Y:S07]  /*6070*/  LDSM.16.M88.4 R116, [R160+0x5800] ;  /* 0x00580000a074783b */ /* 0x000f2e0000000200 */
[----:B--2---:R-:W-:Y:S08]  /*6080*/  HMMA.16816.F32 R8, R112, R64, R8 ;  /* 0x000000407008723c */ /* 0x004ff00000001808 */
[----:B---3--:R-:W-:Y:S01]  /*6090*/  HMMA.16816.F32 R28, R104, R108, R28 ;  /* 0x0000006c681c723c */ /* 0x008fe2000000181c */
[----:B------:R-:W-:-:S04]  /*60a0*/  IMAD R108, R134, 0x80, R137 ;  /* 0x00000080866c7824 */ /* 0x000fc800078e0289 */
[C---:B------:R-:W-:Y:S02]  /*60b0*/  VIADD R3, R108.reuse, 0xffffff00 ;  /* 0xffffff006c037836 */ /* 0x040fe40000000000 */
[C---:B------:R-:W-:Y:S01]  /*60c0*/  VIADD R65, R108.reuse, 0xffffff08 ;  /* 0xffffff086c417836 */ /* 0x040fe20000000000 */
[C---:B------:R-:W-:Y:S01]  /*60d0*/  HMMA.16816.F32 R4, R112.reuse, R66, R4 ;  /* 0x000000427004723c */ /* 0x040fe20000001804 */
[C---:B------:R-:W-:Y:S01]  /*60e0*/  VIADD R64, R108.reuse, 0xffffff09 ;  /* 0xffffff096c407836 */ /* 0x040fe20000000000 */
[CC--:B------:R-:W-:Y:S02]  /*60f0*/  ISETP.GE.AND P1, PT, R3.reuse, R136.reuse, PT ;  /* 0x000000880300720c */ /* 0x0c0fe40003f26270 */
[----:B------:R-:W-:Y:S01]  /*6100*/  ISETP.GE.AND P0, PT, R3, R135, PT ;  /* 0x000000870300720c */ /* 0x000fe20003f06270 */
[----:B------:R-:W-:Y:S01]  /*6110*/  VIADD R3, R108, 0xffffff01 ;  /* 0xffffff016c037836 */ /* 0x000fe20000000000 */
[----:B------:R-:W-:Y:S01]  /*6120*/  FSEL R192, R8, -INF , !P1 ;  /* 0xff80000008c07808 */ /* 0x000fe20004800000 */
[----:B------:R-:W-:Y:S01]  /*6130*/  VIADD R8, R108, 0xffffff10 ;  /* 0xffffff106c087836 */ /* 0x000fe20000000000 */
[----:B-1----:R-:W-:Y:S01]  /*6140*/  HMMA.16816.F32 R60, R112, R100, R60 ;  /* 0x00000064703c723c */ /* 0x002fe2000000183c */
[----:B------:R-:W-:-:S02]  /*6150*/  ISETP.GE.AND P5, PT, R65, R136, PT ;  /* 0x000000884100720c */ /* 0x000fc40003fa6270 */
[----:B------:R-:W-:Y:S02]  /*6160*/  FSEL R191, R10, -INF , !P0 ;  /* 0xff8000000abf7808 */ /* 0x000fe40004000000 */
[CC--:B------:R-:W-:Y:S02]  /*6170*/  ISETP.GE.AND P6, PT, R3.reuse, R136.reuse, PT ;  /* 0x000000880300720c */ /* 0x0c0fe40003fc6270 */
[-C--:B------:R-:W-:Y:S01]  /*6180*/  ISETP.GE.AND P3, PT, R3, R135.reuse, PT ;  /* 0x000000870300720c */ /* 0x080fe20003f66270 */
[----:B------:R-:W-:Y:S01]  /*6190*/  HMMA.16816.F32 R24, R104, R110, R24 ;  /* 0x0000006e6818723c */ /* 0x000fe20000001818 */
[----:B------:R-:W-:Y:S01]  /*61a0*/  ISETP.GE.AND P1, PT, R64, R135, PT ;  /* 0x000000874000720c */ /* 0x000fe20003f26270 */
[----:B------:R-:W-:Y:S01]  /*61b0*/  VIADD R3, R108, 0xffffff11 ;  /* 0xffffff116c037836 */ /* 0x000fe20000000000 */
[----:B------:R-:W-:Y:S01]  /*61c0*/  FSEL R196, R4, -INF , !P5 ;  /* 0xff80000004c47808 */ /* 0x000fe20006800000 */
[----:B------:R-:W-:Y:S01]  /*61d0*/  VIADD R4, R108, 0xffffff19 ;  /* 0xffffff196c047836 */ /* 0x000fe20000000000 */
[----:B------:R-:W-:-:S02]  /*61e0*/  ISETP.GE.AND P0, PT, R8, R136, PT ;  /* 0x000000880800720c */ /* 0x000fc40003f06270 */
[----:B------:R-:W-:Y:S01]  /*61f0*/  ISETP.GE.AND P4, PT, R65, R135, PT ;  /* 0x000000874100720c */ /* 0x000fe20003f86270 */
[C---:B------:R-:W-:Y:S01]  /*6200*/  HMMA.16816.F32 R20, R104.reuse, R120, R20 ;  /* 0x000000786814723c */ /* 0x040fe20000001814 */
[----:B------:R-:W-:Y:S02]  /*6210*/  ISETP.GE.AND P2, PT, R64, R136, PT ;  /* 0x000000884000720c */ /* 0x000fe40003f46270 */
[----:B------:R-:W1:Y:S01]  /*6220*/  LDSM.16.M88.4 R64, [R159+0x3800] ;  /* 0x003800009f40783b */ /* 0x000e620000000200 */
[----:B------:R-:W-:Y:S02]  /*6230*/  FSEL R195, R7, -INF , !P1 ;  /* 0xff80000007c37808 */ /* 0x000fe40004800000 */
[----:B------:R-:W-:Y:S02]  /*6240*/  FSEL R194, R60, -INF , !P0 ;  /* 0xff8000003cc27808 */ /* 0x000fe40004000000 */
[----:B------:R-:W-:Y:S01]  /*6250*/  HMMA.16816.F32 R16, R104, R122, R16 ;  /* 0x0000007a6810723c */ /* 0x000fe20000001810 */
[----:B------:R-:W-:-:S02]  /*6260*/  FSEL R100, R9, -INF , !P6 ;  /* 0xff80000009647808 */ /* 0x000fc40007000000 */
[----:B------:R-:W-:Y:S02]  /*6270*/  FSEL R193, R11, -INF , !P3 ;  /* 0xff8000000bc17808 */ /* 0x000fe40005800000 */
[CC--:B------:R-:W-:Y:S02]  /*6280*/  ISETP.GE.AND P1, PT, R4.reuse, R136.reuse, PT ;  /* 0x000000880400720c */ /* 0x0c0fe40003f26270 */
[-C--:B------:R-:W-:Y:S01]  /*6290*/  ISETP.GE.AND P0, PT, R4, R135.reuse, PT ;  /* 0x000000870400720c */ /* 0x080fe20003f06270 */
[----:B----4-:R-:W-:Y:S01]  /*62a0*/  HMMA.16816.F32 R12, R104, R116, R12 ;  /* 0x00000074680c723c */ /* 0x010fe2000000180c */
[----:B------:R-:W-:Y:S01]  /*62b0*/  ISETP.GE.AND P6, PT, R8, R135, PT ;  /* 0x000000870800720c */ /* 0x000fe20003fc6270 */
[C---:B------:R-:W-:Y:S01]  /*62c0*/  VIADD R4, R108.reuse, 0xffffff20 ;  /* 0xffffff206c047836 */ /* 0x040fe20000000000 */
[----:B------:R-:W-:Y:S01]  /*62d0*/  ISETP.GE.AND P3, PT, R3, R136, PT ;  /* 0x000000880300720c */ /* 0x000fe20003f66270 */
[----:B------:R-:W-:Y:S01]  /*62e0*/  VIADD R8, R108, 0xffffff29 ;  /* 0xffffff296c087836 */ /* 0x000fe20000000000 */
[----:B------:R-:W-:-:S02]  /*62f0*/  FSEL R189, R62, -INF , !P6 ;  /* 0xff8000003ebd7808 */ /* 0x000fc40007000000 */
[----:B------:R-:W-:Y:S01]  /*6300*/  FSEL R190, R61, -INF , !P3 ;  /* 0xff8000003dbe7808 */ /* 0x000fe20005800000 */
[----:B------:R-:W-:Y:S01]  /*6310*/  HMMA.16816.F32 R124, R104, R118, R124 ;  /* 0x00000076687c723c */ /* 0x000fe2000000187c */
[----:B------:R-:W2:Y:S01]  /*6320*/  LDSM.16.M88.4 R104, [R159+0x3000] ;  /* 0x003000009f68783b */ /* 0x000ea20000000200 */
[----:B------:R-:W-:Y:S02]  /*6330*/  FSEL R197, R6, -INF , !P4 ;  /* 0xff80000006c57808 */ /* 0x000fe40006000000 */
[----:B------:R-:W-:Y:S02]  /*6340*/  FSEL R198, R5, -INF , !P2 ;  /* 0xff80000005c67808 */ /* 0x000fe40005000000 */
[C---:B------:R-:W-:Y:S02]  /*6350*/  ISETP.GE.AND P6, PT, R4.reuse, R136, PT ;  /* 0x000000880400720c */ /* 0x040fe40003fc6270 */
[-C--:B------:R-:W-:Y:S01]  /*6360*/  ISETP.GE.AND P3, PT, R4, R135.reuse, PT ;  /* 0x000000870400720c */ /* 0x080fe20003f66270 */
[----:B------:R-:W-:Y:S01]  /*6370*/  HMMA.16816.F32 R56, R112, R102, R56 ;  /* 0x000000667038723c */ /* 0x000fe20000001838 */
[----:B------:R-:W3:Y:S01]  /*6380*/  LDSM.16.M88.4 R4, [R159+0x4000] ;  /* 0x004000009f04783b */ /* 0x000ee20000000200 */
[----:B------:R-:W-:Y:S01]  /*6390*/  ISETP.GE.AND P5, PT, R3, R135, PT ;  /* 0x000000870300720c */ /* 0x000fe20003fa6270 */
[----:B------:R-:W-:-:S03]  /*63a0*/  VIADD R3, R108, 0xffffff18 ;  /* 0xffffff186c037836 */ /* 0x000fc60000000000 */
[----:B------:R-:W-:Y:S02]  /*63b0*/  FSEL R187, R63, -INF , !P5 ;  /* 0xff8000003fbb7808 */ /* 0x000fe40006800000 */
[C---:B------:R-:W-:Y:S01]  /*63c0*/  ISETP.GE.AND P4, PT, R3.reuse, R136, PT ;  /* 0x000000880300720c */ /* 0x040fe20003f86270 */
[----:B-1----:R-:W-:Y:S01]  /*63d0*/  HMMA.16816.F32 R44, R112, R64, R44 ;  /* 0x00000040702c723c */ /* 0x002fe2000000182c */
[----:B------:R-:W-:Y:S01]  /*63e0*/  ISETP.GE.AND P2, PT, R3, R135, PT ;  /* 0x000000870300720c */ /* 0x000fe20003f46270 */
[----:B------:R-:W-:-:S05]  /*63f0*/  VIADD R3, R108, 0xffffff21 ;  /* 0xffffff216c037836 */ /* 0x000fca0000000000 */
[CC--:B------:R-:W-:Y:S01]  /*6400*/  ISETP.GE.AND P5, PT, R3.reuse, R136.reuse, PT ;  /* 0x000000880300720c */ /* 0x0c0fe20003fa6270 */
[----:B------:R-:W-:Y:S02]  /*6410*/  HMMA.16816.F32 R40, R112, R66, R40 ;  /* 0x000000427028723c */ /* 0x000fe40000001828 */
[----:B------:R-:W-:Y:S02]  /*6420*/  FSEL R188, R56, -INF , !P4 ;  /* 0xff80000038bc7808 */ /* 0x000fe40006000000 */
[----:B------:R-:W-:Y:S01]  /*6430*/  ISETP.GE.AND P4, PT, R3, R135, PT ;  /* 0x000000870300720c */ /* 0x000fe20003f86270 */
[----:B------:R-:W-:Y:S01]  /*6440*/  VIADD R3, R108, 0xffffff28 ;  /* 0xffffff286c037836 */ /* 0x000fe20000000000 */
[----:B------:R-:W-:Y:S02]  /*6450*/  FSEL R181, R59, -INF , !P0 ;  /* 0xff8000003bb57808 */ /* 0x000fe40004000000 */
[----:B------:R-:W-:Y:S02]  /*6460*/  ISETP.GE.AND P0, PT, R8, R136, PT ;  /* 0x000000880800720c */ /* 0x000fe40003f06270 */
[----:B------:R-:W-:-:S02]  /*6470*/  FSEL R185, R58, -INF , !P2 ;  /* 0xff8000003ab97808 */ /* 0x000fc40005000000 */
[----:B------:R-:W-:Y:S02]  /*6480*/  FSEL R186, R57, -INF , !P1 ;  /* 0xff80000039ba7808 */ /* 0x000fe40004800000 */
[C---:B------:R-:W-:Y:S01]  /*6490*/  ISETP.GE.AND P2, PT, R3.reuse, R136, PT ;  /* 0x000000880300720c */ /* 0x040fe20003f46270 */
[----:B--2---:R-:W-:Y:S01]  /*64a0*/  HMMA.16816.F32 R52, R112, R104, R52 ;  /* 0x000000687034723c */ /* 0x004fe20000001834 */
[----:B------:R-:W-:Y:S01]  /*64b0*/  ISETP.GE.AND P1, PT, R3, R135, PT ;  /* 0x000000870300720c */ /* 0x000fe20003f26270 */
[----:B------:R-:W-:-:S06]  /*64c0*/  VIADD R3, R108, 0xffffff31 ;  /* 0xffffff316c037836 */ /* 0x000fcc0000000000 */
[C---:B------:R-:W-:Y:S08]  /*64d0*/  HMMA.16816.F32 R48, R112.reuse, R106, R48 ;  /* 0x0000006a7030723c */ /* 0x040ff00000001830 */
[----:B---3--:R-:W-:Y:S01]  /*64e0*/  HMMA.16816.F32 R36, R112, R4, R36 ;  /* 0x000000047024723c */ /* 0x008fe20000001824 */
[----:B------:R-:W-:Y:S02]  /*64f0*/  VIADD R4, R108, 0xffffff49 ;  /* 0xffffff496c047836 */ /* 0x000fe40000000000 */
[----:B------:R-:W-:-:S02]  /*6500*/  FSEL R182, R52, -INF , !P6 ;  /* 0xff80000034b67808 */ /* 0x000fc40007000000 */
[-C--:B------:R-:W-:Y:S01]  /*6510*/  ISETP.GE.AND P6, PT, R8, R135.reuse, PT ;  /* 0x000000870800720c */ /* 0x080fe20003fc6270 */
[----:B------:R-:W-:Y:S01]  /*6520*/  VIADD R8, R108, 0xffffff30 ;  /* 0xffffff306c087836 */ /* 0x000fe20000000000 */
[----:B------:R-:W-:Y:S01]  /*6530*/  FSEL R171, R54, -INF , !P3 ;  /* 0xff80000036ab7808 */ /* 0x000fe20005800000 */
[----:B------:R-:W-:Y:S01]  /*6540*/  HMMA.16816.F32 R32, R112, R6, R32 ;  /* 0x000000067020723c */ /* 0x000fe20000001820 */
[----:B------:R-:W-:Y:S02]  /*6550*/  FSEL R54, R53, -INF , !P5 ;  /* 0xff80000035367808 */ /* 0x000fe40006800000 */
[----:B------:R-:W-:Y:S02]  /*6560*/  ISETP.GE.AND P3, PT, R8, R136, PT ;  /* 0x000000880800720c */ /* 0x000fe40003f66270 */
[----:B------:R-:W-:Y:S02]  /*6570*/  FSEL R153, R55, -INF , !P4 ;  /* 0xff80000037997808 */ /* 0x000fe40006000000 */
[----:B------:R-:W-:Y:S01]  /*6580*/  FSEL R52, R48, -INF , !P2 ;  /* 0xff80000030347808 */ /* 0x000fe20005000000 */
[----:B------:R-:W-:Y:S01]  /*6590*/  VIADD R48, R108, 0xffffff39 ;  /* 0xffffff396c307836 */ /* 0x000fe20000000000 */
[----:B------:R-:W-:-:S02]  /*65a0*/  ISETP.GE.AND P5, PT, R8, R135, PT ;  /* 0x000000870800720c */ /* 0x000fc40003fa6270 */
[C---:B------:R-:W-:Y:S01]  /*65b0*/  ISETP.GE.AND P4, PT, R3.reuse, R136, PT ;  /* 0x000000880300720c */ /* 0x040fe20003f86270 */
[----:B------:R-:W1:Y:S01]  /*65c0*/  LDSM.16.M88.4 R8, [R159+0x4800] ;  /* 0x004800009f08783b */ /* 0x000e620000000200 */
[----:B------:R-:W-:Y:S01]  /*65d0*/  ISETP.GE.AND P2, PT, R3, R135, PT ;  /* 0x000000870300720c */ /* 0x000fe20003f46270 */
[----:B------:R-:W-:Y:S01]  /*65e0*/  VIADD R3, R108, 0xffffff38 ;  /* 0xffffff386c037836 */ /* 0x000fe20000000000 */
[----:B------:R-:W-:Y:S01]  /*65f0*/  FSEL R154, R44, -INF , !P3 ;  /* 0xff8000002c9a7808 */ /* 0x000fe20005800000 */
        /* <DEDUP_REMOVED lines=8> */
[CC--:B------:R-:W-:Y:S02]  /*6680*/  ISETP.GE.AND P6, PT, R48.reuse, R136.reuse, PT ;  /* 0x000000883000720c */ /* 0x0c0fe40003fc6270 */
[----:B------:R-:W-:Y:S02]  /*6690*/  ISETP.GE.AND P3, PT, R48, R135, PT ;  /* 0x000000873000720c */ /* 0x000fe40003f66270 */
[----:B------:R-:W-:Y:S01]  /*66a0*/  ISETP.GE.AND P5, PT, R44, R136, PT ;  /* 0x000000882c00720c */ /* 0x000fe20003fa6270 */
[----:B------:R-:W2:Y:S01]  /*66b0*/  LDSM.16.M88.4 R48, [R159+0x5000] ;  /* 0x005000009f30783b */ /* 0x000ea20000000200 */
[----:B------:R-:W-:-:S02]  /*66c0*/  FSEL R147, R43, -INF , !P3 ;  /* 0xff8000002b937808 */ /* 0x000fc40005800000 */
        /* <DEDUP_REMOVED lines=8> */
[----:B------:R-:W-:Y:S01]  /*6750*/  FSEL R141, R38, -INF , !P4 ;  /* 0xff800000268d7808 */ /* 0x000fe20006000000 */
[C---:B-1----:R-:W-:Y:S01]  /*6760*/  HMMA.16816.F32 R28, R112.reuse, R8, R28 ;  /* 0x00000008701c723c */ /* 0x042fe2000000181c */
[----:B------:R-:W-:Y:S01]  /*6770*/  FSEL R144, R37, -INF , !P2 ;  /* 0xff80000025907808 */ /* 0x000fe20005000000 */
[----:B------:R-:W-:Y:S01]  /*6780*/  VIADD R8, R108, 0xffffff59 ;  /* 0xffffff596c087836 */ /* 0x000fe20000000000 */
[C---:B------:R-:W-:Y:S02]  /*6790*/  ISETP.GE.AND P4, PT, R4.reuse, R136, PT ;  /* 0x000000880400720c */ /* 0x040fe40003f86270 */
[-C--:B------:R-:W-:Y:S02]  /*67a0*/  ISETP.GE.AND P2, PT, R4, R135.reuse, PT ;  /* 0x000000870400720c */ /* 0x080fe40003f46270 */
[----:B------:R-:W1:Y:S01]  /*67b0*/  LDSM.16.M88.4 R4, [R159+0x5800] ;  /* 0x005800009f04783b */ /* 0x000e620000000200 */
[----:B------:R-:W-:Y:S01]  /*67c0*/  FSEL R150, R40, -INF , !P1 ;  /* 0xff80000028967808 */ /* 0x000fe20004800000 */
[----:B------:R-:W-:Y:S01]  /*67d0*/  HMMA.16816.F32 R24, R112, R10, R24 ;  /* 0x0000000a7018723c */ /* 0x000fe20000001818 */
[----:B------:R-:W-:Y:S01]  /*67e0*/  ISETP.GE.AND P1, PT, R3, R135, PT ;  /* 0x000000870300720c */ /* 0x000fe20003f26270 */
[----:B------:R-:W-:Y:S01]  /*67f0*/  VIADD R3, R108, 0xffffff48 ;  /* 0xffffff486c037836 */ /* 0x000fe20000000000 */
[----:B------:R-:W-:Y:S01]  /*6800*/  FSEL R145, R42, -INF , !P0 ;  /* 0xff8000002a917808 */ /* 0x000fe20004000000 */
[----:B------:R-:W-:-:S04]  /*6810*/  DEPBAR.LE SB0, 0x0 ;  /* 0x000080000000791a */ /* 0x000fc80000000000 */
[----:B------:R-:W-:Y:S02]  /*6820*/  FSEL R148, R41, -INF , !P6 ;  /* 0xff80000029947808 */ /* 0x000fe40007000000 */
[CC--:B------:R-:W-:Y:S02]  /*6830*/  ISETP.GE.AND P0, PT, R3.reuse, R136.reuse, PT ;  /* 0x000000880300720c */ /* 0x0c0fe40003f06270 */
[----:B------:R-:W-:Y:S01]  /*6840*/  ISETP.GE.AND P6, PT, R3, R135, PT ;  /* 0x000000870300720c */ /* 0x000fe20003fc6270 */
[----:B------:R-:W-:Y:S01]  /*6850*/  VIADD R3, R108, 0xffffff51 ;  /* 0xffffff516c037836 */ /* 0x000fe20000000000 */
[----:B--2---:R-:W-:Y:S01]  /*6860*/  HMMA.16816.F32 R20, R112, R48, R20 ;  /* 0x000000307014723c */ /* 0x004fe20000001814 */
[----:B------:R-:W-:Y:S02]  /*6870*/  FSEL R131, R39, -INF , !P1 ;  /* 0xff80000027837808 */ /* 0x000fe40004800000 */
[----:B------:R-:W-:Y:S02]  /*6880*/  FSEL R140, R32, -INF , !P0 ;  /* 0xff800000208c7808 */ /* 0x000fe40004000000 */
[----:B------:R-:W-:-:S02]  /*6890*/  ISETP.GE.AND P1, PT, R3, R136, PT ;  /* 0x000000880300720c */ /* 0x000fc40003f26270 */
        /* <DEDUP_REMOVED lines=18> */
[-C--:B------:R-:W-:Y:S01]  /*69c0*/  ISETP.GE.AND P4, PT, R8, R135.reuse, PT ;  /* 0x000000870800720c */ /* 0x080fe20003f86270 */
[----:B------:R-:W-:Y:S01]  /*69d0*/  VIADD R8, R108, 0xffffff61 ;  /* 0xffffff616c087836 */ /* 0x000fe20000000000 */
[----:B------:R-:W-:Y:S01]  /*69e0*/  FSEL R120, R20, -INF , !P2 ;  /* 0xff80000014787808 */ /* 0x000fe20005000000 */
[----:B------:R-:W-:Y:S01]  /*69f0*/  HMMA.16816.F32 R124, R112, R6, R124 ;  /* 0x00000006707c723c */ /* 0x000fe2000000187c */
[----:B------:R-:W-:Y:S02]  /*6a00*/  FSEL R121, R27, -INF , !P4 ;  /* 0xff8000001b797808 */ /* 0x000fe40006000000 */
[----:B------:R-:W-:Y:S01]  /*6a10*/  FSEL R119, R31, -INF , !P0 ;  /* 0xff8000001f777808 */ /* 0x000fe20004000000 */
[----:B------:R-:W-:Y:S01]  /*6a20*/  BAR.SYNC.DEFER_BLOCKING 0x0 ;  /* 0x0000000000007b1d */ /* 0x000fe20000010000 */
[CC--:B------:R-:W-:Y:S02]  /*6a30*/  ISETP.GE.AND P4, PT, R3.reuse, R136.reuse, PT ;  /* 0x000000880300720c */ /* 0x0c0fe40003f86270 */
[----:B------:R-:W-:Y:S01]  /*6a40*/  ISETP.GE.AND P2, PT, R3, R135, PT ;  /* 0x000000870300720c */ /* 0x000fe20003f46270 */
[----:B------:R-:W-:Y:S01]  /*6a50*/  VIADD R3, R108, 0xffffff70 ;  /* 0xffffff706c037836 */ /* 0x000fe20000000000 */
[----:B------:R-:W-:-:S02]  /*6a60*/  ISETP.GE.AND P0, PT, R8, R136, PT ;  /* 0x000000880800720c */ /* 0x000fc40003f06270 */
[----:B------:R-:W-:Y:S02]  /*6a70*/  FSEL R128, R24, -INF , !P6 ;  /* 0xff80000018807808 */ /* 0x000fe40007000000 */
[-C--:B------:R-:W-:Y:S01]  /*6a80*/  ISETP.GE.AND P6, PT, R8, R135.reuse, PT ;  /* 0x000000870800720c */ /* 0x080fe20003fc6270 */
[----:B------:R-:W-:Y:S01]  /*6a90*/  VIADD R8, R108, 0xffffff68 ;  /* 0xffffff686c087836 */ /* 0x000fe20000000000 */
[----:B------:R-:W-:Y:S02]  /*6aa0*/  FSEL R118, R21, -INF , !P0 ;  /* 0xff80000015767808 */ /* 0x000fe40004000000 */
[----:B------:R-:W-:Y:S02]  /*6ab0*/  ISETP.GE.AND P0, PT, R3, R135, PT ;  /* 0x000000870300720c */ /* 0x000fe40003f06270 */
[----:B------:R-:W-:Y:S02]  /*6ac0*/  FSEL R123, R26, -INF , !P3 ;  /* 0xff8000001a7b7808 */ /* 0x000fe40005800000 */
[----:B------:R-:W-:-:S02]  /*6ad0*/  ISETP.GE.AND P3, PT, R8, R136, PT ;  /* 0x000000880800720c */ /* 0x000fc40003f66270 */
[----:B------:R-:W-:Y:S02]  /*6ae0*/  FSEL R60, R14, -INF , !P0 ;  /* 0xff8000000e3c7808 */ /* 0x000fe40004000000 */
[----:B------:R-:W-:Y:S02]  /*6af0*/  ISETP.GE.U32.AND P0, PT, R134, 0x3, PT ;  /* 0x000000038600780c */ /* 0x000fe40003f06070 */
[----:B------:R-:W-:Y:S02]  /*6b00*/  FSEL R117, R22, -INF , !P1 ;  /* 0xff80000016757808 */ /* 0x000fe40004800000 */
[----:B------:R-:W-:Y:S02]  /*6b10*/  ISETP.GE.AND P1, PT, R3, R136, PT ;  /* 0x000000880300720c */ /* 0x000fe40003f26270 */
[----:B------:R-:W-:Y:S02]  /*6b20*/  FSEL R3, R23, -INF , !P6 ;  /* 0xff80000017037808 */ /* 0x000fe40007000000 */
[----:B------:R-:W-:-:S02]  /*6b30*/  FSEL R116, R16, -INF , !P3 ;  /* 0xff80000010747808 */ /* 0x000fc40005800000 */
[C---:B------:R-:W-:Y:S02]  /*6b40*/  ISETP.GE.AND P6, PT, R4.reuse, R136, PT ;  /* 0x000000880400720c */ /* 0x040fe40003fc6270 */
[-C--:B------:R-:W-:Y:S01]  /*6b50*/  ISETP.GE.AND P3, PT, R4, R135.reuse, PT ;  /* 0x000000870400720c */ /* 0x080fe20003f66270 */
[C---:B------:R-:W-:Y:S01]  /*6b60*/  VIADD R4, R108.reuse, 0xffffff78 ;  /* 0xffffff786c047836 */ /* 0x040fe20000000000 */
[----:B------:R-:W-:Y:S01]  /*6b70*/  FSEL R122, R25, -INF , !P5 ;  /* 0xff800000197a7808 */ /* 0x000fe20006800000 */
[----:B------:R-:W-:Y:S01]  /*6b80*/  VIADD R108, R108, 0xffffff79 ;  /* 0xffffff796c6c7836 */ /* 0x000fe20000000000 */
[----:B------:R-:W-:Y:S02]  /*6b90*/  ISETP.GE.AND P5, PT, R8, R135, PT ;  /* 0x000000870800720c */ /* 0x000fe40003fa6270 */
[----:B------:R-:W-:Y:S02]  /*6ba0*/  FSEL R110, R17, -INF , !P4 ;  /* 0xff800000116e7808 */ /* 0x000fe40006000000 */
[----:B------:R-:W-:-:S02]  /*6bb0*/  FSEL R109, R18, -INF , !P5 ;  /* 0xff800000126d7808 */ /* 0x000fc40006800000 */
[----:B------:R-:W-:Y:S02]  /*6bc0*/  FSEL R111, R19, -INF , !P2 ;  /* 0xff800000136f7808 */ /* 0x000fe40005000000 */
[----:B------:R-:W-:Y:S02]  /*6bd0*/  FSEL R56, R12, -INF , !P1 ;  /* 0xff8000000c387808 */ /* 0x000fe40004800000 */
[-C--:B------:R-:W-:Y:S02]  /*6be0*/  ISETP.GE.AND P5, PT, R4, R136.reuse, PT ;  /* 0x000000880400720c */ /* 0x080fe40003fa6270 */
[----:B------:R-:W-:Y:S02]  /*6bf0*/  ISETP.GE.AND P4, PT, R108, R136, PT ;  /* 0x000000886c00720c */ /* 0x000fe40003f86270 */
[-C--:B------:R-:W-:Y:S02]  /*6c00*/  ISETP.GE.AND P2, PT, R4, R135.reuse, PT ;  /* 0x000000870400720c */ /* 0x080fe40003f46270 */
[----:B------:R-:W-:-:S02]  /*6c10*/  ISETP.GE.AND P1, PT, R108, R135, PT ;  /* 0x000000876c00720c */ /* 0x000fc40003f26270 */
[----:B------:R-:W-:Y:S02]  /*6c20*/  FSEL R63, R13, -INF , !P6 ;  /* 0xff8000000d3f7808 */ /* 0x000fe40007000000 */
[----:B------:R-:W-:Y:S02]  /*6c30*/  FSEL R59, R15, -INF , !P3 ;  /* 0xff8000000f3b7808 */ /* 0x000fe40005800000 */
[----:B------:R-:W-:Y:S02]  /*6c40*/  FSEL R62, R124, -INF , !P5 ;  /* 0xff8000007c3e7808 */ /* 0x000fe40006800000 */
        /* <DEDUP_REMOVED lines=67> */
.L_x_5606:
[----:B------:R-:W-:Y:S01]  /*7080*/  UMOV UR6, URZ ;  /* 0x000000ff00067c82 */ /* 0x000fe20008000000 */
[----:B------:R-:W-:Y:S01]  /*7090*/  IMAD.SHL.U32 R4, R132, 0x80, RZ ;  /* 0x0000008084047824 */ /* 0x000fe200078e00ff */
[----:B------:R-:W-:-:S05]  /*70a0*/  IADD3 R5, P0, PT, RZ, -UR6, RZ ;  /* 0x80000006ff057c10 */ /* 0x000fca000ff1e0ff */
[----:B------:R-:W-:-:S05]  /*70b0*/  IMAD.X R4, RZ, RZ, ~R4, P0 ;  /* 0x000000ffff047224 */ /* 0x000fca00000e0e04 */
[----:B------:R-:W-:-:S04]  /*70c0*/  SHF.R.S64 R5, R5, 0x1f, R4 ;  /* 0x0000001f05057819 */ /* 0x000fc80000001004 */
[----:B------:R-:W-:-:S04]  /*70d0*/  IADD3 R170, P0, PT, R5, R170, RZ ;  /* 0x000000aa05aa7210 */ /* 0x000fc80007f1e0ff */
[----:B------:R-:W-:-:S09]  /*70e0*/  LEA.HI.X.SX32 R169, R4, R169, 0x1, P0 ;  /* 0x000000a904a97211 */ /* 0x000fd200000f0eff */
.L_x_5607:
[C---:B------:R-:W-:Y:S01]  /*70f0*/  IMAD.SHL.U32 R5, R132.reuse, 0x20, RZ ;  /* 0x0000002084057824 */ /* 0x040fe200078e00ff */
[----:B------:R-:W-:Y:S01]  /*7100*/  SHF.L.U64.HI R132, R132, 0x5, R133 ;  /* 0x0000000584847819 */ /* 0x000fe20000010285 */
[----:B------:R-:W-:Y:S02]  /*7110*/  IMAD.MOV.U32 R8, RZ, RZ, R170 ;  /* 0x000000ffff087224 */ /* 0x000fe400078e00aa */
[----:B------:R-:W-:Y:S01]  /*7120*/  IMAD.MOV.U32 R9, RZ, RZ, R169 ;  /* 0x000000ffff097224 */ /* 0x000fe200078e00a9 */
[----:B------:R-:W-:-:S04]  /*7130*/  IADD3 R6, P0, PT, R5, R170, RZ ;  /* 0x000000aa05067210 */ /* 0x000fc80007f1e0ff */
[-C--:B------:R-:W-:Y:S01]  /*7140*/  IADD3 R14, P1, PT, R6, R5.reuse, RZ ;  /* 0x00000005060e7210 */ /* 0x080fe20007f3e0ff */
        /* <DEDUP_REMOVED lines=8> */
[-C--:B------:R-:W-:Y:S02]  /*71d0*/  IADD3 R10, P1, PT, R12, R5.reuse, RZ ;  /* 0x000000050c0a7210 */ /* 0x080fe40007f3e0ff */
        /* <DEDUP_REMOVED lines=15> */
.L_x_5605:
[----:B-1----:R-:W-:Y:S01]  /*72d0*/  FMNMX3.FTZ R5, R2, R192, R100, !PT ;  /* 0x000000c002057276 */ /* 0x002fe20007810064 */
        /* <DEDUP_REMOVED lines=61> */
[----:B------:R-:W1:Y:S01]  /*76b0*/  LDSM.16.MT88.4 R4, [R158+0x6000] ;  /* 0x006000009e04783b */ /* 0x000e620000004200 */
        /* <DEDUP_REMOVED lines=38> */
[----:B------:R-:W-:-:S05]  /*7920*/  FFMA.FTZ R60, R60, UR4, -R66 ;  /* 0x000000043c3c7c23 */ /* 0x000fca0008010842 */
        /* <DEDUP_REMOVED lines=45> */
[--C-:B------:R-:W-:Y:S01]  /*7c00*/  FFMA.FTZ R74, R54, UR4, -R103.reuse ;  /* 0x00000004364a7c23 */ /* 0x100fe20008010867 */
[--C-:B------:R-:W-:Y:S01]  /*7c10*/  FFMA.FTZ R75, R182, UR4, -R103.reuse ;  /* 0x00000004b64b7c23 */ /* 0x100fe20008010867 */
[--C-:B------:R-:W-:Y:S01]  /*7c20*/  FFMA.FTZ R80, R155, UR4, -R66.reuse ;  /* 0x000000049b507c23 */ /* 0x100fe20008010842 */
[----:B------:R-:W2:Y:S01]  /*7c30*/  MUFU.EX2 R97, R97 ;  /* 0x0000006100617308 */ /* 0x000ea20000000800 */
[C---:B-1----:R-:W-:Y:S01]  /*7c40*/  HMMA.16816.F32 R24, R8.reuse, R4, R24 ;  /* 0x000000040818723c */ /* 0x042fe20000001818 */
        /* <DEDUP_REMOVED lines=9> */
[----:B------:R-:W-:Y:S01]  /*7ce0*/  FFMA.FTZ R96, R145, UR4, -R66 ;  /* 0x0000000491607c23 */ /* 0x000fe20008010842 */
[----:B------:R-:W-:Y:S01]  /*7cf0*/  FFMA.FTZ R183, R183, R108, R104 ;  /* 0x0000006cb7b77223 */ /* 0x000fe20000010068 */
[----:B------:R-:W-:Y:S01]  /*7d00*/  FFMA.FTZ R184, R184, R2, R67 ;  /* 0x00000002b8b87223 */ /* 0x000fe20000010043 */
[----:B------:R-:W-:-:S02]  /*7d10*/  IADD3 R181, PT, PT, R134, -0x3, RZ ;  /* 0xfffffffd86b57810 */ /* 0x000fc40007ffe0ff */
[----:B------:R-:W1:Y:S01]  /*7d20*/  MUFU.EX2 R73, R73 ;  /* 0x0000004900497308 */ /* 0x000e620000000800 */
[C---:B------:R-:W-:Y:S01]  /*7d30*/  HMMA.16816.F32 R16, R8.reuse, R18, R68 ;  /* 0x000000120810723c */ /* 0x040fe20000001844 */
[----:B------:R-:W-:Y:S01]  /*7d40*/  FFMA.FTZ R69, R186, UR4, -R103 ;  /* 0x00000004ba457c23 */ /* 0x000fe20008010867 */
[--C-:B------:R-:W-:Y:S01]  /*7d50*/  FFMA.FTZ R70, R189, UR4, -R66.reuse ;  /* 0x00000004bd467c23 */ /* 0x100fe20008010842 */
[----:B------:R-:W-:Y:S01]  /*7d60*/  FFMA.FTZ R71, R187, UR4, -R66 ;  /* 0x00000004bb477c23 */ /* 0x000fe20008010842 */
[----:B--2---:R-:W-:Y:S01]  /*7d70*/  F2FP.F16.F32.PACK_AB R48, R97, R0 ;  /* 0x000000006130723e */ /* 0x004fe200000000ff */
[----:B------:R-:W-:Y:S01]  /*7d80*/  FADD.FTZ R102, R102, R183 ;  /* 0x000000b766667221 */ /* 0x000fe20000010000 */
[----:B------:R-:W-:Y:S01]  /*7d90*/  FADD.FTZ R65, R65, R184 ;  /* 0x000000b841417221 */ /* 0x000fe20000010000 */
[----:B------:R-:W-:Y:S01]  /*7da0*/  MUFU.EX2 R68, R188 ;  /* 0x000000bc00447308 */ /* 0x000fe20000000800 */
[C---:B------:R-:W-:Y:S01]  /*7db0*/  HMMA.16816.F32 R4, R8.reuse, R6, R76 ;  /* 0x000000060804723c */ /* 0x040fe2000000184c */
[--C-:B------:R-:W-:Y:S01]  /*7dc0*/  FFMA.FTZ R76, R52, UR4, -R103.reuse ;  /* 0x00000004344c7c23 */ /* 0x100fe20008010867 */
[----:B------:R-:W-:Y:S01]  /*7dd0*/  FFMA.FTZ R77, R180, UR4, -R103 ;  /* 0x00000004b44d7c23 */ /* 0x000fe20008010867 */
[----:B------:R-:W-:Y:S01]  /*7de0*/  LDSM.16.MT88.4 R52, [R156+0x6800] ;  /* 0x006800009c34783b */ /* 0x000fe20000004200 */
[--C-:B------:R-:W-:Y:S01]  /*7df0*/  FFMA.FTZ R78, R171, UR4, -R66.reuse ;  /* 0x00000004ab4e7c23 */ /* 0x100fe20008010842 */
[----:B------:R-:W-:Y:S01]  /*7e00*/  FFMA.FTZ R79, R153, UR4, -R66 ;  /* 0x00000004994f7c23 */ /* 0x000fe20008010842 */
[----:B------:R-:W-:Y:S01]  /*7e10*/  FADD.FTZ R101, R101, R102 ;  /* 0x0000006665657221 */ /* 0x000fe20000010000 */
[----:B------:R-:W2:Y:S01]  /*7e20*/  MUFU.EX2 R69, R69 ;  /* 0x0000004500457308 */ /* 0x000ea20000000800 */
[C---:B------:R-:W-:Y:S01]  /*7e30*/  HMMA.16816.F32 R20, R8.reuse, R22, R92 ;  /* 0x000000160814723c */ /* 0x040fe2000000185c */
[----:B-1----:R-:W-:Y:S01]  /*7e40*/  F2FP.F16.F32.PACK_AB R51, R73, R72 ;  /* 0x000000484933723e */ /* 0x002fe200000000ff */
[----:B------:R-:W-:Y:S01]  /*7e50*/  FADD.FTZ R64, R64, R65 ;  /* 0x0000004140407221 */ /* 0x000fe20000010000 */
[----:B------:R-:W-:Y:S01]  /*7e60*/  FADD.FTZ R101, R100, R101 ;  /* 0x0000006564657221 */ /* 0x000fe20000010000 */
[----:B------:R-:W-:Y:S01]  /*7e70*/  FFMA.FTZ R183, R61, UR4, -R103 ;  /* 0x000000043db77c23 */ /* 0x000fe20008010867 */
[----:B------:R-:W-:Y:S01]  /*7e80*/  LDSM.16.MT88.4 R92, [R157+0x9800] ;  /* 0x009800009d5c783b */ /* 0x000fe20000004200 */
[----:B------:R-:W-:Y:S01]  /*7e90*/  FADD.FTZ R107, R107, R64 ;  /* 0x000000406b6b7221 */ /* 0x000fe20000010000 */
[----:B------:R-:W-:Y:S01]  /*7ea0*/  MUFU.EX2 R70, R70 ;  /* 0x0000004600467308 */ /* 0x000fe20000000800 */
[C---:B------:R-:W-:Y:S07]  /*7eb0*/  HMMA.16816.F32 R44, R8.reuse, R28, R44 ;  /* 0x0000001c082c723c */ /* 0x040fee000000182c */
[----:B------:R-:W1:Y:S01]  /*7ec0*/  MUFU.EX2 R71, R71 ;  /* 0x0000004700477308 */ /* 0x000e620000000800 */
[----:B------:R-:W-:Y:S01]  /*7ed0*/  HMMA.16816.F32 R8, R8, R30, R88 ;  /* 0x0000001e0808723c */ /* 0x000fe20000001858 */
[----:B------:R-:W3:Y:S01]  /*7ee0*/  LDSM.16.MT88.4 R28, [R157+0x6800] ;  /* 0x006800009d1c783b */ /* 0x000ee20000004200 */
[----:B--2---:R-:W-:-:S05]  /*7ef0*/  F2FP.F16.F32.PACK_AB R50, R69, R68 ;  /* 0x000000444532723e */ /* 0x004fca00000000ff */
[----:B------:R-:W-:Y:S08]  /*7f00*/  MUFU.EX2 R75, R75 ;  /* 0x0000004b004b7308 */ /* 0x000ff00000000800 */
[----:B------:R-:W2:Y:S01]  /*7f10*/  MUFU.EX2 R74, R74 ;  /* 0x0000004a004a7308 */ /* 0x000ea20000000800 */
[----:B-1----:R-:W-:Y:S01]  /*7f20*/  F2FP.F16.F32.PACK_AB R49, R71, R70 ;  /* 0x000000464731723e */ /* 0x002fe200000000ff */
[----:B------:R-:W-:-:S04]  /*7f30*/  FADD.FTZ R70, R70, R107 ;  /* 0x0000006b46467221 */ /* 0x000fc80000010000 */
[----:B------:R-:W-:Y:S02]  /*7f40*/  FADD.FTZ R71, R71, R70 ;  /* 0x0000004647477221 */ /* 0x000fe40000010000 */
[----:B------:R-:W-:Y:S01]  /*7f50*/  HMMA.16816.F32 R12, R48, R36, R12 ;  /* 0x00000024300c723c */ /* 0x000fe2000000180c */
[----:B------:R-:W-:Y:S01]  /*7f60*/  MUFU.EX2 R76, R76 ;  /* 0x0000004c004c7308 */ /* 0x000fe20000000800 */
[----:B------:R-:W-:-:S04]  /*7f70*/  FADD.FTZ R72, R72, R71 ;  /* 0x0000004748487221 */ /* 0x000fc80000010000 */
[----:B------:R-:W-:Y:S02]  /*7f80*/  FADD.FTZ R73, R73, R72 ;  /* 0x0000004849497221 */ /* 0x000fe40000010000 */
[C---:B------:R-:W-:Y:S01]  /*7f90*/  HMMA.16816.F32 R16, R48.reuse, R38, R16 ;  /* 0x000000263010723c */ /* 0x040fe20000001810 */
[----:B------:R-:W-:Y:S01]  /*7fa0*/  MUFU.EX2 R77, R77 ;  /* 0x0000004d004d7308 */ /* 0x000fe20000000800 */
[----:B------:R-:W1:Y:S06]  /*7fb0*/  LDSM.16.MT88.4 R36, [R162+0x7000] ;  /* 0x00700000a224783b */ /* 0x000e6c0000004200 */
[C---:B------:R-:W-:Y:S01]  /*7fc0*/  HMMA.16816.F32 R24, R48.reuse, R40, R24 ;  /* 0x000000283018723c */ /* 0x040fe20000001818 */
[----:B------:R-:W-:Y:S07]  /*7fd0*/  MUFU.EX2 R78, R78 ;  /* 0x0000004e004e7308 */ /* 0x000fee0000000800 */
[C---:B---3--:R-:W-:Y:S01]  /*7fe0*/  HMMA.16816.F32 R32, R48.reuse, R28, R32 ;  /* 0x0000001c3020723c */ /* 0x048fe20000001820 */
[----:B------:R-:W3:Y:S07]  /*7ff0*/  MUFU.EX2 R79, R79 ;  /* 0x0000004f004f7308 */ /* 0x000eee0000000800 */
[C---:B------:R-:W-:Y:S01]  /*8000*/  HMMA.16816.F32 R20, R48.reuse, R30, R20 ;  /* 0x0000001e3014723c */ /* 0x040fe20000001814 */
[----:B------:R-:W4:Y:S01]  /*8010*/  LDSM.16.MT88.4 R28, [R157+0x7000] ;  /* 0x007000009d1c783b */ /* 0x000f220000004200 */
[----:B------:R-:W-:Y:S06]  /*8020*/  MUFU.EX2 R80, R80 ;  /* 0x0000005000507308 */ /* 0x000fec0000000800 */
[C---:B------:R-:W-:Y:S01]  /*8030*/  HMMA.16816.F32 R4, R48.reuse, R42, R4 ;  /* 0x0000002a3004723c */ /* 0x040fe20000001804 */
[----:B------:R-:W5:Y:S01]  /*8040*/  LDSM.16.MT88.4 R40, [R158+0x7000] ;  /* 0x007000009e28783b */ /* 0x000f620000004200 */
[----:B------:R-:W1:Y:S06]  /*8050*/  MUFU.EX2 R81, R81 ;  /* 0x0000005100517308 */ /* 0x000e6c0000000800 */
[C---:B------:R-:W-:Y:S02]  /*8060*/  HMMA.16816.F32 R44, R48.reuse, R52, R44 ;  /* 0x00000034302c723c */ /* 0x040fe4000000182c */
[----:B------:R-:W-:Y:S06]  /*8070*/  MUFU.EX2 R85, R85 ;  /* 0x0000005500557308 */ /* 0x000fec0000000800 */
[----:B------:R-:W-:Y:S01]  /*8080*/  HMMA.16816.F32 R8, R48, R54, R8 ;  /* 0x000000363008723c */ /* 0x000fe20000001808 */
[----:B--2---:R-:W-:Y:S01]  /*8090*/  F2FP.F16.F32.PACK_AB R48, R74, R75 ;  /* 0x0000004b4a30723e */ /* 0x004fe200000000ff */
[----:B------:R-:W2:Y:S01]  /*80a0*/  LDSM.16.MT88.4 R52, [R156+0x7000] ;  /* 0x007000009c34783b */ /* 0x000ea20000004200 */
[----:B---3--:R-:W-:Y:S01]  /*80b0*/  F2FP.F16.F32.PACK_AB R49, R79, R78 ;  /* 0x0000004e4f31723e */ /* 0x008fe200000000ff */
[----:B------:R-:W3:Y:S01]  /*80c0*/  MUFU.EX2 R82, R82 ;  /* 0x0000005200527308 */ /* 0x000ee20000000800 */
[----:B------:R-:W-:Y:S01]  /*80d0*/  F2FP.F16.F32.PACK_AB R50, R77, R76 ;  /* 0x0000004c4d32723e */ /* 0x000fe200000000ff */
[----:B------:R-:W-:Y:S01]  /*80e0*/  FADD.FTZ R78, R78, R73 ;  /* 0x000000494e4e7221 */ /* 0x000fe20000010000 */
[----:B-1----:R-:W-:-:S03]  /*80f0*/  F2FP.F16.F32.PACK_AB R51, R81, R80 ;  /* 0x000000505133723e */ /* 0x002fc600000000ff */
[----:B------:R-:W-:Y:S02]  /*8100*/  FADD.FTZ R79, R79, R78 ;  /* 0x0000004e4f4f7221 */ /* 0x000fe40000010000 */
[----:B------:R-:W-:Y:S02]  /*8110*/  MUFU.EX2 R83, R83 ;  /* 0x0000005300537308 */ /* 0x000fe40000000800 */
[C---:B------:R-:W-:Y:S06]  /*8120*/  HMMA.16816.F32 R12, R48.reuse, R36, R12 ;  /* 0x00000024300c723c */ /* 0x040fec000000180c */
[----:B------:R-:W-:Y:S02]  /*8130*/  MUFU.EX2 R84, R84 ;  /* 0x0000005400547308 */ /* 0x000fe40000000800 */
[C---:B----4-:R-:W-:Y:S06]  /*8140*/  HMMA.16816.F32 R32, R48.reuse, R28, R32 ;  /* 0x0000001c3020723c */ /* 0x050fec0000001820 */
[----:B------:R-:W-:Y:S02]  /*8150*/  MUFU.EX2 R87, R87 ;  /* 0x0000005700577308 */ /* 0x000fe40000000800 */
[C---:B------:R-:W-:Y:S01]  /*8160*/  HMMA.16816.F32 R20, R48.reuse, R30, R20 ;  /* 0x0000001e3014723c */ /* 0x040fe20000001814 */
[----:B------:R-:W1:Y:S05]  /*8170*/  LDSM.16.MT88.4 R28, [R157+0x7800] ;  /* 0x007800009d1c783b */ /* 0x000e6a0000004200 */
[----:B------:R-:W4:Y:S02]  /*8180*/  MUFU.EX2 R86, R86 ;  /* 0x0000005600567308 */ /* 0x000f240000000800 */
[C---:B------:R-:W-:Y:S01]  /*8190*/  HMMA.16816.F32 R16, R48.reuse, R38, R16 ;  /* 0x000000263010723c */ /* 0x040fe20000001810 */
[----:B------:R-:W1:Y:S05]  /*81a0*/  LDSM.16.MT88.4 R36, [R162+0x7800] ;  /* 0x00780000a224783b */ /* 0x000e6a0000004200 */
[----:B------:R-:W-:Y:S02]  /*81b0*/  MUFU.EX2 R96, R96 ;  /* 0x0000006000607308 */ /* 0x000fe40000000800 */
[C---:B-----5:R-:W-:Y:S06]  /*81c0*/  HMMA.16816.F32 R24, R48.reuse, R40, R24 ;  /* 0x000000283018723c */ /* 0x060fec0000001818 */
[----:B------:R-:W5:Y:S02]  /*81d0*/  MUFU.EX2 R113, R113 ;  /* 0x0000007100717308 */ /* 0x000f640000000800 */
[C---:B------:R-:W-:Y:S01]  /*81e0*/  HMMA.16816.F32 R4, R48.reuse, R42, R4 ;  /* 0x0000002a3004723c */ /* 0x040fe20000001804 */
[----:B------:R-:W1:Y:S05]  /*81f0*/  LDSM.16.MT88.4 R40, [R158+0x7800] ;  /* 0x007800009e28783b */ /* 0x000e6a0000004200 */
[----:B------:R-:W-:Y:S02]  /*8200*/  MUFU.EX2 R115, R115 ;  /* 0x0000007300737308 */ /* 0x000fe40000000800 */
[C---:B--2---:R-:W-:Y:S06]  /*8210*/  HMMA.16816.F32 R44, R48.reuse, R52, R44 ;  /* 0x00000034302c723c */ /* 0x044fec000000182c */
[----:B------:R-:W2:Y:S02]  /*8220*/  MUFU.EX2 R112, R112 ;  /* 0x0000007000707308 */ /* 0x000ea40000000800 */
[----:B------:R-:W-:Y:S01]  /*8230*/  HMMA.16816.F32 R8, R48, R54, R8 ;  /* 0x000000363008723c */ /* 0x000fe20000001808 */
[----:B---3--:R-:W-:Y:S01]  /*8240*/  F2FP.F16.F32.PACK_AB R48, R82, R85 ;  /* 0x000000555230723e */ /* 0x008fe200000000ff */
[----:B------:R-:W3:Y:S01]  /*8250*/  LDSM.16.MT88.4 R52, [R156+0x7800] ;  /* 0x007800009c34783b */ /* 0x000ee20000004200 */
[----:B----4-:R-:W-:-:S02]  /*8260*/  F2FP.F16.F32.PACK_AB R49, R86, R87 ;  /* 0x000000575631723e */ /* 0x010fc400000000ff */
[----:B------:R-:W-:Y:S01]  /*8270*/  F2FP.F16.F32.PACK_AB R50, R84, R83 ;  /* 0x000000535432723e */ /* 0x000fe200000000ff */
[----:B------:R-:W-:Y:S01]  /*8280*/  MUFU.EX2 R114, R114 ;  /* 0x0000007200727308 */ /* 0x000fe20000000800 */
[----:B-----5:R-:W-:-:S07]  /*8290*/  F2FP.F16.F32.PACK_AB R51, R113, R96 ;  /* 0x000000607133723e */ /* 0x020fce00000000ff */
[C---:B-1----:R-:W-:Y:S01]  /*82a0*/  HMMA.16816.F32 R32, R48.reuse, R28, R32 ;  /* 0x0000001c3020723c */ /* 0x042fe20000001820 */
[----:B------:R-:W-:Y:S07]  /*82b0*/  MUFU.EX2 R125, R125 ;  /* 0x0000007d007d7308 */ /* 0x000fee0000000800 */
[C---:B------:R-:W-:Y:S01]  /*82c0*/  HMMA.16816.F32 R20, R48.reuse, R30, R20 ;  /* 0x0000001e3014723c */ /* 0x040fe20000001814 */
[----:B------:R-:W1:Y:S01]  /*82d0*/  LDSM.16.MT88.4 R28, [R158+0x8000] ;  /* 0x008000009e1c783b */ /* 0x000e620000004200 */
[----:B------:R-:W-:Y:S06]  /*82e0*/  MUFU.EX2 R127, R127 ;  /* 0x0000007f007f7308 */ /* 0x000fec0000000800 */
[C---:B------:R-:W-:Y:S02]  /*82f0*/  HMMA.16816.F32 R12, R48.reuse, R36, R12 ;  /* 0x00000024300c723c */ /* 0x040fe4000000180c */
[----:B------:R-:W4:Y:S06]  /*8300*/  MUFU.EX2 R124, R124 ;  /* 0x0000007c007c7308 */ /* 0x000f2c0000000800 */
        /* <DEDUP_REMOVED lines=11> */
[----:B--2---:R-:W-:Y:S01]  /*83c0*/  F2FP.F16.F32.PACK_AB R48, R112, R115 ;  /* 0x000000737030723e */ /* 0x004fe200000000ff */
[----:B------:R-:W2:Y:S01]  /*83d0*/  LDSM.16.MT88.4 R52, [R156+0x8000] ;  /* 0x008000009c34783b */ /* 0x000ea20000004200 */
[----:B----4-:R-:W-:Y:S01]  /*83e0*/  F2FP.F16.F32.PACK_AB R49, R124, R127 ;  /* 0x0000007f7c31723e */ /* 0x010fe200000000ff */
        /* <DEDUP_REMOVED lines=17> */
[----:B------:R-:W-:Y:S05]  /*8500*/  LDSM.16.MT88.4 R40, [R156+0x8800] ;  /* 0x008800009c28783b */ /* 0x000fea0000004200 */
[----:B------:R-:W5:Y:S02]  /*8510*/  MUFU.EX2 R121, R121 ;  /* 0x0000007900797308 */ /* 0x000f640000000800 */
[----:B--2---:R-:W-:Y:S01]  /*8520*/  HMMA.16816.F32 R44, R48, R52, R44 ;  /* 0x00000034302c723c */ /* 0x004fe2000000182c */
[----:B---3--:R-:W-:-:S02]  /*8530*/  F2FP.F16.F32.PACK_AB R52, R133, R130 ;  /* 0x000000828534723e */ /* 0x008fc400000000ff */
[----:B----4-:R-:W-:-:S03]  /*8540*/  F2FP.F16.F32.PACK_AB R53, R119, R122 ;  /* 0x0000007a7735723e */ /* 0x010fc600000000ff */
[----:B------:R-:W-:Y:S02]  /*8550*/  MUFU.EX2 R129, R129 ;  /* 0x0000008100817308 */ /* 0x000fe40000000800 */
[----:B------:R-:W-:Y:S01]  /*8560*/  HMMA.16816.F32 R8, R48, R54, R8 ;  /* 0x000000363008723c */ /* 0x000fe20000001808 */
[----:B------:R-:W2:Y:S01]  /*8570*/  LDSM.16.MT88.4 R48, [R157+0x8800] ;  /* 0x008800009d30783b */ /* 0x000ea20000004200 */
[----:B------:R-:W-:Y:S02]  /*8580*/  F2FP.F16.F32.PACK_AB R54, R135, R128 ;  /* 0x000000808736723e */ /* 0x000fe400000000ff */
[----:B-1----:R-:W-:Y:S02]  /*8590*/  F2FP.F16.F32.PACK_AB R55, R132, R123 ;  /* 0x0000007b8437723e */ /* 0x002fe400000000ff */
[----:B------:R-:W-:Y:S05]  /*85a0*/  MUFU.EX2 R110, R110 ;  /* 0x0000006e006e7308 */ /* 0x000fea0000000800 */
[C---:B------:R-:W-:Y:S03]  /*85b0*/  HMMA.16816.F32 R12, R52.reuse, R28, R12 ;  /* 0x0000001c340c723c */ /* 0x040fe6000000180c */
[----:B------:R-:W-:Y:S05]  /*85c0*/  MUFU.EX2 R116, R116 ;  /* 0x0000007400747308 */ /* 0x000fea0000000800 */
[C---:B------:R-:W-:Y:S01]  /*85d0*/  HMMA.16816.F32 R16, R52.reuse, R30, R16 ;  /* 0x0000001e3410723c */ /* 0x040fe20000001810 */
[----:B------:R-:W1:Y:S02]  /*85e0*/  LDSM.16.MT88.4 R28, [R162+0x9000] ;  /* 0x00900000a21c783b */ /* 0x000e640000004200 */
[----:B------:R-:W3:Y:S05]  /*85f0*/  MUFU.EX2 R3, R3 ;  /* 0x0000000300037308 */ /* 0x000eea0000000800 */
[C---:B-----5:R-:W-:Y:S03]  /*8600*/  HMMA.16816.F32 R24, R52.reuse, R36, R24 ;  /* 0x000000243418723c */ /* 0x060fe60000001818 */
[----:B------:R-:W-:Y:S05]  /*8610*/  MUFU.EX2 R109, R109 ;  /* 0x0000006d006d7308 */ /* 0x000fea0000000800 */
[C---:B------:R-:W-:Y:S01]  /*8620*/  HMMA.16816.F32 R4, R52.reuse, R38, R4 ;  /* 0x000000263404723c */ /* 0x040fe20000001804 */
[----:B------:R-:W4:Y:S02]  /*8630*/  LDSM.16.MT88.4 R36, [R158+0x9000] ;  /* 0x009000009e24783b */ /* 0x000f240000004200 */
[----:B------:R-:W5:Y:S05]  /*8640*/  MUFU.EX2 R118, R118 ;  /* 0x0000007600767308 */ /* 0x000f6a0000000800 */
[----:B--2---:R-:W-:Y:S01]  /*8650*/  HMMA.16816.F32 R32, R52, R48, R32 ;  /* 0x000000303420723c */ /* 0x004fe20000001820 */
[----:B------:R-:W-:-:S02]  /*8660*/  F2FP.F16.F32.PACK_AB R48, R121, R120 ;  /* 0x000000787930723e */ /* 0x000fc400000000ff */
[----:B---3--:R-:W-:Y:S01]  /*8670*/  F2FP.F16.F32.PACK_AB R49, R3, R116 ;  /* 0x000000740331723e */ /* 0x008fe200000000ff */
[----:B------:R-:W-:Y:S04]  /*8680*/  MUFU.EX2 R2, R62 ;  /* 0x0000003e00027308 */ /* 0x000fe80000000800 */
[C---:B------:R-:W-:Y:S01]  /*8690*/  HMMA.16816.F32 R20, R52.reuse, R50, R20 ;  /* 0x000000323414723c */ /* 0x040fe20000001814 */
[----:B------:R-:W-:Y:S02]  /*86a0*/  F2FP.F16.F32.PACK_AB R50, R110, R129 ;  /* 0x000000816e32723e */ /* 0x000fe400000000ff */
[----:B-----5:R-:W-:Y:S01]  /*86b0*/  F2FP.F16.F32.PACK_AB R51, R118, R109 ;  /* 0x0000006d7633723e */ /* 0x020fe200000000ff */
[----:B------:R-:W2:Y:S04]  /*86c0*/  MUFU.EX2 R183, R183 ;  /* 0x000000b700b77308 */ /* 0x000ea80000000800 */
[----:B------:R-:W-:Y:S04]  /*86d0*/  HMMA.16816.F32 R44, R52, R40, R44 ;  /* 0x00000028342c723c */ /* 0x000fe8000000182c */
[----:B------:R-:W-:Y:S04]  /*86e0*/  MUFU.EX2 R57, R57 ;  /* 0x0000003900397308 */ /* 0x000fe80000000800 */
[----:B-1----:R-:W-:Y:S01]  /*86f0*/  HMMA.16816.F32 R12, R48, R28, R12 ;  /* 0x0000001c300c723c */ /* 0x002fe2000000180c */
[----:B--2---:R-:W-:-:S07]  /*8700*/  F2FP.F16.F32.PACK_AB R90, R183, R2 ;  /* 0x00000002b75a723e */ /* 0x004fce00000000ff */
[C---:B------:R-:W-:Y:S01]  /*8710*/  HMMA.16816.F32 R16, R48.reuse, R30, R16 ;  /* 0x0000001e3010723c */ /* 0x040fe20000001810 */
[----:B------:R-:W1:Y:S07]  /*8720*/  LDSM.16.MT88.4 R28, [R156+0x9000] ;  /* 0x009000009c1c783b */ /* 0x000e6e0000004200 */
[----:B----4-:R-:W-:Y:S01]  /*8730*/  HMMA.16816.F32 R24, R48, R36, R24 ;  /* 0x000000243018723c */ /* 0x010fe20000001818 */
[----:B------:R-:W-:Y:S02]  /*8740*/  FADD.FTZ R36, R0, R101 ;  /* 0x0000006500247221 */ /* 0x000fe40000010000 */
[----:B------:R-:W-:Y:S02]  /*8750*/  MUFU.EX2 R0, R60 ;  /* 0x0000003c00007308 */ /* 0x000fe40000000800 */
[----:B------:R-:W-:-:S03]  /*8760*/  FADD.FTZ R97, R97, R36 ;  /* 0x0000002461617221 */ /* 0x000fc60000010000 */
[----:B------:R-:W-:Y:S01]  /*8770*/  HMMA.16816.F32 R8, R52, R42, R8 ;  /* 0x0000002a3408723c */ /* 0x000fe20000001808 */
[----:B------:R-:W-:Y:S01]  /*8780*/  FADD.FTZ R68, R68, R97 ;  /* 0x0000006144447221 */ /* 0x000fe20000010000 */
[----:B------:R-:W2:Y:S01]  /*8790*/  LDSM.16.MT88.4 R40, [R157+0x9000] ;  /* 0x009000009d28783b */ /* 0x000ea20000004200 */
[--C-:B------:R-:W-:Y:S01]  /*87a0*/  FFMA.FTZ R52, R56, UR4, -R103.reuse ;  /* 0x0000000438347c23 */ /* 0x100fe20008010867 */
[----:B------:R-:W-:Y:S01]  /*87b0*/  FFMA.FTZ R53, R63, UR4, -R103 ;  /* 0x000000043f357c23 */ /* 0x000fe20008010867 */
[----:B------:R-:W-:Y:S01]  /*87c0*/  FADD.FTZ R68, R69, R68 ;  /* 0x0000004445447221 */ /* 0x000fe20000010000 */
[--C-:B------:R-:W-:Y:S01]  /*87d0*/  FFMA.FTZ R55, R59, UR4, -R66.reuse ;  /* 0x000000043b377c23 */ /* 0x100fe20008010842 */
[----:B------:R-:W-:Y:S01]  /*87e0*/  FFMA.FTZ R54, R58, UR4, -R66 ;  /* 0x000000043a367c23 */ /* 0x000fe20008010842 */
[----:B------:R-:W-:Y:S01]  /*87f0*/  HMMA.16816.F32 R4, R48, R38, R4 ;  /* 0x000000263004723c */ /* 0x000fe20000001804 */
[----:B------:R-:W3:Y:S01]  /*8800*/  LDSM.16.MT88.4 R36, [R162+0x9800] ;  /* 0x00980000a224783b */ /* 0x000ee20000004200 */
[----:B------:R-:W-:Y:S01]  /*8810*/  FADD.FTZ R75, R75, R68 ;  /* 0x000000444b4b7221 */ /* 0x000fe20000010000 */
[----:B------:R-:W-:Y:S03]  /*8820*/  MUFU.EX2 R52, R52 ;  /* 0x0000003400347308 */ /* 0x000fe60000000800 */
[----:B------:R-:W-:-:S04]  /*8830*/  FADD.FTZ R75, R74, R75 ;  /* 0x0000004b4a4b7221 */ /* 0x000fc80000010000 */
[----:B------:R-:W-:Y:S01]  /*8840*/  FADD.FTZ R76, R76, R75 ;  /* 0x0000004b4c4c7221 */ /* 0x000fe20000010000 */
[----:B------:R-:W4:Y:S03]  /*8850*/  MUFU.EX2 R53, R53 ;  /* 0x0000003500357308 */ /* 0x000f260000000800 */
[----:B------:R-:W-:Y:S01]  /*8860*/  FADD.FTZ R76, R77, R76 ;  /* 0x0000004c4d4c7221 */ /* 0x000fe20000010000 */
[----:B-1----:R-:W-:Y:S01]  /*8870*/  HMMA.16816.F32 R44, R48, R28, R44 ;  /* 0x0000001c302c723c */ /* 0x002fe2000000182c */
[----:B------:R-:W-:-:S03]  /*8880*/  FADD.FTZ R28, R80, R79 ;  /* 0x0000004f501c7221 */ /* 0x000fc60000010000 */
[----:B------:R-:W1:Y:S01]  /*8890*/  MUFU.EX2 R55, R55 ;  /* 0x0000003700377308 */ /* 0x000e620000000800 */
[----:B------:R-:W-:Y:S01]  /*88a0*/  FADD.FTZ R85, R85, R76 ;  /* 0x0000004c55557221 */ /* 0x000fe20000010000 */
[----:B------:R-:W-:-:S03]  /*88b0*/  FADD.FTZ R28, R81, R28 ;  /* 0x0000001c511c7221 */ /* 0x000fc60000010000 */
[----:B------:R-:W-:Y:S01]  /*88c0*/  FADD.FTZ R82, R82, R85 ;  /* 0x0000005552527221 */ /* 0x000fe20000010000 */
[C---:B------:R-:W-:Y:S01]  /*88d0*/  HMMA.16816.F32 R8, R48.reuse, R30, R8 ;  /* 0x0000001e3008723c */ /* 0x040fe20000001808 */
[----:B------:R-:W-:Y:S01]  /*88e0*/  FADD.FTZ R87, R87, R28 ;  /* 0x0000001c57577221 */ /* 0x000fe20000010000 */
[----:B------:R-:W5:Y:S01]  /*88f0*/  MUFU.EX2 R54, R54 ;  /* 0x0000003600367308 */ /* 0x000f620000000800 */
[----:B------:R-:W-:Y:S01]  /*8900*/  FADD.FTZ R83, R83, R82 ;  /* 0x0000005253537221 */ /* 0x000fe20000010000 */
[----:B----4-:R-:W-:Y:S01]  /*8910*/  F2FP.F16.F32.PACK_AB R88, R53, R52 ;  /* 0x000000343558723e */ /* 0x010fe200000000ff */
[----:B------:R-:W-:Y:S02]  /*8920*/  FADD.FTZ R87, R86, R87 ;  /* 0x0000005756577221 */ /* 0x000fe40000010000 */
[----:B------:R-:W-:Y:S02]  /*8930*/  FADD.FTZ R84, R84, R83 ;  /* 0x0000005354547221 */ /* 0x000fe40000010000 */
[----:B------:R-:W-:Y:S01]  /*8940*/  FADD.FTZ R28, R96, R87 ;  /* 0x00000057601c7221 */ /* 0x000fe20000010000 */
[----:B--2---:R-:W-:Y:S01]  /*8950*/  HMMA.16816.F32 R32, R48, R40, R32 ;  /* 0x000000283020723c */ /* 0x004fe20000001820 */
[----:B-1----:R-:W-:Y:S01]  /*8960*/  F2FP.F16.F32.PACK_AB R89, R55, R0 ;  /* 0x000000003759723e */ /* 0x002fe200000000ff */
[----:B------:R-:W-:Y:S01]  /*8970*/  FADD.FTZ R115, R115, R84 ;  /* 0x0000005473737221 */ /* 0x000fe20000010000 */
[----:B------:R-:W-:-:S03]  /*8980*/  FADD.FTZ R28, R113, R28 ;  /* 0x0000001c711c7221 */ /* 0x000fc60000010000 */
[----:B------:R-:W-:Y:S01]  /*8990*/  FADD.FTZ R115, R112, R115 ;  /* 0x0000007370737221 */ /* 0x000fe20000010000 */
[----:B------:R-:W-:Y:S01]  /*89a0*/  FADD.FTZ R127, R127, R28 ;  /* 0x0000001c7f7f7221 */ /* 0x000fe20000010000 */
[----:B------:R-:W-:Y:S01]  /*89b0*/  HMMA.16816.F32 R20, R48, R42, R20 ;  /* 0x0000002a3014723c */ /* 0x000fe20000001814 */
[----:B-----5:R-:W-:Y:S01]  /*89c0*/  F2FP.F16.F32.PACK_AB R91, R57, R54 ;  /* 0x00000036395b723e */ /* 0x020fe200000000ff */
[----:B------:R-:W1:Y:S01]  /*89d0*/  LDSM.16.MT88.4 R40, [R158+0x9800] ;  /* 0x009800009e28783b */ /* 0x000e620000004200 */
[----:B------:R-:W-:Y:S01]  /*89e0*/  FADD.FTZ R127, R124, R127 ;  /* 0x0000007f7c7f7221 */ /* 0x000fe20000010000 */
[----:B------:R-:W-:-:S03]  /*89f0*/  FADD.FTZ R114, R114, R115 ;  /* 0x0000007372727221 */ /* 0x000fc60000010000 */
[----:B------:R-:W-:Y:S01]  /*8a00*/  FADD.FTZ R126, R126, R127 ;  /* 0x0000007f7e7e7221 */ /* 0x000fe20000010000 */
[----:B---3--:R-:W-:Y:S01]  /*8a10*/  HMMA.16816.F32 R96, R88, R36, R12 ;  /* 0x000000245860723c */ /* 0x008fe2000000180c */
        /* <DEDUP_REMOVED lines=33> */
[----:B------:R-:W-:Y:S01]  /*8c30*/  FADD.FTZ R184, R57, R54 ;  /* 0x0000003639b87221 */ /* 0x000fe20000010000 */
[----:B------:R-:W-:-:S04]  /*8c40*/  MOV R2, R106 ;  /* 0x0000006a00027202 */ /* 0x000fc80000000f00 */
[----:B------:R-:W-:-:S15]  /*8c50*/  HMMA.16816.F32 R88, R88, R14, R8 ;  /* 0x0000000e5858723c */ /* 0x000fde0000001808 */
[----:B------:R-:W-:-:S05]  /*8c60*/  NOP ;  /* 0x0000000000007918 */ /* 0x000fca0000000000 */
.L_x_5602:
        /* <DEDUP_REMOVED lines=13> */
.L_x_5612:
[----:B------:R-:W4:Y:S01]  /*8d40*/  @!P0 LDC R102, c[0x0][0x3c0] ;  /* 0x0000f000ff668b82 */ /* 0x000f220000000800 */
[----:B------:R-:W-:Y:S07]  /*8d50*/  DEPBAR.LE SB0, 0x0 ;  /* 0x000080000000791a */ /* 0x000fee0000000000 */
[----:B------:R-:W-:Y:S01]  /*8d60*/  BAR.SYNC.DEFER_BLOCKING 0x0 ;  /* 0x0000000000007b1d */ /* 0x000fe20000010000 */
[----:B------:R-:W-:Y:S01]  /*8d70*/  MOV R2, R172 ;  /* 0x000000ac00027202 */ /* 0x000fe20000000f00 */
[----:B------:R-:W-:Y:S02]  /*8d80*/  IMAD.MOV.U32 R0, RZ, RZ, R173 ;  /* 0x000000ffff007224 */ /* 0x000fe400078e00ad */
[----:B----4-:R-:W-:Y:S04]  /*8d90*/  @!P0 IMAD.SHL.U32 R4, R102, 0x80, RZ ;  /* 0x0000008066048824 */ /* 0x010fe800078e00ff */
[----:B------:R-:W-:Y:S01]  /*8da0*/  @!P0 IMAD.X R4, RZ, RZ, ~R4, P1 ;  /* 0x000000ffff048224 */ /* 0x000fe200008e0e04 */
[----:B------:R-:W4:Y:S04]  /*8db0*/  LDC R171, c[0x0][0x3c4] ;  /* 0x0000f100ffab7b82 */ /* 0x000f280000000800 */
[----:B------:R-:W-:Y:S04]  /*8dc0*/  @!P0 SHF.R.S64 R5, R180, 0x1f, R4 ;  /* 0x0000001fb4058819 */ /* 0x000fe80000001004 */
[----:B------:R-:W-:Y:S04]  /*8dd0*/  @!P0 IADD3 R172, P2, PT, R172, R5, RZ ;  /* 0x00000005acac8210 */ /* 0x000fe80007f5e0ff */
[----:B------:R-:W-:Y:S01]  /*8de0*/  @!P0 LEA.HI.X.SX32 R173, R4, R173, 0x1, P2 ;  /* 0x000000ad04ad8211 */ /* 0x000fe200010f0eff */
[----:B------:R-:W-:Y:S08]  /*8df0*/  @!P0 BRA `(.L_x_5609) ;  /* 0x0000000000f48947 */ /* 0x000ff00003800000 */
[----:B------:R-:W5:Y:S01]  /*8e00*/  LDC R5, c[0x0][0x4f0] ;  /* 0x00013c00ff057b82 */ /* 0x000f620000000800 */
[----:B------:R-:W-:Y:S07]  /*8e10*/  IABS R10, R182 ;  /* 0x000000b6000a7213 */ /* 0x000fee0000000000 */
[----:B------:R-:W1:Y:S01]  /*8e20*/  LDC.64 R102, c[0x0][0x3c0] ;  /* 0x0000f000ff667b82 */ /* 0x000e620000000a00 */
        /* <DEDUP_REMOVED lines=46> */
[-C--:B-1----:R-:W-:Y:S02]  /*9110*/  IMAD R6, R9, R102.reuse, RZ ;  /* 0x0000006609067224 */ /* 0x082fe400078e02ff */
        /* <DEDUP_REMOVED lines=11> */
.L_x_5609:
[C---:B------:R-:W-:Y:S01]  /*91d0*/  IMAD.SHL.U32 R103, R102.reuse, 0x20, RZ ;  /* 0x0000002066677824 */ /* 0x040fe200078e00ff */
[----:B----4-:R-:W-:Y:S01]  /*91e0*/  SHF.L.U64.HI R171, R102, 0x5, R171 ;  /* 0x0000000566ab7819 */ /* 0x010fe200000102ab */
[----:B------:R-:W-:Y:S01]  /*91f0*/  @!PT LDS RZ, [RZ] ;  /* 0x00000000fffff984 */ /* 0x000fe20000000800 */
[----:B------:R-:W-:Y:S01]  /*9200*/  @!PT LDS RZ, [RZ] ;  /* 0x00000000fffff984 */ /* 0x000fe20000000800 */
[----:B------:R-:W-:Y:S01]  /*9210*/  @!PT LDS RZ, [RZ] ;  /* 0x00000000fffff984 */ /* 0x000fe20000000800 */
[----:B------:R4:W-:Y:S03]  /*9220*/  LDGSTS.E.BYPASS.LTC128B.128 [R177+0x6000], desc[UR16][R172.64] ;  /* 0x06000000acb17fae */ /* 0x0009e6000b981a10 */
[----:B------:R-:W-:Y:S04]  /*9230*/  IADD3 R186, P2, PT, R103, R172, RZ ;  /* 0x000000ac67ba7210 */ /* 0x000fe80007f5e0ff */
[-C--:B------:R-:W-:Y:S01]  /*9240*/  IADD3 R194, P3, PT, R186, R103.reuse, RZ ;  /* 0x00000067bac27210 */ /* 0x080fe20007f7e0ff */
[----:B------:R-:W-:Y:S03]  /*9250*/  IMAD.X R187, R171, 0x1, R173, P2 ;  /* 0x00000001abbb7824 */ /* 0x000fe600010e06ad */
[-C--:B------:R-:W-:Y:S01]  /*9260*/  IADD3 R192, P2, PT, R194, R103.reuse, RZ ;  /* 0x00000067c2c07210 */ /* 0x080fe20007f5e0ff */
[--C-:B------:R-:W-:Y:S01]  /*9270*/  IMAD.X R195, R187, 0x1, R171.reuse, P3 ;  /* 0x00000001bbc37824 */ /* 0x100fe200018e06ab */
[----:B------:R4:W-:Y:S02]  /*9280*/  LDGSTS.E.BYPASS.LTC128B.128 [R177+0x6800], desc[UR16][R186.64] ;  /* 0x06800000bab17fae */ /* 0x0009e4000b981a10 */
[-C--:B------:R-:W-:Y:S01]  /*9290*/  IADD3 R190, P3, PT, R192, R103.reuse, RZ ;  /* 0x00000067c0be7210 */ /* 0x080fe20007f7e0ff */
        /* <DEDUP_REMOVED lines=8> */
[----:B------:R-:W-:Y:S01]  /*9320*/  IADD3 R196, P2, PT, R102, R103, RZ ;  /* 0x0000006766c47210 */ /* 0x000fe20007f5e0ff */
[--C-:B------:R-:W-:Y:S03]  /*9330*/  IMAD.X R103, R189, 0x1, R171.reuse, P3 ;  /* 0x00000001bd677824 */ /* 0x100fe600018e06ab */
[----:B------:R4:W-:Y:S01]  /*9340*/  LDGSTS.E.BYPASS.LTC128B.128 [R177+0x8800], desc[UR16][R188.64] ;  /* 0x08800000bcb17fae */ /* 0x0009e2000b981a10 */
[----:B------:R-:W-:Y:S04]  /*9350*/  IMAD.X R197, R103, 0x1, R171, P2 ;  /* 0x0000000167c57824 */ /* 0x000fe800010e06ab */
[----:B------:R4:W-:Y:S01]  /*9360*/  LDGSTS.E.BYPASS.LTC128B.128 [R177+0x9000], desc[UR16][R102.64] ;  /* 0x0900000066b17fae */ /* 0x0009e2000b981a10 */
[----:B------:R-:W-:Y:S04]  /*9370*/  ISETP.NE.AND P2, PT, R181, 0x1, PT ;  /* 0x00000001b500780c */ /* 0x000fe80003f45270 */
[----:B------:R4:W-:Y:S05]  /*9380*/  LDGSTS.E.BYPASS.LTC128B.128 [R177+0x9800], desc[UR16][R196.64] ;  /* 0x09800000c4b17fae */ /* 0x0009ea000b981a10 */
[----:B------:R-:W-:Y:S05]  /*9390*/  LDSM.16.M88.4 R104, [R167] ;  /* 0x00000000a768783b */ /* 0x000fea0000000200 */
[----:B------:R-:W5:Y:S05]  /*93a0*/  LDSM.16.M88.4 R108, [R166+UR5+0x2000] ;  /* 0x00200005a66c783b */ /* 0x000f6a0008000200 */
        /* <DEDUP_REMOVED lines=9> */
[----:B------:R-:W-:Y:S04]  /*9440*/  LDSM.16.M88.4 R140, [R165] ;  /* 0x00000000a58c783b */ /* 0x000fe80000000200 */
[C---:B------:R-:W-:Y:S01]  /*9450*/  HMMA.16816.F32 R8, R104.reuse, R110, RZ ;  /* 0x0000006e6808723c */ /* 0x040fe200000018ff */
[----:B------:R-:W5:Y:S05]  /*9460*/  LDSM.16.M88.4 R144, [R161+0x2000] ;  /* 0x00200000a190783b */ /* 0x000f6a0000000200 */
[----:B------:R-:W5:Y:S02]  /*9470*/  LDSM.16.M88.4 R148, [R161+0x2800] ;  /* 0x00280000a194783b */ /* 0x000f640000000200 */
[C---:B-1----:R-:W-:Y:S03]  /*9480*/  HMMA.16816.F32 R12, R104.reuse, R112, RZ ;  /* 0x00000070680c723c */ /* 0x042fe600000018ff */
[----:B------:R-:W1:Y:S05]  /*9490*/  LDSM.16.M88.4 R152, [R161+0x3000] ;  /* 0x00300000a198783b */ /* 0x000e6a0000000200 */
[C---:B------:R-:W-:Y:S01]  /*94a0*/  HMMA.16816.F32 R16, R104.reuse, R114, RZ ;  /* 0x000000726810723c */ /* 0x040fe200000018ff */
[----:B------:R-:W1:Y:S05]  /*94b0*/  LDSM.16.M88.4 R108, [R161+0x3800] ;  /* 0x00380000a16c783b */ /* 0x000e6a0000000200 */
[----:B------:R-:W1:Y:S02]  /*94c0*/  LDSM.16.M88.4 R112, [R161+0x4000] ;  /* 0x00400000a170783b */ /* 0x000e640000000200 */
        /* <DEDUP_REMOVED lines=17> */
[----:B------:R-:W2:Y:S05]  /*95e0*/  LDSM.16.M88.4 R104, [R161+0x4800] ;  /* 0x00480000a168783b */ /* 0x000eaa0000000200 */
[----:B------:R-:W-:Y:S02]  /*95f0*/  LDSM.16.M88.4 R136, [R159+0x2000] ;  /* 0x002000009f88783b */ /* 0x000fe40000000200 */
[C---:B-----5:R-:W-:Y:S08]  /*9600*/  HMMA.16816.F32 R4, R140.reuse, R144, R4 ;  /* 0x000000908c04723c */ /* 0x060ff00000001804 */
[C---:B------:R-:W-:Y:S08]  /*9610*/  HMMA.16816.F32 R8, R140.reuse, R146, R8 ;  /* 0x000000928c08723c */ /* 0x040ff00000001808 */
[C---:B------:R-:W-:Y:S08]  /*9620*/  HMMA.16816.F32 R12, R140.reuse, R148, R12 ;  /* 0x000000948c0c723c */ /* 0x040ff0000000180c */
[C---:B------:R-:W-:Y:S08]  /*9630*/  HMMA.16816.F32 R16, R140.reuse, R150, R16 ;  /* 0x000000968c10723c */ /* 0x040ff00000001810 */
[C---:B-1----:R-:W-:Y:S08]  /*9640*/  HMMA.16816.F32 R20, R140.reuse, R152, R20 ;  /* 0x000000988c14723c */ /* 0x042ff00000001814 */
[C---:B------:R-:W-:Y:S08]  /*9650*/  HMMA.16816.F32 R24, R140.reuse, R154, R24 ;  /* 0x0000009a8c18723c */ /* 0x040ff00000001818 */
[C---:B------:R-:W-:Y:S08]  /*9660*/  HMMA.16816.F32 R28, R140.reuse, R108, R28 ;  /* 0x0000006c8c1c723c */ /* 0x040ff0000000181c */
        /* <DEDUP_REMOVED lines=10> */
[----:B------:R-:W3:Y:S07]  /*9710*/  LDSM.16.M88.4 R116, [R160+0x4800] ;  /* 0x00480000a074783b */ /* 0x000eee0000000200 */
[C---:B------:R-:W-:Y:S08]  /*9720*/  HMMA.16816.F32 R60, R140.reuse, R120, R60 ;  /* 0x000000788c3c723c */ /* 0x040ff0000000183c */
[----:B------:R-:W-:Y:S01]  /*9730*/  HMMA.16816.F32 R64, R140, R122, R64 ;  /* 0x0000007a8c40723c */ /* 0x000fe20000001840 */
[----:B------:R-:W4:Y:S07]  /*9740*/  LDSM.16.M88.4 R120, [R160+0x5000] ;  /* 0x00500000a078783b */ /* 0x000f2e0000000200 */
[C---:B------:R-:W-:Y:S08]  /*9750*/  HMMA.16816.F32 R4, R124.reuse, R128, R4 ;  /* 0x000000807c04723c */ /* 0x040ff00000001804 */
[C---:B------:R-:W-:Y:S01]  /*9760*/  HMMA.16816.F32 R8, R124.reuse, R130, R8 ;  /* 0x000000827c08723c */ /* 0x040fe20000001808 */
[----:B------:R-:W5:Y:S07]  /*9770*/  LDSM.16.M88.4 R128, [R160+0x5800] ;  /* 0x00580000a080783b */ /* 0x000f6e0000000200 */
[C---:B-1----:R-:W-:Y:S08]  /*9780*/  HMMA.16816.F32 R12, R124.reuse, R108, R12 ;  /* 0x0000006c7c0c723c */ /* 0x042ff0000000180c */
[C---:B------:R-:W-:Y:S01]  /*9790*/  HMMA.16816.F32 R16, R124.reuse, R110, R16 ;  /* 0x0000006e7c10723c */ /* 0x040fe20000001810 */
[----:B------:R-:W1:Y:S07]  /*97a0*/  LDSM.16.M88.4 R108, [R163] ;  /* 0x00000000a36c783b */ /* 0x000e6e0000000200 */
        /* <DEDUP_REMOVED lines=16> */
[----:B------:R-:W-:Y:S01]  /*98b0*/  HMMA.16816.F32 R64, R124, R130, R64 ;  /* 0x000000827c40723c */ /* 0x000fe20000001840 */
[----:B------:R-:W5:Y:S05]  /*98c0*/  LDSM.16.M88.4 R124, [R159+0x4800] ;  /* 0x004800009f7c783b */ /* 0x000f6a0000000200 */
[----:B------:R-:W5:Y:S02]  /*98d0*/  LDSM.16.M88.4 R128, [R159+0x5000] ;  /* 0x005000009f80783b */ /* 0x000f640000000200 */
[C---:B-1----:R-:W-:Y:S01]  /*98e0*/  HMMA.16816.F32 R4, R108.reuse, R136, R4 ;  /* 0x000000886c04723c */ /* 0x042fe20000001804 */
[----:B------:R-:W-:Y:S04]  /*98f0*/  DEPBAR.LE SB0, 0x0 ;  /* 0x000080000000791a */ /* 0x000fe80000000000 */
[----:B------:R-:W-:Y:S03]  /*9900*/  BAR.SYNC.DEFER_BLOCKING 0x0 ;  /* 0x0000000000007b1d */ /* 0x000fe60000010000 */
        /* <DEDUP_REMOVED lines=89> */
.L_x_5611:
[C---:B------:R-:W-:Y:S01]  /*9ea0*/  IMAD.SHL.U32 R103, R102.reuse, 0x20, RZ ;  /* 0x0000002066677824 */ /* 0x040fe200078e00ff */
[----:B------:R-:W-:Y:S01]  /*9eb0*/  SHF.L.U64.HI R102, R102, 0x5, R105 ;  /* 0x0000000566667819 */ /* 0x000fe20000010269 */
[--C-:B------:R-:W-:Y:S03]  /*9ec0*/  IMAD.MOV.U32 R171, RZ, RZ, R169.reuse ;  /* 0x000000ffffab7224 */ /* 0x100fe600078e00a9 */
[----:B------:R-:W-:Y:S02]  /*9ed0*/  IADD3 R104, P2, PT, R103, R170, RZ ;  /* 0x000000aa67687210 */ /* 0x000fe40007f5e0ff */
[----:B------:R-:W-:Y:S01]  /*9ee0*/  @!PT LDS RZ, [RZ] ;  /* 0x00000000fffff984 */ /* 0x000fe20000000800 */
[----:B------:R-:W-:Y:S01]  /*9ef0*/  @!PT LDS RZ, [RZ] ;  /* 0x00000000fffff984 */ /* 0x000fe20000000800 */
[----:B------:R-:W-:Y:S01]  /*9f00*/  @!PT LDS RZ, [RZ] ;  /* 0x00000000fffff984 */ /* 0x000fe20000000800 */
[----:B------:R1:W-:Y:S02]  /*9f10*/  LDGSTS.E.BYPASS.LTC128B.128 [R177+0x2000], desc[UR16][R170.64] ;  /* 0x02000000aab17fae */ /* 0x0003e4000b981a10 */
[-C--:B------:R-:W-:Y:S01]  /*9f20*/  IADD3 R112, P3, PT, R104, R103.reuse, RZ ;  /* 0x0000006768707210 */ /* 0x080fe20007f7e0ff */
[----:B------:R-:W-:Y:S03]  /*9f30*/  IMAD.X R105, R102, 0x1, R169, P2 ;  /* 0x0000000166697824 */ /* 0x000fe600010e06a9 */
        /* <DEDUP_REMOVED lines=19> */
.L_x_5610:
        /* <DEDUP_REMOVED lines=410> */
.L_x_5608:
[----:B------:R-:W1:Y:S01]  /*ba10*/  SHFL.BFLY PT, R4, R183, 0x2, 0x1f ;  /* 0x0c401f00b7047f89 */ /* 0x000e6200000e0000 */
[----:B------:R-:W2:Y:S01]  /*ba20*/  S2UR UR4, SR_CgaCtaId ;  /* 0x00000000000479c3 */ /* 0x000ea20000008800 */
[----:B------:R-:W-:Y:S01]  /*ba30*/  UMOV UR5, 0x400 ;  /* 0x0000040000057882 */ /* 0x000fe20000000000 */
[----:B------:R-:W-:Y:S01]  /*ba40*/  ISETP.NE.AND P0, PT, R174, -0x1, PT ;  /* 0xffffffffae00780c */ /* 0x000fe20003f05270 */
[----:B------:R-:W3:Y:S01]  /*ba50*/  SHFL.BFLY PT, R5, R184, 0x2, 0x1f ;  /* 0x0c401f00b8057f89 */ /* 0x000ee200000e0000 */
[----:B------:R-:W-:Y:S01]  /*ba60*/  IMAD.MOV.U32 R14, RZ, RZ, 0x20 ;  /* 0x00000020ff0e7424 */ /* 0x000fe200078e00ff */
[----:B------:R-:W4:Y:S01]  /*ba70*/  LDCU.64 UR6, c[0x0][0x408] ;  /* 0x00008100ff0677ac */ /* 0x000f220008000a00 */
[----:B------:R-:W-:Y:S01]  /*ba80*/  BSSY.RECONVERGENT B0, `(.L_x_5613) ;  /* 0x0000098000007945 */ /* 0x000fe20003800200 */
[----:B------:R-:W5:Y:S01]  /*ba90*/  S2R R3, SR_TID.X ;  /* 0x0000000000037919 */ /* 0x000f620000002100 */
[----:B------:R-:W4:Y:S01]  /*baa0*/  S2R R16, SR_CTAID.Z ;  /* 0x0000000000107919 */ /* 0x000f220000002700 */
[----:B-1----:R-:W-:Y:S01]  /*bab0*/  FADD.FTZ R13, R4, R183 ;  /* 0x000000b7040d7221 */ /* 0x002fe20000010000 */
[----:B--2---:R-:W-:Y:S01]  /*bac0*/  ULEA UR4, UR4, UR5, 0x18 ;  /* 0x0000000504047291 */ /* 0x004fe2000f8ec0ff */
[----:B---3--:R-:W-:-:S03]  /*bad0*/  FADD.FTZ R12, R5, R184 ;  /* 0x000000b8050c7221 */ /* 0x008fc60000010000 */
[----:B------:R-:W1:Y:S04]  /*bae0*/  SHFL.BFLY PT, R8, R13, 0x1, 0x1f ;  /* 0x0c201f000d087f89 */ /* 0x000e6800000e0000 */
[----:B------:R-:W2:Y:S01]  /*baf0*/  SHFL.BFLY PT, R7, R12, 0x1, 0x1f ;  /* 0x0c201f000c077f89 */ /* 0x000ea200000e0000 */
[C---:B-----5:R-:W-:Y:S01]  /*bb00*/  SHF.L.U32 R6, R3.reuse, 0x1, RZ ;  /* 0x0000000103067819 */ /* 0x060fe200000006ff */
[C---:B------:R-:W-:Y:S01]  /*bb10*/  IMAD.SHL.U32 R4, R3.reuse, 0x20, RZ ;  /* 0x0000002003047824 */ /* 0x040fe200078e00ff */
[----:B------:R-:W-:Y:S02]  /*bb20*/  SHF.L.U32 R9, R3, 0x4, RZ ;  /* 0x0000000403097819 */ /* 0x000fe400000006ff */
[----:B------:R-:W-:Y:S02]  /*bb30*/  LOP3.LUT R5, R6, 0x6, RZ, 0xc0, !PT ;  /* 0x0000000606057812 */ /* 0x000fe400078ec0ff */
[----:B------:R-:W-:-:S02]  /*bb40*/  LOP3.LUT R9, R9, 0x1c0, RZ, 0xc0, !PT ;  /* 0x000001c009097812 */ /* 0x000fc400078ec0ff */
[----:B------:R-:W-:Y:S02]  /*bb50*/  LOP3.LUT R5, R5, 0x7c00, R4, 0xf8, !PT ;  /* 0x00007c0005057812 */ /* 0x000fe400078ef804 */
[----:B------:R-:W-:Y:S02]  /*bb60*/  SHF.R.U32.HI R4, RZ, 0x1, R3 ;  /* 0x00000001ff047819 */ /* 0x000fe40000011603 */
[----:B------:R-:W-:Y:S01]  /*bb70*/  LOP3.LUT P2, RZ, R3, 0x10, RZ, 0xc0, !PT ;  /* 0x0000001003ff7812 */ /* 0x000fe2000784c0ff */
[----:B-1----:R-:W-:Y:S01]  /*bb80*/  FADD.FTZ R8, R13, R8 ;  /* 0x000000080d087221 */ /* 0x002fe20000010000 */
[C---:B------:R-:W-:Y:S02]  /*bb90*/  LOP3.LUT P3, RZ, R3.reuse, 0x8, RZ, 0xc0, !PT ;  /* 0x0000000803ff7812 */ /* 0x040fe4000786c0ff */
[----:B------:R-:W-:Y:S01]  /*bba0*/  LOP3.LUT P1, RZ, R3, 0x4, RZ, 0xc0, !PT ;  /* 0x0000000403ff7812 */ /* 0x000fe2000782c0ff */
[----:B--2---:R-:W-:Y:S01]  /*bbb0*/  FADD.FTZ R7, R12, R7 ;  /* 0x000000070c077221 */ /* 0x004fe20000010000 */
[----:B------:R-:W1:Y:S01]  /*bbc0*/  MUFU.RCP R11, R8 ;  /* 0x00000008000b7308 */ /* 0x000e620000001000 */
[----:B------:R-:W-:-:S02]  /*bbd0*/  LOP3.LUT R12, R9, 0x38, R6, 0xf8, !PT ;  /* 0x00000038090c7812 */ /* 0x000fc400078ef806 */
[----:B------:R-:W-:Y:S02]  /*bbe0*/  SHF.R.U32.HI R6, RZ, 0x2, R3 ;  /* 0x00000002ff067819 */ /* 0x000fe40000011603 */
[----:B------:R-:W-:Y:S02]  /*bbf0*/  LOP3.LUT R9, R4, 0x30, RZ, 0xc0, !PT ;  /* 0x0000003004097812 */ /* 0x000fe400078ec0ff */
[----:B------:R-:W-:Y:S01]  /*bc00*/  FSETP.NE.FTZ.AND P5, PT, R8, RZ, PT ;  /* 0x000000ff0800720b */ /* 0x000fe20003fb5000 */
[----:B------:R-:W2:Y:S01]  /*bc10*/  MUFU.RCP R10, R7 ;  /* 0x00000007000a7308 */ /* 0x000ea20000001000 */
[----:B------:R-:W-:Y:S02]  /*bc20*/  LOP3.LUT R9, R9, 0x7, R6, 0xf8, !PT ;  /* 0x0000000709097812 */ /* 0x000fe400078ef806 */
[----:B------:R-:W3:Y:S01]  /*bc30*/  LDC.U8 R6, c[0x0][0x548] ;  /* 0x00015200ff067b82 */ /* 0x000ee20000000000 */
[----:B------:R-:W-:Y:S02]  /*bc40*/  FSETP.NE.FTZ.AND P4, PT, R7, RZ, PT ;  /* 0x000000ff0700720b */ /* 0x000fe40003f95000 */
[----:B------:R-:W-:-:S02]  /*bc50*/  LOP3.LUT R5, R5, R12, RZ, 0xfc, !PT ;  /* 0x0000000c05057212 */ /* 0x000fc400078efcff */
[----:B------:R-:W-:Y:S02]  /*bc60*/  MOV R12, 0x10 ;  /* 0x00000010000c7802 */ /* 0x000fe40000000f00 */
[----:B-1----:R-:W-:Y:S02]  /*bc70*/  FSEL R11, R11, 1, P5 ;  /* 0x3f8000000b0b7808 */ /* 0x002fe40002800000 */
[----:B------:R-:W-:Y:S01]  /*bc80*/  LEA R13, R5, UR4, 0x1 ;  /* 0x00000004050d7c11 */ /* 0x000fe2000f8e08ff */
[----:B------:R-:W-:Y:S01]  /*bc90*/  @P5 MUFU.LG2 R8, R8 ;  /* 0x0000000800085308 */ /* 0x000fe20000000c00 */
[----:B------:R-:W-:Y:S01]  /*bca0*/  SEL R14, R14, 0xffffffe0, !P3 ;  /* 0xffffffe00e0e7807 */ /* 0x000fe20005800000 */
[C---:B------:R-:W-:Y:S01]  /*bcb0*/  FMUL.FTZ R96, R11.reuse, R96 ;  /* 0x000000600b607220 */ /* 0x040fe20000410000 */
[----:B------:R-:W-:Y:S01]  /*bcc0*/  FMUL.FTZ R97, R11, R97 ;  /* 0x000000610b617220 */ /* 0x000fe20000410000 */
[----:B--2---:R-:W-:Y:S01]  /*bcd0*/  FSEL R10, R10, 1, P4 ;  /* 0x3f8000000a0a7808 */ /* 0x004fe20002000000 */
[----:B------:R-:W1:Y:S01]  /*bce0*/  @!P0 LDC.64 R4, c[0x0][0x400] ;  /* 0x00010000ff048b82 */ /* 0x000e620000000a00 */
[----:B------:R-:W-:Y:S01]  /*bcf0*/  SEL R12, R12, 0xfffffff0, !P1 ;  /* 0xfffffff00c0c7807 */ /* 0x000fe20004800000 */
[----:B------:R-:W-:Y:S01]  /*bd00*/  IMAD.IADD R17, R14, 0x1, R13 ;  /* 0x000000010e117824 */ /* 0x000fe200078e020d */
[----:B------:R-:W-:Y:S01]  /*bd10*/  F2FP.F16.F32.PACK_AB R96, R97, R96 ;  /* 0x000000606160723e */ /* 0x000fe200000000ff */
[C---:B------:R-:W-:Y:S01]  /*bd20*/  FMUL.FTZ R98, R10.reuse, R98 ;  /* 0x000000620a627220 */ /* 0x040fe20000410000 */
[----:B------:R-:W-:Y:S01]  /*bd30*/  FMUL.FTZ R99, R10, R99 ;  /* 0x000000630a637220 */ /* 0x000fe20000410000 */
[----:B------:R-:W-:Y:S01]  /*bd40*/  IADD3 R15, PT, PT, R13, 0x40, RZ ;  /* 0x000000400d0f7810 */ /* 0x000fe20007ffe0ff */
[----:B------:R-:W-:Y:S01]  /*bd50*/  FMUL.FTZ R68, R11, R68 ;  /* 0x000000440b447220 */ /* 0x000fe20000410000 */
[----:B------:R-:W-:Y:S01]  /*bd60*/  @P2 IADD3 R15, PT, PT, R13, -0x40, RZ ;  /* 0xffffffc00d0f2810 */ /* 0x000fe20007ffe0ff */
[----:B------:R-:W-:Y:S01]  /*bd70*/  STS [R13], R96 ;  /* 0x000000600d007388 */ /* 0x000fe20000000800 */
[----:B------:R-:W-:Y:S01]  /*bd80*/  F2FP.F16.F32.PACK_AB R98, R99, R98 ;  /* 0x000000626362723e */ /* 0x000fe200000000ff */
[C---:B------:R-:W-:Y:S01]  /*bd90*/  FMUL.FTZ R69, R11.reuse, R69 ;  /* 0x000000450b457220 */ /* 0x040fe20000410000 */
[----:B---3--:R-:W-:Y:S01]  /*bda0*/  ISETP.NE.AND P2, PT, R6, RZ, PT ;  /* 0x000000ff0600720c */ /* 0x008fe20003f45270 */
[C---:B------:R-:W-:Y:S01]  /*bdb0*/  FMUL.FTZ R72, R11.reuse, R72 ;  /* 0x000000480b487220 */ /* 0x040fe20000410000 */
[----:B------:R-:W-:Y:S01]  /*bdc0*/  IADD3 R19, PT, PT, R12, R13, RZ ;  /* 0x0000000d0c137210 */ /* 0x000fe20007ffe0ff */
[----:B------:R2:W-:Y:S01]  /*bdd0*/  STS [R13+0x400], R98 ;  /* 0x000400620d007388 */ /* 0x0005e20000000800 */
        /* <DEDUP_REMOVED lines=15> */
[----:B------:R-:W3:Y:S01]  /*bed0*/  S2R R6, SR_TID.X ;  /* 0x0000000000067919 */ /* 0x000ee20000002100 */
        /* <DEDUP_REMOVED lines=8> */
[----:B--2---:R-:W2:Y:S01]  /*bf60*/  @P5 LDC R13, c[0x0][0x458] ;  /* 0x00011600ff0d5b82 */ /* 0x004ea20000000800 */
[C---:B------:R-:W-:Y:S01]  /*bf70*/  FMUL.FTZ R90, R10.reuse, R90 ;  /* 0x0000005a0a5a7220 */ /* 0x040fe20000410000 */
[----:B------:R-:W-:Y:S01]  /*bf80*/  FMUL.FTZ R91, R10, R91 ;  /* 0x0000005b0a5b7220 */ /* 0x000fe20000410000 */
[----:B------:R-:W-:Y:S01]  /*bf90*/  F2FP.F16.F32.PACK_AB R88, R11, R88 ;  /* 0x000000580b58723e */ /* 0x000fe200000000ff */
[----:B------:R-:W5:Y:S01]  /*bfa0*/  @P4 MUFU.LG2 R7, R7 ;  /* 0x0000000700074308 */ /* 0x000f620000000c00 */
[----:B------:R-:W-:Y:S01]  /*bfb0*/  F2FP.F16.F32.PACK_AB R68, R69, R68 ;  /* 0x000000444544723e */ /* 0x000fe200000000ff */
[----:B-1----:R-:W-:Y:S01]  /*bfc0*/  @!P0 IMAD.WIDE.U32 R24, R175, R4, RZ ;  /* 0x00000004af188225 */ /* 0x002fe200078e00ff */
[----:B------:R-:W-:Y:S01]  /*bfd0*/  F2FP.F16.F32.PACK_AB R70, R71, R70 ;  /* 0x000000464746723e */ /* 0x000fe200000000ff */
[----:B------:R-:W1:Y:S01]  /*bfe0*/  @P0 LDC.64 R10, c[0x0][0x408] ;  /* 0x00010200ff0a0b82 */ /* 0x000e620000000a00 */
[----:B------:R-:W-:Y:S01]  /*bff0*/  F2FP.F16.F32.PACK_AB R72, R73, R72 ;  /* 0x000000484948723e */ /* 0x000fe200000000ff */
[----:B------:R-:W-:Y:S01]  /*c000*/  STS [R19], R68 ;  /* 0x0000004413007388 */ /* 0x000fe20000000800 */
[----:B------:R-:W-:Y:S01]  /*c010*/  F2FP.F16.F32.PACK_AB R74, R75, R74 ;  /* 0x0000004a4b4a723e */ /* 0x000fe200000000ff */
[----:B------:R-:W-:Y:S01]  /*c020*/  IMAD.MOV.U32 R4, RZ, RZ, 0x7f800000 ;  /* 0x7f800000ff047424 */ /* 0x000fe200078e00ff */
[----:B------:R-:W-:Y:S01]  /*c030*/  F2FP.F16.F32.PACK_AB R76, R77, R76 ;  /* 0x0000004c4d4c723e */ /* 0x000fe200000000ff */
[----:B------:R4:W-:Y:S01]  /*c040*/  STS [R19+0x400], R70 ;  /* 0x0004004613007388 */ /* 0x0009e20000000800 */
[----:B------:R-:W-:Y:S01]  /*c050*/  F2FP.F16.F32.PACK_AB R78, R79, R78 ;  /* 0x0000004e4f4e723e */ /* 0x000fe200000000ff */
[----:B------:R-:W2:Y:S01]  /*c060*/  @!P2 LDC R18, c[0x0][0x3e0] ;  /* 0x0000f800ff12ab82 */ /* 0x000ea20000000800 */
[----:B------:R-:W-:Y:S01]  /*c070*/  IADD3 R21, PT, PT, R12, R17, RZ ;  /* 0x000000110c157210 */ /* 0x000fe20007ffe0ff */
[----:B------:R-:W-:Y:S01]  /*c080*/  STS [R17], R72 ;  /* 0x0000004811007388 */ /* 0x000fe20000000800 */
[----:B------:R-:W-:Y:S01]  /*c090*/  IADD3 R23, PT, PT, R14, R15, RZ ;  /* 0x0000000f0e177210 */ /* 0x000fe20007ffe0ff */
[----:B------:R-:W-:Y:S01]  /*c0a0*/  @!P0 IMAD R5, R175, R5, R25 ;  /* 0x00000005af058224 */ /* 0x000fe200078e0219 */
[----:B------:R-:W-:Y:S01]  /*c0b0*/  F2FP.F16.F32.PACK_AB R80, R81, R80 ;  /* 0x000000505150723e */ /* 0x000fe200000000ff */
[----:B------:R3:W-:Y:S01]  /*c0c0*/  STS [R17+0x400], R74 ;  /* 0x0004004a11007388 */ /* 0x0007e20000000800 */
[----:B------:R-:W-:Y:S01]  /*c0d0*/  F2FP.F16.F32.PACK_AB R82, R83, R82 ;  /* 0x000000525352723e */ /* 0x000fe200000000ff */
[----:B------:R-:W2:Y:S01]  /*c0e0*/  LDC R14, c[0x0][0x434] ;  /* 0x00010d00ff0e7b82 */ /* 0x000ea20000000800 */
[C---:B------:R-:W-:Y:S01]  /*c0f0*/  ISETP.NE.OR P1, PT, R174.reuse, -0x1, !P2 ;  /* 0xffffffffae00780c */ /* 0x040fe20005725670 */
[----:B------:R-:W-:Y:S01]  /*c100*/  STS [R21], R76 ;  /* 0x0000004c15007388 */ /* 0x000fe20000000800 */
[----:B------:R-:W-:Y:S01]  /*c110*/  F2FP.F16.F32.PACK_AB R92, R93, R92 ;  /* 0x0000005c5d5c723e */ /* 0x000fe200000000ff */
[----:B-----5:R-:W-:Y:S01]  /*c120*/  @P4 FMUL.FTZ R7, R7, 0.69314718246459960938 ;  /* 0x3f31721807074820 */ /* 0x020fe20000410000 */
[----:B------:R-:W-:Y:S01]  /*c130*/  F2FP.F16.F32.PACK_AB R94, R95, R94 ;  /* 0x0000005e5f5e723e */ /* 0x000fe200000000ff */
[----:B------:R5:W-:Y:S01]  /*c140*/  STS [R21+0x400], R78 ;  /* 0x0004004e15007388 */ /* 0x000be20000000800 */
[----:B------:R-:W-:Y:S01]  /*c150*/  F2FP.F16.F32.PACK_AB R84, R85, R84 ;  /* 0x000000545554723e */ /* 0x000fe200000000ff */
[C---:B-1----:R-:W-:Y:S01]  /*c160*/  @P0 IMAD.WIDE.U32 R28, R174.reuse, R10, RZ ;  /* 0x0000000aae1c0225 */ /* 0x042fe200078e00ff */
[----:B------:R-:W-:Y:S01]  /*c170*/  F2FP.F16.F32.PACK_AB R86, R87, R86 ;  /* 0x000000565756723e */ /* 0x000fe200000000ff */
[----:B------:R-:W-:Y:S01]  /*c180*/  STS [R15], R80 ;  /* 0x000000500f007388 */ /* 0x000fe20000000800 */
[----:B------:R-:W-:Y:S01]  /*c190*/  F2FP.F16.F32.PACK_AB R90, R91, R90 ;  /* 0x0000005a5b5a723e */ /* 0x000fe200000000ff */
[----:B------:R-:W-:Y:S01]  /*c1a0*/  @P0 IMAD R5, R174, R11, R29 ;  /* 0x0000000bae050224 */ /* 0x000fe200078e021d */
[C---:B------:R-:W-:Y:S01]  /*c1b0*/  IADD3 R27, PT, PT, R12.reuse, R23, RZ ;  /* 0x000000170c1b7210 */ /* 0x040fe20007ffe0ff */
[----:B------:R1:W-:Y:S01]  /*c1c0*/  STS [R15+0x400], R82 ;  /* 0x000400520f007388 */ /* 0x0003e20000000800 */
[----:B----4-:R-:W-:Y:S01]  /*c1d0*/  IMAD.IADD R19, R12, 0x1, R15 ;  /* 0x000000010c137824 */ /* 0x010fe200078e020f */
[----:B---3--:R-:W-:-:S04]  /*c1e0*/  SHF.R.U32.HI R11, RZ, 0x3, R6 ;  /* 0x00000003ff0b7819 */ /* 0x008fc80000011606 */
[----:B------:R3:W-:Y:S01]  /*c1f0*/  STS [R19], R92 ;  /* 0x0000005c13007388 */ /* 0x0007e20000000800 */
[----:B------:R-:W-:Y:S01]  /*c200*/  ISETP.GE.AND P3, PT, R11, R168, PT ;  /* 0x000000a80b00720c */ /* 0x000fe20003f66270 */
[----:B------:R-:W4:Y:S02]  /*c210*/  @P4 LDC R17, c[0x0][0x458] ;  /* 0x00011600ff114b82 */ /* 0x000f240000000800 */
[----:B------:R3:W-:Y:S01]  /*c220*/  STS [R19+0x400], R94 ;  /* 0x0004005e13007388 */ /* 0x0007e20000000800 */
[----:B--2---:R-:W-:-:S03]  /*c230*/  @!P1 IMAD R174, R175, R14, RZ ;  /* 0x0000000eafae9224 */ /* 0x004fc600078e02ff */
[----:B------:R3:W-:Y:S02]  /*c240*/  STS [R23], R84 ;  /* 0x0000005417007388 */ /* 0x0007e40000000800 */
[----:B-----5:R-:W2:Y:S02]  /*c250*/  @P2 LDC R21, c[0x0][0x454] ;  /* 0x00011500ff152b82 */ /* 0x020ea40000000800 */
[----:B------:R3:W-:Y:S04]  /*c260*/  STS [R23+0x400], R86 ;  /* 0x0004005617007388 */ /* 0x0007e80000000800 */
[----:B------:R3:W-:Y:S01]  /*c270*/  STS [R27], R88 ;  /* 0x000000581b007388 */ /* 0x0007e20000000800 */
[----:B-1----:R-:W-:-:S03]  /*c280*/  @P5 FMUL.FTZ R15, R8, 0.69314718246459960938 ;  /* 0x3f317218080f5820 */ /* 0x002fc60000410000 */
[----:B------:R3:W-:Y:S01]  /*c290*/  STS [R27+0x400], R90 ;  /* 0x0004005a1b007388 */ /* 0x0007e20000000800 */
[----:B------:R-:W-:Y:S01]  /*c2a0*/  @P5 FFMA.FTZ R4, R2, R13, R15 ;  /* 0x0000000d02045223 */ /* 0x000fe2000001000f */
[----:B------:R-:W-:Y:S01]  /*c2b0*/  BAR.SYNC.DEFER_BLOCKING 0x0 ;  /* 0x0000000000007b1d */ /* 0x000fe20000010000 */
[----:B------:R-:W-:Y:S01]  /*c2c0*/  LOP3.LUT P5, RZ, R3, 0x3, RZ, 0xc0, !PT ;  /* 0x0000000303ff7812 */ /* 0x000fe200078ac0ff */
[----:B------:R-:W-:Y:S01]  /*c2d0*/  @!P2 IMAD R13, R175, R18, R16 ;  /* 0x00000012af0da224 */ /* 0x000fe200078e0210 */
[----:B------:R-:W-:Y:S02]  /*c2e0*/  SHF.L.U32 R3, R3, 0x3, RZ ;  /* 0x0000000303037819 */ /* 0x000fe400000006ff */
[----:B------:R-:W-:Y:S01]  /*c2f0*/  MOV R2, 0x7f800000 ;  /* 0x7f80000000027802 */ /* 0x000fe20000000f00 */
[----:B------:R-:W-:Y:S02]  /*c300*/  @!P2 IMAD R13, R13, R14, RZ ;  /* 0x0000000e0d0da224 */ /* 0x000fe400078e02ff */
[----:B----4-:R-:W-:Y:S01]  /*c310*/  @P4 FFMA.FTZ R2, R0, R17, R7 ;  /* 0x0000001100024223 */ /* 0x010fe20000010007 */
[----:B------:R-:W-:Y:S01]  /*c320*/  LOP3.LUT R8, R3, 0x38, RZ, 0xc0, !PT ;  /* 0x0000003803087812 */ /* 0x000fe200078ec0ff */
[----:B--2---:R-:W-:-:S04]  /*c330*/  @P2 IMAD R13, R16, R21, R174 ;  /* 0x00000015100d2224 */ /* 0x004fc800078e02ae */
[----:B---3--:R-:W-:Y:S05]  /*c340*/  @P5 BRA `(.L_x_5614) ;  /* 0x00000000002c5947 */ /* 0x008fea0003800000 */
        /* <DEDUP_REMOVED lines=11> */
.L_x_5614:
[----:B------:R-:W-:Y:S05]  /*c400*/  BSYNC.RECONVERGENT B0 ;  /* 0x0000000000007941 */ /* 0x000fea0003800200 */
.L_x_5613:
[----:B------:R-:W-:Y:S01]  /*c410*/  MOV R9, RZ ;  /* 0x000000ff00097202 */ /* 0x000fe20000000f00 */
[----:B------:R-:W2:Y:S01]  /*c420*/  LDCU.64 UR4, c[0x0][0x410] ;  /* 0x00008200ff0477ac */ /* 0x000ea20008000a00 */
[----:B------:R-:W3:Y:S01]  /*c430*/  LDS.128 R12, [R177] ;  /* 0x00000000b10c7984 */ /* 0x000ee20000000c00 */
[----:B------:R-:W-:Y:S01]  /*c440*/  @P0 MOV R24, R28 ;  /* 0x0000001c00180202 */ /* 0x000fe20000000f00 */
[----:B-1----:R-:W1:Y:S01]  /*c450*/  @!P3 LDC.64 R2, c[0x0][0x3f0] ;  /* 0x0000fc00ff02bb82 */ /* 0x002e620000000a00 */
[C---:B------:R-:W-:Y:S01]  /*c460*/  IMAD.WIDE.U32 R8, R176.reuse, UR6, R8 ;  /* 0x00000006b0087c25 */ /* 0x040fe2000f8e0008 */
[C---:B------:R-:W-:Y:S01]  /*c470*/  IADD3 R7, PT, PT, R11.reuse, 0x20, RZ ;  /* 0x000000200b077810 */ /* 0x040fe20007ffe0ff */
[----:B------:R4:W1:Y:S01]  /*c480*/  LDS.128 R20, [R177+0x1800] ;  /* 0x00180000b1147984 */ /* 0x0008620000000c00 */
[----:B------:R-:W-:Y:S01]  /*c490*/  BSSY.RECONVERGENT B0, `(.L_x_5615) ;  /* 0x000001f000007945 */ /* 0x000fe20003800200 */
[----:B------:R-:W-:Y:S01]  /*c4a0*/  IMAD R176, R176, UR7, R9 ;  /* 0x00000007b0b07c24 */ /* 0x000fe2000f8e0209 */
[----:B------:R-:W-:Y:S01]  /*c4b0*/  IADD3 R18, P0, PT, R24, R8, RZ ;  /* 0x0000000818127210 */ /* 0x000fe20007f1e0ff */
[----:B------:R-:W-:Y:S01]  /*c4c0*/  VIADD R9, R11, 0x10 ;  /* 0x000000100b097836 */ /* 0x000fe20000000000 */
[----:B------:R-:W-:-:S03]  /*c4d0*/  ISETP.GE.AND P1, PT, R7, R168, PT ;  /* 0x000000a80700720c */ /* 0x000fc60003f26270 */
[----:B------:R-:W-:Y:S01]  /*c4e0*/  IMAD.X R19, R5, 0x1, R176, P0 ;  /* 0x0000000105137824 */ /* 0x000fe200000e06b0 */
[----:B------:R-:W-:Y:S01]  /*c4f0*/  ISETP.GE.AND P2, PT, R9, R168, PT ;  /* 0x000000a80900720c */ /* 0x000fe20003f46270 */
[----:B------:R-:W-:Y:S02]  /*c500*/  VIADD R5, R11, 0x30 ;  /* 0x000000300b057836 */ /* 0x000fe40000000000 */
[----:B--2---:R-:W-:-:S03]  /*c510*/  IMAD.WIDE.U32 R18, R16, UR4, R18 ;  /* 0x0000000410127c25 */ /* 0x004fc6000f8e0012 */
[----:B------:R-:W-:Y:S01]  /*c520*/  ISETP.GE.AND P0, PT, R5, R168, PT ;  /* 0x000000a80500720c */ /* 0x000fe20003f06270 */
[----:B------:R-:W-:Y:S01]  /*c530*/  IMAD R17, R16, UR5, R19 ;  /* 0x0000000510117c24 */ /* 0x000fe2000f8e0213 */
[----:B------:R-:W-:Y:S01]  /*c540*/  @!P3 MOV R16, R18 ;  /* 0x000000120010b202 */ /* 0x000fe20000000f00 */
[----:B------:R4:W2:Y:S04]  /*c550*/  LDS.128 R4, [R177+0x800] ;  /* 0x00080000b1047984 */ /* 0x0008a80000000c00 */
[----:B------:R-:W-:-:S04]  /*c560*/  @!P3 IMAD.WIDE.U32 R24, R11, UR6, R16 ;  /* 0x000000060b18bc25 */ /* 0x000fc8000f8e0010 */
[----:B------:R-:W-:Y:S01]  /*c570*/  @!P3 IMAD R0, R11, UR7, R25 ;  /* 0x000000070b00bc24 */ /* 0x000fe2000f8e0219 */
[----:B-1----:R-:W-:-:S04]  /*c580*/  @!P3 LEA R2, P4, R24, R2, 0x1 ;  /* 0x000000021802b211 */ /* 0x002fc800078808ff */
[----:B------:R-:W-:-:S05]  /*c590*/  @!P3 LEA.HI.X R3, R24, R3, R0, 0x1, P4 ;  /* 0x000000031803b211 */ /* 0x000fca00020f0c00 */
[----:B---3--:R4:W-:Y:S01]  /*c5a0*/  @!P3 STG.E.128 desc[UR16][R2.64], R12 ;  /* 0x0000000c0200b986 */ /* 0x0089e2000c101d10 */
[----:B------:R-:W-:Y:S05]  /*c5b0*/  @P2 BRA `(.L_x_5616) ;  /* 0x0000000000302947 */ /* 0x000fea0003800000 */
[----:B------:R-:W1:Y:S01]  /*c5c0*/  LDCU.64 UR4, c[0x0][0x3f0] ;  /* 0x00007e00ff0477ac */ /* 0x000e620008000a00 */
[----:B----4-:R-:W-:Y:S01]  /*c5d0*/  IADD3 R3, P2, PT, R11, 0x10, RZ ;  /* 0x000000100b037810 */ /* 0x010fe20007f5e0ff */
        /* <DEDUP_REMOVED lines=10> */
.L_x_5616:
[----:B------:R-:W-:Y:S05]  /*c680*/  BSYNC.RECONVERGENT B0 ;  /* 0x0000000000007941 */ /* 0x000fea0003800200 */
.L_x_5615:
[----:B-12---:R1:W2:Y:S01]  /*c690*/  LDS.128 R4, [R177+0x1000] ;  /* 0x00100000b1047984 */ /* 0x0062a20000000c00 */
[----:B------:R-:W-:Y:S04]  /*c6a0*/  BSSY.RECONVERGENT B0, `(.L_x_5617) ;  /* 0x000000e000007945 */ /* 0x000fe80003800200 */
[----:B------:R-:W-:Y:S05]  /*c6b0*/  @P1 BRA `(.L_x_5618) ;  /* 0x0000000000301947 */ /* 0x000fea0003800000 */
[----:B------:R-:W3:Y:S01]  /*c6c0*/  LDCU.64 UR4, c[0x0][0x3f0] ;  /* 0x00007e00ff0477ac */ /* 0x000ee20008000a00 */
[----:B----4-:R-:W-:Y:S01]  /*c6d0*/  IADD3 R3, P1, PT, R11, 0x20, RZ ;  /* 0x000000200b037810 */ /* 0x010fe20007f3e0ff */
        /* <DEDUP_REMOVED lines=10> */
.L_x_5618:
[----:B------:R-:W-:Y:S05]  /*c780*/  BSYNC.RECONVERGENT B0 ;  /* 0x0000000000007941 */ /* 0x000fea0003800200 */
.L_x_5617:
[----:B------:R-:W-:Y:S05]  /*c790*/  @P0 EXIT ;  /* 0x000000000000094d */ /* 0x000fea0003800000 */
[----:B------:R-:W2:Y:S01]  /*c7a0*/  LDCU.64 UR4, c[0x0][0x3f0] ;  /* 0x00007e00ff0477ac */ /* 0x000ea20008000a00 */
[----:B------:R-:W-:Y:S01]  /*c7b0*/  IADD3 R11, P0, PT, R11, 0x30, RZ ;  /* 0x000000300b0b7810 */ /* 0x000fe20007f1e0ff */
[----:B---34-:R-:W-:Y:S01]  /*c7c0*/  IMAD.MOV.U32 R2, RZ, RZ, R18 ;  /* 0x000000ffff027224 */ /* 0x018fe200078e0012 */
[----:B------:R-:W-:-:S03]  /*c7d0*/  MOV R3, R17 ;  /* 0x0000001100037202 */ /* 0x000fc60000000f00 */
[----:B------:R-:W-:Y:S02]  /*c7e0*/  IMAD.X R0, RZ, RZ, RZ, P0 ;  /* 0x000000ffff007224 */ /* 0x000fe400000e06ff */
[----:B------:R-:W-:-:S04]  /*c7f0*/  IMAD.WIDE.U32 R2, R11, UR6, R2 ;  /* 0x000000060b027c25 */ /* 0x000fc8000f8e0002 */
[----:B------:R-:W-:-:S04]  /*c800*/  IMAD R0, R0, UR6, RZ ;  /* 0x0000000600007c24 */ /* 0x000fc8000f8e02ff */
[----:B------:R-:W-:Y:S01]  /*c810*/  IMAD R0, R11, UR7, R0 ;  /* 0x000000070b007c24 */ /* 0x000fe2000f8e0200 */
[----:B--2---:R-:W-:-:S04]  /*c820*/  LEA R4, P0, R2, UR4, 0x1 ;  /* 0x0000000402047c11 */ /* 0x004fc8000f8008ff */
[----:B------:R-:W-:-:S04]  /*c830*/  IADD3 R3, PT, PT, R0, R3, RZ ;  /* 0x0000000300037210 */ /* 0x000fc80007ffe0ff */
[----:B------:R-:W-:-:S05]  /*c840*/  LEA.HI.X R5, R2, UR5, R3, 0x1, P0 ;  /* 0x0000000502057c11 */ /* 0x000fca00080f0c03 */
[----:B------:R-:W-:Y:S01]  /*c850*/  STG.E.128 desc[UR16][R4.64], R20 ;  /* 0x0000001404007986 */ /* 0x000fe2000c101d10 */
[----:B------:R-:W-:Y:S05]  /*c860*/  EXIT ;  /* 0x000000000000794d */ /* 0x000fea0003800000 */
.L_x_5619:
        /* <DEDUP_REMOVED lines=9> */
.L_x_7184:


//--------------------- .text._ZN5flash24flash_fwd_splitkv_kernelI23Flash_fwd_kernel_traitsILi64ELi64ELi128ELi4ELb0ELb0EN7cutlass6half_tE19Flash_kernel_traitsILi64ELi64ELi128ELi4ES3_EELb1ELb0ELb0ELb0ELb1ELb1ELb0ELb0EEEvNS_16Flash_fwd_paramsE --------------------------
	.section	.text._ZN5flash24flash_fwd_splitkv_kernelI23Flash_fwd_kernel_traitsILi64ELi64ELi128ELi4ELb0ELb0EN7cutlass6half_tE19Flash_kernel_traitsILi64ELi64ELi128ELi4ES3_EELb1ELb0ELb0ELb0ELb1ELb1ELb0ELb0EEEvNS_16Flash_fwd_paramsE,"ax",@progbits
	.align	128
        .global         _ZN5flash24flash_fwd_splitkv_kernelI23Flash_fwd_kernel_traitsILi64ELi64ELi128ELi4ELb0ELb0EN7cutlass6half_tE19Flash_kernel_traitsILi64ELi64ELi128ELi4ES3_EELb1ELb0ELb0ELb0ELb1ELb1ELb0ELb0EEEvNS_16Flash_fwd_paramsE
        .type           _ZN5flash24flash_fwd_splitkv_kernelI23Flash_fwd_kernel_traitsILi64ELi64ELi128ELi4ELb0ELb0EN7cutlass6half_tE19Flash_kernel_traitsILi64ELi64ELi128ELi4ES3_EELb1ELb0ELb0ELb0ELb1ELb1ELb0ELb0EEEvNS_16Flash_fwd_paramsE,@function
        .size           _ZN5flash24flash_fwd_splitkv_kernelI23Flash_fwd_kernel_traitsILi64ELi64ELi128ELi4ELb0ELb0EN7cutlass6half_tE19Flash_kernel_traitsILi64ELi64ELi128ELi4ES3_EELb1ELb0ELb0ELb0ELb1ELb1ELb0ELb0EEEvNS_16Flash_fwd_paramsE,(.L_x_7185 - _ZN5flash24flash_fwd_splitkv_kernelI23Flash_fwd_kernel_traitsILi64ELi64ELi128ELi4ELb0ELb0EN7cutlass6half_tE19Flash_kernel_traitsILi64ELi64ELi128ELi4ES3_EELb1ELb0ELb0ELb0ELb1ELb1ELb0ELb0EEEvNS_16Flash_fwd_paramsE)
        .other          _ZN5flash24flash_fwd_splitkv_kernelI23Flash_fwd_kernel_traitsILi64ELi64ELi128ELi4ELb0ELb0EN7cutlass6half_tE19Flash_kernel_traitsILi64ELi64ELi128ELi4ES3_EELb1ELb0ELb0ELb0ELb1ELb1ELb0ELb0EEEvNS_16Flash_fwd_paramsE,@"STO_CUDA_ENTRY STV_DEFAULT"
_ZN5flash24flash_fwd_splitkv_kernelI23Flash_fwd_kernel_traitsILi64ELi64ELi128ELi4ELb0ELb0EN7cutlass6half_tE19Flash_kernel_traitsILi64ELi64ELi128ELi4ES3_EELb1ELb0ELb0ELb0ELb1ELb1ELb0ELb0EEEvNS_16Flash_fwd_paramsE:
.text._ZN5flash24flash_fwd_splitkv_kernelI23Flash_fwd_kernel_traitsILi64ELi64ELi128ELi4ELb0ELb0EN7cutlass6half_tE19Flash_kernel_traitsILi64ELi64ELi128ELi4ES3_EELb1ELb0ELb0ELb0ELb1ELb1ELb0ELb0EEEvNS_16Flash_fwd_paramsE:
        /* <DEDUP_REMOVED lines=51> */
.L_x_5620:
        /* <DEDUP_REMOVED lines=79> */
.L_x_5623:
[----:B------:R-:W-:Y:S05]  /*0820*/  BSYNC.RECONVERGENT B0 ;  /* 0x0000000000007941 */ /* 0x000fea0003800200 */
.L_x_5622:
        /* <DEDUP_REMOVED lines=14> */
.L_x_5625:
[----:B------:R-:W-:Y:S05]  /*0910*/  BSYNC.RECONVERGENT B0 ;  /* 0x0000000000007941 */ /* 0x000fea0003800200 */
.L_x_5624:
        /* <DEDUP_REMOVED lines=13> */
.L_x_5627:
[----:B------:R-:W-:Y:S05]  /*09f0*/  BSYNC.RECONVERGENT B0 ;  /* 0x0000000000007941 */ /* 0x000fea0003800200 */
.L_x_5626:
[----:B------:R-:W1:Y:S01]  /*0a00*/  LDCU.64 UR4, c[0x0][0x420] ;  /* 0x00008400ff0477ac */ /* 0x000e620008000a00 */
[----:B------:R-:W-:-:S04]  /*0a10*/  LOP3.LUT P4, R73, R73, 0x7, RZ, 0xc0, !PT ;  /* 0x0000000749497812 */ /* 0x000fc8000788c0ff */
[----:B------:R-:W-:Y:S02]  /*0a20*/  ISETP.GE.OR P4, PT, R0, R75, P4 ;  /* 0x0000004b0000720c */ /* 0x000fe40002786670 */
[C---:B------:R-:W-:Y:S02]  /*0a30*/  ISETP.NE.OR P3, PT, R73.reuse, RZ, P3 ;  /* 0x000000ff4900720c */ /* 0x040fe40001f65670 */
[----:B------:R-:W-:Y:S02]  /*0a40*/  ISETP.NE.OR P2, PT, R73, RZ, P2 ;  /* 0x000000ff4900720c */ /* 0x000fe40001745670 */
[----:B------:R-:W-:Y:S02]  /*0a50*/  IADD3 R0, P0, PT, R177, R0, RZ ;  /* 0x00000000b1007210 */ /* 0x000fe40007f1e0ff */
        /* <DEDUP_REMOVED lines=14> */
.L_x_5621:
        /* <DEDUP_REMOVED lines=11> */
.L_x_5628:
[----:B------:R-:W-:Y:S05]  /*0bf0*/  BRA.U !UP1, `(.L_x_5629) ;  /* 0x0000000509807547 */ /* 0x000fea000b800000 */
[----:B------:R-:W1:Y:S01]  /*0c00*/  LDC R11, c[0x0][0x4f0] ;  /* 0x00013c00ff0b7b82 */ /* 0x000e620000000800 */
[----:B------:R-:W-:Y:S01]  /*0c10*/  LEA R0, R101, 0xffffff80, 0x7 ;  /* 0xffffff8065007811 */ /* 0x000fe200078e38ff */
[----:B------:R-:W2:Y:S03]  /*0c20*/  LDCU.64 UR4, c[0x0][0x4e8] ;  /* 0x00009d00ff0477ac */ /* 0x000ea60008000a00 */
[----:B-----5:R-:W-:Y:S01]  /*0c30*/  IABS R2, R0 ;  /* 0x0000000000027213 */ /* 0x020fe20000000000 */
[----:B------:R-:W-:Y:S01]  /*0c40*/  IMAD.MOV.U32 R8, RZ, RZ, RZ ;  /* 0x000000ffff087224 */ /* 0x000fe200078e00ff */
        /* <DEDUP_REMOVED lines=32> */
[----:B------:R-:W4:Y:S01]  /*0e50*/  LDG.E R6, desc[UR16][R12.64] ;  /* 0x000000100c067981 */ /* 0x000f22000c1e1900 */
[----:B--2---:R-:W-:Y:S01]  /*0e60*/  IABS R2, R3 ;  /* 0x0000000300027213 */ /* 0x004fe20000000000 */
[----:B------:R-:W-:Y:S01]  /*0e70*/  IMAD.MOV R7, RZ, RZ, -R7 ;  /* 0x000000ffff077224 */ /* 0x000fe200078e0a07 */
[----:B---3--:R-:W-:Y:S01]  /*0e80*/  MOV R20, UR10 ;  /* 0x0000000a00147c02 */ /* 0x008fe20008000f00 */
[----:B----4-:R-:W-:Y:S01]  /*0e90*/  IMAD.U32 R136, RZ, RZ, UR12 ;  /* 0x0000000cff887e24 */ /* 0x010fe2000f8e00ff */
[----:B------:R-:W2:Y:S01]  /*0ea0*/  I2F.RP R10, R2 ;  /* 0x00000002000a7306 */ /* 0x000ea20000209400 */
[----:B------:R-:W-:Y:S01]  /*0eb0*/  IMAD R0, R11, R7, R0 ;  /* 0x000000070b007224 */ /* 0x000fe200078e0200 */
[----:B------:R-:W-:Y:S01]  /*0ec0*/  MOV R21, UR11 ;  /* 0x0000000b00157c02 */ /* 0x000fe20008000f00 */
[----:B------:R-:W-:-:S05]  /*0ed0*/  IMAD.U32 R137, RZ, RZ, UR13 ;  /* 0x0000000dff897e24 */ /* 0x000fca000f8e00ff */
        /* <DEDUP_REMOVED lines=50> */
.L_x_5629:
        /* <DEDUP_REMOVED lines=15> */
.L_x_5631:
[----:B------:R-:W2:Y:S01]  /*12f0*/  LDC.64 R136, c[0x0][0x3b8] ;  /* 0x0000ee00ff887b82 */ /* 0x000ea20000000a00 */
[----:B-1----:R-:W-:-:S05]  /*1300*/  IADD3 R4, PT, PT, R0, R3, RZ ;  /* 0x0000000300047210 */ /* 0x002fca0007ffe0ff */
[C---:B--2---:R-:W-:Y:S02]  /*1310*/  IMAD R9, R4.reuse, R137, RZ ;  /* 0x0000008904097224 */ /* 0x044fe400078e02ff */
[----:B------:R-:W-:-:S05]  /*1320*/  IMAD.WIDE.U32 R4, R4, R136, RZ ;  /* 0x0000008804047225 */ /* 0x000fca00078e00ff */
[----:B------:R-:W-:Y:S02]  /*1330*/  IADD3 R9, PT, PT, R5, R9, RZ ;  /* 0x0000000905097210 */ /* 0x000fe40007ffe0ff */
[----:B------:R-:W-:Y:S02]  /*1340*/  MOV R8, R4 ;  /* 0x0000000400087202 */ /* 0x000fe40000000f00 */
.L_x_5632:
        /* <DEDUP_REMOVED lines=14> */
.L_x_5633:
[----:B------:R-:W1:Y:S01]  /*1430*/  LDC.64 R20, c[0x0][0x3c0] ;  /* 0x0000f000ff147b82 */ /* 0x000e620000000a00 */
[----:B------:R-:W-:-:S05]  /*1440*/  IADD3 R3, PT, PT, R0, R3, RZ ;  /* 0x0000000300037210 */ /* 0x000fca0007ffe0ff */
[C---:B-1----:R-:W-:Y:S02]  /*1450*/  IMAD R11, R3.reuse, R21, RZ ;  /* 0x00000015030b7224 */ /* 0x042fe400078e02ff */
[----:B-----5:R-:W-:-:S05]  /*1460*/  IMAD.WIDE.U32 R2, R3, R20, RZ ;  /* 0x0000001403027225 */ /* 0x020fca00078e00ff */
[----:B------:R-:W-:Y:S02]  /*1470*/  IADD3 R11, PT, PT, R3, R11, RZ ;  /* 0x0000000b030b7210 */ /* 0x000fe40007ffe0ff */
[----:B------:R-:W-:-:S07]  /*1480*/  MOV R10, R2 ;  /* 0x00000002000a7202 */ /* 0x000fce0000000f00 */
.L_x_5634:
        /* <DEDUP_REMOVED lines=41> */
.L_x_5630:
[----:B------:R-:W-:Y:S01]  /*1720*/  ISETP.NE.AND P0, PT, R176, -0x1, PT ;  /* 0xffffffffb000780c */ /* 0x000fe20003f05270 */
[----:B------:R-:W-:Y:S01]  /*1730*/  IMAD.SHL.U32 R12, R73, 0x8, RZ ;  /* 0x00000008490c7824 */ /* 0x000fe200078e00ff */
[----:B------:R-:W-:Y:S01]  /*1740*/  SHF.R.U32.HI R18, RZ, 0x3, R73 ;  /* 0x00000003ff127819 */ /* 0x000fe20000011649 */
[----:B------:R-:W1:Y:S01]  /*1750*/  LDCU.64 UR4, c[0x0][0x3c8] ;  /* 0x00007900ff0477ac */ /* 0x000e620008000a00 */
[----:B------:R-:W-:Y:S02]  /*1760*/  IADD3 R170, PT, PT, -R178, R75, RZ ;  /* 0x0000004bb2aa7210 */ /* 0x000fe40007ffe1ff */
[----:B------:R-:W-:Y:S01]  /*1770*/  LOP3.LUT R0, R12, 0x38, RZ, 0xc0, !PT ;  /* 0x000000380c007812 */ /* 0x000fe200078ec0ff */
[C---:B------:R-:W-:Y:S01]  /*1780*/  VIADD R17, R18.reuse, 0x10 ;  /* 0x0000001012117836 */ /* 0x040fe20000000000 */
[CC--:B------:R-:W-:Y:S01]  /*1790*/  ISETP.GE.AND P6, PT, R18.reuse, R170.reuse, PT ;  /* 0x000000aa1200720c */ /* 0x0c0fe20003fc6270 */
[C---:B------:R-:W-:Y:S01]  /*17a0*/  VIADD R13, R18.reuse, 0x30 ;  /* 0x00000030120d7836 */ /* 0x040fe20000000000 */
[----:B------:R-:W-:Y:S01]  /*17b0*/  IADD3 R15, PT, PT, R18, 0x20, RZ ;  /* 0x00000020120f7810 */ /* 0x000fe20007ffe0ff */
[----:B------:R-:W2:Y:S01]  /*17c0*/  LDCU.64 UR6, c[0x0][0x388] ;  /* 0x00007100ff0677ac */ /* 0x000ea20008000a00 */
[-C--:B------:R-:W-:Y:S01]  /*17d0*/  ISETP.GE.AND P2, PT, R17, R170.reuse, PT ;  /* 0x000000aa1100720c */ /* 0x080fe20003f46270 */
[----:B------:R-:W3:Y:S01]  /*17e0*/  @P0 LDC.64 R2, c[0x0][0x3b0] ;  /* 0x0000ec00ff020b82 */ /* 0x000ee20000000a00 */
[----:B------:R-:W-:-:S02]  /*17f0*/  ISETP.GE.AND P1, PT, R15, R170, PT ;  /* 0x000000aa0f00720c */ /* 0x000fc40003f26270 */
[----:B------:R-:W-:Y:S02]  /*1800*/  MOV R19, RZ ;  /* 0x000000ff00137202 */ /* 0x000fe40000000f00 */
[----:B------:R-:W-:Y:S02]  /*1810*/  IADD3 R34, P3, PT, R0, R34, RZ ;  /* 0x0000002200227210 */ /* 0x000fe40007f7e0ff */
[----:B------:R-:W-:Y:S01]  /*1820*/  SHF.R.U32.HI R74, RZ, 0x1, R73 ;  /* 0x00000001ff4a7819 */ /* 0x000fe20000011649 */
[----:B------:R-:W4:Y:S01]  /*1830*/  @!P0 LDC.64 R4, c[0x0][0x398] ;  /* 0x0000e600ff048b82 */ /* 0x000f220000000a00 */
[----:B------:R-:W-:Y:S01]  /*1840*/  IMAD.WIDE.U32 R30, R31, 0x40, R18 ;  /* 0x000000401f1e7825 */ /* 0x000fe200078e0012 */
[----:B------:R-:W-:-:S03]  /*1850*/  SHF.L.U32 R140, R73, 0x1, RZ ;  /* 0x00000001498c7819 */ /* 0x000fc600000006ff */
[----:B------:R-:W-:Y:S01]  /*1860*/  IMAD.X R35, RZ, RZ, R8, P3 ;  /* 0x000000ffff237224 */ /* 0x000fe200018e0608 */
[C---:B------:R-:W-:Y:S02]  /*1870*/  @!P1 IADD3 R24, P4, PT, R30.reuse, 0x20, RZ ;  /* 0x000000201e189810 */ /* 0x040fe40007f9e0ff */
[----:B------:R-:W5:Y:S01]  /*1880*/  @!P6 LDC.64 R6, c[0x0][0x3b0] ;  /* 0x0000ec00ff06eb82 */ /* 0x000f620000000a00 */
[----:B------:R-:W-:Y:S01]  /*1890*/  @!P2 IADD3 R28, P5, PT, R30, 0x10, RZ ;  /* 0x000000101e1ca810 */ /* 0x000fe20007fbe0ff */
[----:B------:R-:W-:Y:S01]  /*18a0*/  IMAD.WIDE.U32 R34, R18, R136, R34 ;  /* 0x0000008812227225 */ /* 0x000fe200078e0022 */
[----:B------:R-:W-:Y:S02]  /*18b0*/  LOP3.LUT R140, R140, 0x6, RZ, 0xc0, !PT ;  /* 0x000000068c8c7812 */ /* 0x000fe400078ec0ff */
[----:B------:R-:W-:Y:S01]  /*18c0*/  @!P2 IADD3.X R29, PT, PT, RZ, R31, RZ, P5, !PT ;  /* 0x0000001fff1da210 */ /* 0x000fe20002ffe4ff */
[----:B------:R-:W-:Y:S01]  /*18d0*/  IMAD R171, R18, R137, R35 ;  /* 0x0000008912ab7224 */ /* 0x000fe200078e0223 */
[----:B--2---:R-:W-:Y:S01]  /*18e0*/  LEA R172, P5, R34, UR6, 0x1 ;  /* 0x0000000622ac7c11 */ /* 0x004fe2000f8a08ff */
[----:B---3--:R-:W-:Y:S01]  /*18f0*/  @P0 IMAD.WIDE.U32 R10, R176, R2, RZ ;  /* 0x00000002b00a0225 */ /* 0x008fe200078e00ff */
[----:B------:R-:W2:Y:S02]  /*1900*/  @!P2 LDC.64 R8, c[0x0][0x380] ;  /* 0x0000e000ff08ab82 */ /* 0x000ea40000000a00 */
[----:B------:R-:W-:Y:S01]  /*1910*/  LEA.HI.X R171, R34, UR7, R171, 0x1, P5 ;  /* 0x0000000722ab7c11 */ /* 0x000fe2000a8f0cab */
[----:B------:R-:W3:Y:S01]  /*1920*/  LDCU.64 UR6, c[0x0][0x390] ;  /* 0x00007200ff0677ac */ /* 0x000ee20008000a00 */
[----:B----4-:R-:W-:Y:S01]  /*1930*/  @!P0 IMAD.WIDE.U32 R22, R177, R4, RZ ;  /* 0x00000004b1168225 */ /* 0x010fe200078e00ff */
[----:B------:R-:W-:-:S03]  /*1940*/  @P0 MOV R22, R10 ;  /* 0x0000000a00160202 */ /* 0x000fc60000000f00 */
[----:B------:R-:W-:Y:S02]  /*1950*/  @!P0 IMAD R5, R177, R5, R23 ;  /* 0x00000005b1058224 */ /* 0x000fe400078e0217 */
[----:B------:R-:W-:Y:S01]  /*1960*/  @P0 IMAD R5, R176, R3, R11 ;  /* 0x00000003b0050224 */ /* 0x000fe200078e020b */
[----:B------:R-:W-:Y:S01]  /*1970*/  IADD3 R22, P0, PT, R0, R22, RZ ;  /* 0x0000001600167210 */ /* 0x000fe20007f1e0ff */
[----:B------:R-:W4:Y:S01]  /*1980*/  @!P6 LDC.64 R2, c[0x0][0x380] ;  /* 0x0000e000ff02eb82 */ /* 0x000f220000000a00 */
[----:B-----5:R-:W-:-:S03]  /*1990*/  @!P6 IMAD R25, R31, R6, RZ ;  /* 0x000000061f19e224 */ /* 0x020fc600078e02ff */
[----:B------:R-:W-:Y:S01]  /*19a0*/  IMAD.X R23, RZ, RZ, R5, P0 ;  /* 0x000000ffff177224 */ /* 0x000fe200000e0605 */
[----:B------:R-:W-:Y:S01]  /*19b0*/  ISETP.GE.AND P0, PT, R13, R170, PT ;  /* 0x000000aa0d00720c */ /* 0x000fe20003f06270 */
[----:B------:R-:W-:Y:S02]  /*19c0*/  @!P6 IMAD R25, R30, R7, R25 ;  /* 0x000000071e19e224 */ /* 0x000fe400078e0219 */
[----:B------:R-:W5:Y:S01]  /*19d0*/  @!P2 LDC.64 R4, c[0x0][0x3b0] ;  /* 0x0000ec00ff04ab82 */ /* 0x000f620000000a00 */
[----:B-1----:R-:W-:Y:S01]  /*19e0*/  IMAD.WIDE.U32 R22, R26, UR4, R22 ;  /* 0x000000041a167c25 */ /* 0x002fe2000f8e0016 */
[----:B------:R-:W-:-:S03]  /*19f0*/  UMOV UR4, 0x400 ;  /* 0x0000040000047882 */ /* 0x000fc60000000000 */
[----:B------:R-:W-:Y:S01]  /*1a00*/  IMAD R27, R26, UR5, R23 ;  /* 0x000000051a1b7c24 */ /* 0x000fe2000f8e0217 */
[-C--:B------:R-:W-:Y:S01]  /*1a10*/  @!P6 MOV R26, R22.reuse ;  /* 0x00000016001ae202 */ /* 0x080fe20000000f00 */
[----:B------:R-:W-:Y:S01]  /*1a20*/  @!P1 IMAD.X R23, RZ, RZ, R31, P4 ;  /* 0x000000ffff179224 */ /* 0x000fe200020e061f */
[----:B------:R-:W1:Y:S01]  /*1a30*/  @!P1 LDC.64 R10, c[0x0][0x3b0] ;  /* 0x0000ec00ff0a9b82 */ /* 0x000e620000000a00 */
[----:B------:R-:W-:Y:S01]  /*1a40*/  @!P1 MOV R34, R22 ;  /* 0x0000001600229202 */ /* 0x000fe20000000f00 */
[--C-:B------:R-:W-:Y:S01]  /*1a50*/  @!P1 IMAD.MOV.U32 R35, RZ, RZ, R27.reuse ;  /* 0x000000ffff239224 */ /* 0x100fe200078e001b */
[C---:B------:R-:W-:Y:S01]  /*1a60*/  @!P0 IADD3 R19, P3, PT, R30.reuse, 0x30, RZ ;  /* 0x000000301e138810 */ /* 0x040fe20007f7e0ff */
[----:B------:R-:W-:-:S04]  /*1a70*/  @!P6 IMAD.WIDE.U32 R32, R30, R6, R26 ;  /* 0x000000061e20e225 */ /* 0x000fc800078e001a */
[----:B------:R-:W3:Y:S01]  /*1a80*/  S2UR UR5, SR_CgaCtaId ;  /* 0x00000000000579c3 */ /* 0x000ee20000008800 */
[----:B----4-:R-:W-:Y:S02]  /*1a90*/  @!P6 LEA R30, P4, R32, R2, 0x1 ;  /* 0x00000002201ee211 */ /* 0x010fe400078808ff */
[----:B------:R-:W-:Y:S01]  /*1aa0*/  @!P6 IADD3 R26, PT, PT, R33, R25, RZ ;  /* 0x00000019211ae210 */ /* 0x000fe20007ffe0ff */
[----:B------:R-:W-:Y:S01]  /*1ab0*/  @!P0 IMAD.X R25, RZ, RZ, R31, P3 ;  /* 0x000000ffff198224 */ /* 0x000fe200018e061f */
[----:B------:R-:W-:Y:S01]  /*1ac0*/  LOP3.LUT R2, R12, 0x1f8, RZ, 0xc0, !PT ;  /* 0x000001f80c027812 */ /* 0x000fe200078ec0ff */
[----:B------:R-:W-:Y:S01]  /*1ad0*/  @!P2 IMAD.MOV.U32 R33, RZ, RZ, R27 ;  /* 0x000000ffff21a224 */ /* 0x000fe200078e001b */
[----:B------:R-:W-:Y:S01]  /*1ae0*/  @!P6 LEA.HI.X R31, R32, R3, R26, 0x1, P4 ;  /* 0x00000003201fe211 */ /* 0x000fe200020f0c1a */
[----:B------:R-:W4:Y:S01]  /*1af0*/  @!P0 LDC.64 R6, c[0x0][0x3b0] ;  /* 0x0000ec00ff068b82 */ /* 0x000f220000000a00 */
[----:B-----5:R-:W-:Y:S01]  /*1b00*/  @!P2 IMAD R26, R29, R4, RZ ;  /* 0x000000041d1aa224 */ /* 0x020fe200078e02ff */
[----:B------:R-:W-:-:S02]  /*1b10*/  LOP3.LUT R179, R2, 0x38, R73, 0x78, !PT ;  /* 0x0000003802b37812 */ /* 0x000fc400078e7849 */
[----:B------:R-:W-:Y:S01]  /*1b20*/  @!P2 MOV R32, R22 ;  /* 0x000000160020a202 */ /* 0x000fe20000000f00 */
[C---:B------:R-:W-:Y:S01]  /*1b30*/  @!P2 IMAD R26, R28.reuse, R5, R26 ;  /* 0x000000051c1aa224 */ /* 0x040fe200078e021a */
[----:B------:R-:W-:Y:S02]  /*1b40*/  LOP3.LUT R179, R179, 0x1e00, R12, 0xf8, !PT ;  /* 0x00001e00b3b37812 */ /* 0x000fe400078ef80c */
[----:B------:R-:W5:Y:S01]  /*1b50*/  @!P1 LDC.64 R2, c[0x0][0x380] ;  /* 0x0000e000ff029b82 */ /* 0x000f620000000a00 */
[----:B------:R-:W-:Y:S01]  /*1b60*/  @!P2 IMAD.WIDE.U32 R28, R28, R4, R32 ;  /* 0x000000041c1ca225 */ /* 0x000fe200078e0020 */
[----:B------:R-:W-:-:S03]  /*1b70*/  @!P0 MOV R32, R22 ;  /* 0x0000001600208202 */ /* 0x000fc60000000f00 */
[----:B-1----:R-:W-:Y:S01]  /*1b80*/  @!P1 IMAD R23, R23, R10, RZ ;  /* 0x0000000a17179224 */ /* 0x002fe200078e02ff */
[----:B------:R-:W-:Y:S01]  /*1b90*/  @!P2 IADD3 R26, PT, PT, R29, R26, RZ ;  /* 0x0000001a1d1aa210 */ /* 0x000fe20007ffe0ff */
[----:B------:R-:W-:Y:S01]  /*1ba0*/  @!P1 IMAD.WIDE.U32 R34, R24, R10, R34 ;  /* 0x0000000a18229225 */ /* 0x000fe200078e0022 */
[----:B------:R-:W1:Y:S01]  /*1bb0*/  @!P0 LDC.64 R4, c[0x0][0x380] ;  /* 0x0000e000ff048b82 */ /* 0x000e620000000a00 */
[----:B--2---:R-:W-:Y:S01]  /*1bc0*/  @!P2 LEA R36, P3, R28, R8, 0x1 ;  /* 0x000000081c24a211 */ /* 0x004fe200078608ff */
[----:B---3--:R-:W-:Y:S01]  /*1bd0*/  ULEA UR5, UR5, UR4, 0x18 ;  /* 0x0000000405057291 */ /* 0x008fe2000f8ec0ff */
[----:B------:R-:W-:Y:S01]  /*1be0*/  @!P1 IMAD R11, R24, R11, R23 ;  /* 0x0000000b180b9224 */ /* 0x000fe200078e0217 */
[----:B------:R-:W-:Y:S01]  /*1bf0*/  SHF.L.U32 R10, R136, 0x4, RZ ;  /* 0x00000004880a7819 */ /* 0x000fe200000006ff */
[----:B------:R-:W-:Y:S01]  /*1c00*/  IMAD.SHL.U32 R22, R101, 0x80, RZ ;  /* 0x0000008065167824 */ /* 0x000fe200078e00ff */
[----:B------:R-:W-:Y:S01]  /*1c10*/  @!P2 LEA.HI.X R37, R28, R9, R26, 0x1, P3 ;  /* 0x000000091c25a211 */ /* 0x000fe200018f0c1a */
[----:B------:R-:W-:Y:S01]  /*1c20*/  @!P0 IMAD.MOV.U32 R33, RZ, RZ, R27 ;  /* 0x000000ffff218224 */ /* 0x000fe200078e001b */
[----:B------:R-:W-:Y:S01]  /*1c30*/  LEA R179, R179, UR5, 0x1 ;  /* 0x00000005b3b37c11 */ /* 0x000fe2000f8e08ff */
[-C--:B----4-:R-:W-:Y:S01]  /*1c40*/  @!P0 IMAD R8, R25, R6.reuse, RZ ;  /* 0x0000000619088224 */ /* 0x090fe200078e02ff */
[----:B------:R-:W-:Y:S01]  /*1c50*/  IADD3 R23, PT, PT, R22, -0x80, RZ ;  /* 0xffffff8016177810 */ /* 0x000fe20007ffe0ff */
[----:B------:R-:W-:Y:S01]  /*1c60*/  @!P1 IMAD.IADD R11, R35, 0x1, R11 ;  /* 0x00000001230b9824 */ /* 0x000fe200078e020b */
[----:B------:R-:W2:Y:S01]  /*1c70*/  LDCU UR4, c[0x0][0x50c] ;  /* 0x0000a180ff0477ac */ /* 0x000ea20008000800 */
[C---:B------:R-:W-:Y:S01]  /*1c80*/  @!P0 IMAD R8, R19.reuse, R7, R8 ;  /* 0x0000000713088224 */ /* 0x040fe200078e0208 */
[----:B------:R-:W-:Y:S01]  /*1c90*/  @!PT LDS RZ, [RZ] ;  /* 0x00000000fffff984 */ /* 0x000fe20000000800 */
[----:B------:R-:W-:Y:S01]  /*1ca0*/  @!PT LDS RZ, [RZ] ;  /* 0x00000000fffff984 */ /* 0x000fe20000000800 */
[----:B------:R-:W-:Y:S01]  /*1cb0*/  @!PT LDS RZ, [RZ] ;  /* 0x00000000fffff984 */ /* 0x000fe20000000800 */
[----:B------:R3:W-:Y:S01]  /*1cc0*/  @!P6 LDGSTS.E.BYPASS.LTC128B.128 [R179], desc[UR16][R30.64] ;  /* 0x000000001eb3efae */ /* 0x0007e2000b981a10 */
[----:B------:R-:W-:Y:S01]  /*1cd0*/  @!P0 IMAD.WIDE.U32 R32, R19, R6, R32 ;  /* 0x0000000613208225 */ /* 0x000fe200078e0020 */
[----:B-----5:R-:W-:-:S02]  /*1ce0*/  @!P1 LEA R24, P3, R34, R2, 0x1 ;  /* 0x0000000222189211 */ /* 0x020fc400078608ff */
[----:B------:R-:W-:Y:S01]  /*1cf0*/  IADD3 R6, PT, PT, -R23, R72, RZ ;  /* 0x0000004817067210 */ /* 0x000fe20007ffe1ff */
[----:B------:R-:W-:Y:S01]  /*1d00*/  @!P2 LDGSTS.E.BYPASS.LTC128B.128 [R179+0x800], desc[UR16][R36.64] ;  /* 0x0080000024b3afae */ /* 0x000fe2000b981a10 */
[----:B------:R-:W-:Y:S01]  /*1d10*/  @!P1 LEA.HI.X R25, R34, R3, R11, 0x1, P3 ;  /* 0x0000000322199211 */ /* 0x000fe200018f0c0b */
[----:B------:R-:W-:Y:S01]  /*1d20*/  VIADD R9, R18, 0x60 ;  /* 0x0000006012097836 */ /* 0x000fe20000000000 */
[----:B------:R-:W-:Y:S02]  /*1d30*/  @!P0 IADD3 R8, PT, PT, R33, R8, RZ ;  /* 0x0000000821088210 */ /* 0x000fe40007ffe0ff */
[----:B-1----:R-:W-:Y:S01]  /*1d40*/  @!P0 LEA R28, P5, R32, R4, 0x1 ;  /* 0x00000004201c8211 */ /* 0x002fe200078a08ff */
[----:B------:R1:W-:Y:S01]  /*1d50*/  @!P1 LDGSTS.E.BYPASS.LTC128B.128 [R179+0x1000], desc[UR16][R24.64] ;  /* 0x0100000018b39fae */ /* 0x0003e2000b981a10 */
[----:B------:R-:W-:Y:S02]  /*1d60*/  SHF.L.U64.HI R7, R136, 0x4, R137 ;  /* 0x0000000488077819 */ /* 0x000fe40000010289 */
[----:B------:R-:W-:-:S02]  /*1d70*/  ISETP.GE.AND P4, PT, R18, R6, PT ;  /* 0x000000061200720c */ /* 0x000fc40003f86270 */
[----:B------:R-:W-:Y:S02]  /*1d80*/  @!P0 LEA.HI.X R29, R32, R5, R8, 0x1, P5 ;  /* 0x00000005201d8211 */ /* 0x000fe400028f0c08 */
[-C--:B------:R-:W-:Y:S02]  /*1d90*/  ISETP.GE.AND P1, PT, R15, R6.reuse, PT ;  /* 0x000000060f00720c */ /* 0x080fe40003f26270 */
[C---:B------:R-:W-:Y:S01]  /*1da0*/  SHF.L.U64.HI R2, R10.reuse, 0x1, R7 ;  /* 0x000000010a027819 */ /* 0x040fe20000010207 */
[----:B------:R-:W-:Y:S01]  /*1db0*/  IMAD.SHL.U32 R7, R10, 0x2, RZ ;  /* 0x000000020a077824 */ /* 0x000fe200078e00ff */
[-C--:B------:R-:W-:Y:S01]  /*1dc0*/  ISETP.GE.AND P3, PT, R17, R6.reuse, PT ;  /* 0x000000061100720c */ /* 0x080fe20003f66270 */
[----:B------:R4:W-:Y:S01]  /*1dd0*/  @!P0 LDGSTS.E.BYPASS.LTC128B.128 [R179+0x1800], desc[UR16][R28.64] ;  /* 0x018000001cb38fae */ /* 0x0009e2000b981a10 */
[----:B------:R-:W-:Y:S02]  /*1de0*/  ISETP.GE.AND P0, PT, R13, R6, PT ;  /* 0x000000060d00720c */ /* 0x000fe40003f06270 */
[----:B------:R-:W-:Y:S01]  /*1df0*/  IADD3 R26, P2, PT, R7, R172, RZ ;  /* 0x000000ac071a7210 */ /* 0x000fe20007f5e0ff */
[----:B---3--:R-:W-:Y:S01]  /*1e00*/  IMAD.WIDE.U32 R30, R136, 0x20, RZ ;  /* 0x00000020881e7825 */ /* 0x008fe200078e00ff */
[----:B------:R-:W-:-:S02]  /*1e10*/  SHF.L.U32 R5, R137, 0x5, RZ ;  /* 0x0000000589057819 */ /* 0x000fc400000006ff */
[----:B------:R-:W-:Y:S01]  /*1e20*/  IADD3.X R27, PT, PT, R2, R171, RZ, P2, !PT ;  /* 0x000000ab021b7210 */ /* 0x000fe200017fe4ff */
[----:B------:R-:W-:Y:S01]  /*1e30*/  @!P4 IMAD.MOV.U32 R173, RZ, RZ, R171 ;  /* 0x000000ffffadc224 */ /* 0x000fe200078e00ab */
[----:B------:R-:W-:Y:S02]  /*1e40*/  IADD3 R11, PT, PT, R18, 0x40, RZ ;  /* 0x00000040120b7810 */ /* 0x000fe40007ffe0ff */
[----:B------:R-:W-:Y:S02]  /*1e50*/  @!P1 IADD3 R30, P5, PT, R26, R30, RZ ;  /* 0x0000001e1a1e9210 */ /* 0x000fe40007fbe0ff */
[----:B------:R-:W-:Y:S01]  /*1e60*/  IADD3 R3, PT, PT, R18, 0x70, RZ ;  /* 0x0000007012037810 */ /* 0x000fe20007ffe0ff */
[----:B------:R-:W-:Y:S01]  /*1e70*/  @!P4 LDGSTS.E.BYPASS.LTC128B.128 [R179+0x2000], desc[UR16][R172.64] ;  /* 0x02000000acb3cfae */ /* 0x000fe2000b981a10 */
[-C--:B------:R-:W-:Y:S02]  /*1e80*/  ISETP.GE.AND P6, PT, R11, R6.reuse, PT ;  /* 0x000000060b00720c */ /* 0x080fe40003fc6270 */
[----:B------:R-:W-:Y:S01]  /*1e90*/  @!P1 IADD3.X R31, PT, PT, R27, R31, R5, P5, !PT ;  /* 0x0000001f1b1f9210 */ /* 0x000fe20002ffe405 */
[----:B------:R-:W-:Y:S01]  /*1ea0*/  @!P3 LDGSTS.E.BYPASS.LTC128B.128 [R179+0x2800], desc[UR16][R26.64] ;  /* 0x028000001ab3bfae */ /* 0x000fe2000b981a10 */
[----:B------:R-:W-:-:S02]  /*1eb0*/  ISETP.GE.AND P3, PT, R9, R6, PT ;  /* 0x000000060900720c */ /* 0x000fc40003f66270 */
[----:B-1----:R-:W-:Y:S01]  /*1ec0*/  @!P0 LEA R24, P5, R136, R26, 0x6 ;  /* 0x0000001a88188211 */ /* 0x002fe200078a30ff */
[----:B------:R1:W-:Y:S01]  /*1ed0*/  @!P1 LDGSTS.E.BYPASS.LTC128B.128 [R179+0x3000], desc[UR16][R30.64] ;  /* 0x030000001eb39fae */ /* 0x0003e2000b981a10 */
[-C--:B------:R-:W-:Y:S02]  /*1ee0*/  ISETP.GE.AND P2, PT, R3, R6.reuse, PT ;  /* 0x000000060300720c */ /* 0x080fe40003f46270 */
[----:B------:R-:W-:Y:S02]  /*1ef0*/  IADD3 R5, PT, PT, R18, 0x50, RZ ;  /* 0x0000005012057810 */ /* 0x000fe40007ffe0ff */
[-C--:B------:R-:W-:Y:S01]  /*1f00*/  @!P0 LEA.HI.X R25, R136, R27.reuse, R137, 0x6, P5 ;  /* 0x0000001b88198211 */ /* 0x080fe200028f3489 */
[----:B------:R-:W-:Y:S01]  /*1f10*/  @!P6 IMAD.MOV.U32 R34, RZ, RZ, R26 ;  /* 0x000000ffff22e224 */ /* 0x000fe200078e001a */
[----:B------:R-:W-:Y:S01]  /*1f20*/  ISETP.GE.AND P5, PT, R5, R6, PT ;  /* 0x000000060500720c */ /* 0x000fe20003fa6270 */
[----:B------:R-:W-:Y:S01]  /*1f30*/  @!P6 IMAD R8, R137, 0x60, RZ ;  /* 0x000000608908e824 */ /* 0x000fe200078e02ff */
[----:B------:R-:W-:Y:S01]  /*1f40*/  @!P6 MOV R35, R27 ;  /* 0x0000001b0023e202 */ /* 0x000fe20000000f00 */
[----:B------:R-:W-:Y:S01]  /*1f50*/  @!P3 IMAD.MOV.U32 R33, RZ, RZ, R27 ;  /* 0x000000ffff21b224 */ /* 0x000fe200078e001b */
[----:B------:R-:W-:Y:S01]  /*1f60*/  @!P3 MOV R32, R26 ;  /* 0x0000001a0020b202 */ /* 0x000fe20000000f00 */
[----:B------:R3:W-:Y:S01]  /*1f70*/  @!P0 LDGSTS.E.BYPASS.LTC128B.128 [R179+0x3800], desc[UR16][R24.64] ;  /* 0x0380000018b38fae */ /* 0x0007e2000b981a10 */
[----:B----4-:R-:W-:Y:S01]  /*1f80*/  IADD3 R28, P1, PT, R0, R16, RZ ;  /* 0x00000010001c7210 */ /* 0x010fe20007f3e0ff */
[----:B------:R-:W-:Y:S01]  /*1f90*/  @!P6 IMAD.WIDE.U32 R34, R136, 0x60, R34 ;  /* 0x000000608822e825 */ /* 0x000fe200078e0022 */
[----:B------:R-:W-:-:S02]  /*1fa0*/  SHF.L.U64.HI R10, R20, 0x4, R21 ;  /* 0x00000004140a7819 */ /* 0x000fc40000010215 */
[----:B------:R-:W-:Y:S01]  /*1fb0*/  IADD3.X R29, PT, PT, RZ, R14, RZ, P1, !PT ;  /* 0x0000000eff1d7210 */ /* 0x000fe20000ffe4ff */
[----:B------:R-:W-:Y:S01]  /*1fc0*/  @!P3 IMAD R4, R137, 0xa0, RZ ;  /* 0x000000a08904b824 */ /* 0x000fe200078e02ff */
[----:B------:R-:W-:Y:S01]  /*1fd0*/  ISETP.GE.AND P1, PT, R15, R6, PT ;  /* 0x000000060f00720c */ /* 0x000fe20003f26270 */
[----:B------:R-:W-:-:S04]  /*1fe0*/  @!P3 IMAD.WIDE.U32 R32, R136, 0xa0, R32 ;  /* 0x000000a08820b825 */ /* 0x000fc800078e0020 */
[----:B------:R-:W-:Y:S01]  /*1ff0*/  @!P2 IMAD R0, R137, 0xc0, RZ ;  /* 0x000000c08900a824 */ /* 0x000fe200078e02ff */
[----:B------:R-:W-:Y:S01]  /*2000*/  @!P3 IADD3 R33, PT, PT, R33, R4, RZ ;  /* 0x000000042121b210 */ /* 0x000fe20007ffe0ff */
[----:B------:R-:W-:Y:S01]  /*2010*/  @!P6 IMAD.IADD R35, R35, 0x1, R8 ;  /* 0x000000012323e824 */ /* 0x000fe200078e0208 */
[----:B-1----:R-:W-:Y:S01]  /*2020*/  @!P2 MOV R30, R26 ;  /* 0x0000001a001ea202 */ /* 0x002fe20000000f00 */
[----:B------:R-:W-:Y:S01]  /*2030*/  IMAD.WIDE.U32 R28, R18, R20, R28 ;  /* 0x00000014121c7225 */ /* 0x000fe200078e001c */
[-C--:B------:R-:W-:Y:S02]  /*2040*/  @!P2 MOV R31, R27.reuse ;  /* 0x0000001b001fa202 */ /* 0x080fe40000000f00 */
[----:B------:R-:W-:Y:S01]  /*2050*/  @!P5 LEA R26, P0, R136, R26, 0x7 ;  /* 0x0000001a881ad211 */ /* 0x000fe200078038ff */
[----:B------:R-:W-:Y:S01]  /*2060*/  @!P6 LDGSTS.E.BYPASS.LTC128B.128 [R179+0x4000], desc[UR16][R34.64] ;  /* 0x0400000022b3efae */ /* 0x000fe2000b981a10 */
[----:B------:R-:W-:Y:S01]  /*2070*/  SHF.L.U32 R4, R20, 0x4, RZ ;  /* 0x0000000414047819 */ /* 0x000fe200000006ff */
[C---:B------:R-:W-:Y:S01]  /*2080*/  @!P2 IMAD.WIDE.U32 R30, R136.reuse, 0xc0, R30 ;  /* 0x000000c0881ea825 */ /* 0x040fe200078e001e */
[----:B------:R-:W-:-:S02]  /*2090*/  @!P5 LEA.HI.X R27, R136, R27, R137, 0x7, P0 ;  /* 0x0000001b881bd211 */ /* 0x000fc400000f3c89 */
[----:B------:R-:W-:Y:S01]  /*20a0*/  ISETP.GE.AND P0, PT, R17, R6, PT ;  /* 0x000000061100720c */ /* 0x000fe20003f06270 */
[----:B------:R-:W-:Y:S01]  /*20b0*/  IMAD.WIDE.U32 R14, R20, 0x20, RZ ;  /* 0x00000020140e7825 */ /* 0x000fe200078e00ff */
[----:B------:R-:W-:Y:S01]  /*20c0*/  @!P2 IADD3 R31, PT, PT, R31, R0, RZ ;  /* 0x000000001f1fa210 */ /* 0x000fe20007ffe0ff */
[----:B------:R1:W-:Y:S01]  /*20d0*/  @!P5 LDGSTS.E.BYPASS.LTC128B.128 [R179+0x4800], desc[UR16][R26.64] ;  /* 0x048000001ab3dfae */ /* 0x0003e2000b981a10 */
[-C--:B------:R-:W-:Y:S01]  /*20e0*/  ISETP.GE.AND P5, PT, R11, R6.reuse, PT ;  /* 0x000000060b00720c */ /* 0x080fe20003fa6270 */
[----:B------:R-:W-:Y:S01]  /*20f0*/  IMAD.SHL.U32 R0, R73, 0x40, RZ ;  /* 0x0000004049007824 */ /* 0x000fe200078e00ff */
[-C--:B------:R-:W-:Y:S01]  /*2100*/  ISETP.GE.AND P6, PT, R13, R6.reuse, PT ;  /* 0x000000060d00720c */ /* 0x080fe20003fc6270 */
[----:B------:R-:W-:Y:S01]  /*2110*/  @!P3 LDGSTS.E.BYPASS.LTC128B.128 [R179+0x5000], desc[UR16][R32.64] ;  /* 0x0500000020b3bfae */ /* 0x000fe2000b981a10 */
[----:B------:R-:W-:Y:S01]  /*2120*/  ISETP.GE.AND P3, PT, R9, R6, PT ;  /* 0x000000060900720c */ /* 0x000fe20003f66270 */
[----:B------:R-:W-:Y:S01]  /*2130*/  IMAD.SHL.U32 R13, R21, 0x20, RZ ;  /* 0x00000020150d7824 */ /* 0x000fe200078e00ff */
[----:B------:R-:W-:Y:S01]  /*2140*/  LOP3.LUT R19, R0, 0x1c0, RZ, 0xc0, !PT ;  /* 0x000001c000137812 */ /* 0x000fe200078ec0ff */
[----:B------:R-:W-:Y:S01]  /*2150*/  @!P2 LDGSTS.E.BYPASS.LTC128B.128 [R179+0x5800], desc[UR16][R30.64] ;  /* 0x058000001eb3afae */ /* 0x000fe2000b981a10 */
[----:B------:R-:W-:-:S02]  /*2160*/  LEA R174, P2, R28, UR6, 0x1 ;  /* 0x000000061cae7c11 */ /* 0x000fc4000f8408ff */
[----:B------:R-:W-:Y:S01]  /*2170*/  LOP3.LUT R12, R19, 0x38, R12, 0xf8, !PT ;  /* 0x00000038130c7812 */ /* 0x000fe200078ef80c */
[----:B------:R-:W0:Y:S01]  /*2180*/  LDGDEPBAR ;  /* 0x00000000000079af */ /* 0x000e220000000000 */
[----:B------:R-:W-:Y:S01]  /*2190*/  IMAD R19, R18, R21, R29 ;  /* 0x0000001512137224 */ /* 0x000fe200078e021d */
[----:B------:R-:W-:Y:S01]  /*21a0*/  LOP3.LUT R168, R0, 0x400, RZ, 0xc0, !PT ;  /* 0x0000040000a87812 */ /* 0x000fe200078ec0ff */
[----:B---3--:R-:W-:-:S03]  /*21b0*/  @!P5 IMAD R24, R21, 0x60, RZ ;  /* 0x000000601518d824 */ /* 0x008fc600078e02ff */
[----:B------:R-:W-:Y:S02]  /*21c0*/  LEA.HI.X R175, R28, UR7, R19, 0x1, P2 ;  /* 0x000000071caf7c11 */ /* 0x000fe400090f0c13 */
[----:B------:R-:W-:-:S04]  /*21d0*/  LEA R8, P2, R4, R174, 0x1 ;  /* 0x000000ae04087211 */ /* 0x000fc800078408ff */
[----:B------:R-:W-:Y:S01]  /*21e0*/  LEA.HI.X R9, R4, R175, R10, 0x1, P2 ;  /* 0x000000af04097211 */ /* 0x000fe200010f0c0a */
[----:B------:R-:W-:Y:S01]  /*21f0*/  @!P3 IMAD.MOV.U32 R16, RZ, RZ, R8 ;  /* 0x000000ffff10b224 */ /* 0x000fe200078e0008 */
[----:B------:R-:W-:Y:S01]  /*2200*/  ISETP.GE.AND P2, PT, R3, R6, PT ;  /* 0x000000060300720c */ /* 0x000fe20003f46270 */
[----:B------:R-:W-:Y:S01]  /*2210*/  @!P3 IMAD R10, R21, 0xa0, RZ ;  /* 0x000000a0150ab824 */ /* 0x000fe200078e02ff */
[-C--:B------:R-:W-:Y:S02]  /*2220*/  @!P3 MOV R17, R9.reuse ;  /* 0x000000090011b202 */ /* 0x080fe40000000f00 */
[----:B------:R-:W-:Y:S02]  /*2230*/  LOP3.LUT R3, R12, 0x8, R73, 0x78, !PT ;  /* 0x000000080c037812 */ /* 0x000fe400078e7849 */
[----:B------:R-:W-:Y:S01]  /*2240*/  @!P5 MOV R18, R8 ;  /* 0x000000080012d202 */ /* 0x000fe20000000f00 */
[----:B------:R-:W-:Y:S01]  /*2250*/  @!P3 IMAD.WIDE.U32 R16, R20, 0xa0, R16 ;  /* 0x000000a01410b825 */ /* 0x000fe200078e0010 */
[----:B------:R-:W-:Y:S01]  /*2260*/  @!P5 MOV R19, R9 ;  /* 0x000000090013d202 */ /* 0x000fe20000000f00 */
[----:B------:R-:W-:-:S04]  /*2270*/  DEPBAR.LE SB0, 0x0 ;  /* 0x000080000000791a */ /* 0x000fc80000000000 */
[----:B------:R-:W-:Y:S01]  /*2280*/  BAR.SYNC.DEFER_BLOCKING 0x0 ;  /* 0x0000000000007b1d */ /* 0x000fe20000010000 */
[----:B------:R-:W-:Y:S01]  /*2290*/  @!P2 MOV R4, R8 ;  /* 0x000000080004a202 */ /* 0x000fe20000000f00 */
[----:B------:R-:W-:Y:S01]  /*22a0*/  @!P3 IMAD.IADD R11, R17, 0x1, R10 ;  /* 0x00000001110bb824 */ /* 0x000fe200078e020a */
[----:B------:R-:W-:Y:S01]  /*22b0*/  LEA R168, R3, R168, 0x1 ;  /* 0x000000a803a87211 */ /* 0x000fe200078e08ff */
[----:B-1----:R-:W-:Y:S01]  /*22c0*/  @!P2 IMAD R26, R21, 0xc0, RZ ;  /* 0x000000c0151aa824 */ /* 0x002fe200078e02ff */
[----:B------:R-:W-:Y:S01]  /*22d0*/  SHF.L.U32 R3, R73, 0x5, RZ ;  /* 0x0000000549037819 */ /* 0x000fe200000006ff */
[----:B------:R-:W-:Y:S02]  /*22e0*/  @!P3 IMAD.MOV.U32 R10, RZ, RZ, R16 ;  /* 0x000000ffff0ab224 */ /* 0x000fe400078e0010 */
[----:B------:R-:W-:-:S05]  /*22f0*/  @!P5 IMAD.WIDE.U32 R18, R20, 0x60, R18 ;  /* 0x000000601412d825 */ /* 0x000fca00078e0012 */
[----:B------:R-:W-:Y:S02]  /*2300*/  @!P5 IADD3 R25, PT, PT, R19, R24, RZ ;  /* 0x000000181319d210 */ /* 0x000fe40007ffe0ff */
[----:B------:R-:W-:Y:S01]  /*2310*/  @!P5 MOV R24, R18 ;  /* 0x000000120018d202 */ /* 0x000fe20000000f00 */
[----:B------:R-:W-:Y:S01]  /*2320*/  @!PT LDS RZ, [RZ] ;  /* 0x00000000fffff984 */ /* 0x000fe20000000800 */
[----:B------:R-:W-:Y:S01]  /*2330*/  @!PT LDS RZ, [RZ] ;  /* 0x00000000fffff984 */ /* 0x000fe20000000800 */
[----:B------:R-:W-:Y:S01]  /*2340*/  @!PT LDS RZ, [RZ] ;  /* 0x00000000fffff984 */ /* 0x000fe20000000800 */
[----:B------:R-:W-:Y:S04]  /*2350*/  @!P4 LDGSTS.E.BYPASS.LTC128B.128 [R179+0x6000], desc[UR16][R174.64] ;  /* 0x06000000aeb3cfae */ /* 0x000fe8000b981a10 */
[----:B------:R-:W-:Y:S01]  /*2360*/  @P4 STS.128 [R179+0x6000], RZ ;  /* 0x006000ffb3004388 */ /* 0x000fe20000000c00 */
[----:B------:R-:W-:Y:S02]  /*2370*/  ISETP.GE.AND P4, PT, R5, R6, PT ;  /* 0x000000060500720c */ /* 0x000fe40003f86270 */
[----:B------:R-:W-:Y:S01]  /*2380*/  @!P2 MOV R5, R9 ;  /* 0x000000090005a202 */ /* 0x000fe20000000f00 */
[----:B------:R-:W-:Y:S01]  /*2390*/  @P0 STS.128 [R179+0x6800], RZ ;  /* 0x006800ffb3000388 */ /* 0x000fe20000000c00 */
[----:B------:R-:W-:-:S03]  /*23a0*/  LOP3.LUT R6, R0, 0x200, RZ, 0xc0, !PT ;  /* 0x0000020000067812 */ /* 0x000fc600078ec0ff */
[----:B------:R-:W-:Y:S01]  /*23b0*/  @!PT LDS RZ, [RZ] ;  /* 0x00000000fffff984 */ /* 0x000fe20000000800 */
[----:B------:R-:W-:Y:S01]  /*23c0*/  @!PT LDS RZ, [RZ] ;  /* 0x00000000fffff984 */ /* 0x000fe20000000800 */
[----:B------:R-:W-:Y:S01]  /*23d0*/  @!PT LDS RZ, [RZ] ;  /* 0x00000000fffff984 */ /* 0x000fe20000000800 */
[----:B------:R1:W-:Y:S01]  /*23e0*/  @!P0 LDGSTS.E.BYPASS.LTC128B.128 [R179+0x6800], desc[UR16][R8.64] ;  /* 0x0680000008b38fae */ /* 0x0003e2000b981a10 */
[----:B------:R-:W-:Y:S01]  /*23f0*/  @!P1 IADD3 R14, P0, PT, R8, R14, RZ ;  /* 0x0000000e080e9210 */ /* 0x000fe20007f1e0ff */
[----:B------:R-:W-:Y:S01]  /*2400*/  @!P2 IMAD.WIDE.U32 R4, R20, 0xc0, R4 ;  /* 0x000000c01404a825 */ /* 0x000fe200078e0004 */
[----:B------:R-:W-:Y:S01]  /*2410*/  LOP3.LUT R0, R6, 0x7c00, R3, 0xf8, !PT ;  /* 0x00007c0006007812 */ /* 0x000fe200078ef803 */
[----:B------:R-:W-:Y:S01]  /*2420*/  @P1 STS.128 [R179+0x7000], RZ ;  /* 0x007000ffb3001388 */ /* 0x000fe20000000c00 */
[----:B------:R-:W-:Y:S01]  /*2430*/  @!P1 IADD3.X R15, PT, PT, R9, R15, R13, P0, !PT ;  /* 0x0000000f090f9210 */ /* 0x000fe200007fe40d */
[----:B------:R-:W-:Y:S01]  /*2440*/  @!P2 IMAD.IADD R27, R5, 0x1, R26 ;  /* 0x00000001051ba824 */ /* 0x000fe200078e021a */
[----:B------:R-:W-:Y:S02]  /*2450*/  LOP3.LUT R5, R12, 0x8, R74, 0x78, !PT ;  /* 0x000000080c057812 */ /* 0x000fe400078e784a */
[----:B------:R-:W-:Y:S01]  /*2460*/  @!P2 MOV R26, R4 ;  /* 0x00000004001aa202 */ /* 0x000fe20000000f00 */
[----:B------:R-:W-:Y:S01]  /*2470*/  @!PT LDS RZ, [RZ] ;  /* 0x00000000fffff984 */ /* 0x000fe20000000800 */
[----:B------:R-:W-:Y:S01]  /*2480*/  @!PT LDS RZ, [RZ] ;  /* 0x00000000fffff984 */ /* 0x000fe20000000800 */
[----:B------:R-:W-:Y:S01]  /*2490*/  @!PT LDS RZ, [RZ] ;  /* 0x00000000fffff984 */ /* 0x000fe20000000800 */
[----:B------:R3:W-:Y:S01]  /*24a0*/  @!P1 LDGSTS.E.BYPASS.LTC128B.128 [R179+0x7000], desc[UR16][R14.64] ;  /* 0x070000000eb39fae */ /* 0x0007e2000b981a10 */
[C---:B------:R-:W-:Y:S01]  /*24b0*/  @!P6 LEA R16, P1, R20.reuse, R8, 0x6 ;  /* 0x000000081410e211 */ /* 0x040fe200078230ff */
[----:B------:R-:W-:Y:S01]  /*24c0*/  IMAD.IADD R169, R5, 0x1, R0 ;  /* 0x0000000105a97824 */ /* 0x000fe200078e0200 */
[----:B------:R-:W-:Y:S01]  /*24d0*/  MOV R3, 0x20 ;  /* 0x0000002000037802 */ /* 0x000fe20000000f00 */
[----:B------:R-:W-:Y:S01]  /*24e0*/  @P6 STS.128 [R179+0x7800], RZ ;  /* 0x007800ffb3006388 */ /* 0x000fe20000000c00 */
[----:B------:R-:W-:-:S02]  /*24f0*/  @!P6 LEA.HI.X R17, R20, R9, R21, 0x6, P1 ;  /* 0x000000091411e211 */ /* 0x000fc400008f3415 */
[----:B------:R-:W-:Y:S02]  /*2500*/  LEA R169, R169, UR5, 0x1 ;  /* 0x00000005a9a97c11 */ /* 0x000fe4000f8e08ff */
[----:B------:R-:W-:Y:S01]  /*2510*/  IADD3 R0, PT, PT, R168, UR5, RZ ;  /* 0x00000005a8007c10 */ /* 0x000fe2000fffe0ff */
[----:B------:R-:W-:Y:S01]  /*2520*/  @!PT LDS RZ, [RZ] ;  /* 0x00000000fffff984 */ /* 0x000fe20000000800 */
[----:B------:R-:W-:Y:S01]  /*2530*/  @!PT LDS RZ, [RZ] ;  /* 0x00000000fffff984 */ /* 0x000fe20000000800 */
[----:B------:R-:W-:Y:S01]  /*2540*/  @!PT LDS RZ, [RZ] ;  /* 0x00000000fffff984 */ /* 0x000fe20000000800 */
[----:B------:R4:W-:Y:S01]  /*2550*/  @!P6 LDGSTS.E.BYPASS.LTC128B.128 [R179+0x7800], desc[UR16][R16.64] ;  /* 0x0780000010b3efae */ /* 0x0009e2000b981a10 */
[----:B------:R-:W-:-:S03]  /*2560*/  MOV R4, 0x40 ;  /* 0x0000004000047802 */ /* 0x000fc60000000f00 */
        /* <DEDUP_REMOVED lines=22> */
[----:B------:R-:W-:-:S02]  /*26d0*/  R2P PR, R73, 0x6 ;  /* 0x0000000649007804 */ /* 0x000fc40000000000 */
[----:B------:R-:W-:Y:S01]  /*26e0*/  ISETP.NE.AND P0, PT, R101, 0x1, PT ;  /* 0x000000016500780c */ /* 0x000fe20003f05270 */
[----:B---3--:R-:W-:Y:S02]  /*26f0*/  LDSM.16.M88.4 R12, [R169] ;  /* 0x00000000a90c783b */ /* 0x008fe40000000200 */
[----:B------:R-:W-:Y:S02]  /*2700*/  SEL R3, R3, 0xffffffe0, !P1 ;  /* 0xffffffe003037807 */ /* 0x000fe40004800000 */
[----:B----4-:R-:W3:Y:S01]  /*2710*/  LDSM.16.M88.4 R16, [R168+UR5+0x2000] ;  /* 0x00200005a810783b */ /* 0x010ee20008000200 */
[----:B------:R-:W-:Y:S02]  /*2720*/  SEL R4, R4, 0xffffffc0, !P2 ;  /* 0xffffffc004047807 */ /* 0x000fe40005000000 */
[C---:B------:R-:W-:Y:S01]  /*2730*/  IMAD.IADD R167, R169.reuse, 0x1, R3 ;  /* 0x00000001a9a77824 */ /* 0x040fe200078e0203 */
[C---:B------:R-:W-:Y:S01]  /*2740*/  IADD3 R163, PT, PT, R0.reuse, R3, RZ ;  /* 0x0000000300a37210 */ /* 0x040fe20007ffe0ff */
[----:B------:R-:W4:Y:S01]  /*2750*/  LDSM.16.M88.4 R32, [R168+UR5+0x2800] ;  /* 0x00280005a820783b */ /* 0x000f220008000200 */
[----:B------:R-:W-:Y:S01]  /*2760*/  IMAD.IADD R166, R169, 0x1, R4 ;  /* 0x00000001a9a67824 */ /* 0x000fe200078e0204 */
[----:B------:R-:W-:-:S02]  /*2770*/  IADD3 R162, PT, PT, R0, R4, RZ ;  /* 0x0000000400a27210 */ /* 0x000fc40007ffe0ff */
[----:B------:R-:W-:Y:S02]  /*2780*/  LDSM.16.M88.4 R52, [R163+0x2000] ;  /* 0x00200000a334783b */ /* 0x000fe40000000200 */
[C---:B------:R-:W-:Y:S01]  /*2790*/  IADD3 R165, PT, PT, R3.reuse, R166, RZ ;  /* 0x000000a603a57210 */ /* 0x040fe20007ffe0ff */
[----:B------:R-:W-:Y:S01]  /*27a0*/  IMAD.IADD R161, R3, 0x1, R162 ;  /* 0x0000000103a17824 */ /* 0x000fe200078e02a2 */
[----:B-1----:R-:W1:Y:S04]  /*27b0*/  LDSM.16.M88.4 R8, [R167] ;  /* 0x00000000a708783b */ /* 0x002e680000000200 */
[----:B------:R-:W-:Y:S04]  /*27c0*/  LDSM.16.M88.4 R48, [R166] ;  /* 0x00000000a630783b */ /* 0x000fe80000000200 */
[----:B-----5:R-:W-:Y:S04]  /*27d0*/  LDSM.16.M88.4 R24, [R162+0x2000] ;  /* 0x00200000a218783b */ /* 0x020fe80000000200 */
[----:B------:R-:W5:Y:S04]  /*27e0*/  LDSM.16.M88.4 R40, [R163+0x2800] ;  /* 0x00280000a328783b */ /* 0x000f680000000200 */
[----:B------:R-:W-:Y:S04]  /*27f0*/  LDSM.16.M88.4 R28, [R165] ;  /* 0x00000000a51c783b */ /* 0x000fe80000000200 */
[----:B------:R-:W2:Y:S04]  /*2800*/  LDSM.16.M88.4 R56, [R161+0x2000] ;  /* 0x00200000a138783b */ /* 0x000ea80000000200 */
[----:B------:R-:W2:Y:S01]  /*2810*/  LDSM.16.M88.4 R68, [R162+0x2800] ;  /* 0x00280000a244783b */ /* 0x000ea20000000200 */
[C---:B---3--:R-:W-:Y:S03]  /*2820*/  HMMA.16816.F32 R44, R12.reuse, R16, RZ ;  /* 0x000000100c2c723c */ /* 0x048fe600000018ff */
[----:B------:R-:W-:Y:S04]  /*2830*/  LDSM.16.M88.4 R60, [R168+UR5+0x3000] ;  /* 0x00300005a83c783b */ /* 0x000fe80008000200 */
        /* <DEDUP_REMOVED lines=11> */
[----:B------:R-:W3:Y:S07]  /*28f0*/  LDSM.16.M88.4 R24, [R163+0x3000] ;  /* 0x00300000a318783b */ /* 0x000eee0000000200 */
[----:B--2---:R-:W-:Y:S08]  /*2900*/  HMMA.16816.F32 R44, R28, R56, R44 ;  /* 0x000000381c2c723c */ /* 0x004ff0000000182c */
[----:B------:R-:W-:Y:S08]  /*2910*/  HMMA.16816.F32 R36, R48, R68, R36 ;  /* 0x000000443024723c */ /* 0x000ff00000001824 */
[----:B------:R-:W-:Y:S03]  /*2920*/  HMMA.16816.F32 R32, R8, R42, R32 ;  /* 0x0000002a0820723c */ /* 0x000fe60000001820 */
[----:B------:R-:W-:Y:S01]  /*2930*/  FMUL.FTZ R45, R45, UR4 ;  /* 0x000000042d2d7c20 */ /* 0x000fe20008410000 */
[----:B------:R-:W-:Y:S01]  /*2940*/  FMUL.FTZ R0, R44, UR4 ;  /* 0x000000042c007c20 */ /* 0x000fe20008410000 */
[----:B------:R-:W-:Y:S01]  /*2950*/  FMUL.FTZ R77, R46, UR4 ;  /* 0x000000042e4d7c20 */ /* 0x000fe20008410000 */
[----:B------:R-:W-:Y:S01]  /*2960*/  FMUL.FTZ R78, R47, UR4 ;  /* 0x000000042f4e7c20 */ /* 0x000fe20008410000 */
[----:B------:R2:W4:Y:S01]  /*2970*/  MUFU.TANH R76, R45 ;  /* 0x0000002d004c7308 */ /* 0x0005220000002400 */
        /* <DEDUP_REMOVED lines=21> */
[----:B---3--:R-:W-:Y:S07]  /*2ad0*/  HMMA.16816.F32 R40, R8, R24, R40 ;  /* 0x000000180828723c */ /* 0x008fee0000001828 */
[----:B------:R-:W3:Y:S01]  /*2ae0*/  MUFU.TANH R80, R80 ;  /* 0x0000005000507308 */ /* 0x000ee20000002400 */
[----:B------:R-:W-:Y:S01]  /*2af0*/  HMMA.16816.F32 R32, R28, R54, R32 ;  /* 0x000000361c20723c */ /* 0x000fe20000001820 */
[----:B------:R-:W1:Y:S06]  /*2b00*/  LDSM.16.M88.4 R52, [R168+UR5+0x4000] ;  /* 0x00400005a834783b */ /* 0x000e6c0008000200 */
[----:B------:R-:W1:Y:S01]  /*2b10*/  MUFU.TANH R81, R81 ;  /* 0x0000005100517308 */ /* 0x000e620000002400 */
[----:B------:R-:W-:Y:S01]  /*2b20*/  HMMA.16816.F32 R60, R8, R26, R60 ;  /* 0x0000001a083c723c */ /* 0x000fe2000000183c */
[----:B------:R-:W3:Y:S06]  /*2b30*/  LDSM.16.M88.4 R24, [R161+0x3000] ;  /* 0x00300000a118783b */ /* 0x000eec0000000200 */
[----:B------:R-:W1:Y:S01]  /*2b40*/  MUFU.TANH R82, R82 ;  /* 0x0000005200527308 */ /* 0x000e620000002400 */
[C---:B-----5:R-:W-:Y:S03]  /*2b50*/  HMMA.16816.F32 R16, R12.reuse, R56, RZ ;  /* 0x000000380c10723c */ /* 0x060fe600000018ff */
[----:B------:R-:W-:Y:S01]  /*2b60*/  FMUL.FTZ R32, R32, UR4 ;  /* 0x0000000420207c20 */ /* 0x000fe20008410000 */
[----:B------:R-:W-:Y:S01]  /*2b70*/  FMUL.FTZ R88, R33, UR4 ;  /* 0x0000000421587c20 */ /* 0x000fe20008410000 */
[----:B------:R-:W-:Y:S01]  /*2b80*/  FMUL.FTZ R89, R34, UR4 ;  /* 0x0000000422597c20 */ /* 0x000fe20008410000 */
[----:B------:R-:W-:Y:S01]  /*2b90*/  FMUL.FTZ R90, R35, UR4 ;  /* 0x00000004235a7c20 */ /* 0x000fe20008410000 */
[----:B------:R1:W1:Y:S01]  /*2ba0*/  MUFU.TANH R87, R32 ;  /* 0x0000002000577308 */ /* 0x0002620000002400 */
[----:B----4-:R-:W-:Y:S01]  /*2bb0*/  HMMA.16816.F32 R36, R12, R58, RZ ;  /* 0x0000003a0c24723c */ /* 0x010fe200000018ff */
[----:B------:R-:W4:Y:S06]  /*2bc0*/  LDSM.16.M88.4 R56, [R163+0x4000] ;  /* 0x00400000a338783b */ /* 0x000f2c0000000200 */
        /* <DEDUP_REMOVED lines=13> */
[----:B---3--:R-:W-:Y:S08]  /*2ca0*/  HMMA.16816.F32 R40, R28, R24, R40 ;  /* 0x000000181c28723c */ /* 0x008ff00000001828 */
[----:B------:R-:W-:Y:S08]  /*2cb0*/  HMMA.16816.F32 R52, R12, R54, RZ ;  /* 0x000000360c34723c */ /* 0x000ff000000018ff */
[----:B------:R-:W-:Y:S03]  /*2cc0*/  HMMA.16816.F32 R16, R48, R68, R16 ;  /* 0x000000443010723c */ /* 0x000fe60000001810 */
[----:B------:R-:W-:Y:S01]  /*2cd0*/  FMUL.FTZ R40, R40, UR4 ;  /* 0x0000000428287c20 */ /* 0x000fe20008410000 */
[----:B------:R-:W-:Y:S01]  /*2ce0*/  FMUL.FTZ R41, R41, UR4 ;  /* 0x0000000429297c20 */ /* 0x000fe20008410000 */
[----:B------:R-:W-:Y:S01]  /*2cf0*/  FMUL.FTZ R93, R42, UR4 ;  /* 0x000000042a5d7c20 */ /* 0x000fe20008410000 */
[----:B------:R-:W-:Y:S01]  /*2d00*/  FMUL.FTZ R94, R43, UR4 ;  /* 0x000000042b5e7c20 */ /* 0x000fe20008410000 */
[----:B------:R-:W3:Y:S01]  /*2d10*/  MUFU.TANH R91, R40 ;  /* 0x00000028005b7308 */ /* 0x000ee20000002400 */
[----:B------:R-:W-:Y:S01]  /*2d20*/  HMMA.16816.F32 R60, R28, R26, R60 ;  /* 0x0000001a1c3c723c */ /* 0x000fe2000000183c */
[----:B------:R-:W1:Y:S06]  /*2d30*/  LDSM.16.M88.4 R24, [R168+UR5+0x4800] ;  /* 0x00480005a818783b */ /* 0x000e6c0008000200 */
[----:B------:R2:W1:Y:S01]  /*2d40*/  MUFU.TANH R92, R41 ;  /* 0x00000029005c7308 */ /* 0x0004620000002400 */
[C---:B----4-:R-:W-:Y:S07]  /*2d50*/  HMMA.16816.F32 R32, R8.reuse, R56, R32 ;  /* 0x000000380820723c */ /* 0x050fee0000001820 */
[----:B------:R-:W4:Y:S01]  /*2d60*/  MUFU.TANH R93, R93 ;  /* 0x0000005d005d7308 */ /* 0x000f220000002400 */
[----:B------:R-:W-:Y:S01]  /*2d70*/  HMMA.16816.F32 R52, R8, R58, R52 ;  /* 0x0000003a0834723c */ /* 0x000fe20000001834 */
[----:B------:R-:W3:Y:S02]  /*2d80*/  LDSM.16.M88.4 R56, [R161+0x4000] ;  /* 0x00400000a138783b */ /* 0x000ee40000000200 */
        /* <DEDUP_REMOVED lines=20> */
[----:B------:R-:W4:Y:S06]  /*2ed0*/  LDSM.16.M88.4 R44, [R168+UR5+0x5000] ;  /* 0x00500005a82c783b */ /* 0x000f2c0008000200 */
[----:B------:R-:W1:Y:S01]  /*2ee0*/  MUFU.TANH R98, R98 ;  /* 0x0000006200627308 */ /* 0x000e620000002400 */
[----:B-----5:R-:W-:Y:S01]  /*2ef0*/  HMMA.16816.F32 R16, R12, R26, RZ ;  /* 0x0000001a0c10723c */ /* 0x020fe200000018ff */
[----:B------:R-:W5:Y:S06]  /*2f00*/  LDSM.16.M88.4 R24, [R163+0x5000] ;  /* 0x00500000a318783b */ /* 0x000f6c0000000200 */
[----:B------:R-:W1:Y:S01]  /*2f10*/  MUFU.TANH R100, R100 ;  /* 0x0000006400647308 */ /* 0x000e620000002400 */
[----:B---3--:R-:W-:Y:S03]  /*2f20*/  HMMA.16816.F32 R32, R28, R56, R32 ;  /* 0x000000381c20723c */ /* 0x008fe60000001820 */
[----:B------:R-:W-:Y:S01]  /*2f30*/  FMUL.FTZ R36, R36, UR4 ;  /* 0x0000000424247c20 */ /* 0x000fe20008410000 */
[----:B------:R-:W-:Y:S01]  /*2f40*/  FMUL.FTZ R118, R37, UR4 ;  /* 0x0000000425767c20 */ /* 0x000fe20008410000 */
[----:B------:R-:W-:Y:S01]  /*2f50*/  FMUL.FTZ R105, R38, UR4 ;  /* 0x0000000426697c20 */ /* 0x000fe20008410000 */
[----:B------:R-:W-:Y:S01]  /*2f60*/  FMUL.FTZ R106, R39, UR4 ;  /* 0x00000004276a7c20 */ /* 0x000fe20008410000 */
[----:B------:R4:W3:Y:S01]  /*2f70*/  MUFU.TANH R184, R36 ;  /* 0x0000002400b87308 */ /* 0x0008e20000002400 */
        /* <DEDUP_REMOVED lines=10> */
[----:B------:R-:W3:Y:S06]  /*3020*/  LDSM.16.M88.4 R40, [R161+0x4800] ;  /* 0x00480000a128783b */ /* 0x000eec0000000200 */
[----:B------:R-:W1:Y:S01]  /*3030*/  MUFU.TANH R104, R104 ;  /* 0x0000006800687308 */ /* 0x000e620000002400 */
[----:B------:R-:W-:Y:S01]  /*3040*/  HMMA.16816.F32 R52, R28, R58, R52 ;  /* 0x0000003a1c34723c */ /* 0x000fe20000001834 */
[----:B------:R-:W-:Y:S06]  /*3050*/  LDSM.16.M88.4 R56, [R163+0x5800] ;  /* 0x00580000a338783b */ /* 0x000fec0000000200 */
[----:B------:R-:W1:Y:S01]  /*3060*/  MUFU.TANH R118, R118 ;  /* 0x0000007600767308 */ /* 0x000e620000002400 */
[C---:B----4-:R-:W-:Y:S07]  /*3070*/  HMMA.16816.F32 R36, R12.reuse, R44, RZ ;  /* 0x0000002c0c24723c */ /* 0x050fee00000018ff */
[----:B------:R-:W4:Y:S01]  /*3080*/  MUFU.TANH R105, R105 ;  /* 0x0000006900697308 */ /* 0x000f220000002400 */
        /* <DEDUP_REMOVED lines=13> */
[----:B---3--:R-:W-:Y:S07]  /*3160*/  HMMA.16816.F32 R60, R28, R40, R60 ;  /* 0x000000281c3c723c */ /* 0x008fee000000183c */
[----:B------:R-:W3:Y:S01]  /*3170*/  MUFU.TANH R124, R124 ;  /* 0x0000007c007c7308 */ /* 0x000ee20000002400 */
[----:B------:R-:W-:Y:S01]  /*3180*/  HMMA.16816.F32 R32, R8, R26, R32 ;  /* 0x0000001a0820723c */ /* 0x000fe20000001820 */
[----:B------:R-:W5:Y:S06]  /*3190*/  LDSM.16.M88.4 R24, [R161+0x5000] ;  /* 0x00500000a118783b */ /* 0x000f6c0000000200 */
[----:B------:R-:W2:Y:S01]  /*31a0*/  MUFU.TANH R148, R148 ;  /* 0x0000009400947308 */ /* 0x000ea20000002400 */
[----:B------:R-:W-:Y:S01]  /*31b0*/  HMMA.16816.F32 R16, R28, R42, R16 ;  /* 0x0000002a1c10723c */ /* 0x000fe20000001810 */
[----:B------:R-:W4:Y:S02]  /*31c0*/  LDSM.16.M88.4 R40, [R162+0x5800] ;  /* 0x00580000a228783b */ /* 0x000f240000000200 */
        /* <DEDUP_REMOVED lines=16> */
[----:B------:R-:W3:Y:S01]  /*32d0*/  LDSM.16.M88.4 R44, [R161+0x5800] ;  /* 0x00580000a12c783b */ /* 0x000ee20000000200 */
[----:B------:R-:W-:-:S05]  /*32e0*/  DEPBAR.LE SB0, 0x0 ;  /* 0x000080000000791a */ /* 0x000fca0000000000 */
[----:B------:R-:W1:Y:S01]  /*32f0*/  MUFU.TANH R132, R61 ;  /* 0x0000003d00847308 */ /* 0x000e620000002400 */
[C---:B------:R-:W-:Y:S07]  /*3300*/  HMMA.16816.F32 R52, R8.reuse, R56, R52 ;  /* 0x000000380834723c */ /* 0x040fee0000001834 */
[----:B------:R-:W1:Y:S01]  /*3310*/  MUFU.TANH R150, R63 ;  /* 0x0000003f00967308 */ /* 0x000e620000002400 */
[----:B------:R-:W-:Y:S01]  /*3320*/  HMMA.16816.F32 R12, R8, R58, R12 ;  /* 0x0000003a080c723c */ /* 0x000fe2000000180c */
[----:B------:R-:W-:-:S02]  /*3330*/  SHF.R.U32.HI R8, RZ, 0x2, R73 ;  /* 0x00000002ff087819 */ /* 0x000fc40000011649 */
[----:B------:R-:W-:Y:S02]  /*3340*/  LOP3.LUT R11, R74, 0x1f0, RZ, 0xc0, !PT ;  /* 0x000001f04a0b7812 */ /* 0x000fe400078ec0ff */
[----:B------:R-:W-:Y:S02]  /*3350*/  LOP3.LUT R8, R8, 0x7, RZ, 0xc0, !PT ;  /* 0x0000000708087812 */ /* 0x000fe400078ec0ff */
[----:B------:R-:W-:Y:S01]  /*3360*/  IADD3 R11, PT, PT, R11, 0x1, R178 ;  /* 0x000000010b0b7810 */ /* 0x000fe20007ffe0b2 */
[----:B-----5:R-:W-:Y:S01]  /*3370*/  HMMA.16816.F32 R36, R28, R24, R36 ;  /* 0x000000181c24723c */ /* 0x020fe20000001824 */
[----:B------:R-:W1:Y:S02]  /*3380*/  MUFU.TANH R128, R16 ;  /* 0x0000001000807308 */ /* 0x000e640000002400 */
[----:B------:R-:W-:-:S04]  /*3390*/  IADD3 R11, PT, PT, -R75, R11, R8 ;  /* 0x0000000b4b0b7210 */ /* 0x000fc80007ffe108 */
[--C-:B------:R-:W-:Y:S01]  /*33a0*/  IADD3 R103, PT, PT, R11, UR14, R72.reuse ;  /* 0x0000000e0b677c10 */ /* 0x100fe2000fffe048 */
[C---:B----4-:R-:W-:Y:S01]  /*33b0*/  HMMA.16816.F32 R52, R48.reuse, R40, R52 ;  /* 0x000000283034723c */ /* 0x050fe20000001834 */
[----:B------:R-:W4:Y:S01]  /*33c0*/  MUFU.TANH R126, R17 ;  /* 0x00000011007e7308 */ /* 0x000f220000002400 */
[----:B------:R-:W-:Y:S02]  /*33d0*/  IADD3 R11, PT, PT, R23, R140, RZ ;  /* 0x0000008c170b7210 */ /* 0x000fe40007ffe0ff */
[C---:B------:R-:W-:Y:S02]  /*33e0*/  VIMNMX R138, PT, PT, R103.reuse, R72, PT ;  /* 0x00000048678a7248 */ /* 0x040fe40003fe0100 */
[----:B------:R-:W-:Y:S02]  /*33f0*/  VIADDMNMX R103, R103, 0x8, R72, PT ;  /* 0x0000000867677846 */ /* 0x000fe40003800148 */
[----:B------:R-:W-:Y:S01]  /*3400*/  HMMA.16816.F32 R12, R48, R42, R12 ;  /* 0x0000002a300c723c */ /* 0x000fe2000000180c */
[----:B------:R-:W1:Y:S02]  /*3410*/  MUFU.TANH R146, R18 ;  /* 0x0000001200927308 */ /* 0x000e640000002400 */
[----:B------:R-:W-:Y:S01]  /*3420*/  FMUL.FTZ R36, R36, UR4 ;  /* 0x0000000424247c20 */ /* 0x000fe20008410000 */
[----:B------:R-:W-:Y:S01]  /*3430*/  FMUL.FTZ R37, R37, UR4 ;  /* 0x0000000425257c20 */ /* 0x000fe20008410000 */
[----:B------:R-:W-:Y:S01]  /*3440*/  FMUL.FTZ R38, R38, UR4 ;  /* 0x0000000426267c20 */ /* 0x000fe20008410000 */
[----:B------:R-:W-:-:S02]  /*3450*/  FMUL.FTZ R39, R39, UR4 ;  /* 0x0000000427277c20 */ /* 0x000fc40008410000 */
[C---:B------:R-:W-:Y:S01]  /*3460*/  HMMA.16816.F32 R32, R28.reuse, R26, R32 ;  /* 0x0000001a1c20723c */ /* 0x040fe20000001820 */
[----:B------:R5:W1:Y:S07]  /*3470*/  MUFU.TANH R110, R36 ;  /* 0x00000024006e7308 */ /* 0x000a6e0000002400 */
[C---:B---3--:R-:W-:Y:S01]  /*3480*/  HMMA.16816.F32 R52, R28.reuse, R44, R52 ;  /* 0x0000002c1c34723c */ /* 0x048fe20000001834 */
[----:B------:R3:W1:Y:S07]  /*3490*/  MUFU.TANH R142, R19 ;  /* 0x00000013008e7308 */ /* 0x00066e0000002400 */
[----:B------:R-:W-:Y:S01]  /*34a0*/  HMMA.16816.F32 R12, R28, R46, R12 ;  /* 0x0000002e1c0c723c */ /* 0x000fe2000000180c */
[----:B------:R3:W1:Y:S02]  /*34b0*/  MUFU.TANH R108, R37 ;  /* 0x00000025006c7308 */ /* 0x0006640000002400 */
[----:B------:R-:W-:Y:S01]  /*34c0*/  FMUL.FTZ R9, R32, UR4 ;  /* 0x0000000420097c20 */ /* 0x000fe20008410000 */
[----:B------:R-:W-:Y:S01]  /*34d0*/  FMUL.FTZ R10, R33, UR4 ;  /* 0x00000004210a7c20 */ /* 0x000fe20008410000 */
[----:B------:R-:W-:Y:S01]  /*34e0*/  FMUL.FTZ R34, R34, UR4 ;  /* 0x0000000422227c20 */ /* 0x000fe20008410000 */
[----:B------:R-:W-:-:S03]  /*34f0*/  FMUL.FTZ R35, R35, UR4 ;  /* 0x0000000423237c20 */ /* 0x000fc60008410000 */
[----:B------:R3:W1:Y:S02]  /*3500*/  MUFU.TANH R122, R38 ;  /* 0x00000026007a7308 */ /* 0x0006640000002400 */
[----:B------:R-:W-:Y:S01]  /*3510*/  FMUL.FTZ R42, R52, UR4 ;  /* 0x00000004342a7c20 */ /* 0x000fe20008410000 */
[----:B-----5:R-:W-:Y:S01]  /*3520*/  FMUL.FTZ R36, R53, UR4 ;  /* 0x0000000435247c20 */ /* 0x020fe20008410000 */
[----:B------:R-:W-:Y:S01]  /*3530*/  FMUL.FTZ R54, R54, UR4 ;  /* 0x0000000436367c20 */ /* 0x000fe20008410000 */
[----:B------:R-:W-:-:S03]  /*3540*/  FMUL.FTZ R55, R55, UR4 ;  /* 0x0000000437377c20 */ /* 0x000fc60008410000 */
[----:B------:R3:W1:Y:S02]  /*3550*/  MUFU.TANH R62, R54 ;  /* 0x00000036003e7308 */ /* 0x0006640000002400 */
[----:B------:R-:W-:Y:S01]  /*3560*/  FMUL.FTZ R12, R12, UR4 ;  /* 0x000000040c0c7c20 */ /* 0x000fe20008410000 */
[----:B------:R-:W-:Y:S01]  /*3570*/  FMUL.FTZ R13, R13, UR4 ;  /* 0x000000040d0d7c20 */ /* 0x000fe20008410000 */
[----:B------:R-:W-:Y:S01]  /*3580*/  FMUL.FTZ R14, R14, UR4 ;  /* 0x000000040e0e7c20 */ /* 0x000fe20008410000 */
[----:B------:R-:W-:-:S03]  /*3590*/  FMUL.FTZ R15, R15, UR4 ;  /* 0x000000040f0f7c20 */ /* 0x000fc60008410000 */
[----:B------:R3:W1:Y:S08]  /*35a0*/  MUFU.TANH R120, R39 ;  /* 0x0000002700787308 */ /* 0x0006700000002400 */
[----:B------:R-:W1:Y:S08]  /*35b0*/  MUFU.TANH R9, R9 ;  /* 0x0000000900097308 */ /* 0x000e700000002400 */
[----:B------:R-:W1:Y:S08]  /*35c0*/  MUFU.TANH R10, R10 ;  /* 0x0000000a000a7308 */ /* 0x000e700000002400 */
[----:B------:R3:W1:Y:S08]  /*35d0*/  MUFU.TANH R116, R34 ;  /* 0x0000002200747308 */ /* 0x0006700000002400 */
[----:B------:R3:W1:Y:S08]  /*35e0*/  MUFU.TANH R112, R35 ;  /* 0x0000002300707308 */ /* 0x0006700000002400 */
[----:B------:R-:W1:Y:S08]  /*35f0*/  MUFU.TANH R42, R42 ;  /* 0x0000002a002a7308 */ /* 0x000e700000002400 */
[----:B------:R-:W1:Y:S08]  /*3600*/  MUFU.TANH R36, R36 ;  /* 0x0000002400247308 */ /* 0x000e700000002400 */
[----:B------:R3:W1:Y:S08]  /*3610*/  MUFU.TANH R56, R55 ;  /* 0x0000003700387308 */ /* 0x0006700000002400 */
[----:B------:R3:W1:Y:S08]  /*3620*/  MUFU.TANH R30, R12 ;  /* 0x0000000c001e7308 */ /* 0x0006700000002400 */
[----:B------:R3:W1:Y:S08]  /*3630*/  MUFU.TANH R26, R13 ;  /* 0x0000000d001a7308 */ /* 0x0006700000002400 */
[----:B------:R3:W1:Y:S08]  /*3640*/  MUFU.TANH R54, R14 ;  /* 0x0000000e00367308 */ /* 0x0006700000002400 */
[----:B------:R3:W1:Y:S01]  /*3650*/  MUFU.TANH R50, R15 ;  /* 0x0000000f00327308 */ /* 0x0006620000002400 */
[----:B------:R-:W-:Y:S06]  /*3660*/  BAR.SYNC.DEFER_BLOCKING 0x0 ;  /* 0x0000000000007b1d */ /* 0x000fec0000010000 */
[----:B--2-4-:R-:W-:Y:S05]  /*3670*/  @!P0 BRA `(.L_x_5635) ;  /* 0x00000004008c8947 */ /* 0x014fea0003800000 */
[----:B------:R-:W-:-:S04]  /*3680*/  UISETP.NE.U32.AND UP0, UPT, UR8, URZ, UPT ;  /* 0x000000ff0800728c */ /* 0x000fc8000bf05070 */
[----:B------:R-:W-:-:S09]  /*3690*/  UISETP.NE.AND.EX UP0, UPT, UR9, URZ, UPT, UP0 ;  /* 0x000000ff0900728c */ /* 0x000fd2000bf05300 */
[----:B------:R-:W-:Y:S05]  /*36a0*/  BRA.U UP0, `(.L_x_5636) ;  /* 0x0000000100207547 */ /* 0x000fea000b800000 */
[----:B------:R-:W-:Y:S01]  /*36b0*/  UMOV UR6, URZ ;  /* 0x000000ff00067c82 */ /* 0x000fe20008000000 */
[----:B------:R-:W-:Y:S01]  /*36c0*/  IMAD.SHL.U32 R8, R136, 0x80, RZ ;  /* 0x0000008088087824 */ /* 0x000fe200078e00ff */
[----:B---3--:R-:W-:-:S05]  /*36d0*/  IADD3 R13, P1, PT, RZ, -UR6, RZ ;  /* 0x80000006ff0d7c10 */ /* 0x008fca000ff3e0ff */
[----:B------:R-:W-:-:S05]  /*36e0*/  IMAD.X R8, RZ, RZ, ~R8, P1 ;  /* 0x000000ffff087224 */ /* 0x000fca00008e0e08 */
[----:B------:R-:W-:-:S04]  /*36f0*/  SHF.R.S64 R13, R13, 0x1f, R8 ;  /* 0x0000001f0d0d7819 */ /* 0x000fc80000001008 */
[----:B------:R-:W-:-:S04]  /*3700*/  IADD3 R172, P1, PT, R13, R172, RZ ;  /* 0x000000ac0dac7210 */ /* 0x000fc80007f3e0ff */
[----:B------:R-:W-:Y:S01]  /*3710*/  LEA.HI.X.SX32 R171, R8, R171, 0x1, P1 ;  /* 0x000000ab08ab7211 */ /* 0x000fe200008f0eff */
[----:B------:R-:W-:Y:S08]  /*3720*/  BRA `(.L_x_5637) ;  /* 0x0000000000ec7947 */ /* 0x000ff00003800000 */
.L_x_5636:
[----:B---3--:R-:W2:Y:S01]  /*3730*/  LDC R12, c[0x0][0x4f0] ;  /* 0x00013c00ff0c7b82 */ /* 0x008ea20000000800 */
        /* <DEDUP_REMOVED lines=58> */
.L_x_5637:
        /* <DEDUP_REMOVED lines=29> */
.L_x_5635:
[C---:B------:R-:W-:Y:S01]  /*3cb0*/  VIADD R7, R11.reuse, 0x1 ;  /* 0x000000010b077836 */ /* 0x040fe20000000000 */
[----:B------:R-:W4:Y:S01]  /*3cc0*/  LDCU UR10, c[0x0][0x45c] ;  /* 0x00008b80ff0a77ac */ /* 0x000f220008000800 */
[C---:B------:R-:W-:Y:S02]  /*3cd0*/  VIADD R2, R11.reuse, 0x8 ;  /* 0x000000080b027836 */ /* 0x040fe40000000000 */
[----:B------:R-:W-:Y:S01]  /*3ce0*/  VIADD R8, R11, 0x11 ;  /* 0x000000110b087836 */ /* 0x000fe20000000000 */
[-C--:B------:R-:W-:Y:S01]  /*3cf0*/  ISETP.GE.AND P3, PT, R7, R138.reuse, PT ;  /* 0x0000008a0700720c */ /* 0x080fe20003f66270 */
[----:B--23--:R-:W-:Y:S01]  /*3d00*/  VIADD R12, R11, 0x19 ;  /* 0x000000190b0c7836 */ /* 0x00cfe20000000000 */
[-C--:B------:R-:W-:Y:S01]  /*3d10*/  ISETP.GE.AND P5, PT, R7, R103.reuse, PT ;  /* 0x000000670700720c */ /* 0x080fe20003fa6270 */
[C---:B------:R-:W-:Y:S01]  /*3d20*/  VIADD R7, R11.reuse, 0x9 ;  /* 0x000000090b077836 */ /* 0x040fe20000000000 */
[CC--:B------:R-:W-:Y:S01]  /*3d30*/  ISETP.GE.AND P4, PT, R2.reuse, R138.reuse, PT ;  /* 0x0000008a0200720c */ /* 0x0c0fe20003f86270 */
[C---:B------:R-:W-:Y:S01]  /*3d40*/  VIADD R13, R11.reuse, 0x29 ;  /* 0x000000290b0d7836 */ /* 0x040fe20000000000 */
[-C--:B------:R-:W-:Y:S01]  /*3d50*/  ISETP.GE.AND P2, PT, R2, R103.reuse, PT ;  /* 0x000000670200720c */ /* 0x080fe20003f46270 */
        /* <DEDUP_REMOVED lines=13> */
[----:B------:R-:W-:Y:S01]  /*3e30*/  FSEL R80, R80, -INF , !P1 ;  /* 0xff80000050507808 */ /* 0x000fe20004800000 */
[----:B------:R-:W-:Y:S01]  /*3e40*/  IMAD.MOV.U32 R183, RZ, RZ, -0x1 ;  /* 0xffffffffffb77424 */ /* 0x000fe200078e00ff */
        /* <DEDUP_REMOVED lines=65> */
[----:B------:R-:W-:Y:S02]  /*4260*/  FSEL R154, R154, -INF , !P1 ;  /* 0xff8000009a9a7808 */ /* 0x000fe40004800000 */
[----:B------:R-:W-:Y:S01]  /*4270*/  ISETP.GE.AND P6, PT, R7, R103, PT ;  /* 0x000000670700720c */ /* 0x000fe20003fc6270 */
[----:B------:R-:W-:Y:S01]  /*4280*/  VIADD R7, R11, 0x50 ;  /* 0x000000500b077836 */ /* 0x000fe20000000000 */
[----:B------:R-:W-:-:S02]  /*4290*/  FSEL R156, R156, -INF , !P3 ;  /* 0xff8000009c9c7808 */ /* 0x000fc40005800000 */
[----:B------:R-:W-:Y:S02]  /*42a0*/  FSEL R182, R182, -INF , !P5 ;  /* 0xff800000b6b67808 */ /* 0x000fe40006800000 */
[-C--:B------:R-:W-:Y:S02]  /*42b0*/  ISETP.GE.AND P1, PT, R11, R103.reuse, PT ;  /* 0x000000670b00720c */ /* 0x080fe40003f26270 */
[C---:B------:R-:W-:Y:S02]  /*42c0*/  ISETP.GE.AND P3, PT, R13.reuse, R138, PT ;  /* 0x0000008a0d00720c */ /* 0x040fe40003f66270 */
[----:B------:R-:W-:Y:S01]  /*42d0*/  ISETP.GE.AND P5, PT, R13, R103, PT ;  /* 0x000000670d00720c */ /* 0x000fe20003fa6270 */
[----:B------:R-:W-:Y:S01]  /*42e0*/  VIADD R13, R11, 0x51 ;  /* 0x000000510b0d7836 */ /* 0x000fe20000000000 */
[----:B------:R-:W-:Y:S02]  /*42f0*/  FSEL R40, R77, -INF , !P1 ;  /* 0xff8000004d287808 */ /* 0x000fe40004800000 */
[----:B------:R-:W-:-:S02]  /*4300*/  FSEL R124, R124, -INF , !P2 ;  /* 0xff8000007c7c7808 */ /* 0x000fc40005000000 */
[-C--:B------:R-:W-:Y:S02]  /*4310*/  ISETP.GE.AND P2, PT, R7, R103.reuse, PT ;  /* 0x000000670700720c */ /* 0x080fe40003f46270 */
[----:B-1----:R-:W-:Y:S02]  /*4320*/  FSEL R158, R158, -INF , !P6 ;  /* 0xff8000009e9e7808 */ /* 0x002fe40007000000 */
[----:B------:R-:W-:Y:S02]  /*4330*/  FSEL R148, R148, -INF , !P3 ;  /* 0xff80000094947808 */ /* 0x000fe40005800000 */
[C---:B------:R-:W-:Y:S02]  /*4340*/  ISETP.GE.AND P6, PT, R13.reuse, R138, PT ;  /* 0x0000008a0d00720c */ /* 0x040fe40003fc6270 */
[----:B------:R-:W-:Y:S02]  /*4350*/  ISETP.GE.AND P3, PT, R13, R103, PT ;  /* 0x000000670d00720c */ /* 0x000fe40003f66270 */
[----:B------:R-:W-:-:S02]  /*4360*/  FMNMX3.FTZ R13, R40, R78, R2, !PT ;  /* 0x0000004e280d7276 */ /* 0x000fc40007810002 */
[----:B------:R-:W-:Y:S02]  /*4370*/  FSEL R152, R152, -INF , !P2 ;  /* 0xff80000098987808 */ /* 0x000fe40005000000 */
[----:B------:R-:W-:Y:S02]  /*4380*/  ISETP.GE.AND P2, PT, R15, R103, PT ;  /* 0x000000670f00720c */ /* 0x000fe40003f46270 */
[----:B------:R-:W-:Y:S02]  /*4390*/  FMNMX3.FTZ R13, R13, R82, R38, !PT ;  /* 0x000000520d0d7276 */ /* 0x000fe40007810026 */
[----:B------:R-:W-:Y:S02]  /*43a0*/  FSEL R142, R142, -INF , !P2 ;  /* 0xff8000008e8e7808 */ /* 0x000fe40005000000 */
[----:B------:R-:W-:Y:S02]  /*43b0*/  FMNMX3.FTZ R13, R13, R32, R18, !PT ;  /* 0x000000200d0d7276 */ /* 0x000fe40007810012 */
[----:B------:R-:W-:-:S02]  /*43c0*/  ISETP.GE.AND P2, PT, R11, R138, PT ;  /* 0x0000008a0b00720c */ /* 0x000fc40003f46270 */
[----:B------:R-:W-:Y:S02]  /*43d0*/  FMNMX3.FTZ R13, R13, R90, R28, !PT ;  /* 0x0000005a0d0d7276 */ /* 0x000fe4000781001c */
[----:B------:R-:W-:Y:S02]  /*43e0*/  FSEL R44, R0, -INF , !P2 ;  /* 0xff800000002c7808 */ /* 0x000fe40005000000 */
[----:B------:R-:W-:Y:S02]  /*43f0*/  FSEL R144, R144, -INF , !P4 ;  /* 0xff80000090907808 */ /* 0x000fe40006000000 */
[----:B------:R-:W-:Y:S01]  /*4400*/  ISETP.GE.AND P4, PT, R7, R138, PT ;  /* 0x0000008a0700720c */ /* 0x000fe20003f86270 */
[----:B------:R-:W-:Y:S01]  /*4410*/  VIADD R7, R11, 0x58 ;  /* 0x000000580b077836 */ /* 0x000fe20000000000 */
[----:B------:R-:W-:Y:S01]  /*4420*/  FMNMX3.FTZ R27, R13, R24, R198, !PT ;  /* 0x000000180d1b7276 */ /* 0x000fe200078100c6 */
[----:B------:R-:W-:Y:S01]  /*4430*/  VIADD R13, R11, 0x71 ;  /* 0x000000710b0d7836 */ /* 0x000fe20000000000 */
        /* <DEDUP_REMOVED lines=9> */
[----:B------:R-:W-:Y:S02]  /*44d0*/  FSEL R146, R146, -INF , !P1 ;  /* 0xff80000092927808 */ /* 0x000fe40004800000 */
[----:B------:R-:W-:Y:S02]  /*44e0*/  ISETP.GE.AND P1, PT, R7, R103, PT ;  /* 0x000000670700720c */ /* 0x000fe40003f26270 */
[----:B------:R-:W-:Y:S02]  /*44f0*/  FMNMX3.FTZ R27, R27, R64, R182, !PT ;  /* 0x000000401b1b7276 */ /* 0x000fe400078100b6 */
[----:B------:R-:W-:Y:S02]  /*4500*/  FMNMX3.FTZ R29, R29, R12, R58, !PT ;  /* 0x0000000c1d1d7276 */ /* 0x000fe4000781003a */
[----:B------:R-:W-:-:S02]  /*4510*/  FSEL R122, R122, -INF , !P1 ;  /* 0xff8000007a7a7808 */ /* 0x000fc40004800000 */
[----:B------:R-:W-:Y:S02]  /*4520*/  ISETP.GE.AND P1, PT, R25, R103, PT ;  /* 0x000000671900720c */ /* 0x000fe40003f26270 */
[----:B------:R-:W-:Y:S02]  /*4530*/  FMNMX3.FTZ R27, R27, R124, R158, !PT ;  /* 0x0000007c1b1b7276 */ /* 0x000fe4000781009e */
[----:B------:R-:W-:Y:S02]  /*4540*/  FMNMX3.FTZ R29, R29, R194, R192, !PT ;  /* 0x000000c21d1d7276 */ /* 0x000fe400078100c0 */
[----:B------:R-:W-:Y:S02]  /*4550*/  FSEL R120, R120, -INF , !P1 ;  /* 0xff80000078787808 */ /* 0x000fe40004800000 */
[----:B------:R-:W-:Y:S02]  /*4560*/  FSEL R134, R134, -INF , !P4 ;  /* 0xff80000086867808 */ /* 0x000fe40006000000 */
[----:B------:R-:W-:-:S02]  /*4570*/  FSEL R150, R150, -INF , !P3 ;  /* 0xff80000096967808 */ /* 0x000fc40005800000 */
[-C--:B------:R-:W-:Y:S02]  /*4580*/  ISETP.GE.AND P1, PT, R17, R103.reuse, PT ;  /* 0x000000671100720c */ /* 0x080fe40003f26270 */
[----:B------:R-:W-:Y:S02]  /*4590*/  FMNMX3.FTZ R27, R27, R130, R152, !PT ;  /* 0x000000821b1b7276 */ /* 0x000fe40007810098 */
[----:B------:R-:W-:Y:S02]  /*45a0*/  FMNMX3.FTZ R29, R29, R60, R186, !PT ;  /* 0x0000003c1d1d7276 */ /* 0x000fe400078100ba */
[-C--:B------:R-:W-:Y:S01]  /*45b0*/  ISETP.GE.AND P4, PT, R15, R138.reuse, PT ;  /* 0x0000008a0f00720c */ /* 0x080fe20003f86270 */
[----:B------:R-:W-:Y:S01]  /*45c0*/  VIADD R15, R11, 0x70 ;  /* 0x000000700b0f7836 */ /* 0x000fe20000000000 */
[----:B------:R-:W-:Y:S02]  /*45d0*/  ISETP.GE.AND P2, PT, R19, R103, PT ;  /* 0x000000671300720c */ /* 0x000fe40003f46270 */
[----:B------:R-:W-:Y:S01]  /*45e0*/  ISETP.GE.AND P3, PT, R7, R138, PT ;  /* 0x0000008a0700720c */ /* 0x000fe20003f66270 */
[C---:B------:R-:W-:Y:S01]  /*45f0*/  VIADD R7, R11.reuse, 0x78 ;  /* 0x000000780b077836 */ /* 0x040fe20000000000 */
[----:B------:R-:W-:Y:S01]  /*4600*/  FSEL R112, R112, -INF , !P1 ;  /* 0xff80000070707808 */ /* 0x000fe20004800000 */
[----:B------:R-:W-:Y:S01]  /*4610*/  VIADD R11, R11, 0x79 ;  /* 0x000000790b0b7836 */ /* 0x000fe20000000000 */
[----:B------:R-:W-:-:S02]  /*4620*/  FMNMX3.FTZ R27, R27, R150, R146, !PT ;  /* 0x000000961b1b7276 */ /* 0x000fc40007810092 */
[----:B------:R-:W-:Y:S02]  /*4630*/  FMNMX3.FTZ R29, R29, R114, R184, !PT ;  /* 0x000000721d1d7276 */ /* 0x000fe400078100b8 */
[-C--:B------:R-:W-:Y:S02]  /*4640*/  ISETP.GE.AND P1, PT, R13, R103.reuse, PT ;  /* 0x000000670d00720c */ /* 0x080fe40003f26270 */
        /* <DEDUP_REMOVED lines=14> */
[----:B------:R-:W-:Y:S02]  /*4730*/  FSEL R132, R132, -INF , !P6 ;  /* 0xff80000084847808 */ /* 0x000fe40007000000 */
[----:B------:R-:W-:-:S02]  /*4740*/  FSEL R128, R128, -INF , !P5 ;  /* 0xff80000080807808 */ /* 0x000fc40006800000 */
[----:B------:R-:W-:Y:S02]  /*4750*/  FMNMX3.FTZ R17, R29, R148, R134, !PT ;  /* 0x000000941d117276 */ /* 0x000fe40007810086 */
[----:B------:R-:W-:Y:S02]  /*4760*/  ISETP.GE.AND P2, PT, R25, R138, PT ;  /* 0x0000008a1900720c */ /* 0x000fe40003f46270 */
[----:B------:R-:W-:Y:S02]  /*4770*/  FMNMX3.FTZ R27, R27, R56, R54, !PT ;  /* 0x000000381b1b7276 */ /* 0x000fe40007810036 */
[----:B------:R-:W-:Y:S02]  /*4780*/  ISETP.GE.AND P6, PT, R19, R138, PT ;  /* 0x0000008a1300720c */ /* 0x000fe40003fc6270 */
[----:B------:R-:W-:Y:S02]  /*4790*/  FSEL R126, R126, -INF , !P4 ;  /* 0xff8000007e7e7808 */ /* 0x000fe40006000000 */
[----:B------:R-:W-:-:S02]  /*47a0*/  FSEL R110, R110, -INF , !P3 ;  /* 0xff8000006e6e7808 */ /* 0x000fc40005800000 */
[----:B------:R-:W-:Y:S02]  /*47b0*/  FMNMX3.FTZ R17, R17, R132, R128, !PT ;  /* 0x0000008411117276 */ /* 0x000fe40007810080 */
[----:B------:R-:W-:Y:S02]  /*47c0*/  FMNMX.FTZ R0, R50, R27, !PT ;  /* 0x0000001b32007209 */ /* 0x000fe40007810000 */
[----:B------:R-:W-:Y:S02]  /*47d0*/  ISETP.GE.AND P5, PT, R15, R138, PT ;  /* 0x0000008a0f00720c */ /* 0x000fe40003fa6270 */
[----:B------:R-:W-:Y:S01]  /*47e0*/  FSEL R108, R108, -INF , !P2 ;  /* 0xff8000006c6c7808 */ /* 0x000fe20005000000 */
[----:B------:R-:W1:Y:S01]  /*47f0*/  SHFL.BFLY PT, R15, R0, 0x2, 0x1f ;  /* 0x0c401f00000f7f89 */ /* 0x000e6200000e0000 */
        /* <DEDUP_REMOVED lines=18> */
[C-C-:B------:R-:W-:Y:S02]  /*4920*/  IMAD.IADD R160, R3.reuse, 0x1, R164.reuse ;  /* 0x0000000103a07824 */ /* 0x140fe400078e02a4 */
[----:B------:R-:W-:Y:S01]  /*4930*/  IMAD.IADD R102, R4, 0x1, R164 ;  /* 0x0000000104667824 */ /* 0x000fe200078e02a4 */
[----:B------:R-:W-:Y:S03]  /*4940*/  LDSM.16.MT88.4 R92, [R164+0x6000] ;  /* 0x00600000a45c783b */ /* 0x000fe60000004200 */
[----:B------:R-:W-:Y:S01]  /*4950*/  IMAD.IADD R100, R3, 0x1, R102 ;  /* 0x0000000103647824 */ /* 0x000fe200078e0266 */
[----:B------:R-:W-:Y:S01]  /*4960*/  LDSM.16.MT88.4 R84, [R160+0x6000] ;  /* 0x00600000a054783b */ /* 0x000fe20000004200 */
[----:B-1----:R-:W-:-:S02]  /*4970*/  FMNMX.FTZ R0, R15, R0, !PT ;  /* 0x000000000f007209 */ /* 0x002fc40007810000 */
[----:B--2---:R-:W-:-:S03]  /*4980*/  FMNMX.FTZ R10, R9, R10, !PT ;  /* 0x0000000a090a7209 */ /* 0x004fc60007810000 */
[C---:B----4-:R-:W-:Y:S01]  /*4990*/  FMUL.FTZ R43, R0.reuse, UR10 ;  /* 0x0000000a002b7c20 */ /* 0x050fe20008410000 */
        /* <DEDUP_REMOVED lines=35> */
[----:B------:R-:W2:Y:S01]  /*4bd0*/  MUFU.EX2 R37, R37 ;  /* 0x0000002500257308 */ /* 0x000ea20000000800 */
[--C-:B------:R-:W-:Y:S01]  /*4be0*/  FFMA.FTZ R52, R44, UR10, -R25.reuse ;  /* 0x0000000a2c347c23 */ /* 0x100fe20008010819 */
[--C-:B------:R-:W-:Y:S01]  /*4bf0*/  FFMA.FTZ R45, R76, UR10, -R25.reuse ;  /* 0x0000000a4c2d7c23 */ /* 0x100fe20008010819 */
[--C-:B------:R-:W-:Y:S01]  /*4c00*/  FFMA.FTZ R44, R34, UR10, -R25.reuse ;  /* 0x0000000a222c7c23 */ /* 0x100fe20008010819 */
[--C-:B------:R-:W-:Y:S01]  /*4c10*/  FFMA.FTZ R39, R80, UR10, -R25.reuse ;  /* 0x0000000a50277c23 */ /* 0x100fe20008010819 */
[----:B------:R-:W3:Y:S01]  /*4c20*/  LDSM.16.MT88.4 R76, [R102+0x6000] ;  /* 0x00600000664c783b */ /* 0x000ee20000004200 */
[--C-:B------:R-:W-:Y:S01]  /*4c30*/  FFMA.FTZ R38, R8, UR10, -R25.reuse ;  /* 0x0000000a08267c23 */ /* 0x100fe20008010819 */
[--C-:B------:R-:W-:Y:S01]  /*4c40*/  FFMA.FTZ R35, R16, UR10, -R25.reuse ;  /* 0x0000000a10237c23 */ /* 0x100fe20008010819 */
[----:B------:R-:W-:Y:S01]  /*4c50*/  MUFU.EX2 R52, R52 ;  /* 0x0000003400347308 */ /* 0x000fe20000000800 */
[----:B------:R-:W4:Y:S01]  /*4c60*/  LDSM.16.MT88.4 R8, [R164+0x6800] ;  /* 0x00680000a408783b */ /* 0x000f220000004200 */
[--C-:B------:R-:W-:Y:S01]  /*4c70*/  FFMA.FTZ R34, R14, UR10, -R25.reuse ;  /* 0x0000000a0e227c23 */ /* 0x100fe20008010819 */
[--C-:B------:R-:W-:Y:S01]  /*4c80*/  FFMA.FTZ R31, R12, UR10, -R25.reuse ;  /* 0x0000000a0c1f7c23 */ /* 0x100fe20008010819 */
[----:B-1----:R-:W-:Y:S01]  /*4c90*/  F2FP.F16.F32.PACK_AB R69, R41, R48 ;  /* 0x000000302945723e */ /* 0x002fe200000000ff */
[----:B------:R-:W1:Y:S01]  /*4ca0*/  LDSM.16.MT88.4 R16, [R160+0x6800] ;  /* 0x00680000a010783b */ /* 0x000e620000004200 */
[--C-:B------:R-:W-:Y:S01]  /*4cb0*/  FFMA.FTZ R58, R58, UR10, -R25.reuse ;  /* 0x0000000a3a3a7c23 */ /* 0x100fe20008010819 */
[--C-:B------:R-:W-:Y:S01]  /*4cc0*/  FFMA.FTZ R47, R194, UR10, -R25.reuse ;  /* 0x0000000ac22f7c23 */ /* 0x100fe20008010819 */
[----:B------:R-:W5:Y:S01]  /*4cd0*/  MUFU.EX2 R45, R45 ;  /* 0x0000002d002d7308 */ /* 0x000f620000000800 */
[----:B--2---:R-:W-:Y:S01]  /*4ce0*/  F2FP.F16.F32.PACK_AB R71, R37, R46 ;  /* 0x0000002e2547723e */ /* 0x004fe200000000ff */
[----:B------:R-:W2:Y:S01]  /*4cf0*/  LDSM.16.MT88.4 R12, [R102+0x6800] ;  /* 0x00680000660c783b */ /* 0x000ea20000004200 */
        /* <DEDUP_REMOVED lines=29> */
[----:B------:R-:W5:Y:S01]  /*4ed0*/  MUFU.EX2 R33, R33 ;  /* 0x0000002100217308 */ /* 0x000f620000000800 */
        /* <DEDUP_REMOVED lines=8> */
[----:B------:R-:W-:Y:S01]  /*4f60*/  HMMA.16816.F32 R96, R68, R92, RZ ;  /* 0x0000005c4460723c */ /* 0x000fe200000018ff */
[----:B------:R-:W-:Y:S01]  /*4f70*/  FFMA.FTZ R185, R50, UR10, -R43 ;  /* 0x0000000a32b97c23 */ /* 0x000fe2000801082b */
[--C-:B------:R-:W-:Y:S01]  /*4f80*/  FFMA.FTZ R36, R36, UR10, -R25.reuse ;  /* 0x0000000a24247c23 */ /* 0x100fe20008010819 */
[--C-:B------:R-:W-:Y:S01]  /*4f90*/  FFMA.FTZ R186, R26, UR10, -R25.reuse ;  /* 0x0000000a1aba7c23 */ /* 0x100fe20008010819 */
[--C-:B------:R-:W-:Y:S01]  /*4fa0*/  FFMA.FTZ R42, R42, UR10, -R25.reuse ;  /* 0x0000000a2a2a7c23 */ /* 0x100fe20008010819 */
[----:B------:R-:W-:-:S02]  /*4fb0*/  FFMA.FTZ R30, R30, UR10, -R25 ;  /* 0x0000000a1e1e7c23 */ /* 0x000fc40008010819 */
        /* <DEDUP_REMOVED lines=12> */
[----:B-----5:R-:W-:Y:S01]  /*5080*/  F2FP.F16.F32.PACK_AB R5, R33, R40 ;  /* 0x000000282105723e */ /* 0x020fe200000000ff */
[----:B------:R-:W-:Y:S01]  /*5090*/  FADD.FTZ R40, R40, R37 ;  /* 0x0000002528287221 */ /* 0x000fe20000010000 */
[----:B---3--:R-:W-:Y:S01]  /*50a0*/  F2FP.F16.F32.PACK_AB R4, R35, R38 ;  /* 0x000000262304723e */ /* 0x008fe200000000ff */
[----:B------:R-:W-:-:S02]  /*50b0*/  FADD.FTZ R38, R38, R39 ;  /* 0x0000002726267221 */ /* 0x000fc40000010000 */
[----:B------:R-:W-:Y:S01]  /*50c0*/  FADD.FTZ R33, R33, R40 ;  /* 0x0000002821217221 */ /* 0x000fe20000010000 */
[----:B------:R-:W3:Y:S01]  /*50d0*/  MUFU.EX2 R27, R27 ;  /* 0x0000001b001b7308 */ /* 0x000ee20000000800 */
[----:B------:R-:W-:Y:S01]  /*50e0*/  HMMA.16816.F32 R68, R68, R6, RZ ;  /* 0x000000064444723c */ /* 0x000fe200000018ff */
[----:B------:R-:W-:Y:S01]  /*50f0*/  F2FP.F16.F32.PACK_AB R7, R29, R32 ;  /* 0x000000201d07723e */ /* 0x000fe200000000ff */
[----:B------:R-:W-:Y:S01]  /*5100*/  FADD.FTZ R35, R35, R38 ;  /* 0x0000002623237221 */ /* 0x000fe20000010000 */
[C---:B----4-:R-:W-:Y:S01]  /*5110*/  F2FP.F16.F32.PACK_AB R6, R31.reuse, R34 ;  /* 0x000000221f06723e */ /* 0x050fe200000000ff */
[----:B------:R-:W-:Y:S02]  /*5120*/  FADD.FTZ R32, R32, R33 ;  /* 0x0000002120207221 */ /* 0x000fe40000010000 */
[----:B------:R-:W-:Y:S01]  /*5130*/  FADD.FTZ R34, R34, R35 ;  /* 0x0000002322227221 */ /* 0x000fe20000010000 */
[----:B------:R-:W-:Y:S03]  /*5140*/  MUFU.EX2 R24, R24 ;  /* 0x0000001800187308 */ /* 0x000fe60000000800 */
[----:B------:R-:W-:Y:S01]  /*5150*/  HMMA.16816.F32 R96, R4, R8, R96 ;  /* 0x000000080460723c */ /* 0x000fe20000001860 */
[----:B------:R-:W-:-:S04]  /*5160*/  FADD.FTZ R31, R31, R34 ;  /* 0x000000221f1f7221 */ /* 0x000fc80000010000 */
[----:B------:R-:W4:Y:S03]  /*5170*/  MUFU.EX2 R3, R3 ;  /* 0x0000000300037308 */ /* 0x000f260000000800 */
[C---:B------:R-:W-:Y:S01]  /*5180*/  HMMA.16816.F32 R92, R4.reuse, R10, R92 ;  /* 0x0000000a045c723c */ /* 0x040fe2000000185c */
[----:B------:R-:W5:Y:S04]  /*5190*/  LDSM.16.MT88.4 R8, [R100+0x6800] ;  /* 0x006800006408783b */ /* 0x000f680000004200 */
[----:B------:R-:W-:Y:S03]  /*51a0*/  MUFU.EX2 R58, R58 ;  /* 0x0000003a003a7308 */ /* 0x000fe60000000800 */
[C---:B-1----:R-:W-:Y:S05]  /*51b0*/  HMMA.16816.F32 R88, R4.reuse, R16, R88 ;  /* 0x000000100458723c */ /* 0x042fea0000001858 */
[----:B------:R-:W1:Y:S03]  /*51c0*/  MUFU.EX2 R47, R47 ;  /* 0x0000002f002f7308 */ /* 0x000e660000000800 */
[C---:B------:R-:W-:Y:S01]  /*51d0*/  HMMA.16816.F32 R84, R4.reuse, R18, R84 ;  /* 0x000000120454723c */ /* 0x040fe20000001854 */
[----:B------:R-:W1:Y:S04]  /*51e0*/  LDSM.16.MT88.4 R16, [R164+0x7000] ;  /* 0x00700000a410783b */ /* 0x000e680000004200 */
[----:B------:R-:W-:Y:S03]  /*51f0*/  MUFU.EX2 R49, R49 ;  /* 0x0000003100317308 */ /* 0x000fe60000000800 */
[C---:B--2---:R-:W-:Y:S05]  /*5200*/  HMMA.16816.F32 R80, R4.reuse, R12, R80 ;  /* 0x0000000c0450723c */ /* 0x044fea0000001850 */
[----:B------:R-:W2:Y:S03]  /*5210*/  MUFU.EX2 R60, R60 ;  /* 0x0000003c003c7308 */ /* 0x000ea60000000800 */
[C---:B------:R-:W-:Y:S01]  /*5220*/  HMMA.16816.F32 R76, R4.reuse, R14, R76 ;  /* 0x0000000e044c723c */ /* 0x040fe2000000184c */
[----:B------:R-:W2:Y:S04]  /*5230*/  LDSM.16.MT88.4 R12, [R160+0x7000] ;  /* 0x00700000a00c783b */ /* 0x000ea80000004200 */
[----:B------:R-:W-:Y:S03]  /*5240*/  MUFU.EX2 R66, R66 ;  /* 0x0000004200427308 */ /* 0x000fe60000000800 */
[C---:B-----5:R-:W-:Y:S05]  /*5250*/  HMMA.16816.F32 R72, R4.reuse, R8, R72 ;  /* 0x000000080448723c */ /* 0x060fea0000001848 */
[----:B------:R-:W5:Y:S03]  /*5260*/  MUFU.EX2 R51, R51 ;  /* 0x0000003300337308 */ /* 0x000f660000000800 */
[----:B------:R-:W-:Y:S01]  /*5270*/  HMMA.16816.F32 R68, R4, R10, R68 ;  /* 0x0000000a0444723c */ /* 0x000fe20000001844 */
[----:B------:R-:W5:Y:S01]  /*5280*/  LDSM.16.MT88.4 R8, [R102+0x7000] ;  /* 0x007000006608783b */ /* 0x000f620000004200 */
[----:B---3--:R-:W-:-:S02]  /*5290*/  F2FP.F16.F32.PACK_AB R5, R27, R28 ;  /* 0x0000001c1b05723e */ /* 0x008fc400000000ff */
[----:B----4-:R-:W-:Y:S01]  /*52a0*/  F2FP.F16.F32.PACK_AB R7, R3, R24 ;  /* 0x000000180307723e */ /* 0x010fe200000000ff */
        /* <DEDUP_REMOVED lines=55> */
[----:B------:R-:W-:Y:S01]  /*5620*/  F2FP.F16.F32.PACK_AB R5, R124, R59 ;  /* 0x0000003b7c05723e */ /* 0x000fe200000000ff */
[----:B------:R-:W4:Y:S01]  /*5630*/  LDSM.16.MT88.4 R12, [R102+0x8000] ;  /* 0x00800000660c783b */ /* 0x000f220000004200 */
[----:B-1----:R-:W-:-:S02]  /*5640*/  F2FP.F16.F32.PACK_AB R7, R130, R61 ;  /* 0x0000003d8207723e */ /* 0x002fc400000000ff */
[----:B---3--:R-:W-:Y:S01]  /*5650*/  F2FP.F16.F32.PACK_AB R4, R144, R63 ;  /* 0x0000003f9004723e */ /* 0x008fe200000000ff */
[----:B------:R-:W-:Y:S01]  /*5660*/  MUFU.EX2 R107, R107 ;  /* 0x0000006b006b7308 */ /* 0x000fe20000000800 */
[----:B-----5:R-:W-:Y:S01]  /*5670*/  F2FP.F16.F32.PACK_AB R6, R148, R65 ;  /* 0x000000419406723e */ /* 0x020fe200000000ff */
[----:B------:R-:W-:-:S04]  /*5680*/  FADD.FTZ R63, R63, R118 ;  /* 0x000000763f3f7221 */ /* 0x000fc80000010000 */
[----:B------:R-:W-:Y:S02]  /*5690*/  FADD.FTZ R144, R144, R63 ;  /* 0x0000003f90907221 */ /* 0x000fe40000010000 */
[----:B------:R-:W-:Y:S01]  /*56a0*/  HMMA.16816.F32 R96, R4, R8, R96 ;  /* 0x000000080460723c */ /* 0x000fe20000001860 */
[----:B------:R-:W1:Y:S01]  /*56b0*/  MUFU.EX2 R132, R132 ;  /* 0x0000008400847308 */ /* 0x000e620000000800 */
[----:B------:R-:W-:-:S04]  /*56c0*/  FADD.FTZ R65, R65, R144 ;  /* 0x0000009041417221 */ /* 0x000fc80000010000 */
[----:B------:R-:W-:Y:S02]  /*56d0*/  FADD.FTZ R148, R148, R65 ;  /* 0x0000004194947221 */ /* 0x000fe40000010000 */
[C---:B------:R-:W-:Y:S01]  /*56e0*/  HMMA.16816.F32 R92, R4.reuse, R10, R92 ;  /* 0x0000000a045c723c */ /* 0x040fe2000000185c */
[----:B------:R-:W3:Y:S01]  /*56f0*/  LDSM.16.MT88.4 R8, [R100+0x8000] ;  /* 0x008000006408783b */ /* 0x000ee20000004200 */
[----:B------:R-:W-:Y:S06]  /*5700*/  MUFU.EX2 R109, R109 ;  /* 0x0000006d006d7308 */ /* 0x000fec0000000800 */
[C---:B--2---:R-:W-:Y:S02]  /*5710*/  HMMA.16816.F32 R88, R4.reuse, R16, R88 ;  /* 0x000000100458723c */ /* 0x044fe40000001858 */
[----:B------:R-:W2:Y:S06]  /*5720*/  MUFU.EX2 R126, R126 ;  /* 0x0000007e007e7308 */ /* 0x000eac0000000800 */
        /* <DEDUP_REMOVED lines=15> */
[----:B-1----:R-:W-:Y:S01]  /*5820*/  F2FP.F16.F32.PACK_AB R4, R132, R107 ;  /* 0x0000006b8404723e */ /* 0x002fe200000000ff */
[----:B------:R-:W-:Y:S01]  /*5830*/  FADD.FTZ R107, R107, R148 ;  /* 0x000000946b6b7221 */ /* 0x000fe20000010000 */
[----:B--2---:R-:W-:-:S03]  /*5840*/  F2FP.F16.F32.PACK_AB R6, R126, R109 ;  /* 0x0000006d7e06723e */ /* 0x004fc600000000ff */
[----:B------:R-:W-:Y:S02]  /*5850*/  FADD.FTZ R132, R132, R107 ;  /* 0x0000006b84847221 */ /* 0x000fe40000010000 */
[----:B------:R-:W1:Y:S02]  /*5860*/  MUFU.EX2 R115, R115 ;  /* 0x0000007300737308 */ /* 0x000e640000000800 */
[C---:B-----5:R-:W-:Y:S06]  /*5870*/  HMMA.16816.F32 R96, R4.reuse, R16, R96 ;  /* 0x000000100460723c */ /* 0x060fec0000001860 */
        /* <DEDUP_REMOVED lines=19> */
[----:B------:R-:W-:Y:S02]  /*59b0*/  F2FP.F16.F32.PACK_AB R7, R112, R113 ;  /* 0x000000717007723e */ /* 0x000fe400000000ff */
[----:B------:R-:W2:Y:S01]  /*59c0*/  MUFU.EX2 R36, R36 ;  /* 0x0000002400247308 */ /* 0x000ea20000000800 */
[----:B-1----:R-:W-:Y:S02]  /*59d0*/  F2FP.F16.F32.PACK_AB R4, R115, R110 ;  /* 0x0000006e7304723e */ /* 0x002fe400000000ff */
[----:B-----5:R-:W-:-:S05]  /*59e0*/  F2FP.F16.F32.PACK_AB R6, R117, R106 ;  /* 0x0000006a7506723e */ /* 0x020fca00000000ff */
[----:B------:R-:W-:Y:S02]  /*59f0*/  MUFU.EX2 R186, R186 ;  /* 0x000000ba00ba7308 */ /* 0x000fe40000000800 */
[C---:B----4-:R-:W-:Y:S08]  /*5a00*/  HMMA.16816.F32 R96, R4.reuse, R12, R96 ;  /* 0x0000000c0460723c */ /* 0x050ff00000001860 */
[C---:B------:R-:W-:Y:S01]  /*5a10*/  HMMA.16816.F32 R92, R4.reuse, R14, R92 ;  /* 0x0000000e045c723c */ /* 0x040fe2000000185c */
[----:B------:R-:W1:Y:S07]  /*5a20*/  LDSM.16.MT88.4 R12, [R100+0x9000] ;  /* 0x00900000640c783b */ /* 0x000e6e0000004200 */
[C---:B---3--:R-:W-:Y:S08]  /*5a30*/  HMMA.16816.F32 R88, R4.reuse, R8, R88 ;  /* 0x000000080458723c */ /* 0x048ff00000001858 */
[C---:B------:R-:W-:Y:S01]  /*5a40*/  HMMA.16816.F32 R84, R4.reuse, R10, R84 ;  /* 0x0000000a0454723c */ /* 0x040fe20000001854 */
[----:B------:R-:W3:Y:S07]  /*5a50*/  LDSM.16.MT88.4 R8, [R164+0x9800] ;  /* 0x00980000a408783b */ /* 0x000eee0000004200 */
[----:B--2---:R-:W-:Y:S01]  /*5a60*/  HMMA.16816.F32 R80, R4, R16, R80 ;  /* 0x000000100450723c */ /* 0x004fe20000001850 */
[----:B------:R-:W-:-:S02]  /*5a70*/  FADD.FTZ R17, R29, R32 ;  /* 0x000000201d117221 */ /* 0x000fc40000010000 */
[----:B------:R-:W2:Y:S02]  /*5a80*/  MUFU.EX2 R29, R30 ;  /* 0x0000001e001d7308 */ /* 0x000ea40000000800 */
[----:B------:R-:W-:-:S03]  /*5a90*/  FADD.FTZ R28, R28, R17 ;  /* 0x000000111c1c7221 */ /* 0x000fc60000010000 */
[----:B------:R-:W-:Y:S01]  /*5aa0*/  HMMA.16816.F32 R76, R4, R18, R76 ;  /* 0x00000012044c723c */ /* 0x000fe2000000184c */
[----:B------:R-:W-:Y:S01]  /*5ab0*/  FADD.FTZ R27, R27, R28 ;  /* 0x0000001c1b1b7221 */ /* 0x000fe20000010000 */
[----:B------:R-:W4:Y:S03]  /*5ac0*/  LDSM.16.MT88.4 R16, [R160+0x9800] ;  /* 0x00980000a010783b */ /* 0x000f260000004200 */
[----:B------:R-:W-:-:S04]  /*5ad0*/  FADD.FTZ R24, R24, R27 ;  /* 0x0000001b18187221 */ /* 0x000fc80000010000 */
[----:B------:R-:W-:Y:S01]  /*5ae0*/  FADD.FTZ R3, R3, R24 ;  /* 0x0000001803037221 */ /* 0x000fe20000010000 */
[----:B-1----:R-:W-:Y:S03]  /*5af0*/  HMMA.16816.F32 R72, R4, R12, R72 ;  /* 0x0000000c0448723c */ /* 0x002fe60000001848 */
[----:B------:R-:W-:Y:S01]  /*5b00*/  FADD.FTZ R24, R66, R3 ;  /* 0x0000000342187221 */ /* 0x000fe20000010000 */
[----:B------:R-:W-:-:S03]  /*5b10*/  FADD.FTZ R3, R109, R132 ;  /* 0x000000846d037221 */ /* 0x000fc60000010000 */
[----:B------:R-:W-:Y:S01]  /*5b20*/  FADD.FTZ R24, R51, R24 ;  /* 0x0000001833187221 */ /* 0x000fe20000010000 */
[----:B------:R-:W-:Y:S01]  /*5b30*/  HMMA.16816.F32 R68, R4, R14, R68 ;  /* 0x0000000e0444723c */ /* 0x000fe20000001844 */
[----:B------:R-:W-:Y:S01]  /*5b40*/  F2FP.F16.F32.PACK_AB R5, R119, R62 ;  /* 0x0000003e7705723e */ /* 0x000fe200000000ff */
[----:B------:R-:W1:Y:S01]  /*5b50*/  LDSM.16.MT88.4 R12, [R102+0x9800] ;  /* 0x00980000660c783b */ /* 0x000e620000004200 */
[----:B------:R-:W-:Y:S01]  /*5b60*/  F2FP.F16.F32.PACK_AB R7, R185, R54 ;  /* 0x00000036b907723e */ /* 0x000fe200000000ff */
[----:B------:R-:W-:Y:S01]  /*5b70*/  FADD.FTZ R53, R53, R24 ;  /* 0x0000001835357221 */ /* 0x000fe20000010000 */
[----:B------:R-:W-:Y:S01]  /*5b80*/  F2FP.F16.F32.PACK_AB R4, R36, R37 ;  /* 0x000000252404723e */ /* 0x000fe200000000ff */
[----:B------:R-:W-:Y:S01]  /*5b90*/  FADD.FTZ R3, R126, R3 ;  /* 0x000000037e037221 */ /* 0x000fe20000010000 */
[----:B--2---:R-:W-:Y:S01]  /*5ba0*/  F2FP.F16.F32.PACK_AB R6, R186, R29 ;  /* 0x0000001dba06723e */ /* 0x004fe200000000ff */
[----:B------:R-:W-:Y:S02]  /*5bb0*/  FADD.FTZ R64, R64, R53 ;  /* 0x0000003540407221 */ /* 0x000fe40000010000 */
[----:B------:R-:W-:-:S02]  /*5bc0*/  FADD.FTZ R110, R110, R3 ;  /* 0x000000036e6e7221 */ /* 0x000fc40000010000 */
[----:B------:R-:W-:Y:S02]  /*5bd0*/  FADD.FTZ R59, R59, R64 ;  /* 0x000000403b3b7221 */ /* 0x000fe40000010000 */
[----:B---3--:R-:W-:Y:S01]  /*5be0*/  HMMA.16816.F32 R96, R4, R8, R96 ;  /* 0x000000080460723c */ /* 0x008fe20000001860 */
[----:B------:R-:W-:Y:S01]  /*5bf0*/  FADD.FTZ R115, R115, R110 ;  /* 0x0000006e73737221 */ /* 0x000fe20000010000 */
[----:B------:R-:W-:-:S04]  /*5c00*/  FADD.FTZ R124, R124, R59 ;  /* 0x0000003b7c7c7221 */ /* 0x000fc80000010000 */
[----:B------:R-:W-:Y:S02]  /*5c10*/  FADD.FTZ R61, R61, R124 ;  /* 0x0000007c3d3d7221 */ /* 0x000fe40000010000 */
[----:B------:R-:W-:Y:S01]  /*5c20*/  HMMA.16816.F32 R92, R4, R10, R92 ;  /* 0x0000000a045c723c */ /* 0x000fe2000000185c */
[----:B------:R-:W2:Y:S01]  /*5c30*/  LDSM.16.MT88.4 R8, [R100+0x9800] ;  /* 0x009800006408783b */ /* 0x000ea20000004200 */
[----:B------:R-:W-:-:S04]  /*5c40*/  FADD.FTZ R130, R130, R61 ;  /* 0x0000003d82827221 */ /* 0x000fc80000010000 */
[----:B------:R-:W-:Y:S02]  /*5c50*/  FADD.FTZ R67, R67, R130 ;  /* 0x0000008243437221 */ /* 0x000fe40000010000 */
[----:B----4-:R-:W-:Y:S02]  /*5c60*/  HMMA.16816.F32 R88, R4, R16, R88 ;  /* 0x000000100458723c */ /* 0x010fe40000001858 */
        /* <DEDUP_REMOVED lines=86> */
.L_x_5639:
[----:B------:R-:W-:Y:S01]  /*61d0*/  UMOV UR6, URZ ;  /* 0x000000ff00067c82 */ /* 0x000fe20008000000 */
[----:B------:R-:W-:Y:S01]  /*61e0*/  IMAD.SHL.U32 R4, R20, 0x80, RZ ;  /* 0x0000008014047824 */ /* 0x000fe200078e00ff */
[----:B------:R-:W-:-:S05]  /*61f0*/  IADD3 R3, P0, PT, RZ, -UR6, RZ ;  /* 0x80000006ff037c10 */ /* 0x000fca000ff1e0ff */
[----:B------:R-:W-:-:S05]  /*6200*/  IMAD.X R4, RZ, RZ, ~R4, P0 ;  /* 0x000000ffff047224 */ /* 0x000fca00000e0e04 */
[----:B------:R-:W-:-:S04]  /*6210*/  SHF.R.S64 R3, R3, 0x1f, R4 ;  /* 0x0000001f03037819 */ /* 0x000fc80000001004 */
[----:B------:R-:W-:-:S04]  /*6220*/  IADD3 R174, P0, PT, R3, R174, RZ ;  /* 0x000000ae03ae7210 */ /* 0x000fc80007f1e0ff */
[----:B------:R-:W-:-:S09]  /*6230*/  LEA.HI.X.SX32 R175, R4, R175, 0x1, P0 ;  /* 0x000000af04af7211 */ /* 0x000fd200000f0eff */
.L_x_5640:
        /* <DEDUP_REMOVED lines=23> */
[----:B------:R-:W-:Y:S03]  /*63b0*/  LDGSTS.E.BYPASS.LTC128B.128 [R179+0x8800], desc[UR16][R16.64] ;  /* 0x0880000010b37fae */ /* 0x000fe6000b981a10 */
[----:B------:R-:W-:Y:S01]  /*63c0*/  IMAD.X R25, R19, 0x1, R20, P0 ;  /* 0x0000000113197824 */ /* 0x000fe200000e0614 */
[----:B------:R-:W-:Y:S04]  /*63d0*/  LDGSTS.E.BYPASS.LTC128B.128 [R179+0x9000], desc[UR16][R18.64] ;  /* 0x0900000012b37fae */ /* 0x000fe8000b981a10 */
[----:B------:R3:W-:Y:S04]  /*63e0*/  LDGSTS.E.BYPASS.LTC128B.128 [R179+0x9800], desc[UR16][R24.64] ;  /* 0x0980000018b37fae */ /* 0x0007e8000b981a10 */
[----:B------:R-:W-:Y:S04]  /*63f0*/  LDSM.16.M88.4 R124, [R169] ;  /* 0x00000000a97c783b */ /* 0x000fe80000000200 */
[----:B------:R-:W4:Y:S04]  /*6400*/  LDSM.16.M88.4 R60, [R168+UR5+0x2000] ;  /* 0x00200005a83c783b */ /* 0x000f280008000200 */
[----:B------:R-:W5:Y:S04]  /*6410*/  LDSM.16.M88.4 R28, [R168+UR5+0x4000] ;  /* 0x00400005a81c783b */ /* 0x000f680008000200 */
[----:B------:R-:W3:Y:S04]  /*6420*/  LDSM.16.M88.4 R52, [R168+UR5+0x2800] ;  /* 0x00280005a834783b */ /* 0x000ee80008000200 */
[----:B------:R-:W3:Y:S04]  /*6430*/  LDSM.16.M88.4 R44, [R168+UR5+0x3000] ;  /* 0x00300005a82c783b */ /* 0x000ee80008000200 */
[----:B------:R-:W3:Y:S04]  /*6440*/  LDSM.16.M88.4 R36, [R168+UR5+0x3800] ;  /* 0x00380005a824783b */ /* 0x000ee80008000200 */
[----:B------:R-:W3:Y:S04]  /*6450*/  LDSM.16.M88.4 R20, [R168+UR5+0x4800] ;  /* 0x00480005a814783b */ /* 0x000ee80008000200 */
[----:B------:R-:W3:Y:S04]  /*6460*/  LDSM.16.M88.4 R12, [R168+UR5+0x5000] ;  /* 0x00500005a80c783b */ /* 0x000ee80008000200 */
[----:B-1----:R-:W1:Y:S04]  /*6470*/  LDSM.16.M88.4 R8, [R168+UR5+0x5800] ;  /* 0x00580005a808783b */ /* 0x002e680008000200 */
[----:B------:R-:W-:Y:S04]  /*6480*/  LDSM.16.M88.4 R132, [R167] ;  /* 0x00000000a784783b */ /* 0x000fe80000000200 */
[----:B--2---:R-:W2:Y:S04]  /*6490*/  LDSM.16.M88.4 R4, [R163+0x2000] ;  /* 0x00200000a304783b */ /* 0x004ea80000000200 */
[----:B------:R-:W2:Y:S01]  /*64a0*/  LDSM.16.M88.4 R104, [R163+0x4000] ;  /* 0x00400000a368783b */ /* 0x000ea20000000200 */
[C---:B----4-:R-:W-:Y:S03]  /*64b0*/  HMMA.16816.F32 R64, R124.reuse, R60, RZ ;  /* 0x0000003c7c40723c */ /* 0x050fe600000018ff */
[----:B------:R-:W4:Y:S04]  /*64c0*/  LDSM.16.M88.4 R116, [R163+0x2800] ;  /* 0x00280000a374783b */ /* 0x000f280000000200 */
[----:B------:R-:W4:Y:S01]  /*64d0*/  LDSM.16.M88.4 R108, [R163+0x3800] ;  /* 0x00380000a36c783b */ /* 0x000f220000000200 */
[C---:B------:R-:W-:Y:S03]  /*64e0*/  HMMA.16816.F32 R60, R124.reuse, R62, RZ ;  /* 0x0000003e7c3c723c */ /* 0x040fe600000018ff */
[----:B------:R-:W4:Y:S04]  /*64f0*/  LDSM.16.M88.4 R112, [R163+0x3000] ;  /* 0x00300000a370783b */ /* 0x000f280000000200 */
[----:B------:R-:W-:Y:S01]  /*6500*/  LDSM.16.M88.4 R120, [R166] ;  /* 0x00000000a678783b */ /* 0x000fe20000000200 */
[C---:B-----5:R-:W-:Y:S03]  /*6510*/  HMMA.16816.F32 R32, R124.reuse, R28, RZ ;  /* 0x0000001c7c20723c */ /* 0x060fe600000018ff */
[----:B------:R-:W0:Y:S05]  /*6520*/  LDGDEPBAR ;  /* 0x00000000000079af */ /* 0x000e2a0000000000 */
        /* <DEDUP_REMOVED lines=31> */
[----:B------:R-:W-:Y:S07]  /*6720*/  LDSM.16.M88.4 R8, [R165] ;  /* 0x00000000a508783b */ /* 0x000fee0000000200 */
[C---:B--2---:R-:W-:Y:S08]  /*6730*/  HMMA.16816.F32 R16, R132.reuse, R4, R16 ;  /* 0x000000048410723c */ /* 0x044ff00000001810 */
[----:B------:R-:W-:Y:S01]  /*6740*/  HMMA.16816.F32 R12, R132, R6, R12 ;  /* 0x00000006840c723c */ /* 0x000fe2000000180c */
[----:B------:R-:W1:Y:S07]  /*6750*/  LDSM.16.M88.4 R4, [R161+0x2000] ;  /* 0x00200000a104783b */ /* 0x000e6e0000000200 */
[C---:B---3--:R-:W-:Y:S08]  /*6760*/  HMMA.16816.F32 R40, R120.reuse, R104, R40 ;  /* 0x000000687828723c */ /* 0x048ff00000001828 */
[C---:B------:R-:W-:Y:S01]  /*6770*/  HMMA.16816.F32 R36, R120.reuse, R106, R36 ;  /* 0x0000006a7824723c */ /* 0x040fe20000001824 */
[----:B------:R-:W2:Y:S07]  /*6780*/  LDSM.16.M88.4 R104, [R161+0x2800] ;  /* 0x00280000a168783b */ /* 0x000eae0000000200 */
[C---:B----4-:R-:W-:Y:S08]  /*6790*/  HMMA.16816.F32 R60, R120.reuse, R118, R60 ;  /* 0x00000076783c723c */ /* 0x050ff0000000183c */
[C---:B------:R-:W-:Y:S08]  /*67a0*/  HMMA.16816.F32 R64, R120.reuse, R116, R64 ;  /* 0x000000747840723c */ /* 0x040ff00000001840 */
[C---:B-----5:R-:W-:Y:S08]  /*67b0*/  HMMA.16816.F32 R48, R120.reuse, R108, R48 ;  /* 0x0000006c7830723c */ /* 0x060ff00000001830 */
[C---:B------:R-:W-:Y:S01]  /*67c0*/  HMMA.16816.F32 R44, R120.reuse, R110, R44 ;  /* 0x0000006e782c723c */ /* 0x040fe2000000182c */
[----:B------:R-:W3:Y:S07]  /*67d0*/  LDSM.16.M88.4 R108, [R162+0x4000] ;  /* 0x00400000a26c783b */ /* 0x000eee0000000200 */
[----:B------:R-:W-:Y:S08]  /*67e0*/  HMMA.16816.F32 R56, R120, R112, R56 ;  /* 0x000000707838723c */ /* 0x000ff00000001838 */
[C---:B-1----:R-:W-:Y:S08]  /*67f0*/  HMMA.16816.F32 R60, R8.reuse, R6, R60 ;  /* 0x00000006083c723c */ /* 0x042ff0000000183c */
[----:B------:R-:W-:Y:S01]  /*6800*/  HMMA.16816.F32 R64, R8, R4, R64 ;  /* 0x000000040840723c */ /* 0x000fe20000001840 */
[----:B------:R-:W1:Y:S07]  /*6810*/  LDSM.16.M88.4 R4, [R161+0x3000] ;  /* 0x00300000a104783b */ /* 0x000e6e0000000200 */
[----:B------:R-:W-:Y:S03]  /*6820*/  HMMA.16816.F32 R52, R120, R114, R52 ;  /* 0x000000727834723c */ /* 0x000fe60000001834 */
[----:B------:R-:W-:-:S05]  /*6830*/  FMUL.FTZ R60, R60, UR4 ;  /* 0x000000043c3c7c20 */ /* 0x000fca0008410000 */
[----:B--2---:R-:W-:Y:S01]  /*6840*/  HMMA.16816.F32 R56, R8, R104, R56 ;  /* 0x000000680838723c */ /* 0x004fe20000001838 */
[----:B------:R-:W-:Y:S01]  /*6850*/  FMUL.FTZ R104, R61, UR4 ;  /* 0x000000043d687c20 */ /* 0x000fe20008410000 */
[----:B------:R-:W-:Y:S01]  /*6860*/  FMUL.FTZ R105, R62, UR4 ;  /* 0x000000043e697c20 */ /* 0x000fe20008410000 */
[----:B------:R-:W-:Y:S01]  /*6870*/  FMUL.FTZ R3, R67, UR4 ;  /* 0x0000000443037c20 */ /* 0x000fe20008410000 */
[----:B------:R-:W-:Y:S01]  /*6880*/  FMUL.FTZ R64, R64, UR4 ;  /* 0x0000000440407c20 */ /* 0x000fe20008410000 */
[----:B------:R2:W-:Y:S01]  /*6890*/  MUFU.TANH R67, R60 ;  /* 0x0000003c00437308 */ /* 0x0005e20000002400 */
[----:B------:R-:W-:Y:S01]  /*68a0*/  FMUL.FTZ R65, R65, UR4 ;  /* 0x0000000441417c20 */ /* 0x000fe20008410000 */
[----:B------:R-:W-:Y:S01]  /*68b0*/  FMUL.FTZ R66, R66, UR4 ;  /* 0x0000000442427c20 */ /* 0x000fe20008410000 */
[----:B---3--:R-:W-:Y:S01]  /*68c0*/  HMMA.16816.F32 R32, R120, R108, R32 ;  /* 0x0000006c7820723c */ /* 0x008fe20000001820 */
[----:B------:R-:W-:-:S04]  /*68d0*/  FMUL.FTZ R108, R63, UR4 ;  /* 0x000000043f6c7c20 */ /* 0x000fc80008410000 */
[----:B------:R-:W-:Y:S03]  /*68e0*/  MUFU.TANH R64, R64 ;  /* 0x0000004000407308 */ /* 0x000fe60000002400 */
[----:B------:R-:W-:Y:S03]  /*68f0*/  HMMA.16816.F32 R28, R120, R110, R28 ;  /* 0x0000006e781c723c */ /* 0x000fe6000000181c */
[----:B------:R-:W-:Y:S01]  /*6900*/  FMUL.FTZ R110, R58, UR4 ;  /* 0x000000043a6e7c20 */ /* 0x000fe20008410000 */
[----:B------:R-:W-:Y:S01]  /*6910*/  FMUL.FTZ R109, R59, UR4 ;  /* 0x000000043b6d7c20 */ /* 0x000fe20008410000 */
[----:B------:R-:W-:Y:S01]  /*6920*/  MUFU.TANH R65, R65 ;  /* 0x0000004100417308 */ /* 0x000fe20000002400 */
[----:B--2---:R-:W2:Y:S02]  /*6930*/  LDSM.16.M88.4 R60, [R162+0x4800] ;  /* 0x00480000a23c783b */ /* 0x004ea40000000200 */
[----:B------:R-:W-:Y:S01]  /*6940*/  HMMA.16816.F32 R52, R8, R106, R52 ;  /* 0x0000006a0834723c */ /* 0x000fe20000001834 */
[----:B------:R-:W-:Y:S01]  /*6950*/  FMUL.FTZ R107, R56, UR4 ;  /* 0x00000004386b7c20 */ /* 0x000fe20008410000 */
[----:B------:R-:W-:-:S02]  /*6960*/  FMUL.FTZ R106, R57, UR4 ;  /* 0x00000004396a7c20 */ /* 0x000fc40008410000 */
[----:B------:R-:W3:Y:S01]  /*6970*/  LDSM.16.M88.4 R56, [R161+0x3800] ;  /* 0x00380000a138783b */ /* 0x000ee20000000200 */
[----:B------:R-:W4:Y:S03]  /*6980*/  MUFU.TANH R66, R66 ;  /* 0x0000004200427308 */ /* 0x000f260000002400 */
[C---:B-1----:R-:W-:Y:S05]  /*6990*/  HMMA.16816.F32 R48, R8.reuse, R4, R48 ;  /* 0x000000040830723c */ /* 0x042fea0000001830 */
[----:B------:R-:W-:Y:S03]  /*69a0*/  MUFU.TANH R3, R3 ;  /* 0x0000000300037308 */ /* 0x000fe60000002400 */
[----:B------:R-:W-:Y:S01]  /*69b0*/  HMMA.16816.F32 R44, R8, R6, R44 ;  /* 0x00000006082c723c */ /* 0x000fe2000000182c */
[----:B------:R-:W1:Y:S02]  /*69c0*/  LDSM.16.M88.4 R4, [R162+0x5000] ;  /* 0x00500000a204783b */ /* 0x000e640000000200 */
[----:B------:R-:W-:Y:S01]  /*69d0*/  FMUL.FTZ R111, R52, UR4 ;  /* 0x00000004346f7c20 */ /* 0x000fe20008410000 */
[----:B------:R-:W-:Y:S01]  /*69e0*/  FMUL.FTZ R52, R53, UR4 ;  /* 0x0000000435347c20 */ /* 0x000fe20008410000 */
[----:B------:R-:W-:Y:S01]  /*69f0*/  FMUL.FTZ R53, R54, UR4 ;  /* 0x0000000436357c20 */ /* 0x000fe20008410000 */
[----:B------:R-:W-:Y:S01]  /*6a00*/  MUFU.TANH R104, R104 ;  /* 0x0000006800687308 */ /* 0x000fe20000002400 */
[----:B------:R-:W-:-:S04]  /*6a10*/  FMUL.FTZ R55, R55, UR4 ;  /* 0x0000000437377c20 */ /* 0x000fc80008410000 */
        /* <DEDUP_REMOVED lines=8> */
[----:B--2---:R-:W-:Y:S01]  /*6aa0*/  HMMA.16816.F32 R24, R120, R60, R24 ;  /* 0x0000003c7818723c */ /* 0x004fe20000001818 */
[----:B------:R2:W-:Y:S01]  /*6ab0*/  MUFU.TANH R60, R49 ;  /* 0x00000031003c7308 */ /* 0x0005e20000002400 */
[----:B------:R-:W-:-:S06]  /*6ac0*/  FMUL.FTZ R44, R44, UR4 ;  /* 0x000000042c2c7c20 */ /* 0x000fcc0008410000 */
[C---:B---3--:R-:W-:Y:S01]  /*6ad0*/  HMMA.16816.F32 R40, R8.reuse, R56, R40 ;  /* 0x000000380828723c */ /* 0x048fe20000001828 */
[----:B------:R-:W-:Y:S07]  /*6ae0*/  MUFU.TANH R148, R47 ;  /* 0x0000002f00947308 */ /* 0x000fee0000002400 */
[----:B------:R-:W-:Y:S01]  /*6af0*/  HMMA.16816.F32 R36, R8, R58, R36 ;  /* 0x0000003a0824723c */ /* 0x000fe20000001824 */
[----:B------:R-:W-:Y:S01]  /*6b00*/  MUFU.TANH R152, R46 ;  /* 0x0000002e00987308 */ /* 0x000fe20000002400 */
[----:B--2---:R-:W2:Y:S06]  /*6b10*/  LDSM.16.M88.4 R48, [R161+0x4000] ;  /* 0x00400000a130783b */ /* 0x004eac0000000200 */
[----:B-1----:R-:W-:Y:S01]  /*6b20*/  HMMA.16816.F32 R16, R120, R4, R16 ;  /* 0x000000047810723c */ /* 0x002fe20000001810 */
[----:B------:R-:W-:Y:S02]  /*6b30*/  MUFU.TANH R105, R105 ;  /* 0x0000006900697308 */ /* 0x000fe40000002400 */
[----:B------:R-:W-:Y:S01]  /*6b40*/  FMUL.FTZ R40, R40, UR4 ;  /* 0x0000000428287c20 */ /* 0x000fe20008410000 */
[----:B------:R-:W-:Y:S01]  /*6b50*/  FMUL.FTZ R41, R41, UR4 ;  /* 0x0000000429297c20 */ /* 0x000fe20008410000 */
[----:B------:R-:W-:Y:S01]  /*6b60*/  FMUL.FTZ R142, R42, UR4 ;  /* 0x000000042a8e7c20 */ /* 0x000fe20008410000 */
[----:B------:R-:W-:-:S02]  /*6b70*/  FMUL.FTZ R144, R43, UR4 ;  /* 0x000000042b907c20 */ /* 0x000fc40008410000 */
[C---:B------:R-:W-:Y:S01]  /*6b80*/  HMMA.16816.F32 R12, R120.reuse, R6, R12 ;  /* 0x00000006780c723c */ /* 0x040fe2000000180c */
[----:B------:R-:W1:Y:S01]  /*6b90*/  LDSM.16.M88.4 R4, [R163+0x5800] ;  /* 0x00580000a304783b */ /* 0x000e620000000200 */
[----:B------:R-:W-:Y:S01]  /*6ba0*/  MUFU.TANH R145, R40 ;  /* 0x0000002800917308 */ /* 0x000fe20000002400 */
[----:B------:R-:W-:Y:S01]  /*6bb0*/  FMUL.FTZ R139, R37, UR4 ;  /* 0x00000004258b7c20 */ /* 0x000fe20008410000 */
[----:B------:R-:W-:Y:S02]  /*6bc0*/  IMAD R37, R101, 0x80, R140 ;  /* 0x0000008065257824 */ /* 0x000fe400078e028c */
[----:B------:R-:W-:Y:S01]  /*6bd0*/  FMUL.FTZ R38, R38, UR4 ;  /* 0x0000000426267c20 */ /* 0x000fe20008410000 */
[----:B------:R-:W-:Y:S01]  /*6be0*/  FMUL.FTZ R39, R39, UR4 ;  /* 0x0000000427277c20 */ /* 0x000fe20008410000 */
[----:B------:R-:W-:Y:S01]  /*6bf0*/  FMUL.FTZ R36, R36, UR4 ;  /* 0x0000000424247c20 */ /* 0x000fe20008410000 */
[----:B------:R-:W-:Y:S01]  /*6c00*/  HMMA.16816.F32 R20, R120, R62, R20 ;  /* 0x0000003e7814723c */ /* 0x000fe20000001814 */
[----:B------:R3:W-:Y:S08]  /*6c10*/  MUFU.TANH R141, R41 ;  /* 0x00000029008d7308 */ /* 0x0007f00000002400 */
[----:B------:R-:W5:Y:S01]  /*6c20*/  MUFU.TANH R108, R108 ;  /* 0x0000006c006c7308 */ /* 0x000f620000002400 */
[C---:B--2---:R-:W-:Y:S01]  /*6c30*/  HMMA.16816.F32 R32, R8.reuse, R48, R32 ;  /* 0x000000300820723c */ /* 0x044fe20000001820 */
[----:B---3--:R-:W2:Y:S06]  /*6c40*/  LDSM.16.M88.4 R40, [R161+0x4800] ;  /* 0x00480000a128783b */ /* 0x008eac0000000200 */
[----:B------:R-:W3:Y:S01]  /*6c50*/  MUFU.TANH R107, R107 ;  /* 0x0000006b006b7308 */ /* 0x000ee20000002400 */
[----:B------:R-:W-:Y:S07]  /*6c60*/  HMMA.16816.F32 R28, R8, R50, R28 ;  /* 0x00000032081c723c */ /* 0x000fee000000181c */
[----:B------:R-:W-:Y:S01]  /*6c70*/  MUFU.TANH R106, R106 ;  /* 0x0000006a006a7308 */ /* 0x000fe20000002400 */
[----:B-1----:R-:W-:Y:S01]  /*6c80*/  HMMA.16816.F32 R128, R132, R4, R128 ;  /* 0x000000048480723c */ /* 0x002fe20000001880 */
[----:B------:R-:W-:-:S06]  /*6c90*/  VIADD R4, R37, 0xffffff01 ;  /* 0xffffff0125047836 */ /* 0x000fcc0000000000 */
[----:B------:R-:W1:Y:S01]  /*6ca0*/  MUFU.TANH R110, R110 ;  /* 0x0000006e006e7308 */ /* 0x000e620000002400 */
[----:B------:R-:W-:Y:S01]  /*6cb0*/  FMUL.FTZ R47, R32, UR4 ;  /* 0x00000004202f7c20 */ /* 0x000fe20008410000 */
[----:B------:R-:W-:Y:S01]  /*6cc0*/  FMUL.FTZ R33, R33, UR4 ;  /* 0x0000000421217c20 */ /* 0x000fe20008410000 */
[----:B------:R-:W-:Y:S01]  /*6cd0*/  FMUL.FTZ R34, R34, UR4 ;  /* 0x0000000422227c20 */ /* 0x000fe20008410000 */
[----:B------:R-:W-:Y:S02]  /*6ce0*/  VIADD R32, R37, 0xffffff00 ;  /* 0xffffff0025207836 */ /* 0x000fe40000000000 */
[----:B------:R-:W-:Y:S01]  /*6cf0*/  FMUL.FTZ R51, R35, UR4 ;  /* 0x0000000423337c20 */ /* 0x000fe20008410000 */
[-C--:B------:R-:W-:Y:S01]  /*6d00*/  ISETP.GE.AND P6, PT, R4, R138.reuse, PT ;  /* 0x0000008a0400720c */ /* 0x080fe20003fc6270 */
[----:B------:R-:W-:Y:S01]  /*6d10*/  VIADD R5, R37, 0xffffff11 ;  /* 0xffffff1125057836 */ /* 0x000fe20000000000 */
[----:B------:R-:W-:Y:S01]  /*6d20*/  MUFU.TANH R46, R33 ;  /* 0x00000021002e7308 */ /* 0x000fe20000002400 */
[----:B------:R-:W-:Y:S01]  /*6d30*/  ISETP.GE.AND P1, PT, R32, R138, PT ;  /* 0x0000008a2000720c */ /* 0x000fe20003f26270 */
[----:B------:R-:W-:Y:S01]  /*6d40*/  FMUL.FTZ R28, R28, UR4 ;  /* 0x000000041c1c7c20 */ /* 0x000fe20008410000 */
[-C--:B------:R-:W-:Y:S01]  /*6d50*/  ISETP.GE.AND P0, PT, R32, R103.reuse, PT ;  /* 0x000000672000720c */ /* 0x080fe20003f06270 */
[----:B------:R-:W-:Y:S01]  /*6d60*/  FMUL.FTZ R29, R29, UR4 ;  /* 0x000000041d1d7c20 */ /* 0x000fe20008410000 */
[----:B------:R-:W-:Y:S01]  /*6d70*/  FMUL.FTZ R30, R30, UR4 ;  /* 0x000000041e1e7c20 */ /* 0x000fe20008410000 */
[----:B------:R-:W-:Y:S01]  /*6d80*/  FMUL.FTZ R31, R31, UR4 ;  /* 0x000000041f1f7c20 */ /* 0x000fe20008410000 */
[----:B------:R-:W-:Y:S01]  /*6d90*/  ISETP.GE.AND P3, PT, R4, R103, PT ;  /* 0x000000670400720c */ /* 0x000fe20003f66270 */
[----:B------:R5:W-:Y:S01]  /*6da0*/  MUFU.TANH R50, R34 ;  /* 0x0000002200327308 */ /* 0x000be20000002400 */
[----:B------:R-:W-:Y:S01]  /*6db0*/  VIADD R4, R37, 0xffffff08 ;  /* 0xffffff0825047836 */ /* 0x000fe20000000000 */
[----:B----4-:R-:W-:Y:S01]  /*6dc0*/  FSEL R66, R66, -INF , !P0 ;  /* 0xff80000042427808 */ /* 0x010fe20004000000 */
[----:B------:R-:W-:Y:S01]  /*6dd0*/  HMMA.16816.F32 R124, R132, R6, R124 ;  /* 0x00000006847c723c */ /* 0x000fe2000000187c */
[----:B------:R-:W-:-:S02]  /*6de0*/  FSEL R65, R65, -INF , !P6 ;  /* 0xff80000041417808 */ /* 0x000fc40007000000 */
[CC--:B------:R-:W-:Y:S02]  /*6df0*/  ISETP.GE.AND P5, PT, R4.reuse, R138.reuse, PT ;  /* 0x0000008a0400720c */ /* 0x0c0fe40003fa6270 */
[----:B------:R-:W-:Y:S01]  /*6e00*/  MUFU.TANH R58, R28 ;  /* 0x0000001c003a7308 */ /* 0x000fe20000002400 */
[-C--:B------:R-:W-:Y:S01]  /*6e10*/  ISETP.GE.AND P4, PT, R4, R103.reuse, PT ;  /* 0x000000670400720c */ /* 0x080fe20003f86270 */
[----:B------:R-:W-:Y:S01]  /*6e20*/  VIADD R4, R37, 0xffffff09 ;  /* 0xffffff0925047836 */ /* 0x000fe20000000000 */
[C---:B--2---:R-:W-:Y:S01]  /*6e30*/  HMMA.16816.F32 R24, R8.reuse, R40, R24 ;  /* 0x000000280818723c */ /* 0x044fe20000001818 */
[----:B------:R-:W-:Y:S02]  /*6e40*/  FSEL R41, R64, -INF , !P1 ;  /* 0xff80000040297808 */ /* 0x000fe40004800000 */
[----:B------:R-:W-:Y:S02]  /*6e50*/  FSEL R67, R67, -INF , !P5 ;  /* 0xff80000043437808 */ /* 0x000fe40006800000 */
[----:B------:R-:W-:Y:S01]  /*6e60*/  MUFU.TANH R57, R29 ;  /* 0x0000001d00397308 */ /* 0x000fe20000002400 */
[----:B-----5:R-:W2:Y:S01]  /*6e70*/  LDSM.16.M88.4 R32, [R161+0x5000] ;  /* 0x00500000a120783b */ /* 0x020ea20000000200 */
[C---:B------:R-:W-:Y:S01]  /*6e80*/  ISETP.GE.AND P2, PT, R4.reuse, R138, PT ;  /* 0x0000008a0400720c */ /* 0x040fe20003f46270 */
[----:B------:R-:W-:Y:S01]  /*6e90*/  HMMA.16816.F32 R20, R8, R42, R20 ;  /* 0x0000002a0814723c */ /* 0x000fe20000001814 */
[-C--:B------:R-:W-:Y:S01]  /*6ea0*/  ISETP.GE.AND P1, PT, R4, R103.reuse, PT ;  /* 0x000000670400720c */ /* 0x080fe20003f26270 */
[----:B------:R-:W-:Y:S01]  /*6eb0*/  VIADD R4, R37, 0xffffff10 ;  /* 0xffffff1025047836 */ /* 0x000fe20000000000 */
[----:B------:R-:W-:-:S02]  /*6ec0*/  ISETP.GE.AND P5, PT, R5, R103, PT ;  /* 0x000000670500720c */ /* 0x000fc40003fa6270 */
[----:B------:R-:W-:Y:S01]  /*6ed0*/  MUFU.TANH R59, R30 ;  /* 0x0000001e003b7308 */ /* 0x000fe20000002400 */
[----:B------:R-:W-:Y:S02]  /*6ee0*/  FSEL R42, R108, -INF , !P1 ;  /* 0xff8000006c2a7808 */ /* 0x000fe40004800000 */
[C---:B------:R-:W-:Y:S02]  /*6ef0*/  ISETP.GE.AND P0, PT, R4.reuse, R138, PT ;  /* 0x0000008a0400720c */ /* 0x040fe40003f06270 */
[----:B------:R-:W-:Y:S01]  /*6f00*/  ISETP.GE.AND P6, PT, R4, R103, PT ;  /* 0x000000670400720c */ /* 0x000fe20003fc6270 */
[----:B------:R-:W-:Y:S01]  /*6f10*/  VIADD R4, R37, 0xffffff18 ;  /* 0xffffff1825047836 */ /* 0x000fe20000000000 */
[----:B---3--:R-:W-:Y:S01]  /*6f20*/  FSEL R43, R107, -INF , !P0 ;  /* 0xff8000006b2b7808 */ /* 0x008fe20004000000 */
[----:B------:R3:W-:Y:S01]  /*6f30*/  MUFU.TANH R61, R31 ;  /* 0x0000001f003d7308 */ /* 0x0007e20000002400 */
[----:B------:R-:W-:Y:S01]  /*6f40*/  FMUL.FTZ R25, R25, UR4 ;  /* 0x0000000419197c20 */ /* 0x000fe20008410000 */
[----:B------:R-:W-:Y:S01]  /*6f50*/  FMUL.FTZ R26, R26, UR4 ;  /* 0x000000041a1a7c20 */ /* 0x000fe20008410000 */
[----:B------:R-:W-:-:S03]  /*6f60*/  FMUL.FTZ R27, R27, UR4 ;  /* 0x000000041b1b7c20 */ /* 0x000fc60008410000 */
[----:B------:R-:W-:Y:S01]  /*6f70*/  FMUL.FTZ R20, R20, UR4 ;  /* 0x0000000414147c20 */ /* 0x000fe20008410000 */
[----:B------:R-:W-:Y:S01]  /*6f80*/  FMUL.FTZ R21, R21, UR4 ;  /* 0x0000000415157c20 */ /* 0x000fe20008410000 */
[----:B------:R4:W-:Y:S01]  /*6f90*/  MUFU.TANH R56, R38 ;  /* 0x0000002600387308 */ /* 0x0009e20000002400 */
[----:B------:R-:W-:-:S07]  /*6fa0*/  FMUL.FTZ R22, R22, UR4 ;  /* 0x0000000416167c20 */ /* 0x000fce0008410000 */
[----:B------:R5:W-:Y:S01]  /*6fb0*/  MUFU.TANH R147, R45 ;  /* 0x0000002d00937308 */ /* 0x000be20000002400 */
[----:B---3--:R-:W3:Y:S07]  /*6fc0*/  LDSM.16.M88.4 R28, [R162+0x5800] ;  /* 0x00580000a21c783b */ /* 0x008eee0000000200 */
[----:B------:R-:W-:Y:S01]  /*6fd0*/  MUFU.TANH R109, R109 ;  /* 0x0000006d006d7308 */ /* 0x000fe20000002400 */
[----:B----4-:R-:W-:Y:S01]  /*6fe0*/  FSEL R38, R3, -INF , !P3 ;  /* 0xff80000003267808 */ /* 0x010fe20005800000 */
[----:B------:R-:W-:Y:S01]  /*6ff0*/  FMUL.FTZ R3, R24, UR4 ;  /* 0x0000000418037c20 */ /* 0x000fe20008410000 */
[----:B------:R-:W-:Y:S01]  /*7000*/  FSEL R24, R105, -INF , !P4 ;  /* 0xff80000069187808 */ /* 0x000fe20006000000 */
[----:B--2---:R-:W-:Y:S01]  /*7010*/  HMMA.16816.F32 R16, R8, R32, R16 ;  /* 0x000000200810723c */ /* 0x004fe20000001810 */
[----:B------:R-:W-:-:S02]  /*7020*/  ISETP.GE.AND P4, PT, R4, R138, PT ;  /* 0x0000008a0400720c */ /* 0x000fc40003f86270 */
[-C--:B------:R-:W-:Y:S01]  /*7030*/  ISETP.GE.AND P3, PT, R5, R138.reuse, PT ;  /* 0x0000008a0500720c */ /* 0x080fe20003f66270 */
[----:B------:R-:W-:Y:S01]  /*7040*/  MUFU.TANH R111, R111 ;  /* 0x0000006f006f7308 */ /* 0x000fe20000002400 */
[----:B-----5:R-:W-:Y:S01]  /*7050*/  FSEL R45, R104, -INF , !P2 ;  /* 0xff800000682d7808 */ /* 0x020fe20005000000 */
[C---:B------:R-:W-:Y:S01]  /*7060*/  VIADD R5, R37.reuse, 0xffffff30 ;  /* 0xffffff3025057836 */ /* 0x040fe20000000000 */
[----:B------:R-:W-:Y:S01]  /*7070*/  ISETP.GE.AND P2, PT, R4, R103, PT ;  /* 0x000000670400720c */ /* 0x000fe20003f46270 */
[----:B------:R-:W-:Y:S01]  /*7080*/  VIADD R4, R37, 0xffffff19 ;  /* 0xffffff1925047836 */ /* 0x000fe20000000000 */
[----:B-1----:R-:W-:Y:S01]  /*7090*/  FSEL R32, R110, -INF , !P6 ;  /* 0xff8000006e207808 */ /* 0x002fe20007000000 */
[----:B------:R-:W-:Y:S02]  /*70a0*/  HMMA.16816.F32 R12, R8, R34, R12 ;  /* 0x00000022080c723c */ /* 0x000fe4000000180c */
[----:B------:R-:W1:Y:S01]  /*70b0*/  MUFU.TANH R52, R52 ;  /* 0x0000003400347308 */ /* 0x000e620000002400 */
[----:B------:R-:W-:-:S02]  /*70c0*/  ISETP.GE.AND P1, PT, R4, R138, PT ;  /* 0x0000008a0400720c */ /* 0x000fc40003f26270 */
[----:B------:R-:W-:Y:S01]  /*70d0*/  ISETP.GE.AND P0, PT, R4, R103, PT ;  /* 0x000000670400720c */ /* 0x000fe20003f06270 */
[----:B------:R-:W-:-:S03]  /*70e0*/  VIADD R4, R37, 0xffffff20 ;  /* 0xffffff2025047836 */ /* 0x000fc60000000000 */
[----:B------:R-:W-:Y:S01]  /*70f0*/  FMUL.FTZ R16, R16, UR4 ;  /* 0x0000000410107c20 */ /* 0x000fe20008410000 */
[----:B------:R-:W2:Y:S01]  /*7100*/  MUFU.TANH R53, R53 ;  /* 0x0000003500357308 */ /* 0x000ea20000002400 */
[----:B------:R-:W-:Y:S01]  /*7110*/  ISETP.GE.AND P6, PT, R4, R138, PT ;  /* 0x0000008a0400720c */ /* 0x000fe20003fc6270 */
[----:B------:R-:W-:Y:S01]  /*7120*/  FMUL.FTZ R17, R17, UR4 ;  /* 0x0000000411117c20 */ /* 0x000fe20008410000 */
[----:B------:R-:W-:Y:S01]  /*7130*/  FMUL.FTZ R19, R19, UR4 ;  /* 0x0000000413137c20 */ /* 0x000fe20008410000 */
[----:B------:R-:W-:Y:S01]  /*7140*/  FMUL.FTZ R18, R18, UR4 ;  /* 0x0000000412127c20 */ /* 0x000fe20008410000 */
[----:B------:R-:W-:-:S03]  /*7150*/  FSEL R49, R54, -INF , !P6 ;  /* 0xff80000036317808 */ /* 0x000fc60007000000 */
[----:B------:R4:W-:Y:S01]  /*7160*/  MUFU.TANH R146, R39 ;  /* 0x0000002700927308 */ /* 0x0009e20000002400 */
[C---:B---3--:R-:W-:Y:S01]  /*7170*/  HMMA.16816.F32 R128, R120.reuse, R28, R128 ;  /* 0x0000001c7880723c */ /* 0x048fe20000001880 */
[----:B------:R-:W-:Y:S01]  /*7180*/  FMUL.FTZ R29, R23, UR4 ;  /* 0x00000004171d7c20 */ /* 0x000fe20008410000 */
[----:B-1----:R-:W-:Y:S01]  /*7190*/  FSEL R33, R52, -INF , !P1 ;  /* 0xff80000034217808 */ /* 0x002fe20004800000 */
[----:B------:R-:W-:Y:S01]  /*71a0*/  FMUL.FTZ R12, R12, UR4 ;  /* 0x000000040c0c7c20 */ /* 0x000fe20008410000 */
[----:B------:R-:W-:Y:S01]  /*71b0*/  FMUL.FTZ R14, R14, UR4 ;  /* 0x000000040e0e7c20 */ /* 0x000fe20008410000 */
[----:B------:R-:W-:Y:S02]  /*71c0*/  FMUL.FTZ R15, R15, UR4 ;  /* 0x000000040f0f7c20 */ /* 0x000fe40008410000 */
[----:B------:R-:W1:Y:S01]  /*71d0*/  MUFU.TANH R55, R55 ;  /* 0x0000003700377308 */ /* 0x000e620000002400 */
[----:B--2---:R-:W-:Y:S01]  /*71e0*/  FSEL R40, R53, -INF , !P2 ;  /* 0xff80000035287808 */ /* 0x004fe20005000000 */
[----:B------:R-:W-:Y:S06]  /*71f0*/  HMMA.16816.F32 R124, R120, R30, R124 ;  /* 0x0000001e787c723c */ /* 0x000fec000000187c */
[----:B------:R2:W-:Y:S01]  /*7200*/  MUFU.TANH R143, R36 ;  /* 0x00000024008f7308 */ /* 0x0005e20000002400 */
[----:B----4-:R-:W-:-:S02]  /*7210*/  FSEL R39, R106, -INF , !P3 ;  /* 0xff8000006a277808 */ /* 0x010fc40005800000 */
[----:B------:R-:W-:Y:S01]  /*7220*/  ISETP.GE.AND P3, PT, R4, R103, PT ;  /* 0x000000670400720c */ /* 0x000fe20003f66270 */
[----:B------:R-:W-:-:S04]  /*7230*/  VIADD R4, R37, 0xffffff21 ;  /* 0xffffff2125047836 */ /* 0x000fc80000000000 */
[----:B------:R3:W-:Y:S01]  /*7240*/  MUFU.TANH R62, R25 ;  /* 0x00000019003e7308 */ /* 0x0007e20000002400 */
[----:B-1----:R-:W-:-:S07]  /*7250*/  FSEL R48, R55, -INF , !P0 ;  /* 0xff80000037307808 */ /* 0x002fce0004000000 */
[----:B------:R-:W1:Y:S01]  /*7260*/  MUFU.TANH R150, R150 ;  /* 0x0000009600967308 */ /* 0x000e620000002400 */
[----:B--2---:R-:W-:Y:S02]  /*7270*/  FSEL R36, R109, -INF , !P5 ;  /* 0xff8000006d247808 */ /* 0x004fe40006800000 */
[----:B------:R-:W-:-:S04]  /*7280*/  ISETP.GE.AND P5, PT, R4, R138, PT ;  /* 0x0000008a0400720c */ /* 0x000fc80003fa6270 */
[----:B------:R-:W-:Y:S01]  /*7290*/  FSEL R55, R60, -INF , !P5 ;  /* 0xff8000003c377808 */ /* 0x000fe20006800000 */
[----:B------:R-:W2:Y:S01]  /*72a0*/  MUFU.TANH R44, R44 ;  /* 0x0000002c002c7308 */ /* 0x000ea20000002400 */
[----:B---3--:R-:W-:Y:S01]  /*72b0*/  FSEL R25, R111, -INF , !P4 ;  /* 0xff8000006f197808 */ /* 0x008fe20006000000 */
[----:B------:R-:W-:Y:S01]  /*72c0*/  FMUL.FTZ R111, R13, UR4 ;  /* 0x000000040d6f7c20 */ /* 0x000fe20008410000 */
[-C--:B------:R-:W-:Y:S01]  /*72d0*/  ISETP.GE.AND P4, PT, R4, R103.reuse, PT ;  /* 0x000000670400720c */ /* 0x080fe20003f86270 */
[----:B------:R-:W-:Y:S01]  /*72e0*/  VIADD R4, R37, 0xffffff28 ;  /* 0xffffff2825047836 */ /* 0x000fe20000000000 */
[----:B------:R-:W-:Y:S01]  /*72f0*/  ISETP.GE.AND P5, PT, R5, R103, PT ;  /* 0x000000670500720c */ /* 0x000fe20003fa6270 */
[----:B------:R-:W-:Y:S02]  /*7300*/  VIADD R13, R37, 0xffffff50 ;  /* 0xffffff50250d7836 */ /* 0x000fe40000000000 */
[----:B------:R-:W-:Y:S01]  /*7310*/  MUFU.TANH R63, R20 ;  /* 0x00000014003f7308 */ /* 0x000fe20000002400 */
[----:B------:R-:W-:-:S02]  /*7320*/  ISETP.GE.AND P2, PT, R4, R138, PT ;  /* 0x0000008a0400720c */ /* 0x000fc40003f46270 */
[-C--:B------:R-:W-:Y:S01]  /*7330*/  ISETP.GE.AND P1, PT, R4, R103.reuse, PT ;  /* 0x000000670400720c */ /* 0x080fe20003f26270 */
[C---:B------:R-:W-:Y:S01]  /*7340*/  VIADD R4, R37.reuse, 0xffffff29 ;  /* 0xffffff2925047836 */ /* 0x040fe20000000000 */
[----:B-1----:R-:W-:Y:S02]  /*7350*/  FSEL R150, R150, -INF , !P4 ;  /* 0xff80000096967808 */ /* 0x002fe40006000000 */
[----:B------:R-:W-:Y:S01]  /*7360*/  FSEL R152, R152, -INF , !P1 ;  /* 0xff80000098987808 */ /* 0x000fe20004800000 */
[----:B------:R-:W-:Y:S01]  /*7370*/  MUFU.TANH R119, R21 ;  /* 0x0000001500777308 */ /* 0x000fe20000002400 */
[C---:B------:R-:W-:Y:S02]  /*7380*/  ISETP.GE.AND P0, PT, R4.reuse, R138, PT ;  /* 0x0000008a0400720c */ /* 0x040fe40003f06270 */
[----:B------:R-:W-:Y:S01]  /*7390*/  ISETP.GE.AND P6, PT, R4, R103, PT ;  /* 0x000000670400720c */ /* 0x000fe20003fc6270 */
[----:B------:R-:W-:Y:S01]  /*73a0*/  VIADD R4, R37, 0xffffff31 ;  /* 0xffffff3125047836 */ /* 0x000fe20000000000 */
[----:B--2---:R-:W-:-:S02]  /*73b0*/  FSEL R53, R44, -INF , !P2 ;  /* 0xff8000002c357808 */ /* 0x004fc40005000000 */
[----:B------:R-:W-:Y:S01]  /*73c0*/  FSEL R147, R147, -INF , !P0 ;  /* 0xff80000093937808 */ /* 0x000fe20004000000 */
[----:B------:R1:W-:Y:S01]  /*73d0*/  MUFU.TANH R28, R22 ;  /* 0x00000016001c7308 */ /* 0x0003e20000002400 */
[CC--:B------:R-:W-:Y:S02]  /*73e0*/  ISETP.GE.AND P4, PT, R4.reuse, R138.reuse, PT ;  /* 0x0000008a0400720c */ /* 0x0c0fe40003f86270 */
[----:B------:R-:W-:Y:S01]  /*73f0*/  ISETP.GE.AND P2, PT, R4, R103, PT ;  /* 0x000000670400720c */ /* 0x000fe20003f46270 */
[----:B------:R-:W-:Y:S01]  /*7400*/  VIADD R4, R37, 0xffffff38 ;  /* 0xffffff3825047836 */ /* 0x000fe20000000000 */
[----:B------:R-:W-:Y:S02]  /*7410*/  FSEL R148, R148, -INF , !P6 ;  /* 0xff80000094947808 */ /* 0x000fe40007000000 */
[----:B------:R-:W-:Y:S01]  /*7420*/  FSEL R141, R141, -INF , !P4 ;  /* 0xff8000008d8d7808 */ /* 0x000fe20006000000 */
[----:B------:R-:W2:Y:S01]  /*7430*/  MUFU.TANH R154, R154 ;  /* 0x0000009a009a7308 */ /* 0x000ea20000002400 */
[----:B------:R-:W-:-:S02]  /*7440*/  ISETP.GE.AND P1, PT, R4, R138, PT ;  /* 0x0000008a0400720c */ /* 0x000fc40003f26270 */
[----:B------:R-:W-:Y:S01]  /*7450*/  ISETP.GE.AND P0, PT, R4, R103, PT ;  /* 0x000000670400720c */ /* 0x000fe20003f06270 */
[----:B------:R-:W-:Y:S01]  /*7460*/  VIADD R4, R37, 0xffffff39 ;  /* 0xffffff3925047836 */ /* 0x000fe20000000000 */
[----:B------:R-:W-:Y:S02]  /*7470*/  FSEL R143, R143, -INF , !P1 ;  /* 0xff8000008f8f7808 */ /* 0x000fe40004800000 */
[----:B------:R-:W-:Y:S01]  /*7480*/  FSEL R140, R56, -INF , !P0 ;  /* 0xff800000388c7808 */ /* 0x000fe20004000000 */
[----:B------:R-:W3:Y:S01]  /*7490*/  MUFU.TANH R142, R142 ;  /* 0x0000008e008e7308 */ /* 0x000ee20000002400 */
[----:B-1----:R-:W1:Y:S01]  /*74a0*/  LDSM.16.M88.4 R20, [R161+0x5800] ;  /* 0x00580000a114783b */ /* 0x002e620000000200 */
[----:B------:R-:W-:Y:S01]  /*74b0*/  ISETP.GE.AND P6, PT, R4, R138, PT ;  /* 0x0000008a0400720c */ /* 0x000fe20003fc6270 */
[----:B------:R-:W-:-:S05]  /*74c0*/  DEPBAR.LE SB0, 0x0 ;  /* 0x000080000000791a */ /* 0x000fca0000000000 */
[----:B------:R-:W4:Y:S01]  /*74d0*/  MUFU.TANH R144, R144 ;  /* 0x0000009000907308 */ /* 0x000f220000002400 */
[----:B--2---:R-:W-:Y:S02]  /*74e0*/  FSEL R154, R154, -INF , !P3 ;  /* 0xff8000009a9a7808 */ /* 0x004fe40005800000 */
[----:B------:R-:W-:Y:S01]  /*74f0*/  ISETP.GE.AND P3, PT, R5, R138, PT ;  /* 0x0000008a0500720c */ /* 0x000fe20003f66270 */
[----:B------:R-:W-:-:S03]  /*7500*/  VIADD R5, R37, 0xffffff41 ;  /* 0xffffff4125057836 */ /* 0x000fc60000000000 */
[----:B------:R-:W-:Y:S01]  /*7510*/  FSEL R145, R145, -INF , !P3 ;  /* 0xff80000091917808 */ /* 0x000fe20005800000 */
[----:B------:R-:W2:Y:S01]  /*7520*/  MUFU.TANH R139, R139 ;  /* 0x0000008b008b7308 */ /* 0x000ea20000002400 */
[-C--:B------:R-:W-:Y:S01]  /*7530*/  ISETP.GE.AND P3, PT, R4, R103.reuse, PT ;  /* 0x000000670400720c */ /* 0x080fe20003f66270 */
[----:B------:R-:W-:Y:S01]  /*7540*/  VIADD R4, R37, 0xffffff40 ;  /* 0xffffff4025047836 */ /* 0x000fe20000000000 */
[----:B---3--:R-:W-:Y:S02]  /*7550*/  FSEL R142, R142, -INF , !P5 ;  /* 0xff8000008e8e7808 */ /* 0x008fe40006800000 */
[-C--:B------:R-:W-:Y:S02]  /*7560*/  ISETP.GE.AND P1, PT, R5, R103.reuse, PT ;  /* 0x000000670500720c */ /* 0x080fe40003f26270 */
[C---:B------:R-:W-:Y:S01]  /*7570*/  ISETP.GE.AND P5, PT, R4.reuse, R138, PT ;  /* 0x0000008a0400720c */ /* 0x040fe20003fa6270 */
[----:B------:R-:W3:Y:S01]  /*7580*/  MUFU.TANH R51, R51 ;  /* 0x0000003300337308 */ /* 0x000ee20000002400 */
[----:B------:R-:W-:Y:S01]  /*7590*/  ISETP.GE.AND P4, PT, R4, R103, PT ;  /* 0x000000670400720c */ /* 0x000fe20003f86270 */
[----:B------:R-:W-:Y:S01]  /*75a0*/  VIADD R4, R37, 0xffffff48 ;  /* 0xffffff4825047836 */ /* 0x000fe20000000000 */
[----:B----4-:R-:W-:-:S02]  /*75b0*/  FSEL R144, R144, -INF , !P2 ;  /* 0xff80000090907808 */ /* 0x010fc40005000000 */
[-C--:B------:R-:W-:Y:S02]  /*75c0*/  ISETP.GE.AND P2, PT, R5, R138.reuse, PT ;  /* 0x0000008a0500720c */ /* 0x080fe40003f46270 */
[CC--:B------:R-:W-:Y:S01]  /*75d0*/  ISETP.GE.AND P0, PT, R4.reuse, R138.reuse, PT ;  /* 0x0000008a0400720c */ /* 0x0c0fe20003f06270 */
[----:B------:R-:W4:Y:S01]  /*75e0*/  MUFU.TANH R3, R3 ;  /* 0x0000000300037308 */ /* 0x000f220000002400 */
[----:B--2---:R-:W-:Y:S02]  /*75f0*/  FSEL R139, R139, -INF , !P6 ;  /* 0xff8000008b8b7808 */ /* 0x004fe40007000000 */
[----:B------:R-:W-:Y:S02]  /*7600*/  ISETP.GE.AND P6, PT, R4, R103, PT ;  /* 0x000000670400720c */ /* 0x000fe40003fc6270 */
[----:B------:R-:W-:Y:S02]  /*7610*/  FSEL R134, R50, -INF , !P4 ;  /* 0xff80000032867808 */ /* 0x000fe40006000000 */
[----:B------:R-:W-:Y:S01]  /*7620*/  ISETP.GE.AND P4, PT, R13, R138, PT ;  /* 0x0000008a0d00720c */ /* 0x000fe20003f86270 */
[----:B------:R-:W2:Y:S01]  /*7630*/  MUFU.TANH R47, R47 ;  /* 0x0000002f002f7308 */ /* 0x000ea20000002400 */
[----:B-1----:R-:W-:Y:S01]  /*7640*/  HMMA.16816.F32 R4, R8, R20, R128 ;  /* 0x000000140804723c */ /* 0x002fe20000001880 */
[----:B------:R-:W-:-:S02]  /*7650*/  FSEL R130, R59, -INF , !P6 ;  /* 0xff8000003b827808 */ /* 0x000fc40007000000 */
[----:B------:R-:W-:Y:S02]  /*7660*/  FSEL R131, R46, -INF , !P2 ;  /* 0xff8000002e837808 */ /* 0x000fe40005000000 */
[----:B------:R-:W-:Y:S01]  /*7670*/  ISETP.GE.AND P2, PT, R13, R103, PT ;  /* 0x000000670d00720c */ /* 0x000fe20003f46270 */
[----:B------:R-:W-:Y:S01]  /*7680*/  VIADD R13, R37, 0xffffff58 ;  /* 0xffffff58250d7836 */ /* 0x000fe20000000000 */
[----:B------:R-:W1:Y:S01]  /*7690*/  MUFU.TANH R26, R26 ;  /* 0x0000001a001a7308 */ /* 0x000e620000002400 */
[----:B------:R-:W-:Y:S01]  /*76a0*/  HMMA.16816.F32 R8, R8, R22, R124 ;  /* 0x000000160808723c */ /* 0x000fe2000000187c */
[----:B---3--:R-:W-:Y:S02]  /*76b0*/  FSEL R132, R51, -INF , !P1 ;  /* 0xff80000033847808 */ /* 0x008fe40004800000 */
[----:B------:R-:W-:Y:S02]  /*76c0*/  FSEL R135, R58, -INF , !P0 ;  /* 0xff8000003a877808 */ /* 0x000fe40004000000 */
[----:B----4-:R-:W-:Y:S01]  /*76d0*/  FSEL R123, R3, -INF , !P4 ;  /* 0xff800000037b7808 */ /* 0x010fe20006000000 */
[----:B------:R-:W-:Y:S01]  /*76e0*/  VIADD R3, R37, 0xffffff60 ;  /* 0xffffff6025037836 */ /* 0x000fe20000000000 */
[----:B------:R-:W3:Y:S01]  /*76f0*/  MUFU.TANH R27, R27 ;  /* 0x0000001b001b7308 */ /* 0x000ee20000002400 */
[----:B------:R-:W-:-:S02]  /*7700*/  FSEL R146, R146, -INF , !P3 ;  /* 0xff80000092927808 */ /* 0x000fc40005800000 */
[----:B--2---:R-:W-:Y:S01]  /*7710*/  FSEL R133, R47, -INF , !P5 ;  /* 0xff8000002f857808 */ /* 0x004fe20006800000 */
[----:B------:R-:W-:Y:S01]  /*7720*/  FMUL.FTZ R59, R6, UR4 ;  /* 0x00000004063b7c20 */ /* 0x000fe20008410000 */
[-C--:B------:R-:W-:Y:S01]  /*7730*/  ISETP.GE.AND P6, PT, R13, R138.reuse, PT ;  /* 0x0000008a0d00720c */ /* 0x080fe20003fc6270 */
[----:B------:R-:W-:Y:S02]  /*7740*/  VIADD R6, R37, 0xffffff61 ;  /* 0xffffff6125067836 */ /* 0x000fe40000000000 */
[----:B------:R-:W-:Y:S01]  /*7750*/  FMUL.FTZ R4, R4, UR4 ;  /* 0x0000000404047c20 */ /* 0x000fe20008410000 */
[----:B------:R2:W-:Y:S01]  /*7760*/  MUFU.TANH R113, R12 ;  /* 0x0000000c00717308 */ /* 0x0005e20000002400 */
[----:B-1----:R-:W-:Y:S01]  /*7770*/  FSEL R126, R26, -INF , !P2 ;  /* 0xff8000001a7e7808 */ /* 0x002fe20005000000 */
[----:B------:R-:W-:Y:S01]  /*7780*/  FMUL.FTZ R5, R5, UR4 ;  /* 0x0000000405057c20 */ /* 0x000fe20008410000 */
[----:B------:R-:W-:Y:S01]  /*7790*/  ISETP.GE.AND P2, PT, R3, R138, PT ;  /* 0x0000008a0300720c */ /* 0x000fe20003f46270 */
[----:B------:R-:W-:Y:S01]  /*77a0*/  FMUL.FTZ R7, R7, UR4 ;  /* 0x0000000407077c20 */ /* 0x000fe20008410000 */
[----:B------:R-:W-:Y:S01]  /*77b0*/  FSEL R121, R63, -INF , !P6 ;  /* 0xff8000003f797808 */ /* 0x000fe20007000000 */
[----:B------:R-:W-:Y:S01]  /*77c0*/  FMUL.FTZ R8, R8, UR4 ;  /* 0x0000000408087c20 */ /* 0x000fe20008410000 */
[----:B------:R-:W-:Y:S01]  /*77d0*/  ISETP.GE.AND P6, PT, R6, R103, PT ;  /* 0x000000670600720c */ /* 0x000fe20003fc6270 */
[----:B------:R1:W-:Y:S01]  /*77e0*/  MUFU.TANH R117, R16 ;  /* 0x0000001000757308 */ /* 0x0003e20000002400 */
[----:B------:R-:W-:Y:S01]  /*77f0*/  FMUL.FTZ R9, R9, UR4 ;  /* 0x0000000409097c20 */ /* 0x000fe20008410000 */
[----:B------:R-:W-:Y:S01]  /*7800*/  FMUL.FTZ R10, R10, UR4 ;  /* 0x000000040a0a7c20 */ /* 0x000fe20008410000 */
[----:B------:R-:W-:-:S05]  /*7810*/  FMUL.FTZ R11, R11, UR4 ;  /* 0x000000040b0b7c20 */ /* 0x000fca0008410000 */
[----:B------:R-:W4:Y:S01]  /*7820*/  MUFU.TANH R115, R17 ;  /* 0x0000001100737308 */ /* 0x000f220000002400 */
[----:B--2---:R-:W-:-:S05]  /*7830*/  VIADD R12, R37, 0xffffff51 ;  /* 0xffffff51250c7836 */ /* 0x004fca0000000000 */
[CC--:B------:R-:W-:Y:S02]  /*7840*/  ISETP.GE.AND P1, PT, R12.reuse, R138.reuse, PT ;  /* 0x0000008a0c00720c */ /* 0x0c0fe40003f26270 */
[----:B------:R-:W2:Y:S01]  /*7850*/  MUFU.TANH R29, R29 ;  /* 0x0000001d001d7308 */ /* 0x000ea20000002400 */
[C---:B-1----:R-:W-:Y:S01]  /*7860*/  VIADD R16, R37.reuse, 0xffffff49 ;  /* 0xffffff4925107836 */ /* 0x042fe20000000000 */
[-C--:B------:R-:W-:Y:S01]  /*7870*/  ISETP.GE.AND P0, PT, R12, R103.reuse, PT ;  /* 0x000000670c00720c */ /* 0x080fe20003f06270 */
[----:B------:R-:W-:Y:S01]  /*7880*/  VIADD R12, R37, 0xffffff59 ;  /* 0xffffff59250c7836 */ /* 0x000fe20000000000 */
[----:B------:R-:W-:Y:S02]  /*7890*/  FSEL R125, R62, -INF , !P1 ;  /* 0xff8000003e7d7808 */ /* 0x000fe40004800000 */
[C---:B------:R-:W-:Y:S02]  /*78a0*/  ISETP.GE.AND P3, PT, R16.reuse, R138, PT ;  /* 0x0000008a1000720c */ /* 0x040fe40003f66270 */
[----:B------:R-:W-:Y:S01]  /*78b0*/  ISETP.GE.AND P5, PT, R16, R103, PT ;  /* 0x000000671000720c */ /* 0x000fe20003fa6270 */
[----:B------:R-:W1:Y:S01]  /*78c0*/  MUFU.TANH R59, R59 ;  /* 0x0000003b003b7308 */ /* 0x000e620000002400 */
[----:B------:R-:W-:-:S02]  /*78d0*/  FSEL R129, R57, -INF , !P3 ;  /* 0xff80000039817808 */ /* 0x000fc40005800000 */
[----:B------:R-:W-:Y:S02]  /*78e0*/  FSEL R128, R61, -INF , !P5 ;  /* 0xff8000003d807808 */ /* 0x000fe40006800000 */
[-C--:B------:R-:W-:Y:S01]  /*78f0*/  ISETP.GE.AND P1, PT, R3, R103.reuse, PT ;  /* 0x000000670300720c */ /* 0x080fe20003f26270 */
[----:B------:R-:W-:Y:S01]  /*7900*/  VIADD R3, R37, 0xffffff68 ;  /* 0xffffff6825037836 */ /* 0x000fe20000000000 */
[----:B------:R-:W-:Y:S01]  /*7910*/  ISETP.GE.AND P3, PT, R13, R103, PT ;  /* 0x000000670d00720c */ /* 0x000fe20003f66270 */
[----:B------:R-:W5:Y:S01]  /*7920*/  MUFU.TANH R116, R19 ;  /* 0x0000001300747308 */ /* 0x000f620000002400 */
[-C--:B------:R-:W-:Y:S02]  /*7930*/  ISETP.GE.AND P5, PT, R12, R138.reuse, PT ;  /* 0x0000008a0c00720c */ /* 0x080fe40003fa6270 */
[----:B---3--:R-:W-:Y:S02]  /*7940*/  FSEL R124, R27, -INF , !P0 ;  /* 0xff8000001b7c7808 */ /* 0x008fe40004000000 */
[----:B------:R-:W-:Y:S01]  /*7950*/  ISETP.GE.AND P0, PT, R6, R138, PT ;  /* 0x0000008a0600720c */ /* 0x000fe20003f06270 */
[----:B------:R-:W-:Y:S01]  /*7960*/  VIADD R6, R37, 0xffffff70 ;  /* 0xffffff7025067836 */ /* 0x000fe20000000000 */
[----:B------:R-:W-:Y:S01]  /*7970*/  FSEL R122, R28, -INF , !P3 ;  /* 0xff8000001c7a7808 */ /* 0x000fe20005800000 */
[----:B------:R-:W3:Y:S01]  /*7980*/  MUFU.TANH R118, R18 ;  /* 0x0000001200767308 */ /* 0x000ee20000002400 */
[----:B------:R-:W-:-:S02]  /*7990*/  FSEL R119, R119, -INF , !P5 ;  /* 0xff80000077777808 */ /* 0x000fc40006800000 */
[C---:B------:R-:W-:Y:S02]  /*79a0*/  ISETP.GE.AND P3, PT, R3.reuse, R138, PT ;  /* 0x0000008a0300720c */ /* 0x040fe40003f66270 */
[-C--:B------:R-:W-:Y:S01]  /*79b0*/  ISETP.GE.AND P5, PT, R3, R103.reuse, PT ;  /* 0x000000670300720c */ /* 0x080fe20003fa6270 */
[----:B------:R-:W-:Y:S01]  /*79c0*/  VIADD R3, R37, 0xffffff69 ;  /* 0xffffff6925037836 */ /* 0x000fe20000000000 */
[-C--:B------:R-:W-:Y:S01]  /*79d0*/  ISETP.GE.AND P4, PT, R12, R103.reuse, PT ;  /* 0x000000670c00720c */ /* 0x080fe20003f86270 */
[----:B------:R-:W3:Y:S01]  /*79e0*/  MUFU.TANH R112, R14 ;  /* 0x0000000e00707308 */ /* 0x000ee20000002400 */
[----:B----4-:R-:W-:Y:S02]  /*79f0*/  FSEL R115, R115, -INF , !P0 ;  /* 0xff80000073737808 */ /* 0x010fe40004000000 */
[----:B------:R-:W-:Y:S02]  /*7a00*/  ISETP.GE.AND P0, PT, R6, R103, PT ;  /* 0x000000670600720c */ /* 0x000fe40003f06270 */
[----:B--2---:R-:W-:-:S02]  /*7a10*/  FSEL R120, R29, -INF , !P4 ;  /* 0xff8000001d787808 */ /* 0x004fc40006000000 */
[----:B------:R-:W-:Y:S01]  /*7a20*/  FSEL R117, R117, -INF , !P2 ;  /* 0xff80000075757808 */ /* 0x000fe20005000000 */
[----:B------:R-:W2:Y:S01]  /*7a30*/  MUFU.TANH R114, R15 ;  /* 0x0000000f00727308 */ /* 0x000ea20000002400 */
[C---:B------:R-:W-:Y:S02]  /*7a40*/  ISETP.GE.AND P4, PT, R3.reuse, R138, PT ;  /* 0x0000008a0300720c */ /* 0x040fe40003f86270 */
[----:B------:R-:W-:Y:S01]  /*7a50*/  ISETP.GE.AND P2, PT, R3, R103, PT ;  /* 0x000000670300720c */ /* 0x000fe20003f46270 */
[----:B------:R-:W-:Y:S01]  /*7a60*/  VIADD R3, R37, 0xffffff71 ;  /* 0xffffff7125037836 */ /* 0x000fe20000000000 */
[----:B-1----:R-:W-:Y:S02]  /*7a70*/  FSEL R59, R59, -INF , !P0 ;  /* 0xff8000003b3b7808 */ /* 0x002fe40004000000 */
[----:B------:R-:W-:Y:S01]  /*7a80*/  ISETP.GE.U32.AND P0, PT, R101, 0x3, PT ;  /* 0x000000036500780c */ /* 0x000fe20003f06070 */
[----:B------:R-:W1:Y:S01]  /*7a90*/  MUFU.TANH R111, R111 ;  /* 0x0000006f006f7308 */ /* 0x000e620000002400 */
[----:B-----5:R-:W-:-:S02]  /*7aa0*/  FSEL R116, R116, -INF , !P6 ;  /* 0xff80000074747808 */ /* 0x020fc40007000000 */
[----:B------:R-:W-:Y:S02]  /*7ab0*/  FSEL R113, R113, -INF , !P3 ;  /* 0xff80000071717808 */ /* 0x000fe40005800000 */
[CC--:B------:R-:W-:Y:S02]  /*7ac0*/  ISETP.GE.AND P6, PT, R3.reuse, R138.reuse, PT ;  /* 0x0000008a0300720c */ /* 0x0c0fe40003fc6270 */
[----:B------:R-:W-:Y:S01]  /*7ad0*/  ISETP.GE.AND P3, PT, R3, R103, PT ;  /* 0x000000670300720c */ /* 0x000fe20003f66270 */
[----:B------:R-:W4:Y:S01]  /*7ae0*/  MUFU.TANH R4, R4 ;  /* 0x0000000400047308 */ /* 0x000f220000002400 */
[C---:B------:R-:W-:Y:S01]  /*7af0*/  VIADD R3, R37.reuse, 0xffffff78 ;  /* 0xffffff7825037836 */ /* 0x040fe20000000000 */
[----:B---3--:R-:W-:Y:S01]  /*7b00*/  FSEL R118, R118, -INF , !P1 ;  /* 0xff80000076767808 */ /* 0x008fe20004800000 */
[----:B------:R-:W-:Y:S01]  /*7b10*/  VIADD R37, R37, 0xffffff79 ;  /* 0xffffff7925257836 */ /* 0x000fe20000000000 */
[----:B------:R-:W-:Y:S02]  /*7b20*/  ISETP.GE.AND P1, PT, R6, R138, PT ;  /* 0x0000008a0600720c */ /* 0x000fe40003f26270 */
[----:B------:R-:W-:-:S02]  /*7b30*/  FSEL R112, R112, -INF , !P5 ;  /* 0xff80000070707808 */ /* 0x000fc40006800000 */
[----:B------:R-:W3:Y:S01]  /*7b40*/  MUFU.TANH R5, R5 ;  /* 0x0000000500057308 */ /* 0x000ee20000002400 */
[----:B--2---:R-:W-:Y:S02]  /*7b50*/  FSEL R114, R114, -INF , !P2 ;  /* 0xff80000072727808 */ /* 0x004fe40005000000 */
[CC--:B------:R-:W-:Y:S02]  /*7b60*/  ISETP.GE.AND P5, PT, R3.reuse, R138.reuse, PT ;  /* 0x0000008a0300720c */ /* 0x0c0fe40003fa6270 */
[-C--:B------:R-:W-:Y:S02]  /*7b70*/  ISETP.GE.AND P2, PT, R3, R103.reuse, PT ;  /* 0x000000670300720c */ /* 0x080fe40003f46270 */
[----:B-1----:R-:W-:Y:S01]  /*7b80*/  FSEL R111, R111, -INF , !P4 ;  /* 0xff8000006f6f7808 */ /* 0x002fe20006000000 */
[----:B------:R-:W1:Y:S01]  /*7b90*/  MUFU.TANH R58, R7 ;  /* 0x00000007003a7308 */ /* 0x000e620000002400 */
[----:B----4-:R-:W-:Y:S02]  /*7ba0*/  FSEL R3, R4, -INF , !P1 ;  /* 0xff80000004037808 */ /* 0x010fe40004800000 */
[C---:B------:R-:W-:Y:S01]  /*7bb0*/  ISETP.GE.AND P4, PT, R37.reuse, R138, PT ;  /* 0x0000008a2500720c */ /* 0x040fe20003f86270 */
[----:B------:R-:W-:Y:S01]  /*7bc0*/  BAR.SYNC.DEFER_BLOCKING 0x0 ;  /* 0x0000000000007b1d */ /* 0x000fe20000010000 */
[----:B------:R-:W-:-:S02]  /*7bd0*/  ISETP.GE.AND P1, PT, R37, R103, PT ;  /* 0x000000672500720c */ /* 0x000fc40003f26270 */
[----:B---3--:R-:W-:-:S03]  /*7be0*/  FSEL R62, R5, -INF , !P6 ;  /* 0xff800000053e7808 */ /* 0x008fc60007000000 */
[----:B------:R-:W2:Y:S01]  /*7bf0*/  MUFU.TANH R61, R8 ;  /* 0x00000008003d7308 */ /* 0x000ea20000002400 */
[----:B-1----:R-:W-:-:S07]  /*7c00*/  FSEL R58, R58, -INF , !P3 ;  /* 0xff8000003a3a7808 */ /* 0x002fce0005800000 */
[----:B------:R-:W1:Y:S08]  /*7c10*/  MUFU.TANH R60, R9 ;  /* 0x00000009003c7308 */ /* 0x000e700000002400 */
[----:B------:R-:W3:Y:S01]  /*7c20*/  MUFU.TANH R57, R10 ;  /* 0x0000000a00397308 */ /* 0x000ee20000002400 */
[----:B--2---:R-:W-:-:S07]  /*7c30*/  FSEL R61, R61, -INF , !P5 ;  /* 0xff8000003d3d7808 */ /* 0x004fce0006800000 */
[----:B------:R-:W2:Y:S01]  /*7c40*/  MUFU.TANH R56, R11 ;  /* 0x0000000b00387308 */ /* 0x000ea20000002400 */
[----:B-1----:R-:W-:Y:S02]  /*7c50*/  FSEL R60, R60, -INF , !P4 ;  /* 0xff8000003c3c7808 */ /* 0x002fe40006000000 */
[----:B---3--:R-:W-:Y:S02]  /*7c60*/  FSEL R57, R57, -INF , !P2 ;  /* 0xff80000039397808 */ /* 0x008fe40005000000 */
[----:B--2---:R-:W-:Y:S01]  /*7c70*/  FSEL R56, R56, -INF , !P1 ;  /* 0xff80000038387808 */ /* 0x004fe20004800000 */
        /* <DEDUP_REMOVED lines=64> */
.L_x_5642:
[----:B------:R-:W-:Y:S01]  /*8080*/  UMOV UR4, URZ ;  /* 0x000000ff00047c82 */ /* 0x000fe20008000000 */
[----:B------:R-:W-:Y:S01]  /*8090*/  IMAD.SHL.U32 R4, R136, 0x80, RZ ;  /* 0x0000008088047824 */ /* 0x000fe200078e00ff */
[----:B------:R-:W-:-:S05]  /*80a0*/  IADD3 R5, P0, PT, RZ, -UR4, RZ ;  /* 0x80000004ff057c10 */ /* 0x000fca000ff1e0ff */
[----:B------:R-:W-:-:S05]  /*80b0*/  IMAD.X R4, RZ, RZ, ~R4, P0 ;  /* 0x000000ffff047224 */ /* 0x000fca00000e0e04 */
[----:B------:R-:W-:-:S04]  /*80c0*/  SHF.R.S64 R5, R5, 0x1f, R4 ;  /* 0x0000001f05057819 */ /* 0x000fc80000001004 */
[----:B------:R-:W-:-:S04]  /*80d0*/  IADD3 R172, P0, PT, R5, R172, RZ ;  /* 0x000000ac05ac7210 */ /* 0x000fc80007f1e0ff */
[----:B------:R-:W-:-:S09]  /*80e0*/  LEA.HI.X.SX32 R171, R4, R171, 0x1, P0 ;  /* 0x000000ab04ab7211 */ /* 0x000fd200000f0eff */
.L_x_5643:
[C---:B------:R-:W-:Y:S01]  /*80f0*/  IMAD.SHL.U32 R5, R136.reuse, 0x20, RZ ;  /* 0x0000002088057824 */ /* 0x040fe200078e00ff */
[----:B------:R-:W-:Y:S01]  /*8100*/  SHF.L.U64.HI R136, R136, 0x5, R137 ;  /* 0x0000000588887819 */ /* 0x000fe20000010289 */
[----:B------:R-:W-:-:S03]  /*8110*/  IMAD.MOV.U32 R173, RZ, RZ, R171 ;  /* 0x000000ffffad7224 */ /* 0x000fc600078e00ab */
[----:B------:R-:W-:Y:S02]  /*8120*/  IADD3 R6, P0, PT, R5, R172, RZ ;  /* 0x000000ac05067210 */ /* 0x000fe40007f1e0ff */
[----:B------:R-:W-:Y:S01]  /*8130*/  @!PT LDS RZ, [RZ] ;  /* 0x00000000fffff984 */ /* 0x000fe20000000800 */
[----:B------:R-:W-:Y:S01]  /*8140*/  @!PT LDS RZ, [RZ] ;  /* 0x00000000fffff984 */ /* 0x000fe20000000800 */
[----:B------:R-:W-:Y:S01]  /*8150*/  @!PT LDS RZ, [RZ] ;  /* 0x00000000fffff984 */ /* 0x000fe20000000800 */
[----:B------:R1:W-:Y:S02]  /*8160*/  LDGSTS.E.BYPASS.LTC128B.128 [R179+0x2000], desc[UR16][R172.64] ;  /* 0x02000000acb37fae */ /* 0x0003e4000b981a10 */
[----:B------:R-:W-:Y:S01]  /*8170*/  IADD3 R12, P1, PT, R6, R5, RZ ;  /* 0x00000005060c7210 */ /* 0x000fe20007f3e0ff */
[----:B------:R-:W-:-:S03]  /*8180*/  IMAD.X R7, R136, 0x1, R171, P0 ;  /* 0x0000000188077824 */ /* 0x000fc600000e06ab */
        /* <DEDUP_REMOVED lines=19> */
.L_x_5641:
[----:B-1----:R-:W-:Y:S01]  /*82c0*/  FMNMX3.FTZ R6, R2, R41, R65, !PT ;  /* 0x0000002902067276 */ /* 0x002fe20007810041 */
        /* <DEDUP_REMOVED lines=53> */
[--C-:B------:R-:W-:Y:S01]  /*8620*/  FFMA.FTZ R67, R45, UR10, -R106.reuse ;  /* 0x0000000a2d437c23 */ /* 0x100fe2000801086a */
[----:B------:R-:W-:Y:S01]  /*8630*/  FSEL R65, R65, RZ, P0 ;  /* 0x000000ff41417208 */ /* 0x000fe20000000000 */
[----:B------:R-:W-:Y:S01]  /*8640*/  FADD.FTZ R5, R0, -R5 ;  /* 0x8000000500057221 */ /* 0x000fe20000010000 */
[----:B------:R-:W-:Y:S01]  /*8650*/  FMUL.FTZ R110, R4, UR10 ;  /* 0x0000000a046e7c20 */ /* 0x000fe20008410000 */
[----:B------:R-:W-:Y:S01]  /*8660*/  MUFU.EX2 R103, R103 ;  /* 0x0000006700677308 */ /* 0x000fe20000000800 */
[--C-:B------:R-:W-:Y:S01]  /*8670*/  FFMA.FTZ R28, R25, UR10, -R106.reuse ;  /* 0x0000000a191c7c23 */ /* 0x100fe2000801086a */
[--C-:B------:R-:W-:Y:S01]  /*8680*/  FFMA.FTZ R66, R66, UR10, -R65.reuse ;  /* 0x0000000a42427c23 */ /* 0x100fe20008010841 */
[--C-:B------:R-:W-:Y:S01]  /*8690*/  FFMA.FTZ R64, R38, UR10, -R65.reuse ;  /* 0x0000000a26407c23 */ /* 0x100fe20008010841 */
[--C-:B------:R-:W-:Y:S01]  /*86a0*/  FFMA.FTZ R63, R24, UR10, -R65.reuse ;  /* 0x0000000a183f7c23 */ /* 0x100fe20008010841 */
[--C-:B------:R-:W-:Y:S01]  /*86b0*/  FFMA.FTZ R2, R42, UR10, -R65.reuse ;  /* 0x0000000a2a027c23 */ /* 0x100fe20008010841 */
[----:B------:R-:W-:Y:S01]  /*86c0*/  FMUL.FTZ R109, R5, UR10 ;  /* 0x0000000a056d7c20 */ /* 0x000fe20008410000 */
[--C-:B------:R-:W-:Y:S01]  /*86d0*/  FFMA.FTZ R37, R32, UR10, -R65.reuse ;  /* 0x0000000a20257c23 */ /* 0x100fe20008010841 */
[----:B------:R-:W1:Y:S01]  /*86e0*/  MUFU.EX2 R105, R105 ;  /* 0x0000006900697308 */ /* 0x000e620000000800 */
[----:B------:R-:W2:Y:S01]  /*86f0*/  LDSM.16.MT88.4 R4, [R160+0x6000] ;  /* 0x00600000a004783b */ /* 0x000ea20000004200 */
        /* <DEDUP_REMOVED lines=26> */
[----:B------:R-:W-:-:S04]  /*88a0*/  FFMA.FTZ R59, R59, UR10, -R65 ;  /* 0x0000000a3b3b7c23 */ /* 0x000fc80008010841 */
[----:B------:R-:W1:Y:S01]  /*88b0*/  MUFU.EX2 R64, R64 ;  /* 0x0000004000407308 */ /* 0x000e620000000800 */
[----:B---3--:R-:W-:-:S07]  /*88c0*/  F2FP.F16.F32.PACK_AB R10, R67, R104 ;  /* 0x00000068430a723e */ /* 0x008fce00000000ff */
[----:B------:R-:W-:Y:S08]  /*88d0*/  MUFU.EX2 R63, R63 ;  /* 0x0000003f003f7308 */ /* 0x000ff00000000800 */
[----:B------:R-:W3:Y:S01]  /*88e0*/  MUFU.EX2 R2, R2 ;  /* 0x0000000200027308 */ /* 0x000ee20000000800 */
[----:B-1----:R-:W-:-:S07]  /*88f0*/  F2FP.F16.F32.PACK_AB R9, R64, R66 ;  /* 0x000000424009723e */ /* 0x002fce00000000ff */
        /* <DEDUP_REMOVED lines=8> */
[-C--:B------:R-:W-:Y:S01]  /*8980*/  FMUL.FTZ R25, R89, R110.reuse ;  /* 0x0000006e59197220 */ /* 0x080fe20000410000 */
[--C-:B------:R-:W-:Y:S01]  /*8990*/  FFMA.FTZ R89, R33, UR10, -R106.reuse ;  /* 0x0000000a21597c23 */ /* 0x100fe2000801086a */
        /* <DEDUP_REMOVED lines=33> */
[--C-:B------:R-:W-:Y:S01]  /*8bb0*/  FFMA.FTZ R73, R48, UR10, -R65.reuse ;  /* 0x0000000a30497c23 */ /* 0x100fe20008010841 */
[----:B------:R-:W-:Y:S01]  /*8bc0*/  MUFU.EX2 R89, R89 ;  /* 0x0000005900597308 */ /* 0x000fe20000000800 */
[--C-:B------:R-:W-:Y:S01]  /*8bd0*/  FFMA.FTZ R72, R49, UR10, -R106.reuse ;  /* 0x0000000a31487c23 */ /* 0x100fe2000801086a */
[----:B-1----:R-:W1:Y:S01]  /*8be0*/  LDSM.16.MT88.4 R28, [R100+0x6000] ;  /* 0x00600000641c783b */ /* 0x002e620000004200 */
[--C-:B------:R-:W-:Y:S01]  /*8bf0*/  FFMA.FTZ R75, R150, UR10, -R65.reuse ;  /* 0x0000000a964b7c23 */ /* 0x100fe20008010841 */
[C---:B------:R-:W-:Y:S01]  /*8c00*/  HMMA.16816.F32 R32, R8.reuse, R20, R32 ;  /* 0x000000140820723c */ /* 0x040fe20000001820 */
[--C-:B------:R-:W-:Y:S01]  /*8c10*/  FFMA.FTZ R74, R152, UR10, -R65.reuse ;  /* 0x0000000a984a7c23 */ /* 0x100fe20008010841 */
[--C-:B------:R-:W-:Y:S01]  /*8c20*/  FFMA.FTZ R83, R145, UR10, -R106.reuse ;  /* 0x0000000a91537c23 */ /* 0x100fe2000801086a */
[--C-:B------:R-:W-:Y:S01]  /*8c30*/  FFMA.FTZ R80, R139, UR10, -R106.reuse ;  /* 0x0000000a8b507c23 */ /* 0x100fe2000801086a */
[----:B------:R-:W2:Y:S01]  /*8c40*/  MUFU.EX2 R97, R97 ;  /* 0x0000006100617308 */ /* 0x000ea20000000800 */
[--C-:B------:R-:W-:Y:S01]  /*8c50*/  FFMA.FTZ R91, R142, UR10, -R65.reuse ;  /* 0x0000000a8e5b7c23 */ /* 0x100fe20008010841 */
[--C-:B------:R-:W-:Y:S01]  /*8c60*/  FFMA.FTZ R82, R144, UR10, -R65.reuse ;  /* 0x0000000a90527c23 */ /* 0x100fe20008010841 */
[--C-:B------:R-:W-:Y:S01]  /*8c70*/  FFMA.FTZ R88, R140, UR10, -R65.reuse ;  /* 0x0000000a8c587c23 */ /* 0x100fe20008010841 */
[C---:B------:R-:W-:Y:S01]  /*8c80*/  HMMA.16816.F32 R4, R8.reuse, R6, R84 ;  /* 0x000000060804723c */ /* 0x040fe20000001854 */
[--C-:B------:R-:W-:Y:S01]  /*8c90*/  FFMA.FTZ R90, R131, UR10, -R106.reuse ;  /* 0x0000000a835a7c23 */ /* 0x100fe2000801086a */
[--C-:B------:R-:W-:Y:S01]  /*8ca0*/  FFMA.FTZ R131, R135, UR10, -R106.reuse ;  /* 0x0000000a87837c23 */ /* 0x100fe2000801086a */
[--C-:B------:R-:W-:Y:S01]  /*8cb0*/  FFMA.FTZ R135, R128, UR10, -R65.reuse ;  /* 0x0000000a80877c23 */ /* 0x100fe20008010841 */
[----:B------:R3:W-:Y:S01]  /*8cc0*/  MUFU.EX2 R84, R37 ;  /* 0x0000002500547308 */ /* 0x0007e20000000800 */
[--C-:B------:R-:W-:Y:S01]  /*8cd0*/  FFMA.FTZ R128, R125, UR10, -R106.reuse ;  /* 0x0000000a7d807c23 */ /* 0x100fe2000801086a */
[--C-:B------:R-:W-:Y:S01]  /*8ce0*/  FFMA.FTZ R125, R120, UR10, -R65.reuse ;  /* 0x0000000a787d7c23 */ /* 0x100fe20008010841 */
[--C-:B------:R-:W-:Y:S01]  /*8cf0*/  FFMA.FTZ R120, R115, UR10, -R106.reuse ;  /* 0x0000000a73787c23 */ /* 0x100fe2000801086a */
[----:B------:R-:W-:Y:S01]  /*8d00*/  HMMA.16816.F32 R20, R8, R22, R76 ;  /* 0x000000160814723c */ /* 0x000fe2000000184c */
[--C-:B------:R-:W-:Y:S01]  /*8d10*/  FFMA.FTZ R77, R148, UR10, -R65.reuse ;  /* 0x0000000a944d7c23 */ /* 0x100fe20008010841 */
[--C-:B------:R-:W-:Y:S01]  /*8d20*/  FFMA.FTZ R78, R141, UR10, -R106.reuse ;  /* 0x0000000a8d4e7c23 */ /* 0x100fe2000801086a */
[----:B------:R-:W-:Y:S01]  /*8d30*/  FFMA.FTZ R79, R143, UR10, -R106 ;  /* 0x0000000a8f4f7c23 */ /* 0x000fe2000801086a */
[----:B------:R-:W4:Y:S01]  /*8d40*/  MUFU.EX2 R81, R81 ;  /* 0x0000005100517308 */ /* 0x000f220000000800 */
[----:B--2---:R-:W-:Y:S01]  /*8d50*/  F2FP.F16.F32.PACK_AB R48, R97, R0 ;  /* 0x000000006130723e */ /* 0x004fe200000000ff */
[----:B------:R-:W-:Y:S01]  /*8d60*/  FFMA.FTZ R115, R114, UR10, -R65 ;  /* 0x0000000a72737c23 */ /* 0x000fe20008010841 */
[----:B------:R-:W-:Y:S01]  /*8d70*/  FFMA.FTZ R110, R186, R110, R105 ;  /* 0x0000006eba6e7223 */ /* 0x000fe20000010069 */
[----:B------:R-:W-:Y:S01]  /*8d80*/  FFMA.FTZ R109, R185, R109, R66 ;  /* 0x0000006db96d7223 */ /* 0x000fe20000010042 */
[----:B------:R-:W-:Y:S01]  /*8d90*/  FFMA.FTZ R186, R60, UR10, -R106 ;  /* 0x0000000a3cba7c23 */ /* 0x000fe2000801086a */
[----:B------:R-:W-:Y:S01]  /*8da0*/  FFMA.FTZ R185, R56, UR10, -R65 ;  /* 0x0000000a38b97c23 */ /* 0x000fe20008010841 */
[----:B------:R-:W-:Y:S01]  /*8db0*/  FADD.FTZ R103, R103, R110 ;  /* 0x0000006e67677221 */ /* 0x000fe20000010000 */
[----:B------:R2:W-:Y:S01]  /*8dc0*/  MUFU.EX2 R76, R50 ;  /* 0x00000032004c7308 */ /* 0x0005e20000000800 */
[----:B---3--:R-:W3:Y:S01]  /*8dd0*/  LDSM.16.MT88.4 R36, [R164+0x6800] ;  /* 0x00680000a424783b */ /* 0x008ee20000004200 */
[----:B------:R-:W-:Y:S01]  /*8de0*/  FADD.FTZ R64, R64, R109 ;  /* 0x0000006d40407221 */ /* 0x000fe20000010000 */
[----:B------:R-:W-:-:S04]  /*8df0*/  FADD.FTZ R104, R104, R103 ;  /* 0x0000006768687221 */ /* 0x000fc80000010000 */
[----:B------:R-:W-:Y:S01]  /*8e00*/  FADD.FTZ R67, R67, R104 ;  /* 0x0000006843437221 */ /* 0x000fe20000010000 */
[----:B------:R-:W5:Y:S01]  /*8e10*/  MUFU.EX2 R73, R73 ;  /* 0x0000004900497308 */ /* 0x000f620000000800 */
[----:B----4-:R-:W-:Y:S01]  /*8e20*/  F2FP.F16.F32.PACK_AB R49, R81, R84 ;  /* 0x000000545131723e */ /* 0x010fe200000000ff */
[C---:B-1----:R-:W-:Y:S06]  /*8e30*/  HMMA.16816.F32 R44, R8.reuse, R28, R44 ;  /* 0x0000001c082c723c */ /* 0x042fec000000182c */
[----:B------:R-:W-:Y:S01]  /*8e40*/  MUFU.EX2 R75, R75 ;  /* 0x0000004b004b7308 */ /* 0x000fe20000000800 */
[----:B--2---:R-:W-:Y:S01]  /*8e50*/  F2FP.F16.F32.PACK_AB R50, R89, R92 ;  /* 0x0000005c5932723e */ /* 0x004fe200000000ff */
        /* <DEDUP_REMOVED lines=30> */
[----:B----4-:R-:W-:-:S02]  /*9040*/  F2FP.F16.F32.PACK_AB R49, R75, R72 ;  /* 0x000000484b31723e */ /* 0x010fc400000000ff */
[----:B------:R-:W-:Y:S02]  /*9050*/  F2FP.F16.F32.PACK_AB R50, R71, R70 ;  /* 0x000000464732723e */ /* 0x000fe400000000ff */
[----:B-1----:R-:W-:Y:S01]  /*9060*/  F2FP.F16.F32.PACK_AB R51, R77, R74 ;  /* 0x0000004a4d33723e */ /* 0x002fe200000000ff */
[----:B------:R-:W-:Y:S06]  /*9070*/  MUFU.EX2 R79, R79 ;  /* 0x0000004f004f7308 */ /* 0x000fec0000000800 */
[C---:B---3--:R-:W-:Y:S02]  /*9080*/  HMMA.16816.F32 R12, R48.reuse, R36, R12 ;  /* 0x00000024300c723c */ /* 0x048fe4000000180c */
[----:B------:R-:W-:Y:S06]  /*9090*/  MUFU.EX2 R80, R80 ;  /* 0x0000005000507308 */ /* 0x000fec0000000800 */
        /* <DEDUP_REMOVED lines=20> */
[----:B------:R-:W-:-:S02]  /*91e0*/  F2FP.F16.F32.PACK_AB R50, R80, R79 ;  /* 0x0000004f5032723e */ /* 0x000fc400000000ff */
[----:B----4-:R-:W-:-:S05]  /*91f0*/  F2FP.F16.F32.PACK_AB R51, R127, R88 ;  /* 0x000000587f33723e */ /* 0x010fca00000000ff */
[----:B------:R-:W-:Y:S02]  /*9200*/  MUFU.EX2 R136, R136 ;  /* 0x0000008800887308 */ /* 0x000fe40000000800 */
[C---:B---3--:R-:W-:Y:S06]  /*9210*/  HMMA.16816.F32 R32, R48.reuse, R28, R32 ;  /* 0x0000001c3020723c */ /* 0x048fec0000001820 */
[----:B------:R-:W-:Y:S02]  /*9220*/  MUFU.EX2 R134, R134 ;  /* 0x0000008600867308 */ /* 0x000fe40000000800 */
        /* <DEDUP_REMOVED lines=18> */
[----:B---3--:R-:W-:-:S02]  /*9350*/  F2FP.F16.F32.PACK_AB R49, R129, R134 ;  /* 0x000000868131723e */ /* 0x008fc400000000ff */
[----:B------:R-:W-:Y:S01]  /*9360*/  F2FP.F16.F32.PACK_AB R50, R136, R131 ;  /* 0x000000838832723e */ /* 0x000fe200000000ff */
[----:B------:R-:W-:Y:S01]  /*9370*/  MUFU.EX2 R132, R132 ;  /* 0x0000008400847308 */ /* 0x000fe20000000800 */
[----:B-1----:R-:W-:-:S07]  /*9380*/  F2FP.F16.F32.PACK_AB R51, R135, R130 ;  /* 0x000000828733723e */ /* 0x002fce00000000ff */
[C---:B------:R-:W-:Y:S01]  /*9390*/  HMMA.16816.F32 R24, R48.reuse, R28, R24 ;  /* 0x0000001c3018723c */ /* 0x040fe20000001818 */
        /* <DEDUP_REMOVED lines=17> */
[----:B---3--:R-:W-:-:S05]  /*94b0*/  F2FP.F16.F32.PACK_AB R53, R124, R119 ;  /* 0x000000777c35723e */ /* 0x008fca00000000ff */
        /* <DEDUP_REMOVED lines=23> */
[----:B------:R-:W-:Y:S02]  /*9630*/  HMMA.16816.F32 R44, R52, R40, R44 ;  /* 0x00000028342c723c */ /* 0x000fe4000000182c */
[----:B------:R-:W-:Y:S06]  /*9640*/  MUFU.EX2 R185, R185 ;  /* 0x000000b900b97308 */ /* 0x000fec0000000800 */
[C---:B-1----:R-:W-:Y:S08]  /*9650*/  HMMA.16816.F32 R12, R48.reuse, R28, R12 ;  /* 0x0000001c300c723c */ /* 0x042ff0000000180c */
[C---:B------:R-:W-:Y:S01]  /*9660*/  HMMA.16816.F32 R16, R48.reuse, R30, R16 ;  /* 0x0000001e3010723c */ /* 0x040fe20000001810 */
[----:B------:R-:W1:Y:S07]  /*9670*/  LDSM.16.MT88.4 R28, [R100+0x9000] ;  /* 0x00900000641c783b */ /* 0x000e6e0000004200 */
[----:B----4-:R-:W-:Y:S01]  /*9680*/  HMMA.16816.F32 R24, R48, R36, R24 ;  /* 0x000000243018723c */ /* 0x010fe20000001818 */
[----:B------:R-:W-:-:S04]  /*9690*/  FADD.FTZ R37, R63, R64 ;  /* 0x000000403f257221 */ /* 0x000fc80000010000 */
[----:B------:R-:W-:Y:S01]  /*96a0*/  FADD.FTZ R37, R2, R37 ;  /* 0x0000002502257221 */ /* 0x000fe20000010000 */
[----:B------:R-:W-:Y:S02]  /*96b0*/  FADD.FTZ R2, R0, R67 ;  /* 0x0000004300027221 */ /* 0x000fe40000010000 */
[----:B------:R-:W-:Y:S01]  /*96c0*/  HMMA.16816.F32 R8, R52, R42, R8 ;  /* 0x0000002a3408723c */ /* 0x000fe20000001808 */
[----:B------:R-:W-:Y:S01]  /*96d0*/  FADD.FTZ R84, R84, R37 ;  /* 0x0000002554547221 */ /* 0x000fe20000010000 */
[----:B------:R-:W-:Y:S01]  /*96e0*/  FADD.FTZ R97, R97, R2 ;  /* 0x0000000261617221 */ /* 0x000fe20000010000 */
[--C-:B------:R-:W-:Y:S01]  /*96f0*/  FFMA.FTZ R52, R62, UR10, -R106.reuse ;  /* 0x0000000a3e347c23 */ /* 0x100fe2000801086a */
[----:B------:R-:W-:Y:S01]  /*9700*/  FFMA.FTZ R53, R61, UR10, -R106 ;  /* 0x0000000a3d357c23 */ /* 0x000fe2000801086a */
[----:B------:R-:W-:Y:S01]  /*9710*/  FADD.FTZ R81, R81, R84 ;  /* 0x0000005451517221 */ /* 0x000fe20000010000 */
[----:B------:R-:W-:Y:S01]  /*9720*/  FADD.FTZ R2, R92, R97 ;  /* 0x000000615c027221 */ /* 0x000fe20000010000 */
[----:B------:R-:W-:Y:S01]  /*9730*/  FFMA.FTZ R37, R58, UR10, -R65 ;  /* 0x0000000a3a257c23 */ /* 0x000fe20008010841 */
[----:B------:R-:W-:Y:S01]  /*9740*/  LDSM.16.MT88.4 R92, [R164+0x9800] ;  /* 0x00980000a45c783b */ /* 0x000fe20000004200 */
[----:B------:R-:W-:Y:S01]  /*9750*/  FADD.FTZ R76, R76, R81 ;  /* 0x000000514c4c7221 */ /* 0x000fe20000010000 */
[----:B------:R-:W-:Y:S01]  /*9760*/  FADD.FTZ R36, R89, R2 ;  /* 0x0000000259247221 */ /* 0x000fe20000010000 */
[----:B------:R-:W-:Y:S01]  /*9770*/  FFMA.FTZ R2, R57, UR10, -R65 ;  /* 0x0000000a39027c23 */ /* 0x000fe20008010841 */
[----:B------:R-:W2:Y:S01]  /*9780*/  MUFU.EX2 R52, R52 ;  /* 0x0000003400347308 */ /* 0x000ea20000000800 */
[----:B------:R-:W-:Y:S01]  /*9790*/  FADD.FTZ R73, R73, R76 ;  /* 0x0000004c49497221 */ /* 0x000fe20000010000 */
[----:B------:R-:W-:Y:S01]  /*97a0*/  FADD.FTZ R69, R69, R36 ;  /* 0x0000002445457221 */ /* 0x000fe20000010000 */
[----:B------:R-:W3:Y:S01]  /*97b0*/  LDSM.16.MT88.4 R40, [R102+0x9000] ;  /* 0x009000006628783b */ /* 0x000ee20000004200 */
[----:B------:R-:W-:Y:S01]  /*97c0*/  HMMA.16816.F32 R4, R48, R38, R4 ;  /* 0x000000263004723c */ /* 0x000fe20000001804 */
[----:B------:R-:W-:Y:S01]  /*97d0*/  FADD.FTZ R72, R72, R73 ;  /* 0x0000004948487221 */ /* 0x000fe20000010000 */
[----:B------:R-:W-:Y:S01]  /*97e0*/  FADD.FTZ R69, R68, R69 ;  /* 0x0000004544457221 */ /* 0x000fe20000010000 */
[----:B------:R-:W4:Y:S01]  /*97f0*/  LDSM.16.MT88.4 R84, [R160+0x9800] ;  /* 0x00980000a054783b */ /* 0x000f220000004200 */
[----:B------:R-:W5:Y:S01]  /*9800*/  MUFU.EX2 R53, R53 ;  /* 0x0000003500357308 */ /* 0x000f620000000800 */
[----:B------:R-:W-:Y:S01]  /*9810*/  FADD.FTZ R75, R75, R72 ;  /* 0x000000484b4b7221 */ /* 0x000fe20000010000 */
[----:B------:R-:W-:-:S02]  /*9820*/  FADD.FTZ R70, R70, R69 ;  /* 0x0000004546467221 */ /* 0x000fc40000010000 */
[C---:B-1----:R-:W-:Y:S01]  /*9830*/  HMMA.16816.F32 R44, R48.reuse, R28, R44 ;  /* 0x0000001c302c723c */ /* 0x042fe2000000182c */
[----:B------:R-:W-:Y:S01]  /*9840*/  FADD.FTZ R28, R74, R75 ;  /* 0x0000004b4a1c7221 */ /* 0x000fe20000010000 */
[----:B------:R-:W-:Y:S02]  /*9850*/  FADD.FTZ R70, R71, R70 ;  /* 0x0000004647467221 */ /* 0x000fe40000010000 */
[----:B------:R-:W-:Y:S01]  /*9860*/  MUFU.EX2 R0, R59 ;  /* 0x0000003b00007308 */ /* 0x000fe20000000800 */
[----:B--2---:R-:W-:Y:S01]  /*9870*/  F2FP.F16.F32.PACK_AB R68, R52, R3 ;  /* 0x000000033444723e */ /* 0x004fe200000000ff */
[----:B------:R-:W-:Y:S01]  /*9880*/  FADD.FTZ R28, R77, R28 ;  /* 0x0000001c4d1c7221 */ /* 0x000fe20000010000 */
[----:B------:R-:W-:Y:S01]  /*9890*/  FADD.FTZ R83, R83, R70 ;  /* 0x0000004653537221 */ /* 0x000fe20000010000 */
[----:B------:R-:W-:Y:S02]  /*98a0*/  HMMA.16816.F32 R8, R48, R30, R8 ;  /* 0x0000001e3008723c */ /* 0x000fe40000001808 */
[----:B------:R-:W-:Y:S01]  /*98b0*/  FADD.FTZ R91, R91, R28 ;  /* 0x0000001c5b5b7221 */ /* 0x000fe20000010000 */
[----:B------:R-:W-:Y:S01]  /*98c0*/  FADD.FTZ R78, R78, R83 ;  /* 0x000000534e4e7221 */ /* 0x000fe20000010000 */
[----:B------:R-:W1:Y:S01]  /*98d0*/  MUFU.EX2 R37, R37 ;  /* 0x0000002500257308 */ /* 0x000e620000000800 */
[----:B-----5:R-:W-:Y:S01]  /*98e0*/  F2FP.F16.F32.PACK_AB R70, R186, R53 ;  /* 0x00000035ba46723e */ /* 0x020fe200000000ff */
[----:B------:R-:W-:Y:S01]  /*98f0*/  FADD.FTZ R91, R82, R91 ;  /* 0x0000005b525b7221 */ /* 0x000fe20000010000 */
[----:B------:R-:W-:Y:S01]  /*9900*/  FADD.FTZ R79, R79, R78 ;  /* 0x0000004e4f4f7221 */ /* 0x000fe20000010000 */
[----:B------:R-:W2:Y:S02]  /*9910*/  LDSM.16.MT88.4 R28, [R102+0x9800] ;  /* 0x00980000661c783b */ /* 0x000ea40000004200 */
[----:B------:R-:W-:Y:S01]  /*9920*/  FADD.FTZ R88, R88, R91 ;  /* 0x0000005b58587221 */ /* 0x000fe20000010000 */
[----:B------:R-:W-:Y:S01]  /*9930*/  FADD.FTZ R80, R80, R79 ;  /* 0x0000004f50507221 */ /* 0x000fe20000010000 */
[----:B------:R-:W5:Y:S02]  /*9940*/  MUFU.EX2 R2, R2 ;  /* 0x0000000200027308 */ /* 0x000f640000000800 */
[----:B------:R-:W-:Y:S01]  /*9950*/  FADD.FTZ R127, R127, R88 ;  /* 0x000000587f7f7221 */ /* 0x000fe20000010000 */
[----:B------:R-:W-:-:S03]  /*9960*/  FADD.FTZ R133, R133, R80 ;  /* 0x0000005085857221 */ /* 0x000fc60000010000 */
[----:B------:R-:W-:Y:S01]  /*9970*/  FADD.FTZ R134, R134, R127 ;  /* 0x0000007f86867221 */ /* 0x000fe20000010000 */
[----:B------:R-:W-:Y:S01]  /*9980*/  FADD.FTZ R90, R90, R133 ;  /* 0x000000855a5a7221 */ /* 0x000fe20000010000 */
[----:B-1----:R-:W-:Y:S02]  /*9990*/  F2FP.F16.F32.PACK_AB R69, R37, R0 ;  /* 0x000000002545723e */ /* 0x002fe400000000ff */
[----:B------:R-:W-:Y:S01]  /*99a0*/  FADD.FTZ R129, R129, R134 ;  /* 0x0000008681817221 */ /* 0x000fe20000010000 */
[----:B------:R-:W-:Y:S01]  /*99b0*/  FADD.FTZ R131, R131, R90 ;  /* 0x0000005a83837221 */ /* 0x000fe20000010000 */
[----:B---3--:R-:W-:Y:S02]  /*99c0*/  HMMA.16816.F32 R32, R48, R40, R32 ;  /* 0x000000283020723c */ /* 0x008fe40000001820 */
[----:B------:R-:W-:Y:S01]  /*99d0*/  FADD.FTZ R130, R130, R129 ;  /* 0x0000008182827221 */ /* 0x000fe20000010000 */
[----:B------:R-:W-:Y:S01]  /*99e0*/  FADD.FTZ R136, R136, R131 ;  /* 0x0000008388887221 */ /* 0x000fe20000010000 */
[----:B-----5:R-:W-:-:S02]  /*99f0*/  F2FP.F16.F32.PACK_AB R71, R185, R2 ;  /* 0x00000002b947723e */ /* 0x020fc400000000ff */
        /* <DEDUP_REMOVED lines=28> */
[----:B--2---:R-:W-:Y:S01]  /*9bc0*/  HMMA.16816.F32 R80, R68, R28, R32 ;  /* 0x0000001c4450723c */ /* 0x004fe20000001820 */
[----:B------:R-:W-:Y:S01]  /*9bd0*/  MOV R0, R107 ;  /* 0x0000006b00007202 */ /* 0x000fe20000000f00 */
[----:B------:R-:W-:Y:S01]  /*9be0*/  FADD.FTZ R2, R2, R37 ;  /* 0x0000002502027221 */ /* 0x000fe20000010000 */
[----:B------:R-:W-:-:S03]  /*9bf0*/  FADD.FTZ R186, R186, R53 ;  /* 0x00000035baba7221 */ /* 0x000fc60000010000 */
[----:B------:R-:W-:Y:S01]  /*9c00*/  FADD.FTZ R185, R185, R2 ;  /* 0x00000002b9b97221 */ /* 0x000fe20000010000 */
[----:B------:R-:W-:Y:S01]  /*9c10*/  MOV R2, R108 ;  /* 0x0000006c00027202 */ /* 0x000fe20000000f00 */
[C---:B------:R-:W-:Y:S08]  /*9c20*/  HMMA.16816.F32 R76, R68.reuse, R30, R20 ;  /* 0x0000001e444c723c */ /* 0x040ff00000001814 */
[C---:B-1----:R-:W-:Y:S08]  /*9c30*/  HMMA.16816.F32 R72, R68.reuse, R12, R44 ;  /* 0x0000000c4448723c */ /* 0x042ff0000000182c */
[----:B------:R-:W-:-:S15]  /*9c40*/  HMMA.16816.F32 R68, R68, R14, R8 ;  /* 0x0000000e4444723c */ /* 0x000fde0000001808 */
[----:B------:R-:W-:-:S05]  /*9c50*/  NOP ;  /* 0x0000000000007918 */ /* 0x000fca0000000000 */
.L_x_5638:
        /* <DEDUP_REMOVED lines=14> */
.L_x_5648:
        /* <DEDUP_REMOVED lines=68> */
[C---:B------:R-:W-:Y:S03]  /*a180*/  LEA R174, P2, R10.reuse, R4, 0x1 ;  /* 0x000000040aae7211 */ /* 0x040fe600078408ff */
[----:B------:R-:W-:Y:S04]  /*a190*/  IMAD R6, R3, UR8, RZ ;  /* 0x0000000803067c24 */ /* 0x000fe8000f8e02ff */
[----:B------:R-:W-:Y:S04]  /*a1a0*/  IMAD R6, R7, UR9, R6 ;  /* 0x0000000907067c24 */ /* 0x000fe8000f8e0206 */
[----:B------:R-:W-:Y:S05]  /*a1b0*/  IMAD.IADD R175, R11, 0x1, R6 ;  /* 0x000000010baf7824 */ /* 0x000fea00078e0206 */
[----:B------:R-:W-:Y:S07]  /*a1c0*/  LEA.HI.X R175, R10, R0, R175, 0x1, P2 ;  /* 0x000000000aaf7211 */ /* 0x000fee00010f0caf */
.L_x_5645:
[C---:B------:R-:W-:Y:S01]  /*a1d0*/  SHF.L.U32 R3, R2.reuse, 0x5, RZ ;  /* 0x0000000502037819 */ /* 0x040fe200000006ff */
[----:B------:R-:W-:Y:S01]  /*a1e0*/  @!PT LDS RZ, [RZ] ;  /* 0x00000000fffff984 */ /* 0x000fe20000000800 */
[----:B------:R-:W-:Y:S01]  /*a1f0*/  @!PT LDS RZ, [RZ] ;  /* 0x00000000fffff984 */ /* 0x000fe20000000800 */
[----:B------:R-:W-:Y:S01]  /*a200*/  @!PT LDS RZ, [RZ] ;  /* 0x00000000fffff984 */ /* 0x000fe20000000800 */
[----:B------:R-:W-:Y:S01]  /*a210*/  LDGSTS.E.BYPASS.LTC128B.128 [R179+0x6000], desc[UR16][R174.64] ;  /* 0x06000000aeb37fae */ /* 0x000fe2000b981a10 */
[----:B-1----:R-:W-:Y:S02]  /*a220*/  SHF.L.U64.HI R173, R2, 0x5, R173 ;  /* 0x0000000502ad7819 */ /* 0x002fe400000102ad */
[----:B------:R-:W-:Y:S04]  /*a230*/  IADD3 R188, P2, PT, R3, R174, RZ ;  /* 0x000000ae03bc7210 */ /* 0x000fe80007f5e0ff */
[----:B------:R-:W-:Y:S02]  /*a240*/  IADD3.X R189, PT, PT, R173, R175, RZ, P2, !PT ;  /* 0x000000afadbd7210 */ /* 0x000fe400017fe4ff */
[----:B------:R-:W-:Y:S03]  /*a250*/  IADD3 R196, P3, PT, R188, R3, RZ ;  /* 0x00000003bcc47210 */ /* 0x000fe60007f7e0ff */
[----:B------:R-:W-:Y:S01]  /*a260*/  LDGSTS.E.BYPASS.LTC128B.128 [R179+0x6800], desc[UR16][R188.64] ;  /* 0x06800000bcb37fae */ /* 0x000fe2000b981a10 */
[----:B------:R-:W-:Y:S02]  /*a270*/  IADD3.X R197, PT, PT, R189, R173, RZ, P3, !PT ;  /* 0x000000adbdc57210 */ /* 0x000fe40001ffe4ff */
[----:B------:R-:W-:Y:S04]  /*a280*/  IADD3 R194, P2, PT, R196, R3, RZ ;  /* 0x00000003c4c27210 */ /* 0x000fe80007f5e0ff */
[----:B------:R-:W-:Y:S01]  /*a290*/  IADD3.X R195, PT, PT, R197, R173, RZ, P2, !PT ;  /* 0x000000adc5c37210 */ /* 0x000fe200017fe4ff */
[----:B------:R-:W-:Y:S01]  /*a2a0*/  LDGSTS.E.BYPASS.LTC128B.128 [R179+0x7000], desc[UR16][R196.64] ;  /* 0x07000000c4b37fae */ /* 0x000fe2000b981a10 */
[----:B------:R-:W-:Y:S04]  /*a2b0*/  IADD3 R192, P3, PT, R194, R3, RZ ;  /* 0x00000003c2c07210 */ /* 0x000fe80007f7e0ff */
[----:B------:R-:W-:Y:S02]  /*a2c0*/  IADD3.X R193, PT, PT, R195, R173, RZ, P3, !PT ;  /* 0x000000adc3c17210 */ /* 0x000fe40001ffe4ff */
[----:B------:R-:W-:Y:S01]  /*a2d0*/  IADD3 R190, P2, PT, R192, R3, RZ ;  /* 0x00000003c0be7210 */ /* 0x000fe20007f5e0ff */
[----:B------:R-:W-:Y:S03]  /*a2e0*/  LDGSTS.E.BYPASS.LTC128B.128 [R179+0x7800], desc[UR16][R194.64] ;  /* 0x07800000c2b37fae */ /* 0x000fe6000b981a10 */
[----:B------:R-:W-:Y:S02]  /*a2f0*/  IADD3.X R191, PT, PT, R193, R173, RZ, P2, !PT ;  /* 0x000000adc1bf7210 */ /* 0x000fe400017fe4ff */
[-C--:B------:R-:W-:Y:S03]  /*a300*/  IADD3 R2, P3, PT, R190, R3.reuse, RZ ;  /* 0x00000003be027210 */ /* 0x080fe60007f7e0ff */
[----:B------:R-:W-:Y:S01]  /*a310*/  LDGSTS.E.BYPASS.LTC128B.128 [R179+0x8000], desc[UR16][R192.64] ;  /* 0x08000000c0b37fae */ /* 0x000fe2000b981a10 */
[----:B------:R-:W-:Y:S02]  /*a320*/  IADD3 R198, P2, PT, R2, R3, RZ ;  /* 0x0000000302c67210 */ /* 0x000fe40007f5e0ff */
[-C--:B------:R-:W-:Y:S04]  /*a330*/  IADD3.X R3, PT, PT, R191, R173.reuse, RZ, P3, !PT ;  /* 0x000000adbf037210 */ /* 0x080fe80001ffe4ff */
[----:B------:R-:W-:Y:S01]  /*a340*/  IADD3.X R199, PT, PT, R3, R173, RZ, P2, !PT ;  /* 0x000000ad03c77210 */ /* 0x000fe200017fe4ff */
[----:B------:R-:W-:Y:S01]  /*a350*/  LDGSTS.E.BYPASS.LTC128B.128 [R179+0x8800], desc[UR16][R190.64] ;  /* 0x08800000beb37fae */ /* 0x000fe2000b981a10 */
[----:B------:R-:W-:Y:S07]  /*a360*/  ISETP.NE.AND P2, PT, R183, 0x1, PT ;  /* 0x00000001b700780c */ /* 0x000fee0003f45270 */
        /* <DEDUP_REMOVED lines=306> */
.L_x_5647:
        /* <DEDUP_REMOVED lines=29> */
.L_x_5646:
        /* <DEDUP_REMOVED lines=410> */
.L_x_5644:
        /* <DEDUP_REMOVED lines=159> */
.L_x_5650:
[----:B------:R-:W-:Y:S05]  /*dbf0*/  BSYNC.RECONVERGENT B0 ;  /* 0x0000000000007941 */ /* 0x000fea0003800200 */
.L_x_5649:
        /* <DEDUP_REMOVED lines=39> */
.L_x_5652:
[----:B------:R-:W-:Y:S05]  /*de70*/  BSYNC.RECONVERGENT B0 ;  /* 0x0000000000007941 */ /* 0x000fea0003800200 */
.L_x_5651:
        /* <DEDUP_REMOVED lines=15> */
.L_x_5654:
[----:B------:R-:W-:Y:S05]  /*df70*/  BSYNC.RECONVERGENT B0 ;  /* 0x0000000000007941 */ /* 0x000fea0003800200 */
.L_x_5653:
        /* <DEDUP_REMOVED lines=14> */
.L_x_5655:
        /* <DEDUP_REMOVED lines=10> */
.L_x_7185:


//--------------------- .text._ZN5flash24flash_fwd_splitkv_kernelI23Flash_fwd_kernel_traitsILi64ELi64ELi128ELi4ELb0ELb0EN7cutlass6half_tE19Flash_kernel_traitsILi64ELi64ELi128ELi4ES3_EELb1ELb0ELb1ELb0ELb0ELb0ELb0ELb0EEEvNS_16Flash_fwd_paramsE --------------------------
	.section	.text._ZN5flash24flash_fwd_splitkv_kernelI23Flash_fwd_kernel_traitsILi64ELi64ELi128ELi4ELb0ELb0EN7cutlass6half_tE19Flash_kernel_traitsILi64ELi64ELi128ELi4ES3_EELb1ELb0ELb1ELb0ELb0ELb0ELb0ELb0EEEvNS_16Flash_fwd_paramsE,"ax",@progbits
	.align	128
        .global         _ZN5flash24flash_fwd_splitkv_kernelI23Flash_fwd_kernel_traitsILi64ELi64ELi128ELi4ELb0ELb0EN7cutlass6half_tE19Flash_kernel_traitsILi64ELi64ELi128ELi4ES3_EELb1ELb0ELb1ELb0ELb0ELb0ELb0ELb0EEEvNS_16Flash_fwd_paramsE
        .type           _ZN5flash24flash_fwd_splitkv_kernelI23Flash_fwd_kernel_traitsILi64ELi64ELi128ELi4ELb0ELb0EN7cutlass6half_tE19Flash_kernel_traitsILi64ELi64ELi128ELi4ES3_EELb1ELb0ELb1ELb0ELb0ELb0ELb0ELb0EEEvNS_16Flash_fwd_paramsE,@function
        .size           _ZN5flash24flash_fwd_splitkv_kernelI23Flash_fwd_kernel_traitsILi64ELi64ELi128ELi4ELb0ELb0EN7cutlass6half_tE19Flash_kernel_traitsILi64ELi64ELi128ELi4ES3_EELb1ELb0ELb1ELb0ELb0ELb0ELb0ELb0EEEvNS_16Flash_fwd_paramsE,(.L_x_7186 - _ZN5flash24flash_fwd_splitkv_kernelI23Flash_fwd_kernel_traitsILi64ELi64ELi128ELi4ELb0ELb0EN7cutlass6half_tE19Flash_kernel_traitsILi64ELi64ELi128ELi4ES3_EELb1ELb0ELb1ELb0ELb0ELb0ELb0ELb0EEEvNS_16Flash_fwd_paramsE)
        .other          _ZN5flash24flash_fwd_splitkv_kernelI23Flash_fwd_kernel_traitsILi64ELi64ELi128ELi4ELb0ELb0EN7cutlass6half_tE19Flash_kernel_traitsILi64ELi64ELi128ELi4ES3_EELb1ELb0ELb1ELb0ELb0ELb0ELb0ELb0EEEvNS_16Flash_fwd_paramsE,@"STO_CUDA_ENTRY STV_DEFAULT"
_ZN5flash24flash_fwd_splitkv_kernelI23Flash_fwd_kernel_traitsILi64ELi64ELi128ELi4ELb0ELb0EN7cutlass6half_tE19Flash_kernel_traitsILi64ELi64ELi128ELi4ES3_EELb1ELb0ELb1ELb0ELb0ELb0ELb0ELb0EEEvNS_16Flash_fwd_paramsE:
.text._ZN5flash24flash_fwd_splitkv_kernelI23Flash_fwd_kernel_traitsILi64ELi64ELi128ELi4ELb0ELb0EN7cutlass6half_tE19Flash_kernel_traitsILi64ELi64ELi128ELi4ES3_EELb1ELb0ELb1ELb0ELb0ELb0ELb0ELb0EEEvNS_16Flash_fwd_paramsE:
        /* <DEDUP_REMOVED lines=19> */
[----:B------:R-:W2:Y:S01]  /*0130*/  @P4 LDG.E R15, desc[UR16][R4.64+0x4] ;  /* 0x00000410040f4981 */ /* 0x000ea2000c1e1900 */
[----:B------:R-:W-:Y:S01]  /*0140*/  IMAD.SHL.U32 R11, R163, 0x4, RZ ;  /* 0x00000004a30b7824 */ /* 0x000fe200078e00ff */
[----:B------:R-:W-:Y:S01]  /*0150*/  SHF.R.U32.HI R10, RZ, 0x1e, R163 ;  /* 0x0000001eff0a7819 */ /* 0x000fe200000116a3 */
[----:B------:R-:W-:Y:S01]  /*0160*/  IMAD.MOV.U32 R2, RZ, RZ, RZ ;  /* 0x000000ffff027224 */ /* 0x000fe200078e00ff */
[----:B------:R-:W1:Y:S02]  /*0170*/  @!P4 LDC R3, c[0x0][0x434] ;  /* 0x00010d00ff03cb82 */ /* 0x000e640000000800 */
[----:B------:R-:W-:-:S02]  /*0180*/  @P2 IADD3 R6, P0, PT, R11, UR4, RZ ;  /* 0x000000040b062c10 */ /* 0x000fc4000ff1e0ff */
[C---:B------:R-:W-:Y:S01]  /*0190*/  @P3 IADD3 R16, P1, PT, R11.reuse, UR6, RZ ;  /* 0x000000060b103c10 */ /* 0x040fe2000ff3e0ff */
[----:B------:R-:W3:Y:S01]  /*01a0*/  LDCU.U8 UR4, c[0x0][0x532] ;  /* 0x0000a640ff0477ac */ /* 0x000ee20008000000 */
[C---:B------:R-:W-:Y:S02]  /*01b0*/  @P2 IADD3.X R7, PT, PT, R10.reuse, UR5, RZ, P0, !PT ;  /* 0x000000050a072c10 */ /* 0x040fe400087fe4ff */
[C---:B------:R-:W-:Y:S01]  /*01c0*/  @P3 IADD3.X R17, PT, PT, R10.reuse, UR7, RZ, P1, !PT ;  /* 0x000000070a113c10 */ /* 0x040fe20008ffe4ff */
[----:B------:R-:W4:Y:S01]  /*01d0*/  @!P2 LDC R0, c[0x0][0x43c] ;  /* 0x00010f00ff00ab82 */ /* 0x000f220000000800 */
[----:B------:R-:W-:Y:S01]  /*01e0*/  IADD3 R12, P0, PT, R11, R8, RZ ;  /* 0x000000080b0c7210 */ /* 0x000fe20007f1e0ff */
[----:B------:R-:W5:Y:S04]  /*01f0*/  @P2 LDG.E R139, desc[UR16][R6.64] ;  /* 0x00000010068b2981 */ /* 0x000f68000c1e1900 */
[----:B------:R1:W5:Y:S01]  /*0200*/  @P3 LDG.E R2, desc[UR16][R16.64] ;  /* 0x0000001010023981 */ /* 0x000362000c1e1900 */
[----:B------:R-:W-:Y:S01]  /*0210*/  IMAD.X R13, R10, 0x1, R9, P0 ;  /* 0x000000010a0d7824 */ /* 0x000fe200000e0609 */
[----:B------:R-:W-:-:S04]  /*0220*/  ISETP.NE.U32.AND P0, PT, R8, RZ, PT ;  /* 0x000000ff0800720c */ /* 0x000fc80003f05070 */
[C---:B------:R-:W-:Y:S02]  /*0230*/  ISETP.NE.AND.EX P0, PT, R9.reuse, RZ, PT, P0 ;  /* 0x000000ff0900720c */ /* 0x040fe40003f05300 */
[----:B---3--:R-:W-:Y:S02]  /*0240*/  ISETP.NE.AND P1, PT, RZ, UR4, PT ;  /* 0x00000004ff007c0c */ /* 0x008fe4000bf25270 */
[----:B------:R-:W-:Y:S01]  /*0250*/  ISETP.EQ.U32.AND P3, PT, R8, RZ, PT ;  /* 0x000000ff0800720c */ /* 0x000fe20003f62070 */
[----:B------:R-:W3:Y:S01]  /*0260*/  @!P2 LDC.64 R6, c[0x0][0x488] ;  /* 0x00012200ff06ab82 */ /* 0x000ee20000000a00 */
[----:B-1----:R-:W1:Y:S02]  /*0270*/  S2R R17, SR_CTAID.X ;  /* 0x0000000000117919 */ /* 0x002e640000002500 */
[----:B------:R-:W-:-:S05]  /*0280*/  ISETP.EQ.OR.EX P3, PT, R9, RZ, !P1, P3 ;  /* 0x000000ff0900720c */ /* 0x000fca0004f62730 */
[----:B------:R-:W2:Y:S01]  /*0290*/  @!P0 LDC R9, c[0x0][0x438] ;  /* 0x00010e00ff098b82 */ /* 0x000ea20000000800 */
[----:B------:R-:W-:-:S07]  /*02a0*/  IMAD.MOV.U32 R5, RZ, RZ, -0x1 ;  /* 0xffffffffff057424 */ /* 0x000fce00078e00ff */
[----:B------:R2:W5:Y:S01]  /*02b0*/  @!P3 LDG.E R5, desc[UR16][R12.64] ;  /* 0x000000100c05b981 */ /* 0x000562000c1e1900 */
[----:B-1----:R-:W-:Y:S02]  /*02c0*/  IMAD.SHL.U32 R164, R17, 0x40, RZ ;  /* 0x0000004011a47824 */ /* 0x002fe400078e00ff */
[----:B--2---:R-:W-:-:S05]  /*02d0*/  @P4 IMAD.IADD R3, R15, 0x1, -R162 ;  /* 0x000000010f034824 */ /* 0x004fca00078e0aa2 */
[----:B------:R-:W-:Y:S01]  /*02e0*/  ISETP.GT.AND P3, PT, R3, R164, PT ;  /* 0x000000a40300720c */ /* 0x000fe20003f64270 */
[----:B---34-:R-:W-:-:S12]  /*02f0*/  @!P0 BRA `(.L_x_5656) ;  /* 0x00000000000c8947 */ /* 0x018fd80003800000 */
[----:B------:R-:W2:Y:S02]  /*0300*/  @P1 LDG.E R4, desc[UR16][R12.64+0x4] ;  /* 0x000004100c041981 */ /* 0x000ea4000c1e1900 */
[----:B--2--5:R-:W-:-:S06]  /*0310*/  @P1 IADD3 R9, PT, PT, R4, -R5, RZ ;  /* 0x8000000504091210 */ /* 0x024fcc0007ffe0ff */
[----:B------:R1:W5:Y:S02]  /*0320*/  @!P1 LDG.E R9, desc[UR16][R12.64] ;  /* 0x000000100c099981 */ /* 0x000364000c1e1900 */
.L_x_5656:
        /* <DEDUP_REMOVED lines=31> */
[----:B------:R-:W-:Y:S01]  /*0520*/  IMAD.MOV.U32 R11, RZ, RZ, RZ ;  /* 0x000000ffff0b7224 */ /* 0x000fe200078e00ff */
[----:B------:R-:W-:Y:S01]  /*0530*/  IADD3 R8, PT, PT, -R164, R3, RZ ;  /* 0x00000003a4087210 */ /* 0x000fe20007ffe1ff */
[----:B------:R-:W2:Y:S01]  /*0540*/  LDCU UR6, c[0x0][0x3e0] ;  /* 0x00007c00ff0677ac */ /* 0x000ea20008000800 */
[----:B------:R-:W-:Y:S01]  /*0550*/  LOP3.LUT R10, R10, 0x38, RZ, 0xc0, !PT ;  /* 0x000000380a0a7812 */ /* 0x000fe200078ec0ff */
[----:B------:R-:W-:Y:S01]  /*0560*/  BSSY.RECONVERGENT B0, `(.L_x_5658) ;  /* 0x000002e000007945 */ /* 0x000fe20003800200 */
[----:B------:R-:W-:-:S04]  /*0570*/  SHF.R.U32.HI R9, RZ, 0x3, R0 ;  /* 0x00000003ff097819 */ /* 0x000fc80000011600 */
[----:B------:R-:W5:Y:S01]  /*0580*/  @!P0 LDC.64 R6, c[0x0][0x400] ;  /* 0x00010000ff068b82 */ /* 0x000f620000000a00 */
[C---:B------:R-:W-:Y:S01]  /*0590*/  VIADD R17, R9.reuse, 0x10 ;  /* 0x0000001009117836 */ /* 0x040fe20000000000 */
[----:B----4-:R-:W-:Y:S01]  /*05a0*/  ISETP.GE.AND P1, PT, R10, UR4, PT ;  /* 0x000000040a007c0c */ /* 0x010fe2000bf26270 */
[----:B------:R-:W4:Y:S03]  /*05b0*/  LDCU.64 UR4, c[0x0][0x410] ;  /* 0x00008200ff0477ac */ /* 0x000f260008000a00 */
[----:B------:R-:W-:Y:S01]  /*05c0*/  ISETP.GE.OR P4, PT, R9, R8, P1 ;  /* 0x000000080900720c */ /* 0x000fe20000f86670 */
[----:B---3--:R-:W-:Y:S01]  /*05d0*/  @P0 IMAD.WIDE.U32 R14, R162, R4, RZ ;  /* 0x00000004a20e0225 */ /* 0x008fe200078e00ff */
[----:B------:R-:W-:-:S03]  /*05e0*/  ISETP.GE.OR P3, PT, R17, R8, P1 ;  /* 0x000000081100720c */ /* 0x000fc60000f66670 */
[----:B-1----:R-:W-:-:S04]  /*05f0*/  IMAD.WIDE.U32 R12, R164, R4, R10 ;  /* 0x00000004a40c7225 */ /* 0x002fc800078e000a */
[----:B------:R-:W-:Y:S02]  /*0600*/  IMAD R0, R164, R5, R13 ;  /* 0x00000005a4007224 */ /* 0x000fe400078e020d */
[C---:B--2---:R-:W-:Y:S02]  /*0610*/  IMAD R25, R163.reuse, UR6, R24 ;  /* 0x00000006a3197c24 */ /* 0x044fe4000f8e0218 */
[----:B-----5:R-:W-:Y:S01]  /*0620*/  @!P0 IMAD.WIDE.U32 R2, R163, R6, RZ ;  /* 0x00000006a3028225 */ /* 0x020fe200078e00ff */
[----:B------:R-:W-:-:S03]  /*0630*/  @P0 MOV R2, R14 ;  /* 0x0000000e00020202 */ /* 0x000fc60000000f00 */
[----:B------:R-:W-:Y:S02]  /*0640*/  @!P0 IMAD R7, R163, R7, R3 ;  /* 0x00000007a3078224 */ /* 0x000fe400078e0203 */
[----:B------:R-:W-:Y:S01]  /*0650*/  @P0 IMAD R7, R162, R5, R15 ;  /* 0x00000005a2070224 */ /* 0x000fe200078e020f */
[----:B------:R-:W-:Y:S01]  /*0660*/  IADD3 R6, P0, PT, R2, R12, RZ ;  /* 0x0000000c02067210 */ /* 0x000fe20007f1e0ff */
[C---:B------:R-:W-:Y:S01]  /*0670*/  VIADD R13, R9.reuse, 0x30 ;  /* 0x00000030090d7836 */ /* 0x040fe20000000000 */
[----:B------:R-:W1:Y:S01]  /*0680*/  @!P4 LDC.64 R2, c[0x0][0x3f0] ;  /* 0x0000fc00ff02cb82 */ /* 0x000e620000000a00 */
[----:B------:R-:W-:Y:S02]  /*0690*/  IADD3 R15, PT, PT, R9, 0x20, RZ ;  /* 0x00000020090f7810 */ /* 0x000fe40007ffe0ff */
[----:B------:R-:W-:Y:S02]  /*06a0*/  IMAD.X R7, R7, 0x1, R0, P0 ;  /* 0x0000000107077824 */ /* 0x000fe400000e0600 */
[-C--:B------:R-:W-:Y:S01]  /*06b0*/  ISETP.GE.OR P2, PT, R15, R8.reuse, P1 ;  /* 0x000000080f00720c */ /* 0x080fe20000f46670 */
[----:B----4-:R-:W-:Y:S01]  /*06c0*/  IMAD.WIDE.U32 R6, R24, UR4, R6 ;  /* 0x0000000418067c25 */ /* 0x010fe2000f8e0006 */
[----:B------:R-:W2:Y:S01]  /*06d0*/  LDCU UR4, c[0x0][0x434] ;  /* 0x00008680ff0477ac */ /* 0x000ea20008000800 */
[----:B------:R-:W-:-:S02]  /*06e0*/  ISETP.GE.OR P1, PT, R13, R8, P1 ;  /* 0x000000080d00720c */ /* 0x000fc40000f26670 */
        /* <DEDUP_REMOVED lines=21> */
.L_x_5659:
[----:B------:R-:W-:Y:S05]  /*0840*/  BSYNC.RECONVERGENT B0 ;  /* 0x0000000000007941 */ /* 0x000fea0003800200 */
.L_x_5658:
        /* <DEDUP_REMOVED lines=14> */
.L_x_5661:
[----:B------:R-:W-:Y:S05]  /*0930*/  BSYNC.RECONVERGENT B0 ;  /* 0x0000000000007941 */ /* 0x000fea0003800200 */
.L_x_5660:
        /* <DEDUP_REMOVED lines=13> */
.L_x_5663:
[----:B------:R-:W-:Y:S05]  /*0a10*/  BSYNC.RECONVERGENT B0 ;  /* 0x0000000000007941 */ /* 0x000fea0003800200 */
.L_x_5662:
[----:B------:R-:W1:Y:S01]  /*0a20*/  LDCU.64 UR4, c[0x0][0x420] ;  /* 0x00008400ff0477ac */ /* 0x000e620008000a00 */
[----:B------:R-:W-:-:S04]  /*0a30*/  ISETP.NE.AND P4, PT, R10, RZ, PT ;  /* 0x000000ff0a00720c */ /* 0x000fc80003f85270 */
[-C--:B------:R-:W-:Y:S02]  /*0a40*/  ISETP.GE.OR P3, PT, R9, R8.reuse, P4 ;  /* 0x000000080900720c */ /* 0x080fe40002766670 */
[-C--:B------:R-:W-:Y:S02]  /*0a50*/  ISETP.GE.OR P2, PT, R17, R8.reuse, P4 ;  /* 0x000000081100720c */ /* 0x080fe40002746670 */
[-C--:B------:R-:W-:Y:S02]  /*0a60*/  ISETP.GE.OR P1, PT, R15, R8.reuse, P4 ;  /* 0x000000080f00720c */ /* 0x080fe40002726670 */
[C---:B------:R-:W-:Y:S02]  /*0a70*/  IADD3 R9, P0, PT, R164.reuse, R9, RZ ;  /* 0x00000009a4097210 */ /* 0x040fe40007f1e0ff */
[----:B------:R-:W-:Y:S02]  /*0a80*/  ISETP.GE.OR P4, PT, R13, R8, P4 ;  /* 0x000000080d00720c */ /* 0x000fe40002786670 */
[----:B------:R-:W-:-:S02]  /*0a90*/  LEA.HI.X.SX32 R164, R164, RZ, 0x1, P0 ;  /* 0x000000ffa4a47211 */ /* 0x000fc400000f0eff */
[----:B-1234-:R-:W-:-:S03]  /*0aa0*/  LEA R2, P0, R9, UR4, 0x2 ;  /* 0x0000000409027c11 */ /* 0x01efc6000f8010ff */
[----:B------:R-:W-:Y:S01]  /*0ab0*/  @!P2 IMAD.MOV.U32 R7, RZ, RZ, 0x7f800000 ;  /* 0x7f800000ff07a424 */ /* 0x000fe200078e00ff */
[----:B------:R-:W-:Y:S01]  /*0ac0*/  LEA.HI.X R3, R9, UR5, R164, 0x2, P0 ;  /* 0x0000000509037c11 */ /* 0x000fe200080f14a4 */
[----:B------:R-:W-:Y:S02]  /*0ad0*/  @!P3 IMAD.MOV.U32 R9, RZ, RZ, 0x7f800000 ;  /* 0x7f800000ff09b424 */ /* 0x000fe400078e00ff */
[----:B------:R-:W-:Y:S02]  /*0ae0*/  @!P1 IMAD.MOV.U32 R5, RZ, RZ, 0x7f800000 ;  /* 0x7f800000ff059424 */ /* 0x000fe400078e00ff */
[----:B------:R1:W-:Y:S04]  /*0af0*/  @!P2 STG.E desc[UR16][R2.64+0x40], R7 ;  /* 0x000040070200a986 */ /* 0x0003e8000c101910 */
[----:B------:R1:W-:Y:S04]  /*0b00*/  @!P3 STG.E desc[UR16][R2.64], R9 ;  /* 0x000000090200b986 */ /* 0x0003e8000c101910 */
[----:B------:R1:W-:Y:S01]  /*0b10*/  @!P1 STG.E desc[UR16][R2.64+0x80], R5 ;  /* 0x0000800502009986 */ /* 0x0003e2000c101910 */
[----:B------:R-:W-:Y:S05]  /*0b20*/  @P4 EXIT ;  /* 0x000000000000494d */ /* 0x000fea0003800000 */
[----:B-1----:R-:W-:-:S05]  /*0b30*/  MOV R5, 0x7f800000 ;  /* 0x7f80000000057802 */ /* 0x002fca0000000f00 */
[----:B------:R-:W-:Y:S01]  /*0b40*/  STG.E desc[UR16][R2.64+0xc0], R5 ;  /* 0x0000c00502007986 */ /* 0x000fe2000c101910 */
[----:B------:R-:W-:Y:S05]  /*0b50*/  EXIT ;  /* 0x000000000000794d */ /* 0x000fea0003800000 */
.L_x_5657:
        /* <DEDUP_REMOVED lines=11> */
.L_x_5664:
[----:B------:R-:W-:Y:S05]  /*0c10*/  BRA.U !UP1, `(.L_x_5665) ;  /* 0x0000000509947547 */ /* 0x000fea000b800000 */
[----:B------:R-:W4:Y:S01]  /*0c20*/  LDC R11, c[0x0][0x4f0] ;  /* 0x00013c00ff0b7b82 */ /* 0x000f220000000800 */
[----:B------:R-:W-:Y:S01]  /*0c30*/  LEA R10, R131, 0xffffff80, 0x7 ;  /* 0xffffff80830a7811 */ /* 0x000fe200078e38ff */
[----:B------:R-:W1:Y:S03]  /*0c40*/  LDCU.64 UR4, c[0x0][0x4e8] ;  /* 0x00009d00ff0477ac */ /* 0x000e660008000a00 */
[----:B------:R-:W-:Y:S01]  /*0c50*/  IABS R2, R10 ;  /* 0x0000000a00027213 */ /* 0x000fe20000000000 */
[----:B------:R-:W2:Y:S01]  /*0c60*/  LDCU.64 UR6, c[0x0][0x3a0] ;  /* 0x00007400ff0677ac */ /* 0x000ea20008000a00 */
[----:B------:R-:W2:Y:S01]  /*0c70*/  LDCU.64 UR10, c[0x0][0x3c0] ;  /* 0x00007800ff0a77ac */ /* 0x000ea20008000a00 */
[----:B------:R-:W2:Y:S01]  /*0c80*/  LDCU.64 UR12, c[0x0][0x3b8] ;  /* 0x00007700ff0c77ac */ /* 0x000ea20008000a00 */
[----:B----4-:R-:W-:-:S04]  /*0c90*/  IABS R5, R11 ;  /* 0x0000000b00057213 */ /* 0x010fc80000000000 */
[----:B------:R-:W3:Y:S08]  /*0ca0*/  I2F.RP R8, R5 ;  /* 0x0000000500087306 */ /* 0x000ef00000209400 */
[----:B---3--:R-:W3:Y:S02]  /*0cb0*/  MUFU.RCP R6, R8 ;  /* 0x0000000800067308 */ /* 0x008ee40000001000 */
[----:B---3--:R-:W-:-:S06]  /*0cc0*/  IADD3 R6, PT, PT, R6, 0xffffffe, RZ ;  /* 0x0ffffffe06067810 */ /* 0x008fcc0007ffe0ff */
[----:B------:R-:W3:Y:S02]  /*0cd0*/  F2I.FTZ.U32.TRUNC.NTZ R7, R6 ;  /* 0x0000000600077305 */ /* 0x000ee4000021f000 */
[----:B---3-5:R-:W-:Y:S01]  /*0ce0*/  IMAD.MOV R4, RZ, RZ, -R7 ;  /* 0x000000ffff047224 */ /* 0x028fe200078e0a07 */
        /* <DEDUP_REMOVED lines=11> */
[----:B------:R-:W-:Y:S01]  /*0da0*/  ISETP.GE.U32.AND P0, PT, R2, R5, PT ;  /* 0x000000050200720c */ /* 0x000fe20003f06070 */
[----:B-1----:R-:W-:Y:S01]  /*0db0*/  IMAD.WIDE.U32 R4, R163, UR4, RZ ;  /* 0x00000004a3047c25 */ /* 0x002fe2000f8e00ff */
[----:B------:R-:W-:-:S03]  /*0dc0*/  LOP3.LUT R2, R10, R11, RZ, 0x3c, !PT ;  /* 0x0000000b0a027212 */ /* 0x000fc600078e3cff */
[----:B------:R-:W-:Y:S01]  /*0dd0*/  IMAD R169, R163, UR5, R5 ;  /* 0x00000005a3a97c24 */ /* 0x000fe2000f8e0205 */
[----:B------:R-:W-:Y:S01]  /*0de0*/  ISETP.GE.AND P1, PT, R2, RZ, PT ;  /* 0x000000ff0200720c */ /* 0x000fe20003f26270 */
[----:B------:R-:W1:Y:S01]  /*0df0*/  LDC R5, c[0x0][0x3e8] ;  /* 0x0000fa00ff057b82 */ /* 0x000e620000000800 */
[----:B------:R-:W3:Y:S05]  /*0e00*/  LDCU.64 UR4, c[0x0][0x3a8] ;  /* 0x00007500ff0477ac */ /* 0x000eea0008000a00 */
[----:B------:R-:W-:Y:S01]  /*0e10*/  @P0 VIADD R9, R9, 0x1 ;  /* 0x0000000109090836 */ /* 0x000fe20000000000 */
[----:B------:R-:W-:-:S04]  /*0e20*/  LEA R168, P0, R4, UR8, 0x2 ;  /* 0x0000000804a87c11 */ /* 0x000fc8000f8010ff */
[----:B------:R-:W-:Y:S02]  /*0e30*/  LEA.HI.X R169, R4, UR9, R169, 0x2, P0 ;  /* 0x0000000904a97c11 */ /* 0x000fe400080f14a9 */
[----:B------:R-:W-:Y:S02]  /*0e40*/  @!P1 IADD3 R9, PT, PT, -R9, RZ, RZ ;  /* 0x000000ff09099210 */ /* 0x000fe40007ffe1ff */
[----:B------:R-:W-:-:S05]  /*0e50*/  @!P2 LOP3.LUT R9, RZ, R11, RZ, 0x33, !PT ;  /* 0x0000000bff09a212 */ /* 0x000fca00078e33ff */
[----:B------:R-:W-:-:S06]  /*0e60*/  IMAD.WIDE R18, R9, 0x4, R168 ;  /* 0x0000000409127825 */ /* 0x000fcc00078e02a8 */
[----:B------:R-:W4:Y:S01]  /*0e70*/  LDG.E R18, desc[UR16][R18.64] ;  /* 0x0000001012127981 */ /* 0x000f22000c1e1900 */
[----:B-1----:R-:W-:Y:S01]  /*0e80*/  IABS R2, R5 ;  /* 0x0000000500027213 */ /* 0x002fe20000000000 */
[----:B--2---:R-:W-:Y:S01]  /*0e90*/  IMAD.U32 R128, RZ, RZ, UR12 ;  /* 0x0000000cff807e24 */ /* 0x004fe2000f8e00ff */
[----:B------:R-:W-:Y:S01]  /*0ea0*/  IADD3 R9, PT, PT, -R9, RZ, RZ ;  /* 0x000000ff09097210 */ /* 0x000fe20007ffe1ff */
[----:B------:R-:W-:Y:S01]  /*0eb0*/  IMAD.U32 R129, RZ, RZ, UR13 ;  /* 0x0000000dff817e24 */ /* 0x000fe2000f8e00ff */
[----:B------:R-:W1:Y:S03]  /*0ec0*/  I2F.RP R7, R2 ;  /* 0x0000000200077306 */ /* 0x000e660000209400 */
[----:B------:R-:W-:-:S05]  /*0ed0*/  IMAD R10, R11, R9, R10 ;  /* 0x000000090b0a7224 */ /* 0x000fca00078e020a */
[----:B-1----:R-:W1:Y:S02]  /*0ee0*/  MUFU.RCP R12, R7 ;  /* 0x00000007000c7308 */ /* 0x002e640000001000 */
        /* <DEDUP_REMOVED lines=10> */
[----:B------:R-:W-:Y:S01]  /*0f90*/  IMAD R7, R2, R7, R6 ;  /* 0x0000000702077224 */ /* 0x000fe200078e0206 */
[----:B------:R-:W-:-:S04]  /*0fa0*/  MOV R6, UR10 ;  /* 0x0000000a00067c02 */ /* 0x000fc80008000f00 */
[----:B------:R-:W-:-:S13]  /*0fb0*/  ISETP.GT.U32.AND P1, PT, R2, R7, PT ;  /* 0x000000070200720c */ /* 0x000fda0003f24070 */
[-C--:B------:R-:W-:Y:S01]  /*0fc0*/  @!P1 IADD3 R7, PT, PT, R7, -R2.reuse, RZ ;  /* 0x8000000207079210 */ /* 0x080fe20007ffe0ff */
[----:B------:R-:W-:Y:S01]  /*0fd0*/  @!P1 VIADD R4, R4, 0x1 ;  /* 0x0000000104049836 */ /* 0x000fe20000000000 */
[----:B------:R-:W-:Y:S02]  /*0fe0*/  ISETP.NE.AND P1, PT, R5, RZ, PT ;  /* 0x000000ff0500720c */ /* 0x000fe40003f25270 */
[----:B------:R-:W-:Y:S02]  /*0ff0*/  ISETP.GE.U32.AND P2, PT, R7, R2, PT ;  /* 0x000000020700720c */ /* 0x000fe40003f46070 */
[----:B------:R-:W-:-:S04]  /*1000*/  LOP3.LUT R2, R24, R5, RZ, 0x3c, !PT ;  /* 0x0000000518027212 */ /* 0x000fc800078e3cff */
[----:B------:R-:W-:-:S07]  /*1010*/  ISETP.GE.AND P0, PT, R2, RZ, PT ;  /* 0x000000ff0200720c */ /* 0x000fce0003f06270 */
[----:B------:R-:W-:-:S06]  /*1020*/  @P2 IADD3 R4, PT, PT, R4, 0x1, RZ ;  /* 0x0000000104042810 */ /* 0x000fcc0007ffe0ff */
[----:B------:R-:W-:Y:S01]  /*1030*/  @!P0 IMAD.MOV R4, RZ, RZ, -R4 ;  /* 0x000000ffff048224 */ /* 0x000fe200078e0a04 */
[----:B------:R-:W-:Y:S02]  /*1040*/  @!P1 LOP3.LUT R4, RZ, R5, RZ, 0x33, !PT ;  /* 0x00000005ff049212 */ /* 0x000fe400078e33ff */
[----:B------:R-:W-:-:S05]  /*1050*/  SHF.R.S32.HI R5, RZ, 0x1f, R10 ;  /* 0x0000001fff057819 */ /* 0x000fca000001140a */
[----:B------:R-:W-:Y:S01]  /*1060*/  IMAD R8, R5, R6, RZ ;  /* 0x0000000605087224 */ /* 0x000fe200078e02ff */
[----:B----4-:R-:W-:Y:S01]  /*1070*/  SHF.R.S32.HI R7, RZ, 0x1f, R18 ;  /* 0x0000001fff077819 */ /* 0x010fe20000011412 */
[----:B------:R-:W-:-:S04]  /*1080*/  IMAD.WIDE.U32 R12, R18, UR6, RZ ;  /* 0x00000006120c7c25 */ /* 0x000fc8000f8e00ff */
[C---:B------:R-:W-:Y:S02]  /*1090*/  IMAD R15, R7.reuse, UR6, RZ ;  /* 0x00000006070f7c24 */ /* 0x040fe4000f8e02ff */
[----:B---3--:R-:W-:Y:S02]  /*10a0*/  IMAD R7, R7, UR4, RZ ;  /* 0x0000000407077c24 */ /* 0x008fe4000f8e02ff */
[C---:B------:R-:W-:Y:S02]  /*10b0*/  IMAD R14, R18.reuse, UR7, R15 ;  /* 0x00000007120e7c24 */ /* 0x040fe4000f8e020f */
[C---:B------:R-:W-:Y:S02]  /*10c0*/  IMAD R7, R18.reuse, UR5, R7 ;  /* 0x0000000512077c24 */ /* 0x040fe4000f8e0207 */
[----:B------:R-:W-:Y:S01]  /*10d0*/  IMAD.WIDE.U32 R18, R18, UR4, RZ ;  /* 0x0000000412127c25 */ /* 0x000fe2000f8e00ff */
[----:B------:R-:W1:Y:S01]  /*10e0*/  LDCU.128 UR4, c[0x0][0x3d0] ;  /* 0x00007a00ff0477ac */ /* 0x000e620008000c00 */
[----:B------:R-:W-:-:S02]  /*10f0*/  IADD3 R15, PT, PT, R13, R14, RZ ;  /* 0x0000000e0d0f7210 */ /* 0x000fc40007ffe0ff */
[----:B------:R-:W-:Y:S01]  /*1100*/  MOV R14, R12 ;  /* 0x0000000c000e7202 */ /* 0x000fe20000000f00 */
[-C--:B------:R-:W-:Y:S01]  /*1110*/  IMAD R12, R5, R128.reuse, RZ ;  /* 0x00000080050c7224 */ /* 0x080fe200078e02ff */
[----:B------:R-:W-:Y:S02]  /*1120*/  IADD3 R19, PT, PT, R19, R7, RZ ;  /* 0x0000000713137210 */ /* 0x000fe40007ffe0ff */
[----:B------:R-:W-:Y:S01]  /*1130*/  MOV R7, UR11 ;  /* 0x0000000b00077c02 */ /* 0x000fe20008000f00 */
[C---:B------:R-:W-:Y:S01]  /*1140*/  IMAD R12, R10.reuse, R129, R12 ;  /* 0x000000810a0c7224 */ /* 0x040fe200078e020c */
[----:B------:R-:W-:Y:S01]  /*1150*/  SHF.R.S32.HI R5, RZ, 0x1f, R4 ;  /* 0x0000001fff057819 */ /* 0x000fe20000011404 */
[----:B------:R-:W-:-:S04]  /*1160*/  IMAD.WIDE.U32 R14, R10, R128, R14 ;  /* 0x000000800a0e7225 */ /* 0x000fc800078e000e */
[C---:B------:R-:W-:Y:S01]  /*1170*/  IMAD R8, R10.reuse, R7, R8 ;  /* 0x000000070a087224 */ /* 0x040fe200078e0208 */
[----:B------:R-:W-:Y:S01]  /*1180*/  IADD3 R13, PT, PT, R15, R12, RZ ;  /* 0x0000000c0f0d7210 */ /* 0x000fe20007ffe0ff */
[----:B------:R-:W-:Y:S01]  /*1190*/  IMAD.WIDE.U32 R10, R10, R6, R18 ;  /* 0x000000060a0a7225 */ /* 0x000fe200078e0012 */
[----:B------:R-:W-:-:S03]  /*11a0*/  MOV R12, R14 ;  /* 0x0000000e000c7202 */ /* 0x000fc60000000f00 */
[----:B------:R-:W-:Y:S01]  /*11b0*/  IMAD.IADD R9, R11, 0x1, R8 ;  /* 0x000000010b097824 */ /* 0x000fe200078e0208 */
[----:B------:R-:W-:Y:S01]  /*11c0*/  MOV R8, R10 ;  /* 0x0000000a00087202 */ /* 0x000fe20000000f00 */
[C---:B-1----:R-:W-:Y:S02]  /*11d0*/  IMAD R11, R5.reuse, UR4, RZ ;  /* 0x00000004050b7c24 */ /* 0x042fe4000f8e02ff */
        /* <DEDUP_REMOVED lines=9> */
.L_x_5665:
        /* <DEDUP_REMOVED lines=15> */
.L_x_5667:
[----:B------:R-:W1:Y:S01]  /*1360*/  LDC.64 R128, c[0x0][0x3b8] ;  /* 0x0000ee00ff807b82 */ /* 0x000e620000000a00 */
[----:B---3--:R-:W-:-:S05]  /*1370*/  IADD3 R6, PT, PT, R2, R5, RZ ;  /* 0x0000000502067210 */ /* 0x008fca0007ffe0ff */
[C---:B-1----:R-:W-:Y:S02]  /*1380*/  IMAD R13, R6.reuse, R129, RZ ;  /* 0x00000081060d7224 */ /* 0x042fe400078e02ff */
[----:B------:R-:W-:-:S05]  /*1390*/  IMAD.WIDE.U32 R6, R6, R128, RZ ;  /* 0x0000008006067225 */ /* 0x000fca00078e00ff */
[----:B------:R-:W-:Y:S02]  /*13a0*/  IADD3 R13, PT, PT, R7, R13, RZ ;  /* 0x0000000d070d7210 */ /* 0x000fe40007ffe0ff */
[----:B------:R-:W-:Y:S02]  /*13b0*/  MOV R12, R6 ;  /* 0x00000006000c7202 */ /* 0x000fe40000000f00 */
.L_x_5668:
[----:B------:R-:W-:Y:S05]  /*13c0*/  @P0 BRA `(.L_x_5669) ;  /* 0x0000000000340947 */ /* 0x000fea0003800000 */
[----:B------:R-:W1:Y:S01]  /*13d0*/  LDC.64 R6, c[0x0][0x3c0] ;  /* 0x0000f000ff067b82 */ /* 0x000e620000000a00 */
[----:B------:R-:W3:Y:S01]  /*13e0*/  LDCU.64 UR4, c[0x0][0x3a8] ;  /* 0x00007500ff0477ac */ /* 0x000ee20008000a00 */
[----:B------:R-:W-:-:S05]  /*13f0*/  SHF.R.S32.HI R5, RZ, 0x1f, R2 ;  /* 0x0000001fff057819 */ /* 0x000fca0000011402 */
[-C--:B-1----:R-:W-:Y:S01]  /*1400*/  IMAD R8, R5, R6.reuse, RZ ;  /* 0x0000000605087224 */ /* 0x082fe200078e02ff */
        /* <DEDUP_REMOVED lines=9> */
.L_x_5669:
[----:B------:R-:W1:Y:S01]  /*14a0*/  LDC.64 R6, c[0x0][0x3c0] ;  /* 0x0000f000ff067b82 */ /* 0x000e620000000a00 */
[----:B------:R-:W-:-:S05]  /*14b0*/  IADD3 R2, PT, PT, R2, R5, RZ ;  /* 0x0000000502027210 */ /* 0x000fca0007ffe0ff */
[C---:B-1----:R-:W-:Y:S02]  /*14c0*/  IMAD R15, R2.reuse, R7, RZ ;  /* 0x00000007020f7224 */ /* 0x042fe400078e02ff */
[----:B-----5:R-:W-:-:S05]  /*14d0*/  IMAD.WIDE.U32 R4, R2, R6, RZ ;  /* 0x0000000602047225 */ /* 0x020fca00078e00ff */
[----:B------:R-:W-:Y:S02]  /*14e0*/  IADD3 R15, PT, PT, R5, R15, RZ ;  /* 0x0000000f050f7210 */ /* 0x000fe40007ffe0ff */
[----:B------:R-:W-:-:S07]  /*14f0*/  MOV R14, R4 ;  /* 0x00000004000e7202 */ /* 0x000fce0000000f00 */
.L_x_5670:
[----:B------:R-:W1:Y:S01]  /*1500*/  LDC R11, c[0x0][0x3e8] ;  /* 0x0000fa00ff0b7b82 */ /* 0x000e620000000800 */
[----:B------:R-:W-:Y:S02]  /*1510*/  CS2R R168, SRZ ;  /* 0x0000000000a87805 */ /* 0x000fe4000001ff00 */
[----:B-1----:R-:W-:-:S04]  /*1520*/  IABS R2, R11 ;  /* 0x0000000b00027213 */ /* 0x002fc80000000000 */
        /* <DEDUP_REMOVED lines=8> */
[----:B------:R-:W-:Y:S02]  /*15b0*/  IMAD.HI.U32 R5, R9, R5, R8 ;  /* 0x0000000509057227 */ /* 0x000fe400078e0008 */
[----:B------:R-:W1:Y:S04]  /*15c0*/  LDC.64 R8, c[0x0][0x3d8] ;  /* 0x0000f600ff087b82 */ /* 0x000e680000000a00 */
        /* <DEDUP_REMOVED lines=8> */
[----:B------:R-:W-:Y:S01]  /*1650*/  LOP3.LUT R2, R24, R11, RZ, 0x3c, !PT ;  /* 0x0000000b18027212 */ /* 0x000fe200078e3cff */
[----:B------:R-:W3:Y:S03]  /*1660*/  LDC.64 R4, c[0x0][0x3d0] ;  /* 0x0000f400ff047b82 */ /* 0x000ee60000000a00 */
[----:B------:R-:W-:-:S02]  /*1670*/  ISETP.GE.AND P1, PT, R2, RZ, PT ;  /* 0x000000ff0200720c */ /* 0x000fc40003f26270 */
[----:B------:R-:W-:-:S05]  /*1680*/  LEA R2, R131, 0xffffff80, 0x7 ;  /* 0xffffff8083027811 */ /* 0x000fca00078e38ff */
[----:B------:R-:W-:Y:S01]  /*1690*/  @P2 IADD3 R10, PT, PT, R10, 0x1, RZ ;  /* 0x000000010a0a2810 */ /* 0x000fe20007ffe0ff */
[----:B------:R-:W-:-:S04]  /*16a0*/  IMAD.WIDE.U32 R14, R2, R6, R14 ;  /* 0x00000006020e7225 */ /* 0x000fc800078e000e */
[----:B------:R-:W-:Y:S01]  /*16b0*/  IMAD.WIDE.U32 R12, R2, R128, R12 ;  /* 0x00000080020c7225 */ /* 0x000fe200078e000c */
[----:B------:R-:W-:Y:S02]  /*16c0*/  @!P1 IADD3 R10, PT, PT, -R10, RZ, RZ ;  /* 0x000000ff0a0a9210 */ /* 0x000fe40007ffe1ff */
[----:B------:R-:W-:Y:S01]  /*16d0*/  @!P0 LOP3.LUT R10, RZ, R11, RZ, 0x33, !PT ;  /* 0x0000000bff0a8212 */ /* 0x000fe200078e33ff */
[C---:B------:R-:W-:Y:S02]  /*16e0*/  IMAD R15, R2.reuse, R7, R15 ;  /* 0x00000007020f7224 */ /* 0x040fe400078e020f */
[----:B------:R-:W-:Y:S01]  /*16f0*/  IMAD R13, R2, R129, R13 ;  /* 0x00000081020d7224 */ /* 0x000fe200078e020d */
        /* <DEDUP_REMOVED lines=10> */
.L_x_5666:
        /* <DEDUP_REMOVED lines=29> */
[----:B------:R-:W-:-:S03]  /*1970*/  LEA R165, R165, UR5, 0x1 ;  /* 0x00000005a5a57c11 */ /* 0x000fc6000f8e08ff */
[----:B------:R-:W-:Y:S01]  /*1980*/  IMAD.WIDE.U32 R10, R14, R6, R10 ;  /* 0x000000060e0a7225 */ /* 0x000fe200078e000a */
[----:B--2---:R-:W-:-:S03]  /*1990*/  LEA R158, P2, R22, UR12, 0x1 ;  /* 0x0000000c169e7c11 */ /* 0x004fc6000f8408ff */
[----:B----4-:R-:W-:-:S04]  /*19a0*/  @!P0 IMAD.WIDE.U32 R12, R163, R8, RZ ;  /* 0x00000008a30c8225 */ /* 0x010fc800078e00ff */
[----:B------:R-:W-:Y:S02]  /*19b0*/  @!P0 IMAD R9, R163, R9, R13 ;  /* 0x00000009a3098224 */ /* 0x000fe400078e020d */
[----:B---3--:R-:W-:-:S04]  /*19c0*/  @P0 IMAD.WIDE.U32 R18, R162, R4, RZ ;  /* 0x00000004a2120225 */ /* 0x008fc800078e00ff */
[----:B------:R-:W-:Y:S01]  /*19d0*/  @!P0 IMAD.MOV.U32 R4, RZ, RZ, R12 ;  /* 0x000000ffff048224 */ /* 0x000fe200078e000c */
[----:B------:R-:W-:Y:S01]  /*19e0*/  SHF.R.U32.HI R12, RZ, 0x1, R0 ;  /* 0x00000001ff0c7819 */ /* 0x000fe20000011600 */
[----:B------:R-:W-:Y:S02]  /*19f0*/  @P0 IMAD.MOV.U32 R4, RZ, RZ, R18 ;  /* 0x000000ffff040224 */ /* 0x000fe400078e0012 */
[----:B------:R-:W-:Y:S01]  /*1a00*/  @P0 IMAD R9, R162, R5, R19 ;  /* 0x00000005a2090224 */ /* 0x000fe200078e0213 */
[----:B------:R-:W-:Y:S01]  /*1a10*/  LOP3.LUT R134, R21, 0x8, R12, 0x78, !PT ;  /* 0x0000000815867812 */ /* 0x000fe200078e780c */
        /* <DEDUP_REMOVED lines=27> */
.L_x_5673:
[----:B------:R2:W-:Y:S02]  /*1bd0*/  STS.128 [R165], RZ ;  /* 0x000000ffa5007388 */ /* 0x0005e40000000c00 */
.L_x_5672:
[----:B------:R-:W-:Y:S05]  /*1be0*/  BSYNC.RECONVERGENT B0 ;  /* 0x0000000000007941 */ /* 0x000fea0003800200 */
.L_x_5671:
[C---:B------:R-:W-:Y:S01]  /*1bf0*/  VIADD R23, R14.reuse, 0x10 ;  /* 0x000000100e177836 */ /* 0x040fe20000000000 */
        /* <DEDUP_REMOVED lines=31> */
.L_x_5675:
[----:B------:R-:W-:Y:S05]  /*1df0*/  BSYNC.RECONVERGENT B0 ;  /* 0x0000000000007941 */ /* 0x000fea0003800200 */
.L_x_5674:
        /* <DEDUP_REMOVED lines=22> */
.L_x_5677:
[----:B------:R-:W-:Y:S05]  /*1f60*/  BSYNC.RECONVERGENT B0 ;  /* 0x0000000000007941 */ /* 0x000fea0003800200 */
.L_x_5676:
        /* <DEDUP_REMOVED lines=22> */
.L_x_5679:
[----:B------:R-:W-:Y:S05]  /*20d0*/  BSYNC.RECONVERGENT B0 ;  /* 0x0000000000007941 */ /* 0x000fea0003800200 */
.L_x_5678:
        /* <DEDUP_REMOVED lines=13> */
.L_x_5682:
[----:B------:R1:W-:Y:S02]  /*21b0*/  STS.128 [R165+0x2000], RZ ;  /* 0x002000ffa5007388 */ /* 0x0003e40000000c00 */
.L_x_5681:
[----:B------:R-:W-:Y:S05]  /*21c0*/  BSYNC.RECONVERGENT B0 ;  /* 0x0000000000007941 */ /* 0x000fea0003800200 */
.L_x_5680:
[----:B-1--4-:R-:W1:Y:S01]  /*21d0*/  LDC.64 R4, c[0x0][0x538] ;  /* 0x00014e00ff047b82 */ /* 0x012e620000000a00 */
[-C--:B------:R-:W-:Y:S01]  /*21e0*/  ISETP.GE.AND P1, PT, R23, R8.reuse, PT ;  /* 0x000000081700720c */ /* 0x080fe20003f26270 */
[C---:B------:R-:W-:Y:S01]  /*21f0*/  VIADD R19, R14.reuse, 0x40 ;  /* 0x000000400e137836 */ /* 0x040fe20000000000 */
        /* <DEDUP_REMOVED lines=14> */
[----:B------:R-:W4:Y:S02]  /*22e0*/  LDCU UR4, c[0x0][0x440] ;  /* 0x00008800ff0477ac */ /* 0x000f240008000800 */
[----:B----4-:R-:W-:-:S13]  /*22f0*/  ISETP.GE.AND P1, PT, R166, UR4, PT ;  /* 0x00000004a6007c0c */ /* 0x010fda000bf26270 */
[----:B------:R4:W-:Y:S01]  /*2300*/  @P1 STS.128 [R165+0x2800], RZ ;  /* 0x002800ffa5001388 */ /* 0x0009e20000000c00 */
[----:B------:R-:W-:Y:S05]  /*2310*/  @P1 BRA `(.L_x_5684) ;  /* 0x0000000000101947 */ /* 0x000fea0003800000 */
[----:B------:R-:W-:Y:S01]  /*2320*/  @!PT LDS RZ, [RZ] ;  /* 0x00000000fffff984 */ /* 0x000fe20000000800 */
[----:B------:R-:W-:Y:S01]  /*2330*/  @!PT LDS RZ, [RZ] ;  /* 0x00000000fffff984 */ /* 0x000fe20000000800 */
[----:B------:R-:W-:Y:S01]  /*2340*/  @!PT LDS RZ, [RZ] ;  /* 0x00000000fffff984 */ /* 0x000fe20000000800 */
[----:B------:R1:W-:Y:S02]  /*2350*/  LDGSTS.E.BYPASS.LTC128B.128 [R165+0x2800], desc[UR16][R26.64] ;  /* 0x028000001aa57fae */ /* 0x0003e4000b981a10 */
.L_x_5684:
[----:B------:R-:W-:Y:S05]  /*2360*/  BSYNC.RECONVERGENT B0 ;  /* 0x0000000000007941 */ /* 0x000fea0003800200 */
.L_x_5683:
        /* <DEDUP_REMOVED lines=13> */
.L_x_5686:
[----:B------:R-:W-:Y:S05]  /*2440*/  BSYNC.RECONVERGENT B0 ;  /* 0x0000000000007941 */ /* 0x000fea0003800200 */
.L_x_5685:
        /* <DEDUP_REMOVED lines=12> */
.L_x_5688:
[----:B------:R-:W-:Y:S05]  /*2510*/  BSYNC.RECONVERGENT B0 ;  /* 0x0000000000007941 */ /* 0x000fea0003800200 */
.L_x_5687:
        /* <DEDUP_REMOVED lines=15> */
.L_x_5690:
[----:B------:R-:W-:Y:S05]  /*2610*/  BSYNC.RECONVERGENT B0 ;  /* 0x0000000000007941 */ /* 0x000fea0003800200 */
.L_x_5689:
        /* <DEDUP_REMOVED lines=12> */
.L_x_5692:
[----:B------:R-:W-:Y:S05]  /*26e0*/  BSYNC.RECONVERGENT B0 ;  /* 0x0000000000007941 */ /* 0x000fea0003800200 */
.L_x_5691:
        /* <DEDUP_REMOVED lines=15> */
.L_x_5694:
[----:B------:R-:W-:Y:S05]  /*27e0*/  BSYNC.RECONVERGENT B0 ;  /* 0x0000000000007941 */ /* 0x000fea0003800200 */
.L_x_5693:
        /* <DEDUP_REMOVED lines=13> */
.L_x_5696:
[----:B------:R-:W-:Y:S05]  /*28c0*/  BSYNC.RECONVERGENT B0 ;  /* 0x0000000000007941 */ /* 0x000fea0003800200 */
.L_x_5695:
[----:B------:R-:W5:Y:S01]  /*28d0*/  LDCU.64 UR6, c[0x0][0x540] ;  /* 0x0000a800ff0677ac */ /* 0x000f620008000a00 */
[----:B------:R-:W-:Y:S01]  /*28e0*/  IMAD.MOV.U32 R25, RZ, RZ, RZ ;  /* 0x000000ffff197224 */ /* 0x000fe200078e00ff */
[----:B------:R-:W0:Y:S01]  /*28f0*/  LDGDEPBAR ;  /* 0x00000000000079af */ /* 0x000e220000000000 */
[----:B------:R-:W2:Y:S01]  /*2900*/  LDCU UR4, c[0x0][0x458] ;  /* 0x00008b00ff0477ac */ /* 0x000ea20008000800 */
[----:B-----5:R-:W-:-:S04]  /*2910*/  IMAD.WIDE.U32 R24, R163, UR6, R24 ;  /* 0x00000006a3187c25 */ /* 0x020fc8000f8e0018 */
[----:B------:R-:W-:Y:S01]  /*2920*/  IMAD R10, R163, UR7, R25 ;  /* 0x00000007a30a7c24 */ /* 0x000fe2000f8e0219 */
[----:B-1----:R-:W-:Y:S01]  /*2930*/  LEA R26, P0, R24, R4, 0x2 ;  /* 0x00000004181a7211 */ /* 0x002fe200078010ff */
[----:B------:R-:W-:Y:S01]  /*2940*/  IMAD.SHL.U32 R130, R0, 0x2, RZ ;  /* 0x0000000200827824 */ /* 0x000fe200078e00ff */
[----:B------:R-:W-:Y:S01]  /*2950*/  BSSY.RECONVERGENT B0, `(.L_x_5697) ;  /* 0x000001f000007945 */ /* 0x000fe20003800200 */
[----:B------:R-:W-:-:S04]  /*2960*/  DEPBAR.LE SB0, 0x0 ;  /* 0x000080000000791a */ /* 0x000fc80000000000 */
[----:B------:R-:W-:-:S05]  /*2970*/  LEA.HI.X R27, R24, R5, R10, 0x2, P0 ;  /* 0x00000005181b7211 */ /* 0x000fca00000f140a */
[----:B------:R-:W5:Y:S01]  /*2980*/  LDG.E R10, desc[UR16][R26.64] ;  /* 0x000000101a0a7981 */ /* 0x000f62000c1e1900 */
[----:B--2---:R-:W5:Y:S01]  /*2990*/  MUFU.RCP R5, UR4 ;  /* 0x0000000400057d08 */ /* 0x004f620008001000 */
[----:B------:R-:W-:Y:S01]  /*29a0*/  LOP3.LUT R25, R12, 0x1f0, RZ, 0xc0, !PT ;  /* 0x000001f00c197812 */ /* 0x000fe200078ec0ff */
[----:B------:R-:W-:Y:S01]  /*29b0*/  IMAD.SHL.U32 R4, R0, 0x20, RZ ;  /* 0x0000002000047824 */ /* 0x000fe200078e00ff */
[----:B------:R-:W-:Y:S02]  /*29c0*/  SHF.R.U32.HI R12, RZ, 0x2, R0 ;  /* 0x00000002ff0c7819 */ /* 0x000fe40000011600 */
[----:B------:R-:W-:Y:S02]  /*29d0*/  IADD3 R132, PT, PT, R25, 0x1, R164 ;  /* 0x0000000119847810 */ /* 0x000fe40007ffe0a4 */
[----:B------:R-:W-:Y:S02]  /*29e0*/  LOP3.LUT R12, R12, 0x7, RZ, 0xc0, !PT ;  /* 0x000000070c0c7812 */ /* 0x000fe400078ec0ff */
[----:B------:R-:W-:-:S02]  /*29f0*/  LOP3.LUT R155, R135, 0x7c00, R4, 0xf8, !PT ;  /* 0x00007c00879b7812 */ /* 0x000fc400078ef804 */
[----:B------:R-:W-:Y:S02]  /*2a00*/  IADD3 R132, PT, PT, -R3, R132, R12 ;  /* 0x0000008403847210 */ /* 0x000fe40007ffe10c */
[----:B------:R-:W-:Y:S01]  /*2a10*/  SHF.L.U64.HI R126, R6, 0x4, R7 ;  /* 0x00000004067e7819 */ /* 0x000fe20000010207 */
[----:B------:R-:W-:Y:S01]  /*2a20*/  IMAD.IADD R155, R134, 0x1, R155 ;  /* 0x00000001869b7824 */ /* 0x000fe200078e029b */
[----:B------:R-:W-:Y:S02]  /*2a30*/  LOP3.LUT R130, R130, 0x6, RZ, 0xc0, !PT ;  /* 0x0000000682827812 */ /* 0x000fe400078ec0ff */
[----:B------:R-:W-:Y:S01]  /*2a40*/  IADD3 R132, PT, PT, R132, UR14, R139 ;  /* 0x0000000e84847c10 */ /* 0x000fe2000fffe08b */
[----:B------:R-:W-:Y:S01]  /*2a50*/  BAR.SYNC.DEFER_BLOCKING 0x0 ;  /* 0x0000000000007b1d */ /* 0x000fe20000010000 */
[----:B-----5:R-:W-:Y:S01]  /*2a60*/  FMUL.FTZ R3, R10, R5 ;  /* 0x000000050a037220 */ /* 0x020fe20000410000 */
[----:B------:R-:W-:-:S04]  /*2a70*/  IMAD.SHL.U32 R5, R6, 0x10, RZ ;  /* 0x0000001006057824 */ /* 0x000fc800078e00ff */
        /* <DEDUP_REMOVED lines=9> */
.L_x_5699:
[----:B------:R1:W-:Y:S01]  /*2b10*/  STS.128 [R165+0x6000], RZ ;  /* 0x006000ffa5007388 */ /* 0x0003e20000000c00 */
[----:B------:R-:W-:Y:S05]  /*2b20*/  BRA `(.L_x_5700) ;  /* 0x0000000000047947 */ /* 0x000fea0003800000 */
.L_x_5698:
[----:B------:R1:W-:Y:S02]  /*2b30*/  STS.128 [R165+0x6000], RZ ;  /* 0x006000ffa5007388 */ /* 0x0003e40000000c00 */
.L_x_5700:
[----:B------:R-:W-:Y:S05]  /*2b40*/  BSYNC.RECONVERGENT B0 ;  /* 0x0000000000007941 */ /* 0x000fea0003800200 */
.L_x_5697:
[----:B------:R-:W-:Y:S01]  /*2b50*/  ISETP.GE.AND P0, PT, R23, R8, PT ;  /* 0x000000081700720c */ /* 0x000fe20003f06270 */
[C---:B------:R-:W-:Y:S01]  /*2b60*/  IMAD.SHL.U32 R127, R5.reuse, 0x2, RZ ;  /* 0x00000002057f7824 */ /* 0x040fe200078e00ff */
[----:B------:R-:W-:Y:S01]  /*2b70*/  SHF.L.U64.HI R126, R5, 0x1, R126 ;  /* 0x00000001057e7819 */ /* 0x000fe2000001027e */
[----:B------:R-:W-:Y:S01]  /*2b80*/  BSSY.RECONVERGENT B0, `(.L_x_5701) ;  /* 0x0000017000007945 */ /* 0x000fe20003800200 */
[----:B------:R-:W-:Y:S02]  /*2b90*/  LOP3.LUT R5, R21, 0x8, R0, 0x78, !PT ;  /* 0x0000000815057812 */ /* 0x000fe400078e7800 */
[----:B------:R-:W-:Y:S02]  /*2ba0*/  IADD3 R10, P1, PT, R127, R160, RZ ;  /* 0x000000a07f0a7210 */ /* 0x000fe40007f3e0ff */
[----:B------:R-:W-:Y:S02]  /*2bb0*/  LOP3.LUT R154, R154, 0x400, RZ, 0xc0, !PT ;  /* 0x000004009a9a7812 */ /* 0x000fe400078ec0ff */
[-C--:B------:R-:W-:Y:S01]  /*2bc0*/  ISETP.GE.AND P6, PT, R11, R8.reuse, PT ;  /* 0x000000080b00720c */ /* 0x080fe20003fc6270 */
[----:B------:R-:W-:Y:S01]  /*2bd0*/  IMAD.X R11, R126, 0x1, R161, P1 ;  /* 0x000000017e0b7824 */ /* 0x000fe200008e06a1 */
[-C--:B------:R-:W-:Y:S01]  /*2be0*/  ISETP.GE.AND P5, PT, R9, R8.reuse, PT ;  /* 0x000000080900720c */ /* 0x080fe20003fa6270 */
[----:B------:R1:W-:Y:S01]  /*2bf0*/  @P0 STS.128 [R165+0x6800], RZ ;  /* 0x006800ffa5000388 */ /* 0x0003e20000000c00 */
[-C--:B------:R-:W-:Y:S01]  /*2c00*/  ISETP.GE.AND P4, PT, R19, R8.reuse, PT ;  /* 0x000000081300720c */ /* 0x080fe20003f86270 */
[----:B------:R-:W-:Y:S01]  /*2c10*/  IMAD R154, R5, 0x2, R154 ;  /* 0x00000002059a7824 */ /* 0x000fe200078e029a */
[----:B------:R-:W-:-:S02]  /*2c20*/  ISETP.GE.AND P3, PT, R17, R8, PT ;  /* 0x000000081100720c */ /* 0x000fc40003f66270 */
        /* <DEDUP_REMOVED lines=12> */
.L_x_5702:
[----:B------:R-:W-:Y:S05]  /*2cf0*/  BSYNC.RECONVERGENT B0 ;  /* 0x0000000000007941 */ /* 0x000fea0003800200 */
.L_x_5701:
        /* <DEDUP_REMOVED lines=13> */
.L_x_5704:
[----:B------:R-:W-:Y:S05]  /*2dd0*/  BSYNC.RECONVERGENT B0 ;  /* 0x0000000000007941 */ /* 0x000fea0003800200 */
.L_x_5703:
        /* <DEDUP_REMOVED lines=13> */
.L_x_5706:
[----:B------:R-:W-:Y:S05]  /*2eb0*/  BSYNC.RECONVERGENT B0 ;  /* 0x0000000000007941 */ /* 0x000fea0003800200 */
.L_x_5705:
        /* <DEDUP_REMOVED lines=16> */
.L_x_5708:
[----:B------:R-:W-:Y:S05]  /*2fc0*/  BSYNC.RECONVERGENT B0 ;  /* 0x0000000000007941 */ /* 0x000fea0003800200 */
.L_x_5707:
        /* <DEDUP_REMOVED lines=13> */
.L_x_5710:
[----:B------:R-:W-:Y:S05]  /*30a0*/  BSYNC.RECONVERGENT B0 ;  /* 0x0000000000007941 */ /* 0x000fea0003800200 */
.L_x_5709:
        /* <DEDUP_REMOVED lines=16> */
.L_x_5712:
[----:B------:R-:W-:Y:S05]  /*31b0*/  BSYNC.RECONVERGENT B0 ;  /* 0x0000000000007941 */ /* 0x000fea0003800200 */
.L_x_5711:
        /* <DEDUP_REMOVED lines=14> */
.L_x_5714:
[----:B------:R-:W-:Y:S05]  /*32a0*/  BSYNC.RECONVERGENT B0 ;  /* 0x0000000000007941 */ /* 0x000fea0003800200 */
.L_x_5713:
[----:B------:R-:W-:Y:S01]  /*32b0*/  LDSM.16.M88.4 R92, [R155] ;  /* 0x000000009b5c783b */ /* 0x000fe20000000200 */
[----:B------:R-:W-:Y:S01]  /*32c0*/  R2P PR, R0, 0x6 ;  /* 0x0000000600007804 */ /* 0x000fe20000000000 */
[----:B-1----:R-:W-:Y:S01]  /*32d0*/  IMAD.MOV.U32 R5, RZ, RZ, 0x20 ;  /* 0x00000020ff057424 */ /* 0x002fe200078e00ff */
[----:B------:R-:W-:Y:S01]  /*32e0*/  VIMNMX R133, PT, PT, R132, R139, PT ;  /* 0x0000008b84857248 */ /* 0x000fe20003fe0100 */
[----:B------:R-:W1:Y:S01]  /*32f0*/  LDSM.16.M88.4 R48, [R154+UR5+0x2000] ;  /* 0x002000059a30783b */ /* 0x000e620008000200 */
[----:B------:R-:W-:Y:S01]  /*3300*/  VIADD R0, R154, UR5 ;  /* 0x000000059a007c36 */ /* 0x000fe20008000000 */
[----:B------:R-:W-:Y:S01]  /*3310*/  VIADDMNMX R132, R132, 0x8, R139, PT ;  /* 0x0000000884847846 */ /* 0x000fe2000380018b */
[----:B------:R-:W-:Y:S01]  /*3320*/  IMAD.MOV.U32 R4, RZ, RZ, 0x40 ;  /* 0x00000040ff047424 */ /* 0x000fe200078e00ff */
[----:B------:R-:W-:Y:S01]  /*3330*/  SEL R5, R5, 0xffffffe0, !P1 ;  /* 0xffffffe005057807 */ /* 0x000fe20004800000 */
[----:B------:R-:W5:Y:S03]  /*3340*/  LDSM.16.M88.4 R40, [R154+UR5+0x2800] ;  /* 0x002800059a28783b */ /* 0x000f660008000200 */
[----:B------:R-:W-:Y:S01]  /*3350*/  SEL R4, R4, 0xffffffc0, !P2 ;  /* 0xffffffc004047807 */ /* 0x000fe20005000000 */
[--C-:B------:R-:W-:Y:S01]  /*3360*/  IMAD.IADD R153, R155, 0x1, R5.reuse ;  /* 0x000000019b997824 */ /* 0x100fe200078e0205 */
[----:B------:R-:W-:Y:S01]  /*3370*/  LDSM.16.M88.4 R24, [R154+UR5+0x3800] ;  /* 0x003800059a18783b */ /* 0x000fe20008000200 */
[----:B------:R-:W-:-:S02]  /*3380*/  IMAD.IADD R149, R0, 0x1, R5 ;  /* 0x0000000100957824 */ /* 0x000fc400078e0205 */
[--C-:B------:R-:W-:Y:S01]  /*3390*/  IMAD.IADD R152, R155, 0x1, R4.reuse ;  /* 0x000000019b987824 */ /* 0x100fe200078e0204 */
[----:B------:R-:W-:Y:S01]  /*33a0*/  LDSM.16.M88.4 R80, [R153] ;  /* 0x000000009950783b */ /* 0x000fe20000000200 */
[----:B------:R-:W-:Y:S02]  /*33b0*/  IMAD.IADD R148, R0, 0x1, R4 ;  /* 0x0000000100947824 */ /* 0x000fe400078e0204 */
[C---:B------:R-:W-:Y:S01]  /*33c0*/  IMAD.IADD R151, R5.reuse, 0x1, R152 ;  /* 0x0000000105977824 */ /* 0x040fe200078e0298 */
[----:B------:R-:W2:Y:S01]  /*33d0*/  LDSM.16.M88.4 R60, [R149+0x2000] ;  /* 0x00200000953c783b */ /* 0x000ea20000000200 */
[----:B------:R-:W-:Y:S02]  /*33e0*/  IMAD.IADD R147, R5, 0x1, R148 ;  /* 0x0000000105937824 */ /* 0x000fe400078e0294 */
[----:B------:R-:W-:Y:S01]  /*33f0*/  IMAD.IADD R0, R125, 0x1, R130 ;  /* 0x000000017d007824 */ /* 0x000fe200078e0282 */
[----:B------:R-:W3:Y:S04]  /*3400*/  LDSM.16.M88.4 R16, [R154+UR5+0x4000] ;  /* 0x004000059a10783b */ /* 0x000ee80008000200 */
[----:B------:R-:W4:Y:S04]  /*3410*/  LDSM.16.M88.4 R8, [R154+UR5+0x4800] ;  /* 0x004800059a08783b */ /* 0x000f280008000200 */
[----:B------:R-:W4:Y:S04]  /*3420*/  LDSM.16.M88.4 R56, [R149+0x2800] ;  /* 0x002800009538783b */ /* 0x000f280000000200 */
[----:B------:R-:W-:Y:S04]  /*3430*/  LDSM.16.M88.4 R32, [R154+UR5+0x3000] ;  /* 0x003000059a20783b */ /* 0x000fe80008000200 */
[----:B------:R-:W-:Y:S01]  /*3440*/  LDSM.16.M88.4 R100, [R154+UR5+0x5000] ;  /* 0x005000059a64783b */ /* 0x000fe20008000200 */
[C---:B-1----:R-:W-:Y:S03]  /*3450*/  HMMA.16816.F32 R52, R92.reuse, R48, RZ ;  /* 0x000000305c34723c */ /* 0x042fe600000018ff */
[----:B------:R-:W-:Y:S04]  /*3460*/  LDSM.16.M88.4 R64, [R154+UR5+0x5800] ;  /* 0x005800059a40783b */ /* 0x000fe80008000200 */
[----:B------:R-:W-:Y:S01]  /*3470*/  LDSM.16.M88.4 R112, [R149+0x4000] ;  /* 0x004000009570783b */ /* 0x000fe20000000200 */
[C---:B------:R-:W-:Y:S03]  /*3480*/  HMMA.16816.F32 R48, R92.reuse, R50, RZ ;  /* 0x000000325c30723c */ /* 0x040fe600000018ff */
[----:B------:R-:W-:Y:S04]  /*3490*/  LDSM.16.M88.4 R108, [R149+0x4800] ;  /* 0x00480000956c783b */ /* 0x000fe80000000200 */
[----:B------:R-:W-:Y:S01]  /*34a0*/  LDSM.16.M88.4 R120, [R149+0x3000] ;  /* 0x003000009578783b */ /* 0x000fe20000000200 */
[----:B-----5:R-:W-:Y:S03]  /*34b0*/  HMMA.16816.F32 R44, R92, R40, RZ ;  /* 0x000000285c2c723c */ /* 0x020fe600000018ff */
[----:B------:R-:W-:Y:S04]  /*34c0*/  LDSM.16.M88.4 R88, [R149+0x5000] ;  /* 0x005000009558783b */ /* 0x000fe80000000200 */
[----:B------:R-:W-:Y:S01]  /*34d0*/  LDSM.16.M88.4 R84, [R149+0x5800] ;  /* 0x005800009554783b */ /* 0x000fe20000000200 */
[C---:B--2---:R-:W-:Y:S03]  /*34e0*/  HMMA.16816.F32 R52, R80.reuse, R60, R52 ;  /* 0x0000003c5034723c */ /* 0x044fe60000001834 */
[----:B------:R-:W-:Y:S04]  /*34f0*/  LDSM.16.M88.4 R116, [R152] ;  /* 0x000000009874783b */ /* 0x000fe80000000200 */
[----:B------:R-:W-:Y:S01]  /*3500*/  LDSM.16.M88.4 R68, [R148+0x3000] ;  /* 0x003000009444783b */ /* 0x000fe20000000200 */
[----:B------:R-:W-:Y:S03]  /*3510*/  HMMA.16816.F32 R48, R80, R62, R48 ;  /* 0x0000003e5030723c */ /* 0x000fe60000001830 */
[----:B------:R-:W1:Y:S04]  /*3520*/  LDSM.16.M88.4 R60, [R149+0x3800] ;  /* 0x00380000953c783b */ /* 0x000e680000000200 */
[----:B------:R-:W-:Y:S01]  /*3530*/  LDSM.16.M88.4 R76, [R148+0x2000] ;  /* 0x00200000944c783b */ /* 0x000fe20000000200 */
[C---:B------:R-:W-:Y:S03]  /*3540*/  HMMA.16816.F32 R40, R92.reuse, R42, RZ ;  /* 0x0000002a5c28723c */ /* 0x040fe600000018ff */
[----:B------:R-:W-:Y:S04]  /*3550*/  LDSM.16.M88.4 R72, [R148+0x2800] ;  /* 0x002800009448783b */ /* 0x000fe80000000200 */
[----:B------:R-:W0:Y:S01]  /*3560*/  LDGDEPBAR ;  /* 0x00000000000079af */ /* 0x000e220000000000 */
[C---:B------:R-:W-:Y:S08]  /*3570*/  HMMA.16816.F32 R28, R92.reuse, R24, RZ ;  /* 0x000000185c1c723c */ /* 0x040ff000000018ff */
[C---:B------:R-:W-:Y:S08]  /*3580*/  HMMA.16816.F32 R24, R92.reuse, R26, RZ ;  /* 0x0000001a5c18723c */ /* 0x040ff000000018ff */
[C---:B---3--:R-:W-:Y:S08]  /*3590*/  HMMA.16816.F32 R20, R92.reuse, R16, RZ ;  /* 0x000000105c14723c */ /* 0x048ff000000018ff */
[----:B----4-:R-:W-:Y:S08]  /*35a0*/  HMMA.16816.F32 R12, R92, R8, RZ ;  /* 0x000000085c0c723c */ /* 0x010ff000000018ff */
[C---:B------:R-:W-:Y:S08]  /*35b0*/  HMMA.16816.F32 R44, R80.reuse, R56, R44 ;  /* 0x00000038502c723c */ /* 0x040ff0000000182c */
[----:B------:R-:W-:Y:S01]  /*35c0*/  HMMA.16816.F32 R40, R80, R58, R40 ;  /* 0x0000003a5028723c */ /* 0x000fe20000001828 */
[----:B------:R-:W2:Y:S07]  /*35d0*/  LDSM.16.M88.4 R56, [R148+0x4000] ;  /* 0x004000009438783b */ /* 0x000eae0000000200 */
[C---:B------:R-:W-:Y:S08]  /*35e0*/  HMMA.16816.F32 R16, R92.reuse, R18, RZ ;  /* 0x000000125c10723c */ /* 0x040ff000000018ff */
        /* <DEDUP_REMOVED lines=9> */
[----:B------:R-:W-:Y:S01]  /*3680*/  HMMA.16816.F32 R92, R92, R66, RZ ;  /* 0x000000425c5c723c */ /* 0x000fe200000018ff */
[----:B------:R-:W-:Y:S07]  /*3690*/  LDSM.16.M88.4 R64, [R148+0x3800] ;  /* 0x003800009440783b */ /* 0x000fee0000000200 */
[C---:B------:R-:W-:Y:S08]  /*36a0*/  HMMA.16816.F32 R20, R80.reuse, R112, R20 ;  /* 0x000000705014723c */ /* 0x040ff00000001814 */
[C---:B------:R-:W-:Y:S01]  /*36b0*/  HMMA.16816.F32 R16, R80.reuse, R114, R16 ;  /* 0x000000725010723c */ /* 0x040fe20000001810 */
[----:B------:R-:W-:Y:S07]  /*36c0*/  LDSM.16.M88.4 R112, [R148+0x5000] ;  /* 0x005000009470783b */ /* 0x000fee0000000200 */
[C---:B------:R-:W-:Y:S08]  /*36d0*/  HMMA.16816.F32 R12, R80.reuse, R108, R12 ;  /* 0x0000006c500c723c */ /* 0x040ff0000000180c */
[C---:B------:R-:W-:Y:S01]  /*36e0*/  HMMA.16816.F32 R8, R80.reuse, R110, R8 ;  /* 0x0000006e5008723c */ /* 0x040fe20000001808 */
[----:B------:R-:W3:Y:S07]  /*36f0*/  LDSM.16.M88.4 R108, [R148+0x5800] ;  /* 0x00580000946c783b */ /* 0x000eee0000000200 */
[C---:B------:R-:W-:Y:S08]  /*3700*/  HMMA.16816.F32 R36, R80.reuse, R120, R36 ;  /* 0x000000785024723c */ /* 0x040ff00000001824 */
[C---:B------:R-:W-:Y:S08]  /*3710*/  HMMA.16816.F32 R32, R80.reuse, R122, R32 ;  /* 0x0000007a5020723c */ /* 0x040ff00000001820 */
[C---:B------:R-:W-:Y:S08]  /*3720*/  HMMA.16816.F32 R104, R80.reuse, R88, R104 ;  /* 0x000000585068723c */ /* 0x040ff00000001868 */
[C---:B------:R-:W-:Y:S01]  /*3730*/  HMMA.16816.F32 R100, R80.reuse, R90, R100 ;  /* 0x0000005a5064723c */ /* 0x040fe20000001864 */
[----:B------:R-:W-:Y:S07]  /*3740*/  LDSM.16.M88.4 R88, [R151] ;  /* 0x000000009758783b */ /* 0x000fee0000000200 */
[C---:B------:R-:W-:Y:S08]  /*3750*/  HMMA.16816.F32 R96, R80.reuse, R84, R96 ;  /* 0x000000545060723c */ /* 0x040ff00000001860 */
[----:B------:R-:W-:Y:S01]  /*3760*/  HMMA.16816.F32 R92, R80, R86, R92 ;  /* 0x00000056505c723c */ /* 0x000fe2000000185c */
[----:B------:R-:W4:Y:S04]  /*3770*/  LDSM.16.M88.4 R84, [R147+0x2000] ;  /* 0x002000009354783b */ /* 0x000f280000000200 */
[----:B------:R-:W-:Y:S03]  /*3780*/  LDSM.16.M88.4 R80, [R147+0x2800] ;  /* 0x002800009350783b */ /* 0x000fe60000000200 */
        /* <DEDUP_REMOVED lines=9> */
[C---:B------:R-:W-:Y:S08]  /*3820*/  HMMA.16816.F32 R52, R116.reuse, R76, R52 ;  /* 0x0000004c7434723c */ /* 0x040ff00000001834 */
[C---:B---3--:R-:W-:Y:S08]  /*3830*/  HMMA.16816.F32 R92, R116.reuse, R110, R92 ;  /* 0x0000006e745c723c */ /* 0x048ff0000000185c */
[C---:B------:R-:W-:Y:S08]  /*3840*/  HMMA.16816.F32 R104, R116.reuse, R112, R104 ;  /* 0x000000707468723c */ /* 0x040ff00000001868 */
[C---:B------:R-:W-:Y:S01]  /*3850*/  HMMA.16816.F32 R48, R116.reuse, R78, R48 ;  /* 0x0000004e7430723c */ /* 0x040fe20000001830 */
[----:B------:R-:W-:Y:S07]  /*3860*/  LDSM.16.M88.4 R76, [R147+0x3000] ;  /* 0x00300000934c783b */ /* 0x000fee0000000200 */
[C---:B------:R-:W-:Y:S08]  /*3870*/  HMMA.16816.F32 R44, R116.reuse, R72, R44 ;  /* 0x00000048742c723c */ /* 0x040ff0000000182c */
[C---:B------:R-:W-:Y:S01]  /*3880*/  HMMA.16816.F32 R40, R116.reuse, R74, R40 ;  /* 0x0000004a7428723c */ /* 0x040fe20000001828 */
[----:B------:R-:W3:Y:S07]  /*3890*/  LDSM.16.M88.4 R72, [R147+0x3800] ;  /* 0x003800009348783b */ /* 0x000eee0000000200 */
[----:B------:R-:W-:Y:S08]  /*38a0*/  HMMA.16816.F32 R96, R116, R108, R96 ;  /* 0x0000006c7460723c */ /* 0x000ff00000001860 */
[C---:B----4-:R-:W-:Y:S08]  /*38b0*/  HMMA.16816.F32 R52, R88.reuse, R84, R52 ;  /* 0x000000545834723c */ /* 0x050ff00000001834 */
[----:B--2---:R-:W-:Y:S01]  /*38c0*/  HMMA.16816.F32 R92, R88, R58, R92 ;  /* 0x0000003a585c723c */ /* 0x004fe2000000185c */
[----:B------:R-:W-:-:S05]  /*38d0*/  VIADD R58, R0, 0x78 ;  /* 0x00000078003a7836 */ /* 0x000fca0000000000 */
[-C--:B------:R-:W-:Y:S02]  /*38e0*/  ISETP.GE.AND P1, PT, R58, R133.reuse, PT ;  /* 0x000000853a00720c */ /* 0x080fe40003f26270 */
[C---:B-1----:R-:W-:Y:S01]  /*38f0*/  HMMA.16816.F32 R104, R88.reuse, R60, R104 ;  /* 0x0000003c5868723c */ /* 0x042fe20000001868 */
[----:B------:R-:W-:Y:S01]  /*3900*/  VIADD R60, R0, 0x1 ;  /* 0x00000001003c7836 */ /* 0x000fe20000000000 */
[----:B------:R-:W-:Y:S02]  /*3910*/  ISETP.GE.AND P0, PT, R58, R132, PT ;  /* 0x000000843a00720c */ /* 0x000fe40003f06270 */
[----:B------:R-:W-:Y:S02]  /*3920*/  I2FP.F32.U32 R59, R58 ;  /* 0x0000003a003b7245 */ /* 0x000fe40000201000 */
[----:B------:R-:W-:Y:S02]  /*3930*/  I2FP.F32.U32 R58, R60 ;  /* 0x0000003c003a7245 */ /* 0x000fe40000201000 */
[----:B------:R-:W-:Y:S01]  /*3940*/  HMMA.16816.F32 R48, R88, R86, R48 ;  /* 0x000000565830723c */ /* 0x000fe20000001830 */
[----:B------:R-:W-:-:S02]  /*3950*/  ISETP.GE.AND P6, PT, R60, R133, PT ;  /* 0x000000853c00720c */ /* 0x000fc40003fc6270 */
[CC--:B------:R-:W-:Y:S01]  /*3960*/  FFMA.FTZ R92, R3.reuse, R59.reuse, R92 ;  /* 0x0000003b035c7223 */ /* 0x0c0fe2000001005c */
[----:B------:R-:W-:Y:S01]  /*3970*/  FFMA.FTZ R94, R3, R59, R94 ;  /* 0x0000003b035e7223 */ /* 0x000fe2000001005e */
[----:B------:R-:W-:-:S03]  /*3980*/  ISETP.GE.AND P3, PT, R60, R132, PT ;  /* 0x000000843c00720c */ /* 0x000fc60003f66270 */
[----:B------:R-:W-:Y:S01]  /*3990*/  HMMA.16816.F32 R44, R88, R80, R44 ;  /* 0x00000050582c723c */ /* 0x000fe2000000182c */
[----:B------:R-:W-:Y:S01]  /*39a0*/  FFMA.FTZ R80, R3, R58, R55 ;  /* 0x0000003a03507223 */ /* 0x000fe20000010037 */
[----:B------:R-:W-:-:S04]  /*39b0*/  FSEL R55, R92, -INF , !P1 ;  /* 0xff8000005c377808 */ /* 0x000fc80004800000 */
[----:B------:R-:W-:Y:S02]  /*39c0*/  FSEL R80, R80, -INF , !P3 ;  /* 0xff80000050507808 */ /* 0x000fe40005800000 */
[C---:B------:R-:W-:Y:S08]  /*39d0*/  HMMA.16816.F32 R28, R116.reuse, R64, R28 ;  /* 0x00000040741c723c */ /* 0x040ff0000000181c */
[----:B------:R-:W-:Y:S01]  /*39e0*/  HMMA.16816.F32 R24, R116, R66, R24 ;  /* 0x000000427418723c */ /* 0x000fe20000001818 */
[----:B------:R-:W1:Y:S01]  /*39f0*/  LDSM.16.M88.4 R64, [R147+0x4800] ;  /* 0x004800009340783b */ /* 0x000e620000000200 */
[----:B------:R-:W-:-:S06]  /*3a00*/  DEPBAR.LE SB0, 0x0 ;  /* 0x000080000000791a */ /* 0x000fcc0000000000 */
[----:B-----5:R-:W-:Y:S01]  /*3a10*/  HMMA.16816.F32 R20, R88, R68, R20 ;  /* 0x000000445814723c */ /* 0x020fe20000001814 */
[----:B------:R-:W-:Y:S01]  /*3a20*/  FFMA.FTZ R69, R3, R58, R53 ;  /* 0x0000003a03457223 */ /* 0x000fe20000010035 */
[----:B------:R-:W-:-:S04]  /*3a30*/  VIADD R53, R0, 0x9 ;  /* 0x0000000900357836 */ /* 0x000fc80000000000 */
[----:B------:R-:W-:Y:S02]  /*3a40*/  FSEL R69, R69, -INF , !P6 ;  /* 0xff80000045457808 */ /* 0x000fe40007000000 */
[C---:B------:R-:W-:Y:S01]  /*3a50*/  HMMA.16816.F32 R96, R88.reuse, R56, R96 ;  /* 0x000000385860723c */ /* 0x040fe20000001860 */
[C---:B------:R-:W-:Y:S01]  /*3a60*/  VIADD R56, R0.reuse, 0x8 ;  /* 0x0000000800387836 */ /* 0x040fe20000000000 */
[CC--:B------:R-:W-:Y:S01]  /*3a70*/  ISETP.GE.AND P4, PT, R53.reuse, R133.reuse, PT ;  /* 0x000000853500720c */ /* 0x0c0fe20003f86270 */
[----:B------:R-:W-:Y:S01]  /*3a80*/  VIADD R57, R0, 0x10 ;  /* 0x0000001000397836 */ /* 0x000fe20000000000 */
[-C--:B------:R-:W-:Y:S02]  /*3a90*/  ISETP.GE.AND P1, PT, R53, R132.reuse, PT ;  /* 0x000000843500720c */ /* 0x080fe40003f26270 */
[C---:B------:R-:W-:Y:S02]  /*3aa0*/  ISETP.GE.AND P5, PT, R56.reuse, R133, PT ;  /* 0x000000853800720c */ /* 0x040fe40003fa6270 */
[----:B------:R-:W-:Y:S01]  /*3ab0*/  ISETP.GE.AND P2, PT, R56, R132, PT ;  /* 0x000000843800720c */ /* 0x000fe20003f46270 */
[----:B------:R-:W-:Y:S01]  /*3ac0*/  HMMA.16816.F32 R40, R88, R82, R40 ;  /* 0x000000525828723c */ /* 0x000fe20000001828 */
[----:B------:R-:W-:-:S02]  /*3ad0*/  I2FP.F32.U32 R58, R56 ;  /* 0x00000038003a7245 */ /* 0x000fc40000201000 */
[----:B------:R-:W-:Y:S02]  /*3ae0*/  I2FP.F32.U32 R56, R53 ;  /* 0x0000003500387245 */ /* 0x000fe40000201000 */
[----:B------:R-:W-:Y:S01]  /*3af0*/  FSEL R53, R94, -INF , !P0 ;  /* 0xff8000005e357808 */ /* 0x000fe20004000000 */
[----:B------:R-:W-:Y:S01]  /*3b00*/  FFMA.FTZ R48, R3, R58, R48 ;  /* 0x0000003a03307223 */ /* 0x000fe20000010030 */
[C---:B------:R-:W-:Y:S01]  /*3b10*/  ISETP.GE.AND P0, PT, R57.reuse, R133, PT ;  /* 0x000000853900720c */ /* 0x040fe20003f06270 */
[----:B------:R-:W-:Y:S01]  /*3b20*/  HMMA.16816.F32 R16, R88, R70, R16 ;  /* 0x000000465810723c */ /* 0x000fe20000001810 */
[----:B------:R-:W-:Y:S01]  /*3b30*/  ISETP.GE.AND P6, PT, R57, R132, PT ;  /* 0x000000843900720c */ /* 0x000fe20003fc6270 */
[CC--:B------:R-:W-:Y:S01]  /*3b40*/  FFMA.FTZ R51, R3.reuse, R56.reuse, R51 ;  /* 0x0000003803337223 */ /* 0x0c0fe20000010033 */
[----:B------:R-:W-:Y:S01]  /*3b50*/  I2FP.F32.U32 R57, R57 ;  /* 0x0000003900397245 */ /* 0x000fe20000201000 */
[----:B------:R-:W-:Y:S01]  /*3b60*/  FFMA.FTZ R49, R3, R56, R49 ;  /* 0x0000003803317223 */ /* 0x000fe20000010031 */
[----:B------:R-:W-:-:S02]  /*3b70*/  VIADD R56, R0, 0x18 ;  /* 0x0000001800387836 */ /* 0x000fc40000000000 */
[C---:B------:R-:W-:Y:S01]  /*3b80*/  FFMA.FTZ R50, R3.reuse, R58, R50 ;  /* 0x0000003a03327223 */ /* 0x040fe20000010032 */
[CC--:B------:R-:W-:Y:S01]  /*3b90*/  FFMA.FTZ R71, R3.reuse, R57.reuse, R44 ;  /* 0x0000003903477223 */ /* 0x0c0fe2000001002c */
[C---:B------:R-:W-:Y:S02]  /*3ba0*/  VIADD R44, R0.reuse, 0x19 ;  /* 0x00000019002c7836 */ /* 0x040fe40000000000 */
[----:B------:R-:W-:Y:S01]  /*3bb0*/  FFMA.FTZ R46, R3, R57, R46 ;  /* 0x00000039032e7223 */ /* 0x000fe2000001002e */
[----:B---3--:R-:W-:Y:S01]  /*3bc0*/  HMMA.16816.F32 R28, R88, R72, R28 ;  /* 0x00000048581c723c */ /* 0x008fe2000000181c */
[----:B------:R-:W-:Y:S01]  /*3bd0*/  VIADD R57, R0, 0x11 ;  /* 0x0000001100397836 */ /* 0x000fe20000000000 */
[----:B------:R-:W-:Y:S02]  /*3be0*/  FSEL R72, R51, -INF , !P1 ;  /* 0xff80000033487808 */ /* 0x000fe40004800000 */
[----:B------:R-:W-:Y:S02]  /*3bf0*/  FSEL R71, R71, -INF , !P0 ;  /* 0xff80000047477808 */ /* 0x000fe40004000000 */
[----:B------:R-:W-:-:S02]  /*3c00*/  ISETP.GE.AND P1, PT, R44, R133, PT ;  /* 0x000000852c00720c */ /* 0x000fc40003f26270 */
[C---:B------:R-:W-:Y:S01]  /*3c10*/  HMMA.16816.F32 R36, R88.reuse, R76, R36 ;  /* 0x0000004c5824723c */ /* 0x040fe20000001824 */
[----:B------:R-:W-:Y:S02]  /*3c20*/  ISETP.GE.AND P0, PT, R44, R132, PT ;  /* 0x000000842c00720c */ /* 0x000fe40003f06270 */
[----:B------:R-:W-:Y:S02]  /*3c30*/  I2FP.F32.U32 R44, R44 ;  /* 0x0000002c002c7245 */ /* 0x000fe40000201000 */
[----:B------:R-:W-:Y:S02]  /*3c40*/  FSEL R77, R48, -INF , !P5 ;  /* 0xff800000304d7808 */ /* 0x000fe40006800000 */
[----:B------:R-:W-:Y:S01]  /*3c50*/  I2FP.F32.U32 R48, R57 ;  /* 0x0000003900307245 */ /* 0x000fe20000201000 */
[----:B------:R-:W-:Y:S01]  /*3c60*/  HMMA.16816.F32 R32, R88, R78, R32 ;  /* 0x0000004e5820723c */ /* 0x000fe20000001820 */
[CC--:B------:R-:W-:Y:S01]  /*3c70*/  FFMA.FTZ R73, R3.reuse, R44.reuse, R41 ;  /* 0x0000002c03497223 */ /* 0x0c0fe20000010029 */
[----:B------:R-:W-:Y:S01]  /*3c80*/  FFMA.FTZ R43, R3, R44, R43 ;  /* 0x0000002c032b7223 */ /* 0x000fe2000001002b */
[----:B------:R-:W-:-:S02]  /*3c90*/  VIADD R41, R0, 0x28 ;  /* 0x0000002800297836 */ /* 0x000fc40000000000 */
[-C--:B------:R-:W-:Y:S01]  /*3ca0*/  FFMA.FTZ R45, R3, R48.reuse, R45 ;  /* 0x00000030032d7223 */ /* 0x080fe2000001002d */
[----:B------:R-:W-:Y:S01]  /*3cb0*/  VIADD R44, R0, 0x21 ;  /* 0x00000021002c7836 */ /* 0x000fe20000000000 */
[----:B------:R-:W-:Y:S01]  /*3cc0*/  ISETP.GE.AND P3, PT, R57, R133, PT ;  /* 0x000000853900720c */ /* 0x000fe20003f66270 */
[----:B------:R-:W-:Y:S01]  /*3cd0*/  FFMA.FTZ R47, R3, R48, R47 ;  /* 0x00000030032f7223 */ /* 0x000fe2000001002f */
[----:B------:R-:W-:Y:S01]  /*3ce0*/  HMMA.16816.F32 R24, R88, R74, R24 ;  /* 0x0000004a5818723c */ /* 0x000fe20000001818 */
[----:B------:R-:W-:Y:S02]  /*3cf0*/  FSEL R75, R49, -INF , !P4 ;  /* 0xff800000314b7808 */ /* 0x000fe40006000000 */
[----:B------:R-:W-:Y:S02]  /*3d00*/  I2FP.F32.U32 R49, R56 ;  /* 0x0000003800317245 */ /* 0x000fe40000201000 */
[----:B------:R-:W-:Y:S02]  /*3d10*/  FSEL R74, R50, -INF , !P2 ;  /* 0xff800000324a7808 */ /* 0x000fe40005000000 */
[C---:B------:R-:W-:Y:S01]  /*3d20*/  ISETP.GE.AND P4, PT, R56.reuse, R132, PT ;  /* 0x000000843800720c */ /* 0x040fe20003f86270 */
[----:B------:R-:W-:Y:S01]  /*3d30*/  HMMA.16816.F32 R100, R116, R114, R100 ;  /* 0x000000727464723c */ /* 0x000fe20000001864 */
[CC--:B------:R-:W-:Y:S01]  /*3d40*/  FFMA.FTZ R68, R3.reuse, R49.reuse, R42 ;  /* 0x0000003103447223 */ /* 0x0c0fe2000001002a */
[----:B------:R-:W-:Y:S01]  /*3d50*/  FFMA.FTZ R40, R3, R49, R40 ;  /* 0x0000003103287223 */ /* 0x000fe20000010028 */
[----:B------:R-:W-:Y:S01]  /*3d60*/  ISETP.GE.AND P2, PT, R56, R133, PT ;  /* 0x000000853800720c */ /* 0x000fe20003f46270 */
[C---:B------:R-:W-:Y:S01]  /*3d70*/  VIADD R42, R0.reuse, 0x20 ;  /* 0x00000020002a7836 */ /* 0x040fe20000000000 */
[----:B------:R-:W-:Y:S01]  /*3d80*/  FSEL R73, R73, -INF , !P1 ;  /* 0xff80000049497808 */ /* 0x000fe20004800000 */
[----:B------:R-:W-:Y:S01]  /*3d90*/  VIADD R56, R0, 0x61 ;  /* 0x0000006100387836 */ /* 0x000fe20000000000 */
[----:B------:R-:W-:Y:S01]  /*3da0*/  FSEL R68, R68, -INF , !P4 ;  /* 0xff80000044447808 */ /* 0x000fe20006000000 */
[----:B-1----:R-:W-:Y:S01]  /*3db0*/  HMMA.16816.F32 R12, R88, R64, R12 ;  /* 0x00000040580c723c */ /* 0x002fe2000000180c */
[----:B------:R-:W-:-:S02]  /*3dc0*/  FSEL R79, R40, -INF , !P2 ;  /* 0xff800000284f7808 */ /* 0x000fc40005000000 */
[C---:B------:R-:W-:Y:S02]  /*3dd0*/  ISETP.GE.AND P4, PT, R41.reuse, R133, PT ;  /* 0x000000852900720c */ /* 0x040fe40003f86270 */
[----:B------:R-:W-:Y:S02]  /*3de0*/  ISETP.GE.AND P1, PT, R41, R132, PT ;  /* 0x000000842900720c */ /* 0x000fe40003f26270 */
[----:B------:R-:W-:Y:S01]  /*3df0*/  FSEL R78, R46, -INF , !P6 ;  /* 0xff8000002e4e7808 */ /* 0x000fe20007000000 */
[----:B------:R-:W-:Y:S01]  /*3e00*/  HMMA.16816.F32 R8, R88, R66, R8 ;  /* 0x000000425808723c */ /* 0x000fe20000001808 */
[----:B------:R-:W-:Y:S02]  /*3e10*/  FSEL R81, R45, -INF , !P3 ;  /* 0xff8000002d517808 */ /* 0x000fe40005800000 */
[----:B------:R-:W-:Y:S02]  /*3e20*/  I2FP.F32.U32 R40, R44 ;  /* 0x0000002c00287245 */ /* 0x000fe40000201000 */
[----:B------:R-:W-:-:S02]  /*3e30*/  I2FP.F32.U32 R41, R41 ;  /* 0x0000002900297245 */ /* 0x000fc40000201000 */
[C---:B------:R-:W-:Y:S01]  /*3e40*/  ISETP.GE.AND P6, PT, R42.reuse, R133, PT ;  /* 0x000000852a00720c */ /* 0x040fe20003fc6270 */
[C---:B------:R-:W-:Y:S01]  /*3e50*/  FFMA.FTZ R39, R3.reuse, R40, R39 ;  /* 0x0000002803277223 */ /* 0x040fe20000010027 */
[-C--:B------:R-:W-:Y:S01]  /*3e60*/  ISETP.GE.AND P3, PT, R42, R132.reuse, PT ;  /* 0x000000842a00720c */ /* 0x080fe20003f66270 */
[-C--:B------:R-:W-:Y:S01]  /*3e70*/  FFMA.FTZ R45, R3, R41.reuse, R32 ;  /* 0x00000029032d7223 */ /* 0x080fe20000010020 */
[----:B------:R-:W-:Y:S01]  /*3e80*/  ISETP.GE.AND P5, PT, R57, R132, PT ;  /* 0x000000843900720c */ /* 0x000fe20003fa6270 */
[----:B------:R-:W-:Y:S01]  /*3e90*/  FFMA.FTZ R37, R3, R40, R37 ;  /* 0x0000002803257223 */ /* 0x000fe20000010025 */
[----:B------:R-:W-:Y:S01]  /*3ea0*/  I2FP.F32.U32 R42, R42 ;  /* 0x0000002a002a7245 */ /* 0x000fe20000201000 */
[----:B------:R-:W-:Y:S01]  /*3eb0*/  VIADD R32, R0, 0x31 ;  /* 0x0000003100207836 */ /* 0x000fe20000000000 */
[----:B------:R-:W-:Y:S01]  /*3ec0*/  FSEL R76, R47, -INF , !P5 ;  /* 0xff8000002f4c7808 */ /* 0x000fe20006800000 */
[C---:B------:R-:W-:Y:S01]  /*3ed0*/  FFMA.FTZ R34, R3.reuse, R41, R34 ;  /* 0x0000002903227223 */ /* 0x040fe20000010022 */
[C---:B------:R-:W-:Y:S01]  /*3ee0*/  ISETP.GE.AND P2, PT, R44.reuse, R132, PT ;  /* 0x000000842c00720c */ /* 0x040fe20003f46270 */
[-C--:B------:R-:W-:Y:S01]  /*3ef0*/  FFMA.FTZ R36, R3, R42.reuse, R36 ;  /* 0x0000002a03247223 */ /* 0x080fe20000010024 */
[----:B------:R-:W-:Y:S01]  /*3f00*/  ISETP.GE.AND P5, PT, R44, R133, PT ;  /* 0x000000852c00720c */ /* 0x000fe20003fa6270 */
[C---:B------:R-:W-:Y:S01]  /*3f10*/  VIADD R40, R0.reuse, 0x30 ;  /* 0x0000003000287836 */ /* 0x040fe20000000000 */
[----:B------:R-:W-:Y:S01]  /*3f20*/  HMMA.16816.F32 R100, R88, R62, R100 ;  /* 0x0000003e5864723c */ /* 0x000fe20000001864 */
[----:B------:R-:W-:Y:S01]  /*3f30*/  VIADD R41, R0, 0x29 ;  /* 0x0000002900297836 */ /* 0x000fe20000000000 */
[----:B------:R-:W-:Y:S01]  /*3f40*/  FSEL R62, R39, -INF , !P2 ;  /* 0xff800000273e7808 */ /* 0x000fe20005000000 */
[----:B------:R-:W-:Y:S01]  /*3f50*/  FFMA.FTZ R38, R3, R42, R38 ;  /* 0x0000002a03267223 */ /* 0x000fe20000010026 */
[----:B------:R-:W-:-:S02]  /*3f60*/  FSEL R45, R45, -INF , !P4 ;  /* 0xff8000002d2d7808 */ /* 0x000fc40006000000 */
[----:B------:R-:W-:Y:S02]  /*3f70*/  FSEL R47, R37, -INF , !P5 ;  /* 0xff800000252f7808 */ /* 0x000fe40006800000 */
[C---:B------:R-:W-:Y:S01]  /*3f80*/  ISETP.GE.AND P2, PT, R32.reuse, R133, PT ;  /* 0x000000852000720c */ /* 0x040fe20003f46270 */
[----:B------:R-:W-:Y:S01]  /*3f90*/  BAR.SYNC.DEFER_BLOCKING 0x0 ;  /* 0x0000000000007b1d */ /* 0x000fe20000010000 */
[----:B------:R-:W-:Y:S02]  /*3fa0*/  ISETP.GE.AND P4, PT, R32, R132, PT ;  /* 0x000000842000720c */ /* 0x000fe40003f86270 */
[----:B------:R-:W-:Y:S02]  /*3fb0*/  FSEL R63, R36, -INF , !P6 ;  /* 0xff800000243f7808 */ /* 0x000fe40007000000 */
[----:B------:R-:W-:Y:S02]  /*3fc0*/  I2FP.F32.U32 R37, R40 ;  /* 0x0000002800257245 */ /* 0x000fe40000201000 */
[----:B------:R-:W-:-:S02]  /*3fd0*/  I2FP.F32.U32 R32, R32 ;  /* 0x0000002000207245 */ /* 0x000fc40000201000 */
[----:B------:R-:W-:Y:S01]  /*3fe0*/  I2FP.F32.U32 R36, R41 ;  /* 0x0000002900247245 */ /* 0x000fe20000201000 */
[-C--:B------:R-:W-:Y:S01]  /*3ff0*/  FFMA.FTZ R138, R3, R37.reuse, R30 ;  /* 0x00000025038a7223 */ /* 0x080fe2000001001e */
[----:B------:R-:W-:Y:S01]  /*4000*/  FSEL R70, R43, -INF , !P0 ;  /* 0xff8000002b467808 */ /* 0x000fe20004000000 */
[C---:B------:R-:W-:Y:S01]  /*4010*/  FFMA.FTZ R65, R3.reuse, R32, R29 ;  /* 0x0000002003417223 */ /* 0x040fe2000001001d */
[----:B------:R-:W-:Y:S01]  /*4020*/  FSEL R66, R38, -INF , !P3 ;  /* 0xff80000026427808 */ /* 0x000fe20005800000 */
[C---:B------:R-:W-:Y:S01]  /*4030*/  FFMA.FTZ R33, R3.reuse, R36, R33 ;  /* 0x0000002403217223 */ /* 0x040fe20000010021 */
[----:B------:R-:W-:Y:S01]  /*4040*/  ISETP.GE.AND P5, PT, R40, R132, PT ;  /* 0x000000842800720c */ /* 0x000fe20003fa6270 */
[C---:B------:R-:W-:Y:S01]  /*4050*/  FFMA.FTZ R28, R3.reuse, R37, R28 ;  /* 0x00000025031c7223 */ /* 0x040fe2000001001c */
[----:B------:R-:W-:Y:S01]  /*4060*/  FFMA.FTZ R31, R3, R32, R31 ;  /* 0x00000020031f7223 */ /* 0x000fe2000001001f */
[C---:B------:R-:W-:Y:S01]  /*4070*/  VIADD R29, R0.reuse, 0x40 ;  /* 0x00000040001d7836 */ /* 0x040fe20000000000 */
[-C--:B------:R-:W-:Y:S01]  /*4080*/  ISETP.GE.AND P0, PT, R41, R133.reuse, PT ;  /* 0x000000852900720c */ /* 0x080fe20003f06270 */
[----:B------:R-:W-:Y:S01]  /*4090*/  VIADD R30, R0, 0x38 ;  /* 0x00000038001e7836 */ /* 0x000fe20000000000 */
[----:B------:R-:W-:Y:S01]  /*40a0*/  ISETP.GE.AND P3, PT, R40, R133, PT ;  /* 0x000000852800720c */ /* 0x000fe20003f66270 */
[----:B------:R-:W-:Y:S01]  /*40b0*/  VIADD R32, R0, 0x39 ;  /* 0x0000003900207836 */ /* 0x000fe20000000000 */
[----:B------:R-:W-:Y:S01]  /*40c0*/  FSEL R138, R138, -INF , !P5 ;  /* 0xff8000008a8a7808 */ /* 0x000fe20006800000 */
[----:B------:R-:W-:Y:S01]  /*40d0*/  FFMA.FTZ R35, R3, R36, R35 ;  /* 0x0000002403237223 */ /* 0x000fe20000010023 */
        /* <DEDUP_REMOVED lines=8> */
[----:B------:R-:W-:Y:S02]  /*4160*/  I2FP.F32.U32 R28, R32 ;  /* 0x00000020001c7245 */ /* 0x000fe40000201000 */
[----:B------:R-:W-:Y:S02]  /*4170*/  I2FP.F32.U32 R29, R29 ;  /* 0x0000001d001d7245 */ /* 0x000fe40000201000 */
[----:B------:R-:W-:Y:S01]  /*4180*/  I2FP.F32.U32 R30, R30 ;  /* 0x0000001e001e7245 */ /* 0x000fe20000201000 */
[----:B------:R-:W-:Y:S01]  /*4190*/  FFMA.FTZ R27, R3, R28, R27 ;  /* 0x0000001c031b7223 */ /* 0x000fe2000001001b */
[-C--:B------:R-:W-:Y:S01]  /*41a0*/  ISETP.GE.AND P6, PT, R41, R132.reuse, PT ;  /* 0x000000842900720c */ /* 0x080fe20003fc6270 */
[CC--:B------:R-:W-:Y:S01]  /*41b0*/  FFMA.FTZ R119, R3.reuse, R29.reuse, R20 ;  /* 0x0000001d03777223 */ /* 0x0c0fe20000010014 */
[----:B------:R-:W-:Y:S01]  /*41c0*/  ISETP.GE.AND P3, PT, R32, R132, PT ;  /* 0x000000842000720c */ /* 0x000fe20003f66270 */
[----:B------:R-:W-:Y:S01]  /*41d0*/  FFMA.FTZ R24, R3, R30, R24 ;  /* 0x0000001e03187223 */ /* 0x000fe20000010018 */
[----:B------:R-:W-:Y:S01]  /*41e0*/  FSEL R64, R35, -INF , !P6 ;  /* 0xff80000023407808 */ /* 0x000fe20007000000 */
[C---:B------:R-:W-:Y:S01]  /*41f0*/  FFMA.FTZ R25, R3.reuse, R28, R25 ;  /* 0x0000001c03197223 */ /* 0x040fe20000010019 */
[----:B------:R-:W-:Y:S01]  /*4200*/  FFMA.FTZ R22, R3, R29, R22 ;  /* 0x0000001d03167223 */ /* 0x000fe20000010016 */
[----:B------:R-:W-:Y:S01]  /*4210*/  VIADD R20, R0, 0x49 ;  /* 0x0000004900147836 */ /* 0x000fe20000000000 */
[----:B------:R-:W-:Y:S01]  /*4220*/  ISETP.GE.AND P6, PT, R32, R133, PT ;  /* 0x000000852000720c */ /* 0x000fe20003fc6270 */
[C---:B------:R-:W-:Y:S01]  /*4230*/  VIADD R29, R0.reuse, 0x41 ;  /* 0x00000041001d7836 */ /* 0x040fe20000000000 */
[----:B------:R-:W-:Y:S01]  /*4240*/  FSEL R112, R27, -INF , !P3 ;  /* 0xff8000001b707808 */ /* 0x000fe20005800000 */
[----:B------:R-:W-:Y:S01]  /*4250*/  VIADD R28, R0, 0x48 ;  /* 0x00000048001c7836 */ /* 0x000fe20000000000 */
[----:B------:R-:W-:Y:S01]  /*4260*/  FSEL R119, R119, -INF , !P5 ;  /* 0xff80000077777808 */ /* 0x000fe20006800000 */
[----:B------:R-:W-:Y:S01]  /*4270*/  FFMA.FTZ R26, R3, R30, R26 ;  /* 0x0000001e031a7223 */ /* 0x000fe2000001001a */
[----:B------:R-:W-:-:S02]  /*4280*/  FSEL R139, R24, -INF , !P1 ;  /* 0xff800000188b7808 */ /* 0x000fc40004800000 */
[----:B------:R-:W-:Y:S02]  /*4290*/  FSEL R123, R25, -INF , !P6 ;  /* 0xff800000197b7808 */ /* 0x000fe40007000000 */
[C---:B------:R-:W-:Y:S02]  /*42a0*/  ISETP.GE.AND P3, PT, R20.reuse, R133, PT ;  /* 0x000000851400720c */ /* 0x040fe40003f66270 */
[----:B------:R-:W-:Y:S02]  /*42b0*/  ISETP.GE.AND P5, PT, R20, R132, PT ;  /* 0x000000841400720c */ /* 0x000fe40003fa6270 */
[----:B------:R-:W-:Y:S02]  /*42c0*/  I2FP.F32.U32 R24, R29 ;  /* 0x0000001d00187245 */ /* 0x000fe40000201000 */
[----:B------:R-:W-:Y:S02]  /*42d0*/  I2FP.F32.U32 R25, R28 ;  /* 0x0000001c00197245 */ /* 0x000fe40000201000 */
[----:B------:R-:W-:Y:S01]  /*42e0*/  I2FP.F32.U32 R20, R20 ;  /* 0x0000001400147245 */ /* 0x000fe20000201000 */
[----:B------:R-:W-:Y:S01]  /*42f0*/  FFMA.FTZ R21, R3, R24, R21 ;  /* 0x0000001803157223 */ /* 0x000fe20000010015 */
[----:B------:R-:W-:Y:S01]  /*4300*/  FSEL R136, R31, -INF , !P4 ;  /* 0xff8000001f887808 */ /* 0x000fe20006000000 */
[----:B------:R-:W-:Y:S01]  /*4310*/  FFMA.FTZ R118, R3, R25, R18 ;  /* 0x0000001903767223 */ /* 0x000fe20000010012 */
[----:B------:R-:W-:Y:S01]  /*4320*/  ISETP.GE.AND P4, PT, R29, R133, PT ;  /* 0x000000851d00720c */ /* 0x000fe20003f86270 */
[----:B------:R-:W-:Y:S01]  /*4330*/  FFMA.FTZ R115, R3, R20, R17 ;  /* 0x0000001403737223 */ /* 0x000fe20000010011 */
[----:B------:R-:W-:Y:S01]  /*4340*/  ISETP.GE.AND P6, PT, R28, R132, PT ;  /* 0x000000841c00720c */ /* 0x000fe20003fc6270 */
[----:B------:R-:W-:Y:S01]  /*4350*/  VIADD R18, R0, 0x50 ;  /* 0x0000005000127836 */ /* 0x000fe20000000000 */
[----:B------:R-:W-:Y:S01]  /*4360*/  FSEL R114, R26, -INF , !P0 ;  /* 0xff8000001a727808 */ /* 0x000fe20004000000 */
[----:B------:R-:W-:-:S02]  /*4370*/  VIADD R17, R0, 0x58 ;  /* 0x0000005800117836 */ /* 0x000fc40000000000 */
[C---:B------:R-:W-:Y:S01]  /*4380*/  FFMA.FTZ R16, R3.reuse, R25, R16 ;  /* 0x0000001903107223 */ /* 0x040fe20000010010 */
[C---:B------:R-:W-:Y:S01]  /*4390*/  FFMA.FTZ R19, R3.reuse, R20, R19 ;  /* 0x0000001403137223 */ /* 0x040fe20000010013 */
[----:B------:R-:W-:Y:S01]  /*43a0*/  ISETP.GE.AND P0, PT, R28, R133, PT ;  /* 0x000000851c00720c */ /* 0x000fe20003f06270 */
[----:B------:R-:W-:Y:S01]  /*43b0*/  VIADD R20, R0, 0x51 ;  /* 0x0000005100147836 */ /* 0x000fe20000000000 */
[----:B------:R-:W-:Y:S01]  /*43c0*/  FSEL R116, R22, -INF , !P2 ;  /* 0xff80000016747808 */ /* 0x000fe20005000000 */
[----:B------:R-:W-:Y:S01]  /*43d0*/  FFMA.FTZ R23, R3, R24, R23 ;  /* 0x0000001803177223 */ /* 0x000fe20000010017 */
        /* <DEDUP_REMOVED lines=8> */
[----:B------:R-:W-:-:S02]  /*4460*/  FSEL R117, R16, -INF , !P0 ;  /* 0xff80000010757808 */ /* 0x000fc40004000000 */
[----:B------:R-:W-:Y:S01]  /*4470*/  I2FP.F32.U32 R17, R17 ;  /* 0x0000001100117245 */ /* 0x000fe20000201000 */
[C---:B------:R-:W-:Y:S01]  /*4480*/  FFMA.FTZ R12, R3.reuse, R18, R12 ;  /* 0x00000012030c7223 */ /* 0x040fe2000001000c */
[----:B------:R-:W-:Y:S01]  /*4490*/  I2FP.F32.U32 R16, R20 ;  /* 0x0000001400107245 */ /* 0x000fe20000201000 */
[----:B------:R-:W-:Y:S01]  /*44a0*/  FFMA.FTZ R14, R3, R18, R14 ;  /* 0x00000012030e7223 */ /* 0x000fe2000001000e */
[----:B------:R-:W-:Y:S01]  /*44b0*/  ISETP.GE.AND P1, PT, R29, R132, PT ;  /* 0x000000841d00720c */ /* 0x000fe20003f26270 */
[C---:B------:R-:W-:Y:S01]  /*44c0*/  FFMA.FTZ R109, R3.reuse, R17, R8 ;  /* 0x00000011036d7223 */ /* 0x040fe20000010008 */
[----:B------:R-:W-:Y:S02]  /*44d0*/  VIADD R8, R0, 0x59 ;  /* 0x0000005900087836 */ /* 0x000fe40000000000 */
[-C--:B------:R-:W-:Y:S01]  /*44e0*/  FFMA.FTZ R13, R3, R16.reuse, R13 ;  /* 0x00000010030d7223 */ /* 0x080fe2000001000d */
[----:B------:R-:W-:Y:S01]  /*44f0*/  FSEL R122, R23, -INF , !P1 ;  /* 0xff800000177a7808 */ /* 0x000fe20004800000 */
[C---:B------:R-:W-:Y:S01]  /*4500*/  FFMA.FTZ R15, R3.reuse, R16, R15 ;  /* 0x00000010030f7223 */ /* 0x040fe2000001000f */
[----:B------:R-:W-:Y:S01]  /*4510*/  ISETP.GE.AND P1, PT, R20, R133, PT ;  /* 0x000000851400720c */ /* 0x000fe20003f26270 */
[----:B------:R-:W-:Y:S01]  /*4520*/  VIADD R16, R0, 0x60 ;  /* 0x0000006000107836 */ /* 0x000fe20000000000 */
[----:B------:R-:W-:Y:S01]  /*4530*/  ISETP.GE.AND P0, PT, R20, R132, PT ;  /* 0x000000841400720c */ /* 0x000fe20003f06270 */
[----:B------:R-:W-:Y:S01]  /*4540*/  FFMA.FTZ R10, R3, R17, R10 ;  /* 0x00000011030a7223 */ /* 0x000fe2000001000a */
[----:B------:R-:W-:-:S02]  /*4550*/  FSEL R120, R19, -INF , !P5 ;  /* 0xff80000013787808 */ /* 0x000fc40006800000 */
[----:B------:R-:W-:Y:S01]  /*4560*/  FSEL R113, R12, -INF , !P2 ;  /* 0xff8000000c717808 */ /* 0x000fe20005000000 */
[----:B------:R-:W-:Y:S01]  /*4570*/  VIADD R12, R0, 0x69 ;  /* 0x00000069000c7836 */ /* 0x000fe20000000000 */
[C---:B------:R-:W-:Y:S02]  /*4580*/  ISETP.GE.AND P5, PT, R8.reuse, R133, PT ;  /* 0x000000850800720c */ /* 0x040fe40003fa6270 */
[----:B------:R-:W-:Y:S02]  /*4590*/  ISETP.GE.AND P2, PT, R8, R132, PT ;  /* 0x000000840800720c */ /* 0x000fe40003f46270 */
[----:B------:R-:W-:Y:S02]  /*45a0*/  FSEL R111, R13, -INF , !P1 ;  /* 0xff8000000d6f7808 */ /* 0x000fe40004800000 */
[----:B------:R-:W-:Y:S02]  /*45b0*/  I2FP.F32.U32 R8, R8 ;  /* 0x0000000800087245 */ /* 0x000fe40000201000 */
[----:B------:R-:W-:-:S02]  /*45c0*/  I2FP.F32.U32 R13, R16 ;  /* 0x00000010000d7245 */ /* 0x000fc40000201000 */
[----:B------:R-:W-:Y:S01]  /*45d0*/  FSEL R108, R15, -INF , !P0 ;  /* 0xff8000000f6c7808 */ /* 0x000fe20004000000 */
[----:B------:R-:W-:Y:S01]  /*45e0*/  FFMA.FTZ R9, R3, R8, R9 ;  /* 0x0000000803097223 */ /* 0x000fe20000010009 */
[----:B------:R-:W-:Y:S01]  /*45f0*/  FSEL R109, R109, -INF , !P6 ;  /* 0xff8000006d6d7808 */ /* 0x000fe20007000000 */
[C---:B------:R-:W-:Y:S01]  /*4600*/  FFMA.FTZ R51, R3.reuse, R13, R104 ;  /* 0x0000000d03337223 */ /* 0x040fe20000010068 */
[C---:B------:R-:W-:Y:S01]  /*4610*/  ISETP.GE.AND P0, PT, R56.reuse, R133, PT ;  /* 0x000000853800720c */ /* 0x040fe20003f06270 */
[C---:B------:R-:W-:Y:S01]  /*4620*/  FFMA.FTZ R58, R3.reuse, R13, R106 ;  /* 0x0000000d033a7223 */ /* 0x040fe2000001006a */
[----:B------:R-:W-:Y:S01]  /*4630*/  ISETP.GE.AND P6, PT, R56, R132, PT ;  /* 0x000000843800720c */ /* 0x000fe20003fc6270 */
[C---:B------:R-:W-:Y:S01]  /*4640*/  VIADD R13, R0.reuse, 0x68 ;  /* 0x00000068000d7836 */ /* 0x040fe20000000000 */
[----:B------:R-:W-:Y:S01]  /*4650*/  I2FP.F32.U32 R56, R56 ;  /* 0x0000003800387245 */ /* 0x000fe20000201000 */
[----:B------:R-:W-:Y:S01]  /*4660*/  FFMA.FTZ R11, R3, R8, R11 ;  /* 0x00000008030b7223 */ /* 0x000fe2000001000b */
[----:B------:R-:W-:Y:S01]  /*4670*/  VIADD R8, R0, 0x70 ;  /* 0x0000007000087836 */ /* 0x000fe20000000000 */
[----:B------:R-:W-:-:S02]  /*4680*/  FSEL R110, R14, -INF , !P4 ;  /* 0xff8000000e6e7808 */ /* 0x000fc40006000000 */
[CC--:B------:R-:W-:Y:S01]  /*4690*/  FFMA.FTZ R49, R3.reuse, R56.reuse, R105 ;  /* 0x0000003803317223 */ /* 0x0c0fe20000010069 */
[----:B------:R-:W-:Y:S01]  /*46a0*/  ISETP.GE.AND P4, PT, R16, R133, PT ;  /* 0x000000851000720c */ /* 0x000fe20003f86270 */
[----:B------:R-:W-:Y:S01]  /*46b0*/  FFMA.FTZ R56, R3, R56, R107 ;  /* 0x0000003803387223 */ /* 0x000fe2000001006b */
[----:B------:R-:W-:Y:S02]  /*46c0*/  FSEL R105, R9, -INF , !P5 ;  /* 0xff80000009697808 */ /* 0x000fe40006800000 */
[----:B------:R-:W-:Y:S02]  /*46d0*/  I2FP.F32.U32 R9, R13 ;  /* 0x0000000d00097245 */ /* 0x000fe40000201000 */
[----:B------:R-:W-:Y:S02]  /*46e0*/  FSEL R104, R11, -INF , !P2 ;  /* 0xff8000000b687808 */ /* 0x000fe40005000000 */
[----:B------:R-:W-:Y:S01]  /*46f0*/  I2FP.F32.U32 R11, R8 ;  /* 0x00000008000b7245 */ /* 0x000fe20000201000 */
[-C--:B------:R-:W-:Y:S01]  /*4700*/  FFMA.FTZ R61, R3, R9.reuse, R100 ;  /* 0x00000009033d7223 */ /* 0x080fe20000010064 */
[----:B------:R-:W-:Y:S01]  /*4710*/  FSEL R51, R51, -INF , !P4 ;  /* 0xff80000033337808 */ /* 0x000fe20006000000 */
[C---:B------:R-:W-:Y:S01]  /*4720*/  FFMA.FTZ R50, R3.reuse, R9, R102 ;  /* 0x0000000903327223 */ /* 0x040fe20000010066 */
[C---:B------:R-:W-:Y:S01]  /*4730*/  ISETP.GE.AND P2, PT, R12.reuse, R133, PT ;  /* 0x000000850c00720c */ /* 0x040fe20003f46270 */
[CC--:B------:R-:W-:Y:S01]  /*4740*/  FFMA.FTZ R30, R3.reuse, R11.reuse, R98 ;  /* 0x0000000b031e7223 */ /* 0x0c0fe20000010062 */
[-C--:B------:R-:W-:Y:S01]  /*4750*/  ISETP.GE.AND P4, PT, R12, R132.reuse, PT ;  /* 0x000000840c00720c */ /* 0x080fe20003f86270 */
[----:B------:R-:W-:Y:S01]  /*4760*/  FFMA.FTZ R41, R3, R11, R96 ;  /* 0x0000000b03297223 */ /* 0x000fe20000010060 */
[----:B------:R-:W-:-:S02]  /*4770*/  ISETP.GE.AND P1, PT, R16, R132, PT ;  /* 0x000000841000720c */ /* 0x000fc40003f26270 */
[----:B------:R-:W-:Y:S02]  /*4780*/  FSEL R106, R10, -INF , !P3 ;  /* 0xff8000000a6a7808 */ /* 0x000fe40005800000 */
[----:B------:R-:W-:Y:S02]  /*4790*/  I2FP.F32.U32 R12, R12 ;  /* 0x0000000c000c7245 */ /* 0x000fe40000201000 */
[----:B------:R-:W-:Y:S02]  /*47a0*/  ISETP.GE.AND P3, PT, R13, R133, PT ;  /* 0x000000850d00720c */ /* 0x000fe40003f66270 */
[----:B------:R-:W-:Y:S01]  /*47b0*/  FSEL R49, R49, -INF , !P0 ;  /* 0xff80000031317808 */ /* 0x000fe20004000000 */
[C---:B------:R-:W-:Y:S01]  /*47c0*/  FFMA.FTZ R59, R3.reuse, R12, R101 ;  /* 0x0000000c033b7223 */ /* 0x040fe20000010065 */
[----:B------:R-:W-:Y:S01]  /*47d0*/  ISETP.GE.AND P0, PT, R8, R132, PT ;  /* 0x000000840800720c */ /* 0x000fe20003f06270 */
[----:B------:R-:W-:Y:S01]  /*47e0*/  FFMA.FTZ R46, R3, R12, R103 ;  /* 0x0000000c032e7223 */ /* 0x000fe20000010067 */
[----:B------:R-:W-:-:S02]  /*47f0*/  FSEL R58, R58, -INF , !P1 ;  /* 0xff8000003a3a7808 */ /* 0x000fc40004800000 */
[-C--:B------:R-:W-:Y:S01]  /*4800*/  ISETP.GE.AND P1, PT, R8, R133.reuse, PT ;  /* 0x000000850800720c */ /* 0x080fe20003f26270 */
[----:B------:R-:W-:Y:S01]  /*4810*/  VIADD R8, R0, 0x71 ;  /* 0x0000007100087836 */ /* 0x000fe20000000000 */
[----:B------:R-:W-:Y:S02]  /*4820*/  FSEL R56, R56, -INF , !P6 ;  /* 0xff80000038387808 */ /* 0x000fe40007000000 */
[----:B------:R-:W-:Y:S02]  /*4830*/  FSEL R61, R61, -INF , !P3 ;  /* 0xff8000003d3d7808 */ /* 0x000fe40005800000 */
[-C--:B------:R-:W-:Y:S02]  /*4840*/  ISETP.GE.AND P5, PT, R13, R132.reuse, PT ;  /* 0x000000840d00720c */ /* 0x080fe40003fa6270 */
[C---:B------:R-:W-:Y:S02]  /*4850*/  ISETP.GE.AND P6, PT, R0.reuse, R133, PT ;  /* 0x000000850000720c */ /* 0x040fe40003fc6270 */
[----:B------:R-:W-:-:S02]  /*4860*/  ISETP.GE.AND P3, PT, R0, R132, PT ;  /* 0x000000840000720c */ /* 0x000fc40003f66270 */
[----:B------:R-:W-:Y:S01]  /*4870*/  I2FP.F32.U32 R9, R0 ;  /* 0x0000000000097245 */ /* 0x000fe20000201000 */
[----:B------:R-:W-:Y:S01]  /*4880*/  VIADD R0, R0, 0x79 ;  /* 0x0000007900007836 */ /* 0x000fe20000000000 */
[----:B------:R-:W-:Y:S02]  /*4890*/  FSEL R30, R30, -INF , !P0 ;  /* 0xff8000001e1e7808 */ /* 0x000fe40004000000 */
[----:B------:R-:W-:Y:S01]  /*48a0*/  ISETP.NE.AND P0, PT, R131, 0x1, PT ;  /* 0x000000018300780c */ /* 0x000fe20003f05270 */
[----:B------:R-:W-:Y:S01]  /*48b0*/  FFMA.FTZ R52, R3, R9, R52 ;  /* 0x0000000903347223 */ /* 0x000fe20000010034 */
[----:B------:R-:W-:Y:S02]  /*48c0*/  FSEL R50, R50, -INF , !P5 ;  /* 0xff80000032327808 */ /* 0x000fe40006800000 */
[----:B------:R-:W-:Y:S02]  /*48d0*/  FSEL R59, R59, -INF , !P2 ;  /* 0xff8000003b3b7808 */ /* 0x000fe40005000000 */
[----:B------:R-:W-:-:S02]  /*48e0*/  ISETP.GE.AND P5, PT, R8, R133, PT ;  /* 0x000000850800720c */ /* 0x000fc40003fa6270 */
[----:B------:R-:W-:Y:S02]  /*48f0*/  ISETP.GE.AND P2, PT, R8, R132, PT ;  /* 0x000000840800720c */ /* 0x000fe40003f46270 */
[----:B------:R-:W-:Y:S02]  /*4900*/  FSEL R46, R46, -INF , !P4 ;  /* 0xff8000002e2e7808 */ /* 0x000fe40006000000 */
[----:B------:R-:W-:Y:S02]  /*4910*/  FSEL R41, R41, -INF , !P1 ;  /* 0xff80000029297808 */ /* 0x000fe40004800000 */
[----:B------:R-:W-:Y:S02]  /*4920*/  I2FP.F32.U32 R8, R8 ;  /* 0x0000000800087245 */ /* 0x000fe40000201000 */
[C---:B------:R-:W-:Y:S02]  /*4930*/  ISETP.GE.AND P4, PT, R0.reuse, R133, PT ;  /* 0x000000850000720c */ /* 0x040fe40003f86270 */
[----:B------:R-:W-:Y:S01]  /*4940*/  ISETP.GE.AND P1, PT, R0, R132, PT ;  /* 0x000000840000720c */ /* 0x000fe20003f26270 */
[C---:B------:R-:W-:Y:S01]  /*4950*/  FFMA.FTZ R44, R3.reuse, R8, R97 ;  /* 0x00000008032c7223 */ /* 0x040fe20000010061 */
[----:B------:R-:W-:Y:S01]  /*4960*/  I2FP.F32.U32 R0, R0 ;  /* 0x0000000000007245 */ /* 0x000fe20000201000 */
[C---:B------:R-:W-:Y:S01]  /*4970*/  FFMA.FTZ R28, R3.reuse, R8, R99 ;  /* 0x00000008031c7223 */ /* 0x040fe20000010063 */
[----:B------:R-:W-:Y:S01]  /*4980*/  FFMA.FTZ R8, R3, R9, R54 ;  /* 0x0000000903087223 */ /* 0x000fe20000010036 */
[----:B------:R-:W-:-:S02]  /*4990*/  FSEL R9, R52, -INF , !P6 ;  /* 0xff80000034097808 */ /* 0x000fc40007000000 */
[CC--:B------:R-:W-:Y:S01]  /*49a0*/  FFMA.FTZ R43, R3.reuse, R0.reuse, R93 ;  /* 0x00000000032b7223 */ /* 0x0c0fe2000001005d */
[----:B------:R-:W-:Y:S01]  /*49b0*/  FFMA.FTZ R24, R3, R0, R95 ;  /* 0x0000000003187223 */ /* 0x000fe2000001005f */
[----:B------:R-:W-:Y:S02]  /*49c0*/  FSEL R44, R44, -INF , !P5 ;  /* 0xff8000002c2c7808 */ /* 0x000fe40006800000 */
        /* <DEDUP_REMOVED lines=16> */
.L_x_5716:
        /* <DEDUP_REMOVED lines=59> */
.L_x_5717:
        /* <DEDUP_REMOVED lines=67> */
.L_x_5719:
[----:B------:R-:W-:Y:S05]  /*52b0*/  BSYNC.RECONVERGENT B0 ;  /* 0x0000000000007941 */ /* 0x000fea0003800200 */
.L_x_5718:
[----:B------:R-:W0:Y:S02]  /*52c0*/  LDGDEPBAR ;  /* 0x00000000000079af */ /* 0x000e240000000000 */
.L_x_5715:
[----:B------:R-:W-:Y:S01]  /*52d0*/  FMNMX3.FTZ R0, R9, R69, R77, !PT ;  /* 0x0000004509007276 */ /* 0x000fe2000781004d */
[----:B------:R-:W3:Y:S01]  /*52e0*/  LDCU UR4, c[0x0][0x45c] ;  /* 0x00008b80ff0477ac */ /* 0x000ee20008000800 */
        /* <DEDUP_REMOVED lines=31> */
[----:B------:R-:W-:Y:S01]  /*54e0*/  IADD3 R150, PT, PT, R135, R134, RZ ;  /* 0x0000008687967210 */ /* 0x000fe20007ffe0ff */
[----:B------:R-:W1:Y:S01]  /*54f0*/  SHFL.BFLY PT, R13, R0, 0x2, 0x1f ;  /* 0x0c401f00000d7f89 */ /* 0x000e6200000e0000 */
[----:B------:R-:W-:Y:S02]  /*5500*/  MOV R172, 0xffffffff ;  /* 0xffffffff00ac7802 */ /* 0x000fe40000000f00 */
[----:B------:R-:W-:Y:S01]  /*5510*/  LEA R150, R150, UR5, 0x1 ;  /* 0x0000000596967c11 */ /* 0x000fe2000f8e08ff */
[----:B------:R-:W2:Y:S03]  /*5520*/  SHFL.BFLY PT, R10, R11, 0x2, 0x1f ;  /* 0x0c401f000b0a7f89 */ /* 0x000ea600000e0000 */
[-C--:B------:R-:W-:Y:S01]  /*5530*/  IADD3 R145, PT, PT, R4, R150.reuse, RZ ;  /* 0x0000009604917210 */ /* 0x080fe20007ffe0ff */
[----:B------:R-:W-:Y:S01]  /*5540*/  LDSM.16.MT88.4 R92, [R150+0x6000] ;  /* 0x00600000965c783b */ /* 0x000fe20000004200 */
[----:B------:R-:W-:-:S02]  /*5550*/  IADD3 R146, PT, PT, R5, R150, RZ ;  /* 0x0000009605927210 */ /* 0x000fc40007ffe0ff */
[----:B------:R-:W-:Y:S01]  /*5560*/  IADD3 R144, PT, PT, R5, R145, RZ ;  /* 0x0000009105907210 */ /* 0x000fe20007ffe0ff */
[----:B------:R-:W-:Y:S04]  /*5570*/  LDSM.16.MT88.4 R16, [R150+0x6800] ;  /* 0x006800009610783b */ /* 0x000fe80000004200 */
[----:B------:R-:W-:Y:S01]  /*5580*/  LDSM.16.MT88.4 R20, [R146+0x6800] ;  /* 0x006800009214783b */ /* 0x000fe20000004200 */
[----:B-1----:R-:W-:Y:S02]  /*5590*/  FMNMX.FTZ R13, R0, R13, !PT ;  /* 0x0000000d000d7209 */ /* 0x002fe40007810000 */
[----:B--2---:R-:W-:-:S03]  /*55a0*/  FMNMX.FTZ R10, R11, R10, !PT ;  /* 0x0000000a0b0a7209 */ /* 0x004fc60007810000 */
[----:B------:R-:W1:Y:S02]  /*55b0*/  SHFL.BFLY PT, R2, R13, 0x1, 0x1f ;  /* 0x0c201f000d027f89 */ /* 0x000e6400000e0000 */
[----:B-1----:R-:W-:Y:S02]  /*55c0*/  FMNMX.FTZ R2, R13, R2, !PT ;  /* 0x000000020d027209 */ /* 0x002fe40007810000 */
[----:B------:R-:W-:Y:S02]  /*55d0*/  LDSM.16.MT88.4 R12, [R145+0x6800] ;  /* 0x00680000910c783b */ /* 0x000fe40000004200 */
[C---:B------:R-:W-:Y:S01]  /*55e0*/  FSETP.NEU.FTZ.AND P1, PT, R2.reuse, -INF , PT ;  /* 0xff8000000200780b */ /* 0x040fe20003f3d000 */
[----:B---3--:R-:W-:-:S05]  /*55f0*/  FMUL.FTZ R48, R2, UR4 ;  /* 0x0000000402307c20 */ /* 0x008fca0008410000 */
[----:B------:R-:W-:-:S05]  /*5600*/  FSEL R48, R48, RZ, P1 ;  /* 0x000000ff30307208 */ /* 0x000fca0000800000 */
[--C-:B------:R-:W-:Y:S01]  /*5610*/  FFMA.FTZ R42, R9, UR4, -R48.reuse ;  /* 0x00000004092a7c23 */ /* 0x100fe20008010830 */
[--C-:B------:R-:W-:Y:S01]  /*5620*/  FFMA.FTZ R29, R81, UR4, -R48.reuse ;  /* 0x00000004511d7c23 */ /* 0x100fe20008010830 */
[----:B------:R-:W1:Y:S01]  /*5630*/  SHFL.BFLY PT, R9, R10, 0x1, 0x1f ;  /* 0x0c201f000a097f89 */ /* 0x000e6200000e0000 */
        /* <DEDUP_REMOVED lines=19> */
[----:B------:R-:W-:Y:S01]  /*5770*/  FFMA.FTZ R43, R43, UR4, -R48 ;  /* 0x000000042b2b7c23 */ /* 0x000fe20008010830 */
[----:B------:R-:W-:Y:S01]  /*5780*/  MUFU.EX2 R38, R38 ;  /* 0x0000002600267308 */ /* 0x000fe20000000800 */
[----:B-1----:R-:W-:-:S04]  /*5790*/  FMNMX.FTZ R0, R10, R9, !PT ;  /* 0x000000090a007209 */ /* 0x002fc80007810000 */
[C---:B------:R-:W-:Y:S01]  /*57a0*/  FSETP.NEU.FTZ.AND P1, PT, R0.reuse, -INF , PT ;  /* 0xff8000000000780b */ /* 0x040fe20003f3d000 */
[----:B------:R-:W-:Y:S02]  /*57b0*/  FMUL.FTZ R25, R0, UR4 ;  /* 0x0000000400197c20 */ /* 0x000fe40008410000 */
[----:B------:R-:W1:Y:S01]  /*57c0*/  MUFU.EX2 R31, R31 ;  /* 0x0000001f001f7308 */ /* 0x000e620000000800 */
[----:B--2---:R-:W-:Y:S01]  /*57d0*/  F2FP.F16.F32.PACK_AB R84, R39, R42 ;  /* 0x0000002a2754723e */ /* 0x004fe200000000ff */
[----:B------:R-:W-:Y:S01]  /*57e0*/  FADD.FTZ R121, R42, R39 ;  /* 0x000000272a797221 */ /* 0x000fe20000010000 */
[----:B------:R-:W-:-:S05]  /*57f0*/  FSEL R25, R25, RZ, P1 ;  /* 0x000000ff19197208 */ /* 0x000fca0000800000 */
[----:B------:R-:W-:Y:S01]  /*5800*/  MUFU.EX2 R32, R32 ;  /* 0x0000002000207308 */ /* 0x000fe20000000800 */
        /* <DEDUP_REMOVED lines=12> */
[----:B-1----:R-:W-:Y:S01]  /*58d0*/  F2FP.F16.F32.PACK_AB R86, R31, R38 ;  /* 0x000000261f56723e */ /* 0x002fe200000000ff */
        /* <DEDUP_REMOVED lines=35> */
[----:B-----5:R-:W-:Y:S01]  /*5b10*/  F2FP.F16.F32.PACK_AB R87, R40, R35 ;  /* 0x000000232857723e */ /* 0x020fe200000000ff */
[----:B------:R-:W-:Y:S01]  /*5b20*/  FFMA.FTZ R61, R46, UR4, -R25 ;  /* 0x000000042e3d7c23 */ /* 0x000fe20008010819 */
[----:B------:R-:W-:Y:S01]  /*5b30*/  FADD.FTZ R42, R36, R37 ;  /* 0x00000025242a7221 */ /* 0x000fe20000010000 */
[----:B------:R-:W-:Y:S01]  /*5b40*/  FADD.FTZ R38, R38, R121 ;  /* 0x0000007926267221 */ /* 0x000fe20000010000 */
[--C-:B------:R-:W-:Y:S01]  /*5b50*/  FFMA.FTZ R46, R41, UR4, -R48.reuse ;  /* 0x00000004292e7c23 */ /* 0x100fe20008010830 */
[----:B------:R-:W-:Y:S01]  /*5b60*/  FFMA.FTZ R41, R44, UR4, -R48 ;  /* 0x000000042c297c23 */ /* 0x000fe20008010830 */
[--C-:B------:R-:W-:Y:S01]  /*5b70*/  FFMA.FTZ R30, R30, UR4, -R25.reuse ;  /* 0x000000041e1e7c23 */ /* 0x100fe20008010819 */
[----:B------:R-:W-:Y:S01]  /*5b80*/  MUFU.EX2 R26, R26 ;  /* 0x0000001a001a7308 */ /* 0x000fe20000000800 */
[----:B------:R-:W-:Y:S01]  /*5b90*/  HMMA.16816.F32 R96, R84, R92, RZ ;  /* 0x0000005c5460723c */ /* 0x000fe200000018ff */
[----:B------:R-:W-:Y:S01]  /*5ba0*/  FADD.FTZ R31, R31, R38 ;  /* 0x000000261f1f7221 */ /* 0x000fe20000010000 */
[----:B------:R-:W-:-:S05]  /*5bb0*/  FFMA.FTZ R53, R53, UR4, -R25 ;  /* 0x0000000435357c23 */ /* 0x000fca0008010819 */
[----:B------:R-:W-:Y:S01]  /*5bc0*/  MUFU.EX2 R34, R34 ;  /* 0x0000002200227308 */ /* 0x000fe20000000800 */
[C---:B------:R-:W-:Y:S07]  /*5bd0*/  HMMA.16816.F32 R92, R84.reuse, R94, RZ ;  /* 0x0000005e545c723c */ /* 0x040fee00000018ff */
[----:B------:R-:W5:Y:S01]  /*5be0*/  MUFU.EX2 R33, R33 ;  /* 0x0000002100217308 */ /* 0x000f620000000800 */
[C---:B--2---:R-:W-:Y:S07]  /*5bf0*/  HMMA.16816.F32 R76, R84.reuse, R80, RZ ;  /* 0x00000050544c723c */ /* 0x044fee00000018ff */
[----:B------:R-:W-:Y:S01]  /*5c00*/  MUFU.EX2 R5, R5 ;  /* 0x0000000500057308 */ /* 0x000fe20000000800 */
[C---:B------:R-:W-:Y:S07]  /*5c10*/  HMMA.16816.F32 R80, R84.reuse, R82, RZ ;  /* 0x000000525450723c */ /* 0x040fee00000018ff */
[----:B------:R-:W2:Y:S01]  /*5c20*/  MUFU.EX2 R4, R4 ;  /* 0x0000000400047308 */ /* 0x000ea20000000800 */
[C---:B---3--:R-:W-:Y:S07]  /*5c30*/  HMMA.16816.F32 R68, R84.reuse, R72, RZ ;  /* 0x000000485444723c */ /* 0x048fee00000018ff */
[----:B------:R-:W-:Y:S01]  /*5c40*/  MUFU.EX2 R54, R54 ;  /* 0x0000003600367308 */ /* 0x000fe20000000800 */
[C---:B------:R-:W-:Y:S07]  /*5c50*/  HMMA.16816.F32 R72, R84.reuse, R74, RZ ;  /* 0x0000004a5448723c */ /* 0x040fee00000018ff */
[----:B------:R-:W3:Y:S01]  /*5c60*/  MUFU.EX2 R47, R47 ;  /* 0x0000002f002f7308 */ /* 0x000ee20000000800 */
[----:B----4-:R-:W-:Y:S01]  /*5c70*/  HMMA.16816.F32 R88, R84, R8, RZ ;  /* 0x000000085458723c */ /* 0x010fe200000018ff */
[----:B-1----:R-:W-:Y:S01]  /*5c80*/  F2FP.F16.F32.PACK_AB R8, R29, R32 ;  /* 0x000000201d08723e */ /* 0x002fe200000000ff */
[----:B------:R-:W-:Y:S01]  /*5c90*/  FADD.FTZ R32, R32, R31 ;  /* 0x0000001f20207221 */ /* 0x000fe20000010000 */
[----:B-----5:R-:W-:Y:S01]  /*5ca0*/  F2FP.F16.F32.PACK_AB R9, R33, R34 ;  /* 0x000000222109723e */ /* 0x020fe200000000ff */
[----:B------:R-:W-:-:S02]  /*5cb0*/  FFMA.FTZ R31, R28, UR4, -R25 ;  /* 0x000000041c1f7c23 */ /* 0x000fc40008010819 */
[----:B------:R-:W-:Y:S01]  /*5cc0*/  FADD.FTZ R32, R29, R32 ;  /* 0x000000201d207221 */ /* 0x000fe20000010000 */
[----:B------:R-:W-:Y:S01]  /*5cd0*/  MUFU.EX2 R45, R45 ;  /* 0x0000002d002d7308 */ /* 0x000fe20000000800 */
[----:B------:R-:W-:Y:S01]  /*5ce0*/  HMMA.16816.F32 R84, R84, R10, RZ ;  /* 0x0000000a5454723c */ /* 0x000fe200000018ff */
[----:B------:R-:W-:Y:S01]  /*5cf0*/  F2FP.F16.F32.PACK_AB R10, R26, R27 ;  /* 0x0000001b1a0a723e */ /* 0x000fe200000000ff */
[----:B------:R-:W-:Y:S01]  /*5d00*/  FADD.FTZ R27, R27, R32 ;  /* 0x000000201b1b7221 */ /* 0x000fe20000010000 */
[----:B--2---:R-:W-:-:S04]  /*5d10*/  F2FP.F16.F32.PACK_AB R11, R4, R5 ;  /* 0x00000005040b723e */ /* 0x004fc800000000ff */
[----:B------:R-:W-:Y:S03]  /*5d20*/  MUFU.EX2 R52, R52 ;  /* 0x0000003400347308 */ /* 0x000fe60000000800 */
[C---:B------:R-:W-:Y:S05]  /*5d30*/  HMMA.16816.F32 R96, R8.reuse, R16, R96 ;  /* 0x000000100860723c */ /* 0x040fea0000001860 */
[----:B------:R-:W-:Y:S03]  /*5d40*/  MUFU.EX2 R63, R63 ;  /* 0x0000003f003f7308 */ /* 0x000fe60000000800 */
[C---:B------:R-:W-:Y:S01]  /*5d50*/  HMMA.16816.F32 R92, R8.reuse, R18, R92 ;  /* 0x00000012085c723c */ /* 0x040fe2000000185c */
[----:B------:R-:W1:Y:S04]  /*5d60*/  LDSM.16.MT88.4 R16, [R144+0x6800] ;  /* 0x006800009010783b */ /* 0x000e680000004200 */
[----:B------:R-:W2:Y:S03]  /*5d70*/  MUFU.EX2 R62, R62 ;  /* 0x0000003e003e7308 */ /* 0x000ea60000000800 */
[C---:B------:R-:W-:Y:S05]  /*5d80*/  HMMA.16816.F32 R76, R8.reuse, R12, R76 ;  /* 0x0000000c084c723c */ /* 0x040fea000000184c */
[----:B------:R-:W-:Y:S03]  /*5d90*/  MUFU.EX2 R60, R60 ;  /* 0x0000003c003c7308 */ /* 0x000fe60000000800 */
[C---:B------:R-:W-:Y:S01]  /*5da0*/  HMMA.16816.F32 R80, R8.reuse, R14, R80 ;  /* 0x0000000e0850723c */ /* 0x040fe20000001850 */
[----:B------:R-:W4:Y:S04]  /*5db0*/  LDSM.16.MT88.4 R12, [R146+0x7000] ;  /* 0x00700000920c783b */ /* 0x000f280000004200 */
[----:B------:R-:W5:Y:S03]  /*5dc0*/  MUFU.EX2 R57, R57 ;  /* 0x0000003900397308 */ /* 0x000f660000000800 */
[C---:B------:R-:W-:Y:S05]  /*5dd0*/  HMMA.16816.F32 R68, R8.reuse, R20, R68 ;  /* 0x000000140844723c */ /* 0x040fea0000001844 */
[----:B------:R-:W-:Y:S03]  /*5de0*/  MUFU.EX2 R101, R101 ;  /* 0x0000006500657308 */ /* 0x000fe60000000800 */
[C---:B------:R-:W-:Y:S01]  /*5df0*/  HMMA.16816.F32 R72, R8.reuse, R22, R72 ;  /* 0x000000160848723c */ /* 0x040fe20000001848 */
[----:B------:R-:W4:Y:S04]  /*5e00*/  LDSM.16.MT88.4 R20, [R150+0x7000] ;  /* 0x007000009614783b */ /* 0x000f280000004200 */
[----:B------:R-:W4:Y:S03]  /*5e10*/  MUFU.EX2 R66, R66 ;  /* 0x0000004200427308 */ /* 0x000f260000000800 */
[C---:B-1----:R-:W-:Y:S05]  /*5e20*/  HMMA.16816.F32 R88, R8.reuse, R16, R88 ;  /* 0x000000100858723c */ /* 0x042fea0000001858 */
[----:B------:R-:W-:Y:S03]  /*5e30*/  MUFU.EX2 R65, R65 ;  /* 0x0000004100417308 */ /* 0x000fe60000000800 */
[----:B------:R-:W-:Y:S01]  /*5e40*/  HMMA.16816.F32 R84, R8, R18, R84 ;  /* 0x000000120854723c */ /* 0x000fe20000001854 */
[----:B------:R-:W1:Y:S01]  /*5e50*/  LDSM.16.MT88.4 R16, [R145+0x7000] ;  /* 0x007000009110783b */ /* 0x000e620000004200 */
[----:B---3--:R-:W-:-:S02]  /*5e60*/  F2FP.F16.F32.PACK_AB R8, R47, R54 ;  /* 0x000000362f08723e */ /* 0x008fc400000000ff */
[----:B--2---:R-:W-:Y:S01]  /*5e70*/  F2FP.F16.F32.PACK_AB R9, R62, R63 ;  /* 0x0000003f3e09723e */ /* 0x004fe200000000ff */
[----:B------:R-:W-:Y:S01]  /*5e80*/  MUFU.EX2 R64, R64 ;  /* 0x0000004000407308 */ /* 0x000fe20000000800 */
[----:B------:R-:W-:Y:S02]  /*5e90*/  F2FP.F16.F32.PACK_AB R10, R52, R45 ;  /* 0x0000002d340a723e */ /* 0x000fe400000000ff */
[----:B-----5:R-:W-:-:S05]  /*5ea0*/  F2FP.F16.F32.PACK_AB R11, R57, R60 ;  /* 0x0000003c390b723e */ /* 0x020fca00000000ff */
[----:B------:R-:W-:Y:S02]  /*5eb0*/  MUFU.EX2 R67, R67 ;  /* 0x0000004300437308 */ /* 0x000fe40000000800 */
[C---:B----4-:R-:W-:Y:S06]  /*5ec0*/  HMMA.16816.F32 R68, R8.reuse, R12, R68 ;  /* 0x0000000c0844723c */ /* 0x050fec0000001844 */
        /* <DEDUP_REMOVED lines=19> */
[----:B--2---:R-:W-:Y:S02]  /*6000*/  F2FP.F16.F32.PACK_AB R9, R102, R67 ;  /* 0x000000436609723e */ /* 0x004fe400000000ff */
[----:B------:R-:W-:Y:S01]  /*6010*/  MUFU.EX2 R116, R116 ;  /* 0x0000007400747308 */ /* 0x000fe20000000800 */
[----:B------:R-:W-:Y:S02]  /*6020*/  F2FP.F16.F32.PACK_AB R10, R64, R65 ;  /* 0x00000041400a723e */ /* 0x000fe400000000ff */
[----:B----4-:R-:W-:-:S05]  /*6030*/  F2FP.F16.F32.PACK_AB R11, R103, R100 ;  /* 0x00000064670b723e */ /* 0x010fca00000000ff */
[----:B------:R-:W2:Y:S02]  /*6040*/  MUFU.EX2 R119, R119 ;  /* 0x0000007700777308 */ /* 0x000ea40000000800 */
[C---:B-----5:R-:W-:Y:S06]  /*6050*/  HMMA.16816.F32 R96, R8.reuse, R20, R96 ;  /* 0x000000140860723c */ /* 0x060fec0000001860 */
[----:B------:R-:W-:Y:S02]  /*6060*/  MUFU.EX2 R118, R118 ;  /* 0x0000007600767308 */ /* 0x000fe40000000800 */
[C---:B------:R-:W-:Y:S01]  /*6070*/  HMMA.16816.F32 R92, R8.reuse, R22, R92 ;  /* 0x00000016085c723c */ /* 0x040fe2000000185c */
[----:B------:R-:W-:Y:S05]  /*6080*/  LDSM.16.MT88.4 R20, [R146+0x8000] ;  /* 0x008000009214783b */ /* 0x000fea0000004200 */
[----:B------:R-:W4:Y:S02]  /*6090*/  MUFU.EX2 R117, R117 ;  /* 0x0000007500757308 */ /* 0x000f240000000800 */
[C---:B-1----:R-:W-:Y:S06]  /*60a0*/  HMMA.16816.F32 R68, R8.reuse, R16, R68 ;  /* 0x000000100844723c */ /* 0x042fec0000001844 */
[----:B------:R-:W-:Y:S02]  /*60b0*/  MUFU.EX2 R113, R113 ;  /* 0x0000007100717308 */ /* 0x000fe40000000800 */
[C---:B------:R-:W-:Y:S01]  /*60c0*/  HMMA.16816.F32 R72, R8.reuse, R18, R72 ;  /* 0x000000120848723c */ /* 0x040fe20000001848 */
[----:B------:R-:W1:Y:S05]  /*60d0*/  LDSM.16.MT88.4 R16, [R144+0x7800] ;  /* 0x007800009010783b */ /* 0x000e6a0000004200 */
[----:B------:R-:W5:Y:S02]  /*60e0*/  MUFU.EX2 R120, R120 ;  /* 0x0000007800787308 */ /* 0x000f640000000800 */
[C---:B---3--:R-:W-:Y:S06]  /*60f0*/  HMMA.16816.F32 R76, R8.reuse, R12, R76 ;  /* 0x0000000c084c723c */ /* 0x048fec000000184c */
[----:B------:R-:W-:Y:S02]  /*6100*/  MUFU.EX2 R109, R109 ;  /* 0x0000006d006d7308 */ /* 0x000fe40000000800 */
[C---:B------:R-:W-:Y:S01]  /*6110*/  HMMA.16816.F32 R80, R8.reuse, R14, R80 ;  /* 0x0000000e0850723c */ /* 0x040fe20000001850 */
[----:B------:R-:W3:Y:S05]  /*6120*/  LDSM.16.MT88.4 R12, [R150+0x8000] ;  /* 0x00800000960c783b */ /* 0x000eea0000004200 */
[----:B------:R-:W-:Y:S08]  /*6130*/  MUFU.EX2 R122, R122 ;  /* 0x0000007a007a7308 */ /* 0x000ff00000000800 */
[----:B------:R-:W-:Y:S08]  /*6140*/  MUFU.EX2 R105, R105 ;  /* 0x0000006900697308 */ /* 0x000ff00000000800 */
[----:B------:R-:W5:Y:S01]  /*6150*/  MUFU.EX2 R108, R108 ;  /* 0x0000006c006c7308 */ /* 0x000f620000000800 */
[C---:B-1----:R-:W-:Y:S07]  /*6160*/  HMMA.16816.F32 R88, R8.reuse, R16, R88 ;  /* 0x000000100858723c */ /* 0x042fee0000001858 */
[----:B------:R-:W-:Y:S01]  /*6170*/  MUFU.EX2 R106, R106 ;  /* 0x0000006a006a7308 */ /* 0x000fe20000000800 */
[----:B------:R-:W-:Y:S01]  /*6180*/  HMMA.16816.F32 R84, R8, R18, R84 ;  /* 0x000000120854723c */ /* 0x000fe20000001854 */
[----:B------:R-:W-:Y:S01]  /*6190*/  F2FP.F16.F32.PACK_AB R8, R107, R112 ;  /* 0x000000706b08723e */ /* 0x000fe200000000ff */
[----:B------:R-:W1:Y:S01]  /*61a0*/  LDSM.16.MT88.4 R16, [R145+0x8000] ;  /* 0x008000009110783b */ /* 0x000e620000004200 */
[----:B--2---:R-:W-:-:S02]  /*61b0*/  F2FP.F16.F32.PACK_AB R9, R119, R116 ;  /* 0x000000747709723e */ /* 0x004fc400000000ff */
[----:B------:R-:W-:Y:S02]  /*61c0*/  F2FP.F16.F32.PACK_AB R10, R115, R114 ;  /* 0x00000072730a723e */ /* 0x000fe400000000ff */
[----:B------:R-:W2:Y:S01]  /*61d0*/  MUFU.EX2 R111, R111 ;  /* 0x0000006f006f7308 */ /* 0x000ea20000000800 */
[----:B----4-:R-:W-:-:S07]  /*61e0*/  F2FP.F16.F32.PACK_AB R11, R117, R118 ;  /* 0x00000076750b723e */ /* 0x010fce00000000ff */
[C---:B---3--:R-:W-:Y:S01]  /*61f0*/  HMMA.16816.F32 R96, R8.reuse, R12, R96 ;  /* 0x0000000c0860723c */ /* 0x048fe20000001860 */
[----:B------:R-:W-:Y:S07]  /*6200*/  MUFU.EX2 R51, R51 ;  /* 0x0000003300337308 */ /* 0x000fee0000000800 */
[C---:B------:R-:W-:Y:S01]  /*6210*/  HMMA.16816.F32 R92, R8.reuse, R14, R92 ;  /* 0x0000000e085c723c */ /* 0x040fe2000000185c */
[----:B------:R-:W3:Y:S01]  /*6220*/  LDSM.16.MT88.4 R12, [R144+0x8000] ;  /* 0x00800000900c783b */ /* 0x000ee20000004200 */
[----:B------:R-:W4:Y:S06]  /*6230*/  MUFU.EX2 R110, R110 ;  /* 0x0000006e006e7308 */ /* 0x000f2c0000000800 */
[C---:B------:R-:W-:Y:S02]  /*6240*/  HMMA.16816.F32 R68, R8.reuse, R20, R68 ;  /* 0x000000140844723c */ /* 0x040fe40000001844 */
[----:B------:R-:W-:Y:S06]  /*6250*/  MUFU.EX2 R49, R49 ;  /* 0x0000003100317308 */ /* 0x000fec0000000800 */
[C---:B------:R-:W-:Y:S01]  /*6260*/  HMMA.16816.F32 R72, R8.reuse, R22, R72 ;  /* 0x000000160848723c */ /* 0x040fe20000001848 */
[----:B------:R-:W4:Y:S01]  /*6270*/  LDSM.16.MT88.4 R20, [R150+0x8800] ;  /* 0x008800009614783b */ /* 0x000f220000004200 */
[----:B------:R-:W-:Y:S06]  /*6280*/  MUFU.EX2 R104, R104 ;  /* 0x0000006800687308 */ /* 0x000fec0000000800 */
[C---:B-1----:R-:W-:Y:S02]  /*6290*/  HMMA.16816.F32 R76, R8.reuse, R16, R76 ;  /* 0x00000010084c723c */ /* 0x042fe4000000184c */
[----:B------:R-:W-:Y:S06]  /*62a0*/  MUFU.EX2 R58, R58 ;  /* 0x0000003a003a7308 */ /* 0x000fec0000000800 */
[C---:B------:R-:W-:Y:S01]  /*62b0*/  HMMA.16816.F32 R80, R8.reuse, R18, R80 ;  /* 0x000000120850723c */ /* 0x040fe20000001850 */
[----:B------:R-:W1:Y:S01]  /*62c0*/  LDSM.16.MT88.4 R16, [R146+0x8800] ;  /* 0x008800009210783b */ /* 0x000e620000004200 */
[----:B------:R-:W1:Y:S06]  /*62d0*/  MUFU.EX2 R59, R59 ;  /* 0x0000003b003b7308 */ /* 0x000e6c0000000800 */
[C---:B---3--:R-:W-:Y:S02]  /*62e0*/  HMMA.16816.F32 R88, R8.reuse, R12, R88 ;  /* 0x0000000c0858723c */ /* 0x048fe40000001858 */
[----:B------:R-:W-:Y:S06]  /*62f0*/  MUFU.EX2 R50, R50 ;  /* 0x0000003200327308 */ /* 0x000fec0000000800 */
[----:B------:R-:W-:Y:S01]  /*6300*/  HMMA.16816.F32 R84, R8, R14, R84 ;  /* 0x0000000e0854723c */ /* 0x000fe20000001854 */
[----:B------:R-:W3:Y:S01]  /*6310*/  LDSM.16.MT88.4 R12, [R145+0x8800] ;  /* 0x00880000910c783b */ /* 0x000ee20000004200 */
[----:B-----5:R-:W-:Y:S01]  /*6320*/  F2FP.F16.F32.PACK_AB R8, R120, R113 ;  /* 0x000000717808723e */ /* 0x020fe200000000ff */
[----:B------:R-:W5:Y:S01]  /*6330*/  MUFU.EX2 R61, R61 ;  /* 0x0000003d003d7308 */ /* 0x000f620000000800 */
[----:B------:R-:W-:-:S02]  /*6340*/  F2FP.F16.F32.PACK_AB R9, R108, R105 ;  /* 0x000000696c09723e */ /* 0x000fc400000000ff */
[----:B------:R-:W-:Y:S02]  /*6350*/  F2FP.F16.F32.PACK_AB R10, R122, R109 ;  /* 0x0000006d7a0a723e */ /* 0x000fe400000000ff */
[----:B--2---:R-:W-:-:S03]  /*6360*/  F2FP.F16.F32.PACK_AB R11, R111, R106 ;  /* 0x0000006a6f0b723e */ /* 0x004fc600000000ff */
[----:B------:R-:W-:Y:S04]  /*6370*/  MUFU.EX2 R44, R46 ;  /* 0x0000002e002c7308 */ /* 0x000fe80000000800 */
[C---:B----4-:R-:W-:Y:S04]  /*6380*/  HMMA.16816.F32 R96, R8.reuse, R20, R96 ;  /* 0x000000140860723c */ /* 0x050fe80000001860 */
[----:B------:R-:W2:Y:S04]  /*6390*/  MUFU.EX2 R41, R41 ;  /* 0x0000002900297308 */ /* 0x000ea80000000800 */
[C---:B------:R-:W-:Y:S01]  /*63a0*/  HMMA.16816.F32 R92, R8.reuse, R22, R92 ;  /* 0x00000016085c723c */ /* 0x040fe2000000185c */
[----:B------:R-:W4:Y:S03]  /*63b0*/  LDSM.16.MT88.4 R20, [R144+0x8800] ;  /* 0x008800009014783b */ /* 0x000f260000004200 */
[----:B------:R-:W-:Y:S04]  /*63c0*/  MUFU.EX2 R39, R55 ;  /* 0x0000003700277308 */ /* 0x000fe80000000800 */
[C---:B-1----:R-:W-:Y:S04]  /*63d0*/  HMMA.16816.F32 R68, R8.reuse, R16, R68 ;  /* 0x000000100844723c */ /* 0x042fe80000001844 */
[----:B------:R-:W-:Y:S04]  /*63e0*/  MUFU.EX2 R36, R43 ;  /* 0x0000002b00247308 */ /* 0x000fe80000000800 */
[C---:B------:R-:W-:Y:S01]  /*63f0*/  HMMA.16816.F32 R72, R8.reuse, R18, R72 ;  /* 0x000000120848723c */ /* 0x040fe20000001848 */
[----:B------:R-:W1:Y:S03]  /*6400*/  LDSM.16.MT88.4 R16, [R150+0x9000] ;  /* 0x009000009610783b */ /* 0x000e660000004200 */
[----:B------:R-:W-:Y:S04]  /*6410*/  MUFU.EX2 R30, R30 ;  /* 0x0000001e001e7308 */ /* 0x000fe80000000800 */
[C---:B---3--:R-:W-:Y:S04]  /*6420*/  HMMA.16816.F32 R76, R8.reuse, R12, R76 ;  /* 0x0000000c084c723c */ /* 0x048fe8000000184c */
[----:B------:R-:W3:Y:S04]  /*6430*/  MUFU.EX2 R29, R31 ;  /* 0x0000001f001d7308 */ /* 0x000ee80000000800 */
[C---:B------:R-:W-:Y:S01]  /*6440*/  HMMA.16816.F32 R80, R8.reuse, R14, R80 ;  /* 0x0000000e0850723c */ /* 0x040fe20000001850 */
[----:B------:R-:W2:Y:S07]  /*6450*/  LDSM.16.MT88.4 R12, [R146+0x9000] ;  /* 0x00900000920c783b */ /* 0x000eae0000004200 */
[C---:B----4-:R-:W-:Y:S08]  /*6460*/  HMMA.16816.F32 R88, R8.reuse, R20, R88 ;  /* 0x000000140858723c */ /* 0x050ff00000001858 */
[----:B------:R-:W-:Y:S01]  /*6470*/  HMMA.16816.F32 R84, R8, R22, R84 ;  /* 0x000000160854723c */ /* 0x000fe20000001854 */
[----:B------:R-:W4:Y:S01]  /*6480*/  LDSM.16.MT88.4 R20, [R145+0x9000] ;  /* 0x009000009114783b */ /* 0x000f220000004200 */
[----:B------:R-:W-:-:S02]  /*6490*/  F2FP.F16.F32.PACK_AB R8, R110, R51 ;  /* 0x000000336e08723e */ /* 0x000fc400000000ff */
[----:B------:R-:W-:Y:S02]  /*64a0*/  F2FP.F16.F32.PACK_AB R9, R59, R58 ;  /* 0x0000003a3b09723e */ /* 0x000fe400000000ff */
[----:B------:R-:W-:Y:S02]  /*64b0*/  F2FP.F16.F32.PACK_AB R10, R104, R49 ;  /* 0x00000031680a723e */ /* 0x000fe400000000ff */
[----:B-----5:R-:W-:-:S07]  /*64c0*/  F2FP.F16.F32.PACK_AB R11, R61, R50 ;  /* 0x000000323d0b723e */ /* 0x020fce00000000ff */
[C---:B-1----:R-:W-:Y:S08]  /*64d0*/  HMMA.16816.F32 R96, R8.reuse, R16, R96 ;  /* 0x000000100860723c */ /* 0x042ff00000001860 */
[C---:B------:R-:W-:Y:S01]  /*64e0*/  HMMA.16816.F32 R92, R8.reuse, R18, R92 ;  /* 0x00000012085c723c */ /* 0x040fe2000000185c */
[----:B------:R-:W1:Y:S07]  /*64f0*/  LDSM.16.MT88.4 R16, [R144+0x9000] ;  /* 0x009000009010783b */ /* 0x000e6e0000004200 */
[----:B--2---:R-:W-:Y:S01]  /*6500*/  HMMA.16816.F32 R68, R8, R12, R68 ;  /* 0x0000000c0844723c */ /* 0x004fe20000001844 */
[----:B------:R-:W-:-:S04]  /*6510*/  FADD.FTZ R13, R35, R42 ;  /* 0x0000002a230d7221 */ /* 0x000fc80000010000 */
[----:B------:R-:W-:-:S03]  /*6520*/  FADD.FTZ R13, R40, R13 ;  /* 0x0000000d280d7221 */ /* 0x000fc60000010000 */
[----:B------:R-:W-:Y:S01]  /*6530*/  HMMA.16816.F32 R72, R8, R14, R72 ;  /* 0x0000000e0848723c */ /* 0x000fe20000001848 */
[----:B------:R-:W-:Y:S02]  /*6540*/  FADD.FTZ R34, R34, R13 ;  /* 0x0000000d22227221 */ /* 0x000fe40000010000 */
[----:B------:R-:W2:Y:S02]  /*6550*/  LDSM.16.MT88.4 R12, [R150+0x9800] ;  /* 0x00980000960c783b */ /* 0x000ea40000004200 */
[----:B------:R-:W-:-:S03]  /*6560*/  FADD.FTZ R28, R33, R34 ;  /* 0x00000022211c7221 */ /* 0x000fc60000010000 */
[----:B----4-:R-:W-:Y:S01]  /*6570*/  HMMA.16816.F32 R76, R8, R20, R76 ;  /* 0x00000014084c723c */ /* 0x010fe2000000184c */
[----:B------:R-:W-:Y:S01]  /*6580*/  FADD.FTZ R21, R5, R28 ;  /* 0x0000001c05157221 */ /* 0x000fe20000010000 */
[----:B------:R-:W-:-:S03]  /*6590*/  FADD.FTZ R5, R26, R27 ;  /* 0x0000001b1a057221 */ /* 0x000fc60000010000 */
[----:B------:R-:W-:Y:S01]  /*65a0*/  FADD.FTZ R20, R4, R21 ;  /* 0x0000001504147221 */ /* 0x000fe20000010000 */
[----:B------:R-:W-:Y:S01]  /*65b0*/  FADD.FTZ R54, R54, R5 ;  /* 0x0000000536367221 */ /* 0x000fe20000010000 */
[----:B------:R-:W-:Y:S01]  /*65c0*/  FFMA.FTZ R5, R24, UR4, -R25 ;  /* 0x0000000418057c23 */ /* 0x000fe20008010819 */
[----:B------:R-:W-:Y:S01]  /*65d0*/  HMMA.16816.F32 R80, R8, R22, R80 ;  /* 0x000000160850723c */ /* 0x000fe20000001850 */
[----:B------:R-:W-:Y:S01]  /*65e0*/  FADD.FTZ R63, R63, R20 ;  /* 0x000000143f3f7221 */ /* 0x000fe20000010000 */
[----:B------:R-:W-:Y:S01]  /*65f0*/  FADD.FTZ R24, R47, R54 ;  /* 0x000000362f187221 */ /* 0x000fe20000010000 */
[----:B------:R-:W4:Y:S01]  /*6600*/  LDSM.16.MT88.4 R20, [R146+0x9800] ;  /* 0x009800009214783b */ /* 0x000f220000004200 */
[----:B------:R-:W-:Y:S01]  /*6610*/  MUFU.EX2 R4, R53 ;  /* 0x0000003500047308 */ /* 0x000fe20000000800 */
        /* <DEDUP_REMOVED lines=10> */
[----:B------:R-:W-:Y:S01]  /*66c0*/  HMMA.16816.F32 R84, R8, R18, R84 ;  /* 0x000000120854723c */ /* 0x000fe20000001854 */
[----:B------:R-:W-:Y:S01]  /*66d0*/  F2FP.F16.F32.PACK_AB R8, R41, R44 ;  /* 0x0000002c2908723e */ /* 0x000fe200000000ff */
[----:B------:R-:W-:Y:S01]  /*66e0*/  FADD.FTZ R25, R102, R25 ;  /* 0x0000001966197221 */ /* 0x000fe20000010000 */
[----:B---3--:R-:W-:Y:S01]  /*66f0*/  F2FP.F16.F32.PACK_AB R9, R29, R30 ;  /* 0x0000001e1d09723e */ /* 0x008fe200000000ff */
[----:B------:R-:W-:Y:S01]  /*6700*/  FADD.FTZ R65, R65, R66 ;  /* 0x0000004241417221 */ /* 0x000fe20000010000 */
[----:B------:R-:W-:Y:S01]  /*6710*/  F2FP.F16.F32.PACK_AB R10, R36, R39 ;  /* 0x00000027240a723e */ /* 0x000fe200000000ff */
[----:B------:R-:W-:Y:S01]  /*6720*/  FADD.FTZ R100, R100, R25 ;  /* 0x0000001964647221 */ /* 0x000fe20000010000 */
[----:B------:R-:W3:Y:S01]  /*6730*/  LDSM.16.MT88.4 R16, [R145+0x9800] ;  /* 0x009800009110783b */ /* 0x000ee20000004200 */
[----:B------:R-:W-:Y:S01]  /*6740*/  FADD.FTZ R25, R64, R65 ;  /* 0x0000004140197221 */ /* 0x000fe20000010000 */
[----:B-1----:R-:W-:Y:S01]  /*6750*/  F2FP.F16.F32.PACK_AB R11, R5, R4 ;  /* 0x00000004050b723e */ /* 0x002fe200000000ff */
[----:B------:R-:W-:-:S02]  /*6760*/  FADD.FTZ R103, R103, R100 ;  /* 0x0000006467677221 */ /* 0x000fc40000010000 */
[----:B------:R-:W-:Y:S02]  /*6770*/  FADD.FTZ R112, R112, R25 ;  /* 0x0000001970707221 */ /* 0x000fe40000010000 */
[----:B------:R-:W-:Y:S02]  /*6780*/  FADD.FTZ R116, R116, R103 ;  /* 0x0000006774747221 */ /* 0x000fe40000010000 */
[----:B------:R-:W-:Y:S01]  /*6790*/  FADD.FTZ R107, R107, R112 ;  /* 0x000000706b6b7221 */ /* 0x000fe20000010000 */
[----:B--2---:R-:W-:Y:S01]  /*67a0*/  HMMA.16816.F32 R96, R8, R12, R96 ;  /* 0x0000000c0860723c */ /* 0x004fe20000001860 */
[----:B------:R-:W-:-:S04]  /*67b0*/  FADD.FTZ R119, R119, R116 ;  /* 0x0000007477777221 */ /* 0x000fc80000010000 */
[----:B------:R-:W-:-:S03]  /*67c0*/  FADD.FTZ R24, R118, R119 ;  /* 0x0000007776187221 */ /* 0x000fc60000010000 */
[----:B------:R-:W-:Y:S01]  /*67d0*/  HMMA.16816.F32 R92, R8, R14, R92 ;  /* 0x0000000e085c723c */ /* 0x000fe2000000185c */
[----:B------:R-:W1:Y:S01]  /*67e0*/  LDSM.16.MT88.4 R12, [R144+0x9800] ;  /* 0x00980000900c783b */ /* 0x000e620000004200 */
[----:B------:R-:W-:-:S06]  /*67f0*/  FADD.FTZ R24, R117, R24 ;  /* 0x0000001875187221 */ /* 0x000fcc0000010000 */
        /* <DEDUP_REMOVED lines=46> */
[----:B------:R-:W-:Y:S02]  /*6ae0*/  ISETP.GE.AND P2, PT, R125, RZ, PT ;  /* 0x000000ff7d00720c */ /* 0x000fe40003f46270 */
[----:B------:R-:W-:Y:S01]  /*6af0*/  LOP3.LUT R5, RZ, R8, RZ, 0x33, !PT ;  /* 0x00000008ff057212 */ /* 0x000fe200078e33ff */
        /* <DEDUP_REMOVED lines=21> */
[----:B------:R-:W-:-:S09]  /*6c50*/  ISETP.NE.AND P1, PT, R8, RZ, PT ;  /* 0x000000ff0800720c */ /* 0x000fd20003f25270 */
        /* <DEDUP_REMOVED lines=26> */
.L_x_5721:
[----:B------:R-:W-:Y:S01]  /*6e00*/  UMOV UR6, URZ ;  /* 0x000000ff00067c82 */ /* 0x000fe20008000000 */
[----:B------:R-:W-:Y:S01]  /*6e10*/  IMAD.SHL.U32 R4, R6, 0x80, RZ ;  /* 0x0000008006047824 */ /* 0x000fe200078e00ff */
[----:B------:R-:W-:-:S05]  /*6e20*/  IADD3 R5, P0, PT, RZ, -UR6, RZ ;  /* 0x80000006ff057c10 */ /* 0x000fca000ff1e0ff */
[----:B------:R-:W-:-:S05]  /*6e30*/  IMAD.X R4, RZ, RZ, ~R4, P0 ;  /* 0x000000ffff047224 */ /* 0x000fca00000e0e04 */
[----:B------:R-:W-:-:S04]  /*6e40*/  SHF.R.S64 R5, R5, 0x1f, R4 ;  /* 0x0000001f05057819 */ /* 0x000fc80000001004 */
[----:B------:R-:W-:-:S04]  /*6e50*/  IADD3 R160, P0, PT, R5, R160, RZ ;  /* 0x000000a005a07210 */ /* 0x000fc80007f1e0ff */
[----:B------:R-:W-:-:S09]  /*6e60*/  LEA.HI.X.SX32 R161, R4, R161, 0x1, P0 ;  /* 0x000000a104a17211 */ /* 0x000fd200000f0eff */
.L_x_5722:
        /* <DEDUP_REMOVED lines=26> */
[C---:B------:R-:W-:Y:S02]  /*7010*/  @!P0 IMAD R5, R7.reuse, 0xa0, RZ ;  /* 0x000000a007058824 */ /* 0x040fe400078e02ff */
        /* <DEDUP_REMOVED lines=17> */
[----:B------:R-:W-:Y:S01]  /*7130*/  @P0 STS.128 [R165+0x8000], RZ ;  /* 0x008000ffa5000388 */ /* 0x000fe20000000c00 */
[----:B------:R-:W-:-:S03]  /*7140*/  @!P0 IMAD.MOV.U32 R26, RZ, RZ, R12 ;  /* 0x000000ffff1a8224 */ /* 0x000fc600078e000c */
        /* <DEDUP_REMOVED lines=20> */
[----:B------:R-:W2:Y:S04]  /*7290*/  LDSM.16.M88.4 R12, [R154+UR5+0x2000] ;  /* 0x002000059a0c783b */ /* 0x000ea80008000200 */
[----:B------:R-:W3:Y:S04]  /*72a0*/  LDSM.16.M88.4 R4, [R154+UR5+0x2800] ;  /* 0x002800059a04783b */ /* 0x000ee80008000200 */
[----:B------:R-:W-:Y:S04]  /*72b0*/  LDSM.16.M88.4 R100, [R153] ;  /* 0x000000009964783b */ /* 0x000fe80000000200 */
[----:B------:R-:W1:Y:S04]  /*72c0*/  LDSM.16.M88.4 R108, [R149+0x2000] ;  /* 0x00200000956c783b */ /* 0x000e680000000200 */
[----:B------:R-:W5:Y:S04]  /*72d0*/  LDSM.16.M88.4 R104, [R149+0x2800] ;  /* 0x002800009568783b */ /* 0x000f680000000200 */
[----:B------:R-:W4:Y:S04]  /*72e0*/  LDSM.16.M88.4 R60, [R154+UR5+0x3000] ;  /* 0x003000059a3c783b */ /* 0x000f280008000200 */
[----:B------:R-:W4:Y:S04]  /*72f0*/  LDSM.16.M88.4 R52, [R154+UR5+0x3800] ;  /* 0x003800059a34783b */ /* 0x000f280008000200 */
[----:B------:R-:W4:Y:S04]  /*7300*/  LDSM.16.M88.4 R44, [R154+UR5+0x4000] ;  /* 0x004000059a2c783b */ /* 0x000f280008000200 */
[----:B------:R-:W4:Y:S04]  /*7310*/  LDSM.16.M88.4 R36, [R154+UR5+0x4800] ;  /* 0x004800059a24783b */ /* 0x000f280008000200 */
[----:B------:R-:W4:Y:S04]  /*7320*/  LDSM.16.M88.4 R28, [R154+UR5+0x5000] ;  /* 0x005000059a1c783b */ /* 0x000f280008000200 */
[----:B------:R-:W4:Y:S01]  /*7330*/  LDSM.16.M88.4 R112, [R154+UR5+0x5800] ;  /* 0x005800059a70783b */ /* 0x000f220008000200 */
[C---:B--2---:R-:W-:Y:S03]  /*7340*/  HMMA.16816.F32 R16, R20.reuse, R12, RZ ;  /* 0x0000000c1410723c */ /* 0x044fe600000018ff */
[----:B------:R-:W-:Y:S04]  /*7350*/  LDSM.16.M88.4 R124, [R149+0x3000] ;  /* 0x00300000957c783b */ /* 0x000fe80000000200 */
[----:B------:R-:W-:Y:S01]  /*7360*/  LDSM.16.M88.4 R120, [R149+0x3800] ;  /* 0x003800009578783b */ /* 0x000fe20000000200 */
[C---:B---3--:R-:W-:Y:S03]  /*7370*/  HMMA.16816.F32 R8, R20.reuse, R4, RZ ;  /* 0x000000041408723c */ /* 0x048fe600000018ff */
[----:B------:R-:W-:Y:S04]  /*7380*/  LDSM.16.M88.4 R116, [R149+0x4000] ;  /* 0x004000009574783b */ /* 0x000fe80000000200 */
[----:B------:R-:W0:Y:S01]  /*7390*/  LDGDEPBAR ;  /* 0x00000000000079af */ /* 0x000e220000000000 */
[C---:B------:R-:W-:Y:S08]  /*73a0*/  HMMA.16816.F32 R12, R20.reuse, R14, RZ ;  /* 0x0000000e140c723c */ /* 0x040ff000000018ff */
[----:B------:R-:W-:Y:S08]  /*73b0*/  HMMA.16816.F32 R4, R20, R6, RZ ;  /* 0x000000061404723c */ /* 0x000ff000000018ff */
[C---:B-1----:R-:W-:Y:S08]  /*73c0*/  HMMA.16816.F32 R16, R100.reuse, R108, R16 ;  /* 0x0000006c6410723c */ /* 0x042ff00000001810 */
[C---:B------:R-:W-:Y:S01]  /*73d0*/  HMMA.16816.F32 R12, R100.reuse, R110, R12 ;  /* 0x0000006e640c723c */ /* 0x040fe2000000180c */
[----:B------:R-:W1:Y:S07]  /*73e0*/  LDSM.16.M88.4 R108, [R149+0x5000] ;  /* 0x00500000956c783b */ /* 0x000e6e0000000200 */
[C---:B-----5:R-:W-:Y:S08]  /*73f0*/  HMMA.16816.F32 R8, R100.reuse, R104, R8 ;  /* 0x000000686408723c */ /* 0x060ff00000001808 */
[----:B------:R-:W-:Y:S01]  /*7400*/  HMMA.16816.F32 R4, R100, R106, R4 ;  /* 0x0000006a6404723c */ /* 0x000fe20000001804 */
[----:B------:R-:W2:Y:S07]  /*7410*/  LDSM.16.M88.4 R104, [R149+0x5800] ;  /* 0x005800009568783b */ /* 0x000eae0000000200 */
        /* <DEDUP_REMOVED lines=13> */
[C---:B-1----:R-:W-:Y:S08]  /*74f0*/  HMMA.16816.F32 R32, R100.reuse, R108, R32 ;  /* 0x0000006c6420723c */ /* 0x042ff00000001820 */
[C---:B------:R-:W-:Y:S01]  /*7500*/  HMMA.16816.F32 R28, R100.reuse, R110, R28 ;  /* 0x0000006e641c723c */ /* 0x040fe2000000181c */
[----:B------:R-:W-:Y:S07]  /*7510*/  LDSM.16.M88.4 R108, [R152] ;  /* 0x00000000986c783b */ /* 0x000fee0000000200 */
[C---:B--2---:R-:W-:Y:S08]  /*7520*/  HMMA.16816.F32 R24, R100.reuse, R104, R24 ;  /* 0x000000686418723c */ /* 0x044ff00000001818 */
        /* <DEDUP_REMOVED lines=10> */
[----:B------:R-:W4:Y:S07]  /*75d0*/  LDSM.16.M88.4 R116, [R148+0x2800] ;  /* 0x002800009474783b */ /* 0x000f2e0000000200 */
[C---:B---3--:R-:W-:Y:S08]  /*75e0*/  HMMA.16816.F32 R40, R100.reuse, R112, R40 ;  /* 0x000000706428723c */ /* 0x048ff00000001828 */
[----:B------:R-:W-:Y:S01]  /*75f0*/  HMMA.16816.F32 R36, R100, R114, R36 ;  /* 0x000000726424723c */ /* 0x000fe20000001824 */
[----:B------:R-:W3:Y:S04]  /*7600*/  LDSM.16.M88.4 R100, [R148+0x4000] ;  /* 0x004000009464783b */ /* 0x000ee80000000200 */
[----:B------:R-:W5:Y:S03]  /*7610*/  LDSM.16.M88.4 R112, [R148+0x3000] ;  /* 0x003000009470783b */ /* 0x000f660000000200 */
[C---:B-1----:R-:W-:Y:S08]  /*7620*/  HMMA.16816.F32 R56, R108.reuse, R104, R56 ;  /* 0x000000686c38723c */ /* 0x042ff00000001838 */
[C---:B------:R-:W-:Y:S01]  /*7630*/  HMMA.16816.F32 R52, R108.reuse, R106, R52 ;  /* 0x0000006a6c34723c */ /* 0x040fe20000001834 */
[----:B------:R-:W1:Y:S07]  /*7640*/  LDSM.16.M88.4 R104, [R147+0x2000] ;  /* 0x002000009368783b */ /* 0x000e6e0000000200 */
[C---:B--2---:R-:W-:Y:S08]  /*7650*/  HMMA.16816.F32 R16, R108.reuse, R120, R16 ;  /* 0x000000786c10723c */ /* 0x044ff00000001810 */
[C---:B------:R-:W-:Y:S01]  /*7660*/  HMMA.16816.F32 R12, R108.reuse, R122, R12 ;  /* 0x0000007a6c0c723c */ /* 0x040fe2000000180c */
[----:B------:R-:W-:Y:S07]  /*7670*/  LDSM.16.M88.4 R120, [R148+0x4800] ;  /* 0x004800009478783b */ /* 0x000fee0000000200 */
[C---:B----4-:R-:W-:Y:S08]  /*7680*/  HMMA.16816.F32 R8, R108.reuse, R116, R8 ;  /* 0x000000746c08723c */ /* 0x050ff00000001808 */
[C---:B---3--:R-:W-:Y:S08]  /*7690*/  HMMA.16816.F32 R48, R108.reuse, R100, R48 ;  /* 0x000000646c30723c */ /* 0x048ff00000001830 */
[C---:B------:R-:W-:Y:S01]  /*76a0*/  HMMA.16816.F32 R44, R108.reuse, R102, R44 ;  /* 0x000000666c2c723c */ /* 0x040fe2000000182c */
[----:B------:R-:W2:Y:S07]  /*76b0*/  LDSM.16.M88.4 R100, [R147+0x2800] ;  /* 0x002800009364783b */ /* 0x000eae0000000200 */
[C---:B------:R-:W-:Y:S01]  /*76c0*/  HMMA.16816.F32 R4, R108.reuse, R118, R4 ;  /* 0x000000766c04723c */ /* 0x040fe20000001804 */
[----:B------:R-:W3:Y:S07]  /*76d0*/  LDSM.16.M88.4 R116, [R148+0x5000] ;  /* 0x005000009474783b */ /* 0x000eee0000000200 */
[C---:B-----5:R-:W-:Y:S08]  /*76e0*/  HMMA.16816.F32 R64, R108.reuse, R112, R64 ;  /* 0x000000706c40723c */ /* 0x060ff00000001840 */
[----:B------:R-:W-:Y:S01]  /*76f0*/  HMMA.16816.F32 R60, R108, R114, R60 ;  /* 0x000000726c3c723c */ /* 0x000fe2000000183c */
[----:B------:R-:W4:Y:S07]  /*7700*/  LDSM.16.M88.4 R112, [R148+0x5800] ;  /* 0x005800009470783b */ /* 0x000f2e0000000200 */
[C---:B-1----:R-:W-:Y:S08]  /*7710*/  HMMA.16816.F32 R16, R124.reuse, R104, R16 ;  /* 0x000000687c10723c */ /* 0x042ff00000001810 */
[C---:B------:R-:W-:Y:S01]  /*7720*/  HMMA.16816.F32 R12, R124.reuse, R106, R12 ;  /* 0x0000006a7c0c723c */ /* 0x040fe2000000180c */
[----:B------:R-:W1:Y:S07]  /*7730*/  LDSM.16.M88.4 R104, [R147+0x5000] ;  /* 0x005000009368783b */ /* 0x000e6e0000000200 */
[C---:B--2---:R-:W-:Y:S08]  /*7740*/  HMMA.16816.F32 R8, R124.reuse, R100, R8 ;  /* 0x000000647c08723c */ /* 0x044ff00000001808 */
[----:B------:R-:W-:Y:S01]  /*7750*/  HMMA.16816.F32 R4, R124, R102, R4 ;  /* 0x000000667c04723c */ /* 0x000fe20000001804 */
[----:B------:R-:W2:Y:S07]  /*7760*/  LDSM.16.M88.4 R100, [R147+0x5800] ;  /* 0x005800009364783b */ /* 0x000eae0000000200 */
[C---:B---3--:R-:W-:Y:S08]  /*7770*/  HMMA.16816.F32 R32, R108.reuse, R116, R32 ;  /* 0x000000746c20723c */ /* 0x048ff00000001820 */
[C---:B----4-:R-:W-:Y:S08]  /*7780*/  HMMA.16816.F32 R20, R108.reuse, R114, R20 ;  /* 0x000000726c14723c */ /* 0x050ff00000001814 */
[----:B------:R-:W-:Y:S08]  /*7790*/  HMMA.16816.F32 R40, R108, R120, R40 ;  /* 0x000000786c28723c */ /* 0x000ff00000001828 */
[----:B-1----:R-:W-:Y:S01]  /*77a0*/  HMMA.16816.F32 R32, R124, R104, R32 ;  /* 0x000000687c20723c */ /* 0x002fe20000001820 */
[----:B------:R-:W-:-:S04]  /*77b0*/  IMAD.SHL.U32 R104, R131, 0x80, RZ ;  /* 0x0000008083687824 */ /* 0x000fc800078e00ff */
[----:B------:R-:W-:-:S03]  /*77c0*/  VIADD R105, R104, 0xffffff80 ;  /* 0xffffff8068697836 */ /* 0x000fc60000000000 */
[----:B------:R-:W-:Y:S01]  /*77d0*/  HMMA.16816.F32 R36, R108, R122, R36 ;  /* 0x0000007a6c24723c */ /* 0x000fe20000001824 */
[----:B------:R-:W1:Y:S01]  /*77e0*/  LDSM.16.M88.4 R120, [R147+0x3000] ;  /* 0x003000009378783b */ /* 0x000e620000000200 */
[----:B------:R-:W-:-:S04]  /*77f0*/  IMAD.IADD R105, R105, 0x1, R130 ;  /* 0x0000000169697824 */ /* 0x000fc800078e0282 */
[C---:B------:R-:W-:Y:S02]  /*7800*/  VIADD R224, R105.reuse, 0xffffff91 ;  /* 0xffffff9169e07836 */ /* 0x040fe40000000000 */
[----:B------:R-:W-:Y:S01]  /*7810*/  HMMA.16816.F32 R24, R108, R112, R24 ;  /* 0x000000706c18723c */ /* 0x000fe20000001818 */
[----:B------:R-:W-:Y:S07]  /*7820*/  LDSM.16.M88.4 R112, [R147+0x4000] ;  /* 0x004000009370783b */ /* 0x000fee0000000200 */
[----:B--2---:R-:W-:Y:S01]  /*7830*/  HMMA.16816.F32 R20, R124, R102, R20 ;  /* 0x000000667c14723c */ /* 0x004fe20000001814 */
[----:B------:R-:W-:-:S05]  /*7840*/  VIADD R103, R105, 0xffffff80 ;  /* 0xffffff8069677836 */ /* 0x000fca0000000000 */
[----:B------:R-:W-:Y:S02]  /*7850*/  I2FP.F32.U32 R102, R103 ;  /* 0x0000006700667245 */ /* 0x000fe40000201000 */
[----:B------:R-:W-:Y:S01]  /*7860*/  HMMA.16816.F32 R28, R108, R118, R28 ;  /* 0x000000766c1c723c */ /* 0x000fe2000000181c */
[----:B------:R-:W2:Y:S01]  /*7870*/  LDSM.16.M88.4 R108, [R147+0x4800] ;  /* 0x00480000936c783b */ /* 0x000ea20000000200 */
[-C--:B------:R-:W-:Y:S01]  /*7880*/  ISETP.GE.AND P5, PT, R103, R133.reuse, PT ;  /* 0x000000856700720c */ /* 0x080fe20003fa6270 */
[----:B------:R-:W-:Y:S01]  /*7890*/  FFMA.FTZ R16, R3, R102, R16 ;  /* 0x0000006603107223 */ /* 0x000fe20000010010 */
[----:B------:R-:W-:Y:S01]  /*78a0*/  ISETP.GE.AND P4, PT, R103, R132, PT ;  /* 0x000000846700720c */ /* 0x000fe20003f86270 */
[----:B------:R-:W-:Y:S01]  /*78b0*/  FFMA.FTZ R103, R3, R102, R18 ;  /* 0x0000006603677223 */ /* 0x000fe20000010012 */
[----:B------:R-:W3:Y:S01]  /*78c0*/  LDSM.16.M88.4 R116, [R147+0x3800] ;  /* 0x003800009374783b */ /* 0x000ee20000000200 */
[C---:B------:R-:W-:Y:S01]  /*78d0*/  VIADD R102, R105.reuse, 0xffffff81 ;  /* 0xffffff8169667836 */ /* 0x040fe20000000000 */
[----:B------:R-:W-:Y:S01]  /*78e0*/  HMMA.16816.F32 R24, R124, R100, R24 ;  /* 0x000000647c18723c */ /* 0x000fe20000001818 */
[C---:B------:R-:W-:Y:S01]  /*78f0*/  VIADD R100, R105.reuse, 0xfffffff8 ;  /* 0xfffffff869647836 */ /* 0x040fe20000000000 */
[----:B------:R-:W-:Y:S01]  /*7900*/  FSEL R18, R16, -INF , !P5 ;  /* 0xff80000010127808 */ /* 0x000fe20006800000 */
[----:B------:R-:W-:Y:S01]  /*7910*/  VIADD R101, R105, 0xffffff88 ;  /* 0xffffff8869657836 */ /* 0x000fe20000000000 */
[----:B------:R-:W-:Y:S01]  /*7920*/  FSEL R16, R103, -INF , !P4 ;  /* 0xff80000067107808 */ /* 0x000fe20006000000 */
[----:B------:R-:W-:Y:S01]  /*7930*/  VIADD R103, R105, 0xffffff90 ;  /* 0xffffff9069677836 */ /* 0x000fe20000000000 */
[----:B------:R-:W-:Y:S01]  /*7940*/  ISETP.GE.AND P3, PT, R100, R133, PT ;  /* 0x000000856400720c */ /* 0x000fe20003f66270 */
[----:B------:R-:W-:-:S04]  /*7950*/  DEPBAR.LE SB0, 0x0 ;  /* 0x000080000000791a */ /* 0x000fc80000000000 */
[----:B------:R-:W-:Y:S01]  /*7960*/  ISETP.GE.AND P2, PT, R100, R132, PT ;  /* 0x000000846400720c */ /* 0x000fe20003f46270 */
[C---:B-1----:R-:W-:Y:S01]  /*7970*/  HMMA.16816.F32 R64, R124.reuse, R120, R64 ;  /* 0x000000787c40723c */ /* 0x042fe20000001840 */
[----:B------:R-:W-:Y:S02]  /*7980*/  I2FP.F32.U32 R100, R100 ;  /* 0x0000006400647245 */ /* 0x000fe40000201000 */
[C---:B------:R-:W-:Y:S02]  /*7990*/  ISETP.GE.AND P5, PT, R101.reuse, R133, PT ;  /* 0x000000856500720c */ /* 0x040fe40003fa6270 */
[----:B------:R-:W-:Y:S01]  /*79a0*/  ISETP.GE.AND P4, PT, R101, R132, PT ;  /* 0x000000846500720c */ /* 0x000fe20003f86270 */
[CC--:B------:R-:W-:Y:S01]  /*79b0*/  FFMA.FTZ R20, R3.reuse, R100.reuse, R20 ;  /* 0x0000006403147223 */ /* 0x0c0fe20000010014 */
[----:B------:R-:W-:Y:S01]  /*79c0*/  I2FP.F32.U32 R101, R101 ;  /* 0x0000006500657245 */ /* 0x000fe20000201000 */
[C---:B------:R-:W-:Y:S01]  /*79d0*/  FFMA.FTZ R100, R3.reuse, R100, R22 ;  /* 0x0000006403647223 */ /* 0x040fe20000010016 */
[C---:B------:R-:W-:Y:S01]  /*79e0*/  ISETP.GE.AND P1, PT, R102.reuse, R133, PT ;  /* 0x000000856600720c */ /* 0x040fe20003f26270 */
[----:B------:R-:W-:Y:S01]  /*79f0*/  HMMA.16816.F32 R28, R124, R106, R28 ;  /* 0x0000006a7c1c723c */ /* 0x000fe2000000181c */
[----:B------:R-:W-:Y:S01]  /*7a00*/  ISETP.GE.AND P6, PT, R102, R132, PT ;  /* 0x000000846600720c */ /* 0x000fe20003fc6270 */
[CC--:B------:R-:W-:Y:S01]  /*7a10*/  FFMA.FTZ R22, R3.reuse, R101.reuse, R12 ;  /* 0x0000006503167223 */ /* 0x0c0fe2000001000c */
[----:B------:R-:W-:Y:S01]  /*7a20*/  I2FP.F32.U32 R102, R102 ;  /* 0x0000006600667245 */ /* 0x000fe20000201000 */
[----:B------:R-:W-:Y:S01]  /*7a30*/  FFMA.FTZ R12, R3, R101, R14 ;  /* 0x00000065030c7223 */ /* 0x000fe2000001000e */
[C---:B------:R-:W-:Y:S01]  /*7a40*/  VIADD R14, R105.reuse, 0xffffff89 ;  /* 0xffffff89690e7836 */ /* 0x040fe20000000000 */
[----:B------:R-:W-:Y:S01]  /*7a50*/  FSEL R101, R20, -INF , !P3 ;  /* 0xff80000014657808 */ /* 0x000fe20005800000 */
[----:B------:R-:W-:-:S02]  /*7a60*/  VIADD R106, R105, 0xffffff99 ;  /* 0xffffff99696a7836 */ /* 0x000fc40000000000 */
[CC--:B------:R-:W-:Y:S01]  /*7a70*/  FFMA.FTZ R17, R3.reuse, R102.reuse, R17 ;  /* 0x0000006603117223 */ /* 0x0c0fe20000010011 */
[----:B------:R-:W-:Y:S01]  /*7a80*/  FSEL R22, R22, -INF , !P5 ;  /* 0xff80000016167808 */ /* 0x000fe20006800000 */
[C---:B------:R-:W-:Y:S01]  /*7a90*/  FFMA.FTZ R19, R3.reuse, R102, R19 ;  /* 0x0000006603137223 */ /* 0x040fe20000010013 */
[----:B------:R-:W-:Y:S01]  /*7aa0*/  FSEL R12, R12, -INF , !P4 ;  /* 0xff8000000c0c7808 */ /* 0x000fe20006000000 */
[C---:B--2---:R-:W-:Y:S01]  /*7ab0*/  HMMA.16816.F32 R36, R124.reuse, R110, R36 ;  /* 0x0000006e7c24723c */ /* 0x044fe20000001824 */
[----:B------:R-:W-:Y:S02]  /*7ac0*/  I2FP.F32.U32 R20, R14 ;  /* 0x0000000e00147245 */ /* 0x000fe40000201000 */
[C---:B------:R-:W-:Y:S02]  /*7ad0*/  ISETP.GE.AND P5, PT, R224.reuse, R133, PT ;  /* 0x00000085e000720c */ /* 0x040fe40003fa6270 */
[----:B------:R-:W-:Y:S01]  /*7ae0*/  ISETP.GE.AND P4, PT, R224, R132, PT ;  /* 0x00000084e000720c */ /* 0x000fe20003f86270 */
[C---:B------:R-:W-:Y:S01]  /*7af0*/  FFMA.FTZ R13, R3.reuse, R20, R13 ;  /* 0x00000014030d7223 */ /* 0x040fe2000001000d */
[----:B------:R-:W-:Y:S01]  /*7b00*/  I2FP.F32.U32 R224, R224 ;  /* 0x000000e000e07245 */ /* 0x000fe20000201000 */
[----:B------:R-:W-:Y:S01]  /*7b10*/  FFMA.FTZ R15, R3, R20, R15 ;  /* 0x00000014030f7223 */ /* 0x000fe2000001000f */
[----:B------:R-:W-:Y:S01]  /*7b20*/  FSEL R102, R17, -INF , !P1 ;  /* 0xff80000011667808 */ /* 0x000fe20004800000 */
[C---:B------:R-:W-:Y:S01]  /*7b30*/  HMMA.16816.F32 R60, R124.reuse, R122, R60 ;  /* 0x0000007a7c3c723c */ /* 0x040fe2000000183c */
[----:B------:R-:W-:Y:S01]  /*7b40*/  I2FP.F32.U32 R17, R103 ;  /* 0x0000006700117245 */ /* 0x000fe20000201000 */
[CC--:B------:R-:W-:Y:S01]  /*7b50*/  FFMA.FTZ R20, R3.reuse, R224.reuse, R9 ;  /* 0x000000e003147223 */ /* 0x0c0fe20000010009 */
[----:B------:R-:W-:Y:S01]  /*7b60*/  FSEL R100, R100, -INF , !P2 ;  /* 0xff80000064647808 */ /* 0x000fe20005000000 */
[C---:B------:R-:W-:Y:S01]  /*7b70*/  FFMA.FTZ R224, R3.reuse, R224, R11 ;  /* 0x000000e003e07223 */ /* 0x040fe2000001000b */
[C---:B------:R-:W-:Y:S01]  /*7b80*/  ISETP.GE.AND P3, PT, R14.reuse, R133, PT ;  /* 0x000000850e00720c */ /* 0x040fe20003f66270 */
[CC--:B------:R-:W-:Y:S01]  /*7b90*/  FFMA.FTZ R8, R3.reuse, R17.reuse, R8 ;  /* 0x0000001103087223 */ /* 0x0c0fe20000010008 */
[-C--:B------:R-:W-:Y:S01]  /*7ba0*/  ISETP.GE.AND P2, PT, R14, R132.reuse, PT ;  /* 0x000000840e00720c */ /* 0x080fe20003f46270 */
[----:B------:R-:W-:Y:S01]  /*7bb0*/  FFMA.FTZ R226, R3, R17, R10 ;  /* 0x0000001103e27223 */ /* 0x000fe2000001000a */
[----:B------:R-:W-:Y:S01]  /*7bc0*/  FSEL R14, R19, -INF , !P6 ;  /* 0xff800000130e7808 */ /* 0x000fe20007000000 */
[----:B------:R-:W-:Y:S01]  /*7bd0*/  VIADD R11, R105, 0xffffff98 ;  /* 0xffffff98690b7836 */ /* 0x000fe20000000000 */
[----:B------:R-:W-:Y:S01]  /*7be0*/  ISETP.GE.AND P1, PT, R103, R133, PT ;  /* 0x000000856700720c */ /* 0x000fe20003f26270 */
[----:B------:R-:W-:Y:S01]  /*7bf0*/  VIADD R9, R105, 0xffffffa0 ;  /* 0xffffffa069097836 */ /* 0x000fe20000000000 */
[----:B------:R-:W-:Y:S01]  /*7c00*/  ISETP.GE.AND P6, PT, R103, R132, PT ;  /* 0x000000846700720c */ /* 0x000fe20003fc6270 */
[----:B---3--:R-:W-:Y:S01]  /*7c10*/  HMMA.16816.F32 R56, R124, R116, R56 ;  /* 0x000000747c38723c */ /* 0x008fe20000001838 */
[----:B------:R-:W-:-:S02]  /*7c20*/  FSEL R110, R13, -INF , !P3 ;  /* 0xff8000000d6e7808 */ /* 0x000fc40005800000 */
[----:B------:R-:W-:Y:S02]  /*7c30*/  FSEL R10, R15, -INF , !P2 ;  /* 0xff8000000f0a7808 */ /* 0x000fe40005000000 */
[----:B------:R-:W-:Y:S02]  /*7c40*/  FSEL R20, R20, -INF , !P5 ;  /* 0xff80000014147808 */ /* 0x000fe40006800000 */
[----:B------:R-:W-:Y:S01]  /*7c50*/  FSEL R224, R224, -INF , !P4 ;  /* 0xff800000e0e07808 */ /* 0x000fe20006000000 */
[----:B------:R-:W-:Y:S01]  /*7c60*/  HMMA.16816.F32 R52, R124, R118, R52 ;  /* 0x000000767c34723c */ /* 0x000fe20000001834 */
[C---:B------:R-:W-:Y:S02]  /*7c70*/  ISETP.GE.AND P3, PT, R11.reuse, R133, PT ;  /* 0x000000850b00720c */ /* 0x040fe40003f66270 */
[----:B------:R-:W-:Y:S02]  /*7c80*/  ISETP.GE.AND P2, PT, R11, R132, PT ;  /* 0x000000840b00720c */ /* 0x000fe40003f46270 */
[----:B------:R-:W-:-:S02]  /*7c90*/  FSEL R8, R8, -INF , !P1 ;  /* 0xff80000008087808 */ /* 0x000fc40004800000 */
[----:B------:R-:W-:Y:S01]  /*7ca0*/  FSEL R226, R226, -INF , !P6 ;  /* 0xff800000e2e27808 */ /* 0x000fe20007000000 */
[C---:B------:R-:W-:Y:S01]  /*7cb0*/  HMMA.16816.F32 R48, R124.reuse, R112, R48 ;  /* 0x000000707c30723c */ /* 0x040fe20000001830 */
[----:B------:R-:W-:Y:S01]  /*7cc0*/  BAR.SYNC.DEFER_BLOCKING 0x0 ;  /* 0x0000000000007b1d */ /* 0x000fe20000010000 */
[C---:B------:R-:W-:Y:S02]  /*7cd0*/  ISETP.GE.AND P5, PT, R9.reuse, R133, PT ;  /* 0x000000850900720c */ /* 0x040fe40003fa6270 */
[-C--:B------:R-:W-:Y:S02]  /*7ce0*/  ISETP.GE.AND P4, PT, R9, R132.reuse, PT ;  /* 0x000000840900720c */ /* 0x080fe40003f86270 */
[----:B------:R-:W-:Y:S02]  /*7cf0*/  I2FP.F32.U32 R11, R11 ;  /* 0x0000000b000b7245 */ /* 0x000fe40000201000 */
[C---:B------:R-:W-:Y:S01]  /*7d00*/  ISETP.GE.AND P1, PT, R106.reuse, R133, PT ;  /* 0x000000856a00720c */ /* 0x040fe20003f26270 */
[----:B------:R-:W-:Y:S01]  /*7d10*/  HMMA.16816.F32 R44, R124, R114, R44 ;  /* 0x000000727c2c723c */ /* 0x000fe2000000182c */
[----:B------:R-:W-:Y:S01]  /*7d20*/  ISETP.GE.AND P6, PT, R106, R132, PT ;  /* 0x000000846a00720c */ /* 0x000fe20003fc6270 */
[----:B------:R-:W-:Y:S01]  /*7d30*/  FFMA.FTZ R230, R3, R11, R4 ;  /* 0x0000000b03e67223 */ /* 0x000fe20000010004 */
[----:B------:R-:W-:Y:S01]  /*7d40*/  I2FP.F32.U32 R9, R9 ;  /* 0x0000000900097245 */ /* 0x000fe20000201000 */
[----:B------:R-:W-:Y:S01]  /*7d50*/  VIADD R4, R105, 0xffffffa9 ;  /* 0xffffffa969047836 */ /* 0x000fe20000000000 */
[----:B------:R-:W-:Y:S01]  /*7d60*/  I2FP.F32.U32 R106, R106 ;  /* 0x0000006a006a7245 */ /* 0x000fe20000201000 */
[----:B------:R-:W-:Y:S01]  /*7d70*/  FFMA.FTZ R6, R3, R11, R6 ;  /* 0x0000000b03067223 */ /* 0x000fe20000010006 */
[----:B------:R-:W-:-:S02]  /*7d80*/  VIADD R11, R105, 0xffffffa1 ;  /* 0xffffffa1690b7836 */ /* 0x000fc40000000000 */
[CC--:B------:R-:W-:Y:S01]  /*7d90*/  FFMA.FTZ R64, R3.reuse, R9.reuse, R64 ;  /* 0x0000000903407223 */ /* 0x0c0fe20000010040 */
[C---:B------:R-:W-:Y:S01]  /*7da0*/  FFMA.FTZ R66, R3.reuse, R9, R66 ;  /* 0x0000000903427223 */ /* 0x040fe20000010042 */
[-C--:B------:R-:W-:Y:S01]  /*7db0*/  FFMA.FTZ R5, R3, R106.reuse, R5 ;  /* 0x0000006a03057223 */ /* 0x080fe20000010005 */
[----:B------:R-:W-:Y:S02]  /*7dc0*/  VIADD R9, R105, 0xffffffa8 ;  /* 0xffffffa869097836 */ /* 0x000fe40000000000 */
[----:B------:R-:W-:Y:S01]  /*7dd0*/  FFMA.FTZ R7, R3, R106, R7 ;  /* 0x0000006a03077223 */ /* 0x000fe20000010007 */
[----:B------:R-:W-:Y:S01]  /*7de0*/  FSEL R218, R64, -INF , !P5 ;  /* 0xff80000040da7808 */ /* 0x000fe20006800000 */
[----:B------:R-:W-:Y:S01]  /*7df0*/  HMMA.16816.F32 R40, R124, R108, R40 ;  /* 0x0000006c7c28723c */ /* 0x000fe20000001828 */
[----:B------:R-:W-:Y:S02]  /*7e00*/  FSEL R210, R66, -INF , !P4 ;  /* 0xff80000042d27808 */ /* 0x000fe40006000000 */
[----:B------:R-:W-:-:S02]  /*7e10*/  FSEL R228, R5, -INF , !P1 ;  /* 0xff80000005e47808 */ /* 0x000fc40004800000 */
[C---:B------:R-:W-:Y:S02]  /*7e20*/  ISETP.GE.AND P5, PT, R4.reuse, R133, PT ;  /* 0x000000850400720c */ /* 0x040fe40003fa6270 */
[----:B------:R-:W-:Y:S02]  /*7e30*/  ISETP.GE.AND P4, PT, R4, R132, PT ;  /* 0x000000840400720c */ /* 0x000fe40003f86270 */
[----:B------:R-:W-:Y:S02]  /*7e40*/  I2FP.F32.U32 R5, R9 ;  /* 0x0000000900057245 */ /* 0x000fe40000201000 */
[----:B------:R-:W-:Y:S02]  /*7e50*/  I2FP.F32.U32 R4, R4 ;  /* 0x0000000400047245 */ /* 0x000fe40000201000 */
[----:B------:R-:W-:Y:S01]  /*7e60*/  FSEL R222, R6, -INF , !P2 ;  /* 0xff80000006de7808 */ /* 0x000fe20005000000 */
[C---:B------:R-:W-:Y:S01]  /*7e70*/  FFMA.FTZ R60, R3.reuse, R5, R60 ;  /* 0x00000005033c7223 */ /* 0x040fe2000001003c */
[----:B------:R-:W-:Y:S01]  /*7e80*/  I2FP.F32.U32 R6, R11 ;  /* 0x0000000b00067245 */ /* 0x000fe20000201000 */
[----:B------:R-:W-:Y:S01]  /*7e90*/  FFMA.FTZ R62, R3, R5, R62 ;  /* 0x00000005033e7223 */ /* 0x000fe2000001003e */
[----:B------:R-:W-:Y:S01]  /*7ea0*/  FSEL R220, R7, -INF , !P6 ;  /* 0xff80000007dc7808 */ /* 0x000fe20007000000 */
[CC--:B------:R-:W-:Y:S01]  /*7eb0*/  FFMA.FTZ R61, R3.reuse, R4.reuse, R61 ;  /* 0x00000004033d7223 */ /* 0x0c0fe2000001003d */
[----:B------:R-:W-:Y:S01]  /*7ec0*/  FFMA.FTZ R63, R3, R4, R63 ;  /* 0x00000004033f7223 */ /* 0x000fe2000001003f */
[-C--:B------:R-:W-:Y:S01]  /*7ed0*/  ISETP.GE.AND P1, PT, R9, R133.reuse, PT ;  /* 0x000000850900720c */ /* 0x080fe20003f26270 */
[----:B------:R-:W-:Y:S01]  /*7ee0*/  VIADD R4, R105, 0xffffffb1 ;  /* 0xffffffb169047836 */ /* 0x000fe20000000000 */
[----:B------:R-:W-:Y:S01]  /*7ef0*/  ISETP.GE.AND P6, PT, R9, R132, PT ;  /* 0x000000840900720c */ /* 0x000fe20003fc6270 */
[----:B------:R-:W-:Y:S01]  /*7f00*/  VIADD R5, R105, 0xffffffb8 ;  /* 0xffffffb869057836 */ /* 0x000fe20000000000 */
[----:B------:R-:W-:Y:S01]  /*7f10*/  FSEL R230, R230, -INF , !P3 ;  /* 0xff800000e6e67808 */ /* 0x000fe20005800000 */
[CC--:B------:R-:W-:Y:S01]  /*7f20*/  FFMA.FTZ R65, R3.reuse, R6.reuse, R65 ;  /* 0x0000000603417223 */ /* 0x0c0fe20000010041 */
[----:B------:R-:W-:Y:S01]  /*7f30*/  FFMA.FTZ R67, R3, R6, R67 ;  /* 0x0000000603437223 */ /* 0x000fe20000010043 */
        /* <DEDUP_REMOVED lines=12> */
[----:B------:R-:W-:Y:S02]  /*8000*/  I2FP.F32.U32 R5, R5 ;  /* 0x0000000500057245 */ /* 0x000fe40000201000 */
[----:B------:R-:W-:Y:S01]  /*8010*/  FSEL R216, R65, -INF , !P3 ;  /* 0xff80000041d87808 */ /* 0x000fe20005800000 */
[-C--:B------:R-:W-:Y:S01]  /*8020*/  FFMA.FTZ R57, R3, R4.reuse, R57 ;  /* 0x0000000403397223 */ /* 0x080fe20000010039 */
[----:B------:R-:W-:Y:S01]  /*8030*/  FSEL R208, R67, -INF , !P2 ;  /* 0xff80000043d07808 */ /* 0x000fe20005000000 */
[C---:B------:R-:W-:Y:S01]  /*8040*/  FFMA.FTZ R59, R3.reuse, R4, R59 ;  /* 0x00000004033b7223 */ /* 0x040fe2000001003b */
[C---:B------:R-:W-:Y:S01]  /*8050*/  ISETP.GE.AND P3, PT, R6.reuse, R133, PT ;  /* 0x000000850600720c */ /* 0x040fe20003f66270 */
[CC--:B------:R-:W-:Y:S01]  /*8060*/  FFMA.FTZ R52, R3.reuse, R5.reuse, R52 ;  /* 0x0000000503347223 */ /* 0x0c0fe20000010034 */
[----:B------:R-:W-:Y:S01]  /*8070*/  ISETP.GE.AND P2, PT, R6, R132, PT ;  /* 0x000000840600720c */ /* 0x000fe20003f46270 */
[----:B------:R-:W-:Y:S01]  /*8080*/  FFMA.FTZ R54, R3, R5, R54 ;  /* 0x0000000503367223 */ /* 0x000fe20000010036 */
[----:B------:R-:W-:Y:S01]  /*8090*/  I2FP.F32.U32 R6, R6 ;  /* 0x0000000600067245 */ /* 0x000fe20000201000 */
[----:B------:R-:W-:Y:S01]  /*80a0*/  VIADD R5, R105, 0xffffffc0 ;  /* 0xffffffc069057836 */ /* 0x000fe20000000000 */
[----:B------:R-:W-:Y:S01]  /*80b0*/  FSEL R200, R57, -INF , !P1 ;  /* 0xff80000039c87808 */ /* 0x000fe20004800000 */
[----:B------:R-:W-:Y:S01]  /*80c0*/  VIADD R4, R105, 0xffffffc1 ;  /* 0xffffffc169047836 */ /* 0x000fe20000000000 */
[----:B------:R-:W-:Y:S01]  /*80d0*/  FSEL R192, R59, -INF , !P6 ;  /* 0xff8000003bc07808 */ /* 0x000fe20007000000 */
[CC--:B------:R-:W-:Y:S01]  /*80e0*/  FFMA.FTZ R56, R3.reuse, R6.reuse, R56 ;  /* 0x0000000603387223 */ /* 0x0c0fe20000010038 */
[----:B------:R-:W-:Y:S01]  /*80f0*/  FFMA.FTZ R58, R3, R6, R58 ;  /* 0x00000006033a7223 */ /* 0x000fe2000001003a */
[----:B------:R-:W-:Y:S01]  /*8100*/  VIADD R6, R105, 0xffffffb9 ;  /* 0xffffffb969067836 */ /* 0x000fe20000000000 */
[----:B------:R-:W-:-:S02]  /*8110*/  FSEL R198, R52, -INF , !P5 ;  /* 0xff80000034c67808 */ /* 0x000fc40006800000 */
[----:B------:R-:W-:Y:S02]  /*8120*/  FSEL R190, R54, -INF , !P4 ;  /* 0xff80000036be7808 */ /* 0x000fe40006000000 */
[CC--:B------:R-:W-:Y:S02]  /*8130*/  ISETP.GE.AND P1, PT, R5.reuse, R133.reuse, PT ;  /* 0x000000850500720c */ /* 0x0c0fe40003f26270 */
[-C--:B------:R-:W-:Y:S02]  /*8140*/  ISETP.GE.AND P6, PT, R5, R132.reuse, PT ;  /* 0x000000840500720c */ /* 0x080fe40003fc6270 */
[C---:B------:R-:W-:Y:S02]  /*8150*/  ISETP.GE.AND P5, PT, R4.reuse, R133, PT ;  /* 0x000000850400720c */ /* 0x040fe40003fa6270 */
[----:B------:R-:W-:Y:S02]  /*8160*/  ISETP.GE.AND P4, PT, R4, R132, PT ;  /* 0x000000840400720c */ /* 0x000fe40003f86270 */
[----:B------:R-:W-:-:S02]  /*8170*/  I2FP.F32.U32 R5, R5 ;  /* 0x0000000500057245 */ /* 0x000fc40000201000 */
[----:B------:R-:W-:Y:S02]  /*8180*/  I2FP.F32.U32 R4, R4 ;  /* 0x0000000400047245 */ /* 0x000fe40000201000 */
[----:B------:R-:W-:Y:S01]  /*8190*/  FSEL R202, R56, -INF , !P3 ;  /* 0xff80000038ca7808 */ /* 0x000fe20005800000 */
[CC--:B------:R-:W-:Y:S01]  /*81a0*/  FFMA.FTZ R48, R3.reuse, R5.reuse, R48 ;  /* 0x0000000503307223 */ /* 0x0c0fe20000010030 */
[----:B------:R-:W-:Y:S01]  /*81b0*/  FSEL R194, R58, -INF , !P2 ;  /* 0xff8000003ac27808 */ /* 0x000fe20005000000 */
[C---:B------:R-:W-:Y:S01]  /*81c0*/  FFMA.FTZ R50, R3.reuse, R5, R50 ;  /* 0x0000000503327223 */ /* 0x040fe20000010032 */
[C---:B------:R-:W-:Y:S01]  /*81d0*/  ISETP.GE.AND P3, PT, R6.reuse, R133, PT ;  /* 0x000000850600720c */ /* 0x040fe20003f66270 */
[C---:B------:R-:W-:Y:S01]  /*81e0*/  FFMA.FTZ R49, R3.reuse, R4, R49 ;  /* 0x0000000403317223 */ /* 0x040fe20000010031 */
[----:B------:R-:W-:Y:S01]  /*81f0*/  ISETP.GE.AND P2, PT, R6, R132, PT ;  /* 0x000000840600720c */ /* 0x000fe20003f46270 */
[----:B------:R-:W-:Y:S01]  /*8200*/  FFMA.FTZ R51, R3, R4, R51 ;  /* 0x0000000403337223 */ /* 0x000fe20000010033 */
[----:B------:R-:W-:Y:S01]  /*8210*/  I2FP.F32.U32 R6, R6 ;  /* 0x0000000600067245 */ /* 0x000fe20000201000 */
[C---:B------:R-:W-:Y:S01]  /*8220*/  VIADD R4, R105.reuse, 0xffffffc9 ;  /* 0xffffffc969047836 */ /* 0x040fe20000000000 */
        /* <DEDUP_REMOVED lines=63> */
[----:B------:R-:W-:Y:S01]  /*8620*/  FFMA.FTZ R33, R3, R4, R33 ;  /* 0x0000000403217223 */ /* 0x000fe20000010021 */
[----:B------:R-:W-:Y:S01]  /*8630*/  FSEL R126, R43, -INF , !P2 ;  /* 0xff8000002b7e7808 */ /* 0x000fe20005000000 */
[C---:B------:R-:W-:Y:S01]  /*8640*/  FFMA.FTZ R28, R3.reuse, R5, R28 ;  /* 0x00000005031c7223 */ /* 0x040fe2000001001c */
[C---:B------:R-:W-:Y:S01]  /*8650*/  ISETP.GE.AND P3, PT, R6.reuse, R133, PT ;  /* 0x000000850600720c */ /* 0x040fe20003f66270 */
[----:B------:R-:W-:Y:S01]  /*8660*/  FFMA.FTZ R30, R3, R5, R30 ;  /* 0x00000005031e7223 */ /* 0x000fe2000001001e */
[----:B------:R-:W-:Y:S01]  /*8670*/  ISETP.GE.AND P2, PT, R6, R132, PT ;  /* 0x000000840600720c */ /* 0x000fe20003f46270 */
[----:B------:R-:W-:Y:S01]  /*8680*/  VIADD R5, R105, 0xfffffff0 ;  /* 0xfffffff069057836 */ /* 0x000fe20000000000 */
[----:B------:R-:W-:Y:S01]  /*8690*/  I2FP.F32.U32 R6, R6 ;  /* 0x0000000600067245 */ /* 0x000fe20000201000 */
[----:B------:R-:W-:Y:S01]  /*86a0*/  FFMA.FTZ R35, R3, R4, R35 ;  /* 0x0000000403237223 */ /* 0x000fe20000010023 */
[----:B------:R-:W-:Y:S01]  /*86b0*/  FSEL R118, R33, -INF , !P1 ;  /* 0xff80000021767808 */ /* 0x000fe20004800000 */
[----:B------:R-:W-:Y:S01]  /*86c0*/  VIADD R4, R105, 0xfffffff1 ;  /* 0xfffffff169047836 */ /* 0x000fe20000000000 */
[----:B------:R-:W-:Y:S01]  /*86d0*/  FSEL R58, R30, -INF , !P4 ;  /* 0xff8000001e3a7808 */ /* 0x000fe20006000000 */
[CC--:B------:R-:W-:Y:S01]  /*86e0*/  FFMA.FTZ R32, R3.reuse, R6.reuse, R32 ;  /* 0x0000000603207223 */ /* 0x0c0fe20000010020 */
[----:B------:R-:W-:Y:S01]  /*86f0*/  FFMA.FTZ R34, R3, R6, R34 ;  /* 0x0000000603227223 */ /* 0x000fe20000010022 */
[----:B------:R-:W-:Y:S01]  /*8700*/  VIADD R6, R105, 0xffffffe9 ;  /* 0xffffffe969067836 */ /* 0x000fe20000000000 */
[----:B------:R-:W-:Y:S01]  /*8710*/  ISETP.GE.AND P1, PT, R5, R133, PT ;  /* 0x000000850500720c */ /* 0x000fe20003f26270 */
[----:B------:R-:W-:Y:S01]  /*8720*/  VIADD R105, R105, 0xfffffff9 ;  /* 0xfffffff969697836 */ /* 0x000fe20000000000 */
[----:B------:R-:W-:-:S02]  /*8730*/  ISETP.GE.AND P4, PT, R5, R132, PT ;  /* 0x000000840500720c */ /* 0x000fc40003f86270 */
[----:B------:R-:W-:Y:S02]  /*8740*/  I2FP.F32.U32 R5, R5 ;  /* 0x0000000500057245 */ /* 0x000fe40000201000 */
[----:B------:R-:W-:Y:S02]  /*8750*/  FSEL R120, R32, -INF , !P3 ;  /* 0xff80000020787808 */ /* 0x000fe40005800000 */
[----:B------:R-:W-:Y:S01]  /*8760*/  FSEL R112, R34, -INF , !P2 ;  /* 0xff80000022707808 */ /* 0x000fe20005000000 */
[C---:B------:R-:W-:Y:S01]  /*8770*/  FFMA.FTZ R24, R3.reuse, R5, R24 ;  /* 0x0000000503187223 */ /* 0x040fe20000010018 */
[C---:B------:R-:W-:Y:S01]  /*8780*/  ISETP.GE.AND P3, PT, R6.reuse, R133, PT ;  /* 0x000000850600720c */ /* 0x040fe20003f66270 */
[----:B------:R-:W-:Y:S01]  /*8790*/  FFMA.FTZ R26, R3, R5, R26 ;  /* 0x00000005031a7223 */ /* 0x000fe2000001001a */
[----:B------:R-:W-:Y:S02]  /*87a0*/  ISETP.GE.AND P2, PT, R6, R132, PT ;  /* 0x000000840600720c */ /* 0x000fe40003f46270 */
[----:B------:R-:W-:-:S02]  /*87b0*/  I2FP.F32.U32 R6, R6 ;  /* 0x0000000600067245 */ /* 0x000fc40000201000 */
[----:B------:R-:W-:Y:S02]  /*87c0*/  FSEL R59, R24, -INF , !P1 ;  /* 0xff800000183b7808 */ /* 0x000fe40004800000 */
[----:B------:R-:W-:Y:S01]  /*87d0*/  ISETP.GE.U32.AND P1, PT, R131, 0x3, PT ;  /* 0x000000038300780c */ /* 0x000fe20003f26070 */
[-C--:B------:R-:W-:Y:S01]  /*87e0*/  FFMA.FTZ R29, R3, R6.reuse, R29 ;  /* 0x00000006031d7223 */ /* 0x080fe2000001001d */
[----:B------:R-:W-:Y:S01]  /*87f0*/  FSEL R56, R35, -INF , !P6 ;  /* 0xff80000023387808 */ /* 0x000fe20007000000 */
[----:B------:R-:W-:Y:S01]  /*8800*/  FFMA.FTZ R31, R3, R6, R31 ;  /* 0x00000006031f7223 */ /* 0x000fe2000001001f */
[C---:B------:R-:W-:Y:S02]  /*8810*/  ISETP.GE.AND P6, PT, R4.reuse, R133, PT ;  /* 0x000000850400720c */ /* 0x040fe40003fc6270 */
[----:B------:R-:W-:Y:S02]  /*8820*/  FSEL R114, R29, -INF , !P3 ;  /* 0xff8000001d727808 */ /* 0x000fe40005800000 */
[----:B------:R-:W-:-:S02]  /*8830*/  ISETP.GE.AND P3, PT, R4, R132, PT ;  /* 0x000000840400720c */ /* 0x000fc40003f66270 */
[----:B------:R-:W-:Y:S02]  /*8840*/  I2FP.F32.U32 R4, R4 ;  /* 0x0000000400047245 */ /* 0x000fe40000201000 */
[----:B------:R-:W-:Y:S02]  /*8850*/  I2FP.F32.U32 R6, R105 ;  /* 0x0000006900067245 */ /* 0x000fe40000201000 */
[----:B------:R-:W-:Y:S01]  /*8860*/  FSEL R116, R28, -INF , !P5 ;  /* 0xff8000001c747808 */ /* 0x000fe20006800000 */
[-C--:B------:R-:W-:Y:S01]  /*8870*/  FFMA.FTZ R25, R3, R4.reuse, R25 ;  /* 0x0000000403197223 */ /* 0x080fe20000010019 */
[----:B------:R-:W-:Y:S01]  /*8880*/  FSEL R57, R31, -INF , !P2 ;  /* 0xff8000001f397808 */ /* 0x000fe20005000000 */
[C---:B------:R-:W-:Y:S01]  /*8890*/  FFMA.FTZ R27, R3.reuse, R4, R27 ;  /* 0x00000004031b7223 */ /* 0x040fe2000001001b */
[CC--:B------:R-:W-:Y:S01]  /*88a0*/  FFMA.FTZ R21, R3.reuse, R6.reuse, R21 ;  /* 0x0000000603157223 */ /* 0x0c0fe20000010015 */
[----:B------:R-:W-:Y:S01]  /*88b0*/  FFMA.FTZ R23, R3, R6, R23 ;  /* 0x0000000603177223 */ /* 0x000fe20000010017 */
[----:B------:R-:W-:-:S02]  /*88c0*/  ISETP.GE.AND P5, PT, R105, R133, PT ;  /* 0x000000856900720c */ /* 0x000fc40003fa6270 */
[----:B------:R-:W-:Y:S02]  /*88d0*/  ISETP.GE.AND P2, PT, R105, R132, PT ;  /* 0x000000846900720c */ /* 0x000fe40003f46270 */
        /* <DEDUP_REMOVED lines=40> */
[----:B------:R-:W-:-:S09]  /*8b60*/  LOP3.LUT R7, RZ, R5, RZ, 0x33, !PT ;  /* 0x00000005ff077212 */ /* 0x000fd200078e33ff */
        /* <DEDUP_REMOVED lines=27> */
.L_x_5724:
[----:B------:R-:W-:Y:S01]  /*8d20*/  UMOV UR6, URZ ;  /* 0x000000ff00067c82 */ /* 0x000fe20008000000 */
[----:B------:R-:W-:Y:S01]  /*8d30*/  IMAD.SHL.U32 R4, R128, 0x80, RZ ;  /* 0x0000008080047824 */ /* 0x000fe200078e00ff */
[----:B------:R-:W-:-:S05]  /*8d40*/  IADD3 R5, P1, PT, RZ, -UR6, RZ ;  /* 0x80000006ff057c10 */ /* 0x000fca000ff3e0ff */
[----:B------:R-:W-:-:S05]  /*8d50*/  IMAD.X R4, RZ, RZ, ~R4, P1 ;  /* 0x000000ffff047224 */ /* 0x000fca00008e0e04 */
[----:B------:R-:W-:-:S04]  /*8d60*/  SHF.R.S64 R5, R5, 0x1f, R4 ;  /* 0x0000001f05057819 */ /* 0x000fc80000001004 */
[----:B------:R-:W-:-:S04]  /*8d70*/  IADD3 R158, P1, PT, R5, R158, RZ ;  /* 0x0000009e059e7210 */ /* 0x000fc80007f3e0ff */
[----:B------:R-:W-:-:S09]  /*8d80*/  LEA.HI.X.SX32 R157, R4, R157, 0x1, P1 ;  /* 0x0000009d049d7211 */ /* 0x000fd200008f0eff */
.L_x_5725:
        /* <DEDUP_REMOVED lines=64> */
.L_x_5727:
[----:B------:R-:W-:Y:S05]  /*9190*/  BSYNC.RECONVERGENT B0 ;  /* 0x0000000000007941 */ /* 0x000fea0003800200 */
.L_x_5726:
[----:B------:R-:W0:Y:S02]  /*91a0*/  LDGDEPBAR ;  /* 0x00000000000079af */ /* 0x000e240000000000 */
.L_x_5723:
        /* <DEDUP_REMOVED lines=37> */
[----:B------:R-:W3:Y:S01]  /*9400*/  SHFL.BFLY PT, R5, R6, 0x2, 0x1f ;  /* 0x0c401f0006057f89 */ /* 0x000ee200000e0000 */
[----:B-1----:R-:W-:Y:S02]  /*9410*/  FMNMX.FTZ R4, R7, R4, !PT ;  /* 0x0000000407047209 */ /* 0x002fe40007810000 */
[----:B---3--:R-:W-:-:S03]  /*9420*/  FMNMX.FTZ R5, R6, R5, !PT ;  /* 0x0000000506057209 */ /* 0x008fc60007810000 */
[----:B------:R-:W1:Y:S04]  /*9430*/  SHFL.BFLY PT, R109, R4, 0x1, 0x1f ;  /* 0x0c201f00046d7f89 */ /* 0x000e6800000e0000 */
[----:B------:R-:W3:Y:S01]  /*9440*/  SHFL.BFLY PT, R108, R5, 0x1, 0x1f ;  /* 0x0c201f00056c7f89 */ /* 0x000ee200000e0000 */
[----:B-1----:R-:W-:-:S04]  /*9450*/  FMNMX.FTZ R109, R4, R109, !PT ;  /* 0x0000006d046d7209 */ /* 0x002fc80007810000 */
[C---:B------:R-:W-:Y:S01]  /*9460*/  FSETP.NEU.FTZ.AND P1, PT, R109.reuse, -INF , PT ;  /* 0xff8000006d00780b */ /* 0x040fe20003f3d000 */
[----:B------:R-:W-:Y:S01]  /*9470*/  FMUL.FTZ R107, R109, UR4 ;  /* 0x000000046d6b7c20 */ /* 0x000fe20008410000 */
        /* <DEDUP_REMOVED lines=13> */
[----:B------:R-:W-:Y:S01]  /*9550*/  FFMA.FTZ R105, R22, UR4, -R107 ;  /* 0x0000000416697c23 */ /* 0x000fe2000801086b */
[----:B------:R-:W1:Y:S01]  /*9560*/  MUFU.EX2 R111, R111 ;  /* 0x0000006f006f7308 */ /* 0x000e620000000800 */
[--C-:B------:R-:W-:Y:S01]  /*9570*/  FFMA.FTZ R67, R16, UR4, -R103.reuse ;  /* 0x0000000410437c23 */ /* 0x100fe20008010867 */
[----:B------:R-:W-:Y:S01]  /*9580*/  FMUL.FTZ R110, R5, UR4 ;  /* 0x00000004056e7c20 */ /* 0x000fe20008410000 */
[----:B------:R-:W3:Y:S01]  /*9590*/  LDSM.16.MT88.4 R16, [R150+0x6000] ;  /* 0x006000009610783b */ /* 0x000ee20000004200 */
[--C-:B------:R-:W-:Y:S01]  /*95a0*/  FFMA.FTZ R66, R14, UR4, -R103.reuse ;  /* 0x000000040e427c23 */ /* 0x100fe20008010867 */
[--C-:B------:R-:W-:Y:S01]  /*95b0*/  FFMA.FTZ R65, R12, UR4, -R103.reuse ;  /* 0x000000040c417c23 */ /* 0x100fe20008010867 */
[----:B------:R-:W-:Y:S01]  /*95c0*/  FFMA.FTZ R2, R10, UR4, -R103 ;  /* 0x000000040a027c23 */ /* 0x000fe20008010867 */
[----:B------:R-:W4:Y:S01]  /*95d0*/  LDSM.16.MT88.4 R4, [R146+0x6000] ;  /* 0x006000009204783b */ /* 0x000f220000004200 */
        /* <DEDUP_REMOVED lines=8> */
[----:B------:R-:W5:Y:S01]  /*9660*/  MUFU.EX2 R104, R104 ;  /* 0x0000006800687308 */ /* 0x000f620000000800 */
[-C--:B-1----:R-:W-:Y:S01]  /*9670*/  FMUL.FTZ R13, R97, R111.reuse ;  /* 0x0000006f610d7220 */ /* 0x082fe20000410000 */
[--C-:B------:R-:W-:Y:S01]  /*9680*/  FFMA.FTZ R97, R20, UR4, -R107.reuse ;  /* 0x0000000414617c23 */ /* 0x100fe2000801086b */
[-C--:B------:R-:W-:Y:S01]  /*9690*/  FMUL.FTZ R12, R96, R111.reuse ;  /* 0x0000006f600c7220 */ /* 0x080fe20000410000 */
[----:B------:R-:W1:Y:S01]  /*96a0*/  LDSM.16.MT88.4 R20, [R145+0x6000] ;  /* 0x006000009114783b */ /* 0x000e620000004200 */
[-C--:B------:R-:W-:Y:S01]  /*96b0*/  FMUL.FTZ R24, R68, R111.reuse ;  /* 0x0000006f44187220 */ /* 0x080fe20000410000 */
[-C--:B------:R-:W-:Y:S01]  /*96c0*/  FMUL.FTZ R25, R69, R111.reuse ;  /* 0x0000006f45197220 */ /* 0x080fe20000410000 */
[-C--:B--2---:R-:W-:Y:S01]  /*96d0*/  FMUL.FTZ R32, R76, R111.reuse ;  /* 0x0000006f4c207220 */ /* 0x084fe20000410000 */
        /* <DEDUP_REMOVED lines=8> */
[----:B------:R-:W2:Y:S01]  /*9760*/  MUFU.EX2 R102, R102 ;  /* 0x0000006600667308 */ /* 0x000ea20000000800 */
[----:B-----5:R-:W-:Y:S01]  /*9770*/  F2FP.F16.F32.PACK_AB R8, R104, R106 ;  /* 0x0000006a6808723e */ /* 0x020fe200000000ff */
[-C--:B------:R-:W-:Y:S01]  /*9780*/  FMUL.FTZ R44, R88, R111.reuse ;  /* 0x0000006f582c7220 */ /* 0x080fe20000410000 */
[-C--:B------:R-:W-:Y:S01]  /*9790*/  FMUL.FTZ R45, R89, R111.reuse ;  /* 0x0000006f592d7220 */ /* 0x080fe20000410000 */
[-C--:B------:R-:W-:Y:S01]  /*97a0*/  FMUL.FTZ R84, R84, R111.reuse ;  /* 0x0000006f54547220 */ /* 0x080fe20000410000 */
[----:B------:R-:W-:Y:S01]  /*97b0*/  FMUL.FTZ R85, R85, R111 ;  /* 0x0000006f55557220 */ /* 0x000fe20000410000 */
[----:B------:R-:W-:Y:S01]  /*97c0*/  FFMA.FTZ R69, R228, UR4, -R107 ;  /* 0x00000004e4457c23 */ /* 0x000fe2000801086b */
[----:B------:R-:W-:Y:S01]  /*97d0*/  FFMA.FTZ R68, R226, UR4, -R103 ;  /* 0x00000004e2447c23 */ /* 0x000fe20008010867 */
[----:B------:R-:W-:Y:S01]  /*97e0*/  MUFU.EX2 R67, R67 ;  /* 0x0000004300437308 */ /* 0x000fe20000000800 */
[----:B------:R-:W-:Y:S01]  /*97f0*/  FFMA.FTZ R77, R212, UR4, -R107 ;  /* 0x00000004d44d7c23 */ /* 0x000fe2000801086b */
[----:B------:R-:W-:Y:S01]  /*9800*/  FFMA.FTZ R76, R210, UR4, -R103 ;  /* 0x00000004d24c7c23 */ /* 0x000fe20008010867 */
[--C-:B------:R-:W-:Y:S01]  /*9810*/  FFMA.FTZ R88, R198, UR4, -R107.reuse ;  /* 0x00000004c6587c23 */ /* 0x100fe2000801086b */
[--C-:B------:R-:W-:Y:S01]  /*9820*/  FFMA.FTZ R89, R196, UR4, -R107.reuse ;  /* 0x00000004c4597c23 */ /* 0x100fe2000801086b */
[----:B------:R-:W-:Y:S01]  /*9830*/  FFMA.FTZ R180, R180, UR4, -R107 ;  /* 0x00000004b4b47c23 */ /* 0x000fe2000801086b */
[--C-:B------:R-:W-:Y:S01]  /*9840*/  FFMA.FTZ R178, R178, UR4, -R103.reuse ;  /* 0x00000004b2b27c23 */ /* 0x100fe20008010867 */
[--C-:B------:R-:W-:Y:S01]  /*9850*/  FFMA.FTZ R119, R176, UR4, -R103.reuse ;  /* 0x00000004b0777c23 */ /* 0x100fe20008010867 */
[----:B------:R-:W5:Y:S01]  /*9860*/  MUFU.EX2 R66, R66 ;  /* 0x0000004200427308 */ /* 0x000f620000000800 */
        /* <DEDUP_REMOVED lines=21> */
[----:B------:R-:W-:Y:S01]  /*99c0*/  FFMA.FTZ R111, R175, R111, R106 ;  /* 0x0000006faf6f7223 */ /* 0x000fe2000001006a */
[----:B------:R-:W-:Y:S01]  /*99d0*/  FFMA.FTZ R175, R62, UR4, -R107 ;  /* 0x000000043eaf7c23 */ /* 0x000fe2000801086b */
[----:B------:R-:W5:Y:S01]  /*99e0*/  MUFU.EX2 R110, R110 ;  /* 0x0000006e006e7308 */ /* 0x000f620000000800 */
[----:B------:R-:W-:Y:S01]  /*99f0*/  FFMA.FTZ R63, R63, UR4, -R103 ;  /* 0x000000043f3f7c23 */ /* 0x000fe20008010867 */
[----:B------:R-:W-:Y:S01]  /*9a00*/  FADD.FTZ R104, R104, R111 ;  /* 0x0000006f68687221 */ /* 0x000fe20000010000 */
[----:B------:R-:W-:-:S03]  /*9a10*/  IADD3 R172, PT, PT, R131, -0x3, RZ ;  /* 0xfffffffd83ac7810 */ /* 0x000fc60007ffe0ff */
[----:B------:R-:W-:Y:S02]  /*9a20*/  FADD.FTZ R105, R105, R104 ;  /* 0x0000006869697221 */ /* 0x000fe40000010000 */
[----:B------:R-:W-:Y:S01]  /*9a30*/  MUFU.EX2 R0, R0 ;  /* 0x0000000000007308 */ /* 0x000fe20000000800 */
[----:B--2---:R-:W-:Y:S01]  /*9a40*/  F2FP.F16.F32.PACK_AB R11, R2, R65 ;  /* 0x00000041020b723e */ /* 0x004fe200000000ff */
[----:B------:R-:W-:-:S06]  /*9a50*/  FADD.FTZ R105, R102, R105 ;  /* 0x0000006966697221 */ /* 0x000fcc0000010000 */
[----:B------:R-:W2:Y:S01]  /*9a60*/  MUFU.EX2 R97, R97 ;  /* 0x0000006100617308 */ /* 0x000ea20000000800 */
        /* <DEDUP_REMOVED lines=16> */
[C---:B---3--:R-:W-:Y:S01]  /*9b70*/  HMMA.16816.F32 R12, R8.reuse, R16, R12 ;  /* 0x00000010080c723c */ /* 0x048fe2000000180c */
[--C-:B------:R-:W-:Y:S01]  /*9b80*/  FFMA.FTZ R71, R224, UR4, -R103.reuse ;  /* 0x00000004e0477c23 */ /* 0x100fe20008010867 */
[--C-:B------:R-:W-:Y:S01]  /*9b90*/  FFMA.FTZ R70, R222, UR4, -R103.reuse ;  /* 0x00000004de467c23 */ /* 0x100fe20008010867 */
[----:B------:R-:W-:Y:S01]  /*9ba0*/  MUFU.EX2 R69, R69 ;  /* 0x0000004500457308 */ /* 0x000fe20000000800 */
[----:B--2---:R-:W-:Y:S01]  /*9bb0*/  F2FP.F16.F32.PACK_AB R48, R97, R0 ;  /* 0x000000006130723e */ /* 0x004fe200000000ff */
[--C-:B------:R-:W-:Y:S01]  /*9bc0*/  FFMA.FTZ R79, R208, UR4, -R103.reuse ;  /* 0x00000004d04f7c23 */ /* 0x100fe20008010867 */
[--C-:B------:R-:W-:Y:S01]  /*9bd0*/  FFMA.FTZ R78, R206, UR4, -R103.reuse ;  /* 0x00000004ce4e7c23 */ /* 0x100fe20008010867 */
[--C-:B------:R-:W-:Y:S01]  /*9be0*/  FFMA.FTZ R90, R192, UR4, -R103.reuse ;  /* 0x00000004c05a7c23 */ /* 0x100fe20008010867 */
[----:B----4-:R-:W-:Y:S01]  /*9bf0*/  HMMA.16816.F32 R24, R8, R4, R24 ;  /* 0x000000040818723c */ /* 0x010fe20000001818 */
[----:B------:R-:W-:Y:S01]  /*9c00*/  FFMA.FTZ R91, R190, UR4, -R103 ;  /* 0x00000004be5b7c23 */ /* 0x000fe20008010867 */
[----:B------:R-:W-:Y:S01]  /*9c10*/  FFMA.FTZ R67, R174, R110, R67 ;  /* 0x0000006eae437223 */ /* 0x000fe20000010043 */
[----:B------:R-:W-:Y:S03]  /*9c20*/  MUFU.EX2 R68, R68 ;  /* 0x0000004400447308 */ /* 0x000fe60000000800 */
[----:B------:R-:W-:-:S02]  /*9c30*/  FADD.FTZ R66, R66, R67 ;  /* 0x0000004342427221 */ /* 0x000fc40000010000 */
[C---:B-1----:R-:W-:Y:S03]  /*9c40*/  HMMA.16816.F32 R32, R8.reuse, R20, R32 ;  /* 0x000000140820723c */ /* 0x042fe60000001820 */
[----:B------:R-:W1:Y:S05]  /*9c50*/  MUFU.EX2 R71, R71 ;  /* 0x0000004700477308 */ /* 0x000e6a0000000800 */
[C---:B------:R-:W-:Y:S03]  /*9c60*/  HMMA.16816.F32 R16, R8.reuse, R18, R92 ;  /* 0x000000120810723c */ /* 0x040fe6000000185c */
[----:B------:R-:W2:Y:S05]  /*9c70*/  MUFU.EX2 R92, R230 ;  /* 0x000000e6005c7308 */ /* 0x000eaa0000000800 */
[----:B------:R-:W-:Y:S01]  /*9c80*/  HMMA.16816.F32 R4, R8, R6, R72 ;  /* 0x000000060804723c */ /* 0x000fe20000001848 */
[----:B------:R-:W-:Y:S01]  /*9c90*/  FFMA.FTZ R73, R220, UR4, -R103 ;  /* 0x00000004dc497c23 */ /* 0x000fe20008010867 */
[--C-:B------:R-:W-:Y:S01]  /*9ca0*/  FFMA.FTZ R75, R218, UR4, -R107.reuse ;  /* 0x00000004da4b7c23 */ /* 0x100fe2000801086b */
[----:B------:R-:W-:Y:S01]  /*9cb0*/  MUFU.EX2 R70, R70 ;  /* 0x0000004600467308 */ /* 0x000fe20000000800 */
[----:B-1----:R-:W-:Y:S01]  /*9cc0*/  F2FP.F16.F32.PACK_AB R49, R71, R68 ;  /* 0x000000444731723e */ /* 0x002fe200000000ff */
[--C-:B------:R-:W-:Y:S01]  /*9cd0*/  FFMA.FTZ R72, R216, UR4, -R107.reuse ;  /* 0x00000004d8487c23 */ /* 0x100fe2000801086b */
[----:B------:R-:W-:-:S02]  /*9ce0*/  FFMA.FTZ R74, R214, UR4, -R107 ;  /* 0x00000004d64a7c23 */ /* 0x000fc4000801086b */
[----:B------:R-:W-:Y:S01]  /*9cf0*/  HMMA.16816.F32 R20, R8, R22, R80 ;  /* 0x000000160814723c */ /* 0x000fe20000001850 */
[----:B------:R-:W-:Y:S01]  /*9d00*/  FFMA.FTZ R81, R204, UR4, -R103 ;  /* 0x00000004cc517c23 */ /* 0x000fe20008010867 */
[--C-:B------:R-:W-:Y:S01]  /*9d10*/  FFMA.FTZ R83, R202, UR4, -R107.reuse ;  /* 0x00000004ca537c23 */ /* 0x100fe2000801086b */
[----:B------:R-:W1:Y:S01]  /*9d20*/  MUFU.EX2 R73, R73 ;  /* 0x0000004900497308 */ /* 0x000e620000000800 */
[----:B--2---:R-:W-:Y:S01]  /*9d30*/  F2FP.F16.F32.PACK_AB R50, R69, R92 ;  /* 0x0000005c4532723e */ /* 0x004fe200000000ff */
[----:B------:R-:W-:-:S03]  /*9d40*/  FFMA.FTZ R80, R200, UR4, -R107 ;  /* 0x00000004c8507c23 */ /* 0x000fc6000801086b */
[C---:B------:R-:W-:Y:S03]  /*9d50*/  HMMA.16816.F32 R44, R8.reuse, R28, R44 ;  /* 0x0000001c082c723c */ /* 0x040fe6000000182c */
[----:B------:R-:W-:Y:S05]  /*9d60*/  MUFU.EX2 R75, R75 ;  /* 0x0000004b004b7308 */ /* 0x000fea0000000800 */
[----:B------:R-:W-:Y:S01]  /*9d70*/  HMMA.16816.F32 R8, R8, R30, R84 ;  /* 0x0000001e0808723c */ /* 0x000fe20000001854 */
[----:B------:R-:W2:Y:S01]  /*9d80*/  LDSM.16.MT88.4 R28, [R145+0x6800] ;  /* 0x00680000911c783b */ /* 0x000ea20000004200 */
[----:B------:R-:W-:Y:S01]  /*9d90*/  FFMA.FTZ R85, R194, UR4, -R103 ;  /* 0x00000004c2557c23 */ /* 0x000fe20008010867 */
[----:B------:R-:W3:Y:S01]  /*9da0*/  MUFU.EX2 R72, R72 ;  /* 0x0000004800487308 */ /* 0x000ee20000000800 */
[----:B-1----:R-:W-:-:S07]  /*9db0*/  F2FP.F16.F32.PACK_AB R51, R73, R70 ;  /* 0x000000464933723e */ /* 0x002fce00000000ff */
[C---:B------:R-:W-:Y:S01]  /*9dc0*/  HMMA.16816.F32 R12, R48.reuse, R36, R12 ;  /* 0x00000024300c723c */ /* 0x040fe2000000180c */
[----:B------:R-:W-:Y:S07]  /*9dd0*/  MUFU.EX2 R74, R74 ;  /* 0x0000004a004a7308 */ /* 0x000fee0000000800 */
[C---:B------:R-:W-:Y:S01]  /*9de0*/  HMMA.16816.F32 R16, R48.reuse, R38, R16 ;  /* 0x000000263010723c */ /* 0x040fe20000001810 */
[----:B------:R-:W1:Y:S01]  /*9df0*/  LDSM.16.MT88.4 R36, [R150+0x7000] ;  /* 0x007000009624783b */ /* 0x000e620000004200 */
[----:B------:R-:W-:Y:S06]  /*9e00*/  MUFU.EX2 R77, R77 ;  /* 0x0000004d004d7308 */ /* 0x000fec0000000800 */
[C---:B------:R-:W-:Y:S02]  /*9e10*/  HMMA.16816.F32 R24, R48.reuse, R40, R24 ;  /* 0x000000283018723c */ /* 0x040fe40000001818 */
[----:B------:R-:W-:Y:S06]  /*9e20*/  MUFU.EX2 R76, R76 ;  /* 0x0000004c004c7308 */ /* 0x000fec0000000800 */
[C---:B------:R-:W-:Y:S01]  /*9e30*/  HMMA.16816.F32 R4, R48.reuse, R42, R4 ;  /* 0x0000002a3004723c */ /* 0x040fe20000001804 */
[----:B------:R-:W-:Y:S01]  /*9e40*/  LDSM.16.MT88.4 R40, [R146+0x7000] ;  /* 0x007000009228783b */ /* 0x000fe20000004200 */
[----:B------:R-:W4:Y:S06]  /*9e50*/  MUFU.EX2 R79, R79 ;  /* 0x0000004f004f7308 */ /* 0x000f2c0000000800 */
[C---:B--2---:R-:W-:Y:S02]  /*9e60*/  HMMA.16816.F32 R32, R48.reuse, R28, R32 ;  /* 0x0000001c3020723c */ /* 0x044fe40000001820 */
[----:B------:R-:W-:Y:S06]  /*9e70*/  MUFU.EX2 R78, R78 ;  /* 0x0000004e004e7308 */ /* 0x000fec0000000800 */
[C---:B------:R-:W-:Y:S01]  /*9e80*/  HMMA.16816.F32 R20, R48.reuse, R30, R20 ;  /* 0x0000001e3014723c */ /* 0x040fe20000001814 */
[----:B------:R-:W2:Y:S01]  /*9e90*/  LDSM.16.MT88.4 R28, [R145+0x7000] ;  /* 0x00700000911c783b */ /* 0x000ea20000004200 */
[----:B------:R-:W5:Y:S06]  /*9ea0*/  MUFU.EX2 R81, R81 ;  /* 0x0000005100517308 */ /* 0x000f6c0000000800 */
        /* <DEDUP_REMOVED lines=8> */
[----:B-----5:R-:W-:-:S05]  /*9f30*/  F2FP.F16.F32.PACK_AB R51, R81, R78 ;  /* 0x0000004e5133723e */ /* 0x020fca00000000ff */
[----:B------:R-:W-:Y:S02]  /*9f40*/  MUFU.EX2 R88, R88 ;  /* 0x0000005800587308 */ /* 0x000fe40000000800 */
[C---:B-1----:R-:W-:Y:S06]  /*9f50*/  HMMA.16816.F32 R12, R48.reuse, R36, R12 ;  /* 0x00000024300c723c */ /* 0x042fec000000180c */
[----:B------:R-:W-:Y:S02]  /*9f60*/  MUFU.EX2 R89, R89 ;  /* 0x0000005900597308 */ /* 0x000fe40000000800 */
[C---:B------:R-:W-:Y:S01]  /*9f70*/  HMMA.16816.F32 R16, R48.reuse, R38, R16 ;  /* 0x000000263010723c */ /* 0x040fe20000001810 */
[----:B------:R-:W1:Y:S05]  /*9f80*/  LDSM.16.MT88.4 R36, [R150+0x7800] ;  /* 0x007800009624783b */ /* 0x000e6a0000004200 */
[----:B------:R-:W-:Y:S02]  /*9f90*/  MUFU.EX2 R85, R85 ;  /* 0x0000005500557308 */ /* 0x000fe40000000800 */
[C---:B--2---:R-:W-:Y:S06]  /*9fa0*/  HMMA.16816.F32 R32, R48.reuse, R28, R32 ;  /* 0x0000001c3020723c */ /* 0x044fec0000001820 */
[----:B------:R-:W2:Y:S02]  /*9fb0*/  MUFU.EX2 R90, R90 ;  /* 0x0000005a005a7308 */ /* 0x000ea40000000800 */
[C---:B------:R-:W-:Y:S01]  /*9fc0*/  HMMA.16816.F32 R20, R48.reuse, R30, R20 ;  /* 0x0000001e3014723c */ /* 0x040fe20000001814 */
[----:B------:R-:W5:Y:S05]  /*9fd0*/  LDSM.16.MT88.4 R28, [R145+0x7800] ;  /* 0x00780000911c783b */ /* 0x000f6a0000004200 */
[----:B------:R-:W-:Y:S02]  /*9fe0*/  MUFU.EX2 R91, R91 ;  /* 0x0000005b005b7308 */ /* 0x000fe40000000800 */
[C---:B------:R-:W-:Y:S06]  /*9ff0*/  HMMA.16816.F32 R24, R48.reuse, R40, R24 ;  /* 0x000000283018723c */ /* 0x040fec0000001818 */
[----:B------:R-:W1:Y:S02]  /*a000*/  MUFU.EX2 R128, R128 ;  /* 0x0000008000807308 */ /* 0x000e640000000800 */
[C---:B------:R-:W-:Y:S01]  /*a010*/  HMMA.16816.F32 R4, R48.reuse, R42, R4 ;  /* 0x0000002a3004723c */ /* 0x040fe20000001804 */
[----:B------:R-:W5:Y:S05]  /*a020*/  LDSM.16.MT88.4 R40, [R146+0x7800] ;  /* 0x007800009228783b */ /* 0x000f6a0000004200 */
[----:B------:R-:W-:Y:S02]  /*a030*/  MUFU.EX2 R132, R132 ;  /* 0x0000008400847308 */ /* 0x000fe40000000800 */
[C---:B---3--:R-:W-:Y:S06]  /*a040*/  HMMA.16816.F32 R44, R48.reuse, R52, R44 ;  /* 0x00000034302c723c */ /* 0x048fec000000182c */
[----:B------:R-:W3:Y:S02]  /*a050*/  MUFU.EX2 R113, R113 ;  /* 0x0000007100717308 */ /* 0x000ee40000000800 */
[----:B------:R-:W-:Y:S01]  /*a060*/  HMMA.16816.F32 R8, R48, R54, R8 ;  /* 0x000000363008723c */ /* 0x000fe20000001808 */
[----:B----4-:R-:W-:Y:S01]  /*a070*/  F2FP.F16.F32.PACK_AB R48, R80, R83 ;  /* 0x000000535030723e */ /* 0x010fe200000000ff */
[----:B------:R-:W4:Y:S01]  /*a080*/  LDSM.16.MT88.4 R52, [R144+0x7800] ;  /* 0x007800009034783b */ /* 0x000f220000004200 */
        /* <DEDUP_REMOVED lines=8> */
[----:B------:R-:W-:Y:S06]  /*a110*/  MUFU.EX2 R178, R178 ;  /* 0x000000b200b27308 */ /* 0x000fec0000000800 */
[C---:B-----5:R-:W-:Y:S02]  /*a120*/  HMMA.16816.F32 R32, R48.reuse, R28, R32 ;  /* 0x0000001c3020723c */ /* 0x060fe40000001820 */
        /* <DEDUP_REMOVED lines=9> */
[C---:B----4-:R-:W-:Y:S02]  /*a1c0*/  HMMA.16816.F32 R44, R48.reuse, R52, R44 ;  /* 0x00000034302c723c */ /* 0x050fe4000000182c */
[----:B------:R-:W4:Y:S06]  /*a1d0*/  MUFU.EX2 R121, R121 ;  /* 0x0000007900797308 */ /* 0x000f2c0000000800 */
[----:B------:R-:W-:Y:S01]  /*a1e0*/  HMMA.16816.F32 R8, R48, R54, R8 ;  /* 0x000000363008723c */ /* 0x000fe20000001808 */
[----:B---3--:R-:W-:Y:S01]  /*a1f0*/  F2FP.F16.F32.PACK_AB R48, R113, R132 ;  /* 0x000000847130723e */ /* 0x008fe200000000ff */
[----:B------:R-:W3:Y:S01]  /*a200*/  LDSM.16.MT88.4 R52, [R144+0x8000] ;  /* 0x008000009034783b */ /* 0x000ee20000004200 */
        /* <DEDUP_REMOVED lines=49> */
[----:B------:R-:W-:Y:S01]  /*a520*/  FFMA.FTZ R54, R101, UR4, -R107 ;  /* 0x0000000465367c23 */ /* 0x000fe2000801086b */
[----:B--2---:R-:W-:Y:S02]  /*a530*/  F2FP.F16.F32.PACK_AB R49, R135, R112 ;  /* 0x000000708731723e */ /* 0x004fe400000000ff */
[----:B------:R-:W-:Y:S02]  /*a540*/  F2FP.F16.F32.PACK_AB R50, R133, R116 ;  /* 0x000000748532723e */ /* 0x000fe400000000ff */
[----:B-----5:R-:W-:Y:S01]  /*a550*/  F2FP.F16.F32.PACK_AB R51, R57, R56 ;  /* 0x000000383933723e */ /* 0x020fe200000000ff */
[----:B------:R-:W2:Y:S06]  /*a560*/  MUFU.EX2 R53, R53 ;  /* 0x0000003500357308 */ /* 0x000eac0000000800 */
[C---:B-1----:R-:W-:Y:S02]  /*a570*/  HMMA.16816.F32 R12, R48.reuse, R36, R12 ;  /* 0x00000024300c723c */ /* 0x042fe4000000180c */
[----:B------:R-:W1:Y:S06]  /*a580*/  MUFU.EX2 R54, R54 ;  /* 0x0000003600367308 */ /* 0x000e6c0000000800 */
[----:B------:R-:W-:Y:S01]  /*a590*/  HMMA.16816.F32 R16, R48, R38, R16 ;  /* 0x000000263010723c */ /* 0x000fe20000001810 */
[----:B------:R-:W3:Y:S01]  /*a5a0*/  LDSM.16.MT88.4 R36, [R144+0x9000] ;  /* 0x009000009024783b */ /* 0x000ee20000004200 */
[----:B--2---:R-:W-:-:S06]  /*a5b0*/  F2FP.F16.F32.PACK_AB R84, R53, R52 ;  /* 0x000000343554723e */ /* 0x004fcc00000000ff */
[----:B----4-:R-:W-:Y:S01]  /*a5c0*/  HMMA.16816.F32 R24, R48, R28, R24 ;  /* 0x0000001c3018723c */ /* 0x010fe20000001818 */
[----:B------:R-:W-:Y:S01]  /*a5d0*/  FADD.FTZ R29, R65, R66 ;  /* 0x00000042411d7221 */ /* 0x000fe20000010000 */
[----:B-1----:R-:W-:-:S03]  /*a5e0*/  F2FP.F16.F32.PACK_AB R86, R175, R54 ;  /* 0x00000036af56723e */ /* 0x002fc600000000ff */
[----:B------:R-:W-:Y:S01]  /*a5f0*/  FADD.FTZ R29, R2, R29 ;  /* 0x0000001d021d7221 */ /* 0x000fe20000010000 */
[----:B------:R-:W-:Y:S02]  /*a600*/  FADD.FTZ R2, R0, R105 ;  /* 0x0000006900027221 */ /* 0x000fe40000010000 */
        /* <DEDUP_REMOVED lines=8> */
[----:B------:R-:W1:Y:S01]  /*a690*/  LDSM.16.MT88.4 R92, [R150+0x9800] ;  /* 0x00980000965c783b */ /* 0x000e620000004200 */
[----:B------:R-:W-:Y:S01]  /*a6a0*/  FADD.FTZ R70, R70, R71 ;  /* 0x0000004746467221 */ /* 0x000fe20000010000 */
[----:B------:R-:W-:Y:S01]  /*a6b0*/  FADD.FTZ R28, R69, R2 ;  /* 0x00000002451c7221 */ /* 0x000fe20000010000 */
[----:B------:R-:W-:Y:S01]  /*a6c0*/  FFMA.FTZ R2, R100, UR4, -R103 ;  /* 0x0000000464027c23 */ /* 0x000fe20008010867 */
[----:B------:R-:W-:Y:S01]  /*a6d0*/  HMMA.16816.F32 R32, R48, R40, R32 ;  /* 0x000000283020723c */ /* 0x000fe20000001820 */
[----:B------:R-:W-:Y:S01]  /*a6e0*/  FADD.FTZ R73, R73, R70 ;  /* 0x0000004649497221 */ /* 0x000fe20000010000 */
[----:B------:R-:W-:Y:S01]  /*a6f0*/  FADD.FTZ R75, R75, R28 ;  /* 0x0000001c4b4b7221 */ /* 0x000fe20000010000 */
[----:B------:R-:W2:Y:S02]  /*a700*/  MUFU.EX2 R29, R29 ;  /* 0x0000001d001d7308 */ /* 0x000ea40000000800 */
[----:B------:R-:W-:Y:S01]  /*a710*/  FADD.FTZ R76, R76, R73 ;  /* 0x000000494c4c7221 */ /* 0x000fe20000010000 */
[----:B------:R-:W-:-:S02]  /*a720*/  FADD.FTZ R75, R72, R75 ;  /* 0x0000004b484b7221 */ /* 0x000fc40000010000 */
[C---:B------:R-:W-:Y:S01]  /*a730*/  HMMA.16816.F32 R20, R48.reuse, R42, R20 ;  /* 0x0000002a3014723c */ /* 0x040fe20000001814 */
[----:B------:R-:W-:Y:S01]  /*a740*/  FADD.FTZ R79, R79, R76 ;  /* 0x0000004c4f4f7221 */ /* 0x000fe20000010000 */
[----:B------:R-:W-:Y:S01]  /*a750*/  FADD.FTZ R28, R74, R75 ;  /* 0x0000004b4a1c7221 */ /* 0x000fe20000010000 */
[----:B------:R-:W-:Y:S01]  /*a760*/  MUFU.EX2 R2, R2 ;  /* 0x0000000200027308 */ /* 0x000fe20000000800 */
[----:B------:R-:W4:Y:S01]  /*a770*/  LDSM.16.MT88.4 R72, [R146+0x9800] ;  /* 0x009800009248783b */ /* 0x000f220000004200 */
[----:B------:R-:W-:Y:S01]  /*a780*/  FADD.FTZ R78, R78, R79 ;  /* 0x0000004f4e4e7221 */ /* 0x000fe20000010000 */
[----:B------:R-:W-:Y:S02]  /*a790*/  FADD.FTZ R30, R77, R28 ;  /* 0x0000001c4d1e7221 */ /* 0x000fe40000010000 */
[----:B---3--:R-:W-:Y:S01]  /*a7a0*/  HMMA.16816.F32 R44, R48, R36, R44 ;  /* 0x00000024302c723c */ /* 0x008fe2000000182c */
[----:B------:R-:W-:Y:S01]  /*a7b0*/  FADD.FTZ R28, R81, R78 ;  /* 0x0000004e511c7221 */ /* 0x000fe20000010000 */
[----:B------:R-:W-:Y:S01]  /*a7c0*/  FADD.FTZ R83, R83, R30 ;  /* 0x0000001e53537221 */ /* 0x000fe20000010000 */
[----:B------:R-:W3:Y:S02]  /*a7d0*/  MUFU.EX2 R31, R31 ;  /* 0x0000001f001f7308 */ /* 0x000ee40000000800 */
[----:B------:R-:W-:Y:S01]  /*a7e0*/  FADD.FTZ R37, R85, R28 ;  /* 0x0000001c55257221 */ /* 0x000fe20000010000 */
[----:B--2---:R-:W-:-:S02]  /*a7f0*/  F2FP.F16.F32.PACK_AB R85, R29, R0 ;  /* 0x000000001d55723e */ /* 0x004fc400000000ff */
[----:B------:R-:W-:Y:S01]  /*a800*/  HMMA.16816.F32 R8, R48, R38, R8 ;  /* 0x000000263008723c */ /* 0x000fe20000001808 */
[----:B------:R-:W-:Y:S01]  /*a810*/  FADD.FTZ R90, R90, R37 ;  /* 0x000000255a5a7221 */ /* 0x000fe20000010000 */
[----:B------:R-:W-:Y:S02]  /*a820*/  FADD.FTZ R39, R80, R83 ;  /* 0x0000005350277221 */ /* 0x000fe40000010000 */
[----:B------:R-:W2:Y:S01]  /*a830*/  LDSM.16.MT88.4 R80, [R145+0x9800] ;  /* 0x009800009150783b */ /* 0x000ea20000004200 */
        /* <DEDUP_REMOVED lines=40> */
[----:B-1----:R-:W-:Y:S01]  /*aac0*/  HMMA.16816.F32 R88, R84, R12, R44 ;  /* 0x0000000c5458723c */ /* 0x002fe2000000182c */
[----:B------:R-:W-:Y:S01]  /*aad0*/  MOV R0, R108 ;  /* 0x0000006c00007202 */ /* 0x000fe20000000f00 */
[----:B------:R-:W-:Y:S01]  /*aae0*/  FADD.FTZ R2, R2, R29 ;  /* 0x0000001d02027221 */ /* 0x000fe20000010000 */
[----:B------:R-:W-:-:S03]  /*aaf0*/  FADD.FTZ R54, R54, R53 ;  /* 0x0000003536367221 */ /* 0x000fc60000010000 */
[----:B------:R-:W-:Y:S01]  /*ab00*/  FADD.FTZ R174, R31, R2 ;  /* 0x000000021fae7221 */ /* 0x000fe20000010000 */
[----:B------:R-:W-:Y:S01]  /*ab10*/  FADD.FTZ R175, R175, R54 ;  /* 0x00000036afaf7221 */ /* 0x000fe20000010000 */
[----:B------:R-:W-:Y:S01]  /*ab20*/  HMMA.16816.F32 R84, R84, R14, R8 ;  /* 0x0000000e5454723c */ /* 0x000fe20000001808 */
[----:B------:R-:W-:-:S15]  /*ab30*/  MOV R2, R109 ;  /* 0x0000006d00027202 */ /* 0x000fde0000000f00 */
[----:B------:R-:W-:-:S04]  /*ab40*/  NOP ;  /* 0x0000000000007918 */ /* 0x000fc80000000000 */
.L_x_5720:
[----:B------:R-:W-:-:S13]  /*ab50*/  ISETP.GE.AND P0, PT, R172, RZ, PT ;  /* 0x000000ffac00720c */ /* 0x000fda0003f06270 */
[----:B------:R-:W-:Y:S05]  /*ab60*/  @!P0 BRA `(.L_x_5728) ;  /* 0x00000038007c8947 */ /* 0x000fea0003800000 */
[----:B------:R-:W-:Y:S01]  /*ab70*/  ISETP.NE.U32.AND P2, PT, RZ, UR8, PT ;  /* 0x00000008ff007c0c */ /* 0x000fe2000bf45070 */
[C---:B------:R-:W-:Y:S01]  /*ab80*/  IMAD.SHL.U32 R173, R172.reuse, 0x80, RZ ;  /* 0x00000080acad7824 */ /* 0x040fe200078e00ff */
[----:B------:R-:W-:Y:S01]  /*ab90*/  MOV R101, R2 ;  /* 0x0000000200657202 */ /* 0x000fe20000000f00 */
[----:B------:R-:W-:Y:S01]  /*aba0*/  IMAD.MOV.U32 R170, RZ, RZ, RZ ;  /* 0x000000ffffaa7224 */ /* 0x000fe200078e00ff */
[----:B------:R-:W-:Y:S01]  /*abb0*/  ISETP.NE.AND.EX P2, PT, RZ, UR9, PT, P2 ;  /* 0x00000009ff007c0c */ /* 0x000fe2000bf45320 */
[----:B------:R-:W-:Y:S01]  /*abc0*/  IMAD.MOV.U32 R103, RZ, RZ, R0 ;  /* 0x000000ffff677224 */ /* 0x000fe200078e0000 */
[C---:B------:R-:W-:Y:S01]  /*abd0*/  LOP3.LUT R171, R173.reuse, 0x40, R130, 0xfe, !PT ;  /* 0x00000040adab7812 */ /* 0x040fe200078efe82 */
[----:B------:R-:W-:Y:S01]  /*abe0*/  VIADD R172, R172, 0x1 ;  /* 0x00000001acac7836 */ /* 0x000fe20000000000 */
[----:B------:R-:W-:Y:S01]  /*abf0*/  IADD3 R173, PT, PT, R173, 0x80, RZ ;  /* 0x00000080adad7810 */ /* 0x000fe20007ffe0ff */
[----:B------:R-:W1:Y:S01]  /*ac00*/  LDCU UR10, c[0x0][0x440] ;  /* 0x00008800ff0a77ac */ /* 0x000e620008000800 */
[----:B------:R-:W2:Y:S07]  /*ac10*/  LDCU UR4, c[0x0][0x45c] ;  /* 0x00008b80ff0477ac */ /* 0x000eae0008000800 */
[----:B------:R-:W-:Y:S01]  /*ac20*/  @!P2 IADD3 R170, P6, PT, RZ, -R170, RZ ;  /* 0x800000aaffaaa210 */ /* 0x000fe20007fde0ff */
[----:B------:R-:W3:Y:S01]  /*ac30*/  LDCU.64 UR6, c[0x0][0x3a0] ;  /* 0x00007400ff0677ac */ /* 0x000ee20008000a00 */
[----:B------:R-:W4:Y:S11]  /*ac40*/  LDCU.64 UR8, c[0x0][0x3a8] ;  /* 0x00007500ff0877ac */ /* 0x000f360008000a00 */
.L_x_5732:
        /* <DEDUP_REMOVED lines=75> */
.L_x_5729:
        /* <DEDUP_REMOVED lines=73> */
[C---:B-----5:R-:W-:Y:S08]  /*b590*/  HMMA.16816.F32 R4, R104.reuse, R108, RZ ;  /* 0x0000006c6804723c */ /* 0x060ff000000018ff */
[C---:B------:R-:W-:Y:S01]  /*b5a0*/  HMMA.16816.F32 R8, R104.reuse, R110, RZ ;  /* 0x0000006e6808723c */ /* 0x040fe200000018ff */
[----:B------:R-:W5:Y:S07]  /*b5b0*/  LDSM.16.M88.4 R108, [R149+0x2000] ;  /* 0x00200000956c783b */ /* 0x000f6e0000000200 */
[C---:B--2---:R-:W-:Y:S08]  /*b5c0*/  HMMA.16816.F32 R12, R104.reuse, R112, RZ ;  /* 0x00000070680c723c */ /* 0x044ff000000018ff */
[C---:B------:R-:W-:Y:S01]  /*b5d0*/  HMMA.16816.F32 R16, R104.reuse, R114, RZ ;  /* 0x000000726810723c */ /* 0x040fe200000018ff */
[----:B------:R-:W2:Y:S07]  /*b5e0*/  LDSM.16.M88.4 R112, [R149+0x2800] ;  /* 0x002800009570783b */ /* 0x000eae0000000200 */
[C---:B---3--:R-:W-:Y:S08]  /*b5f0*/  HMMA.16816.F32 R20, R104.reuse, R116, RZ ;  /* 0x000000746814723c */ /* 0x048ff000000018ff */
[C---:B------:R-:W-:Y:S01]  /*b600*/  HMMA.16816.F32 R24, R104.reuse, R118, RZ ;  /* 0x000000766818723c */ /* 0x040fe200000018ff */
[----:B------:R-:W3:Y:S07]  /*b610*/  LDSM.16.M88.4 R116, [R149+0x3000] ;  /* 0x003000009574783b */ /* 0x000eee0000000200 */
[C---:B----4-:R-:W-:Y:S08]  /*b620*/  HMMA.16816.F32 R28, R104.reuse, R120, RZ ;  /* 0x00000078681c723c */ /* 0x050ff000000018ff */
[C---:B------:R-:W-:Y:S01]  /*b630*/  HMMA.16816.F32 R32, R104.reuse, R122, RZ ;  /* 0x0000007a6820723c */ /* 0x040fe200000018ff */
[----:B------:R-:W4:Y:S07]  /*b640*/  LDSM.16.M88.4 R120, [R149+0x3800] ;  /* 0x003800009578783b */ /* 0x000f2e0000000200 */
[C---:B-1----:R-:W-:Y:S08]  /*b650*/  HMMA.16816.F32 R36, R104.reuse, R124, RZ ;  /* 0x0000007c6824723c */ /* 0x042ff000000018ff */
[C---:B------:R-:W-:Y:S01]  /*b660*/  HMMA.16816.F32 R40, R104.reuse, R126, RZ ;  /* 0x0000007e6828723c */ /* 0x040fe200000018ff */
[----:B------:R-:W1:Y:S07]  /*b670*/  LDSM.16.M88.4 R124, [R149+0x4000] ;  /* 0x00400000957c783b */ /* 0x000e6e0000000200 */
[C---:B------:R-:W-:Y:S08]  /*b680*/  HMMA.16816.F32 R44, R104.reuse, R128, RZ ;  /* 0x00000080682c723c */ /* 0x040ff000000018ff */
[C---:B------:R-:W-:Y:S01]  /*b690*/  HMMA.16816.F32 R48, R104.reuse, R130, RZ ;  /* 0x000000826830723c */ /* 0x040fe200000018ff */
[----:B------:R-:W1:Y:S07]  /*b6a0*/  LDSM.16.M88.4 R128, [R149+0x4800] ;  /* 0x004800009580783b */ /* 0x000e6e0000000200 */
[C---:B------:R-:W-:Y:S08]  /*b6b0*/  HMMA.16816.F32 R52, R104.reuse, R132, RZ ;  /* 0x000000846834723c */ /* 0x040ff000000018ff */
[C---:B------:R-:W-:Y:S01]  /*b6c0*/  HMMA.16816.F32 R56, R104.reuse, R134, RZ ;  /* 0x000000866838723c */ /* 0x040fe200000018ff */
[----:B------:R-:W-:Y:S07]  /*b6d0*/  LDSM.16.M88.4 R132, [R147+0x2000] ;  /* 0x002000009384783b */ /* 0x000fee0000000200 */
[C---:B------:R-:W-:Y:S08]  /*b6e0*/  HMMA.16816.F32 R60, R104.reuse, R136, RZ ;  /* 0x00000088683c723c */ /* 0x040ff000000018ff */
[----:B------:R-:W-:Y:S01]  /*b6f0*/  HMMA.16816.F32 R64, R104, R138, RZ ;  /* 0x0000008a6840723c */ /* 0x000fe200000018ff */
[----:B------:R-:W1:Y:S07]  /*b700*/  LDSM.16.M88.4 R104, [R149+0x5000] ;  /* 0x005000009568783b */ /* 0x000e6e0000000200 */
[C---:B-----5:R-:W-:Y:S08]  /*b710*/  HMMA.16816.F32 R4, R140.reuse, R108, R4 ;  /* 0x0000006c8c04723c */ /* 0x060ff00000001804 */
[C---:B------:R-:W-:Y:S01]  /*b720*/  HMMA.16816.F32 R8, R140.reuse, R110, R8 ;  /* 0x0000006e8c08723c */ /* 0x040fe20000001808 */
[----:B------:R-:W5:Y:S07]  /*b730*/  LDSM.16.M88.4 R108, [R149+0x5800] ;  /* 0x00580000956c783b */ /* 0x000f6e0000000200 */
        /* <DEDUP_REMOVED lines=17> */
[----:B------:R-:W4:Y:S07]  /*b850*/  LDSM.16.M88.4 R104, [R148+0x4000] ;  /* 0x004000009468783b */ /* 0x000f2e0000000200 */
[C---:B-----5:R-:W-:Y:S08]  /*b860*/  HMMA.16816.F32 R60, R140.reuse, R108, R60 ;  /* 0x0000006c8c3c723c */ /* 0x060ff0000000183c */
        /* <DEDUP_REMOVED lines=10> */
[----:B------:R-:W1:Y:S07]  /*b910*/  LDSM.16.M88.4 R124, [R151] ;  /* 0x00000000977c783b */ /* 0x000e6e0000000200 */
[C---:B----4-:R-:W-:Y:S08]  /*b920*/  HMMA.16816.F32 R28, R112.reuse, R128, R28 ;  /* 0x00000080701c723c */ /* 0x050ff0000000181c */
        /* <DEDUP_REMOVED lines=8> */
[C---:B--2---:R-:W-:Y:S08]  /*b9b0*/  HMMA.16816.F32 R52, R112.reuse, R116, R52 ;  /* 0x000000747034723c */ /* 0x044ff00000001834 */
[C---:B------:R-:W-:Y:S01]  /*b9c0*/  HMMA.16816.F32 R56, R112.reuse, R118, R56 ;  /* 0x000000767038723c */ /* 0x040fe20000001838 */
[----:B------:R-:W-:Y:S07]  /*b9d0*/  LDSM.16.M88.4 R116, [R147+0x4800] ;  /* 0x004800009374783b */ /* 0x000fee0000000200 */
[C---:B---3--:R-:W-:Y:S08]  /*b9e0*/  HMMA.16816.F32 R60, R112.reuse, R120, R60 ;  /* 0x00000078703c723c */ /* 0x048ff0000000183c */
[----:B------:R-:W-:Y:S01]  /*b9f0*/  HMMA.16816.F32 R64, R112, R122, R64 ;  /* 0x0000007a7040723c */ /* 0x000fe20000001840 */
[----:B------:R-:W2:Y:S04]  /*ba00*/  LDSM.16.M88.4 R112, [R147+0x4000] ;  /* 0x004000009370783b */ /* 0x000ea80000000200 */
[----:B------:R-:W3:Y:S03]  /*ba10*/  LDSM.16.M88.4 R120, [R147+0x5000] ;  /* 0x005000009378783b */ /* 0x000ee60000000200 */
[C---:B-1----:R-:W-:Y:S08]  /*ba20*/  HMMA.16816.F32 R4, R124.reuse, R132, R4 ;  /* 0x000000847c04723c */ /* 0x042ff00000001804 */
[C---:B------:R-:W-:Y:S01]  /*ba30*/  HMMA.16816.F32 R8, R124.reuse, R134, R8 ;  /* 0x000000867c08723c */ /* 0x040fe20000001808 */
[----:B------:R-:W1:Y:S01]  /*ba40*/  LDSM.16.M88.4 R132, [R147+0x5800] ;  /* 0x005800009384783b */ /* 0x000e620000000200 */
[----:B------:R-:W-:Y:S04]  /*ba50*/  DEPBAR.LE SB0, 0x0 ;  /* 0x000080000000791a */ /* 0x000fe80000000000 */
[----:B------:R-:W-:Y:S02]  /*ba60*/  BAR.SYNC.DEFER_BLOCKING 0x0 ;  /* 0x0000000000007b1d */ /* 0x000fe40000010000 */
[C---:B----4-:R-:W-:Y:S08]  /*ba70*/  HMMA.16816.F32 R12, R124.reuse, R128, R12 ;  /* 0x000000807c0c723c */ /* 0x050ff0000000180c */
[C---:B------:R-:W-:Y:S08]  /*ba80*/  HMMA.16816.F32 R16, R124.reuse, R130, R16 ;  /* 0x000000827c10723c */ /* 0x040ff00000001810 */
[C---:B------:R-:W-:Y:S08]  /*ba90*/  HMMA.16816.F32 R20, R124.reuse, R104, R20 ;  /* 0x000000687c14723c */ /* 0x040ff00000001814 */
[C---:B------:R-:W-:Y:S08]  /*baa0*/  HMMA.16816.F32 R24, R124.reuse, R106, R24 ;  /* 0x0000006a7c18723c */ /* 0x040ff00000001818 */
[C---:B-----5:R-:W-:Y:S08]  /*bab0*/  HMMA.16816.F32 R28, R124.reuse, R108, R28 ;  /* 0x0000006c7c1c723c */ /* 0x060ff0000000181c */
[C---:B------:R-:W-:Y:S08]  /*bac0*/  HMMA.16816.F32 R32, R124.reuse, R110, R32 ;  /* 0x0000006e7c20723c */ /* 0x040ff00000001820 */
[C---:B--2---:R-:W-:Y:S08]  /*bad0*/  HMMA.16816.F32 R36, R124.reuse, R112, R36 ;  /* 0x000000707c24723c */ /* 0x044ff00000001824 */
[C---:B------:R-:W-:Y:S08]  /*bae0*/  HMMA.16816.F32 R40, R124.reuse, R114, R40 ;  /* 0x000000727c28723c */ /* 0x040ff00000001828 */
[C---:B------:R-:W-:Y:S08]  /*baf0*/  HMMA.16816.F32 R44, R124.reuse, R116, R44 ;  /* 0x000000747c2c723c */ /* 0x040ff0000000182c */
[C---:B------:R-:W-:Y:S08]  /*bb00*/  HMMA.16816.F32 R48, R124.reuse, R118, R48 ;  /* 0x000000767c30723c */ /* 0x040ff00000001830 */
[C---:B---3--:R-:W-:Y:S08]  /*bb10*/  HMMA.16816.F32 R52, R124.reuse, R120, R52 ;  /* 0x000000787c34723c */ /* 0x048ff00000001834 */
[C---:B------:R-:W-:Y:S08]  /*bb20*/  HMMA.16816.F32 R56, R124.reuse, R122, R56 ;  /* 0x0000007a7c38723c */ /* 0x040ff00000001838 */
[C---:B-1----:R-:W-:Y:S08]  /*bb30*/  HMMA.16816.F32 R60, R124.reuse, R132, R60 ;  /* 0x000000847c3c723c */ /* 0x042ff0000000183c */
        /* <DEDUP_REMOVED lines=75> */
.L_x_5731:
        /* <DEDUP_REMOVED lines=61> */
.L_x_5730:
[----:B------:R-:W-:Y:S02]  /*c3c0*/  I2FP.F32.U32 R0, R171 ;  /* 0x000000ab00007245 */ /* 0x000fe40000201000 */
[C---:B------:R-:W-:Y:S02]  /*c3d0*/  IADD3 R2, PT, PT, R171.reuse, -0x3f, RZ ;  /* 0xffffffc1ab027810 */ /* 0x040fe40007ffe0ff */
[----:B-1----:R-:W-:Y:S01]  /*c3e0*/  IADD3 R105, PT, PT, R171, -0x38, RZ ;  /* 0xffffffc8ab697810 */ /* 0x002fe20007ffe0ff */
[CC--:B------:R-:W-:Y:S01]  /*c3f0*/  FFMA.FTZ R38, R3.reuse, R0.reuse, R38 ;  /* 0x0000000003267223 */ /* 0x0c0fe20000010026 */
[----:B------:R-:W-:Y:S01]  /*c400*/  FFMA.FTZ R36, R3, R0, R36 ;  /* 0x0000000003247223 */ /* 0x000fe20000010024 */
[----:B------:R-:W-:Y:S02]  /*c410*/  IADD3 R0, PT, PT, R171, -0x37, RZ ;  /* 0xffffffc9ab007810 */ /* 0x000fe40007ffe0ff */
[----:B------:R-:W-:Y:S02]  /*c420*/  I2FP.F32.U32 R2, R2 ;  /* 0x0000000200027245 */ /* 0x000fe40000201000 */
[----:B------:R-:W-:Y:S02]  /*c430*/  I2FP.F32.U32 R0, R0 ;  /* 0x0000000000007245 */ /* 0x000fe40000201000 */
[----:B------:R-:W-:Y:S01]  /*c440*/  I2FP.F32.U32 R105, R105 ;  /* 0x0000006900697245 */ /* 0x000fe20000201000 */
[CC--:B------:R-:W-:Y:S01]  /*c450*/  FFMA.FTZ R7, R3.reuse, R2.reuse, R7 ;  /* 0x0000000203077223 */ /* 0x0c0fe20000010007 */
[C---:B------:R-:W-:Y:S01]  /*c460*/  FFMA.FTZ R5, R3.reuse, R2, R5 ;  /* 0x0000000203057223 */ /* 0x040fe20000010005 */
[CC--:B------:R-:W-:Y:S01]  /*c470*/  FFMA.FTZ R9, R3.reuse, R0.reuse, R9 ;  /* 0x0000000003097223 */ /* 0x0c0fe20000010009 */
[----:B------:R-:W-:Y:S01]  /*c480*/  FFMA.FTZ R11, R3, R0, R11 ;  /* 0x00000000030b7223 */ /* 0x000fe2000001000b */
[----:B------:R-:W-:Y:S01]  /*c490*/  IADD3 R0, PT, PT, R171, -0x27, RZ ;  /* 0xffffffd9ab007810 */ /* 0x000fe20007ffe0ff */
[-C--:B------:R-:W-:Y:S01]  /*c4a0*/  FFMA.FTZ R10, R3, R105.reuse, R10 ;  /* 0x00000069030a7223 */ /* 0x080fe2000001000a */
[----:B------:R-:W-:Y:S01]  /*c4b0*/  IADD3 R2, PT, PT, R171, -0x2f, RZ ;  /* 0xffffffd1ab027810 */ /* 0x000fe20007ffe0ff */
[----:B------:R-:W-:Y:S01]  /*c4c0*/  FFMA.FTZ R8, R3, R105, R8 ;  /* 0x0000006903087223 */ /* 0x000fe20000010008 */
[----:B------:R-:W-:Y:S02]  /*c4d0*/  I2FP.F32.U32 R0, R0 ;  /* 0x0000000000007245 */ /* 0x000fe40000201000 */
[----:B------:R-:W-:Y:S02]  /*c4e0*/  I2FP.F32.U32 R2, R2 ;  /* 0x0000000200027245 */ /* 0x000fe40000201000 */
[----:B------:R-:W-:Y:S01]  /*c4f0*/  IADD3 R107, PT, PT, R171, -0x40, RZ ;  /* 0xffffffc0ab6b7810 */ /* 0x000fe20007ffe0ff */
[CC--:B------:R-:W-:Y:S01]  /*c500*/  FFMA.FTZ R17, R3.reuse, R0.reuse, R17 ;  /* 0x0000000003117223 */ /* 0x0c0fe20000010011 */
[----:B------:R-:W-:Y:S01]  /*c510*/  FFMA.FTZ R19, R3, R0, R19 ;  /* 0x0000000003137223 */ /* 0x000fe20000010013 */
[----:B------:R-:W-:Y:S01]  /*c520*/  IADD3 R0, PT, PT, R171, -0x17, RZ ;  /* 0xffffffe9ab007810 */ /* 0x000fe20007ffe0ff */
[CC--:B------:R-:W-:Y:S01]  /*c530*/  FFMA.FTZ R15, R3.reuse, R2.reuse, R15 ;  /* 0x00000002030f7223 */ /* 0x0c0fe2000001000f */
[----:B------:R-:W-:Y:S01]  /*c540*/  FFMA.FTZ R13, R3, R2, R13 ;  /* 0x00000002030d7223 */ /* 0x000fe2000001000d */
[----:B------:R-:W-:Y:S02]  /*c550*/  IADD3 R2, PT, PT, R171, -0x1f, RZ ;  /* 0xffffffe1ab027810 */ /* 0x000fe40007ffe0ff */
[----:B------:R-:W-:Y:S02]  /*c560*/  I2FP.F32.U32 R0, R0 ;  /* 0x0000000000007245 */ /* 0x000fe40000201000 */
[----:B------:R-:W-:Y:S02]  /*c570*/  I2FP.F32.U32 R2, R2 ;  /* 0x0000000200027245 */ /* 0x000fe40000201000 */
[----:B------:R-:W-:Y:S01]  /*c580*/  I2FP.F32.U32 R107, R107 ;  /* 0x0000006b006b7245 */ /* 0x000fe20000201000 */
[CC--:B------:R-:W-:Y:S01]  /*c590*/  FFMA.FTZ R27, R3.reuse, R0.reuse, R27 ;  /* 0x00000000031b7223 */ /* 0x0c0fe2000001001b */
[----:B------:R-:W-:Y:S01]  /*c5a0*/  FFMA.FTZ R25, R3, R0, R25 ;  /* 0x0000000003197223 */ /* 0x000fe20000010019 */
[----:B------:R-:W-:Y:S01]  /*c5b0*/  IADD3 R0, PT, PT, R171, -0x7, RZ ;  /* 0xfffffff9ab007810 */ /* 0x000fe20007ffe0ff */
[CC--:B------:R-:W-:Y:S01]  /*c5c0*/  FFMA.FTZ R23, R3.reuse, R2.reuse, R23 ;  /* 0x0000000203177223 */ /* 0x0c0fe20000010017 */
[----:B------:R-:W-:Y:S01]  /*c5d0*/  FFMA.FTZ R21, R3, R2, R21 ;  /* 0x0000000203157223 */ /* 0x000fe20000010015 */
[----:B------:R-:W-:Y:S01]  /*c5e0*/  IADD3 R2, PT, PT, R171, -0xf, RZ ;  /* 0xfffffff1ab027810 */ /* 0x000fe20007ffe0ff */
[CC--:B------:R-:W-:Y:S01]  /*c5f0*/  FFMA.FTZ R6, R3.reuse, R107.reuse, R6 ;  /* 0x0000006b03067223 */ /* 0x0c0fe20000010006 */
[----:B------:R-:W-:Y:S01]  /*c600*/  I2FP.F32.U32 R0, R0 ;  /* 0x0000000000007245 */ /* 0x000fe20000201000 */
[----:B------:R-:W-:Y:S01]  /*c610*/  FFMA.FTZ R4, R3, R107, R4 ;  /* 0x0000006b03047223 */ /* 0x000fe20000010004 */
[----:B------:R-:W-:Y:S02]  /*c620*/  I2FP.F32.U32 R2, R2 ;  /* 0x0000000200027245 */ /* 0x000fe40000201000 */
[----:B------:R-:W-:Y:S01]  /*c630*/  IADD3 R105, PT, PT, R171, -0x28, RZ ;  /* 0xffffffd8ab697810 */ /* 0x000fe20007ffe0ff */
[CC--:B------:R-:W-:Y:S01]  /*c640*/  FFMA.FTZ R35, R3.reuse, R0.reuse, R35 ;  /* 0x0000000003237223 */ /* 0x0c0fe20000010023 */
[----:B------:R-:W-:Y:S01]  /*c650*/  FFMA.FTZ R33, R3, R0, R33 ;  /* 0x0000000003217223 */ /* 0x000fe20000010021 */
[----:B------:R-:W-:Y:S01]  /*c660*/  IADD3 R0, PT, PT, R171, 0x9, RZ ;  /* 0x00000009ab007810 */ /* 0x000fe20007ffe0ff */
[CC--:B------:R-:W-:Y:S01]  /*c670*/  FFMA.FTZ R31, R3.reuse, R2.reuse, R31 ;  /* 0x00000002031f7223 */ /* 0x0c0fe2000001001f */
[----:B------:R-:W-:Y:S01]  /*c680*/  FFMA.FTZ R29, R3, R2, R29 ;  /* 0x00000002031d7223 */ /* 0x000fe2000001001d */
[----:B------:R-:W-:Y:S02]  /*c690*/  IADD3 R2, PT, PT, R171, 0x1, RZ ;  /* 0x00000001ab027810 */ /* 0x000fe40007ffe0ff */
[----:B------:R-:W-:Y:S02]  /*c6a0*/  I2FP.F32.U32 R0, R0 ;  /* 0x0000000000007245 */ /* 0x000fe40000201000 */
[----:B------:R-:W-:Y:S02]  /*c6b0*/  I2FP.F32.U32 R2, R2 ;  /* 0x0000000200027245 */ /* 0x000fe40000201000 */
[----:B------:R-:W-:Y:S01]  /*c6c0*/  I2FP.F32.U32 R105, R105 ;  /* 0x0000006900697245 */ /* 0x000fe20000201000 */
[CC--:B------:R-:W-:Y:S01]  /*c6d0*/  FFMA.FTZ R43, R3.reuse, R0.reuse, R43 ;  /* 0x00000000032b7223 */ /* 0x0c0fe2000001002b */
[----:B------:R-:W-:Y:S01]  /*c6e0*/  FFMA.FTZ R41, R3, R0, R41 ;  /* 0x0000000003297223 */ /* 0x000fe20000010029 */
[----:B------:R-:W-:Y:S01]  /*c6f0*/  IADD3 R0, PT, PT, R171, 0x19, RZ ;  /* 0x00000019ab007810 */ /* 0x000fe20007ffe0ff */
[CC--:B------:R-:W-:Y:S01]  /*c700*/  FFMA.FTZ R39, R3.reuse, R2.reuse, R39 ;  /* 0x0000000203277223 */ /* 0x0c0fe20000010027 */
[----:B------:R-:W-:Y:S01]  /*c710*/  FFMA.FTZ R37, R3, R2, R37 ;  /* 0x0000000203257223 */ /* 0x000fe20000010025 */
[----:B------:R-:W-:Y:S01]  /*c720*/  IADD3 R107, PT, PT, R171, -0x30, RZ ;  /* 0xffffffd0ab6b7810 */ /* 0x000fe20007ffe0ff */
[-C--:B------:R-:W-:Y:S01]  /*c730*/  FFMA.FTZ R16, R3, R105.reuse, R16 ;  /* 0x0000006903107223 */ /* 0x080fe20000010010 */
[----:B------:R-:W-:Y:S01]  /*c740*/  IADD3 R2, PT, PT, R171, 0x11, RZ ;  /* 0x00000011ab027810 */ /* 0x000fe20007ffe0ff */
[----:B------:R-:W-:Y:S01]  /*c750*/  FFMA.FTZ R18, R3, R105, R18 ;  /* 0x0000006903127223 */ /* 0x000fe20000010012 */
[----:B------:R-:W-:Y:S02]  /*c760*/  I2FP.F32.U32 R0, R0 ;  /* 0x0000000000007245 */ /* 0x000fe40000201000 */
[----:B------:R-:W-:Y:S02]  /*c770*/  I2FP.F32.U32 R107, R107 ;  /* 0x0000006b006b7245 */ /* 0x000fe40000201000 */
[----:B------:R-:W-:Y:S01]  /*c780*/  IADD3 R102, PT, PT, R171, 0x21, RZ ;  /* 0x00000021ab667810 */ /* 0x000fe20007ffe0ff */
[C---:B------:R-:W-:Y:S01]  /*c790*/  FFMA.FTZ R51, R3.reuse, R0, R51 ;  /* 0x0000000003337223 */ /* 0x040fe20000010033 */
[----:B------:R-:W-:Y:S01]  /*c7a0*/  I2FP.F32.U32 R2, R2 ;  /* 0x0000000200027245 */ /* 0x000fe20000201000 */
[----:B------:R-:W-:Y:S01]  /*c7b0*/  FFMA.FTZ R49, R3, R0, R49 ;  /* 0x0000000003317223 */ /* 0x000fe20000010031 */
[----:B------:R-:W-:Y:S01]  /*c7c0*/  IADD3 R105, PT, PT, R171, -0x18, RZ ;  /* 0xffffffe8ab697810 */ /* 0x000fe20007ffe0ff */
[CC--:B------:R-:W-:Y:S01]  /*c7d0*/  FFMA.FTZ R14, R3.reuse, R107.reuse, R14 ;  /* 0x0000006b030e7223 */ /* 0x0c0fe2000001000e */
[----:B------:R-:W-:Y:S01]  /*c7e0*/  FFMA.FTZ R12, R3, R107, R12 ;  /* 0x0000006b030c7223 */ /* 0x000fe2000001000c */
[----:B------:R-:W-:Y:S01]  /*c7f0*/  FMNMX3.FTZ R100, R103, R6, R7, !PT ;  /* 0x0000000667647276 */ /* 0x000fe20007810007 */
[C---:B------:R-:W-:Y:S01]  /*c800*/  FFMA.FTZ R47, R3.reuse, R2, R47 ;  /* 0x00000002032f7223 */ /* 0x040fe2000001002f */
[----:B------:R-:W-:Y:S01]  /*c810*/  I2FP.F32.U32 R0, R102 ;  /* 0x0000006600007245 */ /* 0x000fe20000201000 */
[----:B------:R-:W-:Y:S01]  /*c820*/  FFMA.FTZ R45, R3, R2, R45 ;  /* 0x00000002032d7223 */ /* 0x000fe2000001002d */
[----:B------:R-:W-:Y:S02]  /*c830*/  I2FP.F32.U32 R105, R105 ;  /* 0x0000006900697245 */ /* 0x000fe40000201000 */
[----:B------:R-:W-:Y:S01]  /*c840*/  FMNMX3.FTZ R102, R101, R4, R5, !PT ;  /* 0x0000000465667276 */ /* 0x000fe20007810005 */
[----:B------:R-:W-:Y:S01]  /*c850*/  FFMA.FTZ R55, R3, R0, R55 ;  /* 0x0000000003377223 */ /* 0x000fe20000010037 */
[----:B------:R-:W-:Y:S01]  /*c860*/  IADD3 R107, PT, PT, R171, -0x20, RZ ;  /* 0xffffffe0ab6b7810 */ /* 0x000fe20007ffe0ff */
[-C--:B------:R-:W-:Y:S01]  /*c870*/  FFMA.FTZ R26, R3, R105.reuse, R26 ;  /* 0x00000069031a7223 */ /* 0x080fe2000001001a */
[----:B------:R-:W-:Y:S01]  /*c880*/  IADD3 R2, PT, PT, R171, 0x20, RZ ;  /* 0x00000020ab027810 */ /* 0x000fe20007ffe0ff */
[C---:B------:R-:W-:Y:S01]  /*c890*/  FFMA.FTZ R24, R3.reuse, R105, R24 ;  /* 0x0000006903187223 */ /* 0x040fe20000010018 */
[----:B------:R-:W-:Y:S01]  /*c8a0*/  FMNMX3.FTZ R100, R100, R10, R11, !PT ;  /* 0x0000000a64647276 */ /* 0x000fe2000781000b */
[----:B------:R-:W-:Y:S01]  /*c8b0*/  FFMA.FTZ R53, R3, R0, R53 ;  /* 0x0000000003357223 */ /* 0x000fe20000010035 */
[----:B------:R-:W-:Y:S02]  /*c8c0*/  FMNMX3.FTZ R102, R102, R8, R9, !PT ;  /* 0x0000000866667276 */ /* 0x000fe40007810009 */
[----:B------:R-:W-:Y:S02]  /*c8d0*/  I2FP.F32.U32 R107, R107 ;  /* 0x0000006b006b7245 */ /* 0x000fe40000201000 */
[----:B------:R-:W-:Y:S02]  /*c8e0*/  I2FP.F32.U32 R2, R2 ;  /* 0x0000000200027245 */ /* 0x000fe40000201000 */
[----:B------:R-:W-:Y:S01]  /*c8f0*/  IADD3 R105, PT, PT, R171, -0x8, RZ ;  /* 0xfffffff8ab697810 */ /* 0x000fe20007ffe0ff */
[CC--:B------:R-:W-:Y:S01]  /*c900*/  FFMA.FTZ R22, R3.reuse, R107.reuse, R22 ;  /* 0x0000006b03167223 */ /* 0x0c0fe20000010016 */
[----:B------:R-:W-:Y:S01]  /*c910*/  FMNMX3.FTZ R100, R100, R14, R15, !PT ;  /* 0x0000000e64647276 */ /* 0x000fe2000781000f */
[C---:B------:R-:W-:Y:S01]  /*c920*/  FFMA.FTZ R20, R3.reuse, R107, R20 ;  /* 0x0000006b03147223 */ /* 0x040fe20000010014 */
[----:B------:R-:W-:Y:S01]  /*c930*/  FMNMX3.FTZ R104, R102, R12, R13, !PT ;  /* 0x0000000c66687276 */ /* 0x000fe2000781000d */
[CC--:B------:R-:W-:Y:S01]  /*c940*/  FFMA.FTZ R54, R3.reuse, R2.reuse, R54 ;  /* 0x0000000203367223 */ /* 0x0c0fe20000010036 */
[----:B------:R-:W-:Y:S01]  /*c950*/  I2FP.F32.U32 R105, R105 ;  /* 0x0000006900697245 */ /* 0x000fe20000201000 */
[----:B------:R-:W-:Y:S01]  /*c960*/  FFMA.FTZ R52, R3, R2, R52 ;  /* 0x0000000203347223 */ /* 0x000fe20000010034 */
[----:B------:R-:W-:Y:S02]  /*c970*/  IADD3 R107, PT, PT, R171, -0x10, RZ ;  /* 0xfffffff0ab6b7810 */ /* 0x000fe40007ffe0ff */
[----:B------:R-:W-:Y:S01]  /*c980*/  FMNMX3.FTZ R2, R100, R18, R19, !PT ;  /* 0x0000001264027276 */ /* 0x000fe20007810013 */
[CC--:B------:R-:W-:Y:S01]  /*c990*/  FFMA.FTZ R34, R3.reuse, R105.reuse, R34 ;  /* 0x0000006903227223 */ /* 0x0c0fe20000010022 */
[----:B------:R-:W-:Y:S01]  /*c9a0*/  FMNMX3.FTZ R100, R104, R16, R17, !PT ;  /* 0x0000001068647276 */ /* 0x000fe20007810011 */
[C---:B------:R-:W-:Y:S01]  /*c9b0*/  FFMA.FTZ R32, R3.reuse, R105, R32 ;  /* 0x0000006903207223 */ /* 0x040fe20000010020 */
[----:B------:R-:W-:Y:S02]  /*c9c0*/  I2FP.F32.U32 R107, R107 ;  /* 0x0000006b006b7245 */ /* 0x000fe40000201000 */
[----:B------:R-:W-:Y:S02]  /*c9d0*/  FMNMX3.FTZ R2, R2, R22, R23, !PT ;  /* 0x0000001602027276 */ /* 0x000fe40007810017 */
[----:B------:R-:W-:Y:S01]  /*c9e0*/  FMNMX3.FTZ R100, R100, R20, R21, !PT ;  /* 0x0000001464647276 */ /* 0x000fe20007810015 */
[-C--:B------:R-:W-:Y:S01]  /*c9f0*/  FFMA.FTZ R28, R3, R107.reuse, R28 ;  /* 0x0000006b031c7223 */ /* 0x080fe2000001001c */
[----:B------:R-:W-:Y:S01]  /*ca00*/  IADD3 R105, PT, PT, R171, 0x8, RZ ;  /* 0x00000008ab697810 */ /* 0x000fe20007ffe0ff */
[C---:B------:R-:W-:Y:S01]  /*ca10*/  FFMA.FTZ R30, R3.reuse, R107, R30 ;  /* 0x0000006b031e7223 */ /* 0x040fe2000001001e */
[----:B------:R-:W-:Y:S02]  /*ca20*/  FMNMX3.FTZ R2, R2, R26, R27, !PT ;  /* 0x0000001a02027276 */ /* 0x000fe4000781001b */
[----:B------:R-:W-:Y:S02]  /*ca30*/  FMNMX3.FTZ R100, R100, R24, R25, !PT ;  /* 0x0000001864647276 */ /* 0x000fe40007810019 */
[----:B------:R-:W-:Y:S02]  /*ca40*/  I2FP.F32.U32 R105, R105 ;  /* 0x0000006900697245 */ /* 0x000fe40000201000 */
[----:B------:R-:W-:Y:S02]  /*ca50*/  FMNMX3.FTZ R2, R2, R30, R31, !PT ;  /* 0x0000001e02027276 */ /* 0x000fe4000781001f */
[----:B------:R-:W-:Y:S01]  /*ca60*/  FMNMX3.FTZ R100, R100, R28, R29, !PT ;  /* 0x0000001c64647276 */ /* 0x000fe2000781001d */
[CC--:B------:R-:W-:Y:S01]  /*ca70*/  FFMA.FTZ R42, R3.reuse, R105.reuse, R42 ;  /* 0x00000069032a7223 */ /* 0x0c0fe2000001002a */
[----:B------:R-:W-:Y:S01]  /*ca80*/  FFMA.FTZ R40, R3, R105, R40 ;  /* 0x0000006903287223 */ /* 0x000fe20000010028 */
[C---:B------:R-:W-:Y:S02]  /*ca90*/  IADD3 R107, PT, PT, R171.reuse, 0x10, RZ ;  /* 0x00000010ab6b7810 */ /* 0x040fe40007ffe0ff */
[C---:B------:R-:W-:Y:S02]  /*caa0*/  IADD3 R0, PT, PT, R171.reuse, 0x29, RZ ;  /* 0x00000029ab007810 */ /* 0x040fe40007ffe0ff */
[----:B------:R-:W-:Y:S02]  /*cab0*/  IADD3 R105, PT, PT, R171, 0x18, RZ ;  /* 0x00000018ab697810 */ /* 0x000fe40007ffe0ff */
[----:B------:R-:W-:Y:S02]  /*cac0*/  FMNMX3.FTZ R2, R2, R34, R35, !PT ;  /* 0x0000002202027276 */ /* 0x000fe40007810023 */
[----:B------:R-:W-:Y:S02]  /*cad0*/  FMNMX3.FTZ R100, R100, R32, R33, !PT ;  /* 0x0000002064647276 */ /* 0x000fe40007810021 */
[----:B------:R-:W-:Y:S02]  /*cae0*/  I2FP.F32.U32 R107, R107 ;  /* 0x0000006b006b7245 */ /* 0x000fe40000201000 */
[----:B------:R-:W-:Y:S02]  /*caf0*/  I2FP.F32.U32 R0, R0 ;  /* 0x0000000000007245 */ /* 0x000fe40000201000 */
[----:B------:R-:W-:Y:S01]  /*cb00*/  I2FP.F32.U32 R105, R105 ;  /* 0x0000006900697245 */ /* 0x000fe20000201000 */
[CC--:B------:R-:W-:Y:S01]  /*cb10*/  FFMA.FTZ R46, R3.reuse, R107.reuse, R46 ;  /* 0x0000006b032e7223 */ /* 0x0c0fe2000001002e */
[----:B------:R-:W-:Y:S01]  /*cb20*/  FMNMX3.FTZ R2, R2, R38, R39, !PT ;  /* 0x0000002602027276 */ /* 0x000fe20007810027 */
[C---:B------:R-:W-:Y:S01]  /*cb30*/  FFMA.FTZ R44, R3.reuse, R107, R44 ;  /* 0x0000006b032c7223 */ /* 0x040fe2000001002c */
[----:B------:R-:W-:Y:S01]  /*cb40*/  FMNMX3.FTZ R100, R100, R36, R37, !PT ;  /* 0x0000002464647276 */ /* 0x000fe20007810025 */
[-C--:B------:R-:W-:Y:S01]  /*cb50*/  FFMA.FTZ R59, R3, R0.reuse, R59 ;  /* 0x00000000033b7223 */ /* 0x080fe2000001003b */
[----:B------:R-:W-:Y:S01]  /*cb60*/  IADD3 R102, PT, PT, R171, 0x28, RZ ;  /* 0x00000028ab667810 */ /* 0x000fe20007ffe0ff */
[C---:B------:R-:W-:Y:S01]  /*cb70*/  FFMA.FTZ R57, R3.reuse, R0, R57 ;  /* 0x0000000003397223 */ /* 0x040fe20000010039 */
[CC--:B------:R-:W-:Y:S01]  /*cb80*/  FFMA.FTZ R50, R3.reuse, R105.reuse, R50 ;  /* 0x0000006903327223 */ /* 0x0c0fe20000010032 */
[----:B------:R-:W-:Y:S01]  /*cb90*/  FFMA.FTZ R48, R3, R105, R48 ;  /* 0x0000006903307223 */ /* 0x000fe20000010030 */
[----:B------:R-:W-:Y:S02]  /*cba0*/  FMNMX3.FTZ R0, R2, R42, R43, !PT ;  /* 0x0000002a02007276 */ /* 0x000fe4000781002b */
[----:B------:R-:W-:Y:S02]  /*cbb0*/  I2FP.F32.U32 R102, R102 ;  /* 0x0000006600667245 */ /* 0x000fe40000201000 */
[----:B------:R-:W-:Y:S02]  /*cbc0*/  IADD3 R105, PT, PT, R171, 0x30, RZ ;  /* 0x00000030ab697810 */ /* 0x000fe40007ffe0ff */
[----:B------:R-:W-:Y:S01]  /*cbd0*/  FMNMX3.FTZ R100, R100, R40, R41, !PT ;  /* 0x0000002864647276 */ /* 0x000fe20007810029 */
[CC--:B------:R-:W-:Y:S01]  /*cbe0*/  FFMA.FTZ R58, R3.reuse, R102.reuse, R58 ;  /* 0x00000066033a7223 */ /* 0x0c0fe2000001003a */
[----:B------:R-:W-:Y:S01]  /*cbf0*/  I2FP.F32.U32 R105, R105 ;  /* 0x0000006900697245 */ /* 0x000fe20000201000 */
[C---:B------:R-:W-:Y:S01]  /*cc00*/  FFMA.FTZ R56, R3.reuse, R102, R56 ;  /* 0x0000006603387223 */ /* 0x040fe20000010038 */
[----:B------:R-:W-:Y:S02]  /*cc10*/  FMNMX3.FTZ R0, R0, R46, R47, !PT ;  /* 0x0000002e00007276 */ /* 0x000fe4000781002f */
[----:B------:R-:W-:Y:S01]  /*cc20*/  FMNMX3.FTZ R100, R100, R44, R45, !PT ;  /* 0x0000002c64647276 */ /* 0x000fe2000781002d */
[-C--:B------:R-:W-:Y:S01]  /*cc30*/  FFMA.FTZ R62, R3, R105.reuse, R62 ;  /* 0x00000069033e7223 */ /* 0x080fe2000001003e */
[----:B------:R-:W-:Y:S01]  /*cc40*/  IADD3 R102, PT, PT, R171, 0x31, RZ ;  /* 0x00000031ab667810 */ /* 0x000fe20007ffe0ff */
[----:B------:R-:W-:Y:S01]  /*cc50*/  FFMA.FTZ R60, R3, R105, R60 ;  /* 0x00000069033c7223 */ /* 0x000fe2000001003c */
[----:B------:R-:W-:Y:S02]  /*cc60*/  FMNMX3.FTZ R0, R0, R50, R51, !PT ;  /* 0x0000003200007276 */ /* 0x000fe40007810033 */
[----:B------:R-:W-:Y:S02]  /*cc70*/  FMNMX3.FTZ R100, R100, R48, R49, !PT ;  /* 0x0000003064647276 */ /* 0x000fe40007810031 */
[C---:B------:R-:W-:Y:S02]  /*cc80*/  IADD3 R2, PT, PT, R171.reuse, 0x39, RZ ;  /* 0x00000039ab027810 */ /* 0x040fe40007ffe0ff */
[----:B------:R-:W-:Y:S02]  /*cc90*/  IADD3 R105, PT, PT, R171, 0x38, RZ ;  /* 0x00000038ab697810 */ /* 0x000fe40007ffe0ff */
[----:B------:R-:W-:Y:S02]  /*cca0*/  I2FP.F32.U32 R102, R102 ;  /* 0x0000006600667245 */ /* 0x000fe40000201000 */
[----:B------:R-:W-:Y:S02]  /*ccb0*/  FMNMX3.FTZ R0, R0, R54, R55, !PT ;  /* 0x0000003600007276 */ /* 0x000fe40007810037 */
[----:B------:R-:W-:Y:S01]  /*ccc0*/  FMNMX3.FTZ R100, R100, R52, R53, !PT ;  /* 0x0000003464647276 */ /* 0x000fe20007810035 */
[C---:B------:R-:W-:Y:S01]  /*ccd0*/  FFMA.FTZ R63, R3.reuse, R102, R63 ;  /* 0x00000066033f7223 */ /* 0x040fe2000001003f */
[----:B------:R-:W-:Y:S01]  /*cce0*/  I2FP.F32.U32 R2, R2 ;  /* 0x0000000200027245 */ /* 0x000fe20000201000 */
[C---:B------:R-:W-:Y:S01]  /*ccf0*/  FFMA.FTZ R61, R3.reuse, R102, R61 ;  /* 0x00000066033d7223 */ /* 0x040fe2000001003d */
[----:B------:R-:W-:Y:S02]  /*cd00*/  I2FP.F32.U32 R105, R105 ;  /* 0x0000006900697245 */ /* 0x000fe40000201000 */
[----:B------:R-:W-:Y:S01]  /*cd10*/  FMNMX3.FTZ R0, R0, R58, R59, !PT ;  /* 0x0000003a00007276 */ /* 0x000fe2000781003b */
[C---:B------:R-:W-:Y:S01]  /*cd20*/  FFMA.FTZ R67, R3.reuse, R2, R67 ;  /* 0x0000000203437223 */ /* 0x040fe20000010043 */
[----:B------:R-:W-:Y:S01]  /*cd30*/  FMNMX3.FTZ R100, R100, R56, R57, !PT ;  /* 0x0000003864647276 */ /* 0x000fe20007810039 */
[CC--:B------:R-:W-:Y:S01]  /*cd40*/  FFMA.FTZ R66, R3.reuse, R105.reuse, R66 ;  /* 0x0000006903427223 */ /* 0x0c0fe20000010042 */
[C---:B------:R-:W-:Y:S01]  /*cd50*/  FFMA.FTZ R65, R3.reuse, R2, R65 ;  /* 0x0000000203417223 */ /* 0x040fe20000010041 */
[----:B------:R-:W-:Y:S01]  /*cd60*/  FFMA.FTZ R64, R3, R105, R64 ;  /* 0x0000006903407223 */ /* 0x000fe20000010040 */
[----:B------:R-:W-:Y:S02]  /*cd70*/  FMNMX3.FTZ R0, R0, R62, R63, !PT ;  /* 0x0000003e00007276 */ /* 0x000fe4000781003f */
[----:B------:R-:W-:Y:S02]  /*cd80*/  FMNMX3.FTZ R100, R100, R60, R61, !PT ;  /* 0x0000003c64647276 */ /* 0x000fe4000781003d */
[----:B------:R-:W-:Y:S02]  /*cd90*/  FMNMX3.FTZ R107, R0, R66, R67, !PT ;  /* 0x00000042006b7276 */ /* 0x000fe40007810043 */
[----:B------:R-:W-:Y:S02]  /*cda0*/  FMNMX3.FTZ R111, R100, R64, R65, !PT ;  /* 0x00000040646f7276 */ /* 0x000fe40007810041 */
[----:B------:R-:W-:Y:S01]  /*cdb0*/  IADD3 R172, PT, PT, R172, -0x1, RZ ;  /* 0xffffffffacac7810 */ /* 0x000fe20007ffe0ff */
[----:B------:R-:W-:Y:S01]  /*cdc0*/  SHFL.BFLY PT, R0, R107, 0x2, 0x1f ;  /* 0x0c401f006b007f89 */ /* 0x000fe200000e0000 */
[----:B------:R-:W-:Y:S02]  /*cdd0*/  IADD3 R173, PT, PT, R173, -0x80, RZ ;  /* 0xffffff80adad7810 */ /* 0x000fe40007ffe0ff */
[----:B------:R-:W-:Y:S05]  /*cde0*/  IADD3 R171, PT, PT, R171, -0x80, RZ ;  /* 0xffffff80abab7810 */ /* 0x000fea0007ffe0ff */
        /* <DEDUP_REMOVED lines=8> */
[----:B------:R-:W-:Y:S03]  /*ce70*/  FADD.FTZ R102, -R2, R101 ;  /* 0x0000006502667221 */ /* 0x000fe60000010100 */
[C---:B------:R-:W-:Y:S01]  /*ce80*/  FSETP.NEU.FTZ.AND P0, PT, R0.reuse, -INF , PT ;  /* 0xff8000000000780b */ /* 0x040fe20003f1d000 */
[C---:B------:R-:W-:Y:S01]  /*ce90*/  FMUL.FTZ R113, R0.reuse, UR4 ;  /* 0x0000000400717c20 */ /* 0x040fe20008410000 */
[----:B------:R-:W-:Y:S01]  /*cea0*/  FADD.FTZ R100, -R0, R103 ;  /* 0x0000006700647221 */ /* 0x000fe20000010100 */
[----:B------:R-:W-:Y:S01]  /*ceb0*/  FMUL.FTZ R103, R102, UR4 ;  /* 0x0000000466677c20 */ /* 0x000fe20008410000 */
[----:B------:R-:W1:Y:S01]  /*cec0*/  LDSM.16.MT88.4 R104, [R150+0x6000] ;  /* 0x006000009668783b */ /* 0x000e620000004200 */
[----:B------:R-:W-:Y:S01]  /*ced0*/  FMUL.FTZ R102, R2, UR4 ;  /* 0x0000000402667c20 */ /* 0x000fe20008410000 */
        /* <DEDUP_REMOVED lines=18> */
[----:B------:R4:W-:Y:S01]  /*d000*/  MUFU.EX2 R103, R11 ;  /* 0x0000000b00677308 */ /* 0x0009e20000000800 */
[C---:B--2---:R-:W-:Y:S01]  /*d010*/  FMUL.FTZ R8, R100.reuse, R92 ;  /* 0x0000005c64087220 */ /* 0x044fe20000410000 */
[C---:B------:R-:W-:Y:S01]  /*d020*/  FMUL.FTZ R9, R100.reuse, R93 ;  /* 0x0000005d64097220 */ /* 0x040fe20000410000 */
[C---:B------:R-:W-:Y:S01]  /*d030*/  FMUL.FTZ R4, R100.reuse, R96 ;  /* 0x0000006064047220 */ /* 0x040fe20000410000 */
[C---:B------:R-:W-:Y:S01]  /*d040*/  FMUL.FTZ R5, R100.reuse, R97 ;  /* 0x0000006164057220 */ /* 0x040fe20000410000 */
[C---:B------:R-:W-:Y:S01]  /*d050*/  FMUL.FTZ R68, R100.reuse, R68 ;  /* 0x0000004464447220 */ /* 0x040fe20000410000 */
[C---:B------:R-:W-:Y:S01]  /*d060*/  FMUL.FTZ R69, R100.reuse, R69 ;  /* 0x0000004564457220 */ /* 0x040fe20000410000 */
[C---:B------:R-:W-:Y:S03]  /*d070*/  FMUL.FTZ R72, R100.reuse, R72 ;  /* 0x0000004864487220 */ /* 0x040fe60000410000 */
[----:B------:R-:W-:Y:S01]  /*d080*/  MUFU.EX2 R120, R120 ;  /* 0x0000007800787308 */ /* 0x000fe20000000800 */
[C---:B---3--:R-:W-:Y:S01]  /*d090*/  FMUL.FTZ R10, R101.reuse, R94 ;  /* 0x0000005e650a7220 */ /* 0x048fe20000410000 */
[C---:B------:R-:W-:Y:S01]  /*d0a0*/  FMUL.FTZ R6, R101.reuse, R98 ;  /* 0x0000006265067220 */ /* 0x040fe20000410000 */
[C---:B------:R-:W-:Y:S01]  /*d0b0*/  FMUL.FTZ R7, R101.reuse, R99 ;  /* 0x0000006365077220 */ /* 0x040fe20000410000 */
[C---:B------:R-:W-:Y:S01]  /*d0c0*/  FMUL.FTZ R70, R101.reuse, R70 ;  /* 0x0000004665467220 */ /* 0x040fe20000410000 */
[C---:B------:R-:W-:Y:S01]  /*d0d0*/  FMUL.FTZ R71, R101.reuse, R71 ;  /* 0x0000004765477220 */ /* 0x040fe20000410000 */
[C---:B------:R-:W-:Y:S01]  /*d0e0*/  FMUL.FTZ R74, R101.reuse, R74 ;  /* 0x0000004a654a7220 */ /* 0x040fe20000410000 */
[C---:B------:R-:W-:Y:S03]  /*d0f0*/  FMUL.FTZ R75, R101.reuse, R75 ;  /* 0x0000004b654b7220 */ /* 0x040fe60000410000 */
[----:B------:R-:W2:Y:S01]  /*d100*/  MUFU.EX2 R115, R115 ;  /* 0x0000007300737308 */ /* 0x000ea20000000800 */
[----:B----4-:R-:W-:Y:S01]  /*d110*/  FMUL.FTZ R11, R101, R95 ;  /* 0x0000005f650b7220 */ /* 0x010fe20000410000 */
[C---:B------:R-:W-:Y:S01]  /*d120*/  FMUL.FTZ R73, R100.reuse, R73 ;  /* 0x0000004964497220 */ /* 0x040fe20000410000 */
[----:B------:R-:W3:Y:S01]  /*d130*/  LDSM.16.MT88.4 R92, [R145+0x6000] ;  /* 0x00600000915c783b */ /* 0x000ee20000004200 */
[--C-:B------:R-:W-:Y:S01]  /*d140*/  FFMA.FTZ R133, R39, UR4, -R113.reuse ;  /* 0x0000000427857c23 */ /* 0x100fe20008010871 */
[C---:B------:R-:W-:Y:S01]  /*d150*/  FMUL.FTZ R78, R101.reuse, R78 ;  /* 0x0000004e654e7220 */ /* 0x040fe20000410000 */
[C---:B------:R-:W-:Y:S01]  /*d160*/  FMUL.FTZ R79, R101.reuse, R79 ;  /* 0x0000004f654f7220 */ /* 0x040fe20000410000 */
[C---:B------:R-:W-:Y:S03]  /*d170*/  FMUL.FTZ R76, R100.reuse, R76 ;  /* 0x0000004c644c7220 */ /* 0x040fe60000410000 */
[----:B------:R-:W4:Y:S01]  /*d180*/  MUFU.EX2 R114, R114 ;  /* 0x0000007200727308 */ /* 0x000f220000000800 */
[C---:B------:R-:W-:Y:S01]  /*d190*/  FMUL.FTZ R77, R100.reuse, R77 ;  /* 0x0000004d644d7220 */ /* 0x040fe20000410000 */
[C---:B------:R-:W-:Y:S01]  /*d1a0*/  FMUL.FTZ R82, R101.reuse, R82 ;  /* 0x0000005265527220 */ /* 0x040fe20000410000 */
[C---:B------:R-:W-:Y:S01]  /*d1b0*/  FMUL.FTZ R83, R101.reuse, R83 ;  /* 0x0000005365537220 */ /* 0x040fe20000410000 */
[C---:B------:R-:W-:Y:S01]  /*d1c0*/  FMUL.FTZ R80, R100.reuse, R80 ;  /* 0x0000005064507220 */ /* 0x040fe20000410000 */
[----:B------:R-:W-:Y:S01]  /*d1d0*/  FMUL.FTZ R81, R100, R81 ;  /* 0x0000005164517220 */ /* 0x000fe20000410000 */
[--C-:B------:R-:W-:Y:S01]  /*d1e0*/  FFMA.FTZ R118, R14, UR4, -R113.reuse ;  /* 0x000000040e767c23 */ /* 0x100fe20008010871 */
[----:B------:R-:W-:Y:S03]  /*d1f0*/  FMUL.FTZ R14, R101, R90 ;  /* 0x0000005a650e7220 */ /* 0x000fe60000410000 */
[----:B------:R-:W-:Y:S01]  /*d200*/  MUFU.EX2 R119, R119 ;  /* 0x0000007700777308 */ /* 0x000fe20000000800 */
[----:B--2---:R-:W-:Y:S01]  /*d210*/  F2FP.F16.F32.PACK_AB R97, R115, R120 ;  /* 0x000000787361723e */ /* 0x004fe200000000ff */
[--C-:B------:R-:W-:Y:S01]  /*d220*/  FFMA.FTZ R121, R15, UR4, -R113.reuse ;  /* 0x000000040f797c23 */ /* 0x100fe20008010871 */
[----:B------:R-:W-:Y:S01]  /*d230*/  FMUL.FTZ R15, R101, R91 ;  /* 0x0000005b650f7220 */ /* 0x000fe20000410000 */
[--C-:B------:R-:W-:Y:S01]  /*d240*/  FFMA.FTZ R125, R12, UR4, -R102.reuse ;  /* 0x000000040c7d7c23 */ /* 0x100fe20008010866 */
[C---:B------:R-:W-:Y:S01]  /*d250*/  FMUL.FTZ R12, R100.reuse, R88 ;  /* 0x00000058640c7220 */ /* 0x040fe20000410000 */
[--C-:B------:R-:W-:Y:S01]  /*d260*/  FFMA.FTZ R124, R13, UR4, -R102.reuse ;  /* 0x000000040d7c7c23 */ /* 0x100fe20008010866 */
[----:B------:R-:W-:Y:S03]  /*d270*/  FMUL.FTZ R13, R100, R89 ;  /* 0x00000059640d7220 */ /* 0x000fe60000410000 */
[----:B------:R-:W2:Y:S01]  /*d280*/  MUFU.EX2 R116, R116 ;  /* 0x0000007400747308 */ /* 0x000ea20000000800 */
[----:B----4-:R-:W-:Y:S01]  /*d290*/  F2FP.F16.F32.PACK_AB R99, R103, R114 ;  /* 0x000000726763723e */ /* 0x010fe200000000ff */
[----:B------:R-:W-:Y:S01]  /*d2a0*/  LDSM.16.MT88.4 R88, [R146+0x6800] ;  /* 0x006800009258783b */ /* 0x000fe20000004200 */
[--C-:B------:R-:W-:Y:S01]  /*d2b0*/  FFMA.FTZ R123, R18, UR4, -R113.reuse ;  /* 0x00000004127b7c23 */ /* 0x100fe20008010871 */
[----:B------:R-:W-:Y:S01]  /*d2c0*/  FMUL.FTZ R18, R101, R86 ;  /* 0x0000005665127220 */ /* 0x000fe20000410000 */
[--C-:B------:R-:W-:Y:S01]  /*d2d0*/  FFMA.FTZ R122, R19, UR4, -R113.reuse ;  /* 0x00000004137a7c23 */ /* 0x100fe20008010871 */
[----:B------:R-:W-:Y:S01]  /*d2e0*/  FMUL.FTZ R19, R101, R87 ;  /* 0x0000005765137220 */ /* 0x000fe20000410000 */
[--C-:B------:R-:W-:Y:S03]  /*d2f0*/  FFMA.FTZ R126, R16, UR4, -R102.reuse ;  /* 0x00000004107e7c23 */ /* 0x100fe60008010866 */
[----:B------:R-:W-:Y:S01]  /*d300*/  MUFU.EX2 R117, R117 ;  /* 0x0000007500757308 */ /* 0x000fe20000000800 */
[C---:B------:R-:W-:Y:S01]  /*d310*/  FMUL.FTZ R16, R100.reuse, R84 ;  /* 0x0000005464107220 */ /* 0x040fe20000410000 */
[--C-:B------:R-:W-:Y:S01]  /*d320*/  FFMA.FTZ R127, R17, UR4, -R102.reuse ;  /* 0x00000004117f7c23 */ /* 0x100fe20008010866 */
[----:B------:R-:W-:Y:S01]  /*d330*/  FMUL.FTZ R17, R100, R85 ;  /* 0x0000005564117220 */ /* 0x000fe20000410000 */
        /* <DEDUP_REMOVED lines=16> */
[----:B------:R-:W-:Y:S01]  /*d440*/  FFMA.FTZ R51, R51, UR4, -R113 ;  /* 0x0000000433337c23 */ /* 0x000fe20008010871 */
[--C-:B------:R-:W-:Y:S01]  /*d450*/  FFMA.FTZ R44, R44, UR4, -R102.reuse ;  /* 0x000000042c2c7c23 */ /* 0x100fe20008010866 */
[--C-:B------:R-:W-:Y:S01]  /*d460*/  FFMA.FTZ R45, R45, UR4, -R102.reuse ;  /* 0x000000042d2d7c23 */ /* 0x100fe20008010866 */
[--C-:B------:R-:W-:Y:S03]  /*d470*/  FFMA.FTZ R48, R48, UR4, -R102.reuse ;  /* 0x0000000430307c23 */ /* 0x100fe60008010866 */
[----:B------:R-:W2:Y:S01]  /*d480*/  MUFU.EX2 R121, R121 ;  /* 0x0000007900797308 */ /* 0x000ea20000000800 */
[----:B----4-:R-:W-:Y:S01]  /*d490*/  F2FP.F16.F32.PACK_AB R98, R112, R117 ;  /* 0x000000757062723e */ /* 0x010fe200000000ff */
[----:B------:R-:W-:Y:S01]  /*d4a0*/  FFMA.FTZ R49, R49, UR4, -R102 ;  /* 0x0000000431317c23 */ /* 0x000fe20008010866 */
[----:B------:R-:W-:Y:S01]  /*d4b0*/  FFMA.FTZ R119, R100, R175, R119 ;  /* 0x000000af64777223 */ /* 0x000fe20000010077 */
[----:B------:R-:W-:Y:S01]  /*d4c0*/  FFMA.FTZ R120, R101, R174, R120 ;  /* 0x000000ae65787223 */ /* 0x000fe20000010078 */
[----:B------:R-:W-:Y:S02]  /*d4d0*/  ISETP.NE.AND P0, PT, R172, RZ, PT ;  /* 0x000000ffac00720c */ /* 0x000fe40003f05270 */
[----:B------:R-:W-:Y:S01]  /*d4e0*/  FADD.FTZ R116, R116, R119 ;  /* 0x0000007774747221 */ /* 0x000fe20000010000 */
[C---:B-1----:R-:W-:Y:S02]  /*d4f0*/  HMMA.16816.F32 R4, R96.reuse, R104, R4 ;  /* 0x000000686004723c */ /* 0x042fe40000001804 */
[----:B------:R-:W-:Y:S03]  /*d500*/  MUFU.EX2 R123, R123 ;  /* 0x0000007b007b7308 */ /* 0x000fe60000000800 */
[----:B------:R-:W-:Y:S01]  /*d510*/  FADD.FTZ R115, R115, R120 ;  /* 0x0000007873737221 */ /* 0x000fe20000010000 */
[----:B------:R-:W-:Y:S01]  /*d520*/  FADD.FTZ R117, R117, R116 ;  /* 0x0000007475757221 */ /* 0x000fe20000010000 */
[----:B------:R-:W-:Y:S01]  /*d530*/  MOV R101, R2 ;  /* 0x0000000200657202 */ /* 0x000fe20000000f00 */
[C---:B------:R-:W-:Y:S01]  /*d540*/  HMMA.16816.F32 R8, R96.reuse, R106, R8 ;  /* 0x0000006a6008723c */ /* 0x040fe20000001808 */
[----:B------:R-:W1:Y:S03]  /*d550*/  LDSM.16.MT88.4 R104, [R144+0x6000] ;  /* 0x006000009068783b */ /* 0x000e660000004200 */
[----:B------:R-:W4:Y:S01]  /*d560*/  MUFU.EX2 R122, R122 ;  /* 0x0000007a007a7308 */ /* 0x000f220000000800 */
[----:B--2---:R-:W-:Y:S01]  /*d570*/  F2FP.F16.F32.PACK_AB R85, R121, R118 ;  /* 0x000000767955723e */ /* 0x004fe200000000ff */
[----:B------:R-:W-:Y:S01]  /*d580*/  FADD.FTZ R114, R114, R115 ;  /* 0x0000007372727221 */ /* 0x000fe20000010000 */
        /* <DEDUP_REMOVED lines=8> */
[C---:B----4-:R-:W-:Y:S01]  /*d610*/  F2FP.F16.F32.PACK_AB R87, R122.reuse, R123 ;  /* 0x0000007b7a57723e */ /* 0x050fe200000000ff */
[----:B------:R-:W-:Y:S01]  /*d620*/  FADD.FTZ R118, R121, R118 ;  /* 0x0000007679767221 */ /* 0x000fe20000010000 */
[----:B------:R-:W-:Y:S01]  /*d630*/  MOV R103, R0 ;  /* 0x0000000000677202 */ /* 0x000fe20000000f00 */
[C---:B---3--:R-:W-:Y:S06]  /*d640*/  HMMA.16816.F32 R76, R96.reuse, R92, R76 ;  /* 0x0000005c604c723c */ /* 0x048fec000000184c */
[----:B------:R-:W-:Y:S01]  /*d650*/  MUFU.EX2 R126, R126 ;  /* 0x0000007e007e7308 */ /* 0x000fe20000000800 */
[----:B------:R-:W-:Y:S04]  /*d660*/  FADD.FTZ R123, R123, R118 ;  /* 0x000000767b7b7221 */ /* 0x000fe80000010000 */
[----:B------:R-:W-:Y:S01]  /*d670*/  FADD.FTZ R122, R122, R123 ;  /* 0x0000007b7a7a7221 */ /* 0x000fe20000010000 */
[C---:B------:R-:W-:Y:S01]  /*d680*/  HMMA.16816.F32 R80, R96.reuse, R94, R80 ;  /* 0x0000005e6050723c */ /* 0x040fe20000001850 */
[----:B------:R-:W3:Y:S03]  /*d690*/  LDSM.16.MT88.4 R92, [R145+0x6800] ;  /* 0x00680000915c783b */ /* 0x000ee60000004200 */
[----:B------:R-:W4:Y:S01]  /*d6a0*/  MUFU.EX2 R127, R127 ;  /* 0x0000007f007f7308 */ /* 0x000f220000000800 */
[C---:B-----5:R-:W-:Y:S01]  /*d6b0*/  F2FP.F16.F32.PACK_AB R84, R124.reuse, R125 ;  /* 0x0000007d7c54723e */ /* 0x060fe200000000ff */
[----:B------:R-:W-:Y:S04]  /*d6c0*/  FADD.FTZ R125, R125, R112 ;  /* 0x000000707d7d7221 */ /* 0x000fe80000010000 */
[----:B------:R-:W-:Y:S01]  /*d6d0*/  FADD.FTZ R125, R124, R125 ;  /* 0x0000007d7c7d7221 */ /* 0x000fe20000010000 */
[C---:B-1----:R-:W-:Y:S03]  /*d6e0*/  HMMA.16816.F32 R12, R96.reuse, R104, R12 ;  /* 0x00000068600c723c */ /* 0x042fe6000000180c */
[----:B------:R-:W-:Y:S05]  /*d6f0*/  MUFU.EX2 R54, R54 ;  /* 0x0000003600367308 */ /* 0x000fea0000000800 */
[----:B------:R-:W-:Y:S01]  /*d700*/  HMMA.16816.F32 R16, R96, R106, R16 ;  /* 0x0000006a6010723c */ /* 0x000fe20000001810 */
[----:B------:R-:W1:Y:S04]  /*d710*/  LDSM.16.MT88.4 R96, [R144+0x6800] ;  /* 0x006800009060783b */ /* 0x000e680000004200 */
[----:B------:R-:W-:Y:S01]  /*d720*/  MUFU.EX2 R55, R55 ;  /* 0x0000003700377308 */ /* 0x000fe20000000800 */
[C---:B----4-:R-:W-:Y:S01]  /*d730*/  F2FP.F16.F32.PACK_AB R86, R127.reuse, R126 ;  /* 0x0000007e7f56723e */ /* 0x050fe200000000ff */
[----:B------:R-:W-:Y:S04]  /*d740*/  FADD.FTZ R126, R126, R125 ;  /* 0x0000007d7e7e7221 */ /* 0x000fe80000010000 */
[----:B------:R-:W-:Y:S01]  /*d750*/  FADD.FTZ R127, R127, R126 ;  /* 0x0000007e7f7f7221 */ /* 0x000fe20000010000 */
[----:B------:R-:W-:Y:S01]  /*d760*/  LDSM.16.MT88.4 R104, [R146+0x7000] ;  /* 0x007000009268783b */ /* 0x000fe20000004200 */
[C---:B--2---:R-:W-:Y:S02]  /*d770*/  HMMA.16816.F32 R4, R84.reuse, R108, R4 ;  /* 0x0000006c5404723c */ /* 0x044fe40000001804 */
[----:B------:R-:W-:Y:S03]  /*d780*/  MUFU.EX2 R58, R58 ;  /* 0x0000003a003a7308 */ /* 0x000fe60000000800 */
[--C-:B------:R-:W-:Y:S01]  /*d790*/  FFMA.FTZ R108, R26, UR4, -R113.reuse ;  /* 0x000000041a6c7c23 */ /* 0x100fe20008010871 */
[--C-:B------:R-:W-:Y:S02]  /*d7a0*/  FFMA.FTZ R109, R27, UR4, -R113.reuse ;  /* 0x000000041b6d7c23 */ /* 0x100fe40008010871 */
[C---:B------:R-:W-:Y:S01]  /*d7b0*/  HMMA.16816.F32 R8, R84.reuse, R110, R8 ;  /* 0x0000006e5408723c */ /* 0x040fe20000001808 */
[----:B------:R-:W-:Y:S03]  /*d7c0*/  LDSM.16.MT88.4 R24, [R145+0x7000] ;  /* 0x007000009118783b */ /* 0x000fe60000004200 */
[----:B------:R-:W-:Y:S01]  /*d7d0*/  MUFU.EX2 R59, R59 ;  /* 0x0000003b003b7308 */ /* 0x000fe20000000800 */
[--C-:B------:R-:W-:Y:S01]  /*d7e0*/  FFMA.FTZ R110, R20, UR4, -R102.reuse ;  /* 0x00000004146e7c23 */ /* 0x100fe20008010866 */
[----:B------:R-:W-:Y:S02]  /*d7f0*/  FFMA.FTZ R111, R21, UR4, -R102 ;  /* 0x00000004156f7c23 */ /* 0x000fe40008010866 */
[C---:B------:R-:W-:Y:S06]  /*d800*/  HMMA.16816.F32 R68, R84.reuse, R88, R68 ;  /* 0x000000585444723c */ /* 0x040fec0000001844 */
[----:B------:R-:W-:Y:S02]  /*d810*/  MUFU.EX2 R129, R129 ;  /* 0x0000008100817308 */ /* 0x000fe40000000800 */
[C---:B------:R-:W-:Y:S01]  /*d820*/  HMMA.16816.F32 R72, R84.reuse, R90, R72 ;  /* 0x0000005a5448723c */ /* 0x040fe20000001848 */
[----:B------:R-:W2:Y:S07]  /*d830*/  LDSM.16.MT88.4 R88, [R150+0x7000] ;  /* 0x007000009658783b */ /* 0x000eae0000004200 */
[----:B------:R-:W4:Y:S01]  /*d840*/  MUFU.EX2 R128, R128 ;  /* 0x0000008000807308 */ /* 0x000f220000000800 */
[C---:B---3--:R-:W-:Y:S09]  /*d850*/  HMMA.16816.F32 R76, R84.reuse, R92, R76 ;  /* 0x0000005c544c723c */ /* 0x048ff2000000184c */
[----:B------:R-:W-:Y:S01]  /*d860*/  MUFU.EX2 R108, R108 ;  /* 0x0000006c006c7308 */ /* 0x000fe20000000800 */
[C---:B------:R-:W-:Y:S01]  /*d870*/  HMMA.16816.F32 R80, R84.reuse, R94, R80 ;  /* 0x0000005e5450723c */ /* 0x040fe20000001850 */
[----:B------:R-:W-:Y:S08]  /*d880*/  LDSM.16.MT88.4 R92, [R150+0x9800] ;  /* 0x00980000965c783b */ /* 0x000ff00000004200 */
[----:B------:R-:W3:Y:S01]  /*d890*/  MUFU.EX2 R109, R109 ;  /* 0x0000006d006d7308 */ /* 0x000ee20000000800 */
[C---:B----4-:R-:W-:Y:S01]  /*d8a0*/  F2FP.F16.F32.PACK_AB R21, R128.reuse, R129 ;  /* 0x000000818015723e */ /* 0x050fe200000000ff */
[----:B------:R-:W-:Y:S01]  /*d8b0*/  FADD.FTZ R129, R129, R122 ;  /* 0x0000007a81817221 */ /* 0x000fe20000010000 */
[C---:B-1----:R-:W-:Y:S07]  /*d8c0*/  HMMA.16816.F32 R12, R84.reuse, R96, R12 ;  /* 0x00000060540c723c */ /* 0x042fee000000180c */
[----:B------:R-:W-:Y:S01]  /*d8d0*/  MUFU.EX2 R110, R110 ;  /* 0x0000006e006e7308 */ /* 0x000fe20000000800 */
[--C-:B------:R-:W-:Y:S01]  /*d8e0*/  FFMA.FTZ R97, R31, UR4, -R113.reuse ;  /* 0x000000041f617c23 */ /* 0x100fe20008010871 */
[----:B------:R-:W-:Y:S01]  /*d8f0*/  FFMA.FTZ R96, R35, UR4, -R113 ;  /* 0x0000000423607c23 */ /* 0x000fe20008010871 */
[----:B------:R-:W-:Y:S01]  /*d900*/  FADD.FTZ R129, R128, R129 ;  /* 0x0000008180817221 */ /* 0x000fe20000010000 */
[----:B------:R-:W-:Y:S01]  /*d910*/  HMMA.16816.F32 R16, R84, R98, R16 ;  /* 0x000000625410723c */ /* 0x000fe20000001810 */
[----:B------:R-:W1:Y:S05]  /*d920*/  LDSM.16.MT88.4 R84, [R144+0x7000] ;  /* 0x007000009054783b */ /* 0x000e6a0000004200 */
[----:B------:R-:W4:Y:S01]  /*d930*/  MUFU.EX2 R111, R111 ;  /* 0x0000006f006f7308 */ /* 0x000f220000000800 */
[C---:B---3--:R-:W-:Y:S01]  /*d940*/  F2FP.F16.F32.PACK_AB R23, R109.reuse, R108 ;  /* 0x0000006c6d17723e */ /* 0x048fe200000000ff */
[----:B------:R-:W-:Y:S01]  /*d950*/  FFMA.FTZ R99, R34, UR4, -R113 ;  /* 0x0000000422637c23 */ /* 0x000fe20008010871 */
[----:B------:R-:W-:Y:S04]  /*d960*/  FADD.FTZ R108, R108, R129 ;  /* 0x000000816c6c7221 */ /* 0x000fe80000010000 */
[----:B------:R-:W-:Y:S03]  /*d970*/  FADD.FTZ R109, R109, R108 ;  /* 0x0000006c6d6d7221 */ /* 0x000fe60000010000 */
[----:B------:R-:W-:Y:S10]  /*d980*/  MUFU.EX2 R131, R131 ;  /* 0x0000008300837308 */ /* 0x000ff40000000800 */
[----:B------:R-:W3:Y:S01]  /*d990*/  MUFU.EX2 R130, R130 ;  /* 0x0000008200827308 */ /* 0x000ee20000000800 */
[C---:B----4-:R-:W-:Y:S01]  /*d9a0*/  F2FP.F16.F32.PACK_AB R20, R111.reuse, R110 ;  /* 0x0000006e6f14723e */ /* 0x050fe200000000ff */
[----:B------:R-:W-:Y:S04]  /*d9b0*/  FADD.FTZ R110, R110, R127 ;  /* 0x0000007f6e6e7221 */ /* 0x000fe80000010000 */
[----:B------:R-:W-:Y:S04]  /*d9c0*/  FADD.FTZ R110, R111, R110 ;  /* 0x0000006e6f6e7221 */ /* 0x000fe80000010000 */
[----:B------:R4:W-:Y:S10]  /*d9d0*/  MUFU.EX2 R98, R30 ;  /* 0x0000001e00627308 */ /* 0x0009f40000000800 */
[----:B------:R-:W5:Y:S01]  /*d9e0*/  MUFU.EX2 R97, R97 ;  /* 0x0000006100617308 */ /* 0x000f620000000800 */
[C---:B---3--:R-:W-:Y:S01]  /*d9f0*/  F2FP.F16.F32.PACK_AB R22, R130.reuse, R131 ;  /* 0x000000838216723e */ /* 0x048fe200000000ff */
[----:B------:R-:W-:Y:S04]  /*da00*/  FADD.FTZ R131, R131, R110 ;  /* 0x0000006e83837221 */ /* 0x000fe80000010000 */
[----:B------:R-:W-:Y:S02]  /*da10*/  FADD.FTZ R130, R130, R131 ;  /* 0x0000008382827221 */ /* 0x000fe40000010000 */
[C---:B--2---:R-:W-:Y:S02]  /*da20*/  HMMA.16816.F32 R4, R20.reuse, R88, R4 ;  /* 0x000000581404723c */ /* 0x044fe40000001804 */
[----:B------:R-:W-:Y:S06]  /*da30*/  MUFU.EX2 R96, R96 ;  /* 0x0000006000607308 */ /* 0x000fec0000000800 */
[C---:B------:R-:W-:Y:S01]  /*da40*/  HMMA.16816.F32 R8, R20.reuse, R90, R8 ;  /* 0x0000005a1408723c */ /* 0x040fe20000001808 */
[----:B------:R-:W2:Y:S03]  /*da50*/  LDSM.16.MT88.4 R88, [R150+0x7800] ;  /* 0x007800009658783b */ /* 0x000ea60000004200 */
[----:B------:R-:W3:Y:S04]  /*da60*/  MUFU.EX2 R99, R99 ;  /* 0x0000006300637308 */ /* 0x000ee80000000800 */
[C---:B------:R-:W-:Y:S06]  /*da70*/  HMMA.16816.F32 R68, R20.reuse, R104, R68 ;  /* 0x000000681444723c */ /* 0x040fec0000001844 */
[----:B------:R-:W-:Y:S01]  /*da80*/  MUFU.EX2 R132, R132 ;  /* 0x0000008400847308 */ /* 0x000fe20000000800 */
[--C-:B------:R-:W-:Y:S01]  /*da90*/  FFMA.FTZ R105, R28, UR4, -R102.reuse ;  /* 0x000000041c697c23 */ /* 0x100fe20008010866 */
[--C-:B------:R-:W-:Y:S01]  /*daa0*/  FFMA.FTZ R104, R32, UR4, -R102.reuse ;  /* 0x0000000420687c23 */ /* 0x100fe20008010866 */
[C---:B------:R-:W-:Y:S07]  /*dab0*/  HMMA.16816.F32 R72, R20.reuse, R106, R72 ;  /* 0x0000006a1448723c */ /* 0x040fee0000001848 */
[----:B------:R-:W-:Y:S01]  /*dac0*/  MUFU.EX2 R105, R105 ;  /* 0x0000006900697308 */ /* 0x000fe20000000800 */
[--C-:B------:R-:W-:Y:S01]  /*dad0*/  FFMA.FTZ R106, R29, UR4, -R102.reuse ;  /* 0x000000041d6a7c23 */ /* 0x100fe20008010866 */
[----:B------:R-:W-:Y:S01]  /*dae0*/  FFMA.FTZ R107, R33, UR4, -R102 ;  /* 0x00000004216b7c23 */ /* 0x000fe20008010866 */
[----:B----4-:R-:W4:Y:S01]  /*daf0*/  LDSM.16.MT88.4 R28, [R146+0x7800] ;  /* 0x00780000921c783b */ /* 0x010f220000004200 */
[C---:B------:R-:W-:Y:S06]  /*db00*/  HMMA.16816.F32 R76, R20.reuse, R24, R76 ;  /* 0x00000018144c723c */ /* 0x040fec000000184c */
[----:B------:R-:W2:Y:S01]  /*db10*/  MUFU.EX2 R106, R106 ;  /* 0x0000006a006a7308 */ /* 0x000ea20000000800 */
[----:B------:R-:W-:Y:S01]  /*db20*/  LDSM.16.MT88.4 R32, [R144+0x7800] ;  /* 0x007800009020783b */ /* 0x000fe20000004200 */
[C---:B------:R-:W-:Y:S08]  /*db30*/  HMMA.16816.F32 R80, R20.reuse, R26, R80 ;  /* 0x0000001a1450723c */ /* 0x040ff00000001850 */
[----:B------:R-:W-:Y:S01]  /*db40*/  MUFU.EX2 R104, R104 ;  /* 0x0000006800687308 */ /* 0x000fe20000000800 */
[----:B------:R-:W4:Y:S01]  /*db50*/  LDSM.16.MT88.4 R24, [R145+0x7800] ;  /* 0x007800009118783b */ /* 0x000f220000004200 */
[C---:B-1----:R-:W-:Y:S08]  /*db60*/  HMMA.16816.F32 R12, R20.reuse, R84, R12 ;  /* 0x00000054140c723c */ /* 0x042ff0000000180c */
[----:B------:R-:W1:Y:S01]  /*db70*/  MUFU.EX2 R107, R107 ;  /* 0x0000006b006b7308 */ /* 0x000e620000000800 */
[----:B------:R-:W-:Y:S09]  /*db80*/  HMMA.16816.F32 R16, R20, R86, R16 ;  /* 0x000000561410723c */ /* 0x000ff20000001810 */
[----:B------:R-:W4:Y:S01]  /*db90*/  MUFU.EX2 R133, R133 ;  /* 0x0000008500857308 */ /* 0x000f220000000800 */
[C---:B-----5:R-:W-:Y:S01]  /*dba0*/  F2FP.F16.F32.PACK_AB R21, R97.reuse, R98 ;  /* 0x000000626115723e */ /* 0x060fe200000000ff */
[----:B------:R-:W-:Y:S01]  /*dbb0*/  FADD.FTZ R98, R98, R109 ;  /* 0x0000006d62627221 */ /* 0x000fe20000010000 */
[----:B---3--:R-:W-:Y:S02]  /*dbc0*/  F2FP.F16.F32.PACK_AB R23, R96, R99 ;  /* 0x000000636017723e */ /* 0x008fe400000000ff */
[----:B--2---:R-:W-:Y:S01]  /*dbd0*/  F2FP.F16.F32.PACK_AB R20, R106, R105 ;  /* 0x000000696a14723e */ /* 0x004fe200000000ff */
[----:B------:R-:W-:Y:S04]  /*dbe0*/  FADD.FTZ R98, R97, R98 ;  /* 0x0000006261627221 */ /* 0x000fe80000010000 */
[----:B------:R-:W-:Y:S01]  /*dbf0*/  MUFU.EX2 R42, R42 ;  /* 0x0000002a002a7308 */ /* 0x000fe20000000800 */
[----:B-1----:R-:W-:Y:S01]  /*dc00*/  F2FP.F16.F32.PACK_AB R22, R107, R104 ;  /* 0x000000686b16723e */ /* 0x002fe200000000ff */
[----:B------:R-:W-:Y:S06]  /*dc10*/  FADD.FTZ R99, R99, R98 ;  /* 0x0000006263637221 */ /* 0x000fec0000010000 */
[C---:B------:R-:W-:Y:S02]  /*dc20*/  HMMA.16816.F32 R4, R20.reuse, R88, R4 ;  /* 0x000000581404723c */ /* 0x040fe40000001804 */
[----:B------:R-:W1:Y:S01]  /*dc30*/  MUFU.EX2 R43, R43 ;  /* 0x0000002b002b7308 */ /* 0x000e620000000800 */
[--C-:B------:R-:W-:Y:S01]  /*dc40*/  FFMA.FTZ R88, R36, UR4, -R102.reuse ;  /* 0x0000000424587c23 */ /* 0x100fe20008010866 */
[--C-:B------:R-:W-:Y:S02]  /*dc50*/  FFMA.FTZ R89, R37, UR4, -R102.reuse ;  /* 0x0000000425597c23 */ /* 0x100fe40008010866 */
[----:B------:R-:W-:Y:S02]  /*dc60*/  LDSM.16.MT88.4 R36, [R146+0x8000] ;  /* 0x008000009224783b */ /* 0x000fe40000004200 */
[C---:B------:R-:W-:Y:S04]  /*dc70*/  HMMA.16816.F32 R8, R20.reuse, R90, R8 ;  /* 0x0000005a1408723c */ /* 0x040fe80000001808 */
[----:B------:R-:W-:Y:S04]  /*dc80*/  MUFU.EX2 R88, R88 ;  /* 0x0000005800587308 */ /* 0x000fe80000000800 */
[C---:B----4-:R-:W-:Y:S06]  /*dc90*/  HMMA.16816.F32 R68, R20.reuse, R28, R68 ;  /* 0x0000001c1444723c */ /* 0x050fec0000001844 */
[----:B------:R-:W2:Y:S02]  /*dca0*/  MUFU.EX2 R89, R89 ;  /* 0x0000005900597308 */ /* 0x000ea40000000800 */
[C---:B------:R-:W-:Y:S01]  /*dcb0*/  HMMA.16816.F32 R72, R20.reuse, R30, R72 ;  /* 0x0000001e1448723c */ /* 0x040fe20000001848 */
[----:B------:R-:W3:Y:S07]  /*dcc0*/  LDSM.16.MT88.4 R28, [R150+0x8000] ;  /* 0x00800000961c783b */ /* 0x000eee0000004200 */
[----:B------:R-:W-:Y:S01]  /*dcd0*/  MUFU.EX2 R40, R40 ;  /* 0x0000002800287308 */ /* 0x000fe20000000800 */
[C---:B------:R-:W-:Y:S09]  /*dce0*/  HMMA.16816.F32 R76, R20.reuse, R24, R76 ;  /* 0x00000018144c723c */ /* 0x040ff2000000184c */
[----:B------:R-:W4:Y:S01]  /*dcf0*/  MUFU.EX2 R41, R41 ;  /* 0x0000002900297308 */ /* 0x000f220000000800 */
[C---:B------:R-:W-:Y:S01]  /*dd00*/  HMMA.16816.F32 R80, R20.reuse, R26, R80 ;  /* 0x0000001a1450723c */ /* 0x040fe20000001850 */
[----:B------:R-:W5:Y:S08]  /*dd10*/  LDSM.16.MT88.4 R24, [R145+0x8000] ;  /* 0x008000009118783b */ /* 0x000f700000004200 */
[----:B------:R-:W-:Y:S01]  /*dd20*/  MUFU.EX2 R46, R46 ;  /* 0x0000002e002e7308 */ /* 0x000fe20000000800 */
[C---:B------:R-:W-:Y:S09]  /*dd30*/  HMMA.16816.F32 R12, R20.reuse, R32, R12 ;  /* 0x00000020140c723c */ /* 0x040ff2000000180c */
[----:B------:R-:W5:Y:S01]  /*dd40*/  MUFU.EX2 R47, R47 ;  /* 0x0000002f002f7308 */ /* 0x000f620000000800 */
[----:B------:R-:W-:Y:S01]  /*dd50*/  HMMA.16816.F32 R16, R20, R34, R16 ;  /* 0x000000221410723c */ /* 0x000fe20000001810 */
[----:B------:R-:W5:Y:S08]  /*dd60*/  LDSM.16.MT88.4 R32, [R144+0x8000] ;  /* 0x008000009020783b */ /* 0x000f700000004200 */
[----:B------:R-:W-:Y:S01]  /*dd70*/  MUFU.EX2 R50, R50 ;  /* 0x0000003200327308 */ /* 0x000fe20000000800 */
[----:B------:R-:W-:Y:S02]  /*dd80*/  F2FP.F16.F32.PACK_AB R21, R133, R132 ;  /* 0x000000848515723e */ /* 0x000fe400000000ff */
[----:B-1----:R-:W-:Y:S02]  /*dd90*/  F2FP.F16.F32.PACK_AB R23, R43, R42 ;  /* 0x0000002a2b17723e */ /* 0x002fe400000000ff */
[----:B--2---:R-:W-:Y:S02]  /*dda0*/  F2FP.F16.F32.PACK_AB R20, R89, R88 ;  /* 0x000000585914723e */ /* 0x004fe400000000ff */
[----:B----4-:R-:W-:Y:S03]  /*ddb0*/  F2FP.F16.F32.PACK_AB R22, R41, R40 ;  /* 0x000000282916723e */ /* 0x010fe600000000ff */
        /* <DEDUP_REMOVED lines=9> */
[----:B------:R-:W4:Y:S08]  /*de50*/  LDSM.16.MT88.4 R36, [R146+0x8800] ;  /* 0x008800009224783b */ /* 0x000f300000004200 */
[----:B------:R-:W2:Y:S01]  /*de60*/  MUFU.EX2 R49, R49 ;  /* 0x0000003100317308 */ /* 0x000ea20000000800 */
[C---:B-----5:R-:W-:Y:S08]  /*de70*/  HMMA.16816.F32 R76, R20.reuse, R24, R76 ;  /* 0x00000018144c723c */ /* 0x060ff0000000184c */
[C---:B------:R-:W-:Y:S01]  /*de80*/  HMMA.16816.F32 R80, R20.reuse, R26, R80 ;  /* 0x0000001a1450723c */ /* 0x040fe20000001850 */
[----:B------:R-:W5:Y:S07]  /*de90*/  LDSM.16.MT88.4 R24, [R145+0x8800] ;  /* 0x008800009118783b */ /* 0x000f6e0000004200 */
[C---:B------:R-:W-:Y:S08]  /*dea0*/  HMMA.16816.F32 R12, R20.reuse, R32, R12 ;  /* 0x00000020140c723c */ /* 0x040ff0000000180c */
[----:B------:R-:W-:Y:S01]  /*deb0*/  HMMA.16816.F32 R16, R20, R34, R16 ;  /* 0x000000221410723c */ /* 0x000fe20000001810 */
[----:B------:R-:W5:Y:S02]  /*dec0*/  LDSM.16.MT88.4 R32, [R144+0x8800] ;  /* 0x008800009020783b */ /* 0x000f640000004200 */
[----:B------:R-:W-:Y:S02]  /*ded0*/  F2FP.F16.F32.PACK_AB R21, R47, R46 ;  /* 0x0000002e2f15723e */ /* 0x000fe400000000ff */
[----:B-1----:R-:W-:Y:S02]  /*dee0*/  F2FP.F16.F32.PACK_AB R23, R51, R50 ;  /* 0x000000323317723e */ /* 0x002fe400000000ff */
[----:B---3--:R-:W-:Y:S02]  /*def0*/  F2FP.F16.F32.PACK_AB R20, R45, R44 ;  /* 0x0000002c2d14723e */ /* 0x008fe400000000ff */
[----:B--2---:R-:W-:Y:S07]  /*df00*/  F2FP.F16.F32.PACK_AB R22, R49, R48 ;  /* 0x000000303116723e */ /* 0x004fee00000000ff */
[C---:B------:R-:W-:Y:S08]  /*df10*/  HMMA.16816.F32 R4, R20.reuse, R28, R4 ;  /* 0x0000001c1404723c */ /* 0x040ff00000001804 */
[C---:B------:R-:W-:Y:S01]  /*df20*/  HMMA.16816.F32 R8, R20.reuse, R30, R8 ;  /* 0x0000001e1408723c */ /* 0x040fe20000001808 */
[----:B------:R-:W1:Y:S07]  /*df30*/  LDSM.16.MT88.4 R28, [R150+0x9000] ;  /* 0x00900000961c783b */ /* 0x000e6e0000004200 */
[C---:B----4-:R-:W-:Y:S03]  /*df40*/  HMMA.16816.F32 R68, R20.reuse, R36, R68 ;  /* 0x000000241444723c */ /* 0x050fe60000001844 */
[--C-:B------:R-:W-:Y:S01]  /*df50*/  FFMA.FTZ R36, R52, UR4, -R102.reuse ;  /* 0x0000000434247c23 */ /* 0x100fe20008010866 */
[--C-:B------:R-:W-:Y:S01]  /*df60*/  FFMA.FTZ R37, R53, UR4, -R102.reuse ;  /* 0x0000000435257c23 */ /* 0x100fe20008010866 */
[--C-:B------:R-:W-:Y:S01]  /*df70*/  FFMA.FTZ R52, R62, UR4, -R113.reuse ;  /* 0x000000043e347c23 */ /* 0x100fe20008010871 */
[--C-:B------:R-:W-:Y:S02]  /*df80*/  FFMA.FTZ R53, R63, UR4, -R113.reuse ;  /* 0x000000043f357c23 */ /* 0x100fe40008010871 */
[C---:B------:R-:W-:Y:S01]  /*df90*/  HMMA.16816.F32 R72, R20.reuse, R38, R72 ;  /* 0x000000261448723c */ /* 0x040fe20000001848 */
[----:B------:R-:W-:Y:S02]  /*dfa0*/  MUFU.EX2 R36, R36 ;  /* 0x0000002400247308 */ /* 0x000fe40000000800 */
[--C-:B------:R-:W-:Y:S01]  /*dfb0*/  FFMA.FTZ R38, R56, UR4, -R102.reuse ;  /* 0x0000000438267c23 */ /* 0x100fe20008010866 */
[--C-:B------:R-:W-:Y:S01]  /*dfc0*/  FFMA.FTZ R39, R57, UR4, -R102.reuse ;  /* 0x0000000439277c23 */ /* 0x100fe20008010866 */
[--C-:B------:R-:W-:Y:S01]  /*dfd0*/  FFMA.FTZ R56, R66, UR4, -R113.reuse ;  /* 0x0000000442387c23 */ /* 0x100fe20008010871 */
[--C-:B------:R-:W-:Y:S01]  /*dfe0*/  FFMA.FTZ R57, R60, UR4, -R102.reuse ;  /* 0x000000043c397c23 */ /* 0x100fe20008010866 */
[----:B------:R-:W-:Y:S01]  /*dff0*/  FFMA.FTZ R113, R67, UR4, -R113 ;  /* 0x0000000443717c23 */ /* 0x000fe20008010871 */
[C---:B-----5:R-:W-:Y:S03]  /*e000*/  HMMA.16816.F32 R76, R20.reuse, R24, R76 ;  /* 0x00000018144c723c */ /* 0x060fe6000000184c */
[----:B------:R-:W2:Y:S01]  /*e010*/  MUFU.EX2 R37, R37 ;  /* 0x0000002500257308 */ /* 0x000ea20000000800 */
[--C-:B------:R-:W-:Y:S04]  /*e020*/  FFMA.FTZ R60, R61, UR4, -R102.reuse ;  /* 0x000000043d3c7c23 */ /* 0x100fe80008010866 */
[C---:B------:R-:W-:Y:S05]  /*e030*/  HMMA.16816.F32 R80, R20.reuse, R26, R80 ;  /* 0x0000001a1450723c */ /* 0x040fea0000001850 */
[----:B------:R-:W-:Y:S01]  /*e040*/  MUFU.EX2 R38, R38 ;  /* 0x0000002600267308 */ /* 0x000fe20000000800 */
[----:B------:R-:W3:Y:S02]  /*e050*/  LDSM.16.MT88.4 R24, [R146+0x9000] ;  /* 0x009000009218783b */ /* 0x000ee40000004200 */
[C---:B------:R-:W-:Y:S07]  /*e060*/  HMMA.16816.F32 R12, R20.reuse, R32, R12 ;  /* 0x00000020140c723c */ /* 0x040fee000000180c */
[----:B------:R-:W4:Y:S01]  /*e070*/  MUFU.EX2 R39, R39 ;  /* 0x0000002700277308 */ /* 0x000f220000000800 */
[----:B------:R-:W-:Y:S01]  /*e080*/  HMMA.16816.F32 R16, R20, R34, R16 ;  /* 0x000000221410723c */ /* 0x000fe20000001810 */
[----:B------:R-:W5:Y:S08]  /*e090*/  LDSM.16.MT88.4 R32, [R145+0x9000] ;  /* 0x009000009120783b */ /* 0x000f700000004200 */
[----:B------:R-:W-:Y:S01]  /*e0a0*/  MUFU.EX2 R52, R52 ;  /* 0x0000003400347308 */ /* 0x000fe20000000800 */
[----:B------:R-:W-:Y:S02]  /*e0b0*/  F2FP.F16.F32.PACK_AB R21, R55, R54 ;  /* 0x000000363715723e */ /* 0x000fe400000000ff */
[----:B------:R-:W-:Y:S02]  /*e0c0*/  F2FP.F16.F32.PACK_AB R23, R59, R58 ;  /* 0x0000003a3b17723e */ /* 0x000fe400000000ff */
[----:B--2---:R-:W-:Y:S02]  /*e0d0*/  F2FP.F16.F32.PACK_AB R20, R37, R36 ;  /* 0x000000242514723e */ /* 0x004fe400000000ff */
[----:B----4-:R-:W-:Y:S03]  /*e0e0*/  F2FP.F16.F32.PACK_AB R22, R39, R38 ;  /* 0x000000262716723e */ /* 0x010fe600000000ff */
[----:B------:R-:W2:Y:S04]  /*e0f0*/  MUFU.EX2 R53, R53 ;  /* 0x0000003500357308 */ /* 0x000ea80000000800 */
[C---:B-1----:R-:W-:Y:S06]  /*e100*/  HMMA.16816.F32 R4, R20.reuse, R28, R4 ;  /* 0x0000001c1404723c */ /* 0x042fec0000001804 */
[----:B------:R-:W-:Y:S02]  /*e110*/  MUFU.EX2 R56, R56 ;  /* 0x0000003800387308 */ /* 0x000fe40000000800 */
[C---:B------:R-:W-:Y:S01]  /*e120*/  HMMA.16816.F32 R8, R20.reuse, R30, R8 ;  /* 0x0000001e1408723c */ /* 0x040fe20000001808 */
[----:B------:R-:W1:Y:S07]  /*e130*/  LDSM.16.MT88.4 R28, [R144+0x9000] ;  /* 0x00900000901c783b */ /* 0x000e6e0000004200 */
[----:B------:R-:W4:Y:S01]  /*e140*/  MUFU.EX2 R113, R113 ;  /* 0x0000007100717308 */ /* 0x000f220000000800 */
[----:B--2---:R-:W-:Y:S01]  /*e150*/  F2FP.F16.F32.PACK_AB R85, R53, R52 ;  /* 0x000000343555723e */ /* 0x004fe200000000ff */
[C---:B---3--:R-:W-:Y:S08]  /*e160*/  HMMA.16816.F32 R68, R20.reuse, R24, R68 ;  /* 0x000000181444723c */ /* 0x048ff00000001844 */
[----:B------:R-:W-:Y:S01]  /*e170*/  MUFU.EX2 R57, R57 ;  /* 0x0000003900397308 */ /* 0x000fe20000000800 */
[C---:B------:R-:W-:Y:S01]  /*e180*/  HMMA.16816.F32 R72, R20.reuse, R26, R72 ;  /* 0x0000001a1448723c */ /* 0x040fe20000001848 */
[----:B------:R-:W2:Y:S08]  /*e190*/  LDSM.16.MT88.4 R24, [R146+0x9800] ;  /* 0x009800009218783b */ /* 0x000eb00000004200 */
[----:B------:R-:W3:Y:S01]  /*e1a0*/  MUFU.EX2 R60, R60 ;  /* 0x0000003c003c7308 */ /* 0x000ee20000000800 */
[----:B----4-:R-:W-:Y:S01]  /*e1b0*/  F2FP.F16.F32.PACK_AB R87, R113, R56 ;  /* 0x000000387157723e */ /* 0x010fe200000000ff */
[C---:B-----5:R-:W-:Y:S03]  /*e1c0*/  HMMA.16816.F32 R76, R20.reuse, R32, R76 ;  /* 0x00000020144c723c */ /* 0x060fe6000000184c */
[--C-:B------:R-:W-:Y:S01]  /*e1d0*/  FFMA.FTZ R32, R64, UR4, -R102.reuse ;  /* 0x0000000440207c23 */ /* 0x100fe20008010866 */
[----:B------:R-:W-:Y:S04]  /*e1e0*/  FFMA.FTZ R102, R65, UR4, -R102 ;  /* 0x0000000441667c23 */ /* 0x000fe80008010866 */
[C---:B------:R-:W-:Y:S01]  /*e1f0*/  HMMA.16816.F32 R80, R20.reuse, R34, R80 ;  /* 0x000000221450723c */ /* 0x040fe20000001850 */
[----:B------:R-:W-:Y:S02]  /*e200*/  MUFU.EX2 R32, R32 ;  /* 0x0000002000207308 */ /* 0x000fe40000000800 */
[----:B---3--:R-:W-:Y:S05]  /*e210*/  F2FP.F16.F32.PACK_AB R84, R60, R57 ;  /* 0x000000393c54723e */ /* 0x008fea00000000ff */
[C---:B-1----:R-:W-:Y:S03]  /*e220*/  HMMA.16816.F32 R12, R20.reuse, R28, R12 ;  /* 0x0000001c140c723c */ /* 0x042fe6000000180c */
[----:B------:R-:W1:Y:S01]  /*e230*/  MUFU.EX2 R175, R102 ;  /* 0x0000006600af7308 */ /* 0x000e620000000800 */
[----:B------:R-:W-:Y:S04]  /*e240*/  FADD.FTZ R29, R105, R130 ;  /* 0x00000082691d7221 */ /* 0x000fe80000010000 */
[----:B------:R-:W-:Y:S01]  /*e250*/  FADD.FTZ R29, R106, R29 ;  /* 0x0000001d6a1d7221 */ /* 0x000fe20000010000 */
[----:B------:R-:W-:Y:S01]  /*e260*/  HMMA.16816.F32 R16, R20, R30, R16 ;  /* 0x0000001e1410723c */ /* 0x000fe20000001810 */
[----:B------:R-:W3:Y:S02]  /*e270*/  LDSM.16.MT88.4 R20, [R145+0x9800] ;  /* 0x009800009114783b */ /* 0x000ee40000004200 */
        /* <DEDUP_REMOVED lines=46> */
.L_x_5728:
        /* <DEDUP_REMOVED lines=154> */
.L_x_5734:
[----:B------:R-:W-:Y:S05]  /*ef00*/  BSYNC.RECONVERGENT B0 ;  /* 0x0000000000007941 */ /* 0x000fea0003800200 */
.L_x_5733:
        /* <DEDUP_REMOVED lines=44> */
.L_x_5736:
[----:B------:R-:W-:Y:S05]  /*f1d0*/  BSYNC.RECONVERGENT B0 ;  /* 0x0000000000007941 */ /* 0x000fea0003800200 */
.L_x_5735:
        /* <DEDUP_REMOVED lines=15> */
.L_x_5738:
[----:B------:R-:W-:Y:S05]  /*f2d0*/  BSYNC.RECONVERGENT B0 ;  /* 0x0000000000007941 */ /* 0x000fea0003800200 */
.L_x_5737:
        /* <DEDUP_REMOVED lines=14> */
.L_x_5739:
        /* <DEDUP_REMOVED lines=12> */
.L_x_7186:


//--------------------- .text._ZN5flash24flash_fwd_splitkv_kernelI23Flash_fwd_kernel_traitsILi64ELi64ELi128ELi4ELb0ELb0EN7cutlass6half_tE19Flash_kernel_traitsILi64ELi64ELi128ELi4ES3_EELb1ELb0ELb1ELb0ELb0ELb1ELb0ELb0EEEvNS_16Flash_fwd_paramsE --------------------------
	.section	.text._ZN5flash24flash_fwd_splitkv_kernelI23Flash_fwd_kernel_traitsILi64ELi64ELi128ELi4ELb0ELb0EN7cutlass6half_tE19Flash_kernel_traitsILi64ELi64ELi128ELi4ES3_EELb1ELb0ELb1ELb0ELb0ELb1ELb0ELb0EEEvNS_16Flash_fwd_paramsE,"ax",@progbits
	.align	128
        .global         _ZN5flash24flash_fwd_splitkv_kernelI23Flash_fwd_kernel_traitsILi64ELi64ELi128ELi4ELb0ELb0EN7cutlass6half_tE19Flash_kernel_traitsILi64ELi64ELi128ELi4ES3_EELb1ELb0ELb1ELb0ELb0ELb1ELb0ELb0EEEvNS_16Flash_fwd_paramsE
        .type           _ZN5flash24flash_fwd_splitkv_kernelI23Flash_fwd_kernel_traitsILi64ELi64ELi128ELi4ELb0ELb0EN7cutlass6half_tE19Flash_kernel_traitsILi64ELi64ELi128ELi4ES3_EELb1ELb0ELb1ELb0ELb0ELb1ELb0ELb0EEEvNS_16Flash_fwd_paramsE,@function
        .size           _ZN5flash24flash_fwd_splitkv_kernelI23Flash_fwd_kernel_traitsILi64ELi64ELi128ELi4ELb0ELb0EN7cutlass6half_tE19Flash_kernel_traitsILi64ELi64ELi128ELi4ES3_EELb1ELb0ELb1ELb0ELb0ELb1ELb0ELb0EEEvNS_16Flash_fwd_paramsE,(.L_x_7187 - _ZN5flash24flash_fwd_splitkv_kernelI23Flash_fwd_kernel_traitsILi64ELi64ELi128ELi4ELb0ELb0EN7cutlass6half_tE19Flash_kernel_traitsILi64ELi64ELi128ELi4ES3_EELb1ELb0ELb1ELb0ELb0ELb1ELb0ELb0EEEvNS_16Flash_fwd_paramsE)
        .other          _ZN5flash24flash_fwd_splitkv_kernelI23Flash_fwd_kernel_traitsILi64ELi64ELi128ELi4ELb0ELb0EN7cutlass6half_tE19Flash_kernel_traitsILi64ELi64ELi128ELi4ES3_EELb1ELb0ELb1ELb0ELb0ELb1ELb0ELb0EEEvNS_16Flash_fwd_paramsE,@"STO_CUDA_ENTRY STV_DEFAULT"
_ZN5flash24flash_fwd_splitkv_kernelI23Flash_fwd_kernel_traitsILi64ELi64ELi128ELi4ELb0ELb0EN7cutlass6half_tE19Flash_kernel_traitsILi64ELi64ELi128ELi4ES3_EELb1ELb0ELb1ELb0ELb0ELb1ELb0ELb0EEEvNS_16Flash_fwd_paramsE:
.text._ZN5flash24flash_fwd_splitkv_kernelI23Flash_fwd_kernel_traitsILi64ELi64ELi128ELi4ELb0ELb0EN7cutlass6half_tE19Flash_kernel_traitsILi64ELi64ELi128ELi4ES3_EELb1ELb0ELb1ELb0ELb0ELb1ELb0ELb0EEEvNS_16Flash_fwd_paramsE:
[----:B------:R-:W-:Y:S08]  /*0000*/  LDC R1, c[0x0][0x37c] ;  /* 0x0000df00ff017b82 */ /* 0x000ff00000000800 */
[----:B------:R-:W1:Y:S01]  /*0010*/  LDC.64 R2, c[0x0][0x460] ;  /* 0x00011800ff027b82 */ /* 0x000e620000000a00 */
[----:B------:R-:W2:Y:S01]  /*0020*/  S2R R165, SR_CTAID.Y ;  /* 0x0000000000a57919 */ /* 0x000ea20000002600 */
[----:B------:R-:W3:Y:S01]  /*0030*/  LDCU.64 UR4, c[0x0][0x478] ;  /* 0x00008f00ff0477ac */ /* 0x000ee20008000a00 */
[----:B------:R-:W-:Y:S01]  /*0040*/  IMAD.MOV.U32 R164, RZ, RZ, -0x1 ;  /* 0xffffffffffa47424 */ /* 0x000fe200078e00ff */
[----:B------:R-:W4:Y:S04]  /*0050*/  LDCU.64 UR16, c[0x0][0x358] ;  /* 0x00006b00ff1077ac */ /* 0x000f280008000a00 */
[----:B------:R-:W2:Y:S01]  /*0060*/  LDC.64 R4, c[0x0][0x460] ;  /* 0x00011800ff047b82 */ /* 0x000ea20000000a00 */
[----:B------:R-:W4:Y:S07]  /*0070*/  LDCU.64 UR6, c[0x0][0x470] ;  /* 0x00008e00ff0677ac */ /* 0x000f2e0008000a00 */
[----:B------:R-:W4:Y:S01]  /*0080*/  LDC.64 R8, c[0x0][0x468] ;  /* 0x00011a00ff087b82 */ /* 0x000f220000000a00 */
[----:B---3--:R-:W-:-:S02]  /*0090*/  ISETP.NE.U32.AND P2, PT, RZ, UR4, PT ;  /* 0x00000004ff007c0c */ /* 0x008fc4000bf45070 */
[C---:B-1----:R-:W-:Y:S02]  /*00a0*/  ISETP.NE.U32.AND P0, PT, R2.reuse, RZ, PT ;  /* 0x000000ff0200720c */ /* 0x042fe40003f05070 */
[----:B------:R-:W-:Y:S02]  /*00b0*/  ISETP.NE.U32.AND P4, PT, R2, RZ, PT ;  /* 0x000000ff0200720c */ /* 0x000fe40003f85070 */
[C---:B------:R-:W-:Y:S02]  /*00c0*/  ISETP.NE.AND.EX P0, PT, R3.reuse, RZ, PT, P0 ;  /* 0x000000ff0300720c */ /* 0x040fe40003f05300 */
[----:B------:R-:W-:Y:S02]  /*00d0*/  ISETP.NE.AND.EX P4, PT, R3, RZ, PT, P4 ;  /* 0x000000ff0300720c */ /* 0x000fe40003f85340 */
[----:B------:R-:W-:Y:S01]  /*00e0*/  ISETP.NE.AND.EX P2, PT, RZ, UR5, PT, P2 ;  /* 0x00000005ff007c0c */ /* 0x000fe2000bf45320 */
[----:B--2---:R-:W-:Y:S01]  /*00f0*/  IMAD.WIDE.U32 R12, R165, 0x4, R4 ;  /* 0x00000004a50c7825 */ /* 0x004fe200078e0004 */
[----:B------:R-:W-:-:S02]  /*0100*/  SHF.R.U32.HI R10, RZ, 0x1e, R165 ;  /* 0x0000001eff0a7819 */ /* 0x000fc400000116a5 */
[----:B----4-:R-:W-:Y:S01]  /*0110*/  ISETP.NE.U32.AND P3, PT, RZ, UR6, PT ;  /* 0x00000006ff007c0c */ /* 0x010fe2000bf65070 */
[----:B------:R-:W-:-:S03]  /*0120*/  IMAD.SHL.U32 R11, R165, 0x4, RZ ;  /* 0x00000004a50b7824 */ /* 0x000fc600078e00ff */
[----:B------:R-:W-:Y:S01]  /*0130*/  ISETP.NE.AND.EX P3, PT, RZ, UR7, PT, P3 ;  /* 0x00000007ff007c0c */ /* 0x000fe2000bf65330 */
[----:B------:R-:W2:Y:S04]  /*0140*/  @P0 LDG.E R164, desc[UR16][R12.64] ;  /* 0x000000100ca40981 */ /* 0x000ea8000c1e1900 */
[----:B------:R1:W2:Y:S01]  /*0150*/  @P4 LDG.E R5, desc[UR16][R12.64+0x4] ;  /* 0x000004100c054981 */ /* 0x0002a2000c1e1900 */
[C---:B------:R-:W-:Y:S01]  /*0160*/  @P2 IADD3 R128, P0, PT, R11.reuse, UR4, RZ ;  /* 0x000000040b802c10 */ /* 0x040fe2000ff1e0ff */
[----:B------:R-:W3:Y:S03]  /*0170*/  S2R R15, SR_CTAID.X ;  /* 0x00000000000f7919 */ /* 0x000ee60000002500 */
[----:B------:R-:W-:Y:S01]  /*0180*/  @P2 IADD3.X R129, PT, PT, R10, UR5, RZ, P0, !PT ;  /* 0x000000050a812c10 */ /* 0x000fe200087fe4ff */
[----:B------:R-:W4:Y:S01]  /*0190*/  @!P4 LDC R0, c[0x0][0x434] ;  /* 0x00010d00ff00cb82 */ /* 0x000f220000000800 */
[----:B------:R-:W-:Y:S01]  /*01a0*/  IMAD.MOV.U32 R3, RZ, RZ, RZ ;  /* 0x000000ffff037224 */ /* 0x000fe200078e00ff */
[----:B------:R-:W-:-:S02]  /*01b0*/  @P3 IADD3 R6, P1, PT, R11, UR6, RZ ;  /* 0x000000060b063c10 */ /* 0x000fc4000ff3e0ff */
[----:B------:R-:W5:Y:S01]  /*01c0*/  @P2 LDG.E R128, desc[UR16][R128.64] ;  /* 0x0000001080802981 */ /* 0x000f62000c1e1900 */
[----:B------:R-:W3:Y:S01]  /*01d0*/  LDCU.U8 UR4, c[0x0][0x532] ;  /* 0x0000a640ff0477ac */ /* 0x000ee20008000000 */
[----:B------:R-:W-:Y:S02]  /*01e0*/  @P3 IADD3.X R7, PT, PT, R10, UR7, RZ, P1, !PT ;  /* 0x000000070a073c10 */ /* 0x000fe40008ffe4ff */
[----:B------:R-:W2:Y:S03]  /*01f0*/  @!P2 LDC R2, c[0x0][0x43c] ;  /* 0x00010f00ff02ab82 */ /* 0x000ea60000000800 */
[----:B------:R3:W5:Y:S01]  /*0200*/  @P3 LDG.E R3, desc[UR16][R6.64] ;  /* 0x0000001006033981 */ /* 0x000762000c1e1900 */
[----:B-1----:R-:W-:-:S05]  /*0210*/  IADD3 R12, P0, PT, R11, R8, RZ ;  /* 0x000000080b0c7210 */ /* 0x002fca0007f1e0ff */
[----:B------:R-:W-:Y:S01]  /*0220*/  IMAD.X R13, R10, 0x1, R9, P0 ;  /* 0x000000010a0d7824 */ /* 0x000fe200000e0609 */
[----:B------:R-:W-:-:S04]  /*0230*/  ISETP.NE.U32.AND P0, PT, R8, RZ, PT ;  /* 0x000000ff0800720c */ /* 0x000fc80003f05070 */
[C---:B------:R-:W-:Y:S02]  /*0240*/  ISETP.NE.AND.EX P0, PT, R9.reuse, RZ, PT, P0 ;  /* 0x000000ff0900720c */ /* 0x040fe40003f05300 */
[----:B------:R-:W-:Y:S02]  /*0250*/  ISETP.EQ.U32.AND P3, PT, R8, RZ, PT ;  /* 0x000000ff0800720c */ /* 0x000fe40003f62070 */
[----:B---3--:R-:W-:Y:S01]  /*0260*/  ISETP.NE.AND P1, PT, RZ, UR4, PT ;  /* 0x00000004ff007c0c */ /* 0x008fe2000bf25270 */
[----:B------:R-:W1:Y:S03]  /*0270*/  @!P2 LDC.64 R6, c[0x0][0x488] ;  /* 0x00012200ff06ab82 */ /* 0x000e660000000a00 */
[----:B------:R-:W-:-:S05]  /*0280*/  ISETP.EQ.OR.EX P3, PT, R9, RZ, !P1, P3 ;  /* 0x000000ff0900720c */ /* 0x000fca0004f62730 */
[----:B------:R-:W3:Y:S01]  /*0290*/  @!P0 LDC R8, c[0x0][0x438] ;  /* 0x00010e00ff088b82 */ /* 0x000ee20000000800 */
[----:B------:R-:W-:Y:S02]  /*02a0*/  IMAD.MOV.U32 R4, RZ, RZ, -0x1 ;  /* 0xffffffffff047424 */ /* 0x000fe400078e00ff */
[----:B------:R-:W-:-:S05]  /*02b0*/  IMAD.SHL.U32 R167, R15, 0x40, RZ ;  /* 0x000000400fa77824 */ /* 0x000fca00078e00ff */
[----:B------:R1:W5:Y:S01]  /*02c0*/  @!P3 LDG.E R4, desc[UR16][R12.64] ;  /* 0x000000100c04b981 */ /* 0x000362000c1e1900 */
[----:B--2---:R-:W-:-:S05]  /*02d0*/  @P4 IMAD.IADD R0, R5, 0x1, -R164 ;  /* 0x0000000105004824 */ /* 0x004fca00078e0aa4 */
[----:B----4-:R-:W-:Y:S01]  /*02e0*/  ISETP.GT.AND P3, PT, R0, R167, PT ;  /* 0x000000a70000720c */ /* 0x010fe20003f64270 */
[----:B-1-3--:R-:W-:-:S12]  /*02f0*/  @!P0 BRA `(.L_x_5740) ;  /* 0x00000000000c8947 */ /* 0x00afd80003800000 */
[----:B------:R-:W2:Y:S02]  /*0300*/  @P1 LDG.E R5, desc[UR16][R12.64+0x4] ;  /* 0x000004100c051981 */ /* 0x000ea4000c1e1900 */
[----:B--2--5:R-:W-:-:S06]  /*0310*/  @P1 IADD3 R8, PT, PT, R5, -R4, RZ ;  /* 0x8000000405081210 */ /* 0x024fcc0007ffe0ff */
[----:B------:R1:W5:Y:S02]  /*0320*/  @!P1 LDG.E R8, desc[UR16][R12.64] ;  /* 0x000000100c089981 */ /* 0x000364000c1e1900 */
.L_x_5740:
[----:B------:R-:W-:Y:S01]  /*0330*/  @!P2 ISETP.NE.U32.AND P0, PT, R6, RZ, PT ;  /* 0x000000ff0600a20c */ /* 0x000fe20003f05070 */
[----:B------:R-:W-:-:S12]  /*0340*/  @!P3 EXIT ;  /* 0x000000000000b94d */ /* 0x000fd80003800000 */
[----:B------:R-:W2:Y:S01]  /*0350*/  LDCU UR5, c[0x0][0x438] ;  /* 0x00008700ff0577ac */ /* 0x000ea20008000800 */
[----:B------:R-:W-:Y:S01]  /*0360*/  @!P2 ISETP.NE.AND.EX P0, PT, R7, RZ, PT, P0 ;  /* 0x000000ff0700a20c */ /* 0x000fe20003f05300 */
[----:B-----5:R-:W-:Y:S01]  /*0370*/  @P2 IMAD.IADD R128, R128, 0x1, -R3 ;  /* 0x0000000180802824 */ /* 0x020fe200078e0a03 */
[----:B------:R-:W3:Y:S01]  /*0380*/  S2R R22, SR_CTAID.Z ;  /* 0x0000000000167919 */ /* 0x000ee20000002700 */
[----:B------:R-:W4:Y:S01]  /*0390*/  LDCU UR14, c[0x0][0x508] ;  /* 0x0000a100ff0e77ac */ /* 0x000f220008000800 */
[----:B------:R-:W-:Y:S01]  /*03a0*/  @!P2 SEL R2, R2, RZ, P0 ;  /* 0x000000ff0202a207 */ /* 0x000fe20000000000 */
[----:B------:R-:W-:-:S03]  /*03b0*/  VIADD R5, R15, 0x1 ;  /* 0x000000010f057836 */ /* 0x000fc60000000000 */
[----:B------:R-:W-:Y:S01]  /*03c0*/  @!P2 IADD3 R128, PT, PT, R2, R8, -R3 ;  /* 0x000000080280a210 */ /* 0x000fe20007ffe803 */
[----:B------:R-:W-:Y:S01]  /*03d0*/  IMAD R5, R5, 0x40, -R0 ;  /* 0x0000004005057824 */ /* 0x000fe200078e0a00 */
[----:B------:R-:W1:Y:S03]  /*03e0*/  S2R R2, SR_TID.X ;  /* 0x0000000000027919 */ /* 0x000e660000002100 */
        /* <DEDUP_REMOVED lines=19> */
[----:B------:R-:W-:Y:S01]  /*0520*/  IMAD.MOV.U32 R9, RZ, RZ, RZ ;  /* 0x000000ffff097224 */ /* 0x000fe200078e00ff */
[----:B------:R-:W-:Y:S01]  /*0530*/  IADD3 R0, PT, PT, -R167, R0, RZ ;  /* 0x00000000a7007210 */ /* 0x000fe20007ffe1ff */
[----:B------:R-:W3:Y:S01]  /*0540*/  LDCU UR6, c[0x0][0x3e0] ;  /* 0x00007c00ff0677ac */ /* 0x000ee20008000800 */
[----:B------:R-:W-:Y:S01]  /*0550*/  LOP3.LUT R8, R8, 0x38, RZ, 0xc0, !PT ;  /* 0x0000003808087812 */ /* 0x000fe200078ec0ff */
[----:B------:R-:W-:Y:S01]  /*0560*/  BSSY.RECONVERGENT B0, `(.L_x_5742) ;  /* 0x000002e000007945 */ /* 0x000fe20003800200 */
[----:B------:R-:W-:-:S04]  /*0570*/  SHF.R.U32.HI R11, RZ, 0x3, R2 ;  /* 0x00000003ff0b7819 */ /* 0x000fc80000011602 */
[----:B------:R-:W4:Y:S01]  /*0580*/  @!P0 LDC.64 R6, c[0x0][0x400] ;  /* 0x00010000ff068b82 */ /* 0x000f220000000a00 */
[C---:B------:R-:W-:Y:S01]  /*0590*/  VIADD R17, R11.reuse, 0x10 ;  /* 0x000000100b117836 */ /* 0x040fe20000000000 */
[----:B--2---:R-:W-:Y:S01]  /*05a0*/  ISETP.GE.AND P1, PT, R8, UR4, PT ;  /* 0x0000000408007c0c */ /* 0x004fe2000bf26270 */
[----:B------:R-:W2:Y:S03]  /*05b0*/  LDCU.64 UR4, c[0x0][0x410] ;  /* 0x00008200ff0477ac */ /* 0x000ea60008000a00 */
[----:B------:R-:W-:Y:S01]  /*05c0*/  ISETP.GE.OR P4, PT, R11, R0, P1 ;  /* 0x000000000b00720c */ /* 0x000fe20000f86670 */
[----:B-1----:R-:W-:Y:S01]  /*05d0*/  @P0 IMAD.WIDE.U32 R14, R164, R4, RZ ;  /* 0x00000004a40e0225 */ /* 0x002fe200078e00ff */
[----:B------:R-:W-:-:S03]  /*05e0*/  ISETP.GE.OR P3, PT, R17, R0, P1 ;  /* 0x000000001100720c */ /* 0x000fc60000f66670 */
[----:B------:R-:W-:-:S04]  /*05f0*/  IMAD.WIDE.U32 R12, R167, R4, R8 ;  /* 0x00000004a70c7225 */ /* 0x000fc800078e0008 */
[----:B----4-:R-:W-:Y:S01]  /*0600*/  @!P0 IMAD.WIDE.U32 R2, R165, R6, RZ ;  /* 0x00000006a5028225 */ /* 0x010fe200078e00ff */
[----:B------:R-:W-:-:S03]  /*0610*/  @P0 MOV R2, R14 ;  /* 0x0000000e00020202 */ /* 0x000fc60000000f00 */
[----:B------:R-:W-:Y:S02]  /*0620*/  @!P0 IMAD R7, R165, R7, R3 ;  /* 0x00000007a5078224 */ /* 0x000fe400078e0203 */
[-C--:B------:R-:W-:Y:S01]  /*0630*/  @P0 IMAD R7, R164, R5.reuse, R15 ;  /* 0x00000005a4070224 */ /* 0x080fe200078e020f */
[----:B------:R-:W-:Y:S01]  /*0640*/  IADD3 R12, P0, PT, R2, R12, RZ ;  /* 0x0000000c020c7210 */ /* 0x000fe20007f1e0ff */
[----:B------:R-:W-:Y:S01]  /*0650*/  IMAD R6, R167, R5, R13 ;  /* 0x00000005a7067224 */ /* 0x000fe200078e020d */
[----:B------:R-:W1:Y:S01]  /*0660*/  @!P4 LDC.64 R2, c[0x0][0x3f0] ;  /* 0x0000fc00ff02cb82 */ /* 0x000e620000000a00 */
[----:B------:R-:W-:Y:S02]  /*0670*/  IADD3 R15, PT, PT, R11, 0x20, RZ ;  /* 0x000000200b0f7810 */ /* 0x000fe40007ffe0ff */
[----:B------:R-:W-:Y:S02]  /*0680*/  IMAD.X R13, R7, 0x1, R6, P0 ;  /* 0x00000001070d7824 */ /* 0x000fe400000e0606 */
[----:B------:R-:W-:Y:S01]  /*0690*/  ISETP.GE.OR P2, PT, R15, R0, P1 ;  /* 0x000000000f00720c */ /* 0x000fe20000f46670 */
[C---:B--2---:R-:W-:Y:S01]  /*06a0*/  IMAD.WIDE.U32 R6, R22.reuse, UR4, R12 ;  /* 0x0000000416067c25 */ /* 0x044fe2000f8e000c */
[----:B------:R-:W2:Y:S03]  /*06b0*/  LDCU UR4, c[0x0][0x434] ;  /* 0x00008680ff0477ac */ /* 0x000ea60008000800 */
[----:B------:R-:W-:Y:S01]  /*06c0*/  IMAD R19, R22, UR5, R7 ;  /* 0x0000000516137c24 */ /* 0x000fe2000f8e0207 */
[----:B------:R-:W-:Y:S01]  /*06d0*/  @!P4 MOV R18, R6 ;  /* 0x000000060012c202 */ /* 0x000fe20000000f00 */
[----:B---3--:R-:W-:-:S02]  /*06e0*/  IMAD R22, R165, UR6, R22 ;  /* 0x00000006a5167c24 */ /* 0x008fc4000f8e0216 */
[C---:B------:R-:W-:Y:S02]  /*06f0*/  VIADD R13, R11.reuse, 0x30 ;  /* 0x000000300b0d7836 */ /* 0x040fe40000000000 */
[----:B------:R-:W-:-:S03]  /*0700*/  @!P4 IMAD.WIDE.U32 R20, R11, R4, R18 ;  /* 0x000000040b14c225 */ /* 0x000fc600078e0012 */
        /* <DEDUP_REMOVED lines=19> */
.L_x_5743:
[----:B------:R-:W-:Y:S05]  /*0840*/  BSYNC.RECONVERGENT B0 ;  /* 0x0000000000007941 */ /* 0x000fea0003800200 */
.L_x_5742:
        /* <DEDUP_REMOVED lines=14> */
.L_x_5745:
[----:B------:R-:W-:Y:S05]  /*0930*/  BSYNC.RECONVERGENT B0 ;  /* 0x0000000000007941 */ /* 0x000fea0003800200 */
.L_x_5744:
[----:B------:R-:W-:Y:S04]  /*0940*/  BSSY.RECONVERGENT B0, `(.L_x_5746) ;  /* 0x000000d000007945 */ /* 0x000fe80003800200 */
[----:B------:R-:W-:Y:S05]  /*0950*/  @P1 BRA `(.L_x_5747) ;  /* 0x00000000002c1947 */ /* 0x000fea0003800000 */
[----:B-1----:R-:W-:Y:S01]  /*0960*/  IADD3 R3, P0, PT, R11, 0x30, RZ ;  /* 0x000000300b037810 */ /* 0x002fe20007f1e0ff */
        /* <DEDUP_REMOVED lines=10> */
.L_x_5747:
[----:B------:R-:W-:Y:S05]  /*0a10*/  BSYNC.RECONVERGENT B0 ;  /* 0x0000000000007941 */ /* 0x000fea0003800200 */
.L_x_5746:
        /* <DEDUP_REMOVED lines=8> */
[C---:B-1--4-:R-:W-:Y:S01]  /*0aa0*/  LEA R2, P0, R11.reuse, UR4, 0x2 ;  /* 0x000000040b027c11 */ /* 0x052fe2000f8010ff */
        /* <DEDUP_REMOVED lines=11> */
.L_x_5741:
        /* <DEDUP_REMOVED lines=11> */
.L_x_5748:
[----:B------:R-:W-:Y:S05]  /*0c10*/  BRA.U !UP1, `(.L_x_5749) ;  /* 0x00000005098c7547 */ /* 0x000fea000b800000 */
[----:B------:R-:W2:Y:S01]  /*0c20*/  LDC R9, c[0x0][0x4f0] ;  /* 0x00013c00ff097b82 */ /* 0x000ea20000000800 */
[----:B------:R-:W-:Y:S01]  /*0c30*/  LEA R12, R133, 0xffffff80, 0x7 ;  /* 0xffffff80850c7811 */ /* 0x000fe200078e38ff */
[----:B------:R-:W3:Y:S03]  /*0c40*/  LDCU.64 UR4, c[0x0][0x4e8] ;  /* 0x00009d00ff0477ac */ /* 0x000ee60008000a00 */
[----:B------:R-:W-:Y:S01]  /*0c50*/  IABS R3, R12 ;  /* 0x0000000c00037213 */ /* 0x000fe20000000000 */
[----:B------:R-:W4:Y:S01]  /*0c60*/  LDCU.64 UR6, c[0x0][0x3a0] ;  /* 0x00007400ff0677ac */ /* 0x000f220008000a00 */
[----:B------:R-:W4:Y:S01]  /*0c70*/  LDCU.64 UR12, c[0x0][0x3b8] ;  /* 0x00007700ff0c77ac */ /* 0x000f220008000a00 */
[----:B------:R-:W4:Y:S01]  /*0c80*/  LDCU.64 UR10, c[0x0][0x3c0] ;  /* 0x00007800ff0a77ac */ /* 0x000f220008000a00 */
[----:B--2--5:R-:W-:-:S04]  /*0c90*/  IABS R5, R9 ;  /* 0x0000000900057213 */ /* 0x024fc80000000000 */
        /* <DEDUP_REMOVED lines=19> */
[----:B---3--:R-:W-:-:S04]  /*0dd0*/  IMAD.WIDE.U32 R4, R165, UR4, RZ ;  /* 0x00000004a5047c25 */ /* 0x008fc8000f8e00ff */
[----:B------:R-:W-:Y:S01]  /*0de0*/  IMAD R169, R165, UR5, R5 ;  /* 0x00000005a5a97c24 */ /* 0x000fe2000f8e0205 */
[----:B------:R-:W2:Y:S07]  /*0df0*/  LDCU.64 UR4, c[0x0][0x3a8] ;  /* 0x00007500ff0477ac */ /* 0x000eae0008000a00 */
[----:B------:R-:W-:Y:S02]  /*0e00*/  @P0 IADD3 R7, PT, PT, R7, 0x1, RZ ;  /* 0x0000000107070810 */ /* 0x000fe40007ffe0ff */
[----:B------:R-:W-:-:S03]  /*0e10*/  LEA R168, P0, R4, UR8, 0x2 ;  /* 0x0000000804a87c11 */ /* 0x000fc6000f8010ff */
[----:B------:R-:W-:Y:S01]  /*0e20*/  @!P1 IMAD.MOV R7, RZ, RZ, -R7 ;  /* 0x000000ffff079224 */ /* 0x000fe200078e0a07 */
[----:B------:R-:W-:Y:S02]  /*0e30*/  LEA.HI.X R169, R4, UR9, R169, 0x2, P0 ;  /* 0x0000000904a97c11 */ /* 0x000fe400080f14a9 */
[----:B------:R-:W-:-:S05]  /*0e40*/  @!P2 LOP3.LUT R7, RZ, R9, RZ, 0x33, !PT ;  /* 0x00000009ff07a212 */ /* 0x000fca00078e33ff */
[----:B------:R-:W-:-:S06]  /*0e50*/  IMAD.WIDE R18, R7, 0x4, R168 ;  /* 0x0000000407127825 */ /* 0x000fcc00078e02a8 */
[----:B------:R-:W3:Y:S01]  /*0e60*/  LDG.E R18, desc[UR16][R18.64] ;  /* 0x0000001012127981 */ /* 0x000ee2000c1e1900 */
[----:B-1----:R-:W-:Y:S01]  /*0e70*/  IABS R5, R3 ;  /* 0x0000000300057213 */ /* 0x002fe20000000000 */
[----:B------:R-:W-:Y:S01]  /*0e80*/  IMAD.MOV R7, RZ, RZ, -R7 ;  /* 0x000000ffff077224 */ /* 0x000fe200078e0a07 */
[----:B----4-:R-:W-:Y:S02]  /*0e90*/  MOV R100, UR12 ;  /* 0x0000000c00647c02 */ /* 0x010fe40008000f00 */
[----:B------:R-:W1:Y:S01]  /*0ea0*/  I2F.RP R13, R5 ;  /* 0x00000005000d7306 */ /* 0x000e620000209400 */
[----:B------:R-:W-:Y:S01]  /*0eb0*/  IMAD R12, R9, R7, R12 ;  /* 0x00000007090c7224 */ /* 0x000fe200078e020c */
[----:B------:R-:W-:Y:S02]  /*0ec0*/  MOV R101, UR13 ;  /* 0x0000000d00657c02 */ /* 0x000fe40008000f00 */
[----:B------:R-:W-:-:S04]  /*0ed0*/  MOV R7, UR11 ;  /* 0x0000000b00077c02 */ /* 0x000fc80008000f00 */
        /* <DEDUP_REMOVED lines=19> */
[----:B------:R-:W-:-:S05]  /*1010*/  MOV R6, UR10 ;  /* 0x0000000a00067c02 */ /* 0x000fca0008000f00 */
[----:B------:R-:W-:-:S06]  /*1020*/  @P2 IADD3 R4, PT, PT, R4, 0x1, RZ ;  /* 0x0000000104042810 */ /* 0x000fcc0007ffe0ff */
[----:B------:R-:W-:Y:S02]  /*1030*/  @!P0 IADD3 R4, PT, PT, -R4, RZ, RZ ;  /* 0x000000ff04048210 */ /* 0x000fe40007ffe1ff */
[----:B------:R-:W-:Y:S02]  /*1040*/  @!P1 LOP3.LUT R4, RZ, R3, RZ, 0x33, !PT ;  /* 0x00000003ff049212 */ /* 0x000fe400078e33ff */
[----:B------:R-:W-:-:S05]  /*1050*/  SHF.R.S32.HI R3, RZ, 0x1f, R12 ;  /* 0x0000001fff037819 */ /* 0x000fca000001140c */
[----:B------:R-:W-:-:S04]  /*1060*/  IMAD R8, R3, R6, RZ ;  /* 0x0000000603087224 */ /* 0x000fc800078e02ff */
[----:B------:R-:W-:Y:S01]  /*1070*/  IMAD R8, R12, R7, R8 ;  /* 0x000000070c087224 */ /* 0x000fe200078e0208 */
[----:B---3--:R-:W-:Y:S01]  /*1080*/  SHF.R.S32.HI R5, RZ, 0x1f, R18 ;  /* 0x0000001fff057819 */ /* 0x008fe20000011412 */
[----:B------:R-:W-:-:S04]  /*1090*/  IMAD.WIDE.U32 R10, R18, UR6, RZ ;  /* 0x00000006120a7c25 */ /* 0x000fc8000f8e00ff */
[C---:B------:R-:W-:Y:S02]  /*10a0*/  IMAD R13, R5.reuse, UR6, RZ ;  /* 0x00000006050d7c24 */ /* 0x040fe4000f8e02ff */
[----:B--2---:R-:W-:Y:S02]  /*10b0*/  IMAD R5, R5, UR4, RZ ;  /* 0x0000000405057c24 */ /* 0x004fe4000f8e02ff */
[C---:B------:R-:W-:Y:S02]  /*10c0*/  IMAD R16, R18.reuse, UR7, R13 ;  /* 0x0000000712107c24 */ /* 0x040fe4000f8e020d */
[C---:B------:R-:W-:Y:S02]  /*10d0*/  IMAD R5, R18.reuse, UR5, R5 ;  /* 0x0000000512057c24 */ /* 0x040fe4000f8e0205 */
[----:B------:R-:W-:Y:S01]  /*10e0*/  IMAD.WIDE.U32 R18, R18, UR4, RZ ;  /* 0x0000000412127c25 */ /* 0x000fe2000f8e00ff */
[----:B------:R-:W1:Y:S01]  /*10f0*/  LDCU.128 UR4, c[0x0][0x3d0] ;  /* 0x00007a00ff0477ac */ /* 0x000e620008000c00 */
[----:B------:R-:W-:-:S02]  /*1100*/  IADD3 R17, PT, PT, R11, R16, RZ ;  /* 0x000000100b117210 */ /* 0x000fc40007ffe0ff */
[----:B------:R-:W-:Y:S02]  /*1110*/  IMAD.MOV.U32 R16, RZ, RZ, R10 ;  /* 0x000000ffff107224 */ /* 0x000fe400078e000a */
[-C--:B------:R-:W-:Y:S01]  /*1120*/  IMAD R10, R3, R100.reuse, RZ ;  /* 0x00000064030a7224 */ /* 0x080fe200078e02ff */
[----:B------:R-:W-:Y:S01]  /*1130*/  SHF.R.S32.HI R3, RZ, 0x1f, R4 ;  /* 0x0000001fff037819 */ /* 0x000fe20000011404 */
[----:B------:R-:W-:Y:S02]  /*1140*/  IMAD.IADD R19, R19, 0x1, R5 ;  /* 0x0000000113137824 */ /* 0x000fe400078e0205 */
[C---:B------:R-:W-:Y:S02]  /*1150*/  IMAD R10, R12.reuse, R101, R10 ;  /* 0x000000650c0a7224 */ /* 0x040fe400078e020a */
[----:B------:R-:W-:-:S04]  /*1160*/  IMAD.WIDE.U32 R16, R12, R100, R16 ;  /* 0x000000640c107225 */ /* 0x000fc800078e0010 */
[----:B------:R-:W-:-:S04]  /*1170*/  IMAD.WIDE.U32 R12, R12, R6, R18 ;  /* 0x000000060c0c7225 */ /* 0x000fc800078e0012 */
[----:B------:R-:W-:Y:S01]  /*1180*/  IMAD.IADD R11, R17, 0x1, R10 ;  /* 0x00000001110b7824 */ /* 0x000fe200078e020a */
[----:B------:R-:W-:Y:S01]  /*1190*/  IADD3 R9, PT, PT, R13, R8, RZ ;  /* 0x000000080d097210 */ /* 0x000fe20007ffe0ff */
[C---:B-1----:R-:W-:Y:S01]  /*11a0*/  IMAD R5, R3.reuse, UR4, RZ ;  /* 0x0000000403057c24 */ /* 0x042fe2000f8e02ff */
[----:B------:R-:W-:Y:S01]  /*11b0*/  MOV R10, R16 ;  /* 0x00000010000a7202 */ /* 0x000fe20000000f00 */
[----:B------:R-:W-:Y:S02]  /*11c0*/  IMAD R3, R3, UR6, RZ ;  /* 0x0000000603037c24 */ /* 0x000fe4000f8e02ff */
[----:B------:R-:W-:Y:S02]  /*11d0*/  IMAD.MOV.U32 R8, RZ, RZ, R12 ;  /* 0x000000ffff087224 */ /* 0x000fe400078e000c */
[C---:B------:R-:W-:Y:S02]  /*11e0*/  IMAD R16, R4.reuse, UR5, R5 ;  /* 0x0000000504107c24 */ /* 0x040fe4000f8e0205 */
[----:B------:R-:W-:-:S04]  /*11f0*/  IMAD.WIDE.U32 R20, R4, UR4, R10 ;  /* 0x0000000404147c25 */ /* 0x000fc8000f8e000a */
[C---:B------:R-:W-:Y:S01]  /*1200*/  IMAD R3, R4.reuse, UR7, R3 ;  /* 0x0000000704037c24 */ /* 0x040fe2000f8e0203 */
[----:B------:R-:W-:Y:S01]  /*1210*/  IADD3 R16, PT, PT, R21, R16, RZ ;  /* 0x0000001015107210 */ /* 0x000fe20007ffe0ff */
[----:B------:R-:W-:-:S05]  /*1220*/  IMAD.WIDE.U32 R12, R4, UR6, R8 ;  /* 0x00000006040c7c25 */ /* 0x000fca000f8e0008 */
[----:B------:R-:W-:Y:S01]  /*1230*/  IADD3 R3, PT, PT, R13, R3, RZ ;  /* 0x000000030d037210 */ /* 0x000fe20007ffe0ff */
[----:B------:R-:W-:Y:S06]  /*1240*/  BRA `(.L_x_5750) ;  /* 0x00000004005c7947 */ /* 0x000fec0003800000 */
.L_x_5749:
        /* <DEDUP_REMOVED lines=15> */
.L_x_5751:
[----:B------:R-:W2:Y:S01]  /*1340*/  LDC.64 R100, c[0x0][0x3b8] ;  /* 0x0000ee00ff647b82 */ /* 0x000ea20000000a00 */
[----:B------:R-:W-:-:S05]  /*1350*/  IADD3 R12, PT, PT, R3, R4, RZ ;  /* 0x00000004030c7210 */ /* 0x000fca0007ffe0ff */
[C---:B--2---:R-:W-:Y:S02]  /*1360*/  IMAD R11, R12.reuse, R101, RZ ;  /* 0x000000650c0b7224 */ /* 0x044fe400078e02ff */
[----:B------:R-:W-:-:S05]  /*1370*/  IMAD.WIDE.U32 R12, R12, R100, RZ ;  /* 0x000000640c0c7225 */ /* 0x000fca00078e00ff */
[----:B------:R-:W-:Y:S02]  /*1380*/  IADD3 R11, PT, PT, R13, R11, RZ ;  /* 0x0000000b0d0b7210 */ /* 0x000fe40007ffe0ff */
.L_x_5752:
[----:B------:R-:W-:Y:S05]  /*1390*/  @P0 BRA `(.L_x_5753) ;  /* 0x0000000000380947 */ /* 0x000fea0003800000 */
[----:B-1----:R-:W1:Y:S01]  /*13a0*/  LDC.64 R6, c[0x0][0x3c0] ;  /* 0x0000f000ff067b82 */ /* 0x002e620000000a00 */
        /* <DEDUP_REMOVED lines=13> */
.L_x_5753:
[----:B-1----:R-:W1:Y:S01]  /*1480*/  LDC.64 R6, c[0x0][0x3c0] ;  /* 0x0000f000ff067b82 */ /* 0x002e620000000a00 */
[----:B------:R-:W-:-:S05]  /*1490*/  IADD3 R3, PT, PT, R3, R4, RZ ;  /* 0x0000000403037210 */ /* 0x000fca0007ffe0ff */
[C---:B-1----:R-:W-:Y:S02]  /*14a0*/  IMAD R13, R3.reuse, R7, RZ ;  /* 0x00000007030d7224 */ /* 0x042fe400078e02ff */
[----:B-----5:R-:W-:-:S05]  /*14b0*/  IMAD.WIDE.U32 R4, R3, R6, RZ ;  /* 0x0000000603047225 */ /* 0x020fca00078e00ff */
[----:B------:R-:W-:Y:S02]  /*14c0*/  IADD3 R13, PT, PT, R5, R13, RZ ;  /* 0x0000000d050d7210 */ /* 0x000fe40007ffe0ff */
[----:B------:R-:W-:-:S07]  /*14d0*/  MOV R14, R4 ;  /* 0x00000004000e7202 */ /* 0x000fce0000000f00 */
.L_x_5754:
[----:B------:R-:W1:Y:S01]  /*14e0*/  LDC R3, c[0x0][0x3e8] ;  /* 0x0000fa00ff037b82 */ /* 0x000e620000000800 */
[----:B------:R-:W-:Y:S01]  /*14f0*/  MOV R16, RZ ;  /* 0x000000ff00107202 */ /* 0x000fe20000000f00 */
[----:B------:R-:W-:Y:S01]  /*1500*/  IMAD.MOV.U32 R18, RZ, RZ, R14 ;  /* 0x000000ffff127224 */ /* 0x000fe200078e000e */
[----:B------:R-:W-:Y:S02]  /*1510*/  MOV R19, R13 ;  /* 0x0000000d00137202 */ /* 0x000fe40000000f00 */
[----:B------:R-:W-:Y:S02]  /*1520*/  CS2R R168, SRZ ;  /* 0x0000000000a87805 */ /* 0x000fe4000001ff00 */
[----:B------:R-:W-:Y:S02]  /*1530*/  MOV R13, R11 ;  /* 0x0000000b000d7202 */ /* 0x000fe40000000f00 */
[----:B-1----:R-:W-:-:S04]  /*1540*/  IABS R4, R3 ;  /* 0x0000000300047213 */ /* 0x002fc80000000000 */
[----:B------:R-:W1:Y:S08]  /*1550*/  I2F.RP R10, R4 ;  /* 0x00000004000a7306 */ /* 0x000e700000209400 */
        /* <DEDUP_REMOVED lines=25> */
[----:B------:R-:W-:-:S06]  /*16f0*/  @P2 VIADD R16, R16, 0x1 ;  /* 0x0000000110102836 */ /* 0x000fcc0000000000 */
[----:B------:R-:W-:Y:S02]  /*1700*/  @!P1 IADD3 R16, PT, PT, -R16, RZ, RZ ;  /* 0x000000ff10109210 */ /* 0x000fe40007ffe1ff */
[----:B------:R-:W-:-:S04]  /*1710*/  @!P0 LOP3.LUT R16, RZ, R3, RZ, 0x33, !PT ;  /* 0x00000003ff108212 */ /* 0x000fc800078e33ff */
        /* <DEDUP_REMOVED lines=10> */
.L_x_5750:
[----:B------:R-:W-:Y:S01]  /*17c0*/  ISETP.NE.AND P0, PT, R164, -0x1, PT ;  /* 0xffffffffa400780c */ /* 0x000fe20003f05270 */
[C---:B------:R-:W-:Y:S01]  /*17d0*/  IMAD.SHL.U32 R166, R2.reuse, 0x8, RZ ;  /* 0x0000000802a67824 */ /* 0x040fe200078e00ff */
        /* <DEDUP_REMOVED lines=8> */
[----:B------:R-:W-:Y:S01]  /*1860*/  IADD3 R20, P1, PT, R120, R20, RZ ;  /* 0x0000001478147210 */ /* 0x000fe20007f3e0ff */
[----:B------:R-:W-:Y:S01]  /*1870*/  BSSY.RECONVERGENT B0, `(.L_x_5755) ;  /* 0x0000039000007945 */ /* 0x000fe20003800200 */
[----:B------:R-:W-:Y:S01]  /*1880*/  LOP3.LUT R19, R156, 0x1c0, RZ, 0xc0, !PT ;  /* 0x000001c09c137812 */ /* 0x000fe200078ec0ff */
[----:B------:R-:W4:Y:S01]  /*1890*/  @!P0 LDC.64 R8, c[0x0][0x398] ;  /* 0x0000e600ff088b82 */ /* 0x000f220000000a00 */
[----:B------:R-:W5:Y:S01]  /*18a0*/  LDCU.64 UR6, c[0x0][0x3c8] ;  /* 0x00007900ff0677ac */ /* 0x000f620008000a00 */
[----:B------:R-:W-:Y:S01]  /*18b0*/  IMAD.X R21, RZ, RZ, R16, P1 ;  /* 0x000000ffff157224 */ /* 0x000fe200008e0610 */
[----:B------:R-:W-:-:S02]  /*18c0*/  LOP3.LUT R13, R13, 0x38, R2, 0x78, !PT ;  /* 0x000000380d0d7812 */ /* 0x000fc400078e7802 */
[----:B------:R-:W-:Y:S01]  /*18d0*/  IADD3 R12, P1, PT, R120, R12, RZ ;  /* 0x0000000c780c7210 */ /* 0x000fe20007f3e0ff */
[----:B------:R-:W-:Y:S01]  /*18e0*/  UMOV UR4, 0x400 ;  /* 0x0000040000047882 */ /* 0x000fe20000000000 */
[----:B------:R-:W-:Y:S01]  /*18f0*/  SHF.R.U32.HI R10, RZ, 0x3, R2 ;  /* 0x00000003ff0a7819 */ /* 0x000fe20000011602 */
[----:B------:R-:W3:Y:S01]  /*1900*/  @P0 LDC.64 R4, c[0x0][0x3b0] ;  /* 0x0000ec00ff040b82 */ /* 0x000ee20000000a00 */
[--C-:B------:R-:W-:Y:S02]  /*1910*/  LOP3.LUT R19, R19, 0x38, R166.reuse, 0xf8, !PT ;  /* 0x0000003813137812 */ /* 0x100fe400078ef8a6 */
[----:B------:R-:W-:Y:S01]  /*1920*/  LOP3.LUT R166, R13, 0x1e00, R166, 0xf8, !PT ;  /* 0x00001e000da67812 */ /* 0x000fe200078ef8a6 */
[----:B------:R-:W-:Y:S01]  /*1930*/  IMAD.X R13, RZ, RZ, R3, P1 ;  /* 0x000000ffff0d7224 */ /* 0x000fe200008e0603 */
[C---:B------:R-:W-:Y:S01]  /*1940*/  ISETP.GE.AND P1, PT, R10.reuse, R158, PT ;  /* 0x0000009e0a00720c */ /* 0x040fe20003f26270 */
[----:B------:R-:W-:Y:S01]  /*1950*/  IMAD.WIDE.U32 R20, R10, R100, R20 ;  /* 0x000000640a147225 */ /* 0x000fe200078e0014 */
[----:B-1----:R-:W-:Y:S01]  /*1960*/  ULEA UR5, UR5, UR4, 0x18 ;  /* 0x0000000405057291 */ /* 0x002fe2000f8ec0ff */
[----:B------:R-:W-:-:S02]  /*1970*/  LOP3.LUT R103, R156, 0x200, RZ, 0xc0, !PT ;  /* 0x000002009c677812 */ /* 0x000fc400078ec0ff */
[----:B------:R-:W-:Y:S01]  /*1980*/  IMAD R159, R10, R101, R21 ;  /* 0x000000650a9f7224 */ /* 0x000fe200078e0215 */
[----:B--2---:R-:W-:Y:S01]  /*1990*/  LEA R160, P2, R20, UR12, 0x1 ;  /* 0x0000000c14a07c11 */ /* 0x004fe2000f8408ff */
[----:B------:R-:W-:Y:S01]  /*19a0*/  IMAD.WIDE.U32 R14, R15, 0x40, R10 ;  /* 0x000000400f0e7825 */ /* 0x000fe200078e000a */
[----:B------:R-:W-:Y:S02]  /*19b0*/  LEA R166, R166, UR5, 0x1 ;  /* 0x00000005a6a67c11 */ /* 0x000fe4000f8e08ff */
[----:B------:R-:W-:Y:S01]  /*19c0*/  LEA.HI.X R159, R20, UR13, R159, 0x1, P2 ;  /* 0x0000000d149f7c11 */ /* 0x000fe200090f0c9f */
[----:B----4-:R-:W-:-:S04]  /*19d0*/  @!P0 IMAD.WIDE.U32 R16, R165, R8, RZ ;  /* 0x00000008a5108225 */ /* 0x010fc800078e00ff */
        /* <DEDUP_REMOVED lines=33> */
.L_x_5757:
[----:B------:R2:W-:Y:S02]  /*1bf0*/  STS.128 [R166], RZ ;  /* 0x000000ffa6007388 */ /* 0x0005e40000000c00 */
.L_x_5756:
[----:B------:R-:W-:Y:S05]  /*1c00*/  BSYNC.RECONVERGENT B0 ;  /* 0x0000000000007941 */ /* 0x000fea0003800200 */
.L_x_5755:
[C---:B------:R-:W-:Y:S01]  /*1c10*/  VIADD R21, R10.reuse, 0x10 ;  /* 0x000000100a157836 */ /* 0x040fe20000000000 */
[C---:B-1----:R-:W-:Y:S01]  /*1c20*/  IADD3 R9, PT, PT, R10.reuse, 0x20, RZ ;  /* 0x000000200a097810 */ /* 0x042fe20007ffe0ff */
        /* <DEDUP_REMOVED lines=30> */
.L_x_5759:
[----:B------:R-:W-:Y:S05]  /*1e10*/  BSYNC.RECONVERGENT B0 ;  /* 0x0000000000007941 */ /* 0x000fea0003800200 */
.L_x_5758:
        /* <DEDUP_REMOVED lines=22> */
.L_x_5761:
[----:B------:R-:W-:Y:S05]  /*1f80*/  BSYNC.RECONVERGENT B0 ;  /* 0x0000000000007941 */ /* 0x000fea0003800200 */
.L_x_5760:
        /* <DEDUP_REMOVED lines=22> */
.L_x_5763:
[----:B------:R-:W-:Y:S05]  /*20f0*/  BSYNC.RECONVERGENT B0 ;  /* 0x0000000000007941 */ /* 0x000fea0003800200 */
.L_x_5762:
        /* <DEDUP_REMOVED lines=13> */
.L_x_5766:
[----:B------:R1:W-:Y:S02]  /*21d0*/  STS.128 [R166+0x2000], RZ ;  /* 0x002000ffa6007388 */ /* 0x0003e40000000c00 */
.L_x_5765:
[----:B------:R-:W-:Y:S05]  /*21e0*/  BSYNC.RECONVERGENT B0 ;  /* 0x0000000000007941 */ /* 0x000fea0003800200 */
.L_x_5764:
[----:B--2---:R-:W2:Y:S01]  /*21f0*/  LDC.64 R4, c[0x0][0x538] ;  /* 0x00014e00ff047b82 */ /* 0x004ea20000000a00 */
        /* <DEDUP_REMOVED lines=24> */
.L_x_5768:
[----:B------:R-:W-:Y:S05]  /*2380*/  BSYNC.RECONVERGENT B0 ;  /* 0x0000000000007941 */ /* 0x000fea0003800200 */
.L_x_5767:
        /* <DEDUP_REMOVED lines=13> */
.L_x_5770:
[----:B------:R-:W-:Y:S05]  /*2460*/  BSYNC.RECONVERGENT B0 ;  /* 0x0000000000007941 */ /* 0x000fea0003800200 */
.L_x_5769:
        /* <DEDUP_REMOVED lines=12> */
.L_x_5772:
[----:B------:R-:W-:Y:S05]  /*2530*/  BSYNC.RECONVERGENT B0 ;  /* 0x0000000000007941 */ /* 0x000fea0003800200 */
.L_x_5771:
        /* <DEDUP_REMOVED lines=15> */
.L_x_5774:
[----:B------:R-:W-:Y:S05]  /*2630*/  BSYNC.RECONVERGENT B0 ;  /* 0x0000000000007941 */ /* 0x000fea0003800200 */
.L_x_5773:
        /* <DEDUP_REMOVED lines=12> */
.L_x_5776:
[----:B------:R-:W-:Y:S05]  /*2700*/  BSYNC.RECONVERGENT B0 ;  /* 0x0000000000007941 */ /* 0x000fea0003800200 */
.L_x_5775:
        /* <DEDUP_REMOVED lines=15> */
.L_x_5778:
[----:B------:R-:W-:Y:S05]  /*2800*/  BSYNC.RECONVERGENT B0 ;  /* 0x0000000000007941 */ /* 0x000fea0003800200 */
.L_x_5777:
        /* <DEDUP_REMOVED lines=13> */
.L_x_5780:
[----:B------:R-:W-:Y:S05]  /*28e0*/  BSYNC.RECONVERGENT B0 ;  /* 0x0000000000007941 */ /* 0x000fea0003800200 */
.L_x_5779:
[----:B------:R-:W5:Y:S01]  /*28f0*/  LDCU.64 UR6, c[0x0][0x540] ;  /* 0x0000a800ff0677ac */ /* 0x000f620008000a00 */
[----:B------:R-:W-:Y:S01]  /*2900*/  IMAD.MOV.U32 R23, RZ, RZ, RZ ;  /* 0x000000ffff177224 */ /* 0x000fe200078e00ff */
[----:B------:R-:W0:Y:S01]  /*2910*/  LDGDEPBAR ;  /* 0x00000000000079af */ /* 0x000e220000000000 */
[----:B------:R-:W3:Y:S01]  /*2920*/  LDCU UR4, c[0x0][0x458] ;  /* 0x00008b00ff0477ac */ /* 0x000ee20008000800 */
[----:B-----5:R-:W-:-:S04]  /*2930*/  IMAD.WIDE.U32 R22, R165, UR6, R22 ;  /* 0x00000006a5167c25 */ /* 0x020fc8000f8e0016 */
[----:B------:R-:W-:Y:S01]  /*2940*/  IMAD R10, R165, UR7, R23 ;  /* 0x00000007a50a7c24 */ /* 0x000fe2000f8e0217 */
[----:B-12---:R-:W-:Y:S01]  /*2950*/  LEA R24, P0, R22, R4, 0x2 ;  /* 0x0000000416187211 */ /* 0x006fe200078010ff */
[----:B------:R-:W-:Y:S01]  /*2960*/  IMAD.SHL.U32 R132, R2, 0x2, RZ ;  /* 0x0000000202847824 */ /* 0x000fe200078e00ff */
[----:B------:R-:W-:Y:S01]  /*2970*/  BSSY.RECONVERGENT B0, `(.L_x_5781) ;  /* 0x000001f000007945 */ /* 0x000fe20003800200 */
[----:B------:R-:W-:-:S04]  /*2980*/  DEPBAR.LE SB0, 0x0 ;  /* 0x000080000000791a */ /* 0x000fc80000000000 */
[----:B------:R-:W-:-:S05]  /*2990*/  LEA.HI.X R25, R22, R5, R10, 0x2, P0 ;  /* 0x0000000516197211 */ /* 0x000fca00000f140a */
[----:B------:R-:W2:Y:S01]  /*29a0*/  LDG.E R10, desc[UR16][R24.64] ;  /* 0x00000010180a7981 */ /* 0x000ea2000c1e1900 */
[----:B---3--:R-:W2:Y:S01]  /*29b0*/  MUFU.RCP R5, UR4 ;  /* 0x0000000400057d08 */ /* 0x008ea20008001000 */
[----:B------:R-:W-:Y:S02]  /*29c0*/  LOP3.LUT R4, R12, 0x1f0, RZ, 0xc0, !PT ;  /* 0x000001f00c047812 */ /* 0x000fe400078ec0ff */
[----:B------:R-:W-:Y:S02]  /*29d0*/  SHF.R.U32.HI R12, RZ, 0x2, R2 ;  /* 0x00000002ff0c7819 */ /* 0x000fe40000011602 */
[----:B------:R-:W-:Y:S01]  /*29e0*/  IADD3 R127, PT, PT, R4, 0x1, R167 ;  /* 0x00000001047f7810 */ /* 0x000fe20007ffe0a7 */
[----:B------:R-:W-:Y:S01]  /*29f0*/  IMAD.SHL.U32 R4, R2, 0x20, RZ ;  /* 0x0000002002047824 */ /* 0x000fe200078e00ff */
[----:B------:R-:W-:Y:S02]  /*2a00*/  LOP3.LUT R12, R12, 0x7, RZ, 0xc0, !PT ;  /* 0x000000070c0c7812 */ /* 0x000fe400078ec0ff */
[----:B------:R-:W-:-:S02]  /*2a10*/  SHF.L.U64.HI R124, R6, 0x4, R7 ;  /* 0x00000004067c7819 */ /* 0x000fc40000010207 */
[----:B------:R-:W-:Y:S02]  /*2a20*/  LOP3.LUT R157, R103, 0x7c00, R4, 0xf8, !PT ;  /* 0x00007c00679d7812 */ /* 0x000fe400078ef804 */
[----:B------:R-:W-:Y:S02]  /*2a30*/  IADD3 R127, PT, PT, -R0, R127, R12 ;  /* 0x0000007f007f7210 */ /* 0x000fe40007ffe10c */
[----:B------:R-:W-:Y:S01]  /*2a40*/  LOP3.LUT R132, R132, 0x6, RZ, 0xc0, !PT ;  /* 0x0000000684847812 */ /* 0x000fe200078ec0ff */
[----:B------:R-:W-:Y:S01]  /*2a50*/  IMAD.IADD R157, R102, 0x1, R157 ;  /* 0x00000001669d7824 */ /* 0x000fe200078e029d */
[----:B------:R-:W-:Y:S01]  /*2a60*/  IADD3 R127, PT, PT, R127, UR14, R128 ;  /* 0x0000000e7f7f7c10 */ /* 0x000fe2000fffe080 */
[----:B------:R-:W-:Y:S01]  /*2a70*/  BAR.SYNC.DEFER_BLOCKING 0x0 ;  /* 0x0000000000007b1d */ /* 0x000fe20000010000 */
[----:B--2---:R-:W-:Y:S01]  /*2a80*/  FMUL.FTZ R0, R10, R5 ;  /* 0x000000050a007220 */ /* 0x004fe20000410000 */
        /* <DEDUP_REMOVED lines=10> */
.L_x_5783:
[----:B------:R3:W-:Y:S01]  /*2b30*/  STS.128 [R166+0x6000], RZ ;  /* 0x006000ffa6007388 */ /* 0x0007e20000000c00 */
[----:B------:R-:W-:Y:S05]  /*2b40*/  BRA `(.L_x_5784) ;  /* 0x0000000000047947 */ /* 0x000fea0003800000 */
.L_x_5782:
[----:B------:R1:W-:Y:S02]  /*2b50*/  STS.128 [R166+0x6000], RZ ;  /* 0x006000ffa6007388 */ /* 0x0003e40000000c00 */
.L_x_5784:
[----:B------:R-:W-:Y:S05]  /*2b60*/  BSYNC.RECONVERGENT B0 ;  /* 0x0000000000007941 */ /* 0x000fea0003800200 */
.L_x_5781:
[-C--:B------:R-:W-:Y:S01]  /*2b70*/  ISETP.GE.AND P0, PT, R21, R8.reuse, PT ;  /* 0x000000081500720c */ /* 0x080fe20003f06270 */
[C---:B------:R-:W-:Y:S01]  /*2b80*/  IMAD.SHL.U32 R123, R5.reuse, 0x2, RZ ;  /* 0x00000002057b7824 */ /* 0x040fe200078e00ff */
[----:B------:R-:W-:Y:S01]  /*2b90*/  SHF.L.U64.HI R124, R5, 0x1, R124 ;  /* 0x00000001057c7819 */ /* 0x000fe2000001027c */
[----:B------:R-:W-:Y:S01]  /*2ba0*/  BSSY.RECONVERGENT B0, `(.L_x_5785) ;  /* 0x0000017000007945 */ /* 0x000fe20003800200 */
[----:B------:R-:W-:Y:S02]  /*2bb0*/  ISETP.GE.AND P5, PT, R3, R8, PT ;  /* 0x000000080300720c */ /* 0x000fe40003fa6270 */
[----:B------:R-:W-:Y:S02]  /*2bc0*/  IADD3 R4, P1, PT, R123, R162, RZ ;  /* 0x000000a27b047210 */ /* 0x000fe40007f3e0ff */
[----:B------:R-:W-:Y:S02]  /*2bd0*/  LOP3.LUT R3, R19, 0x8, R2, 0x78, !PT ;  /* 0x0000000813037812 */ /* 0x000fe400078e7802 */
[----:B------:R-:W-:Y:S01]  /*2be0*/  LOP3.LUT R156, R156, 0x400, RZ, 0xc0, !PT ;  /* 0x000004009c9c7812 */ /* 0x000fe200078ec0ff */
        /* <DEDUP_REMOVED lines=18> */
.L_x_5786:
[----:B------:R-:W-:Y:S05]  /*2d10*/  BSYNC.RECONVERGENT B0 ;  /* 0x0000000000007941 */ /* 0x000fea0003800200 */
.L_x_5785:
        /* <DEDUP_REMOVED lines=13> */
.L_x_5788:
[----:B------:R-:W-:Y:S05]  /*2df0*/  BSYNC.RECONVERGENT B0 ;  /* 0x0000000000007941 */ /* 0x000fea0003800200 */
.L_x_5787:
        /* <DEDUP_REMOVED lines=13> */
.L_x_5790:
[----:B------:R-:W-:Y:S05]  /*2ed0*/  BSYNC.RECONVERGENT B0 ;  /* 0x0000000000007941 */ /* 0x000fea0003800200 */
.L_x_5789:
        /* <DEDUP_REMOVED lines=16> */
.L_x_5792:
[----:B------:R-:W-:Y:S05]  /*2fe0*/  BSYNC.RECONVERGENT B0 ;  /* 0x0000000000007941 */ /* 0x000fea0003800200 */
.L_x_5791:
        /* <DEDUP_REMOVED lines=13> */
.L_x_5794:
[----:B------:R-:W-:Y:S05]  /*30c0*/  BSYNC.RECONVERGENT B0 ;  /* 0x0000000000007941 */ /* 0x000fea0003800200 */
.L_x_5793:
        /* <DEDUP_REMOVED lines=16> */
.L_x_5796:
[----:B------:R-:W-:Y:S05]  /*31d0*/  BSYNC.RECONVERGENT B0 ;  /* 0x0000000000007941 */ /* 0x000fea0003800200 */
.L_x_5795:
        /* <DEDUP_REMOVED lines=14> */
.L_x_5798:
[----:B------:R-:W-:Y:S05]  /*32c0*/  BSYNC.RECONVERGENT B0 ;  /* 0x0000000000007941 */ /* 0x000fea0003800200 */
.L_x_5797:
[----:B------:R-:W-:Y:S01]  /*32d0*/  LDSM.16.M88.4 R88, [R157] ;  /* 0x000000009d58783b */ /* 0x000fe20000000200 */
[----:B------:R-:W-:Y:S01]  /*32e0*/  R2P PR, R2, 0x6 ;  /* 0x0000000602007804 */ /* 0x000fe20000000000 */
[----:B-1----:R-:W-:Y:S01]  /*32f0*/  IMAD.MOV.U32 R5, RZ, RZ, 0x20 ;  /* 0x00000020ff057424 */ /* 0x002fe200078e00ff */
[----:B------:R-:W1:Y:S01]  /*3300*/  LDCU UR10, c[0x0][0x50c] ;  /* 0x0000a180ff0a77ac */ /* 0x000e620008000800 */
[----:B------:R-:W5:Y:S01]  /*3310*/  LDSM.16.M88.4 R72, [R156+UR5+0x2000] ;  /* 0x002000059c48783b */ /* 0x000f620008000200 */
[----:B------:R-:W-:Y:S01]  /*3320*/  VIADD R2, R156, UR5 ;  /* 0x000000059c027c36 */ /* 0x000fe20008000000 */
[----:B------:R-:W-:Y:S01]  /*3330*/  VIMNMX R135, PT, PT, R127, R128, PT ;  /* 0x000000807f877248 */ /* 0x000fe20003fe0100 */
[----:B------:R-:W-:Y:S01]  /*3340*/  IMAD.MOV.U32 R4, RZ, RZ, 0x40 ;  /* 0x00000040ff047424 */ /* 0x000fe200078e00ff */
[----:B------:R-:W2:Y:S01]  /*3350*/  LDSM.16.M88.4 R64, [R156+UR5+0x2800] ;  /* 0x002800059c40783b */ /* 0x000ea20008000200 */
[----:B------:R-:W-:Y:S02]  /*3360*/  SEL R5, R5, 0xffffffe0, !P1 ;  /* 0xffffffe005057807 */ /* 0x000fe40004800000 */
[----:B------:R-:W-:Y:S01]  /*3370*/  VIADDMNMX R134, R127, 0x8, R128, PT ;  /* 0x000000087f867846 */ /* 0x000fe20003800180 */
[----:B------:R-:W3:Y:S01]  /*3380*/  LDSM.16.M88.4 R44, [R156+UR5+0x3000] ;  /* 0x003000059c2c783b */ /* 0x000ee20008000200 */
[----:B------:R-:W-:Y:S01]  /*3390*/  SEL R4, R4, 0xffffffc0, !P2 ;  /* 0xffffffc004047807 */ /* 0x000fe20005000000 */
[----:B------:R-:W-:-:S02]  /*33a0*/  IMAD.IADD R155, R157, 0x1, R5 ;  /* 0x000000019d9b7824 */ /* 0x000fc400078e0205 */
[C---:B------:R-:W-:Y:S01]  /*33b0*/  IMAD.IADD R151, R2.reuse, 0x1, R5 ;  /* 0x0000000102977824 */ /* 0x040fe200078e0205 */
[----:B------:R-:W4:Y:S01]  /*33c0*/  LDSM.16.M88.4 R36, [R156+UR5+0x3800] ;  /* 0x003800059c24783b */ /* 0x000f220008000200 */
[--C-:B------:R-:W-:Y:S02]  /*33d0*/  IMAD.IADD R150, R2, 0x1, R4.reuse ;  /* 0x0000000102967824 */ /* 0x100fe400078e0204 */
[----:B------:R-:W-:Y:S01]  /*33e0*/  IMAD.IADD R154, R157, 0x1, R4 ;  /* 0x000000019d9a7824 */ /* 0x000fe200078e0204 */
[----:B------:R-:W1:Y:S01]  /*33f0*/  LDSM.16.M88.4 R28, [R156+UR5+0x4000] ;  /* 0x004000059c1c783b */ /* 0x000e620008000200 */
[C---:B------:R-:W-:Y:S02]  /*3400*/  IMAD.IADD R149, R5.reuse, 0x1, R150 ;  /* 0x0000000105957824 */ /* 0x040fe400078e0296 */
[----:B------:R-:W-:Y:S01]  /*3410*/  IMAD.IADD R153, R5, 0x1, R154 ;  /* 0x0000000105997824 */ /* 0x000fe200078e029a */
[----:B------:R-:W1:Y:S04]  /*3420*/  LDSM.16.M88.4 R20, [R156+UR5+0x4800] ;  /* 0x004800059c14783b */ /* 0x000e680008000200 */
[----:B------:R-:W1:Y:S04]  /*3430*/  LDSM.16.M88.4 R12, [R156+UR5+0x5000] ;  /* 0x005000059c0c783b */ /* 0x000e680008000200 */
[----:B------:R-:W-:Y:S04]  /*3440*/  LDSM.16.M88.4 R52, [R155] ;  /* 0x000000009b34783b */ /* 0x000fe80000000200 */
[----:B------:R-:W1:Y:S04]  /*3450*/  LDSM.16.M88.4 R56, [R151+0x2000] ;  /* 0x002000009738783b */ /* 0x000e680000000200 */
[----:B------:R-:W1:Y:S01]  /*3460*/  LDSM.16.M88.4 R60, [R156+UR5+0x5800] ;  /* 0x005800059c3c783b */ /* 0x000e620008000200 */
[C---:B-----5:R-:W-:Y:S03]  /*3470*/  HMMA.16816.F32 R76, R88.reuse, R72, RZ ;  /* 0x00000048584c723c */ /* 0x060fe600000018ff */
[----:B------:R-:W5:Y:S04]  /*3480*/  LDSM.16.M88.4 R92, [R151+0x2800] ;  /* 0x00280000975c783b */ /* 0x000f680000000200 */
[----:B------:R-:W-:Y:S01]  /*3490*/  LDSM.16.M88.4 R84, [R154] ;  /* 0x000000009a54783b */ /* 0x000fe20000000200 */
[C---:B------:R-:W-:Y:S03]  /*34a0*/  HMMA.16816.F32 R72, R88.reuse, R74, RZ ;  /* 0x0000004a5848723c */ /* 0x040fe600000018ff */
        /* <DEDUP_REMOVED lines=8> */
[C---:B---3--:R-:W-:Y:S03]  /*3530*/  HMMA.16816.F32 R48, R88.reuse, R44, RZ ;  /* 0x0000002c5830723c */ /* 0x048fe600000018ff */
[----:B------:R-:W0:Y:S05]  /*3540*/  LDGDEPBAR ;  /* 0x00000000000079af */ /* 0x000e2a0000000000 */
[C---:B----4-:R-:W-:Y:S08]  /*3550*/  HMMA.16816.F32 R40, R88.reuse, R36, RZ ;  /* 0x000000245828723c */ /* 0x050ff000000018ff */
[C---:B-1----:R-:W-:Y:S08]  /*3560*/  HMMA.16816.F32 R32, R88.reuse, R28, RZ ;  /* 0x0000001c5820723c */ /* 0x042ff000000018ff */
[C---:B------:R-:W-:Y:S08]  /*3570*/  HMMA.16816.F32 R24, R88.reuse, R20, RZ ;  /* 0x000000145818723c */ /* 0x040ff000000018ff */
[----:B------:R-:W-:Y:S08]  /*3580*/  HMMA.16816.F32 R16, R88, R12, RZ ;  /* 0x0000000c5810723c */ /* 0x000ff000000018ff */
[C---:B------:R-:W-:Y:S08]  /*3590*/  HMMA.16816.F32 R76, R52.reuse, R56, R76 ;  /* 0x00000038344c723c */ /* 0x040ff0000000184c */
[----:B------:R-:W-:Y:S01]  /*35a0*/  HMMA.16816.F32 R72, R52, R58, R72 ;  /* 0x0000003a3448723c */ /* 0x000fe20000001848 */
[----:B------:R-:W-:Y:S07]  /*35b0*/  LDSM.16.M88.4 R56, [R149+0x2000] ;  /* 0x002000009538783b */ /* 0x000fee0000000200 */
[C---:B------:R-:W-:Y:S08]  /*35c0*/  HMMA.16816.F32 R44, R88.reuse, R46, RZ ;  /* 0x0000002e582c723c */ /* 0x040ff000000018ff */
[C---:B------:R-:W-:Y:S08]  /*35d0*/  HMMA.16816.F32 R36, R88.reuse, R38, RZ ;  /* 0x000000265824723c */ /* 0x040ff000000018ff */
[C---:B------:R-:W-:Y:S08]  /*35e0*/  HMMA.16816.F32 R28, R88.reuse, R30, RZ ;  /* 0x0000001e581c723c */ /* 0x040ff000000018ff */
[C---:B------:R-:W-:Y:S08]  /*35f0*/  HMMA.16816.F32 R20, R88.reuse, R22, RZ ;  /* 0x000000165814723c */ /* 0x040ff000000018ff */
[C---:B------:R-:W-:Y:S08]  /*3600*/  HMMA.16816.F32 R12, R88.reuse, R14, RZ ;  /* 0x0000000e580c723c */ /* 0x040ff000000018ff */
[----:B------:R-:W-:Y:S08]  /*3610*/  HMMA.16816.F32 R8, R88, R60, RZ ;  /* 0x0000003c5808723c */ /* 0x000ff000000018ff */
[C---:B-----5:R-:W-:Y:S08]  /*3620*/  HMMA.16816.F32 R68, R52.reuse, R92, R68 ;  /* 0x0000005c3444723c */ /* 0x060ff00000001844 */
[----:B------:R-:W-:Y:S01]  /*3630*/  HMMA.16816.F32 R64, R52, R94, R64 ;  /* 0x0000005e3440723c */ /* 0x000fe20000001840 */
[----:B------:R-:W1:Y:S07]  /*3640*/  LDSM.16.M88.4 R92, [R151+0x5800] ;  /* 0x00580000975c783b */ /* 0x000e6e0000000200 */
[----:B------:R-:W-:Y:S01]  /*3650*/  HMMA.16816.F32 R88, R88, R62, RZ ;  /* 0x0000003e5858723c */ /* 0x000fe200000018ff */
[----:B------:R-:W3:Y:S07]  /*3660*/  LDSM.16.M88.4 R60, [R153] ;  /* 0x00000000993c783b */ /* 0x000eee0000000200 */
[C---:B------:R-:W-:Y:S08]  /*3670*/  HMMA.16816.F32 R76, R84.reuse, R80, R76 ;  /* 0x00000050544c723c */ /* 0x040ff0000000184c */
[----:B------:R-:W-:Y:S01]  /*3680*/  HMMA.16816.F32 R72, R84, R82, R72 ;  /* 0x000000525448723c */ /* 0x000fe20000001848 */
[----:B------:R-:W4:Y:S07]  /*3690*/  LDSM.16.M88.4 R80, [R150+0x3000] ;  /* 0x003000009650783b */ /* 0x000f2e0000000200 */
[C---:B------:R-:W-:Y:S08]  /*36a0*/  HMMA.16816.F32 R48, R52.reuse, R116, R48 ;  /* 0x000000743430723c */ /* 0x040ff00000001830 */
[C---:B------:R-:W-:Y:S01]  /*36b0*/  HMMA.16816.F32 R44, R52.reuse, R118, R44 ;  /* 0x00000076342c723c */ /* 0x040fe2000000182c */
[----:B------:R-:W5:Y:S07]  /*36c0*/  LDSM.16.M88.4 R116, [R150+0x2800] ;  /* 0x002800009674783b */ /* 0x000f6e0000000200 */
        /* <DEDUP_REMOVED lines=8> */
[C---:B-1----:R-:W-:Y:S01]  /*3750*/  HMMA.16816.F32 R96, R52.reuse, R92, R8 ;  /* 0x0000005c3460723c */ /* 0x042fe20000001808 */
[----:B------:R-:W-:Y:S07]  /*3760*/  LDSM.16.M88.4 R8, [R149+0x2800] ;  /* 0x002800009508783b */ /* 0x000fee0000000200 */
[----:B------:R-:W-:Y:S01]  /*3770*/  HMMA.16816.F32 R88, R52, R94, R88 ;  /* 0x0000005e3458723c */ /* 0x000fe20000001858 */
[----:B------:R-:W1:Y:S07]  /*3780*/  LDSM.16.M88.4 R52, [R150+0x3800] ;  /* 0x003800009634783b */ /* 0x000e6e0000000200 */
[C---:B---3--:R-:W-:Y:S08]  /*3790*/  HMMA.16816.F32 R76, R60.reuse, R56, R76 ;  /* 0x000000383c4c723c */ /* 0x048ff0000000184c */
[----:B------:R-:W-:Y:S01]  /*37a0*/  HMMA.16816.F32 R72, R60, R58, R72 ;  /* 0x0000003a3c48723c */ /* 0x000fe20000001848 */
[----:B------:R-:W2:Y:S07]  /*37b0*/  LDSM.16.M88.4 R56, [R150+0x4000] ;  /* 0x004000009638783b */ /* 0x000eae0000000200 */
[----:B----4-:R-:W-:Y:S03]  /*37c0*/  HMMA.16816.F32 R48, R84, R80, R48 ;  /* 0x000000505430723c */ /* 0x010fe60000001830 */
        /* <DEDUP_REMOVED lines=9> */
[----:B------:R-:W-:Y:S01]  /*3860*/  LDSM.16.M88.4 R76, [R150+0x4800] ;  /* 0x00480000964c783b */ /* 0x000fe20000000200 */
[----:B------:R-:W-:Y:S01]  /*3870*/  FMUL.FTZ R72, R72, UR10 ;  /* 0x0000000a48487c20 */ /* 0x000fe20008410000 */
[----:B------:R-:W-:Y:S01]  /*3880*/  FMUL.FTZ R74, R74, UR10 ;  /* 0x0000000a4a4a7c20 */ /* 0x000fe20008410000 */
[C---:B-----5:R-:W-:Y:S02]  /*3890*/  HMMA.16816.F32 R68, R84.reuse, R116, R68 ;  /* 0x000000745444723c */ /* 0x060fe40000001844 */
[----:B------:R-:W-:Y:S06]  /*38a0*/  MUFU.TANH R105, R105 ;  /* 0x0000006900697308 */ /* 0x000fec0000002400 */
[C---:B------:R-:W-:Y:S02]  /*38b0*/  HMMA.16816.F32 R64, R84.reuse, R118, R64 ;  /* 0x000000765440723c */ /* 0x040fe40000001840 */
[----:B------:R-:W-:Y:S06]  /*38c0*/  MUFU.TANH R107, R72 ;  /* 0x00000048006b7308 */ /* 0x000fec0000002400 */
[C---:B-1----:R-:W-:Y:S02]  /*38d0*/  HMMA.16816.F32 R40, R84.reuse, R52, R40 ;  /* 0x000000345428723c */ /* 0x042fe40000001828 */
[----:B------:R-:W-:Y:S06]  /*38e0*/  MUFU.TANH R73, R73 ;  /* 0x0000004900497308 */ /* 0x000fec0000002400 */
[----:B------:R-:W-:Y:S01]  /*38f0*/  HMMA.16816.F32 R36, R84, R54, R36 ;  /* 0x000000365424723c */ /* 0x000fe20000001824 */
[----:B------:R-:W1:Y:S01]  /*3900*/  LDSM.16.M88.4 R52, [R150+0x5000] ;  /* 0x005000009634783b */ /* 0x000e620000000200 */
[----:B------:R-:W-:Y:S06]  /*3910*/  MUFU.TANH R109, R74 ;  /* 0x0000004a006d7308 */ /* 0x000fec0000002400 */
[----:B------:R-:W-:Y:S02]  /*3920*/  HMMA.16816.F32 R68, R60, R8, R68 ;  /* 0x000000083c44723c */ /* 0x000fe40000001844 */
[----:B------:R-:W-:Y:S06]  /*3930*/  MUFU.TANH R75, R75 ;  /* 0x0000004b004b7308 */ /* 0x000fec0000002400 */
[----:B--2---:R-:W-:Y:S02]  /*3940*/  HMMA.16816.F32 R32, R84, R56, R32 ;  /* 0x000000385420723c */ /* 0x004fe40000001820 */
[----:B------:R-:W-:Y:S06]  /*3950*/  MUFU.TANH R3, R3 ;  /* 0x0000000300037308 */ /* 0x000fec0000002400 */
[----:B------:R-:W-:Y:S01]  /*3960*/  HMMA.16816.F32 R64, R60, R10, R64 ;  /* 0x0000000a3c40723c */ /* 0x000fe20000001840 */
[----:B------:R-:W2:Y:S01]  /*3970*/  LDSM.16.M88.4 R8, [R150+0x5800] ;  /* 0x005800009608783b */ /* 0x000ea20000000200 */
[----:B------:R-:W-:Y:S01]  /*3980*/  MUFU.TANH R93, R93 ;  /* 0x0000005d005d7308 */ /* 0x000fe20000002400 */
[----:B------:R-:W-:Y:S01]  /*3990*/  FMUL.FTZ R68, R68, UR10 ;  /* 0x0000000a44447c20 */ /* 0x000fe20008410000 */
[----:B------:R-:W-:Y:S01]  /*39a0*/  FMUL.FTZ R69, R69, UR10 ;  /* 0x0000000a45457c20 */ /* 0x000fe20008410000 */
[----:B------:R-:W-:-:S03]  /*39b0*/  FMUL.FTZ R70, R70, UR10 ;  /* 0x0000000a46467c20 */ /* 0x000fc60008410000 */
[----:B------:R-:W-:Y:S01]  /*39c0*/  HMMA.16816.F32 R28, R84, R58, R28 ;  /* 0x0000003a541c723c */ /* 0x000fe2000000181c */
[----:B------:R-:W4:Y:S01]  /*39d0*/  LDSM.16.M88.4 R56, [R149+0x3800] ;  /* 0x003800009538783b */ /* 0x000f220000000200 */
[----:B------:R-:W-:Y:S06]  /*39e0*/  MUFU.TANH R111, R68 ;  /* 0x00000044006f7308 */ /* 0x000fec0000002400 */
[----:B---3--:R-:W-:Y:S02]  /*39f0*/  HMMA.16816.F32 R48, R60, R80, R48 ;  /* 0x000000503c30723c */ /* 0x008fe40000001830 */
[----:B------:R-:W-:Y:S01]  /*3a00*/  MUFU.TANH R113, R69 ;  /* 0x0000004500717308 */ /* 0x000fe20000002400 */
[----:B------:R-:W-:Y:S01]  /*3a10*/  FMUL.FTZ R64, R64, UR10 ;  /* 0x0000000a40407c20 */ /* 0x000fe20008410000 */
[----:B------:R-:W-:Y:S01]  /*3a20*/  FMUL.FTZ R65, R65, UR10 ;  /* 0x0000000a41417c20 */ /* 0x000fe20008410000 */
[----:B------:R-:W-:Y:S01]  /*3a30*/  FMUL.FTZ R66, R66, UR10 ;  /* 0x0000000a42427c20 */ /* 0x000fe20008410000 */
[----:B------:R-:W-:-:S02]  /*3a40*/  FMUL.FTZ R67, R67, UR10 ;  /* 0x0000000a43437c20 */ /* 0x000fc40008410000 */
[C---:B-1----:R-:W-:Y:S02]  /*3a50*/  HMMA.16816.F32 R16, R84.reuse, R52, R16 ;  /* 0x000000345410723c */ /* 0x042fe40000001810 */
[----:B------:R1:W-:Y:S06]  /*3a60*/  MUFU.TANH R115, R70 ;  /* 0x0000004600737308 */ /* 0x0003ec0000002400 */
[----:B------:R-:W-:Y:S01]  /*3a70*/  HMMA.16816.F32 R12, R84, R54, R12 ;  /* 0x00000036540c723c */ /* 0x000fe2000000180c */
[----:B------:R-:W3:Y:S01]  /*3a80*/  LDSM.16.M88.4 R52, [R149+0x4800] ;  /* 0x004800009534783b */ /* 0x000ee20000000200 */
[----:B------:R-:W-:Y:S01]  /*3a90*/  MUFU.TANH R65, R65 ;  /* 0x0000004100417308 */ /* 0x000fe20000002400 */
[----:B------:R-:W-:-:S05]  /*3aa0*/  FMUL.FTZ R48, R48, UR10 ;  /* 0x0000000a30307c20 */ /* 0x000fca0008410000 */
[C---:B------:R-:W-:Y:S01]  /*3ab0*/  HMMA.16816.F32 R24, R84.reuse, R76, R24 ;  /* 0x0000004c5418723c */ /* 0x040fe20000001818 */
[----:B------:R-:W-:Y:S01]  /*3ac0*/  FMUL.FTZ R77, R71, UR10 ;  /* 0x0000000a474d7c20 */ /* 0x000fe20008410000 */
[----:B------:R5:W-:Y:S01]  /*3ad0*/  MUFU.TANH R117, R48 ;  /* 0x0000003000757308 */ /* 0x000be20000002400 */
[----:B-1----:R-:W1:Y:S05]  /*3ae0*/  LDSM.16.M88.4 R68, [R149+0x4000] ;  /* 0x004000009544783b */ /* 0x002e6a0000000200 */
[C---:B------:R-:W-:Y:S02]  /*3af0*/  HMMA.16816.F32 R20, R84.reuse, R78, R20 ;  /* 0x0000004e5414723c */ /* 0x040fe40000001814 */
[----:B------:R-:W-:Y:S06]  /*3b00*/  MUFU.TANH R77, R77 ;  /* 0x0000004d004d7308 */ /* 0x000fec0000002400 */
[----:B--2---:R-:W-:Y:S02]  /*3b10*/  HMMA.16816.F32 R96, R84, R8, R96 ;  /* 0x000000085460723c */ /* 0x004fe40000001860 */
[----:B------:R-:W-:Y:S06]  /*3b20*/  MUFU.TANH R79, R64 ;  /* 0x00000040004f7308 */ /* 0x000fec0000002400 */
[----:B------:R-:W-:Y:S01]  /*3b30*/  HMMA.16816.F32 R44, R60, R82, R44 ;  /* 0x000000523c2c723c */ /* 0x000fe2000000182c */
[----:B------:R-:W-:Y:S01]  /*3b40*/  FMUL.FTZ R83, R49, UR10 ;  /* 0x0000000a31537c20 */ /* 0x000fe20008410000 */
[----:B------:R-:W-:Y:S06]  /*3b50*/  MUFU.TANH R81, R66 ;  /* 0x0000004200517308 */ /* 0x000fec0000002400 */
[----:B------:R-:W-:Y:S01]  /*3b60*/  HMMA.16816.F32 R88, R84, R10, R88 ;  /* 0x0000000a5458723c */ /* 0x000fe20000001858 */
[----:B------:R-:W-:Y:S01]  /*3b70*/  FMUL.FTZ R85, R50, UR10 ;  /* 0x0000000a32557c20 */ /* 0x000fe20008410000 */
[----:B------:R-:W2:Y:S01]  /*3b80*/  LDSM.16.M88.4 R8, [R149+0x5000] ;  /* 0x005000009508783b */ /* 0x000ea20000000200 */
[----:B------:R-:W-:Y:S05]  /*3b90*/  MUFU.TANH R83, R83 ;  /* 0x0000005300537308 */ /* 0x000fea0000002400 */
[----:B----4-:R-:W-:Y:S01]  /*3ba0*/  HMMA.16816.F32 R40, R60, R56, R40 ;  /* 0x000000383c28723c */ /* 0x010fe20000001828 */
[----:B------:R-:W-:-:S02]  /*3bb0*/  FMUL.FTZ R57, R51, UR10 ;  /* 0x0000000a33397c20 */ /* 0x000fc40008410000 */
[----:B-----5:R-:W4:Y:S01]  /*3bc0*/  LDSM.16.M88.4 R48, [R149+0x5800] ;  /* 0x005800009530783b */ /* 0x020f220000000200 */
[----:B------:R-:W-:Y:S01]  /*3bd0*/  FMUL.FTZ R45, R45, UR10 ;  /* 0x0000000a2d2d7c20 */ /* 0x000fe20008410000 */
[----:B------:R-:W-:Y:S01]  /*3be0*/  FMUL.FTZ R44, R44, UR10 ;  /* 0x0000000a2c2c7c20 */ /* 0x000fe20008410000 */
[----:B------:R-:W-:Y:S01]  /*3bf0*/  FMUL.FTZ R46, R46, UR10 ;  /* 0x0000000a2e2e7c20 */ /* 0x000fe20008410000 */
[----:B------:R-:W-:Y:S01]  /*3c00*/  MUFU.TANH R85, R85 ;  /* 0x0000005500557308 */ /* 0x000fe20000002400 */
[----:B---3--:R-:W-:Y:S01]  /*3c10*/  HMMA.16816.F32 R24, R60, R52, R24 ;  /* 0x000000343c18723c */ /* 0x008fe20000001818 */
[----:B------:R-:W-:Y:S01]  /*3c20*/  FMUL.FTZ R47, R47, UR10 ;  /* 0x0000000a2f2f7c20 */ /* 0x000fe20008410000 */
[----:B------:R-:W-:-:S05]  /*3c30*/  DEPBAR.LE SB0, 0x0 ;  /* 0x000080000000791a */ /* 0x000fca0000000000 */
[----:B------:R-:W-:Y:S01]  /*3c40*/  MUFU.TANH R57, R57 ;  /* 0x0000003900397308 */ /* 0x000fe20000002400 */
[----:B------:R-:W-:Y:S03]  /*3c50*/  HMMA.16816.F32 R36, R60, R58, R36 ;  /* 0x0000003a3c24723c */ /* 0x000fe60000001824 */
[----:B------:R-:W-:Y:S01]  /*3c60*/  FMUL.FTZ R40, R40, UR10 ;  /* 0x0000000a28287c20 */ /* 0x000fe20008410000 */
[----:B------:R-:W-:-:S03]  /*3c70*/  FMUL.FTZ R43, R43, UR10 ;  /* 0x0000000a2b2b7c20 */ /* 0x000fc60008410000 */
[----:B------:R3:W-:Y:S01]  /*3c80*/  MUFU.TANH R59, R44 ;  /* 0x0000002c003b7308 */ /* 0x0007e20000002400 */
[C---:B-1----:R-:W-:Y:S07]  /*3c90*/  HMMA.16816.F32 R32, R60.reuse, R68, R32 ;  /* 0x000000443c20723c */ /* 0x042fee0000001820 */
[----:B------:R1:W-:Y:S01]  /*3ca0*/  MUFU.TANH R69, R45 ;  /* 0x0000002d00457308 */ /* 0x0003e20000002400 */
[----:B------:R-:W-:Y:S03]  /*3cb0*/  HMMA.16816.F32 R20, R60, R54, R20 ;  /* 0x000000363c14723c */ /* 0x000fe60000001814 */
[----:B------:R-:W-:Y:S01]  /*3cc0*/  FMUL.FTZ R2, R38, UR10 ;  /* 0x0000000a26027c20 */ /* 0x000fe20008410000 */
[----:B------:R-:W-:Y:S01]  /*3cd0*/  FMUL.FTZ R36, R36, UR10 ;  /* 0x0000000a24247c20 */ /* 0x000fe20008410000 */
[----:B------:R-:W-:-:S02]  /*3ce0*/  FMUL.FTZ R53, R37, UR10 ;  /* 0x0000000a25357c20 */ /* 0x000fc40008410000 */
[----:B------:R5:W-:Y:S01]  /*3cf0*/  MUFU.TANH R55, R40 ;  /* 0x0000002800377308 */ /* 0x000be20000002400 */
[C---:B--2---:R-:W-:Y:S01]  /*3d00*/  HMMA.16816.F32 R12, R60.reuse, R10, R12 ;  /* 0x0000000a3c0c723c */ /* 0x044fe2000000180c */
[----:B------:R-:W-:Y:S01]  /*3d10*/  FMUL.FTZ R10, R39, UR10 ;  /* 0x0000000a270a7c20 */ /* 0x000fe20008410000 */
[----:B---3--:R-:W-:Y:S01]  /*3d20*/  FMUL.FTZ R44, R24, UR10 ;  /* 0x0000000a182c7c20 */ /* 0x008fe20008410000 */
[----:B------:R-:W-:Y:S01]  /*3d30*/  FMUL.FTZ R52, R33, UR10 ;  /* 0x0000000a21347c20 */ /* 0x000fe20008410000 */
[----:B------:R-:W-:Y:S01]  /*3d40*/  FMUL.FTZ R11, R42, UR10 ;  /* 0x0000000a2a0b7c20 */ /* 0x000fe20008410000 */
[----:B------:R-:W-:Y:S02]  /*3d50*/  FMUL.FTZ R42, R25, UR10 ;  /* 0x0000000a192a7c20 */ /* 0x000fe40008410000 */
[----:B------:R2:W-:Y:S01]  /*3d60*/  MUFU.TANH R39, R2 ;  /* 0x0000000200277308 */ /* 0x0005e20000002400 */
[C---:B----4-:R-:W-:Y:S01]  /*3d70*/  HMMA.16816.F32 R88, R60.reuse, R50, R88 ;  /* 0x000000323c58723c */ /* 0x050fe20000001858 */
[----:B-1----:R-:W-:Y:S01]  /*3d80*/  FMUL.FTZ R45, R32, UR10 ;  /* 0x0000000a202d7c20 */ /* 0x002fe20008410000 */
[----:B------:R-:W-:Y:S01]  /*3d90*/  FMUL.FTZ R50, R35, UR10 ;  /* 0x0000000a23327c20 */ /* 0x000fe20008410000 */
[----:B------:R-:W-:Y:S01]  /*3da0*/  FMUL.FTZ R38, R20, UR10 ;  /* 0x0000000a14267c20 */ /* 0x000fe20008410000 */
[----:B------:R-:W-:Y:S01]  /*3db0*/  FMUL.FTZ R35, R22, UR10 ;  /* 0x0000000a16237c20 */ /* 0x000fe20008410000 */
[----:B------:R-:W-:Y:S01]  /*3dc0*/  FMUL.FTZ R51, R34, UR10 ;  /* 0x0000000a22337c20 */ /* 0x000fe20008410000 */
[----:B------:R-:W-:Y:S01]  /*3dd0*/  FMUL.FTZ R34, R23, UR10 ;  /* 0x0000000a17227c20 */ /* 0x000fe20008410000 */
[----:B------:R-:W-:Y:S01]  /*3de0*/  MUFU.TANH R87, R45 ;  /* 0x0000002d00577308 */ /* 0x000fe20000002400 */
[C---:B------:R-:W-:Y:S01]  /*3df0*/  HMMA.16816.F32 R16, R60.reuse, R8, R16 ;  /* 0x000000083c10723c */ /* 0x040fe20000001810 */
[----:B-----5:R-:W-:Y:S01]  /*3e00*/  FMUL.FTZ R40, R27, UR10 ;  /* 0x0000000a1b287c20 */ /* 0x020fe20008410000 */
[----:B------:R-:W-:Y:S01]  /*3e10*/  FMUL.FTZ R9, R41, UR10 ;  /* 0x0000000a29097c20 */ /* 0x000fe20008410000 */
[----:B------:R-:W-:Y:S01]  /*3e20*/  FMUL.FTZ R27, R13, UR10 ;  /* 0x0000000a0d1b7c20 */ /* 0x000fe20008410000 */
[----:B------:R-:W-:Y:S01]  /*3e30*/  FMUL.FTZ R24, R14, UR10 ;  /* 0x0000000a0e187c20 */ /* 0x000fe20008410000 */
[----:B------:R-:W-:Y:S01]  /*3e40*/  FMUL.FTZ R41, R26, UR10 ;  /* 0x0000000a1a297c20 */ /* 0x000fe20008410000 */
[----:B------:R-:W-:Y:S01]  /*3e50*/  FMUL.FTZ R22, R15, UR10 ;  /* 0x0000000a0f167c20 */ /* 0x000fe20008410000 */
[----:B------:R-:W-:Y:S01]  /*3e60*/  MUFU.TANH R37, R36 ;  /* 0x0000002400257308 */ /* 0x000fe20000002400 */
[----:B------:R-:W-:Y:S01]  /*3e70*/  HMMA.16816.F32 R28, R60, R70, R28 ;  /* 0x000000463c1c723c */ /* 0x000fe2000000181c */
[----:B--2---:R-:W-:-:S02]  /*3e80*/  IMAD.IADD R2, R121, 0x1, R132 ;  /* 0x0000000179027824 */ /* 0x004fc400078e0284 */
[----:B------:R-:W-:Y:S01]  /*3e90*/  FMUL.FTZ R13, R90, UR10 ;  /* 0x0000000a5a0d7c20 */ /* 0x000fe20008410000 */
[----:B------:R-:W-:Y:S01]  /*3ea0*/  FMUL.FTZ R88, R88, UR10 ;  /* 0x0000000a58587c20 */ /* 0x000fe20008410000 */
[C---:B------:R-:W-:Y:S02]  /*3eb0*/  VIADD R14, R2.reuse, 0x78 ;  /* 0x00000078020e7836 */ /* 0x040fe40000000000 */
[----:B------:R-:W-:Y:S01]  /*3ec0*/  FMUL.FTZ R89, R89, UR10 ;  /* 0x0000000a59597c20 */ /* 0x000fe20008410000 */
[----:B------:R-:W-:Y:S01]  /*3ed0*/  VIADD R20, R2, 0x1 ;  /* 0x0000000102147836 */ /* 0x000fe20000000000 */
[----:B------:R-:W-:Y:S01]  /*3ee0*/  HMMA.16816.F32 R96, R60, R48, R96 ;  /* 0x000000303c60723c */ /* 0x000fe20000001860 */
[----:B------:R-:W1:Y:S01]  /*3ef0*/  MUFU.TANH R13, R13 ;  /* 0x0000000d000d7308 */ /* 0x000e620000002400 */
[CC--:B------:R-:W-:Y:S01]  /*3f00*/  ISETP.GE.AND P1, PT, R14.reuse, R135.reuse, PT ;  /* 0x000000870e00720c */ /* 0x0c0fe20003f26270 */
[----:B------:R-:W-:Y:S01]  /*3f10*/  FMUL.FTZ R32, R17, UR10 ;  /* 0x0000000a11207c20 */ /* 0x000fe20008410000 */
[----:B------:R-:W-:Y:S01]  /*3f20*/  ISETP.GE.AND P0, PT, R14, R134, PT ;  /* 0x000000860e00720c */ /* 0x000fe20003f06270 */
[----:B------:R-:W-:Y:S01]  /*3f30*/  FMUL.FTZ R33, R16, UR10 ;  /* 0x0000000a10217c20 */ /* 0x000fe20008410000 */
[----:B------:R-:W-:Y:S01]  /*3f40*/  I2FP.F32.U32 R14, R14 ;  /* 0x0000000e000e7245 */ /* 0x000fe20000201000 */
[----:B------:R-:W-:Y:S01]  /*3f50*/  VIADD R16, R2, 0x10 ;  /* 0x0000001002107836 */ /* 0x000fe20000000000 */
[CC--:B------:R-:W-:Y:S01]  /*3f60*/  ISETP.GE.AND P6, PT, R20.reuse, R135.reuse, PT ;  /* 0x000000871400720c */ /* 0x0c0fe20003fc6270 */
[----:B------:R-:W2:Y:S01]  /*3f70*/  MUFU.TANH R17, R88 ;  /* 0x0000005800117308 */ /* 0x000ea20000002400 */
[----:B------:R-:W-:Y:S01]  /*3f80*/  ISETP.GE.AND P3, PT, R20, R134, PT ;  /* 0x000000861400720c */ /* 0x000fe20003f66270 */
[----:B------:R-:W-:Y:S01]  /*3f90*/  FMUL.FTZ R8, R28, UR10 ;  /* 0x0000000a1c087c20 */ /* 0x000fe20008410000 */
[----:B------:R-:W-:Y:S01]  /*3fa0*/  FMUL.FTZ R28, R12, UR10 ;  /* 0x0000000a0c1c7c20 */ /* 0x000fe20008410000 */
[----:B------:R-:W-:Y:S01]  /*3fb0*/  VIADD R12, R2, 0x8 ;  /* 0x00000008020c7836 */ /* 0x000fe20000000000 */
[----:B------:R-:W-:Y:S01]  /*3fc0*/  I2FP.F32.U32 R20, R20 ;  /* 0x0000001400147245 */ /* 0x000fe20000201000 */
[----:B------:R-:W-:Y:S01]  /*3fd0*/  FMUL.FTZ R48, R30, UR10 ;  /* 0x0000000a1e307c20 */ /* 0x000fe20008410000 */
[----:B------:R-:W-:Y:S01]  /*3fe0*/  FMUL.FTZ R30, R19, UR10 ;  /* 0x0000000a131e7c20 */ /* 0x000fe20008410000 */
[----:B------:R3:W-:Y:S01]  /*3ff0*/  MUFU.TANH R63, R10 ;  /* 0x0000000a003f7308 */ /* 0x0007e20000002400 */
[----:B-1----:R-:W-:Y:S01]  /*4000*/  FFMA.FTZ R13, R0, R14, R13 ;  /* 0x0000000e000d7223 */ /* 0x002fe2000001000d */
[CC--:B------:R-:W-:Y:S01]  /*4010*/  ISETP.GE.AND P5, PT, R12.reuse, R135.reuse, PT ;  /* 0x000000870c00720c */ /* 0x0c0fe20003fa6270 */
[----:B------:R-:W-:Y:S01]  /*4020*/  FMUL.FTZ R36, R21, UR10 ;  /* 0x0000000a15247c20 */ /* 0x000fe20008410000 */
[----:B------:R-:W-:Y:S01]  /*4030*/  ISETP.GE.AND P2, PT, R12, R134, PT ;  /* 0x000000860c00720c */ /* 0x000fe20003f46270 */
[C---:B------:R-:W-:Y:S01]  /*4040*/  VIADD R21, R2.reuse, 0x19 ;  /* 0x0000001902157836 */ /* 0x040fe20000000000 */
[----:B------:R-:W-:Y:S01]  /*4050*/  FSEL R26, R13, -INF , !P0 ;  /* 0xff8000000d1a7808 */ /* 0x000fe20004000000 */
[----:B------:R-:W-:Y:S01]  /*4060*/  VIADD R64, R2, 0x20 ;  /* 0x0000002002407836 */ /* 0x000fe20000000000 */
[----:B------:R1:W-:Y:S01]  /*4070*/  MUFU.TANH R71, R46 ;  /* 0x0000002e00477308 */ /* 0x0003e20000002400 */
[----:B--2---:R-:W-:Y:S01]  /*4080*/  FFMA.FTZ R17, R0, R14, R17 ;  /* 0x0000000e00117223 */ /* 0x004fe20000010011 */
[C---:B------:R-:W-:Y:S01]  /*4090*/  IADD3 R14, PT, PT, R2.reuse, 0x9, RZ ;  /* 0x00000009020e7810 */ /* 0x040fe20007ffe0ff */
[----:B------:R-:W-:Y:S01]  /*40a0*/  VIADD R106, R2, 0x21 ;  /* 0x00000021026a7836 */ /* 0x000fe20000000000 */
[-C--:B------:R-:W-:Y:S01]  /*40b0*/  ISETP.GE.AND P0, PT, R16, R135.reuse, PT ;  /* 0x000000871000720c */ /* 0x080fe20003f06270 */
[----:B------:R-:W-:Y:S01]  /*40c0*/  VIADD R62, R2, 0x28 ;  /* 0x00000028023e7836 */ /* 0x000fe20000000000 */
[----:B------:R-:W-:Y:S01]  /*40d0*/  FSEL R45, R17, -INF , !P1 ;  /* 0xff800000112d7808 */ /* 0x000fe20004800000 */
[----:B------:R-:W-:Y:S01]  /*40e0*/  FMUL.FTZ R49, R29, UR10 ;  /* 0x0000000a1d317c20 */ /* 0x000fe20008410000 */
[-C--:B------:R-:W-:Y:S01]  /*40f0*/  ISETP.GE.AND P4, PT, R14, R135.reuse, PT ;  /* 0x000000870e00720c */ /* 0x080fe20003f86270 */
[----:B------:R-:W2:Y:S01]  /*4100*/  MUFU.TANH R67, R67 ;  /* 0x0000004300437308 */ /* 0x000ea20000002400 */
[----:B---3--:R-:W-:Y:S01]  /*4110*/  I2FP.F32.U32 R10, R12 ;  /* 0x0000000c000a7245 */ /* 0x008fe20000201000 */
[----:B------:R-:W-:Y:S01]  /*4120*/  FFMA.FTZ R12, R0, R20, R95 ;  /* 0x00000014000c7223 */ /* 0x000fe2000001005f */
[----:B------:R-:W-:Y:S01]  /*4130*/  ISETP.GE.AND P1, PT, R14, R134, PT ;  /* 0x000000860e00720c */ /* 0x000fe20003f26270 */
[C---:B------:R-:W-:Y:S01]  /*4140*/  FFMA.FTZ R20, R0.reuse, R20, R105 ;  /* 0x0000001400147223 */ /* 0x040fe20000010069 */
[----:B------:R-:W-:Y:S01]  /*4150*/  I2FP.F32.U32 R14, R14 ;  /* 0x0000000e000e7245 */ /* 0x000fe20000201000 */
[-C--:B------:R-:W-:Y:S01]  /*4160*/  FFMA.FTZ R19, R0, R10.reuse, R107 ;  /* 0x0000000a00137223 */ /* 0x080fe2000001006b */
[----:B------:R-:W-:Y:S01]  /*4170*/  FSEL R13, R12, -INF , !P6 ;  /* 0xff8000000c0d7808 */ /* 0x000fe20007000000 */
[----:B-1----:R-:W-:Y:S01]  /*4180*/  FMUL.FTZ R46, R31, UR10 ;  /* 0x0000000a1f2e7c20 */ /* 0x002fe20008410000 */
[----:B------:R-:W-:Y:S01]  /*4190*/  FMUL.FTZ R31, R18, UR10 ;  /* 0x0000000a121f7c20 */ /* 0x000fe20008410000 */
[C---:B------:R-:W-:Y:S01]  /*41a0*/  FFMA.FTZ R10, R0.reuse, R10, R109 ;  /* 0x0000000a000a7223 */ /* 0x040fe2000001006d */
[CC--:B------:R-:W-:Y:S01]  /*41b0*/  FFMA.FTZ R15, R0.reuse, R14.reuse, R73 ;  /* 0x0000000e000f7223 */ /* 0x0c0fe20000010049 */
[----:B------:R-:W-:Y:S01]  /*41c0*/  FFMA.FTZ R12, R0, R14, R75 ;  /* 0x0000000e000c7223 */ /* 0x000fe2000001004b */
[----:B------:R-:W-:Y:S01]  /*41d0*/  VIADD R18, R2, 0x11 ;  /* 0x0000001102127836 */ /* 0x000fe20000000000 */
[----:B------:R-:W-:Y:S01]  /*41e0*/  ISETP.GE.AND P6, PT, R16, R134, PT ;  /* 0x000000861000720c */ /* 0x000fe20003fc6270 */
[----:B------:R-:W-:Y:S01]  /*41f0*/  VIADD R14, R2, 0x18 ;  /* 0x00000018020e7836 */ /* 0x000fe20000000000 */
[----:B------:R-:W-:Y:S01]  /*4200*/  I2FP.F32.U32 R16, R16 ;  /* 0x0000001000107245 */ /* 0x000fe20000201000 */
[----:B------:R1:W-:Y:S01]  /*4210*/  MUFU.TANH R107, R8 ;  /* 0x00000008006b7308 */ /* 0x0003e20000002400 */
[----:B------:R-:W-:Y:S01]  /*4220*/  FSEL R20, R20, -INF , !P3 ;  /* 0xff80000014147808 */ /* 0x000fe20005800000 */
[----:B------:R-:W-:Y:S01]  /*4230*/  VIADD R140, R2, 0x30 ;  /* 0x00000030028c7836 */ /* 0x000fe20000000000 */
[----:B------:R-:W-:Y:S01]  /*4240*/  FSEL R19, R19, -INF , !P5 ;  /* 0xff80000013137808 */ /* 0x000fe20006800000 */
[-C--:B------:R-:W-:Y:S01]  /*4250*/  FFMA.FTZ R23, R0, R16.reuse, R111 ;  /* 0x0000001000177223 */ /* 0x080fe2000001006f */
[-C--:B------:R-:W-:Y:S01]  /*4260*/  ISETP.GE.AND P3, PT, R18, R135.reuse, PT ;  /* 0x000000871200720c */ /* 0x080fe20003f66270 */
[----:B------:R-:W-:Y:S01]  /*4270*/  FFMA.FTZ R16, R0, R16, R115 ;  /* 0x0000001000107223 */ /* 0x000fe20000010073 */
[----:B------:R-:W-:Y:S01]  /*4280*/  ISETP.GE.AND P5, PT, R18, R134, PT ;  /* 0x000000861200720c */ /* 0x000fe20003fa6270 */
[----:B------:R-:W3:Y:S01]  /*4290*/  MUFU.TANH R11, R11 ;  /* 0x0000000b000b7308 */ /* 0x000ee20000002400 */
[----:B------:R-:W-:Y:S01]  /*42a0*/  FSEL R10, R10, -INF , !P2 ;  /* 0xff8000000a0a7808 */ /* 0x000fe20005000000 */
[C---:B------:R-:W-:Y:S01]  /*42b0*/  VIADD R66, R2.reuse, 0x29 ;  /* 0x0000002902427836 */ /* 0x040fe20000000000 */
[----:B------:R-:W-:Y:S01]  /*42c0*/  FSEL R15, R15, -INF , !P4 ;  /* 0xff8000000f0f7808 */ /* 0x000fe20006000000 */
[----:B------:R-:W-:Y:S01]  /*42d0*/  VIADD R118, R2, 0x39 ;  /* 0x0000003902767836 */ /* 0x000fe20000000000 */
[----:B------:R-:W-:Y:S01]  /*42e0*/  I2FP.F32.U32 R18, R18 ;  /* 0x0000001200127245 */ /* 0x000fe20000201000 */
[----:B------:R-:W-:Y:S01]  /*42f0*/  FMUL.FTZ R98, R98, UR10 ;  /* 0x0000000a62627c20 */ /* 0x000fe20008410000 */
[C---:B------:R-:W-:Y:S01]  /*4300*/  ISETP.GE.AND P2, PT, R14.reuse, R135, PT ;  /* 0x000000870e00720c */ /* 0x040fe20003f46270 */
[----:B------:R-:W-:Y:S01]  /*4310*/  MUFU.TANH R9, R9 ;  /* 0x0000000900097308 */ /* 0x000fe20000002400 */
[----:B------:R-:W-:Y:S01]  /*4320*/  ISETP.GE.AND P4, PT, R14, R134, PT ;  /* 0x000000860e00720c */ /* 0x000fe20003f86270 */
[C---:B------:R-:W-:Y:S01]  /*4330*/  FFMA.FTZ R17, R0.reuse, R18, R113 ;  /* 0x0000001200117223 */ /* 0x040fe20000010071 */
[----:B------:R-:W-:Y:S01]  /*4340*/  I2FP.F32.U32 R14, R14 ;  /* 0x0000000e000e7245 */ /* 0x000fe20000201000 */
[----:B------:R-:W-:Y:S01]  /*4350*/  FFMA.FTZ R18, R0, R18, R77 ;  /* 0x0000001200127223 */ /* 0x000fe2000001004d */
[----:B-1----:R-:W-:Y:S01]  /*4360*/  FSEL R8, R12, -INF , !P1 ;  /* 0xff8000000c087808 */ /* 0x002fe20004800000 */
[----:B------:R-:W-:Y:S01]  /*4370*/  FMUL.FTZ R96, R96, UR10 ;  /* 0x0000000a60607c20 */ /* 0x000fe20008410000 */
[----:B------:R-:W-:Y:S01]  /*4380*/  I2FP.F32.U32 R12, R21 ;  /* 0x00000015000c7245 */ /* 0x000fe20000201000 */
[CC--:B------:R-:W-:Y:S01]  /*4390*/  FFMA.FTZ R25, R0.reuse, R14.reuse, R79 ;  /* 0x0000000e00197223 */ /* 0x0c0fe2000001004f */
[----:B------:R-:W-:Y:S01]  /*43a0*/  FSEL R23, R23, -INF , !P0 ;  /* 0xff80000017177808 */ /* 0x000fe20004000000 */
[C---:B------:R-:W-:Y:S01]  /*43b0*/  FFMA.FTZ R14, R0.reuse, R14, R81 ;  /* 0x0000000e000e7223 */ /* 0x040fe20000010051 */
[CC--:B------:R-:W-:Y:S01]  /*43c0*/  ISETP.GE.AND P1, PT, R21.reuse, R135.reuse, PT ;  /* 0x000000871500720c */ /* 0x0c0fe20003f26270 */
[----:B------:R1:W-:Y:S01]  /*43d0*/  MUFU.TANH R29, R53 ;  /* 0x00000035001d7308 */ /* 0x0003e20000002400 */
[----:B------:R-:W-:Y:S01]  /*43e0*/  ISETP.GE.AND P0, PT, R21, R134, PT ;  /* 0x000000861500720c */ /* 0x000fe20003f06270 */
[-C--:B------:R-:W-:Y:S01]  /*43f0*/  FFMA.FTZ R21, R0, R12.reuse, R65 ;  /* 0x0000000c00157223 */ /* 0x080fe20000010041 */
[----:B------:R-:W-:Y:S01]  /*4400*/  FSEL R16, R16, -INF , !P6 ;  /* 0xff80000010107808 */ /* 0x000fe20007000000 */
[----:B--2---:R-:W-:Y:S01]  /*4410*/  FFMA.FTZ R12, R0, R12, R67 ;  /* 0x0000000c000c7223 */ /* 0x004fe20000010043 */
[----:B------:R-:W-:Y:S01]  /*4420*/  FSEL R17, R17, -INF , !P3 ;  /* 0xff80000011117808 */ /* 0x000fe20005800000 */
[----:B------:R-:W-:Y:S01]  /*4430*/  FMUL.FTZ R97, R97, UR10 ;  /* 0x0000000a61617c20 */ /* 0x000fe20008410000 */
[C---:B------:R-:W-:Y:S01]  /*4440*/  ISETP.GE.AND P6, PT, R64.reuse, R135, PT ;  /* 0x000000874000720c */ /* 0x040fe20003fc6270 */
[----:B------:R2:W-:Y:S01]  /*4450*/  MUFU.TANH R75, R49 ;  /* 0x00000031004b7308 */ /* 0x0005e20000002400 */
[----:B------:R-:W-:Y:S01]  /*4460*/  ISETP.GE.AND P3, PT, R64, R134, PT ;  /* 0x000000864000720c */ /* 0x000fe20003f66270 */
[----:B------:R-:W-:Y:S01]  /*4470*/  FMUL.FTZ R99, R99, UR10 ;  /* 0x0000000a63637c20 */ /* 0x000fe20008410000 */
[----:B------:R-:W-:Y:S01]  /*4480*/  FSEL R18, R18, -INF , !P5 ;  /* 0xff80000012127808 */ /* 0x000fe20006800000 */
[----:B------:R-:W-:Y:S01]  /*4490*/  FMUL.FTZ R91, R91, UR10 ;  /* 0x0000000a5b5b7c20 */ /* 0x000fe20008410000 */
[----:B------:R-:W-:-:S02]  /*44a0*/  FSEL R25, R25, -INF , !P2 ;  /* 0xff80000019197808 */ /* 0x000fc40005000000 */
[----:B------:R-:W-:Y:S01]  /*44b0*/  I2FP.F32.U32 R64, R64 ;  /* 0x0000004000407245 */ /* 0x000fe20000201000 */
[----:B------:R-:W4:Y:S01]  /*44c0*/  MUFU.TANH R47, R47 ;  /* 0x0000002f002f7308 */ /* 0x000f220000002400 */
[CC--:B------:R-:W-:Y:S02]  /*44d0*/  ISETP.GE.AND P5, PT, R106.reuse, R135.reuse, PT ;  /* 0x000000876a00720c */ /* 0x0c0fe40003fa6270 */
[----:B------:R-:W-:Y:S01]  /*44e0*/  ISETP.GE.AND P2, PT, R106, R134, PT ;  /* 0x000000866a00720c */ /* 0x000fe20003f46270 */
[C---:B-1----:R-:W-:Y:S01]  /*44f0*/  FFMA.FTZ R53, R0.reuse, R64, R117 ;  /* 0x0000004000357223 */ /* 0x042fe20000010075 */
[----:B------:R-:W-:Y:S01]  /*4500*/  I2FP.F32.U32 R106, R106 ;  /* 0x0000006a006a7245 */ /* 0x000fe20000201000 */
[----:B------:R-:W-:Y:S01]  /*4510*/  FFMA.FTZ R64, R0, R64, R85 ;  /* 0x0000004000407223 */ /* 0x000fe20000010055 */
[----:B------:R-:W-:Y:S01]  /*4520*/  FSEL R14, R14, -INF , !P4 ;  /* 0xff8000000e0e7808 */ /* 0x000fe20006000000 */
[----:B------:R1:W-:Y:S01]  /*4530*/  MUFU.TANH R77, R46 ;  /* 0x0000002e004d7308 */ /* 0x0003e20000002400 */
[----:B------:R-:W-:Y:S01]  /*4540*/  FSEL R21, R21, -INF , !P1 ;  /* 0xff80000015157808 */ /* 0x000fe20004800000 */
[-C--:B--2---:R-:W-:Y:S01]  /*4550*/  FFMA.FTZ R49, R0, R106.reuse, R83 ;  /* 0x0000006a00317223 */ /* 0x084fe20000010053 */
[----:B------:R-:W-:Y:S01]  /*4560*/  ISETP.GE.AND P4, PT, R62, R135, PT ;  /* 0x000000873e00720c */ /* 0x000fe20003f86270 */
[----:B------:R-:W-:Y:S01]  /*4570*/  FFMA.FTZ R106, R0, R106, R57 ;  /* 0x0000006a006a7223 */ /* 0x000fe20000010039 */
[----:B------:R-:W-:-:S02]  /*4580*/  ISETP.GE.AND P1, PT, R62, R134, PT ;  /* 0x000000863e00720c */ /* 0x000fc40003f26270 */
[----:B------:R-:W-:Y:S01]  /*4590*/  I2FP.F32.U32 R62, R62 ;  /* 0x0000003e003e7245 */ /* 0x000fe20000201000 */
[----:B------:R2:W-:Y:S01]  /*45a0*/  MUFU.TANH R81, R44 ;  /* 0x0000002c00517308 */ /* 0x0005e20000002400 */
[----:B------:R-:W-:Y:S02]  /*45b0*/  FSEL R64, R64, -INF , !P3 ;  /* 0xff80000040407808 */ /* 0x000fe40005800000 */
[----:B------:R-:W-:Y:S02]  /*45c0*/  FSEL R49, R49, -INF , !P5 ;  /* 0xff80000031317808 */ /* 0x000fe40006800000 */
[C---:B------:R-:W-:Y:S02]  /*45d0*/  ISETP.GE.AND P3, PT, R140.reuse, R135, PT ;  /* 0x000000878c00720c */ /* 0x040fe40003f66270 */
[----:B------:R-:W-:Y:S01]  /*45e0*/  ISETP.GE.AND P5, PT, R140, R134, PT ;  /* 0x000000868c00720c */ /* 0x000fe20003fa6270 */
[----:B------:R5:W4:Y:S01]  /*45f0*/  MUFU.TANH R95, R51 ;  /* 0x00000033005f7308 */ /* 0x000b220000002400 */
[C---:B-1----:R-:W-:Y:S01]  /*4600*/  FFMA.FTZ R46, R0.reuse, R62, R59 ;  /* 0x0000003e002e7223 */ /* 0x042fe2000001003b */
[----:B------:R-:W-:Y:S01]  /*4610*/  I2FP.F32.U32 R140, R140 ;  /* 0x0000008c008c7245 */ /* 0x000fe20000201000 */
[----:B------:R-:W-:Y:S01]  /*4620*/  FFMA.FTZ R62, R0, R62, R71 ;  /* 0x0000003e003e7223 */ /* 0x000fe20000010047 */
[----:B------:R-:W-:-:S02]  /*4630*/  FSEL R106, R106, -INF , !P2 ;  /* 0xff8000006a6a7808 */ /* 0x000fc40005000000 */
[----:B------:R-:W-:Y:S01]  /*4640*/  FSEL R12, R12, -INF , !P0 ;  /* 0xff8000000c0c7808 */ /* 0x000fe20004000000 */
[-C--:B------:R-:W-:Y:S01]  /*4650*/  FFMA.FTZ R55, R0, R140.reuse, R55 ;  /* 0x0000008c00377223 */ /* 0x080fe20000010037 */
[----:B------:R1:W-:Y:S01]  /*4660*/  MUFU.TANH R59, R41 ;  /* 0x00000029003b7308 */ /* 0x0003e20000002400 */
[----:B--2---:R-:W-:Y:S01]  /*4670*/  IADD3 R44, PT, PT, R2, 0x31, RZ ;  /* 0x00000031022c7810 */ /* 0x004fe20007ffe0ff */
[----:B---3--:R-:W-:Y:S01]  /*4680*/  FFMA.FTZ R140, R0, R140, R11 ;  /* 0x0000008c008c7223 */ /* 0x008fe2000001000b */
[----:B------:R-:W-:Y:S02]  /*4690*/  FSEL R53, R53, -INF , !P6 ;  /* 0xff80000035357808 */ /* 0x000fe40007000000 */
[-C--:B------:R-:W-:Y:S02]  /*46a0*/  ISETP.GE.AND P2, PT, R44, R135.reuse, PT ;  /* 0x000000872c00720c */ /* 0x080fe40003f46270 */
[C---:B------:R-:W-:Y:S01]  /*46b0*/  ISETP.GE.AND P0, PT, R66.reuse, R135, PT ;  /* 0x000000874200720c */ /* 0x040fe20003f06270 */
[----:B------:R2:W-:Y:S01]  /*46c0*/  MUFU.TANH R11, R38 ;  /* 0x00000026000b7308 */ /* 0x0005e20000002400 */
[----:B------:R-:W-:-:S02]  /*46d0*/  ISETP.GE.AND P6, PT, R66, R134, PT ;  /* 0x000000864200720c */ /* 0x000fc40003fc6270 */
[----:B------:R-:W-:Y:S02]  /*46e0*/  I2FP.F32.U32 R66, R66 ;  /* 0x0000004200427245 */ /* 0x000fe40000201000 */
[----:B------:R-:W-:Y:S02]  /*46f0*/  FSEL R140, R140, -INF , !P5 ;  /* 0xff8000008c8c7808 */ /* 0x000fe40006800000 */
[----:B------:R-:W-:Y:S01]  /*4700*/  FSEL R105, R55, -INF , !P3 ;  /* 0xff80000037697808 */ /* 0x000fe20005800000 */
[-C--:B-----5:R-:W-:Y:S01]  /*4710*/  FFMA.FTZ R51, R0, R66.reuse, R69 ;  /* 0x0000004200337223 */ /* 0x0a0fe20000010045 */
[----:B-1----:R-:W-:Y:S01]  /*4720*/  FSEL R41, R46, -INF , !P4 ;  /* 0xff8000002e297808 */ /* 0x002fe20006000000 */
[----:B----4-:R-:W-:Y:S01]  /*4730*/  FFMA.FTZ R66, R0, R66, R47 ;  /* 0x0000004200427223 */ /* 0x010fe2000001002f */
[----:B------:R-:W-:Y:S01]  /*4740*/  ISETP.GE.AND P4, PT, R44, R134, PT ;  /* 0x000000862c00720c */ /* 0x000fe20003f86270 */
[----:B------:R1:W-:Y:S01]  /*4750*/  MUFU.TANH R57, R42 ;  /* 0x0000002a00397308 */ /* 0x0003e20000002400 */
[----:B------:R-:W-:-:S02]  /*4760*/  I2FP.F32.U32 R44, R44 ;  /* 0x0000002c002c7245 */ /* 0x000fc40000201000 */
[----:B------:R-:W-:Y:S01]  /*4770*/  FSEL R66, R66, -INF , !P6 ;  /* 0xff80000042427808 */ /* 0x000fe20007000000 */
[----:B--2---:R-:W-:Y:S02]  /*4780*/  VIADD R38, R2, 0x40 ;  /* 0x0000004002267836 */ /* 0x004fe40000000000 */
[----:B------:R-:W-:Y:S01]  /*4790*/  FFMA.FTZ R65, R0, R44, R9 ;  /* 0x0000002c00417223 */ /* 0x000fe20000010009 */
[CC--:B------:R-:W-:Y:S01]  /*47a0*/  ISETP.GE.AND P6, PT, R118.reuse, R135.reuse, PT ;  /* 0x000000877600720c */ /* 0x0c0fe20003fc6270 */
[----:B------:R-:W-:Y:S01]  /*47b0*/  MUFU.TANH R79, R48 ;  /* 0x00000030004f7308 */ /* 0x000fe20000002400 */
[----:B------:R-:W-:Y:S02]  /*47c0*/  ISETP.GE.AND P3, PT, R118, R134, PT ;  /* 0x000000867600720c */ /* 0x000fe40003f66270 */
[----:B------:R-:W-:Y:S02]  /*47d0*/  FSEL R65, R65, -INF , !P2 ;  /* 0xff80000041417808 */ /* 0x000fe40005000000 */
[----:B------:R-:W-:-:S02]  /*47e0*/  ISETP.GE.AND P5, PT, R38, R135, PT ;  /* 0x000000872600720c */ /* 0x000fc40003fa6270 */
[----:B------:R-:W-:Y:S01]  /*47f0*/  ISETP.GE.AND P2, PT, R38, R134, PT ;  /* 0x000000862600720c */ /* 0x000fe20003f46270 */
[----:B------:R-:W2:Y:S01]  /*4800*/  MUFU.TANH R43, R43 ;  /* 0x0000002b002b7308 */ /* 0x000ea20000002400 */
[----:B-1----:R-:W-:Y:S01]  /*4810*/  VIADD R42, R2, 0x38 ;  /* 0x00000038022a7836 */ /* 0x002fe20000000000 */
[----:B------:R-:W-:Y:S02]  /*4820*/  I2FP.F32.U32 R38, R38 ;  /* 0x0000002600267245 */ /* 0x000fe40000201000 */
[----:B------:R-:W-:Y:S02]  /*4830*/  I2FP.F32.U32 R118, R118 ;  /* 0x0000007600767245 */ /* 0x000fe40000201000 */
[----:B------:R-:W-:Y:S01]  /*4840*/  FSEL R62, R62, -INF , !P1 ;  /* 0xff8000003e3e7808 */ /* 0x000fe20004800000 */
[CC--:B------:R-:W-:Y:S01]  /*4850*/  FFMA.FTZ R87, R0.reuse, R38.reuse, R87 ;  /* 0x0000002600577223 */ /* 0x0c0fe20000010057 */
[----:B------:R-:W1:Y:S01]  /*4860*/  MUFU.TANH R61, R52 ;  /* 0x00000034003d7308 */ /* 0x000e620000002400 */
[----:B------:R-:W-:Y:S01]  /*4870*/  FFMA.FTZ R95, R0, R38, R95 ;  /* 0x00000026005f7223 */ /* 0x000fe2000001005f */
[----:B------:R-:W-:Y:S01]  /*4880*/  VIADD R38, R2, 0x48 ;  /* 0x0000004802267836 */ /* 0x000fe20000000000 */
[----:B------:R-:W-:-:S02]  /*4890*/  ISETP.GE.AND P1, PT, R42, R135, PT ;  /* 0x000000872a00720c */ /* 0x000fc40003f26270 */
[----:B------:R-:W-:Y:S02]  /*48a0*/  FSEL R127, R87, -INF , !P5 ;  /* 0xff800000577f7808 */ /* 0x000fe40006800000 */
[----:B------:R-:W-:Y:S01]  /*48b0*/  FSEL R51, R51, -INF , !P0 ;  /* 0xff80000033337808 */ /* 0x000fe20004000000 */
[----:B------:R-:W3:Y:S01]  /*48c0*/  MUFU.TANH R73, R50 ;  /* 0x0000003200497308 */ /* 0x000ee20000002400 */
[----:B--2---:R-:W-:Y:S01]  /*48d0*/  FFMA.FTZ R43, R0, R44, R43 ;  /* 0x0000002c002b7223 */ /* 0x004fe2000001002b */
[----:B------:R-:W-:Y:S02]  /*48e0*/  ISETP.GE.AND P0, PT, R42, R134, PT ;  /* 0x000000862a00720c */ /* 0x000fe40003f06270 */
[----:B------:R-:W-:Y:S02]  /*48f0*/  FSEL R138, R95, -INF , !P2 ;  /* 0xff8000005f8a7808 */ /* 0x000fe40005000000 */
[----:B------:R-:W-:Y:S02]  /*4900*/  FSEL R108, R43, -INF , !P4 ;  /* 0xff8000002b6c7808 */ /* 0x000fe40006000000 */
[----:B------:R2:W-:Y:S08]  /*4910*/  MUFU.TANH R47, R40 ;  /* 0x00000028002f7308 */ /* 0x0005f00000002400 */
[----:B------:R4:W-:Y:S08]  /*4920*/  MUFU.TANH R9, R36 ;  /* 0x0000002400097308 */ /* 0x0009f00000002400 */
[----:B------:R-:W5:Y:S01]  /*4930*/  MUFU.TANH R35, R35 ;  /* 0x0000002300237308 */ /* 0x000f620000002400 */
[----:B--2---:R-:W-:-:S05]  /*4940*/  I2FP.F32.U32 R40, R42 ;  /* 0x0000002a00287245 */ /* 0x004fca0000201000 */
[CC--:B------:R-:W-:Y:S01]  /*4950*/  FFMA.FTZ R37, R0.reuse, R40.reuse, R37 ;  /* 0x0000002800257223 */ /* 0x0c0fe20000010025 */
[----:B------:R-:W-:Y:S01]  /*4960*/  FFMA.FTZ R39, R0, R40, R39 ;  /* 0x0000002800277223 */ /* 0x000fe20000010027 */
[----:B------:R-:W-:Y:S02]  /*4970*/  VIADD R40, R2, 0x41 ;  /* 0x0000004102287836 */ /* 0x000fe40000000000 */
[CC--:B----4-:R-:W-:Y:S01]  /*4980*/  FFMA.FTZ R36, R0.reuse, R118.reuse, R29 ;  /* 0x0000007600247223 */ /* 0x0d0fe2000001001d */
[----:B------:R-:W-:Y:S01]  /*4990*/  FFMA.FTZ R118, R0, R118, R63 ;  /* 0x0000007600767223 */ /* 0x000fe2000001003f */
[----:B------:R2:W4:Y:S01]  /*49a0*/  MUFU.TANH R29, R34 ;  /* 0x00000022001d7308 */ /* 0x0005220000002400 */
[----:B------:R-:W-:Y:S02]  /*49b0*/  FSEL R67, R37, -INF , !P1 ;  /* 0xff80000025437808 */ /* 0x000fe40004800000 */
[----:B------:R-:W-:Y:S02]  /*49c0*/  I2FP.F32.U32 R37, R40 ;  /* 0x0000002800257245 */ /* 0x000fe40000201000 */
[----:B------:R-:W-:Y:S01]  /*49d0*/  FSEL R63, R36, -INF , !P6 ;  /* 0xff800000243f7808 */ /* 0x000fe20007000000 */
[----:B------:R-:W-:Y:S01]  /*49e0*/  VIADD R36, R2, 0x49 ;  /* 0x0000004902247836 */ /* 0x000fe20000000000 */
[----:B------:R-:W-:Y:S01]  /*49f0*/  FSEL R118, R118, -INF , !P3 ;  /* 0xff80000076767808 */ /* 0x000fe20005800000 */
[CC--:B-1----:R-:W-:Y:S01]  /*4a00*/  FFMA.FTZ R61, R0.reuse, R37.reuse, R61 ;  /* 0x00000025003d7223 */ /* 0x0c2fe2000001003d */
[----:B---3--:R-:W-:Y:S01]  /*4a10*/  FFMA.FTZ R73, R0, R37, R73 ;  /* 0x0000002500497223 */ /* 0x008fe20000010049 */
[-C--:B------:R-:W-:Y:S01]  /*4a20*/  ISETP.GE.AND P4, PT, R40, R135.reuse, PT ;  /* 0x000000872800720c */ /* 0x080fe20003f86270 */
[----:B------:R1:W-:Y:S01]  /*4a30*/  MUFU.TANH R37, R32 ;  /* 0x0000002000257308 */ /* 0x0003e20000002400 */
[----:B------:R-:W-:-:S02]  /*4a40*/  ISETP.GE.AND P3, PT, R36, R135, PT ;  /* 0x000000872400720c */ /* 0x000fc40003f66270 */
[----:B------:R-:W-:Y:S02]  /*4a50*/  ISETP.GE.AND P5, PT, R36, R134, PT ;  /* 0x000000862400720c */ /* 0x000fe40003fa6270 */
[----:B------:R-:W-:Y:S02]  /*4a60*/  I2FP.F32.U32 R36, R36 ;  /* 0x0000002400247245 */ /* 0x000fe40000201000 */
[----:B--2---:R-:W-:Y:S01]  /*4a70*/  I2FP.F32.U32 R34, R38 ;  /* 0x0000002600227245 */ /* 0x004fe20000201000 */
[----:B------:R-:W-:Y:S01]  /*4a80*/  MUFU.TANH R43, R28 ;  /* 0x0000001c002b7308 */ /* 0x000fe20000002400 */
[----:B------:R-:W-:Y:S01]  /*4a90*/  ISETP.GE.AND P6, PT, R38, R134, PT ;  /* 0x000000862600720c */ /* 0x000fe20003fc6270 */
[C---:B------:R-:W-:Y:S01]  /*4aa0*/  FFMA.FTZ R75, R0.reuse, R36, R75 ;  /* 0x00000024004b7223 */ /* 0x040fe2000001004b */
[----:B------:R-:W-:Y:S01]  /*4ab0*/  FSEL R104, R39, -INF , !P0 ;  /* 0xff80000027687808 */ /* 0x000fe20004000000 */
[CC--:B------:R-:W-:Y:S01]  /*4ac0*/  FFMA.FTZ R111, R0.reuse, R34.reuse, R107 ;  /* 0x00000022006f7223 */ /* 0x0c0fe2000001006b */
[----:B------:R-:W-:Y:S01]  /*4ad0*/  FFMA.FTZ R79, R0, R34, R79 ;  /* 0x00000022004f7223 */ /* 0x000fe2000001004f */
[----:B------:R-:W-:Y:S01]  /*4ae0*/  VIADD R34, R2, 0x50 ;  /* 0x0000005002227836 */ /* 0x000fe20000000000 */
[----:B------:R-:W-:Y:S01]  /*4af0*/  FSEL R107, R61, -INF , !P4 ;  /* 0xff8000003d6b7808 */ /* 0x000fe20006000000 */
[----:B------:R2:W-:Y:S01]  /*4b00*/  MUFU.TANH R39, R30 ;  /* 0x0000001e00277308 */ /* 0x0005e20000002400 */
[----:B------:R-:W-:Y:S01]  /*4b10*/  ISETP.GE.AND P1, PT, R40, R134, PT ;  /* 0x000000862800720c */ /* 0x000fe20003f26270 */
[----:B------:R-:W-:Y:S01]  /*4b20*/  FFMA.FTZ R77, R0, R36, R77 ;  /* 0x00000024004d7223 */ /* 0x000fe2000001004d */
[----:B-1----:R-:W-:-:S02]  /*4b30*/  I2FP.F32.U32 R32, R34 ;  /* 0x0000002200207245 */ /* 0x002fc40000201000 */
[CC--:B------:R-:W-:Y:S02]  /*4b40*/  ISETP.GE.AND P2, PT, R34.reuse, R135.reuse, PT ;  /* 0x000000872200720c */ /* 0x0c0fe40003f46270 */
[----:B------:R-:W-:Y:S01]  /*4b50*/  ISETP.GE.AND P4, PT, R34, R134, PT ;  /* 0x000000862200720c */ /* 0x000fe20003f86270 */
[CC--:B------:R-:W-:Y:S01]  /*4b60*/  FFMA.FTZ R81, R0.reuse, R32.reuse, R81 ;  /* 0x0000002000517223 */ /* 0x0c0fe20000010051 */
[----:B------:R-:W-:Y:S01]  /*4b70*/  FFMA.FTZ R59, R0, R32, R59 ;  /* 0x00000020003b7223 */ /* 0x000fe2000001003b */
[----:B------:R-:W-:Y:S01]  /*4b80*/  VIADD R32, R2, 0x58 ;  /* 0x0000005802207836 */ /* 0x000fe20000000000 */
[----:B------:R-:W-:Y:S01]  /*4b90*/  ISETP.GE.AND P0, PT, R38, R135, PT ;  /* 0x000000872600720c */ /* 0x000fe20003f06270 */
[----:B------:R-:W-:Y:S01]  /*4ba0*/  VIADD R34, R2, 0x51 ;  /* 0x0000005102227836 */ /* 0x000fe20000000000 */
[----:B------:R-:W-:Y:S01]  /*4bb0*/  FSEL R128, R79, -INF , !P6 ;  /* 0xff8000004f807808 */ /* 0x000fe20007000000 */
[----:B------:R-:W1:Y:S01]  /*4bc0*/  MUFU.TANH R31, R31 ;  /* 0x0000001f001f7308 */ /* 0x000e620000002400 */
[----:B------:R-:W-:-:S02]  /*4bd0*/  FSEL R119, R75, -INF , !P3 ;  /* 0xff8000004b777808 */ /* 0x000fc40005800000 */
[CC--:B------:R-:W-:Y:S02]  /*4be0*/  ISETP.GE.AND P6, PT, R32.reuse, R135.reuse, PT ;  /* 0x000000872000720c */ /* 0x0c0fe40003fc6270 */
[----:B------:R-:W-:Y:S02]  /*4bf0*/  ISETP.GE.AND P3, PT, R32, R134, PT ;  /* 0x000000862000720c */ /* 0x000fe40003f66270 */
[----:B--2---:R-:W-:Y:S01]  /*4c00*/  I2FP.F32.U32 R30, R32 ;  /* 0x00000020001e7245 */ /* 0x004fe20000201000 */
[----:B------:R2:W-:Y:S01]  /*4c10*/  MUFU.TANH R55, R24 ;  /* 0x0000001800377308 */ /* 0x0005e20000002400 */
[----:B------:R-:W-:Y:S02]  /*4c20*/  IADD3 R32, PT, PT, R2, 0x59, RZ ;  /* 0x0000005902207810 */ /* 0x000fe40007ffe0ff */
[----:B------:R-:W-:Y:S01]  /*4c30*/  FSEL R130, R73, -INF , !P1 ;  /* 0xff80000049827808 */ /* 0x000fe20004800000 */
[CC--:B------:R-:W-:Y:S01]  /*4c40*/  FFMA.FTZ R11, R0.reuse, R30.reuse, R11 ;  /* 0x0000001e000b7223 */ /* 0x0c0fe2000001000b */
[----:B------:R-:W-:Y:S01]  /*4c50*/  FSEL R111, R111, -INF , !P0 ;  /* 0xff8000006f6f7808 */ /* 0x000fe20004000000 */
[----:B-----5:R-:W-:Y:S01]  /*4c60*/  FFMA.FTZ R35, R0, R30, R35 ;  /* 0x0000001e00237223 */ /* 0x020fe20000010023 */
[C---:B------:R-:W-:Y:S01]  /*4c70*/  ISETP.GE.AND P1, PT, R34.reuse, R135, PT ;  /* 0x000000872200720c */ /* 0x040fe20003f26270 */
[----:B------:R-:W3:Y:S01]  /*4c80*/  MUFU.TANH R33, R33 ;  /* 0x0000002100217308 */ /* 0x000ee20000002400 */
[----:B------:R-:W-:Y:S01]  /*4c90*/  ISETP.GE.AND P0, PT, R34, R134, PT ;  /* 0x000000862200720c */ /* 0x000fe20003f06270 */
[----:B------:R-:W-:Y:S01]  /*4ca0*/  VIADD R30, R2, 0x60 ;  /* 0x00000060021e7836 */ /* 0x000fe20000000000 */
[----:B------:R-:W-:-:S02]  /*4cb0*/  I2FP.F32.U32 R34, R34 ;  /* 0x0000002200227245 */ /* 0x000fc40000201000 */
[----:B------:R-:W-:Y:S02]  /*4cc0*/  I2FP.F32.U32 R28, R32 ;  /* 0x00000020001c7245 */ /* 0x000fe40000201000 */
[----:B------:R-:W-:Y:S01]  /*4cd0*/  FSEL R136, R77, -INF , !P5 ;  /* 0xff8000004d887808 */ /* 0x000fe20006800000 */
[CC--:B------:R-:W-:Y:S01]  /*4ce0*/  FFMA.FTZ R57, R0.reuse, R34.reuse, R57 ;  /* 0x0000002200397223 */ /* 0x0c0fe20000010039 */
[C---:B------:R-:W-:Y:S01]  /*4cf0*/  FFMA.FTZ R47, R0.reuse, R34, R47 ;  /* 0x00000022002f7223 */ /* 0x040fe2000001002f */
[CC--:B------:R-:W-:Y:S01]  /*4d00*/  FFMA.FTZ R109, R0.reuse, R28.reuse, R9 ;  /* 0x0000001c006d7223 */ /* 0x0c0fe20000010009 */
[----:B----4-:R-:W-:Y:S01]  /*4d10*/  FFMA.FTZ R29, R0, R28, R29 ;  /* 0x0000001c001d7223 */ /* 0x010fe2000001001d */
[----:B------:R-:W-:Y:S01]  /*4d20*/  ISETP.GE.AND P5, PT, R32, R135, PT ;  /* 0x000000872000720c */ /* 0x000fe20003fa6270 */
[C---:B------:R-:W-:Y:S01]  /*4d30*/  VIADD R28, R2.reuse, 0x61 ;  /* 0x00000061021c7836 */ /* 0x040fe20000000000 */
[----:B------:R-:W-:Y:S01]  /*4d40*/  FSEL R116, R59, -INF , !P4 ;  /* 0xff8000003b747808 */ /* 0x000fe20006000000 */
[----:B--2---:R-:W-:Y:S01]  /*4d50*/  VIADD R24, R2, 0x68 ;  /* 0x0000006802187836 */ /* 0x004fe20000000000 */
[----:B------:R-:W-:Y:S01]  /*4d60*/  FSEL R115, R57, -INF , !P1 ;  /* 0xff80000039737808 */ /* 0x000fe20004800000 */
[----:B------:R-:W-:Y:S01]  /*4d70*/  MUFU.TANH R27, R27 ;  /* 0x0000001b001b7308 */ /* 0x000fe20000002400 */
[----:B------:R-:W-:-:S02]  /*4d80*/  FSEL R114, R47, -INF , !P0 ;  /* 0xff8000002f727808 */ /* 0x000fc40004000000 */
[----:B------:R-:W-:Y:S02]  /*4d90*/  FSEL R113, R11, -INF , !P6 ;  /* 0xff8000000b717808 */ /* 0x000fe40007000000 */
[----:B------:R-:W-:Y:S02]  /*4da0*/  FSEL R112, R35, -INF , !P3 ;  /* 0xff80000023707808 */ /* 0x000fe40005800000 */
[----:B------:R-:W-:Y:S01]  /*4db0*/  FSEL R109, R109, -INF , !P5 ;  /* 0xff8000006d6d7808 */ /* 0x000fe20006800000 */
[----:B------:R-:W2:Y:S01]  /*4dc0*/  MUFU.TANH R35, R98 ;  /* 0x0000006200237308 */ /* 0x000ea20000002400 */
[CC--:B------:R-:W-:Y:S02]  /*4dd0*/  ISETP.GE.AND P4, PT, R30.reuse, R135.reuse, PT ;  /* 0x000000871e00720c */ /* 0x0c0fe40003f86270 */
[----:B------:R-:W-:Y:S02]  /*4de0*/  ISETP.GE.AND P1, PT, R30, R134, PT ;  /* 0x000000861e00720c */ /* 0x000fe40003f26270 */
[----:B------:R-:W-:-:S02]  /*4df0*/  ISETP.GE.AND P0, PT, R28, R135, PT ;  /* 0x000000871c00720c */ /* 0x000fc40003f06270 */
[-C--:B------:R-:W-:Y:S01]  /*4e00*/  ISETP.GE.AND P6, PT, R28, R134.reuse, PT ;  /* 0x000000861c00720c */ /* 0x080fe20003fc6270 */
[----:B------:R4:W-:Y:S01]  /*4e10*/  MUFU.TANH R9, R22 ;  /* 0x0000001600097308 */ /* 0x0009e20000002400 */
[CC--:B------:R-:W-:Y:S02]  /*4e20*/  ISETP.GE.AND P3, PT, R24.reuse, R135.reuse, PT ;  /* 0x000000871800720c */ /* 0x0c0fe40003f66270 */
[----:B------:R-:W-:Y:S02]  /*4e30*/  ISETP.GE.AND P5, PT, R24, R134, PT ;  /* 0x000000861800720c */ /* 0x000fe40003fa6270 */
[----:B------:R-:W-:Y:S02]  /*4e40*/  I2FP.F32.U32 R30, R30 ;  /* 0x0000001e001e7245 */ /* 0x000fe40000201000 */
[----:B------:R-:W-:Y:S01]  /*4e50*/  I2FP.F32.U32 R28, R28 ;  /* 0x0000001c001c7245 */ /* 0x000fe20000201000 */
[----:B------:R-:W5:Y:S01]  /*4e60*/  MUFU.TANH R11, R96 ;  /* 0x00000060000b7308 */ /* 0x000f620000002400 */
[----:B------:R-:W-:Y:S01]  /*4e70*/  I2FP.F32.U32 R24, R24 ;  /* 0x0000001800187245 */ /* 0x000fe20000201000 */
[C---:B-1----:R-:W-:Y:S01]  /*4e80*/  FFMA.FTZ R31, R0.reuse, R30, R31 ;  /* 0x0000001e001f7223 */ /* 0x042fe2000001001f */
[----:B------:R-:W-:Y:S01]  /*4e90*/  FSEL R117, R81, -INF , !P2 ;  /* 0xff80000051757808 */ /* 0x000fe20005000000 */
[C---:B------:R-:W-:Y:S01]  /*4ea0*/  FFMA.FTZ R37, R0.reuse, R28, R37 ;  /* 0x0000001c00257223 */ /* 0x040fe20000010025 */
[C---:B---3--:R-:W-:Y:S01]  /*4eb0*/  FFMA.FTZ R33, R0.reuse, R30, R33 ;  /* 0x0000001e00217223 */ /* 0x048fe20000010021 */
[CC--:B------:R-:W-:Y:S01]  /*4ec0*/  FFMA.FTZ R43, R0.reuse, R24.reuse, R43 ;  /* 0x00000018002b7223 */ /* 0x0c0fe2000001002b */
[----:B------:R-:W-:Y:S01]  /*4ed0*/  FFMA.FTZ R55, R0, R24, R55 ;  /* 0x0000001800377223 */ /* 0x000fe20000010037 */
[----:B------:R-:W-:Y:S01]  /*4ee0*/  VIADD R24, R2, 0x70 ;  /* 0x0000007002187836 */ /* 0x000fe20000000000 */
[----:B------:R-:W-:Y:S01]  /*4ef0*/  ISETP.GE.AND P2, PT, R32, R134, PT ;  /* 0x000000862000720c */ /* 0x000fe20003f46270 */
[----:B----4-:R-:W-:Y:S01]  /*4f00*/  VIADD R22, R2, 0x69 ;  /* 0x0000006902167836 */ /* 0x010fe20000000000 */
[----:B------:R-:W-:Y:S01]  /*4f10*/  FSEL R60, R31, -INF , !P1 ;  /* 0xff8000001f3c7808 */ /* 0x000fe20004800000 */
[----:B------:R-:W-:Y:S01]  /*4f20*/  FFMA.FTZ R39, R0, R28, R39 ;  /* 0x0000001c00277223 */ /* 0x000fe20000010027 */
[----:B------:R-:W-:Y:S01]  /*4f30*/  FSEL R59, R37, -INF , !P0 ;  /* 0xff800000253b7808 */ /* 0x000fe20004000000 */
[----:B------:R-:W1:Y:S01]  /*4f40*/  MUFU.TANH R97, R97 ;  /* 0x0000006100617308 */ /* 0x000e620000002400 */
[----:B------:R-:W-:-:S02]  /*4f50*/  ISETP.GE.AND P1, PT, R24, R135, PT ;  /* 0x000000871800720c */ /* 0x000fc40003f26270 */
[----:B------:R-:W-:Y:S02]  /*4f60*/  ISETP.GE.AND P0, PT, R24, R134, PT ;  /* 0x000000861800720c */ /* 0x000fe40003f06270 */
[----:B------:R-:W-:Y:S02]  /*4f70*/  I2FP.F32.U32 R24, R24 ;  /* 0x0000001800187245 */ /* 0x000fe40000201000 */
[----:B------:R-:W-:Y:S01]  /*4f80*/  FSEL R110, R29, -INF , !P2 ;  /* 0xff8000001d6e7808 */ /* 0x000fe20005000000 */
[----:B------:R-:W3:Y:S01]  /*4f90*/  MUFU.TANH R99, R99 ;  /* 0x0000006300637308 */ /* 0x000ee20000002400 */
[----:B------:R-:W-:Y:S01]  /*4fa0*/  FSEL R61, R33, -INF , !P4 ;  /* 0xff800000213d7808 */ /* 0x000fe20006000000 */
[-C--:B--2---:R-:W-:Y:S01]  /*4fb0*/  FFMA.FTZ R32, R0, R24.reuse, R35 ;  /* 0x0000001800207223 */ /* 0x084fe20000010023 */
[----:B------:R-:W-:Y:S01]  /*4fc0*/  ISETP.GE.AND P2, PT, R22, R135, PT ;  /* 0x000000871600720c */ /* 0x000fe20003f46270 */
[----:B-----5:R-:W-:Y:S01]  /*4fd0*/  FFMA.FTZ R11, R0, R24, R11 ;  /* 0x00000018000b7223 */ /* 0x020fe2000001000b */
[----:B------:R-:W-:Y:S01]  /*4fe0*/  ISETP.GE.AND P4, PT, R22, R134, PT ;  /* 0x000000861600720c */ /* 0x000fe20003f86270 */
[----:B------:R-:W-:Y:S01]  /*4ff0*/  VIADD R24, R2, 0x71 ;  /* 0x0000007102187836 */ /* 0x000fe20000000000 */
[----:B------:R-:W-:Y:S01]  /*5000*/  I2FP.F32.U32 R22, R22 ;  /* 0x0000001600167245 */ /* 0x000fe20000201000 */
[----:B------:R-:W2:Y:S01]  /*5010*/  MUFU.TANH R89, R89 ;  /* 0x0000005900597308 */ /* 0x000ea20000002400 */
[----:B------:R-:W-:-:S02]  /*5020*/  FSEL R58, R39, -INF , !P6 ;  /* 0xff800000273a7808 */ /* 0x000fc40007000000 */
[----:B------:R-:W-:Y:S01]  /*5030*/  FSEL R57, R43, -INF , !P3 ;  /* 0xff8000002b397808 */ /* 0x000fe20005800000 */
[CC--:B------:R-:W-:Y:S01]  /*5040*/  FFMA.FTZ R27, R0.reuse, R22.reuse, R27 ;  /* 0x00000016001b7223 */ /* 0x0c0fe2000001001b */
[----:B------:R-:W-:Y:S01]  /*5050*/  FFMA.FTZ R9, R0, R22, R9 ;  /* 0x0000001600097223 */ /* 0x000fe20000010009 */
[C---:B------:R-:W-:Y:S02]  /*5060*/  ISETP.GE.AND P6, PT, R2.reuse, R135, PT ;  /* 0x000000870200720c */ /* 0x040fe40003fc6270 */
[----:B------:R-:W4:Y:S01]  /*5070*/  MUFU.TANH R91, R91 ;  /* 0x0000005b005b7308 */ /* 0x000f220000002400 */
[----:B------:R-:W-:Y:S01]  /*5080*/  BAR.SYNC.DEFER_BLOCKING 0x0 ;  /* 0x0000000000007b1d */ /* 0x000fe20000010000 */
[C---:B------:R-:W-:Y:S02]  /*5090*/  ISETP.GE.AND P3, PT, R2.reuse, R134, PT ;  /* 0x000000860200720c */ /* 0x040fe40003f66270 */
[----:B------:R-:W-:Y:S01]  /*50a0*/  I2FP.F32.U32 R22, R2 ;  /* 0x0000000200167245 */ /* 0x000fe20000201000 */
[----:B------:R-:W-:Y:S01]  /*50b0*/  VIADD R2, R2, 0x79 ;  /* 0x0000007902027836 */ /* 0x000fe20000000000 */
[----:B------:R-:W-:-:S02]  /*50c0*/  FSEL R32, R32, -INF , !P0 ;  /* 0xff80000020207808 */ /* 0x000fc40004000000 */
[----:B------:R-:W-:Y:S01]  /*50d0*/  ISETP.NE.AND P0, PT, R133, 0x1, PT ;  /* 0x000000018500780c */ /* 0x000fe20003f05270 */
[CC--:B------:R-:W-:Y:S01]  /*50e0*/  FFMA.FTZ R3, R0.reuse, R22.reuse, R3 ;  /* 0x0000001600037223 */ /* 0x0c0fe20000010003 */
[----:B------:R-:W-:Y:S01]  /*50f0*/  FSEL R56, R55, -INF , !P5 ;  /* 0xff80000037387808 */ /* 0x000fe20006800000 */
[----:B------:R-:W-:Y:S01]  /*5100*/  FFMA.FTZ R22, R0, R22, R93 ;  /* 0x0000001600167223 */ /* 0x000fe2000001005d */
[----:B------:R-:W-:Y:S02]  /*5110*/  FSEL R55, R27, -INF , !P2 ;  /* 0xff8000001b377808 */ /* 0x000fe40005000000 */
[C---:B------:R-:W-:Y:S02]  /*5120*/  ISETP.GE.AND P5, PT, R24.reuse, R135, PT ;  /* 0x000000871800720c */ /* 0x040fe40003fa6270 */
[----:B------:R-:W-:Y:S02]  /*5130*/  ISETP.GE.AND P2, PT, R24, R134, PT ;  /* 0x000000861800720c */ /* 0x000fe40003f46270 */
[----:B------:R-:W-:-:S02]  /*5140*/  FSEL R50, R9, -INF , !P4 ;  /* 0xff80000009327808 */ /* 0x000fc40006000000 */
[----:B------:R-:W-:Y:S02]  /*5150*/  FSEL R47, R11, -INF , !P1 ;  /* 0xff8000000b2f7808 */ /* 0x000fe40004800000 */
[----:B------:R-:W-:Y:S02]  /*5160*/  I2FP.F32.U32 R24, R24 ;  /* 0x0000001800187245 */ /* 0x000fe40000201000 */
[C---:B------:R-:W-:Y:S02]  /*5170*/  ISETP.GE.AND P4, PT, R2.reuse, R135, PT ;  /* 0x000000870200720c */ /* 0x040fe40003f86270 */
[----:B------:R-:W-:Y:S01]  /*5180*/  ISETP.GE.AND P1, PT, R2, R134, PT ;  /* 0x000000860200720c */ /* 0x000fe20003f26270 */
[C---:B-1----:R-:W-:Y:S01]  /*5190*/  FFMA.FTZ R46, R0.reuse, R24, R97 ;  /* 0x00000018002e7223 */ /* 0x042fe20000010061 */
[----:B------:R-:W-:Y:S01]  /*51a0*/  I2FP.F32.U32 R2, R2 ;  /* 0x0000000200027245 */ /* 0x000fe20000201000 */
[----:B---3--:R-:W-:Y:S01]  /*51b0*/  FFMA.FTZ R30, R0, R24, R99 ;  /* 0x00000018001e7223 */ /* 0x008fe20000010063 */
[----:B------:R-:W-:-:S02]  /*51c0*/  FSEL R9, R3, -INF , !P6 ;  /* 0xff80000003097808 */ /* 0x000fc40007000000 */
[----:B------:R-:W-:Y:S01]  /*51d0*/  FSEL R46, R46, -INF , !P5 ;  /* 0xff8000002e2e7808 */ /* 0x000fe20006800000 */
[CC--:B--2---:R-:W-:Y:S01]  /*51e0*/  FFMA.FTZ R43, R0.reuse, R2.reuse, R89 ;  /* 0x00000002002b7223 */ /* 0x0c4fe20000010059 */
[----:B----4-:R-:W-:Y:S01]  /*51f0*/  FFMA.FTZ R24, R0, R2, R91 ;  /* 0x0000000200187223 */ /* 0x010fe2000001005b */
        /* <DEDUP_REMOVED lines=16> */
.L_x_5800:
        /* <DEDUP_REMOVED lines=59> */
.L_x_5801:
[----:B------:R-:W1:Y:S01]  /*56b0*/  LDCU UR4, c[0x0][0x440] ;  /* 0x00008800ff0477ac */ /* 0x000e620008000800 */
[----:B------:R-:W-:Y:S01]  /*56c0*/  IADD3 R28, P2, PT, R125, R160, RZ ;  /* 0x000000a07d1c7210 */ /* 0x000fe20007f5e0ff */
[----:B------:R-:W-:Y:S04]  /*56d0*/  BSSY.RECONVERGENT B0, `(.L_x_5802) ;  /* 0x0000041000007945 */ /* 0x000fe80003800200 */
[----:B------:R-:W-:Y:S01]  /*56e0*/  IMAD.X R29, R126, 0x1, R159, P2 ;  /* 0x000000017e1d7824 */ /* 0x000fe200010e069f */
[C---:B-1----:R-:W-:Y:S02]  /*56f0*/  ISETP.GE.AND P1, PT, R120.reuse, UR4, PT ;  /* 0x0000000478007c0c */ /* 0x042fe4000bf26270 */
[----:B------:R-:W-:-:S11]  /*5700*/  ISETP.GE.AND P3, PT, R120, UR4, PT ;  /* 0x0000000478007c0c */ /* 0x000fd6000bf66270 */
[-C--:B------:R-:W-:Y:S01]  /*5710*/  @!P1 MOV R35, R29.reuse ;  /* 0x0000001d00239202 */ /* 0x080fe20000000f00 */
[----:B------:R-:W-:Y:S01]  /*5720*/  @!P1 IMAD.MOV.U32 R34, RZ, RZ, R28 ;  /* 0x000000ffff229224 */ /* 0x000fe200078e001c */
[-C--:B------:R-:W-:Y:S01]  /*5730*/  @!P1 MOV R36, R28.reuse ;  /* 0x0000001c00249202 */ /* 0x080fe20000000f00 */
[----:B------:R-:W-:Y:S01]  /*5740*/  @!P3 IMAD.MOV.U32 R161, RZ, RZ, R159 ;  /* 0x000000ffffa1b224 */ /* 0x000fe200078e009f */
[C---:B------:R-:W-:Y:S01]  /*5750*/  @!P1 LEA R38, P4, R100.reuse, R28, 0x5 ;  /* 0x0000001c64269211 */ /* 0x040fe200078828ff */
[----:B------:R-:W-:Y:S02]  /*5760*/  @!P1 IMAD R2, R101, 0xa0, RZ ;  /* 0x000000a065029824 */ /* 0x000fe400078e02ff */
[----:B------:R-:W-:Y:S01]  /*5770*/  @!P1 IMAD.MOV.U32 R37, RZ, RZ, R29 ;  /* 0x000000ffff259224 */ /* 0x000fe200078e001d */
[----:B------:R-:W-:Y:S01]  /*5780*/  @!PT LDS RZ, [RZ] ;  /* 0x00000000fffff984 */ /* 0x000fe20000000800 */
[----:B------:R-:W-:Y:S01]  /*5790*/  @!PT LDS RZ, [RZ] ;  /* 0x00000000fffff984 */ /* 0x000fe20000000800 */
[----:B------:R-:W-:Y:S01]  /*57a0*/  @!PT LDS RZ, [RZ] ;  /* 0x00000000fffff984 */ /* 0x000fe20000000800 */
[----:B------:R1:W-:Y:S01]  /*57b0*/  @!P3 LDGSTS.E.BYPASS.LTC128B.128 [R166+0x2000], desc[UR16][R160.64] ;  /* 0x02000000a0a6bfae */ /* 0x0003e2000b981a10 */
[C---:B------:R-:W-:Y:S01]  /*57c0*/  @!P1 IMAD.WIDE.U32 R34, R100.reuse, 0xa0, R34 ;  /* 0x000000a064229825 */ /* 0x040fe200078e0022 */
[----:B------:R-:W-:-:S02]  /*57d0*/  @!P1 LEA.HI.X R39, R100, R29, R101, 0x5, P4 ;  /* 0x0000001d64279211 */ /* 0x000fc400020f2c65 */
[----:B------:R1:W-:Y:S01]  /*57e0*/  @P3 STS.128 [R166+0x2000], RZ ;  /* 0x002000ffa6003388 */ /* 0x0003e20000000c00 */
[-C--:B------:R-:W-:Y:S01]  /*57f0*/  @!P1 LEA R68, P3, R100, R28.reuse, 0x6 ;  /* 0x0000001c64449211 */ /* 0x080fe200078630ff */
[----:B------:R-:W-:Y:S01]  /*5800*/  @!P1 IMAD R3, R101, 0x60, RZ ;  /* 0x0000006065039824 */ /* 0x000fe200078e02ff */
[----:B------:R-:W-:Y:S01]  /*5810*/  @!P1 IADD3 R35, PT, PT, R2, R35, RZ ;  /* 0x0000002302239210 */ /* 0x000fe20007ffe0ff */
[C---:B------:R-:W-:Y:S01]  /*5820*/  @!P1 IMAD.WIDE.U32 R36, R100.reuse, 0x60, R36 ;  /* 0x0000006064249825 */ /* 0x040fe200078e0024 */
[----:B------:R1:W-:Y:S01]  /*5830*/  @P1 STS.128 [R166+0x2800], RZ ;  /* 0x002800ffa6001388 */ /* 0x0003e20000000c00 */
[C---:B------:R-:W-:Y:S02]  /*5840*/  @!P1 LEA R2, P2, R100.reuse, R28, 0x7 ;  /* 0x0000001c64029211 */ /* 0x040fe400078438ff */
[CC--:B------:R-:W-:Y:S01]  /*5850*/  @!P1 LEA.HI.X R69, R100.reuse, R29.reuse, R101, 0x6, P3 ;  /* 0x0000001d64459211 */ /* 0x0c0fe200018f3465 */
[----:B------:R-:W-:Y:S01]  /*5860*/  @!PT LDS RZ, [RZ] ;  /* 0x00000000fffff984 */ /* 0x000fe20000000800 */
[----:B------:R-:W-:Y:S01]  /*5870*/  @!PT LDS RZ, [RZ] ;  /* 0x00000000fffff984 */ /* 0x000fe20000000800 */
[----:B------:R-:W-:Y:S01]  /*5880*/  @!PT LDS RZ, [RZ] ;  /* 0x00000000fffff984 */ /* 0x000fe20000000800 */
[----:B------:R1:W-:Y:S01]  /*5890*/  @!P1 LDGSTS.E.BYPASS.LTC128B.128 [R166+0x2800], desc[UR16][R28.64] ;  /* 0x028000001ca69fae */ /* 0x0003e2000b981a10 */
[----:B------:R-:W-:Y:S01]  /*58a0*/  @!P1 IMAD.IADD R37, R3, 0x1, R37 ;  /* 0x0000000103259824 */ /* 0x000fe200078e0225 */
[----:B------:R-:W-:-:S02]  /*58b0*/  @!P1 LEA.HI.X R3, R100, R29, R101, 0x7, P2 ;  /* 0x0000001d64039211 */ /* 0x000fc400010f3c65 */
        /* <DEDUP_REMOVED lines=34> */
.L_x_5803:
[----:B------:R-:W-:Y:S05]  /*5ae0*/  BSYNC.RECONVERGENT B0 ;  /* 0x0000000000007941 */ /* 0x000fea0003800200 */
.L_x_5802:
[----:B------:R-:W0:Y:S02]  /*5af0*/  LDGDEPBAR ;  /* 0x00000000000079af */ /* 0x000e240000000000 */
.L_x_5799:
        /* <DEDUP_REMOVED lines=32> */
[----:B--2---:R-:W-:Y:S02]  /*5d00*/  FMNMX.FTZ R28, R24, R11, !PT ;  /* 0x0000000b181c7209 */ /* 0x004fe40007810000 */
[----:B------:R-:W-:Y:S01]  /*5d10*/  IADD3 R152, PT, PT, R103, R102, RZ ;  /* 0x0000006667987210 */ /* 0x000fe20007ffe0ff */
[----:B------:R-:W2:Y:S01]  /*5d20*/  SHFL.BFLY PT, R2, R27, 0x2, 0x1f ;  /* 0x0c401f001b027f89 */ /* 0x000ea200000e0000 */
[----:B------:R-:W-:Y:S02]  /*5d30*/  MOV R173, 0xffffffff ;  /* 0xffffffff00ad7802 */ /* 0x000fe40000000f00 */
[----:B------:R-:W-:Y:S01]  /*5d40*/  LEA R152, R152, UR5, 0x1 ;  /* 0x0000000598987c11 */ /* 0x000fe2000f8e08ff */
[----:B------:R-:W3:Y:S03]  /*5d50*/  SHFL.BFLY PT, R11, R28, 0x2, 0x1f ;  /* 0x0c401f001c0b7f89 */ /* 0x000ee600000e0000 */
[-C--:B------:R-:W-:Y:S01]  /*5d60*/  IADD3 R103, PT, PT, R4, R152.reuse, RZ ;  /* 0x0000009804677210 */ /* 0x080fe20007ffe0ff */
[----:B------:R-:W-:Y:S01]  /*5d70*/  LDSM.16.MT88.4 R92, [R152+0x6000] ;  /* 0x00600000985c783b */ /* 0x000fe20000004200 */
[----:B------:R-:W-:-:S02]  /*5d80*/  IADD3 R148, PT, PT, R5, R152, RZ ;  /* 0x0000009805947210 */ /* 0x000fc40007ffe0ff */
[----:B------:R-:W-:Y:S01]  /*5d90*/  IADD3 R102, PT, PT, R5, R103, RZ ;  /* 0x0000006705667210 */ /* 0x000fe20007ffe0ff */
[----:B------:R-:W-:Y:S04]  /*5da0*/  LDSM.16.MT88.4 R76, [R103+0x6000] ;  /* 0x00600000674c783b */ /* 0x000fe80000004200 */
[----:B------:R-:W-:Y:S01]  /*5db0*/  LDSM.16.MT88.4 R84, [R148+0x6000] ;  /* 0x006000009454783b */ /* 0x000fe20000004200 */
[----:B--2---:R-:W-:Y:S02]  /*5dc0*/  FMNMX.FTZ R2, R27, R2, !PT ;  /* 0x000000021b027209 */ /* 0x004fe40007810000 */
        /* <DEDUP_REMOVED lines=42> */
[----:B------:R-:W4:Y:S01]  /*6070*/  LDSM.16.MT88.4 R16, [R152+0x6800] ;  /* 0x006800009810783b */ /* 0x000f220000004200 */
[--C-:B------:R-:W-:Y:S01]  /*6080*/  FFMA.FTZ R4, R12, UR4, -R25.reuse ;  /* 0x000000040c047c23 */ /* 0x100fe20008010819 */
[----:B-1----:R-:W-:Y:S01]  /*6090*/  F2FP.F16.F32.PACK_AB R68, R39, R44 ;  /* 0x0000002c2744723e */ /* 0x002fe200000000ff */
[----:B------:R-:W-:Y:S01]  /*60a0*/  MUFU.EX2 R37, R37 ;  /* 0x0000002500257308 */ /* 0x000fe20000000800 */
[----:B------:R-:W1:Y:S01]  /*60b0*/  LDSM.16.MT88.4 R12, [R103+0x6800] ;  /* 0x00680000670c783b */ /* 0x000e620000004200 */
[--C-:B------:R-:W-:Y:S01]  /*60c0*/  FFMA.FTZ R64, R64, UR4, -R25.reuse ;  /* 0x0000000440407c23 */ /* 0x100fe20008010819 */
[--C-:B------:R-:W-:Y:S01]  /*60d0*/  FFMA.FTZ R53, R106, UR4, -R25.reuse ;  /* 0x000000046a357c23 */ /* 0x100fe20008010819 */
[--C-:B------:R-:W-:Y:S01]  /*60e0*/  FFMA.FTZ R62, R62, UR4, -R25.reuse ;  /* 0x000000043e3e7c23 */ /* 0x100fe20008010819 */
[----:B------:R-:W5:Y:S01]  /*60f0*/  LDSM.16.MT88.4 R20, [R148+0x6800] ;  /* 0x006800009414783b */ /* 0x000f620000004200 */
        /* <DEDUP_REMOVED lines=32> */
[----:B------:R-:W-:Y:S01]  /*6300*/  FADD.FTZ R127, R44, R39 ;  /* 0x000000272c7f7221 */ /* 0x000fe20000010000 */
[----:B------:R-:W-:Y:S01]  /*6310*/  FADD.FTZ R42, R37, R42 ;  /* 0x0000002a252a7221 */ /* 0x000fe20000010000 */
[----:B------:R-:W3:Y:S01]  /*6320*/  MUFU.EX2 R29, R29 ;  /* 0x0000001d001d7308 */ /* 0x000ee20000000800 */
[----:B--2---:R-:W-:Y:S01]  /*6330*/  F2FP.F16.F32.PACK_AB R71, R40, R35 ;  /* 0x000000232847723e */ /* 0x004fe200000000ff */
[----:B------:R-:W-:Y:S01]  /*6340*/  FADD.FTZ R44, R38, R127 ;  /* 0x0000007f262c7221 */ /* 0x000fe20000010000 */
[----:B------:R-:W-:Y:S01]  /*6350*/  FFMA.FTZ R50, R47, UR4, -R48 ;  /* 0x000000042f327c23 */ /* 0x000fe20008010830 */
[--C-:B------:R-:W-:Y:S01]  /*6360*/  FFMA.FTZ R30, R30, UR4, -R25.reuse ;  /* 0x000000041e1e7c23 */ /* 0x100fe20008010819 */
[--C-:B------:R-:W-:Y:S01]  /*6370*/  FFMA.FTZ R179, R24, UR4, -R25.reuse ;  /* 0x0000000418b37c23 */ /* 0x100fe20008010819 */
[----:B------:R-:W-:Y:S01]  /*6380*/  FADD.FTZ R31, R31, R44 ;  /* 0x0000002c1f1f7221 */ /* 0x000fe20000010000 */
[--C-:B------:R-:W-:Y:S01]  /*6390*/  FFMA.FTZ R47, R46, UR4, -R48.reuse ;  /* 0x000000042e2f7c23 */ /* 0x100fe20008010830 */
[----:B------:R-:W-:Y:S01]  /*63a0*/  MUFU.EX2 R28, R28 ;  /* 0x0000001c001c7308 */ /* 0x000fe20000000800 */
[----:B------:R-:W-:Y:S01]  /*63b0*/  HMMA.16816.F32 R96, R68, R92, RZ ;  /* 0x0000005c4460723c */ /* 0x000fe200000018ff */
[--C-:B------:R-:W-:Y:S01]  /*63c0*/  FFMA.FTZ R45, R45, UR4, -R48.reuse ;  /* 0x000000042d2d7c23 */ /* 0x100fe20008010830 */
[----:B------:R-:W-:Y:S01]  /*63d0*/  FFMA.FTZ R48, R43, UR4, -R48 ;  /* 0x000000042b307c23 */ /* 0x000fe20008010830 */
[--C-:B------:R-:W-:Y:S01]  /*63e0*/  FFMA.FTZ R32, R32, UR4, -R25.reuse ;  /* 0x0000000420207c23 */ /* 0x100fe20008010819 */
[----:B------:R-:W-:-:S03]  /*63f0*/  FFMA.FTZ R26, R26, UR4, -R25 ;  /* 0x000000041a1a7c23 */ /* 0x000fc60008010819 */
        /* <DEDUP_REMOVED lines=8> */
[----:B------:R-:W4:Y:S01]  /*6480*/  MUFU.EX2 R4, R4 ;  /* 0x0000000400047308 */ /* 0x000f220000000800 */
[C---:B------:R-:W-:Y:S07]  /*6490*/  HMMA.16816.F32 R84, R68.reuse, R86, RZ ;  /* 0x000000564454723c */ /* 0x040fee00000018ff */
[----:B------:R-:W-:Y:S01]  /*64a0*/  MUFU.EX2 R54, R54 ;  /* 0x0000003600367308 */ /* 0x000fe20000000800 */
[----:B------:R-:W-:Y:S01]  /*64b0*/  HMMA.16816.F32 R72, R68, R8, RZ ;  /* 0x000000084448723c */ /* 0x000fe200000018ff */
[----:B---3--:R-:W-:Y:S01]  /*64c0*/  F2FP.F16.F32.PACK_AB R8, R29, R34 ;  /* 0x000000221d08723e */ /* 0x008fe200000000ff */
[----:B------:R-:W-:Y:S01]  /*64d0*/  FADD.FTZ R34, R34, R31 ;  /* 0x0000001f22227221 */ /* 0x000fe20000010000 */
[----:B--2---:R-:W-:-:S03]  /*64e0*/  F2FP.F16.F32.PACK_AB R9, R33, R36 ;  /* 0x000000242109723e */ /* 0x004fc600000000ff */
[----:B------:R-:W-:Y:S01]  /*64f0*/  FADD.FTZ R29, R29, R34 ;  /* 0x000000221d1d7221 */ /* 0x000fe20000010000 */
[----:B------:R-:W2:Y:S01]  /*6500*/  MUFU.EX2 R49, R49 ;  /* 0x0000003100317308 */ /* 0x000ea20000000800 */
[----:B------:R-:W-:Y:S01]  /*6510*/  HMMA.16816.F32 R68, R68, R10, RZ ;  /* 0x0000000a4444723c */ /* 0x000fe200000018ff */
[----:B------:R-:W-:Y:S01]  /*6520*/  F2FP.F16.F32.PACK_AB R10, R27, R28 ;  /* 0x0000001c1b0a723e */ /* 0x000fe200000000ff */
[----:B------:R-:W-:Y:S01]  /*6530*/  FADD.FTZ R28, R28, R29 ;  /* 0x0000001d1c1c7221 */ /* 0x000fe20000010000 */
[----:B----4-:R-:W-:-:S03]  /*6540*/  F2FP.F16.F32.PACK_AB R11, R4, R5 ;  /* 0x00000005040b723e */ /* 0x010fc600000000ff */
[----:B------:R-:W-:Y:S01]  /*6550*/  FADD.FTZ R27, R27, R28 ;  /* 0x0000001c1b1b7221 */ /* 0x000fe20000010000 */
[----:B------:R-:W-:Y:S03]  /*6560*/  MUFU.EX2 R41, R41 ;  /* 0x0000002900297308 */ /* 0x000fe60000000800 */
[C---:B------:R-:W-:Y:S05]  /*6570*/  HMMA.16816.F32 R96, R8.reuse, R16, R96 ;  /* 0x000000100860723c */ /* 0x040fea0000001860 */
[----:B------:R-:W-:Y:S03]  /*6580*/  MUFU.EX2 R52, R52 ;  /* 0x0000003400347308 */ /* 0x000fe60000000800 */
[C---:B------:R-:W-:Y:S01]  /*6590*/  HMMA.16816.F32 R92, R8.reuse, R18, R92 ;  /* 0x00000012085c723c */ /* 0x040fe2000000185c */
[----:B------:R-:W3:Y:S04]  /*65a0*/  LDSM.16.MT88.4 R16, [R102+0x6800] ;  /* 0x006800006610783b */ /* 0x000ee80000004200 */
[----:B------:R-:W-:Y:S03]  /*65b0*/  MUFU.EX2 R64, R64 ;  /* 0x0000004000407308 */ /* 0x000fe60000000800 */
[C---:B-1----:R-:W-:Y:S05]  /*65c0*/  HMMA.16816.F32 R80, R8.reuse, R12, R80 ;  /* 0x0000000c0850723c */ /* 0x042fea0000001850 */
[----:B------:R-:W1:Y:S03]  /*65d0*/  MUFU.EX2 R53, R53 ;  /* 0x0000003500357308 */ /* 0x000e660000000800 */
        /* <DEDUP_REMOVED lines=12> */
[----:B--2---:R-:W-:Y:S01]  /*66a0*/  F2FP.F16.F32.PACK_AB R8, R49, R54 ;  /* 0x000000363108723e */ /* 0x004fe200000000ff */
[----:B------:R-:W-:Y:S01]  /*66b0*/  FADD.FTZ R54, R54, R27 ;  /* 0x0000001b36367221 */ /* 0x000fe20000010000 */
[----:B-1----:R-:W-:Y:S01]  /*66c0*/  F2FP.F16.F32.PACK_AB R9, R53, R64 ;  /* 0x000000403509723e */ /* 0x002fe200000000ff */
[----:B------:R-:W-:Y:S01]  /*66d0*/  MUFU.EX2 R66, R66 ;  /* 0x0000004200427308 */ /* 0x000fe20000000800 */
[----:B------:R-:W-:Y:S01]  /*66e0*/  F2FP.F16.F32.PACK_AB R10, R52, R41 ;  /* 0x00000029340a723e */ /* 0x000fe200000000ff */
[----:B------:R-:W-:Y:S01]  /*66f0*/  FADD.FTZ R24, R49, R54 ;  /* 0x0000003631187221 */ /* 0x000fe20000010000 */
[----:B-----5:R-:W-:-:S05]  /*6700*/  F2FP.F16.F32.PACK_AB R11, R51, R62 ;  /* 0x0000003e330b723e */ /* 0x020fca00000000ff */
[----:B------:R-:W-:Y:S02]  /*6710*/  MUFU.EX2 R63, R63 ;  /* 0x0000003f003f7308 */ /* 0x000fe40000000800 */
[C---:B----4-:R-:W-:Y:S06]  /*6720*/  HMMA.16816.F32 R88, R8.reuse, R12, R88 ;  /* 0x0000000c0858723c */ /* 0x050fec0000001858 */
[----:B------:R-:W-:Y:S02]  /*6730*/  MUFU.EX2 R67, R67 ;  /* 0x0000004300437308 */ /* 0x000fe40000000800 */
[C---:B------:R-:W-:Y:S01]  /*6740*/  HMMA.16816.F32 R84, R8.reuse, R14, R84 ;  /* 0x0000000e0854723c */ /* 0x040fe20000001854 */
[----:B------:R-:W1:Y:S05]  /*6750*/  LDSM.16.MT88.4 R12, [R102+0x7000] ;  /* 0x00700000660c783b */ /* 0x000e6a0000004200 */
[----:B------:R-:W2:Y:S02]  /*6760*/  MUFU.EX2 R108, R108 ;  /* 0x0000006c006c7308 */ /* 0x000ea40000000800 */
[C---:B------:R-:W-:Y:S06]  /*6770*/  HMMA.16816.F32 R96, R8.reuse, R20, R96 ;  /* 0x000000140860723c */ /* 0x040fec0000001860 */
[----:B------:R-:W-:Y:S02]  /*6780*/  MUFU.EX2 R104, R104 ;  /* 0x0000006800687308 */ /* 0x000fe40000000800 */
[C---:B------:R-:W-:Y:S01]  /*6790*/  HMMA.16816.F32 R92, R8.reuse, R22, R92 ;  /* 0x00000016085c723c */ /* 0x040fe2000000185c */
[----:B------:R-:W4:Y:S05]  /*67a0*/  LDSM.16.MT88.4 R20, [R152+0x7800] ;  /* 0x007800009814783b */ /* 0x000f2a0000004200 */
[----:B------:R-:W5:Y:S02]  /*67b0*/  MUFU.EX2 R105, R105 ;  /* 0x0000006900697308 */ /* 0x000f640000000800 */
[C---:B---3--:R-:W-:Y:S06]  /*67c0*/  HMMA.16816.F32 R80, R8.reuse, R16, R80 ;  /* 0x000000100850723c */ /* 0x048fec0000001850 */
[----:B------:R-:W-:Y:S02]  /*67d0*/  MUFU.EX2 R118, R118 ;  /* 0x0000007600767308 */ /* 0x000fe40000000800 */
[C---:B------:R-:W-:Y:S01]  /*67e0*/  HMMA.16816.F32 R76, R8.reuse, R18, R76 ;  /* 0x00000012084c723c */ /* 0x040fe2000000184c */
[----:B------:R-:W3:Y:S05]  /*67f0*/  LDSM.16.MT88.4 R16, [R148+0x7800] ;  /* 0x007800009410783b */ /* 0x000eea0000004200 */
[----:B------:R-:W3:Y:S02]  /*6800*/  MUFU.EX2 R107, R107 ;  /* 0x0000006b006b7308 */ /* 0x000ee40000000800 */
[C---:B-1----:R-:W-:Y:S06]  /*6810*/  HMMA.16816.F32 R72, R8.reuse, R12, R72 ;  /* 0x0000000c0848723c */ /* 0x042fec0000001848 */
[----:B------:R-:W-:Y:S02]  /*6820*/  MUFU.EX2 R111, R111 ;  /* 0x0000006f006f7308 */ /* 0x000fe40000000800 */
[----:B------:R-:W-:Y:S01]  /*6830*/  HMMA.16816.F32 R68, R8, R14, R68 ;  /* 0x0000000e0844723c */ /* 0x000fe20000001844 */
[----:B------:R-:W1:Y:S01]  /*6840*/  LDSM.16.MT88.4 R12, [R103+0x7800] ;  /* 0x00780000670c783b */ /* 0x000e620000004200 */
[----:B------:R-:W-:-:S02]  /*6850*/  F2FP.F16.F32.PACK_AB R8, R65, R106 ;  /* 0x0000006a4108723e */ /* 0x000fc400000000ff */
[----:B--2---:R-:W-:Y:S02]  /*6860*/  F2FP.F16.F32.PACK_AB R9, R108, R67 ;  /* 0x000000436c09723e */ /* 0x004fe400000000ff */
[----:B------:R-:W-:Y:S01]  /*6870*/  MUFU.EX2 R126, R126 ;  /* 0x0000007e007e7308 */ /* 0x000fe20000000800 */
[----:B------:R-:W-:Y:S02]  /*6880*/  F2FP.F16.F32.PACK_AB R10, R63, R66 ;  /* 0x000000423f0a723e */ /* 0x000fe400000000ff */
[----:B-----5:R-:W-:-:S05]  /*6890*/  F2FP.F16.F32.PACK_AB R11, R105, R104 ;  /* 0x00000068690b723e */ /* 0x020fca00000000ff */
[----:B------:R-:W-:Y:S02]  /*68a0*/  MUFU.EX2 R119, R119 ;  /* 0x0000007700777308 */ /* 0x000fe40000000800 */
[C---:B----4-:R-:W-:Y:S06]  /*68b0*/  HMMA.16816.F32 R96, R8.reuse, R20, R96 ;  /* 0x000000140860723c */ /* 0x050fec0000001860 */
[----:B------:R-:W2:Y:S02]  /*68c0*/  MUFU.EX2 R130, R130 ;  /* 0x0000008200827308 */ /* 0x000ea40000000800 */
[C---:B------:R-:W-:Y:S01]  /*68d0*/  HMMA.16816.F32 R92, R8.reuse, R22, R92 ;  /* 0x00000016085c723c */ /* 0x040fe2000000185c */
[----:B------:R-:W-:Y:S05]  /*68e0*/  LDSM.16.MT88.4 R20, [R148+0x8000] ;  /* 0x008000009414783b */ /* 0x000fea0000004200 */
[----:B------:R-:W-:Y:S02]  /*68f0*/  MUFU.EX2 R128, R128 ;  /* 0x0000008000807308 */ /* 0x000fe40000000800 */
[C---:B---3--:R-:W-:Y:S06]  /*6900*/  HMMA.16816.F32 R88, R8.reuse, R16, R88 ;  /* 0x000000100858723c */ /* 0x048fec0000001858 */
[----:B------:R-:W3:Y:S02]  /*6910*/  MUFU.EX2 R125, R125 ;  /* 0x0000007d007d7308 */ /* 0x000ee40000000800 */
[C---:B------:R-:W-:Y:S01]  /*6920*/  HMMA.16816.F32 R84, R8.reuse, R18, R84 ;  /* 0x000000120854723c */ /* 0x040fe20000001854 */
[----:B------:R-:W4:Y:S05]  /*6930*/  LDSM.16.MT88.4 R16, [R102+0x7800] ;  /* 0x007800006610783b */ /* 0x000f2a0000004200 */
[----:B------:R-:W-:Y:S02]  /*6940*/  MUFU.EX2 R117, R117 ;  /* 0x0000007500757308 */ /* 0x000fe40000000800 */
[C---:B-1----:R-:W-:Y:S06]  /*6950*/  HMMA.16816.F32 R80, R8.reuse, R12, R80 ;  /* 0x0000000c0850723c */ /* 0x042fec0000001850 */
[----:B------:R-:W1:Y:S02]  /*6960*/  MUFU.EX2 R136, R136 ;  /* 0x0000008800887308 */ /* 0x000e640000000800 */
[C---:B------:R-:W-:Y:S01]  /*6970*/  HMMA.16816.F32 R76, R8.reuse, R14, R76 ;  /* 0x0000000e084c723c */ /* 0x040fe2000000184c */
[----:B------:R-:W5:Y:S05]  /*6980*/  LDSM.16.MT88.4 R12, [R152+0x8000] ;  /* 0x00800000980c783b */ /* 0x000f6a0000004200 */
[----:B------:R-:W-:Y:S08]  /*6990*/  MUFU.EX2 R113, R113 ;  /* 0x0000007100717308 */ /* 0x000ff00000000800 */
[----:B------:R-:W-:Y:S08]  /*69a0*/  MUFU.EX2 R138, R138 ;  /* 0x0000008a008a7308 */ /* 0x000ff00000000800 */
[----:B------:R-:W-:Y:S01]  /*69b0*/  MUFU.EX2 R109, R109 ;  /* 0x0000006d006d7308 */ /* 0x000fe20000000800 */
[C---:B----4-:R-:W-:Y:S07]  /*69c0*/  HMMA.16816.F32 R72, R8.reuse, R16, R72 ;  /* 0x000000100848723c */ /* 0x050fee0000001848 */
[----:B------:R-:W4:Y:S01]  /*69d0*/  MUFU.EX2 R114, R114 ;  /* 0x0000007200727308 */ /* 0x000f220000000800 */
[----:B------:R-:W-:Y:S01]  /*69e0*/  HMMA.16816.F32 R68, R8, R18, R68 ;  /* 0x000000120844723c */ /* 0x000fe20000001844 */
[----:B------:R-:W-:Y:S01]  /*69f0*/  F2FP.F16.F32.PACK_AB R8, R107, R118 ;  /* 0x000000766b08723e */ /* 0x000fe200000000ff */
[----:B------:R-:W1:Y:S01]  /*6a00*/  LDSM.16.MT88.4 R16, [R103+0x8000] ;  /* 0x008000006710783b */ /* 0x000e620000004200 */
[----:B--2---:R-:W-:-:S02]  /*6a10*/  F2FP.F16.F32.PACK_AB R9, R130, R119 ;  /* 0x000000778209723e */ /* 0x004fc400000000ff */
[----:B------:R-:W-:Y:S02]  /*6a20*/  F2FP.F16.F32.PACK_AB R10, R126, R111 ;  /* 0x0000006f7e0a723e */ /* 0x000fe400000000ff */
[----:B------:R-:W-:Y:S01]  /*6a30*/  MUFU.EX2 R112, R112 ;  /* 0x0000007000707308 */ /* 0x000fe20000000800 */
[----:B---3--:R-:W-:-:S07]  /*6a40*/  F2FP.F16.F32.PACK_AB R11, R125, R128 ;  /* 0x000000807d0b723e */ /* 0x008fce00000000ff */
[C---:B-----5:R-:W-:Y:S01]  /*6a50*/  HMMA.16816.F32 R96, R8.reuse, R12, R96 ;  /* 0x0000000c0860723c */ /* 0x060fe20000001860 */
[----:B------:R-:W2:Y:S07]  /*6a60*/  MUFU.EX2 R115, R115 ;  /* 0x0000007300737308 */ /* 0x000eae0000000800 */
[C---:B------:R-:W-:Y:S01]  /*6a70*/  HMMA.16816.F32 R92, R8.reuse, R14, R92 ;  /* 0x0000000e085c723c */ /* 0x040fe2000000185c */
[----:B------:R-:W3:Y:S01]  /*6a80*/  LDSM.16.MT88.4 R12, [R102+0x8000] ;  /* 0x00800000660c783b */ /* 0x000ee20000004200 */
        /* <DEDUP_REMOVED lines=14> */
[----:B------:R-:W3:Y:S01]  /*6b70*/  LDSM.16.MT88.4 R12, [R103+0x8800] ;  /* 0x00880000670c783b */ /* 0x000ee20000004200 */
[----:B------:R-:W-:Y:S01]  /*6b80*/  F2FP.F16.F32.PACK_AB R8, R136, R117 ;  /* 0x000000758808723e */ /* 0x000fe200000000ff */
[----:B------:R-:W-:Y:S01]  /*6b90*/  MUFU.EX2 R56, R56 ;  /* 0x0000003800387308 */ /* 0x000fe20000000800 */
[----:B----4-:R-:W-:-:S02]  /*6ba0*/  F2FP.F16.F32.PACK_AB R9, R114, R109 ;  /* 0x0000006d7209723e */ /* 0x010fc400000000ff */
[----:B------:R-:W-:Y:S02]  /*6bb0*/  F2FP.F16.F32.PACK_AB R10, R138, R113 ;  /* 0x000000718a0a723e */ /* 0x000fe400000000ff */
[----:B--2---:R-:W-:-:S03]  /*6bc0*/  F2FP.F16.F32.PACK_AB R11, R115, R112 ;  /* 0x00000070730b723e */ /* 0x004fc600000000ff */
[----:B------:R-:W2:Y:S04]  /*6bd0*/  MUFU.EX2 R59, R59 ;  /* 0x0000003b003b7308 */ /* 0x000ea80000000800 */
[C---:B-----5:R-:W-:Y:S04]  /*6be0*/  HMMA.16816.F32 R96, R8.reuse, R20, R96 ;  /* 0x000000140860723c */ /* 0x060fe80000001860 */
[----:B------:R-:W-:Y:S04]  /*6bf0*/  MUFU.EX2 R46, R50 ;  /* 0x00000032002e7308 */ /* 0x000fe80000000800 */
[C---:B------:R-:W-:Y:S01]  /*6c00*/  HMMA.16816.F32 R92, R8.reuse, R22, R92 ;  /* 0x00000016085c723c */ /* 0x040fe2000000185c */
[----:B------:R-:W4:Y:S03]  /*6c10*/  LDSM.16.MT88.4 R20, [R102+0x8800] ;  /* 0x008800006614783b */ /* 0x000f260000004200 */
[----:B------:R-:W5:Y:S04]  /*6c20*/  MUFU.EX2 R43, R47 ;  /* 0x0000002f002b7308 */ /* 0x000f680000000800 */
[C---:B-1----:R-:W-:Y:S04]  /*6c30*/  HMMA.16816.F32 R88, R8.reuse, R16, R88 ;  /* 0x000000100858723c */ /* 0x042fe80000001858 */
[----:B------:R-:W-:Y:S04]  /*6c40*/  MUFU.EX2 R39, R45 ;  /* 0x0000002d00277308 */ /* 0x000fe80000000800 */
[C---:B------:R-:W-:Y:S01]  /*6c50*/  HMMA.16816.F32 R84, R8.reuse, R18, R84 ;  /* 0x000000120854723c */ /* 0x040fe20000001854 */
[----:B------:R-:W1:Y:S03]  /*6c60*/  LDSM.16.MT88.4 R16, [R152+0x9000] ;  /* 0x009000009810783b */ /* 0x000e660000004200 */
[----:B------:R-:W-:Y:S04]  /*6c70*/  MUFU.EX2 R38, R48 ;  /* 0x0000003000267308 */ /* 0x000fe80000000800 */
[C---:B---3--:R-:W-:Y:S04]  /*6c80*/  HMMA.16816.F32 R80, R8.reuse, R12, R80 ;  /* 0x0000000c0850723c */ /* 0x048fe80000001850 */
[----:B------:R-:W-:Y:S04]  /*6c90*/  MUFU.EX2 R31, R32 ;  /* 0x00000020001f7308 */ /* 0x000fe80000000800 */
[C---:B------:R-:W-:Y:S01]  /*6ca0*/  HMMA.16816.F32 R76, R8.reuse, R14, R76 ;  /* 0x0000000e084c723c */ /* 0x040fe2000000184c */
[----:B------:R-:W3:Y:S03]  /*6cb0*/  LDSM.16.MT88.4 R12, [R148+0x9000] ;  /* 0x00900000940c783b */ /* 0x000ee60000004200 */
[----:B------:R-:W5:Y:S04]  /*6cc0*/  MUFU.EX2 R30, R30 ;  /* 0x0000001e001e7308 */ /* 0x000f680000000800 */
[C---:B----4-:R-:W-:Y:S04]  /*6cd0*/  HMMA.16816.F32 R72, R8.reuse, R20, R72 ;  /* 0x000000140848723c */ /* 0x050fe80000001848 */
[----:B------:R-:W-:Y:S04]  /*6ce0*/  MUFU.EX2 R179, R179 ;  /* 0x000000b300b37308 */ /* 0x000fe80000000800 */
[----:B------:R-:W-:Y:S01]  /*6cf0*/  HMMA.16816.F32 R68, R8, R22, R68 ;  /* 0x000000160844723c */ /* 0x000fe20000001844 */
[----:B------:R-:W4:Y:S01]  /*6d00*/  LDSM.16.MT88.4 R20, [R103+0x9000] ;  /* 0x009000006714783b */ /* 0x000f220000004200 */
[----:B------:R-:W-:-:S02]  /*6d10*/  F2FP.F16.F32.PACK_AB R8, R116, R61 ;  /* 0x0000003d7408723e */ /* 0x000fc400000000ff */
[----:B------:R-:W-:Y:S02]  /*6d20*/  F2FP.F16.F32.PACK_AB R9, R58, R55 ;  /* 0x000000373a09723e */ /* 0x000fe400000000ff */
[----:B------:R-:W-:Y:S02]  /*6d30*/  F2FP.F16.F32.PACK_AB R10, R110, R57 ;  /* 0x000000396e0a723e */ /* 0x000fe400000000ff */
[----:B--2---:R-:W-:-:S07]  /*6d40*/  F2FP.F16.F32.PACK_AB R11, R59, R56 ;  /* 0x000000383b0b723e */ /* 0x004fce00000000ff */
[C---:B-1----:R-:W-:Y:S08]  /*6d50*/  HMMA.16816.F32 R96, R8.reuse, R16, R96 ;  /* 0x000000100860723c */ /* 0x042ff00000001860 */
[C---:B------:R-:W-:Y:S01]  /*6d60*/  HMMA.16816.F32 R92, R8.reuse, R18, R92 ;  /* 0x00000012085c723c */ /* 0x040fe2000000185c */
[----:B------:R-:W1:Y:S07]  /*6d70*/  LDSM.16.MT88.4 R16, [R102+0x9000] ;  /* 0x009000006610783b */ /* 0x000e6e0000004200 */
[----:B---3--:R-:W-:Y:S01]  /*6d80*/  HMMA.16816.F32 R88, R8, R12, R88 ;  /* 0x0000000c0858723c */ /* 0x008fe20000001858 */
[----:B------:R-:W-:-:S04]  /*6d90*/  FADD.FTZ R13, R35, R42 ;  /* 0x0000002a230d7221 */ /* 0x000fc80000010000 */
[----:B------:R-:W-:-:S03]  /*6da0*/  FADD.FTZ R13, R40, R13 ;  /* 0x0000000d280d7221 */ /* 0x000fc60000010000 */
[----:B------:R-:W-:Y:S01]  /*6db0*/  HMMA.16816.F32 R84, R8, R14, R84 ;  /* 0x0000000e0854723c */ /* 0x000fe20000001854 */
[----:B------:R-:W-:Y:S02]  /*6dc0*/  FADD.FTZ R36, R36, R13 ;  /* 0x0000000d24247221 */ /* 0x000fe40000010000 */
[----:B------:R-:W2:Y:S02]  /*6dd0*/  LDSM.16.MT88.4 R12, [R152+0x9800] ;  /* 0x00980000980c783b */ /* 0x000ea40000004200 */
[----:B------:R-:W-:-:S03]  /*6de0*/  FADD.FTZ R34, R33, R36 ;  /* 0x0000002421227221 */ /* 0x000fc60000010000 */
[----:B----4-:R-:W-:Y:S01]  /*6df0*/  HMMA.16816.F32 R80, R8, R20, R80 ;  /* 0x000000140850723c */ /* 0x010fe20000001850 */
[----:B------:R-:W-:-:S04]  /*6e00*/  FADD.FTZ R5, R5, R34 ;  /* 0x0000002205057221 */ /* 0x000fc80000010000 */
[----:B------:R-:W-:Y:S02]  /*6e10*/  FADD.FTZ R5, R4, R5 ;  /* 0x0000000504057221 */ /* 0x000fe40000010000 */
[----:B------:R-:W3:Y:S01]  /*6e20*/  MUFU.EX2 R4, R26 ;  /* 0x0000001a00047308 */ /* 0x000ee20000000800 */
[----:B------:R-:W-:Y:S01]  /*6e30*/  HMMA.16816.F32 R76, R8, R22, R76 ;  /* 0x00000016084c723c */ /* 0x000fe2000000184c */
[----:B------:R-:W4:Y:S01]  /*6e40*/  LDSM.16.MT88.4 R20, [R148+0x9800] ;  /* 0x009800009414783b */ /* 0x000f220000004200 */
        /* <DEDUP_REMOVED lines=10> */
[----:B------:R-:W1:Y:S01]  /*6ef0*/  LDSM.16.MT88.4 R16, [R103+0x9800] ;  /* 0x009800006710783b */ /* 0x000e620000004200 */
[----:B------:R-:W-:Y:S01]  /*6f00*/  FADD.FTZ R5, R67, R62 ;  /* 0x0000003e43057221 */ /* 0x000fe20000010000 */
[----:B-----5:R-:W-:Y:S01]  /*6f10*/  F2FP.F16.F32.PACK_AB R8, R43, R46 ;  /* 0x0000002e2b08723e */ /* 0x020fe200000000ff */
[----:B------:R-:W-:Y:S01]  /*6f20*/  FADD.FTZ R66, R66, R65 ;  /* 0x0000004142427221 */ /* 0x000fe20000010000 */
[----:B------:R-:W-:Y:S01]  /*6f30*/  F2FP.F16.F32.PACK_AB R9, R30, R31 ;  /* 0x0000001f1e09723e */ /* 0x000fe200000000ff */
[----:B------:R-:W-:Y:S01]  /*6f40*/  FADD.FTZ R5, R108, R5 ;  /* 0x000000056c057221 */ /* 0x000fe20000010000 */
[----:B------:R-:W-:Y:S01]  /*6f50*/  F2FP.F16.F32.PACK_AB R10, R38, R39 ;  /* 0x00000027260a723e */ /* 0x000fe200000000ff */
[----:B------:R-:W-:Y:S01]  /*6f60*/  FADD.FTZ R63, R63, R66 ;  /* 0x000000423f3f7221 */ /* 0x000fe20000010000 */
[----:B---3--:R-:W-:Y:S01]  /*6f70*/  F2FP.F16.F32.PACK_AB R11, R179, R4 ;  /* 0x00000004b30b723e */ /* 0x008fe200000000ff */
[----:B------:R-:W-:-:S02]  /*6f80*/  FADD.FTZ R24, R104, R5 ;  /* 0x0000000568187221 */ /* 0x000fc40000010000 */
[----:B------:R-:W-:Y:S02]  /*6f90*/  FADD.FTZ R118, R118, R63 ;  /* 0x0000003f76767221 */ /* 0x000fe40000010000 */
[----:B------:R-:W-:Y:S02]  /*6fa0*/  FADD.FTZ R24, R105, R24 ;  /* 0x0000001869187221 */ /* 0x000fe40000010000 */
[----:B--2---:R-:W-:Y:S02]  /*6fb0*/  HMMA.16816.F32 R96, R8, R12, R96 ;  /* 0x0000000c0860723c */ /* 0x004fe40000001860 */
[----:B------:R-:W-:Y:S01]  /*6fc0*/  FADD.FTZ R5, R119, R24 ;  /* 0x0000001877057221 */ /* 0x000fe20000010000 */
[----:B------:R-:W-:-:S03]  /*6fd0*/  FADD.FTZ R24, R107, R118 ;  /* 0x000000766b187221 */ /* 0x000fc60000010000 */
[----:B------:R-:W-:Y:S01]  /*6fe0*/  FADD.FTZ R5, R130, R5 ;  /* 0x0000000582057221 */ /* 0x000fe20000010000 */
[----:B------:R-:W-:Y:S01]  /*6ff0*/  FADD.FTZ R111, R111, R24 ;  /* 0x000000186f6f7221 */ /* 0x000fe20000010000 */
[----:B------:R-:W-:Y:S01]  /*7000*/  HMMA.16816.F32 R92, R8, R14, R92 ;  /* 0x0000000e085c723c */ /* 0x000fe2000000185c */
[----:B------:R-:W2:Y:S02]  /*7010*/  LDSM.16.MT88.4 R12, [R102+0x9800] ;  /* 0x00980000660c783b */ /* 0x000ea40000004200 */
        /* <DEDUP_REMOVED lines=17> */
[----:B------:R-:W-:Y:S01]  /*7130*/  HMMA.16816.F32 R76, R8, R18, R76 ;  /* 0x00000012084c723c */ /* 0x000fe2000000184c */
[----:B------:R-:W-:-:S04]  /*7140*/  FADD.FTZ R5, R55, R16 ;  /* 0x0000001037057221 */ /* 0x000fc80000010000 */
[----:B------:R-:W-:-:S03]  /*7150*/  FADD.FTZ R5, R58, R5 ;  /* 0x000000053a057221 */ /* 0x000fc60000010000 */
        /* <DEDUP_REMOVED lines=77> */
.L_x_5805:
[----:B------:R-:W-:Y:S01]  /*7630*/  UMOV UR6, URZ ;  /* 0x000000ff00067c82 */ /* 0x000fe20008000000 */
[----:B------:R-:W-:Y:S01]  /*7640*/  IMAD.SHL.U32 R4, R6, 0x80, RZ ;  /* 0x0000008006047824 */ /* 0x000fe200078e00ff */
[----:B------:R-:W-:-:S05]  /*7650*/  IADD3 R5, P0, PT, RZ, -UR6, RZ ;  /* 0x80000006ff057c10 */ /* 0x000fca000ff1e0ff */
[----:B------:R-:W-:-:S05]  /*7660*/  IMAD.X R4, RZ, RZ, ~R4, P0 ;  /* 0x000000ffff047224 */ /* 0x000fca00000e0e04 */
[----:B------:R-:W-:-:S04]  /*7670*/  SHF.R.S64 R5, R5, 0x1f, R4 ;  /* 0x0000001f05057819 */ /* 0x000fc80000001004 */
[----:B------:R-:W-:-:S04]  /*7680*/  IADD3 R162, P0, PT, R5, R162, RZ ;  /* 0x000000a205a27210 */ /* 0x000fc80007f1e0ff */
[----:B------:R-:W-:-:S09]  /*7690*/  LEA.HI.X.SX32 R163, R4, R163, 0x1, P0 ;  /* 0x000000a304a37211 */ /* 0x000fd200000f0eff */
.L_x_5806:
        /* <DEDUP_REMOVED lines=42> */
[----:B------:R-:W-:Y:S01]  /*7940*/  @!P0 IADD3 R9, PT, PT, R4, R13, RZ ;  /* 0x0000000d04098210 */ /* 0x000fe20007ffe0ff */
[----:B------:R-:W-:Y:S02]  /*7950*/  @!P0 IMAD.MOV.U32 R8, RZ, RZ, R12 ;  /* 0x000000ffff088224 */ /* 0x000fe400078e000c */
        /* <DEDUP_REMOVED lines=21> */
[----:B------:R-:W3:Y:S04]  /*7ab0*/  LDSM.16.M88.4 R4, [R156+UR5+0x2000] ;  /* 0x002000059c04783b */ /* 0x000ee80008000200 */
[----:B------:R-:W1:Y:S04]  /*7ac0*/  LDSM.16.M88.4 R104, [R156+UR5+0x2800] ;  /* 0x002800059c68783b */ /* 0x000e680008000200 */
[----:B------:R-:W4:Y:S04]  /*7ad0*/  LDSM.16.M88.4 R60, [R156+UR5+0x3000] ;  /* 0x003000059c3c783b */ /* 0x000f280008000200 */
[----:B------:R-:W5:Y:S04]  /*7ae0*/  LDSM.16.M88.4 R52, [R156+UR5+0x3800] ;  /* 0x003800059c34783b */ /* 0x000f680008000200 */
[----:B------:R-:W5:Y:S04]  /*7af0*/  LDSM.16.M88.4 R44, [R156+UR5+0x4000] ;  /* 0x004000059c2c783b */ /* 0x000f680008000200 */
[----:B------:R-:W5:Y:S04]  /*7b00*/  LDSM.16.M88.4 R36, [R156+UR5+0x4800] ;  /* 0x004800059c24783b */ /* 0x000f680008000200 */
[----:B------:R-:W5:Y:S04]  /*7b10*/  LDSM.16.M88.4 R28, [R156+UR5+0x5000] ;  /* 0x005000059c1c783b */ /* 0x000f680008000200 */
[----:B--2---:R-:W2:Y:S04]  /*7b20*/  LDSM.16.M88.4 R12, [R156+UR5+0x5800] ;  /* 0x005800059c0c783b */ /* 0x004ea80008000200 */
[----:B------:R-:W-:Y:S04]  /*7b30*/  LDSM.16.M88.4 R16, [R155] ;  /* 0x000000009b10783b */ /* 0x000fe80000000200 */
[----:B------:R-:W2:Y:S04]  /*7b40*/  LDSM.16.M88.4 R112, [R151+0x3000] ;  /* 0x003000009770783b */ /* 0x000ea80000000200 */
[----:B------:R-:W2:Y:S01]  /*7b50*/  LDSM.16.M88.4 R120, [R151+0x2000] ;  /* 0x002000009778783b */ /* 0x000ea20000000200 */
[C---:B---3--:R-:W-:Y:S03]  /*7b60*/  HMMA.16816.F32 R8, R20.reuse, R4, RZ ;  /* 0x000000041408723c */ /* 0x048fe600000018ff */
[----:B------:R-:W3:Y:S04]  /*7b70*/  LDSM.16.M88.4 R116, [R151+0x2800] ;  /* 0x002800009774783b */ /* 0x000ee80000000200 */
[----:B------:R-:W-:Y:S01]  /*7b80*/  LDSM.16.M88.4 R124, [R151+0x3800] ;  /* 0x00380000977c783b */ /* 0x000fe20000000200 */
[C---:B-1----:R-:W-:Y:S03]  /*7b90*/  HMMA.16816.F32 R108, R20.reuse, R104, RZ ;  /* 0x00000068146c723c */ /* 0x042fe600000018ff */
[----:B------:R-:W-:Y:S04]  /*7ba0*/  LDSM.16.M88.4 R128, [R154] ;  /* 0x000000009a80783b */ /* 0x000fe80000000200 */
[----:B------:R-:W0:Y:S01]  /*7bb0*/  LDGDEPBAR ;  /* 0x00000000000079af */ /* 0x000e220000000000 */
[C---:B----4-:R-:W-:Y:S08]  /*7bc0*/  HMMA.16816.F32 R64, R20.reuse, R60, RZ ;  /* 0x0000003c1440723c */ /* 0x050ff000000018ff */
        /* <DEDUP_REMOVED lines=14> */
[C---:B------:R-:W-:Y:S08]  /*7cb0*/  HMMA.16816.F32 R64, R16.reuse, R112, R64 ;  /* 0x000000701040723c */ /* 0x040ff00000001840 */
[C---:B------:R-:W-:Y:S01]  /*7cc0*/  HMMA.16816.F32 R60, R16.reuse, R114, R60 ;  /* 0x00000072103c723c */ /* 0x040fe2000000183c */
[----:B------:R-:W2:Y:S07]  /*7cd0*/  LDSM.16.M88.4 R112, [R151+0x5800] ;  /* 0x005800009770783b */ /* 0x000eae0000000200 */
[C---:B------:R-:W-:Y:S08]  /*7ce0*/  HMMA.16816.F32 R8, R16.reuse, R120, R8 ;  /* 0x000000781008723c */ /* 0x040ff00000001808 */
[C---:B------:R-:W-:Y:S01]  /*7cf0*/  HMMA.16816.F32 R4, R16.reuse, R122, R4 ;  /* 0x0000007a1004723c */ /* 0x040fe20000001804 */
[----:B------:R-:W4:Y:S07]  /*7d00*/  LDSM.16.M88.4 R120, [R151+0x4800] ;  /* 0x004800009778783b */ /* 0x000f2e0000000200 */
[C---:B---3--:R-:W-:Y:S08]  /*7d10*/  HMMA.16816.F32 R108, R16.reuse, R116, R108 ;  /* 0x00000074106c723c */ /* 0x048ff0000000186c */
        /* <DEDUP_REMOVED lines=11> */
[C---:B------:R-:W-:Y:S08]  /*7dd0*/  HMMA.16816.F32 R56, R16.reuse, R124, R56 ;  /* 0x0000007c1038723c */ /* 0x040ff00000001838 */
[C---:B------:R-:W-:Y:S01]  /*7de0*/  HMMA.16816.F32 R52, R16.reuse, R126, R52 ;  /* 0x0000007e1034723c */ /* 0x040fe20000001834 */
[----:B------:R-:W5:Y:S07]  /*7df0*/  LDSM.16.M88.4 R124, [R150+0x2800] ;  /* 0x00280000967c783b */ /* 0x000f6e0000000200 */
[C---:B---3--:R-:W-:Y:S08]  /*7e00*/  HMMA.16816.F32 R32, R16.reuse, R116, R32 ;  /* 0x000000741020723c */ /* 0x048ff00000001820 */
[----:B------:R-:W-:Y:S01]  /*7e10*/  HMMA.16816.F32 R28, R16, R118, R28 ;  /* 0x00000076101c723c */ /* 0x000fe2000000181c */
[----:B------:R-:W-:Y:S04]  /*7e20*/  LDSM.16.M88.4 R16, [R153] ;  /* 0x000000009910783b */ /* 0x000fe80000000200 */
        /* <DEDUP_REMOVED lines=10> */
[----:B-----5:R-:W-:Y:S08]  /*7ed0*/  HMMA.16816.F32 R108, R128, R124, R108 ;  /* 0x0000007c806c723c */ /* 0x020ff0000000186c */
[C---:B-1----:R-:W-:Y:S08]  /*7ee0*/  HMMA.16816.F32 R4, R16.reuse, R14, R4 ;  /* 0x0000000e1004723c */ /* 0x042ff00000001804 */
[C---:B------:R-:W-:Y:S01]  /*7ef0*/  HMMA.16816.F32 R8, R16.reuse, R12, R8 ;  /* 0x0000000c1008723c */ /* 0x040fe20000001808 */
[----:B------:R-:W1:Y:S07]  /*7f00*/  LDSM.16.M88.4 R12, [R150+0x5000] ;  /* 0x00500000960c783b */ /* 0x000e6e0000000200 */
[----:B--2---:R-:W-:Y:S03]  /*7f10*/  HMMA.16816.F32 R108, R16, R112, R108 ;  /* 0x00000070106c723c */ /* 0x004fe6000000186c */
[----:B------:R-:W-:Y:S01]  /*7f20*/  FMUL.FTZ R4, R4, UR10 ;  /* 0x0000000a04047c20 */ /* 0x000fe20008410000 */
[----:B------:R-:W-:Y:S01]  /*7f30*/  FMUL.FTZ R137, R5, UR10 ;  /* 0x0000000a05897c20 */ /* 0x000fe20008410000 */
[----:B------:R-:W-:Y:S01]  /*7f40*/  FMUL.FTZ R139, R6, UR10 ;  /* 0x0000000a068b7c20 */ /* 0x000fe20008410000 */
[----:B------:R-:W-:Y:S01]  /*7f50*/  FMUL.FTZ R141, R7, UR10 ;  /* 0x0000000a078d7c20 */ /* 0x000fe20008410000 */
[----:B------:R2:W-:Y:S01]  /*7f60*/  MUFU.TANH R113, R4 ;  /* 0x0000000400717308 */ /* 0x0005e20000002400 */
[----:B------:R-:W-:Y:S03]  /*7f70*/  HMMA.16816.F32 R104, R128, R126, R104 ;  /* 0x0000007e8068723c */ /* 0x000fe60000001868 */
[----:B------:R-:W-:Y:S01]  /*7f80*/  FMUL.FTZ R8, R8, UR10 ;  /* 0x0000000a08087c20 */ /* 0x000fe20008410000 */
[----:B------:R-:W-:Y:S01]  /*7f90*/  FMUL.FTZ R9, R9, UR10 ;  /* 0x0000000a09097c20 */ /* 0x000fe20008410000 */
[----:B------:R-:W-:-:S02]  /*7fa0*/  FMUL.FTZ R127, R11, UR10 ;  /* 0x0000000a0b7f7c20 */ /* 0x000fc40008410000 */
[----:B------:R-:W4:Y:S01]  /*7fb0*/  MUFU.TANH R125, R8 ;  /* 0x00000008007d7308 */ /* 0x000f220000002400 */
[----:B------:R-:W-:Y:S03]  /*7fc0*/  HMMA.16816.F32 R56, R128, R116, R56 ;  /* 0x000000748038723c */ /* 0x000fe60000001838 */
[----:B------:R-:W-:-:S04]  /*7fd0*/  FMUL.FTZ R108, R108, UR10 ;  /* 0x0000000a6c6c7c20 */ /* 0x000fc80008410000 */
[----:B------:R-:W-:Y:S01]  /*7fe0*/  MUFU.TANH R127, R127 ;  /* 0x0000007f007f7308 */ /* 0x000fe20000002400 */
[----:B--2---:R-:W2:Y:S01]  /*7ff0*/  LDSM.16.M88.4 R4, [R149+0x3800] ;  /* 0x003800009504783b */ /* 0x004ea20000000200 */
[C---:B------:R-:W-:Y:S03]  /*8000*/  HMMA.16816.F32 R52, R128.reuse, R118, R52 ;  /* 0x000000768034723c */ /* 0x040fe60000001834 */
[----:B------:R-:W5:Y:S03]  /*8010*/  LDSM.16.M88.4 R116, [R150+0x5800] ;  /* 0x005800009674783b */ /* 0x000f660000000200 */
[----:B------:R-:W-:Y:S02]  /*8020*/  MUFU.TANH R139, R139 ;  /* 0x0000008b008b7308 */ /* 0x000fe40000002400 */
[C---:B---3--:R-:W-:Y:S06]  /*8030*/  HMMA.16816.F32 R40, R128.reuse, R120, R40 ;  /* 0x000000788028723c */ /* 0x048fec0000001828 */
[----:B------:R3:W-:Y:S02]  /*8040*/  MUFU.TANH R121, R9 ;  /* 0x0000000900797308 */ /* 0x0007e40000002400 */
[----:B------:R-:W-:Y:S01]  /*8050*/  HMMA.16816.F32 R36, R128, R122, R36 ;  /* 0x0000007a8024723c */ /* 0x000fe20000001824 */
[----:B------:R-:W-:-:S05]  /*8060*/  FMUL.FTZ R123, R10, UR10 ;  /* 0x0000000a0a7b7c20 */ /* 0x000fca0008410000 */
[----:B------:R-:W-:Y:S02]  /*8070*/  MUFU.TANH R137, R137 ;  /* 0x0000008900897308 */ /* 0x000fe40000002400 */
[C---:B-1----:R-:W-:Y:S06]  /*8080*/  HMMA.16816.F32 R32, R128.reuse, R12, R32 ;  /* 0x0000000c8020723c */ /* 0x042fec0000001820 */
[----:B------:R-:W1:Y:S01]  /*8090*/  MUFU.TANH R123, R123 ;  /* 0x0000007b007b7308 */ /* 0x000e620000002400 */
[----:B---3--:R-:W3:Y:S01]  /*80a0*/  LDSM.16.M88.4 R8, [R149+0x3000] ;  /* 0x003000009508783b */ /* 0x008ee20000000200 */
[----:B------:R-:W-:Y:S03]  /*80b0*/  HMMA.16816.F32 R28, R128, R14, R28 ;  /* 0x0000000e801c723c */ /* 0x000fe6000000181c */
[----:B------:R-:W4:Y:S03]  /*80c0*/  LDSM.16.M88.4 R12, [R149+0x4000] ;  /* 0x00400000950c783b */ /* 0x000f260000000200 */
[----:B------:R-:W-:Y:S02]  /*80d0*/  MUFU.TANH R141, R141 ;  /* 0x0000008d008d7308 */ /* 0x000fe40000002400 */
[C---:B--2---:R-:W-:Y:S08]  /*80e0*/  HMMA.16816.F32 R56, R16.reuse, R4, R56 ;  /* 0x000000041038723c */ /* 0x044ff00000001838 */
[C---:B------:R-:W-:Y:S01]  /*80f0*/  HMMA.16816.F32 R52, R16.reuse, R6, R52 ;  /* 0x000000061034723c */ /* 0x040fe20000001834 */
[----:B------:R-:W2:Y:S07]  /*8100*/  LDSM.16.M88.4 R4, [R149+0x5800] ;  /* 0x005800009504783b */ /* 0x000eae0000000200 */
[----:B------:R-:W-:Y:S01]  /*8110*/  HMMA.16816.F32 R104, R16, R114, R104 ;  /* 0x000000721068723c */ /* 0x000fe20000001868 */
[----:B------:R1:W-:Y:S02]  /*8120*/  MUFU.TANH R115, R108 ;  /* 0x0000006c00737308 */ /* 0x0003e40000002400 */
[----:B------:R-:W-:Y:S01]  /*8130*/  FMUL.FTZ R57, R57, UR10 ;  /* 0x0000000a39397c20 */ /* 0x000fe20008410000 */
[----:B------:R-:W-:-:S04]  /*8140*/  FMUL.FTZ R59, R59, UR10 ;  /* 0x0000000a3b3b7c20 */ /* 0x000fc80008410000 */
[C---:B-----5:R-:W-:Y:S01]  /*8150*/  HMMA.16816.F32 R24, R128.reuse, R116, R24 ;  /* 0x000000748018723c */ /* 0x060fe20000001818 */
[----:B------:R-:W-:Y:S01]  /*8160*/  FMUL.FTZ R117, R109, UR10 ;  /* 0x0000000a6d757c20 */ /* 0x000fe20008410000 */
[----:B------:R-:W-:Y:S06]  /*8170*/  MUFU.TANH R59, R59 ;  /* 0x0000003b003b7308 */ /* 0x000fec0000002400 */
[----:B------:R-:W-:Y:S01]  /*8180*/  HMMA.16816.F32 R20, R128, R118, R20 ;  /* 0x000000768014723c */ /* 0x000fe20000001814 */
[----:B------:R-:W-:Y:S01]  /*8190*/  FMUL.FTZ R119, R110, UR10 ;  /* 0x0000000a6e777c20 */ /* 0x000fe20008410000 */
[----:B------:R-:W-:Y:S01]  /*81a0*/  FMUL.FTZ R129, R111, UR10 ;  /* 0x0000000a6f817c20 */ /* 0x000fe20008410000 */
[----:B------:R-:W-:Y:S01]  /*81b0*/  MUFU.TANH R117, R117 ;  /* 0x0000007500757308 */ /* 0x000fe20000002400 */
[----:B-1----:R-:W1:Y:S01]  /*81c0*/  LDSM.16.M88.4 R108, [R149+0x4800] ;  /* 0x00480000956c783b */ /* 0x002e620000000200 */
[----:B------:R-:W-:Y:S01]  /*81d0*/  FMUL.FTZ R104, R104, UR10 ;  /* 0x0000000a68687c20 */ /* 0x000fe20008410000 */
[----:B------:R-:W-:Y:S01]  /*81e0*/  FMUL.FTZ R106, R106, UR10 ;  /* 0x0000000a6a6a7c20 */ /* 0x000fe20008410000 */
[----:B------:R-:W-:Y:S01]  /*81f0*/  FMUL.FTZ R105, R105, UR10 ;  /* 0x0000000a69697c20 */ /* 0x000fe20008410000 */
[----:B---3--:R-:W-:Y:S01]  /*8200*/  HMMA.16816.F32 R64, R16, R8, R64 ;  /* 0x000000081040723c */ /* 0x008fe20000001840 */
[----:B------:R-:W-:-:S02]  /*8210*/  FMUL.FTZ R107, R107, UR10 ;  /* 0x0000000a6b6b7c20 */ /* 0x000fc40008410000 */
[----:B------:R-:W-:Y:S05]  /*8220*/  MUFU.TANH R129, R129 ;  /* 0x0000008100817308 */ /* 0x000fea0000002400 */
[----:B------:R-:W-:Y:S01]  /*8230*/  HMMA.16816.F32 R60, R16, R10, R60 ;  /* 0x0000000a103c723c */ /* 0x000fe2000000183c */
[----:B------:R-:W3:Y:S01]  /*8240*/  LDSM.16.M88.4 R8, [R149+0x5000] ;  /* 0x005000009508783b */ /* 0x000ee20000000200 */
[----:B------:R-:W-:-:S04]  /*8250*/  DEPBAR.LE SB0, 0x0 ;  /* 0x000080000000791a */ /* 0x000fc80000000000 */
[----:B------:R-:W-:Y:S02]  /*8260*/  MUFU.TANH R119, R119 ;  /* 0x0000007700777308 */ /* 0x000fe40000002400 */
[C---:B----4-:R-:W-:Y:S01]  /*8270*/  HMMA.16816.F32 R44, R16.reuse, R14, R44 ;  /* 0x0000000e102c723c */ /* 0x050fe2000000182c */
[----:B------:R-:W-:Y:S02]  /*8280*/  FMUL.FTZ R14, R55, UR10 ;  /* 0x0000000a370e7c20 */ /* 0x000fe40008410000 */
[----:B------:R-:W-:Y:S01]  /*8290*/  FMUL.FTZ R15, R66, UR10 ;  /* 0x0000000a420f7c20 */ /* 0x000fe20008410000 */
[----:B------:R-:W-:Y:S02]  /*82a0*/  FMUL.FTZ R64, R64, UR10 ;  /* 0x0000000a40407c20 */ /* 0x000fe40008410000 */
[----:B------:R-:W-:Y:S02]  /*82b0*/  MUFU.TANH R131, R104 ;  /* 0x0000006800837308 */ /* 0x000fe40000002400 */
[----:B--2---:R-:W-:Y:S01]  /*82c0*/  HMMA.16816.F32 R20, R16, R6, R20 ;  /* 0x000000061014723c */ /* 0x004fe20000001814 */
[----:B------:R-:W-:-:S02]  /*82d0*/  FMUL.FTZ R7, R58, UR10 ;  /* 0x0000000a3a077c20 */ /* 0x000fc40008410000 */
[----:B------:R-:W-:-:S03]  /*82e0*/  FMUL.FTZ R60, R60, UR10 ;  /* 0x0000000a3c3c7c20 */ /* 0x000fc60008410000 */
[----:B------:R-:W-:Y:S02]  /*82f0*/  MUFU.TANH R143, R106 ;  /* 0x0000006a008f7308 */ /* 0x000fe40000002400 */
[----:B------:R-:W-:Y:S01]  /*8300*/  HMMA.16816.F32 R48, R16, R12, R48 ;  /* 0x0000000c1030723c */ /* 0x000fe20000001830 */
[----:B------:R-:W-:Y:S01]  /*8310*/  FMUL.FTZ R12, R53, UR10 ;  /* 0x0000000a350c7c20 */ /* 0x000fe20008410000 */
[----:B------:R-:W-:Y:S01]  /*8320*/  FMUL.FTZ R13, R65, UR10 ;  /* 0x0000000a410d7c20 */ /* 0x000fe20008410000 */
[----:B------:R-:W-:-:S03]  /*8330*/  FMUL.FTZ R65, R67, UR10 ;  /* 0x0000000a43417c20 */ /* 0x000fc60008410000 */
[----:B------:R-:W-:Y:S02]  /*8340*/  MUFU.TANH R145, R64 ;  /* 0x0000004000917308 */ /* 0x000fe40000002400 */
[C---:B------:R-:W-:Y:S01]  /*8350*/  HMMA.16816.F32 R24, R16.reuse, R4, R24 ;  /* 0x000000041018723c */ /* 0x040fe20000001818 */
[----:B------:R-:W-:Y:S02]  /*8360*/  IMAD.SHL.U32 R4, R133, 0x80, RZ ;  /* 0x0000008085047824 */ /* 0x000fe400078e00ff */
[----:B------:R-:W-:Y:S01]  /*8370*/  FMUL.FTZ R5, R63, UR10 ;  /* 0x0000000a3f057c20 */ /* 0x000fe20008410000 */
[----:B------:R-:W-:Y:S01]  /*8380*/  FMUL.FTZ R20, R20, UR10 ;  /* 0x0000000a14147c20 */ /* 0x000fe20008410000 */
[----:B------:R-:W-:Y:S01]  /*8390*/  FMUL.FTZ R21, R21, UR10 ;  /* 0x0000000a15157c20 */ /* 0x000fe20008410000 */
[----:B------:R-:W-:Y:S01]  /*83a0*/  FMUL.FTZ R23, R23, UR10 ;  /* 0x0000000a17177c20 */ /* 0x000fe20008410000 */
[----:B------:R-:W-:Y:S01]  /*83b0*/  MUFU.TANH R63, R12 ;  /* 0x0000000c003f7308 */ /* 0x000fe20000002400 */
[----:B-1----:R-:W-:Y:S01]  /*83c0*/  HMMA.16816.F32 R40, R16, R108, R40 ;  /* 0x0000006c1028723c */ /* 0x002fe20000001828 */
[----:B------:R-:W-:-:S02]  /*83d0*/  FMUL.FTZ R109, R22, UR10 ;  /* 0x0000000a166d7c20 */ /* 0x000fc40008410000 */
[----:B------:R-:W-:Y:S01]  /*83e0*/  FMUL.FTZ R55, R51, UR10 ;  /* 0x0000000a33377c20 */ /* 0x000fe20008410000 */
[----:B------:R-:W-:Y:S01]  /*83f0*/  FMUL.FTZ R58, R50, UR10 ;  /* 0x0000000a323a7c20 */ /* 0x000fe20008410000 */
[----:B------:R-:W-:Y:S02]  /*8400*/  FMUL.FTZ R50, R45, UR10 ;  /* 0x0000000a2d327c20 */ /* 0x000fe40008410000 */
[----:B------:R-:W-:Y:S01]  /*8410*/  MUFU.TANH R15, R15 ;  /* 0x0000000f000f7308 */ /* 0x000fe20000002400 */
[----:B------:R-:W-:Y:S01]  /*8420*/  FMUL.FTZ R6, R48, UR10 ;  /* 0x0000000a30067c20 */ /* 0x000fe20008410000 */
[----:B------:R-:W-:Y:S01]  /*8430*/  HMMA.16816.F32 R36, R16, R110, R36 ;  /* 0x0000006e1024723c */ /* 0x000fe20000001824 */
[----:B------:R-:W-:Y:S01]  /*8440*/  FMUL.FTZ R48, R46, UR10 ;  /* 0x0000000a2e307c20 */ /* 0x000fe20008410000 */
[----:B------:R-:W-:Y:S01]  /*8450*/  FMUL.FTZ R25, R25, UR10 ;  /* 0x0000000a19197c20 */ /* 0x000fe20008410000 */
[----:B------:R-:W-:-:S03]  /*8460*/  FMUL.FTZ R27, R27, UR10 ;  /* 0x0000000a1b1b7c20 */ /* 0x000fc60008410000 */
[----:B------:R-:W-:Y:S02]  /*8470*/  MUFU.TANH R109, R109 ;  /* 0x0000006d006d7308 */ /* 0x000fe40000002400 */
        /* <DEDUP_REMOVED lines=8> */
[----:B------:R-:W-:Y:S01]  /*8500*/  HMMA.16816.F32 R28, R16, R10, R28 ;  /* 0x0000000a101c723c */ /* 0x000fe2000000181c */
[----:B------:R-:W-:-:S02]  /*8510*/  VIADD R19, R4, 0xffffff80 ;  /* 0xffffff8004137836 */ /* 0x000fc40000000000 */
        /* <DEDUP_REMOVED lines=9> */
[----:B------:R-:W-:Y:S01]  /*85b0*/  FMUL.FTZ R39, R32, UR10 ;  /* 0x0000000a20277c20 */ /* 0x000fe20008410000 */
[----:B------:R-:W-:Y:S01]  /*85c0*/  FMUL.FTZ R42, R38, UR10 ;  /* 0x0000000a262a7c20 */ /* 0x000fe20008410000 */
[----:B------:R-:W-:Y:S01]  /*85d0*/  FMUL.FTZ R38, R34, UR10 ;  /* 0x0000000a22267c20 */ /* 0x000fe20008410000 */
[----:B------:R2:W3:Y:S01]  /*85e0*/  MUFU.TANH R57, R20 ;  /* 0x0000001400397308 */ /* 0x0004e20000002400 */
[----:B------:R-:W-:Y:S01]  /*85f0*/  FMUL.FTZ R43, R37, UR10 ;  /* 0x0000000a252b7c20 */ /* 0x000fe20008410000 */
[----:B------:R-:W-:Y:S01]  /*8600*/  FMUL.FTZ R37, R33, UR10 ;  /* 0x0000000a21257c20 */ /* 0x000fe20008410000 */
[----:B------:R-:W-:Y:S01]  /*8610*/  FMUL.FTZ R35, R35, UR10 ;  /* 0x0000000a23237c20 */ /* 0x000fe20008410000 */
[----:B------:R-:W-:Y:S01]  /*8620*/  FMUL.FTZ R34, R29, UR10 ;  /* 0x0000000a1d227c20 */ /* 0x000fe20008410000 */
[----:B------:R-:W-:Y:S01]  /*8630*/  FMUL.FTZ R29, R24, UR10 ;  /* 0x0000000a181d7c20 */ /* 0x000fe20008410000 */
[----:B------:R-:W-:-:S02]  /*8640*/  FMUL.FTZ R33, R28, UR10 ;  /* 0x0000000a1c217c20 */ /* 0x000fc40008410000 */
[----:B------:R4:W-:Y:S01]  /*8650*/  MUFU.TANH R61, R10 ;  /* 0x0000000a003d7308 */ /* 0x0009e20000002400 */
[----:B-1----:R-:W-:Y:S02]  /*8660*/  IMAD.IADD R7, R19, 0x1, R132 ;  /* 0x0000000113077824 */ /* 0x002fe400078e0284 */
[----:B------:R-:W-:Y:S01]  /*8670*/  FMUL.FTZ R19, R26, UR10 ;  /* 0x0000000a1a137c20 */ /* 0x000fe20008410000 */
[----:B------:R-:W-:Y:S01]  /*8680*/  FMUL.FTZ R30, R30, UR10 ;  /* 0x0000000a1e1e7c20 */ /* 0x000fe20008410000 */
[----:B------:R-:W-:Y:S01]  /*8690*/  FMUL.FTZ R31, R31, UR10 ;  /* 0x0000000a1f1f7c20 */ /* 0x000fe20008410000 */
[C---:B------:R-:W-:Y:S01]  /*86a0*/  VIADD R18, R7.reuse, 0xffffff80 ;  /* 0xffffff8007127836 */ /* 0x040fe20000000000 */
[C---:B------:R-:W-:Y:S01]  /*86b0*/  IADD3 R208, PT, PT, R7.reuse, -0x60, RZ ;  /* 0xffffffa007d07810 */ /* 0x040fe20007ffe0ff */
[C---:B------:R-:W-:Y:S01]  /*86c0*/  VIADD R56, R7.reuse, 0xfffffff8 ;  /* 0xfffffff807387836 */ /* 0x040fe20000000000 */
[----:B------:R1:W-:Y:S01]  /*86d0*/  MUFU.TANH R111, R14 ;  /* 0x0000000e006f7308 */ /* 0x0003e20000002400 */
[C---:B--2---:R-:W-:Y:S01]  /*86e0*/  IADD3 R20, PT, PT, R7.reuse, -0x7f, RZ ;  /* 0xffffff8107147810 */ /* 0x044fe20007ffe0ff */
[C---:B------:R-:W-:Y:S01]  /*86f0*/  VIADD R36, R7.reuse, 0xffffff91 ;  /* 0xffffff9107247836 */ /* 0x040fe20000000000 */
[----:B------:R-:W-:Y:S01]  /*8700*/  I2FP.F32.U32 R22, R18 ;  /* 0x0000001200167245 */ /* 0x000fe20000201000 */
[C---:B------:R-:W-:Y:S01]  /*8710*/  VIADD R32, R7.reuse, 0xffffff90 ;  /* 0xffffff9007207836 */ /* 0x040fe20000000000 */
[CC--:B------:R-:W-:Y:S01]  /*8720*/  ISETP.GE.AND P5, PT, R18.reuse, R135.reuse, PT ;  /* 0x000000871200720c */ /* 0x0c0fe20003fa6270 */
[C---:B------:R-:W-:Y:S01]  /*8730*/  VIADD R40, R7.reuse, 0xffffff98 ;  /* 0xffffff9807287836 */ /* 0x040fe20000000000 */
[----:B------:R-:W-:Y:S01]  /*8740*/  ISETP.GE.AND P4, PT, R18, R134, PT ;  /* 0x000000861200720c */ /* 0x000fe20003f86270 */
[CC--:B------:R-:W-:Y:S01]  /*8750*/  FFMA.FTZ R18, R0.reuse, R22.reuse, R125 ;  /* 0x0000001600127223 */ /* 0x0c0fe2000001007d */
[----:B------:R-:W-:Y:S01]  /*8760*/  FFMA.FTZ R123, R0, R22, R123 ;  /* 0x00000016007b7223 */ /* 0x000fe2000001007b */
[CC--:B------:R-:W-:Y:S01]  /*8770*/  ISETP.GE.AND P3, PT, R56.reuse, R135.reuse, PT ;  /* 0x000000873800720c */ /* 0x0c0fe20003f66270 */
[C---:B------:R-:W-:Y:S01]  /*8780*/  VIADD R22, R7.reuse, 0xffffff88 ;  /* 0xffffff8807167836 */ /* 0x040fe20000000000 */
[----:B------:R-:W-:Y:S01]  /*8790*/  ISETP.GE.AND P2, PT, R56, R134, PT ;  /* 0x000000863800720c */ /* 0x000fe20003f46270 */
[----:B------:R-:W2:Y:S01]  /*87a0*/  MUFU.TANH R105, R105 ;  /* 0x0000006900697308 */ /* 0x000ea20000002400 */
[----:B------:R-:W-:Y:S01]  /*87b0*/  I2FP.F32.U32 R56, R56 ;  /* 0x0000003800387245 */ /* 0x000fe20000201000 */
[C---:B------:R-:W-:Y:S01]  /*87c0*/  VIADD R62, R7.reuse, 0xffffff99 ;  /* 0xffffff99073e7836 */ /* 0x040fe20000000000 */
[CC--:B------:R-:W-:Y:S01]  /*87d0*/  ISETP.GE.AND P1, PT, R20.reuse, R135.reuse, PT ;  /* 0x000000871400720c */ /* 0x0c0fe20003f26270 */
[----:B------:R-:W-:Y:S01]  /*87e0*/  VIADD R202, R7, 0xffffffa9 ;  /* 0xffffffa907ca7836 */ /* 0x000fe20000000000 */
[----:B------:R-:W-:Y:S01]  /*87f0*/  ISETP.GE.AND P6, PT, R20, R134, PT ;  /* 0x000000861400720c */ /* 0x000fe20003fc6270 */
[C---:B---3--:R-:W-:Y:S01]  /*8800*/  FFMA.FTZ R57, R0.reuse, R56, R57 ;  /* 0x0000003800397223 */ /* 0x048fe20000010039 */
[----:B------:R-:W-:Y:S01]  /*8810*/  I2FP.F32.U32 R20, R20 ;  /* 0x0000001400147245 */ /* 0x000fe20000201000 */
[----:B------:R-:W-:Y:S01]  /*8820*/  FFMA.FTZ R56, R0, R56, R109 ;  /* 0x0000003800387223 */ /* 0x000fe2000001006d */
[----:B------:R-:W-:Y:S01]  /*8830*/  FSEL R18, R18, -INF , !P5 ;  /* 0xff80000012127808 */ /* 0x000fe20006800000 */
[----:B------:R3:W-:Y:S01]  /*8840*/  MUFU.TANH R109, R16 ;  /* 0x00000010006d7308 */ /* 0x0007e20000002400 */
[----:B------:R-:W-:Y:S01]  /*8850*/  FSEL R12, R123, -INF , !P4 ;  /* 0xff8000007b0c7808 */ /* 0x000fe20006000000 */
[-C--:B------:R-:W-:Y:S01]  /*8860*/  FFMA.FTZ R121, R0, R20.reuse, R121 ;  /* 0x0000001400797223 */ /* 0x080fe20000010079 */
[-C--:B------:R-:W-:Y:S01]  /*8870*/  ISETP.GE.AND P5, PT, R22, R135.reuse, PT ;  /* 0x000000871600720c */ /* 0x080fe20003fa6270 */
[----:B----4-:R-:W-:Y:S01]  /*8880*/  FFMA.FTZ R10, R0, R20, R127 ;  /* 0x00000014000a7223 */ /* 0x010fe2000001007f */
[----:B------:R-:W-:Y:S01]  /*8890*/  ISETP.GE.AND P4, PT, R22, R134, PT ;  /* 0x000000861600720c */ /* 0x000fe20003f86270 */
[----:B------:R-:W-:Y:S01]  /*88a0*/  VIADD R20, R7, 0xffffff89 ;  /* 0xffffff8907147836 */ /* 0x000fe20000000000 */
[----:B------:R-:W-:Y:S01]  /*88b0*/  I2FP.F32.U32 R22, R22 ;  /* 0x0000001600167245 */ /* 0x000fe20000201000 */
[----:B------:R-:W4:Y:S01]  /*88c0*/  MUFU.TANH R107, R107 ;  /* 0x0000006b006b7308 */ /* 0x000f220000002400 */
[----:B------:R-:W-:Y:S01]  /*88d0*/  FSEL R57, R57, -INF , !P3 ;  /* 0xff80000039397808 */ /* 0x000fe20005800000 */
[C---:B------:R-:W-:Y:S01]  /*88e0*/  VIADD R170, R7.reuse, 0xffffffc9 ;  /* 0xffffffc907aa7836 */ /* 0x040fe20000000000 */
[----:B------:R-:W-:Y:S01]  /*88f0*/  FSEL R56, R56, -INF , !P2 ;  /* 0xff80000038387808 */ /* 0x000fe20005000000 */
[CC--:B------:R-:W-:Y:S01]  /*8900*/  FFMA.FTZ R26, R0.reuse, R22.reuse, R113 ;  /* 0x00000016001a7223 */ /* 0x0c0fe20000010071 */
[----:B-1----:R-:W-:Y:S01]  /*8910*/  FFMA.FTZ R14, R0, R22, R139 ;  /* 0x00000016000e7223 */ /* 0x002fe2000001008b */
[CC--:B------:R-:W-:Y:S01]  /*8920*/  ISETP.GE.AND P3, PT, R20.reuse, R135.reuse, PT ;  /* 0x000000871400720c */ /* 0x0c0fe20003f66270 */
[C---:B------:R-:W-:Y:S01]  /*8930*/  VIADD R128, R7.reuse, 0xffffffd8 ;  /* 0xffffffd807807836 */ /* 0x040fe20000000000 */
[----:B------:R-:W-:Y:S01]  /*8940*/  ISETP.GE.AND P2, PT, R20, R134, PT ;  /* 0x000000861400720c */ /* 0x000fe20003f46270 */
[----:B------:R1:W-:Y:S01]  /*8950*/  MUFU.TANH R113, R8 ;  /* 0x0000000800717308 */ /* 0x0003e20000002400 */
[----:B------:R-:W-:Y:S01]  /*8960*/  I2FP.F32.U32 R20, R20 ;  /* 0x0000001400147245 */ /* 0x000fe20000201000 */
[C---:B------:R-:W-:Y:S01]  /*8970*/  VIADD R130, R7.reuse, 0xffffffd1 ;  /* 0xffffffd107827836 */ /* 0x040fe20000000000 */
[----:B------:R-:W-:Y:S01]  /*8980*/  FSEL R26, R26, -INF , !P5 ;  /* 0xff8000001a1a7808 */ /* 0x000fe20006800000 */
[----:B------:R-:W-:Y:S01]  /*8990*/  VIADD R118, R7, 0xffffffe0 ;  /* 0xffffffe007767836 */ /* 0x000fe20000000000 */
[----:B------:R-:W-:Y:S01]  /*89a0*/  FSEL R14, R14, -INF , !P4 ;  /* 0xff8000000e0e7808 */ /* 0x000fe20006000000 */
[-C--:B------:R-:W-:Y:S01]  /*89b0*/  FFMA.FTZ R22, R0, R20.reuse, R137 ;  /* 0x0000001400167223 */ /* 0x080fe20000010089 */
[----:B------:R-:W-:Y:S01]  /*89c0*/  ISETP.GE.AND P5, PT, R36, R135, PT ;  /* 0x000000872400720c */ /* 0x000fe20003fa6270 */
[----:B------:R-:W-:Y:S01]  /*89d0*/  FFMA.FTZ R141, R0, R20, R141 ;  /* 0x00000014008d7223 */ /* 0x000fe2000001008d */
[----:B------:R-:W-:Y:S01]  /*89e0*/  ISETP.GE.AND P4, PT, R36, R134, PT ;  /* 0x000000862400720c */ /* 0x000fe20003f86270 */
[----:B------:R-:W5:Y:S01]  /*89f0*/  MUFU.TANH R13, R13 ;  /* 0x0000000d000d7308 */ /* 0x000f620000002400 */
[----:B---3--:R-:W-:-:S02]  /*8a00*/  FSEL R16, R121, -INF , !P1 ;  /* 0xff80000079107808 */ /* 0x008fc40004800000 */
[----:B------:R-:W-:Y:S02]  /*8a10*/  FSEL R10, R10, -INF , !P6 ;  /* 0xff8000000a0a7808 */ /* 0x000fe40007000000 */
[----:B------:R-:W-:Y:S02]  /*8a20*/  I2FP.F32.U32 R36, R36 ;  /* 0x0000002400247245 */ /* 0x000fe40000201000 */
[C---:B------:R-:W-:Y:S01]  /*8a30*/  ISETP.GE.AND P1, PT, R32.reuse, R135, PT ;  /* 0x000000872000720c */ /* 0x040fe20003f26270 */
[----:B------:R-:W3:Y:S01]  /*8a40*/  MUFU.TANH R65, R65 ;  /* 0x0000004100417308 */ /* 0x000ee20000002400 */
[----:B------:R-:W-:Y:S01]  /*8a50*/  ISETP.GE.AND P6, PT, R32, R134, PT ;  /* 0x000000862000720c */ /* 0x000fe20003fc6270 */
[C---:B------:R-:W-:Y:S01]  /*8a60*/  FFMA.FTZ R20, R0.reuse, R36, R117 ;  /* 0x0000002400147223 */ /* 0x040fe20000010075 */
[----:B------:R-:W-:Y:S01]  /*8a70*/  I2FP.F32.U32 R32, R32 ;  /* 0x0000002000207245 */ /* 0x000fe20000201000 */
[----:B------:R-:W-:Y:S01]  /*8a80*/  FFMA.FTZ R36, R0, R36, R129 ;  /* 0x0000002400247223 */ /* 0x000fe20000010081 */
[----:B------:R-:W-:-:S02]  /*8a90*/  FSEL R22, R22, -INF , !P3 ;  /* 0xff80000016167808 */ /* 0x000fc40005800000 */
[----:B-1----:R-:W-:Y:S01]  /*8aa0*/  FSEL R8, R141, -INF , !P2 ;  /* 0xff8000008d087808 */ /* 0x002fe20005000000 */
[-C--:B------:R-:W-:Y:S01]  /*8ab0*/  FFMA.FTZ R115, R0, R32.reuse, R115 ;  /* 0x0000002000737223 */ /* 0x080fe20000010073 */
[-C--:B------:R-:W-:Y:S01]  /*8ac0*/  ISETP.GE.AND P3, PT, R40, R135.reuse, PT ;  /* 0x000000872800720c */ /* 0x080fe20003f66270 */
[----:B------:R-:W-:Y:S01]  /*8ad0*/  FFMA.FTZ R32, R0, R32, R119 ;  /* 0x0000002000207223 */ /* 0x000fe20000010077 */
[----:B------:R-:W-:Y:S01]  /*8ae0*/  ISETP.GE.AND P2, PT, R40, R134, PT ;  /* 0x000000862800720c */ /* 0x000fe20003f46270 */
[----:B------:R1:W3:Y:S01]  /*8af0*/  MUFU.TANH R67, R60 ;  /* 0x0000003c00437308 */ /* 0x0002e20000002400 */
[----:B------:R-:W-:Y:S02]  /*8b00*/  I2FP.F32.U32 R40, R40 ;  /* 0x0000002800287245 */ /* 0x000fe40000201000 */
[----:B------:R-:W-:Y:S02]  /*8b10*/  FSEL R20, R20, -INF , !P5 ;  /* 0xff80000014147808 */ /* 0x000fe40006800000 */
[----:B------:R-:W-:Y:S01]  /*8b20*/  FSEL R36, R36, -INF , !P4 ;  /* 0xff80000024247808 */ /* 0x000fe20006000000 */
[----:B------:R-:W-:Y:S01]  /*8b30*/  FFMA.FTZ R24, R0, R40, R131 ;  /* 0x0000002800187223 */ /* 0x000fe20000010083 */
[C---:B------:R-:W-:Y:S01]  /*8b40*/  ISETP.GE.AND P5, PT, R208.reuse, R135, PT ;  /* 0x00000087d000720c */ /* 0x040fe20003fa6270 */
[----:B------:R-:W3:Y:S01]  /*8b50*/  MUFU.TANH R11, R11 ;  /* 0x0000000b000b7308 */ /* 0x000ee20000002400 */
[----:B------:R-:W-:Y:S01]  /*8b60*/  ISETP.GE.AND P4, PT, R208, R134, PT ;  /* 0x00000086d000720c */ /* 0x000fe20003f86270 */
[----:B------:R-:W-:Y:S01]  /*8b70*/  FFMA.FTZ R40, R0, R40, R143 ;  /* 0x0000002800287223 */ /* 0x000fe2000001008f */
[----:B------:R-:W-:-:S02]  /*8b80*/  FSEL R32, R32, -INF , !P6 ;  /* 0xff80000020207808 */ /* 0x000fc40007000000 */
[----:B------:R-:W-:Y:S02]  /*8b90*/  I2FP.F32.U32 R208, R208 ;  /* 0x000000d000d07245 */ /* 0x000fe40000201000 */
[----:B------:R-:W-:Y:S01]  /*8ba0*/  ISETP.GE.AND P6, PT, R62, R134, PT ;  /* 0x000000863e00720c */ /* 0x000fe20003fc6270 */
[----:B------:R2:W-:Y:S01]  /*8bb0*/  MUFU.TANH R121, R6 ;  /* 0x0000000600797308 */ /* 0x0005e20000002400 */
[----:B-1----:R-:W-:Y:S02]  /*8bc0*/  VIADD R60, R7, 0xffffffa8 ;  /* 0xffffffa8073c7836 */ /* 0x002fe40000000000 */
[-C--:B------:R-:W-:Y:S01]  /*8bd0*/  FFMA.FTZ R145, R0, R208.reuse, R145 ;  /* 0x000000d000917223 */ /* 0x080fe20000010091 */
[----:B------:R-:W-:Y:S01]  /*8be0*/  FSEL R24, R24, -INF , !P3 ;  /* 0xff80000018187808 */ /* 0x000fe20005800000 */
[----:B------:R-:W-:Y:S01]  /*8bf0*/  FFMA.FTZ R208, R0, R208, R15 ;  /* 0x000000d000d07223 */ /* 0x000fe2000001000f */
[----:B------:R-:W-:Y:S02]  /*8c00*/  FSEL R40, R40, -INF , !P2 ;  /* 0xff80000028287808 */ /* 0x000fe40005000000 */
[----:B------:R-:W1:Y:S02]  /*8c10*/  MUFU.TANH R9, R9 ;  /* 0x0000000900097308 */ /* 0x000e640000002400 */
[----:B------:R-:W-:-:S02]  /*8c20*/  FSEL R208, R208, -INF , !P4 ;  /* 0xff800000d0d07808 */ /* 0x000fc40006000000 */
[----:B------:R-:W-:-:S04]  /*8c30*/  ISETP.GE.AND P4, PT, R202, R134, PT ;  /* 0x00000086ca00720c */ /* 0x000fc80003f86270 */
[----:B------:R5:W-:Y:S01]  /*8c40*/  MUFU.TANH R119, R58 ;  /* 0x0000003a00777308 */ /* 0x000be20000002400 */
[----:B--2---:R-:W-:Y:S02]  /*8c50*/  FSEL R6, R115, -INF , !P1 ;  /* 0xff80000073067808 */ /* 0x004fe40004800000 */
[----:B------:R-:W-:Y:S02]  /*8c60*/  ISETP.GE.AND P1, PT, R62, R135, PT ;  /* 0x000000873e00720c */ /* 0x000fe40003f26270 */
[----:B------:R-:W-:-:S03]  /*8c70*/  I2FP.F32.U32 R62, R62 ;  /* 0x0000003e003e7245 */ /* 0x000fc60000201000 */
[----:B------:R-:W2:Y:S02]  /*8c80*/  MUFU.TANH R5, R5 ;  /* 0x0000000500057308 */ /* 0x000ea40000002400 */
[CC--:B------:R-:W-:Y:S01]  /*8c90*/  FFMA.FTZ R28, R0.reuse, R62.reuse, R105 ;  /* 0x0000003e001c7223 */ /* 0x0c0fe20000010069 */
[----:B----4-:R-:W-:-:S04]  /*8ca0*/  FFMA.FTZ R62, R0, R62, R107 ;  /* 0x0000003e003e7223 */ /* 0x010fc8000001006b */
[----:B------:R-:W-:Y:S01]  /*8cb0*/  FSEL R28, R28, -INF , !P1 ;  /* 0xff8000001c1c7808 */ /* 0x000fe20004800000 */
[----:B------:R4:W-:Y:S01]  /*8cc0*/  MUFU.TANH R115, R54 ;  /* 0x0000003600737308 */ /* 0x0009e20000002400 */
[----:B-----5:R-:W-:Y:S01]  /*8cd0*/  VIADD R58, R7, 0xffffffa1 ;  /* 0xffffffa1073a7836 */ /* 0x020fe20000000000 */
[----:B------:R-:W-:-:S04]  /*8ce0*/  ISETP.GE.AND P1, PT, R60, R135, PT ;  /* 0x000000873c00720c */ /* 0x000fc80003f26270 */
[C---:B------:R-:W-:Y:S02]  /*8cf0*/  ISETP.GE.AND P3, PT, R58.reuse, R135, PT ;  /* 0x000000873a00720c */ /* 0x040fe40003f66270 */
[----:B------:R-:W-:Y:S01]  /*8d00*/  ISETP.GE.AND P2, PT, R58, R134, PT ;  /* 0x000000863a00720c */ /* 0x000fe20003f46270 */
[----:B------:R5:W-:Y:S01]  /*8d10*/  MUFU.TANH R107, R48 ;  /* 0x00000030006b7308 */ /* 0x000be20000002400 */
[----:B------:R-:W-:-:S05]  /*8d20*/  I2FP.F32.U32 R58, R58 ;  /* 0x0000003a003a7245 */ /* 0x000fca0000201000 */
[CC--:B------:R-:W-:Y:S01]  /*8d30*/  FFMA.FTZ R13, R0.reuse, R58.reuse, R13 ;  /* 0x0000003a000d7223 */ /* 0x0c0fe2000001000d */
[C---:B---3--:R-:W-:Y:S01]  /*8d40*/  FFMA.FTZ R65, R0.reuse, R58, R65 ;  /* 0x0000003a00417223 */ /* 0x048fe20000010041 */
[----:B----4-:R-:W-:Y:S01]  /*8d50*/  I2FP.F32.U32 R54, R60 ;  /* 0x0000003c00367245 */ /* 0x010fe20000201000 */
[----:B------:R3:W-:Y:S01]  /*8d60*/  MUFU.TANH R105, R50 ;  /* 0x0000003200697308 */ /* 0x0007e20000002400 */
[----:B------:R-:W-:Y:S02]  /*8d70*/  VIADD R58, R7, 0xffffffb1 ;  /* 0xffffffb1073a7836 */ /* 0x000fe40000000000 */
[----:B------:R-:W-:Y:S01]  /*8d80*/  FSEL R206, R65, -INF , !P2 ;  /* 0xff80000041ce7808 */ /* 0x000fe20005000000 */
[CC--:B------:R-:W-:Y:S01]  /*8d90*/  FFMA.FTZ R67, R0.reuse, R54.reuse, R67 ;  /* 0x0000003600437223 */ /* 0x0c0fe20000010043 */
[----:B------:R-:W-:Y:S01]  /*8da0*/  FFMA.FTZ R11, R0, R54, R11 ;  /* 0x00000036000b7223 */ /* 0x000fe2000001000b */
[----:B------:R-:W-:Y:S01]  /*8db0*/  FSEL R54, R13, -INF , !P3 ;  /* 0xff8000000d367808 */ /* 0x000fe20005800000 */
[----:B------:R-:W-:Y:S01]  /*8dc0*/  VIADD R13, R7, 0xffffffc0 ;  /* 0xffffffc0070d7836 */ /* 0x000fe20000000000 */
[----:B-----5:R-:W-:Y:S01]  /*8dd0*/  FSEL R48, R145, -INF , !P5 ;  /* 0xff80000091307808 */ /* 0x020fe20006800000 */
[----:B------:R4:W-:Y:S01]  /*8de0*/  MUFU.TANH R15, R52 ;  /* 0x00000034000f7308 */ /* 0x0009e20000002400 */
[----:B------:R-:W-:-:S02]  /*8df0*/  ISETP.GE.AND P5, PT, R202, R135, PT ;  /* 0x00000087ca00720c */ /* 0x000fc40003fa6270 */
[----:B------:R-:W-:Y:S02]  /*8e00*/  I2FP.F32.U32 R202, R202 ;  /* 0x000000ca00ca7245 */ /* 0x000fe40000201000 */
[----:B---3--:R-:W-:-:S03]  /*8e10*/  FSEL R50, R62, -INF , !P6 ;  /* 0xff8000003e327808 */ /* 0x008fc60007000000 */
[----:B-1----:R-:W-:Y:S01]  /*8e20*/  FFMA.FTZ R9, R0, R202, R9 ;  /* 0x000000ca00097223 */ /* 0x002fe20000010009 */
[----:B------:R-:W-:Y:S01]  /*8e30*/  ISETP.GE.AND P6, PT, R60, R134, PT ;  /* 0x000000863c00720c */ /* 0x000fe20003fc6270 */
[----:B--2---:R-:W-:Y:S01]  /*8e40*/  FFMA.FTZ R202, R0, R202, R5 ;  /* 0x000000ca00ca7223 */ /* 0x004fe20000010005 */
[----:B------:R-:W1:Y:S01]  /*8e50*/  MUFU.TANH R17, R17 ;  /* 0x0000001100117308 */ /* 0x000e620000002400 */
[----:B------:R-:W-:Y:S01]  /*8e60*/  VIADD R60, R7, 0xffffffb0 ;  /* 0xffffffb0073c7836 */ /* 0x000fe20000000000 */
[----:B------:R-:W-:Y:S02]  /*8e70*/  FSEL R204, R11, -INF , !P6 ;  /* 0xff8000000bcc7808 */ /* 0x000fe40007000000 */
[C---:B------:R-:W-:Y:S02]  /*8e80*/  ISETP.GE.AND P6, PT, R58.reuse, R134, PT ;  /* 0x000000863a00720c */ /* 0x040fe40003fc6270 */
[----:B----4-:R-:W-:Y:S02]  /*8e90*/  FSEL R52, R67, -INF , !P1 ;  /* 0xff80000043347808 */ /* 0x010fe40004800000 */
[----:B------:R-:W-:Y:S01]  /*8ea0*/  ISETP.GE.AND P1, PT, R58, R135, PT ;  /* 0x000000873a00720c */ /* 0x000fe20003f26270 */
[----:B------:R-:W2:Y:S01]  /*8eb0*/  MUFU.TANH R55, R55 ;  /* 0x0000003700377308 */ /* 0x000ea20000002400 */
[----:B------:R-:W-:-:S02]  /*8ec0*/  I2FP.F32.U32 R58, R58 ;  /* 0x0000003a003a7245 */ /* 0x000fc40000201000 */
[----:B------:R-:W-:Y:S02]  /*8ed0*/  IADD3 R11, PT, PT, R7, -0x48, RZ ;  /* 0xffffffb8070b7810 */ /* 0x000fe40007ffe0ff */
[----:B------:R-:W-:Y:S01]  /*8ee0*/  FSEL R210, R9, -INF , !P5 ;  /* 0xff80000009d27808 */ /* 0x000fe20006800000 */
[CC--:B------:R-:W-:Y:S01]  /*8ef0*/  FFMA.FTZ R49, R0.reuse, R58.reuse, R49 ;  /* 0x0000003a00317223 */ /* 0x0c0fe20000010031 */
[----:B------:R-:W-:Y:S01]  /*8f00*/  FFMA.FTZ R59, R0, R58, R59 ;  /* 0x0000003a003b7223 */ /* 0x000fe2000001003b */
[----:B------:R3:W4:Y:S01]  /*8f10*/  MUFU.TANH R9, R44 ;  /* 0x0000002c00097308 */ /* 0x0007220000002400 */
[----:B------:R-:W-:Y:S01]  /*8f20*/  FSEL R202, R202, -INF , !P4 ;  /* 0xff800000caca7808 */ /* 0x000fe20006000000 */
[----:B------:R-:W-:Y:S01]  /*8f30*/  VIADD R58, R7, 0xffffffb9 ;  /* 0xffffffb9073a7836 */ /* 0x000fe20000000000 */
[C---:B------:R-:W-:Y:S02]  /*8f40*/  ISETP.GE.AND P5, PT, R11.reuse, R135, PT ;  /* 0x000000870b00720c */ /* 0x040fe40003fa6270 */
[----:B------:R-:W-:-:S02]  /*8f50*/  ISETP.GE.AND P4, PT, R11, R134, PT ;  /* 0x000000860b00720c */ /* 0x000fc40003f86270 */
[----:B------:R-:W-:Y:S01]  /*8f60*/  I2FP.F32.U32 R11, R11 ;  /* 0x0000000b000b7245 */ /* 0x000fe20000201000 */
[----:B------:R-:W5:Y:S01]  /*8f70*/  MUFU.TANH R53, R53 ;  /* 0x0000003500357308 */ /* 0x000f620000002400 */
[----:B------:R-:W-:Y:S02]  /*8f80*/  FSEL R198, R49, -INF , !P1 ;  /* 0xff80000031c67808 */ /* 0x000fe40004800000 */
[----:B------:R-:W-:Y:S01]  /*8f90*/  FSEL R190, R59, -INF , !P6 ;  /* 0xff8000003bbe7808 */ /* 0x000fe20007000000 */
[C---:B------:R-:W-:Y:S01]  /*8fa0*/  FFMA.FTZ R61, R0.reuse, R11, R61 ;  /* 0x0000000b003d7223 */ /* 0x040fe2000001003d */
[C---:B------:R-:W-:Y:S01]  /*8fb0*/  ISETP.GE.AND P1, PT, R13.reuse, R135, PT ;  /* 0x000000870d00720c */ /* 0x040fe20003f26270 */
[----:B------:R-:W-:Y:S01]  /*8fc0*/  FFMA.FTZ R109, R0, R11, R109 ;  /* 0x0000000b006d7223 */ /* 0x000fe2000001006d */
[----:B------:R-:W-:Y:S01]  /*8fd0*/  ISETP.GE.AND P6, PT, R13, R134, PT ;  /* 0x000000860d00720c */ /* 0x000fe20003fc6270 */
[----:B------:R-:W5:Y:S01]  /*8fe0*/  MUFU.TANH R45, R45 ;  /* 0x0000002d002d7308 */ /* 0x000f620000002400 */
[----:B---3--:R-:W-:Y:S01]  /*8ff0*/  I2FP.F32.U32 R44, R13 ;  /* 0x0000000d002c7245 */ /* 0x008fe20000201000 */
[----:B------:R-:W-:Y:S01]  /*9000*/  VIADD R13, R7, 0xffffffc1 ;  /* 0xffffffc1070d7836 */ /* 0x000fe20000000000 */
[----:B------:R-:W-:-:S02]  /*9010*/  ISETP.GE.AND P3, PT, R60, R135, PT ;  /* 0x000000873c00720c */ /* 0x000fc40003f66270 */
[----:B------:R-:W-:Y:S01]  /*9020*/  ISETP.GE.AND P2, PT, R60, R134, PT ;  /* 0x000000863c00720c */ /* 0x000fe20003f46270 */
[CC--:B------:R-:W-:Y:S01]  /*9030*/  FFMA.FTZ R121, R0.reuse, R44.reuse, R121 ;  /* 0x0000002c00797223 */ /* 0x0c0fe20000010079 */
[C---:B------:R-:W-:Y:S01]  /*9040*/  FFMA.FTZ R119, R0.reuse, R44, R119 ;  /* 0x0000002c00777223 */ /* 0x040fe20000010077 */
[----:B------:R-:W-:Y:S01]  /*9050*/  I2FP.F32.U32 R60, R60 ;  /* 0x0000003c003c7245 */ /* 0x000fe20000201000 */
[----:B------:R-:W3:Y:S01]  /*9060*/  MUFU.TANH R11, R42 ;  /* 0x0000002a000b7308 */ /* 0x000ee20000002400 */
[----:B------:R-:W-:Y:S02]  /*9070*/  FSEL R196, R61, -INF , !P5 ;  /* 0xff8000003dc47808 */ /* 0x000fe40006800000 */
[----:B------:R-:W-:Y:S01]  /*9080*/  FSEL R184, R121, -INF , !P1 ;  /* 0xff80000079b87808 */ /* 0x000fe20004800000 */
[CC--:B-1----:R-:W-:Y:S01]  /*9090*/  FFMA.FTZ R17, R0.reuse, R60.reuse, R17 ;  /* 0x0000003c00117223 */ /* 0x0c2fe20000010011 */
[----:B------:R-:W-:Y:S01]  /*90a0*/  FSEL R176, R119, -INF , !P6 ;  /* 0xff80000077b07808 */ /* 0x000fe20007000000 */
[----:B------:R-:W-:Y:S01]  /*90b0*/  FFMA.FTZ R47, R0, R60, R47 ;  /* 0x0000003c002f7223 */ /* 0x000fe2000001002f */
[C---:B------:R-:W-:Y:S01]  /*90c0*/  ISETP.GE.AND P1, PT, R170.reuse, R135, PT ;  /* 0x00000087aa00720c */ /* 0x040fe20003f26270 */
[----:B------:R1:W-:Y:S01]  /*90d0*/  MUFU.TANH R5, R46 ;  /* 0x0000002e00057308 */ /* 0x0003e20000002400 */
[----:B------:R-:W-:-:S02]  /*90e0*/  ISETP.GE.AND P6, PT, R170, R134, PT ;  /* 0x00000086aa00720c */ /* 0x000fc40003fc6270 */
[----:B------:R-:W-:Y:S02]  /*90f0*/  FSEL R188, R109, -INF , !P4 ;  /* 0xff8000006dbc7808 */ /* 0x000fe40006000000 */
[----:B------:R-:W-:Y:S02]  /*9100*/  I2FP.F32.U32 R170, R170 ;  /* 0x000000aa00aa7245 */ /* 0x000fe40000201000 */
[C---:B------:R-:W-:Y:S01]  /*9110*/  ISETP.GE.AND P5, PT, R13.reuse, R135, PT ;  /* 0x000000870d00720c */ /* 0x040fe20003fa6270 */
[----:B------:R-:W3:Y:S01]  /*9120*/  MUFU.TANH R51, R51 ;  /* 0x0000003300337308 */ /* 0x000ee20000002400 */
[----:B------:R-:W-:Y:S01]  /*9130*/  ISETP.GE.AND P4, PT, R13, R134, PT ;  /* 0x000000860d00720c */ /* 0x000fe20003f86270 */
[CC--:B------:R-:W-:Y:S01]  /*9140*/  FFMA.FTZ R105, R0.reuse, R170.reuse, R105 ;  /* 0x000000aa00697223 */ /* 0x0c0fe20000010069 */
[----:B------:R-:W-:Y:S01]  /*9150*/  I2FP.F32.U32 R13, R13 ;  /* 0x0000000d000d7245 */ /* 0x000fe20000201000 */
[C---:B------:R-:W-:Y:S01]  /*9160*/  FFMA.FTZ R170, R0.reuse, R170, R15 ;  /* 0x000000aa00aa7223 */ /* 0x040fe2000001000f */
[----:B------:R-:W-:Y:S01]  /*9170*/  FSEL R200, R17, -INF , !P3 ;  /* 0xff80000011c87808 */ /* 0x000fe20005800000 */
[C---:B------:R-:W-:Y:S01]  /*9180*/  VIADD R17, R7.reuse, 0xffffffc8 ;  /* 0xffffffc807117836 */ /* 0x040fe20000000000 */
[----:B------:R-:W-:Y:S01]  /*9190*/  IADD3 R15, PT, PT, R7, -0x30, RZ ;  /* 0xffffffd0070f7810 */ /* 0x000fe20007ffe0ff */
[CC--:B------:R-:W-:Y:S01]  /*91a0*/  FFMA.FTZ R113, R0.reuse, R13.reuse, R113 ;  /* 0x0000000d00717223 */ /* 0x0c0fe20000010071 */
[----:B-1----:R-:W-:Y:S01]  /*91b0*/  I2FP.F32.U32 R46, R58 ;  /* 0x0000003a002e7245 */ /* 0x002fe20000201000 */
[----:B--2---:R-:W-:Y:S01]  /*91c0*/  FFMA.FTZ R55, R0, R13, R55 ;  /* 0x0000000d00377223 */ /* 0x004fe20000010037 */
[----:B------:R-:W-:Y:S01]  /*91d0*/  FSEL R178, R105, -INF , !P1 ;  /* 0xff80000069b27808 */ /* 0x000fe20004800000 */
[----:B------:R-:W1:Y:S01]  /*91e0*/  MUFU.TANH R43, R43 ;  /* 0x0000002b002b7308 */ /* 0x000e620000002400 */
[----:B------:R-:W-:Y:S01]  /*91f0*/  FSEL R170, R170, -INF , !P6 ;  /* 0xff800000aaaa7808 */ /* 0x000fe20007000000 */
[CC--:B------:R-:W-:Y:S01]  /*9200*/  FFMA.FTZ R63, R0.reuse, R46.reuse, R63 ;  /* 0x0000002e003f7223 */ /* 0x0c0fe2000001003f */
[----:B------:R-:W-:Y:S01]  /*9210*/  FSEL R192, R47, -INF , !P2 ;  /* 0xff8000002fc07808 */ /* 0x000fe20005000000 */
[----:B------:R-:W-:Y:S01]  /*9220*/  FFMA.FTZ R111, R0, R46, R111 ;  /* 0x0000002e006f7223 */ /* 0x000fe2000001006f */
[----:B------:R-:W-:-:S02]  /*9230*/  I2FP.F32.U32 R42, R17 ;  /* 0x00000011002a7245 */ /* 0x000fc40000201000 */
[----:B------:R-:W-:Y:S01]  /*9240*/  FSEL R182, R113, -INF , !P5 ;  /* 0xff80000071b67808 */ /* 0x000fe20006800000 */
[----:B------:R-:W2:Y:S01]  /*9250*/  MUFU.TANH R41, R41 ;  /* 0x0000002900297308 */ /* 0x000ea20000002400 */
[----:B------:R-:W-:Y:S01]  /*9260*/  FSEL R174, R55, -INF , !P4 ;  /* 0xff80000037ae7808 */ /* 0x000fe20006000000 */
[-C--:B------:R-:W-:Y:S01]  /*9270*/  FFMA.FTZ R115, R0, R42.reuse, R115 ;  /* 0x0000002a00737223 */ /* 0x080fe20000010073 */
[-C--:B------:R-:W-:Y:S01]  /*9280*/  ISETP.GE.AND P1, PT, R128, R135.reuse, PT ;  /* 0x000000878000720c */ /* 0x080fe20003f26270 */
[----:B------:R-:W-:Y:S01]  /*9290*/  FFMA.FTZ R107, R0, R42, R107 ;  /* 0x0000002a006b7223 */ /* 0x000fe2000001006b */
[-C--:B------:R-:W-:Y:S02]  /*92a0*/  ISETP.GE.AND P6, PT, R128, R134.reuse, PT ;  /* 0x000000868000720c */ /* 0x080fe40003fc6270 */
[C---:B------:R-:W-:Y:S01]  /*92b0*/  ISETP.GE.AND P3, PT, R58.reuse, R135, PT ;  /* 0x000000873a00720c */ /* 0x040fe20003f66270 */
[----:B------:R-:W2:Y:S01]  /*92c0*/  MUFU.TANH R39, R39 ;  /* 0x0000002700277308 */ /* 0x000ea20000002400 */
[----:B------:R-:W-:-:S02]  /*92d0*/  ISETP.GE.AND P2, PT, R58, R134, PT ;  /* 0x000000863a00720c */ /* 0x000fc40003f46270 */
[C---:B------:R-:W-:Y:S02]  /*92e0*/  ISETP.GE.AND P5, PT, R15.reuse, R135, PT ;  /* 0x000000870f00720c */ /* 0x040fe40003fa6270 */
[----:B------:R-:W-:Y:S02]  /*92f0*/  ISETP.GE.AND P4, PT, R15, R134, PT ;  /* 0x000000860f00720c */ /* 0x000fe40003f86270 */
[----:B------:R-:W-:Y:S01]  /*9300*/  I2FP.F32.U32 R128, R128 ;  /* 0x0000008000807245 */ /* 0x000fe20000201000 */
[----:B------:R-:W-:Y:S01]  /*9310*/  MUFU.TANH R37, R37 ;  /* 0x0000002500257308 */ /* 0x000fe20000002400 */
[----:B------:R-:W-:Y:S02]  /*9320*/  I2FP.F32.U32 R15, R15 ;  /* 0x0000000f000f7245 */ /* 0x000fe40000201000 */
[----:B------:R-:W-:Y:S01]  /*9330*/  FSEL R194, R63, -INF , !P3 ;  /* 0xff8000003fc27808 */ /* 0x000fe20005800000 */
[C---:B----4-:R-:W-:Y:S01]  /*9340*/  FFMA.FTZ R142, R0.reuse, R128, R9 ;  /* 0x00000080008e7223 */ /* 0x050fe20000010009 */
[----:B------:R-:W-:Y:S01]  /*9350*/  FSEL R186, R111, -INF , !P2 ;  /* 0xff8000006fba7808 */ /* 0x000fe20005000000 */
[C---:B-----5:R-:W-:Y:S01]  /*9360*/  FFMA.FTZ R53, R0.reuse, R15, R53 ;  /* 0x0000000f00357223 */ /* 0x060fe20000010035 */
[C---:B------:R-:W-:Y:S01]  /*9370*/  ISETP.GE.AND P3, PT, R17.reuse, R135, PT ;  /* 0x000000871100720c */ /* 0x040fe20003f66270 */
[C---:B------:R-:W-:Y:S01]  /*9380*/  FFMA.FTZ R45, R0.reuse, R15, R45 ;  /* 0x0000000f002d7223 */ /* 0x040fe2000001002d */
[----:B------:R-:W-:Y:S01]  /*9390*/  ISETP.GE.AND P2, PT, R17, R134, PT ;  /* 0x000000861100720c */ /* 0x000fe20003f46270 */
[----:B---3--:R-:W-:Y:S01]  /*93a0*/  FFMA.FTZ R128, R0, R128, R11 ;  /* 0x0000008000807223 */ /* 0x008fe2000001000b */
[----:B------:R-:W-:Y:S01]  /*93b0*/  VIADD R11, R7, 0xffffffd9 ;  /* 0xffffffd9070b7836 */ /* 0x000fe20000000000 */
[----:B------:R-:W-:Y:S01]  /*93c0*/  FSEL R180, R115, -INF , !P3 ;  /* 0xff80000073b47808 */ /* 0x000fe20005800000 */
[----:B------:R-:W3:Y:S01]  /*93d0*/  MUFU.TANH R13, R38 ;  /* 0x00000026000d7308 */ /* 0x000ee20000002400 */
[----:B------:R-:W-:Y:S01]  /*93e0*/  FSEL R172, R107, -INF , !P2 ;  /* 0xff8000006bac7808 */ /* 0x000fe20005000000 */
[----:B------:R-:W-:Y:S01]  /*93f0*/  VIADD R15, R7, 0xffffffe1 ;  /* 0xffffffe1070f7836 */ /* 0x000fe20000000000 */
[----:B------:R-:W-:-:S02]  /*9400*/  ISETP.GE.AND P3, PT, R130, R135, PT ;  /* 0x000000878200720c */ /* 0x000fc40003f66270 */
[----:B------:R-:W-:Y:S02]  /*9410*/  ISETP.GE.AND P2, PT, R130, R134, PT ;  /* 0x000000868200720c */ /* 0x000fe40003f46270 */
[----:B------:R-:W-:Y:S01]  /*9420*/  I2FP.F32.U32 R130, R130 ;  /* 0x0000008200827245 */ /* 0x000fe20000201000 */
[----:B------:R4:W5:Y:S01]  /*9430*/  MUFU.TANH R9, R30 ;  /* 0x0000001e00097308 */ /* 0x0009620000002400 */
[----:B------:R-:W-:Y:S02]  /*9440*/  FSEL R146, R53, -INF , !P5 ;  /* 0xff80000035927808 */ /* 0x000fe40006800000 */
[----:B------:R-:W-:Y:S01]  /*9450*/  FSEL R136, R45, -INF , !P4 ;  /* 0xff8000002d887808 */ /* 0x000fe20006000000 */
[CC--:B------:R-:W-:Y:S01]  /*9460*/  FFMA.FTZ R51, R0.reuse, R130.reuse, R51 ;  /* 0x0000008200337223 */ /* 0x0c0fe20000010033 */
[C---:B------:R-:W-:Y:S01]  /*9470*/  ISETP.GE.AND P5, PT, R11.reuse, R135, PT ;  /* 0x000000870b00720c */ /* 0x040fe20003fa6270 */
[----:B------:R-:W-:Y:S01]  /*9480*/  FFMA.FTZ R130, R0, R130, R5 ;  /* 0x0000008200827223 */ /* 0x000fe20000010005 */
[----:B------:R-:W-:Y:S01]  /*9490*/  ISETP.GE.AND P4, PT, R11, R134, PT ;  /* 0x000000860b00720c */ /* 0x000fe20003f86270 */
[----:B------:R-:W-:Y:S01]  /*94a0*/  MUFU.TANH R29, R29 ;  /* 0x0000001d001d7308 */ /* 0x000fe20000002400 */
[----:B------:R-:W-:-:S02]  /*94b0*/  I2FP.F32.U32 R11, R11 ;  /* 0x0000000b000b7245 */ /* 0x000fc40000201000 */
[----:B------:R-:W-:Y:S02]  /*94c0*/  IADD3 R17, PT, PT, R7, -0x18, RZ ;  /* 0xffffffe807117810 */ /* 0x000fe40007ffe0ff */
[----:B------:R-:W-:Y:S01]  /*94d0*/  FSEL R144, R51, -INF , !P3 ;  /* 0xff80000033907808 */ /* 0x000fe20005800000 */
[CC--:B-1----:R-:W-:Y:S01]  /*94e0*/  FFMA.FTZ R43, R0.reuse, R11.reuse, R43 ;  /* 0x0000000b002b7223 */ /* 0x0c2fe2000001002b */
[----:B--2---:R-:W-:Y:S01]  /*94f0*/  FFMA.FTZ R41, R0, R11, R41 ;  /* 0x0000000b00297223 */ /* 0x004fe20000010029 */
[----:B------:R-:W-:Y:S01]  /*9500*/  FSEL R130, R130, -INF , !P2 ;  /* 0xff80000082827808 */ /* 0x000fe20005000000 */
[----:B------:R-:W1:Y:S01]  /*9510*/  MUFU.TANH R35, R35 ;  /* 0x0000002300237308 */ /* 0x000e620000002400 */
[C---:B------:R-:W-:Y:S01]  /*9520*/  ISETP.GE.AND P3, PT, R118.reuse, R135, PT ;  /* 0x000000877600720c */ /* 0x040fe20003f66270 */
[----:B------:R-:W-:Y:S01]  /*9530*/  VIADD R11, R7, 0xfffffff1 ;  /* 0xfffffff1070b7836 */ /* 0x000fe20000000000 */
[----:B------:R-:W-:Y:S02]  /*9540*/  ISETP.GE.AND P2, PT, R118, R134, PT ;  /* 0x000000867600720c */ /* 0x000fe40003f46270 */
[----:B------:R-:W-:-:S02]  /*9550*/  FSEL R140, R43, -INF , !P5 ;  /* 0xff8000002b8c7808 */ /* 0x000fc40006800000 */
[----:B------:R-:W-:Y:S01]  /*9560*/  FSEL R126, R41, -INF , !P4 ;  /* 0xff800000297e7808 */ /* 0x000fe20006000000 */
[----:B------:R-:W2:Y:S01]  /*9570*/  MUFU.TANH R5, R34 ;  /* 0x0000002200057308 */ /* 0x000ea20000002400 */
[----:B------:R-:W-:Y:S02]  /*9580*/  I2FP.F32.U32 R118, R118 ;  /* 0x0000007600767245 */ /* 0x000fe40000201000 */
[C---:B------:R-:W-:Y:S02]  /*9590*/  ISETP.GE.AND P5, PT, R17.reuse, R135, PT ;  /* 0x000000871100720c */ /* 0x040fe40003fa6270 */
[----:B------:R-:W-:Y:S01]  /*95a0*/  ISETP.GE.AND P4, PT, R17, R134, PT ;  /* 0x000000861100720c */ /* 0x000fe20003f86270 */
[CC--:B------:R-:W-:Y:S01]  /*95b0*/  FFMA.FTZ R39, R0.reuse, R118.reuse, R39 ;  /* 0x0000007600277223 */ /* 0x0c0fe20000010027 */
[----:B----4-:R-:W-:Y:S01]  /*95c0*/  I2FP.F32.U32 R30, R15 ;  /* 0x0000000f001e7245 */ /* 0x010fe20000201000 */
[----:B---3--:R-:W-:Y:S01]  /*95d0*/  FFMA.FTZ R118, R0, R118, R13 ;  /* 0x0000007600767223 */ /* 0x008fe2000001000d */
[----:B------:R-:W-:Y:S01]  /*95e0*/  I2FP.F32.U32 R17, R17 ;  /* 0x0000001100117245 */ /* 0x000fe20000201000 */
[----:B------:R-:W-:Y:S01]  /*95f0*/  VIADD R13, R7, 0xfffffff0 ;  /* 0xfffffff0070d7836 */ /* 0x000fe20000000000 */
[----:B------:R-:W-:Y:S01]  /*9600*/  FSEL R142, R142, -INF , !P1 ;  /* 0xff8000008e8e7808 */ /* 0x000fe20004800000 */
[CC--:B------:R-:W-:Y:S01]  /*9610*/  FFMA.FTZ R37, R0.reuse, R30.reuse, R37 ;  /* 0x0000001e00257223 */ /* 0x0c0fe20000010025 */
[----:B------:R-:W-:Y:S01]  /*9620*/  ISETP.GE.AND P1, PT, R15, R135, PT ;  /* 0x000000870f00720c */ /* 0x000fe20003f26270 */
[----:B-----5:R-:W-:Y:S01]  /*9630*/  FFMA.FTZ R9, R0, R17, R9 ;  /* 0x0000001100097223 */ /* 0x020fe20000010009 */
[----:B------:R-:W3:Y:S01]  /*9640*/  MUFU.TANH R31, R31 ;  /* 0x0000001f001f7308 */ /* 0x000ee20000002400 */
[----:B------:R-:W-:Y:S01]  /*9650*/  FSEL R128, R128, -INF , !P6 ;  /* 0xff80000080807808 */ /* 0x000fe20007000000 */
[----:B-1----:R-:W-:Y:S01]  /*9660*/  FFMA.FTZ R35, R0, R30, R35 ;  /* 0x0000001e00237223 */ /* 0x002fe20000010023 */
[----:B------:R-:W-:-:S02]  /*9670*/  FSEL R122, R37, -INF , !P1 ;  /* 0xff800000257a7808 */ /* 0x000fc40004800000 */
[----:B------:R-:W-:Y:S02]  /*9680*/  FSEL R114, R9, -INF , !P4 ;  /* 0xff80000009727808 */ /* 0x000fe40006000000 */
[C---:B------:R-:W-:Y:S01]  /*9690*/  ISETP.GE.AND P1, PT, R13.reuse, R135, PT ;  /* 0x000000870d00720c */ /* 0x040fe20003f26270 */
[----:B------:R-:W1:Y:S01]  /*96a0*/  MUFU.TANH R33, R33 ;  /* 0x0000002100217308 */ /* 0x000e620000002400 */
[-C--:B------:R-:W-:Y:S02]  /*96b0*/  ISETP.GE.AND P4, PT, R13, R134.reuse, PT ;  /* 0x000000860d00720c */ /* 0x080fe40003f86270 */
[----:B------:R-:W-:Y:S02]  /*96c0*/  I2FP.F32.U32 R13, R13 ;  /* 0x0000000d000d7245 */ /* 0x000fe40000201000 */
[----:B------:R-:W-:Y:S01]  /*96d0*/  ISETP.GE.AND P6, PT, R15, R134, PT ;  /* 0x000000860f00720c */ /* 0x000fe20003fc6270 */
[----:B------:R-:W-:Y:S01]  /*96e0*/  VIADD R15, R7, 0xffffffe9 ;  /* 0xffffffe9070f7836 */ /* 0x000fe20000000000 */
[----:B------:R-:W-:Y:S01]  /*96f0*/  FSEL R138, R39, -INF , !P3 ;  /* 0xff800000278a7808 */ /* 0x000fe20005800000 */
[----:B------:R-:W4:Y:S01]  /*9700*/  MUFU.TANH R25, R25 ;  /* 0x0000001900197308 */ /* 0x000f220000002400 */
[----:B------:R-:W-:Y:S01]  /*9710*/  FFMA.FTZ R29, R0, R13, R29 ;  /* 0x0000000d001d7223 */ /* 0x000fe2000001001d */
[----:B------:R-:W-:Y:S01]  /*9720*/  VIADD R7, R7, 0xfffffff9 ;  /* 0xfffffff907077836 */ /* 0x000fe20000000000 */
[----:B------:R-:W-:-:S02]  /*9730*/  I2FP.F32.U32 R30, R15 ;  /* 0x0000000f001e7245 */ /* 0x000fc40000201000 */
[----:B------:R-:W-:Y:S02]  /*9740*/  FSEL R118, R118, -INF , !P2 ;  /* 0xff80000076767808 */ /* 0x000fe40005000000 */
[----:B------:R-:W-:Y:S01]  /*9750*/  FSEL R63, R29, -INF , !P1 ;  /* 0xff8000001d3f7808 */ /* 0x000fe20004800000 */
[----:B------:R-:W5:Y:S01]  /*9760*/  MUFU.TANH R19, R19 ;  /* 0x0000001300137308 */ /* 0x000f620000002400 */
[----:B------:R-:W-:Y:S01]  /*9770*/  ISETP.GE.U32.AND P1, PT, R133, 0x3, PT ;  /* 0x000000038500780c */ /* 0x000fe20003f26070 */
[CC--:B--2---:R-:W-:Y:S01]  /*9780*/  FFMA.FTZ R5, R0.reuse, R30.reuse, R5 ;  /* 0x0000001e00057223 */ /* 0x0c4fe20000010005 */
[C---:B---3--:R-:W-:Y:S01]  /*9790*/  FFMA.FTZ R31, R0.reuse, R30, R31 ;  /* 0x0000001e001f7223 */ /* 0x048fe2000001001f */
[C---:B-1----:R-:W-:Y:S01]  /*97a0*/  FFMA.FTZ R33, R0.reuse, R17, R33 ;  /* 0x0000001100217223 */ /* 0x042fe20000010021 */
[----:B------:R-:W-:Y:S02]  /*97b0*/  I2FP.F32.U32 R30, R11 ;  /* 0x0000000b001e7245 */ /* 0x000fe40000201000 */
[----:B------:R-:W-:Y:S01]  /*97c0*/  I2FP.F32.U32 R34, R7 ;  /* 0x0000000700227245 */ /* 0x000fe20000201000 */
[----:B------:R-:W1:Y:S01]  /*97d0*/  MUFU.TANH R27, R27 ;  /* 0x0000001b001b7308 */ /* 0x000e620000002400 */
[C---:B------:R-:W-:Y:S01]  /*97e0*/  ISETP.GE.AND P3, PT, R15.reuse, R135, PT ;  /* 0x000000870f00720c */ /* 0x040fe20003f66270 */
[----:B----4-:R-:W-:Y:S01]  /*97f0*/  FFMA.FTZ R25, R0, R30, R25 ;  /* 0x0000001e00197223 */ /* 0x010fe20000010019 */
[----:B------:R-:W-:-:S02]  /*9800*/  ISETP.GE.AND P2, PT, R15, R134, PT ;  /* 0x000000860f00720c */ /* 0x000fc40003f46270 */
[----:B------:R-:W-:Y:S02]  /*9810*/  FSEL R116, R35, -INF , !P6 ;  /* 0xff80000023747808 */ /* 0x000fe40007000000 */
[----:B------:R-:W-:Y:S01]  /*9820*/  FSEL R124, R33, -INF , !P5 ;  /* 0xff800000217c7808 */ /* 0x000fe20006800000 */
[----:B------:R-:W2:Y:S01]  /*9830*/  MUFU.TANH R21, R21 ;  /* 0x0000001500157308 */ /* 0x000ea20000002400 */
[----:B------:R-:W-:Y:S01]  /*9840*/  FSEL R120, R5, -INF , !P3 ;  /* 0xff80000005787808 */ /* 0x000fe20005800000 */
[C---:B-----5:R-:W-:Y:S01]  /*9850*/  FFMA.FTZ R19, R0.reuse, R13, R19 ;  /* 0x0000000d00137223 */ /* 0x060fe20000010013 */
[----:B------:R-:W-:Y:S02]  /*9860*/  FSEL R112, R31, -INF , !P2 ;  /* 0xff8000001f707808 */ /* 0x000fe40005000000 */
[-C--:B------:R-:W-:Y:S02]  /*9870*/  ISETP.GE.AND P6, PT, R11, R135.reuse, PT ;  /* 0x000000870b00720c */ /* 0x080fe40003fc6270 */
[----:B------:R-:W-:Y:S01]  /*9880*/  ISETP.GE.AND P5, PT, R7, R135, PT ;  /* 0x000000870700720c */ /* 0x000fe20003fa6270 */
[----:B------:R-:W3:Y:S01]  /*9890*/  MUFU.TANH R23, R23 ;  /* 0x0000001700177308 */ /* 0x000ee20000002400 */
[----:B-1----:R-:W-:Y:S01]  /*98a0*/  FFMA.FTZ R27, R0, R30, R27 ;  /* 0x0000001e001b7223 */ /* 0x002fe2000001001b */
[----:B------:R-:W-:Y:S01]  /*98b0*/  BAR.SYNC.DEFER_BLOCKING 0x0 ;  /* 0x0000000000007b1d */ /* 0x000fe20000010000 */
[----:B------:R-:W-:-:S02]  /*98c0*/  ISETP.GE.AND P3, PT, R11, R134, PT ;  /* 0x000000860b00720c */ /* 0x000fc40003f66270 */
[----:B------:R-:W-:Y:S02]  /*98d0*/  ISETP.GE.AND P2, PT, R7, R134, PT ;  /* 0x000000860700720c */ /* 0x000fe40003f46270 */
[----:B------:R-:W-:Y:S01]  /*98e0*/  FSEL R61, R19, -INF , !P4 ;  /* 0xff800000133d7808 */ /* 0x000fe20006000000 */
[CC--:B--2---:R-:W-:Y:S01]  /*98f0*/  FFMA.FTZ R21, R0.reuse, R34.reuse, R21 ;  /* 0x0000002200157223 */ /* 0x0c4fe20000010015 */
[----:B------:R-:W-:Y:S02]  /*9900*/  FSEL R62, R25, -INF , !P6 ;  /* 0xff800000193e7808 */ /* 0x000fe40007000000 */
[----:B------:R-:W-:Y:S02]  /*9910*/  FSEL R58, R27, -INF , !P3 ;  /* 0xff8000001b3a7808 */ /* 0x000fe40005800000 */
[----:B------:R-:W-:Y:S01]  /*9920*/  FSEL R60, R21, -INF , !P5 ;  /* 0xff800000153c7808 */ /* 0x000fe20006800000 */
[----:B---3--:R-:W-:-:S05]  /*9930*/  FFMA.FTZ R23, R0, R34, R23 ;  /* 0x0000002200177223 */ /* 0x008fca0000010017 */
        /* <DEDUP_REMOVED lines=18> */
[----:B-1----:R-:W-:-:S04]  /*9a60*/  IMAD.MOV R38, RZ, RZ, -R39 ;  /* 0x000000ffff267224 */ /* 0x002fc800078e0a27 */
[----:B------:R-:W-:Y:S01]  /*9a70*/  IMAD R4, R38, R5, RZ ;  /* 0x0000000526047224 */ /* 0x000fe200078e02ff */
[----:B------:R-:W-:-:S05]  /*9a80*/  MOV R38, RZ ;  /* 0x000000ff00267202 */ /* 0x000fca0000000f00 */
        /* <DEDUP_REMOVED lines=43> */
.L_x_5808:
[----:B------:R-:W-:Y:S01]  /*9d40*/  UMOV UR6, URZ ;  /* 0x000000ff00067c82 */ /* 0x000fe20008000000 */
[----:B------:R-:W-:Y:S01]  /*9d50*/  IMAD.SHL.U32 R4, R100, 0x80, RZ ;  /* 0x0000008064047824 */ /* 0x000fe200078e00ff */
[----:B------:R-:W-:-:S05]  /*9d60*/  IADD3 R5, P1, PT, RZ, -UR6, RZ ;  /* 0x80000006ff057c10 */ /* 0x000fca000ff3e0ff */
[----:B------:R-:W-:-:S05]  /*9d70*/  IMAD.X R4, RZ, RZ, ~R4, P1 ;  /* 0x000000ffff047224 */ /* 0x000fca00008e0e04 */
[----:B------:R-:W-:-:S04]  /*9d80*/  SHF.R.S64 R5, R5, 0x1f, R4 ;  /* 0x0000001f05057819 */ /* 0x000fc80000001004 */
[----:B------:R-:W-:-:S04]  /*9d90*/  IADD3 R160, P1, PT, R5, R160, RZ ;  /* 0x000000a005a07210 */ /* 0x000fc80007f3e0ff */
[----:B------:R-:W-:-:S09]  /*9da0*/  LEA.HI.X.SX32 R159, R4, R159, 0x1, P1 ;  /* 0x0000009f049f7211 */ /* 0x000fd200008f0eff */
.L_x_5809:
        /* <DEDUP_REMOVED lines=64> */
.L_x_5811:
[----:B------:R-:W-:Y:S05]  /*a1b0*/  BSYNC.RECONVERGENT B0 ;  /* 0x0000000000007941 */ /* 0x000fea0003800200 */
.L_x_5810:
[----:B------:R-:W0:Y:S02]  /*a1c0*/  LDGDEPBAR ;  /* 0x00000000000079af */ /* 0x000e240000000000 */
.L_x_5807:
        /* <DEDUP_REMOVED lines=26> */
[----:B-1----:R-:W-:Y:S02]  /*a370*/  FMNMX3.FTZ R30, R5, R124, R120, !PT ;  /* 0x0000007c051e7276 */ /* 0x002fe40007810078 */
[----:B------:R-:W-:Y:S02]  /*a380*/  FMNMX3.FTZ R7, R7, R114, R112, !PT ;  /* 0x0000007207077276 */ /* 0x000fe40007810070 */
[----:B------:R-:W-:Y:S02]  /*a390*/  FMNMX3.FTZ R30, R30, R63, R62, !PT ;  /* 0x0000003f1e1e7276 */ /* 0x000fe4000781003e */
[----:B------:R-:W-:-:S02]  /*a3a0*/  FMNMX3.FTZ R7, R7, R61, R58, !PT ;  /* 0x0000003d07077276 */ /* 0x000fc4000781003a */
[----:B------:R-:W-:Y:S02]  /*a3b0*/  FMNMX3.FTZ R30, R30, R57, R60, !PT ;  /* 0x000000391e1e7276 */ /* 0x000fe4000781003c */
[----:B------:R-:W-:Y:S02]  /*a3c0*/  FMNMX3.FTZ R7, R7, R56, R59, !PT ;  /* 0x0000003807077276 */ /* 0x000fe4000781003b */
[----:B------:R-:W-:Y:S01]  /*a3d0*/  IADD3 R173, PT, PT, R133, -0x3, RZ ;  /* 0xfffffffd85ad7810 */ /* 0x000fe20007ffe0ff */
        /* <DEDUP_REMOVED lines=11> */
[----:B------:R-:W-:Y:S01]  /*a490*/  FSEL R105, R105, RZ, P1 ;  /* 0x000000ff69697208 */ /* 0x000fe20000800000 */
[C---:B------:R-:W-:Y:S01]  /*a4a0*/  FMUL.FTZ R67, R107.reuse, UR4 ;  /* 0x000000046b437c20 */ /* 0x040fe20008410000 */
[----:B------:R-:W-:Y:S01]  /*a4b0*/  FSETP.NEU.FTZ.AND P0, PT, R107, -INF , PT ;  /* 0xff8000006b00780b */ /* 0x000fe20003f1d000 */
[----:B------:R-:W-:Y:S02]  /*a4c0*/  FADD.FTZ R4, R3, -R4 ;  /* 0x8000000403047221 */ /* 0x000fe40000010000 */
[--C-:B------:R-:W-:Y:S01]  /*a4d0*/  FFMA.FTZ R106, R18, UR4, -R105.reuse ;  /* 0x00000004126a7c23 */ /* 0x100fe20008010869 */
[--C-:B------:R-:W-:Y:S01]  /*a4e0*/  FFMA.FTZ R104, R16, UR4, -R105.reuse ;  /* 0x0000000410687c23 */ /* 0x100fe20008010869 */
[----:B------:R-:W-:Y:S01]  /*a4f0*/  FSEL R5, R107, RZ, P0 ;  /* 0x000000ff6b057208 */ /* 0x000fe20000000000 */
[----:B------:R-:W1:Y:S01]  /*a500*/  LDSM.16.MT88.4 R16, [R152+0x6000] ;  /* 0x006000009810783b */ /* 0x000e620000004200 */
[----:B------:R-:W-:Y:S01]  /*a510*/  FSEL R67, R67, RZ, P0 ;  /* 0x000000ff43437208 */ /* 0x000fe20000000000 */
[--C-:B------:R-:W-:Y:S01]  /*a520*/  FFMA.FTZ R101, R26, UR4, -R105.reuse ;  /* 0x000000041a657c23 */ /* 0x100fe20008010869 */
[----:B------:R-:W-:Y:S01]  /*a530*/  FFMA.FTZ R100, R22, UR4, -R105 ;  /* 0x0000000416647c23 */ /* 0x000fe20008010869 */
[----:B------:R-:W-:Y:S01]  /*a540*/  FADD.FTZ R5, R2, -R5 ;  /* 0x8000000502057221 */ /* 0x000fe20000010000 */
[----:B------:R-:W-:Y:S01]  /*a550*/  FMUL.FTZ R110, R4, UR4 ;  /* 0x00000004046e7c20 */ /* 0x000fe20008410000 */
[--C-:B------:R-:W-:Y:S01]  /*a560*/  FFMA.FTZ R66, R12, UR4, -R67.reuse ;  /* 0x000000040c427c23 */ /* 0x100fe20008010843 */
[--C-:B------:R-:W-:Y:S01]  /*a570*/  FFMA.FTZ R65, R10, UR4, -R67.reuse ;  /* 0x000000040a417c23 */ /* 0x100fe20008010843 */
[--C-:B------:R-:W-:Y:S01]  /*a580*/  FFMA.FTZ R64, R14, UR4, -R67.reuse ;  /* 0x000000040e407c23 */ /* 0x100fe20008010843 */
[----:B------:R-:W-:Y:S01]  /*a590*/  FFMA.FTZ R3, R8, UR4, -R67 ;  /* 0x0000000408037c23 */ /* 0x000fe20008010843 */
[----:B------:R-:W-:Y:S01]  /*a5a0*/  FMUL.FTZ R109, R5, UR4 ;  /* 0x00000004056d7c20 */ /* 0x000fe20008410000 */
[----:B------:R-:W-:Y:S01]  /*a5b0*/  MUFU.EX2 R106, R106 ;  /* 0x0000006a006a7308 */ /* 0x000fe20000000800 */
[--C-:B------:R-:W-:Y:S01]  /*a5c0*/  FFMA.FTZ R29, R24, UR4, -R105.reuse ;  /* 0x00000004181d7c23 */ /* 0x100fe20008010869 */
[----:B------:R-:W-:Y:S01]  /*a5d0*/  FFMA.FTZ R2, R6, UR4, -R105 ;  /* 0x0000000406027c23 */ /* 0x000fe20008010869 */
[--C-:B------:R-:W-:Y:S01]  /*a5e0*/  FFMA.FTZ R37, R32, UR4, -R67.reuse ;  /* 0x0000000420257c23 */ /* 0x100fe20008010843 */
[----:B------:R-:W3:Y:S01]  /*a5f0*/  LDSM.16.MT88.4 R4, [R148+0x6000] ;  /* 0x006000009404783b */ /* 0x000ee20000004200 */
[--C-:B------:R-:W-:Y:S01]  /*a600*/  FFMA.FTZ R49, R40, UR4, -R67.reuse ;  /* 0x0000000428317c23 */ /* 0x100fe20008010843 */
[----:B------:R-:W-:Y:S01]  /*a610*/  FFMA.FTZ R111, R186, UR4, -R67 ;  /* 0x00000004ba6f7c23 */ /* 0x000fe20008010843 */
[--C-:B------:R-:W-:Y:S01]  /*a620*/  FFMA.FTZ R115, R184, UR4, -R105.reuse ;  /* 0x00000004b8737c23 */ /* 0x100fe20008010869 */
[----:B------:R-:W4:Y:S01]  /*a630*/  MUFU.EX2 R104, R104 ;  /* 0x0000006800687308 */ /* 0x000f220000000800 */
[----:B------:R-:W-:Y:S01]  /*a640*/  LDSM.16.MT88.4 R40, [R148+0x6800] ;  /* 0x006800009428783b */ /* 0x000fe20000004200 */
        /* <DEDUP_REMOVED lines=26> */
[----:B------:R-:W-:-:S04]  /*a7f0*/  FFMA.FTZ R61, R61, UR4, -R67 ;  /* 0x000000043d3d7c23 */ /* 0x000fc80008010843 */
[----:B------:R-:W4:Y:S01]  /*a800*/  MUFU.EX2 R65, R65 ;  /* 0x0000004100417308 */ /* 0x000f220000000800 */
[----:B-----5:R-:W-:-:S07]  /*a810*/  F2FP.F16.F32.PACK_AB R10, R100, R101 ;  /* 0x00000065640a723e */ /* 0x020fce00000000ff */
[----:B------:R-:W-:Y:S08]  /*a820*/  MUFU.EX2 R64, R64 ;  /* 0x0000004000407308 */ /* 0x000ff00000000800 */
[----:B------:R-:W5:Y:S01]  /*a830*/  MUFU.EX2 R3, R3 ;  /* 0x0000000300037308 */ /* 0x000f620000000800 */
[----:B----4-:R-:W-:-:S07]  /*a840*/  F2FP.F16.F32.PACK_AB R9, R65, R66 ;  /* 0x000000424109723e */ /* 0x010fce00000000ff */
[----:B------:R-:W4:Y:S08]  /*a850*/  MUFU.EX2 R110, R110 ;  /* 0x0000006e006e7308 */ /* 0x000f300000000800 */
[----:B------:R-:W2:Y:S01]  /*a860*/  MUFU.EX2 R109, R109 ;  /* 0x0000006d006d7308 */ /* 0x000ea20000000800 */
[----:B-----5:R-:W-:-:S07]  /*a870*/  F2FP.F16.F32.PACK_AB R11, R3, R64 ;  /* 0x00000040030b723e */ /* 0x020fce00000000ff */
[----:B------:R-:W-:Y:S01]  /*a880*/  MUFU.EX2 R2, R2 ;  /* 0x0000000200027308 */ /* 0x000fe20000000800 */
[-C--:B----4-:R-:W-:Y:S01]  /*a890*/  FMUL.FTZ R12, R96, R110.reuse ;  /* 0x0000006e600c7220 */ /* 0x090fe20000410000 */
[-C--:B------:R-:W-:Y:S01]  /*a8a0*/  FMUL.FTZ R13, R97, R110.reuse ;  /* 0x0000006e610d7220 */ /* 0x080fe20000410000 */
[-C--:B------:R-:W-:Y:S01]  /*a8b0*/  FMUL.FTZ R92, R92, R110.reuse ;  /* 0x0000006e5c5c7220 */ /* 0x080fe20000410000 */
[-C--:B------:R-:W-:Y:S01]  /*a8c0*/  FMUL.FTZ R93, R93, R110.reuse ;  /* 0x0000006e5d5d7220 */ /* 0x080fe20000410000 */
[--C-:B------:R-:W-:Y:S01]  /*a8d0*/  FFMA.FTZ R97, R20, UR4, -R105.reuse ;  /* 0x0000000414617c23 */ /* 0x100fe20008010869 */
[-C--:B------:R-:W-:Y:S01]  /*a8e0*/  FMUL.FTZ R25, R89, R110.reuse ;  /* 0x0000006e59197220 */ /* 0x080fe20000410000 */
[----:B------:R-:W4:Y:S01]  /*a8f0*/  LDSM.16.MT88.4 R20, [R103+0x6000] ;  /* 0x006000006714783b */ /* 0x000f220000004200 */
[----:B------:R-:W-:Y:S01]  /*a900*/  FFMA.FTZ R89, R28, UR4, -R105 ;  /* 0x000000041c597c23 */ /* 0x000fe20008010869 */
        /* <DEDUP_REMOVED lines=30> */
[C---:B---3--:R-:W-:Y:S01]  /*aaf0*/  HMMA.16816.F32 R24, R8.reuse, R4, R24 ;  /* 0x000000040818723c */ /* 0x048fe20000001818 */
[--C-:B------:R-:W-:Y:S01]  /*ab00*/  FFMA.FTZ R81, R36, UR4, -R67.reuse ;  /* 0x0000000424517c23 */ /* 0x100fe20008010843 */
[----:B------:R-:W-:Y:S01]  /*ab10*/  FFMA.FTZ R73, R50, UR4, -R67 ;  /* 0x0000000432497c23 */ /* 0x000fe20008010843 */
[----:B------:R-:W2:Y:S01]  /*ab20*/  MUFU.EX2 R97, R97 ;  /* 0x0000006100617308 */ /* 0x000ea20000000800 */
[----:B-1----:R-:W1:Y:S01]  /*ab30*/  LDSM.16.MT88.4 R28, [R102+0x6000] ;  /* 0x00600000661c783b */ /* 0x002e620000004200 */
[----:B------:R-:W-:Y:S01]  /*ab40*/  FFMA.FTZ R72, R48, UR4, -R105 ;  /* 0x0000000430487c23 */ /* 0x000fe20008010869 */
[--C-:B------:R-:W-:Y:S01]  /*ab50*/  FFMA.FTZ R75, R206, UR4, -R67.reuse ;  /* 0x00000004ce4b7c23 */ /* 0x100fe20008010843 */
[----:B------:R-:W-:Y:S01]  /*ab60*/  FFMA.FTZ R74, R204, UR4, -R67 ;  /* 0x00000004cc4a7c23 */ /* 0x000fe20008010843 */
[C---:B----4-:R-:W-:Y:S01]  /*ab70*/  HMMA.16816.F32 R32, R8.reuse, R20, R32 ;  /* 0x000000140820723c */ /* 0x050fe20000001820 */
[--C-:B------:R-:W-:Y:S01]  /*ab80*/  FFMA.FTZ R83, R200, UR4, -R105.reuse ;  /* 0x00000004c8537c23 */ /* 0x100fe20008010869 */
[----:B------:R-:W-:Y:S01]  /*ab90*/  FFMA.FTZ R80, R198, UR4, -R105 ;  /* 0x00000004c6507c23 */ /* 0x000fe20008010869 */
[----:B------:R-:W3:Y:S01]  /*aba0*/  MUFU.EX2 R89, R89 ;  /* 0x0000005900597308 */ /* 0x000ee20000000800 */
[--C-:B------:R-:W-:Y:S01]  /*abb0*/  FFMA.FTZ R91, R192, UR4, -R67.reuse ;  /* 0x00000004c05b7c23 */ /* 0x100fe20008010843 */
[--C-:B------:R-:W-:Y:S01]  /*abc0*/  FFMA.FTZ R82, R190, UR4, -R67.reuse ;  /* 0x00000004be527c23 */ /* 0x100fe20008010843 */
[----:B------:R-:W-:Y:S01]  /*abd0*/  FFMA.FTZ R88, R188, UR4, -R67 ;  /* 0x00000004bc587c23 */ /* 0x000fe20008010843 */
[----:B------:R-:W-:Y:S01]  /*abe0*/  FFMA.FTZ R90, R182, UR4, -R105 ;  /* 0x00000004b65a7c23 */ /* 0x000fe20008010869 */
[C---:B------:R-:W-:Y:S01]  /*abf0*/  HMMA.16816.F32 R4, R8.reuse, R6, R84 ;  /* 0x000000060804723c */ /* 0x040fe20000001854 */
[----:B------:R-:W-:Y:S01]  /*ac00*/  FFMA.FTZ R175, R175, R110, R106 ;  /* 0x0000006eafaf7223 */ /* 0x000fe2000001006a */
[----:B------:R-:W-:Y:S01]  /*ac10*/  FFMA.FTZ R66, R179, R109, R66 ;  /* 0x0000006db3427223 */ /* 0x000fe20000010042 */
[----:B------:R4:W-:Y:S01]  /*ac20*/  MUFU.EX2 R84, R37 ;  /* 0x0000002500547308 */ /* 0x0009e20000000800 */
[----:B--2---:R-:W-:Y:S01]  /*ac30*/  F2FP.F16.F32.PACK_AB R48, R97, R2 ;  /* 0x000000026130723e */ /* 0x004fe200000000ff */
[----:B------:R-:W-:Y:S01]  /*ac40*/  FADD.FTZ R104, R104, R175 ;  /* 0x000000af68687221 */ /* 0x000fe20000010000 */
[----:B------:R-:W-:Y:S01]  /*ac50*/  FADD.FTZ R65, R65, R66 ;  /* 0x0000004241417221 */ /* 0x000fe20000010000 */
[----:B------:R-:W-:Y:S01]  /*ac60*/  FFMA.FTZ R175, R60, UR4, -R105 ;  /* 0x000000043caf7c23 */ /* 0x000fe20008010869 */
[----:B------:R-:W-:Y:S01]  /*ac70*/  HMMA.16816.F32 R20, R8, R22, R76 ;  /* 0x000000160814723c */ /* 0x000fe2000000184c */
[----:B------:R-:W-:Y:S01]  /*ac80*/  FFMA.FTZ R77, R202, UR4, -R67 ;  /* 0x00000004ca4d7c23 */ /* 0x000fe20008010843 */
[--C-:B------:R-:W-:Y:S01]  /*ac90*/  FFMA.FTZ R78, R196, UR4, -R105.reuse ;  /* 0x00000004c44e7c23 */ /* 0x100fe20008010869 */
[----:B------:R-:W2:Y:S01]  /*aca0*/  MUFU.EX2 R81, R81 ;  /* 0x0000005100517308 */ /* 0x000ea20000000800 */
[----:B---3--:R-:W-:Y:S01]  /*acb0*/  F2FP.F16.F32.PACK_AB R50, R89, R92 ;  /* 0x0000005c5932723e */ /* 0x008fe200000000ff */
[----:B------:R-:W-:Y:S01]  /*acc0*/  FFMA.FTZ R79, R194, UR4, -R105 ;  /* 0x00000004c24f7c23 */ /* 0x000fe20008010869 */
[----:B------:R-:W-:Y:S01]  /*acd0*/  FADD.FTZ R101, R101, R104 ;  /* 0x0000006865657221 */ /* 0x000fe20000010000 */
[----:B------:R-:W-:Y:S01]  /*ace0*/  FADD.FTZ R64, R64, R65 ;  /* 0x0000004140407221 */ /* 0x000fe20000010000 */
[----:B------:R-:W-:-:S02]  /*acf0*/  FFMA.FTZ R179, R59, UR4, -R67 ;  /* 0x000000043bb37c23 */ /* 0x000fc40008010843 */
[----:B------:R-:W-:Y:S01]  /*ad00*/  FADD.FTZ R101, R100, R101 ;  /* 0x0000006564657221 */ /* 0x000fe20000010000 */
[----:B------:R2:W-:Y:S01]  /*ad10*/  MUFU.EX2 R76, R49 ;  /* 0x00000031004c7308 */ /* 0x0005e20000000800 */
[----:B----4-:R-:W3:Y:S01]  /*ad20*/  LDSM.16.MT88.4 R36, [R152+0x6800] ;  /* 0x006800009824783b */ /* 0x010ee20000004200 */
[----:B------:R-:W-:-:S06]  /*ad30*/  FADD.FTZ R3, R3, R64 ;  /* 0x0000004003037221 */ /* 0x000fcc0000010000 */
[----:B------:R-:W4:Y:S01]  /*ad40*/  MUFU.EX2 R73, R73 ;  /* 0x0000004900497308 */ /* 0x000f220000000800 */
[C---:B-1----:R-:W-:Y:S07]  /*ad50*/  HMMA.16816.F32 R44, R8.reuse, R28, R44 ;  /* 0x0000001c082c723c */ /* 0x042fee000000182c */
[----:B------:R-:W-:Y:S01]  /*ad60*/  MUFU.EX2 R75, R75 ;  /* 0x0000004b004b7308 */ /* 0x000fe20000000800 */
[----:B------:R-:W-:Y:S01]  /*ad70*/  HMMA.16816.F32 R8, R8, R30, R68 ;  /* 0x0000001e0808723c */ /* 0x000fe20000001844 */
[----:B------:R-:W1:Y:S01]  /*ad80*/  LDSM.16.MT88.4 R28, [R103+0x6800] ;  /* 0x00680000671c783b */ /* 0x000e620000004200 */
[--C-:B------:R-:W-:Y:S01]  /*ad90*/  FFMA.FTZ R68, R54, UR4, -R105.reuse ;  /* 0x0000000436447c23 */ /* 0x100fe20008010869 */
[--C-:B------:R-:W-:Y:S01]  /*ada0*/  FFMA.FTZ R70, R52, UR4, -R105.reuse ;  /* 0x0000000434467c23 */ /* 0x100fe20008010869 */
[----:B--2---:R-:W-:Y:S01]  /*adb0*/  F2FP.F16.F32.PACK_AB R49, R81, R84 ;  /* 0x000000545131723e */ /* 0x004fe200000000ff */
[----:B------:R-:W2:Y:S01]  /*adc0*/  LDSM.16.MT88.4 R52, [R102+0x6800] ;  /* 0x006800006634783b */ /* 0x000ea20000004200 */
[----:B------:R-:W-:Y:S01]  /*add0*/  FFMA.FTZ R71, R210, UR4, -R105 ;  /* 0x00000004d2477c23 */ /* 0x000fe20008010869 */
[----:B------:R5:W-:Y:S01]  /*ade0*/  MUFU.EX2 R69, R72 ;  /* 0x0000004800457308 */ /* 0x000be20000000800 */
[----:B----4-:R-:W-:Y:S01]  /*adf0*/  F2FP.F16.F32.PACK_AB R51, R73, R76 ;  /* 0x0000004c4933723e */ /* 0x010fe200000000ff */
[----:B------:R-:W-:Y:S01]  /*ae00*/  FADD.FTZ R84, R84, R3 ;  /* 0x0000000354547221 */ /* 0x000fe20000010000 */
[----:B------:R-:W-:-:S03]  /*ae10*/  FFMA.FTZ R3, R58, UR4, -R67 ;  /* 0x000000043a037c23 */ /* 0x000fc60008010843 */
[----:B------:R-:W-:Y:S02]  /*ae20*/  FADD.FTZ R81, R81, R84 ;  /* 0x0000005451517221 */ /* 0x000fe40000010000 */
[----:B------:R-:W4:Y:S01]  /*ae30*/  MUFU.EX2 R68, R68 ;  /* 0x0000004400447308 */ /* 0x000f220000000800 */
[C---:B------:R-:W-:Y:S01]  /*ae40*/  HMMA.16816.F32 R24, R48.reuse, R40, R24 ;  /* 0x000000283018723c */ /* 0x040fe20000001818 */
[----:B------:R-:W-:Y:S01]  /*ae50*/  FADD.FTZ R76, R76, R81 ;  /* 0x000000514c4c7221 */ /* 0x000fe20000010000 */
[----:B------:R-:W-:Y:S03]  /*ae60*/  LDSM.16.MT88.4 R84, [R148+0x9800] ;  /* 0x009800009454783b */ /* 0x000fe60000004200 */
[----:B------:R-:W-:Y:S02]  /*ae70*/  FADD.FTZ R73, R73, R76 ;  /* 0x0000004c49497221 */ /* 0x000fe40000010000 */
[----:B------:R-:W-:Y:S01]  /*ae80*/  MUFU.EX2 R70, R70 ;  /* 0x0000004600467308 */ /* 0x000fe20000000800 */
[----:B-----5:R-:W-:Y:S01]  /*ae90*/  FFMA.FTZ R72, R208, UR4, -R67 ;  /* 0x00000004d0487c23 */ /* 0x020fe20008010843 */
        /* <DEDUP_REMOVED lines=9> */
[----:B------:R-:W3:Y:S02]  /*af30*/  MUFU.EX2 R77, R77 ;  /* 0x0000004d004d7308 */ /* 0x000ee40000000800 */
[C---:B------:R-:W-:Y:S01]  /*af40*/  HMMA.16816.F32 R4, R48.reuse, R42, R4 ;  /* 0x0000002a3004723c */ /* 0x040fe20000001804 */
[----:B------:R-:W1:Y:S05]  /*af50*/  LDSM.16.MT88.4 R40, [R148+0x7000] ;  /* 0x007000009428783b */ /* 0x000e6a0000004200 */
[----:B------:R-:W-:Y:S02]  /*af60*/  MUFU.EX2 R83, R83 ;  /* 0x0000005300537308 */ /* 0x000fe40000000800 */
[C---:B--2---:R-:W-:Y:S06]  /*af70*/  HMMA.16816.F32 R44, R48.reuse, R52, R44 ;  /* 0x00000034302c723c */ /* 0x044fec000000182c */
[----:B------:R-:W2:Y:S02]  /*af80*/  MUFU.EX2 R80, R80 ;  /* 0x0000005000507308 */ /* 0x000ea40000000800 */
[----:B------:R-:W-:Y:S01]  /*af90*/  HMMA.16816.F32 R8, R48, R54, R8 ;  /* 0x000000363008723c */ /* 0x000fe20000001808 */
[----:B----4-:R-:W-:Y:S01]  /*afa0*/  F2FP.F16.F32.PACK_AB R48, R68, R69 ;  /* 0x000000454430723e */ /* 0x010fe200000000ff */
[----:B------:R-:W4:Y:S01]  /*afb0*/  LDSM.16.MT88.4 R52, [R102+0x7000] ;  /* 0x007000006634783b */ /* 0x000f220000004200 */
[----:B-----5:R-:W-:Y:S01]  /*afc0*/  F2FP.F16.F32.PACK_AB R49, R75, R72 ;  /* 0x000000484b31723e */ /* 0x020fe200000000ff */
[----:B------:R-:W-:Y:S01]  /*afd0*/  FADD.FTZ R72, R72, R73 ;  /* 0x0000004948487221 */ /* 0x000fe20000010000 */
[----:B------:R-:W-:Y:S01]  /*afe0*/  F2FP.F16.F32.PACK_AB R50, R71, R70 ;  /* 0x000000464732723e */ /* 0x000fe200000000ff */
[----:B------:R-:W-:Y:S01]  /*aff0*/  MUFU.EX2 R78, R78 ;  /* 0x0000004e004e7308 */ /* 0x000fe20000000800 */
[----:B---3--:R-:W-:Y:S01]  /*b000*/  F2FP.F16.F32.PACK_AB R51, R77, R74 ;  /* 0x0000004a4d33723e */ /* 0x008fe200000000ff */
[----:B------:R-:W-:-:S06]  /*b010*/  FADD.FTZ R75, R75, R72 ;  /* 0x000000484b4b7221 */ /* 0x000fcc0000010000 */
[C---:B------:R-:W-:Y:S01]  /*b020*/  HMMA.16816.F32 R12, R48.reuse, R36, R12 ;  /* 0x00000024300c723c */ /* 0x040fe2000000180c */
[----:B------:R-:W-:Y:S07]  /*b030*/  MUFU.EX2 R79, R79 ;  /* 0x0000004f004f7308 */ /* 0x000fee0000000800 */
[C---:B-1----:R-:W-:Y:S01]  /*b040*/  HMMA.16816.F32 R32, R48.reuse, R28, R32 ;  /* 0x0000001c3020723c */ /* 0x042fe20000001820 */
[----:B------:R-:W-:Y:S07]  /*b050*/  MUFU.EX2 R91, R91 ;  /* 0x0000005b005b7308 */ /* 0x000fee0000000800 */
[C---:B------:R-:W-:Y:S01]  /*b060*/  HMMA.16816.F32 R20, R48.reuse, R30, R20 ;  /* 0x0000001e3014723c */ /* 0x040fe20000001814 */
[----:B------:R-:W1:Y:S01]  /*b070*/  LDSM.16.MT88.4 R28, [R103+0x7800] ;  /* 0x00780000671c783b */ /* 0x000e620000004200 */
[----:B------:R-:W3:Y:S06]  /*b080*/  MUFU.EX2 R82, R82 ;  /* 0x0000005200527308 */ /* 0x000eec0000000800 */
[C---:B------:R-:W-:Y:S01]  /*b090*/  HMMA.16816.F32 R16, R48.reuse, R38, R16 ;  /* 0x000000263010723c */ /* 0x040fe20000001810 */
[----:B------:R-:W5:Y:S01]  /*b0a0*/  LDSM.16.MT88.4 R36, [R152+0x7800] ;  /* 0x007800009824783b */ /* 0x000f620000004200 */
[----:B------:R-:W-:Y:S06]  /*b0b0*/  MUFU.EX2 R88, R88 ;  /* 0x0000005800587308 */ /* 0x000fec0000000800 */
[C---:B------:R-:W-:Y:S02]  /*b0c0*/  HMMA.16816.F32 R24, R48.reuse, R40, R24 ;  /* 0x000000283018723c */ /* 0x040fe40000001818 */
[----:B------:R-:W3:Y:S06]  /*b0d0*/  MUFU.EX2 R111, R111 ;  /* 0x0000006f006f7308 */ /* 0x000eec0000000800 */
[C---:B------:R-:W-:Y:S01]  /*b0e0*/  HMMA.16816.F32 R4, R48.reuse, R42, R4 ;  /* 0x0000002a3004723c */ /* 0x040fe20000001804 */
[----:B------:R-:W5:Y:S01]  /*b0f0*/  LDSM.16.MT88.4 R40, [R148+0x7800] ;  /* 0x007800009428783b */ /* 0x000f620000004200 */
[----:B------:R-:W-:Y:S06]  /*b100*/  MUFU.EX2 R115, R115 ;  /* 0x0000007300737308 */ /* 0x000fec0000000800 */
[C---:B----4-:R-:W-:Y:S02]  /*b110*/  HMMA.16816.F32 R44, R48.reuse, R52, R44 ;  /* 0x00000034302c723c */ /* 0x050fe4000000182c */
[----:B------:R-:W4:Y:S06]  /*b120*/  MUFU.EX2 R90, R90 ;  /* 0x0000005a005a7308 */ /* 0x000f2c0000000800 */
[----:B------:R-:W-:Y:S01]  /*b130*/  HMMA.16816.F32 R8, R48, R54, R8 ;  /* 0x000000363008723c */ /* 0x000fe20000001808 */
[----:B--2---:R-:W-:Y:S01]  /*b140*/  F2FP.F16.F32.PACK_AB R48, R80, R83 ;  /* 0x000000535030723e */ /* 0x004fe200000000ff */
[----:B------:R-:W2:Y:S01]  /*b150*/  LDSM.16.MT88.4 R52, [R102+0x7800] ;  /* 0x007800006634783b */ /* 0x000ea20000004200 */
[----:B---3--:R-:W-:Y:S01]  /*b160*/  F2FP.F16.F32.PACK_AB R49, R82, R91 ;  /* 0x0000005b5231723e */ /* 0x008fe200000000ff */
        /* <DEDUP_REMOVED lines=22> */
[----:B----4-:R-:W-:Y:S01]  /*b2d0*/  F2FP.F16.F32.PACK_AB R48, R90, R115 ;  /* 0x000000735a30723e */ /* 0x010fe200000000ff */
        /* <DEDUP_REMOVED lines=53> */
[----:B------:R-:W-:-:S02]  /*b630*/  FADD.FTZ R36, R2, R101 ;  /* 0x0000006502247221 */ /* 0x000fc40000010000 */
[----:B------:R-:W2:Y:S02]  /*b640*/  MUFU.EX2 R2, R61 ;  /* 0x0000003d00027308 */ /* 0x000ea40000000800 */
[----:B------:R-:W-:-:S03]  /*b650*/  FADD.FTZ R97, R97, R36 ;  /* 0x0000002461617221 */ /* 0x000fc60000010000 */
[----:B------:R-:W-:Y:S01]  /*b660*/  HMMA.16816.F32 R4, R48, R38, R4 ;  /* 0x000000263004723c */ /* 0x000fe20000001804 */
[----:B------:R-:W-:Y:S02]  /*b670*/  FADD.FTZ R36, R92, R97 ;  /* 0x000000615c247221 */ /* 0x000fe40000010000 */
[----:B------:R-:W-:Y:S02]  /*b680*/  LDSM.16.MT88.4 R92, [R152+0x9800] ;  /* 0x00980000985c783b */ /* 0x000fe40000004200 */
[----:B------:R-:W-:Y:S01]  /*b690*/  FADD.FTZ R38, R89, R36 ;  /* 0x0000002459267221 */ /* 0x000fe20000010000 */
[----:B------:R-:W-:Y:S02]  /*b6a0*/  FFMA.FTZ R36, R56, UR4, -R67 ;  /* 0x0000000438247c23 */ /* 0x000fe40008010843 */
[----:B------:R-:W-:Y:S01]  /*b6b0*/  HMMA.16816.F32 R8, R52, R42, R8 ;  /* 0x0000002a3408723c */ /* 0x000fe20000001808 */
[----:B------:R-:W-:Y:S01]  /*b6c0*/  FADD.FTZ R69, R69, R38 ;  /* 0x0000002645457221 */ /* 0x000fe20000010000 */
[--C-:B------:R-:W-:Y:S01]  /*b6d0*/  FFMA.FTZ R52, R63, UR4, -R105.reuse ;  /* 0x000000043f347c23 */ /* 0x100fe20008010869 */
[--C-:B------:R-:W-:Y:S01]  /*b6e0*/  FFMA.FTZ R53, R62, UR4, -R105.reuse ;  /* 0x000000043e357c23 */ /* 0x100fe20008010869 */
[----:B------:R-:W-:Y:S01]  /*b6f0*/  FFMA.FTZ R54, R57, UR4, -R105 ;  /* 0x0000000439367c23 */ /* 0x000fe20008010869 */
[----:B------:R-:W-:Y:S01]  /*b700*/  FADD.FTZ R69, R68, R69 ;  /* 0x0000004544457221 */ /* 0x000fe20000010000 */
[----:B------:R-:W3:Y:S01]  /*b710*/  MUFU.EX2 R36, R36 ;  /* 0x0000002400247308 */ /* 0x000ee20000000800 */
[----:B------:R-:W4:Y:S02]  /*b720*/  LDSM.16.MT88.4 R40, [R103+0x9000] ;  /* 0x009000006728783b */ /* 0x000f240000004200 */
[----:B------:R-:W-:Y:S01]  /*b730*/  FADD.FTZ R70, R70, R69 ;  /* 0x0000004546467221 */ /* 0x000fe20000010000 */
[----:B--2---:R-:W-:-:S03]  /*b740*/  F2FP.F16.F32.PACK_AB R69, R3, R2 ;  /* 0x000000020345723e */ /* 0x004fc600000000ff */
[----:B------:R-:W-:Y:S01]  /*b750*/  FADD.FTZ R70, R71, R70 ;  /* 0x0000004647467221 */ /* 0x000fe20000010000 */
[----:B------:R-:W-:Y:S01]  /*b760*/  MUFU.EX2 R52, R52 ;  /* 0x0000003400347308 */ /* 0x000fe20000000800 */
[----:B-1----:R-:W-:Y:S01]  /*b770*/  HMMA.16816.F32 R44, R48, R28, R44 ;  /* 0x0000001c302c723c */ /* 0x002fe2000000182c */
[----:B------:R-:W-:Y:S01]  /*b780*/  FADD.FTZ R28, R74, R75 ;  /* 0x0000004b4a1c7221 */ /* 0x000fe20000010000 */
[----:B------:R-:W-:-:S05]  /*b790*/  FADD.FTZ R83, R83, R70 ;  /* 0x0000004653537221 */ /* 0x000fca0000010000 */
[----:B------:R-:W1:Y:S01]  /*b7a0*/  MUFU.EX2 R53, R53 ;  /* 0x0000003500357308 */ /* 0x000e620000000800 */
[----:B------:R-:W-:Y:S01]  /*b7b0*/  FADD.FTZ R28, R77, R28 ;  /* 0x0000001c4d1c7221 */ /* 0x000fe20000010000 */
[----:B------:R-:W-:Y:S01]  /*b7c0*/  FADD.FTZ R83, R80, R83 ;  /* 0x0000005350537221 */ /* 0x000fe20000010000 */
[----:B---3--:R-:W-:Y:S01]  /*b7d0*/  F2FP.F16.F32.PACK_AB R71, R179, R36 ;  /* 0x00000024b347723e */ /* 0x008fe200000000ff */
[----:B------:R-:W-:Y:S01]  /*b7e0*/  HMMA.16816.F32 R8, R48, R30, R8 ;  /* 0x0000001e3008723c */ /* 0x000fe20000001808 */
[----:B------:R-:W-:Y:S01]  /*b7f0*/  FADD.FTZ R91, R91, R28 ;  /* 0x0000001c5b5b7221 */ /* 0x000fe20000010000 */
[----:B------:R-:W-:Y:S01]  /*b800*/  FADD.FTZ R78, R78, R83 ;  /* 0x000000534e4e7221 */ /* 0x000fe20000010000 */
[----:B------:R-:W2:Y:S01]  /*b810*/  LDSM.16.MT88.4 R28, [R103+0x9800] ;  /* 0x00980000671c783b */ /* 0x000ea20000004200 */
[----:B------:R-:W3:Y:S01]  /*b820*/  MUFU.EX2 R54, R54 ;  /* 0x0000003600367308 */ /* 0x000ee20000000800 */
        /* <DEDUP_REMOVED lines=9> */
[----:B---3--:R-:W-:Y:S02]  /*b8c0*/  F2FP.F16.F32.PACK_AB R70, R175, R54 ;  /* 0x00000036af46723e */ /* 0x008fe400000000ff */
        /* <DEDUP_REMOVED lines=36> */
[----:B------:R-:W-:-:S03]  /*bb10*/  MOV R3, R108 ;  /* 0x0000006c00037202 */ /* 0x000fc60000000f00 */
[----:B------:R-:W-:Y:S02]  /*bb20*/  FADD.FTZ R179, R179, R36 ;  /* 0x00000024b3b37221 */ /* 0x000fe40000010000 */
[C---:B------:R-:W-:Y:S08]  /*bb30*/  HMMA.16816.F32 R76, R68.reuse, R30, R20 ;  /* 0x0000001e444c723c */ /* 0x040ff00000001814 */
[C---:B-1----:R-:W-:Y:S08]  /*bb40*/  HMMA.16816.F32 R72, R68.reuse, R12, R44 ;  /* 0x0000000c4448723c */ /* 0x042ff0000000182c */
[----:B------:R-:W-:-:S15]  /*bb50*/  HMMA.16816.F32 R68, R68, R14, R8 ;  /* 0x0000000e4444723c */ /* 0x000fde0000001808 */
[----:B------:R-:W-:-:S05]  /*bb60*/  NOP ;  /* 0x0000000000007918 */ /* 0x000fca0000000000 */
.L_x_5804:
[----:B------:R-:W1:Y:S01]  /*bb70*/  S2R R170, SR_TID.X ;  /* 0x0000000000aa7919 */ /* 0x000e620000002100 */
[----:B------:R-:W-:Y:S01]  /*bb80*/  ISETP.GE.AND P0, PT, R173, RZ, PT ;  /* 0x000000ffad00720c */ /* 0x000fe20003f06270 */
[----:B-1----:R-:W-:-:S05]  /*bb90*/  IMAD.SHL.U32 R176, R170, 0x8, RZ ;  /* 0x00000008aab07824 */ /* 0x002fca00078e00ff */
[----:B------:R-:W-:-:S07]  /*bba0*/  LOP3.LUT R176, R176, 0x38, RZ, 0xc0, !PT ;  /* 0x00000038b0b07812 */ /* 0x000fce00078ec0ff */
[----:B------:R-:W-:Y:S05]  /*bbb0*/  @!P0 BRA `(.L_x_5812) ;  /* 0x00000040007c8947 */ /* 0x000fea0003800000 */
[----:B------:R-:W-:Y:S01]  /*bbc0*/  ISETP.NE.U32.AND P2, PT, RZ, UR8, PT ;  /* 0x00000008ff007c0c */ /* 0x000fe2000bf45070 */
[----:B------:R-:W-:Y:S01]  /*bbd0*/  IMAD.MOV.U32 R171, RZ, RZ, RZ ;  /* 0x000000ffffab7224 */ /* 0x000fe200078e00ff */
[----:B------:R-:W-:Y:S01]  /*bbe0*/  MOV R100, R3 ;  /* 0x0000000300647202 */ /* 0x000fe20000000f00 */
[C---:B------:R-:W-:Y:S01]  /*bbf0*/  IMAD.SHL.U32 R5, R173.reuse, 0x80, RZ ;  /* 0x00000080ad057824 */ /* 0x040fe200078e00ff */
[----:B------:R-:W-:Y:S01]  /*bc00*/  ISETP.NE.AND.EX P2, PT, RZ, UR9, PT, P2 ;  /* 0x00000009ff007c0c */ /* 0x000fe2000bf45320 */
[----:B------:R-:W-:Y:S01]  /*bc10*/  IMAD.MOV.U32 R101, RZ, RZ, R2 ;  /* 0x000000ffff657224 */ /* 0x000fe200078e0002 */
[----:B------:R-:W1:Y:S01]  /*bc20*/  LDCU UR11, c[0x0][0x440] ;  /* 0x00008800ff0b77ac */ /* 0x000e620008000800 */
[----:B------:R-:W-:Y:S01]  /*bc30*/  VIADD R173, R173, 0x1 ;  /* 0x00000001adad7836 */ /* 0x000fe20000000000 */
[C---:B------:R-:W-:Y:S02]  /*bc40*/  LOP3.LUT R172, R5.reuse, 0x40, R132, 0xfe, !PT ;  /* 0x0000004005ac7812 */ /* 0x040fe400078efe84 */
[----:B------:R-:W-:Y:S01]  /*bc50*/  IADD3 R174, PT, PT, R5, 0x80, RZ ;  /* 0x0000008005ae7810 */ /* 0x000fe20007ffe0ff */
[----:B------:R-:W2:Y:S01]  /*bc60*/  LDCU UR10, c[0x0][0x50c] ;  /* 0x0000a180ff0a77ac */ /* 0x000ea20008000800 */
[----:B------:R-:W3:Y:S05]  /*bc70*/  LDCU UR4, c[0x0][0x45c] ;  /* 0x00008b80ff0477ac */ /* 0x000eea0008000800 */
[----:B------:R-:W-:Y:S01]  /*bc80*/  @!P2 IADD3 R171, P6, PT, RZ, -R171, RZ ;  /* 0x800000abffaba210 */ /* 0x000fe20007fde0ff */
[----:B------:R-:W4:Y:S01]  /*bc90*/  LDCU.64 UR6, c[0x0][0x3a0] ;  /* 0x00007400ff0677ac */ /* 0x000f220008000a00 */
[----:B------:R-:W1:Y:S11]  /*bca0*/  LDCU.64 UR8, c[0x0][0x3a8] ;  /* 0x00007500ff0877ac */ /* 0x000e760008000a00 */
.L_x_5816:
        /* <DEDUP_REMOVED lines=17> */
[----:B------:R-:W-:Y:S02]  /*bdc0*/  IABS R9, R6 ;  /* 0x0000000600097213 */ /* 0x000fe40000000000 */
        /* <DEDUP_REMOVED lines=57> */
.L_x_5813:
        /* <DEDUP_REMOVED lines=23> */
[----:B------:R1:W-:Y:S01]  /*c2d0*/  @!P0 LDGSTS.E.BYPASS.LTC128B.128 [R166+0x6800], desc[UR16][R180.64] ;  /* 0x06800000b4a68fae */ /* 0x0003e2000b981a10 */
        /* <DEDUP_REMOVED lines=10> */
[----:B------:R-:W-:Y:S02]  /*c380*/  @!P0 LDGSTS.E.BYPASS.LTC128B.128 [R166+0x7000], desc[UR16][R192.64] ;  /* 0x07000000c0a68fae */ /* 0x000fe4000b981a10 */
        /* <DEDUP_REMOVED lines=28> */
[----:B------:R-:W2:Y:S08]  /*c550*/  LDSM.16.M88.4 R108, [R156+UR5+0x2000] ;  /* 0x002000059c6c783b */ /* 0x000eb00008000200 */
[----:B------:R-:W4:Y:S08]  /*c560*/  LDSM.16.M88.4 R112, [R156+UR5+0x2800] ;  /* 0x002800059c70783b */ /* 0x000f300008000200 */
[----:B------:R-:W1:Y:S08]  /*c570*/  LDSM.16.M88.4 R116, [R156+UR5+0x3000] ;  /* 0x003000059c74783b */ /* 0x000e700008000200 */
[----:B------:R-:W5:Y:S08]  /*c580*/  LDSM.16.M88.4 R120, [R156+UR5+0x3800] ;  /* 0x003800059c78783b */ /* 0x000f700008000200 */
[----:B------:R-:W3:Y:S08]  /*c590*/  LDSM.16.M88.4 R124, [R156+UR5+0x4000] ;  /* 0x004000059c7c783b */ /* 0x000ef00008000200 */
[----:B------:R-:W3:Y:S08]  /*c5a0*/  LDSM.16.M88.4 R128, [R156+UR5+0x4800] ;  /* 0x004800059c80783b */ /* 0x000ef00008000200 */
[----:B------:R-:W3:Y:S08]  /*c5b0*/  LDSM.16.M88.4 R132, [R156+UR5+0x5000] ;  /* 0x005000059c84783b */ /* 0x000ef00008000200 */
[----:B------:R-:W3:Y:S08]  /*c5c0*/  LDSM.16.M88.4 R136, [R156+UR5+0x5800] ;  /* 0x005800059c88783b */ /* 0x000ef00008000200 */
[----:B------:R-:W-:Y:S08]  /*c5d0*/  LDSM.16.M88.4 R140, [R155] ;  /* 0x000000009b8c783b */ /* 0x000ff00000000200 */
[----:B------:R-:W3:Y:S08]  /*c5e0*/  LDSM.16.M88.4 R144, [R151+0x2000] ;  /* 0x002000009790783b */ /* 0x000ef00000000200 */
[----:B------:R-:W0:Y:S01]  /*c5f0*/  LDGDEPBAR ;  /* 0x00000000000079af */ /* 0x000e220000000000 */
[C---:B--2---:R-:W-:Y:S08]  /*c600*/  HMMA.16816.F32 R4, R104.reuse, R108, RZ ;  /* 0x0000006c6804723c */ /* 0x044ff000000018ff */
[C---:B------:R-:W-:Y:S01]  /*c610*/  HMMA.16816.F32 R8, R104.reuse, R110, RZ ;  /* 0x0000006e6808723c */ /* 0x040fe200000018ff */
[----:B------:R-:W2:Y:S07]  /*c620*/  LDSM.16.M88.4 R108, [R151+0x2800] ;  /* 0x00280000976c783b */ /* 0x000eae0000000200 */
[C---:B----4-:R-:W-:Y:S08]  /*c630*/  HMMA.16816.F32 R12, R104.reuse, R112, RZ ;  /* 0x00000070680c723c */ /* 0x050ff000000018ff */
[C---:B------:R-:W-:Y:S01]  /*c640*/  HMMA.16816.F32 R16, R104.reuse, R114, RZ ;  /* 0x000000726810723c */ /* 0x040fe200000018ff */
[----:B------:R-:W4:Y:S07]  /*c650*/  LDSM.16.M88.4 R112, [R151+0x3000] ;  /* 0x003000009770783b */ /* 0x000f2e0000000200 */
[C---:B-1----:R-:W-:Y:S08]  /*c660*/  HMMA.16816.F32 R20, R104.reuse, R116, RZ ;  /* 0x000000746814723c */ /* 0x042ff000000018ff */
[C---:B------:R-:W-:Y:S01]  /*c670*/  HMMA.16816.F32 R24, R104.reuse, R118, RZ ;  /* 0x000000766818723c */ /* 0x040fe200000018ff */
[----:B------:R-:W1:Y:S07]  /*c680*/  LDSM.16.M88.4 R116, [R151+0x3800] ;  /* 0x003800009774783b */ /* 0x000e6e0000000200 */
[C---:B-----5:R-:W-:Y:S08]  /*c690*/  HMMA.16816.F32 R28, R104.reuse, R120, RZ ;  /* 0x00000078681c723c */ /* 0x060ff000000018ff */
[C---:B------:R-:W-:Y:S01]  /*c6a0*/  HMMA.16816.F32 R32, R104.reuse, R122, RZ ;  /* 0x0000007a6820723c */ /* 0x040fe200000018ff */
[----:B------:R-:W5:Y:S07]  /*c6b0*/  LDSM.16.M88.4 R120, [R151+0x4000] ;  /* 0x004000009778783b */ /* 0x000f6e0000000200 */
[C---:B---3--:R-:W-:Y:S08]  /*c6c0*/  HMMA.16816.F32 R36, R104.reuse, R124, RZ ;  /* 0x0000007c6824723c */ /* 0x048ff000000018ff */
[C---:B------:R-:W-:Y:S01]  /*c6d0*/  HMMA.16816.F32 R40, R104.reuse, R126, RZ ;  /* 0x0000007e6828723c */ /* 0x040fe200000018ff */
[----:B------:R-:W3:Y:S07]  /*c6e0*/  LDSM.16.M88.4 R124, [R151+0x4800] ;  /* 0x00480000977c783b */ /* 0x000eee0000000200 */
        /* <DEDUP_REMOVED lines=8> */
[----:B------:R-:W3:Y:S07]  /*c770*/  LDSM.16.M88.4 R104, [R151+0x5000] ;  /* 0x005000009768783b */ /* 0x000eee0000000200 */
[C---:B------:R-:W-:Y:S08]  /*c780*/  HMMA.16816.F32 R4, R140.reuse, R144, R4 ;  /* 0x000000908c04723c */ /* 0x040ff00000001804 */
[C---:B------:R-:W-:Y:S08]  /*c790*/  HMMA.16816.F32 R8, R140.reuse, R146, R8 ;  /* 0x000000928c08723c */ /* 0x040ff00000001808 */
[C---:B--2---:R-:W-:Y:S08]  /*c7a0*/  HMMA.16816.F32 R12, R140.reuse, R108, R12 ;  /* 0x0000006c8c0c723c */ /* 0x044ff0000000180c */
[C---:B------:R-:W-:Y:S01]  /*c7b0*/  HMMA.16816.F32 R16, R140.reuse, R110, R16 ;  /* 0x0000006e8c10723c */ /* 0x040fe20000001810 */
[----:B------:R-:W2:Y:S07]  /*c7c0*/  LDSM.16.M88.4 R108, [R151+0x5800] ;  /* 0x00580000976c783b */ /* 0x000eae0000000200 */
[C---:B----4-:R-:W-:Y:S08]  /*c7d0*/  HMMA.16816.F32 R20, R140.reuse, R112, R20 ;  /* 0x000000708c14723c */ /* 0x050ff00000001814 */
[C---:B------:R-:W-:Y:S01]  /*c7e0*/  HMMA.16816.F32 R24, R140.reuse, R114, R24 ;  /* 0x000000728c18723c */ /* 0x040fe20000001818 */
[----:B------:R-:W-:Y:S07]  /*c7f0*/  LDSM.16.M88.4 R112, [R154] ;  /* 0x000000009a70783b */ /* 0x000fee0000000200 */
[C---:B-1----:R-:W-:Y:S08]  /*c800*/  HMMA.16816.F32 R28, R140.reuse, R116, R28 ;  /* 0x000000748c1c723c */ /* 0x042ff0000000181c */
[C---:B------:R-:W-:Y:S01]  /*c810*/  HMMA.16816.F32 R32, R140.reuse, R118, R32 ;  /* 0x000000768c20723c */ /* 0x040fe20000001820 */
[----:B------:R-:W1:Y:S07]  /*c820*/  LDSM.16.M88.4 R116, [R150+0x2000] ;  /* 0x002000009674783b */ /* 0x000e6e0000000200 */
        /* <DEDUP_REMOVED lines=9> */
[C---:B--2---:R-:W-:Y:S08]  /*c8c0*/  HMMA.16816.F32 R60, R140.reuse, R108, R60 ;  /* 0x0000006c8c3c723c */ /* 0x044ff0000000183c */
[----:B------:R-:W-:Y:S01]  /*c8d0*/  HMMA.16816.F32 R64, R140, R110, R64 ;  /* 0x0000006e8c40723c */ /* 0x000fe20000001840 */
[----:B------:R-:W2:Y:S07]  /*c8e0*/  LDSM.16.M88.4 R108, [R150+0x4800] ;  /* 0x00480000966c783b */ /* 0x000eae0000000200 */
[C---:B-1----:R-:W-:Y:S08]  /*c8f0*/  HMMA.16816.F32 R4, R112.reuse, R116, R4 ;  /* 0x000000747004723c */ /* 0x042ff00000001804 */
[C---:B------:R-:W-:Y:S01]  /*c900*/  HMMA.16816.F32 R8, R112.reuse, R118, R8 ;  /* 0x000000767008723c */ /* 0x040fe20000001808 */
[----:B------:R-:W1:Y:S07]  /*c910*/  LDSM.16.M88.4 R116, [R150+0x5000] ;  /* 0x005000009674783b */ /* 0x000e6e0000000200 */
[C---:B----4-:R-:W-:Y:S08]  /*c920*/  HMMA.16816.F32 R12, R112.reuse, R120, R12 ;  /* 0x00000078700c723c */ /* 0x050ff0000000180c */
[C---:B------:R-:W-:Y:S01]  /*c930*/  HMMA.16816.F32 R16, R112.reuse, R122, R16 ;  /* 0x0000007a7010723c */ /* 0x040fe20000001810 */
[----:B------:R-:W4:Y:S07]  /*c940*/  LDSM.16.M88.4 R120, [R150+0x5800] ;  /* 0x005800009678783b */ /* 0x000f2e0000000200 */
[C---:B---3--:R-:W-:Y:S08]  /*c950*/  HMMA.16816.F32 R20, R112.reuse, R124, R20 ;  /* 0x0000007c7014723c */ /* 0x048ff00000001814 */
[C---:B------:R-:W-:Y:S01]  /*c960*/  HMMA.16816.F32 R24, R112.reuse, R126, R24 ;  /* 0x0000007e7018723c */ /* 0x040fe20000001818 */
[----:B------:R-:W3:Y:S07]  /*c970*/  LDSM.16.M88.4 R124, [R153] ;  /* 0x00000000997c783b */ /* 0x000eee0000000200 */
[C---:B------:R-:W-:Y:S08]  /*c980*/  HMMA.16816.F32 R28, R112.reuse, R128, R28 ;  /* 0x00000080701c723c */ /* 0x040ff0000000181c */
[C---:B------:R-:W-:Y:S08]  /*c990*/  HMMA.16816.F32 R32, R112.reuse, R130, R32 ;  /* 0x000000827020723c */ /* 0x040ff00000001820 */
[C---:B-----5:R-:W-:Y:S08]  /*c9a0*/  HMMA.16816.F32 R36, R112.reuse, R104, R36 ;  /* 0x000000687024723c */ /* 0x060ff00000001824 */
[C---:B------:R-:W-:Y:S01]  /*c9b0*/  HMMA.16816.F32 R40, R112.reuse, R106, R40 ;  /* 0x0000006a7028723c */ /* 0x040fe20000001828 */
[----:B------:R-:W5:Y:S07]  /*c9c0*/  LDSM.16.M88.4 R104, [R149+0x2800] ;  /* 0x002800009568783b */ /* 0x000f6e0000000200 */
[C---:B--2---:R-:W-:Y:S08]  /*c9d0*/  HMMA.16816.F32 R44, R112.reuse, R108, R44 ;  /* 0x0000006c702c723c */ /* 0x044ff0000000182c */
[C---:B------:R-:W-:Y:S01]  /*c9e0*/  HMMA.16816.F32 R48, R112.reuse, R110, R48 ;  /* 0x0000006e7030723c */ /* 0x040fe20000001830 */
[----:B------:R-:W2:Y:S07]  /*c9f0*/  LDSM.16.M88.4 R108, [R149+0x3000] ;  /* 0x00300000956c783b */ /* 0x000eae0000000200 */
[C---:B-1----:R-:W-:Y:S08]  /*ca00*/  HMMA.16816.F32 R52, R112.reuse, R116, R52 ;  /* 0x000000747034723c */ /* 0x042ff00000001834 */
[C---:B------:R-:W-:Y:S08]  /*ca10*/  HMMA.16816.F32 R56, R112.reuse, R118, R56 ;  /* 0x000000767038723c */ /* 0x040ff00000001838 */
[C---:B----4-:R-:W-:Y:S08]  /*ca20*/  HMMA.16816.F32 R60, R112.reuse, R120, R60 ;  /* 0x00000078703c723c */ /* 0x050ff0000000183c */
[----:B------:R-:W-:Y:S08]  /*ca30*/  HMMA.16816.F32 R64, R112, R122, R64 ;  /* 0x0000007a7040723c */ /* 0x000ff00000001840 */
[C---:B---3--:R-:W-:Y:S08]  /*ca40*/  HMMA.16816.F32 R4, R124.reuse, R132, R4 ;  /* 0x000000847c04723c */ /* 0x048ff00000001804 */
[C---:B------:R-:W-:Y:S08]  /*ca50*/  HMMA.16816.F32 R8, R124.reuse, R134, R8 ;  /* 0x000000867c08723c */ /* 0x040ff00000001808 */
[C---:B-----5:R-:W-:Y:S03]  /*ca60*/  HMMA.16816.F32 R12, R124.reuse, R104, R12 ;  /* 0x000000687c0c723c */ /* 0x060fe6000000180c */
        /* <DEDUP_REMOVED lines=32> */
[----:B------:R-:W-:Y:S07]  /*cc70*/  FMUL.FTZ R215, R26, UR10 ;  /* 0x0000000a1ad77c20 */ /* 0x000fee0008410000 */
[----:B------:R4:W1:Y:S01]  /*cc80*/  MUFU.TANH R145, R161 ;  /* 0x000000a100917308 */ /* 0x0008620000002400 */
[C---:B---3--:R-:W-:Y:S09]  /*cc90*/  HMMA.16816.F32 R28, R124.reuse, R104, R28 ;  /* 0x000000687c1c723c */ /* 0x048ff2000000181c */
[----:B------:R3:W1:Y:S01]  /*cca0*/  MUFU.TANH R147, R178 ;  /* 0x000000b200937308 */ /* 0x0006620000002400 */
[C---:B------:R-:W-:Y:S01]  /*ccb0*/  HMMA.16816.F32 R32, R124.reuse, R106, R32 ;  /* 0x0000006a7c20723c */ /* 0x040fe20000001820 */
[----:B------:R-:W1:Y:S08]  /*ccc0*/  LDSM.16.M88.4 R104, [R149+0x4800] ;  /* 0x004800009568783b */ /* 0x000e700000000200 */
[----:B------:R3:W1:Y:S01]  /*ccd0*/  MUFU.TANH R143, R180 ;  /* 0x000000b4008f7308 */ /* 0x0006620000002400 */
[C---:B-----5:R-:W-:Y:S03]  /*cce0*/  HMMA.16816.F32 R36, R124.reuse, R108, R36 ;  /* 0x0000006c7c24723c */ /* 0x060fe60000001824 */
[----:B--2---:R-:W-:Y:S01]  /*ccf0*/  FMUL.FTZ R2, R28, UR10 ;  /* 0x0000000a1c027c20 */ /* 0x004fe20008410000 */
[----:B------:R-:W-:Y:S01]  /*cd00*/  FMUL.FTZ R184, R31, UR10 ;  /* 0x0000000a1fb87c20 */ /* 0x000fe20008410000 */
[----:B------:R-:W-:Y:S01]  /*cd10*/  FMUL.FTZ R186, R30, UR10 ;  /* 0x0000000a1eba7c20 */ /* 0x000fe20008410000 */
[----:B------:R-:W-:Y:S03]  /*cd20*/  FMUL.FTZ R188, R29, UR10 ;  /* 0x0000000a1dbc7c20 */ /* 0x000fe60008410000 */
[----:B------:R2:W1:Y:S01]  /*cd30*/  MUFU.TANH R141, R2 ;  /* 0x00000002008d7308 */ /* 0x0004620000002400 */
[C---:B------:R-:W-:Y:S01]  /*cd40*/  HMMA.16816.F32 R40, R124.reuse, R110, R40 ;  /* 0x0000006e7c28723c */ /* 0x040fe20000001828 */
[----:B------:R-:W5:Y:S02]  /*cd50*/  LDSM.16.M88.4 R108, [R149+0x5000] ;  /* 0x00500000956c783b */ /* 0x000f640000000200 */
[----:B----4-:R-:W-:Y:S01]  /*cd60*/  FMUL.FTZ R161, R32, UR10 ;  /* 0x0000000a20a17c20 */ /* 0x010fe20008410000 */
[----:B---3--:R-:W-:Y:S01]  /*cd70*/  FMUL.FTZ R178, R27, UR10 ;  /* 0x0000000a1bb27c20 */ /* 0x008fe20008410000 */
[----:B------:R-:W-:Y:S04]  /*cd80*/  FMUL.FTZ R182, R33, UR10 ;  /* 0x0000000a21b67c20 */ /* 0x000fe80008410000 */
[----:B------:R3:W4:Y:S01]  /*cd90*/  MUFU.TANH R137, R161 ;  /* 0x000000a100897308 */ /* 0x0007220000002400 */
[----:B------:R-:W-:Y:S09]  /*cda0*/  FMUL.FTZ R180, R34, UR10 ;  /* 0x0000000a22b47c20 */ /* 0x000ff20008410000 */
[----:B------:R4:W4:Y:S01]  /*cdb0*/  MUFU.TANH R142, R178 ;  /* 0x000000b2008e7308 */ /* 0x0009220000002400 */
[----:B--2---:R-:W-:Y:S01]  /*cdc0*/  FMUL.FTZ R2, R36, UR10 ;  /* 0x0000000a24027c20 */ /* 0x004fe20008410000 */
[----:B------:R-:W-:Y:S01]  /*cdd0*/  FMUL.FTZ R221, R43, UR10 ;  /* 0x0000000a2bdd7c20 */ /* 0x000fe20008410000 */
[----:B------:R-:W-:Y:S07]  /*cde0*/  FMUL.FTZ R217, R41, UR10 ;  /* 0x0000000a29d97c20 */ /* 0x000fee0008410000 */
[----:B------:R2:W2:Y:S01]  /*cdf0*/  MUFU.TANH R135, R182 ;  /* 0x000000b600877308 */ /* 0x0004a20000002400 */
[----:B---3--:R-:W-:Y:S01]  /*ce00*/  FMUL.FTZ R161, R40, UR10 ;  /* 0x0000000a28a17c20 */ /* 0x008fe20008410000 */
[C---:B-1----:R-:W-:Y:S08]  /*ce10*/  HMMA.16816.F32 R44, R124.reuse, R104, R44 ;  /* 0x000000687c2c723c */ /* 0x042ff0000000182c */
[----:B------:R1:W3:Y:S01]  /*ce20*/  MUFU.TANH R133, R2 ;  /* 0x0000000200857308 */ /* 0x0002e20000002400 */
[----:B----4-:R-:W-:Y:S01]  /*ce30*/  FMUL.FTZ R178, R35, UR10 ;  /* 0x0000000a23b27c20 */ /* 0x010fe20008410000 */
[C---:B------:R-:W-:Y:S01]  /*ce40*/  HMMA.16816.F32 R48, R124.reuse, R106, R48 ;  /* 0x0000006a7c30723c */ /* 0x040fe20000001830 */
[----:B------:R-:W4:Y:S01]  /*ce50*/  LDSM.16.M88.4 R104, [R149+0x5800] ;  /* 0x005800009568783b */ /* 0x000f220000000200 */
[----:B------:R-:W-:Y:S06]  /*ce60*/  DEPBAR.LE SB0, 0x0 ;  /* 0x000080000000791a */ /* 0x000fec0000000000 */
[----:B------:R3:W3:Y:S01]  /*ce70*/  MUFU.TANH R129, R161 ;  /* 0x000000a100817308 */ /* 0x0006e20000002400 */
[----:B--2---:R-:W-:Y:S01]  /*ce80*/  FMUL.FTZ R182, R39, UR10 ;  /* 0x0000000a27b67c20 */ /* 0x004fe20008410000 */
[C---:B-----5:R-:W-:Y:S05]  /*ce90*/  HMMA.16816.F32 R52, R124.reuse, R108, R52 ;  /* 0x0000006c7c34723c */ /* 0x060fea0000001834 */
[----:B------:R-:W-:Y:S03]  /*cea0*/  FMUL.FTZ R219, R44, UR10 ;  /* 0x0000000a2cdb7c20 */ /* 0x000fe60008410000 */
[----:B------:R2:W2:Y:S01]  /*ceb0*/  MUFU.TANH R138, R184 ;  /* 0x000000b8008a7308 */ /* 0x0004a20000002400 */
[----:B------:R-:W-:Y:S01]  /*cec0*/  BAR.SYNC.DEFER_BLOCKING 0x0 ;  /* 0x0000000000007b1d */ /* 0x000fe20000010000 */
[----:B-1----:R-:W-:Y:S01]  /*ced0*/  FMUL.FTZ R2, R42, UR10 ;  /* 0x0000000a2a027c20 */ /* 0x002fe20008410000 */
[C---:B------:R-:W-:Y:S03]  /*cee0*/  HMMA.16816.F32 R56, R124.reuse, R110, R56 ;  /* 0x0000006e7c38723c */ /* 0x040fe60000001838 */
[----:B------:R-:W-:Y:S04]  /*cef0*/  FMUL.FTZ R223, R46, UR10 ;  /* 0x0000000a2edf7c20 */ /* 0x000fe80008410000 */
[----:B------:R1:W1:Y:S01]  /*cf00*/  MUFU.TANH R136, R180 ;  /* 0x000000b400887308 */ /* 0x0002620000002400 */
[----:B---3--:R-:W-:Y:S09]  /*cf10*/  FMUL.FTZ R161, R45, UR10 ;  /* 0x0000000a2da17c20 */ /* 0x008ff20008410000 */
[----:B------:R3:W3:Y:S01]  /*cf20*/  MUFU.TANH R134, R178 ;  /* 0x000000b200867308 */ /* 0x0006e20000002400 */
[----:B--2---:R-:W-:Y:S09]  /*cf30*/  FMUL.FTZ R184, R38, UR10 ;  /* 0x0000000a26b87c20 */ /* 0x004ff20008410000 */
[----:B------:R2:W2:Y:S01]  /*cf40*/  MUFU.TANH R130, R182 ;  /* 0x000000b600827308 */ /* 0x0004a20000002400 */
[----:B-1----:R-:W-:Y:S01]  /*cf50*/  FMUL.FTZ R180, R49, UR10 ;  /* 0x0000000a31b47c20 */ /* 0x002fe20008410000 */
[C---:B----4-:R-:W-:Y:S08]  /*cf60*/  HMMA.16816.F32 R60, R124.reuse, R104, R60 ;  /* 0x000000687c3c723c */ /* 0x050ff0000000183c */
[----:B------:R1:W4:Y:S01]  /*cf70*/  MUFU.TANH R128, R2 ;  /* 0x0000000200807308 */ /* 0x0003220000002400 */
[----:B---3--:R-:W-:Y:S01]  /*cf80*/  FMUL.FTZ R178, R51, UR10 ;  /* 0x0000000a33b27c20 */ /* 0x008fe20008410000 */
[----:B------:R-:W-:Y:S08]  /*cf90*/  HMMA.16816.F32 R64, R124, R106, R64 ;  /* 0x0000006a7c40723c */ /* 0x000ff00000001840 */
[----:B------:R3:W3:Y:S01]  /*cfa0*/  MUFU.TANH R123, R161 ;  /* 0x000000a1007b7308 */ /* 0x0006e20000002400 */
[----:B--2---:R-:W-:Y:S01]  /*cfb0*/  FMUL.FTZ R182, R48, UR10 ;  /* 0x0000000a30b67c20 */ /* 0x004fe20008410000 */
[----:B------:R-:W-:Y:S01]  /*cfc0*/  FMUL.FTZ R225, R60, UR10 ;  /* 0x0000000a3ce17c20 */ /* 0x000fe20008410000 */
[----:B------:R-:W-:Y:S07]  /*cfd0*/  FMUL.FTZ R229, R61, UR10 ;  /* 0x0000000a3de57c20 */ /* 0x000fee0008410000 */
[----:B------:R2:W2:Y:S01]  /*cfe0*/  MUFU.TANH R140, R186 ;  /* 0x000000ba008c7308 */ /* 0x0004a20000002400 */
[----:B-1----:R-:W-:Y:S01]  /*cff0*/  FMUL.FTZ R2, R52, UR10 ;  /* 0x0000000a34027c20 */ /* 0x002fe20008410000 */
[----:B------:R-:W-:Y:S08]  /*d000*/  FMUL.FTZ R227, R64, UR10 ;  /* 0x0000000a40e37c20 */ /* 0x000ff00008410000 */
[----:B------:R1:W1:Y:S01]  /*d010*/  MUFU.TANH R132, R184 ;  /* 0x000000b800847308 */ /* 0x0002620000002400 */
[----:B---3--:R-:W-:Y:S09]  /*d020*/  FMUL.FTZ R161, R50, UR10 ;  /* 0x0000000a32a17c20 */ /* 0x008ff20008410000 */
[----:B------:R3:W3:Y:S01]  /*d030*/  MUFU.TANH R121, R182 ;  /* 0x000000b600797308 */ /* 0x0006e20000002400 */
[----:B--2---:R-:W-:Y:S09]  /*d040*/  FMUL.FTZ R186, R37, UR10 ;  /* 0x0000000a25ba7c20 */ /* 0x004ff20008410000 */
[----:B------:R2:W2:Y:S01]  /*d050*/  MUFU.TANH R119, R180 ;  /* 0x000000b400777308 */ /* 0x0004a20000002400 */
[----:B-1----:R-:W-:Y:S09]  /*d060*/  FMUL.FTZ R184, R47, UR10 ;  /* 0x0000000a2fb87c20 */ /* 0x002ff20008410000 */
        /* <DEDUP_REMOVED lines=20> */
[----:B------:R-:W3:Y:S01]  /*d1b0*/  MUFU.TANH R187, R187 ;  /* 0x000000bb00bb7308 */ /* 0x000ee20000002400 */
[----:B--2---:R-:W-:Y:S09]  /*d1c0*/  FMUL.FTZ R178, R65, UR10 ;  /* 0x0000000a41b27c20 */ /* 0x004ff20008410000 */
[----:B------:R-:W2:Y:S01]  /*d1d0*/  MUFU.TANH R189, R189 ;  /* 0x000000bd00bd7308 */ /* 0x000ea20000002400 */
[----:B-1----:R-:W-:Y:S09]  /*d1e0*/  FMUL.FTZ R2, R67, UR10 ;  /* 0x0000000a43027c20 */ /* 0x002ff20008410000 */
        /* <DEDUP_REMOVED lines=26> */
[----:B------:R1:W1:Y:S10]  /*d390*/  MUFU.TANH R37, R161 ;  /* 0x000000a100257308 */ /* 0x0002740000002400 */
[----:B------:R1:W1:Y:S01]  /*d3a0*/  MUFU.TANH R36, R2 ;  /* 0x0000000200247308 */ /* 0x0002620000002400 */
[----:B--234-:R-:W-:Y:S05]  /*d3b0*/  @!P3 BRA `(.L_x_5814) ;  /* 0x000000080014b947 */ /* 0x01cfea0003800000 */
        /* <DEDUP_REMOVED lines=18> */
[----:B------:R-:W-:Y:S09]  /*d4e0*/  LOP3.LUT R9, R9, R2, RZ, 0x3c, !PT ;  /* 0x0000000209097212 */ /* 0x000ff200078e3cff */
        /* <DEDUP_REMOVED lines=24> */
[----:B------:R-:W-:Y:S01]  /*d670*/  LOP3.LUT R9, RZ, R2, RZ, 0x33, !PT ;  /* 0x00000002ff097212 */ /* 0x000fe200078e33ff */
[----:B------:R-:W-:Y:S02]  /*d680*/  @!P4 IMAD.MOV R10, RZ, RZ, -R10 ;  /* 0x000000ffff0ac224 */ /* 0x000fe400078e0a0a */
[----:B------:R-:W-:Y:S02]  /*d690*/  @P3 IADD3 R4, PT, PT, R4, 0x1, RZ ;  /* 0x0000000104043810 */ /* 0x000fe40007ffe0ff */
[----:B------:R-:W-:Y:S04]  /*d6a0*/  ISETP.NE.AND P3, PT, R2, RZ, PT ;  /* 0x000000ff0200720c */ /* 0x000fe80003f65270 */
[----:B------:R-:W-:Y:S02]  /*d6b0*/  SEL R13, R9, R10, !P3 ;  /* 0x0000000a090d7207 */ /* 0x000fe40005800000 */
[----:B------:R-:W-:Y:S02]  /*d6c0*/  @!P5 IMAD.MOV R4, RZ, RZ, -R4 ;  /* 0x000000ffff04d224 */ /* 0x000fe400078e0a04 */
[----:B------:R-:W-:Y:S03]  /*d6d0*/  LEA R16, P4, R13, R168, 0x2 ;  /* 0x000000a80d107211 */ /* 0x000fe600078810ff */
[----:B------:R-:W-:Y:S02]  /*d6e0*/  SEL R9, R9, R4, !P3 ;  /* 0x0000000409097207 */ /* 0x000fe40005800000 */
[-C--:B------:R-:W-:Y:S01]  /*d6f0*/  LEA.HI.X.SX32 R17, R13, R169.reuse, 0x2, P4 ;  /* 0x000000a90d117211 */ /* 0x080fe200020f16ff */
[----:B------:R-:W1:Y:S01]  /*d700*/  LDC.64 R4, c[0x0][0x3b8] ;  /* 0x0000ee00ff047b82 */ /* 0x000e620000000a00 */
        /* <DEDUP_REMOVED lines=19> */
.L_x_5815:
[----:B------:R-:W-:Y:S01]  /*d840*/  @!P1 IMAD.MOV.U32 R161, RZ, RZ, R159 ;  /* 0x000000ffffa19224 */ /* 0x000fe200078e009f */
[C---:B------:R-:W-:Y:S01]  /*d850*/  LEA R8, P3, R4.reuse, R160, 0x5 ;  /* 0x000000a004087211 */ /* 0x040fe200078628ff */
[C---:B------:R-:W-:Y:S03]  /*d860*/  @!P0 IMAD R2, R7.reuse, 0xa0, RZ ;  /* 0x000000a007028824 */ /* 0x040fe600078e02ff */
        /* <DEDUP_REMOVED lines=19> */
[----:B------:R-:W-:Y:S02]  /*d9a0*/  @!P0 LEA.HI.X R13, R4, R9, R7, 0x7, P3 ;  /* 0x00000009040d8211 */ /* 0x000fe400018f3c07 */
[----:B------:R-:W-:Y:S01]  /*d9b0*/  @!P0 IADD3 R11, PT, PT, R2, R11, RZ ;  /* 0x0000000b020b8210 */ /* 0x000fe20007ffe0ff */
[----:B------:R2:W-:Y:S01]  /*d9c0*/  @P0 STS.128 [R166+0x3000], RZ ;  /* 0x003000ffa6000388 */ /* 0x0005e20000000c00 */
[----:B------:R-:W-:Y:S03]  /*d9d0*/  @!P0 MOV R21, R9 ;  /* 0x0000000900158202 */ /* 0x000fe60000000f00 */
[----:B------:R-:W-:Y:S01]  /*d9e0*/  @!PT LDS RZ, [RZ] ;  /* 0x00000000fffff984 */ /* 0x000fe20000000800 */
[----:B------:R-:W-:Y:S01]  /*d9f0*/  @!PT LDS RZ, [RZ] ;  /* 0x00000000fffff984 */ /* 0x000fe20000000800 */
[----:B------:R-:W-:Y:S01]  /*da00*/  @!PT LDS RZ, [RZ] ;  /* 0x00000000fffff984 */ /* 0x000fe20000000800 */
[----:B------:R2:W-:Y:S01]  /*da10*/  @!P0 LDGSTS.E.BYPASS.LTC128B.128 [R166+0x3000], desc[UR16][R18.64] ;  /* 0x0300000012a68fae */ /* 0x0005e2000b981a10 */
[----:B------:R-:W-:Y:S03]  /*da20*/  @!P0 IMAD.WIDE.U32 R20, R4, 0xc0, R20 ;  /* 0x000000c004148825 */ /* 0x000fe600078e0014 */
[----:B------:R2:W-:Y:S01]  /*da30*/  @P0 STS.128 [R166+0x3800], RZ ;  /* 0x003800ffa6000388 */ /* 0x0005e20000000c00 */
[C---:B------:R-:W-:Y:S03]  /*da40*/  @!P0 IMAD R4, R7.reuse, 0x60, RZ ;  /* 0x0000006007048824 */ /* 0x040fe600078e02ff */
[----:B------:R-:W-:Y:S01]  /*da50*/  @!PT LDS RZ, [RZ] ;  /* 0x00000000fffff984 */ /* 0x000fe20000000800 */
[----:B------:R-:W-:Y:S01]  /*da60*/  @!PT LDS RZ, [RZ] ;  /* 0x00000000fffff984 */ /* 0x000fe20000000800 */
[----:B------:R-:W-:Y:S01]  /*da70*/  @!PT LDS RZ, [RZ] ;  /* 0x00000000fffff984 */ /* 0x000fe20000000800 */
[----:B------:R2:W-:Y:S01]  /*da80*/  @!P0 LDGSTS.E.BYPASS.LTC128B.128 [R166+0x3800], desc[UR16][R16.64] ;  /* 0x0380000010a68fae */ /* 0x0005e2000b981a10 */
[----:B------:R-:W-:Y:S02]  /*da90*/  @!P0 IMAD R7, R7, 0xc0, RZ ;  /* 0x000000c007078824 */ /* 0x000fe400078e02ff */
[----:B------:R-:W-:Y:S01]  /*daa0*/  @!P0 IMAD.IADD R15, R4, 0x1, R15 ;  /* 0x00000001040f8824 */ /* 0x000fe200078e020f */
        /* <DEDUP_REMOVED lines=22> */
.L_x_5814:
[C---:B------:R-:W-:Y:S01]  /*dc10*/  IADD3 R4, PT, PT, R172.reuse, -0x40, RZ ;  /* 0xffffffc0ac047810 */ /* 0x040fe20007ffe0ff */
[----:B--2---:R-:W-:Y:S01]  /*dc20*/  LDSM.16.MT88.4 R12, [R152+0x6000] ;  /* 0x00600000980c783b */ /* 0x004fe20000004200 */
[----:B-1----:R-:W-:Y:S02]  /*dc30*/  IADD3 R2, PT, PT, R172, -0x3f, RZ ;  /* 0xffffffc1ac027810 */ /* 0x002fe40007ffe0ff */
        /* <DEDUP_REMOVED lines=11> */
[----:B------:R-:W-:Y:S01]  /*dcf0*/  I2FP.F32.U32 R4, R4 ;  /* 0x0000000400047245 */ /* 0x000fe20000201000 */
[----:B------:R-:W-:Y:S01]  /*dd00*/  LDSM.16.MT88.4 R20, [R148+0x6000] ;  /* 0x006000009414783b */ /* 0x000fe20000004200 */
[----:B------:R-:W-:Y:S02]  /*dd10*/  IADD3 R3, PT, PT, R172, -0x17, RZ ;  /* 0xffffffe9ac037810 */ /* 0x000fe40007ffe0ff */
[----:B------:R-:W-:Y:S01]  /*dd20*/  I2FP.F32.U32 R2, R2 ;  /* 0x0000000200027245 */ /* 0x000fe20000201000 */
[CC--:B------:R-:W-:Y:S01]  /*dd30*/  FFMA.FTZ R193, R0.reuse, R4.reuse, R193 ;  /* 0x0000000400c17223 */ /* 0x0c0fe200000100c1 */
[----:B------:R-:W-:Y:S01]  /*dd40*/  I2FP.F32.U32 R3, R3 ;  /* 0x0000000300037245 */ /* 0x000fe20000201000 */
[----:B------:R-:W-:Y:S01]  /*dd50*/  FFMA.FTZ R189, R0, R4, R189 ;  /* 0x0000000400bd7223 */ /* 0x000fe200000100bd */
[----:B------:R-:W-:Y:S01]  /*dd60*/  IADD3 R4, PT, PT, R172, -0x28, RZ ;  /* 0xffffffd8ac047810 */ /* 0x000fe20007ffe0ff */
[CC--:B------:R-:W-:Y:S01]  /*dd70*/  FFMA.FTZ R195, R0.reuse, R2.reuse, R195 ;  /* 0x0000000200c37223 */ /* 0x0c0fe200000100c3 */
[----:B------:R-:W-:Y:S01]  /*dd80*/  FFMA.FTZ R199, R0, R2, R199 ;  /* 0x0000000200c77223 */ /* 0x000fe200000100c7 */
[----:B------:R-:W-:Y:S01]  /*dd90*/  IADD3 R2, PT, PT, R172, -0x27, RZ ;  /* 0xffffffd9ac027810 */ /* 0x000fe20007ffe0ff */
[CC--:B------:R-:W-:Y:S01]  /*dda0*/  FFMA.FTZ R142, R0.reuse, R3.reuse, R142 ;  /* 0x00000003008e7223 */ /* 0x0c0fe2000001008e */
[----:B------:R-:W-:Y:S01]  /*ddb0*/  FFMA.FTZ R143, R0, R3, R143 ;  /* 0x00000003008f7223 */ /* 0x000fe2000001008f */
[C---:B------:R-:W-:Y:S01]  /*ddc0*/  IADD3 R5, PT, PT, R172.reuse, -0xf, RZ ;  /* 0xfffffff1ac057810 */ /* 0x040fe20007ffe0ff */
[----:B------:R-:W-:Y:S01]  /*ddd0*/  LDSM.16.MT88.4 R28, [R103+0x6000] ;  /* 0x00600000671c783b */ /* 0x000fe20000004200 */
[----:B------:R-:W-:Y:S02]  /*dde0*/  I2FP.F32.U32 R4, R4 ;  /* 0x0000000400047245 */ /* 0x000fe40000201000 */
[----:B------:R-:W-:Y:S02]  /*ddf0*/  IADD3 R3, PT, PT, R172, -0x8, RZ ;  /* 0xfffffff8ac037810 */ /* 0x000fe40007ffe0ff */
[----:B------:R-:W-:Y:S01]  /*de00*/  I2FP.F32.U32 R2, R2 ;  /* 0x0000000200027245 */ /* 0x000fe20000201000 */
[CC--:B------:R-:W-:Y:S01]  /*de10*/  FFMA.FTZ R35, R0.reuse, R4.reuse, R205 ;  /* 0x0000000400237223 */ /* 0x0c0fe200000100cd */
[----:B------:R-:W-:Y:S01]  /*de20*/  I2FP.F32.U32 R5, R5 ;  /* 0x0000000500057245 */ /* 0x000fe20000201000 */
[C---:B------:R-:W-:Y:S01]  /*de30*/  FFMA.FTZ R209, R0.reuse, R4, R209 ;  /* 0x0000000400d17223 */ /* 0x040fe200000100d1 */
[----:B------:R-:W-:Y:S01]  /*de40*/  I2FP.F32.U32 R3, R3 ;  /* 0x0000000300037245 */ /* 0x000fe20000201000 */
[CC--:B------:R-:W-:Y:S01]  /*de50*/  FFMA.FTZ R24, R0.reuse, R2.reuse, R207 ;  /* 0x0000000200187223 */ /* 0x0c0fe200000100cf */
[----:B------:R-:W-:Y:S01]  /*de60*/  FFMA.FTZ R33, R0, R2, R203 ;  /* 0x0000000200217223 */ /* 0x000fe200000100cb */
[----:B------:R-:W-:Y:S01]  /*de70*/  IADD3 R4, PT, PT, R172, -0x1f, RZ ;  /* 0xffffffe1ac047810 */ /* 0x000fe20007ffe0ff */
[-C--:B------:R-:W-:Y:S01]  /*de80*/  FFMA.FTZ R138, R0, R5.reuse, R138 ;  /* 0x00000005008a7223 */ /* 0x080fe2000001008a */
[----:B------:R-:W-:Y:S01]  /*de90*/  IADD3 R2, PT, PT, R172, -0x18, RZ ;  /* 0xffffffe8ac027810 */ /* 0x000fe20007ffe0ff */
[C---:B------:R-:W-:Y:S01]  /*dea0*/  FFMA.FTZ R139, R0.reuse, R5, R139 ;  /* 0x00000005008b7223 */ /* 0x040fe2000001008b */
[CC--:B------:R-:W-:Y:S01]  /*deb0*/  FFMA.FTZ R136, R0.reuse, R3.reuse, R136 ;  /* 0x0000000300887223 */ /* 0x0c0fe20000010088 */
[----:B------:R-:W-:Y:S01]  /*dec0*/  FFMA.FTZ R137, R0, R3, R137 ;  /* 0x0000000300897223 */ /* 0x000fe20000010089 */
[C---:B------:R-:W-:Y:S01]  /*ded0*/  IADD3 R5, PT, PT, R172.reuse, 0x1, RZ ;  /* 0x00000001ac057810 */ /* 0x040fe20007ffe0ff */
[----:B------:R-:W-:Y:S01]  /*dee0*/  LDSM.16.MT88.4 R48, [R102+0x6000] ;  /* 0x006000006630783b */ /* 0x000fe20000004200 */
[----:B------:R-:W-:Y:S02]  /*def0*/  I2FP.F32.U32 R4, R4 ;  /* 0x0000000400047245 */ /* 0x000fe40000201000 */
[----:B------:R-:W-:Y:S02]  /*df00*/  IADD3 R3, PT, PT, R172, 0x8, RZ ;  /* 0x00000008ac037810 */ /* 0x000fe40007ffe0ff */
[----:B------:R-:W-:Y:S01]  /*df10*/  I2FP.F32.U32 R2, R2 ;  /* 0x0000000200027245 */ /* 0x000fe20000201000 */
[-C--:B------:R-:W-:Y:S01]  /*df20*/  FFMA.FTZ R62, R0, R4.reuse, R213 ;  /* 0x00000004003e7223 */ /* 0x080fe200000100d5 */
[----:B------:R-:W-:Y:S01]  /*df30*/  IADD3 R6, PT, PT, R172, -0x38, RZ ;  /* 0xffffffc8ac067810 */ /* 0x000fe20007ffe0ff */
[C---:B------:R-:W-:Y:S01]  /*df40*/  FFMA.FTZ R147, R0.reuse, R4, R147 ;  /* 0x0000000400937223 */ /* 0x040fe20000010093 */
[----:B------:R-:W-:Y:S01]  /*df50*/  I2FP.F32.U32 R5, R5 ;  /* 0x0000000500057245 */ /* 0x000fe20000201000 */
[CC--:B------:R-:W-:Y:S01]  /*df60*/  FFMA.FTZ R60, R0.reuse, R2.reuse, R215 ;  /* 0x00000002003c7223 */ /* 0x0c0fe200000100d7 */
[----:B------:R-:W-:Y:S01]  /*df70*/  I2FP.F32.U32 R3, R3 ;  /* 0x0000000300037245 */ /* 0x000fe20000201000 */
[C---:B------:R-:W-:Y:S01]  /*df80*/  FFMA.FTZ R145, R0.reuse, R2, R145 ;  /* 0x0000000200917223 */ /* 0x040fe20000010091 */
[----:B------:R-:W-:Y:S01]  /*df90*/  I2FP.F32.U32 R6, R6 ;  /* 0x0000000600067245 */ /* 0x000fe20000201000 */
[-C--:B------:R-:W-:Y:S01]  /*dfa0*/  FFMA.FTZ R130, R0, R5.reuse, R130 ;  /* 0x0000000500827223 */ /* 0x080fe20000010082 */
[----:B------:R-:W-:Y:S01]  /*dfb0*/  IADD3 R4, PT, PT, R172, 0x9, RZ ;  /* 0x00000009ac047810 */ /* 0x000fe20007ffe0ff */
[----:B------:R-:W-:Y:S01]  /*dfc0*/  FFMA.FTZ R131, R0, R5, R131 ;  /* 0x0000000500837223 */ /* 0x000fe20000010083 */
[----:B------:R-:W-:Y:S01]  /*dfd0*/  IADD3 R2, PT, PT, R172, 0x10, RZ ;  /* 0x00000010ac027810 */ /* 0x000fe20007ffe0ff */
[CC--:B------:R-:W-:Y:S01]  /*dfe0*/  FFMA.FTZ R128, R0.reuse, R3.reuse, R128 ;  /* 0x0000000300807223 */ /* 0x0c0fe20000010080 */
[----:B------:R-:W-:Y:S01]  /*dff0*/  FFMA.FTZ R129, R0, R3, R129 ;  /* 0x0000000300817223 */ /* 0x000fe20000010081 */
[----:B------:R-:W-:Y:S01]  /*e000*/  IADD3 R5, PT, PT, R172, 0x11, RZ ;  /* 0x00000011ac057810 */ /* 0x000fe20007ffe0ff */
[CC--:B------:R-:W-:Y:S01]  /*e010*/  FFMA.FTZ R191, R0.reuse, R6.reuse, R191 ;  /* 0x0000000600bf7223 */ /* 0x0c0fe200000100bf */
[----:B------:R-:W-:Y:S01]  /*e020*/  FFMA.FTZ R187, R0, R6, R187 ;  /* 0x0000000600bb7223 */ /* 0x000fe200000100bb */
[----:B------:R-:W-:Y:S01]  /*e030*/  I2FP.F32.U32 R4, R4 ;  /* 0x0000000400047245 */ /* 0x000fe20000201000 */
[----:B------:R-:W-:Y:S01]  /*e040*/  LDSM.16.MT88.4 R56, [R148+0x6800] ;  /* 0x006800009438783b */ /* 0x000fe20000004200 */
[C---:B------:R-:W-:Y:S02]  /*e050*/  IADD3 R3, PT, PT, R172.reuse, 0x19, RZ ;  /* 0x00000019ac037810 */ /* 0x040fe40007ffe0ff */
[----:B------:R-:W-:Y:S01]  /*e060*/  IADD3 R6, PT, PT, R172, -0x2f, RZ ;  /* 0xffffffd1ac067810 */ /* 0x000fe20007ffe0ff */
[C---:B------:R-:W-:Y:S01]  /*e070*/  FFMA.FTZ R126, R0.reuse, R4, R221 ;  /* 0x00000004007e7223 */ /* 0x040fe200000100dd */
[----:B------:R-:W-:Y:S01]  /*e080*/  I2FP.F32.U32 R2, R2 ;  /* 0x0000000200027245 */ /* 0x000fe20000201000 */
[C---:B------:R-:W-:Y:S01]  /*e090*/  FFMA.FTZ R127, R0.reuse, R4, R217 ;  /* 0x00000004007f7223 */ /* 0x040fe200000100d9 */
[----:B------:R-:W-:Y:S02]  /*e0a0*/  I2FP.F32.U32 R5, R5 ;  /* 0x0000000500057245 */ /* 0x000fe40000201000 */
[----:B------:R-:W-:Y:S01]  /*e0b0*/  I2FP.F32.U32 R3, R3 ;  /* 0x0000000300037245 */ /* 0x000fe20000201000 */
[C---:B------:R-:W-:Y:S01]  /*e0c0*/  FFMA.FTZ R124, R0.reuse, R2, R223 ;  /* 0x00000002007c7223 */ /* 0x040fe200000100df */
[----:B------:R-:W-:Y:S01]  /*e0d0*/  I2FP.F32.U32 R6, R6 ;  /* 0x0000000600067245 */ /* 0x000fe20000201000 */
[----:B------:R-:W-:Y:S01]  /*e0e0*/  FFMA.FTZ R125, R0, R2, R219 ;  /* 0x00000002007d7223 */ /* 0x000fe200000100db */
[----:B------:R-:W-:Y:S01]  /*e0f0*/  IADD3 R4, PT, PT, R172, 0x21, RZ ;  /* 0x00000021ac047810 */ /* 0x000fe20007ffe0ff */
[C---:B------:R-:W-:Y:S01]  /*e100*/  FFMA.FTZ R122, R0.reuse, R5, R122 ;  /* 0x00000005007a7223 */ /* 0x040fe2000001007a */
[----:B------:R-:W-:Y:S01]  /*e110*/  FMNMX3.FTZ R2, R101, R183, R185, !PT ;  /* 0x000000b765027276 */ /* 0x000fe200078100b9 */
[C---:B------:R-:W-:Y:S01]  /*e120*/  FFMA.FTZ R123, R0.reuse, R5, R123 ;  /* 0x00000005007b7223 */ /* 0x040fe2000001007b */
[CC--:B------:R-:W-:Y:S01]  /*e130*/  FFMA.FTZ R118, R0.reuse, R3.reuse, R118 ;  /* 0x0000000300767223 */ /* 0x0c0fe20000010076 */
[----:B------:R-:W-:Y:S01]  /*e140*/  FFMA.FTZ R119, R0, R3, R119 ;  /* 0x0000000300777223 */ /* 0x000fe20000010077 */
[----:B------:R-:W-:Y:S01]  /*e150*/  IADD3 R161, PT, PT, R172, -0x20, RZ ;  /* 0xffffffe0aca17810 */ /* 0x000fe20007ffe0ff */
[-C--:B------:R-:W-:Y:S01]  /*e160*/  FFMA.FTZ R201, R0, R6.reuse, R201 ;  /* 0x0000000600c97223 */ /* 0x080fe200000100c9 */
[----:B------:R-:W-:Y:S01]  /*e170*/  IADD3 R5, PT, PT, R172, 0x20, RZ ;  /* 0x00000020ac057810 */ /* 0x000fe20007ffe0ff */
[----:B------:R-:W-:Y:S01]  /*e180*/  FFMA.FTZ R53, R0, R6, R197 ;  /* 0x0000000600357223 */ /* 0x000fe200000100c5 */
[----:B------:R-:W-:Y:S02]  /*e190*/  I2FP.F32.U32 R3, R4 ;  /* 0x0000000400037245 */ /* 0x000fe40000201000 */
[----:B------:R-:W-:Y:S02]  /*e1a0*/  FMNMX3.FTZ R4, R100, R11, R181, !PT ;  /* 0x0000000b64047276 */ /* 0x000fe400078100b5 */
[----:B------:R-:W-:Y:S01]  /*e1b0*/  FMNMX3.FTZ R2, R2, R191, R193, !PT ;  /* 0x000000bf02027276 */ /* 0x000fe200078100c1 */
[-C--:B------:R-:W-:Y:S01]  /*e1c0*/  FFMA.FTZ R114, R0, R3.reuse, R114 ;  /* 0x0000000300727223 */ /* 0x080fe20000010072 */
[----:B------:R-:W-:Y:S01]  /*e1d0*/  IADD3 R7, PT, PT, R172, -0x10, RZ ;  /* 0xfffffff0ac077810 */ /* 0x000fe20007ffe0ff */
[----:B------:R-:W-:Y:S01]  /*e1e0*/  FFMA.FTZ R115, R0, R3, R115 ;  /* 0x0000000300737223 */ /* 0x000fe20000010073 */
[----:B------:R-:W-:Y:S02]  /*e1f0*/  I2FP.F32.U32 R161, R161 ;  /* 0x000000a100a17245 */ /* 0x000fe40000201000 */
[----:B------:R-:W-:Y:S02]  /*e200*/  I2FP.F32.U32 R5, R5 ;  /* 0x0000000500057245 */ /* 0x000fe40000201000 */
[----:B------:R-:W-:Y:S01]  /*e210*/  FMNMX3.FTZ R4, R4, R187, R189, !PT ;  /* 0x000000bb04047276 */ /* 0x000fe200078100bd */
[----:B------:R-:W-:Y:S01]  /*e220*/  FFMA.FTZ R144, R0, R161, R144 ;  /* 0x000000a100907223 */ /* 0x000fe20000010090 */
[----:B------:R-:W-:Y:S01]  /*e230*/  FMNMX3.FTZ R2, R2, R199, R201, !PT ;  /* 0x000000c702027276 */ /* 0x000fe200078100c9 */
[C---:B------:R-:W-:Y:S01]  /*e240*/  FFMA.FTZ R116, R0.reuse, R5, R116 ;  /* 0x0000000500747223 */ /* 0x040fe20000010074 */
[----:B------:R-:W-:Y:S01]  /*e250*/  I2FP.F32.U32 R7, R7 ;  /* 0x0000000700077245 */ /* 0x000fe20000201000 */
[----:B------:R-:W-:Y:S01]  /*e260*/  FFMA.FTZ R117, R0, R5, R117 ;  /* 0x0000000500757223 */ /* 0x000fe20000010075 */
[----:B------:R-:W-:Y:S01]  /*e270*/  FMNMX3.FTZ R4, R4, R195, R53, !PT ;  /* 0x000000c304047276 */ /* 0x000fe20007810035 */
[----:B------:R-:W-:Y:S01]  /*e280*/  FFMA.FTZ R161, R0, R161, R211 ;  /* 0x000000a100a17223 */ /* 0x000fe200000100d3 */
[----:B------:R-:W-:Y:S01]  /*e290*/  FMNMX3.FTZ R5, R2, R209, R24, !PT ;  /* 0x000000d102057276 */ /* 0x000fe20007810018 */
[CC--:B------:R-:W-:Y:S01]  /*e2a0*/  FFMA.FTZ R140, R0.reuse, R7.reuse, R140 ;  /* 0x00000007008c7223 */ /* 0x0c0fe2000001008c */
[----:B------:R-:W-:Y:S01]  /*e2b0*/  FFMA.FTZ R141, R0, R7, R141 ;  /* 0x00000007008d7223 */ /* 0x000fe2000001008d */
[----:B------:R-:W-:Y:S02]  /*e2c0*/  IADD3 R7, PT, PT, R172, -0x7, RZ ;  /* 0xfffffff9ac077810 */ /* 0x000fe40007ffe0ff */
[----:B------:R-:W-:Y:S02]  /*e2d0*/  FMNMX3.FTZ R5, R5, R144, R62, !PT ;  /* 0x0000009005057276 */ /* 0x000fe4000781003e */
[----:B------:R-:W-:Y:S02]  /*e2e0*/  FMNMX3.FTZ R2, R4, R35, R33, !PT ;  /* 0x0000002304027276 */ /* 0x000fe40007810021 */
[----:B------:R-:W-:Y:S02]  /*e2f0*/  I2FP.F32.U32 R7, R7 ;  /* 0x0000000700077245 */ /* 0x000fe40000201000 */
[----:B------:R-:W-:Y:S02]  /*e300*/  FMNMX3.FTZ R5, R5, R60, R142, !PT ;  /* 0x0000003c05057276 */ /* 0x000fe4000781008e */
[----:B------:R-:W-:Y:S01]  /*e310*/  FMNMX3.FTZ R2, R2, R161, R147, !PT ;  /* 0x000000a102027276 */ /* 0x000fe20007810093 */
[CC--:B------:R-:W-:Y:S01]  /*e320*/  FFMA.FTZ R134, R0.reuse, R7.reuse, R134 ;  /* 0x0000000700867223 */ /* 0x0c0fe20000010086 */
[----:B------:R-:W-:Y:S01]  /*e330*/  FMNMX3.FTZ R5, R5, R140, R138, !PT ;  /* 0x0000008c05057276 */ /* 0x000fe2000781008a */
[----:B------:R-:W-:Y:S01]  /*e340*/  FFMA.FTZ R135, R0, R7, R135 ;  /* 0x0000000700877223 */ /* 0x000fe20000010087 */
[----:B------:R-:W-:Y:S02]  /*e350*/  FMNMX3.FTZ R2, R2, R145, R143, !PT ;  /* 0x0000009102027276 */ /* 0x000fe4000781008f */
[----:B------:R-:W-:Y:S02]  /*e360*/  FMNMX3.FTZ R5, R5, R136, R134, !PT ;  /* 0x0000008805057276 */ /* 0x000fe40007810086 */
[----:B------:R-:W-:Y:S02]  /*e370*/  FMNMX3.FTZ R2, R2, R141, R139, !PT ;  /* 0x0000008d02027276 */ /* 0x000fe4000781008b */
[----:B------:R-:W-:Y:S02]  /*e380*/  IADD3 R7, PT, PT, R172, 0x18, RZ ;  /* 0x00000018ac077810 */ /* 0x000fe40007ffe0ff */
[----:B------:R-:W-:Y:S02]  /*e390*/  FMNMX3.FTZ R2, R2, R137, R135, !PT ;  /* 0x0000008902027276 */ /* 0x000fe40007810087 */
[----:B------:R-:W-:Y:S02]  /*e3a0*/  FMNMX3.FTZ R5, R5, R132, R130, !PT ;  /* 0x0000008405057276 */ /* 0x000fe40007810082 */
[----:B------:R-:W-:Y:S02]  /*e3b0*/  I2FP.F32.U32 R7, R7 ;  /* 0x0000000700077245 */ /* 0x000fe40000201000 */
[----:B------:R-:W-:Y:S02]  /*e3c0*/  FMNMX3.FTZ R2, R2, R133, R131, !PT ;  /* 0x0000008502027276 */ /* 0x000fe40007810083 */
[----:B------:R-:W-:Y:S01]  /*e3d0*/  FMNMX3.FTZ R5, R5, R128, R126, !PT ;  /* 0x0000008005057276 */ /* 0x000fe2000781007e */
[-C--:B------:R-:W-:Y:S01]  /*e3e0*/  FFMA.FTZ R120, R0, R7.reuse, R120 ;  /* 0x0000000700787223 */ /* 0x080fe20000010078 */
[----:B------:R-:W-:Y:S01]  /*e3f0*/  IADD3 R3, PT, PT, R172, 0x29, RZ ;  /* 0x00000029ac037810 */ /* 0x000fe20007ffe0ff */
[----:B------:R-:W-:Y:S01]  /*e400*/  FFMA.FTZ R121, R0, R7, R121 ;  /* 0x0000000700797223 */ /* 0x000fe20000010079 */
[----:B------:R-:W-:Y:S02]  /*e410*/  IADD3 R7, PT, PT, R172, 0x28, RZ ;  /* 0x00000028ac077810 */ /* 0x000fe40007ffe0ff */
[----:B------:R-:W-:Y:S02]  /*e420*/  FMNMX3.FTZ R6, R2, R129, R127, !PT ;  /* 0x0000008102067276 */ /* 0x000fe4000781007f */
[----:B------:R-:W-:Y:S02]  /*e430*/  FMNMX3.FTZ R5, R5, R124, R122, !PT ;  /* 0x0000007c05057276 */ /* 0x000fe4000781007a */
[----:B------:R-:W-:Y:S02]  /*e440*/  I2FP.F32.U32 R3, R3 ;  /* 0x0000000300037245 */ /* 0x000fe40000201000 */
[----:B------:R-:W-:Y:S02]  /*e450*/  I2FP.F32.U32 R7, R7 ;  /* 0x0000000700077245 */ /* 0x000fe40000201000 */
[----:B------:R-:W-:Y:S01]  /*e460*/  IADD3 R66, PT, PT, R172, 0x31, RZ ;  /* 0x00000031ac427810 */ /* 0x000fe20007ffe0ff */
[-C--:B------:R-:W-:Y:S01]  /*e470*/  FFMA.FTZ R110, R0, R3.reuse, R110 ;  /* 0x00000003006e7223 */ /* 0x080fe2000001006e */
[----:B------:R-:W-:Y:S01]  /*e480*/  IADD3 R67, PT, PT, R172, 0x30, RZ ;  /* 0x00000030ac437810 */ /* 0x000fe20007ffe0ff */
[----:B------:R-:W-:Y:S01]  /*e490*/  FFMA.FTZ R41, R0, R3, R41 ;  /* 0x0000000300297223 */ /* 0x000fe20000010029 */
[----:B------:R-:W-:Y:S01]  /*e4a0*/  FMNMX3.FTZ R6, R6, R125, R123, !PT ;  /* 0x0000007d06067276 */ /* 0x000fe2000781007b */
[CC--:B------:R-:W-:Y:S01]  /*e4b0*/  FFMA.FTZ R112, R0.reuse, R7.reuse, R112 ;  /* 0x0000000700707223 */ /* 0x0c0fe20000010070 */
[----:B------:R-:W-:Y:S01]  /*e4c0*/  FMNMX3.FTZ R5, R5, R120, R118, !PT ;  /* 0x0000007805057276 */ /* 0x000fe20007810076 */
[----:B------:R-:W-:Y:S01]  /*e4d0*/  FFMA.FTZ R43, R0, R7, R43 ;  /* 0x00000007002b7223 */ /* 0x000fe2000001002b */
[----:B------:R-:W-:Y:S02]  /*e4e0*/  I2FP.F32.U32 R66, R66 ;  /* 0x0000004200427245 */ /* 0x000fe40000201000 */
[----:B------:R-:W-:Y:S02]  /*e4f0*/  I2FP.F32.U32 R67, R67 ;  /* 0x0000004300437245 */ /* 0x000fe40000201000 */
[----:B------:R-:W-:Y:S01]  /*e500*/  IADD3 R3, PT, PT, R172, 0x39, RZ ;  /* 0x00000039ac037810 */ /* 0x000fe20007ffe0ff */
[----:B------:R-:W-:Y:S01]  /*e510*/  FFMA.FTZ R39, R0, R66, R39 ;  /* 0x0000004200277223 */ /* 0x000fe20000010027 */
[----:B------:R-:W-:Y:S01]  /*e520*/  IADD3 R4, PT, PT, R172, 0x38, RZ ;  /* 0x00000038ac047810 */ /* 0x000fe20007ffe0ff */
[----:B------:R-:W-:Y:S01]  /*e530*/  FFMA.FTZ R42, R0, R67, R42 ;  /* 0x00000043002a7223 */ /* 0x000fe2000001002a */
[----:B------:R-:W-:Y:S01]  /*e540*/  FMNMX3.FTZ R6, R6, R121, R119, !PT ;  /* 0x0000007906067276 */ /* 0x000fe20007810077 */
[C---:B------:R-:W-:Y:S01]  /*e550*/  FFMA.FTZ R67, R0.reuse, R67, R225 ;  /* 0x0000004300437223 */ /* 0x040fe200000100e1 */
[----:B------:R-:W-:Y:S01]  /*e560*/  FMNMX3.FTZ R5, R5, R116, R114, !PT ;  /* 0x0000007405057276 */ /* 0x000fe20007810072 */
[C---:B------:R-:W-:Y:S01]  /*e570*/  FFMA.FTZ R66, R0.reuse, R66, R229 ;  /* 0x0000004200427223 */ /* 0x040fe200000100e5 */
[----:B------:R-:W-:Y:S02]  /*e580*/  I2FP.F32.U32 R3, R3 ;  /* 0x0000000300037245 */ /* 0x000fe40000201000 */
[----:B------:R-:W-:Y:S02]  /*e590*/  I2FP.F32.U32 R4, R4 ;  /* 0x0000000400047245 */ /* 0x000fe40000201000 */
[----:B------:R-:W-:Y:S01]  /*e5a0*/  FMNMX3.FTZ R2, R5, R112, R110, !PT ;  /* 0x0000007005027276 */ /* 0x000fe2000781006e */
[----:B------:R-:W-:Y:S01]  /*e5b0*/  FFMA.FTZ R36, R0, R3, R36 ;  /* 0x0000000300247223 */ /* 0x000fe20000010024 */
[----:B------:R-:W-:Y:S01]  /*e5c0*/  FMNMX3.FTZ R6, R6, R117, R115, !PT ;  /* 0x0000007506067276 */ /* 0x000fe20007810073 */
[----:B------:R-:W-:Y:S01]  /*e5d0*/  FFMA.FTZ R37, R0, R4, R37 ;  /* 0x0000000400257223 */ /* 0x000fe20000010025 */
[----:B------:R-:W-:Y:S01]  /*e5e0*/  FMNMX3.FTZ R2, R2, R42, R39, !PT ;  /* 0x0000002a02027276 */ /* 0x000fe20007810027 */
[----:B------:R-:W-:Y:S01]  /*e5f0*/  FFMA.FTZ R64, R0, R3, R64 ;  /* 0x0000000300407223 */ /* 0x000fe20000010040 */
[----:B------:R-:W-:Y:S01]  /*e600*/  FMNMX3.FTZ R5, R6, R43, R41, !PT ;  /* 0x0000002b06057276 */ /* 0x000fe20007810029 */
[----:B------:R-:W-:Y:S01]  /*e610*/  FFMA.FTZ R65, R0, R4, R227 ;  /* 0x0000000400417223 */ /* 0x000fe200000100e3 */
[----:B------:R-:W-:Y:S02]  /*e620*/  FMNMX3.FTZ R9, R2, R37, R36, !PT ;  /* 0x0000002502097276 */ /* 0x000fe40007810024 */
[----:B------:R-:W-:Y:S02]  /*e630*/  FMNMX3.FTZ R5, R5, R67, R66, !PT ;  /* 0x0000004305057276 */ /* 0x000fe40007810042 */
[----:B------:R-:W-:Y:S01]  /*e640*/  IADD3 R173, PT, PT, R173, -0x1, RZ ;  /* 0xffffffffadad7810 */ /* 0x000fe20007ffe0ff */
[----:B------:R-:W-:Y:S01]  /*e650*/  SHFL.BFLY PT, R2, R9, 0x2, 0x1f ;  /* 0x0c401f0009027f89 */ /* 0x000fe200000e0000 */
[----:B------:R-:W-:Y:S02]  /*e660*/  FMNMX3.FTZ R8, R5, R65, R64, !PT ;  /* 0x0000004105087276 */ /* 0x000fe40007810040 */
[----:B------:R-:W-:Y:S02]  /*e670*/  IADD3 R174, PT, PT, R174, -0x80, RZ ;  /* 0xffffff80aeae7810 */ /* 0x000fe40007ffe0ff */
[----:B------:R-:W-:Y:S03]  /*e680*/  IADD3 R172, PT, PT, R172, -0x80, RZ ;  /* 0xffffff80acac7810 */ /* 0x000fe60007ffe0ff */
[----:B------:R-:W1:Y:S02]  /*e690*/  SHFL.BFLY PT, R3, R8, 0x2, 0x1f ;  /* 0x0c401f0008037f89 */ /* 0x000e6400000e0000 */
[----:B-1----:R-:W-:Y:S02]  /*e6a0*/  FMNMX.FTZ R6, R8, R3, !PT ;  /* 0x0000000308067209 */ /* 0x002fe40007810000 */
[----:B------:R-:W-:Y:S04]  /*e6b0*/  FMNMX.FTZ R7, R9, R2, !PT ;  /* 0x0000000209077209 */ /* 0x000fe80007810000 */
[----:B------:R-:W1:Y:S08]  /*e6c0*/  SHFL.BFLY PT, R3, R6, 0x1, 0x1f ;  /* 0x0c201f0006037f89 */ /* 0x000e7000000e0000 */
[----:B------:R-:W2:Y:S01]  /*e6d0*/  SHFL.BFLY PT, R2, R7, 0x1, 0x1f ;  /* 0x0c201f0007027f89 */ /* 0x000ea200000e0000 */
[----:B-1----:R-:W-:Y:S02]  /*e6e0*/  FMNMX.FTZ R3, R6, R3, !PT ;  /* 0x0000000306037209 */ /* 0x002fe40007810000 */
[----:B--2---:R-:W-:Y:S03]  /*e6f0*/  FMNMX.FTZ R2, R7, R2, !PT ;  /* 0x0000000207027209 */ /* 0x004fe60007810000 */
[C---:B------:R-:W-:Y:S01]  /*e700*/  FADD.FTZ R5, -R3.reuse, R100 ;  /* 0x0000006403057221 */ /* 0x040fe20000010100 */
[----:B------:R-:W-:Y:S01]  /*e710*/  FMUL.FTZ R100, R3, UR4 ;  /* 0x0000000403647c20 */ /* 0x000fe20008410000 */
[C---:B------:R-:W-:Y:S01]  /*e720*/  FSETP.NEU.FTZ.AND P0, PT, R2.reuse, -INF , PT ;  /* 0xff8000000200780b */ /* 0x040fe20003f1d000 */
[C---:B------:R-:W-:Y:S01]  /*e730*/  FMUL.FTZ R105, R2.reuse, UR4 ;  /* 0x0000000402697c20 */ /* 0x040fe20008410000 */
[----:B------:R-:W-:Y:S01]  /*e740*/  FADD.FTZ R4, -R2, R101 ;  /* 0x0000006502047221 */ /* 0x000fe20000010100 */
[----:B------:R-:W-:Y:S03]  /*e750*/  FMUL.FTZ R38, R5, UR4 ;  /* 0x0000000405267c20 */ /* 0x000fe60008410000 */
[----:B------:R-:W-:Y:S01]  /*e760*/  FSEL R105, R105, RZ, P0 ;  /* 0x000000ff69697208 */ /* 0x000fe20000000000 */
[----:B------:R-:W-:Y:S01]  /*e770*/  FMUL.FTZ R40, R4, UR4 ;  /* 0x0000000404287c20 */ /* 0x000fe20008410000 */
[----:B------:R-:W-:Y:S01]  /*e780*/  FSETP.NEU.FTZ.AND P0, PT, R3, -INF , PT ;  /* 0xff8000000300780b */ /* 0x000fe20003f1d000 */
[----:B------:R-:W1:Y:S02]  /*e790*/  MUFU.EX2 R38, R38 ;  /* 0x0000002600267308 */ /* 0x000e640000000800 */
[--C-:B------:R-:W-:Y:S01]  /*e7a0*/  FFMA.FTZ R113, R183, UR4, -R105.reuse ;  /* 0x00000004b7717c23 */ /* 0x100fe20008010869 */
[----:B------:R-:W-:Y:S01]  /*e7b0*/  FSEL R100, R100, RZ, P0 ;  /* 0x000000ff64647208 */ /* 0x000fe20000000000 */
        /* <DEDUP_REMOVED lines=19> */
[----:B------:R-:W-:Y:S03]  /*e8f0*/  FMUL.FTZ R25, R38, R77 ;  /* 0x0000004d26197220 */ /* 0x000fe60000410000 */
[----:B------:R-:W-:Y:S01]  /*e900*/  MUFU.EX2 R111, R111 ;  /* 0x0000006f006f7308 */ /* 0x000fe20000000800 */
[C---:B--2---:R-:W-:Y:S01]  /*e910*/  FMUL.FTZ R7, R40.reuse, R99 ;  /* 0x0000006328077220 */ /* 0x044fe20000410000 */
[C---:B------:R-:W-:Y:S01]  /*e920*/  FMUL.FTZ R6, R40.reuse, R98 ;  /* 0x0000006228067220 */ /* 0x040fe20000410000 */
[C---:B------:R-:W-:Y:S01]  /*e930*/  FMUL.FTZ R10, R40.reuse, R94 ;  /* 0x0000005e280a7220 */ /* 0x040fe20000410000 */
[C---:B------:R-:W-:Y:S01]  /*e940*/  FMUL.FTZ R11, R40.reuse, R95 ;  /* 0x0000005f280b7220 */ /* 0x040fe20000410000 */
[----:B------:R-:W-:Y:S01]  /*e950*/  FMUL.FTZ R18, R40, R86 ;  /* 0x0000005628127220 */ /* 0x000fe20000410000 */
[----:B------:R-:W-:Y:S01]  /*e960*/  LDSM.16.MT88.4 R92, [R152+0x9800] ;  /* 0x00980000985c783b */ /* 0x000fe20000004200 */
[----:B------:R-:W-:Y:S03]  /*e970*/  FMUL.FTZ R32, R38, R68 ;  /* 0x0000004426207220 */ /* 0x000fe60000410000 */
[----:B------:R-:W1:Y:S01]  /*e980*/  MUFU.EX2 R107, R107 ;  /* 0x0000006b006b7308 */ /* 0x000e620000000800 */
[--C-:B------:R-:W-:Y:S01]  /*e990*/  FFMA.FTZ R68, R62, UR4, -R105.reuse ;  /* 0x000000043e447c23 */ /* 0x100fe20008010869 */
        /* <DEDUP_REMOVED lines=10> */
[C---:B------:R-:W-:Y:S01]  /*ea40*/  FMUL.FTZ R19, R40.reuse, R87 ;  /* 0x0000005728137220 */ /* 0x040fe20000410000 */
[--C-:B------:R-:W-:Y:S01]  /*ea50*/  FFMA.FTZ R87, R209, UR4, -R105.reuse ;  /* 0x00000004d1577c23 */ /* 0x100fe20008010869 */
[C---:B------:R-:W-:Y:S01]  /*ea60*/  FMUL.FTZ R26, R40.reuse, R78 ;  /* 0x0000004e281a7220 */ /* 0x040fe20000410000 */
[----:B------:R-:W-:Y:S03]  /*ea70*/  FMUL.FTZ R27, R40, R79 ;  /* 0x0000004f281b7220 */ /* 0x000fe60000410000 */
[----:B------:R-:W2:Y:S01]  /*ea80*/  MUFU.EX2 R101, R101 ;  /* 0x0000006500657308 */ /* 0x000ea20000000800 */
        /* <DEDUP_REMOVED lines=8> */
[--C-:B------:R-:W-:Y:S01]  /*eb10*/  FFMA.FTZ R123, R123, UR4, -R100.reuse ;  /* 0x000000047b7b7c23 */ /* 0x100fe20008010864 */
[--C-:B------:R-:W-:Y:S01]  /*eb20*/  FFMA.FTZ R121, R121, UR4, -R100.reuse ;  /* 0x0000000479797c23 */ /* 0x100fe20008010864 */
[--C-:B------:R-:W-:Y:S01]  /*eb30*/  FFMA.FTZ R122, R119, UR4, -R100.reuse ;  /* 0x00000004777a7c23 */ /* 0x100fe20008010864 */
[----:B------:R-:W-:Y:S01]  /*eb40*/  FFMA.FTZ R119, R114, UR4, -R105 ;  /* 0x0000000472777c23 */ /* 0x000fe20008010869 */
[----:B------:R-:W-:Y:S01]  /*eb50*/  FFMA.FTZ R113, R40, R179, R113 ;  /* 0x000000b328717223 */ /* 0x000fe20000010071 */
[--C-:B------:R-:W-:Y:S01]  /*eb60*/  FFMA.FTZ R98, R139, UR4, -R100.reuse ;  /* 0x000000048b627c23 */ /* 0x100fe20008010864 */
[--C-:B------:R-:W-:Y:S03]  /*eb70*/  FFMA.FTZ R131, R131, UR4, -R100.reuse ;  /* 0x0000000483837c23 */ /* 0x100fe60008010864 */
[----:B------:R-:W-:Y:S01]  /*eb80*/  MUFU.EX2 R109, R109 ;  /* 0x0000006d006d7308 */ /* 0x000fe20000000800 */
[----:B--2---:R-:W-:Y:S01]  /*eb90*/  F2FP.F16.F32.PACK_AB R47, R101, R106 ;  /* 0x0000006a652f723e */ /* 0x004fe200000000ff */
[----:B------:R-:W-:Y:S01]  /*eba0*/  FFMA.FTZ R129, R129, UR4, -R100 ;  /* 0x0000000481817c23 */ /* 0x000fe20008010864 */
[----:B------:R-:W-:Y:S01]  /*ebb0*/  FADD.FTZ R113, R107, R113 ;  /* 0x000000716b717221 */ /* 0x000fe20000010000 */
[----:B------:R-:W-:Y:S03]  /*ebc0*/  ISETP.NE.AND P0, PT, R173, RZ, PT ;  /* 0x000000ffad00720c */ /* 0x000fe60003f05270 */
[----:B------:R-:W-:Y:S03]  /*ebd0*/  FADD.FTZ R106, R106, R113 ;  /* 0x000000716a6a7221 */ /* 0x000fe60000010000 */
[----:B------:R-:W2:Y:S01]  /*ebe0*/  MUFU.EX2 R104, R104 ;  /* 0x0000006800687308 */ /* 0x000ea20000000800 */
[----:B-1----:R-:W-:Y:S01]  /*ebf0*/  F2FP.F16.F32.PACK_AB R44, R108, R111 ;  /* 0x0000006f6c2c723e */ /* 0x002fe200000000ff */
[----:B------:R-:W-:Y:S01]  /*ec00*/  FFMA.FTZ R111, R38, R175, R111 ;  /* 0x000000af266f7223 */ /* 0x000fe2000001006f */
[----:B------:R-:W-:Y:S03]  /*ec10*/  FADD.FTZ R101, R101, R106 ;  /* 0x0000006a65657221 */ /* 0x000fe60000010000 */
[----:B------:R-:W-:Y:S04]  /*ec20*/  FADD.FTZ R108, R108, R111 ;  /* 0x0000006f6c6c7221 */ /* 0x000fe80000010000 */
[----:B------:R-:W-:Y:S10]  /*ec30*/  MUFU.EX2 R85, R201 ;  /* 0x000000c900557308 */ /* 0x000ff40000000800 */
        /* <DEDUP_REMOVED lines=17> */
[----:B------:R-:W1:Y:S01]  /*ed50*/  MUFU.EX2 R88, R88 ;  /* 0x0000005800587308 */ /* 0x000e620000000800 */
[--C-:B------:R-:W-:Y:S01]  /*ed60*/  FFMA.FTZ R126, R133, UR4, -R100.reuse ;  /* 0x00000004857e7c23 */ /* 0x100fe20008010864 */
[C---:B------:R-:W-:Y:S03]  /*ed70*/  HMMA.16816.F32 R12, R44.reuse, R20, R12 ;  /* 0x000000142c0c723c */ /* 0x040fe6000000180c */
[----:B------:R-:W-:Y:S01]  /*ed80*/  FMUL.FTZ R20, R38, R80 ;  /* 0x0000005026147220 */ /* 0x000fe20000410000 */
[--C-:B------:R-:W-:Y:S01]  /*ed90*/  FFMA.FTZ R80, R24, UR4, -R105.reuse ;  /* 0x0000000418507c23 */ /* 0x100fe20008010869 */
[C---:B------:R-:W-:Y:S01]  /*eda0*/  FMUL.FTZ R24, R38.reuse, R76 ;  /* 0x0000004c26187220 */ /* 0x040fe20000410000 */
[--C-:B------:R-:W-:Y:S01]  /*edb0*/  FFMA.FTZ R76, R53, UR4, -R100.reuse ;  /* 0x00000004354c7c23 */ /* 0x100fe20008010864 */
[----:B------:R-:W-:Y:S01]  /*edc0*/  FMUL.FTZ R21, R38, R81 ;  /* 0x0000005126157220 */ /* 0x000fe20000410000 */
[C---:B------:R-:W-:Y:S01]  /*edd0*/  HMMA.16816.F32 R16, R44.reuse, R22, R16 ;  /* 0x000000162c10723c */ /* 0x040fe20000001810 */
[----:B------:R-:W2:Y:S01]  /*ede0*/  LDSM.16.MT88.4 R52, [R152+0x6800] ;  /* 0x006800009834783b */ /* 0x000ea20000004200 */
[----:B------:R-:W-:Y:S01]  /*edf0*/  MUFU.EX2 R80, R80 ;  /* 0x0000005000507308 */ /* 0x000fe20000000800 */
[C---:B------:R-:W-:Y:S01]  /*ee00*/  FMUL.FTZ R22, R40.reuse, R82 ;  /* 0x0000005228167220 */ /* 0x040fe20000410000 */
[----:B------:R-:W-:Y:S01]  /*ee10*/  FMUL.FTZ R23, R40, R83 ;  /* 0x0000005328177220 */ /* 0x000fe20000410000 */
[--C-:B------:R-:W-:Y:S01]  /*ee20*/  FFMA.FTZ R83, R140, UR4, -R105.reuse ;  /* 0x000000048c537c23 */ /* 0x100fe20008010869 */
[--C-:B------:R-:W-:Y:S01]  /*ee30*/  FFMA.FTZ R82, R138, UR4, -R105.reuse ;  /* 0x000000048a527c23 */ /* 0x100fe20008010869 */
[--C-:B------:R-:W-:Y:S01]  /*ee40*/  FFMA.FTZ R81, R134, UR4, -R105.reuse ;  /* 0x0000000486517c23 */ /* 0x100fe20008010869 */
[--C-:B------:R-:W-:Y:S01]  /*ee50*/  FFMA.FTZ R133, R118, UR4, -R105.reuse ;  /* 0x0000000476857c23 */ /* 0x100fe20008010869 */
[--C-:B------:R-:W-:Y:S03]  /*ee60*/  FFMA.FTZ R118, R125, UR4, -R100.reuse ;  /* 0x000000047d767c23 */ /* 0x100fe60008010864 */
[----:B------:R-:W3:Y:S01]  /*ee70*/  MUFU.EX2 R76, R76 ;  /* 0x0000004c004c7308 */ /* 0x000ee20000000800 */
[C---:B------:R-:W-:Y:S03]  /*ee80*/  HMMA.16816.F32 R20, R44.reuse, R28, R20 ;  /* 0x0000001c2c14723c */ /* 0x040fe60000001814 */
[C---:B------:R-:W-:Y:S01]  /*ee90*/  FMUL.FTZ R29, R38.reuse, R73 ;  /* 0x00000049261d7220 */ /* 0x040fe20000410000 */
[--C-:B------:R-:W-:Y:S01]  /*eea0*/  FFMA.FTZ R73, R33, UR4, -R100.reuse ;  /* 0x0000000421497c23 */ /* 0x100fe20008010864 */
[C---:B------:R-:W-:Y:S01]  /*eeb0*/  FMUL.FTZ R28, R38.reuse, R72 ;  /* 0x00000048261c7220 */ /* 0x040fe20000410000 */
[----:B------:R-:W-:Y:S03]  /*eec0*/  FMUL.FTZ R33, R38, R69 ;  /* 0x0000004526217220 */ /* 0x000fe60000410000 */
[----:B------:R4:W-:Y:S01]  /*eed0*/  MUFU.EX2 R72, R61 ;  /* 0x0000003d00487308 */ /* 0x0009e20000000800 */
[C---:B------:R-:W-:Y:S03]  /*eee0*/  HMMA.16816.F32 R24, R44.reuse, R30, R24 ;  /* 0x0000001e2c18723c */ /* 0x040fe60000001818 */
[C---:B------:R-:W-:Y:S01]  /*eef0*/  FMUL.FTZ R30, R40.reuse, R74 ;  /* 0x0000004a281e7220 */ /* 0x040fe20000410000 */
[----:B------:R-:W-:Y:S01]  /*ef00*/  FMUL.FTZ R31, R40, R75 ;  /* 0x0000004b281f7220 */ /* 0x000fe20000410000 */
[--C-:B------:R-:W-:Y:S01]  /*ef10*/  FFMA.FTZ R69, R144, UR4, -R105.reuse ;  /* 0x0000000490457c23 */ /* 0x100fe20008010869 */
[----:B------:R-:W-:Y:S03]  /*ef20*/  FFMA.FTZ R125, R110, UR4, -R105 ;  /* 0x000000046e7d7c23 */ /* 0x000fe60008010869 */
[----:B------:R-:W5:Y:S01]  /*ef30*/  MUFU.EX2 R73, R73 ;  /* 0x0000004900497308 */ /* 0x000f620000000800 */
[--C-:B------:R-:W-:Y:S01]  /*ef40*/  FFMA.FTZ R74, R161, UR4, -R100.reuse ;  /* 0x00000004a14a7c23 */ /* 0x100fe20008010864 */
[----:B------:R-:W-:Y:S01]  /*ef50*/  FFMA.FTZ R75, R147, UR4, -R100 ;  /* 0x00000004934b7c23 */ /* 0x000fe20008010864 */
[C---:B------:R-:W-:Y:S07]  /*ef60*/  HMMA.16816.F32 R28, R44.reuse, R48, R28 ;  /* 0x000000302c1c723c */ /* 0x040fee000000181c */
[----:B------:R-:W2:Y:S01]  /*ef70*/  MUFU.EX2 R78, R78 ;  /* 0x0000004e004e7308 */ /* 0x000ea20000000800 */
[----:B----4-:R-:W-:Y:S01]  /*ef80*/  LDSM.16.MT88.4 R60, [R102+0x6800] ;  /* 0x00680000663c783b */ /* 0x010fe20000004200 */
[----:B------:R-:W-:Y:S03]  /*ef90*/  HMMA.16816.F32 R32, R44, R50, R32 ;  /* 0x000000322c20723c */ /* 0x000fe60000001820 */
[----:B-1----:R-:W-:Y:S05]  /*efa0*/  F2FP.F16.F32.PACK_AB R45, R85, R88 ;  /* 0x00000058552d723e */ /* 0x002fea00000000ff */
[----:B------:R-:W-:Y:S01]  /*efb0*/  MUFU.EX2 R91, R91 ;  /* 0x0000005b005b7308 */ /* 0x000fe20000000800 */
[----:B------:R-:W1:Y:S01]  /*efc0*/  LDSM.16.MT88.4 R48, [R103+0x6800] ;  /* 0x006800006730783b */ /* 0x000e620000004200 */
[----:B---3--:R-:W-:Y:S01]  /*efd0*/  F2FP.F16.F32.PACK_AB R44, R76, R79 ;  /* 0x0000004f4c2c723e */ /* 0x008fe200000000ff */
[----:B------:R-:W-:Y:S01]  /*efe0*/  FADD.FTZ R79, R79, R104 ;  /* 0x000000684f4f7221 */ /* 0x000fe20000010000 */
[----:B------:R-:W-:Y:S01]  /*eff0*/  F2FP.F16.F32.PACK_AB R47, R80, R87 ;  /* 0x00000057502f723e */ /* 0x000fe200000000ff */
[----:B------:R-:W-:Y:S01]  /*f000*/  FADD.FTZ R88, R88, R101 ;  /* 0x0000006558587221 */ /* 0x000fe20000010000 */
[----:B-----5:R-:W-:Y:S01]  /*f010*/  F2FP.F16.F32.PACK_AB R46, R73, R72 ;  /* 0x00000048492e723e */ /* 0x020fe200000000ff */
[----:B------:R-:W-:Y:S03]  /*f020*/  FADD.FTZ R79, R76, R79 ;  /* 0x0000004f4c4f7221 */ /* 0x000fe60000010000 */
[----:B------:R-:W-:Y:S01]  /*f030*/  MUFU.EX2 R96, R96 ;  /* 0x0000006000607308 */ /* 0x000fe20000000800 */
[----:B------:R-:W-:Y:S01]  /*f040*/  FADD.FTZ R88, R85, R88 ;  /* 0x0000005855587221 */ /* 0x000fe20000010000 */
[----:B------:R-:W-:Y:S01]  /*f050*/  MOV R101, R2 ;  /* 0x0000000200657202 */ /* 0x000fe20000000f00 */
[----:B------:R-:W-:Y:S01]  /*f060*/  FADD.FTZ R72, R72, R79 ;  /* 0x0000004f48487221 */ /* 0x000fe20000010000 */
[C---:B--2---:R-:W-:Y:S03]  /*f070*/  HMMA.16816.F32 R4, R44.reuse, R52, R4 ;  /* 0x000000342c04723c */ /* 0x044fe60000001804 */
[----:B------:R-:W-:Y:S03]  /*f080*/  FADD.FTZ R87, R87, R88 ;  /* 0x0000005857577221 */ /* 0x000fe60000010000 */
[----:B------:R-:W-:Y:S01]  /*f090*/  MUFU.EX2 R124, R124 ;  /* 0x0000007c007c7308 */ /* 0x000fe20000000800 */
[----:B------:R-:W-:Y:S01]  /*f0a0*/  FADD.FTZ R73, R73, R72 ;  /* 0x0000004849497221 */ /* 0x000fe20000010000 */
[----:B------:R-:W-:Y:S01]  /*f0b0*/  FADD.FTZ R80, R80, R87 ;  /* 0x0000005750507221 */ /* 0x000fe20000010000 */
[C---:B------:R-:W-:Y:S01]  /*f0c0*/  HMMA.16816.F32 R8, R44.reuse, R54, R8 ;  /* 0x000000362c08723c */ /* 0x040fe20000001808 */
[----:B------:R-:W2:Y:S06]  /*f0d0*/  LDSM.16.MT88.4 R52, [R152+0x7000] ;  /* 0x007000009834783b */ /* 0x000eac0000004200 */
[----:B------:R-:W-:Y:S01]  /*f0e0*/  MUFU.EX2 R127, R127 ;  /* 0x0000007f007f7308 */ /* 0x000fe20000000800 */
[C---:B------:R-:W-:Y:S01]  /*f0f0*/  HMMA.16816.F32 R12, R44.reuse, R56, R12 ;  /* 0x000000382c0c723c */ /* 0x040fe2000000180c */
[----:B------:R-:W-:Y:S08]  /*f100*/  LDSM.16.MT88.4 R84, [R148+0x9800] ;  /* 0x009800009454783b */ /* 0x000ff00000004200 */
[----:B------:R-:W-:Y:S01]  /*f110*/  MUFU.EX2 R120, R120 ;  /* 0x0000007800787308 */ /* 0x000fe20000000800 */
[C---:B------:R-:W-:Y:S01]  /*f120*/  HMMA.16816.F32 R16, R44.reuse, R58, R16 ;  /* 0x0000003a2c10723c */ /* 0x040fe20000001810 */
[----:B------:R-:W3:Y:S08]  /*f130*/  LDSM.16.MT88.4 R56, [R148+0x7000] ;  /* 0x007000009438783b */ /* 0x000ef00000004200 */
[----:B------:R-:W-:Y:S01]  /*f140*/  MUFU.EX2 R133, R133 ;  /* 0x0000008500857308 */ /* 0x000fe20000000800 */
[C---:B-1----:R-:W-:Y:S09]  /*f150*/  HMMA.16816.F32 R20, R44.reuse, R48, R20 ;  /* 0x000000302c14723c */ /* 0x042ff20000001814 */
[----:B------:R-:W-:Y:S01]  /*f160*/  MUFU.EX2 R118, R118 ;  /* 0x0000007600767308 */ /* 0x000fe20000000800 */
[C---:B------:R-:W-:Y:S01]  /*f170*/  HMMA.16816.F32 R24, R44.reuse, R50, R24 ;  /* 0x000000322c18723c */ /* 0x040fe20000001818 */
[----:B------:R-:W1:Y:S08]  /*f180*/  LDSM.16.MT88.4 R48, [R103+0x7000] ;  /* 0x007000006730783b */ /* 0x000e700000004200 */
[----:B------:R-:W-:Y:S01]  /*f190*/  MUFU.EX2 R69, R69 ;  /* 0x0000004500457308 */ /* 0x000fe20000000800 */
[C---:B------:R-:W-:Y:S09]  /*f1a0*/  HMMA.16816.F32 R28, R44.reuse, R60, R28 ;  /* 0x0000003c2c1c723c */ /* 0x040ff2000000181c */
[----:B------:R-:W4:Y:S01]  /*f1b0*/  MUFU.EX2 R68, R68 ;  /* 0x0000004400447308 */ /* 0x000f220000000800 */
[----:B------:R-:W-:Y:S01]  /*f1c0*/  HMMA.16816.F32 R32, R44, R62, R32 ;  /* 0x0000003e2c20723c */ /* 0x000fe20000001820 */
[----:B------:R-:W5:Y:S02]  /*f1d0*/  LDSM.16.MT88.4 R60, [R102+0x7000] ;  /* 0x00700000663c783b */ /* 0x000f640000004200 */
[----:B------:R-:W-:Y:S06]  /*f1e0*/  F2FP.F16.F32.PACK_AB R46, R77, R78 ;  /* 0x0000004e4d2e723e */ /* 0x000fec00000000ff */
[----:B------:R-:W-:Y:S10]  /*f1f0*/  MUFU.EX2 R70, R70 ;  /* 0x0000004600467308 */ /* 0x000ff40000000800 */
[----:B------:R-:W2:Y:S01]  /*f200*/  MUFU.EX2 R71, R71 ;  /* 0x0000004700477308 */ /* 0x000ea20000000800 */
[C---:B----4-:R-:W-:Y:S01]  /*f210*/  F2FP.F16.F32.PACK_AB R45, R68.reuse, R69 ;  /* 0x00000045442d723e */ /* 0x050fe200000000ff */
[----:B------:R-:W-:Y:S04]  /*f220*/  FADD.FTZ R69, R69, R80 ;  /* 0x0000005045457221 */ /* 0x000fe80000010000 */
[----:B------:R-:W-:Y:S04]  /*f230*/  FADD.FTZ R69, R68, R69 ;  /* 0x0000004544457221 */ /* 0x000fe80000010000 */
[----:B------:R-:W-:Y:S10]  /*f240*/  MUFU.EX2 R74, R74 ;  /* 0x0000004a004a7308 */ /* 0x000ff40000000800 */
[----:B------:R-:W4:Y:S01]  /*f250*/  MUFU.EX2 R75, R75 ;  /* 0x0000004b004b7308 */ /* 0x000f220000000800 */
[C---:B--2---:R-:W-:Y:S01]  /*f260*/  F2FP.F16.F32.PACK_AB R47, R71.reuse, R70 ;  /* 0x00000046472f723e */ /* 0x044fe200000000ff */
        /* <DEDUP_REMOVED lines=8> */
[----:B------:R-:W-:Y:S01]  /*f2f0*/  MUFU.EX2 R122, R122 ;  /* 0x0000007a007a7308 */ /* 0x000fe20000000800 */
[----:B------:R-:W-:Y:S04]  /*f300*/  FADD.FTZ R78, R78, R75 ;  /* 0x0000004b4e4e7221 */ /* 0x000fe80000010000 */
[----:B------:R-:W-:Y:S01]  /*f310*/  FADD.FTZ R78, R77, R78 ;  /* 0x0000004e4d4e7221 */ /* 0x000fe20000010000 */
[C---:B------:R-:W-:Y:S01]  /*f320*/  HMMA.16816.F32 R8, R44.reuse, R54, R8 ;  /* 0x000000362c08723c */ /* 0x040fe20000001808 */
[----:B------:R-:W2:Y:S03]  /*f330*/  LDSM.16.MT88.4 R52, [R152+0x7800] ;  /* 0x007800009834783b */ /* 0x000ea60000004200 */
[----:B------:R-:W-:Y:S04]  /*f340*/  MUFU.EX2 R83, R83 ;  /* 0x0000005300537308 */ /* 0x000fe80000000800 */
[C---:B---3--:R-:W-:Y:S06]  /*f350*/  HMMA.16816.F32 R12, R44.reuse, R56, R12 ;  /* 0x000000382c0c723c */ /* 0x048fec000000180c */
[----:B------:R-:W3:Y:S02]  /*f360*/  MUFU.EX2 R82, R82 ;  /* 0x0000005200527308 */ /* 0x000ee40000000800 */
[C---:B------:R-:W-:Y:S01]  /*f370*/  HMMA.16816.F32 R16, R44.reuse, R58, R16 ;  /* 0x0000003a2c10723c */ /* 0x040fe20000001810 */
[----:B------:R-:W4:Y:S07]  /*f380*/  LDSM.16.MT88.4 R56, [R148+0x7800] ;  /* 0x007800009438783b */ /* 0x000f2e0000004200 */
[----:B------:R-:W-:Y:S01]  /*f390*/  MUFU.EX2 R90, R90 ;  /* 0x0000005a005a7308 */ /* 0x000fe20000000800 */
[C---:B-1----:R-:W-:Y:S09]  /*f3a0*/  HMMA.16816.F32 R20, R44.reuse, R48, R20 ;  /* 0x000000302c14723c */ /* 0x042ff20000001814 */
[----:B------:R-:W1:Y:S01]  /*f3b0*/  MUFU.EX2 R81, R81 ;  /* 0x0000005100517308 */ /* 0x000e620000000800 */
[C---:B------:R-:W-:Y:S01]  /*f3c0*/  HMMA.16816.F32 R24, R44.reuse, R50, R24 ;  /* 0x000000322c18723c */ /* 0x040fe20000001818 */
[----:B------:R-:W4:Y:S08]  /*f3d0*/  LDSM.16.MT88.4 R48, [R103+0x7800] ;  /* 0x007800006730783b */ /* 0x000f300000004200 */
[----:B------:R-:W2:Y:S01]  /*f3e0*/  MUFU.EX2 R98, R98 ;  /* 0x0000006200627308 */ /* 0x000ea20000000800 */
[C---:B-----5:R-:W-:Y:S09]  /*f3f0*/  HMMA.16816.F32 R28, R44.reuse, R60, R28 ;  /* 0x0000003c2c1c723c */ /* 0x060ff2000000181c */
[----:B------:R-:W5:Y:S01]  /*f400*/  MUFU.EX2 R89, R89 ;  /* 0x0000005900597308 */ /* 0x000f620000000800 */
[----:B------:R-:W-:Y:S01]  /*f410*/  HMMA.16816.F32 R32, R44, R62, R32 ;  /* 0x0000003e2c20723c */ /* 0x000fe20000001820 */
[----:B------:R-:W4:Y:S08]  /*f420*/  LDSM.16.MT88.4 R60, [R102+0x7800] ;  /* 0x00780000663c783b */ /* 0x000f300000004200 */
[----:B------:R-:W-:Y:S01]  /*f430*/  MUFU.EX2 R135, R135 ;  /* 0x0000008700877308 */ /* 0x000fe20000000800 */
[----:B---3--:R-:W-:Y:S01]  /*f440*/  F2FP.F16.F32.PACK_AB R45, R82, R83 ;  /* 0x00000053522d723e */ /* 0x008fe200000000ff */
[----:B------:R-:W-:Y:S01]  /*f450*/  FADD.FTZ R83, R83, R70 ;  /* 0x0000004653537221 */ /* 0x000fe20000010000 */
[----:B-1----:R-:W-:Y:S02]  /*f460*/  F2FP.F16.F32.PACK_AB R47, R81, R90 ;  /* 0x0000005a512f723e */ /* 0x002fe400000000ff */
[----:B--2---:R-:W-:Y:S01]  /*f470*/  F2FP.F16.F32.PACK_AB R44, R98, R91 ;  /* 0x0000005b622c723e */ /* 0x004fe200000000ff */
[----:B------:R-:W-:Y:S01]  /*f480*/  FADD.FTZ R91, R91, R78 ;  /* 0x0000004e5b5b7221 */ /* 0x000fe20000010000 */
[----:B------:R-:W-:Y:S01]  /*f490*/  FADD.FTZ R83, R82, R83 ;  /* 0x0000005352537221 */ /* 0x000fe20000010000 */
[----:B------:R-:W-:Y:S01]  /*f4a0*/  LDSM.16.MT88.4 R76, [R103+0x9800] ;  /* 0x00980000674c783b */ /* 0x000fe20000004200 */
[----:B-----5:R-:W-:Y:S01]  /*f4b0*/  F2FP.F16.F32.PACK_AB R46, R96, R89 ;  /* 0x00000059602e723e */ /* 0x020fe200000000ff */
[----:B------:R-:W-:Y:S01]  /*f4c0*/  FADD.FTZ R98, R98, R91 ;  /* 0x0000005b62627221 */ /* 0x000fe20000010000 */
[----:B------:R-:W1:Y:S01]  /*f4d0*/  MUFU.EX2 R130, R130 ;  /* 0x0000008200827308 */ /* 0x000e620000000800 */
[----:B------:R-:W-:Y:S04]  /*f4e0*/  FADD.FTZ R90, R90, R83 ;  /* 0x000000535a5a7221 */ /* 0x000fe80000010000 */
[C---:B------:R-:W-:Y:S05]  /*f4f0*/  HMMA.16816.F32 R4, R44.reuse, R52, R4 ;  /* 0x000000342c04723c */ /* 0x040fea0000001804 */
[----:B------:R-:W-:Y:S01]  /*f500*/  MUFU.EX2 R128, R128 ;  /* 0x0000008000807308 */ /* 0x000fe20000000800 */
[----:B------:R-:W-:Y:S02]  /*f510*/  FADD.FTZ R90, R81, R90 ;  /* 0x0000005a515a7221 */ /* 0x000fe40000010000 */
[C---:B------:R-:W-:Y:S01]  /*f520*/  HMMA.16816.F32 R8, R44.reuse, R54, R8 ;  /* 0x000000362c08723c */ /* 0x040fe20000001808 */
[----:B------:R-:W2:Y:S06]  /*f530*/  LDSM.16.MT88.4 R52, [R152+0x8000] ;  /* 0x008000009834783b */ /* 0x000eac0000004200 */
[----:B------:R-:W3:Y:S01]  /*f540*/  MUFU.EX2 R137, R137 ;  /* 0x0000008900897308 */ /* 0x000ee20000000800 */
[C---:B----4-:R-:W-:Y:S09]  /*f550*/  HMMA.16816.F32 R12, R44.reuse, R56, R12 ;  /* 0x000000382c0c723c */ /* 0x050ff2000000180c */
[----:B------:R-:W-:Y:S01]  /*f560*/  MUFU.EX2 R126, R126 ;  /* 0x0000007e007e7308 */ /* 0x000fe20000000800 */
[C---:B------:R-:W-:Y:S01]  /*f570*/  HMMA.16816.F32 R16, R44.reuse, R58, R16 ;  /* 0x0000003a2c10723c */ /* 0x040fe20000001810 */
[----:B------:R-:W4:Y:S08]  /*f580*/  LDSM.16.MT88.4 R56, [R148+0x8000] ;  /* 0x008000009438783b */ /* 0x000f300000004200 */
[----:B------:R-:W5:Y:S01]  /*f590*/  MUFU.EX2 R131, R131 ;  /* 0x0000008300837308 */ /* 0x000f620000000800 */
[C---:B------:R-:W-:Y:S09]  /*f5a0*/  HMMA.16816.F32 R20, R44.reuse, R48, R20 ;  /* 0x000000302c14723c */ /* 0x040ff20000001814 */
[----:B------:R-:W-:Y:S01]  /*f5b0*/  MUFU.EX2 R129, R129 ;  /* 0x0000008100817308 */ /* 0x000fe20000000800 */
[C---:B------:R-:W-:Y:S01]  /*f5c0*/  HMMA.16816.F32 R24, R44.reuse, R50, R24 ;  /* 0x000000322c18723c */ /* 0x040fe20000001818 */
[----:B------:R-:W4:Y:S08]  /*f5d0*/  LDSM.16.MT88.4 R48, [R103+0x8000] ;  /* 0x008000006730783b */ /* 0x000f300000004200 */
[----:B------:R-:W2:Y:S01]  /*f5e0*/  MUFU.EX2 R132, R132 ;  /* 0x0000008400847308 */ /* 0x000ea20000000800 */
[C---:B------:R-:W-:Y:S09]  /*f5f0*/  HMMA.16816.F32 R28, R44.reuse, R60, R28 ;  /* 0x0000003c2c1c723c */ /* 0x040ff2000000181c */
[----:B------:R-:W-:Y:S01]  /*f600*/  MUFU.EX2 R116, R116 ;  /* 0x0000007400747308 */ /* 0x000fe20000000800 */
[----:B------:R-:W-:Y:S01]  /*f610*/  HMMA.16816.F32 R32, R44, R62, R32 ;  /* 0x0000003e2c20723c */ /* 0x000fe20000001820 */
[----:B------:R-:W4:Y:S02]  /*f620*/  LDSM.16.MT88.4 R60, [R102+0x8000] ;  /* 0x00800000663c783b */ /* 0x000f240000004200 */
[----:B-1----:R-:W-:Y:S06]  /*f630*/  F2FP.F16.F32.PACK_AB R45, R130, R135 ;  /* 0x00000087822d723e */ /* 0x002fec00000000ff */
[----:B------:R-:W-:Y:S01]  /*f640*/  MUFU.EX2 R119, R119 ;  /* 0x0000007700777308 */ /* 0x000fe20000000800 */
[----:B---3--:R-:W-:Y:S01]  /*f650*/  F2FP.F16.F32.PACK_AB R47, R137, R128 ;  /* 0x00000080892f723e */ /* 0x008fe200000000ff */
[----:B------:R-:W-:Y:S01]  /*f660*/  FADD.FTZ R135, R135, R90 ;  /* 0x0000005a87877221 */ /* 0x000fe20000010000 */
[----:B-----5:R-:W-:Y:S02]  /*f670*/  F2FP.F16.F32.PACK_AB R44, R131, R126 ;  /* 0x0000007e832c723e */ /* 0x020fe400000000ff */
[----:B--2---:R-:W-:Y:S05]  /*f680*/  F2FP.F16.F32.PACK_AB R46, R132, R129 ;  /* 0x00000081842e723e */ /* 0x004fea00000000ff */
[----:B------:R-:W-:Y:S02]  /*f690*/  MUFU.EX2 R112, R112 ;  /* 0x0000007000707308 */ /* 0x000fe40000000800 */
[C---:B------:R-:W-:Y:S08]  /*f6a0*/  HMMA.16816.F32 R4, R44.reuse, R52, R4 ;  /* 0x000000342c04723c */ /* 0x040ff00000001804 */
[----:B------:R-:W1:Y:S01]  /*f6b0*/  MUFU.EX2 R125, R125 ;  /* 0x0000007d007d7308 */ /* 0x000e620000000800 */
[C---:B------:R-:W-:Y:S01]  /*f6c0*/  HMMA.16816.F32 R8, R44.reuse, R54, R8 ;  /* 0x000000362c08723c */ /* 0x040fe20000001808 */
[----:B------:R-:W2:Y:S07]  /*f6d0*/  LDSM.16.MT88.4 R52, [R152+0x8800] ;  /* 0x008800009834783b */ /* 0x000eae0000004200 */
[C---:B----4-:R-:W-:Y:S08]  /*f6e0*/  HMMA.16816.F32 R12, R44.reuse, R56, R12 ;  /* 0x000000382c0c723c */ /* 0x050ff0000000180c */
[C---:B------:R-:W-:Y:S01]  /*f6f0*/  HMMA.16816.F32 R16, R44.reuse, R58, R16 ;  /* 0x0000003a2c10723c */ /* 0x040fe20000001810 */
[----:B------:R-:W3:Y:S07]  /*f700*/  LDSM.16.MT88.4 R56, [R148+0x8800] ;  /* 0x008800009438783b */ /* 0x000eee0000004200 */
[C---:B------:R-:W-:Y:S08]  /*f710*/  HMMA.16816.F32 R20, R44.reuse, R48, R20 ;  /* 0x000000302c14723c */ /* 0x040ff00000001814 */
[C---:B------:R-:W-:Y:S01]  /*f720*/  HMMA.16816.F32 R24, R44.reuse, R50, R24 ;  /* 0x000000322c18723c */ /* 0x040fe20000001818 */
[----:B------:R-:W4:Y:S07]  /*f730*/  LDSM.16.MT88.4 R48, [R103+0x8800] ;  /* 0x008800006730783b */ /* 0x000f2e0000004200 */
[C---:B------:R-:W-:Y:S08]  /*f740*/  HMMA.16816.F32 R28, R44.reuse, R60, R28 ;  /* 0x0000003c2c1c723c */ /* 0x040ff0000000181c */
[----:B------:R-:W-:Y:S01]  /*f750*/  HMMA.16816.F32 R32, R44, R62, R32 ;  /* 0x0000003e2c20723c */ /* 0x000fe20000001820 */
[----:B------:R-:W5:Y:S02]  /*f760*/  LDSM.16.MT88.4 R60, [R102+0x8800] ;  /* 0x00880000663c783b */ /* 0x000f640000004200 */
[----:B------:R-:W-:Y:S02]  /*f770*/  F2FP.F16.F32.PACK_AB R45, R127, R124 ;  /* 0x0000007c7f2d723e */ /* 0x000fe400000000ff */
[----:B------:R-:W-:Y:S02]  /*f780*/  F2FP.F16.F32.PACK_AB R47, R133, R120 ;  /* 0x00000078852f723e */ /* 0x000fe400000000ff */
[----:B------:R-:W-:Y:S02]  /*f790*/  F2FP.F16.F32.PACK_AB R44, R123, R118 ;  /* 0x000000767b2c723e */ /* 0x000fe400000000ff */
[----:B------:R-:W-:Y:S07]  /*f7a0*/  F2FP.F16.F32.PACK_AB R46, R122, R121 ;  /* 0x000000797a2e723e */ /* 0x000fee00000000ff */
[C---:B--2---:R-:W-:Y:S08]  /*f7b0*/  HMMA.16816.F32 R4, R44.reuse, R52, R4 ;  /* 0x000000342c04723c */ /* 0x044ff00000001804 */
[C---:B------:R-:W-:Y:S01]  /*f7c0*/  HMMA.16816.F32 R8, R44.reuse, R54, R8 ;  /* 0x000000362c08723c */ /* 0x040fe20000001808 */
[----:B------:R-:W2:Y:S07]  /*f7d0*/  LDSM.16.MT88.4 R52, [R152+0x9000] ;  /* 0x009000009834783b */ /* 0x000eae0000004200 */
[C---:B---3--:R-:W-:Y:S03]  /*f7e0*/  HMMA.16816.F32 R12, R44.reuse, R56, R12 ;  /* 0x000000382c0c723c */ /* 0x048fe6000000180c */
[--C-:B------:R-:W-:Y:S01]  /*f7f0*/  FFMA.FTZ R56, R117, UR4, -R100.reuse ;  /* 0x0000000475387c23 */ /* 0x100fe20008010864 */
[--C-:B------:R-:W-:Y:S04]  /*f800*/  FFMA.FTZ R57, R115, UR4, -R100.reuse ;  /* 0x0000000473397c23 */ /* 0x100fe80008010864 */
[C---:B------:R-:W-:Y:S01]  /*f810*/  HMMA.16816.F32 R16, R44.reuse, R58, R16 ;  /* 0x0000003a2c10723c */ /* 0x040fe20000001810 */
[----:B------:R-:W-:Y:S02]  /*f820*/  MUFU.EX2 R56, R56 ;  /* 0x0000003800387308 */ /* 0x000fe40000000800 */
[--C-:B------:R-:W-:Y:S01]  /*f830*/  FFMA.FTZ R58, R43, UR4, -R100.reuse ;  /* 0x000000042b3a7c23 */ /* 0x100fe20008010864 */
[----:B-1----:R-:W-:Y:S01]  /*f840*/  F2FP.F16.F32.PACK_AB R43, R125, R112 ;  /* 0x000000707d2b723e */ /* 0x002fe200000000ff */
[--C-:B------:R-:W-:Y:S01]  /*f850*/  FFMA.FTZ R59, R41, UR4, -R100.reuse ;  /* 0x00000004293b7c23 */ /* 0x100fe20008010864 */
[----:B------:R-:W-:Y:S02]  /*f860*/  F2FP.F16.F32.PACK_AB R41, R119, R116 ;  /* 0x000000747729723e */ /* 0x000fe400000000ff */
[C---:B----4-:R-:W-:Y:S03]  /*f870*/  HMMA.16816.F32 R20, R44.reuse, R48, R20 ;  /* 0x000000302c14723c */ /* 0x050fe60000001814 */
[----:B------:R-:W1:Y:S05]  /*f880*/  MUFU.EX2 R57, R57 ;  /* 0x0000003900397308 */ /* 0x000e6a0000000800 */
[C---:B------:R-:W-:Y:S01]  /*f890*/  HMMA.16816.F32 R24, R44.reuse, R50, R24 ;  /* 0x000000322c18723c */ /* 0x040fe20000001818 */
[----:B------:R-:W3:Y:S04]  /*f8a0*/  LDSM.16.MT88.4 R48, [R148+0x9000] ;  /* 0x009000009430783b */ /* 0x000ee80000004200 */
[----:B------:R-:W-:Y:S03]  /*f8b0*/  MUFU.EX2 R58, R58 ;  /* 0x0000003a003a7308 */ /* 0x000fe60000000800 */
[C---:B-----5:R-:W-:Y:S07]  /*f8c0*/  HMMA.16816.F32 R28, R44.reuse, R60, R28 ;  /* 0x0000003c2c1c723c */ /* 0x060fee000000181c */
[----:B------:R-:W4:Y:S01]  /*f8d0*/  MUFU.EX2 R59, R59 ;  /* 0x0000003b003b7308 */ /* 0x000f220000000800 */
[--C-:B------:R-:W-:Y:S01]  /*f8e0*/  FFMA.FTZ R61, R39, UR4, -R105.reuse ;  /* 0x00000004273d7c23 */ /* 0x100fe20008010869 */
[--C-:B------:R-:W-:Y:S01]  /*f8f0*/  FFMA.FTZ R60, R42, UR4, -R105.reuse ;  /* 0x000000042a3c7c23 */ /* 0x100fe20008010869 */
[----:B-1----:R-:W-:Y:S01]  /*f900*/  F2FP.F16.F32.PACK_AB R40, R57, R56 ;  /* 0x000000383928723e */ /* 0x002fe200000000ff */
[----:B------:R-:W-:Y:S01]  /*f910*/  HMMA.16816.F32 R32, R44, R62, R32 ;  /* 0x0000003e2c20723c */ /* 0x000fe20000001820 */
[----:B------:R-:W1:Y:S05]  /*f920*/  LDSM.16.MT88.4 R44, [R103+0x9000] ;  /* 0x00900000672c783b */ /* 0x000e6a0000004200 */
[----:B------:R-:W-:Y:S10]  /*f930*/  MUFU.EX2 R60, R60 ;  /* 0x0000003c003c7308 */ /* 0x000ff40000000800 */
[----:B------:R-:W5:Y:S01]  /*f940*/  MUFU.EX2 R61, R61 ;  /* 0x0000003d003d7308 */ /* 0x000f620000000800 */
[----:B----4-:R-:W-:Y:S07]  /*f950*/  F2FP.F16.F32.PACK_AB R42, R59, R58 ;  /* 0x0000003a3b2a723e */ /* 0x010fee00000000ff */
[C---:B--2---:R-:W-:Y:S05]  /*f960*/  HMMA.16816.F32 R4, R40.reuse, R52, R4 ;  /* 0x000000342804723c */ /* 0x044fea0000001804 */
[--C-:B------:R-:W-:Y:S01]  /*f970*/  FFMA.FTZ R52, R37, UR4, -R105.reuse ;  /* 0x0000000425347c23 */ /* 0x100fe20008010869 */
[----:B------:R-:W-:Y:S02]  /*f980*/  FFMA.FTZ R105, R36, UR4, -R105 ;  /* 0x0000000424697c23 */ /* 0x000fe40008010869 */
[C---:B------:R-:W-:Y:S01]  /*f990*/  HMMA.16816.F32 R8, R40.reuse, R54, R8 ;  /* 0x000000362808723c */ /* 0x040fe20000001808 */
[----:B------:R-:W2:Y:S02]  /*f9a0*/  LDSM.16.MT88.4 R36, [R102+0x9000] ;  /* 0x009000006624783b */ /* 0x000ea40000004200 */
[----:B-----5:R-:W-:Y:S01]  /*f9b0*/  F2FP.F16.F32.PACK_AB R69, R61, R60 ;  /* 0x0000003c3d45723e */ /* 0x020fe200000000ff */
[----:B------:R-:W-:Y:S04]  /*f9c0*/  MUFU.EX2 R52, R52 ;  /* 0x0000003400347308 */ /* 0x000fe80000000800 */
[C---:B---3--:R-:W-:Y:S03]  /*f9d0*/  HMMA.16816.F32 R12, R40.reuse, R48, R12 ;  /* 0x00000030280c723c */ /* 0x048fe6000000180c */
[--C-:B------:R-:W-:Y:S03]  /*f9e0*/  FFMA.FTZ R48, R67, UR4, -R100.reuse ;  /* 0x0000000443307c23 */ /* 0x100fe60008010864 */
[----:B------:R-:W3:Y:S01]  /*f9f0*/  MUFU.EX2 R105, R105 ;  /* 0x0000006900697308 */ /* 0x000ee20000000800 */
[--C-:B------:R-:W-:Y:S01]  /*fa00*/  FFMA.FTZ R49, R66, UR4, -R100.reuse ;  /* 0x0000000442317c23 */ /* 0x100fe20008010864 */
[C---:B------:R-:W-:Y:S08]  /*fa10*/  HMMA.16816.F32 R16, R40.reuse, R50, R16 ;  /* 0x000000322810723c */ /* 0x040ff00000001810 */
[----:B------:R-:W-:Y:S01]  /*fa20*/  MUFU.EX2 R48, R48 ;  /* 0x0000003000307308 */ /* 0x000fe20000000800 */
[C---:B-1----:R-:W-:Y:S03]  /*fa30*/  HMMA.16816.F32 R20, R40.reuse, R44, R20 ;  /* 0x0000002c2814723c */ /* 0x042fe60000001814 */
[--C-:B------:R-:W-:Y:S01]  /*fa40*/  FFMA.FTZ R44, R65, UR4, -R100.reuse ;  /* 0x00000004412c7c23 */ /* 0x100fe20008010864 */
[----:B------:R-:W-:Y:S01]  /*fa50*/  FFMA.FTZ R100, R64, UR4, -R100 ;  /* 0x0000000440647c23 */ /* 0x000fe20008010864 */
[----:B---3--:R-:W-:Y:S04]  /*fa60*/  F2FP.F16.F32.PACK_AB R71, R105, R52 ;  /* 0x000000346947723e */ /* 0x008fe800000000ff */
[----:B------:R-:W1:Y:S01]  /*fa70*/  MUFU.EX2 R49, R49 ;  /* 0x0000003100317308 */ /* 0x000e620000000800 */
[C---:B------:R-:W-:Y:S09]  /*fa80*/  HMMA.16816.F32 R24, R40.reuse, R46, R24 ;  /* 0x0000002e2818723c */ /* 0x040ff20000001818 */
[----:B------:R-:W-:Y:S01]  /*fa90*/  MUFU.EX2 R44, R44 ;  /* 0x0000002c002c7308 */ /* 0x000fe20000000800 */
[C---:B--2---:R-:W-:Y:S03]  /*faa0*/  HMMA.16816.F32 R28, R40.reuse, R36, R28 ;  /* 0x00000024281c723c */ /* 0x044fe6000000181c */
[----:B------:R-:W-:Y:S06]  /*fab0*/  FADD.FTZ R37, R89, R98 ;  /* 0x0000006259257221 */ /* 0x000fec0000010000 */
[----:B------:R-:W2:Y:S01]  /*fac0*/  MUFU.EX2 R175, R100 ;  /* 0x0000006400af7308 */ /* 0x000ea20000000800 */
[----:B-1----:R-:W-:Y:S01]  /*fad0*/  F2FP.F16.F32.PACK_AB R68, R49, R48 ;  /* 0x000000303144723e */ /* 0x002fe200000000ff */
[----:B------:R-:W-:Y:S01]  /*fae0*/  FADD.FTZ R37, R96, R37 ;  /* 0x0000002560257221 */ /* 0x000fe20000010000 */
[----:B------:R-:W-:Y:S03]  /*faf0*/  HMMA.16816.F32 R32, R40, R38, R32 ;  /* 0x000000262820723c */ /* 0x000fe60000001820 */
[----:B------:R-:W-:Y:S01]  /*fb00*/  FADD.FTZ R36, R126, R37 ;  /* 0x000000257e247221 */ /* 0x000fe20000010000 */
[----:B------:R-:W-:Y:S03]  /*fb10*/  FADD.FTZ R37, R130, R135 ;  /* 0x0000008782257221 */ /* 0x000fe60000010000 */
[----:B------:R-:W-:Y:S01]  /*fb20*/  FADD.FTZ R36, R131, R36 ;  /* 0x0000002483247221 */ /* 0x000fe20000010000 */
[----:B------:R-:W-:Y:S04]  /*fb30*/  FADD.FTZ R128, R128, R37 ;  /* 0x0000002580807221 */ /* 0x000fe80000010000 */
[----:B------:R-:W-:Y:S01]  /*fb40*/  FADD.FTZ R137, R137, R128 ;  /* 0x0000008089897221 */ /* 0x000fe20000010000 */
[----:B--2---:R-:W-:Y:S02]  /*fb50*/  F2FP.F16.F32.PACK_AB R70, R175, R44 ;  /* 0x0000002caf46723e */ /* 0x004fe400000000ff */
[----:B------:R-:W-:Y:S01]  /*fb60*/  MOV R100, R3 ;  /* 0x0000000300647202 */ /* 0x000fe20000000f00 */
[----:B------:R-:W-:Y:S04]  /*fb70*/  FADD.FTZ R124, R124, R137 ;  /* 0x000000897c7c7221 */ /* 0x000fe80000010000 */
[C---:B------:R-:W-:Y:S01]  /*fb80*/  HMMA.16816.F32 R96, R68.reuse, R92, R4 ;  /* 0x0000005c4460723c */ /* 0x040fe20000001804 */
[----:B------:R-:W1:Y:S04]  /*fb90*/  LDSM.16.MT88.4 R4, [R102+0x9800] ;  /* 0x009800006604783b */ /* 0x000e680000004200 */
[----:B------:R-:W-:Y:S03]  /*fba0*/  FADD.FTZ R127, R127, R124 ;  /* 0x0000007c7f7f7221 */ /* 0x000fe60000010000 */
        /* <DEDUP_REMOVED lines=30> */
[----:B------:R-:W-:Y:S01]  /*fd90*/  FADD.FTZ R175, R175, R44 ;  /* 0x0000002cafaf7221 */ /* 0x000fe20000010000 */
[----:B------:R-:W-:Y:S07]  /*fda0*/  @P0 BRA `(.L_x_5816) ;  /* 0xffffffbc00c00947 */ /* 0x000fee000383ffff */
.L_x_5812:
[----:B------:R-:W1:Y:S01]  /*fdb0*/  SHFL.BFLY PT, R0, R175, 0x2, 0x1f ;  /* 0x0c401f00af007f89 */ /* 0x000e6200000e0000 */
[----:B------:R-:W2:Y:S01]  /*fdc0*/  S2UR UR4, SR_CgaCtaId ;  /* 0x00000000000479c3 */ /* 0x000ea20000008800 */
[----:B------:R-:W-:Y:S01]  /*fdd0*/  UMOV UR5, 0x400 ;  /* 0x0000040000057882 */ /* 0x000fe20000000000 */
[----:B------:R-:W-:Y:S01]  /*fde0*/  ISETP.NE.AND P0, PT, R164, -0x1, PT ;  /* 0xffffffffa400780c */ /* 0x000fe20003f05270 */
[----:B------:R-:W3:Y:S01]  /*fdf0*/  SHFL.BFLY PT, R12, R179, 0x2, 0x1f ;  /* 0x0c401f00b30c7f89 */ /* 0x000ee200000e0000 */
[----:B------:R-:W-:Y:S04]  /*fe00*/  BSSY.RECONVERGENT B0, `(.L_x_5817) ;  /* 0x0000094000007945 */ /* 0x000fe80003800200 */
[----:B------:R-:W4:Y:S01]  /*fe10*/  LDC R16, c[0x0][0x434] ;  /* 0x00010d00ff107b82 */ /* 0x000f220000000800 */
[----:B-1----:R-:W-:Y:S01]  /*fe20*/  FADD.FTZ R13, R0, R175 ;  /* 0x000000af000d7221 */ /* 0x002fe20000010000 */
[----:B--2---:R-:W-:Y:S01]  /*fe30*/  ULEA UR4, UR4, UR5, 0x18 ;  /* 0x0000000504047291 */ /* 0x004fe2000f8ec0ff */
[----:B------:R-:W1:Y:S01]  /*fe40*/  S2R R0, SR_TID.X ;  /* 0x0000000000007919 */ /* 0x000e620000002100 */
[----:B---3--:R-:W-:-:S02]  /*fe50*/  FADD.FTZ R12, R12, R179 ;  /* 0x000000b30c0c7221 */ /* 0x008fc40000010000 */
[----:B------:R-:W2:Y:S04]  /*fe60*/  SHFL.BFLY PT, R8, R13, 0x1, 0x1f ;  /* 0x0c201f000d087f89 */ /* 0x000ea800000e0000 */
[----:B------:R-:W3:Y:S01]  /*fe70*/  SHFL.BFLY PT, R7, R12, 0x1, 0x1f ;  /* 0x0c201f000c077f89 */ /* 0x000ee200000e0000 */
[----:B--2---:R-:W-:Y:S01]  /*fe80*/  FADD.FTZ R8, R13, R8 ;  /* 0x000000080d087221 */ /* 0x004fe20000010000 */
[----:B-1----:R-:W-:-:S03]  /*fe90*/  SHF.L.U32 R9, R0, 0x4, RZ ;  /* 0x0000000400097819 */ /* 0x002fc600000006ff */
[----:B------:R-:W1:Y:S01]  /*fea0*/  MUFU.RCP R11, R8 ;  /* 0x00000008000b7308 */ /* 0x000e620000001000 */
[----:B------:R-:W-:Y:S01]  /*feb0*/  SHF.L.U32 R6, R0, 0x1, RZ ;  /* 0x0000000100067819 */ /* 0x000fe200000006ff */
[----:B---3--:R-:W-:Y:S01]  /*fec0*/  FADD.FTZ R7, R12, R7 ;  /* 0x000000070c077221 */ /* 0x008fe20000010000 */
[----:B------:R-:W-:Y:S01]  /*fed0*/  SHF.L.U32 R4, R0, 0x5, RZ ;  /* 0x0000000500047819 */ /* 0x000fe200000006ff */
[----:B------:R-:W2:Y:S01]  /*fee0*/  @P0 LDC.64 R12, c[0x0][0x408] ;  /* 0x00010200ff0c0b82 */ /* 0x000ea20000000a00 */
[----:B------:R-:W-:Y:S02]  /*fef0*/  LOP3.LUT R9, R9, 0x1c0, RZ, 0xc0, !PT ;  /* 0x000001c009097812 */ /* 0x000fe400078ec0ff */
[----:B------:R-:W-:Y:S01]  /*ff00*/  LOP3.LUT R5, R6, 0x6, RZ, 0xc0, !PT ;  /* 0x0000000606057812 */ /* 0x000fe200078ec0ff */
[----:B------:R-:W3:Y:S01]  /*ff10*/  MUFU.RCP R10, R7 ;  /* 0x00000007000a7308 */ /* 0x000ee20000001000 */
[----:B------:R-:W-:Y:S02]  /*ff20*/  LOP3.LUT R9, R9, 0x38, R6, 0xf8, !PT ;  /* 0x0000003809097812 */ /* 0x000fe400078ef806 */
[----:B------:R-:W-:-:S02]  /*ff30*/  LOP3.LUT R4, R5, 0x7c00, R4, 0xf8, !PT ;  /* 0x00007c0005047812 */ /* 0x000fc400078ef804 */
[C---:B------:R-:W-:Y:S02]  /*ff40*/  LOP3.LUT P1, RZ, R0.reuse, 0x4, RZ, 0xc0, !PT ;  /* 0x0000000400ff7812 */ /* 0x040fe4000782c0ff */
[C---:B------:R-:W-:Y:S02]  /*ff50*/  LOP3.LUT P3, RZ, R0.reuse, 0x8, RZ, 0xc0, !PT ;  /* 0x0000000800ff7812 */ /* 0x040fe4000786c0ff */
[--C-:B------:R-:W-:Y:S02]  /*ff60*/  SHF.R.U32.HI R6, RZ, 0x1, R0.reuse ;  /* 0x00000001ff067819 */ /* 0x100fe40000011600 */
[C---:B------:R-:W-:Y:S02]  /*ff70*/  LOP3.LUT P2, RZ, R0.reuse, 0x10, RZ, 0xc0, !PT ;  /* 0x0000001000ff7812 */ /* 0x040fe4000784c0ff */
[----:B------:R-:W-:Y:S02]  /*ff80*/  SHF.R.U32.HI R5, RZ, 0x2, R0 ;  /* 0x00000002ff057819 */ /* 0x000fe40000011600 */
[----:B------:R-:W-:-:S02]  /*ff90*/  LOP3.LUT P6, RZ, R0, 0x3, RZ, 0xc0, !PT ;  /* 0x0000000300ff7812 */ /* 0x000fc400078cc0ff */
[----:B------:R-:W5:Y:S01]  /*ffa0*/  LDC.U8 R0, c[0x0][0x548] ;  /* 0x00015200ff007b82 */ /* 0x000f620000000000 */
[----:B------:R-:W-:Y:S02]  /*ffb0*/  FSETP.NE.FTZ.AND P5, PT, R8, RZ, PT ;  /* 0x000000ff0800720b */ /* 0x000fe40003fb5000 */
[----:B------:R-:W-:Y:S02]  /*ffc0*/  LOP3.LUT R4, R4, R9, RZ, 0xfc, !PT ;  /* 0x0000000904047212 */ /* 0x000fe400078efcff */
[----:B-1----:R-:W-:Y:S02]  /*ffd0*/  FSEL R11, R11, 1, P5 ;  /* 0x3f8000000b0b7808 */ /* 0x002fe40002800000 */
[----:B------:R-:W-:Y:S02]  /*ffe0*/  FSETP.NE.FTZ.AND P4, PT, R7, RZ, PT ;  /* 0x000000ff0700720b */ /* 0x000fe40003f95000 */
[----:B------:R-:W-:Y:S01]  /*fff0*/  LEA R9, R4, UR4, 0x1 ;  /* 0x0000000404097c11 */ /* 0x000fe2000f8e08ff */
[C---:B------:R-:W-:Y:S01]  /*10000*/  FMUL.FTZ R96, R11.reuse, R96 ;  /* 0x000000600b607220 */ /* 0x040fe20000410000 */
        /* <DEDUP_REMOVED lines=18> */
[----:B------:R-:W1:Y:S01]  /*10130*/  @P5 LDC R18, c[0x0][0x458] ;  /* 0x00011600ff125b82 */ /* 0x000e620000000800 */
[----:B-----5:R-:W-:Y:S01]  /*10140*/  ISETP.NE.AND P1, PT, R0, RZ, PT ;  /* 0x000000ff0000720c */ /* 0x020fe20003f25270 */
[----:B------:R-:W-:Y:S01]  /*10150*/  FMUL.FTZ R98, R10, R98 ;  /* 0x000000620a627220 */ /* 0x000fe20000410000 */
        /* <DEDUP_REMOVED lines=17> */
[----:B------:R-:W3:Y:S01]  /*10270*/  S2R R0, SR_CTAID.Z ;  /* 0x0000000000007919 */ /* 0x000ee20000002700 */
[----:B------:R-:W5:Y:S01]  /*10280*/  @!P0 LDC.64 R10, c[0x0][0x400] ;  /* 0x00010000ff0a8b82 */ /* 0x000f620000000a00 */
[----:B------:R-:W-:Y:S01]  /*10290*/  LOP3.LUT R5, R6, 0x7, R5, 0xf8, !PT ;  /* 0x0000000706057812 */ /* 0x000fe200078ef805 */
[----:B------:R-:W-:Y:S01]  /*102a0*/  IMAD.MOV.U32 R6, RZ, RZ, 0x20 ;  /* 0x00000020ff067424 */ /* 0x000fe200078e00ff */
[----:B------:R-:W-:Y:S01]  /*102b0*/  F2FP.F16.F32.PACK_AB R96, R97, R96 ;  /* 0x000000606160723e */ /* 0x000fe200000000ff */
[----:B------:R-:W4:Y:S01]  /*102c0*/  @P5 MUFU.LG2 R8, R8 ;  /* 0x0000000800085308 */ /* 0x000f220000000c00 */
[----:B------:R-:W-:-:S02]  /*102d0*/  F2FP.F16.F32.PACK_AB R98, R99, R98 ;  /* 0x000000626362723e */ /* 0x000fc400000000ff */
[----:B------:R-:W-:Y:S01]  /*102e0*/  SEL R6, R6, 0xffffffe0, !P3 ;  /* 0xffffffe006067807 */ /* 0x000fe20005800000 */
[----:B------:R-:W3:Y:S01]  /*102f0*/  @!P1 LDC R14, c[0x0][0x3e0] ;  /* 0x0000f800ff0e9b82 */ /* 0x000ee20000000800 */
[C---:B------:R-:W-:Y:S01]  /*10300*/  IADD3 R15, PT, PT, R9.reuse, 0x40, RZ ;  /* 0x00000040090f7810 */ /* 0x040fe20007ffe0ff */
[----:B------:R-:W-:Y:S01]  /*10310*/  STS [R9], R96 ;  /* 0x0000006009007388 */ /* 0x000fe20000000800 */
[----:B------:R-:W-:Y:S01]  /*10320*/  IADD3 R19, PT, PT, R4, R9, RZ ;  /* 0x0000000904137210 */ /* 0x000fe20007ffe0ff */
[C---:B------:R-:W-:Y:S01]  /*10330*/  IMAD.IADD R17, R6.reuse, 0x1, R9 ;  /* 0x0000000106117824 */ /* 0x040fe200078e0209 */
[----:B------:R-:W-:Y:S01]  /*10340*/  @P2 IADD3 R15, PT, PT, R9, -0x40, RZ ;  /* 0xffffffc0090f2810 */ /* 0x000fe20007ffe0ff */
[----:B------:R2:W-:Y:S01]  /*10350*/  STS [R9+0x400], R98 ;  /* 0x0004006209007388 */ /* 0x0005e20000000800 */
[----:B------:R-:W-:Y:S01]  /*10360*/  F2FP.F16.F32.PACK_AB R92, R93, R92 ;  /* 0x0000005c5d5c723e */ /* 0x000fe200000000ff */
[----:B------:R-:W3:Y:S01]  /*10370*/  @P1 LDC R23, c[0x0][0x454] ;  /* 0x00011500ff171b82 */ /* 0x000ee20000000800 */
[----:B------:R-:W-:Y:S01]  /*10380*/  F2FP.F16.F32.PACK_AB R94, R95, R94 ;  /* 0x0000005e5f5e723e */ /* 0x000fe200000000ff */
[----:B------:R-:W1:Y:S01]  /*10390*/  @P4 MUFU.LG2 R7, R7 ;  /* 0x0000000700074308 */ /* 0x000e620000000c00 */
[----:B------:R-:W-:Y:S01]  /*103a0*/  F2FP.F16.F32.PACK_AB R88, R89, R88 ;  /* 0x000000585958723e */ /* 0x000fe200000000ff */
[----:B------:R-:W-:Y:S01]  /*103b0*/  STS [R19], R92 ;  /* 0x0000005c13007388 */ /* 0x000fe20000000800 */
[----:B------:R-:W-:Y:S01]  /*103c0*/  F2FP.F16.F32.PACK_AB R90, R91, R90 ;  /* 0x0000005a5b5a723e */ /* 0x000fe200000000ff */
[----:B------:R-:W-:Y:S01]  /*103d0*/  IMAD.IADD R25, R6, 0x1, R15 ;  /* 0x0000000106197824 */ /* 0x000fe200078e020f */
[----:B------:R-:W-:Y:S01]  /*103e0*/  F2FP.F16.F32.PACK_AB R84, R85, R84 ;  /* 0x000000545554723e */ /* 0x000fe200000000ff */
[----:B------:R5:W-:Y:S01]  /*103f0*/  STS [R19+0x400], R94 ;  /* 0x0004005e13007388 */ /* 0x000be20000000800 */
[----:B------:R-:W-:Y:S01]  /*10400*/  F2FP.F16.F32.PACK_AB R86, R87, R86 ;  /* 0x000000565756723e */ /* 0x000fe200000000ff */
[----:B----4-:R-:W-:Y:S01]  /*10410*/  @P5 FMUL.FTZ R8, R8, 0.69314718246459960938 ;  /* 0x3f31721808085820 */ /* 0x010fe20000410000 */
[----:B------:R-:W-:Y:S01]  /*10420*/  IADD3 R21, PT, PT, R4, R17, RZ ;  /* 0x0000001104157210 */ /* 0x000fe20007ffe0ff */
[----:B------:R-:W-:Y:S01]  /*10430*/  STS [R17], R88 ;  /* 0x0000005811007388 */ /* 0x000fe20000000800 */
[----:B------:R-:W-:-:S02]  /*10440*/  ISETP.NE.OR P2, PT, R164, -0x1, !P1 ;  /* 0xffffffffa400780c */ /* 0x000fc40004f45670 */
[----:B------:R-:W-:Y:S01]  /*10450*/  F2FP.F16.F32.PACK_AB R80, R81, R80 ;  /* 0x000000505150723e */ /* 0x000fe200000000ff */
[----:B------:R4:W-:Y:S01]  /*10460*/  STS [R17+0x400], R90 ;  /* 0x0004005a11007388 */ /* 0x0009e20000000800 */
[----:B------:R-:W-:Y:S02]  /*10470*/  F2FP.F16.F32.PACK_AB R82, R83, R82 ;  /* 0x000000525352723e */ /* 0x000fe400000000ff */
[----:B------:R-:W-:Y:S01]  /*10480*/  F2FP.F16.F32.PACK_AB R76, R77, R76 ;  /* 0x0000004c4d4c723e */ /* 0x000fe200000000ff */
[----:B------:R-:W-:Y:S01]  /*10490*/  STS [R21], R84 ;  /* 0x0000005415007388 */ /* 0x000fe20000000800 */
[----:B------:R-:W-:Y:S01]  /*104a0*/  F2FP.F16.F32.PACK_AB R78, R79, R78 ;  /* 0x0000004e4f4e723e */ /* 0x000fe200000000ff */
[----:B-1----:R-:W-:Y:S01]  /*104b0*/  @P4 FMUL.FTZ R7, R7, 0.69314718246459960938 ;  /* 0x3f31721807074820 */ /* 0x002fe20000410000 */
[----:B--2---:R-:W1:Y:S01]  /*104c0*/  @P4 LDC R9, c[0x0][0x458] ;  /* 0x00011600ff094b82 */ /* 0x004e620000000800 */
[----:B------:R2:W-:Y:S01]  /*104d0*/  STS [R21+0x400], R86 ;  /* 0x0004005615007388 */ /* 0x0005e20000000800 */
[----:B------:R-:W-:-:S02]  /*104e0*/  F2FP.F16.F32.PACK_AB R72, R73, R72 ;  /* 0x000000484948723e */ /* 0x000fc400000000ff */
[----:B------:R-:W-:Y:S01]  /*104f0*/  F2FP.F16.F32.PACK_AB R74, R75, R74 ;  /* 0x0000004a4b4a723e */ /* 0x000fe200000000ff */
[----:B------:R-:W-:Y:S01]  /*10500*/  STS [R15], R80 ;  /* 0x000000500f007388 */ /* 0x000fe20000000800 */
[----:B------:R-:W-:Y:S02]  /*10510*/  F2FP.F16.F32.PACK_AB R70, R71, R70 ;  /* 0x000000464746723e */ /* 0x000fe400000000ff */
[----:B------:R-:W-:Y:S01]  /*10520*/  MOV R6, 0x7f800000 ;  /* 0x7f80000000067802 */ /* 0x000fe20000000f00 */
[----:B------:R3:W-:Y:S01]  /*10530*/  STS [R15+0x400], R82 ;  /* 0x000400520f007388 */ /* 0x0007e20000000800 */
[----:B-----5:R-:W-:-:S05]  /*10540*/  IADD3 R19, PT, PT, R4, R15, RZ ;  /* 0x0000000f04137210 */ /* 0x020fca0007ffe0ff */
[----:B------:R1:W-:Y:S01]  /*10550*/  STS [R19], R76 ;  /* 0x0000004c13007388 */ /* 0x0003e20000000800 */
[----:B----4-:R-:W-:-:S03]  /*10560*/  IADD3 R17, PT, PT, R4, R25, RZ ;  /* 0x0000001904117210 */ /* 0x010fc60007ffe0ff */
[----:B------:R4:W-:Y:S04]  /*10570*/  STS [R19+0x400], R78 ;  /* 0x0004004e13007388 */ /* 0x0009e80000000800 */
[----:B------:R4:W-:Y:S01]  /*10580*/  STS [R25], R72 ;  /* 0x0000004819007388 */ /* 0x0009e20000000800 */
[----:B-1----:R-:W-:Y:S01]  /*10590*/  @P4 FFMA.FTZ R6, R2, R9, R7 ;  /* 0x0000000902064223 */ /* 0x002fe20000010007 */
[C---:B--2---:R-:W-:Y:S02]  /*105a0*/  @!P0 IMAD.WIDE.U32 R20, R165.reuse, R10, RZ ;  /* 0x0000000aa5148225 */ /* 0x044fe400078e00ff */
[----:B------:R4:W-:Y:S02]  /*105b0*/  STS [R25+0x400], R74 ;  /* 0x0004004a19007388 */ /* 0x0009e40000000800 */
[----:B------:R-:W-:-:S02]  /*105c0*/  @!P0 IMAD R4, R165, R11, R21 ;  /* 0x0000000ba5048224 */ /* 0x000fc400078e0215 */
[----:B------:R4:W-:Y:S01]  /*105d0*/  STS [R17], R68 ;  /* 0x0000004411007388 */ /* 0x0009e20000000800 */
[----:B------:R-:W-:Y:S01]  /*105e0*/  @P0 IMAD.WIDE.U32 R10, R164, R12, RZ ;  /* 0x0000000ca40a0225 */ /* 0x000fe200078e00ff */
[----:B------:R-:W-:-:S03]  /*105f0*/  MOV R12, 0x7f800000 ;  /* 0x7f800000000c7802 */ /* 0x000fc60000000f00 */
[----:B------:R-:W-:Y:S01]  /*10600*/  @P5 FFMA.FTZ R12, R3, R18, R8 ;  /* 0x00000012030c5223 */ /* 0x000fe20000010008 */
[----:B------:R4:W-:Y:S01]  /*10610*/  STS [R17+0x400], R70 ;  /* 0x0004004611007388 */ /* 0x0009e20000000800 */
[C---:B---3--:R-:W-:Y:S02]  /*10620*/  @!P1 IMAD R15, R165.reuse, R14, R0 ;  /* 0x0000000ea50f9224 */ /* 0x048fe400078e0200 */
[----:B------:R-:W-:Y:S02]  /*10630*/  @P0 IMAD R4, R164, R13, R11 ;  /* 0x0000000da4040224 */ /* 0x000fe400078e020b */
[-C--:B------:R-:W-:Y:S02]  /*10640*/  @!P2 IMAD R164, R165, R16.reuse, RZ ;  /* 0x00000010a5a4a224 */ /* 0x080fe400078e02ff */
[----:B------:R-:W-:Y:S02]  /*10650*/  @!P1 IMAD R14, R15, R16, RZ ;  /* 0x000000100f0e9224 */ /* 0x000fe400078e02ff */
[----:B------:R-:W-:Y:S01]  /*10660*/  @P1 IMAD R14, R0, R23, R164 ;  /* 0x00000017000e1224 */ /* 0x000fe200078e02a4 */
[----:B------:R-:W-:Y:S06]  /*10670*/  BAR.SYNC.DEFER_BLOCKING 0x0 ;  /* 0x0000000000007b1d */ /* 0x000fec0000010000 */
[----:B------:R-:W-:Y:S05]  /*10680*/  @P6 BRA `(.L_x_5818) ;  /* 0x00000000002c6947 */ /* 0x000fea0003800000 */
        /* <DEDUP_REMOVED lines=11> */
.L_x_5818:
[----:B------:R-:W-:Y:S05]  /*10740*/  BSYNC.RECONVERGENT B0 ;  /* 0x0000000000007941 */ /* 0x000fea0003800200 */
.L_x_5817:
[----:B------:R-:W2:Y:S01]  /*10750*/  LDCU UR4, c[0x0][0x440] ;  /* 0x00008800ff0477ac */ /* 0x000ea20008000800 */
[----:B------:R-:W-:Y:S01]  /*10760*/  SHF.R.U32.HI R5, RZ, 0x3, R170 ;  /* 0x00000003ff057819 */ /* 0x000fe200000116aa */
[----:B------:R-:W-:Y:S01]  /*10770*/  IMAD.MOV.U32 R177, RZ, RZ, RZ ;  /* 0x000000ffffb17224 */ /* 0x000fe200078e00ff */
[----:B-1----:R-:W1:Y:S01]  /*10780*/  LDS.128 R12, [R166] ;  /* 0x00000000a60c7984 */ /* 0x002e620000000c00 */
[----:B------:R-:W3:Y:S01]  /*10790*/  LDCU.64 UR6, c[0x0][0x408] ;  /* 0x00008100ff0677ac */ /* 0x000ee20008000a00 */
[----:B------:R-:W-:Y:S01]  /*107a0*/  @P0 IMAD.MOV.U32 R20, RZ, RZ, R10 ;  /* 0x000000ffff140224 */ /* 0x000fe200078e000a */
[C---:B----4-:R-:W-:Y:S01]  /*107b0*/  IADD3 R19, PT, PT, R5.reuse, 0x10, RZ ;  /* 0x0000001005137810 */ /* 0x050fe20007ffe0ff */
[C---:B------:R-:W-:Y:S01]  /*107c0*/  VIADD R17, R5.reuse, 0x20 ;  /* 0x0000002005117836 */ /* 0x040fe20000000000 */
[----:B------:R4:W1:Y:S01]  /*107d0*/  LDS.128 R8, [R166+0x1800] ;  /* 0x00180000a6087984 */ /* 0x0008620000000c00 */
[C---:B------:R-:W-:Y:S01]  /*107e0*/  IADD3 R7, PT, PT, R5.reuse, 0x30, RZ ;  /* 0x0000003005077810 */ /* 0x040fe20007ffe0ff */
[----:B------:R-:W-:Y:S01]  /*107f0*/  BSSY.RECONVERGENT B0, `(.L_x_5819) ;  /* 0x0000022000007945 */ /* 0x000fe20003800200 */
[----:B--2---:R-:W-:Y:S01]  /*10800*/  ISETP.GE.AND P1, PT, R176, UR4, PT ;  /* 0x00000004b0007c0c */ /* 0x004fe2000bf26270 */
[----:B------:R-:W2:Y:S03]  /*10810*/  LDCU.64 UR4, c[0x0][0x410] ;  /* 0x00008200ff0477ac */ /* 0x000ea60008000a00 */
[-C--:B------:R-:W-:Y:S01]  /*10820*/  ISETP.GE.OR P2, PT, R5, R158.reuse, P1 ;  /* 0x0000009e0500720c */ /* 0x080fe20000f46670 */
[----:B---3--:R-:W-:Y:S01]  /*10830*/  IMAD.WIDE.U32 R176, R167, UR6, R176 ;  /* 0x00000006a7b07c25 */ /* 0x008fe2000f8e00b0 */
[----:B------:R-:W-:-:S02]  /*10840*/  ISETP.GE.OR P4, PT, R19, R158, P1 ;  /* 0x0000009e1300720c */ /* 0x000fc40000f86670 */
[----:B------:R-:W-:Y:S01]  /*10850*/  ISETP.GE.OR P3, PT, R17, R158, P1 ;  /* 0x0000009e1100720c */ /* 0x000fe20000f66670 */
[----:B------:R-:W-:Y:S01]  /*10860*/  IMAD R167, R167, UR7, R177 ;  /* 0x00000007a7a77c24 */ /* 0x000fe2000f8e02b1 */
[----:B------:R-:W-:Y:S01]  /*10870*/  IADD3 R20, P0, PT, R20, R176, RZ ;  /* 0x000000b014147210 */ /* 0x000fe20007f1e0ff */
[----:B------:R4:W3:Y:S01]  /*10880*/  LDS.128 R16, [R166+0x800] ;  /* 0x00080000a6107984 */ /* 0x0008e20000000c00 */
[----:B------:R-:W-:Y:S02]  /*10890*/  ISETP.GE.OR P1, PT, R7, R158, P1 ;  /* 0x0000009e0700720c */ /* 0x000fe40000f26670 */
[----:B------:R-:W-:-:S03]  /*108a0*/  IADD3.X R21, PT, PT, R4, R167, RZ, P0, !PT ;  /* 0x000000a704157210 */ /* 0x000fc600007fe4ff */
[----:B------:R-:W5:Y:S01]  /*108b0*/  @!P2 LDC.64 R2, c[0x0][0x3f0] ;  /* 0x0000fc00ff02ab82 */ /* 0x000f620000000a00 */
[----:B--2---:R-:W-:-:S04]  /*108c0*/  IMAD.WIDE.U32 R20, R0, UR4, R20 ;  /* 0x0000000400147c25 */ /* 0x004fc8000f8e0014 */
[----:B------:R-:W-:Y:S02]  /*108d0*/  IMAD R23, R0, UR5, R21 ;  /* 0x0000000500177c24 */ /* 0x000fe4000f8e0215 */
[----:B------:R-:W-:-:S04]  /*108e0*/  @!P2 IMAD.MOV.U32 R22, RZ, RZ, R20 ;  /* 0x000000ffff16a224 */ /* 0x000fc800078e0014 */
[----:B------:R-:W-:-:S04]  /*108f0*/  @!P2 IMAD.WIDE.U32 R24, R5, UR6, R22 ;  /* 0x000000060518ac25 */ /* 0x000fc8000f8e0016 */
[----:B------:R-:W-:Y:S01]  /*10900*/  @!P2 IMAD R0, R5, UR7, R25 ;  /* 0x000000070500ac24 */ /* 0x000fe2000f8e0219 */
[----:B-----5:R-:W-:-:S04]  /*10910*/  @!P2 LEA R2, P0, R24, R2, 0x1 ;  /* 0x000000021802a211 */ /* 0x020fc800078008ff */
[----:B------:R-:W-:-:S05]  /*10920*/  @!P2 LEA.HI.X R3, R24, R3, R0, 0x1, P0 ;  /* 0x000000031803a211 */ /* 0x000fca00000f0c00 */
[----:B-1----:R4:W-:Y:S01]  /*10930*/  @!P2 STG.E.128 desc[UR16][R2.64], R12 ;  /* 0x0000000c0200a986 */ /* 0x0029e2000c101d10 */
[----:B---3--:R-:W-:Y:S05]  /*10940*/  @P4 BRA `(.L_x_5820) ;  /* 0x0000000000304947 */ /* 0x008fea0003800000 */
        /* <DEDUP_REMOVED lines=12> */
.L_x_5820:
[----:B------:R-:W-:Y:S05]  /*10a10*/  BSYNC.RECONVERGENT B0 ;  /* 0x0000000000007941 */ /* 0x000fea0003800200 */
.L_x_5819:
[----:B----4-:R-:W2:Y:S01]  /*10a20*/  LDS.128 R164, [R166+0x1000] ;  /* 0x00100000a6a47984 */ /* 0x010ea20000000c00 */
[----:B------:R-:W-:Y:S04]  /*10a30*/  BSSY.RECONVERGENT B0, `(.L_x_5821) ;  /* 0x000000e000007945 */ /* 0x000fe80003800200 */
[----:B------:R-:W-:Y:S05]  /*10a40*/  @P3 BRA `(.L_x_5822) ;  /* 0x0000000000303947 */ /* 0x000fea0003800000 */
[----:B------:R-:W3:Y:S01]  /*10a50*/  LDCU.64 UR4, c[0x0][0x3f0] ;  /* 0x00007e00ff0477ac */ /* 0x000ee20008000a00 */
[----:B-1----:R-:W-:Y:S01]  /*10a60*/  IADD3 R3, P0, PT, R5, 0x20, RZ ;  /* 0x0000002005037810 */ /* 0x002fe20007f1e0ff */
        /* <DEDUP_REMOVED lines=10> */
.L_x_5822:
[----:B------:R-:W-:Y:S05]  /*10b10*/  BSYNC.RECONVERGENT B0 ;  /* 0x0000000000007941 */ /* 0x000fea0003800200 */
.L_x_5821:
[----:B------:R-:W-:Y:S05]  /*10b20*/  @P1 EXIT ;  /* 0x000000000000194d */ /* 0x000fea0003800000 */
[----:B------:R-:W4:Y:S01]  /*10b30*/  LDCU.64 UR4, c[0x0][0x3f0] ;  /* 0x00007e00ff0477ac */ /* 0x000f220008000a00 */
[----:B------:R-:W-:Y:S01]  /*10b40*/  IADD3 R5, P0, PT, R5, 0x30, RZ ;  /* 0x0000003005057810 */ /* 0x000fe20007f1e0ff */
[----:B-1-3--:R-:W-:Y:S01]  /*10b50*/  IMAD.MOV.U32 R2, RZ, RZ, R20 ;  /* 0x000000ffff027224 */ /* 0x00afe200078e0014 */
        /* <DEDUP_REMOVED lines=10> */
.L_x_5823:
        /* <DEDUP_REMOVED lines=16> */
.L_x_7187:


//--------------------- .text._ZN5flash24flash_fwd_splitkv_kernelI23Flash_fwd_kernel_traitsILi64ELi64ELi128ELi4ELb0ELb0EN7cutlass6half_tE19Flash_kernel_traitsILi64ELi64ELi128ELi4ES3_EELb1ELb0ELb0ELb0ELb1ELb0ELb0ELb1EEEvNS_16Flash_fwd_paramsE --------------------------
	.section	.text._ZN5flash24flash_fwd_splitkv_kernelI23Flash_fwd_kernel_traitsILi64ELi64ELi128ELi4ELb0ELb0EN7cutlass6half_tE19Flash_kernel_traitsILi64ELi64ELi128ELi4ES3_EELb1ELb0ELb0ELb0ELb1ELb0ELb0ELb1EEEvNS_16Flash_fwd_paramsE,"ax",@progbits
	.align	128
        .global         _ZN5flash24flash_fwd_splitkv_kernelI23Flash_fwd_kernel_traitsILi64ELi64ELi128ELi4ELb0ELb0EN7cutlass6half_tE19Flash_kernel_traitsILi64ELi64ELi128ELi4ES3_EELb1ELb0ELb0ELb0ELb1ELb0ELb0ELb1EEEvNS_16Flash_fwd_paramsE
        .type           _ZN5flash24flash_fwd_splitkv_kernelI23Flash_fwd_kernel_traitsILi64ELi64ELi128ELi4ELb0ELb0EN7cutlass6half_tE19Flash_kernel_traitsILi64ELi64ELi128ELi4ES3_EELb1ELb0ELb0ELb0ELb1ELb0ELb0ELb1EEEvNS_16Flash_fwd_paramsE,@function
        .size           _ZN5flash24flash_fwd_splitkv_kernelI23Flash_fwd_kernel_traitsILi64ELi64ELi128ELi4ELb0ELb0EN7cutlass6half_tE19Flash_kernel_traitsILi64ELi64ELi128ELi4ES3_EELb1ELb0ELb0ELb0ELb1ELb0ELb0ELb1EEEvNS_16Flash_fwd_paramsE,(.L_x_7188 - _ZN5flash24flash_fwd_splitkv_kernelI23Flash_fwd_kernel_traitsILi64ELi64ELi128ELi4ELb0ELb0EN7cutlass6half_tE19Flash_kernel_traitsILi64ELi64ELi128ELi4ES3_EELb1ELb0ELb0ELb0ELb1ELb0ELb0ELb1EEEvNS_16Flash_fwd_paramsE)
        .other          _ZN5flash24flash_fwd_splitkv_kernelI23Flash_fwd_kernel_traitsILi64ELi64ELi128ELi4ELb0ELb0EN7cutlass6half_tE19Flash_kernel_traitsILi64ELi64ELi128ELi4ES3_EELb1ELb0ELb0ELb0ELb1ELb0ELb0ELb1EEEvNS_16Flash_fwd_paramsE,@"STO_CUDA_ENTRY STV_DEFAULT"
_ZN5flash24flash_fwd_splitkv_kernelI23Flash_fwd_kernel_traitsILi64ELi64ELi128ELi4ELb0ELb0EN7cutlass6half_tE19Flash_kernel_traitsILi64ELi64ELi128ELi4ES3_EELb1ELb0ELb0ELb0ELb1ELb0ELb0ELb1EEEvNS_16Flash_fwd_paramsE:
.text._ZN5flash24flash_fwd_splitkv_kernelI23Flash_fwd_kernel_traitsILi64ELi64ELi128ELi4ELb0ELb0EN7cutlass6half_tE19Flash_kernel_traitsILi64ELi64ELi128ELi4ES3_EELb1ELb0ELb0ELb0ELb1ELb0ELb0ELb1EEEvNS_16Flash_fwd_paramsE:
        /* <DEDUP_REMOVED lines=22> */
[----:B------:R-:W1:Y:S01]  /*0160*/  @!P3 LDC R161, c[0x0][0x434] ;  /* 0x00010d00ffa1bb82 */ /* 0x000e620000000800 */
[----:B------:R3:W2:Y:S01]  /*0170*/  @P3 LDG.E R15, desc[UR6][R4.64+0x4] ;  /* 0x00000406040f3981 */ /* 0x0006a2000c1e1900 */
[----:B------:R-:W-:-:S02]  /*0180*/  IADD3.X R129, PT, PT, R6, UR5, RZ, P2, !PT ;  /* 0x0000000506817c10 */ /* 0x000fc400097fe4ff */
[----:B------:R-:W-:-:S03]  /*0190*/  @P1 IADD3 R2, P0, PT, R11, R2, RZ ;  /* 0x000000020b021210 */ /* 0x000fc60007f1e0ff */
[----:B------:R4:W5:Y:S01]  /*01a0*/  @P5 LDG.E R0, desc[UR6][R128.64] ;  /* 0x0000000680005981 */ /* 0x000962000c1e1900 */
[----:B------:R-:W3:Y:S01]  /*01b0*/  LDCU.U8 UR4, c[0x0][0x532] ;  /* 0x0000a640ff0477ac */ /* 0x000ee20008000000 */
[----:B------:R-:W-:Y:S01]  /*01c0*/  @P1 IMAD.X R3, R6, 0x1, R3, P0 ;  /* 0x0000000106031824 */ /* 0x000fe200000e0603 */
[----:B------:R-:W1:Y:S01]  /*01d0*/  @!P1 LDC R8, c[0x0][0x43c] ;  /* 0x00010f00ff089b82 */ /* 0x000e620000000800 */
[----:B------:R-:W4:Y:S03]  /*01e0*/  S2R R7, SR_CTAID.X ;  /* 0x0000000000077919 */ /* 0x000f260000002500 */
[----:B------:R1:W5:Y:S04]  /*01f0*/  @P1 LDG.E R13, desc[UR6][R2.64] ;  /* 0x00000006020d1981 */ /* 0x000368000c1e1900 */
[----:B---3--:R-:W3:Y:S01]  /*0200*/  LDC.64 R4, c[0x0][0x468] ;  /* 0x00011a00ff047b82 */ /* 0x008ee20000000a00 */
[----:B------:R-:W-:-:S07]  /*0210*/  ISETP.NE.AND P4, PT, RZ, UR4, PT ;  /* 0x00000004ff007c0c */ /* 0x000fce000bf85270 */
[----:B------:R-:W1:Y:S01]  /*0220*/  @!P1 LDC.64 R2, c[0x0][0x488] ;  /* 0x00012200ff029b82 */ /* 0x000e620000000a00 */
        /* <DEDUP_REMOVED lines=8> */
[----:B----4-:R-:W-:-:S04]  /*02b0*/  IMAD.SHL.U32 R158, R7, 0x40, RZ ;  /* 0x00000040079e7824 */ /* 0x010fc800078e00ff */
[----:B------:R4:W5:Y:S01]  /*02c0*/  @!P2 LDG.E R9, desc[UR6][R16.64] ;  /* 0x000000061009a981 */ /* 0x000962000c1e1900 */
[----:B--2---:R-:W-:-:S05]  /*02d0*/  @P3 IMAD.IADD R161, R15, 0x1, -R156 ;  /* 0x000000010fa13824 */ /* 0x004fca00078e0a9c */
[----:B-1----:R-:W-:Y:S01]  /*02e0*/  ISETP.GT.AND P2, PT, R161, R158, PT ;  /* 0x0000009ea100720c */ /* 0x002fe20003f44270 */
[----:B---34-:R-:W-:-:S12]  /*02f0*/  @!P0 BRA `(.L_x_5824) ;  /* 0x00000000000c8947 */ /* 0x018fd80003800000 */
[----:B------:R-:W2:Y:S02]  /*0300*/  @P4 LDG.E R4, desc[UR6][R16.64+0x4] ;  /* 0x0000040610044981 */ /* 0x000ea4000c1e1900 */
[----:B--2--5:R-:W-:-:S06]  /*0310*/  @P4 IADD3 R5, PT, PT, R4, -R9, RZ ;  /* 0x8000000904054210 */ /* 0x024fcc0007ffe0ff */
[----:B------:R1:W5:Y:S02]  /*0320*/  @!P4 LDG.E R5, desc[UR6][R16.64] ;  /* 0x000000061005c981 */ /* 0x000364000c1e1900 */
.L_x_5824:
[----:B------:R-:W-:Y:S01]  /*0330*/  @!P1 ISETP.NE.U32.AND P0, PT, R2, RZ, PT ;  /* 0x000000ff0200920c */ /* 0x000fe20003f05070 */
[----:B------:R-:W-:-:S12]  /*0340*/  @!P2 EXIT ;  /* 0x000000000000a94d */ /* 0x000fd80003800000 */
[----:B------:R-:W2:Y:S01]  /*0350*/  LDCU UR5, c[0x0][0x438] ;  /* 0x00008700ff0577ac */ /* 0x000ea20008000800 */
[----:B------:R-:W-:Y:S01]  /*0360*/  @!P1 ISETP.NE.AND.EX P0, PT, R3, RZ, PT, P0 ;  /* 0x000000ff0300920c */ /* 0x000fe20003f05300 */
[--C-:B-----5:R-:W-:Y:S01]  /*0370*/  IMAD.IADD R70, R5, 0x1, -R0.reuse ;  /* 0x0000000105467824 */ /* 0x120fe200078e0a00 */
[----:B------:R-:W3:Y:S01]  /*0380*/  S2R R10, SR_CTAID.Z ;  /* 0x00000000000a7919 */ /* 0x000ee20000002700 */
[----:B------:R-:W4:Y:S01]  /*0390*/  LDCU UR4, c[0x0][0x508] ;  /* 0x0000a100ff0477ac */ /* 0x000f220008000800 */
[----:B------:R-:W-:Y:S01]  /*03a0*/  @!P1 SEL R3, R8, RZ, P0 ;  /* 0x000000ff08039207 */ /* 0x000fe20000000000 */
[----:B------:R-:W-:Y:S01]  /*03b0*/  @P1 IMAD.IADD R66, R13, 0x1, -R0 ;  /* 0x000000010d421824 */ /* 0x000fe200078e0a00 */
[----:B------:R-:W1:Y:S01]  /*03c0*/  S2R R157, SR_TID.X ;  /* 0x00000000009d7919 */ /* 0x000e620000002100 */
        /* <DEDUP_REMOVED lines=28> */
[----:B------:R-:W-:-:S03]  /*0590*/  IADD3 R14, PT, PT, R0, 0x20, RZ ;  /* 0x00000020000e7810 */ /* 0x000fc60007ffe0ff */
[----:B------:R-:W4:Y:S01]  /*05a0*/  @!P1 LDC.64 R4, c[0x0][0x400] ;  /* 0x00010000ff049b82 */ /* 0x000f220000000a00 */
[-C--:B------:R-:W-:Y:S02]  /*05b0*/  ISETP.GE.AND P3, PT, R16, R161.reuse, PT ;  /* 0x000000a11000720c */ /* 0x080fe40003f66270 */
[----:B------:R-:W-:Y:S01]  /*05c0*/  ISETP.GE.AND P4, PT, R14, R161, PT ;  /* 0x000000a10e00720c */ /* 0x000fe20003f86270 */
[----:B-1----:R-:W-:-:S04]  /*05d0*/  @P1 IMAD.WIDE.U32 R12, R156, R2, RZ ;  /* 0x000000029c0c1225 */ /* 0x002fc800078e00ff */
[C---:B----4-:R-:W-:Y:S01]  /*05e0*/  @!P1 IMAD.WIDE.U32 R8, R159.reuse, R4, RZ ;  /* 0x000000049f089225 */ /* 0x050fe200078e00ff */
[----:B------:R-:W-:Y:S02]  /*05f0*/  LOP3.LUT R4, R6, 0x38, RZ, 0xc0, !PT ;  /* 0x0000003806047812 */ /* 0x000fe400078ec0ff */
[----:B------:R-:W-:Y:S01]  /*0600*/  @P1 MOV R8, R12 ;  /* 0x0000000c00081202 */ /* 0x000fe20000000f00 */
[----:B------:R-:W-:Y:S01]  /*0610*/  @!P1 IMAD R6, R159, R5, R9 ;  /* 0x000000059f069224 */ /* 0x000fe200078e0209 */
[----:B------:R-:W-:Y:S01]  /*0620*/  IADD3 R12, PT, PT, R0, 0x30, RZ ;  /* 0x00000030000c7810 */ /* 0x000fe20007ffe0ff */
[----:B------:R-:W-:Y:S02]  /*0630*/  IMAD.MOV.U32 R5, RZ, RZ, RZ ;  /* 0x000000ffff057224 */ /* 0x000fe400078e00ff */
[----:B------:R-:W-:Y:S01]  /*0640*/  @P1 IMAD R6, R156, R3, R13 ;  /* 0x000000039c061224 */ /* 0x000fe200078e020d */
[----:B------:R-:W-:Y:S01]  /*0650*/  ISETP.GE.AND P5, PT, R12, R161, PT ;  /* 0x000000a10c00720c */ /* 0x000fe20003fa6270 */
        /* <DEDUP_REMOVED lines=29> */
.L_x_5827:
[----:B------:R-:W-:Y:S05]  /*0830*/  BSYNC.RECONVERGENT B0 ;  /* 0x0000000000007941 */ /* 0x000fea0003800200 */
.L_x_5826:
        /* <DEDUP_REMOVED lines=14> */
.L_x_5829:
[----:B------:R-:W-:Y:S05]  /*0920*/  BSYNC.RECONVERGENT B0 ;  /* 0x0000000000007941 */ /* 0x000fea0003800200 */
.L_x_5828:
        /* <DEDUP_REMOVED lines=13> */
.L_x_5831:
[----:B------:R-:W-:Y:S05]  /*0a00*/  BSYNC.RECONVERGENT B0 ;  /* 0x0000000000007941 */ /* 0x000fea0003800200 */
.L_x_5830:
        /* <DEDUP_REMOVED lines=20> */
.L_x_5825:
        /* <DEDUP_REMOVED lines=11> */
.L_x_5832:
        /* <DEDUP_REMOVED lines=23> */
[----:B------:R-:W-:Y:S01]  /*0d70*/  @!P0 IADD3 R3, PT, PT, R3, -R4, RZ ;  /* 0x8000000403038210 */ /* 0x000fe20007ffe0ff */
[----:B------:R-:W-:-:S03]  /*0d80*/  @!P0 VIADD R5, R5, 0x1 ;  /* 0x0000000105058836 */ /* 0x000fc60000000000 */
[----:B------:R-:W-:Y:S01]  /*0d90*/  ISETP.GE.U32.AND P1, PT, R3, R4, PT ;  /* 0x000000040300720c */ /* 0x000fe20003f26070 */
[----:B---3--:R-:W-:-:S04]  /*0da0*/  IMAD.WIDE.U32 R2, R159, UR4, RZ ;  /* 0x000000049f027c25 */ /* 0x008fc8000f8e00ff */
[----:B------:R-:W-:Y:S01]  /*0db0*/  IMAD R167, R159, UR5, R3 ;  /* 0x000000059fa77c24 */ /* 0x000fe2000f8e0203 */
[C---:B------:R-:W-:Y:S01]  /*0dc0*/  LEA R166, P0, R2.reuse, UR12, 0x2 ;  /* 0x0000000c02a67c11 */ /* 0x040fe2000f8010ff */
[----:B------:R-:W1:Y:S01]  /*0dd0*/  LDC R3, c[0x0][0x3e8] ;  /* 0x0000fa00ff037b82 */ /* 0x000e620000000800 */
[----:B------:R-:W2:Y:S02]  /*0de0*/  LDCU.64 UR4, c[0x0][0x3a8] ;  /* 0x00007500ff0477ac */ /* 0x000ea40008000a00 */
[----:B------:R-:W-:-:S03]  /*0df0*/  LEA.HI.X R167, R2, UR13, R167, 0x2, P0 ;  /* 0x0000000d02a77c11 */ /* 0x000fc600080f14a7 */
[----:B------:R-:W-:-:S05]  /*0e00*/  @P1 IADD3 R5, PT, PT, R5, 0x1, RZ ;  /* 0x0000000105051810 */ /* 0x000fca0007ffe0ff */
[----:B------:R-:W-:Y:S01]  /*0e10*/  @!P2 IMAD.MOV R5, RZ, RZ, -R5 ;  /* 0x000000ffff05a224 */ /* 0x000fe200078e0a05 */
[----:B------:R-:W-:-:S05]  /*0e20*/  @!P3 LOP3.LUT R5, RZ, R9, RZ, 0x33, !PT ;  /* 0x00000009ff05b212 */ /* 0x000fca00078e33ff */
[----:B------:R-:W-:-:S06]  /*0e30*/  IMAD.WIDE R14, R5, 0x4, R166 ;  /* 0x00000004050e7825 */ /* 0x000fcc00078e02a6 */
[----:B------:R-:W3:Y:S01]  /*0e40*/  LDG.E R14, desc[UR6][R14.64] ;  /* 0x000000060e0e7981 */ /* 0x000ee2000c1e1900 */
[----:B-1----:R-:W-:Y:S01]  /*0e50*/  IABS R2, R3 ;  /* 0x0000000300027213 */ /* 0x002fe20000000000 */
[----:B----4-:R-:W-:Y:S01]  /*0e60*/  IMAD.U32 R73, RZ, RZ, UR15 ;  /* 0x0000000fff497e24 */ /* 0x010fe2000f8e00ff */
[----:B------:R-:W-:Y:S02]  /*0e70*/  IADD3 R5, PT, PT, -R5, RZ, RZ ;  /* 0x000000ff05057210 */ /* 0x000fe40007ffe1ff */
[----:B------:R-:W1:Y:S01]  /*0e80*/  I2F.RP R8, R2 ;  /* 0x0000000200087306 */ /* 0x000e620000209400 */
[----:B------:R-:W-:Y:S02]  /*0e90*/  MOV R72, UR14 ;  /* 0x0000000e00487c02 */ /* 0x000fe40008000f00 */
[----:B------:R-:W-:Y:S01]  /*0ea0*/  IMAD R0, R9, R5, R0 ;  /* 0x0000000509007224 */ /* 0x000fe200078e0200 */
[----:B------:R-:W-:-:S04]  /*0eb0*/  ISETP.NE.AND P2, PT, R3, RZ, PT ;  /* 0x000000ff0300720c */ /* 0x000fc80003f45270 */
[----:B------:R-:W-:Y:S01]  /*0ec0*/  SHF.R.S32.HI R5, RZ, 0x1f, R0 ;  /* 0x0000001fff057819 */ /* 0x000fe20000011400 */
[----:B-1----:R-:W1:Y:S02]  /*0ed0*/  MUFU.RCP R12, R8 ;  /* 0x00000008000c7308 */ /* 0x002e640000001000 */
[----:B-1----:R-:W-:-:S06]  /*0ee0*/  IADD3 R12, PT, PT, R12, 0xffffffe, RZ ;  /* 0x0ffffffe0c0c7810 */ /* 0x002fcc0007ffe0ff */
[----:B------:R-:W1:Y:S02]  /*0ef0*/  F2I.FTZ.U32.TRUNC.NTZ R13, R12 ;  /* 0x0000000c000d7305 */ /* 0x000e64000021f000 */
[----:B-1----:R-:W-:Y:S01]  /*0f00*/  IMAD.MOV R4, RZ, RZ, -R13 ;  /* 0x000000ffff047224 */ /* 0x002fe200078e0a0d */
[----:B------:R-:W-:-:S03]  /*0f10*/  MOV R12, RZ ;  /* 0x000000ff000c7202 */ /* 0x000fc60000000f00 */
[----:B------:R-:W-:Y:S01]  /*0f20*/  IMAD R6, R4, R2, RZ ;  /* 0x0000000204067224 */ /* 0x000fe200078e02ff */
[----:B------:R-:W-:-:S03]  /*0f30*/  IABS R4, R10 ;  /* 0x0000000a00047213 */ /* 0x000fc60000000000 */
[----:B------:R-:W-:-:S06]  /*0f40*/  IMAD.HI.U32 R13, R13, R6, R12 ;  /* 0x000000060d0d7227 */ /* 0x000fcc00078e000c */
[----:B------:R-:W-:-:S05]  /*0f50*/  IMAD.HI.U32 R6, R13, R4, RZ ;  /* 0x000000040d067227 */ /* 0x000fca00078e00ff */
[----:B------:R-:W-:-:S05]  /*0f60*/  IADD3 R11, PT, PT, -R6, RZ, RZ ;  /* 0x000000ff060b7210 */ /* 0x000fca0007ffe1ff */
[----:B------:R-:W-:Y:S02]  /*0f70*/  IMAD R13, R2, R11, R4 ;  /* 0x0000000b020d7224 */ /* 0x000fe400078e0204 */
[----:B------:R-:W-:-:S03]  /*0f80*/  IMAD R4, R5, R72, RZ ;  /* 0x0000004805047224 */ /* 0x000fc600078e02ff */
[----:B------:R-:W-:Y:S01]  /*0f90*/  ISETP.GT.U32.AND P0, PT, R2, R13, PT ;  /* 0x0000000d0200720c */ /* 0x000fe20003f04070 */
[----:B------:R-:W-:-:S12]  /*0fa0*/  IMAD R4, R0, R73, R4 ;  /* 0x0000004900047224 */ /* 0x000fd800078e0204 */
[----:B------:R-:W-:Y:S01]  /*0fb0*/  @!P0 IMAD.IADD R13, R13, 0x1, -R2 ;  /* 0x000000010d0d8824 */ /* 0x000fe200078e0a02 */
[----:B------:R-:W-:-:S04]  /*0fc0*/  @!P0 IADD3 R6, PT, PT, R6, 0x1, RZ ;  /* 0x0000000106068810 */ /* 0x000fc80007ffe0ff */
[----:B------:R-:W-:Y:S02]  /*0fd0*/  ISETP.GE.U32.AND P1, PT, R13, R2, PT ;  /* 0x000000020d00720c */ /* 0x000fe40003f26070 */
[----:B------:R-:W-:-:S04]  /*0fe0*/  LOP3.LUT R2, R10, R3, RZ, 0x3c, !PT ;  /* 0x000000030a027212 */ /* 0x000fc800078e3cff */
[----:B------:R-:W-:-:S07]  /*0ff0*/  ISETP.GE.AND P4, PT, R2, RZ, PT ;  /* 0x000000ff0200720c */ /* 0x000fce0003f86270 */
[----:B------:R-:W-:-:S04]  /*1000*/  @P1 IADD3 R6, PT, PT, R6, 0x1, RZ ;  /* 0x0000000106061810 */ /* 0x000fc80007ffe0ff */
[----:B------:R-:W-:-:S05]  /*1010*/  MOV R9, R6 ;  /* 0x0000000600097202 */ /* 0x000fca0000000f00 */
[----:B------:R-:W-:Y:S01]  /*1020*/  @!P4 IMAD.MOV R9, RZ, RZ, -R9 ;  /* 0x000000ffff09c224 */ /* 0x000fe200078e0a09 */
[----:B---3--:R-:W-:Y:S01]  /*1030*/  SHF.R.S32.HI R11, RZ, 0x1f, R14 ;  /* 0x0000001fff0b7819 */ /* 0x008fe2000001140e */
[----:B------:R-:W-:-:S04]  /*1040*/  IMAD.WIDE.U32 R18, R14, UR8, RZ ;  /* 0x000000080e127c25 */ /* 0x000fc8000f8e00ff */
[C---:B------:R-:W-:Y:S02]  /*1050*/  IMAD R13, R11.reuse, UR8, RZ ;  /* 0x000000080b0d7c24 */ /* 0x040fe4000f8e02ff */
[----:B--2---:R-:W-:Y:S02]  /*1060*/  IMAD R11, R11, UR4, RZ ;  /* 0x000000040b0b7c24 */ /* 0x004fe4000f8e02ff */
[C---:B------:R-:W-:Y:S01]  /*1070*/  IMAD R16, R14.reuse, UR9, R13 ;  /* 0x000000090e107c24 */ /* 0x040fe2000f8e020d */
[----:B------:R-:W1:Y:S01]  /*1080*/  LDCU.128 UR8, c[0x0][0x3d0] ;  /* 0x00007a00ff0877ac */ /* 0x000e620008000c00 */
[C---:B------:R-:W-:Y:S02]  /*1090*/  IMAD R12, R14.reuse, UR5, R11 ;  /* 0x000000050e0c7c24 */ /* 0x040fe4000f8e020b */
[----:B------:R-:W-:Y:S01]  /*10a0*/  IMAD.WIDE.U32 R14, R14, UR4, RZ ;  /* 0x000000040e0e7c25 */ /* 0x000fe2000f8e00ff */
[----:B------:R-:W2:Y:S03]  /*10b0*/  LDCU.64 UR4, c[0x0][0x3c0] ;  /* 0x00007800ff0477ac */ /* 0x000ea60008000a00 */
[----:B------:R-:W-:Y:S01]  /*10c0*/  IMAD.IADD R17, R19, 0x1, R16 ;  /* 0x0000000113117824 */ /* 0x000fe200078e0210 */
[----:B------:R-:W-:Y:S01]  /*10d0*/  IADD3 R13, PT, PT, R15, R12, RZ ;  /* 0x0000000c0f0d7210 */ /* 0x000fe20007ffe0ff */
[----:B------:R-:W-:Y:S01]  /*10e0*/  IMAD.MOV.U32 R16, RZ, RZ, R18 ;  /* 0x000000ffff107224 */ /* 0x000fe200078e0012 */
[----:B------:R-:W-:-:S02]  /*10f0*/  MOV R12, R14 ;  /* 0x0000000e000c7202 */ /* 0x000fc40000000f00 */
[----:B------:R-:W-:Y:S01]  /*1100*/  LOP3.LUT R14, RZ, R3, RZ, 0x33, !PT ;  /* 0x00000003ff0e7212 */ /* 0x000fe200078e33ff */
[----:B------:R-:W-:-:S03]  /*1110*/  IMAD.WIDE.U32 R16, R0, R72, R16 ;  /* 0x0000004800107225 */ /* 0x000fc600078e0010 */
[----:B------:R-:W-:Y:S02]  /*1120*/  SEL R8, R14, R9, !P2 ;  /* 0x000000090e087207 */ /* 0x000fe40005000000 */
[----:B------:R-:W-:Y:S02]  /*1130*/  IADD3 R17, PT, PT, R17, R4, RZ ;  /* 0x0000000411117210 */ /* 0x000fe40007ffe0ff */
[----:B--2---:R-:W-:Y:S01]  /*1140*/  MOV R2, UR4 ;  /* 0x0000000400027c02 */ /* 0x004fe20008000f00 */
[----:B-1----:R-:W-:Y:S01]  /*1150*/  IMAD.WIDE.U32 R16, R8, UR8, R16 ;  /* 0x0000000808107c25 */ /* 0x002fe2000f8e0010 */
[----:B------:R-:W-:-:S03]  /*1160*/  MOV R3, UR5 ;  /* 0x0000000500037c02 */ /* 0x000fc60008000f00 */
[-C--:B------:R-:W-:Y:S02]  /*1170*/  IMAD R5, R5, R2.reuse, RZ ;  /* 0x0000000205057224 */ /* 0x080fe400078e02ff */
[----:B------:R-:W-:-:S04]  /*1180*/  IMAD.WIDE.U32 R12, R0, R2, R12 ;  /* 0x00000002000c7225 */ /* 0x000fc800078e000c */
[----:B------:R-:W-:Y:S01]  /*1190*/  IMAD R5, R0, R3, R5 ;  /* 0x0000000300057224 */ /* 0x000fe200078e0205 */
[----:B------:R-:W-:-:S03]  /*11a0*/  SHF.R.S32.HI R0, RZ, 0x1f, R8 ;  /* 0x0000001fff007819 */ /* 0x000fc60000011408 */
        /* <DEDUP_REMOVED lines=9> */
.L_x_5833:
        /* <DEDUP_REMOVED lines=15> */
.L_x_5835:
[----:B------:R-:W2:Y:S01]  /*1330*/  LDC.64 R72, c[0x0][0x3b8] ;  /* 0x0000ee00ff487b82 */ /* 0x000ea20000000a00 */
[----:B------:R-:W-:-:S05]  /*1340*/  IADD3 R12, PT, PT, R0, R9, RZ ;  /* 0x00000009000c7210 */ /* 0x000fca0007ffe0ff */
[C---:B--2---:R-:W-:Y:S02]  /*1350*/  IMAD R11, R12.reuse, R73, RZ ;  /* 0x000000490c0b7224 */ /* 0x044fe400078e02ff */
[----:B------:R-:W-:-:S05]  /*1360*/  IMAD.WIDE.U32 R12, R12, R72, RZ ;  /* 0x000000480c0c7225 */ /* 0x000fca00078e00ff */
[----:B------:R-:W-:Y:S02]  /*1370*/  IADD3 R11, PT, PT, R13, R11, RZ ;  /* 0x0000000b0d0b7210 */ /* 0x000fe40007ffe0ff */
.L_x_5836:
        /* <DEDUP_REMOVED lines=14> */
.L_x_5837:
[----:B------:R-:W2:Y:S01]  /*1460*/  LDC.64 R2, c[0x0][0x3c0] ;  /* 0x0000f000ff027b82 */ /* 0x000ea20000000a00 */
[----:B------:R-:W-:-:S05]  /*1470*/  IADD3 R0, PT, PT, R0, R9, RZ ;  /* 0x0000000900007210 */ /* 0x000fca0007ffe0ff */
[C---:B--2---:R-:W-:Y:S02]  /*1480*/  IMAD R13, R0.reuse, R3, RZ ;  /* 0x00000003000d7224 */ /* 0x044fe400078e02ff */
[----:B------:R-:W-:-:S05]  /*1490*/  IMAD.WIDE.U32 R16, R0, R2, RZ ;  /* 0x0000000200107225 */ /* 0x000fca00078e00ff */
[----:B------:R-:W-:-:S07]  /*14a0*/  IADD3 R13, PT, PT, R17, R13, RZ ;  /* 0x0000000d110d7210 */ /* 0x000fce0007ffe0ff */
.L_x_5838:
[----:B------:R-:W2:Y:S01]  /*14b0*/  LDC R17, c[0x0][0x3e8] ;  /* 0x0000fa00ff117b82 */ /* 0x000ea20000000800 */
[----:B------:R-:W-:Y:S01]  /*14c0*/  MOV R18, R12 ;  /* 0x0000000c00127202 */ /* 0x000fe20000000f00 */
[----:B------:R-:W-:Y:S01]  /*14d0*/  IMAD.MOV.U32 R19, RZ, RZ, R11 ;  /* 0x000000ffff137224 */ /* 0x000fe200078e000b */
[----:B------:R-:W-:Y:S02]  /*14e0*/  CS2R R166, SRZ ;  /* 0x0000000000a67805 */ /* 0x000fe4000001ff00 */
[----:B--2---:R-:W-:Y:S02]  /*14f0*/  IABS R0, R17 ;  /* 0x0000001100007213 */ /* 0x004fe40000000000 */
[----:B------:R-:W-:Y:S02]  /*1500*/  ISETP.NE.AND P2, PT, R17, RZ, PT ;  /* 0x000000ff1100720c */ /* 0x000fe40003f45270 */
[----:B------:R-:W2:Y:S08]  /*1510*/  I2F.RP R14, R0 ;  /* 0x00000000000e7306 */ /* 0x000eb00000209400 */
[----:B--2---:R-:W2:Y:S02]  /*1520*/  MUFU.RCP R8, R14 ;  /* 0x0000000e00087308 */ /* 0x004ea40000001000 */
[----:B--2---:R-:W-:-:S02]  /*1530*/  IADD3 R8, PT, PT, R8, 0xffffffe, RZ ;  /* 0x0ffffffe08087810 */ /* 0x004fc40007ffe0ff */
[----:B------:R-:W-:-:S04]  /*1540*/  LOP3.LUT R14, RZ, R17, RZ, 0x33, !PT ;  /* 0x00000011ff0e7212 */ /* 0x000fc800078e33ff */
[----:B------:R-:W2:Y:S02]  /*1550*/  F2I.FTZ.U32.TRUNC.NTZ R9, R8 ;  /* 0x0000000800097305 */ /* 0x000ea4000021f000 */
[----:B--2--5:R-:W-:Y:S01]  /*1560*/  IMAD.MOV R4, RZ, RZ, -R9 ;  /* 0x000000ffff047224 */ /* 0x024fe200078e0a09 */
[----:B------:R-:W-:-:S03]  /*1570*/  MOV R8, RZ ;  /* 0x000000ff00087202 */ /* 0x000fc60000000f00 */
[----:B-1----:R-:W-:Y:S01]  /*1580*/  IMAD R5, R4, R0, RZ ;  /* 0x0000000004057224 */ /* 0x002fe200078e02ff */
[----:B------:R-:W-:-:S03]  /*1590*/  IABS R4, R10 ;  /* 0x0000000a00047213 */ /* 0x000fc60000000000 */
[----:B------:R-:W-:Y:S02]  /*15a0*/  IMAD.HI.U32 R5, R9, R5, R8 ;  /* 0x0000000509057227 */ /* 0x000fe400078e0008 */
[----:B------:R-:W1:Y:S04]  /*15b0*/  LDC.64 R8, c[0x0][0x3d8] ;  /* 0x0000f600ff087b82 */ /* 0x000e680000000a00 */
[----:B------:R-:W-:-:S04]  /*15c0*/  IMAD.HI.U32 R6, R5, R4, RZ ;  /* 0x0000000405067227 */ /* 0x000fc800078e00ff */
[----:B------:R-:W-:-:S04]  /*15d0*/  IMAD.MOV R5, RZ, RZ, -R6 ;  /* 0x000000ffff057224 */ /* 0x000fc800078e0a06 */
[----:B------:R-:W-:-:S05]  /*15e0*/  IMAD R5, R0, R5, R4 ;  /* 0x0000000500057224 */ /* 0x000fca00078e0204 */
[----:B------:R-:W-:-:S13]  /*15f0*/  ISETP.GT.U32.AND P0, PT, R0, R5, PT ;  /* 0x000000050000720c */ /* 0x000fda0003f04070 */
[----:B------:R-:W-:Y:S01]  /*1600*/  @!P0 IADD3 R5, PT, PT, R5, -R0, RZ ;  /* 0x8000000005058210 */ /* 0x000fe20007ffe0ff */
[----:B------:R-:W-:-:S03]  /*1610*/  @!P0 VIADD R6, R6, 0x1 ;  /* 0x0000000106068836 */ /* 0x000fc60000000000 */
[----:B------:R-:W-:Y:S02]  /*1620*/  ISETP.GE.U32.AND P1, PT, R5, R0, PT ;  /* 0x000000000500720c */ /* 0x000fe40003f26070 */
[----:B------:R-:W-:Y:S01]  /*1630*/  LOP3.LUT R0, R10, R17, RZ, 0x3c, !PT ;  /* 0x000000110a007212 */ /* 0x000fe200078e3cff */
[----:B------:R-:W2:Y:S01]  /*1640*/  LDC.64 R4, c[0x0][0x3d0] ;  /* 0x0000f400ff047b82 */ /* 0x000ea20000000a00 */
[----:B------:R-:W-:Y:S02]  /*1650*/  IMAD.MOV.U32 R17, RZ, RZ, R13 ;  /* 0x000000ffff117224 */ /* 0x000fe400078e000d */
[----:B------:R-:W-:Y:S02]  /*1660*/  ISETP.GE.AND P4, PT, R0, RZ, PT ;  /* 0x000000ff0000720c */ /* 0x000fe40003f86270 */
[----:B------:R-:W-:-:S05]  /*1670*/  LEA R0, R61, 0xffffff80, 0x7 ;  /* 0xffffff803d007811 */ /* 0x000fca00078e38ff */
[----:B------:R-:W-:Y:S01]  /*1680*/  @P1 IADD3 R6, PT, PT, R6, 0x1, RZ ;  /* 0x0000000106061810 */ /* 0x000fe20007ffe0ff */
[----:B------:R-:W-:-:S04]  /*1690*/  IMAD.WIDE.U32 R16, R0, R2, R16 ;  /* 0x0000000200107225 */ /* 0x000fc800078e0010 */
[----:B------:R-:W-:Y:S02]  /*16a0*/  IMAD.MOV.U32 R15, RZ, RZ, R6 ;  /* 0x000000ffff0f7224 */ /* 0x000fe400078e0006 */
[----:B------:R-:W-:-:S03]  /*16b0*/  IMAD.WIDE.U32 R18, R0, R72, R18 ;  /* 0x0000004800127225 */ /* 0x000fc600078e0012 */
[----:B------:R-:W-:Y:S01]  /*16c0*/  @!P4 IADD3 R15, PT, PT, -R15, RZ, RZ ;  /* 0x000000ff0f0fc210 */ /* 0x000fe20007ffe1ff */
[C---:B------:R-:W-:Y:S02]  /*16d0*/  IMAD R17, R0.reuse, R3, R17 ;  /* 0x0000000300117224 */ /* 0x040fe400078e0211 */
[----:B------:R-:W-:Y:S01]  /*16e0*/  IMAD R19, R0, R73, R19 ;  /* 0x0000004900137224 */ /* 0x000fe200078e0213 */
[----:B------:R-:W-:-:S04]  /*16f0*/  SEL R12, R14, R15, !P2 ;  /* 0x0000000f0e0c7207 */ /* 0x000fc80005000000 */
        /* <DEDUP_REMOVED lines=11> */
.L_x_5834:
[----:B------:R-:W-:Y:S01]  /*17b0*/  IMAD.MOV.U32 R0, RZ, RZ, RZ ;  /* 0x000000ffff007224 */ /* 0x000fe200078e00ff */
[----:B------:R-:W-:Y:S01]  /*17c0*/  ISETP.NE.AND P0, PT, R156, -0x1, PT ;  /* 0xffffffff9c00780c */ /* 0x000fe20003f05270 */
[----:B------:R-:W1:Y:S01]  /*17d0*/  LDC.64 R126, c[0x0][0x3b0] ;  /* 0x0000ec00ff7e7b82 */ /* 0x000e620000000a00 */
[C---:B------:R-:W-:Y:S01]  /*17e0*/  IMAD.SHL.U32 R69, R157.reuse, 0x8, RZ ;  /* 0x000000089d457824 */ /* 0x040fe200078e00ff */
[----:B------:R-:W2:Y:S02]  /*17f0*/  LDCU.64 UR10, c[0x0][0x3c8] ;  /* 0x00007900ff0a77ac */ /* 0x000ea40008000a00 */
[----:B------:R3:W5:Y:S01]  /*1800*/  @P5 LDG.E R0, desc[UR6][R128.64] ;  /* 0x0000000680005981 */ /* 0x000762000c1e1900 */
[----:B------:R-:W-:Y:S01]  /*1810*/  SHF.R.U32.HI R124, RZ, 0x3, R157 ;  /* 0x00000003ff7c7819 */ /* 0x000fe2000001169d */
[----:B------:R-:W4:Y:S01]  /*1820*/  LDCU.64 UR4, c[0x0][0x390] ;  /* 0x00007200ff0477ac */ /* 0x000f220008000a00 */
[----:B------:R-:W-:Y:S01]  /*1830*/  SHF.L.U64.HI R74, R2, 0x4, R3 ;  /* 0x00000004024a7819 */ /* 0x000fe20000010203 */
[----:B------:R-:W2:Y:S01]  /*1840*/  LDC R11, c[0x0][0x450] ;  /* 0x00011400ff0b7b82 */ /* 0x000ea20000000800 */
[----:B------:R-:W-:Y:S01]  /*1850*/  MOV R125, RZ ;  /* 0x000000ff007d7202 */ /* 0x000fe20000000f00 */
[----:B------:R-:W3:Y:S01]  /*1860*/  LDCU.64 UR8, c[0x0][0x388] ;  /* 0x00007100ff0877ac */ /* 0x000ee20008000a00 */
[----:B------:R-:W-:Y:S01]  /*1870*/  IMAD.SHL.U32 R65, R157, 0x40, RZ ;  /* 0x000000409d417824 */ /* 0x000fe200078e00ff */
[----:B------:R-:W-:-:S02]  /*1880*/  SHF.R.U32.HI R68, RZ, 0x1, R157 ;  /* 0x00000001ff447819 */ /* 0x000fc4000001169d */
[----:B------:R-:W-:Y:S02]  /*1890*/  SHF.L.U32 R62, R61, 0x7, RZ ;  /* 0x000000073d3e7819 */ /* 0x000fe400000006ff */
[----:B------:R-:W4:Y:S01]  /*18a0*/  @!P0 LDC.64 R4, c[0x0][0x398] ;  /* 0x0000e600ff048b82 */ /* 0x000f220000000a00 */
[C---:B------:R-:W-:Y:S02]  /*18b0*/  LOP3.LUT R120, R65.reuse, 0x1c0, RZ, 0xc0, !PT ;  /* 0x000001c041787812 */ /* 0x040fe400078ec0ff */
[----:B------:R-:W-:Y:S01]  /*18c0*/  SHF.L.U64.HI R71, R72, 0x4, R73 ;  /* 0x0000000448477819 */ /* 0x000fe20000010249 */
[----:B------:R-:W-:Y:S01]  /*18d0*/  VIADD R67, R62, 0xffffff80 ;  /* 0xffffff803e437836 */ /* 0x000fe20000000000 */
[----:B------:R-:W-:Y:S02]  /*18e0*/  LOP3.LUT R64, R120, 0x8, R68, 0xf8, !PT ;  /* 0x0000000878407812 */ /* 0x000fe400078ef844 */
[----:B------:R-:W-:Y:S01]  /*18f0*/  LOP3.LUT R65, R65, 0x200, RZ, 0xc0, !PT ;  /* 0x0000020041417812 */ /* 0x000fe200078ec0ff */
[----:B-1----:R-:W-:Y:S01]  /*1900*/  @P0 IMAD.WIDE.U32 R20, R156, R126, RZ ;  /* 0x0000007e9c140225 */ /* 0x002fe200078e00ff */
[----:B------:R-:W-:-:S02]  /*1910*/  LOP3.LUT R64, R64, 0x38, R69, 0x78, !PT ;  /* 0x0000003840407812 */ /* 0x000fc400078e7845 */
[----:B--2---:R-:W-:-:S04]  /*1920*/  LEA.HI R11, R11, R11, RZ, 0x1 ;  /* 0x0000000b0b0b7211 */ /* 0x004fc800078f08ff */
[----:B------:R-:W-:Y:S01]  /*1930*/  SHF.R.S32.HI R11, RZ, 0x1, R11 ;  /* 0x00000001ff0b7819 */ /* 0x000fe2000001140b */
[----:B----4-:R-:W-:-:S04]  /*1940*/  @!P0 IMAD.WIDE.U32 R12, R159, R4, RZ ;  /* 0x000000049f0c8225 */ /* 0x010fc800078e00ff */
[----:B------:R-:W-:Y:S01]  /*1950*/  @!P0 IMAD.MOV.U32 R4, RZ, RZ, R12 ;  /* 0x000000ffff048224 */ /* 0x000fe200078e000c */
[----:B------:R-:W-:Y:S01]  /*1960*/  LOP3.LUT R12, R69, 0x38, RZ, 0xc0, !PT ;  /* 0x00000038450c7812 */ /* 0x000fe200078ec0ff */
[----:B------:R-:W-:Y:S01]  /*1970*/  @!P0 IMAD R5, R159, R5, R13 ;  /* 0x000000059f058224 */ /* 0x000fe200078e020d */
[----:B------:R-:W-:Y:S01]  /*1980*/  @P0 MOV R4, R20 ;  /* 0x0000001400040202 */ /* 0x000fe20000000f00 */
[----:B------:R-:W-:Y:S01]  /*1990*/  @P0 IMAD R5, R156, R127, R21 ;  /* 0x0000007f9c050224 */ /* 0x000fe200078e0215 */
[C---:B------:R-:W-:Y:S02]  /*19a0*/  IADD3 R18, P0, PT, R12.reuse, R18, RZ ;  /* 0x000000120c127210 */ /* 0x040fe40007f1e0ff */
[C---:B------:R-:W-:Y:S02]  /*19b0*/  IADD3 R4, P3, PT, R12.reuse, R4, RZ ;  /* 0x000000040c047210 */ /* 0x040fe40007f7e0ff */
[----:B------:R-:W-:Y:S01]  /*19c0*/  IADD3 R20, P1, PT, R12, R16, RZ ;  /* 0x000000100c147210 */ /* 0x000fe20007f3e0ff */
[----:B------:R-:W-:-:S02]  /*19d0*/  IMAD.X R19, RZ, RZ, R9, P0 ;  /* 0x000000ffff137224 */ /* 0x000fc400000e0609 */
[----:B------:R-:W-:Y:S02]  /*19e0*/  IMAD.X R5, RZ, RZ, R5, P3 ;  /* 0x000000ffff057224 */ /* 0x000fe400018e0605 */
[----:B------:R-:W-:Y:S02]  /*19f0*/  IMAD.X R21, RZ, RZ, R8, P1 ;  /* 0x000000ffff157224 */ /* 0x000fe400008e0608 */
[----:B------:R-:W-:-:S04]  /*1a00*/  IMAD.WIDE.U32 R18, R124, R2, R18 ;  /* 0x000000027c127225 */ /* 0x000fc800078e0012 */
[----:B------:R-:W-:Y:S01]  /*1a10*/  IMAD.WIDE.U32 R8, R10, UR10, R4 ;  /* 0x0000000a0a087c25 */ /* 0x000fe2000f8e0004 */
[----:B------:R-:W-:-:S03]  /*1a20*/  SHF.R.S32.HI R5, RZ, 0x1f, R70 ;  /* 0x0000001fff057819 */ /* 0x000fc60000011446 */
[----:B------:R-:W-:Y:S01]  /*1a30*/  IMAD R81, R124, R3, R19 ;  /* 0x000000037c517224 */ /* 0x000fe200078e0213 */
[----:B------:R-:W-:Y:S01]  /*1a40*/  LEA.HI R78, R5, R70, RZ, 0x7 ;  /* 0x00000046054e7211 */ /* 0x000fe200078f38ff */
[C---:B------:R-:W-:Y:S02]  /*1a50*/  IMAD.SHL.U32 R80, R18.reuse, 0x2, RZ ;  /* 0x0000000212507824 */ /* 0x040fe400078e00ff */
[----:B------:R-:W-:Y:S01]  /*1a60*/  IMAD.SHL.U32 R3, R157, 0x4, RZ ;  /* 0x000000049d037824 */ /* 0x000fe200078e00ff */
[----:B------:R-:W-:Y:S01]  /*1a70*/  SHF.L.U64.HI R81, R18, 0x1, R81 ;  /* 0x0000000112517819 */ /* 0x000fe20000010251 */
[----:B------:R-:W-:Y:S01]  /*1a80*/  IMAD.WIDE.U32 R20, R124, R72, R20 ;  /* 0x000000487c147225 */ /* 0x000fe200078e0014 */
[----:B------:R-:W-:Y:S02]  /*1a90*/  IADD3 R80, P0, PT, R80, UR4, RZ ;  /* 0x0000000450507c10 */ /* 0x000fe4000ff1e0ff */
[----:B------:R-:W-:Y:S01]  /*1aa0*/  SHF.R.S32.HI R78, RZ, 0x7, R78 ;  /* 0x00000007ff4e7819 */ /* 0x000fe2000001144e */
[----:B------:R-:W-:Y:S01]  /*1ab0*/  IMAD R83, R124, R73, R21 ;  /* 0x000000497c537224 */ /* 0x000fe200078e0215 */
[----:B------:R-:W-:Y:S01]  /*1ac0*/  IADD3.X R81, PT, PT, R81, UR5, RZ, P0, !PT ;  /* 0x0000000551517c10 */ /* 0x000fe200087fe4ff */
[----:B------:R-:W-:Y:S01]  /*1ad0*/  IMAD.SHL.U32 R82, R20, 0x2, RZ ;  /* 0x0000000214527824 */ /* 0x000fe200078e00ff */
[----:B------:R-:W-:Y:S01]  /*1ae0*/  ISETP.GE.AND P0, PT, R78, R61, PT ;  /* 0x0000003d4e00720c */ /* 0x000fe20003f06270 */
[----:B------:R-:W-:Y:S01]  /*1af0*/  IMAD.WIDE.U32 R16, R7, 0x40, R124 ;  /* 0x0000004007107825 */ /* 0x000fe200078e007c */
[----:B------:R-:W-:-:S02]  /*1b00*/  LOP3.LUT R3, R3, 0x1c, RZ, 0xc0, !PT ;  /* 0x0000001c03037812 */ /* 0x000fc400078ec0ff */
[----:B------:R-:W-:Y:S01]  /*1b10*/  SHF.L.U64.HI R83, R20, 0x1, R83 ;  /* 0x0000000114537819 */ /* 0x000fe20000010253 */
[----:B------:R-:W-:Y:S01]  /*1b20*/  IMAD R4, R17, R126, RZ ;  /* 0x0000007e11047224 */ /* 0x000fe200078e02ff */
[----:B---3--:R-:W-:Y:S01]  /*1b30*/  IADD3 R82, P1, PT, R82, UR8, RZ ;  /* 0x0000000852527c10 */ /* 0x008fe2000ff3e0ff */
[----:B------:R-:W-:Y:S01]  /*1b40*/  IMAD R118, R124, R11, R3 ;  /* 0x0000000b7c767224 */ /* 0x000fe200078e0203 */
[----:B------:R-:W-:Y:S01]  /*1b50*/  SHF.L.U32 R73, R2, 0x4, RZ ;  /* 0x0000000402497819 */ /* 0x000fe200000006ff */
[----:B------:R-:W-:Y:S01]  /*1b60*/  IMAD R9, R10, UR11, R9 ;  /* 0x0000000b0a097c24 */ /* 0x000fe2000f8e0209 */
[----:B------:R-:W-:Y:S01]  /*1b70*/  IADD3.X R83, PT, PT, R83, UR9, RZ, P1, !PT ;  /* 0x0000000953537c10 */ /* 0x000fe20008ffe4ff */
[C---:B------:R-:W-:Y:S01]  /*1b80*/  IMAD R79, R16.reuse, R127, R4 ;  /* 0x0000007f104f7224 */ /* 0x040fe200078e0204 */
[--C-:B------:R-:W-:Y:S01]  /*1b90*/  SHF.R.S32.HI R104, RZ, 0x1f, R118.reuse ;  /* 0x0000001fff687819 */ /* 0x100fe20000011476 */
[----:B------:R-:W-:Y:S01]  /*1ba0*/  IMAD.IADD R116, R3, 0x1, R118 ;  /* 0x0000000103747824 */ /* 0x000fe200078e0276 */
[----:B------:R-:W-:Y:S01]  /*1bb0*/  MOV R162, R82 ;  /* 0x0000005200a27202 */ /* 0x000fe20000000f00 */
[----:B------:R-:W-:Y:S01]  /*1bc0*/  IMAD.WIDE.U32 R126, R16, R126, R8 ;  /* 0x0000007e107e7225 */ /* 0x000fe200078e0008 */
[----:B------:R-:W-:-:S02]  /*1bd0*/  MOV R165, R81 ;  /* 0x0000005100a57202 */ /* 0x000fc40000000f00 */
[----:B------:R-:W-:Y:S01]  /*1be0*/  SHF.R.S32.HI R103, RZ, 0x1f, R116 ;  /* 0x0000001fff677819 */ /* 0x000fe20000011474 */
[----:B------:R-:W-:Y:S02]  /*1bf0*/  IMAD.SHL.U32 R72, R72, 0x10, RZ ;  /* 0x0000001048487824 */ /* 0x000fe400078e00ff */
[----:B------:R-:W-:Y:S02]  /*1c00*/  IMAD.MOV.U32 R164, RZ, RZ, R80 ;  /* 0x000000ffffa47224 */ /* 0x000fe400078e0050 */
[----:B------:R-:W-:Y:S02]  /*1c10*/  IMAD.MOV.U32 R163, RZ, RZ, R83 ;  /* 0x000000ffffa37224 */ /* 0x000fe400078e0053 */
[----:B------:R-:W-:Y:S01]  /*1c20*/  IMAD.IADD R79, R127, 0x1, R79 ;  /* 0x000000017f4f7824 */ /* 0x000fe200078e024f */
[----:B------:R-:W-:Y:S06]  /*1c30*/  @P0 BRA `(.L_x_5839) ;  /* 0x0000006800140947 */ /* 0x000fec0003800000 */
[----:B------:R-:W1:Y:S01]  /*1c40*/  LDC.64 R4, c[0x0][0x4a0] ;  /* 0x00012800ff047b82 */ /* 0x000e620000000a00 */
[----:B------:R-:W2:Y:S01]  /*1c50*/  LDCU.128 UR16, c[0x0][0x4b0] ;  /* 0x00009600ff1077ac */ /* 0x000ea20008000c00 */
[----:B------:R-:W-:Y:S01]  /*1c60*/  IMAD.MOV.U32 R13, RZ, RZ, RZ ;  /* 0x000000ffff0d7224 */ /* 0x000fe200078e00ff */
[----:B------:R-:W-:Y:S01]  /*1c70*/  SHF.L.U32 R123, R11, 0x4, RZ ;  /* 0x000000040b7b7819 */ /* 0x000fe200000006ff */
[----:B------:R-:W-:Y:S01]  /*1c80*/  @!P4 IMAD.MOV R6, RZ, RZ, -R6 ;  /* 0x000000ffff06c224 */ /* 0x000fe200078e0a06 */
[----:B------:R-:W3:Y:S01]  /*1c90*/  LDCU.128 UR12, c[0x0][0x4c0] ;  /* 0x00009800ff0c77ac */ /* 0x000ee20008000c00 */
[----:B-----5:R-:W-:Y:S01]  /*1ca0*/  IMAD.IADD R0, R67, 0x1, R0 ;  /* 0x0000000143007824 */ /* 0x020fe200078e0200 */
[C---:B------:R-:W-:Y:S01]  /*1cb0*/  SHF.L.U32 R109, R11.reuse, 0x5, RZ ;  /* 0x000000050b6d7819 */ /* 0x040fe200000006ff */
[----:B------:R-:W4:Y:S01]  /*1cc0*/  LDC.64 R2, c[0x0][0x4a8] ;  /* 0x00012a00ff027b82 */ /* 0x000f220000000a00 */
[----:B------:R-:W-:Y:S01]  /*1cd0*/  SEL R14, R14, R6, !P2 ;  /* 0x000000060e0e7207 */ /* 0x000fe20005000000 */
[----:B------:R-:W3:Y:S01]  /*1ce0*/  LDCU.128 UR8, c[0x0][0x490] ;  /* 0x00009200ff0877ac */ /* 0x000ee20008000c00 */
[C---:B------:R-:W-:Y:S01]  /*1cf0*/  IMAD R114, R11.reuse, 0x30, RZ ;  /* 0x000000300b727824 */ /* 0x040fe200078e02ff */
[----:B------:R-:W-:Y:S01]  /*1d00*/  VIMNMX R78, PT, PT, RZ, R78, !PT ;  /* 0x0000004eff4e7248 */ /* 0x000fe20007fe0100 */
[C---:B------:R-:W-:Y:S01]  /*1d10*/  IMAD R113, R11.reuse, 0x50, RZ ;  /* 0x000000500b717824 */ /* 0x040fe200078e02ff */
[----:B------:R-:W4:Y:S01]  /*1d20*/  LDCU.64 UR4, c[0x0][0x488] ;  /* 0x00009100ff0477ac */ /* 0x000f220008000a00 */
[C---:B------:R-:W-:Y:S01]  /*1d30*/  IMAD R112, R11.reuse, 0x60, RZ ;  /* 0x000000600b707824 */ /* 0x040fe200078e02ff */
[C---:B------:R-:W-:Y:S01]  /*1d40*/  IADD3 R76, PT, PT, R124.reuse, 0x20, RZ ;  /* 0x000000207c4c7810 */ /* 0x040fe20007ffe0ff */
[C---:B------:R-:W-:Y:S01]  /*1d50*/  IMAD R111, R11.reuse, 0x70, RZ ;  /* 0x000000700b6f7824 */ /* 0x040fe200078e02ff */
[----:B------:R-:W-:Y:S01]  /*1d60*/  UMOV UR21, URZ ;  /* 0x000000ff00157c82 */ /* 0x000fe20008000000 */
[----:B--2---:R-:W-:Y:S01]  /*1d70*/  USHF.L.U64.HI UR20, UR16, 0x5, UR17 ;  /* 0x0000000510147899 */ /* 0x004fe20008010211 */
[----:B------:R-:W-:Y:S01]  /*1d80*/  IMAD.SHL.U32 R107, R11, 0x40, RZ ;  /* 0x000000400b6b7824 */ /* 0x000fe200078e00ff */
[C---:B------:R-:W-:Y:S01]  /*1d90*/  IADD3 R121, PT, PT, R124.reuse, 0x40, RZ ;  /* 0x000000407c797810 */ /* 0x040fe20007ffe0ff */
[C---:B------:R-:W-:Y:S01]  /*1da0*/  VIADD R77, R124.reuse, 0x10 ;  /* 0x000000107c4d7836 */ /* 0x040fe20000000000 */
[----:B------:R-:W-:Y:S01]  /*1db0*/  IADD3 R117, PT, PT, R124, 0x60, RZ ;  /* 0x000000607c757810 */ /* 0x000fe20007ffe0ff */
[----:B-1----:R-:W-:Y:S01]  /*1dc0*/  IMAD.WIDE.U32 R8, R159, R4, R12 ;  /* 0x000000049f087225 */ /* 0x002fe200078e000c */
[----:B------:R-:W-:-:S02]  /*1dd0*/  IADD3 R4, P0, PT, -R70, R124, RZ ;  /* 0x0000007c46047210 */ /* 0x000fc40007f1e1ff */
[----:B------:R-:W-:Y:S01]  /*1de0*/  MOV R106, R67 ;  /* 0x00000043006a7202 */ /* 0x000fe20000000f00 */
[C---:B------:R-:W-:Y:S01]  /*1df0*/  IMAD R9, R159.reuse, R5, R9 ;  /* 0x000000059f097224 */ /* 0x040fe200078e0209 */
[----:B------:R-:W-:Y:S01]  /*1e00*/  SHF.R.S32.HI R5, RZ, 0x1f, R14 ;  /* 0x0000001fff057819 */ /* 0x000fe2000001140e */
[----:B---3--:R-:W-:Y:S01]  /*1e10*/  IMAD.WIDE.U32 R20, R159, UR10, R12 ;  /* 0x0000000a9f147c25 */ /* 0x008fe2000f8e000c */
[----:B------:R-:W-:Y:S02]  /*1e20*/  SHF.R.S32.HI R102, RZ, 0x1f, R123 ;  /* 0x0000001fff667819 */ /* 0x000fe4000001147b */
[C---:B----4-:R-:W-:Y:S01]  /*1e30*/  SHF.L.U64.HI R94, R2.reuse, 0x4, R3 ;  /* 0x00000004025e7819 */ /* 0x050fe20000010203 */
[----:B------:R-:W-:Y:S01]  /*1e40*/  IMAD.WIDE.U32 R8, R67, UR16, R8 ;  /* 0x0000001043087c25 */ /* 0x000fe2000f8e0008 */
[----:B------:R-:W-:Y:S02]  /*1e50*/  SHF.L.U32 R95, R2, 0x4, RZ ;  /* 0x00000004025f7819 */ /* 0x000fe400000006ff */
[----:B------:R-:W-:Y:S01]  /*1e60*/  SHF.R.S32.HI R101, RZ, 0x1f, R109 ;  /* 0x0000001fff657819 */ /* 0x000fe2000001146d */
[----:B------:R-:W-:Y:S01]  /*1e70*/  IMAD R7, R5, UR12, RZ ;  /* 0x0000000c05077c24 */ /* 0x000fe2000f8e02ff */
[----:B------:R-:W-:Y:S01]  /*1e80*/  SHF.R.S32.HI R100, RZ, 0x1f, R114 ;  /* 0x0000001fff647819 */ /* 0x000fe20000011472 */
[----:B------:R-:W-:Y:S01]  /*1e90*/  IMAD R9, R67, UR17, R9 ;  /* 0x0000001143097c24 */ /* 0x000fe2000f8e0209 */
[----:B------:R-:W-:Y:S01]  /*1ea0*/  SHF.R.S32.HI R99, RZ, 0x1f, R107 ;  /* 0x0000001fff637819 */ /* 0x000fe2000001146b */
[C---:B------:R-:W-:Y:S01]  /*1eb0*/  IMAD R18, R14.reuse, UR13, R7 ;  /* 0x0000000d0e127c24 */ /* 0x040fe2000f8e0207 */
[----:B------:R-:W-:Y:S01]  /*1ec0*/  SHF.R.S32.HI R98, RZ, 0x1f, R113 ;  /* 0x0000001fff627819 */ /* 0x000fe20000011471 */
[----:B------:R-:W-:Y:S01]  /*1ed0*/  IMAD.WIDE.U32 R6, R14, UR12, R8 ;  /* 0x0000000c0e067c25 */ /* 0x000fe2000f8e0008 */
[----:B------:R-:W-:Y:S01]  /*1ee0*/  SHF.R.S32.HI R9, RZ, 0x1f, R70 ;  /* 0x0000001fff097819 */ /* 0x000fe20000011446 */
[----:B------:R-:W1:Y:S01]  /*1ef0*/  LDCU.64 UR12, c[0x0][0x4e0] ;  /* 0x00009c00ff0c77ac */ /* 0x000e620008000a00 */
[----:B------:R-:W-:Y:S01]  /*1f00*/  SHF.R.S32.HI R97, RZ, 0x1f, R112 ;  /* 0x0000001fff617819 */ /* 0x000fe20000011470 */
[----:B------:R-:W-:Y:S01]  /*1f10*/  IMAD R5, R5, UR18, RZ ;  /* 0x0000001205057c24 */ /* 0x000fe2000f8e02ff */
[----:B------:R-:W-:Y:S01]  /*1f20*/  IADD3 R19, PT, PT, R7, R18, RZ ;  /* 0x0000001207137210 */ /* 0x000fe20007ffe0ff */
[----:B------:R-:W-:Y:S01]  /*1f30*/  IMAD R7, R0, R11, RZ ;  /* 0x0000000b00077224 */ /* 0x000fe200078e02ff */
[----:B------:R-:W-:Y:S01]  /*1f40*/  IADD3.X R9, PT, PT, RZ, ~R9, RZ, P0, !PT ;  /* 0x80000009ff097210 */ /* 0x000fe200007fe4ff */
[----:B------:R-:W-:Y:S01]  /*1f50*/  IMAD R21, R159, UR11, R21 ;  /* 0x0000000b9f157c24 */ /* 0x000fe2000f8e0215 */
[----:B------:R-:W2:Y:S01]  /*1f60*/  LDCU.64 UR10, c[0x0][0x4d0] ;  /* 0x00009a00ff0a77ac */ /* 0x000ea20008000a00 */
[----:B------:R-:W-:Y:S01]  /*1f70*/  IMAD R16, R14, UR19, R5 ;  /* 0x000000130e107c24 */ /* 0x000fe2000f8e0205 */
[----:B------:R-:W-:Y:S01]  /*1f80*/  SHF.R.S32.HI R5, RZ, 0x1f, R7 ;  /* 0x0000001fff057819 */ /* 0x000fe20000011407 */
[----:B------:R-:W-:Y:S01]  /*1f90*/  IMAD.WIDE.U32 R20, R67, R2, R20 ;  /* 0x0000000243147225 */ /* 0x000fe200078e0014 */
[C---:B------:R-:W-:Y:S01]  /*1fa0*/  IADD3 R86, P0, PT, R7.reuse, R116, RZ ;  /* 0x0000007407567210 */ /* 0x040fe20007f1e0ff */
[----:B------:R-:W-:Y:S01]  /*1fb0*/  USHF.L.U32 UR19, UR16, 0x7, URZ ;  /* 0x0000000710137899 */ /* 0x000fe200080006ff */
[----:B------:R-:W-:Y:S01]  /*1fc0*/  IADD3 R54, P1, PT, R7, R118, RZ ;  /* 0x0000007607367210 */ /* 0x000fe20007f3e0ff */
[----:B------:R-:W-:Y:S01]  /*1fd0*/  IMAD R21, R67, R3, R21 ;  /* 0x0000000343157224 */ /* 0x000fe200078e0215 */
[----:B------:R-:W-:Y:S01]  /*1fe0*/  SHF.R.S32.HI R96, RZ, 0x1f, R111 ;  /* 0x0000001fff607819 */ /* 0x000fe2000001146f */
[----:B------:R-:W-:-:S02]  /*1ff0*/  IMAD.X R87, R5, 0x1, R103, P0 ;  /* 0x0000000105577824 */ /* 0x000fc400000e0667 */
[----:B------:R-:W-:Y:S02]  /*2000*/  IMAD.X R5, R5, 0x1, R104, P1 ;  /* 0x0000000105057824 */ /* 0x000fe400008e0668 */
[----:B------:R-:W-:Y:S01]  /*2010*/  IMAD.WIDE.U32 R14, R14, UR18, R20 ;  /* 0x000000120e0e7c25 */ /* 0x000fe2000f8e0014 */
[----:B------:R-:W-:Y:S01]  /*2020*/  USHF.L.U32 UR18, UR16, 0x5, URZ ;  /* 0x0000000510127899 */ /* 0x000fe200080006ff */
[----:B------:R-:W-:Y:S02]  /*2030*/  SHF.L.U64.HI R87, R86, 0x1, R87 ;  /* 0x0000000156577819 */ /* 0x000fe40000010257 */
[C---:B------:R-:W-:Y:S01]  /*2040*/  SHF.L.U64.HI R0, R54.reuse, 0x1, R5 ;  /* 0x0000000136007819 */ /* 0x040fe20000010205 */
[----:B------:R-:W-:Y:S01]  /*2050*/  IMAD.SHL.U32 R54, R54, 0x2, RZ ;  /* 0x0000000236367824 */ /* 0x000fe200078e00ff */
[----:B------:R-:W-:Y:S01]  /*2060*/  IADD3 R17, PT, PT, R15, R16, RZ ;  /* 0x000000100f117210 */ /* 0x000fe20007ffe0ff */
[----:B------:R-:W-:Y:S01]  /*2070*/  IMAD.MOV.U32 R18, RZ, RZ, R6 ;  /* 0x000000ffff127224 */ /* 0x000fe200078e0006 */
[----:B------:R-:W-:Y:S01]  /*2080*/  MOV R16, R14 ;  /* 0x0000000e00107202 */ /* 0x000fe20000000f00 */
[C---:B------:R-:W-:Y:S01]  /*2090*/  IMAD R85, R9.reuse, UR16, RZ ;  /* 0x0000001009557c24 */ /* 0x040fe2000f8e02ff */
[----:B------:R-:W-:Y:S01]  /*20a0*/  IADD3 R14, P0, PT, R54, UR14, RZ ;  /* 0x0000000e360e7c10 */ /* 0x000fe2000ff1e0ff */
[----:B------:R-:W-:Y:S01]  /*20b0*/  IMAD.WIDE.U32 R6, R4, UR16, R18 ;  /* 0x0000001004067c25 */ /* 0x000fe2000f8e0012 */
[----:B------:R-:W3:Y:S02]  /*20c0*/  LDCU UR16, c[0x0][0x450] ;  /* 0x00008a00ff1077ac */ /* 0x000ee40008000800 */
[----:B------:R-:W-:Y:S01]  /*20d0*/  IADD3.X R15, PT, PT, R0, UR15, RZ, P0, !PT ;  /* 0x0000000f000f7c10 */ /* 0x000fe200087fe4ff */
[----:B------:R-:W-:Y:S01]  /*20e0*/  IMAD R85, R4, UR17, R85 ;  /* 0x0000001104557c24 */ /* 0x000fe2000f8e0255 */
[----:B--2---:R-:W-:Y:S01]  /*20f0*/  IADD3 R54, P0, PT, R54, UR10, RZ ;  /* 0x0000000a36367c10 */ /* 0x004fe2000ff1e0ff */
[----:B------:R-:W2:Y:S01]  /*2100*/  LDCU.U8 UR17, c[0x0][0x533] ;  /* 0x0000a660ff1177ac */ /* 0x000ea20008000000 */
[----:B------:R-:W-:Y:S01]  /*2110*/  IMAD.SHL.U32 R86, R86, 0x2, RZ ;  /* 0x0000000256567824 */ /* 0x000fe200078e00ff */
[----:B------:R-:W-:Y:S01]  /*2120*/  LEA R84, P3, R6, UR8, 0x1 ;  /* 0x0000000806547c11 */ /* 0x000fe2000f8608ff */
[-C--:B------:R-:W-:Y:S01]  /*2130*/  IMAD R9, R9, R2.reuse, RZ ;  /* 0x0000000209097224 */ /* 0x080fe200078e02ff */
[----:B------:R-:W-:Y:S01]  /*2140*/  IADD3.X R55, PT, PT, R0, UR11, RZ, P0, !PT ;  /* 0x0000000b00377c10 */ /* 0x000fe200087fe4ff */
[----:B------:R-:W-:Y:S01]  /*2150*/  IMAD.SHL.U32 R92, R2, 0x80, RZ ;  /* 0x00000080025c7824 */ /* 0x000fe200078e00ff */
[----:B------:R-:W-:Y:S01]  /*2160*/  IADD3 R93, P0, PT, RZ, -UR21, RZ ;  /* 0x80000015ff5d7c10 */ /* 0x000fe2000ff1e0ff */
[----:B------:R-:W-:Y:S01]  /*2170*/  IMAD R9, R4, R3, R9 ;  /* 0x0000000304097224 */ /* 0x000fe200078e0209 */
[----:B------:R-:W-:Y:S01]  /*2180*/  IADD3 R88, P1, PT, R86, UR14, RZ ;  /* 0x0000000e56587c10 */ /* 0x000fe2000ff3e0ff */
[----:B------:R-:W-:Y:S01]  /*2190*/  IMAD.WIDE.U32 R4, R4, R2, R16 ;  /* 0x0000000204047225 */ /* 0x000fe200078e0010 */
[----:B------:R-:W-:-:S02]  /*21a0*/  IADD3.X R90, PT, PT, RZ, ~UR19, RZ, P0, !PT ;  /* 0x80000013ff5a7c10 */ /* 0x000fc400087fe4ff */
[----:B------:R-:W-:Y:S01]  /*21b0*/  IADD3.X R89, PT, PT, R87, UR15, RZ, P1, !PT ;  /* 0x0000000f57597c10 */ /* 0x000fe20008ffe4ff */
[----:B------:R-:W-:Y:S01]  /*21c0*/  IMAD.X R92, RZ, RZ, ~R92, P0 ;  /* 0x000000ffff5c7224 */ /* 0x000fe200000e0e5c */
[----:B------:R-:W-:Y:S01]  /*21d0*/  LEA R10, P2, R4, UR4, 0x1 ;  /* 0x00000004040a7c11 */ /* 0x000fe2000f8408ff */
[----:B------:R-:W-:Y:S01]  /*21e0*/  IMAD.IADD R85, R7, 0x1, R85 ;  /* 0x0000000107557824 */ /* 0x000fe200078e0255 */
[----:B------:R-:W-:Y:S01]  /*21f0*/  IADD3 R86, P1, PT, R86, UR10, RZ ;  /* 0x0000000a56567c10 */ /* 0x000fe2000ff3e0ff */
[----:B------:R-:W-:Y:S01]  /*2200*/  IMAD.IADD R9, R5, 0x1, R9 ;  /* 0x0000000105097824 */ /* 0x000fe200078e0209 */
[C---:B------:R-:W-:Y:S01]  /*2210*/  SHF.R.S64 R91, R93.reuse, 0x1f, R90 ;  /* 0x0000001f5d5b7819 */ /* 0x040fe2000000105a */
[C---:B------:R-:W-:Y:S01]  /*2220*/  VIADD R75, R124.reuse, 0x30 ;  /* 0x000000307c4b7836 */ /* 0x040fe20000000000 */
[----:B------:R-:W-:Y:S01]  /*2230*/  SHF.R.S64 R93, R93, 0x1f, R92 ;  /* 0x0000001f5d5d7819 */ /* 0x000fe2000000105c */
[C---:B------:R-:W-:Y:S01]  /*2240*/  VIADD R119, R124.reuse, 0x50 ;  /* 0x000000507c777836 */ /* 0x040fe20000000000 */
[----:B---3--:R-:W-:Y:S01]  /*2250*/  MOV R17, UR16 ;  /* 0x0000001000117c02 */ /* 0x008fe20008000f00 */
[----:B------:R-:W-:Y:S01]  /*2260*/  VIADD R115, R124, 0x70 ;  /* 0x000000707c737836 */ /* 0x000fe20000000000 */
[----:B------:R-:W-:Y:S01]  /*2270*/  SHF.R.S32.HI R90, RZ, 0x1f, R90 ;  /* 0x0000001fff5a7819 */ /* 0x000fe2000001145a */
[C---:B------:R-:W-:Y:S01]  /*2280*/  IMAD R110, R61.reuse, -0x80, R70 ;  /* 0xffffff803d6e7824 */ /* 0x040fe200078e0246 */
[----:B------:R-:W-:Y:S01]  /*2290*/  SHF.R.S32.HI R92, RZ, 0x1f, R92 ;  /* 0x0000001fff5c7819 */ /* 0x000fe2000001145c */
[----:B------:R-:W-:Y:S01]  /*22a0*/  IMAD R108, R61, -0x80, R66 ;  /* 0xffffff803d6c7824 */ /* 0x000fe200078e0242 */
[----:B------:R-:W-:Y:S01]  /*22b0*/  LEA.HI.X R85, R6, UR9, R85, 0x1, P3 ;  /* 0x0000000906557c11 */ /* 0x000fe200098f0c55 */
[----:B------:R-:W-:Y:S01]  /*22c0*/  IMAD.MOV.U32 R105, RZ, RZ, R61 ;  /* 0x000000ffff697224 */ /* 0x000fe200078e003d */
[----:B------:R-:W-:Y:S01]  /*22d0*/  LEA.HI.X R9, R4, UR5, R9, 0x1, P2 ;  /* 0x0000000504097c11 */ /* 0x000fe200090f0c09 */
[----:B------:R-:W3:Y:S01]  /*22e0*/  LDCU.64 UR4, c[0x0][0x3b8] ;  /* 0x00007700ff0477ac */ /* 0x000ee20008000a00 */
[----:B------:R-:W-:Y:S01]  /*22f0*/  IADD3.X R87, PT, PT, R87, UR11, RZ, P1, !PT ;  /* 0x0000000b57577c10 */ /* 0x000fe20008ffe4ff */
[----:B------:R-:W4:Y:S01]  /*2300*/  LDCU.64 UR14, c[0x0][0x3c0] ;  /* 0x00007800ff0e77ac */ /* 0x000f220008000a00 */
[----:B------:R-:W1:Y:S01]  /*2310*/  LDCU.128 UR8, c[0x0][0x3a0] ;  /* 0x00007400ff0877ac */ /* 0x000e620008000c00 */
[----:B--2---:R-:W-:-:S11]  /*2320*/  UISETP.NE.AND UP0, UPT, UR17, URZ, UPT ;  /* 0x000000ff1100728c */ /* 0x004fd6000bf05270 */
.L_x_5877:
[----:B------:R-:W-:Y:S01]  /*2330*/  VIADD R108, R108, 0x80 ;  /* 0x000000806c6c7836 */ /* 0x000fe20000000000 */
[----:B------:R-:W-:Y:S01]  /*2340*/  LEA R18, P1, R73, R80, 0x1 ;  /* 0x0000005049127211 */ /* 0x000fe200078208ff */
[----:B------:R-:W-:Y:S01]  /*2350*/  VIADD R110, R110, 0x80 ;  /* 0x000000806e6e7836 */ /* 0x000fe20000000000 */
[----:B------:R-:W-:Y:S01]  /*2360*/  LOP3.LUT R63, R63, 0xfffffffb, RZ, 0xc0, !PT ;  /* 0xfffffffb3f3f7812 */ /* 0x000fe200078ec0ff */
[----:B------:R-:W-:Y:S01]  /*2370*/  VIADD R105, R105, 0xffffffff ;  /* 0xffffffff69697836 */ /* 0x000fe20000000000 */
[C---:B------:R-:W-:Y:S01]  /*2380*/  ISETP.GE.AND P0, PT, R124.reuse, R108, PT ;  /* 0x0000006c7c00720c */ /* 0x040fe20003f06270 */
[----:B------:R-:W-:Y:S01]  /*2390*/  BSSY.RECONVERGENT B1, `(.L_x_5840) ;  /* 0x00005ae000017945 */ /* 0x000fe20003800200 */
[----:B------:R-:W-:Y:S01]  /*23a0*/  LEA.HI.X R19, R73, R81, R74, 0x1, P1 ;  /* 0x0000005149137211 */ /* 0x000fe200008f0c4a */
[----:B------:R-:W-:Y:S01]  /*23b0*/  IMAD.MOV.U32 R122, RZ, RZ, R106 ;  /* 0x000000ffff7a7224 */ /* 0x000fe200078e006a */
[----:B------:R-:W-:Y:S01]  /*23c0*/  ISETP.GE.AND P2, PT, R124, R110, !P0 ;  /* 0x0000006e7c00720c */ /* 0x000fe20004746270 */
[----:B------:R-:W-:Y:S01]  /*23d0*/  VIADD R106, R106, 0xffffff80 ;  /* 0xffffff806a6a7836 */ /* 0x000fe20000000000 */
[C---:B------:R-:W-:Y:S02]  /*23e0*/  ISETP.GE.AND P0, PT, R77.reuse, R108, PT ;  /* 0x0000006c4d00720c */ /* 0x040fe40003f06270 */
[----:B------:R-:W-:Y:S02]  /*23f0*/  P2R R0, PR, RZ, 0x4 ;  /* 0x00000004ff007803 */ /* 0x000fe40000000000 */
[----:B------:R-:W-:Y:S02]  /*2400*/  ISETP.LT.OR P3, PT, R77, R110, P0 ;  /* 0x0000006e4d00720c */ /* 0x000fe40000761670 */
[----:B------:R-:W-:Y:S04]  /*2410*/  IADD3 R28, P0, PT, R84, UR18, RZ ;  /* 0x00000012541c7c10 */ /* 0x000fe8000ff1e0ff */
[----:B------:R-:W-:Y:S01]  /*2420*/  IADD3.X R29, PT, PT, R85, UR20, RZ, P0, !PT ;  /* 0x00000014551d7c10 */ /* 0x000fe200087fe4ff */
[----:B------:R-:W2:Y:S01]  /*2430*/  @P2 LDG.E.128 R4, desc[UR6][R84.64] ;  /* 0x0000000654042981 */ /* 0x000ea2000c1e1d00 */
[C---:B------:R-:W-:Y:S04]  /*2440*/  ISETP.GE.AND P0, PT, R76.reuse, R108, PT ;  /* 0x0000006c4c00720c */ /* 0x040fe80003f06270 */
[----:B------:R-:W-:Y:S02]  /*2450*/  ISETP.LT.OR P5, PT, R76, R110, P0 ;  /* 0x0000006e4c00720c */ /* 0x000fe400007a1670 */
[----:B------:R-:W-:Y:S04]  /*2460*/  @P3 LOP3.LUT R63, R63, 0x4, RZ, 0xfc, !PT ;  /* 0x000000043f3f3812 */ /* 0x000fe800078efcff */
[----:B------:R-:W-:Y:S07]  /*2470*/  LOP3.LUT R63, R63, 0xfffffffe, RZ, 0xc0, !PT ;  /* 0xfffffffe3f3f7812 */ /* 0x000fee00078ec0ff */
[----:B----4-:R-:W-:Y:S04]  /*2480*/  @!P5 IADD3 R20, P0, PT, R28, UR18, RZ ;  /* 0x000000121c14dc10 */ /* 0x010fe8000ff1e0ff */
[----:B------:R-:W-:Y:S02]  /*2490*/  @!P5 IADD3.X R21, PT, PT, R29, UR20, RZ, P0, !PT ;  /* 0x000000141d15dc10 */ /* 0x000fe400087fe4ff */
[C---:B------:R-:W-:Y:S04]  /*24a0*/  ISETP.GE.AND P0, PT, R75.reuse, R108, PT ;  /* 0x0000006c4b00720c */ /* 0x040fe80003f06270 */
[----:B------:R-:W-:Y:S11]  /*24b0*/  ISETP.GE.AND P6, PT, R75, R110, !P0 ;  /* 0x0000006e4b00720c */ /* 0x000ff600047c6270 */
[----:B------:R-:W-:Y:S02]  /*24c0*/  @!UPT UIADD3 URZ, UPT, UPT, URZ, URZ, URZ ;  /* 0x000000fffffff290 */ /* 0x000fe4000fffe0ff */
[----:B------:R-:W5:Y:S01]  /*24d0*/  @P6 LDC.64 R2, c[0x0][0x4b0] ;  /* 0x00012c00ff026b82 */ /* 0x000f620000000a00 */
[----:B--2---:R2:W-:Y:S06]  /*24e0*/  @P2 STG.E.128 desc[UR6][R80.64], R4 ;  /* 0x0000000450002986 */ /* 0x0045ec000c101d06 */
[----:B------:R-:W3:Y:S01]  /*24f0*/  @!P3 LDG.E.128 R24, desc[UR6][R28.64] ;  /* 0x000000061c18b981 */ /* 0x000ee2000c1e1d00 */
[----:B--2---:R-:W2:Y:S01]  /*2500*/  @!P5 LDC.64 R4, c[0x0][0x3c0] ;  /* 0x0000f000ff04db82 */ /* 0x004ea20000000a00 */
[C---:B-----5:R-:W-:Y:S04]  /*2510*/  @P6 LEA R6, P0, R2.reuse, R28, 0x6 ;  /* 0x0000001c02066211 */ /* 0x060fe800078030ff */
[----:B------:R-:W-:Y:S02]  /*2520*/  @P6 LEA.HI.X R7, R2, R29, R3, 0x6, P0 ;  /* 0x0000001d02076211 */ /* 0x000fe400000f3403 */
[C---:B------:R-:W-:Y:S02]  /*2530*/  ISETP.GE.AND P0, PT, R121.reuse, R108, PT ;  /* 0x0000006c7900720c */ /* 0x040fe40003f06270 */
[C---:B--2---:R-:W-:Y:S04]  /*2540*/  @!P5 LEA R30, P1, R4.reuse, R18, 0x5 ;  /* 0x00000012041ed211 */ /* 0x044fe800078228ff */
[-C--:B------:R-:W-:Y:S02]  /*2550*/  @!P5 LEA.HI.X R31, R4, R19.reuse, R5, 0x5, P1 ;  /* 0x00000013041fd211 */ /* 0x080fe400008f2c05 */
[----:B------:R-:W2:Y:S01]  /*2560*/  @P6 LDC.64 R4, c[0x0][0x3c0] ;  /* 0x0000f000ff046b82 */ /* 0x000ea20000000a00 */
[----:B---3--:R3:W-:Y:S01]  /*2570*/  @!P3 STG.E.128 desc[UR6][R18.64], R24 ;  /* 0x000000181200b986 */ /* 0x0087e2000c101d06 */
[----:B------:R-:W-:Y:S02]  /*2580*/  ISETP.LT.OR P3, PT, R121, R110, P0 ;  /* 0x0000006e7900720c */ /* 0x000fe40000761670 */
[C---:B--2---:R-:W-:Y:S03]  /*2590*/  @P6 LEA R34, P0, R4.reuse, R18, 0x6 ;  /* 0x0000001204226211 */ /* 0x044fe600078030ff */
[----:B------:R-:W2:Y:S01]  /*25a0*/  @!P5 LDG.E.128 R20, desc[UR6][R20.64] ;  /* 0x000000061414d981 */ /* 0x000ea2000c1e1d00 */
[----:B------:R-:W-:Y:S02]  /*25b0*/  @P6 LEA.HI.X R35, R4, R19, R5, 0x6, P0 ;  /* 0x0000001304236211 */ /* 0x000fe400000f3405 */
[C---:B------:R-:W-:Y:S04]  /*25c0*/  ISETP.GE.AND P0, PT, R119.reuse, R108, PT ;  /* 0x0000006c7700720c */ /* 0x040fe80003f06270 */
[----:B------:R-:W-:Y:S01]  /*25d0*/  ISETP.GE.AND P2, PT, R119, R110, !P0 ;  /* 0x0000006e7700720c */ /* 0x000fe20004746270 */
[----:B------:R-:W5:Y:S08]  /*25e0*/  @!P3 LDC.64 R2, c[0x0][0x4b0] ;  /* 0x00012c00ff02bb82 */ /* 0x000f700000000a00 */
[----:B------:R-:W4:Y:S04]  /*25f0*/  @!P3 LDC.64 R4, c[0x0][0x3c0] ;  /* 0x0000f000ff04bb82 */ /* 0x000f280000000a00 */
[----:B------:R-:W-:Y:S04]  /*2600*/  @P2 LOP3.LUT R63, R63, 0x1, RZ, 0xfc, !PT ;  /* 0x000000013f3f2812 */ /* 0x000fe800078efcff */
[----:B------:R-:W-:Y:S01]  /*2610*/  LOP3.LUT R63, R63, 0xfffffffd, RZ, 0xc0, !PT ;  /* 0xfffffffd3f3f7812 */ /* 0x000fe200078ec0ff */
[----:B-----5:R-:W-:Y:S04]  /*2620*/  @!P3 IMAD.WIDE.U32 R32, R2, 0x60, R28 ;  /* 0x000000600220b825 */ /* 0x020fe800078e001c */
[----:B------:R-:W-:Y:S04]  /*2630*/  @!P3 IMAD R3, R3, 0x60, RZ ;  /* 0x000000600303b824 */ /* 0x000fe800078e02ff */
[----:B------:R-:W-:Y:S02]  /*2640*/  @!P3 IMAD.IADD R33, R33, 0x1, R3 ;  /* 0x000000012121b824 */ /* 0x000fe400078e0203 */
[----:B------:R-:W5:Y:S01]  /*2650*/  @P2 LDC.64 R2, c[0x0][0x4b0] ;  /* 0x00012c00ff022b82 */ /* 0x000f620000000a00 */
[----:B----4-:R-:W-:Y:S01]  /*2660*/  @!P3 IMAD R5, R5, 0x60, RZ ;  /* 0x000000600505b824 */ /* 0x010fe200078e02ff */
[----:B--2---:R5:W-:Y:S06]  /*2670*/  @!P5 STG.E.128 desc[UR6][R30.64], R20 ;  /* 0x000000141e00d986 */ /* 0x004bec000c101d06 */
[----:B---3--:R2:W3:Y:S02]  /*2680*/  @P6 LDG.E.128 R24, desc[UR6][R6.64] ;  /* 0x0000000606186981 */ /* 0x0084e4000c1e1d00 */
[----:B--2---:R-:W-:Y:S01]  /*2690*/  @!P3 IMAD.WIDE.U32 R6, R4, 0x60, R18 ;  /* 0x000000600406b825 */ /* 0x004fe200078e0012 */
[C---:B-----5:R-:W-:Y:S03]  /*26a0*/  @P2 LEA R30, P0, R2.reuse, R28, 0x7 ;  /* 0x0000001c021e2211 */ /* 0x060fe600078038ff */
[----:B------:R-:W-:Y:S01]  /*26b0*/  @!P3 IMAD.IADD R7, R7, 0x1, R5 ;  /* 0x000000010707b824 */ /* 0x000fe200078e0205 */
[----:B------:R-:W-:Y:S02]  /*26c0*/  @P2 LEA.HI.X R31, R2, R29, R3, 0x7, P0 ;  /* 0x0000001d021f2211 */ /* 0x000fe400000f3c03 */
[----:B------:R-:W2:Y:S01]  /*26d0*/  @P2 LDC.64 R2, c[0x0][0x3c0] ;  /* 0x0000f000ff022b82 */ /* 0x000ea20000000a00 */
[----:B---3--:R3:W-:Y:S06]  /*26e0*/  @P6 STG.E.128 desc[UR6][R34.64], R24 ;  /* 0x0000001822006986 */ /* 0x0087ec000c101d06 */
[----:B------:R-:W4:Y:S06]  /*26f0*/  @!P3 LDG.E.128 R20, desc[UR6][R32.64] ;  /* 0x000000062014b981 */ /* 0x000f2c000c1e1d00 */
[----:B----4-:R2:W-:Y:S06]  /*2700*/  @!P3 STG.E.128 desc[UR6][R6.64], R20 ;  /* 0x000000140600b986 */ /* 0x0105ec000c101d06 */
[----:B---3--:R-:W3:Y:S01]  /*2710*/  @P2 LDG.E.128 R24, desc[UR6][R30.64] ;  /* 0x000000061e182981 */ /* 0x008ee2000c1e1d00 */
[C---:B--2---:R-:W-:Y:S04]  /*2720*/  @P2 LEA R6, P0, R2.reuse, R18, 0x7 ;  /* 0x0000001202062211 */ /* 0x044fe800078038ff */
[----:B------:R-:W-:Y:S02]  /*2730*/  @P2 LEA.HI.X R7, R2, R19, R3, 0x7, P0 ;  /* 0x0000001302072211 */ /* 0x000fe400000f3c03 */
[C---:B------:R-:W-:Y:S04]  /*2740*/  ISETP.GE.AND P0, PT, R117.reuse, R108, PT ;  /* 0x0000006c7500720c */ /* 0x040fe80003f06270 */
[----:B------:R-:W-:Y:S02]  /*2750*/  ISETP.GE.AND P4, PT, R117, R110, !P0 ;  /* 0x0000006e7500720c */ /* 0x000fe40004786270 */
[C---:B------:R-:W-:Y:S04]  /*2760*/  ISETP.GE.AND P0, PT, R115.reuse, R108, PT ;  /* 0x0000006c7300720c */ /* 0x040fe80003f06270 */
[----:B------:R-:W-:Y:S02]  /*2770*/  ISETP.GE.AND P1, PT, R115, R110, !P0 ;  /* 0x0000006e7300720c */ /* 0x000fe40004726270 */
[----:B------:R-:W-:Y:S05]  /*2780*/  ISETP.NE.AND P0, PT, R17, RZ, PT ;  /* 0x000000ff1100720c */ /* 0x000fea0003f05270 */
[----:B------:R-:W2:Y:S06]  /*2790*/  @P4 LDC.64 R2, c[0x0][0x4b0] ;  /* 0x00012c00ff024b82 */ /* 0x000eac0000000a00 */
[----:B------:R-:W-:Y:S04]  /*27a0*/  @P1 LOP3.LUT R63, R63, 0x2, RZ, 0xfc, !PT ;  /* 0x000000023f3f1812 */ /* 0x000fe800078efcff */
[----:B------:R-:W-:Y:S01]  /*27b0*/  LOP3.LUT R63, R63, 0xfffffff7, RZ, 0xc0, !PT ;  /* 0xfffffff73f3f7812 */ /* 0x000fe200078ec0ff */
[----:B--2---:R-:W-:Y:S02]  /*27c0*/  @P4 IMAD R3, R3, 0xa0, RZ ;  /* 0x000000a003034824 */ /* 0x004fe400078e02ff */
[----:B------:R-:W-:Y:S04]  /*27d0*/  @P4 IMAD.WIDE.U32 R4, R2, 0xa0, R28 ;  /* 0x000000a002044825 */ /* 0x000fe800078e001c */
[----:B------:R-:W-:Y:S02]  /*27e0*/  @P4 IMAD.IADD R5, R5, 0x1, R3 ;  /* 0x0000000105054824 */ /* 0x000fe400078e0203 */
[----:B------:R-:W2:Y:S02]  /*27f0*/  @P1 LDC.64 R2, c[0x0][0x4b0] ;  /* 0x00012c00ff021b82 */ /* 0x000ea40000000a00 */
[----:B--2---:R-:W-:Y:S01]  /*2800*/  @P1 IMAD R3, R3, 0xc0, RZ ;  /* 0x000000c003031824 */ /* 0x004fe200078e02ff */
[----:B---3--:R2:W-:Y:S01]  /*2810*/  @P2 STG.E.128 desc[UR6][R6.64], R24 ;  /* 0x0000001806002986 */ /* 0x0085e2000c101d06 */
[----:B------:R-:W-:Y:S05]  /*2820*/  ISETP.GT.AND P2, PT, R105, R78, PT ;  /* 0x0000004e6900720c */ /* 0x000fea0003f44270 */
[----:B------:R3:W4:Y:S08]  /*2830*/  @P4 LDG.E.128 R20, desc[UR6][R4.64] ;  /* 0x0000000604144981 */ /* 0x000730000c1e1d00 */
[----:B------:R-:W-:Y:S02]  /*2840*/  @P2 LOP3.LUT R63, R63, 0x8, RZ, 0xfc, !PT ;  /* 0x000000083f3f2812 */ /* 0x000fe400078efcff */
[----:B------:R-:W-:Y:S01]  /*2850*/  ISETP.NE.AND P2, PT, R0, RZ, PT ;  /* 0x000000ff0000720c */ /* 0x000fe20003f45270 */
[----:B---3--:R-:W3:Y:S02]  /*2860*/  @P4 LDC.64 R4, c[0x0][0x3c0] ;  /* 0x0000f000ff044b82 */ /* 0x008ee40000000a00 */
[----:B---3--:R-:W-:Y:S02]  /*2870*/  @P4 IMAD R5, R5, 0xa0, RZ ;  /* 0x000000a005054824 */ /* 0x008fe400078e02ff */
[----:B------:R-:W-:Y:S04]  /*2880*/  @P4 IMAD.WIDE.U32 R30, R4, 0xa0, R18 ;  /* 0x000000a0041e4825 */ /* 0x000fe800078e0012 */
[----:B------:R-:W-:Y:S04]  /*2890*/  @P1 IMAD.WIDE.U32 R28, R2, 0xc0, R28 ;  /* 0x000000c0021c1825 */ /* 0x000fe800078e001c */
[----:B------:R-:W-:Y:S02]  /*28a0*/  @P4 IMAD.IADD R31, R31, 0x1, R5 ;  /* 0x000000011f1f4824 */ /* 0x000fe400078e0205 */
[----:B------:R-:W-:Y:S02]  /*28b0*/  @P1 IMAD.IADD R29, R29, 0x1, R3 ;  /* 0x000000011d1d1824 */ /* 0x000fe400078e0203 */
[----:B------:R-:W3:Y:S02]  /*28c0*/  @P1 LDC.64 R2, c[0x0][0x3c0] ;  /* 0x0000f000ff021b82 */ /* 0x000ee40000000a00 */
[----:B---3--:R-:W-:Y:S04]  /*28d0*/  @P1 IMAD.WIDE.U32 R18, R2, 0xc0, R18 ;  /* 0x000000c002121825 */ /* 0x008fe800078e0012 */
[----:B------:R-:W-:Y:S04]  /*28e0*/  @P1 IMAD R3, R3, 0xc0, RZ ;  /* 0x000000c003031824 */ /* 0x000fe800078e02ff */
[----:B------:R-:W-:Y:S01]  /*28f0*/  @P1 IMAD.IADD R19, R19, 0x1, R3 ;  /* 0x0000000113131824 */ /* 0x000fe200078e0203 */
[----:B----4-:R3:W-:Y:S06]  /*2900*/  @P4 STG.E.128 desc[UR6][R30.64], R20 ;  /* 0x000000141e004986 */ /* 0x0107ec000c101d06 */
[----:B--2---:R-:W2:Y:S06]  /*2910*/  @P1 LDG.E.128 R4, desc[UR6][R28.64] ;  /* 0x000000061c041981 */ /* 0x004eac000c1e1d00 */
[----:B--2---:R3:W-:Y:S01]  /*2920*/  @P1 STG.E.128 desc[UR6][R18.64], R4 ;  /* 0x0000000412001986 */ /* 0x0047e2000c101d06 */
[----:B------:R-:W-:Y:S05]  /*2930*/  @P0 BRA `(.L_x_5841) ;  /* 0x0000000400100947 */ /* 0x000fea0003800000 */
[----:B------:R-:W2:Y:S01]  /*2940*/  @!P5 LDC.64 R2, c[0x0][0x4a8] ;  /* 0x00012a00ff02db82 */ /* 0x000ea20000000a00 */
[----:B------:R-:W-:Y:S01]  /*2950*/  @P2 IMAD.MOV.U32 R8, RZ, RZ, R10 ;  /* 0x000000ffff082224 */ /* 0x000fe200078e000a */
[C---:B------:R-:W-:Y:S01]  /*2960*/  LEA R32, P0, R95.reuse, R10, 0x1 ;  /* 0x0000000a5f207211 */ /* 0x040fe200078008ff */
[----:B------:R-:W-:Y:S03]  /*2970*/  IMAD.MOV.U32 R17, RZ, RZ, RZ ;  /* 0x000000ffff117224 */ /* 0x000fe600078e00ff */
[----:B---3--:R-:W3:Y:S01]  /*2980*/  @P2 LDG.E.128 R4, desc[UR6][R8.64] ;  /* 0x0000000608042981 */ /* 0x008ee2000c1e1d00 */
[----:B------:R-:W-:Y:S02]  /*2990*/  LEA.HI.X R33, R95, R9, R94, 0x1, P0 ;  /* 0x000000095f217211 */ /* 0x000fe400000f0c5e */
[C---:B------:R-:W-:Y:S04]  /*29a0*/  LEA R18, P0, R72.reuse, R82, 0x1 ;  /* 0x0000005248127211 */ /* 0x040fe800078008ff */
[----:B------:R-:W-:Y:S01]  /*29b0*/  LEA.HI.X R19, R72, R83, R71, 0x1, P0 ;  /* 0x0000005348137211 */ /* 0x000fe200000f0c47 */
[----:B---3--:R3:W-:Y:S01]  /*29c0*/  @P2 STG.E.128 desc[UR6][R82.64], R4 ;  /* 0x0000000452002986 */ /* 0x0087e2000c101d06 */
[C---:B--2---:R-:W-:Y:S02]  /*29d0*/  @!P5 LEA R36, P0, R2.reuse, R32, 0x5 ;  /* 0x000000200224d211 */ /* 0x044fe400078028ff */
[C---:B------:R-:W-:Y:S02]  /*29e0*/  LOP3.LUT P2, RZ, R63.reuse, 0x1, RZ, 0xc0, !PT ;  /* 0x000000013fff7812 */ /* 0x040fe4000784c0ff */
[----:B------:R-:W-:Y:S02]  /*29f0*/  @!P5 LEA.HI.X R37, R2, R33, R3, 0x5, P0 ;  /* 0x000000210225d211 */ /* 0x000fe400000f2c03 */
[----:B------:R-:W2:Y:S02]  /*2a00*/  @!P5 LDC.64 R2, c[0x0][0x3b8] ;  /* 0x0000ee00ff02db82 */ /* 0x000ea40000000a00 */
[C---:B--2---:R-:W-:Y:S06]  /*2a10*/  @!P5 LEA R34, P0, R2.reuse, R18, 0x5 ;  /* 0x000000120222d211 */ /* 0x044fec00078028ff */
[----:B---3--:R-:W2:Y:S01]  /*2a20*/  @P6 LDC.64 R4, c[0x0][0x3b8] ;  /* 0x0000ee00ff046b82 */ /* 0x008ea20000000a00 */
[----:B------:R-:W-:Y:S02]  /*2a30*/  @!P5 LEA.HI.X R35, R2, R19, R3, 0x5, P0 ;  /* 0x000000130223d211 */ /* 0x000fe400000f2c03 */
[----:B------:R-:W-:Y:S05]  /*2a40*/  LOP3.LUT P0, RZ, R63, 0x4, RZ, 0xc0, !PT ;  /* 0x000000043fff7812 */ /* 0x000fea000780c0ff */
[----:B------:R-:W3:Y:S08]  /*2a50*/  @P6 LDC.64 R2, c[0x0][0x4a8] ;  /* 0x00012a00ff026b82 */ /* 0x000ef00000000a00 */
[----:B------:R-:W4:Y:S05]  /*2a60*/  @!P0 LDG.E.128 R28, desc[UR6][R32.64] ;  /* 0x00000006201c8981 */ /* 0x000f2a000c1e1d00 */
[----:B----4-:R2:W-:Y:S01]  /*2a70*/  @!P0 STG.E.128 desc[UR6][R18.64], R28 ;  /* 0x0000001c12008986 */ /* 0x0105e2000c101d06 */
[C---:B---3--:R-:W-:Y:S04]  /*2a80*/  @P6 LEA R20, P0, R2.reuse, R32, 0x6 ;  /* 0x0000002002146211 */ /* 0x048fe800078030ff */
[----:B------:R-:W3:Y:S01]  /*2a90*/  @!P5 LDG.E.128 R24, desc[UR6][R36.64] ;  /* 0x000000062418d981 */ /* 0x000ee2000c1e1d00 */
[----:B------:R-:W-:Y:S02]  /*2aa0*/  @P6 LEA.HI.X R21, R2, R33, R3, 0x6, P0 ;  /* 0x0000002102156211 */ /* 0x000fe400000f3403 */
[----:B------:R-:W4:Y:S02]  /*2ab0*/  @!P3 LDC.64 R2, c[0x0][0x4a8] ;  /* 0x00012a00ff02bb82 */ /* 0x000f240000000a00 */
[----:B----4-:R-:W-:Y:S01]  /*2ac0*/  @!P3 IMAD R3, R3, 0x60, RZ ;  /* 0x000000600303b824 */ /* 0x010fe200078e02ff */
[----:B--2---:R-:W-:Y:S01]  /*2ad0*/  @P6 LEA R28, P0, R4, R18, 0x6 ;  /* 0x00000012041c6211 */ /* 0x004fe200078030ff */
[----:B------:R-:W-:Y:S03]  /*2ae0*/  @!P3 IMAD.WIDE.U32 R6, R2, 0x60, R32 ;  /* 0x000000600206b825 */ /* 0x000fe600078e0020 */
[----:B------:R-:W-:Y:S01]  /*2af0*/  @P6 LEA.HI.X R29, R4, R19, R5, 0x6, P0 ;  /* 0x00000013041d6211 */ /* 0x000fe200000f3405 */
[----:B------:R-:W-:Y:S01]  /*2b00*/  @!P3 IMAD.IADD R7, R7, 0x1, R3 ;  /* 0x000000010707b824 */ /* 0x000fe200078e0203 */
[----:B------:R-:W2:Y:S08]  /*2b10*/  @!P3 LDC.64 R4, c[0x0][0x3b8] ;  /* 0x0000ee00ff04bb82 */ /* 0x000eb00000000a00 */
[----:B------:R-:W4:Y:S01]  /*2b20*/  @P2 LDC.64 R2, c[0x0][0x4a8] ;  /* 0x00012a00ff022b82 */ /* 0x000f220000000a00 */
[----:B--2---:R-:W-:Y:S01]  /*2b30*/  @!P3 IMAD R5, R5, 0x60, RZ ;  /* 0x000000600505b824 */ /* 0x004fe200078e02ff */
[C---:B----4-:R-:W-:Y:S04]  /*2b40*/  @P2 LEA R30, P0, R2.reuse, R32, 0x7 ;  /* 0x00000020021e2211 */ /* 0x050fe800078038ff */
[----:B------:R-:W-:Y:S02]  /*2b50*/  @P2 LEA.HI.X R31, R2, R33, R3, 0x7, P0 ;  /* 0x00000021021f2211 */ /* 0x000fe400000f3c03 */
[----:B------:R-:W2:Y:S02]  /*2b60*/  @P4 LDC.64 R2, c[0x0][0x4a8] ;  /* 0x00012a00ff024b82 */ /* 0x000ea40000000a00 */
[----:B--2---:R-:W-:Y:S01]  /*2b70*/  @P4 IMAD R3, R3, 0xa0, RZ ;  /* 0x000000a003034824 */ /* 0x004fe200078e02ff */
[----:B---3--:R2:W-:Y:S05]  /*2b80*/  @!P5 STG.E.128 desc[UR6][R34.64], R24 ;  /* 0x000000182200d986 */ /* 0x0085ea000c101d06 */
[----:B------:R-:W3:Y:S05]  /*2b90*/  @P6 LDG.E.128 R20, desc[UR6][R20.64] ;  /* 0x0000000614146981 */ /* 0x000eea000c1e1d00 */
[----:B---3--:R3:W-:Y:S05]  /*2ba0*/  @P6 STG.E.128 desc[UR6][R28.64], R20 ;  /* 0x000000141c006986 */ /* 0x0087ea000c101d06 */
[----:B--2---:R2:W4:Y:S02]  /*2bb0*/  @!P3 LDG.E.128 R24, desc[UR6][R6.64] ;  /* 0x000000060618b981 */ /* 0x004524000c1e1d00 */
[----:B--2---:R-:W-:Y:S04]  /*2bc0*/  @!P3 IMAD.WIDE.U32 R6, R4, 0x60, R18 ;  /* 0x000000600406b825 */ /* 0x004fe800078e0012 */
[----:B------:R-:W-:Y:S02]  /*2bd0*/  @!P3 IMAD.IADD R7, R7, 0x1, R5 ;  /* 0x000000010707b824 */ /* 0x000fe400078e0205 */
[----:B------:R-:W3:Y:S02]  /*2be0*/  @P2 LDC.64 R4, c[0x0][0x3b8] ;  /* 0x0000ee00ff042b82 */ /* 0x000ee40000000a00 */
[C---:B---3--:R-:W-:Y:S04]  /*2bf0*/  @P2 LEA R28, P0, R4.reuse, R18, 0x7 ;  /* 0x00000012041c2211 */ /* 0x048fe800078038ff */
[----:B------:R-:W-:Y:S01]  /*2c00*/  @P2 LEA.HI.X R29, R4, R19, R5, 0x7, P0 ;  /* 0x00000013041d2211 */ /* 0x000fe200000f3c05 */
[----:B----4-:R2:W-:Y:S05]  /*2c10*/  @!P3 STG.E.128 desc[UR6][R6.64], R24 ;  /* 0x000000180600b986 */ /* 0x0105ea000c101d06 */
[----:B------:R-:W3:Y:S01]  /*2c20*/  @P2 LDG.E.128 R20, desc[UR6][R30.64] ;  /* 0x000000061e142981 */ /* 0x000ee2000c1e1d00 */
[----:B--2---:R-:W-:Y:S04]  /*2c30*/  @P4 IMAD.WIDE.U32 R6, R2, 0xa0, R32 ;  /* 0x000000a002064825 */ /* 0x004fe800078e0020 */
[----:B------:R-:W-:Y:S02]  /*2c40*/  @P4 IMAD.IADD R7, R7, 0x1, R3 ;  /* 0x0000000107074824 */ /* 0x000fe400078e0203 */
[----:B------:R-:W2:Y:S02]  /*2c50*/  @P4 LDC.64 R2, c[0x0][0x3b8] ;  /* 0x0000ee00ff024b82 */ /* 0x000ea40000000a00 */
[----:B--2---:R-:W-:Y:S04]  /*2c60*/  @P4 IMAD.WIDE.U32 R24, R2, 0xa0, R18 ;  /* 0x000000a002184825 */ /* 0x004fe800078e0012 */
[----:B------:R-:W-:Y:S04]  /*2c70*/  @P4 IMAD R3, R3, 0xa0, RZ ;  /* 0x000000a003034824 */ /* 0x000fe800078e02ff */
[----:B------:R-:W-:Y:S01]  /*2c80*/  @P4 IMAD.IADD R25, R25, 0x1, R3 ;  /* 0x0000000119194824 */ /* 0x000fe200078e0203 */
[----:B---3--:R2:W-:Y:S05]  /*2c90*/  @P2 STG.E.128 desc[UR6][R28.64], R20 ;  /* 0x000000141c002986 */ /* 0x0085ea000c101d06 */
[----:B------:R-:W3:Y:S05]  /*2ca0*/  @P4 LDG.E.128 R4, desc[UR6][R6.64] ;  /* 0x0000000606044981 */ /* 0x000eea000c1e1d00 */
[----:B---3--:R2:W-:Y:S01]  /*2cb0*/  @P4 STG.E.128 desc[UR6][R24.64], R4 ;  /* 0x0000000418004986 */ /* 0x0085e2000c101d06 */
[----:B------:R-:W-:Y:S05]  /*2cc0*/  @!P1 BRA `(.L_x_5842) ;  /* 0x0000005000689947 */ /* 0x000fea0003800000 */
        /* <DEDUP_REMOVED lines=11> */
.L_x_5841:
[----:B------:R-:W-:Y:S05]  /*2d80*/  BRA.U !UP0, `(.L_x_5843) ;  /* 0x0000001d08d87547 */ /* 0x000fea000b800000 */
[----:B------:R-:W-:Y:S01]  /*2d90*/  LEA R42, P0, R95, R10, 0x1 ;  /* 0x0000000a5f2a7211 */ /* 0x000fe200078008ff */
[----:B------:R-:W2:Y:S01]  /*2da0*/  LDC R38, c[0x0][0x450] ;  /* 0x00011400ff267b82 */ /* 0x000ea20000000800 */
[C---:B------:R-:W-:Y:S01]  /*2db0*/  SHF.L.U64.HI R3, R123.reuse, 0x1, R102 ;  /* 0x000000017b037819 */ /* 0x040fe20000010266 */
[----:B---3--:R-:W-:Y:S01]  /*2dc0*/  IMAD.SHL.U32 R5, R123, 0x2, RZ ;  /* 0x000000027b057824 */ /* 0x008fe200078e00ff */
        /* <DEDUP_REMOVED lines=59> */
.L_x_5845:
[----:B-1----:R-:W-:Y:S05]  /*3180*/  BSYNC.RECONVERGENT B0 ;  /* 0x0000000000007941 */ /* 0x002fea0003800200 */
.L_x_5844:
[----:B------:R-:W-:Y:S01]  /*3190*/  LOP3.LUT P0, RZ, R63, 0x4, RZ, 0xc0, !PT ;  /* 0x000000043fff7812 */ /* 0x000fe2000780c0ff */
[----:B------:R-:W-:Y:S11]  /*31a0*/  BSSY.RECONVERGENT B0, `(.L_x_5846) ;  /* 0x0000035000007945 */ /* 0x000ff60003800200 */
[----:B------:R-:W-:Y:S01]  /*31b0*/  @!UPT UIADD3 URZ, UPT, UPT, URZ, URZ, URZ ;  /* 0x000000fffffff290 */ /* 0x000fe2000fffe0ff */
[----:B------:R-:W-:Y:S05]  /*31c0*/  @P0 BRA `(.L_x_5847) ;  /* 0x0000000000c80947 */ /* 0x000fea0003800000 */
[----:B------:R-:W-:Y:S01]  /*31d0*/  ISETP.GE.AND P0, PT, R12, R17, PT ;  /* 0x000000110c00720c */ /* 0x000fe20003f06270 */
[----:B---3--:R-:W3:Y:S11]  /*31e0*/  LDG.E.128 R20, desc[UR6][R42.64] ;  /* 0x000000062a147981 */ /* 0x008ef6000c1e1d00 */
        /* <DEDUP_REMOVED lines=48> */
.L_x_5847:
[----:B------:R-:W-:Y:S05]  /*34f0*/  BSYNC.RECONVERGENT B0 ;  /* 0x0000000000007941 */ /* 0x000fea0003800200 */
.L_x_5846:
[----:B------:R-:W-:Y:S04]  /*3500*/  BSSY.RECONVERGENT B0, `(.L_x_5848) ;  /* 0x000003c000007945 */ /* 0x000fe80003800200 */
[----:B------:R-:W-:Y:S05]  /*3510*/  @P5 BRA `(.L_x_5849) ;  /* 0x0000000000e85947 */ /* 0x000fea0003800000 */
[----:B------:R-:W4:Y:S08]  /*3520*/  LDC.64 R46, c[0x0][0x4a8] ;  /* 0x00012a00ff2e7b82 */ /* 0x000f300000000a00 */
[----:B------:R-:W5:Y:S01]  /*3530*/  LDC.64 R44, c[0x0][0x3b8] ;  /* 0x0000ee00ff2c7b82 */ /* 0x000f620000000a00 */
[C---:B----4-:R-:W-:Y:S04]  /*3540*/  LEA R48, P0, R46.reuse, R42, 0x5 ;  /* 0x0000002a2e307211 */ /* 0x050fe800078028ff */
[----:B------:R-:W-:Y:S02]  /*3550*/  LEA.HI.X R49, R46, R43, R47, 0x5, P0 ;  /* 0x0000002b2e317211 */ /* 0x000fe400000f2c2f */
[C---:B-----5:R-:W-:Y:S03]  /*3560*/  LEA R46, P0, R44.reuse, R40, 0x5 ;  /* 0x000000282c2e7211 */ /* 0x060fe600078028ff */
[----:B-1-3--:R-:W3:Y:S01]  /*3570*/  LDG.E.128 R20, desc[UR6][R48.64] ;  /* 0x0000000630147981 */ /* 0x00aee2000c1e1d00 */
        /* <DEDUP_REMOVED lines=52> */
.L_x_5849:
[----:B------:R-:W-:Y:S05]  /*38c0*/  BSYNC.RECONVERGENT B0 ;  /* 0x0000000000007941 */ /* 0x000fea0003800200 */
.L_x_5848:
[----:B------:R-:W-:Y:S04]  /*38d0*/  BSSY.RECONVERGENT B0, `(.L_x_5850) ;  /* 0x000003c000007945 */ /* 0x000fe80003800200 */
[----:B------:R-:W-:Y:S05]  /*38e0*/  @!P6 BRA `(.L_x_5851) ;  /* 0x0000000000e8e947 */ /* 0x000fea0003800000 */
[----:B------:R-:W4:Y:S01]  /*38f0*/  LDC.64 R44, c[0x0][0x4a8] ;  /* 0x00012a00ff2c7b82 */ /* 0x000f220000000a00 */
[----:B------:R-:W-:Y:S11]  /*3900*/  ISETP.GE.AND P0, PT, R12, R17, PT ;  /* 0x000000110c00720c */ /* 0x000ff60003f06270 */
[----:B------:R-:W-:Y:S02]  /*3910*/  @!UPT UIADD3 URZ, UPT, UPT, URZ, URZ, URZ ;  /* 0x000000fffffff290 */ /* 0x000fe4000fffe0ff */
[C---:B------:R-:W-:Y:S04]  /*3920*/  @!P0 IMAD.WIDE R34, R11.reuse, 0x40, R36 ;  /* 0x000000400b228825 */ /* 0x040fe800078e0224 */
[----:B------:R-:W-:Y:S02]  /*3930*/  @!P0 IMAD.WIDE R26, R11, 0x40, R6 ;  /* 0x000000400b1a8825 */ /* 0x000fe400078e0206 */
[----:B------:R-:W5:Y:S01]  /*3940*/  @!P0 LDG.E.64 R34, desc[UR6][R34.64] ;  /* 0x0000000622228981 */ /* 0x000f62000c1e1b00 */
[C---:B----4-:R-:W-:Y:S05]  /*3950*/  LEA R46, P1, R44.reuse, R42, 0x6 ;  /* 0x0000002a2c2e7211 */ /* 0x050fea00078230ff */
[----:B------:R-:W4:Y:S01]  /*3960*/  @!P0 LDG.E.64 R18, desc[UR6][R26.64] ;  /* 0x000000061a128981 */ /* 0x000f22000c1e1b00 */
[----:B------:R-:W-:Y:S02]  /*3970*/  LEA.HI.X R47, R44, R43, R45, 0x6, P1 ;  /* 0x0000002b2c2f7211 */ /* 0x000fe400008f342d */
[----:B------:R-:W2:Y:S03]  /*3980*/  LDC.64 R44, c[0x0][0x3b8] ;  /* 0x0000ee00ff2c7b82 */ /* 0x000ea60000000a00 */
[----:B-1-3--:R-:W3:Y:S01]  /*3990*/  LDG.E.128 R20, desc[UR6][R46.64] ;  /* 0x000000062e147981 */ /* 0x00aee2000c1e1d00 */
[C---:B--2---:R-:W-:Y:S04]  /*39a0*/  LEA R50, P1, R44.reuse, R40, 0x6 ;  /* 0x000000282c327211 */ /* 0x044fe800078230ff */
        /* <DEDUP_REMOVED lines=46> */
.L_x_5851:
[----:B------:R-:W-:Y:S05]  /*3c90*/  BSYNC.RECONVERGENT B0 ;  /* 0x0000000000007941 */ /* 0x000fea0003800200 */
.L_x_5850:
[----:B------:R-:W-:Y:S04]  /*3ca0*/  BSSY.RECONVERGENT B0, `(.L_x_5852) ;  /* 0x000003e000007945 */ /* 0x000fe80003800200 */
[----:B------:R-:W-:Y:S05]  /*3cb0*/  @P3 BRA `(.L_x_5853) ;  /* 0x0000000000f03947 */ /* 0x000fea0003800000 */
[----:B------:R-:W4:Y:S01]  /*3cc0*/  LDC.64 R44, c[0x0][0x4a8] ;  /* 0x00012a00ff2c7b82 */ /* 0x000f220000000a00 */
[----:B------:R-:W-:Y:S11]  /*3cd0*/  ISETP.GE.AND P0, PT, R12, R17, PT ;  /* 0x000000110c00720c */ /* 0x000ff60003f06270 */
[----:B------:R-:W-:Y:S02]  /*3ce0*/  @!UPT UIADD3 URZ, UPT, UPT, URZ, URZ, URZ ;  /* 0x000000fffffff290 */ /* 0x000fe4000fffe0ff */
[C---:B------:R-:W-:Y:S04]  /*3cf0*/  @!P0 IMAD.WIDE R34, R11.reuse, 0x60, R36 ;  /* 0x000000600b228825 */ /* 0x040fe800078e0224 */
[----:B------:R-:W-:Y:S02]  /*3d00*/  @!P0 IMAD.WIDE R26, R11, 0x60, R6 ;  /* 0x000000600b1a8825 */ /* 0x000fe400078e0206 */
[----:B------:R-:W5:Y:S02]  /*3d10*/  @!P0 LDG.E.64 R34, desc[UR6][R34.64] ;  /* 0x0000000622228981 */ /* 0x000f64000c1e1b00 */
[----:B----4-:R-:W-:Y:S04]  /*3d20*/  IMAD.WIDE.U32 R46, R44, 0x60, R42 ;  /* 0x000000602c2e7825 */ /* 0x010fe800078e002a */
[----:B------:R-:W4:Y:S01]  /*3d30*/  @!P0 LDG.E.64 R18, desc[UR6][R26.64] ;  /* 0x000000061a128981 */ /* 0x000f22000c1e1b00 */
[----:B------:R-:W-:Y:S05]  /*3d40*/  IMAD R45, R45, 0x60, RZ ;  /* 0x000000602d2d7824 */ /* 0x000fea00078e02ff */
[----:B------:R-:W-:Y:S02]  /*3d50*/  IADD3 R47, PT, PT, R45, R47, RZ ;  /* 0x0000002f2d2f7210 */ /* 0x000fe40007ffe0ff */
[----:B------:R-:W2:Y:S03]  /*3d60*/  LDC.64 R44, c[0x0][0x3b8] ;  /* 0x0000ee00ff2c7b82 */ /* 0x000ea60000000a00 */
[----:B-1-3--:R-:W3:Y:S01]  /*3d70*/  LDG.E.128 R20, desc[UR6][R46.64] ;  /* 0x000000062e147981 */ /* 0x00aee2000c1e1d00 */
[----:B--2---:R-:W-:Y:S02]  /*3d80*/  IMAD R45, R45, 0x60, RZ ;  /* 0x000000602d2d7824 */ /* 0x004fe400078e02ff */
        /* <DEDUP_REMOVED lines=47> */
.L_x_5853:
[----:B------:R-:W-:Y:S05]  /*4080*/  BSYNC.RECONVERGENT B0 ;  /* 0x0000000000007941 */ /* 0x000fea0003800200 */
.L_x_5852:
[----:B------:R-:W-:Y:S01]  /*4090*/  LOP3.LUT P0, RZ, R63, 0x1, RZ, 0xc0, !PT ;  /* 0x000000013fff7812 */ /* 0x000fe2000780c0ff */
[----:B------:R-:W-:Y:S11]  /*40a0*/  BSSY.RECONVERGENT B0, `(.L_x_5854) ;  /* 0x000003d000007945 */ /* 0x000ff60003800200 */
[----:B------:R-:W-:Y:S01]  /*40b0*/  @!UPT UIADD3 URZ, UPT, UPT, URZ, URZ, URZ ;  /* 0x000000fffffff290 */ /* 0x000fe2000fffe0ff */
        /* <DEDUP_REMOVED lines=59> */
.L_x_5855:
[----:B------:R-:W-:Y:S05]  /*4470*/  BSYNC.RECONVERGENT B0 ;  /* 0x0000000000007941 */ /* 0x000fea0003800200 */
.L_x_5854:
[----:B------:R-:W-:Y:S04]  /*4480*/  BSSY.RECONVERGENT B0, `(.L_x_5856) ;  /* 0x000003e000007945 */ /* 0x000fe80003800200 */
[----:B------:R-:W-:Y:S05]  /*4490*/  @!P4 BRA `(.L_x_5857) ;  /* 0x0000000000f0c947 */ /* 0x000fea0003800000 */
        /* <DEDUP_REMOVED lines=60> */
.L_x_5857:
[----:B------:R-:W-:Y:S05]  /*4860*/  BSYNC.RECONVERGENT B0 ;  /* 0x0000000000007941 */ /* 0x000fea0003800200 */
.L_x_5856:
[----:B------:R-:W-:Y:S01]  /*4870*/  LOP3.LUT P0, RZ, R63, 0x2, RZ, 0xc0, !PT ;  /* 0x000000023fff7812 */ /* 0x000fe2000780c0ff */
[----:B------:R-:W-:Y:S11]  /*4880*/  BSSY.RECONVERGENT B0, `(.L_x_5858) ;  /* 0x000003f000007945 */ /* 0x000ff60003800200 */
[----:B------:R-:W-:Y:S01]  /*4890*/  @!UPT UIADD3 URZ, UPT, UPT, URZ, URZ, URZ ;  /* 0x000000fffffff290 */ /* 0x000fe2000fffe0ff */
[----:B------:R-:W-:Y:S05]  /*48a0*/  @!P0 BRA `(.L_x_5859) ;  /* 0x0000000000f08947 */ /* 0x000fea0003800000 */
[----:B------:R-:W5:Y:S01]  /*48b0*/  LDC.64 R34, c[0x0][0x4a8] ;  /* 0x00012a00ff227b82 */ /* 0x000f620000000a00 */
[----:B------:R-:W-:Y:S11]  /*48c0*/  ISETP.GE.AND P0, PT, R12, R17, PT ;  /* 0x000000110c00720c */ /* 0x000ff60003f06270 */
[----:B------:R-:W-:Y:S02]  /*48d0*/  @!UPT UIADD3 URZ, UPT, UPT, URZ, URZ, URZ ;  /* 0x000000fffffff290 */ /* 0x000fe4000fffe0ff */
[C---:B------:R-:W-:Y:S04]  /*48e0*/  @!P0 IMAD.WIDE R36, R11.reuse, 0xc0, R36 ;  /* 0x000000c00b248825 */ /* 0x040fe800078e0224 */
[----:B------:R-:W-:Y:S02]  /*48f0*/  @!P0 IMAD.WIDE R6, R11, 0xc0, R6 ;  /* 0x000000c00b068825 */ /* 0x000fe400078e0206 */
[----:B------:R-:W2:Y:S02]  /*4900*/  @!P0 LDG.E.64 R36, desc[UR6][R36.64] ;  /* 0x0000000624248981 */ /* 0x000ea4000c1e1b00 */
[----:B-----5:R-:W-:Y:S04]  /*4910*/  IMAD.WIDE.U32 R42, R34, 0xc0, R42 ;  /* 0x000000c0222a7825 */ /* 0x020fe800078e002a */
[----:B------:R-:W3:Y:S01]  /*4920*/  @!P0 LDG.E.64 R6, desc[UR6][R6.64] ;  /* 0x0000000606068981 */ /* 0x000ee2000c1e1b00 */
        /* <DEDUP_REMOVED lines=10> */
[--C-:B---34-:R-:W-:Y:S02]  /*49d0*/  @!P0 HADD2.F32 R21, -RZ, R6.reuse.H0_H0 ;  /* 0x20000006ff158230 */ /* 0x118fe40000004100 */
        /* <DEDUP_REMOVED lines=41> */
.L_x_5859:
[----:B------:R-:W-:Y:S05]  /*4c70*/  BSYNC.RECONVERGENT B0 ;  /* 0x0000000000007941 */ /* 0x000fea0003800200 */
.L_x_5858:
[----:B-1----:R-:W1:Y:S01]  /*4c80*/  LDC R17, c[0x0][0x450] ;  /* 0x00011400ff117b82 */ /* 0x002e620000000800 */
[----:B--2---:R-:W-:Y:S05]  /*4c90*/  IMAD.U32 R3, R38, -0x40, RZ ;  /* 0xffffffc026037824 */ /* 0x004fea00078e00ff */
[C---:B------:R-:W-:Y:S02]  /*4ca0*/  LEA R14, P1, R3.reuse, R14, 0x1 ;  /* 0x0000000e030e7211 */ /* 0x040fe400078208ff */
[C---:B------:R-:W-:Y:S02]  /*4cb0*/  LEA R54, P0, R3.reuse, R54, 0x1 ;  /* 0x0000003603367211 */ /* 0x040fe400078008ff */
[C---:B------:R-:W-:Y:S02]  /*4cc0*/  LEA.HI.X.SX32 R15, R3.reuse, R15, 0x1, P1 ;  /* 0x0000000f030f7211 */ /* 0x040fe400008f0eff */
[----:B------:R-:W-:Y:S01]  /*4cd0*/  LEA.HI.X.SX32 R55, R3, R55, 0x1, P0 ;  /* 0x0000003703377211 */ /* 0x000fe200000f0eff */
[----:B------:R-:W-:Y:S05]  /*4ce0*/  BRA `(.L_x_5842) ;  /* 0x0000003000607947 */ /* 0x000fea0003800000 */
.L_x_5843:
[----:B------:R-:W-:Y:S01]  /*4cf0*/  LEA.HI R16, R17, R17, RZ, 0x1 ;  /* 0x0000001111107211 */ /* 0x000fe200078f08ff */
[----:B------:R-:W2:Y:S01]  /*4d00*/  LDC R130, c[0x0][0x450] ;  /* 0x00011400ff827b82 */ /* 0x000ea20000000800 */
[C---:B---3--:R-:W-:Y:S01]  /*4d10*/  LEA R20, P0, R95.reuse, R10, 0x1 ;  /* 0x0000000a5f147211 */ /* 0x048fe200078008ff */
[----:B------:R-:W-:Y:S01]  /*4d20*/  BSSY.RECONVERGENT B0, `(.L_x_5860) ;  /* 0x0000061000007945 */ /* 0x000fe20003800200 */
[----:B------:R-:W-:Y:S02]  /*4d30*/  SHF.R.S32.HI R16, RZ, 0x1, R16 ;  /* 0x00000001ff107819 */ /* 0x000fe40000011410 */
[----:B------:R-:W-:Y:S02]  /*4d40*/  SHF.R.U32.HI R19, RZ, 0x1, R17 ;  /* 0x00000001ff137819 */ /* 0x000fe40000011611 */
[----:B------:R-:W-:Y:S01]  /*4d50*/  LEA.HI.X R21, R95, R9, R94, 0x1, P0 ;  /* 0x000000095f157211 */ /* 0x000fe200000f0c5e */
[----:B------:R-:W-:Y:S01]  /*4d60*/  IMAD.MOV R16, RZ, RZ, -R16 ;  /* 0x000000ffff107224 */ /* 0x000fe200078e0a10 */
[----:B------:R-:W-:Y:S02]  /*4d70*/  LEA R132, P0, R72, R82, 0x1 ;  /* 0x0000005248847211 */ /* 0x000fe400078008ff */
[----:B------:R-:W-:Y:S02]  /*4d80*/  ISETP.GE.U32.AND P1, PT, R12, R19, PT ;  /* 0x000000130c00720c */ /* 0x000fe40003f26070 */
[----:B------:R-:W-:Y:S02]  /*4d90*/  LEA.HI.X R133, R72, R83, R71, 0x1, P0 ;  /* 0x0000005348857211 */ /* 0x000fe400000f0c47 */
[----:B------:R-:W-:Y:S02]  /*4da0*/  SEL R19, R19, R16, !P1 ;  /* 0x0000001013137207 */ /* 0x000fe40004800000 */
[----:B------:R-:W-:Y:S01]  /*4db0*/  SHF.R.S32.HI R131, RZ, 0x1f, R16 ;  /* 0x0000001fff837819 */ /* 0x000fe20000011410 */
[----:B------:R-:W-:Y:S06]  /*4dc0*/  @!P2 BRA `(.L_x_5861) ;  /* 0x000000040058a947 */ /* 0x000fec0003800000 */
        /* <DEDUP_REMOVED lines=21> */
[--C-:B------:R-:W-:Y:S02]  /*4f20*/  @!P0 HADD2.F32 R33, -RZ, R25.reuse.H0_H0 ;  /* 0x20000019ff218230 */ /* 0x100fe40000004100 */
        /* <DEDUP_REMOVED lines=64> */
.L_x_5861:
[----:B-1----:R-:W-:Y:S05]  /*5330*/  BSYNC.RECONVERGENT B0 ;  /* 0x0000000000007941 */ /* 0x002fea0003800200 */
.L_x_5860:
        /* <DEDUP_REMOVED lines=92> */
.L_x_5863:
[----:B------:R-:W-:Y:S05]  /*5900*/  BSYNC.RECONVERGENT B0 ;  /* 0x0000000000007941 */ /* 0x000fea0003800200 */
.L_x_5862:
        /* <DEDUP_REMOVED lines=96> */
.L_x_5865:
[----:B------:R-:W-:Y:S05]  /*5f10*/  BSYNC.RECONVERGENT B0 ;  /* 0x0000000000007941 */ /* 0x000fea0003800200 */
.L_x_5864:
[----:B------:R-:W-:Y:S04]  /*5f20*/  BSSY.RECONVERGENT B0, `(.L_x_5866) ;  /* 0x0000060000007945 */ /* 0x000fe80003800200 */
[----:B------:R-:W-:Y:S05]  /*5f30*/  @!P6 BRA `(.L_x_5867) ;  /* 0x000000040078e947 */ /* 0x000fea0003800000 */
[----:B------:R-:W5:Y:S08]  /*5f40*/  LDC.64 R136, c[0x0][0x4a8] ;  /* 0x00012a00ff887b82 */ /* 0x000f700000000a00 */
[----:B------:R-:W4:Y:S01]  /*5f50*/  LDC.64 R134, c[0x0][0x3b8] ;  /* 0x0000ee00ff867b82 */ /* 0x000f220000000a00 */
[C---:B-----5:R-:W-:Y:S04]  /*5f60*/  LEA R38, P0, R136.reuse, R20, 0x6 ;  /* 0x0000001488267211 */ /* 0x060fe800078030ff */
[----:B------:R-:W-:Y:S02]  /*5f70*/  LEA.HI.X R39, R136, R21, R137, 0x6, P0 ;  /* 0x0000001588277211 */ /* 0x000fe400000f3489 */
[C---:B----4-:R-:W-:Y:S03]  /*5f80*/  LEA R140, P0, R134.reuse, R132, 0x6 ;  /* 0x00000084868c7211 */ /* 0x050fe600078030ff */
[----:B-1-3--:R-:W3:Y:S01]  /*5f90*/  LDG.E.128 R56, desc[UR6][R38.64] ;  /* 0x0000000626387981 */ /* 0x00aee2000c1e1d00 */
        /* <DEDUP_REMOVED lines=88> */
.L_x_5867:
[----:B------:R-:W-:Y:S05]  /*6520*/  BSYNC.RECONVERGENT B0 ;  /* 0x0000000000007941 */ /* 0x000fea0003800200 */
.L_x_5866:
        /* <DEDUP_REMOVED lines=98> */
.L_x_5869:
[----:B------:R-:W-:Y:S05]  /*6b50*/  BSYNC.RECONVERGENT B0 ;  /* 0x0000000000007941 */ /* 0x000fea0003800200 */
.L_x_5868:
[----:B------:R-:W-:Y:S01]  /*6b60*/  LOP3.LUT P0, RZ, R63, 0x1, RZ, 0xc0, !PT ;  /* 0x000000013fff7812 */ /* 0x000fe2000780c0ff */
[----:B------:R-:W-:Y:S11]  /*6b70*/  BSSY.RECONVERGENT B0, `(.L_x_5870) ;  /* 0x0000061000007945 */ /* 0x000ff60003800200 */
[----:B------:R-:W-:Y:S01]  /*6b80*/  @!UPT UIADD3 URZ, UPT, UPT, URZ, URZ, URZ ;  /* 0x000000fffffff290 */ /* 0x000fe2000fffe0ff */
[----:B------:R-:W-:Y:S05]  /*6b90*/  @!P0 BRA `(.L_x_5871) ;  /* 0x0000000400788947 */ /* 0x000fea0003800000 */
[----:B-1-34-:R-:W1:Y:S01]  /*6ba0*/  LDC.64 R56, c[0x0][0x4a8] ;  /* 0x00012a00ff387b82 */ /* 0x01ae620000000a00 */
[----:B------:R-:W-:Y:S11]  /*6bb0*/  ISETP.GE.AND P0, PT, R12, R17, PT ;  /* 0x000000110c00720c */ /* 0x000ff60003f06270 */
[----:B------:R-:W-:Y:S02]  /*6bc0*/  @!UPT UIADD3 URZ, UPT, UPT, URZ, URZ, URZ ;  /* 0x000000fffffff290 */ /* 0x000fe4000fffe0ff */
[----:B------:R-:W-:Y:S02]  /*6bd0*/  @!P0 SEL R60, R16, RZ, P1 ;  /* 0x000000ff103c8207 */ /* 0x000fe40000800000 */
[----:B------:R-:W-:Y:S02]  /*6be0*/  @!P0 SEL R59, R131, RZ, P1 ;  /* 0x000000ff833b8207 */ /* 0x000fe40000800000 */
[----:B------:R-:W-:Y:S04]  /*6bf0*/  @!P0 IADD3 R60, P2, PT, R113, R60, RZ ;  /* 0x0000003c713c8210 */ /* 0x000fe80007f5e0ff */
[----:B------:R-:W-:Y:S02]  /*6c00*/  @!P0 SHF.L.U32 R135, R60, 0x1, RZ ;  /* 0x000000013c878819 */ /* 0x000fe400000006ff */
[C---:B-1----:R-:W-:Y:S04]  /*6c10*/  LEA R22, P3, R56.reuse, R20, 0x7 ;  /* 0x0000001438167211 */ /* 0x042fe800078638ff */
[----:B------:R-:W-:Y:S02]  /*6c20*/  LEA.HI.X R23, R56, R21, R57, 0x7, P3 ;  /* 0x0000001538177211 */ /* 0x000fe400018f3c39 */
[----:B------:R-:W-:Y:S02]  /*6c30*/  @!P0 IADD3.X R57, PT, PT, R98, R59, RZ, P2, !PT ;  /* 0x0000003b62398210 */ /* 0x000fe400017fe4ff */
[----:B------:R-:W-:Y:S01]  /*6c40*/  @!P0 IADD3 R136, P2, PT, R135, R86, RZ ;  /* 0x0000005687888210 */ /* 0x000fe20007f5e0ff */
[----:B------:R-:W-:Y:S01]  /*6c50*/  @!P0 IMAD.WIDE R24, R19, 0x2, R22 ;  /* 0x0000000213188825 */ /* 0x000fe200078e0216 */
[----:B------:R-:W-:Y:S01]  /*6c60*/  @!P0 SHF.L.U64.HI R60, R60, 0x1, R57 ;  /* 0x000000013c3c8819 */ /* 0x000fe20000010239 */
[----:B------:R-:W3:Y:S03]  /*6c70*/  LDG.E.128 R48, desc[UR6][R22.64] ;  /* 0x0000000616307981 */ /* 0x000ee6000c1e1d00 */
[C---:B------:R-:W-:Y:S02]  /*6c80*/  @!P0 IADD3.X R137, PT, PT, R60.reuse, R87, RZ, P2, !PT ;  /* 0x000000573c898210 */ /* 0x040fe400017fe4ff */
[----:B------:R-:W-:Y:S03]  /*6c90*/  @!P0 IADD3 R38, P2, PT, R135, R88, RZ ;  /* 0x0000005887268210 */ /* 0x000fe60007f5e0ff */
[----:B------:R-:W4:Y:S01]  /*6ca0*/  @!P0 LDG.E.128 R56, desc[UR6][R136.64] ;  /* 0x0000000688388981 */ /* 0x000f22000c1e1d00 */
[----:B------:R-:W-:Y:S02]  /*6cb0*/  @!P0 IADD3.X R39, PT, PT, R60, R89, RZ, P2, !PT ;  /* 0x000000593c278210 */ /* 0x000fe400017fe4ff */
[----:B------:R-:W-:Y:S02]  /*6cc0*/  PLOP3.LUT P2, PT, PT, PT, PT, 0x80, 0x8 ;  /* 0x000000000008781c */ /* 0x000fe40003f4f070 */
[----:B------:R-:W-:Y:S03]  /*6cd0*/  @!P0 PLOP3.LUT P2, PT, P1, PT, PT, 0x80, 0x8 ;  /* 0x000000000008881c */ /* 0x000fe60000f4f070 */
        /* <DEDUP_REMOVED lines=9> */
[--C-:B------:R-:W-:Y:S02]  /*6d70*/  @!P0 HADD2.F32 R34, -RZ, R57.reuse.H0_H0 ;  /* 0x20000039ff228230 */ /* 0x100fe40000004100 */
[----:B------:R-:W-:Y:S01]  /*6d80*/  @!P2 FADD.FTZ R37, -R37, -RZ ;  /* 0x800000ff2525a221 */ /* 0x000fe20000010100 */
[----:B------:R-:W-:Y:S02]  /*6d90*/  @!P0 HADD2.F32 R33, -RZ, R57.H1_H1 ;  /* 0x30000039ff218230 */ /* 0x000fe40000004100 */
[----:B------:R-:W-:Y:S01]  /*6da0*/  @!P2 FADD.FTZ R35, -R35, -RZ ;  /* 0x800000ff2323a221 */ /* 0x000fe20000010100 */
[--C-:B-----5:R-:W-:Y:S01]  /*6db0*/  @!P0 HADD2.F32 R32, -RZ, R24.reuse.H0_H0 ;  /* 0x20000018ff208230 */ /* 0x120fe20000004100 */
[----:B------:R-:W1:Y:S01]  /*6dc0*/  LDC.64 R56, c[0x0][0x3b8] ;  /* 0x0000ee00ff387b82 */ /* 0x000e620000000a00 */
[----:B------:R-:W-:Y:S02]  /*6dd0*/  @!P0 HADD2.F32 R30, -RZ, R24.H1_H1 ;  /* 0x30000018ff1e8230 */ /* 0x000fe40000004100 */
[----:B------:R-:W-:Y:S01]  /*6de0*/  @!P2 FADD.FTZ R34, -R34, -RZ ;  /* 0x800000ff2222a221 */ /* 0x000fe20000010100 */
[----:B------:R-:W-:Y:S02]  /*6df0*/  @!P0 HADD2.F32 R29, -RZ, R25.H0_H0 ;  /* 0x20000019ff1d8230 */ /* 0x000fe40000004100 */
[----:B------:R-:W-:Y:S01]  /*6e00*/  @!P2 FADD.FTZ R33, -R33, -RZ ;  /* 0x800000ff2121a221 */ /* 0x000fe20000010100 */
[--C-:B------:R-:W-:Y:S02]  /*6e10*/  @!P0 HADD2.F32 R22, -RZ, R27.reuse.H0_H0 ;  /* 0x2000001bff168230 */ /* 0x100fe40000004100 */
[----:B------:R-:W-:Y:S01]  /*6e20*/  @!P0 FMUL.FTZ R0, R32, R37 ;  /* 0x0000002520008220 */ /* 0x000fe20000410000 */
[----:B--2---:R-:W-:Y:S02]  /*6e30*/  @!P0 HADD2.F32 R36, -RZ, R44.H0_H0 ;  /* 0x2000002cff248230 */ /* 0x004fe40000004100 */
[----:B------:R-:W-:Y:S01]  /*6e40*/  @!P0 FMUL.FTZ R2, R30, R35 ;  /* 0x000000231e028220 */ /* 0x000fe20000410000 */
[----:B------:R-:W-:Y:S02]  /*6e50*/  @!P0 HADD2.F32 R23, -RZ, R27.H1_H1 ;  /* 0x3000001bff178230 */ /* 0x000fe40000004100 */
[----:B------:R-:W-:Y:S01]  /*6e60*/  @!P0 FMUL.FTZ R3, R29, R34 ;  /* 0x000000221d038220 */ /* 0x000fe20000410000 */
[--C-:B------:R-:W-:Y:S02]  /*6e70*/  @!P0 HADD2.F32 R31, -RZ, R58.reuse.H0_H0 ;  /* 0x2000003aff1f8230 */ /* 0x100fe40000004100 */
[----:B------:R-:W-:Y:S01]  /*6e80*/  @!P0 FFMA.FTZ R0, R39, R36, R0 ;  /* 0x0000002427008223 */ /* 0x000fe20000010000 */
[----:B------:R-:W-:Y:S02]  /*6e90*/  @!P0 HADD2.F32 R28, -RZ, R25.H1_H1 ;  /* 0x30000019ff1c8230 */ /* 0x000fe40000004100 */
[----:B------:R-:W-:Y:S02]  /*6ea0*/  @!P0 HADD2.F32 R27, -RZ, R58.H1_H1 ;  /* 0x3000003aff1b8230 */ /* 0x000fe40000004100 */
[----:B------:R-:W-:Y:S01]  /*6eb0*/  @!P2 FADD.FTZ R31, -R31, -RZ ;  /* 0x800000ff1f1fa221 */ /* 0x000fe20000010100 */
[----:B------:R-:W-:Y:S02]  /*6ec0*/  @!P0 HADD2.F32 R38, -RZ, R44.H1_H1 ;  /* 0x3000002cff268230 */ /* 0x000fe40000004100 */
[----:B------:R-:W-:Y:S01]  /*6ed0*/  @!P0 FMUL.FTZ R4, R28, R33 ;  /* 0x000000211c048220 */ /* 0x000fe20000410000 */
[----:B------:R-:W-:Y:S02]  /*6ee0*/  @!P0 HADD2.F32 R25, -RZ, R59.H0_H0 ;  /* 0x2000003bff198230 */ /* 0x000fe40000004100 */
[----:B------:R-:W-:Y:S01]  /*6ef0*/  @!P2 FADD.FTZ R27, -R27, -RZ ;  /* 0x800000ff1b1ba221 */ /* 0x000fe20000010100 */
[----:B------:R-:W-:Y:S02]  /*6f00*/  @!P0 HADD2.F32 R40, -RZ, R45.H0_H0 ;  /* 0x2000002dff288230 */ /* 0x000fe40000004100 */
[----:B------:R-:W-:Y:S01]  /*6f10*/  @!P0 FFMA.FTZ R2, R41, R38, R2 ;  /* 0x0000002629028223 */ /* 0x000fe20000010002 */
[----:B------:R-:W-:Y:S02]  /*6f20*/  @!P0 HADD2.F32 R36, -RZ, R52.H0_H0 ;  /* 0x20000034ff248230 */ /* 0x000fe40000004100 */
[----:B------:R-:W-:Y:S01]  /*6f30*/  @!P2 FADD.FTZ R25, -R25, -RZ ;  /* 0x800000ff1919a221 */ /* 0x000fe20000010100 */
[----:B------:R-:W-:Y:S02]  /*6f40*/  @!P0 HADD2.F32 R18, -RZ, R59.H1_H1 ;  /* 0x3000003bff128230 */ /* 0x000fe40000004100 */
[----:B------:R-:W-:Y:S01]  /*6f50*/  @!P0 HADD2.F32 R42, -RZ, R45.H1_H1 ;  /* 0x3000002dff2a8230 */ /* 0x000fe20000004100 */
[----:B------:R-:W-:Y:S01]  /*6f60*/  @!P0 F2FP.F16.F32.PACK_AB R58, R2, R0 ;  /* 0x00000000023a823e */ /* 0x000fe200000000ff */
[--C-:B------:R-:W-:Y:S02]  /*6f70*/  @!P0 HADD2.F32 R43, -RZ, R46.reuse.H0_H0 ;  /* 0x2000002eff2b8230 */ /* 0x100fe40000004100 */
[----:B------:R-:W-:Y:S01]  /*6f80*/  @!P0 FFMA.FTZ R3, R36, R40, R3 ;  /* 0x0000002824038223 */ /* 0x000fe20000010003 */
[----:B------:R-:W-:Y:S01]  /*6f90*/  @!P0 HADD2.F32 R44, -RZ, R46.H1_H1 ;  /* 0x3000002eff2c8230 */ /* 0x000fe20000004100 */
[----:B------:R-:W-:Y:S01]  /*6fa0*/  @!P0 MOV R48, R58 ;  /* 0x0000003a00308202 */ /* 0x000fe20000000f00 */
[--C-:B------:R-:W-:Y:S02]  /*6fb0*/  @!P0 HADD2.F32 R45, -RZ, R47.reuse.H0_H0 ;  /* 0x2000002fff2d8230 */ /* 0x100fe40000004100 */
[----:B------:R-:W-:Y:S01]  /*6fc0*/  @!P2 FADD.FTZ R18, -R18, -RZ ;  /* 0x800000ff1212a221 */ /* 0x000fe20000010100 */
[C---:B-1----:R-:W-:Y:S01]  /*6fd0*/  LEA R134, P2, R56.reuse, R132, 0x7 ;  /* 0x0000008438867211 */ /* 0x042fe200078438ff */
[----:B------:R-:W-:Y:S01]  /*6fe0*/  @!P0 HADD2.F32 R46, -RZ, R47.H1_H1 ;  /* 0x3000002fff2e8230 */ /* 0x000fe20000004100 */
[----:B------:R-:W-:Y:S01]  /*6ff0*/  @!P0 MOV R47, R51 ;  /* 0x00000033002f8202 */ /* 0x000fe20000000f00 */
[----:B------:R-:W-:Y:S01]  /*7000*/  @!P0 HADD2.F32 R24, -RZ, R26.H0_H0 ;  /* 0x2000001aff188230 */ /* 0x000fe20000004100 */
[----:B------:R-:W-:Y:S01]  /*7010*/  LEA.HI.X R135, R56, R133, R57, 0x7, P2 ;  /* 0x0000008538877211 */ /* 0x000fe200010f3c39 */
[----:B------:R-:W-:Y:S02]  /*7020*/  @!P0 HADD2.F32 R39, -RZ, R52.H1_H1 ;  /* 0x30000034ff278230 */ /* 0x000fe40000004100 */
        /* <DEDUP_REMOVED lines=15> */
[----:B------:R-:W-:Y:S02]  /*7120*/  @!P0 FFMA.FTZ R8, R39, R46, R8 ;  /* 0x0000002e27088223 */ /* 0x000fe40000010008 */
[----:B------:R-:W-:Y:S03]  /*7130*/  @!P0 F2FP.F16.F32.PACK_AB R60, R6, R5 ;  /* 0x00000005063c823e */ /* 0x000fe600000000ff */
[----:B------:R-:W-:Y:S02]  /*7140*/  @!P0 F2FP.F16.F32.PACK_AB R57, R8, R7 ;  /* 0x000000070839823e */ /* 0x000fe400000000ff */
[----:B------:R-:W-:Y:S02]  /*7150*/  @!P0 MOV R50, R60 ;  /* 0x0000003c00328202 */ /* 0x000fe40000000f00 */
[----:B------:R-:W-:Y:S05]  /*7160*/  @!P0 MOV R51, R57 ;  /* 0x0000003900338202 */ /* 0x000fea0000000f00 */
[----:B------:R1:W-:Y:S02]  /*7170*/  STG.E.128 desc[UR6][R134.64], R48 ;  /* 0x0000003086007986 */ /* 0x0003e4000c101d06 */
.L_x_5871:
[----:B------:R-:W-:Y:S05]  /*7180*/  BSYNC.RECONVERGENT B0 ;  /* 0x0000000000007941 */ /* 0x000fea0003800200 */
.L_x_5870:
[----:B------:R-:W-:Y:S04]  /*7190*/  BSSY.RECONVERGENT B0, `(.L_x_5872) ;  /* 0x0000062000007945 */ /* 0x000fe80003800200 */
[----:B------:R-:W-:Y:S05]  /*71a0*/  @!P4 BRA `(.L_x_5873) ;  /* 0x000000040080c947 */ /* 0x000fea0003800000 */
        /* <DEDUP_REMOVED lines=96> */
.L_x_5873:
[----:B------:R-:W-:Y:S05]  /*77b0*/  BSYNC.RECONVERGENT B0 ;  /* 0x0000000000007941 */ /* 0x000fea0003800200 */
.L_x_5872:
[----:B------:R-:W-:Y:S01]  /*77c0*/  LOP3.LUT P0, RZ, R63, 0x2, RZ, 0xc0, !PT ;  /* 0x000000023fff7812 */ /* 0x000fe2000780c0ff */
[----:B------:R-:W-:Y:S11]  /*77d0*/  BSSY.RECONVERGENT B0, `(.L_x_5874) ;  /* 0x0000063000007945 */ /* 0x000ff60003800200 */
[----:B------:R-:W-:Y:S01]  /*77e0*/  @!UPT UIADD3 URZ, UPT, UPT, URZ, URZ, URZ ;  /* 0x000000fffffff290 */ /* 0x000fe2000fffe0ff */
[----:B------:R-:W-:Y:S05]  /*77f0*/  @!P0 BRA `(.L_x_5875) ;  /* 0x0000000400808947 */ /* 0x000fea0003800000 */
        /* <DEDUP_REMOVED lines=96> */
.L_x_5875:
[----:B------:R-:W-:Y:S05]  /*7e00*/  BSYNC.RECONVERGENT B0 ;  /* 0x0000000000007941 */ /* 0x000fea0003800200 */
.L_x_5874:
[----:B------:R-:W1:Y:S01]  /*7e10*/  LDC R17, c[0x0][0x450] ;  /* 0x00011400ff117b82 */ /* 0x000e620000000800 */
[----:B--2---:R-:W-:Y:S05]  /*7e20*/  IMAD.U32 R3, R130, -0x40, RZ ;  /* 0xffffffc082037824 */ /* 0x004fea00078e00ff */
[C---:B------:R-:W-:Y:S02]  /*7e30*/  LEA R88, P1, R3.reuse, R88, 0x1 ;  /* 0x0000005803587211 */ /* 0x040fe400078208ff */
[C---:B------:R-:W-:Y:S02]  /*7e40*/  LEA R86, P0, R3.reuse, R86, 0x1 ;  /* 0x0000005603567211 */ /* 0x040fe400078008ff */
[C---:B------:R-:W-:Y:S02]  /*7e50*/  LEA.HI.X.SX32 R89, R3.reuse, R89, 0x1, P1 ;  /* 0x0000005903597211 */ /* 0x040fe400008f0eff */
[----:B------:R-:W-:Y:S09]  /*7e60*/  LEA.HI.X.SX32 R87, R3, R87, 0x1, P0 ;  /* 0x0000005703577211 */ /* 0x000ff200000f0eff */
.L_x_5842:
[----:B-1----:R-:W-:Y:S05]  /*7e70*/  BSYNC.RECONVERGENT B1 ;  /* 0x0000000000017941 */ /* 0x002fea0003800200 */
.L_x_5840:
        /* <DEDUP_REMOVED lines=14> */
[----:B---3--:R-:W-:Y:S02]  /*7f60*/  @!P0 IADD3 R82, P1, PT, R3, R82, RZ ;  /* 0x0000005203528210 */ /* 0x008fe40007f3e0ff */
        /* <DEDUP_REMOVED lines=76> */
.L_x_5876:
[----:B------:R-:W-:Y:S02]  /*8430*/  LOP3.LUT P2, RZ, R63, 0x8, RZ, 0xc0, !PT ;  /* 0x000000083fff7812 */ /* 0x000fe4000784c0ff */
[----:B------:R-:W-:Y:S02]  /*8440*/  IADD3 R84, P1, PT, R84, R91, RZ ;  /* 0x0000005b54547210 */ /* 0x000fe40007f3e0ff */
[----:B------:R-:W-:Y:S03]  /*8450*/  IADD3 R10, P0, PT, R10, R93, RZ ;  /* 0x0000005d0a0a7210 */ /* 0x000fe60007f1e0ff */
[----:B------:R-:W-:Y:S02]  /*8460*/  IMAD.X R85, R85, 0x1, R90, P1 ;  /* 0x0000000155557824 */ /* 0x000fe400008e065a */
[----:B------:R-:W-:Y:S04]  /*8470*/  IMAD.X R9, R9, 0x1, R92, P0 ;  /* 0x0000000109097824 */ /* 0x000fe800000e065c */
[----:B------:R-:W-:Y:S05]  /*8480*/  @P2 BRA `(.L_x_5877) ;  /* 0xffffff9c00a82947 */ /* 0x000fea000383ffff */
.L_x_5839:
        /* <DEDUP_REMOVED lines=35> */
[----:B------:R-:W-:-:S04]  /*86c0*/  LEA R4, P0, R2, R6, 0x5 ;  /* 0x0000000602047211 */ /* 0x000fc800078028ff */
[----:B------:R-:W-:-:S05]  /*86d0*/  LEA.HI.X R5, R2, R7, R3, 0x5, P0 ;  /* 0x0000000702057211 */ /* 0x000fca00000f2c03 */
[----:B------:R-:W-:Y:S01]  /*86e0*/  @!PT LDS RZ, [RZ] ;  /* 0x00000000fffff984 */ /* 0x000fe20000000800 */
[----:B------:R-:W-:Y:S01]  /*86f0*/  @!PT LDS RZ, [RZ] ;  /* 0x00000000fffff984 */ /* 0x000fe20000000800 */
[----:B------:R-:W-:Y:S01]  /*8700*/  @!PT LDS RZ, [RZ] ;  /* 0x00000000fffff984 */ /* 0x000fe20000000800 */
[----:B------:R2:W-:Y:S04]  /*8710*/  LDGSTS.E.BYPASS.LTC128B.128 [R169+0x1000], desc[UR6][R4.64] ;  /* 0x0100000004a97fae */ /* 0x0005e8000b981a06 */
.L_x_5881:
[----:B------:R-:W-:Y:S05]  /*8720*/  BSYNC.RECONVERGENT B0 ;  /* 0x0000000000007941 */ /* 0x000fea0003800200 */
.L_x_5880:
[----:B------:R-:W-:Y:S05]  /*8730*/  @P1 BRA `(.L_x_5882) ;  /* 0x0000002400fc1947 */ /* 0x000fea0003800000 */
[----:B--2---:R-:W-:-:S04]  /*8740*/  LEA R4, P0, R2, R6, 0x6 ;  /* 0x0000000602047211 */ /* 0x004fc800078030ff */
[----:B------:R-:W-:-:S05]  /*8750*/  LEA.HI.X R5, R2, R7, R3, 0x6, P0 ;  /* 0x0000000702057211 */ /* 0x000fca00000f3403 */
[----:B------:R-:W-:Y:S01]  /*8760*/  @!PT LDS RZ, [RZ] ;  /* 0x00000000fffff984 */ /* 0x000fe20000000800 */
[----:B------:R-:W-:Y:S01]  /*8770*/  @!PT LDS RZ, [RZ] ;  /* 0x00000000fffff984 */ /* 0x000fe20000000800 */
[----:B------:R-:W-:Y:S01]  /*8780*/  @!PT LDS RZ, [RZ] ;  /* 0x00000000fffff984 */ /* 0x000fe20000000800 */
[----:B------:R3:W-:Y:S01]  /*8790*/  LDGSTS.E.BYPASS.LTC128B.128 [R169+0x1800], desc[UR6][R4.64] ;  /* 0x0180000004a97fae */ /* 0x0007e2000b981a06 */
[----:B------:R-:W-:Y:S05]  /*87a0*/  BRA `(.L_x_5882) ;  /* 0x0000002400e07947 */ /* 0x000fea0003800000 */
.L_x_5879:
        /* <DEDUP_REMOVED lines=37> */
[--C-:B----45:R-:W-:Y:S02]  /*8a00*/  HADD2.F32 R21, -RZ, R17.reuse.H0_H0 ;  /* 0x20000011ff157230 */ /* 0x130fe40000004100 */
[----:B------:R-:W-:Y:S02]  /*8a10*/  HADD2.F32 R23, -RZ, R17.H1_H1 ;  /* 0x30000011ff177230 */ /* 0x000fe40000004100 */
[--C-:B------:R-:W-:Y:S02]  /*8a20*/  HADD2.F32 R17, -RZ, R19.reuse.H1_H1 ;  /* 0x30000013ff117230 */ /* 0x100fe40000004100 */
[----:B------:R-:W-:-:S02]  /*8a30*/  HADD2.F32 R22, -RZ, R19.H0_H0 ;  /* 0x20000013ff167230 */ /* 0x000fc40000004100 */
[----:B--2---:R-:W-:Y:S02]  /*8a40*/  HADD2.F32 R10, -RZ, R7.H1_H1 ;  /* 0x30000007ff0a7230 */ /* 0x004fe40000004100 */
[----:B------:R-:W-:Y:S02]  /*8a50*/  HADD2.F32 R14, -RZ, R6.H1_H1 ;  /* 0x30000006ff0e7230 */ /* 0x000fe40000004100 */
[----:B---3--:R-:W-:Y:S02]  /*8a60*/  HADD2.F32 R0, -RZ, R5.H1_H1 ;  /* 0x30000005ff007230 */ /* 0x008fe40000004100 */
[----:B------:R-:W-:-:S03]  /*8a70*/  HADD2.F32 R8, -RZ, R4.H1_H1 ;  /* 0x30000004ff087230 */ /* 0x000fc60000004100 */
[C---:B------:R-:W-:Y:S01]  /*8a80*/  FMUL.FTZ R19, R17.reuse, R0 ;  /* 0x0000000011137220 */ /* 0x040fe20000410000 */
[----:B------:R-:W-:Y:S01]  /*8a90*/  FMUL.FTZ R17, R17, R10 ;  /* 0x0000000a11117220 */ /* 0x000fe20000410000 */
[C---:B------:R-:W-:Y:S01]  /*8aa0*/  FMUL.FTZ R20, R23.reuse, R8 ;  /* 0x0000000817147220 */ /* 0x040fe20000410000 */
[----:B------:R-:W-:Y:S01]  /*8ab0*/  FMUL.FTZ R23, R23, R14 ;  /* 0x0000000e17177220 */ /* 0x000fe20000410000 */
[----:B------:R-:W-:Y:S02]  /*8ac0*/  HADD2.F32 R6, -RZ, R6.H0_H0 ;  /* 0x20000006ff067230 */ /* 0x000fe40000004100 */
[----:B------:R-:W-:Y:S01]  /*8ad0*/  FFMA.FTZ R0, R22, R0, R17 ;  /* 0x0000000016007223 */ /* 0x000fe20000010011 */
[----:B------:R-:W-:Y:S02]  /*8ae0*/  HADD2.F32 R17, -RZ, R16.H1_H1 ;  /* 0x30000010ff117230 */ /* 0x000fe40000004100 */
[----:B------:R-:W-:Y:S01]  /*8af0*/  FFMA.FTZ R23, R21, R8, R23 ;  /* 0x0000000815177223 */ /* 0x000fe20000010017 */
[----:B------:R-:W-:-:S02]  /*8b00*/  HADD2.F32 R4, -RZ, R4.H0_H0 ;  /* 0x20000004ff047230 */ /* 0x000fc40000004100 */
[----:B------:R-:W-:Y:S02]  /*8b10*/  HADD2.F32 R5, -RZ, R5.H0_H0 ;  /* 0x20000005ff057230 */ /* 0x000fe40000004100 */
[--C-:B------:R-:W-:Y:S02]  /*8b20*/  HADD2.F32 R8, -RZ, R18.reuse.H1_H1 ;  /* 0x30000012ff087230 */ /* 0x100fe40000004100 */
[----:B------:R-:W-:Y:S02]  /*8b30*/  HADD2.F32 R7, -RZ, R7.H0_H0 ;  /* 0x20000007ff077230 */ /* 0x000fe40000004100 */
[----:B------:R-:W-:Y:S01]  /*8b40*/  FFMA.FTZ R19, R22, R10, -R19 ;  /* 0x0000000a16137223 */ /* 0x000fe20000010813 */
[C---:B------:R-:W-:Y:S01]  /*8b50*/  FMUL.FTZ R10, R17.reuse, R4 ;  /* 0x00000004110a7220 */ /* 0x040fe20000410000 */
[----:B------:R-:W-:Y:S01]  /*8b60*/  FMUL.FTZ R25, R17, R6 ;  /* 0x0000000611197220 */ /* 0x000fe20000410000 */
[----:B------:R-:W-:Y:S01]  /*8b70*/  FFMA.FTZ R20, R21, R14, -R20 ;  /* 0x0000000e15147223 */ /* 0x000fe20000010814 */
[----:B------:R-:W-:-:S02]  /*8b80*/  HADD2.F32 R18, -RZ, R18.H0_H0 ;  /* 0x20000012ff127230 */ /* 0x000fc40000004100 */
        /* <DEDUP_REMOVED lines=12> */
.L_x_5887:
[----:B------:R-:W-:Y:S05]  /*8c50*/  BSYNC.RECONVERGENT B0 ;  /* 0x0000000000007941 */ /* 0x000fea0003800200 */
.L_x_5886:
[----:B-----5:R2:W-:Y:S02]  /*8c60*/  STS.128 [R169], R16 ;  /* 0x00000010a9007388 */ /* 0x0205e40000000c00 */
.L_x_5885:
[----:B------:R-:W-:Y:S05]  /*8c70*/  BSYNC.RECONVERGENT B1 ;  /* 0x0000000000017941 */ /* 0x000fea0003800200 */
.L_x_5884:
[----:B------:R-:W-:Y:S01]  /*8c80*/  VIADD R160, R124, 0x10 ;  /* 0x000000107ca07836 */ /* 0x000fe20000000000 */
[C---:B----4-:R-:W-:Y:S01]  /*8c90*/  LEA R20, P0, R29.reuse, R32, 0x1 ;  /* 0x000000201d147211 */ /* 0x050fe200078008ff */
        /* <DEDUP_REMOVED lines=11> */
[----:B------:R-:W-:Y:S02]  /*8d50*/  SHF.L.U32 R4, R0, 0x1, RZ ;  /* 0x0000000100047819 */ /* 0x000fe400000006ff */
[----:B------:R-:W-:-:S04]  /*8d60*/  LEA.HI.X.SX32 R31, R31, R104, 0x1, P0 ;  /* 0x000000681f1f7211 */ /* 0x000fc800000f0eff */
[----:B------:R-:W-:Y:S02]  /*8d70*/  SHF.L.U64.HI R31, R0, 0x1, R31 ;  /* 0x00000001001f7819 */ /* 0x000fe4000001021f */
[C---:B---3--:R-:W-:Y:S02]  /*8d80*/  IADD3 R6, P1, PT, R4.reuse, UR10, RZ ;  /* 0x0000000a04067c10 */ /* 0x048fe4000ff3e0ff */
[----:B----4-:R-:W-:Y:S02]  /*8d90*/  IADD3 R4, P0, PT, R4, UR8, RZ ;  /* 0x0000000804047c10 */ /* 0x010fe4000ff1e0ff */
[C---:B------:R-:W-:Y:S02]  /*8da0*/  IADD3.X R7, PT, PT, R31.reuse, UR11, RZ, P1, !PT ;  /* 0x0000000b1f077c10 */ /* 0x040fe40008ffe4ff */
[----:B------:R-:W-:-:S04]  /*8db0*/  IADD3.X R5, PT, PT, R31, UR9, RZ, P0, !PT ;  /* 0x000000091f057c10 */ /* 0x000fc800087fe4ff */
[----:B------:R-:W3:Y:S04]  /*8dc0*/  LDG.E.64 R6, desc[UR6][R6.64] ;  /* 0x0000000606067981 */ /* 0x000ee8000c1e1b00 */
[----:B------:R-:W4:Y:S01]  /*8dd0*/  LDG.E.64 R4, desc[UR6][R4.64] ;  /* 0x0000000604047981 */ /* 0x000f22000c1e1b00 */
[--C-:B-----5:R-:W-:Y:S02]  /*8de0*/  HADD2.F32 R23, -RZ, R17.reuse.H0_H0 ;  /* 0x20000011ff177230 */ /* 0x120fe40000004100 */
[----:B------:R-:W-:Y:S02]  /*8df0*/  HADD2.F32 R25, -RZ, R17.H1_H1 ;  /* 0x30000011ff197230 */ /* 0x000fe40000004100 */
[--C-:B------:R-:W-:Y:S02]  /*8e00*/  HADD2.F32 R17, -RZ, R19.reuse.H1_H1 ;  /* 0x30000013ff117230 */ /* 0x100fe40000004100 */
[----:B------:R-:W-:-:S02]  /*8e10*/  HADD2.F32 R24, -RZ, R19.H0_H0 ;  /* 0x20000013ff187230 */ /* 0x000fc40000004100 */
[----:B---3--:R-:W-:Y:S02]  /*8e20*/  HADD2.F32 R10, -RZ, R7.H1_H1 ;  /* 0x30000007ff0a7230 */ /* 0x008fe40000004100 */
[----:B------:R-:W-:Y:S02]  /*8e30*/  HADD2.F32 R14, -RZ, R6.H1_H1 ;  /* 0x30000006ff0e7230 */ /* 0x000fe40000004100 */
[----:B----4-:R-:W-:Y:S02]  /*8e40*/  HADD2.F32 R0, -RZ, R5.H1_H1 ;  /* 0x30000005ff007230 */ /* 0x010fe40000004100 */
        /* <DEDUP_REMOVED lines=30> */
.L_x_5891:
[----:B------:R-:W-:Y:S05]  /*9030*/  BSYNC.RECONVERGENT B0 ;  /* 0x0000000000007941 */ /* 0x000fea0003800200 */
.L_x_5890:
[----:B-----5:R3:W-:Y:S02]  /*9040*/  STS.128 [R169+0x800], R16 ;  /* 0x00080010a9007388 */ /* 0x0207e40000000c00 */
.L_x_5889:
[----:B------:R-:W-:Y:S05]  /*9050*/  BSYNC.RECONVERGENT B1 ;  /* 0x0000000000017941 */ /* 0x000fea0003800200 */
.L_x_5888:
        /* <DEDUP_REMOVED lines=14> */
[----:B------:R-:W-:Y:S02]  /*9140*/  SHF.L.U32 R4, R5, 0x1, RZ ;  /* 0x0000000105047819 */ /* 0x000fe400000006ff */
[----:B------:R-:W-:-:S04]  /*9150*/  LEA.HI.X.SX32 R0, R7, R104, 0x1, P0 ;  /* 0x0000006807007211 */ /* 0x000fc800000f0eff */
[----:B------:R-:W-:Y:S02]  /*9160*/  SHF.L.U64.HI R0, R5, 0x1, R0 ;  /* 0x0000000105007819 */ /* 0x000fe40000010200 */
[C---:B--2---:R-:W-:Y:S02]  /*9170*/  IADD3 R6, P1, PT, R4.reuse, UR10, RZ ;  /* 0x0000000a04067c10 */ /* 0x044fe4000ff3e0ff */
[----:B---3--:R-:W-:Y:S02]  /*9180*/  IADD3 R4, P0, PT, R4, UR8, RZ ;  /* 0x0000000804047c10 */ /* 0x008fe4000ff1e0ff */
[C---:B------:R-:W-:Y:S02]  /*9190*/  IADD3.X R7, PT, PT, R0.reuse, UR11, RZ, P1, !PT ;  /* 0x0000000b00077c10 */ /* 0x040fe40008ffe4ff */
[----:B------:R-:W-:-:S04]  /*91a0*/  IADD3.X R5, PT, PT, R0, UR9, RZ, P0, !PT ;  /* 0x0000000900057c10 */ /* 0x000fc800087fe4ff */
[----:B------:R-:W2:Y:S04]  /*91b0*/  LDG.E.64 R6, desc[UR6][R6.64] ;  /* 0x0000000606067981 */ /* 0x000ea8000c1e1b00 */
[----:B------:R-:W3:Y:S01]  /*91c0*/  LDG.E.64 R4, desc[UR6][R4.64] ;  /* 0x0000000604047981 */ /* 0x000ee2000c1e1b00 */
[--C-:B-----5:R-:W-:Y:S02]  /*91d0*/  HADD2.F32 R23, -RZ, R17.reuse.H0_H0 ;  /* 0x20000011ff177230 */ /* 0x120fe40000004100 */
        /* <DEDUP_REMOVED lines=36> */
.L_x_5895:
[----:B------:R-:W-:Y:S05]  /*9420*/  BSYNC.RECONVERGENT B0 ;  /* 0x0000000000007941 */ /* 0x000fea0003800200 */
.L_x_5894:
[----:B-----5:R4:W-:Y:S02]  /*9430*/  STS.128 [R169+0x1000], R16 ;  /* 0x00100010a9007388 */ /* 0x0209e40000000c00 */
.L_x_5893:
[----:B------:R-:W-:Y:S05]  /*9440*/  BSYNC.RECONVERGENT B1 ;  /* 0x0000000000017941 */ /* 0x000fea0003800200 */
.L_x_5892:
[----:B------:R-:W-:-:S04]  /*9450*/  IADD3 R168, PT, PT, R124, 0x30, RZ ;  /* 0x000000307ca87810 */ /* 0x000fc80007ffe0ff */
[----:B------:R-:W-:-:S13]  /*9460*/  ISETP.GE.AND P0, PT, R168, R9, PT ;  /* 0x00000009a800720c */ /* 0x000fda0003f06270 */
[----:B------:R-:W-:Y:S05]  /*9470*/  @P0 BRA `(.L_x_5882) ;  /* 0x0000001800ac0947 */ /* 0x000fea0003800000 */
[----:B--234-:R-:W-:-:S04]  /*9480*/  LEA R16, P0, R2, R20, 0x6 ;  /* 0x0000001402107211 */ /* 0x01cfc800078030ff */
[----:B------:R-:W-:-:S06]  /*9490*/  LEA.HI.X R17, R2, R21, R3, 0x6, P0 ;  /* 0x0000001502117211 */ /* 0x000fcc00000f3403 */
[----:B------:R-:W5:Y:S01]  /*94a0*/  LDG.E.128 R16, desc[UR6][R16.64] ;  /* 0x0000000610107981 */ /* 0x000f62000c1e1d00 */
[----:B------:R-:W-:Y:S01]  /*94b0*/  ISETP.GE.AND P0, PT, R12, R15, PT ;  /* 0x0000000f0c00720c */ /* 0x000fe20003f06270 */
[----:B------:R-:W-:-:S12]  /*94c0*/  BSSY.RECONVERGENT B0, `(.L_x_5896) ;  /* 0x0000033000007945 */ /* 0x000fd80003800200 */
[----:B------:R-:W-:Y:S05]  /*94d0*/  @P0 BRA `(.L_x_5897) ;  /* 0x0000000000c40947 */ /* 0x000fea0003800000 */
[----:B------:R-:W2:Y:S01]  /*94e0*/  LDCU.64 UR8, c[0x0][0x4d0] ;  /* 0x00009a00ff0877ac */ /* 0x000ea20008000a00 */
[----:B------:R-:W-:Y:S01]  /*94f0*/  IMAD R11, R11, 0x30, RZ ;  /* 0x000000300b0b7824 */ /* 0x000fe200078e02ff */
[----:B------:R-:W3:Y:S04]  /*9500*/  LDCU.64 UR10, c[0x0][0x4c8] ;  /* 0x00009900ff0a77ac */ /* 0x000ee80008000a00 */
        /* <DEDUP_REMOVED lines=27> */
[C---:B------:R-:W-:Y:S01]  /*96c0*/  FFMA.FTZ R13, R11.reuse, R6, R13 ;  /* 0x000000060b0d7223 */ /* 0x040fe2000001000d */
[----:B------:R-:W-:Y:S02]  /*96d0*/  HADD2.F32 R3, -RZ, R3.H0_H0 ;  /* 0x20000003ff037230 */ /* 0x000fe40000004100 */
[----:B------:R-:W-:Y:S01]  /*96e0*/  FFMA.FTZ R12, R11, R8, -R12 ;  /* 0x000000080b0c7223 */ /* 0x000fe2000001080c */
        /* <DEDUP_REMOVED lines=16> */
.L_x_5897:
[----:B------:R-:W-:Y:S05]  /*97f0*/  BSYNC.RECONVERGENT B0 ;  /* 0x0000000000007941 */ /* 0x000fea0003800200 */
.L_x_5896:
[----:B-----5:R2:W-:Y:S01]  /*9800*/  STS.128 [R169+0x1800], R16 ;  /* 0x00180010a9007388 */ /* 0x0205e20000000c00 */
[----:B------:R-:W-:Y:S05]  /*9810*/  BRA `(.L_x_5882) ;  /* 0x0000001400c47947 */ /* 0x000fea0003800000 */
.L_x_5883:
        /* <DEDUP_REMOVED lines=94> */
.L_x_5901:
[----:B------:R-:W-:Y:S05]  /*9e00*/  BSYNC.RECONVERGENT B0 ;  /* 0x0000000000007941 */ /* 0x000fea0003800200 */
.L_x_5900:
[----:B-----5:R2:W-:Y:S02]  /*9e10*/  STS.128 [R169], R20 ;  /* 0x00000014a9007388 */ /* 0x0205e40000000c00 */
.L_x_5899:
[----:B------:R-:W-:Y:S05]  /*9e20*/  BSYNC.RECONVERGENT B1 ;  /* 0x0000000000017941 */ /* 0x000fea0003800200 */
.L_x_5898:
[----:B------:R-:W-:Y:S01]  /*9e30*/  VIADD R160, R124, 0x10 ;  /* 0x000000107ca07836 */ /* 0x000fe20000000000 */
[C---:B------:R-:W-:Y:S01]  /*9e40*/  LEA R32, P0, R29.reuse, R32, 0x1 ;  /* 0x000000201d207211 */ /* 0x040fe200078008ff */
        /* <DEDUP_REMOVED lines=86> */
.L_x_5905:
[----:B------:R-:W-:Y:S05]  /*a3b0*/  BSYNC.RECONVERGENT B0 ;  /* 0x0000000000007941 */ /* 0x000fea0003800200 */
.L_x_5904:
[----:B-----5:R3:W-:Y:S02]  /*a3c0*/  STS.128 [R169+0x800], R20 ;  /* 0x00080014a9007388 */ /* 0x0207e40000000c00 */
.L_x_5903:
[----:B------:R-:W-:Y:S05]  /*a3d0*/  BSYNC.RECONVERGENT B1 ;  /* 0x0000000000017941 */ /* 0x000fea0003800200 */
.L_x_5902:
        /* <DEDUP_REMOVED lines=89> */
.L_x_5909:
[----:B------:R-:W-:Y:S05]  /*a970*/  BSYNC.RECONVERGENT B0 ;  /* 0x0000000000007941 */ /* 0x000fea0003800200 */
.L_x_5908:
[----:B-----5:R3:W-:Y:S02]  /*a980*/  STS.128 [R169+0x1000], R20 ;  /* 0x00100014a9007388 */ /* 0x0207e40000000c00 */
.L_x_5907:
[----:B------:R-:W-:Y:S05]  /*a990*/  BSYNC.RECONVERGENT B1 ;  /* 0x0000000000017941 */ /* 0x000fea0003800200 */
.L_x_5906:
[----:B------:R-:W-:-:S04]  /*a9a0*/  IADD3 R168, PT, PT, R124, 0x30, RZ ;  /* 0x000000307ca87810 */ /* 0x000fc80007ffe0ff */
        /* <DEDUP_REMOVED lines=19> */
[----:B-1----:R-:W-:-:S04]  /*aae0*/  IADD3 R4, P0, PT, R0, UR8, RZ ;  /* 0x0000000800047c10 */ /* 0x002fc8000ff1e0ff */
[----:B------:R-:W-:Y:S01]  /*aaf0*/  IADD3.X R5, PT, PT, R2, UR9, RZ, P0, !PT ;  /* 0x0000000902057c10 */ /* 0x000fe200087fe4ff */
[----:B------:R-:W1:Y:S05]  /*ab00*/  LDCU.64 UR8, c[0x0][0x4c8] ;  /* 0x00009900ff0877ac */ /* 0x000e6a0008000a00 */
[----:B--2---:R-:W2:Y:S01]  /*ab10*/  LDG.E.128 R4, desc[UR6][R4.64] ;  /* 0x0000000604047981 */ /* 0x004ea2000c1e1d00 */
[----:B-1----:R-:W-:-:S04]  /*ab20*/  IADD3 R8, P0, PT, R0, UR8, RZ ;  /* 0x0000000800087c10 */ /* 0x002fc8000ff1e0ff */
[----:B------:R-:W-:-:S06]  /*ab30*/  IADD3.X R9, PT, PT, R2, UR9, RZ, P0, !PT ;  /* 0x0000000902097c10 */ /* 0x000fcc00087fe4ff */
[----:B------:R-:W2:Y:S01]  /*ab40*/  LDG.E.128 R8, desc[UR6][R8.64] ;  /* 0x0000000608087981 */ /* 0x000ea2000c1e1d00 */
[--C-:B---3--:R-:W-:Y:S02]  /*ab50*/  HADD2.F32 R3, -RZ, R14.reuse.H0_H0 ;  /* 0x2000000eff037230 */ /* 0x108fe40000004100 */
[----:B----4-:R-:W-:Y:S02]  /*ab60*/  HADD2.F32 R20, -RZ, R14.H1_H1 ;  /* 0x3000000eff147230 */ /* 0x010fe40000004100 */
        /* <DEDUP_REMOVED lines=24> */
[----:B------:R-:W-:Y:S02]  /*acf0*/  HADD2.F32 R4, -RZ, R8.H0_H0 ;  /* 0x20000008ff047230 */ /* 0x000fe40000004100 */
        /* <DEDUP_REMOVED lines=33> */
.L_x_5911:
[----:B------:R-:W-:Y:S05]  /*af10*/  BSYNC.RECONVERGENT B0 ;  /* 0x0000000000007941 */ /* 0x000fea0003800200 */
.L_x_5910:
[----:B-----5:R1:W-:Y:S02]  /*af20*/  STS.128 [R169+0x1800], R16 ;  /* 0x00180010a9007388 */ /* 0x0203e40000000c00 */
.L_x_5882:
[----:B------:R-:W-:Y:S05]  /*af30*/  BSYNC.RECONVERGENT B2 ;  /* 0x0000000000027941 */ /* 0x000fea0003800200 */
.L_x_5878:
[----:B------:R-:W5:Y:S01]  /*af40*/  LDC.64 R132, c[0x0][0x3b8] ;  /* 0x0000ee00ff847b82 */ /* 0x000f620000000a00 */
[----:B-1----:R-:W-:Y:S01]  /*af50*/  IMAD.IADD R9, R66, 0x1, -R67 ;  /* 0x0000000142097824 */ /* 0x002fe200078e0a43 */
[C---:B------:R-:W-:Y:S01]  /*af60*/  SHF.L.U64.HI R2, R72.reuse, 0x1, R71 ;  /* 0x0000000148027819 */ /* 0x040fe20000010247 */
[----:B--23--:R-:W-:Y:S01]  /*af70*/  IMAD.SHL.U32 R5, R72, 0x2, RZ ;  /* 0x0000000248057824 */ /* 0x00cfe200078e00ff */
[----:B------:R-:W-:Y:S01]  /*af80*/  LOP3.LUT R120, R120, 0x8, R157, 0x78, !PT ;  /* 0x0000000878787812 */ /* 0x000fe200078e789d */
[C---:B------:R-:W-:Y:S01]  /*af90*/  VIADD R8, R124.reuse, 0x40 ;  /* 0x000000407c087836 */ /* 0x040fe20000000000 */
[CC--:B------:R-:W-:Y:S01]  /*afa0*/  ISETP.GE.AND P6, PT, R124.reuse, R9.reuse, PT ;  /* 0x000000097c00720c */ /* 0x0c0fe20003fc6270 */
[----:B------:R-:W-:Y:S01]  /*afb0*/  VIADD R4, R124, 0x60 ;  /* 0x000000607c047836 */ /* 0x000fe20000000000 */
[-C--:B------:R-:W-:Y:S01]  /*afc0*/  ISETP.GE.AND P1, PT, R160, R9.reuse, PT ;  /* 0x00000009a000720c */ /* 0x080fe20003f26270 */
[----:B------:R-:W-:Y:S01]  /*afd0*/  VIADD R0, R124, 0x70 ;  /* 0x000000707c007836 */ /* 0x000fe20000000000 */
[-C--:B------:R-:W-:Y:S01]  /*afe0*/  ISETP.GE.AND P5, PT, R170, R9.reuse, PT ;  /* 0x00000009aa00720c */ /* 0x080fe20003fa6270 */
[----:B------:R-:W-:Y:S01]  /*aff0*/  VIADD R124, R124, 0x50 ;  /* 0x000000507c7c7836 */ /* 0x000fe20000000000 */
[----:B------:R-:W-:Y:S01]  /*b000*/  IADD3 R10, P0, PT, R5, R162, RZ ;  /* 0x000000a2050a7210 */ /* 0x000fe20007f1e0ff */
[----:B------:R-:W-:Y:S01]  /*b010*/  IMAD.SHL.U32 R154, R157, 0x40, RZ ;  /* 0x000000409d9a7824 */ /* 0x000fe200078e00ff */
[-C--:B------:R-:W-:Y:S01]  /*b020*/  ISETP.GE.AND P4, PT, R168, R9.reuse, PT ;  /* 0x00000009a800720c */ /* 0x080fe20003f86270 */
[----:B------:R-:W1:Y:S01]  /*b030*/  LDCU UR4, c[0x0][0x508] ;  /* 0x0000a100ff0477ac */ /* 0x000e620008000800 */
[-C--:B------:R-:W-:Y:S01]  /*b040*/  ISETP.GE.AND P2, PT, R8, R9.reuse, PT ;  /* 0x000000090800720c */ /* 0x080fe20003f46270 */
[----:B------:R-:W-:Y:S01]  /*b050*/  IMAD.X R11, R2, 0x1, R163, P0 ;  /* 0x00000001020b7824 */ /* 0x000fe200000e06a3 */
[----:B------:R-:W-:Y:S01]  /*b060*/  ISETP.GE.AND P0, PT, R0, R9, PT ;  /* 0x000000090000720c */ /* 0x000fe20003f06270 */
[----:B------:R-:W-:Y:S01]  /*b070*/  @!PT LDS RZ, [RZ] ;  /* 0x00000000fffff984 */ /* 0x000fe20000000800 */
[----:B------:R-:W-:Y:S01]  /*b080*/  @!PT LDS RZ, [RZ] ;  /* 0x00000000fffff984 */ /* 0x000fe20000000800 */
[----:B------:R-:W-:Y:S01]  /*b090*/  @!PT LDS RZ, [RZ] ;  /* 0x00000000fffff984 */ /* 0x000fe20000000800 */
[----:B------:R-:W-:Y:S01]  /*b0a0*/  @!P6 LDGSTS.E.BYPASS.LTC128B.128 [R169+0x2000], desc[UR6][R162.64] ;  /* 0x02000000a2a9efae */ /* 0x000fe2000b981a06 */
[----:B------:R-:W-:-:S02]  /*b0b0*/  LOP3.LUT R154, R154, 0x400, RZ, 0xc0, !PT ;  /* 0x000004009a9a7812 */ /* 0x000fc400078ec0ff */
[----:B------:R-:W-:Y:S01]  /*b0c0*/  LOP3.LUT R63, R63, 0xfffffffb, RZ, 0xc0, !PT ;  /* 0xfffffffb3f3f7812 */ /* 0x000fe200078ec0ff */
[----:B------:R-:W-:Y:S01]  /*b0d0*/  @!P1 LDGSTS.E.BYPASS.LTC128B.128 [R169+0x2800], desc[UR6][R10.64] ;  /* 0x028000000aa99fae */ /* 0x000fe2000b981a06 */
[----:B-----5:R-:W-:Y:S01]  /*b0e0*/  IMAD.WIDE.U32 R6, R132, 0x20, RZ ;  /* 0x0000002084067825 */ /* 0x020fe200078e00ff */
[----:B------:R-:W-:-:S03]  /*b0f0*/  ISETP.GE.AND P1, PT, R4, R9, PT ;  /* 0x000000090400720c */ /* 0x000fc60003f26270 */
[----:B------:R-:W-:Y:S01]  /*b100*/  IMAD.SHL.U32 R3, R133, 0x20, RZ ;  /* 0x0000002085037824 */ /* 0x000fe200078e00ff */
[----:B------:R-:W-:Y:S01]  /*b110*/  @!P5 IADD3 R12, P3, PT, R10, R6, RZ ;  /* 0x000000060a0cd210 */ /* 0x000fe20007f7e0ff */
[----:B----4-:R-:W-:Y:S02]  /*b120*/  @!P2 IMAD.MOV.U32 R16, RZ, RZ, R10 ;  /* 0x000000ffff10a224 */ /* 0x010fe400078e000a */
[----:B------:R-:W-:Y:S01]  /*b130*/  @!P2 IMAD.MOV.U32 R17, RZ, RZ, R11 ;  /* 0x000000ffff11a224 */ /* 0x000fe200078e000b */
[----:B------:R-:W-:Y:S01]  /*b140*/  @!P5 IADD3.X R13, PT, PT, R11, R7, R3, P3, !PT ;  /* 0x000000070b0dd210 */ /* 0x000fe20001ffe403 */
[C---:B------:R-:W-:Y:S01]  /*b150*/  @!P2 IMAD R7, R133.reuse, 0x60, RZ ;  /* 0x000000608507a824 */ /* 0x040fe200078e02ff */
[----:B------:R-:W-:Y:S01]  /*b160*/  ISETP.GE.AND P3, PT, R124, R9, PT ;  /* 0x000000097c00720c */ /* 0x000fe20003f66270 */
[C---:B------:R-:W-:Y:S02]  /*b170*/  @!P2 IMAD.WIDE.U32 R16, R132.reuse, 0x60, R16 ;  /* 0x000000608410a825 */ /* 0x040fe400078e0010 */
[----:B------:R2:W-:Y:S01]  /*b180*/  @!P5 LDGSTS.E.BYPASS.LTC128B.128 [R169+0x3000], desc[UR6][R12.64] ;  /* 0x030000000ca9dfae */ /* 0x0005e2000b981a06 */
[CC--:B------:R-:W-:Y:S01]  /*b190*/  @!P4 LEA R18, P5, R132.reuse, R10.reuse, 0x6 ;  /* 0x0000000a8412c211 */ /* 0x0c0fe200078a30ff */
[----:B------:R-:W-:Y:S01]  /*b1a0*/  @!P1 IMAD.MOV.U32 R15, RZ, RZ, R11 ;  /* 0x000000ffff0f9224 */ /* 0x000fe200078e000b */
[----:B------:R-:W-:Y:S01]  /*b1b0*/  @!P1 MOV R14, R10 ;  /* 0x0000000a000e9202 */ /* 0x000fe20000000f00 */
[C---:B------:R-:W-:Y:S01]  /*b1c0*/  @!P1 IMAD R6, R133.reuse, 0xa0, RZ ;  /* 0x000000a085069824 */ /* 0x040fe200078e02ff */
[----:B------:R-:W-:Y:S01]  /*b1d0*/  @!P4 LEA.HI.X R19, R132, R11, R133, 0x6, P5 ;  /* 0x0000000b8413c211 */ /* 0x000fe200028f3485 */
[----:B------:R-:W-:-:S02]  /*b1e0*/  @!P0 IMAD R3, R133, 0xc0, RZ ;  /* 0x000000c085038824 */ /* 0x000fc400078e02ff */
[----:B------:R-:W-:Y:S02]  /*b1f0*/  @!P1 IMAD.WIDE.U32 R14, R132, 0xa0, R14 ;  /* 0x000000a0840e9825 */ /* 0x000fe400078e000e */
[----:B------:R3:W-:Y:S01]  /*b200*/  @!P4 LDGSTS.E.BYPASS.LTC128B.128 [R169+0x3800], desc[UR6][R18.64] ;  /* 0x0380000012a9cfae */ /* 0x0007e2000b981a06 */
[-C--:B------:R-:W-:Y:S01]  /*b210*/  ISETP.GE.AND P4, PT, R160, R9.reuse, PT ;  /* 0x00000009a000720c */ /* 0x080fe20003f86270 */
[----:B------:R-:W-:Y:S02]  /*b220*/  @!P2 IMAD.IADD R17, R7, 0x1, R17 ;  /* 0x000000010711a824 */ /* 0x000fe400078e0211 */
[----:B------:R-:W-:Y:S02]  /*b230*/  @!P1 IMAD.IADD R15, R6, 0x1, R15 ;  /* 0x00000001060f9824 */ /* 0x000fe400078e020f */
[----:B------:R-:W3:Y:S01]  /*b240*/  LDC.64 R6, c[0x0][0x3c0] ;  /* 0x0000f000ff067b82 */ /* 0x000ee20000000a00 */
[----:B------:R4:W-:Y:S01]  /*b250*/  @!P2 LDGSTS.E.BYPASS.LTC128B.128 [R169+0x4000], desc[UR6][R16.64] ;  /* 0x0400000010a9afae */ /* 0x0009e2000b981a06 */
[----:B------:R-:W-:Y:S01]  /*b260*/  ISETP.GE.AND P2, PT, R8, R9, PT ;  /* 0x000000090800720c */ /* 0x000fe20003f46270 */
[----:B--2---:R-:W-:Y:S01]  /*b270*/  @!P0 IMAD.MOV.U32 R12, RZ, RZ, R10 ;  /* 0x000000ffff0c8224 */ /* 0x004fe200078e000a */
[----:B------:R-:W-:Y:S01]  /*b280*/  @!P3 LEA R10, P5, R132, R10, 0x7 ;  /* 0x0000000a840ab211 */ /* 0x000fe200078a38ff */
[----:B------:R-:W-:-:S03]  /*b290*/  @!P0 IMAD.MOV.U32 R13, RZ, RZ, R11 ;  /* 0x000000ffff0d8224 */ /* 0x000fc600078e000b */
[C---:B------:R-:W-:Y:S01]  /*b2a0*/  @!P3 LEA.HI.X R11, R132.reuse, R11, R133, 0x7, P5 ;  /* 0x0000000b840bb211 */ /* 0x040fe200028f3c85 */
[----:B------:R-:W-:Y:S01]  /*b2b0*/  @!P0 IMAD.WIDE.U32 R12, R132, 0xc0, R12 ;  /* 0x000000c0840c8825 */ /* 0x000fe200078e000c */
[----:B------:R-:W-:-:S03]  /*b2c0*/  ISETP.GE.AND P5, PT, R170, R9, PT ;  /* 0x00000009aa00720c */ /* 0x000fc60003fa6270 */
[----:B------:R-:W-:Y:S01]  /*b2d0*/  @!P0 IMAD.IADD R21, R3, 0x1, R13 ;  /* 0x0000000103158824 */ /* 0x000fe200078e020d */
[----:B------:R2:W-:Y:S01]  /*b2e0*/  @!P3 LDGSTS.E.BYPASS.LTC128B.128 [R169+0x4800], desc[UR6][R10.64] ;  /* 0x048000000aa9bfae */ /* 0x0005e2000b981a06 */
[----:B------:R-:W-:Y:S01]  /*b2f0*/  @!P0 IMAD.MOV.U32 R20, RZ, RZ, R12 ;  /* 0x000000ffff148224 */ /* 0x000fe200078e000c */
[-C--:B------:R-:W-:Y:S01]  /*b300*/  ISETP.GE.AND P3, PT, R124, R9.reuse, PT ;  /* 0x000000097c00720c */ /* 0x080fe20003f66270 */
[----:B---3--:R-:W-:Y:S01]  /*b310*/  IMAD.WIDE.U32 R18, R6, 0x20, RZ ;  /* 0x0000002006127825 */ /* 0x008fe200078e00ff */
[----:B------:R3:W-:Y:S01]  /*b320*/  @!P1 LDGSTS.E.BYPASS.LTC128B.128 [R169+0x5000], desc[UR6][R14.64] ;  /* 0x050000000ea99fae */ /* 0x0007e2000b981a06 */
[----:B------:R-:W-:Y:S02]  /*b330*/  ISETP.GE.AND P1, PT, R4, R9, PT ;  /* 0x000000090400720c */ /* 0x000fe40003f26270 */
[----:B------:R-:W-:Y:S01]  /*b340*/  LOP3.LUT R3, R120, 0x38, R69, 0x78, !PT ;  /* 0x0000003878037812 */ /* 0x000fe200078e7845 */
[----:B------:R5:W-:Y:S01]  /*b350*/  @!P0 LDGSTS.E.BYPASS.LTC128B.128 [R169+0x5800], desc[UR6][R20.64] ;  /* 0x0580000014a98fae */ /* 0x000be2000b981a06 */
[----:B------:R-:W-:-:S02]  /*b360*/  LEA R12, P0, R73, R164, 0x1 ;  /* 0x000000a4490c7211 */ /* 0x000fc400078008ff */
[----:B------:R-:W-:Y:S01]  /*b370*/  MOV R4, 0x40 ;  /* 0x0000004000047802 */ /* 0x000fe20000000f00 */
[----:B------:R-:W0:Y:S01]  /*b380*/  LDGDEPBAR ;  /* 0x00000000000079af */ /* 0x000e220000000000 */
[----:B------:R-:W-:Y:S01]  /*b390*/  LEA.HI.X R13, R73, R165, R74, 0x1, P0 ;  /* 0x000000a5490d7211 */ /* 0x000fe200000f0c4a */
[----:B------:R-:W-:Y:S01]  /*b3a0*/  IMAD R154, R3, 0x2, R154 ;  /* 0x00000002039a7824 */ /* 0x000fe200078e029a */
[----:B------:R-:W-:Y:S01]  /*b3b0*/  ISETP.GE.AND P0, PT, R0, R9, PT ;  /* 0x000000090000720c */ /* 0x000fe20003f06270 */
[----:B------:R-:W-:Y:S02]  /*b3c0*/  IMAD.MOV.U32 R3, RZ, RZ, 0x20 ;  /* 0x00000020ff037424 */ /* 0x000fe400078e00ff */
[----:B----4-:R-:W-:-:S04]  /*b3d0*/  @!P2 IMAD.WIDE.U32 R16, R6, 0x60, R12 ;  /* 0x000000600610a825 */ /* 0x010fc800078e000c */
[C---:B------:R-:W-:Y:S02]  /*b3e0*/  @!P1 IMAD R8, R7.reuse, 0xa0, RZ ;  /* 0x000000a007089824 */ /* 0x040fe400078e02ff */
[----:B--2---:R-:W-:-:S04]  /*b3f0*/  @!P2 IMAD R10, R7, 0x60, RZ ;  /* 0x00000060070aa824 */ /* 0x004fc800078e02ff */
[C---:B------:R-:W-:Y:S01]  /*b400*/  @!P0 IMAD R0, R7.reuse, 0xc0, RZ ;  /* 0x000000c007008824 */ /* 0x040fe200078e02ff */
[----:B---3--:R-:W-:Y:S01]  /*b410*/  SHF.L.U32 R15, R7, 0x5, RZ ;  /* 0x00000005070f7819 */ /* 0x008fe200000006ff */
[----:B------:R-:W-:Y:S02]  /*b420*/  @!P0 IMAD.MOV.U32 R14, RZ, RZ, R12 ;  /* 0x000000ffff0e8224 */ /* 0x000fe400078e000c */
[----:B------:R-:W-:Y:S01]  /*b430*/  @!P2 IMAD.IADD R11, R10, 0x1, R17 ;  /* 0x000000010a0ba824 */ /* 0x000fe200078e0211 */
[----:B------:R-:W-:-:S04]  /*b440*/  DEPBAR.LE SB0, 0x0 ;  /* 0x000080000000791a */ /* 0x000fc80000000000 */
[----:B------:R-:W-:Y:S01]  /*b450*/  BAR.SYNC.DEFER_BLOCKING 0x0 ;  /* 0x0000000000007b1d */ /* 0x000fe20000010000 */
[----:B------:R-:W-:Y:S02]  /*b460*/  @!P2 IMAD.MOV.U32 R10, RZ, RZ, R16 ;  /* 0x000000ffff0aa224 */ /* 0x000fe400078e0010 */
[----:B-----5:R-:W-:Y:S02]  /*b470*/  @!P1 IMAD.MOV.U32 R20, RZ, RZ, R12 ;  /* 0x000000ffff149224 */ /* 0x020fe400078e000c */
[----:B------:R-:W-:Y:S02]  /*b480*/  @!P1 IMAD.MOV.U32 R21, RZ, RZ, R13 ;  /* 0x000000ffff159224 */ /* 0x000fe400078e000d */
[----:B------:R-:W-:Y:S01]  /*b490*/  @!P1 IMAD.WIDE.U32 R20, R6, 0xa0, R20 ;  /* 0x000000a006149825 */ /* 0x000fe200078e0014 */
[----:B------:R-:W-:Y:S01]  /*b4a0*/  @!PT LDS RZ, [RZ] ;  /* 0x00000000fffff984 */ /* 0x000fe20000000800 */
[----:B------:R-:W-:Y:S01]  /*b4b0*/  @!PT LDS RZ, [RZ] ;  /* 0x00000000fffff984 */ /* 0x000fe20000000800 */
[----:B------:R-:W-:Y:S01]  /*b4c0*/  @!PT LDS RZ, [RZ] ;  /* 0x00000000fffff984 */ /* 0x000fe20000000800 */
[----:B------:R-:W-:Y:S04]  /*b4d0*/  @!P6 LDGSTS.E.BYPASS.LTC128B.128 [R169+0x6000], desc[UR6][R164.64] ;  /* 0x06000000a4a9efae */ /* 0x000fe8000b981a06 */
[----:B------:R-:W-:Y:S01]  /*b4e0*/  @P6 STS.128 [R169+0x6000], RZ ;  /* 0x006000ffa9006388 */ /* 0x000fe20000000c00 */
[----:B------:R-:W-:-:S03]  /*b4f0*/  @!P5 IADD3 R18, P6, PT, R12, R18, RZ ;  /* 0x000000120c12d210 */ /* 0x000fc60007fde0ff */
[----:B------:R-:W-:Y:S01]  /*b500*/  @P4 STS.128 [R169+0x6800], RZ ;  /* 0x006800ffa9004388 */ /* 0x000fe20000000c00 */
[----:B------:R-:W-:Y:S01]  /*b510*/  @!P5 IADD3.X R19, PT, PT, R13, R19, R15, P6, !PT ;  /* 0x000000130d13d210 */ /* 0x000fe200037fe40f */
[----:B------:R-:W-:Y:S02]  /*b520*/  @!P0 IMAD.MOV.U32 R15, RZ, RZ, R13 ;  /* 0x000000ffff0f8224 */ /* 0x000fe400078e000d */
[----:B------:R-:W-:Y:S01]  /*b530*/  @!PT LDS RZ, [RZ] ;  /* 0x00000000fffff984 */ /* 0x000fe20000000800 */
[----:B------:R-:W-:Y:S01]  /*b540*/  @!PT LDS RZ, [RZ] ;  /* 0x00000000fffff984 */ /* 0x000fe20000000800 */
[----:B------:R-:W-:Y:S01]  /*b550*/  @!PT LDS RZ, [RZ] ;  /* 0x00000000fffff984 */ /* 0x000fe20000000800 */
[----:B------:R2:W-:Y:S01]  /*b560*/  @!P4 LDGSTS.E.BYPASS.LTC128B.128 [R169+0x6800], desc[UR6][R12.64] ;  /* 0x068000000ca9cfae */ /* 0x0005e2000b981a06 */
[----:B------:R-:W-:Y:S01]  /*b570*/  ISETP.GE.AND P4, PT, R168, R9, PT ;  /* 0x00000009a800720c */ /* 0x000fe20003f86270 */
[----:B------:R-:W-:Y:S02]  /*b580*/  @!P0 IMAD.WIDE.U32 R14, R6, 0xc0, R14 ;  /* 0x000000c0060e8825 */ /* 0x000fe400078e000e */
[----:B------:R-:W-:Y:S02]  /*b590*/  @P5 STS.128 [R169+0x7000], RZ ;  /* 0x007000ffa9005388 */ /* 0x000fe40000000c00 */
[----:B------:R-:W-:Y:S01]  /*b5a0*/  @!P1 IMAD.IADD R9, R8, 0x1, R21 ;  /* 0x0000000108099824 */ /* 0x000fe200078e0215 */
[----:B------:R-:W-:Y:S01]  /*b5b0*/  @!P0 IADD3 R15, PT, PT, R0, R15, RZ ;  /* 0x0000000f000f8210 */ /* 0x000fe20007ffe0ff */
[----:B------:R-:W-:Y:S01]  /*b5c0*/  IMAD.SHL.U32 R0, R157, 0x20, RZ ;  /* 0x000000209d007824 */ /* 0x000fe200078e00ff */
[----:B------:R-:W-:Y:S01]  /*b5d0*/  @!PT LDS RZ, [RZ] ;  /* 0x00000000fffff984 */ /* 0x000fe20000000800 */
[----:B------:R-:W-:Y:S01]  /*b5e0*/  @!PT LDS RZ, [RZ] ;  /* 0x00000000fffff984 */ /* 0x000fe20000000800 */
[----:B------:R-:W-:Y:S01]  /*b5f0*/  @!PT LDS RZ, [RZ] ;  /* 0x00000000fffff984 */ /* 0x000fe20000000800 */
[----:B------:R-:W-:Y:S01]  /*b600*/  @!P5 LDGSTS.E.BYPASS.LTC128B.128 [R169+0x7000], desc[UR6][R18.64] ;  /* 0x0700000012a9dfae */ /* 0x000fe2000b981a06 */
[----:B------:R-:W-:-:S03]  /*b610*/  @!P1 IMAD.MOV.U32 R8, RZ, RZ, R20 ;  /* 0x000000ffff089224 */ /* 0x000fc600078e0014 */
[----:B------:R-:W-:Y:S01]  /*b620*/  LOP3.LUT R155, R65, 0x7c00, R0, 0xf8, !PT ;  /* 0x00007c00419b7812 */ /* 0x000fe200078ef800 */
[----:B------:R-:W-:Y:S01]  /*b630*/  @P4 STS.128 [R169+0x7800], RZ ;  /* 0x007800ffa9004388 */ /* 0x000fe20000000c00 */
[----:B------:R-:W-:Y:S01]  /*b640*/  @!P4 LEA R16, P6, R6, R12, 0x6 ;  /* 0x0000000c0610c211 */ /* 0x000fe200078c30ff */
[----:B------:R-:W-:Y:S02]  /*b650*/  VIADD R0, R154, UR5 ;  /* 0x000000059a007c36 */ /* 0x000fe40008000000 */
[----:B------:R-:W-:Y:S01]  /*b660*/  IMAD.IADD R155, R64, 0x1, R155 ;  /* 0x00000001409b7824 */ /* 0x000fe200078e029b */
[----:B------:R-:W-:-:S04]  /*b670*/  @!P4 LEA.HI.X R17, R6, R13, R7, 0x6, P6 ;  /* 0x0000000d0611c211 */ /* 0x000fc800030f3407 */
[----:B------:R-:W-:Y:S01]  /*b680*/  LEA R155, R155, UR5, 0x1 ;  /* 0x000000059b9b7c11 */ /* 0x000fe2000f8e08ff */
[----:B------:R-:W-:Y:S01]  /*b690*/  @!PT LDS RZ, [RZ] ;  /* 0x00000000fffff984 */ /* 0x000fe20000000800 */
[----:B------:R-:W-:Y:S01]  /*b6a0*/  @!PT LDS RZ, [RZ] ;  /* 0x00000000fffff984 */ /* 0x000fe20000000800 */
[----:B------:R-:W-:Y:S01]  /*b6b0*/  @!PT LDS RZ, [RZ] ;  /* 0x00000000fffff984 */ /* 0x000fe20000000800 */
[----:B------:R3:W-:Y:S01]  /*b6c0*/  @!P4 LDGSTS.E.BYPASS.LTC128B.128 [R169+0x7800], desc[UR6][R16.64] ;  /* 0x0780000010a9cfae */ /* 0x0007e2000b981a06 */
[----:B--2---:R-:W-:-:S03]  /*b6d0*/  @!P3 LEA R12, P5, R6, R12, 0x7 ;  /* 0x0000000c060cb211 */ /* 0x004fc600078a38ff */
[----:B------:R-:W-:Y:S01]  /*b6e0*/  @P2 STS.128 [R169+0x8000], RZ ;  /* 0x008000ffa9002388 */ /* 0x000fe20000000c00 */
[----:B------:R-:W-:-:S03]  /*b6f0*/  @!P3 LEA.HI.X R13, R6, R13, R7, 0x7, P5 ;  /* 0x0000000d060db211 */ /* 0x000fc600028f3c07 */
        /* <DEDUP_REMOVED lines=16> */
[----:B------:R-:W-:Y:S02]  /*b800*/  @P0 STS.128 [R169+0x9800], RZ ;  /* 0x009800ffa9000388 */ /* 0x000fe40000000c00 */
[----:B------:R-:W-:Y:S02]  /*b810*/  SEL R3, R3, 0xffffffe0, !P1 ;  /* 0xffffffe003037807 */ /* 0x000fe40004800000 */
[----:B------:R-:W-:Y:S01]  /*b820*/  @!PT LDS RZ, [RZ] ;  /* 0x00000000fffff984 */ /* 0x000fe20000000800 */
[----:B------:R-:W-:Y:S01]  /*b830*/  @!PT LDS RZ, [RZ] ;  /* 0x00000000fffff984 */ /* 0x000fe20000000800 */
[----:B------:R-:W-:Y:S01]  /*b840*/  @!PT LDS RZ, [RZ] ;  /* 0x00000000fffff984 */ /* 0x000fe20000000800 */
[----:B------:R4:W-:Y:S01]  /*b850*/  @!P0 LDGSTS.E.BYPASS.LTC128B.128 [R169+0x9800], desc[UR6][R14.64] ;  /* 0x098000000ea98fae */ /* 0x0009e2000b981a06 */
[----:B------:R-:W-:Y:S02]  /*b860*/  SEL R4, R4, 0xffffffc0, !P2 ;  /* 0xffffffc004047807 */ /* 0x000fe40005000000 */
[--C-:B------:R-:W-:Y:S01]  /*b870*/  IMAD.IADD R153, R155, 0x1, R3.reuse ;  /* 0x000000019b997824 */ /* 0x100fe200078e0203 */
[----:B------:R-:W-:Y:S01]  /*b880*/  LDSM.16.M88.4 R56, [R155] ;  /* 0x000000009b38783b */ /* 0x000fe20000000200 */
[----:B------:R-:W-:-:S02]  /*b890*/  IMAD.IADD R149, R0, 0x1, R3 ;  /* 0x0000000100957824 */ /* 0x000fc400078e0203 */
[--C-:B------:R-:W-:Y:S01]  /*b8a0*/  IMAD.IADD R152, R155, 0x1, R4.reuse ;  /* 0x000000019b987824 */ /* 0x100fe200078e0204 */
[----:B------:R-:W5:Y:S01]  /*b8b0*/  LDSM.16.M88.4 R48, [R154+UR5+0x2000] ;  /* 0x002000059a30783b */ /* 0x000f620008000200 */
[----:B------:R-:W-:Y:S01]  /*b8c0*/  IMAD.IADD R148, R0, 0x1, R4 ;  /* 0x0000000100947824 */ /* 0x000fe200078e0204 */
[----:B------:R-:W-:Y:S01]  /*b8d0*/  @P6 LOP3.LUT R63, R63, 0x4, RZ, 0xfc, !PT ;  /* 0x000000043f3f6812 */ /* 0x000fe200078efcff */
[C---:B------:R-:W-:Y:S01]  /*b8e0*/  IMAD.IADD R151, R3.reuse, 0x1, R152 ;  /* 0x0000000103977824 */ /* 0x040fe200078e0298 */
[----:B------:R-:W1:Y:S01]  /*b8f0*/  LDSM.16.M88.4 R40, [R154+UR5+0x2800] ;  /* 0x002800059a28783b */ /* 0x000e620008000200 */
[----:B------:R-:W-:-:S03]  /*b900*/  IMAD.IADD R147, R3, 0x1, R148 ;  /* 0x0000000103937824 */ /* 0x000fc600078e0294 */
[----:B------:R-:W4:Y:S04]  /*b910*/  LDSM.16.M88.4 R32, [R154+UR5+0x3000] ;  /* 0x003000059a20783b */ /* 0x000f280008000200 */
[----:B------:R-:W4:Y:S04]  /*b920*/  LDSM.16.M88.4 R24, [R154+UR5+0x3800] ;  /* 0x003800059a18783b */ /* 0x000f280008000200 */
[----:B---3--:R-:W3:Y:S04]  /*b930*/  LDSM.16.M88.4 R16, [R154+UR5+0x4000] ;  /* 0x004000059a10783b */ /* 0x008ee80008000200 */
[----:B--2---:R-:W2:Y:S04]  /*b940*/  LDSM.16.M88.4 R8, [R154+UR5+0x4800] ;  /* 0x004800059a08783b */ /* 0x004ea80008000200 */
[----:B------:R-:W2:Y:S04]  /*b950*/  LDSM.16.M88.4 R112, [R154+UR5+0x5000] ;  /* 0x005000059a70783b */ /* 0x000ea80008000200 */
[----:B------:R-:W2:Y:S04]  /*b960*/  LDSM.16.M88.4 R124, [R154+UR5+0x5800] ;  /* 0x005800059a7c783b */ /* 0x000ea80008000200 */
[----:B------:R-:W-:Y:S04]  /*b970*/  LDSM.16.M88.4 R104, [R153] ;  /* 0x000000009968783b */ /* 0x000fe80000000200 */
[----:B------:R-:W2:Y:S04]  /*b980*/  LDSM.16.M88.4 R80, [R149+0x2000] ;  /* 0x002000009550783b */ /* 0x000ea80000000200 */
[----:B------:R-:W2:Y:S01]  /*b990*/  LDSM.16.M88.4 R76, [R149+0x2800] ;  /* 0x00280000954c783b */ /* 0x000ea20000000200 */
[C---:B-----5:R-:W-:Y:S03]  /*b9a0*/  HMMA.16816.F32 R52, R56.reuse, R48, RZ ;  /* 0x000000303834723c */ /* 0x060fe600000018ff */
[----:B------:R-:W5:Y:S04]  /*b9b0*/  LDSM.16.M88.4 R72, [R149+0x3000] ;  /* 0x003000009548783b */ /* 0x000f680000000200 */
[----:B------:R-:W5:Y:S01]  /*b9c0*/  LDSM.16.M88.4 R120, [R149+0x3800] ;  /* 0x003800009578783b */ /* 0x000f620000000200 */
[C---:B-1----:R-:W-:Y:S03]  /*b9d0*/  HMMA.16816.F32 R44, R56.reuse, R40, RZ ;  /* 0x00000028382c723c */ /* 0x042fe600000018ff */
[----:B------:R-:W1:Y:S04]  /*b9e0*/  LDSM.16.M88.4 R100, [R149+0x4000] ;  /* 0x004000009564783b */ /* 0x000e680000000200 */
[----:B------:R-:W1:Y:S01]  /*b9f0*/  LDSM.16.M88.4 R96, [R149+0x4800] ;  /* 0x004800009560783b */ /* 0x000e620000000200 */
[C---:B----4-:R-:W-:Y:S03]  /*ba00*/  HMMA.16816.F32 R36, R56.reuse, R32, RZ ;  /* 0x000000203824723c */ /* 0x050fe600000018ff */
[----:B------:R-:W4:Y:S04]  /*ba10*/  LDSM.16.M88.4 R92, [R149+0x5000] ;  /* 0x00500000955c783b */ /* 0x000f280000000200 */
[----:B------:R-:W4:Y:S01]  /*ba20*/  LDSM.16.M88.4 R88, [R149+0x5800] ;  /* 0x005800009558783b */ /* 0x000f220000000200 */
[C---:B------:R-:W-:Y:S03]  /*ba30*/  HMMA.16816.F32 R28, R56.reuse, R24, RZ ;  /* 0x00000018381c723c */ /* 0x040fe600000018ff */
[----:B------:R-:W-:Y:S04]  /*ba40*/  LDSM.16.M88.4 R128, [R152] ;  /* 0x000000009880783b */ /* 0x000fe80000000200 */
[----:B------:R-:W4:Y:S01]  /*ba50*/  LDSM.16.M88.4 R84, [R148+0x2000] ;  /* 0x002000009454783b */ /* 0x000f220000000200 */
[C---:B---3--:R-:W-:Y:S03]  /*ba60*/  HMMA.16816.F32 R20, R56.reuse, R16, RZ ;  /* 0x000000103814723c */ /* 0x048fe600000018ff */
[----:B------:R-:W-:Y:S04]  /*ba70*/  LDSM.16.M88.4 R136, [R148+0x4800] ;  /* 0x004800009488783b */ /* 0x000fe80000000200 */
[----:B------:R-:W0:Y:S01]  /*ba80*/  LDGDEPBAR ;  /* 0x00000000000079af */ /* 0x000e220000000000 */
        /* <DEDUP_REMOVED lines=20> */
[----:B------:R-:W-:Y:S07]  /*bbd0*/  LDSM.16.M88.4 R72, [R148+0x3800] ;  /* 0x003800009448783b */ /* 0x000fee0000000200 */
[C---:B------:R-:W-:Y:S08]  /*bbe0*/  HMMA.16816.F32 R28, R104.reuse, R120, R28 ;  /* 0x00000078681c723c */ /* 0x040ff0000000181c */
[C---:B------:R-:W-:Y:S01]  /*bbf0*/  HMMA.16816.F32 R24, R104.reuse, R122, R24 ;  /* 0x0000007a6818723c */ /* 0x040fe20000001818 */
[----:B------:R-:W-:Y:S07]  /*bc00*/  LDSM.16.M88.4 R120, [R148+0x5800] ;  /* 0x005800009478783b */ /* 0x000fee0000000200 */
[C---:B-1----:R-:W-:Y:S08]  /*bc10*/  HMMA.16816.F32 R20, R104.reuse, R100, R20 ;  /* 0x000000646814723c */ /* 0x042ff00000001814 */
[C---:B------:R-:W-:Y:S01]  /*bc20*/  HMMA.16816.F32 R16, R104.reuse, R102, R16 ;  /* 0x000000666810723c */ /* 0x040fe20000001810 */
[----:B------:R-:W-:Y:S07]  /*bc30*/  LDSM.16.M88.4 R100, [R151] ;  /* 0x000000009764783b */ /* 0x000fee0000000200 */
[C---:B------:R-:W-:Y:S08]  /*bc40*/  HMMA.16816.F32 R12, R104.reuse, R96, R12 ;  /* 0x00000060680c723c */ /* 0x040ff0000000180c */
[C---:B------:R-:W-:Y:S01]  /*bc50*/  HMMA.16816.F32 R8, R104.reuse, R98, R8 ;  /* 0x000000626808723c */ /* 0x040fe20000001808 */
[----:B------:R-:W-:Y:S07]  /*bc60*/  LDSM.16.M88.4 R96, [R147+0x2000] ;  /* 0x002000009360783b */ /* 0x000fee0000000200 */
[C---:B----4-:R-:W-:Y:S08]  /*bc70*/  HMMA.16816.F32 R116, R104.reuse, R92, R116 ;  /* 0x0000005c6874723c */ /* 0x050ff00000001874 */
[C---:B------:R-:W-:Y:S01]  /*bc80*/  HMMA.16816.F32 R112, R104.reuse, R94, R112 ;  /* 0x0000005e6870723c */ /* 0x040fe20000001870 */
[----:B------:R-:W-:Y:S07]  /*bc90*/  LDSM.16.M88.4 R92, [R147+0x2800] ;  /* 0x00280000935c783b */ /* 0x000fee0000000200 */
[C---:B------:R-:W-:Y:S08]  /*bca0*/  HMMA.16816.F32 R108, R104.reuse, R88, R108 ;  /* 0x00000058686c723c */ /* 0x040ff0000000186c */
[----:B------:R-:W-:Y:S01]  /*bcb0*/  HMMA.16816.F32 R104, R104, R90, R56 ;  /* 0x0000005a6868723c */ /* 0x000fe20000001838 */
[----:B------:R-:W1:Y:S04]  /*bcc0*/  LDSM.16.M88.4 R56, [R148+0x4000] ;  /* 0x004000009438783b */ /* 0x000e680000000200 */
[----:B------:R-:W-:Y:S03]  /*bcd0*/  LDSM.16.M88.4 R88, [R147+0x3000] ;  /* 0x003000009358783b */ /* 0x000fe60000000200 */
[C---:B------:R-:W-:Y:S08]  /*bce0*/  HMMA.16816.F32 R52, R128.reuse, R84, R52 ;  /* 0x000000548034723c */ /* 0x040ff00000001834 */
[C---:B------:R-:W-:Y:S01]  /*bcf0*/  HMMA.16816.F32 R48, R128.reuse, R86, R48 ;  /* 0x000000568030723c */ /* 0x040fe20000001830 */
[----:B------:R-:W-:Y:S07]  /*bd00*/  LDSM.16.M88.4 R84, [R147+0x3800] ;  /* 0x003800009354783b */ /* 0x000fee0000000200 */
[C---:B--2---:R-:W-:Y:S08]  /*bd10*/  HMMA.16816.F32 R44, R128.reuse, R80, R44 ;  /* 0x00000050802c723c */ /* 0x044ff0000000182c */
[C---:B------:R-:W-:Y:S01]  /*bd20*/  HMMA.16816.F32 R40, R128.reuse, R82, R40 ;  /* 0x000000528028723c */ /* 0x040fe20000001828 */
[----:B------:R-:W-:Y:S07]  /*bd30*/  LDSM.16.M88.4 R80, [R147+0x4000] ;  /* 0x004000009350783b */ /* 0x000fee0000000200 */
[C---:B---3--:R-:W-:Y:S08]  /*bd40*/  HMMA.16816.F32 R36, R128.reuse, R76, R36 ;  /* 0x0000004c8024723c */ /* 0x048ff00000001824 */
[C---:B-1----:R-:W-:Y:S08]  /*bd50*/  HMMA.16816.F32 R20, R128.reuse, R56, R20 ;  /* 0x000000388014723c */ /* 0x042ff00000001814 */
[C---:B------:R-:W-:Y:S01]  /*bd60*/  HMMA.16816.F32 R16, R128.reuse, R58, R16 ;  /* 0x0000003a8010723c */ /* 0x040fe20000001810 */
[----:B------:R-:W1:Y:S07]  /*bd70*/  LDSM.16.M88.4 R56, [R147+0x5800] ;  /* 0x005800009338783b */ /* 0x000e6e0000000200 */
[C---:B------:R-:W-:Y:S01]  /*bd80*/  HMMA.16816.F32 R32, R128.reuse, R78, R32 ;  /* 0x0000004e8020723c */ /* 0x040fe20000001820 */
[----:B------:R-:W2:Y:S07]  /*bd90*/  LDSM.16.M88.4 R76, [R147+0x4800] ;  /* 0x00480000934c783b */ /* 0x000eae0000000200 */
[C---:B------:R-:W-:Y:S08]  /*bda0*/  HMMA.16816.F32 R28, R128.reuse, R72, R28 ;  /* 0x00000048801c723c */ /* 0x040ff0000000181c */
        /* <DEDUP_REMOVED lines=9> */
[----:B-1----:R-:W-:Y:S01]  /*be40*/  HMMA.16816.F32 R108, R100, R56, R108 ;  /* 0x00000038646c723c */ /* 0x002fe2000000186c */
[----:B------:R-:W-:-:S02]  /*be50*/  LOP3.LUT R57, R68, 0x1f0, RZ, 0xc0, !PT ;  /* 0x000001f044397812 */ /* 0x000fc400078ec0ff */
[----:B------:R-:W-:Y:S02]  /*be60*/  SHF.R.U32.HI R56, RZ, 0x2, R157 ;  /* 0x00000002ff387819 */ /* 0x000fe4000001169d */
[----:B------:R-:W-:Y:S02]  /*be70*/  IADD3 R0, PT, PT, R57, 0x1, R158 ;  /* 0x0000000139007810 */ /* 0x000fe40007ffe09e */
[----:B------:R-:W-:Y:S01]  /*be80*/  LOP3.LUT R56, R56, 0x7, RZ, 0xc0, !PT ;  /* 0x0000000738387812 */ /* 0x000fe200078ec0ff */
[----:B------:R-:W-:Y:S03]  /*be90*/  HMMA.16816.F32 R52, R100, R96, R52 ;  /* 0x000000606434723c */ /* 0x000fe60000001834 */
[----:B------:R-:W-:Y:S01]  /*bea0*/  IADD3 R57, PT, PT, -R161, R0, R56 ;  /* 0x00000000a1397210 */ /* 0x000fe20007ffe138 */
[----:B------:R-:W-:-:S03]  /*beb0*/  IMAD.SHL.U32 R0, R157, 0x2, RZ ;  /* 0x000000029d007824 */ /* 0x000fc600078e00ff */
[--C-:B------:R-:W-:Y:S01]  /*bec0*/  IADD3 R57, PT, PT, R57, UR4, R66.reuse ;  /* 0x0000000439397c10 */ /* 0x100fe2000fffe042 */
[----:B------:R-:W-:Y:S01]  /*bed0*/  HMMA.16816.F32 R48, R100, R98, R48 ;  /* 0x000000626430723c */ /* 0x000fe20000001830 */
[----:B------:R-:W-:Y:S02]  /*bee0*/  LOP3.LUT R0, R0, 0x6, RZ, 0xc0, !PT ;  /* 0x0000000600007812 */ /* 0x000fe400078ec0ff */
[C---:B------:R-:W-:Y:S02]  /*bef0*/  VIMNMX R60, PT, PT, R57.reuse, R66, PT ;  /* 0x00000042393c7248 */ /* 0x040fe40003fe0100 */
[----:B------:R-:W-:-:S03]  /*bf00*/  VIADDMNMX R134, R57, 0x8, R66, PT ;  /* 0x0000000839867846 */ /* 0x000fc60003800142 */
        /* <DEDUP_REMOVED lines=8> */
[----:B--2---:R-:W-:Y:S01]  /*bf90*/  HMMA.16816.F32 R12, R100, R76, R12 ;  /* 0x0000004c640c723c */ /* 0x004fe2000000180c */
[----:B------:R-:W-:-:S07]  /*bfa0*/  IMAD.IADD R77, R67, 0x1, R0 ;  /* 0x00000001434d7824 */ /* 0x000fce00078e0200 */
[C---:B------:R-:W-:Y:S08]  /*bfb0*/  HMMA.16816.F32 R8, R100.reuse, R78, R8 ;  /* 0x0000004e6408723c */ /* 0x040ff00000001808 */
[C---:B---3--:R-:W-:Y:S08]  /*bfc0*/  HMMA.16816.F32 R116, R100.reuse, R72, R116 ;  /* 0x000000486474723c */ /* 0x048ff00000001874 */
        /* <DEDUP_REMOVED lines=15> */
.L_x_5913:
        /* <DEDUP_REMOVED lines=59> */
.L_x_5914:
[----:B------:R-:W-:Y:S01]  /*c470*/  IADD3 R58, P0, PT, R5, R162, RZ ;  /* 0x000000a2053a7210 */ /* 0x000fe20007f1e0ff */
[C---:B------:R-:W-:Y:S01]  /*c480*/  IMAD.SHL.U32 R5, R132.reuse, 0x20, RZ ;  /* 0x0000002084057824 */ /* 0x040fe200078e00ff */
[----:B------:R-:W-:Y:S01]  /*c490*/  SHF.L.U64.HI R0, R132, 0x5, R133 ;  /* 0x0000000584007819 */ /* 0x000fe20000010285 */
[----:B------:R-:W-:Y:S01]  /*c4a0*/  @!PT LDS RZ, [RZ] ;  /* 0x00000000fffff984 */ /* 0x000fe20000000800 */
[----:B------:R-:W-:Y:S01]  /*c4b0*/  @!PT LDS RZ, [RZ] ;  /* 0x00000000fffff984 */ /* 0x000fe20000000800 */
[----:B------:R-:W-:Y:S01]  /*c4c0*/  @!PT LDS RZ, [RZ] ;  /* 0x00000000fffff984 */ /* 0x000fe20000000800 */
[----:B------:R1:W-:Y:S02]  /*c4d0*/  LDGSTS.E.BYPASS.LTC128B.128 [R169+0x2000], desc[UR6][R162.64] ;  /* 0x02000000a2a97fae */ /* 0x0003e4000b981a06 */
[----:B------:R-:W-:Y:S01]  /*c4e0*/  IMAD.X R59, R2, 0x1, R163, P0 ;  /* 0x00000001023b7824 */ /* 0x000fe200000e06a3 */
[----:B------:R-:W-:-:S04]  /*c4f0*/  IADD3 R56, P1, PT, R5, R58, RZ ;  /* 0x0000003a05387210 */ /* 0x000fc80007f3e0ff */
[-C--:B------:R-:W-:Y:S01]  /*c500*/  IADD3 R68, P0, PT, R56, R5.reuse, RZ ;  /* 0x0000000538447210 */ /* 0x080fe20007f1e0ff */
[----:B------:R-:W-:Y:S01]  /*c510*/  IMAD.X R57, R0, 0x1, R59, P1 ;  /* 0x0000000100397824 */ /* 0x000fe200008e063b */
        /* <DEDUP_REMOVED lines=17> */
.L_x_5912:
[----:B-1----:R-:W-:Y:S01]  /*c630*/  VIADD R57, R77, 0x1 ;  /* 0x000000014d397836 */ /* 0x002fe20000000000 */
[----:B------:R-:W-:Y:S01]  /*c640*/  LOP3.LUT R63, R63, 0xfffffffd, RZ, 0xc0, !PT ;  /* 0xfffffffd3f3f7812 */ /* 0x000fe200078ec0ff */
[----:B------:R-:W-:Y:S01]  /*c650*/  VIADD R5, R77, 0x8 ;  /* 0x000000084d057836 */ /* 0x000fe20000000000 */
[----:B------:R-:W1:Y:S01]  /*c660*/  LDCU UR4, c[0x0][0x45c] ;  /* 0x00008b80ff0477ac */ /* 0x000e620008000800 */
[----:B------:R-:W-:Y:S01]  /*c670*/  IMAD.IADD R150, R65, 0x1, R64 ;  /* 0x0000000141967824 */ /* 0x000fe200078e0240 */
[C---:B------:R-:W-:Y:S02]  /*c680*/  ISETP.GE.AND P1, PT, R57.reuse, R60, PT ;  /* 0x0000003c3900720c */ /* 0x040fe40003f26270 */
[-C--:B------:R-:W-:Y:S01]  /*c690*/  ISETP.GE.AND P0, PT, R57, R134.reuse, PT ;  /* 0x000000863900720c */ /* 0x080fe20003f06270 */
[----:B------:R-:W-:Y:S01]  /*c6a0*/  VIADD R57, R77, 0x9 ;  /* 0x000000094d397836 */ /* 0x000fe20000000000 */
[----:B------:R-:W-:Y:S02]  /*c6b0*/  ISETP.GE.AND P2, PT, R5, R134, PT ;  /* 0x000000860500720c */ /* 0x000fe40003f46270 */
[----:B------:R-:W-:Y:S01]  /*c6c0*/  FSEL R69, R55, -INF , !P0 ;  /* 0xff80000037457808 */ /* 0x000fe20004000000 */
[----:B------:R-:W-:Y:S01]  /*c6d0*/  VIADD R55, R77, 0x18 ;  /* 0x000000184d377836 */ /* 0x000fe20000000000 */
[----:B------:R-:W-:-:S02]  /*c6e0*/  ISETP.GE.AND P3, PT, R57, R60, PT ;  /* 0x0000003c3900720c */ /* 0x000fc40003f66270 */
[----:B------:R-:W-:Y:S01]  /*c6f0*/  ISETP.GE.AND P4, PT, R57, R134, PT ;  /* 0x000000863900720c */ /* 0x000fe20003f86270 */
[----:B------:R-:W-:Y:S01]  /*c700*/  VIADD R57, R77, 0x11 ;  /* 0x000000114d397836 */ /* 0x000fe20000000000 */
[----:B------:R-:W-:Y:S01]  /*c710*/  FSEL R74, R49, -INF , !P3 ;  /* 0xff800000314a7808 */ /* 0x000fe20005800000 */
[----:B------:R-:W-:Y:S01]  /*c720*/  VIADD R49, R77, 0x20 ;  /* 0x000000204d317836 */ /* 0x000fe20000000000 */
[----:B------:R-:W-:Y:S02]  /*c730*/  @P1 LOP3.LUT R63, R63, 0x2, RZ, 0xfc, !PT ;  /* 0x000000023f3f1812 */ /* 0x000fe400078efcff */
[----:B------:R-:W-:Y:S01]  /*c740*/  ISETP.GE.AND P1, PT, R5, R60, PT ;  /* 0x0000003c0500720c */ /* 0x000fe20003f26270 */
[----:B------:R-:W-:Y:S01]  /*c750*/  VIADD R5, R77, 0x10 ;  /* 0x000000104d057836 */ /* 0x000fe20000000000 */
[----:B------:R-:W-:Y:S01]  /*c760*/  FSEL R71, R51, -INF , !P4 ;  /* 0xff80000033477808 */ /* 0x000fe20006000000 */
[----:B------:R-:W-:Y:S01]  /*c770*/  VIADD R51, R77, 0x19 ;  /* 0x000000194d337836 */ /* 0x000fe20000000000 */
[----:B------:R-:W-:-:S02]  /*c780*/  FSEL R76, R48, -INF , !P1 ;  /* 0xff800000304c7808 */ /* 0x000fc40004800000 */
[C---:B------:R-:W-:Y:S02]  /*c790*/  ISETP.GE.AND P5, PT, R5.reuse, R60, PT ;  /* 0x0000003c0500720c */ /* 0x040fe40003fa6270 */
[-C--:B------:R-:W-:Y:S02]  /*c7a0*/  ISETP.GE.AND P0, PT, R5, R134.reuse, PT ;  /* 0x000000860500720c */ /* 0x080fe40003f06270 */
[----:B------:R-:W-:Y:S02]  /*c7b0*/  FSEL R5, R50, -INF , !P2 ;  /* 0xff80000032057808 */ /* 0x000fe40005000000 */
[----:B------:R-:W-:Y:S02]  /*c7c0*/  ISETP.GE.AND P2, PT, R57, R134, PT ;  /* 0x000000863900720c */ /* 0x000fe40003f46270 */
[----:B------:R-:W-:Y:S02]  /*c7d0*/  FSEL R83, R46, -INF , !P0 ;  /* 0xff8000002e537808 */ /* 0x000fe40004000000 */
[----:B------:R-:W-:Y:S01]  /*c7e0*/  FSEL R81, R47, -INF , !P2 ;  /* 0xff8000002f517808 */ /* 0x000fe20005000000 */
[----:B------:R-:W-:Y:S01]  /*c7f0*/  VIADD R47, R77, 0x21 ;  /* 0x000000214d2f7836 */ /* 0x000fe20000000000 */
[----:B------:R-:W-:-:S02]  /*c800*/  ISETP.GE.AND P1, PT, R57, R60, PT ;  /* 0x0000003c3900720c */ /* 0x000fc40003f26270 */
[-C--:B------:R-:W-:Y:S02]  /*c810*/  ISETP.GE.AND P4, PT, R55, R134.reuse, PT ;  /* 0x000000863700720c */ /* 0x080fe40003f86270 */
[----:B------:R-:W-:Y:S02]  /*c820*/  ISETP.GE.AND P0, PT, R51, R134, PT ;  /* 0x000000863300720c */ /* 0x000fe40003f06270 */
[----:B------:R-:W-:Y:S02]  /*c830*/  FSEL R72, R44, -INF , !P5 ;  /* 0xff8000002c487808 */ /* 0x000fe40006800000 */
[----:B------:R-:W-:Y:S01]  /*c840*/  FSEL R82, R45, -INF , !P1 ;  /* 0xff8000002d527808 */ /* 0x000fe20004800000 */
[----:B------:R-:W-:Y:S01]  /*c850*/  VIADD R45, R77, 0x28 ;  /* 0x000000284d2d7836 */ /* 0x000fe20000000000 */
        /* <DEDUP_REMOVED lines=14> */
[----:B------:R-:W-:Y:S02]  /*c940*/  ISETP.GE.AND P2, PT, R43, R134, PT ;  /* 0x000000862b00720c */ /* 0x000fe40003f46270 */
[----:B------:R-:W-:Y:S02]  /*c950*/  FSEL R80, R40, -INF , !P3 ;  /* 0xff80000028507808 */ /* 0x000fe40005800000 */
[----:B------:R-:W-:Y:S02]  /*c960*/  FSEL R176, R36, -INF , !P1 ;  /* 0xff80000024b07808 */ /* 0x000fe40004800000 */
[----:B------:R-:W-:-:S02]  /*c970*/  FSEL R56, R32, -INF , !P5 ;  /* 0xff80000020387808 */ /* 0x000fc40006800000 */
[----:B------:R-:W-:Y:S01]  /*c980*/  FSEL R49, R35, -INF , !P2 ;  /* 0xff80000023317808 */ /* 0x000fe20005000000 */
[----:B------:R-:W-:Y:S01]  /*c990*/  VIADD R35, R77, 0x39 ;  /* 0x000000394d237836 */ /* 0x000fe20000000000 */
[-C--:B------:R-:W-:Y:S02]  /*c9a0*/  ISETP.GE.AND P3, PT, R47, R60.reuse, PT ;  /* 0x0000003c2f00720c */ /* 0x080fe40003f66270 */
[-C--:B------:R-:W-:Y:S02]  /*c9b0*/  ISETP.GE.AND P1, PT, R43, R60.reuse, PT ;  /* 0x0000003c2b00720c */ /* 0x080fe40003f26270 */
[-C--:B------:R-:W-:Y:S02]  /*c9c0*/  ISETP.GE.AND P5, PT, R39, R60.reuse, PT ;  /* 0x0000003c2700720c */ /* 0x080fe40003fa6270 */
        /* <DEDUP_REMOVED lines=19> */
[-C--:B------:R-:W-:Y:S02]  /*cb00*/  ISETP.GE.AND P6, PT, R33, R60.reuse, PT ;  /* 0x0000003c2100720c */ /* 0x080fe40003fc6270 */
[----:B------:R-:W-:-:S02]  /*cb10*/  ISETP.GE.AND P4, PT, R27, R60, PT ;  /* 0x0000003c1b00720c */ /* 0x000fc40003f86270 */
[----:B------:R-:W-:Y:S01]  /*cb20*/  FSEL R139, R31, -INF , !P1 ;  /* 0xff8000001f8b7808 */ /* 0x000fe20004800000 */
[----:B------:R-:W-:Y:S01]  /*cb30*/  VIADD R31, R77, 0x41 ;  /* 0x000000414d1f7836 */ /* 0x000fe20000000000 */
[----:B------:R-:W-:Y:S02]  /*cb40*/  ISETP.GE.AND P1, PT, R29, R60, PT ;  /* 0x0000003c1d00720c */ /* 0x000fe40003f26270 */
[----:B------:R-:W-:Y:S02]  /*cb50*/  FSEL R130, R20, -INF , !P6 ;  /* 0xff80000014827808 */ /* 0x000fe40007000000 */
[----:B------:R-:W-:Y:S01]  /*cb60*/  FSEL R126, R17, -INF , !P4 ;  /* 0xff800000117e7808 */ /* 0x000fe20006000000 */
[----:B------:R-:W-:Y:S01]  /*cb70*/  VIADD R17, R77, 0x58 ;  /* 0x000000584d117836 */ /* 0x000fe20000000000 */
[----:B------:R-:W-:Y:S02]  /*cb80*/  ISETP.GE.AND P3, PT, R29, R134, PT ;  /* 0x000000861d00720c */ /* 0x000fe40003f66270 */
[----:B------:R-:W-:-:S02]  /*cb90*/  ISETP.GE.AND P6, PT, R25, R60, PT ;  /* 0x0000003c1900720c */ /* 0x000fc40003fc6270 */
[----:B------:R-:W-:Y:S02]  /*cba0*/  FSEL R124, R16, -INF , !P1 ;  /* 0xff800000107c7808 */ /* 0x000fe40004800000 */
[----:B------:R-:W-:Y:S02]  /*cbb0*/  ISETP.GE.AND P1, PT, R77, R134, PT ;  /* 0x000000864d00720c */ /* 0x000fe40003f26270 */
[----:B------:R-:W-:Y:S02]  /*cbc0*/  FSEL R131, R18, -INF , !P3 ;  /* 0xff80000012837808 */ /* 0x000fe40005800000 */
[----:B------:R-:W-:Y:S02]  /*cbd0*/  FSEL R120, R12, -INF , !P6 ;  /* 0xff8000000c787808 */ /* 0x000fe40007000000 */
[C---:B------:R-:W-:Y:S02]  /*cbe0*/  ISETP.GE.AND P6, PT, R17.reuse, R60, PT ;  /* 0x0000003c1100720c */ /* 0x040fe40003fc6270 */
[----:B------:R-:W-:-:S02]  /*cbf0*/  ISETP.GE.AND P3, PT, R17, R134, PT ;  /* 0x000000861100720c */ /* 0x000fc40003f66270 */
[----:B------:R-:W-:Y:S02]  /*cc00*/  FSEL R17, R54, -INF , !P1 ;  /* 0xff80000036117808 */ /* 0x000fe40004800000 */
[----:B------:R-:W-:Y:S02]  /*cc10*/  ISETP.GE.AND P2, PT, R37, R60, PT ;  /* 0x0000003c2500720c */ /* 0x000fe40003f46270 */
[----:B------:R-:W-:Y:S02]  /*cc20*/  FMNMX3.FTZ R0, R17, R69, R5, !PT ;  /* 0x0000004511007276 */ /* 0x000fe40007810005 */
[----:B------:R-:W-:Y:S02]  /*cc30*/  ISETP.GE.AND P0, PT, R45, R134, PT ;  /* 0x000000862d00720c */ /* 0x000fe40003f06270 */
[----:B------:R-:W-:Y:S02]  /*cc40*/  FMNMX3.FTZ R0, R0, R71, R83, !PT ;  /* 0x0000004700007276 */ /* 0x000fe40007810053 */
[----:B------:R-:W-:-:S02]  /*cc50*/  FSEL R136, R24, -INF , !P2 ;  /* 0xff80000018887808 */ /* 0x000fc40005000000 */
[----:B------:R-:W-:Y:S02]  /*cc60*/  FMNMX3.FTZ R0, R0, R81, R75, !PT ;  /* 0x0000005100007276 */ /* 0x000fe4000781004b */
[----:B------:R-:W-:Y:S02]  /*cc70*/  ISETP.GE.AND P2, PT, R31, R60, PT ;  /* 0x0000003c1f00720c */ /* 0x000fe40003f46270 */
[----:B------:R-:W-:Y:S02]  /*cc80*/  FSEL R51, R34, -INF , !P0 ;  /* 0xff80000022337808 */ /* 0x000fe40004000000 */
[-C--:B------:R-:W-:Y:S02]  /*cc90*/  ISETP.GE.AND P5, PT, R27, R134.reuse, PT ;  /* 0x000000861b00720c */ /* 0x080fe40003fa6270 */
[----:B------:R-:W-:Y:S02]  /*cca0*/  FMNMX3.FTZ R0, R0, R73, R141, !PT ;  /* 0x0000004900007276 */ /* 0x000fe4000781008d */
[----:B------:R-:W-:-:S02]  /*ccb0*/  ISETP.GE.AND P0, PT, R37, R134, PT ;  /* 0x000000862500720c */ /* 0x000fc40003f06270 */
[----:B------:R-:W-:Y:S01]  /*ccc0*/  FSEL R128, R21, -INF , !P2 ;  /* 0xff80000015807808 */ /* 0x000fe20005000000 */
[----:B------:R-:W-:Y:S01]  /*ccd0*/  VIADD R21, R77, 0x51 ;  /* 0x000000514d157836 */ /* 0x000fe20000000000 */
[----:B------:R-:W-:Y:S01]  /*cce0*/  FSEL R129, R19, -INF , !P5 ;  /* 0xff80000013817808 */ /* 0x000fe20006800000 */
[----:B------:R-:W-:Y:S01]  /*ccf0*/  VIADD R19, R77, 0x59 ;  /* 0x000000594d137836 */ /* 0x000fe20000000000 */
[----:B------:R-:W-:Y:S02]  /*cd00*/  FMNMX3.FTZ R0, R0, R143, R51, !PT ;  /* 0x0000008f00007276 */ /* 0x000fe40007810033 */
[----:B------:R-:W-:Y:S02]  /*cd10*/  LOP3.LUT P5, RZ, R63, 0x2, RZ, 0xc0, !PT ;  /* 0x000000023fff7812 */ /* 0x000fe400078ac0ff */
[----:B------:R-:W-:Y:S02]  /*cd20*/  ISETP.GE.AND P1, PT, R77, R60, PT ;  /* 0x0000003c4d00720c */ /* 0x000fe40003f26270 */
[----:B------:R-:W-:-:S02]  /*cd30*/  FSEL R59, R26, -INF , !P0 ;  /* 0xff8000001a3b7808 */ /* 0x000fc40004000000 */
[----:B------:R-:W-:Y:S02]  /*cd40*/  ISETP.GE.AND P0, PT, R31, R134, PT ;  /* 0x000000861f00720c */ /* 0x000fe40003f06270 */
[----:B------:R-:W-:Y:S02]  /*cd50*/  FSEL R123, R10, -INF , !P3 ;  /* 0xff8000000a7b7808 */ /* 0x000fe40005800000 */
[----:B------:R-:W-:Y:S02]  /*cd60*/  FMNMX3.FTZ R0, R0, R49, R57, !PT ;  /* 0x0000003100007276 */ /* 0x000fe40007810039 */
[----:B------:R-:W-:Y:S02]  /*cd70*/  ISETP.GE.AND P2, PT, R21, R60, PT ;  /* 0x0000003c1500720c */ /* 0x000fe40003f46270 */
[----:B------:R-:W-:Y:S02]  /*cd80*/  FSEL R12, R53, -INF , !P5 ;  /* 0xff800000350c7808 */ /* 0x000fe40006800000 */
[----:B------:R-:W-:-:S02]  /*cd90*/  FSEL R10, R52, -INF , !P1 ;  /* 0xff800000340a7808 */ /* 0x000fc40004800000 */
[----:B------:R-:W-:Y:S02]  /*cda0*/  FSEL R137, R23, -INF , !P0 ;  /* 0xff80000017897808 */ /* 0x000fe40004000000 */
[----:B------:R-:W-:Y:S02]  /*cdb0*/  FMNMX3.FTZ R0, R0, R139, R59, !PT ;  /* 0x0000008b00007276 */ /* 0x000fe4000781003b */
[----:B------:R-:W-:Y:S01]  /*cdc0*/  FSEL R122, R13, -INF , !P2 ;  /* 0xff8000000d7a7808 */ /* 0x000fe20005000000 */
[----:B------:R-:W-:Y:S01]  /*cdd0*/  VIADD R13, R77, 0x60 ;  /* 0x000000604d0d7836 */ /* 0x000fe20000000000 */
[----:B------:R-:W-:Y:S02]  /*cde0*/  FMNMX3.FTZ R23, R10, R12, R76, !PT ;  /* 0x0000000c0a177276 */ /* 0x000fe4000781004c */
[----:B------:R-:W-:Y:S02]  /*cdf0*/  ISETP.GE.AND P0, PT, R25, R134, PT ;  /* 0x000000861900720c */ /* 0x000fe40003f06270 */
[----:B------:R-:W-:-:S02]  /*ce00*/  FMNMX3.FTZ R0, R0, R103, R135, !PT ;  /* 0x0000006700007276 */ /* 0x000fc40007810087 */
[----:B------:R-:W-:Y:S02]  /*ce10*/  FMNMX3.FTZ R23, R23, R74, R72, !PT ;  /* 0x0000004a17177276 */ /* 0x000fe40007810048 */
[----:B------:R-:W-:Y:S02]  /*ce20*/  FSEL R121, R14, -INF , !P0 ;  /* 0xff8000000e797808 */ /* 0x000fe40004000000 */
[----:B------:R-:W-:Y:S02]  /*ce30*/  LOP3.LUT R63, R63, 0xfffffffe, RZ, 0xc0, !PT ;  /* 0xfffffffe3f3f7812 */ /* 0x000fe400078ec0ff */
[C---:B------:R-:W-:Y:S02]  /*ce40*/  ISETP.GE.AND P5, PT, R13.reuse, R60, PT ;  /* 0x0000003c0d00720c */ /* 0x040fe40003fa6270 */
[-C--:B------:R-:W-:Y:S01]  /*ce50*/  ISETP.GE.AND P2, PT, R13, R134.reuse, PT ;  /* 0x000000860d00720c */ /* 0x080fe20003f46270 */
[----:B------:R-:W-:Y:S01]  /*ce60*/  VIADD R13, R77, 0x61 ;  /* 0x000000614d0d7836 */ /* 0x000fe20000000000 */
[-C--:B------:R-:W-:Y:S01]  /*ce70*/  ISETP.GE.AND P4, PT, R21, R134.reuse, PT ;  /* 0x000000861500720c */ /* 0x080fe20003f86270 */
[----:B------:R-:W-:Y:S01]  /*ce80*/  VIADD R21, R77, 0x68 ;  /* 0x000000684d157836 */ /* 0x000fe20000000000 */
[----:B------:R-:W-:-:S02]  /*ce90*/  ISETP.GE.AND P0, PT, R19, R134, PT ;  /* 0x000000861300720c */ /* 0x000fc40003f06270 */
[----:B------:R-:W-:Y:S02]  /*cea0*/  FMNMX3.FTZ R0, R0, R137, R131, !PT ;  /* 0x0000008900007276 */ /* 0x000fe40007810083 */
[----:B------:R-:W-:Y:S02]  /*ceb0*/  FMNMX3.FTZ R23, R23, R82, R80, !PT ;  /* 0x0000005217177276 */ /* 0x000fe40007810050 */
[----:B------:R-:W-:Y:S02]  /*cec0*/  @P6 LOP3.LUT R63, R63, 0x1, RZ, 0xfc, !PT ;  /* 0x000000013f3f6812 */ /* 0x000fe400078efcff */
[----:B------:R-:W-:Y:S01]  /*ced0*/  ISETP.GE.AND P6, PT, R19, R60, PT ;  /* 0x0000003c1300720c */ /* 0x000fe20003fc6270 */
[----:B------:R-:W-:Y:S01]  /*cee0*/  VIADD R19, R77, 0x69 ;  /* 0x000000694d137836 */ /* 0x000fe20000000000 */
[----:B------:R-:W-:Y:S01]  /*cef0*/  FSEL R127, R15, -INF , !P4 ;  /* 0xff8000000f7f7808 */ /* 0x000fe20006000000 */
[----:B------:R-:W-:Y:S01]  /*cf00*/  VIADD R15, R77, 0x70 ;  /* 0x000000704d0f7836 */ /* 0x000fe20000000000 */
[----:B------:R-:W-:Y:S01]  /*cf10*/  FSEL R125, R11, -INF , !P0 ;  /* 0xff8000000b7d7808 */ /* 0x000fe20004000000 */
[----:B------:R-:W-:Y:S01]  /*cf20*/  VIADD R11, R77, 0x78 ;  /* 0x000000784d0b7836 */ /* 0x000fe20000000000 */
[----:B------:R-:W-:-:S02]  /*cf30*/  FMNMX3.FTZ R0, R0, R129, R121, !PT ;  /* 0x0000008100007276 */ /* 0x000fc40007810079 */
[----:B------:R-:W-:Y:S02]  /*cf40*/  ISETP.GE.AND P0, PT, R13, R134, PT ;  /* 0x000000860d00720c */ /* 0x000fe40003f06270 */
[----:B------:R-:W-:Y:S02]  /*cf50*/  FMNMX3.FTZ R23, R23, R48, R176, !PT ;  /* 0x0000003017177276 */ /* 0x000fe400078100b0 */
[----:B------:R-:W-:Y:S02]  /*cf60*/  ISETP.GE.AND P1, PT, R21, R134, PT ;  /* 0x000000861500720c */ /* 0x000fe40003f26270 */
[----:B------:R-:W-:Y:S02]  /*cf70*/  FSEL R67, R118, -INF , !P2 ;  /* 0xff80000076437808 */ /* 0x000fe40005000000 */
[----:B------:R-:W-:Y:S02]  /*cf80*/  FMNMX3.FTZ R0, R0, R127, R123, !PT ;  /* 0x0000007f00007276 */ /* 0x000fe4000781007b */
[----:B------:R-:W-:Y:S01]  /*cf90*/  ISETP.GE.AND P4, PT, R13, R60, PT ;  /* 0x0000003c0d00720c */ /* 0x000fe20003f86270 */
[----:B------:R-:W-:Y:S01]  /*cfa0*/  VIADD R13, R77, 0x71 ;  /* 0x000000714d0d7836 */ /* 0x000fe20000000000 */
[----:B------:R-:W-:Y:S01]  /*cfb0*/  FSEL R101, R119, -INF , !P0 ;  /* 0xff80000077657808 */ /* 0x000fe20004000000 */
[----:B------:R-:W-:Y:S01]  /*cfc0*/  VIADD R77, R77, 0x79 ;  /* 0x000000794d4d7836 */ /* 0x000fe20000000000 */
[----:B------:R-:W-:-:S02]  /*cfd0*/  FMNMX3.FTZ R23, R23, R174, R56, !PT ;  /* 0x000000ae17177276 */ /* 0x000fc40007810038 */
[-C--:B------:R-:W-:Y:S02]  /*cfe0*/  ISETP.GE.AND P0, PT, R19, R134.reuse, PT ;  /* 0x000000861300720c */ /* 0x080fe40003f06270 */
[----:B------:R-:W-:Y:S02]  /*cff0*/  FSEL R53, R114, -INF , !P1 ;  /* 0xff80000072357808 */ /* 0x000fe40004800000 */
[----:B------:R-:W-:Y:S02]  /*d000*/  ISETP.GE.AND P1, PT, R15, R134, PT ;  /* 0x000000860f00720c */ /* 0x000fe40003f26270 */
[----:B------:R-:W-:Y:S02]  /*d010*/  FMNMX3.FTZ R0, R0, R125, R67, !PT ;  /* 0x0000007d00007276 */ /* 0x000fe40007810043 */
[----:B------:R-:W-:Y:S02]  /*d020*/  FMNMX3.FTZ R23, R23, R172, R142, !PT ;  /* 0x000000ac17177276 */ /* 0x000fe4000781008e */
[----:B------:R-:W-:-:S02]  /*d030*/  FSEL R55, R115, -INF , !P0 ;  /* 0xff80000073377808 */ /* 0x000fc40004000000 */
[-C--:B------:R-:W-:Y:S02]  /*d040*/  ISETP.GE.AND P0, PT, R13, R134.reuse, PT ;  /* 0x000000860d00720c */ /* 0x080fe40003f06270 */
[----:B------:R-:W-:Y:S02]  /*d050*/  FSEL R45, R110, -INF , !P1 ;  /* 0xff8000006e2d7808 */ /* 0x000fe40004800000 */
[----:B------:R-:W-:Y:S02]  /*d060*/  ISETP.GE.AND P1, PT, R11, R134, PT ;  /* 0x000000860b00720c */ /* 0x000fe40003f26270 */
[----:B------:R-:W-:Y:S02]  /*d070*/  FMNMX3.FTZ R0, R0, R101, R53, !PT ;  /* 0x0000006500007276 */ /* 0x000fe40007810035 */
[----:B------:R-:W-:Y:S02]  /*d080*/  FMNMX3.FTZ R23, R23, R140, R136, !PT ;  /* 0x0000008c17177276 */ /* 0x000fe40007810088 */
[----:B------:R-:W-:-:S02]  /*d090*/  FSEL R35, R111, -INF , !P0 ;  /* 0xff8000006f237808 */ /* 0x000fc40004000000 */
[----:B------:R-:W-:Y:S02]  /*d0a0*/  ISETP.GE.AND P0, PT, R77, R134, PT ;  /* 0x000000864d00720c */ /* 0x000fe40003f06270 */
[----:B------:R-:W-:Y:S02]  /*d0b0*/  FSEL R40, R106, -INF , !P1 ;  /* 0xff8000006a287808 */ /* 0x000fe40004800000 */
[----:B------:R-:W-:Y:S02]  /*d0c0*/  FMNMX3.FTZ R0, R0, R55, R45, !PT ;  /* 0x0000003700007276 */ /* 0x000fe4000781002d */
[----:B------:R-:W-:Y:S02]  /*d0d0*/  FMNMX3.FTZ R23, R23, R138, R130, !PT ;  /* 0x0000008a17177276 */ /* 0x000fe40007810082 */
[----:B------:R-:W-:Y:S02]  /*d0e0*/  FSEL R31, R107, -INF , !P0 ;  /* 0xff8000006b1f7808 */ /* 0x000fe40004000000 */
[----:B------:R-:W-:-:S02]  /*d0f0*/  FMNMX3.FTZ R0, R0, R35, R40, !PT ;  /* 0x0000002300007276 */ /* 0x000fc40007810028 */
[----:B------:R-:W-:Y:S02]  /*d100*/  LOP3.LUT P3, RZ, R63, 0x1, RZ, 0xc0, !PT ;  /* 0x000000013fff7812 */ /* 0x000fe4000786c0ff */
[----:B------:R-:W-:Y:S02]  /*d110*/  FMNMX3.FTZ R23, R23, R128, R124, !PT ;  /* 0x0000008017177276 */ /* 0x000fe4000781007c */
[----:B------:R-:W-:Y:S02]  /*d120*/  ISETP.GE.AND P1, PT, R19, R60, PT ;  /* 0x0000003c1300720c */ /* 0x000fe40003f26270 */
[----:B------:R-:W-:Y:S02]  /*d130*/  FMNMX.FTZ R0, R31, R0, !PT ;  /* 0x000000001f007209 */ /* 0x000fe40007810000 */
[----:B------:R-:W-:Y:S02]  /*d140*/  FSEL R110, R8, -INF , !P3 ;  /* 0xff800000086e7808 */ /* 0x000fe40005800000 */
[----:B------:R-:W-:-:S02]  /*d150*/  FMNMX3.FTZ R19, R23, R126, R120, !PT ;  /* 0x0000007e17137276 */ /* 0x000fc40007810078 */
[----:B------:R-:W-:Y:S02]  /*d160*/  FSEL R114, R9, -INF , !P6 ;  /* 0xff80000009727808 */ /* 0x000fe40007000000 */
[----:B------:R-:W-:Y:S01]  /*d170*/  ISETP.GE.AND P2, PT, R21, R60, PT ;  /* 0x0000003c1500720c */ /* 0x000fe20003f46270 */
[----:B------:R-:W2:Y:S01]  /*d180*/  SHFL.BFLY PT, R9, R0, 0x2, 0x1f ;  /* 0x0c401f0000097f89 */ /* 0x000ea200000e0000 */
[----:B------:R-:W-:Y:S02]  /*d190*/  FSEL R102, R116, -INF , !P5 ;  /* 0xff80000074667808 */ /* 0x000fe40006800000 */
[----:B------:R-:W-:Y:S02]  /*d1a0*/  FMNMX3.FTZ R19, R19, R122, R110, !PT ;  /* 0x0000007a13137276 */ /* 0x000fe4000781006e */
        /* <DEDUP_REMOVED lines=16> */
[----:B------:R-:W-:Y:S02]  /*d2b0*/  FMNMX.FTZ R8, R24, R19, !PT ;  /* 0x0000001318087209 */ /* 0x000fe40007810000 */
[----:B------:R-:W-:Y:S01]  /*d2c0*/  LEA R150, R150, UR5, 0x1 ;  /* 0x0000000596967c11 */ /* 0x000fe2000f8e08ff */
[----:B------:R-:W2:Y:S01]  /*d2d0*/  SHFL.BFLY PT, R0, R11, 0x1, 0x1f ;  /* 0x0c201f000b007f89 */ /* 0x000ea200000e0000 */
[----:B------:R-:W-:-:S03]  /*d2e0*/  LOP3.LUT P6, RZ, R63, 0x4, RZ, 0xc0, !PT ;  /* 0x000000043fff7812 */ /* 0x000fc600078cc0ff */
[----:B------:R-:W3:Y:S01]  /*d2f0*/  SHFL.BFLY PT, R9, R8, 0x2, 0x1f ;  /* 0x0c401f0008097f89 */ /* 0x000ee200000e0000 */
[--C-:B------:R-:W-:Y:S02]  /*d300*/  IMAD.IADD R146, R3, 0x1, R150.reuse ;  /* 0x0000000103927824 */ /* 0x100fe400078e0296 */
[----:B------:R-:W-:-:S03]  /*d310*/  IMAD.IADD R145, R4, 0x1, R150 ;  /* 0x0000000104917824 */ /* 0x000fc600078e0296 */
[----:B------:R-:W-:Y:S01]  /*d320*/  LDSM.16.MT88.4 R20, [R146+0x6800] ;  /* 0x006800009214783b */ /* 0x000fe20000004200 */
[----:B------:R-:W-:-:S03]  /*d330*/  IMAD.IADD R144, R3, 0x1, R145 ;  /* 0x0000000103907824 */ /* 0x000fc600078e0291 */
[----:B------:R-:W-:Y:S01]  /*d340*/  LDSM.16.MT88.4 R92, [R145+0x6000] ;  /* 0x00600000915c783b */ /* 0x000fe20000004200 */
[----:B--2---:R-:W-:Y:S02]  /*d350*/  FMNMX.FTZ R0, R11, R0, !PT ;  /* 0x000000000b007209 */ /* 0x004fe40007810000 */
[----:B---3--:R-:W-:-:S03]  /*d360*/  FMNMX.FTZ R9, R8, R9, !PT ;  /* 0x0000000908097209 */ /* 0x008fc60007810000 */
[C---:B-1----:R-:W-:Y:S01]  /*d370*/  FMUL.FTZ R46, R0.reuse, UR4 ;  /* 0x00000004002e7c20 */ /* 0x042fe20008410000 */
[----:B------:R-:W-:Y:S01]  /*d380*/  FSETP.NEU.FTZ.AND P0, PT, R0, -INF , PT ;  /* 0xff8000000000780b */ /* 0x000fe20003f1d000 */
[----:B------:R-:W1:Y:S03]  /*d390*/  SHFL.BFLY PT, R2, R9, 0x1, 0x1f ;  /* 0x0c201f0009027f89 */ /* 0x000e6600000e0000 */
[----:B------:R-:W-:-:S05]  /*d3a0*/  FSEL R46, R46, RZ, P0 ;  /* 0x000000ff2e2e7208 */ /* 0x000fca0000000000 */
        /* <DEDUP_REMOVED lines=10> */
[----:B------:R-:W-:Y:S01]  /*d450*/  LDSM.16.MT88.4 R16, [R145+0x6800] ;  /* 0x006800009110783b */ /* 0x000fe20000004200 */
        /* <DEDUP_REMOVED lines=34> */
[----:B-1----:R-:W-:Y:S01]  /*d680*/  F2FP.F16.F32.PACK_AB R89, R47, R52 ;  /* 0x000000342f59723e */ /* 0x002fe200000000ff */
        /* <DEDUP_REMOVED lines=31> */
[----:B------:R-:W-:Y:S01]  /*d880*/  FADD.FTZ R47, R52, R47 ;  /* 0x0000002f342f7221 */ /* 0x000fe20000010000 */
[----:B------:R-:W-:Y:S01]  /*d890*/  FADD.FTZ R43, R50, R43 ;  /* 0x0000002b322b7221 */ /* 0x000fe20000010000 */
[--C-:B------:R-:W-:Y:S01]  /*d8a0*/  FFMA.FTZ R58, R35, UR4, -R46.reuse ;  /* 0x00000004233a7c23 */ /* 0x100fe2000801082e */
[----:B------:R-:W1:Y:S01]  /*d8b0*/  MUFU.EX2 R36, R36 ;  /* 0x0000002400247308 */ /* 0x000e620000000800 */
[----:B---3--:R-:W-:Y:S01]  /*d8c0*/  F2FP.F16.F32.PACK_AB R90, R39, R42 ;  /* 0x0000002a275a723e */ /* 0x008fe200000000ff */
        /* <DEDUP_REMOVED lines=8> */
[----:B------:R-:W-:Y:S01]  /*d950*/  FFMA.FTZ R35, R40, UR4, -R46 ;  /* 0x0000000428237c23 */ /* 0x000fe2000801082e */
[--C-:B------:R-:W-:Y:S01]  /*d960*/  FFMA.FTZ R31, R34, UR4, -R5.reuse ;  /* 0x00000004221f7c23 */ /* 0x100fe20008010805 */
[--C-:B------:R-:W-:Y:S01]  /*d970*/  FFMA.FTZ R32, R32, UR4, -R5.reuse ;  /* 0x0000000420207c23 */ /* 0x100fe20008010805 */
[--C-:B------:R-:W-:Y:S01]  /*d980*/  FFMA.FTZ R26, R26, UR4, -R5.reuse ;  /* 0x000000041a1a7c23 */ /* 0x100fe20008010805 */
[----:B------:R-:W-:Y:S01]  /*d990*/  FFMA.FTZ R175, R24, UR4, -R5 ;  /* 0x0000000418af7c23 */ /* 0x000fe20008010805 */
[----:B------:R-:W-:Y:S01]  /*d9a0*/  IMAD.MOV.U32 R172, RZ, RZ, -0x1 ;  /* 0xffffffffffac7424 */ /* 0x000fe200078e00ff */
[----:B------:R-:W-:Y:S01]  /*d9b0*/  MUFU.EX2 R27, R27 ;  /* 0x0000001b001b7308 */ /* 0x000fe20000000800 */
[C---:B------:R-:W-:Y:S07]  /*d9c0*/  HMMA.16816.F32 R68, R88.reuse, R70, RZ ;  /* 0x000000465844723c */ /* 0x040fee00000018ff */
[----:B------:R-:W-:Y:S01]  /*d9d0*/  MUFU.EX2 R38, R38 ;  /* 0x0000002600267308 */ /* 0x000fe20000000800 */
[C---:B----4-:R-:W-:Y:S07]  /*d9e0*/  HMMA.16816.F32 R72, R88.reuse, R76, RZ ;  /* 0x0000004c5848723c */ /* 0x050fee00000018ff */
        /* <DEDUP_REMOVED lines=97> */
[----:B------:R-:W-:Y:S01]  /*e000*/  F2FP.F16.F32.PACK_AB R9, R105, R112 ;  /* 0x000000706909723e */ /* 0x000fe200000000ff */
[----:B------:R-:W5:Y:S01]  /*e010*/  LDSM.16.MT88.4 R16, [R145+0x8000] ;  /* 0x008000009110783b */ /* 0x000f620000004200 */
[----:B--2---:R-:W-:-:S02]  /*e020*/  F2FP.F16.F32.PACK_AB R11, R116, R107 ;  /* 0x0000006b740b723e */ /* 0x004fc400000000ff */
[----:B---3--:R-:W-:Y:S01]  /*e030*/  F2FP.F16.F32.PACK_AB R8, R118, R109 ;  /* 0x0000006d7608723e */ /* 0x008fe200000000ff */
[----:B------:R-:W-:Y:S01]  /*e040*/  MUFU.EX2 R117, R117 ;  /* 0x0000007500757308 */ /* 0x000fe20000000800 */
[----:B-1----:R-:W-:Y:S01]  /*e050*/  F2FP.F16.F32.PACK_AB R10, R124, R111 ;  /* 0x0000006f7c0a723e */ /* 0x002fe200000000ff */
[----:B------:R-:W-:-:S04]  /*e060*/  FADD.FTZ R109, R109, R108 ;  /* 0x0000006c6d6d7221 */ /* 0x000fc80000010000 */
[----:B------:R-:W-:Y:S02]  /*e070*/  FADD.FTZ R118, R118, R109 ;  /* 0x0000006d76767221 */ /* 0x000fe40000010000 */
[----:B------:R-:W-:Y:S01]  /*e080*/  HMMA.16816.F32 R96, R8, R12, R96 ;  /* 0x0000000c0860723c */ /* 0x000fe20000001860 */
[----:B------:R-:W1:Y:S01]  /*e090*/  MUFU.EX2 R120, R120 ;  /* 0x0000007800787308 */ /* 0x000e620000000800 */
[----:B------:R-:W-:-:S04]  /*e0a0*/  FADD.FTZ R111, R111, R118 ;  /* 0x000000766f6f7221 */ /* 0x000fc80000010000 */
[----:B------:R-:W-:Y:S02]  /*e0b0*/  FADD.FTZ R124, R124, R111 ;  /* 0x0000006f7c7c7221 */ /* 0x000fe40000010000 */
[C---:B------:R-:W-:Y:S01]  /*e0c0*/  HMMA.16816.F32 R68, R8.reuse, R14, R68 ;  /* 0x0000000e0844723c */ /* 0x040fe20000001844 */
[----:B------:R-:W2:Y:S01]  /*e0d0*/  LDSM.16.MT88.4 R12, [R144+0x8000] ;  /* 0x00800000900c783b */ /* 0x000ea20000004200 */
[----:B------:R-:W-:Y:S06]  /*e0e0*/  MUFU.EX2 R110, R110 ;  /* 0x0000006e006e7308 */ /* 0x000fec0000000800 */
[C---:B----4-:R-:W-:Y:S02]  /*e0f0*/  HMMA.16816.F32 R72, R8.reuse, R20, R72 ;  /* 0x000000140848723c */ /* 0x050fe40000001848 */
[----:B------:R-:W3:Y:S06]  /*e100*/  MUFU.EX2 R119, R119 ;  /* 0x0000007700777308 */ /* 0x000eec0000000800 */
        /* <DEDUP_REMOVED lines=15> */
[----:B-1----:R-:W-:-:S02]  /*e200*/  F2FP.F16.F32.PACK_AB R8, R120, R117 ;  /* 0x000000757808723e */ /* 0x002fc400000000ff */
[----:B---3--:R-:W-:-:S05]  /*e210*/  F2FP.F16.F32.PACK_AB R10, R119, R110 ;  /* 0x0000006e770a723e */ /* 0x008fca00000000ff */
[----:B------:R-:W1:Y:S02]  /*e220*/  MUFU.EX2 R102, R102 ;  /* 0x0000006600667308 */ /* 0x000e640000000800 */
[C---:B----4-:R-:W-:Y:S06]  /*e230*/  HMMA.16816.F32 R96, R8.reuse, R20, R96 ;  /* 0x000000140860723c */ /* 0x050fec0000001860 */
        /* <DEDUP_REMOVED lines=24> */
[C---:B-----5:R-:W-:Y:S06]  /*e3c0*/  HMMA.16816.F32 R96, R8.reuse, R16, R96 ;  /* 0x000000100860723c */ /* 0x060fec0000001860 */
[----:B------:R-:W1:Y:S02]  /*e3d0*/  MUFU.EX2 R175, R175 ;  /* 0x000000af00af7308 */ /* 0x000e640000000800 */
[C---:B------:R-:W-:Y:S01]  /*e3e0*/  HMMA.16816.F32 R68, R8.reuse, R18, R68 ;  /* 0x000000120844723c */ /* 0x040fe20000001844 */
[----:B------:R-:W4:Y:S07]  /*e3f0*/  LDSM.16.MT88.4 R16, [R144+0x9000] ;  /* 0x009000009010783b */ /* 0x000f2e0000004200 */
[C---:B--2---:R-:W-:Y:S08]  /*e400*/  HMMA.16816.F32 R72, R8.reuse, R12, R72 ;  /* 0x0000000c0848723c */ /* 0x044ff00000001848 */
[C---:B------:R-:W-:Y:S01]  /*e410*/  HMMA.16816.F32 R76, R8.reuse, R14, R76 ;  /* 0x0000000e084c723c */ /* 0x040fe2000000184c */
[----:B------:R-:W2:Y:S07]  /*e420*/  LDSM.16.MT88.4 R12, [R150+0x9800] ;  /* 0x00980000960c783b */ /* 0x000eae0000004200 */
[----:B---3--:R-:W-:Y:S01]  /*e430*/  HMMA.16816.F32 R80, R8, R20, R80 ;  /* 0x000000140850723c */ /* 0x008fe20000001850 */
[----:B------:R-:W-:-:S04]  /*e440*/  FADD.FTZ R20, R28, R41 ;  /* 0x000000291c147221 */ /* 0x000fc80000010000 */
[----:B------:R-:W-:-:S03]  /*e450*/  FADD.FTZ R20, R27, R20 ;  /* 0x000000141b147221 */ /* 0x000fc60000010000 */
        /* <DEDUP_REMOVED lines=9> */
[----:B------:R-:W-:Y:S01]  /*e4f0*/  F2FP.F16.F32.PACK_AB R9, R58, R45 ;  /* 0x0000002d3a09723e */ /* 0x000fe200000000ff */
[----:B------:R-:W4:Y:S01]  /*e500*/  LDSM.16.MT88.4 R16, [R145+0x9800] ;  /* 0x009800009110783b */ /* 0x000f220000004200 */
[----:B------:R-:W-:Y:S01]  /*e510*/  FADD.FTZ R4, R57, R4 ;  /* 0x0000000439047221 */ /* 0x000fe20000010000 */
[----:B------:R-:W-:Y:S02]  /*e520*/  F2FP.F16.F32.PACK_AB R11, R176, R35 ;  /* 0x00000023b00b723e */ /* 0x000fe400000000ff */
[----:B------:R-:W-:Y:S01]  /*e530*/  F2FP.F16.F32.PACK_AB R8, R32, R31 ;  /* 0x0000001f2008723e */ /* 0x000fe200000000ff */
[----:B------:R-:W-:Y:S01]  /*e540*/  FADD.FTZ R3, R59, R4 ;  /* 0x000000043b037221 */ /* 0x000fe20000010000 */
[----:B-1----:R-:W-:-:S03]  /*e550*/  F2FP.F16.F32.PACK_AB R10, R175, R26 ;  /* 0x0000001aaf0a723e */ /* 0x002fc600000000ff */
        /* <DEDUP_REMOVED lines=106> */
.L_x_5916:
[----:B------:R-:W-:Y:S01]  /*ec00*/  UMOV UR8, URZ ;  /* 0x000000ff00087c82 */ /* 0x000fe20008000000 */
[----:B------:R-:W-:Y:S01]  /*ec10*/  IMAD.SHL.U32 R3, R6, 0x80, RZ ;  /* 0x0000008006037824 */ /* 0x000fe200078e00ff */
[----:B------:R-:W-:-:S05]  /*ec20*/  IADD3 R4, P0, PT, RZ, -UR8, RZ ;  /* 0x80000008ff047c10 */ /* 0x000fca000ff1e0ff */
[----:B------:R-:W-:-:S05]  /*ec30*/  IMAD.X R3, RZ, RZ, ~R3, P0 ;  /* 0x000000ffff037224 */ /* 0x000fca00000e0e03 */
[----:B------:R-:W-:-:S04]  /*ec40*/  SHF.R.S64 R5, R4, 0x1f, R3 ;  /* 0x0000001f04057819 */ /* 0x000fc80000001003 */
[----:B------:R-:W-:-:S04]  /*ec50*/  IADD3 R164, P0, PT, R5, R164, RZ ;  /* 0x000000a405a47210 */ /* 0x000fc80007f1e0ff */
[----:B------:R-:W-:-:S09]  /*ec60*/  LEA.HI.X.SX32 R165, R3, R165, 0x1, P0 ;  /* 0x000000a503a57211 */ /* 0x000fd200000f0eff */
.L_x_5917:
[C---:B------:R-:W-:Y:S01]  /*ec70*/  IMAD.SHL.U32 R3, R6.reuse, 0x20, RZ ;  /* 0x0000002006037824 */ /* 0x040fe200078e00ff */
[----:B------:R-:W-:Y:S01]  /*ec80*/  SHF.L.U64.HI R6, R6, 0x5, R7 ;  /* 0x0000000506067819 */ /* 0x000fe20000010207 */
[----:B------:R-:W-:Y:S01]  /*ec90*/  @!PT LDS RZ, [RZ] ;  /* 0x00000000fffff984 */ /* 0x000fe20000000800 */
[----:B------:R-:W-:Y:S01]  /*eca0*/  @!PT LDS RZ, [RZ] ;  /* 0x00000000fffff984 */ /* 0x000fe20000000800 */
[----:B------:R-:W-:Y:S01]  /*ecb0*/  @!PT LDS RZ, [RZ] ;  /* 0x00000000fffff984 */ /* 0x000fe20000000800 */
[----:B------:R-:W-:Y:S01]  /*ecc0*/  LDGSTS.E.BYPASS.LTC128B.128 [R169+0x6000], desc[UR6][R164.64] ;  /* 0x06000000a4a97fae */ /* 0x000fe2000b981a06 */
[----:B------:R-:W-:Y:S02]  /*ecd0*/  LOP3.LUT R63, R63, 0xfffffffd, RZ, 0xc0, !PT ;  /* 0xfffffffd3f3f7812 */ /* 0x000fe400078ec0ff */
        /* <DEDUP_REMOVED lines=14> */
[----:B------:R2:W-:Y:S02]  /*edc0*/  LDGSTS.E.BYPASS.LTC128B.128 [R169+0x8000], desc[UR6][R12.64] ;  /* 0x080000000ca97fae */ /* 0x0005e4000b981a06 */
[----:B------:R-:W-:Y:S01]  /*edd0*/  IADD3 R24, P0, PT, R18, R3, RZ ;  /* 0x0000000312187210 */ /* 0x000fe20007f1e0ff */
[----:B------:R-:W-:Y:S01]  /*ede0*/  IMAD.X R19, R17, 0x1, R6, P1 ;  /* 0x0000000111137824 */ /* 0x000fe200008e0606 */
[----:B------:R-:W-:Y:S01]  /*edf0*/  LDGSTS.E.BYPASS.LTC128B.128 [R169+0x8800], desc[UR6][R16.64] ;  /* 0x0880000010a97fae */ /* 0x000fe2000b981a06 */
[----:B------:R-:W-:-:S02]  /*ee00*/  IMAD.SHL.U32 R3, R157, 0x2, RZ ;  /* 0x000000029d037824 */ /* 0x000fc400078e00ff */
[----:B------:R-:W-:Y:S01]  /*ee10*/  IMAD.X R25, R19, 0x1, R6, P0 ;  /* 0x0000000113197824 */ /* 0x000fe200000e0606 */
[----:B------:R-:W-:Y:S02]  /*ee20*/  LDGSTS.E.BYPASS.LTC128B.128 [R169+0x9000], desc[UR6][R18.64] ;  /* 0x0900000012a97fae */ /* 0x000fe4000b981a06 */
[----:B------:R-:W-:Y:S02]  /*ee30*/  LOP3.LUT R62, R3, 0x6, RZ, 0xc0, !PT ;  /* 0x00000006033e7812 */ /* 0x000fe400078ec0ff */
[----:B------:R3:W-:Y:S03]  /*ee40*/  LDGSTS.E.BYPASS.LTC128B.128 [R169+0x9800], desc[UR6][R24.64] ;  /* 0x0980000018a97fae */ /* 0x0007e6000b981a06 */
[----:B------:R-:W-:Y:S01]  /*ee50*/  IMAD R62, R61, 0x80, R62 ;  /* 0x000000803d3e7824 */ /* 0x000fe200078e023e */
[----:B------:R-:W-:Y:S03]  /*ee60*/  LDSM.16.M88.4 R44, [R155] ;  /* 0x000000009b2c783b */ /* 0x000fe60000000200 */
[----:B------:R-:W-:Y:S01]  /*ee70*/  VIADD R3, R62, 0xffffff00 ;  /* 0xffffff003e037836 */ /* 0x000fe20000000000 */
[----:B------:R-:W4:Y:S04]  /*ee80*/  LDSM.16.M88.4 R28, [R154+UR5+0x2000] ;  /* 0x002000059a1c783b */ /* 0x000f280008000200 */
[----:B------:R-:W-:Y:S01]  /*ee90*/  LDSM.16.M88.4 R120, [R153] ;  /* 0x000000009978783b */ /* 0x000fe20000000200 */
[----:B------:R-:W-:-:S02]  /*eea0*/  ISETP.GE.AND P2, PT, R3, R60, PT ;  /* 0x0000003c0300720c */ /* 0x000fc40003f46270 */
[----:B------:R-:W-:Y:S01]  /*eeb0*/  ISETP.GE.AND P0, PT, R3, R134, PT ;  /* 0x000000860300720c */ /* 0x000fe20003f06270 */
[----:B-1----:R-:W-:Y:S01]  /*eec0*/  LDSM.16.M88.4 R8, [R149+0x2000] ;  /* 0x002000009508783b */ /* 0x002fe20000000200 */
[----:B------:R-:W-:-:S03]  /*eed0*/  VIADD R3, R62, 0xffffff01 ;  /* 0xffffff013e037836 */ /* 0x000fc60000000000 */
[----:B------:R-:W-:Y:S02]  /*eee0*/  LDSM.16.M88.4 R4, [R154+UR5+0x3800] ;  /* 0x003800059a04783b */ /* 0x000fe40008000200 */
[C---:B------:R-:W-:Y:S02]  /*eef0*/  ISETP.GE.AND P1, PT, R3.reuse, R60, PT ;  /* 0x0000003c0300720c */ /* 0x040fe40003f26270 */
[----:B------:R-:W1:Y:S01]  /*ef00*/  LDSM.16.M88.4 R64, [R154+UR5+0x4800] ;  /* 0x004800059a40783b */ /* 0x000e620008000200 */
[----:B------:R-:W-:Y:S01]  /*ef10*/  ISETP.GE.AND P3, PT, R3, R134, PT ;  /* 0x000000860300720c */ /* 0x000fe20003f66270 */
[C---:B------:R-:W-:Y:S02]  /*ef20*/  VIADD R3, R62.reuse, 0xffffff11 ;  /* 0xffffff113e037836 */ /* 0x040fe40000000000 */
[----:B------:R-:W5:Y:S04]  /*ef30*/  LDSM.16.M88.4 R52, [R154+UR5+0x5000] ;  /* 0x005000059a34783b */ /* 0x000f680008000200 */
[----:B------:R-:W3:Y:S04]  /*ef40*/  LDSM.16.M88.4 R20, [R154+UR5+0x2800] ;  /* 0x002800059a14783b */ /* 0x000ee80008000200 */
[----:B--2---:R-:W2:Y:S04]  /*ef50*/  LDSM.16.M88.4 R12, [R154+UR5+0x3000] ;  /* 0x003000059a0c783b */ /* 0x004ea80008000200 */
[----:B------:R-:W2:Y:S04]  /*ef60*/  LDSM.16.M88.4 R104, [R154+UR5+0x4000] ;  /* 0x004000059a68783b */ /* 0x000ea80008000200 */
[----:B------:R-:W2:Y:S01]  /*ef70*/  LDSM.16.M88.4 R128, [R154+UR5+0x5800] ;  /* 0x005800059a80783b */ /* 0x000ea20008000200 */
[C---:B----4-:R-:W-:Y:S03]  /*ef80*/  HMMA.16816.F32 R32, R44.reuse, R28, RZ ;  /* 0x0000001c2c20723c */ /* 0x050fe600000018ff */
[----:B------:R-:W4:Y:S04]  /*ef90*/  LDSM.16.M88.4 R116, [R149+0x3800] ;  /* 0x003800009574783b */ /* 0x000f280000000200 */
[----:B------:R-:W4:Y:S01]  /*efa0*/  LDSM.16.M88.4 R40, [R149+0x4800] ;  /* 0x004800009528783b */ /* 0x000f220000000200 */
[C---:B------:R-:W-:Y:S03]  /*efb0*/  HMMA.16816.F32 R28, R44.reuse, R30, RZ ;  /* 0x0000001e2c1c723c */ /* 0x040fe600000018ff */
[----:B------:R-:W4:Y:S04]  /*efc0*/  LDSM.16.M88.4 R36, [R149+0x5000] ;  /* 0x005000009524783b */ /* 0x000f280000000200 */
[----:B------:R-:W4:Y:S01]  /*efd0*/  LDSM.16.M88.4 R124, [R149+0x3000] ;  /* 0x00300000957c783b */ /* 0x000f220000000200 */
[----:B-1----:R-:W-:Y:S03]  /*efe0*/  HMMA.16816.F32 R100, R44, R64, RZ ;  /* 0x000000402c64723c */ /* 0x002fe600000018ff */
[----:B------:R-:W1:Y:S04]  /*eff0*/  LDSM.16.M88.4 R112, [R149+0x4000] ;  /* 0x004000009570783b */ /* 0x000e680000000200 */
[----:B------:R-:W-:Y:S01]  /*f000*/  LDSM.16.M88.4 R136, [R149+0x2800] ;  /* 0x002800009588783b */ /* 0x000fe20000000200 */
[C---:B------:R-:W-:Y:S03]  /*f010*/  HMMA.16816.F32 R32, R120.reuse, R8, R32 ;  /* 0x000000087820723c */ /* 0x040fe60000001820 */
[----:B------:R-:W0:Y:S05]  /*f020*/  LDGDEPBAR ;  /* 0x00000000000079af */ /* 0x000e2a0000000000 */
[----:B------:R-:W-:Y:S08]  /*f030*/  HMMA.16816.F32 R28, R120, R10, R28 ;  /* 0x0000000a781c723c */ /* 0x000ff0000000181c */
[C---:B------:R-:W-:Y:S08]  /*f040*/  HMMA.16816.F32 R8, R44.reuse, R4, RZ ;  /* 0x000000042c08723c */ /* 0x040ff000000018ff */
[C---:B------:R-:W-:Y:S08]  /*f050*/  HMMA.16816.F32 R4, R44.reuse, R6, RZ ;  /* 0x000000062c04723c */ /* 0x040ff000000018ff */
[C---:B-----5:R-:W-:Y:S08]  /*f060*/  HMMA.16816.F32 R56, R44.reuse, R52, RZ ;  /* 0x000000342c38723c */ /* 0x060ff000000018ff */
[C---:B------:R-:W-:Y:S08]  /*f070*/  HMMA.16816.F32 R64, R44.reuse, R66, RZ ;  /* 0x000000422c40723c */ /* 0x040ff000000018ff */
[C---:B------:R-:W-:Y:S08]  /*f080*/  HMMA.16816.F32 R52, R44.reuse, R54, RZ ;  /* 0x000000362c34723c */ /* 0x040ff000000018ff */
[C---:B---3--:R-:W-:Y:S08]  /*f090*/  HMMA.16816.F32 R24, R44.reuse, R20, RZ ;  /* 0x000000142c18723c */ /* 0x048ff000000018ff */
[C---:B--2---:R-:W-:Y:S08]  /*f0a0*/  HMMA.16816.F32 R16, R44.reuse, R12, RZ ;  /* 0x0000000c2c10723c */ /* 0x044ff000000018ff */
[C---:B------:R-:W-:Y:S08]  /*f0b0*/  HMMA.16816.F32 R108, R44.reuse, R104, RZ ;  /* 0x000000682c6c723c */ /* 0x040ff000000018ff */
[C---:B------:R-:W-:Y:S08]  /*f0c0*/  HMMA.16816.F32 R20, R44.reuse, R22, RZ ;  /* 0x000000162c14723c */ /* 0x040ff000000018ff */
[C---:B------:R-:W-:Y:S08]  /*f0d0*/  HMMA.16816.F32 R12, R44.reuse, R14, RZ ;  /* 0x0000000e2c0c723c */ /* 0x040ff000000018ff */
[C---:B------:R-:W-:Y:S08]  /*f0e0*/  HMMA.16816.F32 R104, R44.reuse, R106, RZ ;  /* 0x0000006a2c68723c */ /* 0x040ff000000018ff */
[C---:B------:R-:W-:Y:S08]  /*f0f0*/  HMMA.16816.F32 R48, R44.reuse, R128, RZ ;  /* 0x000000802c30723c */ /* 0x040ff000000018ff */
[----:B------:R-:W-:Y:S01]  /*f100*/  HMMA.16816.F32 R44, R44, R130, RZ ;  /* 0x000000822c2c723c */ /* 0x000fe200000018ff */
[----:B------:R-:W-:Y:S07]  /*f110*/  LDSM.16.M88.4 R128, [R152] ;  /* 0x000000009880783b */ /* 0x000fee0000000200 */
        /* <DEDUP_REMOVED lines=12> */
[C---:B-1----:R-:W-:Y:S08]  /*f1e0*/  HMMA.16816.F32 R108, R120.reuse, R112, R108 ;  /* 0x00000070786c723c */ /* 0x042ff0000000186c */
[----:B------:R-:W-:Y:S01]  /*f1f0*/  HMMA.16816.F32 R104, R120, R114, R104 ;  /* 0x000000727868723c */ /* 0x000fe20000001868 */
[----:B------:R-:W-:Y:S07]  /*f200*/  LDSM.16.M88.4 R112, [R148+0x2800] ;  /* 0x002800009470783b */ /* 0x000fee0000000200 */
[C---:B--2---:R-:W-:Y:S08]  /*f210*/  HMMA.16816.F32 R32, R128.reuse, R116, R32 ;  /* 0x000000748020723c */ /* 0x044ff00000001820 */
[C---:B------:R-:W-:Y:S01]  /*f220*/  HMMA.16816.F32 R28, R128.reuse, R118, R28 ;  /* 0x00000076801c723c */ /* 0x040fe2000000181c */
[----:B------:R-:W1:Y:S07]  /*f230*/  LDSM.16.M88.4 R116, [R148+0x5000] ;  /* 0x005000009474783b */ /* 0x000e6e0000000200 */
[C---:B---3--:R-:W-:Y:S08]  /*f240*/  HMMA.16816.F32 R16, R128.reuse, R40, R16 ;  /* 0x000000288010723c */ /* 0x048ff00000001810 */
[C---:B------:R-:W-:Y:S01]  /*f250*/  HMMA.16816.F32 R12, R128.reuse, R42, R12 ;  /* 0x0000002a800c723c */ /* 0x040fe2000000180c */
[----:B------:R-:W-:Y:S07]  /*f260*/  LDSM.16.M88.4 R40, [R151] ;  /* 0x000000009728783b */ /* 0x000fee0000000200 */
[C---:B----4-:R-:W-:Y:S08]  /*f270*/  HMMA.16816.F32 R8, R128.reuse, R36, R8 ;  /* 0x000000248008723c */ /* 0x050ff00000001808 */
[----:B------:R-:W-:Y:S01]  /*f280*/  HMMA.16816.F32 R4, R128, R38, R4 ;  /* 0x000000268004723c */ /* 0x000fe20000001804 */
[----:B------:R-:W2:Y:S07]  /*f290*/  LDSM.16.M88.4 R36, [R147+0x2000] ;  /* 0x002000009324783b */ /* 0x000eae0000000200 */
[C---:B------:R-:W-:Y:S08]  /*f2a0*/  HMMA.16816.F32 R24, R120.reuse, R136, R24 ;  /* 0x000000887818723c */ /* 0x040ff00000001818 */
[----:B------:R-:W-:Y:S08]  /*f2b0*/  HMMA.16816.F32 R20, R120, R138, R20 ;  /* 0x0000008a7814723c */ /* 0x000ff00000001814 */
[C---:B-1----:R-:W-:Y:S08]  /*f2c0*/  HMMA.16816.F32 R56, R128.reuse, R116, R56 ;  /* 0x000000748038723c */ /* 0x042ff00000001838 */
[C---:B------:R-:W-:Y:S08]  /*f2d0*/  HMMA.16816.F32 R24, R128.reuse, R112, R24 ;  /* 0x000000708018723c */ /* 0x040ff00000001818 */
[C---:B------:R-:W-:Y:S01]  /*f2e0*/  HMMA.16816.F32 R20, R128.reuse, R114, R20 ;  /* 0x000000728014723c */ /* 0x040fe20000001814 */
[----:B------:R-:W1:Y:S07]  /*f2f0*/  LDSM.16.M88.4 R112, [R148+0x5800] ;  /* 0x005800009470783b */ /* 0x000e6e0000000200 */
[----:B------:R-:W-:Y:S01]  /*f300*/  HMMA.16816.F32 R52, R128, R118, R52 ;  /* 0x000000768034723c */ /* 0x000fe20000001834 */
[----:B------:R-:W3:Y:S07]  /*f310*/  LDSM.16.M88.4 R116, [R147+0x2800] ;  /* 0x002800009374783b */ /* 0x000eee0000000200 */
[----:B--2---:R-:W-:Y:S01]  /*f320*/  HMMA.16816.F32 R32, R40, R36, R32 ;  /* 0x000000242820723c */ /* 0x004fe20000001820 */
[----:B------:R-:W-:-:S05]  /*f330*/  VIADD R37, R62, 0xffffff09 ;  /* 0xffffff093e257836 */ /* 0x000fca0000000000 */
[----:B------:R-:W-:Y:S02]  /*f340*/  ISETP.GE.AND P6, PT, R37, R60, PT ;  /* 0x0000003c2500720c */ /* 0x000fe40003fc6270 */
[C---:B------:R-:W-:Y:S08]  /*f350*/  HMMA.16816.F32 R48, R120.reuse, R124, R48 ;  /* 0x0000007c7830723c */ /* 0x040ff00000001830 */
[----:B------:R-:W-:Y:S01]  /*f360*/  HMMA.16816.F32 R44, R120, R126, R44 ;  /* 0x0000007e782c723c */ /* 0x000fe2000000182c */
[----:B------:R-:W2:Y:S02]  /*f370*/  LDSM.16.M88.4 R124, [R148+0x4000] ;  /* 0x00400000947c783b */ /* 0x000ea40000000200 */
[----:B------:R-:W-:-:S02]  /*f380*/  FSEL R190, R32, -INF , !P2 ;  /* 0xff80000020be7808 */ /* 0x000fc40005000000 */
[----:B------:R-:W-:Y:S01]  /*f390*/  ISETP.GE.AND P2, PT, R37, R134, PT ;  /* 0x000000862500720c */ /* 0x000fe20003f46270 */
[C---:B------:R-:W-:Y:S01]  /*f3a0*/  VIADD R37, R62.reuse, 0xffffff10 ;  /* 0xffffff103e257836 */ /* 0x040fe20000000000 */
[----:B------:R-:W-:Y:S01]  /*f3b0*/  @P6 LOP3.LUT R63, R63, 0x2, RZ, 0xfc, !PT ;  /* 0x000000023f3f6812 */ /* 0x000fe200078efcff */
[----:B------:R-:W-:Y:S01]  /*f3c0*/  HMMA.16816.F32 R28, R40, R38, R28 ;  /* 0x00000026281c723c */ /* 0x000fe2000000181c */
[----:B------:R-:W-:Y:S01]  /*f3d0*/  VIADD R39, R62, 0xffffff08 ;  /* 0xffffff083e277836 */ /* 0x000fe20000000000 */
[----:B------:R-:W-:Y:S01]  /*f3e0*/  FSEL R192, R33, -INF , !P1 ;  /* 0xff80000021c07808 */ /* 0x000fe20004800000 */
[----:B------:R-:W-:Y:S01]  /*f3f0*/  LDSM.16.M88.4 R120, [R148+0x4800] ;  /* 0x004800009478783b */ /* 0x000fe20000000200 */
[----:B------:R-:W-:Y:S02]  /*f400*/  LOP3.LUT R63, R63, 0xfffffffe, RZ, 0xc0, !PT ;  /* 0xfffffffe3f3f7812 */ /* 0x000fe400078ec0ff */
[C---:B------:R-:W-:Y:S02]  /*f410*/  ISETP.GE.AND P4, PT, R39.reuse, R60, PT ;  /* 0x0000003c2700720c */ /* 0x040fe40003f86270 */
[----:B-1----:R-:W-:Y:S01]  /*f420*/  HMMA.16816.F32 R48, R128, R112, R48 ;  /* 0x000000708030723c */ /* 0x002fe20000001830 */
[----:B------:R-:W-:-:S02]  /*f430*/  ISETP.GE.AND P5, PT, R39, R134, PT ;  /* 0x000000862700720c */ /* 0x000fc40003fa6270 */
[----:B------:R-:W-:Y:S02]  /*f440*/  @P2 LOP3.LUT R63, R63, 0x1, RZ, 0xfc, !PT ;  /* 0x000000013f3f2812 */ /* 0x000fe400078efcff */
[C---:B------:R-:W-:Y:S02]  /*f450*/  ISETP.GE.AND P1, PT, R3.reuse, R60, PT ;  /* 0x0000003c0300720c */ /* 0x040fe40003f26270 */
[----:B------:R-:W-:Y:S01]  /*f460*/  ISETP.GE.AND P2, PT, R3, R134, PT ;  /* 0x000000860300720c */ /* 0x000fe20003f46270 */
[----:B------:R-:W-:Y:S01]  /*f470*/  HMMA.16816.F32 R44, R128, R114, R44 ;  /* 0x00000072802c723c */ /* 0x000fe2000000182c */
[----:B------:R-:W1:Y:S01]  /*f480*/  LDSM.16.M88.4 R112, [R147+0x3000] ;  /* 0x003000009370783b */ /* 0x000e620000000200 */
[----:B------:R-:W-:Y:S01]  /*f490*/  VIADD R3, R62, 0xffffff18 ;  /* 0xffffff183e037836 */ /* 0x000fe20000000000 */
[----:B------:R-:W-:Y:S02]  /*f4a0*/  FSEL R194, R28, -INF , !P4 ;  /* 0xff8000001cc27808 */ /* 0x000fe40006000000 */
[----:B------:R-:W-:-:S02]  /*f4b0*/  FSEL R185, R30, -INF , !P5 ;  /* 0xff8000001eb97808 */ /* 0x000fc40006800000 */
[C---:B------:R-:W-:Y:S01]  /*f4c0*/  LOP3.LUT P4, RZ, R63.reuse, 0x2, RZ, 0xc0, !PT ;  /* 0x000000023fff7812 */ /* 0x040fe2000788c0ff */
[C---:B---3--:R-:W-:Y:S01]  /*f4d0*/  HMMA.16816.F32 R24, R40.reuse, R116, R24 ;  /* 0x000000742818723c */ /* 0x048fe20000001818 */
[----:B------:R-:W-:Y:S01]  /*f4e0*/  VIADD R117, R62, 0xffffff19 ;  /* 0xffffff193e757836 */ /* 0x000fe20000000000 */
[----:B------:R-:W-:Y:S02]  /*f4f0*/  LOP3.LUT P5, RZ, R63, 0x1, RZ, 0xc0, !PT ;  /* 0x000000013fff7812 */ /* 0x000fe400078ac0ff */
[----:B------:R-:W-:Y:S02]  /*f500*/  FSEL R183, R34, -INF , !P0 ;  /* 0xff80000022b77808 */ /* 0x000fe40004000000 */
[----:B------:R-:W-:Y:S01]  /*f510*/  FSEL R196, R29, -INF , !P4 ;  /* 0xff8000001dc47808 */ /* 0x000fe20006000000 */
[----:B------:R-:W-:Y:S01]  /*f520*/  VIADD R29, R62, 0xffffff20 ;  /* 0xffffff203e1d7836 */ /* 0x000fe20000000000 */
[----:B------:R-:W-:Y:S01]  /*f530*/  FSEL R33, R31, -INF , !P5 ;  /* 0xff8000001f217808 */ /* 0x000fe20006800000 */
[----:B------:R-:W-:Y:S01]  /*f540*/  HMMA.16816.F32 R20, R40, R118, R20 ;  /* 0x000000762814723c */ /* 0x000fe20000001814 */
[----:B------:R-:W-:-:S02]  /*f550*/  ISETP.GE.AND P6, PT, R37, R60, PT ;  /* 0x0000003c2500720c */ /* 0x000fc40003fc6270 */
[----:B------:R-:W-:Y:S02]  /*f560*/  ISETP.GE.AND P0, PT, R37, R134, PT ;  /* 0x000000862500720c */ /* 0x000fe40003f06270 */
[-C--:B------:R-:W-:Y:S01]  /*f570*/  ISETP.GE.AND P5, PT, R117, R60.reuse, PT ;  /* 0x0000003c7500720c */ /* 0x080fe20003fa6270 */
[----:B------:R-:W3:Y:S01]  /*f580*/  LDSM.16.M88.4 R36, [R147+0x3800] ;  /* 0x003800009324783b */ /* 0x000ee20000000200 */
[----:B------:R-:W-:Y:S01]  /*f590*/  FSEL R35, R35, -INF , !P3 ;  /* 0xff80000023237808 */ /* 0x000fe20005800000 */
[----:B--2---:R-:W-:Y:S01]  /*f5a0*/  HMMA.16816.F32 R108, R128, R124, R108 ;  /* 0x0000007c806c723c */ /* 0x004fe2000000186c */
[C---:B------:R-:W-:Y:S02]  /*f5b0*/  ISETP.GE.AND P3, PT, R3.reuse, R60, PT ;  /* 0x0000003c0300720c */ /* 0x040fe40003f66270 */
[----:B------:R-:W-:Y:S02]  /*f5c0*/  ISETP.GE.AND P4, PT, R3, R134, PT ;  /* 0x000000860300720c */ /* 0x000fe40003f86270 */
[----:B------:R-:W-:-:S02]  /*f5d0*/  P2R R3, PR, RZ, 0x20 ;  /* 0x00000020ff037803 */ /* 0x000fc40000000000 */
[----:B------:R-:W-:Y:S01]  /*f5e0*/  FSEL R181, R26, -INF , !P0 ;  /* 0xff8000001ab57808 */ /* 0x000fe20004000000 */
[----:B------:R-:W-:Y:S01]  /*f5f0*/  HMMA.16816.F32 R104, R128, R126, R104 ;  /* 0x0000007e8068723c */ /* 0x000fe20000001868 */
[C---:B------:R-:W-:Y:S02]  /*f600*/  ISETP.GE.AND P5, PT, R29.reuse, R60, PT ;  /* 0x0000003c1d00720c */ /* 0x040fe40003fa6270 */
[----:B------:R-:W-:Y:S02]  /*f610*/  ISETP.GE.AND P0, PT, R29, R134, PT ;  /* 0x000000861d00720c */ /* 0x000fe40003f06270 */
[----:B------:R-:W2:Y:S01]  /*f620*/  LDSM.16.M88.4 R28, [R147+0x4000] ;  /* 0x00400000931c783b */ /* 0x000ea20000000200 */
[----:B------:R-:W-:Y:S02]  /*f630*/  FSEL R177, R22, -INF , !P4 ;  /* 0xff80000016b17808 */ /* 0x000fe40006000000 */
[----:B-1----:R-:W-:Y:S01]  /*f640*/  HMMA.16816.F32 R16, R40, R112, R16 ;  /* 0x000000702810723c */ /* 0x002fe20000001810 */
[----:B------:R-:W-:Y:S01]  /*f650*/  ISETP.NE.AND P4, PT, R3, RZ, PT ;  /* 0x000000ff0300720c */ /* 0x000fe20003f85270 */
[----:B------:R-:W-:Y:S01]  /*f660*/  VIADD R113, R62, 0xffffff21 ;  /* 0xffffff213e717836 */ /* 0x000fe20000000000 */
[----:B------:R-:W-:-:S02]  /*f670*/  FSEL R34, R24, -INF , !P6 ;  /* 0xff80000018227808 */ /* 0x000fc40007000000 */
[----:B------:R-:W-:Y:S01]  /*f680*/  FSEL R186, R21, -INF , !P4 ;  /* 0xff80000015ba7808 */ /* 0x000fe20006000000 */
[C---:B------:R-:W-:Y:S01]  /*f690*/  VIADD R21, R62.reuse, 0xffffff30 ;  /* 0xffffff303e157836 */ /* 0x040fe20000000000 */
[----:B------:R-:W-:Y:S01]  /*f6a0*/  ISETP.GE.AND P6, PT, R117, R134, PT ;  /* 0x000000867500720c */ /* 0x000fe20003fc6270 */
[----:B------:R-:W-:Y:S01]  /*f6b0*/  HMMA.16816.F32 R12, R40, R114, R12 ;  /* 0x00000072280c723c */ /* 0x000fe2000000180c */
[----:B------:R-:W-:Y:S01]  /*f6c0*/  FSEL R179, R27, -INF , !P2 ;  /* 0xff8000001bb37808 */ /* 0x000fe20005000000 */
[C---:B------:R-:W-:Y:S01]  /*f6d0*/  VIADD R27, R62.reuse, 0xffffff29 ;  /* 0xffffff293e1b7836 */ /* 0x040fe20000000000 */
[----:B------:R-:W-:Y:S01]  /*f6e0*/  FSEL R188, R25, -INF , !P1 ;  /* 0xff80000019bc7808 */ /* 0x000fe20004800000 */
[----:B------:R-:W-:Y:S01]  /*f6f0*/  VIADD R25, R62, 0xffffff28 ;  /* 0xffffff283e197836 */ /* 0x000fe20000000000 */
[----:B------:R-:W-:Y:S02]  /*f700*/  FSEL R32, R20, -INF , !P3 ;  /* 0xff80000014207808 */ /* 0x000fe40005800000 */
[----:B------:R-:W-:Y:S01]  /*f710*/  FSEL R173, R23, -INF , !P6 ;  /* 0xff80000017ad7808 */ /* 0x000fe20007000000 */
[----:B------:R-:W-:Y:S01]  /*f720*/  HMMA.16816.F32 R100, R128, R120, R100 ;  /* 0x000000788064723c */ /* 0x000fe20000001864 */
[----:B------:R-:W-:-:S02]  /*f730*/  ISETP.GE.AND P6, PT, R27, R60, PT ;  /* 0x0000003c1b00720c */ /* 0x000fc40003fc6270 */
[----:B------:R-:W-:Y:S02]  /*f740*/  FSEL R184, R16, -INF , !P5 ;  /* 0xff80000010b87808 */ /* 0x000fe40006800000 */
[----:B------:R-:W-:Y:S02]  /*f750*/  FSEL R171, R18, -INF , !P0 ;  /* 0xff80000012ab7808 */ /* 0x000fe40004000000 */
[C---:B------:R-:W-:Y:S01]  /*f760*/  ISETP.GE.AND P5, PT, R21.reuse, R60, PT ;  /* 0x0000003c1500720c */ /* 0x040fe20003fa6270 */
[----:B---3--:R-:W-:Y:S01]  /*f770*/  HMMA.16816.F32 R8, R40, R36, R8 ;  /* 0x000000242808723c */ /* 0x008fe20000001808 */
[-C--:B------:R-:W-:Y:S02]  /*f780*/  ISETP.GE.AND P0, PT, R21, R134.reuse, PT ;  /* 0x000000861500720c */ /* 0x080fe40003f06270 */
[----:B------:R-:W1:Y:S01]  /*f790*/  LDSM.16.M88.4 R20, [R147+0x4800] ;  /* 0x004800009314783b */ /* 0x000e620000000200 */
[----:B------:R-:W-:Y:S02]  /*f7a0*/  ISETP.GE.AND P4, PT, R25, R134, PT ;  /* 0x000000861900720c */ /* 0x000fe40003f86270 */
[----:B------:R-:W-:-:S02]  /*f7b0*/  P2R R3, PR, RZ, 0x40 ;  /* 0x00000040ff037803 */ /* 0x000fc40000000000 */
[C---:B------:R-:W-:Y:S01]  /*f7c0*/  HMMA.16816.F32 R4, R40.reuse, R38, R4 ;  /* 0x000000262804723c */ /* 0x040fe20000001804 */
[----:B------:R-:W-:Y:S02]  /*f7d0*/  ISETP.GE.AND P2, PT, R113, R134, PT ;  /* 0x000000867100720c */ /* 0x000fe40003f46270 */
[-C--:B------:R-:W-:Y:S01]  /*f7e0*/  ISETP.GE.AND P3, PT, R25, R60.reuse, PT ;  /* 0x0000003c1900720c */ /* 0x080fe20003f66270 */
[----:B------:R-:W-:Y:S01]  /*f7f0*/  VIADD R25, R62, 0xffffff31 ;  /* 0xffffff313e197836 */ /* 0x000fe20000000000 */
[----:B------:R-:W-:Y:S02]  /*f800*/  FSEL R143, R14, -INF , !P4 ;  /* 0xff8000000e8f7808 */ /* 0x000fe40006000000 */
[----:B------:R-:W-:Y:S01]  /*f810*/  ISETP.NE.AND P4, PT, R3, RZ, PT ;  /* 0x000000ff0300720c */ /* 0x000fe20003f85270 */
[----:B--2---:R-:W-:Y:S01]  /*f820*/  HMMA.16816.F32 R108, R40, R28, R108 ;  /* 0x0000001c286c723c */ /* 0x004fe2000000186c */
[----:B------:R-:W-:Y:S02]  /*f830*/  ISETP.GE.AND P1, PT, R113, R60, PT ;  /* 0x0000003c7100720c */ /* 0x000fe40003f26270 */
[----:B------:R-:W-:Y:S01]  /*f840*/  FSEL R141, R19, -INF , !P2 ;  /* 0xff800000138d7808 */ /* 0x000fe20005000000 */
[----:B------:R-:W-:Y:S01]  /*f850*/  VIADD R19, R62, 0xffffff39 ;  /* 0xffffff393e137836 */ /* 0x000fe20000000000 */
[----:B------:R-:W-:-:S02]  /*f860*/  ISETP.GE.AND P6, PT, R27, R134, PT ;  /* 0x000000861b00720c */ /* 0x000fc40003fc6270 */
[----:B------:R-:W-:Y:S01]  /*f870*/  FSEL R180, R13, -INF , !P4 ;  /* 0xff8000000db47808 */ /* 0x000fe20006000000 */
[----:B------:R-:W-:Y:S01]  /*f880*/  HMMA.16816.F32 R104, R40, R30, R104 ;  /* 0x0000001e2868723c */ /* 0x000fe20000001868 */
[----:B------:R-:W-:Y:S01]  /*f890*/  ISETP.GE.AND P2, PT, R25, R134, PT ;  /* 0x000000861900720c */ /* 0x000fe20003f46270 */
[C---:B------:R-:W-:Y:S01]  /*f8a0*/  VIADD R13, R62.reuse, 0xffffff40 ;  /* 0xffffff403e0d7836 */ /* 0x040fe20000000000 */
[----:B------:R-:W-:Y:S01]  /*f8b0*/  FSEL R182, R17, -INF , !P1 ;  /* 0xff80000011b67808 */ /* 0x000fe20004800000 */
[----:B------:R-:W-:Y:S01]  /*f8c0*/  VIADD R17, R62, 0xffffff38 ;  /* 0xffffff383e117836 */ /* 0x000fe20000000000 */
[-C--:B------:R-:W-:Y:S02]  /*f8d0*/  ISETP.GE.AND P1, PT, R25, R60.reuse, PT ;  /* 0x0000003c1900720c */ /* 0x080fe40003f26270 */
[----:B------:R-:W-:Y:S01]  /*f8e0*/  FSEL R139, R15, -INF , !P6 ;  /* 0xff8000000f8b7808 */ /* 0x000fe20007000000 */
[----:B------:R-:W-:Y:S01]  /*f8f0*/  HMMA.16816.F32 R64, R128, R122, R64 ;  /* 0x0000007a8040723c */ /* 0x000fe20000001840 */
[----:B------:R-:W-:-:S02]  /*f900*/  ISETP.GE.AND P6, PT, R19, R60, PT ;  /* 0x0000003c1300720c */ /* 0x000fc40003fc6270 */
[----:B------:R-:W-:Y:S02]  /*f910*/  FSEL R172, R8, -INF , !P5 ;  /* 0xff80000008ac7808 */ /* 0x000fe40006800000 */
[----:B------:R-:W-:Y:S01]  /*f920*/  FSEL R129, R11, -INF , !P2 ;  /* 0xff8000000b817808 */ /* 0x000fe20005000000 */
[----:B------:R-:W-:Y:S01]  /*f930*/  VIADD R11, R62, 0xffffff49 ;  /* 0xffffff493e0b7836 */ /* 0x000fe20000000000 */
[----:B------:R-:W-:Y:S02]  /*f940*/  ISETP.GE.AND P5, PT, R13, R60, PT ;  /* 0x0000003c0d00720c */ /* 0x000fe40003fa6270 */
[----:B------:R-:W-:Y:S02]  /*f950*/  FSEL R178, R12, -INF , !P3 ;  /* 0xff8000000cb27808 */ /* 0x000fe40005800000 */
[----:B------:R-:W-:Y:S01]  /*f960*/  ISETP.GE.AND P4, PT, R17, R134, PT ;  /* 0x000000861100720c */ /* 0x000fe20003f86270 */
[----:B-1----:R-:W-:Y:S01]  /*f970*/  HMMA.16816.F32 R100, R40, R20, R100 ;  /* 0x000000142864723c */ /* 0x002fe20000001864 */
[----:B------:R-:W-:Y:S01]  /*f980*/  FSEL R174, R9, -INF , !P1 ;  /* 0xff80000009ae7808 */ /* 0x000fe20004800000 */
[C---:B------:R-:W-:Y:S01]  /*f990*/  VIADD R9, R62.reuse, 0xffffff48 ;  /* 0xffffff483e097836 */ /* 0x040fe20000000000 */
[----:B------:R-:W-:Y:S01]  /*f9a0*/  ISETP.GE.AND P3, PT, R17, R60, PT ;  /* 0x0000003c1100720c */ /* 0x000fe20003f66270 */
[----:B------:R-:W-:Y:S01]  /*f9b0*/  VIADD R17, R62, 0xffffff41 ;  /* 0xffffff413e117836 */ /* 0x000fe20000000000 */
[----:B------:R-:W-:-:S02]  /*f9c0*/  P2R R3, PR, RZ, 0x40 ;  /* 0x00000040ff037803 */ /* 0x000fc40000000000 */
[----:B------:R-:W-:Y:S01]  /*f9d0*/  FSEL R128, R108, -INF , !P5 ;  /* 0xff8000006c807808 */ /* 0x000fe20006800000 */
[----:B------:R-:W-:Y:S01]  /*f9e0*/  HMMA.16816.F32 R64, R40, R22, R64 ;  /* 0x000000162840723c */ /* 0x000fe20000001840 */
[----:B------:R-:W-:Y:S02]  /*f9f0*/  ISETP.GE.AND P5, PT, R11, R134, PT ;  /* 0x000000860b00720c */ /* 0x000fe40003fa6270 */
[----:B------:R-:W-:Y:S02]  /*fa00*/  FSEL R131, R6, -INF , !P4 ;  /* 0xff80000006837808 */ /* 0x000fe40006000000 */
[----:B------:R-:W-:Y:S02]  /*fa10*/  FSEL R142, R4, -INF , !P3 ;  /* 0xff800000048e7808 */ /* 0x000fe40005800000 */
[----:B------:R-:W-:Y:S01]  /*fa20*/  ISETP.NE.AND P4, PT, R3, RZ, PT ;  /* 0x000000ff0300720c */ /* 0x000fe20003f85270 */
[----:B------:R-:W-:Y:S01]  /*fa30*/  VIADD R3, R62, 0xffffff51 ;  /* 0xffffff513e037836 */ /* 0x000fe20000000000 */
[----:B------:R-:W-:-:S02]  /*fa40*/  FSEL R137, R10, -INF , !P0 ;  /* 0xff8000000a897808 */ /* 0x000fc40004000000 */
[----:B------:R-:W-:Y:S02]  /*fa50*/  ISETP.GE.AND P3, PT, R9, R60, PT ;  /* 0x0000003c0900720c */ /* 0x000fe40003f66270 */
[-C--:B------:R-:W-:Y:S02]  /*fa60*/  ISETP.GE.AND P0, PT, R13, R134.reuse, PT ;  /* 0x000000860d00720c */ /* 0x080fe40003f06270 */
[----:B------:R-:W-:Y:S01]  /*fa70*/  P2R R8, PR, RZ, 0x20 ;  /* 0x00000020ff087803 */ /* 0x000fe20000000000 */
[----:B------:R-:W1:Y:S01]  /*fa80*/  LDSM.16.M88.4 R12, [R147+0x5000] ;  /* 0x00500000930c783b */ /* 0x000e620000000200 */
[----:B------:R-:W-:Y:S01]  /*fa90*/  FSEL R140, R5, -INF , !P4 ;  /* 0xff800000058c7808 */ /* 0x000fe20006000000 */
[C---:B------:R-:W-:Y:S01]  /*faa0*/  VIADD R5, R62.reuse, 0xffffff50 ;  /* 0xffffff503e057836 */ /* 0x040fe20000000000 */
[----:B------:R-:W-:Y:S01]  /*fab0*/  ISETP.GE.AND P4, PT, R9, R134, PT ;  /* 0x000000860900720c */ /* 0x000fe20003f86270 */
[----:B------:R-:W-:Y:S01]  /*fac0*/  VIADD R9, R62, 0xffffff59 ;  /* 0xffffff593e097836 */ /* 0x000fe20000000000 */
[----:B------:R-:W-:-:S02]  /*fad0*/  FSEL R130, R104, -INF , !P3 ;  /* 0xff80000068827808 */ /* 0x000fc40005800000 */
[----:B------:R-:W-:Y:S02]  /*fae0*/  ISETP.NE.AND P3, PT, R8, RZ, PT ;  /* 0x000000ff0800720c */ /* 0x000fe40003f65270 */
[----:B------:R-:W-:Y:S02]  /*faf0*/  ISETP.GE.AND P2, PT, R17, R134, PT ;  /* 0x000000861100720c */ /* 0x000fe40003f46270 */
[----:B------:R-:W-:Y:S02]  /*fb00*/  FSEL R125, R107, -INF , !P3 ;  /* 0xff8000006b7d7808 */ /* 0x000fe40005800000 */
[----:B------:R-:W-:Y:S02]  /*fb10*/  ISETP.GE.AND P3, PT, R9, R60, PT ;  /* 0x0000003c0900720c */ /* 0x000fe40003f66270 */
[----:B------:R-:W-:Y:S02]  /*fb20*/  ISETP.GE.AND P6, PT, R19, R134, PT ;  /* 0x000000861300720c */ /* 0x000fe40003fc6270 */
[----:B------:R-:W-:-:S02]  /*fb30*/  FSEL R127, R110, -INF , !P0 ;  /* 0xff8000006e7f7808 */ /* 0x000fc40004000000 */
[----:B------:R-:W-:Y:S02]  /*fb40*/  FSEL R121, R111, -INF , !P2 ;  /* 0xff8000006f797808 */ /* 0x000fe40005000000 */
[----:B------:R-:W-:Y:S02]  /*fb50*/  LOP3.LUT R63, R63, 0xfffffffb, RZ, 0xc0, !PT ;  /* 0xfffffffb3f3f7812 */ /* 0x000fe400078ec0ff */
[----:B------:R-:W-:Y:S02]  /*fb60*/  FSEL R135, R7, -INF , !P6 ;  /* 0xff80000007877808 */ /* 0x000fe40007000000 */
[C---:B------:R-:W-:Y:S02]  /*fb70*/  ISETP.GE.AND P2, PT, R3.reuse, R60, PT ;  /* 0x0000003c0300720c */ /* 0x040fe40003f46270 */
[----:B------:R-:W-:Y:S01]  /*fb80*/  ISETP.GE.AND P0, PT, R3, R134, PT ;  /* 0x000000860300720c */ /* 0x000fe20003f06270 */
[----:B------:R-:W-:Y:S01]  /*fb90*/  VIADD R3, R62, 0xffffff58 ;  /* 0xffffff583e037836 */ /* 0x000fe20000000000 */
[----:B------:R-:W-:-:S02]  /*fba0*/  ISETP.GE.AND P6, PT, R11, R60, PT ;  /* 0x0000003c0b00720c */ /* 0x000fc40003fc6270 */
[----:B------:R-:W-:Y:S02]  /*fbb0*/  ISETP.GE.AND P1, PT, R17, R60, PT ;  /* 0x0000003c1100720c */ /* 0x000fe40003f26270 */
[----:B------:R-:W-:Y:S02]  /*fbc0*/  @P3 LOP3.LUT R63, R63, 0x4, RZ, 0xfc, !PT ;  /* 0x000000043f3f3812 */ /* 0x000fe400078efcff */
[----:B------:R-:W-:Y:S01]  /*fbd0*/  ISETP.GE.AND P3, PT, R9, R134, PT ;  /* 0x000000860900720c */ /* 0x000fe20003f66270 */
[----:B------:R-:W-:Y:S01]  /*fbe0*/  VIADD R9, R62, 0xffffff61 ;  /* 0xffffff613e097836 */ /* 0x000fe20000000000 */
[----:B------:R-:W-:Y:S02]  /*fbf0*/  FSEL R123, R106, -INF , !P4 ;  /* 0xff8000006a7b7808 */ /* 0x000fe40006000000 */
[----:B------:R-:W-:Y:S01]  /*fc00*/  FSEL R138, R105, -INF , !P6 ;  /* 0xff800000698a7808 */ /* 0x000fe20007000000 */
[----:B-1----:R-:W-:Y:S01]  /*fc10*/  HMMA.16816.F32 R56, R40, R12, R56 ;  /* 0x0000000c2838723c */ /* 0x002fe20000001838 */
[----:B------:R-:W-:-:S02]  /*fc20*/  FSEL R136, R109, -INF , !P1 ;  /* 0xff8000006d887808 */ /* 0x000fc40004800000 */
[C---:B------:R-:W-:Y:S02]  /*fc30*/  ISETP.GE.AND P4, PT, R3.reuse, R60, PT ;  /* 0x0000003c0300720c */ /* 0x040fe40003f86270 */
[-C--:B------:R-:W-:Y:S01]  /*fc40*/  ISETP.GE.AND P6, PT, R3, R134.reuse, PT ;  /* 0x000000860300720c */ /* 0x080fe20003fc6270 */
[----:B------:R-:W-:Y:S01]  /*fc50*/  VIADD R3, R62, 0xffffff60 ;  /* 0xffffff603e037836 */ /* 0x000fe20000000000 */
[----:B------:R-:W-:Y:S01]  /*fc60*/  ISETP.GE.AND P1, PT, R5, R134, PT ;  /* 0x000000860500720c */ /* 0x000fe20003f26270 */
[----:B------:R-:W-:Y:S01]  /*fc70*/  HMMA.16816.F32 R52, R40, R14, R52 ;  /* 0x0000000e2834723c */ /* 0x000fe20000001834 */
[----:B------:R-:W-:Y:S02]  /*fc80*/  LOP3.LUT R63, R63, 0xfffffffd, RZ, 0xc0, !PT ;  /* 0xfffffffd3f3f7812 */ /* 0x000fe400078ec0ff */
[----:B------:R-:W-:Y:S02]  /*fc90*/  FSEL R119, R102, -INF , !P1 ;  /* 0xff80000066777808 */ /* 0x000fe40004800000 */
[----:B------:R-:W-:-:S02]  /*fca0*/  ISETP.GE.AND P1, PT, R3, R60, PT ;  /* 0x0000003c0300720c */ /* 0x000fc40003f26270 */
[----:B------:R-:W-:Y:S02]  /*fcb0*/  @P3 LOP3.LUT R63, R63, 0x2, RZ, 0xfc, !PT ;  /* 0x000000023f3f3812 */ /* 0x000fe400078efcff */
[----:B------:R-:W-:Y:S02]  /*fcc0*/  ISETP.GE.AND P5, PT, R5, R60, PT ;  /* 0x0000003c0500720c */ /* 0x000fe40003fa6270 */
[----:B------:R-:W-:Y:S01]  /*fcd0*/  LOP3.LUT R63, R63, 0xfffffffe, RZ, 0xc0, !PT ;  /* 0xfffffffe3f3f7812 */ /* 0x000fe200078ec0ff */
[----:B------:R-:W1:Y:S01]  /*fce0*/  LDSM.16.M88.4 R4, [R147+0x5800] ;  /* 0x005800009304783b */ /* 0x000e620000000200 */
[----:B------:R-:W-:Y:S01]  /*fcf0*/  FSEL R126, R100, -INF , !P5 ;  /* 0xff800000647e7808 */ /* 0x000fe20006800000 */
[----:B------:R-:W-:-:S04]  /*fd00*/  DEPBAR.LE SB0, 0x0 ;  /* 0x000080000000791a */ /* 0x000fc80000000000 */
[----:B------:R-:W-:Y:S02]  /*fd10*/  @P1 LOP3.LUT R63, R63, 0x1, RZ, 0xfc, !PT ;  /* 0x000000013f3f1812 */ /* 0x000fe400078efcff */
[----:B------:R-:W-:Y:S01]  /*fd20*/  ISETP.GE.AND P5, PT, R3, R134, PT ;  /* 0x000000860300720c */ /* 0x000fe20003fa6270 */
[----:B------:R-:W-:Y:S01]  /*fd30*/  VIADD R3, R62, 0xffffff69 ;  /* 0xffffff693e037836 */ /* 0x000fe20000000000 */
[----:B------:R-:W-:Y:S02]  /*fd40*/  FSEL R117, R66, -INF , !P6 ;  /* 0xff80000042757808 */ /* 0x000fe40007000000 */
[----:B------:R-:W-:Y:S02]  /*fd50*/  LOP3.LUT P6, RZ, R63, 0x2, RZ, 0xc0, !PT ;  /* 0x000000023fff7812 */ /* 0x000fe400078cc0ff */
[----:B------:R-:W-:Y:S02]  /*fd60*/  FSEL R120, R64, -INF , !P4 ;  /* 0xff80000040787808 */ /* 0x000fe40006000000 */
[----:B------:R-:W-:-:S02]  /*fd70*/  FSEL R115, R67, -INF , !P6 ;  /* 0xff80000043737808 */ /* 0x000fc40007000000 */
[----:B------:R-:W-:Y:S01]  /*fd80*/  ISETP.GE.AND P6, PT, R3, R60, PT ;  /* 0x0000003c0300720c */ /* 0x000fe20003fc6270 */
[----:B------:R-:W-:Y:S01]  /*fd90*/  BAR.SYNC.DEFER_BLOCKING 0x0 ;  /* 0x0000000000007b1d */ /* 0x000fe20000010000 */
[----:B------:R-:W-:Y:S02]  /*fda0*/  LOP3.LUT P4, RZ, R63, 0x1, RZ, 0xc0, !PT ;  /* 0x000000013fff7812 */ /* 0x000fe4000788c0ff */
[----:B------:R-:W-:Y:S02]  /*fdb0*/  FSEL R113, R103, -INF , !P0 ;  /* 0xff80000067717808 */ /* 0x000fe40004000000 */
[----:B------:R-:W-:Y:S02]  /*fdc0*/  FSEL R116, R56, -INF , !P4 ;  /* 0xff80000038747808 */ /* 0x000fe40006000000 */
[----:B------:R-:W-:Y:S02]  /*fdd0*/  LOP3.LUT P0, RZ, R63, 0x4, RZ, 0xc0, !PT ;  /* 0x000000043fff7812 */ /* 0x000fe4000780c0ff */
[----:B------:R-:W-:Y:S01]  /*fde0*/  ISETP.GE.AND P4, PT, R3, R134, PT ;  /* 0x000000860300720c */ /* 0x000fe20003f86270 */
[----:B------:R-:W-:Y:S01]  /*fdf0*/  VIADD R3, R62, 0xffffff70 ;  /* 0xffffff703e037836 */ /* 0x000fe20000000000 */
[----:B------:R-:W-:-:S02]  /*fe00*/  LOP3.LUT R63, R63, 0xfffffff7, RZ, 0xc0, !PT ;  /* 0xfffffff73f3f7812 */ /* 0x000fc400078ec0ff */
[----:B------:R-:W-:Y:S02]  /*fe10*/  ISETP.GE.AND P3, PT, R9, R60, PT ;  /* 0x0000003c0900720c */ /* 0x000fe40003f66270 */
[----:B------:R-:W-:Y:S02]  /*fe20*/  @P6 LOP3.LUT R63, R63, 0x8, RZ, 0xfc, !PT ;  /* 0x000000083f3f6812 */ /* 0x000fe400078efcff */
[----:B------:R-:W-:Y:S02]  /*fe30*/  FSEL R118, R57, -INF , !P3 ;  /* 0xff80000039767808 */ /* 0x000fe40005800000 */
[----:B------:R-:W-:Y:S01]  /*fe40*/  LOP3.LUT R63, R63, 0xfffffffe, RZ, 0xc0, !PT ;  /* 0xfffffffe3f3f7812 */ /* 0x000fe200078ec0ff */
[----:B-1----:R-:W-:Y:S01]  /*fe50*/  HMMA.16816.F32 R48, R40, R4, R48 ;  /* 0x000000042830723c */ /* 0x002fe20000001830 */
[----:B------:R-:W-:Y:S01]  /*fe60*/  ISETP.GE.AND P1, PT, R9, R134, PT ;  /* 0x000000860900720c */ /* 0x000fe20003f26270 */
[C---:B------:R-:W-:Y:S01]  /*fe70*/  VIADD R5, R62.reuse, 0xffffff71 ;  /* 0xffffff713e057836 */ /* 0x040fe20000000000 */
[----:B------:R-:W-:Y:S01]  /*fe80*/  @P4 LOP3.LUT R63, R63, 0x1, RZ, 0xfc, !PT ;  /* 0x000000013f3f4812 */ /* 0x000fe200078efcff */
[----:B------:R-:W-:Y:S01]  /*fe90*/  VIADD R9, R62, 0xffffff68 ;  /* 0xffffff683e097836 */ /* 0x000fe20000000000 */
[----:B------:R-:W-:-:S02]  /*fea0*/  ISETP.GE.AND P4, PT, R3, R60, PT ;  /* 0x0000003c0300720c */ /* 0x000fc40003f86270 */
[C---:B------:R-:W-:Y:S01]  /*feb0*/  LOP3.LUT P3, RZ, R63.reuse, 0x8, RZ, 0xc0, !PT ;  /* 0x000000083fff7812 */ /* 0x040fe2000786c0ff */
[----:B------:R-:W-:Y:S01]  /*fec0*/  HMMA.16816.F32 R44, R40, R6, R44 ;  /* 0x00000006282c723c */ /* 0x000fe2000000182c */
[----:B------:R-:W-:Y:S01]  /*fed0*/  LOP3.LUT R63, R63, 0xfffffffb, RZ, 0xc0, !PT ;  /* 0xfffffffb3f3f7812 */ /* 0x000fe200078ec0ff */
[----:B------:R-:W-:Y:S01]  /*fee0*/  VIADD R7, R62, 0xffffff78 ;  /* 0xffffff783e077836 */ /* 0x000fe20000000000 */
[----:B------:R-:W-:Y:S02]  /*fef0*/  FSEL R122, R65, -INF , !P0 ;  /* 0xff800000417a7808 */ /* 0x000fe40004000000 */
[----:B------:R-:W-:Y:S02]  /*ff00*/  ISETP.GE.AND P0, PT, R9, R134, PT ;  /* 0x000000860900720c */ /* 0x000fe40003f06270 */
[----:B------:R-:W-:Y:S02]  /*ff10*/  FSEL R124, R101, -INF , !P2 ;  /* 0xff800000657c7808 */ /* 0x000fe40005000000 */
[----:B------:R-:W-:-:S02]  /*ff20*/  ISETP.GE.AND P2, PT, R9, R60, PT ;  /* 0x0000003c0900720c */ /* 0x000fc40003f46270 */
[----:B------:R-:W-:Y:S02]  /*ff30*/  @P4 LOP3.LUT R63, R63, 0x4, RZ, 0xfc, !PT ;  /* 0x000000043f3f4812 */ /* 0x000fe400078efcff */
[----:B------:R-:W-:Y:S02]  /*ff40*/  ISETP.GE.AND P4, PT, R5, R60, PT ;  /* 0x0000003c0500720c */ /* 0x000fe40003f86270 */
[----:B------:R-:W-:Y:S02]  /*ff50*/  FSEL R57, R54, -INF , !P0 ;  /* 0xff80000036397808 */ /* 0x000fe40004000000 */
[----:B------:R-:W-:Y:S02]  /*ff60*/  ISETP.GE.AND P6, PT, R3, R134, PT ;  /* 0x000000860300720c */ /* 0x000fe40003fc6270 */
[----:B------:R-:W-:Y:S02]  /*ff70*/  ISETP.GE.AND P0, PT, R61, 0x3, PT ;  /* 0x000000033d00780c */ /* 0x000fe40003f06270 */
[----:B------:R-:W-:-:S02]  /*ff80*/  FSEL R3, R59, -INF , !P1 ;  /* 0xff8000003b037808 */ /* 0x000fc40004800000 */
[----:B------:R-:W-:Y:S02]  /*ff90*/  FSEL R112, R52, -INF , !P2 ;  /* 0xff80000034707808 */ /* 0x000fe40005000000 */
[----:B------:R-:W-:Y:S02]  /*ffa0*/  FSEL R56, R58, -INF , !P5 ;  /* 0xff8000003a387808 */ /* 0x000fe40006800000 */
[C---:B------:R-:W-:Y:S02]  /*ffb0*/  LOP3.LUT P1, RZ, R63.reuse, 0x4, RZ, 0xc0, !PT ;  /* 0x000000043fff7812 */ /* 0x040fe4000782c0ff */
[C---:B------:R-:W-:Y:S02]  /*ffc0*/  LOP3.LUT P2, RZ, R63.reuse, 0x1, RZ, 0xc0, !PT ;  /* 0x000000013fff7812 */ /* 0x040fe4000784c0ff */
[----:B------:R-:W-:Y:S02]  /*ffd0*/  LOP3.LUT R63, R63, 0xfffffffd, RZ, 0xc0, !PT ;  /* 0xfffffffd3f3f7812 */ /* 0x000fe400078ec0ff */
[----:B------:R-:W-:Y:S01]  /*ffe0*/  ISETP.GE.AND P5, PT, R5, R134, PT ;  /* 0x000000860500720c */ /* 0x000fe20003fa6270 */
[----:B------:R-:W-:Y:S01]  /*fff0*/  VIADD R5, R62, 0xffffff79 ;  /* 0xffffff793e057836 */ /* 0x000fe20000000000 */
[----:B------:R-:W-:-:S02]  /*10000*/  @P4 LOP3.LUT R63, R63, 0x2, RZ, 0xfc, !PT ;  /* 0x000000023f3f4812 */ /* 0x000fc400078efcff */
[----:B------:R-:W-:Y:S02]  /*10010*/  FSEL R114, R53, -INF , !P3 ;  /* 0xff80000035727808 */ /* 0x000fe40005800000 */
[-C--:B------:R-:W-:Y:S02]  /*10020*/  ISETP.GE.AND P4, PT, R7, R60.reuse, PT ;  /* 0x0000003c0700720c */ /* 0x080fe40003f86270 */
[----:B------:R-:W-:Y:S02]  /*10030*/  ISETP.GE.AND P3, PT, R5, R60, PT ;  /* 0x0000003c0500720c */ /* 0x000fe40003f66270 */
[----:B------:R-:W-:Y:S02]  /*10040*/  FSEL R58, R55, -INF , !P2 ;  /* 0xff800000373a7808 */ /* 0x000fe40005000000 */
[----:B------:R-:W-:Y:S02]  /*10050*/  FSEL R59, R48, -INF , !P1 ;  /* 0xff800000303b7808 */ /* 0x000fe40004800000 */
[----:B------:R-:W-:-:S02]  /*10060*/  FSEL R60, R50, -INF , !P6 ;  /* 0xff800000323c7808 */ /* 0x000fc40007000000 */
[-C--:B------:R-:W-:Y:S02]  /*10070*/  ISETP.GE.AND P2, PT, R7, R134.reuse, PT ;  /* 0x000000860700720c */ /* 0x080fe40003f46270 */
[----:B------:R-:W-:Y:S02]  /*10080*/  ISETP.GE.AND P1, PT, R5, R134, PT ;  /* 0x000000860500720c */ /* 0x000fe40003f26270 */
[----:B------:R-:W-:Y:S02]  /*10090*/  LOP3.LUT P6, RZ, R63, 0x2, RZ, 0xc0, !PT ;  /* 0x000000023fff7812 */ /* 0x000fe400078cc0ff */
[----:B------:R-:W-:Y:S02]  /*100a0*/  FSEL R65, R51, -INF , !P5 ;  /* 0xff80000033417808 */ /* 0x000fe40006800000 */
        /* <DEDUP_REMOVED lines=69> */
.L_x_5919:
[----:B------:R-:W-:Y:S01]  /*10500*/  UMOV UR8, URZ ;  /* 0x000000ff00087c82 */ /* 0x000fe20008000000 */
[----:B------:R-:W-:Y:S01]  /*10510*/  IMAD.SHL.U32 R4, R132, 0x80, RZ ;  /* 0x0000008084047824 */ /* 0x000fe200078e00ff */
[----:B------:R-:W-:-:S05]  /*10520*/  IADD3 R5, P0, PT, RZ, -UR8, RZ ;  /* 0x80000008ff057c10 */ /* 0x000fca000ff1e0ff */
[----:B------:R-:W-:-:S05]  /*10530*/  IMAD.X R4, RZ, RZ, ~R4, P0 ;  /* 0x000000ffff047224 */ /* 0x000fca00000e0e04 */
[----:B------:R-:W-:-:S04]  /*10540*/  SHF.R.S64 R5, R5, 0x1f, R4 ;  /* 0x0000001f05057819 */ /* 0x000fc80000001004 */
[----:B------:R-:W-:-:S04]  /*10550*/  IADD3 R162, P0, PT, R5, R162, RZ ;  /* 0x000000a205a27210 */ /* 0x000fc80007f1e0ff */
[----:B------:R-:W-:-:S09]  /*10560*/  LEA.HI.X.SX32 R163, R4, R163, 0x1, P0 ;  /* 0x000000a304a37211 */ /* 0x000fd200000f0eff */
.L_x_5920:
[C---:B------:R-:W-:Y:S01]  /*10570*/  IMAD.SHL.U32 R5, R132.reuse, 0x20, RZ ;  /* 0x0000002084057824 */ /* 0x040fe200078e00ff */
[----:B------:R-:W-:Y:S01]  /*10580*/  SHF.L.U64.HI R132, R132, 0x5, R133 ;  /* 0x0000000584847819 */ /* 0x000fe20000010285 */
[----:B------:R-:W-:Y:S01]  /*10590*/  @!PT LDS RZ, [RZ] ;  /* 0x00000000fffff984 */ /* 0x000fe20000000800 */
[----:B------:R-:W-:Y:S01]  /*105a0*/  @!PT LDS RZ, [RZ] ;  /* 0x00000000fffff984 */ /* 0x000fe20000000800 */
[----:B------:R-:W-:Y:S01]  /*105b0*/  @!PT LDS RZ, [RZ] ;  /* 0x00000000fffff984 */ /* 0x000fe20000000800 */
[----:B------:R1:W-:Y:S03]  /*105c0*/  LDGSTS.E.BYPASS.LTC128B.128 [R169+0x2000], desc[UR6][R162.64] ;  /* 0x02000000a2a97fae */ /* 0x0003e6000b981a06 */
        /* <DEDUP_REMOVED lines=22> */
.L_x_5918:
        /* <DEDUP_REMOVED lines=88> */
[----:B------:R-:W3:Y:S01]  /*10cb0*/  MUFU.EX2 R104, R104 ;  /* 0x0000006800687308 */ /* 0x000ee20000000800 */
[----:B--2---:R-:W-:-:S07]  /*10cc0*/  F2FP.F16.F32.PACK_AB R8, R106, R108 ;  /* 0x0000006c6a08723e */ /* 0x004fce00000000ff */
        /* <DEDUP_REMOVED lines=72> */
[----:B------:R-:W2:Y:S01]  /*11150*/  MUFU.EX2 R71, R71 ;  /* 0x0000004700477308 */ /* 0x000ea20000000800 */
[----:B-1----:R-:W-:Y:S01]  /*11160*/  F2FP.F16.F32.PACK_AB R48, R69, R68 ;  /* 0x000000444530723e */ /* 0x002fe200000000ff */
        /* <DEDUP_REMOVED lines=8> */
[----:B------:R-:W-:Y:S01]  /*111f0*/  FFMA.FTZ R126, R115, UR4, -R102 ;  /* 0x00000004737e7c23 */ /* 0x000fe20008010866 */
[--C-:B------:R-:W-:Y:S01]  /*11200*/  FFMA.FTZ R115, R116, UR4, -R107.reuse ;  /* 0x0000000474737c23 */ /* 0x100fe2000801086b */
[----:B------:R-:W-:Y:S01]  /*11210*/  FFMA.FTZ R116, R118, UR4, -R107 ;  /* 0x0000000476747c23 */ /* 0x000fe2000801086b */
[C---:B------:R-:W-:Y:S01]  /*11220*/  HMMA.16816.F32 R40, R8.reuse, R28, R40 ;  /* 0x0000001c0828723c */ /* 0x040fe20000001828 */
[----:B------:R-:W-:Y:S01]  /*11230*/  FFMA.FTZ R175, R175, R2, R108 ;  /* 0x00000002afaf7223 */ /* 0x000fe2000001006c */
[----:B------:R-:W-:Y:S01]  /*11240*/  FFMA.FTZ R176, R176, R0, R103 ;  /* 0x00000000b0b07223 */ /* 0x000fe20000010067 */
[----:B------:R-:W1:Y:S01]  /*11250*/  MUFU.EX2 R73, R73 ;  /* 0x0000004900497308 */ /* 0x000e620000000800 */
[----:B--2---:R-:W-:Y:S01]  /*11260*/  F2FP.F16.F32.PACK_AB R50, R71, R70 ;  /* 0x000000464732723e */ /* 0x004fe200000000ff */
[----:B------:R-:W-:Y:S01]  /*11270*/  FADD.FTZ R106, R106, R175 ;  /* 0x000000af6a6a7221 */ /* 0x000fe20000010000 */
[----:B------:R-:W-:Y:S01]  /*11280*/  FADD.FTZ R101, R101, R176 ;  /* 0x000000b065657221 */ /* 0x000fe20000010000 */
[--C-:B------:R-:W-:Y:S01]  /*11290*/  FFMA.FTZ R2, R60, UR4, -R102.reuse ;  /* 0x000000043c027c23 */ /* 0x100fe20008010866 */
[----:B------:R-:W-:Y:S01]  /*112a0*/  HMMA.16816.F32 R8, R8, R30, R88 ;  /* 0x0000001e0808723c */ /* 0x000fe20000001858 */
[----:B------:R-:W2:Y:S01]  /*112b0*/  LDSM.16.MT88.4 R28, [R145+0x6800] ;  /* 0x00680000911c783b */ /* 0x000ea20000004200 */
[----:B------:R-:W-:Y:S01]  /*112c0*/  FFMA.FTZ R89, R137, UR4, -R102 ;  /* 0x0000000489597c23 */ /* 0x000fe20008010866 */
[----:B------:R-:W-:Y:S01]  /*112d0*/  MUFU.EX2 R74, R74 ;  /* 0x0000004a004a7308 */ /* 0x000fe20000000800 */
[----:B------:R-:W-:Y:S01]  /*112e0*/  FADD.FTZ R105, R105, R106 ;  /* 0x0000006a69697221 */ /* 0x000fe20000010000 */
[----:B------:R-:W-:Y:S01]  /*112f0*/  FADD.FTZ R100, R100, R101 ;  /* 0x0000006564647221 */ /* 0x000fe20000010000 */
[----:B------:R-:W-:Y:S01]  /*11300*/  FFMA.FTZ R175, R64, UR4, -R107 ;  /* 0x0000000440af7c23 */ /* 0x000fe2000801086b */
[----:B------:R-:W-:Y:S01]  /*11310*/  LDSM.16.MT88.4 R92, [R145+0x9800] ;  /* 0x00980000915c783b */ /* 0x000fe20000004200 */
[----:B------:R-:W-:Y:S01]  /*11320*/  FADD.FTZ R105, R104, R105 ;  /* 0x0000006968697221 */ /* 0x000fe20000010000 */
[----:B------:R-:W-:Y:S01]  /*11330*/  FADD.FTZ R111, R111, R100 ;  /* 0x000000646f6f7221 */ /* 0x000fe20000010000 */
[----:B------:R-:W-:Y:S01]  /*11340*/  IADD3 R172, PT, PT, R61, -0x3, RZ ;  /* 0xfffffffd3dac7810 */ /* 0x000fe20007ffe0ff */
[----:B------:R-:W3:Y:S01]  /*11350*/  MUFU.EX2 R75, R75 ;  /* 0x0000004b004b7308 */ /* 0x000ee20000000800 */
[----:B-1----:R-:W-:Y:S01]  /*11360*/  F2FP.F16.F32.PACK_AB R49, R73, R72 ;  /* 0x000000484931723e */ /* 0x002fe200000000ff */
[----:B------:R-:W-:Y:S01]  /*11370*/  FADD.FTZ R68, R68, R105 ;  /* 0x0000006944447221 */ /* 0x000fe20000010000 */
[----:B------:R-:W-:-:S03]  /*11380*/  FADD.FTZ R72, R72, R111 ;  /* 0x0000006f48487221 */ /* 0x000fc60000010000 */
[----:B------:R-:W-:Y:S01]  /*11390*/  FADD.FTZ R69, R69, R68 ;  /* 0x0000004445457221 */ /* 0x000fe20000010000 */
[----:B------:R-:W-:Y:S01]  /*113a0*/  FADD.FTZ R73, R73, R72 ;  /* 0x0000004849497221 */ /* 0x000fe20000010000 */
[----:B------:R-:W-:Y:S02]  /*113b0*/  MUFU.EX2 R76, R76 ;  /* 0x0000004c004c7308 */ /* 0x000fe40000000800 */
[----:B------:R-:W-:-:S04]  /*113c0*/  FADD.FTZ R70, R70, R69 ;  /* 0x0000004546467221 */ /* 0x000fc80000010000 */
[----:B------:R-:W-:Y:S02]  /*113d0*/  FADD.FTZ R71, R71, R70 ;  /* 0x0000004647477221 */ /* 0x000fe40000010000 */
[----:B------:R-:W-:Y:S01]  /*113e0*/  MUFU.EX2 R77, R77 ;  /* 0x0000004d004d7308 */ /* 0x000fe20000000800 */
[----:B---3--:R-:W-:Y:S01]  /*113f0*/  F2FP.F16.F32.PACK_AB R51, R75, R74 ;  /* 0x0000004a4b33723e */ /* 0x008fe200000000ff */
[----:B------:R-:W-:-:S04]  /*11400*/  FADD.FTZ R74, R74, R73 ;  /* 0x000000494a4a7221 */ /* 0x000fc80000010000 */
[----:B------:R-:W-:Y:S02]  /*11410*/  FADD.FTZ R75, R75, R74 ;  /* 0x0000004a4b4b7221 */ /* 0x000fe40000010000 */
        /* <DEDUP_REMOVED lines=8> */
[----:B------:R-:W3:Y:S01]  /*114a0*/  LDSM.16.MT88.4 R28, [R146+0x7000] ;  /* 0x00700000921c783b */ /* 0x000ee20000004200 */
[----:B------:R-:W4:Y:S06]  /*114b0*/  MUFU.EX2 R83, R83 ;  /* 0x0000005300537308 */ /* 0x000f2c0000000800 */
[----:B------:R-:W-:Y:S02]  /*114c0*/  HMMA.16816.F32 R24, R48, R44, R24 ;  /* 0x0000002c3018723c */ /* 0x000fe40000001818 */
[----:B------:R-:W-:Y:S01]  /*114d0*/  MUFU.EX2 R81, R81 ;  /* 0x0000005100517308 */ /* 0x000fe20000000800 */
[----:B--2---:R-:W-:-:S05]  /*114e0*/  FADD.FTZ R60, R80, R75 ;  /* 0x0000004b503c7221 */ /* 0x004fca0000010000 */
[----:B------:R-:W-:Y:S01]  /*114f0*/  HMMA.16816.F32 R4, R48, R46, R4 ;  /* 0x0000002e3004723c */ /* 0x000fe20000001804 */
[----:B------:R-:W2:Y:S01]  /*11500*/  LDSM.16.MT88.4 R44, [R145+0x7000] ;  /* 0x00700000912c783b */ /* 0x000ea20000004200 */
[----:B------:R-:W5:Y:S01]  /*11510*/  MUFU.EX2 R82, R82 ;  /* 0x0000005200527308 */ /* 0x000f620000000800 */
[----:B----4-:R-:W-:-:S05]  /*11520*/  FADD.FTZ R60, R83, R60 ;  /* 0x0000003c533c7221 */ /* 0x010fca0000010000 */
[C---:B------:R-:W-:Y:S02]  /*11530*/  HMMA.16816.F32 R40, R48.reuse, R52, R40 ;  /* 0x000000343028723c */ /* 0x040fe40000001828 */
        /* <DEDUP_REMOVED lines=8> */
[----:B-----5:R-:W-:Y:S01]  /*115c0*/  F2FP.F16.F32.PACK_AB R51, R82, R81 ;  /* 0x000000515233723e */ /* 0x020fe200000000ff */
[----:B------:R-:W-:-:S02]  /*115d0*/  FADD.FTZ R81, R81, R60 ;  /* 0x0000003c51517221 */ /* 0x000fc40000010000 */
[----:B------:R-:W-:Y:S02]  /*115e0*/  FADD.FTZ R76, R77, R76 ;  /* 0x0000004c4d4c7221 */ /* 0x000fe40000010000 */
[----:B------:R-:W-:Y:S01]  /*115f0*/  MUFU.EX2 R86, R86 ;  /* 0x0000005600567308 */ /* 0x000fe20000000800 */
[----:B------:R-:W-:Y:S01]  /*11600*/  FADD.FTZ R82, R82, R81 ;  /* 0x0000005152527221 */ /* 0x000fe20000010000 */
[----:B-1----:R-:W-:Y:S01]  /*11610*/  HMMA.16816.F32 R12, R48, R36, R12 ;  /* 0x00000024300c723c */ /* 0x002fe2000000180c */
[----:B------:R-:W-:-:S04]  /*11620*/  FADD.FTZ R79, R79, R76 ;  /* 0x0000004c4f4f7221 */ /* 0x000fc80000010000 */
[----:B------:R-:W-:Y:S01]  /*11630*/  FADD.FTZ R79, R78, R79 ;  /* 0x0000004f4e4f7221 */ /* 0x000fe20000010000 */
[----:B------:R-:W-:Y:S02]  /*11640*/  MUFU.EX2 R87, R87 ;  /* 0x0000005700577308 */ /* 0x000fe40000000800 */
[C---:B------:R-:W-:Y:S01]  /*11650*/  HMMA.16816.F32 R16, R48.reuse, R38, R16 ;  /* 0x000000263010723c */ /* 0x040fe20000001810 */
[----:B------:R-:W1:Y:S05]  /*11660*/  LDSM.16.MT88.4 R36, [R150+0x7800] ;  /* 0x007800009624783b */ /* 0x000e6a0000004200 */
[----:B------:R-:W-:Y:S02]  /*11670*/  MUFU.EX2 R89, R89 ;  /* 0x0000005900597308 */ /* 0x000fe40000000800 */
[C---:B---3--:R-:W-:Y:S06]  /*11680*/  HMMA.16816.F32 R24, R48.reuse, R28, R24 ;  /* 0x0000001c3018723c */ /* 0x048fec0000001818 */
[----:B------:R-:W3:Y:S02]  /*11690*/  MUFU.EX2 R96, R96 ;  /* 0x0000006000607308 */ /* 0x000ee40000000800 */
        /* <DEDUP_REMOVED lines=12> */
[----:B------:R-:W-:Y:S01]  /*11760*/  LDSM.16.MT88.4 R52, [R144+0x8000] ;  /* 0x008000009034783b */ /* 0x000fe20000004200 */
[----:B---3--:R-:W-:Y:S01]  /*11770*/  F2FP.F16.F32.PACK_AB R49, R96, R89 ;  /* 0x000000596031723e */ /* 0x008fe200000000ff */
[----:B------:R-:W-:Y:S01]  /*11780*/  FADD.FTZ R84, R84, R79 ;  /* 0x0000004f54547221 */ /* 0x000fe20000010000 */
[----:B------:R-:W-:Y:S01]  /*11790*/  F2FP.F16.F32.PACK_AB R50, R87, R86 ;  /* 0x000000565732723e */ /* 0x000fe200000000ff */
[----:B------:R-:W-:Y:S01]  /*117a0*/  MUFU.EX2 R130, R130 ;  /* 0x0000008200827308 */ /* 0x000fe20000000800 */
[----:B-1----:R-:W-:Y:S01]  /*117b0*/  F2FP.F16.F32.PACK_AB R51, R132, R97 ;  /* 0x000000618433723e */ /* 0x002fe200000000ff */
[----:B------:R-:W-:-:S04]  /*117c0*/  FADD.FTZ R85, R85, R84 ;  /* 0x0000005455557221 */ /* 0x000fc80000010000 */
[----:B------:R-:W-:Y:S02]  /*117d0*/  FADD.FTZ R86, R86, R85 ;  /* 0x0000005556567221 */ /* 0x000fe40000010000 */
[----:B------:R-:W-:Y:S01]  /*117e0*/  HMMA.16816.F32 R12, R48, R36, R12 ;  /* 0x00000024300c723c */ /* 0x000fe2000000180c */
[----:B------:R-:W-:Y:S01]  /*117f0*/  MUFU.EX2 R134, R134 ;  /* 0x0000008600867308 */ /* 0x000fe20000000800 */
[----:B------:R-:W-:-:S06]  /*11800*/  FADD.FTZ R86, R87, R86 ;  /* 0x0000005657567221 */ /* 0x000fcc0000010000 */
        /* <DEDUP_REMOVED lines=13> */
[C---:B-1----:R-:W-:Y:S02]  /*118e0*/  HMMA.16816.F32 R40, R48.reuse, R36, R40 ;  /* 0x000000243028723c */ /* 0x042fe40000001828 */
[----:B------:R-:W-:Y:S06]  /*118f0*/  MUFU.EX2 R127, R127 ;  /* 0x0000007f007f7308 */ /* 0x000fec0000000800 */
[----:B------:R-:W-:Y:S01]  /*11900*/  HMMA.16816.F32 R8, R48, R38, R8 ;  /* 0x000000263008723c */ /* 0x000fe20000001808 */
[----:B------:R-:W1:Y:S01]  /*11910*/  LDSM.16.MT88.4 R36, [R145+0x8000] ;  /* 0x008000009124783b */ /* 0x000e620000004200 */
[----:B------:R-:W-:Y:S01]  /*11920*/  F2FP.F16.F32.PACK_AB R48, R128, R129 ;  /* 0x000000818030723e */ /* 0x000fe200000000ff */
[----:B------:R-:W-:Y:S01]  /*11930*/  MUFU.EX2 R120, R120 ;  /* 0x0000007800787308 */ /* 0x000fe20000000800 */
[----:B---3--:R-:W-:Y:S01]  /*11940*/  F2FP.F16.F32.PACK_AB R49, R121, R134 ;  /* 0x000000867931723e */ /* 0x008fe200000000ff */
[----:B------:R-:W-:Y:S01]  /*11950*/  FADD.FTZ R129, R129, R86 ;  /* 0x0000005681817221 */ /* 0x000fe20000010000 */
[----:B------:R-:W-:-:S02]  /*11960*/  F2FP.F16.F32.PACK_AB R50, R130, R131 ;  /* 0x000000838232723e */ /* 0x000fc400000000ff */
[----:B-----5:R-:W-:Y:S01]  /*11970*/  F2FP.F16.F32.PACK_AB R51, R136, R123 ;  /* 0x0000007b8833723e */ /* 0x020fe200000000ff */
[----:B------:R-:W-:Y:S02]  /*11980*/  FADD.FTZ R128, R128, R129 ;  /* 0x0000008180807221 */ /* 0x000fe40000010000 */
[----:B------:R-:W-:Y:S02]  /*11990*/  MUFU.EX2 R119, R119 ;  /* 0x0000007700777308 */ /* 0x000fe40000000800 */
[----:B------:R-:W-:Y:S02]  /*119a0*/  FADD.FTZ R131, R131, R128 ;  /* 0x0000008083837221 */ /* 0x000fe40000010000 */
[C---:B----4-:R-:W-:Y:S02]  /*119b0*/  HMMA.16816.F32 R12, R48.reuse, R28, R12 ;  /* 0x0000001c300c723c */ /* 0x050fe4000000180c */
[----:B------:R-:W-:Y:S02]  /*119c0*/  FADD.FTZ R130, R130, R131 ;  /* 0x0000008382827221 */ /* 0x000fe40000010000 */
[----:B------:R-:W3:Y:S04]  /*119d0*/  MUFU.EX2 R122, R122 ;  /* 0x0000007a007a7308 */ /* 0x000ee80000000800 */
[C---:B------:R-:W-:Y:S01]  /*119e0*/  HMMA.16816.F32 R16, R48.reuse, R30, R16 ;  /* 0x0000001e3010723c */ /* 0x040fe20000001810 */
[----:B------:R-:W4:Y:S03]  /*119f0*/  LDSM.16.MT88.4 R28, [R150+0x8800] ;  /* 0x00880000961c783b */ /* 0x000f260000004200 */
[----:B------:R-:W-:Y:S04]  /*11a00*/  MUFU.EX2 R113, R113 ;  /* 0x0000007100717308 */ /* 0x000fe80000000800 */
[C---:B--2---:R-:W-:Y:S04]  /*11a10*/  HMMA.16816.F32 R24, R48.reuse, R44, R24 ;  /* 0x0000002c3018723c */ /* 0x044fe80000001818 */
[----:B------:R-:W2:Y:S04]  /*11a20*/  MUFU.EX2 R126, R126 ;  /* 0x0000007e007e7308 */ /* 0x000ea80000000800 */
        /* <DEDUP_REMOVED lines=13> */
[----:B---3--:R-:W-:Y:S01]  /*11b00*/  F2FP.F16.F32.PACK_AB R49, R122, R119 ;  /* 0x000000777a31723e */ /* 0x008fe200000000ff */
[----:B------:R-:W-:Y:S01]  /*11b10*/  MUFU.EX2 R56, R56 ;  /* 0x0000003800387308 */ /* 0x000fe20000000800 */
[----:B------:R-:W-:Y:S01]  /*11b20*/  F2FP.F16.F32.PACK_AB R50, R120, R127 ;  /* 0x0000007f7832723e */ /* 0x000fe200000000ff */
[----:B------:R-:W-:Y:S01]  /*11b30*/  FADD.FTZ R125, R125, R130 ;  /* 0x000000827d7d7221 */ /* 0x000fe20000010000 */
[----:B--2---:R-:W-:-:S03]  /*11b40*/  F2FP.F16.F32.PACK_AB R51, R126, R113 ;  /* 0x000000717e33723e */ /* 0x004fc600000000ff */
[----:B------:R-:W-:Y:S02]  /*11b50*/  FADD.FTZ R124, R124, R125 ;  /* 0x0000007d7c7c7221 */ /* 0x000fe40000010000 */
[----:B------:R-:W-:Y:S02]  /*11b60*/  MUFU.EX2 R3, R3 ;  /* 0x0000000300037308 */ /* 0x000fe40000000800 */
[----:B----4-:R-:W-:Y:S01]  /*11b70*/  HMMA.16816.F32 R12, R48, R28, R12 ;  /* 0x0000001c300c723c */ /* 0x010fe2000000180c */
        /* <DEDUP_REMOVED lines=10> */
[----:B------:R-:W3:Y:S02]  /*11c20*/  MUFU.EX2 R175, R175 ;  /* 0x000000af00af7308 */ /* 0x000ee40000000800 */
[C---:B------:R-:W-:Y:S06]  /*11c30*/  HMMA.16816.F32 R32, R48.reuse, R44, R32 ;  /* 0x0000002c3020723c */ /* 0x040fec0000001820 */
[----:B------:R-:W-:Y:S02]  /*11c40*/  MUFU.EX2 R2, R2 ;  /* 0x0000000200027308 */ /* 0x000fe40000000800 */
[----:B------:R-:W-:Y:S01]  /*11c50*/  HMMA.16816.F32 R20, R48, R46, R20 ;  /* 0x0000002e3014723c */ /* 0x000fe20000001814 */
[----:B------:R-:W4:Y:S01]  /*11c60*/  LDSM.16.MT88.4 R44, [R145+0x9000] ;  /* 0x00900000912c783b */ /* 0x000f220000004200 */
[----:B---3--:R-:W-:-:S06]  /*11c70*/  F2FP.F16.F32.PACK_AB R90, R175, R0 ;  /* 0x00000000af5a723e */ /* 0x008fcc00000000ff */
[----:B-----5:R-:W-:Y:S01]  /*11c80*/  HMMA.16816.F32 R40, R48, R52, R40 ;  /* 0x000000343028723c */ /* 0x020fe20000001828 */
[--C-:B------:R-:W-:Y:S01]  /*11c90*/  FFMA.FTZ R52, R59, UR4, -R107.reuse ;  /* 0x000000043b347c23 */ /* 0x100fe2000801086b */
[----:B------:R-:W-:Y:S01]  /*11ca0*/  FFMA.FTZ R53, R66, UR4, -R107 ;  /* 0x0000000442357c23 */ /* 0x000fe2000801086b */
[----:B------:R-:W-:-:S04]  /*11cb0*/  FFMA.FTZ R59, R62, UR4, -R102 ;  /* 0x000000043e3b7c23 */ /* 0x000fc80008010866 */
[----:B------:R-:W-:Y:S01]  /*11cc0*/  MUFU.EX2 R52, R52 ;  /* 0x0000003400347308 */ /* 0x000fe20000000800 */
[----:B------:R-:W-:Y:S01]  /*11cd0*/  HMMA.16816.F32 R8, R48, R54, R8 ;  /* 0x000000363008723c */ /* 0x000fe20000001808 */
[----:B------:R-:W-:Y:S01]  /*11ce0*/  F2FP.F16.F32.PACK_AB R48, R116, R115 ;  /* 0x000000737430723e */ /* 0x000fe200000000ff */
[--C-:B------:R-:W-:Y:S01]  /*11cf0*/  FFMA.FTZ R55, R65, UR4, -R102.reuse ;  /* 0x0000000441377c23 */ /* 0x100fe20008010866 */
[----:B------:R-:W-:Y:S01]  /*11d00*/  F2FP.F16.F32.PACK_AB R49, R3, R56 ;  /* 0x000000380331723e */ /* 0x000fe200000000ff */
[----:B------:R-:W-:Y:S01]  /*11d10*/  FFMA.FTZ R54, R63, UR4, -R102 ;  /* 0x000000043f367c23 */ /* 0x000fe20008010866 */
[----:B------:R-:W-:Y:S01]  /*11d20*/  F2FP.F16.F32.PACK_AB R50, R117, R112 ;  /* 0x000000707532723e */ /* 0x000fe200000000ff */
[----:B------:R-:W-:Y:S01]  /*11d30*/  FADD.FTZ R115, R115, R120 ;  /* 0x0000007873737221 */ /* 0x000fe20000010000 */
[----:B------:R-:W-:Y:S01]  /*11d40*/  F2FP.F16.F32.PACK_AB R51, R58, R57 ;  /* 0x000000393a33723e */ /* 0x000fe200000000ff */
[----:B------:R-:W3:Y:S02]  /*11d50*/  MUFU.EX2 R53, R53 ;  /* 0x0000003500357308 */ /* 0x000ee40000000800 */
[----:B------:R-:W-:-:S04]  /*11d60*/  FADD.FTZ R115, R116, R115 ;  /* 0x0000007374737221 */ /* 0x000fc80000010000 */
[----:B--2---:R-:W-:Y:S01]  /*11d70*/  HMMA.16816.F32 R12, R48, R28, R12 ;  /* 0x0000001c300c723c */ /* 0x004fe2000000180c */
[----:B------:R-:W-:Y:S01]  /*11d80*/  FADD.FTZ R112, R112, R115 ;  /* 0x0000007370707221 */ /* 0x000fe20000010000 */
[----:B------:R-:W-:Y:S03]  /*11d90*/  MUFU.EX2 R55, R55 ;  /* 0x0000003700377308 */ /* 0x000fe60000000800 */
[----:B------:R-:W-:-:S03]  /*11da0*/  FADD.FTZ R117, R117, R112 ;  /* 0x0000007075757221 */ /* 0x000fc60000010000 */
[----:B------:R-:W-:Y:S01]  /*11db0*/  HMMA.16816.F32 R16, R48, R30, R16 ;  /* 0x0000001e3010723c */ /* 0x000fe20000001810 */
[----:B------:R-:W2:Y:S01]  /*11dc0*/  LDSM.16.MT88.4 R28, [R144+0x9000] ;  /* 0x00900000901c783b */ /* 0x000ea20000004200 */
[----:B------:R-:W-:Y:S01]  /*11dd0*/  MUFU.EX2 R54, R54 ;  /* 0x0000003600367308 */ /* 0x000fe20000000800 */
[----:B---3--:R-:W-:Y:S01]  /*11de0*/  F2FP.F16.F32.PACK_AB R88, R53, R52 ;  /* 0x000000343558723e */ /* 0x008fe200000000ff */
[----:B------:R-:W-:-:S04]  /*11df0*/  FADD.FTZ R52, R52, R117 ;  /* 0x0000007534347221 */ /* 0x000fc80000010000 */
[----:B-1----:R-:W-:Y:S01]  /*11e00*/  HMMA.16816.F32 R24, R48, R36, R24 ;  /* 0x000000243018723c */ /* 0x002fe20000001818 */
[----:B------:R-:W-:Y:S01]  /*11e10*/  FADD.FTZ R53, R53, R52 ;  /* 0x0000003435357221 */ /* 0x000fe20000010000 */
[----:B------:R-:W1:Y:S03]  /*11e20*/  MUFU.EX2 R59, R59 ;  /* 0x0000003b003b7308 */ /* 0x000e660000000800 */
[----:B------:R-:W-:-:S03]  /*11e30*/  FADD.FTZ R0, R0, R53 ;  /* 0x0000003500007221 */ /* 0x000fc60000010000 */
[----:B------:R-:W-:Y:S01]  /*11e40*/  HMMA.16816.F32 R4, R48, R38, R4 ;  /* 0x000000263004723c */ /* 0x000fe20000001804 */
[----:B------:R-:W3:Y:S01]  /*11e50*/  LDSM.16.MT88.4 R36, [R150+0x9800] ;  /* 0x009800009624783b */ /* 0x000ee20000004200 */
[----:B------:R-:W-:Y:S01]  /*11e60*/  FADD.FTZ R175, R175, R0 ;  /* 0x00000000afaf7221 */ /* 0x000fe20000010000 */
[----:B------:R-:W-:-:S05]  /*11e70*/  MOV R0, R109 ;  /* 0x0000006d00007202 */ /* 0x000fca0000000f00 */
[----:B----4-:R-:W-:Y:S01]  /*11e80*/  HMMA.16816.F32 R32, R48, R44, R32 ;  /* 0x0000002c3020723c */ /* 0x010fe20000001820 */
[----:B-1----:R-:W-:-:S07]  /*11e90*/  F2FP.F16.F32.PACK_AB R91, R59, R54 ;  /* 0x000000363b5b723e */ /* 0x002fce00000000ff */
[C---:B------:R-:W-:Y:S01]  /*11ea0*/  HMMA.16816.F32 R20, R48.reuse, R46, R20 ;  /* 0x0000002e3014723c */ /* 0x040fe20000001814 */
[----:B------:R-:W1:Y:S07]  /*11eb0*/  LDSM.16.MT88.4 R44, [R146+0x9800] ;  /* 0x00980000922c783b */ /* 0x000e6e0000004200 */
[----:B--2---:R-:W-:Y:S01]  /*11ec0*/  HMMA.16816.F32 R40, R48, R28, R40 ;  /* 0x0000001c3028723c */ /* 0x004fe20000001828 */
[----:B------:R-:W-:Y:S01]  /*11ed0*/  FADD.FTZ R29, R89, R82 ;  /* 0x00000052591d7221 */ /* 0x000fe20000010000 */
[----:B------:R-:W-:-:S03]  /*11ee0*/  F2FP.F16.F32.PACK_AB R89, R55, R2 ;  /* 0x000000023759723e */ /* 0x000fc600000000ff */
[----:B------:R-:W-:-:S03]  /*11ef0*/  FADD.FTZ R96, R96, R29 ;  /* 0x0000001d60607221 */ /* 0x000fc60000010000 */
[----:B------:R-:W-:Y:S01]  /*11f00*/  HMMA.16816.F32 R8, R48, R30, R8 ;  /* 0x0000001e3008723c */ /* 0x000fe20000001808 */
[----:B------:R-:W-:-:S04]  /*11f10*/  FADD.FTZ R29, R97, R96 ;  /* 0x00000060611d7221 */ /* 0x000fc80000010000 */
[----:B------:R-:W-:-:S03]  /*11f20*/  FADD.FTZ R29, R132, R29 ;  /* 0x0000001d841d7221 */ /* 0x000fc60000010000 */
[----:B---3--:R-:W-:Y:S01]  /*11f30*/  HMMA.16816.F32 R96, R88, R36, R12 ;  /* 0x000000245860723c */ /* 0x008fe2000000180c */
[----:B------:R-:W-:Y:S01]  /*11f40*/  FADD.FTZ R134, R134, R29 ;  /* 0x0000001d86867221 */ /* 0x000fe20000010000 */
[----:B------:R-:W2:Y:S03]  /*11f50*/  LDSM.16.MT88.4 R12, [R144+0x9800] ;  /* 0x00980000900c783b */ /* 0x000ea60000004200 */
        /* <DEDUP_REMOVED lines=16> */
[----:B--2---:R-:W-:Y:S01]  /*12060*/  HMMA.16816.F32 R84, R88, R12, R40 ;  /* 0x0000000c5854723c */ /* 0x004fe20000001828 */
[----:B------:R-:W-:-:S04]  /*12070*/  FADD.FTZ R2, R2, R57 ;  /* 0x0000003902027221 */ /* 0x000fc80000010000 */
[----:B------:R-:W-:Y:S01]  /*12080*/  FADD.FTZ R55, R55, R2 ;  /* 0x0000000237377221 */ /* 0x000fe20000010000 */
[----:B------:R-:W-:Y:S02]  /*12090*/  MOV R2, R110 ;  /* 0x0000006e00027202 */ /* 0x000fe40000000f00 */
[----:B------:R-:W-:Y:S01]  /*120a0*/  HMMA.16816.F32 R88, R88, R14, R8 ;  /* 0x0000000e5858723c */ /* 0x000fe20000001808 */
[----:B------:R-:W-:-:S04]  /*120b0*/  FADD.FTZ R54, R54, R55 ;  /* 0x0000003736367221 */ /* 0x000fc80000010000 */
[----:B------:R-:W-:-:S15]  /*120c0*/  FADD.FTZ R176, R59, R54 ;  /* 0x000000363bb07221 */ /* 0x000fde0000010000 */
.L_x_5915:
        /* <DEDUP_REMOVED lines=12> */
[----:B------:R-:W-:-:S04]  /*12190*/  @!P4 IADD3 R171, P0, PT, RZ, -R171, RZ ;  /* 0x800000abffabc210 */ /* 0x000fc80007f1e0ff */
[----:B------:R-:W-:-:S09]  /*121a0*/  P2R R174, PR, RZ, 0x1 ;  /* 0x00000001ffae7803 */ /* 0x000fd20000000000 */
.L_x_5925:
[----:B------:R-:W4:Y:S01]  /*121b0*/  @!P4 LDC R8, c[0x0][0x3c0] ;  /* 0x0000f000ff08cb82 */ /* 0x000f220000000800 */
[----:B------:R-:W-:Y:S07]  /*121c0*/  DEPBAR.LE SB0, 0x0 ;  /* 0x000080000000791a */ /* 0x000fee0000000000 */
[----:B------:R-:W-:Y:S01]  /*121d0*/  BAR.SYNC.DEFER_BLOCKING 0x0 ;  /* 0x0000000000007b1d */ /* 0x000fe20000010000 */
[----:B------:R-:W-:Y:S01]  /*121e0*/  ISETP.NE.AND P0, PT, R174, RZ, PT ;  /* 0x000000ffae00720c */ /* 0x000fe20003f05270 */
[----:B------:R-:W-:Y:S02]  /*121f0*/  IMAD.MOV.U32 R2, RZ, RZ, R164 ;  /* 0x000000ffff027224 */ /* 0x000fe400078e00a4 */
        /* <DEDUP_REMOVED lines=37> */
[-C--:B------:R-:W-:Y:S01]  /*12450*/  LOP3.LUT R5, R173, R4.reuse, RZ, 0x3c, !PT ;  /* 0x00000004ad057212 */ /* 0x080fe200078e3cff */
[----:B------:R-:W5:Y:S01]  /*12460*/  LDC.64 R8, c[0x0][0x3c0] ;  /* 0x0000f000ff087b82 */ /* 0x000f620000000a00 */
        /* <DEDUP_REMOVED lines=30> */
.L_x_5922:
[C---:B------:R-:W-:Y:S01]  /*12650*/  IMAD.SHL.U32 R9, R8.reuse, 0x20, RZ ;  /* 0x0000002008097824 */ /* 0x040fe200078e00ff */
[----:B----4-:R-:W-:Y:S01]  /*12660*/  SHF.L.U64.HI R8, R8, 0x5, R11 ;  /* 0x0000000508087819 */ /* 0x010fe2000001020b */
[----:B------:R-:W-:Y:S01]  /*12670*/  @!PT LDS RZ, [RZ] ;  /* 0x00000000fffff984 */ /* 0x000fe20000000800 */
[----:B------:R-:W-:Y:S01]  /*12680*/  @!PT LDS RZ, [RZ] ;  /* 0x00000000fffff984 */ /* 0x000fe20000000800 */
[----:B------:R-:W-:Y:S01]  /*12690*/  @!PT LDS RZ, [RZ] ;  /* 0x00000000fffff984 */ /* 0x000fe20000000800 */
[----:B------:R-:W-:Y:S03]  /*126a0*/  LDGSTS.E.BYPASS.LTC128B.128 [R169+0x6000], desc[UR6][R164.64] ;  /* 0x06000000a4a97fae */ /* 0x000fe6000b981a06 */
        /* <DEDUP_REMOVED lines=8> */
[----:B------:R-:W-:Y:S01]  /*12730*/  LDGSTS.E.BYPASS.LTC128B.128 [R169+0x7000], desc[UR6][R18.64] ;  /* 0x0700000012a97fae */ /* 0x000fe2000b981a06 */
[-C--:B------:R-:W-:Y:S01]  /*12740*/  IADD3 R12, P0, PT, R14, R9.reuse, RZ ;  /* 0x000000090e0c7210 */ /* 0x080fe20007f1e0ff */
[--C-:B------:R-:W-:Y:S03]  /*12750*/  IMAD.X R15, R17, 0x1, R8.reuse, P1 ;  /* 0x00000001110f7824 */ /* 0x100fe600008e0608 */
[----:B------:R-:W-:Y:S01]  /*12760*/  LDGSTS.E.BYPASS.LTC128B.128 [R169+0x7800], desc[UR6][R16.64] ;  /* 0x0780000010a97fae */ /* 0x000fe2000b981a06 */
[-C--:B------:R-:W-:Y:S01]  /*12770*/  IADD3 R20, P1, PT, R12, R9.reuse, RZ ;  /* 0x000000090c147210 */ /* 0x080fe20007f3e0ff */
[--C-:B------:R-:W-:Y:S03]  /*12780*/  IMAD.X R13, R15, 0x1, R8.reuse, P0 ;  /* 0x000000010f0d7824 */ /* 0x100fe600000e0608 */
[----:B------:R-:W-:Y:S01]  /*12790*/  LDGSTS.E.BYPASS.LTC128B.128 [R169+0x8000], desc[UR6][R14.64] ;  /* 0x080000000ea97fae */ /* 0x000fe2000b981a06 */
[----:B------:R-:W-:Y:S01]  /*127a0*/  IADD3 R22, P0, PT, R20, R9, RZ ;  /* 0x0000000914167210 */ /* 0x000fe20007f1e0ff */
[--C-:B------:R-:W-:Y:S03]  /*127b0*/  IMAD.X R21, R13, 0x1, R8.reuse, P1 ;  /* 0x000000010d157824 */ /* 0x100fe600008e0608 */
[----:B------:R5:W-:Y:S01]  /*127c0*/  LDGSTS.E.BYPASS.LTC128B.128 [R169+0x8800], desc[UR6][R12.64] ;  /* 0x088000000ca97fae */ /* 0x000be2000b981a06 */
[----:B------:R-:W-:Y:S04]  /*127d0*/  IMAD.X R23, R21, 0x1, R8, P0 ;  /* 0x0000000115177824 */ /* 0x000fe800000e0608 */
[----:B------:R-:W-:Y:S01]  /*127e0*/  LDGSTS.E.BYPASS.LTC128B.128 [R169+0x9000], desc[UR6][R20.64] ;  /* 0x0900000014a97fae */ /* 0x000fe2000b981a06 */
[----:B------:R-:W-:Y:S04]  /*127f0*/  ISETP.NE.AND P0, PT, R172, 0x1, PT ;  /* 0x00000001ac00780c */ /* 0x000fe80003f05270 */
[----:B------:R1:W-:Y:S05]  /*12800*/  LDGSTS.E.BYPASS.LTC128B.128 [R169+0x9800], desc[UR6][R22.64] ;  /* 0x0980000016a97fae */ /* 0x0003ea000b981a06 */
[----:B------:R-:W-:Y:S05]  /*12810*/  LDSM.16.M88.4 R104, [R155] ;  /* 0x000000009b68783b */ /* 0x000fea0000000200 */
[----:B------:R-:W2:Y:S05]  /*12820*/  LDSM.16.M88.4 R108, [R154+UR5+0x2000] ;  /* 0x002000059a6c783b */ /* 0x000eaa0008000200 */
[----:B------:R-:W5:Y:S05]  /*12830*/  LDSM.16.M88.4 R112, [R154+UR5+0x2800] ;  /* 0x002800059a70783b */ /* 0x000f6a0008000200 */
[----:B------:R-:W1:Y:S05]  /*12840*/  LDSM.16.M88.4 R116, [R154+UR5+0x3000] ;  /* 0x003000059a74783b */ /* 0x000e6a0008000200 */
[----:B------:R-:W0:Y:S05]  /*12850*/  LDGDEPBAR ;  /* 0x00000000000079af */ /* 0x000e2a0000000000 */
[----:B------:R-:W3:Y:S05]  /*12860*/  LDSM.16.M88.4 R120, [R154+UR5+0x3800] ;  /* 0x003800059a78783b */ /* 0x000eea0008000200 */
[----:B------:R-:W3:Y:S05]  /*12870*/  LDSM.16.M88.4 R124, [R154+UR5+0x4000] ;  /* 0x004000059a7c783b */ /* 0x000eea0008000200 */
[----:B------:R-:W3:Y:S05]  /*12880*/  LDSM.16.M88.4 R128, [R154+UR5+0x4800] ;  /* 0x004800059a80783b */ /* 0x000eea0008000200 */
[----:B------:R-:W3:Y:S05]  /*12890*/  LDSM.16.M88.4 R132, [R154+UR5+0x5000] ;  /* 0x005000059a84783b */ /* 0x000eea0008000200 */
[----:B------:R-:W3:Y:S01]  /*128a0*/  LDSM.16.M88.4 R136, [R154+UR5+0x5800] ;  /* 0x005800059a88783b */ /* 0x000ee20008000200 */
[C---:B--2---:R-:W-:Y:S04]  /*128b0*/  HMMA.16816.F32 R4, R104.reuse, R108, RZ ;  /* 0x0000006c6804723c */ /* 0x044fe800000018ff */
[----:B------:R-:W-:Y:S04]  /*128c0*/  LDSM.16.M88.4 R140, [R153] ;  /* 0x00000000998c783b */ /* 0x000fe80000000200 */
[C---:B----4-:R-:W-:Y:S01]  /*128d0*/  HMMA.16816.F32 R8, R104.reuse, R110, RZ ;  /* 0x0000006e6808723c */ /* 0x050fe200000018ff */
[----:B------:R-:W2:Y:S07]  /*128e0*/  LDSM.16.M88.4 R108, [R149+0x2000] ;  /* 0x00200000956c783b */ /* 0x000eae0000000200 */
[C---:B-----5:R-:W-:Y:S08]  /*128f0*/  HMMA.16816.F32 R12, R104.reuse, R112, RZ ;  /* 0x00000070680c723c */ /* 0x060ff000000018ff */
[C---:B------:R-:W-:Y:S01]  /*12900*/  HMMA.16816.F32 R16, R104.reuse, R114, RZ ;  /* 0x000000726810723c */ /* 0x040fe200000018ff */
[----:B------:R-:W4:Y:S07]  /*12910*/  LDSM.16.M88.4 R112, [R149+0x2800] ;  /* 0x002800009570783b */ /* 0x000f2e0000000200 */
[C---:B-1----:R-:W-:Y:S08]  /*12920*/  HMMA.16816.F32 R20, R104.reuse, R116, RZ ;  /* 0x000000746814723c */ /* 0x042ff000000018ff */
[C---:B------:R-:W-:Y:S01]  /*12930*/  HMMA.16816.F32 R24, R104.reuse, R118, RZ ;  /* 0x000000766818723c */ /* 0x040fe200000018ff */
[----:B------:R-:W1:Y:S07]  /*12940*/  LDSM.16.M88.4 R116, [R149+0x3000] ;  /* 0x003000009574783b */ /* 0x000e6e0000000200 */
[C---:B---3--:R-:W-:Y:S08]  /*12950*/  HMMA.16816.F32 R28, R104.reuse, R120, RZ ;  /* 0x00000078681c723c */ /* 0x048ff000000018ff */
[C---:B------:R-:W-:Y:S01]  /*12960*/  HMMA.16816.F32 R32, R104.reuse, R122, RZ ;  /* 0x0000007a6820723c */ /* 0x040fe200000018ff */
[----:B------:R-:W3:Y:S07]  /*12970*/  LDSM.16.M88.4 R120, [R149+0x3800] ;  /* 0x003800009578783b */ /* 0x000eee0000000200 */
        /* <DEDUP_REMOVED lines=21> */
[C---:B---3--:R-:W-:Y:S08]  /*12ad0*/  HMMA.16816.F32 R28, R140.reuse, R120, R28 ;  /* 0x000000788c1c723c */ /* 0x048ff0000000181c */
        /* <DEDUP_REMOVED lines=48> */
[C---:B--2---:R-:W-:Y:S08]  /*12de0*/  HMMA.16816.F32 R28, R124.reuse, R108, R28 ;  /* 0x0000006c7c1c723c */ /* 0x044ff0000000181c */
[C---:B------:R-:W-:Y:S08]  /*12df0*/  HMMA.16816.F32 R32, R124.reuse, R110, R32 ;  /* 0x0000006e7c20723c */ /* 0x040ff00000001820 */
[C---:B-1----:R-:W-:Y:S08]  /*12e00*/  HMMA.16816.F32 R36, R124.reuse, R112, R36 ;  /* 0x000000707c24723c */ /* 0x042ff00000001824 */
        /* <DEDUP_REMOVED lines=53> */
[----:B------:R-:W1:Y:S10]  /*13160*/  LDC.64 R102, c[0x0][0x3b8] ;  /* 0x0000ee00ff667b82 */ /* 0x000e740000000a00 */
        /* <DEDUP_REMOVED lines=27> */
.L_x_5924:
[----:B------:R-:W-:Y:S01]  /*13320*/  @!PT LDS RZ, [RZ] ;  /* 0x00000000fffff984 */ /* 0x000fe20000000800 */
[----:B------:R-:W-:Y:S01]  /*13330*/  @!PT LDS RZ, [RZ] ;  /* 0x00000000fffff984 */ /* 0x000fe20000000800 */
[----:B------:R-:W-:Y:S01]  /*13340*/  @!PT LDS RZ, [RZ] ;  /* 0x00000000fffff984 */ /* 0x000fe20000000800 */
[----:B------:R1:W-:Y:S01]  /*13350*/  LDGSTS.E.BYPASS.LTC128B.128 [R169+0x2000], desc[UR6][R162.64] ;  /* 0x02000000a2a97fae */ /* 0x0003e2000b981a06 */
        /* <DEDUP_REMOVED lines=24> */
.L_x_5923:
        /* <DEDUP_REMOVED lines=410> */
.L_x_5921:
[----:B------:R-:W1:Y:S01]  /*14e80*/  SHFL.BFLY PT, R11, R176, 0x2, 0x1f ;  /* 0x0c401f00b00b7f89 */ /* 0x000e6200000e0000 */
[C---:B------:R-:W-:Y:S01]  /*14e90*/  SHF.L.U32 R8, R157.reuse, 0x4, RZ ;  /* 0x000000049d087819 */ /* 0x040fe200000006ff */
[C---:B------:R-:W-:Y:S01]  /*14ea0*/  IMAD.SHL.U32 R3, R157.reuse, 0x20, RZ ;  /* 0x000000209d037824 */ /* 0x040fe200078e00ff */
[----:B------:R-:W-:Y:S01]  /*14eb0*/  SHF.L.U32 R5, R157, 0x1, RZ ;  /* 0x000000019d057819 */ /* 0x000fe200000006ff */
[----:B------:R-:W2:Y:S01]  /*14ec0*/  SHFL.BFLY PT, R12, R175, 0x2, 0x1f ;  /* 0x0c401f00af0c7f89 */ /* 0x000ea200000e0000 */
[----:B------:R-:W-:Y:S01]  /*14ed0*/  LOP3.LUT R8, R8, 0x1c0, RZ, 0xc0, !PT ;  /* 0x000001c008087812 */ /* 0x000fe200078ec0ff */
[----:B------:R-:W3:Y:S01]  /*14ee0*/  S2UR UR4, SR_CgaCtaId ;  /* 0x00000000000479c3 */ /* 0x000ee20000008800 */
[----:B------:R-:W-:Y:S01]  /*14ef0*/  LOP3.LUT R4, R5, 0x6, RZ, 0xc0, !PT ;  /* 0x0000000605047812 */ /* 0x000fe200078ec0ff */
[----:B------:R-:W-:Y:S01]  /*14f00*/  UMOV UR5, 0x400 ;  /* 0x0000040000057882 */ /* 0x000fe20000000000 */
[----:B------:R-:W-:Y:S01]  /*14f10*/  LOP3.LUT R8, R8, 0x38, R5, 0xf8, !PT ;  /* 0x0000003808087812 */ /* 0x000fe200078ef805 */
[----:B------:R-:W4:Y:S01]  /*14f20*/  S2R R16, SR_CTAID.Z ;  /* 0x0000000000107919 */ /* 0x000f220000002700 */
[----:B------:R-:W-:Y:S01]  /*14f30*/  SHF.R.U32.HI R5, RZ, 0x1, R157 ;  /* 0x00000001ff057819 */ /* 0x000fe2000001169d */
[----:B------:R-:W3:Y:S01]  /*14f40*/  LDCU.64 UR8, c[0x0][0x408] ;  /* 0x00008100ff0877ac */ /* 0x000ee20008000a00 */
[----:B------:R-:W-:Y:S01]  /*14f50*/  LOP3.LUT R3, R4, 0x7c00, R3, 0xf8, !PT ;  /* 0x00007c0004037812 */ /* 0x000fe200078ef803 */
[----:B------:R-:W-:Y:S01]  /*14f60*/  BSSY.RECONVERGENT B0, `(.L_x_5926) ;  /* 0x0000092000007945 */ /* 0x000fe20003800200 */
[----:B------:R-:W-:-:S02]  /*14f70*/  LOP3.LUT R5, R5, 0x30, RZ, 0xc0, !PT ;  /* 0x0000003005057812 */ /* 0x000fc400078ec0ff */
[----:B------:R-:W-:Y:S02]  /*14f80*/  SHF.R.U32.HI R4, RZ, 0x2, R157 ;  /* 0x00000002ff047819 */ /* 0x000fe4000001169d */
[----:B------:R-:W-:Y:S02]  /*14f90*/  LOP3.LUT P5, RZ, R157, 0x4, RZ, 0xc0, !PT ;  /* 0x000000049dff7812 */ /* 0x000fe400078ac0ff */
[----:B------:R-:W-:Y:S02]  /*14fa0*/  LOP3.LUT R4, R5, 0x7, R4, 0xf8, !PT ;  /* 0x0000000705047812 */ /* 0x000fe400078ef804 */
[----:B------:R-:W5:Y:S01]  /*14fb0*/  LDC.U8 R5, c[0x0][0x548] ;  /* 0x00015200ff057b82 */ /* 0x000f620000000000 */
[----:B-1----:R-:W-:Y:S01]  /*14fc0*/  FADD.FTZ R11, R11, R176 ;  /* 0x000000b00b0b7221 */ /* 0x002fe20000010000 */
[----:B------:R-:W-:Y:S02]  /*14fd0*/  R2P PR, R157, 0x18 ;  /* 0x000000189d007804 */ /* 0x000fe40000000000 */
[----:B------:R-:W-:Y:S01]  /*14fe0*/  ISETP.NE.AND P1, PT, R156, -0x1, PT ;  /* 0xffffffff9c00780c */ /* 0x000fe20003f25270 */
[----:B--2---:R-:W-:Y:S01]  /*14ff0*/  FADD.FTZ R12, R12, R175 ;  /* 0x000000af0c0c7221 */ /* 0x004fe20000010000 */
[----:B------:R-:W1:Y:S01]  /*15000*/  SHFL.BFLY PT, R6, R11, 0x1, 0x1f ;  /* 0x0c201f000b067f89 */ /* 0x000e6200000e0000 */
[----:B------:R-:W-:Y:S01]  /*15010*/  MOV R14, 0x20 ;  /* 0x00000020000e7802 */ /* 0x000fe20000000f00 */
[----:B---3--:R-:W-:Y:S01]  /*15020*/  ULEA UR4, UR4, UR5, 0x18 ;  /* 0x0000000504047291 */ /* 0x008fe2000f8ec0ff */
[----:B------:R-:W-:Y:S01]  /*15030*/  LOP3.LUT R3, R3, R8, RZ, 0xfc, !PT ;  /* 0x0000000803037212 */ /* 0x000fe200078efcff */
[----:B------:R-:W2:Y:S01]  /*15040*/  SHFL.BFLY PT, R7, R12, 0x1, 0x1f ;  /* 0x0c201f000c077f89 */ /* 0x000ea200000e0000 */
[----:B------:R-:W-:-:S02]  /*15050*/  SEL R14, R14, 0xffffffe0, !P3 ;  /* 0xffffffe00e0e7807 */ /* 0x000fc40005800000 */
[----:B------:R-:W-:Y:S02]  /*15060*/  LOP3.LUT P6, RZ, R157, 0x3, RZ, 0xc0, !PT ;  /* 0x000000039dff7812 */ /* 0x000fe400078cc0ff */
[----:B------:R-:W-:-:S04]  /*15070*/  LEA R3, R3, UR4, 0x1 ;  /* 0x0000000403037c11 */ /* 0x000fc8000f8e08ff */
[C---:B------:R-:W-:Y:S01]  /*15080*/  IADD3 R15, PT, PT, R14.reuse, R3, RZ ;  /* 0x000000030e0f7210 */ /* 0x040fe20007ffe0ff */
[C---:B------:R-:W-:Y:S02]  /*15090*/  VIADD R13, R3.reuse, 0x40 ;  /* 0x00000040030d7836 */ /* 0x040fe40000000000 */
[----:B------:R-:W-:Y:S01]  /*150a0*/  @P4 VIADD R13, R3, 0xffffffc0 ;  /* 0xffffffc0030d4836 */ /* 0x000fe20000000000 */
[----:B-----5:R-:W-:Y:S02]  /*150b0*/  ISETP.NE.AND P3, PT, R5, RZ, PT ;  /* 0x000000ff0500720c */ /* 0x020fe40003f65270 */
[----:B------:R-:W3:Y:S01]  /*150c0*/  S2R R5, SR_TID.X ;  /* 0x0000000000057919 */ /* 0x000ee20000002100 */
[----:B------:R-:W-:Y:S01]  /*150d0*/  IMAD.IADD R21, R14, 0x1, R13 ;  /* 0x000000010e157824 */ /* 0x000fe200078e020d */
[----:B------:R-:W-:Y:S01]  /*150e0*/  ISETP.NE.OR P4, PT, R156, -0x1, !P3 ;  /* 0xffffffff9c00780c */ /* 0x000fe20005f85670 */
[----:B------:R-:W5:Y:S01]  /*150f0*/  LDC R14, c[0x0][0x434] ;  /* 0x00010d00ff0e7b82 */ /* 0x000f620000000800 */
[----:B-1----:R-:W-:Y:S01]  /*15100*/  FADD.FTZ R6, R11, R6 ;  /* 0x000000060b067221 */ /* 0x002fe20000010000 */
[----:B--2---:R-:W-:-:S03]  /*15110*/  FADD.FTZ R7, R12, R7 ;  /* 0x000000070c077221 */ /* 0x004fc60000010000 */
[----:B------:R-:W1:Y:S01]  /*15120*/  MUFU.RCP R9, R6 ;  /* 0x0000000600097308 */ /* 0x000e620000001000 */
[----:B------:R-:W-:Y:S02]  /*15130*/  FSETP.NE.FTZ.AND P2, PT, R6, RZ, PT ;  /* 0x000000ff0600720b */ /* 0x000fe40003f55000 */
[----:B------:R-:W4:Y:S01]  /*15140*/  @!P3 LDC R18, c[0x0][0x3e0] ;  /* 0x0000f800ff12bb82 */ /* 0x000f220000000800 */
[----:B------:R-:W-:Y:S02]  /*15150*/  MOV R12, 0x10 ;  /* 0x00000010000c7802 */ /* 0x000fe40000000f00 */
[----:B------:R-:W-:Y:S02]  /*15160*/  FSETP.NE.FTZ.AND P0, PT, R7, RZ, PT ;  /* 0x000000ff0700720b */ /* 0x000fe40003f15000 */
[----:B------:R-:W-:Y:S01]  /*15170*/  SEL R12, R12, 0xfffffff0, !P5 ;  /* 0xfffffff00c0c7807 */ /* 0x000fe20006800000 */
[----:B------:R-:W2:Y:S03]  /*15180*/  MUFU.RCP R10, R7 ;  /* 0x00000007000a7308 */ /* 0x000ea60000001000 */
[----:B------:R-:W-:-:S02]  /*15190*/  IADD3 R17, PT, PT, R12, R3, RZ ;  /* 0x000000030c117210 */ /* 0x000fc40007ffe0ff */
[C---:B------:R-:W-:Y:S02]  /*151a0*/  IADD3 R19, PT, PT, R12.reuse, R15, RZ ;  /* 0x0000000f0c137210 */ /* 0x040fe40007ffe0ff */
[----:B------:R-:W-:Y:S01]  /*151b0*/  IADD3 R25, PT, PT, R12, R21, RZ ;  /* 0x000000150c197210 */ /* 0x000fe20007ffe0ff */
[----:B------:R-:W-:Y:S01]  /*151c0*/  @P2 MUFU.LG2 R6, R6 ;  /* 0x0000000600062308 */ /* 0x000fe20000000c00 */
        /* <DEDUP_REMOVED lines=24> */
[----:B------:R-:W-:Y:S01]  /*15350*/  F2FP.F16.F32.PACK_AB R96, R97, R96 ;  /* 0x000000606160723e */ /* 0x000fe200000000ff */
[C---:B------:R-:W-:Y:S01]  /*15360*/  FMUL.FTZ R76, R10.reuse, R76 ;  /* 0x0000004c0a4c7220 */ /* 0x040fe20000410000 */
[----:B------:R-:W-:Y:S01]  /*15370*/  F2FP.F16.F32.PACK_AB R98, R99, R98 ;  /* 0x000000626362723e */ /* 0x000fe200000000ff */
[C---:B------:R-:W-:Y:S01]  /*15380*/  FMUL.FTZ R77, R10.reuse, R77 ;  /* 0x0000004d0a4d7220 */ /* 0x040fe20000410000 */
        /* <DEDUP_REMOVED lines=9> */
[----:B------:R-:W1:Y:S01]  /*15420*/  @!P1 LDC.64 R8, c[0x0][0x400] ;  /* 0x00010000ff089b82 */ /* 0x000e620000000a00 */
[----:B------:R-:W-:Y:S01]  /*15430*/  F2FP.F16.F32.PACK_AB R68, R69, R68 ;  /* 0x000000444544723e */ /* 0x000fe200000000ff */
[----:B------:R-:W-:Y:S01]  /*15440*/  STS [R3], R96 ;  /* 0x0000006003007388 */ /* 0x000fe20000000800 */
[----:B------:R-:W-:Y:S01]  /*15450*/  F2FP.F16.F32.PACK_AB R70, R71, R70 ;  /* 0x000000464746723e */ /* 0x000fe200000000ff */
[----:B------:R-:W2:Y:S01]  /*15460*/  @P0 MUFU.LG2 R7, R7 ;  /* 0x0000000700070308 */ /* 0x000ea20000000c00 */
[----:B------:R-:W-:Y:S01]  /*15470*/  F2FP.F16.F32.PACK_AB R72, R73, R72 ;  /* 0x000000484948723e */ /* 0x000fe200000000ff */
[----:B------:R3:W-:Y:S01]  /*15480*/  STS [R3+0x400], R98 ;  /* 0x0004006203007388 */ /* 0x0007e20000000800 */
[----:B------:R-:W-:Y:S01]  /*15490*/  F2FP.F16.F32.PACK_AB R74, R75, R74 ;  /* 0x0000004a4b4a723e */ /* 0x000fe200000000ff */
[----:B------:R-:W5:Y:S01]  /*154a0*/  @P1 LDC.64 R10, c[0x0][0x408] ;  /* 0x00010200ff0a1b82 */ /* 0x000f620000000a00 */
[----:B------:R-:W-:Y:S01]  /*154b0*/  F2FP.F16.F32.PACK_AB R76, R77, R76 ;  /* 0x0000004c4d4c723e */ /* 0x000fe200000000ff */
        /* <DEDUP_REMOVED lines=10> */
[----:B------:R-:W-:Y:S01]  /*15560*/  F2FP.F16.F32.PACK_AB R86, R87, R86 ;  /* 0x000000565756723e */ /* 0x000fe200000000ff */
[----:B-1----:R-:W-:-:S04]  /*15570*/  @!P1 IMAD.WIDE.U32 R22, R159, R8, RZ ;  /* 0x000000089f169225 */ /* 0x002fc800078e00ff */
[----:B--2---:R-:W-:Y:S01]  /*15580*/  @P0 FMUL.FTZ R7, R7, 0.69314718246459960938 ;  /* 0x3f31721807070820 */ /* 0x004fe20000410000 */
[----:B------:R-:W-:Y:S01]  /*15590*/  STS [R19], R76 ;  /* 0x0000004c13007388 */ /* 0x000fe20000000800 */
[----:B------:R-:W-:Y:S01]  /*155a0*/  F2FP.F16.F32.PACK_AB R88, R89, R88 ;  /* 0x000000585958723e */ /* 0x000fe200000000ff */
[----:B------:R-:W-:Y:S01]  /*155b0*/  @!P1 IMAD R9, R159, R9, R23 ;  /* 0x000000099f099224 */ /* 0x000fe200078e0217 */
[----:B------:R-:W-:Y:S01]  /*155c0*/  MOV R8, 0x7f800000 ;  /* 0x7f80000000087802 */ /* 0x000fe20000000f00 */
[----:B------:R1:W-:Y:S01]  /*155d0*/  STS [R19+0x400], R78 ;  /* 0x0004004e13007388 */ /* 0x0003e20000000800 */
[----:B---3--:R-:W2:Y:S03]  /*155e0*/  @P0 LDC R3, c[0x0][0x458] ;  /* 0x00011600ff030b82 */ /* 0x008ea60000000800 */
[----:B------:R-:W-:Y:S04]  /*155f0*/  STS [R13], R80 ;  /* 0x000000500d007388 */ /* 0x000fe80000000800 */
[----:B------:R5:W-:Y:S01]  /*15600*/  STS [R13+0x400], R82 ;  /* 0x000400520d007388 */ /* 0x000be20000000800 */
[----:B----4-:R-:W-:-:S05]  /*15610*/  IADD3 R17, PT, PT, R12, R13, RZ ;  /* 0x0000000d0c117210 */ /* 0x010fca0007ffe0ff */
[----:B------:R3:W-:Y:S01]  /*15620*/  STS [R17], R92 ;  /* 0x0000005c11007388 */ /* 0x0007e20000000800 */
[----:B------:R-:W4:Y:S03]  /*15630*/  @P2 LDC R15, c[0x0][0x458] ;  /* 0x00011600ff0f2b82 */ /* 0x000f260000000800 */
[----:B------:R3:W-:Y:S04]  /*15640*/  STS [R17+0x400], R94 ;  /* 0x0004005e11007388 */ /* 0x0007e80000000800 */
[----:B------:R3:W-:Y:S01]  /*15650*/  STS [R21], R84 ;  /* 0x0000005415007388 */ /* 0x0007e20000000800 */
[----:B-1----:R-:W1:Y:S01]  /*15660*/  @P3 LDC R19, c[0x0][0x454] ;  /* 0x00011500ff133b82 */ /* 0x002e620000000800 */
[----:B--2---:R-:W-:-:S02]  /*15670*/  @P0 FFMA.FTZ R8, R2, R3, R7 ;  /* 0x0000000302080223 */ /* 0x004fc40000010007 */
[----:B------:R3:W-:Y:S01]  /*15680*/  STS [R21+0x400], R86 ;  /* 0x0004005615007388 */ /* 0x0007e20000000800 */
[----:B------:R-:W-:Y:S01]  /*15690*/  IMAD.IADD R3, R161, 0x1, -R158 ;  /* 0x00000001a1037824 */ /* 0x000fe200078e0a9e */
[----:B------:R-:W-:Y:S01]  /*156a0*/  SHF.R.U32.HI R2, RZ, 0x3, R5 ;  /* 0x00000003ff027819 */ /* 0x000fe20000011605 */
[----:B------:R-:W-:Y:S01]  /*156b0*/  @!P3 IMAD R7, R159, R18, R16 ;  /* 0x000000129f07b224 */ /* 0x000fe200078e0210 */
[----:B------:R3:W-:Y:S01]  /*156c0*/  STS [R25], R88 ;  /* 0x0000005819007388 */ /* 0x0007e20000000800 */
[----:B------:R-:W-:Y:S01]  /*156d0*/  SHF.L.U32 R5, R5, 0x3, RZ ;  /* 0x0000000305057819 */ /* 0x000fe200000006ff */
[C---:B-----5:R-:W-:Y:S01]  /*156e0*/  @P1 IMAD.WIDE.U32 R12, R156.reuse, R10, RZ ;  /* 0x0000000a9c0c1225 */ /* 0x060fe200078e00ff */
[----:B------:R-:W-:Y:S01]  /*156f0*/  MOV R10, 0x7f800000 ;  /* 0x7f800000000a7802 */ /* 0x000fe20000000f00 */
[----:B------:R3:W-:Y:S01]  /*15700*/  STS [R25+0x400], R90 ;  /* 0x0004005a19007388 */ /* 0x0007e20000000800 */
[----:B------:R-:W-:Y:S01]  /*15710*/  BAR.SYNC.DEFER_BLOCKING 0x0 ;  /* 0x0000000000007b1d */ /* 0x000fe20000010000 */
[----:B------:R-:W-:-:S02]  /*15720*/  @P1 IMAD R9, R156, R11, R13 ;  /* 0x0000000b9c091224 */ /* 0x000fc400078e020d */
[----:B------:R-:W-:Y:S01]  /*15730*/  @P2 FMUL.FTZ R11, R6, 0.69314718246459960938 ;  /* 0x3f317218060b2820 */ /* 0x000fe20000410000 */
[-C--:B------:R-:W-:Y:S01]  /*15740*/  @!P4 IMAD R156, R159, R14.reuse, RZ ;  /* 0x0000000e9f9cc224 */ /* 0x080fe200078e02ff */
[----:B------:R-:W-:Y:S01]  /*15750*/  ISETP.GE.AND P0, PT, R2, R3, PT ;  /* 0x000000030200720c */ /* 0x000fe20003f06270 */
[----:B------:R-:W-:Y:S02]  /*15760*/  @!P3 IMAD R7, R7, R14, RZ ;  /* 0x0000000e0707b224 */ /* 0x000fe400078e02ff */
[----:B----4-:R-:W-:Y:S01]  /*15770*/  @P2 FFMA.FTZ R10, R0, R15, R11 ;  /* 0x0000000f000a2223 */ /* 0x010fe2000001000b */
[----:B------:R-:W-:Y:S02]  /*15780*/  @!P1 MOV R0, R22 ;  /* 0x0000001600009202 */ /* 0x000fe40000000f00 */
[----:B------:R-:W-:Y:S01]  /*15790*/  LOP3.LUT R14, R5, 0x38, RZ, 0xc0, !PT ;  /* 0x00000038050e7812 */ /* 0x000fe200078ec0ff */
[----:B-1----:R-:W-:Y:S01]  /*157a0*/  @P3 IMAD R7, R16, R19, R156 ;  /* 0x0000001310073224 */ /* 0x002fe200078e029c */
        /* <DEDUP_REMOVED lines=13> */
.L_x_5927:
[----:B------:R-:W-:Y:S05]  /*15880*/  BSYNC.RECONVERGENT B0 ;  /* 0x0000000000007941 */ /* 0x000fea0003800200 */
.L_x_5926:
[----:B------:R-:W2:Y:S01]  /*15890*/  LDCU.64 UR4, c[0x0][0x410] ;  /* 0x00008200ff0477ac */ /* 0x000ea20008000a00 */
[----:B------:R-:W-:Y:S01]  /*158a0*/  IMAD.MOV.U32 R15, RZ, RZ, RZ ;  /* 0x000000ffff0f7224 */ /* 0x000fe200078e00ff */
[----:B---3--:R-:W3:Y:S01]  /*158b0*/  LDS.128 R20, [R169] ;  /* 0x00000000a9147984 */ /* 0x008ee20000000c00 */
[----:B------:R-:W-:Y:S01]  /*158c0*/  @P1 IMAD.MOV.U32 R0, RZ, RZ, R12 ;  /* 0x000000ffff001224 */ /* 0x000fe200078e000c */
[----:B------:R-:W4:Y:S01]  /*158d0*/  @!P0 LDC.64 R4, c[0x0][0x3f0] ;  /* 0x0000fc00ff048b82 */ /* 0x000f220000000a00 */
[----:B-1----:R-:W-:Y:S01]  /*158e0*/  IMAD.WIDE.U32 R6, R158, UR8, R14 ;  /* 0x000000089e067c25 */ /* 0x002fe2000f8e000e */
[----:B------:R-:W-:Y:S01]  /*158f0*/  ISETP.GE.AND P2, PT, R160, R3, PT ;  /* 0x00000003a000720c */ /* 0x000fe20003f46270 */
[----:B------:R1:W1:Y:S01]  /*15900*/  LDS.128 R12, [R169+0x1800] ;  /* 0x00180000a90c7984 */ /* 0x0002620000000c00 */
[----:B------:R-:W-:Y:S01]  /*15910*/  BSSY.RECONVERGENT B0, `(.L_x_5928) ;  /* 0x000001c000007945 */ /* 0x000fe20003800200 */
[----:B------:R-:W-:Y:S01]  /*15920*/  IMAD R158, R158, UR9, R7 ;  /* 0x000000099e9e7c24 */ /* 0x000fe2000f8e0207 */
[----:B------:R-:W-:-:S02]  /*15930*/  IADD3 R6, P1, PT, R0, R6, RZ ;  /* 0x0000000600067210 */ /* 0x000fc40007f3e0ff */
[-C--:B------:R-:W-:Y:S02]  /*15940*/  ISETP.GE.AND P3, PT, R170, R3.reuse, PT ;  /* 0x00000003aa00720c */ /* 0x080fe40003f66270 */
[----:B------:R-:W-:Y:S02]  /*15950*/  IADD3.X R7, PT, PT, R9, R158, RZ, P1, !PT ;  /* 0x0000009e09077210 */ /* 0x000fe40000ffe4ff */
[----:B------:R-:W-:Y:S01]  /*15960*/  ISETP.GE.AND P4, PT, R168, R3, PT ;  /* 0x00000003a800720c */ /* 0x000fe20003f86270 */
[----:B--2---:R-:W-:-:S04]  /*15970*/  IMAD.WIDE.U32 R6, R16, UR4, R6 ;  /* 0x0000000410067c25 */ /* 0x004fc8000f8e0006 */
[----:B------:R-:W-:Y:S01]  /*15980*/  IMAD R9, R16, UR5, R7 ;  /* 0x0000000510097c24 */ /* 0x000fe2000f8e0207 */
[----:B------:R-:W-:Y:S01]  /*15990*/  @!P0 MOV R8, R6 ;  /* 0x0000000600088202 */ /* 0x000fe20000000f00 */
[----:B------:R2:W1:Y:S04]  /*159a0*/  LDS.128 R16, [R169+0x800] ;  /* 0x00080000a9107984 */ /* 0x0004680000000c00 */
[----:B------:R-:W-:-:S04]  /*159b0*/  @!P0 IMAD.WIDE.U32 R10, R2, UR8, R8 ;  /* 0x00000008020a8c25 */ /* 0x000fc8000f8e0008 */
[----:B------:R-:W-:Y:S01]  /*159c0*/  @!P0 IMAD R0, R2, UR9, R11 ;  /* 0x0000000902008c24 */ /* 0x000fe2000f8e020b */
[----:B----4-:R-:W-:-:S04]  /*159d0*/  @!P0 LEA R4, P1, R10, R4, 0x1 ;  /* 0x000000040a048211 */ /* 0x010fc800078208ff */
[----:B------:R-:W-:-:S05]  /*159e0*/  @!P0 LEA.HI.X R5, R10, R5, R0, 0x1, P1 ;  /* 0x000000050a058211 */ /* 0x000fca00008f0c00 */
[----:B---3--:R2:W-:Y:S01]  /*159f0*/  @!P0 STG.E.128 desc[UR6][R4.64], R20 ;  /* 0x0000001404008986 */ /* 0x0085e2000c101d06 */
[----:B------:R-:W-:Y:S05]  /*15a00*/  @P2 BRA `(.L_x_5929) ;  /* 0x0000000000302947 */ /* 0x000fea0003800000 */
[----:B------:R-:W3:Y:S01]  /*15a10*/  LDCU.64 UR4, c[0x0][0x3f0] ;  /* 0x00007e00ff0477ac */ /* 0x000ee20008000a00 */
[----:B------:R-:W-:Y:S01]  /*15a20*/  IADD3 R3, P0, PT, R2, 0x10, RZ ;  /* 0x0000001002037810 */ /* 0x000fe20007f1e0ff */
[----:B--2---:R-:W-:Y:S01]  /*15a30*/  IMAD.MOV.U32 R4, RZ, RZ, R6 ;  /* 0x000000ffff047224 */ /* 0x004fe200078e0006 */
        /* <DEDUP_REMOVED lines=8> */
[----:B-1----:R3:W-:Y:S02]  /*15ac0*/  STG.E.128 desc[UR6][R10.64], R16 ;  /* 0x000000100a007986 */ /* 0x0027e4000c101d06 */
.L_x_5929:
[----:B------:R-:W-:Y:S05]  /*15ad0*/  BSYNC.RECONVERGENT B0 ;  /* 0x0000000000007941 */ /* 0x000fea0003800200 */
.L_x_5928:
[----:B-1-3--:R1:W3:Y:S01]  /*15ae0*/  LDS.128 R16, [R169+0x1000] ;  /* 0x00100000a9107984 */ /* 0x00a2e20000000c00 */
[----:B------:R-:W-:Y:S04]  /*15af0*/  BSSY.RECONVERGENT B0, `(.L_x_5930) ;  /* 0x000000e000007945 */ /* 0x000fe80003800200 */
[----:B------:R-:W-:Y:S05]  /*15b00*/  @P3 BRA `(.L_x_5931) ;  /* 0x0000000000303947 */ /* 0x000fea0003800000 */
[----:B------:R-:W4:Y:S01]  /*15b10*/  LDCU.64 UR4, c[0x0][0x3f0] ;  /* 0x00007e00ff0477ac */ /* 0x000f220008000a00 */
[----:B------:R-:W-:Y:S01]  /*15b20*/  IADD3 R3, P0, PT, R2, 0x20, RZ ;  /* 0x0000002002037810 */ /* 0x000fe20007f1e0ff */
[----:B--2---:R-:W-:Y:S01]  /*15b30*/  IMAD.MOV.U32 R4, RZ, RZ, R6 ;  /* 0x000000ffff047224 */ /* 0x004fe200078e0006 */
        /* <DEDUP_REMOVED lines=9> */
.L_x_5931:
[----:B------:R-:W-:Y:S05]  /*15bd0*/  BSYNC.RECONVERGENT B0 ;  /* 0x0000000000007941 */ /* 0x000fea0003800200 */
.L_x_5930:
[----:B------:R-:W-:Y:S05]  /*15be0*/  @P4 EXIT ;  /* 0x000000000000494d */ /* 0x000fea0003800000 */
[----:B------:R-:W5:Y:S01]  /*15bf0*/  LDCU.64 UR4, c[0x0][0x3f0] ;  /* 0x00007e00ff0477ac */ /* 0x000f620008000a00 */
[----:B------:R-:W-:Y:S01]  /*15c00*/  IADD3 R3, P0, PT, R2, 0x30, RZ ;  /* 0x0000003002037810 */ /* 0x000fe20007f1e0ff */
[----:B--2---:R-:W-:Y:S01]  /*15c10*/  IMAD.MOV.U32 R4, RZ, RZ, R6 ;  /* 0x000000ffff047224 */ /* 0x004fe200078e0006 */
        /* <DEDUP_REMOVED lines=10> */
.L_x_5932:
        /* <DEDUP_REMOVED lines=12> */
.L_x_7188:


//--------------------- .text._ZN5flash24flash_fwd_splitkv_kernelI23Flash_fwd_kernel_traitsILi64ELi64ELi128ELi4ELb0ELb0EN7cutlass6half_tE19Flash_kernel_traitsILi64ELi64ELi128ELi4ES3_EELb1ELb0ELb0ELb0ELb1ELb1ELb0ELb1EEEvNS_16Flash_fwd_paramsE --------------------------
	.section	.text._ZN5flash24flash_fwd_splitkv_kernelI23Flash_fwd_kernel_traitsILi64ELi64ELi128ELi4ELb0ELb0EN7cutlass6half_tE19Flash_kernel_traitsILi64ELi64ELi128ELi4ES3_EELb1ELb0ELb0ELb0ELb1ELb1ELb0ELb1EEEvNS_16Flash_fwd_paramsE,"ax",@progbits
	.align	128
        .global         _ZN5flash24flash_fwd_splitkv_kernelI23Flash_fwd_kernel_traitsILi64ELi64ELi128ELi4ELb0ELb0EN7cutlass6half_tE19Flash_kernel_traitsILi64ELi64ELi128ELi4ES3_EELb1ELb0ELb0ELb0ELb1ELb1ELb0ELb1EEEvNS_16Flash_fwd_paramsE
        .type           _ZN5flash24flash_fwd_splitkv_kernelI23Flash_fwd_kernel_traitsILi64ELi64ELi128ELi4ELb0ELb0EN7cutlass6half_tE19Flash_kernel_traitsILi64ELi64ELi128ELi4ES3_EELb1ELb0ELb0ELb0ELb1ELb1ELb0ELb1EEEvNS_16Flash_fwd_paramsE,@function
        .size           _ZN5flash24flash_fwd_splitkv_kernelI23Flash_fwd_kernel_traitsILi64ELi64ELi128ELi4ELb0ELb0EN7cutlass6half_tE19Flash_kernel_traitsILi64ELi64ELi128ELi4ES3_EELb1ELb0ELb0ELb0ELb1ELb1ELb0ELb1EEEvNS_16Flash_fwd_paramsE,(.L_x_7189 - _ZN5flash24flash_fwd_splitkv_kernelI23Flash_fwd_kernel_traitsILi64ELi64ELi128ELi4ELb0ELb0EN7cutlass6half_tE19Flash_kernel_traitsILi64ELi64ELi128ELi4ES3_EELb1ELb0ELb0ELb0ELb1ELb1ELb0ELb1EEEvNS_16Flash_fwd_paramsE)
        .other          _ZN5flash24flash_fwd_splitkv_kernelI23Flash_fwd_kernel_traitsILi64ELi64ELi128ELi4ELb0ELb0EN7cutlass6half_tE19Flash_kernel_traitsILi64ELi64ELi128ELi4ES3_EELb1ELb0ELb0ELb0ELb1ELb1ELb0ELb1EEEvNS_16Flash_fwd_paramsE,@"STO_CUDA_ENTRY STV_DEFAULT"
_ZN5flash24flash_fwd_splitkv_kernelI23Flash_fwd_kernel_traitsILi64ELi64ELi128ELi4ELb0ELb0EN7cutlass6half_tE19Flash_kernel_traitsILi64ELi64ELi128ELi4ES3_EELb1ELb0ELb0ELb0ELb1ELb1ELb0ELb1EEEvNS_16Flash_fwd_paramsE:
.text._ZN5flash24flash_fwd_splitkv_kernelI23Flash_fwd_kernel_traitsILi64ELi64ELi128ELi4ELb0ELb0EN7cutlass6half_tE19Flash_kernel_traitsILi64ELi64ELi128ELi4ES3_EELb1ELb0ELb0ELb0ELb1ELb1ELb0ELb1EEEvNS_16Flash_fwd_paramsE:
        /* <DEDUP_REMOVED lines=51> */
.L_x_5933:
        /* <DEDUP_REMOVED lines=80> */
.L_x_5936:
[----:B------:R-:W-:Y:S05]  /*0830*/  BSYNC.RECONVERGENT B0 ;  /* 0x0000000000007941 */ /* 0x000fea0003800200 */
.L_x_5935:
        /* <DEDUP_REMOVED lines=14> */
.L_x_5938:
[----:B------:R-:W-:Y:S05]  /*0920*/  BSYNC.RECONVERGENT B0 ;  /* 0x0000000000007941 */ /* 0x000fea0003800200 */
.L_x_5937:
        /* <DEDUP_REMOVED lines=13> */
.L_x_5940:
[----:B------:R-:W-:Y:S05]  /*0a00*/  BSYNC.RECONVERGENT B0 ;  /* 0x0000000000007941 */ /* 0x000fea0003800200 */
.L_x_5939:
        /* <DEDUP_REMOVED lines=20> */
.L_x_5934:
        /* <DEDUP_REMOVED lines=11> */
.L_x_5941:
        /* <DEDUP_REMOVED lines=100> */
.L_x_5942:
        /* <DEDUP_REMOVED lines=15> */
.L_x_5944:
[----:B------:R-:W2:Y:S01]  /*1330*/  LDC.64 R72, c[0x0][0x3b8] ;  /* 0x0000ee00ff487b82 */ /* 0x000ea20000000a00 */
[----:B------:R-:W-:-:S05]  /*1340*/  IADD3 R12, PT, PT, R0, R9, RZ ;  /* 0x00000009000c7210 */ /* 0x000fca0007ffe0ff */
[C---:B--2---:R-:W-:Y:S02]  /*1350*/  IMAD R11, R12.reuse, R73, RZ ;  /* 0x000000490c0b7224 */ /* 0x044fe400078e02ff */
[----:B------:R-:W-:-:S05]  /*1360*/  IMAD.WIDE.U32 R12, R12, R72, RZ ;  /* 0x000000480c0c7225 */ /* 0x000fca00078e00ff */
[----:B------:R-:W-:Y:S02]  /*1370*/  IADD3 R11, PT, PT, R13, R11, RZ ;  /* 0x0000000b0d0b7210 */ /* 0x000fe40007ffe0ff */
.L_x_5945:
        /* <DEDUP_REMOVED lines=14> */
.L_x_5946:
[----:B------:R-:W2:Y:S01]  /*1460*/  LDC.64 R2, c[0x0][0x3c0] ;  /* 0x0000f000ff027b82 */ /* 0x000ea20000000a00 */
[----:B------:R-:W-:-:S05]  /*1470*/  IADD3 R0, PT, PT, R0, R9, RZ ;  /* 0x0000000900007210 */ /* 0x000fca0007ffe0ff */
[C---:B--2---:R-:W-:Y:S02]  /*1480*/  IMAD R13, R0.reuse, R3, RZ ;  /* 0x00000003000d7224 */ /* 0x044fe400078e02ff */
[----:B------:R-:W-:-:S05]  /*1490*/  IMAD.WIDE.U32 R16, R0, R2, RZ ;  /* 0x0000000200107225 */ /* 0x000fca00078e00ff */
[----:B------:R-:W-:-:S07]  /*14a0*/  IADD3 R13, PT, PT, R17, R13, RZ ;  /* 0x0000000d110d7210 */ /* 0x000fce0007ffe0ff */
.L_x_5947:
        /* <DEDUP_REMOVED lines=48> */
.L_x_5943:
        /* <DEDUP_REMOVED lines=184> */
.L_x_5986:
        /* <DEDUP_REMOVED lines=165> */
.L_x_5950:
        /* <DEDUP_REMOVED lines=64> */
.L_x_5954:
[----:B-1----:R-:W-:Y:S05]  /*3180*/  BSYNC.RECONVERGENT B0 ;  /* 0x0000000000007941 */ /* 0x002fea0003800200 */
.L_x_5953:
        /* <DEDUP_REMOVED lines=54> */
.L_x_5956:
[----:B------:R-:W-:Y:S05]  /*34f0*/  BSYNC.RECONVERGENT B0 ;  /* 0x0000000000007941 */ /* 0x000fea0003800200 */
.L_x_5955:
        /* <DEDUP_REMOVED lines=60> */
.L_x_5958:
[----:B------:R-:W-:Y:S05]  /*38c0*/  BSYNC.RECONVERGENT B0 ;  /* 0x0000000000007941 */ /* 0x000fea0003800200 */
.L_x_5957:
        /* <DEDUP_REMOVED lines=60> */
.L_x_5960:
[----:B------:R-:W-:Y:S05]  /*3c90*/  BSYNC.RECONVERGENT B0 ;  /* 0x0000000000007941 */ /* 0x000fea0003800200 */
.L_x_5959:
        /* <DEDUP_REMOVED lines=62> */
.L_x_5962:
[----:B------:R-:W-:Y:S05]  /*4080*/  BSYNC.RECONVERGENT B0 ;  /* 0x0000000000007941 */ /* 0x000fea0003800200 */
.L_x_5961:
        /* <DEDUP_REMOVED lines=62> */
.L_x_5964:
[----:B------:R-:W-:Y:S05]  /*4470*/  BSYNC.RECONVERGENT B0 ;  /* 0x0000000000007941 */ /* 0x000fea0003800200 */
.L_x_5963:
        /* <DEDUP_REMOVED lines=62> */
.L_x_5966:
[----:B------:R-:W-:Y:S05]  /*4860*/  BSYNC.RECONVERGENT B0 ;  /* 0x0000000000007941 */ /* 0x000fea0003800200 */
.L_x_5965:
        /* <DEDUP_REMOVED lines=64> */
.L_x_5968:
[----:B------:R-:W-:Y:S05]  /*4c70*/  BSYNC.RECONVERGENT B0 ;  /* 0x0000000000007941 */ /* 0x000fea0003800200 */
.L_x_5967:
[----:B-1----:R-:W1:Y:S01]  /*4c80*/  LDC R17, c[0x0][0x450] ;  /* 0x00011400ff117b82 */ /* 0x002e620000000800 */
[----:B--2---:R-:W-:Y:S05]  /*4c90*/  IMAD.U32 R3, R38, -0x40, RZ ;  /* 0xffffffc026037824 */ /* 0x004fea00078e00ff */
[C---:B------:R-:W-:Y:S02]  /*4ca0*/  LEA R14, P1, R3.reuse, R14, 0x1 ;  /* 0x0000000e030e7211 */ /* 0x040fe400078208ff */
[C---:B------:R-:W-:Y:S02]  /*4cb0*/  LEA R54, P0, R3.reuse, R54, 0x1 ;  /* 0x0000003603367211 */ /* 0x040fe400078008ff */
[C---:B------:R-:W-:Y:S02]  /*4cc0*/  LEA.HI.X.SX32 R15, R3.reuse, R15, 0x1, P1 ;  /* 0x0000000f030f7211 */ /* 0x040fe400008f0eff */
[----:B------:R-:W-:Y:S01]  /*4cd0*/  LEA.HI.X.SX32 R55, R3, R55, 0x1, P0 ;  /* 0x0000003703377211 */ /* 0x000fe200000f0eff */
[----:B------:R-:W-:Y:S05]  /*4ce0*/  BRA `(.L_x_5951) ;  /* 0x0000003000607947 */ /* 0x000fea0003800000 */
.L_x_5952:
        /* <DEDUP_REMOVED lines=100> */
.L_x_5970:
[----:B-1----:R-:W-:Y:S05]  /*5330*/  BSYNC.RECONVERGENT B0 ;  /* 0x0000000000007941 */ /* 0x002fea0003800200 */
.L_x_5969:
        /* <DEDUP_REMOVED lines=92> */
.L_x_5972:
[----:B------:R-:W-:Y:S05]  /*5900*/  BSYNC.RECONVERGENT B0 ;  /* 0x0000000000007941 */ /* 0x000fea0003800200 */
.L_x_5971:
        /* <DEDUP_REMOVED lines=96> */
.L_x_5974:
[----:B------:R-:W-:Y:S05]  /*5f10*/  BSYNC.RECONVERGENT B0 ;  /* 0x0000000000007941 */ /* 0x000fea0003800200 */
.L_x_5973:
        /* <DEDUP_REMOVED lines=96> */
.L_x_5976:
[----:B------:R-:W-:Y:S05]  /*6520*/  BSYNC.RECONVERGENT B0 ;  /* 0x0000000000007941 */ /* 0x000fea0003800200 */
.L_x_5975:
        /* <DEDUP_REMOVED lines=98> */
.L_x_5978:
[----:B------:R-:W-:Y:S05]  /*6b50*/  BSYNC.RECONVERGENT B0 ;  /* 0x0000000000007941 */ /* 0x000fea0003800200 */
.L_x_5977:
        /* <DEDUP_REMOVED lines=98> */
.L_x_5980:
[----:B------:R-:W-:Y:S05]  /*7180*/  BSYNC.RECONVERGENT B0 ;  /* 0x0000000000007941 */ /* 0x000fea0003800200 */
.L_x_5979:
        /* <DEDUP_REMOVED lines=98> */
.L_x_5982:
[----:B------:R-:W-:Y:S05]  /*77b0*/  BSYNC.RECONVERGENT B0 ;  /* 0x0000000000007941 */ /* 0x000fea0003800200 */
.L_x_5981:
        /* <DEDUP_REMOVED lines=100> */
.L_x_5984:
[----:B------:R-:W-:Y:S05]  /*7e00*/  BSYNC.RECONVERGENT B0 ;  /* 0x0000000000007941 */ /* 0x000fea0003800200 */
.L_x_5983:
[----:B------:R-:W1:Y:S01]  /*7e10*/  LDC R17, c[0x0][0x450] ;  /* 0x00011400ff117b82 */ /* 0x000e620000000800 */
[----:B--2---:R-:W-:Y:S05]  /*7e20*/  IMAD.U32 R3, R130, -0x40, RZ ;  /* 0xffffffc082037824 */ /* 0x004fea00078e00ff */
[C---:B------:R-:W-:Y:S02]  /*7e30*/  LEA R88, P1, R3.reuse, R88, 0x1 ;  /* 0x0000005803587211 */ /* 0x040fe400078208ff */
[C---:B------:R-:W-:Y:S02]  /*7e40*/  LEA R86, P0, R3.reuse, R86, 0x1 ;  /* 0x0000005603567211 */ /* 0x040fe400078008ff */
[C---:B------:R-:W-:Y:S02]  /*7e50*/  LEA.HI.X.SX32 R89, R3.reuse, R89, 0x1, P1 ;  /* 0x0000005903597211 */ /* 0x040fe400008f0eff */
[----:B------:R-:W-:Y:S09]  /*7e60*/  LEA.HI.X.SX32 R87, R3, R87, 0x1, P0 ;  /* 0x0000005703577211 */ /* 0x000ff200000f0eff */
.L_x_5951:
[----:B-1----:R-:W-:Y:S05]  /*7e70*/  BSYNC.RECONVERGENT B1 ;  /* 0x0000000000017941 */ /* 0x002fea0003800200 */
.L_x_5949:
        /* <DEDUP_REMOVED lines=91> */
.L_x_5985:
[----:B------:R-:W-:Y:S02]  /*8430*/  LOP3.LUT P2, RZ, R63, 0x8, RZ, 0xc0, !PT ;  /* 0x000000083fff7812 */ /* 0x000fe4000784c0ff */
[----:B------:R-:W-:Y:S02]  /*8440*/  IADD3 R84, P1, PT, R84, R91, RZ ;  /* 0x0000005b54547210 */ /* 0x000fe40007f3e0ff */
[----:B------:R-:W-:Y:S03]  /*8450*/  IADD3 R10, P0, PT, R10, R93, RZ ;  /* 0x0000005d0a0a7210 */ /* 0x000fe60007f1e0ff */
[----:B------:R-:W-:Y:S02]  /*8460*/  IMAD.X R85, R85, 0x1, R90, P1 ;  /* 0x0000000155557824 */ /* 0x000fe400008e065a */
[----:B------:R-:W-:Y:S04]  /*8470*/  IMAD.X R9, R9, 0x1, R92, P0 ;  /* 0x0000000109097824 */ /* 0x000fe800000e065c */
[----:B------:R-:W-:Y:S05]  /*8480*/  @P2 BRA `(.L_x_5986) ;  /* 0xffffff9c00a82947 */ /* 0x000fea000383ffff */
.L_x_5948:
        /* <DEDUP_REMOVED lines=41> */
.L_x_5990:
[----:B------:R-:W-:Y:S05]  /*8720*/  BSYNC.RECONVERGENT B0 ;  /* 0x0000000000007941 */ /* 0x000fea0003800200 */
.L_x_5989:
        /* <DEDUP_REMOVED lines=8> */
.L_x_5988:
        /* <DEDUP_REMOVED lines=14> */
[----:B-----5:R-:W-:Y:S02]  /*8890*/  IADD3 R0, P1, PT, R116, R5, RZ ;  /* 0x0000000574007210 */ /* 0x020fe40007f3e0ff */
        /* <DEDUP_REMOVED lines=59> */
.L_x_5996:
[----:B------:R-:W-:Y:S05]  /*8c50*/  BSYNC.RECONVERGENT B0 ;  /* 0x0000000000007941 */ /* 0x000fea0003800200 */
.L_x_5995:
[----:B-----5:R2:W-:Y:S02]  /*8c60*/  STS.128 [R158], R16 ;  /* 0x000000109e007388 */ /* 0x0205e40000000c00 */
.L_x_5994:
[----:B------:R-:W-:Y:S05]  /*8c70*/  BSYNC.RECONVERGENT B1 ;  /* 0x0000000000017941 */ /* 0x000fea0003800200 */
.L_x_5993:
        /* <DEDUP_REMOVED lines=59> */
.L_x_6000:
[----:B------:R-:W-:Y:S05]  /*9030*/  BSYNC.RECONVERGENT B0 ;  /* 0x0000000000007941 */ /* 0x000fea0003800200 */
.L_x_5999:
[----:B-----5:R3:W-:Y:S02]  /*9040*/  STS.128 [R158+0x800], R16 ;  /* 0x000800109e007388 */ /* 0x0207e40000000c00 */
.L_x_5998:
[----:B------:R-:W-:Y:S05]  /*9050*/  BSYNC.RECONVERGENT B1 ;  /* 0x0000000000017941 */ /* 0x000fea0003800200 */
.L_x_5997:
        /* <DEDUP_REMOVED lines=60> */
.L_x_6004:
[----:B------:R-:W-:Y:S05]  /*9420*/  BSYNC.RECONVERGENT B0 ;  /* 0x0000000000007941 */ /* 0x000fea0003800200 */
.L_x_6003:
[----:B-----5:R4:W-:Y:S02]  /*9430*/  STS.128 [R158+0x1000], R16 ;  /* 0x001000109e007388 */ /* 0x0209e40000000c00 */
.L_x_6002:
[----:B------:R-:W-:Y:S05]  /*9440*/  BSYNC.RECONVERGENT B1 ;  /* 0x0000000000017941 */ /* 0x000fea0003800200 */
.L_x_6001:
        /* <DEDUP_REMOVED lines=58> */
.L_x_6006:
[----:B------:R-:W-:Y:S05]  /*97f0*/  BSYNC.RECONVERGENT B0 ;  /* 0x0000000000007941 */ /* 0x000fea0003800200 */
.L_x_6005:
[----:B-----5:R2:W-:Y:S01]  /*9800*/  STS.128 [R158+0x1800], R16 ;  /* 0x001800109e007388 */ /* 0x0205e20000000c00 */
[----:B------:R-:W-:Y:S05]  /*9810*/  BRA `(.L_x_5991) ;  /* 0x0000001400c47947 */ /* 0x000fea0003800000 */
.L_x_5992:
        /* <DEDUP_REMOVED lines=94> */
.L_x_6010:
[----:B------:R-:W-:Y:S05]  /*9e00*/  BSYNC.RECONVERGENT B0 ;  /* 0x0000000000007941 */ /* 0x000fea0003800200 */
.L_x_6009:
[----:B-----5:R2:W-:Y:S02]  /*9e10*/  STS.128 [R158], R20 ;  /* 0x000000149e007388 */ /* 0x0205e40000000c00 */
.L_x_6008:
[----:B------:R-:W-:Y:S05]  /*9e20*/  BSYNC.RECONVERGENT B1 ;  /* 0x0000000000017941 */ /* 0x000fea0003800200 */
.L_x_6007:
        /* <DEDUP_REMOVED lines=88> */
.L_x_6014:
[----:B------:R-:W-:Y:S05]  /*a3b0*/  BSYNC.RECONVERGENT B0 ;  /* 0x0000000000007941 */ /* 0x000fea0003800200 */
.L_x_6013:
[----:B-----5:R3:W-:Y:S02]  /*a3c0*/  STS.128 [R158+0x800], R20 ;  /* 0x000800149e007388 */ /* 0x0207e40000000c00 */
.L_x_6012:
[----:B------:R-:W-:Y:S05]  /*a3d0*/  BSYNC.RECONVERGENT B1 ;  /* 0x0000000000017941 */ /* 0x000fea0003800200 */
.L_x_6011:
        /* <DEDUP_REMOVED lines=89> */
.L_x_6018:
[----:B------:R-:W-:Y:S05]  /*a970*/  BSYNC.RECONVERGENT B0 ;  /* 0x0000000000007941 */ /* 0x000fea0003800200 */
.L_x_6017:
[----:B-----5:R3:W-:Y:S02]  /*a980*/  STS.128 [R158+0x1000], R20 ;  /* 0x001000149e007388 */ /* 0x0207e40000000c00 */
.L_x_6016:
[----:B------:R-:W-:Y:S05]  /*a990*/  BSYNC.RECONVERGENT B1 ;  /* 0x0000000000017941 */ /* 0x000fea0003800200 */
.L_x_6015:
        /* <DEDUP_REMOVED lines=87> */
.L_x_6020:
[----:B------:R-:W-:Y:S05]  /*af10*/  BSYNC.RECONVERGENT B0 ;  /* 0x0000000000007941 */ /* 0x000fea0003800200 */
.L_x_6019:
[----:B-----5:R1:W-:Y:S02]  /*af20*/  STS.128 [R158+0x1800], R16 ;  /* 0x001800109e007388 */ /* 0x0203e40000000c00 */
.L_x_5991:
[----:B------:R-:W-:Y:S05]  /*af30*/  BSYNC.RECONVERGENT B2 ;  /* 0x0000000000027941 */ /* 0x000fea0003800200 */
.L_x_5987:
[----:B------:R-:W4:Y:S01]  /*af40*/  LDC.64 R136, c[0x0][0x3b8] ;  /* 0x0000ee00ff887b82 */ /* 0x000f220000000a00 */
[----:B-12---:R-:W-:Y:S01]  /*af50*/  IADD3 R7, PT, PT, -R67, R66, RZ ;  /* 0x0000004243077210 */ /* 0x006fe20007ffe1ff */
[----:B-----5:R-:W-:Y:S01]  /*af60*/  VIADD R0, R124, 0x70 ;  /* 0x000000707c007836 */ /* 0x020fe20000000000 */
[----:B---3--:R-:W-:Y:S01]  /*af70*/  SHF.L.U32 R5, R72, 0x1, RZ ;  /* 0x0000000148057819 */ /* 0x008fe200000006ff */
[----:B------:R-:W1:Y:S01]  /*af80*/  LDCU UR10, c[0x0][0x50c] ;  /* 0x0000a180ff0a77ac */ /* 0x000e620008000800 */
[-C--:B------:R-:W-:Y:S02]  /*af90*/  ISETP.GE.AND P6, PT, R124, R7.reuse, PT ;  /* 0x000000077c00720c */ /* 0x080fe40003fc6270 */
[-C--:B------:R-:W-:Y:S01]  /*afa0*/  ISETP.GE.AND P1, PT, R166, R7.reuse, PT ;  /* 0x00000007a600720c */ /* 0x080fe20003f26270 */
[----:B----4-:R-:W2:Y:S01]  /*afb0*/  LDC.64 R20, c[0x0][0x3c0] ;  /* 0x0000f000ff147b82 */ /* 0x010ea20000000a00 */
[----:B------:R-:W-:Y:S01]  /*afc0*/  ISETP.GE.AND P5, PT, R168, R7, PT ;  /* 0x00000007a800720c */ /* 0x000fe20003fa6270 */
[----:B------:R-:W3:Y:S01]  /*afd0*/  LDCU UR4, c[0x0][0x508] ;  /* 0x0000a100ff0477ac */ /* 0x000ee20008000800 */
[----:B------:R-:W-:-:S02]  /*afe0*/  SHF.L.U64.HI R2, R72, 0x1, R71 ;  /* 0x0000000148027819 */ /* 0x000fc40000010247 */
[----:B------:R-:W-:Y:S02]  /*aff0*/  IADD3 R10, P0, PT, R5, R160, RZ ;  /* 0x000000a0050a7210 */ /* 0x000fe40007f1e0ff */
[----:B------:R-:W-:Y:S02]  /*b000*/  IADD3 R6, PT, PT, R124, 0x40, RZ ;  /* 0x000000407c067810 */ /* 0x000fe40007ffe0ff */
[----:B------:R-:W-:Y:S01]  /*b010*/  IADD3.X R11, PT, PT, R2, R161, RZ, P0, !PT ;  /* 0x000000a1020b7210 */ /* 0x000fe200007fe4ff */
[----:B------:R-:W-:Y:S01]  /*b020*/  @!PT LDS RZ, [RZ] ;  /* 0x00000000fffff984 */ /* 0x000fe20000000800 */
[----:B------:R-:W-:Y:S01]  /*b030*/  @!PT LDS RZ, [RZ] ;  /* 0x00000000fffff984 */ /* 0x000fe20000000800 */
[----:B------:R-:W-:Y:S01]  /*b040*/  @!PT LDS RZ, [RZ] ;  /* 0x00000000fffff984 */ /* 0x000fe20000000800 */
[----:B------:R-:W-:Y:S01]  /*b050*/  @!P6 LDGSTS.E.BYPASS.LTC128B.128 [R158+0x2000], desc[UR6][R160.64] ;  /* 0x02000000a09eefae */ /* 0x000fe2000b981a06 */
[----:B------:R-:W-:Y:S02]  /*b060*/  IADD3 R4, PT, PT, R124, 0x60, RZ ;  /* 0x000000607c047810 */ /* 0x000fe40007ffe0ff */
[-C--:B------:R-:W-:Y:S01]  /*b070*/  ISETP.GE.AND P2, PT, R6, R7.reuse, PT ;  /* 0x000000070600720c */ /* 0x080fe20003f46270 */
[----:B------:R-:W-:Y:S01]  /*b080*/  @!P1 LDGSTS.E.BYPASS.LTC128B.128 [R158+0x2800], desc[UR6][R10.64] ;  /* 0x028000000a9e9fae */ /* 0x000fe2000b981a06 */
[----:B------:R-:W-:Y:S01]  /*b090*/  ISETP.GE.AND P4, PT, R167, R7, PT ;  /* 0x00000007a700720c */ /* 0x000fe20003f86270 */
[----:B------:R-:W-:Y:S01]  /*b0a0*/  IMAD.WIDE.U32 R8, R136, 0x20, RZ ;  /* 0x0000002088087825 */ /* 0x000fe200078e00ff */
[----:B------:R-:W-:-:S02]  /*b0b0*/  SHF.L.U32 R3, R137, 0x5, RZ ;  /* 0x0000000589037819 */ /* 0x000fc400000006ff */
[-C--:B------:R-:W-:Y:S02]  /*b0c0*/  ISETP.GE.AND P1, PT, R4, R7.reuse, PT ;  /* 0x000000070400720c */ /* 0x080fe40003f26270 */
[----:B------:R-:W-:Y:S02]  /*b0d0*/  @!P5 IADD3 R12, P3, PT, R10, R8, RZ ;  /* 0x000000080a0cd210 */ /* 0x000fe40007f7e0ff */
[----:B------:R-:W-:Y:S02]  /*b0e0*/  ISETP.GE.AND P0, PT, R0, R7, PT ;  /* 0x000000070000720c */ /* 0x000fe40003f06270 */
[----:B------:R-:W-:Y:S02]  /*b0f0*/  IADD3 R124, PT, PT, R124, 0x50, RZ ;  /* 0x000000507c7c7810 */ /* 0x000fe40007ffe0ff */
[----:B------:R-:W-:Y:S01]  /*b100*/  @!P5 IADD3.X R13, PT, PT, R11, R9, R3, P3, !PT ;  /* 0x000000090b0dd210 */ /* 0x000fe20001ffe403 */
[----:B------:R-:W-:Y:S01]  /*b110*/  @!P2 IMAD R9, R137, 0x60, RZ ;  /* 0x000000608909a824 */ /* 0x000fe200078e02ff */
[----:B------:R-:W-:-:S02]  /*b120*/  ISETP.GE.AND P3, PT, R124, R7, PT ;  /* 0x000000077c00720c */ /* 0x000fc40003f66270 */
[-C--:B------:R-:W-:Y:S01]  /*b130*/  @!P2 MOV R16, R10.reuse ;  /* 0x0000000a0010a202 */ /* 0x080fe20000000f00 */
[----:B------:R4:W-:Y:S01]  /*b140*/  @!P5 LDGSTS.E.BYPASS.LTC128B.128 [R158+0x3000], desc[UR6][R12.64] ;  /* 0x030000000c9edfae */ /* 0x0009e2000b981a06 */
[-C--:B------:R-:W-:Y:S01]  /*b150*/  @!P2 MOV R17, R11.reuse ;  /* 0x0000000b0011a202 */ /* 0x080fe20000000f00 */
[----:B------:R-:W-:Y:S01]  /*b160*/  @!P1 IMAD.MOV.U32 R14, RZ, RZ, R10 ;  /* 0x000000ffff0e9224 */ /* 0x000fe200078e000a */
[C---:B------:R-:W-:Y:S01]  /*b170*/  @!P4 LEA R18, P5, R136.reuse, R10, 0x6 ;  /* 0x0000000a8812c211 */ /* 0x040fe200078a30ff */
[C---:B------:R-:W-:Y:S01]  /*b180*/  @!P1 IMAD R8, R137.reuse, 0xa0, RZ ;  /* 0x000000a089089824 */ /* 0x040fe200078e02ff */
[-C--:B------:R-:W-:Y:S01]  /*b190*/  @!P1 MOV R15, R11.reuse ;  /* 0x0000000b000f9202 */ /* 0x080fe20000000f00 */
[C---:B------:R-:W-:Y:S01]  /*b1a0*/  @!P2 IMAD.WIDE.U32 R16, R136.reuse, 0x60, R16 ;  /* 0x000000608810a825 */ /* 0x040fe200078e0010 */
[----:B------:R-:W-:Y:S02]  /*b1b0*/  @!P4 LEA.HI.X R19, R136, R11, R137, 0x6, P5 ;  /* 0x0000000b8813c211 */ /* 0x000fe400028f3489 */
[----:B------:R-:W-:Y:S01]  /*b1c0*/  LOP3.LUT R120, R120, 0x8, R155, 0x78, !PT ;  /* 0x0000000878787812 */ /* 0x000fe200078e789b */
[----:B------:R-:W-:Y:S01]  /*b1d0*/  @!P0 IMAD R3, R137, 0xc0, RZ ;  /* 0x000000c089038824 */ /* 0x000fe200078e02ff */
[----:B------:R-:W-:Y:S01]  /*b1e0*/  @!P2 IADD3 R17, PT, PT, R9, R17, RZ ;  /* 0x000000110911a210 */ /* 0x000fe20007ffe0ff */
[----:B------:R-:W-:Y:S01]  /*b1f0*/  @!P1 IMAD.WIDE.U32 R14, R136, 0xa0, R14 ;  /* 0x000000a0880e9825 */ /* 0x000fe200078e000e */
[----:B------:R-:W-:Y:S01]  /*b200*/  @!P4 LDGSTS.E.BYPASS.LTC128B.128 [R158+0x3800], desc[UR6][R18.64] ;  /* 0x03800000129ecfae */ /* 0x000fe2000b981a06 */
[----:B------:R-:W-:-:S02]  /*b210*/  ISETP.GE.AND P4, PT, R166, R7, PT ;  /* 0x00000007a600720c */ /* 0x000fc40003f86270 */
[----:B------:R-:W-:Y:S01]  /*b220*/  @!P1 IMAD.IADD R15, R8, 0x1, R15 ;  /* 0x00000001080f9824 */ /* 0x000fe200078e020f */
[----:B------:R2:W-:Y:S01]  /*b230*/  @!P2 LDGSTS.E.BYPASS.LTC128B.128 [R158+0x4000], desc[UR6][R16.64] ;  /* 0x04000000109eafae */ /* 0x0005e2000b981a06 */
[----:B------:R-:W-:Y:S02]  /*b240*/  ISETP.GE.AND P2, PT, R6, R7, PT ;  /* 0x000000070600720c */ /* 0x000fe40003f46270 */
[----:B------:R-:W-:Y:S02]  /*b250*/  SHF.L.U32 R152, R155, 0x6, RZ ;  /* 0x000000069b987819 */ /* 0x000fe400000006ff */
[----:B------:R-:W-:Y:S02]  /*b260*/  SHF.R.U32.HI R101, RZ, 0x2, R155 ;  /* 0x00000002ff657819 */ /* 0x000fe4000001169b */
[----:B------:R-:W-:Y:S02]  /*b270*/  LOP3.LUT R152, R152, 0x400, RZ, 0xc0, !PT ;  /* 0x0000040098987812 */ /* 0x000fe400078ec0ff */
[----:B------:R-:W-:-:S02]  /*b280*/  LOP3.LUT R101, R101, 0x7, RZ, 0xc0, !PT ;  /* 0x0000000765657812 */ /* 0x000fc400078ec0ff */
[-C--:B----4-:R-:W-:Y:S02]  /*b290*/  @!P0 MOV R12, R10.reuse ;  /* 0x0000000a000c8202 */ /* 0x090fe40000000f00 */
[-C--:B------:R-:W-:Y:S02]  /*b2a0*/  @!P0 MOV R13, R11.reuse ;  /* 0x0000000b000d8202 */ /* 0x080fe40000000f00 */
[C---:B------:R-:W-:Y:S02]  /*b2b0*/  @!P3 LEA R10, P5, R136.reuse, R10, 0x7 ;  /* 0x0000000a880ab211 */ /* 0x040fe400078a38ff */
[----:B------:R-:W-:Y:S01]  /*b2c0*/  LOP3.LUT R63, R63, 0xfffffffd, RZ, 0xc0, !PT ;  /* 0xfffffffd3f3f7812 */ /* 0x000fe200078ec0ff */
[C---:B------:R-:W-:Y:S01]  /*b2d0*/  @!P0 IMAD.WIDE.U32 R12, R136.reuse, 0xc0, R12 ;  /* 0x000000c0880c8825 */ /* 0x040fe200078e000c */
[----:B------:R-:W-:Y:S02]  /*b2e0*/  @!P3 LEA.HI.X R11, R136, R11, R137, 0x7, P5 ;  /* 0x0000000b880bb211 */ /* 0x000fe400028f3c89 */
[----:B------:R-:W-:-:S02]  /*b2f0*/  ISETP.GE.AND P5, PT, R168, R7, PT ;  /* 0x00000007a800720c */ /* 0x000fc40003fa6270 */
[----:B------:R-:W-:Y:S01]  /*b300*/  @!P0 IADD3 R13, PT, PT, R3, R13, RZ ;  /* 0x0000000d030d8210 */ /* 0x000fe20007ffe0ff */
[----:B------:R4:W-:Y:S01]  /*b310*/  @!P3 LDGSTS.E.BYPASS.LTC128B.128 [R158+0x4800], desc[UR6][R10.64] ;  /* 0x048000000a9ebfae */ /* 0x0009e2000b981a06 */
[-C--:B------:R-:W-:Y:S02]  /*b320*/  ISETP.GE.AND P3, PT, R124, R7.reuse, PT ;  /* 0x000000077c00720c */ /* 0x080fe40003f66270 */
[----:B------:R-:W-:Y:S01]  /*b330*/  LOP3.LUT R3, R120, 0x38, R69, 0x78, !PT ;  /* 0x0000003878037812 */ /* 0x000fe200078e7845 */
[----:B------:R1:W-:Y:S01]  /*b340*/  @!P1 LDGSTS.E.BYPASS.LTC128B.128 [R158+0x5000], desc[UR6][R14.64] ;  /* 0x050000000e9e9fae */ /* 0x0003e2000b981a06 */
[----:B------:R-:W-:Y:S02]  /*b350*/  ISETP.GE.AND P1, PT, R4, R7, PT ;  /* 0x000000070400720c */ /* 0x000fe40003f26270 */
[----:B------:R-:W-:Y:S01]  /*b360*/  MOV R4, 0x40 ;  /* 0x0000004000047802 */ /* 0x000fe20000000f00 */
[----:B------:R3:W-:Y:S01]  /*b370*/  @!P0 LDGSTS.E.BYPASS.LTC128B.128 [R158+0x5800], desc[UR6][R12.64] ;  /* 0x058000000c9e8fae */ /* 0x0007e2000b981a06 */
[----:B------:R-:W-:Y:S01]  /*b380*/  LEA R8, P0, R73, R162, 0x1 ;  /* 0x000000a249087211 */ /* 0x000fe200078008ff */
[----:B------:R-:W-:Y:S01]  /*b390*/  IMAD R152, R3, 0x2, R152 ;  /* 0x0000000203987824 */ /* 0x000fe200078e0298 */
[----:B------:R-:W-:Y:S01]  /*b3a0*/  MOV R3, 0x20 ;  /* 0x0000002000037802 */ /* 0x000fe20000000f00 */
[----:B------:R-:W0:Y:S01]  /*b3b0*/  LDGDEPBAR ;  /* 0x00000000000079af */ /* 0x000e220000000000 */
[----:B------:R-:W-:-:S02]  /*b3c0*/  LEA.HI.X R9, R73, R163, R74, 0x1, P0 ;  /* 0x000000a349097211 */ /* 0x000fc400000f0c4a */
[----:B------:R-:W-:Y:S01]  /*b3d0*/  ISETP.GE.AND P0, PT, R0, R7, PT ;  /* 0x000000070000720c */ /* 0x000fe20003f06270 */
[----:B--2---:R-:W-:-:S04]  /*b3e0*/  @!P2 IMAD.WIDE.U32 R16, R20, 0x60, R8 ;  /* 0x000000601410a825 */ /* 0x004fc800078e0008 */
[C---:B------:R-:W-:Y:S02]  /*b3f0*/  @!P1 IMAD R6, R21.reuse, 0xa0, RZ ;  /* 0x000000a015069824 */ /* 0x040fe400078e02ff */
[----:B----4-:R-:W-:-:S06]  /*b400*/  @!P2 IMAD R10, R21, 0x60, RZ ;  /* 0x00000060150aa824 */ /* 0x010fcc00078e02ff */
[----:B------:R-:W-:Y:S01]  /*b410*/  @!P0 MOV R22, R8 ;  /* 0x0000000800168202 */ /* 0x000fe20000000f00 */
[----:B------:R-:W-:Y:S02]  /*b420*/  @!P0 IMAD.MOV.U32 R23, RZ, RZ, R9 ;  /* 0x000000ffff178224 */ /* 0x000fe400078e0009 */
[----:B-1----:R-:W-:Y:S01]  /*b430*/  IMAD.WIDE.U32 R14, R20, 0x20, RZ ;  /* 0x00000020140e7825 */ /* 0x002fe200078e00ff */
[----:B------:R-:W-:Y:S02]  /*b440*/  @!P2 IADD3 R11, PT, PT, R10, R17, RZ ;  /* 0x000000110a0ba210 */ /* 0x000fe40007ffe0ff */
[----:B------:R-:W-:Y:S01]  /*b450*/  @!P2 MOV R10, R16 ;  /* 0x00000010000aa202 */ /* 0x000fe20000000f00 */
[----:B------:R-:W-:Y:S01]  /*b460*/  @!P0 IMAD R0, R21, 0xc0, RZ ;  /* 0x000000c015008824 */ /* 0x000fe200078e02ff */
[----:B------:R-:W-:-:S04]  /*b470*/  DEPBAR.LE SB0, 0x0 ;  /* 0x000080000000791a */ /* 0x000fc80000000000 */
[----:B------:R-:W-:Y:S01]  /*b480*/  BAR.SYNC.DEFER_BLOCKING 0x0 ;  /* 0x0000000000007b1d */ /* 0x000fe20000010000 */
[----:B------:R-:W-:Y:S01]  /*b490*/  @!P0 IMAD.WIDE.U32 R22, R20, 0xc0, R22 ;  /* 0x000000c014168825 */ /* 0x000fe200078e0016 */
[----:B---3--:R-:W-:Y:S02]  /*b4a0*/  SHF.L.U32 R13, R21, 0x5, RZ ;  /* 0x00000005150d7819 */ /* 0x008fe400000006ff */
[----:B------:R-:W-:Y:S02]  /*b4b0*/  @!P1 MOV R16, R8 ;  /* 0x0000000800109202 */ /* 0x000fe40000000f00 */
[----:B------:R-:W-:Y:S02]  /*b4c0*/  @!P0 IADD3 R23, PT, PT, R0, R23, RZ ;  /* 0x0000001700178210 */ /* 0x000fe40007ffe0ff */
[----:B------:R-:W-:Y:S02]  /*b4d0*/  @!P1 MOV R17, R9 ;  /* 0x0000000900119202 */ /* 0x000fe40000000f00 */
[----:B------:R-:W-:Y:S01]  /*b4e0*/  SHF.L.U32 R0, R155, 0x5, RZ ;  /* 0x000000059b007819 */ /* 0x000fe200000006ff */
[----:B------:R-:W-:-:S03]  /*b4f0*/  @!P1 IMAD.WIDE.U32 R16, R20, 0xa0, R16 ;  /* 0x000000a014109825 */ /* 0x000fc600078e0010 */
[----:B------:R-:W-:Y:S02]  /*b500*/  LOP3.LUT R153, R65, 0x7c00, R0, 0xf8, !PT ;  /* 0x00007c0041997812 */ /* 0x000fe400078ef800 */
[----:B------:R-:W-:-:S03]  /*b510*/  IADD3 R0, PT, PT, R152, UR5, RZ ;  /* 0x0000000598007c10 */ /* 0x000fc6000fffe0ff */
[----:B------:R-:W-:Y:S01]  /*b520*/  IMAD.IADD R153, R64, 0x1, R153 ;  /* 0x0000000140997824 */ /* 0x000fe200078e0299 */
[----:B------:R-:W-:Y:S01]  /*b530*/  @!PT LDS RZ, [RZ] ;  /* 0x00000000fffff984 */ /* 0x000fe20000000800 */
[----:B------:R-:W-:Y:S01]  /*b540*/  @!PT LDS RZ, [RZ] ;  /* 0x00000000fffff984 */ /* 0x000fe20000000800 */
[----:B------:R-:W-:Y:S01]  /*b550*/  @!PT LDS RZ, [RZ] ;  /* 0x00000000fffff984 */ /* 0x000fe20000000800 */
[----:B------:R-:W-:Y:S04]  /*b560*/  @!P6 LDGSTS.E.BYPASS.LTC128B.128 [R158+0x6000], desc[UR6][R162.64] ;  /* 0x06000000a29eefae */ /* 0x000fe8000b981a06 */
[----:B------:R-:W-:Y:S01]  /*b570*/  LEA R153, R153, UR5, 0x1 ;  /* 0x0000000599997c11 */ /* 0x000fe2000f8e08ff */
[----:B------:R-:W-:Y:S01]  /*b580*/  @P6 STS.128 [R158+0x6000], RZ ;  /* 0x006000ff9e006388 */ /* 0x000fe20000000c00 */
[----:B------:R-:W-:-:S03]  /*b590*/  @!P5 IADD3 R14, P6, PT, R8, R14, RZ ;  /* 0x0000000e080ed210 */ /* 0x000fc60007fde0ff */
[----:B------:R-:W-:Y:S01]  /*b5a0*/  @P4 STS.128 [R158+0x6800], RZ ;  /* 0x006800ff9e004388 */ /* 0x000fe20000000c00 */
[----:B------:R-:W-:-:S03]  /*b5b0*/  @!P5 IADD3.X R15, PT, PT, R9, R15, R13, P6, !PT ;  /* 0x0000000f090fd210 */ /* 0x000fc600037fe40d */
[----:B------:R-:W-:Y:S01]  /*b5c0*/  @!PT LDS RZ, [RZ] ;  /* 0x00000000fffff984 */ /* 0x000fe20000000800 */
[----:B------:R-:W-:Y:S01]  /*b5d0*/  @!PT LDS RZ, [RZ] ;  /* 0x00000000fffff984 */ /* 0x000fe20000000800 */
[----:B------:R-:W-:Y:S01]  /*b5e0*/  @!PT LDS RZ, [RZ] ;  /* 0x00000000fffff984 */ /* 0x000fe20000000800 */
[----:B------:R1:W-:Y:S01]  /*b5f0*/  @!P4 LDGSTS.E.BYPASS.LTC128B.128 [R158+0x6800], desc[UR6][R8.64] ;  /* 0x06800000089ecfae */ /* 0x0003e2000b981a06 */
[----:B------:R-:W-:Y:S02]  /*b600*/  ISETP.GE.AND P4, PT, R167, R7, PT ;  /* 0x00000007a700720c */ /* 0x000fe40003f86270 */
[----:B------:R-:W-:Y:S01]  /*b610*/  @!P1 IADD3 R7, PT, PT, R6, R17, RZ ;  /* 0x0000001106079210 */ /* 0x000fe20007ffe0ff */
[----:B------:R-:W-:Y:S01]  /*b620*/  @P5 STS.128 [R158+0x7000], RZ ;  /* 0x007000ff9e005388 */ /* 0x000fe20000000c00 */
[----:B------:R-:W-:-:S03]  /*b630*/  @!P1 MOV R6, R16 ;  /* 0x0000001000069202 */ /* 0x000fc60000000f00 */
[----:B------:R-:W-:Y:S01]  /*b640*/  @!PT LDS RZ, [RZ] ;  /* 0x00000000fffff984 */ /* 0x000fe20000000800 */
[----:B------:R-:W-:Y:S01]  /*b650*/  @!PT LDS RZ, [RZ] ;  /* 0x00000000fffff984 */ /* 0x000fe20000000800 */
[----:B------:R-:W-:Y:S01]  /*b660*/  @!PT LDS RZ, [RZ] ;  /* 0x00000000fffff984 */ /* 0x000fe20000000800 */
[----:B------:R-:W-:Y:S06]  /*b670*/  @!P5 LDGSTS.E.BYPASS.LTC128B.128 [R158+0x7000], desc[UR6][R14.64] ;  /* 0x070000000e9edfae */ /* 0x000fec000b981a06 */
[C---:B------:R-:W-:Y:S01]  /*b680*/  @!P4 LEA R12, P6, R20.reuse, R8, 0x6 ;  /* 0x00000008140cc211 */ /* 0x040fe200078c30ff */
[----:B------:R-:W-:Y:S03]  /*b690*/  @P4 STS.128 [R158+0x7800], RZ ;  /* 0x007800ff9e004388 */ /* 0x000fe60000000c00 */
[----:B------:R-:W-:-:S05]  /*b6a0*/  @!P4 LEA.HI.X R13, R20, R9, R21, 0x6, P6 ;  /* 0x00000009140dc211 */ /* 0x000fca00030f3415 */
[----:B------:R-:W-:Y:S01]  /*b6b0*/  @!PT LDS RZ, [RZ] ;  /* 0x00000000fffff984 */ /* 0x000fe20000000800 */
[----:B------:R-:W-:Y:S01]  /*b6c0*/  @!PT LDS RZ, [RZ] ;  /* 0x00000000fffff984 */ /* 0x000fe20000000800 */
[----:B------:R-:W-:Y:S01]  /*b6d0*/  @!PT LDS RZ, [RZ] ;  /* 0x00000000fffff984 */ /* 0x000fe20000000800 */
[----:B------:R2:W-:Y:S01]  /*b6e0*/  @!P4 LDGSTS.E.BYPASS.LTC128B.128 [R158+0x7800], desc[UR6][R12.64] ;  /* 0x078000000c9ecfae */ /* 0x0005e2000b981a06 */
[----:B-1----:R-:W-:-:S03]  /*b6f0*/  @!P3 LEA R8, P5, R20, R8, 0x7 ;  /* 0x000000081408b211 */ /* 0x002fc600078a38ff */
        /* <DEDUP_REMOVED lines=25> */
[CC--:B------:R-:W-:Y:S01]  /*b890*/  IADD3 R151, PT, PT, R153.reuse, R3.reuse, RZ ;  /* 0x0000000399977210 */ /* 0x0c0fe20007ffe0ff */
[----:B--2---:R-:W-:Y:S01]  /*b8a0*/  LDSM.16.M88.4 R12, [R153] ;  /* 0x00000000990c783b */ /* 0x004fe20000000200 */
[C---:B------:R-:W-:Y:S01]  /*b8b0*/  IADD3 R147, PT, PT, R0.reuse, R3, RZ ;  /* 0x0000000300937210 */ /* 0x040fe20007ffe0ff */
[----:B------:R-:W-:Y:S01]  /*b8c0*/  IMAD.IADD R150, R153, 0x1, R4 ;  /* 0x0000000199967824 */ /* 0x000fe200078e0204 */
[----:B------:R-:W-:Y:S01]  /*b8d0*/  IADD3 R146, PT, PT, R0, R4, RZ ;  /* 0x0000000400927210 */ /* 0x000fe20007ffe0ff */
[----:B------:R-:W2:Y:S01]  /*b8e0*/  LDSM.16.M88.4 R16, [R152+UR5+0x2000] ;  /* 0x002000059810783b */ /* 0x000ea20008000200 */
[----:B------:R-:W-:-:S02]  /*b8f0*/  @P6 LOP3.LUT R63, R63, 0x2, RZ, 0xfc, !PT ;  /* 0x000000023f3f6812 */ /* 0x000fc400078efcff */
[C---:B------:R-:W-:Y:S01]  /*b900*/  IADD3 R149, PT, PT, R3.reuse, R150, RZ ;  /* 0x0000009603957210 */ /* 0x040fe20007ffe0ff */
[----:B------:R-:W3:Y:S01]  /*b910*/  LDSM.16.M88.4 R32, [R152+UR5+0x2800] ;  /* 0x002800059820783b */ /* 0x000ee20008000200 */
[----:B------:R-:W-:-:S03]  /*b920*/  IADD3 R145, PT, PT, R3, R146, RZ ;  /* 0x0000009203917210 */ /* 0x000fc60007ffe0ff */
[----:B-1----:R-:W-:Y:S04]  /*b930*/  LDSM.16.M88.4 R8, [R151] ;  /* 0x000000009708783b */ /* 0x002fe80000000200 */
[----:B------:R-:W1:Y:S04]  /*b940*/  LDSM.16.M88.4 R52, [R147+0x2000] ;  /* 0x002000009334783b */ /* 0x000e680000000200 */
[----:B------:R-:W4:Y:S04]  /*b950*/  LDSM.16.M88.4 R40, [R147+0x2800] ;  /* 0x002800009328783b */ /* 0x000f280000000200 */
[----:B------:R-:W-:Y:S04]  /*b960*/  LDSM.16.M88.4 R48, [R150] ;  /* 0x000000009630783b */ /* 0x000fe80000000200 */
[----:B------:R-:W4:Y:S04]  /*b970*/  LDSM.16.M88.4 R24, [R146+0x2000] ;  /* 0x002000009218783b */ /* 0x000f280000000200 */
[----:B------:R-:W4:Y:S04]  /*b980*/  LDSM.16.M88.4 R80, [R146+0x2800] ;  /* 0x002800009250783b */ /* 0x000f280000000200 */
[----:B------:R-:W-:Y:S04]  /*b990*/  LDSM.16.M88.4 R28, [R149] ;  /* 0x00000000951c783b */ /* 0x000fe80000000200 */
[----:B------:R-:W4:Y:S01]  /*b9a0*/  LDSM.16.M88.4 R56, [R145+0x2000] ;  /* 0x002000009138783b */ /* 0x000f220000000200 */
[C---:B--2---:R-:W-:Y:S03]  /*b9b0*/  HMMA.16816.F32 R44, R12.reuse, R16, RZ ;  /* 0x000000100c2c723c */ /* 0x044fe600000018ff */
[----:B------:R-:W-:Y:S04]  /*b9c0*/  LDSM.16.M88.4 R72, [R152+UR5+0x3000] ;  /* 0x003000059848783b */ /* 0x000fe80008000200 */
[----:B------:R-:W-:Y:S01]  /*b9d0*/  LDSM.16.M88.4 R76, [R146+0x3000] ;  /* 0x00300000924c783b */ /* 0x000fe20000000200 */
[C---:B------:R-:W-:Y:S03]  /*b9e0*/  HMMA.16816.F32 R16, R12.reuse, R18, RZ ;  /* 0x000000120c10723c */ /* 0x040fe600000018ff */
[----:B------:R-:W0:Y:S05]  /*b9f0*/  LDGDEPBAR ;  /* 0x00000000000079af */ /* 0x000e2a0000000000 */
[----:B---3--:R-:W-:Y:S08]  /*ba00*/  HMMA.16816.F32 R36, R12, R32, RZ ;  /* 0x000000200c24723c */ /* 0x008ff000000018ff */
[C---:B-1----:R-:W-:Y:S08]  /*ba10*/  HMMA.16816.F32 R44, R8.reuse, R52, R44 ;  /* 0x00000034082c723c */ /* 0x042ff0000000182c */
[C---:B------:R-:W-:Y:S01]  /*ba20*/  HMMA.16816.F32 R16, R8.reuse, R54, R16 ;  /* 0x000000360810723c */ /* 0x040fe20000001810 */
[----:B------:R-:W1:Y:S07]  /*ba30*/  LDSM.16.M88.4 R52, [R145+0x2800] ;  /* 0x002800009134783b */ /* 0x000e6e0000000200 */
[----:B----4-:R-:W-:Y:S08]  /*ba40*/  HMMA.16816.F32 R36, R8, R40, R36 ;  /* 0x000000280824723c */ /* 0x010ff00000001824 */
[----:B------:R-:W-:Y:S08]  /*ba50*/  HMMA.16816.F32 R32, R12, R34, RZ ;  /* 0x000000220c20723c */ /* 0x000ff000000018ff */
[C---:B------:R-:W-:Y:S08]  /*ba60*/  HMMA.16816.F32 R44, R48.reuse, R24, R44 ;  /* 0x00000018302c723c */ /* 0x040ff0000000182c */
[C---:B------:R-:W-:Y:S01]  /*ba70*/  HMMA.16816.F32 R16, R48.reuse, R26, R16 ;  /* 0x0000001a3010723c */ /* 0x040fe20000001810 */
[----:B------:R-:W2:Y:S07]  /*ba80*/  LDSM.16.M88.4 R24, [R147+0x3000] ;  /* 0x003000009318783b */ /* 0x000eae0000000200 */
[----:B------:R-:W-:Y:S08]  /*ba90*/  HMMA.16816.F32 R36, R48, R80, R36 ;  /* 0x000000503024723c */ /* 0x000ff00000001824 */
[----:B------:R-:W-:Y:S08]  /*baa0*/  HMMA.16816.F32 R32, R8, R42, R32 ;  /* 0x0000002a0820723c */ /* 0x000ff00000001820 */
[C---:B------:R-:W-:Y:S08]  /*bab0*/  HMMA.16816.F32 R44, R28.reuse, R56, R44 ;  /* 0x000000381c2c723c */ /* 0x040ff0000000182c */
[C---:B------:R-:W-:Y:S01]  /*bac0*/  HMMA.16816.F32 R16, R28.reuse, R58, R16 ;  /* 0x0000003a1c10723c */ /* 0x040fe20000001810 */
[----:B------:R-:W3:Y:S07]  /*bad0*/  LDSM.16.M88.4 R56, [R152+UR5+0x3800] ;  /* 0x003800059838783b */ /* 0x000eee0008000200 */
        /* <DEDUP_REMOVED lines=21> */
[----:B--2---:R-:W-:Y:S02]  /*bc30*/  HMMA.16816.F32 R40, R8, R24, R40 ;  /* 0x000000180828723c */ /* 0x004fe40000001828 */
[----:B------:R-:W2:Y:S06]  /*bc40*/  MUFU.TANH R6, R6 ;  /* 0x0000000600067308 */ /* 0x000eac0000002400 */
[----:B------:R-:W-:Y:S01]  /*bc50*/  HMMA.16816.F32 R32, R28, R54, R32 ;  /* 0x000000361c20723c */ /* 0x000fe20000001820 */
[----:B------:R-:W2:Y:S01]  /*bc60*/  LDSM.16.M88.4 R52, [R152+UR5+0x4000] ;  /* 0x004000059834783b */ /* 0x000ea20008000200 */
[----:B------:R-:W1:Y:S06]  /*bc70*/  MUFU.TANH R7, R7 ;  /* 0x0000000700077308 */ /* 0x000e6c0000002400 */
[----:B------:R-:W-:Y:S01]  /*bc80*/  HMMA.16816.F32 R72, R8, R26, R72 ;  /* 0x0000001a0848723c */ /* 0x000fe20000001848 */
[----:B------:R-:W2:Y:S01]  /*bc90*/  LDSM.16.M88.4 R24, [R145+0x3000] ;  /* 0x003000009118783b */ /* 0x000ea20000000200 */
[----:B------:R-:W1:Y:S06]  /*bca0*/  MUFU.TANH R22, R22 ;  /* 0x0000001600167308 */ /* 0x000e6c0000002400 */
[----:B---3--:R-:W-:Y:S02]  /*bcb0*/  HMMA.16816.F32 R16, R12, R56, RZ ;  /* 0x000000380c10723c */ /* 0x008fe400000018ff */
[----:B------:R-:W3:Y:S01]  /*bcc0*/  MUFU.TANH R69, R69 ;  /* 0x0000004500457308 */ /* 0x000ee20000002400 */
        /* <DEDUP_REMOVED lines=12> */
[----:B------:R-:W3:Y:S01]  /*bd90*/  LDSM.16.M88.4 R44, [R145+0x3800] ;  /* 0x00380000912c783b */ /* 0x000ee20000000200 */
[----:B------:R-:W1:Y:S06]  /*bda0*/  MUFU.TANH R85, R85 ;  /* 0x0000005500557308 */ /* 0x000e6c0000002400 */
[----:B------:R-:W-:Y:S01]  /*bdb0*/  HMMA.16816.F32 R72, R48, R78, R72 ;  /* 0x0000004e3048723c */ /* 0x000fe20000001848 */
[----:B------:R-:W1:Y:S01]  /*bdc0*/  LDSM.16.M88.4 R76, [R146+0x4000] ;  /* 0x00400000924c783b */ /* 0x000e620000000200 */
[----:B------:R-:W1:Y:S06]  /*bdd0*/  MUFU.TANH R86, R86 ;  /* 0x0000005600567308 */ /* 0x000e6c0000002400 */
[----:B--2---:R-:W-:Y:S02]  /*bde0*/  HMMA.16816.F32 R32, R12, R52, RZ ;  /* 0x000000340c20723c */ /* 0x004fe400000018ff */
[----:B------:R-:W2:Y:S06]  /*bdf0*/  MUFU.TANH R87, R87 ;  /* 0x0000005700577308 */ /* 0x000eac0000002400 */
        /* <DEDUP_REMOVED lines=11> */
[----:B------:R-:W2:Y:S01]  /*beb0*/  LDSM.16.M88.4 R24, [R152+UR5+0x4800] ;  /* 0x004800059818783b */ /* 0x000ea20008000200 */
[----:B------:R-:W1:Y:S06]  /*bec0*/  MUFU.TANH R92, R40 ;  /* 0x00000028005c7308 */ /* 0x000e6c0000002400 */
[C---:B----4-:R-:W-:Y:S02]  /*bed0*/  HMMA.16816.F32 R32, R8.reuse, R56, R32 ;  /* 0x000000380820723c */ /* 0x050fe40000001820 */
[----:B------:R4:W1:Y:S06]  /*bee0*/  MUFU.TANH R93, R41 ;  /* 0x00000029005d7308 */ /* 0x00086c0000002400 */
[----:B------:R-:W-:Y:S01]  /*bef0*/  HMMA.16816.F32 R52, R8, R58, R52 ;  /* 0x0000003a0834723c */ /* 0x000fe20000001834 */
[----:B------:R-:W2:Y:S01]  /*bf00*/  LDSM.16.M88.4 R56, [R145+0x4000] ;  /* 0x004000009138783b */ /* 0x000ea20000000200 */
[----:B------:R-:W1:Y:S01]  /*bf10*/  MUFU.TANH R94, R94 ;  /* 0x0000005e005e7308 */ /* 0x000e620000002400 */
[----:B------:R-:W-:Y:S01]  /*bf20*/  FMUL.FTZ R72, R72, UR10 ;  /* 0x0000000a48487c20 */ /* 0x000fe20008410000 */
[----:B------:R-:W-:Y:S01]  /*bf30*/  FMUL.FTZ R97, R73, UR10 ;  /* 0x0000000a49617c20 */ /* 0x000fe20008410000 */
[----:B------:R-:W-:Y:S01]  /*bf40*/  FMUL.FTZ R98, R74, UR10 ;  /* 0x0000000a4a627c20 */ /* 0x000fe20008410000 */
[----:B------:R-:W-:-:S02]  /*bf50*/  FMUL.FTZ R99, R75, UR10 ;  /* 0x0000000a4b637c20 */ /* 0x000fc40008410000 */
[----:B---3--:R-:W-:Y:S02]  /*bf60*/  HMMA.16816.F32 R16, R28, R44, R16 ;  /* 0x0000002c1c10723c */ /* 0x008fe40000001810 */
[----:B------:R2:W3:Y:S01]  /*bf70*/  MUFU.TANH R96, R72 ;  /* 0x0000004800607308 */ /* 0x0004e20000002400 */
[----:B----4-:R-:W4:Y:S05]  /*bf80*/  LDSM.16.M88.4 R40, [R147+0x4800] ;  /* 0x004800009328783b */ /* 0x010f2a0000000200 */
[C---:B------:R-:W-:Y:S01]  /*bf90*/  HMMA.16816.F32 R36, R48.reuse, R82, R36 ;  /* 0x000000523024723c */ /* 0x040fe20000001824 */
[----:B------:R-:W-:Y:S01]  /*bfa0*/  LDSM.16.M88.4 R80, [R146+0x4800] ;  /* 0x004800009250783b */ /* 0x000fe20000000200 */
[----:B------:R-:W3:Y:S06]  /*bfb0*/  MUFU.TANH R95, R95 ;  /* 0x0000005f005f7308 */ /* 0x000eec0000002400 */
[----:B-1----:R-:W-:Y:S02]  /*bfc0*/  HMMA.16816.F32 R32, R48, R76, R32 ;  /* 0x0000004c3020723c */ /* 0x002fe40000001820 */
[----:B------:R-:W1:Y:S01]  /*bfd0*/  MUFU.TANH R97, R97 ;  /* 0x0000006100617308 */ /* 0x000e620000002400 */
[----:B------:R-:W-:Y:S01]  /*bfe0*/  FMUL.FTZ R16, R16, UR10 ;  /* 0x0000000a10107c20 */ /* 0x000fe20008410000 */
[----:B------:R-:W-:Y:S01]  /*bff0*/  FMUL.FTZ R102, R17, UR10 ;  /* 0x0000000a11667c20 */ /* 0x000fe20008410000 */
[----:B------:R-:W-:Y:S01]  /*c000*/  FMUL.FTZ R103, R18, UR10 ;  /* 0x0000000a12677c20 */ /* 0x000fe20008410000 */
[----:B------:R-:W-:-:S02]  /*c010*/  FMUL.FTZ R104, R19, UR10 ;  /* 0x0000000a13687c20 */ /* 0x000fc40008410000 */
[----:B--2---:R-:W-:Y:S02]  /*c020*/  HMMA.16816.F32 R72, R12, R24, RZ ;  /* 0x000000180c48723c */ /* 0x004fe400000018ff */
[----:B------:R2:W1:Y:S06]  /*c030*/  MUFU.TANH R100, R16 ;  /* 0x0000001000647308 */ /* 0x00046c0000002400 */
[C---:B------:R-:W-:Y:S01]  /*c040*/  HMMA.16816.F32 R36, R28.reuse, R46, R36 ;  /* 0x0000002e1c24723c */ /* 0x040fe20000001824 */
[----:B------:R-:W3:Y:S01]  /*c050*/  LDSM.16.M88.4 R44, [R152+UR5+0x5000] ;  /* 0x00500005982c783b */ /* 0x000ee20008000200 */
[----:B------:R-:W1:Y:S06]  /*c060*/  MUFU.TANH R98, R98 ;  /* 0x0000006200627308 */ /* 0x000e6c0000002400 */
[----:B------:R-:W-:Y:S02]  /*c070*/  HMMA.16816.F32 R32, R28, R56, R32 ;  /* 0x000000381c20723c */ /* 0x000fe40000001820 */
[----:B------:R-:W1:Y:S06]  /*c080*/  MUFU.TANH R99, R99 ;  /* 0x0000006300637308 */ /* 0x000e6c0000002400 */
[----:B--2---:R-:W-:Y:S01]  /*c090*/  HMMA.16816.F32 R16, R12, R26, RZ ;  /* 0x0000001a0c10723c */ /* 0x004fe200000018ff */
[----:B------:R-:W2:Y:S01]  /*c0a0*/  LDSM.16.M88.4 R24, [R147+0x5000] ;  /* 0x005000009318783b */ /* 0x000ea20000000200 */
        /* <DEDUP_REMOVED lines=20> */
[C---:B---3--:R-:W-:Y:S02]  /*c1f0*/  HMMA.16816.F32 R36, R12.reuse, R44, RZ ;  /* 0x0000002c0c24723c */ /* 0x048fe400000018ff */
        /* <DEDUP_REMOVED lines=11> */
[----:B------:R-:W3:Y:S06]  /*c2b0*/  MUFU.TANH R110, R110 ;  /* 0x0000006e006e7308 */ /* 0x000eec0000002400 */
[----:B--2---:R-:W-:Y:S02]  /*c2c0*/  HMMA.16816.F32 R36, R8, R24, R36 ;  /* 0x000000180824723c */ /* 0x004fe40000001824 */
[----:B------:R-:W2:Y:S06]  /*c2d0*/  MUFU.TANH R140, R140 ;  /* 0x0000008c008c7308 */ /* 0x000eac0000002400 */
[----:B-1----:R-:W-:Y:S02]  /*c2e0*/  HMMA.16816.F32 R72, R28, R40, R72 ;  /* 0x000000281c48723c */ /* 0x002fe40000001848 */
[----:B------:R-:W1:Y:S06]  /*c2f0*/  MUFU.TANH R126, R126 ;  /* 0x0000007e007e7308 */ /* 0x000e6c0000002400 */
[----:B------:R-:W-:Y:S01]  /*c300*/  HMMA.16816.F32 R32, R8, R26, R32 ;  /* 0x0000001a0820723c */ /* 0x000fe20000001820 */
[----:B------:R-:W2:Y:S01]  /*c310*/  LDSM.16.M88.4 R24, [R145+0x5000] ;  /* 0x005000009118783b */ /* 0x000ea20000000200 */
        /* <DEDUP_REMOVED lines=8> */
[C---:B---3--:R-:W-:Y:S02]  /*c3a0*/  HMMA.16816.F32 R52, R12.reuse, R76, RZ ;  /* 0x0000004c0c34723c */ /* 0x048fe400000018ff */
[----:B------:R-:W3:Y:S06]  /*c3b0*/  MUFU.TANH R182, R182 ;  /* 0x000000b600b67308 */ /* 0x000eec0000002400 */
[----:B------:R-:W-:Y:S02]  /*c3c0*/  HMMA.16816.F32 R12, R12, R78, RZ ;  /* 0x0000004e0c0c723c */ /* 0x000fe400000018ff */
[----:B------:R-:W1:Y:S01]  /*c3d0*/  MUFU.TANH R132, R132 ;  /* 0x0000008400847308 */ /* 0x000e620000002400 */
[----:B------:R-:W-:Y:S01]  /*c3e0*/  FMUL.FTZ R16, R16, UR10 ;  /* 0x0000000a10107c20 */ /* 0x000fe20008410000 */
[----:B------:R-:W-:Y:S01]  /*c3f0*/  FMUL.FTZ R17, R17, UR10 ;  /* 0x0000000a11117c20 */ /* 0x000fe20008410000 */
[----:B------:R-:W-:Y:S01]  /*c400*/  FMUL.FTZ R18, R18, UR10 ;  /* 0x0000000a12127c20 */ /* 0x000fe20008410000 */
[----:B------:R-:W-:-:S02]  /*c410*/  FMUL.FTZ R19, R19, UR10 ;  /* 0x0000000a13137c20 */ /* 0x000fc40008410000 */
[C---:B----4-:R-:W-:Y:S02]  /*c420*/  HMMA.16816.F32 R36, R48.reuse, R44, R36 ;  /* 0x0000002c3024723c */ /* 0x050fe40000001824 */
[----:B------:R-:W4:Y:S06]  /*c430*/  MUFU.TANH R134, R72 ;  /* 0x0000004800867308 */ /* 0x000f2c0000002400 */
[----:B------:R-:W-:Y:S01]  /*c440*/  HMMA.16816.F32 R32, R48, R46, R32 ;  /* 0x0000002e3020723c */ /* 0x000fe20000001820 */
[----:B------:R-:W3:Y:S01]  /*c450*/  LDSM.16.M88.4 R44, [R145+0x5800] ;  /* 0x00580000912c783b */ /* 0x000ee20000000200 */
[----:B------:R-:W1:Y:S01]  /*c460*/  MUFU.TANH R138, R73 ;  /* 0x00000049008a7308 */ /* 0x000e620000002400 */
[----:B------:R-:W-:-:S05]  /*c470*/  DEPBAR.LE SB0, 0x0 ;  /* 0x000080000000791a */ /* 0x000fca0000000000 */
[C---:B------:R-:W-:Y:S02]  /*c480*/  HMMA.16816.F32 R52, R8.reuse, R56, R52 ;  /* 0x000000380834723c */ /* 0x040fe40000001834 */
[----:B------:R-:W1:Y:S06]  /*c490*/  MUFU.TANH R176, R74 ;  /* 0x0000004a00b07308 */ /* 0x000e6c0000002400 */
[----:B------:R-:W-:Y:S02]  /*c4a0*/  HMMA.16816.F32 R12, R8, R58, R12 ;  /* 0x0000003a080c723c */ /* 0x000fe4000000180c */
[----:B------:R-:W3:Y:S06]  /*c4b0*/  MUFU.TANH R174, R75 ;  /* 0x0000004b00ae7308 */ /* 0x000eec0000002400 */
[----:B--2---:R-:W-:Y:S02]  /*c4c0*/  HMMA.16816.F32 R36, R28, R24, R36 ;  /* 0x000000181c24723c */ /* 0x004fe40000001824 */
[----:B------:R-:W2:Y:S06]  /*c4d0*/  MUFU.TANH R130, R16 ;  /* 0x0000001000827308 */ /* 0x000eac0000002400 */
        /* <DEDUP_REMOVED lines=10> */
[C---:B---3--:R-:W-:Y:S02]  /*c580*/  HMMA.16816.F32 R52, R28.reuse, R44, R52 ;  /* 0x0000002c1c34723c */ /* 0x048fe40000001834 */
        /* <DEDUP_REMOVED lines=8> */
[----:B------:R-:W-:Y:S01]  /*c610*/  FMUL.FTZ R58, R54, UR10 ;  /* 0x0000000a363a7c20 */ /* 0x000fe20008410000 */
[----:B----4-:R-:W-:Y:S01]  /*c620*/  FMUL.FTZ R36, R52, UR10 ;  /* 0x0000000a34247c20 */ /* 0x010fe20008410000 */
[----:B------:R-:W-:Y:S01]  /*c630*/  FMUL.FTZ R34, R53, UR10 ;  /* 0x0000000a35227c20 */ /* 0x000fe20008410000 */
[----:B------:R-:W-:-:S04]  /*c640*/  FMUL.FTZ R54, R55, UR10 ;  /* 0x0000000a37367c20 */ /* 0x000fc80008410000 */
[----:B------:R3:W4:Y:S01]  /*c650*/  MUFU.TANH R120, R39 ;  /* 0x0000002700787308 */ /* 0x0007220000002400 */
[----:B------:R-:W-:Y:S01]  /*c660*/  FMUL.FTZ R24, R13, UR10 ;  /* 0x0000000a0d187c20 */ /* 0x000fe20008410000 */
[----:B------:R-:W-:Y:S01]  /*c670*/  LOP3.LUT R13, R68, 0x1f0, RZ, 0xc0, !PT ;  /* 0x000001f0440d7812 */ /* 0x000fe200078ec0ff */
[----:B------:R-:W-:Y:S01]  /*c680*/  FMUL.FTZ R12, R12, UR10 ;  /* 0x0000000a0c0c7c20 */ /* 0x000fe20008410000 */
[----:B------:R-:W-:Y:S01]  /*c690*/  FMUL.FTZ R14, R14, UR10 ;  /* 0x0000000a0e0e7c20 */ /* 0x000fe20008410000 */
[----:B------:R-:W-:Y:S01]  /*c6a0*/  FMUL.FTZ R15, R15, UR10 ;  /* 0x0000000a0f0f7c20 */ /* 0x000fe20008410000 */
[----:B------:R-:W-:Y:S02]  /*c6b0*/  IADD3 R8, PT, PT, R13, 0x1, R156 ;  /* 0x000000010d087810 */ /* 0x000fe40007ffe09c */
[----:B------:R-:W1:Y:S02]  /*c6c0*/  MUFU.TANH R9, R9 ;  /* 0x0000000900097308 */ /* 0x000e640000002400 */
[----:B------:R-:W-:-:S02]  /*c6d0*/  IADD3 R101, PT, PT, -R159, R8, R101 ;  /* 0x000000089f657210 */ /* 0x000fc40007ffe165 */
[----:B------:R-:W-:Y:S02]  /*c6e0*/  SHF.L.U32 R8, R155, 0x1, RZ ;  /* 0x000000019b087819 */ /* 0x000fe400000006ff */
[--C-:B------:R-:W-:Y:S02]  /*c6f0*/  IADD3 R101, PT, PT, R101, UR4, R66.reuse ;  /* 0x0000000465657c10 */ /* 0x100fe4000fffe042 */
[----:B------:R-:W1:Y:S01]  /*c700*/  MUFU.TANH R11, R11 ;  /* 0x0000000b000b7308 */ /* 0x000e620000002400 */
[----:B------:R-:W-:Y:S02]  /*c710*/  LOP3.LUT R8, R8, 0x6, RZ, 0xc0, !PT ;  /* 0x0000000608087812 */ /* 0x000fe400078ec0ff */
[C---:B------:R-:W-:Y:S02]  /*c720*/  VIMNMX R60, PT, PT, R101.reuse, R66, PT ;  /* 0x00000042653c7248 */ /* 0x040fe40003fe0100 */
[----:B------:R-:W-:Y:S02]  /*c730*/  VIADDMNMX R101, R101, 0x8, R66, PT ;  /* 0x0000000865657846 */ /* 0x000fe40003800142 */
[----:B------:R-:W-:Y:S01]  /*c740*/  IADD3 R13, PT, PT, R67, R8, RZ ;  /* 0x00000008430d7210 */ /* 0x000fe20007ffe0ff */
[----:B------:R-:W1:Y:S08]  /*c750*/  MUFU.TANH R116, R116 ;  /* 0x0000007400747308 */ /* 0x000e700000002400 */
        /* <DEDUP_REMOVED lines=16> */
[----:B------:R-:W-:-:S05]  /*c860*/  IADD3 R10, P0, PT, RZ, -UR4, RZ ;  /* 0x80000004ff0a7c10 */ /* 0x000fca000ff1e0ff */
[----:B------:R-:W-:-:S05]  /*c870*/  IMAD.X R8, RZ, RZ, ~R8, P0 ;  /* 0x000000ffff087224 */ /* 0x000fca00000e0e08 */
[----:B---3--:R-:W-:-:S04]  /*c880*/  SHF.R.S64 R15, R10, 0x1f, R8 ;  /* 0x0000001f0a0f7819 */ /* 0x008fc80000001008 */
[----:B------:R-:W-:-:S04]  /*c890*/  IADD3 R160, P0, PT, R15, R160, RZ ;  /* 0x000000a00fa07210 */ /* 0x000fc80007f1e0ff */
[----:B------:R-:W-:Y:S01]  /*c8a0*/  LEA.HI.X.SX32 R161, R8, R161, 0x1, P0 ;  /* 0x000000a108a17211 */ /* 0x000fe200000f0eff */
[----:B------:R-:W-:Y:S08]  /*c8b0*/  BRA `(.L_x_6023) ;  /* 0x0000000000f07947 */ /* 0x000ff00003800000 */
.L_x_6022:
[----:B------:R-:W2:Y:S01]  /*c8c0*/  LDC R10, c[0x0][0x4f0] ;  /* 0x00013c00ff0a7b82 */ /* 0x000ea20000000800 */
[----:B---3--:R-:W-:Y:S01]  /*c8d0*/  IADD3 R19, PT, PT, R62, -0x100, RZ ;  /* 0xffffff003e137810 */ /* 0x008fe20007ffe0ff */
[----:B------:R-:W3:Y:S01]  /*c8e0*/  LDCU.64 UR8, c[0x0][0x3a0] ;  /* 0x00007400ff0877ac */ /* 0x000ee20008000a00 */
[----:B------:R-:W-:Y:S02]  /*c8f0*/  IABS R14, R67 ;  /* 0x00000043000e7213 */ /* 0x000fe40000000000 */
[----:B------:R-:W-:Y:S02]  /*c900*/  IABS R12, R19 ;  /* 0x00000013000c7213 */ /* 0x000fe40000000000 */
[-C--:B--2---:R-:W-:Y:S02]  /*c910*/  IABS R8, R10.reuse ;  /* 0x0000000a00087213 */ /* 0x084fe40000000000 */
[-C--:B------:R-:W-:Y:S02]  /*c920*/  LOP3.LUT R67, R67, R10.reuse, RZ, 0x3c, !PT ;  /* 0x0000000a43437212 */ /* 0x080fe400078e3cff */
[----:B------:R-:W2:Y:S01]  /*c930*/  I2F.RP R18, R8 ;  /* 0x0000000800127306 */ /* 0x000ea20000209400 */
[----:B------:R-:W-:-:S02]  /*c940*/  LOP3.LUT R19, R19, R10, RZ, 0x3c, !PT ;  /* 0x0000000a13137212 */ /* 0x000fc400078e3cff */
[----:B------:R-:W-:Y:S02]  /*c950*/  ISETP.GE.AND P5, PT, R67, RZ, PT ;  /* 0x000000ff4300720c */ /* 0x000fe40003fa6270 */
[----:B------:R-:W-:-:S03]  /*c960*/  ISETP.GE.AND P4, PT, R19, RZ, PT ;  /* 0x000000ff1300720c */ /* 0x000fc60003f86270 */
        /* <DEDUP_REMOVED lines=30> */
[C---:B------:R-:W-:Y:S02]  /*cb50*/  IMAD.WIDE R28, R15.reuse, 0x4, R164 ;  /* 0x000000040f1c7825 */ /* 0x040fe400078e02a4 */
[----:B------:R2:W4:Y:S04]  /*cb60*/  LDG.E R17, desc[UR6][R16.64] ;  /* 0x0000000610117981 */ /* 0x000528000c1e1900 */
[----:B------:R-:W4:Y:S01]  /*cb70*/  LDG.E R8, desc[UR6][R28.64] ;  /* 0x000000061c087981 */ /* 0x000f22000c1e1900 */
[----:B------:R-:W-:-:S05]  /*cb80*/  IADD3 R15, PT, PT, R15, -R12, RZ ;  /* 0x8000000c0f0f7210 */ /* 0x000fca0007ffe0ff */
[----:B------:R-:W-:-:S05]  /*cb90*/  IMAD R15, R15, R10, -0x80 ;  /* 0xffffff800f0f7424 */ /* 0x000fca00078e020a */
[----:B------:R-:W-:-:S05]  /*cba0*/  SHF.R.S32.HI R19, RZ, 0x1f, R15 ;  /* 0x0000001fff137819 */ /* 0x000fca000001140f */
[----:B------:R-:W-:-:S04]  /*cbb0*/  IMAD R10, R19, R136, RZ ;  /* 0x00000088130a7224 */ /* 0x000fc800078e02ff */
[C---:B------:R-:W-:Y:S02]  /*cbc0*/  IMAD R10, R15.reuse, R137, R10 ;  /* 0x000000890f0a7224 */ /* 0x040fe400078e020a */
[----:B------:R-:W-:-:S04]  /*cbd0*/  IMAD.WIDE.U32 R14, R15, R136, RZ ;  /* 0x000000880f0e7225 */ /* 0x000fc800078e00ff */
[----:B--2---:R-:W-:Y:S02]  /*cbe0*/  IMAD.MOV.U32 R16, RZ, RZ, R14 ;  /* 0x000000ffff107224 */ /* 0x004fe400078e000e */
[----:B----4-:R-:W-:Y:S01]  /*cbf0*/  IMAD.IADD R8, R17, 0x1, -R8 ;  /* 0x0000000111087824 */ /* 0x010fe200078e0a08 */
[----:B------:R-:W-:-:S04]  /*cc00*/  IADD3 R17, PT, PT, R15, R10, RZ ;  /* 0x0000000a0f117210 */ /* 0x000fc80007ffe0ff */
[----:B------:R-:W-:Y:S01]  /*cc10*/  SHF.R.S32.HI R12, RZ, 0x1f, R8 ;  /* 0x0000001fff0c7819 */ /* 0x000fe20000011408 */
[----:B---3--:R-:W-:-:S04]  /*cc20*/  IMAD.WIDE.U32 R16, R8, UR8, R16 ;  /* 0x0000000808107c25 */ /* 0x008fc8000f8e0010 */
[----:B------:R-:W-:Y:S01]  /*cc30*/  IMAD R15, R12, UR8, RZ ;  /* 0x000000080c0f7c24 */ /* 0x000fe2000f8e02ff */
[----:B------:R-:W-:-:S03]  /*cc40*/  LEA R160, P0, R16, R160, 0x1 ;  /* 0x000000a010a07211 */ /* 0x000fc600078008ff */
[----:B------:R-:W-:-:S05]  /*cc50*/  IMAD R15, R8, UR9, R15 ;  /* 0x00000009080f7c24 */ /* 0x000fca000f8e020f */
[----:B------:R-:W-:-:S04]  /*cc60*/  IADD3 R15, PT, PT, R17, R15, RZ ;  /* 0x0000000f110f7210 */ /* 0x000fc80007ffe0ff */
[----:B------:R-:W-:-:S07]  /*cc70*/  LEA.HI.X R161, R16, R161, R15, 0x1, P0 ;  /* 0x000000a110a17211 */ /* 0x000fce00000f0c0f */
.L_x_6023:
[C---:B------:R-:W-:Y:S01]  /*cc80*/  IMAD.SHL.U32 R8, R136.reuse, 0x20, RZ ;  /* 0x0000002088087824 */ /* 0x040fe200078e00ff */
[----:B------:R-:W-:Y:S01]  /*cc90*/  IADD3 R16, P0, PT, R5, R160, RZ ;  /* 0x000000a005107210 */ /* 0x000fe20007f1e0ff */
[----:B------:R-:W-:Y:S01]  /*cca0*/  @!PT LDS RZ, [RZ] ;  /* 0x00000000fffff984 */ /* 0x000fe20000000800 */
[----:B------:R-:W-:Y:S01]  /*ccb0*/  @!PT LDS RZ, [RZ] ;  /* 0x00000000fffff984 */ /* 0x000fe20000000800 */
[----:B------:R-:W-:Y:S01]  /*ccc0*/  @!PT LDS RZ, [RZ] ;  /* 0x00000000fffff984 */ /* 0x000fe20000000800 */
[----:B------:R2:W-:Y:S01]  /*ccd0*/  LDGSTS.E.BYPASS.LTC128B.128 [R158+0x2000], desc[UR6][R160.64] ;  /* 0x02000000a09e7fae */ /* 0x0005e2000b981a06 */
[----:B------:R-:W-:Y:S02]  /*cce0*/  SHF.L.U64.HI R5, R136, 0x5, R137 ;  /* 0x0000000588057819 */ /* 0x000fe40000010289 */
[----:B------:R-:W-:Y:S01]  /*ccf0*/  IADD3 R14, P1, PT, R8, R16, RZ ;  /* 0x00000010080e7210 */ /* 0x000fe20007f3e0ff */
[----:B------:R-:W-:-:S03]  /*cd00*/  IMAD.X R17, R2, 0x1, R161, P0 ;  /* 0x0000000102117824 */ /* 0x000fc600000e06a1 */
        /* <DEDUP_REMOVED lines=19> */
.L_x_6021:
[----:B------:R-:W-:Y:S01]  /*ce40*/  VIADD R2, R13, 0x1 ;  /* 0x000000010d027836 */ /* 0x000fe20000000000 */
[----:B------:R-:W-:Y:S01]  /*ce50*/  LOP3.LUT R63, R63, 0xfffffffe, RZ, 0xc0, !PT ;  /* 0xfffffffe3f3f7812 */ /* 0x000fe200078ec0ff */
[C---:B------:R-:W-:Y:S01]  /*ce60*/  VIADD R5, R13.reuse, 0x8 ;  /* 0x000000080d057836 */ /* 0x040fe20000000000 */
[----:B------:R-:W4:Y:S01]  /*ce70*/  LDCU UR4, c[0x0][0x45c] ;  /* 0x00008b80ff0477ac */ /* 0x000f220008000800 */
[C---:B------:R-:W-:Y:S01]  /*ce80*/  VIADD R8, R13.reuse, 0x10 ;  /* 0x000000100d087836 */ /* 0x040fe20000000000 */
[CC--:B------:R-:W-:Y:S01]  /*ce90*/  ISETP.GE.AND P1, PT, R2.reuse, R60.reuse, PT ;  /* 0x0000003c0200720c */ /* 0x0c0fe20003f26270 */
[C---:B--23--:R-:W-:Y:S01]  /*cea0*/  VIADD R15, R13.reuse, 0x28 ;  /* 0x000000280d0f7836 */ /* 0x04cfe20000000000 */
[-C--:B------:R-:W-:Y:S01]  /*ceb0*/  ISETP.GE.AND P0, PT, R2, R101.reuse, PT ;  /* 0x000000650200720c */ /* 0x080fe20003f06270 */
[----:B------:R-:W-:Y:S01]  /*cec0*/  VIADD R2, R13, 0x9 ;  /* 0x000000090d027836 */ /* 0x000fe20000000000 */
[-C--:B------:R-:W-:Y:S01]  /*ced0*/  ISETP.GE.AND P2, PT, R5, R60.reuse, PT ;  /* 0x0000003c0500720c */ /* 0x080fe20003f46270 */
[----:B------:R-:W-:Y:S01]  /*cee0*/  VIADD R10, R13, 0x20 ;  /* 0x000000200d0a7836 */ /* 0x000fe20000000000 */
[-C--:B------:R-:W-:Y:S01]  /*cef0*/  ISETP.GE.AND P3, PT, R5, R101.reuse, PT ;  /* 0x000000650500720c */ /* 0x080fe20003f66270 */
        /* <DEDUP_REMOVED lines=8> */
[-C--:B------:R-:W-:Y:S01]  /*cf80*/  ISETP.GE.AND P0, PT, R5, R101.reuse, PT ;  /* 0x000000650500720c */ /* 0x080fe20003f06270 */
[C---:B------:R-:W-:Y:S01]  /*cf90*/  VIADD R5, R13.reuse, 0x19 ;  /* 0x000000190d057836 */ /* 0x040fe20000000000 */
[----:B------:R-:W-:Y:S02]  /*cfa0*/  ISETP.GE.AND P6, PT, R8, R60, PT ;  /* 0x0000003c0800720c */ /* 0x000fe40003fc6270 */
[----:B------:R-:W-:Y:S01]  /*cfb0*/  FSEL R38, R6, -INF , !P1 ;  /* 0xff80000006267808 */ /* 0x000fe20004800000 */
[----:B------:R-:W-:Y:S01]  /*cfc0*/  VIADD R6, R13, 0x18 ;  /* 0x000000180d067836 */ /* 0x000fe20000000000 */
[----:B------:R-:W-:-:S02]  /*cfd0*/  ISETP.GE.AND P1, PT, R8, R101, PT ;  /* 0x000000650800720c */ /* 0x000fc40003f26270 */
[----:B------:R-:W-:Y:S02]  /*cfe0*/  FSEL R8, R84, -INF , !P6 ;  /* 0xff80000054087808 */ /* 0x000fe40007000000 */
[-C--:B------:R-:W-:Y:S02]  /*cff0*/  ISETP.GE.AND P6, PT, R5, R60.reuse, PT ;  /* 0x0000003c0500720c */ /* 0x080fe40003fc6270 */
[----:B------:R-:W-:Y:S02]  /*d000*/  FSEL R70, R70, -INF , !P3 ;  /* 0xff80000046467808 */ /* 0x000fe40005800000 */
[----:B------:R-:W-:Y:S02]  /*d010*/  ISETP.GE.AND P3, PT, R6, R60, PT ;  /* 0x0000003c0600720c */ /* 0x000fe40003f66270 */
[----:B------:R-:W-:Y:S02]  /*d020*/  FSEL R18, R69, -INF , !P4 ;  /* 0xff80000045127808 */ /* 0x000fe40006000000 */
[----:B------:R-:W-:-:S02]  /*d030*/  FSEL R14, R88, -INF , !P3 ;  /* 0xff800000580e7808 */ /* 0x000fc40005800000 */
[-C--:B------:R-:W-:Y:S01]  /*d040*/  ISETP.GE.AND P4, PT, R5, R101.reuse, PT ;  /* 0x000000650500720c */ /* 0x080fe20003f86270 */
[----:B------:R-:W-:Y:S01]  /*d050*/  VIADD R5, R13, 0x21 ;  /* 0x000000210d057836 */ /* 0x000fe20000000000 */
[----:B------:R-:W-:Y:S02]  /*d060*/  FSEL R40, R71, -INF , !P5 ;  /* 0xff80000047287808 */ /* 0x000fe40006800000 */
[----:B------:R-:W-:Y:S02]  /*d070*/  @P6 LOP3.LUT R63, R63, 0x1, RZ, 0xfc, !PT ;  /* 0x000000013f3f6812 */ /* 0x000fe400078efcff */
[----:B------:R-:W-:Y:S02]  /*d080*/  ISETP.GE.AND P5, PT, R6, R101, PT ;  /* 0x000000650600720c */ /* 0x000fe40003fa6270 */
[----:B------:R-:W-:Y:S02]  /*d090*/  LOP3.LUT P3, RZ, R63, 0x1, RZ, 0xc0, !PT ;  /* 0x000000013fff7812 */ /* 0x000fe4000786c0ff */
[----:B------:R-:W-:-:S02]  /*d0a0*/  FSEL R16, R85, -INF , !P2 ;  /* 0xff80000055107808 */ /* 0x000fc40005000000 */
[----:B------:R-:W-:Y:S02]  /*d0b0*/  FSEL R12, R89, -INF , !P3 ;  /* 0xff800000590c7808 */ /* 0x000fe40005800000 */
[-C--:B------:R-:W-:Y:S02]  /*d0c0*/  ISETP.GE.AND P3, PT, R15, R60.reuse, PT ;  /* 0x0000003c0f00720c */ /* 0x080fe40003f66270 */
[----:B------:R-:W-:Y:S02]  /*d0d0*/  FSEL R6, R87, -INF , !P0 ;  /* 0xff80000057067808 */ /* 0x000fe40004000000 */
[----:B------:R-:W-:Y:S02]  /*d0e0*/  LOP3.LUT R63, R63, 0xfffffffe, RZ, 0xc0, !PT ;  /* 0xfffffffe3f3f7812 */ /* 0x000fe400078ec0ff */
[CC--:B------:R-:W-:Y:S02]  /*d0f0*/  ISETP.GE.AND P2, PT, R5.reuse, R60.reuse, PT ;  /* 0x0000003c0500720c */ /* 0x0c0fe40003f46270 */
[----:B------:R-:W-:Y:S01]  /*d100*/  ISETP.GE.AND P0, PT, R5, R101, PT ;  /* 0x000000650500720c */ /* 0x000fe20003f06270 */
[----:B------:R-:W-:Y:S01]  /*d110*/  VIADD R5, R13, 0x29 ;  /* 0x000000290d057836 */ /* 0x000fe20000000000 */
[----:B------:R-:W-:-:S02]  /*d120*/  ISETP.GE.AND P6, PT, R10, R60, PT ;  /* 0x0000003c0a00720c */ /* 0x000fc40003fc6270 */
[----:B------:R-:W-:Y:S02]  /*d130*/  FSEL R30, R86, -INF , !P1 ;  /* 0xff800000561e7808 */ /* 0x000fe40004800000 */
[----:B------:R-:W-:Y:S02]  /*d140*/  @P3 LOP3.LUT R63, R63, 0x1, RZ, 0xfc, !PT ;  /* 0x000000013f3f3812 */ /* 0x000fe400078efcff */
[----:B------:R-:W-:Y:S02]  /*d150*/  ISETP.GE.AND P1, PT, R10, R101, PT ;  /* 0x000000650a00720c */ /* 0x000fe40003f26270 */
        /* <DEDUP_REMOVED lines=8> */
[----:B------:R-:W-:Y:S02]  /*d1e0*/  LOP3.LUT P6, RZ, R63, 0x1, RZ, 0xc0, !PT ;  /* 0x000000013fff7812 */ /* 0x000fe400078cc0ff */
        /* <DEDUP_REMOVED lines=20> */
[C---:B------:R-:W-:Y:S02]  /*d330*/  ISETP.GE.AND P4, PT, R5.reuse, R60, PT ;  /* 0x0000003c0500720c */ /* 0x040fe40003f86270 */
[-C--:B------:R-:W-:Y:S01]  /*d340*/  ISETP.GE.AND P0, PT, R5, R101.reuse, PT ;  /* 0x000000650500720c */ /* 0x080fe20003f06270 */
[----:B------:R-:W-:Y:S01]  /*d350*/  VIADD R5, R13, 0x49 ;  /* 0x000000490d057836 */ /* 0x000fe20000000000 */
[----:B------:R-:W-:Y:S01]  /*d360*/  ISETP.GE.AND P3, PT, R15, R101, PT ;  /* 0x000000650f00720c */ /* 0x000fe20003f66270 */
[----:B------:R-:W-:Y:S01]  /*d370*/  VIADD R15, R13, 0x40 ;  /* 0x000000400d0f7836 */ /* 0x000fe20000000000 */
[----:B------:R-:W-:-:S02]  /*d380*/  LOP3.LUT R63, R63, 0xfffffffe, RZ, 0xc0, !PT ;  /* 0xfffffffe3f3f7812 */ /* 0x000fc400078ec0ff */
[----:B------:R-:W-:Y:S02]  /*d390*/  FSEL R190, R190, -INF , !P3 ;  /* 0xff800000bebe7808 */ /* 0x000fe40005800000 */
[----:B------:R-:W-:Y:S02]  /*d3a0*/  ISETP.GE.AND P3, PT, R5, R60, PT ;  /* 0x0000003c0500720c */ /* 0x000fe40003f66270 */
[----:B------:R-:W-:Y:S02]  /*d3b0*/  FSEL R112, R103, -INF , !P1 ;  /* 0xff80000067707808 */ /* 0x000fe40004800000 */
[----:B------:R-:W-:Y:S02]  /*d3c0*/  ISETP.GE.AND P1, PT, R15, R101, PT ;  /* 0x000000650f00720c */ /* 0x000fe40003f26270 */
[----:B------:R-:W-:Y:S02]  /*d3d0*/  FSEL R118, R102, -INF , !P6 ;  /* 0xff80000066767808 */ /* 0x000fe40007000000 */
[----:B------:R-:W-:-:S02]  /*d3e0*/  FSEL R126, R126, -INF , !P1 ;  /* 0xff8000007e7e7808 */ /* 0x000fc40004800000 */
[----:B------:R-:W-:Y:S01]  /*d3f0*/  ISETP.GE.AND P6, PT, R15, R60, PT ;  /* 0x0000003c0f00720c */ /* 0x000fe20003fc6270 */
[----:B------:R-:W-:Y:S01]  /*d400*/  VIADD R15, R13, 0x48 ;  /* 0x000000480d0f7836 */ /* 0x000fe20000000000 */
[----:B------:R-:W-:Y:S02]  /*d410*/  FSEL R110, R110, -INF , !P2 ;  /* 0xff8000006e6e7808 */ /* 0x000fe40005000000 */
[----:B------:R-:W-:Y:S02]  /*d420*/  @P3 LOP3.LUT R63, R63, 0x1, RZ, 0xfc, !PT ;  /* 0x000000013f3f3812 */ /* 0x000fe400078efcff */
[----:B------:R-:W-:Y:S02]  /*d430*/  FSEL R180, R180, -INF , !P6 ;  /* 0xff800000b4b47808 */ /* 0x000fe40007000000 */
[----:B------:R-:W-:Y:S02]  /*d440*/  LOP3.LUT P1, RZ, R63, 0x1, RZ, 0xc0, !PT ;  /* 0x000000013fff7812 */ /* 0x000fe4000782c0ff */
[----:B------:R-:W-:Y:S01]  /*d450*/  ISETP.GE.AND P6, PT, R5, R101, PT ;  /* 0x000000650500720c */ /* 0x000fe20003fc6270 */
[----:B------:R-:W-:Y:S01]  /*d460*/  VIADD R5, R13, 0x51 ;  /* 0x000000510d057836 */ /* 0x000fe20000000000 */
[----:B------:R-:W-:-:S02]  /*d470*/  FSEL R172, R172, -INF , !P1 ;  /* 0xff800000acac7808 */ /* 0x000fc40004800000 */
[-C--:B------:R-:W-:Y:S02]  /*d480*/  ISETP.GE.AND P1, PT, R13, R101.reuse, PT ;  /* 0x000000650d00720c */ /* 0x080fe40003f26270 */
[----:B------:R-:W-:Y:S02]  /*d490*/  ISETP.GE.AND P2, PT, R15, R101, PT ;  /* 0x000000650f00720c */ /* 0x000fe40003f46270 */
[----:B------:R-:W-:Y:S02]  /*d4a0*/  FSEL R44, R7, -INF , !P1 ;  /* 0xff800000072c7808 */ /* 0x000fe40004800000 */
[----:B------:R-:W-:Y:S02]  /*d4b0*/  FSEL R140, R140, -INF , !P4 ;  /* 0xff8000008c8c7808 */ /* 0x000fe40006000000 */
[----:B------:R-:W-:Y:S02]  /*d4c0*/  FMNMX3.FTZ R7, R44, R2, R70, !PT ;  /* 0x000000022c077276 */ /* 0x000fe40007810046 */
[----:B------:R-:W-:-:S02]  /*d4d0*/  FSEL R182, R182, -INF , !P2 ;  /* 0xff800000b6b67808 */ /* 0x000fc40005000000 */
[----:B------:R-:W-:Y:S02]  /*d4e0*/  FMNMX3.FTZ R7, R7, R40, R30, !PT ;  /* 0x0000002807077276 */ /* 0x000fe4000781001e */
[----:B------:R-:W-:Y:S02]  /*d4f0*/  FSEL R124, R124, -INF , !P5 ;  /* 0xff8000007c7c7808 */ /* 0x000fe40006800000 */
[----:B------:R-:W-:Y:S02]  /*d500*/  FMNMX3.FTZ R7, R7, R6, R90, !PT ;  /* 0x0000000607077276 */ /* 0x000fe4000781005a */
[CC--:B------:R-:W-:Y:S02]  /*d510*/  ISETP.GE.AND P4, PT, R5.reuse, R60.reuse, PT ;  /* 0x0000003c0500720c */ /* 0x0c0fe40003f86270 */
[----:B------:R-:W-:Y:S01]  /*d520*/  ISETP.GE.AND P2, PT, R5, R101, PT ;  /* 0x000000650500720c */ /* 0x000fe20003f46270 */
[----:B------:R-:W-:Y:S01]  /*d530*/  VIADD R5, R13, 0x58 ;  /* 0x000000580d057836 */ /* 0x000fe20000000000 */
[----:B------:R-:W-:Y:S01]  /*d540*/  ISETP.GE.AND P5, PT, R15, R60, PT ;  /* 0x0000003c0f00720c */ /* 0x000fe20003fa6270 */
[----:B------:R-:W-:Y:S01]  /*d550*/  VIADD R15, R13, 0x50 ;  /* 0x000000500d0f7836 */ /* 0x000fe20000000000 */
[----:B------:R-:W-:-:S02]  /*d560*/  FMNMX3.FTZ R7, R7, R10, R28, !PT ;  /* 0x0000000a07077276 */ /* 0x000fc4000781001c */
[----:B------:R-:W-:Y:S02]  /*d570*/  FSEL R178, R178, -INF , !P5 ;  /* 0xff800000b2b27808 */ /* 0x000fe40006800000 */
[----:B------:R-:W-:Y:S01]  /*d580*/  FMNMX3.FTZ R19, R7, R202, R22, !PT ;  /* 0x000000ca07137276 */ /* 0x000fe20007810016 */
[----:B------:R-:W-:Y:S01]  /*d590*/  VIADD R7, R13, 0x70 ;  /* 0x000000700d077836 */ /* 0x000fe20000000000 */
[-C--:B------:R-:W-:Y:S02]  /*d5a0*/  ISETP.GE.AND P5, PT, R5, R60.reuse, PT ;  /* 0x0000003c0500720c */ /* 0x080fe40003fa6270 */
[-C--:B------:R-:W-:Y:S02]  /*d5b0*/  ISETP.GE.AND P1, PT, R13, R60.reuse, PT ;  /* 0x0000003c0d00720c */ /* 0x080fe40003f26270 */
[----:B------:R-:W-:Y:S02]  /*d5c0*/  ISETP.GE.AND P3, PT, R15, R60, PT ;  /* 0x0000003c0f00720c */ /* 0x000fe40003f66270 */
[----:B------:R-:W-:-:S02]  /*d5d0*/  FMNMX3.FTZ R19, R19, R200, R112, !PT ;  /* 0x000000c813137276 */ /* 0x000fc40007810070 */
[----:B------:R-:W-:Y:S01]  /*d5e0*/  FSEL R42, R0, -INF , !P1 ;  /* 0xff800000002a7808 */ /* 0x000fe20004800000 */
[----:B------:R-:W-:Y:S01]  /*d5f0*/  VIADD R0, R13, 0x78 ;  /* 0x000000780d007836 */ /* 0x000fe20000000000 */
[----:B------:R-:W-:Y:S02]  /*d600*/  FSEL R134, R134, -INF , !P3 ;  /* 0xff80000086867808 */ /* 0x000fe40005800000 */
[----:B------:R-:W-:Y:S02]  /*d610*/  FMNMX3.FTZ R19, R19, R192, R190, !PT ;  /* 0x000000c013137276 */ /* 0x000fe400078100be */
[----:B------:R-:W-:Y:S02]  /*d620*/  FSEL R184, R184, -INF , !P0 ;  /* 0xff800000b8b87808 */ /* 0x000fe40004000000 */
[----:B------:R-:W-:Y:S01]  /*d630*/  ISETP.GE.AND P3, PT, R5, R101, PT ;  /* 0x000000650500720c */ /* 0x000fe20003f66270 */
[----:B------:R-:W-:Y:S01]  /*d640*/  VIADD R5, R13, 0x60 ;  /* 0x000000600d057836 */ /* 0x000fe20000000000 */
[----:B------:R-:W-:-:S02]  /*d650*/  FMNMX3.FTZ R23, R42, R38, R32, !PT ;  /* 0x000000262a177276 */ /* 0x000fc40007810020 */
[----:B------:R-:W-:Y:S01]  /*d660*/  ISETP.GE.AND P0, PT, R15, R101, PT ;  /* 0x000000650f00720c */ /* 0x000fe20003f06270 */
[----:B------:R-:W-:Y:S01]  /*d670*/  VIADD R15, R13, 0x59 ;  /* 0x000000590d0f7836 */ /* 0x000fe20000000000 */
[----:B------:R-:W-:Y:S02]  /*d680*/  LOP3.LUT R63, R63, 0xfffffffe, RZ, 0xc0, !PT ;  /* 0xfffffffe3f3f7812 */ /* 0x000fe400078ec0ff */
[----:B------:R-:W-:Y:S02]  /*d690*/  FMNMX3.FTZ R19, R19, R110, R126, !PT ;  /* 0x0000006e13137276 */ /* 0x000fe4000781007e */
[----:B------:R-:W-:Y:S02]  /*d6a0*/  FMNMX3.FTZ R23, R23, R18, R8, !PT ;  /* 0x0000001217177276 */ /* 0x000fe40007810008 */
[----:B------:R-:W-:Y:S02]  /*d6b0*/  @P5 LOP3.LUT R63, R63, 0x1, RZ, 0xfc, !PT ;  /* 0x000000013f3f5812 */ /* 0x000fe400078efcff */
[----:B------:R-:W-:-:S02]  /*d6c0*/  FSEL R174, R174, -INF , !P2 ;  /* 0xff800000aeae7808 */ /* 0x000fc40005000000 */
[----:B------:R-:W-:Y:S02]  /*d6d0*/  FSEL R176, R176, -INF , !P0 ;  /* 0xff800000b0b07808 */ /* 0x000fe40004000000 */
[C---:B------:R-:W-:Y:S02]  /*d6e0*/  ISETP.GE.AND P5, PT, R5.reuse, R60, PT ;  /* 0x0000003c0500720c */ /* 0x040fe40003fa6270 */
[-C--:B------:R-:W-:Y:S01]  /*d6f0*/  ISETP.GE.AND P2, PT, R5, R101.reuse, PT ;  /* 0x000000650500720c */ /* 0x080fe20003f46270 */
[----:B------:R-:W-:Y:S01]  /*d700*/  VIADD R5, R13, 0x61 ;  /* 0x000000610d057836 */ /* 0x000fe20000000000 */
[----:B------:R-:W-:Y:S02]  /*d710*/  FSEL R132, R132, -INF , !P6 ;  /* 0xff80000084847808 */ /* 0x000fe40007000000 */
[----:B------:R-:W-:Y:S02]  /*d720*/  ISETP.GE.AND P0, PT, R15, R101, PT ;  /* 0x000000650f00720c */ /* 0x000fe40003f06270 */
[----:B------:R-:W-:-:S02]  /*d730*/  FMNMX3.FTZ R19, R19, R184, R182, !PT ;  /* 0x000000b813137276 */ /* 0x000fc400078100b6 */
[----:B------:R-:W-:Y:S02]  /*d740*/  FMNMX3.FTZ R23, R23, R16, R14, !PT ;  /* 0x0000001017177276 */ /* 0x000fe4000781000e */
[----:B------:R-:W-:Y:S01]  /*d750*/  ISETP.GE.AND P6, PT, R15, R60, PT ;  /* 0x0000003c0f00720c */ /* 0x000fe20003fc6270 */
[----:B------:R-:W-:Y:S01]  /*d760*/  VIADD R15, R13, 0x69 ;  /* 0x000000690d0f7836 */ /* 0x000fe20000000000 */
[----:B-1----:R-:W-:Y:S02]  /*d770*/  FSEL R170, R170, -INF , !P3 ;  /* 0xff800000aaaa7808 */ /* 0x002fe40005800000 */
[----:B------:R-:W-:Y:S02]  /*d780*/  FSEL R142, R142, -INF , !P0 ;  /* 0xff8000008e8e7808 */ /* 0x000fe40004000000 */
[----:B------:R-:W-:Y:S02]  /*d790*/  FMNMX3.FTZ R19, R19, R132, R176, !PT ;  /* 0x0000008413137276 */ /* 0x000fe400078100b0 */
[----:B------:R-:W-:-:S02]  /*d7a0*/  ISETP.GE.AND P0, PT, R5, R101, PT ;  /* 0x000000650500720c */ /* 0x000fc40003f06270 */
[----:B------:R-:W-:Y:S02]  /*d7b0*/  FMNMX3.FTZ R23, R23, R12, R56, !PT ;  /* 0x0000000c17177276 */ /* 0x000fe40007810038 */
[----:B------:R-:W-:Y:S02]  /*d7c0*/  ISETP.GE.AND P1, PT, R17, R101, PT ;  /* 0x000000651100720c */ /* 0x000fe40003f26270 */
[----:B------:R-:W-:Y:S02]  /*d7d0*/  FSEL R138, R138, -INF , !P4 ;  /* 0xff8000008a8a7808 */ /* 0x000fe40006000000 */
[----:B------:R-:W-:Y:S02]  /*d7e0*/  FSEL R122, R122, -INF , !P2 ;  /* 0xff8000007a7a7808 */ /* 0x000fe40005000000 */
[----:B------:R-:W-:Y:S02]  /*d7f0*/  FMNMX3.FTZ R19, R19, R174, R170, !PT ;  /* 0x000000ae13137276 */ /* 0x000fe400078100aa */
        /* <DEDUP_REMOVED lines=21> */
[----:B------:R-:W-:Y:S02]  /*d950*/  ISETP.GE.AND P2, PT, R17, R60, PT ;  /* 0x0000003c1100720c */ /* 0x000fe40003f46270 */
[----:B------:R-:W-:-:S02]  /*d960*/  FSEL R46, R46, -INF , !P0 ;  /* 0xff8000002e2e7808 */ /* 0x000fc40004000000 */
[----:B------:R-:W-:Y:S02]  /*d970*/  FMNMX3.FTZ R19, R19, R54, R52, !PT ;  /* 0x0000003613137276 */ /* 0x000fe40007810034 */
[----:B------:R-:W-:Y:S02]  /*d980*/  LOP3.LUT P3, RZ, R63, 0x1, RZ, 0xc0, !PT ;  /* 0x000000013fff7812 */ /* 0x000fe4000786c0ff */
[----:B------:R-:W-:Y:S02]  /*d990*/  FMNMX3.FTZ R17, R23, R140, R178, !PT ;  /* 0x0000008c17117276 */ /* 0x000fe400078100b2 */
[----:B------:R-:W-:Y:S02]  /*d9a0*/  ISETP.GE.AND P1, PT, R15, R60, PT ;  /* 0x0000003c0f00720c */ /* 0x000fe40003f26270 */
[----:B------:R-:W-:Y:S02]  /*d9b0*/  FMNMX.FTZ R15, R46, R19, !PT ;  /* 0x000000132e0f7209 */ /* 0x000fe40007810000 */
[----:B------:R-:W-:-:S02]  /*d9c0*/  FSEL R130, R130, -INF , !P3 ;  /* 0xff80000082827808 */ /* 0x000fc40005800000 */
[----:B------:R-:W-:Y:S01]  /*d9d0*/  FMNMX3.FTZ R17, R17, R172, R134, !PT ;  /* 0x000000ac11117276 */ /* 0x000fe20007810086 */
[----:B------:R-:W1:Y:S01]  /*d9e0*/  SHFL.BFLY PT, R48, R15, 0x2, 0x1f ;  /* 0x0c401f000f307f89 */ /* 0x000e6200000e0000 */
[----:B------:R-:W-:Y:S02]  /*d9f0*/  FSEL R128, R128, -INF , !P6 ;  /* 0xff80000080807808 */ /* 0x000fe40007000000 */
        /* <DEDUP_REMOVED lines=19> */
[----:B------:R-:W-:Y:S01]  /*db30*/  LEA R148, R148, UR5, 0x1 ;  /* 0x0000000594947c11 */ /* 0x000fe2000f8e08ff */
[----:B------:R-:W1:Y:S01]  /*db40*/  SHFL.BFLY PT, R0, R15, 0x1, 0x1f ;  /* 0x0c201f000f007f89 */ /* 0x000e6200000e0000 */
[----:B------:R-:W-:-:S03]  /*db50*/  LOP3.LUT P6, RZ, R63, 0x2, RZ, 0xc0, !PT ;  /* 0x000000023fff7812 */ /* 0x000fc600078cc0ff */
        /* <DEDUP_REMOVED lines=50> */
[----:B------:R-:W-:Y:S01]  /*de80*/  FFMA.FTZ R38, R8, UR4, -R23 ;  /* 0x0000000408267c23 */ /* 0x000fe20008010817 */
[--C-:B------:R-:W-:Y:S01]  /*de90*/  FFMA.FTZ R42, R30, UR4, -R39.reuse ;  /* 0x000000041e2a7c23 */ /* 0x100fe20008010827 */
[----:B------:R-:W3:Y:S01]  /*dea0*/  LDSM.16.MT88.4 R8, [R148+0x6800] ;  /* 0x006800009408783b */ /* 0x000ee20000004200 */
[----:B------:R-:W-:Y:S01]  /*deb0*/  MUFU.EX2 R48, R48 ;  /* 0x0000003000307308 */ /* 0x000fe20000000800 */
[----:B------:R-:W-:Y:S01]  /*dec0*/  FFMA.FTZ R30, R90, UR4, -R39 ;  /* 0x000000045a1e7c23 */ /* 0x000fe20008010827 */
[--C-:B------:R-:W-:Y:S01]  /*ded0*/  FFMA.FTZ R35, R16, UR4, -R23.reuse ;  /* 0x0000000410237c23 */ /* 0x100fe20008010817 */
[--C-:B------:R-:W-:Y:S01]  /*dee0*/  FFMA.FTZ R32, R14, UR4, -R23.reuse ;  /* 0x000000040e207c23 */ /* 0x100fe20008010817 */
[--C-:B------:R-:W-:Y:S01]  /*def0*/  FFMA.FTZ R29, R12, UR4, -R23.reuse ;  /* 0x000000040c1d7c23 */ /* 0x100fe20008010817 */
[----:B------:R-:W4:Y:S01]  /*df00*/  LDSM.16.MT88.4 R16, [R144+0x6800] ;  /* 0x006800009010783b */ /* 0x000f220000004200 */
        /* <DEDUP_REMOVED lines=21> */
[----:B------:R-:W-:Y:S01]  /*e060*/  FFMA.FTZ R128, R128, UR4, -R23 ;  /* 0x0000000480807c23 */ /* 0x000fe20008010817 */
        /* <DEDUP_REMOVED lines=8> */
[----:B------:R-:W-:Y:S01]  /*e0f0*/  FADD.FTZ R121, R50, R43 ;  /* 0x0000002b32797221 */ /* 0x000fe20000010000 */
[----:B------:R-:W-:Y:S01]  /*e100*/  FADD.FTZ R41, R48, R41 ;  /* 0x0000002930297221 */ /* 0x000fe20000010000 */
[--C-:B------:R-:W-:Y:S01]  /*e110*/  FFMA.FTZ R58, R58, UR4, -R39.reuse ;  /* 0x000000043a3a7c23 */ /* 0x100fe20008010827 */
[--C-:B------:R-:W-:Y:S01]  /*e120*/  FFMA.FTZ R119, R54, UR4, -R39.reuse ;  /* 0x0000000436777c23 */ /* 0x100fe20008010827 */
[----:B------:R-:W5:Y:S01]  /*e130*/  MUFU.EX2 R33, R33 ;  /* 0x0000002100217308 */ /* 0x000f620000000800 */
[----:B-1----:R-:W-:Y:S01]  /*e140*/  F2FP.F16.F32.PACK_AB R70, R37, R40 ;  /* 0x000000282546723e */ /* 0x002fe200000000ff */
[--C-:B------:R-:W-:Y:S01]  /*e150*/  FFMA.FTZ R52, R52, UR4, -R39.reuse ;  /* 0x0000000434347c23 */ /* 0x100fe20008010827 */
[----:B------:R-:W-:Y:S01]  /*e160*/  FFMA.FTZ R39, R46, UR4, -R39 ;  /* 0x000000042e277c23 */ /* 0x000fe20008010827 */
[----:B------:R-:W-:Y:S01]  /*e170*/  FADD.FTZ R46, R44, R121 ;  /* 0x000000792c2e7221 */ /* 0x000fe20000010000 */
[----:B------:R-:W-:Y:S01]  /*e180*/  FADD.FTZ R40, R40, R41 ;  /* 0x0000002928287221 */ /* 0x000fe20000010000 */
[--C-:B------:R-:W-:Y:S01]  /*e190*/  FFMA.FTZ R36, R36, UR4, -R23.reuse ;  /* 0x0000000424247c23 */ /* 0x100fe20008010817 */
[--C-:B------:R-:W-:Y:S01]  /*e1a0*/  FFMA.FTZ R34, R34, UR4, -R23.reuse ;  /* 0x0000000422227c23 */ /* 0x100fe20008010817 */
[----:B------:R-:W-:Y:S01]  /*e1b0*/  MUFU.EX2 R30, R30 ;  /* 0x0000001e001e7308 */ /* 0x000fe20000000800 */
[----:B------:R-:W-:Y:S01]  /*e1c0*/  HMMA.16816.F32 R96, R68, R92, RZ ;  /* 0x0000005c4460723c */ /* 0x000fe200000018ff */
[----:B------:R-:W-:Y:S01]  /*e1d0*/  FADD.FTZ R31, R31, R46 ;  /* 0x0000002e1f1f7221 */ /* 0x000fe20000010000 */
[----:B------:R-:W-:Y:S01]  /*e1e0*/  FADD.FTZ R37, R37, R40 ;  /* 0x0000002825257221 */ /* 0x000fe20000010000 */
[--C-:B------:R-:W-:Y:S01]  /*e1f0*/  FFMA.FTZ R26, R26, UR4, -R23.reuse ;  /* 0x000000041a1a7c23 */ /* 0x100fe20008010817 */
[----:B------:R-:W-:Y:S01]  /*e200*/  FFMA.FTZ R23, R24, UR4, -R23 ;  /* 0x0000000418177c23 */ /* 0x000fe20008010817 */
[----:B------:R-:W-:-:S02]  /*e210*/  IMAD.MOV.U32 R170, RZ, RZ, -0x1 ;  /* 0xffffffffffaa7424 */ /* 0x000fc400078e00ff */
[----:B------:R-:W-:Y:S01]  /*e220*/  MUFU.EX2 R27, R27 ;  /* 0x0000001b001b7308 */ /* 0x000fe20000000800 */
[C---:B------:R-:W-:Y:S07]  /*e230*/  HMMA.16816.F32 R92, R68.reuse, R94, RZ ;  /* 0x0000005e445c723c */ /* 0x040fee00000018ff */
[----:B------:R-:W-:Y:S01]  /*e240*/  MUFU.EX2 R38, R38 ;  /* 0x0000002600267308 */ /* 0x000fe20000000800 */
[C---:B------:R-:W-:Y:S07]  /*e250*/  HMMA.16816.F32 R88, R68.reuse, R84, RZ ;  /* 0x000000544458723c */ /* 0x040fee00000018ff */
        /* <DEDUP_REMOVED lines=26> */
[----:B------:R-:W5:Y:S04]  /*e400*/  LDSM.16.MT88.4 R8, [R100+0x6800] ;  /* 0x006800006408783b */ /* 0x000f680000004200 */
[----:B------:R-:W-:Y:S03]  /*e410*/  MUFU.EX2 R56, R56 ;  /* 0x0000003800387308 */ /* 0x000fe60000000800 */
[C---:B----4-:R-:W-:Y:S05]  /*e420*/  HMMA.16816.F32 R88, R4.reuse, R16, R88 ;  /* 0x000000100458723c */ /* 0x050fea0000001858 */
[----:B------:R-:W4:Y:S03]  /*e430*/  MUFU.EX2 R45, R45 ;  /* 0x0000002d002d7308 */ /* 0x000f260000000800 */
[C---:B------:R-:W-:Y:S01]  /*e440*/  HMMA.16816.F32 R84, R4.reuse, R18, R84 ;  /* 0x000000120454723c */ /* 0x040fe20000001854 */
[----:B------:R-:W4:Y:S04]  /*e450*/  LDSM.16.MT88.4 R16, [R148+0x7000] ;  /* 0x007000009410783b */ /* 0x000f280000004200 */
[----:B------:R-:W-:Y:S03]  /*e460*/  MUFU.EX2 R47, R47 ;  /* 0x0000002f002f7308 */ /* 0x000fe60000000800 */
[C---:B--2---:R-:W-:Y:S05]  /*e470*/  HMMA.16816.F32 R80, R4.reuse, R12, R80 ;  /* 0x0000000c0450723c */ /* 0x044fea0000001850 */
[----:B------:R-:W2:Y:S03]  /*e480*/  MUFU.EX2 R64, R64 ;  /* 0x0000004000407308 */ /* 0x000ea60000000800 */
[C---:B------:R-:W-:Y:S01]  /*e490*/  HMMA.16816.F32 R76, R4.reuse, R14, R76 ;  /* 0x0000000e044c723c */ /* 0x040fe2000000184c */
[----:B------:R-:W2:Y:S04]  /*e4a0*/  LDSM.16.MT88.4 R12, [R144+0x7000] ;  /* 0x00700000900c783b */ /* 0x000ea80000004200 */
[----:B------:R-:W2:Y:S03]  /*e4b0*/  MUFU.EX2 R112, R112 ;  /* 0x0000007000707308 */ /* 0x000ea60000000800 */
[C---:B-----5:R-:W-:Y:S05]  /*e4c0*/  HMMA.16816.F32 R72, R4.reuse, R8, R72 ;  /* 0x000000080448723c */ /* 0x060fea0000001848 */
[----:B------:R-:W5:Y:S03]  /*e4d0*/  MUFU.EX2 R49, R49 ;  /* 0x0000003100317308 */ /* 0x000f660000000800 */
[----:B------:R-:W-:Y:S01]  /*e4e0*/  HMMA.16816.F32 R68, R4, R10, R68 ;  /* 0x0000000a0444723c */ /* 0x000fe20000001844 */
[----:B------:R-:W5:Y:S01]  /*e4f0*/  LDSM.16.MT88.4 R8, [R102+0x7000] ;  /* 0x007000006608783b */ /* 0x000f620000004200 */
[----:B-1----:R-:W-:Y:S01]  /*e500*/  F2FP.F16.F32.PACK_AB R5, R25, R28 ;  /* 0x0000001c1905723e */ /* 0x002fe200000000ff */
[----:B------:R-:W-:Y:S01]  /*e510*/  FADD.FTZ R28, R28, R27 ;  /* 0x0000001b1c1c7221 */ /* 0x000fe20000010000 */
[----:B---3--:R-:W-:Y:S01]  /*e520*/  F2FP.F16.F32.PACK_AB R7, R3, R22 ;  /* 0x000000160307723e */ /* 0x008fe200000000ff */
[----:B------:R-:W1:Y:S01]  /*e530*/  MUFU.EX2 R51, R51 ;  /* 0x0000003300337308 */ /* 0x000e620000000800 */
[----:B----4-:R-:W-:Y:S01]  /*e540*/  F2FP.F16.F32.PACK_AB R4, R45, R56 ;  /* 0x000000382d04723e */ /* 0x010fe200000000ff */
[----:B------:R-:W-:Y:S01]  /*e550*/  FADD.FTZ R56, R56, R29 ;  /* 0x0000001d38387221 */ /* 0x000fe20000010000 */
[----:B--2---:R-:W-:Y:S01]  /*e560*/  F2FP.F16.F32.PACK_AB R6, R64, R47 ;  /* 0x0000002f4006723e */ /* 0x004fe200000000ff */
[----:B------:R-:W-:-:S02]  /*e570*/  FADD.FTZ R25, R25, R28 ;  /* 0x0000001c19197221 */ /* 0x000fc40000010000 */
[----:B------:R-:W-:Y:S02]  /*e580*/  FADD.FTZ R56, R45, R56 ;  /* 0x000000382d387221 */ /* 0x000fe40000010000 */
[----:B------:R-:W2:Y:S01]  /*e590*/  MUFU.EX2 R110, R110 ;  /* 0x0000006e006e7308 */ /* 0x000ea20000000800 */
[----:B------:R-:W-:Y:S01]  /*e5a0*/  FADD.FTZ R22, R22, R25 ;  /* 0x0000001916167221 */ /* 0x000fe20000010000 */
[C---:B------:R-:W-:Y:S01]  /*e5b0*/  HMMA.16816.F32 R96, R4.reuse, R16, R96 ;  /* 0x000000100460723c */ /* 0x040fe20000001860 */
[----:B------:R-:W-:Y:S02]  /*e5c0*/  FADD.FTZ R47, R47, R56 ;  /* 0x000000382f2f7221 */ /* 0x000fe40000010000 */
[----:B------:R-:W-:Y:S02]  /*e5d0*/  FADD.FTZ R3, R3, R22 ;  /* 0x0000001603037221 */ /* 0x000fe40000010000 */
[----:B------:R-:W-:Y:S01]  /*e5e0*/  FADD.FTZ R64, R64, R47 ;  /* 0x0000002f40407221 */ /* 0x000fe20000010000 */
[----:B------:R-:W-:Y:S01]  /*e5f0*/  MUFU.EX2 R53, R53 ;  /* 0x0000003500357308 */ /* 0x000fe20000000800 */
[----:B------:R-:W-:Y:S01]  /*e600*/  FADD.FTZ R22, R112, R3 ;  /* 0x0000000370167221 */ /* 0x000fe20000010000 */
[----:B------:R-:W-:Y:S01]  /*e610*/  HMMA.16816.F32 R92, R4, R18, R92 ;  /* 0x00000012045c723c */ /* 0x000fe2000000185c */
[----:B------:R-:W3:Y:S02]  /*e620*/  LDSM.16.MT88.4 R16, [R100+0x7000] ;  /* 0x007000006410783b */ /* 0x000ee40000004200 */
[----:B-----5:R-:W-:-:S03]  /*e630*/  FADD.FTZ R22, R49, R22 ;  /* 0x0000001631167221 */ /* 0x020fc60000010000 */
[----:B------:R-:W-:Y:S01]  /*e640*/  MUFU.EX2 R118, R118 ;  /* 0x0000007600767308 */ /* 0x000fe20000000800 */
[----:B-1----:R-:W-:Y:S01]  /*e650*/  FADD.FTZ R3, R51, R22 ;  /* 0x0000001633037221 */ /* 0x002fe20000010000 */
[----:B------:R-:W-:Y:S03]  /*e660*/  HMMA.16816.F32 R88, R4, R12, R88 ;  /* 0x0000000c0458723c */ /* 0x000fe60000001858 */
[----:B--2---:R-:W-:-:S03]  /*e670*/  FADD.FTZ R3, R110, R3 ;  /* 0x000000036e037221 */ /* 0x004fc60000010000 */
[----:B------:R-:W-:Y:S02]  /*e680*/  MUFU.EX2 R55, R55 ;  /* 0x0000003700377308 */ /* 0x000fe40000000800 */
[C---:B------:R-:W-:Y:S01]  /*e690*/  HMMA.16816.F32 R84, R4.reuse, R14, R84 ;  /* 0x0000000e0454723c */ /* 0x040fe20000001854 */
[----:B------:R-:W1:Y:S05]  /*e6a0*/  LDSM.16.MT88.4 R12, [R148+0x7800] ;  /* 0x00780000940c783b */ /* 0x000e6a0000004200 */
[----:B------:R-:W-:Y:S02]  /*e6b0*/  MUFU.EX2 R124, R124 ;  /* 0x0000007c007c7308 */ /* 0x000fe40000000800 */
[C---:B------:R-:W-:Y:S06]  /*e6c0*/  HMMA.16816.F32 R80, R4.reuse, R8, R80 ;  /* 0x000000080450723c */ /* 0x040fec0000001850 */
[----:B------:R-:W2:Y:S02]  /*e6d0*/  MUFU.EX2 R126, R126 ;  /* 0x0000007e007e7308 */ /* 0x000ea40000000800 */
[C---:B------:R-:W-:Y:S01]  /*e6e0*/  HMMA.16816.F32 R76, R4.reuse, R10, R76 ;  /* 0x0000000a044c723c */ /* 0x040fe2000000184c */
[----:B------:R-:W4:Y:S05]  /*e6f0*/  LDSM.16.MT88.4 R8, [R144+0x7800] ;  /* 0x007800009008783b */ /* 0x000f2a0000004200 */
[----:B------:R-:W5:Y:S02]  /*e700*/  MUFU.EX2 R57, R57 ;  /* 0x0000003900397308 */ /* 0x000f640000000800 */
[C---:B---3--:R-:W-:Y:S06]  /*e710*/  HMMA.16816.F32 R72, R4.reuse, R16, R72 ;  /* 0x000000100448723c */ /* 0x048fec0000001848 */
[----:B------:R-:W-:Y:S01]  /*e720*/  MUFU.EX2 R59, R59 ;  /* 0x0000003b003b7308 */ /* 0x000fe20000000800 */
[----:B--2---:R-:W-:Y:S01]  /*e730*/  FADD.FTZ R22, R126, R3 ;  /* 0x000000037e167221 */ /* 0x004fe20000010000 */
[----:B------:R-:W-:Y:S01]  /*e740*/  HMMA.16816.F32 R68, R4, R18, R68 ;  /* 0x000000120444723c */ /* 0x000fe20000001844 */
[----:B------:R-:W-:Y:S01]  /*e750*/  F2FP.F16.F32.PACK_AB R5, R49, R112 ;  /* 0x000000703105723e */ /* 0x000fe200000000ff */
[----:B------:R-:W2:Y:S01]  /*e760*/  LDSM.16.MT88.4 R16, [R102+0x7800] ;  /* 0x007800006610783b */ /* 0x000ea20000004200 */
[----:B------:R-:W-:-:S02]  /*e770*/  F2FP.F16.F32.PACK_AB R7, R110, R51 ;  /* 0x000000336e07723e */ /* 0x000fc400000000ff */
[----:B------:R-:W-:Y:S01]  /*e780*/  F2FP.F16.F32.PACK_AB R4, R118, R53 ;  /* 0x000000357604723e */ /* 0x000fe200000000ff */
[----:B------:R-:W3:Y:S01]  /*e790*/  MUFU.EX2 R132, R132 ;  /* 0x0000008400847308 */ /* 0x000ee20000000800 */
[----:B------:R-:W-:Y:S01]  /*e7a0*/  F2FP.F16.F32.PACK_AB R6, R124, R55 ;  /* 0x000000377c06723e */ /* 0x000fe200000000ff */
[----:B------:R-:W-:Y:S01]  /*e7b0*/  FADD.FTZ R53, R53, R64 ;  /* 0x0000004035357221 */ /* 0x000fe20000010000 */
[----:B-----5:R-:W-:-:S03]  /*e7c0*/  FADD.FTZ R22, R57, R22 ;  /* 0x0000001639167221 */ /* 0x020fc60000010000 */
[----:B------:R-:W-:Y:S02]  /*e7d0*/  FADD.FTZ R118, R118, R53 ;  /* 0x0000003576767221 */ /* 0x000fe40000010000 */
[----:B-1----:R-:W-:Y:S01]  /*e7e0*/  HMMA.16816.F32 R96, R4, R12, R96 ;  /* 0x0000000c0460723c */ /* 0x002fe20000001860 */
[----:B------:R-:W-:Y:S01]  /*e7f0*/  MUFU.EX2 R65, R65 ;  /* 0x0000004100417308 */ /* 0x000fe20000000800 */
[----:B------:R-:W-:-:S04]  /*e800*/  FADD.FTZ R55, R55, R118 ;  /* 0x0000007637377221 */ /* 0x000fc80000010000 */
[----:B------:R-:W-:Y:S02]  /*e810*/  FADD.FTZ R124, R124, R55 ;  /* 0x000000377c7c7221 */ /* 0x000fe40000010000 */
        /* <DEDUP_REMOVED lines=16> */
[----:B------:R-:W-:Y:S01]  /*e920*/  F2FP.F16.F32.PACK_AB R5, R57, R126 ;  /* 0x0000007e3905723e */ /* 0x000fe200000000ff */
[----:B------:R-:W1:Y:S01]  /*e930*/  LDSM.16.MT88.4 R12, [R102+0x8000] ;  /* 0x00800000660c783b */ /* 0x000e620000004200 */
[----:B---3--:R-:W-:Y:S01]  /*e940*/  F2FP.F16.F32.PACK_AB R7, R132, R59 ;  /* 0x0000003b8407723e */ /* 0x008fe200000000ff */
[----:B------:R-:W3:Y:S01]  /*e950*/  MUFU.EX2 R142, R142 ;  /* 0x0000008e008e7308 */ /* 0x000ee20000000800 */
[----:B-----5:R-:W-:Y:S01]  /*e960*/  F2FP.F16.F32.PACK_AB R4, R140, R65 ;  /* 0x000000418c04723e */ /* 0x020fe200000000ff */
[----:B------:R-:W-:Y:S01]  /*e970*/  FADD.FTZ R65, R65, R124 ;  /* 0x0000007c41417221 */ /* 0x000fe20000010000 */
[----:B------:R-:W-:Y:S01]  /*e980*/  F2FP.F16.F32.PACK_AB R6, R172, R67 ;  /* 0x00000043ac06723e */ /* 0x000fe200000000ff */
[----:B------:R-:W-:-:S02]  /*e990*/  FADD.FTZ R59, R59, R22 ;  /* 0x000000163b3b7221 */ /* 0x000fc40000010000 */
[----:B------:R-:W-:Y:S02]  /*e9a0*/  FADD.FTZ R140, R140, R65 ;  /* 0x000000418c8c7221 */ /* 0x000fe40000010000 */
[----:B------:R-:W-:Y:S01]  /*e9b0*/  MUFU.EX2 R107, R107 ;  /* 0x0000006b006b7308 */ /* 0x000fe20000000800 */
[----:B------:R-:W-:Y:S01]  /*e9c0*/  FADD.FTZ R132, R132, R59 ;  /* 0x0000003b84847221 */ /* 0x000fe20000010000 */
[----:B----4-:R-:W-:Y:S01]  /*e9d0*/  HMMA.16816.F32 R96, R4, R8, R96 ;  /* 0x000000080460723c */ /* 0x010fe20000001860 */
[----:B------:R-:W-:-:S04]  /*e9e0*/  FADD.FTZ R67, R67, R140 ;  /* 0x0000008c43437221 */ /* 0x000fc80000010000 */
[----:B------:R-:W-:Y:S01]  /*e9f0*/  FADD.FTZ R172, R172, R67 ;  /* 0x00000043acac7221 */ /* 0x000fe20000010000 */
        /* <DEDUP_REMOVED lines=17> */
[----:B------:R-:W5:Y:S01]  /*eb10*/  LDSM.16.MT88.4 R8, [R102+0x8800] ;  /* 0x008800006608783b */ /* 0x000f620000004200 */
[----:B------:R-:W-:Y:S01]  /*eb20*/  F2FP.F16.F32.PACK_AB R5, R174, R103 ;  /* 0x00000067ae05723e */ /* 0x000fe200000000ff */
[----:B------:R-:W-:Y:S01]  /*eb30*/  FADD.FTZ R103, R103, R132 ;  /* 0x0000008467677221 */ /* 0x000fe20000010000 */
[----:B---3--:R-:W-:-:S02]  /*eb40*/  F2FP.F16.F32.PACK_AB R7, R142, R105 ;  /* 0x000000698e07723e */ /* 0x008fc400000000ff */
[----:B------:R-:W-:Y:S01]  /*eb50*/  MUFU.EX2 R108, R108 ;  /* 0x0000006c006c7308 */ /* 0x000fe20000000800 */
[----:B----4-:R-:W-:Y:S01]  /*eb60*/  F2FP.F16.F32.PACK_AB R4, R134, R107 ;  /* 0x0000006b8604723e */ /* 0x010fe200000000ff */
[----:B------:R-:W-:Y:S01]  /*eb70*/  FADD.FTZ R107, R107, R172 ;  /* 0x000000ac6b6b7221 */ /* 0x000fe20000010000 */
[----:B--2---:R-:W-:Y:S01]  /*eb80*/  F2FP.F16.F32.PACK_AB R6, R128, R109 ;  /* 0x0000006d8006723e */ /* 0x004fe200000000ff */
[----:B------:R-:W-:Y:S02]  /*eb90*/  FADD.FTZ R174, R174, R103 ;  /* 0x00000067aeae7221 */ /* 0x000fe40000010000 */
[----:B------:R-:W-:Y:S02]  /*eba0*/  FADD.FTZ R134, R134, R107 ;  /* 0x0000006b86867221 */ /* 0x000fe40000010000 */
[----:B------:R-:W2:Y:S01]  /*ebb0*/  MUFU.EX2 R115, R115 ;  /* 0x0000007300737308 */ /* 0x000ea20000000800 */
[----:B------:R-:W-:Y:S01]  /*ebc0*/  FADD.FTZ R105, R105, R174 ;  /* 0x000000ae69697221 */ /* 0x000fe20000010000 */
[----:B------:R-:W-:Y:S01]  /*ebd0*/  HMMA.16816.F32 R96, R4, R16, R96 ;  /* 0x000000100460723c */ /* 0x000fe20000001860 */
[----:B------:R-:W-:-:S02]  /*ebe0*/  FADD.FTZ R3, R109, R134 ;  /* 0x000000866d037221 */ /* 0x000fc40000010000 */
[----:B------:R-:W-:Y:S02]  /*ebf0*/  FADD.FTZ R142, R142, R105 ;  /* 0x000000698e8e7221 */ /* 0x000fe40000010000 */
[----:B------:R-:W-:Y:S01]  /*ec00*/  FADD.FTZ R3, R128, R3 ;  /* 0x0000000380037221 */ /* 0x000fe20000010000 */
[----:B------:R-:W-:Y:S02]  /*ec10*/  MUFU.EX2 R104, R104 ;  /* 0x0000006800687308 */ /* 0x000fe40000000800 */
[C---:B------:R-:W-:Y:S01]  /*ec20*/  HMMA.16816.F32 R92, R4.reuse, R18, R92 ;  /* 0x00000012045c723c */ /* 0x040fe2000000185c */
[----:B------:R-:W3:Y:S05]  /*ec30*/  LDSM.16.MT88.4 R16, [R100+0x8800] ;  /* 0x008800006410783b */ /* 0x000eea0000004200 */
[----:B------:R-:W4:Y:S02]  /*ec40*/  MUFU.EX2 R117, R117 ;  /* 0x0000007500757308 */ /* 0x000f240000000800 */
[C---:B-1----:R-:W-:Y:S06]  /*ec50*/  HMMA.16816.F32 R88, R4.reuse, R12, R88 ;  /* 0x0000000c0458723c */ /* 0x042fec0000001858 */
[----:B------:R-:W-:Y:S02]  /*ec60*/  MUFU.EX2 R58, R58 ;  /* 0x0000003a003a7308 */ /* 0x000fe40000000800 */
[C---:B------:R-:W-:Y:S01]  /*ec70*/  HMMA.16816.F32 R84, R4.reuse, R14, R84 ;  /* 0x0000000e0454723c */ /* 0x040fe20000001854 */
[----:B------:R-:W1:Y:S05]  /*ec80*/  LDSM.16.MT88.4 R12, [R148+0x9000] ;  /* 0x00900000940c783b */ /* 0x000e6a0000004200 */
        /* <DEDUP_REMOVED lines=11> */
[----:B------:R-:W-:Y:S01]  /*ed40*/  F2FP.F16.F32.PACK_AB R7, R114, R113 ;  /* 0x000000717207723e */ /* 0x000fe200000000ff */
[----:B------:R-:W-:Y:S01]  /*ed50*/  FADD.FTZ R111, R111, R142 ;  /* 0x0000008e6f6f7221 */ /* 0x000fe20000010000 */
[----:B--2---:R-:W-:Y:S01]  /*ed60*/  F2FP.F16.F32.PACK_AB R4, R115, R108 ;  /* 0x0000006c7304723e */ /* 0x004fe200000000ff */
[----:B------:R-:W2:Y:S01]  /*ed70*/  MUFU.EX2 R34, R34 ;  /* 0x0000002200227308 */ /* 0x000ea20000000800 */
[----:B----4-:R-:W-:Y:S01]  /*ed80*/  F2FP.F16.F32.PACK_AB R6, R117, R104 ;  /* 0x000000687506723e */ /* 0x010fe200000000ff */
[----:B------:R-:W-:Y:S01]  /*ed90*/  FADD.FTZ R108, R108, R3 ;  /* 0x000000036c6c7221 */ /* 0x000fe20000010000 */
[----:B------:R-:W-:-:S03]  /*eda0*/  FADD.FTZ R120, R120, R111 ;  /* 0x0000006f78787221 */ /* 0x000fc60000010000 */
[----:B------:R-:W-:Y:S01]  /*edb0*/  FADD.FTZ R115, R115, R108 ;  /* 0x0000006c73737221 */ /* 0x000fe20000010000 */
[----:B------:R-:W-:Y:S01]  /*edc0*/  FADD.FTZ R3, R113, R120 ;  /* 0x0000007871037221 */ /* 0x000fe20000010000 */
[----:B-1----:R-:W-:Y:S01]  /*edd0*/  HMMA.16816.F32 R96, R4, R12, R96 ;  /* 0x0000000c0460723c */ /* 0x002fe20000001860 */
[----:B------:R-:W-:Y:S02]  /*ede0*/  MUFU.EX2 R26, R26 ;  /* 0x0000001a001a7308 */ /* 0x000fe40000000800 */
[----:B------:R-:W-:-:S05]  /*edf0*/  FADD.FTZ R3, R114, R3 ;  /* 0x0000000372037221 */ /* 0x000fca0000010000 */
[C---:B------:R-:W-:Y:S01]  /*ee00*/  HMMA.16816.F32 R92, R4.reuse, R14, R92 ;  /* 0x0000000e045c723c */ /* 0x040fe2000000185c */
[----:B------:R-:W1:Y:S01]  /*ee10*/  LDSM.16.MT88.4 R12, [R100+0x9000] ;  /* 0x00900000640c783b */ /* 0x000e620000004200 */
[----:B------:R-:W4:Y:S06]  /*ee20*/  MUFU.EX2 R23, R23 ;  /* 0x0000001700177308 */ /* 0x000f2c0000000800 */
[C---:B-----5:R-:W-:Y:S08]  /*ee30*/  HMMA.16816.F32 R88, R4.reuse, R8, R88 ;  /* 0x000000080458723c */ /* 0x060ff00000001858 */
[C---:B------:R-:W-:Y:S01]  /*ee40*/  HMMA.16816.F32 R84, R4.reuse, R10, R84 ;  /* 0x0000000a0454723c */ /* 0x040fe20000001854 */
[----:B------:R-:W5:Y:S07]  /*ee50*/  LDSM.16.MT88.4 R8, [R148+0x9800] ;  /* 0x009800009408783b */ /* 0x000f6e0000004200 */
[C---:B---3--:R-:W-:Y:S08]  /*ee60*/  HMMA.16816.F32 R80, R4.reuse, R16, R80 ;  /* 0x000000100450723c */ /* 0x048ff00000001850 */
[C---:B------:R-:W-:Y:S01]  /*ee70*/  HMMA.16816.F32 R76, R4.reuse, R18, R76 ;  /* 0x00000012044c723c */ /* 0x040fe2000000184c */
[----:B------:R-:W3:Y:S07]  /*ee80*/  LDSM.16.MT88.4 R16, [R144+0x9800] ;  /* 0x009800009010783b */ /* 0x000eee0000004200 */
[C---:B-1----:R-:W-:Y:S08]  /*ee90*/  HMMA.16816.F32 R72, R4.reuse, R12, R72 ;  /* 0x0000000c0448723c */ /* 0x042ff00000001848 */
[----:B------:R-:W-:Y:S01]  /*eea0*/  HMMA.16816.F32 R68, R4, R14, R68 ;  /* 0x0000000e0444723c */ /* 0x000fe20000001844 */
[----:B------:R-:W-:Y:S01]  /*eeb0*/  F2FP.F16.F32.PACK_AB R5, R119, R58 ;  /* 0x0000003a7705723e */ /* 0x000fe200000000ff */
[----:B------:R-:W1:Y:S01]  /*eec0*/  LDSM.16.MT88.4 R12, [R102+0x9800] ;  /* 0x00980000660c783b */ /* 0x000e620000004200 */
[----:B------:R-:W-:Y:S01]  /*eed0*/  F2FP.F16.F32.PACK_AB R7, R44, R43 ;  /* 0x0000002b2c07723e */ /* 0x000fe200000000ff */
[----:B------:R-:W-:Y:S01]  /*eee0*/  FADD.FTZ R58, R58, R3 ;  /* 0x000000033a3a7221 */ /* 0x000fe20000010000 */
[----:B--2---:R-:W-:-:S02]  /*eef0*/  F2FP.F16.F32.PACK_AB R4, R34, R31 ;  /* 0x0000001f2204723e */ /* 0x004fc400000000ff */
[----:B----4-:R-:W-:Y:S01]  /*ef00*/  F2FP.F16.F32.PACK_AB R6, R23, R26 ;  /* 0x0000001a1706723e */ /* 0x010fe200000000ff */
[----:B------:R-:W-:-:S04]  /*ef10*/  FADD.FTZ R58, R119, R58 ;  /* 0x0000003a773a7221 */ /* 0x000fc80000010000 */
[----:B------:R-:W-:Y:S02]  /*ef20*/  FADD.FTZ R43, R43, R58 ;  /* 0x0000003a2b2b7221 */ /* 0x000fe40000010000 */
[----:B-----5:R-:W-:Y:S02]  /*ef30*/  HMMA.16816.F32 R96, R4, R8, R96 ;  /* 0x000000080460723c */ /* 0x020fe40000001860 */
[----:B------:R-:W-:-:S06]  /*ef40*/  FADD.FTZ R173, R44, R43 ;  /* 0x0000002b2cad7221 */ /* 0x000fcc0000010000 */
[C---:B------:R-:W-:Y:S01]  /*ef50*/  HMMA.16816.F32 R92, R4.reuse, R10, R92 ;  /* 0x0000000a045c723c */ /* 0x040fe2000000185c */
[----:B------:R-:W2:Y:S07]  /*ef60*/  LDSM.16.MT88.4 R8, [R100+0x9800] ;  /* 0x009800006408783b */ /* 0x000eae0000004200 */
[C---:B---3--:R-:W-:Y:S08]  /*ef70*/  HMMA.16816.F32 R88, R4.reuse, R16, R88 ;  /* 0x000000100458723c */ /* 0x048ff00000001858 */
[C---:B------:R-:W-:Y:S08]  /*ef80*/  HMMA.16816.F32 R84, R4.reuse, R18, R84 ;  /* 0x000000120454723c */ /* 0x040ff00000001854 */
[C---:B-1----:R-:W-:Y:S08]  /*ef90*/  HMMA.16816.F32 R80, R4.reuse, R12, R80 ;  /* 0x0000000c0450723c */ /* 0x042ff00000001850 */
[C---:B------:R-:W-:Y:S08]  /*efa0*/  HMMA.16816.F32 R76, R4.reuse, R14, R76 ;  /* 0x0000000e044c723c */ /* 0x040ff0000000184c */
[----:B--2---:R-:W-:Y:S01]  /*efb0*/  HMMA.16816.F32 R72, R4, R8, R72 ;  /* 0x000000080448723c */ /* 0x004fe20000001848 */
[----:B------:R-:W-:-:S04]  /*efc0*/  FADD.FTZ R8, R104, R115 ;  /* 0x0000007368087221 */ /* 0x000fc80000010000 */
[----:B------:R-:W-:-:S03]  /*efd0*/  FADD.FTZ R8, R117, R8 ;  /* 0x0000000875087221 */ /* 0x000fc60000010000 */
[----:B------:R-:W-:Y:S01]  /*efe0*/  HMMA.16816.F32 R68, R4, R10, R68 ;  /* 0x0000000a0444723c */ /* 0x000fe20000001844 */
[----:B------:R-:W-:-:S04]  /*eff0*/  FADD.FTZ R31, R31, R8 ;  /* 0x000000081f1f7221 */ /* 0x000fc80000010000 */
[----:B------:R-:W-:-:S04]  /*f000*/  FADD.FTZ R31, R34, R31 ;  /* 0x0000001f221f7221 */ /* 0x000fc80000010000 */
[----:B------:R-:W-:-:S04]  /*f010*/  FADD.FTZ R26, R26, R31 ;  /* 0x0000001f1a1a7221 */ /* 0x000fc80000010000 */
        /* <DEDUP_REMOVED lines=68> */
.L_x_6025:
[----:B------:R-:W-:Y:S01]  /*f460*/  UMOV UR8, URZ ;  /* 0x000000ff00087c82 */ /* 0x000fe20008000000 */
[----:B------:R-:W-:Y:S01]  /*f470*/  IMAD.SHL.U32 R3, R20, 0x80, RZ ;  /* 0x0000008014037824 */ /* 0x000fe200078e00ff */
[----:B------:R-:W-:-:S05]  /*f480*/  IADD3 R4, P0, PT, RZ, -UR8, RZ ;  /* 0x80000008ff047c10 */ /* 0x000fca000ff1e0ff */
[----:B------:R-:W-:-:S05]  /*f490*/  IMAD.X R3, RZ, RZ, ~R3, P0 ;  /* 0x000000ffff037224 */ /* 0x000fca00000e0e03 */
[----:B------:R-:W-:-:S04]  /*f4a0*/  SHF.R.S64 R5, R4, 0x1f, R3 ;  /* 0x0000001f04057819 */ /* 0x000fc80000001003 */
[----:B------:R-:W-:-:S04]  /*f4b0*/  IADD3 R162, P0, PT, R5, R162, RZ ;  /* 0x000000a205a27210 */ /* 0x000fc80007f1e0ff */
[----:B------:R-:W-:-:S09]  /*f4c0*/  LEA.HI.X.SX32 R163, R3, R163, 0x1, P0 ;  /* 0x000000a303a37211 */ /* 0x000fd200000f0eff */
.L_x_6026:
        /* <DEDUP_REMOVED lines=24> */
[----:B------:R-:W-:Y:S03]  /*f650*/  LDGSTS.E.BYPASS.LTC128B.128 [R158+0x8800], desc[UR6][R12.64] ;  /* 0x088000000c9e7fae */ /* 0x000fe6000b981a06 */
[----:B------:R-:W-:Y:S01]  /*f660*/  IMAD.X R23, R15, 0x1, R20, P0 ;  /* 0x000000010f177824 */ /* 0x000fe200000e0614 */
[----:B------:R1:W-:Y:S04]  /*f670*/  LDGSTS.E.BYPASS.LTC128B.128 [R158+0x9000], desc[UR6][R14.64] ;  /* 0x090000000e9e7fae */ /* 0x0003e8000b981a06 */
[----:B------:R2:W-:Y:S04]  /*f680*/  LDGSTS.E.BYPASS.LTC128B.128 [R158+0x9800], desc[UR6][R22.64] ;  /* 0x09800000169e7fae */ /* 0x0005e8000b981a06 */
[----:B------:R-:W-:Y:S04]  /*f690*/  LDSM.16.M88.4 R116, [R153] ;  /* 0x000000009974783b */ /* 0x000fe80000000200 */
[----:B------:R-:W3:Y:S04]  /*f6a0*/  LDSM.16.M88.4 R104, [R152+UR5+0x2000] ;  /* 0x002000059868783b */ /* 0x000ee80008000200 */
[----:B------:R-:W4:Y:S04]  /*f6b0*/  LDSM.16.M88.4 R56, [R152+UR5+0x2800] ;  /* 0x002800059838783b */ /* 0x000f280008000200 */
[----:B------:R-:W5:Y:S04]  /*f6c0*/  LDSM.16.M88.4 R48, [R152+UR5+0x3000] ;  /* 0x003000059830783b */ /* 0x000f680008000200 */
[----:B------:R-:W2:Y:S04]  /*f6d0*/  LDSM.16.M88.4 R40, [R152+UR5+0x3800] ;  /* 0x003800059828783b */ /* 0x000ea80008000200 */
[----:B------:R-:W2:Y:S04]  /*f6e0*/  LDSM.16.M88.4 R32, [R152+UR5+0x4000] ;  /* 0x004000059820783b */ /* 0x000ea80008000200 */
[----:B------:R-:W2:Y:S04]  /*f6f0*/  LDSM.16.M88.4 R24, [R152+UR5+0x4800] ;  /* 0x004800059818783b */ /* 0x000ea80008000200 */
[----:B------:R-:W2:Y:S04]  /*f700*/  LDSM.16.M88.4 R16, [R152+UR5+0x5000] ;  /* 0x005000059810783b */ /* 0x000ea80008000200 */
[----:B------:R-:W2:Y:S04]  /*f710*/  LDSM.16.M88.4 R112, [R152+UR5+0x5800] ;  /* 0x005800059870783b */ /* 0x000ea80008000200 */
[----:B------:R-:W-:Y:S04]  /*f720*/  LDSM.16.M88.4 R128, [R151] ;  /* 0x000000009780783b */ /* 0x000fe80000000200 */
[----:B-1----:R-:W1:Y:S04]  /*f730*/  LDSM.16.M88.4 R12, [R147+0x2800] ;  /* 0x00280000930c783b */ /* 0x002e680000000200 */
[----:B------:R-:W1:Y:S01]  /*f740*/  LDSM.16.M88.4 R8, [R147+0x3000] ;  /* 0x003000009308783b */ /* 0x000e620000000200 */
[C---:B---3--:R-:W-:Y:S03]  /*f750*/  HMMA.16816.F32 R4, R116.reuse, R104, RZ ;  /* 0x000000687404723c */ /* 0x048fe600000018ff */
[----:B------:R-:W3:Y:S04]  /*f760*/  LDSM.16.M88.4 R108, [R147+0x2000] ;  /* 0x00200000936c783b */ /* 0x000ee80000000200 */
        /* <DEDUP_REMOVED lines=24> */
[----:B------:R-:W4:Y:S07]  /*f8f0*/  LDSM.16.M88.4 R8, [R147+0x5000] ;  /* 0x005000009308783b */ /* 0x000f2e0000000200 */
[C---:B---3--:R-:W-:Y:S08]  /*f900*/  HMMA.16816.F32 R4, R128.reuse, R108, R4 ;  /* 0x0000006c8004723c */ /* 0x048ff00000001804 */
[C---:B------:R-:W-:Y:S01]  /*f910*/  HMMA.16816.F32 R104, R128.reuse, R110, R104 ;  /* 0x0000006e8068723c */ /* 0x040fe20000001868 */
[----:B------:R-:W3:Y:S07]  /*f920*/  LDSM.16.M88.4 R108, [R147+0x4000] ;  /* 0x00400000936c783b */ /* 0x000eee0000000200 */
[C---:B--2---:R-:W-:Y:S08]  /*f930*/  HMMA.16816.F32 R44, R128.reuse, R112, R44 ;  /* 0x00000070802c723c */ /* 0x044ff0000000182c */
[C---:B------:R-:W-:Y:S01]  /*f940*/  HMMA.16816.F32 R40, R128.reuse, R114, R40 ;  /* 0x000000728028723c */ /* 0x040fe20000001828 */
[----:B------:R-:W2:Y:S07]  /*f950*/  LDSM.16.M88.4 R112, [R150] ;  /* 0x000000009670783b */ /* 0x000eae0000000200 */
[C---:B-1----:R-:W-:Y:S08]  /*f960*/  HMMA.16816.F32 R28, R128.reuse, R12, R28 ;  /* 0x0000000c801c723c */ /* 0x042ff0000000181c */
[C---:B------:R-:W-:Y:S01]  /*f970*/  HMMA.16816.F32 R24, R128.reuse, R14, R24 ;  /* 0x0000000e8018723c */ /* 0x040fe20000001818 */
[----:B------:R-:W-:Y:S07]  /*f980*/  LDSM.16.M88.4 R12, [R149] ;  /* 0x00000000950c783b */ /* 0x000fee0000000200 */
[C---:B----4-:R-:W-:Y:S08]  /*f990*/  HMMA.16816.F32 R20, R128.reuse, R8, R20 ;  /* 0x000000088014723c */ /* 0x050ff00000001814 */
[C---:B------:R-:W-:Y:S01]  /*f9a0*/  HMMA.16816.F32 R16, R128.reuse, R10, R16 ;  /* 0x0000000a8010723c */ /* 0x040fe20000001810 */
[----:B------:R-:W1:Y:S07]  /*f9b0*/  LDSM.16.M88.4 R8, [R145+0x2000] ;  /* 0x002000009108783b */ /* 0x000e6e0000000200 */
[C---:B---3--:R-:W-:Y:S08]  /*f9c0*/  HMMA.16816.F32 R36, R128.reuse, R108, R36 ;  /* 0x0000006c8024723c */ /* 0x048ff00000001824 */
[----:B------:R-:W-:Y:S01]  /*f9d0*/  HMMA.16816.F32 R32, R128, R110, R32 ;  /* 0x0000006e8020723c */ /* 0x000fe20000001820 */
[----:B------:R-:W3:Y:S07]  /*f9e0*/  LDSM.16.M88.4 R108, [R146+0x2800] ;  /* 0x00280000926c783b */ /* 0x000eee0000000200 */
[----:B--2---:R-:W-:Y:S08]  /*f9f0*/  HMMA.16816.F32 R104, R112, R134, R104 ;  /* 0x000000867068723c */ /* 0x004ff00000001868 */
[C---:B------:R-:W-:Y:S08]  /*fa00*/  HMMA.16816.F32 R120, R128.reuse, R124, R120 ;  /* 0x0000007c8078723c */ /* 0x040ff00000001878 */
[----:B------:R-:W-:Y:S01]  /*fa10*/  HMMA.16816.F32 R116, R128, R126, R116 ;  /* 0x0000007e8074723c */ /* 0x000fe20000001874 */
[----:B------:R-:W2:Y:S07]  /*fa20*/  LDSM.16.M88.4 R124, [R145+0x2800] ;  /* 0x00280000917c783b */ /* 0x000eae0000000200 */
[----:B------:R-:W-:Y:S08]  /*fa30*/  HMMA.16816.F32 R4, R112, R132, R4 ;  /* 0x000000847004723c */ /* 0x000ff00000001804 */
[----:B-1----:R-:W-:Y:S08]  /*fa40*/  HMMA.16816.F32 R104, R12, R10, R104 ;  /* 0x0000000a0c68723c */ /* 0x002ff00000001868 */
[----:B---3--:R-:W-:Y:S08]  /*fa50*/  HMMA.16816.F32 R64, R112, R108, R64 ;  /* 0x0000006c7040723c */ /* 0x008ff00000001840 */
[----:B------:R-:W-:Y:S01]  /*fa60*/  HMMA.16816.F32 R4, R12, R8, R4 ;  /* 0x000000080c04723c */ /* 0x000fe20000001804 */
[----:B------:R-:W1:Y:S02]  /*fa70*/  LDSM.16.M88.4 R8, [R146+0x3000] ;  /* 0x003000009208783b */ /* 0x000e640000000200 */
[----:B------:R-:W-:Y:S01]  /*fa80*/  FMUL.FTZ R104, R104, UR10 ;  /* 0x0000000a68687c20 */ /* 0x000fe20008410000 */
[----:B------:R-:W-:-:S04]  /*fa90*/  FMUL.FTZ R109, R107, UR10 ;  /* 0x0000000a6b6d7c20 */ /* 0x000fc80008410000 */
[----:B------:R-:W-:Y:S01]  /*faa0*/  HMMA.16816.F32 R56, R112, R110, R56 ;  /* 0x0000006e7038723c */ /* 0x000fe20000001838 */
[----:B------:R-:W-:Y:S01]  /*fab0*/  FMUL.FTZ R110, R105, UR10 ;  /* 0x0000000a696e7c20 */ /* 0x000fe20008410000 */
[----:B------:R-:W-:Y:S01]  /*fac0*/  FMUL.FTZ R111, R106, UR10 ;  /* 0x0000000a6a6f7c20 */ /* 0x000fe20008410000 */
[----:B------:R-:W-:Y:S05]  /*fad0*/  MUFU.TANH R109, R109 ;  /* 0x0000006d006d7308 */ /* 0x000fea0000002400 */
[C---:B--2---:R-:W-:Y:S03]  /*fae0*/  HMMA.16816.F32 R64, R12.reuse, R124, R64 ;  /* 0x0000007c0c40723c */ /* 0x044fe60000001840 */
[----:B------:R-:W-:Y:S01]  /*faf0*/  FMUL.FTZ R3, R4, UR10 ;  /* 0x0000000a04037c20 */ /* 0x000fe20008410000 */
[----:B------:R-:W-:Y:S01]  /*fb00*/  FMUL.FTZ R62, R5, UR10 ;  /* 0x0000000a053e7c20 */ /* 0x000fe20008410000 */
[----:B------:R-:W-:Y:S01]  /*fb10*/  FMUL.FTZ R103, R6, UR10 ;  /* 0x0000000a06677c20 */ /* 0x000fe20008410000 */
[----:B------:R-:W-:Y:S01]  /*fb20*/  FMUL.FTZ R108, R7, UR10 ;  /* 0x0000000a076c7c20 */ /* 0x000fe20008410000 */
[----:B------:R2:W-:Y:S01]  /*fb30*/  MUFU.TANH R124, R104 ;  /* 0x00000068007c7308 */ /* 0x0005e20000002400 */
[----:B------:R-:W3:Y:S04]  /*fb40*/  LDSM.16.M88.4 R4, [R145+0x3000] ;  /* 0x003000009104783b */ /* 0x000ee80000000200 */
[----:B------:R-:W-:Y:S03]  /*fb50*/  HMMA.16816.F32 R56, R12, R126, R56 ;  /* 0x0000007e0c38723c */ /* 0x000fe60000001838 */
[----:B------:R-:W-:Y:S04]  /*fb60*/  MUFU.TANH R3, R3 ;  /* 0x0000000300037308 */ /* 0x000fe80000002400 */
[----:B------:R-:W-:Y:S01]  /*fb70*/  FMUL.FTZ R125, R65, UR10 ;  /* 0x0000000a417d7c20 */ /* 0x000fe20008410000 */
[----:B------:R-:W-:Y:S01]  /*fb80*/  FMUL.FTZ R65, R67, UR10 ;  /* 0x0000000a43417c20 */ /* 0x000fe20008410000 */
[----:B------:R-:W-:Y:S01]  /*fb90*/  FMUL.FTZ R66, R66, UR10 ;  /* 0x0000000a42427c20 */ /* 0x000fe20008410000 */
[----:B------:R-:W-:Y:S01]  /*fba0*/  FMUL.FTZ R64, R64, UR10 ;  /* 0x0000000a40407c20 */ /* 0x000fe20008410000 */
[----:B------:R-:W4:Y:S01]  /*fbb0*/  MUFU.TANH R62, R62 ;  /* 0x0000003e003e7308 */ /* 0x000f220000002400 */
[----:B--2---:R-:W2:Y:S01]  /*fbc0*/  LDSM.16.M88.4 R104, [R146+0x3800] ;  /* 0x003800009268783b */ /* 0x004ea20000000200 */
[C---:B-1----:R-:W-:Y:S06]  /*fbd0*/  HMMA.16816.F32 R52, R112.reuse, R8, R52 ;  /* 0x000000087034723c */ /* 0x042fec0000001834 */
[----:B------:R-:W-:Y:S01]  /*fbe0*/  FMUL.FTZ R67, R56, UR10 ;  /* 0x0000000a38437c20 */ /* 0x000fe20008410000 */
[----:B------:R-:W-:Y:S01]  /*fbf0*/  FMUL.FTZ R126, R57, UR10 ;  /* 0x0000000a397e7c20 */ /* 0x000fe20008410000 */
[----:B------:R-:W-:Y:S01]  /*fc00*/  HMMA.16816.F32 R48, R112, R10, R48 ;  /* 0x0000000a7030723c */ /* 0x000fe20000001830 */
[----:B------:R-:W1:Y:S01]  /*fc10*/  LDSM.16.M88.4 R8, [R145+0x3800] ;  /* 0x003800009108783b */ /* 0x000e620000000200 */
[----:B------:R-:W-:Y:S01]  /*fc20*/  FMUL.FTZ R56, R59, UR10 ;  /* 0x0000000a3b387c20 */ /* 0x000fe20008410000 */
[----:B------:R-:W5:Y:S01]  /*fc30*/  MUFU.TANH R111, R111 ;  /* 0x0000006f006f7308 */ /* 0x000f620000002400 */
[----:B------:R-:W-:-:S07]  /*fc40*/  FMUL.FTZ R58, R58, UR10 ;  /* 0x0000000a3a3a7c20 */ /* 0x000fce0008410000 */
[----:B------:R-:W5:Y:S01]  /*fc50*/  MUFU.TANH R103, R103 ;  /* 0x0000006700677308 */ /* 0x000f620000002400 */
[C---:B---3--:R-:W-:Y:S07]  /*fc60*/  HMMA.16816.F32 R52, R12.reuse, R4, R52 ;  /* 0x000000040c34723c */ /* 0x048fee0000001834 */
[----:B------:R-:W-:Y:S01]  /*fc70*/  MUFU.TANH R110, R110 ;  /* 0x0000006e006e7308 */ /* 0x000fe20000002400 */
[----:B------:R-:W-:Y:S01]  /*fc80*/  HMMA.16816.F32 R48, R12, R6, R48 ;  /* 0x000000060c30723c */ /* 0x000fe20000001830 */
[----:B------:R-:W3:Y:S06]  /*fc90*/  LDSM.16.M88.4 R4, [R146+0x4000] ;  /* 0x004000009204783b */ /* 0x000eec0000000200 */
[----:B------:R-:W-:Y:S01]  /*fca0*/  MUFU.TANH R66, R66 ;  /* 0x0000004200427308 */ /* 0x000fe20000002400 */
[C---:B--2---:R-:W-:Y:S03]  /*fcb0*/  HMMA.16816.F32 R44, R112.reuse, R104, R44 ;  /* 0x00000068702c723c */ /* 0x044fe6000000182c */
        /* <DEDUP_REMOVED lines=8> */
[----:B------:R-:W-:Y:S01]  /*fd40*/  FMUL.FTZ R49, R49, UR10 ;  /* 0x0000000a31317c20 */ /* 0x000fe20008410000 */
[----:B------:R-:W-:Y:S01]  /*fd50*/  FMUL.FTZ R50, R50, UR10 ;  /* 0x0000000a32327c20 */ /* 0x000fe20008410000 */
[----:B------:R-:W5:Y:S05]  /*fd60*/  MUFU.TANH R108, R108 ;  /* 0x0000006c006c7308 */ /* 0x000f6a0000002400 */
[C---:B-1----:R-:W-:Y:S03]  /*fd70*/  HMMA.16816.F32 R44, R12.reuse, R8, R44 ;  /* 0x000000080c2c723c */ /* 0x042fe6000000182c */
[----:B------:R-:W-:Y:S01]  /*fd80*/  MUFU.TANH R58, R58 ;  /* 0x0000003a003a7308 */ /* 0x000fe20000002400 */
[----:B--2---:R-:W1:Y:S04]  /*fd90*/  LDSM.16.M88.4 R52, [R145+0x4000] ;  /* 0x004000009134783b */ /* 0x004e680000000200 */
[----:B------:R-:W-:Y:S01]  /*fda0*/  HMMA.16816.F32 R40, R12, R10, R40 ;  /* 0x0000000a0c28723c */ /* 0x000fe20000001828 */
[----:B------:R-:W2:Y:S02]  /*fdb0*/  LDSM.16.M88.4 R8, [R146+0x4800] ;  /* 0x004800009208783b */ /* 0x000ea40000000200 */
[----:B------:R-:W-:Y:S05]  /*fdc0*/  MUFU.TANH R64, R64 ;  /* 0x0000004000407308 */ /* 0x000fea0000002400 */
[C---:B---3--:R-:W-:Y:S03]  /*fdd0*/  HMMA.16816.F32 R36, R112.reuse, R4, R36 ;  /* 0x000000047024723c */ /* 0x048fe60000001824 */
[----:B------:R-:W-:Y:S01]  /*fde0*/  FMUL.FTZ R46, R46, UR10 ;  /* 0x0000000a2e2e7c20 */ /* 0x000fe20008410000 */
[----:B------:R-:W-:Y:S01]  /*fdf0*/  FMUL.FTZ R47, R47, UR10 ;  /* 0x0000000a2f2f7c20 */ /* 0x000fe20008410000 */
[----:B------:R-:W-:Y:S01]  /*fe00*/  MUFU.TANH R125, R125 ;  /* 0x0000007d007d7308 */ /* 0x000fe20000002400 */
[----:B------:R-:W-:Y:S01]  /*fe10*/  FMUL.FTZ R45, R45, UR10 ;  /* 0x0000000a2d2d7c20 */ /* 0x000fe20008410000 */
[----:B------:R-:W-:Y:S01]  /*fe20*/  FMUL.FTZ R44, R44, UR10 ;  /* 0x0000000a2c2c7c20 */ /* 0x000fe20008410000 */
[----:B------:R-:W-:Y:S01]  /*fe30*/  HMMA.16816.F32 R32, R112, R6, R32 ;  /* 0x000000067020723c */ /* 0x000fe20000001820 */
[----:B------:R-:W3:Y:S02]  /*fe40*/  LDSM.16.M88.4 R4, [R145+0x4800] ;  /* 0x004800009104783b */ /* 0x000ee40000000200 */
[----:B------:R-:W-:Y:S01]  /*fe50*/  FMUL.FTZ R42, R42, UR10 ;  /* 0x0000000a2a2a7c20 */ /* 0x000fe20008410000 */
[----:B------:R-:W-:Y:S01]  /*fe60*/  FMUL.FTZ R41, R41, UR10 ;  /* 0x0000000a29297c20 */ /* 0x000fe20008410000 */
[----:B------:R-:W-:Y:S01]  /*fe70*/  MUFU.TANH R140, R46 ;  /* 0x0000002e008c7308 */ /* 0x000fe20000002400 */
[----:B------:R-:W-:Y:S01]  /*fe80*/  FMUL.FTZ R43, R43, UR10 ;  /* 0x0000000a2b2b7c20 */ /* 0x000fe20008410000 */
[----:B------:R-:W-:-:S06]  /*fe90*/  FMUL.FTZ R40, R40, UR10 ;  /* 0x0000000a28287c20 */ /* 0x000fcc0008410000 */
[----:B------:R4:W-:Y:S07]  /*fea0*/  MUFU.TANH R46, R42 ;  /* 0x0000002a002e7308 */ /* 0x0009ee0000002400 */
[----:B-1----:R-:W-:Y:S01]  /*feb0*/  HMMA.16816.F32 R32, R12, R54, R32 ;  /* 0x000000360c20723c */ /* 0x002fe20000001820 */
[----:B------:R1:W-:Y:S07]  /*fec0*/  MUFU.TANH R139, R41 ;  /* 0x00000029008b7308 */ /* 0x0003ee0000002400 */
[----:B--2---:R-:W-:Y:S01]  /*fed0*/  HMMA.16816.F32 R28, R112, R8, R28 ;  /* 0x00000008701c723c */ /* 0x004fe2000000181c */
[----:B------:R2:W-:Y:S01]  /*fee0*/  MUFU.TANH R134, R47 ;  /* 0x0000002f00867308 */ /* 0x0005e20000002400 */
[----:B----4-:R-:W-:-:S05]  /*fef0*/  IMAD.SHL.U32 R42, R155, 0x2, RZ ;  /* 0x000000029b2a7824 */ /* 0x010fca00078e00ff */
[----:B------:R-:W-:Y:S01]  /*ff00*/  LOP3.LUT R42, R42, 0x6, RZ, 0xc0, !PT ;  /* 0x000000062a2a7812 */ /* 0x000fe200078ec0ff */
[----:B------:R-:W-:Y:S01]  /*ff10*/  HMMA.16816.F32 R36, R12, R52, R36 ;  /* 0x000000340c24723c */ /* 0x000fe20000001824 */
[----:B------:R-:W-:Y:S02]  /*ff20*/  MUFU.TANH R65, R65 ;  /* 0x0000004100417308 */ /* 0x000fe40000002400 */
[----:B------:R-:W-:Y:S01]  /*ff30*/  FMUL.FTZ R135, R32, UR10 ;  /* 0x0000000a20877c20 */ /* 0x000fe20008410000 */
[----:B------:R-:W-:Y:S02]  /*ff40*/  IMAD R42, R61, 0x80, R42 ;  /* 0x000000803d2a7824 */ /* 0x000fe400078e022a */
[----:B------:R-:W-:Y:S01]  /*ff50*/  FMUL.FTZ R33, R33, UR10 ;  /* 0x0000000a21217c20 */ /* 0x000fe20008410000 */
[----:B------:R-:W-:Y:S01]  /*ff60*/  FMUL.FTZ R35, R35, UR10 ;  /* 0x0000000a23237c20 */ /* 0x000fe20008410000 */
[----:B------:R-:W-:Y:S01]  /*ff70*/  FMUL.FTZ R128, R34, UR10 ;  /* 0x0000000a22807c20 */ /* 0x000fe20008410000 */
[----:B------:R-:W-:Y:S01]  /*ff80*/  VIADD R32, R42, 0xffffff00 ;  /* 0xffffff002a207836 */ /* 0x000fe20000000000 */
[----:B------:R-:W-:Y:S01]  /*ff90*/  HMMA.16816.F32 R24, R112, R10, R24 ;  /* 0x0000000a7018723c */ /* 0x000fe20000001818 */
[----:B------:R-:W4:Y:S01]  /*ffa0*/  LDSM.16.M88.4 R8, [R146+0x5000] ;  /* 0x005000009208783b */ /* 0x000f220000000200 */
[----:B------:R-:W4:Y:S02]  /*ffb0*/  MUFU.TANH R67, R67 ;  /* 0x0000004300437308 */ /* 0x000f240000002400 */
[----:B------:R-:W-:-:S02]  /*ffc0*/  ISETP.GE.AND P2, PT, R32, R60, PT ;  /* 0x0000003c2000720c */ /* 0x000fc40003f46270 */
[-C--:B------:R-:W-:Y:S02]  /*ffd0*/  ISETP.GE.AND P0, PT, R32, R101.reuse, PT ;  /* 0x000000652000720c */ /* 0x080fe40003f06270 */
[C---:B---3--:R-:W-:Y:S01]  /*ffe0*/  HMMA.16816.F32 R28, R12.reuse, R4, R28 ;  /* 0x000000040c1c723c */ /* 0x048fe2000000181c */
[C---:B------:R-:W-:Y:S02]  /*fff0*/  VIADD R4, R42.reuse, 0xffffff01 ;  /* 0xffffff012a047836 */ /* 0x040fe40000000000 */
[----:B------:R-:W-:Y:S01]  /*10000*/  FMUL.FTZ R39, R39, UR10 ;  /* 0x0000000a27277c20 */ /* 0x000fe20008410000 */
[----:B------:R-:W-:Y:S01]  /*10010*/  VIADD R5, R42, 0xffffff08 ;  /* 0xffffff082a057836 */ /* 0x000fe20000000000 */
[----:B------:R-:W3:Y:S01]  /*10020*/  MUFU.TANH R126, R126 ;  /* 0x0000007e007e7308 */ /* 0x000ee20000002400 */
[----:B------:R-:W-:Y:S01]  /*10030*/  FMUL.FTZ R36, R36, UR10 ;  /* 0x0000000a24247c20 */ /* 0x000fe20008410000 */
[CC--:B------:R-:W-:Y:S01]  /*10040*/  ISETP.GE.AND P1, PT, R4.reuse, R60.reuse, PT ;  /* 0x0000003c0400720c */ /* 0x0c0fe20003f26270 */
[----:B------:R-:W-:Y:S01]  /*10050*/  FMUL.FTZ R37, R37, UR10 ;  /* 0x0000000a25257c20 */ /* 0x000fe20008410000 */
[----:B------:R-:W-:Y:S01]  /*10060*/  ISETP.GE.AND P3, PT, R4, R101, PT ;  /* 0x000000650400720c */ /* 0x000fe20003f66270 */
[----:B------:R-:W-:Y:S01]  /*10070*/  VIADD R4, R42, 0xffffff09 ;  /* 0xffffff092a047836 */ /* 0x000fe20000000000 */
[----:B-1----:R-:W-:Y:S01]  /*10080*/  FSEL R41, R62, -INF , !P1 ;  /* 0xff8000003e297808 */ /* 0x002fe20004800000 */
[----:B------:R-:W-:Y:S01]  /*10090*/  FMUL.FTZ R38, R38, UR10 ;  /* 0x0000000a26267c20 */ /* 0x000fe20008410000 */
[----:B------:R1:W-:Y:S01]  /*100a0*/  MUFU.TANH R132, R39 ;  /* 0x0000002700847308 */ /* 0x0003e20000002400 */
[-C--:B------:R-:W-:Y:S01]  /*100b0*/  ISETP.GE.AND P4, PT, R5, R60.reuse, PT ;  /* 0x0000003c0500720c */ /* 0x080fe20003f86270 */
[----:B------:R-:W-:Y:S01]  /*100c0*/  HMMA.16816.F32 R24, R12, R6, R24 ;  /* 0x000000060c18723c */ /* 0x000fe20000001818 */
[----:B------:R-:W-:-:S02]  /*100d0*/  ISETP.GE.AND P6, PT, R4, R60, PT ;  /* 0x0000003c0400720c */ /* 0x000fc40003fc6270 */
[----:B------:R-:W-:Y:S01]  /*100e0*/  ISETP.GE.AND P5, PT, R5, R101, PT ;  /* 0x000000650500720c */ /* 0x000fe20003fa6270 */
[----:B------:R-:W-:Y:S01]  /*100f0*/  FMUL.FTZ R127, R28, UR10 ;  /* 0x0000000a1c7f7c20 */ /* 0x000fe20008410000 */
[----:B--2---:R-:W-:Y:S02]  /*10100*/  FMUL.FTZ R47, R29, UR10 ;  /* 0x0000000a1d2f7c20 */ /* 0x004fe40008410000 */
[----:B-----5:R-:W-:Y:S01]  /*10110*/  FSEL R28, R111, -INF , !P5 ;  /* 0xff8000006f1c7808 */ /* 0x020fe20006800000 */
[----:B------:R-:W-:Y:S01]  /*10120*/  VIADD R29, R42, 0xffffff19 ;  /* 0xffffff192a1d7836 */ /* 0x000fe20000000000 */
[----:B------:R2:W-:Y:S01]  /*10130*/  MUFU.TANH R138, R43 ;  /* 0x0000002b008a7308 */ /* 0x0005e20000002400 */
[----:B------:R-:W-:Y:S01]  /*10140*/  FSEL R32, R103, -INF , !P0 ;  /* 0xff80000067207808 */ /* 0x000fe20004000000 */
[----:B------:R-:W-:Y:S01]  /*10150*/  FMUL.FTZ R31, R31, UR10 ;  /* 0x0000000a1f1f7c20 */ /* 0x000fe20008410000 */
[----:B------:R-:W-:Y:S02]  /*10160*/  FSEL R34, R108, -INF , !P3 ;  /* 0xff8000006c227808 */ /* 0x000fe40005800000 */
[----:B------:R-:W-:-:S02]  /*10170*/  @P6 LOP3.LUT R63, R63, 0x2, RZ, 0xfc, !PT ;  /* 0x000000023f3f6812 */ /* 0x000fc400078efcff */
[----:B-1----:R-:W-:Y:S01]  /*10180*/  FSEL R39, R3, -INF , !P2 ;  /* 0xff80000003277808 */ /* 0x002fe20005000000 */
[----:B------:R1:W5:Y:S01]  /*10190*/  MUFU.TANH R171, R48 ;  /* 0x0000003000ab7308 */ /* 0x0003620000002400 */
[-C--:B------:R-:W-:Y:S01]  /*101a0*/  ISETP.GE.AND P2, PT, R4, R101.reuse, PT ;  /* 0x000000650400720c */ /* 0x080fe20003f46270 */
[C---:B------:R-:W-:Y:S01]  /*101b0*/  VIADD R4, R42.reuse, 0xffffff11 ;  /* 0xffffff112a047836 */ /* 0x040fe20000000000 */
[----:B------:R-:W-:Y:S01]  /*101c0*/  LOP3.LUT R63, R63, 0xfffffffe, RZ, 0xc0, !PT ;  /* 0xfffffffe3f3f7812 */ /* 0x000fe200078ec0ff */
[C---:B----4-:R-:W-:Y:S01]  /*101d0*/  HMMA.16816.F32 R20, R112.reuse, R8, R20 ;  /* 0x000000087014723c */ /* 0x050fe20000001814 */
[----:B------:R-:W-:Y:S02]  /*101e0*/  VIADD R3, R42, 0xffffff10 ;  /* 0xffffff102a037836 */ /* 0x000fe40000000000 */
[----:B------:R-:W-:Y:S01]  /*101f0*/  FMUL.FTZ R25, R25, UR10 ;  /* 0x0000000a19197c20 */ /* 0x000fe20008410000 */
[-C--:B------:R-:W-:Y:S01]  /*10200*/  ISETP.GE.AND P1, PT, R4, R60.reuse, PT ;  /* 0x0000003c0400720c */ /* 0x080fe20003f26270 */
[----:B------:R4:W-:Y:S01]  /*10210*/  MUFU.TANH R133, R33 ;  /* 0x0000002100857308 */ /* 0x0009e20000002400 */
[----:B--2---:R-:W-:Y:S01]  /*10220*/  FSEL R43, R124, -INF , !P4 ;  /* 0xff8000007c2b7808 */ /* 0x004fe20006000000 */
[C---:B------:R-:W-:Y:S01]  /*10230*/  VIADD R9, R42.reuse, 0xffffff20 ;  /* 0xffffff202a097836 */ /* 0x040fe20000000000 */
[CC--:B------:R-:W-:Y:S01]  /*10240*/  ISETP.GE.AND P0, PT, R3.reuse, R101.reuse, PT ;  /* 0x000000650300720c */ /* 0x0c0fe20003f06270 */
[----:B------:R-:W-:Y:S01]  /*10250*/  HMMA.16816.F32 R16, R112, R10, R16 ;  /* 0x0000000a7010723c */ /* 0x000fe20000001810 */
[-C--:B------:R-:W-:Y:S01]  /*10260*/  ISETP.GE.AND P6, PT, R3, R60.reuse, PT ;  /* 0x0000003c0300720c */ /* 0x080fe20003fc6270 */
[----:B------:R-:W-:Y:S01]  /*10270*/  VIADD R10, R42, 0xffffff21 ;  /* 0xffffff212a0a7836 */ /* 0x000fe20000000000 */
[----:B------:R-:W-:Y:S01]  /*10280*/  @P2 LOP3.LUT R63, R63, 0x1, RZ, 0xfc, !PT ;  /* 0x000000013f3f2812 */ /* 0x000fe200078efcff */
[----:B------:R2:W-:Y:S01]  /*10290*/  MUFU.TANH R169, R45 ;  /* 0x0000002d00a97308 */ /* 0x0005e20000002400 */
[----:B------:R-:W-:Y:S01]  /*102a0*/  ISETP.GE.AND P2, PT, R4, R101, PT ;  /* 0x000000650400720c */ /* 0x000fe20003f46270 */
[----:B-1----:R-:W-:Y:S01]  /*102b0*/  FMUL.FTZ R48, R30, UR10 ;  /* 0x0000000a1e307c20 */ /* 0x002fe20008410000 */
[----:B------:R-:W1:Y:S01]  /*102c0*/  LDSM.16.M88.4 R4, [R145+0x5000] ;  /* 0x005000009104783b */ /* 0x000e620000000200 */
[C---:B------:R-:W-:Y:S01]  /*102d0*/  LOP3.LUT P5, RZ, R63.reuse, 0x1, RZ, 0xc0, !PT ;  /* 0x000000013fff7812 */ /* 0x040fe200078ac0ff */
[----:B------:R-:W-:Y:S01]  /*102e0*/  FMUL.FTZ R26, R26, UR10 ;  /* 0x0000000a1a1a7c20 */ /* 0x000fe20008410000 */
[----:B------:R-:W-:Y:S01]  /*102f0*/  LOP3.LUT P4, RZ, R63, 0x2, RZ, 0xc0, !PT ;  /* 0x000000023fff7812 */ /* 0x000fe2000788c0ff */
[----:B------:R-:W-:Y:S01]  /*10300*/  FMUL.FTZ R27, R27, UR10 ;  /* 0x0000000a1b1b7c20 */ /* 0x000fe20008410000 */
[----:B------:R-:W-:Y:S01]  /*10310*/  FSEL R30, R109, -INF , !P5 ;  /* 0xff8000006d1e7808 */ /* 0x000fe20006800000 */
[----:B----4-:R-:W-:Y:S01]  /*10320*/  VIADD R33, R42, 0xffffff18 ;  /* 0xffffff182a217836 */ /* 0x010fe20000000000 */
[----:B------:R-:W-:Y:S01]  /*10330*/  ISETP.GE.AND P5, PT, R29, R60, PT ;  /* 0x0000003c1d00720c */ /* 0x000fe20003fa6270 */
[----:B------:R-:W-:Y:S01]  /*10340*/  MUFU.TANH R56, R56 ;  /* 0x0000003800387308 */ /* 0x000fe20000002400 */
[----:B------:R-:W-:Y:S01]  /*10350*/  LOP3.LUT R63, R63, 0xfffffffb, RZ, 0xc0, !PT ;  /* 0xfffffffb3f3f7812 */ /* 0x000fe200078ec0ff */
[----:B------:R-:W-:Y:S01]  /*10360*/  FMUL.FTZ R24, R24, UR10 ;  /* 0x0000000a18187c20 */ /* 0x000fe20008410000 */
[----:B------:R-:W-:-:S02]  /*10370*/  P2R R8, PR, RZ, 0x20 ;  /* 0x00000020ff087803 */ /* 0x000fc40000000000 */
[-C--:B------:R-:W-:Y:S02]  /*10380*/  ISETP.GE.AND P5, PT, R9, R60.reuse, PT ;  /* 0x0000003c0900720c */ /* 0x080fe40003fa6270 */
[----:B--2---:R-:W-:Y:S01]  /*10390*/  FSEL R45, R110, -INF , !P4 ;  /* 0xff8000006e2d7808 */ /* 0x004fe20006000000 */
[----:B------:R2:W-:Y:S01]  /*103a0*/  MUFU.TANH R131, R36 ;  /* 0x0000002400837308 */ /* 0x0005e20000002400 */
[C---:B------:R-:W-:Y:S02]  /*103b0*/  ISETP.GE.AND P4, PT, R33.reuse, R101, PT ;  /* 0x000000652100720c */ /* 0x040fe40003f86270 */
[----:B------:R-:W-:-:S04]  /*103c0*/  ISETP.GE.AND P3, PT, R33, R60, PT ;  /* 0x0000003c2100720c */ /* 0x000fc80003f66270 */
[----:B------:R-:W-:Y:S01]  /*103d0*/  FSEL R33, R67, -INF , !P3 ;  /* 0xff80000043217808 */ /* 0x000fe20005800000 */
[----:B------:R4:W-:Y:S08]  /*103e0*/  MUFU.TANH R141, R40 ;  /* 0x00000028008d7308 */ /* 0x0009f00000002400 */
[----:B------:R3:W-:Y:S01]  /*103f0*/  MUFU.TANH R3, R35 ;  /* 0x0000002300037308 */ /* 0x0007e20000002400 */
[----:B--2---:R-:W-:-:S02]  /*10400*/  FSEL R36, R66, -INF , !P0 ;  /* 0xff80000042247808 */ /* 0x004fc40004000000 */
[----:B------:R-:W-:Y:S01]  /*10410*/  ISETP.GE.AND P0, PT, R9, R101, PT ;  /* 0x000000650900720c */ /* 0x000fe20003f06270 */
[----:B------:R-:W-:-:S04]  /*10420*/  VIADD R9, R42, 0xffffff28 ;  /* 0xffffff282a097836 */ /* 0x000fc80000000000 */
[----:B------:R2:W-:Y:S01]  /*10430*/  MUFU.TANH R129, R37 ;  /* 0x0000002500817308 */ /* 0x0005e20000002400 */
[----:B----4-:R-:W-:Y:S01]  /*10440*/  FSEL R40, R58, -INF , !P4 ;  /* 0xff8000003a287808 */ /* 0x010fe20006000000 */
[C---:B-1----:R-:W-:Y:S01]  /*10450*/  HMMA.16816.F32 R20, R12.reuse, R4, R20 ;  /* 0x000000040c14723c */ /* 0x042fe20000001814 */
[----:B------:R-:W-:Y:S01]  /*10460*/  ISETP.NE.AND P4, PT, R8, RZ, PT ;  /* 0x000000ff0800720c */ /* 0x000fe20003f85270 */
[C---:B------:R-:W-:Y:S01]  /*10470*/  VIADD R4, R42.reuse, 0xffffff29 ;  /* 0xffffff292a047836 */ /* 0x040fe20000000000 */
[----:B------:R-:W-:Y:S01]  /*10480*/  ISETP.GE.AND P3, PT, R9, R60, PT ;  /* 0x0000003c0900720c */ /* 0x000fe20003f66270 */
[----:B------:R-:W-:Y:S02]  /*10490*/  VIADD R5, R42, 0xffffff30 ;  /* 0xffffff302a057836 */ /* 0x000fe40000000000 */
[----:B------:R1:W-:Y:S01]  /*104a0*/  MUFU.TANH R130, R38 ;  /* 0x0000002600827308 */ /* 0x0003e20000002400 */
[----:B---3--:R-:W-:Y:S01]  /*104b0*/  FSEL R35, R64, -INF , !P6 ;  /* 0xff80000040237808 */ /* 0x008fe20007000000 */
[----:B------:R-:W-:Y:S01]  /*104c0*/  HMMA.16816.F32 R16, R12, R6, R16 ;  /* 0x000000060c10723c */ /* 0x000fe20000001810 */
[----:B------:R-:W-:-:S02]  /*104d0*/  ISETP.GE.AND P6, PT, R29, R101, PT ;  /* 0x000000651d00720c */ /* 0x000fc40003fc6270 */
[----:B------:R-:W-:Y:S02]  /*104e0*/  FSEL R29, R125, -INF , !P1 ;  /* 0xff8000007d1d7808 */ /* 0x000fe40004800000 */
[----:B------:R-:W-:Y:S01]  /*104f0*/  ISETP.GE.AND P1, PT, R10, R60, PT ;  /* 0x0000003c0a00720c */ /* 0x000fe20003f26270 */
[----:B------:R-:W3:Y:S01]  /*10500*/  MUFU.TANH R59, R59 ;  /* 0x0000003b003b7308 */ /* 0x000ee20000002400 */
[----:B--2---:R-:W-:Y:S02]  /*10510*/  FSEL R37, R126, -INF , !P4 ;  /* 0xff8000007e257808 */ /* 0x004fe40006000000 */
[----:B------:R-:W-:Y:S02]  /*10520*/  ISETP.GE.AND P4, PT, R9, R101, PT ;  /* 0x000000650900720c */ /* 0x000fe40003f86270 */
[----:B-----5:R-:W-:Y:S01]  /*10530*/  FSEL R171, R171, -INF , !P3 ;  /* 0xff800000abab7808 */ /* 0x020fe20005800000 */
[----:B------:R-:W-:Y:S01]  /*10540*/  FMUL.FTZ R22, R22, UR10 ;  /* 0x0000000a16167c20 */ /* 0x000fe20008410000 */
[----:B------:R-:W-:Y:S01]  /*10550*/  FMUL.FTZ R23, R23, UR10 ;  /* 0x0000000a17177c20 */ /* 0x000fe20008410000 */
[----:B------:R-:W2:Y:S01]  /*10560*/  MUFU.TANH R176, R176 ;  /* 0x000000b000b07308 */ /* 0x000ea20000002400 */
[----:B-1----:R-:W-:-:S02]  /*10570*/  FSEL R38, R65, -INF , !P2 ;  /* 0xff80000041267808 */ /* 0x002fc40005000000 */
[----:B------:R-:W-:Y:S02]  /*10580*/  ISETP.GE.AND P2, PT, R10, R101, PT ;  /* 0x000000650a00720c */ /* 0x000fe40003f46270 */
[----:B------:R-:W1:Y:S01]  /*10590*/  LDSM.16.M88.4 R8, [R146+0x5800] ;  /* 0x005800009208783b */ /* 0x000e620000000200 */
[----:B------:R-:W-:Y:S01]  /*105a0*/  FMUL.FTZ R52, R16, UR10 ;  /* 0x0000000a10347c20 */ /* 0x000fe20008410000 */
[----:B------:R-:W-:Y:S01]  /*105b0*/  FMUL.FTZ R16, R17, UR10 ;  /* 0x0000000a11107c20 */ /* 0x000fe20008410000 */
[----:B------:R-:W4:Y:S01]  /*105c0*/  MUFU.TANH R170, R170 ;  /* 0x000000aa00aa7308 */ /* 0x000f220000002400 */
[----:B---3--:R-:W-:Y:S01]  /*105d0*/  FSEL R53, R59, -INF , !P1 ;  /* 0xff8000003b357808 */ /* 0x008fe20004800000 */
[----:B------:R-:W-:Y:S01]  /*105e0*/  FMUL.FTZ R17, R18, UR10 ;  /* 0x0000000a12117c20 */ /* 0x000fe20008410000 */
[----:B------:R-:W-:-:S05]  /*105f0*/  FMUL.FTZ R19, R19, UR10 ;  /* 0x0000000a13137c20 */ /* 0x000fca0008410000 */
[----:B------:R3:W-:Y:S01]  /*10600*/  MUFU.TANH R143, R44 ;  /* 0x0000002c008f7308 */ /* 0x0007e20000002400 */
[----:B--2---:R-:W-:Y:S02]  /*10610*/  FSEL R176, R176, -INF , !P0 ;  /* 0xff800000b0b07808 */ /* 0x004fe40004000000 */
[----:B------:R-:W-:-:S04]  /*10620*/  ISETP.GE.AND P0, PT, R5, R101, PT ;  /* 0x000000650500720c */ /* 0x000fc80003f06270 */
[----:B------:R-:W-:Y:S01]  /*10630*/  FSEL R140, R140, -INF , !P0 ;  /* 0xff8000008c8c7808 */ /* 0x000fe20004000000 */
[----:B------:R2:W5:Y:S01]  /*10640*/  MUFU.TANH R142, R51 ;  /* 0x00000033008e7308 */ /* 0x0005620000002400 */
[----:B----4-:R-:W-:-:S07]  /*10650*/  FSEL R170, R170, -INF , !P2 ;  /* 0xff800000aaaa7808 */ /* 0x010fce0005000000 */
[----:B------:R4:W-:Y:S01]  /*10660*/  MUFU.TANH R175, R49 ;  /* 0x0000003100af7308 */ /* 0x0009e20000002400 */
[----:B---3--:R-:W-:Y:S02]  /*10670*/  FSEL R44, R56, -INF , !P6 ;  /* 0xff800000382c7808 */ /* 0x008fe40007000000 */
[----:B------:R-:W-:-:S05]  /*10680*/  ISETP.GE.AND P6, PT, R4, R60, PT ;  /* 0x0000003c0400720c */ /* 0x000fca0003fc6270 */
[----:B------:R-:W3:Y:S01]  /*10690*/  MUFU.TANH R172, R50 ;  /* 0x0000003200ac7308 */ /* 0x000ee20000002400 */
[----:B--2---:R-:W-:Y:S02]  /*106a0*/  P2R R51, PR, RZ, 0x40 ;  /* 0x00000040ff337803 */ /* 0x004fe40000000000 */
[----:B------:R-:W-:Y:S01]  /*106b0*/  ISETP.GE.AND P6, PT, R4, R101, PT ;  /* 0x000000650400720c */ /* 0x000fe20003fc6270 */
[C---:B------:R-:W-:Y:S01]  /*106c0*/  VIADD R4, R42.reuse, 0xffffff31 ;  /* 0xffffff312a047836 */ /* 0x040fe20000000000 */
[----:B-1----:R-:W-:Y:S01]  /*106d0*/  HMMA.16816.F32 R120, R112, R8, R120 ;  /* 0x000000087078723c */ /* 0x002fe20000001878 */
[----:B------:R-:W-:Y:S01]  /*106e0*/  VIADD R9, R42, 0xffffff40 ;  /* 0xffffff402a097836 */ /* 0x000fe20000000000 */
[----:B-----5:R-:W-:Y:S01]  /*106f0*/  FSEL R142, R142, -INF , !P6 ;  /* 0xff8000008e8e7808 */ /* 0x020fe20007000000 */
[----:B------:R-:W1:Y:S01]  /*10700*/  MUFU.TANH R135, R135 ;  /* 0x0000008700877308 */ /* 0x000e620000002400 */
[----:B----4-:R-:W-:Y:S02]  /*10710*/  FSEL R49, R57, -INF , !P5 ;  /* 0xff80000039317808 */ /* 0x010fe40006800000 */
[----:B------:R-:W-:-:S02]  /*10720*/  ISETP.GE.AND P5, PT, R5, R60, PT ;  /* 0x0000003c0500720c */ /* 0x000fc40003fa6270 */
[CC--:B------:R-:W-:Y:S01]  /*10730*/  ISETP.GE.AND P1, PT, R4.reuse, R60.reuse, PT ;  /* 0x0000003c0400720c */ /* 0x0c0fe20003f26270 */
[----:B------:R-:W-:Y:S01]  /*10740*/  HMMA.16816.F32 R116, R112, R10, R116 ;  /* 0x0000000a7074723c */ /* 0x000fe20000001874 */
[----:B------:R-:W-:Y:S01]  /*10750*/  ISETP.GE.AND P2, PT, R4, R101, PT ;  /* 0x000000650400720c */ /* 0x000fe20003f46270 */
[----:B------:R-:W-:Y:S01]  /*10760*/  MUFU.TANH R8, R22 ;  /* 0x0000001600087308 */ /* 0x000fe20000002400 */
[----:B------:R-:W2:Y:S01]  /*10770*/  LDSM.16.M88.4 R4, [R145+0x5800] ;  /* 0x005800009104783b */ /* 0x000ea20000000200 */
[----:B---3--:R-:W-:Y:S01]  /*10780*/  FSEL R172, R172, -INF , !P4 ;  /* 0xff800000acac7808 */ /* 0x008fe20006000000 */
[----:B------:R-:W-:Y:S01]  /*10790*/  FMUL.FTZ R50, R20, UR10 ;  /* 0x0000000a14327c20 */ /* 0x000fe20008410000 */
[----:B------:R-:W-:Y:S01]  /*107a0*/  ISETP.NE.AND P4, PT, R51, RZ, PT ;  /* 0x000000ff3300720c */ /* 0x000fe20003f85270 */
[----:B------:R-:W-:Y:S01]  /*107b0*/  FMUL.FTZ R51, R21, UR10 ;  /* 0x0000000a15337c20 */ /* 0x000fe20008410000 */
[C---:B------:R-:W-:Y:S01]  /*107c0*/  VIADD R21, R42.reuse, 0xffffff39 ;  /* 0xffffff392a157836 */ /* 0x040fe20000000000 */
[----:B------:R-:W-:Y:S01]  /*107d0*/  FSEL R143, R143, -INF , !P5 ;  /* 0xff8000008f8f7808 */ /* 0x000fe20006800000 */
[C---:B------:R-:W-:Y:S01]  /*107e0*/  VIADD R20, R42.reuse, 0xffffff38 ;  /* 0xffffff382a147836 */ /* 0x040fe20000000000 */
[----:B------:R-:W-:Y:S01]  /*107f0*/  FSEL R175, R175, -INF , !P4 ;  /* 0xff800000afaf7808 */ /* 0x000fe20006000000 */
[----:B------:R2:W-:Y:S01]  /*10800*/  MUFU.TANH R56, R23 ;  /* 0x0000001700387308 */ /* 0x0005e20000002400 */
[-C--:B------:R-:W-:Y:S01]  /*10810*/  ISETP.GE.AND P6, PT, R21, R60.reuse, PT ;  /* 0x0000003c1500720c */ /* 0x080fe20003fc6270 */
[----:B------:R-:W-:Y:S01]  /*10820*/  VIADD R10, R42, 0xffffff61 ;  /* 0xffffff612a0a7836 */ /* 0x000fe20000000000 */
[----:B------:R-:W-:Y:S01]  /*10830*/  ISETP.GE.AND P3, PT, R20, R60, PT ;  /* 0x0000003c1400720c */ /* 0x000fe20003f66270 */
[----:B------:R-:W-:-:S04]  /*10840*/  DEPBAR.LE SB0, 0x0 ;  /* 0x000080000000791a */ /* 0x000fc80000000000 */
[-C--:B------:R-:W-:Y:S01]  /*10850*/  ISETP.GE.AND P4, PT, R20, R101.reuse, PT ;  /* 0x000000651400720c */ /* 0x080fe20003f86270 */
[----:B------:R-:W3:Y:S01]  /*10860*/  MUFU.TANH R48, R48 ;  /* 0x0000003000307308 */ /* 0x000ee20000002400 */
[----:B------:R-:W-:Y:S02]  /*10870*/  P2R R20, PR, RZ, 0x40 ;  /* 0x00000040ff147803 */ /* 0x000fe40000000000 */
[----:B------:R-:W-:Y:S01]  /*10880*/  ISETP.GE.AND P6, PT, R21, R101, PT ;  /* 0x000000651500720c */ /* 0x000fe20003fc6270 */
[----:B------:R-:W-:Y:S01]  /*10890*/  VIADD R21, R42, 0xffffff48 ;  /* 0xffffff482a157836 */ /* 0x000fe20000000000 */
[----:B------:R-:W-:Y:S02]  /*108a0*/  FSEL R124, R46, -INF , !P4 ;  /* 0xff8000002e7c7808 */ /* 0x000fe40006000000 */
[----:B------:R-:W-:Y:S01]  /*108b0*/  ISETP.NE.AND P4, PT, R20, RZ, PT ;  /* 0x000000ff1400720c */ /* 0x000fe20003f85270 */
[----:B------:R-:W4:Y:S01]  /*108c0*/  MUFU.TANH R127, R127 ;  /* 0x0000007f007f7308 */ /* 0x000f220000002400 */
[----:B------:R-:W-:-:S02]  /*108d0*/  FSEL R141, R141, -INF , !P3 ;  /* 0xff8000008d8d7808 */ /* 0x000fc40005800000 */
[----:B------:R-:W-:Y:S02]  /*108e0*/  FSEL R139, R139, -INF , !P4 ;  /* 0xff8000008b8b7808 */ /* 0x000fe40006000000 */
[CC--:B------:R-:W-:Y:S02]  /*108f0*/  ISETP.GE.AND P3, PT, R21.reuse, R60.reuse, PT ;  /* 0x0000003c1500720c */ /* 0x0c0fe40003f66270 */
[-C--:B------:R-:W-:Y:S01]  /*10900*/  ISETP.GE.AND P4, PT, R21, R101.reuse, PT ;  /* 0x000000651500720c */ /* 0x080fe20003f86270 */
[----:B------:R-:W5:Y:S01]  /*10910*/  MUFU.TANH R31, R31 ;  /* 0x0000001f001f7308 */ /* 0x000f620000002400 */
[-C--:B------:R-:W-:Y:S02]  /*10920*/  ISETP.GE.AND P5, PT, R9, R60.reuse, PT ;  /* 0x0000003c0900720c */ /* 0x080fe40003fa6270 */
[----:B------:R-:W-:Y:S02]  /*10930*/  FSEL R138, R138, -INF , !P6 ;  /* 0xff8000008a8a7808 */ /* 0x000fe40007000000 */
[----:B------:R-:W-:Y:S01]  /*10940*/  FSEL R131, R131, -INF , !P5 ;  /* 0xff80000083837808 */ /* 0x000fe20006800000 */
[----:B--2---:R-:W-:Y:S01]  /*10950*/  HMMA.16816.F32 R20, R12, R4, R120 ;  /* 0x000000040c14723c */ /* 0x004fe20000001878 */
[C---:B------:R-:W-:Y:S01]  /*10960*/  VIADD R4, R42.reuse, 0xffffff49 ;  /* 0xffffff492a047836 */ /* 0x040fe20000000000 */
[----:B-1----:R-:W-:Y:S01]  /*10970*/  FSEL R135, R135, -INF , !P3 ;  /* 0xff80000087877808 */ /* 0x002fe20005800000 */
[C---:B------:R-:W-:Y:S01]  /*10980*/  VIADD R5, R42.reuse, 0xffffff50 ;  /* 0xffffff502a057836 */ /* 0x040fe20000000000 */
[-C--:B------:R-:W-:Y:S01]  /*10990*/  ISETP.GE.AND P0, PT, R9, R101.reuse, PT ;  /* 0x000000650900720c */ /* 0x080fe20003f06270 */
[----:B------:R-:W-:Y:S01]  /*109a0*/  VIADD R9, R42, 0xffffff41 ;  /* 0xffffff412a097836 */ /* 0x000fe20000000000 */
[C---:B------:R-:W-:Y:S01]  /*109b0*/  ISETP.GE.AND P5, PT, R4.reuse, R101, PT ;  /* 0x000000650400720c */ /* 0x040fe20003fa6270 */
[----:B------:R-:W1:Y:S01]  /*109c0*/  MUFU.TANH R128, R128 ;  /* 0x0000008000807308 */ /* 0x000e620000002400 */
[----:B------:R-:W-:-:S02]  /*109d0*/  ISETP.GE.AND P6, PT, R4, R60, PT ;  /* 0x0000003c0400720c */ /* 0x000fc40003fc6270 */
[----:B------:R-:W-:Y:S02]  /*109e0*/  P2R R4, PR, RZ, 0x20 ;  /* 0x00000020ff047803 */ /* 0x000fe40000000000 */
[----:B------:R-:W-:Y:S02]  /*109f0*/  FSEL R169, R169, -INF , !P1 ;  /* 0xff800000a9a97808 */ /* 0x000fe40004800000 */
[----:B------:R-:W-:Y:S01]  /*10a00*/  ISETP.NE.AND P3, PT, R4, RZ, PT ;  /* 0x000000ff0400720c */ /* 0x000fe20003f65270 */
[C---:B------:R-:W-:Y:S01]  /*10a10*/  VIADD R4, R42.reuse, 0xffffff59 ;  /* 0xffffff592a047836 */ /* 0x040fe20000000000 */
[-C--:B------:R-:W-:Y:S01]  /*10a20*/  ISETP.GE.AND P1, PT, R9, R60.reuse, PT ;  /* 0x0000003c0900720c */ /* 0x080fe20003f26270 */
[----:B------:R-:W2:Y:S01]  /*10a30*/  MUFU.TANH R47, R47 ;  /* 0x0000002f002f7308 */ /* 0x000ea20000002400 */
[----:B------:R-:W-:Y:S01]  /*10a40*/  FSEL R126, R3, -INF , !P3 ;  /* 0xff800000037e7808 */ /* 0x000fe20005800000 */
[----:B------:R-:W-:Y:S01]  /*10a50*/  VIADD R3, R42, 0xffffff60 ;  /* 0xffffff602a037836 */ /* 0x000fe20000000000 */
[-C--:B------:R-:W-:Y:S01]  /*10a60*/  ISETP.GE.AND P3, PT, R4, R60.reuse, PT ;  /* 0x0000003c0400720c */ /* 0x080fe20003f66270 */
[----:B------:R-:W-:Y:S01]  /*10a70*/  FMUL.FTZ R20, R20, UR10 ;  /* 0x0000000a14147c20 */ /* 0x000fe20008410000 */
[----:B------:R-:W-:Y:S01]  /*10a80*/  FSEL R129, R129, -INF , !P1 ;  /* 0xff80000081817808 */ /* 0x000fe20004800000 */
[----:B------:R-:W-:Y:S01]  /*10a90*/  FMUL.FTZ R22, R22, UR10 ;  /* 0x0000000a16167c20 */ /* 0x000fe20008410000 */
[----:B------:R-:W-:Y:S01]  /*10aa0*/  ISETP.GE.AND P1, PT, R5, R101, PT ;  /* 0x000000650500720c */ /* 0x000fe20003f26270 */
[----:B------:R-:W2:Y:S01]  /*10ab0*/  MUFU.TANH R25, R25 ;  /* 0x0000001900197308 */ /* 0x000ea20000002400 */
[----:B------:R-:W-:Y:S01]  /*10ac0*/  FSEL R134, R134, -INF , !P2 ;  /* 0xff80000086867808 */ /* 0x000fe20005000000 */
[----:B------:R-:W-:Y:S01]  /*10ad0*/  FMUL.FTZ R21, R21, UR10 ;  /* 0x0000000a15157c20 */ /* 0x000fe20008410000 */
[----:B---3--:R-:W-:Y:S01]  /*10ae0*/  FSEL R122, R48, -INF , !P1 ;  /* 0xff800000307a7808 */ /* 0x008fe20004800000 */
[----:B------:R-:W-:Y:S01]  /*10af0*/  FMUL.FTZ R23, R23, UR10 ;  /* 0x0000000a17177c20 */ /* 0x000fe20008410000 */
[----:B------:R-:W-:-:S02]  /*10b00*/  ISETP.GE.AND P1, PT, R3, R60, PT ;  /* 0x0000003c0300720c */ /* 0x000fc40003f26270 */
[----:B------:R-:W-:Y:S01]  /*10b10*/  ISETP.GE.AND P5, PT, R5, R60, PT ;  /* 0x0000003c0500720c */ /* 0x000fe20003fa6270 */
[----:B------:R-:W3:Y:S01]  /*10b20*/  MUFU.TANH R26, R26 ;  /* 0x0000001a001a7308 */ /* 0x000ee20000002400 */
[----:B------:R-:W-:Y:S01]  /*10b30*/  @P3 LOP3.LUT R63, R63, 0x4, RZ, 0xfc, !PT ;  /* 0x000000043f3f3812 */ /* 0x000fe200078efcff */
[----:B------:R-:W-:Y:S01]  /*10b40*/  VIADD R5, R42, 0xffffff51 ;  /* 0xffffff512a057836 */ /* 0x000fe20000000000 */
[-C--:B------:R-:W-:Y:S02]  /*10b50*/  ISETP.GE.AND P3, PT, R4, R101.reuse, PT ;  /* 0x000000650400720c */ /* 0x080fe40003f66270 */
[----:B------:R-:W-:Y:S02]  /*10b60*/  LOP3.LUT R63, R63, 0xfffffffd, RZ, 0xc0, !PT ;  /* 0xfffffffd3f3f7812 */ /* 0x000fe400078ec0ff */
[----:B------:R-:W-:Y:S01]  /*10b70*/  ISETP.GE.AND P2, PT, R9, R101, PT ;  /* 0x000000650900720c */ /* 0x000fe20003f46270 */
[----:B------:R-:W-:Y:S01]  /*10b80*/  MUFU.TANH R27, R27 ;  /* 0x0000001b001b7308 */ /* 0x000fe20000002400 */
[----:B------:R-:W-:-:S02]  /*10b90*/  FSEL R130, R130, -INF , !P0 ;  /* 0xff80000082827808 */ /* 0x000fc40004000000 */
[----:B------:R-:W-:Y:S02]  /*10ba0*/  FSEL R132, R132, -INF , !P2 ;  /* 0xff80000084847808 */ /* 0x000fe40005000000 */
[C---:B------:R-:W-:Y:S02]  /*10bb0*/  ISETP.GE.AND P2, PT, R5.reuse, R60, PT ;  /* 0x0000003c0500720c */ /* 0x040fe40003f46270 */
[----:B------:R-:W-:Y:S01]  /*10bc0*/  ISETP.GE.AND P0, PT, R5, R101, PT ;  /* 0x000000650500720c */ /* 0x000fe20003f06270 */
[----:B------:R-:W3:Y:S01]  /*10bd0*/  MUFU.TANH R24, R24 ;  /* 0x0000001800187308 */ /* 0x000ee20000002400 */
[----:B------:R-:W-:Y:S01]  /*10be0*/  @P3 LOP3.LUT R63, R63, 0x2, RZ, 0xfc, !PT ;  /* 0x000000023f3f3812 */ /* 0x000fe200078efcff */
[----:B------:R-:W-:Y:S01]  /*10bf0*/  VIADD R5, R42, 0xffffff58 ;  /* 0xffffff582a057836 */ /* 0x000fe20000000000 */
[----:B----4-:R-:W-:Y:S02]  /*10c00*/  FSEL R127, R127, -INF , !P5 ;  /* 0xff8000007f7f7808 */ /* 0x010fe40006800000 */
[----:B------:R-:W-:-:S02]  /*10c10*/  LOP3.LUT R63, R63, 0xfffffffe, RZ, 0xc0, !PT ;  /* 0xfffffffe3f3f7812 */ /* 0x000fc400078ec0ff */
[-C--:B------:R-:W-:Y:S01]  /*10c20*/  ISETP.GE.AND P5, PT, R3, R101.reuse, PT ;  /* 0x000000650300720c */ /* 0x080fe20003fa6270 */
[----:B------:R-:W-:Y:S01]  /*10c30*/  VIADD R3, R42, 0xffffff68 ;  /* 0xffffff682a037836 */ /* 0x000fe20000000000 */
[----:B------:R-:W-:Y:S01]  /*10c40*/  @P1 LOP3.LUT R63, R63, 0x1, RZ, 0xfc, !PT ;  /* 0x000000013f3f1812 */ /* 0x000fe200078efcff */
[----:B------:R-:W4:Y:S01]  /*10c50*/  MUFU.TANH R50, R50 ;  /* 0x0000003200327308 */ /* 0x000f220000002400 */
[----:B-----5:R-:W-:Y:S02]  /*10c60*/  FSEL R120, R31, -INF , !P0 ;  /* 0xff8000001f787808 */ /* 0x020fe40004000000 */
[----:B------:R-:W-:Y:S02]  /*10c70*/  FSEL R133, R133, -INF , !P6 ;  /* 0xff80000085857808 */ /* 0x000fe40007000000 */
[----:B------:R-:W-:Y:S02]  /*10c80*/  LOP3.LUT P0, RZ, R63, 0x4, RZ, 0xc0, !PT ;  /* 0x000000043fff7812 */ /* 0x000fe4000780c0ff */
[----:B------:R-:W-:Y:S01]  /*10c90*/  ISETP.GE.AND P6, PT, R5, R101, PT ;  /* 0x000000650500720c */ /* 0x000fe20003fc6270 */
[----:B------:R-:W-:Y:S01]  /*10ca0*/  MUFU.TANH R17, R17 ;  /* 0x0000001100117308 */ /* 0x000fe20000002400 */
[----:B-1----:R-:W-:-:S02]  /*10cb0*/  FSEL R128, R128, -INF , !P4 ;  /* 0xff80000080807808 */ /* 0x002fc40006000000 */
[-C--:B------:R-:W-:Y:S02]  /*10cc0*/  ISETP.GE.AND P4, PT, R5, R60.reuse, PT ;  /* 0x0000003c0500720c */ /* 0x080fe40003f86270 */
[----:B------:R-:W-:Y:S01]  /*10cd0*/  HMMA.16816.F32 R4, R12, R6, R116 ;  /* 0x000000060c04723c */ /* 0x000fe20000001874 */
[----:B--2---:R-:W-:Y:S02]  /*10ce0*/  FSEL R125, R47, -INF , !P2 ;  /* 0xff8000002f7d7808 */ /* 0x004fe40005000000 */
[----:B------:R-:W-:Y:S01]  /*10cf0*/  FSEL R121, R25, -INF , !P0 ;  /* 0xff80000019797808 */ /* 0x000fe20004000000 */
[----:B------:R-:W1:Y:S01]  /*10d00*/  MUFU.TANH R51, R51 ;  /* 0x0000003300337308 */ /* 0x000e620000002400 */
[----:B---3--:R-:W-:Y:S02]  /*10d10*/  FSEL R118, R26, -INF , !P6 ;  /* 0xff8000001a767808 */ /* 0x008fe40007000000 */
[C---:B------:R-:W-:Y:S02]  /*10d20*/  ISETP.GE.AND P2, PT, R3.reuse, R60, PT ;  /* 0x0000003c0300720c */ /* 0x040fe40003f46270 */
[----:B------:R-:W-:Y:S01]  /*10d30*/  ISETP.GE.AND P0, PT, R3, R101, PT ;  /* 0x000000650300720c */ /* 0x000fe20003f06270 */
[----:B------:R-:W-:Y:S01]  /*10d40*/  VIADD R3, R42, 0xffffff69 ;  /* 0xffffff692a037836 */ /* 0x000fe20000000000 */
[----:B------:R-:W-:Y:S01]  /*10d50*/  LOP3.LUT P6, RZ, R63, 0x2, RZ, 0xc0, !PT ;  /* 0x000000023fff7812 */ /* 0x000fe200078cc0ff */
[----:B------:R-:W2:Y:S01]  /*10d60*/  MUFU.TANH R9, R52 ;  /* 0x0000003400097308 */ /* 0x000ea20000002400 */
[----:B------:R-:W-:-:S02]  /*10d70*/  FSEL R123, R24, -INF , !P4 ;  /* 0xff800000187b7808 */ /* 0x000fc40006000000 */
[----:B------:R-:W-:Y:S02]  /*10d80*/  FSEL R116, R27, -INF , !P6 ;  /* 0xff8000001b747808 */ /* 0x000fe40007000000 */
[----:B------:R-:W-:Y:S02]  /*10d90*/  ISETP.GE.AND P6, PT, R3, R60, PT ;  /* 0x0000003c0300720c */ /* 0x000fe40003fc6270 */
[C---:B------:R-:W-:Y:S01]  /*10da0*/  LOP3.LUT P4, RZ, R63.reuse, 0x1, RZ, 0xc0, !PT ;  /* 0x000000013fff7812 */ /* 0x040fe2000788c0ff */
[----:B------:R-:W-:Y:S01]  /*10db0*/  FMUL.FTZ R65, R4, UR10 ;  /* 0x0000000a04417c20 */ /* 0x000fe20008410000 */
[----:B------:R-:W-:Y:S01]  /*10dc0*/  LOP3.LUT R63, R63, 0xfffffff7, RZ, 0xc0, !PT ;  /* 0xfffffff73f3f7812 */ /* 0x000fe200078ec0ff */
[----:B------:R-:W-:Y:S01]  /*10dd0*/  VIADD R4, R42, 0xffffff70 ;  /* 0xffffff702a047836 */ /* 0x000fe20000000000 */
[----:B----4-:R-:W-:Y:S01]  /*10de0*/  FSEL R119, R50, -INF , !P4 ;  /* 0xff80000032777808 */ /* 0x010fe20006000000 */
[----:B------:R-:W-:Y:S01]  /*10df0*/  FMUL.FTZ R64, R5, UR10 ;  /* 0x0000000a05407c20 */ /* 0x000fe20008410000 */
[----:B------:R-:W-:Y:S01]  /*10e00*/  ISETP.GE.AND P4, PT, R3, R101, PT ;  /* 0x000000650300720c */ /* 0x000fe20003f86270 */
[----:B------:R-:W-:-:S02]  /*10e10*/  VIADD R3, R42, 0xffffff71 ;  /* 0xffffff712a037836 */ /* 0x000fc40000000000 */
[----:B------:R-:W-:Y:S01]  /*10e20*/  FMUL.FTZ R5, R6, UR10 ;  /* 0x0000000a06057c20 */ /* 0x000fe20008410000 */
[----:B------:R-:W3:Y:S01]  /*10e30*/  MUFU.TANH R16, R16 ;  /* 0x0000001000107308 */ /* 0x000ee20000002400 */
[----:B------:R-:W-:Y:S01]  /*10e40*/  ISETP.GE.AND P3, PT, R10, R60, PT ;  /* 0x0000003c0a00720c */ /* 0x000fe20003f66270 */
[C---:B------:R-:W-:Y:S01]  /*10e50*/  VIADD R6, R42.reuse, 0xffffff78 ;  /* 0xffffff782a067836 */ /* 0x040fe20000000000 */
[----:B------:R-:W-:Y:S01]  /*10e60*/  @P6 LOP3.LUT R63, R63, 0x8, RZ, 0xfc, !PT ;  /* 0x000000083f3f6812 */ /* 0x000fe200078efcff */
[----:B------:R-:W-:Y:S01]  /*10e70*/  VIADD R42, R42, 0xffffff79 ;  /* 0xffffff792a2a7836 */ /* 0x000fe20000000000 */
[-C--:B------:R-:W-:Y:S02]  /*10e80*/  ISETP.GE.AND P6, PT, R4, R101.reuse, PT ;  /* 0x000000650400720c */ /* 0x080fe40003fc6270 */
[----:B------:R-:W-:Y:S01]  /*10e90*/  LOP3.LUT R63, R63, 0xfffffffe, RZ, 0xc0, !PT ;  /* 0xfffffffe3f3f7812 */ /* 0x000fe200078ec0ff */
[----:B------:R-:W4:Y:S01]  /*10ea0*/  MUFU.TANH R58, R19 ;  /* 0x00000013003a7308 */ /* 0x000f220000002400 */
[----:B------:R-:W-:-:S02]  /*10eb0*/  ISETP.GE.AND P1, PT, R10, R101, PT ;  /* 0x000000650a00720c */ /* 0x000fc40003f26270 */
[----:B------:R-:W-:Y:S02]  /*10ec0*/  @P4 LOP3.LUT R63, R63, 0x1, RZ, 0xfc, !PT ;  /* 0x000000013f3f4812 */ /* 0x000fe400078efcff */
[----:B------:R-:W-:Y:S01]  /*10ed0*/  ISETP.GE.AND P4, PT, R4, R60, PT ;  /* 0x0000003c0400720c */ /* 0x000fe20003f86270 */
[----:B------:R-:W-:Y:S01]  /*10ee0*/  FMUL.FTZ R4, R7, UR10 ;  /* 0x0000000a07047c20 */ /* 0x000fe20008410000 */
[----:B------:R-:W-:Y:S01]  /*10ef0*/  LOP3.LUT R63, R63, 0xfffffffb, RZ, 0xc0, !PT ;  /* 0xfffffffb3f3f7812 */ /* 0x000fe200078ec0ff */
[----:B------:R-:W5:Y:S01]  /*10f00*/  MUFU.TANH R57, R20 ;  /* 0x0000001400397308 */ /* 0x000f620000002400 */
[----:B------:R-:W-:Y:S02]  /*10f10*/  FSEL R114, R8, -INF , !P5 ;  /* 0xff80000008727808 */ /* 0x000fe40006800000 */
[----:B------:R-:W-:Y:S02]  /*10f20*/  ISETP.GE.AND P5, PT, R3, R101, PT ;  /* 0x000000650300720c */ /* 0x000fe40003fa6270 */
[----:B-1----:R-:W-:-:S02]  /*10f30*/  FSEL R117, R51, -INF , !P3 ;  /* 0xff80000033757808 */ /* 0x002fc40005800000 */
[----:B------:R-:W-:Y:S01]  /*10f40*/  FSEL R56, R56, -INF , !P1 ;  /* 0xff80000038387808 */ /* 0x000fe20004800000 */
[----:B------:R-:W1:Y:S01]  /*10f50*/  MUFU.TANH R59, R22 ;  /* 0x00000016003b7308 */ /* 0x000e620000002400 */
[----:B--2---:R-:W-:Y:S02]  /*10f60*/  FSEL R115, R9, -INF , !P2 ;  /* 0xff80000009737808 */ /* 0x004fe40005000000 */
[----:B------:R-:W-:Y:S02]  /*10f70*/  @P4 LOP3.LUT R63, R63, 0x4, RZ, 0xfc, !PT ;  /* 0x000000043f3f4812 */ /* 0x000fe400078efcff */
[----:B------:R-:W-:Y:S02]  /*10f80*/  ISETP.GE.AND P4, PT, R3, R60, PT ;  /* 0x0000003c0300720c */ /* 0x000fe40003f86270 */
[----:B------:R-:W-:Y:S01]  /*10f90*/  FSEL R3, R17, -INF , !P0 ;  /* 0xff80000011037808 */ /* 0x000fe20004000000 */
[----:B------:R-:W-:Y:S01]  /*10fa0*/  MUFU.TANH R66, R21 ;  /* 0x0000001500427308 */ /* 0x000fe20000002400 */
[----:B------:R-:W-:-:S02]  /*10fb0*/  ISETP.GE.AND P0, PT, R61, 0x3, PT ;  /* 0x000000033d00780c */ /* 0x000fc40003f06270 */
[C---:B------:R-:W-:Y:S02]  /*10fc0*/  LOP3.LUT P3, RZ, R63.reuse, 0x8, RZ, 0xc0, !PT ;  /* 0x000000083fff7812 */ /* 0x040fe4000786c0ff */
[C---:B------:R-:W-:Y:S02]  /*10fd0*/  LOP3.LUT P1, RZ, R63.reuse, 0x4, RZ, 0xc0, !PT ;  /* 0x000000043fff7812 */ /* 0x040fe4000782c0ff */
[C---:B------:R-:W-:Y:S01]  /*10fe0*/  LOP3.LUT P2, RZ, R63.reuse, 0x1, RZ, 0xc0, !PT ;  /* 0x000000013fff7812 */ /* 0x040fe2000784c0ff */
[----:B------:R-:W2:Y:S01]  /*10ff0*/  MUFU.TANH R62, R23 ;  /* 0x00000017003e7308 */ /* 0x000ea20000002400 */
[----:B------:R-:W-:Y:S02]  /*11000*/  LOP3.LUT R63, R63, 0xfffffffd, RZ, 0xc0, !PT ;  /* 0xfffffffd3f3f7812 */ /* 0x000fe400078ec0ff */
[----:B---3--:R-:W-:Y:S02]  /*11010*/  FSEL R113, R16, -INF , !P3 ;  /* 0xff80000010717808 */ /* 0x008fe40005800000 */
[----:B------:R-:W-:-:S02]  /*11020*/  @P4 LOP3.LUT R63, R63, 0x2, RZ, 0xfc, !PT ;  /* 0x000000023f3f4812 */ /* 0x000fc400078efcff */
[----:B----4-:R-:W-:Y:S01]  /*11030*/  FSEL R58, R58, -INF , !P2 ;  /* 0xff8000003a3a7808 */ /* 0x010fe20005000000 */
[----:B------:R-:W3:Y:S01]  /*11040*/  MUFU.TANH R65, R65 ;  /* 0x0000004100417308 */ /* 0x000ee20000002400 */
[----:B-----5:R-:W-:Y:S02]  /*11050*/  FSEL R57, R57, -INF , !P1 ;  /* 0xff80000039397808 */ /* 0x020fe40004800000 */
[----:B-1----:R-:W-:Y:S02]  /*11060*/  FSEL R59, R59, -INF , !P6 ;  /* 0xff8000003b3b7808 */ /* 0x002fe40007000000 */
[-C--:B------:R-:W-:Y:S02]  /*11070*/  ISETP.GE.AND P4, PT, R6, R60.reuse, PT ;  /* 0x0000003c0600720c */ /* 0x080fe40003f86270 */
[----:B------:R-:W-:Y:S01]  /*11080*/  ISETP.GE.AND P3, PT, R42, R60, PT ;  /* 0x0000003c2a00720c */ /* 0x000fe20003f66270 */
[----:B------:R-:W1:Y:S01]  /*11090*/  MUFU.TANH R64, R64 ;  /* 0x0000004000407308 */ /* 0x000e620000002400 */
[-C--:B------:R-:W-:Y:S01]  /*110a0*/  ISETP.GE.AND P2, PT, R6, R101.reuse, PT ;  /* 0x000000650600720c */ /* 0x080fe20003f46270 */
[----:B------:R-:W-:Y:S01]  /*110b0*/  BAR.SYNC.DEFER_BLOCKING 0x0 ;  /* 0x0000000000007b1d */ /* 0x000fe20000010000 */
[----:B------:R-:W-:-:S02]  /*110c0*/  ISETP.GE.AND P1, PT, R42, R101, PT ;  /* 0x000000652a00720c */ /* 0x000fc40003f26270 */
[----:B------:R-:W-:Y:S02]  /*110d0*/  LOP3.LUT P6, RZ, R63, 0x2, RZ, 0xc0, !PT ;  /* 0x000000023fff7812 */ /* 0x000fe400078cc0ff */
[----:B--2---:R-:W-:Y:S01]  /*110e0*/  FSEL R62, R62, -INF , !P5 ;  /* 0xff8000003e3e7808 */ /* 0x004fe20006800000 */
[----:B------:R-:W2:Y:S01]  /*110f0*/  MUFU.TANH R5, R5 ;  /* 0x0000000500057308 */ /* 0x000ea20000002400 */
[----:B------:R-:W-:Y:S02]  /*11100*/  FSEL R66, R66, -INF , !P6 ;  /* 0xff80000042427808 */ /* 0x000fe40007000000 */
[----:B---3--:R-:W-:-:S05]  /*11110*/  FSEL R65, R65, -INF , !P4 ;  /* 0xff80000041417808 */ /* 0x008fca0006000000 */
[----:B------:R-:W3:Y:S01]  /*11120*/  MUFU.TANH R4, R4 ;  /* 0x0000000400047308 */ /* 0x000ee20000002400 */
[----:B-1----:R-:W-:Y:S02]  /*11130*/  FSEL R64, R64, -INF , !P3 ;  /* 0xff80000040407808 */ /* 0x002fe40005800000 */
[----:B--2---:R-:W-:Y:S02]  /*11140*/  FSEL R63, R5, -INF , !P2 ;  /* 0xff800000053f7808 */ /* 0x004fe40005000000 */
[----:B---3--:R-:W-:Y:S01]  /*11150*/  FSEL R60, R4, -INF , !P1 ;  /* 0xff800000043c7808 */ /* 0x008fe20004800000 */
        /* <DEDUP_REMOVED lines=64> */
.L_x_6028:
[----:B------:R-:W-:Y:S01]  /*11560*/  UMOV UR8, URZ ;  /* 0x000000ff00087c82 */ /* 0x000fe20008000000 */
[----:B------:R-:W-:Y:S01]  /*11570*/  IMAD.SHL.U32 R4, R136, 0x80, RZ ;  /* 0x0000008088047824 */ /* 0x000fe200078e00ff */
[----:B------:R-:W-:-:S05]  /*11580*/  IADD3 R5, P0, PT, RZ, -UR8, RZ ;  /* 0x80000008ff057c10 */ /* 0x000fca000ff1e0ff */
[----:B------:R-:W-:-:S05]  /*11590*/  IMAD.X R4, RZ, RZ, ~R4, P0 ;  /* 0x000000ffff047224 */ /* 0x000fca00000e0e04 */
[----:B------:R-:W-:-:S04]  /*115a0*/  SHF.R.S64 R5, R5, 0x1f, R4 ;  /* 0x0000001f05057819 */ /* 0x000fc80000001004 */
[----:B------:R-:W-:-:S04]  /*115b0*/  IADD3 R160, P0, PT, R5, R160, RZ ;  /* 0x000000a005a07210 */ /* 0x000fc80007f1e0ff */
[----:B------:R-:W-:-:S09]  /*115c0*/  LEA.HI.X.SX32 R161, R4, R161, 0x1, P0 ;  /* 0x000000a104a17211 */ /* 0x000fd200000f0eff */
.L_x_6029:
        /* <DEDUP_REMOVED lines=28> */
.L_x_6027:
        /* <DEDUP_REMOVED lines=59> */
[----:B------:R-:W-:Y:S01]  /*11b40*/  LDSM.16.MT88.4 R28, [R100+0x6000] ;  /* 0x00600000641c783b */ /* 0x000fe20000004200 */
[--C-:B------:R-:W-:Y:S01]  /*11b50*/  FFMA.FTZ R107, R41, UR4, -R108.reuse ;  /* 0x00000004296b7c23 */ /* 0x100fe2000801086c */
[--C-:B------:R-:W-:Y:S01]  /*11b60*/  FFMA.FTZ R106, R43, UR4, -R108.reuse ;  /* 0x000000042b6a7c23 */ /* 0x100fe2000801086c */
[--C-:B------:R-:W-:Y:S01]  /*11b70*/  FFMA.FTZ R105, R45, UR4, -R108.reuse ;  /* 0x000000042d697c23 */ /* 0x100fe2000801086c */
[----:B------:R-:W1:Y:S01]  /*11b80*/  LDSM.16.MT88.4 R4, [R144+0x6000] ;  /* 0x006000009004783b */ /* 0x000e620000004200 */
        /* <DEDUP_REMOVED lines=51> */
[----:B------:R-:W-:Y:S01]  /*11ec0*/  FMUL.FTZ R15, R99, R0 ;  /* 0x00000000630f7220 */ /* 0x000fe20000410000 */
[----:B------:R-:W-:Y:S01]  /*11ed0*/  FMUL.FTZ R33, R81, R112 ;  /* 0x0000007051217220 */ /* 0x000fe20000410000 */
[-C--:B------:R-:W-:Y:S01]  /*11ee0*/  FMUL.FTZ R34, R82, R0.reuse ;  /* 0x0000000052227220 */ /* 0x080fe20000410000 */
[C---:B-1----:R-:W-:Y:S01]  /*11ef0*/  HMMA.16816.F32 R24, R8.reuse, R4, R24 ;  /* 0x000000040818723c */ /* 0x042fe20000001818 */
[----:B------:R-:W-:Y:S01]  /*11f00*/  FMUL.FTZ R35, R83, R0 ;  /* 0x0000000053237220 */ /* 0x000fe20000410000 */
[----:B------:R1:W-:Y:S01]  /*11f10*/  MUFU.EX2 R80, R41 ;  /* 0x0000002900507308 */ /* 0x0003e20000000800 */
[-C--:B------:R-:W-:Y:S01]  /*11f20*/  FMUL.FTZ R92, R92, R112.reuse ;  /* 0x000000705c5c7220 */ /* 0x080fe20000410000 */
[----:B------:R-:W-:Y:S01]  /*11f30*/  FMUL.FTZ R93, R93, R112 ;  /* 0x000000705d5d7220 */ /* 0x000fe20000410000 */
[-C--:B------:R-:W-:Y:S01]  /*11f40*/  FMUL.FTZ R94, R94, R0.reuse ;  /* 0x000000005e5e7220 */ /* 0x080fe20000410000 */
[----:B------:R-:W-:Y:S01]  /*11f50*/  FMUL.FTZ R95, R95, R0 ;  /* 0x000000005f5f7220 */ /* 0x000fe20000410000 */
[--C-:B------:R-:W-:Y:S01]  /*11f60*/  FFMA.FTZ R81, R37, UR4, -R108.reuse ;  /* 0x0000000425517c23 */ /* 0x100fe2000801086c */
[C---:B------:R-:W-:Y:S01]  /*11f70*/  HMMA.16816.F32 R4, R8.reuse, R6, R84 ;  /* 0x000000060804723c */ /* 0x040fe20000001854 */
[--C-:B------:R-:W-:Y:S01]  /*11f80*/  FFMA.FTZ R82, R36, UR4, -R103.reuse ;  /* 0x0000000424527c23 */ /* 0x100fe20008010867 */
[----:B------:R2:W-:Y:S01]  /*11f90*/  MUFU.EX2 R85, R39 ;  /* 0x0000002700557308 */ /* 0x0005e20000000800 */
[-C--:B------:R-:W-:Y:S01]  /*11fa0*/  FMUL.FTZ R76, R76, R112.reuse ;  /* 0x000000704c4c7220 */ /* 0x080fe20000410000 */
[----:B------:R-:W-:Y:S01]  /*11fb0*/  FMUL.FTZ R77, R77, R112 ;  /* 0x000000704d4d7220 */ /* 0x000fe20000410000 */
[-C--:B------:R-:W-:Y:S01]  /*11fc0*/  FMUL.FTZ R78, R78, R0.reuse ;  /* 0x000000004e4e7220 */ /* 0x080fe20000410000 */
[----:B------:R-:W-:Y:S01]  /*11fd0*/  FMUL.FTZ R79, R79, R0 ;  /* 0x000000004f4f7220 */ /* 0x000fe20000410000 */
[----:B------:R-:W-:Y:S01]  /*11fe0*/  FMUL.FTZ R40, R72, R112 ;  /* 0x0000007048287220 */ /* 0x000fe20000410000 */
[-C--:B------:R-:W-:Y:S01]  /*11ff0*/  FMUL.FTZ R42, R74, R0.reuse ;  /* 0x000000004a2a7220 */ /* 0x080fe20000410000 */
[----:B------:R-:W-:Y:S01]  /*12000*/  FMUL.FTZ R43, R75, R0 ;  /* 0x000000004b2b7220 */ /* 0x000fe20000410000 */
[-C--:B------:R-:W-:Y:S01]  /*12010*/  FMUL.FTZ R68, R68, R112.reuse ;  /* 0x0000007044447220 */ /* 0x080fe20000410000 */
[-C--:B-1----:R-:W-:Y:S01]  /*12020*/  FMUL.FTZ R41, R73, R112.reuse ;  /* 0x0000007049297220 */ /* 0x082fe20000410000 */
[----:B------:R-:W-:Y:S01]  /*12030*/  FMUL.FTZ R69, R69, R112 ;  /* 0x0000007045457220 */ /* 0x000fe20000410000 */
[-C--:B------:R-:W-:Y:S01]  /*12040*/  FMUL.FTZ R70, R70, R0.reuse ;  /* 0x0000000046467220 */ /* 0x080fe20000410000 */
[----:B------:R-:W-:Y:S01]  /*12050*/  FMUL.FTZ R71, R71, R0 ;  /* 0x0000000047477220 */ /* 0x000fe20000410000 */
[C---:B------:R-:W-:Y:S01]  /*12060*/  HMMA.16816.F32 R12, R8.reuse, R16, R12 ;  /* 0x00000010080c723c */ /* 0x040fe2000000180c */
[--C-:B------:R-:W-:Y:S01]  /*12070*/  FFMA.FTZ R73, R44, UR4, -R103.reuse ;  /* 0x000000042c497c23 */ /* 0x100fe20008010867 */
[----:B------:R-:W1:Y:S01]  /*12080*/  MUFU.EX2 R88, R88 ;  /* 0x0000005800587308 */ /* 0x000e620000000800 */
[----:B------:R-:W-:Y:S01]  /*12090*/  LDSM.16.MT88.4 R44, [R144+0x6800] ;  /* 0x00680000902c783b */ /* 0x000fe20000004200 */
[--C-:B------:R-:W-:Y:S01]  /*120a0*/  FFMA.FTZ R74, R49, UR4, -R108.reuse ;  /* 0x00000004314a7c23 */ /* 0x100fe2000801086c */
[--C-:B------:R-:W-:Y:S01]  /*120b0*/  FFMA.FTZ R75, R172, UR4, -R103.reuse ;  /* 0x00000004ac4b7c23 */ /* 0x100fe20008010867 */
[--C-:B------:R-:W-:Y:S01]  /*120c0*/  FFMA.FTZ R97, R124, UR4, -R103.reuse ;  /* 0x000000047c617c23 */ /* 0x100fe20008010867 */
[----:B--2---:R-:W2:Y:S01]  /*120d0*/  LDSM.16.MT88.4 R36, [R148+0x6800] ;  /* 0x006800009424783b */ /* 0x004ea20000004200 */
        /* <DEDUP_REMOVED lines=18> */
[----:B------:R1:W3:Y:S01]  /*12200*/  MUFU.EX2 R77, R48 ;  /* 0x00000030004d7308 */ /* 0x0002e20000000800 */
[--C-:B------:R-:W-:Y:S01]  /*12210*/  FFMA.FTZ R76, R142, UR4, -R103.reuse ;  /* 0x000000048e4c7c23 */ /* 0x100fe20008010867 */
[--C-:B------:R-:W-:Y:S01]  /*12220*/  FFMA.FTZ R78, R143, UR4, -R108.reuse ;  /* 0x000000048f4e7c23 */ /* 0x100fe2000801086c */
[----:B------:R-:W-:Y:S01]  /*12230*/  FFMA.FTZ R120, R113, UR4, -R108 ;  /* 0x0000000471787c23 */ /* 0x000fe2000801086c */
[----:B------:R-:W-:Y:S01]  /*12240*/  FFMA.FTZ R113, R114, UR4, -R103 ;  /* 0x0000000472717c23 */ /* 0x000fe20008010867 */
[----:B------:R-:W-:Y:S01]  /*12250*/  FFMA.FTZ R112, R174, R112, R109 ;  /* 0x00000070ae707223 */ /* 0x000fe2000001006d */
[----:B------:R-:W-:Y:S01]  /*12260*/  HMMA.16816.F32 R40, R8, R28, R40 ;  /* 0x0000001c0828723c */ /* 0x000fe20000001828 */
[----:B------:R-:W-:Y:S01]  /*12270*/  LDSM.16.MT88.4 R92, [R148+0x9800] ;  /* 0x00980000945c783b */ /* 0x000fe20000004200 */
[----:B------:R4:W-:Y:S01]  /*12280*/  MUFU.EX2 R72, R50 ;  /* 0x0000003200487308 */ /* 0x0009e20000000800 */
[----:B------:R-:W-:Y:S01]  /*12290*/  FADD.FTZ R107, R107, R112 ;  /* 0x000000706b6b7221 */ /* 0x000fe20000010000 */
[----:B------:R-:W-:-:S03]  /*122a0*/  IADD3 R170, PT, PT, R61, -0x3, RZ ;  /* 0xfffffffd3daa7810 */ /* 0x000fc60007ffe0ff */
[----:B------:R-:W-:Y:S01]  /*122b0*/  FADD.FTZ R106, R106, R107 ;  /* 0x0000006b6a6a7221 */ /* 0x000fe20000010000 */
[----:B------:R-:W-:Y:S01]  /*122c0*/  HMMA.16816.F32 R8, R8, R30, R68 ;  /* 0x0000001e0808723c */ /* 0x000fe20000001844 */
[----:B------:R-:W5:Y:S01]  /*122d0*/  LDSM.16.MT88.4 R28, [R102+0x6800] ;  /* 0x00680000661c783b */ /* 0x000f620000004200 */
[----:B------:R-:W2:Y:S01]  /*122e0*/  MUFU.EX2 R73, R73 ;  /* 0x0000004900497308 */ /* 0x000ea20000000800 */
[--C-:B------:R-:W-:Y:S01]  /*122f0*/  FFMA.FTZ R69, R53, UR4, -R108.reuse ;  /* 0x0000000435457c23 */ /* 0x100fe2000801086c */
[----:B-1----:R-:W-:Y:S01]  /*12300*/  F2FP.F16.F32.PACK_AB R48, R85, R88 ;  /* 0x000000585530723e */ /* 0x002fe200000000ff */
[----:B------:R-:W1:Y:S01]  /*12310*/  LDSM.16.MT88.4 R52, [R100+0x6800] ;  /* 0x006800006434783b */ /* 0x000e620000004200 */
[----:B---3--:R-:W-:Y:S01]  /*12320*/  F2FP.F16.F32.PACK_AB R49, R77, R82 ;  /* 0x000000524d31723e */ /* 0x008fe200000000ff */
[--C-:B------:R-:W-:Y:S01]  /*12330*/  FFMA.FTZ R71, R171, UR4, -R108.reuse ;  /* 0x00000004ab477c23 */ /* 0x100fe2000801086c */
[----:B------:R-:W-:Y:S01]  /*12340*/  FFMA.FTZ R70, R175, UR4, -R108 ;  /* 0x00000004af467c23 */ /* 0x000fe2000801086c */
[----:B------:R-:W-:Y:S01]  /*12350*/  FADD.FTZ R105, R105, R106 ;  /* 0x0000006a69697221 */ /* 0x000fe20000010000 */
[----:B------:R3:W-:Y:S01]  /*12360*/  MUFU.EX2 R68, R74 ;  /* 0x0000004a00447308 */ /* 0x0007e20000000800 */
[----:B----4-:R-:W-:-:S02]  /*12370*/  F2FP.F16.F32.PACK_AB R50, R81, R80 ;  /* 0x000000505132723e */ /* 0x010fc400000000ff */
[----:B------:R-:W-:-:S04]  /*12380*/  FADD.FTZ R88, R88, R105 ;  /* 0x0000006958587221 */ /* 0x000fc80000010000 */
[----:B------:R-:W-:Y:S01]  /*12390*/  FADD.FTZ R85, R85, R88 ;  /* 0x0000005855557221 */ /* 0x000fe20000010000 */
[----:B------:R-:W4:Y:S01]  /*123a0*/  MUFU.EX2 R69, R69 ;  /* 0x0000004500457308 */ /* 0x000f220000000800 */
[----:B--2---:R-:W-:Y:S02]  /*123b0*/  F2FP.F16.F32.PACK_AB R51, R73, R72 ;  /* 0x000000484933723e */ /* 0x004fe400000000ff */
[----:B------:R-:W-:Y:S02]  /*123c0*/  FADD.FTZ R80, R80, R85 ;  /* 0x0000005550507221 */ /* 0x000fe40000010000 */
[----:B------:R-:W-:Y:S02]  /*123d0*/  LDSM.16.MT88.4 R84, [R144+0x9800] ;  /* 0x009800009054783b */ /* 0x000fe40000004200 */
[----:B------:R-:W-:Y:S01]  /*123e0*/  FADD.FTZ R81, R81, R80 ;  /* 0x0000005051517221 */ /* 0x000fe20000010000 */
[C---:B------:R-:W-:Y:S01]  /*123f0*/  HMMA.16816.F32 R12, R48.reuse, R36, R12 ;  /* 0x00000024300c723c */ /* 0x040fe2000000180c */
[----:B---3--:R-:W-:Y:S01]  /*12400*/  FFMA.FTZ R74, R176, UR4, -R103 ;  /* 0x00000004b04a7c23 */ /* 0x008fe20008010867 */
[----:B------:R-:W-:Y:S06]  /*12410*/  MUFU.EX2 R71, R71 ;  /* 0x0000004700477308 */ /* 0x000fec0000000800 */
[C---:B------:R-:W-:Y:S01]  /*12420*/  HMMA.16816.F32 R16, R48.reuse, R38, R16 ;  /* 0x000000263010723c */ /* 0x040fe20000001810 */
[----:B------:R-:W2:Y:S01]  /*12430*/  LDSM.16.MT88.4 R36, [R148+0x7000] ;  /* 0x007000009424783b */ /* 0x000ea20000004200 */
[----:B------:R-:W-:Y:S06]  /*12440*/  MUFU.EX2 R70, R70 ;  /* 0x0000004600467308 */ /* 0x000fec0000000800 */
[C---:B-----5:R-:W-:Y:S02]  /*12450*/  HMMA.16816.F32 R32, R48.reuse, R28, R32 ;  /* 0x0000001c3020723c */ /* 0x060fe40000001820 */
[----:B------:R-:W-:Y:S06]  /*12460*/  MUFU.EX2 R74, R74 ;  /* 0x0000004a004a7308 */ /* 0x000fec0000000800 */
[C---:B------:R-:W-:Y:S01]  /*12470*/  HMMA.16816.F32 R20, R48.reuse, R30, R20 ;  /* 0x0000001e3014723c */ /* 0x040fe20000001814 */
[----:B------:R-:W3:Y:S01]  /*12480*/  LDSM.16.MT88.4 R28, [R144+0x7000] ;  /* 0x00700000901c783b */ /* 0x000ee20000004200 */
[----:B------:R-:W5:Y:S06]  /*12490*/  MUFU.EX2 R79, R79 ;  /* 0x0000004f004f7308 */ /* 0x000f6c0000000800 */
[C---:B------:R-:W-:Y:S02]  /*124a0*/  HMMA.16816.F32 R24, R48.reuse, R44, R24 ;  /* 0x0000002c3018723c */ /* 0x040fe40000001818 */
[----:B------:R-:W-:Y:S06]  /*124b0*/  MUFU.EX2 R75, R75 ;  /* 0x0000004b004b7308 */ /* 0x000fec0000000800 */
[C---:B------:R-:W-:Y:S01]  /*124c0*/  HMMA.16816.F32 R4, R48.reuse, R46, R4 ;  /* 0x0000002e3004723c */ /* 0x040fe20000001804 */
[----:B------:R-:W3:Y:S01]  /*124d0*/  LDSM.16.MT88.4 R44, [R102+0x7000] ;  /* 0x00700000662c783b */ /* 0x000ee20000004200 */
[----:B------:R-:W2:Y:S06]  /*124e0*/  MUFU.EX2 R76, R76 ;  /* 0x0000004c004c7308 */ /* 0x000eac0000000800 */
[C---:B-1----:R-:W-:Y:S02]  /*124f0*/  HMMA.16816.F32 R40, R48.reuse, R52, R40 ;  /* 0x000000343028723c */ /* 0x042fe40000001828 */
[----:B------:R-:W-:Y:S06]  /*12500*/  MUFU.EX2 R78, R78 ;  /* 0x0000004e004e7308 */ /* 0x000fec0000000800 */
[----:B------:R-:W-:Y:S01]  /*12510*/  HMMA.16816.F32 R8, R48, R54, R8 ;  /* 0x000000363008723c */ /* 0x000fe20000001808 */
[----:B----4-:R-:W-:Y:S01]  /*12520*/  F2FP.F16.F32.PACK_AB R48, R69, R68 ;  /* 0x000000444530723e */ /* 0x010fe200000000ff */
[----:B------:R-:W1:Y:S01]  /*12530*/  LDSM.16.MT88.4 R52, [R100+0x7000] ;  /* 0x007000006434783b */ /* 0x000e620000004200 */
[----:B-----5:R-:W-:Y:S01]  /*12540*/  F2FP.F16.F32.PACK_AB R49, R79, R74 ;  /* 0x0000004a4f31723e */ /* 0x020fe200000000ff */
[----:B------:R-:W4:Y:S01]  /*12550*/  MUFU.EX2 R89, R89 ;  /* 0x0000005900597308 */ /* 0x000f220000000800 */
        /* <DEDUP_REMOVED lines=10> */
[----:B------:R-:W2:Y:S05]  /*12600*/  LDSM.16.MT88.4 R36, [R148+0x7800] ;  /* 0x007800009424783b */ /* 0x000eaa0000004200 */
[----:B------:R-:W-:Y:S02]  /*12610*/  MUFU.EX2 R96, R96 ;  /* 0x0000006000607308 */ /* 0x000fe40000000800 */
[C---:B---3--:R-:W-:Y:S06]  /*12620*/  HMMA.16816.F32 R24, R48.reuse, R28, R24 ;  /* 0x0000001c3018723c */ /* 0x048fec0000001818 */
[----:B------:R-:W3:Y:S02]  /*12630*/  MUFU.EX2 R91, R91 ;  /* 0x0000005b005b7308 */ /* 0x000ee40000000800 */
[C---:B------:R-:W-:Y:S01]  /*12640*/  HMMA.16816.F32 R4, R48.reuse, R30, R4 ;  /* 0x0000001e3004723c */ /* 0x040fe20000001804 */
[----:B------:R-:W5:Y:S05]  /*12650*/  LDSM.16.MT88.4 R28, [R144+0x7800] ;  /* 0x00780000901c783b */ /* 0x000f6a0000004200 */
[----:B------:R-:W-:Y:S02]  /*12660*/  MUFU.EX2 R97, R97 ;  /* 0x0000006100617308 */ /* 0x000fe40000000800 */
[C---:B------:R-:W-:Y:S06]  /*12670*/  HMMA.16816.F32 R32, R48.reuse, R44, R32 ;  /* 0x0000002c3020723c */ /* 0x040fec0000001820 */
[----:B------:R-:W2:Y:S02]  /*12680*/  MUFU.EX2 R124, R124 ;  /* 0x0000007c007c7308 */ /* 0x000ea40000000800 */
        /* <DEDUP_REMOVED lines=8> */
[----:B---3--:R-:W-:Y:S01]  /*12710*/  F2FP.F16.F32.PACK_AB R49, R91, R96 ;  /* 0x000000605b31723e */ /* 0x008fe200000000ff */
[----:B------:R-:W-:Y:S01]  /*12720*/  FADD.FTZ R78, R78, R71 ;  /* 0x000000474e4e7221 */ /* 0x000fe20000010000 */
[----:B------:R-:W-:Y:S01]  /*12730*/  F2FP.F16.F32.PACK_AB R50, R90, R83 ;  /* 0x000000535a32723e */ /* 0x000fe200000000ff */
[----:B------:R-:W-:Y:S01]  /*12740*/  MUFU.EX2 R131, R131 ;  /* 0x0000008300837308 */ /* 0x000fe20000000800 */
[----:B--2---:R-:W-:-:S07]  /*12750*/  F2FP.F16.F32.PACK_AB R51, R124, R97 ;  /* 0x000000617c33723e */ /* 0x004fce00000000ff */
        /* <DEDUP_REMOVED lines=8> */
[----:B------:R-:W3:Y:S01]  /*127e0*/  LDSM.16.MT88.4 R28, [R148+0x8000] ;  /* 0x00800000941c783b */ /* 0x000ee20000004200 */
        /* <DEDUP_REMOVED lines=12> */
[----:B--2---:R-:W-:-:S02]  /*128b0*/  F2FP.F16.F32.PACK_AB R49, R130, R133 ;  /* 0x000000858231723e */ /* 0x004fc400000000ff */
[----:B------:R-:W-:Y:S02]  /*128c0*/  F2FP.F16.F32.PACK_AB R50, R131, R136 ;  /* 0x000000888332723e */ /* 0x000fe400000000ff */
[----:B----4-:R-:W-:-:S03]  /*128d0*/  F2FP.F16.F32.PACK_AB R51, R135, R128 ;  /* 0x000000808733723e */ /* 0x010fc600000000ff */
[----:B------:R-:W-:Y:S04]  /*128e0*/  MUFU.EX2 R122, R122 ;  /* 0x0000007a007a7308 */ /* 0x000fe80000000800 */
[C---:B---3--:R-:W-:Y:S04]  /*128f0*/  HMMA.16816.F32 R12, R48.reuse, R28, R12 ;  /* 0x0000001c300c723c */ /* 0x048fe8000000180c */
        /* <DEDUP_REMOVED lines=10> */
[----:B------:R-:W1:Y:S04]  /*129a0*/  MUFU.EX2 R117, R117 ;  /* 0x0000007500757308 */ /* 0x000e680000000800 */
[C---:B------:R-:W-:Y:S01]  /*129b0*/  HMMA.16816.F32 R20, R48.reuse, R38, R20 ;  /* 0x000000263014723c */ /* 0x040fe20000001814 */
[----:B------:R-:W5:Y:S03]  /*129c0*/  LDSM.16.MT88.4 R36, [R144+0x8800] ;  /* 0x008800009024783b */ /* 0x000f660000004200 */
[----:B------:R-:W-:Y:S04]  /*129d0*/  MUFU.EX2 R115, R115 ;  /* 0x0000007300737308 */ /* 0x000fe80000000800 */
[C---:B------:R-:W-:Y:S04]  /*129e0*/  HMMA.16816.F32 R40, R48.reuse, R52, R40 ;  /* 0x000000343028723c */ /* 0x040fe80000001828 */
[----:B------:R-:W-:Y:S04]  /*129f0*/  MUFU.EX2 R120, R120 ;  /* 0x0000007800787308 */ /* 0x000fe80000000800 */
[----:B------:R-:W-:Y:S01]  /*12a00*/  HMMA.16816.F32 R8, R48, R54, R8 ;  /* 0x000000363008723c */ /* 0x000fe20000001808 */
[----:B------:R-:W-:Y:S01]  /*12a10*/  F2FP.F16.F32.PACK_AB R48, R125, R126 ;  /* 0x0000007e7d30723e */ /* 0x000fe200000000ff */
[----:B------:R-:W1:Y:S01]  /*12a20*/  LDSM.16.MT88.4 R52, [R100+0x8800] ;  /* 0x008800006434783b */ /* 0x000e620000004200 */
[----:B--2---:R-:W-:Y:S01]  /*12a30*/  F2FP.F16.F32.PACK_AB R49, R123, R122 ;  /* 0x0000007a7b31723e */ /* 0x004fe200000000ff */
[----:B------:R-:W-:Y:S01]  /*12a40*/  MUFU.EX2 R113, R113 ;  /* 0x0000007100717308 */ /* 0x000fe20000000800 */
[----:B------:R-:W-:-:S02]  /*12a50*/  F2FP.F16.F32.PACK_AB R50, R121, R132 ;  /* 0x000000847932723e */ /* 0x000fc400000000ff */
[----:B----4-:R-:W-:-:S05]  /*12a60*/  F2FP.F16.F32.PACK_AB R51, R127, R118 ;  /* 0x000000767f33723e */ /* 0x010fca00000000ff */
[----:B------:R-:W2:Y:S02]  /*12a70*/  MUFU.EX2 R56, R56 ;  /* 0x0000003800387308 */ /* 0x000ea40000000800 */
[C---:B---3--:R-:W-:Y:S06]  /*12a80*/  HMMA.16816.F32 R12, R48.reuse, R28, R12 ;  /* 0x0000001c300c723c */ /* 0x048fec000000180c */
[----:B------:R-:W-:Y:S02]  /*12a90*/  MUFU.EX2 R3, R3 ;  /* 0x0000000300037308 */ /* 0x000fe40000000800 */
[C---:B------:R-:W-:Y:S01]  /*12aa0*/  HMMA.16816.F32 R16, R48.reuse, R30, R16 ;  /* 0x0000001e3010723c */ /* 0x040fe20000001810 */
[----:B------:R-:W3:Y:S05]  /*12ab0*/  LDSM.16.MT88.4 R28, [R148+0x9000] ;  /* 0x00900000941c783b */ /* 0x000eea0000004200 */
[----:B------:R-:W4:Y:S02]  /*12ac0*/  MUFU.EX2 R58, R58 ;  /* 0x0000003a003a7308 */ /* 0x000f240000000800 */
[C---:B-----5:R-:W-:Y:S08]  /*12ad0*/  HMMA.16816.F32 R24, R48.reuse, R36, R24 ;  /* 0x000000243018723c */ /* 0x060ff00000001818 */
[C---:B------:R-:W-:Y:S01]  /*12ae0*/  HMMA.16816.F32 R4, R48.reuse, R38, R4 ;  /* 0x000000263004723c */ /* 0x040fe20000001804 */
[----:B------:R-:W5:Y:S07]  /*12af0*/  LDSM.16.MT88.4 R36, [R144+0x9000] ;  /* 0x009000009024783b */ /* 0x000f6e0000004200 */
[C---:B------:R-:W-:Y:S08]  /*12b00*/  HMMA.16816.F32 R32, R48.reuse, R44, R32 ;  /* 0x0000002c3020723c */ /* 0x040ff00000001820 */
[C---:B------:R-:W-:Y:S01]  /*12b10*/  HMMA.16816.F32 R20, R48.reuse, R46, R20 ;  /* 0x0000002e3014723c */ /* 0x040fe20000001814 */
[----:B------:R-:W5:Y:S07]  /*12b20*/  LDSM.16.MT88.4 R44, [R102+0x9000] ;  /* 0x00900000662c783b */ /* 0x000f6e0000004200 */
[----:B-1----:R-:W-:Y:S01]  /*12b30*/  HMMA.16816.F32 R40, R48, R52, R40 ;  /* 0x000000343028723c */ /* 0x002fe20000001828 */
[--C-:B------:R-:W-:Y:S01]  /*12b40*/  FFMA.FTZ R52, R57, UR4, -R108.reuse ;  /* 0x0000000439347c23 */ /* 0x100fe2000801086c */
[----:B------:R-:W-:-:S05]  /*12b50*/  FFMA.FTZ R53, R66, UR4, -R108 ;  /* 0x0000000442357c23 */ /* 0x000fca000801086c */
[----:B------:R-:W-:Y:S01]  /*12b60*/  MUFU.EX2 R52, R52 ;  /* 0x0000003400347308 */ /* 0x000fe20000000800 */
[----:B------:R-:W-:Y:S01]  /*12b70*/  HMMA.16816.F32 R8, R48, R54, R8 ;  /* 0x000000363008723c */ /* 0x000fe20000001808 */
[----:B------:R-:W-:Y:S01]  /*12b80*/  F2FP.F16.F32.PACK_AB R48, R117, R116 ;  /* 0x000000747530723e */ /* 0x000fe200000000ff */
[----:B------:R-:W-:Y:S01]  /*12b90*/  FFMA.FTZ R54, R173, R0, R104 ;  /* 0x00000000ad367223 */ /* 0x000fe20000010068 */
[----:B--2---:R-:W-:Y:S01]  /*12ba0*/  F2FP.F16.F32.PACK_AB R49, R56, R113 ;  /* 0x000000713831723e */ /* 0x004fe200000000ff */
[----:B------:R-:W-:Y:S01]  /*12bb0*/  FFMA.FTZ R173, R60, UR4, -R103 ;  /* 0x000000043cad7c23 */ /* 0x000fe20008010867 */
[----:B------:R-:W-:Y:S01]  /*12bc0*/  F2FP.F16.F32.PACK_AB R50, R120, R115 ;  /* 0x000000737832723e */ /* 0x000fe200000000ff */
[----:B------:R-:W-:Y:S01]  /*12bd0*/  FADD.FTZ R54, R101, R54 ;  /* 0x0000003665367221 */ /* 0x000fe20000010000 */
[----:B----4-:R-:W-:Y:S01]  /*12be0*/  F2FP.F16.F32.PACK_AB R51, R58, R3 ;  /* 0x000000033a33723e */ /* 0x010fe200000000ff */
[----:B------:R-:W1:Y:S02]  /*12bf0*/  MUFU.EX2 R53, R53 ;  /* 0x0000003500357308 */ /* 0x000e640000000800 */
[----:B------:R-:W-:-:S04]  /*12c00*/  FADD.FTZ R55, R67, R54 ;  /* 0x0000003643377221 */ /* 0x000fc80000010000 */
[----:B---3--:R-:W-:Y:S01]  /*12c10*/  HMMA.16816.F32 R12, R48, R28, R12 ;  /* 0x0000001c300c723c */ /* 0x008fe2000000180c */
[----:B------:R-:W-:Y:S01]  /*12c20*/  FADD.FTZ R55, R2, R55 ;  /* 0x0000003702377221 */ /* 0x000fe20000010000 */
[----:B------:R-:W-:Y:S01]  /*12c30*/  FFMA.FTZ R2, R59, UR4, -R103 ;  /* 0x000000043b027c23 */ /* 0x000fe20008010867 */
[----:B------:R-:W-:Y:S02]  /*12c40*/  MUFU.EX2 R0, R65 ;  /* 0x0000004100007308 */ /* 0x000fe40000000800 */
[----:B------:R-:W-:-:S03]  /*12c50*/  FADD.FTZ R82, R82, R55 ;  /* 0x0000003752527221 */ /* 0x000fc60000010000 */
[C---:B------:R-:W-:Y:S01]  /*12c60*/  HMMA.16816.F32 R16, R48.reuse, R30, R16 ;  /* 0x0000001e3010723c */ /* 0x040fe20000001810 */
[----:B------:R-:W2:Y:S01]  /*12c70*/  LDSM.16.MT88.4 R28, [R100+0x9000] ;  /* 0x00900000641c783b */ /* 0x000ea20000004200 */
[----:B------:R-:W-:Y:S01]  /*12c80*/  FADD.FTZ R77, R77, R82 ;  /* 0x000000524d4d7221 */ /* 0x000fe20000010000 */
[----:B------:R-:W-:Y:S01]  /*12c90*/  MUFU.EX2 R2, R2 ;  /* 0x0000000200027308 */ /* 0x000fe20000000800 */
[----:B-1----:R-:W-:Y:S02]  /*12ca0*/  F2FP.F16.F32.PACK_AB R68, R53, R52 ;  /* 0x000000343544723e */ /* 0x002fe400000000ff */
[----:B------:R-:W-:Y:S02]  /*12cb0*/  FADD.FTZ R72, R72, R77 ;  /* 0x0000004d48487221 */ /* 0x000fe40000010000 */
[----:B-----5:R-:W-:Y:S01]  /*12cc0*/  HMMA.16816.F32 R4, R48, R38, R4 ;  /* 0x000000263004723c */ /* 0x020fe20000001804 */
[----:B------:R-:W-:Y:S01]  /*12cd0*/  FFMA.FTZ R39, R62, UR4, -R103 ;  /* 0x000000043e277c23 */ /* 0x000fe20008010867 */
[----:B------:R-:W-:Y:S01]  /*12ce0*/  FADD.FTZ R73, R73, R72 ;  /* 0x0000004849497221 */ /* 0x000fe20000010000 */
[----:B------:R-:W-:Y:S03]  /*12cf0*/  MUFU.EX2 R173, R173 ;  /* 0x000000ad00ad7308 */ /* 0x000fe60000000800 */
[----:B------:R-:W-:-:S02]  /*12d00*/  FADD.FTZ R38, R74, R73 ;  /* 0x000000494a267221 */ /* 0x000fc40000010000 */
[C---:B------:R-:W-:Y:S01]  /*12d10*/  HMMA.16816.F32 R24, R48.reuse, R36, R24 ;  /* 0x000000243018723c */ /* 0x040fe20000001818 */
[----:B------:R-:W-:Y:S01]  /*12d20*/  FFMA.FTZ R36, R63, UR4, -R103 ;  /* 0x000000043f247c23 */ /* 0x000fe20008010867 */
[----:B------:R-:W-:Y:S01]  /*12d30*/  FADD.FTZ R38, R79, R38 ;  /* 0x000000264f267221 */ /* 0x000fe20000010000 */
[----:B------:R-:W1:Y:S05]  /*12d40*/  MUFU.EX2 R37, R64 ;  /* 0x0000004000257308 */ /* 0x000e6a0000000800 */
[C---:B------:R-:W-:Y:S03]  /*12d50*/  HMMA.16816.F32 R32, R48.reuse, R44, R32 ;  /* 0x0000002c3020723c */ /* 0x040fe60000001820 */
[----:B------:R-:W3:Y:S05]  /*12d60*/  MUFU.EX2 R39, R39 ;  /* 0x0000002700277308 */ /* 0x000eea0000000800 */
[----:B------:R-:W-:Y:S03]  /*12d70*/  HMMA.16816.F32 R20, R48, R46, R20 ;  /* 0x0000002e3014723c */ /* 0x000fe60000001814 */
[----:B------:R-:W4:Y:S01]  /*12d80*/  MUFU.EX2 R36, R36 ;  /* 0x0000002400247308 */ /* 0x000f220000000800 */
[----:B-1----:R-:W-:-:S04]  /*12d90*/  F2FP.F16.F32.PACK_AB R70, R37, R0 ;  /* 0x000000002546723e */ /* 0x002fc800000000ff */
[C---:B--2---:R-:W-:Y:S01]  /*12da0*/  HMMA.16816.F32 R40, R48.reuse, R28, R40 ;  /* 0x0000001c3028723c */ /* 0x044fe20000001828 */
[----:B------:R-:W-:Y:S01]  /*12db0*/  FADD.FTZ R29, R75, R38 ;  /* 0x000000264b1d7221 */ /* 0x000fe20000010000 */
[----:B------:R-:W-:Y:S01]  /*12dc0*/  FADD.FTZ R28, R89, R78 ;  /* 0x0000004e591c7221 */ /* 0x000fe20000010000 */
[----:B---3--:R-:W-:Y:S02]  /*12dd0*/  F2FP.F16.F32.PACK_AB R69, R39, R2 ;  /* 0x000000022745723e */ /* 0x008fe400000000ff */
[----:B------:R-:W-:Y:S01]  /*12de0*/  FADD.FTZ R29, R76, R29 ;  /* 0x0000001d4c1d7221 */ /* 0x000fe20000010000 */
[----:B------:R-:W-:Y:S01]  /*12df0*/  FADD.FTZ R83, R83, R28 ;  /* 0x0000001c53537221 */ /* 0x000fe20000010000 */
[----:B------:R-:W1:Y:S01]  /*12e00*/  LDSM.16.MT88.4 R76, [R102+0x9800] ;  /* 0x00980000664c783b */ /* 0x000e620000004200 */
[----:B------:R-:W-:Y:S01]  /*12e10*/  HMMA.16816.F32 R8, R48, R30, R8 ;  /* 0x0000001e3008723c */ /* 0x000fe20000001808 */
[----:B------:R-:W-:Y:S01]  /*12e20*/  FADD.FTZ R96, R96, R29 ;  /* 0x0000001d60607221 */ /* 0x000fe20000010000 */
[----:B------:R-:W-:Y:S01]  /*12e30*/  FADD.FTZ R83, R90, R83 ;  /* 0x000000535a537221 */ /* 0x000fe20000010000 */
[----:B----4-:R-:W-:-:S02]  /*12e40*/  F2FP.F16.F32.PACK_AB R71, R173, R36 ;  /* 0x00000024ad47723e */ /* 0x010fc400000000ff */
[----:B------:R-:W-:Y:S01]  /*12e50*/  FADD.FTZ R96, R91, R96 ;  /* 0x000000605b607221 */ /* 0x000fe20000010000 */
[----:B------:R-:W-:-:S03]  /*12e60*/  FADD.FTZ R134, R134, R83 ;  /* 0x0000005386867221 */ /* 0x000fc60000010000 */
[----:B------:R-:W-:Y:S01]  /*12e70*/  FADD.FTZ R29, R97, R96 ;  /* 0x00000060611d7221 */ /* 0x000fe20000010000 */
[----:B------:R-:W-:Y:S01]  /*12e80*/  FADD.FTZ R129, R129, R134 ;  /* 0x0000008681817221 */ /* 0x000fe20000010000 */
        /* <DEDUP_REMOVED lines=36> */
[----:B------:R-:W-:Y:S01]  /*130d0*/  HMMA.16816.F32 R68, R68, R14, R8 ;  /* 0x0000000e4444723c */ /* 0x000fe20000001808 */
[----:B------:R-:W-:Y:S01]  /*130e0*/  MOV R0, R110 ;  /* 0x0000006e00007202 */ /* 0x000fe20000000f00 */
[----:B------:R-:W-:Y:S01]  /*130f0*/  FADD.FTZ R39, R39, R2 ;  /* 0x0000000227277221 */ /* 0x000fe20000010000 */
[----:B------:R-:W-:-:S03]  /*13100*/  MOV R2, R111 ;  /* 0x0000006f00027202 */ /* 0x000fc60000000f00 */
[----:B------:R-:W-:-:S04]  /*13110*/  FADD.FTZ R36, R36, R39 ;  /* 0x0000002724247221 */ /* 0x000fc80000010000 */
[----:B------:R-:W-:-:S10]  /*13120*/  FADD.FTZ R173, R173, R36 ;  /* 0x00000024adad7221 */ /* 0x000fd40000010000 */
.L_x_6024:
        /* <DEDUP_REMOVED lines=15> */
.L_x_6034:
[----:B------:R-:W5:Y:S01]  /*13220*/  @!P4 LDC R2, c[0x0][0x3c0] ;  /* 0x0000f000ff02cb82 */ /* 0x000f620000000800 */
[----:B------:R-:W-:Y:S07]  /*13230*/  DEPBAR.LE SB0, 0x0 ;  /* 0x000080000000791a */ /* 0x000fee0000000000 */
[----:B------:R-:W-:Y:S01]  /*13240*/  BAR.SYNC.DEFER_BLOCKING 0x0 ;  /* 0x0000000000007b1d */ /* 0x000fe20000010000 */
[----:B------:R-:W-:Y:S01]  /*13250*/  ISETP.NE.AND P0, PT, R172, RZ, PT ;  /* 0x000000ffac00720c */ /* 0x000fe20003f05270 */
        /* <DEDUP_REMOVED lines=30> */
[----:B------:R-:W-:Y:S02]  /*13440*/  LOP3.LUT R9, RZ, R6, RZ, 0x33, !PT ;  /* 0x00000006ff097212 */ /* 0x000fe400078e33ff */
        /* <DEDUP_REMOVED lines=39> */
.L_x_6031:
        /* <DEDUP_REMOVED lines=24> */
[----:B------:R1:W-:Y:S01]  /*13840*/  LDGSTS.E.BYPASS.LTC128B.128 [R158+0x8800], desc[UR6][R6.64] ;  /* 0x08800000069e7fae */ /* 0x0003e2000b981a06 */
[----:B------:R-:W-:Y:S07]  /*13850*/  ISETP.NE.AND P0, PT, R170, 0x1, PT ;  /* 0x00000001aa00780c */ /* 0x000fee0003f05270 */
[----:B------:R5:W-:Y:S08]  /*13860*/  LDGSTS.E.BYPASS.LTC128B.128 [R158+0x9000], desc[UR6][R14.64] ;  /* 0x090000000e9e7fae */ /* 0x000bf0000b981a06 */
[----:B------:R2:W-:Y:S08]  /*13870*/  LDGSTS.E.BYPASS.LTC128B.128 [R158+0x9800], desc[UR6][R16.64] ;  /* 0x09800000109e7fae */ /* 0x0005f0000b981a06 */
        /* <DEDUP_REMOVED lines=14> */
[----:B------:R-:W1:Y:S07]  /*13960*/  LDSM.16.M88.4 R108, [R147+0x2800] ;  /* 0x00280000936c783b */ /* 0x000e6e0000000200 */
[C---:B-----5:R-:W-:Y:S08]  /*13970*/  HMMA.16816.F32 R12, R104.reuse, R112, RZ ;  /* 0x00000070680c723c */ /* 0x060ff000000018ff */
[C---:B--2---:R-:W-:Y:S01]  /*13980*/  HMMA.16816.F32 R16, R104.reuse, R114, RZ ;  /* 0x000000726810723c */ /* 0x044fe200000018ff */
[----:B------:R-:W2:Y:S07]  /*13990*/  LDSM.16.M88.4 R112, [R147+0x3000] ;  /* 0x003000009370783b */ /* 0x000eae0000000200 */
[C---:B---3--:R-:W-:Y:S08]  /*139a0*/  HMMA.16816.F32 R20, R104.reuse, R116, RZ ;  /* 0x000000746814723c */ /* 0x048ff000000018ff */
[C---:B------:R-:W-:Y:S01]  /*139b0*/  HMMA.16816.F32 R24, R104.reuse, R118, RZ ;  /* 0x000000766818723c */ /* 0x040fe200000018ff */
[----:B------:R-:W3:Y:S07]  /*139c0*/  LDSM.16.M88.4 R116, [R147+0x3800] ;  /* 0x003800009374783b */ /* 0x000eee0000000200 */
[C---:B----4-:R-:W-:Y:S08]  /*139d0*/  HMMA.16816.F32 R28, R104.reuse, R120, RZ ;  /* 0x00000078681c723c */ /* 0x050ff000000018ff */
[C---:B------:R-:W-:Y:S01]  /*139e0*/  HMMA.16816.F32 R32, R104.reuse, R122, RZ ;  /* 0x0000007a6820723c */ /* 0x040fe200000018ff */
[----:B------:R-:W4:Y:S07]  /*139f0*/  LDSM.16.M88.4 R120, [R147+0x4000] ;  /* 0x004000009378783b */ /* 0x000f2e0000000200 */
[C---:B------:R-:W-:Y:S08]  /*13a00*/  HMMA.16816.F32 R36, R104.reuse, R124, RZ ;  /* 0x0000007c6824723c */ /* 0x040ff000000018ff */
[C---:B------:R-:W-:Y:S01]  /*13a10*/  HMMA.16816.F32 R40, R104.reuse, R126, RZ ;  /* 0x0000007e6828723c */ /* 0x040fe200000018ff */
[----:B------:R-:W5:Y:S07]  /*13a20*/  LDSM.16.M88.4 R124, [R147+0x4800] ;  /* 0x00480000937c783b */ /* 0x000f6e0000000200 */
        /* <DEDUP_REMOVED lines=8> */
[----:B------:R-:W5:Y:S07]  /*13ab0*/  LDSM.16.M88.4 R104, [R147+0x5000] ;  /* 0x005000009368783b */ /* 0x000f6e0000000200 */
[C---:B------:R-:W-:Y:S08]  /*13ac0*/  HMMA.16816.F32 R4, R136.reuse, R140, R4 ;  /* 0x0000008c8804723c */ /* 0x040ff00000001804 */
[C---:B------:R-:W-:Y:S08]  /*13ad0*/  HMMA.16816.F32 R8, R136.reuse, R142, R8 ;  /* 0x0000008e8808723c */ /* 0x040ff00000001808 */
        /* <DEDUP_REMOVED lines=30> */
[C---:B------:R-:W-:Y:S08]  /*13cc0*/  HMMA.16816.F32 R28, R112.reuse, R128, R28 ;  /* 0x00000080701c723c */ /* 0x040ff0000000181c */
[C---:B------:R-:W-:Y:S08]  /*13cd0*/  HMMA.16816.F32 R32, R112.reuse, R130, R32 ;  /* 0x000000827020723c */ /* 0x040ff00000001820 */
[C---:B-----5:R-:W-:Y:S08]  /*13ce0*/  HMMA.16816.F32 R36, R112.reuse, R104, R36 ;  /* 0x000000687024723c */ /* 0x060ff00000001824 */
[C---:B------:R-:W-:Y:S01]  /*13cf0*/  HMMA.16816.F32 R40, R112.reuse, R106, R40 ;  /* 0x0000006a7028723c */ /* 0x040fe20000001828 */
[----:B------:R-:W5:Y:S07]  /*13d00*/  LDSM.16.M88.4 R104, [R145+0x2800] ;  /* 0x002800009168783b */ /* 0x000f6e0000000200 */
[C---:B-1----:R-:W-:Y:S08]  /*13d10*/  HMMA.16816.F32 R44, R112.reuse, R108, R44 ;  /* 0x0000006c702c723c */ /* 0x042ff0000000182c */
[C---:B------:R-:W-:Y:S08]  /*13d20*/  HMMA.16816.F32 R48, R112.reuse, R110, R48 ;  /* 0x0000006e7030723c */ /* 0x040ff00000001830 */
[C---:B--2---:R-:W-:Y:S08]  /*13d30*/  HMMA.16816.F32 R52, R112.reuse, R116, R52 ;  /* 0x000000747034723c */ /* 0x044ff00000001834 */
[C---:B------:R-:W-:Y:S08]  /*13d40*/  HMMA.16816.F32 R56, R112.reuse, R118, R56 ;  /* 0x000000767038723c */ /* 0x040ff00000001838 */
[C---:B---3--:R-:W-:Y:S08]  /*13d50*/  HMMA.16816.F32 R60, R112.reuse, R120, R60 ;  /* 0x00000078703c723c */ /* 0x048ff0000000183c */
[----:B------:R-:W-:Y:S08]  /*13d60*/  HMMA.16816.F32 R64, R112, R122, R64 ;  /* 0x0000007a7040723c */ /* 0x000ff00000001840 */
[C---:B----4-:R-:W-:Y:S08]  /*13d70*/  HMMA.16816.F32 R4, R124.reuse, R132, R4 ;  /* 0x000000847c04723c */ /* 0x050ff00000001804 */
[C---:B------:R-:W-:Y:S08]  /*13d80*/  HMMA.16816.F32 R8, R124.reuse, R134, R8 ;  /* 0x000000867c08723c */ /* 0x040ff00000001808 */
[C---:B-----5:R-:W-:Y:S03]  /*13d90*/  HMMA.16816.F32 R12, R124.reuse, R104, R12 ;  /* 0x000000687c0c723c */ /* 0x060fe6000000180c */
        /* <DEDUP_REMOVED lines=166> */
[----:B------:R-:W2:Y:S02]  /*14800*/  I2F.RP R10, R2 ;  /* 0x00000002000a7306 */ /* 0x000ea40000209400 */
[----:B------:R-:W-:Y:S08]  /*14810*/  ISETP.GE.AND P2, PT, R5, RZ, PT ;  /* 0x000000ff0500720c */ /* 0x000ff00003f46270 */
        /* <DEDUP_REMOVED lines=25> */
[----:B------:R-:W-:Y:S02]  /*149b0*/  ISETP.GE.U32.AND P3, PT, R4, R2, PT ;  /* 0x000000020400720c */ /* 0x000fe40003f66070 */
[----:B------:R-:W2:Y:S09]  /*149c0*/  LDC.64 R4, c[0x0][0x3b8] ;  /* 0x0000ee00ff047b82 */ /* 0x000eb20000000a00 */
        /* <DEDUP_REMOVED lines=20> */
[C---:B------:R-:W-:Y:S01]  /*14b10*/  IMAD.WIDE.U32 R12, R9.reuse, UR8, R12 ;  /* 0x00000008090c7c25 */ /* 0x040fe2000f8e000c */
[----:B------:R-:W-:Y:S02]  /*14b20*/  SHF.R.S32.HI R2, RZ, 0x1f, R9 ;  /* 0x0000001fff027819 */ /* 0x000fe40000011409 */
[----:B------:R-:W-:Y:S03]  /*14b30*/  LEA R160, P0, R12, R160, 0x1 ;  /* 0x000000a00ca07211 */ /* 0x000fe600078008ff */
[----:B------:R-:W-:Y:S04]  /*14b40*/  IMAD R2, R2, UR8, RZ ;  /* 0x0000000802027c24 */ /* 0x000fe8000f8e02ff */
[----:B------:R-:W-:Y:S05]  /*14b50*/  IMAD R2, R9, UR9, R2 ;  /* 0x0000000909027c24 */ /* 0x000fea000f8e0202 */
[----:B------:R-:W-:Y:S04]  /*14b60*/  IADD3 R2, PT, PT, R13, R2, RZ ;  /* 0x000000020d027210 */ /* 0x000fe80007ffe0ff */
[----:B------:R-:W-:Y:S07]  /*14b70*/  LEA.HI.X R161, R12, R161, R2, 0x1, P0 ;  /* 0x000000a10ca17211 */ /* 0x000fee00000f0c02 */
.L_x_6033:
        /* <DEDUP_REMOVED lines=24> */
[----:B-1----:R-:W-:Y:S01]  /*14d00*/  IMAD.X R19, R17, 0x1, R4, P0 ;  /* 0x0000000111137824 */ /* 0x002fe200000e0604 */
[----:B------:R2:W-:Y:S04]  /*14d10*/  LDGSTS.E.BYPASS.LTC128B.128 [R158+0x5000], desc[UR6][R16.64] ;  /* 0x05000000109e7fae */ /* 0x0005e8000b981a06 */
[----:B------:R2:W-:Y:S04]  /*14d20*/  LDGSTS.E.BYPASS.LTC128B.128 [R158+0x5800], desc[UR6][R18.64] ;  /* 0x05800000129e7fae */ /* 0x0005e8000b981a06 */
[----:B------:R-:W0:Y:S02]  /*14d30*/  LDGDEPBAR ;  /* 0x00000000000079af */ /* 0x000e240000000000 */
.L_x_6032:
        /* <DEDUP_REMOVED lines=73> */
[----:B------:R-:W-:Y:S01]  /*151d0*/  FFMA.FTZ R211, R211, UR4, -R66 ;  /* 0x00000004d3d37c23 */ /* 0x000fe20008010842 */
        /* <DEDUP_REMOVED lines=23> */
[C---:B------:R-:W-:Y:S01]  /*15350*/  FMUL.FTZ R33, R39.reuse, R69 ;  /* 0x0000004527217220 */ /* 0x040fe20000410000 */
[C---:B------:R-:W-:Y:S01]  /*15360*/  FMUL.FTZ R34, R38.reuse, R70 ;  /* 0x0000004626227220 */ /* 0x040fe20000410000 */
[----:B------:R-:W-:Y:S03]  /*15370*/  FMUL.FTZ R35, R38, R71 ;  /* 0x0000004726237220 */ /* 0x000fe60000410000 */
[----:B------:R-:W-:Y:S01]  /*15380*/  MUFU.EX2 R107, R107 ;  /* 0x0000006b006b7308 */ /* 0x000fe20000000800 */
[----:B-1----:R-:W-:Y:S01]  /*15390*/  F2FP.F16.F32.PACK_AB R44, R108, R110 ;  /* 0x0000006e6c2c723e */ /* 0x002fe200000000ff */
[--C-:B------:R-:W-:Y:S01]  /*153a0*/  FFMA.FTZ R78, R200, UR4, -R65.reuse ;  /* 0x00000004c84e7c23 */ /* 0x100fe20008010841 */
[--C-:B------:R-:W-:Y:S01]  /*153b0*/  FFMA.FTZ R79, R198, UR4, -R65.reuse ;  /* 0x00000004c64f7c23 */ /* 0x100fe20008010841 */
[----:B------:R-:W-:Y:S01]  /*153c0*/  FFMA.FTZ R110, R39, R174, R110 ;  /* 0x000000ae276e7223 */ /* 0x000fe2000001006e */
[--C-:B------:R-:W-:Y:S01]  /*153d0*/  FFMA.FTZ R76, R209, UR4, -R66.reuse ;  /* 0x00000004d14c7c23 */ /* 0x100fe20008010842 */
[--C-:B------:R-:W-:Y:S01]  /*153e0*/  FFMA.FTZ R69, R207, UR4, -R66.reuse ;  /* 0x00000004cf457c23 */ /* 0x100fe20008010842 */
[--C-:B------:R-:W-:Y:S03]  /*153f0*/  FFMA.FTZ R97, R192, UR4, -R65.reuse ;  /* 0x00000004c0617c23 */ /* 0x100fe60008010841 */
[----:B------:R-:W1:Y:S01]  /*15400*/  MUFU.EX2 R105, R105 ;  /* 0x0000006900697308 */ /* 0x000e620000000800 */
        /* <DEDUP_REMOVED lines=16> */
[----:B-1----:R-:W-:Y:S01]  /*15510*/  F2FP.F16.F32.PACK_AB R45, R105, R107 ;  /* 0x0000006b692d723e */ /* 0x002fe200000000ff */
[----:B------:R-:W-:Y:S01]  /*15520*/  FFMA.FTZ R107, R38, R173, R107 ;  /* 0x000000ad266b7223 */ /* 0x000fe2000001006b */
[--C-:B------:R-:W-:Y:S01]  /*15530*/  FFMA.FTZ R122, R181, UR4, -R66.reuse ;  /* 0x00000004b57a7c23 */ /* 0x100fe20008010842 */
[--C-:B------:R-:W-:Y:S01]  /*15540*/  FFMA.FTZ R119, R180, UR4, -R65.reuse ;  /* 0x00000004b4777c23 */ /* 0x100fe20008010841 */
        /* <DEDUP_REMOVED lines=13> */
[----:B------:R-:W-:Y:S01]  /*15620*/  FFMA.FTZ R134, R139, UR4, -R66 ;  /* 0x000000048b867c23 */ /* 0x000fe20008010842 */
[--C-:B------:R-:W-:Y:S01]  /*15630*/  FFMA.FTZ R136, R136, UR4, -R65.reuse ;  /* 0x0000000488887c23 */ /* 0x100fe20008010841 */
[--C-:B------:R-:W-:Y:S01]  /*15640*/  FFMA.FTZ R37, R37, UR4, -R65.reuse ;  /* 0x0000000425257c23 */ /* 0x100fe20008010841 */
[----:B------:R-:W-:Y:S01]  /*15650*/  FFMA.FTZ R36, R36, UR4, -R65 ;  /* 0x0000000424247c23 */ /* 0x000fe20008010841 */
[----:B------:R-:W-:Y:S01]  /*15660*/  FADD.FTZ R107, R105, R107 ;  /* 0x0000006b696b7221 */ /* 0x000fe20000010000 */
[----:B------:R-:W-:Y:S03]  /*15670*/  ISETP.NE.AND P0, PT, R170, RZ, PT ;  /* 0x000000ffaa00720c */ /* 0x000fe60003f05270 */
[----:B------:R-:W-:Y:S01]  /*15680*/  MUFU.EX2 R78, R78 ;  /* 0x0000004e004e7308 */ /* 0x000fe20000000800 */
[C---:B-1----:R-:W-:Y:S01]  /*15690*/  F2FP.F16.F32.PACK_AB R47, R67.reuse, R104 ;  /* 0x00000068432f723e */ /* 0x042fe200000000ff */
        /* <DEDUP_REMOVED lines=27> */
[C---:B------:R-:W-:Y:S01]  /*15850*/  FMUL.FTZ R29, R39.reuse, R73 ;  /* 0x00000049271d7220 */ /* 0x040fe20000410000 */
[--C-:B------:R-:W-:Y:S01]  /*15860*/  FFMA.FTZ R73, R206, UR4, -R65.reuse ;  /* 0x00000004ce497c23 */ /* 0x100fe20008010841 */
[----:B------:R-:W-:Y:S03]  /*15870*/  FMUL.FTZ R28, R39, R72 ;  /* 0x00000048271c7220 */ /* 0x000fe60000410000 */
[----:B------:R-:W-:Y:S01]  /*15880*/  MUFU.EX2 R97, R97 ;  /* 0x0000006100617308 */ /* 0x000fe20000000800 */
[C---:B------:R-:W-:Y:S03]  /*15890*/  HMMA.16816.F32 R24, R44.reuse, R30, R24 ;  /* 0x0000001e2c18723c */ /* 0x040fe60000001818 */
[C---:B------:R-:W-:Y:S01]  /*158a0*/  FMUL.FTZ R30, R38.reuse, R74 ;  /* 0x0000004a261e7220 */ /* 0x040fe20000410000 */
[----:B------:R-:W-:Y:S01]  /*158b0*/  FMUL.FTZ R31, R38, R75 ;  /* 0x0000004b261f7220 */ /* 0x000fe20000410000 */
[--C-:B------:R-:W-:Y:S04]  /*158c0*/  FFMA.FTZ R38, R40, UR4, -R65.reuse ;  /* 0x0000000428267c23 */ /* 0x100fe80008010841 */
[----:B------:R-:W-:Y:S01]  /*158d0*/  MUFU.EX2 R80, R212 ;  /* 0x000000d400507308 */ /* 0x000fe20000000800 */
[--C-:B------:R-:W-:Y:S01]  /*158e0*/  FFMA.FTZ R75, R203, UR4, -R66.reuse ;  /* 0x00000004cb4b7c23 */ /* 0x100fe20008010842 */
[----:B------:R-:W-:Y:S01]  /*158f0*/  FFMA.FTZ R74, R201, UR4, -R66 ;  /* 0x00000004c94a7c23 */ /* 0x000fe20008010842 */
        /* <DEDUP_REMOVED lines=9> */
[C---:B---3--:R-:W-:Y:S01]  /*15990*/  F2FP.F16.F32.PACK_AB R45, R81.reuse, R80 ;  /* 0x00000050512d723e */ /* 0x048fe200000000ff */
[----:B------:R-:W-:Y:S04]  /*159a0*/  FADD.FTZ R80, R80, R67 ;  /* 0x0000004350507221 */ /* 0x000fe80000010000 */
[----:B------:R-:W-:Y:S04]  /*159b0*/  FADD.FTZ R81, R81, R80 ;  /* 0x0000005051517221 */ /* 0x000fe80000010000 */
[----:B------:R-:W-:Y:S10]  /*159c0*/  MUFU.EX2 R39, R43 ;  /* 0x0000002b00277308 */ /* 0x000ff40000000800 */
[----:B------:R-:W2:Y:S01]  /*159d0*/  MUFU.EX2 R68, R68 ;  /* 0x0000004400447308 */ /* 0x000ea20000000800 */
[C---:B-1----:R-:W-:Y:S01]  /*159e0*/  F2FP.F16.F32.PACK_AB R47, R73.reuse, R72 ;  /* 0x00000048492f723e */ /* 0x042fe200000000ff */
[----:B------:R-:W-:Y:S04]  /*159f0*/  FADD.FTZ R72, R72, R81 ;  /* 0x0000005148487221 */ /* 0x000fe80000010000 */
[----:B------:R-:W-:Y:S02]  /*15a00*/  FADD.FTZ R73, R73, R72 ;  /* 0x0000004849497221 */ /* 0x000fe40000010000 */
[C---:B------:R-:W-:Y:S02]  /*15a10*/  HMMA.16816.F32 R4, R44.reuse, R52, R4 ;  /* 0x000000342c04723c */ /* 0x040fe40000001804 */
[----:B------:R-:W-:Y:S06]  /*15a20*/  MUFU.EX2 R70, R70 ;  /* 0x0000004600467308 */ /* 0x000fec0000000800 */
[C---:B------:R-:W-:Y:S01]  /*15a30*/  HMMA.16816.F32 R8, R44.reuse, R54, R8 ;  /* 0x000000362c08723c */ /* 0x040fe20000001808 */
[----:B------:R-:W1:Y:S03]  /*15a40*/  LDSM.16.MT88.4 R52, [R148+0x7000] ;  /* 0x007000009434783b */ /* 0x000e660000004200 */
[----:B------:R-:W3:Y:S04]  /*15a50*/  MUFU.EX2 R71, R71 ;  /* 0x0000004700477308 */ /* 0x000ee80000000800 */
[C---:B------:R-:W-:Y:S06]  /*15a60*/  HMMA.16816.F32 R12, R44.reuse, R56, R12 ;  /* 0x000000382c0c723c */ /* 0x040fec000000180c */
[----:B------:R-:W-:Y:S02]  /*15a70*/  MUFU.EX2 R75, R75 ;  /* 0x0000004b004b7308 */ /* 0x000fe40000000800 */
[C---:B------:R-:W-:Y:S01]  /*15a80*/  HMMA.16816.F32 R16, R44.reuse, R58, R16 ;  /* 0x0000003a2c10723c */ /* 0x040fe20000001810 */
[----:B------:R-:W5:Y:S07]  /*15a90*/  LDSM.16.MT88.4 R56, [R144+0x7000] ;  /* 0x007000009038783b */ /* 0x000f6e0000004200 */
[----:B------:R-:W1:Y:S01]  /*15aa0*/  MUFU.EX2 R74, R74 ;  /* 0x0000004a004a7308 */ /* 0x000e620000000800 */
[C---:B----4-:R-:W-:Y:S09]  /*15ab0*/  HMMA.16816.F32 R20, R44.reuse, R48, R20 ;  /* 0x000000302c14723c */ /* 0x050ff20000001814 */
[----:B------:R-:W-:Y:S01]  /*15ac0*/  MUFU.EX2 R83, R83 ;  /* 0x0000005300537308 */ /* 0x000fe20000000800 */
[C---:B------:R-:W-:Y:S01]  /*15ad0*/  HMMA.16816.F32 R24, R44.reuse, R50, R24 ;  /* 0x000000322c18723c */ /* 0x040fe20000001818 */
[----:B------:R-:W4:Y:S08]  /*15ae0*/  LDSM.16.MT88.4 R48, [R102+0x7000] ;  /* 0x007000006630783b */ /* 0x000f300000004200 */
[----:B------:R-:W4:Y:S01]  /*15af0*/  MUFU.EX2 R82, R82 ;  /* 0x0000005200527308 */ /* 0x000f220000000800 */
[C---:B------:R-:W-:Y:S09]  /*15b00*/  HMMA.16816.F32 R28, R44.reuse, R60, R28 ;  /* 0x0000003c2c1c723c */ /* 0x040ff2000000181c */
[----:B------:R-:W-:Y:S01]  /*15b10*/  MUFU.EX2 R89, R89 ;  /* 0x0000005900597308 */ /* 0x000fe20000000800 */
[----:B------:R-:W-:Y:S01]  /*15b20*/  HMMA.16816.F32 R32, R44, R62, R32 ;  /* 0x0000003e2c20723c */ /* 0x000fe20000001820 */
[----:B------:R-:W4:Y:S08]  /*15b30*/  LDSM.16.MT88.4 R60, [R100+0x7000] ;  /* 0x00700000643c783b */ /* 0x000f300000004200 */
[----:B------:R-:W4:Y:S01]  /*15b40*/  MUFU.EX2 R96, R96 ;  /* 0x0000006000607308 */ /* 0x000f220000000800 */
[----:B------:R-:W-:Y:S02]  /*15b50*/  F2FP.F16.F32.PACK_AB R47, R79, R78 ;  /* 0x0000004e4f2f723e */ /* 0x000fe400000000ff */
[----:B--2---:R-:W-:Y:S02]  /*15b60*/  F2FP.F16.F32.PACK_AB R44, R68, R69 ;  /* 0x00000045442c723e */ /* 0x004fe400000000ff */
[C---:B---3--:R-:W-:Y:S01]  /*15b70*/  F2FP.F16.F32.PACK_AB R45, R71.reuse, R70 ;  /* 0x00000046472d723e */ /* 0x048fe200000000ff */
[----:B------:R-:W-:Y:S01]  /*15b80*/  FADD.FTZ R70, R70, R73 ;  /* 0x0000004946467221 */ /* 0x000fe20000010000 */
[----:B-1----:R-:W-:Y:S03]  /*15b90*/  F2FP.F16.F32.PACK_AB R46, R74, R75 ;  /* 0x0000004b4a2e723e */ /* 0x002fe600000000ff */
[----:B------:R-:W-:Y:S01]  /*15ba0*/  MUFU.EX2 R90, R90 ;  /* 0x0000005a005a7308 */ /* 0x000fe20000000800 */
[----:B------:R-:W-:Y:S03]  /*15bb0*/  FADD.FTZ R71, R71, R70 ;  /* 0x0000004647477221 */ /* 0x000fe60000010000 */
[C---:B------:R-:W-:Y:S06]  /*15bc0*/  HMMA.16816.F32 R4, R44.reuse, R52, R4 ;  /* 0x000000342c04723c */ /* 0x040fec0000001804 */
[----:B------:R-:W1:Y:S02]  /*15bd0*/  MUFU.EX2 R91, R91 ;  /* 0x0000005b005b7308 */ /* 0x000e640000000800 */
[C---:B------:R-:W-:Y:S01]  /*15be0*/  HMMA.16816.F32 R8, R44.reuse, R54, R8 ;  /* 0x000000362c08723c */ /* 0x040fe20000001808 */
[----:B------:R-:W2:Y:S07]  /*15bf0*/  LDSM.16.MT88.4 R52, [R148+0x7800] ;  /* 0x007800009434783b */ /* 0x000eae0000004200 */
[----:B------:R-:W3:Y:S01]  /*15c00*/  MUFU.EX2 R112, R112 ;  /* 0x0000007000707308 */ /* 0x000ee20000000800 */
[C---:B-----5:R-:W-:Y:S09]  /*15c10*/  HMMA.16816.F32 R12, R44.reuse, R56, R12 ;  /* 0x000000382c0c723c */ /* 0x060ff2000000180c */
[----:B------:R-:W-:Y:S01]  /*15c20*/  MUFU.EX2 R109, R109 ;  /* 0x0000006d006d7308 */ /* 0x000fe20000000800 */
[C---:B------:R-:W-:Y:S01]  /*15c30*/  HMMA.16816.F32 R16, R44.reuse, R58, R16 ;  /* 0x0000003a2c10723c */ /* 0x040fe20000001810 */
[----:B------:R-:W5:Y:S08]  /*15c40*/  LDSM.16.MT88.4 R56, [R144+0x7800] ;  /* 0x007800009038783b */ /* 0x000f700000004200 */
[----:B------:R-:W5:Y:S01]  /*15c50*/  MUFU.EX2 R114, R114 ;  /* 0x0000007200727308 */ /* 0x000f620000000800 */
        /* <DEDUP_REMOVED lines=12> */
[----:B-1----:R-:W-:Y:S02]  /*15d20*/  F2FP.F16.F32.PACK_AB R46, R91, R90 ;  /* 0x0000005a5b2e723e */ /* 0x002fe400000000ff */
[----:B---3--:R-:W-:Y:S03]  /*15d30*/  F2FP.F16.F32.PACK_AB R47, R112, R97 ;  /* 0x00000061702f723e */ /* 0x008fe600000000ff */
[----:B------:R-:W-:Y:S04]  /*15d40*/  MUFU.EX2 R115, R115 ;  /* 0x0000007300737308 */ /* 0x000fe80000000800 */
[C---:B--2---:R-:W-:Y:S06]  /*15d50*/  HMMA.16816.F32 R4, R44.reuse, R52, R4 ;  /* 0x000000342c04723c */ /* 0x044fec0000001804 */
[----:B------:R-:W1:Y:S02]  /*15d60*/  MUFU.EX2 R120, R120 ;  /* 0x0000007800787308 */ /* 0x000e640000000800 */
[C---:B------:R-:W-:Y:S01]  /*15d70*/  HMMA.16816.F32 R8, R44.reuse, R54, R8 ;  /* 0x000000362c08723c */ /* 0x040fe20000001808 */
[----:B------:R-:W2:Y:S07]  /*15d80*/  LDSM.16.MT88.4 R52, [R148+0x8000] ;  /* 0x008000009434783b */ /* 0x000eae0000004200 */
[----:B------:R-:W-:Y:S01]  /*15d90*/  MUFU.EX2 R117, R117 ;  /* 0x0000007500757308 */ /* 0x000fe20000000800 */
[C---:B-----5:R-:W-:Y:S09]  /*15da0*/  HMMA.16816.F32 R12, R44.reuse, R56, R12 ;  /* 0x000000382c0c723c */ /* 0x060ff2000000180c */
[----:B------:R-:W3:Y:S01]  /*15db0*/  MUFU.EX2 R122, R122 ;  /* 0x0000007a007a7308 */ /* 0x000ee20000000800 */
[C---:B------:R-:W-:Y:S01]  /*15dc0*/  HMMA.16816.F32 R16, R44.reuse, R58, R16 ;  /* 0x0000003a2c10723c */ /* 0x040fe20000001810 */
[----:B------:R-:W5:Y:S08]  /*15dd0*/  LDSM.16.MT88.4 R56, [R144+0x8000] ;  /* 0x008000009038783b */ /* 0x000f700000004200 */
[----:B------:R-:W-:Y:S01]  /*15de0*/  MUFU.EX2 R119, R119 ;  /* 0x0000007700777308 */ /* 0x000fe20000000800 */
[C---:B----4-:R-:W-:Y:S09]  /*15df0*/  HMMA.16816.F32 R20, R44.reuse, R48, R20 ;  /* 0x000000302c14723c */ /* 0x050ff20000001814 */
[----:B------:R-:W4:Y:S01]  /*15e00*/  MUFU.EX2 R124, R124 ;  /* 0x0000007c007c7308 */ /* 0x000f220000000800 */
[C---:B------:R-:W-:Y:S01]  /*15e10*/  HMMA.16816.F32 R24, R44.reuse, R50, R24 ;  /* 0x000000322c18723c */ /* 0x040fe20000001818 */
[----:B------:R-:W3:Y:S08]  /*15e20*/  LDSM.16.MT88.4 R48, [R102+0x8000] ;  /* 0x008000006630783b */ /* 0x000ef00000004200 */
        /* <DEDUP_REMOVED lines=8> */
[----:B------:R-:W-:Y:S02]  /*15eb0*/  F2FP.F16.F32.PACK_AB R46, R118, R113 ;  /* 0x00000071762e723e */ /* 0x000fe400000000ff */
[----:B-1----:R-:W-:Y:S03]  /*15ec0*/  F2FP.F16.F32.PACK_AB R47, R120, R115 ;  /* 0x00000073782f723e */ /* 0x002fe600000000ff */
[----:B------:R-:W1:Y:S04]  /*15ed0*/  MUFU.EX2 R128, R128 ;  /* 0x0000008000807308 */ /* 0x000e680000000800 */
[C---:B--2---:R-:W-:Y:S06]  /*15ee0*/  HMMA.16816.F32 R4, R44.reuse, R52, R4 ;  /* 0x000000342c04723c */ /* 0x044fec0000001804 */
[----:B------:R-:W-:Y:S02]  /*15ef0*/  MUFU.EX2 R125, R125 ;  /* 0x0000007d007d7308 */ /* 0x000fe40000000800 */
[C---:B------:R-:W-:Y:S01]  /*15f00*/  HMMA.16816.F32 R8, R44.reuse, R54, R8 ;  /* 0x000000362c08723c */ /* 0x040fe20000001808 */
[----:B------:R-:W2:Y:S07]  /*15f10*/  LDSM.16.MT88.4 R52, [R148+0x8800] ;  /* 0x008800009434783b */ /* 0x000eae0000004200 */
[----:B------:R-:W2:Y:S01]  /*15f20*/  MUFU.EX2 R130, R130 ;  /* 0x0000008200827308 */ /* 0x000ea20000000800 */
[C---:B-----5:R-:W-:Y:S09]  /*15f30*/  HMMA.16816.F32 R12, R44.reuse, R56, R12 ;  /* 0x000000382c0c723c */ /* 0x060ff2000000180c */
[----:B------:R-:W-:Y:S01]  /*15f40*/  MUFU.EX2 R127, R127 ;  /* 0x0000007f007f7308 */ /* 0x000fe20000000800 */
[C---:B------:R-:W-:Y:S01]  /*15f50*/  HMMA.16816.F32 R16, R44.reuse, R58, R16 ;  /* 0x0000003a2c10723c */ /* 0x040fe20000001810 */
[----:B------:R-:W5:Y:S08]  /*15f60*/  LDSM.16.MT88.4 R56, [R144+0x8800] ;  /* 0x008800009038783b */ /* 0x000f700000004200 */
[----:B------:R-:W5:Y:S01]  /*15f70*/  MUFU.EX2 R132, R132 ;  /* 0x0000008400847308 */ /* 0x000f620000000800 */
[C---:B---3--:R-:W-:Y:S09]  /*15f80*/  HMMA.16816.F32 R20, R44.reuse, R48, R20 ;  /* 0x000000302c14723c */ /* 0x048ff20000001814 */
[----:B------:R-:W-:Y:S01]  /*15f90*/  MUFU.EX2 R129, R129 ;  /* 0x0000008100817308 */ /* 0x000fe20000000800 */
[C---:B------:R-:W-:Y:S01]  /*15fa0*/  HMMA.16816.F32 R24, R44.reuse, R50, R24 ;  /* 0x000000322c18723c */ /* 0x040fe20000001818 */
[----:B------:R-:W3:Y:S08]  /*15fb0*/  LDSM.16.MT88.4 R48, [R102+0x8800] ;  /* 0x008800006630783b */ /* 0x000ef00000004200 */
[----:B------:R-:W3:Y:S01]  /*15fc0*/  MUFU.EX2 R134, R134 ;  /* 0x0000008600867308 */ /* 0x000ee20000000800 */
        /* <DEDUP_REMOVED lines=16> */
[----:B------:R-:W-:Y:S01]  /*160d0*/  MUFU.EX2 R65, R65 ;  /* 0x0000004100417308 */ /* 0x000fe20000000800 */
[C---:B------:R-:W-:Y:S01]  /*160e0*/  HMMA.16816.F32 R16, R44.reuse, R58, R16 ;  /* 0x0000003a2c10723c */ /* 0x040fe20000001810 */
[----:B------:R-:W-:Y:S07]  /*160f0*/  LDSM.16.MT88.4 R56, [R102+0x9000] ;  /* 0x009000006638783b */ /* 0x000fee0000004200 */
[C---:B---3--:R-:W-:Y:S08]  /*16100*/  HMMA.16816.F32 R20, R44.reuse, R48, R20 ;  /* 0x000000302c14723c */ /* 0x048ff00000001814 */
[C---:B------:R-:W-:Y:S01]  /*16110*/  HMMA.16816.F32 R24, R44.reuse, R50, R24 ;  /* 0x000000322c18723c */ /* 0x040fe20000001818 */
[----:B------:R-:W3:Y:S07]  /*16120*/  LDSM.16.MT88.4 R48, [R144+0x9000] ;  /* 0x009000009030783b */ /* 0x000eee0000004200 */
[C---:B----4-:R-:W-:Y:S03]  /*16130*/  HMMA.16816.F32 R28, R44.reuse, R60, R28 ;  /* 0x0000003c2c1c723c */ /* 0x050fe6000000181c */
[----:B------:R-:W-:Y:S01]  /*16140*/  FFMA.FTZ R60, R41, UR4, -R66 ;  /* 0x00000004293c7c23 */ /* 0x000fe20008010842 */
[----:B------:R-:W-:Y:S04]  /*16150*/  FADD.FTZ R41, R108, R110 ;  /* 0x0000006e6c297221 */ /* 0x000fe80000010000 */
[----:B------:R-:W-:Y:S01]  /*16160*/  HMMA.16816.F32 R32, R44, R62, R32 ;  /* 0x0000003e2c20723c */ /* 0x000fe20000001820 */
[----:B------:R-:W4:Y:S02]  /*16170*/  MUFU.EX2 R60, R60 ;  /* 0x0000003c003c7308 */ /* 0x000f240000000800 */
[----:B------:R-:W-:Y:S01]  /*16180*/  F2FP.F16.F32.PACK_AB R44, R130, R125 ;  /* 0x0000007d822c723e */ /* 0x000fe200000000ff */
[----:B------:R-:W-:Y:S01]  /*16190*/  FADD.FTZ R106, R106, R41 ;  /* 0x000000296a6a7221 */ /* 0x000fe20000010000 */
[----:B------:R-:W-:Y:S01]  /*161a0*/  F2FP.F16.F32.PACK_AB R45, R132, R127 ;  /* 0x0000007f842d723e */ /* 0x000fe200000000ff */
[----:B------:R-:W5:Y:S01]  /*161b0*/  LDSM.16.MT88.4 R40, [R100+0x9000] ;  /* 0x009000006428783b */ /* 0x000f620000004200 */
[----:B------:R-:W-:Y:S01]  /*161c0*/  F2FP.F16.F32.PACK_AB R46, R134, R129 ;  /* 0x00000081862e723e */ /* 0x000fe200000000ff */
[----:B------:R-:W-:Y:S01]  /*161d0*/  FADD.FTZ R101, R101, R106 ;  /* 0x0000006a65657221 */ /* 0x000fe20000010000 */
[----:B------:R-:W-:Y:S03]  /*161e0*/  F2FP.F16.F32.PACK_AB R47, R136, R131 ;  /* 0x00000083882f723e */ /* 0x000fe600000000ff */
[----:B------:R-:W-:Y:S01]  /*161f0*/  FADD.FTZ R88, R88, R101 ;  /* 0x0000006558587221 */ /* 0x000fe20000010000 */
[----:B------:R-:W-:Y:S03]  /*16200*/  MOV R101, R0 ;  /* 0x0000000000657202 */ /* 0x000fe60000000f00 */
[C---:B--2---:R-:W-:Y:S03]  /*16210*/  HMMA.16816.F32 R4, R44.reuse, R52, R4 ;  /* 0x000000342c04723c */ /* 0x044fe60000001804 */
[----:B------:R-:W-:Y:S02]  /*16220*/  FADD.FTZ R88, R85, R88 ;  /* 0x0000005855587221 */ /* 0x000fe40000010000 */
[----:B------:R-:W2:Y:S02]  /*16230*/  LDSM.16.MT88.4 R84, [R144+0x9800] ;  /* 0x009800009054783b */ /* 0x000ea40000004200 */
[----:B------:R-:W-:Y:S01]  /*16240*/  FADD.FTZ R77, R77, R88 ;  /* 0x000000584d4d7221 */ /* 0x000fe20000010000 */
[C---:B------:R-:W-:Y:S03]  /*16250*/  HMMA.16816.F32 R8, R44.reuse, R54, R8 ;  /* 0x000000362c08723c */ /* 0x040fe60000001808 */
[----:B------:R-:W-:Y:S04]  /*16260*/  FADD.FTZ R76, R76, R77 ;  /* 0x0000004d4c4c7221 */ /* 0x000fe80000010000 */
[----:B------:R-:W-:Y:S01]  /*16270*/  FADD.FTZ R69, R69, R76 ;  /* 0x0000004c45457221 */ /* 0x000fe20000010000 */
[C---:B---3--:R-:W-:Y:S03]  /*16280*/  HMMA.16816.F32 R12, R44.reuse, R48, R12 ;  /* 0x000000302c0c723c */ /* 0x048fe6000000180c */
[----:B------:R-:W-:Y:S01]  /*16290*/  FADD.FTZ R68, R68, R69 ;  /* 0x0000004544447221 */ /* 0x000fe20000010000 */
[----:B-1----:R-:W-:Y:S01]  /*162a0*/  F2FP.F16.F32.PACK_AB R69, R37, R38 ;  /* 0x000000262545723e */ /* 0x002fe200000000ff */
[--C-:B------:R-:W-:Y:S01]  /*162b0*/  FFMA.FTZ R48, R137, UR4, -R66.reuse ;  /* 0x0000000489307c23 */ /* 0x100fe20008010842 */
[----:B------:R-:W-:Y:S01]  /*162c0*/  FFMA.FTZ R66, R64, UR4, -R66 ;  /* 0x0000000440427c23 */ /* 0x000fe20008010842 */
[----:B------:R-:W-:Y:S01]  /*162d0*/  FADD.FTZ R75, R75, R68 ;  /* 0x000000444b4b7221 */ /* 0x000fe20000010000 */
[C---:B------:R-:W-:Y:S02]  /*162e0*/  HMMA.16816.F32 R16, R44.reuse, R50, R16 ;  /* 0x000000322c10723c */ /* 0x040fe40000001810 */
[----:B------:R-:W-:Y:S01]  /*162f0*/  MUFU.EX2 R49, R66 ;  /* 0x0000004200317308 */ /* 0x000fe20000000800 */
[----:B------:R-:W-:Y:S01]  /*16300*/  FADD.FTZ R50, R78, R71 ;  /* 0x000000474e327221 */ /* 0x000fe20000010000 */
[----:B----4-:R-:W-:Y:S01]  /*16310*/  F2FP.F16.F32.PACK_AB R68, R60, R39 ;  /* 0x000000273c44723e */ /* 0x010fe200000000ff */
[----:B------:R-:W-:Y:S01]  /*16320*/  FADD.FTZ R74, R74, R75 ;  /* 0x0000004b4a4a7221 */ /* 0x000fe20000010000 */
[----:B------:R-:W-:Y:S01]  /*16330*/  F2FP.F16.F32.PACK_AB R71, R65, R36 ;  /* 0x000000244147723e */ /* 0x000fe200000000ff */
[----:B------:R-:W-:Y:S01]  /*16340*/  FADD.FTZ R50, R79, R50 ;  /* 0x000000324f327221 */ /* 0x000fe20000010000 */
[C---:B------:R-:W-:Y:S01]  /*16350*/  HMMA.16816.F32 R20, R44.reuse, R56, R20 ;  /* 0x000000382c14723c */ /* 0x040fe20000001814 */
[----:B------:R-:W1:Y:S03]  /*16360*/  LDSM.16.MT88.4 R76, [R102+0x9800] ;  /* 0x00980000664c783b */ /* 0x000e660000004200 */
[----:B------:R-:W3:Y:S01]  /*16370*/  MUFU.EX2 R48, R48 ;  /* 0x0000003000307308 */ /* 0x000ee20000000800 */
[----:B------:R-:W-:Y:S01]  /*16380*/  FADD.FTZ R89, R89, R50 ;  /* 0x0000003259597221 */ /* 0x000fe20000010000 */
[----:B------:R-:W-:Y:S03]  /*16390*/  FADD.FTZ R3, R83, R74 ;  /* 0x0000004a53037221 */ /* 0x000fe60000010000 */
[----:B------:R-:W-:Y:S01]  /*163a0*/  FADD.FTZ R96, R96, R89 ;  /* 0x0000005960607221 */ /* 0x000fe20000010000 */
[C---:B------:R-:W-:Y:S03]  /*163b0*/  HMMA.16816.F32 R24, R44.reuse, R58, R24 ;  /* 0x0000003a2c18723c */ /* 0x040fe60000001818 */
[----:B------:R-:W-:Y:S05]  /*163c0*/  FADD.FTZ R3, R82, R3 ;  /* 0x0000000352037221 */ /* 0x000fea0000010000 */
[C---:B-----5:R-:W-:Y:S03]  /*163d0*/  HMMA.16816.F32 R28, R44.reuse, R40, R28 ;  /* 0x000000282c1c723c */ /* 0x060fe6000000181c */
[----:B---3--:R-:W-:Y:S01]  /*163e0*/  F2FP.F16.F32.PACK_AB R70, R49, R48 ;  /* 0x000000303146723e */ /* 0x008fe200000000ff */
[----:B------:R-:W-:Y:S01]  /*163f0*/  FADD.FTZ R40, R90, R3 ;  /* 0x000000035a287221 */ /* 0x000fe20000010000 */
[----:B------:R-:W-:Y:S03]  /*16400*/  FADD.FTZ R3, R97, R96 ;  /* 0x0000006061037221 */ /* 0x000fe60000010000 */
[----:B------:R-:W-:Y:S03]  /*16410*/  HMMA.16816.F32 R32, R44, R42, R32 ;  /* 0x0000002a2c20723c */ /* 0x000fe60000001820 */
[----:B------:R-:W-:Y:S01]  /*16420*/  FADD.FTZ R40, R91, R40 ;  /* 0x000000285b287221 */ /* 0x000fe20000010000 */
[----:B------:R-:W-:Y:S03]  /*16430*/  FADD.FTZ R3, R112, R3 ;  /* 0x0000000370037221 */ /* 0x000fe60000010000 */
[----:B------:R-:W-:Y:S01]  /*16440*/  FADD.FTZ R109, R109, R40 ;  /* 0x000000286d6d7221 */ /* 0x000fe20000010000 */
[C---:B------:R-:W-:Y:S01]  /*16450*/  HMMA.16816.F32 R96, R68.reuse, R92, R4 ;  /* 0x0000005c4460723c */ /* 0x040fe20000001804 */
[----:B------:R-:W3:Y:S04]  /*16460*/  LDSM.16.MT88.4 R4, [R100+0x9800] ;  /* 0x009800006404783b */ /* 0x000ee80000004200 */
        /* <DEDUP_REMOVED lines=39> */
.L_x_6030:
[----:B------:R-:W1:Y:S01]  /*166e0*/  SHFL.BFLY PT, R4, R173, 0x2, 0x1f ;  /* 0x0c401f00ad047f89 */ /* 0x000e6200000e0000 */
[C---:B------:R-:W-:Y:S01]  /*166f0*/  SHF.L.U32 R8, R155.reuse, 0x4, RZ ;  /* 0x000000049b087819 */ /* 0x040fe200000006ff */
[----:B------:R-:W2:Y:S01]  /*16700*/  S2UR UR4, SR_CgaCtaId ;  /* 0x00000000000479c3 */ /* 0x000ea20000008800 */
[C---:B------:R-:W-:Y:S01]  /*16710*/  SHF.L.U32 R5, R155.reuse, 0x1, RZ ;  /* 0x000000019b057819 */ /* 0x040fe200000006ff */
[----:B------:R-:W3:Y:S01]  /*16720*/  SHFL.BFLY PT, R3, R174, 0x2, 0x1f ;  /* 0x0c401f00ae037f89 */ /* 0x000ee200000e0000 */
[----:B------:R-:W-:Y:S01]  /*16730*/  LOP3.LUT R8, R8, 0x1c0, RZ, 0xc0, !PT ;  /* 0x000001c008087812 */ /* 0x000fe200078ec0ff */
[----:B------:R-:W-:Y:S01]  /*16740*/  UMOV UR5, 0x400 ;  /* 0x0000040000057882 */ /* 0x000fe20000000000 */
[C---:B------:R-:W-:Y:S01]  /*16750*/  LOP3.LUT P5, RZ, R155.reuse, 0x4, RZ, 0xc0, !PT ;  /* 0x000000049bff7812 */ /* 0x040fe200078ac0ff */
[----:B------:R-:W4:Y:S01]  /*16760*/  S2R R16, SR_CTAID.Z ;  /* 0x0000000000107919 */ /* 0x000f220000002700 */
[----:B------:R-:W-:Y:S01]  /*16770*/  LOP3.LUT R8, R8, 0x38, R5, 0xf8, !PT ;  /* 0x0000003808087812 */ /* 0x000fe200078ef805 */
[----:B------:R-:W3:Y:S01]  /*16780*/  LDCU.64 UR8, c[0x0][0x408] ;  /* 0x00008100ff0877ac */ /* 0x000ee20008000a00 */
[----:B------:R-:W-:Y:S01]  /*16790*/  R2P PR, R155, 0x18 ;  /* 0x000000189b007804 */ /* 0x000fe20000000000 */
[----:B------:R-:W-:Y:S01]  /*167a0*/  BSSY.RECONVERGENT B0, `(.L_x_6035) ;  /* 0x0000094000007945 */ /* 0x000fe20003800200 */
[----:B------:R-:W-:-:S02]  /*167b0*/  ISETP.NE.AND P1, PT, R154, -0x1, PT ;  /* 0xffffffff9a00780c */ /* 0x000fc40003f25270 */
[----:B------:R-:W-:Y:S02]  /*167c0*/  MOV R14, 0x20 ;  /* 0x00000020000e7802 */ /* 0x000fe40000000f00 */
[----:B------:R-:W-:Y:S02]  /*167d0*/  LOP3.LUT P6, RZ, R155, 0x3, RZ, 0xc0, !PT ;  /* 0x000000039bff7812 */ /* 0x000fe400078cc0ff */
[----:B------:R-:W-:Y:S01]  /*167e0*/  SEL R14, R14, 0xffffffe0, !P3 ;  /* 0xffffffe00e0e7807 */ /* 0x000fe20005800000 */
[----:B-1----:R-:W-:Y:S01]  /*167f0*/  FADD.FTZ R11, R4, R173 ;  /* 0x000000ad040b7221 */ /* 0x002fe20000010000 */
[----:B------:R-:W-:Y:S01]  /*16800*/  LOP3.LUT R4, R5, 0x6, RZ, 0xc0, !PT ;  /* 0x0000000605047812 */ /* 0x000fe200078ec0ff */
[----:B--2---:R-:W-:Y:S01]  /*16810*/  ULEA UR4, UR4, UR5, 0x18 ;  /* 0x0000000504047291 */ /* 0x004fe2000f8ec0ff */
[----:B------:R-:W-:Y:S01]  /*16820*/  SHF.R.U32.HI R5, RZ, 0x1, R155 ;  /* 0x00000001ff057819 */ /* 0x000fe2000001169b */
[----:B---3--:R-:W-:Y:S01]  /*16830*/  FADD.FTZ R12, R3, R174 ;  /* 0x000000ae030c7221 */ /* 0x008fe20000010000 */
[----:B------:R-:W1:Y:S01]  /*16840*/  SHFL.BFLY PT, R6, R11, 0x1, 0x1f ;  /* 0x0c201f000b067f89 */ /* 0x000e6200000e0000 */
[----:B------:R-:W-:Y:S01]  /*16850*/  IMAD.SHL.U32 R3, R155, 0x20, RZ ;  /* 0x000000209b037824 */ /* 0x000fe200078e00ff */
[----:B------:R-:W-:-:S02]  /*16860*/  LOP3.LUT R5, R5, 0x30, RZ, 0xc0, !PT ;  /* 0x0000003005057812 */ /* 0x000fc400078ec0ff */
[----:B------:R-:W2:Y:S02]  /*16870*/  SHFL.BFLY PT, R7, R12, 0x1, 0x1f ;  /* 0x0c201f000c077f89 */ /* 0x000ea400000e0000 */
[----:B------:R-:W-:Y:S02]  /*16880*/  LOP3.LUT R3, R4, 0x7c00, R3, 0xf8, !PT ;  /* 0x00007c0004037812 */ /* 0x000fe400078ef803 */
[----:B------:R-:W-:Y:S02]  /*16890*/  SHF.R.U32.HI R4, RZ, 0x2, R155 ;  /* 0x00000002ff047819 */ /* 0x000fe4000001169b */
[----:B------:R-:W-:Y:S02]  /*168a0*/  LOP3.LUT R3, R3, R8, RZ, 0xfc, !PT ;  /* 0x0000000803037212 */ /* 0x000fe400078efcff */
[----:B------:R-:W-:Y:S02]  /*168b0*/  LOP3.LUT R4, R5, 0x7, R4, 0xf8, !PT ;  /* 0x0000000705047812 */ /* 0x000fe400078ef804 */
[----:B------:R-:W3:Y:S01]  /*168c0*/  LDC.U8 R5, c[0x0][0x548] ;  /* 0x00015200ff057b82 */ /* 0x000ee20000000000 */
[----:B------:R-:W-:-:S04]  /*168d0*/  LEA R3, R3, UR4, 0x1 ;  /* 0x0000000403037c11 */ /* 0x000fc8000f8e08ff */
[C---:B------:R-:W-:Y:S01]  /*168e0*/  IADD3 R15, PT, PT, R14.reuse, R3, RZ ;  /* 0x000000030e0f7210 */ /* 0x040fe20007ffe0ff */
[C---:B------:R-:W-:Y:S02]  /*168f0*/  VIADD R13, R3.reuse, 0x40 ;  /* 0x00000040030d7836 */ /* 0x040fe40000000000 */
[----:B------:R-:W-:Y:S02]  /*16900*/  @P4 VIADD R13, R3, 0xffffffc0 ;  /* 0xffffffc0030d4836 */ /* 0x000fe40000000000 */
[----:B-1----:R-:W-:Y:S02]  /*16910*/  FADD.FTZ R6, R11, R6 ;  /* 0x000000060b067221 */ /* 0x002fe40000010000 */
[----:B------:R-:W-:Y:S02]  /*16920*/  IMAD.IADD R21, R14, 0x1, R13 ;  /* 0x000000010e157824 */ /* 0x000fe400078e020d */
[----:B--2---:R-:W-:Y:S01]  /*16930*/  FADD.FTZ R7, R12, R7 ;  /* 0x000000070c077221 */ /* 0x004fe20000010000 */
[----:B------:R-:W1:Y:S01]  /*16940*/  MUFU.RCP R9, R6 ;  /* 0x0000000600097308 */ /* 0x000e620000001000 */
[----:B------:R-:W-:Y:S01]  /*16950*/  FSETP.NE.FTZ.AND P2, PT, R6, RZ, PT ;  /* 0x000000ff0600720b */ /* 0x000fe20003f55000 */
[----:B------:R-:W2:Y:S01]  /*16960*/  LDC R14, c[0x0][0x434] ;  /* 0x00010d00ff0e7b82 */ /* 0x000ea20000000800 */
[----:B------:R-:W-:-:S02]  /*16970*/  MOV R12, 0x10 ;  /* 0x00000010000c7802 */ /* 0x000fc40000000f00 */
[----:B------:R-:W-:Y:S02]  /*16980*/  FSETP.NE.FTZ.AND P0, PT, R7, RZ, PT ;  /* 0x000000ff0700720b */ /* 0x000fe40003f15000 */
[----:B------:R-:W-:Y:S01]  /*16990*/  SEL R12, R12, 0xfffffff0, !P5 ;  /* 0xfffffff00c0c7807 */ /* 0x000fe20006800000 */
[----:B------:R-:W5:Y:S01]  /*169a0*/  MUFU.RCP R10, R7 ;  /* 0x00000007000a7308 */ /* 0x000f620000001000 */
[----:B---3--:R-:W-:Y:S02]  /*169b0*/  ISETP.NE.AND P3, PT, R5, RZ, PT ;  /* 0x000000ff0500720c */ /* 0x008fe40003f65270 */
[----:B------:R-:W3:Y:S01]  /*169c0*/  S2R R5, SR_TID.X ;  /* 0x0000000000057919 */ /* 0x000ee20000002100 */
[C---:B------:R-:W-:Y:S02]  /*169d0*/  IADD3 R17, PT, PT, R12.reuse, R3, RZ ;  /* 0x000000030c117210 */ /* 0x040fe40007ffe0ff */
[----:B------:R-:W-:Y:S02]  /*169e0*/  IADD3 R19, PT, PT, R12, R15, RZ ;  /* 0x0000000f0c137210 */ /* 0x000fe40007ffe0ff */
[----:B------:R-:W-:Y:S01]  /*169f0*/  @P2 MUFU.LG2 R6, R6 ;  /* 0x0000000600062308 */ /* 0x000fe20000000c00 */
[----:B-1----:R-:W-:-:S02]  /*16a00*/  FSEL R9, R9, 1, P2 ;  /* 0x3f80000009097808 */ /* 0x002fc40001000000 */
[----:B------:R-:W-:Y:S02]  /*16a10*/  ISETP.NE.OR P4, PT, R154, -0x1, !P3 ;  /* 0xffffffff9a00780c */ /* 0x000fe40005f85670 */
[----:B------:R-:W-:Y:S01]  /*16a20*/  IADD3 R25, PT, PT, R12, R21, RZ ;  /* 0x000000150c197210 */ /* 0x000fe20007ffe0ff */
[C---:B------:R-:W-:Y:S01]  /*16a30*/  FMUL.FTZ R98, R9.reuse, R98 ;  /* 0x0000006209627220 */ /* 0x040fe20000410000 */
[C---:B------:R-:W-:Y:S01]  /*16a40*/  FMUL.FTZ R99, R9.reuse, R99 ;  /* 0x0000006309637220 */ /* 0x040fe20000410000 */
[C---:B------:R-:W-:Y:S01]  /*16a50*/  FMUL.FTZ R94, R9.reuse, R94 ;  /* 0x0000005e095e7220 */ /* 0x040fe20000410000 */
[----:B-----5:R-:W-:Y:S01]  /*16a60*/  FSEL R10, R10, 1, P0 ;  /* 0x3f8000000a0a7808 */ /* 0x020fe20000000000 */
        /* <DEDUP_REMOVED lines=36> */
[----:B------:R-:W5:Y:S01]  /*16cb0*/  @P0 MUFU.LG2 R7, R7 ;  /* 0x0000000700070308 */ /* 0x000f620000000c00 */
[----:B------:R-:W-:Y:S01]  /*16cc0*/  F2FP.F16.F32.PACK_AB R88, R89, R88 ;  /* 0x000000585958723e */ /* 0x000fe200000000ff */
[----:B------:R4:W-:Y:S01]  /*16cd0*/  STS [R3+0x400], R98 ;  /* 0x0004006203007388 */ /* 0x0009e20000000800 */
[----:B------:R-:W-:Y:S01]  /*16ce0*/  F2FP.F16.F32.PACK_AB R90, R91, R90 ;  /* 0x0000005a5b5a723e */ /* 0x000fe200000000ff */
[----:B------:R-:W2:Y:S01]  /*16cf0*/  @P1 LDC.64 R10, c[0x0][0x408] ;  /* 0x00010200ff0a1b82 */ /* 0x000ea20000000a00 */
[----:B------:R-:W-:Y:S01]  /*16d00*/  F2FP.F16.F32.PACK_AB R84, R85, R84 ;  /* 0x000000545554723e */ /* 0x000fe200000000ff */
[----:B------:R-:W-:Y:S01]  /*16d10*/  STS [R17], R92 ;  /* 0x0000005c11007388 */ /* 0x000fe20000000800 */
[----:B------:R-:W-:-:S02]  /*16d20*/  F2FP.F16.F32.PACK_AB R86, R87, R86 ;  /* 0x000000565756723e */ /* 0x000fc400000000ff */
[----:B------:R-:W-:Y:S01]  /*16d30*/  F2FP.F16.F32.PACK_AB R80, R81, R80 ;  /* 0x000000505150723e */ /* 0x000fe200000000ff */
[----:B------:R3:W-:Y:S01]  /*16d40*/  STS [R17+0x400], R94 ;  /* 0x0004005e11007388 */ /* 0x0007e20000000800 */
[----:B------:R-:W-:Y:S01]  /*16d50*/  F2FP.F16.F32.PACK_AB R82, R83, R82 ;  /* 0x000000525352723e */ /* 0x000fe200000000ff */
[----:B------:R-:W2:Y:S01]  /*16d60*/  @!P3 LDC R18, c[0x0][0x3e0] ;  /* 0x0000f800ff12bb82 */ /* 0x000ea20000000800 */
[----:B------:R-:W-:Y:S01]  /*16d70*/  F2FP.F16.F32.PACK_AB R76, R77, R76 ;  /* 0x0000004c4d4c723e */ /* 0x000fe200000000ff */
[----:B------:R-:W-:Y:S01]  /*16d80*/  STS [R15], R88 ;  /* 0x000000580f007388 */ /* 0x000fe20000000800 */
[----:B------:R-:W-:Y:S02]  /*16d90*/  F2FP.F16.F32.PACK_AB R78, R79, R78 ;  /* 0x0000004e4f4e723e */ /* 0x000fe400000000ff */
[----:B------:R-:W-:Y:S01]  /*16da0*/  F2FP.F16.F32.PACK_AB R72, R73, R72 ;  /* 0x000000484948723e */ /* 0x000fe200000000ff */
[----:B------:R3:W-:Y:S01]  /*16db0*/  STS [R15+0x400], R90 ;  /* 0x0004005a0f007388 */ /* 0x0007e20000000800 */
[----:B------:R-:W-:Y:S01]  /*16dc0*/  F2FP.F16.F32.PACK_AB R74, R75, R74 ;  /* 0x0000004a4b4a723e */ /* 0x000fe200000000ff */
[----:B-1----:R-:W-:-:S04]  /*16dd0*/  @!P1 IMAD.WIDE.U32 R22, R157, R8, RZ ;  /* 0x000000089d169225 */ /* 0x002fc800078e00ff */
[----:B-----5:R-:W-:Y:S01]  /*16de0*/  @P0 FMUL.FTZ R7, R7, 0.69314718246459960938 ;  /* 0x3f31721807070820 */ /* 0x020fe20000410000 */
[----:B------:R-:W-:Y:S01]  /*16df0*/  STS [R19], R84 ;  /* 0x0000005413007388 */ /* 0x000fe20000000800 */
[----:B------:R-:W-:Y:S01]  /*16e00*/  F2FP.F16.F32.PACK_AB R68, R69, R68 ;  /* 0x000000444544723e */ /* 0x000fe200000000ff */
[----:B------:R-:W-:Y:S01]  /*16e10*/  @!P1 IMAD R9, R157, R9, R23 ;  /* 0x000000099d099224 */ /* 0x000fe200078e0217 */
[----:B------:R-:W-:Y:S01]  /*16e20*/  MOV R8, 0x7f800000 ;  /* 0x7f80000000087802 */ /* 0x000fe20000000f00 */
[----:B------:R1:W-:Y:S01]  /*16e30*/  STS [R19+0x400], R86 ;  /* 0x0004005613007388 */ /* 0x0003e20000000800 */
[----:B----4-:R-:W4:Y:S03]  /*16e40*/  @P0 LDC R3, c[0x0][0x458] ;  /* 0x00011600ff030b82 */ /* 0x010f260000000800 */
[----:B------:R-:W-:Y:S04]  /*16e50*/  STS [R13], R80 ;  /* 0x000000500d007388 */ /* 0x000fe80000000800 */
[----:B------:R5:W-:Y:S01]  /*16e60*/  STS [R13+0x400], R82 ;  /* 0x000400520d007388 */ /* 0x000be20000000800 */
[----:B---3--:R-:W-:-:S05]  /*16e70*/  IADD3 R17, PT, PT, R12, R13, RZ ;  /* 0x0000000d0c117210 */ /* 0x008fca0007ffe0ff */
[----:B------:R3:W-:Y:S01]  /*16e80*/  STS [R17], R76 ;  /* 0x0000004c11007388 */ /* 0x0007e20000000800 */
[----:B------:R-:W3:Y:S03]  /*16e90*/  @P2 LDC R15, c[0x0][0x458] ;  /* 0x00011600ff0f2b82 */ /* 0x000ee60000000800 */
[----:B------:R2:W-:Y:S04]  /*16ea0*/  STS [R17+0x400], R78 ;  /* 0x0004004e11007388 */ /* 0x0005e80000000800 */
[----:B------:R2:W-:Y:S01]  /*16eb0*/  STS [R21], R72 ;  /* 0x0000004815007388 */ /* 0x0005e20000000800 */
[----:B-1----:R-:W1:Y:S01]  /*16ec0*/  @P3 LDC R19, c[0x0][0x454] ;  /* 0x00011500ff133b82 */ /* 0x002e620000000800 */
[----:B----4-:R-:W-:-:S02]  /*16ed0*/  @P0 FFMA.FTZ R8, R2, R3, R7 ;  /* 0x0000000302080223 */ /* 0x010fc40000010007 */
[----:B------:R4:W-:Y:S01]  /*16ee0*/  STS [R21+0x400], R74 ;  /* 0x0004004a15007388 */ /* 0x0009e20000000800 */
[----:B------:R-:W-:Y:S01]  /*16ef0*/  IMAD.IADD R3, R159, 0x1, -R156 ;  /* 0x000000019f037824 */ /* 0x000fe200078e0a9c */
[----:B------:R-:W-:Y:S01]  /*16f00*/  SHF.R.U32.HI R2, RZ, 0x3, R5 ;  /* 0x00000003ff027819 */ /* 0x000fe20000011605 */
[----:B--2---:R-:W-:Y:S01]  /*16f10*/  @!P3 IMAD R7, R157, R18, R16 ;  /* 0x000000129d07b224 */ /* 0x004fe200078e0210 */
        /* <DEDUP_REMOVED lines=11> */
[----:B---3--:R-:W-:Y:S01]  /*16fd0*/  @P2 FFMA.FTZ R10, R0, R15, R11 ;  /* 0x0000000f000a2223 */ /* 0x008fe2000001000b */
        /* <DEDUP_REMOVED lines=16> */
.L_x_6036:
[----:B------:R-:W-:Y:S05]  /*170e0*/  BSYNC.RECONVERGENT B0 ;  /* 0x0000000000007941 */ /* 0x000fea0003800200 */
.L_x_6035:
[----:B------:R-:W2:Y:S01]  /*170f0*/  LDCU.64 UR4, c[0x0][0x410] ;  /* 0x00008200ff0477ac */ /* 0x000ea20008000a00 */
[----:B------:R-:W-:Y:S01]  /*17100*/  IMAD.MOV.U32 R15, RZ, RZ, RZ ;  /* 0x000000ffff0f7224 */ /* 0x000fe200078e00ff */
[----:B----4-:R-:W3:Y:S01]  /*17110*/  LDS.128 R20, [R158] ;  /* 0x000000009e147984 */ /* 0x010ee20000000c00 */
        /* <DEDUP_REMOVED lines=33> */
.L_x_6038:
[----:B------:R-:W-:Y:S05]  /*17330*/  BSYNC.RECONVERGENT B0 ;  /* 0x0000000000007941 */ /* 0x000fea0003800200 */
.L_x_6037:
[----:B-12---:R-:W1:Y:S01]  /*17340*/  LDS.128 R156, [R158+0x1000] ;  /* 0x001000009e9c7984 */ /* 0x006e620000000c00 */
        /* <DEDUP_REMOVED lines=14> */
.L_x_6040:
[----:B------:R-:W-:Y:S05]  /*17430*/  BSYNC.RECONVERGENT B0 ;  /* 0x0000000000007941 */ /* 0x000fea0003800200 */
.L_x_6039:
[----:B------:R-:W-:Y:S05]  /*17440*/  @P4 EXIT ;  /* 0x000000000000494d */ /* 0x000fea0003800000 */
[----:B------:R-:W4:Y:S01]  /*17450*/  LDCU.64 UR4, c[0x0][0x3f0] ;  /* 0x00007e00ff0477ac */ /* 0x000f220008000a00 */
[----:B------:R-:W-:Y:S01]  /*17460*/  IADD3 R3, P0, PT, R2, 0x30, RZ ;  /* 0x0000003002037810 */ /* 0x000fe20007f1e0ff */
        /* <DEDUP_REMOVED lines=11> */
.L_x_6041:
        /* <DEDUP_REMOVED lines=14> */
.L_x_7189:


//--------------------- .text._ZN5flash24flash_fwd_splitkv_kernelI23Flash_fwd_kernel_traitsILi64ELi64ELi128ELi4ELb0ELb0EN7cutlass6half_tE19Flash_kernel_traitsILi64ELi64ELi128ELi4ES3_EELb1ELb0ELb1ELb0ELb0ELb0ELb0ELb1EEEvNS_16Flash_fwd_paramsE --------------------------
	.section	.text._ZN5flash24flash_fwd_splitkv_kernelI23Flash_fwd_kernel_traitsILi64ELi64ELi128ELi4ELb0ELb0EN7cutlass6half_tE19Flash_kernel_traitsILi64ELi64ELi128ELi4ES3_EELb1ELb0ELb1ELb0ELb0ELb0ELb0ELb1EEEvNS_16Flash_fwd_paramsE,"ax",@progbits
	.align	128
        .global         _ZN5flash24flash_fwd_splitkv_kernelI23Flash_fwd_kernel_traitsILi64ELi64ELi128ELi4ELb0ELb0EN7cutlass6half_tE19Flash_kernel_traitsILi64ELi64ELi128ELi4ES3_EELb1ELb0ELb1ELb0ELb0ELb0ELb0ELb1EEEvNS_16Flash_fwd_paramsE
        .type           _ZN5flash24flash_fwd_splitkv_kernelI23Flash_fwd_kernel_traitsILi64ELi64ELi128ELi4ELb0ELb0EN7cutlass6half_tE19Flash_kernel_traitsILi64ELi64ELi128ELi4ES3_EELb1ELb0ELb1ELb0ELb0ELb0ELb0ELb1EEEvNS_16Flash_fwd_paramsE,@function
        .size           _ZN5flash24flash_fwd_splitkv_kernelI23Flash_fwd_kernel_traitsILi64ELi64ELi128ELi4ELb0ELb0EN7cutlass6half_tE19Flash_kernel_traitsILi64ELi64ELi128ELi4ES3_EELb1ELb0ELb1ELb0ELb0ELb0ELb0ELb1EEEvNS_16Flash_fwd_paramsE,(.L_x_7190 - _ZN5flash24flash_fwd_splitkv_kernelI23Flash_fwd_kernel_traitsILi64ELi64ELi128ELi4ELb0ELb0EN7cutlass6half_tE19Flash_kernel_traitsILi64ELi64ELi128ELi4ES3_EELb1ELb0ELb1ELb0ELb0ELb0ELb0ELb1EEEvNS_16Flash_fwd_paramsE)
        .other          _ZN5flash24flash_fwd_splitkv_kernelI23Flash_fwd_kernel_traitsILi64ELi64ELi128ELi4ELb0ELb0EN7cutlass6half_tE19Flash_kernel_traitsILi64ELi64ELi128ELi4ES3_EELb1ELb0ELb1ELb0ELb0ELb0ELb0ELb1EEEvNS_16Flash_fwd_paramsE,@"STO_CUDA_ENTRY STV_DEFAULT"
_ZN5flash24flash_fwd_splitkv_kernelI23Flash_fwd_kernel_traitsILi64ELi64ELi128ELi4ELb0ELb0EN7cutlass6half_tE19Flash_kernel_traitsILi64ELi64ELi128ELi4ES3_EELb1ELb0ELb1ELb0ELb0ELb0ELb0ELb1EEEvNS_16Flash_fwd_paramsE:
.text._ZN5flash24flash_fwd_splitkv_kernelI23Flash_fwd_kernel_traitsILi64ELi64ELi128ELi4ELb0ELb0EN7cutlass6half_tE19Flash_kernel_traitsILi64ELi64ELi128ELi4ES3_EELb1ELb0ELb1ELb0ELb0ELb0ELb0ELb1EEEvNS_16Flash_fwd_paramsE:
        /* <DEDUP_REMOVED lines=51> */
.L_x_6042:
        /* <DEDUP_REMOVED lines=37> */
[C---:B------:R-:W-:Y:S01]  /*0580*/  IADD3 R14, PT, PT, R0.reuse, 0x20, RZ ;  /* 0x00000020000e7810 */ /* 0x040fe20007ffe0ff */
[----:B------:R-:W-:Y:S01]  /*0590*/  VIADD R16, R0, 0x10 ;  /* 0x0000001000107836 */ /* 0x000fe20000000000 */
[----:B------:R-:W-:Y:S02]  /*05a0*/  BSSY.RECONVERGENT B0, `(.L_x_6044) ;  /* 0x000002c000007945 */ /* 0x000fe40003800200 */
[----:B------:R-:W4:Y:S01]  /*05b0*/  @!P1 LDC.64 R4, c[0x0][0x400] ;  /* 0x00010000ff049b82 */ /* 0x000f220000000a00 */
[----:B--2---:R-:W-:Y:S01]  /*05c0*/  ISETP.GE.AND P2, PT, R6, UR4, PT ;  /* 0x0000000406007c0c */ /* 0x004fe2000bf46270 */
[----:B------:R-:W2:Y:S03]  /*05d0*/  LDCU.64 UR4, c[0x0][0x410] ;  /* 0x00008200ff0477ac */ /* 0x000ea60008000a00 */
[-C--:B------:R-:W-:Y:S01]  /*05e0*/  ISETP.GE.OR P0, PT, R0, R165.reuse, P2 ;  /* 0x000000a50000720c */ /* 0x080fe20001706670 */
[----:B-1----:R-:W-:Y:S01]  /*05f0*/  @P1 IMAD.WIDE.U32 R12, R160, R2, RZ ;  /* 0x00000002a00c1225 */ /* 0x002fe200078e00ff */
[----:B------:R-:W-:-:S02]  /*0600*/  ISETP.GE.OR P3, PT, R16, R165, P2 ;  /* 0x000000a51000720c */ /* 0x000fc40001766670 */
[----:B------:R-:W-:Y:S01]  /*0610*/  ISETP.GE.OR P4, PT, R14, R165, P2 ;  /* 0x000000a50e00720c */ /* 0x000fe20001786670 */
[C---:B---3--:R-:W-:Y:S02]  /*0620*/  IMAD R127, R163.reuse, UR8, R126 ;  /* 0x00000008a37f7c24 */ /* 0x048fe4000f8e027e */
        /* <DEDUP_REMOVED lines=35> */
.L_x_6045:
[----:B------:R-:W-:Y:S05]  /*0860*/  BSYNC.RECONVERGENT B0 ;  /* 0x0000000000007941 */ /* 0x000fea0003800200 */
.L_x_6044:
        /* <DEDUP_REMOVED lines=14> */
.L_x_6047:
[----:B------:R-:W-:Y:S05]  /*0950*/  BSYNC.RECONVERGENT B0 ;  /* 0x0000000000007941 */ /* 0x000fea0003800200 */
.L_x_6046:
        /* <DEDUP_REMOVED lines=13> */
.L_x_6049:
[----:B------:R-:W-:Y:S05]  /*0a30*/  BSYNC.RECONVERGENT B0 ;  /* 0x0000000000007941 */ /* 0x000fea0003800200 */
.L_x_6048:
        /* <DEDUP_REMOVED lines=20> */
.L_x_6043:
        /* <DEDUP_REMOVED lines=11> */
.L_x_6050:
[----:B------:R-:W-:Y:S05]  /*0c30*/  BRA.U !UP0, `(.L_x_6051) ;  /* 0x00000005089c7547 */ /* 0x000fea000b800000 */
[----:B------:R-:W1:Y:S01]  /*0c40*/  LDC R5, c[0x0][0x4f0] ;  /* 0x00013c00ff057b82 */ /* 0x000e620000000800 */
[----:B-----5:R-:W-:Y:S01]  /*0c50*/  LEA R4, R61, 0xffffff80, 0x7 ;  /* 0xffffff803d047811 */ /* 0x020fe200078e38ff */
[----:B------:R-:W2:Y:S01]  /*0c60*/  LDCU.64 UR4, c[0x0][0x4e8] ;  /* 0x00009d00ff0477ac */ /* 0x000ea20008000a00 */
[----:B------:R-:W3:Y:S05]  /*0c70*/  LDCU.64 UR8, c[0x0][0x3a0] ;  /* 0x00007400ff0877ac */ /* 0x000eea0008000a00 */
        /* <DEDUP_REMOVED lines=13> */
[----:B--2---:R-:W-:-:S04]  /*0d50*/  IMAD.WIDE.U32 R8, R163, UR4, RZ ;  /* 0x00000004a3087c25 */ /* 0x004fc8000f8e00ff */
        /* <DEDUP_REMOVED lines=14> */
[----:B------:R-:W-:-:S05]  /*0e40*/  IMAD.MOV.U32 R3, RZ, RZ, R6 ;  /* 0x000000ffff037224 */ /* 0x000fca00078e0006 */
[----:B------:R-:W-:Y:S02]  /*0e50*/  @!P2 IADD3 R3, PT, PT, -R3, RZ, RZ ;  /* 0x000000ff0303a210 */ /* 0x000fe40007ffe1ff */
[----:B------:R-:W-:-:S05]  /*0e60*/  @!P3 LOP3.LUT R3, RZ, R5, RZ, 0x33, !PT ;  /* 0x00000005ff03b212 */ /* 0x000fca00078e33ff */
[----:B------:R-:W-:-:S05]  /*0e70*/  IMAD.WIDE R14, R3, 0x4, R170 ;  /* 0x00000004030e7825 */ /* 0x000fca00078e02aa */
[----:B------:R-:W2:Y:S01]  /*0e80*/  LDG.E R8, desc[UR6][R14.64] ;  /* 0x000000060e087981 */ /* 0x000ea2000c1e1900 */
[----:B----4-:R-:W-:Y:S01]  /*0e90*/  IABS R2, R7 ;  /* 0x0000000700027213 */ /* 0x010fe20000000000 */
[----:B------:R-:W-:Y:S01]  /*0ea0*/  IMAD.MOV R3, RZ, RZ, -R3 ;  /* 0x000000ffff037224 */ /* 0x000fe200078e0a03 */
[----:B------:R-:W-:Y:S01]  /*0eb0*/  ISETP.NE.AND P2, PT, R7, RZ, PT ;  /* 0x000000ff0700720c */ /* 0x000fe20003f45270 */
[----:B---3--:R-:W-:Y:S01]  /*0ec0*/  IMAD.U32 R72, RZ, RZ, UR14 ;  /* 0x0000000eff487e24 */ /* 0x008fe2000f8e00ff */
[----:B------:R-:W3:Y:S01]  /*0ed0*/  I2F.RP R9, R2 ;  /* 0x0000000200097306 */ /* 0x000ee20000209400 */
[----:B------:R-:W-:Y:S01]  /*0ee0*/  IMAD R4, R5, R3, R4 ;  /* 0x0000000305047224 */ /* 0x000fe200078e0204 */
[----:B------:R-:W-:-:S04]  /*0ef0*/  MOV R73, UR15 ;  /* 0x0000000f00497c02 */ /* 0x000fc80008000f00 */
[----:B------:R-:W-:Y:S02]  /*0f00*/  SHF.R.S32.HI R5, RZ, 0x1f, R4 ;  /* 0x0000001fff057819 */ /* 0x000fe40000011404 */
        /* <DEDUP_REMOVED lines=12> */
[----:B------:R-:W-:-:S03]  /*0fd0*/  IMAD R6, R5, R72, RZ ;  /* 0x0000004805067224 */ /* 0x000fc600078e02ff */
[----:B------:R-:W-:Y:S01]  /*0fe0*/  ISETP.GT.U32.AND P0, PT, R2, R13, PT ;  /* 0x0000000d0200720c */ /* 0x000fe20003f04070 */
[----:B------:R-:W-:-:S12]  /*0ff0*/  IMAD R6, R4, R73, R6 ;  /* 0x0000004904067224 */ /* 0x000fd800078e0206 */
        /* <DEDUP_REMOVED lines=21> */
[----:B------:R-:W-:-:S03]  /*1150*/  MOV R8, R0 ;  /* 0x0000000000087202 */ /* 0x000fc60000000f00 */
[----:B------:R-:W-:Y:S01]  /*1160*/  IMAD.IADD R15, R15, 0x1, R6 ;  /* 0x000000010f0f7824 */ /* 0x000fe200078e0206 */
[----:B------:R-:W-:-:S04]  /*1170*/  @!P4 IADD3 R8, PT, PT, -R8, RZ, RZ ;  /* 0x000000ff0808c210 */ /* 0x000fc80007ffe1ff */
[----:B------:R-:W-:Y:S01]  /*1180*/  SEL R8, R7, R8, !P2 ;  /* 0x0000000807087207 */ /* 0x000fe20005000000 */
[----:B--2---:R-:W-:Y:S01]  /*1190*/  IMAD.U32 R2, RZ, RZ, UR4 ;  /* 0x00000004ff027e24 */ /* 0x004fe2000f8e00ff */
[----:B------:R-:W-:-:S03]  /*11a0*/  MOV R3, UR5 ;  /* 0x0000000500037c02 */ /* 0x000fc60008000f00 */
        /* <DEDUP_REMOVED lines=16> */
.L_x_6051:
        /* <DEDUP_REMOVED lines=15> */
.L_x_6053:
[----:B------:R-:W2:Y:S01]  /*13a0*/  LDC.64 R72, c[0x0][0x3b8] ;  /* 0x0000ee00ff487b82 */ /* 0x000ea20000000a00 */
[----:B-1----:R-:W-:-:S05]  /*13b0*/  IADD3 R2, PT, PT, R0, R5, RZ ;  /* 0x0000000500027210 */ /* 0x002fca0007ffe0ff */
[C---:B--2---:R-:W-:Y:S02]  /*13c0*/  IMAD R13, R2.reuse, R73, RZ ;  /* 0x00000049020d7224 */ /* 0x044fe400078e02ff */
[----:B------:R-:W-:-:S05]  /*13d0*/  IMAD.WIDE.U32 R2, R2, R72, RZ ;  /* 0x0000004802027225 */ /* 0x000fca00078e00ff */
[----:B------:R-:W-:Y:S02]  /*13e0*/  IADD3 R13, PT, PT, R3, R13, RZ ;  /* 0x0000000d030d7210 */ /* 0x000fe40007ffe0ff */
[----:B------:R-:W-:Y:S02]  /*13f0*/  MOV R12, R2 ;  /* 0x00000002000c7202 */ /* 0x000fe40000000f00 */
.L_x_6054:
        /* <DEDUP_REMOVED lines=14> */
.L_x_6055:
[----:B------:R-:W1:Y:S01]  /*14e0*/  LDC.64 R2, c[0x0][0x3c0] ;  /* 0x0000f000ff027b82 */ /* 0x000e620000000a00 */
[----:B------:R-:W-:-:S05]  /*14f0*/  IADD3 R0, PT, PT, R0, R5, RZ ;  /* 0x0000000500007210 */ /* 0x000fca0007ffe0ff */
[C---:B-1----:R-:W-:Y:S02]  /*1500*/  IMAD R15, R0.reuse, R3, RZ ;  /* 0x00000003000f7224 */ /* 0x042fe400078e02ff */
[----:B-----5:R-:W-:-:S05]  /*1510*/  IMAD.WIDE.U32 R4, R0, R2, RZ ;  /* 0x0000000200047225 */ /* 0x020fca00078e00ff */
[----:B------:R-:W-:Y:S02]  /*1520*/  IADD3 R15, PT, PT, R5, R15, RZ ;  /* 0x0000000f050f7210 */ /* 0x000fe40007ffe0ff */
[----:B------:R-:W-:-:S07]  /*1530*/  MOV R14, R4 ;  /* 0x00000004000e7202 */ /* 0x000fce0000000f00 */
.L_x_6056:
        /* <DEDUP_REMOVED lines=13> */
[----:B------:R-:W1:Y:S02]  /*1610*/  LDC.64 R8, c[0x0][0x3d8] ;  /* 0x0000f600ff087b82 */ /* 0x000e640000000a00 */
[----:B------:R-:W-:-:S04]  /*1620*/  IMAD.MOV.U32 R6, RZ, RZ, R0 ;  /* 0x000000ffff067224 */ /* 0x000fc800078e0000 */
[----:B------:R-:W-:-:S05]  /*1630*/  IMAD.HI.U32 R0, R5, R6, RZ ;  /* 0x0000000605007227 */ /* 0x000fca00078e00ff */
[----:B------:R-:W-:-:S05]  /*1640*/  IADD3 R5, PT, PT, -R0, RZ, RZ ;  /* 0x000000ff00057210 */ /* 0x000fca0007ffe1ff */
[----:B------:R-:W-:Y:S01]  /*1650*/  IMAD R5, R4, R5, R6 ;  /* 0x0000000504057224 */ /* 0x000fe200078e0206 */
[----:B------:R-:W-:-:S04]  /*1660*/  LEA R6, R61, 0xffffff80, 0x7 ;  /* 0xffffff803d067811 */ /* 0x000fc800078e38ff */
[----:B------:R-:W-:Y:S01]  /*1670*/  ISETP.GT.U32.AND P0, PT, R4, R5, PT ;  /* 0x000000050400720c */ /* 0x000fe20003f04070 */
[----:B------:R-:W-:-:S04]  /*1680*/  IMAD.WIDE.U32 R16, R6, R72, R12 ;  /* 0x0000004806107225 */ /* 0x000fc800078e000c */
[----:B------:R-:W-:-:S04]  /*1690*/  IMAD.WIDE.U32 R14, R6, R2, R14 ;  /* 0x00000002060e7225 */ /* 0x000fc800078e000e */
[C---:B------:R-:W-:Y:S02]  /*16a0*/  IMAD R15, R6.reuse, R3, R15 ;  /* 0x00000003060f7224 */ /* 0x040fe400078e020f */
[----:B------:R-:W-:Y:S02]  /*16b0*/  IMAD R17, R6, R73, R17 ;  /* 0x0000004906117224 */ /* 0x000fe400078e0211 */
        /* <DEDUP_REMOVED lines=21> */
.L_x_6052:
        /* <DEDUP_REMOVED lines=8> */
[----:B------:R-:W-:Y:S01]  /*1890*/  LOP3.LUT R10, R68, 0x38, RZ, 0xc0, !PT ;  /* 0x00000038440a7812 */ /* 0x000fe200078ec0ff */
[----:B------:R-:W2:Y:S01]  /*18a0*/  LDC R13, c[0x0][0x450] ;  /* 0x00011400ff0d7b82 */ /* 0x000ea20000000800 */
[----:B------:R-:W-:Y:S01]  /*18b0*/  SHF.R.S32.HI R78, RZ, 0x1f, R71 ;  /* 0x0000001fff4e7819 */ /* 0x000fe20000011447 */
[----:B------:R-:W3:Y:S01]  /*18c0*/  LDCU.64 UR8, c[0x0][0x388] ;  /* 0x00007100ff0877ac */ /* 0x000ee20008000a00 */
[----:B------:R-:W-:Y:S01]  /*18d0*/  SHF.L.U64.HI R69, R2, 0x4, R3 ;  /* 0x0000000402457819 */ /* 0x000fe20000010203 */
[----:B------:R-:W-:Y:S01]  /*18e0*/  IMAD.SHL.U32 R65, R161, 0x40, RZ ;  /* 0x00000040a1417824 */ /* 0x000fe200078e00ff */
[----:B------:R-:W-:Y:S01]  /*18f0*/  LEA.HI R78, R78, R71, RZ, 0x7 ;  /* 0x000000474e4e7211 */ /* 0x000fe200078f38ff */
[----:B------:R-:W-:Y:S01]  /*1900*/  IMAD.SHL.U32 R74, R72, 0x10, RZ ;  /* 0x00000010484a7824 */ /* 0x000fe200078e00ff */
[----:B------:R-:W-:Y:S01]  /*1910*/  MOV R129, RZ ;  /* 0x000000ff00817202 */ /* 0x000fe20000000f00 */
[----:B------:R-:W4:Y:S01]  /*1920*/  @!P0 LDC.64 R4, c[0x0][0x398] ;  /* 0x0000e600ff048b82 */ /* 0x000f220000000a00 */
[----:B------:R-:W-:-:S02]  /*1930*/  SHF.R.S32.HI R78, RZ, 0x7, R78 ;  /* 0x00000007ff4e7819 */ /* 0x000fc4000001144e */
[----:B------:R-:W-:Y:S02]  /*1940*/  SHF.R.U32.HI R125, RZ, 0x1, R161 ;  /* 0x00000001ff7d7819 */ /* 0x000fe400000116a1 */
[----:B------:R-:W-:Y:S02]  /*1950*/  SHF.L.U32 R62, R61, 0x7, RZ ;  /* 0x000000073d3e7819 */ /* 0x000fe400000006ff */
[----:B------:R-:W-:Y:S01]  /*1960*/  SHF.L.U32 R70, R2, 0x4, RZ ;  /* 0x0000000402467819 */ /* 0x000fe200000006ff */
[----:B-1----:R-:W-:-:S04]  /*1970*/  @P0 IMAD.WIDE.U32 R16, R160, R130, RZ ;  /* 0x00000082a0100225 */ /* 0x002fc800078e00ff */
[----:B------:R-:W-:Y:S01]  /*1980*/  VIADD R67, R62, 0xffffff80 ;  /* 0xffffff803e437836 */ /* 0x000fe20000000000 */
[----:B--2---:R-:W-:-:S04]  /*1990*/  LEA.HI R13, R13, R13, RZ, 0x1 ;  /* 0x0000000d0d0d7211 */ /* 0x004fc800078f08ff */
[----:B------:R-:W-:Y:S01]  /*19a0*/  SHF.R.S32.HI R13, RZ, 0x1, R13 ;  /* 0x00000001ff0d7819 */ /* 0x000fe2000001140d */
[----:B----4-:R-:W-:-:S04]  /*19b0*/  @!P0 IMAD.WIDE.U32 R18, R163, R4, RZ ;  /* 0x00000004a3128225 */ /* 0x010fc800078e00ff */
[----:B------:R-:W-:Y:S02]  /*19c0*/  @!P0 IMAD R5, R163, R5, R19 ;  /* 0x00000005a3058224 */ /* 0x000fe400078e0213 */
[----:B------:R-:W-:Y:S01]  /*19d0*/  @!P0 IMAD.MOV.U32 R4, RZ, RZ, R18 ;  /* 0x000000ffff048224 */ /* 0x000fe200078e0012 */
[----:B------:R-:W-:Y:S01]  /*19e0*/  @P0 MOV R4, R16 ;  /* 0x0000001000040202 */ /* 0x000fe20000000f00 */
[----:B------:R-:W-:Y:S01]  /*19f0*/  @P0 IMAD R5, R160, R131, R17 ;  /* 0x00000083a0050224 */ /* 0x000fe200078e0211 */
[C---:B------:R-:W-:Y:S01]  /*1a00*/  IADD3 R16, P0, PT, R10.reuse, R14, RZ ;  /* 0x0000000e0a107210 */ /* 0x040fe20007f1e0ff */
[----:B------:R-:W-:Y:S01]  /*1a10*/  IMAD.WIDE.U32 R14, R11, 0x40, R128 ;  /* 0x000000400b0e7825 */ /* 0x000fe200078e0080 */
[C---:B------:R-:W-:Y:S02]  /*1a20*/  IADD3 R18, P1, PT, R10.reuse, R12, RZ ;  /* 0x0000000c0a127210 */ /* 0x040fe40007f3e0ff */
[----:B------:R-:W-:Y:S01]  /*1a30*/  IADD3 R4, P3, PT, R10, R4, RZ ;  /* 0x000000040a047210 */ /* 0x000fe20007f7e0ff */
[----:B------:R-:W-:-:S02]  /*1a40*/  IMAD.X R17, RZ, RZ, R9, P0 ;  /* 0x000000ffff117224 */ /* 0x000fc400000e0609 */
[----:B------:R-:W-:Y:S02]  /*1a50*/  IMAD.X R19, RZ, RZ, R8, P1 ;  /* 0x000000ffff137224 */ /* 0x000fe400008e0608 */
[----:B------:R-:W-:-:S04]  /*1a60*/  IMAD.WIDE.U32 R16, R128, R2, R16 ;  /* 0x0000000280107225 */ /* 0x000fc800078e0010 */
[----:B------:R-:W-:Y:S02]  /*1a70*/  IMAD R81, R128, R3, R17 ;  /* 0x0000000380517224 */ /* 0x000fe400078e0211 */
[C---:B------:R-:W-:Y:S02]  /*1a80*/  IMAD.SHL.U32 R80, R16.reuse, 0x2, RZ ;  /* 0x0000000210507824 */ /* 0x040fe400078e00ff */
[----:B------:R-:W-:Y:S01]  /*1a90*/  IMAD.SHL.U32 R3, R161, 0x4, RZ ;  /* 0x00000004a1037824 */ /* 0x000fe200078e00ff */
[----:B------:R-:W-:Y:S01]  /*1aa0*/  SHF.L.U64.HI R81, R16, 0x1, R81 ;  /* 0x0000000110517819 */ /* 0x000fe20000010251 */
[----:B------:R-:W-:Y:S01]  /*1ab0*/  IMAD.WIDE.U32 R18, R128, R72, R18 ;  /* 0x0000004880127225 */ /* 0x000fe200078e0012 */
[----:B------:R-:W-:Y:S02]  /*1ac0*/  IADD3 R80, P0, PT, R80, UR4, RZ ;  /* 0x0000000450507c10 */ /* 0x000fe4000ff1e0ff */
[----:B------:R-:W-:Y:S01]  /*1ad0*/  LOP3.LUT R3, R3, 0x1c, RZ, 0xc0, !PT ;  /* 0x0000001c03037812 */ /* 0x000fe200078ec0ff */
[----:B------:R-:W-:Y:S01]  /*1ae0*/  IMAD.X R5, RZ, RZ, R5, P3 ;  /* 0x000000ffff057224 */ /* 0x000fe200018e0605 */
[----:B------:R-:W-:Y:S01]  /*1af0*/  IADD3.X R81, PT, PT, R81, UR5, RZ, P0, !PT ;  /* 0x0000000551517c10 */ /* 0x000fe200087fe4ff */
[----:B------:R-:W-:Y:S01]  /*1b00*/  IMAD R83, R128, R73, R19 ;  /* 0x0000004980537224 */ /* 0x000fe200078e0213 */
[----:B------:R-:W-:Y:S01]  /*1b10*/  ISETP.GE.AND P0, PT, R78, R61, PT ;  /* 0x0000003d4e00720c */ /* 0x000fe20003f06270 */
[----:B------:R-:W-:Y:S01]  /*1b20*/  IMAD.SHL.U32 R82, R18, 0x2, RZ ;  /* 0x0000000212527824 */ /* 0x000fe200078e00ff */
[----:B------:R-:W-:Y:S01]  /*1b30*/  SHF.L.U64.HI R73, R72, 0x4, R73 ;  /* 0x0000000448497819 */ /* 0x000fe20000010249 */
[----:B------:R-:W-:Y:S01]  /*1b40*/  IMAD.WIDE.U32 R8, R126, UR10, R4 ;  /* 0x0000000a7e087c25 */ /* 0x000fe2000f8e0004 */
[----:B------:R-:W-:-:S02]  /*1b50*/  SHF.L.U64.HI R83, R18, 0x1, R83 ;  /* 0x0000000112537819 */ /* 0x000fc40000010253 */
[----:B---3--:R-:W-:Y:S01]  /*1b60*/  IADD3 R82, P1, PT, R82, UR8, RZ ;  /* 0x0000000852527c10 */ /* 0x008fe2000ff3e0ff */
[-C--:B------:R-:W-:Y:S01]  /*1b70*/  IMAD R4, R15, R130.reuse, RZ ;  /* 0x000000820f047224 */ /* 0x080fe200078e02ff */
[----:B------:R-:W-:Y:S01]  /*1b80*/  LOP3.LUT R72, R65, 0x1c0, RZ, 0xc0, !PT ;  /* 0x000001c041487812 */ /* 0x000fe200078ec0ff */
[----:B------:R-:W-:Y:S01]  /*1b90*/  IMAD R118, R128, R13, R3 ;  /* 0x0000000d80767224 */ /* 0x000fe200078e0203 */
[----:B------:R-:W-:Y:S01]  /*1ba0*/  IADD3.X R83, PT, PT, R83, UR9, RZ, P1, !PT ;  /* 0x0000000953537c10 */ /* 0x000fe20008ffe4ff */
[----:B------:R-:W-:Y:S01]  /*1bb0*/  IMAD R9, R126, UR11, R9 ;  /* 0x0000000b7e097c24 */ /* 0x000fe2000f8e0209 */
[----:B------:R-:W-:Y:S01]  /*1bc0*/  LOP3.LUT R5, R72, 0x8, R125, 0xf8, !PT ;  /* 0x0000000848057812 */ /* 0x000fe200078ef87d */
[C---:B------:R-:W-:Y:S01]  /*1bd0*/  IMAD R79, R14.reuse, R131, R4 ;  /* 0x000000830e4f7224 */ /* 0x040fe200078e0204 */
[----:B------:R-:W-:Y:S01]  /*1be0*/  LOP3.LUT R65, R65, 0x200, RZ, 0xc0, !PT ;  /* 0x0000020041417812 */ /* 0x000fe200078ec0ff */
[----:B------:R-:W-:Y:S01]  /*1bf0*/  IMAD.IADD R116, R3, 0x1, R118 ;  /* 0x0000000103747824 */ /* 0x000fe200078e0276 */
[----:B------:R-:W-:Y:S01]  /*1c00*/  LOP3.LUT R64, R5, 0x38, R68, 0x78, !PT ;  /* 0x0000003805407812 */ /* 0x000fe200078e7844 */
[----:B------:R-:W-:Y:S01]  /*1c10*/  IMAD.WIDE.U32 R130, R14, R130, R8 ;  /* 0x000000820e827225 */ /* 0x000fe200078e0008 */
[----:B------:R-:W-:-:S02]  /*1c20*/  SHF.R.S32.HI R104, RZ, 0x1f, R118 ;  /* 0x0000001fff687819 */ /* 0x000fc40000011476 */
[----:B------:R-:W-:Y:S01]  /*1c30*/  SHF.R.S32.HI R103, RZ, 0x1f, R116 ;  /* 0x0000001fff677819 */ /* 0x000fe20000011474 */
[----:B------:R-:W-:Y:S01]  /*1c40*/  IMAD.MOV.U32 R168, RZ, RZ, R80 ;  /* 0x000000ffffa87224 */ /* 0x000fe200078e0050 */
[----:B------:R-:W-:Y:S01]  /*1c50*/  MOV R166, R82 ;  /* 0x0000005200a67202 */ /* 0x000fe20000000f00 */
[----:B------:R-:W-:Y:S01]  /*1c60*/  IMAD.MOV.U32 R164, RZ, RZ, R83 ;  /* 0x000000ffffa47224 */ /* 0x000fe200078e0053 */
[----:B------:R-:W-:Y:S01]  /*1c70*/  MOV R169, R81 ;  /* 0x0000005100a97202 */ /* 0x000fe20000000f00 */
[----:B------:R-:W-:Y:S01]  /*1c80*/  IMAD.IADD R79, R131, 0x1, R79 ;  /* 0x00000001834f7824 */ /* 0x000fe200078e024f */
        /* <DEDUP_REMOVED lines=8> */
[----:B------:R-:W-:Y:S01]  /*1d10*/  SHF.L.U32 R109, R13, 0x5, RZ ;  /* 0x000000050d6d7819 */ /* 0x000fe200000006ff */
[----:B------:R-:W4:Y:S01]  /*1d20*/  LDC.64 R2, c[0x0][0x4a8] ;  /* 0x00012a00ff027b82 */ /* 0x000f220000000a00 */
[----:B------:R-:W2:Y:S01]  /*1d30*/  LDCU.128 UR8, c[0x0][0x490] ;  /* 0x00009200ff0877ac */ /* 0x000ea20008000c00 */
[----:B------:R-:W-:Y:S01]  /*1d40*/  SEL R0, R7, R0, !P2 ;  /* 0x0000000007007207 */ /* 0x000fe20005000000 */
[C---:B------:R-:W-:Y:S01]  /*1d50*/  IMAD.SHL.U32 R123, R13.reuse, 0x10, RZ ;  /* 0x000000100d7b7824 */ /* 0x040fe200078e00ff */
[----:B------:R-:W-:Y:S01]  /*1d60*/  VIMNMX R78, PT, PT, RZ, R78, !PT ;  /* 0x0000004eff4e7248 */ /* 0x000fe20007fe0100 */
[----:B------:R-:W3:Y:S01]  /*1d70*/  LDCU.64 UR4, c[0x0][0x488] ;  /* 0x00009100ff0477ac */ /* 0x000ee20008000a00 */
[C---:B------:R-:W-:Y:S01]  /*1d80*/  IMAD R114, R13.reuse, 0x30, RZ ;  /* 0x000000300d727824 */ /* 0x040fe200078e02ff */
[C---:B------:R-:W-:Y:S01]  /*1d90*/  IADD3 R76, PT, PT, R128.reuse, 0x20, RZ ;  /* 0x00000020804c7810 */ /* 0x040fe20007ffe0ff */
[C---:B------:R-:W-:Y:S01]  /*1da0*/  IMAD R113, R13.reuse, 0x50, RZ ;  /* 0x000000500d717824 */ /* 0x040fe200078e02ff */
[----:B------:R-:W3:Y:S01]  /*1db0*/  LDCU UR21, c[0x0][0x440] ;  /* 0x00008800ff1577ac */ /* 0x000ee20008000800 */
[C---:B------:R-:W-:Y:S01]  /*1dc0*/  IMAD R112, R13.reuse, 0x60, RZ ;  /* 0x000000600d707824 */ /* 0x040fe200078e02ff */
[----:B------:R-:W-:Y:S01]  /*1dd0*/  IADD3 R119, PT, PT, R128, 0x50, RZ ;  /* 0x0000005080777810 */ /* 0x000fe20007ffe0ff */
[C---:B------:R-:W-:Y:S01]  /*1de0*/  IMAD R111, R13.reuse, 0x70, RZ ;  /* 0x000000700d6f7824 */ /* 0x040fe200078e02ff */
[----:B------:R-:W3:Y:S01]  /*1df0*/  LDCU UR20, c[0x0][0x450] ;  /* 0x00008a00ff1477ac */ /* 0x000ee20008000800 */
[----:B------:R-:W-:Y:S01]  /*1e00*/  IMAD.SHL.U32 R107, R13, 0x40, RZ ;  /* 0x000000400d6b7824 */ /* 0x000fe200078e00ff */
[----:B------:R-:W-:Y:S01]  /*1e10*/  MOV R105, R61 ;  /* 0x0000003d00697202 */ /* 0x000fe20000000f00 */
[----:B-1----:R-:W-:Y:S01]  /*1e20*/  IMAD.WIDE.U32 R8, R163, R4, R10 ;  /* 0x00000004a3087225 */ /* 0x002fe200078e000a */
[----:B------:R-:W-:Y:S01]  /*1e30*/  IADD3 R4, P0, PT, -R71, R128, RZ ;  /* 0x0000008047047210 */ /* 0x000fe20007f1e1ff */
[----:B------:R-:W1:Y:S01]  /*1e40*/  LDCU.U8 UR22, c[0x0][0x533] ;  /* 0x0000a660ff1677ac */ /* 0x000e620008000000 */
[----:B------:R-:W-:Y:S01]  /*1e50*/  SHF.R.S32.HI R102, RZ, 0x1f, R123 ;  /* 0x0000001fff667819 */ /* 0x000fe2000001147b */
[C---:B------:R-:W-:Y:S01]  /*1e60*/  IMAD R9, R163.reuse, R5, R9 ;  /* 0x00000005a3097224 */ /* 0x040fe200078e0209 */
[----:B------:R-:W-:Y:S01]  /*1e70*/  SHF.R.S32.HI R5, RZ, 0x1f, R0 ;  /* 0x0000001fff057819 */ /* 0x000fe20000011400 */
[----:B--2---:R-:W-:Y:S01]  /*1e80*/  IMAD.WIDE.U32 R16, R163, UR10, R10 ;  /* 0x0000000aa3107c25 */ /* 0x004fe2000f8e000a */
[----:B------:R-:W-:Y:S01]  /*1e90*/  UMOV UR23, URZ ;  /* 0x000000ff00177c82 */ /* 0x000fe20008000000 */
[----:B----4-:R-:W-:-:S02]  /*1ea0*/  SHF.L.U32 R92, R2, 0x7, RZ ;  /* 0x00000007025c7819 */ /* 0x010fc400000006ff */
[C---:B------:R-:W-:Y:S01]  /*1eb0*/  IMAD R7, R5.reuse, UR14, RZ ;  /* 0x0000000e05077c24 */ /* 0x040fe2000f8e02ff */
[----:B------:R-:W-:Y:S01]  /*1ec0*/  SHF.L.U64.HI R94, R2, 0x4, R3 ;  /* 0x00000004025e7819 */ /* 0x000fe20000010203 */
[----:B---3--:R-:W-:Y:S01]  /*1ed0*/  IMAD R5, R5, UR16, RZ ;  /* 0x0000001005057c24 */ /* 0x008fe2000f8e02ff */
[----:B------:R-:W-:Y:S01]  /*1ee0*/  SHF.R.S32.HI R101, RZ, 0x1f, R109 ;  /* 0x0000001fff657819 */ /* 0x000fe2000001146d */
[----:B------:R-:W-:Y:S01]  /*1ef0*/  IMAD.WIDE.U32 R18, R67, UR12, R8 ;  /* 0x0000000c43127c25 */ /* 0x000fe2000f8e0008 */
[----:B------:R-:W-:Y:S02]  /*1f00*/  SHF.R.S32.HI R9, RZ, 0x1f, R71 ;  /* 0x0000001fff097819 */ /* 0x000fe40000011447 */
[----:B------:R-:W-:Y:S01]  /*1f10*/  SHF.R.S32.HI R100, RZ, 0x1f, R114 ;  /* 0x0000001fff647819 */ /* 0x000fe20000011472 */
[----:B------:R-:W-:Y:S01]  /*1f20*/  IMAD R14, R0, UR17, R5 ;  /* 0x00000011000e7c24 */ /* 0x000fe2000f8e0205 */
[----:B------:R-:W-:Y:S01]  /*1f30*/  SHF.R.S32.HI R99, RZ, 0x1f, R107 ;  /* 0x0000001fff637819 */ /* 0x000fe2000001146b */
[----:B------:R-:W-:Y:S01]  /*1f40*/  IMAD R5, R6, R13, RZ ;  /* 0x0000000d06057224 */ /* 0x000fe200078e02ff */
[----:B------:R-:W-:Y:S01]  /*1f50*/  SHF.R.S32.HI R98, RZ, 0x1f, R113 ;  /* 0x0000001fff627819 */ /* 0x000fe20000011471 */
[----:B------:R-:W-:Y:S01]  /*1f60*/  IMAD R17, R163, UR11, R17 ;  /* 0x0000000ba3117c24 */ /* 0x000fe2000f8e0211 */
[----:B------:R-:W2:Y:S01]  /*1f70*/  LDCU.64 UR10, c[0x0][0x4d0] ;  /* 0x00009a00ff0a77ac */ /* 0x000ea20008000a00 */
[C---:B------:R-:W-:Y:S01]  /*1f80*/  IMAD R19, R67.reuse, UR13, R19 ;  /* 0x0000000d43137c24 */ /* 0x040fe2000f8e0213 */
[----:B------:R-:W-:Y:S01]  /*1f90*/  SHF.R.S32.HI R87, RZ, 0x1f, R5 ;  /* 0x0000001fff577819 */ /* 0x000fe20000011405 */
[----:B------:R-:W-:Y:S01]  /*1fa0*/  IMAD.WIDE.U32 R16, R67, R2, R16 ;  /* 0x0000000243107225 */ /* 0x000fe200078e0010 */
[C---:B------:R-:W-:Y:S01]  /*1fb0*/  IADD3 R54, P1, PT, R5.reuse, R118, RZ ;  /* 0x0000007605367210 */ /* 0x040fe20007f3e0ff */
[----:B------:R-:W-:Y:S01]  /*1fc0*/  USHF.L.U32 UR17, UR12, 0x5, URZ ;  /* 0x000000050c117899 */ /* 0x000fe200080006ff */
[----:B------:R-:W-:Y:S01]  /*1fd0*/  SHF.R.S32.HI R97, RZ, 0x1f, R112 ;  /* 0x0000001fff617819 */ /* 0x000fe20000011470 */
[----:B------:R-:W-:Y:S01]  /*1fe0*/  IMAD.X R9, RZ, RZ, ~R9, P0 ;  /* 0x000000ffff097224 */ /* 0x000fe200000e0e09 */
[----:B------:R-:W-:Y:S01]  /*1ff0*/  IADD3 R86, P0, PT, R5, R116, RZ ;  /* 0x0000007405567210 */ /* 0x000fe20007f1e0ff */
[----:B------:R-:W-:Y:S01]  /*2000*/  IMAD R17, R67, R3, R17 ;  /* 0x0000000343117224 */ /* 0x000fe200078e0211 */
[----:B------:R-:W-:Y:S01]  /*2010*/  SHF.R.S32.HI R96, RZ, 0x1f, R111 ;  /* 0x0000001fff607819 */ /* 0x000fe2000001146f */
[----:B------:R-:W-:Y:S01]  /*2020*/  IMAD.WIDE.U32 R18, R0, UR16, R18 ;  /* 0x0000001000127c25 */ /* 0x000fe2000f8e0012 */
[----:B------:R-:W-:-:S02]  /*2030*/  USHF.L.U64.HI UR16, UR12, 0x5, UR13 ;  /* 0x000000050c107899 */ /* 0x000fc4000801020d */
[----:B-1----:R-:W-:Y:S01]  /*2040*/  UISETP.NE.AND UP0, UPT, UR22, URZ, UPT ;  /* 0x000000ff1600728c */ /* 0x002fe2000bf05270 */
[C---:B------:R-:W-:Y:S01]  /*2050*/  IMAD.X R5, R87.reuse, 0x1, R104, P1 ;  /* 0x0000000157057824 */ /* 0x040fe200008e0668 */
[----:B------:R-:W-:Y:S01]  /*2060*/  IADD3.X R87, PT, PT, R87, R103, RZ, P0, !PT ;  /* 0x0000006757577210 */ /* 0x000fe200007fe4ff */
[C---:B------:R-:W-:Y:S01]  /*2070*/  IMAD R7, R0.reuse, UR15, R7 ;  /* 0x0000000f00077c24 */ /* 0x040fe2000f8e0207 */
[----:B------:R-:W-:Y:S01]  /*2080*/  IADD3 R15, PT, PT, R19, R14, RZ ;  /* 0x0000000e130f7210 */ /* 0x000fe20007ffe0ff */
[----:B------:R-:W-:Y:S01]  /*2090*/  IMAD.WIDE.U32 R16, R0, UR14, R16 ;  /* 0x0000000e00107c25 */ /* 0x000fe2000f8e0010 */
[----:B------:R-:W-:Y:S01]  /*20a0*/  SHF.L.U64.HI R0, R54, 0x1, R5 ;  /* 0x0000000136007819 */ /* 0x000fe20000010205 */
[----:B------:R-:W1:Y:S01]  /*20b0*/  LDCU.64 UR14, c[0x0][0x3c0] ;  /* 0x00007800ff0e77ac */ /* 0x000e620008000a00 */
[----:B------:R-:W-:Y:S01]  /*20c0*/  SHF.L.U64.HI R87, R86, 0x1, R87 ;  /* 0x0000000156577819 */ /* 0x000fe20000010257 */
[----:B------:R-:W-:Y:S01]  /*20d0*/  IMAD.MOV.U32 R14, RZ, RZ, R18 ;  /* 0x000000ffff0e7224 */ /* 0x000fe200078e0012 */
[----:B------:R-:W-:Y:S01]  /*20e0*/  MOV R6, R16 ;  /* 0x0000001000067202 */ /* 0x000fe20000000f00 */
[----:B------:R-:W-:-:S02]  /*20f0*/  IMAD.SHL.U32 R54, R54, 0x2, RZ ;  /* 0x0000000236367824 */ /* 0x000fc400078e00ff */
[----:B------:R-:W-:Y:S02]  /*2100*/  IMAD.SHL.U32 R86, R86, 0x2, RZ ;  /* 0x0000000256567824 */ /* 0x000fe400078e00ff */
[----:B------:R-:W-:Y:S02]  /*2110*/  IMAD R85, R9, UR12, RZ ;  /* 0x0000000c09557c24 */ /* 0x000fe4000f8e02ff */
[----:B------:R-:W-:Y:S01]  /*2120*/  IMAD.IADD R7, R17, 0x1, R7 ;  /* 0x0000000111077824 */ /* 0x000fe200078e0207 */
[----:B------:R-:W-:Y:S01]  /*2130*/  IADD3 R88, P1, PT, R86, UR18, RZ ;  /* 0x0000001256587c10 */ /* 0x000fe2000ff3e0ff */
        /* <DEDUP_REMOVED lines=8> */
[C---:B------:R-:W-:Y:S01]  /*21c0*/  IMAD R9, R4.reuse, R3, R9 ;  /* 0x0000000304097224 */ /* 0x040fe200078e0209 */
[----:B------:R-:W3:Y:S01]  /*21d0*/  LDCU UR19, c[0x0][0x440] ;  /* 0x00008800ff1377ac */ /* 0x000ee20008000800 */
[----:B------:R-:W-:Y:S01]  /*21e0*/  IMAD.WIDE.U32 R4, R4, R2, R6 ;  /* 0x0000000204047225 */ /* 0x000fe200078e0006 */
[----:B------:R-:W-:-:S02]  /*21f0*/  IADD3 R85, PT, PT, R17, R85, RZ ;  /* 0x0000005511557210 */ /* 0x000fc40007ffe0ff */
[----:B--2---:R-:W-:Y:S01]  /*2200*/  IADD3 R86, P1, PT, R86, UR10, RZ ;  /* 0x0000000a56567c10 */ /* 0x004fe2000ff3e0ff */
[----:B------:R-:W-:Y:S01]  /*2210*/  IMAD.IADD R9, R5, 0x1, R9 ;  /* 0x0000000105097824 */ /* 0x000fe200078e0209 */
[----:B------:R-:W-:Y:S01]  /*2220*/  LEA.HI.X R85, R16, UR9, R85, 0x1, P2 ;  /* 0x0000000910557c11 */ /* 0x000fe200090f0c55 */
[----:B------:R-:W-:Y:S01]  /*2230*/  IMAD.SHL.U32 R95, R2, 0x10, RZ ;  /* 0x00000010025f7824 */ /* 0x000fe200078e00ff */
[----:B------:R-:W-:Y:S01]  /*2240*/  LEA R12, P2, R4, UR4, 0x1 ;  /* 0x00000004040c7c11 */ /* 0x000fe2000f8408ff */
[----:B------:R-:W-:Y:S01]  /*2250*/  VIADD R77, R128, 0x10 ;  /* 0x00000010804d7836 */ /* 0x000fe20000000000 */
        /* <DEDUP_REMOVED lines=9> */
[C---:B------:R-:W-:Y:S01]  /*22f0*/  IMAD R110, R61.reuse, -0x80, R71 ;  /* 0xffffff803d6e7824 */ /* 0x040fe200078e0247 */
[----:B---3--:R-:W-:Y:S01]  /*2300*/  ISETP.GE.AND P1, PT, R10, UR19, PT ;  /* 0x000000130a007c0c */ /* 0x008fe2000bf26270 */
[----:B------:R-:W-:Y:S01]  /*2310*/  IMAD R108, R61, -0x80, R66 ;  /* 0xffffff803d6c7824 */ /* 0x000fe200078e0242 */
[----:B------:R-:W-:Y:S01]  /*2320*/  IADD3 R93, P0, PT, RZ, -UR23, RZ ;  /* 0x80000017ff5d7c10 */ /* 0x000fe2000ff1e0ff */
[----:B------:R-:W-:Y:S01]  /*2330*/  IMAD.MOV.U32 R106, RZ, RZ, R67 ;  /* 0x000000ffff6a7224 */ /* 0x000fe200078e0043 */
[----:B------:R-:W-:Y:S01]  /*2340*/  MOV R17, UR20 ;  /* 0x0000001400117c02 */ /* 0x000fe20008000f00 */
[----:B------:R-:W2:Y:S02]  /*2350*/  LDCU.64 UR4, c[0x0][0x3b8] ;  /* 0x00007700ff0477ac */ /* 0x000ea40008000a00 */
[----:B------:R-:W-:Y:S01]  /*2360*/  @P2 LOP3.LUT R63, R63, 0x10, RZ, 0xfc, !PT ;  /* 0x000000103f3f2812 */ /* 0x000fe200078efcff */
[----:B------:R-:W-:Y:S01]  /*2370*/  IMAD.X R90, RZ, RZ, ~UR18, P0 ;  /* 0x80000012ff5a7e24 */ /* 0x000fe200080e06ff */
[----:B------:R-:W3:Y:S01]  /*2380*/  LDCU.64 UR12, c[0x0][0x4e0] ;  /* 0x00009c00ff0c77ac */ /* 0x000ee20008000a00 */
[----:B------:R-:W-:Y:S01]  /*2390*/  IMAD.X R92, RZ, RZ, ~R92, P0 ;  /* 0x000000ffff5c7224 */ /* 0x000fe200000e0e5c */
[----:B------:R-:W-:-:S02]  /*23a0*/  LOP3.LUT R63, R63, 0xffffffbf, RZ, 0xc0, !PT ;  /* 0xffffffbf3f3f7812 */ /* 0x000fc400078ec0ff */
[C---:B------:R-:W-:Y:S01]  /*23b0*/  SHF.R.S64 R91, R93.reuse, 0x1f, R90 ;  /* 0x0000001f5d5b7819 */ /* 0x040fe2000000105a */
[----:B------:R-:W4:Y:S01]  /*23c0*/  LDCU.128 UR8, c[0x0][0x3a0] ;  /* 0x00007400ff0877ac */ /* 0x000f220008000c00 */
[----:B------:R-:W-:Y:S02]  /*23d0*/  SHF.R.S64 R93, R93, 0x1f, R92 ;  /* 0x0000001f5d5d7819 */ /* 0x000fe4000000105c */
[----:B------:R-:W-:Y:S02]  /*23e0*/  @P1 LOP3.LUT R63, R63, 0x40, RZ, 0xfc, !PT ;  /* 0x000000403f3f1812 */ /* 0x000fe400078efcff */
[----:B------:R-:W-:Y:S02]  /*23f0*/  SHF.R.S32.HI R90, RZ, 0x1f, R90 ;  /* 0x0000001fff5a7819 */ /* 0x000fe4000001145a */
[----:B-1----:R-:W-:-:S07]  /*2400*/  SHF.R.S32.HI R92, RZ, 0x1f, R92 ;  /* 0x0000001fff5c7819 */ /* 0x002fce000001145c */
.L_x_6095:
[C---:B------:R-:W-:Y:S01]  /*2410*/  LOP3.LUT P0, RZ, R63.reuse, 0x10, RZ, 0xc0, !PT ;  /* 0x000000103fff7812 */ /* 0x040fe2000780c0ff */
[----:B------:R-:W-:Y:S01]  /*2420*/  VIADD R108, R108, 0x80 ;  /* 0x000000806c6c7836 */ /* 0x000fe20000000000 */
[C---:B------:R-:W-:Y:S01]  /*2430*/  LOP3.LUT P2, RZ, R63.reuse, 0x40, RZ, 0xc0, !PT ;  /* 0x000000403fff7812 */ /* 0x040fe2000784c0ff */
        /* <DEDUP_REMOVED lines=11> */
[----:B------:R-:W-:Y:S02]  /*24f0*/  ISETP.GE.OR P0, PT, R75, R108, P2 ;  /* 0x0000006c4b00720c */ /* 0x000fe40001706670 */
[----:B------:R-:W-:Y:S02]  /*2500*/  @P2 LOP3.LUT R63, R63, 0x10, RZ, 0xfc, !PT ;  /* 0x000000103f3f2812 */ /* 0x000fe400078efcff */
[----:B------:R-:W-:Y:S01]  /*2510*/  ISETP.LT.OR P5, PT, R75, R110, P0 ;  /* 0x0000006e4b00720c */ /* 0x000fe200007a1670 */
[----:B------:R-:W5:Y:S01]  /*2520*/  @!P4 LDG.E.128 R24, desc[UR6][R84.64] ;  /* 0x000000065418c981 */ /* 0x000f62000c1e1d00 */
[----:B------:R-:W-:Y:S02]  /*2530*/  ISETP.GE.OR P0, PT, R119, R108, P2 ;  /* 0x0000006c7700720c */ /* 0x000fe40001706670 */
[----:B------:R-:W-:Y:S02]  /*2540*/  LOP3.LUT R63, R63, 0xfffffffe, RZ, 0xc0, !PT ;  /* 0xfffffffe3f3f7812 */ /* 0x000fe400078ec0ff */
[----:B------:R-:W-:Y:S01]  /*2550*/  ISETP.LT.OR P1, PT, R119, R110, P0 ;  /* 0x0000006e7700720c */ /* 0x000fe20000721670 */
[----:B----4-:R-:W1:Y:S01]  /*2560*/  @!P6 LDC.64 R20, c[0x0][0x3c0] ;  /* 0x0000f000ff14eb82 */ /* 0x010e620000000a00 */
[C---:B------:R-:W-:Y:S04]  /*2570*/  LEA R32, P0, R70.reuse, R80, 0x1 ;  /* 0x0000005046207211 */ /* 0x040fe800078008ff */
[----:B------:R-:W-:Y:S02]  /*2580*/  LEA.HI.X R33, R70, R81, R69, 0x1, P0 ;  /* 0x0000005146217211 */ /* 0x000fe400000f0c45 */
[----:B------:R-:W-:Y:S01]  /*2590*/  @P5 LOP3.LUT R63, R63, 0x1, RZ, 0xfc, !PT ;  /* 0x000000013f3f5812 */ /* 0x000fe200078efcff */
[----:B------:R-:W2:Y:S03]  /*25a0*/  @!P5 LDC.64 R18, c[0x0][0x4b0] ;  /* 0x00012c00ff12db82 */ /* 0x000ea60000000a00 */
        /* <DEDUP_REMOVED lines=10> */
[C---:B--2---:R-:W-:Y:S04]  /*2650*/  @!P5 LEA R20, P0, R18.reuse, R34, 0x6 ;  /* 0x000000221214d211 */ /* 0x044fe800078030ff */
        /* <DEDUP_REMOVED lines=14> */
[----:B-----5:R1:W-:Y:S01]  /*2740*/  @!P4 STG.E.128 desc[UR6][R80.64], R24 ;  /* 0x000000185000c986 */ /* 0x0203e2000c101d06 */
        /* <DEDUP_REMOVED lines=122> */
.L_x_6059:
        /* <DEDUP_REMOVED lines=70> */
.L_x_6063:
[----:B------:R-:W-:Y:S05]  /*3350*/  BSYNC.RECONVERGENT B0 ;  /* 0x0000000000007941 */ /* 0x000fea0003800200 */
.L_x_6062:
        /* <DEDUP_REMOVED lines=54> */
.L_x_6065:
[----:B------:R-:W-:Y:S05]  /*36c0*/  BSYNC.RECONVERGENT B0 ;  /* 0x0000000000007941 */ /* 0x000fea0003800200 */
.L_x_6064:
        /* <DEDUP_REMOVED lines=60> */
.L_x_6067:
[----:B------:R-:W-:Y:S05]  /*3a90*/  BSYNC.RECONVERGENT B0 ;  /* 0x0000000000007941 */ /* 0x000fea0003800200 */
.L_x_6066:
        /* <DEDUP_REMOVED lines=62> */
.L_x_6069:
[----:B------:R-:W-:Y:S05]  /*3e80*/  BSYNC.RECONVERGENT B0 ;  /* 0x0000000000007941 */ /* 0x000fea0003800200 */
.L_x_6068:
        /* <DEDUP_REMOVED lines=62> */
.L_x_6071:
[----:B------:R-:W-:Y:S05]  /*4270*/  BSYNC.RECONVERGENT B0 ;  /* 0x0000000000007941 */ /* 0x000fea0003800200 */
.L_x_6070:
        /* <DEDUP_REMOVED lines=62> */
.L_x_6073:
[----:B------:R-:W-:Y:S05]  /*4660*/  BSYNC.RECONVERGENT B0 ;  /* 0x0000000000007941 */ /* 0x000fea0003800200 */
.L_x_6072:
        /* <DEDUP_REMOVED lines=62> */
.L_x_6075:
[----:B------:R-:W-:Y:S05]  /*4a50*/  BSYNC.RECONVERGENT B0 ;  /* 0x0000000000007941 */ /* 0x000fea0003800200 */
.L_x_6074:
        /* <DEDUP_REMOVED lines=62> */
.L_x_6077:
[----:B------:R-:W-:Y:S05]  /*4e40*/  BSYNC.RECONVERGENT B0 ;  /* 0x0000000000007941 */ /* 0x000fea0003800200 */
.L_x_6076:
[----:B-1----:R-:W1:Y:S01]  /*4e50*/  LDC R17, c[0x0][0x450] ;  /* 0x00011400ff117b82 */ /* 0x002e620000000800 */
[----:B--2---:R-:W-:Y:S05]  /*4e60*/  IMAD.U32 R3, R38, -0x40, RZ ;  /* 0xffffffc026037824 */ /* 0x004fea00078e00ff */
[C---:B------:R-:W-:Y:S02]  /*4e70*/  LEA R14, P1, R3.reuse, R14, 0x1 ;  /* 0x0000000e030e7211 */ /* 0x040fe400078208ff */
[C---:B------:R-:W-:Y:S02]  /*4e80*/  LEA R54, P0, R3.reuse, R54, 0x1 ;  /* 0x0000003603367211 */ /* 0x040fe400078008ff */
[C---:B------:R-:W-:Y:S02]  /*4e90*/  LEA.HI.X.SX32 R15, R3.reuse, R15, 0x1, P1 ;  /* 0x0000000f030f7211 */ /* 0x040fe400008f0eff */
[----:B------:R-:W-:Y:S01]  /*4ea0*/  LEA.HI.X.SX32 R55, R3, R55, 0x1, P0 ;  /* 0x0000003703377211 */ /* 0x000fe200000f0eff */
[----:B------:R-:W-:Y:S05]  /*4eb0*/  BRA `(.L_x_6060) ;  /* 0x00000030007c7947 */ /* 0x000fea0003800000 */
.L_x_6061:
        /* <DEDUP_REMOVED lines=103> */
.L_x_6079:
[----:B------:R-:W-:Y:S05]  /*5530*/  BSYNC.RECONVERGENT B0 ;  /* 0x0000000000007941 */ /* 0x000fea0003800200 */
.L_x_6078:
        /* <DEDUP_REMOVED lines=92> */
.L_x_6081:
[----:B------:R-:W-:Y:S05]  /*5b00*/  BSYNC.RECONVERGENT B0 ;  /* 0x0000000000007941 */ /* 0x000fea0003800200 */
.L_x_6080:
        /* <DEDUP_REMOVED lines=96> */
.L_x_6083:
[----:B------:R-:W-:Y:S05]  /*6110*/  BSYNC.RECONVERGENT B0 ;  /* 0x0000000000007941 */ /* 0x000fea0003800200 */
.L_x_6082:
        /* <DEDUP_REMOVED lines=98> */
.L_x_6085:
[----:B------:R-:W-:Y:S05]  /*6740*/  BSYNC.RECONVERGENT B0 ;  /* 0x0000000000007941 */ /* 0x000fea0003800200 */
.L_x_6084:
        /* <DEDUP_REMOVED lines=12> */
[----:B------:R-:W-:Y:S03]  /*6810*/  @!P0 IADD3 R42, P2, PT, R137, R88, RZ ;  /* 0x00000058892a8210 */ /* 0x000fe60007f5e0ff */
[----:B------:R-:W5:Y:S01]  /*6820*/  @!P0 LDG.E.128 R136, desc[UR6][R140.64] ;  /* 0x000000068c888981 */ /* 0x000f62000c1e1d00 */
[----:B------:R-:W-:Y:S02]  /*6830*/  @!P0 IADD3.X R43, PT, PT, R60, R89, RZ, P2, !PT ;  /* 0x000000593c2b8210 */ /* 0x000fe400017fe4ff */
[----:B------:R-:W-:Y:S02]  /*6840*/  PLOP3.LUT P2, PT, PT, PT, PT, 0x80, 0x8 ;  /* 0x000000000008781c */ /* 0x000fe40003f4f070 */
[----:B------:R-:W-:Y:S03]  /*6850*/  @!P0 PLOP3.LUT P2, PT, P1, PT, PT, 0x80, 0x8 ;  /* 0x000000000008881c */ /* 0x000fe60000f4f070 */
[----:B------:R-:W2:Y:S01]  /*6860*/  @!P0 LDG.E.128 R48, desc[UR6][R42.64] ;  /* 0x000000062a308981 */ /* 0x000ea2000c1e1d00 */
[--C-:B-----5:R-:W-:Y:S02]  /*6870*/  @!P0 HADD2.F32 R34, -RZ, R136.reuse.H0_H0 ;  /* 0x20000088ff228230 */ /* 0x120fe40000004100 */
[----:B------:R-:W-:Y:S02]  /*6880*/  @!P0 HADD2.F32 R32, -RZ, R136.H1_H1 ;  /* 0x30000088ff208230 */ /* 0x000fe40000004100 */
[--C-:B------:R-:W-:Y:S05]  /*6890*/  @!P0 HADD2.F32 R30, -RZ, R137.reuse.H0_H0 ;  /* 0x20000089ff1e8230 */ /* 0x100fea0000004100 */
        /* <DEDUP_REMOVED lines=11> */
[----:B------:R-:W-:Y:S02]  /*6950*/  @!P0 HADD2.F32 R18, -RZ, R139.H1_H1 ;  /* 0x3000008bff128230 */ /* 0x000fe40000004100 */
[----:B------:R-:W-:Y:S01]  /*6960*/  @!P2 FADD.FTZ R23, -R23, -RZ ;  /* 0x800000ff1717a221 */ /* 0x000fe20000010100 */
[--C-:B------:R-:W-:Y:S02]  /*6970*/  @!P0 HADD2.F32 R44, -RZ, R49.reuse.H0_H0 ;  /* 0x20000031ff2c8230 */ /* 0x100fe40000004100 */
[----:B------:R-:W-:Y:S01]  /*6980*/  @!P2 FADD.FTZ R22, -R22, -RZ ;  /* 0x800000ff1616a221 */ /* 0x000fe20000010100 */
[----:B------:R-:W-:Y:S02]  /*6990*/  @!P0 HADD2.F32 R46, -RZ, R49.H1_H1 ;  /* 0x30000031ff2e8230 */ /* 0x000fe40000004100 */
[----:B------:R-:W-:Y:S01]  /*69a0*/  @!P2 FADD.FTZ R18, -R18, -RZ ;  /* 0x800000ff1212a221 */ /* 0x000fe20000010100 */
[----:B------:R-:W-:Y:S02]  /*69b0*/  @!P0 HADD2.F32 R47, -RZ, R50.H0_H0 ;  /* 0x20000032ff2f8230 */ /* 0x000fe40000004100 */
        /* <DEDUP_REMOVED lines=59> */
.L_x_6087:
[----:B------:R-:W-:Y:S05]  /*6d70*/  BSYNC.RECONVERGENT B0 ;  /* 0x0000000000007941 */ /* 0x000fea0003800200 */
.L_x_6086:
        /* <DEDUP_REMOVED lines=98> */
.L_x_6089:
[----:B------:R-:W-:Y:S05]  /*73a0*/  BSYNC.RECONVERGENT B0 ;  /* 0x0000000000007941 */ /* 0x000fea0003800200 */
.L_x_6088:
        /* <DEDUP_REMOVED lines=98> */
.L_x_6091:
[----:B------:R-:W-:Y:S05]  /*79d0*/  BSYNC.RECONVERGENT B0 ;  /* 0x0000000000007941 */ /* 0x000fea0003800200 */
.L_x_6090:
        /* <DEDUP_REMOVED lines=9> */
[----:B-1----:R-:W-:Y:S01]  /*7a70*/  @!P0 SEL R51, R124, RZ, P1 ;  /* 0x000000ff7c338207 */ /* 0x002fe20000800000 */
[----:B-----5:R-:W-:Y:S01]  /*7a80*/  IMAD.WIDE.U32 R20, R52, 0xc0, R20 ;  /* 0x000000c034147825 */ /* 0x020fe200078e0014 */
[----:B------:R-:W-:Y:S03]  /*7a90*/  @!P0 SEL R52, R16, RZ, P1 ;  /* 0x000000ff10348207 */ /* 0x000fe60000800000 */
[----:B------:R-:W-:Y:S05]  /*7aa0*/  IMAD R53, R53, 0xc0, RZ ;  /* 0x000000c035357824 */ /* 0x000fea00078e02ff */
[----:B------:R-:W-:Y:S02]  /*7ab0*/  IADD3 R21, PT, PT, R53, R21, RZ ;  /* 0x0000001535157210 */ /* 0x000fe40007ffe0ff */
[----:B------:R-:W-:Y:S01]  /*7ac0*/  @!P0 IADD3 R53, P2, PT, R111, R52, RZ ;  /* 0x000000346f358210 */ /* 0x000fe20007f5e0ff */
[----:B------:R-:W-:Y:S03]  /*7ad0*/  @!P0 IMAD.WIDE R16, R19, 0x2, R20 ;  /* 0x0000000213108825 */ /* 0x000fe600078e0214 */
[----:B------:R-:W-:Y:S01]  /*7ae0*/  @!P0 IADD3.X R52, PT, PT, R96, R51, RZ, P2, !PT ;  /* 0x0000003360348210 */ /* 0x000fe200017fe4ff */
[----:B------:R-:W5:Y:S01]  /*7af0*/  LDG.E.128 R44, desc[UR6][R20.64] ;  /* 0x00000006142c7981 */ /* 0x000f62000c1e1d00 */
[C---:B------:R-:W-:Y:S02]  /*7b00*/  @!P0 SHF.L.U32 R51, R53.reuse, 0x1, RZ ;  /* 0x0000000135338819 */ /* 0x040fe400000006ff */
[----:B------:R-:W-:Y:S02]  /*7b10*/  @!P0 SHF.L.U64.HI R52, R53, 0x1, R52 ;  /* 0x0000000135348819 */ /* 0x000fe40000010234 */
[C---:B---34-:R-:W-:Y:S03]  /*7b20*/  @!P0 IADD3 R56, P2, PT, R51.reuse, R86, RZ ;  /* 0x0000005633388210 */ /* 0x058fe60007f5e0ff */
        /* <DEDUP_REMOVED lines=81> */
.L_x_6093:
[----:B------:R-:W-:Y:S05]  /*8040*/  BSYNC.RECONVERGENT B0 ;  /* 0x0000000000007941 */ /* 0x000fea0003800200 */
.L_x_6092:
[----:B------:R-:W1:Y:S01]  /*8050*/  LDC R17, c[0x0][0x450] ;  /* 0x00011400ff117b82 */ /* 0x000e620000000800 */
[----:B--2---:R-:W-:Y:S05]  /*8060*/  IMAD.U32 R3, R122, -0x40, RZ ;  /* 0xffffffc07a037824 */ /* 0x004fea00078e00ff */
[C---:B------:R-:W-:Y:S02]  /*8070*/  LEA R88, P1, R3.reuse, R88, 0x1 ;  /* 0x0000005803587211 */ /* 0x040fe400078208ff */
[C---:B------:R-:W-:Y:S02]  /*8080*/  LEA R86, P0, R3.reuse, R86, 0x1 ;  /* 0x0000005603567211 */ /* 0x040fe400078008ff */
[C---:B------:R-:W-:Y:S02]  /*8090*/  LEA.HI.X.SX32 R89, R3.reuse, R89, 0x1, P1 ;  /* 0x0000005903597211 */ /* 0x040fe400008f0eff */
[----:B------:R-:W-:Y:S09]  /*80a0*/  LEA.HI.X.SX32 R87, R3, R87, 0x1, P0 ;  /* 0x0000005703577211 */ /* 0x000ff200000f0eff */
.L_x_6060:
[----:B------:R-:W-:Y:S05]  /*80b0*/  BSYNC.RECONVERGENT B1 ;  /* 0x0000000000017941 */ /* 0x000fea0003800200 */
.L_x_6058:
        /* <DEDUP_REMOVED lines=91> */
.L_x_6094:
[----:B------:R-:W-:Y:S02]  /*8670*/  LOP3.LUT P2, RZ, R63, 0x20, RZ, 0xc0, !PT ;  /* 0x000000203fff7812 */ /* 0x000fe4000784c0ff */
[----:B------:R-:W-:Y:S02]  /*8680*/  IADD3 R84, P1, PT, R84, R91, RZ ;  /* 0x0000005b54547210 */ /* 0x000fe40007f3e0ff */
[----:B------:R-:W-:Y:S03]  /*8690*/  IADD3 R12, P0, PT, R12, R93, RZ ;  /* 0x0000005d0c0c7210 */ /* 0x000fe60007f1e0ff */
[----:B------:R-:W-:Y:S02]  /*86a0*/  IMAD.X R85, R85, 0x1, R90, P1 ;  /* 0x0000000155557824 */ /* 0x000fe400008e065a */
[----:B------:R-:W-:Y:S04]  /*86b0*/  IMAD.X R9, R9, 0x1, R92, P0 ;  /* 0x0000000109097824 */ /* 0x000fe800000e065c */
[----:B------:R-:W-:Y:S05]  /*86c0*/  @P2 BRA `(.L_x_6095) ;  /* 0xffffff9c00502947 */ /* 0x000fea000383ffff */
.L_x_6057:
        /* <DEDUP_REMOVED lines=19> */
[----:B-1---5:R-:W-:-:S04]  /*8800*/  LEA R6, P0, R130, UR8, 0x1 ;  /* 0x0000000882067c11 */ /* 0x022fc8000f8008ff */
        /* <DEDUP_REMOVED lines=10> */
.L_x_6100:
[----:B------:R2:W-:Y:S02]  /*88b0*/  STS.128 [R173], RZ ;  /* 0x000000ffad007388 */ /* 0x0005e40000000c00 */
.L_x_6099:
[----:B------:R-:W-:Y:S05]  /*88c0*/  BSYNC.RECONVERGENT B0 ;  /* 0x0000000000007941 */ /* 0x000fea0003800200 */
.L_x_6098:
        /* <DEDUP_REMOVED lines=18> */
.L_x_6102:
[----:B------:R-:W-:Y:S05]  /*89f0*/  BSYNC.RECONVERGENT B0 ;  /* 0x0000000000007941 */ /* 0x000fea0003800200 */
.L_x_6101:
        /* <DEDUP_REMOVED lines=12> */
.L_x_6104:
[----:B------:R-:W-:Y:S05]  /*8ac0*/  BSYNC.RECONVERGENT B0 ;  /* 0x0000000000007941 */ /* 0x000fea0003800200 */
.L_x_6103:
        /* <DEDUP_REMOVED lines=12> */
.L_x_6097:
        /* <DEDUP_REMOVED lines=40> */
[--C-:B----4-:R-:W-:Y:S02]  /*8e10*/  HADD2.F32 R21, -RZ, R17.reuse.H0_H0 ;  /* 0x20000011ff157230 */ /* 0x110fe40000004100 */
        /* <DEDUP_REMOVED lines=36> */
.L_x_6111:
[----:B------:R-:W-:Y:S05]  /*9060*/  BSYNC.RECONVERGENT B0 ;  /* 0x0000000000007941 */ /* 0x000fea0003800200 */
.L_x_6110:
[----:B-----5:R2:W-:Y:S01]  /*9070*/  STS.128 [R173], R16 ;  /* 0x00000010ad007388 */ /* 0x0205e20000000c00 */
[----:B------:R-:W-:Y:S05]  /*9080*/  BRA `(.L_x_6108) ;  /* 0x0000000000047947 */ /* 0x000fea0003800000 */
.L_x_6109:
[----:B------:R3:W-:Y:S02]  /*9090*/  STS.128 [R173], RZ ;  /* 0x000000ffad007388 */ /* 0x0007e40000000c00 */
.L_x_6108:
[----:B------:R-:W-:Y:S05]  /*90a0*/  BSYNC.RECONVERGENT B1 ;  /* 0x0000000000017941 */ /* 0x000fea0003800200 */
.L_x_6107:
        /* <DEDUP_REMOVED lines=26> */
[--C-:B------:R-:W-:Y:S02]  /*9250*/  HADD2.F32 R23, -RZ, R17.reuse.H0_H0 ;  /* 0x20000011ff177230 */ /* 0x100fe40000004100 */
        /* <DEDUP_REMOVED lines=36> */
.L_x_6115:
[----:B------:R-:W-:Y:S05]  /*94a0*/  BSYNC.RECONVERGENT B0 ;  /* 0x0000000000007941 */ /* 0x000fea0003800200 */
.L_x_6114:
[----:B-----5:R1:W-:Y:S02]  /*94b0*/  STS.128 [R173+0x800], R16 ;  /* 0x00080010ad007388 */ /* 0x0203e40000000c00 */
.L_x_6113:
[----:B------:R-:W-:Y:S05]  /*94c0*/  BSYNC.RECONVERGENT B1 ;  /* 0x0000000000017941 */ /* 0x000fea0003800200 */
.L_x_6112:
        /* <DEDUP_REMOVED lines=27> */
[--C-:B------:R-:W-:Y:S02]  /*9680*/  HADD2.F32 R23, -RZ, R17.reuse.H0_H0 ;  /* 0x20000011ff177230 */ /* 0x100fe40000004100 */
        /* <DEDUP_REMOVED lines=36> */
.L_x_6119:
[----:B------:R-:W-:Y:S05]  /*98d0*/  BSYNC.RECONVERGENT B0 ;  /* 0x0000000000007941 */ /* 0x000fea0003800200 */
.L_x_6118:
[----:B-----5:R1:W-:Y:S02]  /*98e0*/  STS.128 [R173+0x1000], R16 ;  /* 0x00100010ad007388 */ /* 0x0203e40000000c00 */
.L_x_6117:
[----:B------:R-:W-:Y:S05]  /*98f0*/  BSYNC.RECONVERGENT B1 ;  /* 0x0000000000017941 */ /* 0x000fea0003800200 */
.L_x_6116:
        /* <DEDUP_REMOVED lines=63> */
.L_x_6121:
[----:B------:R-:W-:Y:S05]  /*9cf0*/  BSYNC.RECONVERGENT B0 ;  /* 0x0000000000007941 */ /* 0x000fea0003800200 */
.L_x_6120:
[----:B-----5:R1:W-:Y:S01]  /*9d00*/  STS.128 [R173+0x1800], R16 ;  /* 0x00180010ad007388 */ /* 0x0203e20000000c00 */
[----:B------:R-:W-:Y:S05]  /*9d10*/  BRA `(.L_x_6105) ;  /* 0x0000001800087947 */ /* 0x000fea0003800000 */
.L_x_6106:
        /* <DEDUP_REMOVED lines=97> */
.L_x_6126:
[----:B------:R-:W-:Y:S05]  /*a330*/  BSYNC.RECONVERGENT B0 ;  /* 0x0000000000007941 */ /* 0x000fea0003800200 */
.L_x_6125:
[----:B-----5:R2:W-:Y:S01]  /*a340*/  STS.128 [R173], R20 ;  /* 0x00000014ad007388 */ /* 0x0205e20000000c00 */
[----:B------:R-:W-:Y:S05]  /*a350*/  BRA `(.L_x_6123) ;  /* 0x0000000000047947 */ /* 0x000fea0003800000 */
.L_x_6124:
[----:B------:R1:W-:Y:S02]  /*a360*/  STS.128 [R173], RZ ;  /* 0x000000ffad007388 */ /* 0x0003e40000000c00 */
.L_x_6123:
[----:B------:R-:W-:Y:S05]  /*a370*/  BSYNC.RECONVERGENT B1 ;  /* 0x0000000000017941 */ /* 0x000fea0003800200 */
.L_x_6122:
        /* <DEDUP_REMOVED lines=92> */
.L_x_6130:
[----:B------:R-:W-:Y:S05]  /*a940*/  BSYNC.RECONVERGENT B0 ;  /* 0x0000000000007941 */ /* 0x000fea0003800200 */
.L_x_6129:
[----:B-----5:R4:W-:Y:S02]  /*a950*/  STS.128 [R173+0x800], R20 ;  /* 0x00080014ad007388 */ /* 0x0209e40000000c00 */
.L_x_6128:
[----:B------:R-:W-:Y:S05]  /*a960*/  BSYNC.RECONVERGENT B1 ;  /* 0x0000000000017941 */ /* 0x000fea0003800200 */
.L_x_6127:
        /* <DEDUP_REMOVED lines=8> */
[----:B-----5:R-:W-:-:S04]  /*a9f0*/  LEA R6, P0, R2, R32, 0x5 ;  /* 0x0000002002067211 */ /* 0x020fc800078028ff */
        /* <DEDUP_REMOVED lines=84> */
.L_x_6134:
[----:B------:R-:W-:Y:S05]  /*af40*/  BSYNC.RECONVERGENT B0 ;  /* 0x0000000000007941 */ /* 0x000fea0003800200 */
.L_x_6133:
[----:B-----5:R4:W-:Y:S02]  /*af50*/  STS.128 [R173+0x1000], R20 ;  /* 0x00100014ad007388 */ /* 0x0209e40000000c00 */
.L_x_6132:
[----:B------:R-:W-:Y:S05]  /*af60*/  BSYNC.RECONVERGENT B1 ;  /* 0x0000000000017941 */ /* 0x000fea0003800200 */
.L_x_6131:
        /* <DEDUP_REMOVED lines=91> */
.L_x_6136:
[----:B------:R-:W-:Y:S05]  /*b520*/  BSYNC.RECONVERGENT B0 ;  /* 0x0000000000007941 */ /* 0x000fea0003800200 */
.L_x_6135:
[----:B-----5:R4:W-:Y:S02]  /*b530*/  STS.128 [R173+0x1800], R20 ;  /* 0x00180014ad007388 */ /* 0x0209e40000000c00 */
.L_x_6105:
[----:B------:R-:W-:Y:S05]  /*b540*/  BSYNC.RECONVERGENT B2 ;  /* 0x0000000000027941 */ /* 0x000fea0003800200 */
.L_x_6096:
        /* <DEDUP_REMOVED lines=13> */
.L_x_6139:
[----:B------:R1:W-:Y:S02]  /*b620*/  STS.128 [R173+0x2000], RZ ;  /* 0x002000ffad007388 */ /* 0x0003e40000000c00 */
.L_x_6138:
[----:B------:R-:W-:Y:S05]  /*b630*/  BSYNC.RECONVERGENT B0 ;  /* 0x0000000000007941 */ /* 0x000fea0003800200 */
.L_x_6137:
[----:B------:R-:W-:Y:S01]  /*b640*/  ISETP.GE.AND P1, PT, R175, R13, PT ;  /* 0x0000000daf00720c */ /* 0x000fe20003f26270 */
[C---:B------:R-:W-:Y:S01]  /*b650*/  IMAD.SHL.U32 R9, R74.reuse, 0x2, RZ ;  /* 0x000000024a097824 */ /* 0x040fe200078e00ff */
[----:B------:R-:W-:Y:S01]  /*b660*/  SHF.L.U64.HI R137, R74, 0x1, R73 ;  /* 0x000000014a897819 */ /* 0x000fe20000010249 */
[----:B------:R-:W-:Y:S03]  /*b670*/  BSSY.RECONVERGENT B0, `(.L_x_6140) ;  /* 0x000000d000007945 */ /* 0x000fe60003800200 */
[----:B-12---:R-:W-:-:S05]  /*b680*/  IADD3 R4, P0, PT, R9, R166, RZ ;  /* 0x000000a609047210 */ /* 0x006fca0007f1e0ff */
        /* <DEDUP_REMOVED lines=10> */
.L_x_6142:
[----:B------:R1:W-:Y:S02]  /*b730*/  STS.128 [R173+0x2800], RZ ;  /* 0x002800ffad007388 */ /* 0x0003e40000000c00 */
.L_x_6141:
[----:B------:R-:W-:Y:S05]  /*b740*/  BSYNC.RECONVERGENT B0 ;  /* 0x0000000000007941 */ /* 0x000fea0003800200 */
.L_x_6140:
        /* <DEDUP_REMOVED lines=14> */
.L_x_6145:
[----:B------:R1:W-:Y:S02]  /*b830*/  STS.128 [R173+0x3000], RZ ;  /* 0x003000ffad007388 */ /* 0x0003e40000000c00 */
.L_x_6144:
[----:B------:R-:W-:Y:S05]  /*b840*/  BSYNC.RECONVERGENT B0 ;  /* 0x0000000000007941 */ /* 0x000fea0003800200 */
.L_x_6143:
        /* <DEDUP_REMOVED lines=14> */
.L_x_6148:
[----:B------:R1:W-:Y:S02]  /*b930*/  STS.128 [R173+0x3800], RZ ;  /* 0x003800ffad007388 */ /* 0x0003e40000000c00 */
.L_x_6147:
[----:B------:R-:W-:Y:S05]  /*b940*/  BSYNC.RECONVERGENT B0 ;  /* 0x0000000000007941 */ /* 0x000fea0003800200 */
.L_x_6146:
        /* <DEDUP_REMOVED lines=18> */
.L_x_6151:
[----:B------:R1:W-:Y:S02]  /*ba70*/  STS.128 [R173+0x4000], RZ ;  /* 0x004000ffad007388 */ /* 0x0003e40000000c00 */
.L_x_6150:
[----:B------:R-:W-:Y:S05]  /*ba80*/  BSYNC.RECONVERGENT B0 ;  /* 0x0000000000007941 */ /* 0x000fea0003800200 */
.L_x_6149:
        /* <DEDUP_REMOVED lines=15> */
.L_x_6154:
[----:B------:R1:W-:Y:S02]  /*bb80*/  STS.128 [R173+0x4800], RZ ;  /* 0x004800ffad007388 */ /* 0x0003e40000000c00 */
.L_x_6153:
[----:B------:R-:W-:Y:S05]  /*bb90*/  BSYNC.RECONVERGENT B0 ;  /* 0x0000000000007941 */ /* 0x000fea0003800200 */
.L_x_6152:
        /* <DEDUP_REMOVED lines=18> */
.L_x_6157:
[----:B------:R1:W-:Y:S02]  /*bcc0*/  STS.128 [R173+0x5000], RZ ;  /* 0x005000ffad007388 */ /* 0x0003e40000000c00 */
.L_x_6156:
[----:B------:R-:W-:Y:S05]  /*bcd0*/  BSYNC.RECONVERGENT B0 ;  /* 0x0000000000007941 */ /* 0x000fea0003800200 */
.L_x_6155:
        /* <DEDUP_REMOVED lines=18> */
.L_x_6160:
[----:B------:R1:W-:Y:S02]  /*be00*/  STS.128 [R173+0x5800], RZ ;  /* 0x005800ffad007388 */ /* 0x0003e40000000c00 */
.L_x_6159:
[----:B------:R-:W-:Y:S05]  /*be10*/  BSYNC.RECONVERGENT B0 ;  /* 0x0000000000007941 */ /* 0x000fea0003800200 */
.L_x_6158:
[----:B------:R-:W3:Y:S01]  /*be20*/  LDC.64 R2, c[0x0][0x538] ;  /* 0x00014e00ff027b82 */ /* 0x000ee20000000a00 */
[----:B------:R-:W2:Y:S01]  /*be30*/  LDCU.64 UR8, c[0x0][0x540] ;  /* 0x0000a800ff0877ac */ /* 0x000ea20008000a00 */
[----:B------:R-:W-:Y:S01]  /*be40*/  IMAD.MOV.U32 R127, RZ, RZ, RZ ;  /* 0x000000ffff7f7224 */ /* 0x000fe200078e00ff */
[----:B------:R-:W0:Y:S01]  /*be50*/  LDGDEPBAR ;  /* 0x00000000000079af */ /* 0x000e220000000000 */
[----:B------:R-:W4:Y:S01]  /*be60*/  LDCU UR4, c[0x0][0x508] ;  /* 0x0000a100ff0477ac */ /* 0x000f220008000800 */
[C---:B--2---:R-:W-:Y:S01]  /*be70*/  IMAD.WIDE.U32 R126, R163.reuse, UR8, R126 ;  /* 0x00000008a37e7c25 */ /* 0x044fe2000f8e007e */
[----:B------:R-:W2:Y:S03]  /*be80*/  LDCU UR8, c[0x0][0x458] ;  /* 0x00008b00ff0877ac */ /* 0x000ea60008000800 */
[----:B-1----:R-:W-:Y:S01]  /*be90*/  IMAD R4, R163, UR9, R127 ;  /* 0x00000009a3047c24 */ /* 0x002fe2000f8e027f */
[----:B---3-5:R-:W-:-:S02]  /*bea0*/  LEA R6, P0, R126, R2, 0x2 ;  /* 0x000000027e067211 */ /* 0x028fc400078010ff */
[----:B------:R-:W-:Y:S01]  /*beb0*/  LOP3.LUT R125, R125, 0x1f0, RZ, 0xc0, !PT ;  /* 0x000001f07d7d7812 */ /* 0x000fe200078ec0ff */
[----:B------:R-:W-:-:S04]  /*bec0*/  DEPBAR.LE SB0, 0x0 ;  /* 0x000080000000791a */ /* 0x000fc80000000000 */
[----:B------:R-:W-:-:S05]  /*bed0*/  LEA.HI.X R7, R126, R3, R4, 0x2, P0 ;  /* 0x000000037e077211 */ /* 0x000fca00000f1404 */
[----:B------:R-:W3:Y:S01]  /*bee0*/  LDG.E R2, desc[UR6][R6.64] ;  /* 0x0000000606027981 */ /* 0x000ee2000c1e1900 */
[----:B------:R-:W-:Y:S01]  /*bef0*/  SHF.R.U32.HI R139, RZ, 0x2, R161 ;  /* 0x00000002ff8b7819 */ /* 0x000fe200000116a1 */
[----:B--2---:R-:W3:Y:S01]  /*bf00*/  MUFU.RCP R3, UR8 ;  /* 0x0000000800037d08 */ /* 0x004ee20008001000 */
[----:B------:R-:W-:Y:S01]  /*bf10*/  IADD3 R4, PT, PT, R125, 0x1, R162 ;  /* 0x000000017d047810 */ /* 0x000fe20007ffe0a2 */
[----:B------:R-:W-:Y:S01]  /*bf20*/  BSSY.RECONVERGENT B0, `(.L_x_6161) ;  /* 0x0000013000007945 */ /* 0x000fe20003800200 */
[----:B------:R-:W-:Y:S01]  /*bf30*/  LOP3.LUT R139, R139, 0x7, RZ, 0xc0, !PT ;  /* 0x000000078b8b7812 */ /* 0x000fe200078ec0ff */
[----:B------:R-:W-:-:S03]  /*bf40*/  IMAD.IADD R159, R64, 0x1, R159 ;  /* 0x00000001409f7824 */ /* 0x000fc600078e029f */
[----:B------:R-:W-:-:S04]  /*bf50*/  IADD3 R139, PT, PT, -R165, R4, R139 ;  /* 0x00000004a58b7210 */ /* 0x000fc80007ffe18b */
[----:B----4-:R-:W-:Y:S01]  /*bf60*/  IADD3 R139, PT, PT, R139, UR4, R66 ;  /* 0x000000048b8b7c10 */ /* 0x010fe2000fffe042 */
[----:B------:R-:W-:Y:S01]  /*bf70*/  BAR.SYNC.DEFER_BLOCKING 0x0 ;  /* 0x0000000000007b1d */ /* 0x000fe20000010000 */
[----:B---3--:R-:W-:-:S05]  /*bf80*/  FMUL.FTZ R3, R2, R3 ;  /* 0x0000000302037220 */ /* 0x008fca0000410000 */
        /* <DEDUP_REMOVED lines=9> */
.L_x_6163:
[----:B------:R2:W-:Y:S01]  /*c020*/  STS.128 [R173+0x6000], RZ ;  /* 0x006000ffad007388 */ /* 0x0005e20000000c00 */
[----:B------:R-:W-:Y:S05]  /*c030*/  BRA `(.L_x_6164) ;  /* 0x0000000000047947 */ /* 0x000fea0003800000 */
.L_x_6162:
[----:B------:R3:W-:Y:S02]  /*c040*/  STS.128 [R173+0x6000], RZ ;  /* 0x006000ffad007388 */ /* 0x0007e40000000c00 */
.L_x_6164:
[----:B------:R-:W-:Y:S05]  /*c050*/  BSYNC.RECONVERGENT B0 ;  /* 0x0000000000007941 */ /* 0x000fea0003800200 */
.L_x_6161:
        /* <DEDUP_REMOVED lines=16> */
.L_x_6167:
[----:B------:R1:W-:Y:S02]  /*c160*/  STS.128 [R173+0x6800], RZ ;  /* 0x006800ffad007388 */ /* 0x0003e40000000c00 */
.L_x_6166:
[----:B------:R-:W-:Y:S05]  /*c170*/  BSYNC.RECONVERGENT B0 ;  /* 0x0000000000007941 */ /* 0x000fea0003800200 */
.L_x_6165:
        /* <DEDUP_REMOVED lines=15> */
.L_x_6170:
[----:B------:R1:W-:Y:S02]  /*c270*/  STS.128 [R173+0x7000], RZ ;  /* 0x007000ffad007388 */ /* 0x0003e40000000c00 */
.L_x_6169:
[----:B------:R-:W-:Y:S05]  /*c280*/  BSYNC.RECONVERGENT B0 ;  /* 0x0000000000007941 */ /* 0x000fea0003800200 */
.L_x_6168:
        /* <DEDUP_REMOVED lines=15> */
.L_x_6173:
[----:B------:R1:W-:Y:S02]  /*c380*/  STS.128 [R173+0x7800], RZ ;  /* 0x007800ffad007388 */ /* 0x0003e40000000c00 */
.L_x_6172:
[----:B------:R-:W-:Y:S05]  /*c390*/  BSYNC.RECONVERGENT B0 ;  /* 0x0000000000007941 */ /* 0x000fea0003800200 */
.L_x_6171:
        /* <DEDUP_REMOVED lines=18> */
.L_x_6176:
[----:B------:R1:W-:Y:S02]  /*c4c0*/  STS.128 [R173+0x8000], RZ ;  /* 0x008000ffad007388 */ /* 0x0003e40000000c00 */
.L_x_6175:
[----:B------:R-:W-:Y:S05]  /*c4d0*/  BSYNC.RECONVERGENT B0 ;  /* 0x0000000000007941 */ /* 0x000fea0003800200 */
.L_x_6174:
        /* <DEDUP_REMOVED lines=15> */
.L_x_6179:
[----:B------:R1:W-:Y:S02]  /*c5d0*/  STS.128 [R173+0x8800], RZ ;  /* 0x008800ffad007388 */ /* 0x0003e40000000c00 */
.L_x_6178:
[----:B------:R-:W-:Y:S05]  /*c5e0*/  BSYNC.RECONVERGENT B0 ;  /* 0x0000000000007941 */ /* 0x000fea0003800200 */
.L_x_6177:
        /* <DEDUP_REMOVED lines=18> */
.L_x_6182:
[----:B------:R1:W-:Y:S02]  /*c710*/  STS.128 [R173+0x9000], RZ ;  /* 0x009000ffad007388 */ /* 0x0003e40000000c00 */
.L_x_6181:
[----:B------:R-:W-:Y:S05]  /*c720*/  BSYNC.RECONVERGENT B0 ;  /* 0x0000000000007941 */ /* 0x000fea0003800200 */
.L_x_6180:
[----:B------:R-:W-:Y:S01]  /*c730*/  ISETP.GE.AND P0, PT, R128, R13, PT ;  /* 0x0000000d8000720c */ /* 0x000fe20003f06270 */
[----:B------:R-:W-:Y:S01]  /*c740*/  IMAD.SHL.U32 R2, R161, 0x2, RZ ;  /* 0x00000002a1027824 */ /* 0x000fe200078e00ff */
[----:B------:R-:W-:Y:S04]  /*c750*/  BSSY.RECONVERGENT B0, `(.L_x_6183) ;  /* 0x0000011000007945 */ /* 0x000fe80003800200 */
[----:B------:R-:W-:-:S07]  /*c760*/  LOP3.LUT R2, R2, 0x6, RZ, 0xc0, !PT ;  /* 0x0000000602027812 */ /* 0x000fce00078ec0ff */
        /* <DEDUP_REMOVED lines=14> */
.L_x_6185:
[----:B------:R1:W-:Y:S02]  /*c850*/  STS.128 [R173+0x9800], RZ ;  /* 0x009800ffad007388 */ /* 0x0003e40000000c00 */
.L_x_6184:
[----:B------:R-:W-:Y:S05]  /*c860*/  BSYNC.RECONVERGENT B0 ;  /* 0x0000000000007941 */ /* 0x000fea0003800200 */
.L_x_6183:
        /* <DEDUP_REMOVED lines=9> */
[----:B------:R-:W-:Y:S01]  /*c900*/  VIMNMX R60, PT, PT, R139, R66, PT ;  /* 0x000000428b3c7248 */ /* 0x000fe20003fe0100 */
[----:B------:R-:W-:Y:S01]  /*c910*/  IMAD R158, R5, 0x2, R158 ;  /* 0x00000002059e7824 */ /* 0x000fe200078e029e */
[----:B------:R-:W-:Y:S01]  /*c920*/  LOP3.LUT R63, R63, 0xfffffffd, RZ, 0xc0, !PT ;  /* 0xfffffffd3f3f7812 */ /* 0x000fe200078ec0ff */
[----:B------:R-:W-:Y:S01]  /*c930*/  IMAD.MOV.U32 R5, RZ, RZ, 0x20 ;  /* 0x00000020ff057424 */ /* 0x000fe200078e00ff */
[----:B------:R-:W-:Y:S01]  /*c940*/  SEL R4, R4, 0xffffffc0, !P2 ;  /* 0xffffffc004047807 */ /* 0x000fe20005000000 */
[----:B------:R-:W-:Y:S01]  /*c950*/  VIADD R0, R158, UR5 ;  /* 0x000000059e007c36 */ /* 0x000fe20008000000 */
[----:B------:R-:W5:Y:S02]  /*c960*/  LDSM.16.M88.4 R52, [R158+UR5+0x2000] ;  /* 0x002000059e34783b */ /* 0x000f640008000200 */
[----:B------:R-:W-:Y:S01]  /*c970*/  SEL R5, R5, 0xffffffe0, !P1 ;  /* 0xffffffe005057807 */ /* 0x000fe20004800000 */
[--C-:B------:R-:W-:Y:S01]  /*c980*/  IMAD.IADD R156, R159, 0x1, R4.reuse ;  /* 0x000000019f9c7824 */ /* 0x100fe200078e0204 */
[----:B------:R-:W2:Y:S01]  /*c990*/  LDSM.16.M88.4 R44, [R158+UR5+0x2800] ;  /* 0x002800059e2c783b */ /* 0x000ea20008000200 */
[----:B------:R-:W-:-:S02]  /*c9a0*/  IMAD.IADD R152, R0, 0x1, R4 ;  /* 0x0000000100987824 */ /* 0x000fc400078e0204 */
[--C-:B------:R-:W-:Y:S01]  /*c9b0*/  IMAD.IADD R157, R159, 0x1, R5.reuse ;  /* 0x000000019f9d7824 */ /* 0x100fe200078e0205 */
[----:B------:R-:W-:Y:S01]  /*c9c0*/  LDSM.16.M88.4 R28, [R158+UR5+0x3800] ;  /* 0x003800059e1c783b */ /* 0x000fe20008000200 */
[----:B------:R-:W-:Y:S02]  /*c9d0*/  IMAD.IADD R153, R0, 0x1, R5 ;  /* 0x0000000100997824 */ /* 0x000fe400078e0205 */
[C---:B------:R-:W-:Y:S01]  /*c9e0*/  IMAD.IADD R155, R5.reuse, 0x1, R156 ;  /* 0x00000001059b7824 */ /* 0x040fe200078e029c */
[----:B------:R-:W-:Y:S01]  /*c9f0*/  LDSM.16.M88.4 R92, [R157] ;  /* 0x000000009d5c783b */ /* 0x000fe20000000200 */
[----:B------:R-:W-:-:S03]  /*ca00*/  IMAD.IADD R151, R5, 0x1, R152 ;  /* 0x0000000105977824 */ /* 0x000fc600078e0298 */
[----:B------:R-:W3:Y:S04]  /*ca10*/  LDSM.16.M88.4 R72, [R153+0x2000] ;  /* 0x002000009948783b */ /* 0x000ee80000000200 */
[----:B------:R-:W4:Y:S04]  /*ca20*/  LDSM.16.M88.4 R20, [R158+UR5+0x4000] ;  /* 0x004000059e14783b */ /* 0x000f280008000200 */
[----:B-1----:R-:W1:Y:S04]  /*ca30*/  LDSM.16.M88.4 R12, [R158+UR5+0x4800] ;  /* 0x004800059e0c783b */ /* 0x002e680008000200 */
[----:B------:R-:W1:Y:S04]  /*ca40*/  LDSM.16.M88.4 R68, [R153+0x2800] ;  /* 0x002800009944783b */ /* 0x000e680000000200 */
[----:B------:R-:W-:Y:S04]  /*ca50*/  LDSM.16.M88.4 R36, [R158+UR5+0x3000] ;  /* 0x003000059e24783b */ /* 0x000fe80008000200 */
[----:B------:R-:W-:Y:S01]  /*ca60*/  LDSM.16.M88.4 R112, [R158+UR5+0x5000] ;  /* 0x005000059e70783b */ /* 0x000fe20008000200 */
[C---:B-----5:R-:W-:Y:S03]  /*ca70*/  HMMA.16816.F32 R56, R104.reuse, R52, RZ ;  /* 0x000000346838723c */ /* 0x060fe600000018ff */
[----:B------:R-:W-:Y:S04]  /*ca80*/  LDSM.16.M88.4 R76, [R158+UR5+0x5800] ;  /* 0x005800059e4c783b */ /* 0x000fe80008000200 */
[----:B------:R-:W-:Y:S01]  /*ca90*/  LDSM.16.M88.4 R124, [R153+0x4000] ;  /* 0x00400000997c783b */ /* 0x000fe20000000200 */
[C---:B------:R-:W-:Y:S03]  /*caa0*/  HMMA.16816.F32 R52, R104.reuse, R54, RZ ;  /* 0x000000366834723c */ /* 0x040fe600000018ff */
[----:B------:R-:W-:Y:S04]  /*cab0*/  LDSM.16.M88.4 R120, [R153+0x4800] ;  /* 0x004800009978783b */ /* 0x000fe80000000200 */
[----:B------:R-:W-:Y:S01]  /*cac0*/  LDSM.16.M88.4 R100, [R153+0x5000] ;  /* 0x005000009964783b */ /* 0x000fe20000000200 */
[----:B--2---:R-:W-:Y:S03]  /*cad0*/  HMMA.16816.F32 R48, R104, R44, RZ ;  /* 0x0000002c6830723c */ /* 0x004fe600000018ff */
[----:B------:R-:W-:Y:S04]  /*cae0*/  LDSM.16.M88.4 R128, [R156] ;  /* 0x000000009c80783b */ /* 0x000fe80000000200 */
[----:B------:R-:W-:Y:S01]  /*caf0*/  LDSM.16.M88.4 R96, [R153+0x5800] ;  /* 0x005800009960783b */ /* 0x000fe20000000200 */
[C---:B---3--:R-:W-:Y:S03]  /*cb00*/  HMMA.16816.F32 R56, R92.reuse, R72, R56 ;  /* 0x000000485c38723c */ /* 0x048fe60000001838 */
[----:B------:R-:W-:Y:S04]  /*cb10*/  LDSM.16.M88.4 R132, [R153+0x3000] ;  /* 0x003000009984783b */ /* 0x000fe80000000200 */
[----:B------:R-:W-:Y:S01]  /*cb20*/  LDSM.16.M88.4 R88, [R152+0x2000] ;  /* 0x002000009858783b */ /* 0x000fe20000000200 */
[----:B------:R-:W-:Y:S03]  /*cb30*/  HMMA.16816.F32 R52, R92, R74, R52 ;  /* 0x0000004a5c34723c */ /* 0x000fe60000001834 */
[----:B------:R-:W2:Y:S04]  /*cb40*/  LDSM.16.M88.4 R72, [R153+0x3800] ;  /* 0x003800009948783b */ /* 0x000ea80000000200 */
[----:B------:R-:W-:Y:S01]  /*cb50*/  LDSM.16.M88.4 R80, [R152+0x3000] ;  /* 0x003000009850783b */ /* 0x000fe20000000200 */
[C---:B------:R-:W-:Y:S03]  /*cb60*/  HMMA.16816.F32 R44, R104.reuse, R46, RZ ;  /* 0x0000002e682c723c */ /* 0x040fe600000018ff */
[----:B------:R-:W-:Y:S05]  /*cb70*/  LDSM.16.M88.4 R84, [R152+0x2800] ;  /* 0x002800009854783b */ /* 0x000fea0000000200 */
[C---:B------:R-:W-:Y:S08]  /*cb80*/  HMMA.16816.F32 R32, R104.reuse, R28, RZ ;  /* 0x0000001c6820723c */ /* 0x040ff000000018ff */
[C---:B------:R-:W-:Y:S08]  /*cb90*/  HMMA.16816.F32 R28, R104.reuse, R30, RZ ;  /* 0x0000001e681c723c */ /* 0x040ff000000018ff */
[C---:B----4-:R-:W-:Y:S08]  /*cba0*/  HMMA.16816.F32 R24, R104.reuse, R20, RZ ;  /* 0x000000146818723c */ /* 0x050ff000000018ff */
[----:B-1----:R-:W-:Y:S08]  /*cbb0*/  HMMA.16816.F32 R16, R104, R12, RZ ;  /* 0x0000000c6810723c */ /* 0x002ff000000018ff */
[C---:B------:R-:W-:Y:S08]  /*cbc0*/  HMMA.16816.F32 R48, R92.reuse, R68, R48 ;  /* 0x000000445c30723c */ /* 0x040ff00000001830 */
[----:B------:R-:W-:Y:S01]  /*cbd0*/  HMMA.16816.F32 R44, R92, R70, R44 ;  /* 0x000000465c2c723c */ /* 0x000fe2000000182c */
[----:B------:R-:W1:Y:S07]  /*cbe0*/  LDSM.16.M88.4 R68, [R152+0x4000] ;  /* 0x004000009844783b */ /* 0x000e6e0000000200 */
[C---:B------:R-:W-:Y:S08]  /*cbf0*/  HMMA.16816.F32 R20, R104.reuse, R22, RZ ;  /* 0x000000166814723c */ /* 0x040ff000000018ff */
[----:B------:R-:W-:Y:S08]  /*cc00*/  HMMA.16816.F32 R12, R104, R14, RZ ;  /* 0x0000000e680c723c */ /* 0x000ff000000018ff */
[C---:B--2---:R-:W-:Y:S08]  /*cc10*/  HMMA.16816.F32 R32, R92.reuse, R72, R32 ;  /* 0x000000485c20723c */ /* 0x044ff00000001820 */
[----:B------:R-:W-:Y:S01]  /*cc20*/  HMMA.16816.F32 R28, R92, R74, R28 ;  /* 0x0000004a5c1c723c */ /* 0x000fe2000000181c */
[----:B------:R-:W2:Y:S07]  /*cc30*/  LDSM.16.M88.4 R72, [R152+0x4800] ;  /* 0x004800009848783b */ /* 0x000eae0000000200 */
        /* <DEDUP_REMOVED lines=9> */
[----:B------:R-:W-:Y:S07]  /*ccd0*/  LDSM.16.M88.4 R124, [R152+0x5000] ;  /* 0x00500000987c783b */ /* 0x000fee0000000200 */
[C---:B------:R-:W-:Y:S08]  /*cce0*/  HMMA.16816.F32 R16, R92.reuse, R120, R16 ;  /* 0x000000785c10723c */ /* 0x040ff00000001810 */
[C---:B------:R-:W-:Y:S01]  /*ccf0*/  HMMA.16816.F32 R12, R92.reuse, R122, R12 ;  /* 0x0000007a5c0c723c */ /* 0x040fe2000000180c */
[----:B------:R-:W4:Y:S07]  /*cd00*/  LDSM.16.M88.4 R120, [R152+0x5800] ;  /* 0x005800009878783b */ /* 0x000f2e0000000200 */
[C---:B------:R-:W-:Y:S08]  /*cd10*/  HMMA.16816.F32 R116, R92.reuse, R100, R116 ;  /* 0x000000645c74723c */ /* 0x040ff00000001874 */
[----:B------:R-:W-:Y:S01]  /*cd20*/  HMMA.16816.F32 R112, R92, R102, R112 ;  /* 0x000000665c70723c */ /* 0x000fe20000001870 */
[----:B------:R-:W-:Y:S07]  /*cd30*/  LDSM.16.M88.4 R100, [R155] ;  /* 0x000000009b64783b */ /* 0x000fee0000000200 */
[C---:B-1----:R-:W-:Y:S08]  /*cd40*/  HMMA.16816.F32 R24, R128.reuse, R68, R24 ;  /* 0x000000448018723c */ /* 0x042ff00000001818 */
[----:B------:R-:W-:Y:S01]  /*cd50*/  HMMA.16816.F32 R20, R128, R70, R20 ;  /* 0x000000468014723c */ /* 0x000fe20000001814 */
[----:B------:R-:W1:Y:S07]  /*cd60*/  LDSM.16.M88.4 R68, [R151+0x5800] ;  /* 0x005800009744783b */ /* 0x000e6e0000000200 */
[----:B------:R-:W-:Y:S08]  /*cd70*/  HMMA.16816.F32 R104, R92, R98, R104 ;  /* 0x000000625c68723c */ /* 0x000ff00000001868 */
[C---:B--2---:R-:W-:Y:S08]  /*cd80*/  HMMA.16816.F32 R16, R128.reuse, R72, R16 ;  /* 0x000000488010723c */ /* 0x044ff00000001810 */
[----:B------:R-:W-:Y:S01]  /*cd90*/  HMMA.16816.F32 R12, R128, R74, R12 ;  /* 0x0000004a800c723c */ /* 0x000fe2000000180c */
[----:B------:R-:W2:Y:S07]  /*cda0*/  LDSM.16.M88.4 R72, [R151+0x5000] ;  /* 0x005000009748783b */ /* 0x000eae0000000200 */
[----:B------:R-:W-:Y:S01]  /*cdb0*/  HMMA.16816.F32 R108, R92, R96, R108 ;  /* 0x000000605c6c723c */ /* 0x000fe2000000186c */
[----:B------:R-:W5:Y:S07]  /*cdc0*/  LDSM.16.M88.4 R96, [R151+0x2000] ;  /* 0x002000009760783b */ /* 0x000f6e0000000200 */
[C---:B---3--:R-:W-:Y:S08]  /*cdd0*/  HMMA.16816.F32 R32, R128.reuse, R76, R32 ;  /* 0x0000004c8020723c */ /* 0x048ff00000001820 */
[----:B------:R-:W-:Y:S01]  /*cde0*/  HMMA.16816.F32 R28, R128, R78, R28 ;  /* 0x0000004e801c723c */ /* 0x000fe2000000181c */
[----:B------:R-:W3:Y:S07]  /*cdf0*/  LDSM.16.M88.4 R76, [R151+0x4800] ;  /* 0x00480000974c783b */ /* 0x000eee0000000200 */
[----:B------:R-:W-:Y:S01]  /*ce00*/  HMMA.16816.F32 R40, R92, R132, R40 ;  /* 0x000000845c28723c */ /* 0x000fe20000001828 */
[----:B------:R-:W-:-:S07]  /*ce10*/  VIADDMNMX R132, R139, 0x8, R66, PT ;  /* 0x000000088b847846 */ /* 0x000fce0003800142 */
[----:B------:R-:W-:Y:S01]  /*ce20*/  HMMA.16816.F32 R36, R92, R134, R36 ;  /* 0x000000865c24723c */ /* 0x000fe20000001824 */
[----:B------:R-:W3:Y:S07]  /*ce30*/  LDSM.16.M88.4 R92, [R151+0x2800] ;  /* 0x00280000975c783b */ /* 0x000eee0000000200 */
[C---:B----4-:R-:W-:Y:S08]  /*ce40*/  HMMA.16816.F32 R104, R128.reuse, R122, R104 ;  /* 0x0000007a8068723c */ /* 0x050ff00000001868 */
[C---:B------:R-:W-:Y:S08]  /*ce50*/  HMMA.16816.F32 R116, R128.reuse, R124, R116 ;  /* 0x0000007c8074723c */ /* 0x040ff00000001874 */
[C---:B------:R-:W-:Y:S08]  /*ce60*/  HMMA.16816.F32 R56, R128.reuse, R88, R56 ;  /* 0x000000588038723c */ /* 0x040ff00000001838 */
[C---:B------:R-:W-:Y:S08]  /*ce70*/  HMMA.16816.F32 R112, R128.reuse, R126, R112 ;  /* 0x0000007e8070723c */ /* 0x040ff00000001870 */
[C---:B------:R-:W-:Y:S01]  /*ce80*/  HMMA.16816.F32 R52, R128.reuse, R90, R52 ;  /* 0x0000005a8034723c */ /* 0x040fe20000001834 */
[----:B------:R-:W-:Y:S07]  /*ce90*/  LDSM.16.M88.4 R88, [R151+0x3000] ;  /* 0x003000009758783b */ /* 0x000fee0000000200 */
[C---:B------:R-:W-:Y:S08]  /*cea0*/  HMMA.16816.F32 R40, R128.reuse, R80, R40 ;  /* 0x000000508028723c */ /* 0x040ff00000001828 */
[----:B------:R-:W-:Y:S01]  /*ceb0*/  HMMA.16816.F32 R36, R128, R82, R36 ;  /* 0x000000528024723c */ /* 0x000fe20000001824 */
[----:B------:R-:W4:Y:S07]  /*cec0*/  LDSM.16.M88.4 R80, [R151+0x4000] ;  /* 0x004000009750783b */ /* 0x000f2e0000000200 */
[----:B-1----:R-:W-:Y:S08]  /*ced0*/  HMMA.16816.F32 R104, R100, R70, R104 ;  /* 0x000000466468723c */ /* 0x002ff00000001868 */
[----:B------:R-:W-:Y:S08]  /*cee0*/  HMMA.16816.F32 R48, R128, R84, R48 ;  /* 0x000000548030723c */ /* 0x000ff00000001830 */
[----:B--2---:R-:W-:Y:S01]  /*cef0*/  HMMA.16816.F32 R116, R100, R72, R116 ;  /* 0x000000486474723c */ /* 0x004fe20000001874 */
[----:B------:R-:W-:-:S04]  /*cf00*/  IMAD.IADD R73, R67, 0x1, R2 ;  /* 0x0000000143497824 */ /* 0x000fc800078e0202 */
[----:B------:R-:W-:-:S03]  /*cf10*/  VIADD R71, R73, 0x78 ;  /* 0x0000007849477836 */ /* 0x000fc60000000000 */
[----:B-----5:R-:W-:Y:S02]  /*cf20*/  HMMA.16816.F32 R56, R100, R96, R56 ;  /* 0x000000606438723c */ /* 0x020fe40000001838 */
[C---:B------:R-:W-:Y:S02]  /*cf30*/  ISETP.GE.AND P1, PT, R71.reuse, R60, PT ;  /* 0x0000003c4700720c */ /* 0x040fe40003f26270 */
[----:B------:R-:W-:Y:S02]  /*cf40*/  ISETP.GE.AND P0, PT, R71, R132, PT ;  /* 0x000000844700720c */ /* 0x000fe40003f06270 */
[----:B------:R-:W-:Y:S02]  /*cf50*/  I2FP.F32.U32 R71, R71 ;  /* 0x0000004700477245 */ /* 0x000fe40000201000 */
[----:B------:R-:W-:Y:S03]  /*cf60*/  HMMA.16816.F32 R108, R128, R120, R108 ;  /* 0x00000078806c723c */ /* 0x000fe6000000186c */
[CC--:B------:R-:W-:Y:S01]  /*cf70*/  FFMA.FTZ R104, R3.reuse, R71.reuse, R104 ;  /* 0x0000004703687223 */ /* 0x0c0fe20000010068 */
[----:B------:R-:W-:Y:S01]  /*cf80*/  FFMA.FTZ R8, R3, R71, R106 ;  /* 0x0000004703087223 */ /* 0x000fe2000001006a */
[----:B------:R-:W-:-:S03]  /*cf90*/  VIADD R71, R73, 0x8 ;  /* 0x0000000849477836 */ /* 0x000fc60000000000 */
[C---:B---3--:R-:W-:Y:S01]  /*cfa0*/  HMMA.16816.F32 R16, R100.reuse, R76, R16 ;  /* 0x0000004c6410723c */ /* 0x048fe20000001810 */
[----:B------:R-:W-:Y:S01]  /*cfb0*/  VIADD R77, R73, 0x9 ;  /* 0x00000009494d7836 */ /* 0x000fe20000000000 */
[----:B------:R-:W-:Y:S02]  /*cfc0*/  FSEL R8, R8, -INF , !P0 ;  /* 0xff80000008087808 */ /* 0x000fe40004000000 */
[-C--:B------:R-:W-:Y:S02]  /*cfd0*/  ISETP.GE.AND P4, PT, R71, R60.reuse, PT ;  /* 0x0000003c4700720c */ /* 0x080fe40003f86270 */
[----:B------:R-:W-:Y:S02]  /*cfe0*/  ISETP.GE.AND P6, PT, R77, R60, PT ;  /* 0x0000003c4d00720c */ /* 0x000fe40003fc6270 */
[----:B------:R-:W-:Y:S01]  /*cff0*/  HMMA.16816.F32 R112, R100, R74, R112 ;  /* 0x0000004a6470723c */ /* 0x000fe20000001870 */
[----:B------:R-:W-:Y:S01]  /*d000*/  VIADD R75, R73, 0x1 ;  /* 0x00000001494b7836 */ /* 0x000fe20000000000 */
[----:B------:R-:W-:-:S02]  /*d010*/  I2FP.F32.U32 R70, R77 ;  /* 0x0000004d00467245 */ /* 0x000fc40000201000 */
[----:B------:R-:W-:Y:S02]  /*d020*/  ISETP.GE.AND P5, PT, R71, R132, PT ;  /* 0x000000844700720c */ /* 0x000fe40003fa6270 */
[----:B------:R-:W-:Y:S02]  /*d030*/  I2FP.F32.U32 R0, R75 ;  /* 0x0000004b00007245 */ /* 0x000fe40000201000 */
[----:B------:R-:W-:Y:S01]  /*d040*/  HMMA.16816.F32 R44, R128, R86, R44 ;  /* 0x00000056802c723c */ /* 0x000fe2000000182c */
[----:B------:R-:W1:Y:S01]  /*d050*/  LDSM.16.M88.4 R84, [R151+0x3800] ;  /* 0x003800009754783b */ /* 0x000e620000000200 */
[----:B------:R-:W-:Y:S01]  /*d060*/  ISETP.GE.AND P2, PT, R75, R60, PT ;  /* 0x0000003c4b00720c */ /* 0x000fe20003f46270 */
[----:B------:R-:W-:Y:S01]  /*d070*/  FFMA.FTZ R59, R3, R0, R59 ;  /* 0x00000000033b7223 */ /* 0x000fe2000001003b */
[----:B------:R-:W-:Y:S01]  /*d080*/  ISETP.GE.AND P3, PT, R75, R132, PT ;  /* 0x000000844b00720c */ /* 0x000fe20003f66270 */
[----:B------:R-:W-:Y:S01]  /*d090*/  FFMA.FTZ R75, R3, R0, R57 ;  /* 0x00000000034b7223 */ /* 0x000fe20000010039 */
[----:B------:R-:W-:Y:S01]  /*d0a0*/  FSEL R57, R104, -INF , !P1 ;  /* 0xff80000068397808 */ /* 0x000fe20004800000 */
[----:B------:R-:W-:-:S04]  /*d0b0*/  DEPBAR.LE SB0, 0x0 ;  /* 0x000080000000791a */ /* 0x000fc80000000000 */
[C---:B------:R-:W-:Y:S01]  /*d0c0*/  HMMA.16816.F32 R52, R100.reuse, R98, R52 ;  /* 0x000000626434723c */ /* 0x040fe20000001834 */
[----:B------:R-:W-:Y:S02]  /*d0d0*/  ISETP.GE.AND P1, PT, R77, R132, PT ;  /* 0x000000844d00720c */ /* 0x000fe40003f26270 */
[----:B------:R-:W-:Y:S02]  /*d0e0*/  @P6 LOP3.LUT R63, R63, 0x2, RZ, 0xfc, !PT ;  /* 0x000000023f3f6812 */ /* 0x000fe400078efcff */
[----:B------:R-:W-:Y:S01]  /*d0f0*/  I2FP.F32.U32 R0, R71 ;  /* 0x0000004700007245 */ /* 0x000fe20000201000 */
[----:B------:R-:W-:Y:S01]  /*d100*/  VIADD R71, R73, 0x11 ;  /* 0x0000001149477836 */ /* 0x000fe20000000000 */
[----:B------:R-:W-:Y:S01]  /*d110*/  LOP3.LUT R63, R63, 0xfffffffe, RZ, 0xc0, !PT ;  /* 0xfffffffe3f3f7812 */ /* 0x000fe200078ec0ff */
[----:B------:R-:W-:Y:S01]  /*d120*/  HMMA.16816.F32 R48, R100, R92, R48 ;  /* 0x0000005c6430723c */ /* 0x000fe20000001830 */
[----:B------:R-:W-:Y:S02]  /*d130*/  FSEL R75, R75, -INF , !P2 ;  /* 0xff8000004b4b7808 */ /* 0x000fe40005000000 */
[----:B------:R-:W-:-:S02]  /*d140*/  FSEL R74, R59, -INF , !P3 ;  /* 0xff8000003b4a7808 */ /* 0x000fc40005800000 */
[----:B------:R-:W-:Y:S02]  /*d150*/  ISETP.GE.AND P2, PT, R71, R132, PT ;  /* 0x000000844700720c */ /* 0x000fe40003f46270 */
[----:B------:R-:W-:Y:S01]  /*d160*/  @P1 LOP3.LUT R63, R63, 0x1, RZ, 0xfc, !PT ;  /* 0x000000013f3f1812 */ /* 0x000fe200078efcff */
[C---:B------:R-:W-:Y:S01]  /*d170*/  HMMA.16816.F32 R108, R100.reuse, R68, R108 ;  /* 0x00000044646c723c */ /* 0x040fe2000000186c */
[----:B------:R-:W-:Y:S01]  /*d180*/  VIADD R69, R73, 0x10 ;  /* 0x0000001049457836 */ /* 0x000fe20000000000 */
[----:B------:R-:W-:Y:S01]  /*d190*/  ISETP.GE.AND P1, PT, R71, R60, PT ;  /* 0x0000003c4700720c */ /* 0x000fe20003f26270 */
[CC--:B------:R-:W-:Y:S01]  /*d1a0*/  FFMA.FTZ R52, R3.reuse, R0.reuse, R52 ;  /* 0x0000000003347223 */ /* 0x0c0fe20000010034 */
[C---:B------:R-:W-:Y:S01]  /*d1b0*/  FFMA.FTZ R54, R3.reuse, R0, R54 ;  /* 0x0000000003367223 */ /* 0x040fe20000010036 */
[----:B------:R-:W-:Y:S01]  /*d1c0*/  FFMA.FTZ R53, R3, R70, R53 ;  /* 0x0000004603357223 */ /* 0x000fe20000010035 */
[----:B------:R-:W-:Y:S01]  /*d1d0*/  ISETP.GE.AND P6, PT, R69, R60, PT ;  /* 0x0000003c4500720c */ /* 0x000fe20003fc6270 */
[----:B------:R-:W-:Y:S01]  /*d1e0*/  FFMA.FTZ R70, R3, R70, R55 ;  /* 0x0000004603467223 */ /* 0x000fe20000010037 */
[----:B------:R-:W-:Y:S01]  /*d1f0*/  HMMA.16816.F32 R44, R100, R94, R44 ;  /* 0x0000005e642c723c */ /* 0x000fe2000000182c */
[----:B------:R-:W-:Y:S01]  /*d200*/  ISETP.GE.AND P0, PT, R69, R132, PT ;  /* 0x000000844500720c */ /* 0x000fe20003f06270 */
[----:B------:R-:W-:Y:S01]  /*d210*/  VIADD R55, R73, 0x19 ;  /* 0x0000001949377836 */ /* 0x000fe20000000000 */
[----:B------:R-:W-:-:S02]  /*d220*/  I2FP.F32.U32 R69, R69 ;  /* 0x0000004500457245 */ /* 0x000fc40000201000 */
[----:B------:R-:W-:Y:S02]  /*d230*/  FSEL R72, R54, -INF , !P5 ;  /* 0xff80000036487808 */ /* 0x000fe40006800000 */
[----:B------:R-:W-:Y:S01]  /*d240*/  LOP3.LUT P5, RZ, R63, 0x1, RZ, 0xc0, !PT ;  /* 0x000000013fff7812 */ /* 0x000fe200078ac0ff */
[C---:B----4-:R-:W-:Y:S01]  /*d250*/  HMMA.16816.F32 R20, R100.reuse, R82, R20 ;  /* 0x000000526414723c */ /* 0x050fe20000001814 */
[-C--:B------:R-:W-:Y:S01]  /*d260*/  FFMA.FTZ R50, R3, R69.reuse, R50 ;  /* 0x0000004503327223 */ /* 0x080fe20000010032 */
[----:B------:R-:W-:Y:S02]  /*d270*/  FSEL R83, R52, -INF , !P4 ;  /* 0xff80000034537808 */ /* 0x000fe40006000000 */
[----:B------:R-:W-:Y:S02]  /*d280*/  LOP3.LUT P4, RZ, R63, 0x2, RZ, 0xc0, !PT ;  /* 0x000000023fff7812 */ /* 0x000fe4000788c0ff */
[----:B------:R-:W-:Y:S02]  /*d290*/  FSEL R70, R70, -INF , !P5 ;  /* 0xff80000046467808 */ /* 0x000fe40006800000 */
[----:B------:R-:W-:Y:S01]  /*d2a0*/  HMMA.16816.F32 R12, R100, R78, R12 ;  /* 0x0000004e640c723c */ /* 0x000fe2000000180c */
[----:B------:R-:W-:Y:S01]  /*d2b0*/  FFMA.FTZ R79, R3, R69, R48 ;  /* 0x00000045034f7223 */ /* 0x000fe20000010030 */
[----:B------:R-:W-:Y:S01]  /*d2c0*/  VIADD R69, R73, 0x18 ;  /* 0x0000001849457836 */ /* 0x000fe20000000000 */
[----:B------:R-:W-:-:S02]  /*d2d0*/  ISETP.GE.AND P5, PT, R55, R60, PT ;  /* 0x0000003c3700720c */ /* 0x000fc40003fa6270 */
[----:B------:R-:W-:Y:S02]  /*d2e0*/  I2FP.F32.U32 R2, R55 ;  /* 0x0000003700027245 */ /* 0x000fe40000201000 */
[----:B------:R-:W-:Y:S01]  /*d2f0*/  P2R R0, PR, RZ, 0x20 ;  /* 0x00000020ff007803 */ /* 0x000fe20000000000 */
[C---:B------:R-:W-:Y:S01]  /*d300*/  HMMA.16816.F32 R24, R100.reuse, R80, R24 ;  /* 0x000000506418723c */ /* 0x040fe20000001818 */
[----:B------:R-:W-:Y:S01]  /*d310*/  FSEL R81, R53, -INF , !P4 ;  /* 0xff80000035517808 */ /* 0x000fe20006000000 */
[----:B------:R-:W-:Y:S01]  /*d320*/  FFMA.FTZ R47, R3, R2, R47 ;  /* 0x00000002032f7223 */ /* 0x000fe2000001002f */
[----:B------:R-:W-:Y:S02]  /*d330*/  I2FP.F32.U32 R53, R69 ;  /* 0x0000004500357245 */ /* 0x000fe40000201000 */
[----:B------:R-:W-:Y:S02]  /*d340*/  ISETP.GE.AND P4, PT, R69, R132, PT ;  /* 0x000000844500720c */ /* 0x000fe40003f86270 */
[----:B------:R-:W-:Y:S01]  /*d350*/  I2FP.F32.U32 R48, R71 ;  /* 0x0000004700307245 */ /* 0x000fe20000201000 */
[C---:B------:R-:W-:Y:S01]  /*d360*/  HMMA.16816.F32 R40, R100.reuse, R88, R40 ;  /* 0x000000586428723c */ /* 0x040fe20000001828 */
[-C--:B------:R-:W-:Y:S01]  /*d370*/  FFMA.FTZ R46, R3, R53.reuse, R46 ;  /* 0x00000035032e7223 */ /* 0x080fe2000001002e */
[----:B------:R-:W-:Y:S01]  /*d380*/  ISETP.GE.AND P3, PT, R69, R60, PT ;  /* 0x0000003c4500720c */ /* 0x000fe20003f66270 */
[C---:B------:R-:W-:Y:S01]  /*d390*/  FFMA.FTZ R71, R3.reuse, R53, R44 ;  /* 0x0000003503477223 */ /* 0x040fe2000001002c */
[----:B------:R-:W-:Y:S01]  /*d3a0*/  FFMA.FTZ R69, R3, R2, R45 ;  /* 0x0000000203457223 */ /* 0x000fe2000001002d */
[C---:B------:R-:W-:Y:S01]  /*d3b0*/  VIADD R53, R73.reuse, 0x21 ;  /* 0x0000002149357836 */ /* 0x040fe20000000000 */
[----:B------:R-:W-:Y:S01]  /*d3c0*/  FSEL R76, R46, -INF , !P4 ;  /* 0xff8000002e4c7808 */ /* 0x000fe20006000000 */
[----:B------:R-:W-:Y:S01]  /*d3d0*/  VIADD R45, R73, 0x28 ;  /* 0x00000028492d7836 */ /* 0x000fe20000000000 */
[----:B------:R-:W-:Y:S01]  /*d3e0*/  HMMA.16816.F32 R36, R100, R90, R36 ;  /* 0x0000005a6424723c */ /* 0x000fe20000001824 */
[----:B------:R-:W-:Y:S01]  /*d3f0*/  ISETP.NE.AND P4, PT, R0, RZ, PT ;  /* 0x000000ff0000720c */ /* 0x000fe20003f85270 */
[CC--:B------:R-:W-:Y:S01]  /*d400*/  FFMA.FTZ R49, R3.reuse, R48.reuse, R49 ;  /* 0x0000003003317223 */ /* 0x0c0fe20000010031 */
[----:B------:R-:W-:Y:S01]  /*d410*/  FFMA.FTZ R51, R3, R48, R51 ;  /* 0x0000003003337223 */ /* 0x000fe20000010033 */
[----:B------:R-:W-:-:S02]  /*d420*/  FSEL R71, R71, -INF , !P3 ;  /* 0xff80000047477808 */ /* 0x000fc40005800000 */
[----:B------:R-:W-:Y:S02]  /*d430*/  I2FP.F32.U32 R2, R53 ;  /* 0x0000003500027245 */ /* 0x000fe40000201000 */
[C---:B-1----:R-:W-:Y:S01]  /*d440*/  HMMA.16816.F32 R32, R100.reuse, R84, R32 ;  /* 0x000000546420723c */ /* 0x042fe20000001820 */
[----:B------:R-:W-:Y:S02]  /*d450*/  FSEL R69, R69, -INF , !P4 ;  /* 0xff80000045457808 */ /* 0x000fe40006000000 */
[----:B------:R-:W-:Y:S01]  /*d460*/  FSEL R79, R79, -INF , !P6 ;  /* 0xff8000004f4f7808 */ /* 0x000fe20007000000 */
[----:B------:R-:W-:Y:S01]  /*d470*/  FFMA.FTZ R41, R3, R2, R41 ;  /* 0x0000000203297223 */ /* 0x000fe20000010029 */
[----:B------:R-:W-:Y:S01]  /*d480*/  ISETP.GE.AND P3, PT, R45, R60, PT ;  /* 0x0000003c2d00720c */ /* 0x000fe20003f66270 */
[----:B------:R-:W-:Y:S01]  /*d490*/  FFMA.FTZ R43, R3, R2, R43 ;  /* 0x00000002032b7223 */ /* 0x000fe2000001002b */
[----:B------:R-:W-:Y:S01]  /*d4a0*/  BAR.SYNC.DEFER_BLOCKING 0x0 ;  /* 0x0000000000007b1d */ /* 0x000fe20000010000 */
[-C--:B------:R-:W-:Y:S01]  /*d4b0*/  ISETP.GE.AND P4, PT, R45, R132.reuse, PT ;  /* 0x000000842d00720c */ /* 0x080fe20003f86270 */
[----:B------:R-:W-:Y:S01]  /*d4c0*/  HMMA.16816.F32 R28, R100, R86, R28 ;  /* 0x00000056641c723c */ /* 0x000fe2000000181c */
[----:B------:R-:W-:Y:S01]  /*d4d0*/  ISETP.GE.AND P6, PT, R55, R132, PT ;  /* 0x000000843700720c */ /* 0x000fe20003fc6270 */
[----:B------:R-:W-:Y:S01]  /*d4e0*/  VIADD R55, R73, 0x20 ;  /* 0x0000002049377836 */ /* 0x000fe20000000000 */
[----:B------:R-:W-:-:S02]  /*d4f0*/  I2FP.F32.U32 R45, R45 ;  /* 0x0000002d002d7245 */ /* 0x000fc40000201000 */
[----:B------:R-:W-:Y:S01]  /*d500*/  FSEL R77, R49, -INF , !P1 ;  /* 0xff800000314d7808 */ /* 0x000fe20004800000 */
[----:B------:R-:W-:Y:S01]  /*d510*/  VIADD R49, R73, 0x30 ;  /* 0x0000003049317836 */ /* 0x000fe20000000000 */
[----:B------:R-:W-:Y:S01]  /*d520*/  FSEL R78, R51, -INF , !P2 ;  /* 0xff800000334e7808 */ /* 0x000fe20005000000 */
[----:B------:R-:W-:Y:S01]  /*d530*/  VIADD R51, R73, 0x29 ;  /* 0x0000002949337836 */ /* 0x000fe20000000000 */
[----:B------:R-:W-:Y:S01]  /*d540*/  ISETP.GE.AND P1, PT, R53, R60, PT ;  /* 0x0000003c3500720c */ /* 0x000fe20003f26270 */
[-C--:B------:R-:W-:Y:S01]  /*d550*/  FFMA.FTZ R38, R3, R45.reuse, R38 ;  /* 0x0000002d03267223 */ /* 0x080fe20000010026 */
[----:B------:R-:W-:Y:S01]  /*d560*/  ISETP.GE.AND P2, PT, R53, R132, PT ;  /* 0x000000843500720c */ /* 0x000fe20003f46270 */
[----:B------:R-:W-:Y:S01]  /*d570*/  FFMA.FTZ R53, R3, R45, R36 ;  /* 0x0000002d03357223 */ /* 0x000fe20000010024 */
[----:B------:R-:W-:Y:S01]  /*d580*/  FSEL R68, R50, -INF , !P0 ;  /* 0xff80000032447808 */ /* 0x000fe20004000000 */
[----:B------:R-:W-:Y:S01]  /*d590*/  VIADD R45, R73, 0x31 ;  /* 0x00000031492d7836 */ /* 0x000fe20000000000 */
[----:B------:R-:W-:-:S02]  /*d5a0*/  I2FP.F32.U32 R44, R55 ;  /* 0x00000037002c7245 */ /* 0x000fc40000201000 */
[C---:B------:R-:W-:Y:S02]  /*d5b0*/  ISETP.GE.AND P5, PT, R55.reuse, R60, PT ;  /* 0x0000003c3700720c */ /* 0x040fe40003fa6270 */
[----:B------:R-:W-:Y:S01]  /*d5c0*/  ISETP.GE.AND P0, PT, R55, R132, PT ;  /* 0x000000843700720c */ /* 0x000fe20003f06270 */
[-C--:B------:R-:W-:Y:S01]  /*d5d0*/  FFMA.FTZ R40, R3, R44.reuse, R40 ;  /* 0x0000002c03287223 */ /* 0x080fe20000010028 */
[----:B------:R-:W-:Y:S01]  /*d5e0*/  FSEL R55, R41, -INF , !P1 ;  /* 0xff80000029377808 */ /* 0x000fe20004800000 */
[----:B------:R-:W-:Y:S01]  /*d5f0*/  FFMA.FTZ R42, R3, R44, R42 ;  /* 0x0000002c032a7223 */ /* 0x000fe2000001002a */
[----:B------:R-:W-:Y:S02]  /*d600*/  FSEL R88, R47, -INF , !P6 ;  /* 0xff8000002f587808 */ /* 0x000fe40007000000 */
[----:B------:R-:W-:Y:S02]  /*d610*/  I2FP.F32.U32 R36, R51 ;  /* 0x0000003300247245 */ /* 0x000fe40000201000 */
[----:B------:R-:W-:-:S02]  /*d620*/  I2FP.F32.U32 R41, R49 ;  /* 0x0000003100297245 */ /* 0x000fc40000201000 */
[----:B------:R-:W-:Y:S01]  /*d630*/  ISETP.GE.AND P6, PT, R51, R60, PT ;  /* 0x0000003c3300720c */ /* 0x000fe20003fc6270 */
[----:B------:R-:W-:Y:S01]  /*d640*/  FFMA.FTZ R39, R3, R36, R39 ;  /* 0x0000002403277223 */ /* 0x000fe20000010027 */
[----:B------:R-:W-:Y:S01]  /*d650*/  FSEL R144, R43, -INF , !P2 ;  /* 0xff8000002b907808 */ /* 0x000fe20005000000 */
[----:B------:R-:W-:Y:S01]  /*d660*/  VIADD R43, R73, 0x38 ;  /* 0x00000038492b7836 */ /* 0x000fe20000000000 */
[----:B------:R-:W-:Y:S01]  /*d670*/  I2FP.F32.U32 R2, R45 ;  /* 0x0000002d00027245 */ /* 0x000fe20000201000 */
[CC--:B------:R-:W-:Y:S01]  /*d680*/  FFMA.FTZ R32, R3.reuse, R41.reuse, R32 ;  /* 0x0000002903207223 */ /* 0x0c0fe20000010020 */
[----:B------:R-:W-:Y:S01]  /*d690*/  P2R R0, PR, RZ, 0x40 ;  /* 0x00000040ff007803 */ /* 0x000fe20000000000 */
[----:B------:R-:W-:Y:S01]  /*d6a0*/  FFMA.FTZ R34, R3, R41, R34 ;  /* 0x0000002903227223 */ /* 0x000fe20000010022 */
[----:B------:R-:W-:Y:S01]  /*d6b0*/  ISETP.GE.AND P6, PT, R51, R132, PT ;  /* 0x000000843300720c */ /* 0x000fe20003fc6270 */
[----:B------:R-:W-:Y:S01]  /*d6c0*/  VIADD R41, R73, 0x39 ;  /* 0x0000003949297836 */ /* 0x000fe20000000000 */
[----:B------:R-:W-:Y:S01]  /*d6d0*/  FSEL R145, R40, -INF , !P5 ;  /* 0xff80000028917808 */ /* 0x000fe20006800000 */
[CC--:B------:R-:W-:Y:S01]  /*d6e0*/  FFMA.FTZ R139, R3.reuse, R2.reuse, R33 ;  /* 0x00000002038b7223 */ /* 0x0c0fe20000010021 */
[----:B------:R-:W-:Y:S01]  /*d6f0*/  FFMA.FTZ R35, R3, R2, R35 ;  /* 0x0000000203237223 */ /* 0x000fe20000010023 */
[----:B------:R-:W-:Y:S01]  /*d700*/  ISETP.GE.AND P5, PT, R49, R60, PT ;  /* 0x0000003c3100720c */ /* 0x000fe20003fa6270 */
[----:B------:R-:W-:Y:S01]  /*d710*/  FFMA.FTZ R37, R3, R36, R37 ;  /* 0x0000002403257223 */ /* 0x000fe20000010025 */
[----:B------:R-:W-:Y:S01]  /*d720*/  FSEL R142, R38, -INF , !P4 ;  /* 0xff800000268e7808 */ /* 0x000fe20006000000 */
[----:B------:R-:W-:Y:S01]  /*d730*/  VIADD R33, R73, 0x40 ;  /* 0x0000004049217836 */ /* 0x000fe20000000000 */
[----:B------:R-:W-:-:S02]  /*d740*/  I2FP.F32.U32 R2, R43 ;  /* 0x0000002b00027245 */ /* 0x000fc40000201000 */
[----:B------:R-:W-:Y:S02]  /*d750*/  FSEL R54, R42, -INF , !P0 ;  /* 0xff8000002a367808 */ /* 0x000fe40004000000 */
[----:B------:R-:W-:Y:S01]  /*d760*/  ISETP.NE.AND P4, PT, R0, RZ, PT ;  /* 0x000000ff0000720c */ /* 0x000fe20003f85270 */
[----:B------:R-:W-:Y:S01]  /*d770*/  FFMA.FTZ R30, R3, R2, R30 ;  /* 0x00000002031e7223 */ /* 0x000fe2000001001e */
[----:B------:R-:W-:Y:S01]  /*d780*/  ISETP.GE.AND P0, PT, R49, R132, PT ;  /* 0x000000843100720c */ /* 0x000fe20003f06270 */
[----:B------:R-:W-:Y:S01]  /*d790*/  FFMA.FTZ R28, R3, R2, R28 ;  /* 0x00000002031c7223 */ /* 0x000fe2000001001c */
[----:B------:R-:W-:Y:S01]  /*d7a0*/  FSEL R140, R39, -INF , !P6 ;  /* 0xff800000278c7808 */ /* 0x000fe20007000000 */
[----:B------:R-:W-:Y:S01]  /*d7b0*/  VIADD R39, R73, 0x41 ;  /* 0x0000004149277836 */ /* 0x000fe20000000000 */
[-C--:B------:R-:W-:Y:S02]  /*d7c0*/  ISETP.GE.AND P6, PT, R41, R60.reuse, PT ;  /* 0x0000003c2900720c */ /* 0x080fe40003fc6270 */
[----:B------:R-:W-:-:S02]  /*d7d0*/  ISETP.GE.AND P1, PT, R45, R60, PT ;  /* 0x0000003c2d00720c */ /* 0x000fc40003f26270 */
[-C--:B------:R-:W-:Y:S02]  /*d7e0*/  ISETP.GE.AND P2, PT, R45, R132.reuse, PT ;  /* 0x000000842d00720c */ /* 0x080fe40003f46270 */
[----:B------:R-:W-:Y:S02]  /*d7f0*/  FSEL R143, R32, -INF , !P5 ;  /* 0xff800000208f7808 */ /* 0x000fe40006800000 */
[----:B------:R-:W-:Y:S01]  /*d800*/  FSEL R45, R37, -INF , !P4 ;  /* 0xff800000252d7808 */ /* 0x000fe20006000000 */
[----:B------:R-:W-:Y:S01]  /*d810*/  VIADD R37, R73, 0x48 ;  /* 0x0000004849257836 */ /* 0x000fe20000000000 */
[----:B------:R-:W-:Y:S02]  /*d820*/  I2FP.F32.U32 R32, R41 ;  /* 0x0000002900207245 */ /* 0x000fe40000201000 */
[----:B------:R-:W-:Y:S02]  /*d830*/  ISETP.GE.AND P4, PT, R43, R132, PT ;  /* 0x000000842b00720c */ /* 0x000fe40003f86270 */
[----:B------:R-:W-:Y:S01]  /*d840*/  FSEL R106, R34, -INF , !P0 ;  /* 0xff800000226a7808 */ /* 0x000fe20004000000 */
[CC--:B------:R-:W-:Y:S01]  /*d850*/  FFMA.FTZ R29, R3.reuse, R32.reuse, R29 ;  /* 0x00000020031d7223 */ /* 0x0c0fe2000001001d */
[----:B------:R-:W-:Y:S01]  /*d860*/  P2R R0, PR, RZ, 0x40 ;  /* 0x00000040ff007803 */ /* 0x000fe20000000000 */
[----:B------:R-:W-:Y:S01]  /*d870*/  FFMA.FTZ R31, R3, R32, R31 ;  /* 0x00000020031f7223 */ /* 0x000fe2000001001f */
[----:B------:R-:W-:-:S02]  /*d880*/  ISETP.GE.AND P5, PT, R33, R60, PT ;  /* 0x0000003c2100720c */ /* 0x000fc40003fa6270 */
[----:B------:R-:W-:Y:S02]  /*d890*/  ISETP.GE.AND P0, PT, R33, R132, PT ;  /* 0x000000842100720c */ /* 0x000fe40003f06270 */
[----:B------:R-:W-:Y:S02]  /*d8a0*/  I2FP.F32.U32 R33, R33 ;  /* 0x0000002100217245 */ /* 0x000fe40000201000 */
[----:B------:R-:W-:Y:S02]  /*d8b0*/  FSEL R136, R30, -INF , !P4 ;  /* 0xff8000001e887808 */ /* 0x000fe40006000000 */
[----:B------:R-:W-:Y:S01]  /*d8c0*/  ISETP.NE.AND P4, PT, R0, RZ, PT ;  /* 0x000000ff0000720c */ /* 0x000fe20003f85270 */
[CC--:B------:R-:W-:Y:S01]  /*d8d0*/  FFMA.FTZ R24, R3.reuse, R33.reuse, R24 ;  /* 0x0000002103187223 */ /* 0x0c0fe20000010018 */
[----:B------:R-:W-:Y:S01]  /*d8e0*/  FFMA.FTZ R26, R3, R33, R26 ;  /* 0x00000021031a7223 */ /* 0x000fe2000001001a */
[----:B------:R-:W-:Y:S01]  /*d8f0*/  VIADD R33, R73, 0x49 ;  /* 0x0000004949217836 */ /* 0x000fe20000000000 */
[----:B------:R-:W-:-:S02]  /*d900*/  FSEL R135, R29, -INF , !P4 ;  /* 0xff8000001d877808 */ /* 0x000fc40006000000 */
[----:B------:R-:W-:Y:S02]  /*d910*/  FSEL R53, R53, -INF , !P3 ;  /* 0xff80000035357808 */ /* 0x000fe40005800000 */
[----:B------:R-:W-:Y:S02]  /*d920*/  I2FP.F32.U32 R2, R39 ;  /* 0x0000002700027245 */ /* 0x000fe40000201000 */
[----:B------:R-:W-:Y:S02]  /*d930*/  I2FP.F32.U32 R29, R37 ;  /* 0x00000025001d7245 */ /* 0x000fe40000201000 */
[----:B------:R-:W-:Y:S01]  /*d940*/  ISETP.GE.AND P3, PT, R43, R60, PT ;  /* 0x0000003c2b00720c */ /* 0x000fe20003f66270 */
[C---:B------:R-:W-:Y:S01]  /*d950*/  FFMA.FTZ R27, R3.reuse, R2, R27 ;  /* 0x00000002031b7223 */ /* 0x040fe2000001001b */
[----:B------:R-:W-:Y:S01]  /*d960*/  FSEL R131, R24, -INF , !P5 ;  /* 0xff80000018837808 */ /* 0x000fe20006800000 */
[-C--:B------:R-:W-:Y:S01]  /*d970*/  FFMA.FTZ R20, R3, R29.reuse, R20 ;  /* 0x0000001d03147223 */ /* 0x080fe20000010014 */
[----:B------:R-:W-:Y:S01]  /*d980*/  ISETP.GE.AND P5, PT, R33, R132, PT ;  /* 0x000000842100720c */ /* 0x000fe20003fa6270 */
[----:B------:R-:W-:Y:S01]  /*d990*/  FFMA.FTZ R25, R3, R2, R25 ;  /* 0x0000000203197223 */ /* 0x000fe20000010019 */
[----:B------:R-:W-:Y:S01]  /*d9a0*/  FSEL R138, R35, -INF , !P2 ;  /* 0xff800000238a7808 */ /* 0x000fe20005000000 */
[----:B------:R-:W-:Y:S01]  /*d9b0*/  FFMA.FTZ R22, R3, R29, R22 ;  /* 0x0000001d03167223 */ /* 0x000fe20000010016 */
[----:B------:R-:W-:Y:S01]  /*d9c0*/  FSEL R141, R28, -INF , !P3 ;  /* 0xff8000001c8d7808 */ /* 0x000fe20005800000 */
[----:B------:R-:W-:Y:S01]  /*d9d0*/  VIADD R29, R73, 0x58 ;  /* 0x00000058491d7836 */ /* 0x000fe20000000000 */
[----:B------:R-:W-:-:S02]  /*d9e0*/  I2FP.F32.U32 R24, R33 ;  /* 0x0000002100187245 */ /* 0x000fc40000201000 */
[----:B------:R-:W-:Y:S02]  /*d9f0*/  ISETP.GE.AND P2, PT, R39, R132, PT ;  /* 0x000000842700720c */ /* 0x000fe40003f46270 */
[----:B------:R-:W-:Y:S01]  /*da00*/  ISETP.GE.AND P3, PT, R37, R60, PT ;  /* 0x0000003c2500720c */ /* 0x000fe20003f66270 */
[CC--:B------:R-:W-:Y:S01]  /*da10*/  FFMA.FTZ R23, R3.reuse, R24.reuse, R23 ;  /* 0x0000001803177223 */ /* 0x0c0fe20000010017 */
[----:B------:R-:W-:Y:S01]  /*da20*/  P2R R0, PR, RZ, 0x20 ;  /* 0x00000020ff007803 */ /* 0x000fe20000000000 */
[----:B------:R-:W-:Y:S01]  /*da30*/  FFMA.FTZ R21, R3, R24, R21 ;  /* 0x0000001803157223 */ /* 0x000fe20000010015 */
[----:B------:R-:W-:Y:S01]  /*da40*/  FSEL R128, R27, -INF , !P2 ;  /* 0xff8000001b807808 */ /* 0x000fe20005000000 */
[----:B------:R-:W-:Y:S01]  /*da50*/  VIADD R27, R73, 0x59 ;  /* 0x00000059491b7836 */ /* 0x000fe20000000000 */
[----:B------:R-:W-:Y:S02]  /*da60*/  FSEL R129, R20, -INF , !P3 ;  /* 0xff80000014817808 */ /* 0x000fe40005800000 */
[----:B------:R-:W-:-:S02]  /*da70*/  ISETP.NE.AND P3, PT, R0, RZ, PT ;  /* 0x000000ff0000720c */ /* 0x000fc40003f65270 */
[----:B------:R-:W-:Y:S02]  /*da80*/  ISETP.GE.AND P6, PT, R41, R132, PT ;  /* 0x000000842900720c */ /* 0x000fe40003fc6270 */
[----:B------:R-:W-:Y:S02]  /*da90*/  FSEL R126, R23, -INF , !P3 ;  /* 0xff800000177e7808 */ /* 0x000fe40005800000 */
[-C--:B------:R-:W-:Y:S02]  /*daa0*/  ISETP.GE.AND P3, PT, R27, R60.reuse, PT ;  /* 0x0000003c1b00720c */ /* 0x080fe40003f66270 */
[----:B------:R-:W-:Y:S01]  /*dab0*/  FSEL R134, R31, -INF , !P6 ;  /* 0xff8000001f867808 */ /* 0x000fe20007000000 */
[----:B------:R-:W-:Y:S01]  /*dac0*/  VIADD R31, R73, 0x51 ;  /* 0x00000051491f7836 */ /* 0x000fe20000000000 */
[----:B------:R-:W-:Y:S01]  /*dad0*/  ISETP.GE.AND P6, PT, R33, R60, PT ;  /* 0x0000003c2100720c */ /* 0x000fe20003fc6270 */
[----:B------:R-:W-:Y:S01]  /*dae0*/  VIADD R33, R73, 0x50 ;  /* 0x0000005049217836 */ /* 0x000fe20000000000 */
[----:B------:R-:W-:-:S02]  /*daf0*/  LOP3.LUT R63, R63, 0xfffffffb, RZ, 0xc0, !PT ;  /* 0xfffffffb3f3f7812 */ /* 0x000fc400078ec0ff */
[----:B------:R-:W-:Y:S02]  /*db00*/  FSEL R139, R139, -INF , !P1 ;  /* 0xff8000008b8b7808 */ /* 0x000fe40004800000 */
[----:B------:R-:W-:Y:S02]  /*db10*/  I2FP.F32.U32 R2, R33 ;  /* 0x0000002100027245 */ /* 0x000fe40000201000 */
[----:B------:R-:W-:Y:S02]  /*db20*/  ISETP.GE.AND P1, PT, R39, R60, PT ;  /* 0x0000003c2700720c */ /* 0x000fe40003f26270 */
[----:B------:R-:W-:Y:S01]  /*db30*/  @P3 LOP3.LUT R63, R63, 0x4, RZ, 0xfc, !PT ;  /* 0x000000043f3f3812 */ /* 0x000fe200078efcff */
[----:B------:R-:W-:Y:S01]  /*db40*/  FFMA.FTZ R18, R3, R2, R18 ;  /* 0x0000000203127223 */ /* 0x000fe20000010012 */
[----:B------:R-:W-:Y:S01]  /*db50*/  ISETP.GE.AND P3, PT, R27, R132, PT ;  /* 0x000000841b00720c */ /* 0x000fe20003f66270 */
[----:B------:R-:W-:Y:S01]  /*db60*/  FFMA.FTZ R16, R3, R2, R16 ;  /* 0x0000000203107223 */ /* 0x000fe20000010010 */
[----:B------:R-:W-:Y:S01]  /*db70*/  FSEL R133, R25, -INF , !P1 ;  /* 0xff80000019857808 */ /* 0x000fe20004800000 */
[----:B------:R-:W-:Y:S01]  /*db80*/  VIADD R25, R73, 0x60 ;  /* 0x0000006049197836 */ /* 0x000fe20000000000 */
[----:B------:R-:W-:-:S02]  /*db90*/  ISETP.GE.AND P1, PT, R33, R132, PT ;  /* 0x000000842100720c */ /* 0x000fc40003f26270 */
[----:B------:R-:W-:Y:S02]  /*dba0*/  I2FP.F32.U32 R0, R31 ;  /* 0x0000001f00007245 */ /* 0x000fe40000201000 */
[----:B------:R-:W-:Y:S02]  /*dbb0*/  FSEL R122, R18, -INF , !P1 ;  /* 0xff800000127a7808 */ /* 0x000fe40004800000 */
[----:B------:R-:W-:Y:S01]  /*dbc0*/  ISETP.GE.AND P4, PT, R37, R132, PT ;  /* 0x000000842500720c */ /* 0x000fe20003f86270 */
[----:B------:R-:W-:Y:S01]  /*dbd0*/  FFMA.FTZ R17, R3, R0, R17 ;  /* 0x0000000003117223 */ /* 0x000fe20000010011 */
[----:B------:R-:W-:Y:S01]  /*dbe0*/  ISETP.GE.AND P1, PT, R25, R60, PT ;  /* 0x0000003c1900720c */ /* 0x000fe20003f26270 */
[----:B------:R-:W-:Y:S01]  /*dbf0*/  FFMA.FTZ R19, R3, R0, R19 ;  /* 0x0000000003137223 */ /* 0x000fe20000010013 */
[----:B------:R-:W-:Y:S02]  /*dc00*/  LOP3.LUT R63, R63, 0xfffffffd, RZ, 0xc0, !PT ;  /* 0xfffffffd3f3f7812 */ /* 0x000fe400078ec0ff */
[----:B------:R-:W-:-:S02]  /*dc10*/  FSEL R124, R22, -INF , !P4 ;  /* 0xff800000167c7808 */ /* 0x000fc40006000000 */
[----:B------:R-:W-:Y:S01]  /*dc20*/  FSEL R127, R21, -INF , !P6 ;  /* 0xff800000157f7808 */ /* 0x000fe20007000000 */
[----:B------:R-:W-:Y:S01]  /*dc30*/  VIADD R21, R73, 0x61 ;  /* 0x0000006149157836 */ /* 0x000fe20000000000 */
[-C--:B------:R-:W-:Y:S02]  /*dc40*/  ISETP.GE.AND P2, PT, R31, R60.reuse, PT ;  /* 0x0000003c1f00720c */ /* 0x080fe40003f46270 */
[C---:B------:R-:W-:Y:S02]  /*dc50*/  ISETP.GE.AND P4, PT, R29.reuse, R60, PT ;  /* 0x0000003c1d00720c */ /* 0x040fe40003f86270 */
[----:B------:R-:W-:Y:S02]  /*dc60*/  ISETP.GE.AND P6, PT, R29, R132, PT ;  /* 0x000000841d00720c */ /* 0x000fe40003fc6270 */
[----:B------:R-:W-:Y:S02]  /*dc70*/  @P3 LOP3.LUT R63, R63, 0x2, RZ, 0xfc, !PT ;  /* 0x000000023f3f3812 */ /* 0x000fe400078efcff */
[----:B------:R-:W-:-:S02]  /*dc80*/  I2FP.F32.U32 R29, R29 ;  /* 0x0000001d001d7245 */ /* 0x000fc40000201000 */
[----:B------:R-:W-:Y:S02]  /*dc90*/  FSEL R123, R17, -INF , !P2 ;  /* 0xff800000117b7808 */ /* 0x000fe40005000000 */
[----:B------:R-:W-:Y:S01]  /*dca0*/  LOP3.LUT R63, R63, 0xfffffffe, RZ, 0xc0, !PT ;  /* 0xfffffffe3f3f7812 */ /* 0x000fe200078ec0ff */
[C---:B------:R-:W-:Y:S01]  /*dcb0*/  FFMA.FTZ R14, R3.reuse, R29, R14 ;  /* 0x0000001d030e7223 */ /* 0x040fe2000001000e */
[----:B------:R-:W-:Y:S01]  /*dcc0*/  I2FP.F32.U32 R17, R25 ;  /* 0x0000001900117245 */ /* 0x000fe20000201000 */
[C---:B------:R-:W-:Y:S01]  /*dcd0*/  FFMA.FTZ R12, R3.reuse, R29, R12 ;  /* 0x0000001d030c7223 */ /* 0x040fe2000001000c */
[----:B------:R-:W-:Y:S02]  /*dce0*/  FSEL R130, R26, -INF , !P0 ;  /* 0xff8000001a827808 */ /* 0x000fe40004000000 */
[----:B------:R-:W-:Y:S01]  /*dcf0*/  I2FP.F32.U32 R0, R27 ;  /* 0x0000001b00007245 */ /* 0x000fe20000201000 */
[----:B------:R-:W-:Y:S01]  /*dd00*/  FFMA.FTZ R104, R3, R17, R118 ;  /* 0x0000001103687223 */ /* 0x000fe20000010076 */
[----:B------:R-:W-:-:S02]  /*dd10*/  ISETP.GE.AND P0, PT, R31, R132, PT ;  /* 0x000000841f00720c */ /* 0x000fc40003f06270 */
[----:B------:R-:W-:Y:S01]  /*dd20*/  @P1 LOP3.LUT R63, R63, 0x1, RZ, 0xfc, !PT ;  /* 0x000000013f3f1812 */ /* 0x000fe200078efcff */
[-C--:B------:R-:W-:Y:S01]  /*dd30*/  FFMA.FTZ R15, R3, R0.reuse, R15 ;  /* 0x00000000030f7223 */ /* 0x080fe2000001000f */
[----:B------:R-:W-:Y:S01]  /*dd40*/  FSEL R120, R19, -INF , !P0 ;  /* 0xff80000013787808 */ /* 0x000fe20004000000 */
[----:B------:R-:W-:Y:S01]  /*dd50*/  VIADD R19, R73, 0x69 ;  /* 0x0000006949137836 */ /* 0x000fe20000000000 */
[----:B------:R-:W-:Y:S01]  /*dd60*/  FSEL R118, R14, -INF , !P6 ;  /* 0xff8000000e767808 */ /* 0x000fe20007000000 */
[----:B------:R-:W-:Y:S01]  /*dd70*/  FFMA.FTZ R13, R3, R0, R13 ;  /* 0x00000000030d7223 */ /* 0x000fe2000001000d */
[----:B------:R-:W-:Y:S01]  /*dd80*/  LOP3.LUT P6, RZ, R63, 0x2, RZ, 0xc0, !PT ;  /* 0x000000023fff7812 */ /* 0x000fe200078cc0ff */
[----:B------:R-:W-:Y:S01]  /*dd90*/  FFMA.FTZ R0, R3, R17, R116 ;  /* 0x0000001103007223 */ /* 0x000fe20000010074 */
[----:B------:R-:W-:Y:S01]  /*dda0*/  I2FP.F32.U32 R2, R21 ;  /* 0x0000001500027245 */ /* 0x000fe20000201000 */
[----:B------:R-:W-:Y:S01]  /*ddb0*/  VIADD R17, R73, 0x70 ;  /* 0x0000007049117836 */ /* 0x000fe20000000000 */
[----:B------:R-:W-:Y:S01]  /*ddc0*/  FSEL R116, R15, -INF , !P6 ;  /* 0xff8000000f747808 */ /* 0x000fe20007000000 */
[----:B------:R-:W-:Y:S01]  /*ddd0*/  VIADD R15, R73, 0x71 ;  /* 0x00000071490f7836 */ /* 0x000fe20000000000 */
[----:B------:R-:W-:Y:S01]  /*dde0*/  ISETP.GE.AND P6, PT, R19, R60, PT ;  /* 0x0000003c1300720c */ /* 0x000fe20003fc6270 */
[CC--:B------:R-:W-:Y:S01]  /*ddf0*/  FFMA.FTZ R103, R3.reuse, R2.reuse, R117 ;  /* 0x0000000203677223 */ /* 0x0c0fe20000010075 */
[----:B------:R-:W-:Y:S01]  /*de00*/  FSEL R121, R12, -INF , !P4 ;  /* 0xff8000000c797808 */ /* 0x000fe20006000000 */
[----:B------:R-:W-:Y:S01]  /*de10*/  FFMA.FTZ R102, R3, R2, R119 ;  /* 0x0000000203667223 */ /* 0x000fe20000010077 */
[----:B------:R-:W-:-:S02]  /*de20*/  LOP3.LUT P4, RZ, R63, 0x1, RZ, 0xc0, !PT ;  /* 0x000000013fff7812 */ /* 0x000fc4000788c0ff */
[----:B------:R-:W-:Y:S02]  /*de30*/  LOP3.LUT P0, RZ, R63, 0x4, RZ, 0xc0, !PT ;  /* 0x000000043fff7812 */ /* 0x000fe4000780c0ff */
[----:B------:R-:W-:Y:S02]  /*de40*/  FSEL R117, R0, -INF , !P4 ;  /* 0xff80000000757808 */ /* 0x000fe40006000000 */
[----:B------:R-:W-:Y:S02]  /*de50*/  ISETP.GE.AND P4, PT, R19, R132, PT ;  /* 0x000000841300720c */ /* 0x000fe40003f86270 */
[----:B------:R-:W-:Y:S02]  /*de60*/  LOP3.LUT R63, R63, 0xfffffffb, RZ, 0xc0, !PT ;  /* 0xfffffffb3f3f7812 */ /* 0x000fe400078ec0ff */
[----:B------:R-:W-:Y:S02]  /*de70*/  ISETP.GE.AND P5, PT, R33, R60, PT ;  /* 0x0000003c2100720c */ /* 0x000fe40003fa6270 */
[----:B------:R-:W-:-:S02]  /*de80*/  @P6 LOP3.LUT R63, R63, 0x4, RZ, 0xfc, !PT ;  /* 0x000000043f3f6812 */ /* 0x000fc400078efcff */
[----:B------:R-:W-:Y:S02]  /*de90*/  ISETP.GE.AND P6, PT, R17, R132, PT ;  /* 0x000000841100720c */ /* 0x000fe40003fc6270 */
[----:B------:R-:W-:Y:S02]  /*dea0*/  LOP3.LUT R63, R63, 0xfffffffe, RZ, 0xc0, !PT ;  /* 0xfffffffe3f3f7812 */ /* 0x000fe400078ec0ff */
[-C--:B------:R-:W-:Y:S02]  /*deb0*/  ISETP.GE.AND P3, PT, R21, R60.reuse, PT ;  /* 0x0000003c1500720c */ /* 0x080fe40003f66270 */
[----:B------:R-:W-:Y:S02]  /*dec0*/  @P4 LOP3.LUT R63, R63, 0x1, RZ, 0xfc, !PT ;  /* 0x000000013f3f4812 */ /* 0x000fe400078efcff */
[----:B------:R-:W-:Y:S02]  /*ded0*/  ISETP.GE.AND P4, PT, R17, R60, PT ;  /* 0x0000003c1100720c */ /* 0x000fe40003f86270 */
[----:B------:R-:W-:Y:S01]  /*dee0*/  ISETP.GE.AND P1, PT, R21, R132, PT ;  /* 0x000000841500720c */ /* 0x000fe20003f26270 */
[----:B------:R-:W-:Y:S01]  /*def0*/  VIADD R21, R73, 0x68 ;  /* 0x0000006849157836 */ /* 0x000fe20000000000 */
[----:B------:R-:W-:-:S02]  /*df00*/  I2FP.F32.U32 R17, R17 ;  /* 0x0000001100117245 */ /* 0x000fc40000201000 */
[----:B------:R-:W-:Y:S02]  /*df10*/  FSEL R125, R16, -INF , !P5 ;  /* 0xff800000107d7808 */ /* 0x000fe40006800000 */
[----:B------:R-:W-:Y:S01]  /*df20*/  ISETP.GE.AND P5, PT, R25, R132, PT ;  /* 0x000000841900720c */ /* 0x000fe20003fa6270 */
[-C--:B------:R-:W-:Y:S01]  /*df30*/  FFMA.FTZ R38, R3, R17.reuse, R110 ;  /* 0x0000001103267223 */ /* 0x080fe2000001006e */
[----:B------:R-:W-:Y:S01]  /*df40*/  LOP3.LUT R63, R63, 0xfffffffd, RZ, 0xc0, !PT ;  /* 0xfffffffd3f3f7812 */ /* 0x000fe200078ec0ff */
[----:B------:R-:W-:Y:S01]  /*df50*/  FFMA.FTZ R51, R3, R17, R108 ;  /* 0x0000001103337223 */ /* 0x000fe2000001006c */
[----:B------:R-:W-:Y:S02]  /*df60*/  I2FP.F32.U32 R2, R21 ;  /* 0x0000001500027245 */ /* 0x000fe40000201000 */
[----:B------:R-:W-:Y:S02]  /*df70*/  FSEL R119, R13, -INF , !P0 ;  /* 0xff8000000d777808 */ /* 0x000fe40004000000 */
[----:B------:R-:W-:Y:S01]  /*df80*/  FSEL R104, R104, -INF , !P5 ;  /* 0xff80000068687808 */ /* 0x000fe20006800000 */
[-C--:B------:R-:W-:Y:S01]  /*df90*/  FFMA.FTZ R101, R3, R2.reuse, R112 ;  /* 0x0000000203657223 */ /* 0x080fe20000010070 */
[----:B------:R-:W-:Y:S01]  /*dfa0*/  @P4 LOP3.LUT R63, R63, 0x2, RZ, 0xfc, !PT ;  /* 0x000000023f3f4812 */ /* 0x000fe200078efcff */
[----:B------:R-:W-:Y:S01]  /*dfb0*/  FFMA.FTZ R100, R3, R2, R114 ;  /* 0x0000000203647223 */ /* 0x000fe20000010072 */
[----:B------:R-:W-:-:S02]  /*dfc0*/  I2FP.F32.U32 R0, R19 ;  /* 0x0000001300007245 */ /* 0x000fc40000201000 */
[C---:B------:R-:W-:Y:S02]  /*dfd0*/  ISETP.GE.AND P5, PT, R73.reuse, R60, PT ;  /* 0x0000003c4900720c */ /* 0x040fe40003fa6270 */
[----:B------:R-:W-:Y:S01]  /*dfe0*/  ISETP.GE.AND P4, PT, R73, R132, PT ;  /* 0x000000844900720c */ /* 0x000fe20003f86270 */
[-C--:B------:R-:W-:Y:S01]  /*dff0*/  FFMA.FTZ R59, R3, R0.reuse, R113 ;  /* 0x00000000033b7223 */ /* 0x080fe20000010071 */
[----:B------:R-:W-:Y:S01]  /*e000*/  I2FP.F32.U32 R13, R73 ;  /* 0x00000049000d7245 */ /* 0x000fe20000201000 */
[----:B------:R-:W-:Y:S01]  /*e010*/  VIADD R73, R73, 0x79 ;  /* 0x0000007949497836 */ /* 0x000fe20000000000 */
[----:B------:R-:W-:Y:S01]  /*e020*/  FSEL R38, R38, -INF , !P6 ;  /* 0xff80000026267808 */ /* 0x000fe20007000000 */
[----:B------:R-:W-:Y:S01]  /*e030*/  FFMA.FTZ R66, R3, R0, R115 ;  /* 0x0000000003427223 */ /* 0x000fe20000010073 */
[----:B------:R-:W-:Y:S01]  /*e040*/  ISETP.NE.AND P6, PT, R61, 0x1, PT ;  /* 0x000000013d00780c */ /* 0x000fe20003fc5270 */
[-C--:B------:R-:W-:Y:S01]  /*e050*/  FFMA.FTZ R56, R3, R13.reuse, R56 ;  /* 0x0000000d03387223 */ /* 0x080fe20000010038 */
[----:B------:R-:W-:Y:S01]  /*e060*/  ISETP.GE.AND P2, PT, R21, R60, PT ;  /* 0x0000003c1500720c */ /* 0x000fe20003f46270 */
[----:B------:R-:W-:Y:S01]  /*e070*/  FFMA.FTZ R12, R3, R13, R58 ;  /* 0x0000000d030c7223 */ /* 0x000fe2000001003a */
[----:B------:R-:W-:-:S02]  /*e080*/  ISETP.GE.AND P0, PT, R21, R132, PT ;  /* 0x000000841500720c */ /* 0x000fc40003f06270 */
[----:B------:R-:W-:Y:S02]  /*e090*/  FSEL R102, R102, -INF , !P1 ;  /* 0xff80000066667808 */ /* 0x000fe40004800000 */
[----:B------:R-:W-:Y:S02]  /*e0a0*/  FSEL R101, R101, -INF , !P2 ;  /* 0xff80000065657808 */ /* 0x000fe40005000000 */
[----:B------:R-:W-:Y:S02]  /*e0b0*/  FSEL R100, R100, -INF , !P0 ;  /* 0xff80000064647808 */ /* 0x000fe40004000000 */
[----:B------:R-:W-:Y:S02]  /*e0c0*/  I2FP.F32.U32 R0, R15 ;  /* 0x0000000f00007245 */ /* 0x000fe40000201000 */
[----:B------:R-:W-:Y:S02]  /*e0d0*/  I2FP.F32.U32 R2, R73 ;  /* 0x0000004900027245 */ /* 0x000fe40000201000 */
[----:B------:R-:W-:Y:S01]  /*e0e0*/  LOP3.LUT P1, RZ, R63, 0x4, RZ, 0xc0, !PT ;  /* 0x000000043fff7812 */ /* 0x000fe2000782c0ff */
[-C--:B------:R-:W-:Y:S01]  /*e0f0*/  FFMA.FTZ R47, R3, R0.reuse, R109 ;  /* 0x00000000032f7223 */ /* 0x080fe2000001006d */
[----:B------:R-:W-:Y:S01]  /*e100*/  LOP3.LUT P2, RZ, R63, 0x1, RZ, 0xc0, !PT ;  /* 0x000000013fff7812 */ /* 0x000fe2000784c0ff */
[----:B------:R-:W-:Y:S01]  /*e110*/  FFMA.FTZ R32, R3, R0, R111 ;  /* 0x0000000003207223 */ /* 0x000fe2000001006f */
[----:B------:R-:W-:Y:S01]  /*e120*/  LOP3.LUT P0, RZ, R63, 0x2, RZ, 0xc0, !PT ;  /* 0x000000023fff7812 */ /* 0x000fe2000780c0ff */
[-C--:B------:R-:W-:Y:S01]  /*e130*/  FFMA.FTZ R35, R3, R2.reuse, R105 ;  /* 0x0000000203237223 */ /* 0x080fe20000010069 */
[----:B------:R-:W-:Y:S01]  /*e140*/  FSEL R103, R103, -INF , !P3 ;  /* 0xff80000067677808 */ /* 0x000fe20005800000 */
[----:B------:R-:W-:Y:S01]  /*e150*/  FFMA.FTZ R28, R3, R2, R107 ;  /* 0x00000002031c7223 */ /* 0x000fe2000001006b */
[----:B------:R-:W-:-:S02]  /*e160*/  FSEL R59, R59, -INF , !P1 ;  /* 0xff8000003b3b7808 */ /* 0x000fc40004800000 */
[----:B------:R-:W-:Y:S02]  /*e170*/  FSEL R66, R66, -INF , !P2 ;  /* 0xff80000042427808 */ /* 0x000fe40005000000 */
[----:B------:R-:W-:Y:S02]  /*e180*/  FSEL R51, R51, -INF , !P0 ;  /* 0xff80000033337808 */ /* 0x000fe40004000000 */
[C---:B------:R-:W-:Y:S02]  /*e190*/  ISETP.GE.AND P3, PT, R15.reuse, R60, PT ;  /* 0x0000003c0f00720c */ /* 0x040fe40003f66270 */
[----:B------:R-:W-:Y:S02]  /*e1a0*/  ISETP.GE.AND P1, PT, R15, R132, PT ;  /* 0x000000840f00720c */ /* 0x000fe40003f26270 */
[C---:B------:R-:W-:Y:S02]  /*e1b0*/  ISETP.GE.AND P2, PT, R73.reuse, R60, PT ;  /* 0x0000003c4900720c */ /* 0x040fe40003f46270 */
        /* <DEDUP_REMOVED lines=20> */
.L_x_6187:
        /* <DEDUP_REMOVED lines=60> */
.L_x_6188:
        /* <DEDUP_REMOVED lines=12> */
[----:B------:R-:W-:-:S03]  /*e780*/  @!P0 IMAD.MOV.U32 R167, RZ, RZ, R164 ;  /* 0x000000ffffa78224 */ /* 0x000fc600078e00a4 */
        /* <DEDUP_REMOVED lines=14> */
[----:B------:R-:W-:-:S03]  /*e870*/  @!P0 IADD3 R26, P1, PT, R24, UR9, RZ ;  /* 0x00000009181a8c10 */ /* 0x000fc6000ff3e0ff */
[----:B------:R1:W-:Y:S01]  /*e880*/  @P0 STS.128 [R173+0x2800], RZ ;  /* 0x002800ffad000388 */ /* 0x0003e20000000c00 */
[----:B------:R-:W-:-:S03]  /*e890*/  @!P0 IADD3.X R27, PT, PT, R25, UR4, RZ, P1, !PT ;  /* 0x00000004191b8c10 */ /* 0x000fc60008ffe4ff */
        /* <DEDUP_REMOVED lines=31> */
.L_x_6186:
        /* <DEDUP_REMOVED lines=32> */
[----:B-1----:R-:W-:Y:S02]  /*ec90*/  FMNMX.FTZ R14, R28, R9, !PT ;  /* 0x000000091c0e7209 */ /* 0x002fe40007810000 */
[----:B------:R-:W-:Y:S01]  /*eca0*/  IADD3 R154, PT, PT, R65, R64, RZ ;  /* 0x00000040419a7210 */ /* 0x000fe20007ffe0ff */
[----:B------:R-:W1:Y:S01]  /*ecb0*/  SHFL.BFLY PT, R15, R0, 0x2, 0x1f ;  /* 0x0c401f00000f7f89 */ /* 0x000e6200000e0000 */
        /* <DEDUP_REMOVED lines=18> */
[----:B------:R-:W-:-:S03]  /*ede0*/  FMUL.FTZ R9, R0, UR4 ;  /* 0x0000000400097c20 */ /* 0x000fc60008410000 */
        /* <DEDUP_REMOVED lines=72> */
[----:B------:R-:W-:Y:S01]  /*f270*/  FFMA.FTZ R117, R66, UR4, -R9 ;  /* 0x0000000442757c23 */ /* 0x000fe20008010809 */
[----:B------:R-:W-:Y:S01]  /*f280*/  FADD.FTZ R49, R52, R49 ;  /* 0x0000003134317221 */ /* 0x000fe20000010000 */
[----:B------:R-:W-:Y:S01]  /*f290*/  FADD.FTZ R43, R50, R43 ;  /* 0x0000002b322b7221 */ /* 0x000fe20000010000 */
[--C-:B------:R-:W-:Y:S01]  /*f2a0*/  FFMA.FTZ R66, R47, UR4, -R48.reuse ;  /* 0x000000042f427c23 */ /* 0x100fe20008010830 */
[--C-:B------:R-:W-:Y:S01]  /*f2b0*/  FFMA.FTZ R51, R51, UR4, -R48.reuse ;  /* 0x0000000433337c23 */ /* 0x100fe20008010830 */
[----:B------:R-:W-:Y:S01]  /*f2c0*/  MUFU.EX2 R44, R44 ;  /* 0x0000002c002c7308 */ /* 0x000fe20000000800 */
[----:B------:R-:W-:Y:S01]  /*f2d0*/  FADD.FTZ R46, R46, R49 ;  /* 0x000000312e2e7221 */ /* 0x000fe20000010000 */
[--C-:B------:R-:W-:Y:S01]  /*f2e0*/  FFMA.FTZ R47, R57, UR4, -R48.reuse ;  /* 0x00000004392f7c23 */ /* 0x100fe20008010830 */
[----:B------:R-:W-:Y:S01]  /*f2f0*/  FFMA.FTZ R184, R35, UR4, -R48 ;  /* 0x0000000423b87c23 */ /* 0x000fe20008010830 */
[--C-:B------:R-:W-:Y:S01]  /*f300*/  FFMA.FTZ R32, R32, UR4, -R9.reuse ;  /* 0x0000000420207c23 */ /* 0x100fe20008010809 */
[----:B------:R-:W-:Y:S01]  /*f310*/  FADD.FTZ R33, R33, R46 ;  /* 0x0000002e21217221 */ /* 0x000fe20000010000 */
[--C-:B------:R-:W-:Y:S01]  /*f320*/  FFMA.FTZ R8, R8, UR4, -R9.reuse ;  /* 0x0000000408087c23 */ /* 0x100fe20008010809 */
[----:B------:R-:W-:Y:S01]  /*f330*/  FFMA.FTZ R185, R28, UR4, -R9 ;  /* 0x000000041cb97c23 */ /* 0x000fe20008010809 */
[----:B------:R-:W4:Y:S01]  /*f340*/  MUFU.EX2 R39, R39 ;  /* 0x0000002700277308 */ /* 0x000f220000000800 */
[----:B-----5:R-:W-:Y:S01]  /*f350*/  F2FP.F16.F32.PACK_AB R87, R41, R42 ;  /* 0x0000002a2957723e */ /* 0x020fe200000000ff */
[----:B------:R-:W-:Y:S01]  /*f360*/  FADD.FTZ R42, R42, R43 ;  /* 0x0000002b2a2a7221 */ /* 0x000fe20000010000 */
[----:B------:R-:W-:-:S03]  /*f370*/  FFMA.FTZ R38, R38, UR4, -R9 ;  /* 0x0000000426267c23 */ /* 0x000fc60008010809 */
        /* <DEDUP_REMOVED lines=8> */
[C---:B--2---:R-:W-:Y:S07]  /*f400*/  HMMA.16816.F32 R76, R84.reuse, R80, RZ ;  /* 0x00000050544c723c */ /* 0x044fee00000018ff */
[----:B------:R-:W-:Y:S01]  /*f410*/  MUFU.EX2 R34, R34 ;  /* 0x0000002200227308 */ /* 0x000fe20000000800 */
[C---:B------:R-:W-:Y:S07]  /*f420*/  HMMA.16816.F32 R72, R84.reuse, R74, RZ ;  /* 0x0000004a5448723c */ /* 0x040fee00000018ff */
[----:B------:R-:W2:Y:S01]  /*f430*/  MUFU.EX2 R29, R29 ;  /* 0x0000001d001d7308 */ /* 0x000ea20000000800 */
[C---:B------:R-:W-:Y:S07]  /*f440*/  HMMA.16816.F32 R80, R84.reuse, R82, RZ ;  /* 0x000000525450723c */ /* 0x040fee00000018ff */
[----:B------:R-:W-:Y:S01]  /*f450*/  MUFU.EX2 R30, R30 ;  /* 0x0000001e001e7308 */ /* 0x000fe20000000800 */
[----:B---3--:R-:W-:Y:S01]  /*f460*/  HMMA.16816.F32 R88, R84, R12, RZ ;  /* 0x0000000c5458723c */ /* 0x008fe200000018ff */
        /* <DEDUP_REMOVED lines=9> */
[----:B--2---:R-:W-:Y:S01]  /*f500*/  F2FP.F16.F32.PACK_AB R15, R29, R34 ;  /* 0x000000221d0f723e */ /* 0x004fe200000000ff */
[----:B------:R-:W-:Y:S02]  /*f510*/  FADD.FTZ R36, R36, R39 ;  /* 0x0000002724247221 */ /* 0x000fe40000010000 */
[----:B------:R-:W-:Y:S01]  /*f520*/  FADD.FTZ R34, R34, R37 ;  /* 0x0000002522227221 */ /* 0x000fe20000010000 */
[----:B------:R-:W-:Y:S01]  /*f530*/  MUFU.EX2 R4, R4 ;  /* 0x0000000400047308 */ /* 0x000fe20000000800 */
[----:B------:R-:W-:-:S02]  /*f540*/  FADD.FTZ R31, R31, R36 ;  /* 0x000000241f1f7221 */ /* 0x000fc40000010000 */
[----:B------:R-:W-:Y:S01]  /*f550*/  HMMA.16816.F32 R96, R12, R16, R96 ;  /* 0x000000100c60723c */ /* 0x000fe20000001860 */
[----:B------:R-:W-:-:S04]  /*f560*/  FADD.FTZ R29, R29, R34 ;  /* 0x000000221d1d7221 */ /* 0x000fc80000010000 */
[----:B------:R-:W-:Y:S03]  /*f570*/  MUFU.EX2 R45, R45 ;  /* 0x0000002d002d7308 */ /* 0x000fe60000000800 */
        /* <DEDUP_REMOVED lines=12> */
[----:B------:R-:W4:Y:S03]  /*f640*/  MUFU.EX2 R67, R67 ;  /* 0x0000004300437308 */ /* 0x000f260000000800 */
        /* <DEDUP_REMOVED lines=19> */
[----:B------:R-:W-:Y:S01]  /*f780*/  MUFU.EX2 R105, R105 ;  /* 0x0000006900697308 */ /* 0x000fe20000000800 */
[----:B------:R-:W-:Y:S01]  /*f790*/  FADD.FTZ R5, R67, R4 ;  /* 0x0000000443057221 */ /* 0x000fe20000010000 */
[----:B------:R-:W-:Y:S01]  /*f7a0*/  HMMA.16816.F32 R92, R12, R26, R92 ;  /* 0x0000001a0c5c723c */ /* 0x000fe2000000185c */
[----:B------:R-:W1:Y:S02]  /*f7b0*/  LDSM.16.MT88.4 R24, [R148+0x7000] ;  /* 0x007000009418783b */ /* 0x000e640000004200 */
[----:B--2---:R-:W-:-:S03]  /*f7c0*/  FADD.FTZ R5, R58, R5 ;  /* 0x000000053a057221 */ /* 0x004fc60000010000 */
[----:B------:R-:W2:Y:S02]  /*f7d0*/  MUFU.EX2 R106, R106 ;  /* 0x0000006a006a7308 */ /* 0x000ea40000000800 */
[C---:B------:R-:W-:Y:S06]  /*f7e0*/  HMMA.16816.F32 R68, R12.reuse, R20, R68 ;  /* 0x000000140c44723c */ /* 0x040fec0000001844 */
[----:B------:R-:W-:Y:S02]  /*f7f0*/  MUFU.EX2 R107, R107 ;  /* 0x0000006b006b7308 */ /* 0x000fe40000000800 */
[C---:B------:R-:W-:Y:S01]  /*f800*/  HMMA.16816.F32 R72, R12.reuse, R22, R72 ;  /* 0x000000160c48723c */ /* 0x040fe20000001848 */
[----:B------:R-:W3:Y:S05]  /*f810*/  LDSM.16.MT88.4 R20, [R154+0x7800] ;  /* 0x007800009a14783b */ /* 0x000eea0000004200 */
[----:B------:R-:W4:Y:S02]  /*f820*/  MUFU.EX2 R108, R108 ;  /* 0x0000006c006c7308 */ /* 0x000f240000000800 */
[C---:B------:R-:W-:Y:S06]  /*f830*/  HMMA.16816.F32 R76, R12.reuse, R16, R76 ;  /* 0x000000100c4c723c */ /* 0x040fec000000184c */
[----:B------:R-:W5:Y:S02]  /*f840*/  MUFU.EX2 R110, R110 ;  /* 0x0000006e006e7308 */ /* 0x000f640000000800 */
        /* <DEDUP_REMOVED lines=17> */
[----:B---3--:R-:W-:Y:S01]  /*f960*/  HMMA.16816.F32 R96, R12, R20, R96 ;  /* 0x000000140c60723c */ /* 0x008fe20000001860 */
[----:B------:R-:W-:Y:S01]  /*f970*/  MUFU.EX2 R113, R113 ;  /* 0x0000007100717308 */ /* 0x000fe20000000800 */
[----:B------:R-:W-:Y:S01]  /*f980*/  FADD.FTZ R108, R108, R107 ;  /* 0x0000006b6c6c7221 */ /* 0x000fe20000010000 */
[----:B-----5:R-:W-:-:S04]  /*f990*/  FADD.FTZ R4, R110, R65 ;  /* 0x000000416e047221 */ /* 0x020fc80000010000 */
[C---:B------:R-:W-:Y:S01]  /*f9a0*/  FADD.FTZ R4, R109.reuse, R4 ;  /* 0x000000046d047221 */ /* 0x040fe20000010000 */
        /* <DEDUP_REMOVED lines=12> */
[----:B------:R-:W-:Y:S06]  /*fa70*/  MUFU.EX2 R126, R126 ;  /* 0x0000007e007e7308 */ /* 0x000fec0000000800 */
[C---:B--2---:R-:W-:Y:S02]  /*fa80*/  HMMA.16816.F32 R88, R12.reuse, R20, R88 ;  /* 0x000000140c58723c */ /* 0x044fe40000001858 */
[----:B------:R-:W-:Y:S06]  /*fa90*/  MUFU.EX2 R121, R121 ;  /* 0x0000007900797308 */ /* 0x000fec0000000800 */
[----:B------:R-:W-:Y:S01]  /*faa0*/  HMMA.16816.F32 R84, R12, R22, R84 ;  /* 0x000000160c54723c */ /* 0x000fe20000001854 */
[----:B------:R-:W-:Y:S01]  /*fab0*/  F2FP.F16.F32.PACK_AB R12, R109, R110 ;  /* 0x0000006e6d0c723e */ /* 0x000fe200000000ff */
[----:B------:R-:W2:Y:S01]  /*fac0*/  LDSM.16.MT88.4 R20, [R149+0x8000] ;  /* 0x008000009514783b */ /* 0x000ea20000004200 */
[----:B---3--:R-:W-:Y:S01]  /*fad0*/  F2FP.F16.F32.PACK_AB R13, R114, R113 ;  /* 0x00000071720d723e */ /* 0x008fe200000000ff */
[----:B------:R-:W-:Y:S01]  /*fae0*/  MUFU.EX2 R128, R128 ;  /* 0x0000008000807308 */ /* 0x000fe20000000800 */
[----:B------:R-:W-:Y:S01]  /*faf0*/  F2FP.F16.F32.PACK_AB R14, R112, R111 ;  /* 0x0000006f700e723e */ /* 0x000fe200000000ff */
[----:B------:R-:W-:Y:S01]  /*fb00*/  FADD.FTZ R113, R113, R108 ;  /* 0x0000006c71717221 */ /* 0x000fe20000010000 */
[----:B-----5:R-:W-:Y:S01]  /*fb10*/  F2FP.F16.F32.PACK_AB R15, R124, R115 ;  /* 0x000000737c0f723e */ /* 0x020fe200000000ff */
[----:B------:R-:W-:-:S02]  /*fb20*/  FADD.FTZ R111, R111, R4 ;  /* 0x000000046f6f7221 */ /* 0x000fc40000010000 */
[----:B------:R-:W-:Y:S02]  /*fb30*/  FADD.FTZ R114, R114, R113 ;  /* 0x0000007172727221 */ /* 0x000fe40000010000 */
[----:B------:R-:W3:Y:S01]  /*fb40*/  MUFU.EX2 R119, R119 ;  /* 0x0000007700777308 */ /* 0x000ee20000000800 */
[----:B------:R-:W-:Y:S01]  /*fb50*/  FADD.FTZ R112, R112, R111 ;  /* 0x0000006f70707221 */ /* 0x000fe20000010000 */
[----:B----4-:R-:W-:Y:S01]  /*fb60*/  HMMA.16816.F32 R96, R12, R16, R96 ;  /* 0x000000100c60723c */ /* 0x010fe20000001860 */
[----:B------:R-:W-:-:S04]  /*fb70*/  FADD.FTZ R115, R115, R114 ;  /* 0x0000007273737221 */ /* 0x000fc80000010000 */
[----:B------:R-:W-:Y:S01]  /*fb80*/  FADD.FTZ R124, R124, R115 ;  /* 0x000000737c7c7221 */ /* 0x000fe20000010000 */
[----:B------:R-:W4:Y:S02]  /*fb90*/  MUFU.EX2 R120, R120 ;  /* 0x0000007800787308 */ /* 0x000f240000000800 */
[C---:B------:R-:W-:Y:S01]  /*fba0*/  HMMA.16816.F32 R92, R12.reuse, R18, R92 ;  /* 0x000000120c5c723c */ /* 0x040fe2000000185c */
[----:B------:R-:W5:Y:S05]  /*fbb0*/  LDSM.16.MT88.4 R16, [R148+0x8000] ;  /* 0x008000009410783b */ /* 0x000f6a0000004200 */
[----:B------:R-:W2:Y:S01]  /*fbc0*/  MUFU.EX2 R118, R118 ;  /* 0x0000007600767308 */ /* 0x000ea20000000800 */
[----:B---3--:R-:W-:Y:S01]  /*fbd0*/  FADD.FTZ R5, R119, R124 ;  /* 0x0000007c77057221 */ /* 0x008fe20000010000 */
[C---:B-1----:R-:W-:Y:S06]  /*fbe0*/  HMMA.16816.F32 R68, R12.reuse, R24, R68 ;  /* 0x000000180c44723c */ /* 0x042fec0000001844 */
[----:B------:R-:W1:Y:S01]  /*fbf0*/  MUFU.EX2 R123, R123 ;  /* 0x0000007b007b7308 */ /* 0x000e620000000800 */
[----:B----4-:R-:W-:Y:S01]  /*fc00*/  FADD.FTZ R5, R120, R5 ;  /* 0x0000000578057221 */ /* 0x010fe20000010000 */
[C---:B------:R-:W-:Y:S01]  /*fc10*/  HMMA.16816.F32 R72, R12.reuse, R26, R72 ;  /* 0x0000001a0c48723c */ /* 0x040fe20000001848 */
[----:B------:R-:W3:Y:S05]  /*fc20*/  LDSM.16.MT88.4 R24, [R154+0x8800] ;  /* 0x008800009a18783b */ /* 0x000eea0000004200 */
[----:B------:R-:W-:Y:S01]  /*fc30*/  MUFU.EX2 R116, R116 ;  /* 0x0000007400747308 */ /* 0x000fe20000000800 */
[----:B--2---:R-:W-:Y:S01]  /*fc40*/  FADD.FTZ R4, R118, R5 ;  /* 0x0000000576047221 */ /* 0x004fe20000010000 */
[C---:B------:R-:W-:Y:S06]  /*fc50*/  HMMA.16816.F32 R76, R12.reuse, R20, R76 ;  /* 0x000000140c4c723c */ /* 0x040fec000000184c */
[----:B------:R-:W2:Y:S01]  /*fc60*/  MUFU.EX2 R103, R103 ;  /* 0x0000006700677308 */ /* 0x000ea20000000800 */
[----:B-1----:R-:W-:Y:S01]  /*fc70*/  FADD.FTZ R4, R123, R4 ;  /* 0x000000047b047221 */ /* 0x002fe20000010000 */
[C---:B------:R-:W-:Y:S01]  /*fc80*/  HMMA.16816.F32 R80, R12.reuse, R22, R80 ;  /* 0x000000160c50723c */ /* 0x040fe20000001850 */
[----:B------:R-:W1:Y:S05]  /*fc90*/  LDSM.16.MT88.4 R20, [R150+0x8800] ;  /* 0x008800009614783b */ /* 0x000e6a0000004200 */
[----:B------:R-:W-:Y:S02]  /*fca0*/  MUFU.EX2 R101, R101 ;  /* 0x0000006500657308 */ /* 0x000fe40000000800 */
[C---:B-----5:R-:W-:Y:S06]  /*fcb0*/  HMMA.16816.F32 R88, R12.reuse, R16, R88 ;  /* 0x000000100c58723c */ /* 0x060fec0000001858 */
[----:B------:R-:W-:Y:S02]  /*fcc0*/  MUFU.EX2 R122, R122 ;  /* 0x0000007a007a7308 */ /* 0x000fe40000000800 */
[----:B------:R-:W-:Y:S01]  /*fcd0*/  HMMA.16816.F32 R84, R12, R18, R84 ;  /* 0x000000120c54723c */ /* 0x000fe20000001854 */
[----:B------:R-:W4:Y:S01]  /*fce0*/  LDSM.16.MT88.4 R16, [R149+0x8800] ;  /* 0x008800009510783b */ /* 0x000f220000004200 */
[----:B------:R-:W-:Y:S01]  /*fcf0*/  F2FP.F16.F32.PACK_AB R12, R126, R125 ;  /* 0x0000007d7e0c723e */ /* 0x000fe200000000ff */
[----:B------:R-:W-:Y:S01]  /*fd00*/  FADD.FTZ R125, R125, R112 ;  /* 0x000000707d7d7221 */ /* 0x000fe20000010000 */
[----:B------:R-:W-:-:S02]  /*fd10*/  F2FP.F16.F32.PACK_AB R13, R120, R119 ;  /* 0x00000077780d723e */ /* 0x000fc400000000ff */
[----:B------:R-:W-:Y:S01]  /*fd20*/  MUFU.EX2 R59, R59 ;  /* 0x0000003b003b7308 */ /* 0x000fe20000000800 */
[----:B------:R-:W-:Y:S01]  /*fd30*/  F2FP.F16.F32.PACK_AB R14, R128, R121 ;  /* 0x00000079800e723e */ /* 0x000fe200000000ff */
[----:B------:R-:W-:Y:S01]  /*fd40*/  FADD.FTZ R126, R126, R125 ;  /* 0x0000007d7e7e7221 */ /* 0x000fe20000010000 */
[----:B------:R-:W-:-:S03]  /*fd50*/  F2FP.F16.F32.PACK_AB R15, R123, R118 ;  /* 0x000000767b0f723e */ /* 0x000fc600000000ff */
[----:B------:R-:W-:Y:S02]  /*fd60*/  FADD.FTZ R121, R121, R126 ;  /* 0x0000007e79797221 */ /* 0x000fe40000010000 */
[----:B------:R-:W5:Y:S02]  /*fd70*/  MUFU.EX2 R102, R102 ;  /* 0x0000006600667308 */ /* 0x000f640000000800 */
[----:B---3--:R-:W-:Y:S01]  /*fd80*/  HMMA.16816.F32 R96, R12, R24, R96 ;  /* 0x000000180c60723c */ /* 0x008fe20000001860 */
[----:B------:R-:W-:-:S05]  /*fd90*/  FADD.FTZ R5, R128, R121 ;  /* 0x0000007980057221 */ /* 0x000fca0000010000 */
        /* <DEDUP_REMOVED lines=11> */
[C---:B------:R-:W-:Y:S01]  /*fe50*/  HMMA.16816.F32 R80, R12.reuse, R18, R80 ;  /* 0x000000120c50723c */ /* 0x040fe20000001850 */
[----:B------:R-:W4:Y:S05]  /*fe60*/  LDSM.16.MT88.4 R16, [R150+0x9000] ;  /* 0x009000009610783b */ /* 0x000f2a0000004200 */
[----:B------:R-:W-:Y:S02]  /*fe70*/  MUFU.EX2 R184, R184 ;  /* 0x000000b800b87308 */ /* 0x000fe40000000800 */
[C---:B---3--:R-:W-:Y:S06]  /*fe80*/  HMMA.16816.F32 R88, R12.reuse, R24, R88 ;  /* 0x000000180c58723c */ /* 0x048fec0000001858 */
[----:B------:R-:W-:Y:S02]  /*fe90*/  MUFU.EX2 R33, R38 ;  /* 0x0000002600217308 */ /* 0x000fe40000000800 */
[----:B------:R-:W-:Y:S01]  /*fea0*/  HMMA.16816.F32 R84, R12, R26, R84 ;  /* 0x0000001a0c54723c */ /* 0x000fe20000001854 */
[----:B--2---:R-:W-:Y:S01]  /*feb0*/  F2FP.F16.F32.PACK_AB R12, R103, R116 ;  /* 0x00000074670c723e */ /* 0x004fe200000000ff */
[----:B------:R-:W2:Y:S01]  /*fec0*/  LDSM.16.MT88.4 R24, [R149+0x9000] ;  /* 0x009000009518783b */ /* 0x000ea20000004200 */
[----:B-----5:R-:W-:Y:S01]  /*fed0*/  F2FP.F16.F32.PACK_AB R13, R102, R59 ;  /* 0x0000003b660d723e */ /* 0x020fe200000000ff */
        /* <DEDUP_REMOVED lines=12> */
[----:B------:R-:W-:Y:S02]  /*ffa0*/  FADD.FTZ R4, R117, R4 ;  /* 0x0000000475047221 */ /* 0x000fe40000010000 */
[C---:B------:R-:W-:Y:S01]  /*ffb0*/  HMMA.16816.F32 R92, R12.reuse, R22, R92 ;  /* 0x000000160c5c723c */ /* 0x040fe2000000185c */
[----:B------:R-:W1:Y:S01]  /*ffc0*/  LDSM.16.MT88.4 R20, [R148+0x9000] ;  /* 0x009000009414783b */ /* 0x000e620000004200 */
[----:B------:R-:W5:Y:S06]  /*ffd0*/  MUFU.EX2 R185, R185 ;  /* 0x000000b900b97308 */ /* 0x000f6c0000000800 */
[C---:B----4-:R-:W-:Y:S08]  /*ffe0*/  HMMA.16816.F32 R68, R12.reuse, R16, R68 ;  /* 0x000000100c44723c */ /* 0x050ff00000001844 */
[C---:B------:R-:W-:Y:S01]  /*fff0*/  HMMA.16816.F32 R72, R12.reuse, R18, R72 ;  /* 0x000000120c48723c */ /* 0x040fe20000001848 */
[----:B------:R-:W4:Y:S07]  /*10000*/  LDSM.16.MT88.4 R16, [R154+0x9800] ;  /* 0x009800009a10783b */ /* 0x000f2e0000004200 */
[C---:B--2---:R-:W-:Y:S08]  /*10010*/  HMMA.16816.F32 R76, R12.reuse, R24, R76 ;  /* 0x000000180c4c723c */ /* 0x044ff0000000184c */
[C---:B------:R-:W-:Y:S01]  /*10020*/  HMMA.16816.F32 R80, R12.reuse, R26, R80 ;  /* 0x0000001a0c50723c */ /* 0x040fe20000001850 */
[----:B------:R-:W2:Y:S07]  /*10030*/  LDSM.16.MT88.4 R24, [R150+0x9800] ;  /* 0x009800009618783b */ /* 0x000eae0000004200 */
[C---:B-1----:R-:W-:Y:S08]  /*10040*/  HMMA.16816.F32 R88, R12.reuse, R20, R88 ;  /* 0x000000140c58723c */ /* 0x042ff00000001858 */
[----:B------:R-:W-:Y:S01]  /*10050*/  HMMA.16816.F32 R84, R12, R22, R84 ;  /* 0x000000160c54723c */ /* 0x000fe20000001854 */
[----:B------:R-:W-:Y:S01]  /*10060*/  F2FP.F16.F32.PACK_AB R12, R66, R51 ;  /* 0x00000033420c723e */ /* 0x000fe200000000ff */
[----:B------:R-:W1:Y:S01]  /*10070*/  LDSM.16.MT88.4 R20, [R149+0x9800] ;  /* 0x009800009514783b */ /* 0x000e620000004200 */
[----:B---3--:R-:W-:Y:S01]  /*10080*/  F2FP.F16.F32.PACK_AB R13, R32, R33 ;  /* 0x00000021200d723e */ /* 0x008fe200000000ff */
[----:B------:R-:W-:Y:S01]  /*10090*/  FADD.FTZ R51, R51, R122 ;  /* 0x0000007a33337221 */ /* 0x000fe20000010000 */
[----:B------:R-:W-:Y:S01]  /*100a0*/  F2FP.F16.F32.PACK_AB R14, R184, R47 ;  /* 0x0000002fb80e723e */ /* 0x000fe200000000ff */
[----:B------:R-:W-:Y:S01]  /*100b0*/  FADD.FTZ R33, R33, R4 ;  /* 0x0000000421217221 */ /* 0x000fe20000010000 */
[----:B-----5:R-:W-:Y:S01]  /*100c0*/  F2FP.F16.F32.PACK_AB R15, R185, R8 ;  /* 0x00000008b90f723e */ /* 0x020fe200000000ff */
[----:B------:R-:W-:-:S02]  /*100d0*/  FADD.FTZ R66, R66, R51 ;  /* 0x0000003342427221 */ /* 0x000fc40000010000 */
[----:B------:R-:W-:Y:S02]  /*100e0*/  FADD.FTZ R33, R32, R33 ;  /* 0x0000002120217221 */ /* 0x000fe40000010000 */
[----:B------:R-:W-:Y:S02]  /*100f0*/  FADD.FTZ R47, R47, R66 ;  /* 0x000000422f2f7221 */ /* 0x000fe40000010000 */
[----:B----4-:R-:W-:Y:S01]  /*10100*/  HMMA.16816.F32 R96, R12, R16, R96 ;  /* 0x000000100c60723c */ /* 0x010fe20000001860 */
[----:B------:R-:W-:Y:S01]  /*10110*/  FADD.FTZ R8, R8, R33 ;  /* 0x0000002108087221 */ /* 0x000fe20000010000 */
[----:B------:R-:W-:-:S03]  /*10120*/  FADD.FTZ R184, R184, R47 ;  /* 0x0000002fb8b87221 */ /* 0x000fc60000010000 */
[----:B------:R-:W-:-:S03]  /*10130*/  FADD.FTZ R185, R185, R8 ;  /* 0x00000008b9b97221 */ /* 0x000fc60000010000 */
[C---:B------:R-:W-:Y:S01]  /*10140*/  HMMA.16816.F32 R92, R12.reuse, R18, R92 ;  /* 0x000000120c5c723c */ /* 0x040fe2000000185c */
[----:B------:R-:W3:Y:S07]  /*10150*/  LDSM.16.MT88.4 R16, [R148+0x9800] ;  /* 0x009800009410783b */ /* 0x000eee0000004200 */
[C---:B--2---:R-:W-:Y:S08]  /*10160*/  HMMA.16816.F32 R68, R12.reuse, R24, R68 ;  /* 0x000000180c44723c */ /* 0x044ff00000001844 */
[C---:B------:R-:W-:Y:S08]  /*10170*/  HMMA.16816.F32 R72, R12.reuse, R26, R72 ;  /* 0x0000001a0c48723c */ /* 0x040ff00000001848 */
[C---:B-1----:R-:W-:Y:S08]  /*10180*/  HMMA.16816.F32 R76, R12.reuse, R20, R76 ;  /* 0x000000140c4c723c */ /* 0x042ff0000000184c */
[C---:B------:R-:W-:Y:S08]  /*10190*/  HMMA.16816.F32 R80, R12.reuse, R22, R80 ;  /* 0x000000160c50723c */ /* 0x040ff00000001850 */
[C---:B---3--:R-:W-:Y:S08]  /*101a0*/  HMMA.16816.F32 R88, R12.reuse, R16, R88 ;  /* 0x000000100c58723c */ /* 0x048ff00000001858 */
        /* <DEDUP_REMOVED lines=70> */
.L_x_6190:
        /* <DEDUP_REMOVED lines=8> */
.L_x_6191:
        /* <DEDUP_REMOVED lines=62> */
[----:B-1----:R-:W3:Y:S04]  /*10a70*/  LDSM.16.M88.4 R12, [R158+UR5+0x2000] ;  /* 0x002000059e0c783b */ /* 0x002ee80008000200 */
[----:B--2---:R-:W1:Y:S04]  /*10a80*/  LDSM.16.M88.4 R4, [R158+UR5+0x2800] ;  /* 0x002800059e04783b */ /* 0x004e680008000200 */
[----:B------:R-:W-:Y:S04]  /*10a90*/  LDSM.16.M88.4 R104, [R157] ;  /* 0x000000009d68783b */ /* 0x000fe80000000200 */
[----:B------:R-:W2:Y:S04]  /*10aa0*/  LDSM.16.M88.4 R112, [R153+0x2000] ;  /* 0x002000009970783b */ /* 0x000ea80000000200 */
[----:B------:R-:W4:Y:S04]  /*10ab0*/  LDSM.16.M88.4 R108, [R153+0x2800] ;  /* 0x00280000996c783b */ /* 0x000f280000000200 */
[----:B------:R-:W5:Y:S04]  /*10ac0*/  LDSM.16.M88.4 R64, [R158+UR5+0x3000] ;  /* 0x003000059e40783b */ /* 0x000f680008000200 */
[----:B------:R-:W5:Y:S04]  /*10ad0*/  LDSM.16.M88.4 R52, [R158+UR5+0x3800] ;  /* 0x003800059e34783b */ /* 0x000f680008000200 */
[----:B------:R-:W5:Y:S04]  /*10ae0*/  LDSM.16.M88.4 R44, [R158+UR5+0x4000] ;  /* 0x004000059e2c783b */ /* 0x000f680008000200 */
[----:B------:R-:W5:Y:S04]  /*10af0*/  LDSM.16.M88.4 R36, [R158+UR5+0x4800] ;  /* 0x004800059e24783b */ /* 0x000f680008000200 */
[----:B------:R-:W5:Y:S01]  /*10b00*/  LDSM.16.M88.4 R28, [R158+UR5+0x5000] ;  /* 0x005000059e1c783b */ /* 0x000f620008000200 */
[C---:B---3--:R-:W-:Y:S03]  /*10b10*/  HMMA.16816.F32 R16, R20.reuse, R12, RZ ;  /* 0x0000000c1410723c */ /* 0x048fe600000018ff */
[----:B------:R-:W3:Y:S04]  /*10b20*/  LDSM.16.M88.4 R116, [R158+UR5+0x5800] ;  /* 0x005800059e74783b */ /* 0x000ee80008000200 */
[----:B------:R-:W-:Y:S01]  /*10b30*/  LDSM.16.M88.4 R124, [R153+0x3800] ;  /* 0x00380000997c783b */ /* 0x000fe20000000200 */
[C---:B-1----:R-:W-:Y:S03]  /*10b40*/  HMMA.16816.F32 R8, R20.reuse, R4, RZ ;  /* 0x000000041408723c */ /* 0x042fe600000018ff */
[----:B------:R-:W-:Y:S04]  /*10b50*/  LDSM.16.M88.4 R120, [R153+0x4000] ;  /* 0x004000009978783b */ /* 0x000fe80000000200 */
[----:B------:R-:W-:Y:S01]  /*10b60*/  LDSM.16.M88.4 R128, [R153+0x3000] ;  /* 0x003000009980783b */ /* 0x000fe20000000200 */
[C---:B------:R-:W-:Y:S03]  /*10b70*/  HMMA.16816.F32 R12, R20.reuse, R14, RZ ;  /* 0x0000000e140c723c */ /* 0x040fe600000018ff */
[----:B------:R-:W0:Y:S05]  /*10b80*/  LDGDEPBAR ;  /* 0x00000000000079af */ /* 0x000e2a0000000000 */
[----:B------:R-:W-:Y:S08]  /*10b90*/  HMMA.16816.F32 R4, R20, R6, RZ ;  /* 0x000000061404723c */ /* 0x000ff000000018ff */
[C---:B--2---:R-:W-:Y:S08]  /*10ba0*/  HMMA.16816.F32 R16, R104.reuse, R112, R16 ;  /* 0x000000706810723c */ /* 0x044ff00000001810 */
[C---:B------:R-:W-:Y:S01]  /*10bb0*/  HMMA.16816.F32 R12, R104.reuse, R114, R12 ;  /* 0x00000072680c723c */ /* 0x040fe2000000180c */
[----:B------:R-:W1:Y:S07]  /*10bc0*/  LDSM.16.M88.4 R112, [R153+0x5000] ;  /* 0x005000009970783b */ /* 0x000e6e0000000200 */
[C---:B----4-:R-:W-:Y:S08]  /*10bd0*/  HMMA.16816.F32 R8, R104.reuse, R108, R8 ;  /* 0x0000006c6808723c */ /* 0x050ff00000001808 */
        /* <DEDUP_REMOVED lines=23> */
[----:B------:R-:W2:Y:S07]  /*10d50*/  LDSM.16.M88.4 R124, [R152+0x2000] ;  /* 0x00200000987c783b */ /* 0x000eae0000000200 */
[C---:B------:R-:W-:Y:S08]  /*10d60*/  HMMA.16816.F32 R48, R104.reuse, R120, R48 ;  /* 0x000000786830723c */ /* 0x040ff00000001830 */
[C---:B------:R-:W-:Y:S01]  /*10d70*/  HMMA.16816.F32 R44, R104.reuse, R122, R44 ;  /* 0x0000007a682c723c */ /* 0x040fe2000000182c */
[----:B------:R-:W4:Y:S07]  /*10d80*/  LDSM.16.M88.4 R120, [R152+0x2800] ;  /* 0x002800009878783b */ /* 0x000f2e0000000200 */
[C---:B------:R-:W-:Y:S08]  /*10d90*/  HMMA.16816.F32 R100, R104.reuse, R128, R100 ;  /* 0x000000806864723c */ /* 0x040ff00000001864 */
[C---:B------:R-:W-:Y:S01]  /*10da0*/  HMMA.16816.F32 R64, R104.reuse, R130, R64 ;  /* 0x000000826840723c */ /* 0x040fe20000001840 */
[----:B------:R-:W-:Y:S07]  /*10db0*/  LDSM.16.M88.4 R128, [R155] ;  /* 0x000000009b80783b */ /* 0x000fee0000000200 */
[C---:B---3--:R-:W-:Y:S08]  /*10dc0*/  HMMA.16816.F32 R40, R104.reuse, R116, R40 ;  /* 0x000000746828723c */ /* 0x048ff00000001828 */
        /* <DEDUP_REMOVED lines=8> */
[----:B------:R-:W-:Y:S07]  /*10e50*/  LDSM.16.M88.4 R124, [R152+0x4800] ;  /* 0x00480000987c783b */ /* 0x000fee0000000200 */
[C---:B----4-:R-:W-:Y:S08]  /*10e60*/  HMMA.16816.F32 R8, R112.reuse, R120, R8 ;  /* 0x000000787008723c */ /* 0x050ff00000001808 */
[C---:B------:R-:W-:Y:S01]  /*10e70*/  HMMA.16816.F32 R4, R112.reuse, R122, R4 ;  /* 0x0000007a7004723c */ /* 0x040fe20000001804 */
[----:B------:R-:W2:Y:S07]  /*10e80*/  LDSM.16.M88.4 R120, [R152+0x5000] ;  /* 0x005000009878783b */ /* 0x000eae0000000200 */
[C---:B---3--:R-:W-:Y:S08]  /*10e90*/  HMMA.16816.F32 R48, R112.reuse, R104, R48 ;  /* 0x000000687030723c */ /* 0x048ff00000001830 */
[----:B------:R-:W-:Y:S01]  /*10ea0*/  HMMA.16816.F32 R44, R112, R106, R44 ;  /* 0x0000006a702c723c */ /* 0x000fe2000000182c */
[----:B------:R-:W3:Y:S07]  /*10eb0*/  LDSM.16.M88.4 R104, [R151+0x2800] ;  /* 0x002800009768783b */ /* 0x000eee0000000200 */
[C---:B-1----:R-:W-:Y:S08]  /*10ec0*/  HMMA.16816.F32 R16, R128.reuse, R108, R16 ;  /* 0x0000006c8010723c */ /* 0x042ff00000001810 */
[----:B------:R-:W-:Y:S01]  /*10ed0*/  HMMA.16816.F32 R12, R128, R110, R12 ;  /* 0x0000006e800c723c */ /* 0x000fe2000000180c */
[----:B------:R-:W1:Y:S07]  /*10ee0*/  LDSM.16.M88.4 R108, [R151+0x5000] ;  /* 0x00500000976c783b */ /* 0x000e6e0000000200 */
[C---:B------:R-:W-:Y:S08]  /*10ef0*/  HMMA.16816.F32 R100, R112.reuse, R116, R100 ;  /* 0x000000747064723c */ /* 0x040ff00000001864 */
[C---:B------:R-:W-:Y:S01]  /*10f00*/  HMMA.16816.F32 R64, R112.reuse, R118, R64 ;  /* 0x000000767040723c */ /* 0x040fe20000001840 */
[----:B------:R-:W4:Y:S07]  /*10f10*/  LDSM.16.M88.4 R116, [R152+0x5800] ;  /* 0x005800009874783b */ /* 0x000f2e0000000200 */
[----:B--2---:R-:W-:Y:S08]  /*10f20*/  HMMA.16816.F32 R32, R112, R120, R32 ;  /* 0x000000787020723c */ /* 0x004ff00000001820 */
[C---:B---3--:R-:W-:Y:S08]  /*10f30*/  HMMA.16816.F32 R8, R128.reuse, R104, R8 ;  /* 0x000000688008723c */ /* 0x048ff00000001808 */
[----:B------:R-:W-:Y:S01]  /*10f40*/  HMMA.16816.F32 R4, R128, R106, R4 ;  /* 0x0000006a8004723c */ /* 0x000fe20000001804 */
[----:B------:R-:W2:Y:S07]  /*10f50*/  LDSM.16.M88.4 R104, [R151+0x5800] ;  /* 0x005800009768783b */ /* 0x000eae0000000200 */
[----:B------:R-:W-:Y:S01]  /*10f60*/  HMMA.16816.F32 R28, R112, R122, R28 ;  /* 0x0000007a701c723c */ /* 0x000fe2000000181c */
[----:B------:R-:W3:Y:S07]  /*10f70*/  LDSM.16.M88.4 R120, [R151+0x3800] ;  /* 0x003800009778783b */ /* 0x000eee0000000200 */
[----:B-1----:R-:W-:Y:S01]  /*10f80*/  HMMA.16816.F32 R32, R128, R108, R32 ;  /* 0x0000006c8020723c */ /* 0x002fe20000001820 */
[----:B------:R-:W-:-:S02]  /*10f90*/  IMAD.SHL.U32 R109, R161, 0x2, RZ ;  /* 0x00000002a16d7824 */ /* 0x000fc400078e00ff */
[----:B------:R-:W-:-:S05]  /*10fa0*/  IMAD.SHL.U32 R108, R61, 0x80, RZ ;  /* 0x000000803d6c7824 */ /* 0x000fca00078e00ff */
[----:B----4-:R-:W-:Y:S08]  /*10fb0*/  HMMA.16816.F32 R20, R112, R118, R20 ;  /* 0x000000767014723c */ /* 0x010ff00000001814 */
[----:B------:R-:W-:Y:S01]  /*10fc0*/  HMMA.16816.F32 R28, R128, R110, R28 ;  /* 0x0000006e801c723c */ /* 0x000fe2000000181c */
[----:B------:R-:W-:Y:S01]  /*10fd0*/  LOP3.LUT R110, R109, 0x6, RZ, 0xc0, !PT ;  /* 0x000000066d6e7812 */ /* 0x000fe200078ec0ff */
[----:B------:R-:W-:-:S04]  /*10fe0*/  VIADD R109, R108, 0xffffff80 ;  /* 0xffffff806c6d7836 */ /* 0x000fc80000000000 */
[----:B------:R-:W-:Y:S02]  /*10ff0*/  IMAD.IADD R109, R109, 0x1, R110 ;  /* 0x000000016d6d7824 */ /* 0x000fe400078e026e */
[----:B------:R-:W-:Y:S01]  /*11000*/  HMMA.16816.F32 R24, R112, R116, R24 ;  /* 0x000000747018723c */ /* 0x000fe20000001818 */
[----:B------:R-:W-:Y:S01]  /*11010*/  LDSM.16.M88.4 R116, [R151+0x4000] ;  /* 0x004000009774783b */ /* 0x000fe20000000200 */
[C---:B------:R-:W-:Y:S02]  /*11020*/  VIADD R111, R109.reuse, 0xffffff81 ;  /* 0xffffff816d6f7836 */ /* 0x040fe40000000000 */
[----:B------:R-:W-:-:S03]  /*11030*/  VIADD R213, R109, 0xffffff90 ;  /* 0xffffff906dd57836 */ /* 0x000fc60000000000 */
[C---:B------:R-:W-:Y:S01]  /*11040*/  ISETP.GE.AND P1, PT, R111.reuse, R132, PT ;  /* 0x000000846f00720c */ /* 0x040fe20003f26270 */
[----:B------:R-:W-:Y:S01]  /*11050*/  HMMA.16816.F32 R40, R112, R124, R40 ;  /* 0x0000007c7028723c */ /* 0x000fe20000001828 */
[----:B------:R-:W-:-:S07]  /*11060*/  ISETP.GE.AND P6, PT, R111, R60, PT ;  /* 0x0000003c6f00720c */ /* 0x000fce0003fc6270 */
[----:B------:R-:W-:Y:S01]  /*11070*/  HMMA.16816.F32 R36, R112, R126, R36 ;  /* 0x0000007e7024723c */ /* 0x000fe20000001824 */
[----:B------:R-:W1:Y:S03]  /*11080*/  LDSM.16.M88.4 R124, [R151+0x3000] ;  /* 0x00300000977c783b */ /* 0x000e660000000200 */
[----:B------:R-:W-:Y:S01]  /*11090*/  @P1 LOP3.LUT R63, R63, 0x1, RZ, 0xfc, !PT ;  /* 0x000000013f3f1812 */ /* 0x000fe200078efcff */
[----:B------:R-:W4:Y:S01]  /*110a0*/  LDSM.16.M88.4 R112, [R151+0x4800] ;  /* 0x004800009770783b */ /* 0x000f220000000200 */
[----:B------:R-:W-:-:S04]  /*110b0*/  DEPBAR.LE SB0, 0x0 ;  /* 0x000080000000791a */ /* 0x000fc80000000000 */
[----:B--2---:R-:W-:Y:S01]  /*110c0*/  HMMA.16816.F32 R20, R128, R106, R20 ;  /* 0x0000006a8014723c */ /* 0x004fe20000001814 */
[----:B------:R-:W-:-:S05]  /*110d0*/  VIADD R107, R109, 0xffffff80 ;  /* 0xffffff806d6b7836 */ /* 0x000fca0000000000 */
[----:B------:R-:W-:Y:S02]  /*110e0*/  I2FP.F32.U32 R106, R107 ;  /* 0x0000006b006a7245 */ /* 0x000fe40000201000 */
[C---:B------:R-:W-:Y:S01]  /*110f0*/  HMMA.16816.F32 R24, R128.reuse, R104, R24 ;  /* 0x000000688018723c */ /* 0x040fe20000001818 */
[----:B------:R-:W-:Y:S01]  /*11100*/  VIADD R105, R109, 0xffffff88 ;  /* 0xffffff886d697836 */ /* 0x000fe20000000000 */
[----:B------:R-:W-:Y:S01]  /*11110*/  ISETP.GE.AND P3, PT, R107, R60, PT ;  /* 0x0000003c6b00720c */ /* 0x000fe20003f66270 */
[----:B------:R-:W-:Y:S01]  /*11120*/  FFMA.FTZ R223, R3, R106, R16 ;  /* 0x0000006a03df7223 */ /* 0x000fe20000010010 */
[----:B------:R-:W-:Y:S01]  /*11130*/  ISETP.GE.AND P0, PT, R107, R132, PT ;  /* 0x000000846b00720c */ /* 0x000fe20003f06270 */
[----:B------:R-:W-:Y:S01]  /*11140*/  VIADD R107, R109, 0xfffffff8 ;  /* 0xfffffff86d6b7836 */ /* 0x000fe20000000000 */
[----:B------:R-:W-:Y:S01]  /*11150*/  I2FP.F32.U32 R16, R111 ;  /* 0x0000006f00107245 */ /* 0x000fe20000201000 */
[----:B------:R-:W-:Y:S01]  /*11160*/  FFMA.FTZ R221, R3, R106, R18 ;  /* 0x0000006a03dd7223 */ /* 0x000fe20000010012 */
[----:B------:R-:W-:Y:S01]  /*11170*/  ISETP.GE.AND P1, PT, R105, R60, PT ;  /* 0x0000003c6900720c */ /* 0x000fe20003f26270 */
[----:B------:R-:W-:Y:S01]  /*11180*/  VIADD R111, R109, 0xffffff89 ;  /* 0xffffff896d6f7836 */ /* 0x000fe20000000000 */
[----:B------:R-:W-:Y:S01]  /*11190*/  ISETP.GE.AND P5, PT, R105, R132, PT ;  /* 0x000000846900720c */ /* 0x000fe20003fa6270 */
[CC--:B------:R-:W-:Y:S01]  /*111a0*/  FFMA.FTZ R17, R3.reuse, R16.reuse, R17 ;  /* 0x0000001003117223 */ /* 0x0c0fe20000010011 */
[----:B------:R-:W-:Y:S01]  /*111b0*/  I2FP.F32.U32 R105, R105 ;  /* 0x0000006900697245 */ /* 0x000fe20000201000 */
[----:B------:R-:W-:Y:S01]  /*111c0*/  FFMA.FTZ R19, R3, R16, R19 ;  /* 0x0000001003137223 */ /* 0x000fe20000010013 */
[C---:B------:R-:W-:Y:S01]  /*111d0*/  ISETP.GE.AND P2, PT, R107.reuse, R60, PT ;  /* 0x0000003c6b00720c */ /* 0x040fe20003f46270 */
[C---:B---3--:R-:W-:Y:S01]  /*111e0*/  HMMA.16816.F32 R56, R128.reuse, R120, R56 ;  /* 0x000000788038723c */ /* 0x048fe20000001838 */
[----:B------:R-:W-:Y:S01]  /*111f0*/  ISETP.GE.AND P4, PT, R107, R132, PT ;  /* 0x000000846b00720c */ /* 0x000fe20003f86270 */
[----:B------:R-:W-:Y:S01]  /*11200*/  FFMA.FTZ R14, R3, R105, R14 ;  /* 0x00000069030e7223 */ /* 0x000fe2000001000e */
[----:B------:R-:W-:Y:S01]  /*11210*/  I2FP.F32.U32 R18, R107 ;  /* 0x0000006b00127245 */ /* 0x000fe20000201000 */
[----:B------:R-:W-:Y:S01]  /*11220*/  VIADD R107, R109, 0xffffff91 ;  /* 0xffffff916d6b7836 */ /* 0x000fe20000000000 */
[----:B------:R-:W-:Y:S01]  /*11230*/  FSEL R227, R17, -INF , !P6 ;  /* 0xff80000011e37808 */ /* 0x000fe20007000000 */
[C---:B------:R-:W-:Y:S01]  /*11240*/  FFMA.FTZ R225, R3.reuse, R105, R12 ;  /* 0x0000006903e17223 */ /* 0x040fe2000001000c */
[----:B------:R-:W-:Y:S01]  /*11250*/  FSEL R17, R14, -INF , !P5 ;  /* 0xff8000000e117808 */ /* 0x000fe20006800000 */
[CC--:B------:R-:W-:Y:S01]  /*11260*/  FFMA.FTZ R22, R3.reuse, R18.reuse, R22 ;  /* 0x0000001203167223 */ /* 0x0c0fe20000010016 */
[----:B------:R-:W-:Y:S01]  /*11270*/  I2FP.F32.U32 R14, R107 ;  /* 0x0000006b000e7245 */ /* 0x000fe20000201000 */
[----:B------:R-:W-:Y:S01]  /*11280*/  FFMA.FTZ R20, R3, R18, R20 ;  /* 0x0000001203147223 */ /* 0x000fe20000010014 */
[----:B------:R-:W-:Y:S01]  /*11290*/  FSEL R223, R223, -INF , !P3 ;  /* 0xff800000dfdf7808 */ /* 0x000fe20005800000 */
[C---:B-1----:R-:W-:Y:S01]  /*112a0*/  HMMA.16816.F32 R100, R128.reuse, R124, R100 ;  /* 0x0000007c8064723c */ /* 0x042fe20000001864 */
[----:B------:R-:W-:Y:S01]  /*112b0*/  I2FP.F32.U32 R12, R111 ;  /* 0x0000006f000c7245 */ /* 0x000fe20000201000 */
[----:B------:R-:W-:Y:S01]  /*112c0*/  FFMA.FTZ R219, R3, R14, R9 ;  /* 0x0000000e03db7223 */ /* 0x000fe20000010009 */
[----:B------:R-:W-:Y:S01]  /*112d0*/  VIADD R9, R109, 0xffffff98 ;  /* 0xffffff986d097836 */ /* 0x000fe20000000000 */
[----:B------:R-:W-:Y:S01]  /*112e0*/  ISETP.GE.AND P3, PT, R213, R60, PT ;  /* 0x0000003cd500720c */ /* 0x000fe20003f66270 */
[----:B------:R-:W-:Y:S01]  /*112f0*/  FFMA.FTZ R211, R3, R14, R11 ;  /* 0x0000000e03d37223 */ /* 0x000fe2000001000b */
[----:B------:R-:W-:Y:S01]  /*11300*/  ISETP.GE.AND P6, PT, R213, R132, PT ;  /* 0x00000084d500720c */ /* 0x000fe20003fc6270 */
[----:B------:R-:W-:Y:S01]  /*11310*/  FFMA.FTZ R13, R3, R12, R13 ;  /* 0x0000000c030d7223 */ /* 0x000fe2000001000d */
[----:B------:R-:W-:Y:S01]  /*11320*/  ISETP.GE.AND P5, PT, R9, R60, PT ;  /* 0x0000003c0900720c */ /* 0x000fe20003fa6270 */
[----:B------:R-:W-:Y:S01]  /*11330*/  FFMA.FTZ R12, R3, R12, R15 ;  /* 0x0000000c030c7223 */ /* 0x000fe2000001000f */
[----:B------:R-:W-:Y:S01]  /*11340*/  FSEL R104, R22, -INF , !P4 ;  /* 0xff80000016687808 */ /* 0x000fe20006000000 */
[----:B------:R-:W-:Y:S01]  /*11350*/  VIADD R15, R109, 0xffffffa0 ;  /* 0xffffffa06d0f7836 */ /* 0x000fe20000000000 */
[----:B------:R-:W-:Y:S01]  /*11360*/  I2FP.F32.U32 R213, R213 ;  /* 0x000000d500d57245 */ /* 0x000fe20000201000 */
[----:B------:R-:W-:Y:S01]  /*11370*/  HMMA.16816.F32 R64, R128, R126, R64 ;  /* 0x0000007e8040723c */ /* 0x000fe20000001840 */
[----:B------:R-:W-:-:S02]  /*11380*/  LOP3.LUT P4, RZ, R63, 0x1, RZ, 0xc0, !PT ;  /* 0x000000013fff7812 */ /* 0x000fc4000788c0ff */
[----:B------:R-:W-:Y:S01]  /*11390*/  FSEL R105, R20, -INF , !P2 ;  /* 0xff80000014697808 */ /* 0x000fe20005000000 */
[-C--:B------:R-:W-:Y:S01]  /*113a0*/  FFMA.FTZ R8, R3, R213.reuse, R8 ;  /* 0x000000d503087223 */ /* 0x080fe20000010008 */
[----:B------:R-:W-:Y:S01]  /*113b0*/  ISETP.GE.AND P2, PT, R111, R60, PT ;  /* 0x0000003c6f00720c */ /* 0x000fe20003f46270 */
[----:B------:R-:W-:Y:S01]  /*113c0*/  FFMA.FTZ R213, R3, R213, R10 ;  /* 0x000000d503d57223 */ /* 0x000fe2000001000a */
[----:B------:R-:W-:Y:S01]  /*113d0*/  FSEL R19, R19, -INF , !P4 ;  /* 0xff80000013137808 */ /* 0x000fe20006000000 */
[----:B------:R-:W-:Y:S01]  /*113e0*/  HMMA.16816.F32 R52, R128, R122, R52 ;  /* 0x0000007a8034723c */ /* 0x000fe20000001834 */
[----:B------:R-:W-:Y:S02]  /*113f0*/  FSEL R225, R225, -INF , !P1 ;  /* 0xff800000e1e17808 */ /* 0x000fe40004800000 */
[----:B------:R-:W-:Y:S02]  /*11400*/  LOP3.LUT R63, R63, 0xfffffffe, RZ, 0xc0, !PT ;  /* 0xfffffffe3f3f7812 */ /* 0x000fe400078ec0ff */
[----:B------:R-:W-:-:S02]  /*11410*/  FSEL R221, R221, -INF , !P0 ;  /* 0xff800000dddd7808 */ /* 0x000fc40004000000 */
[C---:B------:R-:W-:Y:S01]  /*11420*/  ISETP.GE.AND P1, PT, R107.reuse, R60, PT ;  /* 0x0000003c6b00720c */ /* 0x040fe20003f26270 */
[C---:B------:R-:W-:Y:S01]  /*11430*/  HMMA.16816.F32 R48, R128.reuse, R116, R48 ;  /* 0x000000748030723c */ /* 0x040fe20000001830 */
[-C--:B------:R-:W-:Y:S01]  /*11440*/  ISETP.GE.AND P4, PT, R107, R132.reuse, PT ;  /* 0x000000846b00720c */ /* 0x080fe20003f86270 */
[----:B------:R-:W-:Y:S01]  /*11450*/  VIADD R107, R109, 0xffffff99 ;  /* 0xffffff996d6b7836 */ /* 0x000fe20000000000 */
[----:B------:R-:W-:Y:S02]  /*11460*/  ISETP.GE.AND P0, PT, R111, R132, PT ;  /* 0x000000846f00720c */ /* 0x000fe40003f06270 */
[----:B------:R-:W-:Y:S02]  /*11470*/  I2FP.F32.U32 R10, R9 ;  /* 0x00000009000a7245 */ /* 0x000fe40000201000 */
[----:B------:R-:W-:Y:S01]  /*11480*/  FSEL R13, R13, -INF , !P2 ;  /* 0xff8000000d0d7808 */ /* 0x000fe20005000000 */
[----:B----4-:R-:W-:Y:S01]  /*11490*/  HMMA.16816.F32 R40, R128, R112, R40 ;  /* 0x000000708028723c */ /* 0x010fe20000001828 */
[----:B------:R-:W-:Y:S01]  /*114a0*/  @P5 LOP3.LUT R63, R63, 0x1, RZ, 0xfc, !PT ;  /* 0x000000013f3f5812 */ /* 0x000fe200078efcff */
[----:B------:R-:W-:Y:S01]  /*114b0*/  FFMA.FTZ R4, R3, R10, R4 ;  /* 0x0000000a03047223 */ /* 0x000fe20000010004 */
[----:B------:R-:W-:Y:S01]  /*114c0*/  ISETP.GE.AND P2, PT, R9, R132, PT ;  /* 0x000000840900720c */ /* 0x000fe20003f46270 */
[----:B------:R-:W-:Y:S01]  /*114d0*/  FFMA.FTZ R6, R3, R10, R6 ;  /* 0x0000000a03067223 */ /* 0x000fe20000010006 */
[----:B------:R-:W-:-:S02]  /*114e0*/  FSEL R11, R12, -INF , !P0 ;  /* 0xff8000000c0b7808 */ /* 0x000fc40004000000 */
[----:B------:R-:W-:Y:S01]  /*114f0*/  FSEL R9, R8, -INF , !P3 ;  /* 0xff80000008097808 */ /* 0x000fe20005800000 */
[C---:B------:R-:W-:Y:S01]  /*11500*/  HMMA.16816.F32 R44, R128.reuse, R118, R44 ;  /* 0x00000076802c723c */ /* 0x040fe2000000182c */
[----:B------:R-:W-:Y:S02]  /*11510*/  ISETP.GE.AND P3, PT, R107, R60, PT ;  /* 0x0000003c6b00720c */ /* 0x000fe40003f66270 */
[----:B------:R-:W-:Y:S02]  /*11520*/  FSEL R213, R213, -INF , !P6 ;  /* 0xff800000d5d57808 */ /* 0x000fe40007000000 */
[----:B------:R-:W-:Y:S02]  /*11530*/  ISETP.GE.AND P0, PT, R107, R132, PT ;  /* 0x000000846b00720c */ /* 0x000fe40003f06270 */
[----:B------:R-:W-:Y:S01]  /*11540*/  I2FP.F32.U32 R8, R107 ;  /* 0x0000006b00087245 */ /* 0x000fe20000201000 */
[----:B------:R-:W-:Y:S01]  /*11550*/  VIADD R107, R109, 0xffffffa1 ;  /* 0xffffffa16d6b7836 */ /* 0x000fe20000000000 */
[----:B------:R-:W-:Y:S01]  /*11560*/  LOP3.LUT P6, RZ, R63, 0x1, RZ, 0xc0, !PT ;  /* 0x000000013fff7812 */ /* 0x000fe200078cc0ff */
[----:B------:R-:W-:Y:S01]  /*11570*/  HMMA.16816.F32 R36, R128, R114, R36 ;  /* 0x000000728024723c */ /* 0x000fe20000001824 */
[----:B------:R-:W-:Y:S01]  /*11580*/  FSEL R219, R219, -INF , !P1 ;  /* 0xff800000dbdb7808 */ /* 0x000fe20004800000 */
[----:B------:R-:W-:Y:S01]  /*11590*/  FFMA.FTZ R5, R3, R8, R5 ;  /* 0x0000000803057223 */ /* 0x000fe20000010005 */
[----:B------:R-:W-:Y:S01]  /*115a0*/  ISETP.GE.AND P1, PT, R15, R60, PT ;  /* 0x0000003c0f00720c */ /* 0x000fe20003f26270 */
[----:B------:R-:W-:Y:S01]  /*115b0*/  FFMA.FTZ R207, R3, R8, R7 ;  /* 0x0000000803cf7223 */ /* 0x000fe20000010007 */
[----:B------:R-:W-:Y:S01]  /*115c0*/  ISETP.GE.AND P5, PT, R15, R132, PT ;  /* 0x000000840f00720c */ /* 0x000fe20003fa6270 */
[----:B------:R-:W-:Y:S01]  /*115d0*/  VIADD R7, R109, 0xffffffa9 ;  /* 0xffffffa96d077836 */ /* 0x000fe20000000000 */
[----:B------:R-:W-:-:S02]  /*115e0*/  I2FP.F32.U32 R15, R15 ;  /* 0x0000000f000f7245 */ /* 0x000fc40000201000 */
[----:B------:R-:W-:Y:S02]  /*115f0*/  FSEL R217, R4, -INF , !P6 ;  /* 0xff80000004d97808 */ /* 0x000fe40007000000 */
[----:B------:R-:W-:Y:S01]  /*11600*/  ISETP.GE.AND P6, PT, R107, R60, PT ;  /* 0x0000003c6b00720c */ /* 0x000fe20003fc6270 */
[CC--:B------:R-:W-:Y:S01]  /*11610*/  FFMA.FTZ R100, R3.reuse, R15.reuse, R100 ;  /* 0x0000000f03647223 */ /* 0x0c0fe20000010064 */
[----:B------:R-:W-:Y:S01]  /*11620*/  FFMA.FTZ R102, R3, R15, R102 ;  /* 0x0000000f03667223 */ /* 0x000fe20000010066 */
[----:B------:R-:W-:Y:S01]  /*11630*/  VIADD R15, R109, 0xffffffa8 ;  /* 0xffffffa86d0f7836 */ /* 0x000fe20000000000 */
[----:B------:R-:W-:Y:S02]  /*11640*/  FSEL R215, R5, -INF , !P3 ;  /* 0xff80000005d77808 */ /* 0x000fe40005800000 */
[----:B------:R-:W-:Y:S02]  /*11650*/  I2FP.F32.U32 R4, R7 ;  /* 0x0000000700047245 */ /* 0x000fe40000201000 */
[----:B------:R-:W-:-:S02]  /*11660*/  I2FP.F32.U32 R5, R15 ;  /* 0x0000000f00057245 */ /* 0x000fc40000201000 */
[----:B------:R-:W-:Y:S01]  /*11670*/  LOP3.LUT R63, R63, 0xfffffffe, RZ, 0xc0, !PT ;  /* 0xfffffffe3f3f7812 */ /* 0x000fe200078ec0ff */
[C---:B------:R-:W-:Y:S01]  /*11680*/  FFMA.FTZ R67, R3.reuse, R4, R67 ;  /* 0x0000000403437223 */ /* 0x040fe20000010043 */
[----:B------:R-:W-:Y:S01]  /*11690*/  FSEL R209, R6, -INF , !P2 ;  /* 0xff80000006d17808 */ /* 0x000fe20005000000 */
[-C--:B------:R-:W-:Y:S01]  /*116a0*/  FFMA.FTZ R64, R3, R5.reuse, R64 ;  /* 0x0000000503407223 */ /* 0x080fe20000010040 */
[----:B------:R-:W-:Y:S01]  /*116b0*/  @P6 LOP3.LUT R63, R63, 0x1, RZ, 0xfc, !PT ;  /* 0x000000013f3f6812 */ /* 0x000fe200078efcff */
[----:B------:R-:W-:Y:S01]  /*116c0*/  FFMA.FTZ R66, R3, R5, R66 ;  /* 0x0000000503427223 */ /* 0x000fe20000010042 */
[----:B------:R-:W-:Y:S01]  /*116d0*/  FSEL R205, R100, -INF , !P1 ;  /* 0xff80000064cd7808 */ /* 0x000fe20004800000 */
[----:B------:R-:W-:Y:S01]  /*116e0*/  VIADD R5, R109, 0xffffffb8 ;  /* 0xffffffb86d057836 */ /* 0x000fe20000000000 */
[----:B------:R-:W-:Y:S01]  /*116f0*/  ISETP.GE.AND P6, PT, R15, R60, PT ;  /* 0x0000003c0f00720c */ /* 0x000fe20003fc6270 */
[----:B------:R-:W-:Y:S01]  /*11700*/  FFMA.FTZ R65, R3, R4, R65 ;  /* 0x0000000403417223 */ /* 0x000fe20000010041 */
[----:B------:R-:W-:-:S02]  /*11710*/  ISETP.GE.AND P1, PT, R7, R60, PT ;  /* 0x0000003c0700720c */ /* 0x000fc40003f26270 */
[----:B------:R-:W-:Y:S01]  /*11720*/  ISETP.GE.AND P2, PT, R7, R132, PT ;  /* 0x000000840700720c */ /* 0x000fe20003f46270 */
[----:B------:R-:W-:Y:S01]  /*11730*/  VIADD R7, R109, 0xffffffb1 ;  /* 0xffffffb16d077836 */ /* 0x000fe20000000000 */
[----:B------:R-:W-:Y:S02]  /*11740*/  I2FP.F32.U32 R6, R107 ;  /* 0x0000006b00067245 */ /* 0x000fe40000201000 */
[----:B------:R-:W-:Y:S02]  /*11750*/  FSEL R201, R64, -INF , !P6 ;  /* 0xff80000040c97808 */ /* 0x000fe40007000000 */
[----:B------:R-:W-:Y:S01]  /*11760*/  FSEL R191, R67, -INF , !P2 ;  /* 0xff80000043bf7808 */ /* 0x000fe20005000000 */
[----:B------:R-:W-:Y:S01]  /*11770*/  FFMA.FTZ R103, R3, R6, R103 ;  /* 0x0000000603677223 */ /* 0x000fe20000010067 */
[----:B------:R-:W-:Y:S01]  /*11780*/  ISETP.GE.AND P6, PT, R5, R60, PT ;  /* 0x0000003c0500720c */ /* 0x000fe20003fc6270 */
[----:B------:R-:W-:Y:S01]  /*11790*/  FFMA.FTZ R101, R3, R6, R101 ;  /* 0x0000000603657223 */ /* 0x000fe20000010065 */
[----:B------:R-:W-:Y:S01]  /*117a0*/  BAR.SYNC.DEFER_BLOCKING 0x0 ;  /* 0x0000000000007b1d */ /* 0x000fe20000010000 */
[----:B------:R-:W-:-:S02]  /*117b0*/  ISETP.GE.AND P2, PT, R5, R132, PT ;  /* 0x000000840500720c */ /* 0x000fc40003f46270 */
[----:B------:R-:W-:Y:S02]  /*117c0*/  FSEL R211, R211, -INF , !P4 ;  /* 0xff800000d3d37808 */ /* 0x000fe40006000000 */
[----:B------:R-:W-:Y:S02]  /*117d0*/  FSEL R207, R207, -INF , !P0 ;  /* 0xff800000cfcf7808 */ /* 0x000fe40004000000 */
[----:B------:R-:W-:Y:S02]  /*117e0*/  I2FP.F32.U32 R4, R7 ;  /* 0x0000000700047245 */ /* 0x000fe40000201000 */
[----:B------:R-:W-:Y:S02]  /*117f0*/  I2FP.F32.U32 R5, R5 ;  /* 0x0000000500057245 */ /* 0x000fe40000201000 */
[----:B------:R-:W-:Y:S01]  /*11800*/  ISETP.GE.AND P4, PT, R107, R132, PT ;  /* 0x000000846b00720c */ /* 0x000fe20003f86270 */
[----:B------:R-:W-:Y:S01]  /*11810*/  FFMA.FTZ R57, R3, R4, R57 ;  /* 0x0000000403397223 */ /* 0x000fe20000010039 */
[----:B------:R-:W-:Y:S01]  /*11820*/  ISETP.GE.AND P0, PT, R15, R132, PT ;  /* 0x000000840f00720c */ /* 0x000fe20003f06270 */
[----:B------:R-:W-:Y:S01]  /*11830*/  FFMA.FTZ R59, R3, R4, R59 ;  /* 0x00000004033b7223 */ /* 0x000fe2000001003b */
[----:B------:R-:W-:Y:S01]  /*11840*/  FSEL R195, R103, -INF , !P4 ;  /* 0xff80000067c37808 */ /* 0x000fe20006000000 */
[CC--:B------:R-:W-:Y:S01]  /*11850*/  FFMA.FTZ R52, R3.reuse, R5.reuse, R52 ;  /* 0x0000000503347223 */ /* 0x0c0fe20000010034 */
[----:B------:R-:W-:Y:S01]  /*11860*/  FSEL R193, R66, -INF , !P0 ;  /* 0xff80000042c17808 */ /* 0x000fe20004000000 */
[----:B------:R-:W-:Y:S01]  /*11870*/  FFMA.FTZ R54, R3, R5, R54 ;  /* 0x0000000503367223 */ /* 0x000fe20000010036 */
[----:B------:R-:W-:Y:S01]  /*11880*/  ISETP.GE.AND P4, PT, R7, R60, PT ;  /* 0x0000003c0700720c */ /* 0x000fe20003f86270 */
[----:B------:R-:W-:Y:S01]  /*11890*/  VIADD R5, R109, 0xffffffc0 ;  /* 0xffffffc06d057836 */ /* 0x000fe20000000000 */
[----:B------:R-:W-:Y:S01]  /*118a0*/  ISETP.GE.AND P0, PT, R7, R132, PT ;  /* 0x000000840700720c */ /* 0x000fe20003f06270 */
[----:B------:R-:W-:Y:S01]  /*118b0*/  VIADD R15, R109, 0xffffffb0 ;  /* 0xffffffb06d0f7836 */ /* 0x000fe20000000000 */
[----:B------:R-:W-:Y:S01]  /*118c0*/  LOP3.LUT P3, RZ, R63, 0x1, RZ, 0xc0, !PT ;  /* 0x000000013fff7812 */ /* 0x000fe2000786c0ff */
[----:B------:R-:W-:Y:S01]  /*118d0*/  VIADD R7, R109, 0xffffffc1 ;  /* 0xffffffc16d077836 */ /* 0x000fe20000000000 */
[----:B------:R-:W-:-:S02]  /*118e0*/  FSEL R187, R57, -INF , !P4 ;  /* 0xff80000039bb7808 */ /* 0x000fc40006000000 */
[----:B------:R-:W-:Y:S02]  /*118f0*/  FSEL R179, R59, -INF , !P0 ;  /* 0xff8000003bb37808 */ /* 0x000fe40004000000 */
[----:B------:R-:W-:Y:S02]  /*11900*/  FSEL R197, R102, -INF , !P5 ;  /* 0xff80000066c57808 */ /* 0x000fe40006800000 */
[----:B------:R-:W-:Y:S02]  /*11910*/  FSEL R203, R101, -INF , !P3 ;  /* 0xff80000065cb7808 */ /* 0x000fe40005800000 */
[C---:B------:R-:W-:Y:S02]  /*11920*/  ISETP.GE.AND P4, PT, R5.reuse, R60, PT ;  /* 0x0000003c0500720c */ /* 0x040fe40003f86270 */
[----:B------:R-:W-:Y:S02]  /*11930*/  ISETP.GE.AND P0, PT, R5, R132, PT ;  /* 0x000000840500720c */ /* 0x000fe40003f06270 */
[----:B------:R-:W-:-:S02]  /*11940*/  ISETP.GE.AND P5, PT, R15, R60, PT ;  /* 0x0000003c0f00720c */ /* 0x000fc40003fa6270 */
[----:B------:R-:W-:Y:S02]  /*11950*/  ISETP.GE.AND P3, PT, R15, R132, PT ;  /* 0x000000840f00720c */ /* 0x000fe40003f66270 */
[----:B------:R-:W-:Y:S01]  /*11960*/  I2FP.F32.U32 R6, R15 ;  /* 0x0000000f00067245 */ /* 0x000fe20000201000 */
[----:B------:R-:W-:Y:S01]  /*11970*/  VIADD R15, R109, 0xffffffb9 ;  /* 0xffffffb96d0f7836 */ /* 0x000fe20000000000 */
[----:B------:R-:W-:Y:S02]  /*11980*/  I2FP.F32.U32 R5, R5 ;  /* 0x0000000500057245 */ /* 0x000fe40000201000 */
[----:B------:R-:W-:Y:S01]  /*11990*/  I2FP.F32.U32 R4, R7 ;  /* 0x0000000700047245 */ /* 0x000fe20000201000 */
[-C--:B------:R-:W-:Y:S01]  /*119a0*/  FFMA.FTZ R56, R3, R6.reuse, R56 ;  /* 0x0000000603387223 */ /* 0x080fe20000010038 */
[----:B------:R-:W-:Y:S01]  /*119b0*/  FSEL R199, R65, -INF , !P1 ;  /* 0xff80000041c77808 */ /* 0x000fe20004800000 */
[C---:B------:R-:W-:Y:S01]  /*119c0*/  FFMA.FTZ R58, R3.reuse, R6, R58 ;  /* 0x00000006033a7223 */ /* 0x040fe2000001003a */
[----:B------:R-:W-:Y:S01]  /*119d0*/  FSEL R167, R54, -INF , !P2 ;  /* 0xff80000036a77808 */ /* 0x000fe20005000000 */
[CC--:B------:R-:W-:Y:S01]  /*119e0*/  FFMA.FTZ R48, R3.reuse, R5.reuse, R48 ;  /* 0x0000000503307223 */ /* 0x0c0fe20000010030 */
[C---:B------:R-:W-:Y:S01]  /*119f0*/  FFMA.FTZ R50, R3.reuse, R5, R50 ;  /* 0x0000000503327223 */ /* 0x040fe20000010032 */
[CC--:B------:R-:W-:Y:S01]  /*11a00*/  FFMA.FTZ R49, R3.reuse, R4.reuse, R49 ;  /* 0x0000000403317223 */ /* 0x0c0fe20000010031 */
[----:B------:R-:W-:Y:S01]  /*11a10*/  FFMA.FTZ R51, R3, R4, R51 ;  /* 0x0000000403337223 */ /* 0x000fe20000010033 */
[----:B------:R-:W-:Y:S01]  /*11a20*/  I2FP.F32.U32 R6, R15 ;  /* 0x0000000f00067245 */ /* 0x000fe20000201000 */
[----:B------:R-:W-:Y:S01]  /*11a30*/  VIADD R5, R109, 0xffffffd0 ;  /* 0xffffffd06d057836 */ /* 0x000fe20000000000 */
[----:B------:R-:W-:-:S02]  /*11a40*/  ISETP.GE.AND P1, PT, R7, R60, PT ;  /* 0x0000003c0700720c */ /* 0x000fc40003f26270 */
[----:B------:R-:W-:Y:S01]  /*11a50*/  ISETP.GE.AND P2, PT, R7, R132, PT ;  /* 0x000000840700720c */ /* 0x000fe20003f46270 */
[-C--:B------:R-:W-:Y:S01]  /*11a60*/  FFMA.FTZ R53, R3, R6.reuse, R53 ;  /* 0x0000000603357223 */ /* 0x080fe20000010035 */
[----:B------:R-:W-:Y:S01]  /*11a70*/  FSEL R143, R49, -INF , !P1 ;  /* 0xff800000318f7808 */ /* 0x000fe20004800000 */
[----:B------:R-:W-:Y:S01]  /*11a80*/  VIADD R7, R109, 0xffffffc9 ;  /* 0xffffffc96d077836 */ /* 0x000fe20000000000 */
[----:B------:R-:W-:Y:S01]  /*11a90*/  FSEL R133, R51, -INF , !P2 ;  /* 0xff80000033857808 */ /* 0x000fe20005000000 */
[----:B------:R-:W-:Y:S01]  /*11aa0*/  FFMA.FTZ R55, R3, R6, R55 ;  /* 0x0000000603377223 */ /* 0x000fe20000010037 */
[----:B------:R-:W-:Y:S02]  /*11ab0*/  FSEL R189, R56, -INF , !P5 ;  /* 0xff80000038bd7808 */ /* 0x000fe40006800000 */
[C---:B------:R-:W-:Y:S02]  /*11ac0*/  ISETP.GE.AND P1, PT, R5.reuse, R60, PT ;  /* 0x0000003c0500720c */ /* 0x040fe40003f26270 */
[----:B------:R-:W-:-:S02]  /*11ad0*/  ISETP.GE.AND P2, PT, R5, R132, PT ;  /* 0x000000840500720c */ /* 0x000fc40003f46270 */
[-C--:B------:R-:W-:Y:S02]  /*11ae0*/  ISETP.GE.AND P5, PT, R15, R60.reuse, PT ;  /* 0x0000003c0f00720c */ /* 0x080fe40003fa6270 */
[----:B------:R-:W-:Y:S02]  /*11af0*/  I2FP.F32.U32 R5, R5 ;  /* 0x0000000500057245 */ /* 0x000fe40000201000 */
[----:B------:R-:W-:Y:S02]  /*11b00*/  FSEL R183, R53, -INF , !P5 ;  /* 0xff80000035b77808 */ /* 0x000fe40006800000 */
[----:B------:R-:W-:Y:S01]  /*11b10*/  FSEL R139, R50, -INF , !P0 ;  /* 0xff800000328b7808 */ /* 0x000fe20004000000 */
[-C--:B------:R-:W-:Y:S01]  /*11b20*/  FFMA.FTZ R40, R3, R5.reuse, R40 ;  /* 0x0000000503287223 */ /* 0x080fe20000010028 */
[----:B------:R-:W-:Y:S01]  /*11b30*/  ISETP.GE.AND P5, PT, R7, R60, PT ;  /* 0x0000003c0700720c */ /* 0x000fe20003fa6270 */
[----:B------:R-:W-:Y:S01]  /*11b40*/  FFMA.FTZ R42, R3, R5, R42 ;  /* 0x00000005032a7223 */ /* 0x000fe2000001002a */
[----:B------:R-:W-:Y:S01]  /*11b50*/  ISETP.GE.AND P0, PT, R7, R132, PT ;  /* 0x000000840700720c */ /* 0x000fe20003f06270 */
[C---:B------:R-:W-:Y:S01]  /*11b60*/  VIADD R5, R109.reuse, 0xffffffd8 ;  /* 0xffffffd86d057836 */ /* 0x040fe20000000000 */
[----:B------:R-:W-:Y:S01]  /*11b70*/  I2FP.F32.U32 R4, R7 ;  /* 0x0000000700047245 */ /* 0x000fe20000201000 */
[----:B------:R-:W-:Y:S01]  /*11b80*/  VIADD R7, R109, 0xffffffd9 ;  /* 0xffffffd96d077836 */ /* 0x000fe20000000000 */
[----:B------:R-:W-:-:S02]  /*11b90*/  FSEL R181, R58, -INF , !P3 ;  /* 0xff8000003ab57808 */ /* 0x000fc40005800000 */
[----:B------:R-:W-:Y:S01]  /*11ba0*/  FSEL R127, R40, -INF , !P1 ;  /* 0xff800000287f7808 */ /* 0x000fe20004800000 */
[CC--:B------:R-:W-:Y:S01]  /*11bb0*/  FFMA.FTZ R45, R3.reuse, R4.reuse, R45 ;  /* 0x00000004032d7223 */ /* 0x0c0fe2000001002d */
[----:B------:R-:W-:Y:S01]  /*11bc0*/  FFMA.FTZ R47, R3, R4, R47 ;  /* 0x00000004032f7223 */ /* 0x000fe2000001002f */
[----:B------:R-:W-:Y:S01]  /*11bd0*/  ISETP.GE.AND P3, PT, R15, R132, PT ;  /* 0x000000840f00720c */ /* 0x000fe20003f66270 */
[----:B------:R-:W-:Y:S01]  /*11be0*/  VIADD R15, R109, 0xffffffc8 ;  /* 0xffffffc86d0f7836 */ /* 0x000fe20000000000 */
[-C--:B------:R-:W-:Y:S02]  /*11bf0*/  ISETP.GE.AND P1, PT, R7, R60.reuse, PT ;  /* 0x0000003c0700720c */ /* 0x080fe40003f26270 */
[----:B------:R-:W-:Y:S02]  /*11c00*/  FSEL R141, R45, -INF , !P5 ;  /* 0xff8000002d8d7808 */ /* 0x000fe40006800000 */
[----:B------:R-:W-:Y:S02]  /*11c10*/  FSEL R135, R47, -INF , !P0 ;  /* 0xff8000002f877808 */ /* 0x000fe40004000000 */
[----:B------:R-:W-:-:S02]  /*11c20*/  ISETP.GE.AND P5, PT, R5, R60, PT ;  /* 0x0000003c0500720c */ /* 0x000fc40003fa6270 */
[----:B------:R-:W-:Y:S02]  /*11c30*/  ISETP.GE.AND P0, PT, R5, R132, PT ;  /* 0x000000840500720c */ /* 0x000fe40003f06270 */
[----:B------:R-:W-:Y:S02]  /*11c40*/  I2FP.F32.U32 R6, R15 ;  /* 0x0000000f00067245 */ /* 0x000fe40000201000 */
[----:B------:R-:W-:Y:S02]  /*11c50*/  I2FP.F32.U32 R5, R5 ;  /* 0x0000000500057245 */ /* 0x000fe40000201000 */
[----:B------:R-:W-:Y:S01]  /*11c60*/  LOP3.LUT R63, R63, 0xfffffffd, RZ, 0xc0, !PT ;  /* 0xfffffffd3f3f7812 */ /* 0x000fe200078ec0ff */
[CC--:B------:R-:W-:Y:S01]  /*11c70*/  FFMA.FTZ R46, R3.reuse, R6.reuse, R46 ;  /* 0x00000006032e7223 */ /* 0x0c0fe2000001002e */
[----:B------:R-:W-:Y:S01]  /*11c80*/  FSEL R131, R52, -INF , !P6 ;  /* 0xff80000034837808 */ /* 0x000fe20007000000 */
[-C--:B------:R-:W-:Y:S01]  /*11c90*/  FFMA.FTZ R36, R3, R5.reuse, R36 ;  /* 0x0000000503247223 */ /* 0x080fe20000010024 */
[----:B------:R-:W-:Y:S01]  /*11ca0*/  FSEL R177, R55, -INF , !P3 ;  /* 0xff80000037b17808 */ /* 0x000fe20005800000 */
[----:B------:R-:W-:Y:S01]  /*11cb0*/  FFMA.FTZ R44, R3, R6, R44 ;  /* 0x00000006032c7223 */ /* 0x000fe2000001002c */
[----:B------:R-:W-:Y:S01]  /*11cc0*/  ISETP.GE.AND P6, PT, R15, R60, PT ;  /* 0x0000003c0f00720c */ /* 0x000fe20003fc6270 */
[----:B------:R-:W-:Y:S01]  /*11cd0*/  FFMA.FTZ R38, R3, R5, R38 ;  /* 0x0000000503267223 */ /* 0x000fe20000010026 */
[----:B------:R-:W-:Y:S01]  /*11ce0*/  ISETP.GE.AND P3, PT, R15, R132, PT ;  /* 0x000000840f00720c */ /* 0x000fe20003f66270 */
[C---:B------:R-:W-:Y:S01]  /*11cf0*/  VIADD R15, R109.reuse, 0xffffffd1 ;  /* 0xffffffd16d0f7836 */ /* 0x040fe20000000000 */
[----:B------:R-:W-:Y:S01]  /*11d00*/  I2FP.F32.U32 R4, R7 ;  /* 0x0000000700047245 */ /* 0x000fe20000201000 */
[----:B------:R-:W-:Y:S01]  /*11d10*/  VIADD R5, R109, 0xffffffe8 ;  /* 0xffffffe86d057836 */ /* 0x000fe20000000000 */
[----:B------:R-:W-:-:S02]  /*11d20*/  @P1 LOP3.LUT R63, R63, 0x2, RZ, 0xfc, !PT ;  /* 0x000000023f3f1812 */ /* 0x000fc400078efcff */
[----:B------:R-:W-:Y:S01]  /*11d30*/  FSEL R137, R46, -INF , !P3 ;  /* 0xff8000002e897808 */ /* 0x000fe20005800000 */
[CC--:B------:R-:W-:Y:S01]  /*11d40*/  FFMA.FTZ R37, R3.reuse, R4.reuse, R37 ;  /* 0x0000000403257223 */ /* 0x0c0fe20000010025 */
[----:B------:R-:W-:Y:S01]  /*11d50*/  FSEL R125, R36, -INF , !P5 ;  /* 0xff800000247d7808 */ /* 0x000fe20006800000 */
[----:B------:R-:W-:Y:S01]  /*11d60*/  FFMA.FTZ R39, R3, R4, R39 ;  /* 0x0000000403277223 */ /* 0x000fe20000010027 */
[----:B------:R-:W-:Y:S02]  /*11d70*/  I2FP.F32.U32 R6, R15 ;  /* 0x0000000f00067245 */ /* 0x000fe40000201000 */
[----:B------:R-:W-:Y:S01]  /*11d80*/  ISETP.GE.AND P3, PT, R7, R132, PT ;  /* 0x000000840700720c */ /* 0x000fe20003f66270 */
[----:B------:R-:W-:Y:S01]  /*11d90*/  VIADD R7, R109, 0xffffffe1 ;  /* 0xffffffe16d077836 */ /* 0x000fe20000000000 */
[----:B------:R-:W-:Y:S01]  /*11da0*/  LOP3.LUT P5, RZ, R63, 0x2, RZ, 0xc0, !PT ;  /* 0x000000023fff7812 */ /* 0x000fe200078ac0ff */
[CC--:B------:R-:W-:Y:S01]  /*11db0*/  FFMA.FTZ R43, R3.reuse, R6.reuse, R43 ;  /* 0x00000006032b7223 */ /* 0x0c0fe2000001002b */
[----:B------:R-:W-:Y:S01]  /*11dc0*/  FSEL R147, R48, -INF , !P4 ;  /* 0xff80000030937808 */ /* 0x000fe20006000000 */
[----:B------:R-:W-:Y:S01]  /*11dd0*/  FFMA.FTZ R41, R3, R6, R41 ;  /* 0x0000000603297223 */ /* 0x000fe20000010029 */
[----:B------:R-:W-:-:S02]  /*11de0*/  FSEL R145, R44, -INF , !P6 ;  /* 0xff8000002c917808 */ /* 0x000fc40007000000 */
[----:B------:R-:W-:Y:S01]  /*11df0*/  FSEL R123, R37, -INF , !P5 ;  /* 0xff800000257b7808 */ /* 0x000fe20006800000 */
[----:B------:R-:W-:Y:S01]  /*11e00*/  VIADD R37, R109, 0xffffffe9 ;  /* 0xffffffe96d257836 */ /* 0x000fe20000000000 */
[C---:B------:R-:W-:Y:S02]  /*11e10*/  ISETP.GE.AND P6, PT, R15.reuse, R60, PT ;  /* 0x0000003c0f00720c */ /* 0x040fe40003fc6270 */
[----:B------:R-:W-:Y:S01]  /*11e20*/  ISETP.GE.AND P4, PT, R15, R132, PT ;  /* 0x000000840f00720c */ /* 0x000fe20003f86270 */
[----:B------:R-:W-:Y:S01]  /*11e30*/  VIADD R15, R109, 0xffffffe0 ;  /* 0xffffffe06d0f7836 */ /* 0x000fe20000000000 */
[----:B------:R-:W-:Y:S02]  /*11e40*/  ISETP.GE.AND P5, PT, R5, R60, PT ;  /* 0x0000003c0500720c */ /* 0x000fe40003fa6270 */
[----:B------:R-:W-:Y:S02]  /*11e50*/  I2FP.F32.U32 R4, R7 ;  /* 0x0000000700047245 */ /* 0x000fe40000201000 */
[----:B------:R-:W-:-:S02]  /*11e60*/  FSEL R119, R43, -INF , !P4 ;  /* 0xff8000002b777808 */ /* 0x000fc40006000000 */
[----:B------:R-:W-:Y:S01]  /*11e70*/  FSEL R129, R41, -INF , !P6 ;  /* 0xff80000029817808 */ /* 0x000fe20007000000 */
[----:B------:R-:W-:Y:S01]  /*11e80*/  FFMA.FTZ R33, R3, R4, R33 ;  /* 0x0000000403217223 */ /* 0x000fe20000010021 */
[----:B------:R-:W-:Y:S01]  /*11e90*/  ISETP.GE.AND P1, PT, R15, R60, PT ;  /* 0x0000003c0f00720c */ /* 0x000fe20003f26270 */
[----:B------:R-:W-:Y:S01]  /*11ea0*/  FFMA.FTZ R35, R3, R4, R35 ;  /* 0x0000000403237223 */ /* 0x000fe20000010023 */
[----:B------:R-:W-:Y:S02]  /*11eb0*/  ISETP.GE.AND P4, PT, R15, R132, PT ;  /* 0x000000840f00720c */ /* 0x000fe40003f86270 */
[----:B------:R-:W-:Y:S01]  /*11ec0*/  I2FP.F32.U32 R6, R15 ;  /* 0x0000000f00067245 */ /* 0x000fe20000201000 */
[----:B------:R-:W-:Y:S01]  /*11ed0*/  VIADD R15, R109, 0xfffffff0 ;  /* 0xfffffff06d0f7836 */ /* 0x000fe20000000000 */
[----:B------:R-:W-:Y:S02]  /*11ee0*/  ISETP.GE.AND P6, PT, R7, R60, PT ;  /* 0x0000003c0700720c */ /* 0x000fe40003fc6270 */
[----:B------:R-:W-:Y:S01]  /*11ef0*/  FSEL R117, R38, -INF , !P0 ;  /* 0xff80000026757808 */ /* 0x000fe20004000000 */
[-C--:B------:R-:W-:Y:S01]  /*11f00*/  FFMA.FTZ R34, R3, R6.reuse, R34 ;  /* 0x0000000603227223 */ /* 0x080fe20000010022 */
[----:B------:R-:W-:Y:S01]  /*11f10*/  LOP3.LUT R63, R63, 0xfffffffb, RZ, 0xc0, !PT ;  /* 0xfffffffb3f3f7812 */ /* 0x000fe200078ec0ff */
[----:B------:R-:W-:Y:S01]  /*11f20*/  FFMA.FTZ R32, R3, R6, R32 ;  /* 0x0000000603207223 */ /* 0x000fe20000010020 */
[----:B------:R-:W-:-:S02]  /*11f30*/  ISETP.GE.AND P0, PT, R5, R132, PT ;  /* 0x000000840500720c */ /* 0x000fc40003f06270 */
[----:B------:R-:W-:Y:S02]  /*11f40*/  I2FP.F32.U32 R5, R5 ;  /* 0x0000000500057245 */ /* 0x000fe40000201000 */
[----:B------:R-:W-:Y:S02]  /*11f50*/  FSEL R111, R33, -INF , !P6 ;  /* 0xff800000216f7808 */ /* 0x000fe40007000000 */
[----:B------:R-:W-:Y:S01]  /*11f60*/  ISETP.GE.AND P6, PT, R15, R60, PT ;  /* 0x0000003c0f00720c */ /* 0x000fe20003fc6270 */
[-C--:B------:R-:W-:Y:S01]  /*11f70*/  FFMA.FTZ R28, R3, R5.reuse, R28 ;  /* 0x00000005031c7223 */ /* 0x080fe2000001001c */
[----:B------:R-:W-:Y:S01]  /*11f80*/  @P5 LOP3.LUT R63, R63, 0x4, RZ, 0xfc, !PT ;  /* 0x000000043f3f5812 */ /* 0x000fe200078efcff */
[----:B------:R-:W-:Y:S01]  /*11f90*/  FFMA.FTZ R30, R3, R5, R30 ;  /* 0x00000005031e7223 */ /* 0x000fe2000001001e */
[----:B------:R-:W-:Y:S01]  /*11fa0*/  FSEL R49, R34, -INF , !P4 ;  /* 0xff80000022317808 */ /* 0x000fe20006000000 */
[----:B------:R-:W-:Y:S01]  /*11fb0*/  VIADD R5, R109, 0xfffffff9 ;  /* 0xfffffff96d057836 */ /* 0x000fe20000000000 */
[----:B------:R-:W-:-:S02]  /*11fc0*/  LOP3.LUT P4, RZ, R63, 0x4, RZ, 0xc0, !PT ;  /* 0x000000043fff7812 */ /* 0x000fc4000788c0ff */
[----:B------:R-:W-:Y:S02]  /*11fd0*/  FSEL R121, R42, -INF , !P2 ;  /* 0xff8000002a797808 */ /* 0x000fe40005000000 */
[-C--:B------:R-:W-:Y:S01]  /*11fe0*/  ISETP.GE.AND P2, PT, R7, R132.reuse, PT ;  /* 0x000000840700720c */ /* 0x080fe20003f46270 */
[----:B------:R-:W-:Y:S01]  /*11ff0*/  VIADD R7, R109, 0xfffffff1 ;  /* 0xfffffff16d077836 */ /* 0x000fe20000000000 */
[----:B------:R-:W-:Y:S02]  /*12000*/  LOP3.LUT R63, R63, 0xfffffffd, RZ, 0xc0, !PT ;  /* 0xfffffffd3f3f7812 */ /* 0x000fe400078ec0ff */
[----:B------:R-:W-:Y:S02]  /*12010*/  FSEL R109, R28, -INF , !P4 ;  /* 0xff8000001c6d7808 */ /* 0x000fe40006000000 */
[----:B------:R-:W-:Y:S02]  /*12020*/  ISETP.GE.AND P4, PT, R15, R132, PT ;  /* 0x000000840f00720c */ /* 0x000fe40003f86270 */
[----:B------:R-:W-:-:S02]  /*12030*/  I2FP.F32.U32 R15, R15 ;  /* 0x0000000f000f7245 */ /* 0x000fc40000201000 */
[----:B------:R-:W-:Y:S02]  /*12040*/  @P6 LOP3.LUT R63, R63, 0x2, RZ, 0xfc, !PT ;  /* 0x000000023f3f6812 */ /* 0x000fe400078efcff */
[----:B------:R-:W-:Y:S01]  /*12050*/  FSEL R50, R30, -INF , !P0 ;  /* 0xff8000001e327808 */ /* 0x000fe20004000000 */
[-C--:B------:R-:W-:Y:S01]  /*12060*/  FFMA.FTZ R24, R3, R15.reuse, R24 ;  /* 0x0000000f03187223 */ /* 0x080fe20000010018 */
[----:B------:R-:W-:Y:S01]  /*12070*/  LOP3.LUT P0, RZ, R63, 0x2, RZ, 0xc0, !PT ;  /* 0x000000023fff7812 */ /* 0x000fe2000780c0ff */
[----:B------:R-:W-:Y:S01]  /*12080*/  FFMA.FTZ R26, R3, R15, R26 ;  /* 0x0000000f031a7223 */ /* 0x000fe2000001001a */
[----:B------:R-:W-:Y:S02]  /*12090*/  I2FP.F32.U32 R4, R37 ;  /* 0x0000002500047245 */ /* 0x000fe40000201000 */
[----:B------:R-:W-:Y:S02]  /*120a0*/  FSEL R52, R24, -INF , !P0 ;  /* 0xff80000018347808 */ /* 0x000fe40004000000 */
[----:B------:R-:W-:Y:S01]  /*120b0*/  ISETP.GE.AND P0, PT, R61, 0x3, PT ;  /* 0x000000033d00780c */ /* 0x000fe20003f06270 */
[CC--:B------:R-:W-:Y:S01]  /*120c0*/  FFMA.FTZ R29, R3.reuse, R4.reuse, R29 ;  /* 0x00000004031d7223 */ /* 0x0c0fe2000001001d */
[----:B------:R-:W-:Y:S01]  /*120d0*/  FFMA.FTZ R31, R3, R4, R31 ;  /* 0x00000004031f7223 */ /* 0x000fe2000001001f */
[----:B------:R-:W-:-:S02]  /*120e0*/  I2FP.F32.U32 R4, R7 ;  /* 0x0000000700047245 */ /* 0x000fc40000201000 */
[----:B------:R-:W-:Y:S02]  /*120f0*/  FSEL R115, R39, -INF , !P3 ;  /* 0xff80000027737808 */ /* 0x000fe40005800000 */
[----:B------:R-:W-:Y:S01]  /*12100*/  I2FP.F32.U32 R6, R5 ;  /* 0x0000000500067245 */ /* 0x000fe20000201000 */
[----:B------:R-:W-:Y:S01]  /*12110*/  FFMA.FTZ R25, R3, R4, R25 ;  /* 0x0000000403197223 */ /* 0x000fe20000010019 */
[----:B------:R-:W-:Y:S01]  /*12120*/  ISETP.GE.AND P3, PT, R37, R60, PT ;  /* 0x0000003c2500720c */ /* 0x000fe20003f66270 */
[C---:B------:R-:W-:Y:S01]  /*12130*/  FFMA.FTZ R27, R3.reuse, R4, R27 ;  /* 0x00000004031b7223 */ /* 0x040fe2000001001b */
[----:B------:R-:W-:Y:S01]  /*12140*/  FSEL R113, R32, -INF , !P1 ;  /* 0xff80000020717808 */ /* 0x000fe20004800000 */
[-C--:B------:R-:W-:Y:S01]  /*12150*/  FFMA.FTZ R21, R3, R6.reuse, R21 ;  /* 0x0000000603157223 */ /* 0x080fe20000010015 */
[----:B------:R-:W-:Y:S01]  /*12160*/  FSEL R48, R35, -INF , !P2 ;  /* 0xff80000023307808 */ /* 0x000fe20005000000 */
[----:B------:R-:W-:Y:S01]  /*12170*/  FFMA.FTZ R23, R3, R6, R23 ;  /* 0x0000000603177223 */ /* 0x000fe20000010017 */
[----:B------:R-:W-:-:S02]  /*12180*/  ISETP.GE.AND P1, PT, R7, R60, PT ;  /* 0x0000003c0700720c */ /* 0x000fc40003f26270 */
[----:B------:R-:W-:Y:S02]  /*12190*/  FSEL R107, R29, -INF , !P3 ;  /* 0xff8000001d6b7808 */ /* 0x000fe40005800000 */
[----:B------:R-:W-:Y:S02]  /*121a0*/  ISETP.GE.AND P5, PT, R37, R132, PT ;  /* 0x000000842500720c */ /* 0x000fe40003fa6270 */
[----:B------:R-:W-:Y:S02]  /*121b0*/  ISETP.GE.AND P6, PT, R5, R60, PT ;  /* 0x0000003c0500720c */ /* 0x000fe40003fc6270 */
[-C--:B------:R-:W-:Y:S02]  /*121c0*/  ISETP.GE.AND P3, PT, R7, R132.reuse, PT ;  /* 0x000000840700720c */ /* 0x080fe40003f66270 */
[----:B------:R-:W-:Y:S02]  /*121d0*/  ISETP.GE.AND P2, PT, R5, R132, PT ;  /* 0x000000840500720c */ /* 0x000fe40003f46270 */
[----:B------:R-:W-:-:S02]  /*121e0*/  FSEL R55, R25, -INF , !P1 ;  /* 0xff80000019377808 */ /* 0x000fc40004800000 */
[----:B------:R-:W-:Y:S02]  /*121f0*/  FSEL R51, R31, -INF , !P5 ;  /* 0xff8000001f337808 */ /* 0x000fe40006800000 */
[----:B------:R-:W-:Y:S02]  /*12200*/  FSEL R53, R26, -INF , !P4 ;  /* 0xff8000001a357808 */ /* 0x000fe40006000000 */
[----:B------:R-:W-:Y:S02]  /*12210*/  ISETP.NE.AND P1, PT, R62, RZ, PT ;  /* 0x000000ff3e00720c */ /* 0x000fe40003f25270 */
        /* <DEDUP_REMOVED lines=53> */
[----:B------:R-:W-:-:S04]  /*12570*/  IMAD R8, R8, R5, -0x80 ;  /* 0xffffff8008087424 */ /* 0x000fc800078e0205 */
[----:B------:R-:W-:Y:S01]  /*12580*/  IMAD.WIDE.U32 R14, R8, R6, RZ ;  /* 0x00000006080e7225 */ /* 0x000fe200078e00ff */
[----:B------:R-:W-:-:S05]  /*12590*/  SHF.R.S32.HI R5, RZ, 0x1f, R8 ;  /* 0x0000001fff057819 */ /* 0x000fca0000011408 */
[----:B------:R-:W-:-:S04]  /*125a0*/  IMAD R5, R5, R6, RZ ;  /* 0x0000000605057224 */ /* 0x000fc800078e02ff */
        /* <DEDUP_REMOVED lines=11> */
.L_x_6193:
        /* <DEDUP_REMOVED lines=8> */
.L_x_6194:
[----:B------:R-:W1:Y:S01]  /*126e0*/  LDC R7, c[0x0][0x3bc] ;  /* 0x0000ef00ff077b82 */ /* 0x000e620000000800 */
[C---:B------:R-:W-:Y:S01]  /*126f0*/  IMAD.SHL.U32 R4, R6.reuse, 0x20, RZ ;  /* 0x0000002006047824 */ /* 0x040fe200078e00ff */
[----:B------:R-:W-:Y:S01]  /*12700*/  LEA R20, P0, R6, R166, 0x5 ;  /* 0x000000a606147211 */ /* 0x000fe200078028ff */
[----:B------:R-:W-:Y:S02]  /*12710*/  @!P1 IMAD.MOV.U32 R28, RZ, RZ, R166 ;  /* 0x000000ffff1c9224 */ /* 0x000fe400078e00a6 */
[----:B------:R-:W-:Y:S01]  /*12720*/  @!P1 IMAD.MOV.U32 R29, RZ, RZ, R164 ;  /* 0x000000ffff1d9224 */ /* 0x000fe200078e00a4 */
[----:B------:R-:W-:-:S04]  /*12730*/  IADD3 R14, P2, PT, R20, R4, RZ ;  /* 0x00000004140e7210 */ /* 0x000fc80007f5e0ff */
[----:B------:R-:W-:Y:S01]  /*12740*/  @!PT LDS RZ, [RZ] ;  /* 0x00000000fffff984 */ /* 0x000fe20000000800 */
[----:B------:R-:W-:Y:S01]  /*12750*/  @!PT LDS RZ, [RZ] ;  /* 0x00000000fffff984 */ /* 0x000fe20000000800 */
[----:B------:R-:W-:Y:S01]  /*12760*/  @!PT LDS RZ, [RZ] ;  /* 0x00000000fffff984 */ /* 0x000fe20000000800 */
[----:B------:R2:W-:Y:S04]  /*12770*/  @!P1 LDGSTS.E.BYPASS.LTC128B.128 [R173+0x2000], desc[UR6][R28.64] ;  /* 0x020000001cad9fae */ /* 0x0005e8000b981a06 */
[----:B------:R2:W-:Y:S01]  /*12780*/  @P1 STS.128 [R173+0x2000], RZ ;  /* 0x002000ffad001388 */ /* 0x0005e20000000c00 */
[C-C-:B-1----:R-:W-:Y:S02]  /*12790*/  SHF.L.U64.HI R5, R6.reuse, 0x5, R7.reuse ;  /* 0x0000000506057819 */ /* 0x142fe40000010207 */
        /* <DEDUP_REMOVED lines=48> */
.L_x_6192:
        /* <DEDUP_REMOVED lines=46> */
[----:B--2---:R-:W-:-:S04]  /*12d80*/  FMNMX.FTZ R101, R4, R101, !PT ;  /* 0x0000006504657209 */ /* 0x004fc80007810000 */
[----:B------:R-:W-:Y:S01]  /*12d90*/  FSEL R62, R62, RZ, P0 ;  /* 0x000000ff3e3e7208 */ /* 0x000fe20000000000 */
[C---:B------:R-:W-:Y:S01]  /*12da0*/  FMUL.FTZ R66, R101.reuse, UR4 ;  /* 0x0000000465427c20 */ /* 0x040fe20008410000 */
[----:B------:R-:W-:-:S03]  /*12db0*/  FSETP.NEU.FTZ.AND P1, PT, R101, -INF , PT ;  /* 0xff8000006500780b */ /* 0x000fc60003f3d000 */
[--C-:B------:R-:W-:Y:S01]  /*12dc0*/  FFMA.FTZ R103, R11, UR4, -R62.reuse ;  /* 0x000000040b677c23 */ /* 0x100fe2000801083e */
[----:B------:R-:W-:Y:S01]  /*12dd0*/  FSEL R5, R101, RZ, P1 ;  /* 0x000000ff65057208 */ /* 0x000fe20000800000 */
[--C-:B------:R-:W-:Y:S01]  /*12de0*/  FFMA.FTZ R60, R221, UR4, -R62.reuse ;  /* 0x00000004dd3c7c23 */ /* 0x100fe2000801083e */
[----:B------:R-:W-:Y:S01]  /*12df0*/  FSEL R11, R100, RZ, P0 ;  /* 0x000000ff640b7208 */ /* 0x000fe20000000000 */
[--C-:B------:R-:W-:Y:S01]  /*12e00*/  FFMA.FTZ R59, R19, UR4, -R62.reuse ;  /* 0x00000004133b7c23 */ /* 0x100fe2000801083e */
[----:B------:R-:W-:Y:S01]  /*12e10*/  FSEL R66, R66, RZ, P1 ;  /* 0x000000ff42427208 */ /* 0x000fe20000800000 */
[----:B------:R-:W-:Y:S01]  /*12e20*/  FADD.FTZ R2, R2, -R5 ;  /* 0x8000000502027221 */ /* 0x000fe20000010000 */
[----:B------:R-:W-:Y:S01]  /*12e30*/  FFMA.FTZ R58, R17, UR4, -R62 ;  /* 0x00000004113a7c23 */ /* 0x000fe2000801083e */
[----:B------:R-:W-:Y:S01]  /*12e40*/  FADD.FTZ R11, R0, -R11 ;  /* 0x8000000b000b7221 */ /* 0x000fe20000010000 */
[----:B------:R-:W-:Y:S01]  /*12e50*/  LDSM.16.MT88.4 R4, [R154+0x6000] ;  /* 0x006000009a04783b */ /* 0x000fe20000004200 */
[----:B------:R-:W-:Y:S01]  /*12e60*/  FMUL.FTZ R102, R2, UR4 ;  /* 0x0000000402667c20 */ /* 0x000fe20008410000 */
        /* <DEDUP_REMOVED lines=8> */
[----:B------:R-:W-:Y:S01]  /*12ef0*/  FFMA.FTZ R217, R217, UR4, -R66 ;  /* 0x00000004d9d97c23 */ /* 0x000fe20008010842 */
        /* <DEDUP_REMOVED lines=32> */
[--C-:B------:R-:W-:Y:S01]  /*13100*/  FFMA.FTZ R105, R105, UR4, -R66.reuse ;  /* 0x0000000469697c23 */ /* 0x100fe20008010842 */
[----:B------:R-:W-:Y:S01]  /*13110*/  FFMA.FTZ R56, R56, UR4, -R66 ;  /* 0x0000000438387c23 */ /* 0x000fe20008010842 */
[----:B------:R-:W-:-:S04]  /*13120*/  FFMA.FTZ R53, R53, UR4, -R62 ;  /* 0x0000000435357c23 */ /* 0x000fc8000801083e */
[----:B------:R-:W2:Y:S08]  /*13130*/  MUFU.EX2 R59, R59 ;  /* 0x0000003b003b7308 */ /* 0x000eb00000000800 */
[----:B------:R-:W-:Y:S01]  /*13140*/  MUFU.EX2 R58, R58 ;  /* 0x0000003a003a7308 */ /* 0x000fe20000000800 */
[----:B---3--:R-:W-:-:S07]  /*13150*/  F2FP.F16.F32.PACK_AB R14, R63, R64 ;  /* 0x000000403f0e723e */ /* 0x008fce00000000ff */
        /* <DEDUP_REMOVED lines=23> */
[--C-:B------:R-:W-:Y:S01]  /*132d0*/  FFMA.FTZ R97, R219, UR4, -R66.reuse ;  /* 0x00000004db617c23 */ /* 0x100fe20008010842 */
[----:B------:R-:W-:Y:S01]  /*132e0*/  FFMA.FTZ R69, R215, UR4, -R66 ;  /* 0x00000004d7457c23 */ /* 0x000fe20008010842 */
[--C-:B------:R-:W-:Y:S01]  /*132f0*/  FFMA.FTZ R68, R213, UR4, -R62.reuse ;  /* 0x00000004d5447c23 */ /* 0x100fe2000801083e */
[--C-:B------:R-:W-:Y:S01]  /*13300*/  FFMA.FTZ R71, R211, UR4, -R62.reuse ;  /* 0x00000004d3477c23 */ /* 0x100fe2000801083e */
[--C-:B------:R-:W-:Y:S01]  /*13310*/  FFMA.FTZ R70, R209, UR4, -R62.reuse ;  /* 0x00000004d1467c23 */ /* 0x100fe2000801083e */
[-C--:B------:R-:W-:Y:S01]  /*13320*/  FMUL.FTZ R32, R76, R102.reuse ;  /* 0x000000664c207220 */ /* 0x080fe20000410000 */
[----:B------:R-:W1:Y:S01]  /*13330*/  MUFU.EX2 R97, R97 ;  /* 0x0000006100617308 */ /* 0x000e620000000800 */
[C---:B------:R-:W-:Y:S01]  /*13340*/  HMMA.16816.F32 R8, R12.reuse, R10, R72 ;  /* 0x0000000a0c08723c */ /* 0x040fe20000001848 */
[----:B------:R-:W-:Y:S01]  /*13350*/  FFMA.FTZ R73, R207, UR4, -R62 ;  /* 0x00000004cf497c23 */ /* 0x000fe2000801083e */
[----:B------:R-:W-:Y:S01]  /*13360*/  FMUL.FTZ R33, R77, R102 ;  /* 0x000000664d217220 */ /* 0x000fe20000410000 */
[-C--:B------:R-:W-:Y:S01]  /*13370*/  FMUL.FTZ R34, R78, R2.reuse ;  /* 0x000000024e227220 */ /* 0x080fe20000410000 */
[----:B------:R-:W-:Y:S01]  /*13380*/  FMUL.FTZ R35, R79, R2 ;  /* 0x000000024f237220 */ /* 0x000fe20000410000 */
[-C--:B------:R-:W-:Y:S01]  /*13390*/  FMUL.FTZ R80, R80, R102.reuse ;  /* 0x0000006650507220 */ /* 0x080fe20000410000 */
[----:B------:R-:W-:Y:S01]  /*133a0*/  FMUL.FTZ R81, R81, R102 ;  /* 0x0000006651517220 */ /* 0x000fe20000410000 */
[----:B------:R-:W-:Y:S01]  /*133b0*/  MUFU.EX2 R69, R69 ;  /* 0x0000004500457308 */ /* 0x000fe20000000800 */
[C---:B------:R-:W-:Y:S01]  /*133c0*/  HMMA.16816.F32 R16, R12.reuse, R4, R16 ;  /* 0x000000040c10723c */ /* 0x040fe20000001810 */
[-C--:B------:R-:W-:Y:S01]  /*133d0*/  FMUL.FTZ R82, R82, R2.reuse ;  /* 0x0000000252527220 */ /* 0x080fe20000410000 */
        /* <DEDUP_REMOVED lines=11> */
[----:B-1----:R-:W-:Y:S01]  /*13490*/  F2FP.F16.F32.PACK_AB R44, R97, R0 ;  /* 0x00000000612c723e */ /* 0x002fe200000000ff */
[--C-:B------:R-:W-:Y:S01]  /*134a0*/  FFMA.FTZ R75, R205, UR4, -R66.reuse ;  /* 0x00000004cd4b7c23 */ /* 0x100fe20008010842 */
[----:B------:R-:W1:Y:S01]  /*134b0*/  MUFU.EX2 R92, R217 ;  /* 0x000000d9005c7308 */ /* 0x000e620000000800 */
[C---:B------:R-:W-:Y:S01]  /*134c0*/  HMMA.16816.F32 R32, R12.reuse, R20, R32 ;  /* 0x000000140c20723c */ /* 0x040fe20000001820 */
[--C-:B------:R-:W-:Y:S01]  /*134d0*/  FFMA.FTZ R72, R203, UR4, -R66.reuse ;  /* 0x00000004cb487c23 */ /* 0x100fe20008010842 */
[--C-:B------:R-:W-:Y:S01]  /*134e0*/  FFMA.FTZ R74, R201, UR4, -R66.reuse ;  /* 0x00000004c94a7c23 */ /* 0x100fe20008010842 */
[----:B------:R-:W-:Y:S01]  /*134f0*/  FFMA.FTZ R77, R199, UR4, -R66 ;  /* 0x00000004c74d7c23 */ /* 0x000fe20008010842 */
[--C-:B------:R-:W-:Y:S01]  /*13500*/  FFMA.FTZ R78, R197, UR4, -R62.reuse ;  /* 0x00000004c54e7c23 */ /* 0x100fe2000801083e */
[--C-:B------:R-:W-:Y:S01]  /*13510*/  FFMA.FTZ R76, R193, UR4, -R62.reuse ;  /* 0x00000004c14c7c23 */ /* 0x100fe2000801083e */
[--C-:B------:R-:W-:Y:S01]  /*13520*/  FFMA.FTZ R79, R191, UR4, -R62.reuse ;  /* 0x00000004bf4f7c23 */ /* 0x100fe2000801083e */
[----:B------:R-:W2:Y:S01]  /*13530*/  MUFU.EX2 R71, R71 ;  /* 0x0000004700477308 */ /* 0x000ea20000000800 */
[C---:B------:R-:W-:Y:S01]  /*13540*/  HMMA.16816.F32 R20, R12.reuse, R22, R80 ;  /* 0x000000160c14723c */ /* 0x040fe20000001850 */
[----:B------:R-:W-:Y:S01]  /*13550*/  FFMA.FTZ R81, R195, UR4, -R62 ;  /* 0x00000004c3517c23 */ /* 0x000fe2000801083e */
[--C-:B------:R-:W-:Y:S01]  /*13560*/  FFMA.FTZ R96, R131, UR4, -R66.reuse ;  /* 0x0000000483607c23 */ /* 0x100fe20008010842 */
[--C-:B------:R-:W-:Y:S01]  /*13570*/  FFMA.FTZ R80, R189, UR4, -R66.reuse ;  /* 0x00000004bd507c23 */ /* 0x100fe20008010842 */
[--C-:B------:R-:W-:Y:S01]  /*13580*/  FFMA.FTZ R83, R187, UR4, -R66.reuse ;  /* 0x00000004bb537c23 */ /* 0x100fe20008010842 */
[----:B------:R-:W-:Y:S01]  /*13590*/  FFMA.FTZ R131, R183, UR4, -R66 ;  /* 0x00000004b7837c23 */ /* 0x000fe20008010842 */
[--C-:B------:R-:W-:Y:S01]  /*135a0*/  FFMA.FTZ R98, R179, UR4, -R62.reuse ;  /* 0x00000004b3627c23 */ /* 0x100fe2000801083e */
[----:B------:R-:W-:Y:S01]  /*135b0*/  MUFU.EX2 R70, R70 ;  /* 0x0000004600467308 */ /* 0x000fe20000000800 */
[C---:B------:R-:W-:Y:S01]  /*135c0*/  HMMA.16816.F32 R88, R12.reuse, R28, R88 ;  /* 0x0000001c0c58723c */ /* 0x040fe20000001858 */
[----:B-1----:R-:W-:Y:S01]  /*135d0*/  F2FP.F16.F32.PACK_AB R46, R69, R92 ;  /* 0x0000005c452e723e */ /* 0x002fe200000000ff */
[----:B------:R-:W-:Y:S01]  /*135e0*/  FFMA.FTZ R99, R167, UR4, -R62 ;  /* 0x00000004a7637c23 */ /* 0x000fe2000801083e */
[----:B------:R-:W-:Y:S01]  /*135f0*/  FFMA.FTZ R102, R184, R102, R67 ;  /* 0x00000066b8667223 */ /* 0x000fe20000010043 */
[----:B------:R-:W-:Y:S01]  /*13600*/  FFMA.FTZ R60, R185, R2, R60 ;  /* 0x00000002b93c7223 */ /* 0x000fe2000001003c */
[--C-:B------:R-:W-:Y:S01]  /*13610*/  FFMA.FTZ R185, R57, UR4, -R62.reuse ;  /* 0x0000000439b97c23 */ /* 0x100fe2000801083e */
[----:B------:R-:W-:Y:S01]  /*13620*/  IADD3 R179, PT, PT, R61, -0x3, RZ ;  /* 0xfffffffd3db37810 */ /* 0x000fe20007ffe0ff */
[----:B------:R-:W1:Y:S01]  /*13630*/  MUFU.EX2 R73, R73 ;  /* 0x0000004900497308 */ /* 0x000e620000000800 */
[----:B------:R-:W-:Y:S01]  /*13640*/  HMMA.16816.F32 R12, R12, R30, R84 ;  /* 0x0000001e0c0c723c */ /* 0x000fe20000001854 */
[----:B------:R-:W3:Y:S01]  /*13650*/  LDSM.16.MT88.4 R28, [R149+0x6800] ;  /* 0x00680000951c783b */ /* 0x000ee20000004200 */
[----:B--2---:R-:W-:Y:S01]  /*13660*/  F2FP.F16.F32.PACK_AB R45, R71, R68 ;  /* 0x00000044472d723e */ /* 0x004fe200000000ff */
[----:B------:R-:W-:Y:S01]  /*13670*/  FFMA.FTZ R85, R181, UR4, -R62 ;  /* 0x00000004b5557c23 */ /* 0x000fe2000801083e */
[----:B------:R-:W-:Y:S01]  /*13680*/  FADD.FTZ R65, R65, R102 ;  /* 0x0000006641417221 */ /* 0x000fe20000010000 */
[----:B------:R-:W-:-:S02]  /*13690*/  FADD.FTZ R59, R59, R60 ;  /* 0x0000003c3b3b7221 */ /* 0x000fc40000010000 */
[----:B------:R-:W-:Y:S01]  /*136a0*/  MUFU.EX2 R75, R75 ;  /* 0x0000004b004b7308 */ /* 0x000fe20000000800 */
[----:B------:R-:W-:Y:S01]  /*136b0*/  FADD.FTZ R64, R64, R65 ;  /* 0x0000004140407221 */ /* 0x000fe20000010000 */
[----:B------:R-:W-:-:S03]  /*136c0*/  FADD.FTZ R58, R58, R59 ;  /* 0x0000003b3a3a7221 */ /* 0x000fc60000010000 */
[----:B------:R-:W-:Y:S01]  /*136d0*/  FADD.FTZ R63, R63, R64 ;  /* 0x000000403f3f7221 */ /* 0x000fe20000010000 */
[----:B------:R-:W-:Y:S02]  /*136e0*/  FADD.FTZ R103, R103, R58 ;  /* 0x0000003a67677221 */ /* 0x000fe40000010000 */
        /* <DEDUP_REMOVED lines=9> */
[----:B------:R-:W1:Y:S01]  /*13780*/  LDSM.16.MT88.4 R36, [R148+0x6800] ;  /* 0x006800009424783b */ /* 0x000e620000004200 */
[----:B------:R-:W-:Y:S06]  /*13790*/  MUFU.EX2 R77, R77 ;  /* 0x0000004d004d7308 */ /* 0x000fec0000000800 */
[C---:B------:R-:W-:Y:S02]  /*137a0*/  HMMA.16816.F32 R24, R44.reuse, R40, R24 ;  /* 0x000000282c18723c */ /* 0x040fe40000001818 */
[----:B------:R-:W-:Y:S06]  /*137b0*/  MUFU.EX2 R78, R78 ;  /* 0x0000004e004e7308 */ /* 0x000fec0000000800 */
[C---:B------:R-:W-:Y:S01]  /*137c0*/  HMMA.16816.F32 R8, R44.reuse, R42, R8 ;  /* 0x0000002a2c08723c */ /* 0x040fe20000001808 */
[----:B------:R-:W4:Y:S01]  /*137d0*/  LDSM.16.MT88.4 R40, [R154+0x7000] ;  /* 0x007000009a28783b */ /* 0x000f220000004200 */
[----:B------:R-:W5:Y:S06]  /*137e0*/  MUFU.EX2 R81, R81 ;  /* 0x0000005100517308 */ /* 0x000f6c0000000800 */
[C---:B---3--:R-:W-:Y:S02]  /*137f0*/  HMMA.16816.F32 R32, R44.reuse, R28, R32 ;  /* 0x0000001c2c20723c */ /* 0x048fe40000001820 */
[----:B------:R-:W-:Y:S06]  /*13800*/  MUFU.EX2 R76, R76 ;  /* 0x0000004c004c7308 */ /* 0x000fec0000000800 */
[C---:B------:R-:W-:Y:S01]  /*13810*/  HMMA.16816.F32 R20, R44.reuse, R30, R20 ;  /* 0x0000001e2c14723c */ /* 0x040fe20000001814 */
[----:B------:R-:W3:Y:S01]  /*13820*/  LDSM.16.MT88.4 R28, [R150+0x7000] ;  /* 0x00700000961c783b */ /* 0x000ee20000004200 */
[----:B------:R-:W5:Y:S06]  /*13830*/  MUFU.EX2 R79, R79 ;  /* 0x0000004f004f7308 */ /* 0x000f6c0000000800 */
[C---:B-1----:R-:W-:Y:S02]  /*13840*/  HMMA.16816.F32 R88, R44.reuse, R36, R88 ;  /* 0x000000242c58723c */ /* 0x042fe40000001858 */
        /* <DEDUP_REMOVED lines=8> */
[----:B------:R-:W-:Y:S01]  /*138d0*/  F2FP.F16.F32.PACK_AB R47, R79, R76 ;  /* 0x0000004c4f2f723e */ /* 0x000fe200000000ff */
[----:B------:R-:W-:Y:S02]  /*138e0*/  FADD.FTZ R81, R81, R78 ;  /* 0x0000004e51517221 */ /* 0x000fe40000010000 */
        /* <DEDUP_REMOVED lines=9> */
[----:B------:R-:W5:Y:S03]  /*13980*/  LDSM.16.MT88.4 R28, [R154+0x7800] ;  /* 0x007800009a1c783b */ /* 0x000f660000004200 */
[----:B------:R-:W-:Y:S04]  /*13990*/  MUFU.EX2 R99, R99 ;  /* 0x0000006300637308 */ /* 0x000fe80000000800 */
[C---:B-1----:R-:W-:Y:S04]  /*139a0*/  HMMA.16816.F32 R32, R44.reuse, R36, R32 ;  /* 0x000000242c20723c */ /* 0x042fe80000001820 */
[----:B------:R-:W1:Y:S04]  /*139b0*/  MUFU.EX2 R106, R106 ;  /* 0x0000006a006a7308 */ /* 0x000e680000000800 */
[C---:B------:R-:W-:Y:S01]  /*139c0*/  HMMA.16816.F32 R20, R44.reuse, R38, R20 ;  /* 0x000000262c14723c */ /* 0x040fe20000001814 */
[----:B------:R-:W5:Y:S03]  /*139d0*/  LDSM.16.MT88.4 R36, [R150+0x7800] ;  /* 0x007800009624783b */ /* 0x000f660000004200 */
[----:B------:R-:W-:Y:S04]  /*139e0*/  MUFU.EX2 R147, R147 ;  /* 0x0000009300937308 */ /* 0x000fe80000000800 */
[C---:B----4-:R-:W-:Y:S04]  /*139f0*/  HMMA.16816.F32 R88, R44.reuse, R40, R88 ;  /* 0x000000282c58723c */ /* 0x050fe80000001858 */
[----:B------:R-:W4:Y:S04]  /*13a00*/  MUFU.EX2 R108, R108 ;  /* 0x0000006c006c7308 */ /* 0x000f280000000800 */
[----:B------:R-:W-:Y:S01]  /*13a10*/  HMMA.16816.F32 R12, R44, R42, R12 ;  /* 0x0000002a2c0c723c */ /* 0x000fe2000000180c */
[----:B------:R-:W4:Y:S01]  /*13a20*/  LDSM.16.MT88.4 R40, [R149+0x7800] ;  /* 0x007800009528783b */ /* 0x000f220000004200 */
[----:B--2---:R-:W-:-:S02]  /*13a30*/  F2FP.F16.F32.PACK_AB R44, R83, R80 ;  /* 0x00000050532c723e */ /* 0x004fc400000000ff */
[----:B------:R-:W-:Y:S01]  /*13a40*/  MUFU.EX2 R110, R110 ;  /* 0x0000006e006e7308 */ /* 0x000fe20000000800 */
[----:B---3--:R-:W-:Y:S02]  /*13a50*/  F2FP.F16.F32.PACK_AB R45, R98, R85 ;  /* 0x00000055622d723e */ /* 0x008fe400000000ff */
[----:B------:R-:W-:Y:S02]  /*13a60*/  F2FP.F16.F32.PACK_AB R46, R131, R96 ;  /* 0x00000060832e723e */ /* 0x000fe400000000ff */
[----:B-1----:R-:W-:-:S03]  /*13a70*/  F2FP.F16.F32.PACK_AB R47, R106, R99 ;  /* 0x000000636a2f723e */ /* 0x002fc600000000ff */
[----:B------:R-:W-:Y:S04]  /*13a80*/  MUFU.EX2 R141, R141 ;  /* 0x0000008d008d7308 */ /* 0x000fe80000000800 */
[C---:B-----5:R-:W-:Y:S04]  /*13a90*/  HMMA.16816.F32 R16, R44.reuse, R28, R16 ;  /* 0x0000001c2c10723c */ /* 0x060fe80000001810 */
[----:B------:R-:W-:Y:S04]  /*13aa0*/  MUFU.EX2 R139, R139 ;  /* 0x0000008b008b7308 */ /* 0x000fe80000000800 */
[C---:B------:R-:W-:Y:S01]  /*13ab0*/  HMMA.16816.F32 R4, R44.reuse, R30, R4 ;  /* 0x0000001e2c04723c */ /* 0x040fe20000001804 */
[----:B------:R-:W1:Y:S03]  /*13ac0*/  LDSM.16.MT88.4 R28, [R148+0x7800] ;  /* 0x00780000941c783b */ /* 0x000e660000004200 */
[----:B------:R-:W2:Y:S04]  /*13ad0*/  MUFU.EX2 R112, R112 ;  /* 0x0000007000707308 */ /* 0x000ea80000000800 */
[C---:B------:R-:W-:Y:S04]  /*13ae0*/  HMMA.16816.F32 R24, R44.reuse, R36, R24 ;  /* 0x000000242c18723c */ /* 0x040fe80000001818 */
[----:B------:R-:W-:Y:S04]  /*13af0*/  MUFU.EX2 R114, R114 ;  /* 0x0000007200727308 */ /* 0x000fe80000000800 */
[C---:B------:R-:W-:Y:S01]  /*13b00*/  HMMA.16816.F32 R8, R44.reuse, R38, R8 ;  /* 0x000000262c08723c */ /* 0x040fe20000001808 */
[----:B------:R-:W3:Y:S03]  /*13b10*/  LDSM.16.MT88.4 R36, [R154+0x8000] ;  /* 0x008000009a24783b */ /* 0x000ee60000004200 */
[----:B------:R-:W5:Y:S04]  /*13b20*/  MUFU.EX2 R133, R133 ;  /* 0x0000008500857308 */ /* 0x000f680000000800 */
[C---:B----4-:R-:W-:Y:S04]  /*13b30*/  HMMA.16816.F32 R32, R44.reuse, R40, R32 ;  /* 0x000000282c20723c */ /* 0x050fe80000001820 */
[----:B------:R-:W-:Y:S04]  /*13b40*/  MUFU.EX2 R116, R116 ;  /* 0x0000007400747308 */ /* 0x000fe80000000800 */
[C---:B------:R-:W-:Y:S01]  /*13b50*/  HMMA.16816.F32 R20, R44.reuse, R42, R20 ;  /* 0x0000002a2c14723c */ /* 0x040fe20000001814 */
[----:B------:R-:W4:Y:S03]  /*13b60*/  LDSM.16.MT88.4 R40, [R150+0x8000] ;  /* 0x008000009628783b */ /* 0x000f260000004200 */
[----:B------:R-:W4:Y:S04]  /*13b70*/  MUFU.EX2 R127, R127 ;  /* 0x0000007f007f7308 */ /* 0x000f280000000800 */
[C---:B-1----:R-:W-:Y:S04]  /*13b80*/  HMMA.16816.F32 R88, R44.reuse, R28, R88 ;  /* 0x0000001c2c58723c */ /* 0x042fe80000001858 */
[----:B------:R-:W-:Y:S04]  /*13b90*/  MUFU.EX2 R125, R125 ;  /* 0x0000007d007d7308 */ /* 0x000fe80000000800 */
[----:B------:R-:W-:Y:S01]  /*13ba0*/  HMMA.16816.F32 R12, R44, R30, R12 ;  /* 0x0000001e2c0c723c */ /* 0x000fe2000000180c */
[----:B------:R-:W1:Y:S01]  /*13bb0*/  LDSM.16.MT88.4 R28, [R149+0x8000] ;  /* 0x00800000951c783b */ /* 0x000e620000004200 */
[----:B------:R-:W-:-:S02]  /*13bc0*/  F2FP.F16.F32.PACK_AB R44, R108, R147 ;  /* 0x000000936c2c723e */ /* 0x000fc400000000ff */
[----:B------:R-:W-:Y:S01]  /*13bd0*/  MUFU.EX2 R118, R118 ;  /* 0x0000007600767308 */ /* 0x000fe20000000800 */
[----:B--2---:R-:W-:Y:S02]  /*13be0*/  F2FP.F16.F32.PACK_AB R45, R112, R139 ;  /* 0x0000008b702d723e */ /* 0x004fe400000000ff */
[----:B------:R-:W-:Y:S02]  /*13bf0*/  F2FP.F16.F32.PACK_AB R46, R141, R110 ;  /* 0x0000006e8d2e723e */ /* 0x000fe400000000ff */
[----:B-----5:R-:W-:-:S03]  /*13c00*/  F2FP.F16.F32.PACK_AB R47, R133, R114 ;  /* 0x00000072852f723e */ /* 0x020fc600000000ff */
[----:B------:R-:W-:Y:S04]  /*13c10*/  MUFU.EX2 R120, R120 ;  /* 0x0000007800787308 */ /* 0x000fe80000000800 */
[C---:B---3--:R-:W-:Y:S04]  /*13c20*/  HMMA.16816.F32 R16, R44.reuse, R36, R16 ;  /* 0x000000242c10723c */ /* 0x048fe80000001810 */
[----:B------:R-:W2:Y:S04]  /*13c30*/  MUFU.EX2 R119, R119 ;  /* 0x0000007700777308 */ /* 0x000ea80000000800 */
        /* <DEDUP_REMOVED lines=8> */
[C---:B-1----:R-:W-:Y:S04]  /*13cc0*/  HMMA.16816.F32 R32, R44.reuse, R28, R32 ;  /* 0x0000001c2c20723c */ /* 0x042fe80000001820 */
[----:B------:R-:W-:Y:S04]  /*13cd0*/  MUFU.EX2 R111, R111 ;  /* 0x0000006f006f7308 */ /* 0x000fe80000000800 */
[C---:B------:R-:W-:Y:S01]  /*13ce0*/  HMMA.16816.F32 R20, R44.reuse, R30, R20 ;  /* 0x0000001e2c14723c */ /* 0x040fe20000001814 */
[----:B------:R-:W1:Y:S03]  /*13cf0*/  LDSM.16.MT88.4 R28, [R150+0x8800] ;  /* 0x00880000961c783b */ /* 0x000e660000004200 */
[----:B------:R-:W-:Y:S04]  /*13d00*/  MUFU.EX2 R109, R109 ;  /* 0x0000006d006d7308 */ /* 0x000fe80000000800 */
[C---:B---3--:R-:W-:Y:S04]  /*13d10*/  HMMA.16816.F32 R88, R44.reuse, R36, R88 ;  /* 0x000000242c58723c */ /* 0x048fe80000001858 */
[----:B------:R-:W-:Y:S04]  /*13d20*/  MUFU.EX2 R126, R126 ;  /* 0x0000007e007e7308 */ /* 0x000fe80000000800 */
[----:B------:R-:W-:Y:S01]  /*13d30*/  HMMA.16816.F32 R12, R44, R38, R12 ;  /* 0x000000262c0c723c */ /* 0x000fe2000000180c */
[----:B------:R-:W3:Y:S01]  /*13d40*/  LDSM.16.MT88.4 R36, [R149+0x8800] ;  /* 0x008800009524783b */ /* 0x000ee20000004200 */
[----:B------:R-:W-:-:S02]  /*13d50*/  F2FP.F16.F32.PACK_AB R44, R127, R116 ;  /* 0x000000747f2c723e */ /* 0x000fc400000000ff */
[----:B------:R-:W-:Y:S01]  /*13d60*/  MUFU.EX2 R49, R49 ;  /* 0x0000003100317308 */ /* 0x000fe20000000800 */
[----:B--2---:R-:W-:Y:S02]  /*13d70*/  F2FP.F16.F32.PACK_AB R45, R119, R120 ;  /* 0x00000078772d723e */ /* 0x004fe400000000ff */
[----:B------:R-:W-:Y:S02]  /*13d80*/  F2FP.F16.F32.PACK_AB R46, R118, R125 ;  /* 0x0000007d762e723e */ /* 0x000fe400000000ff */
[----:B----4-:R-:W-:-:S03]  /*13d90*/  F2FP.F16.F32.PACK_AB R47, R122, R117 ;  /* 0x000000757a2f723e */ /* 0x010fc600000000ff */
[----:B------:R-:W-:Y:S04]  /*13da0*/  MUFU.EX2 R48, R48 ;  /* 0x0000003000307308 */ /* 0x000fe80000000800 */
[C---:B-----5:R-:W-:Y:S04]  /*13db0*/  HMMA.16816.F32 R16, R44.reuse, R40, R16 ;  /* 0x000000282c10723c */ /* 0x060fe80000001810 */
[----:B------:R-:W-:Y:S04]  /*13dc0*/  MUFU.EX2 R50, R50 ;  /* 0x0000003200327308 */ /* 0x000fe80000000800 */
[C---:B------:R-:W-:Y:S01]  /*13dd0*/  HMMA.16816.F32 R4, R44.reuse, R42, R4 ;  /* 0x0000002a2c04723c */ /* 0x040fe20000001804 */
[----:B------:R-:W2:Y:S03]  /*13de0*/  LDSM.16.MT88.4 R40, [R148+0x8800] ;  /* 0x008800009428783b */ /* 0x000ea60000004200 */
[----:B------:R-:W-:Y:S04]  /*13df0*/  MUFU.EX2 R51, R51 ;  /* 0x0000003300337308 */ /* 0x000fe80000000800 */
[C---:B-1----:R-:W-:Y:S04]  /*13e00*/  HMMA.16816.F32 R24, R44.reuse, R28, R24 ;  /* 0x0000001c2c18723c */ /* 0x042fe80000001818 */
[----:B------:R-:W-:Y:S04]  /*13e10*/  MUFU.EX2 R52, R52 ;  /* 0x0000003400347308 */ /* 0x000fe80000000800 */
[C---:B------:R-:W-:Y:S01]  /*13e20*/  HMMA.16816.F32 R8, R44.reuse, R30, R8 ;  /* 0x0000001e2c08723c */ /* 0x040fe20000001808 */
[----:B------:R-:W1:Y:S03]  /*13e30*/  LDSM.16.MT88.4 R28, [R154+0x9000] ;  /* 0x009000009a1c783b */ /* 0x000e660000004200 */
[----:B------:R-:W4:Y:S04]  /*13e40*/  MUFU.EX2 R55, R55 ;  /* 0x0000003700377308 */ /* 0x000f280000000800 */
[C---:B---3--:R-:W-:Y:S04]  /*13e50*/  HMMA.16816.F32 R32, R44.reuse, R36, R32 ;  /* 0x000000242c20723c */ /* 0x048fe80000001820 */
[----:B------:R-:W-:Y:S04]  /*13e60*/  MUFU.EX2 R2, R105 ;  /* 0x0000006900027308 */ /* 0x000fe80000000800 */
[----:B------:R-:W-:Y:S01]  /*13e70*/  HMMA.16816.F32 R20, R44, R38, R20 ;  /* 0x000000262c14723c */ /* 0x000fe20000001814 */
[----:B------:R-:W3:Y:S03]  /*13e80*/  LDSM.16.MT88.4 R36, [R150+0x9000] ;  /* 0x009000009624783b */ /* 0x000ee60000004200 */
[----:B------:R-:W-:Y:S01]  /*13e90*/  MUFU.EX2 R185, R185 ;  /* 0x000000b900b97308 */ /* 0x000fe20000000800 */
[----:B----4-:R-:W-:-:S03]  /*13ea0*/  F2FP.F16.F32.PACK_AB R84, R55, R52 ;  /* 0x000000343754723e */ /* 0x010fc600000000ff */
[C---:B--2---:R-:W-:Y:S08]  /*13eb0*/  HMMA.16816.F32 R88, R44.reuse, R40, R88 ;  /* 0x000000282c58723c */ /* 0x044ff00000001858 */
[----:B------:R-:W-:Y:S01]  /*13ec0*/  HMMA.16816.F32 R12, R44, R42, R12 ;  /* 0x0000002a2c0c723c */ /* 0x000fe2000000180c */
[----:B------:R-:W-:Y:S01]  /*13ed0*/  F2FP.F16.F32.PACK_AB R44, R111, R124 ;  /* 0x0000007c6f2c723e */ /* 0x000fe200000000ff */
[----:B------:R-:W2:Y:S01]  /*13ee0*/  LDSM.16.MT88.4 R40, [R149+0x9000] ;  /* 0x009000009528783b */ /* 0x000ea20000004200 */
[----:B------:R-:W-:-:S02]  /*13ef0*/  F2FP.F16.F32.PACK_AB R45, R48, R49 ;  /* 0x00000031302d723e */ /* 0x000fc400000000ff */
[----:B------:R-:W-:Y:S02]  /*13f00*/  F2FP.F16.F32.PACK_AB R46, R126, R109 ;  /* 0x0000006d7e2e723e */ /* 0x000fe400000000ff */
[----:B------:R-:W-:-:S07]  /*13f10*/  F2FP.F16.F32.PACK_AB R47, R51, R50 ;  /* 0x00000032332f723e */ /* 0x000fce00000000ff */
[C---:B-1----:R-:W-:Y:S08]  /*13f20*/  HMMA.16816.F32 R16, R44.reuse, R28, R16 ;  /* 0x0000001c2c10723c */ /* 0x042ff00000001810 */
[C---:B------:R-:W-:Y:S01]  /*13f30*/  HMMA.16816.F32 R4, R44.reuse, R30, R4 ;  /* 0x0000001e2c04723c */ /* 0x040fe20000001804 */
[----:B------:R-:W1:Y:S07]  /*13f40*/  LDSM.16.MT88.4 R28, [R148+0x9000] ;  /* 0x00900000941c783b */ /* 0x000e6e0000004200 */
[----:B---3--:R-:W-:Y:S01]  /*13f50*/  HMMA.16816.F32 R24, R44, R36, R24 ;  /* 0x000000242c18723c */ /* 0x008fe20000001818 */
[----:B------:R-:W-:Y:S01]  /*13f60*/  FADD.FTZ R36, R0, R63 ;  /* 0x0000003f00247221 */ /* 0x000fe20000010000 */
[----:B------:R-:W3:Y:S03]  /*13f70*/  MUFU.EX2 R37, R56 ;  /* 0x0000003800257308 */ /* 0x000ee60000000800 */
[----:B------:R-:W-:-:S03]  /*13f80*/  FADD.FTZ R97, R97, R36 ;  /* 0x0000002461617221 */ /* 0x000fc60000010000 */
[C---:B------:R-:W-:Y:S01]  /*13f90*/  HMMA.16816.F32 R8, R44.reuse, R38, R8 ;  /* 0x000000262c08723c */ /* 0x040fe20000001808 */
[----:B------:R-:W-:Y:S01]  /*13fa0*/  FADD.FTZ R36, R92, R97 ;  /* 0x000000615c247221 */ /* 0x000fe20000010000 */
[----:B------:R-:W-:Y:S01]  /*13fb0*/  FFMA.FTZ R39, R54, UR4, -R62 ;  /* 0x0000000436277c23 */ /* 0x000fe2000801083e */
[----:B------:R-:W4:Y:S01]  /*13fc0*/  LDSM.16.MT88.4 R92, [R154+0x9800] ;  /* 0x009800009a5c783b */ /* 0x000f220000004200 */
[----:B------:R-:W-:Y:S01]  /*13fd0*/  MUFU.EX2 R0, R53 ;  /* 0x0000003500007308 */ /* 0x000fe20000000800 */
[----:B------:R-:W-:Y:S01]  /*13fe0*/  FADD.FTZ R38, R69, R36 ;  /* 0x0000002445267221 */ /* 0x000fe20000010000 */
[----:B------:R-:W-:Y:S02]  /*13ff0*/  FFMA.FTZ R36, R104, UR4, -R62 ;  /* 0x0000000468247c23 */ /* 0x000fe4000801083e */
[----:B--2---:R-:W-:Y:S01]  /*14000*/  HMMA.16816.F32 R32, R44, R40, R32 ;  /* 0x000000282c20723c */ /* 0x004fe20000001820 */
[----:B------:R-:W-:Y:S01]  /*14010*/  FADD.FTZ R75, R75, R38 ;  /* 0x000000264b4b7221 */ /* 0x000fe20000010000 */
[----:B---3--:R-:W-:-:S02]  /*14020*/  F2FP.F16.F32.PACK_AB R86, R37, R2 ;  /* 0x000000022556723e */ /* 0x008fc400000000ff */
[----:B------:R-:W2:Y:S01]  /*14030*/  MUFU.EX2 R39, R39 ;  /* 0x0000002700277308 */ /* 0x000ea20000000800 */
[----:B------:R-:W-:-:S03]  /*14040*/  FADD.FTZ R75, R72, R75 ;  /* 0x0000004b484b7221 */ /* 0x000fc60000010000 */
[----:B------:R-:W-:Y:S01]  /*14050*/  HMMA.16816.F32 R20, R44, R42, R20 ;  /* 0x0000002a2c14723c */ /* 0x000fe20000001814 */
[----:B------:R-:W-:Y:S02]  /*14060*/  FADD.FTZ R38, R74, R75 ;  /* 0x0000004b4a267221 */ /* 0x000fe40000010000 */
[----:B------:R-:W3:Y:S01]  /*14070*/  LDSM.16.MT88.4 R72, [R150+0x9800] ;  /* 0x009800009648783b */ /* 0x000ee20000004200 */
[----:B------:R-:W5:Y:S01]  /*14080*/  MUFU.EX2 R36, R36 ;  /* 0x0000002400247308 */ /* 0x000f620000000800 */
[----:B------:R-:W-:-:S03]  /*14090*/  FADD.FTZ R77, R77, R38 ;  /* 0x000000264d4d7221 */ /* 0x000fc60000010000 */
[----:B-1----:R-:W-:Y:S01]  /*140a0*/  HMMA.16816.F32 R88, R44, R28, R88 ;  /* 0x0000001c2c58723c */ /* 0x002fe20000001858 */
[----:B------:R-:W-:Y:S01]  /*140b0*/  FADD.FTZ R28, R76, R81 ;  /* 0x000000514c1c7221 */ /* 0x000fe20000010000 */
[----:B------:R-:W-:-:S03]  /*140c0*/  FADD.FTZ R80, R80, R77 ;  /* 0x0000004d50507221 */ /* 0x000fc60000010000 */
[----:B------:R-:W-:-:S03]  /*140d0*/  FADD.FTZ R28, R79, R28 ;  /* 0x0000001c4f1c7221 */ /* 0x000fc60000010000 */
[----:B------:R-:W-:Y:S01]  /*140e0*/  HMMA.16816.F32 R12, R44, R30, R12 ;  /* 0x0000001e2c0c723c */ /* 0x000fe2000000180c */
[----:B------:R-:W-:Y:S01]  /*140f0*/  FADD.FTZ R29, R85, R28 ;  /* 0x0000001c551d7221 */ /* 0x000fe20000010000 */
[----:B------:R-:W-:Y:S01]  /*14100*/  FADD.FTZ R31, R83, R80 ;  /* 0x00000050531f7221 */ /* 0x000fe20000010000 */
[----:B--2---:R-:W-:Y:S01]  /*14110*/  F2FP.F16.F32.PACK_AB R85, R39, R0 ;  /* 0x000000002755723e */ /* 0x004fe200000000ff */
[----:B------:R-:W1:Y:S01]  /*14120*/  LDSM.16.MT88.4 R80, [R149+0x9800] ;  /* 0x009800009550783b */ /* 0x000e620000004200 */
[----:B------:R-:W-:Y:S01]  /*14130*/  FADD.FTZ R98, R98, R29 ;  /* 0x0000001d62627221 */ /* 0x000fe20000010000 */
[----:B------:R-:W-:Y:S01]  /*14140*/  FADD.FTZ R28, R96, R31 ;  /* 0x0000001f601c7221 */ /* 0x000fe20000010000 */
[----:B-----5:R-:W-:Y:S02]  /*14150*/  F2FP.F16.F32.PACK_AB R87, R185, R36 ;  /* 0x00000024b957723e */ /* 0x020fe400000000ff */
        /* <DEDUP_REMOVED lines=9> */
[----:B------:R-:W2:Y:S01]  /*141f0*/  LDSM.16.MT88.4 R4, [R148+0x9800] ;  /* 0x009800009404783b */ /* 0x000ea20000004200 */
        /* <DEDUP_REMOVED lines=29> */
[----:B------:R-:W-:Y:S01]  /*143d0*/  MOV R0, R100 ;  /* 0x0000006400007202 */ /* 0x000fe20000000f00 */
[----:B------:R-:W-:Y:S01]  /*143e0*/  HMMA.16816.F32 R84, R84, R6, R12 ;  /* 0x000000065454723c */ /* 0x000fe2000000180c */
[----:B------:R-:W-:Y:S01]  /*143f0*/  FADD.FTZ R2, R2, R55 ;  /* 0x0000003702027221 */ /* 0x000fe20000010000 */
[----:B------:R-:W-:-:S03]  /*14400*/  FADD.FTZ R36, R36, R39 ;  /* 0x0000002724247221 */ /* 0x000fc60000010000 */
[----:B------:R-:W-:Y:S01]  /*14410*/  FADD.FTZ R184, R37, R2 ;  /* 0x0000000225b87221 */ /* 0x000fe20000010000 */
[----:B------:R-:W-:Y:S01]  /*14420*/  FADD.FTZ R185, R185, R36 ;  /* 0x00000024b9b97221 */ /* 0x000fe20000010000 */
[----:B------:R-:W-:-:S13]  /*14430*/  MOV R2, R101 ;  /* 0x0000006500027202 */ /* 0x000fda0000000f00 */
.L_x_6189:
[----:B------:R-:W1:Y:S01]  /*14440*/  S2R R176, SR_TID.X ;  /* 0x0000000000b07919 */ /* 0x000e620000002100 */
[----:B------:R-:W-:Y:S01]  /*14450*/  ISETP.GE.AND P0, PT, R179, RZ, PT ;  /* 0x000000ffb300720c */ /* 0x000fe20003f06270 */
[----:B-1----:R-:W-:-:S05]  /*14460*/  IMAD.SHL.U32 R182, R176, 0x8, RZ ;  /* 0x00000008b0b67824 */ /* 0x002fca00078e00ff */
[----:B------:R-:W-:-:S07]  /*14470*/  LOP3.LUT R182, R182, 0x38, RZ, 0xc0, !PT ;  /* 0x00000038b6b67812 */ /* 0x000fce00078ec0ff */
[----:B------:R-:W-:Y:S05]  /*14480*/  @!P0 BRA `(.L_x_6195) ;  /* 0x0000003800688947 */ /* 0x000fea0003800000 */
[----:B------:R-:W-:Y:S01]  /*14490*/  ISETP.NE.U32.AND P0, PT, RZ, UR12, PT ;  /* 0x0000000cff007c0c */ /* 0x000fe2000bf05070 */
[----:B------:R-:W-:Y:S01]  /*144a0*/  IMAD.SHL.U32 R5, R161, 0x2, RZ ;  /* 0x00000002a1057824 */ /* 0x000fe200078e00ff */
[----:B------:R-:W-:Y:S01]  /*144b0*/  SHF.L.U32 R180, R179, 0x7, RZ ;  /* 0x00000007b3b47819 */ /* 0x000fe200000006ff */
[----:B------:R-:W-:Y:S01]  /*144c0*/  IMAD.MOV.U32 R177, RZ, RZ, RZ ;  /* 0x000000ffffb17224 */ /* 0x000fe200078e00ff */
[----:B------:R-:W-:Y:S01]  /*144d0*/  ISETP.NE.AND.EX P4, PT, RZ, UR13, PT, P0 ;  /* 0x0000000dff007c0c */ /* 0x000fe2000bf85300 */
[----:B------:R-:W-:Y:S01]  /*144e0*/  IMAD.MOV.U32 R103, RZ, RZ, R0 ;  /* 0x000000ffff677224 */ /* 0x000fe200078e0000 */
[----:B------:R-:W-:Y:S01]  /*144f0*/  LOP3.LUT R5, R5, 0x6, RZ, 0xc0, !PT ;  /* 0x0000000605057812 */ /* 0x000fe200078ec0ff */
[----:B------:R-:W-:Y:S01]  /*14500*/  IMAD.MOV.U32 R101, RZ, RZ, R2 ;  /* 0x000000ffff657224 */ /* 0x000fe200078e0002 */
[----:B------:R-:W1:Y:S01]  /*14510*/  LDCU UR12, c[0x0][0x440] ;  /* 0x00008800ff0c77ac */ /* 0x000e620008000800 */
[----:B------:R-:W-:Y:S01]  /*14520*/  VIADD R179, R179, 0x1 ;  /* 0x00000001b3b37836 */ /* 0x000fe20000000000 */
[----:B------:R-:W-:-:S02]  /*14530*/  LOP3.LUT R178, R180, 0x40, R5, 0xfe, !PT ;  /* 0x00000040b4b27812 */ /* 0x000fc400078efe05 */
[----:B------:R-:W-:Y:S01]  /*14540*/  IADD3 R180, PT, PT, R180, 0x80, RZ ;  /* 0x00000080b4b47810 */ /* 0x000fe20007ffe0ff */
[----:B------:R-:W2:Y:S04]  /*14550*/  LDCU UR4, c[0x0][0x45c] ;  /* 0x00008b80ff0477ac */ /* 0x000ea80008000800 */
[----:B------:R-:W-:Y:S01]  /*14560*/  @!P4 IADD3 R177, P0, PT, RZ, -R177, RZ ;  /* 0x800000b1ffb1c210 */ /* 0x000fe20007f1e0ff */
[----:B------:R-:W3:Y:S03]  /*14570*/  LDCU.64 UR8, c[0x0][0x3a0] ;  /* 0x00007400ff0877ac */ /* 0x000ee60008000a00 */
[----:B------:R-:W-:Y:S01]  /*14580*/  P2R R181, PR, RZ, 0x1 ;  /* 0x00000001ffb57803 */ /* 0x000fe20000000000 */
[----:B------:R-:W4:Y:S08]  /*14590*/  LDCU.64 UR10, c[0x0][0x3a8] ;  /* 0x00007500ff0a77ac */ /* 0x000f300008000a00 */
.L_x_6199:
        /* <DEDUP_REMOVED lines=75> */
.L_x_6196:
        /* <DEDUP_REMOVED lines=58> */
[----:B------:R-:W1:Y:S04]  /*14df0*/  LDSM.16.M88.4 R108, [R158+UR5+0x2000] ;  /* 0x002000059e6c783b */ /* 0x000e680008000200 */
[----:B------:R-:W2:Y:S04]  /*14e00*/  LDSM.16.M88.4 R112, [R158+UR5+0x2800] ;  /* 0x002800059e70783b */ /* 0x000ea80008000200 */
[----:B------:R-:W4:Y:S04]  /*14e10*/  LDSM.16.M88.4 R116, [R158+UR5+0x3000] ;  /* 0x003000059e74783b */ /* 0x000f280008000200 */
[----:B------:R-:W0:Y:S04]  /*14e20*/  LDGDEPBAR ;  /* 0x00000000000079af */ /* 0x000e280000000000 */
[----:B------:R-:W4:Y:S04]  /*14e30*/  LDSM.16.M88.4 R120, [R158+UR5+0x3800] ;  /* 0x003800059e78783b */ /* 0x000f280008000200 */
[----:B------:R-:W4:Y:S04]  /*14e40*/  LDSM.16.M88.4 R124, [R158+UR5+0x4000] ;  /* 0x004000059e7c783b */ /* 0x000f280008000200 */
[----:B------:R-:W4:Y:S04]  /*14e50*/  LDSM.16.M88.4 R128, [R158+UR5+0x4800] ;  /* 0x004800059e80783b */ /* 0x000f280008000200 */
[----:B------:R-:W4:Y:S04]  /*14e60*/  LDSM.16.M88.4 R132, [R158+UR5+0x5000] ;  /* 0x005000059e84783b */ /* 0x000f280008000200 */
[----:B------:R-:W4:Y:S04]  /*14e70*/  LDSM.16.M88.4 R136, [R158+UR5+0x5800] ;  /* 0x005800059e88783b */ /* 0x000f280008000200 */
[----:B------:R-:W-:Y:S01]  /*14e80*/  LDSM.16.M88.4 R140, [R157] ;  /* 0x000000009d8c783b */ /* 0x000fe20000000200 */
[C---:B-1----:R-:W-:Y:S03]  /*14e90*/  HMMA.16816.F32 R4, R104.reuse, R108, RZ ;  /* 0x0000006c6804723c */ /* 0x042fe600000018ff */
[----:B------:R-:W1:Y:S05]  /*14ea0*/  LDSM.16.M88.4 R144, [R153+0x2000] ;  /* 0x002000009990783b */ /* 0x000e6a0000000200 */
[C---:B-----5:R-:W-:Y:S01]  /*14eb0*/  HMMA.16816.F32 R8, R104.reuse, R110, RZ ;  /* 0x0000006e6808723c */ /* 0x060fe200000018ff */
[----:B------:R-:W5:Y:S07]  /*14ec0*/  LDSM.16.M88.4 R108, [R153+0x2800] ;  /* 0x00280000996c783b */ /* 0x000f6e0000000200 */
[C---:B--2---:R-:W-:Y:S08]  /*14ed0*/  HMMA.16816.F32 R12, R104.reuse, R112, RZ ;  /* 0x00000070680c723c */ /* 0x044ff000000018ff */
[C---:B---3--:R-:W-:Y:S01]  /*14ee0*/  HMMA.16816.F32 R16, R104.reuse, R114, RZ ;  /* 0x000000726810723c */ /* 0x048fe200000018ff */
[----:B------:R-:W2:Y:S07]  /*14ef0*/  LDSM.16.M88.4 R112, [R153+0x3000] ;  /* 0x003000009970783b */ /* 0x000eae0000000200 */
[C---:B----4-:R-:W-:Y:S08]  /*14f00*/  HMMA.16816.F32 R20, R104.reuse, R116, RZ ;  /* 0x000000746814723c */ /* 0x050ff000000018ff */
[C---:B------:R-:W-:Y:S01]  /*14f10*/  HMMA.16816.F32 R24, R104.reuse, R118, RZ ;  /* 0x000000766818723c */ /* 0x040fe200000018ff */
[----:B------:R-:W3:Y:S07]  /*14f20*/  LDSM.16.M88.4 R116, [R153+0x3800] ;  /* 0x003800009974783b */ /* 0x000eee0000000200 */
[C---:B------:R-:W-:Y:S08]  /*14f30*/  HMMA.16816.F32 R28, R104.reuse, R120, RZ ;  /* 0x00000078681c723c */ /* 0x040ff000000018ff */
[C---:B------:R-:W-:Y:S01]  /*14f40*/  HMMA.16816.F32 R32, R104.reuse, R122, RZ ;  /* 0x0000007a6820723c */ /* 0x040fe200000018ff */
[----:B------:R-:W4:Y:S07]  /*14f50*/  LDSM.16.M88.4 R120, [R153+0x4000] ;  /* 0x004000009978783b */ /* 0x000f2e0000000200 */
        /* <DEDUP_REMOVED lines=10> */
[----:B------:R-:W4:Y:S07]  /*15000*/  LDSM.16.M88.4 R104, [R153+0x4800] ;  /* 0x004800009968783b */ /* 0x000f2e0000000200 */
[C---:B-1----:R-:W-:Y:S08]  /*15010*/  HMMA.16816.F32 R4, R140.reuse, R144, R4 ;  /* 0x000000908c04723c */ /* 0x042ff00000001804 */
[C---:B------:R-:W-:Y:S08]  /*15020*/  HMMA.16816.F32 R8, R140.reuse, R146, R8 ;  /* 0x000000928c08723c */ /* 0x040ff00000001808 */
[C---:B-----5:R-:W-:Y:S08]  /*15030*/  HMMA.16816.F32 R12, R140.reuse, R108, R12 ;  /* 0x0000006c8c0c723c */ /* 0x060ff0000000180c */
[C---:B------:R-:W-:Y:S01]  /*15040*/  HMMA.16816.F32 R16, R140.reuse, R110, R16 ;  /* 0x0000006e8c10723c */ /* 0x040fe20000001810 */
[----:B------:R-:W1:Y:S07]  /*15050*/  LDSM.16.M88.4 R108, [R153+0x5000] ;  /* 0x00500000996c783b */ /* 0x000e6e0000000200 */
[C---:B--2---:R-:W-:Y:S08]  /*15060*/  HMMA.16816.F32 R20, R140.reuse, R112, R20 ;  /* 0x000000708c14723c */ /* 0x044ff00000001814 */
[C---:B------:R-:W-:Y:S01]  /*15070*/  HMMA.16816.F32 R24, R140.reuse, R114, R24 ;  /* 0x000000728c18723c */ /* 0x040fe20000001818 */
[----:B------:R-:W2:Y:S07]  /*15080*/  LDSM.16.M88.4 R112, [R153+0x5800] ;  /* 0x005800009970783b */ /* 0x000eae0000000200 */
[C---:B---3--:R-:W-:Y:S08]  /*15090*/  HMMA.16816.F32 R28, R140.reuse, R116, R28 ;  /* 0x000000748c1c723c */ /* 0x048ff0000000181c */
[C---:B------:R-:W-:Y:S01]  /*150a0*/  HMMA.16816.F32 R32, R140.reuse, R118, R32 ;  /* 0x000000768c20723c */ /* 0x040fe20000001820 */
[----:B------:R-:W3:Y:S07]  /*150b0*/  LDSM.16.M88.4 R116, [R156] ;  /* 0x000000009c74783b */ /* 0x000eee0000000200 */
[C---:B----4-:R-:W-:Y:S08]  /*150c0*/  HMMA.16816.F32 R36, R140.reuse, R120, R36 ;  /* 0x000000788c24723c */ /* 0x050ff00000001824 */
        /* <DEDUP_REMOVED lines=9> */
[----:B------:R-:W-:Y:S01]  /*15160*/  HMMA.16816.F32 R64, R140, R114, R64 ;  /* 0x000000728c40723c */ /* 0x000fe20000001840 */
        /* <DEDUP_REMOVED lines=8> */
[C---:B------:R-:W-:Y:S01]  /*151f0*/  HMMA.16816.F32 R24, R116.reuse, R106, R24 ;  /* 0x0000006a7418723c */ /* 0x040fe20000001818 */
[----:B------:R-:W4:Y:S07]  /*15200*/  LDSM.16.M88.4 R104, [R152+0x5800] ;  /* 0x005800009868783b */ /* 0x000f2e0000000200 */
        /* <DEDUP_REMOVED lines=9> */
[C---:B---3--:R-:W-:Y:S08]  /*152a0*/  HMMA.16816.F32 R52, R116.reuse, R124, R52 ;  /* 0x0000007c7434723c */ /* 0x048ff00000001834 */
[C---:B------:R-:W-:Y:S01]  /*152b0*/  HMMA.16816.F32 R56, R116.reuse, R126, R56 ;  /* 0x0000007e7438723c */ /* 0x040fe20000001838 */
[----:B------:R-:W-:Y:S07]  /*152c0*/  LDSM.16.M88.4 R124, [R151+0x5800] ;  /* 0x00580000977c783b */ /* 0x000fee0000000200 */
[C---:B----4-:R-:W-:Y:S08]  /*152d0*/  HMMA.16816.F32 R60, R116.reuse, R104, R60 ;  /* 0x00000068743c723c */ /* 0x050ff0000000183c */
[----:B------:R-:W-:Y:S01]  /*152e0*/  HMMA.16816.F32 R64, R116, R106, R64 ;  /* 0x0000006a7440723c */ /* 0x000fe20000001840 */
[----:B------:R-:W3:Y:S04]  /*152f0*/  LDSM.16.M88.4 R104, [R151+0x3800] ;  /* 0x003800009768783b */ /* 0x000ee80000000200 */
[----:B------:R-:W-:Y:S03]  /*15300*/  LDSM.16.M88.4 R116, [R151+0x4800] ;  /* 0x004800009774783b */ /* 0x000fe60000000200 */
        /* <DEDUP_REMOVED lines=10> */
[C---:B---3--:R-:W-:Y:S08]  /*153b0*/  HMMA.16816.F32 R28, R108.reuse, R104, R28 ;  /* 0x000000686c1c723c */ /* 0x048ff0000000181c */
[C---:B------:R-:W-:Y:S08]  /*153c0*/  HMMA.16816.F32 R32, R108.reuse, R106, R32 ;  /* 0x0000006a6c20723c */ /* 0x040ff00000001820 */
[C---:B-1----:R-:W-:Y:S08]  /*153d0*/  HMMA.16816.F32 R36, R108.reuse, R112, R36 ;  /* 0x000000706c24723c */ /* 0x042ff00000001824 */
[C---:B------:R-:W-:Y:S08]  /*153e0*/  HMMA.16816.F32 R40, R108.reuse, R114, R40 ;  /* 0x000000726c28723c */ /* 0x040ff00000001828 */
[C---:B------:R-:W-:Y:S08]  /*153f0*/  HMMA.16816.F32 R44, R108.reuse, R116, R44 ;  /* 0x000000746c2c723c */ /* 0x040ff0000000182c */
[C---:B------:R-:W-:Y:S08]  /*15400*/  HMMA.16816.F32 R48, R108.reuse, R118, R48 ;  /* 0x000000766c30723c */ /* 0x040ff00000001830 */
[C---:B----4-:R-:W-:Y:S08]  /*15410*/  HMMA.16816.F32 R52, R108.reuse, R120, R52 ;  /* 0x000000786c34723c */ /* 0x050ff00000001834 */
        /* <DEDUP_REMOVED lines=48> */
[----:B------:R-:W-:Y:S09]  /*15720*/  ISETP.NE.AND P2, PT, R0, RZ, PT ;  /* 0x000000ff0000720c */ /* 0x000ff20003f45270 */
[----:B------:R-:W-:Y:S02]  /*15730*/  @P6 IADD3 R106, PT, PT, R106, 0x1, RZ ;  /* 0x000000016a6a6810 */ /* 0x000fe40007ffe0ff */
[----:B------:R-:W-:Y:S03]  /*15740*/  @P5 VIADD R104, R104, 0x1 ;  /* 0x0000000168685836 */ /* 0x000fe60000000000 */
[----:B------:R-:W-:Y:S02]  /*15750*/  @!P0 IMAD.MOV R106, RZ, RZ, -R106 ;  /* 0x000000ffff6a8224 */ /* 0x000fe400078e0a6a */
[----:B------:R-:W-:Y:S05]  /*15760*/  @!P3 IMAD.MOV R104, RZ, RZ, -R104 ;  /* 0x000000ffff68b224 */ /* 0x000fea00078e0a68 */
[C---:B------:R-:W-:Y:S02]  /*15770*/  SEL R113, R109.reuse, R104, !P2 ;  /* 0x000000686d717207 */ /* 0x040fe40005000000 */
[----:B------:R-:W-:Y:S01]  /*15780*/  SEL R109, R109, R106, !P2 ;  /* 0x0000006a6d6d7207 */ /* 0x000fe20005000000 */
[----:B------:R-:W1:Y:S01]  /*15790*/  LDC.64 R104, c[0x0][0x3b8] ;  /* 0x0000ee00ff687b82 */ /* 0x000e620000000a00 */
        /* <DEDUP_REMOVED lines=21> */
.L_x_6198:
[----:B------:R-:W-:Y:S01]  /*158f0*/  @!P1 IMAD.MOV.U32 R167, RZ, RZ, R164 ;  /* 0x000000ffffa79224 */ /* 0x000fe200078e00a4 */
[C---:B------:R-:W-:Y:S01]  /*15900*/  LEA R108, P0, R104.reuse, R166, 0x5 ;  /* 0x000000a6686c7211 */ /* 0x040fe200078028ff */
[C---:B------:R-:W-:Y:S01]  /*15910*/  IMAD.SHL.U32 R0, R104.reuse, 0x20, RZ ;  /* 0x0000002068007824 */ /* 0x040fe200078e00ff */
[C-C-:B------:R-:W-:Y:S02]  /*15920*/  SHF.L.U64.HI R2, R104.reuse, 0x5, R107.reuse ;  /* 0x0000000568027819 */ /* 0x140fe4000001026b */
[----:B------:R-:W-:Y:S01]  /*15930*/  @!PT LDS RZ, [RZ] ;  /* 0x00000000fffff984 */ /* 0x000fe20000000800 */
[----:B------:R-:W-:Y:S01]  /*15940*/  @!PT LDS RZ, [RZ] ;  /* 0x00000000fffff984 */ /* 0x000fe20000000800 */
[----:B------:R-:W-:Y:S01]  /*15950*/  @!PT LDS RZ, [RZ] ;  /* 0x00000000fffff984 */ /* 0x000fe20000000800 */
[----:B------:R1:W-:Y:S01]  /*15960*/  @!P1 LDGSTS.E.BYPASS.LTC128B.128 [R173+0x2000], desc[UR6][R166.64] ;  /* 0x02000000a6ad9fae */ /* 0x0003e2000b981a06 */
        /* <DEDUP_REMOVED lines=21> */
[----:B------:R-:W-:Y:S01]  /*15ac0*/  @!P1 IADD3 R116, P0, PT, R112, R0, RZ ;  /* 0x0000000070749210 */ /* 0x000fe20007f1e0ff */
        /* <DEDUP_REMOVED lines=28> */
.L_x_6197:
[C---:B------:R-:W-:Y:S02]  /*15c90*/  IADD3 R2, PT, PT, R178.reuse, -0x3f, RZ ;  /* 0xffffffc1b2027810 */ /* 0x040fe40007ffe0ff */
[----:B------:R-:W-:Y:S02]  /*15ca0*/  I2FP.F32.U32 R0, R178 ;  /* 0x000000b200007245 */ /* 0x000fe40000201000 */
[----:B------:R-:W-:Y:S02]  /*15cb0*/  I2FP.F32.U32 R2, R2 ;  /* 0x0000000200027245 */ /* 0x000fe40000201000 */
[C---:B-1----:R-:W-:Y:S01]  /*15cc0*/  IADD3 R105, PT, PT, R178.reuse, -0x38, RZ ;  /* 0xffffffc8b2697810 */ /* 0x042fe20007ffe0ff */
[CC--:B------:R-:W-:Y:S01]  /*15cd0*/  FFMA.FTZ R38, R3.reuse, R0.reuse, R38 ;  /* 0x0000000003267223 */ /* 0x0c0fe20000010026 */
[C---:B------:R-:W-:Y:S01]  /*15ce0*/  FFMA.FTZ R36, R3.reuse, R0, R36 ;  /* 0x0000000003247223 */ /* 0x040fe20000010024 */
[CC--:B------:R-:W-:Y:S01]  /*15cf0*/  FFMA.FTZ R7, R3.reuse, R2.reuse, R7 ;  /* 0x0000000203077223 */ /* 0x0c0fe20000010007 */
[C---:B------:R-:W-:Y:S01]  /*15d00*/  FFMA.FTZ R5, R3.reuse, R2, R5 ;  /* 0x0000000203057223 */ /* 0x040fe20000010005 */
[C---:B------:R-:W-:Y:S02]  /*15d10*/  IADD3 R2, PT, PT, R178.reuse, -0x2f, RZ ;  /* 0xffffffd1b2027810 */ /* 0x040fe40007ffe0ff */
[C---:B------:R-:W-:Y:S02]  /*15d20*/  IADD3 R0, PT, PT, R178.reuse, -0x37, RZ ;  /* 0xffffffc9b2007810 */ /* 0x040fe40007ffe0ff */
[----:B------:R-:W-:Y:S02]  /*15d30*/  I2FP.F32.U32 R2, R2 ;  /* 0x0000000200027245 */ /* 0x000fe40000201000 */
[----:B------:R-:W-:Y:S02]  /*15d40*/  I2FP.F32.U32 R0, R0 ;  /* 0x0000000000007245 */ /* 0x000fe40000201000 */
[----:B------:R-:W-:Y:S01]  /*15d50*/  I2FP.F32.U32 R105, R105 ;  /* 0x0000006900697245 */ /* 0x000fe20000201000 */
[CC--:B------:R-:W-:Y:S01]  /*15d60*/  FFMA.FTZ R15, R3.reuse, R2.reuse, R15 ;  /* 0x00000002030f7223 */ /* 0x0c0fe2000001000f */
[C---:B------:R-:W-:Y:S01]  /*15d70*/  FFMA.FTZ R13, R3.reuse, R2, R13 ;  /* 0x00000002030d7223 */ /* 0x040fe2000001000d */
[C---:B------:R-:W-:Y:S01]  /*15d80*/  IADD3 R2, PT, PT, R178.reuse, -0x1f, RZ ;  /* 0xffffffe1b2027810 */ /* 0x040fe20007ffe0ff */
[CC--:B------:R-:W-:Y:S01]  /*15d90*/  FFMA.FTZ R9, R3.reuse, R0.reuse, R9 ;  /* 0x0000000003097223 */ /* 0x0c0fe20000010009 */
[C---:B------:R-:W-:Y:S01]  /*15da0*/  FFMA.FTZ R11, R3.reuse, R0, R11 ;  /* 0x00000000030b7223 */ /* 0x040fe2000001000b */
[C---:B------:R-:W-:Y:S01]  /*15db0*/  IADD3 R0, PT, PT, R178.reuse, -0x27, RZ ;  /* 0xffffffd9b2007810 */ /* 0x040fe20007ffe0ff */
[CC--:B------:R-:W-:Y:S01]  /*15dc0*/  FFMA.FTZ R10, R3.reuse, R105.reuse, R10 ;  /* 0x00000069030a7223 */ /* 0x0c0fe2000001000a */
[----:B------:R-:W-:Y:S01]  /*15dd0*/  I2FP.F32.U32 R2, R2 ;  /* 0x0000000200027245 */ /* 0x000fe20000201000 */
[C---:B------:R-:W-:Y:S01]  /*15de0*/  FFMA.FTZ R8, R3.reuse, R105, R8 ;  /* 0x0000006903087223 */ /* 0x040fe20000010008 */
[----:B------:R-:W-:Y:S02]  /*15df0*/  I2FP.F32.U32 R0, R0 ;  /* 0x0000000000007245 */ /* 0x000fe40000201000 */
[C---:B------:R-:W-:Y:S01]  /*15e00*/  IADD3 R107, PT, PT, R178.reuse, -0x40, RZ ;  /* 0xffffffc0b26b7810 */ /* 0x040fe20007ffe0ff */
[CC--:B------:R-:W-:Y:S01]  /*15e10*/  FFMA.FTZ R23, R3.reuse, R2.reuse, R23 ;  /* 0x0000000203177223 */ /* 0x0c0fe20000010017 */
[C---:B------:R-:W-:Y:S01]  /*15e20*/  FFMA.FTZ R21, R3.reuse, R2, R21 ;  /* 0x0000000203157223 */ /* 0x040fe20000010015 */
[C---:B------:R-:W-:Y:S01]  /*15e30*/  IADD3 R2, PT, PT, R178.reuse, -0xf, RZ ;  /* 0xfffffff1b2027810 */ /* 0x040fe20007ffe0ff */
[CC--:B------:R-:W-:Y:S01]  /*15e40*/  FFMA.FTZ R17, R3.reuse, R0.reuse, R17 ;  /* 0x0000000003117223 */ /* 0x0c0fe20000010011 */
[C---:B------:R-:W-:Y:S01]  /*15e50*/  FFMA.FTZ R19, R3.reuse, R0, R19 ;  /* 0x0000000003137223 */ /* 0x040fe20000010013 */
[C---:B------:R-:W-:Y:S02]  /*15e60*/  IADD3 R0, PT, PT, R178.reuse, -0x17, RZ ;  /* 0xffffffe9b2007810 */ /* 0x040fe40007ffe0ff */
[----:B------:R-:W-:Y:S02]  /*15e70*/  I2FP.F32.U32 R2, R2 ;  /* 0x0000000200027245 */ /* 0x000fe40000201000 */
[----:B------:R-:W-:Y:S02]  /*15e80*/  I2FP.F32.U32 R0, R0 ;  /* 0x0000000000007245 */ /* 0x000fe40000201000 */
[----:B------:R-:W-:Y:S01]  /*15e90*/  I2FP.F32.U32 R107, R107 ;  /* 0x0000006b006b7245 */ /* 0x000fe20000201000 */
[CC--:B------:R-:W-:Y:S01]  /*15ea0*/  FFMA.FTZ R31, R3.reuse, R2.reuse, R31 ;  /* 0x00000002031f7223 */ /* 0x0c0fe2000001001f */
[C---:B------:R-:W-:Y:S01]  /*15eb0*/  FFMA.FTZ R29, R3.reuse, R2, R29 ;  /* 0x00000002031d7223 */ /* 0x040fe2000001001d */
[C---:B------:R-:W-:Y:S01]  /*15ec0*/  IADD3 R2, PT, PT, R178.reuse, 0x1, RZ ;  /* 0x00000001b2027810 */ /* 0x040fe20007ffe0ff */
[CC--:B------:R-:W-:Y:S01]  /*15ed0*/  FFMA.FTZ R27, R3.reuse, R0.reuse, R27 ;  /* 0x00000000031b7223 */ /* 0x0c0fe2000001001b */
[C---:B------:R-:W-:Y:S01]  /*15ee0*/  IADD3 R105, PT, PT, R178.reuse, -0x28, RZ ;  /* 0xffffffd8b2697810 */ /* 0x040fe20007ffe0ff */
[C---:B------:R-:W-:Y:S01]  /*15ef0*/  FFMA.FTZ R25, R3.reuse, R0, R25 ;  /* 0x0000000003197223 */ /* 0x040fe20000010019 */
[----:B------:R-:W-:Y:S01]  /*15f00*/  I2FP.F32.U32 R2, R2 ;  /* 0x0000000200027245 */ /* 0x000fe20000201000 */
[CC--:B------:R-:W-:Y:S01]  /*15f10*/  FFMA.FTZ R4, R3.reuse, R107.reuse, R4 ;  /* 0x0000006b03047223 */ /* 0x0c0fe20000010004 */
[C---:B------:R-:W-:Y:S01]  /*15f20*/  IADD3 R0, PT, PT, R178.reuse, -0x7, RZ ;  /* 0xfffffff9b2007810 */ /* 0x040fe20007ffe0ff */
[C---:B------:R-:W-:Y:S01]  /*15f30*/  FFMA.FTZ R6, R3.reuse, R107, R6 ;  /* 0x0000006b03067223 */ /* 0x040fe20000010006 */
[----:B------:R-:W-:Y:S01]  /*15f40*/  I2FP.F32.U32 R105, R105 ;  /* 0x0000006900697245 */ /* 0x000fe20000201000 */
[CC--:B------:R-:W-:Y:S01]  /*15f50*/  FFMA.FTZ R39, R3.reuse, R2.reuse, R39 ;  /* 0x0000000203277223 */ /* 0x0c0fe20000010027 */
[C---:B------:R-:W-:Y:S01]  /*15f60*/  IADD3 R107, PT, PT, R178.reuse, -0x30, RZ ;  /* 0xffffffd0b26b7810 */ /* 0x040fe20007ffe0ff */
[C---:B------:R-:W-:Y:S01]  /*15f70*/  FFMA.FTZ R37, R3.reuse, R2, R37 ;  /* 0x0000000203257223 */ /* 0x040fe20000010025 */
[C---:B------:R-:W-:Y:S01]  /*15f80*/  IADD3 R2, PT, PT, R178.reuse, 0x11, RZ ;  /* 0x00000011b2027810 */ /* 0x040fe20007ffe0ff */
[CC--:B------:R-:W-:Y:S01]  /*15f90*/  FFMA.FTZ R16, R3.reuse, R105.reuse, R16 ;  /* 0x0000006903107223 */ /* 0x0c0fe20000010010 */
[----:B------:R-:W-:Y:S01]  /*15fa0*/  I2FP.F32.U32 R0, R0 ;  /* 0x0000000000007245 */ /* 0x000fe20000201000 */
[C---:B------:R-:W-:Y:S01]  /*15fb0*/  FFMA.FTZ R18, R3.reuse, R105, R18 ;  /* 0x0000006903127223 */ /* 0x040fe20000010012 */
[----:B------:R-:W-:Y:S02]  /*15fc0*/  I2FP.F32.U32 R107, R107 ;  /* 0x0000006b006b7245 */ /* 0x000fe40000201000 */
[C---:B------:R-:W-:Y:S01]  /*15fd0*/  IADD3 R105, PT, PT, R178.reuse, -0x18, RZ ;  /* 0xffffffe8b2697810 */ /* 0x040fe20007ffe0ff */
[C---:B------:R-:W-:Y:S01]  /*15fe0*/  FFMA.FTZ R35, R3.reuse, R0, R35 ;  /* 0x0000000003237223 */ /* 0x040fe20000010023 */
[----:B------:R-:W-:Y:S01]  /*15ff0*/  I2FP.F32.U32 R2, R2 ;  /* 0x0000000200027245 */ /* 0x000fe20000201000 */
[C---:B------:R-:W-:Y:S01]  /*16000*/  FFMA.FTZ R33, R3.reuse, R0, R33 ;  /* 0x0000000003217223 */ /* 0x040fe20000010021 */
[CC--:B------:R-:W-:Y:S01]  /*16010*/  FFMA.FTZ R14, R3.reuse, R107.reuse, R14 ;  /* 0x0000006b030e7223 */ /* 0x0c0fe2000001000e */
[C---:B------:R-:W-:Y:S01]  /*16020*/  FFMA.FTZ R12, R3.reuse, R107, R12 ;  /* 0x0000006b030c7223 */ /* 0x040fe2000001000c */
[C---:B------:R-:W-:Y:S01]  /*16030*/  IADD3 R0, PT, PT, R178.reuse, 0x9, RZ ;  /* 0x00000009b2007810 */ /* 0x040fe20007ffe0ff */
[CC--:B------:R-:W-:Y:S01]  /*16040*/  FFMA.FTZ R47, R3.reuse, R2.reuse, R47 ;  /* 0x00000002032f7223 */ /* 0x0c0fe2000001002f */
[----:B------:R-:W-:Y:S01]  /*16050*/  I2FP.F32.U32 R105, R105 ;  /* 0x0000006900697245 */ /* 0x000fe20000201000 */
[----:B------:R-:W-:Y:S01]  /*16060*/  FFMA.FTZ R45, R3, R2, R45 ;  /* 0x00000002032d7223 */ /* 0x000fe2000001002d */
[----:B------:R-:W-:Y:S02]  /*16070*/  FMNMX3.FTZ R100, R103, R6, R7, !PT ;  /* 0x0000000667647276 */ /* 0x000fe40007810007 */
[C---:B------:R-:W-:Y:S01]  /*16080*/  IADD3 R107, PT, PT, R178.reuse, -0x20, RZ ;  /* 0xffffffe0b26b7810 */ /* 0x040fe20007ffe0ff */
[CC--:B------:R-:W-:Y:S01]  /*16090*/  FFMA.FTZ R26, R3.reuse, R105.reuse, R26 ;  /* 0x00000069031a7223 */ /* 0x0c0fe2000001001a */
[----:B------:R-:W-:Y:S01]  /*160a0*/  IADD3 R2, PT, PT, R178, 0x20, RZ ;  /* 0x00000020b2027810 */ /* 0x000fe20007ffe0ff */
[C---:B------:R-:W-:Y:S01]  /*160b0*/  FFMA.FTZ R24, R3.reuse, R105, R24 ;  /* 0x0000006903187223 */ /* 0x040fe20000010018 */
[----:B------:R-:W-:Y:S02]  /*160c0*/  I2FP.F32.U32 R0, R0 ;  /* 0x0000000000007245 */ /* 0x000fe40000201000 */
[----:B------:R-:W-:Y:S02]  /*160d0*/  FMNMX3.FTZ R100, R100, R10, R11, !PT ;  /* 0x0000000a64647276 */ /* 0x000fe4000781000b */
[----:B------:R-:W-:Y:S01]  /*160e0*/  I2FP.F32.U32 R107, R107 ;  /* 0x0000006b006b7245 */ /* 0x000fe20000201000 */
[CC--:B------:R-:W-:Y:S01]  /*160f0*/  FFMA.FTZ R43, R3.reuse, R0.reuse, R43 ;  /* 0x00000000032b7223 */ /* 0x0c0fe2000001002b */
[----:B------:R-:W-:Y:S01]  /*16100*/  IADD3 R105, PT, PT, R178, -0x8, RZ ;  /* 0xfffffff8b2697810 */ /* 0x000fe20007ffe0ff */
[C---:B------:R-:W-:Y:S01]  /*16110*/  FFMA.FTZ R41, R3.reuse, R0, R41 ;  /* 0x0000000003297223 */ /* 0x040fe20000010029 */
[----:B------:R-:W-:Y:S01]  /*16120*/  I2FP.F32.U32 R2, R2 ;  /* 0x0000000200027245 */ /* 0x000fe20000201000 */
[CC--:B------:R-:W-:Y:S01]  /*16130*/  FFMA.FTZ R22, R3.reuse, R107.reuse, R22 ;  /* 0x0000006b03167223 */ /* 0x0c0fe20000010016 */
[----:B------:R-:W-:Y:S01]  /*16140*/  FMNMX3.FTZ R100, R100, R14, R15, !PT ;  /* 0x0000000e64647276 */ /* 0x000fe2000781000f */
[C---:B------:R-:W-:Y:S01]  /*16150*/  FFMA.FTZ R20, R3.reuse, R107, R20 ;  /* 0x0000006b03147223 */ /* 0x040fe20000010014 */
[C---:B------:R-:W-:Y:S01]  /*16160*/  IADD3 R0, PT, PT, R178.reuse, 0x19, RZ ;  /* 0x00000019b2007810 */ /* 0x040fe20007ffe0ff */
[CC--:B------:R-:W-:Y:S01]  /*16170*/  FFMA.FTZ R54, R3.reuse, R2.reuse, R54 ;  /* 0x0000000203367223 */ /* 0x0c0fe20000010036 */
[----:B------:R-:W-:Y:S01]  /*16180*/  I2FP.F32.U32 R105, R105 ;  /* 0x0000006900697245 */ /* 0x000fe20000201000 */
[C---:B------:R-:W-:Y:S01]  /*16190*/  FFMA.FTZ R52, R3.reuse, R2, R52 ;  /* 0x0000000203347223 */ /* 0x040fe20000010034 */
[----:B------:R-:W-:Y:S02]  /*161a0*/  IADD3 R107, PT, PT, R178, -0x10, RZ ;  /* 0xfffffff0b26b7810 */ /* 0x000fe40007ffe0ff */
[----:B------:R-:W-:Y:S01]  /*161b0*/  FMNMX3.FTZ R2, R100, R18, R19, !PT ;  /* 0x0000001264027276 */ /* 0x000fe20007810013 */
[CC--:B------:R-:W-:Y:S01]  /*161c0*/  FFMA.FTZ R34, R3.reuse, R105.reuse, R34 ;  /* 0x0000006903227223 */ /* 0x0c0fe20000010022 */
[----:B------:R-:W-:Y:S01]  /*161d0*/  I2FP.F32.U32 R0, R0 ;  /* 0x0000000000007245 */ /* 0x000fe20000201000 */
[C---:B------:R-:W-:Y:S01]  /*161e0*/  FFMA.FTZ R32, R3.reuse, R105, R32 ;  /* 0x0000006903207223 */ /* 0x040fe20000010020 */
[----:B------:R-:W-:Y:S02]  /*161f0*/  I2FP.F32.U32 R107, R107 ;  /* 0x0000006b006b7245 */ /* 0x000fe40000201000 */
[----:B------:R-:W-:Y:S01]  /*16200*/  IADD3 R102, PT, PT, R178, 0x21, RZ ;  /* 0x00000021b2667810 */ /* 0x000fe20007ffe0ff */
[C---:B------:R-:W-:Y:S01]  /*16210*/  FFMA.FTZ R51, R3.reuse, R0, R51 ;  /* 0x0000000003337223 */ /* 0x040fe20000010033 */
[----:B------:R-:W-:Y:S01]  /*16220*/  FMNMX3.FTZ R2, R2, R22, R23, !PT ;  /* 0x0000001602027276 */ /* 0x000fe20007810017 */
[C---:B------:R-:W-:Y:S01]  /*16230*/  FFMA.FTZ R49, R3.reuse, R0, R49 ;  /* 0x0000000003317223 */ /* 0x040fe20000010031 */
[----:B------:R-:W-:Y:S01]  /*16240*/  IADD3 R105, PT, PT, R178, 0x8, RZ ;  /* 0x00000008b2697810 */ /* 0x000fe20007ffe0ff */
[CC--:B------:R-:W-:Y:S01]  /*16250*/  FFMA.FTZ R30, R3.reuse, R107.reuse, R30 ;  /* 0x0000006b031e7223 */ /* 0x0c0fe2000001001e */
[----:B------:R-:W-:Y:S01]  /*16260*/  I2FP.F32.U32 R0, R102 ;  /* 0x0000006600007245 */ /* 0x000fe20000201000 */
[----:B------:R-:W-:Y:S01]  /*16270*/  FFMA.FTZ R28, R3, R107, R28 ;  /* 0x0000006b031c7223 */ /* 0x000fe2000001001c */
[----:B------:R-:W-:Y:S02]  /*16280*/  FMNMX3.FTZ R2, R2, R26, R27, !PT ;  /* 0x0000001a02027276 */ /* 0x000fe4000781001b */
[----:B------:R-:W-:Y:S01]  /*16290*/  FMNMX3.FTZ R102, R101, R4, R5, !PT ;  /* 0x0000000465667276 */ /* 0x000fe20007810005 */
[CC--:B------:R-:W-:Y:S01]  /*162a0*/  FFMA.FTZ R55, R3.reuse, R0.reuse, R55 ;  /* 0x0000000003377223 */ /* 0x0c0fe20000010037 */
[----:B------:R-:W-:Y:S01]  /*162b0*/  I2FP.F32.U32 R105, R105 ;  /* 0x0000006900697245 */ /* 0x000fe20000201000 */
[C---:B------:R-:W-:Y:S01]  /*162c0*/  FFMA.FTZ R53, R3.reuse, R0, R53 ;  /* 0x0000000003357223 */ /* 0x040fe20000010035 */
[----:B------:R-:W-:Y:S02]  /*162d0*/  FMNMX3.FTZ R2, R2, R30, R31, !PT ;  /* 0x0000001e02027276 */ /* 0x000fe4000781001f */
[----:B------:R-:W-:Y:S01]  /*162e0*/  FMNMX3.FTZ R102, R102, R8, R9, !PT ;  /* 0x0000000866667276 */ /* 0x000fe20007810009 */
[CC--:B------:R-:W-:Y:S01]  /*162f0*/  FFMA.FTZ R42, R3.reuse, R105.reuse, R42 ;  /* 0x00000069032a7223 */ /* 0x0c0fe2000001002a */
[C---:B------:R-:W-:Y:S01]  /*16300*/  FFMA.FTZ R40, R3.reuse, R105, R40 ;  /* 0x0000006903287223 */ /* 0x040fe20000010028 */
        /* <DEDUP_REMOVED lines=8> */
[C---:B------:R-:W-:Y:S01]  /*16390*/  FFMA.FTZ R46, R3.reuse, R107, R46 ;  /* 0x0000006b032e7223 */ /* 0x040fe2000001002e */
[----:B------:R-:W-:Y:S01]  /*163a0*/  FMNMX3.FTZ R100, R104, R16, R17, !PT ;  /* 0x0000001068647276 */ /* 0x000fe20007810011 */
[C---:B------:R-:W-:Y:S01]  /*163b0*/  FFMA.FTZ R59, R3.reuse, R0, R59 ;  /* 0x00000000033b7223 */ /* 0x040fe2000001003b */
[----:B------:R-:W-:Y:S01]  /*163c0*/  FMNMX3.FTZ R2, R2, R38, R39, !PT ;  /* 0x0000002602027276 */ /* 0x000fe20007810027 */
[C---:B------:R-:W-:Y:S01]  /*163d0*/  FFMA.FTZ R57, R3.reuse, R0, R57 ;  /* 0x0000000003397223 */ /* 0x040fe20000010039 */
[----:B------:R-:W-:Y:S01]  /*163e0*/  IADD3 R102, PT, PT, R178, 0x28, RZ ;  /* 0x00000028b2667810 */ /* 0x000fe20007ffe0ff */
[CC--:B------:R-:W-:Y:S01]  /*163f0*/  FFMA.FTZ R50, R3.reuse, R105.reuse, R50 ;  /* 0x0000006903327223 */ /* 0x0c0fe20000010032 */
[C---:B------:R-:W-:Y:S01]  /*16400*/  FFMA.FTZ R48, R3.reuse, R105, R48 ;  /* 0x0000006903307223 */ /* 0x040fe20000010030 */
[----:B------:R-:W-:Y:S01]  /*16410*/  FMNMX3.FTZ R100, R100, R20, R21, !PT ;  /* 0x0000001464647276 */ /* 0x000fe20007810015 */
[C---:B------:R-:W-:Y:S01]  /*16420*/  FFMA.FTZ R44, R3.reuse, R107, R44 ;  /* 0x0000006b032c7223 */ /* 0x040fe2000001002c */
        /* <DEDUP_REMOVED lines=8> */
[----:B------:R-:W-:Y:S01]  /*164b0*/  IADD3 R102, PT, PT, R178, 0x31, RZ ;  /* 0x00000031b2667810 */ /* 0x000fe20007ffe0ff */
[CC--:B------:R-:W-:Y:S01]  /*164c0*/  FFMA.FTZ R62, R3.reuse, R105.reuse, R62 ;  /* 0x00000069033e7223 */ /* 0x0c0fe2000001003e */
[----:B------:R-:W-:Y:S01]  /*164d0*/  FMNMX3.FTZ R100, R100, R28, R29, !PT ;  /* 0x0000001c64647276 */ /* 0x000fe2000781001d */
[C---:B------:R-:W-:Y:S01]  /*164e0*/  FFMA.FTZ R60, R3.reuse, R105, R60 ;  /* 0x00000069033c7223 */ /* 0x040fe2000001003c */
        /* <DEDUP_REMOVED lines=14> */
[----:B------:R-:W-:Y:S01]  /*165d0*/  FMNMX3.FTZ R100, R100, R40, R41, !PT ;  /* 0x0000002864647276 */ /* 0x000fe20007810029 */
[C---:B------:R-:W-:Y:S01]  /*165e0*/  FFMA.FTZ R65, R3.reuse, R2, R65 ;  /* 0x0000000203417223 */ /* 0x040fe20000010041 */
[----:B------:R-:W-:Y:S01]  /*165f0*/  FMNMX3.FTZ R0, R0, R62, R63, !PT ;  /* 0x0000003e00007276 */ /* 0x000fe2000781003f */
[----:B------:R-:W-:Y:S01]  /*16600*/  FFMA.FTZ R64, R3, R105, R64 ;  /* 0x0000006903407223 */ /* 0x000fe20000010040 */
[----:B------:R-:W-:Y:S02]  /*16610*/  FMNMX3.FTZ R100, R100, R44, R45, !PT ;  /* 0x0000002c64647276 */ /* 0x000fe4000781002d */
[----:B------:R-:W-:Y:S02]  /*16620*/  FMNMX3.FTZ R107, R0, R66, R67, !PT ;  /* 0x00000042006b7276 */ /* 0x000fe40007810043 */
[----:B------:R-:W-:Y:S02]  /*16630*/  FMNMX3.FTZ R100, R100, R48, R49, !PT ;  /* 0x0000003064647276 */ /* 0x000fe40007810031 */
[----:B------:R-:W-:Y:S01]  /*16640*/  IADD3 R179, PT, PT, R179, -0x1, RZ ;  /* 0xffffffffb3b37810 */ /* 0x000fe20007ffe0ff */
[----:B------:R-:W-:Y:S01]  /*16650*/  SHFL.BFLY PT, R0, R107, 0x2, 0x1f ;  /* 0x0c401f006b007f89 */ /* 0x000fe200000e0000 */
[----:B------:R-:W-:Y:S02]  /*16660*/  FMNMX3.FTZ R100, R100, R52, R53, !PT ;  /* 0x0000003464647276 */ /* 0x000fe40007810035 */
[----:B------:R-:W-:Y:S02]  /*16670*/  IADD3 R180, PT, PT, R180, -0x80, RZ ;  /* 0xffffff80b4b47810 */ /* 0x000fe40007ffe0ff */
[----:B------:R-:W-:Y:S02]  /*16680*/  FMNMX3.FTZ R100, R100, R56, R57, !PT ;  /* 0x0000003864647276 */ /* 0x000fe40007810039 */
[----:B------:R-:W-:Y:S02]  /*16690*/  IADD3 R178, PT, PT, R178, -0x80, RZ ;  /* 0xffffff80b2b27810 */ /* 0x000fe40007ffe0ff */
[----:B------:R-:W-:Y:S04]  /*166a0*/  FMNMX3.FTZ R100, R100, R60, R61, !PT ;  /* 0x0000003c64647276 */ /* 0x000fe8000781003d */
[----:B------:R-:W-:Y:S05]  /*166b0*/  FMNMX3.FTZ R111, R100, R64, R65, !PT ;  /* 0x00000040646f7276 */ /* 0x000fea0007810041 */
        /* <DEDUP_REMOVED lines=10> */
[C---:B------:R-:W-:Y:S01]  /*16760*/  FADD.FTZ R100, -R0.reuse, R103 ;  /* 0x0000006700647221 */ /* 0x040fe20000010100 */
[----:B------:R-:W-:Y:S01]  /*16770*/  FMUL.FTZ R113, R0, UR4 ;  /* 0x0000000400717c20 */ /* 0x000fe20008410000 */
[----:B------:R-:W1:Y:S01]  /*16780*/  LDSM.16.MT88.4 R104, [R154+0x6000] ;  /* 0x006000009a68783b */ /* 0x000e620000004200 */
[----:B------:R-:W-:Y:S01]  /*16790*/  FMUL.FTZ R103, R101, UR4 ;  /* 0x0000000465677c20 */ /* 0x000fe20008410000 */
[----:B------:R-:W-:Y:S02]  /*167a0*/  FMUL.FTZ R102, R100, UR4 ;  /* 0x0000000464667c20 */ /* 0x000fe40008410000 */
[----:B------:R-:W-:Y:S01]  /*167b0*/  FSEL R113, R113, RZ, P0 ;  /* 0x000000ff71717208 */ /* 0x000fe20000000000 */
[----:B------:R-:W2:Y:S01]  /*167c0*/  MUFU.EX2 R101, R103 ;  /* 0x0000006700657308 */ /* 0x000ea20000000800 */
[----:B------:R-:W-:Y:S03]  /*167d0*/  FSETP.NEU.FTZ.AND P0, PT, R2, -INF , PT ;  /* 0xff8000000200780b */ /* 0x000fe60003f1d000 */
[--C-:B------:R-:W-:Y:S01]  /*167e0*/  FFMA.FTZ R30, R30, UR4, -R113.reuse ;  /* 0x000000041e1e7c23 */ /* 0x100fe20008010871 */
[--C-:B------:R-:W-:Y:S01]  /*167f0*/  FFMA.FTZ R132, R38, UR4, -R113.reuse ;  /* 0x0000000426847c23 */ /* 0x100fe20008010871 */
[--C-:B------:R-:W-:Y:S01]  /*16800*/  FFMA.FTZ R133, R39, UR4, -R113.reuse ;  /* 0x0000000427857c23 */ /* 0x100fe20008010871 */
[--C-:B------:R-:W-:Y:S03]  /*16810*/  FFMA.FTZ R114, R10, UR4, -R113.reuse ;  /* 0x000000040a727c23 */ /* 0x100fe60008010871 */
[----:B------:R3:W4:Y:S01]  /*16820*/  MUFU.EX2 R100, R102 ;  /* 0x0000006600647308 */ /* 0x0007220000000800 */
[--C-:B------:R-:W-:Y:S01]  /*16830*/  FFMA.FTZ R119, R6, UR4, -R113.reuse ;  /* 0x0000000406777c23 */ /* 0x100fe20008010871 */
[----:B------:R-:W-:Y:S01]  /*16840*/  FMUL.FTZ R6, R2, UR4 ;  /* 0x0000000402067c20 */ /* 0x000fe20008410000 */
        /* <DEDUP_REMOVED lines=12> */
[----:B------:R-:W-:Y:S03]  /*16910*/  FMUL.FTZ R80, R101, R80 ;  /* 0x0000005065507220 */ /* 0x000fe60000410000 */
[----:B------:R-:W-:Y:S01]  /*16920*/  MUFU.EX2 R119, R119 ;  /* 0x0000007700777308 */ /* 0x000fe20000000800 */
[----:B---3--:R-:W-:Y:S01]  /*16930*/  FSEL R102, R6, RZ, P0 ;  /* 0x000000ff06667208 */ /* 0x008fe20000000000 */
[C---:B----4-:R-:W-:Y:S01]  /*16940*/  FMUL.FTZ R10, R100.reuse, R94 ;  /* 0x0000005e640a7220 */ /* 0x050fe20000410000 */
[C---:B------:R-:W-:Y:S01]  /*16950*/  FMUL.FTZ R6, R100.reuse, R98 ;  /* 0x0000006264067220 */ /* 0x040fe20000410000 */
[C---:B------:R-:W-:Y:S01]  /*16960*/  FMUL.FTZ R7, R100.reuse, R99 ;  /* 0x0000006364077220 */ /* 0x040fe20000410000 */
[----:B------:R-:W-:Y:S01]  /*16970*/  FMUL.FTZ R70, R100, R70 ;  /* 0x0000004664467220 */ /* 0x000fe20000410000 */
[--C-:B------:R-:W-:Y:S01]  /*16980*/  FFMA.FTZ R115, R8, UR4, -R102.reuse ;  /* 0x0000000408737c23 */ /* 0x100fe20008010866 */
[--C-:B------:R-:W-:Y:S01]  /*16990*/  FFMA.FTZ R112, R9, UR4, -R102.reuse ;  /* 0x0000000409707c23 */ /* 0x100fe20008010866 */
[--C-:B------:R-:W-:Y:S01]  /*169a0*/  FFMA.FTZ R120, R4, UR4, -R102.reuse ;  /* 0x0000000404787c23 */ /* 0x100fe20008010866 */
[--C-:B------:R-:W-:Y:S01]  /*169b0*/  FFMA.FTZ R118, R5, UR4, -R102.reuse ;  /* 0x0000000405767c23 */ /* 0x100fe20008010866 */
[----:B------:R-:W2:Y:S01]  /*169c0*/  MUFU.EX2 R117, R117 ;  /* 0x0000007500757308 */ /* 0x000ea20000000800 */
[C---:B-----5:R-:W-:Y:S01]  /*169d0*/  FMUL.FTZ R11, R100.reuse, R95 ;  /* 0x0000005f640b7220 */ /* 0x060fe20000410000 */
[C---:B------:R-:W-:Y:S01]  /*169e0*/  FMUL.FTZ R8, R101.reuse, R92 ;  /* 0x0000005c65087220 */ /* 0x040fe20000410000 */
[C---:B------:R-:W-:Y:S01]  /*169f0*/  FMUL.FTZ R9, R101.reuse, R93 ;  /* 0x0000005d65097220 */ /* 0x040fe20000410000 */
[C---:B------:R-:W-:Y:S01]  /*16a00*/  FMUL.FTZ R4, R101.reuse, R96 ;  /* 0x0000006065047220 */ /* 0x040fe20000410000 */
[----:B------:R-:W-:Y:S01]  /*16a10*/  FMUL.FTZ R5, R101, R97 ;  /* 0x0000006165057220 */ /* 0x000fe20000410000 */
[----:B------:R-:W3:Y:S01]  /*16a20*/  LDSM.16.MT88.4 R92, [R149+0x6000] ;  /* 0x00600000955c783b */ /* 0x000ee20000004200 */
[C---:B------:R-:W-:Y:S03]  /*16a30*/  FMUL.FTZ R71, R100.reuse, R71 ;  /* 0x0000004764477220 */ /* 0x040fe60000410000 */
[----:B------:R-:W4:Y:S01]  /*16a40*/  MUFU.EX2 R114, R114 ;  /* 0x0000007200727308 */ /* 0x000f220000000800 */
[C---:B------:R-:W-:Y:S01]  /*16a50*/  FMUL.FTZ R74, R100.reuse, R74 ;  /* 0x0000004a644a7220 */ /* 0x040fe20000410000 */
[C---:B------:R-:W-:Y:S01]  /*16a60*/  FMUL.FTZ R75, R100.reuse, R75 ;  /* 0x0000004b644b7220 */ /* 0x040fe20000410000 */
[C---:B------:R-:W-:Y:S01]  /*16a70*/  FMUL.FTZ R14, R100.reuse, R90 ;  /* 0x0000005a640e7220 */ /* 0x040fe20000410000 */
[----:B------:R-:W-:Y:S01]  /*16a80*/  FMUL.FTZ R15, R100, R91 ;  /* 0x0000005b640f7220 */ /* 0x000fe20000410000 */
[--C-:B------:R-:W-:Y:S01]  /*16a90*/  FFMA.FTZ R131, R24, UR4, -R102.reuse ;  /* 0x0000000418837c23 */ /* 0x100fe20008010866 */
[--C-:B------:R-:W-:Y:S01]  /*16aa0*/  FFMA.FTZ R130, R25, UR4, -R102.reuse ;  /* 0x0000000419827c23 */ /* 0x100fe20008010866 */
[C---:B------:R-:W-:Y:S03]  /*16ab0*/  FMUL.FTZ R78, R100.reuse, R78 ;  /* 0x0000004e644e7220 */ /* 0x040fe60000410000 */
[----:B------:R-:W-:Y:S01]  /*16ac0*/  MUFU.EX2 R120, R120 ;  /* 0x0000007800787308 */ /* 0x000fe20000000800 */
[----:B--2---:R-:W-:Y:S01]  /*16ad0*/  F2FP.F16.F32.PACK_AB R97, R117, R119 ;  /* 0x000000777561723e */ /* 0x004fe200000000ff */
[C---:B------:R-:W-:Y:S01]  /*16ae0*/  FMUL.FTZ R79, R100.reuse, R79 ;  /* 0x0000004f644f7220 */ /* 0x040fe20000410000 */
[C---:B------:R-:W-:Y:S01]  /*16af0*/  FMUL.FTZ R82, R100.reuse, R82 ;  /* 0x0000005264527220 */ /* 0x040fe20000410000 */
[----:B------:R-:W-:Y:S01]  /*16b00*/  FMUL.FTZ R83, R100, R83 ;  /* 0x0000005364537220 */ /* 0x000fe20000410000 */
[C---:B------:R-:W-:Y:S01]  /*16b10*/  FMUL.FTZ R81, R101.reuse, R81 ;  /* 0x0000005165517220 */ /* 0x040fe20000410000 */
[--C-:B------:R-:W-:Y:S01]  /*16b20*/  FFMA.FTZ R125, R12, UR4, -R102.reuse ;  /* 0x000000040c7d7c23 */ /* 0x100fe20008010866 */
[----:B------:R-:W-:Y:S03]  /*16b30*/  FMUL.FTZ R12, R101, R88 ;  /* 0x00000058650c7220 */ /* 0x000fe60000410000 */
[----:B------:R-:W2:Y:S01]  /*16b40*/  MUFU.EX2 R118, R118 ;  /* 0x0000007600767308 */ /* 0x000ea20000000800 */
[----:B----4-:R-:W-:Y:S01]  /*16b50*/  F2FP.F16.F32.PACK_AB R99, R103, R114 ;  /* 0x000000726763723e */ /* 0x010fe200000000ff */
[--C-:B------:R-:W-:Y:S01]  /*16b60*/  FFMA.FTZ R124, R13, UR4, -R102.reuse ;  /* 0x000000040d7c7c23 */ /* 0x100fe20008010866 */
[----:B------:R-:W-:Y:S01]  /*16b70*/  FMUL.FTZ R13, R101, R89 ;  /* 0x00000059650d7220 */ /* 0x000fe20000410000 */
[C---:B------:R-:W-:Y:S01]  /*16b80*/  FMUL.FTZ R18, R100.reuse, R86 ;  /* 0x0000005664127220 */ /* 0x040fe20000410000 */
[----:B------:R-:W-:Y:S01]  /*16b90*/  LDSM.16.MT88.4 R88, [R150+0x6800] ;  /* 0x006800009658783b */ /* 0x000fe20000004200 */
[--C-:B------:R-:W-:Y:S01]  /*16ba0*/  FFMA.FTZ R122, R19, UR4, -R113.reuse ;  /* 0x00000004137a7c23 */ /* 0x100fe20008010871 */
[----:B------:R-:W-:Y:S03]  /*16bb0*/  FMUL.FTZ R19, R100, R87 ;  /* 0x0000005764137220 */ /* 0x000fe60000410000 */
[----:B------:R-:W-:Y:S01]  /*16bc0*/  MUFU.EX2 R115, R115 ;  /* 0x0000007300737308 */ /* 0x000fe20000000800 */
[--C-:B------:R-:W-:Y:S01]  /*16bd0*/  FFMA.FTZ R126, R16, UR4, -R102.reuse ;  /* 0x00000004107e7c23 */ /* 0x100fe20008010866 */
[----:B------:R-:W-:Y:S01]  /*16be0*/  FMUL.FTZ R16, R101, R84 ;  /* 0x0000005465107220 */ /* 0x000fe20000410000 */
[--C-:B------:R-:W-:Y:S01]  /*16bf0*/  FFMA.FTZ R127, R17, UR4, -R102.reuse ;  /* 0x00000004117f7c23 */ /* 0x100fe20008010866 */
[----:B------:R-:W-:Y:S01]  /*16c00*/  FMUL.FTZ R17, R101, R85 ;  /* 0x0000005565117220 */ /* 0x000fe20000410000 */
        /* <DEDUP_REMOVED lines=16> */
[----:B------:R-:W-:Y:S01]  /*16d10*/  FFMA.FTZ R51, R51, UR4, -R113 ;  /* 0x0000000433337c23 */ /* 0x000fe20008010871 */
[--C-:B------:R-:W-:Y:S01]  /*16d20*/  FFMA.FTZ R44, R44, UR4, -R102.reuse ;  /* 0x000000042c2c7c23 */ /* 0x100fe20008010866 */
[--C-:B------:R-:W-:Y:S03]  /*16d30*/  FFMA.FTZ R45, R45, UR4, -R102.reuse ;  /* 0x000000042d2d7c23 */ /* 0x100fe60008010866 */
[----:B------:R-:W2:Y:S01]  /*16d40*/  MUFU.EX2 R121, R121 ;  /* 0x0000007900797308 */ /* 0x000ea20000000800 */
[----:B----4-:R-:W-:Y:S01]  /*16d50*/  F2FP.F16.F32.PACK_AB R98, R112, R115 ;  /* 0x000000737062723e */ /* 0x010fe200000000ff */
[--C-:B------:R-:W-:Y:S01]  /*16d60*/  FFMA.FTZ R48, R48, UR4, -R102.reuse ;  /* 0x0000000430307c23 */ /* 0x100fe20008010866 */
[----:B------:R-:W-:Y:S01]  /*16d70*/  FFMA.FTZ R49, R49, UR4, -R102 ;  /* 0x0000000431317c23 */ /* 0x000fe20008010866 */
[----:B------:R-:W-:Y:S01]  /*16d80*/  FFMA.FTZ R119, R100, R185, R119 ;  /* 0x000000b964777223 */ /* 0x000fe20000010077 */
[----:B------:R-:W-:Y:S01]  /*16d90*/  FFMA.FTZ R120, R101, R184, R120 ;  /* 0x000000b865787223 */ /* 0x000fe20000010078 */
[----:B------:R-:W-:Y:S02]  /*16da0*/  ISETP.NE.AND P0, PT, R179, RZ, PT ;  /* 0x000000ffb300720c */ /* 0x000fe40003f05270 */
        /* <DEDUP_REMOVED lines=13> */
[----:B------:R-:W-:Y:S01]  /*16e80*/  FADD.FTZ R103, R103, R114 ;  /* 0x0000007267677221 */ /* 0x000fe20000010000 */
[----:B------:R-:W-:Y:S03]  /*16e90*/  FADD.FTZ R112, R112, R115 ;  /* 0x0000007370707221 */ /* 0x000fe60000010000 */
        /* <DEDUP_REMOVED lines=249> */
.L_x_6195:
        /* <DEDUP_REMOVED lines=8> */
[----:B------:R-:W-:Y:S01]  /*17eb0*/  BSSY.RECONVERGENT B0, `(.L_x_6200) ;  /* 0x0000090000007945 */ /* 0x000fe20003800200 */
[----:B------:R-:W-:Y:S01]  /*17ec0*/  LOP3.LUT R8, R8, 0x38, R5, 0xf8, !PT ;  /* 0x0000003808087812 */ /* 0x000fe200078ef805 */
[----:B------:R-:W4:Y:S01]  /*17ed0*/  LDC R18, c[0x0][0x434] ;  /* 0x00010d00ff127b82 */ /* 0x000f220000000800 */
[----:B------:R-:W-:-:S02]  /*17ee0*/  R2P PR, R161, 0x18 ;  /* 0x00000018a1007804 */ /* 0x000fc40000000000 */
[----:B------:R-:W-:Y:S02]  /*17ef0*/  ISETP.NE.AND P2, PT, R160, -0x1, PT ;  /* 0xffffffffa000780c */ /* 0x000fe40003f45270 */
        /* <DEDUP_REMOVED lines=9> */
[----:B------:R-:W-:-:S02]  /*17f90*/  SHF.L.U32 R3, R161, 0x5, RZ ;  /* 0x00000005a1037819 */ /* 0x000fc400000006ff */
[----:B------:R-:W-:Y:S01]  /*17fa0*/  LOP3.LUT R5, R5, 0x30, RZ, 0xc0, !PT ;  /* 0x0000003005057812 */ /* 0x000fe200078ec0ff */
[----:B------:R-:W2:Y:S01]  /*17fb0*/  SHFL.BFLY PT, R7, R12, 0x1, 0x1f ;  /* 0x0c201f000c077f89 */ /* 0x000ea200000e0000 */
[----:B------:R-:W-:Y:S02]  /*17fc0*/  LOP3.LUT R3, R4, 0x7c00, R3, 0xf8, !PT ;  /* 0x00007c0004037812 */ /* 0x000fe400078ef803 */
[----:B------:R-:W-:Y:S02]  /*17fd0*/  SHF.R.U32.HI R4, RZ, 0x2, R161 ;  /* 0x00000002ff047819 */ /* 0x000fe400000116a1 */
[----:B------:R-:W-:Y:S02]  /*17fe0*/  LOP3.LUT R3, R3, R8, RZ, 0xfc, !PT ;  /* 0x0000000803037212 */ /* 0x000fe400078efcff */
[----:B------:R-:W-:Y:S02]  /*17ff0*/  LOP3.LUT R4, R5, 0x7, R4, 0xf8, !PT ;  /* 0x0000000705047812 */ /* 0x000fe400078ef804 */
[----:B------:R-:W3:Y:S01]  /*18000*/  LDC.U8 R5, c[0x0][0x548] ;  /* 0x00015200ff057b82 */ /* 0x000ee20000000000 */
[----:B------:R-:W-:-:S04]  /*18010*/  LEA R3, R3, UR4, 0x1 ;  /* 0x0000000403037c11 */ /* 0x000fc8000f8e08ff */
[C---:B------:R-:W-:Y:S02]  /*18020*/  IADD3 R13, PT, PT, R3.reuse, 0x40, RZ ;  /* 0x00000040030d7810 */ /* 0x040fe40007ffe0ff */
[----:B------:R-:W-:Y:S02]  /*18030*/  IADD3 R15, PT, PT, R14, R3, RZ ;  /* 0x000000030e0f7210 */ /* 0x000fe40007ffe0ff */
[----:B------:R-:W-:Y:S01]  /*18040*/  @P4 IADD3 R13, PT, PT, R3, -0x40, RZ ;  /* 0xffffffc0030d4810 */ /* 0x000fe20007ffe0ff */
[----:B-1----:R-:W-:-:S03]  /*18050*/  FADD.FTZ R6, R11, R6 ;  /* 0x000000060b067221 */ /* 0x002fc60000010000 */
[----:B------:R-:W-:Y:S01]  /*18060*/  IADD3 R23, PT, PT, R14, R13, RZ ;  /* 0x0000000d0e177210 */ /* 0x000fe20007ffe0ff */
[----:B------:R-:W1:Y:S01]  /*18070*/  MUFU.RCP R9, R6 ;  /* 0x0000000600097308 */ /* 0x000e620000001000 */
[----:B--2---:R-:W-:Y:S01]  /*18080*/  FADD.FTZ R7, R12, R7 ;  /* 0x000000070c077221 */ /* 0x004fe20000010000 */
[----:B------:R-:W-:Y:S02]  /*18090*/  FSETP.NE.FTZ.AND P0, PT, R6, RZ, PT ;  /* 0x000000ff0600720b */ /* 0x000fe40003f15000 */
[----:B------:R-:W-:Y:S02]  /*180a0*/  MOV R12, 0x10 ;  /* 0x00000010000c7802 */ /* 0x000fe40000000f00 */
[----:B------:R-:W-:Y:S02]  /*180b0*/  FSETP.NE.FTZ.AND P1, PT, R7, RZ, PT ;  /* 0x000000ff0700720b */ /* 0x000fe40003f35000 */
[----:B------:R-:W2:Y:S01]  /*180c0*/  MUFU.RCP R10, R7 ;  /* 0x00000007000a7308 */ /* 0x000ea20000001000 */
[----:B------:R-:W-:-:S02]  /*180d0*/  SEL R12, R12, 0xfffffff0, !P5 ;  /* 0xfffffff00c0c7807 */ /* 0x000fc40006800000 */
[----:B---3--:R-:W-:Y:S02]  /*180e0*/  ISETP.NE.AND P5, PT, R5, RZ, PT ;  /* 0x000000ff0500720c */ /* 0x008fe40003fa5270 */
[----:B------:R-:W3:Y:S01]  /*180f0*/  S2R R5, SR_CTAID.Z ;  /* 0x0000000000057919 */ /* 0x000ee20000002700 */
[----:B------:R-:W-:Y:S01]  /*18100*/  IMAD.IADD R17, R12, 0x1, R3 ;  /* 0x000000010c117824 */ /* 0x000fe200078e0203 */
[----:B------:R-:W-:Y:S01]  /*18110*/  ISETP.NE.OR P3, PT, R160, -0x1, !P5 ;  /* 0xffffffffa000780c */ /* 0x000fe20006f65670 */
[----:B------:R-:W-:Y:S01]  /*18120*/  @P0 MUFU.LG2 R6, R6 ;  /* 0x0000000600060308 */ /* 0x000fe20000000c00 */
[----:B-1----:R-:W-:Y:S02]  /*18130*/  FSEL R9, R9, 1, P0 ;  /* 0x3f80000009097808 */ /* 0x002fe40000000000 */
[----:B------:R-:W1:Y:S01]  /*18140*/  @P1 LDC R21, c[0x0][0x458] ;  /* 0x00011600ff151b82 */ /* 0x000e620000000800 */
[----:B------:R-:W-:Y:S02]  /*18150*/  IADD3 R19, PT, PT, R12, R15, RZ ;  /* 0x0000000f0c137210 */ /* 0x000fe40007ffe0ff */
        /* <DEDUP_REMOVED lines=15> */
[----:B--2---:R-:W-:Y:S01]  /*18250*/  FSEL R10, R10, 1, P1 ;  /* 0x3f8000000a0a7808 */ /* 0x004fe20000800000 */
[----:B------:R-:W-:Y:S01]  /*18260*/  FMUL.FTZ R9, R9, R87 ;  /* 0x0000005709097220 */ /* 0x000fe20000410000 */
[----:B------:R-:W-:Y:S01]  /*18270*/  F2FP.F16.F32.PACK_AB R98, R99, R98 ;  /* 0x000000626362723e */ /* 0x000fe200000000ff */
[----:B------:R-:W3:Y:S01]  /*18280*/  @!P5 LDC R16, c[0x0][0x3e0] ;  /* 0x0000f800ff10db82 */ /* 0x000ee20000000800 */
[----:B------:R-:W2:Y:S01]  /*18290*/  @P1 MUFU.LG2 R7, R7 ;  /* 0x0000000700071308 */ /* 0x000ea20000000c00 */
[C---:B------:R-:W-:Y:S01]  /*182a0*/  FMUL.FTZ R96, R10.reuse, R96 ;  /* 0x000000600a607220 */ /* 0x040fe20000410000 */
        /* <DEDUP_REMOVED lines=16> */
[----:B------:R-:W5:Y:S01]  /*183b0*/  @!P2 LDC.64 R8, c[0x0][0x400] ;  /* 0x00010000ff08ab82 */ /* 0x000f620000000a00 */
[----:B------:R-:W-:Y:S01]  /*183c0*/  F2FP.F16.F32.PACK_AB R96, R97, R96 ;  /* 0x000000606160723e */ /* 0x000fe200000000ff */
[----:B------:R-:W-:Y:S01]  /*183d0*/  STS [R3+0x400], R98 ;  /* 0x0004006203007388 */ /* 0x000fe20000000800 */
[----:B------:R-:W-:Y:S01]  /*183e0*/  F2FP.F16.F32.PACK_AB R92, R93, R92 ;  /* 0x0000005c5d5c723e */ /* 0x000fe200000000ff */
[----:B--2---:R-:W-:Y:S01]  /*183f0*/  @P1 FMUL.FTZ R7, R7, 0.69314718246459960938 ;  /* 0x3f31721807071820 */ /* 0x004fe20000410000 */
[----:B------:R-:W-:Y:S01]  /*18400*/  F2FP.F16.F32.PACK_AB R94, R95, R94 ;  /* 0x0000005e5f5e723e */ /* 0x000fe200000000ff */
[----:B------:R2:W-:Y:S01]  /*18410*/  STS [R3], R96 ;  /* 0x0000006003007388 */ /* 0x0005e20000000800 */
[----:B------:R-:W-:Y:S01]  /*18420*/  F2FP.F16.F32.PACK_AB R68, R69, R68 ;  /* 0x000000444544723e */ /* 0x000fe200000000ff */
[----:B------:R-:W4:Y:S01]  /*18430*/  @P2 LDC.64 R10, c[0x0][0x408] ;  /* 0x00010200ff0a2b82 */ /* 0x000f220000000a00 */
[----:B------:R-:W-:Y:S01]  /*18440*/  F2FP.F16.F32.PACK_AB R70, R71, R70 ;  /* 0x000000464746723e */ /* 0x000fe200000000ff */
[----:B------:R-:W-:Y:S01]  /*18450*/  STS [R17], R92 ;  /* 0x0000005c11007388 */ /* 0x000fe20000000800 */
[----:B------:R-:W-:-:S02]  /*18460*/  F2FP.F16.F32.PACK_AB R72, R73, R72 ;  /* 0x000000484948723e */ /* 0x000fc400000000ff */
[----:B------:R-:W-:Y:S01]  /*18470*/  F2FP.F16.F32.PACK_AB R74, R75, R74 ;  /* 0x0000004a4b4a723e */ /* 0x000fe200000000ff */
[----:B------:R3:W-:Y:S01]  /*18480*/  STS [R17+0x400], R94 ;  /* 0x0004005e11007388 */ /* 0x0007e20000000800 */
[----:B------:R-:W-:Y:S01]  /*18490*/  F2FP.F16.F32.PACK_AB R76, R77, R76 ;  /* 0x0000004c4d4c723e */ /* 0x000fe200000000ff */
[----:B------:R-:W3:Y:S01]  /*184a0*/  @P5 LDC R20, c[0x0][0x454] ;  /* 0x00011500ff145b82 */ /* 0x000ee20000000800 */
[----:B------:R-:W-:Y:S01]  /*184b0*/  F2FP.F16.F32.PACK_AB R78, R79, R78 ;  /* 0x0000004e4f4e723e */ /* 0x000fe200000000ff */
[----:B------:R-:W-:Y:S01]  /*184c0*/  STS [R15], R68 ;  /* 0x000000440f007388 */ /* 0x000fe20000000800 */
[----:B------:R-:W-:Y:S02]  /*184d0*/  F2FP.F16.F32.PACK_AB R80, R81, R80 ;  /* 0x000000505150723e */ /* 0x000fe400000000ff */
[----:B------:R-:W-:Y:S01]  /*184e0*/  F2FP.F16.F32.PACK_AB R82, R83, R82 ;  /* 0x000000525352723e */ /* 0x000fe200000000ff */
[----:B------:R3:W-:Y:S01]  /*184f0*/  STS [R15+0x400], R70 ;  /* 0x000400460f007388 */ /* 0x0007e20000000800 */
[----:B------:R-:W-:Y:S01]  /*18500*/  F2FP.F16.F32.PACK_AB R88, R89, R88 ;  /* 0x000000585958723e */ /* 0x000fe200000000ff */
[----:B-----5:R-:W-:Y:S01]  /*18510*/  @!P2 IMAD.WIDE.U32 R24, R163, R8, RZ ;  /* 0x00000008a318a225 */ /* 0x020fe200078e00ff */
[----:B------:R-:W-:Y:S01]  /*18520*/  F2FP.F16.F32.PACK_AB R90, R91, R90 ;  /* 0x0000005a5b5a723e */ /* 0x000fe200000000ff */
[----:B------:R-:W-:Y:S01]  /*18530*/  STS [R19], R72 ;  /* 0x0000004813007388 */ /* 0x000fe20000000800 */
[----:B------:R-:W-:Y:S01]  /*18540*/  F2FP.F16.F32.PACK_AB R84, R85, R84 ;  /* 0x000000545554723e */ /* 0x000fe200000000ff */
[----:B------:R-:W-:Y:S01]  /*18550*/  @!P2 IMAD R9, R163, R9, R25 ;  /* 0x00000009a309a224 */ /* 0x000fe200078e0219 */
[----:B------:R-:W-:Y:S01]  /*18560*/  MOV R8, 0x7f800000 ;  /* 0x7f80000000087802 */ /* 0x000fe20000000f00 */
[----:B------:R-:W-:Y:S01]  /*18570*/  STS [R19+0x400], R74 ;  /* 0x0004004a13007388 */ /* 0x000fe20000000800 */
[----:B--2---:R-:W2:Y:S01]  /*18580*/  @P0 LDC R3, c[0x0][0x458] ;  /* 0x00011600ff030b82 */ /* 0x004ea20000000800 */
[----:B----4-:R-:W-:Y:S01]  /*18590*/  @P2 IMAD.WIDE.U32 R26, R160, R10, RZ ;  /* 0x0000000aa01a2225 */ /* 0x010fe200078e00ff */
[----:B------:R-:W-:Y:S01]  /*185a0*/  MOV R10, 0x7f800000 ;  /* 0x7f800000000a7802 */ /* 0x000fe20000000f00 */
[----:B------:R-:W-:Y:S02]  /*185b0*/  STS [R13], R76 ;  /* 0x0000004c0d007388 */ /* 0x000fe40000000800 */
[----:B-1----:R-:W-:Y:S01]  /*185c0*/  @P1 FFMA.FTZ R10, R2, R21, R7 ;  /* 0x00000015020a1223 */ /* 0x002fe20000010007 */
[----:B------:R-:W-:-:S02]  /*185d0*/  @P2 IMAD R9, R160, R11, R27 ;  /* 0x0000000ba0092224 */ /* 0x000fc400078e021b */
[----:B------:R-:W-:Y:S01]  /*185e0*/  @P0 FMUL.FTZ R11, R6, 0.69314718246459960938 ;  /* 0x3f317218060b0820 */ /* 0x000fe20000410000 */
[----:B------:R1:W-:Y:S01]  /*185f0*/  STS [R13+0x400], R78 ;  /* 0x0004004e0d007388 */ /* 0x0003e20000000800 */
[----:B---3--:R-:W-:Y:S02]  /*18600*/  IMAD.IADD R17, R12, 0x1, R13 ;  /* 0x000000010c117824 */ /* 0x008fe400078e020d */
[----:B------:R-:W-:-:S03]  /*18610*/  @!P3 IMAD R160, R163, R18, RZ ;  /* 0x00000012a3a0b224 */ /* 0x000fc600078e02ff */
[----:B------:R3:W-:Y:S01]  /*18620*/  STS [R17], R80 ;  /* 0x0000005011007388 */ /* 0x0007e20000000800 */
[----:B------:R-:W-:-:S03]  /*18630*/  IADD3 R15, PT, PT, R12, R23, RZ ;  /* 0x000000170c0f7210 */ /* 0x000fc60007ffe0ff */
[----:B------:R3:W-:Y:S04]  /*18640*/  STS [R17+0x400], R82 ;  /* 0x0004005211007388 */ /* 0x0007e80000000800 */
[----:B------:R3:W-:Y:S01]  /*18650*/  STS [R23], R88 ;  /* 0x0000005817007388 */ /* 0x0007e20000000800 */
[----:B--2---:R-:W-:-:S03]  /*18660*/  @P0 FFMA.FTZ R8, R0, R3, R11 ;  /* 0x0000000300080223 */ /* 0x004fc6000001000b */
[----:B------:R3:W-:Y:S04]  /*18670*/  STS [R23+0x400], R90 ;  /* 0x0004005a17007388 */ /* 0x0007e80000000800 */
[----:B------:R3:W-:Y:S01]  /*18680*/  STS [R15], R84 ;  /* 0x000000540f007388 */ /* 0x0007e20000000800 */
[----:B-1----:R-:W-:-:S03]  /*18690*/  @!P5 IMAD R13, R163, R16, R5 ;  /* 0x00000010a30dd224 */ /* 0x002fc600078e0205 */
[----:B------:R3:W-:Y:S01]  /*186a0*/  STS [R15+0x400], R86 ;  /* 0x000400560f007388 */ /* 0x0007e20000000800 */
[----:B------:R-:W-:Y:S02]  /*186b0*/  @!P5 IMAD R13, R13, R18, RZ ;  /* 0x000000120d0dd224 */ /* 0x000fe400078e02ff */
[----:B------:R-:W-:Y:S01]  /*186c0*/  @P5 IMAD R13, R5, R20, R160 ;  /* 0x00000014050d5224 */ /* 0x000fe200078e02a0 */
[----:B------:R-:W-:Y:S06]  /*186d0*/  BAR.SYNC.DEFER_BLOCKING 0x0 ;  /* 0x0000000000007b1d */ /* 0x000fec0000010000 */
[----:B------:R-:W-:Y:S05]  /*186e0*/  @P6 BRA `(.L_x_6201) ;  /* 0x0000000000306947 */ /* 0x000fea0003800000 */
        /* <DEDUP_REMOVED lines=12> */
.L_x_6201:
[----:B------:R-:W-:Y:S05]  /*187b0*/  BSYNC.RECONVERGENT B0 ;  /* 0x0000000000007941 */ /* 0x000fea0003800200 */
.L_x_6200:
[----:B------:R-:W2:Y:S01]  /*187c0*/  LDCU UR4, c[0x0][0x440] ;  /* 0x00008800ff0477ac */ /* 0x000ea20008000800 */
[----:B------:R-:W-:Y:S01]  /*187d0*/  IMAD.IADD R165, R165, 0x1, -R162 ;  /* 0x00000001a5a57824 */ /* 0x000fe200078e0aa2 */
[----:B------:R-:W-:Y:S01]  /*187e0*/  SHF.R.U32.HI R0, RZ, 0x3, R176 ;  /* 0x00000003ff007819 */ /* 0x000fe200000116b0 */
[----:B------:R-:W-:Y:S01]  /*187f0*/  IMAD.MOV.U32 R183, RZ, RZ, RZ ;  /* 0x000000ffffb77224 */ /* 0x000fe200078e00ff */
[----:B------:R-:W4:Y:S01]  /*18800*/  LDCU.64 UR8, c[0x0][0x408] ;  /* 0x00008100ff0877ac */ /* 0x000f220008000a00 */
[----:B---3--:R-:W3:Y:S01]  /*18810*/  LDS.128 R12, [R173] ;  /* 0x00000000ad0c7984 */ /* 0x008ee20000000c00 */
[----:B------:R-:W-:Y:S01]  /*18820*/  @P2 MOV R24, R26 ;  /* 0x0000001a00182202 */ /* 0x000fe20000000f00 */
[----:B------:R-:W-:Y:S02]  /*18830*/  BSSY.RECONVERGENT B0, `(.L_x_6202) ;  /* 0x0000023000007945 */ /* 0x000fe40003800200 */
[----:B------:R1:W3:Y:S04]  /*18840*/  LDS.128 R16, [R173+0x1800] ;  /* 0x00180000ad107984 */ /* 0x0002e80000000c00 */
[----:B------:R3:W3:Y:S01]  /*18850*/  LDS.128 R20, [R173+0x800] ;  /* 0x00080000ad147984 */ /* 0x0006e20000000c00 */
[----:B--2---:R-:W-:Y:S01]  /*18860*/  ISETP.GE.AND P1, PT, R182, UR4, PT ;  /* 0x00000004b6007c0c */ /* 0x004fe2000bf26270 */
[----:B------:R-:W2:Y:S03]  /*18870*/  LDCU.64 UR4, c[0x0][0x410] ;  /* 0x00008200ff0477ac */ /* 0x000ea60008000a00 */
        /* <DEDUP_REMOVED lines=8> */
[----:B-1----:R-:W1:Y:S01]  /*18900*/  @!P0 LDC.64 R2, c[0x0][0x3f0] ;  /* 0x0000fc00ff028b82 */ /* 0x002e620000000a00 */
[----:B--2---:R-:W-:-:S04]  /*18910*/  IMAD.WIDE.U32 R6, R5, UR4, R6 ;  /* 0x0000000405067c25 */ /* 0x004fc8000f8e0006 */
[----:B------:R-:W-:Y:S01]  /*18920*/  IMAD R9, R5, UR5, R7 ;  /* 0x0000000505097c24 */ /* 0x000fe2000f8e0207 */
[----:B------:R-:W-:-:S05]  /*18930*/  @!P0 MOV R8, R6 ;  /* 0x0000000600088202 */ /* 0x000fca0000000f00 */
[----:B------:R-:W-:-:S04]  /*18940*/  @!P0 IMAD.WIDE.U32 R10, R0, UR8, R8 ;  /* 0x00000008000a8c25 */ /* 0x000fc8000f8e0008 */
[----:B------:R-:W-:Y:S01]  /*18950*/  @!P0 IMAD R4, R0, UR9, R11 ;  /* 0x0000000900048c24 */ /* 0x000fe2000f8e020b */
[----:B-1----:R-:W-:-:S04]  /*18960*/  @!P0 LEA R2, P2, R10, R2, 0x1 ;  /* 0x000000020a028211 */ /* 0x002fc800078408ff */
[----:B------:R-:W-:-:S05]  /*18970*/  @!P0 LEA.HI.X R3, R10, R3, R4, 0x1, P2 ;  /* 0x000000030a038211 */ /* 0x000fca00010f0c04 */
[----:B---3--:R1:W-:Y:S01]  /*18980*/  @!P0 STG.E.128 desc[UR6][R2.64], R12 ;  /* 0x0000000c02008986 */ /* 0x0083e2000c101d06 */
[----:B------:R-:W-:Y:S05]  /*18990*/  @P3 BRA `(.L_x_6203) ;  /* 0x0000000000303947 */ /* 0x000fea0003800000 */
[----:B------:R-:W2:Y:S01]  /*189a0*/  LDCU.64 UR4, c[0x0][0x3f0] ;  /* 0x00007e00ff0477ac */ /* 0x000ea20008000a00 */
[----:B-1----:R-:W-:Y:S01]  /*189b0*/  IADD3 R3, P0, PT, R0, 0x10, RZ ;  /* 0x0000001000037810 */ /* 0x002fe20007f1e0ff */
[----:B------:R-:W-:Y:S01]  /*189c0*/  IMAD.MOV.U32 R4, RZ, RZ, R6 ;  /* 0x000000ffff047224 */ /* 0x000fe200078e0006 */
        /* <DEDUP_REMOVED lines=8> */
[----:B------:R2:W-:Y:S02]  /*18a50*/  STG.E.128 desc[UR6][R10.64], R20 ;  /* 0x000000140a007986 */ /* 0x0005e4000c101d06 */
.L_x_6203:
[----:B------:R-:W-:Y:S05]  /*18a60*/  BSYNC.RECONVERGENT B0 ;  /* 0x0000000000007941 */ /* 0x000fea0003800200 */
.L_x_6202:
[----:B-1----:R1:W3:Y:S01]  /*18a70*/  LDS.128 R12, [R173+0x1000] ;  /* 0x00100000ad0c7984 */ /* 0x0022e20000000c00 */
[----:B------:R-:W-:Y:S04]  /*18a80*/  BSSY.RECONVERGENT B0, `(.L_x_6204) ;  /* 0x000000e000007945 */ /* 0x000fe80003800200 */
[----:B------:R-:W-:Y:S05]  /*18a90*/  @P4 BRA `(.L_x_6205) ;  /* 0x0000000000304947 */ /* 0x000fea0003800000 */
[----:B------:R-:W2:Y:S01]  /*18aa0*/  LDCU.64 UR4, c[0x0][0x3f0] ;  /* 0x00007e00ff0477ac */ /* 0x000ea20008000a00 */
[----:B------:R-:W-:Y:S01]  /*18ab0*/  IADD3 R3, P0, PT, R0, 0x20, RZ ;  /* 0x0000002000037810 */ /* 0x000fe20007f1e0ff */
        /* <DEDUP_REMOVED lines=9> */
[----:B---3--:R4:W-:Y:S02]  /*18b50*/  STG.E.128 desc[UR6][R10.64], R12 ;  /* 0x0000000c0a007986 */ /* 0x0089e4000c101d06 */
.L_x_6205:
[----:B------:R-:W-:Y:S05]  /*18b60*/  BSYNC.RECONVERGENT B0 ;  /* 0x0000000000007941 */ /* 0x000fea0003800200 */
.L_x_6204:
[----:B------:R-:W-:Y:S05]  /*18b70*/  @P1 EXIT ;  /* 0x000000000000194d */ /* 0x000fea0003800000 */
[----:B------:R-:W5:Y:S01]  /*18b80*/  LDCU.64 UR4, c[0x0][0x3f0] ;  /* 0x00007e00ff0477ac */ /* 0x000f620008000a00 */
[----:B------:R-:W-:Y:S01]  /*18b90*/  IADD3 R3, P0, PT, R0, 0x30, RZ ;  /* 0x0000003000037810 */ /* 0x000fe20007f1e0ff */
[----:B------:R-:W-:Y:S01]  /*18ba0*/  IMAD.MOV.U32 R4, RZ, RZ, R6 ;  /* 0x000000ffff047224 */ /* 0x000fe200078e0006 */
        /* <DEDUP_REMOVED lines=10> */
.L_x_6206:
        /* <DEDUP_REMOVED lines=11> */
.L_x_7190:


//--------------------- .text._ZN5flash24flash_fwd_splitkv_kernelI23Flash_fwd_kernel_traitsILi64ELi64ELi128ELi4ELb0ELb0EN7cutlass6half_tE19Flash_kernel_traitsILi64ELi64ELi128ELi4ES3_EELb1ELb0ELb1ELb0ELb0ELb1ELb0ELb1EEEvNS_16Flash_fwd_paramsE --------------------------
	.section	.text._ZN5flash24flash_fwd_splitkv_kernelI23Flash_fwd_kernel_traitsILi64ELi64ELi128ELi4ELb0ELb0EN7cutlass6half_tE19Flash_kernel_traitsILi64ELi64ELi128ELi4ES3_EELb1ELb0ELb1ELb0ELb0ELb1ELb0ELb1EEEvNS_16Flash_fwd_paramsE,"ax",@progbits
	.align	128
        .global         _ZN5flash24flash_fwd_splitkv_kernelI23Flash_fwd_kernel_traitsILi64ELi64ELi128ELi4ELb0ELb0EN7cutlass6half_tE19Flash_kernel_traitsILi64ELi64ELi128ELi4ES3_EELb1ELb0ELb1ELb0ELb0ELb1ELb0ELb1EEEvNS_16Flash_fwd_paramsE
        .type           _ZN5flash24flash_fwd_splitkv_kernelI23Flash_fwd_kernel_traitsILi64ELi64ELi128ELi4ELb0ELb0EN7cutlass6half_tE19Flash_kernel_traitsILi64ELi64ELi128ELi4ES3_EELb1ELb0ELb1ELb0ELb0ELb1ELb0ELb1EEEvNS_16Flash_fwd_paramsE,@function
        .size           _ZN5flash24flash_fwd_splitkv_kernelI23Flash_fwd_kernel_traitsILi64ELi64ELi128ELi4ELb0ELb0EN7cutlass6half_tE19Flash_kernel_traitsILi64ELi64ELi128ELi4ES3_EELb1ELb0ELb1ELb0ELb0ELb1ELb0ELb1EEEvNS_16Flash_fwd_paramsE,(.L_x_7191 - _ZN5flash24flash_fwd_splitkv_kernelI23Flash_fwd_kernel_traitsILi64ELi64ELi128ELi4ELb0ELb0EN7cutlass6half_tE19Flash_kernel_traitsILi64ELi64ELi128ELi4ES3_EELb1ELb0ELb1ELb0ELb0ELb1ELb0ELb1EEEvNS_16Flash_fwd_paramsE)
        .other          _ZN5flash24flash_fwd_splitkv_kernelI23Flash_fwd_kernel_traitsILi64ELi64ELi128ELi4ELb0ELb0EN7cutlass6half_tE19Flash_kernel_traitsILi64ELi64ELi128ELi4ES3_EELb1ELb0ELb1ELb0ELb0ELb1ELb0ELb1EEEvNS_16Flash_fwd_paramsE,@"STO_CUDA_ENTRY STV_DEFAULT"
_ZN5flash24flash_fwd_splitkv_kernelI23Flash_fwd_kernel_traitsILi64ELi64ELi128ELi4ELb0ELb0EN7cutlass6half_tE19Flash_kernel_traitsILi64ELi64ELi128ELi4ES3_EELb1ELb0ELb1ELb0ELb0ELb1ELb0ELb1EEEvNS_16Flash_fwd_paramsE:
.text._ZN5flash24flash_fwd_splitkv_kernelI23Flash_fwd_kernel_traitsILi64ELi64ELi128ELi4ELb0ELb0EN7cutlass6half_tE19Flash_kernel_traitsILi64ELi64ELi128ELi4ES3_EELb1ELb0ELb1ELb0ELb0ELb1ELb0ELb1EEEvNS_16Flash_fwd_paramsE:
        /* <DEDUP_REMOVED lines=51> */
.L_x_6207:
        /* <DEDUP_REMOVED lines=83> */
.L_x_6210:
[----:B------:R-:W-:Y:S05]  /*0860*/  BSYNC.RECONVERGENT B0 ;  /* 0x0000000000007941 */ /* 0x000fea0003800200 */
.L_x_6209:
        /* <DEDUP_REMOVED lines=14> */
.L_x_6212:
[----:B------:R-:W-:Y:S05]  /*0950*/  BSYNC.RECONVERGENT B0 ;  /* 0x0000000000007941 */ /* 0x000fea0003800200 */
.L_x_6211:
        /* <DEDUP_REMOVED lines=13> */
.L_x_6214:
[----:B------:R-:W-:Y:S05]  /*0a30*/  BSYNC.RECONVERGENT B0 ;  /* 0x0000000000007941 */ /* 0x000fea0003800200 */
.L_x_6213:
        /* <DEDUP_REMOVED lines=20> */
.L_x_6208:
        /* <DEDUP_REMOVED lines=11> */
.L_x_6215:
        /* <DEDUP_REMOVED lines=104> */
.L_x_6216:
        /* <DEDUP_REMOVED lines=15> */
.L_x_6218:
[----:B------:R-:W2:Y:S01]  /*13a0*/  LDC.64 R72, c[0x0][0x3b8] ;  /* 0x0000ee00ff487b82 */ /* 0x000ea20000000a00 */
[----:B-1----:R-:W-:-:S05]  /*13b0*/  IADD3 R2, PT, PT, R0, R5, RZ ;  /* 0x0000000500027210 */ /* 0x002fca0007ffe0ff */
[C---:B--2---:R-:W-:Y:S02]  /*13c0*/  IMAD R13, R2.reuse, R73, RZ ;  /* 0x00000049020d7224 */ /* 0x044fe400078e02ff */
[----:B------:R-:W-:-:S05]  /*13d0*/  IMAD.WIDE.U32 R2, R2, R72, RZ ;  /* 0x0000004802027225 */ /* 0x000fca00078e00ff */
[----:B------:R-:W-:Y:S02]  /*13e0*/  IADD3 R13, PT, PT, R3, R13, RZ ;  /* 0x0000000d030d7210 */ /* 0x000fe40007ffe0ff */
[----:B------:R-:W-:Y:S02]  /*13f0*/  MOV R12, R2 ;  /* 0x00000002000c7202 */ /* 0x000fe40000000f00 */
.L_x_6219:
        /* <DEDUP_REMOVED lines=14> */
.L_x_6220:
[----:B------:R-:W1:Y:S01]  /*14e0*/  LDC.64 R2, c[0x0][0x3c0] ;  /* 0x0000f000ff027b82 */ /* 0x000e620000000a00 */
[----:B------:R-:W-:-:S05]  /*14f0*/  IADD3 R0, PT, PT, R0, R5, RZ ;  /* 0x0000000500007210 */ /* 0x000fca0007ffe0ff */
[C---:B-1----:R-:W-:Y:S02]  /*1500*/  IMAD R15, R0.reuse, R3, RZ ;  /* 0x00000003000f7224 */ /* 0x042fe400078e02ff */
[----:B-----5:R-:W-:-:S05]  /*1510*/  IMAD.WIDE.U32 R4, R0, R2, RZ ;  /* 0x0000000200047225 */ /* 0x020fca00078e00ff */
[----:B------:R-:W-:Y:S02]  /*1520*/  IADD3 R15, PT, PT, R5, R15, RZ ;  /* 0x0000000f050f7210 */ /* 0x000fe40007ffe0ff */
[----:B------:R-:W-:-:S07]  /*1530*/  MOV R14, R4 ;  /* 0x00000004000e7202 */ /* 0x000fce0000000f00 */
.L_x_6221:
        /* <DEDUP_REMOVED lines=45> */
.L_x_6217:
        /* <DEDUP_REMOVED lines=192> */
.L_x_6260:
        /* <DEDUP_REMOVED lines=174> */
.L_x_6224:
        /* <DEDUP_REMOVED lines=70> */
.L_x_6228:
[----:B------:R-:W-:Y:S05]  /*3350*/  BSYNC.RECONVERGENT B0 ;  /* 0x0000000000007941 */ /* 0x000fea0003800200 */
.L_x_6227:
        /* <DEDUP_REMOVED lines=54> */
.L_x_6230:
[----:B------:R-:W-:Y:S05]  /*36c0*/  BSYNC.RECONVERGENT B0 ;  /* 0x0000000000007941 */ /* 0x000fea0003800200 */
.L_x_6229:
        /* <DEDUP_REMOVED lines=60> */
.L_x_6232:
[----:B------:R-:W-:Y:S05]  /*3a90*/  BSYNC.RECONVERGENT B0 ;  /* 0x0000000000007941 */ /* 0x000fea0003800200 */
.L_x_6231:
        /* <DEDUP_REMOVED lines=62> */
.L_x_6234:
[----:B------:R-:W-:Y:S05]  /*3e80*/  BSYNC.RECONVERGENT B0 ;  /* 0x0000000000007941 */ /* 0x000fea0003800200 */
.L_x_6233:
        /* <DEDUP_REMOVED lines=62> */
.L_x_6236:
[----:B------:R-:W-:Y:S05]  /*4270*/  BSYNC.RECONVERGENT B0 ;  /* 0x0000000000007941 */ /* 0x000fea0003800200 */
.L_x_6235:
        /* <DEDUP_REMOVED lines=62> */
.L_x_6238:
[----:B------:R-:W-:Y:S05]  /*4660*/  BSYNC.RECONVERGENT B0 ;  /* 0x0000000000007941 */ /* 0x000fea0003800200 */
.L_x_6237:
        /* <DEDUP_REMOVED lines=62> */
.L_x_6240:
[----:B------:R-:W-:Y:S05]  /*4a50*/  BSYNC.RECONVERGENT B0 ;  /* 0x0000000000007941 */ /* 0x000fea0003800200 */
.L_x_6239:
        /* <DEDUP_REMOVED lines=62> */
.L_x_6242:
[----:B------:R-:W-:Y:S05]  /*4e40*/  BSYNC.RECONVERGENT B0 ;  /* 0x0000000000007941 */ /* 0x000fea0003800200 */
.L_x_6241:
[----:B-1----:R-:W1:Y:S01]  /*4e50*/  LDC R17, c[0x0][0x450] ;  /* 0x00011400ff117b82 */ /* 0x002e620000000800 */
[----:B--2---:R-:W-:Y:S05]  /*4e60*/  IMAD.U32 R3, R38, -0x40, RZ ;  /* 0xffffffc026037824 */ /* 0x004fea00078e00ff */
[C---:B------:R-:W-:Y:S02]  /*4e70*/  LEA R14, P1, R3.reuse, R14, 0x1 ;  /* 0x0000000e030e7211 */ /* 0x040fe400078208ff */
[C---:B------:R-:W-:Y:S02]  /*4e80*/  LEA R54, P0, R3.reuse, R54, 0x1 ;  /* 0x0000003603367211 */ /* 0x040fe400078008ff */
[C---:B------:R-:W-:Y:S02]  /*4e90*/  LEA.HI.X.SX32 R15, R3.reuse, R15, 0x1, P1 ;  /* 0x0000000f030f7211 */ /* 0x040fe400008f0eff */
[----:B------:R-:W-:Y:S01]  /*4ea0*/  LEA.HI.X.SX32 R55, R3, R55, 0x1, P0 ;  /* 0x0000003703377211 */ /* 0x000fe200000f0eff */
[----:B------:R-:W-:Y:S05]  /*4eb0*/  BRA `(.L_x_6225) ;  /* 0x00000030007c7947 */ /* 0x000fea0003800000 */
.L_x_6226:
        /* <DEDUP_REMOVED lines=103> */
.L_x_6244:
[----:B------:R-:W-:Y:S05]  /*5530*/  BSYNC.RECONVERGENT B0 ;  /* 0x0000000000007941 */ /* 0x000fea0003800200 */
.L_x_6243:
        /* <DEDUP_REMOVED lines=92> */
.L_x_6246:
[----:B------:R-:W-:Y:S05]  /*5b00*/  BSYNC.RECONVERGENT B0 ;  /* 0x0000000000007941 */ /* 0x000fea0003800200 */
.L_x_6245:
        /* <DEDUP_REMOVED lines=96> */
.L_x_6248:
[----:B------:R-:W-:Y:S05]  /*6110*/  BSYNC.RECONVERGENT B0 ;  /* 0x0000000000007941 */ /* 0x000fea0003800200 */
.L_x_6247:
        /* <DEDUP_REMOVED lines=98> */
.L_x_6250:
[----:B------:R-:W-:Y:S05]  /*6740*/  BSYNC.RECONVERGENT B0 ;  /* 0x0000000000007941 */ /* 0x000fea0003800200 */
.L_x_6249:
        /* <DEDUP_REMOVED lines=98> */
.L_x_6252:
[----:B------:R-:W-:Y:S05]  /*6d70*/  BSYNC.RECONVERGENT B0 ;  /* 0x0000000000007941 */ /* 0x000fea0003800200 */
.L_x_6251:
        /* <DEDUP_REMOVED lines=98> */
.L_x_6254:
[----:B------:R-:W-:Y:S05]  /*73a0*/  BSYNC.RECONVERGENT B0 ;  /* 0x0000000000007941 */ /* 0x000fea0003800200 */
.L_x_6253:
        /* <DEDUP_REMOVED lines=98> */
.L_x_6256:
[----:B------:R-:W-:Y:S05]  /*79d0*/  BSYNC.RECONVERGENT B0 ;  /* 0x0000000000007941 */ /* 0x000fea0003800200 */
.L_x_6255:
        /* <DEDUP_REMOVED lines=102> */
.L_x_6258:
[----:B------:R-:W-:Y:S05]  /*8040*/  BSYNC.RECONVERGENT B0 ;  /* 0x0000000000007941 */ /* 0x000fea0003800200 */
.L_x_6257:
[----:B------:R-:W1:Y:S01]  /*8050*/  LDC R17, c[0x0][0x450] ;  /* 0x00011400ff117b82 */ /* 0x000e620000000800 */
[----:B--2---:R-:W-:Y:S05]  /*8060*/  IMAD.U32 R3, R122, -0x40, RZ ;  /* 0xffffffc07a037824 */ /* 0x004fea00078e00ff */
[C---:B------:R-:W-:Y:S02]  /*8070*/  LEA R88, P1, R3.reuse, R88, 0x1 ;  /* 0x0000005803587211 */ /* 0x040fe400078208ff */
[C---:B------:R-:W-:Y:S02]  /*8080*/  LEA R86, P0, R3.reuse, R86, 0x1 ;  /* 0x0000005603567211 */ /* 0x040fe400078008ff */
[C---:B------:R-:W-:Y:S02]  /*8090*/  LEA.HI.X.SX32 R89, R3.reuse, R89, 0x1, P1 ;  /* 0x0000005903597211 */ /* 0x040fe400008f0eff */
[----:B------:R-:W-:Y:S09]  /*80a0*/  LEA.HI.X.SX32 R87, R3, R87, 0x1, P0 ;  /* 0x0000005703577211 */ /* 0x000ff200000f0eff */
.L_x_6225:
[----:B------:R-:W-:Y:S05]  /*80b0*/  BSYNC.RECONVERGENT B1 ;  /* 0x0000000000017941 */ /* 0x000fea0003800200 */
.L_x_6223:
        /* <DEDUP_REMOVED lines=91> */
.L_x_6259:
[----:B------:R-:W-:Y:S02]  /*8670*/  LOP3.LUT P2, RZ, R63, 0x20, RZ, 0xc0, !PT ;  /* 0x000000203fff7812 */ /* 0x000fe4000784c0ff */
[----:B------:R-:W-:Y:S02]  /*8680*/  IADD3 R84, P1, PT, R84, R91, RZ ;  /* 0x0000005b54547210 */ /* 0x000fe40007f3e0ff */
[----:B------:R-:W-:Y:S03]  /*8690*/  IADD3 R12, P0, PT, R12, R93, RZ ;  /* 0x0000005d0c0c7210 */ /* 0x000fe60007f1e0ff */
[----:B------:R-:W-:Y:S02]  /*86a0*/  IMAD.X R85, R85, 0x1, R90, P1 ;  /* 0x0000000155557824 */ /* 0x000fe400008e065a */
[----:B------:R-:W-:Y:S04]  /*86b0*/  IMAD.X R9, R9, 0x1, R92, P0 ;  /* 0x0000000109097824 */ /* 0x000fe800000e065c */
[----:B------:R-:W-:Y:S05]  /*86c0*/  @P2 BRA `(.L_x_6260) ;  /* 0xffffff9c00502947 */ /* 0x000fea000383ffff */
.L_x_6222:
        /* <DEDUP_REMOVED lines=30> */
.L_x_6265:
[----:B------:R2:W-:Y:S02]  /*88b0*/  STS.128 [R171], RZ ;  /* 0x000000ffab007388 */ /* 0x0005e40000000c00 */
.L_x_6264:
[----:B------:R-:W-:Y:S05]  /*88c0*/  BSYNC.RECONVERGENT B0 ;  /* 0x0000000000007941 */ /* 0x000fea0003800200 */
.L_x_6263:
        /* <DEDUP_REMOVED lines=18> */
.L_x_6267:
[----:B------:R-:W-:Y:S05]  /*89f0*/  BSYNC.RECONVERGENT B0 ;  /* 0x0000000000007941 */ /* 0x000fea0003800200 */
.L_x_6266:
        /* <DEDUP_REMOVED lines=12> */
.L_x_6269:
[----:B------:R-:W-:Y:S05]  /*8ac0*/  BSYNC.RECONVERGENT B0 ;  /* 0x0000000000007941 */ /* 0x000fea0003800200 */
.L_x_6268:
        /* <DEDUP_REMOVED lines=12> */
.L_x_6262:
        /* <DEDUP_REMOVED lines=77> */
.L_x_6276:
[----:B------:R-:W-:Y:S05]  /*9060*/  BSYNC.RECONVERGENT B0 ;  /* 0x0000000000007941 */ /* 0x000fea0003800200 */
.L_x_6275:
[----:B-----5:R2:W-:Y:S01]  /*9070*/  STS.128 [R171], R16 ;  /* 0x00000010ab007388 */ /* 0x0205e20000000c00 */
[----:B------:R-:W-:Y:S05]  /*9080*/  BRA `(.L_x_6273) ;  /* 0x0000000000047947 */ /* 0x000fea0003800000 */
.L_x_6274:
[----:B------:R3:W-:Y:S02]  /*9090*/  STS.128 [R171], RZ ;  /* 0x000000ffab007388 */ /* 0x0007e40000000c00 */
.L_x_6273:
[----:B------:R-:W-:Y:S05]  /*90a0*/  BSYNC.RECONVERGENT B1 ;  /* 0x0000000000017941 */ /* 0x000fea0003800200 */
.L_x_6272:
        /* <DEDUP_REMOVED lines=63> */
.L_x_6280:
[----:B------:R-:W-:Y:S05]  /*94a0*/  BSYNC.RECONVERGENT B0 ;  /* 0x0000000000007941 */ /* 0x000fea0003800200 */
.L_x_6279:
[----:B-----5:R1:W-:Y:S02]  /*94b0*/  STS.128 [R171+0x800], R16 ;  /* 0x00080010ab007388 */ /* 0x0203e40000000c00 */
.L_x_6278:
[----:B------:R-:W-:Y:S05]  /*94c0*/  BSYNC.RECONVERGENT B1 ;  /* 0x0000000000017941 */ /* 0x000fea0003800200 */
.L_x_6277:
        /* <DEDUP_REMOVED lines=64> */
.L_x_6284:
[----:B------:R-:W-:Y:S05]  /*98d0*/  BSYNC.RECONVERGENT B0 ;  /* 0x0000000000007941 */ /* 0x000fea0003800200 */
.L_x_6283:
[----:B-----5:R1:W-:Y:S02]  /*98e0*/  STS.128 [R171+0x1000], R16 ;  /* 0x00100010ab007388 */ /* 0x0203e40000000c00 */
.L_x_6282:
[----:B------:R-:W-:Y:S05]  /*98f0*/  BSYNC.RECONVERGENT B1 ;  /* 0x0000000000017941 */ /* 0x000fea0003800200 */
.L_x_6281:
        /* <DEDUP_REMOVED lines=63> */
.L_x_6286:
[----:B------:R-:W-:Y:S05]  /*9cf0*/  BSYNC.RECONVERGENT B0 ;  /* 0x0000000000007941 */ /* 0x000fea0003800200 */
.L_x_6285:
[----:B-----5:R1:W-:Y:S01]  /*9d00*/  STS.128 [R171+0x1800], R16 ;  /* 0x00180010ab007388 */ /* 0x0203e20000000c00 */
[----:B------:R-:W-:Y:S05]  /*9d10*/  BRA `(.L_x_6270) ;  /* 0x0000001800087947 */ /* 0x000fea0003800000 */
.L_x_6271:
        /* <DEDUP_REMOVED lines=97> */
.L_x_6291:
[----:B------:R-:W-:Y:S05]  /*a330*/  BSYNC.RECONVERGENT B0 ;  /* 0x0000000000007941 */ /* 0x000fea0003800200 */
.L_x_6290:
[----:B-----5:R2:W-:Y:S01]  /*a340*/  STS.128 [R171], R20 ;  /* 0x00000014ab007388 */ /* 0x0205e20000000c00 */
[----:B------:R-:W-:Y:S05]  /*a350*/  BRA `(.L_x_6288) ;  /* 0x0000000000047947 */ /* 0x000fea0003800000 */
.L_x_6289:
[----:B------:R1:W-:Y:S02]  /*a360*/  STS.128 [R171], RZ ;  /* 0x000000ffab007388 */ /* 0x0003e40000000c00 */
.L_x_6288:
[----:B------:R-:W-:Y:S05]  /*a370*/  BSYNC.RECONVERGENT B1 ;  /* 0x0000000000017941 */ /* 0x000fea0003800200 */
.L_x_6287:
        /* <DEDUP_REMOVED lines=92> */
.L_x_6295:
[----:B------:R-:W-:Y:S05]  /*a940*/  BSYNC.RECONVERGENT B0 ;  /* 0x0000000000007941 */ /* 0x000fea0003800200 */
.L_x_6294:
[----:B-----5:R4:W-:Y:S02]  /*a950*/  STS.128 [R171+0x800], R20 ;  /* 0x00080014ab007388 */ /* 0x0209e40000000c00 */
.L_x_6293:
[----:B------:R-:W-:Y:S05]  /*a960*/  BSYNC.RECONVERGENT B1 ;  /* 0x0000000000017941 */ /* 0x000fea0003800200 */
.L_x_6292:
        /* <DEDUP_REMOVED lines=93> */
.L_x_6299:
[----:B------:R-:W-:Y:S05]  /*af40*/  BSYNC.RECONVERGENT B0 ;  /* 0x0000000000007941 */ /* 0x000fea0003800200 */
.L_x_6298:
[----:B-----5:R4:W-:Y:S02]  /*af50*/  STS.128 [R171+0x1000], R20 ;  /* 0x00100014ab007388 */ /* 0x0209e40000000c00 */
.L_x_6297:
[----:B------:R-:W-:Y:S05]  /*af60*/  BSYNC.RECONVERGENT B1 ;  /* 0x0000000000017941 */ /* 0x000fea0003800200 */
.L_x_6296:
        /* <DEDUP_REMOVED lines=91> */
.L_x_6301:
[----:B------:R-:W-:Y:S05]  /*b520*/  BSYNC.RECONVERGENT B0 ;  /* 0x0000000000007941 */ /* 0x000fea0003800200 */
.L_x_6300:
[----:B-----5:R4:W-:Y:S02]  /*b530*/  STS.128 [R171+0x1800], R20 ;  /* 0x00180014ab007388 */ /* 0x0209e40000000c00 */
.L_x_6270:
[----:B------:R-:W-:Y:S05]  /*b540*/  BSYNC.RECONVERGENT B2 ;  /* 0x0000000000027941 */ /* 0x000fea0003800200 */
.L_x_6261:
[----:B-12---:R-:W-:Y:S01]  /*b550*/  IADD3 R5, PT, PT, -R67, R66, RZ ;  /* 0x0000004243057210 */ /* 0x006fe20007ffe1ff */
        /* <DEDUP_REMOVED lines=11> */
.L_x_6304:
[----:B------:R2:W-:Y:S02]  /*b610*/  STS.128 [R171+0x2000], RZ ;  /* 0x002000ffab007388 */ /* 0x0005e40000000c00 */
.L_x_6303:
[----:B------:R-:W-:Y:S05]  /*b620*/  BSYNC.RECONVERGENT B0 ;  /* 0x0000000000007941 */ /* 0x000fea0003800200 */
.L_x_6302:
[----:B------:R-:W-:Y:S01]  /*b630*/  ISETP.GE.AND P1, PT, R173, R5, PT ;  /* 0x00000005ad00720c */ /* 0x000fe20003f26270 */
[C---:B------:R-:W-:Y:S01]  /*b640*/  IMAD.SHL.U32 R131, R74.reuse, 0x2, RZ ;  /* 0x000000024a837824 */ /* 0x040fe200078e00ff */
[----:B-----5:R-:W-:Y:S01]  /*b650*/  SHF.L.U64.HI R6, R74, 0x1, R73 ;  /* 0x000000014a067819 */ /* 0x020fe20000010249 */
[----:B------:R-:W-:Y:S03]  /*b660*/  BSSY.RECONVERGENT B0, `(.L_x_6305) ;  /* 0x000000d000007945 */ /* 0x000fe60003800200 */
[----:B------:R-:W-:-:S05]  /*b670*/  IADD3 R14, P0, PT, R131, R164, RZ ;  /* 0x000000a4830e7210 */ /* 0x000fca0007f1e0ff */
[----:B------:R-:W-:Y:S02]  /*b680*/  IMAD.X R15, R6, 0x1, R165, P0 ;  /* 0x00000001060f7824 */ /* 0x000fe400000e06a5 */
        /* <DEDUP_REMOVED lines=9> */
.L_x_6307:
[----:B------:R1:W-:Y:S02]  /*b720*/  STS.128 [R171+0x2800], RZ ;  /* 0x002800ffab007388 */ /* 0x0003e40000000c00 */
.L_x_6306:
[----:B------:R-:W-:Y:S05]  /*b730*/  BSYNC.RECONVERGENT B0 ;  /* 0x0000000000007941 */ /* 0x000fea0003800200 */
.L_x_6305:
[----:B------:R-:W-:Y:S01]  /*b740*/  ISETP.GE.AND P0, PT, R172, R5, PT ;  /* 0x00000005ac00720c */ /* 0x000fe20003f06270 */
[----:B------:R-:W-:-:S12]  /*b750*/  BSSY.RECONVERGENT B0, `(.L_x_6308) ;  /* 0x000000e000007945 */ /* 0x000fd80003800200 */
        /* <DEDUP_REMOVED lines=12> */
.L_x_6310:
[----:B------:R1:W-:Y:S02]  /*b820*/  STS.128 [R171+0x3000], RZ ;  /* 0x003000ffab007388 */ /* 0x0003e40000000c00 */
.L_x_6309:
[----:B------:R-:W-:Y:S05]  /*b830*/  BSYNC.RECONVERGENT B0 ;  /* 0x0000000000007941 */ /* 0x000fea0003800200 */
.L_x_6308:
[----:B------:R-:W-:Y:S01]  /*b840*/  ISETP.GE.AND P0, PT, R170, R5, PT ;  /* 0x00000005aa00720c */ /* 0x000fe20003f06270 */
[----:B------:R-:W-:-:S12]  /*b850*/  BSSY.RECONVERGENT B0, `(.L_x_6311) ;  /* 0x000000e000007945 */ /* 0x000fd80003800200 */
        /* <DEDUP_REMOVED lines=12> */
.L_x_6313:
[----:B------:R1:W-:Y:S02]  /*b920*/  STS.128 [R171+0x3800], RZ ;  /* 0x003800ffab007388 */ /* 0x0003e40000000c00 */
.L_x_6312:
[----:B------:R-:W-:Y:S05]  /*b930*/  BSYNC.RECONVERGENT B0 ;  /* 0x0000000000007941 */ /* 0x000fea0003800200 */
.L_x_6311:
        /* <DEDUP_REMOVED lines=18> */
.L_x_6316:
[----:B------:R1:W-:Y:S02]  /*ba60*/  STS.128 [R171+0x4000], RZ ;  /* 0x004000ffab007388 */ /* 0x0003e40000000c00 */
.L_x_6315:
[----:B------:R-:W-:Y:S05]  /*ba70*/  BSYNC.RECONVERGENT B0 ;  /* 0x0000000000007941 */ /* 0x000fea0003800200 */
.L_x_6314:
        /* <DEDUP_REMOVED lines=15> */
.L_x_6319:
[----:B------:R1:W-:Y:S02]  /*bb70*/  STS.128 [R171+0x4800], RZ ;  /* 0x004800ffab007388 */ /* 0x0003e40000000c00 */
.L_x_6318:
[----:B------:R-:W-:Y:S05]  /*bb80*/  BSYNC.RECONVERGENT B0 ;  /* 0x0000000000007941 */ /* 0x000fea0003800200 */
.L_x_6317:
        /* <DEDUP_REMOVED lines=18> */
.L_x_6322:
[----:B------:R1:W-:Y:S02]  /*bcb0*/  STS.128 [R171+0x5000], RZ ;  /* 0x005000ffab007388 */ /* 0x0003e40000000c00 */
.L_x_6321:
[----:B------:R-:W-:Y:S05]  /*bcc0*/  BSYNC.RECONVERGENT B0 ;  /* 0x0000000000007941 */ /* 0x000fea0003800200 */
.L_x_6320:
[----:B------:R-:W-:Y:S01]  /*bcd0*/  VIADD R128, R128, 0x70 ;  /* 0x0000007080807836 */ /* 0x000fe20000000000 */
[----:B------:R-:W-:Y:S01]  /*bce0*/  BSSY.RECONVERGENT B0, `(.L_x_6323) ;  /* 0x0000012000007945 */ /* 0x000fe20003800200 */
[----:B------:R-:W-:-:S03]  /*bcf0*/  IMAD.SHL.U32 R0, R159, 0x20, RZ ;  /* 0x000000209f007824 */ /* 0x000fc600078e00ff */
[----:B------:R-:W-:Y:S02]  /*bd00*/  ISETP.GE.AND P0, PT, R128, R5, PT ;  /* 0x000000058000720c */ /* 0x000fe40003f06270 */
[----:B------:R-:W-:-:S11]  /*bd10*/  LOP3.LUT R157, R65, 0x7c00, R0, 0xf8, !PT ;  /* 0x00007c00419d7812 */ /* 0x000fd600078ef800 */
        /* <DEDUP_REMOVED lines=13> */
.L_x_6325:
[----:B------:R1:W-:Y:S02]  /*bdf0*/  STS.128 [R171+0x5800], RZ ;  /* 0x005800ffab007388 */ /* 0x0003e40000000c00 */
.L_x_6324:
[----:B------:R-:W-:Y:S05]  /*be00*/  BSYNC.RECONVERGENT B0 ;  /* 0x0000000000007941 */ /* 0x000fea0003800200 */
.L_x_6323:
[----:B------:R-:W1:Y:S01]  /*be10*/  LDC.64 R2, c[0x0][0x538] ;  /* 0x00014e00ff027b82 */ /* 0x000e620000000a00 */
[----:B------:R-:W5:Y:S01]  /*be20*/  LDCU.64 UR8, c[0x0][0x540] ;  /* 0x0000a800ff0877ac */ /* 0x000f620008000a00 */
[----:B------:R-:W-:Y:S01]  /*be30*/  IMAD.MOV.U32 R127, RZ, RZ, RZ ;  /* 0x000000ffff7f7224 */ /* 0x000fe200078e00ff */
[----:B------:R-:W0:Y:S01]  /*be40*/  LDGDEPBAR ;  /* 0x00000000000079af */ /* 0x000e220000000000 */
[----:B------:R-:W2:Y:S01]  /*be50*/  LDCU UR4, c[0x0][0x508] ;  /* 0x0000a100ff0477ac */ /* 0x000ea20008000800 */
[C---:B-----5:R-:W-:Y:S01]  /*be60*/  IMAD.WIDE.U32 R126, R161.reuse, UR8, R126 ;  /* 0x00000008a17e7c25 */ /* 0x060fe2000f8e007e */
[----:B------:R-:W5:Y:S03]  /*be70*/  LDCU UR8, c[0x0][0x458] ;  /* 0x00008b00ff0877ac */ /* 0x000f660008000800 */
[----:B------:R-:W-:Y:S01]  /*be80*/  IMAD R0, R161, UR9, R127 ;  /* 0x00000009a1007c24 */ /* 0x000fe2000f8e027f */
[----:B-1----:R-:W-:-:S02]  /*be90*/  LEA R14, P0, R126, R2, 0x2 ;  /* 0x000000027e0e7211 */ /* 0x002fc400078010ff */
[----:B------:R-:W-:Y:S01]  /*bea0*/  LOP3.LUT R125, R125, 0x1f0, RZ, 0xc0, !PT ;  /* 0x000001f07d7d7812 */ /* 0x000fe200078ec0ff */
[----:B------:R-:W-:-:S04]  /*beb0*/  DEPBAR.LE SB0, 0x0 ;  /* 0x000080000000791a */ /* 0x000fc80000000000 */
[----:B------:R-:W-:-:S05]  /*bec0*/  LEA.HI.X R15, R126, R3, R0, 0x2, P0 ;  /* 0x000000037e0f7211 */ /* 0x000fca00000f1400 */
[----:B------:R-:W3:Y:S01]  /*bed0*/  LDG.E R3, desc[UR6][R14.64] ;  /* 0x000000060e037981 */ /* 0x000ee2000c1e1900 */
[----:B------:R-:W-:Y:S01]  /*bee0*/  SHF.R.U32.HI R129, RZ, 0x2, R159 ;  /* 0x00000002ff817819 */ /* 0x000fe2000001169f */
[----:B-----5:R-:W3:Y:S01]  /*bef0*/  MUFU.RCP R0, UR8 ;  /* 0x0000000800007d08 */ /* 0x020ee20008001000 */
[----:B------:R-:W-:Y:S01]  /*bf00*/  IADD3 R2, PT, PT, R125, 0x1, R160 ;  /* 0x000000017d027810 */ /* 0x000fe20007ffe0a0 */
[----:B------:R-:W-:Y:S01]  /*bf10*/  BSSY.RECONVERGENT B0, `(.L_x_6326) ;  /* 0x0000014000007945 */ /* 0x000fe20003800200 */
[----:B------:R-:W-:Y:S01]  /*bf20*/  LOP3.LUT R129, R129, 0x7, RZ, 0xc0, !PT ;  /* 0x0000000781817812 */ /* 0x000fe200078ec0ff */
[----:B------:R-:W-:-:S03]  /*bf30*/  IMAD.IADD R157, R64, 0x1, R157 ;  /* 0x00000001409d7824 */ /* 0x000fc600078e029d */
[----:B------:R-:W-:-:S04]  /*bf40*/  IADD3 R129, PT, PT, -R163, R2, R129 ;  /* 0x00000002a3817210 */ /* 0x000fc80007ffe181 */
[----:B--2---:R-:W-:Y:S01]  /*bf50*/  IADD3 R129, PT, PT, R129, UR4, R66 ;  /* 0x0000000481817c10 */ /* 0x004fe2000fffe042 */
[----:B------:R-:W-:Y:S01]  /*bf60*/  BAR.SYNC.DEFER_BLOCKING 0x0 ;  /* 0x0000000000007b1d */ /* 0x000fe20000010000 */
[----:B---3--:R-:W-:-:S05]  /*bf70*/  FMUL.FTZ R0, R3, R0 ;  /* 0x0000000003007220 */ /* 0x008fca0000410000 */
        /* <DEDUP_REMOVED lines=10> */
.L_x_6328:
[----:B------:R2:W-:Y:S01]  /*c020*/  STS.128 [R171+0x6000], RZ ;  /* 0x006000ffab007388 */ /* 0x0005e20000000c00 */
[----:B------:R-:W-:Y:S05]  /*c030*/  BRA `(.L_x_6329) ;  /* 0x0000000000047947 */ /* 0x000fea0003800000 */
.L_x_6327:
[----:B------:R3:W-:Y:S02]  /*c040*/  STS.128 [R171+0x6000], RZ ;  /* 0x006000ffab007388 */ /* 0x0007e40000000c00 */
.L_x_6329:
[----:B------:R-:W-:Y:S05]  /*c050*/  BSYNC.RECONVERGENT B0 ;  /* 0x0000000000007941 */ /* 0x000fea0003800200 */
.L_x_6326:
        /* <DEDUP_REMOVED lines=16> */
.L_x_6332:
[----:B------:R1:W-:Y:S02]  /*c160*/  STS.128 [R171+0x6800], RZ ;  /* 0x006800ffab007388 */ /* 0x0003e40000000c00 */
.L_x_6331:
[----:B------:R-:W-:Y:S05]  /*c170*/  BSYNC.RECONVERGENT B0 ;  /* 0x0000000000007941 */ /* 0x000fea0003800200 */
.L_x_6330:
        /* <DEDUP_REMOVED lines=15> */
.L_x_6335:
[----:B------:R1:W-:Y:S02]  /*c270*/  STS.128 [R171+0x7000], RZ ;  /* 0x007000ffab007388 */ /* 0x0003e40000000c00 */
.L_x_6334:
[----:B------:R-:W-:Y:S05]  /*c280*/  BSYNC.RECONVERGENT B0 ;  /* 0x0000000000007941 */ /* 0x000fea0003800200 */
.L_x_6333:
        /* <DEDUP_REMOVED lines=15> */
.L_x_6338:
[----:B------:R1:W-:Y:S02]  /*c380*/  STS.128 [R171+0x7800], RZ ;  /* 0x007800ffab007388 */ /* 0x0003e40000000c00 */
.L_x_6337:
[----:B------:R-:W-:Y:S05]  /*c390*/  BSYNC.RECONVERGENT B0 ;  /* 0x0000000000007941 */ /* 0x000fea0003800200 */
.L_x_6336:
        /* <DEDUP_REMOVED lines=18> */
.L_x_6341:
[----:B------:R1:W-:Y:S02]  /*c4c0*/  STS.128 [R171+0x8000], RZ ;  /* 0x008000ffab007388 */ /* 0x0003e40000000c00 */
.L_x_6340:
[----:B------:R-:W-:Y:S05]  /*c4d0*/  BSYNC.RECONVERGENT B0 ;  /* 0x0000000000007941 */ /* 0x000fea0003800200 */
.L_x_6339:
        /* <DEDUP_REMOVED lines=15> */
.L_x_6344:
[----:B------:R1:W-:Y:S02]  /*c5d0*/  STS.128 [R171+0x8800], RZ ;  /* 0x008800ffab007388 */ /* 0x0003e40000000c00 */
.L_x_6343:
[----:B------:R-:W-:Y:S05]  /*c5e0*/  BSYNC.RECONVERGENT B0 ;  /* 0x0000000000007941 */ /* 0x000fea0003800200 */
.L_x_6342:
        /* <DEDUP_REMOVED lines=18> */
.L_x_6347:
[----:B------:R1:W-:Y:S02]  /*c710*/  STS.128 [R171+0x9000], RZ ;  /* 0x009000ffab007388 */ /* 0x0003e40000000c00 */
.L_x_6346:
[----:B------:R-:W-:Y:S05]  /*c720*/  BSYNC.RECONVERGENT B0 ;  /* 0x0000000000007941 */ /* 0x000fea0003800200 */
.L_x_6345:
        /* <DEDUP_REMOVED lines=18> */
.L_x_6350:
[----:B------:R1:W-:Y:S02]  /*c850*/  STS.128 [R171+0x9800], RZ ;  /* 0x009800ffab007388 */ /* 0x0003e40000000c00 */
.L_x_6349:
[----:B------:R-:W-:Y:S05]  /*c860*/  BSYNC.RECONVERGENT B0 ;  /* 0x0000000000007941 */ /* 0x000fea0003800200 */
.L_x_6348:
[----:B------:R-:W-:Y:S01]  /*c870*/  IMAD.SHL.U32 R156, R159, 0x40, RZ ;  /* 0x000000409f9c7824 */ /* 0x000fe200078e00ff */
[----:B------:R-:W-:Y:S01]  /*c880*/  LOP3.LUT R3, R72, 0x8, R159, 0x78, !PT ;  /* 0x0000000848037812 */ /* 0x000fe200078e789f */
[----:B------:R-:W-:Y:S01]  /*c890*/  IMAD.MOV.U32 R5, RZ, RZ, 0x20 ;  /* 0x00000020ff057424 */ /* 0x000fe200078e00ff */
[----:B------:R-:W-:Y:S01]  /*c8a0*/  LEA R157, R157, UR5, 0x1 ;  /* 0x000000059d9d7c11 */ /* 0x000fe2000f8e08ff */
[----:B------:R-:W-:Y:S01]  /*c8b0*/  IMAD.MOV.U32 R4, RZ, RZ, 0x40 ;  /* 0x00000040ff047424 */ /* 0x000fe200078e00ff */
[----:B------:R-:W-:Y:S01]  /*c8c0*/  LOP3.LUT R3, R3, 0x38, R68, 0x78, !PT ;  /* 0x0000003803037812 */ /* 0x000fe200078e7844 */
[----:B------:R-:W5:Y:S01]  /*c8d0*/  LDCU UR14, c[0x0][0x50c] ;  /* 0x0000a180ff0e77ac */ /* 0x000f620008000800 */
[----:B------:R-:W-:Y:S01]  /*c8e0*/  LOP3.LUT R156, R156, 0x400, RZ, 0xc0, !PT ;  /* 0x000004009c9c7812 */ /* 0x000fe200078ec0ff */
[----:B------:R-:W-:Y:S01]  /*c8f0*/  LDSM.16.M88.4 R100, [R157] ;  /* 0x000000009d64783b */ /* 0x000fe20000000200 */
[----:B------:R-:W-:Y:S02]  /*c900*/  R2P PR, R159, 0x6 ;  /* 0x000000069f007804 */ /* 0x000fe40000000000 */
[----:B------:R-:W-:Y:S01]  /*c910*/  VIMNMX R60, PT, PT, R129, R66, PT ;  /* 0x00000042813c7248 */ /* 0x000fe20003fe0100 */
[----:B------:R-:W-:Y:S01]  /*c920*/  IMAD R156, R3, 0x2, R156 ;  /* 0x00000002039c7824 */ /* 0x000fe200078e029c */
[----:B------:R-:W-:Y:S01]  /*c930*/  LOP3.LUT R63, R63, 0xfffffffd, RZ, 0xc0, !PT ;  /* 0xfffffffd3f3f7812 */ /* 0x000fe200078ec0ff */
[----:B------:R-:W0:Y:S01]  /*c940*/  LDGDEPBAR ;  /* 0x00000000000079af */ /* 0x000e220000000000 */
[----:B------:R-:W-:Y:S01]  /*c950*/  SEL R5, R5, 0xffffffe0, !P1 ;  /* 0xffffffe005057807 */ /* 0x000fe20004800000 */
[----:B------:R-:W-:Y:S01]  /*c960*/  VIADD R2, R156, UR5 ;  /* 0x000000059c027c36 */ /* 0x000fe20008000000 */
[----:B------:R-:W-:Y:S01]  /*c970*/  SEL R4, R4, 0xffffffc0, !P2 ;  /* 0xffffffc004047807 */ /* 0x000fe20005000000 */
[----:B------:R-:W2:Y:S02]  /*c980*/  LDSM.16.M88.4 R84, [R156+UR5+0x2000] ;  /* 0x002000059c54783b */ /* 0x000ea40008000200 */
[----:B------:R-:W-:-:S02]  /*c990*/  IMAD.IADD R155, R157, 0x1, R5 ;  /* 0x000000019d9b7824 */ /* 0x000fc400078e0205 */
[----:B------:R-:W3:Y:S01]  /*c9a0*/  LDSM.16.M88.4 R76, [R156+UR5+0x2800] ;  /* 0x002800059c4c783b */ /* 0x000ee20008000200 */
[C---:B------:R-:W-:Y:S02]  /*c9b0*/  IMAD.IADD R151, R2.reuse, 0x1, R5 ;  /* 0x0000000102977824 */ /* 0x040fe400078e0205 */
[--C-:B------:R-:W-:Y:S01]  /*c9c0*/  IMAD.IADD R154, R157, 0x1, R4.reuse ;  /* 0x000000019d9a7824 */ /* 0x100fe200078e0204 */
[----:B------:R-:W5:Y:S01]  /*c9d0*/  LDSM.16.M88.4 R48, [R156+UR5+0x3000] ;  /* 0x003000059c30783b */ /* 0x000f620008000200 */
[----:B------:R-:W-:Y:S02]  /*c9e0*/  IMAD.IADD R150, R2, 0x1, R4 ;  /* 0x0000000102967824 */ /* 0x000fe400078e0204 */
[C---:B------:R-:W-:Y:S01]  /*c9f0*/  IMAD.IADD R153, R5.reuse, 0x1, R154 ;  /* 0x0000000105997824 */ /* 0x040fe200078e029a */
[----:B------:R-:W5:Y:S01]  /*ca00*/  LDSM.16.M88.4 R40, [R156+UR5+0x3800] ;  /* 0x003800059c28783b */ /* 0x000f620008000200 */
[----:B------:R-:W-:-:S03]  /*ca10*/  IMAD.IADD R149, R5, 0x1, R150 ;  /* 0x0000000105957824 */ /* 0x000fc600078e0296 */
[----:B------:R-:W5:Y:S04]  /*ca20*/  LDSM.16.M88.4 R32, [R156+UR5+0x4000] ;  /* 0x004000059c20783b */ /* 0x000f680008000200 */
[----:B------:R-:W5:Y:S04]  /*ca30*/  LDSM.16.M88.4 R24, [R156+UR5+0x4800] ;  /* 0x004800059c18783b */ /* 0x000f680008000200 */
[----:B-1----:R-:W1:Y:S04]  /*ca40*/  LDSM.16.M88.4 R16, [R156+UR5+0x5000] ;  /* 0x005000059c10783b */ /* 0x002e680008000200 */
[----:B----4-:R-:W-:Y:S04]  /*ca50*/  LDSM.16.M88.4 R56, [R155] ;  /* 0x000000009b38783b */ /* 0x010fe80000000200 */
[----:B------:R-:W4:Y:S04]  /*ca60*/  LDSM.16.M88.4 R68, [R151+0x2000] ;  /* 0x002000009744783b */ /* 0x000f280000000200 */
[----:B------:R-:W4:Y:S04]  /*ca70*/  LDSM.16.M88.4 R72, [R156+UR5+0x5800] ;  /* 0x005800059c48783b */ /* 0x000f280008000200 */
[----:B------:R-:W4:Y:S01]  /*ca80*/  LDSM.16.M88.4 R104, [R151+0x2800] ;  /* 0x002800009768783b */ /* 0x000f220000000200 */
[C---:B--2---:R-:W-:Y:S03]  /*ca90*/  HMMA.16816.F32 R88, R100.reuse, R84, RZ ;  /* 0x000000546458723c */ /* 0x044fe600000018ff */
[----:B------:R-:W-:Y:S04]  /*caa0*/  LDSM.16.M88.4 R96, [R154] ;  /* 0x000000009a60783b */ /* 0x000fe80000000200 */
[----:B------:R-:W2:Y:S01]  /*cab0*/  LDSM.16.M88.4 R92, [R150+0x2000] ;  /* 0x00200000965c783b */ /* 0x000ea20000000200 */
[C---:B------:R-:W-:Y:S03]  /*cac0*/  HMMA.16816.F32 R84, R100.reuse, R86, RZ ;  /* 0x000000566454723c */ /* 0x040fe600000018ff */
[----:B------:R-:W2:Y:S04]  /*cad0*/  LDSM.16.M88.4 R124, [R151+0x3000] ;  /* 0x00300000977c783b */ /* 0x000ea80000000200 */
[----:B------:R-:W2:Y:S01]  /*cae0*/  LDSM.16.M88.4 R108, [R151+0x5000] ;  /* 0x00500000976c783b */ /* 0x000ea20000000200 */
[C---:B---3--:R-:W-:Y:S03]  /*caf0*/  HMMA.16816.F32 R80, R100.reuse, R76, RZ ;  /* 0x0000004c6450723c */ /* 0x048fe600000018ff */
[----:B------:R-:W-:Y:S04]  /*cb00*/  LDSM.16.M88.4 R120, [R151+0x3800] ;  /* 0x003800009778783b */ /* 0x000fe80000000200 */
[----:B------:R-:W-:Y:S01]  /*cb10*/  LDSM.16.M88.4 R116, [R151+0x4000] ;  /* 0x004000009774783b */ /* 0x000fe20000000200 */
[C---:B------:R-:W-:Y:S03]  /*cb20*/  HMMA.16816.F32 R76, R100.reuse, R78, RZ ;  /* 0x0000004e644c723c */ /* 0x040fe600000018ff */
[----:B------:R-:W-:Y:S05]  /*cb30*/  LDSM.16.M88.4 R112, [R151+0x4800] ;  /* 0x004800009770783b */ /* 0x000fea0000000200 */
[C---:B-----5:R-:W-:Y:S08]  /*cb40*/  HMMA.16816.F32 R52, R100.reuse, R48, RZ ;  /* 0x000000306434723c */ /* 0x060ff000000018ff */
[C---:B------:R-:W-:Y:S08]  /*cb50*/  HMMA.16816.F32 R44, R100.reuse, R40, RZ ;  /* 0x00000028642c723c */ /* 0x040ff000000018ff */
[C---:B------:R-:W-:Y:S08]  /*cb60*/  HMMA.16816.F32 R36, R100.reuse, R32, RZ ;  /* 0x000000206424723c */ /* 0x040ff000000018ff */
[C---:B------:R-:W-:Y:S08]  /*cb70*/  HMMA.16816.F32 R28, R100.reuse, R24, RZ ;  /* 0x00000018641c723c */ /* 0x040ff000000018ff */
[----:B-1----:R-:W-:Y:S08]  /*cb80*/  HMMA.16816.F32 R20, R100, R16, RZ ;  /* 0x000000106414723c */ /* 0x002ff000000018ff */
[C---:B----4-:R-:W-:Y:S08]  /*cb90*/  HMMA.16816.F32 R88, R56.reuse, R68, R88 ;  /* 0x000000443858723c */ /* 0x050ff00000001858 */
        /* <DEDUP_REMOVED lines=11> */
[----:B------:R-:W-:Y:S01]  /*cc50*/  HMMA.16816.F32 R100, R100, R74, RZ ;  /* 0x0000004a6464723c */ /* 0x000fe200000018ff */
[----:B------:R-:W3:Y:S07]  /*cc60*/  LDSM.16.M88.4 R72, [R153] ;  /* 0x000000009948783b */ /* 0x000eee0000000200 */
[C---:B--2---:R-:W-:Y:S08]  /*cc70*/  HMMA.16816.F32 R88, R96.reuse, R92, R88 ;  /* 0x0000005c6058723c */ /* 0x044ff00000001858 */
[----:B------:R-:W-:Y:S01]  /*cc80*/  HMMA.16816.F32 R84, R96, R94, R84 ;  /* 0x0000005e6054723c */ /* 0x000fe20000001854 */
[----:B------:R-:W2:Y:S07]  /*cc90*/  LDSM.16.M88.4 R92, [R150+0x3000] ;  /* 0x00300000965c783b */ /* 0x000eae0000000200 */
[C---:B------:R-:W-:Y:S08]  /*cca0*/  HMMA.16816.F32 R52, R56.reuse, R124, R52 ;  /* 0x0000007c3834723c */ /* 0x040ff00000001834 */
[C---:B------:R-:W-:Y:S01]  /*ccb0*/  HMMA.16816.F32 R48, R56.reuse, R126, R48 ;  /* 0x0000007e3830723c */ /* 0x040fe20000001830 */
[----:B------:R-:W4:Y:S07]  /*ccc0*/  LDSM.16.M88.4 R124, [R150+0x2800] ;  /* 0x00280000967c783b */ /* 0x000f2e0000000200 */
[C---:B------:R-:W-:Y:S08]  /*ccd0*/  HMMA.16816.F32 R20, R56.reuse, R108, R20 ;  /* 0x0000006c3814723c */ /* 0x040ff00000001814 */
[C---:B------:R-:W-:Y:S08]  /*cce0*/  HMMA.16816.F32 R16, R56.reuse, R110, R16 ;  /* 0x0000006e3810723c */ /* 0x040ff00000001810 */
[C---:B-1----:R-:W-:Y:S01]  /*ccf0*/  HMMA.16816.F32 R108, R56.reuse, R104, R12 ;  /* 0x00000068386c723c */ /* 0x042fe2000000180c */
[----:B------:R-:W-:Y:S07]  /*cd00*/  LDSM.16.M88.4 R12, [R149+0x2800] ;  /* 0x00280000950c783b */ /* 0x000fee0000000200 */
[C---:B------:R-:W-:Y:S08]  /*cd10*/  HMMA.16816.F32 R44, R56.reuse, R120, R44 ;  /* 0x00000078382c723c */ /* 0x040ff0000000182c */
[C---:B------:R-:W-:Y:S08]  /*cd20*/  HMMA.16816.F32 R40, R56.reuse, R122, R40 ;  /* 0x0000007a3828723c */ /* 0x040ff00000001828 */
[C---:B------:R-:W-:Y:S08]  /*cd30*/  HMMA.16816.F32 R36, R56.reuse, R116, R36 ;  /* 0x000000743824723c */ /* 0x040ff00000001824 */
[C---:B------:R-:W-:Y:S08]  /*cd40*/  HMMA.16816.F32 R32, R56.reuse, R118, R32 ;  /* 0x000000763820723c */ /* 0x040ff00000001820 */
[C---:B------:R-:W-:Y:S08]  /*cd50*/  HMMA.16816.F32 R28, R56.reuse, R112, R28 ;  /* 0x00000070381c723c */ /* 0x040ff0000000181c */
[----:B------:R-:W-:Y:S08]  /*cd60*/  HMMA.16816.F32 R24, R56, R114, R24 ;  /* 0x000000723818723c */ /* 0x000ff00000001818 */
[----:B---3--:R-:W-:Y:S08]  /*cd70*/  HMMA.16816.F32 R88, R72, R68, R88 ;  /* 0x000000444858723c */ /* 0x008ff00000001858 */
[----:B------:R-:W-:Y:S01]  /*cd80*/  HMMA.16816.F32 R100, R56, R106, R100 ;  /* 0x0000006a3864723c */ /* 0x000fe20000001864 */
[----:B------:R-:W1:Y:S07]  /*cd90*/  LDSM.16.M88.4 R56, [R150+0x3800] ;  /* 0x003800009638783b */ /* 0x000e6e0000000200 */
[----:B------:R-:W-:Y:S01]  /*cda0*/  HMMA.16816.F32 R84, R72, R70, R84 ;  /* 0x000000464854723c */ /* 0x000fe20000001854 */
[----:B------:R-:W3:Y:S02]  /*cdb0*/  LDSM.16.M88.4 R68, [R150+0x4000] ;  /* 0x004000009644783b */ /* 0x000ee40000000200 */
[----:B------:R-:W-:Y:S01]  /*cdc0*/  FMUL.FTZ R3, R88, UR14 ;  /* 0x0000000e58037c20 */ /* 0x000fe20008410000 */
[----:B------:R-:W-:Y:S01]  /*cdd0*/  FMUL.FTZ R105, R89, UR14 ;  /* 0x0000000e59697c20 */ /* 0x000fe20008410000 */
[----:B------:R-:W-:Y:S01]  /*cde0*/  FMUL.FTZ R107, R90, UR14 ;  /* 0x0000000e5a6b7c20 */ /* 0x000fe20008410000 */
[----:B------:R-:W-:-:S02]  /*cdf0*/  FMUL.FTZ R113, R91, UR14 ;  /* 0x0000000e5b717c20 */ /* 0x000fc40008410000 */
[C---:B--2---:R-:W-:Y:S01]  /*ce00*/  HMMA.16816.F32 R52, R96.reuse, R92, R52 ;  /* 0x0000005c6034723c */ /* 0x044fe20000001834 */
[----:B------:R-:W-:Y:S01]  /*ce10*/  LDSM.16.M88.4 R88, [R150+0x4800] ;  /* 0x004800009658783b */ /* 0x000fe20000000200 */
[----:B------:R-:W-:Y:S06]  /*ce20*/  MUFU.TANH R105, R105 ;  /* 0x0000006900697308 */ /* 0x000fec0000002400 */
[----:B------:R-:W-:Y:S01]  /*ce30*/  HMMA.16816.F32 R48, R96, R94, R48 ;  /* 0x0000005e6030723c */ /* 0x000fe20000001830 */
[----:B------:R-:W2:Y:S01]  /*ce40*/  LDSM.16.M88.4 R92, [R149+0x3000] ;  /* 0x00300000955c783b */ /* 0x000ea20000000200 */
[----:B------:R-:W-:Y:S01]  /*ce50*/  MUFU.TANH R113, R113 ;  /* 0x0000007100717308 */ /* 0x000fe20000002400 */
[----:B------:R-:W-:Y:S01]  /*ce60*/  FMUL.FTZ R84, R84, UR14 ;  /* 0x0000000e54547c20 */ /* 0x000fe20008410000 */
[----:B------:R-:W-:Y:S01]  /*ce70*/  FMUL.FTZ R85, R85, UR14 ;  /* 0x0000000e55557c20 */ /* 0x000fe20008410000 */
[----:B------:R-:W-:Y:S01]  /*ce80*/  FMUL.FTZ R86, R86, UR14 ;  /* 0x0000000e56567c20 */ /* 0x000fe20008410000 */
[----:B------:R-:W-:-:S02]  /*ce90*/  FMUL.FTZ R87, R87, UR14 ;  /* 0x0000000e57577c20 */ /* 0x000fc40008410000 */
[C---:B----4-:R-:W-:Y:S02]  /*cea0*/  HMMA.16816.F32 R80, R96.reuse, R124, R80 ;  /* 0x0000007c6050723c */ /* 0x050fe40000001850 */
[----:B------:R-:W-:Y:S06]  /*ceb0*/  MUFU.TANH R115, R84 ;  /* 0x0000005400737308 */ /* 0x000fec0000002400 */
[C---:B------:R-:W-:Y:S02]  /*cec0*/  HMMA.16816.F32 R76, R96.reuse, R126, R76 ;  /* 0x0000007e604c723c */ /* 0x040fe4000000184c */
[----:B------:R-:W-:Y:S06]  /*ced0*/  MUFU.TANH R85, R85 ;  /* 0x0000005500557308 */ /* 0x000fec0000002400 */
[----:B-1----:R-:W-:Y:S02]  /*cee0*/  HMMA.16816.F32 R44, R96, R56, R44 ;  /* 0x00000038602c723c */ /* 0x002fe4000000182c */
[----:B------:R-:W-:Y:S06]  /*cef0*/  MUFU.TANH R117, R86 ;  /* 0x0000005600757308 */ /* 0x000fec0000002400 */
[C---:B------:R-:W-:Y:S02]  /*cf00*/  HMMA.16816.F32 R80, R72.reuse, R12, R80 ;  /* 0x0000000c4850723c */ /* 0x040fe40000001850 */
[----:B------:R-:W-:Y:S06]  /*cf10*/  MUFU.TANH R87, R87 ;  /* 0x0000005700577308 */ /* 0x000fec0000002400 */
[----:B------:R-:W-:Y:S01]  /*cf20*/  HMMA.16816.F32 R76, R72, R14, R76 ;  /* 0x0000000e484c723c */ /* 0x000fe2000000184c */
[----:B------:R-:W1:Y:S01]  /*cf30*/  LDSM.16.M88.4 R12, [R150+0x5800] ;  /* 0x00580000960c783b */ /* 0x000e620000000200 */
[----:B------:R-:W-:Y:S06]  /*cf40*/  MUFU.TANH R3, R3 ;  /* 0x0000000300037308 */ /* 0x000fec0000002400 */
[----:B------:R-:W-:Y:S01]  /*cf50*/  HMMA.16816.F32 R40, R96, R58, R40 ;  /* 0x0000003a6028723c */ /* 0x000fe20000001828 */
[----:B------:R-:W4:Y:S01]  /*cf60*/  LDSM.16.M88.4 R56, [R150+0x5000] ;  /* 0x005000009638783b */ /* 0x000f220000000200 */
[----:B------:R-:W-:Y:S01]  /*cf70*/  MUFU.TANH R107, R107 ;  /* 0x0000006b006b7308 */ /* 0x000fe20000002400 */
[----:B------:R-:W-:Y:S01]  /*cf80*/  FMUL.FTZ R80, R80, UR14 ;  /* 0x0000000e50507c20 */ /* 0x000fe20008410000 */
[----:B------:R-:W-:Y:S01]  /*cf90*/  FMUL.FTZ R81, R81, UR14 ;  /* 0x0000000e51517c20 */ /* 0x000fe20008410000 */
[----:B------:R-:W-:-:S03]  /*cfa0*/  FMUL.FTZ R82, R82, UR14 ;  /* 0x0000000e52527c20 */ /* 0x000fc60008410000 */
[C---:B---3--:R-:W-:Y:S02]  /*cfb0*/  HMMA.16816.F32 R36, R96.reuse, R68, R36 ;  /* 0x000000446024723c */ /* 0x048fe40000001824 */
        /* <DEDUP_REMOVED lines=8> */
[----:B--2---:R-:W-:Y:S02]  /*d040*/  HMMA.16816.F32 R52, R72, R92, R52 ;  /* 0x0000005c4834723c */ /* 0x004fe40000001834 */
[----:B------:R2:W-:Y:S06]  /*d050*/  MUFU.TANH R123, R82 ;  /* 0x00000052007b7308 */ /* 0x0005ec0000002400 */
[C---:B------:R-:W-:Y:S01]  /*d060*/  HMMA.16816.F32 R28, R96.reuse, R88, R28 ;  /* 0x00000058601c723c */ /* 0x040fe2000000181c */
[----:B------:R-:W-:Y:S01]  /*d070*/  FMUL.FTZ R89, R83, UR14 ;  /* 0x0000000e53597c20 */ /* 0x000fe20008410000 */
[----:B------:R-:W-:Y:S06]  /*d080*/  MUFU.TANH R93, R77 ;  /* 0x0000004d005d7308 */ /* 0x000fec0000002400 */
[C---:B-1----:R-:W-:Y:S02]  /*d090*/  HMMA.16816.F32 R108, R96.reuse, R12, R108 ;  /* 0x0000000c606c723c */ /* 0x042fe4000000186c */
[----:B------:R-:W-:Y:S01]  /*d0a0*/  MUFU.TANH R125, R78 ;  /* 0x0000004e007d7308 */ /* 0x000fe20000002400 */
[----:B------:R-:W-:Y:S01]  /*d0b0*/  FMUL.FTZ R52, R52, UR14 ;  /* 0x0000000e34347c20 */ /* 0x000fe20008410000 */
[----:B--2---:R-:W1:Y:S04]  /*d0c0*/  LDSM.16.M88.4 R80, [R149+0x4000] ;  /* 0x004000009550783b */ /* 0x004e680000000200 */
[C---:B------:R-:W-:Y:S02]  /*d0d0*/  HMMA.16816.F32 R24, R96.reuse, R90, R24 ;  /* 0x0000005a6018723c */ /* 0x040fe40000001818 */
[----:B------:R-:W-:Y:S06]  /*d0e0*/  MUFU.TANH R133, R52 ;  /* 0x0000003400857308 */ /* 0x000fec0000002400 */
[C---:B----4-:R-:W-:Y:S02]  /*d0f0*/  HMMA.16816.F32 R20, R96.reuse, R56, R20 ;  /* 0x000000386014723c */ /* 0x050fe40000001814 */
[----:B------:R2:W-:Y:S06]  /*d100*/  MUFU.TANH R91, R76 ;  /* 0x0000004c005b7308 */ /* 0x0005ec0000002400 */
[----:B------:R-:W-:Y:S01]  /*d110*/  HMMA.16816.F32 R16, R96, R58, R16 ;  /* 0x0000003a6010723c */ /* 0x000fe20000001810 */
[----:B------:R-:W4:Y:S01]  /*d120*/  LDSM.16.M88.4 R56, [R149+0x4800] ;  /* 0x004800009538783b */ /* 0x000f220000000200 */
[----:B------:R-:W-:Y:S06]  /*d130*/  MUFU.TANH R89, R89 ;  /* 0x0000005900597308 */ /* 0x000fec0000002400 */
[----:B------:R-:W-:Y:S01]  /*d140*/  HMMA.16816.F32 R48, R72, R94, R48 ;  /* 0x0000005e4830723c */ /* 0x000fe20000001830 */
[----:B------:R-:W-:Y:S01]  /*d150*/  FMUL.FTZ R95, R53, UR14 ;  /* 0x0000000e355f7c20 */ /* 0x000fe20008410000 */
[----:B------:R-:W-:Y:S01]  /*d160*/  MUFU.TANH R127, R127 ;  /* 0x0000007f007f7308 */ /* 0x000fe20000002400 */
[----:B--2---:R-:W2:Y:S05]  /*d170*/  LDSM.16.M88.4 R76, [R149+0x5000] ;  /* 0x00500000954c783b */ /* 0x004eaa0000000200 */
[----:B------:R-:W-:Y:S01]  /*d180*/  HMMA.16816.F32 R12, R96, R14, R100 ;  /* 0x0000000e600c723c */ /* 0x000fe20000001864 */
[----:B------:R-:W-:Y:S01]  /*d190*/  FMUL.FTZ R97, R54, UR14 ;  /* 0x0000000e36617c20 */ /* 0x000fe20008410000 */
[----:B------:R-:W-:Y:S01]  /*d1a0*/  VIADDMNMX R100, R129, 0x8, R66, PT ;  /* 0x0000000881647846 */ /* 0x000fe20003800142 */
[----:B------:R-:W-:Y:S05]  /*d1b0*/  MUFU.TANH R95, R95 ;  /* 0x0000005f005f7308 */ /* 0x000fea0000002400 */
[----:B---3--:R-:W-:Y:S01]  /*d1c0*/  HMMA.16816.F32 R44, R72, R68, R44 ;  /* 0x00000044482c723c */ /* 0x008fe2000000182c */
[----:B------:R-:W-:-:S02]  /*d1d0*/  FMUL.FTZ R69, R55, UR14 ;  /* 0x0000000e37457c20 */ /* 0x000fc40008410000 */
[----:B------:R-:W3:Y:S01]  /*d1e0*/  LDSM.16.M88.4 R52, [R149+0x5800] ;  /* 0x005800009534783b */ /* 0x000ee20000000200 */
[----:B------:R-:W-:Y:S01]  /*d1f0*/  FMUL.FTZ R49, R49, UR14 ;  /* 0x0000000e31317c20 */ /* 0x000fe20008410000 */
[----:B------:R-:W-:Y:S01]  /*d200*/  MUFU.TANH R97, R97 ;  /* 0x0000006100617308 */ /* 0x000fe20000002400 */
[----:B------:R-:W-:Y:S01]  /*d210*/  FMUL.FTZ R48, R48, UR14 ;  /* 0x0000000e30307c20 */ /* 0x000fe20008410000 */
[----:B------:R-:W-:Y:S01]  /*d220*/  FMUL.FTZ R50, R50, UR14 ;  /* 0x0000000e32327c20 */ /* 0x000fe20008410000 */
[----:B------:R-:W-:Y:S01]  /*d230*/  HMMA.16816.F32 R40, R72, R70, R40 ;  /* 0x000000464828723c */ /* 0x000fe20000001828 */
[----:B------:R-:W-:Y:S01]  /*d240*/  FMUL.FTZ R51, R51, UR14 ;  /* 0x0000000e33337c20 */ /* 0x000fe20008410000 */
[----:B------:R-:W-:-:S04]  /*d250*/  DEPBAR.LE SB0, 0x0 ;  /* 0x000080000000791a */ /* 0x000fc80000000000 */
[----:B------:R-:W-:Y:S02]  /*d260*/  MUFU.TANH R71, R48 ;  /* 0x0000003000477308 */ /* 0x000fe40000002400 */
[C---:B-1----:R-:W-:Y:S03]  /*d270*/  HMMA.16816.F32 R36, R72.reuse, R80, R36 ;  /* 0x000000504824723c */ /* 0x042fe60000001824 */
[----:B------:R-:W-:Y:S01]  /*d280*/  FMUL.FTZ R44, R44, UR14 ;  /* 0x0000000e2c2c7c20 */ /* 0x000fe20008410000 */
[----:B------:R-:W-:Y:S01]  /*d290*/  FMUL.FTZ R46, R46, UR14 ;  /* 0x0000000e2e2e7c20 */ /* 0x000fe20008410000 */
[----:B------:R-:W-:Y:S01]  /*d2a0*/  FMUL.FTZ R45, R45, UR14 ;  /* 0x0000000e2d2d7c20 */ /* 0x000fe20008410000 */
[----:B------:R1:W-:Y:S01]  /*d2b0*/  MUFU.TANH R81, R49 ;  /* 0x0000003100517308 */ /* 0x0003e20000002400 */
[----:B------:R-:W-:Y:S01]  /*d2c0*/  FMUL.FTZ R47, R47, UR14 ;  /* 0x0000000e2f2f7c20 */ /* 0x000fe20008410000 */
[----:B----4-:R-:W-:Y:S03]  /*d2d0*/  HMMA.16816.F32 R24, R72, R58, R24 ;  /* 0x0000003a4818723c */ /* 0x010fe60000001818 */
[----:B------:R-:W-:Y:S01]  /*d2e0*/  FMUL.FTZ R2, R41, UR14 ;  /* 0x0000000e29027c20 */ /* 0x000fe20008410000 */
[----:B------:R-:W-:-:S02]  /*d2f0*/  FMUL.FTZ R40, R40, UR14 ;  /* 0x0000000e28287c20 */ /* 0x000fc40008410000 */
[----:B------:R-:W-:Y:S02]  /*d300*/  MUFU.TANH R69, R69 ;  /* 0x0000004500457308 */ /* 0x000fe40000002400 */
[C---:B--2---:R-:W-:Y:S03]  /*d310*/  HMMA.16816.F32 R20, R72.reuse, R76, R20 ;  /* 0x0000004c4814723c */ /* 0x044fe60000001814 */
[----:B------:R-:W-:Y:S01]  /*d320*/  FMUL.FTZ R59, R39, UR14 ;  /* 0x0000000e273b7c20 */ /* 0x000fe20008410000 */
[----:B------:R-:W-:Y:S01]  /*d330*/  FMUL.FTZ R66, R36, UR14 ;  /* 0x0000000e24427c20 */ /* 0x000fe20008410000 */
[----:B------:R-:W-:Y:S01]  /*d340*/  FMUL.FTZ R70, R37, UR14 ;  /* 0x0000000e25467c20 */ /* 0x000fe20008410000 */
[----:B------:R2:W-:Y:S01]  /*d350*/  MUFU.TANH R77, R46 ;  /* 0x0000002e004d7308 */ /* 0x0005e20000002400 */
[----:B-1----:R-:W-:Y:S01]  /*d360*/  FMUL.FTZ R49, R43, UR14 ;  /* 0x0000000e2b317c20 */ /* 0x002fe20008410000 */
[----:B------:R-:W-:Y:S01]  /*d370*/  HMMA.16816.F32 R32, R72, R82, R32 ;  /* 0x000000524820723c */ /* 0x000fe20000001820 */
[----:B------:R-:W-:-:S02]  /*d380*/  FMUL.FTZ R68, R38, UR14 ;  /* 0x0000000e26447c20 */ /* 0x000fc40008410000 */
[----:B------:R-:W-:-:S03]  /*d390*/  FMUL.FTZ R43, R26, UR14 ;  /* 0x0000000e1a2b7c20 */ /* 0x000fc60008410000 */
[----:B------:R-:W-:Y:S02]  /*d3a0*/  MUFU.TANH R83, R50 ;  /* 0x0000003200537308 */ /* 0x000fe40000002400 */
[C---:B---3--:R-:W-:Y:S03]  /*d3b0*/  HMMA.16816.F32 R12, R72.reuse, R54, R12 ;  /* 0x00000036480c723c */ /* 0x048fe6000000180c */
[----:B------:R-:W-:Y:S01]  /*d3c0*/  FMUL.FTZ R39, R21, UR14 ;  /* 0x0000000e15277c20 */ /* 0x000fe20008410000 */
[----:B------:R-:W-:Y:S01]  /*d3d0*/  FMUL.FTZ R37, R23, UR14 ;  /* 0x0000000e17257c20 */ /* 0x000fe20008410000 */
[----:B------:R-:W-:Y:S01]  /*d3e0*/  FMUL.FTZ R38, R22, UR14 ;  /* 0x0000000e16267c20 */ /* 0x000fe20008410000 */
[----:B------:R1:W-:Y:S01]  /*d3f0*/  MUFU.TANH R41, R40 ;  /* 0x0000002800297308 */ /* 0x0003e20000002400 */
[----:B--2---:R-:W-:Y:S01]  /*d400*/  FMUL.FTZ R46, R24, UR14 ;  /* 0x0000000e182e7c20 */ /* 0x004fe20008410000 */
[C---:B------:R-:W-:Y:S03]  /*d410*/  HMMA.16816.F32 R16, R72.reuse, R78, R16 ;  /* 0x0000004e4810723c */ /* 0x040fe60000001810 */
[----:B------:R-:W-:Y:S01]  /*d420*/  FMUL.FTZ R58, R32, UR14 ;  /* 0x0000000e203a7c20 */ /* 0x000fe20008410000 */
[----:B------:R-:W-:Y:S01]  /*d430*/  FMUL.FTZ R55, R34, UR14 ;  /* 0x0000000e22377c20 */ /* 0x000fe20008410000 */
[----:B------:R-:W-:Y:S01]  /*d440*/  FMUL.FTZ R54, R35, UR14 ;  /* 0x0000000e23367c20 */ /* 0x000fe20008410000 */
[----:B------:R-:W-:Y:S02]  /*d450*/  MUFU.TANH R79, R49 ;  /* 0x00000031004f7308 */ /* 0x000fe40000002400 */
[----:B------:R-:W-:Y:S01]  /*d460*/  HMMA.16816.F32 R28, R72, R56, R28 ;  /* 0x00000038481c723c */ /* 0x000fe2000000181c */
[----:B------:R-:W-:-:S02]  /*d470*/  FMUL.FTZ R56, R33, UR14 ;  /* 0x0000000e21387c20 */ /* 0x000fc40008410000 */
[----:B------:R-:W-:Y:S01]  /*d480*/  FMUL.FTZ R12, R12, UR14 ;  /* 0x0000000e0c0c7c20 */ /* 0x000fe20008410000 */
[----:B------:R-:W-:Y:S02]  /*d490*/  FMUL.FTZ R14, R14, UR14 ;  /* 0x0000000e0e0e7c20 */ /* 0x000fe40008410000 */
[----:B------:R2:W-:Y:S01]  /*d4a0*/  MUFU.TANH R33, R2 ;  /* 0x0000000200217308 */ /* 0x0005e20000002400 */
[----:B-1----:R-:W-:Y:S01]  /*d4b0*/  FMUL.FTZ R40, R20, UR14 ;  /* 0x0000000e14287c20 */ /* 0x002fe20008410000 */
[----:B------:R-:W-:Y:S01]  /*d4c0*/  HMMA.16816.F32 R108, R72, R52, R108 ;  /* 0x00000034486c723c */ /* 0x000fe2000000186c */
[----:B------:R-:W-:Y:S01]  /*d4d0*/  FMUL.FTZ R73, R42, UR14 ;  /* 0x0000000e2a497c20 */ /* 0x000fe20008410000 */
[----:B------:R-:W-:Y:S01]  /*d4e0*/  FMUL.FTZ R42, R27, UR14 ;  /* 0x0000000e1b2a7c20 */ /* 0x000fe20008410000 */
[----:B------:R-:W-:Y:S02]  /*d4f0*/  IMAD.IADD R27, R67, 0x1, R8 ;  /* 0x00000001431b7824 */ /* 0x000fe400078e0208 */
[----:B------:R-:W-:Y:S01]  /*d500*/  FMUL.FTZ R32, R19, UR14 ;  /* 0x0000000e13207c20 */ /* 0x000fe20008410000 */
[----:B------:R-:W-:Y:S01]  /*d510*/  FMUL.FTZ R34, R18, UR14 ;  /* 0x0000000e12227c20 */ /* 0x000fe20008410000 */
[----:B------:R-:W1:Y:S01]  /*d520*/  MUFU.TANH R21, R12 ;  /* 0x0000000c00157308 */ /* 0x000e620000002400 */
[----:B------:R-:W-:-:S02]  /*d530*/  VIADD R19, R27, 0x78 ;  /* 0x000000781b137836 */ /* 0x000fc40000000000 */
[----:B------:R-:W-:Y:S01]  /*d540*/  FMUL.FTZ R35, R17, UR14 ;  /* 0x0000000e11237c20 */ /* 0x000fe20008410000 */
[----:B------:R-:W-:Y:S01]  /*d550*/  FMUL.FTZ R8, R13, UR14 ;  /* 0x0000000e0d087c20 */ /* 0x000fe20008410000 */
[----:B------:R-:W-:Y:S02]  /*d560*/  VIADD R13, R27, 0x8 ;  /* 0x000000081b0d7836 */ /* 0x000fe40000000000 */
[----:B------:R-:W-:Y:S01]  /*d570*/  FMUL.FTZ R52, R28, UR14 ;  /* 0x0000000e1c347c20 */ /* 0x000fe20008410000 */
[----:B------:R-:W-:Y:S01]  /*d580*/  ISETP.GE.AND P1, PT, R19, R60, PT ;  /* 0x0000003c1300720c */ /* 0x000fe20003f26270 */
[----:B------:R-:W-:Y:S01]  /*d590*/  FMUL.FTZ R36, R16, UR14 ;  /* 0x0000000e10247c20 */ /* 0x000fe20008410000 */
[----:B------:R3:W4:Y:S01]  /*d5a0*/  MUFU.TANH R17, R14 ;  /* 0x0000000e00117308 */ /* 0x0007220000002400 */
[----:B--2---:R-:W-:Y:S01]  /*d5b0*/  FMUL.FTZ R2, R15, UR14 ;  /* 0x0000000e0f027c20 */ /* 0x004fe20008410000 */
[----:B------:R-:W-:Y:S01]  /*d5c0*/  VIADD R15, R27, 0x1 ;  /* 0x000000011b0f7836 */ /* 0x000fe20000000000 */
[----:B------:R-:W-:Y:S01]  /*d5d0*/  ISETP.GE.AND P0, PT, R19, R100, PT ;  /* 0x000000641300720c */ /* 0x000fe20003f06270 */
[----:B------:R-:W-:Y:S01]  /*d5e0*/  FMUL.FTZ R50, R29, UR14 ;  /* 0x0000000e1d327c20 */ /* 0x000fe20008410000 */
[-C--:B------:R-:W-:Y:S01]  /*d5f0*/  ISETP.GE.AND P4, PT, R13, R60.reuse, PT ;  /* 0x0000003c0d00720c */ /* 0x080fe20003f86270 */
[----:B------:R-:W-:Y:S01]  /*d600*/  FMUL.FTZ R48, R30, UR14 ;  /* 0x0000000e1e307c20 */ /* 0x000fe20008410000 */
[C---:B------:R-:W-:Y:S01]  /*d610*/  ISETP.GE.AND P2, PT, R15.reuse, R60, PT ;  /* 0x0000003c0f00720c */ /* 0x040fe20003f46270 */
[----:B------:R2:W-:Y:S01]  /*d620*/  MUFU.TANH R57, R44 ;  /* 0x0000002c00397308 */ /* 0x0005e20000002400 */
[-C--:B------:R-:W-:Y:S01]  /*d630*/  ISETP.GE.AND P3, PT, R15, R100.reuse, PT ;  /* 0x000000640f00720c */ /* 0x080fe20003f66270 */
[----:B------:R-:W-:Y:S01]  /*d640*/  FMUL.FTZ R30, R110, UR14 ;  /* 0x0000000e6e1e7c20 */ /* 0x000fe20008410000 */
[----:B------:R-:W-:Y:S01]  /*d650*/  I2FP.F32.U32 R18, R15 ;  /* 0x0000000f00127245 */ /* 0x000fe20000201000 */
[----:B------:R-:W-:Y:S01]  /*d660*/  VIADD R15, R27, 0x9 ;  /* 0x000000091b0f7836 */ /* 0x000fe20000000000 */
[----:B------:R-:W-:Y:S01]  /*d670*/  ISETP.GE.AND P5, PT, R13, R100, PT ;  /* 0x000000640d00720c */ /* 0x000fe20003fa6270 */
[----:B------:R-:W-:Y:S01]  /*d680*/  FMUL.FTZ R26, R111, UR14 ;  /* 0x0000000e6f1a7c20 */ /* 0x000fe20008410000 */
[----:B------:R-:W-:Y:S01]  /*d690*/  FMUL.FTZ R29, R109, UR14 ;  /* 0x0000000e6d1d7c20 */ /* 0x000fe20008410000 */
[----:B------:R-:W-:Y:S01]  /*d6a0*/  MUFU.TANH R103, R58 ;  /* 0x0000003a00677308 */ /* 0x000fe20000002400 */
[----:B---3--:R-:W-:-:S02]  /*d6b0*/  I2FP.F32.U32 R14, R19 ;  /* 0x00000013000e7245 */ /* 0x008fc40000201000 */
[----:B------:R-:W-:-:S03]  /*d6c0*/  ISETP.GE.AND P6, PT, R15, R60, PT ;  /* 0x0000003c0f00720c */ /* 0x000fc60003fc6270 */
[CC--:B-1----:R-:W-:Y:S01]  /*d6d0*/  FFMA.FTZ R12, R0.reuse, R14.reuse, R21 ;  /* 0x0000000e000c7223 */ /* 0x0c2fe20000010015 */
[----:B----4-:R-:W-:Y:S01]  /*d6e0*/  FFMA.FTZ R17, R0, R14, R17 ;  /* 0x0000000e00117223 */ /* 0x010fe20000010011 */
[----:B------:R-:W-:Y:S01]  /*d6f0*/  I2FP.F32.U32 R14, R13 ;  /* 0x0000000d000e7245 */ /* 0x000fe20000201000 */
[----:B--2---:R-:W-:Y:S01]  /*d700*/  FMUL.FTZ R44, R25, UR14 ;  /* 0x0000000e192c7c20 */ /* 0x004fe20008410000 */
[----:B------:R-:W-:Y:S01]  /*d710*/  VIADD R13, R27, 0x10 ;  /* 0x000000101b0d7836 */ /* 0x000fe20000000000 */
[----:B------:R-:W-:Y:S01]  /*d720*/  FSEL R49, R12, -INF , !P1 ;  /* 0xff8000000c317808 */ /* 0x000fe20004800000 */
[C---:B------:R-:W-:Y:S01]  /*d730*/  FFMA.FTZ R21, R0.reuse, R18, R105 ;  /* 0x0000001200157223 */ /* 0x040fe20000010069 */
[----:B------:R-:W-:Y:S01]  /*d740*/  ISETP.GE.AND P1, PT, R15, R100, PT ;  /* 0x000000640f00720c */ /* 0x000fe20003f26270 */
[C---:B------:R-:W-:Y:S01]  /*d750*/  FFMA.FTZ R25, R0.reuse, R14, R115 ;  /* 0x0000000e00197223 */ /* 0x040fe20000010073 */
[----:B------:R-:W-:Y:S01]  /*d760*/  I2FP.F32.U32 R12, R15 ;  /* 0x0000000f000c7245 */ /* 0x000fe20000201000 */
[C---:B------:R-:W-:Y:S01]  /*d770*/  FFMA.FTZ R18, R0.reuse, R18, R113 ;  /* 0x0000001200127223 */ /* 0x040fe20000010071 */
[----:B------:R-:W-:Y:S01]  /*d780*/  @P6 LOP3.LUT R63, R63, 0x2, RZ, 0xfc, !PT ;  /* 0x000000023f3f6812 */ /* 0x000fe200078efcff */
[C---:B------:R-:W-:Y:S01]  /*d790*/  FFMA.FTZ R14, R0.reuse, R14, R117 ;  /* 0x0000000e000e7223 */ /* 0x040fe20000010075 */
[----:B------:R-:W-:Y:S01]  /*d7a0*/  FSEL R28, R17, -INF , !P0 ;  /* 0xff800000111c7808 */ /* 0x000fe20004000000 */
[----:B------:R-:W-:Y:S01]  /*d7b0*/  VIADD R17, R27, 0x11 ;  /* 0x000000111b117836 */ /* 0x000fe20000000000 */
[----:B------:R-:W-:Y:S01]  /*d7c0*/  LOP3.LUT R63, R63, 0xfffffffe, RZ, 0xc0, !PT ;  /* 0xfffffffe3f3f7812 */ /* 0x000fe200078ec0ff */
[C---:B------:R-:W-:Y:S01]  /*d7d0*/  FFMA.FTZ R23, R0.reuse, R12, R85 ;  /* 0x0000000c00177223 */ /* 0x040fe20000010055 */
[C---:B------:R-:W-:Y:S01]  /*d7e0*/  ISETP.GE.AND P6, PT, R13.reuse, R60, PT ;  /* 0x0000003c0d00720c */ /* 0x040fe20003fc6270 */
[----:B------:R-:W-:Y:S01]  /*d7f0*/  FFMA.FTZ R12, R0, R12, R87 ;  /* 0x0000000c000c7223 */ /* 0x000fe20000010057 */
[----:B------:R-:W-:Y:S01]  /*d800*/  ISETP.GE.AND P0, PT, R13, R100, PT ;  /* 0x000000640d00720c */ /* 0x000fe20003f06270 */
[----:B------:R1:W-:Y:S01]  /*d810*/  MUFU.TANH R85, R59 ;  /* 0x0000003b00557308 */ /* 0x0003e20000002400 */
[----:B------:R-:W-:-:S02]  /*d820*/  @P1 LOP3.LUT R63, R63, 0x1, RZ, 0xfc, !PT ;  /* 0x000000013f3f1812 */ /* 0x000fc400078efcff */
[----:B------:R-:W-:Y:S01]  /*d830*/  I2FP.F32.U32 R16, R13 ;  /* 0x0000000d00107245 */ /* 0x000fe20000201000 */
[----:B------:R-:W-:Y:S01]  /*d840*/  VIADD R13, R27, 0x18 ;  /* 0x000000181b0d7836 */ /* 0x000fe20000000000 */
[----:B------:R-:W-:Y:S02]  /*d850*/  FSEL R25, R25, -INF , !P4 ;  /* 0xff80000019197808 */ /* 0x000fe40006000000 */
[----:B------:R-:W-:Y:S01]  /*d860*/  LOP3.LUT P4, RZ, R63, 0x2, RZ, 0xc0, !PT ;  /* 0x000000023fff7812 */ /* 0x000fe2000788c0ff */
[CC--:B------:R-:W-:Y:S01]  /*d870*/  FFMA.FTZ R15, R0.reuse, R16.reuse, R119 ;  /* 0x00000010000f7223 */ /* 0x0c0fe20000010077 */
[----:B------:R-:W-:Y:S01]  /*d880*/  I2FP.F32.U32 R24, R17 ;  /* 0x0000001100187245 */ /* 0x000fe20000201000 */
[----:B------:R-:W-:Y:S01]  /*d890*/  FFMA.FTZ R16, R0, R16, R123 ;  /* 0x0000001000107223 */ /* 0x000fe2000001007b */
[----:B------:R-:W-:Y:S01]  /*d8a0*/  FSEL R18, R18, -INF , !P3 ;  /* 0xff80000012127808 */ /* 0x000fe20005800000 */
[----:B------:R-:W-:Y:S01]  /*d8b0*/  MUFU.TANH R87, R56 ;  /* 0x0000003800577308 */ /* 0x000fe20000002400 */
[----:B------:R-:W-:-:S02]  /*d8c0*/  FSEL R23, R23, -INF , !P4 ;  /* 0xff80000017177808 */ /* 0x000fc40006000000 */
[C---:B------:R-:W-:Y:S02]  /*d8d0*/  ISETP.GE.AND P3, PT, R13.reuse, R60, PT ;  /* 0x0000003c0d00720c */ /* 0x040fe40003f66270 */
[----:B------:R-:W-:Y:S01]  /*d8e0*/  ISETP.GE.AND P4, PT, R13, R100, PT ;  /* 0x000000640d00720c */ /* 0x000fe20003f86270 */
[----:B-1----:R-:W-:Y:S01]  /*d8f0*/  VIADD R59, R27, 0x20 ;  /* 0x000000201b3b7836 */ /* 0x002fe20000000000 */
[----:B------:R-:W-:Y:S01]  /*d900*/  I2FP.F32.U32 R22, R13 ;  /* 0x0000000d00167245 */ /* 0x000fe20000201000 */
[-C--:B------:R-:W-:Y:S01]  /*d910*/  FFMA.FTZ R13, R0, R24.reuse, R121 ;  /* 0x00000018000d7223 */ /* 0x080fe20000010079 */
[----:B------:R-:W-:Y:S01]  /*d920*/  FSEL R14, R14, -INF , !P5 ;  /* 0xff8000000e0e7808 */ /* 0x000fe20006800000 */
[C---:B------:R-:W-:Y:S01]  /*d930*/  FFMA.FTZ R24, R0.reuse, R24, R89 ;  /* 0x0000001800187223 */ /* 0x040fe20000010059 */
[----:B------:R-:W-:Y:S01]  /*d940*/  LOP3.LUT P5, RZ, R63, 0x1, RZ, 0xc0, !PT ;  /* 0x000000013fff7812 */ /* 0x000fe200078ac0ff */
[----:B------:R-:W-:Y:S01]  /*d950*/  VIADD R89, R27, 0x19 ;  /* 0x000000191b597836 */ /* 0x000fe20000000000 */
[----:B------:R-:W-:Y:S01]  /*d960*/  FSEL R21, R21, -INF , !P2 ;  /* 0xff80000015157808 */ /* 0x000fe20005000000 */
[-C--:B------:R-:W-:Y:S01]  /*d970*/  FFMA.FTZ R19, R0, R22.reuse, R91 ;  /* 0x0000001600137223 */ /* 0x080fe2000001005b */
[----:B------:R-:W-:Y:S01]  /*d980*/  FSEL R12, R12, -INF , !P5 ;  /* 0xff8000000c0c7808 */ /* 0x000fe20006800000 */
[----:B------:R-:W-:Y:S01]  /*d990*/  FFMA.FTZ R22, R0, R22, R125 ;  /* 0x0000001600167223 */ /* 0x000fe2000001007d */
[-C--:B------:R-:W-:Y:S01]  /*d9a0*/  ISETP.GE.AND P5, PT, R89, R60.reuse, PT ;  /* 0x0000003c5900720c */ /* 0x080fe20003fa6270 */
[----:B------:R1:W-:Y:S01]  /*d9b0*/  MUFU.TANH R91, R55 ;  /* 0x00000037005b7308 */ /* 0x0003e20000002400 */
[----:B------:R-:W-:-:S02]  /*d9c0*/  ISETP.GE.AND P1, PT, R17, R60, PT ;  /* 0x0000003c1100720c */ /* 0x000fc40003f26270 */
[----:B------:R-:W-:Y:S02]  /*d9d0*/  ISETP.GE.AND P2, PT, R17, R100, PT ;  /* 0x000000641100720c */ /* 0x000fe40003f46270 */
[----:B------:R-:W-:Y:S02]  /*d9e0*/  P2R R17, PR, RZ, 0x20 ;  /* 0x00000020ff117803 */ /* 0x000fe40000000000 */
[----:B------:R-:W-:Y:S01]  /*d9f0*/  FSEL R16, R16, -INF , !P0 ;  /* 0xff80000010107808 */ /* 0x000fe20004000000 */
[----:B------:R-:W2:Y:S01]  /*da00*/  MUFU.TANH R51, R51 ;  /* 0x0000003300337308 */ /* 0x000ea20000002400 */
[C---:B------:R-:W-:Y:S02]  /*da10*/  ISETP.GE.AND P5, PT, R59.reuse, R60, PT ;  /* 0x0000003c3b00720c */ /* 0x040fe40003fa6270 */
[----:B------:R-:W-:Y:S02]  /*da20*/  ISETP.GE.AND P0, PT, R59, R100, PT ;  /* 0x000000643b00720c */ /* 0x000fe40003f06270 */
[----:B------:R-:W-:Y:S01]  /*da30*/  I2FP.F32.U32 R58, R59 ;  /* 0x0000003b003a7245 */ /* 0x000fe20000201000 */
[C---:B------:R-:W-:Y:S01]  /*da40*/  VIADD R59, R27.reuse, 0x21 ;  /* 0x000000211b3b7836 */ /* 0x040fe20000000000 */
[----:B------:R-:W-:Y:S01]  /*da50*/  I2FP.F32.U32 R20, R89 ;  /* 0x0000005900147245 */ /* 0x000fe20000201000 */
[----:B------:R-:W3:Y:S01]  /*da60*/  MUFU.TANH R45, R45 ;  /* 0x0000002d002d7308 */ /* 0x000ee20000002400 */
[----:B-1----:R-:W-:-:S02]  /*da70*/  VIADD R55, R27, 0x28 ;  /* 0x000000281b377836 */ /* 0x002fc40000000000 */
[CC--:B------:R-:W-:Y:S01]  /*da80*/  FFMA.FTZ R133, R0.reuse, R58.reuse, R133 ;  /* 0x0000003a00857223 */ /* 0x0c0fe20000010085 */
[C---:B------:R-:W-:Y:S01]  /*da90*/  FFMA.FTZ R97, R0.reuse, R58, R97 ;  /* 0x0000003a00617223 */ /* 0x040fe20000010061 */
[----:B------:R-:W-:Y:S01]  /*daa0*/  I2FP.F32.U32 R58, R59 ;  /* 0x0000003b003a7245 */ /* 0x000fe20000201000 */
[CC--:B------:R-:W-:Y:S01]  /*dab0*/  FFMA.FTZ R56, R0.reuse, R20.reuse, R93 ;  /* 0x0000001400387223 */ /* 0x0c0fe2000001005d */
[----:B------:R-:W-:Y:S01]  /*dac0*/  FSEL R15, R15, -INF , !P6 ;  /* 0xff8000000f0f7808 */ /* 0x000fe20007000000 */
[----:B------:R-:W-:Y:S01]  /*dad0*/  FFMA.FTZ R20, R0, R20, R127 ;  /* 0x0000001400147223 */ /* 0x000fe2000001007f */
[----:B------:R-:W-:Y:S01]  /*dae0*/  ISETP.GE.AND P6, PT, R89, R100, PT ;  /* 0x000000645900720c */ /* 0x000fe20003fc6270 */
[----:B------:R1:W4:Y:S01]  /*daf0*/  MUFU.TANH R53, R47 ;  /* 0x0000002f00357308 */ /* 0x0003220000002400 */
[----:B------:R-:W-:Y:S02]  /*db00*/  FSEL R13, R13, -INF , !P1 ;  /* 0xff8000000d0d7808 */ /* 0x000fe40004800000 */
[----:B------:R-:W-:-:S02]  /*db10*/  FSEL R24, R24, -INF , !P2 ;  /* 0xff80000018187808 */ /* 0x000fc40005000000 */
[----:B------:R-:W-:Y:S02]  /*db20*/  FSEL R22, R22, -INF , !P4 ;  /* 0xff80000016167808 */ /* 0x000fe40006000000 */
[C---:B------:R-:W-:Y:S01]  /*db30*/  ISETP.GE.AND P1, PT, R59.reuse, R60, PT ;  /* 0x0000003c3b00720c */ /* 0x040fe20003f26270 */
[----:B------:R5:W-:Y:S01]  /*db40*/  MUFU.TANH R89, R54 ;  /* 0x0000003600597308 */ /* 0x000be20000002400 */
[----:B------:R-:W-:Y:S01]  /*db50*/  ISETP.GE.AND P2, PT, R59, R100, PT ;  /* 0x000000643b00720c */ /* 0x000fe20003f46270 */
[----:B------:R-:W-:Y:S01]  /*db60*/  FFMA.FTZ R59, R0, R58, R95 ;  /* 0x0000003a003b7223 */ /* 0x000fe2000001005f */
[----:B------:R-:W-:Y:S01]  /*db70*/  ISETP.NE.AND P4, PT, R17, RZ, PT ;  /* 0x000000ff1100720c */ /* 0x000fe20003f85270 */
[----:B------:R-:W-:Y:S01]  /*db80*/  VIADD R95, R27, 0x29 ;  /* 0x000000291b5f7836 */ /* 0x000fe20000000000 */
[----:B------:R-:W-:Y:S02]  /*db90*/  FSEL R20, R20, -INF , !P6 ;  /* 0xff80000014147808 */ /* 0x000fe40007000000 */
[----:B------:R-:W-:Y:S01]  /*dba0*/  FSEL R17, R56, -INF , !P4 ;  /* 0xff80000038117808 */ /* 0x000fe20006000000 */
[----:B------:R-:W4:Y:S01]  /*dbb0*/  MUFU.TANH R73, R73 ;  /* 0x0000004900497308 */ /* 0x000f220000002400 */
[----:B------:R-:W-:Y:S01]  /*dbc0*/  FSEL R19, R19, -INF , !P3 ;  /* 0xff80000013137808 */ /* 0x000fe20005800000 */
[----:B-1----:R-:W-:Y:S01]  /*dbd0*/  FMUL.FTZ R47, R31, UR14 ;  /* 0x0000000e1f2f7c20 */ /* 0x002fe20008410000 */
[-C--:B------:R-:W-:Y:S01]  /*dbe0*/  ISETP.GE.AND P6, PT, R95, R60.reuse, PT ;  /* 0x0000003c5f00720c */ /* 0x080fe20003fc6270 */
[----:B------:R-:W-:Y:S01]  /*dbf0*/  FMUL.FTZ R31, R108, UR14 ;  /* 0x0000000e6c1f7c20 */ /* 0x000fe20008410000 */
[----:B------:R-:W-:-:S02]  /*dc00*/  ISETP.GE.AND P3, PT, R55, R60, PT ;  /* 0x0000003c3700720c */ /* 0x000fc40003f66270 */
[----:B------:R-:W-:Y:S01]  /*dc10*/  ISETP.GE.AND P4, PT, R55, R100, PT ;  /* 0x000000643700720c */ /* 0x000fe20003f86270 */
[----:B------:R1:W-:Y:S01]  /*dc20*/  MUFU.TANH R93, R52 ;  /* 0x00000034005d7308 */ /* 0x0003e20000002400 */
[----:B-----5:R-:W-:Y:S01]  /*dc30*/  I2FP.F32.U32 R54, R55 ;  /* 0x0000003700367245 */ /* 0x020fe20000201000 */
[C---:B------:R-:W-:Y:S01]  /*dc40*/  FFMA.FTZ R55, R0.reuse, R58, R69 ;  /* 0x0000003a00377223 */ /* 0x040fe20000010045 */
[----:B------:R-:W-:Y:S02]  /*dc50*/  I2FP.F32.U32 R106, R95 ;  /* 0x0000005f006a7245 */ /* 0x000fe40000201000 */
[----:B------:R-:W-:Y:S01]  /*dc60*/  FSEL R139, R133, -INF , !P5 ;  /* 0xff800000858b7808 */ /* 0x000fe20006800000 */
[CC--:B------:R-:W-:Y:S01]  /*dc70*/  FFMA.FTZ R56, R0.reuse, R54.reuse, R71 ;  /* 0x0000003600387223 */ /* 0x0c0fe20000010047 */
[C---:B------:R-:W-:Y:S01]  /*dc80*/  FFMA.FTZ R54, R0.reuse, R54, R83 ;  /* 0x0000003600367223 */ /* 0x040fe20000010053 */
[----:B------:R-:W-:Y:S01]  /*dc90*/  VIADD R83, R27, 0x30 ;  /* 0x000000301b537836 */ /* 0x000fe20000000000 */
[----:B------:R5:W-:Y:S01]  /*dca0*/  MUFU.TANH R69, R50 ;  /* 0x0000003200457308 */ /* 0x000be20000002400 */
[CC--:B------:R-:W-:Y:S01]  /*dcb0*/  FFMA.FTZ R81, R0.reuse, R106.reuse, R81 ;  /* 0x0000006a00517223 */ /* 0x0c0fe20000010051 */
[----:B------:R-:W-:Y:S01]  /*dcc0*/  FSEL R132, R97, -INF , !P0 ;  /* 0xff80000061847808 */ /* 0x000fe20004000000 */
[----:B--2---:R-:W-:Y:S01]  /*dcd0*/  FFMA.FTZ R106, R0, R106, R51 ;  /* 0x0000006a006a7223 */ /* 0x004fe20000010033 */
[----:B------:R-:W-:-:S02]  /*dce0*/  FSEL R54, R54, -INF , !P4 ;  /* 0xff80000036367808 */ /* 0x000fc40006000000 */
[C---:B------:R-:W-:Y:S02]  /*dcf0*/  ISETP.GE.AND P5, PT, R83.reuse, R60, PT ;  /* 0x0000003c5300720c */ /* 0x040fe40003fa6270 */
[----:B-1----:R-:W-:Y:S01]  /*dd00*/  I2FP.F32.U32 R52, R83 ;  /* 0x0000005300347245 */ /* 0x002fe20000201000 */
[----:B------:R-:W1:Y:S01]  /*dd10*/  MUFU.TANH R99, R66 ;  /* 0x0000004200637308 */ /* 0x000e620000002400 */
[----:B------:R-:W-:Y:S01]  /*dd20*/  ISETP.GE.AND P0, PT, R83, R100, PT ;  /* 0x000000645300720c */ /* 0x000fe20003f06270 */
[----:B------:R-:W-:Y:S01]  /*dd30*/  VIADD R83, R27, 0x38 ;  /* 0x000000381b537836 */ /* 0x000fe20000000000 */
[----:B------:R-:W-:Y:S01]  /*dd40*/  FSEL R59, R59, -INF , !P1 ;  /* 0xff8000003b3b7808 */ /* 0x000fe20004800000 */
[CC--:B------:R-:W-:Y:S01]  /*dd50*/  FFMA.FTZ R137, R0.reuse, R52.reuse, R57 ;  /* 0x0000003400897223 */ /* 0x0c0fe20000010039 */
[----:B------:R-:W-:Y:S01]  /*dd60*/  FFMA.FTZ R77, R0, R52, R77 ;  /* 0x00000034004d7223 */ /* 0x000fe2000001004d */
[----:B------:R-:W-:Y:S02]  /*dd70*/  FSEL R52, R55, -INF , !P2 ;  /* 0xff80000037347808 */ /* 0x000fe40005000000 */
[----:B-----5:R-:W-:Y:S01]  /*dd80*/  P2R R50, PR, RZ, 0x40 ;  /* 0x00000040ff327803 */ /* 0x020fe20000000000 */
[----:B------:R2:W-:Y:S01]  /*dd90*/  MUFU.TANH R51, R47 ;  /* 0x0000002f00337308 */ /* 0x0005e20000002400 */
[----:B------:R-:W-:Y:S01]  /*dda0*/  ISETP.GE.AND P6, PT, R95, R100, PT ;  /* 0x000000645f00720c */ /* 0x000fe20003fc6270 */
[----:B------:R-:W-:Y:S01]  /*ddb0*/  VIADD R95, R27, 0x31 ;  /* 0x000000311b5f7836 */ /* 0x000fe20000000000 */
[----:B------:R-:W-:-:S02]  /*ddc0*/  ISETP.NE.AND P4, PT, R50, RZ, PT ;  /* 0x000000ff3200720c */ /* 0x000fc40003f85270 */
[----:B------:R-:W-:Y:S02]  /*ddd0*/  FSEL R55, R56, -INF , !P3 ;  /* 0xff80000038377808 */ /* 0x000fe40005800000 */
[C---:B------:R-:W-:Y:S01]  /*dde0*/  ISETP.GE.AND P1, PT, R95.reuse, R60, PT ;  /* 0x0000003c5f00720c */ /* 0x040fe20003f26270 */
[----:B------:R-:W5:Y:S01]  /*ddf0*/  MUFU.TANH R75, R70 ;  /* 0x00000046004b7308 */ /* 0x000f620000002400 */
[----:B------:R-:W-:Y:S02]  /*de00*/  ISETP.GE.AND P2, PT, R95, R100, PT ;  /* 0x000000645f00720c */ /* 0x000fe40003f46270 */
[----:B------:R-:W-:Y:S02]  /*de10*/  I2FP.F32.U32 R95, R95 ;  /* 0x0000005f005f7245 */ /* 0x000fe40000201000 */
[----:B------:R-:W-:Y:S02]  /*de20*/  ISETP.GE.AND P3, PT, R83, R60, PT ;  /* 0x0000003c5300720c */ /* 0x000fe40003f66270 */
[----:B------:R-:W-:Y:S01]  /*de30*/  FSEL R137, R137, -INF , !P5 ;  /* 0xff80000089897808 */ /* 0x000fe20006800000 */
[----:B------:R1:W-:Y:S01]  /*de40*/  MUFU.TANH R71, R48 ;  /* 0x0000003000477308 */ /* 0x0003e20000002400 */
[----:B--2---:R-:W-:Y:S01]  /*de50*/  FSEL R47, R81, -INF , !P4 ;  /* 0xff800000512f7808 */ /* 0x004fe20006000000 */
[----:B------:R-:W-:Y:S01]  /*de60*/  VIADD R81, R27, 0x40 ;  /* 0x000000401b517836 */ /* 0x000fe20000000000 */
[----:B------:R-:W-:Y:S01]  /*de70*/  ISETP.GE.AND P4, PT, R83, R100, PT ;  /* 0x000000645300720c */ /* 0x000fe20003f86270 */
[CC--:B---3--:R-:W-:Y:S01]  /*de80*/  FFMA.FTZ R135, R0.reuse, R95.reuse, R45 ;  /* 0x0000005f00877223 */ /* 0x0c8fe2000001002d */
[----:B------:R-:W-:Y:S01]  /*de90*/  FSEL R118, R77, -INF , !P0 ;  /* 0xff8000004d767808 */ /* 0x000fe20004000000 */
[----:B----4-:R-:W-:Y:S01]  /*dea0*/  FFMA.FTZ R53, R0, R95, R53 ;  /* 0x0000005f00357223 */ /* 0x010fe20000010035 */
[C---:B------:R-:W-:Y:S01]  /*deb0*/  ISETP.GE.AND P5, PT, R81.reuse, R60, PT ;  /* 0x0000003c5100720c */ /* 0x040fe20003fa6270 */
[----:B------:R2:W-:Y:S01]  /*dec0*/  MUFU.TANH R57, R46 ;  /* 0x0000002e00397308 */ /* 0x0005e20000002400 */
[----:B------:R-:W-:Y:S01]  /*ded0*/  ISETP.GE.AND P0, PT, R81, R100, PT ;  /* 0x000000645100720c */ /* 0x000fe20003f06270 */
[----:B------:R-:W-:Y:S01]  /*dee0*/  VIADD R77, R27, 0x48 ;  /* 0x000000481b4d7836 */ /* 0x000fe20000000000 */
[----:B------:R-:W-:-:S02]  /*def0*/  FSEL R106, R106, -INF , !P6 ;  /* 0xff8000006a6a7808 */ /* 0x000fc40007000000 */
[----:B------:R-:W-:Y:S02]  /*df00*/  FSEL R135, R135, -INF , !P1 ;  /* 0xff80000087877808 */ /* 0x000fe40004800000 */
[----:B------:R-:W-:Y:S01]  /*df10*/  FSEL R108, R53, -INF , !P2 ;  /* 0xff800000356c7808 */ /* 0x000fe20005000000 */
[----:B------:R3:W-:Y:S01]  /*df20*/  MUFU.TANH R45, R44 ;  /* 0x0000002c002d7308 */ /* 0x0007e20000002400 */
[----:B-1----:R-:W-:Y:S01]  /*df30*/  I2FP.F32.U32 R48, R83 ;  /* 0x0000005300307245 */ /* 0x002fe20000201000 */
[----:B------:R-:W-:Y:S01]  /*df40*/  VIADD R83, R27, 0x39 ;  /* 0x000000391b537836 */ /* 0x000fe20000000000 */
[----:B------:R-:W-:Y:S01]  /*df50*/  LOP3.LUT R63, R63, 0xfffffffb, RZ, 0xc0, !PT ;  /* 0xfffffffb3f3f7812 */ /* 0x000fe200078ec0ff */
[C---:B------:R-:W-:Y:S02]  /*df60*/  VIADD R53, R27.reuse, 0x49 ;  /* 0x000000491b357836 */ /* 0x040fe40000000000 */
[CC--:B------:R-:W-:Y:S01]  /*df70*/  FFMA.FTZ R41, R0.reuse, R48.reuse, R41 ;  /* 0x0000003000297223 */ /* 0x0c0fe20000010029 */
[C---:B------:R-:W-:Y:S01]  /*df80*/  FFMA.FTZ R73, R0.reuse, R48, R73 ;  /* 0x0000003000497223 */ /* 0x040fe20000010049 */
[----:B------:R-:W-:Y:S01]  /*df90*/  I2FP.F32.U32 R48, R83 ;  /* 0x0000005300307245 */ /* 0x000fe20000201000 */
[----:B------:R-:W1:Y:S01]  /*dfa0*/  MUFU.TANH R101, R68 ;  /* 0x0000004400657308 */ /* 0x000e620000002400 */
[----:B--2---:R-:W-:Y:S01]  /*dfb0*/  I2FP.F32.U32 R46, R81 ;  /* 0x00000051002e7245 */ /* 0x004fe20000201000 */
[----:B------:R-:W-:Y:S01]  /*dfc0*/  VIADD R81, R27, 0x41 ;  /* 0x000000411b517836 */ /* 0x000fe20000000000 */
[----:B------:R-:W-:Y:S01]  /*dfd0*/  ISETP.GE.AND P6, PT, R83, R60, PT ;  /* 0x0000003c5300720c */ /* 0x000fe20003fc6270 */
[CC--:B------:R-:W-:Y:S01]  /*dfe0*/  FFMA.FTZ R79, R0.reuse, R48.reuse, R79 ;  /* 0x00000030004f7223 */ /* 0x0c0fe2000001004f */
[C---:B------:R-:W-:Y:S01]  /*dff0*/  FFMA.FTZ R113, R0.reuse, R48, R33 ;  /* 0x0000003000717223 */ /* 0x040fe20000010021 */
[----:B------:R-:W-:Y:S01]  /*e000*/  FFMA.FTZ R99, R0, R46, R99 ;  /* 0x0000002e00637223 */ /* 0x000fe20000010063 */
[C---:B------:R-:W-:Y:S01]  /*e010*/  ISETP.GE.AND P1, PT, R81.reuse, R60, PT ;  /* 0x0000003c5100720c */ /* 0x040fe20003f26270 */
[----:B------:R2:W-:Y:S01]  /*e020*/  MUFU.TANH R33, R42 ;  /* 0x0000002a00217308 */ /* 0x0005e20000002400 */
[----:B------:R-:W-:-:S02]  /*e030*/  ISETP.GE.AND P2, PT, R81, R100, PT ;  /* 0x000000645100720c */ /* 0x000fc40003f46270 */
[----:B------:R-:W-:Y:S02]  /*e040*/  I2FP.F32.U32 R81, R81 ;  /* 0x0000005100517245 */ /* 0x000fe40000201000 */
[----:B---3--:R-:W-:Y:S02]  /*e050*/  P2R R44, PR, RZ, 0x40 ;  /* 0x00000040ff2c7803 */ /* 0x008fe40000000000 */
[----:B------:R-:W-:Y:S01]  /*e060*/  ISETP.GE.AND P6, PT, R83, R100, PT ;  /* 0x000000645300720c */ /* 0x000fe20003fc6270 */
[CC--:B-----5:R-:W-:Y:S01]  /*e070*/  FFMA.FTZ R75, R0.reuse, R81.reuse, R75 ;  /* 0x00000051004b7223 */ /* 0x0e0fe2000001004b */
[----:B------:R-:W-:Y:S01]  /*e080*/  FSEL R133, R41, -INF , !P3 ;  /* 0xff80000029857808 */ /* 0x000fe20005800000 */
[C---:B-1----:R-:W-:Y:S01]  /*e090*/  FFMA.FTZ R101, R0.reuse, R46, R101 ;  /* 0x0000002e00657223 */ /* 0x042fe20000010065 */
[----:B------:R1:W-:Y:S01]  /*e0a0*/  MUFU.TANH R41, R40 ;  /* 0x0000002800297308 */ /* 0x0003e20000002400 */
[----:B------:R-:W-:Y:S01]  /*e0b0*/  FSEL R110, R73, -INF , !P4 ;  /* 0xff800000496e7808 */ /* 0x000fe20006000000 */
[----:B------:R-:W-:Y:S01]  /*e0c0*/  VIADD R73, R27, 0x50 ;  /* 0x000000501b497836 */ /* 0x000fe20000000000 */
[----:B------:R-:W-:Y:S01]  /*e0d0*/  FSEL R115, R99, -INF , !P5 ;  /* 0xff80000063737808 */ /* 0x000fe20006800000 */
[----:B------:R-:W-:Y:S01]  /*e0e0*/  FFMA.FTZ R85, R0, R81, R85 ;  /* 0x0000005100557223 */ /* 0x000fe20000010055 */
[----:B------:R-:W-:-:S02]  /*e0f0*/  ISETP.GE.AND P5, PT, R53, R100, PT ;  /* 0x000000643500720c */ /* 0x000fc40003fa6270 */
[----:B--2---:R-:W-:Y:S01]  /*e100*/  I2FP.F32.U32 R42, R77 ;  /* 0x0000004d002a7245 */ /* 0x004fe20000201000 */
[----:B------:R-:W2:Y:S01]  /*e110*/  MUFU.TANH R43, R43 ;  /* 0x0000002b002b7308 */ /* 0x000ea20000002400 */
[----:B------:R-:W-:Y:S02]  /*e120*/  ISETP.NE.AND P4, PT, R44, RZ, PT ;  /* 0x000000ff2c00720c */ /* 0x000fe40003f85270 */
[----:B------:R-:W-:Y:S01]  /*e130*/  FSEL R112, R79, -INF , !P6 ;  /* 0xff8000004f707808 */ /* 0x000fe20007000000 */
[C---:B------:R-:W-:Y:S01]  /*e140*/  FFMA.FTZ R103, R0.reuse, R42, R103 ;  /* 0x0000002a00677223 */ /* 0x040fe20000010067 */
[----:B------:R-:W-:Y:S01]  /*e150*/  ISETP.GE.AND P6, PT, R53, R60, PT ;  /* 0x0000003c3500720c */ /* 0x000fe20003fc6270 */
[----:B------:R-:W-:Y:S01]  /*e160*/  FFMA.FTZ R91, R0, R42, R91 ;  /* 0x0000002a005b7223 */ /* 0x000fe2000001005b */
[----:B------:R-:W-:Y:S01]  /*e170*/  FSEL R121, R75, -INF , !P1 ;  /* 0xff8000004b797808 */ /* 0x000fe20004800000 */
[----:B------:R-:W-:Y:S01]  /*e180*/  VIADD R75, R27, 0x51 ;  /* 0x000000511b4b7836 */ /* 0x000fe20000000000 */
[----:B-1----:R-:W-:Y:S01]  /*e190*/  I2FP.F32.U32 R40, R53 ;  /* 0x0000003500287245 */ /* 0x002fe20000201000 */
[----:B------:R-:W-:Y:S01]  /*e1a0*/  MUFU.TANH R37, R37 ;  /* 0x0000002500257308 */ /* 0x000fe20000002400 */
[----:B------:R-:W-:-:S02]  /*e1b0*/  ISETP.GE.AND P3, PT, R77, R60, PT ;  /* 0x0000003c4d00720c */ /* 0x000fc40003f66270 */
[----:B------:R-:W-:Y:S01]  /*e1c0*/  FSEL R113, R113, -INF , !P4 ;  /* 0xff80000071717808 */ /* 0x000fe20006000000 */
[C---:B------:R-:W-:Y:S01]  /*e1d0*/  FFMA.FTZ R87, R0.reuse, R40, R87 ;  /* 0x0000002800577223 */ /* 0x040fe20000010057 */
[----:B------:R-:W-:Y:S01]  /*e1e0*/  ISETP.GE.AND P1, PT, R73, R100, PT ;  /* 0x000000644900720c */ /* 0x000fe20003f26270 */
[C---:B------:R-:W-:Y:S01]  /*e1f0*/  FFMA.FTZ R89, R0.reuse, R40, R89 ;  /* 0x0000002800597223 */ /* 0x040fe20000010059 */
[----:B------:R-:W-:Y:S01]  /*e200*/  I2FP.F32.U32 R122, R73 ;  /* 0x00000049007a7245 */ /* 0x000fe20000201000 */
[----:B------:R1:W3:Y:S01]  /*e210*/  MUFU.TANH R53, R38 ;  /* 0x0000002600357308 */ /* 0x0002e20000002400 */
[----:B------:R-:W-:Y:S02]  /*e220*/  ISETP.GE.AND P4, PT, R77, R100, PT ;  /* 0x000000644d00720c */ /* 0x000fe40003f86270 */
[----:B------:R-:W-:Y:S01]  /*e230*/  FSEL R117, R103, -INF , !P3 ;  /* 0xff80000067757808 */ /* 0x000fe20005800000 */
[CC--:B------:R-:W-:Y:S01]  /*e240*/  FFMA.FTZ R93, R0.reuse, R122.reuse, R93 ;  /* 0x0000007a005d7223 */ /* 0x0c0fe2000001005d */
[----:B------:R-:W-:Y:S01]  /*e250*/  FSEL R128, R91, -INF , !P4 ;  /* 0xff8000005b807808 */ /* 0x000fe20006000000 */
[----:B------:R-:W-:Y:S01]  /*e260*/  FFMA.FTZ R122, R0, R122, R71 ;  /* 0x0000007a007a7223 */ /* 0x000fe20000010047 */
[----:B------:R-:W-:Y:S01]  /*e270*/  FSEL R119, R87, -INF , !P6 ;  /* 0xff80000057777808 */ /* 0x000fe20007000000 */
[----:B------:R4:W-:Y:S01]  /*e280*/  MUFU.TANH R71, R36 ;  /* 0x0000002400477308 */ /* 0x0009e20000002400 */
[----:B------:R-:W-:-:S02]  /*e290*/  FSEL R130, R101, -INF , !P0 ;  /* 0xff80000065827808 */ /* 0x000fc40004000000 */
[----:B------:R-:W-:Y:S02]  /*e2a0*/  FSEL R124, R85, -INF , !P2 ;  /* 0xff800000557c7808 */ /* 0x000fe40005000000 */
[C---:B------:R-:W-:Y:S01]  /*e2b0*/  ISETP.GE.AND P2, PT, R75.reuse, R60, PT ;  /* 0x0000003c4b00720c */ /* 0x040fe20003f46270 */
[----:B------:R-:W-:Y:S01]  /*e2c0*/  BAR.SYNC.DEFER_BLOCKING 0x0 ;  /* 0x0000000000007b1d */ /* 0x000fe20000010000 */
[----:B------:R-:W-:Y:S02]  /*e2d0*/  ISETP.GE.AND P0, PT, R75, R100, PT ;  /* 0x000000644b00720c */ /* 0x000fe40003f06270 */
[----:B-1----:R-:W-:Y:S02]  /*e2e0*/  P2R R38, PR, RZ, 0x20 ;  /* 0x00000020ff267803 */ /* 0x002fe40000000000 */
[----:B------:R-:W-:Y:S01]  /*e2f0*/  ISETP.GE.AND P5, PT, R73, R60, PT ;  /* 0x0000003c4900720c */ /* 0x000fe20003fa6270 */
[----:B------:R-:W-:Y:S01]  /*e300*/  VIADD R73, R27, 0x58 ;  /* 0x000000581b497836 */ /* 0x000fe20000000000 */
[----:B------:R-:W-:Y:S01]  /*e310*/  ISETP.NE.AND P3, PT, R38, RZ, PT ;  /* 0x000000ff2600720c */ /* 0x000fe20003f65270 */
[----:B------:R-:W-:Y:S01]  /*e320*/  MUFU.TANH R39, R39 ;  /* 0x0000002700277308 */ /* 0x000fe20000002400 */
[----:B------:R-:W-:-:S02]  /*e330*/  I2FP.F32.U32 R75, R75 ;  /* 0x0000004b004b7245 */ /* 0x000fc40000201000 */
[C---:B------:R-:W-:Y:S02]  /*e340*/  ISETP.GE.AND P4, PT, R73.reuse, R60, PT ;  /* 0x0000003c4900720c */ /* 0x040fe40003f86270 */
[----:B------:R-:W-:Y:S01]  /*e350*/  ISETP.GE.AND P6, PT, R73, R100, PT ;  /* 0x000000644900720c */ /* 0x000fe20003fc6270 */
[C---:B------:R-:W-:Y:S01]  /*e360*/  FFMA.FTZ R69, R0.reuse, R75, R69 ;  /* 0x0000004b00457223 */ /* 0x040fe20000010045 */
[----:B------:R-:W-:Y:S01]  /*e370*/  I2FP.F32.U32 R38, R73 ;  /* 0x0000004900267245 */ /* 0x000fe20000201000 */
[----:B------:R-:W-:Y:S01]  /*e380*/  VIADD R73, R27, 0x59 ;  /* 0x000000591b497836 */ /* 0x000fe20000000000 */
[----:B------:R-:W-:Y:S01]  /*e390*/  FSEL R126, R89, -INF , !P3 ;  /* 0xff800000597e7808 */ /* 0x000fe20005800000 */
[----:B------:R-:W-:Y:S01]  /*e3a0*/  FFMA.FTZ R51, R0, R75, R51 ;  /* 0x0000004b00337223 */ /* 0x000fe20000010033 */
[----:B------:R-:W-:Y:S01]  /*e3b0*/  VIADD R75, R27, 0x60 ;  /* 0x000000601b4b7836 */ /* 0x000fe20000000000 */
[----:B------:R-:W-:Y:S01]  /*e3c0*/  FSEL R122, R122, -INF , !P1 ;  /* 0xff8000007a7a7808 */ /* 0x000fe20004800000 */
[C---:B--2---:R-:W-:Y:S01]  /*e3d0*/  FFMA.FTZ R43, R0.reuse, R38, R43 ;  /* 0x00000026002b7223 */ /* 0x044fe2000001002b */
[----:B------:R-:W-:Y:S01]  /*e3e0*/  ISETP.GE.AND P3, PT, R73, R60, PT ;  /* 0x0000003c4900720c */ /* 0x000fe20003f66270 */
[----:B------:R-:W-:Y:S01]  /*e3f0*/  FFMA.FTZ R57, R0, R38, R57 ;  /* 0x0000002600397223 */ /* 0x000fe20000010039 */
[----:B------:R-:W-:Y:S01]  /*e400*/  ISETP.GE.AND P1, PT, R75, R60, PT ;  /* 0x0000003c4b00720c */ /* 0x000fe20003f26270 */
[----:B------:R-:W-:Y:S01]  /*e410*/  MUFU.TANH R35, R35 ;  /* 0x0000002300237308 */ /* 0x000fe20000002400 */
[----:B------:R-:W-:-:S02]  /*e420*/  I2FP.F32.U32 R114, R73 ;  /* 0x0000004900727245 */ /* 0x000fc40000201000 */
[----:B------:R-:W-:Y:S01]  /*e430*/  FSEL R120, R51, -INF , !P0 ;  /* 0xff80000033787808 */ /* 0x000fe20004000000 */
[----:B------:R-:W-:Y:S01]  /*e440*/  VIADD R51, R27, 0x70 ;  /* 0x000000701b337836 */ /* 0x000fe20000000000 */
[----:B------:R-:W-:Y:S01]  /*e450*/  FSEL R116, R43, -INF , !P6 ;  /* 0xff8000002b747808 */ /* 0x000fe20007000000 */
[CC--:B------:R-:W-:Y:S01]  /*e460*/  FFMA.FTZ R45, R0.reuse, R114.reuse, R45 ;  /* 0x00000072002d7223 */ /* 0x0c0fe2000001002d */
[C---:B------:R-:W-:Y:S01]  /*e470*/  FFMA.FTZ R114, R0.reuse, R114, R33 ;  /* 0x0000007200727223 */ /* 0x040fe20000010021 */
[----:B----4-:R-:W-:Y:S01]  /*e480*/  I2FP.F32.U32 R36, R75 ;  /* 0x0000004b00247245 */ /* 0x010fe20000201000 */
[----:B------:R-:W1:Y:S01]  /*e490*/  MUFU.TANH R31, R31 ;  /* 0x0000001f001f7308 */ /* 0x000e620000002400 */
[----:B------:R-:W-:Y:S02]  /*e4a0*/  @P3 LOP3.LUT R63, R63, 0x4, RZ, 0xfc, !PT ;  /* 0x000000043f3f3812 */ /* 0x000fe400078efcff */
[----:B------:R-:W-:Y:S01]  /*e4b0*/  ISETP.GE.AND P3, PT, R73, R100, PT ;  /* 0x000000644900720c */ /* 0x000fe20003f66270 */
[CC--:B------:R-:W-:Y:S01]  /*e4c0*/  FFMA.FTZ R41, R0.reuse, R36.reuse, R41 ;  /* 0x0000002400297223 */ /* 0x0c0fe20000010029 */
[----:B------:R-:W-:Y:S01]  /*e4d0*/  LOP3.LUT R63, R63, 0xfffffffd, RZ, 0xc0, !PT ;  /* 0xfffffffd3f3f7812 */ /* 0x000fe200078ec0ff */
[----:B---3--:R-:W-:Y:S01]  /*e4e0*/  FFMA.FTZ R53, R0, R36, R53 ;  /* 0x0000002400357223 */ /* 0x008fe20000010035 */
[----:B------:R-:W-:Y:S01]  /*e4f0*/  FSEL R125, R57, -INF , !P4 ;  /* 0xff800000397d7808 */ /* 0x000fe20006000000 */
[----:B------:R2:W3:Y:S01]  /*e500*/  MUFU.TANH R73, R34 ;  /* 0x0000002200497308 */ /* 0x0004e20000002400 */
[----:B------:R-:W-:-:S02]  /*e510*/  FSEL R129, R93, -INF , !P5 ;  /* 0xff8000005d817808 */ /* 0x000fc40006800000 */
[----:B------:R-:W-:Y:S01]  /*e520*/  ISETP.GE.AND P5, PT, R75, R100, PT ;  /* 0x000000644b00720c */ /* 0x000fe20003fa6270 */
[----:B------:R-:W-:Y:S01]  /*e530*/  VIADD R75, R27, 0x61 ;  /* 0x000000611b4b7836 */ /* 0x000fe20000000000 */
[----:B------:R-:W-:Y:S01]  /*e540*/  FSEL R127, R69, -INF , !P2 ;  /* 0xff800000457f7808 */ /* 0x000fe20005000000 */
[----:B------:R-:W-:Y:S01]  /*e550*/  VIADD R69, R27, 0x68 ;  /* 0x000000681b457836 */ /* 0x000fe20000000000 */
[----:B------:R-:W-:Y:S01]  /*e560*/  I2FP.F32.U32 R36, R51 ;  /* 0x0000003300247245 */ /* 0x000fe20000201000 */
[----:B------:R-:W4:Y:S01]  /*e570*/  MUFU.TANH R43, R30 ;  /* 0x0000001e002b7308 */ /* 0x000f220000002400 */
[----:B------:R-:W-:Y:S02]  /*e580*/  @P3 LOP3.LUT R63, R63, 0x2, RZ, 0xfc, !PT ;  /* 0x000000023f3f3812 */ /* 0x000fe400078efcff */
[----:B------:R-:W-:Y:S01]  /*e590*/  ISETP.GE.AND P3, PT, R75, R60, PT ;  /* 0x0000003c4b00720c */ /* 0x000fe20003f66270 */
[----:B-1----:R-:W-:Y:S01]  /*e5a0*/  FFMA.FTZ R31, R0, R36, R31 ;  /* 0x00000024001f7223 */ /* 0x002fe2000001001f */
[----:B------:R-:W-:-:S02]  /*e5b0*/  LOP3.LUT R63, R63, 0xfffffffe, RZ, 0xc0, !PT ;  /* 0xfffffffe3f3f7812 */ /* 0x000fc400078ec0ff */
[----:B------:R-:W-:Y:S01]  /*e5c0*/  I2FP.F32.U32 R58, R69 ;  /* 0x00000045003a7245 */ /* 0x000fe20000201000 */
[----:B------:R-:W1:Y:S01]  /*e5d0*/  MUFU.TANH R33, R32 ;  /* 0x0000002000217308 */ /* 0x000e620000002400 */
[----:B------:R-:W-:Y:S02]  /*e5e0*/  @P1 LOP3.LUT R63, R63, 0x1, RZ, 0xfc, !PT ;  /* 0x000000013f3f1812 */ /* 0x000fe400078efcff */
[----:B--2---:R-:W-:Y:S01]  /*e5f0*/  I2FP.F32.U32 R34, R75 ;  /* 0x0000004b00227245 */ /* 0x004fe20000201000 */
[CC--:B------:R-:W-:Y:S01]  /*e600*/  FFMA.FTZ R71, R0.reuse, R58.reuse, R71 ;  /* 0x0000003a00477223 */ /* 0x0c0fe20000010047 */
[C---:B------:R-:W-:Y:S01]  /*e610*/  LOP3.LUT P0, RZ, R63.reuse, 0x4, RZ, 0xc0, !PT ;  /* 0x000000043fff7812 */ /* 0x040fe2000780c0ff */
[C---:B---3--:R-:W-:Y:S01]  /*e620*/  FFMA.FTZ R58, R0.reuse, R58, R73 ;  /* 0x0000003a003a7223 */ /* 0x048fe20000010049 */
[----:B------:R-:W-:Y:S01]  /*e630*/  LOP3.LUT P6, RZ, R63, 0x2, RZ, 0xc0, !PT ;  /* 0x000000023fff7812 */ /* 0x000fe200078cc0ff */
[-C--:B------:R-:W-:Y:S01]  /*e640*/  FFMA.FTZ R37, R0, R34.reuse, R37 ;  /* 0x0000002200257223 */ /* 0x080fe20000010025 */
[----:B------:R-:W-:Y:S01]  /*e650*/  FSEL R123, R45, -INF , !P0 ;  /* 0xff8000002d7b7808 */ /* 0x000fe20004000000 */
[----:B------:R-:W-:Y:S01]  /*e660*/  VIADD R45, R27, 0x69 ;  /* 0x000000691b2d7836 */ /* 0x000fe20000000000 */
[----:B------:R-:W-:Y:S01]  /*e670*/  FSEL R114, R114, -INF , !P6 ;  /* 0xff80000072727808 */ /* 0x000fe20007000000 */
[C---:B------:R-:W-:Y:S01]  /*e680*/  FFMA.FTZ R39, R0.reuse, R34, R39 ;  /* 0x0000002200277223 */ /* 0x040fe20000010027 */
[----:B------:R-:W-:Y:S01]  /*e690*/  LOP3.LUT P4, RZ, R63, 0x1, RZ, 0xc0, !PT ;  /* 0x000000013fff7812 */ /* 0x000fe2000788c0ff */
[----:B------:R-:W-:Y:S01]  /*e6a0*/  MUFU.TANH R29, R29 ;  /* 0x0000001d001d7308 */ /* 0x000fe20000002400 */
[----:B------:R-:W-:Y:S01]  /*e6b0*/  ISETP.GE.AND P6, PT, R45, R60, PT ;  /* 0x0000003c2d00720c */ /* 0x000fe20003fc6270 */
[----:B----4-:R-:W-:Y:S01]  /*e6c0*/  FFMA.FTZ R36, R0, R36, R43 ;  /* 0x0000002400247223 */ /* 0x010fe2000001002b */
[----:B------:R-:W-:Y:S01]  /*e6d0*/  FSEL R111, R41, -INF , !P4 ;  /* 0xff800000296f7808 */ /* 0x000fe20006000000 */
[----:B------:R-:W-:Y:S01]  /*e6e0*/  VIADD R41, R27, 0x71 ;  /* 0x000000711b297836 */ /* 0x000fe20000000000 */
[----:B------:R-:W-:-:S02]  /*e6f0*/  ISETP.GE.AND P4, PT, R45, R100, PT ;  /* 0x000000642d00720c */ /* 0x000fc40003f86270 */
[----:B------:R-:W-:Y:S02]  /*e700*/  LOP3.LUT R63, R63, 0xfffffffb, RZ, 0xc0, !PT ;  /* 0xfffffffb3f3f7812 */ /* 0x000fe400078ec0ff */
[----:B------:R-:W-:Y:S02]  /*e710*/  I2FP.F32.U32 R45, R45 ;  /* 0x0000002d002d7245 */ /* 0x000fe40000201000 */
[----:B------:R-:W-:Y:S02]  /*e720*/  ISETP.GE.AND P1, PT, R75, R100, PT ;  /* 0x000000644b00720c */ /* 0x000fe40003f26270 */
[----:B------:R-:W-:Y:S01]  /*e730*/  FSEL R109, R39, -INF , !P3 ;  /* 0xff800000276d7808 */ /* 0x000fe20005800000 */
[CC--:B------:R-:W-:Y:S01]  /*e740*/  FFMA.FTZ R35, R0.reuse, R45.reuse, R35 ;  /* 0x0000002d00237223 */ /* 0x0c0fe20000010023 */
[----:B------:R-:W-:Y:S01]  /*e750*/  @P6 LOP3.LUT R63, R63, 0x4, RZ, 0xfc, !PT ;  /* 0x000000043f3f6812 */ /* 0x000fe200078efcff */
[----:B------:R2:W-:Y:S01]  /*e760*/  MUFU.TANH R39, R26 ;  /* 0x0000001a00277308 */ /* 0x0005e20000002400 */
[----:B------:R-:W-:Y:S01]  /*e770*/  FSEL R66, R37, -INF , !P1 ;  /* 0xff80000025427808 */ /* 0x000fe20004800000 */
[----:B-1----:R-:W-:Y:S01]  /*e780*/  FFMA.FTZ R33, R0, R45, R33 ;  /* 0x0000002d00217223 */ /* 0x002fe20000010021 */
[----:B------:R-:W-:-:S02]  /*e790*/  LOP3.LUT R63, R63, 0xfffffffe, RZ, 0xc0, !PT ;  /* 0xfffffffe3f3f7812 */ /* 0x000fc400078ec0ff */
[----:B------:R-:W-:Y:S02]  /*e7a0*/  ISETP.GE.AND P6, PT, R51, R100, PT ;  /* 0x000000643300720c */ /* 0x000fe40003fc6270 */
[----:B------:R-:W-:Y:S01]  /*e7b0*/  @P4 LOP3.LUT R63, R63, 0x1, RZ, 0xfc, !PT ;  /* 0x000000013f3f4812 */ /* 0x000fe200078efcff */
[----:B------:R1:W3:Y:S01]  /*e7c0*/  MUFU.TANH R37, R8 ;  /* 0x0000000800257308 */ /* 0x0002e20000002400 */
[-C--:B------:R-:W-:Y:S02]  /*e7d0*/  ISETP.GE.AND P4, PT, R51, R60.reuse, PT ;  /* 0x0000003c3300720c */ /* 0x080fe40003f86270 */
[----:B------:R-:W-:Y:S02]  /*e7e0*/  LOP3.LUT R63, R63, 0xfffffffd, RZ, 0xc0, !PT ;  /* 0xfffffffd3f3f7812 */ /* 0x000fe400078ec0ff */
[----:B------:R-:W-:Y:S02]  /*e7f0*/  FSEL R104, R53, -INF , !P5 ;  /* 0xff80000035687808 */ /* 0x000fe40006800000 */
[----:B------:R-:W-:-:S02]  /*e800*/  ISETP.GE.AND P5, PT, R27, R60, PT ;  /* 0x0000003c1b00720c */ /* 0x000fc40003fa6270 */
[----:B--2---:R-:W-:Y:S02]  /*e810*/  I2FP.F32.U32 R26, R27 ;  /* 0x0000001b001a7245 */ /* 0x004fe40000201000 */
[----:B------:R-:W-:Y:S02]  /*e820*/  FSEL R36, R36, -INF , !P6 ;  /* 0xff80000024247808 */ /* 0x000fe40007000000 */
[----:B------:R-:W-:Y:S01]  /*e830*/  ISETP.NE.AND P6, PT, R61, 0x1, PT ;  /* 0x000000013d00780c */ /* 0x000fe20003fc5270 */
[CC--:B------:R-:W-:Y:S01]  /*e840*/  FFMA.FTZ R3, R0.reuse, R26.reuse, R3 ;  /* 0x0000001a00037223 */ /* 0x0c0fe20000010003 */
[----:B------:R-:W-:Y:S01]  /*e850*/  @P4 LOP3.LUT R63, R63, 0x2, RZ, 0xfc, !PT ;  /* 0x000000023f3f4812 */ /* 0x000fe200078efcff */
[----:B------:R-:W-:Y:S01]  /*e860*/  FFMA.FTZ R26, R0, R26, R107 ;  /* 0x0000001a001a7223 */ /* 0x000fe2000001006b */
[C---:B------:R-:W-:Y:S01]  /*e870*/  ISETP.GE.AND P4, PT, R27.reuse, R100, PT ;  /* 0x000000641b00720c */ /* 0x040fe20003f86270 */
[----:B------:R-:W-:Y:S01]  /*e880*/  VIADD R27, R27, 0x79 ;  /* 0x000000791b1b7836 */ /* 0x000fe20000000000 */
[----:B------:R-:W-:-:S02]  /*e890*/  LOP3.LUT P1, RZ, R63, 0x4, RZ, 0xc0, !PT ;  /* 0x000000043fff7812 */ /* 0x000fc4000782c0ff */
[----:B------:R-:W-:Y:S02]  /*e8a0*/  ISETP.GE.AND P2, PT, R69, R60, PT ;  /* 0x0000003c4500720c */ /* 0x000fe40003f46270 */
[----:B------:R-:W-:Y:S02]  /*e8b0*/  FSEL R101, R35, -INF , !P1 ;  /* 0xff80000023657808 */ /* 0x000fe40004800000 */
[----:B------:R-:W2:Y:S01]  /*e8c0*/  MUFU.TANH R35, R2 ;  /* 0x0000000200237308 */ /* 0x000ea20000002400 */
[----:B------:R-:W-:Y:S02]  /*e8d0*/  ISETP.GE.AND P0, PT, R69, R100, PT ;  /* 0x000000644500720c */ /* 0x000fe40003f06270 */
[C---:B------:R-:W-:Y:S02]  /*e8e0*/  ISETP.GE.AND P3, PT, R41.reuse, R60, PT ;  /* 0x0000003c2900720c */ /* 0x040fe40003f66270 */
[----:B------:R-:W-:Y:S02]  /*e8f0*/  ISETP.GE.AND P1, PT, R41, R100, PT ;  /* 0x000000642900720c */ /* 0x000fe40003f26270 */
[----:B-1----:R-:W-:-:S02]  /*e900*/  I2FP.F32.U32 R8, R27 ;  /* 0x0000001b00087245 */ /* 0x002fc40000201000 */
[----:B------:R-:W-:Y:S02]  /*e910*/  FSEL R105, R71, -INF , !P2 ;  /* 0xff80000047697808 */ /* 0x000fe40005000000 */
[----:B------:R-:W-:Y:S01]  /*e920*/  FSEL R58, R58, -INF , !P0 ;  /* 0xff8000003a3a7808 */ /* 0x000fe20004000000 */
[CC--:B---3--:R-:W-:Y:S01]  /*e930*/  FFMA.FTZ R37, R0.reuse, R8.reuse, R37 ;  /* 0x0000000800257223 */ /* 0x0c8fe20000010025 */
[----:B------:R-:W-:Y:S02]  /*e940*/  I2FP.F32.U32 R41, R41 ;  /* 0x0000002900297245 */ /* 0x000fe40000201000 */
[C---:B------:R-:W-:Y:S02]  /*e950*/  LOP3.LUT P2, RZ, R63.reuse, 0x1, RZ, 0xc0, !PT ;  /* 0x000000013fff7812 */ /* 0x040fe4000784c0ff */
[----:B------:R-:W-:Y:S01]  /*e960*/  LOP3.LUT P0, RZ, R63, 0x2, RZ, 0xc0, !PT ;  /* 0x000000023fff7812 */ /* 0x000fe2000780c0ff */
[CC--:B------:R-:W-:Y:S01]  /*e970*/  FFMA.FTZ R29, R0.reuse, R41.reuse, R29 ;  /* 0x00000029001d7223 */ /* 0x0c0fe2000001001d */
[----:B------:R-:W-:Y:S01]  /*e980*/  FSEL R56, R33, -INF , !P2 ;  /* 0xff80000021387808 */ /* 0x000fe20005000000 */
[C---:B------:R-:W-:Y:S01]  /*e990*/  FFMA.FTZ R30, R0.reuse, R41, R39 ;  /* 0x00000029001e7223 */ /* 0x040fe20000010027 */
[----:B------:R-:W-:Y:S01]  /*e9a0*/  FSEL R57, R31, -INF , !P0 ;  /* 0xff8000001f397808 */ /* 0x000fe20004000000 */
[----:B--2---:R-:W-:Y:S01]  /*e9b0*/  FFMA.FTZ R8, R0, R8, R35 ;  /* 0x0000000800087223 */ /* 0x004fe20000010023 */
[----:B------:R-:W-:-:S02]  /*e9c0*/  ISETP.GE.AND P2, PT, R27, R60, PT ;  /* 0x0000003c1b00720c */ /* 0x000fc40003f46270 */
[----:B------:R-:W-:Y:S02]  /*e9d0*/  ISETP.GE.AND P0, PT, R27, R100, PT ;  /* 0x000000641b00720c */ /* 0x000fe40003f06270 */
[----:B------:R-:W-:Y:S02]  /*e9e0*/  FSEL R51, R29, -INF , !P3 ;  /* 0xff8000001d337808 */ /* 0x000fe40005800000 */
[----:B------:R-:W-:Y:S02]  /*e9f0*/  FSEL R30, R30, -INF , !P1 ;  /* 0xff8000001e1e7808 */ /* 0x000fe40004800000 */
[----:B------:R-:W-:Y:S02]  /*ea00*/  FSEL R27, R3, -INF , !P5 ;  /* 0xff800000031b7808 */ /* 0x000fe40006800000 */
[----:B------:R-:W-:Y:S02]  /*ea10*/  FSEL R26, R26, -INF , !P4 ;  /* 0xff8000001a1a7808 */ /* 0x000fe40006000000 */
[----:B------:R-:W-:-:S02]  /*ea20*/  FSEL R37, R37, -INF , !P2 ;  /* 0xff80000025257808 */ /* 0x000fc40005000000 */
        /* <DEDUP_REMOVED lines=14> */
.L_x_6352:
        /* <DEDUP_REMOVED lines=49> */
[C---:B------:R-:W-:Y:S02]  /*ee20*/  IMAD R3, R32.reuse, UR11, R3 ;  /* 0x0000000b20037c24 */ /* 0x040fe4000f8e0203 */
[----:B------:R-:W-:-:S04]  /*ee30*/  IMAD.WIDE.U32 R32, R32, UR10, RZ ;  /* 0x0000000a20207c25 */ /* 0x000fc8000f8e00ff */
        /* <DEDUP_REMOVED lines=9> */
.L_x_6353:
        /* <DEDUP_REMOVED lines=60> */
.L_x_6351:
        /* <DEDUP_REMOVED lines=46> */
[----:B------:R-:W2:Y:S04]  /*f570*/  SHFL.BFLY PT, R3, R6, 0x1, 0x1f ;  /* 0x0c201f0006037f89 */ /* 0x000ea800000e0000 */
[----:B------:R-:W3:Y:S01]  /*f580*/  SHFL.BFLY PT, R2, R29, 0x1, 0x1f ;  /* 0x0c201f001d027f89 */ /* 0x000ee200000e0000 */
[----:B--2---:R-:W-:Y:S02]  /*f590*/  FMNMX.FTZ R3, R6, R3, !PT ;  /* 0x0000000306037209 */ /* 0x004fe40007810000 */
[----:B---3--:R-:W-:-:S03]  /*f5a0*/  FMNMX.FTZ R2, R29, R2, !PT ;  /* 0x000000021d027209 */ /* 0x008fc60007810000 */
[C---:B-1----:R-:W-:Y:S01]  /*f5b0*/  FMUL.FTZ R46, R3.reuse, UR4 ;  /* 0x00000004032e7c20 */ /* 0x042fe20008410000 */
        /* <DEDUP_REMOVED lines=16> */
[----:B------:R-:W1:Y:S01]  /*f6c0*/  LDSM.16.MT88.4 R12, [R102+0x6000] ;  /* 0x00600000660c783b */ /* 0x000e620000004200 */
        /* <DEDUP_REMOVED lines=8> */
[----:B------:R-:W4:Y:S01]  /*f750*/  LDSM.16.MT88.4 R24, [R148+0x6800] ;  /* 0x006800009418783b */ /* 0x000f220000004200 */
[--C-:B------:R-:W-:Y:S01]  /*f760*/  FFMA.FTZ R5, R59, UR4, -R46.reuse ;  /* 0x000000043b057c23 */ /* 0x100fe2000801082e */
[--C-:B------:R-:W-:Y:S01]  /*f770*/  FFMA.FTZ R4, R55, UR4, -R46.reuse ;  /* 0x0000000437047c23 */ /* 0x100fe2000801082e */
[--C-:B------:R-:W-:Y:S01]  /*f780*/  FFMA.FTZ R6, R139, UR4, -R46.reuse ;  /* 0x000000048b067c23 */ /* 0x100fe2000801082e */
[----:B------:R-:W5:Y:S01]  /*f790*/  LDSM.16.MT88.4 R20, [R103+0x6800] ;  /* 0x006800006714783b */ /* 0x000f620000004200 */
        /* <DEDUP_REMOVED lines=46> */
[----:B------:R-:W-:Y:S01]  /*fa80*/  FADD.FTZ R45, R48, R45 ;  /* 0x0000002d302d7221 */ /* 0x000fe20000010000 */
[----:B------:R-:W-:Y:S01]  /*fa90*/  FADD.FTZ R53, R53, R50 ;  /* 0x0000003235357221 */ /* 0x000fe20000010000 */
[--C-:B------:R-:W-:Y:S01]  /*faa0*/  FFMA.FTZ R56, R57, UR4, -R46.reuse ;  /* 0x0000000439387c23 */ /* 0x100fe2000801082e */
[----:B------:R-:W-:Y:S01]  /*fab0*/  MUFU.EX2 R43, R43 ;  /* 0x0000002b002b7308 */ /* 0x000fe20000000800 */
[--C-:B------:R-:W-:Y:S01]  /*fac0*/  FFMA.FTZ R51, R51, UR4, -R46.reuse ;  /* 0x0000000433337c23 */ /* 0x100fe2000801082e */
[--C-:B------:R-:W-:Y:S01]  /*fad0*/  FFMA.FTZ R49, R49, UR4, -R46.reuse ;  /* 0x0000000431317c23 */ /* 0x100fe2000801082e */
[----:B------:R-:W-:Y:S01]  /*fae0*/  FFMA.FTZ R37, R37, UR4, -R46 ;  /* 0x0000000425257c23 */ /* 0x000fe2000801082e */
[----:B------:R-:W-:Y:S01]  /*faf0*/  FADD.FTZ R46, R44, R53 ;  /* 0x000000352c2e7221 */ /* 0x000fe20000010000 */
[--C-:B------:R-:W-:Y:S01]  /*fb00*/  FFMA.FTZ R30, R30, UR4, -R29.reuse ;  /* 0x000000041e1e7c23 */ /* 0x100fe2000801081d */
[--C-:B------:R-:W-:Y:S01]  /*fb10*/  FFMA.FTZ R28, R28, UR4, -R29.reuse ;  /* 0x000000041c1c7c23 */ /* 0x100fe2000801081d */
[--C-:B------:R-:W-:Y:S01]  /*fb20*/  FFMA.FTZ R8, R8, UR4, -R29.reuse ;  /* 0x0000000408087c23 */ /* 0x100fe2000801081d */
[----:B------:R-:W3:Y:S01]  /*fb30*/  MUFU.EX2 R40, R40 ;  /* 0x0000002800287308 */ /* 0x000ee20000000800 */
[----:B-1----:R-:W-:Y:S01]  /*fb40*/  F2FP.F16.F32.PACK_AB R71, R41, R42 ;  /* 0x0000002a2947723e */ /* 0x002fe200000000ff */
[----:B------:R-:W-:Y:S01]  /*fb50*/  FADD.FTZ R46, R35, R46 ;  /* 0x0000002e232e7221 */ /* 0x000fe20000010000 */
[----:B------:R-:W-:-:S05]  /*fb60*/  FFMA.FTZ R35, R36, UR4, -R29 ;  /* 0x0000000424237c23 */ /* 0x000fca000801081d */
[----:B------:R-:W-:Y:S01]  /*fb70*/  MUFU.EX2 R34, R34 ;  /* 0x0000002200227308 */ /* 0x000fe20000000800 */
[C---:B------:R-:W-:Y:S07]  /*fb80*/  HMMA.16816.F32 R96, R68.reuse, R92, RZ ;  /* 0x0000005c4460723c */ /* 0x040fee00000018ff */
        /* <DEDUP_REMOVED lines=12> */
[----:B---3--:R-:W-:Y:S01]  /*fc50*/  F2FP.F16.F32.PACK_AB R12, R40, R43 ;  /* 0x0000002b280c723e */ /* 0x008fe200000000ff */
[----:B------:R-:W-:Y:S01]  /*fc60*/  FADD.FTZ R43, R43, R46 ;  /* 0x0000002e2b2b7221 */ /* 0x000fe20000010000 */
[----:B-1----:R-:W-:-:S03]  /*fc70*/  F2FP.F16.F32.PACK_AB R13, R38, R39 ;  /* 0x00000027260d723e */ /* 0x002fc600000000ff */
        /* <DEDUP_REMOVED lines=8> */
[C---:B------:R-:W-:Y:S05]  /*fd00*/  HMMA.16816.F32 R96, R12.reuse, R16, R96 ;  /* 0x000000100c60723c */ /* 0x040fea0000001860 */
[----:B------:R-:W-:Y:S03]  /*fd10*/  MUFU.EX2 R47, R47 ;  /* 0x0000002f002f7308 */ /* 0x000fe60000000800 */
[C---:B------:R-:W-:Y:S01]  /*fd20*/  HMMA.16816.F32 R92, R12.reuse, R18, R92 ;  /* 0x000000120c5c723c */ /* 0x040fe2000000185c */
[----:B------:R-:W2:Y:S04]  /*fd30*/  LDSM.16.MT88.4 R16, [R102+0x6800] ;  /* 0x006800006610783b */ /* 0x000ea80000004200 */
        /* <DEDUP_REMOVED lines=21> */
[----:B-----5:R-:W-:-:S03]  /*fe90*/  F2FP.F16.F32.PACK_AB R15, R59, R54 ;  /* 0x000000363b0f723e */ /* 0x020fc600000000ff */
[----:B------:R-:W-:Y:S02]  /*fea0*/  FADD.FTZ R4, R4, R29 ;  /* 0x0000001d04047221 */ /* 0x000fe40000010000 */
[----:B------:R-:W-:Y:S02]  /*feb0*/  MUFU.EX2 R106, R106 ;  /* 0x0000006a006a7308 */ /* 0x000fe40000000800 */
[----:B----4-:R-:W-:Y:S01]  /*fec0*/  HMMA.16816.F32 R96, R12, R24, R96 ;  /* 0x000000180c60723c */ /* 0x010fe20000001860 */
[----:B------:R-:W-:-:S05]  /*fed0*/  FADD.FTZ R4, R47, R4 ;  /* 0x000000042f047221 */ /* 0x000fca0000010000 */
        /* <DEDUP_REMOVED lines=8> */
[----:B------:R-:W5:Y:S02]  /*ff60*/  MUFU.EX2 R113, R113 ;  /* 0x0000007100717308 */ /* 0x000f640000000800 */
        /* <DEDUP_REMOVED lines=8> */
[----:B------:R-:W1:Y:S01]  /*fff0*/  LDSM.16.MT88.4 R24, [R103+0x7800] ;  /* 0x007800006718783b */ /* 0x000e620000004200 */
[----:B------:R-:W-:Y:S01]  /*10000*/  F2FP.F16.F32.PACK_AB R12, R64, R67 ;  /* 0x00000043400c723e */ /* 0x000fe200000000ff */
[----:B------:R-:W-:Y:S01]  /*10010*/  FADD.FTZ R67, R67, R4 ;  /* 0x0000000443437221 */ /* 0x000fe20000010000 */
[----:B---3--:R-:W-:-:S02]  /*10020*/  F2FP.F16.F32.PACK_AB R13, R108, R107 ;  /* 0x0000006b6c0d723e */ /* 0x008fc400000000ff */
        /* <DEDUP_REMOVED lines=8> */
[----:B------:R-:W3:Y:S02]  /*100b0*/  MUFU.EX2 R124, R124 ;  /* 0x0000007c007c7308 */ /* 0x000ee40000000800 */
        /* <DEDUP_REMOVED lines=18> */
[----:B---3--:R-:W-:Y:S01]  /*101e0*/  F2FP.F16.F32.PACK_AB R13, R124, R119 ;  /* 0x000000777c0d723e */ /* 0x008fe200000000ff */
[----:B------:R-:W-:Y:S01]  /*101f0*/  FADD.FTZ R115, R115, R106 ;  /* 0x0000006a73737221 */ /* 0x000fe20000010000 */
[----:B------:R-:W-:Y:S01]  /*10200*/  F2FP.F16.F32.PACK_AB R14, R118, R117 ;  /* 0x00000075760e723e */ /* 0x000fe200000000ff */
[----:B------:R-:W-:Y:S01]  /*10210*/  MUFU.EX2 R122, R122 ;  /* 0x0000007a007a7308 */ /* 0x000fe20000000800 */
[----:B--2---:R-:W-:Y:S01]  /*10220*/  F2FP.F16.F32.PACK_AB R15, R126, R121 ;  /* 0x000000797e0f723e */ /* 0x004fe200000000ff */
[----:B------:R-:W-:-:S06]  /*10230*/  FADD.FTZ R112, R112, R115 ;  /* 0x0000007370707221 */ /* 0x000fcc0000010000 */
[C---:B-----5:R-:W-:Y:S01]  /*10240*/  HMMA.16816.F32 R96, R12.reuse, R16, R96 ;  /* 0x000000100c60723c */ /* 0x060fe20000001860 */
[----:B------:R-:W2:Y:S07]  /*10250*/  MUFU.EX2 R123, R123 ;  /* 0x0000007b007b7308 */ /* 0x000eae0000000800 */
[C---:B------:R-:W-:Y:S01]  /*10260*/  HMMA.16816.F32 R92, R12.reuse, R18, R92 ;  /* 0x000000120c5c723c */ /* 0x040fe2000000185c */
[----:B------:R-:W3:Y:S01]  /*10270*/  LDSM.16.MT88.4 R16, [R102+0x8000] ;  /* 0x008000006610783b */ /* 0x000ee20000004200 */
[----:B------:R-:W-:Y:S06]  /*10280*/  MUFU.EX2 R116, R116 ;  /* 0x0000007400747308 */ /* 0x000fec0000000800 */
[C---:B-1----:R-:W-:Y:S02]  /*10290*/  HMMA.16816.F32 R88, R12.reuse, R24, R88 ;  /* 0x000000180c58723c */ /* 0x042fe40000001858 */
[----:B------:R-:W1:Y:S06]  /*102a0*/  MUFU.EX2 R129, R129 ;  /* 0x0000008100817308 */ /* 0x000e6c0000000800 */
        /* <DEDUP_REMOVED lines=10> */
[----:B------:R-:W-:Y:S01]  /*10350*/  HMMA.16816.F32 R68, R12, R18, R68 ;  /* 0x000000120c44723c */ /* 0x000fe20000001844 */
[----:B------:R-:W3:Y:S01]  /*10360*/  LDSM.16.MT88.4 R16, [R103+0x8800] ;  /* 0x008800006710783b */ /* 0x000ee20000004200 */
[----:B------:R-:W-:Y:S01]  /*10370*/  F2FP.F16.F32.PACK_AB R12, R127, R128 ;  /* 0x000000807f0c723e */ /* 0x000fe200000000ff */
[----:B------:R-:W-:Y:S01]  /*10380*/  MUFU.EX2 R101, R101 ;  /* 0x0000006500657308 */ /* 0x000fe20000000800 */
[----:B--2---:R-:W-:-:S02]  /*10390*/  F2FP.F16.F32.PACK_AB R13, R123, R122 ;  /* 0x0000007a7b0d723e */ /* 0x004fc400000000ff */
[----:B------:R-:W-:Y:S02]  /*103a0*/  F2FP.F16.F32.PACK_AB R14, R130, R125 ;  /* 0x0000007d820e723e */ /* 0x000fe400000000ff */
[----:B-1----:R-:W-:-:S03]  /*103b0*/  F2FP.F16.F32.PACK_AB R15, R129, R116 ;  /* 0x00000074810f723e */ /* 0x002fc600000000ff */
[----:B------:R-:W1:Y:S04]  /*103c0*/  MUFU.EX2 R66, R66 ;  /* 0x0000004200427308 */ /* 0x000e680000000800 */
[C---:B-----5:R-:W-:Y:S04]  /*103d0*/  HMMA.16816.F32 R96, R12.reuse, R24, R96 ;  /* 0x000000180c60723c */ /* 0x060fe80000001860 */
[----:B------:R-:W-:Y:S04]  /*103e0*/  MUFU.EX2 R58, R58 ;  /* 0x0000003a003a7308 */ /* 0x000fe80000000800 */
[C---:B------:R-:W-:Y:S01]  /*103f0*/  HMMA.16816.F32 R92, R12.reuse, R26, R92 ;  /* 0x0000001a0c5c723c */ /* 0x040fe2000000185c */
[----:B------:R-:W2:Y:S03]  /*10400*/  LDSM.16.MT88.4 R24, [R102+0x8800] ;  /* 0x008800006618783b */ /* 0x000ea60000004200 */
[----:B------:R-:W5:Y:S04]  /*10410*/  MUFU.EX2 R109, R109 ;  /* 0x0000006d006d7308 */ /* 0x000f680000000800 */
[C---:B----4-:R-:W-:Y:S04]  /*10420*/  HMMA.16816.F32 R88, R12.reuse, R20, R88 ;  /* 0x000000140c58723c */ /* 0x050fe80000001858 */
[----:B------:R4:W-:Y:S04]  /*10430*/  MUFU.EX2 R44, R37 ;  /* 0x00000025002c7308 */ /* 0x0009e80000000800 */
        /* <DEDUP_REMOVED lines=8> */
[C---:B--2---:R-:W-:Y:S04]  /*104c0*/  HMMA.16816.F32 R72, R12.reuse, R24, R72 ;  /* 0x000000180c48723c */ /* 0x044fe80000001848 */
[----:B------:R-:W-:Y:S04]  /*104d0*/  MUFU.EX2 R35, R35 ;  /* 0x0000002300237308 */ /* 0x000fe80000000800 */
[----:B------:R-:W-:Y:S01]  /*104e0*/  HMMA.16816.F32 R68, R12, R26, R68 ;  /* 0x0000001a0c44723c */ /* 0x000fe20000001844 */
[----:B------:R-:W2:Y:S01]  /*104f0*/  LDSM.16.MT88.4 R24, [R103+0x9000] ;  /* 0x009000006718783b */ /* 0x000ea20000004200 */
[----:B------:R-:W-:-:S02]  /*10500*/  F2FP.F16.F32.PACK_AB R12, R114, R111 ;  /* 0x0000006f720c723e */ /* 0x000fc400000000ff */
[----:B------:R-:W2:Y:S01]  /*10510*/  MUFU.EX2 R30, R30 ;  /* 0x0000001e001e7308 */ /* 0x000ea20000000800 */
[----:B-1----:R-:W-:Y:S02]  /*10520*/  F2FP.F16.F32.PACK_AB R13, R66, R101 ;  /* 0x00000065420d723e */ /* 0x002fe400000000ff */
[----:B------:R-:W-:Y:S02]  /*10530*/  F2FP.F16.F32.PACK_AB R14, R120, R105 ;  /* 0x00000069780e723e */ /* 0x000fe400000000ff */
[----:B-----5:R-:W-:-:S03]  /*10540*/  F2FP.F16.F32.PACK_AB R15, R109, R58 ;  /* 0x0000003a6d0f723e */ /* 0x020fc600000000ff */
[----:B------:R-:W-:Y:S04]  /*10550*/  MUFU.EX2 R28, R28 ;  /* 0x0000001c001c7308 */ /* 0x000fe80000000800 */
[C---:B----4-:R-:W-:Y:S04]  /*10560*/  HMMA.16816.F32 R96, R12.reuse, R20, R96 ;  /* 0x000000140c60723c */ /* 0x050fe80000001860 */
[----:B------:R-:W1:Y:S04]  /*10570*/  MUFU.EX2 R5, R8 ;  /* 0x0000000800057308 */ /* 0x000e680000000800 */
[C---:B------:R-:W-:Y:S01]  /*10580*/  HMMA.16816.F32 R92, R12.reuse, R22, R92 ;  /* 0x000000160c5c723c */ /* 0x040fe2000000185c */
[----:B------:R-:W4:Y:S07]  /*10590*/  LDSM.16.MT88.4 R20, [R102+0x9000] ;  /* 0x009000006614783b */ /* 0x000f2e0000004200 */
[----:B---3--:R-:W-:Y:S01]  /*105a0*/  HMMA.16816.F32 R88, R12, R16, R88 ;  /* 0x000000100c58723c */ /* 0x008fe20000001858 */
[----:B------:R-:W-:-:S04]  /*105b0*/  FADD.FTZ R16, R42, R45 ;  /* 0x0000002d2a107221 */ /* 0x000fc80000010000 */
[----:B------:R-:W-:-:S03]  /*105c0*/  FADD.FTZ R16, R41, R16 ;  /* 0x0000001029107221 */ /* 0x000fc60000010000 */
[----:B------:R-:W-:Y:S01]  /*105d0*/  HMMA.16816.F32 R84, R12, R18, R84 ;  /* 0x000000120c54723c */ /* 0x000fe20000001854 */
[----:B------:R-:W-:Y:S02]  /*105e0*/  FADD.FTZ R39, R39, R16 ;  /* 0x0000001027277221 */ /* 0x000fe40000010000 */
[----:B------:R-:W3:Y:S02]  /*105f0*/  LDSM.16.MT88.4 R16, [R152+0x9800] ;  /* 0x009800009810783b */ /* 0x000ee40000004200 */
[----:B------:R-:W-:-:S03]  /*10600*/  FADD.FTZ R37, R38, R39 ;  /* 0x0000002726257221 */ /* 0x000fc60000010000 */
        /* <DEDUP_REMOVED lines=8> */
[----:B----4-:R-:W-:Y:S03]  /*10690*/  HMMA.16816.F32 R72, R12, R20, R72 ;  /* 0x000000140c48723c */ /* 0x010fe60000001848 */
[----:B------:R-:W-:-:S04]  /*106a0*/  FADD.FTZ R54, R59, R54 ;  /* 0x000000363b367221 */ /* 0x000fc80000010000 */
[----:B------:R-:W-:Y:S01]  /*106b0*/  FADD.FTZ R29, R107, R54 ;  /* 0x000000366b1d7221 */ /* 0x000fe20000010000 */
[----:B------:R-:W-:Y:S01]  /*106c0*/  HMMA.16816.F32 R68, R12, R22, R68 ;  /* 0x000000160c44723c */ /* 0x000fe20000001844 */
[----:B------:R-:W4:Y:S01]  /*106d0*/  LDSM.16.MT88.4 R20, [R103+0x9800] ;  /* 0x009800006714783b */ /* 0x000f220000004200 */
[----:B------:R-:W-:Y:S01]  /*106e0*/  F2FP.F16.F32.PACK_AB R12, R51, R56 ;  /* 0x00000038330c723e */ /* 0x000fe200000000ff */
[----:B------:R-:W-:Y:S01]  /*106f0*/  FADD.FTZ R29, R108, R29 ;  /* 0x0000001d6c1d7221 */ /* 0x000fe20000010000 */
[----:B------:R-:W-:Y:S02]  /*10700*/  F2FP.F16.F32.PACK_AB R13, R30, R35 ;  /* 0x000000231e0d723e */ /* 0x000fe400000000ff */
[----:B------:R-:W-:Y:S01]  /*10710*/  F2FP.F16.F32.PACK_AB R14, R44, R49 ;  /* 0x000000312c0e723e */ /* 0x000fe200000000ff */
[----:B------:R-:W-:Y:S01]  /*10720*/  FADD.FTZ R4, R110, R29 ;  /* 0x0000001d6e047221 */ /* 0x000fe20000010000 */
[----:B-1----:R-:W-:-:S03]  /*10730*/  F2FP.F16.F32.PACK_AB R15, R5, R28 ;  /* 0x0000001c050f723e */ /* 0x002fc600000000ff */
[----:B------:R-:W-:-:S04]  /*10740*/  FADD.FTZ R4, R113, R4 ;  /* 0x0000000471047221 */ /* 0x000fc80000010000 */
[----:B---3--:R-:W-:Y:S01]  /*10750*/  HMMA.16816.F32 R96, R12, R16, R96 ;  /* 0x000000100c60723c */ /* 0x008fe20000001860 */
[----:B------:R-:W-:-:S04]  /*10760*/  FADD.FTZ R119, R119, R4 ;  /* 0x0000000477777221 */ /* 0x000fc80000010000 */
[----:B------:R-:W-:-:S03]  /*10770*/  FADD.FTZ R124, R124, R119 ;  /* 0x000000777c7c7221 */ /* 0x000fc60000010000 */
        /* <DEDUP_REMOVED lines=104> */
.L_x_6355:
        /* <DEDUP_REMOVED lines=8> */
.L_x_6356:
        /* <DEDUP_REMOVED lines=20> */
[----:B------:R-:W-:Y:S03]  /*10fc0*/  @!P1 LDGSTS.E.BYPASS.LTC128B.128 [R171+0x6000], desc[UR6][R166.64] ;  /* 0x06000000a6ab9fae */ /* 0x000fe6000b981a06 */
        /* <DEDUP_REMOVED lines=44> */
[----:B------:R-:W2:Y:S04]  /*11290*/  LDSM.16.M88.4 R108, [R156+UR5+0x3000] ;  /* 0x003000059c6c783b */ /* 0x000ea80008000200 */
[----:B------:R-:W-:Y:S04]  /*112a0*/  LDSM.16.M88.4 R116, [R155] ;  /* 0x000000009b74783b */ /* 0x000fe80000000200 */
[----:B------:R-:W4:Y:S04]  /*112b0*/  LDSM.16.M88.4 R128, [R151+0x2000] ;  /* 0x002000009780783b */ /* 0x000f280000000200 */
[----:B------:R-:W5:Y:S04]  /*112c0*/  LDSM.16.M88.4 R124, [R151+0x2800] ;  /* 0x00280000977c783b */ /* 0x000f680000000200 */
[----:B------:R-:W5:Y:S04]  /*112d0*/  LDSM.16.M88.4 R120, [R151+0x3000] ;  /* 0x003000009778783b */ /* 0x000f680000000200 */
[----:B------:R-:W5:Y:S04]  /*112e0*/  LDSM.16.M88.4 R64, [R156+UR5+0x3800] ;  /* 0x003800059c40783b */ /* 0x000f680008000200 */
[----:B------:R-:W5:Y:S04]  /*112f0*/  LDSM.16.M88.4 R52, [R156+UR5+0x4000] ;  /* 0x004000059c34783b */ /* 0x000f680008000200 */
[----:B------:R-:W5:Y:S04]  /*11300*/  LDSM.16.M88.4 R44, [R156+UR5+0x4800] ;  /* 0x004800059c2c783b */ /* 0x000f680008000200 */
[----:B------:R-:W5:Y:S01]  /*11310*/  LDSM.16.M88.4 R36, [R156+UR5+0x5000] ;  /* 0x005000059c24783b */ /* 0x000f620008000200 */
[C---:B---3--:R-:W-:Y:S03]  /*11320*/  HMMA.16816.F32 R16, R28.reuse, R12, RZ ;  /* 0x0000000c1c10723c */ /* 0x048fe600000018ff */
[----:B------:R-:W3:Y:S04]  /*11330*/  LDSM.16.M88.4 R132, [R156+UR5+0x5800] ;  /* 0x005800059c84783b */ /* 0x000ee80008000200 */
[----:B------:R-:W3:Y:S01]  /*11340*/  LDSM.16.M88.4 R24, [R151+0x3800] ;  /* 0x003800009718783b */ /* 0x000ee20000000200 */
[C---:B-1----:R-:W-:Y:S03]  /*11350*/  HMMA.16816.F32 R8, R28.reuse, R4, RZ ;  /* 0x000000041c08723c */ /* 0x042fe600000018ff */
[----:B------:R-:W1:Y:S04]  /*11360*/  LDSM.16.M88.4 R20, [R151+0x4000] ;  /* 0x004000009714783b */ /* 0x000e680000000200 */
[----:B------:R-:W0:Y:S01]  /*11370*/  LDGDEPBAR ;  /* 0x00000000000079af */ /* 0x000e220000000000 */
[C---:B--2---:R-:W-:Y:S08]  /*11380*/  HMMA.16816.F32 R112, R28.reuse, R108, RZ ;  /* 0x0000006c1c70723c */ /* 0x044ff000000018ff */
[C---:B------:R-:W-:Y:S08]  /*11390*/  HMMA.16816.F32 R12, R28.reuse, R14, RZ ;  /* 0x0000000e1c0c723c */ /* 0x040ff000000018ff */
[C---:B------:R-:W-:Y:S08]  /*113a0*/  HMMA.16816.F32 R4, R28.reuse, R6, RZ ;  /* 0x000000061c04723c */ /* 0x040ff000000018ff */
[----:B------:R-:W-:Y:S08]  /*113b0*/  HMMA.16816.F32 R108, R28, R110, RZ ;  /* 0x0000006e1c6c723c */ /* 0x000ff000000018ff */
[C---:B----4-:R-:W-:Y:S08]  /*113c0*/  HMMA.16816.F32 R16, R116.reuse, R128, R16 ;  /* 0x000000807410723c */ /* 0x050ff00000001810 */
[C---:B------:R-:W-:Y:S01]  /*113d0*/  HMMA.16816.F32 R12, R116.reuse, R130, R12 ;  /* 0x00000082740c723c */ /* 0x040fe2000000180c */
[----:B------:R-:W2:Y:S07]  /*113e0*/  LDSM.16.M88.4 R128, [R151+0x4800] ;  /* 0x004800009780783b */ /* 0x000eae0000000200 */
[C---:B-----5:R-:W-:Y:S08]  /*113f0*/  HMMA.16816.F32 R8, R116.reuse, R124, R8 ;  /* 0x0000007c7408723c */ /* 0x060ff00000001808 */
[C---:B------:R-:W-:Y:S01]  /*11400*/  HMMA.16816.F32 R4, R116.reuse, R126, R4 ;  /* 0x0000007e7404723c */ /* 0x040fe20000001804 */
[----:B------:R-:W4:Y:S07]  /*11410*/  LDSM.16.M88.4 R124, [R151+0x5000] ;  /* 0x00500000977c783b */ /* 0x000f2e0000000200 */
        /* <DEDUP_REMOVED lines=13> */
[----:B------:R-:W-:Y:S07]  /*114f0*/  LDSM.16.M88.4 R132, [R154] ;  /* 0x000000009a84783b */ /* 0x000fee0000000200 */
        /* <DEDUP_REMOVED lines=12> */
[C---:B-----5:R-:W-:Y:S08]  /*115c0*/  HMMA.16816.F32 R32, R116.reuse, R120, R32 ;  /* 0x000000787420723c */ /* 0x060ff00000001820 */
[----:B------:R-:W-:Y:S01]  /*115d0*/  HMMA.16816.F32 R28, R116, R122, R28 ;  /* 0x0000007a741c723c */ /* 0x000fe2000000181c */
[----:B------:R-:W4:Y:S04]  /*115e0*/  LDSM.16.M88.4 R116, [R150+0x4800] ;  /* 0x004800009674783b */ /* 0x000f280000000200 */
[----:B------:R-:W5:Y:S03]  /*115f0*/  LDSM.16.M88.4 R120, [R150+0x4000] ;  /* 0x004000009678783b */ /* 0x000f660000000200 */
[C---:B---3--:R-:W-:Y:S08]  /*11600*/  HMMA.16816.F32 R16, R132.reuse, R24, R16 ;  /* 0x000000188410723c */ /* 0x048ff00000001810 */
[C---:B------:R-:W-:Y:S01]  /*11610*/  HMMA.16816.F32 R12, R132.reuse, R26, R12 ;  /* 0x0000001a840c723c */ /* 0x040fe2000000180c */
[----:B------:R-:W-:Y:S07]  /*11620*/  LDSM.16.M88.4 R24, [R153] ;  /* 0x000000009918783b */ /* 0x000fee0000000200 */
[C---:B-1----:R-:W-:Y:S08]  /*11630*/  HMMA.16816.F32 R8, R132.reuse, R20, R8 ;  /* 0x000000148408723c */ /* 0x042ff00000001808 */
[C---:B------:R-:W-:Y:S01]  /*11640*/  HMMA.16816.F32 R4, R132.reuse, R22, R4 ;  /* 0x000000168404723c */ /* 0x040fe20000001804 */
[----:B------:R-:W1:Y:S07]  /*11650*/  LDSM.16.M88.4 R20, [R149+0x2000] ;  /* 0x002000009514783b */ /* 0x000e6e0000000200 */
[C---:B--2---:R-:W-:Y:S08]  /*11660*/  HMMA.16816.F32 R104, R132.reuse, R124, R104 ;  /* 0x0000007c8468723c */ /* 0x044ff00000001868 */
[C---:B----4-:R-:W-:Y:S08]  /*11670*/  HMMA.16816.F32 R48, R132.reuse, R116, R48 ;  /* 0x000000748430723c */ /* 0x050ff00000001830 */
[C---:B------:R-:W-:Y:S01]  /*11680*/  HMMA.16816.F32 R44, R132.reuse, R118, R44 ;  /* 0x00000076842c723c */ /* 0x040fe2000000182c */
[----:B------:R-:W2:Y:S07]  /*11690*/  LDSM.16.M88.4 R116, [R149+0x2800] ;  /* 0x002800009574783b */ /* 0x000eae0000000200 */
[C---:B-----5:R-:W-:Y:S08]  /*116a0*/  HMMA.16816.F32 R56, R132.reuse, R120, R56 ;  /* 0x000000788438723c */ /* 0x060ff00000001838 */
        /* <DEDUP_REMOVED lines=8> */
[----:B------:R-:W-:-:S02]  /*11730*/  FMUL.FTZ R127, R19, UR14 ;  /* 0x0000000e137f7c20 */ /* 0x000fc40008410000 */
[----:B------:R4:W-:Y:S01]  /*11740*/  MUFU.TANH R101, R16 ;  /* 0x0000001000657308 */ /* 0x0009e20000002400 */
[----:B--2---:R-:W-:Y:S03]  /*11750*/  HMMA.16816.F32 R8, R24, R116, R8 ;  /* 0x000000741808723c */ /* 0x004fe60000001808 */
[----:B------:R-:W-:Y:S01]  /*11760*/  FMUL.FTZ R12, R12, UR14 ;  /* 0x0000000e0c0c7c20 */ /* 0x000fe20008410000 */
[----:B------:R-:W-:-:S03]  /*11770*/  FMUL.FTZ R13, R13, UR14 ;  /* 0x0000000e0d0d7c20 */ /* 0x000fc60008410000 */
[----:B------:R-:W-:Y:S01]  /*11780*/  MUFU.TANH R125, R125 ;  /* 0x0000007d007d7308 */ /* 0x000fe20000002400 */
[----:B------:R-:W-:Y:S01]  /*11790*/  HMMA.16816.F32 R4, R24, R118, R4 ;  /* 0x000000761804723c */ /* 0x000fe20000001804 */
[----:B------:R-:W2:Y:S06]  /*117a0*/  LDSM.16.M88.4 R116, [R149+0x3800] ;  /* 0x003800009574783b */ /* 0x000eac0000000200 */
[----:B------:R-:W-:Y:S01]  /*117b0*/  MUFU.TANH R127, R127 ;  /* 0x0000007f007f7308 */ /* 0x000fe20000002400 */
[----:B---3--:R-:W-:Y:S01]  /*117c0*/  HMMA.16816.F32 R40, R132, R120, R40 ;  /* 0x000000788428723c */ /* 0x008fe20000001828 */
[----:B------:R-:W-:-:S02]  /*117d0*/  FMUL.FTZ R121, R18, UR14 ;  /* 0x0000000e12797c20 */ /* 0x000fc40008410000 */
[----:B----4-:R-:W3:Y:S01]  /*117e0*/  LDSM.16.M88.4 R16, [R149+0x3000] ;  /* 0x003000009510783b */ /* 0x010ee20000000200 */
[----:B------:R-:W-:-:S03]  /*117f0*/  FMUL.FTZ R8, R8, UR14 ;  /* 0x0000000e08087c20 */ /* 0x000fc60008410000 */
[----:B------:R-:W-:Y:S01]  /*11800*/  MUFU.TANH R121, R121 ;  /* 0x0000007900797308 */ /* 0x000fe20000002400 */
[----:B------:R-:W-:Y:S03]  /*11810*/  HMMA.16816.F32 R112, R132, R128, R112 ;  /* 0x000000808470723c */ /* 0x000fe60000001870 */
[----:B------:R-:W-:Y:S01]  /*11820*/  FMUL.FTZ R4, R4, UR14 ;  /* 0x0000000e04047c20 */ /* 0x000fe20008410000 */
[----:B------:R-:W-:-:S03]  /*11830*/  FMUL.FTZ R141, R5, UR14 ;  /* 0x0000000e058d7c20 */ /* 0x000fc60008410000 */
[----:B------:R-:W-:Y:S01]  /*11840*/  MUFU.TANH R139, R4 ;  /* 0x00000004008b7308 */ /* 0x000fe20000002400 */
[----:B------:R-:W-:Y:S01]  /*11850*/  HMMA.16816.F32 R108, R132, R130, R108 ;  /* 0x00000082846c723c */ /* 0x000fe2000000186c */
[----:B------:R-:W-:-:S06]  /*11860*/  FMUL.FTZ R131, R15, UR14 ;  /* 0x0000000e0f837c20 */ /* 0x000fcc0008410000 */
[----:B------:R-:W-:Y:S01]  /*11870*/  MUFU.TANH R129, R13 ;  /* 0x0000000d00817308 */ /* 0x000fe20000002400 */
[C---:B------:R-:W-:Y:S07]  /*11880*/  HMMA.16816.F32 R36, R132.reuse, R122, R36 ;  /* 0x0000007a8424723c */ /* 0x040fee0000001824 */
[----:B------:R4:W-:Y:S01]  /*11890*/  MUFU.TANH R123, R12 ;  /* 0x0000000c007b7308 */ /* 0x0009e20000002400 */
[----:B-1----:R-:W-:Y:S01]  /*118a0*/  HMMA.16816.F32 R32, R132, R20, R32 ;  /* 0x000000148420723c */ /* 0x002fe20000001820 */
[----:B------:R-:W-:-:S06]  /*118b0*/  FMUL.FTZ R21, R14, UR14 ;  /* 0x0000000e0e157c20 */ /* 0x000fcc0008410000 */
[----:B------:R1:W-:Y:S01]  /*118c0*/  MUFU.TANH R137, R8 ;  /* 0x0000000800897308 */ /* 0x0003e20000002400 */
[----:B--2---:R-:W-:Y:S01]  /*118d0*/  HMMA.16816.F32 R104, R24, R116, R104 ;  /* 0x000000741868723c */ /* 0x004fe20000001868 */
[----:B------:R-:W-:-:S06]  /*118e0*/  FMUL.FTZ R117, R6, UR14 ;  /* 0x0000000e06757c20 */ /* 0x000fcc0008410000 */
[----:B------:R-:W-:Y:S01]  /*118f0*/  MUFU.TANH R21, R21 ;  /* 0x0000001500157308 */ /* 0x000fe20000002400 */
[----:B------:R-:W-:Y:S01]  /*11900*/  HMMA.16816.F32 R64, R24, R118, R64 ;  /* 0x000000761840723c */ /* 0x000fe20000001840 */
[----:B------:R-:W-:Y:S01]  /*11910*/  FMUL.FTZ R119, R7, UR14 ;  /* 0x0000000e07777c20 */ /* 0x000fe20008410000 */
[----:B----4-:R-:W2:Y:S04]  /*11920*/  LDSM.16.M88.4 R12, [R149+0x4000] ;  /* 0x00400000950c783b */ /* 0x010ea80000000200 */
[----:B------:R-:W4:Y:S01]  /*11930*/  LDSM.16.M88.4 R4, [R149+0x5800] ;  /* 0x005800009504783b */ /* 0x000f220000000200 */
[----:B------:R-:W-:Y:S01]  /*11940*/  MUFU.TANH R131, R131 ;  /* 0x0000008300837308 */ /* 0x000fe20000002400 */
[----:B------:R-:W-:Y:S01]  /*11950*/  HMMA.16816.F32 R28, R132, R22, R28 ;  /* 0x00000016841c723c */ /* 0x000fe2000000181c */
[----:B------:R-:W-:Y:S01]  /*11960*/  FMUL.FTZ R23, R9, UR14 ;  /* 0x0000000e09177c20 */ /* 0x000fe20008410000 */
[----:B------:R-:W-:Y:S01]  /*11970*/  FMUL.FTZ R133, R10, UR14 ;  /* 0x0000000e0a857c20 */ /* 0x000fe20008410000 */
[----:B------:R-:W-:Y:S01]  /*11980*/  FMUL.FTZ R135, R11, UR14 ;  /* 0x0000000e0b877c20 */ /* 0x000fe20008410000 */
[----:B------:R-:W-:Y:S01]  /*11990*/  FMUL.FTZ R107, R107, UR14 ;  /* 0x0000000e6b6b7c20 */ /* 0x000fe20008410000 */
[----:B-1----:R-:W1:Y:S01]  /*119a0*/  LDSM.16.M88.4 R8, [R149+0x4800] ;  /* 0x004800009508783b */ /* 0x002e620000000200 */
[----:B------:R-:W-:Y:S01]  /*119b0*/  FMUL.FTZ R104, R104, UR14 ;  /* 0x0000000e68687c20 */ /* 0x000fe20008410000 */
[----:B------:R-:W-:Y:S01]  /*119c0*/  MUFU.TANH R23, R23 ;  /* 0x0000001700177308 */ /* 0x000fe20000002400 */
[----:B---3--:R-:W-:Y:S01]  /*119d0*/  HMMA.16816.F32 R112, R24, R16, R112 ;  /* 0x000000101870723c */ /* 0x008fe20000001870 */
[----:B------:R-:W-:-:S06]  /*119e0*/  FMUL.FTZ R106, R106, UR14 ;  /* 0x0000000e6a6a7c20 */ /* 0x000fcc0008410000 */
[----:B------:R-:W-:Y:S01]  /*119f0*/  MUFU.TANH R133, R133 ;  /* 0x0000008500857308 */ /* 0x000fe20000002400 */
[----:B------:R-:W-:Y:S01]  /*11a00*/  HMMA.16816.F32 R108, R24, R18, R108 ;  /* 0x00000012186c723c */ /* 0x000fe2000000186c */
[----:B------:R-:W3:Y:S01]  /*11a10*/  LDSM.16.M88.4 R16, [R149+0x5000] ;  /* 0x005000009510783b */ /* 0x000ee20000000200 */
[----:B------:R-:W-:-:S05]  /*11a20*/  DEPBAR.LE SB0, 0x0 ;  /* 0x000080000000791a */ /* 0x000fca0000000000 */
[----:B------:R-:W-:Y:S04]  /*11a30*/  MUFU.TANH R117, R117 ;  /* 0x0000007500757308 */ /* 0x000fe80000002400 */
[----:B------:R-:W-:-:S04]  /*11a40*/  FMUL.FTZ R113, R113, UR14 ;  /* 0x0000000e71717c20 */ /* 0x000fc80008410000 */
[----:B------:R-:W-:Y:S01]  /*11a50*/  MUFU.TANH R141, R141 ;  /* 0x0000008d008d7308 */ /* 0x000fe20000002400 */
[----:B--2---:R-:W-:Y:S01]  /*11a60*/  HMMA.16816.F32 R56, R24, R12, R56 ;  /* 0x0000000c1838723c */ /* 0x004fe20000001838 */
[----:B------:R-:W-:Y:S01]  /*11a70*/  FMUL.FTZ R12, R105, UR14 ;  /* 0x0000000e690c7c20 */ /* 0x000fe20008410000 */
[----:B------:R-:W-:-:S05]  /*11a80*/  FMUL.FTZ R13, R112, UR14 ;  /* 0x0000000e700d7c20 */ /* 0x000fca0008410000 */
[----:B------:R-:W-:Y:S01]  /*11a90*/  MUFU.TANH R119, R119 ;  /* 0x0000007700777308 */ /* 0x000fe20000002400 */
[----:B----4-:R-:W-:Y:S01]  /*11aa0*/  HMMA.16816.F32 R28, R24, R6, R28 ;  /* 0x00000006181c723c */ /* 0x010fe2000000181c */
[----:B------:R-:W-:Y:S01]  /*11ab0*/  FMUL.FTZ R6, R64, UR14 ;  /* 0x0000000e40067c20 */ /* 0x000fe20008410000 */
[----:B------:R-:W-:-:S05]  /*11ac0*/  FMUL.FTZ R7, R65, UR14 ;  /* 0x0000000e41077c20 */ /* 0x000fca0008410000 */
[----:B------:R-:W-:Y:S01]  /*11ad0*/  MUFU.TANH R65, R107 ;  /* 0x0000006b00417308 */ /* 0x000fe20000002400 */
[----:B------:R-:W-:Y:S01]  /*11ae0*/  HMMA.16816.F32 R52, R24, R14, R52 ;  /* 0x0000000e1834723c */ /* 0x000fe20000001834 */
[----:B------:R-:W-:Y:S01]  /*11af0*/  FMUL.FTZ R14, R67, UR14 ;  /* 0x0000000e430e7c20 */ /* 0x000fe20008410000 */
[----:B------:R-:W-:Y:S01]  /*11b00*/  FMUL.FTZ R15, R114, UR14 ;  /* 0x0000000e720f7c20 */ /* 0x000fe20008410000 */
[----:B------:R-:W-:Y:S01]  /*11b10*/  FMUL.FTZ R67, R57, UR14 ;  /* 0x0000000e39437c20 */ /* 0x000fe20008410000 */
[----:B------:R-:W-:-:S03]  /*11b20*/  FMUL.FTZ R20, R59, UR14 ;  /* 0x0000000e3b147c20 */ /* 0x000fc60008410000 */
[----:B------:R-:W-:Y:S01]  /*11b30*/  MUFU.TANH R57, R12 ;  /* 0x0000000c00397308 */ /* 0x000fe20000002400 */
[C---:B-1----:R-:W-:Y:S01]  /*11b40*/  HMMA.16816.F32 R48, R24.reuse, R8, R48 ;  /* 0x000000081830723c */ /* 0x042fe20000001830 */
[----:B------:R-:W-:Y:S02]  /*11b50*/  IMAD.SHL.U32 R8, R61, 0x80, RZ ;  /* 0x000000803d087824 */ /* 0x000fe400078e00ff */
[----:B------:R-:W-:Y:S01]  /*11b60*/  FMUL.FTZ R9, R115, UR14 ;  /* 0x0000000e73097c20 */ /* 0x000fe20008410000 */
[----:B------:R-:W-:Y:S01]  /*11b70*/  FMUL.FTZ R29, R29, UR14 ;  /* 0x0000000e1d1d7c20 */ /* 0x000fe20008410000 */
[----:B------:R-:W-:Y:S02]  /*11b80*/  FMUL.FTZ R31, R31, UR14 ;  /* 0x0000000e1f1f7c20 */ /* 0x000fe40008410000 */
[----:B------:R-:W-:Y:S01]  /*11b90*/  MUFU.TANH R107, R6 ;  /* 0x00000006006b7308 */ /* 0x000fe20000002400 */
[----:B------:R-:W-:Y:S01]  /*11ba0*/  HMMA.16816.F32 R44, R24, R10, R44 ;  /* 0x0000000a182c723c */ /* 0x000fe2000000182c */
[----:B------:R-:W-:-:S02]  /*11bb0*/  IMAD.SHL.U32 R10, R159, 0x2, RZ ;  /* 0x000000029f0a7824 */ /* 0x000fc400078e00ff */
[----:B------:R-:W-:Y:S01]  /*11bc0*/  FMUL.FTZ R11, R108, UR14 ;  /* 0x0000000e6c0b7c20 */ /* 0x000fe20008410000 */
[----:B------:R-:W-:Y:S01]  /*11bd0*/  FMUL.FTZ R59, R54, UR14 ;  /* 0x0000000e363b7c20 */ /* 0x000fe20008410000 */
[----:B------:R-:W-:Y:S02]  /*11be0*/  FMUL.FTZ R64, R53, UR14 ;  /* 0x0000000e35407c20 */ /* 0x000fe40008410000 */
[----:B------:R-:W-:Y:S01]  /*11bf0*/  MUFU.TANH R13, R13 ;  /* 0x0000000d000d7308 */ /* 0x000fe20000002400 */
[----:B------:R-:W-:Y:S01]  /*11c00*/  HMMA.16816.F32 R32, R24, R4, R32 ;  /* 0x000000041820723c */ /* 0x000fe20000001820 */
[----:B------:R-:W-:Y:S02]  /*11c10*/  VIADD R4, R8, 0xffffff80 ;  /* 0xffffff8008047836 */ /* 0x000fe40000000000 */
[----:B------:R-:W-:Y:S01]  /*11c20*/  FMUL.FTZ R5, R111, UR14 ;  /* 0x0000000e6f057c20 */ /* 0x000fe20008410000 */
[----:B------:R-:W-:-:S03]  /*11c30*/  FMUL.FTZ R54, R51, UR14 ;  /* 0x0000000e33367c20 */ /* 0x000fc60008410000 */
[----:B------:R-:W-:Y:S01]  /*11c40*/  MUFU.TANH R111, R14 ;  /* 0x0000000e006f7308 */ /* 0x000fe20000002400 */
[C---:B---3--:R-:W-:Y:S01]  /*11c50*/  HMMA.16816.F32 R40, R24.reuse, R16, R40 ;  /* 0x000000101828723c */ /* 0x048fe20000001828 */
[----:B------:R-:W-:Y:S01]  /*11c60*/  FMUL.FTZ R17, R109, UR14 ;  /* 0x0000000e6d117c20 */ /* 0x000fe20008410000 */
[----:B------:R-:W-:Y:S01]  /*11c70*/  LOP3.LUT R109, R10, 0x6, RZ, 0xc0, !PT ;  /* 0x000000060a6d7812 */ /* 0x000fe200078ec0ff */
[----:B------:R-:W-:Y:S01]  /*11c80*/  FMUL.FTZ R10, R56, UR14 ;  /* 0x0000000e380a7c20 */ /* 0x000fe20008410000 */
[----:B------:R-:W-:Y:S01]  /*11c90*/  FMUL.FTZ R56, R55, UR14 ;  /* 0x0000000e37387c20 */ /* 0x000fe20008410000 */
[----:B------:R-:W-:Y:S01]  /*11ca0*/  FMUL.FTZ R55, R49, UR14 ;  /* 0x0000000e31377c20 */ /* 0x000fe20008410000 */
[----:B------:R-:W-:Y:S01]  /*11cb0*/  FMUL.FTZ R49, R45, UR14 ;  /* 0x0000000e2d317c20 */ /* 0x000fe20008410000 */
[----:B------:R-:W-:Y:S01]  /*11cc0*/  IMAD.IADD R4, R4, 0x1, R109 ;  /* 0x0000000104047824 */ /* 0x000fe200078e026d */
[----:B------:R-:W-:Y:S01]  /*11cd0*/  HMMA.16816.F32 R36, R24, R18, R36 ;  /* 0x000000121824723c */ /* 0x000fe20000001824 */
[----:B------:R-:W-:Y:S01]  /*11ce0*/  FMUL.FTZ R25, R28, UR14 ;  /* 0x0000000e1c197c20 */ /* 0x000fe20008410000 */
[----:B------:R-:W-:Y:S01]  /*11cf0*/  FMUL.FTZ R27, R30, UR14 ;  /* 0x0000000e1e1b7c20 */ /* 0x000fe20008410000 */
[----:B------:R-:W-:Y:S01]  /*11d00*/  FMUL.FTZ R18, R33, UR14 ;  /* 0x0000000e21127c20 */ /* 0x000fe20008410000 */
[----:B------:R-:W-:-:S02]  /*11d10*/  VIADD R33, R4, 0xffffff81 ;  /* 0xffffff8104217836 */ /* 0x000fc40000000000 */
[----:B------:R-:W-:Y:S01]  /*11d20*/  FMUL.FTZ R16, R66, UR14 ;  /* 0x0000000e42107c20 */ /* 0x000fe20008410000 */
[----:B------:R-:W-:Y:S01]  /*11d30*/  FMUL.FTZ R66, R58, UR14 ;  /* 0x0000000e3a427c20 */ /* 0x000fe20008410000 */
[----:B------:R-:W1:Y:S01]  /*11d40*/  MUFU.TANH R25, R25 ;  /* 0x0000001900197308 */ /* 0x000e620000002400 */
[----:B------:R-:W-:Y:S01]  /*11d50*/  FMUL.FTZ R58, R48, UR14 ;  /* 0x0000000e303a7c20 */ /* 0x000fe20008410000 */
[----:B------:R-:W-:Y:S01]  /*11d60*/  ISETP.GE.AND P1, PT, R33, R100, PT ;  /* 0x000000642100720c */ /* 0x000fe20003f26270 */
[----:B------:R-:W-:Y:S01]  /*11d70*/  FMUL.FTZ R24, R52, UR14 ;  /* 0x0000000e34187c20 */ /* 0x000fe20008410000 */
[----:B------:R-:W-:Y:S01]  /*11d80*/  FMUL.FTZ R45, R40, UR14 ;  /* 0x0000000e282d7c20 */ /* 0x000fe20008410000 */
[----:B------:R-:W-:Y:S01]  /*11d90*/  FMUL.FTZ R40, R41, UR14 ;  /* 0x0000000e29287c20 */ /* 0x000fe20008410000 */
[----:B------:R-:W-:Y:S02]  /*11da0*/  VIADD R41, R4, 0xfffffff8 ;  /* 0xfffffff804297836 */ /* 0x000fe40000000000 */
[----:B------:R-:W-:Y:S01]  /*11db0*/  FMUL.FTZ R52, R50, UR14 ;  /* 0x0000000e32347c20 */ /* 0x000fe20008410000 */
[----:B------:R-:W2:Y:S01]  /*11dc0*/  MUFU.TANH R27, R27 ;  /* 0x0000001b001b7308 */ /* 0x000ea20000002400 */
[----:B------:R-:W-:Y:S01]  /*11dd0*/  FMUL.FTZ R26, R43, UR14 ;  /* 0x0000000e2b1a7c20 */ /* 0x000fe20008410000 */
[C---:B------:R-:W-:Y:S01]  /*11de0*/  VIADD R43, R4.reuse, 0xffffff98 ;  /* 0xffffff98042b7836 */ /* 0x040fe20000000000 */
[----:B------:R-:W-:Y:S01]  /*11df0*/  I2FP.F32.U32 R48, R41 ;  /* 0x0000002900307245 */ /* 0x000fe20000201000 */
[----:B------:R-:W-:Y:S01]  /*11e00*/  FMUL.FTZ R22, R37, UR14 ;  /* 0x0000000e25167c20 */ /* 0x000fe20008410000 */
[----:B------:R-:W-:Y:S01]  /*11e10*/  VIADD R37, R4, 0xffffff80 ;  /* 0xffffff8004257836 */ /* 0x000fe20000000000 */
[----:B------:R-:W-:Y:S01]  /*11e20*/  I2FP.F32.U32 R28, R33 ;  /* 0x00000021001c7245 */ /* 0x000fe20000201000 */
[----:B------:R-:W-:Y:S01]  /*11e30*/  FMUL.FTZ R19, R110, UR14 ;  /* 0x0000000e6e137c20 */ /* 0x000fe20008410000 */
[----:B------:R-:W-:Y:S01]  /*11e40*/  @P1 LOP3.LUT R63, R63, 0x1, RZ, 0xfc, !PT ;  /* 0x000000013f3f1812 */ /* 0x000fe200078efcff */
[C---:B-1----:R-:W-:Y:S01]  /*11e50*/  FFMA.FTZ R50, R0.reuse, R48, R25 ;  /* 0x0000003000327223 */ /* 0x042fe20000010019 */
[----:B------:R1:W-:Y:S01]  /*11e60*/  MUFU.TANH R109, R16 ;  /* 0x00000010006d7308 */ /* 0x0003e20000002400 */
[C---:B------:R-:W-:Y:S01]  /*11e70*/  ISETP.GE.AND P3, PT, R37.reuse, R60, PT ;  /* 0x0000003c2500720c */ /* 0x040fe20003f66270 */
[C---:B------:R-:W-:Y:S01]  /*11e80*/  FFMA.FTZ R6, R0.reuse, R28, R125 ;  /* 0x0000001c00067223 */ /* 0x040fe2000001007d */
[----:B------:R-:W-:Y:S01]  /*11e90*/  ISETP.GE.AND P0, PT, R37, R100, PT ;  /* 0x000000642500720c */ /* 0x000fe20003f06270 */
[----:B------:R-:W-:Y:S01]  /*11ea0*/  FFMA.FTZ R127, R0, R28, R127 ;  /* 0x0000001c007f7223 */ /* 0x000fe2000001007f */
[----:B------:R-:W-:Y:S01]  /*11eb0*/  I2FP.F32.U32 R37, R37 ;  /* 0x0000002500257245 */ /* 0x000fe20000201000 */
[----:B------:R-:W-:Y:S01]  /*11ec0*/  FMUL.FTZ R51, R44, UR14 ;  /* 0x0000000e2c337c20 */ /* 0x000fe20008410000 */
[----:B--2---:R-:W-:Y:S01]  /*11ed0*/  FFMA.FTZ R48, R0, R48, R27 ;  /* 0x0000003000307223 */ /* 0x004fe2000001001b */
[----:B------:R-:W-:Y:S01]  /*11ee0*/  VIADD R27, R4, 0xffffff88 ;  /* 0xffffff88041b7836 */ /* 0x000fe20000000000 */
[-C--:B------:R-:W-:Y:S01]  /*11ef0*/  ISETP.GE.AND P6, PT, R33, R60.reuse, PT ;  /* 0x0000003c2100720c */ /* 0x080fe20003fc6270 */
[CC--:B------:R-:W-:Y:S01]  /*11f00*/  FFMA.FTZ R12, R0.reuse, R37.reuse, R101 ;  /* 0x00000025000c7223 */ /* 0x0c0fe20000010065 */
[----:B------:R-:W-:Y:S01]  /*11f10*/  FFMA.FTZ R121, R0, R37, R121 ;  /* 0x0000002500797223 */ /* 0x000fe20000010079 */
[-C--:B------:R-:W-:Y:S01]  /*11f20*/  ISETP.GE.AND P2, PT, R41, R60.reuse, PT ;  /* 0x0000003c2900720c */ /* 0x080fe20003f46270 */
[C---:B------:R-:W-:Y:S01]  /*11f30*/  VIADD R37, R4.reuse, 0xffffff89 ;  /* 0xffffff8904257836 */ /* 0x040fe20000000000 */
[C---:B------:R-:W-:Y:S01]  /*11f40*/  ISETP.GE.AND P1, PT, R27.reuse, R60, PT ;  /* 0x0000003c1b00720c */ /* 0x040fe20003f26270 */
[C---:B------:R-:W-:Y:S01]  /*11f50*/  VIADD R33, R4.reuse, 0xffffff90 ;  /* 0xffffff9004217836 */ /* 0x040fe20000000000 */
[-C--:B------:R-:W-:Y:S01]  /*11f60*/  ISETP.GE.AND P5, PT, R27, R100.reuse, PT ;  /* 0x000000641b00720c */ /* 0x080fe20003fa6270 */
[----:B------:R2:W-:Y:S01]  /*11f70*/  MUFU.TANH R101, R7 ;  /* 0x0000000700657308 */ /* 0x0005e20000002400 */
[----:B------:R-:W-:Y:S01]  /*11f80*/  I2FP.F32.U32 R27, R27 ;  /* 0x0000001b001b7245 */ /* 0x000fe20000201000 */
[C---:B------:R-:W-:Y:S01]  /*11f90*/  VIADD R125, R4.reuse, 0xffffffa1 ;  /* 0xffffffa1047d7836 */ /* 0x040fe20000000000 */
[----:B------:R-:W-:Y:S01]  /*11fa0*/  ISETP.GE.AND P4, PT, R41, R100, PT ;  /* 0x000000642900720c */ /* 0x000fe20003f86270 */
[----:B------:R-:W-:Y:S01]  /*11fb0*/  VIADD R41, R4, 0xffffff99 ;  /* 0xffffff9904297836 */ /* 0x000fe20000000000 */
[----:B------:R-:W-:Y:S01]  /*11fc0*/  FSEL R25, R121, -INF , !P0 ;  /* 0xff80000079197808 */ /* 0x000fe20004000000 */
[CC--:B-1----:R-:W-:Y:S01]  /*11fd0*/  FFMA.FTZ R16, R0.reuse, R27.reuse, R123 ;  /* 0x0000001b00107223 */ /* 0x0c2fe2000001007b */
[----:B------:R-:W-:Y:S01]  /*11fe0*/  FFMA.FTZ R27, R0, R27, R21 ;  /* 0x0000001b001b7223 */ /* 0x000fe20000010015 */
[----:B------:R-:W-:Y:S01]  /*11ff0*/  FSEL R50, R50, -INF , !P2 ;  /* 0xff80000032327808 */ /* 0x000fe20005000000 */
[----:B------:R-:W-:Y:S01]  /*12000*/  MUFU.TANH R15, R15 ;  /* 0x0000000f000f7308 */ /* 0x000fe20000002400 */
[-C--:B------:R-:W-:Y:S01]  /*12010*/  ISETP.GE.AND P2, PT, R37, R60.reuse, PT ;  /* 0x0000003c2500720c */ /* 0x080fe20003f46270 */
[----:B------:R-:W-:Y:S01]  /*12020*/  FMUL.FTZ R46, R46, UR14 ;  /* 0x0000000e2e2e7c20 */ /* 0x000fe20008410000 */
[----:B------:R-:W-:Y:S01]  /*12030*/  FSEL R27, R27, -INF , !P5 ;  /* 0xff8000001b1b7808 */ /* 0x000fe20006800000 */
[----:B------:R-:W-:Y:S01]  /*12040*/  FMUL.FTZ R42, R42, UR14 ;  /* 0x0000000e2a2a7c20 */ /* 0x000fe20008410000 */
[----:B------:R-:W-:Y:S01]  /*12050*/  ISETP.GE.AND P5, PT, R43, R60, PT ;  /* 0x0000003c2b00720c */ /* 0x000fe20003fa6270 */
[----:B------:R-:W-:Y:S01]  /*12060*/  FMUL.FTZ R47, R47, UR14 ;  /* 0x0000000e2f2f7c20 */ /* 0x000fe20008410000 */
[----:B------:R-:W-:Y:S01]  /*12070*/  FSEL R48, R48, -INF , !P4 ;  /* 0xff80000030307808 */ /* 0x000fe20006000000 */
[----:B------:R-:W-:Y:S01]  /*12080*/  MUFU.TANH R11, R11 ;  /* 0x0000000b000b7308 */ /* 0x000fe20000002400 */
[----:B------:R-:W-:Y:S01]  /*12090*/  ISETP.GE.AND P0, PT, R37, R100, PT ;  /* 0x000000642500720c */ /* 0x000fe20003f06270 */
[----:B------:R-:W-:Y:S01]  /*120a0*/  FMUL.FTZ R36, R36, UR14 ;  /* 0x0000000e24247c20 */ /* 0x000fe20008410000 */
[----:B------:R-:W-:Y:S01]  /*120b0*/  I2FP.F32.U32 R30, R37 ;  /* 0x00000025001e7245 */ /* 0x000fe20000201000 */
[----:B------:R-:W-:Y:S01]  /*120c0*/  VIADD R37, R4, 0xffffff91 ;  /* 0xffffff9104257836 */ /* 0x000fe20000000000 */
[----:B------:R-:W-:Y:S01]  /*120d0*/  I2FP.F32.U32 R28, R33 ;  /* 0x00000021001c7245 */ /* 0x000fe20000201000 */
[----:B------:R-:W-:Y:S01]  /*120e0*/  FMUL.FTZ R38, R38, UR14 ;  /* 0x0000000e26267c20 */ /* 0x000fe20008410000 */
[----:B------:R-:W-:Y:S01]  /*120f0*/  LOP3.LUT P4, RZ, R63, 0x1, RZ, 0xc0, !PT ;  /* 0x000000013fff7812 */ /* 0x000fe2000788c0ff */
[----:B------:R-:W-:Y:S01]  /*12100*/  FFMA.FTZ R14, R0, R30, R129 ;  /* 0x0000001e000e7223 */ /* 0x000fe20000010081 */
[----:B------:R-:W-:Y:S01]  /*12110*/  FSEL R12, R12, -INF , !P3 ;  /* 0xff8000000c0c7808 */ /* 0x000fe20005800000 */
[----:B------:R-:W-:Y:S01]  /*12120*/  FFMA.FTZ R137, R0, R28, R137 ;  /* 0x0000001c00897223 */ /* 0x000fe20000010089 */
[----:B------:R-:W-:Y:S01]  /*12130*/  FSEL R6, R6, -INF , !P6 ;  /* 0xff80000006067808 */ /* 0x000fe20007000000 */
[----:B------:R-:W1:Y:S01]  /*12140*/  MUFU.TANH R135, R135 ;  /* 0x0000008700877308 */ /* 0x000e620000002400 */
[C---:B------:R-:W-:Y:S01]  /*12150*/  ISETP.GE.AND P3, PT, R33.reuse, R60, PT ;  /* 0x0000003c2100720c */ /* 0x040fe20003f66270 */
[C---:B------:R-:W-:Y:S01]  /*12160*/  FFMA.FTZ R21, R0.reuse, R30, R131 ;  /* 0x0000001e00157223 */ /* 0x040fe20000010083 */
[----:B------:R-:W-:Y:S01]  /*12170*/  ISETP.GE.AND P6, PT, R33, R100, PT ;  /* 0x000000642100720c */ /* 0x000fe20003fc6270 */
[----:B------:R-:W-:Y:S01]  /*12180*/  FFMA.FTZ R33, R0, R28, R133 ;  /* 0x0000001c00217223 */ /* 0x000fe20000010085 */
[----:B------:R-:W-:Y:S01]  /*12190*/  LOP3.LUT R63, R63, 0xfffffffe, RZ, 0xc0, !PT ;  /* 0xfffffffe3f3f7812 */ /* 0x000fe200078ec0ff */
[C---:B------:R-:W-:Y:S01]  /*121a0*/  VIADD R133, R4.reuse, 0xffffffa9 ;  /* 0xffffffa904857836 */ /* 0x040fe20000000000 */
[----:B--2---:R-:W-:Y:S01]  /*121b0*/  FSEL R7, R127, -INF , !P4 ;  /* 0xff8000007f077808 */ /* 0x004fe20006000000 */
[----:B------:R-:W-:Y:S01]  /*121c0*/  VIADD R127, R4, 0xffffffa0 ;  /* 0xffffffa0047f7836 */ /* 0x000fe20000000000 */
[----:B------:R-:W-:Y:S01]  /*121d0*/  FSEL R16, R16, -INF , !P1 ;  /* 0xff80000010107808 */ /* 0x000fe20004800000 */
[----:B------:R-:W-:Y:S01]  /*121e0*/  MUFU.TANH R113, R113 ;  /* 0x0000007100717308 */ /* 0x000fe20000002400 */
[C---:B------:R-:W-:Y:S01]  /*121f0*/  ISETP.GE.AND P1, PT, R37.reuse, R60, PT ;  /* 0x0000003c2500720c */ /* 0x040fe20003f26270 */
[----:B------:R-:W-:Y:S01]  /*12200*/  FMUL.FTZ R32, R32, UR14 ;  /* 0x0000000e20207c20 */ /* 0x000fe20008410000 */
[----:B------:R-:W-:Y:S01]  /*12210*/  ISETP.GE.AND P4, PT, R37, R100, PT ;  /* 0x000000642500720c */ /* 0x000fe20003f86270 */
[----:B------:R-:W-:Y:S01]  /*12220*/  FMUL.FTZ R39, R39, UR14 ;  /* 0x0000000e27277c20 */ /* 0x000fe20008410000 */
[----:B------:R-:W-:Y:S01]  /*12230*/  I2FP.F32.U32 R28, R43 ;  /* 0x0000002b001c7245 */ /* 0x000fe20000201000 */
[----:B------:R-:W-:Y:S01]  /*12240*/  FMUL.FTZ R35, R35, UR14 ;  /* 0x0000000e23237c20 */ /* 0x000fe20008410000 */
[----:B------:R-:W-:Y:S01]  /*12250*/  I2FP.F32.U32 R37, R37 ;  /* 0x0000002500257245 */ /* 0x000fe20000201000 */
[----:B------:R2:W-:Y:S01]  /*12260*/  MUFU.TANH R105, R104 ;  /* 0x0000006800697308 */ /* 0x0005e20000002400 */
[----:B------:R-:W-:Y:S01]  /*12270*/  @P5 LOP3.LUT R63, R63, 0x1, RZ, 0xfc, !PT ;  /* 0x000000013f3f5812 */ /* 0x000fe200078efcff */
[C---:B------:R-:W-:Y:S01]  /*12280*/  FFMA.FTZ R139, R0.reuse, R28, R139 ;  /* 0x0000001c008b7223 */ /* 0x040fe2000001008b */
[----:B------:R-:W-:Y:S01]  /*12290*/  FSEL R33, R33, -INF , !P6 ;  /* 0xff80000021217808 */ /* 0x000fe20007000000 */
[C---:B------:R-:W-:Y:S01]  /*122a0*/  FFMA.FTZ R30, R0.reuse, R37, R23 ;  /* 0x00000025001e7223 */ /* 0x040fe20000010017 */
[----:B------:R-:W-:Y:S01]  /*122b0*/  I2FP.F32.U32 R44, R41 ;  /* 0x00000029002c7245 */ /* 0x000fe20000201000 */
[----:B-1----:R-:W-:Y:S01]  /*122c0*/  FFMA.FTZ R37, R0, R37, R135 ;  /* 0x0000002500257223 */ /* 0x002fe20000010087 */
[----:B------:R-:W-:Y:S01]  /*122d0*/  FSEL R14, R14, -INF , !P2 ;  /* 0xff8000000e0e7808 */ /* 0x000fe20005000000 */
[----:B------:R-:W-:Y:S01]  /*122e0*/  MUFU.TANH R17, R17 ;  /* 0x0000001100117308 */ /* 0x000fe20000002400 */
[----:B------:R-:W-:Y:S01]  /*122f0*/  LOP3.LUT P6, RZ, R63, 0x1, RZ, 0xc0, !PT ;  /* 0x000000013fff7812 */ /* 0x000fe200078cc0ff */
[----:B------:R-:W-:Y:S01]  /*12300*/  FMUL.FTZ R34, R34, UR14 ;  /* 0x0000000e22227c20 */ /* 0x000fe20008410000 */
[----:B------:R-:W-:Y:S01]  /*12310*/  ISETP.GE.AND P2, PT, R43, R100, PT ;  /* 0x000000642b00720c */ /* 0x000fe20003f46270 */
[----:B------:R-:W-:Y:S01]  /*12320*/  FFMA.FTZ R43, R0, R28, R117 ;  /* 0x0000001c002b7223 */ /* 0x000fe20000010075 */
[----:B------:R-:W-:Y:S01]  /*12330*/  FSEL R21, R21, -INF , !P0 ;  /* 0xff80000015157808 */ /* 0x000fe20004000000 */
[----:B------:R-:W-:Y:S01]  /*12340*/  VIADD R117, R4, 0xffffffa8 ;  /* 0xffffffa804757836 */ /* 0x000fe20000000000 */
[----:B------:R-:W-:Y:S01]  /*12350*/  ISETP.GE.AND P0, PT, R41, R100, PT ;  /* 0x000000642900720c */ /* 0x000fe20003f06270 */
[----:B------:R-:W1:Y:S01]  /*12360*/  MUFU.TANH R19, R19 ;  /* 0x0000001300137308 */ /* 0x000e620000002400 */
[----:B--2---:R-:W-:Y:S01]  /*12370*/  I2FP.F32.U32 R104, R127 ;  /* 0x0000007f00687245 */ /* 0x004fe20000201000 */
[----:B------:R-:W-:Y:S01]  /*12380*/  FFMA.FTZ R28, R0, R44, R141 ;  /* 0x0000002c001c7223 */ /* 0x000fe2000001008d */
[----:B------:R-:W-:-:S02]  /*12390*/  FSEL R43, R43, -INF , !P2 ;  /* 0xff8000002b2b7808 */ /* 0x000fc40005000000 */
[----:B------:R-:W-:Y:S01]  /*123a0*/  ISETP.GE.AND P2, PT, R133, R100, PT ;  /* 0x000000648500720c */ /* 0x000fe20003f46270 */
[----:B------:R-:W-:Y:S01]  /*123b0*/  FFMA.FTZ R15, R0, R104, R15 ;  /* 0x00000068000f7223 */ /* 0x000fe2000001000f */
[-C--:B------:R-:W-:Y:S01]  /*123c0*/  ISETP.GE.AND P5, PT, R127, R100.reuse, PT ;  /* 0x000000647f00720c */ /* 0x080fe20003fa6270 */
[----:B------:R-:W2:Y:S01]  /*123d0*/  MUFU.TANH R5, R5 ;  /* 0x0000000500057308 */ /* 0x000ea20000002400 */
[----:B------:R-:W-:Y:S02]  /*123e0*/  LOP3.LUT R63, R63, 0xfffffffe, RZ, 0xc0, !PT ;  /* 0xfffffffe3f3f7812 */ /* 0x000fe400078ec0ff */
[----:B------:R-:W-:Y:S02]  /*123f0*/  FSEL R37, R37, -INF , !P4 ;  /* 0xff80000025257808 */ /* 0x000fe40006000000 */
[----:B------:R-:W-:-:S03]  /*12400*/  ISETP.GE.AND P4, PT, R125, R100, PT ;  /* 0x000000647d00720c */ /* 0x000fc60003f86270 */
[----:B------:R3:W-:Y:S08]  /*12410*/  MUFU.TANH R115, R10 ;  /* 0x0000000a00737308 */ /* 0x0007f00000002400 */
[----:B------:R-:W4:Y:S08]  /*12420*/  MUFU.TANH R9, R9 ;  /* 0x0000000900097308 */ /* 0x000f300000002400 */
[----:B------:R5:W-:Y:S01]  /*12430*/  MUFU.TANH R23, R24 ;  /* 0x0000001800177308 */ /* 0x000be20000002400 */
[----:B---3--:R-:W-:-:S02]  /*12440*/  FSEL R10, R137, -INF , !P3 ;  /* 0xff800000890a7808 */ /* 0x008fc40005800000 */
[----:B------:R-:W-:Y:S01]  /*12450*/  ISETP.GE.AND P3, PT, R41, R60, PT ;  /* 0x0000003c2900720c */ /* 0x000fe20003f66270 */
[C---:B------:R-:W-:Y:S01]  /*12460*/  FFMA.FTZ R41, R0.reuse, R44, R119 ;  /* 0x0000002c00297223 */ /* 0x040fe20000010077 */
[----:B------:R-:W-:Y:S02]  /*12470*/  FFMA.FTZ R44, R0, R104, R13 ;  /* 0x00000068002c7223 */ /* 0x000fe4000001000d */
[----:B------:R-:W-:Y:S01]  /*12480*/  FSEL R28, R28, -INF , !P3 ;  /* 0xff8000001c1c7808 */ /* 0x000fe20005800000 */
[----:B------:R3:W-:Y:S01]  /*12490*/  MUFU.TANH R121, R20 ;  /* 0x0000001400797308 */ /* 0x0007e20000002400 */
[----:B------:R-:W-:Y:S02]  /*124a0*/  FSEL R41, R41, -INF , !P0 ;  /* 0xff80000029297808 */ /* 0x000fe40004000000 */
[----:B------:R-:W-:-:S05]  /*124b0*/  ISETP.GE.AND P0, PT, R117, R100, PT ;  /* 0x000000647500720c */ /* 0x000fca0003f06270 */
[----:B------:R-:W4:Y:S01]  /*124c0*/  MUFU.TANH R53, R106 ;  /* 0x0000006a00357308 */ /* 0x000f220000002400 */
[----:B-----5:R-:W-:Y:S02]  /*124d0*/  FSEL R24, R139, -INF , !P6 ;  /* 0xff8000008b187808 */ /* 0x020fe40007000000 */
[-C--:B------:R-:W-:Y:S02]  /*124e0*/  ISETP.GE.AND P6, PT, R125, R60.reuse, PT ;  /* 0x0000003c7d00720c */ /* 0x080fe40003fc6270 */
[----:B------:R-:W-:Y:S01]  /*124f0*/  FSEL R139, R15, -INF , !P5 ;  /* 0xff8000000f8b7808 */ /* 0x000fe20006800000 */
[----:B------:R-:W-:Y:S02]  /*12500*/  VIADD R15, R4, 0xffffffb8 ;  /* 0xffffffb8040f7836 */ /* 0x000fe40000000000 */
[----:B------:R5:W4:Y:S01]  /*12510*/  MUFU.TANH R123, R66 ;  /* 0x00000042007b7308 */ /* 0x000b220000002400 */
[----:B---3--:R-:W-:Y:S02]  /*12520*/  FSEL R20, R30, -INF , !P1 ;  /* 0xff8000001e147808 */ /* 0x008fe40004800000 */
[----:B------:R-:W-:-:S02]  /*12530*/  ISETP.GE.AND P1, PT, R127, R60, PT ;  /* 0x0000003c7f00720c */ /* 0x000fc40003f26270 */
[----:B------:R-:W-:Y:S02]  /*12540*/  I2FP.F32.U32 R30, R117 ;  /* 0x00000075001e7245 */ /* 0x000fe40000201000 */
[----:B------:R-:W-:Y:S01]  /*12550*/  FSEL R44, R44, -INF , !P1 ;  /* 0xff8000002c2c7808 */ /* 0x000fe20004800000 */
[----:B------:R3:W-:Y:S01]  /*12560*/  MUFU.TANH R13, R56 ;  /* 0x00000038000d7308 */ /* 0x0007e20000002400 */
[----:B------:R-:W-:Y:S01]  /*12570*/  ISETP.GE.AND P1, PT, R133, R60, PT ;  /* 0x0000003c8500720c */ /* 0x000fe20003f26270 */
[-C--:B------:R-:W-:Y:S01]  /*12580*/  FFMA.FTZ R142, R0, R30.reuse, R11 ;  /* 0x0000001e008e7223 */ /* 0x080fe2000001000b */
[----:B------:R-:W-:Y:S01]  /*12590*/  I2FP.F32.U32 R133, R133 ;  /* 0x0000008500857245 */ /* 0x000fe20000201000 */
[----:B------:R-:W-:Y:S01]  /*125a0*/  VIADD R11, R4, 0xffffffb1 ;  /* 0xffffffb1040b7836 */ /* 0x000fe20000000000 */
[----:B------:R-:W-:Y:S01]  /*125b0*/  @P6 LOP3.LUT R63, R63, 0x1, RZ, 0xfc, !PT ;  /* 0x000000013f3f6812 */ /* 0x000fe200078efcff */
[C---:B-1----:R-:W-:Y:S01]  /*125c0*/  FFMA.FTZ R19, R0.reuse, R30, R19 ;  /* 0x0000001e00137223 */ /* 0x042fe20000010013 */
[----:B------:R-:W-:Y:S01]  /*125d0*/  ISETP.GE.AND P6, PT, R117, R60, PT ;  /* 0x0000003c7500720c */ /* 0x000fe20003fc6270 */
[C---:B------:R-:W-:Y:S01]  /*125e0*/  FFMA.FTZ R140, R0.reuse, R133, R17 ;  /* 0x00000085008c7223 */ /* 0x040fe20000010011 */
[----:B-----5:R-:W-:Y:S01]  /*125f0*/  I2FP.F32.U32 R66, R125 ;  /* 0x0000007d00427245 */ /* 0x020fe20000201000 */
[C---:B--2---:R-:W-:Y:S01]  /*12600*/  FFMA.FTZ R133, R0.reuse, R133, R5 ;  /* 0x0000008500857223 */ /* 0x044fe20000010005 */
[----:B------:R-:W-:Y:S01]  /*12610*/  I2FP.F32.U32 R30, R11 ;  /* 0x0000000b001e7245 */ /* 0x000fe20000201000 */
[----:B------:R-:W1:Y:S01]  /*12620*/  MUFU.TANH R67, R67 ;  /* 0x0000004300437308 */ /* 0x000e620000002400 */
[----:B------:R-:W-:Y:S01]  /*12630*/  LOP3.LUT P3, RZ, R63, 0x1, RZ, 0xc0, !PT ;  /* 0x000000013fff7812 */ /* 0x000fe2000786c0ff */
[----:B------:R-:W-:Y:S01]  /*12640*/  FFMA.FTZ R144, R0, R66, R113 ;  /* 0x0000004200907223 */ /* 0x000fe20000010071 */
[----:B------:R-:W-:-:S02]  /*12650*/  VIADD R113, R4, 0xffffffb0 ;  /* 0xffffffb004717836 */ /* 0x000fc40000000000 */
[----:B----4-:R-:W-:Y:S01]  /*12660*/  FFMA.FTZ R137, R0, R66, R9 ;  /* 0x0000004200897223 */ /* 0x010fe20000010009 */
[----:B------:R-:W-:Y:S01]  /*12670*/  FSEL R142, R142, -INF , !P6 ;  /* 0xff8000008e8e7808 */ /* 0x000fe20007000000 */
[CC--:B------:R-:W-:Y:S01]  /*12680*/  FFMA.FTZ R57, R0.reuse, R30.reuse, R57 ;  /* 0x0000001e00397223 */ /* 0x0c0fe20000010039 */
[----:B------:R-:W-:Y:S01]  /*12690*/  FSEL R133, R133, -INF , !P2 ;  /* 0xff80000085857808 */ /* 0x000fe20005000000 */
[----:B------:R-:W-:Y:S01]  /*126a0*/  FFMA.FTZ R65, R0, R30, R65 ;  /* 0x0000001e00417223 */ /* 0x000fe20000010041 */
[----:B---3--:R-:W-:Y:S01]  /*126b0*/  I2FP.F32.U32 R56, R113 ;  /* 0x0000007100387245 */ /* 0x008fe20000201000 */
[----:B------:R-:W2:Y:S01]  /*126c0*/  MUFU.TANH R59, R59 ;  /* 0x0000003b003b7308 */ /* 0x000ea20000002400 */
[----:B------:R-:W-:Y:S01]  /*126d0*/  FSEL R137, R137, -INF , !P4 ;  /* 0xff80000089897808 */ /* 0x000fe20006000000 */
[----:B------:R-:W-:Y:S01]  /*126e0*/  VIADD R17, R4, 0xffffffc0 ;  /* 0xffffffc004117836 */ /* 0x000fe20000000000 */
[----:B------:R-:W-:Y:S01]  /*126f0*/  FSEL R135, R19, -INF , !P0 ;  /* 0xff80000013877808 */ /* 0x000fe20004000000 */
[C---:B------:R-:W-:Y:S01]  /*12700*/  FFMA.FTZ R53, R0.reuse, R56, R53 ;  /* 0x0000003800357223 */ /* 0x040fe20000010035 */
[C---:B------:R-:W-:Y:S01]  /*12710*/  ISETP.GE.AND P6, PT, R15.reuse, R60, PT ;  /* 0x0000003c0f00720c */ /* 0x040fe20003fc6270 */
[----:B------:R-:W-:Y:S01]  /*12720*/  FFMA.FTZ R105, R0, R56, R105 ;  /* 0x0000003800697223 */ /* 0x000fe20000010069 */
[----:B------:R-:W-:Y:S01]  /*12730*/  ISETP.GE.AND P2, PT, R15, R100, PT ;  /* 0x000000640f00720c */ /* 0x000fe20003f46270 */
[----:B------:R-:W3:Y:S01]  /*12740*/  MUFU.TANH R9, R58 ;  /* 0x0000003a00097308 */ /* 0x000ee20000002400 */
[C---:B------:R-:W-:Y:S01]  /*12750*/  ISETP.GE.AND P4, PT, R11.reuse, R60, PT ;  /* 0x0000003c0b00720c */ /* 0x040fe20003f86270 */
[----:B------:R-:W-:Y:S01]  /*12760*/  VIADD R19, R4, 0xffffffb9 ;  /* 0xffffffb904137836 */ /* 0x000fe20000000000 */
[----:B------:R-:W-:-:S02]  /*12770*/  ISETP.GE.AND P0, PT, R11, R100, PT ;  /* 0x000000640b00720c */ /* 0x000fc40003f06270 */
[----:B------:R-:W-:Y:S02]  /*12780*/  I2FP.F32.U32 R15, R15 ;  /* 0x0000000f000f7245 */ /* 0x000fe40000201000 */
[----:B------:R-:W-:Y:S01]  /*12790*/  FSEL R144, R144, -INF , !P3 ;  /* 0xff80000090907808 */ /* 0x000fe20005800000 */
[----:B------:R-:W-:Y:S01]  /*127a0*/  MUFU.TANH R119, R64 ;  /* 0x0000004000777308 */ /* 0x000fe20000002400 */
[----:B------:R-:W-:Y:S01]  /*127b0*/  ISETP.GE.AND P3, PT, R113, R100, PT ;  /* 0x000000647100720c */ /* 0x000fe20003f66270 */
[CC--:B------:R-:W-:Y:S01]  /*127c0*/  FFMA.FTZ R109, R0.reuse, R15.reuse, R109 ;  /* 0x0000000f006d7223 */ /* 0x0c0fe2000001006d */
[----:B------:R-:W-:Y:S01]  /*127d0*/  FSEL R136, R57, -INF , !P4 ;  /* 0xff80000039887808 */ /* 0x000fe20006000000 */
[----:B------:R-:W-:Y:S01]  /*127e0*/  FFMA.FTZ R107, R0, R15, R107 ;  /* 0x0000000f006b7223 */ /* 0x000fe2000001006b */
[----:B------:R-:W-:Y:S01]  /*127f0*/  FSEL R131, R65, -INF , !P0 ;  /* 0xff80000041837808 */ /* 0x000fe20004000000 */
[----:B------:R-:W-:Y:S01]  /*12800*/  VIADD R57, R4, 0xffffffd0 ;  /* 0xffffffd004397836 */ /* 0x000fe20000000000 */
[C---:B------:R-:W-:Y:S01]  /*12810*/  ISETP.GE.AND P4, PT, R17.reuse, R60, PT ;  /* 0x0000003c1100720c */ /* 0x040fe20003f86270 */
[----:B------:R4:W-:Y:S01]  /*12820*/  MUFU.TANH R15, R46 ;  /* 0x0000002e000f7308 */ /* 0x0009e20000002400 */
[----:B------:R-:W-:-:S02]  /*12830*/  ISETP.GE.AND P0, PT, R17, R100, PT ;  /* 0x000000641100720c */ /* 0x000fc40003f06270 */
[----:B------:R-:W-:Y:S01]  /*12840*/  I2FP.F32.U32 R30, R17 ;  /* 0x00000011001e7245 */ /* 0x000fe20000201000 */
[C---:B------:R-:W-:Y:S01]  /*12850*/  VIADD R17, R4.reuse, 0xffffffc1 ;  /* 0xffffffc104117836 */ /* 0x040fe20000000000 */
[----:B------:R-:W-:Y:S01]  /*12860*/  FSEL R117, R53, -INF , !P3 ;  /* 0xff80000035757808 */ /* 0x000fe20005800000 */
[----:B------:R-:W-:Y:S01]  /*12870*/  VIADD R53, R4, 0xffffffc8 ;  /* 0xffffffc804357836 */ /* 0x000fe20000000000 */
[----:B------:R-:W-:Y:S01]  /*12880*/  FSEL R140, R140, -INF , !P1 ;  /* 0xff8000008c8c7808 */ /* 0x000fe20004800000 */
[----:B------:R5:W3:Y:S01]  /*12890*/  MUFU.TANH R11, R52 ;  /* 0x00000034000b7308 */ /* 0x000ae20000002400 */
[----:B------:R-:W-:Y:S01]  /*128a0*/  FSEL R129, R109, -INF , !P2 ;  /* 0xff8000006d817808 */ /* 0x000fe20005000000 */
[C---:B------:R-:W-:Y:S01]  /*128b0*/  FFMA.FTZ R115, R0.reuse, R30, R115 ;  /* 0x0000001e00737223 */ /* 0x040fe20000010073 */
[C---:B------:R-:W-:Y:S01]  /*128c0*/  ISETP.GE.AND P1, PT, R17.reuse, R60, PT ;  /* 0x0000003c1100720c */ /* 0x040fe20003f26270 */
[----:B------:R-:W-:Y:S01]  /*128d0*/  FFMA.FTZ R127, R0, R30, R123 ;  /* 0x0000001e007f7223 */ /* 0x000fe2000001007b */
[----:B------:R-:W-:-:S02]  /*128e0*/  ISETP.GE.AND P2, PT, R17, R100, PT ;  /* 0x000000641100720c */ /* 0x000fc40003f46270 */
[-C--:B------:R-:W-:Y:S01]  /*128f0*/  ISETP.GE.AND P5, PT, R113, R60.reuse, PT ;  /* 0x0000003c7100720c */ /* 0x080fe20003fa6270 */
[----:B------:R-:W-:Y:S01]  /*12900*/  MUFU.TANH R5, R54 ;  /* 0x0000003600057308 */ /* 0x000fe20000002400 */
[----:B------:R-:W-:Y:S02]  /*12910*/  I2FP.F32.U32 R17, R17 ;  /* 0x0000001100117245 */ /* 0x000fe40000201000 */
[----:B----4-:R-:W-:Y:S02]  /*12920*/  I2FP.F32.U32 R46, R53 ;  /* 0x00000035002e7245 */ /* 0x010fe40000201000 */
[----:B------:R-:W-:Y:S01]  /*12930*/  FSEL R138, R105, -INF , !P5 ;  /* 0xff800000698a7808 */ /* 0x000fe20006800000 */
[CC--:B-1----:R-:W-:Y:S01]  /*12940*/  FFMA.FTZ R67, R0.reuse, R17.reuse, R67 ;  /* 0x0000001100437223 */ /* 0x0c2fe20000010043 */
[C---:B------:R-:W-:Y:S01]  /*12950*/  ISETP.GE.AND P5, PT, R19.reuse, R60, PT ;  /* 0x0000003c1300720c */ /* 0x040fe20003fa6270 */
[C---:B------:R-:W-:Y:S01]  /*12960*/  FFMA.FTZ R121, R0.reuse, R17, R121 ;  /* 0x0000001100797223 */ /* 0x040fe20000010079 */
[----:B------:R-:W-:Y:S01]  /*12970*/  ISETP.GE.AND P3, PT, R19, R100, PT ;  /* 0x000000641300720c */ /* 0x000fe20003f66270 */
[CC--:B------:R-:W-:Y:S01]  /*12980*/  FFMA.FTZ R23, R0.reuse, R46.reuse, R23 ;  /* 0x0000002e00177223 */ /* 0x0c0fe20000010017 */
[----:B-----5:R-:W-:Y:S01]  /*12990*/  I2FP.F32.U32 R52, R19 ;  /* 0x0000001300347245 */ /* 0x020fe20000201000 */
[----:B--2---:R-:W-:Y:S01]  /*129a0*/  FFMA.FTZ R59, R0, R46, R59 ;  /* 0x0000002e003b7223 */ /* 0x004fe2000001003b */
[----:B------:R-:W-:Y:S01]  /*129b0*/  VIADD R19, R4, 0xffffffc9 ;  /* 0xffffffc904137836 */ /* 0x000fe20000000000 */
[----:B------:R-:W-:Y:S01]  /*129c0*/  I2FP.F32.U32 R46, R57 ;  /* 0x00000039002e7245 */ /* 0x000fe20000201000 */
[----:B------:R-:W1:Y:S01]  /*129d0*/  MUFU.TANH R51, R51 ;  /* 0x0000003300337308 */ /* 0x000e620000002400 */
[CC--:B------:R-:W-:Y:S01]  /*129e0*/  FFMA.FTZ R111, R0.reuse, R52.reuse, R111 ;  /* 0x00000034006f7223 */ /* 0x0c0fe2000001006f */
[----:B------:R-:W-:Y:S01]  /*129f0*/  FSEL R124, R67, -INF , !P1 ;  /* 0xff800000437c7808 */ /* 0x000fe20004800000 */
[C---:B------:R-:W-:Y:S01]  /*12a00*/  FFMA.FTZ R101, R0.reuse, R52, R101 ;  /* 0x0000003400657223 */ /* 0x040fe20000010065 */
[----:B------:R-:W-:Y:S01]  /*12a10*/  FSEL R125, R121, -INF , !P2 ;  /* 0xff800000797d7808 */ /* 0x000fe20005000000 */
[CC--:B---3--:R-:W-:Y:S01]  /*12a20*/  FFMA.FTZ R9, R0.reuse, R46.reuse, R9 ;  /* 0x0000002e00097223 */ /* 0x0c8fe20000010009 */
[----:B------:R-:W-:Y:S01]  /*12a30*/  I2FP.F32.U32 R30, R19 ;  /* 0x00000013001e7245 */ /* 0x000fe20000201000 */
[----:B------:R-:W-:Y:S01]  /*12a40*/  FFMA.FTZ R11, R0, R46, R11 ;  /* 0x0000002e000b7223 */ /* 0x000fe2000001000b */
[C---:B------:R-:W-:Y:S01]  /*12a50*/  ISETP.GE.AND P1, PT, R57.reuse, R60, PT ;  /* 0x0000003c3900720c */ /* 0x040fe20003f26270 */
[----:B------:R-:W-:Y:S01]  /*12a60*/  MUFU.TANH R49, R49 ;  /* 0x0000003100317308 */ /* 0x000fe20000002400 */
[----:B------:R-:W-:Y:S01]  /*12a70*/  ISETP.GE.AND P2, PT, R57, R100, PT ;  /* 0x000000643900720c */ /* 0x000fe20003f46270 */
[----:B------:R-:W-:Y:S01]  /*12a80*/  VIADD R57, R4, 0xffffffd9 ;  /* 0xffffffd904397836 */ /* 0x000fe20000000000 */
[----:B------:R-:W-:Y:S01]  /*12a90*/  FSEL R134, R107, -INF , !P6 ;  /* 0xff8000006b867808 */ /* 0x000fe20007000000 */
[CC--:B------:R-:W-:Y:S01]  /*12aa0*/  FFMA.FTZ R128, R0.reuse, R30.reuse, R119 ;  /* 0x0000001e00807223 */ /* 0x0c0fe20000010077 */
[----:B------:R-:W-:Y:S01]  /*12ab0*/  FSEL R123, R111, -INF , !P3 ;  /* 0xff8000006f7b7808 */ /* 0x000fe20005800000 */
[----:B------:R-:W-:Y:S01]  /*12ac0*/  FFMA.FTZ R119, R0, R30, R13 ;  /* 0x0000001e00777223 */ /* 0x000fe2000001000d */
[C---:B------:R-:W-:Y:S01]  /*12ad0*/  ISETP.GE.AND P6, PT, R53.reuse, R60, PT ;  /* 0x0000003c3500720c */ /* 0x040fe20003fc6270 */
[C---:B------:R-:W-:Y:S01]  /*12ae0*/  VIADD R13, R4.reuse, 0xffffffd8 ;  /* 0xffffffd8040d7836 */ /* 0x040fe20000000000 */
[----:B------:R-:W-:Y:S01]  /*12af0*/  ISETP.GE.AND P3, PT, R53, R100, PT ;  /* 0x000000643500720c */ /* 0x000fe20003f66270 */
[----:B------:R-:W-:Y:S01]  /*12b00*/  VIADD R53, R4, 0xffffffd1 ;  /* 0xffffffd104357836 */ /* 0x000fe20000000000 */
[----:B------:R-:W-:Y:S01]  /*12b10*/  FSEL R122, R9, -INF , !P1 ;  /* 0xff800000097a7808 */ /* 0x000fe20004800000 */
[----:B------:R2:W-:Y:S01]  /*12b20*/  MUFU.TANH R17, R40 ;  /* 0x0000002800117308 */ /* 0x0005e20000002400 */
[----:B------:R-:W-:-:S02]  /*12b30*/  ISETP.GE.AND P1, PT, R57, R60, PT ;  /* 0x0000003c3900720c */ /* 0x000fc40003f26270 */
[----:B------:R-:W-:Y:S02]  /*12b40*/  FSEL R132, R101, -INF , !P5 ;  /* 0xff80000065847808 */ /* 0x000fe40006800000 */
[----:B------:R-:W-:Y:S02]  /*12b50*/  I2FP.F32.U32 R30, R13 ;  /* 0x0000000d001e7245 */ /* 0x000fe40000201000 */
[----:B------:R-:W-:Y:S01]  /*12b60*/  ISETP.GE.AND P5, PT, R19, R60, PT ;  /* 0x0000003c1300720c */ /* 0x000fe20003fa6270 */
[----:B------:R-:W3:Y:S01]  /*12b70*/  MUFU.TANH R55, R55 ;  /* 0x0000003700377308 */ /* 0x000ee20000002400 */
[----:B------:R-:W-:Y:S01]  /*12b80*/  FSEL R130, R115, -INF , !P4 ;  /* 0xff80000073827808 */ /* 0x000fe20006000000 */
[-C--:B-1----:R-:W-:Y:S01]  /*12b90*/  FFMA.FTZ R118, R0, R30.reuse, R51 ;  /* 0x0000001e00767223 */ /* 0x082fe20000010033 */
[----:B------:R-:W-:Y:S01]  /*12ba0*/  FSEL R127, R127, -INF , !P0 ;  /* 0xff8000007f7f7808 */ /* 0x000fe20004000000 */
[----:B------:R-:W-:Y:S01]  /*12bb0*/  VIADD R51, R4, 0xffffffe1 ;  /* 0xffffffe104337836 */ /* 0x000fe20000000000 */
[----:B------:R-:W-:Y:S01]  /*12bc0*/  FSEL R126, R23, -INF , !P6 ;  /* 0xff800000177e7808 */ /* 0x000fe20007000000 */
[----:B------:R-:W-:Y:S01]  /*12bd0*/  FFMA.FTZ R15, R0, R30, R15 ;  /* 0x0000001e000f7223 */ /* 0x000fe2000001000f */
[----:B------:R-:W-:Y:S01]  /*12be0*/  LOP3.LUT R63, R63, 0xfffffffd, RZ, 0xc0, !PT ;  /* 0xfffffffd3f3f7812 */ /* 0x000fe200078ec0ff */
[----:B------:R-:W-:Y:S01]  /*12bf0*/  MUFU.TANH R45, R45 ;  /* 0x0000002d002d7308 */ /* 0x000fe20000002400 */
[----:B--2---:R-:W-:-:S02]  /*12c00*/  I2FP.F32.U32 R40, R53 ;  /* 0x0000003500287245 */ /* 0x004fc40000201000 */
[----:B------:R-:W-:Y:S02]  /*12c10*/  ISETP.GE.AND P0, PT, R19, R100, PT ;  /* 0x000000641300720c */ /* 0x000fe40003f06270 */
[C---:B------:R-:W-:Y:S01]  /*12c20*/  ISETP.GE.AND P6, PT, R53.reuse, R60, PT ;  /* 0x0000003c3500720c */ /* 0x040fe20003fc6270 */
[----:B------:R-:W-:Y:S01]  /*12c30*/  FFMA.FTZ R113, R0, R40, R5 ;  /* 0x0000002800717223 */ /* 0x000fe20000010005 */
[----:B------:R-:W-:Y:S01]  /*12c40*/  ISETP.GE.AND P4, PT, R53, R100, PT ;  /* 0x000000643500720c */ /* 0x000fe20003f86270 */
[----:B------:R-:W-:Y:S01]  /*12c50*/  MUFU.TANH R19, R42 ;  /* 0x0000002a00137308 */ /* 0x000fe20000002400 */
[----:B------:R-:W-:Y:S01]  /*12c60*/  FSEL R115, R11, -INF , !P2 ;  /* 0xff8000000b737808 */ /* 0x000fe20005000000 */
[----:B------:R-:W-:Y:S01]  /*12c70*/  VIADD R53, R4, 0xffffffe0 ;  /* 0xffffffe004357836 */ /* 0x000fe20000000000 */
[----:B------:R-:W-:Y:S01]  /*12c80*/  FSEL R128, R128, -INF , !P5 ;  /* 0xff80000080807808 */ /* 0x000fe20006800000 */
[----:B---3--:R-:W-:Y:S01]  /*12c90*/  FFMA.FTZ R55, R0, R40, R55 ;  /* 0x0000002800377223 */ /* 0x008fe20000010037 */
[----:B------:R-:W-:-:S02]  /*12ca0*/  I2FP.F32.U32 R11, R57 ;  /* 0x00000039000b7245 */ /* 0x000fc40000201000 */
[-C--:B------:R-:W-:Y:S01]  /*12cb0*/  ISETP.GE.AND P5, PT, R13, R60.reuse, PT ;  /* 0x0000003c0d00720c */ /* 0x080fe20003fa6270 */
[----:B------:R-:W1:Y:S01]  /*12cc0*/  MUFU.TANH R47, R47 ;  /* 0x0000002f002f7308 */ /* 0x000e620000002400 */
[----:B------:R-:W-:Y:S01]  /*12cd0*/  @P1 LOP3.LUT R63, R63, 0x2, RZ, 0xfc, !PT ;  /* 0x000000023f3f1812 */ /* 0x000fe200078efcff */
[----:B------:R-:W-:Y:S01]  /*12ce0*/  FFMA.FTZ R49, R0, R11, R49 ;  /* 0x0000000b00317223 */ /* 0x000fe20000010031 */
[----:B------:R-:W-:Y:S02]  /*12cf0*/  FSEL R113, R113, -INF , !P4 ;  /* 0xff80000071717808 */ /* 0x000fe40006000000 */
[C---:B------:R-:W-:Y:S02]  /*12d00*/  ISETP.GE.AND P1, PT, R53.reuse, R60, PT ;  /* 0x0000003c3500720c */ /* 0x040fe40003f26270 */
[----:B------:R-:W-:Y:S01]  /*12d10*/  ISETP.GE.AND P4, PT, R53, R100, PT ;  /* 0x000000643500720c */ /* 0x000fe20003f86270 */
[----:B------:R2:W3:Y:S01]  /*12d20*/  MUFU.TANH R23, R26 ;  /* 0x0000001a00177308 */ /* 0x0004e20000002400 */
[----:B------:R-:W-:-:S02]  /*12d30*/  FSEL R118, R118, -INF , !P5 ;  /* 0xff80000076767808 */ /* 0x000fc40006800000 */
[----:B------:R-:W-:Y:S02]  /*12d40*/  LOP3.LUT P5, RZ, R63, 0x2, RZ, 0xc0, !PT ;  /* 0x000000023fff7812 */ /* 0x000fe400078ac0ff */
[----:B------:R-:W-:Y:S02]  /*12d50*/  FSEL R119, R119, -INF , !P0 ;  /* 0xff80000077777808 */ /* 0x000fe40004000000 */
[----:B------:R-:W-:Y:S01]  /*12d60*/  ISETP.GE.AND P0, PT, R13, R100, PT ;  /* 0x000000640d00720c */ /* 0x000fe20003f06270 */
[----:B------:R4:W-:Y:S01]  /*12d70*/  MUFU.TANH R5, R22 ;  /* 0x0000001600057308 */ /* 0x0009e20000002400 */
[----:B------:R-:W-:Y:S01]  /*12d80*/  FSEL R116, R49, -INF , !P5 ;  /* 0xff80000031747808 */ /* 0x000fe20006800000 */
[----:B-1----:R-:W-:Y:S01]  /*12d90*/  FFMA.FTZ R47, R0, R11, R47 ;  /* 0x0000000b002f7223 */ /* 0x002fe2000001002f */
[----:B------:R-:W-:Y:S02]  /*12da0*/  FSEL R120, R55, -INF , !P6 ;  /* 0xff80000037787808 */ /* 0x000fe40007000000 */
[----:B------:R-:W-:-:S02]  /*12db0*/  ISETP.GE.AND P6, PT, R51, R60, PT ;  /* 0x0000003c3300720c */ /* 0x000fc40003fc6270 */
[----:B------:R-:W-:Y:S01]  /*12dc0*/  FSEL R111, R15, -INF , !P0 ;  /* 0xff8000000f6f7808 */ /* 0x000fe20004000000 */
[----:B------:R-:W1:Y:S01]  /*12dd0*/  MUFU.TANH R13, R36 ;  /* 0x00000024000d7308 */ /* 0x000e620000002400 */
[----:B--2---:R-:W-:Y:S01]  /*12de0*/  I2FP.F32.U32 R26, R53 ;  /* 0x00000035001a7245 */ /* 0x004fe20000201000 */
[C---:B------:R-:W-:Y:S01]  /*12df0*/  VIADD R53, R4.reuse, 0xffffffe8 ;  /* 0xffffffe804357836 */ /* 0x040fe20000000000 */
[----:B------:R-:W-:Y:S01]  /*12e00*/  ISETP.GE.AND P2, PT, R51, R100, PT ;  /* 0x000000643300720c */ /* 0x000fe20003f46270 */
[----:B------:R-:W-:Y:S01]  /*12e10*/  VIADD R15, R4, 0xfffffff9 ;  /* 0xfffffff9040f7836 */ /* 0x000fe20000000000 */
[----:B------:R-:W-:Y:S01]  /*12e20*/  LOP3.LUT R63, R63, 0xfffffffb, RZ, 0xc0, !PT ;  /* 0xfffffffb3f3f7812 */ /* 0x000fe200078ec0ff */
[C---:B------:R-:W-:Y:S01]  /*12e30*/  FFMA.FTZ R45, R0.reuse, R26, R45 ;  /* 0x0000001a002d7223 */ /* 0x040fe2000001002d */
[----:B------:R-:W-:Y:S01]  /*12e40*/  ISETP.GE.AND P5, PT, R53, R60, PT ;  /* 0x0000003c3500720c */ /* 0x000fe20003fa6270 */
[----:B------:R-:W2:Y:S01]  /*12e50*/  MUFU.TANH R9, R38 ;  /* 0x0000002600097308 */ /* 0x000ea20000002400 */
[----:B----4-:R-:W-:Y:S01]  /*12e60*/  I2FP.F32.U32 R22, R51 ;  /* 0x0000003300167245 */ /* 0x010fe20000201000 */
[----:B------:R-:W-:Y:S01]  /*12e70*/  FFMA.FTZ R105, R0, R26, R19 ;  /* 0x0000001a00697223 */ /* 0x000fe20000010013 */
[C---:B------:R-:W-:Y:S01]  /*12e80*/  VIADD R19, R4.reuse, 0xfffffff0 ;  /* 0xfffffff004137836 */ /* 0x040fe20000000000 */
[----:B------:R-:W-:Y:S01]  /*12e90*/  FSEL R114, R45, -INF , !P1 ;  /* 0xff8000002d727808 */ /* 0x000fe20004800000 */
[----:B------:R-:W-:-:S02]  /*12ea0*/  VIADD R51, R4, 0xffffffe9 ;  /* 0xffffffe904337836 */ /* 0x000fc40000000000 */
[-C--:B------:R-:W-:Y:S01]  /*12eb0*/  FFMA.FTZ R112, R0, R22.reuse, R17 ;  /* 0x0000001600707223 */ /* 0x080fe20000010011 */
[----:B------:R-:W-:Y:S01]  /*12ec0*/  VIADD R17, R4, 0xfffffff1 ;  /* 0xfffffff104117836 */ /* 0x000fe20000000000 */
[----:B------:R-:W4:Y:S01]  /*12ed0*/  MUFU.TANH R11, R32 ;  /* 0x00000020000b7308 */ /* 0x000f220000002400 */
[----:B------:R-:W-:Y:S01]  /*12ee0*/  I2FP.F32.U32 R4, R53 ;  /* 0x0000003500047245 */ /* 0x000fe20000201000 */
[C---:B---3--:R-:W-:Y:S01]  /*12ef0*/  FFMA.FTZ R22, R0.reuse, R22, R23 ;  /* 0x0000001600167223 */ /* 0x048fe20000010017 */
[----:B------:R-:W-:Y:S02]  /*12f00*/  ISETP.GE.AND P1, PT, R19, R60, PT ;  /* 0x0000003c1300720c */ /* 0x000fe40003f26270 */
[----:B------:R-:W-:Y:S01]  /*12f10*/  @P5 LOP3.LUT R63, R63, 0x4, RZ, 0xfc, !PT ;  /* 0x000000043f3f5812 */ /* 0x000fe200078efcff */
[CC--:B-1----:R-:W-:Y:S01]  /*12f20*/  FFMA.FTZ R13, R0.reuse, R4.reuse, R13 ;  /* 0x00000004000d7223 */ /* 0x0c2fe2000001000d */
[----:B------:R-:W-:Y:S01]  /*12f30*/  FSEL R105, R105, -INF , !P4 ;  /* 0xff80000069697808 */ /* 0x000fe20006000000 */
[----:B------:R-:W1:Y:S01]  /*12f40*/  MUFU.TANH R39, R39 ;  /* 0x0000002700277308 */ /* 0x000e620000002400 */
[----:B------:R-:W-:Y:S01]  /*12f50*/  LOP3.LUT P4, RZ, R63, 0x4, RZ, 0xc0, !PT ;  /* 0x000000043fff7812 */ /* 0x000fe2000788c0ff */
[----:B--2---:R-:W-:Y:S01]  /*12f60*/  FFMA.FTZ R9, R0, R4, R9 ;  /* 0x0000000400097223 */ /* 0x004fe20000010009 */
[----:B------:R-:W-:-:S02]  /*12f70*/  FSEL R121, R59, -INF , !P3 ;  /* 0xff8000003b797808 */ /* 0x000fc40005800000 */
[----:B------:R-:W-:Y:S02]  /*12f80*/  LOP3.LUT R63, R63, 0xfffffffd, RZ, 0xc0, !PT ;  /* 0xfffffffd3f3f7812 */ /* 0x000fe400078ec0ff */
[----:B------:R-:W-:Y:S01]  /*12f90*/  FSEL R110, R13, -INF , !P4 ;  /* 0xff8000000d6e7808 */ /* 0x000fe20006000000 */
[----:B------:R2:W-:Y:S01]  /*12fa0*/  MUFU.TANH R23, R18 ;  /* 0x0000001200177308 */ /* 0x0005e20000002400 */
[-C--:B------:R-:W-:Y:S02]  /*12fb0*/  ISETP.GE.AND P3, PT, R57, R100.reuse, PT ;  /* 0x000000643900720c */ /* 0x080fe40003f66270 */
[-C--:B------:R-:W-:Y:S02]  /*12fc0*/  ISETP.GE.AND P4, PT, R19, R100.reuse, PT ;  /* 0x000000641300720c */ /* 0x080fe40003f86270 */
[----:B------:R-:W-:Y:S02]  /*12fd0*/  I2FP.F32.U32 R19, R19 ;  /* 0x0000001300137245 */ /* 0x000fe40000201000 */
[----:B------:R-:W-:Y:S01]  /*12fe0*/  ISETP.GE.AND P0, PT, R53, R100, PT ;  /* 0x000000643500720c */ /* 0x000fe20003f06270 */
[----:B------:R-:W3:Y:S01]  /*12ff0*/  MUFU.TANH R45, R34 ;  /* 0x00000022002d7308 */ /* 0x000ee20000002400 */
[----:B------:R-:W-:Y:S01]  /*13000*/  @P1 LOP3.LUT R63, R63, 0x2, RZ, 0xfc, !PT ;  /* 0x000000023f3f1812 */ /* 0x000fe200078efcff */
[----:B----4-:R-:W-:Y:S01]  /*13010*/  FFMA.FTZ R11, R0, R19, R11 ;  /* 0x00000013000b7223 */ /* 0x010fe2000001000b */
[----:B------:R-:W-:-:S02]  /*13020*/  FSEL R109, R47, -INF , !P3 ;  /* 0xff8000002f6d7808 */ /* 0x000fc40005800000 */
[C---:B------:R-:W-:Y:S02]  /*13030*/  ISETP.GE.AND P3, PT, R51.reuse, R60, PT ;  /* 0x0000003c3300720c */ /* 0x040fe40003f66270 */
[----:B------:R-:W-:Y:S01]  /*13040*/  ISETP.GE.AND P5, PT, R51, R100, PT ;  /* 0x000000643300720c */ /* 0x000fe20003fa6270 */
[----:B------:R-:W4:Y:S01]  /*13050*/  MUFU.TANH R35, R35 ;  /* 0x0000002300237308 */ /* 0x000f220000002400 */
[----:B--2---:R-:W-:Y:S02]  /*13060*/  I2FP.F32.U32 R18, R51 ;  /* 0x0000003300127245 */ /* 0x004fe40000201000 */
[----:B------:R-:W-:Y:S02]  /*13070*/  FSEL R51, R9, -INF , !P0 ;  /* 0xff80000009337808 */ /* 0x000fe40004000000 */
[----:B------:R-:W-:Y:S01]  /*13080*/  LOP3.LUT P0, RZ, R63, 0x2, RZ, 0xc0, !PT ;  /* 0x000000023fff7812 */ /* 0x000fe2000780c0ff */
[CC--:B------:R-:W-:Y:S01]  /*13090*/  FFMA.FTZ R5, R0.reuse, R18.reuse, R5 ;  /* 0x0000001200057223 */ /* 0x0c0fe20000010005 */
[C---:B-1----:R-:W-:Y:S01]  /*130a0*/  FFMA.FTZ R39, R0.reuse, R18, R39 ;  /* 0x0000001200277223 */ /* 0x042fe20000010027 */
[----:B------:R-:W1:Y:S01]  /*130b0*/  MUFU.TANH R29, R29 ;  /* 0x0000001d001d7308 */ /* 0x000e620000002400 */
[----:B------:R-:W-:Y:S01]  /*130c0*/  FSEL R55, R11, -INF , !P0 ;  /* 0xff8000000b377808 */ /* 0x000fe20004000000 */
[----:B---3--:R-:W-:Y:S01]  /*130d0*/  FFMA.FTZ R45, R0, R19, R45 ;  /* 0x00000013002d7223 */ /* 0x008fe2000001002d */
[----:B------:R-:W-:-:S02]  /*130e0*/  ISETP.GE.AND P0, PT, R61, 0x3, PT ;  /* 0x000000033d00780c */ /* 0x000fc40003f06270 */
[----:B------:R-:W-:Y:S02]  /*130f0*/  I2FP.F32.U32 R4, R17 ;  /* 0x0000001100047245 */ /* 0x000fe40000201000 */
[----:B------:R-:W-:Y:S01]  /*13100*/  I2FP.F32.U32 R18, R15 ;  /* 0x0000000f00127245 */ /* 0x000fe20000201000 */
[----:B------:R-:W2:Y:S01]  /*13110*/  MUFU.TANH R31, R31 ;  /* 0x0000001f001f7308 */ /* 0x000ea20000002400 */
[----:B------:R-:W-:Y:S01]  /*13120*/  FSEL R112, R112, -INF , !P6 ;  /* 0xff80000070707808 */ /* 0x000fe20007000000 */
[-C--:B------:R-:W-:Y:S01]  /*13130*/  FFMA.FTZ R23, R0, R4.reuse, R23 ;  /* 0x0000000400177223 */ /* 0x080fe20000010017 */
[----:B------:R-:W-:Y:S01]  /*13140*/  FSEL R49, R22, -INF , !P2 ;  /* 0xff80000016317808 */ /* 0x000fe20005000000 */
[C---:B----4-:R-:W-:Y:S01]  /*13150*/  FFMA.FTZ R35, R0.reuse, R4, R35 ;  /* 0x0000000400237223 */ /* 0x050fe20000010023 */
[----:B------:R-:W-:Y:S02]  /*13160*/  ISETP.GE.AND P1, PT, R17, R60, PT ;  /* 0x0000003c1100720c */ /* 0x000fe40003f26270 */
[----:B------:R-:W-:Y:S01]  /*13170*/  FSEL R108, R5, -INF , !P3 ;  /* 0xff800000056c7808 */ /* 0x000fe20005800000 */
[----:B-1----:R-:W-:Y:S01]  /*13180*/  FFMA.FTZ R29, R0, R18, R29 ;  /* 0x00000012001d7223 */ /* 0x002fe2000001001d */
[----:B------:R-:W-:Y:S01]  /*13190*/  BAR.SYNC.DEFER_BLOCKING 0x0 ;  /* 0x0000000000007b1d */ /* 0x000fe20000010000 */
[----:B------:R-:W-:-:S02]  /*131a0*/  ISETP.GE.AND P6, PT, R15, R60, PT ;  /* 0x0000003c0f00720c */ /* 0x000fc40003fc6270 */
[-C--:B------:R-:W-:Y:S02]  /*131b0*/  ISETP.GE.AND P3, PT, R17, R100.reuse, PT ;  /* 0x000000641100720c */ /* 0x080fe40003f66270 */
[----:B------:R-:W-:Y:S01]  /*131c0*/  ISETP.GE.AND P2, PT, R15, R100, PT ;  /* 0x000000640f00720c */ /* 0x000fe20003f46270 */
[----:B--2---:R-:W-:Y:S01]  /*131d0*/  FFMA.FTZ R31, R0, R18, R31 ;  /* 0x00000012001f7223 */ /* 0x004fe2000001001f */
[----:B------:R-:W-:Y:S02]  /*131e0*/  FSEL R54, R23, -INF , !P1 ;  /* 0xff80000017367808 */ /* 0x000fe40004800000 */
[----:B------:R-:W-:Y:S02]  /*131f0*/  FSEL R52, R39, -INF , !P5 ;  /* 0xff80000027347808 */ /* 0x000fe40006800000 */
[----:B------:R-:W-:Y:S02]  /*13200*/  FSEL R53, R45, -INF , !P4 ;  /* 0xff8000002d357808 */ /* 0x000fe40006000000 */
[----:B------:R-:W-:-:S02]  /*13210*/  ISETP.NE.AND P1, PT, R62, RZ, PT ;  /* 0x000000ff3e00720c */ /* 0x000fc40003f25270 */
        /* <DEDUP_REMOVED lines=41> */
[----:B------:R-:W-:Y:S02]  /*134b0*/  @P3 IADD3 R8, PT, PT, R8, 0x1, RZ ;  /* 0x0000000108083810 */ /* 0x000fe40007ffe0ff */
[----:B------:R-:W-:-:S03]  /*134c0*/  @P4 VIADD R17, R17, 0x1 ;  /* 0x0000000111114836 */ /* 0x000fc60000000000 */
[----:B------:R-:W-:Y:S02]  /*134d0*/  IMAD.MOV.U32 R4, RZ, RZ, R8 ;  /* 0x000000ffff047224 */ /* 0x000fe400078e0008 */
        /* <DEDUP_REMOVED lines=12> */
[-C--:B------:R-:W-:Y:S02]  /*135a0*/  IMAD R5, R18, R9.reuse, RZ ;  /* 0x0000000912057224 */ /* 0x080fe400078e02ff */
[----:B------:R-:W-:-:S04]  /*135b0*/  IMAD.WIDE.U32 R18, R8, R9, RZ ;  /* 0x0000000908127225 */ /* 0x000fc800078e00ff */
        /* <DEDUP_REMOVED lines=11> */
.L_x_6358:
        /* <DEDUP_REMOVED lines=8> */
.L_x_6359:
        /* <DEDUP_REMOVED lines=58> */
.L_x_6357:
        /* <DEDUP_REMOVED lines=33> */
[----:B------:R-:W1:Y:S03]  /*13ca0*/  SHFL.BFLY PT, R5, R8, 0x2, 0x1f ;  /* 0x0c401f0008057f89 */ /* 0x000e6600000e0000 */
[----:B------:R-:W-:Y:S01]  /*13cb0*/  IADD3 R177, PT, PT, R61, -0x3, RZ ;  /* 0xfffffffd3db17810 */ /* 0x000fe20007ffe0ff */
[----:B------:R-:W2:Y:S01]  /*13cc0*/  SHFL.BFLY PT, R4, R9, 0x2, 0x1f ;  /* 0x0c401f0009047f89 */ /* 0x000ea200000e0000 */
[----:B-1----:R-:W-:-:S02]  /*13cd0*/  FMNMX.FTZ R5, R8, R5, !PT ;  /* 0x0000000508057209 */ /* 0x002fc40007810000 */
[----:B--2---:R-:W-:-:S03]  /*13ce0*/  FMNMX.FTZ R4, R9, R4, !PT ;  /* 0x0000000409047209 */ /* 0x004fc60007810000 */
[----:B------:R-:W1:Y:S04]  /*13cf0*/  SHFL.BFLY PT, R104, R5, 0x1, 0x1f ;  /* 0x0c201f0005687f89 */ /* 0x000e6800000e0000 */
[----:B------:R-:W2:Y:S01]  /*13d00*/  SHFL.BFLY PT, R101, R4, 0x1, 0x1f ;  /* 0x0c201f0004657f89 */ /* 0x000ea200000e0000 */
[----:B-1----:R-:W-:Y:S02]  /*13d10*/  FMNMX.FTZ R104, R5, R104, !PT ;  /* 0x0000006805687209 */ /* 0x002fe40007810000 */
[----:B--2---:R-:W-:-:S03]  /*13d20*/  FMNMX.FTZ R101, R4, R101, !PT ;  /* 0x0000006504657209 */ /* 0x004fc60007810000 */
[C---:B------:R-:W-:Y:S01]  /*13d30*/  FMUL.FTZ R67, R104.reuse, UR4 ;  /* 0x0000000468437c20 */ /* 0x040fe20008410000 */
[C---:B------:R-:W-:Y:S02]  /*13d40*/  FSETP.NEU.FTZ.AND P1, PT, R104.reuse, -INF , PT ;  /* 0xff8000006800780b */ /* 0x040fe40003f3d000 */
[C---:B------:R-:W-:Y:S01]  /*13d50*/  FSETP.NEU.FTZ.AND P0, PT, R101.reuse, -INF , PT ;  /* 0xff8000006500780b */ /* 0x040fe20003f1d000 */
[----:B------:R-:W-:Y:S01]  /*13d60*/  FMUL.FTZ R62, R101, UR4 ;  /* 0x00000004653e7c20 */ /* 0x000fe20008410000 */
[----:B------:R-:W-:Y:S02]  /*13d70*/  FSEL R8, R104, RZ, P1 ;  /* 0x000000ff68087208 */ /* 0x000fe40000800000 */
[----:B------:R-:W-:Y:S02]  /*13d80*/  FSEL R67, R67, RZ, P1 ;  /* 0x000000ff43437208 */ /* 0x000fe40000800000 */
[----:B------:R-:W-:Y:S01]  /*13d90*/  FSEL R62, R62, RZ, P0 ;  /* 0x000000ff3e3e7208 */ /* 0x000fe20000000000 */
[----:B------:R-:W-:Y:S01]  /*13da0*/  FADD.FTZ R8, R3, -R8 ;  /* 0x8000000803087221 */ /* 0x000fe20000010000 */
[----:B------:R-:W-:Y:S01]  /*13db0*/  FSEL R9, R101, RZ, P0 ;  /* 0x000000ff65097208 */ /* 0x000fe20000000000 */
[--C-:B------:R-:W-:Y:S01]  /*13dc0*/  FFMA.FTZ R66, R6, UR4, -R67.reuse ;  /* 0x0000000406427c23 */ /* 0x100fe20008010843 */
[----:B------:R-:W-:Y:S01]  /*13dd0*/  FFMA.FTZ R100, R12, UR4, -R67 ;  /* 0x000000040c647c23 */ /* 0x000fe20008010843 */
[--C-:B------:R-:W-:Y:S01]  /*13de0*/  FFMA.FTZ R60, R7, UR4, -R62.reuse ;  /* 0x00000004073c7c23 */ /* 0x100fe2000801083e */
[----:B------:R-:W-:Y:S01]  /*13df0*/  FMUL.FTZ R107, R8, UR4 ;  /* 0x00000004086b7c20 */ /* 0x000fe20008410000 */
[----:B------:R-:W1:Y:S01]  /*13e00*/  LDSM.16.MT88.4 R4, [R152+0x6000] ;  /* 0x006000009804783b */ /* 0x000e620000004200 */
[----:B------:R-:W-:Y:S01]  /*13e10*/  FADD.FTZ R9, R2, -R9 ;  /* 0x8000000902097221 */ /* 0x000fe20000010000 */
[--C-:B------:R-:W-:Y:S01]  /*13e20*/  FFMA.FTZ R65, R16, UR4, -R67.reuse ;  /* 0x0000000410417c23 */ /* 0x100fe20008010843 */
[--C-:B------:R-:W-:Y:S01]  /*13e30*/  FFMA.FTZ R64, R14, UR4, -R67.reuse ;  /* 0x000000040e407c23 */ /* 0x100fe20008010843 */
[--C-:B------:R-:W-:Y:S01]  /*13e40*/  FFMA.FTZ R63, R25, UR4, -R62.reuse ;  /* 0x00000004193f7c23 */ /* 0x100fe2000801083e */
[----:B------:R-:W2:Y:S01]  /*13e50*/  MUFU.EX2 R107, R107 ;  /* 0x0000006b006b7308 */ /* 0x000ea20000000800 */
[--C-:B------:R-:W-:Y:S01]  /*13e60*/  FFMA.FTZ R58, R27, UR4, -R62.reuse ;  /* 0x000000041b3a7c23 */ /* 0x100fe2000801083e */
[--C-:B------:R-:W-:Y:S01]  /*13e70*/  FFMA.FTZ R3, R21, UR4, -R62.reuse ;  /* 0x0000000415037c23 */ /* 0x100fe2000801083e */
[----:B------:R-:W-:Y:S01]  /*13e80*/  FMUL.FTZ R106, R9, UR4 ;  /* 0x00000004096a7c20 */ /* 0x000fe20008410000 */
[--C-:B------:R-:W-:Y:S01]  /*13e90*/  FFMA.FTZ R2, R10, UR4, -R67.reuse ;  /* 0x000000040a027c23 */ /* 0x100fe20008010843 */
[--C-:B------:R-:W-:Y:S01]  /*13ea0*/  FFMA.FTZ R29, R24, UR4, -R67.reuse ;  /* 0x00000004181d7c23 */ /* 0x100fe20008010843 */
[----:B------:R-:W3:Y:S01]  /*13eb0*/  LDSM.16.MT88.4 R8, [R148+0x6000] ;  /* 0x006000009408783b */ /* 0x000ee20000004200 */
        /* <DEDUP_REMOVED lines=10> */
[-C--:B--2---:R-:W-:Y:S01]  /*13f60*/  FMUL.FTZ R17, R97, R107.reuse ;  /* 0x0000006b61117220 */ /* 0x084fe20000410000 */
[--C-:B------:R-:W-:Y:S01]  /*13f70*/  FFMA.FTZ R97, R20, UR4, -R67.reuse ;  /* 0x0000000414617c23 */ /* 0x100fe20008010843 */
[-C--:B------:R-:W-:Y:S01]  /*13f80*/  FMUL.FTZ R16, R96, R107.reuse ;  /* 0x0000006b60107220 */ /* 0x080fe20000410000 */
[----:B------:R-:W2:Y:S01]  /*13f90*/  LDSM.16.MT88.4 R20, [R103+0x6000] ;  /* 0x006000006714783b */ /* 0x000ea20000004200 */
        /* <DEDUP_REMOVED lines=9> */
[--C-:B------:R-:W-:Y:S01]  /*14030*/  FFMA.FTZ R81, R37, UR4, -R62.reuse ;  /* 0x0000000425517c23 */ /* 0x100fe2000801083e */
[-C--:B------:R-:W-:Y:S01]  /*14040*/  FMUL.FTZ R32, R80, R107.reuse ;  /* 0x0000006b50207220 */ /* 0x080fe20000410000 */
[----:B------:R-:W5:Y:S01]  /*14050*/  MUFU.EX2 R64, R64 ;  /* 0x0000004000407308 */ /* 0x000f620000000800 */
[----:B----4-:R-:W-:Y:S01]  /*14060*/  F2FP.F16.F32.PACK_AB R12, R66, R100 ;  /* 0x00000064420c723e */ /* 0x010fe200000000ff */
        /* <DEDUP_REMOVED lines=28> */
[----:B------:R-:W-:Y:S01]  /*14230*/  FFMA.FTZ R107, R183, R107, R100 ;  /* 0x0000006bb76b7223 */ /* 0x000fe20000010064 */
[----:B------:R-:W-:Y:S01]  /*14240*/  FFMA.FTZ R51, R55, UR4, -R67 ;  /* 0x0000000437337c23 */ /* 0x000fe20008010843 */
[----:B------:R-:W5:Y:S01]  /*14250*/  MUFU.EX2 R3, R3 ;  /* 0x0000000300037308 */ /* 0x000f620000000800 */
[----:B----4-:R-:W-:Y:S01]  /*14260*/  F2FP.F16.F32.PACK_AB R13, R60, R63 ;  /* 0x0000003f3c0d723e */ /* 0x010fe200000000ff */
[----:B------:R-:W-:Y:S01]  /*14270*/  FADD.FTZ R66, R66, R107 ;  /* 0x0000006b42427221 */ /* 0x000fe20000010000 */
[--C-:B------:R-:W-:Y:S01]  /*14280*/  FFMA.FTZ R54, R54, UR4, -R67.reuse ;  /* 0x0000000436367c23 */ /* 0x100fe20008010843 */
[--C-:B------:R-:W-:Y:S01]  /*14290*/  FFMA.FTZ R50, R50, UR4, -R67.reuse ;  /* 0x0000000432327c23 */ /* 0x100fe20008010843 */
[----:B------:R-:W-:Y:S01]  /*142a0*/  FFMA.FTZ R183, R59, UR4, -R67 ;  /* 0x000000043bb77c23 */ /* 0x000fe20008010843 */
[----:B------:R-:W-:Y:S01]  /*142b0*/  FADD.FTZ R65, R65, R66 ;  /* 0x0000004241417221 */ /* 0x000fe20000010000 */
[----:B------:R-:W-:Y:S01]  /*142c0*/  FFMA.FTZ R53, R53, UR4, -R62 ;  /* 0x0000000435357c23 */ /* 0x000fe2000801083e */
[----:B------:R-:W4:Y:S02]  /*142d0*/  MUFU.EX2 R106, R106 ;  /* 0x0000006a006a7308 */ /* 0x000f240000000800 */
[----:B------:R-:W-:-:S06]  /*142e0*/  FADD.FTZ R65, R64, R65 ;  /* 0x0000004140417221 */ /* 0x000fcc0000010000 */
[----:B------:R-:W-:Y:S01]  /*142f0*/  MUFU.EX2 R2, R2 ;  /* 0x0000000200027308 */ /* 0x000fe20000000800 */
[----:B-----5:R-:W-:-:S07]  /*14300*/  F2FP.F16.F32.PACK_AB R15, R3, R58 ;  /* 0x0000003a030f723e */ /* 0x020fce00000000ff */
        /* <DEDUP_REMOVED lines=18> */
[-C--:B------:R-:W-:Y:S01]  /*14430*/  FMUL.FTZ R70, R70, R106.reuse ;  /* 0x0000006a46467220 */ /* 0x080fe20000410000 */
[-C--:B------:R-:W-:Y:S01]  /*14440*/  FMUL.FTZ R71, R71, R106.reuse ;  /* 0x0000006a47477220 */ /* 0x080fe20000410000 */
[--C-:B------:R-:W-:Y:S01]  /*14450*/  FFMA.FTZ R83, R133, UR4, -R62.reuse ;  /* 0x0000000485537c23 */ /* 0x100fe2000801083e */
[--C-:B------:R-:W-:Y:S01]  /*14460*/  FFMA.FTZ R99, R136, UR4, -R67.reuse ;  /* 0x0000000488637c23 */ /* 0x100fe20008010843 */
[----:B------:R1:W4:Y:S01]  /*14470*/  MUFU.EX2 R92, R29 ;  /* 0x0000001d005c7308 */ /* 0x0003220000000800 */
[--C-:B------:R-:W-:Y:S01]  /*14480*/  FFMA.FTZ R82, R134, UR4, -R67.reuse ;  /* 0x0000000486527c23 */ /* 0x100fe20008010843 */
[--C-:B------:R-:W-:Y:S01]  /*14490*/  FFMA.FTZ R91, R132, UR4, -R67.reuse ;  /* 0x00000004845b7c23 */ /* 0x100fe20008010843 */
[C---:B---3--:R-:W-:Y:S01]  /*144a0*/  HMMA.16816.F32 R24, R12.reuse, R8, R24 ;  /* 0x000000080c18723c */ /* 0x048fe20000001818 */
[--C-:B------:R-:W-:Y:S01]  /*144b0*/  FFMA.FTZ R90, R131, UR4, -R62.reuse ;  /* 0x00000004835a7c23 */ /* 0x100fe2000801083e */
[--C-:B------:R-:W-:Y:S01]  /*144c0*/  FFMA.FTZ R131, R130, UR4, -R67.reuse ;  /* 0x0000000482837c23 */ /* 0x100fe20008010843 */
[--C-:B------:R-:W-:Y:S01]  /*144d0*/  FFMA.FTZ R130, R119, UR4, -R62.reuse ;  /* 0x0000000477827c23 */ /* 0x100fe2000801083e */
[--C-:B------:R-:W-:Y:S01]  /*144e0*/  FFMA.FTZ R119, R122, UR4, -R67.reuse ;  /* 0x000000047a777c23 */ /* 0x100fe20008010843 */
[----:B------:R-:W-:Y:S01]  /*144f0*/  MUFU.EX2 R81, R81 ;  /* 0x0000005100517308 */ /* 0x000fe20000000800 */
[----:B------:R-:W-:Y:S01]  /*14500*/  FFMA.FTZ R122, R109, UR4, -R62 ;  /* 0x000000046d7a7c23 */ /* 0x000fe2000801083e */
[----:B------:R-:W-:Y:S01]  /*14510*/  FFMA.FTZ R109, R112, UR4, -R67 ;  /* 0x00000004706d7c23 */ /* 0x000fe20008010843 */
[----:B------:R-:W-:Y:S01]  /*14520*/  HMMA.16816.F32 R8, R12, R10, R84 ;  /* 0x0000000a0c08723c */ /* 0x000fe20000001854 */
[----:B------:R-:W-:-:S04]  /*14530*/  FFMA.FTZ R55, R182, R106, R63 ;  /* 0x0000006ab6377223 */ /* 0x000fc8000001003f */
[----:B------:R3:W5:Y:S01]  /*14540*/  MUFU.EX2 R84, R36 ;  /* 0x0000002400547308 */ /* 0x0007620000000800 */
[----:B-1----:R-:W1:Y:S01]  /*14550*/  LDSM.16.MT88.4 R28, [R102+0x6000] ;  /* 0x00600000661c783b */ /* 0x002e620000004200 */
[----:B----4-:R-:W-:Y:S01]  /*14560*/  F2FP.F16.F32.PACK_AB R46, R89, R92 ;  /* 0x0000005c592e723e */ /* 0x010fe200000000ff */
[----:B--2---:R-:W-:Y:S01]  /*14570*/  HMMA.16816.F32 R32, R12, R20, R32 ;  /* 0x000000140c20723c */ /* 0x004fe20000001820 */
[----:B------:R-:W-:-:S04]  /*14580*/  FADD.FTZ R55, R60, R55 ;  /* 0x000000373c377221 */ /* 0x000fc80000010000 */
[----:B------:R-:W-:Y:S01]  /*14590*/  MUFU.EX2 R80, R80 ;  /* 0x0000005000507308 */ /* 0x000fe20000000800 */
[----:B------:R-:W-:Y:S02]  /*145a0*/  FADD.FTZ R58, R58, R55 ;  /* 0x000000373a3a7221 */ /* 0x000fe40000010000 */
[----:B------:R-:W-:Y:S01]  /*145b0*/  HMMA.16816.F32 R20, R12, R22, R76 ;  /* 0x000000160c14723c */ /* 0x000fe2000000184c */
[--C-:B------:R-:W-:Y:S01]  /*145c0*/  FFMA.FTZ R77, R41, UR4, -R62.reuse ;  /* 0x00000004294d7c23 */ /* 0x100fe2000801083e */
[----:B------:R-:W-:Y:S01]  /*145d0*/  FFMA.FTZ R78, R44, UR4, -R67 ;  /* 0x000000042c4e7c23 */ /* 0x000fe20008010843 */
[----:B------:R-:W2:Y:S01]  /*145e0*/  LDSM.16.MT88.4 R40, [R148+0x6800] ;  /* 0x006800009428783b */ /* 0x000ea20000004200 */
[----:B------:R-:W-:Y:S01]  /*145f0*/  F2FP.F16.F32.PACK_AB R44, R97, R2 ;  /* 0x00000002612c723e */ /* 0x000fe200000000ff */
[----:B------:R5:W-:Y:S01]  /*14600*/  MUFU.EX2 R76, R45 ;  /* 0x0000002d004c7308 */ /* 0x000be20000000800 */
[----:B------:R-:W-:Y:S01]  /*14610*/  FFMA.FTZ R79, R139, UR4, -R62 ;  /* 0x000000048b4f7c23 */ /* 0x000fe2000801083e */
[----:B---3--:R-:W3:Y:S01]  /*14620*/  LDSM.16.MT88.4 R36, [R152+0x6800] ;  /* 0x006800009824783b */ /* 0x008ee20000004200 */
[----:B------:R-:W-:-:S05]  /*14630*/  FADD.FTZ R3, R3, R58 ;  /* 0x0000003a03037221 */ /* 0x000fca0000010000 */
[----:B------:R-:W4:Y:S08]  /*14640*/  MUFU.EX2 R77, R77 ;  /* 0x0000004d004d7308 */ /* 0x000f300000000800 */
[----:B------:R-:W-:Y:S01]  /*14650*/  MUFU.EX2 R79, R79 ;  /* 0x0000004f004f7308 */ /* 0x000fe20000000800 */
[----:B-----5:R-:W-:Y:S01]  /*14660*/  F2FP.F16.F32.PACK_AB R45, R81, R84 ;  /* 0x00000054512d723e */ /* 0x020fe200000000ff */
[----:B------:R-:W-:Y:S01]  /*14670*/  FADD.FTZ R84, R84, R3 ;  /* 0x0000000354547221 */ /* 0x000fe20000010000 */
[----:B------:R-:W-:-:S03]  /*14680*/  FFMA.FTZ R3, R56, UR4, -R62 ;  /* 0x0000000438037c23 */ /* 0x000fc6000801083e */
[----:B------:R-:W-:Y:S02]  /*14690*/  FADD.FTZ R81, R81, R84 ;  /* 0x0000005451517221 */ /* 0x000fe40000010000 */
[----:B------:R-:W-:Y:S01]  /*146a0*/  MUFU.EX2 R83, R83 ;  /* 0x0000005300537308 */ /* 0x000fe20000000800 */
[C---:B-1----:R-:W-:Y:S01]  /*146b0*/  HMMA.16816.F32 R72, R12.reuse, R28, R72 ;  /* 0x0000001c0c48723c */ /* 0x042fe20000001848 */
[----:B----4-:R-:W-:Y:S01]  /*146c0*/  F2FP.F16.F32.PACK_AB R47, R77, R76 ;  /* 0x0000004c4d2f723e */ /* 0x010fe200000000ff */
[----:B------:R-:W-:Y:S05]  /*146d0*/  LDSM.16.MT88.4 R84, [R148+0x9800] ;  /* 0x009800009454783b */ /* 0x000fea0000004200 */
[----:B------:R-:W-:Y:S01]  /*146e0*/  MUFU.EX2 R88, R88 ;  /* 0x0000005800587308 */ /* 0x000fe20000000800 */
[----:B------:R-:W-:Y:S01]  /*146f0*/  HMMA.16816.F32 R12, R12, R30, R68 ;  /* 0x0000001e0c0c723c */ /* 0x000fe20000001844 */
[----:B------:R-:W1:Y:S01]  /*14700*/  LDSM.16.MT88.4 R28, [R103+0x6800] ;  /* 0x00680000671c783b */ /* 0x000e620000004200 */
[--C-:B------:R-:W-:Y:S01]  /*14710*/  FFMA.FTZ R68, R144, UR4, -R67.reuse ;  /* 0x0000000490447c23 */ /* 0x100fe20008010843 */
[--C-:B------:R-:W-:Y:S01]  /*14720*/  FFMA.FTZ R70, R142, UR4, -R67.reuse ;  /* 0x000000048e467c23 */ /* 0x100fe20008010843 */
[----:B------:R-:W-:-:S03]  /*14730*/  FFMA.FTZ R69, R140, UR4, -R67 ;  /* 0x000000048c457c23 */ /* 0x000fc60008010843 */
[----:B------:R4:W-:Y:S01]  /*14740*/  MUFU.EX2 R71, R78 ;  /* 0x0000004e00477308 */ /* 0x0009e20000000800 */
[C---:B--2---:R-:W-:Y:S07]  /*14750*/  HMMA.16816.F32 R24, R44.reuse, R40, R24 ;  /* 0x000000282c18723c */ /* 0x044fee0000001818 */
[----:B------:R-:W2:Y:S01]  /*14760*/  MUFU.EX2 R68, R68 ;  /* 0x0000004400447308 */ /* 0x000ea20000000800 */
[C---:B---3--:R-:W-:Y:S07]  /*14770*/  HMMA.16816.F32 R16, R44.reuse, R36, R16 ;  /* 0x000000242c10723c */ /* 0x048fee0000001810 */
[----:B------:R-:W-:Y:S01]  /*14780*/  MUFU.EX2 R70, R70 ;  /* 0x0000004600467308 */ /* 0x000fe20000000800 */
[----:B------:R-:W-:Y:S01]  /*14790*/  HMMA.16816.F32 R4, R44, R38, R4 ;  /* 0x000000262c04723c */ /* 0x000fe20000001804 */
[----:B------:R-:W3:Y:S01]  /*147a0*/  LDSM.16.MT88.4 R36, [R102+0x6800] ;  /* 0x006800006624783b */ /* 0x000ee20000004200 */
[----:B----4-:R-:W-:-:S05]  /*147b0*/  FFMA.FTZ R78, R135, UR4, -R62 ;  /* 0x00000004874e7c23 */ /* 0x010fca000801083e */
[----:B------:R-:W4:Y:S01]  /*147c0*/  MUFU.EX2 R69, R69 ;  /* 0x0000004500457308 */ /* 0x000f220000000800 */
[C---:B------:R-:W-:Y:S01]  /*147d0*/  HMMA.16816.F32 R8, R44.reuse, R42, R8 ;  /* 0x0000002a2c08723c */ /* 0x040fe20000001808 */
[----:B------:R-:W5:Y:S06]  /*147e0*/  LDSM.16.MT88.4 R40, [R152+0x7000] ;  /* 0x007000009828783b */ /* 0x000f6c0000004200 */
[----:B------:R-:W4:Y:S01]  /*147f0*/  MUFU.EX2 R78, R78 ;  /* 0x0000004e004e7308 */ /* 0x000f220000000800 */
[C---:B-1----:R-:W-:Y:S07]  /*14800*/  HMMA.16816.F32 R32, R44.reuse, R28, R32 ;  /* 0x0000001c2c20723c */ /* 0x042fee0000001820 */
[----:B------:R-:W1:Y:S01]  /*14810*/  MUFU.EX2 R99, R99 ;  /* 0x0000006300637308 */ /* 0x000e620000000800 */
[C---:B------:R-:W-:Y:S01]  /*14820*/  HMMA.16816.F32 R20, R44.reuse, R30, R20 ;  /* 0x0000001e2c14723c */ /* 0x040fe20000001814 */
[----:B------:R-:W1:Y:S06]  /*14830*/  LDSM.16.MT88.4 R28, [R148+0x7000] ;  /* 0x00700000941c783b */ /* 0x000e6c0000004200 */
[----:B------:R-:W-:Y:S08]  /*14840*/  MUFU.EX2 R82, R82 ;  /* 0x0000005200527308 */ /* 0x000ff00000000800 */
[----:B------:R-:W-:Y:S01]  /*14850*/  MUFU.EX2 R91, R91 ;  /* 0x0000005b005b7308 */ /* 0x000fe20000000800 */
[C---:B---3--:R-:W-:Y:S07]  /*14860*/  HMMA.16816.F32 R72, R44.reuse, R36, R72 ;  /* 0x000000242c48723c */ /* 0x048fee0000001848 */
[----:B------:R-:W-:Y:S01]  /*14870*/  MUFU.EX2 R117, R117 ;  /* 0x0000007500757308 */ /* 0x000fe20000000800 */
[----:B------:R-:W-:Y:S01]  /*14880*/  HMMA.16816.F32 R12, R44, R38, R12 ;  /* 0x000000262c0c723c */ /* 0x000fe2000000180c */
[----:B------:R-:W3:Y:S01]  /*14890*/  LDSM.16.MT88.4 R36, [R103+0x7000] ;  /* 0x007000006724783b */ /* 0x000ee20000004200 */
[----:B--2---:R-:W-:-:S02]  /*148a0*/  F2FP.F16.F32.PACK_AB R44, R68, R71 ;  /* 0x00000047442c723e */ /* 0x004fc400000000ff */
[----:B------:R-:W-:Y:S02]  /*148b0*/  F2FP.F16.F32.PACK_AB R45, R80, R79 ;  /* 0x0000004f502d723e */ /* 0x000fe400000000ff */
[----:B----4-:R-:W-:Y:S01]  /*148c0*/  F2FP.F16.F32.PACK_AB R46, R69, R70 ;  /* 0x00000046452e723e */ /* 0x010fe200000000ff */
[----:B------:R-:W2:Y:S01]  /*148d0*/  MUFU.EX2 R90, R90 ;  /* 0x0000005a005a7308 */ /* 0x000ea20000000800 */
[----:B------:R-:W-:-:S07]  /*148e0*/  F2FP.F16.F32.PACK_AB R47, R83, R78 ;  /* 0x0000004e532f723e */ /* 0x000fce00000000ff */
[C---:B-----5:R-:W-:Y:S01]  /*148f0*/  HMMA.16816.F32 R16, R44.reuse, R40, R16 ;  /* 0x000000282c10723c */ /* 0x060fe20000001810 */
[----:B------:R-:W-:Y:S07]  /*14900*/  MUFU.EX2 R96, R96 ;  /* 0x0000006000607308 */ /* 0x000fee0000000800 */
[C---:B------:R-:W-:Y:S01]  /*14910*/  HMMA.16816.F32 R4, R44.reuse, R42, R4 ;  /* 0x0000002a2c04723c */ /* 0x040fe20000001804 */
[----:B------:R-:W4:Y:S01]  /*14920*/  LDSM.16.MT88.4 R40, [R102+0x7000] ;  /* 0x007000006628783b */ /* 0x000f220000004200 */
[----:B------:R-:W5:Y:S06]  /*14930*/  MUFU.EX2 R123, R123 ;  /* 0x0000007b007b7308 */ /* 0x000f6c0000000800 */
        /* <DEDUP_REMOVED lines=13> */
[----:B------:R-:W4:Y:S01]  /*14a10*/  LDSM.16.MT88.4 R40, [R103+0x7800] ;  /* 0x007800006728783b */ /* 0x000f220000004200 */
[----:B------:R-:W-:Y:S01]  /*14a20*/  F2FP.F16.F32.PACK_AB R44, R99, R88 ;  /* 0x00000058632c723e */ /* 0x000fe200000000ff */
[----:B------:R-:W4:Y:S01]  /*14a30*/  MUFU.EX2 R125, R125 ;  /* 0x0000007d007d7308 */ /* 0x000f220000000800 */
[----:B--2---:R-:W-:-:S02]  /*14a40*/  F2FP.F16.F32.PACK_AB R45, R90, R117 ;  /* 0x000000755a2d723e */ /* 0x004fc400000000ff */
[----:B------:R-:W-:Y:S02]  /*14a50*/  F2FP.F16.F32.PACK_AB R46, R91, R82 ;  /* 0x000000525b2e723e */ /* 0x000fe400000000ff */
[----:B-----5:R-:W-:-:S03]  /*14a60*/  F2FP.F16.F32.PACK_AB R47, R123, R96 ;  /* 0x000000607b2f723e */ /* 0x020fc600000000ff */
        /* <DEDUP_REMOVED lines=9> */
[----:B------:R-:W5:Y:S03]  /*14b00*/  LDSM.16.MT88.4 R36, [R152+0x8000] ;  /* 0x008000009824783b */ /* 0x000f660000004200 */
[----:B------:R-:W-:Y:S04]  /*14b10*/  MUFU.EX2 R127, R127 ;  /* 0x0000007f007f7308 */ /* 0x000fe80000000800 */
[C---:B----4-:R-:W-:Y:S04]  /*14b20*/  HMMA.16816.F32 R32, R44.reuse, R40, R32 ;  /* 0x000000282c20723c */ /* 0x050fe80000001820 */
[----:B------:R-:W-:Y:S04]  /*14b30*/  MUFU.EX2 R116, R116 ;  /* 0x0000007400747308 */ /* 0x000fe80000000800 */
[C---:B------:R-:W-:Y:S01]  /*14b40*/  HMMA.16816.F32 R20, R44.reuse, R42, R20 ;  /* 0x0000002a2c14723c */ /* 0x040fe20000001814 */
[----:B------:R-:W4:Y:S03]  /*14b50*/  LDSM.16.MT88.4 R40, [R148+0x8000] ;  /* 0x008000009428783b */ /* 0x000f260000004200 */
[----:B------:R-:W-:Y:S04]  /*14b60*/  MUFU.EX2 R115, R115 ;  /* 0x0000007300737308 */ /* 0x000fe80000000800 */
[C---:B--2---:R-:W-:Y:S04]  /*14b70*/  HMMA.16816.F32 R72, R44.reuse, R28, R72 ;  /* 0x0000001c2c48723c */ /* 0x044fe80000001848 */
[----:B------:R-:W2:Y:S04]  /*14b80*/  MUFU.EX2 R118, R118 ;  /* 0x0000007600767308 */ /* 0x000ea80000000800 */
[----:B------:R-:W-:Y:S01]  /*14b90*/  HMMA.16816.F32 R12, R44, R30, R12 ;  /* 0x0000001e2c0c723c */ /* 0x000fe2000000180c */
[----:B------:R-:W3:Y:S01]  /*14ba0*/  LDSM.16.MT88.4 R28, [R103+0x8000] ;  /* 0x00800000671c783b */ /* 0x000ee20000004200 */
[----:B------:R-:W-:-:S02]  /*14bb0*/  F2FP.F16.F32.PACK_AB R44, R124, R131 ;  /* 0x000000837c2c723e */ /* 0x000fc400000000ff */
[----:B------:R-:W-:Y:S01]  /*14bc0*/  MUFU.EX2 R111, R111 ;  /* 0x0000006f006f7308 */ /* 0x000fe20000000800 */
[----:B------:R-:W-:Y:S02]  /*14bd0*/  F2FP.F16.F32.PACK_AB R45, R125, R128 ;  /* 0x000000807d2d723e */ /* 0x000fe400000000ff */
[----:B------:R-:W-:Y:S02]  /*14be0*/  F2FP.F16.F32.PACK_AB R46, R129, R126 ;  /* 0x0000007e812e723e */ /* 0x000fe400000000ff */
[----:B-1----:R-:W-:-:S03]  /*14bf0*/  F2FP.F16.F32.PACK_AB R47, R130, R121 ;  /* 0x00000079822f723e */ /* 0x002fc600000000ff */
[----:B------:R-:W1:Y:S04]  /*14c00*/  MUFU.EX2 R122, R122 ;  /* 0x0000007a007a7308 */ /* 0x000e680000000800 */
[C---:B-----5:R-:W-:Y:S04]  /*14c10*/  HMMA.16816.F32 R16, R44.reuse, R36, R16 ;  /* 0x000000242c10723c */ /* 0x060fe80000001810 */
[----:B------:R-:W-:Y:S04]  /*14c20*/  MUFU.EX2 R114, R114 ;  /* 0x0000007200727308 */ /* 0x000fe80000000800 */
[C---:B------:R-:W-:Y:S01]  /*14c30*/  HMMA.16816.F32 R4, R44.reuse, R38, R4 ;  /* 0x000000262c04723c */ /* 0x040fe20000001804 */
[----:B------:R-:W5:Y:S03]  /*14c40*/  LDSM.16.MT88.4 R36, [R102+0x8000] ;  /* 0x008000006624783b */ /* 0x000f660000004200 */
[----:B------:R-:W1:Y:S04]  /*14c50*/  MUFU.EX2 R109, R109 ;  /* 0x0000006d006d7308 */ /* 0x000e680000000800 */
[C---:B----4-:R-:W-:Y:S04]  /*14c60*/  HMMA.16816.F32 R24, R44.reuse, R40, R24 ;  /* 0x000000282c18723c */ /* 0x050fe80000001818 */
[----:B------:R-:W-:Y:S04]  /*14c70*/  MUFU.EX2 R110, R110 ;  /* 0x0000006e006e7308 */ /* 0x000fe80000000800 */
[C---:B------:R-:W-:Y:S01]  /*14c80*/  HMMA.16816.F32 R8, R44.reuse, R42, R8 ;  /* 0x0000002a2c08723c */ /* 0x040fe20000001808 */
[----:B------:R-:W4:Y:S03]  /*14c90*/  LDSM.16.MT88.4 R40, [R152+0x8800] ;  /* 0x008800009828783b */ /* 0x000f260000004200 */
[----:B------:R-:W-:Y:S04]  /*14ca0*/  MUFU.EX2 R113, R113 ;  /* 0x0000007100717308 */ /* 0x000fe80000000800 */
[C---:B---3--:R-:W-:Y:S04]  /*14cb0*/  HMMA.16816.F32 R32, R44.reuse, R28, R32 ;  /* 0x0000001c2c20723c */ /* 0x048fe80000001820 */
[----:B------:R-:W-:Y:S04]  /*14cc0*/  MUFU.EX2 R105, R105 ;  /* 0x0000006900697308 */ /* 0x000fe80000000800 */
[C---:B------:R-:W-:Y:S01]  /*14cd0*/  HMMA.16816.F32 R20, R44.reuse, R30, R20 ;  /* 0x0000001e2c14723c */ /* 0x040fe20000001814 */
[----:B------:R-:W3:Y:S03]  /*14ce0*/  LDSM.16.MT88.4 R28, [R148+0x8800] ;  /* 0x00880000941c783b */ /* 0x000ee60000004200 */
[----:B------:R-:W3:Y:S04]  /*14cf0*/  MUFU.EX2 R108, R108 ;  /* 0x0000006c006c7308 */ /* 0x000ee80000000800 */
[C---:B-----5:R-:W-:Y:S04]  /*14d00*/  HMMA.16816.F32 R72, R44.reuse, R36, R72 ;  /* 0x000000242c48723c */ /* 0x060fe80000001848 */
[----:B------:R-:W-:Y:S04]  /*14d10*/  MUFU.EX2 R49, R49 ;  /* 0x0000003100317308 */ /* 0x000fe80000000800 */
[----:B------:R-:W-:Y:S01]  /*14d20*/  HMMA.16816.F32 R12, R44, R38, R12 ;  /* 0x000000262c0c723c */ /* 0x000fe2000000180c */
[----:B------:R-:W5:Y:S01]  /*14d30*/  LDSM.16.MT88.4 R36, [R103+0x8800] ;  /* 0x008800006724783b */ /* 0x000f620000004200 */
[----:B------:R-:W-:-:S02]  /*14d40*/  F2FP.F16.F32.PACK_AB R44, R120, R119 ;  /* 0x00000077782c723e */ /* 0x000fc400000000ff */
[----:B------:R-:W5:Y:S01]  /*14d50*/  MUFU.EX2 R52, R52 ;  /* 0x0000003400347308 */ /* 0x000f620000000800 */
[----:B--2---:R-:W-:Y:S02]  /*14d60*/  F2FP.F16.F32.PACK_AB R45, R118, R115 ;  /* 0x00000073762d723e */ /* 0x004fe400000000ff */
[----:B------:R-:W-:Y:S02]  /*14d70*/  F2FP.F16.F32.PACK_AB R46, R116, R127 ;  /* 0x0000007f742e723e */ /* 0x000fe400000000ff */
[----:B-1----:R-:W-:-:S03]  /*14d80*/  F2FP.F16.F32.PACK_AB R47, R122, R111 ;  /* 0x0000006f7a2f723e */ /* 0x002fc600000000ff */
[----:B------:R-:W-:Y:S04]  /*14d90*/  MUFU.EX2 R51, R51 ;  /* 0x0000003300337308 */ /* 0x000fe80000000800 */
[C---:B----4-:R-:W-:Y:S04]  /*14da0*/  HMMA.16816.F32 R16, R44.reuse, R40, R16 ;  /* 0x000000282c10723c */ /* 0x050fe80000001810 */
        /* <DEDUP_REMOVED lines=9> */
[C---:B-----5:R-:W-:Y:S08]  /*14e40*/  HMMA.16816.F32 R32, R44.reuse, R36, R32 ;  /* 0x000000242c20723c */ /* 0x060ff00000001820 */
[C---:B------:R-:W-:Y:S01]  /*14e50*/  HMMA.16816.F32 R20, R44.reuse, R38, R20 ;  /* 0x000000262c14723c */ /* 0x040fe20000001814 */
[----:B------:R-:W5:Y:S07]  /*14e60*/  LDSM.16.MT88.4 R36, [R148+0x9000] ;  /* 0x009000009424783b */ /* 0x000f6e0000004200 */
[C---:B--2---:R-:W-:Y:S08]  /*14e70*/  HMMA.16816.F32 R72, R44.reuse, R40, R72 ;  /* 0x000000282c48723c */ /* 0x044ff00000001848 */
[----:B------:R-:W-:Y:S01]  /*14e80*/  HMMA.16816.F32 R12, R44, R42, R12 ;  /* 0x0000002a2c0c723c */ /* 0x000fe2000000180c */
[----:B------:R-:W2:Y:S01]  /*14e90*/  LDSM.16.MT88.4 R40, [R103+0x9000] ;  /* 0x009000006728783b */ /* 0x000ea20000004200 */
[----:B------:R-:W-:-:S02]  /*14ea0*/  F2FP.F16.F32.PACK_AB R44, R109, R114 ;  /* 0x000000726d2c723e */ /* 0x000fc400000000ff */
[----:B------:R-:W-:Y:S02]  /*14eb0*/  F2FP.F16.F32.PACK_AB R45, R108, R105 ;  /* 0x000000696c2d723e */ /* 0x000fe400000000ff */
[----:B------:R-:W-:Y:S02]  /*14ec0*/  F2FP.F16.F32.PACK_AB R46, R113, R110 ;  /* 0x0000006e712e723e */ /* 0x000fe400000000ff */
[----:B------:R-:W-:-:S07]  /*14ed0*/  F2FP.F16.F32.PACK_AB R47, R52, R49 ;  /* 0x00000031342f723e */ /* 0x000fce00000000ff */
[C---:B----4-:R-:W-:Y:S08]  /*14ee0*/  HMMA.16816.F32 R16, R44.reuse, R28, R16 ;  /* 0x0000001c2c10723c */ /* 0x050ff00000001810 */
[C---:B------:R-:W-:Y:S01]  /*14ef0*/  HMMA.16816.F32 R4, R44.reuse, R30, R4 ;  /* 0x0000001e2c04723c */ /* 0x040fe20000001804 */
[----:B------:R-:W4:Y:S07]  /*14f00*/  LDSM.16.MT88.4 R28, [R102+0x9000] ;  /* 0x00900000661c783b */ /* 0x000f2e0000004200 */
[----:B-----5:R-:W-:Y:S01]  /*14f10*/  HMMA.16816.F32 R24, R44, R36, R24 ;  /* 0x000000242c18723c */ /* 0x020fe20000001818 */
[----:B------:R-:W-:Y:S01]  /*14f20*/  FADD.FTZ R36, R2, R65 ;  /* 0x0000004102247221 */ /* 0x000fe20000010000 */
[----:B------:R-:W-:Y:S01]  /*14f30*/  FFMA.FTZ R37, R57, UR4, -R62 ;  /* 0x0000000439257c23 */ /* 0x000fe2000801083e */
[----:B------:R-:W5:Y:S02]  /*14f40*/  MUFU.EX2 R2, R53 ;  /* 0x0000003500027308 */ /* 0x000f640000000800 */
[----:B------:R-:W-:-:S03]  /*14f50*/  FADD.FTZ R97, R97, R36 ;  /* 0x0000002461617221 */ /* 0x000fc60000010000 */
[C---:B------:R-:W-:Y:S01]  /*14f60*/  HMMA.16816.F32 R8, R44.reuse, R38, R8 ;  /* 0x000000262c08723c */ /* 0x040fe20000001808 */
[----:B------:R-:W-:Y:S01]  /*14f70*/  FADD.FTZ R36, R92, R97 ;  /* 0x000000615c247221 */ /* 0x000fe20000010000 */
[----:B------:R-:W-:Y:S01]  /*14f80*/  FADD.FTZ R38, R76, R81 ;  /* 0x000000514c267221 */ /* 0x000fe20000010000 */
[----:B------:R-:W5:Y:S01]  /*14f90*/  LDSM.16.MT88.4 R92, [R152+0x9800] ;  /* 0x00980000985c783b */ /* 0x000f620000004200 */
[----:B------:R-:W-:Y:S02]  /*14fa0*/  MUFU.EX2 R37, R37 ;  /* 0x0000002500257308 */ /* 0x000fe40000000800 */
[----:B------:R-:W-:Y:S02]  /*14fb0*/  FADD.FTZ R38, R77, R38 ;  /* 0x000000264d267221 */ /* 0x000fe40000010000 */
[----:B--2---:R-:W-:Y:S01]  /*14fc0*/  HMMA.16816.F32 R32, R44, R40, R32 ;  /* 0x000000282c20723c */ /* 0x004fe20000001820 */
[----:B------:R-:W-:Y:S01]  /*14fd0*/  FADD.FTZ R40, R89, R36 ;  /* 0x0000002459287221 */ /* 0x000fe20000010000 */
[----:B------:R-:W-:Y:S01]  /*14fe0*/  FADD.FTZ R39, R79, R38 ;  /* 0x000000264f277221 */ /* 0x000fe20000010000 */
[----:B------:R-:W-:-:S02]  /*14ff0*/  FFMA.FTZ R36, R48, UR4, -R62 ;  /* 0x0000000430247c23 */ /* 0x000fc4000801083e */
[----:B------:R-:W-:Y:S01]  /*15000*/  FADD.FTZ R71, R71, R40 ;  /* 0x0000002847477221 */ /* 0x000fe20000010000 */
[----:B------:R-:W-:Y:S02]  /*15010*/  FADD.FTZ R39, R80, R39 ;  /* 0x0000002750277221 */ /* 0x000fe40000010000 */
[----:B------:R-:W-:Y:S01]  /*15020*/  HMMA.16816.F32 R20, R44, R42, R20 ;  /* 0x0000002a2c14723c */ /* 0x000fe20000001814 */
[----:B------:R-:W-:Y:S01]  /*15030*/  FADD.FTZ R71, R68, R71 ;  /* 0x0000004744477221 */ /* 0x000fe20000010000 */
[----:B------:R-:W2:Y:S01]  /*15040*/  MUFU.EX2 R36, R36 ;  /* 0x0000002400247308 */ /* 0x000ea20000000800 */
[----:B-1----:R-:W-:Y:S02]  /*15050*/  F2FP.F16.F32.PACK_AB R68, R54, R51 ;  /* 0x000000333644723e */ /* 0x002fe400000000ff */
[----:B------:R-:W-:-:S03]  /*15060*/  FADD.FTZ R70, R70, R71 ;  /* 0x0000004746467221 */ /* 0x000fc60000010000 */
[C---:B----4-:R-:W-:Y:S01]  /*15070*/  HMMA.16816.F32 R72, R44.reuse, R28, R72 ;  /* 0x0000001c2c48723c */ /* 0x050fe20000001848 */
[----:B------:R-:W-:Y:S01]  /*15080*/  FADD.FTZ R28, R78, R39 ;  /* 0x000000274e1c7221 */ /* 0x000fe20000010000 */
[----:B------:R-:W-:Y:S01]  /*15090*/  FADD.FTZ R69, R69, R70 ;  /* 0x0000004645457221 */ /* 0x000fe20000010000 */
[----:B---3--:R-:W-:Y:S01]  /*150a0*/  F2FP.F16.F32.PACK_AB R70, R183, R50 ;  /* 0x00000032b746723e */ /* 0x008fe200000000ff */
[----:B------:R-:W1:Y:S01]  /*150b0*/  LDSM.16.MT88.4 R76, [R103+0x9800] ;  /* 0x00980000674c783b */ /* 0x000e620000004200 */
[----:B------:R-:W-:Y:S01]  /*150c0*/  FADD.FTZ R28, R83, R28 ;  /* 0x0000001c531c7221 */ /* 0x000fe20000010000 */
[----:B------:R-:W-:Y:S01]  /*150d0*/  FADD.FTZ R88, R88, R69 ;  /* 0x0000004558587221 */ /* 0x000fe20000010000 */
[----:B-----5:R-:W-:Y:S01]  /*150e0*/  F2FP.F16.F32.PACK_AB R69, R3, R2 ;  /* 0x000000020345723e */ /* 0x020fe200000000ff */
[----:B------:R-:W-:Y:S01]  /*150f0*/  HMMA.16816.F32 R12, R44, R30, R12 ;  /* 0x0000001e2c0c723c */ /* 0x000fe2000000180c */
[----:B------:R-:W-:Y:S01]  /*15100*/  FADD.FTZ R117, R117, R28 ;  /* 0x0000001c75757221 */ /* 0x000fe20000010000 */
[----:B------:R-:W-:Y:S01]  /*15110*/  FADD.FTZ R99, R99, R88 ;  /* 0x0000005863637221 */ /* 0x000fe20000010000 */
[----:B--2---:R-:W-:-:S02]  /*15120*/  F2FP.F16.F32.PACK_AB R71, R37, R36 ;  /* 0x000000242547723e */ /* 0x004fc400000000ff */
        /* <DEDUP_REMOVED lines=43> */
[----:B------:R-:W-:Y:S02]  /*153e0*/  MOV R2, R101 ;  /* 0x0000006500027202 */ /* 0x000fe40000000f00 */
[----:B------:R-:W-:Y:S01]  /*153f0*/  FADD.FTZ R36, R36, R3 ;  /* 0x0000000324247221 */ /* 0x000fe20000010000 */
[----:B------:R-:W-:Y:S01]  /*15400*/  FADD.FTZ R183, R183, R50 ;  /* 0x00000032b7b77221 */ /* 0x000fe20000010000 */
[----:B------:R-:W-:-:S02]  /*15410*/  MOV R3, R104 ;  /* 0x0000006800037202 */ /* 0x000fc40000000f00 */
[----:B------:R-:W-:-:S10]  /*15420*/  FADD.FTZ R182, R37, R36 ;  /* 0x0000002425b67221 */ /* 0x000fd40000010000 */
.L_x_6354:
        /* <DEDUP_REMOVED lines=19> */
[----:B------:R-:W3:Y:S03]  /*15560*/  LDCU UR4, c[0x0][0x45c] ;  /* 0x00008b80ff0477ac */ /* 0x000ee60008000800 */
[----:B------:R-:W-:Y:S01]  /*15570*/  P2R R179, PR, RZ, 0x1 ;  /* 0x00000001ffb37803 */ /* 0x000fe20000000000 */
[----:B------:R-:W4:Y:S01]  /*15580*/  LDCU.64 UR8, c[0x0][0x3a0] ;  /* 0x00007400ff0877ac */ /* 0x000f220008000a00 */
[----:B------:R-:W1:Y:S07]  /*15590*/  LDCU.64 UR10, c[0x0][0x3a8] ;  /* 0x00007500ff0a77ac */ /* 0x000e6e0008000a00 */
.L_x_6364:
        /* <DEDUP_REMOVED lines=75> */
.L_x_6361:
[----:B------:R-:W-:Y:S02]  /*15a50*/  @!P1 MOV R167, R162 ;  /* 0x000000a200a79202 */ /* 0x000fe40000000f00 */
[C---:B------:R-:W-:Y:S02]  /*15a60*/  SHF.L.U32 R3, R2.reuse, 0x5, RZ ;  /* 0x0000000502037819 */ /* 0x040fe400000006ff */
[----:B-1----:R-:W-:Y:S01]  /*15a70*/  SHF.L.U64.HI R5, R2, 0x5, R5 ;  /* 0x0000000502057819 */ /* 0x002fe20000010205 */
[----:B------:R-:W-:Y:S01]  /*15a80*/  @!PT LDS RZ, [RZ] ;  /* 0x00000000fffff984 */ /* 0x000fe20000000800 */
[----:B------:R-:W-:Y:S01]  /*15a90*/  @!PT LDS RZ, [RZ] ;  /* 0x00000000fffff984 */ /* 0x000fe20000000800 */
[----:B------:R-:W-:Y:S01]  /*15aa0*/  @!PT LDS RZ, [RZ] ;  /* 0x00000000fffff984 */ /* 0x000fe20000000800 */
[----:B------:R-:W-:Y:S01]  /*15ab0*/  @!P1 LDGSTS.E.BYPASS.LTC128B.128 [R171+0x6000], desc[UR6][R166.64] ;  /* 0x06000000a6ab9fae */ /* 0x000fe2000b981a06 */
[----:B------:R-:W-:Y:S04]  /*15ac0*/  IADD3 R6, P0, PT, R3, R166, RZ ;  /* 0x000000a603067210 */ /* 0x000fe80007f1e0ff */
[----:B------:R-:W-:Y:S02]  /*15ad0*/  IADD3.X R7, PT, PT, R5, R162, RZ, P0, !PT ;  /* 0x000000a205077210 */ /* 0x000fe400007fe4ff */
[----:B------:R-:W-:Y:S01]  /*15ae0*/  IADD3 R12, P2, PT, R6, R3, RZ ;  /* 0x00000003060c7210 */ /* 0x000fe20007f5e0ff */
[----:B------:R-:W-:Y:S03]  /*15af0*/  @P1 STS.128 [R171+0x6000], RZ ;  /* 0x006000ffab001388 */ /* 0x000fe60000000c00 */
[----:B------:R-:W-:Y:S02]  /*15b00*/  IADD3.X R13, PT, PT, R7, R5, RZ, P2, !PT ;  /* 0x00000005070d7210 */ /* 0x000fe400017fe4ff */
[----:B------:R-:W-:Y:S03]  /*15b10*/  IADD3 R10, P0, PT, R12, R3, RZ ;  /* 0x000000030c0a7210 */ /* 0x000fe60007f1e0ff */
[----:B------:R-:W-:Y:S01]  /*15b20*/  @!PT LDS RZ, [RZ] ;  /* 0x00000000fffff984 */ /* 0x000fe20000000800 */
[----:B------:R-:W-:Y:S01]  /*15b30*/  @!PT LDS RZ, [RZ] ;  /* 0x00000000fffff984 */ /* 0x000fe20000000800 */
[----:B------:R-:W-:Y:S01]  /*15b40*/  @!PT LDS RZ, [RZ] ;  /* 0x00000000fffff984 */ /* 0x000fe20000000800 */
[----:B------:R-:W-:Y:S01]  /*15b50*/  @!P1 LDGSTS.E.BYPASS.LTC128B.128 [R171+0x6800], desc[UR6][R6.64] ;  /* 0x0680000006ab9fae */ /* 0x000fe2000b981a06 */
[----:B------:R-:W-:Y:S02]  /*15b60*/  IADD3.X R11, PT, PT, R13, R5, RZ, P0, !PT ;  /* 0x000000050d0b7210 */ /* 0x000fe400007fe4ff */
[----:B------:R-:W-:Y:S04]  /*15b70*/  IADD3 R8, P2, PT, R10, R3, RZ ;  /* 0x000000030a087210 */ /* 0x000fe80007f5e0ff */
[----:B------:R-:W-:Y:S01]  /*15b80*/  IADD3.X R9, PT, PT, R11, R5, RZ, P2, !PT ;  /* 0x000000050b097210 */ /* 0x000fe200017fe4ff */
[----:B------:R-:W-:Y:S01]  /*15b90*/  @P1 STS.128 [R171+0x6800], RZ ;  /* 0x006800ffab001388 */ /* 0x000fe20000000c00 */
[----:B------:R-:W-:Y:S04]  /*15ba0*/  IADD3 R14, P0, PT, R8, R3, RZ ;  /* 0x00000003080e7210 */ /* 0x000fe80007f1e0ff */
[----:B------:R-:W-:Y:S02]  /*15bb0*/  IADD3.X R15, PT, PT, R9, R5, RZ, P0, !PT ;  /* 0x00000005090f7210 */ /* 0x000fe400007fe4ff */
[-C--:B------:R-:W-:Y:S01]  /*15bc0*/  IADD3 R2, P2, PT, R14, R3.reuse, RZ ;  /* 0x000000030e027210 */ /* 0x080fe20007f5e0ff */
[----:B------:R-:W-:Y:S01]  /*15bd0*/  @!PT LDS RZ, [RZ] ;  /* 0x00000000fffff984 */ /* 0x000fe20000000800 */
[----:B------:R-:W-:Y:S01]  /*15be0*/  @!PT LDS RZ, [RZ] ;  /* 0x00000000fffff984 */ /* 0x000fe20000000800 */
[----:B------:R-:W-:Y:S01]  /*15bf0*/  @!PT LDS RZ, [RZ] ;  /* 0x00000000fffff984 */ /* 0x000fe20000000800 */
[----:B------:R-:W-:Y:S03]  /*15c00*/  @!P1 LDGSTS.E.BYPASS.LTC128B.128 [R171+0x7000], desc[UR6][R12.64] ;  /* 0x070000000cab9fae */ /* 0x000fe6000b981a06 */
[----:B------:R-:W-:Y:S02]  /*15c10*/  @!P1 IADD3 R4, P0, PT, R2, R3, RZ ;  /* 0x0000000302049210 */ /* 0x000fe40007f1e0ff */
[-C--:B------:R-:W-:Y:S03]  /*15c20*/  IADD3.X R3, PT, PT, R15, R5.reuse, RZ, P2, !PT ;  /* 0x000000050f037210 */ /* 0x080fe600017fe4ff */
[----:B------:R-:W-:Y:S01]  /*15c30*/  @P1 STS.128 [R171+0x7000], RZ ;  /* 0x007000ffab001388 */ /* 0x000fe20000000c00 */
[----:B------:R-:W-:Y:S02]  /*15c40*/  @!P1 IADD3.X R5, PT, PT, R3, R5, RZ, P0, !PT ;  /* 0x0000000503059210 */ /* 0x000fe400007fe4ff */
[----:B------:R-:W-:Y:S05]  /*15c50*/  ISETP.NE.AND P0, PT, R177, 0x1, PT ;  /* 0x00000001b100780c */ /* 0x000fea0003f05270 */
        /* <DEDUP_REMOVED lines=28> */
[----:B------:R-:W2:Y:S08]  /*15e20*/  LDSM.16.M88.4 R116, [R156+UR5+0x3000] ;  /* 0x003000059c74783b */ /* 0x000eb00008000200 */
[----:B------:R-:W3:Y:S08]  /*15e30*/  LDSM.16.M88.4 R120, [R156+UR5+0x3800] ;  /* 0x003800059c78783b */ /* 0x000ef00008000200 */
[----:B------:R-:W4:Y:S08]  /*15e40*/  LDSM.16.M88.4 R124, [R156+UR5+0x4000] ;  /* 0x004000059c7c783b */ /* 0x000f300008000200 */
[----:B------:R-:W4:Y:S08]  /*15e50*/  LDSM.16.M88.4 R128, [R156+UR5+0x4800] ;  /* 0x004800059c80783b */ /* 0x000f300008000200 */
[----:B------:R-:W4:Y:S08]  /*15e60*/  LDSM.16.M88.4 R56, [R156+UR5+0x5000] ;  /* 0x005000059c38783b */ /* 0x000f300008000200 */
[----:B------:R-:W4:Y:S08]  /*15e70*/  LDSM.16.M88.4 R64, [R156+UR5+0x5800] ;  /* 0x005800059c40783b */ /* 0x000f300008000200 */
[----:B------:R-:W-:Y:S08]  /*15e80*/  LDSM.16.M88.4 R132, [R155] ;  /* 0x000000009b84783b */ /* 0x000ff00000000200 */
[----:B------:R-:W4:Y:S08]  /*15e90*/  LDSM.16.M88.4 R136, [R151+0x2000] ;  /* 0x002000009788783b */ /* 0x000f300000000200 */
[----:B------:R-:W4:Y:S08]  /*15ea0*/  LDSM.16.M88.4 R140, [R151+0x2800] ;  /* 0x00280000978c783b */ /* 0x000f300000000200 */
[----:B------:R-:W0:Y:S08]  /*15eb0*/  LDGDEPBAR ;  /* 0x00000000000079af */ /* 0x000e300000000000 */
[----:B------:R-:W4:Y:S01]  /*15ec0*/  LDSM.16.M88.4 R144, [R151+0x3000] ;  /* 0x003000009790783b */ /* 0x000f220000000200 */
[C---:B-1----:R-:W-:Y:S08]  /*15ed0*/  HMMA.16816.F32 R4, R104.reuse, R108, RZ ;  /* 0x0000006c6804723c */ /* 0x042ff000000018ff */
[C---:B------:R-:W-:Y:S01]  /*15ee0*/  HMMA.16816.F32 R8, R104.reuse, R110, RZ ;  /* 0x0000006e6808723c */ /* 0x040fe200000018ff */
[----:B------:R-:W-:Y:S07]  /*15ef0*/  LDSM.16.M88.4 R108, [R151+0x4000] ;  /* 0x00400000976c783b */ /* 0x000fee0000000200 */
[C---:B-----5:R-:W-:Y:S08]  /*15f00*/  HMMA.16816.F32 R12, R104.reuse, R112, RZ ;  /* 0x00000070680c723c */ /* 0x060ff000000018ff */
[C---:B------:R-:W-:Y:S01]  /*15f10*/  HMMA.16816.F32 R16, R104.reuse, R114, RZ ;  /* 0x000000726810723c */ /* 0x040fe200000018ff */
[----:B------:R-:W-:Y:S07]  /*15f20*/  LDSM.16.M88.4 R112, [R151+0x4800] ;  /* 0x004800009770783b */ /* 0x000fee0000000200 */
        /* <DEDUP_REMOVED lines=25> */
[----:B------:R-:W-:Y:S07]  /*160c0*/  LDSM.16.M88.4 R104, [R154] ;  /* 0x000000009a68783b */ /* 0x000fee0000000200 */
[C---:B------:R-:W-:Y:S08]  /*160d0*/  HMMA.16816.F32 R36, R132.reuse, R108, R36 ;  /* 0x0000006c8424723c */ /* 0x040ff00000001824 */
[C---:B------:R-:W-:Y:S01]  /*160e0*/  HMMA.16816.F32 R40, R132.reuse, R110, R40 ;  /* 0x0000006e8428723c */ /* 0x040fe20000001828 */
        /* <DEDUP_REMOVED lines=21> */
[----:B------:R-:W5:Y:S07]  /*16240*/  LDSM.16.M88.4 R124, [R153] ;  /* 0x00000000997c783b */ /* 0x000f6e0000000200 */
[C---:B----4-:R-:W-:Y:S08]  /*16250*/  HMMA.16816.F32 R36, R104.reuse, R120, R36 ;  /* 0x000000786824723c */ /* 0x050ff00000001824 */
[C---:B------:R-:W-:Y:S08]  /*16260*/  HMMA.16816.F32 R40, R104.reuse, R122, R40 ;  /* 0x0000007a6828723c */ /* 0x040ff00000001828 */
[C---:B-1----:R-:W-:Y:S08]  /*16270*/  HMMA.16816.F32 R44, R104.reuse, R108, R44 ;  /* 0x0000006c682c723c */ /* 0x042ff0000000182c */
[C---:B------:R-:W-:Y:S08]  /*16280*/  HMMA.16816.F32 R48, R104.reuse, R110, R48 ;  /* 0x0000006e6830723c */ /* 0x040ff00000001830 */
[C---:B--2---:R-:W-:Y:S08]  /*16290*/  HMMA.16816.F32 R52, R104.reuse, R112, R52 ;  /* 0x000000706834723c */ /* 0x044ff00000001834 */
[C---:B------:R-:W-:Y:S08]  /*162a0*/  HMMA.16816.F32 R56, R104.reuse, R114, R56 ;  /* 0x000000726838723c */ /* 0x040ff00000001838 */
[C---:B---3--:R-:W-:Y:S08]  /*162b0*/  HMMA.16816.F32 R60, R104.reuse, R116, R60 ;  /* 0x00000074683c723c */ /* 0x048ff0000000183c */
[----:B------:R-:W-:Y:S01]  /*162c0*/  HMMA.16816.F32 R64, R104, R118, R64 ;  /* 0x000000766840723c */ /* 0x000fe20000001840 */
[----:B------:R-:W1:Y:S07]  /*162d0*/  LDSM.16.M88.4 R104, [R149+0x2800] ;  /* 0x002800009568783b */ /* 0x000e6e0000000200 */
[C---:B-----5:R-:W-:Y:S08]  /*162e0*/  HMMA.16816.F32 R4, R124.reuse, R128, R4 ;  /* 0x000000807c04723c */ /* 0x060ff00000001804 */
[C---:B------:R-:W-:Y:S11]  /*162f0*/  HMMA.16816.F32 R8, R124.reuse, R130, R8 ;  /* 0x000000827c08723c */ /* 0x040ff60000001808 */
[----:B------:R-:W-:Y:S01]  /*16300*/  FMUL.FTZ R3, R4, UR12 ;  /* 0x0000000c04037c20 */ /* 0x000fe20008410000 */
[----:B------:R-:W-:Y:S01]  /*16310*/  FMUL.FTZ R167, R5, UR12 ;  /* 0x0000000c05a77c20 */ /* 0x000fe20008410000 */
[----:B------:R-:W-:Y:S01]  /*16320*/  FMUL.FTZ R185, R6, UR12 ;  /* 0x0000000c06b97c20 */ /* 0x000fe20008410000 */
[----:B------:R-:W-:Y:S02]  /*16330*/  FMUL.FTZ R187, R7, UR12 ;  /* 0x0000000c07bb7c20 */ /* 0x000fe40008410000 */
[----:B------:R-:W2:Y:S01]  /*16340*/  LDSM.16.M88.4 R4, [R149+0x3000] ;  /* 0x003000009504783b */ /* 0x000ea20000000200 */
[----:B------:R-:W3:Y:S02]  /*16350*/  MUFU.TANH R3, R3 ;  /* 0x0000000300037308 */ /* 0x000ee40000002400 */
[----:B------:R-:W-:Y:S01]  /*16360*/  FMUL.FTZ R9, R9, UR12 ;  /* 0x0000000c09097c20 */ /* 0x000fe20008410000 */
[----:B------:R-:W-:Y:S01]  /*16370*/  FMUL.FTZ R10, R10, UR12 ;  /* 0x0000000c0a0a7c20 */ /* 0x000fe20008410000 */
[----:B------:R-:W-:Y:S01]  /*16380*/  FMUL.FTZ R11, R11, UR12 ;  /* 0x0000000c0b0b7c20 */ /* 0x000fe20008410000 */
[----:B------:R-:W-:Y:S05]  /*16390*/  FMUL.FTZ R189, R8, UR12 ;  /* 0x0000000c08bd7c20 */ /* 0x000fea0008410000 */
[----:B------:R-:W4:Y:S01]  /*163a0*/  MUFU.TANH R191, R9 ;  /* 0x0000000900bf7308 */ /* 0x000f220000002400 */
[C---:B-1----:R-:W-:Y:S09]  /*163b0*/  HMMA.16816.F32 R12, R124.reuse, R104, R12 ;  /* 0x000000687c0c723c */ /* 0x042ff2000000180c */
[----:B------:R-:W1:Y:S01]  /*163c0*/  MUFU.TANH R193, R10 ;  /* 0x0000000a00c17308 */ /* 0x000e620000002400 */
[C---:B------:R-:W-:Y:S09]  /*163d0*/  HMMA.16816.F32 R16, R124.reuse, R106, R16 ;  /* 0x0000006a7c10723c */ /* 0x040ff20000001810 */
        /* <DEDUP_REMOVED lines=9> */
[C---:B--2---:R-:W-:Y:S06]  /*16470*/  HMMA.16816.F32 R20, R124.reuse, R4, R20 ;  /* 0x000000047c14723c */ /* 0x044fec0000001814 */
[----:B------:R-:W2:Y:S01]  /*16480*/  MUFU.TANH R167, R167 ;  /* 0x000000a700a77308 */ /* 0x000ea20000002400 */
[----:B-----5:R-:W5:Y:S01]  /*16490*/  LDSM.16.M88.4 R8, [R149+0x3800] ;  /* 0x003800009508783b */ /* 0x020f620000000200 */
[----:B------:R-:W-:Y:S01]  /*164a0*/  FMUL.FTZ R18, R18, UR12 ;  /* 0x0000000c12127c20 */ /* 0x000fe20008410000 */
[C---:B------:R-:W-:Y:S07]  /*164b0*/  HMMA.16816.F32 R24, R124.reuse, R6, R24 ;  /* 0x000000067c18723c */ /* 0x040fee0000001818 */
        /* <DEDUP_REMOVED lines=12> */
[----:B------:R4:W1:Y:S10]  /*16580*/  MUFU.TANH R141, R25 ;  /* 0x00000019008d7308 */ /* 0x0008740000002400 */
[----:B------:R2:W1:Y:S01]  /*16590*/  MUFU.TANH R144, R27 ;  /* 0x0000001b00907308 */ /* 0x0004620000002400 */
        /* <DEDUP_REMOVED lines=12> */
[----:B------:R-:W1:Y:S02]  /*16660*/  LDSM.16.M88.4 R4, [R149+0x5000] ;  /* 0x005000009504783b */ /* 0x000e640000000200 */
        /* <DEDUP_REMOVED lines=8> */
[----:B------:R-:W-:Y:S06]  /*166f0*/  FMUL.FTZ R39, R39, UR12 ;  /* 0x0000000c27277c20 */ /* 0x000fec0008410000 */
[----:B------:R-:W1:Y:S01]  /*16700*/  MUFU.TANH R131, R36 ;  /* 0x0000002400837308 */ /* 0x000e620000002400 */
[----:B------:R-:W-:Y:S01]  /*16710*/  FMUL.FTZ R43, R43, UR12 ;  /* 0x0000000c2b2b7c20 */ /* 0x000fe20008410000 */
[----:B----4-:R-:W-:Y:S01]  /*16720*/  FMUL.FTZ R25, R41, UR12 ;  /* 0x0000000c29197c20 */ /* 0x010fe20008410000 */
[----:B--2---:R-:W-:Y:S01]  /*16730*/  FMUL.FTZ R27, R40, UR12 ;  /* 0x0000000c281b7c20 */ /* 0x004fe20008410000 */
[----:B------:R-:W-:Y:S06]  /*16740*/  FMUL.FTZ R42, R42, UR12 ;  /* 0x0000000c2a2a7c20 */ /* 0x000fec0008410000 */
[----:B------:R-:W2:Y:S01]  /*16750*/  MUFU.TANH R129, R37 ;  /* 0x0000002500817308 */ /* 0x000ea20000002400 */
[C---:B-----5:R-:W-:Y:S09]  /*16760*/  HMMA.16816.F32 R44, R124.reuse, R8, R44 ;  /* 0x000000087c2c723c */ /* 0x060ff2000000182c */
[----:B------:R-:W4:Y:S01]  /*16770*/  MUFU.TANH R134, R38 ;  /* 0x0000002600867308 */ /* 0x000f220000002400 */
[C---:B------:R-:W-:Y:S01]  /*16780*/  HMMA.16816.F32 R48, R124.reuse, R10, R48 ;  /* 0x0000000a7c30723c */ /* 0x040fe20000001830 */
[----:B------:R-:W5:Y:S01]  /*16790*/  LDSM.16.M88.4 R8, [R149+0x5800] ;  /* 0x005800009508783b */ /* 0x000f620000000200 */
[----:B------:R-:W-:Y:S07]  /*167a0*/  DEPBAR.LE SB0, 0x0 ;  /* 0x000080000000791a */ /* 0x000fee0000000000 */
[----:B------:R-:W2:Y:S01]  /*167b0*/  MUFU.TANH R132, R39 ;  /* 0x0000002700847308 */ /* 0x000ea20000002400 */
[C---:B-1----:R-:W-:Y:S09]  /*167c0*/  HMMA.16816.F32 R52, R124.reuse, R4, R52 ;  /* 0x000000047c34723c */ /* 0x042ff20000001834 */
[----:B------:R1:W1:Y:S01]  /*167d0*/  MUFU.TANH R128, R43 ;  /* 0x0000002b00807308 */ /* 0x0002620000002400 */
[----:B------:R-:W-:Y:S01]  /*167e0*/  BAR.SYNC.DEFER_BLOCKING 0x0 ;  /* 0x0000000000007b1d */ /* 0x000fe20000010000 */
[C---:B------:R-:W-:Y:S03]  /*167f0*/  HMMA.16816.F32 R56, R124.reuse, R6, R56 ;  /* 0x000000067c38723c */ /* 0x040fe60000001838 */
[----:B------:R-:W-:Y:S01]  /*16800*/  FMUL.FTZ R2, R48, UR12 ;  /* 0x0000000c30027c20 */ /* 0x000fe20008410000 */
[----:B---3--:R-:W-:Y:S01]  /*16810*/  FMUL.FTZ R31, R46, UR12 ;  /* 0x0000000c2e1f7c20 */ /* 0x008fe20008410000 */
[----:B------:R-:W-:Y:S03]  /*16820*/  FMUL.FTZ R29, R47, UR12 ;  /* 0x0000000c2f1d7c20 */ /* 0x000fe60008410000 */
[----:B------:R-:W3:Y:S01]  /*16830*/  MUFU.TANH R15, R15 ;  /* 0x0000000f000f7308 */ /* 0x000ee20000002400 */
[----:B------:R-:W-:Y:S01]  /*16840*/  FMUL.FTZ R12, R44, UR12 ;  /* 0x0000000c2c0c7c20 */ /* 0x000fe20008410000 */
[----:B------:R-:W-:Y:S01]  /*16850*/  FMUL.FTZ R45, R45, UR12 ;  /* 0x0000000c2d2d7c20 */ /* 0x000fe20008410000 */
[----:B------:R-:W-:Y:S01]  /*16860*/  FMUL.FTZ R49, R49, UR12 ;  /* 0x0000000c31317c20 */ /* 0x000fe20008410000 */
[----:B------:R-:W-:Y:S01]  /*16870*/  FMUL.FTZ R50, R50, UR12 ;  /* 0x0000000c32327c20 */ /* 0x000fe20008410000 */
[----:B------:R-:W-:Y:S01]  /*16880*/  FMUL.FTZ R51, R51, UR12 ;  /* 0x0000000c33337c20 */ /* 0x000fe20008410000 */
[----:B------:R-:W-:Y:S01]  /*16890*/  FMUL.FTZ R52, R52, UR12 ;  /* 0x0000000c34347c20 */ /* 0x000fe20008410000 */
[----:B------:R-:W-:Y:S03]  /*168a0*/  FMUL.FTZ R53, R53, UR12 ;  /* 0x0000000c35357c20 */ /* 0x000fe60008410000 */
[----:B------:R4:W2:Y:S01]  /*168b0*/  MUFU.TANH R119, R2 ;  /* 0x0000000200777308 */ /* 0x0008a20000002400 */
[----:B------:R-:W-:Y:S01]  /*168c0*/  FMUL.FTZ R54, R54, UR12 ;  /* 0x0000000c36367c20 */ /* 0x000fe20008410000 */
[----:B------:R-:W-:Y:S01]  /*168d0*/  FMUL.FTZ R55, R55, UR12 ;  /* 0x0000000c37377c20 */ /* 0x000fe20008410000 */
[----:B-1----:R-:W-:Y:S01]  /*168e0*/  FMUL.FTZ R43, R57, UR12 ;  /* 0x0000000c392b7c20 */ /* 0x002fe20008410000 */
[----:B------:R-:W-:Y:S01]  /*168f0*/  FMUL.FTZ R58, R58, UR12 ;  /* 0x0000000c3a3a7c20 */ /* 0x000fe20008410000 */
[----:B------:R-:W-:Y:S05]  /*16900*/  FMUL.FTZ R59, R59, UR12 ;  /* 0x0000000c3b3b7c20 */ /* 0x000fea0008410000 */
[----:B------:R-:W1:Y:S01]  /*16910*/  MUFU.TANH R201, R201 ;  /* 0x000000c900c97308 */ /* 0x000e620000002400 */
[C---:B-----5:R-:W-:Y:S09]  /*16920*/  HMMA.16816.F32 R60, R124.reuse, R8, R60 ;  /* 0x000000087c3c723c */ /* 0x060ff2000000183c */
[----:B------:R-:W1:Y:S01]  /*16930*/  MUFU.TANH R17, R17 ;  /* 0x0000001100117308 */ /* 0x000e620000002400 */
[----:B----4-:R-:W-:Y:S01]  /*16940*/  FMUL.FTZ R2, R56, UR12 ;  /* 0x0000000c38027c20 */ /* 0x010fe20008410000 */
[----:B------:R-:W-:Y:S08]  /*16950*/  HMMA.16816.F32 R64, R124, R10, R64 ;  /* 0x0000000a7c40723c */ /* 0x000ff00000001840 */
[----:B------:R4:W1:Y:S01]  /*16960*/  MUFU.TANH R203, R18 ;  /* 0x0000001200cb7308 */ /* 0x0008620000002400 */
[----:B------:R-:W-:Y:S01]  /*16970*/  FMUL.FTZ R7, R60, UR12 ;  /* 0x0000000c3c077c20 */ /* 0x000fe20008410000 */
[----:B------:R-:W-:Y:S08]  /*16980*/  FMUL.FTZ R39, R61, UR12 ;  /* 0x0000000c3d277c20 */ /* 0x000ff00008410000 */
[----:B------:R-:W1:Y:S01]  /*16990*/  MUFU.TANH R19, R19 ;  /* 0x0000001300137308 */ /* 0x000e620000002400 */
[----:B------:R-:W-:Y:S01]  /*169a0*/  FMUL.FTZ R41, R62, UR12 ;  /* 0x0000000c3e297c20 */ /* 0x000fe20008410000 */
[----:B------:R-:W-:Y:S01]  /*169b0*/  FMUL.FTZ R38, R63, UR12 ;  /* 0x0000000c3f267c20 */ /* 0x000fe20008410000 */
[----:B------:R-:W-:Y:S01]  /*169c0*/  FMUL.FTZ R9, R64, UR12 ;  /* 0x0000000c40097c20 */ /* 0x000fe20008410000 */
[----:B------:R-:W-:Y:S06]  /*169d0*/  FMUL.FTZ R64, R65, UR12 ;  /* 0x0000000c41407c20 */ /* 0x000fec0008410000 */
[----:B------:R4:W1:Y:S01]  /*169e0*/  MUFU.TANH R147, R20 ;  /* 0x0000001400937308 */ /* 0x0008620000002400 */
[----:B------:R-:W-:Y:S01]  /*169f0*/  FMUL.FTZ R37, R66, UR12 ;  /* 0x0000000c42257c20 */ /* 0x000fe20008410000 */
[----:B------:R-:W-:Y:S08]  /*16a00*/  FMUL.FTZ R36, R67, UR12 ;  /* 0x0000000c43247c20 */ /* 0x000ff00008410000 */
        /* <DEDUP_REMOVED lines=49> */
[----:B------:R-:W2:Y:S04]  /*16d20*/  LDC R2, c[0x0][0x4f0] ;  /* 0x00013c00ff027b82 */ /* 0x000ea80000000800 */
[----:B------:R-:W-:Y:S02]  /*16d30*/  IABS R6, R45 ;  /* 0x0000002d00067213 */ /* 0x000fe40000000000 */
[-C--:B--2---:R-:W-:Y:S02]  /*16d40*/  IABS R4, R2.reuse ;  /* 0x0000000200047213 */ /* 0x084fe40000000000 */
[-C--:B------:R-:W-:Y:S02]  /*16d50*/  LOP3.LUT R45, R45, R2.reuse, RZ, 0x3c, !PT ;  /* 0x000000022d2d7212 */ /* 0x080fe400078e3cff */
[----:B------:R-:W2:Y:S02]  /*16d60*/  I2F.RP R10, R4 ;  /* 0x00000004000a7306 */ /* 0x000ea40000209400 */
[----:B------:R-:W-:Y:S08]  /*16d70*/  ISETP.GE.AND P3, PT, R45, RZ, PT ;  /* 0x000000ff2d00720c */ /* 0x000ff00003f66270 */
[----:B--2---:R-:W2:Y:S02]  /*16d80*/  MUFU.RCP R5, R10 ;  /* 0x0000000a00057308 */ /* 0x004ea40000001000 */
[----:B--2---:R-:W-:Y:S01]  /*16d90*/  VIADD R32, R5, 0xffffffe ;  /* 0x0ffffffe05207836 */ /* 0x004fe20000000000 */
[----:B------:R-:W-:Y:S07]  /*16da0*/  IADD3 R5, PT, PT, R178, -0x80, RZ ;  /* 0xffffff80b2057810 */ /* 0x000fee0007ffe0ff */
[----:B------:R-:W2:Y:S01]  /*16db0*/  F2I.FTZ.U32.TRUNC.NTZ R33, R32 ;  /* 0x0000002000217305 */ /* 0x000ea2000021f000 */
[----:B------:R-:W-:Y:S02]  /*16dc0*/  IABS R8, R5 ;  /* 0x0000000500087213 */ /* 0x000fe40000000000 */
[----:B------:R-:W-:Y:S01]  /*16dd0*/  LOP3.LUT R5, R5, R2, RZ, 0x3c, !PT ;  /* 0x0000000205057212 */ /* 0x000fe200078e3cff */
        /* <DEDUP_REMOVED lines=33> */
[----:B------:R-:W3:Y:S03]  /*16ff0*/  LDG.E R35, desc[UR6][R34.64] ;  /* 0x0000000622237981 */ /* 0x000ee6000c1e1900 */
        /* <DEDUP_REMOVED lines=15> */
.L_x_6363:
        /* <DEDUP_REMOVED lines=57> */
.L_x_6362:
[C---:B--2---:R-:W-:Y:S01]  /*17480*/  IADD3 R4, PT, PT, R176.reuse, -0x40, RZ ;  /* 0xffffffc0b0047810 */ /* 0x044fe20007ffe0ff */
[----:B------:R-:W-:Y:S01]  /*17490*/  LDSM.16.MT88.4 R48, [R102+0x6000] ;  /* 0x006000006630783b */ /* 0x000fe20000004200 */
        /* <DEDUP_REMOVED lines=23> */
[CC--:B-1----:R-:W-:Y:S01]  /*17610*/  FFMA.FTZ R146, R0.reuse, R3.reuse, R146 ;  /* 0x0000000300927223 */ /* 0x0c2fe20000010092 */
[----:B------:R-:W-:Y:S01]  /*17620*/  FFMA.FTZ R147, R0, R3, R147 ;  /* 0x0000000300937223 */ /* 0x000fe20000010093 */
[----:B------:R-:W-:Y:S02]  /*17630*/  I2FP.F32.U32 R4, R4 ;  /* 0x0000000400047245 */ /* 0x000fe40000201000 */
        /* <DEDUP_REMOVED lines=9> */
[-C--:B------:R-:W-:Y:S01]  /*176d0*/  FFMA.FTZ R140, R0, R3.reuse, R140 ;  /* 0x00000003008c7223 */ /* 0x080fe2000001008c */
[----:B------:R-:W-:Y:S01]  /*176e0*/  IADD3 R5, PT, PT, R176, -0x10, RZ ;  /* 0xfffffff0b0057810 */ /* 0x000fe20007ffe0ff */
[----:B------:R-:W-:Y:S01]  /*176f0*/  FFMA.FTZ R137, R0, R3, R137 ;  /* 0x0000000300897223 */ /* 0x000fe20000010089 */
        /* <DEDUP_REMOVED lines=17> */
[----:B------:R-:W-:Y:S01]  /*17810*/  IADD3 R5, PT, PT, R176, -0x7, RZ ;  /* 0xfffffff9b0057810 */ /* 0x000fe20007ffe0ff */
[C---:B------:R-:W-:Y:S01]  /*17820*/  FFMA.FTZ R193, R0.reuse, R6, R193 ;  /* 0x0000000600c17223 */ /* 0x040fe200000100c1 */
[----:B------:R-:W-:Y:S01]  /*17830*/  I2FP.F32.U32 R4, R4 ;  /* 0x0000000400047245 */ /* 0x000fe20000201000 */
[----:B------:R-:W-:Y:S01]  /*17840*/  FFMA.FTZ R189, R0, R6, R189 ;  /* 0x0000000600bd7223 */ /* 0x000fe200000100bd */
[----:B------:R-:W-:Y:S01]  /*17850*/  IADD3 R3, PT, PT, R176, 0x19, RZ ;  /* 0x00000019b0037810 */ /* 0x000fe20007ffe0ff */
[----:B------:R-:W-:Y:S01]  /*17860*/  LDSM.16.MT88.4 R20, [R148+0x6000] ;  /* 0x006000009414783b */ /* 0x000fe20000004200 */
        /* <DEDUP_REMOVED lines=11> */
[C---:B------:R-:W-:Y:S01]  /*17920*/  FFMA.FTZ R133, R0.reuse, R5, R133 ;  /* 0x0000000500857223 */ /* 0x040fe20000010085 */
[----:B------:R-:W-:Y:S01]  /*17930*/  FMNMX3.FTZ R2, R101, R185, R187, !PT ;  /* 0x000000b965027276 */ /* 0x000fe200078100bb */
[CC--:B------:R-:W-:Y:S01]  /*17940*/  FFMA.FTZ R120, R0.reuse, R3.reuse, R120 ;  /* 0x0000000300787223 */ /* 0x0c0fe20000010078 */
[----:B------:R-:W-:Y:S01]  /*17950*/  FFMA.FTZ R117, R0, R3, R117 ;  /* 0x0000000300757223 */ /* 0x000fe20000010075 */
[----:B------:R-:W-:Y:S01]  /*17960*/  IADD3 R5, PT, PT, R176, 0x20, RZ ;  /* 0x00000020b0057810 */ /* 0x000fe20007ffe0ff */
[CC--:B------:R-:W-:Y:S01]  /*17970*/  FFMA.FTZ R16, R0.reuse, R6.reuse, R15 ;  /* 0x0000000600107223 */ /* 0x0c0fe2000001000f */
[----:B------:R-:W-:Y:S01]  /*17980*/  FFMA.FTZ R53, R0, R6, R13 ;  /* 0x0000000600357223 */ /* 0x000fe2000001000d */
[----:B------:R-:W-:Y:S01]  /*17990*/  I2FP.F32.U32 R3, R4 ;  /* 0x0000000400037245 */ /* 0x000fe20000201000 */
[----:B------:R-:W-:Y:S01]  /*179a0*/  LDSM.16.MT88.4 R28, [R103+0x6000] ;  /* 0x00600000671c783b */ /* 0x000fe20000004200 */
[----:B------:R-:W-:Y:S02]  /*179b0*/  FMNMX3.FTZ R4, R100, R11, R167, !PT ;  /* 0x0000000b64047276 */ /* 0x000fe400078100a7 */
[----:B------:R-:W-:Y:S01]  /*179c0*/  FMNMX3.FTZ R2, R2, R193, R195, !PT ;  /* 0x000000c102027276 */ /* 0x000fe200078100c3 */
[-C--:B------:R-:W-:Y:S01]  /*179d0*/  FFMA.FTZ R116, R0, R3.reuse, R116 ;  /* 0x0000000300747223 */ /* 0x080fe20000010074 */
[----:B------:R-:W-:Y:S01]  /*179e0*/  IADD3 R13, PT, PT, R176, -0x17, RZ ;  /* 0xffffffe9b00d7810 */ /* 0x000fe20007ffe0ff */
[----:B------:R-:W-:Y:S01]  /*179f0*/  FFMA.FTZ R113, R0, R3, R113 ;  /* 0x0000000300717223 */ /* 0x000fe20000010071 */
[----:B------:R-:W-:Y:S02]  /*17a00*/  I2FP.F32.U32 R5, R5 ;  /* 0x0000000500057245 */ /* 0x000fe40000201000 */
[----:B------:R-:W-:Y:S02]  /*17a10*/  FMNMX3.FTZ R4, R4, R189, R191, !PT ;  /* 0x000000bd04047276 */ /* 0x000fe400078100bf */
[----:B------:R-:W-:Y:S01]  /*17a20*/  FMNMX3.FTZ R2, R2, R199, R16, !PT ;  /* 0x000000c702027276 */ /* 0x000fe20007810010 */
[C---:B------:R-:W-:Y:S01]  /*17a30*/  FFMA.FTZ R118, R0.reuse, R5, R118 ;  /* 0x0000000500767223 */ /* 0x040fe20000010076 */
[----:B------:R-:W-:Y:S01]  /*17a40*/  I2FP.F32.U32 R13, R13 ;  /* 0x0000000d000d7245 */ /* 0x000fe20000201000 */
[----:B------:R-:W-:Y:S01]  /*17a50*/  FFMA.FTZ R115, R0, R5, R115 ;  /* 0x0000000500737223 */ /* 0x000fe20000010073 */
[----:B------:R-:W-:Y:S02]  /*17a60*/  FMNMX3.FTZ R4, R4, R197, R53, !PT ;  /* 0x000000c504047276 */ /* 0x000fe40007810035 */
        /* <DEDUP_REMOVED lines=18> */
[----:B------:R-:W-:Y:S01]  /*17b90*/  FFMA.FTZ R130, R0, R127, R130 ;  /* 0x0000007f00827223 */ /* 0x000fe20000010082 */
[----:B------:R-:W-:Y:S01]  /*17ba0*/  FMNMX3.FTZ R4, R4, R139, R137, !PT ;  /* 0x0000008b04047276 */ /* 0x000fe20007810089 */
[C---:B------:R-:W-:Y:S01]  /*17bb0*/  FFMA.FTZ R128, R0.reuse, R125, R128 ;  /* 0x0000007d00807223 */ /* 0x040fe20000010080 */
[----:B------:R-:W-:Y:S01]  /*17bc0*/  FMNMX3.FTZ R5, R5, R138, R136, !PT ;  /* 0x0000008a05057276 */ /* 0x000fe20007810088 */
[C---:B------:R-:W-:Y:S01]  /*17bd0*/  FFMA.FTZ R127, R0.reuse, R127, R27 ;  /* 0x0000007f007f7223 */ /* 0x040fe2000001001b */
[----:B------:R-:W-:Y:S01]  /*17be0*/  I2FP.F32.U32 R13, R13 ;  /* 0x0000000d000d7245 */ /* 0x000fe20000201000 */
[----:B------:R-:W-:Y:S01]  /*17bf0*/  FFMA.FTZ R125, R0, R125, R25 ;  /* 0x0000007d007d7223 */ /* 0x000fe20000010019 */
[----:B------:R-:W-:Y:S02]  /*17c00*/  FMNMX3.FTZ R4, R4, R135, R133, !PT ;  /* 0x0000008704047276 */ /* 0x000fe40007810085 */
[----:B------:R-:W-:Y:S01]  /*17c10*/  FMNMX3.FTZ R5, R5, R134, R132, !PT ;  /* 0x0000008605057276 */ /* 0x000fe20007810084 */
[-C--:B------:R-:W-:Y:S01]  /*17c20*/  FFMA.FTZ R122, R0, R13.reuse, R122 ;  /* 0x0000000d007a7223 */ /* 0x080fe2000001007a */
[----:B------:R-:W-:Y:S01]  /*17c30*/  IADD3 R2, PT, PT, R176, 0x30, RZ ;  /* 0x00000030b0027810 */ /* 0x000fe20007ffe0ff */
[----:B------:R-:W-:Y:S01]  /*17c40*/  FFMA.FTZ R119, R0, R13, R119 ;  /* 0x0000000d00777223 */ /* 0x000fe20000010077 */
[----:B------:R-:W-:Y:S02]  /*17c50*/  FMNMX3.FTZ R4, R4, R131, R129, !PT ;  /* 0x0000008304047276 */ /* 0x000fe40007810081 */
[----:B------:R-:W-:Y:S02]  /*17c60*/  I2FP.F32.U32 R2, R2 ;  /* 0x0000000200027245 */ /* 0x000fe40000201000 */
[----:B------:R-:W-:Y:S02]  /*17c70*/  FMNMX3.FTZ R5, R5, R130, R128, !PT ;  /* 0x0000008205057276 */ /* 0x000fe40007810080 */
[----:B------:R-:W-:Y:S01]  /*17c80*/  IADD3 R3, PT, PT, R176, 0x29, RZ ;  /* 0x00000029b0037810 */ /* 0x000fe20007ffe0ff */
[-C--:B------:R-:W-:Y:S01]  /*17c90*/  FFMA.FTZ R67, R0, R2.reuse, R7 ;  /* 0x0000000200437223 */ /* 0x080fe20000010007 */
[----:B------:R-:W-:Y:S01]  /*17ca0*/  IADD3 R13, PT, PT, R176, 0x28, RZ ;  /* 0x00000028b00d7810 */ /* 0x000fe20007ffe0ff */
[----:B------:R-:W-:Y:S01]  /*17cb0*/  FFMA.FTZ R41, R0, R2, R41 ;  /* 0x0000000200297223 */ /* 0x000fe20000010029 */
        /* <DEDUP_REMOVED lines=12> */
[C---:B------:R-:W-:Y:S01]  /*17d80*/  IADD3 R3, PT, PT, R176.reuse, 0x39, RZ ;  /* 0x00000039b0037810 */ /* 0x040fe20007ffe0ff */
[----:B------:R-:W-:Y:S01]  /*17d90*/  LDSM.16.MT88.4 R12, [R152+0x6000] ;  /* 0x00600000980c783b */ /* 0x000fe20000004200 */
[----:B------:R-:W-:Y:S01]  /*17da0*/  IADD3 R4, PT, PT, R176, 0x38, RZ ;  /* 0x00000038b0047810 */ /* 0x000fe20007ffe0ff */
[----:B------:R-:W-:Y:S01]  /*17db0*/  FFMA.FTZ R38, R0, R7, R38 ;  /* 0x0000000700267223 */ /* 0x000fe20000010026 */
[----:B------:R-:W-:Y:S01]  /*17dc0*/  FMNMX3.FTZ R6, R6, R119, R117, !PT ;  /* 0x0000007706067276 */ /* 0x000fe20007810075 */
[C---:B------:R-:W-:Y:S01]  /*17dd0*/  FFMA.FTZ R66, R0.reuse, R7, R39 ;  /* 0x0000000700427223 */ /* 0x040fe20000010027 */
[----:B------:R-:W-:Y:S02]  /*17de0*/  FMNMX3.FTZ R5, R5, R118, R116, !PT ;  /* 0x0000007605057276 */ /* 0x000fe40007810074 */
[----:B------:R-:W-:Y:S02]  /*17df0*/  I2FP.F32.U32 R3, R3 ;  /* 0x0000000300037245 */ /* 0x000fe40000201000 */
[----:B------:R-:W-:Y:S02]  /*17e00*/  I2FP.F32.U32 R4, R4 ;  /* 0x0000000400047245 */ /* 0x000fe40000201000 */
[----:B------:R-:W-:Y:S01]  /*17e10*/  FMNMX3.FTZ R2, R5, R114, R112, !PT ;  /* 0x0000007205027276 */ /* 0x000fe20007810070 */
[----:B------:R-:W-:Y:S01]  /*17e20*/  FFMA.FTZ R36, R0, R3, R36 ;  /* 0x0000000300247223 */ /* 0x000fe20000010024 */
[----:B------:R-:W-:Y:S01]  /*17e30*/  FMNMX3.FTZ R6, R6, R115, R113, !PT ;  /* 0x0000007306067276 */ /* 0x000fe20007810071 */
[-C--:B------:R-:W-:Y:S01]  /*17e40*/  FFMA.FTZ R37, R0, R4.reuse, R37 ;  /* 0x0000000400257223 */ /* 0x080fe20000010025 */
        /* <DEDUP_REMOVED lines=50> */
[----:B------:R-:W1:Y:S01]  /*18170*/  MUFU.EX2 R42, R42 ;  /* 0x0000002a002a7308 */ /* 0x000e620000000800 */
[C---:B--2---:R-:W-:Y:S01]  /*18180*/  FMUL.FTZ R6, R39.reuse, R98 ;  /* 0x0000006227067220 */ /* 0x044fe20000410000 */
[C---:B------:R-:W-:Y:S01]  /*18190*/  FMUL.FTZ R7, R39.reuse, R99 ;  /* 0x0000006327077220 */ /* 0x040fe20000410000 */
[C---:B------:R-:W-:Y:S01]  /*181a0*/  FMUL.FTZ R10, R39.reuse, R94 ;  /* 0x0000005e270a7220 */ /* 0x040fe20000410000 */
[C---:B------:R-:W-:Y:S01]  /*181b0*/  FMUL.FTZ R11, R39.reuse, R95 ;  /* 0x0000005f270b7220 */ /* 0x040fe20000410000 */
[C---:B------:R-:W-:Y:S01]  /*181c0*/  FMUL.FTZ R18, R39.reuse, R86 ;  /* 0x0000005627127220 */ /* 0x040fe20000410000 */
[----:B------:R-:W-:Y:S01]  /*181d0*/  LDSM.16.MT88.4 R92, [R152+0x9800] ;  /* 0x00980000985c783b */ /* 0x000fe20000004200 */
[--C-:B------:R-:W-:Y:S03]  /*181e0*/  FFMA.FTZ R68, R62, UR4, -R105.reuse ;  /* 0x000000043e447c23 */ /* 0x100fe60008010869 */
[----:B------:R-:W-:Y:S01]  /*181f0*/  MUFU.EX2 R106, R106 ;  /* 0x0000006a006a7308 */ /* 0x000fe20000000800 */
[C---:B------:R-:W-:Y:S01]  /*18200*/  FMUL.FTZ R19, R39.reuse, R87 ;  /* 0x0000005727137220 */ /* 0x040fe20000410000 */
[C---:B------:R-:W-:Y:S01]  /*18210*/  FMUL.FTZ R26, R39.reuse, R78 ;  /* 0x0000004e271a7220 */ /* 0x040fe20000410000 */
[----:B------:R-:W-:Y:S01]  /*18220*/  FMUL.FTZ R27, R39, R79 ;  /* 0x0000004f271b7220 */ /* 0x000fe20000410000 */
[--C-:B------:R-:W-:Y:S01]  /*18230*/  FFMA.FTZ R87, R203, UR4, -R105.reuse ;  /* 0x00000004cb577c23 */ /* 0x100fe20008010869 */
[C---:B------:R-:W-:Y:S01]  /*18240*/  FMUL.FTZ R34, R39.reuse, R70 ;  /* 0x0000004627227220 */ /* 0x040fe20000410000 */
[--C-:B------:R-:W-:Y:S01]  /*18250*/  FFMA.FTZ R70, R60, UR4, -R105.reuse ;  /* 0x000000043c467c23 */ /* 0x100fe20008010869 */
[C---:B------:R-:W-:Y:S03]  /*18260*/  FMUL.FTZ R35, R39.reuse, R71 ;  /* 0x0000004727237220 */ /* 0x040fe60000410000 */
[----:B------:R-:W2:Y:S01]  /*18270*/  MUFU.EX2 R101, R101 ;  /* 0x0000006500657308 */ /* 0x000ea20000000800 */
[----:B-1----:R-:W-:Y:S01]  /*18280*/  F2FP.F16.F32.PACK_AB R45, R42, R108 ;  /* 0x0000006c2a2d723e */ /* 0x002fe200000000ff */
[--C-:B------:R-:W-:Y:S01]  /*18290*/  FFMA.FTZ R71, R144, UR4, -R105.reuse ;  /* 0x0000000490477c23 */ /* 0x100fe20008010869 */
[--C-:B------:R-:W-:Y:S01]  /*182a0*/  FFMA.FTZ R124, R124, UR4, -R105.reuse ;  /* 0x000000047c7c7c23 */ /* 0x100fe20008010869 */
[--C-:B------:R-:W-:Y:S01]  /*182b0*/  FFMA.FTZ R122, R122, UR4, -R105.reuse ;  /* 0x000000047a7a7c23 */ /* 0x100fe20008010869 */
[--C-:B------:R-:W-:Y:S01]  /*182c0*/  FFMA.FTZ R116, R116, UR4, -R105.reuse ;  /* 0x0000000474747c23 */ /* 0x100fe20008010869 */
[--C-:B------:R-:W-:Y:S01]  /*182d0*/  FFMA.FTZ R114, R114, UR4, -R105.reuse ;  /* 0x0000000472727c23 */ /* 0x100fe20008010869 */
[----:B------:R-:W-:Y:S03]  /*182e0*/  FFMA.FTZ R108, R39, R182, R108 ;  /* 0x000000b6276c7223 */ /* 0x000fe6000001006c */
        /* <DEDUP_REMOVED lines=12> */
[----:B------:R-:W-:Y:S01]  /*183b0*/  FFMA.FTZ R117, R118, UR4, -R105 ;  /* 0x0000000476757c23 */ /* 0x000fe20008010869 */
[--C-:B------:R-:W-:Y:S01]  /*183c0*/  FFMA.FTZ R98, R137, UR4, -R100.reuse ;  /* 0x0000000489627c23 */ /* 0x100fe20008010864 */
[--C-:B------:R-:W-:Y:S01]  /*183d0*/  FFMA.FTZ R129, R129, UR4, -R100.reuse ;  /* 0x0000000481817c23 */ /* 0x100fe20008010864 */
[----:B------:R-:W-:Y:S03]  /*183e0*/  FFMA.FTZ R127, R127, UR4, -R100 ;  /* 0x000000047f7f7c23 */ /* 0x000fe60008010864 */
[----:B------:R-:W-:Y:S01]  /*183f0*/  MUFU.EX2 R107, R107 ;  /* 0x0000006b006b7308 */ /* 0x000fe20000000800 */
[----:B------:R-:W-:Y:S09]  /*18400*/  ISETP.NE.AND P0, PT, R177, RZ, PT ;  /* 0x000000ffb100720c */ /* 0x000ff20003f05270 */
[----:B------:R-:W2:Y:S01]  /*18410*/  MUFU.EX2 R104, R104 ;  /* 0x0000006800687308 */ /* 0x000ea20000000800 */
[----:B-1----:R-:W-:Y:S01]  /*18420*/  F2FP.F16.F32.PACK_AB R44, R110, R111 ;  /* 0x0000006f6e2c723e */ /* 0x002fe200000000ff */
[----:B------:R-:W-:Y:S04]  /*18430*/  FFMA.FTZ R111, R40, R183, R111 ;  /* 0x000000b7286f7223 */ /* 0x000fe8000001006f */
[----:B------:R-:W-:Y:S04]  /*18440*/  FADD.FTZ R110, R110, R111 ;  /* 0x0000006f6e6e7221 */ /* 0x000fe80000010000 */
[----:B------:R1:W-:Y:S10]  /*18450*/  MUFU.EX2 R85, R25 ;  /* 0x0000001900557308 */ /* 0x0003f40000000800 */
[----:B------:R-:W-:Y:S01]  /*18460*/  MUFU.EX2 R87, R87 ;  /* 0x0000005700577308 */ /* 0x000fe20000000800 */
[C---:B--2---:R-:W-:Y:S01]  /*18470*/  F2FP.F16.F32.PACK_AB R46, R104.reuse, R107 ;  /* 0x0000006b682e723e */ /* 0x044fe200000000ff */
[----:B------:R-:W-:Y:S04]  /*18480*/  FADD.FTZ R107, R107, R110 ;  /* 0x0000006e6b6b7221 */ /* 0x000fe80000010000 */
[----:B------:R-:W-:Y:S02]  /*18490*/  FADD.FTZ R104, R104, R107 ;  /* 0x0000006b68687221 */ /* 0x000fe40000010000 */
[C---:B------:R-:W-:Y:S02]  /*184a0*/  HMMA.16816.F32 R4, R44.reuse, R12, R4 ;  /* 0x0000000c2c04723c */ /* 0x040fe40000001804 */
[----:B------:R-:W-:Y:S03]  /*184b0*/  MUFU.EX2 R79, R197 ;  /* 0x000000c5004f7308 */ /* 0x000fe60000000800 */
[C---:B------:R-:W-:Y:S01]  /*184c0*/  FMUL.FTZ R12, R40.reuse, R88 ;  /* 0x00000058280c7220 */ /* 0x040fe20000410000 */
[--C-:B------:R-:W-:Y:S01]  /*184d0*/  FFMA.FTZ R88, R199, UR4, -R105.reuse ;  /* 0x00000004c7587c23 */ /* 0x100fe20008010869 */
[----:B------:R-:W-:Y:S01]  /*184e0*/  FMUL.FTZ R13, R40, R89 ;  /* 0x00000059280d7220 */ /* 0x000fe20000410000 */
[C---:B------:R-:W-:Y:S04]  /*184f0*/  HMMA.16816.F32 R8, R44.reuse, R14, R8 ;  /* 0x0000000e2c08723c */ /* 0x040fe80000001808 */
[----:B------:R-:W-:Y:S01]  /*18500*/  MUFU.EX2 R78, R78 ;  /* 0x0000004e004e7308 */ /* 0x000fe20000000800 */
[C---:B------:R-:W-:Y:S01]  /*18510*/  FMUL.FTZ R14, R39.reuse, R90 ;  /* 0x0000005a270e7220 */ /* 0x040fe20000410000 */
[----:B------:R-:W-:Y:S01]  /*18520*/  FMUL.FTZ R15, R39, R91 ;  /* 0x0000005b270f7220 */ /* 0x000fe20000410000 */
[--C-:B------:R-:W-:Y:S01]  /*18530*/  FFMA.FTZ R90, R138, UR4, -R105.reuse ;  /* 0x000000048a5a7c23 */ /* 0x100fe20008010869 */
[C---:B-1----:R-:W-:Y:S01]  /*18540*/  FMUL.FTZ R25, R40.reuse, R77 ;  /* 0x0000004d28197220 */ /* 0x042fe20000410000 */
        /* <DEDUP_REMOVED lines=8> */
[--C-:B------:R-:W-:Y:S02]  /*185d0*/  FFMA.FTZ R76, R53, UR4, -R100.reuse ;  /* 0x00000004354c7c23 */ /* 0x100fe40008010864 */
[----:B------:R-:W-:Y:S01]  /*185e0*/  MUFU.EX2 R77, R77 ;  /* 0x0000004d004d7308 */ /* 0x000fe20000000800 */
[C---:B------:R-:W-:Y:S01]  /*185f0*/  HMMA.16816.F32 R16, R44.reuse, R22, R16 ;  /* 0x000000162c10723c */ /* 0x040fe20000001810 */
[----:B------:R-:W2:Y:S02]  /*18600*/  LDSM.16.MT88.4 R52, [R152+0x6800] ;  /* 0x006800009834783b */ /* 0x000ea40000004200 */
[C---:B------:R-:W-:Y:S01]  /*18610*/  FMUL.FTZ R22, R39.reuse, R82 ;  /* 0x0000005227167220 */ /* 0x040fe20000410000 */
[----:B------:R-:W-:Y:S01]  /*18620*/  FMUL.FTZ R23, R39, R83 ;  /* 0x0000005327177220 */ /* 0x000fe20000410000 */
[----:B------:R-:W-:Y:S01]  /*18630*/  FMUL.FTZ R21, R40, R81 ;  /* 0x0000005128157220 */ /* 0x000fe20000410000 */
[--C-:B------:R-:W-:Y:S03]  /*18640*/  FFMA.FTZ R83, R142, UR4, -R105.reuse ;  /* 0x000000048e537c23 */ /* 0x100fe60008010869 */
[----:B------:R-:W3:Y:S01]  /*18650*/  MUFU.EX2 R76, R76 ;  /* 0x0000004c004c7308 */ /* 0x000ee20000000800 */
[--C-:B------:R-:W-:Y:S01]  /*18660*/  FFMA.FTZ R82, R140, UR4, -R105.reuse ;  /* 0x000000048c527c23 */ /* 0x100fe20008010869 */
[--C-:B------:R-:W-:Y:S01]  /*18670*/  FFMA.FTZ R81, R136, UR4, -R105.reuse ;  /* 0x0000000488517c23 */ /* 0x100fe20008010869 */
[--C-:B------:R-:W-:Y:S01]  /*18680*/  FFMA.FTZ R135, R128, UR4, -R105.reuse ;  /* 0x0000000480877c23 */ /* 0x100fe20008010869 */
[--C-:B------:R-:W-:Y:S01]  /*18690*/  FFMA.FTZ R128, R131, UR4, -R100.reuse ;  /* 0x0000000483807c23 */ /* 0x100fe20008010864 */
[C---:B------:R-:W-:Y:S03]  /*186a0*/  HMMA.16816.F32 R20, R44.reuse, R28, R20 ;  /* 0x0000001c2c14723c */ /* 0x040fe60000001814 */
[C---:B------:R-:W-:Y:S01]  /*186b0*/  FMUL.FTZ R29, R40.reuse, R73 ;  /* 0x00000049281d7220 */ /* 0x040fe20000410000 */
[----:B------:R-:W-:Y:S01]  /*186c0*/  FFMA.FTZ R73, R33, UR4, -R100 ;  /* 0x0000000421497c23 */ /* 0x000fe20008010864 */
[C---:B------:R-:W-:Y:S01]  /*186d0*/  FMUL.FTZ R28, R40.reuse, R72 ;  /* 0x00000048281c7220 */ /* 0x040fe20000410000 */
[----:B------:R-:W4:Y:S01]  /*186e0*/  MUFU.EX2 R80, R80 ;  /* 0x0000005000507308 */ /* 0x000f220000000800 */
[----:B------:R-:W-:Y:S01]  /*186f0*/  FMUL.FTZ R33, R40, R69 ;  /* 0x0000004528217220 */ /* 0x000fe20000410000 */
[C---:B------:R-:W-:Y:S03]  /*18700*/  HMMA.16816.F32 R24, R44.reuse, R30, R24 ;  /* 0x0000001e2c18723c */ /* 0x040fe60000001818 */
[C---:B------:R-:W-:Y:S01]  /*18710*/  FMUL.FTZ R30, R39.reuse, R74 ;  /* 0x0000004a271e7220 */ /* 0x040fe20000410000 */
[----:B------:R-:W-:Y:S01]  /*18720*/  FMUL.FTZ R31, R39, R75 ;  /* 0x0000004b271f7220 */ /* 0x000fe20000410000 */
[----:B------:R-:W-:Y:S03]  /*18730*/  FADD.FTZ R39, R42, R108 ;  /* 0x0000006c2a277221 */ /* 0x000fe60000010000 */
[----:B------:R5:W-:Y:S01]  /*18740*/  MUFU.EX2 R72, R61 ;  /* 0x0000003d00487308 */ /* 0x000be20000000800 */
[--C-:B------:R-:W-:Y:S01]  /*18750*/  FFMA.FTZ R69, R146, UR4, -R105.reuse ;  /* 0x0000000492457c23 */ /* 0x100fe20008010869 */
[----:B------:R-:W-:Y:S01]  /*18760*/  FFMA.FTZ R131, R120, UR4, -R105 ;  /* 0x0000000478837c23 */ /* 0x000fe20008010869 */
[----:B------:R-:W-:Y:S01]  /*18770*/  FADD.FTZ R106, R106, R39 ;  /* 0x000000276a6a7221 */ /* 0x000fe20000010000 */
[----:B------:R-:W-:Y:S01]  /*18780*/  FFMA.FTZ R120, R123, UR4, -R100 ;  /* 0x000000047b787c23 */ /* 0x000fe20008010864 */
[C---:B------:R-:W-:Y:S05]  /*18790*/  HMMA.16816.F32 R28, R44.reuse, R48, R28 ;  /* 0x000000302c1c723c */ /* 0x040fea000000181c */
[----:B------:R-:W2:Y:S01]  /*187a0*/  MUFU.EX2 R73, R73 ;  /* 0x0000004900497308 */ /* 0x000ea20000000800 */
[----:B------:R-:W-:Y:S01]  /*187b0*/  FFMA.FTZ R123, R112, UR4, -R105 ;  /* 0x00000004707b7c23 */ /* 0x000fe20008010869 */
[----:B------:R-:W-:Y:S01]  /*187c0*/  FADD.FTZ R101, R101, R106 ;  /* 0x0000006a65657221 */ /* 0x000fe20000010000 */
[--C-:B------:R-:W-:Y:S01]  /*187d0*/  FFMA.FTZ R74, R147, UR4, -R100.reuse ;  /* 0x00000004934a7c23 */ /* 0x100fe20008010864 */
[----:B------:R-:W-:Y:S01]  /*187e0*/  FFMA.FTZ R75, R145, UR4, -R100 ;  /* 0x00000004914b7c23 */ /* 0x000fe20008010864 */
[----:B------:R-:W-:Y:S01]  /*187f0*/  HMMA.16816.F32 R32, R44, R50, R32 ;  /* 0x000000322c20723c */ /* 0x000fe20000001820 */
[----:B------:R-:W2:Y:S02]  /*18800*/  LDSM.16.MT88.4 R48, [R103+0x6800] ;  /* 0x006800006730783b */ /* 0x000ea40000004200 */
[----:B-1----:R-:W-:Y:S02]  /*18810*/  F2FP.F16.F32.PACK_AB R45, R85, R88 ;  /* 0x00000058552d723e */ /* 0x002fe400000000ff */
[----:B------:R-:W-:Y:S01]  /*18820*/  MUFU.EX2 R91, R91 ;  /* 0x0000005b005b7308 */ /* 0x000fe20000000800 */
[----:B---3--:R-:W-:Y:S01]  /*18830*/  F2FP.F16.F32.PACK_AB R44, R76, R79 ;  /* 0x0000004f4c2c723e */ /* 0x008fe200000000ff */
[----:B------:R-:W-:Y:S01]  /*18840*/  FADD.FTZ R79, R79, R104 ;  /* 0x000000684f4f7221 */ /* 0x000fe20000010000 */
[----:B----4-:R-:W-:Y:S01]  /*18850*/  F2FP.F16.F32.PACK_AB R47, R80, R87 ;  /* 0x00000057502f723e */ /* 0x010fe200000000ff */
[----:B------:R-:W-:Y:S01]  /*18860*/  FADD.FTZ R88, R88, R101 ;  /* 0x0000006558587221 */ /* 0x000fe20000010000 */
[----:B-----5:R-:W1:Y:S01]  /*18870*/  LDSM.16.MT88.4 R60, [R102+0x6800] ;  /* 0x00680000663c783b */ /* 0x020e620000004200 */
[----:B------:R-:W-:Y:S01]  /*18880*/  FADD.FTZ R79, R76, R79 ;  /* 0x0000004f4c4f7221 */ /* 0x000fe20000010000 */
[----:B------:R-:W-:Y:S01]  /*18890*/  MOV R101, R2 ;  /* 0x0000000200657202 */ /* 0x000fe20000000f00 */
[----:B------:R-:W-:Y:S01]  /*188a0*/  FADD.FTZ R88, R85, R88 ;  /* 0x0000005855587221 */ /* 0x000fe20000010000 */
[----:B--2---:R-:W-:Y:S01]  /*188b0*/  F2FP.F16.F32.PACK_AB R46, R73, R72 ;  /* 0x00000048492e723e */ /* 0x004fe200000000ff */
[----:B------:R-:W-:Y:S01]  /*188c0*/  FADD.FTZ R72, R72, R79 ;  /* 0x0000004f48487221 */ /* 0x000fe20000010000 */
[----:B------:R-:W-:Y:S01]  /*188d0*/  MUFU.EX2 R96, R96 ;  /* 0x0000006000607308 */ /* 0x000fe20000000800 */
[----:B------:R-:W-:Y:S02]  /*188e0*/  FADD.FTZ R87, R87, R88 ;  /* 0x0000005857577221 */ /* 0x000fe40000010000 */
[----:B------:R-:W-:Y:S02]  /*188f0*/  FADD.FTZ R73, R73, R72 ;  /* 0x0000004849497221 */ /* 0x000fe40000010000 */
[C---:B------:R-:W-:Y:S03]  /*18900*/  HMMA.16816.F32 R4, R44.reuse, R52, R4 ;  /* 0x000000342c04723c */ /* 0x040fe60000001804 */
[----:B------:R-:W-:Y:S02]  /*18910*/  FADD.FTZ R80, R80, R87 ;  /* 0x0000005750507221 */ /* 0x000fe40000010000 */
[----:B------:R-:W-:Y:S01]  /*18920*/  MUFU.EX2 R125, R125 ;  /* 0x0000007d007d7308 */ /* 0x000fe20000000800 */
[----:B------:R-:W-:Y:S02]  /*18930*/  LDSM.16.MT88.4 R84, [R148+0x9800] ;  /* 0x009800009454783b */ /* 0x000fe40000004200 */
[C---:B------:R-:W-:Y:S07]  /*18940*/  HMMA.16816.F32 R8, R44.reuse, R54, R8 ;  /* 0x000000362c08723c */ /* 0x040fee0000001808 */
[----:B------:R-:W-:Y:S01]  /*18950*/  MUFU.EX2 R124, R124 ;  /* 0x0000007c007c7308 */ /* 0x000fe20000000800 */
[----:B------:R-:W2:Y:S01]  /*18960*/  LDSM.16.MT88.4 R52, [R152+0x7000] ;  /* 0x007000009834783b */ /* 0x000ea20000004200 */
[C---:B------:R-:W-:Y:S08]  /*18970*/  HMMA.16816.F32 R12, R44.reuse, R56, R12 ;  /* 0x000000382c0c723c */ /* 0x040ff0000000180c */
[----:B------:R-:W-:Y:S01]  /*18980*/  MUFU.EX2 R122, R122 ;  /* 0x0000007a007a7308 */ /* 0x000fe20000000800 */
[C---:B------:R-:W-:Y:S01]  /*18990*/  HMMA.16816.F32 R16, R44.reuse, R58, R16 ;  /* 0x0000003a2c10723c */ /* 0x040fe20000001810 */
[----:B------:R-:W3:Y:S08]  /*189a0*/  LDSM.16.MT88.4 R56, [R148+0x7000] ;  /* 0x007000009438783b */ /* 0x000ef00000004200 */
[----:B------:R-:W-:Y:S01]  /*189b0*/  MUFU.EX2 R131, R131 ;  /* 0x0000008300837308 */ /* 0x000fe20000000800 */
[C---:B------:R-:W-:Y:S09]  /*189c0*/  HMMA.16816.F32 R20, R44.reuse, R48, R20 ;  /* 0x000000302c14723c */ /* 0x040ff20000001814 */
[----:B------:R-:W-:Y:S01]  /*189d0*/  MUFU.EX2 R120, R120 ;  /* 0x0000007800787308 */ /* 0x000fe20000000800 */
[C---:B------:R-:W-:Y:S01]  /*189e0*/  HMMA.16816.F32 R24, R44.reuse, R50, R24 ;  /* 0x000000322c18723c */ /* 0x040fe20000001818 */
[----:B------:R-:W4:Y:S08]  /*189f0*/  LDSM.16.MT88.4 R48, [R103+0x7000] ;  /* 0x007000006730783b */ /* 0x000f300000004200 */
[----:B------:R-:W-:Y:S01]  /*18a00*/  MUFU.EX2 R69, R69 ;  /* 0x0000004500457308 */ /* 0x000fe20000000800 */
[C---:B-1----:R-:W-:Y:S09]  /*18a10*/  HMMA.16816.F32 R28, R44.reuse, R60, R28 ;  /* 0x0000003c2c1c723c */ /* 0x042ff2000000181c */
[----:B------:R-:W1:Y:S01]  /*18a20*/  MUFU.EX2 R68, R68 ;  /* 0x0000004400447308 */ /* 0x000e620000000800 */
[----:B------:R-:W-:Y:S01]  /*18a30*/  HMMA.16816.F32 R32, R44, R62, R32 ;  /* 0x0000003e2c20723c */ /* 0x000fe20000001820 */
[----:B------:R-:W5:Y:S02]  /*18a40*/  LDSM.16.MT88.4 R60, [R102+0x7000] ;  /* 0x00700000663c783b */ /* 0x000f640000004200 */
[----:B------:R-:W-:Y:S06]  /*18a50*/  F2FP.F16.F32.PACK_AB R46, R77, R78 ;  /* 0x0000004e4d2e723e */ /* 0x000fec00000000ff */
[----:B------:R-:W-:Y:S10]  /*18a60*/  MUFU.EX2 R70, R70 ;  /* 0x0000004600467308 */ /* 0x000ff40000000800 */
[----:B------:R-:W2:Y:S01]  /*18a70*/  MUFU.EX2 R71, R71 ;  /* 0x0000004700477308 */ /* 0x000ea20000000800 */
[C---:B-1----:R-:W-:Y:S01]  /*18a80*/  F2FP.F16.F32.PACK_AB R45, R68.reuse, R69 ;  /* 0x00000045442d723e */ /* 0x042fe200000000ff */
[----:B------:R-:W-:Y:S04]  /*18a90*/  FADD.FTZ R69, R69, R80 ;  /* 0x0000005045457221 */ /* 0x000fe80000010000 */
[----:B------:R-:W-:Y:S04]  /*18aa0*/  FADD.FTZ R69, R68, R69 ;  /* 0x0000004544457221 */ /* 0x000fe80000010000 */
[----:B------:R-:W-:Y:S10]  /*18ab0*/  MUFU.EX2 R74, R74 ;  /* 0x0000004a004a7308 */ /* 0x000ff40000000800 */
[----:B------:R-:W1:Y:S01]  /*18ac0*/  MUFU.EX2 R75, R75 ;  /* 0x0000004b004b7308 */ /* 0x000e620000000800 */
[C---:B--2---:R-:W-:Y:S01]  /*18ad0*/  F2FP.F16.F32.PACK_AB R47, R71.reuse, R70 ;  /* 0x00000046472f723e */ /* 0x044fe200000000ff */
[----:B------:R-:W-:Y:S04]  /*18ae0*/  FADD.FTZ R70, R70, R69 ;  /* 0x0000004546467221 */ /* 0x000fe80000010000 */
[----:B------:R-:W-:Y:S04]  /*18af0*/  FADD.FTZ R70, R71, R70 ;  /* 0x0000004647467221 */ /* 0x000fe80000010000 */
[----:B------:R-:W-:Y:S10]  /*18b00*/  MUFU.EX2 R121, R121 ;  /* 0x0000007900797308 */ /* 0x000ff40000000800 */
[----:B------:R-:W-:Y:S01]  /*18b10*/  MUFU.EX2 R119, R119 ;  /* 0x0000007700777308 */ /* 0x000fe20000000800 */
[C---:B-1----:R-:W-:Y:S01]  /*18b20*/  F2FP.F16.F32.PACK_AB R44, R75.reuse, R74 ;  /* 0x0000004a4b2c723e */ /* 0x042fe200000000ff */
[----:B------:R-:W-:Y:S04]  /*18b30*/  FADD.FTZ R74, R74, R73 ;  /* 0x000000494a4a7221 */ /* 0x000fe80000010000 */
[----:B------:R-:W-:Y:S02]  /*18b40*/  FADD.FTZ R75, R75, R74 ;  /* 0x0000004a4b4b7221 */ /* 0x000fe40000010000 */
[C---:B------:R-:W-:Y:S02]  /*18b50*/  HMMA.16816.F32 R4, R44.reuse, R52, R4 ;  /* 0x000000342c04723c */ /* 0x040fe40000001804 */
[----:B------:R-:W-:Y:S01]  /*18b60*/  MUFU.EX2 R126, R126 ;  /* 0x0000007e007e7308 */ /* 0x000fe20000000800 */
[----:B------:R-:W-:Y:S04]  /*18b70*/  FADD.FTZ R78, R78, R75 ;  /* 0x0000004b4e4e7221 */ /* 0x000fe80000010000 */
[----:B------:R-:W-:Y:S01]  /*18b80*/  FADD.FTZ R78, R77, R78 ;  /* 0x0000004e4d4e7221 */ /* 0x000fe20000010000 */
[C---:B------:R-:W-:Y:S01]  /*18b90*/  HMMA.16816.F32 R8, R44.reuse, R54, R8 ;  /* 0x000000362c08723c */ /* 0x040fe20000001808 */
[----:B------:R-:W1:Y:S03]  /*18ba0*/  LDSM.16.MT88.4 R52, [R152+0x7800] ;  /* 0x007800009834783b */ /* 0x000e660000004200 */
[----:B------:R-:W-:Y:S04]  /*18bb0*/  MUFU.EX2 R83, R83 ;  /* 0x0000005300537308 */ /* 0x000fe80000000800 */
[C---:B---3--:R-:W-:Y:S06]  /*18bc0*/  HMMA.16816.F32 R12, R44.reuse, R56, R12 ;  /* 0x000000382c0c723c */ /* 0x048fec000000180c */
[----:B------:R-:W2:Y:S02]  /*18bd0*/  MUFU.EX2 R82, R82 ;  /* 0x0000005200527308 */ /* 0x000ea40000000800 */
[C---:B------:R-:W-:Y:S01]  /*18be0*/  HMMA.16816.F32 R16, R44.reuse, R58, R16 ;  /* 0x0000003a2c10723c */ /* 0x040fe20000001810 */
[----:B------:R-:W3:Y:S07]  /*18bf0*/  LDSM.16.MT88.4 R56, [R148+0x7800] ;  /* 0x007800009438783b */ /* 0x000eee0000004200 */
[----:B------:R-:W-:Y:S01]  /*18c00*/  MUFU.EX2 R90, R90 ;  /* 0x0000005a005a7308 */ /* 0x000fe20000000800 */
[C---:B----4-:R-:W-:Y:S09]  /*18c10*/  HMMA.16816.F32 R20, R44.reuse, R48, R20 ;  /* 0x000000302c14723c */ /* 0x050ff20000001814 */
[----:B------:R-:W4:Y:S01]  /*18c20*/  MUFU.EX2 R81, R81 ;  /* 0x0000005100517308 */ /* 0x000f220000000800 */
[C---:B------:R-:W-:Y:S01]  /*18c30*/  HMMA.16816.F32 R24, R44.reuse, R50, R24 ;  /* 0x000000322c18723c */ /* 0x040fe20000001818 */
[----:B------:R-:W3:Y:S08]  /*18c40*/  LDSM.16.MT88.4 R48, [R103+0x7800] ;  /* 0x007800006730783b */ /* 0x000ef00000004200 */
[----:B------:R-:W1:Y:S01]  /*18c50*/  MUFU.EX2 R98, R98 ;  /* 0x0000006200627308 */ /* 0x000e620000000800 */
[C---:B-----5:R-:W-:Y:S09]  /*18c60*/  HMMA.16816.F32 R28, R44.reuse, R60, R28 ;  /* 0x0000003c2c1c723c */ /* 0x060ff2000000181c */
[----:B------:R-:W5:Y:S01]  /*18c70*/  MUFU.EX2 R89, R89 ;  /* 0x0000005900597308 */ /* 0x000f620000000800 */
[----:B------:R-:W-:Y:S01]  /*18c80*/  HMMA.16816.F32 R32, R44, R62, R32 ;  /* 0x0000003e2c20723c */ /* 0x000fe20000001820 */
[----:B------:R-:W3:Y:S08]  /*18c90*/  LDSM.16.MT88.4 R60, [R102+0x7800] ;  /* 0x00780000663c783b */ /* 0x000ef00000004200 */
[----:B------:R-:W-:Y:S01]  /*18ca0*/  MUFU.EX2 R133, R133 ;  /* 0x0000008500857308 */ /* 0x000fe20000000800 */
[----:B--2---:R-:W-:Y:S01]  /*18cb0*/  F2FP.F16.F32.PACK_AB R45, R82, R83 ;  /* 0x00000053522d723e */ /* 0x004fe200000000ff */
[----:B------:R-:W-:Y:S01]  /*18cc0*/  FADD.FTZ R83, R83, R70 ;  /* 0x0000004653537221 */ /* 0x000fe20000010000 */
[----:B----4-:R-:W-:Y:S02]  /*18cd0*/  F2FP.F16.F32.PACK_AB R47, R81, R90 ;  /* 0x0000005a512f723e */ /* 0x010fe400000000ff */
[----:B-1----:R-:W-:Y:S01]  /*18ce0*/  F2FP.F16.F32.PACK_AB R44, R98, R91 ;  /* 0x0000005b622c723e */ /* 0x002fe200000000ff */
        /* <DEDUP_REMOVED lines=21> */
[----:B------:R-:W3:Y:S08]  /*18e40*/  LDSM.16.MT88.4 R48, [R103+0x8000] ;  /* 0x008000006730783b */ /* 0x000ef00000004200 */
[----:B------:R-:W2:Y:S01]  /*18e50*/  MUFU.EX2 R134, R134 ;  /* 0x0000008600867308 */ /* 0x000ea20000000800 */
[C---:B------:R-:W-:Y:S09]  /*18e60*/  HMMA.16816.F32 R28, R44.reuse, R60, R28 ;  /* 0x0000003c2c1c723c */ /* 0x040ff2000000181c */
[----:B------:R-:W-:Y:S01]  /*18e70*/  MUFU.EX2 R117, R117 ;  /* 0x0000007500757308 */ /* 0x000fe20000000800 */
[----:B------:R-:W-:Y:S01]  /*18e80*/  HMMA.16816.F32 R32, R44, R62, R32 ;  /* 0x0000003e2c20723c */ /* 0x000fe20000001820 */
[----:B------:R-:W3:Y:S02]  /*18e90*/  LDSM.16.MT88.4 R60, [R102+0x8000] ;  /* 0x00800000663c783b */ /* 0x000ee40000004200 */
[----:B-1----:R-:W-:Y:S06]  /*18ea0*/  F2FP.F16.F32.PACK_AB R45, R132, R133 ;  /* 0x00000085842d723e */ /* 0x002fec00000000ff */
[----:B------:R-:W-:Y:S01]  /*18eb0*/  MUFU.EX2 R116, R116 ;  /* 0x0000007400747308 */ /* 0x000fe20000000800 */
[----:B----4-:R-:W-:Y:S01]  /*18ec0*/  F2FP.F16.F32.PACK_AB R47, R135, R130 ;  /* 0x00000082872f723e */ /* 0x010fe200000000ff */
        /* <DEDUP_REMOVED lines=8> */
[C---:B---3--:R-:W-:Y:S08]  /*18f50*/  HMMA.16816.F32 R12, R44.reuse, R56, R12 ;  /* 0x000000382c0c723c */ /* 0x048ff0000000180c */
        /* <DEDUP_REMOVED lines=22> */
[--C-:B------:R-:W-:Y:S03]  /*190c0*/  FFMA.FTZ R58, R109, UR4, -R100.reuse ;  /* 0x000000046d3a7c23 */ /* 0x100fe60008010864 */
        /* <DEDUP_REMOVED lines=9> */
[----:B------:R-:W-:Y:S02]  /*19160*/  F2FP.F16.F32.PACK_AB R41, R116, R117 ;  /* 0x000000757429723e */ /* 0x000fe400000000ff */
[----:B-1----:R-:W-:Y:S01]  /*19170*/  F2FP.F16.F32.PACK_AB R40, R57, R56 ;  /* 0x000000383928723e */ /* 0x002fe200000000ff */
[----:B------:R-:W-:Y:S01]  /*19180*/  HMMA.16816.F32 R32, R44, R62, R32 ;  /* 0x0000003e2c20723c */ /* 0x000fe20000001820 */
[----:B------:R-:W1:Y:S03]  /*19190*/  LDSM.16.MT88.4 R44, [R103+0x9000] ;  /* 0x00900000672c783b */ /* 0x000e660000004200 */
        /* <DEDUP_REMOVED lines=32> */
[----:B--2---:R-:W-:Y:S02]  /*193a0*/  F2FP.F16.F32.PACK_AB R70, R183, R44 ;  /* 0x0000002cb746723e */ /* 0x004fe400000000ff */
[----:B------:R-:W-:Y:S05]  /*193b0*/  MOV R100, R3 ;  /* 0x0000000300647202 */ /* 0x000fea0000000f00 */
[C---:B------:R-:W-:Y:S01]  /*193c0*/  HMMA.16816.F32 R96, R68.reuse, R92, R4 ;  /* 0x0000005c4460723c */ /* 0x040fe20000001804 */
[----:B------:R-:W1:Y:S07]  /*193d0*/  LDSM.16.MT88.4 R4, [R102+0x9800] ;  /* 0x009800006604783b */ /* 0x000e6e0000004200 */
        /* <DEDUP_REMOVED lines=36> */
.L_x_6360:
[----:B------:R-:W1:Y:S01]  /*19620*/  SHFL.BFLY PT, R11, R182, 0x2, 0x1f ;  /* 0x0c401f00b60b7f89 */ /* 0x000e6200000e0000 */
[C---:B------:R-:W-:Y:S01]  /*19630*/  SHF.L.U32 R4, R159.reuse, 0x1, RZ ;  /* 0x000000019f047819 */ /* 0x040fe200000006ff */
[----:B------:R-:W2:Y:S01]  /*19640*/  S2UR UR4, SR_CgaCtaId ;  /* 0x00000000000479c3 */ /* 0x000ea20000008800 */
[C---:B------:R-:W-:Y:S01]  /*19650*/  SHF.L.U32 R0, R159.reuse, 0x5, RZ ;  /* 0x000000059f007819 */ /* 0x040fe200000006ff */
[----:B------:R-:W3:Y:S01]  /*19660*/  SHFL.BFLY PT, R12, R183, 0x2, 0x1f ;  /* 0x0c401f00b70c7f89 */ /* 0x000ee200000e0000 */
[----:B------:R-:W-:Y:S01]  /*19670*/  LOP3.LUT R5, R4, 0x6, RZ, 0xc0, !PT ;  /* 0x0000000604057812 */ /* 0x000fe200078ec0ff */
[----:B------:R-:W-:Y:S01]  /*19680*/  UMOV UR5, 0x400 ;  /* 0x0000040000057882 */ /* 0x000fe20000000000 */
[----:B------:R-:W-:Y:S01]  /*19690*/  SHF.L.U32 R9, R159, 0x4, RZ ;  /* 0x000000049f097819 */ /* 0x000fe200000006ff */
[----:B------:R-:W-:Y:S01]  /*196a0*/  BSSY.RECONVERGENT B0, `(.L_x_6365) ;  /* 0x0000090000007945 */ /* 0x000fe20003800200 */
[----:B------:R-:W-:Y:S01]  /*196b0*/  LOP3.LUT R0, R5, 0x7c00, R0, 0xf8, !PT ;  /* 0x00007c0005007812 */ /* 0x000fe200078ef800 */
[----:B------:R-:W4:Y:S01]  /*196c0*/  LDC R16, c[0x0][0x434] ;  /* 0x00010d00ff107b82 */ /* 0x000f220000000800 */
[----:B------:R-:W-:-:S02]  /*196d0*/  LOP3.LUT R9, R9, 0x1c0, RZ, 0xc0, !PT ;  /* 0x000001c009097812 */ /* 0x000fc400078ec0ff */
[--C-:B------:R-:W-:Y:S02]  /*196e0*/  SHF.R.U32.HI R5, RZ, 0x1, R159.reuse ;  /* 0x00000001ff057819 */ /* 0x100fe4000001169f */
[----:B------:R-:W-:Y:S02]  /*196f0*/  LOP3.LUT R9, R9, 0x38, R4, 0xf8, !PT ;  /* 0x0000003809097812 */ /* 0x000fe400078ef804 */
[----:B------:R-:W-:Y:S02]  /*19700*/  LOP3.LUT R5, R5, 0x30, RZ, 0xc0, !PT ;  /* 0x0000003005057812 */ /* 0x000fe400078ec0ff */
[----:B------:R-:W-:Y:S02]  /*19710*/  SHF.R.U32.HI R4, RZ, 0x2, R159 ;  /* 0x00000002ff047819 */ /* 0x000fe4000001169f */
[----:B------:R-:W-:Y:S02]  /*19720*/  LOP3.LUT P5, RZ, R159, 0x4, RZ, 0xc0, !PT ;  /* 0x000000049fff7812 */ /* 0x000fe400078ac0ff */
[----:B------:R-:W-:Y:S01]  /*19730*/  LOP3.LUT R4, R5, 0x7, R4, 0xf8, !PT ;  /* 0x0000000705047812 */ /* 0x000fe200078ef804 */
[----:B-1----:R-:W-:Y:S01]  /*19740*/  FADD.FTZ R11, R11, R182 ;  /* 0x000000b60b0b7221 */ /* 0x002fe20000010000 */
[----:B------:R-:W1:Y:S01]  /*19750*/  LDC.U8 R5, c[0x0][0x548] ;  /* 0x00015200ff057b82 */ /* 0x000e620000000000 */
[----:B--2---:R-:W-:Y:S01]  /*19760*/  ULEA UR4, UR4, UR5, 0x18 ;  /* 0x0000000504047291 */ /* 0x004fe2000f8ec0ff */
[----:B------:R-:W-:Y:S01]  /*19770*/  R2P PR, R159, 0x18 ;  /* 0x000000189f007804 */ /* 0x000fe20000000000 */
[----:B---3--:R-:W-:Y:S01]  /*19780*/  FADD.FTZ R12, R12, R183 ;  /* 0x000000b70c0c7221 */ /* 0x008fe20000010000 */
[----:B------:R-:W2:Y:S01]  /*19790*/  SHFL.BFLY PT, R6, R11, 0x1, 0x1f ;  /* 0x0c201f000b067f89 */ /* 0x000ea200000e0000 */
[----:B------:R-:W-:-:S02]  /*197a0*/  LOP3.LUT R0, R0, R9, RZ, 0xfc, !PT ;  /* 0x0000000900007212 */ /* 0x000fc400078efcff */
[----:B------:R-:W-:Y:S01]  /*197b0*/  ISETP.NE.AND P2, PT, R158, -0x1, PT ;  /* 0xffffffff9e00780c */ /* 0x000fe20003f45270 */
[----:B------:R-:W3:Y:S01]  /*197c0*/  SHFL.BFLY PT, R7, R12, 0x1, 0x1f ;  /* 0x0c201f000c077f89 */ /* 0x000ee200000e0000 */
[----:B------:R-:W-:Y:S02]  /*197d0*/  LEA R13, R0, UR4, 0x1 ;  /* 0x00000004000d7c11 */ /* 0x000fe4000f8e08ff */
[----:B------:R-:W-:Y:S02]  /*197e0*/  MOV R0, 0x10 ;  /* 0x0000001000007802 */ /* 0x000fe40000000f00 */
[C---:B------:R-:W-:Y:S02]  /*197f0*/  IADD3 R15, PT, PT, R13.reuse, 0x40, RZ ;  /* 0x000000400d0f7810 */ /* 0x040fe40007ffe0ff */
[----:B------:R-:W-:Y:S02]  /*19800*/  SEL R0, R0, 0xfffffff0, !P5 ;  /* 0xfffffff000007807 */ /* 0x000fe40006800000 */
[----:B------:R-:W-:-:S02]  /*19810*/  @P4 IADD3 R15, PT, PT, R13, -0x40, RZ ;  /* 0xffffffc00d0f4810 */ /* 0x000fc40007ffe0ff */
[----:B------:R-:W-:Y:S01]  /*19820*/  LOP3.LUT P6, RZ, R159, 0x3, RZ, 0xc0, !PT ;  /* 0x000000039fff7812 */ /* 0x000fe200078cc0ff */
[----:B------:R-:W-:Y:S01]  /*19830*/  IMAD.IADD R19, R0, 0x1, R13 ;  /* 0x0000000100137824 */ /* 0x000fe200078e020d */
[----:B-1----:R-:W-:Y:S02]  /*19840*/  ISETP.NE.AND P5, PT, R5, RZ, PT ;  /* 0x000000ff0500720c */ /* 0x002fe40003fa5270 */
[----:B------:R-:W1:Y:S01]  /*19850*/  S2R R5, SR_CTAID.Z ;  /* 0x0000000000057919 */ /* 0x000e620000002700 */
[----:B--2---:R-:W-:Y:S01]  /*19860*/  FADD.FTZ R6, R11, R6 ;  /* 0x000000060b067221 */ /* 0x004fe20000010000 */
[----:B---3--:R-:W-:-:S03]  /*19870*/  FADD.FTZ R7, R12, R7 ;  /* 0x000000070c077221 */ /* 0x008fc60000010000 */
[----:B------:R-:W2:Y:S01]  /*19880*/  MUFU.RCP R8, R6 ;  /* 0x0000000600087308 */ /* 0x000ea20000001000 */
[----:B------:R-:W-:Y:S02]  /*19890*/  FSETP.NE.FTZ.AND P0, PT, R6, RZ, PT ;  /* 0x000000ff0600720b */ /* 0x000fe40003f15000 */
[----:B------:R-:W-:-:S03]  /*198a0*/  MOV R12, 0x20 ;  /* 0x00000020000c7802 */ /* 0x000fc60000000f00 */
[----:B------:R-:W1:Y:S01]  /*198b0*/  @!P5 LDC R14, c[0x0][0x3e0] ;  /* 0x0000f800ff0edb82 */ /* 0x000e620000000800 */
[----:B------:R-:W-:Y:S02]  /*198c0*/  FSETP.NE.FTZ.AND P1, PT, R7, RZ, PT ;  /* 0x000000ff0700720b */ /* 0x000fe40003f35000 */
[----:B------:R-:W-:Y:S01]  /*198d0*/  SEL R12, R12, 0xffffffe0, !P3 ;  /* 0xffffffe00c0c7807 */ /* 0x000fe20005800000 */
[----:B------:R-:W3:Y:S01]  /*198e0*/  MUFU.RCP R10, R7 ;  /* 0x00000007000a7308 */ /* 0x000ee20000001000 */
[----:B------:R-:W-:Y:S02]  /*198f0*/  ISETP.NE.OR P3, PT, R158, -0x1, !P5 ;  /* 0xffffffff9e00780c */ /* 0x000fe40006f65670 */
[C---:B------:R-:W-:Y:S01]  /*19900*/  IADD3 R17, PT, PT, R12.reuse, R13, RZ ;  /* 0x0000000d0c117210 */ /* 0x040fe20007ffe0ff */
[----:B------:R-:W5:Y:S01]  /*19910*/  @P5 LDC R20, c[0x0][0x454] ;  /* 0x00011500ff145b82 */ /* 0x000f620000000800 */
[----:B------:R-:W-:Y:S02]  /*19920*/  IADD3 R23, PT, PT, R12, R15, RZ ;  /* 0x0000000f0c177210 */ /* 0x000fe40007ffe0ff */
[----:B------:R-:W-:Y:S01]  /*19930*/  IADD3 R21, PT, PT, R0, R17, RZ ;  /* 0x0000001100157210 */ /* 0x000fe20007ffe0ff */
[----:B------:R-:W-:Y:S01]  /*19940*/  @P0 MUFU.LG2 R6, R6 ;  /* 0x0000000600060308 */ /* 0x000fe20000000c00 */
[----:B--2---:R-:W-:-:S03]  /*19950*/  FSEL R8, R8, 1, P0 ;  /* 0x3f80000008087808 */ /* 0x004fc60000000000 */
[----:B------:R-:W2:Y:S02]  /*19960*/  @P1 LDC R18, c[0x0][0x458] ;  /* 0x00011600ff121b82 */ /* 0x000ea40000000800 */
        /* <DEDUP_REMOVED lines=18> */
[----:B------:R-:W3:Y:S01]  /*19a90*/  @!P2 LDC.64 R8, c[0x0][0x400] ;  /* 0x00010000ff08ab82 */ /* 0x000ee20000000a00 */
        /* <DEDUP_REMOVED lines=16> */
[----:B------:R-:W4:Y:S01]  /*19ba0*/  @P2 LDC.64 R10, c[0x0][0x408] ;  /* 0x00010200ff0a2b82 */ /* 0x000f220000000a00 */
[----:B------:R-:W-:Y:S01]  /*19bb0*/  F2FP.F16.F32.PACK_AB R98, R99, R98 ;  /* 0x000000626362723e */ /* 0x000fe200000000ff */
[----:B------:R-:W1:Y:S01]  /*19bc0*/  @P1 MUFU.LG2 R7, R7 ;  /* 0x0000000700071308 */ /* 0x000e620000000c00 */
[----:B------:R-:W-:Y:S01]  /*19bd0*/  F2FP.F16.F32.PACK_AB R92, R93, R92 ;  /* 0x0000005c5d5c723e */ /* 0x000fe200000000ff */
[----:B------:R-:W-:Y:S01]  /*19be0*/  STS [R13], R96 ;  /* 0x000000600d007388 */ /* 0x000fe20000000800 */
[----:B------:R-:W-:-:S02]  /*19bf0*/  F2FP.F16.F32.PACK_AB R94, R95, R94 ;  /* 0x0000005e5f5e723e */ /* 0x000fc400000000ff */
[----:B------:R-:W-:Y:S01]  /*19c00*/  F2FP.F16.F32.PACK_AB R88, R89, R88 ;  /* 0x000000585958723e */ /* 0x000fe200000000ff */
[----:B------:R5:W-:Y:S01]  /*19c10*/  STS [R13+0x400], R98 ;  /* 0x000400620d007388 */ /* 0x000be20000000800 */
[----:B------:R-:W-:Y:S01]  /*19c20*/  F2FP.F16.F32.PACK_AB R90, R91, R90 ;  /* 0x0000005a5b5a723e */ /* 0x000fe200000000ff */
[----:B---3--:R-:W-:Y:S01]  /*19c30*/  @!P2 IMAD.WIDE.U32 R24, R161, R8, RZ ;  /* 0x00000008a118a225 */ /* 0x008fe200078e00ff */
[----:B------:R-:W-:Y:S01]  /*19c40*/  F2FP.F16.F32.PACK_AB R84, R85, R84 ;  /* 0x000000545554723e */ /* 0x000fe200000000ff */
[----:B------:R-:W-:Y:S01]  /*19c50*/  STS [R19], R92 ;  /* 0x0000005c13007388 */ /* 0x000fe20000000800 */
[----:B------:R-:W-:Y:S02]  /*19c60*/  F2FP.F16.F32.PACK_AB R86, R87, R86 ;  /* 0x000000565756723e */ /* 0x000fe400000000ff */
[----:B------:R-:W-:Y:S01]  /*19c70*/  F2FP.F16.F32.PACK_AB R80, R81, R80 ;  /* 0x000000505150723e */ /* 0x000fe200000000ff */
[----:B------:R3:W-:Y:S01]  /*19c80*/  STS [R19+0x400], R94 ;  /* 0x0004005e13007388 */ /* 0x0007e20000000800 */
[----:B------:R-:W-:-:S02]  /*19c90*/  F2FP.F16.F32.PACK_AB R82, R83, R82 ;  /* 0x000000525352723e */ /* 0x000fc400000000ff */
[----:B------:R-:W-:Y:S01]  /*19ca0*/  F2FP.F16.F32.PACK_AB R76, R77, R76 ;  /* 0x0000004c4d4c723e */ /* 0x000fe200000000ff */
[----:B------:R-:W-:Y:S01]  /*19cb0*/  STS [R17], R88 ;  /* 0x0000005811007388 */ /* 0x000fe20000000800 */
[----:B------:R-:W-:Y:S01]  /*19cc0*/  F2FP.F16.F32.PACK_AB R78, R79, R78 ;  /* 0x0000004e4f4e723e */ /* 0x000fe200000000ff */
[----:B-1----:R-:W-:Y:S01]  /*19cd0*/  @P1 FMUL.FTZ R12, R7, 0.69314718246459960938 ;  /* 0x3f317218070c1820 */ /* 0x002fe20000410000 */
[----:B------:R-:W-:Y:S01]  /*19ce0*/  F2FP.F16.F32.PACK_AB R72, R73, R72 ;  /* 0x000000484948723e */ /* 0x000fe200000000ff */
[----:B------:R1:W-:Y:S01]  /*19cf0*/  STS [R17+0x400], R90 ;  /* 0x0004005a11007388 */ /* 0x0003e20000000800 */
[----:B------:R-:W-:Y:S01]  /*19d00*/  F2FP.F16.F32.PACK_AB R74, R75, R74 ;  /* 0x0000004a4b4a723e */ /* 0x000fe200000000ff */
[----:B------:R-:W-:Y:S01]  /*19d10*/  @P0 FMUL.FTZ R7, R6, 0.69314718246459960938 ;  /* 0x3f31721806070820 */ /* 0x000fe20000410000 */
[----:B------:R-:W-:Y:S01]  /*19d20*/  F2FP.F16.F32.PACK_AB R68, R69, R68 ;  /* 0x000000444544723e */ /* 0x000fe200000000ff */
[----:B------:R-:W-:Y:S01]  /*19d30*/  STS [R21], R84 ;  /* 0x0000005415007388 */ /* 0x000fe20000000800 */
[----:B------:R-:W-:-:S03]  /*19d40*/  F2FP.F16.F32.PACK_AB R70, R71, R70 ;  /* 0x000000464746723e */ /* 0x000fc600000000ff */
[----:B------:R-:W-:Y:S01]  /*19d50*/  STS [R21+0x400], R86 ;  /* 0x0004005615007388 */ /* 0x000fe20000000800 */
[----:B-----5:R-:W5:Y:S03]  /*19d60*/  @P0 LDC R13, c[0x0][0x458] ;  /* 0x00011600ff0d0b82 */ /* 0x020f660000000800 */
[----:B------:R-:W-:Y:S04]  /*19d70*/  STS [R15], R80 ;  /* 0x000000500f007388 */ /* 0x000fe80000000800 */
[----:B------:R5:W-:Y:S01]  /*19d80*/  STS [R15+0x400], R82 ;  /* 0x000400520f007388 */ /* 0x000be20000000800 */
[----:B---3--:R-:W-:-:S05]  /*19d90*/  IMAD.IADD R19, R0, 0x1, R15 ;  /* 0x0000000100137824 */ /* 0x008fca00078e020f */
[----:B------:R3:W-:Y:S01]  /*19da0*/  STS [R19], R76 ;  /* 0x0000004c13007388 */ /* 0x0007e20000000800 */
[----:B-1----:R-:W-:Y:S01]  /*19db0*/  IADD3 R17, PT, PT, R0, R23, RZ ;  /* 0x0000001700117210 */ /* 0x002fe20007ffe0ff */
[C---:B------:R-:W-:Y:S02]  /*19dc0*/  @!P2 IMAD R0, R161.reuse, R9, R25 ;  /* 0x00000009a100a224 */ /* 0x040fe400078e0219 */
[----:B------:R3:W-:Y:S01]  /*19dd0*/  STS [R19+0x400], R78 ;  /* 0x0004004e13007388 */ /* 0x0007e20000000800 */
[C---:B----4-:R-:W-:Y:S01]  /*19de0*/  @P2 IMAD.WIDE.U32 R8, R158.reuse, R10, RZ ;  /* 0x0000000a9e082225 */ /* 0x050fe200078e00ff */
[----:B------:R-:W-:Y:S02]  /*19df0*/  MOV R10, 0x7f800000 ;  /* 0x7f800000000a7802 */ /* 0x000fe40000000f00 */
[----:B------:R3:W-:Y:S01]  /*19e00*/  STS [R23], R72 ;  /* 0x0000004817007388 */ /* 0x0007e20000000800 */
[----:B------:R-:W-:Y:S01]  /*19e10*/  @P2 IMAD R0, R158, R11, R9 ;  /* 0x0000000b9e002224 */ /* 0x000fe200078e0209 */
[----:B------:R-:W-:Y:S01]  /*19e20*/  MOV R11, 0x7f800000 ;  /* 0x7f800000000b7802 */ /* 0x000fe20000000f00 */
[----:B------:R-:W-:Y:S01]  /*19e30*/  @!P3 IMAD R158, R161, R16, RZ ;  /* 0x00000010a19eb224 */ /* 0x000fe200078e02ff */
[----:B------:R3:W-:Y:S01]  /*19e40*/  STS [R23+0x400], R74 ;  /* 0x0004004a17007388 */ /* 0x0007e20000000800 */
[----:B--2---:R-:W-:Y:S01]  /*19e50*/  @P1 FFMA.FTZ R11, R3, R18, R12 ;  /* 0x00000012030b1223 */ /* 0x004fe2000001000c */
[----:B-----5:R-:W-:-:S02]  /*19e60*/  @P0 FFMA.FTZ R10, R2, R13, R7 ;  /* 0x0000000d020a0223 */ /* 0x020fc40000010007 */
[----:B------:R3:W-:Y:S01]  /*19e70*/  STS [R17], R68 ;  /* 0x0000004411007388 */ /* 0x0007e20000000800 */
[----:B------:R-:W-:-:S03]  /*19e80*/  @!P5 IMAD R15, R161, R14, R5 ;  /* 0x0000000ea10fd224 */ /* 0x000fc600078e0205 */
        /* <DEDUP_REMOVED lines=17> */
.L_x_6366:
[----:B------:R-:W-:Y:S05]  /*19fa0*/  BSYNC.RECONVERGENT B0 ;  /* 0x0000000000007941 */ /* 0x000fea0003800200 */
.L_x_6365:
[----:B------:R-:W2:Y:S01]  /*19fb0*/  LDCU UR4, c[0x0][0x440] ;  /* 0x00008800ff0477ac */ /* 0x000ea20008000800 */
[----:B------:R-:W-:Y:S01]  /*19fc0*/  IMAD.IADD R163, R163, 0x1, -R160 ;  /* 0x00000001a3a37824 */ /* 0x000fe200078e0aa0 */
[----:B------:R-:W-:Y:S01]  /*19fd0*/  SHF.R.U32.HI R4, RZ, 0x3, R174 ;  /* 0x00000003ff047819 */ /* 0x000fe200000116ae */
[----:B------:R-:W-:Y:S01]  /*19fe0*/  IMAD.MOV.U32 R181, RZ, RZ, RZ ;  /* 0x000000ffffb57224 */ /* 0x000fe200078e00ff */
[----:B------:R-:W4:Y:S01]  /*19ff0*/  LDCU.64 UR8, c[0x0][0x408] ;  /* 0x00008100ff0877ac */ /* 0x000f220008000a00 */
[----:B------:R-:W5:Y:S01]  /*1a000*/  LDS.128 R12, [R171] ;  /* 0x00000000ab0c7984 */ /* 0x000f620000000c00 */
[----:B------:R-:W-:Y:S01]  /*1a010*/  @P2 MOV R24, R8 ;  /* 0x0000000800182202 */ /* 0x000fe20000000f00 */
[----:B------:R-:W-:Y:S02]  /*1a020*/  BSSY.RECONVERGENT B0, `(.L_x_6367) ;  /* 0x0000023000007945 */ /* 0x000fe40003800200 */
[----:B-1----:R1:W1:Y:S04]  /*1a030*/  LDS.128 R8, [R171+0x1800] ;  /* 0x00180000ab087984 */ /* 0x0022680000000c00 */
[----:B---3--:R3:W1:Y:S01]  /*1a040*/  LDS.128 R20, [R171+0x800] ;  /* 0x00080000ab147984 */ /* 0x0086620000000c00 */
        /* <DEDUP_REMOVED lines=11> */
[----:B--2---:R-:W-:-:S04]  /*1a100*/  IMAD.WIDE.U32 R6, R5, UR4, R6 ;  /* 0x0000000405067c25 */ /* 0x004fc8000f8e0006 */
[----:B------:R-:W-:Y:S01]  /*1a110*/  IMAD R17, R5, UR5, R7 ;  /* 0x0000000505117c24 */ /* 0x000fe2000f8e0207 */
[----:B------:R-:W-:-:S05]  /*1a120*/  @!P0 MOV R16, R6 ;  /* 0x0000000600108202 */ /* 0x000fca0000000f00 */
[----:B------:R-:W-:-:S04]  /*1a130*/  @!P0 IMAD.WIDE.U32 R18, R4, UR8, R16 ;  /* 0x0000000804128c25 */ /* 0x000fc8000f8e0010 */
[----:B------:R-:W-:Y:S01]  /*1a140*/  @!P0 IMAD R0, R4, UR9, R19 ;  /* 0x0000000904008c24 */ /* 0x000fe2000f8e0213 */
[----:B----4-:R-:W-:-:S04]  /*1a150*/  @!P0 LEA R2, P2, R18, R2, 0x1 ;  /* 0x0000000212028211 */ /* 0x010fc800078408ff */
[----:B------:R-:W-:-:S05]  /*1a160*/  @!P0 LEA.HI.X R3, R18, R3, R0, 0x1, P2 ;  /* 0x0000000312038211 */ /* 0x000fca00010f0c00 */
[----:B-----5:R3:W-:Y:S01]  /*1a170*/  @!P0 STG.E.128 desc[UR6][R2.64], R12 ;  /* 0x0000000c02008986 */ /* 0x0207e2000c101d06 */
[----:B-1----:R-:W-:Y:S05]  /*1a180*/  @P3 BRA `(.L_x_6368) ;  /* 0x0000000000303947 */ /* 0x002fea0003800000 */
[----:B------:R-:W1:Y:S01]  /*1a190*/  LDCU.64 UR4, c[0x0][0x3f0] ;  /* 0x00007e00ff0477ac */ /* 0x000e620008000a00 */
[----:B---3--:R-:W-:Y:S01]  /*1a1a0*/  IADD3 R3, P0, PT, R4, 0x10, RZ ;  /* 0x0000001004037810 */ /* 0x008fe20007f1e0ff */
        /* <DEDUP_REMOVED lines=10> */
.L_x_6368:
[----:B------:R-:W-:Y:S05]  /*1a250*/  BSYNC.RECONVERGENT B0 ;  /* 0x0000000000007941 */ /* 0x000fea0003800200 */
.L_x_6367:
[----:B---3--:R2:W3:Y:S01]  /*1a260*/  LDS.128 R12, [R171+0x1000] ;  /* 0x00100000ab0c7984 */ /* 0x0084e20000000c00 */
        /* <DEDUP_REMOVED lines=14> */
.L_x_6370:
[----:B------:R-:W-:Y:S05]  /*1a350*/  BSYNC.RECONVERGENT B0 ;  /* 0x0000000000007941 */ /* 0x000fea0003800200 */
.L_x_6369:
[----:B------:R-:W-:Y:S05]  /*1a360*/  @P1 EXIT ;  /* 0x000000000000194d */ /* 0x000fea0003800000 */
[----:B------:R-:W5:Y:S01]  /*1a370*/  LDCU.64 UR4, c[0x0][0x3f0] ;  /* 0x00007e00ff0477ac */ /* 0x000f620008000a00 */
[----:B-1--4-:R-:W-:Y:S01]  /*1a380*/  IADD3 R3, P0, PT, R4, 0x30, RZ ;  /* 0x0000003004037810 */ /* 0x012fe20007f1e0ff */
        /* <DEDUP_REMOVED lines=11> */
.L_x_6371:
        /* <DEDUP_REMOVED lines=12> */
.L_x_7191:


//--------------------- .text._ZN5flash24flash_fwd_splitkv_kernelI23Flash_fwd_kernel_traitsILi64ELi64ELi128ELi4ELb0ELb0EN7cutlass6half_tE19Flash_kernel_traitsILi64ELi64ELi128ELi4ES3_EELb1ELb0ELb0ELb0ELb1ELb0ELb1ELb0EEEvNS_16Flash_fwd_paramsE --------------------------
	.section	.text._ZN5flash24flash_fwd_splitkv_kernelI23Flash_fwd_kernel_traitsILi64ELi64ELi128ELi4ELb0ELb0EN7cutlass6half_tE19Flash_kernel_traitsILi64ELi64ELi128ELi4ES3_EELb1ELb0ELb0ELb0ELb1ELb0ELb1ELb0EEEvNS_16Flash_fwd_paramsE,"ax",@progbits
	.align	128
        .global         _ZN5flash24flash_fwd_splitkv_kernelI23Flash_fwd_kernel_traitsILi64ELi64ELi128ELi4ELb0ELb0EN7cutlass6half_tE19Flash_kernel_traitsILi64ELi64ELi128ELi4ES3_EELb1ELb0ELb0ELb0ELb1ELb0ELb1ELb0EEEvNS_16Flash_fwd_paramsE
        .type           _ZN5flash24flash_fwd_splitkv_kernelI23Flash_fwd_kernel_traitsILi64ELi64ELi128ELi4ELb0ELb0EN7cutlass6half_tE19Flash_kernel_traitsILi64ELi64ELi128ELi4ES3_EELb1ELb0ELb0ELb0ELb1ELb0ELb1ELb0EEEvNS_16Flash_fwd_paramsE,@function
        .size           _ZN5flash24flash_fwd_splitkv_kernelI23Flash_fwd_kernel_traitsILi64ELi64ELi128ELi4ELb0ELb0EN7cutlass6half_tE19Flash_kernel_traitsILi64ELi64ELi128ELi4ES3_EELb1ELb0ELb0ELb0ELb1ELb0ELb1ELb0EEEvNS_16Flash_fwd_paramsE,(.L_x_7192 - _ZN5flash24flash_fwd_splitkv_kernelI23Flash_fwd_kernel_traitsILi64ELi64ELi128ELi4ELb0ELb0EN7cutlass6half_tE19Flash_kernel_traitsILi64ELi64ELi128ELi4ES3_EELb1ELb0ELb0ELb0ELb1ELb0ELb1ELb0EEEvNS_16Flash_fwd_paramsE)
        .other          _ZN5flash24flash_fwd_splitkv_kernelI23Flash_fwd_kernel_traitsILi64ELi64ELi128ELi4ELb0ELb0EN7cutlass6half_tE19Flash_kernel_traitsILi64ELi64ELi128ELi4ES3_EELb1ELb0ELb0ELb0ELb1ELb0ELb1ELb0EEEvNS_16Flash_fwd_paramsE,@"STO_CUDA_ENTRY STV_DEFAULT"
_ZN5flash24flash_fwd_splitkv_kernelI23Flash_fwd_kernel_traitsILi64ELi64ELi128ELi4ELb0ELb0EN7cutlass6half_tE19Flash_kernel_traitsILi64ELi64ELi128ELi4ES3_EELb1ELb0ELb0ELb0ELb1ELb0ELb1ELb0EEEvNS_16Flash_fwd_paramsE:
.text._ZN5flash24flash_fwd_splitkv_kernelI23Flash_fwd_kernel_traitsILi64ELi64ELi128ELi4ELb0ELb0EN7cutlass6half_tE19Flash_kernel_traitsILi64ELi64ELi128ELi4ES3_EELb1ELb0ELb0ELb0ELb1ELb0ELb1ELb0EEEvNS_16Flash_fwd_paramsE:
        /* <DEDUP_REMOVED lines=27> */
[----:B------:R-:W-:-:S11]  /*01b0*/  ISETP.NE.AND.EX P0, PT, R3, RZ, PT, P0 ;  /* 0x000000ff0300720c */ /* 0x000fd60003f05300 */
[----:B------:R-:W-:Y:S01]  /*01c0*/  @P2 VIADD R185, R185, 0x1 ;  /* 0x00000001b9b92836 */ /* 0x000fe20000000000 */
[----:B------:R-:W-:-:S05]  /*01d0*/  @!P1 LOP3.LUT R185, RZ, R7, RZ, 0x33, !PT ;  /* 0x00000007ffb99212 */ /* 0x000fca00078e33ff */
[C---:B--2---:R-:W-:Y:S02]  /*01e0*/  IMAD.WIDE.U32 R2, R185.reuse, 0x4, R4 ;  /* 0x00000004b9027825 */ /* 0x044fe400078e0004 */
[----:B------:R-:W1:Y:S01]  /*01f0*/  LDC.64 R4, c[0x0][0x468] ;  /* 0x00011a00ff047b82 */ /* 0x000e620000000a00 */
[----:B------:R-:W2:Y:S01]  /*0200*/  LDCU.U8 UR6, c[0x0][0x532] ;  /* 0x0000a640ff0677ac */ /* 0x000ea20008000000 */
[----:B------:R-:W-:Y:S01]  /*0210*/  IMAD.SHL.U32 R9, R185, 0x4, RZ ;  /* 0x00000004b9097824 */ /* 0x000fe200078e00ff */
[----:B---3--:R-:W5:Y:S04]  /*0220*/  @P0 LDG.E R11, desc[UR16][R2.64] ;  /* 0x00000010020b0981 */ /* 0x008f68000c1e1900 */
[----:B------:R3:W5:Y:S01]  /*0230*/  @P4 LDG.E R6, desc[UR16][R2.64+0x4] ;  /* 0x0000041002064981 */ /* 0x000762000c1e1900 */
[----:B----4-:R-:W-:Y:S01]  /*0240*/  ISETP.NE.U32.AND P3, PT, RZ, UR4, PT ;  /* 0x00000004ff007c0c */ /* 0x010fe2000bf65070 */
[----:B------:R-:W4:Y:S03]  /*0250*/  S2R R31, SR_CTAID.X ;  /* 0x00000000001f7919 */ /* 0x000f260000002500 */
[----:B------:R-:W-:-:S02]  /*0260*/  ISETP.NE.AND.EX P3, PT, RZ, UR5, PT, P3 ;  /* 0x00000005ff007c0c */ /* 0x000fc4000bf65330 */
[----:B--2---:R-:W-:Y:S02]  /*0270*/  ISETP.NE.AND P5, PT, RZ, UR6, PT ;  /* 0x00000006ff007c0c */ /* 0x004fe4000bfa5270 */
[C---:B-1----:R-:W-:Y:S02]  /*0280*/  ISETP.EQ.U32.AND P6, PT, R4.reuse, RZ, PT ;  /* 0x000000ff0400720c */ /* 0x042fe40003fc2070 */
[----:B------:R-:W-:Y:S02]  /*0290*/  IADD3 R14, P1, PT, R9, R4, RZ ;  /* 0x00000004090e7210 */ /* 0x000fe40007f3e0ff */
[C---:B------:R-:W-:Y:S02]  /*02a0*/  ISETP.EQ.OR.EX P6, PT, R5.reuse, RZ, !P5, P6 ;  /* 0x000000ff0500720c */ /* 0x040fe40006fc2760 */
[----:B------:R-:W-:Y:S02]  /*02b0*/  ISETP.NE.U32.AND P2, PT, R4, RZ, PT ;  /* 0x000000ff0400720c */ /* 0x000fe40003f45070 */
[----:B---3--:R-:W-:Y:S01]  /*02c0*/  SHF.R.U32.HI R2, RZ, 0x1e, R185 ;  /* 0x0000001eff027819 */ /* 0x008fe200000116b9 */
[----:B------:R-:W-:Y:S01]  /*02d0*/  IMAD.MOV.U32 R3, RZ, RZ, -0x1 ;  /* 0xffffffffff037424 */ /* 0x000fe200078e00ff */
[----:B------:R-:W-:-:S02]  /*02e0*/  ISETP.NE.AND.EX P2, PT, R5, RZ, PT, P2 ;  /* 0x000000ff0500720c */ /* 0x000fc40003f45320 */
[----:B------:R-:W-:Y:S01]  /*02f0*/  @P3 IADD3 R4, P0, PT, R9, UR4, RZ ;  /* 0x0000000409043c10 */ /* 0x000fe2000ff1e0ff */
[----:B------:R-:W-:-:S03]  /*0300*/  IMAD.X R15, R2, 0x1, R5, P1 ;  /* 0x00000001020f7824 */ /* 0x000fc600008e0605 */
[----:B------:R-:W-:Y:S02]  /*0310*/  @P3 IADD3.X R5, PT, PT, R2, UR5, RZ, P0, !PT ;  /* 0x0000000502053c10 */ /* 0x000fe400087fe4ff */
[----:B------:R1:W5:Y:S05]  /*0320*/  @!P6 LDG.E R3, desc[UR16][R14.64] ;  /* 0x000000100e03e981 */ /* 0x00036a000c1e1900 */
[----:B------:R-:W2:Y:S01]  /*0330*/  @!P2 LDC R13, c[0x0][0x438] ;  /* 0x00010e00ff0dab82 */ /* 0x000ea20000000800 */
[----:B----4-:R-:W-:Y:S05]  /*0340*/  @!P2 BRA `(.L_x_6372) ;  /* 0x00000000000ca947 */ /* 0x010fea0003800000 */
[----:B------:R-:W2:Y:S02]  /*0350*/  @P5 LDG.E R0, desc[UR16][R14.64+0x4] ;  /* 0x000004100e005981 */ /* 0x000ea4000c1e1900 */
[----:B--2--5:R-:W-:-:S06]  /*0360*/  @P5 IADD3 R13, PT, PT, R0, -R3, RZ ;  /* 0x80000003000d5210 */ /* 0x024fcc0007ffe0ff */
[----:B------:R3:W5:Y:S02]  /*0370*/  @!P5 LDG.E R13, desc[UR16][R14.64] ;  /* 0x000000100e0dd981 */ /* 0x000764000c1e1900 */
.L_x_6372:
[----:B------:R-:W4:Y:S01]  /*0380*/  LDCU.64 UR4, c[0x0][0x478] ;  /* 0x00008f00ff0477ac */ /* 0x000f220008000a00 */
[----:B------:R-:W-:-:S06]  /*0390*/  IMAD.MOV.U32 R0, RZ, RZ, RZ ;  /* 0x000000ffff007224 */ /* 0x000fcc00078e00ff */
[----:B------:R1:W5:Y:S01]  /*03a0*/  @P3 LDG.E R0, desc[UR16][R4.64] ;  /* 0x0000001004003981 */ /* 0x000362000c1e1900 */
[----:B----4-:R-:W-:-:S04]  /*03b0*/  ISETP.NE.U32.AND P0, PT, RZ, UR4, PT ;  /* 0x00000004ff007c0c */ /* 0x010fc8000bf05070 */
[----:B------:R-:W-:-:S13]  /*03c0*/  ISETP.NE.AND.EX P0, PT, RZ, UR5, PT, P0 ;  /* 0x00000005ff007c0c */ /* 0x000fda000bf05300 */
[----:B-1-3--:R-:W-:-:S04]  /*03d0*/  @P0 IADD3 R14, P1, PT, R9, UR4, RZ ;  /* 0x00000004090e0c10 */ /* 0x00afc8000ff3e0ff */
[----:B------:R-:W-:-:S05]  /*03e0*/  @P0 IADD3.X R15, PT, PT, R2, UR5, RZ, P1, !PT ;  /* 0x00000005020f0c10 */ /* 0x000fca0008ffe4ff */
[----:B------:R1:W5:Y:S01]  /*03f0*/  @P0 LDG.E R19, desc[UR16][R14.64] ;  /* 0x000000100e130981 */ /* 0x000362000c1e1900 */
[----:B------:R-:W3:Y:S01]  /*0400*/  @!P4 LDC R133, c[0x0][0x434] ;  /* 0x00010d00ff85cb82 */ /* 0x000ee20000000800 */
[----:B------:R-:W-:Y:S02]  /*0410*/  IMAD.SHL.U32 R186, R31, 0x40, RZ ;  /* 0x000000401fba7824 */ /* 0x000fe400078e00ff */
[----:B-----5:R-:W-:-:S05]  /*0420*/  @P4 IMAD.IADD R133, R6, 0x1, -R11 ;  /* 0x0000000106854824 */ /* 0x020fca00078e0a0b */
[----:B---3--:R-:W-:-:S13]  /*0430*/  ISETP.GT.AND P1, PT, R133, R186, PT ;  /* 0x000000ba8500720c */ /* 0x008fda0003f24270 */
[----:B-1----:R-:W-:Y:S05]  /*0440*/  @!P1 EXIT ;  /* 0x000000000000994d */ /* 0x002fea0003800000 */
[----:B------:R-:W1:Y:S01]  /*0450*/  LDC R6, c[0x0][0x374] ;  /* 0x0000dd00ff067b82 */ /* 0x000e620000000800 */
[----:B------:R-:W3:Y:S01]  /*0460*/  LDCU UR14, c[0x0][0x508] ;  /* 0x0000a100ff0e77ac */ /* 0x000ee20008000800 */
[----:B------:R-:W-:Y:S01]  /*0470*/  @P0 IMAD.IADD R124, R19, 0x1, -R0 ;  /* 0x00000001137c0824 */ /* 0x000fe200078e0a00 */
[----:B------:R-:W4:Y:S05]  /*0480*/  S2R R184, SR_TID.X ;  /* 0x0000000000b87919 */ /* 0x000f2a0000002100 */
[----:B------:R-:W5:Y:S01]  /*0490*/  LDC R4, c[0x0][0x438] ;  /* 0x00010e00ff047b82 */ /* 0x000f620000000800 */
[-C--:B-1----:R-:W-:Y:S02]  /*04a0*/  IABS R10, R6.reuse ;  /* 0x00000006000a7213 */ /* 0x082fe40000000000 */
[----:B------:R-:W-:-:S02]  /*04b0*/  IABS R15, R6 ;  /* 0x00000006000f7213 */ /* 0x000fc40000000000 */
[----:B------:R-:W1:Y:S03]  /*04c0*/  I2F.RP R8, R10 ;  /* 0x0000000a00087306 */ /* 0x000e660000209400 */
[----:B------:R-:W-:Y:S02]  /*04d0*/  IMAD.MOV R15, RZ, RZ, -R15 ;  /* 0x000000ffff0f7224 */ /* 0x000fe400078e0a0f */
[----:B-----5:R-:W-:-:S05]  /*04e0*/  VIADD R4, R4, 0x7f ;  /* 0x0000007f04047836 */ /* 0x020fca0000000000 */
        /* <DEDUP_REMOVED lines=17> */
[----:B------:R-:W5:Y:S03]  /*0600*/  @!P0 LDC R12, c[0x0][0x43c] ;  /* 0x00010f00ff0c8b82 */ /* 0x000f660000000800 */
        /* <DEDUP_REMOVED lines=9> */
[----:B-----5:R-:W-:-:S03]  /*06a0*/  @!P0 SEL R12, R12, RZ, P3 ;  /* 0x000000ff0c0c8207 */ /* 0x020fc60001800000 */
[----:B------:R-:W-:Y:S01]  /*06b0*/  IMAD R10, R10, 0x40, -R133 ;  /* 0x000000400a0a7824 */ /* 0x000fe200078e0a85 */
[----:B--2---:R-:W-:-:S05]  /*06c0*/  @!P0 IADD3 R124, PT, PT, R12, R13, -R0 ;  /* 0x0000000d0c7c8210 */ /* 0x004fca0007ffe800 */
[----:B------:R-:W-:Y:S02]  /*06d0*/  VIADD R13, R124, 0x7f ;  /* 0x0000007f7c0d7836 */ /* 0x000fe40000000000 */
[----:B------:R-:W-:-:S03]  /*06e0*/  @P4 VIADD R8, R8, 0x1 ;  /* 0x0000000108084836 */ /* 0x000fc60000000000 */
[----:B---3--:R-:W-:Y:S01]  /*06f0*/  IADD3 R5, PT, PT, R13, UR14, R10 ;  /* 0x0000000e0d057c10 */ /* 0x008fe2000fffe00a */
        /* <DEDUP_REMOVED lines=11> */
[----:B------:R-:W-:-:S03]  /*07b0*/  IMAD.MOV R5, RZ, RZ, -R185 ;  /* 0x000000ffff057224 */ /* 0x000fc600078e0ab9 */
[----:B------:R-:W-:Y:S01]  /*07c0*/  ISETP.GE.AND P0, PT, R178, R131, PT ;  /* 0x00000083b200720c */ /* 0x000fe20003f06270 */
[----:B------:R-:W-:-:S12]  /*07d0*/  IMAD R22, R7, R5, R22 ;  /* 0x0000000507167224 */ /* 0x000fd800078e0216 */
[----:B----4-:R-:W-:Y:S05]  /*07e0*/  @!P0 BRA `(.L_x_6373) ;  /* 0x0000000400188947 */ /* 0x010fea0003800000 */
[----:B------:R-:W1:Y:S01]  /*07f0*/  LDC.64 R2, c[0x0][0x430] ;  /* 0x00010c00ff027b82 */ /* 0x000e620000000a00 */
[----:B------:R-:W2:Y:S01]  /*0800*/  LDCU UR4, c[0x0][0x44c] ;  /* 0x00008980ff0477ac */ /* 0x000ea20008000800 */
[----:B------:R-:W-:Y:S01]  /*0810*/  SHF.R.U32.HI R0, RZ, 0x4, R184 ;  /* 0x00000004ff007819 */ /* 0x000fe200000116b8 */
[----:B------:R-:W-:Y:S01]  /*0820*/  IMAD.IADD R133, R133, 0x1, -R186 ;  /* 0x0000000185857824 */ /* 0x000fe200078e0aba */
[----:B------:R-:W3:Y:S03]  /*0830*/  LDCU.64 UR6, c[0x0][0x3f8] ;  /* 0x00007f00ff0677ac */ /* 0x000ee60008000a00 */
[C---:B------:R-:W-:Y:S01]  /*0840*/  VIADD R8, R0.reuse, 0x8 ;  /* 0x0000000800087836 */ /* 0x040fe20000000000 */
[C---:B------:R-:W-:Y:S01]  /*0850*/  ISETP.GE.AND P2, PT, R0.reuse, R133, PT ;  /* 0x000000850000720c */ /* 0x040fe20003f46270 */
[----:B------:R-:W-:-:S03]  /*0860*/  VIADD R6, R0, 0x10 ;  /* 0x0000001000067836 */ /* 0x000fc60000000000 */
[-C--:B------:R-:W-:Y:S01]  /*0870*/  ISETP.GE.AND P1, PT, R8, R133.reuse, PT ;  /* 0x000000850800720c */ /* 0x080fe20003f26270 */
[----:B------:R-:W-:Y:S01]  /*0880*/  VIADD R8, R0, 0x20 ;  /* 0x0000002000087836 */ /* 0x000fe20000000000 */
[----:B------:R-:W-:Y:S01]  /*0890*/  ISETP.GE.AND P5, PT, R6, R133, PT ;  /* 0x000000850600720c */ /* 0x000fe20003fa6270 */
[----:B------:R-:W-:Y:S02]  /*08a0*/  VIADD R6, R0, 0x28 ;  /* 0x0000002800067836 */ /* 0x000fe40000000000 */
[----:B-1----:R-:W-:Y:S02]  /*08b0*/  IMAD R2, R4, R2, R185 ;  /* 0x0000000204027224 */ /* 0x002fe400078e02b9 */
[----:B------:R-:W-:Y:S02]  /*08c0*/  VIADD R4, R0, 0x18 ;  /* 0x0000001800047836 */ /* 0x000fe40000000000 */
[----:B------:R-:W-:-:S03]  /*08d0*/  IMAD R2, R2, R7, R22 ;  /* 0x0000000702027224 */ /* 0x000fc600078e0216 */
[----:B------:R-:W-:Y:S01]  /*08e0*/  ISETP.GE.AND P4, PT, R4, R133, PT ;  /* 0x000000850400720c */ /* 0x000fe20003f86270 */
[----:B------:R-:W-:Y:S02]  /*08f0*/  IMAD R3, R2, R3, R186 ;  /* 0x0000000302037224 */ /* 0x000fe400078e02ba */
[----:B------:R-:W-:Y:S02]  /*0900*/  VIADD R4, R0, 0x30 ;  /* 0x0000003000047836 */ /* 0x000fe40000000000 */
[----:B--2---:R-:W-:Y:S01]  /*0910*/  IMAD R7, R3, UR4, RZ ;  /* 0x0000000403077c24 */ /* 0x004fe2000f8e02ff */
[----:B------:R-:W1:Y:S04]  /*0920*/  LDCU.64 UR4, c[0x0][0x428] ;  /* 0x00008500ff0477ac */ /* 0x000e680008000a00 */
[----:B------:R-:W-:-:S02]  /*0930*/  LEA R5, P0, R184, R7, 0x2 ;  /* 0x00000007b8057211 */ /* 0x000fc400078010ff */
[----:B------:R-:W-:Y:S02]  /*0940*/  LOP3.LUT P3, R184, R184, 0xf, RZ, 0xc0, !PT ;  /* 0x0000000fb8b87812 */ /* 0x000fe4000786c0ff */
[----:B------:R-:W-:Y:S02]  /*0950*/  LEA.HI.X.SX32 R2, R7, RZ, 0x1, P0 ;  /* 0x000000ff07027211 */ /* 0x000fe400000f0eff */
[C---:B---3--:R-:W-:Y:S02]  /*0960*/  LEA R10, P0, R5.reuse, UR6, 0x2 ;  /* 0x00000006050a7c11 */ /* 0x048fe4000f8010ff */
[----:B------:R-:W-:Y:S02]  /*0970*/  ISETP.NE.OR P6, PT, R184, RZ, P1 ;  /* 0x000000ffb800720c */ /* 0x000fe40000fc5670 */
[----:B------:R-:W-:Y:S02]  /*0980*/  LEA.HI.X R11, R5, UR7, R2, 0x2, P0 ;  /* 0x00000007050b7c11 */ /* 0x000fe400080f1402 */
[----:B------:R-:W-:-:S02]  /*0990*/  IADD3 R2, P0, PT, R3, R0, RZ ;  /* 0x0000000003027210 */ /* 0x000fc40007f1e0ff */
[----:B------:R-:W-:Y:S01]  /*09a0*/  P2R R5, PR, RZ, 0x8 ;  /* 0x00000008ff057803 */ /* 0x000fe20000000000 */
[----:B------:R-:W-:Y:S01]  /*09b0*/  @!P2 STG.E.128 desc[UR16][R10.64], RZ ;  /* 0x000000ff0a00a986 */ /* 0x000fe2000c101d10 */
[----:B------:R-:W-:Y:S02]  /*09c0*/  LEA.HI.X.SX32 R3, R3, RZ, 0x1, P0 ;  /* 0x000000ff03037211 */ /* 0x000fe400000f0eff */
[----:B-1----:R-:W-:Y:S01]  /*09d0*/  LEA R12, P0, R2, UR4, 0x2 ;  /* 0x00000004020c7c11 */ /* 0x002fe2000f8010ff */
[----:B------:R-:W-:Y:S01]  /*09e0*/  @!P1 STG.E.128 desc[UR16][R10.64+0x800], RZ ;  /* 0x000800ff0a009986 */ /* 0x000fe2000c101d10 */
[-C--:B------:R-:W-:Y:S02]  /*09f0*/  ISETP.GE.AND P3, PT, R8, R133.reuse, PT ;  /* 0x000000850800720c */ /* 0x080fe40003f66270 */
[----:B------:R-:W-:Y:S01]  /*0a00*/  LEA.HI.X R13, R2, UR5, R3, 0x2, P0 ;  /* 0x00000005020d7c11 */ /* 0x000fe200080f1403 */
[----:B------:R-:W-:Y:S01]  /*0a10*/  VIADD R2, R0, 0x38 ;  /* 0x0000003800027836 */ /* 0x000fe20000000000 */
[-C--:B------:R-:W-:Y:S01]  /*0a20*/  ISETP.GE.AND P2, PT, R6, R133.reuse, PT ;  /* 0x000000850600720c */ /* 0x080fe20003f46270 */
[----:B------:R-:W-:Y:S01]  /*0a30*/  @!P6 IMAD.MOV.U32 R3, RZ, RZ, -0x800000 ;  /* 0xff800000ff03e424 */ /* 0x000fe200078e00ff */
[-C--:B------:R-:W-:Y:S01]  /*0a40*/  ISETP.GE.AND P1, PT, R4, R133.reuse, PT ;  /* 0x000000850400720c */ /* 0x080fe20003f26270 */
[----:B------:R-:W-:Y:S01]  /*0a50*/  @!P5 STG.E.128 desc[UR16][R10.64+0x1000], RZ ;  /* 0x001000ff0a00d986 */ /* 0x000fe2000c101d10 */
[----:B------:R-:W-:-:S02]  /*0a60*/  ISETP.GE.AND P0, PT, R2, R133, PT ;  /* 0x000000850200720c */ /* 0x000fc40003f06270 */
        /* <DEDUP_REMOVED lines=16> */
[----:B------:R-:W-:Y:S01]  /*0b70*/  @!P2 IMAD.MOV.U32 R5, RZ, RZ, -0x800000 ;  /* 0xff800000ff05a424 */ /* 0x000fe200078e00ff */
[----:B------:R-:W-:Y:S01]  /*0b80*/  ISETP.GE.OR P6, PT, R0, R133, P6 ;  /* 0x000000850000720c */ /* 0x000fe200037c6670 */
[----:B------:R3:W-:Y:S04]  /*0b90*/  @!P5 STG.E desc[UR16][R12.64+0x40], R15 ;  /* 0x0000400f0c00d986 */ /* 0x0007e8000c101910 */
[----:B------:R3:W-:Y:S04]  /*0ba0*/  @!P4 STG.E desc[UR16][R12.64+0x60], R9 ;  /* 0x000060090c00c986 */ /* 0x0007e8000c101910 */
[----:B------:R3:W-:Y:S04]  /*0bb0*/  @!P3 STG.E desc[UR16][R12.64+0x80], R7 ;  /* 0x000080070c00b986 */ /* 0x0007e8000c101910 */
[----:B------:R3:W-:Y:S01]  /*0bc0*/  @!P2 STG.E desc[UR16][R12.64+0xa0], R5 ;  /* 0x0000a0050c00a986 */ /* 0x0007e2000c101910 */
[----:B-1----:R-:W-:-:S05]  /*0bd0*/  @!P6 IMAD.MOV.U32 R11, RZ, RZ, -0x800000 ;  /* 0xff800000ff0be424 */ /* 0x002fca00078e00ff */
[----:B------:R3:W-:Y:S01]  /*0be0*/  @!P6 STG.E desc[UR16][R12.64], R11 ;  /* 0x0000000b0c00e986 */ /* 0x0007e2000c101910 */
[----:B--2---:R-:W-:-:S05]  /*0bf0*/  @!P1 IMAD.MOV.U32 R3, RZ, RZ, -0x800000 ;  /* 0xff800000ff039424 */ /* 0x004fca00078e00ff */
[----:B------:R3:W-:Y:S01]  /*0c00*/  @!P1 STG.E desc[UR16][R12.64+0xc0], R3 ;  /* 0x0000c0030c009986 */ /* 0x0007e2000c101910 */
[----:B------:R-:W-:Y:S05]  /*0c10*/  @P0 EXIT ;  /* 0x000000000000094d */ /* 0x000fea0003800000 */
[----:B---3--:R-:W-:-:S05]  /*0c20*/  MOV R3, 0xff800000 ;  /* 0xff80000000037802 */ /* 0x008fca0000000f00 */
[----:B------:R-:W-:Y:S01]  /*0c30*/  STG.E desc[UR16][R12.64+0xe0], R3 ;  /* 0x0000e0030c007986 */ /* 0x000fe2000c101910 */
[----:B------:R-:W-:Y:S05]  /*0c40*/  EXIT ;  /* 0x000000000000794d */ /* 0x000fea0003800000 */
.L_x_6373:
[----:B------:R-:W1:Y:S01]  /*0c50*/  LDCU.64 UR4, c[0x0][0x4d8] ;  /* 0x00009b00ff0477ac */ /* 0x000e620008000a00 */
[----:B------:R-:W-:Y:S01]  /*0c60*/  MOV R4, R185 ;  /* 0x000000b900047202 */ /* 0x000fe20000000f00 */
[----:B-1----:R-:W-:-:S04]  /*0c70*/  UISETP.NE.U32.AND UP0, UPT, UR4, URZ, UPT ;  /* 0x000000ff0400728c */ /* 0x002fc8000bf05070 */
[----:B------:R-:W-:-:S09]  /*0c80*/  UISETP.NE.AND.EX UP0, UPT, UR5, URZ, UPT, UP0 ;  /* 0x000000ff0500728c */ /* 0x000fd2000bf05300 */
[----:B------:R-:W-:Y:S05]  /*0c90*/  BRA.U !UP0, `(.L_x_6374) ;  /* 0x00000001080c7547 */ /* 0x000fea000b800000 */
[----:B------:R-:W-:-:S04]  /*0ca0*/  IADD3 R4, P0, PT, R9, UR4, RZ ;  /* 0x0000000409047c10 */ /* 0x000fc8000ff1e0ff */
[----:B------:R-:W-:-:S05]  /*0cb0*/  IADD3.X R5, PT, PT, R2, UR5, RZ, P0, !PT ;  /* 0x0000000502057c10 */ /* 0x000fca00087fe4ff */
[----:B------:R1:W5:Y:S04]  /*0cc0*/  LDG.E R4, desc[UR16][R4.64] ;  /* 0x0000001004047981 */ /* 0x000368000c1e1900 */
.L_x_6374:
        /* <DEDUP_REMOVED lines=100> */
.L_x_6375:
        /* <DEDUP_REMOVED lines=15> */
.L_x_6377:
[----:B------:R-:W2:Y:S01]  /*1400*/  LDC.64 R128, c[0x0][0x3b8] ;  /* 0x0000ee00ff807b82 */ /* 0x000ea20000000a00 */
[----:B------:R-:W-:-:S05]  /*1410*/  IADD3 R6, PT, PT, R0, R3, RZ ;  /* 0x0000000300067210 */ /* 0x000fca0007ffe0ff */
[C---:B--2---:R-:W-:Y:S02]  /*1420*/  IMAD R15, R6.reuse, R129, RZ ;  /* 0x00000081060f7224 */ /* 0x044fe400078e02ff */
[----:B------:R-:W-:-:S05]  /*1430*/  IMAD.WIDE.U32 R6, R6, R128, RZ ;  /* 0x0000008006067225 */ /* 0x000fca00078e00ff */
[----:B------:R-:W-:Y:S02]  /*1440*/  IADD3 R15, PT, PT, R7, R15, RZ ;  /* 0x0000000f070f7210 */ /* 0x000fe40007ffe0ff */
[----:B------:R-:W-:Y:S02]  /*1450*/  MOV R14, R6 ;  /* 0x00000006000e7202 */ /* 0x000fe40000000f00 */
.L_x_6378:
[----:B------:R-:W-:Y:S05]  /*1460*/  @P0 BRA `(.L_x_6379) ;  /* 0x0000000000340947 */ /* 0x000fea0003800000 */
[----:B------:R-:W2:Y:S01]  /*1470*/  LDC.64 R6, c[0x0][0x3c0] ;  /* 0x0000f000ff067b82 */ /* 0x000ea20000000a00 */
[----:B------:R-:W1:Y:S01]  /*1480*/  LDCU.64 UR4, c[0x0][0x3a8] ;  /* 0x00007500ff0477ac */ /* 0x000e620008000a00 */
[----:B------:R-:W-:Y:S02]  /*1490*/  SHF.R.S32.HI R3, RZ, 0x1f, R0 ;  /* 0x0000001fff037819 */ /* 0x000fe40000011400 */
[----:B-----5:R-:W-:-:S05]  /*14a0*/  SHF.R.S32.HI R2, RZ, 0x1f, R4 ;  /* 0x0000001fff027819 */ /* 0x020fca0000011404 */
[----:B-1----:R-:W-:-:S04]  /*14b0*/  IMAD R5, R2, UR4, RZ ;  /* 0x0000000402057c24 */ /* 0x002fc8000f8e02ff */
        /* <DEDUP_REMOVED lines=8> */
.L_x_6379:
[----:B------:R-:W2:Y:S01]  /*1540*/  LDC.64 R6, c[0x0][0x3c0] ;  /* 0x0000f000ff067b82 */ /* 0x000ea20000000a00 */
[----:B------:R-:W-:-:S05]  /*1550*/  IADD3 R3, PT, PT, R0, R3, RZ ;  /* 0x0000000300037210 */ /* 0x000fca0007ffe0ff */
[C---:B--2---:R-:W-:Y:S02]  /*1560*/  IMAD R17, R3.reuse, R7, RZ ;  /* 0x0000000703117224 */ /* 0x044fe400078e02ff */
[----:B------:R-:W-:-:S05]  /*1570*/  IMAD.WIDE.U32 R2, R3, R6, RZ ;  /* 0x0000000603027225 */ /* 0x000fca00078e00ff */
[----:B------:R-:W-:Y:S02]  /*1580*/  IADD3 R17, PT, PT, R3, R17, RZ ;  /* 0x0000001103117210 */ /* 0x000fe40007ffe0ff */
[----:B------:R-:W-:-:S07]  /*1590*/  MOV R16, R2 ;  /* 0x0000000200107202 */ /* 0x000fce0000000f00 */
.L_x_6380:
[----:B------:R-:W2:Y:S01]  /*15a0*/  LDC R9, c[0x0][0x3e8] ;  /* 0x0000fa00ff097b82 */ /* 0x000ea20000000800 */
[----:B------:R-:W-:Y:S02]  /*15b0*/  CS2R R188, SRZ ;  /* 0x0000000000bc7805 */ /* 0x000fe4000001ff00 */
[----:B--2---:R-:W-:-:S04]  /*15c0*/  IABS R0, R9 ;  /* 0x0000000900007213 */ /* 0x004fc80000000000 */
[----:B------:R-:W2:Y:S08]  /*15d0*/  I2F.RP R8, R0 ;  /* 0x0000000000087306 */ /* 0x000eb00000209400 */
[----:B--2--5:R-:W2:Y:S02]  /*15e0*/  MUFU.RCP R4, R8 ;  /* 0x0000000800047308 */ /* 0x024ea40000001000 */
[----:B--2---:R-:W-:-:S06]  /*15f0*/  IADD3 R4, PT, PT, R4, 0xffffffe, RZ ;  /* 0x0ffffffe04047810 */ /* 0x004fcc0007ffe0ff */
[----:B-1----:R-:W1:Y:S02]  /*1600*/  F2I.FTZ.U32.TRUNC.NTZ R5, R4 ;  /* 0x0000000400057305 */ /* 0x002e64000021f000 */
        /* <DEDUP_REMOVED lines=16> */
[----:B------:R-:W2:Y:S01]  /*1710*/  LDC.64 R2, c[0x0][0x3d0] ;  /* 0x0000f400ff027b82 */ /* 0x000ea20000000a00 */
[----:B------:R-:W-:-:S04]  /*1720*/  LEA R0, R131, 0xffffff80, 0x7 ;  /* 0xffffff8083007811 */ /* 0x000fc800078e38ff */
[----:B------:R-:W-:Y:S01]  /*1730*/  SHF.R.S32.HI R13, RZ, 0x1f, R0 ;  /* 0x0000001fff0d7819 */ /* 0x000fe20000011400 */
[----:B------:R-:W-:-:S04]  /*1740*/  IMAD.WIDE.U32 R18, R0, R128, R14 ;  /* 0x0000008000127225 */ /* 0x000fc800078e000e */
[C---:B------:R-:W-:Y:S02]  /*1750*/  IMAD R8, R13.reuse, R6, RZ ;  /* 0x000000060d087224 */ /* 0x040fe400078e02ff */
[----:B------:R-:W-:Y:S02]  /*1760*/  @P2 VIADD R10, R10, 0x1 ;  /* 0x000000010a0a2836 */ /* 0x000fe40000000000 */
[----:B------:R-:W-:Y:S02]  /*1770*/  IMAD R13, R13, R128, RZ ;  /* 0x000000800d0d7224 */ /* 0x000fe400078e02ff */
[----:B------:R-:W-:Y:S01]  /*1780*/  IMAD.WIDE.U32 R16, R0, R6, R16 ;  /* 0x0000000600107225 */ /* 0x000fe200078e0010 */
[----:B------:R-:W-:Y:S02]  /*1790*/  @!P1 IADD3 R10, PT, PT, -R10, RZ, RZ ;  /* 0x000000ff0a0a9210 */ /* 0x000fe40007ffe1ff */
[----:B------:R-:W-:Y:S01]  /*17a0*/  @!P0 LOP3.LUT R10, RZ, R9, RZ, 0x33, !PT ;  /* 0x00000009ff0a8212 */ /* 0x000fe200078e33ff */
[----:B------:R-:W-:-:S02]  /*17b0*/  IMAD R15, R0, R7, R8 ;  /* 0x00000007000f7224 */ /* 0x000fc400078e0208 */
[----:B------:R-:W-:Y:S01]  /*17c0*/  IMAD R13, R0, R129, R13 ;  /* 0x00000081000d7224 */ /* 0x000fe200078e020d */
[----:B------:R-:W-:Y:S02]  /*17d0*/  SHF.R.S32.HI R9, RZ, 0x1f, R10 ;  /* 0x0000001fff097819 */ /* 0x000fe4000001140a */
[----:B------:R-:W-:Y:S01]  /*17e0*/  IADD3 R17, PT, PT, R17, R15, RZ ;  /* 0x0000000f11117210 */ /* 0x000fe20007ffe0ff */
[----:B------:R-:W-:Y:S02]  /*17f0*/  IMAD.IADD R19, R19, 0x1, R13 ;  /* 0x0000000113137824 */ /* 0x000fe400078e020d */
[C---:B-1----:R-:W-:Y:S02]  /*1800*/  IMAD R0, R9.reuse, R4, RZ ;  /* 0x0000000409007224 */ /* 0x042fe400078e02ff */
[----:B--2---:R-:W-:Y:S02]  /*1810*/  IMAD R9, R9, R2, RZ ;  /* 0x0000000209097224 */ /* 0x004fe400078e02ff */
[----:B------:R-:W-:-:S04]  /*1820*/  IMAD.WIDE.U32 R14, R10, R4, R16 ;  /* 0x000000040a0e7225 */ /* 0x000fc800078e0010 */
[C---:B------:R-:W-:Y:S02]  /*1830*/  IMAD R0, R10.reuse, R5, R0 ;  /* 0x000000050a007224 */ /* 0x040fe400078e0200 */
[----:B------:R-:W-:-:S03]  /*1840*/  IMAD.WIDE.U32 R34, R10, R2, R18 ;  /* 0x000000020a227225 */ /* 0x000fc600078e0012 */
[----:B------:R-:W-:Y:S01]  /*1850*/  IADD3 R0, PT, PT, R15, R0, RZ ;  /* 0x000000000f007210 */ /* 0x000fe20007ffe0ff */
[----:B------:R-:W-:-:S05]  /*1860*/  IMAD R3, R10, R3, R9 ;  /* 0x000000030a037224 */ /* 0x000fca00078e0209 */
[----:B------:R-:W-:-:S07]  /*1870*/  IADD3 R10, PT, PT, R35, R3, RZ ;  /* 0x00000003230a7210 */ /* 0x000fce0007ffe0ff */
.L_x_6376:
[----:B------:R-:W-:Y:S01]  /*1880*/  ISETP.NE.AND P0, PT, R11, -0x1, PT ;  /* 0xffffffff0b00780c */ /* 0x000fe20003f05270 */
[----:B------:R-:W-:Y:S01]  /*1890*/  IMAD.IADD R176, R133, 0x1, -R186 ;  /* 0x0000000185b07824 */ /* 0x000fe200078e0aba */
[----:B------:R-:W-:Y:S01]  /*18a0*/  SHF.R.U32.HI R18, RZ, 0x3, R184 ;  /* 0x00000003ff127819 */ /* 0x000fe200000116b8 */
[----:B------:R-:W1:Y:S01]  /*18b0*/  LDCU.64 UR4, c[0x0][0x3c8] ;  /* 0x00007900ff0477ac */ /* 0x000e620008000a00 */
[----:B------:R-:W-:Y:S01]  /*18c0*/  IMAD.SHL.U32 R16, R184, 0x8, RZ ;  /* 0x00000008b8107824 */ /* 0x000fe200078e00ff */
[----:B------:R-:W-:Y:S01]  /*18d0*/  SHF.R.S32.HI R27, RZ, 0x1f, R22 ;  /* 0x0000001fff1b7819 */ /* 0x000fe20000011416 */
[----:B------:R-:W-:Y:S01]  /*18e0*/  IMAD.MOV.U32 R19, RZ, RZ, RZ ;  /* 0x000000ffff137224 */ /* 0x000fe200078e00ff */
[C---:B------:R-:W-:Y:S01]  /*18f0*/  ISETP.GE.AND P6, PT, R18.reuse, R176, PT ;  /* 0x000000b01200720c */ /* 0x040fe20003fc6270 */
[C---:B------:R-:W-:Y:S01]  /*1900*/  VIADD R17, R18.reuse, 0x20 ;  /* 0x0000002012117836 */ /* 0x040fe20000000000 */
[----:B------:R-:W2:Y:S01]  /*1910*/  S2UR UR6, SR_CgaCtaId ;  /* 0x00000000000679c3 */ /* 0x000ea20000008800 */
[----:B------:R-:W-:Y:S01]  /*1920*/  IMAD.WIDE.U32 R30, R31, 0x40, R18 ;  /* 0x000000401f1e7825 */ /* 0x000fe200078e0012 */
[----:B------:R-:W-:-:S02]  /*1930*/  IADD3 R19, PT, PT, R18, 0x10, RZ ;  /* 0x0000001012137810 */ /* 0x000fc40007ffe0ff */
[-C--:B------:R-:W-:Y:S01]  /*1940*/  ISETP.GE.AND P1, PT, R17, R176.reuse, PT ;  /* 0x000000b01100720c */ /* 0x080fe20003f26270 */
[----:B------:R-:W-:Y:S01]  /*1950*/  VIADD R15, R18, 0x30 ;  /* 0x00000030120f7836 */ /* 0x000fe20000000000 */
[----:B------:R-:W-:Y:S01]  /*1960*/  ISETP.GE.AND P2, PT, R19, R176, PT ;  /* 0x000000b01300720c */ /* 0x000fe20003f46270 */
[----:B------:R-:W-:Y:S01]  /*1970*/  VIADD R127, R131, 0xffffffff ;  /* 0xffffffff837f7836 */ /* 0x000fe20000000000 */
[----:B------:R-:W3:Y:S01]  /*1980*/  @!P0 LDC.64 R4, c[0x0][0x398] ;  /* 0x0000e600ff048b82 */ /* 0x000ee20000000a00 */
[----:B------:R-:W-:Y:S01]  /*1990*/  IMAD.SHL.U32 R137, R128, 0x10, RZ ;  /* 0x0000001080897824 */ /* 0x000fe200078e00ff */
[--C-:B------:R-:W-:Y:S01]  /*19a0*/  SHF.R.U32.HI R177, RZ, 0x4, R184.reuse ;  /* 0x00000004ffb17819 */ /* 0x100fe200000116b8 */
[----:B------:R-:W-:Y:S01]  /*19b0*/  IMAD.SHL.U32 R125, R127, 0x80, RZ ;  /* 0x000000807f7d7824 */ /* 0x000fe200078e00ff */
[----:B------:R-:W-:Y:S01]  /*19c0*/  SHF.R.U32.HI R126, RZ, 0x1, R184 ;  /* 0x00000001ff7e7819 */ /* 0x000fe200000116b8 */
[----:B-1----:R-:W-:Y:S02]  /*19d0*/  IMAD R27, R27, UR4, RZ ;  /* 0x000000041b1b7c24 */ /* 0x002fe4000f8e02ff */
[----:B------:R-:W-:Y:S01]  /*19e0*/  IMAD.SHL.U32 R135, R184, 0x40, RZ ;  /* 0x00000040b8877824 */ /* 0x000fe200078e00ff */
[----:B------:R-:W1:Y:S01]  /*19f0*/  @P0 LDC.64 R2, c[0x0][0x3b0] ;  /* 0x0000ec00ff020b82 */ /* 0x000e620000000a00 */
[----:B------:R-:W-:Y:S01]  /*1a00*/  IMAD R27, R22, UR5, R27 ;  /* 0x00000005161b7c24 */ /* 0x000fe2000f8e021b */
[----:B------:R-:W-:Y:S01]  /*1a10*/  @!P1 IADD3 R24, P4, PT, R30, 0x20, RZ ;  /* 0x000000201e189810 */ /* 0x000fe20007f9e0ff */
[----:B------:R-:W-:Y:S01]  /*1a20*/  IMAD.SHL.U32 R134, R184, 0x2, RZ ;  /* 0x00000002b8867824 */ /* 0x000fe200078e00ff */
[----:B------:R-:W-:-:S04]  /*1a30*/  @!P2 IADD3 R28, P5, PT, R30, 0x10, RZ ;  /* 0x000000101e1ca810 */ /* 0x000fc80007fbe0ff */
[----:B------:R-:W4:Y:S01]  /*1a40*/  @!P6 LDC.64 R8, c[0x0][0x3b0] ;  /* 0x0000ec00ff08eb82 */ /* 0x000f220000000a00 */
[----:B------:R-:W-:Y:S01]  /*1a50*/  @!P2 IMAD.X R29, RZ, RZ, R31, P5 ;  /* 0x000000ffff1da224 */ /* 0x000fe200028e061f */
[----:B------:R-:W-:Y:S01]  /*1a60*/  LOP3.LUT R134, R134, 0x6, RZ, 0xc0, !PT ;  /* 0x0000000686867812 */ /* 0x000fe200078ec0ff */
[----:B---3--:R-:W-:-:S04]  /*1a70*/  @!P0 IMAD.WIDE.U32 R20, R185, R4, RZ ;  /* 0x00000004b9148225 */ /* 0x008fc800078e00ff */
[----:B------:R-:W-:Y:S01]  /*1a80*/  @!P0 IMAD R5, R185, R5, R21 ;  /* 0x00000005b9058224 */ /* 0x000fe200078e0215 */
[----:B------:R-:W-:Y:S01]  /*1a90*/  LOP3.LUT R21, R16, 0x38, RZ, 0xc0, !PT ;  /* 0x0000003810157812 */ /* 0x000fe200078ec0ff */
[----:B-1----:R-:W-:-:S03]  /*1aa0*/  @P0 IMAD.WIDE.U32 R12, R11, R2, RZ ;  /* 0x000000020b0c0225 */ /* 0x002fc600078e00ff */
[----:B------:R-:W-:Y:S01]  /*1ab0*/  IADD3 R34, P3, PT, R21, R34, RZ ;  /* 0x0000002215227210 */ /* 0x000fe20007f7e0ff */
[----:B------:R-:W-:Y:S02]  /*1ac0*/  @!P0 IMAD.MOV.U32 R2, RZ, RZ, R20 ;  /* 0x000000ffff028224 */ /* 0x000fe400078e0014 */
[----:B------:R-:W-:Y:S02]  /*1ad0*/  @P0 IMAD.MOV.U32 R2, RZ, RZ, R12 ;  /* 0x000000ffff020224 */ /* 0x000fe400078e000c */
[----:B------:R-:W-:Y:S02]  /*1ae0*/  @P0 IMAD R5, R11, R3, R13 ;  /* 0x000000030b050224 */ /* 0x000fe400078e020d */
[----:B----4-:R-:W-:Y:S01]  /*1af0*/  @!P6 IMAD R25, R31, R8, RZ ;  /* 0x000000081f19e224 */ /* 0x010fe200078e02ff */
[----:B------:R-:W-:Y:S01]  /*1b00*/  IADD3 R2, P0, PT, R21, R2, RZ ;  /* 0x0000000215027210 */ /* 0x000fe20007f1e0ff */
[----:B------:R-:W1:Y:S01]  /*1b10*/  @!P1 LDC.64 R12, c[0x0][0x3b0] ;  /* 0x0000ec00ff0c9b82 */ /* 0x000e620000000a00 */
[----:B------:R-:W-:-:S02]  /*1b20*/  IMAD.X R35, RZ, RZ, R10, P3 ;  /* 0x000000ffff237224 */ /* 0x000fc400018e060a */
[----:B------:R-:W-:Y:S02]  /*1b30*/  @!P6 IMAD R25, R30, R9, R25 ;  /* 0x000000091e19e224 */ /* 0x000fe400078e0219 */
[----:B------:R-:W-:Y:S01]  /*1b40*/  IMAD.X R3, RZ, RZ, R5, P0 ;  /* 0x000000ffff037224 */ /* 0x000fe200000e0605 */
[----:B------:R-:W-:Y:S01]  /*1b50*/  ISETP.GE.AND P0, PT, R15, R176, PT ;  /* 0x000000b00f00720c */ /* 0x000fe20003f06270 */
[----:B------:R-:W-:Y:S01]  /*1b60*/  IMAD.WIDE.U32 R34, R18, R128, R34 ;  /* 0x0000008012227225 */ /* 0x000fe200078e0022 */
[----:B------:R-:W3:Y:S03]  /*1b70*/  @!P2 LDC.64 R4, c[0x0][0x3b0] ;  /* 0x0000ec00ff04ab82 */ /* 0x000ee60000000a00 */
[----:B------:R-:W-:Y:S01]  /*1b80*/  IMAD.WIDE.U32 R22, R22, UR4, R2 ;  /* 0x0000000416167c25 */ /* 0x000fe2000f8e0002 */
[----:B------:R-:W4:Y:S03]  /*1b90*/  LDCU.64 UR4, c[0x0][0x388] ;  /* 0x00007100ff0477ac */ /* 0x000f260008000a00 */
[----:B------:R-:W-:Y:S01]  /*1ba0*/  IMAD.IADD R27, R23, 0x1, R27 ;  /* 0x00000001171b7824 */ /* 0x000fe200078e021b */
[----:B------:R-:W5:Y:S01]  /*1bb0*/  @!P6 LDC.64 R2, c[0x0][0x380] ;  /* 0x0000e000ff02eb82 */ /* 0x000f620000000a00 */
[----:B------:R-:W-:Y:S01]  /*1bc0*/  @!P6 MOV R26, R22 ;  /* 0x00000016001ae202 */ /* 0x000fe20000000f00 */
[----:B------:R-:W-:Y:S01]  /*1bd0*/  @!P1 IMAD.X R23, RZ, RZ, R31, P4 ;  /* 0x000000ffff179224 */ /* 0x000fe200020e061f */
[----:B------:R-:W-:Y:S01]  /*1be0*/  @!P0 IADD3 R20, P3, PT, R30, 0x30, RZ ;  /* 0x000000301e148810 */ /* 0x000fe20007f7e0ff */
[----:B------:R-:W-:-:S02]  /*1bf0*/  IMAD R179, R18, R129, R35 ;  /* 0x0000008112b37224 */ /* 0x000fc400078e0223 */
[----:B------:R-:W-:Y:S02]  /*1c00*/  @!P6 IMAD.WIDE.U32 R32, R30, R8, R26 ;  /* 0x000000081e20e225 */ /* 0x000fe400078e001a */
[----:B------:R-:W3:Y:S02]  /*1c10*/  @!P2 LDC.64 R10, c[0x0][0x380] ;  /* 0x0000e000ff0aab82 */ /* 0x000ee40000000a00 */
[----:B------:R-:W-:Y:S01]  /*1c20*/  @!P6 IMAD.IADD R26, R33, 0x1, R25 ;  /* 0x00000001211ae824 */ /* 0x000fe200078e0219 */
[----:B------:R-:W-:Y:S01]  /*1c30*/  LOP3.LUT R33, R16, 0x1f8, RZ, 0xc0, !PT ;  /* 0x000001f810217812 */ /* 0x000fe200078ec0ff */
[----:B-1----:R-:W-:Y:S01]  /*1c40*/  @!P1 IMAD R23, R23, R12, RZ ;  /* 0x0000000c17179224 */ /* 0x002fe200078e02ff */
[----:B------:R-:W-:Y:S01]  /*1c50*/  @!P0 IADD3.X R25, PT, PT, RZ, R31, RZ, P3, !PT ;  /* 0x0000001fff198210 */ /* 0x000fe20001ffe4ff */
[----:B------:R-:W-:Y:S01]  /*1c60*/  @!P1 IMAD.MOV.U32 R35, RZ, RZ, R27 ;  /* 0x000000ffff239224 */ /* 0x000fe200078e001b */
[----:B----4-:R-:W-:Y:S01]  /*1c70*/  LEA R180, P5, R34, UR4, 0x1 ;  /* 0x0000000422b47c11 */ /* 0x010fe2000f8a08ff */
[----:B------:R-:W1:Y:S01]  /*1c80*/  @!P0 LDC.64 R8, c[0x0][0x3b0] ;  /* 0x0000ec00ff088b82 */ /* 0x000e620000000a00 */
[----:B------:R-:W-:-:S02]  /*1c90*/  @!P1 IMAD R13, R24, R13, R23 ;  /* 0x0000000d180d9224 */ /* 0x000fc400078e0217 */
[----:B------:R-:W-:Y:S01]  /*1ca0*/  LEA.HI.X R179, R34, UR5, R179, 0x1, P5 ;  /* 0x0000000522b37c11 */ /* 0x000fe2000a8f0cb3 */
[----:B------:R-:W-:Y:S01]  /*1cb0*/  @!P1 IMAD.MOV.U32 R34, RZ, RZ, R22 ;  /* 0x000000ffff229224 */ /* 0x000fe200078e0016 */
[----:B------:R-:W-:Y:S02]  /*1cc0*/  UMOV UR5, 0x400 ;  /* 0x0000040000057882 */ /* 0x000fe40000000000 */
[----:B--2---:R-:W-:Y:S01]  /*1cd0*/  ULEA UR5, UR6, UR5, 0x18 ;  /* 0x0000000506057291 */ /* 0x004fe2000f8ec0ff */
[----:B-----5:R-:W-:Y:S01]  /*1ce0*/  @!P6 LEA R30, P4, R32, R2, 0x1 ;  /* 0x00000002201ee211 */ /* 0x020fe200078808ff */
[----:B------:R-:W-:Y:S01]  /*1cf0*/  @!P1 IMAD.WIDE.U32 R34, R24, R12, R34 ;  /* 0x0000000c18229225 */ /* 0x000fe200078e0022 */
[----:B------:R-:W-:Y:S01]  /*1d00*/  SHF.L.U64.HI R12, R128, 0x4, R129 ;  /* 0x00000004800c7819 */ /* 0x000fe20000010281 */
[----:B------:R-:W2:Y:S01]  /*1d10*/  LDCU.64 UR6, c[0x0][0x390] ;  /* 0x00007200ff0677ac */ /* 0x000ea20008000a00 */
[----:B------:R-:W-:Y:S01]  /*1d20*/  @!P6 LEA.HI.X R31, R32, R3, R26, 0x1, P4 ;  /* 0x00000003201fe211 */ /* 0x000fe200020f0c1a */
[----:B---3--:R-:W-:Y:S01]  /*1d30*/  @!P2 IMAD R26, R29, R4, RZ ;  /* 0x000000041d1aa224 */ /* 0x008fe200078e02ff */
[----:B------:R-:W3:Y:S01]  /*1d40*/  @!P1 LDC.64 R2, c[0x0][0x380] ;  /* 0x0000e000ff029b82 */ /* 0x000ee20000000a00 */
[----:B------:R-:W-:Y:S01]  /*1d50*/  LOP3.LUT R29, R33, 0x38, R184, 0x78, !PT ;  /* 0x00000038211d7812 */ /* 0x000fe200078e78b8 */
[----:B------:R-:W-:Y:S01]  /*1d60*/  @!P2 IMAD.MOV.U32 R32, RZ, RZ, R22 ;  /* 0x000000ffff20a224 */ /* 0x000fe200078e0016 */
[----:B------:R-:W-:Y:S01]  /*1d70*/  @!P1 IADD3 R13, PT, PT, R35, R13, RZ ;  /* 0x0000000d230d9210 */ /* 0x000fe20007ffe0ff */
[----:B------:R-:W-:Y:S01]  /*1d80*/  @!P2 IMAD.MOV.U32 R33, RZ, RZ, R27 ;  /* 0x000000ffff21a224 */ /* 0x000fe200078e001b */
[----:B------:R-:W-:Y:S01]  /*1d90*/  LOP3.LUT R130, R29, 0x1e00, R16, 0xf8, !PT ;  /* 0x00001e001d827812 */ /* 0x000fe200078ef810 */
[----:B------:R-:W-:-:S02]  /*1da0*/  @!P2 IMAD R26, R28, R5, R26 ;  /* 0x000000051c1aa224 */ /* 0x000fc400078e021a */
[----:B------:R-:W-:Y:S01]  /*1db0*/  @!P2 IMAD.WIDE.U32 R28, R28, R4, R32 ;  /* 0x000000041c1ca225 */ /* 0x000fe200078e0020 */
[----:B------:R-:W-:Y:S01]  /*1dc0*/  @!P0 MOV R32, R22 ;  /* 0x0000001600208202 */ /* 0x000fe20000000f00 */
[----:B------:R-:W4:Y:S01]  /*1dd0*/  @!P0 LDC.64 R4, c[0x0][0x380] ;  /* 0x0000e000ff048b82 */ /* 0x000f220000000a00 */
[----:B------:R-:W-:Y:S01]  /*1de0*/  LEA R130, R130, UR5, 0x1 ;  /* 0x0000000582827c11 */ /* 0x000fe2000f8e08ff */
[----:B------:R-:W-:Y:S01]  /*1df0*/  @!P2 IMAD.IADD R26, R29, 0x1, R26 ;  /* 0x000000011d1aa824 */ /* 0x000fe200078e021a */
[C---:B------:R-:W-:Y:S01]  /*1e00*/  @!P2 LEA R10, P3, R28.reuse, R10, 0x1 ;  /* 0x0000000a1c0aa211 */ /* 0x040fe200078608ff */
[----:B------:R-:W-:Y:S02]  /*1e10*/  @!P0 IMAD.MOV.U32 R33, RZ, RZ, R27 ;  /* 0x000000ffff218224 */ /* 0x000fe400078e001b */
[-C--:B-1----:R-:W-:Y:S01]  /*1e20*/  @!P0 IMAD R25, R25, R8.reuse, RZ ;  /* 0x0000000819198224 */ /* 0x082fe200078e02ff */
[----:B------:R-:W-:Y:S01]  /*1e30*/  @!P2 LEA.HI.X R11, R28, R11, R26, 0x1, P3 ;  /* 0x0000000b1c0ba211 */ /* 0x000fe200018f0c1a */
[C---:B------:R-:W-:Y:S01]  /*1e40*/  @!P0 IMAD.WIDE.U32 R32, R20.reuse, R8, R32 ;  /* 0x0000000814208225 */ /* 0x040fe200078e0020 */
[----:B------:R-:W-:Y:S01]  /*1e50*/  @!PT LDS RZ, [RZ] ;  /* 0x00000000fffff984 */ /* 0x000fe20000000800 */
[----:B------:R-:W-:Y:S01]  /*1e60*/  @!PT LDS RZ, [RZ] ;  /* 0x00000000fffff984 */ /* 0x000fe20000000800 */
[----:B------:R-:W-:Y:S01]  /*1e70*/  @!PT LDS RZ, [RZ] ;  /* 0x00000000fffff984 */ /* 0x000fe20000000800 */
[----:B------:R-:W-:Y:S03]  /*1e80*/  @!P6 LDGSTS.E.BYPASS.LTC128B.128 [R130], desc[UR16][R30.64] ;  /* 0x000000001e82efae */ /* 0x000fe6000b981a10 */
[----:B------:R-:W-:Y:S01]  /*1e90*/  @!P0 IMAD R9, R20, R9, R25 ;  /* 0x0000000914098224 */ /* 0x000fe200078e0219 */
[----:B------:R1:W-:Y:S01]  /*1ea0*/  @!P2 LDGSTS.E.BYPASS.LTC128B.128 [R130+0x800], desc[UR16][R10.64] ;  /* 0x008000000a82afae */ /* 0x0003e2000b981a10 */
[----:B---3--:R-:W-:Y:S01]  /*1eb0*/  @!P1 LEA R22, P3, R34, R2, 0x1 ;  /* 0x0000000222169211 */ /* 0x008fe200078608ff */
[----:B------:R-:W-:Y:S01]  /*1ec0*/  IMAD.IADD R8, R124, 0x1, -R125 ;  /* 0x000000017c087824 */ /* 0x000fe200078e0a7d */
[----:B------:R-:W-:Y:S01]  /*1ed0*/  SHF.L.U64.HI R2, R137, 0x1, R12 ;  /* 0x0000000189027819 */ /* 0x000fe2000001020c */
[----:B------:R-:W-:Y:S01]  /*1ee0*/  @!P0 IMAD.IADD R9, R33, 0x1, R9 ;  /* 0x0000000121098824 */ /* 0x000fe200078e0209 */
[----:B------:R-:W-:Y:S01]  /*1ef0*/  @!P1 LEA.HI.X R23, R34, R3, R13, 0x1, P3 ;  /* 0x0000000322179211 */ /* 0x000fe200018f0c0d */
[----:B------:R-:W-:Y:S01]  /*1f00*/  IMAD.SHL.U32 R137, R137, 0x2, RZ ;  /* 0x0000000289897824 */ /* 0x000fe200078e00ff */
[-C--:B------:R-:W-:Y:S01]  /*1f10*/  ISETP.GE.AND P4, PT, R18, R8.reuse, PT ;  /* 0x000000081200720c */ /* 0x080fe20003f86270 */
[----:B------:R-:W-:Y:S01]  /*1f20*/  IMAD.WIDE.U32 R26, R128, 0x20, RZ ;  /* 0x00000020801a7825 */ /* 0x000fe200078e00ff */
[----:B------:R-:W-:Y:S01]  /*1f30*/  ISETP.GE.AND P3, PT, R19, R8, PT ;  /* 0x000000081300720c */ /* 0x000fe20003f66270 */
[----:B------:R3:W-:Y:S01]  /*1f40*/  @!P1 LDGSTS.E.BYPASS.LTC128B.128 [R130+0x1000], desc[UR16][R22.64] ;  /* 0x0100000016829fae */ /* 0x0007e2000b981a10 */
[----:B----4-:R-:W-:Y:S01]  /*1f50*/  @!P0 LEA R24, P5, R32, R4, 0x1 ;  /* 0x0000000420188211 */ /* 0x010fe200078a08ff */
[----:B------:R-:W-:Y:S01]  /*1f60*/  IMAD.SHL.U32 R3, R129, 0x20, RZ ;  /* 0x0000002081037824 */ /* 0x000fe200078e00ff */
[----:B------:R-:W-:-:S02]  /*1f70*/  ISETP.GE.AND P1, PT, R17, R8, PT ;  /* 0x000000081100720c */ /* 0x000fc40003f26270 */
[----:B------:R-:W-:Y:S01]  /*1f80*/  @!P0 LEA.HI.X R25, R32, R5, R9, 0x1, P5 ;  /* 0x0000000520198211 */ /* 0x000fe200028f0c09 */
[C---:B------:R-:W-:Y:S01]  /*1f90*/  VIADD R9, R18.reuse, 0x60 ;  /* 0x0000006012097836 */ /* 0x040fe20000000000 */
[----:B------:R-:W-:Y:S02]  /*1fa0*/  IADD3 R12, P2, PT, R137, R180, RZ ;  /* 0x000000b4890c7210 */ /* 0x000fe40007f5e0ff */
[----:B------:R-:W-:Y:S01]  /*1fb0*/  IADD3 R5, PT, PT, R18, 0x70, RZ ;  /* 0x0000007012057810 */ /* 0x000fe20007ffe0ff */
[----:B------:R4:W-:Y:S01]  /*1fc0*/  @!P0 LDGSTS.E.BYPASS.LTC128B.128 [R130+0x1800], desc[UR16][R24.64] ;  /* 0x0180000018828fae */ /* 0x0009e2000b981a10 */
[-C--:B------:R-:W-:Y:S01]  /*1fd0*/  ISETP.GE.AND P0, PT, R15, R8.reuse, PT ;  /* 0x000000080f00720c */ /* 0x080fe20003f06270 */
[----:B------:R-:W-:Y:S01]  /*1fe0*/  @!P4 IMAD.MOV.U32 R181, RZ, RZ, R179 ;  /* 0x000000ffffb5c224 */ /* 0x000fe200078e00b3 */
[----:B------:R-:W-:Y:S02]  /*1ff0*/  IADD3.X R13, PT, PT, R2, R179, RZ, P2, !PT ;  /* 0x000000b3020d7210 */ /* 0x000fe400017fe4ff */
[-C--:B------:R-:W-:Y:S01]  /*2000*/  ISETP.GE.AND P2, PT, R5, R8.reuse, PT ;  /* 0x000000080500720c */ /* 0x080fe20003f46270 */
[----:B-1----:R-:W-:Y:S01]  /*2010*/  VIADD R11, R18, 0x40 ;  /* 0x00000040120b7836 */ /* 0x002fe20000000000 */
[----:B------:R-:W-:Y:S04]  /*2020*/  @!P4 LDGSTS.E.BYPASS.LTC128B.128 [R130+0x2000], desc[UR16][R180.64] ;  /* 0x02000000b482cfae */ /* 0x000fe8000b981a10 */
[----:B------:R-:W-:Y:S01]  /*2030*/  @!P3 LDGSTS.E.BYPASS.LTC128B.128 [R130+0x2800], desc[UR16][R12.64] ;  /* 0x028000000c82bfae */ /* 0x000fe2000b981a10 */
[----:B------:R-:W-:-:S02]  /*2040*/  ISETP.GE.AND P6, PT, R11, R8, PT ;  /* 0x000000080b00720c */ /* 0x000fc40003fc6270 */
[----:B------:R-:W-:Y:S02]  /*2050*/  ISETP.GE.AND P3, PT, R9, R8, PT ;  /* 0x000000080900720c */ /* 0x000fe40003f66270 */
[----:B---3--:R-:W-:Y:S02]  /*2060*/  @!P1 IADD3 R22, P5, PT, R12, R26, RZ ;  /* 0x0000001a0c169210 */ /* 0x008fe40007fbe0ff */
[----:B------:R-:W-:Y:S02]  /*2070*/  @!P2 IMAD R4, R129, 0xc0, RZ ;  /* 0x000000c08104a824 */ /* 0x000fe400078e02ff */
[----:B------:R-:W-:Y:S01]  /*2080*/  @!P1 IADD3.X R23, PT, PT, R13, R27, R3, P5, !PT ;  /* 0x0000001b0d179210 */ /* 0x000fe20002ffe403 */
[----:B------:R-:W-:Y:S01]  /*2090*/  VIADD R3, R18, 0x50 ;  /* 0x0000005012037836 */ /* 0x000fe20000000000 */
[----:B------:R-:W-:-:S03]  /*20a0*/  @!P0 LEA R20, P5, R128, R12, 0x6 ;  /* 0x0000000c80148211 */ /* 0x000fc600078a30ff */
[----:B------:R1:W-:Y:S01]  /*20b0*/  @!P1 LDGSTS.E.BYPASS.LTC128B.128 [R130+0x3000], desc[UR16][R22.64] ;  /* 0x0300000016829fae */ /* 0x0003e2000b981a10 */
[----:B------:R-:W-:Y:S01]  /*20c0*/  IADD3 R28, P1, PT, R21, R14, RZ ;  /* 0x0000000e151c7210 */ /* 0x000fe20007f3e0ff */
[--C-:B------:R-:W-:Y:S01]  /*20d0*/  @!P6 IMAD.MOV.U32 R26, RZ, RZ, R12.reuse ;  /* 0x000000ffff1ae224 */ /* 0x100fe200078e000c */
[CC--:B------:R-:W-:Y:S01]  /*20e0*/  @!P0 LEA.HI.X R21, R128.reuse, R13.reuse, R129, 0x6, P5 ;  /* 0x0000000d80158211 */ /* 0x0c0fe200028f3481 */
[----:B------:R-:W-:Y:S01]  /*20f0*/  @!P6 IMAD.MOV.U32 R27, RZ, RZ, R13 ;  /* 0x000000ffff1be224 */ /* 0x000fe200078e000d */
[----:B------:R-:W-:Y:S01]  /*2100*/  ISETP.GE.AND P5, PT, R3, R8, PT ;  /* 0x000000080300720c */ /* 0x000fe20003fa6270 */
[----:B----4-:R-:W-:Y:S01]  /*2110*/  @!P3 IMAD.MOV.U32 R24, RZ, RZ, R12 ;  /* 0x000000ffff18b224 */ /* 0x010fe200078e000c */
[----:B------:R-:W-:Y:S01]  /*2120*/  @!P3 MOV R25, R13 ;  /* 0x0000000d0019b202 */ /* 0x000fe20000000f00 */
[----:B------:R-:W-:Y:S01]  /*2130*/  @!P6 IMAD R14, R129, 0x60, RZ ;  /* 0x00000060810ee824 */ /* 0x000fe200078e02ff */
[----:B------:R3:W-:Y:S01]  /*2140*/  @!P0 LDGSTS.E.BYPASS.LTC128B.128 [R130+0x3800], desc[UR16][R20.64] ;  /* 0x0380000014828fae */ /* 0x0007e2000b981a10 */
[----:B------:R-:W-:-:S04]  /*2150*/  @!P6 IMAD.WIDE.U32 R26, R128, 0x60, R26 ;  /* 0x00000060801ae825 */ /* 0x000fc800078e001a */
[----:B------:R-:W-:Y:S02]  /*2160*/  @!P3 IMAD R10, R129, 0xa0, RZ ;  /* 0x000000a0810ab824 */ /* 0x000fe400078e02ff */
[C---:B------:R-:W-:Y:S02]  /*2170*/  @!P3 IMAD.WIDE.U32 R24, R128.reuse, 0xa0, R24 ;  /* 0x000000a08018b825 */ /* 0x040fe400078e0018 */
[C---:B------:R-:W-:Y:S02]  /*2180*/  @!P5 LEA R30, P0, R128.reuse, R12, 0x7 ;  /* 0x0000000c801ed211 */ /* 0x040fe400078038ff */
[----:B------:R-:W-:Y:S02]  /*2190*/  @!P6 IMAD.IADD R27, R27, 0x1, R14 ;  /* 0x000000011b1be824 */ /* 0x000fe400078e020e */
[----:B------:R-:W-:Y:S01]  /*21a0*/  @!P5 LEA.HI.X R31, R128, R13, R129, 0x7, P0 ;  /* 0x0000000d801fd211 */ /* 0x000fe200000f3c81 */
[----:B------:R-:W-:Y:S01]  /*21b0*/  @!P3 IMAD.IADD R25, R25, 0x1, R10 ;  /* 0x000000011919b824 */ /* 0x000fe200078e020a */
[-C--:B------:R-:W-:Y:S01]  /*21c0*/  ISETP.GE.AND P0, PT, R19, R8.reuse, PT ;  /* 0x000000081300720c */ /* 0x080fe20003f06270 */
[----:B------:R-:W-:Y:S01]  /*21d0*/  @!P6 LDGSTS.E.BYPASS.LTC128B.128 [R130+0x4000], desc[UR16][R26.64] ;  /* 0x040000001a82efae */ /* 0x000fe2000b981a10 */
[----:B------:R-:W-:Y:S01]  /*21e0*/  IMAD.X R29, RZ, RZ, R0, P1 ;  /* 0x000000ffff1d7224 */ /* 0x000fe200008e0600 */
[-C--:B------:R-:W-:Y:S01]  /*21f0*/  ISETP.GE.AND P1, PT, R17, R8.reuse, PT ;  /* 0x000000081100720c */ /* 0x080fe20003f26270 */
[----:B-1----:R-:W-:Y:S01]  /*2200*/  @!P2 IMAD.MOV.U32 R22, RZ, RZ, R12 ;  /* 0x000000ffff16a224 */ /* 0x002fe200078e000c */
[----:B------:R-:W-:Y:S01]  /*2210*/  @!P5 LDGSTS.E.BYPASS.LTC128B.128 [R130+0x4800], desc[UR16][R30.64] ;  /* 0x048000001e82dfae */ /* 0x000fe2000b981a10 */
[----:B------:R-:W-:Y:S01]  /*2220*/  @!P2 IMAD.MOV.U32 R23, RZ, RZ, R13 ;  /* 0x000000ffff17a224 */ /* 0x000fe200078e000d */
[----:B------:R-:W-:Y:S01]  /*2230*/  ISETP.GE.AND P5, PT, R11, R8, PT ;  /* 0x000000080b00720c */ /* 0x000fe20003fa6270 */
[----:B------:R-:W-:Y:S01]  /*2240*/  IMAD.WIDE.U32 R28, R18, R6, R28 ;  /* 0x00000006121c7225 */ /* 0x000fe200078e001c */
[----:B------:R-:W-:Y:S01]  /*2250*/  @!P3 LDGSTS.E.BYPASS.LTC128B.128 [R130+0x5000], desc[UR16][R24.64] ;  /* 0x050000001882bfae */ /* 0x000fe2000b981a10 */
[----:B------:R-:W-:-:S02]  /*2260*/  LOP3.LUT R13, R135, 0x1c0, RZ, 0xc0, !PT ;  /* 0x000001c0870d7812 */ /* 0x000fc400078ec0ff */
[----:B------:R-:W-:Y:S01]  /*2270*/  @!P2 IMAD.WIDE.U32 R22, R128, 0xc0, R22 ;  /* 0x000000c08016a825 */ /* 0x000fe200078e0016 */
[----:B------:R-:W-:Y:S02]  /*2280*/  ISETP.GE.AND P3, PT, R9, R8, PT ;  /* 0x000000080900720c */ /* 0x000fe40003f66270 */
[----:B------:R-:W-:Y:S01]  /*2290*/  LOP3.LUT R13, R13, 0x38, R16, 0xf8, !PT ;  /* 0x000000380d0d7812 */ /* 0x000fe200078ef810 */
[----:B------:R-:W-:Y:S01]  /*22a0*/  IMAD R183, R18, R7, R29 ;  /* 0x0000000712b77224 */ /* 0x000fe200078e021d */
[----:B------:R-:W-:Y:S01]  /*22b0*/  @!P2 IADD3 R23, PT, PT, R23, R4, RZ ;  /* 0x000000041717a210 */ /* 0x000fe20007ffe0ff */
[C---:B------:R-:W-:Y:S01]  /*22c0*/  IMAD.SHL.U32 R0, R6.reuse, 0x10, RZ ;  /* 0x0000001006007824 */ /* 0x040fe200078e00ff */
[C---:B------:R-:W-:Y:S01]  /*22d0*/  SHF.L.U64.HI R4, R6.reuse, 0x4, R7 ;  /* 0x0000000406047819 */ /* 0x040fe20000010207 */
[----:B------:R-:W-:Y:S01]  /*22e0*/  IMAD.WIDE.U32 R18, R6, 0x20, RZ ;  /* 0x0000002006127825 */ /* 0x000fe200078e00ff */
[----:B------:R-:W-:Y:S01]  /*22f0*/  ISETP.GE.AND P6, PT, R15, R8, PT ;  /* 0x000000080f00720c */ /* 0x000fe20003fc6270 */
[----:B------:R1:W-:Y:S01]  /*2300*/  @!P2 LDGSTS.E.BYPASS.LTC128B.128 [R130+0x5800], desc[UR16][R22.64] ;  /* 0x058000001682afae */ /* 0x0003e2000b981a10 */
[C---:B--2---:R-:W-:Y:S01]  /*2310*/  LEA R182, P2, R28.reuse, UR6, 0x1 ;  /* 0x000000061cb67c11 */ /* 0x044fe2000f8408ff */
[----:B------:R-:W-:Y:S01]  /*2320*/  @!P5 IMAD R14, R7, 0x60, RZ ;  /* 0x00000060070ed824 */ /* 0x000fe200078e02ff */
[----:B------:R-:W-:Y:S01]  /*2330*/  LOP3.LUT R135, R135, 0x200, RZ, 0xc0, !PT ;  /* 0x0000020087877812 */ /* 0x000fe200078ec0ff */
[----:B------:R-:W0:Y:S01]  /*2340*/  LDGDEPBAR ;  /* 0x00000000000079af */ /* 0x000e220000000000 */
[----:B------:R-:W-:Y:S01]  /*2350*/  LEA.HI.X R183, R28, UR7, R183, 0x1, P2 ;  /* 0x000000071cb77c11 */ /* 0x000fe200090f0cb7 */
[----:B------:R-:W-:Y:S01]  /*2360*/  @!P3 IMAD R9, R7, 0xa0, RZ ;  /* 0x000000a00709b824 */ /* 0x000fe200078e02ff */
[----:B------:R-:W-:-:S04]  /*2370*/  LEA R10, P2, R0, R182, 0x1 ;  /* 0x000000b6000a7211 */ /* 0x000fc800078408ff */
[----:B------:R-:W-:Y:S01]  /*2380*/  LEA.HI.X R11, R0, R183, R4, 0x1, P2 ;  /* 0x000000b7000b7211 */ /* 0x000fe200010f0c04 */
[----:B---3--:R-:W-:Y:S01]  /*2390*/  @!P3 IMAD.MOV.U32 R20, RZ, RZ, R10 ;  /* 0x000000ffff14b224 */ /* 0x008fe200078e000a */
[----:B------:R-:W-:Y:S02]  /*23a0*/  LOP3.LUT R4, R184, 0x8, RZ, 0xc0, !PT ;  /* 0x00000008b8047812 */ /* 0x000fe400078ec0ff */
[----:B------:R-:W-:Y:S01]  /*23b0*/  SHF.L.U32 R0, R177, 0xa, RZ ;  /* 0x0000000ab1007819 */ /* 0x000fe200000006ff */
[----:B------:R-:W-:Y:S01]  /*23c0*/  @!P3 IMAD.MOV.U32 R21, RZ, RZ, R11 ;  /* 0x000000ffff15b224 */ /* 0x000fe200078e000b */
[----:B------:R-:W-:Y:S01]  /*23d0*/  ISETP.GE.AND P2, PT, R5, R8, PT ;  /* 0x000000080500720c */ /* 0x000fe20003f46270 */
[----:B------:R-:W-:Y:S01]  /*23e0*/  IMAD.SHL.U32 R5, R7, 0x20, RZ ;  /* 0x0000002007057824 */ /* 0x000fe200078e00ff */
[----:B------:R-:W-:Y:S01]  /*23f0*/  LOP3.LUT R0, R0, 0x400, RZ, 0xc0, !PT ;  /* 0x0000040000007812 */ /* 0x000fe200078ec0ff */
[----:B------:R-:W-:Y:S01]  /*2400*/  @!P3 IMAD.WIDE.U32 R20, R6, 0xa0, R20 ;  /* 0x000000a00614b825 */ /* 0x000fe200078e0014 */
[----:B------:R-:W-:-:S03]  /*2410*/  LOP3.LUT R17, R13, R4, RZ, 0x3c, !PT ;  /* 0x000000040d117212 */ /* 0x000fc600078e3cff */
[----:B------:R-:W-:Y:S02]  /*2420*/  IMAD.SHL.U32 R4, R184, 0x20, RZ ;  /* 0x00000020b8047824 */ /* 0x000fe400078e00ff */
[----:B------:R-:W-:Y:S01]  /*2430*/  IMAD R0, R17, 0x2, R0 ;  /* 0x0000000211007824 */ /* 0x000fe200078e0200 */
[----:B------:R-:W-:-:S04]  /*2440*/  DEPBAR.LE SB0, 0x0 ;  /* 0x000080000000791a */ /* 0x000fc80000000000 */
[----:B------:R-:W-:Y:S01]  /*2450*/  BAR.SYNC.DEFER_BLOCKING 0x0 ;  /* 0x0000000000007b1d */ /* 0x000fe20000010000 */
[----:B-1----:R-:W-:Y:S01]  /*2460*/  @!P5 IMAD.MOV.U32 R22, RZ, RZ, R10 ;  /* 0x000000ffff16d224 */ /* 0x002fe200078e000a */
[----:B------:R-:W-:Y:S01]  /*2470*/  LOP3.LUT R175, R135, 0x7c00, R4, 0xf8, !PT ;  /* 0x00007c0087af7812 */ /* 0x000fe200078ef804 */
[----:B------:R-:W-:Y:S01]  /*2480*/  @!P5 IMAD.MOV.U32 R23, RZ, RZ, R11 ;  /* 0x000000ffff17d224 */ /* 0x000fe200078e000b */
[----:B------:R-:W-:Y:S01]  /*2490*/  LOP3.LUT R4, R13, 0x8, R126, 0x78, !PT ;  /* 0x000000080d047812 */ /* 0x000fe200078e787e */
[----:B------:R-:W-:Y:S02]  /*24a0*/  @!P3 IMAD.IADD R9, R21, 0x1, R9 ;  /* 0x000000011509b824 */ /* 0x000fe400078e0209 */
[----:B------:R-:W-:Y:S01]  /*24b0*/  @!P5 IMAD.WIDE.U32 R22, R6, 0x60, R22 ;  /* 0x000000600616d825 */ /* 0x000fe200078e0016 */
[----:B------:R-:W-:-:S03]  /*24c0*/  IADD3 R175, PT, PT, R4, R175, RZ ;  /* 0x000000af04af7210 */ /* 0x000fc60007ffe0ff */
[----:B------:R-:W-:Y:S01]  /*24d0*/  VIADD R174, R0, UR5 ;  /* 0x0000000500ae7c36 */ /* 0x000fe20008000000 */
[----:B------:R-:W-:Y:S01]  /*24e0*/  @!P5 IADD3 R15, PT, PT, R23, R14, RZ ;  /* 0x0000000e170fd210 */ /* 0x000fe20007ffe0ff */
[----:B------:R-:W-:Y:S01]  /*24f0*/  @!P5 IMAD.MOV.U32 R14, RZ, RZ, R22 ;  /* 0x000000ffff0ed224 */ /* 0x000fe200078e0016 */
[----:B------:R-:W-:Y:S01]  /*2500*/  @!P2 MOV R22, R10 ;  /* 0x0000000a0016a202 */ /* 0x000fe20000000f00 */
[----:B------:R-:W-:Y:S01]  /*2510*/  @!P2 IMAD.MOV.U32 R23, RZ, RZ, R11 ;  /* 0x000000ffff17a224 */ /* 0x000fe200078e000b */
[----:B------:R-:W-:-:S03]  /*2520*/  LEA R175, R175, UR5, 0x1 ;  /* 0x00000005afaf7c11 */ /* 0x000fc6000f8e08ff */
[----:B------:R-:W-:Y:S01]  /*2530*/  @!P2 IMAD.WIDE.U32 R22, R6, 0xc0, R22 ;  /* 0x000000c00616a825 */ /* 0x000fe200078e0016 */
[----:B------:R-:W-:Y:S01]  /*2540*/  @!PT LDS RZ, [RZ] ;  /* 0x00000000fffff984 */ /* 0x000fe20000000800 */
[----:B------:R-:W-:Y:S01]  /*2550*/  @!PT LDS RZ, [RZ] ;  /* 0x00000000fffff984 */ /* 0x000fe20000000800 */
[----:B------:R-:W-:Y:S01]  /*2560*/  @!PT LDS RZ, [RZ] ;  /* 0x00000000fffff984 */ /* 0x000fe20000000800 */
[----:B------:R-:W-:Y:S04]  /*2570*/  @!P4 LDGSTS.E.BYPASS.LTC128B.128 [R130+0x6000], desc[UR16][R182.64] ;  /* 0x06000000b682cfae */ /* 0x000fe8000b981a10 */
[----:B------:R-:W-:Y:S01]  /*2580*/  @P4 STS.128 [R130+0x6000], RZ ;  /* 0x006000ff82004388 */ /* 0x000fe20000000c00 */
[----:B------:R-:W-:Y:S01]  /*2590*/  ISETP.GE.AND P4, PT, R3, R8, PT ;  /* 0x000000080300720c */ /* 0x000fe20003f86270 */
[----:B------:R-:W-:Y:S02]  /*25a0*/  @!P3 IMAD.MOV.U32 R8, RZ, RZ, R20 ;  /* 0x000000ffff08b224 */ /* 0x000fe400078e0014 */
[----:B------:R-:W-:Y:S01]  /*25b0*/  @P0 STS.128 [R130+0x6800], RZ ;  /* 0x006800ff82000388 */ /* 0x000fe20000000c00 */
[----:B------:R-:W-:-:S02]  /*25c0*/  @!P2 IMAD R20, R7, 0xc0, RZ ;  /* 0x000000c00714a824 */ /* 0x000fc400078e02ff */
[----:B------:R-:W-:Y:S01]  /*25d0*/  IMAD.MOV.U32 R3, RZ, RZ, 0x20 ;  /* 0x00000020ff037424 */ /* 0x000fe200078e00ff */
[----:B------:R-:W-:Y:S01]  /*25e0*/  @!PT LDS RZ, [RZ] ;  /* 0x00000000fffff984 */ /* 0x000fe20000000800 */
[----:B------:R-:W-:Y:S01]  /*25f0*/  @!PT LDS RZ, [RZ] ;  /* 0x00000000fffff984 */ /* 0x000fe20000000800 */
[----:B------:R-:W-:Y:S01]  /*2600*/  @!PT LDS RZ, [RZ] ;  /* 0x00000000fffff984 */ /* 0x000fe20000000800 */
[----:B------:R1:W-:Y:S01]  /*2610*/  @!P0 LDGSTS.E.BYPASS.LTC128B.128 [R130+0x6800], desc[UR16][R10.64] ;  /* 0x068000000a828fae */ /* 0x0003e2000b981a10 */
[----:B------:R-:W-:Y:S01]  /*2620*/  @!P1 IADD3 R16, P0, PT, R10, R18, RZ ;  /* 0x000000120a109210 */ /* 0x000fe20007f1e0ff */
[----:B------:R-:W-:Y:S02]  /*2630*/  @!P2 IMAD.IADD R21, R23, 0x1, R20 ;  /* 0x000000011715a824 */ /* 0x000fe400078e0214 */
[----:B------:R-:W-:Y:S01]  /*2640*/  @P1 STS.128 [R130+0x7000], RZ ;  /* 0x007000ff82001388 */ /* 0x000fe20000000c00 */
[----:B------:R-:W-:Y:S01]  /*2650*/  @!P1 IADD3.X R17, PT, PT, R11, R19, R5, P0, !PT ;  /* 0x000000130b119210 */ /* 0x000fe200007fe405 */
[----:B------:R-:W-:Y:S01]  /*2660*/  @!P2 IMAD.MOV.U32 R20, RZ, RZ, R22 ;  /* 0x000000ffff14a224 */ /* 0x000fe200078e0016 */
[----:B------:R-:W-:-:S03]  /*2670*/  MOV R5, 0x40 ;  /* 0x0000004000057802 */ /* 0x000fc60000000f00 */
        /* <DEDUP_REMOVED lines=34> */
[----:B------:R-:W-:Y:S01]  /*28a0*/  ISETP.GT.AND P0, PT, R127, R178, PT ;  /* 0x000000b27f00720c */ /* 0x000fe20003f04270 */
        /* <DEDUP_REMOVED lines=8> */
[----:B------:R-:W-:Y:S01]  /*2930*/  LDSM.16.M88.4 R76, [R173] ;  /* 0x00000000ad4c783b */ /* 0x000fe20000000200 */
[----:B------:R-:W-:Y:S02]  /*2940*/  IMAD.IADD R168, R174, 0x1, R5 ;  /* 0x00000001aea87824 */ /* 0x000fe400078e0205 */
[C---:B------:R-:W-:Y:S01]  /*2950*/  IMAD.IADD R171, R3.reuse, 0x1, R172 ;  /* 0x0000000103ab7824 */ /* 0x040fe200078e02ac */
[----:B------:R-:W3:Y:S02]  /*2960*/  LDSM.16.M88.4 R56, [R169+0x3000] ;  /* 0x00300000a938783b */ /* 0x000ee40000000200 */
[----:B------:R-:W-:Y:S02]  /*2970*/  IADD3 R167, PT, PT, R3, R168, RZ ;  /* 0x000000a803a77210 */ /* 0x000fe40007ffe0ff */
[----:B------:R-:W3:Y:S04]  /*2980*/  LDSM.16.M88.4 R48, [R0+UR5+0x2000] ;  /* 0x002000050030783b */ /* 0x000ee80008000200 */
[----:B------:R-:W3:Y:S04]  /*2990*/  LDSM.16.M88.4 R24, [R0+UR5+0x3800] ;  /* 0x003800050018783b */ /* 0x000ee80008000200 */
[----:B--2---:R-:W2:Y:S04]  /*29a0*/  LDSM.16.M88.4 R16, [R0+UR5+0x4000] ;  /* 0x004000050010783b */ /* 0x004ea80008000200 */
[----:B-1----:R-:W1:Y:S04]  /*29b0*/  LDSM.16.M88.4 R8, [R0+UR5+0x4800] ;  /* 0x004800050008783b */ /* 0x002e680008000200 */
[----:B------:R-:W1:Y:S04]  /*29c0*/  LDSM.16.M88.4 R100, [R0+UR5+0x5000] ;  /* 0x005000050064783b */ /* 0x000e680008000200 */
[----:B------:R-:W1:Y:S04]  /*29d0*/  LDSM.16.M88.4 R64, [R0+UR5+0x5800] ;  /* 0x005800050040783b */ /* 0x000e680008000200 */
[----:B------:R-:W1:Y:S01]  /*29e0*/  LDSM.16.M88.4 R60, [R169+0x2800] ;  /* 0x00280000a93c783b */ /* 0x000e620000000200 */
[C---:B----4-:R-:W-:Y:S03]  /*29f0*/  HMMA.16816.F32 R36, R92.reuse, R32, RZ ;  /* 0x000000205c24723c */ /* 0x050fe600000018ff */
[----:B------:R-:W-:Y:S04]  /*2a00*/  LDSM.16.M88.4 R72, [R169+0x2000] ;  /* 0x00200000a948783b */ /* 0x000fe80000000200 */
[----:B------:R-:W-:Y:S01]  /*2a10*/  LDSM.16.M88.4 R68, [R169+0x3800] ;  /* 0x00380000a944783b */ /* 0x000fe20000000200 */
[C---:B------:R-:W-:Y:S03]  /*2a20*/  HMMA.16816.F32 R32, R92.reuse, R34, RZ ;  /* 0x000000225c20723c */ /* 0x040fe600000018ff */
[----:B------:R-:W-:Y:S04]  /*2a30*/  LDSM.16.M88.4 R116, [R172] ;  /* 0x00000000ac74783b */ /* 0x000fe80000000200 */
[----:B------:R-:W-:Y:S01]  /*2a40*/  LDSM.16.M88.4 R80, [R169+0x5800] ;  /* 0x00580000a950783b */ /* 0x000fe20000000200 */
[C---:B-----5:R-:W-:Y:S03]  /*2a50*/  HMMA.16816.F32 R44, R92.reuse, R40, RZ ;  /* 0x000000285c2c723c */ /* 0x060fe600000018ff */
[----:B------:R-:W-:Y:S04]  /*2a60*/  LDSM.16.M88.4 R108, [R168+0x5800] ;  /* 0x00580000a86c783b */ /* 0x000fe80000000200 */
[----:B------:R-:W-:Y:S01]  /*2a70*/  LDSM.16.M88.4 R120, [R168+0x4800] ;  /* 0x00480000a878783b */ /* 0x000fe20000000200 */
[----:B------:R-:W-:Y:S03]  /*2a80*/  HMMA.16816.F32 R40, R92, R42, RZ ;  /* 0x0000002a5c28723c */ /* 0x000fe600000018ff */
[----:B------:R-:W-:Y:S04]  /*2a90*/  LDSM.16.M88.4 R112, [R168+0x5000] ;  /* 0x00500000a870783b */ /* 0x000fe80000000200 */
[----:B------:R-:W-:Y:S01]  /*2aa0*/  LDSM.16.M88.4 R88, [R171] ;  /* 0x00000000ab58783b */ /* 0x000fe20000000200 */
[C---:B---3--:R-:W-:Y:S03]  /*2ab0*/  HMMA.16816.F32 R36, R76.reuse, R56, R36 ;  /* 0x000000384c24723c */ /* 0x048fe60000001824 */
[----:B------:R-:W-:Y:S04]  /*2ac0*/  LDSM.16.M88.4 R84, [R167+0x2000] ;  /* 0x00200000a754783b */ /* 0x000fe80000000200 */
[----:B------:R-:W0:Y:S01]  /*2ad0*/  LDGDEPBAR ;  /* 0x00000000000079af */ /* 0x000e220000000000 */
[----:B------:R-:W-:Y:S03]  /*2ae0*/  HMMA.16816.F32 R32, R76, R58, R32 ;  /* 0x0000003a4c20723c */ /* 0x000fe60000001820 */
[----:B------:R-:W3:Y:S05]  /*2af0*/  LDSM.16.M88.4 R56, [R169+0x5000] ;  /* 0x00500000a938783b */ /* 0x000eea0000000200 */
[C---:B------:R-:W-:Y:S08]  /*2b00*/  HMMA.16816.F32 R52, R92.reuse, R48, RZ ;  /* 0x000000305c34723c */ /* 0x040ff000000018ff */
[C---:B------:R-:W-:Y:S08]  /*2b10*/  HMMA.16816.F32 R28, R92.reuse, R24, RZ ;  /* 0x000000185c1c723c */ /* 0x040ff000000018ff */
[C---:B--2---:R-:W-:Y:S08]  /*2b20*/  HMMA.16816.F32 R20, R92.reuse, R16, RZ ;  /* 0x000000105c14723c */ /* 0x044ff000000018ff */
        /* <DEDUP_REMOVED lines=29> */
[----:B------:R-:W-:Y:S01]  /*2d00*/  HMMA.16816.F32 R16, R116, R58, R16 ;  /* 0x0000003a7410723c */ /* 0x000fe20000001810 */
[----:B------:R-:W3:Y:S07]  /*2d10*/  LDSM.16.M88.4 R56, [R167+0x5800] ;  /* 0x00580000a738783b */ /* 0x000eee0000000200 */
[C---:B------:R-:W-:Y:S08]  /*2d20*/  HMMA.16816.F32 R96, R76.reuse, R80, R96 ;  /* 0x000000504c60723c */ /* 0x040ff00000001860 */
[----:B------:R-:W-:Y:S01]  /*2d30*/  HMMA.16816.F32 R92, R76, R82, R92 ;  /* 0x000000524c5c723c */ /* 0x000fe2000000185c */
[----:B------:R-:W3:Y:S04]  /*2d40*/  LDSM.16.M88.4 R80, [R167+0x2800] ;  /* 0x00280000a750783b */ /* 0x000ee80000000200 */
[----:B------:R-:W3:Y:S03]  /*2d50*/  LDSM.16.M88.4 R76, [R167+0x3000] ;  /* 0x00300000a74c783b */ /* 0x000ee60000000200 */
[C---:B----4-:R-:W-:Y:S08]  /*2d60*/  HMMA.16816.F32 R52, R116.reuse, R72, R52 ;  /* 0x000000487434723c */ /* 0x050ff00000001834 */
[C---:B------:R-:W-:Y:S01]  /*2d70*/  HMMA.16816.F32 R48, R116.reuse, R74, R48 ;  /* 0x0000004a7430723c */ /* 0x040fe20000001830 */
[----:B------:R-:W4:Y:S07]  /*2d80*/  LDSM.16.M88.4 R72, [R167+0x3800] ;  /* 0x00380000a748783b */ /* 0x000f2e0000000200 */
[C---:B-----5:R-:W-:Y:S08]  /*2d90*/  HMMA.16816.F32 R44, R116.reuse, R68, R44 ;  /* 0x00000044742c723c */ /* 0x060ff0000000182c */
[C---:B------:R-:W-:Y:S01]  /*2da0*/  HMMA.16816.F32 R40, R116.reuse, R70, R40 ;  /* 0x000000467428723c */ /* 0x040fe20000001828 */
[----:B------:R-:W5:Y:S07]  /*2db0*/  LDSM.16.M88.4 R68, [R167+0x4000] ;  /* 0x00400000a744783b */ /* 0x000f6e0000000200 */
        /* <DEDUP_REMOVED lines=13> */
[----:B---3--:R-:W-:Y:S01]  /*2e90*/  HMMA.16816.F32 R96, R88, R56, R96 ;  /* 0x000000385860723c */ /* 0x008fe20000001860 */
[----:B------:R-:W-:-:S02]  /*2ea0*/  SHF.R.U32.HI R56, RZ, 0x2, R184 ;  /* 0x00000002ff387819 */ /* 0x000fc400000116b8 */
[----:B------:R-:W-:Y:S02]  /*2eb0*/  LOP3.LUT R57, R126, 0x1f0, RZ, 0xc0, !PT ;  /* 0x000001f07e397812 */ /* 0x000fe400078ec0ff */
[----:B------:R-:W-:Y:S02]  /*2ec0*/  LOP3.LUT R56, R56, 0x7, RZ, 0xc0, !PT ;  /* 0x0000000738387812 */ /* 0x000fe400078ec0ff */
[----:B------:R-:W-:Y:S01]  /*2ed0*/  IADD3 R0, PT, PT, R57, 0x1, R186 ;  /* 0x0000000139007810 */ /* 0x000fe20007ffe0ba */
[----:B------:R-:W-:Y:S03]  /*2ee0*/  HMMA.16816.F32 R52, R88, R84, R52 ;  /* 0x000000545834723c */ /* 0x000fe60000001834 */
[----:B------:R-:W-:Y:S01]  /*2ef0*/  IADD3 R57, PT, PT, -R133, R0, R56 ;  /* 0x0000000085397210 */ /* 0x000fe20007ffe138 */
[----:B------:R-:W-:-:S03]  /*2f00*/  IMAD.IADD R0, R125, 0x1, R134 ;  /* 0x000000017d007824 */ /* 0x000fc600078e0286 */
[--C-:B------:R-:W-:Y:S01]  /*2f10*/  IADD3 R57, PT, PT, R57, UR14, R124.reuse ;  /* 0x0000000e39397c10 */ /* 0x100fe2000fffe07c */
[----:B------:R-:W-:Y:S03]  /*2f20*/  HMMA.16816.F32 R48, R88, R86, R48 ;  /* 0x000000565830723c */ /* 0x000fe60000001830 */
[C---:B------:R-:W-:Y:S02]  /*2f30*/  VIMNMX R133, PT, PT, R57.reuse, R124, PT ;  /* 0x0000007c39857248 */ /* 0x040fe40003fe0100 */
[----:B------:R-:W-:-:S03]  /*2f40*/  VIADDMNMX R132, R57, 0x8, R124, PT ;  /* 0x0000000839847846 */ /* 0x000fc6000380017c */
        /* <DEDUP_REMOVED lines=8> */
[C---:B-1----:R-:W-:Y:S08]  /*2fd0*/  HMMA.16816.F32 R12, R88.reuse, R64, R12 ;  /* 0x00000040580c723c */ /* 0x042ff0000000180c */
        /* <DEDUP_REMOVED lines=17> */
.L_x_6382:
        /* <DEDUP_REMOVED lines=59> */
.L_x_6383:
        /* <DEDUP_REMOVED lines=29> */
.L_x_6381:
[C---:B------:R-:W-:Y:S01]  /*3670*/  VIADD R2, R0.reuse, 0x8 ;  /* 0x0000000800027836 */ /* 0x040fe20000000000 */
[----:B------:R-:W2:Y:S01]  /*3680*/  LDCU UR4, c[0x0][0x45c] ;  /* 0x00008b80ff0477ac */ /* 0x000ea20008000800 */
[----:B------:R-:W-:Y:S02]  /*3690*/  VIADD R56, R0, 0x1 ;  /* 0x0000000100387836 */ /* 0x000fe40000000000 */
[----:B------:R-:W-:Y:S01]  /*36a0*/  IMAD.IADD R170, R135, 0x1, R4 ;  /* 0x0000000187aa7824 */ /* 0x000fe200078e0204 */
[CC--:B------:R-:W-:Y:S02]  /*36b0*/  ISETP.GE.AND P4, PT, R2.reuse, R133.reuse, PT ;  /* 0x000000850200720c */ /* 0x0c0fe40003f86270 */
[-C--:B------:R-:W-:Y:S01]  /*36c0*/  ISETP.GE.AND P0, PT, R2, R132.reuse, PT ;  /* 0x000000840200720c */ /* 0x080fe20003f06270 */
[----:B------:R-:W-:Y:S01]  /*36d0*/  VIADD R2, R0, 0x10 ;  /* 0x0000001000027836 */ /* 0x000fe20000000000 */
[CC--:B------:R-:W-:Y:S02]  /*36e0*/  ISETP.GE.AND P6, PT, R56.reuse, R133.reuse, PT ;  /* 0x000000853800720c */ /* 0x0c0fe40003fc6270 */
[----:B------:R-:W-:Y:S01]  /*36f0*/  ISETP.GE.AND P3, PT, R56, R132, PT ;  /* 0x000000843800720c */ /* 0x000fe20003f66270 */
[----:B------:R-:W-:Y:S01]  /*3700*/  VIADD R56, R0, 0x9 ;  /* 0x0000000900387836 */ /* 0x000fe20000000000 */
[----:B-1----:R-:W-:Y:S01]  /*3710*/  FSEL R68, R48, -INF , !P4 ;  /* 0xff80000030447808 */ /* 0x002fe20006000000 */
[----:B------:R-:W-:Y:S01]  /*3720*/  VIADD R48, R0, 0x19 ;  /* 0x0000001900307836 */ /* 0x000fe20000000000 */
[----:B------:R-:W-:-:S02]  /*3730*/  ISETP.GE.AND P1, PT, R2, R133, PT ;  /* 0x000000850200720c */ /* 0x000fc40003f26270 */
[-C--:B------:R-:W-:Y:S01]  /*3740*/  ISETP.GE.AND P4, PT, R2, R132.reuse, PT ;  /* 0x000000840200720c */ /* 0x080fe20003f86270 */
[----:B------:R-:W-:Y:S01]  /*3750*/  VIADD R2, R0, 0x18 ;  /* 0x0000001800027836 */ /* 0x000fe20000000000 */
[C---:B------:R-:W-:Y:S02]  /*3760*/  ISETP.GE.AND P2, PT, R56.reuse, R133, PT ;  /* 0x000000853800720c */ /* 0x040fe40003f46270 */
[----:B------:R-:W-:Y:S01]  /*3770*/  ISETP.GE.AND P5, PT, R56, R132, PT ;  /* 0x000000843800720c */ /* 0x000fe20003fa6270 */
[----:B------:R-:W-:Y:S01]  /*3780*/  VIADD R56, R0, 0x11 ;  /* 0x0000001100387836 */ /* 0x000fe20000000000 */
[----:B------:R-:W-:Y:S01]  /*3790*/  FSEL R82, R44, -INF , !P1 ;  /* 0xff8000002c527808 */ /* 0x000fe20004800000 */
[----:B------:R-:W-:Y:S01]  /*37a0*/  VIADD R44, R0, 0x21 ;  /* 0x00000021002c7836 */ /* 0x000fe20000000000 */
[----:B------:R-:W-:Y:S02]  /*37b0*/  FSEL R75, R51, -INF , !P5 ;  /* 0xff800000334b7808 */ /* 0x000fe40006800000 */
        /* <DEDUP_REMOVED lines=8> */
[----:B------:R-:W-:Y:S01]  /*3840*/  FSEL R74, R40, -INF , !P5 ;  /* 0xff800000284a7808 */ /* 0x000fe20006800000 */
[----:B------:R-:W-:Y:S01]  /*3850*/  VIADD R40, R0, 0x29 ;  /* 0x0000002900287836 */ /* 0x000fe20000000000 */
[----:B------:R-:W-:Y:S02]  /*3860*/  FSEL R80, R45, -INF , !P0 ;  /* 0xff8000002d507808 */ /* 0x000fe40004000000 */
[C---:B------:R-:W-:Y:S02]  /*3870*/  ISETP.GE.AND P2, PT, R2.reuse, R133, PT ;  /* 0x000000850200720c */ /* 0x040fe40003f46270 */
[-C--:B------:R-:W-:Y:S01]  /*3880*/  ISETP.GE.AND P5, PT, R2, R132.reuse, PT ;  /* 0x000000840200720c */ /* 0x080fe20003fa6270 */
[----:B------:R-:W-:Y:S01]  /*3890*/  VIADD R2, R0, 0x28 ;  /* 0x0000002800027836 */ /* 0x000fe20000000000 */
[----:B------:R-:W-:Y:S02]  /*38a0*/  FSEL R73, R46, -INF , !P4 ;  /* 0xff8000002e497808 */ /* 0x000fe40006000000 */
[----:B------:R-:W-:-:S02]  /*38b0*/  ISETP.GE.AND P0, PT, R48, R132, PT ;  /* 0x000000843000720c */ /* 0x000fc40003f06270 */
[-C--:B------:R-:W-:Y:S02]  /*38c0*/  ISETP.GE.AND P4, PT, R48, R133.reuse, PT ;  /* 0x000000853000720c */ /* 0x080fe40003f86270 */
[----:B------:R-:W-:Y:S02]  /*38d0*/  FSEL R85, R43, -INF , !P0 ;  /* 0xff8000002b557808 */ /* 0x000fe40004000000 */
[----:B------:R-:W-:Y:S01]  /*38e0*/  FSEL R126, R36, -INF , !P2 ;  /* 0xff800000247e7808 */ /* 0x000fe20005000000 */
[----:B------:R-:W-:Y:S01]  /*38f0*/  VIADD R36, R0, 0x31 ;  /* 0x0000003100247836 */ /* 0x000fe20000000000 */
[----:B------:R-:W-:Y:S02]  /*3900*/  FSEL R72, R41, -INF , !P4 ;  /* 0xff80000029487808 */ /* 0x000fe40006000000 */
[C---:B------:R-:W-:Y:S02]  /*3910*/  ISETP.GE.AND P0, PT, R2.reuse, R133, PT ;  /* 0x000000850200720c */ /* 0x040fe40003f06270 */
[----:B------:R-:W-:Y:S01]  /*3920*/  ISETP.GE.AND P2, PT, R2, R132, PT ;  /* 0x000000840200720c */ /* 0x000fe20003f46270 */
[----:B------:R-:W-:Y:S01]  /*3930*/  VIADD R2, R0, 0x30 ;  /* 0x0000003000027836 */ /* 0x000fe20000000000 */
[----:B------:R-:W-:-:S02]  /*3940*/  FSEL R81, R42, -INF , !P1 ;  /* 0xff8000002a517808 */ /* 0x000fc40004800000 */
[C---:B------:R-:W-:Y:S02]  /*3950*/  ISETP.GE.AND P4, PT, R44.reuse, R132, PT ;  /* 0x000000842c00720c */ /* 0x040fe40003f86270 */
[-C--:B------:R-:W-:Y:S02]  /*3960*/  ISETP.GE.AND P1, PT, R44, R133.reuse, PT ;  /* 0x000000852c00720c */ /* 0x080fe40003f26270 */
[----:B------:R-:W-:Y:S02]  /*3970*/  FSEL R143, R39, -INF , !P4 ;  /* 0xff800000278f7808 */ /* 0x000fe40006000000 */
[----:B------:R-:W-:Y:S01]  /*3980*/  FSEL R50, R32, -INF , !P0 ;  /* 0xff80000020327808 */ /* 0x000fe20004000000 */
[----:B------:R-:W-:Y:S01]  /*3990*/  VIADD R32, R0, 0x39 ;  /* 0x0000003900207836 */ /* 0x000fe20000000000 */
[----:B------:R-:W-:Y:S02]  /*39a0*/  FSEL R136, R37, -INF , !P1 ;  /* 0xff80000025887808 */ /* 0x000fe40004800000 */
[----:B------:R-:W-:-:S02]  /*39b0*/  ISETP.GE.AND P4, PT, R2, R133, PT ;  /* 0x000000850200720c */ /* 0x000fc40003f86270 */
[-C--:B------:R-:W-:Y:S01]  /*39c0*/  ISETP.GE.AND P0, PT, R2, R132.reuse, PT ;  /* 0x000000840200720c */ /* 0x080fe20003f06270 */
[----:B------:R-:W-:Y:S01]  /*39d0*/  VIADD R2, R0, 0x38 ;  /* 0x0000003800027836 */ /* 0x000fe20000000000 */
[----:B------:R-:W-:Y:S02]  /*39e0*/  FSEL R145, R38, -INF , !P5 ;  /* 0xff80000026917808 */ /* 0x000fe40006800000 */
[C---:B------:R-:W-:Y:S02]  /*39f0*/  ISETP.GE.AND P1, PT, R40.reuse, R132, PT ;  /* 0x000000842800720c */ /* 0x040fe40003f26270 */
        /* <DEDUP_REMOVED lines=23> */
[----:B------:R-:W-:Y:S01]  /*3b70*/  ISETP.GE.AND P5, PT, R2, R132, PT ;  /* 0x000000840200720c */ /* 0x000fe20003fa6270 */
[----:B------:R-:W-:Y:S01]  /*3b80*/  VIADD R2, R0, 0x50 ;  /* 0x0000005000027836 */ /* 0x000fe20000000000 */
[----:B------:R-:W-:Y:S02]  /*3b90*/  FSEL R118, R16, -INF , !P2 ;  /* 0xff80000010767808 */ /* 0x000fe40005000000 */
[----:B------:R-:W-:Y:S02]  /*3ba0*/  FSEL R16, R53, -INF , !P6 ;  /* 0xff80000035107808 */ /* 0x000fe40007000000 */
[----:B------:R-:W-:Y:S02]  /*3bb0*/  ISETP.GE.AND P6, PT, R0, R133, PT ;  /* 0x000000850000720c */ /* 0x000fe40003fc6270 */
[----:B------:R-:W-:-:S02]  /*3bc0*/  FSEL R123, R22, -INF , !P1 ;  /* 0xff800000167b7808 */ /* 0x000fc40004800000 */
[-C--:B------:R-:W-:Y:S02]  /*3bd0*/  ISETP.GE.AND P1, PT, R24, R133.reuse, PT ;  /* 0x000000851800720c */ /* 0x080fe40003f26270 */
[----:B------:R-:W-:Y:S02]  /*3be0*/  FSEL R119, R18, -INF , !P5 ;  /* 0xff80000012777808 */ /* 0x000fe40006800000 */
[----:B------:R-:W-:Y:S02]  /*3bf0*/  FSEL R141, R30, -INF , !P0 ;  /* 0xff8000001e8d7808 */ /* 0x000fe40004000000 */
[-C--:B------:R-:W-:Y:S02]  /*3c00*/  ISETP.GE.AND P5, PT, R20, R133.reuse, PT ;  /* 0x000000851400720c */ /* 0x080fe40003fa6270 */
[----:B------:R-:W-:Y:S02]  /*3c10*/  ISETP.GE.AND P0, PT, R32, R133, PT ;  /* 0x000000852000720c */ /* 0x000fe40003f06270 */
[----:B------:R-:W-:-:S02]  /*3c20*/  FSEL R52, R52, -INF , !P6 ;  /* 0xff80000034347808 */ /* 0x000fc40007000000 */
[----:B------:R-:W-:Y:S01]  /*3c30*/  FSEL R116, R17, -INF , !P1 ;  /* 0xff80000011747808 */ /* 0x000fe20004800000 */
[----:B------:R-:W-:Y:S01]  /*3c40*/  VIADD R17, R0, 0x58 ;  /* 0x0000005800117836 */ /* 0x000fe20000000000 */
[----:B------:R-:W-:Y:S02]  /*3c50*/  ISETP.GE.AND P1, PT, R20, R132, PT ;  /* 0x000000841400720c */ /* 0x000fe40003f26270 */
[----:B------:R-:W-:Y:S02]  /*3c60*/  FSEL R112, R13, -INF , !P5 ;  /* 0xff8000000d707808 */ /* 0x000fe40006800000 */
[----:B------:R-:W-:Y:S02]  /*3c70*/  FSEL R115, R26, -INF , !P4 ;  /* 0xff8000001a737808 */ /* 0x000fe40006000000 */
[----:B------:R-:W-:Y:S02]  /*3c80*/  FSEL R66, R25, -INF , !P0 ;  /* 0xff80000019427808 */ /* 0x000fe40004000000 */
[----:B------:R-:W-:-:S02]  /*3c90*/  FMNMX3.FTZ R13, R52, R16, R68, !PT ;  /* 0x00000010340d7276 */ /* 0x000fc40007810044 */
[C---:B------:R-:W-:Y:S02]  /*3ca0*/  ISETP.GE.AND P4, PT, R28.reuse, R133, PT ;  /* 0x000000851c00720c */ /* 0x040fe40003f86270 */
[----:B------:R-:W-:Y:S02]  /*3cb0*/  ISETP.GE.AND P0, PT, R28, R132, PT ;  /* 0x000000841c00720c */ /* 0x000fe40003f06270 */
[----:B------:R-:W-:Y:S02]  /*3cc0*/  FSEL R111, R15, -INF , !P1 ;  /* 0xff8000000f6f7808 */ /* 0x000fe40004800000 */
[----:B------:R-:W-:Y:S02]  /*3cd0*/  FMNMX3.FTZ R15, R13, R70, R82, !PT ;  /* 0x000000460d0f7276 */ /* 0x000fe40007810052 */
[----:B------:R-:W-:Y:S02]  /*3ce0*/  FSEL R122, R21, -INF , !P4 ;  /* 0xff800000157a7808 */ /* 0x000fe40006000000 */
[----:B------:R-:W-:-:S02]  /*3cf0*/  FSEL R117, R23, -INF , !P0 ;  /* 0xff80000017757808 */ /* 0x000fc40004000000 */
[----:B------:R-:W-:Y:S02]  /*3d00*/  ISETP.GE.AND P4, PT, R24, R132, PT ;  /* 0x000000841800720c */ /* 0x000fe40003f86270 */
[-C--:B------:R-:W-:Y:S02]  /*3d10*/  ISETP.GE.AND P0, PT, R2, R133.reuse, PT ;  /* 0x000000850200720c */ /* 0x080fe40003f06270 */
[----:B------:R-:W-:Y:S02]  /*3d20*/  FMNMX3.FTZ R15, R15, R80, R74, !PT ;  /* 0x000000500f0f7276 */ /* 0x000fe4000781004a */
[----:B------:R-:W-:Y:S02]  /*3d30*/  FSEL R121, R19, -INF , !P4 ;  /* 0xff80000013797808 */ /* 0x000fe40006000000 */
[----:B------:R-:W-:Y:S01]  /*3d40*/  FSEL R108, R12, -INF , !P0 ;  /* 0xff8000000c6c7808 */ /* 0x000fe20004000000 */
[----:B------:R-:W-:Y:S01]  /*3d50*/  VIADD R12, R0, 0x70 ;  /* 0x00000070000c7836 */ /* 0x000fe20000000000 */
[----:B------:R-:W-:-:S02]  /*3d60*/  ISETP.GE.AND P4, PT, R17, R133, PT ;  /* 0x000000851100720c */ /* 0x000fc40003f86270 */
[----:B------:R-:W-:Y:S02]  /*3d70*/  ISETP.GE.AND P0, PT, R17, R132, PT ;  /* 0x000000841100720c */ /* 0x000fe40003f06270 */
[----:B------:R-:W-:Y:S01]  /*3d80*/  FMNMX3.FTZ R17, R15, R72, R126, !PT ;  /* 0x000000480f117276 */ /* 0x000fe2000781007e */
[C---:B------:R-:W-:Y:S01]  /*3d90*/  VIADD R15, R0.reuse, 0x68 ;  /* 0x00000068000f7836 */ /* 0x040fe20000000000 */
[----:B------:R-:W-:Y:S02]  /*3da0*/  ISETP.GE.AND P1, PT, R0, R132, PT ;  /* 0x000000840000720c */ /* 0x000fe40003f26270 */
[----:B------:R-:W-:Y:S02]  /*3db0*/  FMNMX3.FTZ R17, R17, R136, R50, !PT ;  /* 0x0000008811117276 */ /* 0x000fe40007810032 */
[----:B------:R-:W-:Y:S01]  /*3dc0*/  ISETP.GE.AND P2, PT, R2, R132, PT ;  /* 0x000000840200720c */ /* 0x000fe20003f46270 */
[----:B------:R-:W-:Y:S01]  /*3dd0*/  VIADD R2, R0, 0x59 ;  /* 0x0000005900027836 */ /* 0x000fe20000000000 */
[----:B------:R-:W-:-:S02]  /*3de0*/  FSEL R55, R55, -INF , !P3 ;  /* 0xff80000037377808 */ /* 0x000fc40005800000 */
[----:B------:R-:W-:Y:S02]  /*3df0*/  FSEL R13, R54, -INF , !P1 ;  /* 0xff800000360d7808 */ /* 0x000fe40004800000 */
[----:B------:R-:W-:Y:S02]  /*3e00*/  FMNMX3.FTZ R17, R17, R44, R58, !PT ;  /* 0x0000002c11117276 */ /* 0x000fe4000781003a */
[----:B------:R-:W-:Y:S01]  /*3e10*/  FSEL R109, R14, -INF , !P2 ;  /* 0xff8000000e6d7808 */ /* 0x000fe20005000000 */
[----:B------:R-:W-:Y:S01]  /*3e20*/  VIADD R14, R0, 0x69 ;  /* 0x00000069000e7836 */ /* 0x000fe20000000000 */
[----:B------:R-:W-:Y:S02]  /*3e30*/  ISETP.GE.AND P2, PT, R2, R133, PT ;  /* 0x000000850200720c */ /* 0x000fe40003f46270 */
[----:B------:R-:W-:Y:S02]  /*3e40*/  FMNMX3.FTZ R18, R13, R55, R77, !PT ;  /* 0x000000370d127276 */ /* 0x000fe4000781004d */
[----:B------:R-:W-:-:S02]  /*3e50*/  FMNMX3.FTZ R17, R17, R124, R60, !PT ;  /* 0x0000007c11117276 */ /* 0x000fc4000781003c */
[----:B------:R-:W-:Y:S01]  /*3e60*/  ISETP.GE.AND P5, PT, R2, R132, PT ;  /* 0x000000840200720c */ /* 0x000fe20003fa6270 */
[----:B------:R-:W-:Y:S01]  /*3e70*/  VIADD R2, R0, 0x60 ;  /* 0x0000006000027836 */ /* 0x000fe20000000000 */
[----:B------:R-:W-:Y:S02]  /*3e80*/  FSEL R114, R9, -INF , !P2 ;  /* 0xff80000009727808 */ /* 0x000fe40005000000 */
[----:B------:R-:W-:Y:S02]  /*3e90*/  FMNMX3.FTZ R18, R18, R75, R73, !PT ;  /* 0x0000004b12127276 */ /* 0x000fe40007810049 */
[----:B------:R-:W-:Y:S02]  /*3ea0*/  FMNMX3.FTZ R9, R17, R66, R120, !PT ;  /* 0x0000004211097276 */ /* 0x000fe40007810078 */
[----:B------:R-:W-:Y:S02]  /*3eb0*/  FMNMX3.FTZ R18, R18, R83, R81, !PT ;  /* 0x0000005312127276 */ /* 0x000fe40007810051 */
[----:B------:R-:W-:-:S02]  /*3ec0*/  FMNMX3.FTZ R9, R9, R122, R118, !PT ;  /* 0x0000007a09097276 */ /* 0x000fc40007810076 */
[C---:B------:R-:W-:Y:S02]  /*3ed0*/  ISETP.GE.AND P6, PT, R2.reuse, R133, PT ;  /* 0x000000850200720c */ /* 0x040fe40003fc6270 */
[----:B------:R-:W-:Y:S01]  /*3ee0*/  ISETP.GE.AND P3, PT, R2, R132, PT ;  /* 0x000000840200720c */ /* 0x000fe20003f66270 */
[----:B------:R-:W-:Y:S01]  /*3ef0*/  VIADD R2, R0, 0x61 ;  /* 0x0000006100027836 */ /* 0x000fe20000000000 */
[----:B------:R-:W-:Y:S02]  /*3f00*/  FMNMX3.FTZ R18, R18, R85, R145, !PT ;  /* 0x0000005512127276 */ /* 0x000fe40007810091 */
[----:B------:R-:W-:Y:S01]  /*3f10*/  FSEL R110, R8, -INF , !P4 ;  /* 0xff800000086e7808 */ /* 0x000fe20006000000 */
[----:B------:R-:W-:Y:S01]  /*3f20*/  VIADD R8, R0, 0x71 ;  /* 0x0000007100087836 */ /* 0x000fe20000000000 */
[----:B------:R-:W-:Y:S02]  /*3f30*/  FMNMX3.FTZ R9, R9, R116, R108, !PT ;  /* 0x0000007409097276 */ /* 0x000fe4000781006c */
[----:B------:R-:W-:-:S02]  /*3f40*/  ISETP.GE.AND P4, PT, R2, R133, PT ;  /* 0x000000850200720c */ /* 0x000fc40003f86270 */
[----:B------:R-:W-:Y:S02]  /*3f50*/  FMNMX3.FTZ R18, R18, R143, R65, !PT ;  /* 0x0000008f12127276 */ /* 0x000fe40007810041 */
[-C--:B------:R-:W-:Y:S02]  /*3f60*/  ISETP.GE.AND P2, PT, R15, R133.reuse, PT ;  /* 0x000000850f00720c */ /* 0x080fe40003f46270 */
[----:B------:R-:W-:Y:S02]  /*3f70*/  FSEL R62, R104, -INF , !P6 ;  /* 0xff800000683e7808 */ /* 0x000fe40007000000 */
[----:B------:R-:W-:Y:S02]  /*3f80*/  FMNMX3.FTZ R9, R9, R112, R110, !PT ;  /* 0x0000007009097276 */ /* 0x000fe4000781006e */
        /* <DEDUP_REMOVED lines=23> */
[----:B------:R-:W-:Y:S02]  /*4100*/  FSEL R105, R10, -INF , !P0 ;  /* 0xff8000000a697808 */ /* 0x000fe40004000000 */
[----:B------:R-:W-:Y:S02]  /*4110*/  FMNMX3.FTZ R10, R18, R121, R109, !PT ;  /* 0x00000079120a7276 */ /* 0x000fe4000781006d */
[----:B------:R-:W-:Y:S02]  /*4120*/  FMNMX.FTZ R9, R30, R9, !PT ;  /* 0x000000091e097209 */ /* 0x000fe40007810000 */
[-C--:B------:R-:W-:Y:S02]  /*4130*/  ISETP.GE.AND P0, PT, R12, R132.reuse, PT ;  /* 0x000000840c00720c */ /* 0x080fe40003f06270 */
[----:B------:R-:W-:Y:S02]  /*4140*/  FMNMX3.FTZ R12, R10, R111, R105, !PT ;  /* 0x0000006f0a0c7276 */ /* 0x000fe40007810069 */
[----:B------:R-:W-:Y:S01]  /*4150*/  ISETP.GE.AND P2, PT, R15, R132, PT ;  /* 0x000000840f00720c */ /* 0x000fe20003f46270 */
[----:B------:R-:W1:Y:S01]  /*4160*/  SHFL.BFLY PT, R10, R9, 0x2, 0x1f ;  /* 0x0c401f00090a7f89 */ /* 0x000e6200000e0000 */
[----:B------:R-:W-:-:S02]  /*4170*/  FSEL R113, R11, -INF , !P5 ;  /* 0xff8000000b717808 */ /* 0x000fc40006800000 */
[----:B------:R-:W-:Y:S02]  /*4180*/  FSEL R63, R106, -INF , !P3 ;  /* 0xff8000006a3f7808 */ /* 0x000fe40005800000 */
[-C--:B------:R-:W-:Y:S02]  /*4190*/  ISETP.GE.AND P4, PT, R14, R132.reuse, PT ;  /* 0x000000840e00720c */ /* 0x080fe40003f86270 */
[----:B------:R-:W-:Y:S02]  /*41a0*/  FSEL R59, R107, -INF , !P1 ;  /* 0xff8000006b3b7808 */ /* 0x000fe40004800000 */
[----:B------:R-:W-:Y:S02]  /*41b0*/  FSEL R61, R102, -INF , !P2 ;  /* 0xff800000663d7808 */ /* 0x000fe40005000000 */
[----:B------:R-:W-:Y:S02]  /*41c0*/  FMNMX3.FTZ R12, R12, R113, R63, !PT ;  /* 0x000000710c0c7276 */ /* 0x000fe4000781003f */
[----:B------:R-:W-:-:S02]  /*41d0*/  ISETP.GE.AND P3, PT, R8, R132, PT ;  /* 0x000000840800720c */ /* 0x000fc40003f66270 */
[-C--:B------:R-:W-:Y:S02]  /*41e0*/  ISETP.GE.AND P1, PT, R2, R132.reuse, PT ;  /* 0x000000840200720c */ /* 0x080fe40003f26270 */
        /* <DEDUP_REMOVED lines=9> */
[----:B-1----:R-:W-:Y:S02]  /*4280*/  FMNMX.FTZ R11, R9, R10, !PT ;  /* 0x0000000a090b7209 */ /* 0x002fe40007810000 */
[----:B------:R-:W-:-:S02]  /*4290*/  FMNMX.FTZ R8, R25, R8, !PT ;  /* 0x0000000819087209 */ /* 0x000fc40007810000 */
[----:B------:R-:W-:Y:S01]  /*42a0*/  LEA R170, R170, UR5, 0x1 ;  /* 0x00000005aaaa7c11 */ /* 0x000fe2000f8e08ff */
[----:B------:R-:W1:Y:S04]  /*42b0*/  SHFL.BFLY PT, R2, R11, 0x1, 0x1f ;  /* 0x0c201f000b027f89 */ /* 0x000e6800000e0000 */
[----:B------:R-:W3:Y:S01]  /*42c0*/  SHFL.BFLY PT, R9, R8, 0x2, 0x1f ;  /* 0x0c401f0008097f89 */ /* 0x000ee200000e0000 */
[--C-:B------:R-:W-:Y:S02]  /*42d0*/  IMAD.IADD R166, R3, 0x1, R170.reuse ;  /* 0x0000000103a67824 */ /* 0x100fe400078e02aa */
[----:B------:R-:W-:-:S03]  /*42e0*/  IMAD.IADD R165, R5, 0x1, R170 ;  /* 0x0000000105a57824 */ /* 0x000fc600078e02aa */
[----:B------:R-:W-:Y:S01]  /*42f0*/  LDSM.16.MT88.4 R20, [R166+0x6800] ;  /* 0x00680000a614783b */ /* 0x000fe20000004200 */
[----:B------:R-:W-:-:S03]  /*4300*/  IMAD.IADD R164, R3, 0x1, R165 ;  /* 0x0000000103a47824 */ /* 0x000fc600078e02a5 */
        /* <DEDUP_REMOVED lines=86> */
[----:B------:R-:W-:Y:S01]  /*4870*/  FADD.FTZ R48, R51, R48 ;  /* 0x0000003033307221 */ /* 0x000fe20000010000 */
        /* <DEDUP_REMOVED lines=9> */
[----:B--2---:R-:W-:Y:S01]  /*4910*/  HMMA.16816.F32 R96, R88, R68, RZ ;  /* 0x000000445860723c */ /* 0x004fe200000018ff */
[----:B------:R-:W-:Y:S01]  /*4920*/  FADD.FTZ R40, R40, R41 ;  /* 0x0000002928287221 */ /* 0x000fe20000010000 */
[--C-:B------:R-:W-:Y:S01]  /*4930*/  FFMA.FTZ R30, R35, UR4, -R24.reuse ;  /* 0x00000004231e7c23 */ /* 0x100fe20008010818 */
[--C-:B------:R-:W-:Y:S01]  /*4940*/  FFMA.FTZ R33, R33, UR4, -R24.reuse ;  /* 0x0000000421217c23 */ /* 0x100fe20008010818 */
[----:B------:R-:W-:Y:S01]  /*4950*/  FFMA.FTZ R27, R27, UR4, -R24 ;  /* 0x000000041b1b7c23 */ /* 0x000fe20008010818 */
[----:B------:R-:W-:-:S02]  /*4960*/  ISETP.GT.AND P0, PT, R127, R178, PT ;  /* 0x000000b27f00720c */ /* 0x000fc40003f04270 */
        /* <DEDUP_REMOVED lines=11> */
[----:B------:R-:W-:Y:S01]  /*4a20*/  HMMA.16816.F32 R84, R88, R8, RZ ;  /* 0x000000085854723c */ /* 0x000fe200000018ff */
        /* <DEDUP_REMOVED lines=36> */
[----:B----4-:R-:W-:Y:S02]  /*4c70*/  F2FP.F16.F32.PACK_AB R9, R50, R53 ;  /* 0x000000353209723e */ /* 0x010fe400000000ff */
[----:B------:R-:W-:-:S05]  /*4c80*/  F2FP.F16.F32.PACK_AB R11, R55, R52 ;  /* 0x00000034370b723e */ /* 0x000fca00000000ff */
        /* <DEDUP_REMOVED lines=23> */
[----:B-----5:R-:W-:Y:S02]  /*4e00*/  F2FP.F16.F32.PACK_AB R9, R101, R66 ;  /* 0x000000426509723e */ /* 0x020fe400000000ff */
[----:B------:R-:W-:-:S05]  /*4e10*/  F2FP.F16.F32.PACK_AB R11, R103, R100 ;  /* 0x00000064670b723e */ /* 0x000fca00000000ff */
[----:B------:R-:W-:Y:S02]  /*4e20*/  MUFU.EX2 R106, R106 ;  /* 0x0000006a006a7308 */ /* 0x000fe40000000800 */
[C---:B------:R-:W-:Y:S06]  /*4e30*/  HMMA.16816.F32 R96, R8.reuse, R16, R96 ;  /* 0x000000100860723c */ /* 0x040fec0000001860 */
        /* <DEDUP_REMOVED lines=22> */
[----:B-1----:R-:W-:-:S07]  /*4fa0*/  F2FP.F16.F32.PACK_AB R11, R119, R116 ;  /* 0x00000074770b723e */ /* 0x002fce00000000ff */
[C---:B------:R-:W-:Y:S01]  /*4fb0*/  HMMA.16816.F32 R96, R8.reuse, R12, R96 ;  /* 0x0000000c0860723c */ /* 0x040fe20000001860 */
[----:B------:R-:W1:Y:S07]  /*4fc0*/  MUFU.EX2 R112, R112 ;  /* 0x0000007000707308 */ /* 0x000e6e0000000800 */
        /* <DEDUP_REMOVED lines=46> */
[----:B----4-:R-:W-:-:S07]  /*52b0*/  F2FP.F16.F32.PACK_AB R11, R64, R59 ;  /* 0x0000003b400b723e */ /* 0x010fce00000000ff */
[C---:B-----5:R-:W-:Y:S08]  /*52c0*/  HMMA.16816.F32 R96, R8.reuse, R16, R96 ;  /* 0x000000100860723c */ /* 0x060ff00000001860 */
[C---:B------:R-:W-:Y:S01]  /*52d0*/  HMMA.16816.F32 R68, R8.reuse, R18, R68 ;  /* 0x000000120844723c */ /* 0x040fe20000001844 */
[----:B------:R-:W1:Y:S07]  /*52e0*/  LDSM.16.MT88.4 R16, [R164+0x9000] ;  /* 0x00900000a410783b */ /* 0x000e6e0000004200 */
[C---:B--2---:R-:W-:Y:S08]  /*52f0*/  HMMA.16816.F32 R72, R8.reuse, R12, R72 ;  /* 0x0000000c0848723c */ /* 0x044ff00000001848 */
[C---:B------:R-:W-:Y:S01]  /*5300*/  HMMA.16816.F32 R76, R8.reuse, R14, R76 ;  /* 0x0000000e084c723c */ /* 0x040fe2000000184c */
[----:B------:R-:W2:Y:S07]  /*5310*/  LDSM.16.MT88.4 R12, [R170+0x9800] ;  /* 0x00980000aa0c783b */ /* 0x000eae0000004200 */
[----:B---3--:R-:W-:Y:S01]  /*5320*/  HMMA.16816.F32 R80, R8, R20, R80 ;  /* 0x000000140850723c */ /* 0x008fe20000001850 */
        /* <DEDUP_REMOVED lines=9> */
[----:B------:R-:W3:Y:S01]  /*53c0*/  LDSM.16.MT88.4 R20, [R166+0x9800] ;  /* 0x00980000a614783b */ /* 0x000ee20000004200 */
[----:B------:R-:W4:Y:S01]  /*53d0*/  MUFU.EX2 R5, R5 ;  /* 0x0000000500057308 */ /* 0x000f220000000800 */
        /* <DEDUP_REMOVED lines=20> */
[----:B----4-:R-:W-:Y:S02]  /*5520*/  F2FP.F16.F32.PACK_AB R11, R5, R26 ;  /* 0x0000001a050b723e */ /* 0x010fe400000000ff */
        /* <DEDUP_REMOVED lines=36> */
[----:B------:R-:W-:-:S06]  /*5770*/  FADD.FTZ R192, R5, R26 ;  /* 0x0000001a05c07221 */ /* 0x000fcc0000010000 */
[----:B------:R-:W-:Y:S01]  /*5780*/  HMMA.16816.F32 R88, R8, R14, R88 ;  /* 0x0000000e0858723c */ /* 0x000fe20000001858 */
[----:B------:R-:W-:-:S04]  /*5790*/  NOP ;  /* 0x0000000000007918 */ /* 0x000fc80000000000 */
        /* <DEDUP_REMOVED lines=65> */
.L_x_6385:
[----:B------:R-:W-:Y:S01]  /*5bb0*/  UMOV UR6, URZ ;  /* 0x000000ff00067c82 */ /* 0x000fe20008000000 */
[----:B------:R-:W-:Y:S01]  /*5bc0*/  IMAD.SHL.U32 R4, R6, 0x80, RZ ;  /* 0x0000008006047824 */ /* 0x000fe200078e00ff */
[----:B------:R-:W-:-:S05]  /*5bd0*/  IADD3 R3, P0, PT, RZ, -UR6, RZ ;  /* 0x80000006ff037c10 */ /* 0x000fca000ff1e0ff */
[----:B------:R-:W-:-:S05]  /*5be0*/  IMAD.X R4, RZ, RZ, ~R4, P0 ;  /* 0x000000ffff047224 */ /* 0x000fca00000e0e04 */
[----:B------:R-:W-:-:S04]  /*5bf0*/  SHF.R.S64 R3, R3, 0x1f, R4 ;  /* 0x0000001f03037819 */ /* 0x000fc80000001004 */
[----:B------:R-:W-:-:S04]  /*5c00*/  IADD3 R182, P0, PT, R3, R182, RZ ;  /* 0x000000b603b67210 */ /* 0x000fc80007f1e0ff */
[----:B------:R-:W-:-:S09]  /*5c10*/  LEA.HI.X.SX32 R183, R4, R183, 0x1, P0 ;  /* 0x000000b704b77211 */ /* 0x000fd200000f0eff */
.L_x_6386:
        /* <DEDUP_REMOVED lines=22> */
[----:B------:R-:W-:Y:S01]  /*5d80*/  IMAD.X R25, R19, 0x1, R6, P1 ;  /* 0x0000000113197824 */ /* 0x000fe200008e0606 */
[----:B------:R2:W-:Y:S01]  /*5d90*/  LDGSTS.E.BYPASS.LTC128B.128 [R130+0x8800], desc[UR16][R18.64] ;  /* 0x0880000012827fae */ /* 0x0005e2000b981a10 */
[----:B------:R-:W-:-:S02]  /*5da0*/  IMAD R3, R131, 0x80, R134 ;  /* 0x0000008083037824 */ /* 0x000fc400078e0286 */
[----:B------:R-:W-:Y:S01]  /*5db0*/  IMAD.X R27, R25, 0x1, R6, P0 ;  /* 0x00000001191b7824 */ /* 0x000fe200000e0606 */
[----:B------:R-:W-:Y:S04]  /*5dc0*/  LDGSTS.E.BYPASS.LTC128B.128 [R130+0x9000], desc[UR16][R24.64] ;  /* 0x0900000018827fae */ /* 0x000fe8000b981a10 */
[----:B------:R3:W-:Y:S04]  /*5dd0*/  LDGSTS.E.BYPASS.LTC128B.128 [R130+0x9800], desc[UR16][R26.64] ;  /* 0x098000001a827fae */ /* 0x0007e8000b981a10 */
[----:B------:R-:W-:Y:S04]  /*5de0*/  LDSM.16.M88.4 R20, [R175] ;  /* 0x00000000af14783b */ /* 0x000fe80000000200 */
[----:B------:R-:W2:Y:S04]  /*5df0*/  LDSM.16.M88.4 R12, [R174+0x2000] ;  /* 0x00200000ae0c783b */ /* 0x000ea80000000200 */
[----:B-1----:R-:W1:Y:S04]  /*5e00*/  LDSM.16.M88.4 R4, [R174+0x2800] ;  /* 0x00280000ae04783b */ /* 0x002e680000000200 */
[----:B------:R-:W4:Y:S04]  /*5e10*/  LDSM.16.M88.4 R60, [R174+0x3000] ;  /* 0x00300000ae3c783b */ /* 0x000f280000000200 */
[----:B------:R-:W5:Y:S04]  /*5e20*/  LDSM.16.M88.4 R52, [R174+0x3800] ;  /* 0x00380000ae34783b */ /* 0x000f680000000200 */
[----:B------:R-:W3:Y:S04]  /*5e30*/  LDSM.16.M88.4 R44, [R174+0x4000] ;  /* 0x00400000ae2c783b */ /* 0x000ee80000000200 */
[----:B------:R-:W3:Y:S04]  /*5e40*/  LDSM.16.M88.4 R36, [R174+0x4800] ;  /* 0x00480000ae24783b */ /* 0x000ee80000000200 */
[----:B------:R-:W3:Y:S04]  /*5e50*/  LDSM.16.M88.4 R28, [R174+0x5000] ;  /* 0x00500000ae1c783b */ /* 0x000ee80000000200 */
[----:B------:R-:W3:Y:S04]  /*5e60*/  LDSM.16.M88.4 R108, [R174+0x5800] ;  /* 0x00580000ae6c783b */ /* 0x000ee80000000200 */
[----:B------:R-:W-:Y:S04]  /*5e70*/  LDSM.16.M88.4 R124, [R173] ;  /* 0x00000000ad7c783b */ /* 0x000fe80000000200 */
[----:B------:R-:W3:Y:S01]  /*5e80*/  LDSM.16.M88.4 R104, [R169+0x2000] ;  /* 0x00200000a968783b */ /* 0x000ee20000000200 */
[C---:B--2---:R-:W-:Y:S03]  /*5e90*/  HMMA.16816.F32 R16, R20.reuse, R12, RZ ;  /* 0x0000000c1410723c */ /* 0x044fe600000018ff */
[----:B------:R-:W2:Y:S04]  /*5ea0*/  LDSM.16.M88.4 R100, [R169+0x2800] ;  /* 0x00280000a964783b */ /* 0x000ea80000000200 */
[----:B------:R-:W2:Y:S01]  /*5eb0*/  LDSM.16.M88.4 R116, [R169+0x3800] ;  /* 0x00380000a974783b */ /* 0x000ea20000000200 */
[C---:B------:R-:W-:Y:S03]  /*5ec0*/  HMMA.16816.F32 R12, R20.reuse, R14, RZ ;  /* 0x0000000e140c723c */ /* 0x040fe600000018ff */
[----:B------:R-:W-:Y:S04]  /*5ed0*/  LDSM.16.M88.4 R120, [R169+0x3000] ;  /* 0x00300000a978783b */ /* 0x000fe80000000200 */
[----:B------:R-:W-:Y:S01]  /*5ee0*/  LDSM.16.M88.4 R112, [R169+0x4000] ;  /* 0x00400000a970783b */ /* 0x000fe20000000200 */
[C---:B-1----:R-:W-:Y:S03]  /*5ef0*/  HMMA.16816.F32 R8, R20.reuse, R4, RZ ;  /* 0x000000041408723c */ /* 0x042fe600000018ff */
[----:B------:R-:W0:Y:S05]  /*5f00*/  LDGDEPBAR ;  /* 0x00000000000079af */ /* 0x000e2a0000000000 */
[C---:B----4-:R-:W-:Y:S08]  /*5f10*/  HMMA.16816.F32 R64, R20.reuse, R60, RZ ;  /* 0x0000003c1440723c */ /* 0x050ff000000018ff */
[C---:B-----5:R-:W-:Y:S08]  /*5f20*/  HMMA.16816.F32 R56, R20.reuse, R52, RZ ;  /* 0x000000341438723c */ /* 0x060ff000000018ff */
        /* <DEDUP_REMOVED lines=19> */
[C---:B-1----:R-:W-:Y:S08]  /*6060*/  HMMA.16816.F32 R40, R124.reuse, R108, R40 ;  /* 0x0000006c7c28723c */ /* 0x042ff00000001828 */
[C---:B------:R-:W-:Y:S01]  /*6070*/  HMMA.16816.F32 R36, R124.reuse, R110, R36 ;  /* 0x0000006e7c24723c */ /* 0x040fe20000001824 */
[----:B------:R-:W-:Y:S07]  /*6080*/  LDSM.16.M88.4 R108, [R172] ;  /* 0x00000000ac6c783b */ /* 0x000fee0000000200 */
[C---:B---3--:R-:W-:Y:S08]  /*6090*/  HMMA.16816.F32 R32, R124.reuse, R104, R32 ;  /* 0x000000687c20723c */ /* 0x048ff00000001820 */
        /* <DEDUP_REMOVED lines=10> */
[C---:B------:R-:W-:Y:S08]  /*6140*/  HMMA.16816.F32 R48, R124.reuse, R112, R48 ;  /* 0x000000707c30723c */ /* 0x040ff00000001830 */
[----:B------:R-:W-:Y:S01]  /*6150*/  HMMA.16816.F32 R44, R124, R114, R44 ;  /* 0x000000727c2c723c */ /* 0x000fe2000000182c */
[----:B------:R-:W4:Y:S01]  /*6160*/  LDSM.16.M88.4 R112, [R168+0x3000] ;  /* 0x00300000a870783b */ /* 0x000f220000000200 */
[----:B------:R-:W-:-:S06]  /*6170*/  VIADD R127, R131, 0xfffffffe ;  /* 0xfffffffe837f7836 */ /* 0x000fcc0000000000 */
[C---:B-1----:R-:W-:Y:S08]  /*6180*/  HMMA.16816.F32 R16, R108.reuse, R104, R16 ;  /* 0x000000686c10723c */ /* 0x042ff00000001810 */
[C---:B------:R-:W-:Y:S01]  /*6190*/  HMMA.16816.F32 R12, R108.reuse, R106, R12 ;  /* 0x0000006a6c0c723c */ /* 0x040fe2000000180c */
[----:B------:R-:W1:Y:S07]  /*61a0*/  LDSM.16.M88.4 R104, [R168+0x4800] ;  /* 0x00480000a868783b */ /* 0x000e6e0000000200 */
[C---:B---3--:R-:W-:Y:S08]  /*61b0*/  HMMA.16816.F32 R8, R108.reuse, R116, R8 ;  /* 0x000000746c08723c */ /* 0x048ff00000001808 */
[C---:B------:R-:W-:Y:S01]  /*61c0*/  HMMA.16816.F32 R4, R108.reuse, R118, R4 ;  /* 0x000000766c04723c */ /* 0x040fe20000001804 */
[----:B------:R-:W-:Y:S07]  /*61d0*/  LDSM.16.M88.4 R116, [R171] ;  /* 0x00000000ab74783b */ /* 0x000fee0000000200 */
[C---:B--2---:R-:W-:Y:S08]  /*61e0*/  HMMA.16816.F32 R48, R108.reuse, R100, R48 ;  /* 0x000000646c30723c */ /* 0x044ff00000001830 */
[C---:B------:R-:W-:Y:S01]  /*61f0*/  HMMA.16816.F32 R44, R108.reuse, R102, R44 ;  /* 0x000000666c2c723c */ /* 0x040fe2000000182c */
[----:B------:R-:W2:Y:S07]  /*6200*/  LDSM.16.M88.4 R100, [R167+0x2000] ;  /* 0x00200000a764783b */ /* 0x000eae0000000200 */
[C---:B----4-:R-:W-:Y:S08]  /*6210*/  HMMA.16816.F32 R64, R108.reuse, R112, R64 ;  /* 0x000000706c40723c */ /* 0x050ff00000001840 */
[C---:B------:R-:W-:Y:S01]  /*6220*/  HMMA.16816.F32 R60, R108.reuse, R114, R60 ;  /* 0x000000726c3c723c */ /* 0x040fe2000000183c */
[----:B------:R-:W3:Y:S07]  /*6230*/  LDSM.16.M88.4 R112, [R168+0x5000] ;  /* 0x00500000a870783b */ /* 0x000eee0000000200 */
[C---:B------:R-:W-:Y:S08]  /*6240*/  HMMA.16816.F32 R56, R108.reuse, R120, R56 ;  /* 0x000000786c38723c */ /* 0x040ff00000001838 */
[C---:B------:R-:W-:Y:S01]  /*6250*/  HMMA.16816.F32 R52, R108.reuse, R122, R52 ;  /* 0x0000007a6c34723c */ /* 0x040fe20000001834 */
[----:B------:R-:W4:Y:S07]  /*6260*/  LDSM.16.M88.4 R120, [R168+0x5800] ;  /* 0x00580000a878783b */ /* 0x000f2e0000000200 */
[C---:B-1----:R-:W-:Y:S08]  /*6270*/  HMMA.16816.F32 R40, R108.reuse, R104, R40 ;  /* 0x000000686c28723c */ /* 0x042ff00000001828 */
[----:B------:R-:W-:Y:S01]  /*6280*/  HMMA.16816.F32 R36, R108, R106, R36 ;  /* 0x0000006a6c24723c */ /* 0x000fe20000001824 */
[----:B------:R-:W1:Y:S07]  /*6290*/  LDSM.16.M88.4 R104, [R167+0x2800] ;  /* 0x00280000a768783b */ /* 0x000e6e0000000200 */
[----:B--2---:R-:W-:Y:S01]  /*62a0*/  HMMA.16816.F32 R16, R116, R100, R16 ;  /* 0x000000647410723c */ /* 0x004fe20000001810 */
[----:B------:R-:W-:-:S02]  /*62b0*/  VIADD R100, R3, 0xffffff00 ;  /* 0xffffff0003647836 */ /* 0x000fc40000000000 */
[----:B------:R-:W-:-:S03]  /*62c0*/  VIADD R101, R3, 0xffffff09 ;  /* 0xffffff0903657836 */ /* 0x000fc60000000000 */
[CC--:B------:R-:W-:Y:S02]  /*62d0*/  ISETP.GE.AND P1, PT, R100.reuse, R133.reuse, PT ;  /* 0x000000856400720c */ /* 0x0c0fe40003f26270 */
[----:B------:R-:W-:Y:S01]  /*62e0*/  HMMA.16816.F32 R12, R116, R102, R12 ;  /* 0x00000066740c723c */ /* 0x000fe2000000180c */
[----:B------:R-:W-:Y:S01]  /*62f0*/  ISETP.GE.AND P0, PT, R100, R132, PT ;  /* 0x000000846400720c */ /* 0x000fe20003f06270 */
[----:B------:R-:W-:Y:S01]  /*6300*/  VIADD R100, R3, 0xffffff01 ;  /* 0xffffff0103647836 */ /* 0x000fe20000000000 */
[----:B------:R-:W-:Y:S01]  /*6310*/  ISETP.GE.AND P2, PT, R101, R133, PT ;  /* 0x000000856500720c */ /* 0x000fe20003f46270 */
[----:B------:R-:W-:-:S03]  /*6320*/  VIADD R102, R3, 0xffffff08 ;  /* 0xffffff0803667836 */ /* 0x000fc60000000000 */
[CC--:B------:R-:W-:Y:S01]  /*6330*/  ISETP.GE.AND P6, PT, R100.reuse, R133.reuse, PT ;  /* 0x000000856400720c */ /* 0x0c0fe20003fc6270 */
[C---:B---3--:R-:W-:Y:S01]  /*6340*/  HMMA.16816.F32 R32, R108.reuse, R112, R32 ;  /* 0x000000706c20723c */ /* 0x048fe20000001820 */
[----:B------:R-:W-:Y:S01]  /*6350*/  ISETP.GE.AND P3, PT, R100, R132, PT ;  /* 0x000000846400720c */ /* 0x000fe20003f66270 */
[----:B------:R-:W-:Y:S01]  /*6360*/  VIADD R100, R3, 0xffffff10 ;  /* 0xffffff1003647836 */ /* 0x000fe20000000000 */
[----:B------:R-:W-:Y:S02]  /*6370*/  ISETP.GE.AND P5, PT, R102, R133, PT ;  /* 0x000000856600720c */ /* 0x000fe40003fa6270 */
[----:B------:R-:W-:Y:S02]  /*6380*/  FSEL R187, R18, -INF , !P0 ;  /* 0xff80000012bb7808 */ /* 0x000fe40004000000 */
[----:B------:R-:W-:Y:S01]  /*6390*/  FSEL R16, R16, -INF , !P1 ;  /* 0xff80000010107808 */ /* 0x000fe20004800000 */
[----:B------:R-:W-:Y:S01]  /*63a0*/  HMMA.16816.F32 R28, R108, R114, R28 ;  /* 0x000000726c1c723c */ /* 0x000fe2000000181c */
[----:B------:R-:W-:-:S02]  /*63b0*/  FSEL R18, R17, -INF , !P6 ;  /* 0xff80000011127808 */ /* 0x000fc40007000000 */
[-C--:B------:R-:W-:Y:S02]  /*63c0*/  ISETP.GE.AND P4, PT, R102, R132.reuse, PT ;  /* 0x000000846600720c */ /* 0x080fe40003f86270 */
[-C--:B------:R-:W-:Y:S02]  /*63d0*/  ISETP.GE.AND P1, PT, R101, R132.reuse, PT ;  /* 0x000000846500720c */ /* 0x080fe40003f26270 */
[C---:B------:R-:W-:Y:S01]  /*63e0*/  ISETP.GE.AND P0, PT, R100.reuse, R133, PT ;  /* 0x000000856400720c */ /* 0x040fe20003f06270 */
[----:B----4-:R-:W-:Y:S01]  /*63f0*/  HMMA.16816.F32 R24, R108, R120, R24 ;  /* 0x000000786c18723c */ /* 0x010fe20000001818 */
[----:B------:R-:W-:Y:S02]  /*6400*/  ISETP.GE.AND P6, PT, R100, R132, PT ;  /* 0x000000846400720c */ /* 0x000fe40003fc6270 */
[----:B------:R-:W-:Y:S01]  /*6410*/  FSEL R196, R12, -INF , !P5 ;  /* 0xff8000000cc47808 */ /* 0x000fe20006800000 */
[----:B------:R-:W2:Y:S01]  /*6420*/  LDSM.16.M88.4 R100, [R167+0x3800] ;  /* 0x00380000a764783b */ /* 0x000ea20000000200 */
[----:B------:R-:W-:Y:S01]  /*6430*/  VIADD R12, R3, 0xffffff18 ;  /* 0xffffff18030c7836 */ /* 0x000fe20000000000 */
[----:B------:R-:W-:-:S02]  /*6440*/  FSEL R17, R14, -INF , !P4 ;  /* 0xff8000000e117808 */ /* 0x000fc40006000000 */
[----:B------:R-:W-:Y:S01]  /*6450*/  HMMA.16816.F32 R20, R108, R122, R20 ;  /* 0x0000007a6c14723c */ /* 0x000fe20000001814 */
[----:B------:R-:W3:Y:S01]  /*6460*/  LDSM.16.M88.4 R108, [R167+0x3000] ;  /* 0x00300000a76c783b */ /* 0x000ee20000000200 */
[----:B------:R-:W-:Y:S02]  /*6470*/  FSEL R19, R19, -INF , !P3 ;  /* 0xff80000013137808 */ /* 0x000fe40005800000 */
[----:B------:R-:W-:Y:S02]  /*6480*/  ISETP.GE.AND P4, PT, R12, R133, PT ;  /* 0x000000850c00720c */ /* 0x000fe40003f86270 */
[----:B------:R-:W-:Y:S02]  /*6490*/  FSEL R191, R15, -INF , !P1 ;  /* 0xff8000000fbf7808 */ /* 0x000fe40004800000 */
[----:B-1----:R-:W-:Y:S01]  /*64a0*/  HMMA.16816.F32 R8, R116, R104, R8 ;  /* 0x000000687408723c */ /* 0x002fe20000001808 */
[----:B------:R-:W-:-:S05]  /*64b0*/  VIADD R104, R3, 0xffffff11 ;  /* 0xffffff1103687836 */ /* 0x000fca0000000000 */
[----:B------:R-:W-:Y:S02]  /*64c0*/  ISETP.GE.AND P3, PT, R104, R133, PT ;  /* 0x000000856800720c */ /* 0x000fe40003f66270 */
[----:B------:R-:W-:Y:S01]  /*64d0*/  HMMA.16816.F32 R4, R116, R106, R4 ;  /* 0x0000006a7404723c */ /* 0x000fe20000001804 */
[----:B------:R-:W-:Y:S02]  /*64e0*/  FSEL R106, R13, -INF , !P2 ;  /* 0xff8000000d6a7808 */ /* 0x000fe40005000000 */
[-C--:B------:R-:W-:Y:S01]  /*64f0*/  ISETP.GE.AND P2, PT, R12, R132.reuse, PT ;  /* 0x000000840c00720c */ /* 0x080fe20003f46270 */
[C---:B------:R-:W-:Y:S01]  /*6500*/  VIADD R12, R3.reuse, 0xffffff20 ;  /* 0xffffff20030c7836 */ /* 0x040fe20000000000 */
[----:B------:R-:W-:Y:S01]  /*6510*/  ISETP.GE.AND P5, PT, R104, R132, PT ;  /* 0x000000846800720c */ /* 0x000fe20003fa6270 */
[----:B------:R-:W-:-:S05]  /*6520*/  VIADD R104, R3, 0xffffff19 ;  /* 0xffffff1903687836 */ /* 0x000fca0000000000 */
[----:B------:R-:W-:Y:S02]  /*6530*/  FSEL R181, R10, -INF , !P6 ;  /* 0xff8000000ab57808 */ /* 0x000fe40007000000 */
[----:B------:R-:W-:Y:S01]  /*6540*/  FSEL R190, R9, -INF , !P3 ;  /* 0xff80000009be7808 */ /* 0x000fe20005800000 */
[C---:B------:R-:W-:Y:S01]  /*6550*/  VIADD R9, R3.reuse, 0xffffff39 ;  /* 0xffffff3903097836 */ /* 0x040fe20000000000 */
[CC--:B------:R-:W-:Y:S02]  /*6560*/  ISETP.GE.AND P6, PT, R12.reuse, R133.reuse, PT ;  /* 0x000000850c00720c */ /* 0x0c0fe40003fc6270 */
[----:B------:R-:W-:Y:S02]  /*6570*/  ISETP.GE.AND P3, PT, R12, R132, PT ;  /* 0x000000840c00720c */ /* 0x000fe40003f66270 */
[----:B------:R-:W1:Y:S01]  /*6580*/  LDSM.16.M88.4 R12, [R167+0x4000] ;  /* 0x00400000a70c783b */ /* 0x000e620000000200 */
[----:B------:R-:W-:Y:S01]  /*6590*/  FSEL R194, R8, -INF , !P0 ;  /* 0xff80000008c27808 */ /* 0x000fe20004000000 */
[----:B------:R-:W-:Y:S01]  /*65a0*/  VIADD R8, R3, 0xffffff21 ;  /* 0xffffff2103087836 */ /* 0x000fe20000000000 */
[----:B------:R-:W-:Y:S01]  /*65b0*/  FSEL R163, R11, -INF , !P5 ;  /* 0xff8000000ba37808 */ /* 0x000fe20006800000 */
[----:B--2---:R-:W-:Y:S01]  /*65c0*/  HMMA.16816.F32 R56, R116, R100, R56 ;  /* 0x000000647438723c */ /* 0x004fe20000001838 */
[----:B------:R-:W-:Y:S01]  /*65d0*/  FSEL R162, R4, -INF , !P4 ;  /* 0xff80000004a27808 */ /* 0x000fe20006000000 */
[----:B------:R-:W-:Y:S01]  /*65e0*/  VIADD R4, R3, 0xffffff28 ;  /* 0xffffff2803047836 */ /* 0x000fe20000000000 */
[----:B------:R-:W-:-:S02]  /*65f0*/  ISETP.GE.AND P5, PT, R8, R133, PT ;  /* 0x000000850800720c */ /* 0x000fc40003fa6270 */
[-C--:B------:R-:W-:Y:S01]  /*6600*/  ISETP.GE.AND P4, PT, R8, R132.reuse, PT ;  /* 0x000000840800720c */ /* 0x080fe20003f86270 */
[----:B------:R-:W-:Y:S01]  /*6610*/  VIADD R8, R3, 0xffffff29 ;  /* 0xffffff2903087836 */ /* 0x000fe20000000000 */
[----:B------:R-:W-:Y:S01]  /*6620*/  ISETP.GE.AND P0, PT, R104, R132, PT ;  /* 0x000000846800720c */ /* 0x000fe20003f06270 */
[C---:B---3--:R-:W-:Y:S01]  /*6630*/  HMMA.16816.F32 R64, R116.reuse, R108, R64 ;  /* 0x0000006c7440723c */ /* 0x048fe20000001840 */
[----:B------:R-:W-:Y:S02]  /*6640*/  FSEL R161, R6, -INF , !P2 ;  /* 0xff80000006a17808 */ /* 0x000fe40005000000 */
[----:B------:R-:W-:Y:S02]  /*6650*/  FSEL R159, R7, -INF , !P0 ;  /* 0xff800000079f7808 */ /* 0x000fe40004000000 */
[-C--:B------:R-:W-:Y:S02]  /*6660*/  ISETP.GE.AND P0, PT, R8, R133.reuse, PT ;  /* 0x000000850800720c */ /* 0x080fe40003f06270 */
[-C--:B------:R-:W-:Y:S01]  /*6670*/  ISETP.GE.AND P1, PT, R104, R133.reuse, PT ;  /* 0x000000856800720c */ /* 0x080fe20003f26270 */
[----:B------:R-:W-:Y:S01]  /*6680*/  HMMA.16816.F32 R60, R116, R110, R60 ;  /* 0x0000006e743c723c */ /* 0x000fe2000000183c */
[----:B------:R-:W-:-:S02]  /*6690*/  ISETP.GE.AND P2, PT, R4, R133, PT ;  /* 0x000000850400720c */ /* 0x000fc40003f46270 */
[----:B------:R-:W-:Y:S02]  /*66a0*/  FSEL R160, R5, -INF , !P1 ;  /* 0xff80000005a07808 */ /* 0x000fe40004800000 */
[-C--:B------:R-:W-:Y:S01]  /*66b0*/  ISETP.GE.AND P1, PT, R4, R132.reuse, PT ;  /* 0x000000840400720c */ /* 0x080fe20003f26270 */
[C---:B------:R-:W-:Y:S02]  /*66c0*/  VIADD R4, R3.reuse, 0xffffff30 ;  /* 0xffffff3003047836 */ /* 0x040fe40000000000 */
[----:B------:R-:W-:Y:S03]  /*66d0*/  HMMA.16816.F32 R52, R116, R102, R52 ;  /* 0x000000667434723c */ /* 0x000fe60000001834 */
[----:B------:R-:W-:Y:S02]  /*66e0*/  FSEL R158, R64, -INF , !P6 ;  /* 0xff800000409e7808 */ /* 0x000fe40007000000 */
[----:B------:R-:W-:Y:S01]  /*66f0*/  ISETP.GE.AND P6, PT, R8, R132, PT ;  /* 0x000000840800720c */ /* 0x000fe20003fc6270 */
[----:B------:R-:W-:Y:S01]  /*6700*/  VIADD R8, R3, 0xffffff31 ;  /* 0xffffff3103087836 */ /* 0x000fe20000000000 */
[----:B------:R-:W-:-:S02]  /*6710*/  FSEL R153, R67, -INF , !P4 ;  /* 0xff80000043997808 */ /* 0x000fc40006000000 */
        /* <DEDUP_REMOVED lines=12> */
[----:B------:R-:W-:Y:S02]  /*67e0*/  ISETP.GE.AND P5, PT, R4, R132, PT ;  /* 0x000000840400720c */ /* 0x000fe40003fa6270 */
[----:B------:R-:W-:Y:S01]  /*67f0*/  ISETP.GE.AND P1, PT, R8, R133, PT ;  /* 0x000000850800720c */ /* 0x000fe20003f26270 */
[----:B------:R-:W1:Y:S01]  /*6800*/  LDSM.16.M88.4 R4, [R167+0x4800] ;  /* 0x00480000a704783b */ /* 0x000e620000000200 */
[----:B------:R-:W-:Y:S02]  /*6810*/  FSEL R143, R59, -INF , !P2 ;  /* 0xff8000003b8f7808 */ /* 0x000fe40005000000 */
[----:B------:R-:W-:Y:S02]  /*6820*/  FSEL R146, R52, -INF , !P1 ;  /* 0xff80000034927808 */ /* 0x000fe40004800000 */
[----:B------:R-:W-:Y:S02]  /*6830*/  FSEL R152, R61, -INF , !P0 ;  /* 0xff8000003d987808 */ /* 0x000fe40004000000 */
[----:B------:R-:W-:-:S02]  /*6840*/  FSEL R151, R63, -INF , !P6 ;  /* 0xff8000003f977808 */ /* 0x000fc40007000000 */
[CC--:B------:R-:W-:Y:S02]  /*6850*/  ISETP.GE.AND P2, PT, R12.reuse, R133.reuse, PT ;  /* 0x000000850c00720c */ /* 0x0c0fe40003f46270 */
[-C--:B------:R-:W-:Y:S01]  /*6860*/  ISETP.GE.AND P1, PT, R12, R132.reuse, PT ;  /* 0x000000840c00720c */ /* 0x080fe20003f26270 */
[C---:B------:R-:W-:Y:S01]  /*6870*/  VIADD R12, R3.reuse, 0xffffff48 ;  /* 0xffffff48030c7836 */ /* 0x040fe20000000000 */
[----:B------:R-:W-:Y:S01]  /*6880*/  ISETP.GE.AND P0, PT, R8, R132, PT ;  /* 0x000000840800720c */ /* 0x000fe20003f06270 */
[----:B------:R-:W-:Y:S01]  /*6890*/  VIADD R8, R3, 0xffffff40 ;  /* 0xffffff4003087836 */ /* 0x000fe20000000000 */
[----:B------:R-:W-:Y:S02]  /*68a0*/  ISETP.GE.AND P6, PT, R9, R133, PT ;  /* 0x000000850900720c */ /* 0x000fe40003fc6270 */
[----:B------:R-:W-:Y:S02]  /*68b0*/  FSEL R145, R54, -INF , !P0 ;  /* 0xff80000036917808 */ /* 0x000fe40004000000 */
        /* <DEDUP_REMOVED lines=8> */
[CC--:B------:R-:W-:Y:S02]  /*6940*/  ISETP.GE.AND P5, PT, R8.reuse, R133.reuse, PT ;  /* 0x000000850800720c */ /* 0x0c0fe40003fa6270 */
[----:B------:R-:W-:Y:S02]  /*6950*/  ISETP.GE.AND P4, PT, R8, R132, PT ;  /* 0x000000840800720c */ /* 0x000fe40003f86270 */
[----:B------:R-:W2:Y:S01]  /*6960*/  LDSM.16.M88.4 R8, [R167+0x5000] ;  /* 0x00500000a708783b */ /* 0x000ea20000000200 */
[----:B------:R-:W-:Y:S02]  /*6970*/  FSEL R147, R55, -INF , !P3 ;  /* 0xff80000037937808 */ /* 0x000fe40005800000 */
[----:B------:R-:W-:Y:S01]  /*6980*/  FSEL R142, R48, -INF , !P5 ;  /* 0xff800000308e7808 */ /* 0x000fe20006800000 */
[----:B-1----:R-:W-:Y:S01]  /*6990*/  HMMA.16816.F32 R40, R116, R4, R40 ;  /* 0x000000047428723c */ /* 0x002fe20000001828 */
[----:B------:R-:W-:Y:S01]  /*69a0*/  FSEL R141, R50, -INF , !P4 ;  /* 0xff800000328d7808 */ /* 0x000fe20006000000 */
[----:B------:R-:W-:Y:S01]  /*69b0*/  VIADD R4, R3, 0xffffff51 ;  /* 0xffffff5103047836 */ /* 0x000fe20000000000 */
[----:B------:R-:W-:Y:S01]  /*69c0*/  FSEL R140, R49, -INF , !P2 ;  /* 0xff800000318c7808 */ /* 0x000fe20005000000 */
[----:B------:R-:W-:Y:S01]  /*69d0*/  VIADD R5, R3, 0xffffff59 ;  /* 0xffffff5903057836 */ /* 0x000fe20000000000 */
[----:B------:R-:W-:-:S02]  /*69e0*/  ISETP.GE.AND P3, PT, R13, R133, PT ;  /* 0x000000850d00720c */ /* 0x000fc40003f66270 */
[-C--:B------:R-:W-:Y:S01]  /*69f0*/  ISETP.GE.AND P5, PT, R13, R132.reuse, PT ;  /* 0x000000840d00720c */ /* 0x080fe20003fa6270 */
[----:B------:R-:W-:Y:S01]  /*6a00*/  HMMA.16816.F32 R36, R116, R6, R36 ;  /* 0x000000067424723c */ /* 0x000fe20000001824 */
[C---:B------:R-:W-:Y:S02]  /*6a10*/  ISETP.GE.AND P4, PT, R12.reuse, R133, PT ;  /* 0x000000850c00720c */ /* 0x040fe40003f86270 */
[----:B------:R-:W-:Y:S02]  /*6a20*/  ISETP.GE.AND P2, PT, R12, R132, PT ;  /* 0x000000840c00720c */ /* 0x000fe40003f46270 */
[----:B------:R-:W1:Y:S01]  /*6a30*/  LDSM.16.M88.4 R12, [R167+0x5800] ;  /* 0x00580000a70c783b */ /* 0x000e620000000200 */
[----:B------:R-:W-:Y:S01]  /*6a40*/  FSEL R135, R51, -INF , !P1 ;  /* 0xff80000033877808 */ /* 0x000fe20004800000 */
[----:B------:R-:W-:-:S04]  /*6a50*/  DEPBAR.LE SB0, 0x0 ;  /* 0x000080000000791a */ /* 0x000fc80000000000 */
        /* <DEDUP_REMOVED lines=10> */
[----:B------:R-:W-:Y:S01]  /*6b00*/  FSEL R134, R41, -INF , !P1 ;  /* 0xff80000029867808 */ /* 0x000fe20004800000 */
[----:B--2---:R-:W-:Y:S01]  /*6b10*/  HMMA.16816.F32 R32, R116, R8, R32 ;  /* 0x000000087420723c */ /* 0x004fe20000001820 */
[----:B------:R-:W-:Y:S02]  /*6b20*/  FSEL R137, R47, -INF , !P5 ;  /* 0xff8000002f897808 */ /* 0x000fe40006800000 */
[----:B------:R-:W-:Y:S02]  /*6b30*/  FSEL R126, R40, -INF , !P4 ;  /* 0xff800000287e7808 */ /* 0x000fe40006000000 */
[----:B------:R-:W-:-:S02]  /*6b40*/  ISETP.GE.AND P2, PT, R4, R133, PT ;  /* 0x000000850400720c */ /* 0x000fc40003f46270 */
[-C--:B------:R-:W-:Y:S01]  /*6b50*/  ISETP.GE.AND P1, PT, R4, R132.reuse, PT ;  /* 0x000000840400720c */ /* 0x080fe20003f26270 */
[----:B------:R-:W-:Y:S01]  /*6b60*/  VIADD R4, R3, 0xffffff68 ;  /* 0xffffff6803047836 */ /* 0x000fe20000000000 */
[CC--:B------:R-:W-:Y:S01]  /*6b70*/  ISETP.GE.AND P5, PT, R5.reuse, R133.reuse, PT ;  /* 0x000000850500720c */ /* 0x0c0fe20003fa6270 */
[C---:B------:R-:W-:Y:S01]  /*6b80*/  HMMA.16816.F32 R28, R116.reuse, R10, R28 ;  /* 0x0000000a741c723c */ /* 0x040fe2000000181c */
[----:B------:R-:W-:Y:S01]  /*6b90*/  ISETP.GE.AND P4, PT, R5, R132, PT ;  /* 0x000000840500720c */ /* 0x000fe20003f86270 */
[----:B------:R-:W-:Y:S01]  /*6ba0*/  VIADD R5, R3, 0xffffff61 ;  /* 0xffffff6103057836 */ /* 0x000fe20000000000 */
[----:B------:R-:W-:Y:S02]  /*6bb0*/  FSEL R123, R38, -INF , !P3 ;  /* 0xff800000267b7808 */ /* 0x000fe40005800000 */
[----:B------:R-:W-:Y:S02]  /*6bc0*/  FSEL R122, R37, -INF , !P5 ;  /* 0xff800000257a7808 */ /* 0x000fe40006800000 */
[----:B------:R-:W-:Y:S01]  /*6bd0*/  FSEL R115, R43, -INF , !P0 ;  /* 0xff8000002b737808 */ /* 0x000fe20004000000 */
[----:B-1----:R-:W-:Y:S01]  /*6be0*/  HMMA.16816.F32 R24, R116, R12, R24 ;  /* 0x0000000c7418723c */ /* 0x002fe20000001818 */
[----:B------:R-:W-:-:S02]  /*6bf0*/  ISETP.GE.AND P3, PT, R4, R133, PT ;  /* 0x000000850400720c */ /* 0x000fc40003f66270 */
[-C--:B------:R-:W-:Y:S01]  /*6c00*/  ISETP.GE.AND P5, PT, R4, R132.reuse, PT ;  /* 0x000000840400720c */ /* 0x080fe20003fa6270 */
[----:B------:R-:W-:Y:S01]  /*6c10*/  VIADD R4, R3, 0xffffff70 ;  /* 0xffffff7003047836 */ /* 0x000fe20000000000 */
[C---:B------:R-:W-:Y:S02]  /*6c20*/  ISETP.GE.AND P0, PT, R5.reuse, R133, PT ;  /* 0x000000850500720c */ /* 0x040fe40003f06270 */
[----:B------:R-:W-:Y:S01]  /*6c30*/  FSEL R124, R36, -INF , !P6 ;  /* 0xff800000247c7808 */ /* 0x000fe20007000000 */
[----:B------:R-:W-:Y:S01]  /*6c40*/  HMMA.16816.F32 R20, R116, R14, R20 ;  /* 0x0000000e7414723c */ /* 0x000fe20000001814 */
[----:B------:R-:W-:Y:S01]  /*6c50*/  BAR.SYNC.DEFER_BLOCKING 0x0 ;  /* 0x0000000000007b1d */ /* 0x000fe20000010000 */
[-C--:B------:R-:W-:Y:S01]  /*6c60*/  ISETP.GE.AND P6, PT, R5, R132.reuse, PT ;  /* 0x000000840500720c */ /* 0x080fe20003fc6270 */
[----:B------:R-:W-:Y:S01]  /*6c70*/  VIADD R5, R3, 0xffffff69 ;  /* 0xffffff6903057836 */ /* 0x000fe20000000000 */
[----:B------:R-:W-:Y:S02]  /*6c80*/  FSEL R112, R33, -INF , !P0 ;  /* 0xff80000021707808 */ /* 0x000fe40004000000 */
[----:B------:R-:W-:-:S02]  /*6c90*/  ISETP.GE.AND P0, PT, R4, R132, PT ;  /* 0x000000840400720c */ /* 0x000fc40003f06270 */
[----:B------:R-:W-:Y:S02]  /*6ca0*/  FSEL R121, R39, -INF , !P4 ;  /* 0xff80000027797808 */ /* 0x000fe40006000000 */
[----:B------:R-:W-:Y:S02]  /*6cb0*/  FSEL R120, R32, -INF , !P2 ;  /* 0xff80000020787808 */ /* 0x000fe40005000000 */
[C---:B------:R-:W-:Y:S02]  /*6cc0*/  ISETP.GE.AND P4, PT, R5.reuse, R133, PT ;  /* 0x000000850500720c */ /* 0x040fe40003f86270 */
[----:B------:R-:W-:Y:S01]  /*6cd0*/  ISETP.GE.AND P2, PT, R5, R132, PT ;  /* 0x000000840500720c */ /* 0x000fe20003f46270 */
[----:B------:R-:W-:Y:S01]  /*6ce0*/  VIADD R5, R3, 0xffffff71 ;  /* 0xffffff7103057836 */ /* 0x000fe20000000000 */
[----:B------:R-:W-:Y:S02]  /*6cf0*/  FSEL R59, R26, -INF , !P0 ;  /* 0xff8000001a3b7808 */ /* 0x000fe40004000000 */
[----:B------:R-:W-:-:S02]  /*6d00*/  ISETP.GT.AND P0, PT, R127, R178, PT ;  /* 0x000000b27f00720c */ /* 0x000fc40003f04270 */
        /* <DEDUP_REMOVED lines=87> */
.L_x_6388:
[----:B------:R-:W-:Y:S01]  /*7280*/  UMOV UR6, URZ ;  /* 0x000000ff00067c82 */ /* 0x000fe20008000000 */
[----:B------:R-:W-:Y:S01]  /*7290*/  IMAD.SHL.U32 R4, R128, 0x80, RZ ;  /* 0x0000008080047824 */ /* 0x000fe200078e00ff */
[----:B------:R-:W-:-:S05]  /*72a0*/  IADD3 R5, P0, PT, RZ, -UR6, RZ ;  /* 0x80000006ff057c10 */ /* 0x000fca000ff1e0ff */
[----:B------:R-:W-:-:S05]  /*72b0*/  IMAD.X R4, RZ, RZ, ~R4, P0 ;  /* 0x000000ffff047224 */ /* 0x000fca00000e0e04 */
[----:B------:R-:W-:-:S04]  /*72c0*/  SHF.R.S64 R5, R5, 0x1f, R4 ;  /* 0x0000001f05057819 */ /* 0x000fc80000001004 */
[----:B------:R-:W-:-:S04]  /*72d0*/  IADD3 R180, P0, PT, R5, R180, RZ ;  /* 0x000000b405b47210 */ /* 0x000fc80007f1e0ff */
[----:B------:R-:W-:-:S09]  /*72e0*/  LEA.HI.X.SX32 R179, R4, R179, 0x1, P0 ;  /* 0x000000b304b37211 */ /* 0x000fd200000f0eff */
.L_x_6389:
        /* <DEDUP_REMOVED lines=30> */
.L_x_6387:
        /* <DEDUP_REMOVED lines=57> */
[--C-:B------:R-:W-:Y:S01]  /*7860*/  FFMA.FTZ R65, R17, UR4, -R100.reuse ;  /* 0x0000000411417c23 */ /* 0x100fe20008010864 */
[----:B------:R-:W-:Y:S01]  /*7870*/  FADD.FTZ R5, R0, -R5 ;  /* 0x8000000500057221 */ /* 0x000fe20000010000 */
[----:B------:R-:W1:Y:S01]  /*7880*/  LDSM.16.MT88.4 R16, [R170+0x6000] ;  /* 0x00600000aa10783b */ /* 0x000e620000004200 */
[--C-:B------:R-:W-:Y:S01]  /*7890*/  FFMA.FTZ R101, R106, UR4, -R105.reuse ;  /* 0x000000046a657c23 */ /* 0x100fe20008010869 */
[----:B------:R-:W-:Y:S01]  /*78a0*/  FMUL.FTZ R108, R4, UR4 ;  /* 0x00000004046c7c20 */ /* 0x000fe20008410000 */
[----:B------:R-:W-:Y:S01]  /*78b0*/  FMUL.FTZ R106, R5, UR4 ;  /* 0x00000004056a7c20 */ /* 0x000fe20008410000 */
[--C-:B------:R-:W-:Y:S01]  /*78c0*/  FFMA.FTZ R102, R196, UR4, -R105.reuse ;  /* 0x00000004c4667c23 */ /* 0x100fe20008010869 */
[--C-:B------:R-:W-:Y:S01]  /*78d0*/  FFMA.FTZ R67, R187, UR4, -R100.reuse ;  /* 0x00000004bb437c23 */ /* 0x100fe20008010864 */
[--C-:B------:R-:W-:Y:S01]  /*78e0*/  FFMA.FTZ R2, R191, UR4, -R100.reuse ;  /* 0x00000004bf027c23 */ /* 0x100fe20008010864 */
[----:B------:R-:W2:Y:S01]  /*78f0*/  LDSM.16.MT88.4 R4, [R166+0x6000] ;  /* 0x00600000a604783b */ /* 0x000ea20000004200 */
        /* <DEDUP_REMOVED lines=35> */
[----:B------:R-:W-:Y:S01]  /*7b30*/  FFMA.FTZ R59, R59, UR4, -R100 ;  /* 0x000000043b3b7c23 */ /* 0x000fe20008010864 */
[----:B------:R-:W-:-:S04]  /*7b40*/  ISETP.GT.AND P0, PT, R127, R178, PT ;  /* 0x000000b27f00720c */ /* 0x000fc80003f04270 */
[----:B------:R-:W3:Y:S01]  /*7b50*/  MUFU.EX2 R66, R66 ;  /* 0x0000004200427308 */ /* 0x000ee20000000800 */
[----:B----4-:R-:W-:-:S07]  /*7b60*/  F2FP.F16.F32.PACK_AB R10, R101, R102 ;  /* 0x00000066650a723e */ /* 0x010fce00000000ff */
[----:B------:R-:W-:Y:S01]  /*7b70*/  MUFU.EX2 R65, R65 ;  /* 0x0000004100417308 */ /* 0x000fe20000000800 */
[----:B------:R-:W-:-:S07]  /*7b80*/  @P0 IADD3 R131, PT, PT, R131, -0x3, RZ ;  /* 0xfffffffd83830810 */ /* 0x000fce0007ffe0ff */
[----:B------:R-:W4:Y:S01]  /*7b90*/  MUFU.EX2 R2, R2 ;  /* 0x0000000200027308 */ /* 0x000f220000000800 */
[----:B---3--:R-:W-:-:S07]  /*7ba0*/  F2FP.F16.F32.PACK_AB R9, R66, R67 ;  /* 0x000000434209723e */ /* 0x008fce00000000ff */
[----:B------:R-:W3:Y:S08]  /*7bb0*/  MUFU.EX2 R108, R108 ;  /* 0x0000006c006c7308 */ /* 0x000ef00000000800 */
[----:B------:R-:W5:Y:S01]  /*7bc0*/  MUFU.EX2 R106, R106 ;  /* 0x0000006a006a7308 */ /* 0x000f620000000800 */
[----:B----4-:R-:W-:-:S07]  /*7bd0*/  F2FP.F16.F32.PACK_AB R11, R2, R65 ;  /* 0x00000041020b723e */ /* 0x010fce00000000ff */
[----:B------:R-:W-:Y:S01]  /*7be0*/  MUFU.EX2 R0, R0 ;  /* 0x0000000000007308 */ /* 0x000fe20000000800 */
[-C--:B---3--:R-:W-:Y:S01]  /*7bf0*/  FMUL.FTZ R12, R96, R108.reuse ;  /* 0x0000006c600c7220 */ /* 0x088fe20000410000 */
[-C--:B------:R-:W-:Y:S01]  /*7c00*/  FMUL.FTZ R13, R97, R108.reuse ;  /* 0x0000006c610d7220 */ /* 0x080fe20000410000 */
[-C--:B------:R-:W-:Y:S01]  /*7c10*/  FMUL.FTZ R68, R68, R108.reuse ;  /* 0x0000006c44447220 */ /* 0x080fe20000410000 */
[-C--:B------:R-:W-:Y:S01]  /*7c20*/  FMUL.FTZ R69, R69, R108.reuse ;  /* 0x0000006c45457220 */ /* 0x080fe20000410000 */
[-C--:B------:R-:W-:Y:S01]  /*7c30*/  FMUL.FTZ R24, R72, R108.reuse ;  /* 0x0000006c48187220 */ /* 0x080fe20000410000 */
[----:B------:R-:W-:Y:S01]  /*7c40*/  FMUL.FTZ R25, R73, R108 ;  /* 0x0000006c49197220 */ /* 0x000fe20000410000 */
[--C-:B------:R-:W-:Y:S01]  /*7c50*/  FFMA.FTZ R97, R190, UR4, -R105.reuse ;  /* 0x00000004be617c23 */ /* 0x100fe20008010869 */
[--C-:B------:R-:W-:Y:S01]  /*7c60*/  FFMA.FTZ R72, R161, UR4, -R100.reuse ;  /* 0x00000004a1487c23 */ /* 0x100fe20008010864 */
[-C--:B-----5:R-:W-:Y:S01]  /*7c70*/  FMUL.FTZ R14, R98, R106.reuse ;  /* 0x0000006a620e7220 */ /* 0x0a0fe20000410000 */
[-C--:B------:R-:W-:Y:S01]  /*7c80*/  FMUL.FTZ R15, R99, R106.reuse ;  /* 0x0000006a630f7220 */ /* 0x080fe20000410000 */
[-C--:B------:R-:W-:Y:S01]  /*7c90*/  FMUL.FTZ R70, R70, R106.reuse ;  /* 0x0000006a46467220 */ /* 0x080fe20000410000 */
[-C--:B------:R-:W-:Y:S01]  /*7ca0*/  FMUL.FTZ R71, R71, R106.reuse ;  /* 0x0000006a47477220 */ /* 0x080fe20000410000 */
[--C-:B------:R-:W-:Y:S01]  /*7cb0*/  FFMA.FTZ R73, R159, UR4, -R100.reuse ;  /* 0x000000049f497c23 */ /* 0x100fe20008010864 */
[-C--:B------:R-:W-:Y:S01]  /*7cc0*/  FMUL.FTZ R26, R74, R106.reuse ;  /* 0x0000006a4a1a7220 */ /* 0x080fe20000410000 */
[----:B------:R-:W-:Y:S01]  /*7cd0*/  FMUL.FTZ R27, R75, R106 ;  /* 0x0000006a4b1b7220 */ /* 0x000fe20000410000 */
[-C--:B------:R-:W-:Y:S01]  /*7ce0*/  FMUL.FTZ R32, R80, R108.reuse ;  /* 0x0000006c50207220 */ /* 0x080fe20000410000 */
[C---:B-1----:R-:W-:Y:S01]  /*7cf0*/  HMMA.16816.F32 R12, R8.reuse, R16, R12 ;  /* 0x00000010080c723c */ /* 0x042fe2000000180c */
        /* <DEDUP_REMOVED lines=23> */
[----:B------:R-:W1:Y:S01]  /*7e70*/  MUFU.EX2 R97, R97 ;  /* 0x0000006100617308 */ /* 0x000e620000000800 */
[C---:B--2---:R-:W-:Y:S01]  /*7e80*/  HMMA.16816.F32 R24, R8.reuse, R4, R24 ;  /* 0x000000040818723c */ /* 0x044fe20000001818 */
        /* <DEDUP_REMOVED lines=8> */
[--C-:B------:R-:W-:Y:S01]  /*7f10*/  FFMA.FTZ R83, R146, UR4, -R105.reuse ;  /* 0x0000000492537c23 */ /* 0x100fe20008010869 */
[--C-:B------:R-:W-:Y:S01]  /*7f20*/  FFMA.FTZ R84, R144, UR4, -R105.reuse ;  /* 0x0000000490547c23 */ /* 0x100fe20008010869 */
[--C-:B------:R-:W-:Y:S01]  /*7f30*/  FFMA.FTZ R87, R149, UR4, -R100.reuse ;  /* 0x0000000495577c23 */ /* 0x100fe20008010864 */
[--C-:B------:R-:W-:Y:S01]  /*7f40*/  FFMA.FTZ R86, R143, UR4, -R100.reuse ;  /* 0x000000048f567c23 */ /* 0x100fe20008010864 */
[----:B------:R-:W-:Y:S01]  /*7f50*/  FFMA.FTZ R96, R145, UR4, -R100 ;  /* 0x0000000491607c23 */ /* 0x000fe20008010864 */
[----:B------:R-:W-:Y:S01]  /*7f60*/  FFMA.FTZ R104, R193, R108, R104 ;  /* 0x0000006cc1687223 */ /* 0x000fe20000010068 */
[----:B------:R-:W2:Y:S01]  /*7f70*/  MUFU.EX2 R69, R69 ;  /* 0x0000004500457308 */ /* 0x000ea20000000800 */
[C---:B------:R-:W-:Y:S01]  /*7f80*/  HMMA.16816.F32 R4, R8.reuse, R6, R76 ;  /* 0x000000060804723c */ /* 0x040fe2000000184c */
[----:B-1----:R-:W-:Y:S01]  /*7f90*/  F2FP.F16.F32.PACK_AB R48, R97, R0 ;  /* 0x000000006130723e */ /* 0x002fe200000000ff */
[--C-:B------:R-:W-:Y:S01]  /*7fa0*/  FFMA.FTZ R76, R154, UR4, -R105.reuse ;  /* 0x000000049a4c7c23 */ /* 0x100fe20008010869 */
[----:B------:R-:W-:Y:S01]  /*7fb0*/  FFMA.FTZ R77, R152, UR4, -R105 ;  /* 0x00000004984d7c23 */ /* 0x000fe20008010869 */
[--C-:B------:R-:W-:Y:S01]  /*7fc0*/  FFMA.FTZ R78, R157, UR4, -R100.reuse ;  /* 0x000000049d4e7c23 */ /* 0x100fe20008010864 */
[----:B------:R-:W-:Y:S01]  /*7fd0*/  FFMA.FTZ R79, R153, UR4, -R100 ;  /* 0x00000004994f7c23 */ /* 0x000fe20008010864 */
[----:B------:R-:W-:Y:S01]  /*7fe0*/  FFMA.FTZ R67, R192, R106, R67 ;  /* 0x0000006ac0437223 */ /* 0x000fe20000010043 */
[----:B------:R-:W-:Y:S01]  /*7ff0*/  MUFU.EX2 R70, R70 ;  /* 0x0000004600467308 */ /* 0x000fe20000000800 */
[----:B------:R-:W-:Y:S01]  /*8000*/  HMMA.16816.F32 R20, R8, R22, R92 ;  /* 0x000000160814723c */ /* 0x000fe2000000185c */
[----:B------:R-:W-:Y:S01]  /*8010*/  FADD.FTZ R103, R103, R104 ;  /* 0x0000006867677221 */ /* 0x000fe20000010000 */
[----:B------:R-:W-:Y:S01]  /*8020*/  FADD.FTZ R66, R66, R67 ;  /* 0x0000004342427221 */ /* 0x000fe20000010000 */
[----:B------:R-:W-:Y:S01]  /*8030*/  FFMA.FTZ R192, R56, UR4, -R100 ;  /* 0x0000000438c07c23 */ /* 0x000fe20008010864 */
[----:B------:R-:W-:Y:S01]  /*8040*/  LDSM.16.MT88.4 R92, [R165+0x9800] ;  /* 0x00980000a55c783b */ /* 0x000fe20000004200 */
[----:B------:R-:W-:-:S02]  /*8050*/  FADD.FTZ R102, R102, R103 ;  /* 0x0000006766667221 */ /* 0x000fc40000010000 */
[----:B------:R-:W1:Y:S01]  /*8060*/  MUFU.EX2 R71, R71 ;  /* 0x0000004700477308 */ /* 0x000e620000000800 */
[----:B------:R-:W-:Y:S01]  /*8070*/  HMMA.16816.F32 R44, R8, R28, R44 ;  /* 0x0000001c082c723c */ /* 0x000fe2000000182c */
[----:B--2---:R-:W-:Y:S01]  /*8080*/  F2FP.F16.F32.PACK_AB R50, R69, R68 ;  /* 0x000000444532723e */ /* 0x004fe200000000ff */
[----:B------:R-:W-:-:S05]  /*8090*/  FADD.FTZ R101, R101, R102 ;  /* 0x0000006665657221 */ /* 0x000fca0000010000 */
[----:B------:R-:W-:Y:S01]  /*80a0*/  MUFU.EX2 R72, R72 ;  /* 0x0000004800487308 */ /* 0x000fe20000000800 */
[----:B------:R-:W-:Y:S01]  /*80b0*/  HMMA.16816.F32 R8, R8, R30, R88 ;  /* 0x0000001e0808723c */ /* 0x000fe20000001858 */
[----:B------:R-:W2:Y:S06]  /*80c0*/  LDSM.16.MT88.4 R28, [R165+0x6800] ;  /* 0x00680000a51c783b */ /* 0x000eac0000004200 */
        /* <DEDUP_REMOVED lines=27> */
[----:B------:R-:W-:-:S02]  /*8280*/  F2FP.F16.F32.PACK_AB R50, R77, R76 ;  /* 0x0000004c4d32723e */ /* 0x000fc400000000ff */
[----:B---3--:R-:W-:-:S05]  /*8290*/  F2FP.F16.F32.PACK_AB R51, R81, R80 ;  /* 0x000000505133723e */ /* 0x008fca00000000ff */
[----:B------:R-:W-:Y:S02]  /*82a0*/  MUFU.EX2 R83, R83 ;  /* 0x0000005300537308 */ /* 0x000fe40000000800 */
[C---:B------:R-:W-:Y:S06]  /*82b0*/  HMMA.16816.F32 R12, R48.reuse, R36, R12 ;  /* 0x00000024300c723c */ /* 0x040fec000000180c */
        /* <DEDUP_REMOVED lines=19> */
[----:B--2---:R-:W-:-:S02]  /*83f0*/  F2FP.F16.F32.PACK_AB R49, R86, R87 ;  /* 0x000000575631723e */ /* 0x004fc400000000ff */
[----:B------:R-:W-:Y:S01]  /*8400*/  F2FP.F16.F32.PACK_AB R50, R84, R83 ;  /* 0x000000535432723e */ /* 0x000fe200000000ff */
[----:B------:R-:W-:Y:S01]  /*8410*/  MUFU.EX2 R118, R118 ;  /* 0x0000007600767308 */ /* 0x000fe20000000800 */
[----:B-----5:R-:W-:-:S07]  /*8420*/  F2FP.F16.F32.PACK_AB R51, R117, R96 ;  /* 0x000000607533723e */ /* 0x020fce00000000ff */
[C---:B---3--:R-:W-:Y:S01]  /*8430*/  HMMA.16816.F32 R12, R48.reuse, R36, R12 ;  /* 0x00000024300c723c */ /* 0x048fe2000000180c */
        /* <DEDUP_REMOVED lines=40> */
[----:B----4-:R-:W-:-:S02]  /*86c0*/  F2FP.F16.F32.PACK_AB R52, R137, R126 ;  /* 0x0000007e8934723e */ /* 0x010fc400000000ff */
        /* <DEDUP_REMOVED lines=21> */
[C---:B------:R-:W-:Y:S01]  /*8820*/  HMMA.16816.F32 R20, R52.reuse, R50, R20 ;  /* 0x000000323414723c */ /* 0x040fe20000001814 */
[----:B------:R-:W-:Y:S02]  /*8830*/  F2FP.F16.F32.PACK_AB R50, R110, R125 ;  /* 0x0000007d6e32723e */ /* 0x000fe400000000ff */
[----:B-----5:R-:W-:Y:S01]  /*8840*/  F2FP.F16.F32.PACK_AB R51, R114, R109 ;  /* 0x0000006d7233723e */ /* 0x020fe200000000ff */
[----:B------:R-:W-:Y:S04]  /*8850*/  MUFU.EX2 R57, R57 ;  /* 0x0000003900397308 */ /* 0x000fe80000000800 */
[----:B------:R-:W-:Y:S04]  /*8860*/  HMMA.16816.F32 R44, R52, R40, R44 ;  /* 0x00000028342c723c */ /* 0x000fe8000000182c */
[----:B------:R-:W1:Y:S04]  /*8870*/  MUFU.EX2 R192, R192 ;  /* 0x000000c000c07308 */ /* 0x000e680000000800 */
[----:B--2---:R-:W-:Y:S01]  /*8880*/  HMMA.16816.F32 R24, R48, R36, R24 ;  /* 0x000000243018723c */ /* 0x004fe20000001818 */
[----:B------:R-:W-:-:S04]  /*8890*/  FADD.FTZ R37, R65, R66 ;  /* 0x0000004241257221 */ /* 0x000fc80000010000 */
[----:B------:R-:W-:Y:S01]  /*88a0*/  FADD.FTZ R37, R2, R37 ;  /* 0x0000002502257221 */ /* 0x000fe20000010000 */
[----:B------:R-:W-:Y:S02]  /*88b0*/  FADD.FTZ R2, R0, R101 ;  /* 0x0000006500027221 */ /* 0x000fe40000010000 */
[----:B------:R-:W-:Y:S01]  /*88c0*/  HMMA.16816.F32 R8, R52, R42, R8 ;  /* 0x0000002a3408723c */ /* 0x000fe20000001808 */
[----:B------:R-:W-:Y:S01]  /*88d0*/  FADD.FTZ R70, R70, R37 ;  /* 0x0000002546467221 */ /* 0x000fe20000010000 */
[----:B------:R-:W-:Y:S01]  /*88e0*/  FADD.FTZ R97, R97, R2 ;  /* 0x0000000261617221 */ /* 0x000fe20000010000 */
[----:B------:R-:W2:Y:S01]  /*88f0*/  LDSM.16.MT88.4 R40, [R165+0x9000] ;  /* 0x00900000a528783b */ /* 0x000ea20000004200 */
        /* <DEDUP_REMOVED lines=11> */
[----:B------:R-:W-:Y:S01]  /*89b0*/  FFMA.FTZ R55, R58, UR4, -R100 ;  /* 0x000000043a377c23 */ /* 0x000fe20008010864 */
[----:B------:R-:W3:Y:S01]  /*89c0*/  MUFU.EX2 R52, R52 ;  /* 0x0000003400347308 */ /* 0x000ee20000000800 */
[----:B------:R-:W-:Y:S01]  /*89d0*/  FADD.FTZ R78, R78, R73 ;  /* 0x000000494e4e7221 */ /* 0x000fe20000010000 */
[----:B------:R-:W-:Y:S01]  /*89e0*/  FADD.FTZ R75, R74, R75 ;  /* 0x0000004b4a4b7221 */ /* 0x000fe20000010000 */
[----:B----4-:R-:W-:Y:S01]  /*89f0*/  HMMA.16816.F32 R12, R48, R28, R12 ;  /* 0x0000001c300c723c */ /* 0x010fe2000000180c */
[----:B-1----:R-:W-:Y:S01]  /*8a00*/  F2FP.F16.F32.PACK_AB R91, R192, R57 ;  /* 0x00000039c05b723e */ /* 0x002fe200000000ff */
[----:B------:R-:W-:Y:S01]  /*8a10*/  FADD.FTZ R79, R79, R78 ;  /* 0x0000004e4f4f7221 */ /* 0x000fe20000010000 */
[----:B------:R-:W-:-:S02]  /*8a20*/  FADD.FTZ R76, R76, R75 ;  /* 0x0000004b4c4c7221 */ /* 0x000fc40000010000 */
[----:B------:R-:W-:Y:S01]  /*8a30*/  MUFU.EX2 R53, R53 ;  /* 0x0000003500357308 */ /* 0x000fe20000000800 */
[----:B------:R-:W-:Y:S01]  /*8a40*/  FADD.FTZ R2, R80, R79 ;  /* 0x0000004f50027221 */ /* 0x000fe20000010000 */
[----:B------:R-:W-:Y:S01]  /*8a50*/  FADD.FTZ R76, R77, R76 ;  /* 0x0000004c4d4c7221 */ /* 0x000fe20000010000 */
[----:B------:R-:W-:Y:S01]  /*8a60*/  HMMA.16816.F32 R16, R48, R30, R16 ;  /* 0x0000001e3010723c */ /* 0x000fe20000001810 */
[----:B------:R-:W1:Y:S01]  /*8a70*/  LDSM.16.MT88.4 R28, [R164+0x9000] ;  /* 0x00900000a41c783b */ /* 0x000e620000004200 */
[----:B------:R-:W-:Y:S01]  /*8a80*/  FADD.FTZ R2, R81, R2 ;  /* 0x0000000251027221 */ /* 0x000fe20000010000 */
[----:B------:R-:W-:Y:S02]  /*8a90*/  FADD.FTZ R85, R85, R76 ;  /* 0x0000004c55557221 */ /* 0x000fe40000010000 */
[----:B------:R-:W4:Y:S01]  /*8aa0*/  MUFU.EX2 R54, R54 ;  /* 0x0000003600367308 */ /* 0x000f220000000800 */
[----:B------:R-:W-:Y:S01]  /*8ab0*/  FADD.FTZ R87, R87, R2 ;  /* 0x0000000257577221 */ /* 0x000fe20000010000 */
[----:B------:R-:W-:Y:S01]  /*8ac0*/  FADD.FTZ R82, R82, R85 ;  /* 0x0000005552527221 */ /* 0x000fe20000010000 */
[----:B---3--:R-:W-:-:S02]  /*8ad0*/  F2FP.F16.F32.PACK_AB R88, R52, R3 ;  /* 0x000000033458723e */ /* 0x008fc400000000ff */
[----:B------:R-:W-:Y:S01]  /*8ae0*/  FADD.FTZ R87, R86, R87 ;  /* 0x0000005756577221 */ /* 0x000fe20000010000 */
[----:B------:R-:W-:Y:S02]  /*8af0*/  FADD.FTZ R83, R83, R82 ;  /* 0x0000005253537221 */ /* 0x000fe40000010000 */
[----:B------:R-:W-:Y:S01]  /*8b00*/  MUFU.EX2 R0, R59 ;  /* 0x0000003b00007308 */ /* 0x000fe20000000800 */
[----:B------:R-:W-:Y:S01]  /*8b10*/  FADD.FTZ R2, R96, R87 ;  /* 0x0000005760027221 */ /* 0x000fe20000010000 */
[----:B------:R-:W-:Y:S01]  /*8b20*/  FADD.FTZ R84, R84, R83 ;  /* 0x0000005354547221 */ /* 0x000fe20000010000 */
[C---:B--2---:R-:W-:Y:S02]  /*8b30*/  HMMA.16816.F32 R32, R48.reuse, R40, R32 ;  /* 0x000000283020723c */ /* 0x044fe40000001820 */
[----:B------:R-:W-:Y:S01]  /*8b40*/  FADD.FTZ R2, R117, R2 ;  /* 0x0000000275027221 */ /* 0x000fe20000010000 */
[----:B------:R-:W-:Y:S02]  /*8b50*/  FADD.FTZ R119, R119, R84 ;  /* 0x0000005477777221 */ /* 0x000fe40000010000 */
[----:B------:R-:W2:Y:S01]  /*8b60*/  MUFU.EX2 R55, R55 ;  /* 0x0000003700377308 */ /* 0x000ea20000000800 */
[----:B------:R-:W-:Y:S01]  /*8b70*/  FADD.FTZ R133, R133, R2 ;  /* 0x0000000285857221 */ /* 0x000fe20000010000 */
[----:B------:R-:W-:Y:S01]  /*8b80*/  FADD.FTZ R119, R116, R119 ;  /* 0x0000007774777221 */ /* 0x000fe20000010000 */
[----:B----4-:R-:W-:Y:S01]  /*8b90*/  F2FP.F16.F32.PACK_AB R90, R54, R53 ;  /* 0x00000035365a723e */ /* 0x010fe200000000ff */
[----:B------:R-:W-:Y:S01]  /*8ba0*/  HMMA.16816.F32 R20, R48, R42, R20 ;  /* 0x0000002a3014723c */ /* 0x000fe20000001814 */
[----:B------:R-:W-:Y:S01]  /*8bb0*/  FADD.FTZ R133, R128, R133 ;  /* 0x0000008580857221 */ /* 0x000fe20000010000 */
[----:B------:R-:W-:Y:S01]  /*8bc0*/  FADD.FTZ R118, R118, R119 ;  /* 0x0000007776767221 */ /* 0x000fe20000010000 */
[----:B------:R-:W3:Y:S01]  /*8bd0*/  LDSM.16.MT88.4 R40, [R166+0x9800] ;  /* 0x00980000a628783b */ /* 0x000ee20000004200 */
[-C--:B------:R-:W-:Y:S01]  /*8be0*/  MOV R2, R64.reuse ;  /* 0x0000004000027202 */ /* 0x080fe20000000f00 */
[----:B------:R-:W-:Y:S01]  /*8bf0*/  FADD.FTZ R130, R130, R133 ;  /* 0x0000008582827221 */ /* 0x000fe20000010000 */
[----:B------:R-:W-:Y:S01]  /*8c00*/  FADD.FTZ R129, R129, R118 ;  /* 0x0000007681817221 */ /* 0x000fe20000010000 */
[----:B------:R-:W-:-:S02]  /*8c10*/  @P0 MOV R2, R64 ;  /* 0x0000004000020202 */ /* 0x000fc40000000f00 */
[----:B------:R-:W-:Y:S01]  /*8c20*/  FADD.FTZ R135, R135, R130 ;  /* 0x0000008287877221 */ /* 0x000fe20000010000 */
[----:B------:R-:W-:Y:S01]  /*8c30*/  FADD.FTZ R126, R126, R129 ;  /* 0x000000817e7e7221 */ /* 0x000fe20000010000 */
[----:B--2---:R-:W-:Y:S02]  /*8c40*/  F2FP.F16.F32.PACK_AB R89, R55, R0 ;  /* 0x000000003759723e */ /* 0x004fe400000000ff */
        /* <DEDUP_REMOVED lines=23> */
[C---:B---3--:R-:W-:Y:S02]  /*8dc0*/  HMMA.16816.F32 R76, R88.reuse, R42, R4 ;  /* 0x0000002a584c723c */ /* 0x048fe40000001804 */
        /* <DEDUP_REMOVED lines=8> */
[C---:B------:R-:W-:Y:S08]  /*8e50*/  HMMA.16816.F32 R72, R88.reuse, R40, R24 ;  /* 0x000000285848723c */ /* 0x040ff00000001818 */
[C---:B------:R-:W-:Y:S08]  /*8e60*/  HMMA.16816.F32 R92, R88.reuse, R94, R20 ;  /* 0x0000005e585c723c */ /* 0x040ff00000001814 */
[C---:B-1----:R-:W-:Y:S08]  /*8e70*/  HMMA.16816.F32 R84, R88.reuse, R12, R44 ;  /* 0x0000000c5854723c */ /* 0x042ff0000000182c */
[----:B------:R-:W-:Y:S01]  /*8e80*/  HMMA.16816.F32 R88, R88, R14, R8 ;  /* 0x0000000e5858723c */ /* 0x000fe20000001808 */
[----:B------:R-:W-:-:S04]  /*8e90*/  NOP ;  /* 0x0000000000007918 */ /* 0x000fc80000000000 */
[----:B------:R-:W-:-:S15]  /*8ea0*/  @P0 BRA `(.L_x_6390) ;  /* 0x0000000000040947 */ /* 0x000fde0003800000 */
.L_x_6384:
[----:B------:R-:W-:-:S07]  /*8eb0*/  IADD3 R131, PT, PT, R127, -0x1, RZ ;  /* 0xffffffff7f837810 */ /* 0x000fce0007ffe0ff */
.L_x_6390:
        /* <DEDUP_REMOVED lines=12> */
[----:B------:R-:W3:Y:S01]  /*8f80*/  LDCU.64 UR6, c[0x0][0x3a0] ;  /* 0x00007400ff0677ac */ /* 0x000ee20008000a00 */
[----:B------:R-:W4:Y:S07]  /*8f90*/  LDCU.64 UR8, c[0x0][0x3a8] ;  /* 0x00007500ff0877ac */ /* 0x000f2e0008000a00 */
[----:B------:R-:W-:Y:S01]  /*8fa0*/  @!P0 IADD3 R187, P1, PT, RZ, -R187, RZ ;  /* 0x800000bbffbb8210 */ /* 0x000fe20007f3e0ff */
[----:B-1----:R-:W-:-:S12]  /*8fb0*/  ULEA UR5, UR5, UR10, 0x18 ;  /* 0x0000000a05057291 */ /* 0x002fd8000f8ec0ff */
.L_x_6395:
[----:B------:R-:W-:Y:S01]  /*8fc0*/  MOV R4, R182 ;  /* 0x000000b600047202 */ /* 0x000fe20000000f00 */
[----:B------:R-:W1:Y:S01]  /*8fd0*/  S2R R184, SR_TID.X ;  /* 0x0000000000b87919 */ /* 0x000e620000002100 */
[----:B------:R-:W5:Y:S01]  /*8fe0*/  @!P0 LDC R102, c[0x0][0x3c0] ;  /* 0x0000f000ff668b82 */ /* 0x000f620000000800 */
[----:B------:R-:W-:Y:S07]  /*8ff0*/  DEPBAR.LE SB0, 0x0 ;  /* 0x000080000000791a */ /* 0x000fee0000000000 */
[----:B------:R-:W2:Y:S08]  /*9000*/  LDC R181, c[0x0][0x3c4] ;  /* 0x0000f100ffb57b82 */ /* 0x000eb00000000800 */
[----:B------:R-:W-:Y:S01]  /*9010*/  BAR.SYNC.DEFER_BLOCKING 0x0 ;  /* 0x0000000000007b1d */ /* 0x000fe20000010000 */
[----:B------:R-:W-:Y:S01]  /*9020*/  IMAD.MOV.U32 R2, RZ, RZ, R183 ;  /* 0x000000ffff027224 */ /* 0x000fe200078e00b7 */
[----:B-1----:R-:W-:Y:S01]  /*9030*/  SHF.L.U32 R195, R184, 0x3, RZ ;  /* 0x00000003b8c37819 */ /* 0x002fe200000006ff */
[----:B-----5:R-:W-:Y:S04]  /*9040*/  @!P0 IMAD.SHL.U32 R0, R102, 0x80, RZ ;  /* 0x0000008066008824 */ /* 0x020fe800078e00ff */
[----:B------:R-:W-:Y:S05]  /*9050*/  @!P0 IMAD.X R0, RZ, RZ, ~R0, P1 ;  /* 0x000000ffff008224 */ /* 0x000fea00008e0e00 */
[----:B------:R-:W-:Y:S04]  /*9060*/  @!P0 SHF.R.S64 R5, R187, 0x1f, R0 ;  /* 0x0000001fbb058819 */ /* 0x000fe80000001000 */
[----:B------:R-:W-:Y:S04]  /*9070*/  @!P0 IADD3 R182, P2, PT, R182, R5, RZ ;  /* 0x00000005b6b68210 */ /* 0x000fe80007f5e0ff */
[----:B------:R-:W-:Y:S02]  /*9080*/  @!P0 LEA.HI.X.SX32 R183, R0, R183, 0x1, P2 ;  /* 0x000000b700b78211 */ /* 0x000fe400010f0eff */
[----:B------:R-:W-:Y:S01]  /*9090*/  LOP3.LUT R0, R184, 0x38, RZ, 0xc0, !PT ;  /* 0x00000038b8007812 */ /* 0x000fe200078ec0ff */
[----:B--2---:R-:W-:Y:S06]  /*90a0*/  @!P0 BRA `(.L_x_6392) ;  /* 0x0000000000f48947 */ /* 0x004fec0003800000 */
[----:B------:R-:W-:Y:S01]  /*90b0*/  VIADD R8, R190, 0xffffff80 ;  /* 0xffffff80be087836 */ /* 0x000fe20000000000 */
[----:B------:R-:W1:Y:S01]  /*90c0*/  LDC R5, c[0x0][0x4f0] ;  /* 0x00013c00ff057b82 */ /* 0x000e620000000800 */
[----:B------:R-:W-:Y:S03]  /*90d0*/  IABS R10, R190 ;  /* 0x000000be000a7213 */ /* 0x000fe60000000000 */
[----:B------:R-:W-:Y:S04]  /*90e0*/  IABS R9, R8 ;  /* 0x0000000800097213 */ /* 0x000fe80000000000 */
[----:B------:R-:W2:Y:S01]  /*90f0*/  LDC.64 R102, c[0x0][0x3c0] ;  /* 0x0000f000ff667b82 */ /* 0x000ea20000000a00 */
        /* <DEDUP_REMOVED lines=56> */
.L_x_6392:
[----:B------:R-:W-:Y:S01]  /*9480*/  LOP3.LUT R0, R0, 0x1f8, R195, 0x78, !PT ;  /* 0x000001f800007812 */ /* 0x000fe200078e78c3 */
[C---:B------:R-:W-:Y:S01]  /*9490*/  IMAD.SHL.U32 R197, R102.reuse, 0x20, RZ ;  /* 0x0000002066c57824 */ /* 0x040fe200078e00ff */
[----:B------:R-:W-:Y:S01]  /*94a0*/  SHF.L.U64.HI R181, R102, 0x5, R181 ;  /* 0x0000000566b57819 */ /* 0x000fe200000102b5 */
[----:B------:R-:W-:Y:S01]  /*94b0*/  VIADD R191, R191, 0xffffffff ;  /* 0xffffffffbfbf7836 */ /* 0x000fe20000000000 */
[----:B------:R-:W-:Y:S02]  /*94c0*/  LOP3.LUT R0, R0, 0x1e00, R195, 0xf8, !PT ;  /* 0x00001e0000007812 */ /* 0x000fe400078ef8c3 */
[----:B------:R-:W-:Y:S02]  /*94d0*/  IADD3 R194, P2, PT, R197, R182, RZ ;  /* 0x000000b6c5c27210 */ /* 0x000fe40007f5e0ff */
[----:B------:R-:W-:Y:S02]  /*94e0*/  LEA R103, R0, UR5, 0x1 ;  /* 0x0000000500677c11 */ /* 0x000fe4000f8e08ff */
[-C--:B------:R-:W-:Y:S01]  /*94f0*/  IADD3 R204, P3, PT, R194, R197.reuse, RZ ;  /* 0x000000c5c2cc7210 */ /* 0x080fe20007f7e0ff */
[----:B------:R-:W-:Y:S02]  /*9500*/  IMAD.X R195, R181, 0x1, R183, P2 ;  /* 0x00000001b5c37824 */ /* 0x000fe400010e06b7 */
[----:B------:R-:W-:Y:S01]  /*9510*/  @!PT LDS RZ, [RZ] ;  /* 0x00000000fffff984 */ /* 0x000fe20000000800 */
[----:B------:R-:W-:Y:S01]  /*9520*/  @!PT LDS RZ, [RZ] ;  /* 0x00000000fffff984 */ /* 0x000fe20000000800 */
[----:B------:R-:W-:Y:S01]  /*9530*/  @!PT LDS RZ, [RZ] ;  /* 0x00000000fffff984 */ /* 0x000fe20000000800 */
        /* <DEDUP_REMOVED lines=16> */
[----:B------:R-:W-:Y:S01]  /*9640*/  IMAD.X R207, R197, 0x1, R181, P2 ;  /* 0x00000001c5cf7824 */ /* 0x000fe200010e06b5 */
[----:B------:R-:W-:Y:S03]  /*9650*/  ISETP.GT.AND P2, PT, R191, R178, PT ;  /* 0x000000b2bf00720c */ /* 0x000fe60003f44270 */
[----:B------:R1:W-:Y:S05]  /*9660*/  LDGSTS.E.BYPASS.LTC128B.128 [R103+0x9000], desc[UR16][R196.64] ;  /* 0x09000000c4677fae */ /* 0x0003ea000b981a10 */
[----:B------:R1:W-:Y:S05]  /*9670*/  LDGSTS.E.BYPASS.LTC128B.128 [R103+0x9800], desc[UR16][R206.64] ;  /* 0x09800000ce677fae */ /* 0x0003ea000b981a10 */
[----:B------:R-:W-:Y:S05]  /*9680*/  LDSM.16.M88.4 R104, [R175] ;  /* 0x00000000af68783b */ /* 0x000fea0000000200 */
[----:B------:R-:W2:Y:S05]  /*9690*/  LDSM.16.M88.4 R108, [R174+0x2000] ;  /* 0x00200000ae6c783b */ /* 0x000eaa0000000200 */
[----:B------:R-:W5:Y:S05]  /*96a0*/  LDSM.16.M88.4 R112, [R174+0x2800] ;  /* 0x00280000ae70783b */ /* 0x000f6a0000000200 */
[----:B------:R-:W3:Y:S05]  /*96b0*/  LDSM.16.M88.4 R116, [R174+0x3000] ;  /* 0x00300000ae74783b */ /* 0x000eea0000000200 */
[----:B------:R-:W0:Y:S05]  /*96c0*/  LDGDEPBAR ;  /* 0x00000000000079af */ /* 0x000e2a0000000000 */
[----:B------:R-:W4:Y:S05]  /*96d0*/  LDSM.16.M88.4 R120, [R174+0x3800] ;  /* 0x00380000ae78783b */ /* 0x000f2a0000000200 */
[----:B------:R-:W1:Y:S05]  /*96e0*/  LDSM.16.M88.4 R124, [R174+0x4000] ;  /* 0x00400000ae7c783b */ /* 0x000e6a0000000200 */
[----:B------:R-:W1:Y:S05]  /*96f0*/  LDSM.16.M88.4 R128, [R174+0x4800] ;  /* 0x00480000ae80783b */ /* 0x000e6a0000000200 */
[----:B------:R-:W1:Y:S05]  /*9700*/  LDSM.16.M88.4 R132, [R174+0x5000] ;  /* 0x00500000ae84783b */ /* 0x000e6a0000000200 */
[----:B------:R-:W1:Y:S01]  /*9710*/  LDSM.16.M88.4 R136, [R174+0x5800] ;  /* 0x00580000ae88783b */ /* 0x000e620000000200 */
[C---:B--2---:R-:W-:Y:S04]  /*9720*/  HMMA.16816.F32 R4, R104.reuse, R108, RZ ;  /* 0x0000006c6804723c */ /* 0x044fe800000018ff */
[----:B------:R-:W-:Y:S04]  /*9730*/  LDSM.16.M88.4 R140, [R173] ;  /* 0x00000000ad8c783b */ /* 0x000fe80000000200 */
        /* <DEDUP_REMOVED lines=8> */
[C---:B---3--:R-:W-:Y:S03]  /*97c0*/  HMMA.16816.F32 R20, R104.reuse, R116, RZ ;  /* 0x000000746814723c */ /* 0x048fe600000018ff */
[----:B------:R-:W-:Y:S05]  /*97d0*/  LDSM.16.M88.4 R108, [R169+0x5000] ;  /* 0x00500000a96c783b */ /* 0x000fea0000000200 */
[C---:B------:R-:W-:Y:S01]  /*97e0*/  HMMA.16816.F32 R24, R104.reuse, R118, RZ ;  /* 0x000000766818723c */ /* 0x040fe200000018ff */
[----:B------:R-:W-:Y:S05]  /*97f0*/  LDSM.16.M88.4 R112, [R169+0x5800] ;  /* 0x00580000a970783b */ /* 0x000fea0000000200 */
[----:B------:R-:W-:Y:S02]  /*9800*/  LDSM.16.M88.4 R116, [R172] ;  /* 0x00000000ac74783b */ /* 0x000fe40000000200 */
        /* <DEDUP_REMOVED lines=15> */
[C---:B--2---:R-:W-:Y:S08]  /*9900*/  HMMA.16816.F32 R4, R140.reuse, R144, R4 ;  /* 0x000000908c04723c */ /* 0x044ff00000001804 */
        /* <DEDUP_REMOVED lines=41> */
[----:B------:R-:W4:Y:S05]  /*9ba0*/  LDSM.16.M88.4 R116, [R167+0x4000] ;  /* 0x00400000a774783b */ /* 0x000f2a0000000200 */
[----:B------:R-:W5:Y:S02]  /*9bb0*/  LDSM.16.M88.4 R124, [R167+0x5000] ;  /* 0x00500000a77c783b */ /* 0x000f640000000200 */
        /* <DEDUP_REMOVED lines=93> */
.L_x_6394:
        /* <DEDUP_REMOVED lines=29> */
.L_x_6393:
        /* <DEDUP_REMOVED lines=409> */
.L_x_6391:
[----:B------:R-:W1:Y:S01]  /*bcf0*/  SHFL.BFLY PT, R4, R193, 0x2, 0x1f ;  /* 0x0c401f00c1047f89 */ /* 0x000e6200000e0000 */
[C---:B------:R-:W-:Y:S01]  /*bd00*/  SHF.L.U32 R5, R184.reuse, 0x1, RZ ;  /* 0x00000001b8057819 */ /* 0x040fe200000006ff */
[----:B------:R-:W-:Y:S01]  /*bd10*/  S2UR UR7, SR_CTAID.Y ;  /* 0x00000000000779c3 */ /* 0x000fe20000002600 */
[C---:B------:R-:W-:Y:S01]  /*bd20*/  SHF.L.U32 R36, R184.reuse, 0x4, RZ ;  /* 0x00000004b8247819 */ /* 0x040fe200000006ff */
[----:B------:R-:W2:Y:S01]  /*bd30*/  SHFL.BFLY PT, R11, R192, 0x2, 0x1f ;  /* 0x0c401f00c00b7f89 */ /* 0x000ea200000e0000 */
[----:B------:R-:W-:Y:S01]  /*bd40*/  SHF.L.U32 R10, R184, 0x5, RZ ;  /* 0x00000005b80a7819 */ /* 0x000fe200000006ff */
[----:B------:R-:W3:Y:S01]  /*bd50*/  LDCU UR4, c[0x0][0x44c] ;  /* 0x00008980ff0477ac */ /* 0x000ee20008000800 */
[----:B------:R-:W-:Y:S01]  /*bd60*/  LOP3.LUT R9, R5, 0x6, RZ, 0xc0, !PT ;  /* 0x0000000605097812 */ /* 0x000fe200078ec0ff */
[----:B------:R-:W-:Y:S01]  /*bd70*/  BSSY.RECONVERGENT B0, `(.L_x_6396) ;  /* 0x0000081000007945 */ /* 0x000fe20003800200 */
[----:B------:R-:W-:Y:S01]  /*bd80*/  LOP3.LUT R12, R36, 0x1c0, RZ, 0xc0, !PT ;  /* 0x000001c0240c7812 */ /* 0x000fe200078ec0ff */
[----:B------:R-:W4:Y:S01]  /*bd90*/  S2UR UR6, SR_CTAID.Z ;  /* 0x00000000000679c3 */ /* 0x000f220000002700 */
[----:B------:R-:W-:-:S02]  /*bda0*/  R2P PR, R184, 0x1c ;  /* 0x0000001cb8007804 */ /* 0x000fc40000000000 */
[----:B------:R-:W-:Y:S02]  /*bdb0*/  SHF.L.U32 R3, R184, 0x2, RZ ;  /* 0x00000002b8037819 */ /* 0x000fe400000006ff */
[----:B------:R-:W-:Y:S02]  /*bdc0*/  LOP3.LUT R10, R9, 0x7c00, R10, 0xf8, !PT ;  /* 0x00007c00090a7812 */ /* 0x000fe400078ef80a */
[----:B------:R-:W-:Y:S02]  /*bdd0*/  LOP3.LUT R5, R12, 0x38, R5, 0xf8, !PT ;  /* 0x000000380c057812 */ /* 0x000fe400078ef805 */
[----:B------:R-:W-:Y:S02]  /*bde0*/  SHF.R.U32.HI R12, RZ, 0x1, R184 ;  /* 0x00000001ff0c7819 */ /* 0x000fe400000116b8 */
[----:B------:R-:W-:Y:S02]  /*bdf0*/  LOP3.LUT R9, R3, 0x1f8, RZ, 0xc0, !PT ;  /* 0x000001f803097812 */ /* 0x000fe400078ec0ff */
[----:B------:R-:W-:Y:S01]  /*be00*/  LOP3.LUT R5, R10, R5, RZ, 0xfc, !PT ;  /* 0x000000050a057212 */ /* 0x000fe200078efcff */
[----:B-1----:R-:W-:Y:S01]  /*be10*/  FADD.FTZ R4, R4, R193 ;  /* 0x000000c104047221 */ /* 0x002fe20000010000 */
[----:B------:R-:W-:-:S02]  /*be20*/  MOV R13, 0x20 ;  /* 0x00000020000d7802 */ /* 0x000fc40000000f00 */
[----:B------:R-:W-:Y:S01]  /*be30*/  LOP3.LUT R9, R9, 0x38, R12, 0x78, !PT ;  /* 0x0000003809097812 */ /* 0x000fe200078e780c */
[----:B--2---:R-:W-:Y:S01]  /*be40*/  FADD.FTZ R11, R11, R192 ;  /* 0x000000c00b0b7221 */ /* 0x004fe20000010000 */
[----:B------:R-:W1:Y:S01]  /*be50*/  SHFL.BFLY PT, R7, R4, 0x1, 0x1f ;  /* 0x0c201f0004077f89 */ /* 0x000e6200000e0000 */
[----:B------:R-:W-:Y:S02]  /*be60*/  MOV R15, 0x40 ;  /* 0x00000040000f7802 */ /* 0x000fe40000000f00 */
[----:B------:R-:W-:Y:S01]  /*be70*/  SHF.R.U32.HI R37, RZ, 0x2, R184 ;  /* 0x00000002ff257819 */ /* 0x000fe200000116b8 */
[----:B------:R-:W2:Y:S01]  /*be80*/  SHFL.BFLY PT, R6, R11, 0x1, 0x1f ;  /* 0x0c201f000b067f89 */ /* 0x000ea200000e0000 */
[----:B------:R-:W-:Y:S02]  /*be90*/  LOP3.LUT R12, R12, 0x30, RZ, 0xc0, !PT ;  /* 0x000000300c0c7812 */ /* 0x000fe400078ec0ff */
[----:B------:R-:W-:Y:S02]  /*bea0*/  SEL R13, R13, 0xffffffe0, !P2 ;  /* 0xffffffe00d0d7807 */ /* 0x000fe40005000000 */
[----:B------:R-:W-:-:S02]  /*beb0*/  SEL R15, R15, 0xffffffc0, !P3 ;  /* 0xffffffc00f0f7807 */ /* 0x000fc40005800000 */
[----:B------:R-:W-:Y:S02]  /*bec0*/  LOP3.LUT R36, R36, 0x10, RZ, 0xc0, !PT ;  /* 0x0000001024247812 */ /* 0x000fe400078ec0ff */
[----:B------:R-:W-:Y:S02]  /*bed0*/  LOP3.LUT R37, R12, 0x7, R37, 0xf8, !PT ;  /* 0x000000070c257812 */ /* 0x000fe400078ef825 */
[----:B------:R-:W-:Y:S01]  /*bee0*/  LEA R36, R9, R36, 0x2 ;  /* 0x0000002409247211 */ /* 0x000fe200078e10ff */
[----:B------:R-:W-:Y:S01]  /*bef0*/  BAR.SYNC.DEFER_BLOCKING 0x0 ;  /* 0x0000000000007b1d */ /* 0x000fe20000010000 */
[----:B------:R-:W-:Y:S02]  /*bf00*/  IADD3 R16, PT, PT, -R185, RZ, RZ ;  /* 0x000000ffb9107210 */ /* 0x000fe40007ffe1ff */
[----:B------:R-:W-:Y:S02]  /*bf10*/  LOP3.LUT P5, RZ, R184, 0x3, RZ, 0xc0, !PT ;  /* 0x00000003b8ff7812 */ /* 0x000fe400078ac0ff */
[----:B------:R-:W-:-:S03]  /*bf20*/  MOV R39, 0xff800000 ;  /* 0xff80000000277802 */ /* 0x000fc60000000f00 */
[----:B------:R-:W4:Y:S01]  /*bf30*/  LDC R9, c[0x0][0x3e0] ;  /* 0x0000f800ff097b82 */ /* 0x000f220000000800 */
[----:B------:R-:W-:Y:S01]  /*bf40*/  MOV R38, 0xff800000 ;  /* 0xff80000000267802 */ /* 0x000fe20000000f00 */
[----:B-1----:R-:W-:-:S04]  /*bf50*/  FADD.FTZ R7, R4, R7 ;  /* 0x0000000704077221 */ /* 0x002fc80000010000 */
[----:B------:R-:W1:Y:S01]  /*bf60*/  MUFU.RCP R8, R7 ;  /* 0x0000000700087308 */ /* 0x000e620000001000 */
[----:B--2---:R-:W-:Y:S01]  /*bf70*/  FADD.FTZ R6, R11, R6 ;  /* 0x000000060b067221 */ /* 0x004fe20000010000 */
[----:B------:R-:W-:-:S04]  /*bf80*/  FSETP.NE.FTZ.AND P1, PT, R7, RZ, PT ;  /* 0x000000ff0700720b */ /* 0x000fc80003f35000 */
[----:B------:R-:W-:Y:S02]  /*bf90*/  FSETP.NE.FTZ.AND P0, PT, R6, RZ, PT ;  /* 0x000000ff0600720b */ /* 0x000fe40003f15000 */
[----:B------:R-:W2:Y:S07]  /*bfa0*/  MUFU.RCP R4, R6 ;  /* 0x0000000600047308 */ /* 0x000eae0000001000 */
[----:B------:R-:W5:Y:S01]  /*bfb0*/  @P1 LDC R19, c[0x0][0x458] ;  /* 0x00011600ff131b82 */ /* 0x000f620000000800 */
[----:B------:R-:W3:Y:S01]  /*bfc0*/  @P1 MUFU.LG2 R7, R7 ;  /* 0x0000000700071308 */ /* 0x000ee20000000c00 */
[----:B-1----:R-:W-:Y:S01]  /*bfd0*/  FSEL R8, R8, 1, P1 ;  /* 0x3f80000008087808 */ /* 0x002fe20000800000 */
[----:B----4-:R-:W-:-:S04]  /*bfe0*/  IMAD R16, R9, R16, UR6 ;  /* 0x0000000609107e24 */ /* 0x010fc8000f8e0210 */
        /* <DEDUP_REMOVED lines=39> */
[----:B------:R-:W1:Y:S01]  /*c260*/  LDC.64 R4, c[0x0][0x430] ;  /* 0x00010c00ff047b82 */ /* 0x000e620000000a00 */
[----:B------:R-:W-:Y:S01]  /*c270*/  IADD3 R14, PT, PT, R13, R11, RZ ;  /* 0x0000000b0d0e7210 */ /* 0x000fe20007ffe0ff */
[----:B------:R-:W2:Y:S01]  /*c280*/  @P0 MUFU.LG2 R6, R6 ;  /* 0x0000000600060308 */ /* 0x000ea20000000c00 */
[----:B------:R4:W-:Y:S01]  /*c290*/  STS.64 [R8+0x800], R98 ;  /* 0x0008006208007388 */ /* 0x0009e20000000a00 */
[----:B---3--:R-:W-:-:S03]  /*c2a0*/  @P1 FMUL.FTZ R7, R7, 0.69314718246459960938 ;  /* 0x3f31721807071820 */ /* 0x008fc60000410000 */
[----:B------:R-:W-:Y:S01]  /*c2b0*/  STS.64 [R12], R68 ;  /* 0x000000440c007388 */ /* 0x000fe20000000a00 */
[----:B------:R-:W3:Y:S01]  /*c2c0*/  @P0 LDC R17, c[0x0][0x458] ;  /* 0x00011600ff110b82 */ /* 0x000ee20000000800 */
[----:B-----5:R-:W-:Y:S02]  /*c2d0*/  @P1 FFMA.FTZ R39, R2, R19, R7 ;  /* 0x0000001302271223 */ /* 0x020fe40000010007 */
[----:B------:R5:W-:Y:S04]  /*c2e0*/  STS.64 [R12+0x800], R70 ;  /* 0x000800460c007388 */ /* 0x000be80000000a00 */
[----:B------:R-:W-:Y:S04]  /*c2f0*/  STS.64 [R11], R72 ;  /* 0x000000480b007388 */ /* 0x000fe80000000a00 */
[----:B------:R5:W-:Y:S04]  /*c300*/  STS.64 [R11+0x800], R74 ;  /* 0x0008004a0b007388 */ /* 0x000be80000000a00 */
[----:B------:R2:W-:Y:S01]  /*c310*/  STS.64 [R14], R76 ;  /* 0x0000004c0e007388 */ /* 0x0005e20000000a00 */
[----:B-1----:R-:W-:-:S03]  /*c320*/  IMAD R4, R4, UR7, R185 ;  /* 0x0000000704047c24 */ /* 0x002fc6000f8e02b9 */
[----:B------:R1:W-:Y:S01]  /*c330*/  STS.64 [R14+0x800], R78 ;  /* 0x0008004e0e007388 */ /* 0x0003e20000000a00 */
[----:B------:R-:W-:Y:S02]  /*c340*/  IMAD R4, R4, R9, R16 ;  /* 0x0000000904047224 */ /* 0x000fe400078e0210 */
[----:B--2---:R-:W-:Y:S01]  /*c350*/  @P0 FMUL.FTZ R9, R6, 0.69314718246459960938 ;  /* 0x3f31721806090820 */ /* 0x004fe20000410000 */
[-C--:B----4-:R-:W-:Y:S01]  /*c360*/  IADD3 R8, PT, PT, R13, R10.reuse, RZ ;  /* 0x0000000a0d087210 */ /* 0x090fe20007ffe0ff */
[----:B------:R1:W-:Y:S01]  /*c370*/  STS.64 [R10], R80 ;  /* 0x000000500a007388 */ /* 0x0003e20000000a00 */
[----:B------:R-:W-:Y:S02]  /*c380*/  IMAD R186, R4, R5, R186 ;  /* 0x0000000504ba7224 */ /* 0x000fe400078e02ba */
[----:B---3--:R-:W-:Y:S01]  /*c390*/  @P0 FFMA.FTZ R38, R0, R17, R9 ;  /* 0x0000001100260223 */ /* 0x008fe20000010009 */
[----:B------:R1:W-:Y:S01]  /*c3a0*/  STS.64 [R10+0x800], R82 ;  /* 0x000800520a007388 */ /* 0x0003e20000000a00 */
[----:B------:R-:W-:Y:S01]  /*c3b0*/  IMAD R0, R186, UR4, RZ ;  /* 0x00000004ba007c24 */ /* 0x000fe2000f8e02ff */
[----:B-----5:R-:W-:-:S02]  /*c3c0*/  IADD3 R12, PT, PT, R15, R10, RZ ;  /* 0x0000000a0f0c7210 */ /* 0x020fc40007ffe0ff */
[----:B------:R1:W-:Y:S04]  /*c3d0*/  STS.64 [R8], R92 ;  /* 0x0000005c08007388 */ /* 0x0003e80000000a00 */
[----:B------:R1:W-:Y:S01]  /*c3e0*/  STS.64 [R8+0x800], R94 ;  /* 0x0008005e08007388 */ /* 0x0003e20000000a00 */
[----:B------:R-:W-:-:S03]  /*c3f0*/  IADD3 R11, PT, PT, R13, R12, RZ ;  /* 0x0000000c0d0b7210 */ /* 0x000fc60007ffe0ff */
[----:B------:R1:W-:Y:S04]  /*c400*/  STS.64 [R12], R84 ;  /* 0x000000540c007388 */ /* 0x0003e80000000a00 */
[----:B------:R1:W-:Y:S04]  /*c410*/  STS.64 [R12+0x800], R86 ;  /* 0x000800560c007388 */ /* 0x0003e80000000a00 */
        /* <DEDUP_REMOVED lines=22> */
.L_x_6397:
[----:B------:R-:W-:Y:S05]  /*c580*/  BSYNC.RECONVERGENT B0 ;  /* 0x0000000000007941 */ /* 0x000fea0003800200 */
.L_x_6396:
[----:B------:R-:W5:Y:S01]  /*c590*/  LDCU.64 UR4, c[0x0][0x3f8] ;  /* 0x00007f00ff0477ac */ /* 0x000f620008000a00 */
[----:B------:R-:W-:Y:S01]  /*c5a0*/  LOP3.LUT R3, R3, 0xffc, RZ, 0xc0, !PT ;  /* 0x00000ffc03037812 */ /* 0x000fe200078ec0ff */
[C---:B-1----:R-:W-:Y:S01]  /*c5b0*/  VIADD R37, R177.reuse, 0x18 ;  /* 0x00000018b1257836 */ /* 0x042fe20000000000 */
[CC--:B------:R-:W-:Y:S01]  /*c5c0*/  ISETP.GE.AND P6, PT, R177.reuse, R176.reuse, PT ;  /* 0x000000b0b100720c */ /* 0x0c0fe20003fc6270 */
[C---:B------:R-:W-:Y:S01]  /*c5d0*/  VIADD R41, R177.reuse, 0x8 ;  /* 0x00000008b1297836 */ /* 0x040fe20000000000 */
[C---:B------:R-:W-:Y:S01]  /*c5e0*/  IADD3 R2, P0, PT, R0.reuse, R3, RZ ;  /* 0x0000000300027210 */ /* 0x040fe20007f1e0ff */
[----:B------:R-:W-:Y:S01]  /*c5f0*/  VIADD R39, R177, 0x10 ;  /* 0x00000010b1277836 */ /* 0x000fe20000000000 */
[-C--:B------:R-:W-:Y:S01]  /*c600*/  ISETP.GE.AND P3, PT, R37, R176.reuse, PT ;  /* 0x000000b02500720c */ /* 0x080fe20003f66270 */
[----:B------:R-:W-:Y:S01]  /*c610*/  VIADD R37, R177, 0x20 ;  /* 0x00000020b1257836 */ /* 0x000fe20000000000 */
[----:B------:R-:W-:Y:S01]  /*c620*/  ISETP.GE.AND P5, PT, R41, R176, PT ;  /* 0x000000b02900720c */ /* 0x000fe20003fa6270 */
[----:B------:R-:W-:Y:S01]  /*c630*/  VIADD R3, R177, 0x28 ;  /* 0x00000028b1037836 */ /* 0x000fe20000000000 */
[----:B------:R-:W-:-:S02]  /*c640*/  LEA.HI.X.SX32 R41, R0, RZ, 0x1, P0 ;  /* 0x000000ff00297211 */ /* 0x000fc400000f0eff */
[-C--:B------:R-:W-:Y:S01]  /*c650*/  ISETP.GE.AND P4, PT, R39, R176.reuse, PT ;  /* 0x000000b02700720c */ /* 0x080fe20003f86270 */
[----:B------:R-:W-:Y:S01]  /*c660*/  VIADD R39, R177, 0x30 ;  /* 0x00000030b1277836 */ /* 0x000fe20000000000 */
[-C--:B------:R-:W-:Y:S01]  /*c670*/  ISETP.GE.AND P2, PT, R37, R176.reuse, PT ;  /* 0x000000b02500720c */ /* 0x080fe20003f46270 */
[----:B------:R-:W-:Y:S01]  /*c680*/  VIADD R177, R177, 0x38 ;  /* 0x00000038b1b17836 */ /* 0x000fe20000000000 */
[----:B------:R-:W-:Y:S02]  /*c690*/  ISETP.GE.AND P1, PT, R3, R176, PT ;  /* 0x000000b00300720c */ /* 0x000fe40003f26270 */
[----:B-----5:R-:W-:-:S04]  /*c6a0*/  LEA R36, P0, R2, UR4, 0x2 ;  /* 0x0000000402247c11 */ /* 0x020fc8000f8010ff */
[----:B------:R-:W-:Y:S02]  /*c6b0*/  LEA.HI.X R37, R2, UR5, R41, 0x2, P0 ;  /* 0x0000000502257c11 */ /* 0x000fe400080f1429 */
[----:B------:R-:W-:-:S03]  /*c6c0*/  ISETP.GE.AND P0, PT, R39, R176, PT ;  /* 0x000000b02700720c */ /* 0x000fc60003f06270 */
[----:B--2---:R1:W-:Y:S01]  /*c6d0*/  @!P6 STG.E.128 desc[UR16][R36.64], R32 ;  /* 0x000000202400e986 */ /* 0x0043e2000c101d10 */
[----:B------:R-:W-:-:S03]  /*c6e0*/  ISETP.GE.AND P6, PT, R177, R176, PT ;  /* 0x000000b0b100720c */ /* 0x000fc60003fc6270 */
        /* <DEDUP_REMOVED lines=9> */
.L_x_6398:
        /* <DEDUP_REMOVED lines=16> */
.L_x_7192:


//--------------------- .text._ZN5flash24flash_fwd_splitkv_kernelI23Flash_fwd_kernel_traitsILi64ELi64ELi128ELi4ELb0ELb0EN7cutlass6half_tE19Flash_kernel_traitsILi64ELi64ELi128ELi4ES3_EELb1ELb0ELb0ELb0ELb1ELb1ELb1ELb0EEEvNS_16Flash_fwd_paramsE --------------------------
	.section	.text._ZN5flash24flash_fwd_splitkv_kernelI23Flash_fwd_kernel_traitsILi64ELi64ELi128ELi4ELb0ELb0EN7cutlass6half_tE19Flash_kernel_traitsILi64ELi64ELi128ELi4ES3_EELb1ELb0ELb0ELb0ELb1ELb1ELb1ELb0EEEvNS_16Flash_fwd_paramsE,"ax",@progbits
	.align	128
        .global         _ZN5flash24flash_fwd_splitkv_kernelI23Flash_fwd_kernel_traitsILi64ELi64ELi128ELi4ELb0ELb0EN7cutlass6half_tE19Flash_kernel_traitsILi64ELi64ELi128ELi4ES3_EELb1ELb0ELb0ELb0ELb1ELb1ELb1ELb0EEEvNS_16Flash_fwd_paramsE
        .type           _ZN5flash24flash_fwd_splitkv_kernelI23Flash_fwd_kernel_traitsILi64ELi64ELi128ELi4ELb0ELb0EN7cutlass6half_tE19Flash_kernel_traitsILi64ELi64ELi128ELi4ES3_EELb1ELb0ELb0ELb0ELb1ELb1ELb1ELb0EEEvNS_16Flash_fwd_paramsE,@function
        .size           _ZN5flash24flash_fwd_splitkv_kernelI23Flash_fwd_kernel_traitsILi64ELi64ELi128ELi4ELb0ELb0EN7cutlass6half_tE19Flash_kernel_traitsILi64ELi64ELi128ELi4ES3_EELb1ELb0ELb0ELb0ELb1ELb1ELb1ELb0EEEvNS_16Flash_fwd_paramsE,(.L_x_7193 - _ZN5flash24flash_fwd_splitkv_kernelI23Flash_fwd_kernel_traitsILi64ELi64ELi128ELi4ELb0ELb0EN7cutlass6half_tE19Flash_kernel_traitsILi64ELi64ELi128ELi4ES3_EELb1ELb0ELb0ELb0ELb1ELb1ELb1ELb0EEEvNS_16Flash_fwd_paramsE)
        .other          _ZN5flash24flash_fwd_splitkv_kernelI23Flash_fwd_kernel_traitsILi64ELi64ELi128ELi4ELb0ELb0EN7cutlass6half_tE19Flash_kernel_traitsILi64ELi64ELi128ELi4ES3_EELb1ELb0ELb0ELb0ELb1ELb1ELb1ELb0EEEvNS_16Flash_fwd_paramsE,@"STO_CUDA_ENTRY STV_DEFAULT"
_ZN5flash24flash_fwd_splitkv_kernelI23Flash_fwd_kernel_traitsILi64ELi64ELi128ELi4ELb0ELb0EN7cutlass6half_tE19Flash_kernel_traitsILi64ELi64ELi128ELi4ES3_EELb1ELb0ELb0ELb0ELb1ELb1ELb1ELb0EEEvNS_16Flash_fwd_paramsE:
.text._ZN5flash24flash_fwd_splitkv_kernelI23Flash_fwd_kernel_traitsILi64ELi64ELi128ELi4ELb0ELb0EN7cutlass6half_tE19Flash_kernel_traitsILi64ELi64ELi128ELi4ES3_EELb1ELb0ELb0ELb0ELb1ELb1ELb1ELb0EEEvNS_16Flash_fwd_paramsE:
        /* <DEDUP_REMOVED lines=56> */
.L_x_6399:
        /* <DEDUP_REMOVED lines=15> */
[----:B------:R-:W-:Y:S01]  /*0470*/  VIADD R14, R31, 0x1 ;  /* 0x000000011f0e7836 */ /* 0x000fe20000000000 */
        /* <DEDUP_REMOVED lines=33> */
[----:B------:R-:W-:Y:S01]  /*0690*/  @P0 IMAD.IADD R6, R19, 0x1, -R0 ;  /* 0x0000000113060824 */ /* 0x000fe200078e0a00 */
[----:B-----5:R-:W-:-:S04]  /*06a0*/  @!P0 SEL R12, R12, RZ, P3 ;  /* 0x000000ff0c0c8207 */ /* 0x020fc80001800000 */
[----:B--2---:R-:W-:Y:S01]  /*06b0*/  @!P0 IADD3 R6, PT, PT, R12, R13, -R0 ;  /* 0x0000000d0c068210 */ /* 0x004fe20007ffe800 */
[----:B------:R-:W-:-:S04]  /*06c0*/  IMAD R12, R14, 0x40, -R77 ;  /* 0x000000400e0c7824 */ /* 0x000fc800078e0a4d */
        /* <DEDUP_REMOVED lines=88> */
.L_x_6400:
        /* <DEDUP_REMOVED lines=8> */
.L_x_6401:
        /* <DEDUP_REMOVED lines=45> */
[----:B------:R-:W-:Y:S01]  /*0fa0*/  IMAD.U32 R132, RZ, RZ, UR12 ;  /* 0x0000000cff847e24 */ /* 0x000fe2000f8e00ff */
        /* <DEDUP_REMOVED lines=54> */
.L_x_6402:
        /* <DEDUP_REMOVED lines=15> */
.L_x_6404:
[----:B------:R-:W2:Y:S01]  /*1400*/  LDC.64 R132, c[0x0][0x3b8] ;  /* 0x0000ee00ff847b82 */ /* 0x000ea20000000a00 */
[----:B------:R-:W-:-:S05]  /*1410*/  IADD3 R8, PT, PT, R0, R3, RZ ;  /* 0x0000000300087210 */ /* 0x000fca0007ffe0ff */
[C---:B--2---:R-:W-:Y:S02]  /*1420*/  IMAD R13, R8.reuse, R133, RZ ;  /* 0x00000085080d7224 */ /* 0x044fe400078e02ff */
[----:B------:R-:W-:-:S05]  /*1430*/  IMAD.WIDE.U32 R8, R8, R132, RZ ;  /* 0x0000008408087225 */ /* 0x000fca00078e00ff */
[----:B------:R-:W-:Y:S02]  /*1440*/  IADD3 R13, PT, PT, R9, R13, RZ ;  /* 0x0000000d090d7210 */ /* 0x000fe40007ffe0ff */
[----:B------:R-:W-:Y:S02]  /*1450*/  MOV R12, R8 ;  /* 0x00000008000c7202 */ /* 0x000fe40000000f00 */
.L_x_6405:
        /* <DEDUP_REMOVED lines=14> */
.L_x_6406:
[----:B------:R-:W2:Y:S01]  /*1540*/  LDC.64 R20, c[0x0][0x3c0] ;  /* 0x0000f000ff147b82 */ /* 0x000ea20000000a00 */
[----:B------:R-:W-:-:S05]  /*1550*/  IADD3 R3, PT, PT, R0, R3, RZ ;  /* 0x0000000300037210 */ /* 0x000fca0007ffe0ff */
[C---:B--2---:R-:W-:Y:S02]  /*1560*/  IMAD R15, R3.reuse, R21, RZ ;  /* 0x00000015030f7224 */ /* 0x044fe400078e02ff */
[----:B------:R-:W-:-:S05]  /*1570*/  IMAD.WIDE.U32 R2, R3, R20, RZ ;  /* 0x0000001403027225 */ /* 0x000fca00078e00ff */
[----:B------:R-:W-:Y:S02]  /*1580*/  IADD3 R15, PT, PT, R3, R15, RZ ;  /* 0x0000000f030f7210 */ /* 0x000fe40007ffe0ff */
[----:B------:R-:W-:-:S07]  /*1590*/  MOV R14, R2 ;  /* 0x00000002000e7202 */ /* 0x000fce0000000f00 */
.L_x_6407:
        /* <DEDUP_REMOVED lines=46> */
.L_x_6403:
[----:B------:R-:W-:Y:S01]  /*1880*/  ISETP.NE.AND P0, PT, R7, -0x1, PT ;  /* 0xffffffff0700780c */ /* 0x000fe20003f05270 */
[----:B------:R-:W1:Y:S01]  /*1890*/  LDCU.64 UR4, c[0x0][0x3c8] ;  /* 0x00007900ff0477ac */ /* 0x000e620008000a00 */
[----:B------:R-:W-:Y:S01]  /*18a0*/  SHF.R.U32.HI R22, RZ, 0x3, R182 ;  /* 0x00000003ff167819 */ /* 0x000fe200000116b6 */
[----:B------:R-:W-:Y:S01]  /*18b0*/  IMAD.SHL.U32 R16, R182, 0x8, RZ ;  /* 0x00000008b6107824 */ /* 0x000fe200078e00ff */
[----:B------:R-:W-:Y:S01]  /*18c0*/  IADD3 R174, PT, PT, -R184, R77, RZ ;  /* 0x0000004db8ae7210 */ /* 0x000fe20007ffe1ff */
[----:B------:R-:W2:Y:S01]  /*18d0*/  S2UR UR6, SR_CgaCtaId ;  /* 0x00000000000679c3 */ /* 0x000ea20000008800 */
[----:B------:R-:W-:Y:S01]  /*18e0*/  SHF.R.S32.HI R29, RZ, 0x1f, R24 ;  /* 0x0000001fff1d7819 */ /* 0x000fe20000011418 */
[C---:B------:R-:W-:Y:S01]  /*18f0*/  VIADD R17, R22.reuse, 0x10 ;  /* 0x0000001016117836 */ /* 0x040fe20000000000 */
[C---:B------:R-:W-:Y:S01]  /*1900*/  ISETP.GE.AND P6, PT, R22.reuse, R174, PT ;  /* 0x000000ae1600720c */ /* 0x040fe20003fc6270 */
[----:B------:R-:W-:Y:S01]  /*1910*/  VIADD R15, R22, 0x20 ;  /* 0x00000020160f7836 */ /* 0x000fe20000000000 */
[----:B------:R-:W-:-:S02]  /*1920*/  MOV R23, RZ ;  /* 0x000000ff00177202 */ /* 0x000fc40000000f00 */
[-C--:B------:R-:W-:Y:S01]  /*1930*/  ISETP.GE.AND P2, PT, R17, R174.reuse, PT ;  /* 0x000000ae1100720c */ /* 0x080fe20003f46270 */
[----:B------:R-:W3:Y:S01]  /*1940*/  @!P0 LDC.64 R4, c[0x0][0x398] ;  /* 0x0000e600ff048b82 */ /* 0x000ee20000000a00 */
[----:B------:R-:W-:Y:S01]  /*1950*/  ISETP.GE.AND P1, PT, R15, R174, PT ;  /* 0x000000ae0f00720c */ /* 0x000fe20003f26270 */
[----:B------:R-:W-:Y:S01]  /*1960*/  IMAD.WIDE.U32 R30, R31, 0x40, R22 ;  /* 0x000000401f1e7825 */ /* 0x000fe200078e0016 */
[----:B------:R-:W-:Y:S02]  /*1970*/  LOP3.LUT R103, R16, 0x1f8, RZ, 0xc0, !PT ;  /* 0x000001f810677812 */ /* 0x000fe400078ec0ff */
[--C-:B------:R-:W-:Y:S01]  /*1980*/  SHF.R.U32.HI R175, RZ, 0x4, R182.reuse ;  /* 0x00000004ffaf7819 */ /* 0x100fe200000116b6 */
[----:B-1----:R-:W-:Y:S01]  /*1990*/  IMAD R29, R29, UR4, RZ ;  /* 0x000000041d1d7c24 */ /* 0x002fe2000f8e02ff */
[----:B------:R-:W-:Y:S01]  /*19a0*/  LOP3.LUT R103, R103, 0x38, R182, 0x78, !PT ;  /* 0x0000003867677812 */ /* 0x000fe200078e78b6 */
[----:B------:R-:W1:Y:S01]  /*19b0*/  @P0 LDC.64 R2, c[0x0][0x3b0] ;  /* 0x0000ec00ff020b82 */ /* 0x000e620000000a00 */
[----:B------:R-:W-:Y:S01]  /*19c0*/  SHF.L.U32 R136, R182, 0x1, RZ ;  /* 0x00000001b6887819 */ /* 0x000fe200000006ff */
[----:B------:R-:W-:Y:S01]  /*19d0*/  IMAD R29, R24, UR5, R29 ;  /* 0x00000005181d7c24 */ /* 0x000fe2000f8e021d */
[----:B------:R-:W-:-:S02]  /*19e0*/  LOP3.LUT R103, R103, 0x1e00, R16, 0xf8, !PT ;  /* 0x00001e0067677812 */ /* 0x000fc400078ef810 */
[----:B------:R-:W-:-:S03]  /*19f0*/  LOP3.LUT R136, R136, 0x6, RZ, 0xc0, !PT ;  /* 0x0000000688887812 */ /* 0x000fc600078ec0ff */
[----:B------:R-:W4:Y:S01]  /*1a00*/  @!P6 LDC.64 R8, c[0x0][0x3b0] ;  /* 0x0000ec00ff08eb82 */ /* 0x000f220000000a00 */
[----:B---3--:R-:W-:-:S04]  /*1a10*/  @!P0 IMAD.WIDE.U32 R18, R183, R4, RZ ;  /* 0x00000004b7128225 */ /* 0x008fc800078e00ff */
[----:B------:R-:W-:Y:S01]  /*1a20*/  @!P0 IMAD R5, R183, R5, R19 ;  /* 0x00000005b7058224 */ /* 0x000fe200078e0213 */
[----:B------:R-:W-:Y:S01]  /*1a30*/  LOP3.LUT R19, R16, 0x38, RZ, 0xc0, !PT ;  /* 0x0000003810137812 */ /* 0x000fe200078ec0ff */
[----:B-1----:R-:W-:Y:S01]  /*1a40*/  @P0 IMAD.WIDE.U32 R12, R7, R2, RZ ;  /* 0x00000002070c0225 */ /* 0x002fe200078e00ff */
[----:B------:R-:W-:Y:S02]  /*1a50*/  @!P0 MOV R2, R18 ;  /* 0x0000001200028202 */ /* 0x000fe40000000f00 */
[----:B------:R-:W-:Y:S01]  /*1a60*/  IADD3 R36, P3, PT, R19, R36, RZ ;  /* 0x0000002413247210 */ /* 0x000fe20007f7e0ff */
[----:B------:R-:W-:Y:S02]  /*1a70*/  @P0 IMAD.MOV.U32 R2, RZ, RZ, R12 ;  /* 0x000000ffff020224 */ /* 0x000fe400078e000c */
[----:B------:R-:W-:Y:S01]  /*1a80*/  @P0 IMAD R5, R7, R3, R13 ;  /* 0x0000000307050224 */ /* 0x000fe200078e020d */
[----:B------:R-:W-:Y:S01]  /*1a90*/  IADD3 R7, PT, PT, R22, 0x30, RZ ;  /* 0x0000003016077810 */ /* 0x000fe20007ffe0ff */
[----:B----4-:R-:W-:Y:S01]  /*1aa0*/  @!P6 IMAD R26, R31, R8, RZ ;  /* 0x000000081f1ae224 */ /* 0x010fe200078e02ff */
[----:B------:R-:W-:Y:S01]  /*1ab0*/  IADD3 R2, P0, PT, R19, R2, RZ ;  /* 0x0000000213027210 */ /* 0x000fe20007f1e0ff */
[----:B------:R-:W1:Y:S01]  /*1ac0*/  @!P1 LDC.64 R12, c[0x0][0x3b0] ;  /* 0x0000ec00ff0c9b82 */ /* 0x000e620000000a00 */
[----:B------:R-:W-:-:S02]  /*1ad0*/  IMAD.X R37, RZ, RZ, R10, P3 ;  /* 0x000000ffff257224 */ /* 0x000fc400018e060a */
[----:B------:R-:W-:Y:S01]  /*1ae0*/  IADD3.X R3, PT, PT, RZ, R5, RZ, P0, !PT ;  /* 0x00000005ff037210 */ /* 0x000fe200007fe4ff */
[----:B------:R-:W-:Y:S01]  /*1af0*/  @!P6 IMAD R26, R30, R9, R26 ;  /* 0x000000091e1ae224 */ /* 0x000fe200078e021a */
[----:B------:R-:W-:Y:S01]  /*1b00*/  ISETP.GE.AND P0, PT, R7, R174, PT ;  /* 0x000000ae0700720c */ /* 0x000fe20003f06270 */
[----:B------:R-:W-:Y:S02]  /*1b10*/  IMAD.WIDE.U32 R36, R22, R132, R36 ;  /* 0x0000008416247225 */ /* 0x000fe400078e0024 */
[----:B------:R-:W3:Y:S02]  /*1b20*/  @!P2 LDC.64 R4, c[0x0][0x3b0] ;  /* 0x0000ec00ff04ab82 */ /* 0x000ee40000000a00 */
[----:B------:R-:W-:Y:S01]  /*1b30*/  IMAD.WIDE.U32 R24, R24, UR4, R2 ;  /* 0x0000000418187c25 */ /* 0x000fe2000f8e0002 */
[----:B------:R-:W4:Y:S03]  /*1b40*/  LDCU.64 UR4, c[0x0][0x388] ;  /* 0x00007100ff0477ac */ /* 0x000f260008000a00 */
[----:B------:R-:W-:Y:S01]  /*1b50*/  IMAD.IADD R29, R25, 0x1, R29 ;  /* 0x00000001191d7824 */ /* 0x000fe200078e021d */
[----:B------:R-:W-:Y:S01]  /*1b60*/  @!P6 MOV R28, R24 ;  /* 0x00000018001ce202 */ /* 0x000fe20000000f00 */
[----:B------:R-:W5:Y:S01]  /*1b70*/  @!P6 LDC.64 R2, c[0x0][0x380] ;  /* 0x0000e000ff02eb82 */ /* 0x000f620000000a00 */
[----:B------:R-:W-:Y:S01]  /*1b80*/  @!P1 IADD3 R25, P4, PT, R30, 0x20, RZ ;  /* 0x000000201e199810 */ /* 0x000fe20007f9e0ff */
[----:B------:R-:W-:Y:S01]  /*1b90*/  IMAD R177, R22, R133, R37 ;  /* 0x0000008516b17224 */ /* 0x000fe200078e0225 */
[C---:B------:R-:W-:Y:S01]  /*1ba0*/  @!P0 IADD3 R18, P3, PT, R30.reuse, 0x30, RZ ;  /* 0x000000301e128810 */ /* 0x040fe20007f7e0ff */
[C---:B------:R-:W-:Y:S01]  /*1bb0*/  @!P6 IMAD.WIDE.U32 R34, R30.reuse, R8, R28 ;  /* 0x000000081e22e225 */ /* 0x040fe200078e001c */
[----:B------:R-:W-:-:S02]  /*1bc0*/  @!P2 IADD3 R28, P5, PT, R30, 0x10, RZ ;  /* 0x000000101e1ca810 */ /* 0x000fc40007fbe0ff */
[----:B------:R-:W-:Y:S01]  /*1bd0*/  @!P2 MOV R32, R24 ;  /* 0x000000180020a202 */ /* 0x000fe20000000f00 */
[--C-:B------:R-:W-:Y:S01]  /*1be0*/  @!P1 IMAD.X R23, RZ, RZ, R31.reuse, P4 ;  /* 0x000000ffff179224 */ /* 0x100fe200020e061f */
[----:B------:R-:W3:Y:S01]  /*1bf0*/  @!P2 LDC.64 R10, c[0x0][0x380] ;  /* 0x0000e000ff0aab82 */ /* 0x000ee20000000a00 */
[----:B------:R-:W-:Y:S01]  /*1c00*/  @!P6 IADD3 R26, PT, PT, R35, R26, RZ ;  /* 0x0000001a231ae210 */ /* 0x000fe20007ffe0ff */
[----:B------:R-:W-:Y:S01]  /*1c10*/  @!P0 IMAD.X R27, RZ, RZ, R31, P3 ;  /* 0x000000ffff1b8224 */ /* 0x000fe200018e061f */
[----:B------:R-:W-:Y:S01]  /*1c20*/  @!P2 IADD3.X R33, PT, PT, RZ, R31, RZ, P5, !PT ;  /* 0x0000001fff21a210 */ /* 0x000fe20002ffe4ff */
[--C-:B------:R-:W-:Y:S01]  /*1c30*/  @!P1 IMAD.MOV.U32 R37, RZ, RZ, R29.reuse ;  /* 0x000000ffff259224 */ /* 0x100fe200078e001d */
[C---:B----4-:R-:W-:Y:S01]  /*1c40*/  LEA R178, P5, R36.reuse, UR4, 0x1 ;  /* 0x0000000424b27c11 */ /* 0x050fe2000f8a08ff */
[----:B------:R-:W-:Y:S01]  /*1c50*/  @!P0 IMAD.MOV.U32 R35, RZ, RZ, R29 ;  /* 0x000000ffff238224 */ /* 0x000fe200078e001d */
[----:B------:R-:W4:Y:S01]  /*1c60*/  LDCU UR4, c[0x0][0x50c] ;  /* 0x0000a180ff0477ac */ /* 0x000f220008000800 */
[----:B------:R-:W4:Y:S01]  /*1c70*/  @!P0 LDC.64 R8, c[0x0][0x3b0] ;  /* 0x0000ec00ff088b82 */ /* 0x000f220000000a00 */
[----:B------:R-:W-:-:S02]  /*1c80*/  LEA.HI.X R177, R36, UR5, R177, 0x1, P5 ;  /* 0x0000000524b17c11 */ /* 0x000fc4000a8f0cb1 */
[----:B------:R-:W-:Y:S01]  /*1c90*/  @!P1 MOV R36, R24 ;  /* 0x0000001800249202 */ /* 0x000fe20000000f00 */
[----:B------:R-:W-:Y:S02]  /*1ca0*/  UMOV UR5, 0x400 ;  /* 0x0000040000057882 */ /* 0x000fe40000000000 */
[----:B--2---:R-:W-:Y:S01]  /*1cb0*/  ULEA UR5, UR6, UR5, 0x18 ;  /* 0x0000000506057291 */ /* 0x004fe2000f8ec0ff */
[C---:B-----5:R-:W-:Y:S01]  /*1cc0*/  @!P6 LEA R30, P4, R34.reuse, R2, 0x1 ;  /* 0x00000002221ee211 */ /* 0x060fe200078808ff */
[----:B-1----:R-:W-:Y:S01]  /*1cd0*/  @!P1 IMAD.WIDE.U32 R36, R25, R12, R36 ;  /* 0x0000000c19249225 */ /* 0x002fe200078e0024 */
[----:B------:R-:W1:Y:S02]  /*1ce0*/  LDCU.64 UR6, c[0x0][0x390] ;  /* 0x00007200ff0677ac */ /* 0x000e640008000a00 */
[----:B------:R-:W-:Y:S01]  /*1cf0*/  @!P6 LEA.HI.X R31, R34, R3, R26, 0x1, P4 ;  /* 0x00000003221fe211 */ /* 0x000fe200020f0c1a */
[----:B---3--:R-:W-:Y:S01]  /*1d00*/  @!P2 IMAD R26, R33, R4, RZ ;  /* 0x00000004211aa224 */ /* 0x008fe200078e02ff */
[----:B------:R-:W2:Y:S01]  /*1d10*/  @!P1 LDC.64 R2, c[0x0][0x380] ;  /* 0x0000e000ff029b82 */ /* 0x000ea20000000a00 */
[----:B------:R-:W-:Y:S01]  /*1d20*/  @!P2 IMAD.MOV.U32 R33, RZ, RZ, R29 ;  /* 0x000000ffff21a224 */ /* 0x000fe200078e001d */
[----:B------:R-:W-:Y:S01]  /*1d30*/  @!P0 MOV R34, R24 ;  /* 0x0000001800228202 */ /* 0x000fe20000000f00 */
[C---:B------:R-:W-:Y:S01]  /*1d40*/  @!P2 IMAD R26, R28.reuse, R5, R26 ;  /* 0x000000051c1aa224 */ /* 0x040fe200078e021a */
[----:B------:R-:W-:Y:S01]  /*1d50*/  LEA R103, R103, UR5, 0x1 ;  /* 0x0000000567677c11 */ /* 0x000fe2000f8e08ff */
[----:B------:R-:W-:Y:S01]  /*1d60*/  @!P2 IMAD.WIDE.U32 R32, R28, R4, R32 ;  /* 0x000000041c20a225 */ /* 0x000fe200078e0020 */
[----:B------:R-:W-:-:S02]  /*1d70*/  SHF.R.U32.HI R24, RZ, 0x1, R182 ;  /* 0x00000001ff187819 */ /* 0x000fc400000116b6 */
[----:B------:R-:W3:Y:S01]  /*1d80*/  @!P0 LDC.64 R4, c[0x0][0x380] ;  /* 0x0000e000ff048b82 */ /* 0x000ee20000000a00 */
[----:B------:R-:W-:Y:S01]  /*1d90*/  @!P1 IMAD R28, R23, R12, RZ ;  /* 0x0000000c171c9224 */ /* 0x000fe200078e02ff */
[----:B------:R-:W-:Y:S01]  /*1da0*/  @!P2 IADD3 R26, PT, PT, R33, R26, RZ ;  /* 0x0000001a211aa210 */ /* 0x000fe20007ffe0ff */
[----:B----4-:R-:W-:Y:S01]  /*1db0*/  @!P0 IMAD R27, R27, R8, RZ ;  /* 0x000000081b1b8224 */ /* 0x010fe200078e02ff */
[C---:B------:R-:W-:Y:S01]  /*1dc0*/  @!P2 LEA R10, P3, R32.reuse, R10, 0x1 ;  /* 0x0000000a200aa211 */ /* 0x040fe200078608ff */
[----:B------:R-:W-:Y:S01]  /*1dd0*/  @!P1 IMAD R13, R25, R13, R28 ;  /* 0x0000000d190d9224 */ /* 0x000fe200078e021c */
[----:B------:R-:W-:Y:S01]  /*1de0*/  @!PT LDS RZ, [RZ] ;  /* 0x00000000fffff984 */ /* 0x000fe20000000800 */
[----:B------:R-:W-:Y:S01]  /*1df0*/  @!PT LDS RZ, [RZ] ;  /* 0x00000000fffff984 */ /* 0x000fe20000000800 */
[----:B------:R-:W-:Y:S01]  /*1e00*/  @!PT LDS RZ, [RZ] ;  /* 0x00000000fffff984 */ /* 0x000fe20000000800 */
[----:B------:R3:W-:Y:S01]  /*1e10*/  @!P6 LDGSTS.E.BYPASS.LTC128B.128 [R103], desc[UR16][R30.64] ;  /* 0x000000001e67efae */ /* 0x0007e2000b981a10 */
[----:B------:R-:W-:Y:S01]  /*1e20*/  VIADD R25, R101, 0xffffffff ;  /* 0xffffffff65197836 */ /* 0x000fe20000000000 */
[----:B------:R-:W-:Y:S01]  /*1e30*/  @!P2 LEA.HI.X R11, R32, R11, R26, 0x1, P3 ;  /* 0x0000000b200ba211 */ /* 0x000fe200018f0c1a */
[----:B------:R-:W-:Y:S01]  /*1e40*/  @!P1 IMAD.IADD R13, R37, 0x1, R13 ;  /* 0x00000001250d9824 */ /* 0x000fe200078e020d */
[----:B------:R-:W-:Y:S01]  /*1e50*/  SHF.L.U64.HI R12, R132, 0x4, R133 ;  /* 0x00000004840c7819 */ /* 0x000fe20000010285 */
[C---:B------:R-:W-:Y:S01]  /*1e60*/  @!P0 IMAD R9, R18.reuse, R9, R27 ;  /* 0x0000000912098224 */ /* 0x040fe200078e021b */
[----:B------:R-:W-:Y:S01]  /*1e70*/  SHF.L.U32 R23, R25, 0x7, RZ ;  /* 0x0000000719177819 */ /* 0x000fe200000006ff */
[----:B------:R-:W-:Y:S01]  /*1e80*/  @!P0 IMAD.WIDE.U32 R34, R18, R8, R34 ;  /* 0x0000000812228225 */ /* 0x000fe200078e0022 */
[----:B------:R4:W-:Y:S01]  /*1e90*/  @!P2 LDGSTS.E.BYPASS.LTC128B.128 [R103+0x800], desc[UR16][R10.64] ;  /* 0x008000000a67afae */ /* 0x0009e2000b981a10 */
[----:B------:R-:W-:-:S02]  /*1ea0*/  SHF.L.U32 R27, R132, 0x4, RZ ;  /* 0x00000004841b7819 */ /* 0x000fc400000006ff */
[----:B--2---:R-:W-:Y:S01]  /*1eb0*/  @!P1 LEA R28, P3, R36, R2, 0x1 ;  /* 0x00000002241c9211 */ /* 0x004fe200078608ff */
[----:B------:R-:W-:Y:S01]  /*1ec0*/  IMAD.IADD R8, R6, 0x1, -R23 ;  /* 0x0000000106087824 */ /* 0x000fe200078e0a17 */
[----:B------:R-:W-:Y:S01]  /*1ed0*/  SHF.L.U64.HI R2, R27, 0x1, R12 ;  /* 0x000000011b027819 */ /* 0x000fe2000001020c */
[----:B------:R-:W-:Y:S01]  /*1ee0*/  @!P0 IMAD.IADD R9, R35, 0x1, R9 ;  /* 0x0000000123098824 */ /* 0x000fe200078e0209 */
[----:B------:R-:W-:Y:S01]  /*1ef0*/  @!P1 LEA.HI.X R29, R36, R3, R13, 0x1, P3 ;  /* 0x00000003241d9211 */ /* 0x000fe200018f0c0d */
[----:B------:R-:W-:Y:S01]  /*1f00*/  IMAD.WIDE.U32 R32, R132, 0x20, RZ ;  /* 0x0000002084207825 */ /* 0x000fe200078e00ff */
[-C--:B------:R-:W-:Y:S02]  /*1f10*/  ISETP.GE.AND P4, PT, R22, R8.reuse, PT ;  /* 0x000000081600720c */ /* 0x080fe40003f86270 */
[----:B------:R-:W-:Y:S01]  /*1f20*/  SHF.L.U32 R27, R27, 0x1, RZ ;  /* 0x000000011b1b7819 */ /* 0x000fe200000006ff */
[----:B------:R2:W-:Y:S01]  /*1f30*/  @!P1 LDGSTS.E.BYPASS.LTC128B.128 [R103+0x1000], desc[UR16][R28.64] ;  /* 0x010000001c679fae */ /* 0x0005e2000b981a10 */
[----:B------:R-:W-:-:S02]  /*1f40*/  ISETP.GE.AND P1, PT, R15, R8, PT ;  /* 0x000000080f00720c */ /* 0x000fc40003f26270 */
[----:B------:R-:W-:Y:S02]  /*1f50*/  ISETP.GE.AND P3, PT, R17, R8, PT ;  /* 0x000000081100720c */ /* 0x000fe40003f66270 */
[----:B------:R-:W-:Y:S02]  /*1f60*/  IADD3 R12, P2, PT, R27, R178, RZ ;  /* 0x000000b21b0c7210 */ /* 0x000fe40007f5e0ff */
[----:B---3--:R-:W-:Y:S02]  /*1f70*/  @!P0 LEA R30, P5, R34, R4, 0x1 ;  /* 0x00000004221e8211 */ /* 0x008fe400078a08ff */
[----:B------:R-:W-:Y:S01]  /*1f80*/  IADD3.X R13, PT, PT, R2, R177, RZ, P2, !PT ;  /* 0x000000b1020d7210 */ /* 0x000fe200017fe4ff */
[----:B------:R-:W-:Y:S01]  /*1f90*/  @!P4 IMAD.MOV.U32 R179, RZ, RZ, R177 ;  /* 0x000000ffffb3c224 */ /* 0x000fe200078e00b1 */
[----:B------:R-:W-:Y:S01]  /*1fa0*/  @!P0 LEA.HI.X R31, R34, R5, R9, 0x1, P5 ;  /* 0x00000005221f8211 */ /* 0x000fe200028f0c09 */
[C---:B------:R-:W-:Y:S01]  /*1fb0*/  VIADD R5, R22.reuse, 0x70 ;  /* 0x0000007016057836 */ /* 0x040fe20000000000 */
[----:B------:R-:W-:Y:S01]  /*1fc0*/  SHF.L.U32 R3, R133, 0x5, RZ ;  /* 0x0000000585037819 */ /* 0x000fe200000006ff */
[----:B----4-:R-:W-:-:S02]  /*1fd0*/  VIADD R11, R22, 0x40 ;  /* 0x00000040160b7836 */ /* 0x010fc40000000000 */
[----:B------:R3:W-:Y:S01]  /*1fe0*/  @!P0 LDGSTS.E.BYPASS.LTC128B.128 [R103+0x1800], desc[UR16][R30.64] ;  /* 0x018000001e678fae */ /* 0x0007e2000b981a10 */
[-C--:B------:R-:W-:Y:S02]  /*1ff0*/  ISETP.GE.AND P0, PT, R7, R8.reuse, PT ;  /* 0x000000080700720c */ /* 0x080fe40003f06270 */
[----:B------:R-:W-:Y:S01]  /*2000*/  IADD3 R9, PT, PT, R22, 0x60, RZ ;  /* 0x0000006016097810 */ /* 0x000fe20007ffe0ff */
[----:B------:R-:W-:Y:S01]  /*2010*/  @!P4 LDGSTS.E.BYPASS.LTC128B.128 [R103+0x2000], desc[UR16][R178.64] ;  /* 0x02000000b267cfae */ /* 0x000fe2000b981a10 */
[-C--:B------:R-:W-:Y:S02]  /*2020*/  ISETP.GE.AND P6, PT, R11, R8.reuse, PT ;  /* 0x000000080b00720c */ /* 0x080fe40003fc6270 */
[-C--:B------:R-:W-:Y:S01]  /*2030*/  ISETP.GE.AND P2, PT, R5, R8.reuse, PT ;  /* 0x000000080500720c */ /* 0x080fe20003f46270 */
[----:B------:R-:W-:Y:S01]  /*2040*/  @!P3 LDGSTS.E.BYPASS.LTC128B.128 [R103+0x2800], desc[UR16][R12.64] ;  /* 0x028000000c67bfae */ /* 0x000fe2000b981a10 */
[----:B------:R-:W-:Y:S02]  /*2050*/  ISETP.GE.AND P3, PT, R9, R8, PT ;  /* 0x000000080900720c */ /* 0x000fe40003f66270 */
[----:B--2---:R-:W-:-:S04]  /*2060*/  @!P1 IADD3 R28, P5, PT, R12, R32, RZ ;  /* 0x000000200c1c9210 */ /* 0x004fc80007fbe0ff */
[----:B------:R-:W-:Y:S02]  /*2070*/  @!P1 IADD3.X R29, PT, PT, R13, R33, R3, P5, !PT ;  /* 0x000000210d1d9210 */ /* 0x000fe40002ffe403 */
[----:B------:R-:W-:Y:S01]  /*2080*/  @!P0 LEA R18, P5, R132, R12, 0x6 ;  /* 0x0000000c84128211 */ /* 0x000fe200078a30ff */
[----:B------:R-:W-:Y:S01]  /*2090*/  @!P6 IMAD.MOV.U32 R33, RZ, RZ, R13 ;  /* 0x000000ffff21e224 */ /* 0x000fe200078e000d */
[----:B------:R-:W-:Y:S01]  /*20a0*/  IADD3 R3, PT, PT, R22, 0x50, RZ ;  /* 0x0000005016037810 */ /* 0x000fe20007ffe0ff */
[----:B------:R2:W-:Y:S01]  /*20b0*/  @!P1 LDGSTS.E.BYPASS.LTC128B.128 [R103+0x3000], desc[UR16][R28.64] ;  /* 0x030000001c679fae */ /* 0x0005e2000b981a10 */
[----:B------:R-:W-:Y:S01]  /*20c0*/  IADD3 R34, P1, PT, R19, R14, RZ ;  /* 0x0000000e13227210 */ /* 0x000fe20007f3e0ff */
[C---:B------:R-:W-:Y:S01]  /*20d0*/  @!P6 IMAD R14, R133.reuse, 0x60, RZ ;  /* 0x00000060850ee824 */ /* 0x040fe200078e02ff */
[CC--:B------:R-:W-:Y:S01]  /*20e0*/  @!P0 LEA.HI.X R19, R132.reuse, R13.reuse, R133, 0x6, P5 ;  /* 0x0000000d84138211 */ /* 0x0c0fe200028f3485 */
[----:B------:R-:W-:Y:S01]  /*20f0*/  @!P3 IMAD R10, R133, 0xa0, RZ ;  /* 0x000000a0850ab824 */ /* 0x000fe200078e02ff */
[----:B------:R-:W-:Y:S01]  /*2100*/  ISETP.GE.AND P5, PT, R3, R8, PT ;  /* 0x000000080300720c */ /* 0x000fe20003fa6270 */
[----:B------:R-:W-:Y:S01]  /*2110*/  @!P2 IMAD R4, R133, 0xc0, RZ ;  /* 0x000000c08504a824 */ /* 0x000fe200078e02ff */
[-C--:B------:R-:W-:Y:S01]  /*2120*/  @!P6 MOV R32, R12.reuse ;  /* 0x0000000c0020e202 */ /* 0x080fe20000000f00 */
[----:B------:R4:W-:Y:S01]  /*2130*/  @!P0 LDGSTS.E.BYPASS.LTC128B.128 [R103+0x3800], desc[UR16][R18.64] ;  /* 0x0380000012678fae */ /* 0x0009e2000b981a10 */
[----:B---3--:R-:W-:Y:S01]  /*2140*/  @!P3 MOV R30, R12 ;  /* 0x0000000c001eb202 */ /* 0x008fe20000000f00 */
[----:B------:R-:W-:Y:S01]  /*2150*/  IMAD.X R35, RZ, RZ, R0, P1 ;  /* 0x000000ffff237224 */ /* 0x000fe200008e0600 */
[----:B------:R-:W-:Y:S01]  /*2160*/  @!P3 MOV R31, R13 ;  /* 0x0000000d001fb202 */ /* 0x000fe20000000f00 */
[----:B------:R-:W-:Y:S01]  /*2170*/  @!P6 IMAD.WIDE.U32 R32, R132, 0x60, R32 ;  /* 0x000000608420e825 */ /* 0x000fe200078e0020 */
[----:B------:R-:W-:-:S02]  /*2180*/  SHF.L.U32 R0, R20, 0x4, RZ ;  /* 0x0000000414007819 */ /* 0x000fc400000006ff */
[----:B------:R-:W-:Y:S01]  /*2190*/  ISETP.GE.AND P1, PT, R15, R8, PT ;  /* 0x000000080f00720c */ /* 0x000fe20003f26270 */
[C---:B------:R-:W-:Y:S01]  /*21a0*/  @!P3 IMAD.WIDE.U32 R30, R132.reuse, 0xa0, R30 ;  /* 0x000000a0841eb825 */ /* 0x040fe200078e001e */
[----:B------:R-:W-:Y:S02]  /*21b0*/  @!P6 IADD3 R33, PT, PT, R33, R14, RZ ;  /* 0x0000000e2121e210 */ /* 0x000fe40007ffe0ff */
[C---:B------:R-:W-:Y:S01]  /*21c0*/  @!P5 LEA R36, P0, R132.reuse, R12, 0x7 ;  /* 0x0000000c8424d211 */ /* 0x040fe200078038ff */
[----:B------:R-:W-:Y:S02]  /*21d0*/  @!P3 IMAD.IADD R31, R31, 0x1, R10 ;  /* 0x000000011f1fb824 */ /* 0x000fe400078e020a */
[----:B------:R-:W-:Y:S01]  /*21e0*/  @!P6 LDGSTS.E.BYPASS.LTC128B.128 [R103+0x4000], desc[UR16][R32.64] ;  /* 0x040000002067efae */ /* 0x000fe2000b981a10 */
[----:B------:R-:W-:Y:S01]  /*21f0*/  @!P5 LEA.HI.X R37, R132, R13, R133, 0x7, P0 ;  /* 0x0000000d8425d211 */ /* 0x000fe200000f3c85 */
[----:B------:R-:W-:Y:S01]  /*2200*/  IMAD.WIDE.U32 R34, R22, R20, R34 ;  /* 0x0000001416227225 */ /* 0x000fe200078e0022 */
[----:B------:R-:W-:-:S02]  /*2210*/  ISETP.GE.AND P0, PT, R17, R8, PT ;  /* 0x000000081100720c */ /* 0x000fc40003f06270 */
[----:B--2---:R-:W-:Y:S01]  /*2220*/  @!P2 MOV R29, R13 ;  /* 0x0000000d001da202 */ /* 0x004fe20000000f00 */
[----:B------:R-:W-:Y:S01]  /*2230*/  @!P2 IMAD.MOV.U32 R28, RZ, RZ, R12 ;  /* 0x000000ffff1ca224 */ /* 0x000fe200078e000c */
[----:B------:R-:W-:Y:S01]  /*2240*/  @!P5 LDGSTS.E.BYPASS.LTC128B.128 [R103+0x4800], desc[UR16][R36.64] ;  /* 0x048000002467dfae */ /* 0x000fe2000b981a10 */
[----:B------:R-:W-:Y:S01]  /*2250*/  IMAD R181, R22, R21, R35 ;  /* 0x0000001516b57224 */ /* 0x000fe200078e0223 */
[-C--:B------:R-:W-:Y:S01]  /*2260*/  ISETP.GE.AND P5, PT, R11, R8.reuse, PT ;  /* 0x000000080b00720c */ /* 0x080fe20003fa6270 */
[----:B------:R-:W-:Y:S01]  /*2270*/  @!P2 IMAD.WIDE.U32 R28, R132, 0xc0, R28 ;  /* 0x000000c0841ca825 */ /* 0x000fe200078e001c */
[----:B------:R-:W-:Y:S01]  /*2280*/  @!P3 LDGSTS.E.BYPASS.LTC128B.128 [R103+0x5000], desc[UR16][R30.64] ;  /* 0x050000001e67bfae */ /* 0x000fe2000b981a10 */
[----:B------:R-:W-:Y:S02]  /*2290*/  SHF.L.U64.HI R12, R20, 0x4, R21 ;  /* 0x00000004140c7819 */ /* 0x000fe40000010215 */
[----:B------:R-:W-:Y:S02]  /*22a0*/  ISETP.GE.AND P3, PT, R9, R8, PT ;  /* 0x000000080900720c */ /* 0x000fe40003f66270 */
[----:B------:R-:W-:-:S02]  /*22b0*/  @!P2 IADD3 R29, PT, PT, R29, R4, RZ ;  /* 0x000000041d1da210 */ /* 0x000fc40007ffe0ff */
[----:B------:R-:W-:Y:S02]  /*22c0*/  SHF.L.U32 R4, R182, 0x6, RZ ;  /* 0x00000006b6047819 */ /* 0x000fe400000006ff */
[----:B------:R-:W-:Y:S01]  /*22d0*/  ISETP.GE.AND P6, PT, R7, R8, PT ;  /* 0x000000080700720c */ /* 0x000fe20003fc6270 */
[----:B------:R2:W-:Y:S01]  /*22e0*/  @!P2 LDGSTS.E.BYPASS.LTC128B.128 [R103+0x5800], desc[UR16][R28.64] ;  /* 0x058000001c67afae */ /* 0x0005e2000b981a10 */
[----:B-1----:R-:W-:Y:S01]  /*22f0*/  LEA R180, P2, R34, UR6, 0x1 ;  /* 0x0000000622b47c11 */ /* 0x002fe2000f8408ff */
[C---:B------:R-:W-:Y:S01]  /*2300*/  @!P5 IMAD R14, R21.reuse, 0x60, RZ ;  /* 0x00000060150ed824 */ /* 0x040fe200078e02ff */
[----:B------:R-:W-:Y:S01]  /*2310*/  LOP3.LUT R13, R4, 0x1c0, RZ, 0xc0, !PT ;  /* 0x000001c0040d7812 */ /* 0x000fe200078ec0ff */
[----:B------:R-:W0:Y:S01]  /*2320*/  LDGDEPBAR ;  /* 0x00000000000079af */ /* 0x000e220000000000 */
[----:B------:R-:W-:Y:S01]  /*2330*/  LEA.HI.X R181, R34, UR7, R181, 0x1, P2 ;  /* 0x0000000722b57c11 */ /* 0x000fe200090f0cb5 */
[----:B------:R-:W-:Y:S01]  /*2340*/  @!P3 IMAD R9, R21, 0xa0, RZ ;  /* 0x000000a01509b824 */ /* 0x000fe200078e02ff */
[----:B------:R-:W-:-:S02]  /*2350*/  LEA R10, P2, R0, R180, 0x1 ;  /* 0x000000b4000a7211 */ /* 0x000fc400078408ff */
[----:B------:R-:W-:Y:S01]  /*2360*/  LOP3.LUT R13, R13, 0x38, R16, 0xf8, !PT ;  /* 0x000000380d0d7812 */ /* 0x000fe200078ef810 */
[----:B------:R-:W-:Y:S01]  /*2370*/  IMAD.WIDE.U32 R16, R20, 0x20, RZ ;  /* 0x0000002014107825 */ /* 0x000fe200078e00ff */
[----:B------:R-:W-:Y:S02]  /*2380*/  LEA.HI.X R11, R0, R181, R12, 0x1, P2 ;  /* 0x000000b5000b7211 */ /* 0x000fe400010f0c0c */
[----:B------:R-:W-:Y:S01]  /*2390*/  ISETP.GE.AND P2, PT, R5, R8, PT ;  /* 0x000000080500720c */ /* 0x000fe20003f46270 */
[----:B------:R-:W-:Y:S01]  /*23a0*/  IMAD.SHL.U32 R0, R175, 0x400, RZ ;  /* 0x00000400af007824 */ /* 0x000fe200078e00ff */
[----:B------:R-:W-:Y:S01]  /*23b0*/  SHF.L.U32 R5, R21, 0x5, RZ ;  /* 0x0000000515057819 */ /* 0x000fe200000006ff */
[----:B----4-:R-:W-:Y:S01]  /*23c0*/  @!P3 IMAD.MOV.U32 R18, RZ, RZ, R10 ;  /* 0x000000ffff12b224 */ /* 0x010fe200078e000a */
[----:B------:R-:W-:Y:S02]  /*23d0*/  LOP3.LUT R12, R182, 0x8, RZ, 0xc0, !PT ;  /* 0x00000008b60c7812 */ /* 0x000fe400078ec0ff */
[----:B------:R-:W-:-:S02]  /*23e0*/  LOP3.LUT R0, R0, 0x400, RZ, 0xc0, !PT ;  /* 0x0000040000007812 */ /* 0x000fc400078ec0ff */
[----:B------:R-:W-:Y:S01]  /*23f0*/  LOP3.LUT R7, R13, R12, RZ, 0x3c, !PT ;  /* 0x0000000c0d077212 */ /* 0x000fe200078e3cff */
[----:B------:R-:W-:Y:S01]  /*2400*/  IMAD.SHL.U32 R12, R182, 0x20, RZ ;  /* 0x00000020b60c7824 */ /* 0x000fe200078e00ff */
[----:B------:R-:W-:Y:S02]  /*2410*/  @!P3 MOV R19, R11 ;  /* 0x0000000b0013b202 */ /* 0x000fe40000000f00 */
[----:B------:R-:W-:Y:S02]  /*2420*/  LEA R0, R7, R0, 0x1 ;  /* 0x0000000007007211 */ /* 0x000fe400078e08ff */
[----:B--2---:R-:W-:Y:S01]  /*2430*/  @!P5 MOV R28, R10 ;  /* 0x0000000a001cd202 */ /* 0x004fe20000000f00 */
[----:B------:R-:W-:-:S04]  /*2440*/  DEPBAR.LE SB0, 0x0 ;  /* 0x000080000000791a */ /* 0x000fc80000000000 */
[----:B------:R-:W-:Y:S01]  /*2450*/  BAR.SYNC.DEFER_BLOCKING 0x0 ;  /* 0x0000000000007b1d */ /* 0x000fe20000010000 */
[-C--:B------:R-:W-:Y:S01]  /*2460*/  @!P5 MOV R29, R11.reuse ;  /* 0x0000000b001dd202 */ /* 0x080fe20000000f00 */
[----:B------:R-:W-:Y:S01]  /*2470*/  @!P3 IMAD.WIDE.U32 R18, R20, 0xa0, R18 ;  /* 0x000000a01412b825 */ /* 0x000fe200078e0012 */
[----:B------:R-:W-:Y:S02]  /*2480*/  LOP3.LUT R7, R4, 0x200, RZ, 0xc0, !PT ;  /* 0x0000020004077812 */ /* 0x000fe400078ec0ff */
[----:B------:R-:W-:Y:S01]  /*2490*/  @!P2 MOV R30, R10 ;  /* 0x0000000a001ea202 */ /* 0x000fe20000000f00 */
[C---:B------:R-:W-:Y:S01]  /*24a0*/  @!P5 IMAD.WIDE.U32 R28, R20.reuse, 0x60, R28 ;  /* 0x00000060141cd825 */ /* 0x040fe200078e001c */
[----:B------:R-:W-:Y:S02]  /*24b0*/  @!P2 MOV R31, R11 ;  /* 0x0000000b001fa202 */ /* 0x000fe40000000f00 */
[----:B------:R-:W-:Y:S01]  /*24c0*/  LOP3.LUT R173, R7, 0x7c00, R12, 0xf8, !PT ;  /* 0x00007c0007ad7812 */ /* 0x000fe200078ef80c */
[----:B------:R-:W-:Y:S01]  /*24d0*/  @!P3 IMAD.IADD R9, R19, 0x1, R9 ;  /* 0x000000011309b824 */ /* 0x000fe200078e0209 */
[----:B------:R-:W-:Y:S01]  /*24e0*/  @!P5 IADD3 R15, PT, PT, R29, R14, RZ ;  /* 0x0000000e1d0fd210 */ /* 0x000fe20007ffe0ff */
[----:B------:R-:W-:Y:S01]  /*24f0*/  @!P2 IMAD.WIDE.U32 R30, R20, 0xc0, R30 ;  /* 0x000000c0141ea825 */ /* 0x000fe200078e001e */
[----:B------:R-:W-:-:S02]  /*2500*/  @!P5 MOV R14, R28 ;  /* 0x0000001c000ed202 */ /* 0x000fc40000000f00 */
        /* <DEDUP_REMOVED lines=9> */
[----:B------:R-:W-:Y:S01]  /*25a0*/  ISETP.GE.AND P4, PT, R3, R8, PT ;  /* 0x000000080300720c */ /* 0x000fe20003f86270 */
[----:B------:R-:W-:Y:S01]  /*25b0*/  @!P3 IMAD.MOV.U32 R8, RZ, RZ, R18 ;  /* 0x000000ffff08b224 */ /* 0x000fe200078e0012 */
[----:B------:R-:W-:Y:S01]  /*25c0*/  MOV R3, 0x20 ;  /* 0x0000002000037802 */ /* 0x000fe20000000f00 */
[----:B------:R-:W-:Y:S01]  /*25d0*/  @P0 STS.128 [R103+0x6800], RZ ;  /* 0x006800ff67000388 */ /* 0x000fe20000000c00 */
[----:B------:R-:W-:-:S03]  /*25e0*/  @!P2 IMAD R18, R21, 0xc0, RZ ;  /* 0x000000c01512a824 */ /* 0x000fc600078e02ff */
[----:B------:R-:W-:Y:S01]  /*25f0*/  @!PT LDS RZ, [RZ] ;  /* 0x00000000fffff984 */ /* 0x000fe20000000800 */
[----:B------:R-:W-:Y:S01]  /*2600*/  @!PT LDS RZ, [RZ] ;  /* 0x00000000fffff984 */ /* 0x000fe20000000800 */
[----:B------:R-:W-:Y:S01]  /*2610*/  @!PT LDS RZ, [RZ] ;  /* 0x00000000fffff984 */ /* 0x000fe20000000800 */
[----:B------:R1:W-:Y:S01]  /*2620*/  @!P0 LDGSTS.E.BYPASS.LTC128B.128 [R103+0x6800], desc[UR16][R10.64] ;  /* 0x068000000a678fae */ /* 0x0003e2000b981a10 */
[----:B------:R-:W-:Y:S02]  /*2630*/  @!P1 IADD3 R16, P0, PT, R10, R16, RZ ;  /* 0x000000100a109210 */ /* 0x000fe40007f1e0ff */
[----:B------:R-:W-:Y:S01]  /*2640*/  @!P2 IADD3 R19, PT, PT, R31, R18, RZ ;  /* 0x000000121f13a210 */ /* 0x000fe20007ffe0ff */
[----:B------:R-:W-:Y:S01]  /*2650*/  @P1 STS.128 [R103+0x7000], RZ ;  /* 0x007000ff67001388 */ /* 0x000fe20000000c00 */
[----:B------:R-:W-:Y:S02]  /*2660*/  @!P1 IADD3.X R17, PT, PT, R11, R17, R5, P0, !PT ;  /* 0x000000110b119210 */ /* 0x000fe400007fe405 */
[----:B------:R-:W-:Y:S02]  /*2670*/  @!P2 MOV R18, R30 ;  /* 0x0000001e0012a202 */ /* 0x000fe40000000f00 */
[----:B------:R-:W-:Y:S01]  /*2680*/  MOV R5, 0x40 ;  /* 0x0000004000057802 */ /* 0x000fe20000000f00 */
        /* <DEDUP_REMOVED lines=10> */
[----:B------:R-:W-:Y:S04]  /*2730*/  @!P6 LDGSTS.E.BYPASS.LTC128B.128 [R103+0x7800], desc[UR16][R28.64] ;  /* 0x078000001c67efae */ /* 0x000fe8000b981a10 */
        /* <DEDUP_REMOVED lines=26> */
[----:B------:R-:W2:Y:S01]  /*28e0*/  LDSM.16.M88.4 R32, [R0+UR5+0x2000] ;  /* 0x002000050020783b */ /* 0x000ea20008000200 */
[----:B------:R-:W-:Y:S02]  /*28f0*/  SEL R5, R5, 0xffffffc0, !P2 ;  /* 0xffffffc005057807 */ /* 0x000fe40005000000 */
[C---:B------:R-:W-:Y:S01]  /*2900*/  IMAD.IADD R171, R173.reuse, 0x1, R3 ;  /* 0x00000001adab7824 */ /* 0x040fe200078e0203 */
[C---:B------:R-:W-:Y:S01]  /*2910*/  IADD3 R167, PT, PT, R172.reuse, R3, RZ ;  /* 0x00000003aca77210 */ /* 0x040fe20007ffe0ff */
[----:B------:R-:W0:Y:S01]  /*2920*/  LDGDEPBAR ;  /* 0x00000000000079af */ /* 0x000e220000000000 */
[----:B------:R-:W-:Y:S01]  /*2930*/  IMAD.IADD R170, R173, 0x1, R5 ;  /* 0x00000001adaa7824 */ /* 0x000fe200078e0205 */
[----:B------:R-:W-:-:S02]  /*2940*/  IADD3 R166, PT, PT, R172, R5, RZ ;  /* 0x00000005aca67210 */ /* 0x000fc40007ffe0ff */
[----:B------:R-:W-:Y:S02]  /*2950*/  LDSM.16.M88.4 R48, [R171] ;  /* 0x00000000ab30783b */ /* 0x000fe40000000200 */
[C---:B------:R-:W-:Y:S01]  /*2960*/  IADD3 R169, PT, PT, R3.reuse, R170, RZ ;  /* 0x000000aa03a97210 */ /* 0x040fe20007ffe0ff */
[----:B------:R-:W-:Y:S01]  /*2970*/  IMAD.IADD R165, R3, 0x1, R166 ;  /* 0x0000000103a57824 */ /* 0x000fe200078e02a6 */
[----:B------:R-:W3:Y:S04]  /*2980*/  LDSM.16.M88.4 R44, [R167+0x2000] ;  /* 0x00200000a72c783b */ /* 0x000ee80000000200 */
[----:B------:R-:W-:Y:S04]  /*2990*/  LDSM.16.M88.4 R36, [R170] ;  /* 0x00000000aa24783b */ /* 0x000fe80000000200 */
[----:B------:R-:W-:Y:S04]  /*29a0*/  LDSM.16.M88.4 R40, [R166+0x2000] ;  /* 0x00200000a628783b */ /* 0x000fe80000000200 */
[----:B-1----:R-:W1:Y:S04]  /*29b0*/  LDSM.16.M88.4 R8, [R0+UR5+0x2800] ;  /* 0x002800050008783b */ /* 0x002e680008000200 */
[----:B------:R-:W-:Y:S04]  /*29c0*/  LDSM.16.M88.4 R12, [R169] ;  /* 0x00000000a90c783b */ /* 0x000fe80000000200 */
[----:B------:R-:W4:Y:S04]  /*29d0*/  LDSM.16.M88.4 R60, [R165+0x2000] ;  /* 0x00200000a53c783b */ /* 0x000f280000000200 */
[----:B------:R-:W5:Y:S01]  /*29e0*/  LDSM.16.M88.4 R28, [R167+0x2800] ;  /* 0x00280000a71c783b */ /* 0x000f620000000200 */
[C---:B--2---:R-:W-:Y:S03]  /*29f0*/  HMMA.16816.F32 R16, R56.reuse, R32, RZ ;  /* 0x000000203810723c */ /* 0x044fe600000018ff */
[----:B------:R-:W-:Y:S04]  /*2a00*/  LDSM.16.M88.4 R68, [R166+0x2800] ;  /* 0x00280000a644783b */ /* 0x000fe80000000200 */
[----:B------:R-:W-:Y:S01]  /*2a10*/  LDSM.16.M88.4 R64, [R165+0x2800] ;  /* 0x00280000a540783b */ /* 0x000fe20000000200 */
[----:B------:R-:W-:Y:S03]  /*2a20*/  HMMA.16816.F32 R32, R56, R34, RZ ;  /* 0x000000223820723c */ /* 0x000fe600000018ff */
[----:B------:R-:W-:Y:S09]  /*2a30*/  LDSM.16.M88.4 R72, [R166+0x3000] ;  /* 0x00300000a648783b */ /* 0x000ff20000000200 */
[C---:B---3--:R-:W-:Y:S08]  /*2a40*/  HMMA.16816.F32 R16, R48.reuse, R44, R16 ;  /* 0x0000002c3010723c */ /* 0x048ff00000001810 */
[----:B------:R-:W-:Y:S01]  /*2a50*/  HMMA.16816.F32 R32, R48, R46, R32 ;  /* 0x0000002e3020723c */ /* 0x000fe20000001820 */
[----:B------:R-:W2:Y:S07]  /*2a60*/  LDSM.16.M88.4 R44, [R0+UR5+0x3000] ;  /* 0x00300005002c783b */ /* 0x000eae0008000200 */
[----:B-1----:R-:W-:Y:S08]  /*2a70*/  HMMA.16816.F32 R52, R56, R8, RZ ;  /* 0x000000083834723c */ /* 0x002ff000000018ff */
[C---:B------:R-:W-:Y:S08]  /*2a80*/  HMMA.16816.F32 R16, R36.reuse, R40, R16 ;  /* 0x000000282410723c */ /* 0x040ff00000001810 */
[----:B------:R-:W-:Y:S01]  /*2a90*/  HMMA.16816.F32 R32, R36, R42, R32 ;  /* 0x0000002a2420723c */ /* 0x000fe20000001820 */
[----:B------:R-:W1:Y:S07]  /*2aa0*/  LDSM.16.M88.4 R40, [R167+0x3000] ;  /* 0x00300000a728783b */ /* 0x000e6e0000000200 */
[----:B------:R-:W-:Y:S08]  /*2ab0*/  HMMA.16816.F32 R8, R56, R10, RZ ;  /* 0x0000000a3808723c */ /* 0x000ff000000018ff */
[----:B----4-:R-:W-:Y:S08]  /*2ac0*/  HMMA.16816.F32 R16, R12, R60, R16 ;  /* 0x0000003c0c10723c */ /* 0x010ff00000001810 */
[----:B-----5:R-:W-:Y:S08]  /*2ad0*/  HMMA.16816.F32 R52, R48, R28, R52 ;  /* 0x0000001c3034723c */ /* 0x020ff00000001834 */
[----:B------:R-:W-:Y:S01]  /*2ae0*/  HMMA.16816.F32 R32, R12, R62, R32 ;  /* 0x0000003e0c20723c */ /* 0x000fe20000001820 */
[----:B------:R-:W3:Y:S02]  /*2af0*/  LDSM.16.M88.4 R60, [R0+UR5+0x3800] ;  /* 0x00380005003c783b */ /* 0x000ee40008000200 */
[----:B------:R-:W-:Y:S01]  /*2b00*/  FMUL.FTZ R16, R16, UR4 ;  /* 0x0000000410107c20 */ /* 0x000fe20008410000 */
[----:B------:R-:W-:Y:S01]  /*2b10*/  FMUL.FTZ R26, R17, UR4 ;  /* 0x00000004111a7c20 */ /* 0x000fe20008410000 */
[----:B------:R-:W-:Y:S01]  /*2b20*/  FMUL.FTZ R76, R18, UR4 ;  /* 0x00000004124c7c20 */ /* 0x000fe20008410000 */
[----:B------:R-:W-:Y:S01]  /*2b30*/  FMUL.FTZ R78, R19, UR4 ;  /* 0x00000004134e7c20 */ /* 0x000fe20008410000 */
[----:B------:R4:W1:Y:S01]  /*2b40*/  MUFU.TANH R22, R16 ;  /* 0x0000001000167308 */ /* 0x0008620000002400 */
[----:B------:R-:W-:Y:S07]  /*2b50*/  HMMA.16816.F32 R8, R48, R30, R8 ;  /* 0x0000001e3008723c */ /* 0x000fee0000001808 */
[----:B------:R-:W1:Y:S01]  /*2b60*/  MUFU.TANH R26, R26 ;  /* 0x0000001a001a7308 */ /* 0x000e620000002400 */
[C---:B--2---:R-:W-:Y:S03]  /*2b70*/  HMMA.16816.F32 R28, R56.reuse, R44, RZ ;  /* 0x0000002c381c723c */ /* 0x044fe600000018ff */
[----:B------:R-:W-:Y:S01]  /*2b80*/  FMUL.FTZ R32, R32, UR4 ;  /* 0x0000000420207c20 */ /* 0x000fe20008410000 */
[----:B------:R-:W-:Y:S01]  /*2b90*/  FMUL.FTZ R80, R33, UR4 ;  /* 0x0000000421507c20 */ /* 0x000fe20008410000 */
[----:B------:R-:W-:Y:S01]  /*2ba0*/  FMUL.FTZ R81, R34, UR4 ;  /* 0x0000000422517c20 */ /* 0x000fe20008410000 */
[----:B------:R-:W-:Y:S01]  /*2bb0*/  FMUL.FTZ R82, R35, UR4 ;  /* 0x0000000423527c20 */ /* 0x000fe20008410000 */
[----:B------:R3:W2:Y:S01]  /*2bc0*/  MUFU.TANH R79, R32 ;  /* 0x00000020004f7308 */ /* 0x0006a20000002400 */
[----:B----4-:R-:W-:Y:S01]  /*2bd0*/  HMMA.16816.F32 R16, R56, R46, RZ ;  /* 0x0000002e3810723c */ /* 0x010fe200000018ff */
[----:B------:R-:W4:Y:S06]  /*2be0*/  LDSM.16.M88.4 R44, [R167+0x3800] ;  /* 0x00380000a72c783b */ /* 0x000f2c0000000200 */
[----:B------:R-:W1:Y:S01]  /*2bf0*/  MUFU.TANH R76, R76 ;  /* 0x0000004c004c7308 */ /* 0x000e620000002400 */
[C---:B------:R-:W-:Y:S07]  /*2c00*/  HMMA.16816.F32 R52, R36.reuse, R68, R52 ;  /* 0x000000442434723c */ /* 0x040fee0000001834 */
[----:B------:R-:W2:Y:S01]  /*2c10*/  MUFU.TANH R78, R78 ;  /* 0x0000004e004e7308 */ /* 0x000ea20000002400 */
[----:B------:R-:W-:Y:S01]  /*2c20*/  HMMA.16816.F32 R8, R36, R70, R8 ;  /* 0x000000462408723c */ /* 0x000fe20000001808 */
[----:B------:R-:W-:Y:S06]  /*2c30*/  LDSM.16.M88.4 R68, [R0+UR5+0x4000] ;  /* 0x004000050044783b */ /* 0x000fec0008000200 */
[----:B------:R-:W2:Y:S01]  /*2c40*/  MUFU.TANH R80, R80 ;  /* 0x0000005000507308 */ /* 0x000ea20000002400 */
[C---:B-1----:R-:W-:Y:S07]  /*2c50*/  HMMA.16816.F32 R28, R48.reuse, R40, R28 ;  /* 0x00000028301c723c */ /* 0x042fee000000181c */
[----:B------:R-:W1:Y:S01]  /*2c60*/  MUFU.TANH R81, R81 ;  /* 0x0000005100517308 */ /* 0x000e620000002400 */
[----:B------:R-:W-:Y:S01]  /*2c70*/  HMMA.16816.F32 R16, R48, R42, R16 ;  /* 0x0000002a3010723c */ /* 0x000fe20000001810 */
[----:B------:R-:W5:Y:S06]  /*2c80*/  LDSM.16.M88.4 R40, [R165+0x3000] ;  /* 0x00300000a528783b */ /* 0x000f6c0000000200 */
[----:B------:R-:W1:Y:S01]  /*2c90*/  MUFU.TANH R82, R82 ;  /* 0x0000005200527308 */ /* 0x000e620000002400 */
[----:B------:R-:W-:Y:S08]  /*2ca0*/  HMMA.16816.F32 R52, R12, R64, R52 ;  /* 0x000000400c34723c */ /* 0x000ff00000001834 */
[----:B---3--:R-:W-:Y:S08]  /*2cb0*/  HMMA.16816.F32 R32, R56, R60, RZ ;  /* 0x0000003c3820723c */ /* 0x008ff000000018ff */
[----:B------:R-:W-:Y:S01]  /*2cc0*/  HMMA.16816.F32 R8, R12, R66, R8 ;  /* 0x000000420c08723c */ /* 0x000fe20000001808 */
[----:B------:R-:W3:Y:S02]  /*2cd0*/  LDSM.16.M88.4 R64, [R166+0x3800] ;  /* 0x00380000a640783b */ /* 0x000ee40000000200 */
        /* <DEDUP_REMOVED lines=16> */
[----:B--2---:R-:W2:Y:S04]  /*2de0*/  LDSM.16.M88.4 R52, [R167+0x4000] ;  /* 0x00400000a734783b */ /* 0x004ea80000000200 */
[----:B------:R-:W4:Y:S02]  /*2df0*/  LDSM.16.M88.4 R44, [R165+0x3800] ;  /* 0x00380000a52c783b */ /* 0x000f240000000200 */
[----:B------:R-:W1:Y:S01]  /*2e00*/  MUFU.TANH R86, R86 ;  /* 0x0000005600567308 */ /* 0x000e620000002400 */
[----:B-----5:R-:W-:Y:S07]  /*2e10*/  HMMA.16816.F32 R28, R12, R40, R28 ;  /* 0x000000280c1c723c */ /* 0x020fee000000181c */
[----:B------:R-:W2:Y:S01]  /*2e20*/  MUFU.TANH R88, R88 ;  /* 0x0000005800587308 */ /* 0x000ea20000002400 */
[----:B------:R-:W-:Y:S01]  /*2e30*/  HMMA.16816.F32 R16, R36, R74, R16 ;  /* 0x0000004a2410723c */ /* 0x000fe20000001810 */
[----:B------:R-:W5:Y:S06]  /*2e40*/  LDSM.16.M88.4 R72, [R166+0x4000] ;  /* 0x00400000a648783b */ /* 0x000f6c0000000200 */
[----:B------:R-:W2:Y:S01]  /*2e50*/  MUFU.TANH R89, R89 ;  /* 0x0000005900597308 */ /* 0x000ea20000002400 */
[----:B-1----:R-:W-:Y:S03]  /*2e60*/  HMMA.16816.F32 R8, R56, R68, RZ ;  /* 0x000000443808723c */ /* 0x002fe600000018ff */
[----:B------:R-:W-:Y:S01]  /*2e70*/  FMUL.FTZ R28, R28, UR4 ;  /* 0x000000041c1c7c20 */ /* 0x000fe20008410000 */
[----:B------:R-:W-:Y:S01]  /*2e80*/  FMUL.FTZ R92, R29, UR4 ;  /* 0x000000041d5c7c20 */ /* 0x000fe20008410000 */
[----:B------:R-:W-:Y:S01]  /*2e90*/  FMUL.FTZ R93, R30, UR4 ;  /* 0x000000041e5d7c20 */ /* 0x000fe20008410000 */
[----:B------:R-:W-:Y:S01]  /*2ea0*/  FMUL.FTZ R94, R31, UR4 ;  /* 0x000000041f5e7c20 */ /* 0x000fe20008410000 */
[----:B------:R1:W1:Y:S01]  /*2eb0*/  MUFU.TANH R91, R28 ;  /* 0x0000001c005b7308 */ /* 0x0002620000002400 */
[----:B---3--:R-:W-:Y:S07]  /*2ec0*/  HMMA.16816.F32 R32, R36, R64, R32 ;  /* 0x000000402420723c */ /* 0x008fee0000001820 */
[----:B------:R-:W3:Y:S01]  /*2ed0*/  MUFU.TANH R90, R90 ;  /* 0x0000005a005a7308 */ /* 0x000ee20000002400 */
[----:B------:R-:W-:Y:S01]  /*2ee0*/  HMMA.16816.F32 R16, R12, R42, R16 ;  /* 0x0000002a0c10723c */ /* 0x000fe20000001810 */
[----:B------:R-:W3:Y:S06]  /*2ef0*/  LDSM.16.M88.4 R40, [R0+UR5+0x4800] ;  /* 0x004800050028783b */ /* 0x000eec0008000200 */
        /* <DEDUP_REMOVED lines=11> */
[----:B--2---:R-:W-:Y:S07]  /*2fb0*/  HMMA.16816.F32 R8, R48, R52, R8 ;  /* 0x000000343008723c */ /* 0x004fee0000001808 */
[----:B------:R-:W2:Y:S01]  /*2fc0*/  MUFU.TANH R94, R94 ;  /* 0x0000005e005e7308 */ /* 0x000ea20000002400 */
[----:B----4-:R-:W-:Y:S07]  /*2fd0*/  HMMA.16816.F32 R32, R12, R44, R32 ;  /* 0x0000002c0c20723c */ /* 0x010fee0000001820 */
[----:B------:R-:W4:Y:S01]  /*2fe0*/  MUFU.TANH R96, R96 ;  /* 0x0000006000607308 */ /* 0x000f220000002400 */
[----:B------:R-:W-:Y:S01]  /*2ff0*/  HMMA.16816.F32 R28, R48, R54, R28 ;  /* 0x00000036301c723c */ /* 0x000fe2000000181c */
[----:B------:R-:W2:Y:S06]  /*3000*/  LDSM.16.M88.4 R52, [R0+UR5+0x5000] ;  /* 0x005000050034783b */ /* 0x000eac0008000200 */
[----:B------:R-:W1:Y:S01]  /*3010*/  MUFU.TANH R97, R97 ;  /* 0x0000006100617308 */ /* 0x000e620000002400 */
[----:B-----5:R-:W-:Y:S03]  /*3020*/  HMMA.16816.F32 R8, R36, R72, R8 ;  /* 0x000000482408723c */ /* 0x020fe60000001808 */
[----:B------:R-:W-:Y:S01]  /*3030*/  FMUL.FTZ R32, R32, UR4 ;  /* 0x0000000420207c20 */ /* 0x000fe20008410000 */
[----:B------:R-:W-:Y:S01]  /*3040*/  FMUL.FTZ R100, R33, UR4 ;  /* 0x0000000421647c20 */ /* 0x000fe20008410000 */
[----:B------:R-:W-:Y:S01]  /*3050*/  FMUL.FTZ R102, R34, UR4 ;  /* 0x0000000422667c20 */ /* 0x000fe20008410000 */
[----:B------:R-:W-:Y:S01]  /*3060*/  FMUL.FTZ R104, R35, UR4 ;  /* 0x0000000423687c20 */ /* 0x000fe20008410000 */
[----:B------:R5:W1:Y:S01]  /*3070*/  MUFU.TANH R99, R32 ;  /* 0x0000002000637308 */ /* 0x000a620000002400 */
[C---:B---3--:R-:W-:Y:S07]  /*3080*/  HMMA.16816.F32 R16, R56.reuse, R40, RZ ;  /* 0x000000283810723c */ /* 0x048fee00000018ff */
[----:B------:R-:W3:Y:S01]  /*3090*/  MUFU.TANH R98, R98 ;  /* 0x0000006200627308 */ /* 0x000ee20000002400 */
[----:B------:R-:W-:Y:S07]  /*30a0*/  HMMA.16816.F32 R40, R56, R42, RZ ;  /* 0x0000002a3828723c */ /* 0x000fee00000018ff */
[----:B------:R-:W1:Y:S01]  /*30b0*/  MUFU.TANH R100, R100 ;  /* 0x0000006400647308 */ /* 0x000e620000002400 */
[----:B-----5:R-:W5:Y:S01]  /*30c0*/  LDSM.16.M88.4 R32, [R166+0x4800] ;  /* 0x00480000a620783b */ /* 0x020f620000000200 */
[----:B------:R-:W-:Y:S03]  /*30d0*/  HMMA.16816.F32 R28, R36, R74, R28 ;  /* 0x0000004a241c723c */ /* 0x000fe6000000181c */
[----:B------:R-:W-:Y:S03]  /*30e0*/  LDSM.16.M88.4 R72, [R167+0x5800] ;  /* 0x00580000a748783b */ /* 0x000fe60000000200 */
[----:B------:R-:W2:Y:S02]  /*30f0*/  MUFU.TANH R102, R102 ;  /* 0x0000006600667308 */ /* 0x000ea40000002400 */
[C---:B------:R-:W-:Y:S01]  /*3100*/  HMMA.16816.F32 R60, R12.reuse, R46, R60 ;  /* 0x0000002e0c3c723c */ /* 0x040fe2000000183c */
[----:B------:R-:W4:Y:S05]  /*3110*/  LDSM.16.M88.4 R44, [R167+0x5000] ;  /* 0x00500000a72c783b */ /* 0x000f2a0000000200 */
[----:B------:R-:W2:Y:S02]  /*3120*/  MUFU.TANH R104, R104 ;  /* 0x0000006800687308 */ /* 0x000ea40000002400 */
        /* <DEDUP_REMOVED lines=8> */
[----:B------:R-:W3:Y:S02]  /*31b0*/  LDSM.16.M88.4 R40, [R165+0x4800] ;  /* 0x00480000a528783b */ /* 0x000ee40000000200 */
[----:B------:R-:W-:Y:S01]  /*31c0*/  FMUL.FTZ R8, R8, UR4 ;  /* 0x0000000408087c20 */ /* 0x000fe20008410000 */
[----:B------:R-:W-:Y:S01]  /*31d0*/  FMUL.FTZ R159, R9, UR4 ;  /* 0x00000004099f7c20 */ /* 0x000fe20008410000 */
[----:B------:R-:W-:Y:S01]  /*31e0*/  FMUL.FTZ R155, R10, UR4 ;  /* 0x000000040a9b7c20 */ /* 0x000fe20008410000 */
[----:B------:R-:W-:Y:S01]  /*31f0*/  FMUL.FTZ R141, R11, UR4 ;  /* 0x000000040b8d7c20 */ /* 0x000fe20008410000 */
[----:B------:R1:W1:Y:S01]  /*3200*/  MUFU.TANH R125, R8 ;  /* 0x00000008007d7308 */ /* 0x0002620000002400 */
[----:B------:R-:W-:Y:S01]  /*3210*/  HMMA.16816.F32 R28, R12, R66, R28 ;  /* 0x000000420c1c723c */ /* 0x000fe2000000181c */
[----:B------:R-:W3:Y:S06]  /*3220*/  LDSM.16.M88.4 R64, [R0+UR5+0x5800] ;  /* 0x005800050040783b */ /* 0x000eec0008000200 */
[----:B------:R-:W3:Y:S01]  /*3230*/  MUFU.TANH R106, R106 ;  /* 0x0000006a006a7308 */ /* 0x000ee20000002400 */
[----:B--2---:R-:W-:Y:S07]  /*3240*/  HMMA.16816.F32 R60, R56, R52, RZ ;  /* 0x00000034383c723c */ /* 0x004fee00000018ff */
[----:B------:R-:W2:Y:S01]  /*3250*/  MUFU.TANH R161, R161 ;  /* 0x000000a100a17308 */ /* 0x000ea20000002400 */
        /* <DEDUP_REMOVED lines=10> */
[----:B------:R-:W2:Y:S06]  /*3300*/  LDSM.16.M88.4 R32, [R165+0x5000] ;  /* 0x00500000a520783b */ /* 0x000eac0000000200 */
[----:B------:R-:W1:Y:S01]  /*3310*/  MUFU.TANH R159, R159 ;  /* 0x0000009f009f7308 */ /* 0x000e620000002400 */
[----:B----4-:R-:W-:Y:S07]  /*3320*/  HMMA.16816.F32 R60, R48, R44, R60 ;  /* 0x0000002c303c723c */ /* 0x010fee000000183c */
[----:B------:R-:W4:Y:S01]  /*3330*/  MUFU.TANH R155, R155 ;  /* 0x0000009b009b7308 */ /* 0x000f220000002400 */
[----:B---3--:R-:W-:Y:S07]  /*3340*/  HMMA.16816.F32 R16, R12, R40, R16 ;  /* 0x000000280c10723c */ /* 0x008fee0000001810 */
[----:B------:R-:W3:Y:S01]  /*3350*/  MUFU.TANH R141, R141 ;  /* 0x0000008d008d7308 */ /* 0x000ee20000002400 */
[----:B------:R-:W-:Y:S07]  /*3360*/  HMMA.16816.F32 R52, R48, R46, R52 ;  /* 0x0000002e3034723c */ /* 0x000fee0000001834 */
[----:B------:R-:W1:Y:S01]  /*3370*/  MUFU.TANH R131, R131 ;  /* 0x0000008300837308 */ /* 0x000e620000002400 */
[----:B------:R-:W-:Y:S01]  /*3380*/  HMMA.16816.F32 R68, R12, R42, R68 ;  /* 0x0000002a0c44723c */ /* 0x000fe20000001844 */
[----:B------:R-:W4:Y:S02]  /*3390*/  LDSM.16.M88.4 R40, [R166+0x5800] ;  /* 0x00580000a628783b */ /* 0x000f240000000200 */
[----:B------:R-:W-:Y:S01]  /*33a0*/  FMUL.FTZ R16, R16, UR4 ;  /* 0x0000000410107c20 */ /* 0x000fe20008410000 */
[----:B------:R-:W-:Y:S01]  /*33b0*/  FMUL.FTZ R17, R17, UR4 ;  /* 0x0000000411117c20 */ /* 0x000fe20008410000 */
[----:B------:R-:W-:Y:S01]  /*33c0*/  FMUL.FTZ R18, R18, UR4 ;  /* 0x0000000412127c20 */ /* 0x000fe20008410000 */
[----:B------:R-:W-:Y:S01]  /*33d0*/  FMUL.FTZ R19, R19, UR4 ;  /* 0x0000000413137c20 */ /* 0x000fe20008410000 */
[----:B------:R-:W1:Y:S01]  /*33e0*/  MUFU.TANH R153, R153 ;  /* 0x0000009900997308 */ /* 0x000e620000002400 */
[C---:B-----5:R-:W-:Y:S07]  /*33f0*/  HMMA.16816.F32 R28, R56.reuse, R64, RZ ;  /* 0x00000040381c723c */ /* 0x060fee00000018ff */
[----:B------:R-:W2:Y:S01]  /*3400*/  MUFU.TANH R147, R147 ;  /* 0x0000009300937308 */ /* 0x000ea20000002400 */
[----:B------:R-:W-:Y:S03]  /*3410*/  HMMA.16816.F32 R56, R56, R66, RZ ;  /* 0x000000423838723c */ /* 0x000fe600000018ff */
[----:B------:R-:W-:Y:S01]  /*3420*/  FMUL.FTZ R68, R68, UR4 ;  /* 0x0000000444447c20 */ /* 0x000fe20008410000 */
[----:B------:R-:W-:Y:S01]  /*3430*/  FMUL.FTZ R69, R69, UR4 ;  /* 0x0000000445457c20 */ /* 0x000fe20008410000 */
[----:B------:R-:W-:Y:S01]  /*3440*/  FMUL.FTZ R70, R70, UR4 ;  /* 0x0000000446467c20 */ /* 0x000fe20008410000 */
[----:B------:R-:W-:Y:S01]  /*3450*/  FMUL.FTZ R71, R71, UR4 ;  /* 0x0000000447477c20 */ /* 0x000fe20008410000 */
[----:B------:R-:W2:Y:S01]  /*3460*/  MUFU.TANH R151, R16 ;  /* 0x0000001000977308 */ /* 0x000ea20000002400 */
[C---:B-1----:R-:W-:Y:S07]  /*3470*/  HMMA.16816.F32 R60, R36.reuse, R8, R60 ;  /* 0x00000008243c723c */ /* 0x042fee000000183c */
[----:B------:R-:W1:Y:S01]  /*3480*/  MUFU.TANH R149, R17 ;  /* 0x0000001100957308 */ /* 0x000e620000002400 */
[----:B------:R-:W-:Y:S01]  /*3490*/  HMMA.16816.F32 R52, R36, R10, R52 ;  /* 0x0000000a2434723c */ /* 0x000fe20000001834 */
[----:B------:R-:W5:Y:S01]  /*34a0*/  LDSM.16.M88.4 R8, [R165+0x5800] ;  /* 0x00580000a508783b */ /* 0x000f620000000200 */
[----:B------:R-:W-:-:S05]  /*34b0*/  DEPBAR.LE SB0, 0x0 ;  /* 0x000080000000791a */ /* 0x000fca0000000000 */
[----:B------:R-:W1:Y:S01]  /*34c0*/  MUFU.TANH R139, R18 ;  /* 0x00000012008b7308 */ /* 0x000e620000002400 */
[C---:B------:R-:W-:Y:S07]  /*34d0*/  HMMA.16816.F32 R28, R48.reuse, R72, R28 ;  /* 0x00000048301c723c */ /* 0x040fee000000181c */
[----:B------:R-:W1:Y:S01]  /*34e0*/  MUFU.TANH R137, R19 ;  /* 0x0000001300897308 */ /* 0x000e620000002400 */
[----:B------:R-:W-:Y:S07]  /*34f0*/  HMMA.16816.F32 R56, R48, R74, R56 ;  /* 0x0000004a3038723c */ /* 0x000fee0000001838 */
[----:B------:R-:W1:Y:S01]  /*3500*/  MUFU.TANH R143, R68 ;  /* 0x00000044008f7308 */ /* 0x000e620000002400 */
[----:B--2---:R-:W-:Y:S07]  /*3510*/  HMMA.16816.F32 R52, R12, R34, R52 ;  /* 0x000000220c34723c */ /* 0x004fee0000001834 */
[----:B------:R-:W2:Y:S01]  /*3520*/  MUFU.TANH R145, R69 ;  /* 0x0000004500917308 */ /* 0x000ea20000002400 */
[C---:B----4-:R-:W-:Y:S07]  /*3530*/  HMMA.16816.F32 R28, R36.reuse, R40, R28 ;  /* 0x00000028241c723c */ /* 0x050fee000000181c */
[----:B------:R-:W4:Y:S01]  /*3540*/  MUFU.TANH R129, R70 ;  /* 0x0000004600817308 */ /* 0x000f220000002400 */
        /* <DEDUP_REMOVED lines=8> */
[----:B-----5:R-:W-:Y:S01]  /*35d0*/  HMMA.16816.F32 R28, R12, R8, R28 ;  /* 0x000000080c1c723c */ /* 0x020fe2000000181c */
[----:B------:R-:W-:-:S02]  /*35e0*/  SHF.R.U32.HI R8, RZ, 0x2, R182 ;  /* 0x00000002ff087819 */ /* 0x000fc400000116b6 */
[----:B------:R-:W-:Y:S02]  /*35f0*/  LOP3.LUT R9, R24, 0x1f0, RZ, 0xc0, !PT ;  /* 0x000001f018097812 */ /* 0x000fe400078ec0ff */
[----:B------:R-:W-:Y:S02]  /*3600*/  LOP3.LUT R8, R8, 0x7, RZ, 0xc0, !PT ;  /* 0x0000000708087812 */ /* 0x000fe400078ec0ff */
[----:B------:R-:W-:Y:S01]  /*3610*/  IADD3 R9, PT, PT, R9, 0x1, R184 ;  /* 0x0000000109097810 */ /* 0x000fe20007ffe0b8 */
[----:B------:R-:W-:Y:S01]  /*3620*/  HMMA.16816.F32 R56, R12, R10, R56 ;  /* 0x0000000a0c38723c */ /* 0x000fe20000001838 */
[----:B------:R1:W1:Y:S02]  /*3630*/  MUFU.TANH R115, R52 ;  /* 0x0000003400737308 */ /* 0x0002640000002400 */
[----:B------:R-:W-:Y:S01]  /*3640*/  FMUL.FTZ R0, R63, UR4 ;  /* 0x000000043f007c20 */ /* 0x000fe20008410000 */
[----:B------:R-:W-:Y:S01]  /*3650*/  FMUL.FTZ R60, R60, UR4 ;  /* 0x000000043c3c7c20 */ /* 0x000fe20008410000 */
[----:B------:R-:W-:Y:S01]  /*3660*/  FMUL.FTZ R61, R61, UR4 ;  /* 0x000000043d3d7c20 */ /* 0x000fe20008410000 */
[----:B------:R-:W-:Y:S01]  /*3670*/  FMUL.FTZ R62, R62, UR4 ;  /* 0x000000043e3e7c20 */ /* 0x000fe20008410000 */
[----:B------:R-:W-:-:S02]  /*3680*/  IADD3 R9, PT, PT, -R77, R9, R8 ;  /* 0x000000094d097210 */ /* 0x000fc40007ffe108 */
[----:B------:R1:W1:Y:S02]  /*3690*/  MUFU.TANH R121, R60 ;  /* 0x0000003c00797308 */ /* 0x0002640000002400 */
[----:B------:R-:W-:Y:S01]  /*36a0*/  FMUL.FTZ R37, R31, UR4 ;  /* 0x000000041f257c20 */ /* 0x000fe20008410000 */
[----:B------:R-:W-:Y:S01]  /*36b0*/  FMUL.FTZ R10, R29, UR4 ;  /* 0x000000041d0a7c20 */ /* 0x000fe20008410000 */
[----:B------:R-:W-:Y:S01]  /*36c0*/  FMUL.FTZ R28, R28, UR4 ;  /* 0x000000041c1c7c20 */ /* 0x000fe20008410000 */
[----:B------:R-:W-:Y:S01]  /*36d0*/  FMUL.FTZ R30, R30, UR4 ;  /* 0x000000041e1e7c20 */ /* 0x000fe20008410000 */
[----:B------:R-:W-:Y:S02]  /*36e0*/  IADD3 R9, PT, PT, R9, UR14, R6 ;  /* 0x0000000e09097c10 */ /* 0x000fe4000fffe006 */
[----:B------:R1:W1:Y:S02]  /*36f0*/  MUFU.TANH R119, R61 ;  /* 0x0000003d00777308 */ /* 0x0002640000002400 */
[----:B---3--:R-:W-:Y:S01]  /*3700*/  FMUL.FTZ R55, R56, UR4 ;  /* 0x0000000438377c20 */ /* 0x008fe20008410000 */
[----:B------:R-:W-:Y:S01]  /*3710*/  FMUL.FTZ R49, R57, UR4 ;  /* 0x0000000439317c20 */ /* 0x000fe20008410000 */
[----:B------:R-:W-:Y:S01]  /*3720*/  FMUL.FTZ R31, R58, UR4 ;  /* 0x000000043a1f7c20 */ /* 0x000fe20008410000 */
[----:B------:R-:W-:Y:S01]  /*3730*/  FMUL.FTZ R59, R59, UR4 ;  /* 0x000000043b3b7c20 */ /* 0x000fe20008410000 */
[----:B------:R-:W-:-:S02]  /*3740*/  VIMNMX R135, PT, PT, R9, R6, PT ;  /* 0x0000000609877248 */ /* 0x000fc40003fe0100 */
[----:B------:R3:W1:Y:S01]  /*3750*/  MUFU.TANH R107, R62 ;  /* 0x0000003e006b7308 */ /* 0x0006620000002400 */
[----:B------:R-:W-:Y:S02]  /*3760*/  VIADDMNMX R134, R9, 0x8, R6, PT ;  /* 0x0000000809867846 */ /* 0x000fe40003800106 */
[----:B------:R-:W-:-:S05]  /*3770*/  IADD3 R6, PT, PT, R23, R136, RZ ;  /* 0x0000008817067210 */ /* 0x000fca0007ffe0ff */
[----:B------:R-:W1:Y:S08]  /*3780*/  MUFU.TANH R0, R0 ;  /* 0x0000000000007308 */ /* 0x000e700000002400 */
[----:B------:R3:W1:Y:S08]  /*3790*/  MUFU.TANH R113, R53 ;  /* 0x0000003500717308 */ /* 0x0006700000002400 */
[----:B------:R3:W1:Y:S08]  /*37a0*/  MUFU.TANH R67, R54 ;  /* 0x0000003600437308 */ /* 0x0006700000002400 */
[----:B------:R3:W1:Y:S08]  /*37b0*/  MUFU.TANH R63, R28 ;  /* 0x0000001c003f7308 */ /* 0x0006700000002400 */
[----:B------:R-:W1:Y:S08]  /*37c0*/  MUFU.TANH R10, R10 ;  /* 0x0000000a000a7308 */ /* 0x000e700000002400 */
[----:B------:R3:W1:Y:S08]  /*37d0*/  MUFU.TANH R41, R30 ;  /* 0x0000001e00297308 */ /* 0x0006700000002400 */
[----:B------:R-:W1:Y:S08]  /*37e0*/  MUFU.TANH R37, R37 ;  /* 0x0000002500257308 */ /* 0x000e700000002400 */
[----:B------:R-:W1:Y:S08]  /*37f0*/  MUFU.TANH R55, R55 ;  /* 0x0000003700377308 */ /* 0x000e700000002400 */
[----:B------:R-:W1:Y:S08]  /*3800*/  MUFU.TANH R49, R49 ;  /* 0x0000003100317308 */ /* 0x000e700000002400 */
[----:B------:R-:W1:Y:S08]  /*3810*/  MUFU.TANH R31, R31 ;  /* 0x0000001f001f7308 */ /* 0x000e700000002400 */
        /* <DEDUP_REMOVED lines=14> */
.L_x_6409:
[----:B------:R-:W2:Y:S01]  /*3900*/  LDC R12, c[0x0][0x4f0] ;  /* 0x00013c00ff0c7b82 */ /* 0x000ea20000000800 */
[----:B------:R-:W-:Y:S01]  /*3910*/  IADD3 R17, PT, PT, R23, -0x80, RZ ;  /* 0xffffff8017117810 */ /* 0x000fe20007ffe0ff */
[----:B------:R-:W4:Y:S01]  /*3920*/  LDCU.64 UR6, c[0x0][0x3a0] ;  /* 0x00007400ff0677ac */ /* 0x000f220008000a00 */
        /* <DEDUP_REMOVED lines=55> */
[----:B------:R-:W-:-:S07]  /*3ca0*/  LEA.HI.X R177, R14, R177, R12, 0x1, P0 ;  /* 0x000000b10eb17211 */ /* 0x000fce00000f0c0c */
.L_x_6410:
        /* <DEDUP_REMOVED lines=16> */
[----:B---3--:R-:W-:-:S03]  /*3db0*/  IADD3 R28, P0, PT, R16, R11, RZ ;  /* 0x0000000b101c7210 */ /* 0x008fc60007f1e0ff */
        /* <DEDUP_REMOVED lines=12> */
.L_x_6408:
[C---:B------:R-:W-:Y:S01]  /*3e80*/  VIADD R2, R6.reuse, 0x1 ;  /* 0x0000000106027836 */ /* 0x040fe20000000000 */
[----:B------:R-:W4:Y:S01]  /*3e90*/  LDCU UR10, c[0x0][0x45c] ;  /* 0x00008b80ff0a77ac */ /* 0x000f220008000800 */
[C---:B------:R-:W-:Y:S02]  /*3ea0*/  VIADD R9, R6.reuse, 0x8 ;  /* 0x0000000806097836 */ /* 0x040fe40000000000 */
[----:B------:R-:W-:Y:S01]  /*3eb0*/  VIADD R11, R6, 0x20 ;  /* 0x00000020060b7836 */ /* 0x000fe20000000000 */
[-C--:B------:R-:W-:Y:S01]  /*3ec0*/  ISETP.GE.AND P6, PT, R2, R135.reuse, PT ;  /* 0x000000870200720c */ /* 0x080fe20003fc6270 */
[----:B--2---:R-:W-:Y:S01]  /*3ed0*/  VIADD R12, R6, 0x28 ;  /* 0x00000028060c7836 */ /* 0x004fe20000000000 */
[-C--:B------:R-:W-:Y:S01]  /*3ee0*/  ISETP.GE.AND P4, PT, R2, R134.reuse, PT ;  /* 0x000000860200720c */ /* 0x080fe20003f86270 */
[C---:B------:R-:W-:Y:S01]  /*3ef0*/  VIADD R2, R6.reuse, 0x9 ;  /* 0x0000000906027836 */ /* 0x040fe20000000000 */
        /* <DEDUP_REMOVED lines=9> */
[----:B------:R-:W-:Y:S01]  /*3f90*/  VIADD R16, R6, 0x69 ;  /* 0x0000006906107836 */ /* 0x000fe20000000000 */
        /* <DEDUP_REMOVED lines=39> */
[----:B---3--:R-:W-:Y:S02]  /*4210*/  FSEL R59, R93, -INF , !P4 ;  /* 0xff8000005d3b7808 */ /* 0x008fe40006000000 */
        /* <DEDUP_REMOVED lines=9> */
[----:B-1----:R-:W-:Y:S02]  /*42b0*/  FSEL R61, R97, -INF , !P1 ;  /* 0xff800000613d7808 */ /* 0x002fe40004800000 */
        /* <DEDUP_REMOVED lines=31> */
[----:B------:R-:W-:Y:S02]  /*44b0*/  ISETP.GE.AND P0, PT, R2, R134, PT ;  /* 0x000000860200720c */ /* 0x000fe40003f06270 */
[-C--:B------:R-:W-:Y:S02]  /*44c0*/  ISETP.GE.AND P6, PT, R6, R135.reuse, PT ;  /* 0x000000870600720c */ /* 0x080fe40003fc6270 */
[----:B------:R-:W-:-:S02]  /*44d0*/  ISETP.GE.AND P2, PT, R12, R135, PT ;  /* 0x000000870c00720c */ /* 0x000fc40003f46270 */
[-C--:B------:R-:W-:Y:S01]  /*44e0*/  ISETP.GE.AND P5, PT, R12, R134.reuse, PT ;  /* 0x000000860c00720c */ /* 0x080fe20003fa6270 */
[----:B------:R-:W-:Y:S01]  /*44f0*/  VIADD R12, R6, 0x59 ;  /* 0x00000059060c7836 */ /* 0x000fe20000000000 */
[----:B------:R-:W-:Y:S02]  /*4500*/  FSEL R47, R22, -INF , !P6 ;  /* 0xff800000162f7808 */ /* 0x000fe40007000000 */
[----:B------:R-:W-:Y:S02]  /*4510*/  FSEL R137, R137, -INF , !P0 ;  /* 0xff80000089897808 */ /* 0x000fe40004000000 */
[----:B------:R-:W-:Y:S02]  /*4520*/  ISETP.GE.AND P0, PT, R6, R134, PT ;  /* 0x000000860600720c */ /* 0x000fe40003f06270 */
[----:B------:R-:W-:Y:S02]  /*4530*/  FSEL R151, R151, -INF , !P2 ;  /* 0xff80000097977808 */ /* 0x000fe40005000000 */
[----:B------:R-:W-:-:S02]  /*4540*/  ISETP.GE.AND P6, PT, R12, R135, PT ;  /* 0x000000870c00720c */ /* 0x000fc40003fc6270 */
[----:B------:R-:W-:Y:S02]  /*4550*/  ISETP.GE.AND P2, PT, R12, R134, PT ;  /* 0x000000860c00720c */ /* 0x000fe40003f46270 */
[----:B------:R-:W-:Y:S02]  /*4560*/  FMNMX3.FTZ R12, R47, R43, R79, !PT ;  /* 0x0000002b2f0c7276 */ /* 0x000fe4000781004f */
[----:B------:R-:W-:Y:S02]  /*4570*/  FSEL R51, R76, -INF , !P0 ;  /* 0xff8000004c337808 */ /* 0x000fe40004000000 */
[----:B------:R-:W-:Y:S02]  /*4580*/  FMNMX3.FTZ R12, R12, R45, R83, !PT ;  /* 0x0000002d0c0c7276 */ /* 0x000fe40007810053 */
[----:B------:R-:W-:Y:S02]  /*4590*/  FMNMX3.FTZ R22, R51, R39, R81, !PT ;  /* 0x0000002733167276 */ /* 0x000fe40007810051 */
[----:B------:R-:W-:-:S02]  /*45a0*/  FSEL R141, R141, -INF , !P1 ;  /* 0xff8000008d8d7808 */ /* 0x000fc40004800000 */
[----:B------:R-:W-:Y:S01]  /*45b0*/  ISETP.GE.AND P1, PT, R2, R135, PT ;  /* 0x000000870200720c */ /* 0x000fe20003f26270 */
[----:B------:R-:W-:Y:S01]  /*45c0*/  VIADD R2, R6, 0x58 ;  /* 0x0000005806027836 */ /* 0x000fe20000000000 */
[----:B------:R-:W-:Y:S02]  /*45d0*/  FMNMX3.FTZ R12, R12, R33, R19, !PT ;  /* 0x000000210c0c7276 */ /* 0x000fe40007810013 */
[----:B------:R-:W-:Y:S02]  /*45e0*/  FMNMX3.FTZ R22, R22, R35, R9, !PT ;  /* 0x0000002316167276 */ /* 0x000fe40007810009 */
[----:B------:R-:W-:Y:S02]  /*45f0*/  FSEL R131, R131, -INF , !P4 ;  /* 0xff80000083837808 */ /* 0x000fe40006000000 */
[----:B------:R-:W-:Y:S02]  /*4600*/  FSEL R147, R147, -INF , !P3 ;  /* 0xff80000093937808 */ /* 0x000fe40005800000 */
[----:B------:R-:W-:Y:S01]  /*4610*/  FMNMX3.FTZ R24, R12, R11, R29, !PT ;  /* 0x0000000b0c187276 */ /* 0x000fe2000781001d */
[----:B------:R-:W-:Y:S01]  /*4620*/  VIADD R12, R6, 0x71 ;  /* 0x00000071060c7836 */ /* 0x000fe20000000000 */
        /* <DEDUP_REMOVED lines=15> */
[----:B------:R-:W-:Y:S02]  /*4720*/  ISETP.GE.AND P4, PT, R2, R135, PT ;  /* 0x000000870200720c */ /* 0x000fe40003f86270 */
[----:B------:R-:W-:Y:S02]  /*4730*/  FMNMX3.FTZ R22, R22, R189, R163, !PT ;  /* 0x000000bd16167276 */ /* 0x000fe400078100a3 */
[----:B------:R-:W-:Y:S01]  /*4740*/  ISETP.GE.AND P0, PT, R2, R134, PT ;  /* 0x000000860200720c */ /* 0x000fe20003f06270 */
[----:B------:R-:W-:Y:S01]  /*4750*/  VIADD R2, R6, 0x78 ;  /* 0x0000007806027836 */ /* 0x000fe20000000000 */
[----:B------:R-:W-:Y:S01]  /*4760*/  FMNMX3.FTZ R24, R24, R109, R125, !PT ;  /* 0x0000006d18187276 */ /* 0x000fe2000781007d */
[----:B------:R-:W-:Y:S01]  /*4770*/  VIADD R6, R6, 0x79 ;  /* 0x0000007906067836 */ /* 0x000fe20000000000 */
[----:B------:R-:W-:Y:S02]  /*4780*/  FSEL R119, R119, -INF , !P4 ;  /* 0xff80000077777808 */ /* 0x000fe40006000000 */
[----:B------:R-:W-:-:S02]  /*4790*/  FMNMX3.FTZ R22, R22, R117, R161, !PT ;  /* 0x0000007516167276 */ /* 0x000fc400078100a1 */
        /* <DEDUP_REMOVED lines=11> */
[----:B------:R-:W-:-:S02]  /*4850*/  FSEL R49, R49, -INF , !P4 ;  /* 0xff80000031317808 */ /* 0x000fc40006000000 */
[----:B------:R-:W-:Y:S02]  /*4860*/  ISETP.GE.AND P6, PT, R18, R135, PT ;  /* 0x000000871200720c */ /* 0x000fe40003fc6270 */
[----:B------:R-:W-:Y:S02]  /*4870*/  FMNMX3.FTZ R24, R24, R149, R143, !PT ;  /* 0x0000009518187276 */ /* 0x000fe4000781008f */
[----:B------:R-:W-:Y:S02]  /*4880*/  ISETP.GE.AND P5, PT, R2, R135, PT ;  /* 0x000000870200720c */ /* 0x000fe40003fa6270 */
[----:B------:R-:W-:Y:S02]  /*4890*/  ISETP.GE.AND P4, PT, R16, R134, PT ;  /* 0x000000861000720c */ /* 0x000fe40003f86270 */
[----:B------:R-:W-:Y:S02]  /*48a0*/  FSEL R129, R129, -INF , !P3 ;  /* 0xff80000081817808 */ /* 0x000fe40005800000 */
[----:B------:R-:W-:-:S02]  /*48b0*/  FMNMX3.FTZ R16, R22, R147, R139, !PT ;  /* 0x0000009316107276 */ /* 0x000fc4000781008b */
[----:B------:R-:W-:Y:S02]  /*48c0*/  FSEL R115, R115, -INF , !P6 ;  /* 0xff80000073737808 */ /* 0x000fe40007000000 */
[----:B------:R-:W-:Y:S02]  /*48d0*/  FMNMX3.FTZ R24, R24, R145, R121, !PT ;  /* 0x0000009118187276 */ /* 0x000fe40007810079 */
[----:B------:R-:W-:Y:S02]  /*48e0*/  FSEL R55, R55, -INF , !P5 ;  /* 0xff80000037377808 */ /* 0x000fe40006800000 */
[----:B------:R-:W-:Y:S02]  /*48f0*/  ISETP.GE.AND P5, PT, R18, R134, PT ;  /* 0x000000861200720c */ /* 0x000fe40003fa6270 */
        /* <DEDUP_REMOVED lines=29> */
[----:B------:R-:W-:Y:S01]  /*4ad0*/  IMAD.IADD R102, R5, 0x1, R168 ;  /* 0x0000000105667824 */ /* 0x000fe200078e02a8 */
[----:B------:R-:W2:Y:S03]  /*4ae0*/  SHFL.BFLY PT, R69, R6, 0x2, 0x1f ;  /* 0x0c401f0006457f89 */ /* 0x000ea600000e0000 */
[----:B------:R-:W-:Y:S01]  /*4af0*/  IMAD.IADD R100, R3, 0x1, R102 ;  /* 0x0000000103647824 */ /* 0x000fe200078e0266 */
[----:B------:R-:W-:Y:S01]  /*4b00*/  LDSM.16.MT88.4 R84, [R164+0x6000] ;  /* 0x00600000a454783b */ /* 0x000fe20000004200 */
[----:B-1----:R-:W-:-:S05]  /*4b10*/  FMNMX.FTZ R71, R10, R53, !PT ;  /* 0x000000350a477209 */ /* 0x002fca0007810000 */
[----:B------:R-:W1:Y:S01]  /*4b20*/  SHFL.BFLY PT, R2, R71, 0x1, 0x1f ;  /* 0x0c201f0047027f89 */ /* 0x000e6200000e0000 */
[----:B--2---:R-:W-:-:S03]  /*4b30*/  FMNMX.FTZ R69, R6, R69, !PT ;  /* 0x0000004506457209 */ /* 0x004fc60007810000 */
[----:B------:R-:W-:Y:S04]  /*4b40*/  LDSM.16.MT88.4 R4, [R100+0x6000] ;  /* 0x006000006404783b */ /* 0x000fe80000004200 */
[----:B------:R-:W2:Y:S01]  /*4b50*/  SHFL.BFLY PT, R0, R69, 0x1, 0x1f ;  /* 0x0c201f0045007f89 */ /* 0x000ea200000e0000 */
[----:B-1----:R-:W-:-:S04]  /*4b60*/  FMNMX.FTZ R2, R71, R2, !PT ;  /* 0x0000000247027209 */ /* 0x002fc80007810000 */
[C---:B------:R-:W-:Y:S01]  /*4b70*/  FSETP.NEU.FTZ.AND P0, PT, R2.reuse, -INF , PT ;  /* 0xff8000000200780b */ /* 0x040fe20003f1d000 */
[----:B----4-:R-:W-:-:S05]  /*4b80*/  FMUL.FTZ R38, R2, UR10 ;  /* 0x0000000a02267c20 */ /* 0x010fca0008410000 */
[----:B------:R-:W-:Y:S02]  /*4b90*/  FSEL R38, R38, RZ, P0 ;  /* 0x000000ff26267208 */ /* 0x000fe40000000000 */
[----:B--2---:R-:W-:-:S03]  /*4ba0*/  FMNMX.FTZ R0, R69, R0, !PT ;  /* 0x0000000045007209 */ /* 0x004fc60007810000 */
[--C-:B------:R-:W-:Y:S01]  /*4bb0*/  FFMA.FTZ R53, R47, UR10, -R38.reuse ;  /* 0x0000000a2f357c23 */ /* 0x100fe20008010826 */
[C---:B------:R-:W-:Y:S01]  /*4bc0*/  FSETP.NEU.FTZ.AND P0, PT, R0.reuse, -INF , PT ;  /* 0xff8000000000780b */ /* 0x040fe20003f1d000 */
[----:B------:R-:W-:Y:S01]  /*4bd0*/  FMUL.FTZ R22, R0, UR10 ;  /* 0x0000000a00167c20 */ /* 0x000fe20008410000 */
[--C-:B------:R-:W-:Y:S01]  /*4be0*/  FFMA.FTZ R46, R43, UR10, -R38.reuse ;  /* 0x0000000a2b2e7c23 */ /* 0x100fe20008010826 */
[--C-:B------:R-:W-:Y:S01]  /*4bf0*/  FFMA.FTZ R47, R79, UR10, -R38.reuse ;  /* 0x0000000a4f2f7c23 */ /* 0x100fe20008010826 */
[--C-:B------:R-:W-:Y:S01]  /*4c00*/  FFMA.FTZ R34, R45, UR10, -R38.reuse ;  /* 0x0000000a2d227c23 */ /* 0x100fe20008010826 */
[----:B------:R-:W1:Y:S01]  /*4c10*/  LDSM.16.MT88.4 R76, [R102+0x6000] ;  /* 0x00600000664c783b */ /* 0x000e620000004200 */
        /* <DEDUP_REMOVED lines=10> */
[----:B------:R-:W-:Y:S01]  /*4cc0*/  FFMA.FTZ R39, R9, UR10, -R22 ;  /* 0x0000000a09277c23 */ /* 0x000fe20008010816 */
[----:B------:R-:W-:Y:S01]  /*4cd0*/  FFMA.FTZ R35, R19, UR10, -R38 ;  /* 0x0000000a13237c23 */ /* 0x000fe20008010826 */
[----:B------:R-:W3:Y:S01]  /*4ce0*/  LDSM.16.MT88.4 R8, [R168+0x6800] ;  /* 0x00680000a808783b */ /* 0x000ee20000004200 */
[--C-:B------:R-:W-:Y:S01]  /*4cf0*/  FFMA.FTZ R30, R17, UR10, -R22.reuse ;  /* 0x0000000a111e7c23 */ /* 0x100fe20008010816 */
[--C-:B------:R-:W-:Y:S01]  /*4d00*/  FFMA.FTZ R33, R15, UR10, -R22.reuse ;  /* 0x0000000a0f217c23 */ /* 0x100fe20008010816 */
[--C-:B------:R-:W-:Y:S01]  /*4d10*/  FFMA.FTZ R26, R13, UR10, -R22.reuse ;  /* 0x0000000a0d1a7c23 */ /* 0x100fe20008010816 */
[----:B------:R-:W4:Y:S01]  /*4d20*/  LDSM.16.MT88.4 R16, [R164+0x6800] ;  /* 0x00680000a410783b */ /* 0x000f220000004200 */
[----:B------:R-:W-:Y:S01]  /*4d30*/  MUFU.EX2 R47, R47 ;  /* 0x0000002f002f7308 */ /* 0x000fe20000000800 */
[----:B------:R-:W-:Y:S01]  /*4d40*/  FFMA.FTZ R48, R61, UR10, -R22 ;  /* 0x0000000a3d307c23 */ /* 0x000fe20008010816 */
[--C-:B------:R-:W-:Y:S01]  /*4d50*/  FFMA.FTZ R29, R29, UR10, -R38.reuse ;  /* 0x0000000a1d1d7c23 */ /* 0x100fe20008010826 */
[----:B------:R-:W5:Y:S01]  /*4d60*/  LDSM.16.MT88.4 R12, [R102+0x6800] ;  /* 0x00680000660c783b */ /* 0x000f620000004200 */
[--C-:B------:R-:W-:Y:S01]  /*4d70*/  FFMA.FTZ R24, R197, UR10, -R38.reuse ;  /* 0x0000000ac5187c23 */ /* 0x100fe20008010826 */
[--C-:B------:R-:W-:Y:S01]  /*4d80*/  FFMA.FTZ R3, R195, UR10, -R38.reuse ;  /* 0x0000000ac3037c23 */ /* 0x100fe20008010826 */
[----:B------:R-:W-:Y:S01]  /*4d90*/  FFMA.FTZ R42, R193, UR10, -R38 ;  /* 0x0000000ac12a7c23 */ /* 0x000fe20008010826 */
        /* <DEDUP_REMOVED lines=18> */
[----:B-1----:R-:W-:Y:S01]  /*4ec0*/  F2FP.F16.F32.PACK_AB R70, R34, R47 ;  /* 0x0000002f2246723e */ /* 0x002fe200000000ff */
        /* <DEDUP_REMOVED lines=28> */
[--C-:B------:R-:W-:Y:S01]  /*5090*/  FFMA.FTZ R118, R57, UR10, -R38.reuse ;  /* 0x0000000a39767c23 */ /* 0x100fe20008010826 */
[--C-:B------:R-:W-:Y:S01]  /*50a0*/  FFMA.FTZ R55, R55, UR10, -R38.reuse ;  /* 0x0000000a37377c23 */ /* 0x100fe20008010826 */
[----:B------:R-:W2:Y:S01]  /*50b0*/  MUFU.EX2 R32, R32 ;  /* 0x0000002000207308 */ /* 0x000ea20000000800 */
[----:B-1----:R-:W-:Y:S01]  /*50c0*/  F2FP.F16.F32.PACK_AB R71, R36, R43 ;  /* 0x0000002b2447723e */ /* 0x002fe200000000ff */
[----:B------:R-:W-:Y:S01]  /*50d0*/  FFMA.FTZ R38, R49, UR10, -R38 ;  /* 0x0000000a31267c23 */ /* 0x000fe20008010826 */
[----:B------:R-:W-:Y:S01]  /*50e0*/  FADD.FTZ R49, R47, R120 ;  /* 0x000000782f317221 */ /* 0x000fe20000010000 */
[----:B------:R-:W-:Y:S01]  /*50f0*/  FADD.FTZ R43, R43, R40 ;  /* 0x000000282b2b7221 */ /* 0x000fe20000010000 */
[--C-:B------:R-:W-:Y:S01]  /*5100*/  FFMA.FTZ R37, R37, UR10, -R22.reuse ;  /* 0x0000000a25257c23 */ /* 0x100fe20008010816 */
[--C-:B------:R-:W-:Y:S01]  /*5110*/  FFMA.FTZ R191, R27, UR10, -R22.reuse ;  /* 0x0000000a1bbf7c23 */ /* 0x100fe20008010816 */
[----:B------:R-:W-:Y:S01]  /*5120*/  FADD.FTZ R34, R34, R49 ;  /* 0x0000003122227221 */ /* 0x000fe20000010000 */
[----:B------:R-:W-:Y:S01]  /*5130*/  MUFU.EX2 R35, R35 ;  /* 0x0000002300237308 */ /* 0x000fe20000000800 */
[----:B------:R-:W-:Y:S01]  /*5140*/  HMMA.16816.F32 R96, R68, R92, RZ ;  /* 0x0000005c4460723c */ /* 0x000fe200000018ff */
[----:B------:R-:W-:Y:S01]  /*5150*/  FADD.FTZ R36, R36, R43 ;  /* 0x0000002b24247221 */ /* 0x000fe20000010000 */
[--C-:B------:R-:W-:Y:S01]  /*5160*/  FFMA.FTZ R41, R41, UR10, -R22.reuse ;  /* 0x0000000a29297c23 */ /* 0x100fe20008010816 */
[----:B------:R-:W-:Y:S01]  /*5170*/  FFMA.FTZ R31, R31, UR10, -R22 ;  /* 0x0000000a1f1f7c23 */ /* 0x000fe20008010816 */
[----:B------:R-:W-:-:S03]  /*5180*/  ISETP.GT.AND P0, PT, R25, R176, PT ;  /* 0x000000b01900720c */ /* 0x000fc60003f04270 */
        /* <DEDUP_REMOVED lines=26> */
[C---:B------:R-:W-:Y:S05]  /*5330*/  HMMA.16816.F32 R96, R4.reuse, R8, R96 ;  /* 0x000000080460723c */ /* 0x040fea0000001860 */
[----:B------:R-:W2:Y:S03]  /*5340*/  MUFU.EX2 R42, R42 ;  /* 0x0000002a002a7308 */ /* 0x000ea60000000800 */
[C---:B------:R-:W-:Y:S01]  /*5350*/  HMMA.16816.F32 R92, R4.reuse, R10, R92 ;  /* 0x0000000a045c723c */ /* 0x040fe2000000185c */
[----:B------:R-:W3:Y:S04]  /*5360*/  LDSM.16.MT88.4 R8, [R100+0x6800] ;  /* 0x006800006408783b */ /* 0x000ee80000004200 */
[----:B------:R-:W-:Y:S03]  /*5370*/  MUFU.EX2 R59, R59 ;  /* 0x0000003b003b7308 */ /* 0x000fe60000000800 */
[C---:B----4-:R-:W-:Y:S05]  /*5380*/  HMMA.16816.F32 R88, R4.reuse, R16, R88 ;  /* 0x000000100458723c */ /* 0x050fea0000001858 */
[----:B------:R-:W4:Y:S03]  /*5390*/  MUFU.EX2 R44, R44 ;  /* 0x0000002c002c7308 */ /* 0x000f260000000800 */
[C---:B------:R-:W-:Y:S01]  /*53a0*/  HMMA.16816.F32 R84, R4.reuse, R18, R84 ;  /* 0x000000120454723c */ /* 0x040fe20000001854 */
[----:B------:R-:W4:Y:S04]  /*53b0*/  LDSM.16.MT88.4 R16, [R168+0x7000] ;  /* 0x00700000a810783b */ /* 0x000f280000004200 */
[----:B------:R-:W-:Y:S03]  /*53c0*/  MUFU.EX2 R48, R48 ;  /* 0x0000003000307308 */ /* 0x000fe60000000800 */
[C---:B-----5:R-:W-:Y:S05]  /*53d0*/  HMMA.16816.F32 R80, R4.reuse, R12, R80 ;  /* 0x0000000c0450723c */ /* 0x060fea0000001850 */
[----:B------:R-:W5:Y:S03]  /*53e0*/  MUFU.EX2 R61, R61 ;  /* 0x0000003d003d7308 */ /* 0x000f660000000800 */
[C---:B------:R-:W-:Y:S01]  /*53f0*/  HMMA.16816.F32 R76, R4.reuse, R14, R76 ;  /* 0x0000000e044c723c */ /* 0x040fe2000000184c */
[----:B------:R-:W5:Y:S04]  /*5400*/  LDSM.16.MT88.4 R12, [R164+0x7000] ;  /* 0x00700000a40c783b */ /* 0x000f680000004200 */
[----:B------:R-:W5:Y:S03]  /*5410*/  MUFU.EX2 R111, R111 ;  /* 0x0000006f006f7308 */ /* 0x000f660000000800 */
[C---:B---3--:R-:W-:Y:S05]  /*5420*/  HMMA.16816.F32 R72, R4.reuse, R8, R72 ;  /* 0x000000080448723c */ /* 0x048fea0000001848 */
[----:B------:R-:W3:Y:S03]  /*5430*/  MUFU.EX2 R50, R50 ;  /* 0x0000003200327308 */ /* 0x000ee60000000800 */
[----:B------:R-:W-:Y:S01]  /*5440*/  HMMA.16816.F32 R68, R4, R10, R68 ;  /* 0x0000000a0444723c */ /* 0x000fe20000001844 */
[----:B-1----:R-:W-:Y:S01]  /*5450*/  F2FP.F16.F32.PACK_AB R4, R24, R29 ;  /* 0x0000001d1804723e */ /* 0x002fe200000000ff */
[----:B------:R-:W1:Y:S01]  /*5460*/  LDSM.16.MT88.4 R8, [R102+0x7000] ;  /* 0x007000006608783b */ /* 0x000e620000004200 */
[----:B--2---:R-:W-:-:S02]  /*5470*/  F2FP.F16.F32.PACK_AB R6, R42, R3 ;  /* 0x000000032a06723e */ /* 0x004fc400000000ff */
[----:B------:R-:W2:Y:S01]  /*5480*/  MUFU.EX2 R52, R52 ;  /* 0x0000003400347308 */ /* 0x000ea20000000800 */
[----:B----4-:R-:W-:Y:S01]  /*5490*/  F2FP.F16.F32.PACK_AB R5, R44, R59 ;  /* 0x0000003b2c05723e */ /* 0x010fe200000000ff */
[----:B------:R-:W-:Y:S01]  /*54a0*/  FADD.FTZ R29, R29, R28 ;  /* 0x0000001c1d1d7221 */ /* 0x000fe20000010000 */
[----:B-----5:R-:W-:-:S03]  /*54b0*/  F2FP.F16.F32.PACK_AB R7, R61, R48 ;  /* 0x000000303d07723e */ /* 0x020fc600000000ff */
[----:B------:R-:W-:Y:S02]  /*54c0*/  FADD.FTZ R24, R24, R29 ;  /* 0x0000001d18187221 */ /* 0x000fe40000010000 */
[----:B------:R-:W4:Y:S02]  /*54d0*/  MUFU.EX2 R109, R109 ;  /* 0x0000006d006d7308 */ /* 0x000f240000000800 */
[----:B------:R-:W-:Y:S01]  /*54e0*/  HMMA.16816.F32 R96, R4, R16, R96 ;  /* 0x000000100460723c */ /* 0x000fe20000001860 */
[----:B------:R-:W-:-:S04]  /*54f0*/  FADD.FTZ R3, R3, R24 ;  /* 0x0000001803037221 */ /* 0x000fc80000010000 */
[----:B------:R-:W-:Y:S01]  /*5500*/  FADD.FTZ R42, R42, R3 ;  /* 0x000000032a2a7221 */ /* 0x000fe20000010000 */
[----:B------:R-:W-:Y:S02]  /*5510*/  MUFU.EX2 R54, R54 ;  /* 0x0000003600367308 */ /* 0x000fe40000000800 */
[----:B------:R-:W-:Y:S01]  /*5520*/  HMMA.16816.F32 R92, R4, R18, R92 ;  /* 0x00000012045c723c */ /* 0x000fe2000000185c */
[----:B------:R-:W5:Y:S01]  /*5530*/  LDSM.16.MT88.4 R16, [R100+0x7000] ;  /* 0x007000006410783b */ /* 0x000f620000004200 */
[----:B------:R-:W-:-:S04]  /*5540*/  FADD.FTZ R3, R111, R42 ;  /* 0x0000002a6f037221 */ /* 0x000fc80000010000 */
[----:B------:R-:W-:Y:S01]  /*5550*/  MUFU.EX2 R117, R117 ;  /* 0x0000007500757308 */ /* 0x000fe20000000800 */
[----:B---3--:R-:W-:Y:S01]  /*5560*/  FADD.FTZ R3, R50, R3 ;  /* 0x0000000332037221 */ /* 0x008fe20000010000 */
[----:B------:R-:W-:Y:S03]  /*5570*/  HMMA.16816.F32 R88, R4, R12, R88 ;  /* 0x0000000c0458723c */ /* 0x000fe60000001858 */
[----:B--2---:R-:W-:-:S03]  /*5580*/  FADD.FTZ R22, R52, R3 ;  /* 0x0000000334167221 */ /* 0x004fc60000010000 */
[----:B------:R-:W-:Y:S01]  /*5590*/  MUFU.EX2 R56, R56 ;  /* 0x0000003800387308 */ /* 0x000fe20000000800 */
[----:B----4-:R-:W-:Y:S01]  /*55a0*/  FADD.FTZ R22, R109, R22 ;  /* 0x000000166d167221 */ /* 0x010fe20000010000 */
[C---:B------:R-:W-:Y:S01]  /*55b0*/  HMMA.16816.F32 R84, R4.reuse, R14, R84 ;  /* 0x0000000e0454723c */ /* 0x040fe20000001854 */
[----:B------:R-:W2:Y:S05]  /*55c0*/  LDSM.16.MT88.4 R12, [R168+0x7800] ;  /* 0x00780000a80c783b */ /* 0x000eaa0000004200 */
[----:B------:R-:W-:Y:S02]  /*55d0*/  MUFU.EX2 R123, R123 ;  /* 0x0000007b007b7308 */ /* 0x000fe40000000800 */
[C---:B-1----:R-:W-:Y:S06]  /*55e0*/  HMMA.16816.F32 R80, R4.reuse, R8, R80 ;  /* 0x000000080450723c */ /* 0x042fec0000001850 */
[----:B------:R-:W1:Y:S02]  /*55f0*/  MUFU.EX2 R125, R125 ;  /* 0x0000007d007d7308 */ /* 0x000e640000000800 */
[C---:B------:R-:W-:Y:S01]  /*5600*/  HMMA.16816.F32 R76, R4.reuse, R10, R76 ;  /* 0x0000000a044c723c */ /* 0x040fe2000000184c */
[----:B------:R-:W3:Y:S05]  /*5610*/  LDSM.16.MT88.4 R8, [R164+0x7800] ;  /* 0x00780000a408783b */ /* 0x000eea0000004200 */
[----:B------:R-:W4:Y:S02]  /*5620*/  MUFU.EX2 R58, R58 ;  /* 0x0000003a003a7308 */ /* 0x000f240000000800 */
[C---:B-----5:R-:W-:Y:S06]  /*5630*/  HMMA.16816.F32 R72, R4.reuse, R16, R72 ;  /* 0x000000100448723c */ /* 0x060fec0000001848 */
[----:B------:R-:W-:Y:S01]  /*5640*/  MUFU.EX2 R60, R60 ;  /* 0x0000003c003c7308 */ /* 0x000fe20000000800 */
[----:B-1----:R-:W-:Y:S01]  /*5650*/  FADD.FTZ R3, R125, R22 ;  /* 0x000000167d037221 */ /* 0x002fe20000010000 */
[----:B------:R-:W-:Y:S01]  /*5660*/  HMMA.16816.F32 R68, R4, R18, R68 ;  /* 0x000000120444723c */ /* 0x000fe20000001844 */
[----:B------:R-:W1:Y:S01]  /*5670*/  LDSM.16.MT88.4 R16, [R102+0x7800] ;  /* 0x007800006610783b */ /* 0x000e620000004200 */
[----:B------:R-:W-:-:S02]  /*5680*/  F2FP.F16.F32.PACK_AB R4, R50, R111 ;  /* 0x0000006f3204723e */ /* 0x000fc400000000ff */
[----:B------:R-:W-:Y:S02]  /*5690*/  F2FP.F16.F32.PACK_AB R6, R109, R52 ;  /* 0x000000346d06723e */ /* 0x000fe400000000ff */
[----:B------:R-:W5:Y:S01]  /*56a0*/  MUFU.EX2 R131, R131 ;  /* 0x0000008300837308 */ /* 0x000f620000000800 */
[----:B------:R-:W-:Y:S01]  /*56b0*/  F2FP.F16.F32.PACK_AB R5, R117, R54 ;  /* 0x000000367505723e */ /* 0x000fe200000000ff */
[----:B----4-:R-:W-:Y:S01]  /*56c0*/  FADD.FTZ R3, R58, R3 ;  /* 0x000000033a037221 */ /* 0x010fe20000010000 */
[----:B------:R-:W-:-:S05]  /*56d0*/  F2FP.F16.F32.PACK_AB R7, R123, R56 ;  /* 0x000000387b07723e */ /* 0x000fca00000000ff */
[----:B------:R-:W-:Y:S02]  /*56e0*/  MUFU.EX2 R62, R62 ;  /* 0x0000003e003e7308 */ /* 0x000fe40000000800 */
[C---:B--2---:R-:W-:Y:S06]  /*56f0*/  HMMA.16816.F32 R96, R4.reuse, R12, R96 ;  /* 0x0000000c0460723c */ /* 0x044fec0000001860 */
[----:B------:R-:W2:Y:S02]  /*5700*/  MUFU.EX2 R141, R141 ;  /* 0x0000008d008d7308 */ /* 0x000ea40000000800 */
[C---:B------:R-:W-:Y:S01]  /*5710*/  HMMA.16816.F32 R92, R4.reuse, R14, R92 ;  /* 0x0000000e045c723c */ /* 0x040fe2000000185c */
[----:B------:R-:W4:Y:S05]  /*5720*/  LDSM.16.MT88.4 R12, [R100+0x7800] ;  /* 0x00780000640c783b */ /* 0x000f2a0000004200 */
[----:B------:R-:W-:Y:S02]  /*5730*/  MUFU.EX2 R64, R64 ;  /* 0x0000004000407308 */ /* 0x000fe40000000800 */
[C---:B---3--:R-:W-:Y:S06]  /*5740*/  HMMA.16816.F32 R88, R4.reuse, R8, R88 ;  /* 0x000000080458723c */ /* 0x048fec0000001858 */
[----:B------:R-:W3:Y:S02]  /*5750*/  MUFU.EX2 R147, R147 ;  /* 0x0000009300937308 */ /* 0x000ee40000000800 */
        /* <DEDUP_REMOVED lines=10> */
[----:B------:R-:W-:Y:S01]  /*5800*/  HMMA.16816.F32 R68, R4, R14, R68 ;  /* 0x0000000e0444723c */ /* 0x000fe20000001844 */
[----:B------:R-:W4:Y:S01]  /*5810*/  LDSM.16.MT88.4 R12, [R102+0x8000] ;  /* 0x00800000660c783b */ /* 0x000f220000004200 */
[----:B------:R-:W-:-:S02]  /*5820*/  F2FP.F16.F32.PACK_AB R4, R58, R125 ;  /* 0x0000007d3a04723e */ /* 0x000fc400000000ff */
[----:B-----5:R-:W-:Y:S02]  /*5830*/  F2FP.F16.F32.PACK_AB R6, R131, R60 ;  /* 0x0000003c8306723e */ /* 0x020fe400000000ff */
[----:B------:R-:W-:Y:S01]  /*5840*/  MUFU.EX2 R106, R106 ;  /* 0x0000006a006a7308 */ /* 0x000fe20000000800 */
[----:B--2---:R-:W-:Y:S01]  /*5850*/  F2FP.F16.F32.PACK_AB R5, R141, R62 ;  /* 0x0000003e8d05723e */ /* 0x004fe200000000ff */
[----:B------:R-:W-:Y:S01]  /*5860*/  FADD.FTZ R60, R60, R3 ;  /* 0x000000033c3c7221 */ /* 0x000fe20000010000 */
[----:B---3--:R-:W-:-:S03]  /*5870*/  F2FP.F16.F32.PACK_AB R7, R147, R64 ;  /* 0x000000409307723e */ /* 0x008fc600000000ff */
[----:B------:R-:W-:Y:S02]  /*5880*/  FADD.FTZ R131, R131, R60 ;  /* 0x0000003c83837221 */ /* 0x000fe40000010000 */
[----:B------:R-:W2:Y:S02]  /*5890*/  MUFU.EX2 R137, R137 ;  /* 0x0000008900897308 */ /* 0x000ea40000000800 */
[C---:B------:R-:W-:Y:S06]  /*58a0*/  HMMA.16816.F32 R96, R4.reuse, R8, R96 ;  /* 0x000000080460723c */ /* 0x040fec0000001860 */
        /* <DEDUP_REMOVED lines=42> */
[C---:B-1----:R-:W-:Y:S02]  /*5b50*/  HMMA.16816.F32 R72, R4.reuse, R16, R72 ;  /* 0x000000100448723c */ /* 0x042fe40000001848 */
[----:B------:R-:W-:Y:S06]  /*5b60*/  MUFU.EX2 R34, R41 ;  /* 0x0000002900227308 */ /* 0x000fec0000000800 */
[----:B------:R-:W-:Y:S01]  /*5b70*/  HMMA.16816.F32 R68, R4, R18, R68 ;  /* 0x000000120444723c */ /* 0x000fe20000001844 */
[----:B------:R-:W1:Y:S01]  /*5b80*/  LDSM.16.MT88.4 R16, [R102+0x9000] ;  /* 0x009000006610783b */ /* 0x000e620000004200 */
[----:B------:R-:W-:Y:S01]  /*5b90*/  F2FP.F16.F32.PACK_AB R4, R119, R110 ;  /* 0x0000006e7704723e */ /* 0x000fe200000000ff */
[----:B------:R-:W1:Y:S01]  /*5ba0*/  MUFU.EX2 R37, R37 ;  /* 0x0000002500257308 */ /* 0x000e620000000800 */
[----:B------:R-:W-:Y:S01]  /*5bb0*/  F2FP.F16.F32.PACK_AB R6, R113, R112 ;  /* 0x000000707106723e */ /* 0x000fe200000000ff */
[----:B------:R-:W-:Y:S01]  /*5bc0*/  FADD.FTZ R110, R110, R143 ;  /* 0x0000008f6e6e7221 */ /* 0x000fe20000010000 */
[----:B--2---:R-:W-:-:S02]  /*5bd0*/  F2FP.F16.F32.PACK_AB R5, R114, R107 ;  /* 0x0000006b7205723e */ /* 0x004fc400000000ff */
[----:B-----5:R-:W-:Y:S01]  /*5be0*/  F2FP.F16.F32.PACK_AB R7, R116, R67 ;  /* 0x000000437407723e */ /* 0x020fe200000000ff */
[----:B------:R-:W-:Y:S02]  /*5bf0*/  FADD.FTZ R119, R119, R110 ;  /* 0x0000006e77777221 */ /* 0x000fe40000010000 */
[----:B------:R-:W-:Y:S04]  /*5c00*/  MUFU.EX2 R191, R191 ;  /* 0x000000bf00bf7308 */ /* 0x000fe80000000800 */
[C---:B----4-:R-:W-:Y:S08]  /*5c10*/  HMMA.16816.F32 R96, R4.reuse, R12, R96 ;  /* 0x0000000c0460723c */ /* 0x050ff00000001860 */
[C---:B------:R-:W-:Y:S01]  /*5c20*/  HMMA.16816.F32 R92, R4.reuse, R14, R92 ;  /* 0x0000000e045c723c */ /* 0x040fe2000000185c */
[----:B------:R-:W2:Y:S07]  /*5c30*/  LDSM.16.MT88.4 R12, [R100+0x9000] ;  /* 0x00900000640c783b */ /* 0x000eae0000004200 */
[C---:B---3--:R-:W-:Y:S08]  /*5c40*/  HMMA.16816.F32 R88, R4.reuse, R8, R88 ;  /* 0x000000080458723c */ /* 0x048ff00000001858 */
[C---:B------:R-:W-:Y:S01]  /*5c50*/  HMMA.16816.F32 R84, R4.reuse, R10, R84 ;  /* 0x0000000a0454723c */ /* 0x040fe20000001854 */
[----:B------:R-:W3:Y:S07]  /*5c60*/  LDSM.16.MT88.4 R8, [R168+0x9800] ;  /* 0x00980000a808783b */ /* 0x000eee0000004200 */
[----:B-1----:R-:W-:Y:S01]  /*5c70*/  HMMA.16816.F32 R80, R4, R16, R80 ;  /* 0x000000100450723c */ /* 0x002fe20000001850 */
[----:B------:R-:W-:-:S02]  /*5c80*/  FADD.FTZ R16, R26, R33 ;  /* 0x000000211a107221 */ /* 0x000fc40000010000 */
[----:B------:R-:W1:Y:S02]  /*5c90*/  MUFU.EX2 R26, R31 ;  /* 0x0000001f001a7308 */ /* 0x000e640000000800 */
[----:B------:R-:W-:-:S03]  /*5ca0*/  FADD.FTZ R59, R59, R16 ;  /* 0x000000103b3b7221 */ /* 0x000fc60000010000 */
[----:B------:R-:W-:Y:S01]  /*5cb0*/  HMMA.16816.F32 R76, R4, R18, R76 ;  /* 0x00000012044c723c */ /* 0x000fe2000000184c */
[----:B------:R-:W-:Y:S01]  /*5cc0*/  FADD.FTZ R59, R44, R59 ;  /* 0x0000003b2c3b7221 */ /* 0x000fe20000010000 */
[----:B------:R-:W4:Y:S03]  /*5cd0*/  LDSM.16.MT88.4 R16, [R164+0x9800] ;  /* 0x00980000a410783b */ /* 0x000f260000004200 */
[----:B------:R-:W-:-:S04]  /*5ce0*/  FADD.FTZ R48, R48, R59 ;  /* 0x0000003b30307221 */ /* 0x000fc80000010000 */
[----:B------:R-:W-:Y:S01]  /*5cf0*/  FADD.FTZ R61, R61, R48 ;  /* 0x000000303d3d7221 */ /* 0x000fe20000010000 */
[----:B--2---:R-:W-:Y:S03]  /*5d00*/  HMMA.16816.F32 R72, R4, R12, R72 ;  /* 0x0000000c0448723c */ /* 0x004fe60000001848 */
[----:B------:R-:W-:-:S04]  /*5d10*/  FADD.FTZ R54, R54, R61 ;  /* 0x0000003d36367221 */ /* 0x000fc80000010000 */
[----:B------:R-:W-:Y:S01]  /*5d20*/  FADD.FTZ R117, R117, R54 ;  /* 0x0000003675757221 */ /* 0x000fe20000010000 */
[----:B------:R-:W-:Y:S01]  /*5d30*/  HMMA.16816.F32 R68, R4, R14, R68 ;  /* 0x0000000e0444723c */ /* 0x000fe20000001844 */
[----:B------:R-:W2:Y:S01]  /*5d40*/  LDSM.16.MT88.4 R12, [R102+0x9800] ;  /* 0x00980000660c783b */ /* 0x000ea20000004200 */
        /* <DEDUP_REMOVED lines=14> */
[----:B----4-:R-:W-:Y:S02]  /*5e30*/  HMMA.16816.F32 R88, R4, R16, R88 ;  /* 0x000000100458723c */ /* 0x010fe40000001858 */
[----:B------:R-:W-:-:S06]  /*5e40*/  FADD.FTZ R137, R137, R106 ;  /* 0x0000006a89897221 */ /* 0x000fcc0000010000 */
[C---:B------:R-:W-:Y:S08]  /*5e50*/  HMMA.16816.F32 R84, R4.reuse, R18, R84 ;  /* 0x000000120454723c */ /* 0x040ff00000001854 */
[----:B--2---:R-:W-:Y:S01]  /*5e60*/  HMMA.16816.F32 R80, R4, R12, R80 ;  /* 0x0000000c0450723c */ /* 0x004fe20000001850 */
        /* <DEDUP_REMOVED lines=84> */
.L_x_6412:
[----:B------:R-:W-:Y:S01]  /*63b0*/  UMOV UR6, URZ ;  /* 0x000000ff00067c82 */ /* 0x000fe20008000000 */
[----:B------:R-:W-:Y:S01]  /*63c0*/  IMAD.SHL.U32 R4, R20, 0x80, RZ ;  /* 0x0000008014047824 */ /* 0x000fe200078e00ff */
[----:B------:R-:W-:-:S05]  /*63d0*/  IADD3 R3, P0, PT, RZ, -UR6, RZ ;  /* 0x80000006ff037c10 */ /* 0x000fca000ff1e0ff */
[----:B------:R-:W-:-:S05]  /*63e0*/  IMAD.X R4, RZ, RZ, ~R4, P0 ;  /* 0x000000ffff047224 */ /* 0x000fca00000e0e04 */
[----:B------:R-:W-:-:S04]  /*63f0*/  SHF.R.S64 R3, R3, 0x1f, R4 ;  /* 0x0000001f03037819 */ /* 0x000fc80000001004 */
[----:B------:R-:W-:-:S04]  /*6400*/  IADD3 R180, P0, PT, R3, R180, RZ ;  /* 0x000000b403b47210 */ /* 0x000fc80007f1e0ff */
[----:B------:R-:W-:-:S09]  /*6410*/  LEA.HI.X.SX32 R181, R4, R181, 0x1, P0 ;  /* 0x000000b504b57211 */ /* 0x000fd200000f0eff */
.L_x_6413:
        /* <DEDUP_REMOVED lines=28> */
[----:B------:R-:W3:Y:S04]  /*65e0*/  LDSM.16.M88.4 R64, [R172+0x2000] ;  /* 0x00200000ac40783b */ /* 0x000ee80000000200 */
[----:B------:R-:W4:Y:S04]  /*65f0*/  LDSM.16.M88.4 R56, [R172+0x2800] ;  /* 0x00280000ac38783b */ /* 0x000f280000000200 */
[----:B------:R-:W5:Y:S04]  /*6600*/  LDSM.16.M88.4 R40, [R172+0x3800] ;  /* 0x00380000ac28783b */ /* 0x000f680000000200 */
[----:B------:R-:W-:Y:S04]  /*6610*/  LDSM.16.M88.4 R124, [R171] ;  /* 0x00000000ab7c783b */ /* 0x000fe80000000200 */
[----:B-1----:R-:W1:Y:S04]  /*6620*/  LDSM.16.M88.4 R12, [R167+0x2000] ;  /* 0x00200000a70c783b */ /* 0x002e680000000200 */
[----:B------:R-:W2:Y:S04]  /*6630*/  LDSM.16.M88.4 R8, [R167+0x2800] ;  /* 0x00280000a708783b */ /* 0x000ea80000000200 */
[----:B------:R-:W2:Y:S04]  /*6640*/  LDSM.16.M88.4 R48, [R172+0x3000] ;  /* 0x00300000ac30783b */ /* 0x000ea80000000200 */
[----:B------:R-:W2:Y:S04]  /*6650*/  LDSM.16.M88.4 R32, [R172+0x4000] ;  /* 0x00400000ac20783b */ /* 0x000ea80000000200 */
[----:B------:R-:W2:Y:S04]  /*6660*/  LDSM.16.M88.4 R24, [R172+0x4800] ;  /* 0x00480000ac18783b */ /* 0x000ea80000000200 */
[----:B------:R-:W2:Y:S04]  /*6670*/  LDSM.16.M88.4 R16, [R172+0x5000] ;  /* 0x00500000ac10783b */ /* 0x000ea80000000200 */
[----:B------:R-:W2:Y:S01]  /*6680*/  LDSM.16.M88.4 R104, [R172+0x5800] ;  /* 0x00580000ac68783b */ /* 0x000ea20000000200 */
[C---:B---3--:R-:W-:Y:S03]  /*6690*/  HMMA.16816.F32 R4, R112.reuse, R64, RZ ;  /* 0x000000407004723c */ /* 0x048fe600000018ff */
[----:B------:R-:W3:Y:S04]  /*66a0*/  LDSM.16.M88.4 R108, [R167+0x3800] ;  /* 0x00380000a76c783b */ /* 0x000ee80000000200 */
[----:B------:R-:W3:Y:S01]  /*66b0*/  LDSM.16.M88.4 R120, [R167+0x3000] ;  /* 0x00300000a778783b */ /* 0x000ee20000000200 */
[C---:B----4-:R-:W-:Y:S03]  /*66c0*/  HMMA.16816.F32 R60, R112.reuse, R56, RZ ;  /* 0x00000038703c723c */ /* 0x050fe600000018ff */
[----:B------:R-:W-:Y:S04]  /*66d0*/  LDSM.16.M88.4 R128, [R166+0x2000] ;  /* 0x00200000a680783b */ /* 0x000fe80000000200 */
[----:B------:R-:W0:Y:S01]  /*66e0*/  LDGDEPBAR ;  /* 0x00000000000079af */ /* 0x000e220000000000 */
[C---:B------:R-:W-:Y:S08]  /*66f0*/  HMMA.16816.F32 R64, R112.reuse, R66, RZ ;  /* 0x000000427040723c */ /* 0x040ff000000018ff */
[C---:B------:R-:W-:Y:S08]  /*6700*/  HMMA.16816.F32 R56, R112.reuse, R58, RZ ;  /* 0x0000003a7038723c */ /* 0x040ff000000018ff */
[----:B-----5:R-:W-:Y:S08]  /*6710*/  HMMA.16816.F32 R44, R112, R40, RZ ;  /* 0x00000028702c723c */ /* 0x020ff000000018ff */
[C---:B-1----:R-:W-:Y:S08]  /*6720*/  HMMA.16816.F32 R4, R124.reuse, R12, R4 ;  /* 0x0000000c7c04723c */ /* 0x042ff00000001804 */
[C---:B------:R-:W-:Y:S01]  /*6730*/  HMMA.16816.F32 R64, R124.reuse, R14, R64 ;  /* 0x0000000e7c40723c */ /* 0x040fe20000001840 */
[----:B------:R-:W1:Y:S07]  /*6740*/  LDSM.16.M88.4 R12, [R167+0x4800] ;  /* 0x00480000a70c783b */ /* 0x000e6e0000000200 */
        /* <DEDUP_REMOVED lines=15> */
[C---:B---3--:R-:W-:Y:S08]  /*6840*/  HMMA.16816.F32 R44, R124.reuse, R108, R44 ;  /* 0x0000006c7c2c723c */ /* 0x048ff0000000182c */
[C---:B------:R-:W-:Y:S01]  /*6850*/  HMMA.16816.F32 R40, R124.reuse, R110, R40 ;  /* 0x0000006e7c28723c */ /* 0x040fe20000001828 */
[----:B------:R-:W3:Y:S07]  /*6860*/  LDSM.16.M88.4 R108, [R170] ;  /* 0x00000000aa6c783b */ /* 0x000eee0000000200 */
[C---:B------:R-:W-:Y:S08]  /*6870*/  HMMA.16816.F32 R52, R124.reuse, R120, R52 ;  /* 0x000000787c34723c */ /* 0x040ff00000001834 */
[C---:B------:R-:W-:Y:S01]  /*6880*/  HMMA.16816.F32 R48, R124.reuse, R122, R48 ;  /* 0x0000007a7c30723c */ /* 0x040fe20000001830 */
[----:B------:R-:W5:Y:S07]  /*6890*/  LDSM.16.M88.4 R120, [R167+0x5800] ;  /* 0x00580000a778783b */ /* 0x000f6e0000000200 */
[C---:B-1----:R-:W-:Y:S08]  /*68a0*/  HMMA.16816.F32 R28, R124.reuse, R12, R28 ;  /* 0x0000000c7c1c723c */ /* 0x042ff0000000181c */
[C---:B------:R-:W-:Y:S01]  /*68b0*/  HMMA.16816.F32 R24, R124.reuse, R14, R24 ;  /* 0x0000000e7c18723c */ /* 0x040fe20000001818 */
[----:B------:R-:W-:Y:S07]  /*68c0*/  LDSM.16.M88.4 R12, [R169] ;  /* 0x00000000a90c783b */ /* 0x000fee0000000200 */
[C---:B--2---:R-:W-:Y:S08]  /*68d0*/  HMMA.16816.F32 R20, R124.reuse, R8, R20 ;  /* 0x000000087c14723c */ /* 0x044ff00000001814 */
[C---:B------:R-:W-:Y:S01]  /*68e0*/  HMMA.16816.F32 R16, R124.reuse, R10, R16 ;  /* 0x0000000a7c10723c */ /* 0x040fe20000001810 */
[----:B------:R-:W1:Y:S07]  /*68f0*/  LDSM.16.M88.4 R8, [R165+0x2000] ;  /* 0x00200000a508783b */ /* 0x000e6e0000000200 */
[C---:B----4-:R-:W-:Y:S08]  /*6900*/  HMMA.16816.F32 R36, R124.reuse, R104, R36 ;  /* 0x000000687c24723c */ /* 0x050ff00000001824 */
[----:B------:R-:W-:Y:S01]  /*6910*/  HMMA.16816.F32 R32, R124, R106, R32 ;  /* 0x0000006a7c20723c */ /* 0x000fe20000001820 */
[----:B------:R-:W2:Y:S07]  /*6920*/  LDSM.16.M88.4 R104, [R166+0x2800] ;  /* 0x00280000a668783b */ /* 0x000eae0000000200 */
[C---:B---3--:R-:W-:Y:S08]  /*6930*/  HMMA.16816.F32 R4, R108.reuse, R128, R4 ;  /* 0x000000806c04723c */ /* 0x048ff00000001804 */
[----:B------:R-:W-:Y:S08]  /*6940*/  HMMA.16816.F32 R64, R108, R130, R64 ;  /* 0x000000826c40723c */ /* 0x000ff00000001840 */
[C---:B-----5:R-:W-:Y:S08]  /*6950*/  HMMA.16816.F32 R116, R124.reuse, R120, R116 ;  /* 0x000000787c74723c */ /* 0x060ff00000001874 */
[----:B------:R-:W-:Y:S01]  /*6960*/  HMMA.16816.F32 R112, R124, R122, R112 ;  /* 0x0000007a7c70723c */ /* 0x000fe20000001870 */
[----:B------:R-:W3:Y:S07]  /*6970*/  LDSM.16.M88.4 R120, [R165+0x2800] ;  /* 0x00280000a578783b */ /* 0x000eee0000000200 */
[C---:B-1----:R-:W-:Y:S08]  /*6980*/  HMMA.16816.F32 R4, R12.reuse, R8, R4 ;  /* 0x000000080c04723c */ /* 0x042ff00000001804 */
        /* <DEDUP_REMOVED lines=12> */
[----:B------:R-:W-:Y:S01]  /*6a50*/  FMUL.FTZ R106, R67, UR4 ;  /* 0x00000004436a7c20 */ /* 0x000fe20008410000 */
[----:B------:R2:W4:Y:S05]  /*6a60*/  MUFU.TANH R124, R6 ;  /* 0x00000006007c7308 */ /* 0x00052a0000002400 */
[C---:B---3--:R-:W-:Y:S03]  /*6a70*/  HMMA.16816.F32 R60, R12.reuse, R120, R60 ;  /* 0x000000780c3c723c */ /* 0x048fe6000000183c */
[----:B------:R-:W-:Y:S05]  /*6a80*/  MUFU.TANH R120, R64 ;  /* 0x0000004000787308 */ /* 0x000fea0000002400 */
[----:B------:R-:W-:Y:S03]  /*6a90*/  HMMA.16816.F32 R56, R12, R122, R56 ;  /* 0x0000007a0c38723c */ /* 0x000fe60000001838 */
[----:B------:R-:W-:Y:S01]  /*6aa0*/  MUFU.TANH R107, R65 ;  /* 0x00000041006b7308 */ /* 0x000fe20000002400 */
[----:B--2---:R-:W2:Y:S04]  /*6ab0*/  LDSM.16.M88.4 R4, [R165+0x3000] ;  /* 0x00300000a504783b */ /* 0x004ea80000000200 */
[C---:B-1----:R-:W-:Y:S03]  /*6ac0*/  HMMA.16816.F32 R52, R108.reuse, R8, R52 ;  /* 0x000000086c34723c */ /* 0x042fe60000001834 */
[----:B------:R1:W-:Y:S01]  /*6ad0*/  MUFU.TANH R121, R66 ;  /* 0x0000004200797308 */ /* 0x0003e20000002400 */
[----:B------:R-:W-:Y:S01]  /*6ae0*/  FMUL.FTZ R122, R62, UR4 ;  /* 0x000000043e7a7c20 */ /* 0x000fe20008410000 */
[----:B------:R-:W-:Y:S01]  /*6af0*/  FMUL.FTZ R62, R63, UR4 ;  /* 0x000000043f3e7c20 */ /* 0x000fe20008410000 */
[----:B------:R-:W-:Y:S01]  /*6b00*/  FMUL.FTZ R60, R60, UR4 ;  /* 0x000000043c3c7c20 */ /* 0x000fe20008410000 */
[----:B------:R-:W-:Y:S01]  /*6b10*/  FMUL.FTZ R61, R61, UR4 ;  /* 0x000000043d3d7c20 */ /* 0x000fe20008410000 */
[----:B------:R-:W-:Y:S01]  /*6b20*/  HMMA.16816.F32 R48, R108, R10, R48 ;  /* 0x0000000a6c30723c */ /* 0x000fe20000001830 */
[----:B------:R-:W-:Y:S02]  /*6b30*/  LDSM.16.M88.4 R8, [R165+0x3800] ;  /* 0x00380000a508783b */ /* 0x000fe40000000200 */
[----:B------:R-:W-:Y:S01]  /*6b40*/  FMUL.FTZ R63, R56, UR4 ;  /* 0x00000004383f7c20 */ /* 0x000fe20008410000 */
[----:B------:R-:W-:Y:S01]  /*6b50*/  FMUL.FTZ R123, R57, UR4 ;  /* 0x00000004397b7c20 */ /* 0x000fe20008410000 */
[----:B------:R-:W-:Y:S01]  /*6b60*/  FMUL.FTZ R56, R59, UR4 ;  /* 0x000000043b387c20 */ /* 0x000fe20008410000 */
[----:B------:R-:W3:Y:S01]  /*6b70*/  MUFU.TANH R3, R3 ;  /* 0x0000000300037308 */ /* 0x000ee20000002400 */
[----:B------:R-:W-:Y:S01]  /*6b80*/  FMUL.FTZ R58, R58, UR4 ;  /* 0x000000043a3a7c20 */ /* 0x000fe20008410000 */
[----:B-1----:R-:W1:Y:S06]  /*6b90*/  LDSM.16.M88.4 R64, [R166+0x3800] ;  /* 0x00380000a640783b */ /* 0x002e6c0000000200 */
[----:B------:R-:W5:Y:S08]  /*6ba0*/  MUFU.TANH R104, R104 ;  /* 0x0000006800687308 */ /* 0x000f700000002400 */
[----:B------:R-:W5:Y:S01]  /*6bb0*/  MUFU.TANH R62, R62 ;  /* 0x0000003e003e7308 */ /* 0x000f620000002400 */
[C---:B--2---:R-:W-:Y:S07]  /*6bc0*/  HMMA.16816.F32 R52, R12.reuse, R4, R52 ;  /* 0x000000040c34723c */ /* 0x044fee0000001834 */
[----:B------:R-:W2:Y:S01]  /*6bd0*/  MUFU.TANH R63, R63 ;  /* 0x0000003f003f7308 */ /* 0x000ea20000002400 */
[----:B------:R-:W-:Y:S01]  /*6be0*/  HMMA.16816.F32 R48, R12, R6, R48 ;  /* 0x000000060c30723c */ /* 0x000fe20000001830 */
[----:B------:R-:W4:Y:S06]  /*6bf0*/  LDSM.16.M88.4 R4, [R166+0x4000] ;  /* 0x00400000a604783b */ /* 0x000f2c0000000200 */
[----:B------:R-:W2:Y:S08]  /*6c00*/  MUFU.TANH R106, R106 ;  /* 0x0000006a006a7308 */ /* 0x000eb00000002400 */
[----:B------:R-:W-:Y:S01]  /*6c10*/  MUFU.TANH R123, R123 ;  /* 0x0000007b007b7308 */ /* 0x000fe20000002400 */
[----:B------:R-:W-:Y:S01]  /*6c20*/  FMUL.FTZ R52, R52, UR4 ;  /* 0x0000000434347c20 */ /* 0x000fe20008410000 */
[----:B------:R-:W-:Y:S01]  /*6c30*/  FMUL.FTZ R53, R53, UR4 ;  /* 0x0000000435357c20 */ /* 0x000fe20008410000 */
[----:B------:R-:W-:Y:S01]  /*6c40*/  FMUL.FTZ R154, R54, UR4 ;  /* 0x00000004369a7c20 */ /* 0x000fe20008410000 */
[----:B------:R-:W-:Y:S01]  /*6c50*/  FMUL.FTZ R150, R55, UR4 ;  /* 0x0000000437967c20 */ /* 0x000fe20008410000 */
[C---:B-1----:R-:W-:Y:S03]  /*6c60*/  HMMA.16816.F32 R44, R108.reuse, R64, R44 ;  /* 0x000000406c2c723c */ /* 0x042fe6000000182c */
[----:B------:R-:W-:Y:S01]  /*6c70*/  MUFU.TANH R57, R52 ;  /* 0x0000003400397308 */ /* 0x000fe20000002400 */
[----:B------:R-:W-:Y:S01]  /*6c80*/  FMUL.FTZ R48, R48, UR4 ;  /* 0x0000000430307c20 */ /* 0x000fe20008410000 */
[----:B------:R-:W-:Y:S01]  /*6c90*/  FMUL.FTZ R49, R49, UR4 ;  /* 0x0000000431317c20 */ /* 0x000fe20008410000 */
[----:B------:R-:W-:Y:S01]  /*6ca0*/  FMUL.FTZ R51, R51, UR4 ;  /* 0x0000000433337c20 */ /* 0x000fe20008410000 */
[----:B------:R-:W-:Y:S01]  /*6cb0*/  FMUL.FTZ R50, R50, UR4 ;  /* 0x0000000432327c20 */ /* 0x000fe20008410000 */
[----:B------:R-:W-:Y:S03]  /*6cc0*/  HMMA.16816.F32 R40, R108, R66, R40 ;  /* 0x000000426c28723c */ /* 0x000fe60000001828 */
[----:B------:R1:W-:Y:S08]  /*6cd0*/  MUFU.TANH R59, R53 ;  /* 0x00000035003b7308 */ /* 0x0003f00000002400 */
[----:B------:R-:W2:Y:S01]  /*6ce0*/  MUFU.TANH R58, R58 ;  /* 0x0000003a003a7308 */ /* 0x000ea20000002400 */
[C---:B------:R-:W-:Y:S07]  /*6cf0*/  HMMA.16816.F32 R44, R12.reuse, R8, R44 ;  /* 0x000000080c2c723c */ /* 0x040fee000000182c */
[----:B------:R-:W2:Y:S01]  /*6d00*/  MUFU.TANH R60, R60 ;  /* 0x0000003c003c7308 */ /* 0x000ea20000002400 */
[----:B-1----:R-:W1:Y:S01]  /*6d10*/  LDSM.16.M88.4 R52, [R165+0x4000] ;  /* 0x00400000a534783b */ /* 0x002e620000000200 */
[----:B------:R-:W-:Y:S03]  /*6d20*/  HMMA.16816.F32 R40, R12, R10, R40 ;  /* 0x0000000a0c28723c */ /* 0x000fe60000001828 */
[----:B------:R-:W3:Y:S03]  /*6d30*/  LDSM.16.M88.4 R8, [R166+0x4800] ;  /* 0x00480000a608783b */ /* 0x000ee60000000200 */
[----:B------:R-:W2:Y:S02]  /*6d40*/  MUFU.TANH R122, R122 ;  /* 0x0000007a007a7308 */ /* 0x000ea40000002400 */
[----:B----4-:R-:W-:Y:S02]  /*6d50*/  HMMA.16816.F32 R36, R108, R4, R36 ;  /* 0x000000046c24723c */ /* 0x010fe40000001824 */
[----:B------:R-:W-:Y:S01]  /*6d60*/  FMUL.FTZ R45, R45, UR4 ;  /* 0x000000042d2d7c20 */ /* 0x000fe20008410000 */
[----:B------:R-:W-:Y:S01]  /*6d70*/  FMUL.FTZ R44, R44, UR4 ;  /* 0x000000042c2c7c20 */ /* 0x000fe20008410000 */
[----:B------:R-:W-:-:S02]  /*6d80*/  FMUL.FTZ R47, R47, UR4 ;  /* 0x000000042f2f7c20 */ /* 0x000fc40008410000 */
[----:B------:R-:W4:Y:S01]  /*6d90*/  MUFU.TANH R56, R56 ;  /* 0x0000003800387308 */ /* 0x000f220000002400 */
[----:B------:R-:W-:Y:S01]  /*6da0*/  FMUL.FTZ R46, R46, UR4 ;  /* 0x000000042e2e7c20 */ /* 0x000fe20008410000 */
[----:B------:R-:W-:Y:S01]  /*6db0*/  HMMA.16816.F32 R32, R108, R6, R32 ;  /* 0x000000066c20723c */ /* 0x000fe20000001820 */
[----:B------:R-:W5:Y:S02]  /*6dc0*/  LDSM.16.M88.4 R4, [R165+0x4800] ;  /* 0x00480000a504783b */ /* 0x000f640000000200 */
[----:B------:R-:W-:Y:S01]  /*6dd0*/  FMUL.FTZ R42, R42, UR4 ;  /* 0x000000042a2a7c20 */ /* 0x000fe20008410000 */
[----:B------:R-:W-:Y:S01]  /*6de0*/  FMUL.FTZ R41, R41, UR4 ;  /* 0x0000000429297c20 */ /* 0x000fe20008410000 */
[----:B------:R-:W-:Y:S01]  /*6df0*/  FMUL.FTZ R40, R40, UR4 ;  /* 0x0000000428287c20 */ /* 0x000fe20008410000 */
[----:B------:R-:W-:Y:S01]  /*6e00*/  MUFU.TANH R145, R45 ;  /* 0x0000002d00917308 */ /* 0x000fe20000002400 */
[----:B------:R-:W-:-:S07]  /*6e10*/  FMUL.FTZ R43, R43, UR4 ;  /* 0x000000042b2b7c20 */ /* 0x000fce0008410000 */
[----:B------:R2:W-:Y:S08]  /*6e20*/  MUFU.TANH R140, R42 ;  /* 0x0000002a008c7308 */ /* 0x0005f00000002400 */
[----:B------:R4:W-:Y:S01]  /*6e30*/  MUFU.TANH R129, R41 ;  /* 0x0000002900817308 */ /* 0x0009e20000002400 */
[----:B-1----:R-:W-:Y:S07]  /*6e40*/  HMMA.16816.F32 R36, R12, R52, R36 ;  /* 0x000000340c24723c */ /* 0x002fee0000001824 */
[----:B------:R1:W-:Y:S01]  /*6e50*/  MUFU.TANH R147, R44 ;  /* 0x0000002c00937308 */ /* 0x0003e20000002400 */
[----:B---3--:R-:W-:Y:S07]  /*6e60*/  HMMA.16816.F32 R28, R108, R8, R28 ;  /* 0x000000086c1c723c */ /* 0x008fee000000181c */
[----:B------:R3:W-:Y:S01]  /*6e70*/  MUFU.TANH R142, R47 ;  /* 0x0000002f008e7308 */ /* 0x0007e20000002400 */
[----:B------:R-:W-:Y:S03]  /*6e80*/  HMMA.16816.F32 R32, R12, R54, R32 ;  /* 0x000000360c20723c */ /* 0x000fe60000001820 */
[----:B------:R-:W-:Y:S01]  /*6e90*/  FMUL.FTZ R138, R39, UR4 ;  /* 0x00000004278a7c20 */ /* 0x000fe20008410000 */
[----:B------:R-:W-:-:S02]  /*6ea0*/  IMAD R39, R101, 0x80, R136 ;  /* 0x0000008065277824 */ /* 0x000fc400078e0288 */
[----:B------:R-:W-:Y:S01]  /*6eb0*/  FMUL.FTZ R36, R36, UR4 ;  /* 0x0000000424247c20 */ /* 0x000fe20008410000 */
[----:B------:R-:W-:Y:S01]  /*6ec0*/  FMUL.FTZ R38, R38, UR4 ;  /* 0x0000000426267c20 */ /* 0x000fe20008410000 */
[----:B------:R-:W-:Y:S01]  /*6ed0*/  MUFU.TANH R61, R61 ;  /* 0x0000003d003d7308 */ /* 0x000fe20000002400 */
[----:B------:R-:W-:Y:S01]  /*6ee0*/  VIADD R8, R39, 0xffffff00 ;  /* 0xffffff0027087836 */ /* 0x000fe20000000000 */
[----:B------:R-:W-:Y:S01]  /*6ef0*/  HMMA.16816.F32 R24, R108, R10, R24 ;  /* 0x0000000a6c18723c */ /* 0x000fe20000001818 */
[----:B------:R-:W-:-:S03]  /*6f00*/  FMUL.FTZ R37, R37, UR4 ;  /* 0x0000000425257c20 */ /* 0x000fc60008410000 */
[CC--:B------:R-:W-:Y:S02]  /*6f10*/  ISETP.GE.AND P1, PT, R8.reuse, R135.reuse, PT ;  /* 0x000000870800720c */ /* 0x0c0fe40003f26270 */
[-C--:B------:R-:W-:Y:S01]  /*6f20*/  ISETP.GE.AND P0, PT, R8, R134.reuse, PT ;  /* 0x000000860800720c */ /* 0x080fe20003f06270 */
[----:B------:R3:W-:Y:S01]  /*6f30*/  MUFU.TANH R141, R36 ;  /* 0x00000024008d7308 */ /* 0x0007e20000002400 */
[C---:B-----5:R-:W-:Y:S01]  /*6f40*/  HMMA.16816.F32 R28, R12.reuse, R4, R28 ;  /* 0x000000040c1c723c */ /* 0x060fe2000000181c */
[----:B------:R-:W5:Y:S01]  /*6f50*/  LDSM.16.M88.4 R8, [R166+0x5000] ;  /* 0x00500000a608783b */ /* 0x000f620000000200 */
[----:B------:R-:W-:Y:S01]  /*6f60*/  FMUL.FTZ R139, R32, UR4 ;  /* 0x00000004208b7c20 */ /* 0x000fe20008410000 */
[C---:B------:R-:W-:Y:S01]  /*6f70*/  VIADD R4, R39.reuse, 0xffffff08 ;  /* 0xffffff0827047836 */ /* 0x040fe20000000000 */
[----:B--2---:R-:W-:Y:S01]  /*6f80*/  FSEL R42, R124, -INF , !P0 ;  /* 0xff8000007c2a7808 */ /* 0x004fe20004000000 */
[----:B------:R-:W-:Y:S01]  /*6f90*/  VIADD R32, R39, 0xffffff01 ;  /* 0xffffff0127207836 */ /* 0x000fe20000000000 */
[----:B----4-:R-:W-:Y:S01]  /*6fa0*/  FSEL R41, R3, -INF , !P1 ;  /* 0xff80000003297808 */ /* 0x010fe20004800000 */
[C---:B------:R-:W-:Y:S01]  /*6fb0*/  VIADD R5, R39.reuse, 0xffffff09 ;  /* 0xffffff0927057836 */ /* 0x040fe20000000000 */
[CC--:B------:R-:W-:Y:S01]  /*6fc0*/  ISETP.GE.AND P5, PT, R4.reuse, R135.reuse, PT ;  /* 0x000000870400720c */ /* 0x0c0fe20003fa6270 */
[C---:B------:R-:W-:Y:S01]  /*6fd0*/  VIADD R3, R39.reuse, 0xffffff18 ;  /* 0xffffff1827037836 */ /* 0x040fe20000000000 */
[-C--:B------:R-:W-:Y:S01]  /*6fe0*/  ISETP.GE.AND P4, PT, R4, R134.reuse, PT ;  /* 0x000000860400720c */ /* 0x080fe20003f86270 */
[----:B------:R-:W-:Y:S01]  /*6ff0*/  VIADD R4, R39, 0xffffff10 ;  /* 0xffffff1027047836 */ /* 0x000fe20000000000 */
[CC--:B------:R-:W-:Y:S01]  /*7000*/  ISETP.GE.AND P6, PT, R32.reuse, R135.reuse, PT ;  /* 0x000000872000720c */ /* 0x0c0fe20003fc6270 */
[----:B------:R-:W-:Y:S01]  /*7010*/  FMUL.FTZ R33, R33, UR4 ;  /* 0x0000000421217c20 */ /* 0x000fe20008410000 */
[-C--:B------:R-:W-:Y:S01]  /*7020*/  ISETP.GE.AND P3, PT, R32, R134.reuse, PT ;  /* 0x000000862000720c */ /* 0x080fe20003f66270 */
[----:B------:R-:W-:Y:S01]  /*7030*/  FMUL.FTZ R34, R34, UR4 ;  /* 0x0000000422227c20 */ /* 0x000fe20008410000 */
[----:B------:R-:W-:Y:S01]  /*7040*/  FSEL R105, R105, -INF , !P6 ;  /* 0xff80000069697808 */ /* 0x000fe20007000000 */
[----:B------:R2:W-:Y:S01]  /*7050*/  MUFU.TANH R143, R40 ;  /* 0x00000028008f7308 */ /* 0x0005e20000002400 */
[-C--:B------:R-:W-:Y:S01]  /*7060*/  ISETP.GE.AND P0, PT, R4, R135.reuse, PT ;  /* 0x000000870400720c */ /* 0x080fe20003f06270 */
[----:B------:R-:W-:Y:S01]  /*7070*/  FMUL.FTZ R125, R28, UR4 ;  /* 0x000000041c7d7c20 */ /* 0x000fe20008410000 */
[-C--:B------:R-:W-:Y:S01]  /*7080*/  ISETP.GE.AND P6, PT, R4, R134.reuse, PT ;  /* 0x000000860400720c */ /* 0x080fe20003fc6270 */
[----:B------:R-:W-:Y:S01]  /*7090*/  VIADD R4, R39, 0xffffff11 ;  /* 0xffffff1127047836 */ /* 0x000fe20000000000 */
[-C--:B------:R-:W-:Y:S01]  /*70a0*/  ISETP.GE.AND P2, PT, R5, R135.reuse, PT ;  /* 0x000000870500720c */ /* 0x080fe20003f46270 */
[----:B------:R-:W-:Y:S01]  /*70b0*/  FMUL.FTZ R124, R31, UR4 ;  /* 0x000000041f7c7c20 */ /* 0x000fe20008410000 */
[----:B------:R-:W-:Y:S01]  /*70c0*/  FSEL R28, R104, -INF , !P3 ;  /* 0xff800000681c7808 */ /* 0x000fe20005800000 */
[----:B------:R-:W-:Y:S01]  /*70d0*/  FMUL.FTZ R126, R30, UR4 ;  /* 0x000000041e7e7c20 */ /* 0x000fe20008410000 */
[----:B------:R-:W-:Y:S01]  /*70e0*/  FSEL R45, R120, -INF , !P5 ;  /* 0xff800000782d7808 */ /* 0x000fe20006800000 */
[----:B------:R-:W-:Y:S01]  /*70f0*/  FMUL.FTZ R29, R29, UR4 ;  /* 0x000000041d1d7c20 */ /* 0x000fe20008410000 */
[CC--:B------:R-:W-:Y:S01]  /*7100*/  ISETP.GE.AND P3, PT, R4.reuse, R135.reuse, PT ;  /* 0x000000870400720c */ /* 0x0c0fe20003f66270 */
[----:B------:R-:W-:Y:S01]  /*7110*/  HMMA.16816.F32 R24, R12, R6, R24 ;  /* 0x000000060c18723c */ /* 0x000fe20000001818 */
[----:B------:R-:W-:Y:S01]  /*7120*/  ISETP.GE.AND P5, PT, R4, R134, PT ;  /* 0x000000860400720c */ /* 0x000fe20003fa6270 */
[----:B------:R-:W-:Y:S01]  /*7130*/  VIADD R4, R39, 0xffffff21 ;  /* 0xffffff2127047836 */ /* 0x000fe20000000000 */
[----:B-1----:R-:W-:Y:S01]  /*7140*/  FSEL R44, R121, -INF , !P4 ;  /* 0xff800000792c7808 */ /* 0x002fe20006000000 */
[----:B------:R1:W-:Y:S01]  /*7150*/  MUFU.TANH R127, R29 ;  /* 0x0000001d007f7308 */ /* 0x0003e20000002400 */
[----:B---3--:R-:W-:Y:S01]  /*7160*/  FSEL R47, R107, -INF , !P2 ;  /* 0xff8000006b2f7808 */ /* 0x008fe20005000000 */
[----:B------:R-:W-:Y:S01]  /*7170*/  FMUL.FTZ R128, R35, UR4 ;  /* 0x0000000423807c20 */ /* 0x000fe20008410000 */
[----:B------:R-:W-:-:S02]  /*7180*/  ISETP.GE.AND P4, PT, R3, R135, PT ;  /* 0x000000870300720c */ /* 0x000fc40003f86270 */
[-C--:B------:R-:W-:Y:S01]  /*7190*/  ISETP.GE.AND P2, PT, R3, R134.reuse, PT ;  /* 0x000000860300720c */ /* 0x080fe20003f46270 */
[----:B------:R-:W-:Y:S01]  /*71a0*/  VIADD R3, R39, 0xffffff19 ;  /* 0xffffff1927037836 */ /* 0x000fe20000000000 */
[-C--:B------:R-:W-:Y:S01]  /*71b0*/  ISETP.GE.AND P1, PT, R5, R134.reuse, PT ;  /* 0x000000860500720c */ /* 0x080fe20003f26270 */
[----:B------:R3:W-:Y:S01]  /*71c0*/  MUFU.TANH R144, R43 ;  /* 0x0000002b00907308 */ /* 0x0007e20000002400 */
[----:B------:R-:W-:Y:S01]  /*71d0*/  FSEL R36, R62, -INF , !P5 ;  /* 0xff8000003e247808 */ /* 0x000fe20006800000 */
[C---:B-----5:R-:W-:Y:S01]  /*71e0*/  HMMA.16816.F32 R20, R108.reuse, R8, R20 ;  /* 0x000000086c14723c */ /* 0x060fe20000001814 */
[----:B------:R-:W-:Y:S01]  /*71f0*/  FSEL R31, R63, -INF , !P4 ;  /* 0xff8000003f1f7808 */ /* 0x000fe20006000000 */
[C---:B------:R-:W-:Y:S01]  /*7200*/  VIADD R8, R39.reuse, 0xffffff29 ;  /* 0xffffff2927087836 */ /* 0x040fe20000000000 */
[----:B------:R-:W-:Y:S02]  /*7210*/  FSEL R30, R106, -INF , !P1 ;  /* 0xff8000006a1e7808 */ /* 0x000fe40004800000 */
[CC--:B------:R-:W-:Y:S01]  /*7220*/  ISETP.GE.AND P5, PT, R4.reuse, R135.reuse, PT ;  /* 0x000000870400720c */ /* 0x0c0fe20003fa6270 */
[----:B------:R-:W-:Y:S01]  /*7230*/  MUFU.TANH R154, R154 ;  /* 0x0000009a009a7308 */ /* 0x000fe20000002400 */
[-C--:B------:R-:W-:Y:S01]  /*7240*/  ISETP.GE.AND P4, PT, R4, R134.reuse, PT ;  /* 0x000000860400720c */ /* 0x080fe20003f86270 */
[----:B------:R-:W-:Y:S01]  /*7250*/  VIADD R4, R39, 0xffffff28 ;  /* 0xffffff2827047836 */ /* 0x000fe20000000000 */
[-C--:B------:R-:W-:Y:S01]  /*7260*/  ISETP.GE.AND P1, PT, R3, R135.reuse, PT ;  /* 0x000000870300720c */ /* 0x080fe20003f26270 */
[----:B------:R-:W-:Y:S01]  /*7270*/  HMMA.16816.F32 R16, R108, R10, R16 ;  /* 0x0000000a6c10723c */ /* 0x000fe20000001810 */
[----:B--2---:R-:W-:Y:S01]  /*7280*/  FSEL R40, R58, -INF , !P2 ;  /* 0xff8000003a287808 */ /* 0x004fe20005000000 */
[----:B------:R-:W-:Y:S01]  /*7290*/  FMUL.FTZ R24, R24, UR4 ;  /* 0x0000000418187c20 */ /* 0x000fe20008410000 */
[----:B-1----:R-:W-:Y:S01]  /*72a0*/  FSEL R29, R123, -INF , !P1 ;  /* 0xff8000007b1d7808 */ /* 0x002fe20004800000 */
[----:B------:R-:W-:Y:S01]  /*72b0*/  MUFU.TANH R131, R33 ;  /* 0x0000002100837308 */ /* 0x000fe20000002400 */
[C---:B------:R-:W-:Y:S01]  /*72c0*/  ISETP.GE.AND P2, PT, R4.reuse, R135, PT ;  /* 0x000000870400720c */ /* 0x040fe20003f46270 */
[----:B------:R-:W-:Y:S01]  /*72d0*/  FMUL.FTZ R25, R25, UR4 ;  /* 0x0000000419197c20 */ /* 0x000fe20008410000 */
[-C--:B------:R-:W-:Y:S01]  /*72e0*/  ISETP.GE.AND P1, PT, R4, R134.reuse, PT ;  /* 0x000000860400720c */ /* 0x080fe20003f26270 */
[----:B------:R-:W-:Y:S01]  /*72f0*/  FMUL.FTZ R27, R27, UR4 ;  /* 0x000000041b1b7c20 */ /* 0x000fe20008410000 */
[----:B------:R-:W1:Y:S01]  /*7300*/  LDSM.16.M88.4 R4, [R166+0x5800] ;  /* 0x00580000a604783b */ /* 0x000e620000000200 */
[----:B---3--:R-:W-:Y:S01]  /*7310*/  FSEL R43, R60, -INF , !P0 ;  /* 0xff8000003c2b7808 */ /* 0x008fe20004000000 */
[----:B------:R-:W-:Y:S01]  /*7320*/  FMUL.FTZ R26, R26, UR4 ;  /* 0x000000041a1a7c20 */ /* 0x000fe20008410000 */
[----:B------:R2:W-:Y:S01]  /*7330*/  MUFU.TANH R130, R34 ;  /* 0x0000002200827308 */ /* 0x0005e20000002400 */
[----:B------:R-:W-:Y:S01]  /*7340*/  ISETP.GE.AND P0, PT, R3, R134, PT ;  /* 0x000000860300720c */ /* 0x000fe20003f06270 */
[----:B------:R-:W-:Y:S01]  /*7350*/  VIADD R3, R39, 0xffffff20 ;  /* 0xffffff2027037836 */ /* 0x000fe20000000000 */
[----:B------:R-:W-:-:S05]  /*7360*/  FSEL R55, R59, -INF , !P5 ;  /* 0xff8000003b377808 */ /* 0x000fca0006800000 */
[----:B------:R-:W-:Y:S08]  /*7370*/  MUFU.TANH R146, R46 ;  /* 0x0000002e00927308 */ /* 0x000ff00000002400 */
[----:B------:R3:W-:Y:S01]  /*7380*/  MUFU.TANH R46, R38 ;  /* 0x00000026002e7308 */ /* 0x0007e20000002400 */
[----:B--2---:R-:W2:Y:S07]  /*7390*/  LDSM.16.M88.4 R32, [R165+0x5000] ;  /* 0x00500000a520783b */ /* 0x004eae0000000200 */
[----:B------:R4:W5:Y:S08]  /*73a0*/  MUFU.TANH R64, R48 ;  /* 0x0000003000407308 */ /* 0x0009700000002400 */
[----:B------:R5:W2:Y:S01]  /*73b0*/  MUFU.TANH R149, R49 ;  /* 0x0000003100957308 */ /* 0x000aa20000002400 */
[----:B---3--:R-:W-:-:S02]  /*73c0*/  FSEL R38, R122, -INF , !P6 ;  /* 0xff8000007a267808 */ /* 0x008fc40007000000 */
[----:B------:R-:W-:Y:S01]  /*73d0*/  ISETP.GE.AND P6, PT, R3, R135, PT ;  /* 0x000000870300720c */ /* 0x000fe20003fc6270 */
[----:B-1----:R-:W-:Y:S01]  /*73e0*/  HMMA.16816.F32 R116, R108, R4, R116 ;  /* 0x000000046c74723c */ /* 0x002fe20000001874 */
[----:B------:R-:W-:-:S03]  /*73f0*/  VIADD R5, R39, 0xffffff41 ;  /* 0xffffff4127057836 */ /* 0x000fc60000000000 */
[----:B------:R1:W-:Y:S01]  /*7400*/  MUFU.TANH R137, R37 ;  /* 0x0000002500897308 */ /* 0x0003e20000002400 */
[----:B----4-:R-:W-:Y:S02]  /*7410*/  FSEL R48, R56, -INF , !P0 ;  /* 0xff80000038307808 */ /* 0x010fe40004000000 */
[----:B------:R-:W-:Y:S02]  /*7420*/  ISETP.GE.AND P0, PT, R8, R135, PT ;  /* 0x000000870800720c */ /* 0x000fe40003f06270 */
[----:B-----5:R-:W-:Y:S01]  /*7430*/  FSEL R53, R64, -INF , !P2 ;  /* 0xff80000040357808 */ /* 0x020fe20005000000 */
[----:B------:R-:W-:Y:S01]  /*7440*/  HMMA.16816.F32 R112, R108, R6, R112 ;  /* 0x000000066c70723c */ /* 0x000fe20000001870 */
[----:B------:R-:W-:Y:S01]  /*7450*/  VIADD R7, R39, 0xffffff59 ;  /* 0xffffff5927077836 */ /* 0x000fe20000000000 */
[----:B------:R-:W3:Y:S01]  /*7460*/  MUFU.TANH R150, R150 ;  /* 0x0000009600967308 */ /* 0x000ee20000002400 */
[----:B------:R-:W-:Y:S02]  /*7470*/  FSEL R49, R57, -INF , !P6 ;  /* 0xff80000039317808 */ /* 0x000fe40007000000 */
[----:B------:R-:W-:Y:S01]  /*7480*/  ISETP.GE.AND P6, PT, R8, R134, PT ;  /* 0x000000860800720c */ /* 0x000fe20003fc6270 */
[----:B------:R-:W-:Y:S01]  /*7490*/  VIADD R8, R39, 0xffffff30 ;  /* 0xffffff3027087836 */ /* 0x000fe20000000000 */
[----:B--2---:R-:W-:-:S03]  /*74a0*/  FSEL R149, R149, -INF , !P0 ;  /* 0xff80000095957808 */ /* 0x004fc60004000000 */
[----:B------:R-:W2:Y:S01]  /*74b0*/  MUFU.TANH R148, R51 ;  /* 0x0000003300947308 */ /* 0x000ea20000002400 */
[----:B-1----:R-:W-:Y:S01]  /*74c0*/  FSEL R37, R61, -INF , !P3 ;  /* 0xff8000003d257808 */ /* 0x002fe20005800000 */
[C---:B------:R-:W-:Y:S01]  /*74d0*/  HMMA.16816.F32 R20, R12.reuse, R32, R20 ;  /* 0x000000200c14723c */ /* 0x040fe20000001814 */
[-C--:B------:R-:W-:Y:S02]  /*74e0*/  ISETP.GE.AND P3, PT, R3, R134.reuse, PT ;  /* 0x000000860300720c */ /* 0x080fe40003f66270 */
[----:B------:R-:W-:Y:S02]  /*74f0*/  ISETP.GE.AND P5, PT, R8, R134, PT ;  /* 0x000000860800720c */ /* 0x000fe40003fa6270 */
[----:B------:R-:W-:Y:S01]  /*7500*/  FSEL R154, R154, -INF , !P3 ;  /* 0xff8000009a9a7808 */ /* 0x000fe20005800000 */
[----:B------:R1:W-:Y:S01]  /*7510*/  MUFU.TANH R3, R24 ;  /* 0x0000001800037308 */ /* 0x0003e20000002400 */
[----:B------:R-:W-:Y:S01]  /*7520*/  ISETP.GE.AND P3, PT, R8, R135, PT ;  /* 0x000000870800720c */ /* 0x000fe20003f66270 */
[----:B------:R-:W-:Y:S01]  /*7530*/  HMMA.16816.F32 R16, R12, R34, R16 ;  /* 0x000000220c10723c */ /* 0x000fe20000001810 */
[----:B------:R-:W4:Y:S01]  /*7540*/  LDSM.16.M88.4 R8, [R165+0x5800] ;  /* 0x00580000a508783b */ /* 0x000f220000000200 */
[----:B---3--:R-:W-:Y:S01]  /*7550*/  FSEL R150, R150, -INF , !P4 ;  /* 0xff80000096967808 */ /* 0x008fe20006000000 */
[----:B------:R-:W-:-:S04]  /*7560*/  DEPBAR.LE SB0, 0x0 ;  /* 0x000080000000791a */ /* 0x000fc80000000000 */
[----:B------:R-:W3:Y:S01]  /*7570*/  MUFU.TANH R152, R50 ;  /* 0x0000003200987308 */ /* 0x000ee20000002400 */
[----:B--2---:R-:W-:Y:S02]  /*7580*/  FSEL R148, R148, -INF , !P6 ;  /* 0xff80000094947808 */ /* 0x004fe40007000000 */
[----:B------:R-:W-:Y:S01]  /*7590*/  FSEL R147, R147, -INF , !P3 ;  /* 0xff80000093937808 */ /* 0x000fe20005800000 */
[----:B------:R-:W-:Y:S01]  /*75a0*/  FMUL.FTZ R4, R23, UR4 ;  /* 0x0000000417047c20 */ /* 0x000fe20008410000 */
[----:B------:R-:W-:Y:S01]  /*75b0*/  FSEL R146, R146, -INF , !P5 ;  /* 0xff80000092927808 */ /* 0x000fe20006800000 */
[C---:B------:R-:W-:Y:S02]  /*75c0*/  VIADD R23, R39.reuse, 0xffffff48 ;  /* 0xffffff4827177836 */ /* 0x040fe40000000000 */
[----:B------:R-:W-:Y:S01]  /*75d0*/  FMUL.FTZ R20, R20, UR4 ;  /* 0x0000000414147c20 */ /* 0x000fe20008410000 */
[----:B-1----:R-:W-:Y:S01]  /*75e0*/  VIADD R24, R39, 0xffffff31 ;  /* 0xffffff3127187836 */ /* 0x002fe20000000000 */
[----:B------:R-:W1:Y:S01]  /*75f0*/  MUFU.TANH R128, R128 ;  /* 0x0000008000807308 */ /* 0x000e620000002400 */
[----:B------:R-:W-:Y:S01]  /*7600*/  FMUL.FTZ R21, R21, UR4 ;  /* 0x0000000415157c20 */ /* 0x000fe20008410000 */
[----:B------:R-:W-:Y:S01]  /*7610*/  FMUL.FTZ R22, R22, UR4 ;  /* 0x0000000416167c20 */ /* 0x000fe20008410000 */
[----:B------:R-:W-:Y:S01]  /*7620*/  FMUL.FTZ R19, R19, UR4 ;  /* 0x0000000413137c20 */ /* 0x000fe20008410000 */
[----:B------:R-:W-:-:S02]  /*7630*/  ISETP.GE.AND P4, PT, R24, R135, PT ;  /* 0x000000871800720c */ /* 0x000fc40003f86270 */
[-C--:B------:R-:W-:Y:S01]  /*7640*/  ISETP.GE.AND P2, PT, R24, R134.reuse, PT ;  /* 0x000000861800720c */ /* 0x080fe20003f46270 */
[----:B------:R-:W-:Y:S01]  /*7650*/  VIADD R24, R39, 0xffffff39 ;  /* 0xffffff3927187836 */ /* 0x000fe20000000000 */
[----:B------:R-:W2:Y:S01]  /*7660*/  MUFU.TANH R125, R125 ;  /* 0x0000007d007d7308 */ /* 0x000ea20000002400 */
[----:B------:R-:W-:Y:S02]  /*7670*/  FSEL R145, R145, -INF , !P4 ;  /* 0xff80000091917808 */ /* 0x000fe40006000000 */
[----:B------:R-:W-:Y:S02]  /*7680*/  FSEL R142, R142, -INF , !P2 ;  /* 0xff8000008e8e7808 */ /* 0x000fe40005000000 */
[C---:B------:R-:W-:Y:S02]  /*7690*/  ISETP.GE.AND P6, PT, R24.reuse, R135, PT ;  /* 0x000000871800720c */ /* 0x040fe40003fc6270 */
[----:B------:R-:W-:Y:S01]  /*76a0*/  ISETP.GE.AND P3, PT, R24, R134, PT ;  /* 0x000000861800720c */ /* 0x000fe20003f66270 */
[----:B------:R-:W5:Y:S01]  /*76b0*/  MUFU.TANH R138, R138 ;  /* 0x0000008a008a7308 */ /* 0x000f620000002400 */
[----:B------:R-:W-:Y:S01]  /*76c0*/  VIADD R24, R39, 0xffffff40 ;  /* 0xffffff4027187836 */ /* 0x000fe20000000000 */
[----:B---3--:R-:W-:-:S02]  /*76d0*/  FSEL R152, R152, -INF , !P1 ;  /* 0xff80000098987808 */ /* 0x008fc40004800000 */
[-C--:B------:R-:W-:Y:S02]  /*76e0*/  ISETP.GE.AND P2, PT, R5, R135.reuse, PT ;  /* 0x000000870500720c */ /* 0x080fe40003f46270 */
[CC--:B------:R-:W-:Y:S02]  /*76f0*/  ISETP.GE.AND P5, PT, R24.reuse, R135.reuse, PT ;  /* 0x000000871800720c */ /* 0x0c0fe40003fa6270 */
[----:B------:R-:W3:Y:S01]  /*7700*/  MUFU.TANH R139, R139 ;  /* 0x0000008b008b7308 */ /* 0x000ee20000002400 */
[----:B----4-:R-:W-:Y:S01]  /*7710*/  HMMA.16816.F32 R116, R12, R8, R116 ;  /* 0x000000080c74723c */ /* 0x010fe20000001874 */
[-C--:B------:R-:W-:Y:S01]  /*7720*/  ISETP.GE.AND P4, PT, R24, R134.reuse, PT ;  /* 0x000000861800720c */ /* 0x080fe20003f86270 */
[----:B------:R-:W-:Y:S01]  /*7730*/  VIADD R9, R39, 0xffffff49 ;  /* 0xffffff4927097836 */ /* 0x000fe20000000000 */
[----:B------:R-:W-:Y:S01]  /*7740*/  FSEL R141, R141, -INF , !P5 ;  /* 0xff8000008d8d7808 */ /* 0x000fe20006800000 */
[----:B------:R-:W-:Y:S01]  /*7750*/  VIADD R8, R39, 0xffffff50 ;  /* 0xffffff5027087836 */ /* 0x000fe20000000000 */
[----:B------:R-:W-:Y:S01]  /*7760*/  FSEL R136, R46, -INF , !P4 ;  /* 0xff8000002e887808 */ /* 0x000fe20006000000 */
[----:B------:R-:W-:Y:S01]  /*7770*/  FMUL.FTZ R24, R16, UR4 ;  /* 0x0000000410187c20 */ /* 0x000fe20008410000 */
[----:B------:R4:W-:Y:S01]  /*7780*/  MUFU.TANH R121, R25 ;  /* 0x0000001900797308 */ /* 0x0009e20000002400 */
[----:B------:R-:W-:Y:S01]  /*7790*/  FSEL R137, R137, -INF , !P2 ;  /* 0xff80000089897808 */ /* 0x000fe20005000000 */
[----:B------:R-:W-:Y:S01]  /*77a0*/  FMUL.FTZ R16, R17, UR4 ;  /* 0x0000000411107c20 */ /* 0x000fe20008410000 */
[----:B------:R-:W-:Y:S01]  /*77b0*/  ISETP.GE.AND P5, PT, R9, R134, PT ;  /* 0x000000860900720c */ /* 0x000fe20003fa6270 */
[----:B------:R-:W-:Y:S01]  /*77c0*/  FMUL.FTZ R17, R18, UR4 ;  /* 0x0000000412117c20 */ /* 0x000fe20008410000 */
[----:B------:R-:W-:-:S02]  /*77d0*/  ISETP.GE.AND P4, PT, R8, R135, PT ;  /* 0x000000870800720c */ /* 0x000fc40003f86270 */
[-C--:B------:R-:W-:Y:S01]  /*77e0*/  ISETP.GE.AND P2, PT, R8, R134.reuse, PT ;  /* 0x000000860800720c */ /* 0x080fe20003f46270 */
[----:B------:R-:W3:Y:S01]  /*77f0*/  MUFU.TANH R126, R126 ;  /* 0x0000007e007e7308 */ /* 0x000ee20000002400 */
[----:B------:R-:W-:Y:S01]  /*7800*/  VIADD R8, R39, 0xffffff51 ;  /* 0xffffff5127087836 */ /* 0x000fe20000000000 */
[----:B-1----:R-:W-:Y:S02]  /*7810*/  FSEL R128, R128, -INF , !P5 ;  /* 0xff80000080807808 */ /* 0x002fe40006800000 */
[----:B--2---:R-:W-:Y:S01]  /*7820*/  FSEL R125, R125, -INF , !P4 ;  /* 0xff8000007d7d7808 */ /* 0x004fe20006000000 */
[----:B------:R-:W-:Y:S01]  /*7830*/  FMUL.FTZ R60, R118, UR4 ;  /* 0x00000004763c7c20 */ /* 0x000fe20008410000 */
[-C--:B------:R-:W-:Y:S01]  /*7840*/  ISETP.GE.AND P5, PT, R7, R135.reuse, PT ;  /* 0x000000870700720c */ /* 0x080fe20003fa6270 */
[----:B------:R-:W-:Y:S01]  /*7850*/  FMUL.FTZ R59, R119, UR4 ;  /* 0x00000004773b7c20 */ /* 0x000fe20008410000 */
[----:B------:R-:W1:Y:S01]  /*7860*/  MUFU.TANH R124, R124 ;  /* 0x0000007c007c7308 */ /* 0x000e620000002400 */
[----:B----4-:R-:W-:Y:S01]  /*7870*/  VIADD R25, R39, 0xffffff38 ;  /* 0xffffff3827197836 */ /* 0x010fe20000000000 */
[-C--:B------:R-:W-:Y:S01]  /*7880*/  ISETP.GE.AND P4, PT, R7, R134.reuse, PT ;  /* 0x000000860700720c */ /* 0x080fe20003f86270 */
[----:B------:R-:W-:Y:S01]  /*7890*/  VIADD R7, R39, 0xffffff60 ;  /* 0xffffff6027077836 */ /* 0x000fe20000000000 */
[----:B------:R-:W-:Y:S01]  /*78a0*/  FSEL R129, R129, -INF , !P6 ;  /* 0xff80000081817808 */ /* 0x000fe20007000000 */
[----:B------:R-:W-:Y:S01]  /*78b0*/  FMUL.FTZ R56, R116, UR4 ;  /* 0x0000000474387c20 */ /* 0x000fe20008410000 */
[----:B------:R-:W-:Y:S01]  /*78c0*/  ISETP.GE.AND P1, PT, R25, R135, PT ;  /* 0x000000871900720c */ /* 0x000fe20003f26270 */
[----:B------:R-:W-:Y:S01]  /*78d0*/  FMUL.FTZ R63, R117, UR4 ;  /* 0x00000004753f7c20 */ /* 0x000fe20008410000 */
[----:B------:R-:W-:Y:S01]  /*78e0*/  ISETP.GE.AND P0, PT, R25, R134, PT ;  /* 0x000000861900720c */ /* 0x000fe20003f06270 */
[----:B------:R-:W2:Y:S01]  /*78f0*/  MUFU.TANH R120, R27 ;  /* 0x0000001b00787308 */ /* 0x000ea20000002400 */
[----:B------:R-:W-:-:S02]  /*7900*/  FSEL R143, R143, -INF , !P1 ;  /* 0xff8000008f8f7808 */ /* 0x000fc40004800000 */
[----:B------:R-:W-:Y:S02]  /*7910*/  FSEL R140, R140, -INF , !P0 ;  /* 0xff8000008c8c7808 */ /* 0x000fe40004000000 */
[----:B------:R-:W-:Y:S02]  /*7920*/  ISETP.GE.AND P1, PT, R5, R134, PT ;  /* 0x000000860500720c */ /* 0x000fe40003f26270 */
[-C--:B------:R-:W-:Y:S01]  /*7930*/  ISETP.GE.AND P0, PT, R23, R135.reuse, PT ;  /* 0x000000871700720c */ /* 0x080fe20003f06270 */
[----:B------:R-:W4:Y:S01]  /*7940*/  MUFU.TANH R20, R20 ;  /* 0x0000001400147308 */ /* 0x000f220000002400 */
[----:B-----5:R-:W-:Y:S02]  /*7950*/  FSEL R138, R138, -INF , !P1 ;  /* 0xff8000008a8a7808 */ /* 0x020fe40004800000 */
[----:B---3--:R-:W-:Y:S02]  /*7960*/  FSEL R139, R139, -INF , !P0 ;  /* 0xff8000008b8b7808 */ /* 0x008fe40004000000 */
[----:B------:R-:W-:-:S02]  /*7970*/  ISETP.GE.AND P1, PT, R8, R135, PT ;  /* 0x000000870800720c */ /* 0x000fc40003f26270 */
[-C--:B------:R-:W-:Y:S01]  /*7980*/  ISETP.GE.AND P0, PT, R8, R134.reuse, PT ;  /* 0x000000860800720c */ /* 0x080fe20003f06270 */
[----:B------:R-:W3:Y:S01]  /*7990*/  MUFU.TANH R122, R26 ;  /* 0x0000001a007a7308 */ /* 0x000ee20000002400 */
[----:B------:R-:W-:Y:S01]  /*79a0*/  ISETP.GE.AND P6, PT, R23, R134, PT ;  /* 0x000000861700720c */ /* 0x000fe20003fc6270 */
[----:B------:R-:W-:Y:S01]  /*79b0*/  VIADD R8, R39, 0xffffff58 ;  /* 0xffffff5827087836 */ /* 0x000fe20000000000 */
[----:B------:R-:W-:Y:S02]  /*79c0*/  FSEL R144, R144, -INF , !P3 ;  /* 0xff80000090907808 */ /* 0x000fe40005800000 */
[----:B------:R-:W-:Y:S02]  /*79d0*/  ISETP.GE.AND P3, PT, R9, R135, PT ;  /* 0x000000870900720c */ /* 0x000fe40003f66270 */
[----:B------:R-:W-:Y:S01]  /*79e0*/  FSEL R126, R126, -INF , !P2 ;  /* 0xff8000007e7e7808 */ /* 0x000fe20005000000 */
[----:B------:R-:W5:Y:S01]  /*79f0*/  MUFU.TANH R4, R4 ;  /* 0x0000000400047308 */ /* 0x000f620000002400 */
[----:B------:R-:W-:-:S02]  /*7a00*/  FSEL R127, R127, -INF , !P1 ;  /* 0xff8000007f7f7808 */ /* 0x000fc40004800000 */
[----:B------:R-:W-:Y:S02]  /*7a10*/  FSEL R130, R130, -INF , !P6 ;  /* 0xff80000082827808 */ /* 0x000fe40007000000 */
[CC--:B------:R-:W-:Y:S02]  /*7a20*/  ISETP.GE.AND P2, PT, R7.reuse, R135.reuse, PT ;  /* 0x000000870700720c */ /* 0x0c0fe40003f46270 */
[-C--:B------:R-:W-:Y:S01]  /*7a30*/  ISETP.GE.AND P1, PT, R7, R134.reuse, PT ;  /* 0x000000860700720c */ /* 0x080fe20003f26270 */
[----:B------:R-:W5:Y:S01]  /*7a40*/  MUFU.TANH R5, R24 ;  /* 0x0000001800057308 */ /* 0x000f620000002400 */
[C---:B------:R-:W-:Y:S01]  /*7a50*/  ISETP.GE.AND P6, PT, R8.reuse, R135, PT ;  /* 0x000000870800720c */ /* 0x040fe20003fc6270 */
[----:B------:R-:W-:Y:S01]  /*7a60*/  VIADD R7, R39, 0xffffff61 ;  /* 0xffffff6127077836 */ /* 0x000fe20000000000 */
[----:B------:R-:W-:Y:S02]  /*7a70*/  FSEL R131, R131, -INF , !P3 ;  /* 0xff80000083837808 */ /* 0x000fe40005800000 */
[----:B------:R-:W-:-:S02]  /*7a80*/  ISETP.GE.AND P3, PT, R8, R134, PT ;  /* 0x000000860800720c */ /* 0x000fc40003f66270 */
[----:B------:R-:W-:Y:S01]  /*7a90*/  HMMA.16816.F32 R8, R12, R10, R112 ;  /* 0x0000000a0c08723c */ /* 0x000fe20000001870 */
[----:B------:R-:W-:Y:S01]  /*7aa0*/  MUFU.TANH R17, R17 ;  /* 0x0000001100117308 */ /* 0x000fe20000002400 */
[----:B-1----:R-:W-:Y:S02]  /*7ab0*/  FSEL R124, R124, -INF , !P0 ;  /* 0xff8000007c7c7808 */ /* 0x002fe40004000000 */
[----:B------:R-:W-:Y:S01]  /*7ac0*/  FSEL R123, R3, -INF , !P6 ;  /* 0xff800000037b7808 */ /* 0x000fe20007000000 */
[----:B------:R-:W-:Y:S01]  /*7ad0*/  VIADD R3, R39, 0xffffff69 ;  /* 0xffffff6927037836 */ /* 0x000fe20000000000 */
[C---:B------:R-:W-:Y:S02]  /*7ae0*/  ISETP.GE.AND P0, PT, R7.reuse, R135, PT ;  /* 0x000000870700720c */ /* 0x040fe40003f06270 */
[----:B------:R-:W-:Y:S01]  /*7af0*/  ISETP.GE.AND P6, PT, R7, R134, PT ;  /* 0x000000860700720c */ /* 0x000fe20003fc6270 */
[----:B------:R-:W1:Y:S01]  /*7b00*/  MUFU.TANH R6, R19 ;  /* 0x0000001300067308 */ /* 0x000e620000002400 */
[----:B------:R-:W-:Y:S01]  /*7b10*/  VIADD R7, R39, 0xffffff68 ;  /* 0xffffff6827077836 */ /* 0x000fe20000000000 */
[----:B--2---:R-:W-:-:S02]  /*7b20*/  FSEL R120, R120, -INF , !P4 ;  /* 0xff80000078787808 */ /* 0x004fc40006000000 */
[----:B----4-:R-:W-:Y:S02]  /*7b30*/  FSEL R119, R20, -INF , !P2 ;  /* 0xff80000014777808 */ /* 0x010fe40005000000 */
[----:B---3--:R-:W-:Y:S02]  /*7b40*/  FSEL R122, R122, -INF , !P3 ;  /* 0xff8000007a7a7808 */ /* 0x008fe40005800000 */
[----:B------:R-:W2:Y:S01]  /*7b50*/  MUFU.TANH R21, R21 ;  /* 0x0000001500157308 */ /* 0x000ea20000002400 */
[CC--:B------:R-:W-:Y:S01]  /*7b60*/  ISETP.GE.AND P4, PT, R3.reuse, R135.reuse, PT ;  /* 0x000000870300720c */ /* 0x0c0fe20003f86270 */
[----:B------:R-:W-:Y:S01]  /*7b70*/  FMUL.FTZ R8, R8, UR4 ;  /* 0x0000000408087c20 */ /* 0x000fe20008410000 */
[----:B------:R-:W-:Y:S01]  /*7b80*/  ISETP.GE.AND P2, PT, R3, R134, PT ;  /* 0x000000860300720c */ /* 0x000fe20003f46270 */
[----:B------:R-:W-:Y:S01]  /*7b90*/  VIADD R3, R39, 0xffffff71 ;  /* 0xffffff7127037836 */ /* 0x000fe20000000000 */
[-C--:B------:R-:W-:Y:S01]  /*7ba0*/  ISETP.GE.AND P3, PT, R7, R135.reuse, PT ;  /* 0x000000870700720c */ /* 0x080fe20003f66270 */
[----:B------:R-:W-:Y:S01]  /*7bb0*/  FMUL.FTZ R9, R9, UR4 ;  /* 0x0000000409097c20 */ /* 0x000fe20008410000 */
[----:B-----5:R-:W-:Y:S01]  /*7bc0*/  FSEL R116, R4, -INF , !P6 ;  /* 0xff80000004747808 */ /* 0x020fe20007000000 */
[----:B------:R-:W3:Y:S01]  /*7bd0*/  MUFU.TANH R60, R60 ;  /* 0x0000003c003c7308 */ /* 0x000ee20000002400 */
[----:B------:R-:W-:Y:S01]  /*7be0*/  FSEL R115, R5, -INF , !P3 ;  /* 0xff80000005737808 */ /* 0x000fe20005800000 */
[----:B------:R-:W-:Y:S01]  /*7bf0*/  FMUL.FTZ R10, R10, UR4 ;  /* 0x000000040a0a7c20 */ /* 0x000fe20008410000 */
[----:B------:R-:W-:Y:S01]  /*7c00*/  FSEL R121, R121, -INF , !P5 ;  /* 0xff80000079797808 */ /* 0x000fe20006800000 */
[----:B------:R-:W-:Y:S01]  /*7c10*/  FMUL.FTZ R11, R11, UR4 ;  /* 0x000000040b0b7c20 */ /* 0x000fe20008410000 */
[----:B------:R-:W-:-:S02]  /*7c20*/  ISETP.GE.AND P6, PT, R3, R135, PT ;  /* 0x000000870300720c */ /* 0x000fc40003fc6270 */
[-C--:B------:R-:W-:Y:S01]  /*7c30*/  ISETP.GE.AND P3, PT, R3, R134.reuse, PT ;  /* 0x000000860300720c */ /* 0x080fe20003f66270 */
[----:B------:R-:W4:Y:S01]  /*7c40*/  MUFU.TANH R22, R22 ;  /* 0x0000001600167308 */ /* 0x000f220000002400 */
[----:B------:R-:W-:Y:S01]  /*7c50*/  ISETP.GE.AND P5, PT, R7, R134, PT ;  /* 0x000000860700720c */ /* 0x000fe20003fa6270 */
[C---:B------:R-:W-:Y:S01]  /*7c60*/  VIADD R3, R39.reuse, 0xffffff78 ;  /* 0xffffff7827037836 */ /* 0x040fe20000000000 */
[----:B-1----:R-:W-:Y:S01]  /*7c70*/  FSEL R114, R6, -INF , !P2 ;  /* 0xff80000006727808 */ /* 0x002fe20005000000 */
[----:B------:R-:W-:Y:S01]  /*7c80*/  VIADD R7, R39, 0xffffff70 ;  /* 0xffffff7027077836 */ /* 0x000fe20000000000 */
[----:B------:R-:W-:Y:S01]  /*7c90*/  FSEL R112, R17, -INF , !P5 ;  /* 0xff80000011707808 */ /* 0x000fe20006800000 */
[----:B------:R-:W-:Y:S01]  /*7ca0*/  VIADD R39, R39, 0xffffff79 ;  /* 0xffffff7927277836 */ /* 0x000fe20000000000 */
[----:B--2---:R-:W-:Y:S01]  /*7cb0*/  FSEL R117, R21, -INF , !P0 ;  /* 0xff80000015757808 */ /* 0x004fe20004000000 */
[----:B------:R-:W1:Y:S01]  /*7cc0*/  MUFU.TANH R16, R16 ;  /* 0x0000001000107308 */ /* 0x000e620000002400 */
[----:B------:R-:W-:-:S02]  /*7cd0*/  ISETP.GE.AND P5, PT, R3, R135, PT ;  /* 0x000000870300720c */ /* 0x000fc40003fa6270 */
[-C--:B------:R-:W-:Y:S01]  /*7ce0*/  ISETP.GE.AND P2, PT, R3, R134.reuse, PT ;  /* 0x000000860300720c */ /* 0x080fe20003f46270 */
[----:B------:R-:W-:Y:S01]  /*7cf0*/  VIADD R3, R101, 0xfffffffe ;  /* 0xfffffffe65037836 */ /* 0x000fe20000000000 */
[----:B------:R-:W-:-:S03]  /*7d00*/  ISETP.GE.AND P0, PT, R7, R134, PT ;  /* 0x000000860700720c */ /* 0x000fc60003f06270 */
[----:B------:R-:W2:Y:S01]  /*7d10*/  MUFU.TANH R56, R56 ;  /* 0x0000003800387308 */ /* 0x000ea20000002400 */
[----:B---3--:R-:W-:Y:S02]  /*7d20*/  FSEL R60, R60, -INF , !P0 ;  /* 0xff8000003c3c7808 */ /* 0x008fe40004000000 */
[----:B------:R-:W-:Y:S02]  /*7d30*/  ISETP.GT.AND P0, PT, R3, R176, PT ;  /* 0x000000b00300720c */ /* 0x000fe40003f04270 */
[----:B----4-:R-:W-:Y:S02]  /*7d40*/  FSEL R118, R22, -INF , !P1 ;  /* 0xff80000016767808 */ /* 0x010fe40004800000 */
[-C--:B------:R-:W-:Y:S01]  /*7d50*/  ISETP.GE.AND P1, PT, R7, R135.reuse, PT ;  /* 0x000000870700720c */ /* 0x080fe20003f26270 */
[----:B------:R-:W3:Y:S01]  /*7d60*/  MUFU.TANH R63, R63 ;  /* 0x0000003f003f7308 */ /* 0x000ee20000002400 */
[----:B-1----:R-:W-:Y:S02]  /*7d70*/  FSEL R113, R16, -INF , !P4 ;  /* 0xff80000010717808 */ /* 0x002fe40006000000 */
[----:B------:R-:W-:-:S05]  /*7d80*/  ISETP.GE.AND P4, PT, R39, R135, PT ;  /* 0x000000872700720c */ /* 0x000fca0003f86270 */
[----:B------:R-:W1:Y:S01]  /*7d90*/  MUFU.TANH R59, R59 ;  /* 0x0000003b003b7308 */ /* 0x000e620000002400 */
[----:B--2---:R-:W-:Y:S01]  /*7da0*/  FSEL R56, R56, -INF , !P1 ;  /* 0xff80000038387808 */ /* 0x004fe20004800000 */
[----:B------:R-:W-:Y:S01]  /*7db0*/  BAR.SYNC.DEFER_BLOCKING 0x0 ;  /* 0x0000000000007b1d */ /* 0x000fe20000010000 */
[----:B------:R-:W-:-:S05]  /*7dc0*/  ISETP.GE.AND P1, PT, R39, R134, PT ;  /* 0x000000862700720c */ /* 0x000fca0003f26270 */
[----:B------:R-:W2:Y:S01]  /*7dd0*/  MUFU.TANH R62, R8 ;  /* 0x00000008003e7308 */ /* 0x000ea20000002400 */
[----:B---3--:R-:W-:-:S07]  /*7de0*/  FSEL R63, R63, -INF , !P6 ;  /* 0xff8000003f3f7808 */ /* 0x008fce0007000000 */
[----:B------:R-:W3:Y:S01]  /*7df0*/  MUFU.TANH R61, R9 ;  /* 0x00000009003d7308 */ /* 0x000ee20000002400 */
[----:B-1----:R-:W-:-:S07]  /*7e00*/  FSEL R59, R59, -INF , !P3 ;  /* 0xff8000003b3b7808 */ /* 0x002fce0005800000 */
[----:B------:R-:W1:Y:S01]  /*7e10*/  MUFU.TANH R58, R10 ;  /* 0x0000000a003a7308 */ /* 0x000e620000002400 */
[----:B--2---:R-:W-:-:S07]  /*7e20*/  FSEL R62, R62, -INF , !P5 ;  /* 0xff8000003e3e7808 */ /* 0x004fce0006800000 */
[----:B------:R-:W2:Y:S01]  /*7e30*/  MUFU.TANH R57, R11 ;  /* 0x0000000b00397308 */ /* 0x000ea20000002400 */
[----:B---3--:R-:W-:Y:S02]  /*7e40*/  FSEL R61, R61, -INF , !P4 ;  /* 0xff8000003d3d7808 */ /* 0x008fe40006000000 */
[----:B-1----:R-:W-:Y:S02]  /*7e50*/  FSEL R58, R58, -INF , !P2 ;  /* 0xff8000003a3a7808 */ /* 0x002fe40005000000 */
[----:B--2---:R-:W-:Y:S01]  /*7e60*/  FSEL R57, R57, -INF , !P1 ;  /* 0xff80000039397808 */ /* 0x004fe20004800000 */
        /* <DEDUP_REMOVED lines=65> */
.L_x_6415:
[----:B------:R-:W-:Y:S01]  /*8280*/  UMOV UR4, URZ ;  /* 0x000000ff00047c82 */ /* 0x000fe20008000000 */
[----:B------:R-:W-:Y:S01]  /*8290*/  IMAD.SHL.U32 R4, R132, 0x80, RZ ;  /* 0x0000008084047824 */ /* 0x000fe200078e00ff */
[----:B------:R-:W-:-:S05]  /*82a0*/  IADD3 R5, P0, PT, RZ, -UR4, RZ ;  /* 0x80000004ff057c10 */ /* 0x000fca000ff1e0ff */
[----:B------:R-:W-:-:S05]  /*82b0*/  IMAD.X R4, RZ, RZ, ~R4, P0 ;  /* 0x000000ffff047224 */ /* 0x000fca00000e0e04 */
[----:B------:R-:W-:-:S04]  /*82c0*/  SHF.R.S64 R5, R5, 0x1f, R4 ;  /* 0x0000001f05057819 */ /* 0x000fc80000001004 */
[----:B------:R-:W-:-:S04]  /*82d0*/  IADD3 R178, P0, PT, R5, R178, RZ ;  /* 0x000000b205b27210 */ /* 0x000fc80007f1e0ff */
[----:B------:R-:W-:-:S09]  /*82e0*/  LEA.HI.X.SX32 R177, R4, R177, 0x1, P0 ;  /* 0x000000b104b17211 */ /* 0x000fd200000f0eff */
.L_x_6416:
        /* <DEDUP_REMOVED lines=29> */
.L_x_6414:
        /* <DEDUP_REMOVED lines=52> */
[----:B------:R-:W-:Y:S01]  /*8800*/  FMUL.FTZ R110, R2, UR10 ;  /* 0x0000000a026e7c20 */ /* 0x000fe20008410000 */
        /* <DEDUP_REMOVED lines=77> */
[----:B------:R2:W-:Y:S01]  /*8ce0*/  MUFU.EX2 R92, R31 ;  /* 0x0000001f005c7308 */ /* 0x0005e20000000800 */
        /* <DEDUP_REMOVED lines=13> */
[--C-:B------:R-:W-:Y:S01]  /*8dc0*/  FFMA.FTZ R73, R48, UR10, -R103.reuse ;  /* 0x0000000a30497c23 */ /* 0x100fe20008010867 */
[----:B------:R-:W-:Y:S01]  /*8dd0*/  MUFU.EX2 R89, R89 ;  /* 0x0000005900597308 */ /* 0x000fe20000000800 */
[--C-:B------:R-:W-:Y:S01]  /*8de0*/  FFMA.FTZ R72, R49, UR10, -R108.reuse ;  /* 0x0000000a31487c23 */ /* 0x100fe2000801086c */
[----:B--2---:R-:W1:Y:S01]  /*8df0*/  LDSM.16.MT88.4 R28, [R100+0x6000] ;  /* 0x00600000641c783b */ /* 0x004e620000004200 */
        /* <DEDUP_REMOVED lines=12> */
[----:B------:R-:W-:Y:S01]  /*8ec0*/  FFMA.FTZ R128, R127, UR10, -R108 ;  /* 0x0000000a7f807c23 */ /* 0x000fe2000801086c */
[----:B------:R3:W-:Y:S01]  /*8ed0*/  MUFU.EX2 R84, R38 ;  /* 0x0000002600547308 */ /* 0x0007e20000000800 */
[----:B------:R-:W-:Y:S01]  /*8ee0*/  FFMA.FTZ R127, R120, UR10, -R103 ;  /* 0x0000000a787f7c23 */ /* 0x000fe20008010867 */
[----:B------:R-:W-:Y:S01]  /*8ef0*/  FFMA.FTZ R110, R190, R110, R109 ;  /* 0x0000006ebe6e7223 */ /* 0x000fe2000001006d */
[----:B------:R-:W-:Y:S01]  /*8f00*/  FFMA.FTZ R2, R191, R2, R104 ;  /* 0x00000002bf027223 */ /* 0x000fe20000010068 */
[----:B------:R-:W-:Y:S01]  /*8f10*/  HMMA.16816.F32 R20, R8, R22, R76 ;  /* 0x000000160814723c */ /* 0x000fe2000000184c */
[--C-:B------:R-:W-:Y:S01]  /*8f20*/  FFMA.FTZ R77, R148, UR10, -R103.reuse ;  /* 0x0000000a944d7c23 */ /* 0x100fe20008010867 */
[--C-:B------:R-:W-:Y:S01]  /*8f30*/  FFMA.FTZ R79, R129, UR10, -R108.reuse ;  /* 0x0000000a814f7c23 */ /* 0x100fe2000801086c */
[----:B------:R-:W-:Y:S01]  /*8f40*/  FFMA.FTZ R78, R143, UR10, -R108 ;  /* 0x0000000a8f4e7c23 */ /* 0x000fe2000801086c */
[----:B------:R-:W4:Y:S01]  /*8f50*/  MUFU.EX2 R81, R81 ;  /* 0x0000005100517308 */ /* 0x000f220000000800 */
[----:B--2---:R-:W-:Y:S01]  /*8f60*/  F2FP.F16.F32.PACK_AB R48, R97, R0 ;  /* 0x000000006130723e */ /* 0x004fe200000000ff */
[--C-:B------:R-:W-:Y:S01]  /*8f70*/  FFMA.FTZ R129, R144, UR10, -R103.reuse ;  /* 0x0000000a90817c23 */ /* 0x100fe20008010867 */
[----:B------:R-:W-:Y:S01]  /*8f80*/  FADD.FTZ R107, R107, R110 ;  /* 0x0000006e6b6b7221 */ /* 0x000fe20000010000 */
[----:B------:R-:W-:Y:S01]  /*8f90*/  FADD.FTZ R67, R67, R2 ;  /* 0x0000000243437221 */ /* 0x000fe20000010000 */
[----:B------:R-:W-:Y:S01]  /*8fa0*/  FFMA.FTZ R120, R117, UR10, -R108 ;  /* 0x0000000a75787c23 */ /* 0x000fe2000801086c */
[----:B------:R-:W-:Y:S01]  /*8fb0*/  FFMA.FTZ R117, R114, UR10, -R103 ;  /* 0x0000000a72757c23 */ /* 0x000fe20008010867 */
        /* <DEDUP_REMOVED lines=9> */
[----:B----4-:R-:W-:Y:S01]  /*9050*/  F2FP.F16.F32.PACK_AB R49, R81, R84 ;  /* 0x000000545131723e */ /* 0x010fe200000000ff */
[----:B-1----:R-:W-:Y:S01]  /*9060*/  HMMA.16816.F32 R44, R8, R28, R44 ;  /* 0x0000001c082c723c */ /* 0x002fe2000000182c */
[----:B------:R-:W-:Y:S01]  /*9070*/  FADD.FTZ R84, R84, R111 ;  /* 0x0000006f54547221 */ /* 0x000fe20000010000 */
[----:B------:R-:W-:-:S03]  /*9080*/  FADD.FTZ R97, R97, R2 ;  /* 0x0000000261617221 */ /* 0x000fc60000010000 */
[----:B------:R-:W-:Y:S01]  /*9090*/  FADD.FTZ R81, R81, R84 ;  /* 0x0000005451517221 */ /* 0x000fe20000010000 */
        /* <DEDUP_REMOVED lines=165> */
[----:B------:R-:W-:Y:S01]  /*9af0*/  HMMA.16816.F32 R20, R52, R50, R20 ;  /* 0x000000323414723c */ /* 0x000fe20000001814 */
[----:B------:R-:W-:Y:S01]  /*9b00*/  F2FP.F16.F32.PACK_AB R50, R113, R126 ;  /* 0x0000007e7132723e */ /* 0x000fe200000000ff */
[----:B------:R-:W-:Y:S01]  /*9b10*/  MUFU.EX2 R191, R191 ;  /* 0x000000bf00bf7308 */ /* 0x000fe20000000800 */
[----:B-----5:R-:W-:Y:S01]  /*9b20*/  F2FP.F16.F32.PACK_AB R51, R117, R112 ;  /* 0x000000707533723e */ /* 0x020fe200000000ff */
[----:B------:R-:W-:Y:S01]  /*9b30*/  FADD.FTZ R119, R120, R119 ;  /* 0x0000007778777221 */ /* 0x000fe20000010000 */
[----:B------:R-:W-:-:S03]  /*9b40*/  FADD.FTZ R115, R116, R115 ;  /* 0x0000007374737221 */ /* 0x000fc60000010000 */
[----:B------:R-:W-:Y:S01]  /*9b50*/  HMMA.16816.F32 R44, R52, R40, R44 ;  /* 0x00000028342c723c */ /* 0x000fe2000000182c */
[----:B------:R-:W-:Y:S01]  /*9b60*/  FADD.FTZ R126, R126, R119 ;  /* 0x000000777e7e7221 */ /* 0x000fe20000010000 */
[----:B------:R-:W-:-:S03]  /*9b70*/  FADD.FTZ R112, R112, R115 ;  /* 0x0000007370707221 */ /* 0x000fc60000010000 */
[----:B------:R-:W-:Y:S01]  /*9b80*/  FADD.FTZ R113, R113, R126 ;  /* 0x0000007e71717221 */ /* 0x000fe20000010000 */
[----:B------:R-:W-:Y:S02]  /*9b90*/  FADD.FTZ R117, R117, R112 ;  /* 0x0000007075757221 */ /* 0x000fe40000010000 */
[C---:B-1----:R-:W-:Y:S08]  /*9ba0*/  HMMA.16816.F32 R12, R48.reuse, R28, R12 ;  /* 0x0000001c300c723c */ /* 0x042ff0000000180c */
[----:B------:R-:W-:Y:S01]  /*9bb0*/  HMMA.16816.F32 R16, R48, R30, R16 ;  /* 0x0000001e3010723c */ /* 0x000fe20000001810 */
[----:B------:R-:W1:Y:S07]  /*9bc0*/  LDSM.16.MT88.4 R28, [R100+0x9000] ;  /* 0x00900000641c783b */ /* 0x000e6e0000004200 */
[----:B------:R-:W-:Y:S01]  /*9bd0*/  HMMA.16816.F32 R8, R52, R42, R8 ;  /* 0x0000002a3408723c */ /* 0x000fe20000001808 */
[--C-:B------:R-:W-:Y:S01]  /*9be0*/  FFMA.FTZ R52, R56, UR10, -R108.reuse ;  /* 0x0000000a38347c23 */ /* 0x100fe2000801086c */
[--C-:B------:R-:W-:Y:S01]  /*9bf0*/  FFMA.FTZ R53, R63, UR10, -R108.reuse ;  /* 0x0000000a3f357c23 */ /* 0x100fe2000801086c */
[----:B------:R-:W-:Y:S01]  /*9c00*/  FFMA.FTZ R54, R62, UR10, -R108 ;  /* 0x0000000a3e367c23 */ /* 0x000fe2000801086c */
[----:B------:R-:W2:Y:S03]  /*9c10*/  LDSM.16.MT88.4 R40, [R102+0x9000] ;  /* 0x009000006628783b */ /* 0x000ea60000004200 */
[----:B------:R-:W-:Y:S01]  /*9c20*/  MUFU.EX2 R52, R52 ;  /* 0x0000003400347308 */ /* 0x000fe20000000800 */
[----:B----4-:R-:W-:Y:S01]  /*9c30*/  HMMA.16816.F32 R24, R48, R36, R24 ;  /* 0x000000243018723c */ /* 0x010fe20000001818 */
[----:B------:R-:W-:-:S06]  /*9c40*/  FFMA.FTZ R36, R58, UR10, -R103 ;  /* 0x0000000a3a247c23 */ /* 0x000fcc0008010867 */
[----:B------:R-:W3:Y:S01]  /*9c50*/  MUFU.EX2 R53, R53 ;  /* 0x0000003500357308 */ /* 0x000ee20000000800 */
[----:B------:R-:W-:Y:S01]  /*9c60*/  HMMA.16816.F32 R4, R48, R38, R4 ;  /* 0x000000263004723c */ /* 0x000fe20000001804 */
[----:B------:R-:W-:-:S06]  /*9c70*/  FFMA.FTZ R39, R59, UR10, -R103 ;  /* 0x0000000a3b277c23 */ /* 0x000fcc0008010867 */
[----:B------:R-:W-:Y:S08]  /*9c80*/  MUFU.EX2 R54, R54 ;  /* 0x0000003600367308 */ /* 0x000ff00000000800 */
[----:B------:R-:W4:Y:S01]  /*9c90*/  MUFU.EX2 R37, R61 ;  /* 0x0000003d00257308 */ /* 0x000f220000000800 */
[----:B---3--:R-:W-:Y:S01]  /*9ca0*/  F2FP.F16.F32.PACK_AB R68, R53, R52 ;  /* 0x000000343544723e */ /* 0x008fe200000000ff */
[----:B-1----:R-:W-:Y:S01]  /*9cb0*/  HMMA.16816.F32 R44, R48, R28, R44 ;  /* 0x0000001c302c723c */ /* 0x002fe2000000182c */
[----:B------:R-:W-:-:S04]  /*9cc0*/  FADD.FTZ R52, R52, R113 ;  /* 0x0000007134347221 */ /* 0x000fc80000010000 */
[----:B------:R-:W-:Y:S01]  /*9cd0*/  FADD.FTZ R53, R53, R52 ;  /* 0x0000003435357221 */ /* 0x000fe20000010000 */
[----:B------:R-:W1:Y:S02]  /*9ce0*/  MUFU.EX2 R39, R39 ;  /* 0x0000002700277308 */ /* 0x000e640000000800 */
[C---:B------:R-:W-:Y:S01]  /*9cf0*/  HMMA.16816.F32 R8, R48.reuse, R30, R8 ;  /* 0x0000001e3008723c */ /* 0x040fe20000001808 */
[----:B------:R-:W3:Y:S05]  /*9d00*/  LDSM.16.MT88.4 R28, [R102+0x9800] ;  /* 0x00980000661c783b */ /* 0x000eea0000004200 */
[----:B------:R-:W5:Y:S01]  /*9d10*/  MUFU.EX2 R36, R36 ;  /* 0x0000002400247308 */ /* 0x000f620000000800 */
[----:B----4-:R-:W-:Y:S01]  /*9d20*/  F2FP.F16.F32.PACK_AB R70, R37, R54 ;  /* 0x000000362546723e */ /* 0x010fe200000000ff */
[----:B--2---:R-:W-:Y:S01]  /*9d30*/  HMMA.16816.F32 R32, R48, R40, R32 ;  /* 0x000000283020723c */ /* 0x004fe20000001820 */
[----:B------:R-:W-:-:S04]  /*9d40*/  FADD.FTZ R54, R54, R53 ;  /* 0x0000003536367221 */ /* 0x000fc80000010000 */
[----:B------:R-:W-:Y:S01]  /*9d50*/  FADD.FTZ R190, R37, R54 ;  /* 0x0000003625be7221 */ /* 0x000fe20000010000 */
[----:B-1----:R-:W-:Y:S02]  /*9d60*/  F2FP.F16.F32.PACK_AB R69, R39, R0 ;  /* 0x000000002745723e */ /* 0x002fe400000000ff */
[----:B------:R-:W-:Y:S01]  /*9d70*/  HMMA.16816.F32 R20, R48, R42, R20 ;  /* 0x0000002a3014723c */ /* 0x000fe20000001814 */
[----:B------:R-:W-:-:S04]  /*9d80*/  FADD.FTZ R0, R0, R117 ;  /* 0x0000007500007221 */ /* 0x000fc80000010000 */
[----:B------:R-:W-:Y:S01]  /*9d90*/  FADD.FTZ R39, R39, R0 ;  /* 0x0000000027277221 */ /* 0x000fe20000010000 */
[----:B------:R-:W-:Y:S02]  /*9da0*/  MOV R0, R64 ;  /* 0x0000004000007202 */ /* 0x000fe40000000f00 */
[----:B-----5:R-:W-:Y:S01]  /*9db0*/  F2FP.F16.F32.PACK_AB R71, R191, R36 ;  /* 0x00000024bf47723e */ /* 0x020fe200000000ff */
[----:B------:R-:W-:Y:S01]  /*9dc0*/  FADD.FTZ R36, R36, R39 ;  /* 0x0000002724247221 */ /* 0x000fe20000010000 */
[----:B------:R-:W-:-:S03]  /*9dd0*/  @P0 MOV R0, R64 ;  /* 0x0000004000000202 */ /* 0x000fc60000000f00 */
[----:B------:R-:W-:Y:S02]  /*9de0*/  FADD.FTZ R191, R191, R36 ;  /* 0x00000024bfbf7221 */ /* 0x000fe40000010000 */
[C---:B------:R-:W-:Y:S01]  /*9df0*/  HMMA.16816.F32 R96, R68.reuse, R92, R12 ;  /* 0x0000005c4460723c */ /* 0x040fe2000000180c */
[----:B------:R-:W1:Y:S07]  /*9e00*/  LDSM.16.MT88.4 R12, [R100+0x9800] ;  /* 0x00980000640c783b */ /* 0x000e6e0000004200 */
[----:B------:R-:W-:Y:S01]  /*9e10*/  HMMA.16816.F32 R88, R68, R84, R24 ;  /* 0x000000544458723c */ /* 0x000fe20000001818 */
[----:B------:R-:W-:-:S07]  /*9e20*/  MOV R25, R3 ;  /* 0x0000000300197202 */ /* 0x000fce0000000f00 */
[C---:B------:R-:W-:Y:S08]  /*9e30*/  HMMA.16816.F32 R92, R68.reuse, R94, R16 ;  /* 0x0000005e445c723c */ /* 0x040ff00000001810 */
[C---:B------:R-:W-:Y:S08]  /*9e40*/  HMMA.16816.F32 R84, R68.reuse, R86, R4 ;  /* 0x000000564454723c */ /* 0x040ff00000001804 */
[C---:B---3--:R-:W-:Y:S08]  /*9e50*/  HMMA.16816.F32 R80, R68.reuse, R28, R32 ;  /* 0x0000001c4450723c */ /* 0x048ff00000001820 */
[C---:B------:R-:W-:Y:S08]  /*9e60*/  HMMA.16816.F32 R76, R68.reuse, R30, R20 ;  /* 0x0000001e444c723c */ /* 0x040ff00000001814 */
[C---:B-1----:R-:W-:Y:S08]  /*9e70*/  HMMA.16816.F32 R72, R68.reuse, R12, R44 ;  /* 0x0000000c4448723c */ /* 0x042ff0000000182c */
[----:B------:R-:W-:Y:S01]  /*9e80*/  HMMA.16816.F32 R68, R68, R14, R8 ;  /* 0x0000000e4444723c */ /* 0x000fe20000001808 */
[----:B------:R-:W-:-:S04]  /*9e90*/  NOP ;  /* 0x0000000000007918 */ /* 0x000fc80000000000 */
[----:B------:R-:W-:-:S15]  /*9ea0*/  @P0 BRA `(.L_x_6417) ;  /* 0x0000000000040947 */ /* 0x000fde0003800000 */
.L_x_6411:
[----:B------:R-:W-:-:S07]  /*9eb0*/  IADD3 R189, PT, PT, R25, -0x1, RZ ;  /* 0xffffffff19bd7810 */ /* 0x000fce0007ffe0ff */
.L_x_6417:
        /* <DEDUP_REMOVED lines=15> */
[----:B------:R-:W2:Y:S01]  /*9fb0*/  LDCU.64 UR8, c[0x0][0x3a8] ;  /* 0x00007500ff0877ac */ /* 0x000ea20008000a00 */
[----:B-1----:R-:W-:-:S12]  /*9fc0*/  ULEA UR5, UR5, UR11, 0x18 ;  /* 0x0000000b05057291 */ /* 0x002fd8000f8ec0ff */
.L_x_6422:
        /* <DEDUP_REMOVED lines=76> */
.L_x_6419:
[--C-:B------:R-:W-:Y:S02]  /*a490*/  LOP3.LUT R0, R0, 0x1f8, R193.reuse, 0x78, !PT ;  /* 0x000001f800007812 */ /* 0x100fe400078e78c1 */
[----:B------:R-:W-:Y:S02]  /*a4a0*/  SHF.L.U32 R3, R2, 0x5, RZ ;  /* 0x0000000502037819 */ /* 0x000fe400000006ff */
[----:B------:R-:W-:Y:S02]  /*a4b0*/  LOP3.LUT R0, R0, 0x1e00, R193, 0xf8, !PT ;  /* 0x00001e0000007812 */ /* 0x000fe400078ef8c1 */
[----:B------:R-:W-:Y:S02]  /*a4c0*/  IADD3 R194, P2, PT, R3, R180, RZ ;  /* 0x000000b403c27210 */ /* 0x000fe40007f5e0ff */
[----:B------:R-:W-:Y:S02]  /*a4d0*/  LEA R193, R0, UR5, 0x1 ;  /* 0x0000000500c17c11 */ /* 0x000fe4000f8e08ff */
[----:B------:R-:W-:Y:S02]  /*a4e0*/  SHF.L.U64.HI R179, R2, 0x5, R179 ;  /* 0x0000000502b37819 */ /* 0x000fe400000102b3 */
[----:B------:R-:W-:Y:S01]  /*a4f0*/  IADD3 R202, P3, PT, R194, R3, RZ ;  /* 0x00000003c2ca7210 */ /* 0x000fe20007f7e0ff */
[----:B------:R-:W-:Y:S01]  /*a500*/  @!PT LDS RZ, [RZ] ;  /* 0x00000000fffff984 */ /* 0x000fe20000000800 */
[----:B------:R-:W-:Y:S01]  /*a510*/  @!PT LDS RZ, [RZ] ;  /* 0x00000000fffff984 */ /* 0x000fe20000000800 */
[----:B------:R-:W-:Y:S01]  /*a520*/  @!PT LDS RZ, [RZ] ;  /* 0x00000000fffff984 */ /* 0x000fe20000000800 */
[----:B------:R-:W-:Y:S01]  /*a530*/  LDGSTS.E.BYPASS.LTC128B.128 [R193+0x6000], desc[UR16][R180.64] ;  /* 0x06000000b4c17fae */ /* 0x000fe2000b981a10 */
[----:B------:R-:W-:Y:S02]  /*a540*/  IADD3.X R195, PT, PT, R179, R181, RZ, P2, !PT ;  /* 0x000000b5b3c37210 */ /* 0x000fe400017fe4ff */
[----:B------:R-:W-:Y:S02]  /*a550*/  IADD3 R200, P2, PT, R202, R3, RZ ;  /* 0x00000003cac87210 */ /* 0x000fe40007f5e0ff */
[----:B------:R-:W-:Y:S02]  /*a560*/  IADD3.X R203, PT, PT, R195, R179, RZ, P3, !PT ;  /* 0x000000b3c3cb7210 */ /* 0x000fe40001ffe4ff */
[----:B------:R-:W-:Y:S01]  /*a570*/  IADD3 R198, P3, PT, R200, R3, RZ ;  /* 0x00000003c8c67210 */ /* 0x000fe20007f7e0ff */
        /* <DEDUP_REMOVED lines=8> */
[-C--:B------:R-:W-:Y:S02]  /*a600*/  IADD3.X R3, PT, PT, R197, R179.reuse, RZ, P3, !PT ;  /* 0x000000b3c5037210 */ /* 0x080fe40001ffe4ff */
[----:B------:R-:W-:Y:S01]  /*a610*/  IADD3 R189, PT, PT, R189, -0x1, RZ ;  /* 0xffffffffbdbd7810 */ /* 0x000fe20007ffe0ff */
[----:B------:R-:W-:Y:S01]  /*a620*/  LDGSTS.E.BYPASS.LTC128B.128 [R193+0x7800], desc[UR16][R200.64] ;  /* 0x07800000c8c17fae */ /* 0x000fe2000b981a10 */
[----:B------:R-:W-:Y:S02]  /*a630*/  IADD3.X R205, PT, PT, R3, R179, RZ, P2, !PT ;  /* 0x000000b303cd7210 */ /* 0x000fe400017fe4ff */
[----:B------:R-:W-:Y:S05]  /*a640*/  ISETP.GT.AND P2, PT, R189, R176, PT ;  /* 0x000000b0bd00720c */ /* 0x000fea0003f44270 */
[----:B------:R-:W-:Y:S08]  /*a650*/  LDGSTS.E.BYPASS.LTC128B.128 [R193+0x8000], desc[UR16][R198.64] ;  /* 0x08000000c6c17fae */ /* 0x000ff0000b981a10 */
[----:B------:R-:W-:Y:S08]  /*a660*/  LDGSTS.E.BYPASS.LTC128B.128 [R193+0x8800], desc[UR16][R196.64] ;  /* 0x08800000c4c17fae */ /* 0x000ff0000b981a10 */
[----:B------:R-:W-:Y:S08]  /*a670*/  LDGSTS.E.BYPASS.LTC128B.128 [R193+0x9000], desc[UR16][R2.64] ;  /* 0x0900000002c17fae */ /* 0x000ff0000b981a10 */
[----:B------:R1:W-:Y:S08]  /*a680*/  LDGSTS.E.BYPASS.LTC128B.128 [R193+0x9800], desc[UR16][R204.64] ;  /* 0x09800000ccc17fae */ /* 0x0003f0000b981a10 */
[----:B------:R-:W-:Y:S08]  /*a690*/  LDSM.16.M88.4 R104, [R173] ;  /* 0x00000000ad68783b */ /* 0x000ff00000000200 */
[----:B------:R-:W2:Y:S08]  /*a6a0*/  LDSM.16.M88.4 R108, [R172+0x2000] ;  /* 0x00200000ac6c783b */ /* 0x000eb00000000200 */
[----:B------:R-:W5:Y:S08]  /*a6b0*/  LDSM.16.M88.4 R112, [R172+0x2800] ;  /* 0x00280000ac70783b */ /* 0x000f700000000200 */
[----:B------:R-:W3:Y:S08]  /*a6c0*/  LDSM.16.M88.4 R116, [R172+0x3000] ;  /* 0x00300000ac74783b */ /* 0x000ef00000000200 */
[----:B------:R-:W4:Y:S08]  /*a6d0*/  LDSM.16.M88.4 R120, [R172+0x3800] ;  /* 0x00380000ac78783b */ /* 0x000f300000000200 */
[----:B------:R-:W1:Y:S08]  /*a6e0*/  LDSM.16.M88.4 R124, [R172+0x4000] ;  /* 0x00400000ac7c783b */ /* 0x000e700000000200 */
[----:B------:R-:W1:Y:S08]  /*a6f0*/  LDSM.16.M88.4 R128, [R172+0x4800] ;  /* 0x00480000ac80783b */ /* 0x000e700000000200 */
[----:B------:R-:W1:Y:S08]  /*a700*/  LDSM.16.M88.4 R132, [R172+0x5000] ;  /* 0x00500000ac84783b */ /* 0x000e700000000200 */
[----:B------:R-:W1:Y:S08]  /*a710*/  LDSM.16.M88.4 R136, [R172+0x5800] ;  /* 0x00580000ac88783b */ /* 0x000e700000000200 */
[----:B------:R-:W-:Y:S08]  /*a720*/  LDSM.16.M88.4 R140, [R171] ;  /* 0x00000000ab8c783b */ /* 0x000ff00000000200 */
[----:B------:R-:W1:Y:S08]  /*a730*/  LDSM.16.M88.4 R144, [R167+0x2000] ;  /* 0x00200000a790783b */ /* 0x000e700000000200 */
[----:B------:R-:W0:Y:S08]  /*a740*/  LDGDEPBAR ;  /* 0x00000000000079af */ /* 0x000e300000000000 */
[----:B------:R-:W1:Y:S08]  /*a750*/  LDSM.16.M88.4 R148, [R167+0x2800] ;  /* 0x00280000a794783b */ /* 0x000e700000000200 */
[----:B------:R-:W1:Y:S08]  /*a760*/  LDSM.16.M88.4 R152, [R167+0x3000] ;  /* 0x00300000a798783b */ /* 0x000e700000000200 */
[----:B------:R-:W1:Y:S08]  /*a770*/  LDSM.16.M88.4 R156, [R167+0x3800] ;  /* 0x00380000a79c783b */ /* 0x000e700000000200 */
[----:B------:R-:W1:Y:S01]  /*a780*/  LDSM.16.M88.4 R160, [R167+0x4000] ;  /* 0x00400000a7a0783b */ /* 0x000e620000000200 */
[C---:B--2---:R-:W-:Y:S08]  /*a790*/  HMMA.16816.F32 R4, R104.reuse, R108, RZ ;  /* 0x0000006c6804723c */ /* 0x044ff000000018ff */
[C---:B------:R-:W-:Y:S01]  /*a7a0*/  HMMA.16816.F32 R8, R104.reuse, R110, RZ ;  /* 0x0000006e6808723c */ /* 0x040fe200000018ff */
[----:B------:R-:W-:Y:S07]  /*a7b0*/  LDSM.16.M88.4 R108, [R167+0x5000] ;  /* 0x00500000a76c783b */ /* 0x000fee0000000200 */
[C---:B-----5:R-:W-:Y:S08]  /*a7c0*/  HMMA.16816.F32 R12, R104.reuse, R112, RZ ;  /* 0x00000070680c723c */ /* 0x060ff000000018ff */
[C---:B------:R-:W-:Y:S01]  /*a7d0*/  HMMA.16816.F32 R16, R104.reuse, R114, RZ ;  /* 0x000000726810723c */ /* 0x040fe200000018ff */
[----:B------:R-:W-:Y:S07]  /*a7e0*/  LDSM.16.M88.4 R112, [R167+0x5800] ;  /* 0x00580000a770783b */ /* 0x000fee0000000200 */
        /* <DEDUP_REMOVED lines=282> */
.L_x_6421:
        /* <DEDUP_REMOVED lines=29> */
.L_x_6420:
        /* <DEDUP_REMOVED lines=409> */
.L_x_6418:
        /* <DEDUP_REMOVED lines=12> */
[----:B------:R-:W-:Y:S02]  /*d5b0*/  LOP3.LUT R10, R9, 0x7c00, R10, 0xf8, !PT ;  /* 0x00007c00090a7812 */ /* 0x000fe400078ef80a */
[----:B------:R-:W-:Y:S02]  /*d5c0*/  LOP3.LUT R5, R12, 0x38, R5, 0xf8, !PT ;  /* 0x000000380c057812 */ /* 0x000fe400078ef805 */
[----:B------:R-:W-:Y:S02]  /*d5d0*/  SHF.R.U32.HI R12, RZ, 0x1, R182 ;  /* 0x00000001ff0c7819 */ /* 0x000fe400000116b6 */
[----:B------:R-:W-:Y:S02]  /*d5e0*/  LOP3.LUT R5, R10, R5, RZ, 0xfc, !PT ;  /* 0x000000050a057212 */ /* 0x000fe400078efcff */
[----:B------:R-:W-:Y:S02]  /*d5f0*/  MOV R13, 0x20 ;  /* 0x00000020000d7802 */ /* 0x000fe40000000f00 */
[----:B------:R-:W-:Y:S01]  /*d600*/  MOV R15, 0x40 ;  /* 0x00000040000f7802 */ /* 0x000fe20000000f00 */
[----:B-1----:R-:W-:Y:S01]  /*d610*/  FADD.FTZ R4, R3, R190 ;  /* 0x000000be03047221 */ /* 0x002fe20000010000 */
[----:B------:R-:W-:-:S02]  /*d620*/  SHF.L.U32 R3, R182, 0x2, RZ ;  /* 0x00000002b6037819 */ /* 0x000fc400000006ff */
[----:B------:R-:W-:Y:S01]  /*d630*/  SHF.R.U32.HI R37, RZ, 0x2, R182 ;  /* 0x00000002ff257819 */ /* 0x000fe200000116b6 */
[----:B--2---:R-:W-:Y:S01]  /*d640*/  FADD.FTZ R11, R6, R191 ;  /* 0x000000bf060b7221 */ /* 0x004fe20000010000 */
[----:B------:R-:W1:Y:S01]  /*d650*/  SHFL.BFLY PT, R7, R4, 0x1, 0x1f ;  /* 0x0c201f0004077f89 */ /* 0x000e6200000e0000 */
[----:B------:R-:W-:Y:S02]  /*d660*/  LOP3.LUT R9, R3, 0x1f8, RZ, 0xc0, !PT ;  /* 0x000001f803097812 */ /* 0x000fe400078ec0ff */
[----:B------:R-:W-:Y:S01]  /*d670*/  SEL R13, R13, 0xffffffe0, !P2 ;  /* 0xffffffe00d0d7807 */ /* 0x000fe20005000000 */
[----:B------:R-:W2:Y:S01]  /*d680*/  SHFL.BFLY PT, R6, R11, 0x1, 0x1f ;  /* 0x0c201f000b067f89 */ /* 0x000ea200000e0000 */
[----:B------:R-:W-:Y:S02]  /*d690*/  LOP3.LUT R9, R9, 0x38, R12, 0x78, !PT ;  /* 0x0000003809097812 */ /* 0x000fe400078e780c */
[----:B------:R-:W-:Y:S02]  /*d6a0*/  LOP3.LUT R12, R12, 0x30, RZ, 0xc0, !PT ;  /* 0x000000300c0c7812 */ /* 0x000fe400078ec0ff */
        /* <DEDUP_REMOVED lines=109> */
.L_x_6424:
[----:B------:R-:W-:Y:S05]  /*dd80*/  BSYNC.RECONVERGENT B0 ;  /* 0x0000000000007941 */ /* 0x000fea0003800200 */
.L_x_6423:
        /* <DEDUP_REMOVED lines=31> */
.L_x_6425:
        /* <DEDUP_REMOVED lines=16> */
.L_x_7193:


//--------------------- .text._ZN5flash24flash_fwd_splitkv_kernelI23Flash_fwd_kernel_traitsILi64ELi64ELi128ELi4ELb0ELb0EN7cutlass6half_tE19Flash_kernel_traitsILi64ELi64ELi128ELi4ES3_EELb1ELb0ELb1ELb0ELb0ELb0ELb1ELb0EEEvNS_16Flash_fwd_paramsE --------------------------
	.section	.text._ZN5flash24flash_fwd_splitkv_kernelI23Flash_fwd_kernel_traitsILi64ELi64ELi128ELi4ELb0ELb0EN7cutlass6half_tE19Flash_kernel_traitsILi64ELi64ELi128ELi4ES3_EELb1ELb0ELb1ELb0ELb0ELb0ELb1ELb0EEEvNS_16Flash_fwd_paramsE,"ax",@progbits
	.align	128
        .global         _ZN5flash24flash_fwd_splitkv_kernelI23Flash_fwd_kernel_traitsILi64ELi64ELi128ELi4ELb0ELb0EN7cutlass6half_tE19Flash_kernel_traitsILi64ELi64ELi128ELi4ES3_EELb1ELb0ELb1ELb0ELb0ELb0ELb1ELb0EEEvNS_16Flash_fwd_paramsE
        .type           _ZN5flash24flash_fwd_splitkv_kernelI23Flash_fwd_kernel_traitsILi64ELi64ELi128ELi4ELb0ELb0EN7cutlass6half_tE19Flash_kernel_traitsILi64ELi64ELi128ELi4ES3_EELb1ELb0ELb1ELb0ELb0ELb0ELb1ELb0EEEvNS_16Flash_fwd_paramsE,@function
        .size           _ZN5flash24flash_fwd_splitkv_kernelI23Flash_fwd_kernel_traitsILi64ELi64ELi128ELi4ELb0ELb0EN7cutlass6half_tE19Flash_kernel_traitsILi64ELi64ELi128ELi4ES3_EELb1ELb0ELb1ELb0ELb0ELb0ELb1ELb0EEEvNS_16Flash_fwd_paramsE,(.L_x_7194 - _ZN5flash24flash_fwd_splitkv_kernelI23Flash_fwd_kernel_traitsILi64ELi64ELi128ELi4ELb0ELb0EN7cutlass6half_tE19Flash_kernel_traitsILi64ELi64ELi128ELi4ES3_EELb1ELb0ELb1ELb0ELb0ELb0ELb1ELb0EEEvNS_16Flash_fwd_paramsE)
        .other          _ZN5flash24flash_fwd_splitkv_kernelI23Flash_fwd_kernel_traitsILi64ELi64ELi128ELi4ELb0ELb0EN7cutlass6half_tE19Flash_kernel_traitsILi64ELi64ELi128ELi4ES3_EELb1ELb0ELb1ELb0ELb0ELb0ELb1ELb0EEEvNS_16Flash_fwd_paramsE,@"STO_CUDA_ENTRY STV_DEFAULT"
_ZN5flash24flash_fwd_splitkv_kernelI23Flash_fwd_kernel_traitsILi64ELi64ELi128ELi4ELb0ELb0EN7cutlass6half_tE19Flash_kernel_traitsILi64ELi64ELi128ELi4ES3_EELb1ELb0ELb1ELb0ELb0ELb0ELb1ELb0EEEvNS_16Flash_fwd_paramsE:
.text._ZN5flash24flash_fwd_splitkv_kernelI23Flash_fwd_kernel_traitsILi64ELi64ELi128ELi4ELb0ELb0EN7cutlass6half_tE19Flash_kernel_traitsILi64ELi64ELi128ELi4ES3_EELb1ELb0ELb1ELb0ELb0ELb0ELb1ELb0EEEvNS_16Flash_fwd_paramsE:
[----:B------:R-:W-:Y:S08]  /*0000*/  LDC R1, c[0x0][0x37c] ;  /* 0x0000df00ff017b82 */ /* 0x000ff00000000800 */
[----:B------:R-:W1:Y:S01]  /*0010*/  LDC R11, c[0x0][0x3e0] ;  /* 0x0000f800ff0b7b82 */ /* 0x000e620000000800 */
[----:B------:R-:W2:Y:S01]  /*0020*/  S2R R24, SR_CTAID.Z ;  /* 0x0000000000187919 */ /* 0x000ea20000002700 */
[----:B------:R-:W3:Y:S01]  /*0030*/  LDCU.64 UR16, c[0x0][0x358] ;  /* 0x00006b00ff1077ac */ /* 0x000ee20008000a00 */
        /* <DEDUP_REMOVED lines=9> */
[----:B------:R-:W-:Y:S01]  /*00d0*/  IMAD.HI.U32 R5, R3, R5, R2 ;  /* 0x0000000503057227 */ /* 0x000fe200078e0002 */
[----:B------:R-:W1:Y:S01]  /*00e0*/  LDCU.U8 UR6, c[0x0][0x532] ;  /* 0x0000a640ff0677ac */ /* 0x000e620008000000 */
[----:B------:R-:W3:Y:S04]  /*00f0*/  LDC.64 R2, c[0x0][0x460] ;  /* 0x00011800ff027b82 */ /* 0x000ee80000000a00 */
[----:B--2---:R-:W-:-:S04]  /*0100*/  IMAD.HI.U32 R165, R5, R24, RZ ;  /* 0x0000001805a57227 */ /* 0x004fc800078e00ff */
[----:B------:R-:W-:Y:S01]  /*0110*/  IMAD.MOV R0, RZ, RZ, -R165 ;  /* 0x000000ffff007224 */ /* 0x000fe200078e0aa5 */
[----:B------:R-:W2:Y:S03]  /*0120*/  LDC.64 R4, c[0x0][0x460] ;  /* 0x00011800ff047b82 */ /* 0x000ea60000000a00 */
[----:B------:R-:W-:-:S05]  /*0130*/  IMAD R0, R11, R0, R24 ;  /* 0x000000000b007224 */ /* 0x000fca00078e0218 */
[----:B------:R-:W-:Y:S02]  /*0140*/  ISETP.GE.U32.AND P0, PT, R0, R11, PT ;  /* 0x0000000b0000720c */ /* 0x000fe40003f06070 */
[----:B-1----:R-:W-:Y:S01]  /*0150*/  ISETP.NE.AND P5, PT, RZ, UR6, PT ;  /* 0x00000006ff007c0c */ /* 0x002fe2000bfa5270 */
[----:B------:R-:W-:Y:S01]  /*0160*/  IMAD.MOV.U32 R8, RZ, RZ, -0x1 ;  /* 0xffffffffff087424 */ /* 0x000fe200078e00ff */
[----:B---3--:R-:W-:-:S04]  /*0170*/  ISETP.NE.U32.AND P4, PT, R2, RZ, PT ;  /* 0x000000ff0200720c */ /* 0x008fc80003f85070 */
[----:B------:R-:W-:-:S05]  /*0180*/  ISETP.NE.AND.EX P4, PT, R3, RZ, PT, P4 ;  /* 0x000000ff0300720c */ /* 0x000fca0003f85340 */
[----:B------:R-:W-:Y:S02]  /*0190*/  @P0 IMAD.IADD R0, R0, 0x1, -R11 ;  /* 0x0000000100000824 */ /* 0x000fe400078e0a0b */
[----:B------:R-:W-:Y:S01]  /*01a0*/  @P0 VIADD R165, R165, 0x1 ;  /* 0x00000001a5a50836 */ /* 0x000fe20000000000 */
[----:B------:R-:W-:Y:S01]  /*01b0*/  ISETP.NE.U32.AND P0, PT, R2, RZ, PT ;  /* 0x000000ff0200720c */ /* 0x000fe20003f05070 */
[----:B------:R-:W-:Y:S01]  /*01c0*/  IMAD.MOV.U32 R2, RZ, RZ, -0x1 ;  /* 0xffffffffff027424 */ /* 0x000fe200078e00ff */
[----:B------:R-:W-:Y:S02]  /*01d0*/  ISETP.GE.U32.AND P2, PT, R0, R11, PT ;  /* 0x0000000b0000720c */ /* 0x000fe40003f46070 */
[----:B------:R-:W-:-:S11]  /*01e0*/  ISETP.NE.AND.EX P0, PT, R3, RZ, PT, P0 ;  /* 0x000000ff0300720c */ /* 0x000fd60003f05300 */
[----:B------:R-:W-:Y:S01]  /*01f0*/  @P2 VIADD R165, R165, 0x1 ;  /* 0x00000001a5a52836 */ /* 0x000fe20000000000 */
[----:B------:R-:W-:-:S05]  /*0200*/  @!P1 LOP3.LUT R165, RZ, R11, RZ, 0x33, !PT ;  /* 0x0000000bffa59212 */ /* 0x000fca00078e33ff */
[C---:B--2---:R-:W-:Y:S02]  /*0210*/  IMAD.WIDE.U32 R12, R165.reuse, 0x4, R4 ;  /* 0x00000004a50c7825 */ /* 0x044fe400078e0004 */
[----:B------:R-:W1:Y:S02]  /*0220*/  LDC.64 R4, c[0x0][0x468] ;  /* 0x00011a00ff047b82 */ /* 0x000e640000000a00 */
[----:B------:R-:W-:Y:S01]  /*0230*/  IMAD.SHL.U32 R9, R165, 0x4, RZ ;  /* 0x00000004a5097824 */ /* 0x000fe200078e00ff */
[----:B------:R-:W-:Y:S01]  /*0240*/  SHF.R.U32.HI R10, RZ, 0x1e, R165 ;  /* 0x0000001eff0a7819 */ /* 0x000fe200000116a5 */
[----:B------:R-:W5:Y:S01]  /*0250*/  @P0 LDG.E R2, desc[UR16][R12.64] ;  /* 0x000000100c020981 */ /* 0x000f62000c1e1900 */
[----:B----4-:R-:W-:-:S03]  /*0260*/  ISETP.NE.U32.AND P3, PT, RZ, UR4, PT ;  /* 0x00000004ff007c0c */ /* 0x010fc6000bf65070 */
[----:B------:R2:W5:Y:S01]  /*0270*/  @P4 LDG.E R7, desc[UR16][R12.64+0x4] ;  /* 0x000004100c074981 */ /* 0x000562000c1e1900 */
[----:B------:R-:W-:-:S13]  /*0280*/  ISETP.NE.AND.EX P3, PT, RZ, UR5, PT, P3 ;  /* 0x00000005ff007c0c */ /* 0x000fda000bf65330 */
[----:B------:R-:W-:Y:S02]  /*0290*/  @P3 IADD3 R16, P0, PT, R9, UR4, RZ ;  /* 0x0000000409103c10 */ /* 0x000fe4000ff1e0ff */
[C---:B-1----:R-:W-:Y:S02]  /*02a0*/  ISETP.EQ.U32.AND P6, PT, R4.reuse, RZ, PT ;  /* 0x000000ff0400720c */ /* 0x042fe40003fc2070 */
[----:B------:R-:W-:Y:S02]  /*02b0*/  ISETP.NE.U32.AND P2, PT, R4, RZ, PT ;  /* 0x000000ff0400720c */ /* 0x000fe40003f45070 */
[----:B------:R-:W-:Y:S02]  /*02c0*/  ISETP.EQ.OR.EX P6, PT, R5, RZ, !P5, P6 ;  /* 0x000000ff0500720c */ /* 0x000fe40006fc2760 */
[----:B------:R-:W-:Y:S02]  /*02d0*/  IADD3 R4, P1, PT, R9, R4, RZ ;  /* 0x0000000409047210 */ /* 0x000fe40007f3e0ff */
[----:B------:R-:W-:Y:S01]  /*02e0*/  ISETP.NE.AND.EX P2, PT, R5, RZ, PT, P2 ;  /* 0x000000ff0500720c */ /* 0x000fe20003f45320 */
[----:B--2---:R-:W1:Y:S01]  /*02f0*/  S2R R13, SR_CTAID.X ;  /* 0x00000000000d7919 */ /* 0x004e620000002500 */
[C---:B------:R-:W-:Y:S01]  /*0300*/  @P3 IADD3.X R17, PT, PT, R10.reuse, UR5, RZ, P0, !PT ;  /* 0x000000050a113c10 */ /* 0x040fe200087fe4ff */
[----:B------:R-:W-:-:S06]  /*0310*/  IMAD.X R5, R10, 0x1, R5, P1 ;  /* 0x000000010a057824 */ /* 0x000fcc00008e0605 */
[----:B------:R2:W5:Y:S04]  /*0320*/  @!P6 LDG.E R8, desc[UR16][R4.64] ;  /* 0x000000100408e981 */ /* 0x000568000c1e1900 */
[----:B------:R-:W3:Y:S01]  /*0330*/  @!P2 LDC R14, c[0x0][0x438] ;  /* 0x00010e00ff0eab82 */ /* 0x000ee20000000800 */
[----:B------:R-:W-:Y:S05]  /*0340*/  @!P2 BRA `(.L_x_6426) ;  /* 0x00000000000ca947 */ /* 0x000fea0003800000 */
[----:B------:R-:W3:Y:S02]  /*0350*/  @P5 LDG.E R3, desc[UR16][R4.64+0x4] ;  /* 0x0000041004035981 */ /* 0x000ee4000c1e1900 */
[----:B---3-5:R-:W-:-:S06]  /*0360*/  @P5 IADD3 R14, PT, PT, R3, -R8, RZ ;  /* 0x80000008030e5210 */ /* 0x028fcc0007ffe0ff */
[----:B------:R4:W5:Y:S02]  /*0370*/  @!P5 LDG.E R14, desc[UR16][R4.64] ;  /* 0x00000010040ed981 */ /* 0x000964000c1e1900 */
.L_x_6426:
[----:B------:R-:W1:Y:S01]  /*0380*/  LDCU.64 UR4, c[0x0][0x478] ;  /* 0x00008f00ff0477ac */ /* 0x000e620008000a00 */
[----:B--2-4-:R-:W-:-:S06]  /*0390*/  IMAD.MOV.U32 R5, RZ, RZ, RZ ;  /* 0x000000ffff057224 */ /* 0x014fcc00078e00ff */
[----:B------:R2:W5:Y:S01]  /*03a0*/  @P3 LDG.E R5, desc[UR16][R16.64] ;  /* 0x0000001010053981 */ /* 0x000562000c1e1900 */
[----:B-1----:R-:W-:-:S04]  /*03b0*/  ISETP.NE.U32.AND P0, PT, RZ, UR4, PT ;  /* 0x00000004ff007c0c */ /* 0x002fc8000bf05070 */
[----:B------:R-:W-:-:S13]  /*03c0*/  ISETP.NE.AND.EX P0, PT, RZ, UR5, PT, P0 ;  /* 0x00000005ff007c0c */ /* 0x000fda000bf05300 */
[----:B------:R-:W-:-:S04]  /*03d0*/  @P0 IADD3 R136, P1, PT, R9, UR4, RZ ;  /* 0x0000000409880c10 */ /* 0x000fc8000ff3e0ff */
[----:B------:R-:W-:-:S05]  /*03e0*/  @P0 IADD3.X R137, PT, PT, R10, UR5, RZ, P1, !PT ;  /* 0x000000050a890c10 */ /* 0x000fca0008ffe4ff */
[----:B------:R2:W5:Y:S01]  /*03f0*/  @P0 LDG.E R136, desc[UR16][R136.64] ;  /* 0x0000001088880981 */ /* 0x000562000c1e1900 */
[----:B------:R-:W1:Y:S01]  /*0400*/  @!P4 LDC R3, c[0x0][0x434] ;  /* 0x00010d00ff03cb82 */ /* 0x000e620000000800 */
[----:B------:R-:W-:Y:S02]  /*0410*/  IMAD.SHL.U32 R164, R13, 0x40, RZ ;  /* 0x000000400da47824 */ /* 0x000fe400078e00ff */
[----:B-----5:R-:W-:-:S05]  /*0420*/  @P4 IMAD.IADD R3, R7, 0x1, -R2 ;  /* 0x0000000107034824 */ /* 0x020fca00078e0a02 */
[----:B-1----:R-:W-:-:S13]  /*0430*/  ISETP.GT.AND P1, PT, R3, R164, PT ;  /* 0x000000a40300720c */ /* 0x002fda0003f24270 */
[----:B--2---:R-:W-:Y:S05]  /*0440*/  @!P1 EXIT ;  /* 0x000000000000994d */ /* 0x004fea0003800000 */
[----:B------:R-:W1:Y:S01]  /*0450*/  LDC R0, c[0x0][0x374] ;  /* 0x0000dd00ff007b82 */ /* 0x000e620000000800 */
[----:B------:R-:W2:Y:S01]  /*0460*/  LDCU UR14, c[0x0][0x508] ;  /* 0x0000a100ff0e77ac */ /* 0x000ea20008000800 */
[----:B------:R-:W-:Y:S02]  /*0470*/  @P0 IMAD.IADD R136, R136, 0x1, -R5 ;  /* 0x0000000188880824 */ /* 0x000fe400078e0a05 */
[----:B------:R-:W-:-:S04]  /*0480*/  IMAD.MOV R25, RZ, RZ, -R165 ;  /* 0x000000ffff197224 */ /* 0x000fc800078e0aa5 */
[----:B------:R-:W4:Y:S01]  /*0490*/  LDC R4, c[0x0][0x438] ;  /* 0x00010e00ff047b82 */ /* 0x000f220000000800 */
[----:B------:R-:W-:-:S07]  /*04a0*/  IMAD R24, R11, R25, R24 ;  /* 0x000000190b187224 */ /* 0x000fce00078e0218 */
[----:B------:R-:W5:Y:S01]  /*04b0*/  @!P0 LDC R16, c[0x0][0x43c] ;  /* 0x00010f00ff108b82 */ /* 0x000f620000000800 */
[-C--:B-1----:R-:W-:Y:S02]  /*04c0*/  IABS R15, R0.reuse ;  /* 0x00000000000f7213 */ /* 0x082fe40000000000 */
[----:B------:R-:W-:Y:S02]  /*04d0*/  IABS R19, R0 ;  /* 0x0000000000137213 */ /* 0x000fe40000000000 */
        /* <DEDUP_REMOVED lines=18> */
[----:B------:R-:W4:Y:S04]  /*0600*/  @!P0 LDC.64 R6, c[0x0][0x488] ;  /* 0x00012200ff068b82 */ /* 0x000f280000000a00 */
[----:B------:R-:W-:-:S04]  /*0610*/  IMAD.HI.U32 R12, R21, R18, RZ ;  /* 0x00000012150c7227 */ /* 0x000fc800078e00ff */
[----:B------:R-:W-:-:S05]  /*0620*/  IMAD R18, R12, R19, R18 ;  /* 0x000000130c127224 */ /* 0x000fca00078e0212 */
[----:B------:R-:W-:Y:S02]  /*0630*/  ISETP.GT.U32.AND P2, PT, R15, R18, PT ;  /* 0x000000120f00720c */ /* 0x000fe40003f44070 */
[----:B----4-:R-:W-:Y:S01]  /*0640*/  @!P0 ISETP.NE.U32.AND P3, PT, R6, RZ, PT ;  /* 0x000000ff0600820c */ /* 0x010fe20003f65070 */
[----:B------:R-:W-:-:S10]  /*0650*/  VIADD R6, R13, 0x1 ;  /* 0x000000010d067836 */ /* 0x000fd40000000000 */
[----:B------:R-:W-:Y:S01]  /*0660*/  @!P2 IMAD.IADD R18, R18, 0x1, -R15 ;  /* 0x000000011212a824 */ /* 0x000fe200078e0a0f */
[----:B------:R-:W-:Y:S01]  /*0670*/  @!P0 ISETP.NE.AND.EX P3, PT, R7, RZ, PT, P3 ;  /* 0x000000ff0700820c */ /* 0x000fe20003f65330 */
[----:B------:R-:W-:Y:S01]  /*0680*/  @!P2 VIADD R12, R12, 0x1 ;  /* 0x000000010c0ca836 */ /* 0x000fe20000000000 */
[----:B------:R-:W-:Y:S01]  /*0690*/  ISETP.NE.AND P2, PT, R0, RZ, PT ;  /* 0x000000ff0000720c */ /* 0x000fe20003f45270 */
[----:B------:R-:W-:Y:S01]  /*06a0*/  IMAD R7, R6, 0x40, -R3 ;  /* 0x0000004006077824 */ /* 0x000fe200078e0a03 */
[----:B------:R-:W-:Y:S02]  /*06b0*/  ISETP.GE.U32.AND P4, PT, R18, R15, PT ;  /* 0x0000000f1200720c */ /* 0x000fe40003f86070 */
[----:B-----5:R-:W-:-:S04]  /*06c0*/  @!P0 SEL R16, R16, RZ, P3 ;  /* 0x000000ff10108207 */ /* 0x020fc80001800000 */
[----:B---3--:R-:W-:-:S05]  /*06d0*/  @!P0 IADD3 R136, PT, PT, R16, R14, -R5 ;  /* 0x0000000e10888210 */ /* 0x008fca0007ffe805 */
[----:B------:R-:W-:Y:S02]  /*06e0*/  VIADD R14, R136, 0x7f ;  /* 0x0000007f880e7836 */ /* 0x000fe40000000000 */
[----:B------:R-:W-:-:S03]  /*06f0*/  @P4 VIADD R12, R12, 0x1 ;  /* 0x000000010c0c4836 */ /* 0x000fc60000000000 */
[----:B--2---:R-:W-:Y:S01]  /*0700*/  IADD3 R6, PT, PT, R14, UR14, R7 ;  /* 0x0000000e0e067c10 */ /* 0x004fe2000fffe007 */
[----:B------:R-:W-:Y:S01]  /*0710*/  @!P1 IMAD.MOV R12, RZ, RZ, -R12 ;  /* 0x000000ffff0c9224 */ /* 0x000fe200078e0a0c */
[----:B------:R-:W-:Y:S02]  /*0720*/  SHF.R.S32.HI R7, RZ, 0x1f, R14 ;  /* 0x0000001fff077819 */ /* 0x000fe4000001140e */
[----:B------:R-:W-:Y:S02]  /*0730*/  @!P2 LOP3.LUT R12, RZ, R0, RZ, 0x33, !PT ;  /* 0x00000000ff0ca212 */ /* 0x000fe400078e33ff */
[----:B------:R-:W-:Y:S01]  /*0740*/  SHF.R.S32.HI R15, RZ, 0x1f, R6 ;  /* 0x0000001fff0f7819 */ /* 0x000fe20000011406 */
[----:B------:R-:W2:Y:S01]  /*0750*/  S2R R0, SR_TID.X ;  /* 0x0000000000007919 */ /* 0x000ea20000002100 */
        /* <DEDUP_REMOVED lines=8> */
[----:B------:R-:W-:Y:S05]  /*07e0*/  @!P0 BRA `(.L_x_6427) ;  /* 0x0000000400248947 */ /* 0x000fea0003800000 */
[----:B------:R-:W1:Y:S01]  /*07f0*/  LDC.64 R6, c[0x0][0x430] ;  /* 0x00010c00ff067b82 */ /* 0x000e620000000a00 */
[----:B------:R-:W3:Y:S01]  /*0800*/  LDCU UR7, c[0x0][0x44c] ;  /* 0x00008980ff0777ac */ /* 0x000ee20008000800 */
[----:B--2---:R-:W-:Y:S01]  /*0810*/  SHF.R.U32.HI R14, RZ, 0x4, R0 ;  /* 0x00000004ff0e7819 */ /* 0x004fe20000011600 */
[----:B------:R-:W-:Y:S01]  /*0820*/  IMAD.IADD R3, R3, 0x1, -R164 ;  /* 0x0000000103037824 */ /* 0x000fe200078e0aa4 */
[----:B------:R-:W2:Y:S03]  /*0830*/  LDCU UR6, c[0x0][0x440] ;  /* 0x00008800ff0677ac */ /* 0x000ea60008000800 */
[C---:B------:R-:W-:Y:S01]  /*0840*/  VIADD R12, R14.reuse, 0x10 ;  /* 0x000000100e0c7836 */ /* 0x040fe20000000000 */
[----:B------:R-:W4:Y:S01]  /*0850*/  LDCU.64 UR4, c[0x0][0x3f8] ;  /* 0x00007f00ff0477ac */ /* 0x000f220008000a00 */
[C---:B------:R-:W-:Y:S02]  /*0860*/  VIADD R10, R14.reuse, 0x18 ;  /* 0x000000180e0a7836 */ /* 0x040fe40000000000 */
[----:B------:R-:W-:-:S02]  /*0870*/  VIADD R8, R14, 0x20 ;  /* 0x000000200e087836 */ /* 0x000fc40000000000 */
[----:B-1----:R-:W-:Y:S02]  /*0880*/  IMAD R6, R4, R6, R165 ;  /* 0x0000000604067224 */ /* 0x002fe400078e02a5 */
[----:B------:R-:W-:Y:S02]  /*0890*/  IMAD.SHL.U32 R4, R0, 0x4, RZ ;  /* 0x0000000400047824 */ /* 0x000fe400078e00ff */
[----:B------:R-:W-:Y:S02]  /*08a0*/  IMAD R6, R6, R11, R24 ;  /* 0x0000000b06067224 */ /* 0x000fe400078e0218 */
[----:B------:R-:W-:Y:S01]  /*08b0*/  VIADD R0, R14, 0x8 ;  /* 0x000000080e007836 */ /* 0x000fe20000000000 */
[----:B------:R-:W-:Y:S01]  /*08c0*/  LOP3.LUT R2, R4, 0xffc, RZ, 0xc0, !PT ;  /* 0x00000ffc04027812 */ /* 0x000fe200078ec0ff */
[----:B------:R-:W-:Y:S01]  /*08d0*/  IMAD R7, R6, R7, R164 ;  /* 0x0000000706077224 */ /* 0x000fe200078e02a4 */
[----:B------:R-:W-:Y:S01]  /*08e0*/  LOP3.LUT R4, R4, 0x3c, RZ, 0xc0, !PT ;  /* 0x0000003c04047812 */ /* 0x000fe200078ec0ff */
[----:B------:R-:W-:-:S02]  /*08f0*/  VIADD R6, R14, 0x28 ;  /* 0x000000280e067836 */ /* 0x000fc40000000000 */
[----:B---3--:R-:W-:Y:S01]  /*0900*/  IMAD R5, R7, UR7, RZ ;  /* 0x0000000707057c24 */ /* 0x008fe2000f8e02ff */
[C---:B--2---:R-:W-:Y:S02]  /*0910*/  ISETP.GE.AND P1, PT, R4.reuse, UR6, PT ;  /* 0x0000000604007c0c */ /* 0x044fe4000bf26270 */
[----:B------:R-:W-:Y:S01]  /*0920*/  ISETP.NE.AND P6, PT, R4, RZ, PT ;  /* 0x000000ff0400720c */ /* 0x000fe20003fc5270 */
[----:B------:R-:W-:Y:S01]  /*0930*/  VIADD R4, R14, 0x30 ;  /* 0x000000300e047836 */ /* 0x000fe20000000000 */
[C---:B------:R-:W-:Y:S02]  /*0940*/  IADD3 R2, P0, PT, R5.reuse, R2, RZ ;  /* 0x0000000205027210 */ /* 0x040fe40007f1e0ff */
[----:B------:R-:W-:Y:S02]  /*0950*/  ISETP.GE.OR P5, PT, R12, R3, P1 ;  /* 0x000000030c00720c */ /* 0x000fe40000fa6670 */
[----:B------:R-:W-:Y:S02]  /*0960*/  LEA.HI.X.SX32 R5, R5, RZ, 0x1, P0 ;  /* 0x000000ff05057211 */ /* 0x000fe400000f0eff */
[----:B----4-:R-:W-:-:S02]  /*0970*/  LEA R16, P0, R2, UR4, 0x2 ;  /* 0x0000000402107c11 */ /* 0x010fc4000f8010ff */
[-C--:B------:R-:W-:Y:S02]  /*0980*/  ISETP.GE.OR P3, PT, R14, R3.reuse, P1 ;  /* 0x000000030e00720c */ /* 0x080fe40000f66670 */
[----:B------:R-:W-:Y:S01]  /*0990*/  LEA.HI.X R17, R2, UR5, R5, 0x2, P0 ;  /* 0x0000000502117c11 */ /* 0x000fe200080f1405 */
[----:B------:R-:W1:Y:S01]  /*09a0*/  LDCU.64 UR4, c[0x0][0x428] ;  /* 0x00008500ff0477ac */ /* 0x000e620008000a00 */
[-C--:B------:R-:W-:Y:S01]  /*09b0*/  ISETP.GE.OR P2, PT, R0, R3.reuse, P1 ;  /* 0x000000030000720c */ /* 0x080fe20000f46670 */
[----:B------:R-:W-:Y:S01]  /*09c0*/  VIADD R2, R14, 0x38 ;  /* 0x000000380e027836 */ /* 0x000fe20000000000 */
[-C--:B------:R-:W-:Y:S01]  /*09d0*/  ISETP.GE.OR P0, PT, R10, R3.reuse, P1 ;  /* 0x000000030a00720c */ /* 0x080fe20000f06670 */
[----:B------:R-:W-:Y:S01]  /*09e0*/  @!P5 STG.E.128 desc[UR16][R16.64+0x1000], RZ ;  /* 0x001000ff1000d986 */ /* 0x000fe2000c101d10 */
[-C--:B------:R-:W-:Y:S02]  /*09f0*/  ISETP.GE.OR P4, PT, R8, R3.reuse, P1 ;  /* 0x000000030800720c */ /* 0x080fe40000f86670 */
[----:B------:R-:W-:-:S03]  /*0a00*/  ISETP.GE.OR P5, PT, R0, R3, P6 ;  /* 0x000000030000720c */ /* 0x000fc600037a6670 */
[----:B------:R-:W-:Y:S01]  /*0a10*/  @!P3 STG.E.128 desc[UR16][R16.64], RZ ;  /* 0x000000ff1000b986 */ /* 0x000fe2000c101d10 */
[----:B------:R-:W-:-:S03]  /*0a20*/  ISETP.GE.OR P3, PT, R6, R3, P1 ;  /* 0x000000030600720c */ /* 0x000fc60000f66670 */
[----:B------:R-:W-:Y:S01]  /*0a30*/  @!P2 STG.E.128 desc[UR16][R16.64+0x800], RZ ;  /* 0x000800ff1000a986 */ /* 0x000fe2000c101d10 */
[-C--:B------:R-:W-:Y:S02]  /*0a40*/  ISETP.GE.OR P2, PT, R4, R3.reuse, P1 ;  /* 0x000000030400720c */ /* 0x080fe40000f46670 */
[-C--:B------:R-:W-:Y:S01]  /*0a50*/  ISETP.GE.OR P1, PT, R2, R3.reuse, P1 ;  /* 0x000000030200720c */ /* 0x080fe20000f26670 */
[----:B------:R-:W-:Y:S01]  /*0a60*/  @!P0 STG.E.128 desc[UR16][R16.64+0x1800], RZ ;  /* 0x001800ff10008986 */ /* 0x000fe2000c101d10 */
[C---:B------:R-:W-:Y:S01]  /*0a70*/  IADD3 R0, P0, PT, R7.reuse, R14, RZ ;  /* 0x0000000e07007210 */ /* 0x040fe20007f1e0ff */
[----:B------:R-:W-:Y:S02]  /*0a80*/  @!P5 IMAD.MOV.U32 R5, RZ, RZ, -0x800000 ;  /* 0xff800000ff05d424 */ /* 0x000fe400078e00ff */
[----:B------:R-:W-:Y:S01]  /*0a90*/  @!P4 STG.E.128 desc[UR16][R16.64+0x2000], RZ ;  /* 0x002000ff1000c986 */ /* 0x000fe2000c101d10 */
[----:B------:R-:W-:Y:S02]  /*0aa0*/  ISETP.GE.OR P4, PT, R12, R3, P6 ;  /* 0x000000030c00720c */ /* 0x000fe40003786670 */
[----:B------:R-:W-:Y:S01]  /*0ab0*/  LEA.HI.X.SX32 R7, R7, RZ, 0x1, P0 ;  /* 0x000000ff07077211 */ /* 0x000fe200000f0eff */
[----:B------:R-:W-:Y:S01]  /*0ac0*/  @!P3 STG.E.128 desc[UR16][R16.64+0x2800], RZ ;  /* 0x002800ff1000b986 */ /* 0x000fe2000c101d10 */
[----:B-1----:R-:W-:-:S02]  /*0ad0*/  LEA R12, P0, R0, UR4, 0x2 ;  /* 0x00000004000c7c11 */ /* 0x002fc4000f8010ff */
[-C--:B------:R-:W-:Y:S01]  /*0ae0*/  ISETP.GE.OR P3, PT, R10, R3.reuse, P6 ;  /* 0x000000030a00720c */ /* 0x080fe20003766670 */
[----:B------:R-:W-:Y:S01]  /*0af0*/  @!P2 STG.E.128 desc[UR16][R16.64+0x3000], RZ ;  /* 0x003000ff1000a986 */ /* 0x000fe2000c101d10 */
[----:B------:R-:W-:Y:S02]  /*0b00*/  LEA.HI.X R13, R0, UR5, R7, 0x2, P0 ;  /* 0x00000005000d7c11 */ /* 0x000fe400080f1407 */
        /* <DEDUP_REMOVED lines=14> */
[----:B------:R2:W-:Y:S04]  /*0bf0*/  @!P2 STG.E desc[UR16][R12.64+0x80], R11 ;  /* 0x0000800b0c00a986 */ /* 0x0005e8000c101910 */
[----:B------:R2:W-:Y:S01]  /*0c00*/  @!P1 STG.E desc[UR16][R12.64+0xa0], R9 ;  /* 0x0000a0090c009986 */ /* 0x0005e2000c101910 */
[----:B-1----:R-:W-:-:S03]  /*0c10*/  @!P5 IMAD.MOV.U32 R17, RZ, RZ, -0x800000 ;  /* 0xff800000ff11d424 */ /* 0x002fc600078e00ff */
[----:B------:R2:W-:Y:S04]  /*0c20*/  @!P0 STG.E desc[UR16][R12.64+0xc0], R7 ;  /* 0x0000c0070c008986 */ /* 0x0005e8000c101910 */
[----:B------:R2:W-:Y:S01]  /*0c30*/  @!P5 STG.E desc[UR16][R12.64], R17 ;  /* 0x000000110c00d986 */ /* 0x0005e2000c101910 */
[----:B------:R-:W-:Y:S05]  /*0c40*/  @P6 EXIT ;  /* 0x000000000000694d */ /* 0x000fea0003800000 */
[----:B------:R-:W-:-:S05]  /*0c50*/  MOV R3, 0xff800000 ;  /* 0xff80000000037802 */ /* 0x000fca0000000f00 */
[----:B------:R-:W-:Y:S01]  /*0c60*/  STG.E desc[UR16][R12.64+0xe0], R3 ;  /* 0x0000e0030c007986 */ /* 0x000fe2000c101910 */
[----:B------:R-:W-:Y:S05]  /*0c70*/  EXIT ;  /* 0x000000000000794d */ /* 0x000fea0003800000 */
.L_x_6427:
[----:B------:R-:W1:Y:S01]  /*0c80*/  LDCU.64 UR4, c[0x0][0x4d8] ;  /* 0x00009b00ff0477ac */ /* 0x000e620008000a00 */
[----:B------:R-:W-:Y:S01]  /*0c90*/  MOV R4, R165 ;  /* 0x000000a500047202 */ /* 0x000fe20000000f00 */
[----:B------:R-:W3:Y:S01]  /*0ca0*/  LDCU.64 UR8, c[0x0][0x4e0] ;  /* 0x00009c00ff0877ac */ /* 0x000ee20008000a00 */
[----:B-1----:R-:W-:-:S04]  /*0cb0*/  UISETP.NE.U32.AND UP0, UPT, UR4, URZ, UPT ;  /* 0x000000ff0400728c */ /* 0x002fc8000bf05070 */
[----:B------:R-:W-:-:S09]  /*0cc0*/  UISETP.NE.AND.EX UP0, UPT, UR5, URZ, UPT, UP0 ;  /* 0x000000ff0500728c */ /* 0x000fd2000bf05300 */
[----:B---3--:R-:W-:Y:S05]  /*0cd0*/  BRA.U !UP0, `(.L_x_6428) ;  /* 0x00000001080c7547 */ /* 0x008fea000b800000 */
[----:B------:R-:W-:-:S04]  /*0ce0*/  IADD3 R6, P0, PT, R9, UR4, RZ ;  /* 0x0000000409067c10 */ /* 0x000fc8000ff1e0ff */
[----:B------:R-:W-:-:S05]  /*0cf0*/  IADD3.X R7, PT, PT, R10, UR5, RZ, P0, !PT ;  /* 0x000000050a077c10 */ /* 0x000fca00087fe4ff */
[----:B------:R1:W5:Y:S04]  /*0d00*/  LDG.E R4, desc[UR16][R6.64] ;  /* 0x0000001006047981 */ /* 0x000368000c1e1900 */
.L_x_6428:
[----:B------:R-:W-:-:S04]  /*0d10*/  UISETP.NE.U32.AND UP1, UPT, UR8, URZ, UPT ;  /* 0x000000ff0800728c */ /* 0x000fc8000bf25070 */
[----:B------:R-:W-:-:S09]  /*0d20*/  UISETP.NE.AND.EX UP1, UPT, UR9, URZ, UPT, UP1 ;  /* 0x000000ff0900728c */ /* 0x000fd2000bf25310 */
[----:B------:R-:W-:Y:S05]  /*0d30*/  BRA.U !UP1, `(.L_x_6429) ;  /* 0x00000005098c7547 */ /* 0x000fea000b800000 */
[----:B------:R-:W1:Y:S01]  /*0d40*/  LDC R11, c[0x0][0x4f0] ;  /* 0x00013c00ff0b7b82 */ /* 0x000e620000000800 */
[----:B------:R-:W-:Y:S01]  /*0d50*/  LEA R10, R132, 0xffffff80, 0x7 ;  /* 0xffffff80840a7811 */ /* 0x000fe200078e38ff */
[----:B------:R-:W3:Y:S03]  /*0d60*/  LDCU.64 UR4, c[0x0][0x4e8] ;  /* 0x00009d00ff0477ac */ /* 0x000ee60008000a00 */
[----:B-----5:R-:W-:Y:S01]  /*0d70*/  IABS R4, R10 ;  /* 0x0000000a00047213 */ /* 0x020fe20000000000 */
[----:B------:R-:W4:Y:S01]  /*0d80*/  LDCU.64 UR6, c[0x0][0x3a0] ;  /* 0x00007400ff0677ac */ /* 0x000f220008000a00 */
[----:B------:R-:W2:Y:S01]  /*0d90*/  LDCU.64 UR12, c[0x0][0x3b8] ;  /* 0x00007700ff0c77ac */ /* 0x000ea20008000a00 */
[----:B------:R-:W4:Y:S01]  /*0da0*/  LDCU.64 UR10, c[0x0][0x3c0] ;  /* 0x00007800ff0a77ac */ /* 0x000f220008000a00 */
        /* <DEDUP_REMOVED lines=22> */
[----:B------:R-:W3:Y:S06]  /*0f10*/  LDC R5, c[0x0][0x3e8] ;  /* 0x0000fa00ff057b82 */ /* 0x000eec0000000800 */
[----:B------:R-:W-:Y:S02]  /*0f20*/  @P0 IADD3 R9, PT, PT, R9, 0x1, RZ ;  /* 0x0000000109090810 */ /* 0x000fe40007ffe0ff */
[----:B------:R-:W-:-:S03]  /*0f30*/  LEA R166, P0, R4, UR8, 0x2 ;  /* 0x0000000804a67c11 */ /* 0x000fc6000f8010ff */
[----:B------:R-:W-:Y:S01]  /*0f40*/  @!P1 IMAD.MOV R9, RZ, RZ, -R9 ;  /* 0x000000ffff099224 */ /* 0x000fe200078e0a09 */
[----:B------:R-:W-:Y:S02]  /*0f50*/  LEA.HI.X R167, R4, UR9, R167, 0x2, P0 ;  /* 0x0000000904a77c11 */ /* 0x000fe400080f14a7 */
[----:B------:R-:W-:-:S05]  /*0f60*/  @!P2 LOP3.LUT R9, RZ, R11, RZ, 0x33, !PT ;  /* 0x0000000bff09a212 */ /* 0x000fca00078e33ff */
[----:B------:R-:W-:-:S06]  /*0f70*/  IMAD.WIDE R18, R9, 0x4, R166 ;  /* 0x0000000409127825 */ /* 0x000fcc00078e02a6 */
[----:B------:R-:W4:Y:S01]  /*0f80*/  LDG.E R18, desc[UR16][R18.64] ;  /* 0x0000001012127981 */ /* 0x000f22000c1e1900 */
[----:B---3--:R-:W-:Y:S01]  /*0f90*/  IABS R6, R5 ;  /* 0x0000000500067213 */ /* 0x008fe20000000000 */
[----:B------:R-:W-:Y:S01]  /*0fa0*/  IMAD.MOV R9, RZ, RZ, -R9 ;  /* 0x000000ffff097224 */ /* 0x000fe200078e0a09 */
[----:B--2---:R-:W-:Y:S02]  /*0fb0*/  MOV R128, UR12 ;  /* 0x0000000c00807c02 */ /* 0x004fe40008000f00 */
[----:B------:R-:W2:Y:S01]  /*0fc0*/  I2F.RP R12, R6 ;  /* 0x00000006000c7306 */ /* 0x000ea20000209400 */
[----:B------:R-:W-:Y:S01]  /*0fd0*/  IMAD R10, R11, R9, R10 ;  /* 0x000000090b0a7224 */ /* 0x000fe200078e020a */
[----:B------:R-:W-:-:S06]  /*0fe0*/  MOV R129, UR13 ;  /* 0x0000000d00817c02 */ /* 0x000fcc0008000f00 */
        /* <DEDUP_REMOVED lines=19> */
[----:B----4-:R-:W-:-:S05]  /*1120*/  MOV R6, UR10 ;  /* 0x0000000a00067c02 */ /* 0x010fca0008000f00 */
[----:B------:R-:W-:-:S06]  /*1130*/  @P2 IADD3 R4, PT, PT, R4, 0x1, RZ ;  /* 0x0000000104042810 */ /* 0x000fcc0007ffe0ff */
[----:B------:R-:W-:Y:S02]  /*1140*/  @!P0 IADD3 R4, PT, PT, -R4, RZ, RZ ;  /* 0x000000ff04048210 */ /* 0x000fe40007ffe1ff */
[----:B------:R-:W-:Y:S02]  /*1150*/  @!P1 LOP3.LUT R4, RZ, R5, RZ, 0x33, !PT ;  /* 0x00000005ff049212 */ /* 0x000fe400078e33ff */
[----:B------:R-:W-:-:S05]  /*1160*/  SHF.R.S32.HI R5, RZ, 0x1f, R10 ;  /* 0x0000001fff057819 */ /* 0x000fca000001140a */
[----:B------:R-:W-:Y:S01]  /*1170*/  IMAD R8, R5, R6, RZ ;  /* 0x0000000605087224 */ /* 0x000fe200078e02ff */
        /* <DEDUP_REMOVED lines=8> */
[----:B------:R-:W-:-:S02]  /*1200*/  IADD3 R17, PT, PT, R15, R16, RZ ;  /* 0x000000100f117210 */ /* 0x000fc40007ffe0ff */
[----:B------:R-:W-:Y:S01]  /*1210*/  IMAD.IADD R19, R19, 0x1, R7 ;  /* 0x0000000113137824 */ /* 0x000fe200078e0207 */
[----:B------:R-:W-:Y:S01]  /*1220*/  MOV R7, UR11 ;  /* 0x0000000b00077c02 */ /* 0x000fe20008000f00 */
[----:B------:R-:W-:Y:S02]  /*1230*/  IMAD.MOV.U32 R16, RZ, RZ, R14 ;  /* 0x000000ffff107224 */ /* 0x000fe400078e000e */
[-C--:B------:R-:W-:Y:S01]  /*1240*/  IMAD R14, R5, R128.reuse, RZ ;  /* 0x00000080050e7224 */ /* 0x080fe200078e02ff */
[----:B------:R-:W-:Y:S01]  /*1250*/  SHF.R.S32.HI R5, RZ, 0x1f, R4 ;  /* 0x0000001fff057819 */ /* 0x000fe20000011404 */
[----:B------:R-:W-:-:S04]  /*1260*/  IMAD.WIDE.U32 R16, R10, R128, R16 ;  /* 0x000000800a107225 */ /* 0x000fc800078e0010 */
[C---:B------:R-:W-:Y:S02]  /*1270*/  IMAD R14, R10.reuse, R129, R14 ;  /* 0x000000810a0e7224 */ /* 0x040fe400078e020e */
[C---:B------:R-:W-:Y:S02]  /*1280*/  IMAD R8, R10.reuse, R7, R8 ;  /* 0x000000070a087224 */ /* 0x040fe400078e0208 */
[----:B------:R-:W-:-:S04]  /*1290*/  IMAD.WIDE.U32 R10, R10, R6, R18 ;  /* 0x000000060a0a7225 */ /* 0x000fc800078e0012 */
[----:B------:R-:W-:Y:S01]  /*12a0*/  IMAD.IADD R15, R17, 0x1, R14 ;  /* 0x00000001110f7824 */ /* 0x000fe200078e020e */
[----:B------:R-:W-:Y:S01]  /*12b0*/  IADD3 R9, PT, PT, R11, R8, RZ ;  /* 0x000000080b097210 */ /* 0x000fe20007ffe0ff */
[C---:B-1----:R-:W-:Y:S01]  /*12c0*/  IMAD R11, R5.reuse, UR4, RZ ;  /* 0x00000004050b7c24 */ /* 0x042fe2000f8e02ff */
[----:B------:R-:W-:Y:S01]  /*12d0*/  MOV R14, R16 ;  /* 0x00000010000e7202 */ /* 0x000fe20000000f00 */
[----:B------:R-:W-:Y:S02]  /*12e0*/  IMAD R5, R5, UR6, RZ ;  /* 0x0000000605057c24 */ /* 0x000fe4000f8e02ff */
[----:B------:R-:W-:Y:S02]  /*12f0*/  IMAD.MOV.U32 R8, RZ, RZ, R10 ;  /* 0x000000ffff087224 */ /* 0x000fe400078e000a */
[----:B------:R-:W-:-:S04]  /*1300*/  IMAD.WIDE.U32 R20, R4, UR4, R14 ;  /* 0x0000000404147c25 */ /* 0x000fc8000f8e000e */
[C---:B------:R-:W-:Y:S02]  /*1310*/  IMAD R10, R4.reuse, UR5, R11 ;  /* 0x00000005040a7c24 */ /* 0x040fe4000f8e020b */
[C---:B------:R-:W-:Y:S02]  /*1320*/  IMAD R14, R4.reuse, UR7, R5 ;  /* 0x00000007040e7c24 */ /* 0x040fe4000f8e0205 */
[----:B------:R-:W-:Y:S01]  /*1330*/  IMAD.WIDE.U32 R16, R4, UR6, R8 ;  /* 0x0000000604107c25 */ /* 0x000fe2000f8e0008 */
[----:B------:R-:W-:-:S04]  /*1340*/  IADD3 R10, PT, PT, R21, R10, RZ ;  /* 0x0000000a150a7210 */ /* 0x000fc80007ffe0ff */
[----:B------:R-:W-:Y:S01]  /*1350*/  IADD3 R14, PT, PT, R17, R14, RZ ;  /* 0x0000000e110e7210 */ /* 0x000fe20007ffe0ff */
[----:B------:R-:W-:Y:S06]  /*1360*/  BRA `(.L_x_6430) ;  /* 0x0000000400687947 */ /* 0x000fec0003800000 */
.L_x_6429:
[----:B------:R-:W-:-:S13]  /*1370*/  ISETP.NE.AND P0, PT, R8, -0x1, PT ;  /* 0xffffffff0800780c */ /* 0x000fda0003f05270 */
[----:B------:R-:W-:Y:S05]  /*1380*/  @P0 BRA `(.L_x_6431) ;  /* 0x0000000000340947 */ /* 0x000fea0003800000 */
[----:B------:R-:W3:Y:S01]  /*1390*/  LDC.64 R128, c[0x0][0x3b8] ;  /* 0x0000ee00ff807b82 */ /* 0x000ee20000000a00 */
[----:B------:R-:W4:Y:S01]  /*13a0*/  LDCU.64 UR4, c[0x0][0x3a0] ;  /* 0x00007400ff0477ac */ /* 0x000f220008000a00 */
[----:B-1----:R-:W-:-:S05]  /*13b0*/  SHF.R.S32.HI R7, RZ, 0x1f, R5 ;  /* 0x0000001fff077819 */ /* 0x002fca0000011405 */
        /* <DEDUP_REMOVED lines=10> */
.L_x_6431:
[----:B------:R-:W3:Y:S01]  /*1460*/  LDC.64 R128, c[0x0][0x3b8] ;  /* 0x0000ee00ff807b82 */ /* 0x000ee20000000a00 */
[----:B-1----:R-:W-:-:S05]  /*1470*/  IADD3 R6, PT, PT, R5, R8, RZ ;  /* 0x0000000805067210 */ /* 0x002fca0007ffe0ff */
[C---:B---3--:R-:W-:Y:S02]  /*1480*/  IMAD R19, R6.reuse, R129, RZ ;  /* 0x0000008106137224 */ /* 0x048fe400078e02ff */
[----:B------:R-:W-:-:S05]  /*1490*/  IMAD.WIDE.U32 R6, R6, R128, RZ ;  /* 0x0000008006067225 */ /* 0x000fca00078e00ff */
[----:B------:R-:W-:Y:S02]  /*14a0*/  IADD3 R19, PT, PT, R7, R19, RZ ;  /* 0x0000001307137210 */ /* 0x000fe40007ffe0ff */
[----:B------:R-:W-:Y:S02]  /*14b0*/  MOV R18, R6 ;  /* 0x0000000600127202 */ /* 0x000fe40000000f00 */
.L_x_6432:
[----:B------:R-:W-:Y:S05]  /*14c0*/  @P0 BRA `(.L_x_6433) ;  /* 0x0000000000340947 */ /* 0x000fea0003800000 */
[----:B------:R-:W1:Y:S01]  /*14d0*/  LDC.64 R6, c[0x0][0x3c0] ;  /* 0x0000f000ff067b82 */ /* 0x000e620000000a00 */
[----:B------:R-:W3:Y:S01]  /*14e0*/  LDCU.64 UR4, c[0x0][0x3a8] ;  /* 0x00007500ff0477ac */ /* 0x000ee20008000a00 */
[----:B------:R-:W-:Y:S02]  /*14f0*/  SHF.R.S32.HI R9, RZ, 0x1f, R5 ;  /* 0x0000001fff097819 */ /* 0x000fe40000011405 */
[----:B-----5:R-:W-:-:S03]  /*1500*/  SHF.R.S32.HI R8, RZ, 0x1f, R4 ;  /* 0x0000001fff087819 */ /* 0x020fc60000011404 */
[----:B-1----:R-:W-:-:S04]  /*1510*/  IMAD R10, R9, R6, RZ ;  /* 0x00000006090a7224 */ /* 0x002fc800078e02ff */
[C---:B------:R-:W-:Y:S02]  /*1520*/  IMAD R9, R5.reuse, R7, R10 ;  /* 0x0000000705097224 */ /* 0x040fe400078e020a */
[----:B------:R-:W-:-:S04]  /*1530*/  IMAD.WIDE.U32 R10, R5, R6, RZ ;  /* 0x00000006050a7225 */ /* 0x000fc800078e00ff */
[----:B---3--:R-:W-:Y:S01]  /*1540*/  IMAD R5, R8, UR4, RZ ;  /* 0x0000000408057c24 */ /* 0x008fe2000f8e02ff */
[----:B------:R-:W-:-:S03]  /*1550*/  IADD3 R11, PT, PT, R11, R9, RZ ;  /* 0x000000090b0b7210 */ /* 0x000fc60007ffe0ff */
[C---:B------:R-:W-:Y:S02]  /*1560*/  IMAD R5, R4.reuse, UR5, R5 ;  /* 0x0000000504057c24 */ /* 0x040fe4000f8e0205 */
[----:B------:R-:W-:-:S05]  /*1570*/  IMAD.WIDE.U32 R20, R4, UR4, R10 ;  /* 0x0000000404147c25 */ /* 0x000fca000f8e000a */
[----:B------:R-:W-:Y:S01]  /*1580*/  IADD3 R21, PT, PT, R21, R5, RZ ;  /* 0x0000000515157210 */ /* 0x000fe20007ffe0ff */
[----:B------:R-:W-:Y:S06]  /*1590*/  BRA `(.L_x_6434) ;  /* 0x0000000000187947 */ /* 0x000fec0003800000 */
.L_x_6433:
[----:B------:R-:W1:Y:S01]  /*15a0*/  LDC.64 R6, c[0x0][0x3c0] ;  /* 0x0000f000ff067b82 */ /* 0x000e620000000a00 */
[----:B------:R-:W-:-:S05]  /*15b0*/  IADD3 R5, PT, PT, R5, R8, RZ ;  /* 0x0000000805057210 */ /* 0x000fca0007ffe0ff */
[C---:B-1----:R-:W-:Y:S02]  /*15c0*/  IMAD R21, R5.reuse, R7, RZ ;  /* 0x0000000705157224 */ /* 0x042fe400078e02ff */
[----:B-----5:R-:W-:-:S05]  /*15d0*/  IMAD.WIDE.U32 R4, R5, R6, RZ ;  /* 0x0000000605047225 */ /* 0x020fca00078e00ff */
[----:B------:R-:W-:Y:S02]  /*15e0*/  IADD3 R21, PT, PT, R5, R21, RZ ;  /* 0x0000001505157210 */ /* 0x000fe40007ffe0ff */
[----:B------:R-:W-:-:S07]  /*15f0*/  MOV R20, R4 ;  /* 0x0000000400147202 */ /* 0x000fce0000000f00 */
.L_x_6434:
[----:B------:R-:W1:Y:S01]  /*1600*/  LDC R11, c[0x0][0x3e8] ;  /* 0x0000fa00ff0b7b82 */ /* 0x000e620000000800 */
[----:B------:R-:W-:Y:S02]  /*1610*/  LEA R10, R132, 0xffffff80, 0x7 ;  /* 0xffffff80840a7811 */ /* 0x000fe400078e38ff */
[----:B------:R-:W-:Y:S02]  /*1620*/  CS2R R166, SRZ ;  /* 0x0000000000a67805 */ /* 0x000fe4000001ff00 */
[----:B------:R-:W-:Y:S01]  /*1630*/  SHF.R.S32.HI R17, RZ, 0x1f, R10 ;  /* 0x0000001fff117819 */ /* 0x000fe2000001140a */
[----:B------:R-:W-:-:S04]  /*1640*/  IMAD.WIDE.U32 R20, R10, R6, R20 ;  /* 0x000000060a147225 */ /* 0x000fc800078e0014 */
[----:B------:R-:W-:Y:S01]  /*1650*/  IMAD R12, R17, R128, RZ ;  /* 0x00000080110c7224 */ /* 0x000fe200078e02ff */
        /* <DEDUP_REMOVED lines=10> */
[----:B------:R-:W-:-:S03]  /*1700*/  MOV R8, R5 ;  /* 0x0000000500087202 */ /* 0x000fc60000000f00 */
[----:B------:R-:W-:Y:S02]  /*1710*/  IMAD R14, R17, R6, RZ ;  /* 0x00000006110e7224 */ /* 0x000fe400078e02ff */
[----:B------:R-:W-:-:S04]  /*1720*/  IMAD.HI.U32 R15, R15, R8, RZ ;  /* 0x000000080f0f7227 */ /* 0x000fc800078e00ff */
[----:B------:R-:W-:Y:S02]  /*1730*/  IMAD.MOV R5, RZ, RZ, -R15 ;  /* 0x000000ffff057224 */ /* 0x000fe400078e0a0f */
[----:B------:R-:W-:-:S04]  /*1740*/  IMAD.WIDE.U32 R16, R10, R128, R18 ;  /* 0x000000800a107225 */ /* 0x000fc800078e0012 */
[----:B------:R-:W-:Y:S02]  /*1750*/  IMAD R5, R4, R5, R8 ;  /* 0x0000000504057224 */ /* 0x000fe400078e0208 */
[----:B------:R-:W1:Y:S01]  /*1760*/  LDC.64 R8, c[0x0][0x3d8] ;  /* 0x0000f600ff087b82 */ /* 0x000e620000000a00 */
[----:B------:R-:W-:Y:S02]  /*1770*/  IMAD R19, R10, R129, R12 ;  /* 0x000000810a137224 */ /* 0x000fe400078e020c */
[----:B------:R-:W-:Y:S01]  /*1780*/  ISETP.GT.U32.AND P0, PT, R4, R5, PT ;  /* 0x000000050400720c */ /* 0x000fe20003f04070 */
[----:B------:R-:W-:Y:S02]  /*1790*/  IMAD R14, R10, R7, R14 ;  /* 0x000000070a0e7224 */ /* 0x000fe400078e020e */
[----:B------:R-:W-:Y:S02]  /*17a0*/  IADD3 R17, PT, PT, R17, R19, RZ ;  /* 0x0000001311117210 */ /* 0x000fe40007ffe0ff */
[----:B------:R-:W-:-:S08]  /*17b0*/  IMAD.IADD R21, R21, 0x1, R14 ;  /* 0x0000000115157824 */ /* 0x000fd000078e020e */
        /* <DEDUP_REMOVED lines=15> */
[----:B------:R-:W-:Y:S01]  /*18b0*/  IMAD.WIDE.U32 R10, R15, R4, R16 ;  /* 0x000000040f0a7225 */ /* 0x000fe200078e0010 */
[----:B------:R-:W-:-:S03]  /*18c0*/  MOV R16, R20 ;  /* 0x0000001400107202 */ /* 0x000fc60000000f00 */
[----:B------:R-:W-:Y:S01]  /*18d0*/  IMAD R5, R15, R5, R12 ;  /* 0x000000050f057224 */ /* 0x000fe200078e020c */
[----:B------:R-:W-:Y:S01]  /*18e0*/  MOV R20, R10 ;  /* 0x0000000a00147202 */ /* 0x000fe20000000f00 */
[----:B------:R-:W-:-:S03]  /*18f0*/  IMAD.IADD R14, R21, 0x1, R9 ;  /* 0x00000001150e7824 */ /* 0x000fc600078e0209 */
[----:B------:R-:W-:-:S07]  /*1900*/  IADD3 R10, PT, PT, R11, R5, RZ ;  /* 0x000000050b0a7210 */ /* 0x000fce0007ffe0ff */
.L_x_6430:
[----:B------:R-:W-:Y:S01]  /*1910*/  ISETP.NE.AND P2, PT, R2, -0x1, PT ;  /* 0xffffffff0200780c */ /* 0x000fe20003f45270 */
[C---:B--2---:R-:W-:Y:S01]  /*1920*/  IMAD.SHL.U32 R18, R0.reuse, 0x8, RZ ;  /* 0x0000000800127824 */ /* 0x044fe200078e00ff */
[----:B------:R-:W1:Y:S01]  /*1930*/  LDCU.64 UR10, c[0x0][0x390] ;  /* 0x00007200ff0a77ac */ /* 0x000e620008000a00 */
[----:B------:R-:W-:Y:S01]  /*1940*/  IMAD.SHL.U32 R135, R0, 0x40, RZ ;  /* 0x0000004000877824 */ /* 0x000fe200078e00ff */
[----:B------:R-:W-:Y:S01]  /*1950*/  SHF.R.U32.HI R26, RZ, 0x3, R0 ;  /* 0x00000003ff1a7819 */ /* 0x000fe20000011600 */
[----:B------:R-:W2:Y:S01]  /*1960*/  S2UR UR5, SR_CgaCtaId ;  /* 0x00000000000579c3 */ /* 0x000ea20000008800 */
[C---:B------:R-:W-:Y:S01]  /*1970*/  LOP3.LUT R162, R18.reuse, 0x38, RZ, 0xc0, !PT ;  /* 0x0000003812a27812 */ /* 0x040fe200078ec0ff */
[----:B------:R-:W3:Y:S01]  /*1980*/  LDCU.64 UR6, c[0x0][0x3c8] ;  /* 0x00007900ff0677ac */ /* 0x000ee20008000a00 */
[----:B------:R-:W-:Y:S01]  /*1990*/  LOP3.LUT R163, R18, 0x1f8, RZ, 0xc0, !PT ;  /* 0x000001f812a37812 */ /* 0x000fe200078ec0ff */
[----:B------:R-:W-:Y:S01]  /*19a0*/  IMAD.IADD R156, R3, 0x1, -R164 ;  /* 0x00000001039c7824 */ /* 0x000fe200078e0aa4 */
[----:B------:R-:W-:Y:S01]  /*19b0*/  IADD3 R16, P0, PT, R162, R16, RZ ;  /* 0x00000010a2107210 */ /* 0x000fe20007f1e0ff */
[----:B------:R-:W4:Y:S01]  /*19c0*/  LDCU.64 UR12, c[0x0][0x388] ;  /* 0x00007100ff0c77ac */ /* 0x000f220008000a00 */
[----:B------:R-:W-:Y:S01]  /*19d0*/  LOP3.LUT R11, R135, 0x1c0, RZ, 0xc0, !PT ;  /* 0x000001c0870b7812 */ /* 0x000fe200078ec0ff */
[----:B------:R-:W5:Y:S01]  /*19e0*/  @!P2 LDC.64 R8, c[0x0][0x398] ;  /* 0x0000e600ff08ab82 */ /* 0x000f620000000a00 */
[----:B------:R-:W-:Y:S01]  /*19f0*/  LOP3.LUT R163, R163, 0x38, R0, 0x78, !PT ;  /* 0x00000038a3a37812 */ /* 0x000fe200078e7800 */
[----:B------:R-:W-:Y:S01]  /*1a00*/  IMAD.X R17, RZ, RZ, R14, P0 ;  /* 0x000000ffff117224 */ /* 0x000fe200000e060e */
[--C-:B------:R-:W-:Y:S01]  /*1a10*/  LOP3.LUT R11, R11, 0x38, R18.reuse, 0xf8, !PT ;  /* 0x000000380b0b7812 */ /* 0x100fe200078ef812 */
[----:B------:R-:W-:Y:S01]  /*1a20*/  UMOV UR4, 0x400 ;  /* 0x0000040000047882 */ /* 0x000fe20000000000 */
[----:B------:R-:W-:Y:S01]  /*1a30*/  LOP3.LUT R163, R163, 0x1e00, R18, 0xf8, !PT ;  /* 0x00001e00a3a37812 */ /* 0x000fe200078ef812 */
[----:B------:R-:W-:Y:S01]  /*1a40*/  IMAD.WIDE.U32 R16, R26, R6, R16 ;  /* 0x000000061a107225 */ /* 0x000fe200078e0010 */
[----:B------:R-:W-:Y:S01]  /*1a50*/  IADD3 R20, P1, PT, R162, R20, RZ ;  /* 0x00000014a2147210 */ /* 0x000fe20007f3e0ff */
[----:B------:R-:W5:Y:S01]  /*1a60*/  @P2 LDC.64 R4, c[0x0][0x3b0] ;  /* 0x0000ec00ff042b82 */ /* 0x000f620000000a00 */
[----:B------:R-:W-:Y:S01]  /*1a70*/  SHF.R.S32.HI R25, RZ, 0x1f, R24 ;  /* 0x0000001fff197819 */ /* 0x000fe20000011418 */
[----:B------:R-:W-:Y:S01]  /*1a80*/  IMAD R161, R26, R7, R17 ;  /* 0x000000071aa17224 */ /* 0x000fe200078e0211 */
[C---:B-1----:R-:W-:Y:S01]  /*1a90*/  LEA R160, P0, R16.reuse, UR10, 0x1 ;  /* 0x0000000a10a07c11 */ /* 0x042fe2000f8008ff */
[----:B------:R-:W-:Y:S01]  /*1aa0*/  IMAD.X R21, RZ, RZ, R10, P1 ;  /* 0x000000ffff157224 */ /* 0x000fe200008e060a */
[----:B------:R-:W-:Y:S01]  /*1ab0*/  SHF.R.U32.HI R28, RZ, 0x1, R0 ;  /* 0x00000001ff1c7819 */ /* 0x000fe20000011600 */
[----:B---3--:R-:W-:Y:S01]  /*1ac0*/  IMAD R17, R25, UR6, RZ ;  /* 0x0000000619117c24 */ /* 0x008fe2000f8e02ff */
[----:B------:R-:W-:Y:S01]  /*1ad0*/  LEA.HI.X R161, R16, UR11, R161, 0x1, P0 ;  /* 0x0000000b10a17c11 */ /* 0x000fe200080f0ca1 */
[C---:B------:R-:W-:Y:S01]  /*1ae0*/  IMAD.WIDE.U32 R20, R26.reuse, R128, R20 ;  /* 0x000000801a147225 */ /* 0x040fe200078e0014 */
[----:B--2---:R-:W-:Y:S01]  /*1af0*/  ULEA UR5, UR5, UR4, 0x18 ;  /* 0x0000000405057291 */ /* 0x004fe2000f8ec0ff */
[----:B------:R-:W-:Y:S01]  /*1b00*/  BSSY.RECONVERGENT B0, `(.L_x_6435) ;  /* 0x0000029000007945 */ /* 0x000fe20003800200 */
[----:B------:R-:W-:Y:S01]  /*1b10*/  LOP3.LUT R135, R135, 0x200, RZ, 0xc0, !PT ;  /* 0x0000020087877812 */ /* 0x000fe200078ec0ff */
[----:B------:R-:W-:Y:S01]  /*1b20*/  IMAD R159, R26, R129, R21 ;  /* 0x000000811a9f7224 */ /* 0x000fe200078e0215 */
[C---:B----4-:R-:W-:Y:S01]  /*1b30*/  LEA R158, P1, R20.reuse, UR12, 0x1 ;  /* 0x0000000c149e7c11 */ /* 0x050fe2000f8208ff */
[----:B------:R-:W-:Y:S01]  /*1b40*/  IMAD.MOV.U32 R27, RZ, RZ, RZ ;  /* 0x000000ffff1b7224 */ /* 0x000fe200078e00ff */
[----:B------:R-:W-:Y:S01]  /*1b50*/  LOP3.LUT R134, R11, 0x8, R28, 0x78, !PT ;  /* 0x000000080b867812 */ /* 0x000fe200078e781c */
[----:B-----5:R-:W-:Y:S01]  /*1b60*/  @!P2 IMAD.WIDE.U32 R18, R165, R8, RZ ;  /* 0x00000008a512a225 */ /* 0x020fe200078e00ff */
[----:B------:R-:W-:-:S02]  /*1b70*/  LEA.HI.X R159, R20, UR13, R159, 0x1, P1 ;  /* 0x0000000d149f7c11 */ /* 0x000fc400088f0c9f */
[----:B------:R-:W-:Y:S01]  /*1b80*/  SHF.R.U32.HI R8, RZ, 0x4, R0 ;  /* 0x00000004ff087819 */ /* 0x000fe20000011600 */
[----:B------:R-:W-:Y:S01]  /*1b90*/  @!P2 IMAD R9, R165, R9, R19 ;  /* 0x00000009a509a224 */ /* 0x000fe200078e0213 */
[----:B------:R-:W-:Y:S01]  /*1ba0*/  LEA R163, R163, UR5, 0x1 ;  /* 0x00000005a3a37c11 */ /* 0x000fe2000f8e08ff */
[----:B------:R-:W-:Y:S02]  /*1bb0*/  IMAD R17, R24, UR7, R17 ;  /* 0x0000000718117c24 */ /* 0x000fe4000f8e0211 */
[----:B------:R-:W-:-:S04]  /*1bc0*/  @P2 IMAD.WIDE.U32 R14, R2, R4, RZ ;  /* 0x00000004020e2225 */ /* 0x000fc800078e00ff */
[----:B------:R-:W-:Y:S02]  /*1bd0*/  @!P2 IMAD.MOV.U32 R4, RZ, RZ, R18 ;  /* 0x000000ffff04a224 */ /* 0x000fe400078e0012 */
[----:B------:R-:W-:Y:S02]  /*1be0*/  @P2 IMAD.MOV.U32 R4, RZ, RZ, R14 ;  /* 0x000000ffff042224 */ /* 0x000fe400078e000e */
[----:B------:R-:W-:Y:S02]  /*1bf0*/  @P2 IMAD R9, R2, R5, R15 ;  /* 0x0000000502092224 */ /* 0x000fe400078e020f */
[----:B------:R-:W-:Y:S01]  /*1c00*/  IMAD.WIDE.U32 R12, R13, 0x40, R26 ;  /* 0x000000400d0c7825 */ /* 0x000fe200078e001a */
[----:B------:R-:W-:-:S05]  /*1c10*/  IADD3 R14, P0, PT, R162, R4, RZ ;  /* 0x00000004a20e7210 */ /* 0x000fca0007f1e0ff */
[----:B------:R-:W-:Y:S01]  /*1c20*/  IMAD.X R15, RZ, RZ, R9, P0 ;  /* 0x000000ffff0f7224 */ /* 0x000fe200000e0609 */
[----:B------:R-:W-:Y:S01]  /*1c30*/  ISETP.GE.AND P0, PT, R26, R156, PT ;  /* 0x0000009c1a00720c */ /* 0x000fe20003f06270 */
[----:B------:R-:W-:-:S04]  /*1c40*/  IMAD.WIDE.U32 R14, R24, UR6, R14 ;  /* 0x00000006180e7c25 */ /* 0x000fc8000f8e000e */
[----:B------:R-:W-:-:S08]  /*1c50*/  IMAD.IADD R17, R15, 0x1, R17 ;  /* 0x000000010f117824 */ /* 0x000fd000078e0211 */
        /* <DEDUP_REMOVED lines=18> */
.L_x_6437:
[----:B------:R2:W-:Y:S02]  /*1d80*/  STS.128 [R163], RZ ;  /* 0x000000ffa3007388 */ /* 0x0005e40000000c00 */
.L_x_6436:
[----:B------:R-:W-:Y:S05]  /*1d90*/  BSYNC.RECONVERGENT B0 ;  /* 0x0000000000007941 */ /* 0x000fea0003800200 */
.L_x_6435:
[C---:B------:R-:W-:Y:S01]  /*1da0*/  VIADD R22, R26.reuse, 0x10 ;  /* 0x000000101a167836 */ /* 0x040fe20000000000 */
[----:B------:R-:W-:Y:S01]  /*1db0*/  IADD3 R20, PT, PT, R26, 0x20, RZ ;  /* 0x000000201a147810 */ /* 0x000fe20007ffe0ff */
[----:B------:R-:W-:Y:S01]  /*1dc0*/  VIADD R126, R132, 0xffffffff ;  /* 0xffffffff847e7836 */ /* 0x000fe20000000000 */
[----:B------:R-:W-:Y:S01]  /*1dd0*/  BSSY.RECONVERGENT B0, `(.L_x_6438) ;  /* 0x000001d000007945 */ /* 0x000fe20003800200 */
[----:B------:R-:W-:Y:S01]  /*1de0*/  VIADD R18, R26, 0x30 ;  /* 0x000000301a127836 */ /* 0x000fe20000000000 */
[-C--:B------:R-:W-:Y:S01]  /*1df0*/  ISETP.GE.AND P0, PT, R22, R156.reuse, PT ;  /* 0x0000009c1600720c */ /* 0x080fe20003f06270 */
[----:B------:R-:W-:Y:S01]  /*1e00*/  IMAD.SHL.U32 R125, R126, 0x80, RZ ;  /* 0x000000807e7d7824 */ /* 0x000fe200078e00ff */
        /* <DEDUP_REMOVED lines=25> */
.L_x_6439:
[----:B------:R-:W-:Y:S05]  /*1fa0*/  BSYNC.RECONVERGENT B0 ;  /* 0x0000000000007941 */ /* 0x000fea0003800200 */
.L_x_6438:
        /* <DEDUP_REMOVED lines=22> */
.L_x_6441:
[----:B------:R-:W-:Y:S05]  /*2110*/  BSYNC.RECONVERGENT B0 ;  /* 0x0000000000007941 */ /* 0x000fea0003800200 */
.L_x_6440:
        /* <DEDUP_REMOVED lines=22> */
.L_x_6443:
[----:B------:R-:W-:Y:S05]  /*2280*/  BSYNC.RECONVERGENT B0 ;  /* 0x0000000000007941 */ /* 0x000fea0003800200 */
.L_x_6442:
        /* <DEDUP_REMOVED lines=12> */
.L_x_6446:
[----:B------:R1:W-:Y:S02]  /*2350*/  STS.128 [R163+0x2000], RZ ;  /* 0x002000ffa3007388 */ /* 0x0003e40000000c00 */
.L_x_6445:
[----:B------:R-:W-:Y:S05]  /*2360*/  BSYNC.RECONVERGENT B0 ;  /* 0x0000000000007941 */ /* 0x000fea0003800200 */
.L_x_6444:
[----:B-1--4-:R-:W1:Y:S01]  /*2370*/  LDC.64 R4, c[0x0][0x538] ;  /* 0x00014e00ff047b82 */ /* 0x012e620000000a00 */
[-C--:B------:R-:W-:Y:S01]  /*2380*/  ISETP.GE.AND P1, PT, R22, R9.reuse, PT ;  /* 0x000000091600720c */ /* 0x080fe20003f26270 */
[C---:B------:R-:W-:Y:S01]  /*2390*/  VIADD R16, R26.reuse, 0x40 ;  /* 0x000000401a107836 */ /* 0x040fe20000000000 */
[C---:B------:R-:W-:Y:S01]  /*23a0*/  SHF.L.U64.HI R2, R137.reuse, 0x1, R2 ;  /* 0x0000000189027819 */ /* 0x040fe20000010202 */
[----:B------:R-:W-:Y:S01]  /*23b0*/  IMAD.SHL.U32 R137, R137, 0x2, RZ ;  /* 0x0000000289897824 */ /* 0x000fe200078e00ff */
[----:B------:R-:W-:Y:S01]  /*23c0*/  BSSY.RECONVERGENT B0, `(.L_x_6447) ;  /* 0x0000014000007945 */ /* 0x000fe20003800200 */
[----:B------:R-:W-:Y:S01]  /*23d0*/  VIADD R14, R26, 0x50 ;  /* 0x000000501a0e7836 */ /* 0x000fe20000000000 */
[-C--:B------:R-:W-:Y:S01]  /*23e0*/  ISETP.GE.AND P0, PT, R20, R9.reuse, PT ;  /* 0x000000091400720c */ /* 0x080fe20003f06270 */
        /* <DEDUP_REMOVED lines=17> */
.L_x_6448:
[----:B------:R-:W-:Y:S05]  /*2500*/  BSYNC.RECONVERGENT B0 ;  /* 0x0000000000007941 */ /* 0x000fea0003800200 */
.L_x_6447:
        /* <DEDUP_REMOVED lines=13> */
.L_x_6450:
[----:B------:R-:W-:Y:S05]  /*25e0*/  BSYNC.RECONVERGENT B0 ;  /* 0x0000000000007941 */ /* 0x000fea0003800200 */
.L_x_6449:
        /* <DEDUP_REMOVED lines=12> */
.L_x_6452:
[----:B------:R-:W-:Y:S05]  /*26b0*/  BSYNC.RECONVERGENT B0 ;  /* 0x0000000000007941 */ /* 0x000fea0003800200 */
.L_x_6451:
        /* <DEDUP_REMOVED lines=15> */
.L_x_6454:
[----:B------:R-:W-:Y:S05]  /*27b0*/  BSYNC.RECONVERGENT B0 ;  /* 0x0000000000007941 */ /* 0x000fea0003800200 */
.L_x_6453:
        /* <DEDUP_REMOVED lines=12> */
.L_x_6456:
[----:B------:R-:W-:Y:S05]  /*2880*/  BSYNC.RECONVERGENT B0 ;  /* 0x0000000000007941 */ /* 0x000fea0003800200 */
.L_x_6455:
        /* <DEDUP_REMOVED lines=15> */
.L_x_6458:
[----:B------:R-:W-:Y:S05]  /*2980*/  BSYNC.RECONVERGENT B0 ;  /* 0x0000000000007941 */ /* 0x000fea0003800200 */
.L_x_6457:
        /* <DEDUP_REMOVED lines=13> */
.L_x_6460:
[----:B------:R-:W-:Y:S05]  /*2a60*/  BSYNC.RECONVERGENT B0 ;  /* 0x0000000000007941 */ /* 0x000fea0003800200 */
.L_x_6459:
[----:B------:R-:W1:Y:S01]  /*2a70*/  LDCU.64 UR6, c[0x0][0x540] ;  /* 0x0000a800ff0677ac */ /* 0x000e620008000a00 */
[----:B------:R-:W0:Y:S01]  /*2a80*/  LDGDEPBAR ;  /* 0x00000000000079af */ /* 0x000e220000000000 */
[----:B------:R-:W5:Y:S01]  /*2a90*/  LDCU UR4, c[0x0][0x458] ;  /* 0x00008b00ff0477ac */ /* 0x000f620008000800 */
[----:B-1----:R-:W-:-:S04]  /*2aa0*/  IMAD.WIDE.U32 R26, R165, UR6, R24 ;  /* 0x00000006a51a7c25 */ /* 0x002fc8000f8e0018 */
[----:B------:R-:W-:Y:S01]  /*2ab0*/  IMAD R24, R165, UR7, R27 ;  /* 0x00000007a5187c24 */ /* 0x000fe2000f8e021b */
[----:B------:R-:W-:Y:S02]  /*2ac0*/  LEA R4, P0, R26, R4, 0x2 ;  /* 0x000000041a047211 */ /* 0x000fe400078010ff */
[----:B------:R-:W-:Y:S02]  /*2ad0*/  LOP3.LUT R15, R28, 0x1f0, RZ, 0xc0, !PT ;  /* 0x000001f01c0f7812 */ /* 0x000fe400078ec0ff */
[----:B------:R-:W-:Y:S01]  /*2ae0*/  SHF.R.U32.HI R131, RZ, 0x2, R0 ;  /* 0x00000002ff837819 */ /* 0x000fe20000011600 */
[----:B------:R-:W-:Y:S01]  /*2af0*/  IMAD.SHL.U32 R130, R0, 0x2, RZ ;  /* 0x0000000200827824 */ /* 0x000fe200078e00ff */
[----:B------:R-:W-:Y:S01]  /*2b00*/  LEA.HI.X R5, R26, R5, R24, 0x2, P0 ;  /* 0x000000051a057211 */ /* 0x000fe200000f1418 */
[----:B------:R-:W-:-:S04]  /*2b10*/  DEPBAR.LE SB0, 0x0 ;  /* 0x000080000000791a */ /* 0x000fc80000000000 */
[----:B------:R-:W2:Y:S01]  /*2b20*/  LDG.E R4, desc[UR16][R4.64] ;  /* 0x0000001004047981 */ /* 0x000ea2000c1e1900 */
[----:B-----5:R-:W2:Y:S01]  /*2b30*/  MUFU.RCP R13, UR4 ;  /* 0x00000004000d7d08 */ /* 0x020ea20008001000 */
[----:B------:R-:W-:Y:S01]  /*2b40*/  IADD3 R24, PT, PT, R15, 0x1, R164 ;  /* 0x000000010f187810 */ /* 0x000fe20007ffe0a4 */
[----:B------:R-:W-:Y:S01]  /*2b50*/  BSSY.RECONVERGENT B0, `(.L_x_6461) ;  /* 0x0000016000007945 */ /* 0x000fe20003800200 */
[----:B------:R-:W-:Y:S01]  /*2b60*/  LOP3.LUT R131, R131, 0x7, RZ, 0xc0, !PT ;  /* 0x0000000783837812 */ /* 0x000fe200078ec0ff */
[C---:B------:R-:W-:Y:S01]  /*2b70*/  IMAD.SHL.U32 R127, R6.reuse, 0x10, RZ ;  /* 0x00000010067f7824 */ /* 0x040fe200078e00ff */
[----:B------:R-:W-:Y:S02]  /*2b80*/  SHF.L.U64.HI R124, R6, 0x4, R7 ;  /* 0x00000004067c7819 */ /* 0x000fe40000010207 */
[----:B------:R-:W-:Y:S02]  /*2b90*/  IADD3 R131, PT, PT, -R3, R24, R131 ;  /* 0x0000001803837210 */ /* 0x000fe40007ffe183 */
[----:B------:R-:W-:-:S02]  /*2ba0*/  LOP3.LUT R130, R130, 0x6, RZ, 0xc0, !PT ;  /* 0x0000000682827812 */ /* 0x000fc400078ec0ff */
        /* <DEDUP_REMOVED lines=13> */
.L_x_6463:
[----:B------:R2:W-:Y:S01]  /*2c80*/  STS.128 [R163+0x6000], RZ ;  /* 0x006000ffa3007388 */ /* 0x0005e20000000c00 */
[----:B------:R-:W-:Y:S05]  /*2c90*/  BRA `(.L_x_6464) ;  /* 0x0000000000047947 */ /* 0x000fea0003800000 */
.L_x_6462:
[----:B------:R1:W-:Y:S02]  /*2ca0*/  STS.128 [R163+0x6000], RZ ;  /* 0x006000ffa3007388 */ /* 0x0003e40000000c00 */
.L_x_6464:
[----:B------:R-:W-:Y:S05]  /*2cb0*/  BSYNC.RECONVERGENT B0 ;  /* 0x0000000000007941 */ /* 0x000fea0003800200 */
.L_x_6461:
[-C--:B------:R-:W-:Y:S01]  /*2cc0*/  ISETP.GE.AND P0, PT, R22, R9.reuse, PT ;  /* 0x000000091600720c */ /* 0x080fe20003f06270 */
[----:B------:R-:W-:Y:S01]  /*2cd0*/  IMAD.SHL.U32 R8, R8, 0x400, RZ ;  /* 0x0000040008087824 */ /* 0x000fe200078e00ff */
[C---:B------:R-:W-:Y:S01]  /*2ce0*/  SHF.L.U64.HI R124, R127.reuse, 0x1, R124 ;  /* 0x000000017f7c7819 */ /* 0x040fe2000001027c */
[----:B------:R-:W-:Y:S01]  /*2cf0*/  IMAD.SHL.U32 R127, R127, 0x2, RZ ;  /* 0x000000027f7f7824 */ /* 0x000fe200078e00ff */
[----:B------:R-:W-:Y:S01]  /*2d00*/  LOP3.LUT R155, R135, 0x7c00, R4, 0xf8, !PT ;  /* 0x00007c00879b7812 */ /* 0x000fe200078ef804 */
[----:B------:R-:W-:Y:S01]  /*2d10*/  BSSY.RECONVERGENT B0, `(.L_x_6465) ;  /* 0x0000018000007945 */ /* 0x000fe20003800200 */
[----:B------:R-:W-:Y:S02]  /*2d20*/  ISETP.GE.AND P3, PT, R14, R9, PT ;  /* 0x000000090e00720c */ /* 0x000fe40003f66270 */
[----:B------:R-:W-:Y:S01]  /*2d30*/  IADD3 R14, P1, PT, R127, R160, RZ ;  /* 0x000000a07f0e7210 */ /* 0x000fe20007f3e0ff */
[----:B------:R-:W-:Y:S01]  /*2d40*/  IMAD.IADD R155, R134, 0x1, R155 ;  /* 0x00000001869b7824 */ /* 0x000fe200078e029b */
[----:B------:R-:W-:-:S02]  /*2d50*/  LOP3.LUT R5, R11, 0x8, R0, 0x78, !PT ;  /* 0x000000080b057812 */ /* 0x000fc400078e7800 */
[----:B------:R-:W-:Y:S01]  /*2d60*/  LOP3.LUT R154, R8, 0x400, RZ, 0xc0, !PT ;  /* 0x00000400089a7812 */ /* 0x000fe200078ec0ff */
[----:B------:R1:W-:Y:S01]  /*2d70*/  @P0 STS.128 [R163+0x6800], RZ ;  /* 0x006800ffa3000388 */ /* 0x0003e20000000c00 */
[----:B------:R-:W-:Y:S01]  /*2d80*/  IMAD.X R15, R124, 0x1, R161, P1 ;  /* 0x000000017c0f7824 */ /* 0x000fe200008e06a1 */
[-C--:B------:R-:W-:Y:S02]  /*2d90*/  ISETP.GE.AND P6, PT, R20, R9.reuse, PT ;  /* 0x000000091400720c */ /* 0x080fe40003fc6270 */
[-C--:B------:R-:W-:Y:S01]  /*2da0*/  ISETP.GE.AND P5, PT, R18, R9.reuse, PT ;  /* 0x000000091200720c */ /* 0x080fe20003fa6270 */
[----:B------:R-:W-:Y:S01]  /*2db0*/  IMAD R154, R5, 0x2, R154 ;  /* 0x00000002059a7824 */ /* 0x000fe200078e029a */
[-C--:B------:R-:W-:Y:S02]  /*2dc0*/  ISETP.GE.AND P4, PT, R16, R9.reuse, PT ;  /* 0x000000091000720c */ /* 0x080fe40003f86270 */
[-C--:B------:R-:W-:Y:S02]  /*2dd0*/  ISETP.GE.AND P2, PT, R12, R9.reuse, PT ;  /* 0x000000090c00720c */ /* 0x080fe40003f46270 */
[----:B------:R-:W-:-:S02]  /*2de0*/  ISETP.GE.AND P1, PT, R10, R9, PT ;  /* 0x000000090a00720c */ /* 0x000fc40003f26270 */
        /* <DEDUP_REMOVED lines=10> */
.L_x_6466:
[----:B------:R-:W-:Y:S05]  /*2e90*/  BSYNC.RECONVERGENT B0 ;  /* 0x0000000000007941 */ /* 0x000fea0003800200 */
.L_x_6465:
        /* <DEDUP_REMOVED lines=13> */
.L_x_6468:
[----:B------:R-:W-:Y:S05]  /*2f70*/  BSYNC.RECONVERGENT B0 ;  /* 0x0000000000007941 */ /* 0x000fea0003800200 */
.L_x_6467:
        /* <DEDUP_REMOVED lines=13> */
.L_x_6470:
[----:B------:R-:W-:Y:S05]  /*3050*/  BSYNC.RECONVERGENT B0 ;  /* 0x0000000000007941 */ /* 0x000fea0003800200 */
.L_x_6469:
        /* <DEDUP_REMOVED lines=16> */
.L_x_6472:
[----:B------:R-:W-:Y:S05]  /*3160*/  BSYNC.RECONVERGENT B0 ;  /* 0x0000000000007941 */ /* 0x000fea0003800200 */
.L_x_6471:
        /* <DEDUP_REMOVED lines=13> */
.L_x_6474:
[----:B------:R-:W-:Y:S05]  /*3240*/  BSYNC.RECONVERGENT B0 ;  /* 0x0000000000007941 */ /* 0x000fea0003800200 */
.L_x_6473:
        /* <DEDUP_REMOVED lines=16> */
.L_x_6476:
[----:B------:R-:W-:Y:S05]  /*3350*/  BSYNC.RECONVERGENT B0 ;  /* 0x0000000000007941 */ /* 0x000fea0003800200 */
.L_x_6475:
        /* <DEDUP_REMOVED lines=14> */
.L_x_6478:
[----:B------:R-:W-:Y:S05]  /*3440*/  BSYNC.RECONVERGENT B0 ;  /* 0x0000000000007941 */ /* 0x000fea0003800200 */
.L_x_6477:
[----:B------:R-:W-:Y:S01]  /*3450*/  LDSM.16.M88.4 R92, [R155] ;  /* 0x000000009b5c783b */ /* 0x000fe20000000200 */
[----:B------:R-:W-:Y:S01]  /*3460*/  R2P PR, R0, 0x6 ;  /* 0x0000000600007804 */ /* 0x000fe20000000000 */
[----:B-1----:R-:W-:Y:S01]  /*3470*/  IMAD.MOV.U32 R5, RZ, RZ, 0x20 ;  /* 0x00000020ff057424 */ /* 0x002fe200078e00ff */
[C---:B------:R-:W-:Y:S01]  /*3480*/  VIMNMX R133, PT, PT, R131.reuse, R136, PT ;  /* 0x0000008883857248 */ /* 0x040fe20003fe0100 */
        /* <DEDUP_REMOVED lines=30> */
[----:B------:R-:W-:Y:S01]  /*3670*/  LDSM.16.M88.4 R116, [R152] ;  /* 0x000000009874783b */ /* 0x000fe20000000200 */
[C---:B--2---:R-:W-:Y:S03]  /*3680*/  HMMA.16816.F32 R52, R80.reuse, R60, R52 ;  /* 0x0000003c5034723c */ /* 0x044fe60000001834 */
[----:B------:R-:W-:Y:S04]  /*3690*/  LDSM.16.M88.4 R120, [R149+0x3000] ;  /* 0x003000009578783b */ /* 0x000fe80000000200 */
        /* <DEDUP_REMOVED lines=33> */
[C---:B------:R-:W-:Y:S01]  /*38b0*/  HMMA.16816.F32 R100, R80.reuse, R90, R100 ;  /* 0x0000005a5064723c */ /* 0x040fe20000001864 */
[----:B------:R-:W-:Y:S07]  /*38c0*/  LDSM.16.M88.4 R88, [R151] ;  /* 0x000000009758783b */ /* 0x000fee0000000200 */
[C---:B------:R-:W-:Y:S08]  /*38d0*/  HMMA.16816.F32 R96, R80.reuse, R84, R96 ;  /* 0x000000545060723c */ /* 0x040ff00000001860 */
[----:B------:R-:W-:Y:S01]  /*38e0*/  HMMA.16816.F32 R92, R80, R86, R92 ;  /* 0x00000056505c723c */ /* 0x000fe2000000185c */
[----:B------:R-:W4:Y:S07]  /*38f0*/  LDSM.16.M88.4 R84, [R147+0x2000] ;  /* 0x002000009354783b */ /* 0x000f2e0000000200 */
[C---:B--2---:R-:W-:Y:S08]  /*3900*/  HMMA.16816.F32 R20, R116.reuse, R56, R20 ;  /* 0x000000387414723c */ /* 0x044ff00000001814 */
[----:B------:R-:W-:Y:S01]  /*3910*/  HMMA.16816.F32 R16, R116, R58, R16 ;  /* 0x0000003a7410723c */ /* 0x000fe20000001810 */
[----:B------:R-:W2:Y:S07]  /*3920*/  LDSM.16.M88.4 R56, [R147+0x5800] ;  /* 0x005800009338783b */ /* 0x000eae0000000200 */
[C---:B------:R-:W-:Y:S08]  /*3930*/  HMMA.16816.F32 R36, R80.reuse, R120, R36 ;  /* 0x000000785024723c */ /* 0x040ff00000001824 */
[----:B------:R-:W-:Y:S01]  /*3940*/  HMMA.16816.F32 R32, R80, R122, R32 ;  /* 0x0000007a5020723c */ /* 0x000fe20000001820 */
[----:B------:R-:W5:Y:S07]  /*3950*/  LDSM.16.M88.4 R80, [R147+0x2800] ;  /* 0x002800009350783b */ /* 0x000f6e0000000200 */
[C---:B-1----:R-:W-:Y:S08]  /*3960*/  HMMA.16816.F32 R12, R116.reuse, R60, R12 ;  /* 0x0000003c740c723c */ /* 0x042ff0000000180c */
[C---:B------:R-:W-:Y:S01]  /*3970*/  HMMA.16816.F32 R8, R116.reuse, R62, R8 ;  /* 0x0000003e7408723c */ /* 0x040fe20000001808 */
[----:B------:R-:W1:Y:S07]  /*3980*/  LDSM.16.M88.4 R60, [R147+0x5000] ;  /* 0x00500000933c783b */ /* 0x000e6e0000000200 */
[C---:B------:R-:W-:Y:S08]  /*3990*/  HMMA.16816.F32 R52, R116.reuse, R76, R52 ;  /* 0x0000004c7434723c */ /* 0x040ff00000001834 */
[C---:B---3--:R-:W-:Y:S08]  /*39a0*/  HMMA.16816.F32 R92, R116.reuse, R110, R92 ;  /* 0x0000006e745c723c */ /* 0x048ff0000000185c */
[C---:B------:R-:W-:Y:S01]  /*39b0*/  HMMA.16816.F32 R48, R116.reuse, R78, R48 ;  /* 0x0000004e7430723c */ /* 0x040fe20000001830 */
[----:B------:R-:W3:Y:S07]  /*39c0*/  LDSM.16.M88.4 R76, [R147+0x3000] ;  /* 0x00300000934c783b */ /* 0x000eee0000000200 */
[C---:B------:R-:W-:Y:S08]  /*39d0*/  HMMA.16816.F32 R44, R116.reuse, R72, R44 ;  /* 0x00000048742c723c */ /* 0x040ff0000000182c */
[C---:B------:R-:W-:Y:S08]  /*39e0*/  HMMA.16816.F32 R104, R116.reuse, R112, R104 ;  /* 0x000000707468723c */ /* 0x040ff00000001868 */
        /* <DEDUP_REMOVED lines=9> */
[C---:B------:R-:W-:Y:S08]  /*3a80*/  HMMA.16816.F32 R96, R116.reuse, R108, R96 ;  /* 0x0000006c7460723c */ /* 0x040ff00000001860 */
[----:B------:R-:W-:Y:S08]  /*3a90*/  HMMA.16816.F32 R100, R116, R114, R100 ;  /* 0x000000727464723c */ /* 0x000ff00000001864 */
[C---:B----4-:R-:W-:Y:S08]  /*3aa0*/  HMMA.16816.F32 R52, R88.reuse, R84, R52 ;  /* 0x000000545834723c */ /* 0x050ff00000001834 */
[----:B--2---:R-:W-:Y:S01]  /*3ab0*/  HMMA.16816.F32 R92, R88, R58, R92 ;  /* 0x0000003a585c723c */ /* 0x004fe2000000185c */
[----:B------:R-:W-:-:S05]  /*3ac0*/  VIADD R58, R0, 0x78 ;  /* 0x00000078003a7836 */ /* 0x000fca0000000000 */
[C---:B------:R-:W-:Y:S02]  /*3ad0*/  ISETP.GE.AND P1, PT, R58.reuse, R133, PT ;  /* 0x000000853a00720c */ /* 0x040fe40003f26270 */
[----:B------:R-:W-:Y:S01]  /*3ae0*/  HMMA.16816.F32 R48, R88, R86, R48 ;  /* 0x000000565830723c */ /* 0x000fe20000001830 */
[----:B------:R-:W-:Y:S02]  /*3af0*/  ISETP.GE.AND P0, PT, R58, R131, PT ;  /* 0x000000833a00720c */ /* 0x000fe40003f06270 */
[----:B------:R-:W-:-:S05]  /*3b00*/  I2FP.F32.S32 R59, R58 ;  /* 0x0000003a003b7245 */ /* 0x000fca0000201400 */
[----:B-----5:R-:W-:Y:S03]  /*3b10*/  HMMA.16816.F32 R44, R88, R80, R44 ;  /* 0x00000050582c723c */ /* 0x020fe6000000182c */
[CC--:B------:R-:W-:Y:S01]  /*3b20*/  FFMA.FTZ R92, R3.reuse, R59.reuse, R92 ;  /* 0x0000003b035c7223 */ /* 0x0c0fe2000001005c */
[----:B------:R-:W-:-:S04]  /*3b30*/  FFMA.FTZ R94, R3, R59, R94 ;  /* 0x0000003b035e7223 */ /* 0x000fc8000001005e */
[----:B-1----:R-:W-:Y:S01]  /*3b40*/  HMMA.16816.F32 R104, R88, R60, R104 ;  /* 0x0000003c5868723c */ /* 0x002fe20000001868 */
[----:B------:R-:W-:-:S05]  /*3b50*/  VIADD R60, R0, 0x1 ;  /* 0x00000001003c7836 */ /* 0x000fca0000000000 */
[----:B------:R-:W-:Y:S02]  /*3b60*/  I2FP.F32.S32 R58, R60 ;  /* 0x0000003c003a7245 */ /* 0x000fe40000201400 */
[C---:B------:R-:W-:Y:S01]  /*3b70*/  HMMA.16816.F32 R96, R88.reuse, R56, R96 ;  /* 0x000000385860723c */ /* 0x040fe20000001860 */
[----:B------:R-:W-:Y:S01]  /*3b80*/  ISETP.GE.AND P6, PT, R60, R133, PT ;  /* 0x000000853c00720c */ /* 0x000fe20003fc6270 */
[----:B------:R-:W-:Y:S01]  /*3b90*/  VIADD R56, R0, 0x8 ;  /* 0x0000000800387836 */ /* 0x000fe20000000000 */
[----:B------:R-:W-:Y:S01]  /*3ba0*/  ISETP.GE.AND P3, PT, R60, R131, PT ;  /* 0x000000833c00720c */ /* 0x000fe20003f66270 */
[----:B------:R-:W-:Y:S02]  /*3bb0*/  VIADD R60, R0, 0x10 ;  /* 0x00000010003c7836 */ /* 0x000fe40000000000 */
[----:B------:R-:W-:Y:S01]  /*3bc0*/  FFMA.FTZ R80, R3, R58, R55 ;  /* 0x0000003a03507223 */ /* 0x000fe20000010037 */
[----:B------:R-:W-:Y:S01]  /*3bd0*/  FSEL R55, R92, -INF , !P1 ;  /* 0xff8000005c377808 */ /* 0x000fe20004800000 */
[----:B------:R-:W-:Y:S01]  /*3be0*/  HMMA.16816.F32 R100, R88, R62, R100 ;  /* 0x0000003e5864723c */ /* 0x000fe20000001864 */
[----:B------:R-:W-:Y:S01]  /*3bf0*/  VIADD R62, R0, 0x9 ;  /* 0x00000009003e7836 */ /* 0x000fe20000000000 */
[----:B------:R-:W-:-:S02]  /*3c00*/  ISETP.GE.AND P5, PT, R56, R133, PT ;  /* 0x000000853800720c */ /* 0x000fc40003fa6270 */
[----:B------:R-:W-:Y:S02]  /*3c10*/  ISETP.GE.AND P2, PT, R56, R131, PT ;  /* 0x000000833800720c */ /* 0x000fe40003f46270 */
[----:B------:R-:W-:Y:S02]  /*3c20*/  I2FP.F32.S32 R57, R60 ;  /* 0x0000003c00397245 */ /* 0x000fe40000201400 */
[C---:B------:R-:W-:Y:S01]  /*3c30*/  HMMA.16816.F32 R40, R88.reuse, R82, R40 ;  /* 0x000000525828723c */ /* 0x040fe20000001828 */
[C---:B------:R-:W-:Y:S01]  /*3c40*/  FFMA.FTZ R82, R3.reuse, R58, R53 ;  /* 0x0000003a03527223 */ /* 0x040fe20000010035 */
[----:B------:R-:W-:Y:S01]  /*3c50*/  I2FP.F32.S32 R58, R56 ;  /* 0x00000038003a7245 */ /* 0x000fe20000201400 */
[CC--:B------:R-:W-:Y:S01]  /*3c60*/  FFMA.FTZ R84, R3.reuse, R57.reuse, R44 ;  /* 0x0000003903547223 */ /* 0x0c0fe2000001002c */
[----:B------:R-:W-:Y:S01]  /*3c70*/  I2FP.F32.S32 R56, R62 ;  /* 0x0000003e00387245 */ /* 0x000fe20000201400 */
[----:B------:R-:W-:Y:S01]  /*3c80*/  VIADD R44, R0, 0x19 ;  /* 0x00000019002c7836 */ /* 0x000fe20000000000 */
[----:B------:R-:W-:Y:S01]  /*3c90*/  FSEL R53, R94, -INF , !P0 ;  /* 0xff8000005e357808 */ /* 0x000fe20004000000 */
[C---:B------:R-:W-:Y:S01]  /*3ca0*/  FFMA.FTZ R48, R3.reuse, R58, R48 ;  /* 0x0000003a03307223 */ /* 0x040fe20000010030 */
[C---:B---3--:R-:W-:Y:S01]  /*3cb0*/  HMMA.16816.F32 R32, R88.reuse, R78, R32 ;  /* 0x0000004e5820723c */ /* 0x048fe20000001820 */
[CC--:B------:R-:W-:Y:S01]  /*3cc0*/  FFMA.FTZ R49, R3.reuse, R56.reuse, R49 ;  /* 0x0000003803317223 */ /* 0x0c0fe20000010031 */
[C---:B------:R-:W-:Y:S01]  /*3cd0*/  FFMA.FTZ R51, R3.reuse, R56, R51 ;  /* 0x0000003803337223 */ /* 0x040fe20000010033 */
[C---:B------:R-:W-:Y:S01]  /*3ce0*/  FFMA.FTZ R78, R3.reuse, R57, R46 ;  /* 0x00000039034e7223 */ /* 0x040fe2000001002e */
[----:B------:R-:W-:Y:S01]  /*3cf0*/  ISETP.GE.AND P4, PT, R62, R133, PT ;  /* 0x000000853e00720c */ /* 0x000fe20003f86270 */
[----:B------:R-:W-:Y:S01]  /*3d00*/  VIADD R46, R0, 0x11 ;  /* 0x00000011002e7836 */ /* 0x000fe20000000000 */
[----:B------:R-:W-:Y:S01]  /*3d10*/  ISETP.GE.AND P1, PT, R62, R131, PT ;  /* 0x000000833e00720c */ /* 0x000fe20003f26270 */
[----:B------:R-:W-:Y:S01]  /*3d20*/  VIADD R56, R0, 0x18 ;  /* 0x0000001800387836 */ /* 0x000fe20000000000 */
[----:B------:R-:W-:Y:S01]  /*3d30*/  ISETP.GE.AND P0, PT, R60, R133, PT ;  /* 0x000000853c00720c */ /* 0x000fe20003f06270 */
[----:B------:R-:W-:Y:S01]  /*3d40*/  HMMA.16816.F32 R36, R88, R76, R36 ;  /* 0x0000004c5824723c */ /* 0x000fe20000001824 */
[----:B------:R-:W-:Y:S01]  /*3d50*/  FSEL R80, R80, -INF , !P3 ;  /* 0xff80000050507808 */ /* 0x000fe20005800000 */
[----:B------:R-:W-:Y:S01]  /*3d60*/  FFMA.FTZ R50, R3, R58, R50 ;  /* 0x0000003a03327223 */ /* 0x000fe20000010032 */
[----:B------:R-:W-:-:S02]  /*3d70*/  FSEL R86, R49, -INF , !P4 ;  /* 0xff80000031567808 */ /* 0x000fc40006000000 */
[----:B------:R-:W-:Y:S02]  /*3d80*/  FSEL R84, R84, -INF , !P0 ;  /* 0xff80000054547808 */ /* 0x000fe40004000000 */
[-C--:B------:R-:W-:Y:S01]  /*3d90*/  ISETP.GE.AND P3, PT, R46, R133.reuse, PT ;  /* 0x000000852e00720c */ /* 0x080fe20003f66270 */
[C---:B------:R-:W-:Y:S01]  /*3da0*/  HMMA.16816.F32 R28, R88.reuse, R72, R28 ;  /* 0x00000048581c723c */ /* 0x040fe2000000181c */
[----:B------:R-:W-:Y:S02]  /*3db0*/  FSEL R72, R51, -INF , !P1 ;  /* 0xff80000033487808 */ /* 0x000fe40004800000 */
[----:B------:R-:W-:Y:S02]  /*3dc0*/  I2FP.F32.S32 R49, R56 ;  /* 0x0000003800317245 */ /* 0x000fe40000201400 */
[C---:B------:R-:W-:Y:S02]  /*3dd0*/  ISETP.GE.AND P1, PT, R44.reuse, R133, PT ;  /* 0x000000852c00720c */ /* 0x040fe40003f26270 */
[----:B------:R-:W-:Y:S01]  /*3de0*/  ISETP.GE.AND P0, PT, R44, R131, PT ;  /* 0x000000832c00720c */ /* 0x000fe20003f06270 */
[----:B------:R-:W-:Y:S01]  /*3df0*/  HMMA.16816.F32 R24, R88, R74, R24 ;  /* 0x0000004a5818723c */ /* 0x000fe20000001818 */
[----:B------:R-:W-:-:S02]  /*3e00*/  I2FP.F32.S32 R44, R44 ;  /* 0x0000002c002c7245 */ /* 0x000fc40000201400 */
[----:B------:R-:W-:Y:S02]  /*3e10*/  FSEL R82, R82, -INF , !P6 ;  /* 0xff80000052527808 */ /* 0x000fe40007000000 */
[----:B------:R-:W-:Y:S01]  /*3e20*/  FSEL R74, R50, -INF , !P2 ;  /* 0xff800000324a7808 */ /* 0x000fe20005000000 */
[C---:B------:R-:W-:Y:S01]  /*3e30*/  FFMA.FTZ R43, R3.reuse, R44, R43 ;  /* 0x0000002c032b7223 */ /* 0x040fe2000001002b */
[----:B------:R-:W-:Y:S01]  /*3e40*/  BAR.SYNC.DEFER_BLOCKING 0x0 ;  /* 0x0000000000007b1d */ /* 0x000fe20000010000 */
[----:B------:R-:W-:Y:S01]  /*3e50*/  HMMA.16816.F32 R20, R88, R68, R20 ;  /* 0x000000445814723c */ /* 0x000fe20000001814 */
[----:B------:R-:W-:Y:S01]  /*3e60*/  FFMA.FTZ R68, R3, R49, R42 ;  /* 0x0000003103447223 */ /* 0x000fe2000001002a */
[----:B------:R-:W-:Y:S01]  /*3e70*/  ISETP.GE.AND P6, PT, R60, R131, PT ;  /* 0x000000833c00720c */ /* 0x000fe20003fc6270 */
[----:B------:R-:W-:Y:S01]  /*3e80*/  VIADD R42, R0, 0x21 ;  /* 0x00000021002a7836 */ /* 0x000fe20000000000 */
[----:B------:R-:W-:Y:S02]  /*3e90*/  ISETP.GE.AND P2, PT, R56, R133, PT ;  /* 0x000000853800720c */ /* 0x000fe40003f46270 */
[----:B------:R-:W-:-:S02]  /*3ea0*/  FSEL R78, R78, -INF , !P6 ;  /* 0xff8000004e4e7808 */ /* 0x000fc40007000000 */
[----:B------:R-:W-:Y:S01]  /*3eb0*/  HMMA.16816.F32 R16, R88, R70, R16 ;  /* 0x000000465810723c */ /* 0x000fe20000001810 */
[----:B------:R-:W-:Y:S01]  /*3ec0*/  ISETP.GE.AND P4, PT, R56, R131, PT ;  /* 0x000000833800720c */ /* 0x000fe20003f86270 */
[----:B------:R-:W-:Y:S01]  /*3ed0*/  VIADD R56, R0, 0x61 ;  /* 0x0000006100387836 */ /* 0x000fe20000000000 */
[----:B------:R-:W-:Y:S02]  /*3ee0*/  FSEL R70, R43, -INF , !P0 ;  /* 0xff8000002b467808 */ /* 0x000fe40004000000 */
[----:B------:R-:W-:-:S03]  /*3ef0*/  FSEL R68, R68, -INF , !P4 ;  /* 0xff80000044447808 */ /* 0x000fc60006000000 */
[C---:B------:R-:W-:Y:S08]  /*3f00*/  HMMA.16816.F32 R12, R88.reuse, R64, R12 ;  /* 0x00000040580c723c */ /* 0x040ff0000000180c */
[----:B------:R-:W-:Y:S01]  /*3f10*/  HMMA.16816.F32 R8, R88, R66, R8 ;  /* 0x000000425808723c */ /* 0x000fe20000001808 */
[----:B------:R-:W-:Y:S01]  /*3f20*/  FSEL R88, R48, -INF , !P5 ;  /* 0xff80000030587808 */ /* 0x000fe20006800000 */
[C---:B------:R-:W-:Y:S01]  /*3f30*/  FFMA.FTZ R90, R3.reuse, R49, R40 ;  /* 0x00000031035a7223 */ /* 0x040fe20000010028 */
[----:B------:R-:W-:Y:S01]  /*3f40*/  ISETP.GE.AND P5, PT, R46, R131, PT ;  /* 0x000000832e00720c */ /* 0x000fe20003fa6270 */
[----:B------:R-:W-:Y:S01]  /*3f50*/  FFMA.FTZ R40, R3, R44, R41 ;  /* 0x0000002c03287223 */ /* 0x000fe20000010029 */
[----:B------:R-:W-:Y:S01]  /*3f60*/  I2FP.F32.S32 R46, R46 ;  /* 0x0000002e002e7245 */ /* 0x000fe20000201400 */
[----:B------:R-:W-:Y:S01]  /*3f70*/  VIADD R44, R0, 0x20 ;  /* 0x00000020002c7836 */ /* 0x000fe20000000000 */
[----:B------:R-:W-:-:S02]  /*3f80*/  FSEL R90, R90, -INF , !P2 ;  /* 0xff8000005a5a7808 */ /* 0x000fc40005000000 */
[----:B------:R-:W-:Y:S01]  /*3f90*/  ISETP.GE.AND P2, PT, R42, R131, PT ;  /* 0x000000832a00720c */ /* 0x000fe20003f46270 */
[CC--:B------:R-:W-:Y:S01]  /*3fa0*/  FFMA.FTZ R45, R3.reuse, R46.reuse, R45 ;  /* 0x0000002e032d7223 */ /* 0x0c0fe2000001002d */
[----:B------:R-:W-:Y:S01]  /*3fb0*/  FFMA.FTZ R47, R3, R46, R47 ;  /* 0x0000002e032f7223 */ /* 0x000fe2000001002f */
[----:B------:R-:W-:Y:S01]  /*3fc0*/  VIADD R46, R0, 0x28 ;  /* 0x00000028002e7836 */ /* 0x000fe20000000000 */
[C---:B------:R-:W-:Y:S02]  /*3fd0*/  ISETP.GE.AND P6, PT, R44.reuse, R133, PT ;  /* 0x000000852c00720c */ /* 0x040fe40003fc6270 */
[----:B------:R-:W-:Y:S02]  /*3fe0*/  FSEL R92, R45, -INF , !P3 ;  /* 0xff8000002d5c7808 */ /* 0x000fe40005800000 */
[----:B------:R-:W-:Y:S02]  /*3ff0*/  FSEL R76, R47, -INF , !P5 ;  /* 0xff8000002f4c7808 */ /* 0x000fe40006800000 */
[----:B------:R-:W-:-:S02]  /*4000*/  ISETP.GE.AND P3, PT, R44, R131, PT ;  /* 0x000000832c00720c */ /* 0x000fc40003f66270 */
[----:B------:R-:W-:Y:S02]  /*4010*/  ISETP.GE.AND P5, PT, R42, R133, PT ;  /* 0x000000852a00720c */ /* 0x000fe40003fa6270 */
[----:B------:R-:W-:Y:S02]  /*4020*/  I2FP.F32.S32 R44, R44 ;  /* 0x0000002c002c7245 */ /* 0x000fe40000201400 */
[----:B------:R-:W-:Y:S02]  /*4030*/  I2FP.F32.S32 R42, R42 ;  /* 0x0000002a002a7245 */ /* 0x000fe40000201400 */
[----:B------:R-:W-:Y:S01]  /*4040*/  I2FP.F32.S32 R41, R46 ;  /* 0x0000002e00297245 */ /* 0x000fe20000201400 */
[CC--:B------:R-:W-:Y:S01]  /*4050*/  FFMA.FTZ R36, R3.reuse, R44.reuse, R36 ;  /* 0x0000002c03247223 */ /* 0x0c0fe20000010024 */
[C---:B------:R-:W-:Y:S01]  /*4060*/  FFMA.FTZ R38, R3.reuse, R44, R38 ;  /* 0x0000002c03267223 */ /* 0x040fe20000010026 */
[CC--:B------:R-:W-:Y:S01]  /*4070*/  FFMA.FTZ R37, R3.reuse, R42.reuse, R37 ;  /* 0x0000002a03257223 */ /* 0x0c0fe20000010025 */
[C---:B------:R-:W-:Y:S01]  /*4080*/  FFMA.FTZ R39, R3.reuse, R42, R39 ;  /* 0x0000002a03277223 */ /* 0x040fe20000010027 */
[----:B------:R-:W-:Y:S01]  /*4090*/  FFMA.FTZ R198, R3, R41, R32 ;  /* 0x0000002903c67223 */ /* 0x000fe20000010020 */
[----:B------:R-:W-:Y:S01]  /*40a0*/  ISETP.GE.AND P4, PT, R46, R133, PT ;  /* 0x000000852e00720c */ /* 0x000fe20003f86270 */
[----:B------:R-:W-:Y:S01]  /*40b0*/  VIADD R44, R0, 0x29 ;  /* 0x00000029002c7836 */ /* 0x000fe20000000000 */
[----:B------:R-:W-:Y:S01]  /*40c0*/  FSEL R204, R36, -INF , !P6 ;  /* 0xff80000024cc7808 */ /* 0x000fe20007000000 */
[C---:B------:R-:W-:Y:S01]  /*40d0*/  VIADD R42, R0.reuse, 0x30 ;  /* 0x00000030002a7836 */ /* 0x040fe20000000000 */
[----:B------:R-:W-:Y:S01]  /*40e0*/  FSEL R202, R37, -INF , !P5 ;  /* 0xff80000025ca7808 */ /* 0x000fe20006800000 */
[----:B------:R-:W-:Y:S01]  /*40f0*/  VIADD R32, R0, 0x31 ;  /* 0x0000003100207836 */ /* 0x000fe20000000000 */
[----:B------:R-:W-:Y:S01]  /*4100*/  FSEL R194, R39, -INF , !P2 ;  /* 0xff80000027c27808 */ /* 0x000fe20005000000 */
[----:B------:R-:W-:Y:S01]  /*4110*/  FFMA.FTZ R34, R3, R41, R34 ;  /* 0x0000002903227223 */ /* 0x000fe20000010022 */
[----:B------:R-:W-:-:S02]  /*4120*/  FSEL R198, R198, -INF , !P4 ;  /* 0xff800000c6c67808 */ /* 0x000fc40006000000 */
[----:B------:R-:W-:Y:S02]  /*4130*/  I2FP.F32.S32 R36, R44 ;  /* 0x0000002c00247245 */ /* 0x000fe40000201400 */
[----:B------:R-:W-:Y:S02]  /*4140*/  I2FP.F32.S32 R37, R42 ;  /* 0x0000002a00257245 */ /* 0x000fe40000201400 */
[C---:B------:R-:W-:Y:S01]  /*4150*/  ISETP.GE.AND P2, PT, R32.reuse, R133, PT ;  /* 0x000000852000720c */ /* 0x040fe20003f46270 */
[C---:B------:R-:W-:Y:S01]  /*4160*/  FFMA.FTZ R33, R3.reuse, R36, R33 ;  /* 0x0000002403217223 */ /* 0x040fe20000010021 */
[----:B------:R-:W-:Y:S01]  /*4170*/  ISETP.GE.AND P4, PT, R32, R131, PT ;  /* 0x000000832000720c */ /* 0x000fe20003f86270 */
[CC--:B------:R-:W-:Y:S01]  /*4180*/  FFMA.FTZ R182, R3.reuse, R37.reuse, R30 ;  /* 0x0000002503b67223 */ /* 0x0c0fe2000001001e */
[----:B------:R-:W-:Y:S01]  /*4190*/  I2FP.F32.S32 R32, R32 ;  /* 0x0000002000207245 */ /* 0x000fe20000201400 */
[C---:B------:R-:W-:Y:S01]  /*41a0*/  FFMA.FTZ R35, R3.reuse, R36, R35 ;  /* 0x0000002403237223 */ /* 0x040fe20000010023 */
[----:B------:R-:W-:Y:S01]  /*41b0*/  FSEL R40, R40, -INF , !P1 ;  /* 0xff80000028287808 */ /* 0x000fe20004800000 */
[C---:B------:R-:W-:Y:S01]  /*41c0*/  FFMA.FTZ R28, R3.reuse, R37, R28 ;  /* 0x00000025031c7223 */ /* 0x040fe2000001001c */
[----:B------:R-:W-:Y:S01]  /*41d0*/  ISETP.GE.AND P1, PT, R46, R131, PT ;  /* 0x000000832e00720c */ /* 0x000fe20003f26270 */
[CC--:B------:R-:W-:Y:S01]  /*41e0*/  FFMA.FTZ R29, R3.reuse, R32.reuse, R29 ;  /* 0x00000020031d7223 */ /* 0x0c0fe2000001001d */
[-C--:B------:R-:W-:Y:S01]  /*41f0*/  ISETP.GE.AND P0, PT, R44, R133.reuse, PT ;  /* 0x000000852c00720c */ /* 0x080fe20003f06270 */
[----:B------:R-:W-:Y:S01]  /*4200*/  FFMA.FTZ R31, R3, R32, R31 ;  /* 0x00000020031f7223 */ /* 0x000fe2000001001f */
[----:B------:R-:W-:Y:S01]  /*4210*/  FSEL R196, R38, -INF , !P3 ;  /* 0xff80000026c47808 */ /* 0x000fe20005800000 */
[----:B------:R-:W-:Y:S01]  /*4220*/  VIADD R30, R0, 0x38 ;  /* 0x00000038001e7836 */ /* 0x000fe20000000000 */
[----:B------:R-:W-:Y:S01]  /*4230*/  ISETP.GE.AND P3, PT, R42, R133, PT ;  /* 0x000000852a00720c */ /* 0x000fe20003f66270 */
[----:B------:R-:W-:Y:S01]  /*4240*/  VIADD R36, R0, 0x39 ;  /* 0x0000003900247836 */ /* 0x000fe20000000000 */
[----:B------:R-:W-:Y:S01]  /*4250*/  FSEL R192, R34, -INF , !P1 ;  /* 0xff80000022c07808 */ /* 0x000fe20004800000 */
[----:B------:R-:W-:Y:S01]  /*4260*/  VIADD R32, R0, 0x40 ;  /* 0x0000004000207836 */ /* 0x000fe20000000000 */
[----:B------:R-:W-:-:S02]  /*4270*/  FSEL R200, R33, -INF , !P0 ;  /* 0xff80000021c87808 */ /* 0x000fc40004000000 */
[C---:B------:R-:W-:Y:S02]  /*4280*/  ISETP.GE.AND P1, PT, R30.reuse, R133, PT ;  /* 0x000000851e00720c */ /* 0x040fe40003f26270 */
[----:B------:R-:W-:Y:S02]  /*4290*/  ISETP.GE.AND P0, PT, R30, R131, PT ;  /* 0x000000831e00720c */ /* 0x000fe40003f06270 */
[----:B------:R-:W-:Y:S02]  /*42a0*/  FSEL R114, R28, -INF , !P3 ;  /* 0xff8000001c727808 */ /* 0x000fe40005800000 */
[----:B------:R-:W-:Y:S02]  /*42b0*/  FSEL R184, R29, -INF , !P2 ;  /* 0xff8000001db87808 */ /* 0x000fe40005000000 */
[----:B------:R-:W-:Y:S02]  /*42c0*/  I2FP.F32.S32 R30, R30 ;  /* 0x0000001e001e7245 */ /* 0x000fe40000201400 */
[----:B------:R-:W-:-:S02]  /*42d0*/  I2FP.F32.S32 R28, R36 ;  /* 0x00000024001c7245 */ /* 0x000fc40000201400 */
[----:B------:R-:W-:Y:S01]  /*42e0*/  I2FP.F32.S32 R29, R32 ;  /* 0x00000020001d7245 */ /* 0x000fe20000201400 */
[CC--:B------:R-:W-:Y:S01]  /*42f0*/  FFMA.FTZ R24, R3.reuse, R30.reuse, R24 ;  /* 0x0000001e03187223 */ /* 0x0c0fe20000010018 */
[-C--:B------:R-:W-:Y:S01]  /*4300*/  ISETP.GE.AND P6, PT, R44, R131.reuse, PT ;  /* 0x000000832c00720c */ /* 0x080fe20003fc6270 */
[C---:B------:R-:W-:Y:S01]  /*4310*/  FFMA.FTZ R26, R3.reuse, R30, R26 ;  /* 0x0000001e031a7223 */ /* 0x040fe2000001001a */
[----:B------:R-:W-:Y:S01]  /*4320*/  ISETP.GE.AND P5, PT, R42, R131, PT ;  /* 0x000000832a00720c */ /* 0x000fe20003fa6270 */
[-C--:B------:R-:W-:Y:S01]  /*4330*/  FFMA.FTZ R25, R3, R28.reuse, R25 ;  /* 0x0000001c03197223 */ /* 0x080fe20000010019 */
[----:B------:R-:W-:Y:S01]  /*4340*/  FSEL R190, R35, -INF , !P6 ;  /* 0xff80000023be7808 */ /* 0x000fe20007000000 */
[C---:B------:R-:W-:Y:S01]  /*4350*/  FFMA.FTZ R27, R3.reuse, R28, R27 ;  /* 0x0000001c031b7223 */ /* 0x040fe2000001001b */
[----:B------:R-:W-:Y:S01]  /*4360*/  FSEL R182, R182, -INF , !P5 ;  /* 0xff800000b6b67808 */ /* 0x000fe20006800000 */
[C---:B------:R-:W-:Y:S01]  /*4370*/  FFMA.FTZ R176, R3.reuse, R29, R20 ;  /* 0x0000001d03b07223 */ /* 0x040fe20000010014 */
[----:B------:R-:W-:Y:S01]  /*4380*/  ISETP.GE.AND P6, PT, R36, R133, PT ;  /* 0x000000852400720c */ /* 0x000fe20003fc6270 */
[----:B------:R-:W-:Y:S01]  /*4390*/  VIADD R30, R0, 0x41 ;  /* 0x00000041001e7836 */ /* 0x000fe20000000000 */
[----:B------:R-:W-:Y:S01]  /*43a0*/  ISETP.GE.AND P3, PT, R36, R131, PT ;  /* 0x000000832400720c */ /* 0x000fe20003f66270 */
        /* <DEDUP_REMOVED lines=8> */
[----:B------:R-:W-:Y:S02]  /*4430*/  I2FP.F32.S32 R24, R30 ;  /* 0x0000001e00187245 */ /* 0x000fe40000201400 */
[----:B------:R-:W-:Y:S02]  /*4440*/  I2FP.F32.S32 R25, R28 ;  /* 0x0000001c00197245 */ /* 0x000fe40000201400 */
[C---:B------:R-:W-:Y:S01]  /*4450*/  ISETP.GE.AND P3, PT, R20.reuse, R133, PT ;  /* 0x000000851400720c */ /* 0x040fe20003f66270 */
[C---:B------:R-:W-:Y:S01]  /*4460*/  FFMA.FTZ R21, R3.reuse, R24, R21 ;  /* 0x0000001803157223 */ /* 0x040fe20000010015 */
[----:B------:R-:W-:Y:S01]  /*4470*/  ISETP.GE.AND P5, PT, R20, R131, PT ;  /* 0x000000831400720c */ /* 0x000fe20003fa6270 */
[----:B------:R-:W-:Y:S01]  /*4480*/  FFMA.FTZ R142, R3, R25, R18 ;  /* 0x00000019038e7223 */ /* 0x000fe20000010012 */
[----:B------:R-:W-:Y:S01]  /*4490*/  I2FP.F32.S32 R20, R20 ;  /* 0x0000001400147245 */ /* 0x000fe20000201400 */
[----:B------:R-:W-:Y:S01]  /*44a0*/  VIADD R18, R0, 0x50 ;  /* 0x0000005000127836 */ /* 0x000fe20000000000 */
[----:B------:R-:W-:Y:S01]  /*44b0*/  FSEL R116, R31, -INF , !P4 ;  /* 0xff8000001f747808 */ /* 0x000fe20006000000 */
[C---:B------:R-:W-:Y:S01]  /*44c0*/  FFMA.FTZ R23, R3.reuse, R24, R23 ;  /* 0x0000001803177223 */ /* 0x040fe20000010017 */
[----:B------:R-:W-:Y:S01]  /*44d0*/  ISETP.GE.AND P2, PT, R32, R131, PT ;  /* 0x000000832000720c */ /* 0x000fe20003f46270 */
[CC--:B------:R-:W-:Y:S01]  /*44e0*/  FFMA.FTZ R17, R3.reuse, R20.reuse, R17 ;  /* 0x0000001403117223 */ /* 0x0c0fe20000010011 */
[----:B------:R-:W-:Y:S01]  /*44f0*/  ISETP.GE.AND P4, PT, R30, R133, PT ;  /* 0x000000851e00720c */ /* 0x000fe20003f86270 */
[C---:B------:R-:W-:Y:S01]  /*4500*/  FFMA.FTZ R19, R3.reuse, R20, R19 ;  /* 0x0000001403137223 */ /* 0x040fe20000010013 */
[----:B------:R-:W-:Y:S01]  /*4510*/  VIADD R20, R0, 0x58 ;  /* 0x0000005800147836 */ /* 0x000fe20000000000 */
[----:B------:R-:W-:Y:S01]  /*4520*/  FSEL R172, R22, -INF , !P2 ;  /* 0xff80000016ac7808 */ /* 0x000fe20005000000 */
[----:B------:R-:W-:Y:S01]  /*4530*/  FFMA.FTZ R16, R3, R25, R16 ;  /* 0x0000001903107223 */ /* 0x000fe20000010010 */
[----:B------:R-:W-:Y:S01]  /*4540*/  FSEL R178, R21, -INF , !P4 ;  /* 0xff80000015b27808 */ /* 0x000fe20006000000 */
[----:B------:R-:W-:Y:S01]  /*4550*/  VIADD R24, R0, 0x51 ;  /* 0x0000005100187836 */ /* 0x000fe20000000000 */
[----:B------:R-:W-:-:S02]  /*4560*/  FSEL R180, R26, -INF , !P0 ;  /* 0xff8000001ab47808 */ /* 0x000fc40004000000 */
[C---:B------:R-:W-:Y:S02]  /*4570*/  ISETP.GE.AND P2, PT, R18.reuse, R133, PT ;  /* 0x000000851200720c */ /* 0x040fe40003f46270 */
[----:B------:R-:W-:Y:S02]  /*4580*/  ISETP.GE.AND P4, PT, R18, R131, PT ;  /* 0x000000831200720c */ /* 0x000fe40003f86270 */
[----:B------:R-:W-:Y:S02]  /*4590*/  FSEL R140, R17, -INF , !P3 ;  /* 0xff800000118c7808 */ /* 0x000fe40005800000 */
[----:B------:R-:W-:Y:S02]  /*45a0*/  ISETP.GE.AND P0, PT, R28, R133, PT ;  /* 0x000000851c00720c */ /* 0x000fe40003f06270 */
[----:B------:R-:W-:Y:S02]  /*45b0*/  I2FP.F32.S32 R18, R18 ;  /* 0x0000001200127245 */ /* 0x000fe40000201400 */
[----:B------:R-:W-:-:S02]  /*45c0*/  I2FP.F32.S32 R17, R20 ;  /* 0x0000001400117245 */ /* 0x000fc40000201400 */
[----:B------:R-:W-:Y:S01]  /*45d0*/  FSEL R174, R16, -INF , !P0 ;  /* 0xff80000010ae7808 */ /* 0x000fe20004000000 */
[C---:B------:R-:W-:Y:S01]  /*45e0*/  FFMA.FTZ R12, R3.reuse, R18, R12 ;  /* 0x00000012030c7223 */ /* 0x040fe2000001000c */
[----:B------:R-:W-:Y:S01]  /*45f0*/  I2FP.F32.S32 R16, R24 ;  /* 0x0000001800107245 */ /* 0x000fe20000201400 */
[C---:B------:R-:W-:Y:S01]  /*4600*/  FFMA.FTZ R120, R3.reuse, R17, R8 ;  /* 0x0000001103787223 */ /* 0x040fe20000010008 */
[-C--:B------:R-:W-:Y:S01]  /*4610*/  ISETP.GE.AND P1, PT, R30, R131.reuse, PT ;  /* 0x000000831e00720c */ /* 0x080fe20003f26270 */
[----:B------:R-:W-:Y:S01]  /*4620*/  VIADD R8, R0, 0x59 ;  /* 0x0000005900087836 */ /* 0x000fe20000000000 */
[----:B------:R-:W-:Y:S01]  /*4630*/  ISETP.GE.AND P6, PT, R28, R131, PT ;  /* 0x000000831c00720c */ /* 0x000fe20003fc6270 */
[-C--:B------:R-:W-:Y:S01]  /*4640*/  FFMA.FTZ R13, R3, R16.reuse, R13 ;  /* 0x00000010030d7223 */ /* 0x080fe2000001000d */
[----:B------:R-:W-:Y:S01]  /*4650*/  FSEL R168, R23, -INF , !P1 ;  /* 0xff80000017a87808 */ /* 0x000fe20004800000 */
[----:B------:R-:W-:Y:S01]  /*4660*/  FFMA.FTZ R15, R3, R16, R15 ;  /* 0x00000010030f7223 */ /* 0x000fe2000001000f */
[----:B------:R-:W-:Y:S01]  /*4670*/  FSEL R170, R19, -INF , !P5 ;  /* 0xff80000013aa7808 */ /* 0x000fe20006800000 */
[----:B------:R-:W-:Y:S01]  /*4680*/  VIADD R16, R0, 0x60 ;  /* 0x0000006000107836 */ /* 0x000fe20000000000 */
[----:B------:R-:W-:Y:S01]  /*4690*/  FSEL R136, R12, -INF , !P2 ;  /* 0xff8000000c887808 */ /* 0x000fe20005000000 */
[C---:B------:R-:W-:Y:S01]  /*46a0*/  FFMA.FTZ R14, R3.reuse, R18, R14 ;  /* 0x00000012030e7223 */ /* 0x040fe2000001000e */
[-C--:B------:R-:W-:Y:S01]  /*46b0*/  ISETP.GE.AND P1, PT, R24, R133.reuse, PT ;  /* 0x000000851800720c */ /* 0x080fe20003f26270 */
[----:B------:R-:W-:Y:S01]  /*46c0*/  VIADD R12, R0, 0x69 ;  /* 0x00000069000c7836 */ /* 0x000fe20000000000 */
[C---:B------:R-:W-:Y:S01]  /*46d0*/  ISETP.GE.AND P5, PT, R8.reuse, R133, PT ;  /* 0x000000850800720c */ /* 0x040fe20003fa6270 */
[----:B------:R-:W-:Y:S01]  /*46e0*/  FFMA.FTZ R10, R3, R17, R10 ;  /* 0x00000011030a7223 */ /* 0x000fe2000001000a */
[----:B------:R-:W-:-:S02]  /*46f0*/  ISETP.GE.AND P2, PT, R8, R131, PT ;  /* 0x000000830800720c */ /* 0x000fc40003f46270 */
[----:B------:R-:W-:Y:S02]  /*4700*/  I2FP.F32.S32 R8, R8 ;  /* 0x0000000800087245 */ /* 0x000fe40000201400 */
[----:B------:R-:W-:Y:S02]  /*4710*/  FSEL R142, R142, -INF , !P6 ;  /* 0xff8000008e8e7808 */ /* 0x000fe40007000000 */
[----:B------:R-:W-:Y:S01]  /*4720*/  ISETP.GE.AND P0, PT, R24, R131, PT ;  /* 0x000000831800720c */ /* 0x000fe20003f06270 */
[CC--:B------:R-:W-:Y:S01]  /*4730*/  FFMA.FTZ R9, R3.reuse, R8.reuse, R9 ;  /* 0x0000000803097223 */ /* 0x0c0fe20000010009 */
[----:B------:R-:W-:Y:S01]  /*4740*/  ISETP.GE.AND P6, PT, R20, R133, PT ;  /* 0x000000851400720c */ /* 0x000fe20003fc6270 */
[----:B------:R-:W-:Y:S01]  /*4750*/  FFMA.FTZ R11, R3, R8, R11 ;  /* 0x00000008030b7223 */ /* 0x000fe2000001000b */
[----:B------:R-:W-:Y:S01]  /*4760*/  FSEL R122, R13, -INF , !P1 ;  /* 0xff8000000d7a7808 */ /* 0x000fe20004800000 */
[----:B------:R-:W-:Y:S01]  /*4770*/  VIADD R8, R0, 0x70 ;  /* 0x0000007000087836 */ /* 0x000fe20000000000 */
[----:B------:R-:W-:-:S02]  /*4780*/  I2FP.F32.S32 R13, R16 ;  /* 0x00000010000d7245 */ /* 0x000fc40000201400 */
[----:B------:R-:W-:Y:S01]  /*4790*/  FSEL R112, R14, -INF , !P4 ;  /* 0xff8000000e707808 */ /* 0x000fe20006000000 */
[----:B------:R-:W-:Y:S01]  /*47a0*/  VIADD R14, R0, 0x68 ;  /* 0x00000068000e7836 */ /* 0x000fe20000000000 */
[----:B------:R-:W-:Y:S01]  /*47b0*/  FSEL R110, R15, -INF , !P0 ;  /* 0xff8000000f6e7808 */ /* 0x000fe20004000000 */
[CC--:B------:R-:W-:Y:S01]  /*47c0*/  FFMA.FTZ R62, R3.reuse, R13.reuse, R104 ;  /* 0x0000000d033e7223 */ /* 0x0c0fe20000010068 */
[----:B------:R-:W-:Y:S01]  /*47d0*/  FSEL R120, R120, -INF , !P6 ;  /* 0xff80000078787808 */ /* 0x000fe20007000000 */
[----:B------:R-:W-:Y:S01]  /*47e0*/  FFMA.FTZ R58, R3, R13, R106 ;  /* 0x0000000d033a7223 */ /* 0x000fe2000001006a */
[C---:B------:R-:W-:Y:S02]  /*47f0*/  ISETP.GE.AND P0, PT, R56.reuse, R133, PT ;  /* 0x000000853800720c */ /* 0x040fe40003f06270 */
[----:B------:R-:W-:Y:S02]  /*4800*/  ISETP.GE.AND P6, PT, R56, R131, PT ;  /* 0x000000833800720c */ /* 0x000fe40003fc6270 */
[----:B------:R-:W-:-:S02]  /*4810*/  I2FP.F32.S32 R56, R56 ;  /* 0x0000003800387245 */ /* 0x000fc40000201400 */
[----:B------:R-:W-:Y:S02]  /*4820*/  ISETP.GE.AND P4, PT, R16, R133, PT ;  /* 0x000000851000720c */ /* 0x000fe40003f86270 */
[----:B------:R-:W-:Y:S01]  /*4830*/  FSEL R138, R9, -INF , !P5 ;  /* 0xff800000098a7808 */ /* 0x000fe20006800000 */
[C---:B------:R-:W-:Y:S01]  /*4840*/  FFMA.FTZ R60, R3.reuse, R56, R105 ;  /* 0x00000038033c7223 */ /* 0x040fe20000010069 */
[----:B------:R-:W-:Y:S01]  /*4850*/  I2FP.F32.S32 R9, R14 ;  /* 0x0000000e00097245 */ /* 0x000fe20000201400 */
[----:B------:R-:W-:Y:S01]  /*4860*/  FFMA.FTZ R56, R3, R56, R107 ;  /* 0x0000003803387223 */ /* 0x000fe2000001006b */
[----:B------:R-:W-:Y:S02]  /*4870*/  ISETP.GE.AND P3, PT, R20, R131, PT ;  /* 0x000000831400720c */ /* 0x000fe40003f66270 */
[----:B------:R-:W-:Y:S01]  /*4880*/  FSEL R106, R11, -INF , !P2 ;  /* 0xff8000000b6a7808 */ /* 0x000fe20005000000 */
[CC--:B------:R-:W-:Y:S01]  /*4890*/  FFMA.FTZ R66, R3.reuse, R9.reuse, R100 ;  /* 0x0000000903427223 */ /* 0x0c0fe20000010064 */
[----:B------:R-:W-:Y:S01]  /*48a0*/  I2FP.F32.S32 R11, R8 ;  /* 0x00000008000b7245 */ /* 0x000fe20000201400 */
[----:B------:R-:W-:Y:S01]  /*48b0*/  FFMA.FTZ R50, R3, R9, R102 ;  /* 0x0000000903327223 */ /* 0x000fe20000010066 */
[----:B------:R-:W-:-:S02]  /*48c0*/  FSEL R62, R62, -INF , !P4 ;  /* 0xff8000003e3e7808 */ /* 0x000fc40006000000 */
[C---:B------:R-:W-:Y:S01]  /*48d0*/  ISETP.GE.AND P2, PT, R12.reuse, R133, PT ;  /* 0x000000850c00720c */ /* 0x040fe20003f46270 */
[C---:B------:R-:W-:Y:S01]  /*48e0*/  FFMA.FTZ R30, R3.reuse, R11, R98 ;  /* 0x0000000b031e7223 */ /* 0x040fe20000010062 */
[----:B------:R-:W-:Y:S01]  /*48f0*/  ISETP.GE.AND P4, PT, R12, R131, PT ;  /* 0x000000830c00720c */ /* 0x000fe20003f86270 */
[----:B------:R-:W-:Y:S01]  /*4900*/  FFMA.FTZ R41, R3, R11, R96 ;  /* 0x0000000b03297223 */ /* 0x000fe20000010060 */
[----:B------:R-:W-:Y:S02]  /*4910*/  ISETP.GE.AND P1, PT, R16, R131, PT ;  /* 0x000000831000720c */ /* 0x000fe40003f26270 */
[----:B------:R-:W-:Y:S02]  /*4920*/  FSEL R108, R10, -INF , !P3 ;  /* 0xff8000000a6c7808 */ /* 0x000fe40005800000 */
[----:B------:R-:W-:Y:S02]  /*4930*/  I2FP.F32.S32 R12, R12 ;  /* 0x0000000c000c7245 */ /* 0x000fe40000201400 */
[----:B------:R-:W-:-:S02]  /*4940*/  ISETP.GE.AND P3, PT, R14, R133, PT ;  /* 0x000000850e00720c */ /* 0x000fc40003f66270 */
[----:B------:R-:W-:Y:S01]  /*4950*/  FSEL R60, R60, -INF , !P0 ;  /* 0xff8000003c3c7808 */ /* 0x000fe20004000000 */
[CC--:B------:R-:W-:Y:S01]  /*4960*/  FFMA.FTZ R64, R3.reuse, R12.reuse, R101 ;  /* 0x0000000c03407223 */ /* 0x0c0fe20000010065 */
[----:B------:R-:W-:Y:S01]  /*4970*/  ISETP.GE.AND P0, PT, R8, R131, PT ;  /* 0x000000830800720c */ /* 0x000fe20003f06270 */
[----:B------:R-:W-:Y:S01]  /*4980*/  FFMA.FTZ R48, R3, R12, R103 ;  /* 0x0000000c03307223 */ /* 0x000fe20000010067 */
[----:B------:R-:W-:Y:S02]  /*4990*/  FSEL R58, R58, -INF , !P1 ;  /* 0xff8000003a3a7808 */ /* 0x000fe40004800000 */
[----:B------:R-:W-:Y:S01]  /*49a0*/  ISETP.GE.AND P1, PT, R8, R133, PT ;  /* 0x000000850800720c */ /* 0x000fe20003f26270 */
[----:B------:R-:W-:Y:S01]  /*49b0*/  VIADD R8, R0, 0x71 ;  /* 0x0000007100087836 */ /* 0x000fe20000000000 */
[----:B------:R-:W-:Y:S02]  /*49c0*/  FSEL R56, R56, -INF , !P6 ;  /* 0xff80000038387808 */ /* 0x000fe40007000000 */
[----:B------:R-:W-:-:S02]  /*49d0*/  FSEL R66, R66, -INF , !P3 ;  /* 0xff80000042427808 */ /* 0x000fc40005800000 */
[----:B------:R-:W-:Y:S02]  /*49e0*/  ISETP.GE.AND P5, PT, R14, R131, PT ;  /* 0x000000830e00720c */ /* 0x000fe40003fa6270 */
[C---:B------:R-:W-:Y:S02]  /*49f0*/  ISETP.GE.AND P6, PT, R0.reuse, R133, PT ;  /* 0x000000850000720c */ /* 0x040fe40003fc6270 */
[C---:B------:R-:W-:Y:S02]  /*4a00*/  ISETP.GE.AND P3, PT, R0.reuse, R131, PT ;  /* 0x000000830000720c */ /* 0x040fe40003f66270 */
[----:B------:R-:W-:Y:S01]  /*4a10*/  I2FP.F32.S32 R9, R0 ;  /* 0x0000000000097245 */ /* 0x000fe20000201400 */
[----:B------:R-:W-:Y:S01]  /*4a20*/  VIADD R0, R0, 0x79 ;  /* 0x0000007900007836 */ /* 0x000fe20000000000 */
[----:B------:R-:W-:Y:S02]  /*4a30*/  FSEL R30, R30, -INF , !P0 ;  /* 0xff8000001e1e7808 */ /* 0x000fe40004000000 */
[----:B------:R-:W-:Y:S01]  /*4a40*/  ISETP.GT.AND P0, PT, R126, R157, PT ;  /* 0x0000009d7e00720c */ /* 0x000fe20003f04270 */
[----:B------:R-:W-:Y:S01]  /*4a50*/  FFMA.FTZ R52, R3, R9, R52 ;  /* 0x0000000903347223 */ /* 0x000fe20000010034 */
[----:B------:R-:W-:-:S02]  /*4a60*/  FSEL R50, R50, -INF , !P5 ;  /* 0xff80000032327808 */ /* 0x000fc40006800000 */
[----:B------:R-:W-:Y:S02]  /*4a70*/  FSEL R64, R64, -INF , !P2 ;  /* 0xff80000040407808 */ /* 0x000fe40005000000 */
[C---:B------:R-:W-:Y:S02]  /*4a80*/  ISETP.GE.AND P5, PT, R8.reuse, R133, PT ;  /* 0x000000850800720c */ /* 0x040fe40003fa6270 */
[----:B------:R-:W-:Y:S02]  /*4a90*/  ISETP.GE.AND P2, PT, R8, R131, PT ;  /* 0x000000830800720c */ /* 0x000fe40003f46270 */
[----:B------:R-:W-:Y:S02]  /*4aa0*/  FSEL R48, R48, -INF , !P4 ;  /* 0xff80000030307808 */ /* 0x000fe40006000000 */
[----:B------:R-:W-:Y:S02]  /*4ab0*/  FSEL R41, R41, -INF , !P1 ;  /* 0xff80000029297808 */ /* 0x000fe40004800000 */
[----:B------:R-:W-:-:S02]  /*4ac0*/  I2FP.F32.S32 R8, R8 ;  /* 0x0000000800087245 */ /* 0x000fc40000201400 */
[C---:B------:R-:W-:Y:S02]  /*4ad0*/  ISETP.GE.AND P4, PT, R0.reuse, R133, PT ;  /* 0x000000850000720c */ /* 0x040fe40003f86270 */
[----:B------:R-:W-:Y:S01]  /*4ae0*/  ISETP.GE.AND P1, PT, R0, R131, PT ;  /* 0x000000830000720c */ /* 0x000fe20003f26270 */
[C---:B------:R-:W-:Y:S01]  /*4af0*/  FFMA.FTZ R46, R3.reuse, R8, R97 ;  /* 0x00000008032e7223 */ /* 0x040fe20000010061 */
[----:B------:R-:W-:Y:S01]  /*4b00*/  I2FP.F32.S32 R0, R0 ;  /* 0x0000000000007245 */ /* 0x000fe20000201400 */
[C---:B------:R-:W-:Y:S01]  /*4b10*/  FFMA.FTZ R28, R3.reuse, R8, R99 ;  /* 0x00000008031c7223 */ /* 0x040fe20000010063 */
[C---:B------:R-:W-:Y:S02]  /*4b20*/  FFMA.FTZ R8, R3.reuse, R9, R54 ;  /* 0x0000000903087223 */ /* 0x040fe40000010036 */
[----:B------:R-:W-:Y:S01]  /*4b30*/  FSEL R46, R46, -INF , !P5 ;  /* 0xff8000002e2e7808 */ /* 0x000fe20006800000 */
[CC--:B------:R-:W-:Y:S01]  /*4b40*/  FFMA.FTZ R44, R3.reuse, R0.reuse, R93 ;  /* 0x00000000032c7223 */ /* 0x0c0fe2000001005d */
[----:B------:R-:W-:Y:S01]  /*4b50*/  FFMA.FTZ R24, R3, R0, R95 ;  /* 0x0000000003187223 */ /* 0x000fe2000001005f */
[----:B------:R-:W-:-:S02]  /*4b60*/  FSEL R28, R28, -INF , !P2 ;  /* 0xff8000001c1c7808 */ /* 0x000fc40005000000 */
        /* <DEDUP_REMOVED lines=16> */
.L_x_6480:
        /* <DEDUP_REMOVED lines=59> */
.L_x_6481:
        /* <DEDUP_REMOVED lines=66> */
.L_x_6483:
[----:B------:R-:W-:Y:S05]  /*5440*/  BSYNC.RECONVERGENT B0 ;  /* 0x0000000000007941 */ /* 0x000fea0003800200 */
.L_x_6482:
[----:B------:R-:W0:Y:S02]  /*5450*/  LDGDEPBAR ;  /* 0x00000000000079af */ /* 0x000e240000000000 */
.L_x_6479:
[----:B-12---:R-:W-:Y:S01]  /*5460*/  FMNMX3.FTZ R11, R0, R82, R88, !PT ;  /* 0x00000052000b7276 */ /* 0x006fe20007810058 */
        /* <DEDUP_REMOVED lines=31> */
[----:B------:R-:W-:-:S03]  /*5660*/  IADD3 R150, PT, PT, R135, R134, RZ ;  /* 0x0000008687967210 */ /* 0x000fc60007ffe0ff */
[----:B------:R-:W2:Y:S01]  /*5670*/  SHFL.BFLY PT, R11, R10, 0x2, 0x1f ;  /* 0x0c401f000a0b7f89 */ /* 0x000ea200000e0000 */
[----:B------:R-:W-:-:S04]  /*5680*/  LEA R150, R150, UR5, 0x1 ;  /* 0x0000000596967c11 */ /* 0x000fc8000f8e08ff */
[-C--:B------:R-:W-:Y:S01]  /*5690*/  IADD3 R145, PT, PT, R4, R150.reuse, RZ ;  /* 0x0000009604917210 */ /* 0x080fe20007ffe0ff */
[----:B------:R-:W-:Y:S01]  /*56a0*/  LDSM.16.MT88.4 R16, [R150+0x6800] ;  /* 0x006800009610783b */ /* 0x000fe20000004200 */
[C---:B------:R-:W-:Y:S02]  /*56b0*/  IADD3 R146, PT, PT, R5.reuse, R150, RZ ;  /* 0x0000009605927210 */ /* 0x040fe40007ffe0ff */
[----:B------:R-:W-:Y:S01]  /*56c0*/  IADD3 R144, PT, PT, R5, R145, RZ ;  /* 0x0000009105907210 */ /* 0x000fe20007ffe0ff */
[----:B------:R-:W-:Y:S04]  /*56d0*/  LDSM.16.MT88.4 R12, [R145+0x6800] ;  /* 0x00680000910c783b */ /* 0x000fe80000004200 */
[----:B------:R-:W-:Y:S01]  /*56e0*/  LDSM.16.MT88.4 R20, [R146+0x6800] ;  /* 0x006800009214783b */ /* 0x000fe20000004200 */
[----:B--2---:R-:W-:-:S02]  /*56f0*/  FMNMX.FTZ R11, R10, R11, !PT ;  /* 0x0000000b0a0b7209 */ /* 0x004fc40007810000 */
[----:B------:R-:W-:-:S03]  /*5700*/  FMNMX.FTZ R10, R24, R9, !PT ;  /* 0x00000009180a7209 */ /* 0x000fc60007810000 */
[----:B------:R-:W2:Y:S04]  /*5710*/  SHFL.BFLY PT, R2, R11, 0x1, 0x1f ;  /* 0x0c201f000b027f89 */ /* 0x000ea800000e0000 */
[----:B------:R-:W3:Y:S01]  /*5720*/  SHFL.BFLY PT, R9, R10, 0x2, 0x1f ;  /* 0x0c401f000a097f89 */ /* 0x000ee200000e0000 */
[----:B--2---:R-:W-:-:S04]  /*5730*/  FMNMX.FTZ R2, R11, R2, !PT ;  /* 0x000000020b027209 */ /* 0x004fc80007810000 */
[C---:B------:R-:W-:Y:S01]  /*5740*/  FSETP.NEU.FTZ.AND P0, PT, R2.reuse, -INF , PT ;  /* 0xff8000000200780b */ /* 0x040fe20003f1d000 */
[----:B-1----:R-:W-:Y:S01]  /*5750*/  FMUL.FTZ R45, R2, UR4 ;  /* 0x00000004022d7c20 */ /* 0x002fe20008410000 */
[----:B---3--:R-:W-:-:S04]  /*5760*/  FMNMX.FTZ R9, R10, R9, !PT ;  /* 0x000000090a097209 */ /* 0x008fc80007810000 */
[----:B------:R-:W-:-:S05]  /*5770*/  FSEL R45, R45, RZ, P0 ;  /* 0x000000ff2d2d7208 */ /* 0x000fca0000000000 */
[--C-:B------:R-:W-:Y:S01]  /*5780*/  FFMA.FTZ R42, R0, UR4, -R45.reuse ;  /* 0x00000004002a7c23 */ /* 0x100fe2000801082d */
[--C-:B------:R-:W-:Y:S01]  /*5790*/  FFMA.FTZ R29, R92, UR4, -R45.reuse ;  /* 0x000000045c1d7c23 */ /* 0x100fe2000801082d */
[----:B------:R-:W1:Y:S01]  /*57a0*/  SHFL.BFLY PT, R0, R9, 0x1, 0x1f ;  /* 0x0c201f0009007f89 */ /* 0x000e6200000e0000 */
        /* <DEDUP_REMOVED lines=30> */
[----:B---3--:R-:W-:Y:S01]  /*5990*/  F2FP.F16.F32.PACK_AB R84, R39, R42 ;  /* 0x0000002a2754723e */ /* 0x008fe200000000ff */
[--C-:B------:R-:W-:Y:S01]  /*59a0*/  FFMA.FTZ R115, R60, UR4, -R45.reuse ;  /* 0x000000043c737c23 */ /* 0x100fe2000801082d */
[--C-:B------:R-:W-:Y:S01]  /*59b0*/  FFMA.FTZ R62, R62, UR4, -R45.reuse ;  /* 0x000000043e3e7c23 */ /* 0x100fe2000801082d */
[----:B------:R-:W-:Y:S01]  /*59c0*/  FSEL R25, R25, RZ, P0 ;  /* 0x000000ff19197208 */ /* 0x000fe20000000000 */
[--C-:B------:R-:W-:Y:S01]  /*59d0*/  FFMA.FTZ R60, R66, UR4, -R45.reuse ;  /* 0x00000004423c7c23 */ /* 0x100fe2000801082d */
[----:B------:R-:W-:Y:S01]  /*59e0*/  FFMA.FTZ R113, R64, UR4, -R45 ;  /* 0x0000000440717c23 */ /* 0x000fe2000801082d */
[----:B------:R-:W-:Y:S01]  /*59f0*/  FADD.FTZ R121, R42, R39 ;  /* 0x000000272a797221 */ /* 0x000fe20000010000 */
[----:B------:R-:W-:Y:S01]  /*5a00*/  MUFU.EX2 R32, R32 ;  /* 0x0000002000207308 */ /* 0x000fe20000000800 */
        /* <DEDUP_REMOVED lines=36> */
[----:B------:R-:W-:Y:S01]  /*5c50*/  FFMA.FTZ R119, R48, UR4, -R25 ;  /* 0x0000000430777c23 */ /* 0x000fe20008010819 */
[----:B------:R-:W-:Y:S01]  /*5c60*/  FADD.FTZ R42, R36, R37 ;  /* 0x00000025242a7221 */ /* 0x000fe20000010000 */
[----:B------:R-:W-:Y:S01]  /*5c70*/  FADD.FTZ R38, R38, R121 ;  /* 0x0000007926267221 */ /* 0x000fe20000010000 */
[----:B------:R-:W1:Y:S01]  /*5c80*/  MUFU.EX2 R29, R29 ;  /* 0x0000001d001d7308 */ /* 0x000e620000000800 */
[--C-:B------:R-:W-:Y:S01]  /*5c90*/  FFMA.FTZ R48, R41, UR4, -R45.reuse ;  /* 0x0000000429307c23 */ /* 0x100fe2000801082d */
[----:B------:R-:W-:Y:S01]  /*5ca0*/  FFMA.FTZ R41, R46, UR4, -R45 ;  /* 0x000000042e297c23 */ /* 0x000fe2000801082d */
[----:B------:R-:W-:Y:S01]  /*5cb0*/  FADD.FTZ R31, R31, R38 ;  /* 0x000000261f1f7221 */ /* 0x000fe20000010000 */
[----:B------:R-:W-:Y:S01]  /*5cc0*/  FFMA.FTZ R30, R30, UR4, -R25 ;  /* 0x000000041e1e7c23 */ /* 0x000fe20008010819 */
[--C-:B------:R-:W-:Y:S01]  /*5cd0*/  FFMA.FTZ R55, R55, UR4, -R45.reuse ;  /* 0x0000000437377c23 */ /* 0x100fe2000801082d */
[----:B------:R-:W-:Y:S01]  /*5ce0*/  FFMA.FTZ R45, R44, UR4, -R45 ;  /* 0x000000042c2d7c23 */ /* 0x000fe2000801082d */
[----:B------:R-:W-:Y:S01]  /*5cf0*/  FFMA.FTZ R53, R53, UR4, -R25 ;  /* 0x0000000435357c23 */ /* 0x000fe20008010819 */
[----:B------:R-:W-:Y:S01]  /*5d00*/  MUFU.EX2 R27, R27 ;  /* 0x0000001b001b7308 */ /* 0x000fe20000000800 */
[----:B--2---:R-:W-:-:S02]  /*5d10*/  F2FP.F16.F32.PACK_AB R87, R40, R35 ;  /* 0x000000232857723e */ /* 0x004fc400000000ff */
[----:B------:R-:W-:-:S05]  /*5d20*/  ISETP.GT.AND P0, PT, R126, R157, PT ;  /* 0x0000009d7e00720c */ /* 0x000fca0003f04270 */
[----:B------:R-:W-:Y:S01]  /*5d30*/  MUFU.EX2 R26, R26 ;  /* 0x0000001a001a7308 */ /* 0x000fe20000000800 */
[C---:B------:R-:W-:Y:S07]  /*5d40*/  HMMA.16816.F32 R96, R84.reuse, R92, RZ ;  /* 0x0000005c5460723c */ /* 0x040fee00000018ff */
[----:B------:R-:W-:Y:S01]  /*5d50*/  MUFU.EX2 R34, R34 ;  /* 0x0000002200227308 */ /* 0x000fe20000000800 */
[C---:B------:R-:W-:Y:S07]  /*5d60*/  HMMA.16816.F32 R92, R84.reuse, R94, RZ ;  /* 0x0000005e545c723c */ /* 0x040fee00000018ff */
[----:B------:R-:W2:Y:S01]  /*5d70*/  MUFU.EX2 R33, R33 ;  /* 0x0000002100217308 */ /* 0x000ea20000000800 */
[C---:B---3--:R-:W-:Y:S07]  /*5d80*/  HMMA.16816.F32 R76, R84.reuse, R80, RZ ;  /* 0x00000050544c723c */ /* 0x048fee00000018ff */
[----:B------:R-:W-:Y:S01]  /*5d90*/  MUFU.EX2 R5, R5 ;  /* 0x0000000500057308 */ /* 0x000fe20000000800 */
[C---:B------:R-:W-:Y:S07]  /*5da0*/  HMMA.16816.F32 R80, R84.reuse, R82, RZ ;  /* 0x000000525450723c */ /* 0x040fee00000018ff */
[----:B------:R-:W3:Y:S01]  /*5db0*/  MUFU.EX2 R4, R4 ;  /* 0x0000000400047308 */ /* 0x000ee20000000800 */
[C---:B----4-:R-:W-:Y:S07]  /*5dc0*/  HMMA.16816.F32 R68, R84.reuse, R72, RZ ;  /* 0x000000485444723c */ /* 0x050fee00000018ff */
[----:B------:R-:W-:Y:S01]  /*5dd0*/  MUFU.EX2 R54, R54 ;  /* 0x0000003600367308 */ /* 0x000fe20000000800 */
[C---:B------:R-:W-:Y:S07]  /*5de0*/  HMMA.16816.F32 R72, R84.reuse, R74, RZ ;  /* 0x0000004a5448723c */ /* 0x040fee00000018ff */
[----:B------:R-:W4:Y:S01]  /*5df0*/  MUFU.EX2 R47, R47 ;  /* 0x0000002f002f7308 */ /* 0x000f220000000800 */
[----:B-----5:R-:W-:Y:S01]  /*5e00*/  HMMA.16816.F32 R88, R84, R8, RZ ;  /* 0x000000085458723c */ /* 0x020fe200000018ff */
[----:B-1----:R-:W-:Y:S01]  /*5e10*/  F2FP.F16.F32.PACK_AB R8, R29, R32 ;  /* 0x000000201d08723e */ /* 0x002fe200000000ff */
[----:B------:R-:W-:Y:S01]  /*5e20*/  FADD.FTZ R32, R32, R31 ;  /* 0x0000001f20207221 */ /* 0x000fe20000010000 */
[----:B--2---:R-:W-:Y:S01]  /*5e30*/  F2FP.F16.F32.PACK_AB R9, R33, R34 ;  /* 0x000000222109723e */ /* 0x004fe200000000ff */
[----:B------:R-:W-:-:S02]  /*5e40*/  FFMA.FTZ R31, R28, UR4, -R25 ;  /* 0x000000041c1f7c23 */ /* 0x000fc40008010819 */
[----:B------:R-:W-:Y:S01]  /*5e50*/  FADD.FTZ R32, R29, R32 ;  /* 0x000000201d207221 */ /* 0x000fe20000010000 */
[----:B------:R-:W-:Y:S01]  /*5e60*/  MUFU.EX2 R43, R43 ;  /* 0x0000002b002b7308 */ /* 0x000fe20000000800 */
[----:B------:R-:W-:Y:S01]  /*5e70*/  HMMA.16816.F32 R84, R84, R10, RZ ;  /* 0x0000000a5454723c */ /* 0x000fe200000018ff */
[----:B------:R-:W-:Y:S01]  /*5e80*/  F2FP.F16.F32.PACK_AB R10, R26, R27 ;  /* 0x0000001b1a0a723e */ /* 0x000fe200000000ff */
[----:B------:R-:W-:Y:S01]  /*5e90*/  FADD.FTZ R27, R27, R32 ;  /* 0x000000201b1b7221 */ /* 0x000fe20000010000 */
[----:B---3--:R-:W-:-:S04]  /*5ea0*/  F2FP.F16.F32.PACK_AB R11, R4, R5 ;  /* 0x00000005040b723e */ /* 0x008fc800000000ff */
        /* <DEDUP_REMOVED lines=9> */
[----:B------:R-:W3:Y:S04]  /*5f40*/  LDSM.16.MT88.4 R12, [R146+0x7000] ;  /* 0x00700000920c783b */ /* 0x000ee80000004200 */
[----:B------:R-:W5:Y:S03]  /*5f50*/  MUFU.EX2 R49, R49 ;  /* 0x0000003100317308 */ /* 0x000f660000000800 */
[C---:B------:R-:W-:Y:S05]  /*5f60*/  HMMA.16816.F32 R68, R8.reuse, R20, R68 ;  /* 0x000000140844723c */ /* 0x040fea0000001844 */
[----:B------:R-:W-:Y:S03]  /*5f70*/  MUFU.EX2 R114, R114 ;  /* 0x0000007200727308 */ /* 0x000fe60000000800 */
[C---:B------:R-:W-:Y:S01]  /*5f80*/  HMMA.16816.F32 R72, R8.reuse, R22, R72 ;  /* 0x000000160848723c */ /* 0x040fe20000001848 */
[----:B------:R-:W3:Y:S04]  /*5f90*/  LDSM.16.MT88.4 R20, [R150+0x7000] ;  /* 0x007000009614783b */ /* 0x000ee80000004200 */
[----:B------:R-:W3:Y:S03]  /*5fa0*/  MUFU.EX2 R59, R59 ;  /* 0x0000003b003b7308 */ /* 0x000ee60000000800 */
[C---:B-1----:R-:W-:Y:S05]  /*5fb0*/  HMMA.16816.F32 R88, R8.reuse, R16, R88 ;  /* 0x000000100858723c */ /* 0x042fea0000001858 */
[----:B------:R-:W-:Y:S03]  /*5fc0*/  MUFU.EX2 R104, R104 ;  /* 0x0000006800687308 */ /* 0x000fe60000000800 */
[----:B------:R-:W-:Y:S01]  /*5fd0*/  HMMA.16816.F32 R84, R8, R18, R84 ;  /* 0x000000120854723c */ /* 0x000fe20000001854 */
[----:B------:R-:W1:Y:S01]  /*5fe0*/  LDSM.16.MT88.4 R16, [R145+0x7000] ;  /* 0x007000009110783b */ /* 0x000e620000004200 */
[----:B----4-:R-:W-:-:S02]  /*5ff0*/  F2FP.F16.F32.PACK_AB R8, R47, R54 ;  /* 0x000000362f08723e */ /* 0x010fc400000000ff */
[----:B--2---:R-:W-:Y:S01]  /*6000*/  F2FP.F16.F32.PACK_AB R9, R51, R102 ;  /* 0x000000663309723e */ /* 0x004fe200000000ff */
[----:B------:R-:W-:Y:S01]  /*6010*/  MUFU.EX2 R57, R57 ;  /* 0x0000003900397308 */ /* 0x000fe20000000800 */
[----:B------:R-:W-:Y:S02]  /*6020*/  F2FP.F16.F32.PACK_AB R10, R52, R43 ;  /* 0x0000002b340a723e */ /* 0x000fe400000000ff */
[----:B-----5:R-:W-:-:S05]  /*6030*/  F2FP.F16.F32.PACK_AB R11, R49, R100 ;  /* 0x00000064310b723e */ /* 0x020fca00000000ff */
[----:B------:R-:W-:Y:S02]  /*6040*/  MUFU.EX2 R61, R61 ;  /* 0x0000003d003d7308 */ /* 0x000fe40000000800 */
[C---:B---3--:R-:W-:Y:S06]  /*6050*/  HMMA.16816.F32 R68, R8.reuse, R12, R68 ;  /* 0x0000000c0844723c */ /* 0x048fec0000001844 */
        /* <DEDUP_REMOVED lines=44> */
[----:B------:R-:W1:Y:S01]  /*6320*/  LDSM.16.MT88.4 R16, [R145+0x8000] ;  /* 0x008000009110783b */ /* 0x000e620000004200 */
[----:B------:R-:W-:-:S02]  /*6330*/  F2FP.F16.F32.PACK_AB R8, R65, R134 ;  /* 0x000000864108723e */ /* 0x000fc400000000ff */
[----:B--2---:R-:W-:-:S03]  /*6340*/  F2FP.F16.F32.PACK_AB R9, R168, R101 ;  /* 0x00000065a809723e */ /* 0x004fc600000000ff */
[----:B------:R-:W2:Y:S01]  /*6350*/  MUFU.EX2 R111, R111 ;  /* 0x0000006f006f7308 */ /* 0x000ea20000000800 */
[----:B------:R-:W-:Y:S02]  /*6360*/  F2FP.F16.F32.PACK_AB R10, R140, R67 ;  /* 0x000000438c0a723e */ /* 0x000fe400000000ff */
[----:B----4-:R-:W-:-:S05]  /*6370*/  F2FP.F16.F32.PACK_AB R11, R103, R142 ;  /* 0x0000008e670b723e */ /* 0x010fca00000000ff */
[----:B------:R-:W-:Y:S02]  /*6380*/  MUFU.EX2 R62, R62 ;  /* 0x0000003e003e7308 */ /* 0x000fe40000000800 */
[C---:B---3--:R-:W-:Y:S06]  /*6390*/  HMMA.16816.F32 R96, R8.reuse, R12, R96 ;  /* 0x0000000c0860723c */ /* 0x048fec0000001860 */
[----:B------:R-:W3:Y:S02]  /*63a0*/  MUFU.EX2 R115, R115 ;  /* 0x0000007300737308 */ /* 0x000ee40000000800 */
[C---:B------:R-:W-:Y:S01]  /*63b0*/  HMMA.16816.F32 R92, R8.reuse, R14, R92 ;  /* 0x0000000e085c723c */ /* 0x040fe2000000185c */
[----:B------:R-:W4:Y:S05]  /*63c0*/  LDSM.16.MT88.4 R12, [R144+0x8000] ;  /* 0x00800000900c783b */ /* 0x000f2a0000004200 */
[----:B------:R-:W-:Y:S02]  /*63d0*/  MUFU.EX2 R60, R60 ;  /* 0x0000003c003c7308 */ /* 0x000fe40000000800 */
[C---:B------:R-:W-:Y:S06]  /*63e0*/  HMMA.16816.F32 R68, R8.reuse, R20, R68 ;  /* 0x000000140844723c */ /* 0x040fec0000001844 */
        /* <DEDUP_REMOVED lines=13> */
[----:B-----5:R-:W-:-:S02]  /*64c0*/  F2FP.F16.F32.PACK_AB R8, R122, R107 ;  /* 0x0000006b7a08723e */ /* 0x020fc400000000ff */
[----:B------:R-:W-:Y:S02]  /*64d0*/  F2FP.F16.F32.PACK_AB R9, R110, R109 ;  /* 0x0000006d6e09723e */ /* 0x000fe400000000ff */
[----:B------:R-:W-:Y:S01]  /*64e0*/  MUFU.EX2 R44, R48 ;  /* 0x00000030002c7308 */ /* 0x000fe20000000800 */
[----:B------:R-:W-:Y:S02]  /*64f0*/  F2FP.F16.F32.PACK_AB R10, R120, R105 ;  /* 0x00000069780a723e */ /* 0x000fe400000000ff */
[----:B--2---:R-:W-:-:S05]  /*6500*/  F2FP.F16.F32.PACK_AB R11, R111, R108 ;  /* 0x0000006c6f0b723e */ /* 0x004fca00000000ff */
[----:B------:R-:W2:Y:S02]  /*6510*/  MUFU.EX2 R41, R41 ;  /* 0x0000002900297308 */ /* 0x000ea40000000800 */
        /* <DEDUP_REMOVED lines=9> */
[----:B------:R-:W5:Y:S02]  /*65b0*/  MUFU.EX2 R29, R31 ;  /* 0x0000001f001d7308 */ /* 0x000f640000000800 */
[C---:B----4-:R-:W-:Y:S08]  /*65c0*/  HMMA.16816.F32 R76, R8.reuse, R12, R76 ;  /* 0x0000000c084c723c */ /* 0x050ff0000000184c */
[C---:B------:R-:W-:Y:S01]  /*65d0*/  HMMA.16816.F32 R80, R8.reuse, R14, R80 ;  /* 0x0000000e0850723c */ /* 0x040fe20000001850 */
[----:B------:R-:W4:Y:S07]  /*65e0*/  LDSM.16.MT88.4 R12, [R146+0x9000] ;  /* 0x00900000920c783b */ /* 0x000f2e0000004200 */
[C---:B---3--:R-:W-:Y:S08]  /*65f0*/  HMMA.16816.F32 R88, R8.reuse, R20, R88 ;  /* 0x000000140858723c */ /* 0x048ff00000001858 */
[----:B------:R-:W-:Y:S01]  /*6600*/  HMMA.16816.F32 R84, R8, R22, R84 ;  /* 0x000000160854723c */ /* 0x000fe20000001854 */
[----:B------:R-:W3:Y:S01]  /*6610*/  LDSM.16.MT88.4 R20, [R145+0x9000] ;  /* 0x009000009114783b */ /* 0x000ee20000004200 */
[----:B------:R-:W-:-:S02]  /*6620*/  F2FP.F16.F32.PACK_AB R8, R115, R62 ;  /* 0x0000003e7308723e */ /* 0x000fc400000000ff */
[----:B------:R-:W-:Y:S02]  /*6630*/  F2FP.F16.F32.PACK_AB R9, R117, R58 ;  /* 0x0000003a7509723e */ /* 0x000fe400000000ff */
[----:B------:R-:W-:Y:S02]  /*6640*/  F2FP.F16.F32.PACK_AB R10, R113, R60 ;  /* 0x0000003c710a723e */ /* 0x000fe400000000ff */
[----:B------:R-:W-:-:S07]  /*6650*/  F2FP.F16.F32.PACK_AB R11, R119, R50 ;  /* 0x00000032770b723e */ /* 0x000fce00000000ff */
[C---:B-1----:R-:W-:Y:S08]  /*6660*/  HMMA.16816.F32 R96, R8.reuse, R16, R96 ;  /* 0x000000100860723c */ /* 0x042ff00000001860 */
        /* <DEDUP_REMOVED lines=9> */
[----:B---3--:R-:W-:Y:S01]  /*6700*/  HMMA.16816.F32 R76, R8, R20, R76 ;  /* 0x00000014084c723c */ /* 0x008fe2000000184c */
        /* <DEDUP_REMOVED lines=8> */
[----:B------:R-:W3:Y:S01]  /*6790*/  LDSM.16.MT88.4 R20, [R146+0x9800] ;  /* 0x009800009214783b */ /* 0x000ee20000004200 */
[----:B------:R-:W-:Y:S01]  /*67a0*/  MUFU.EX2 R4, R53 ;  /* 0x0000003500047308 */ /* 0x000fe20000000800 */
[----:B------:R-:W-:-:S03]  /*67b0*/  FADD.FTZ R51, R51, R102 ;  /* 0x0000006633337221 */ /* 0x000fc60000010000 */
[C---:B-1----:R-:W-:Y:S01]  /*67c0*/  HMMA.16816.F32 R88, R8.reuse, R16, R88 ;  /* 0x000000100858723c */ /* 0x042fe20000001858 */
[----:B------:R-:W-:Y:S01]  /*67d0*/  FADD.FTZ R17, R43, R24 ;  /* 0x000000182b117221 */ /* 0x000fe20000010000 */
[----:B------:R-:W-:Y:S02]  /*67e0*/  FADD.FTZ R100, R100, R51 ;  /* 0x0000003364647221 */ /* 0x000fe40000010000 */
[----:B------:R-:W1:Y:S01]  /*67f0*/  MUFU.EX2 R5, R5 ;  /* 0x0000000500057308 */ /* 0x000e620000000800 */
[----:B------:R-:W-:Y:S01]  /*6800*/  FADD.FTZ R17, R52, R17 ;  /* 0x0000001134117221 */ /* 0x000fe20000010000 */
[----:B------:R-:W-:Y:S02]  /*6810*/  FADD.FTZ R100, R49, R100 ;  /* 0x0000006431647221 */ /* 0x000fe40000010000 */
[----:B------:R-:W-:Y:S01]  /*6820*/  HMMA.16816.F32 R84, R8, R18, R84 ;  /* 0x000000120854723c */ /* 0x000fe20000001854 */
[----:B------:R-:W-:Y:S01]  /*6830*/  FADD.FTZ R114, R114, R17 ;  /* 0x0000001172727221 */ /* 0x000fe20000010000 */
[----:B------:R-:W-:Y:S01]  /*6840*/  FADD.FTZ R61, R61, R100 ;  /* 0x000000643d3d7221 */ /* 0x000fe20000010000 */
[----:B------:R-:W3:Y:S01]  /*6850*/  LDSM.16.MT88.4 R16, [R145+0x9800] ;  /* 0x009800009110783b */ /* 0x000ee20000004200 */
[----:B--2---:R-:W-:Y:S01]  /*6860*/  F2FP.F16.F32.PACK_AB R8, R41, R44 ;  /* 0x0000002c2908723e */ /* 0x004fe200000000ff */
[----:B------:R-:W-:Y:S01]  /*6870*/  FADD.FTZ R59, R59, R114 ;  /* 0x000000723b3b7221 */ /* 0x000fe20000010000 */
[----:B------:R-:W-:Y:S01]  /*6880*/  FADD.FTZ R116, R116, R61 ;  /* 0x0000003d74747221 */ /* 0x000fe20000010000 */
[----:B-----5:R-:W-:-:S02]  /*6890*/  F2FP.F16.F32.PACK_AB R9, R29, R30 ;  /* 0x0000001e1d09723e */ /* 0x020fc400000000ff */
[----:B------:R-:W-:Y:S01]  /*68a0*/  FADD.FTZ R104, R104, R59 ;  /* 0x0000003b68687221 */ /* 0x000fe20000010000 */
[----:B------:R-:W-:Y:S01]  /*68b0*/  FADD.FTZ R63, R63, R116 ;  /* 0x000000743f3f7221 */ /* 0x000fe20000010000 */
[----:B------:R-:W-:Y:S02]  /*68c0*/  F2FP.F16.F32.PACK_AB R10, R36, R39 ;  /* 0x00000027240a723e */ /* 0x000fe400000000ff */
        /* <DEDUP_REMOVED lines=17> */
[----:B------:R-:W1:Y:S03]  /*69e0*/  LDSM.16.MT88.4 R12, [R144+0x9800] ;  /* 0x00980000900c783b */ /* 0x000e660000004200 */
        /* <DEDUP_REMOVED lines=24> */
[----:B------:R-:W-:-:S05]  /*6b70*/  FADD.FTZ R172, R5, R4 ;  /* 0x0000000405ac7221 */ /* 0x000fca0000010000 */
        /* <DEDUP_REMOVED lines=67> */
.L_x_6485:
[----:B------:R-:W-:Y:S01]  /*6fb0*/  UMOV UR6, URZ ;  /* 0x000000ff00067c82 */ /* 0x000fe20008000000 */
[----:B------:R-:W-:Y:S01]  /*6fc0*/  IMAD.SHL.U32 R4, R6, 0x80, RZ ;  /* 0x0000008006047824 */ /* 0x000fe200078e00ff */
[----:B------:R-:W-:-:S05]  /*6fd0*/  IADD3 R5, P0, PT, RZ, -UR6, RZ ;  /* 0x80000006ff057c10 */ /* 0x000fca000ff1e0ff */
[----:B------:R-:W-:-:S05]  /*6fe0*/  IMAD.X R4, RZ, RZ, ~R4, P0 ;  /* 0x000000ffff047224 */ /* 0x000fca00000e0e04 */
[----:B------:R-:W-:-:S04]  /*6ff0*/  SHF.R.S64 R5, R5, 0x1f, R4 ;  /* 0x0000001f05057819 */ /* 0x000fc80000001004 */
[----:B------:R-:W-:-:S04]  /*7000*/  IADD3 R160, P0, PT, R5, R160, RZ ;  /* 0x000000a005a07210 */ /* 0x000fc80007f1e0ff */
[----:B------:R-:W-:-:S09]  /*7010*/  LEA.HI.X.SX32 R161, R4, R161, 0x1, P0 ;  /* 0x000000a104a17211 */ /* 0x000fd200000f0eff */
.L_x_6486:
        /* <DEDUP_REMOVED lines=146> */
[----:B------:R-:W-:Y:S07]  /*7940*/  LDSM.16.M88.4 R116, [R147+0x3800] ;  /* 0x003800009374783b */ /* 0x000fee0000000200 */
[C---:B----4-:R-:W-:Y:S08]  /*7950*/  HMMA.16816.F32 R20, R108.reuse, R114, R20 ;  /* 0x000000726c14723c */ /* 0x050ff00000001814 */
[C---:B------:R-:W-:Y:S08]  /*7960*/  HMMA.16816.F32 R40, R108.reuse, R120, R40 ;  /* 0x000000786c28723c */ /* 0x040ff00000001828 */
[----:B------:R-:W-:Y:S01]  /*7970*/  HMMA.16816.F32 R36, R108, R122, R36 ;  /* 0x0000007a6c24723c */ /* 0x000fe20000001824 */
[----:B------:R-:W3:Y:S07]  /*7980*/  LDSM.16.M88.4 R120, [R147+0x3000] ;  /* 0x003000009378783b */ /* 0x000eee0000000200 */
[----:B-1----:R-:W-:Y:S01]  /*7990*/  HMMA.16816.F32 R32, R124, R104, R32 ;  /* 0x000000687c20723c */ /* 0x002fe20000001820 */
[----:B------:R-:W-:-:S04]  /*79a0*/  VIADD R105, R132, 0xffffffff ;  /* 0xffffffff84697836 */ /* 0x000fc80000000000 */
[----:B------:R-:W-:-:S03]  /*79b0*/  IMAD.SHL.U32 R105, R105, 0x80, RZ ;  /* 0x0000008069697824 */ /* 0x000fc600078e00ff */
[----:B------:R-:W-:Y:S01]  /*79c0*/  HMMA.16816.F32 R24, R108, R112, R24 ;  /* 0x000000706c18723c */ /* 0x000fe20000001818 */
[----:B------:R-:W-:Y:S01]  /*79d0*/  IMAD.IADD R104, R105, 0x1, R130 ;  /* 0x0000000169687824 */ /* 0x000fe200078e0282 */
[----:B------:R-:W1:Y:S04]  /*79e0*/  LDSM.16.M88.4 R112, [R147+0x4000] ;  /* 0x004000009370783b */ /* 0x000e680000000200 */
[----:B------:R-:W4:Y:S01]  /*79f0*/  LDSM.16.M88.4 R108, [R147+0x4800] ;  /* 0x00480000936c783b */ /* 0x000f220000000200 */
[----:B------:R-:W-:-:S04]  /*7a00*/  DEPBAR.LE SB0, 0x0 ;  /* 0x000080000000791a */ /* 0x000fc80000000000 */
[----:B------:R-:W-:Y:S01]  /*7a10*/  HMMA.16816.F32 R28, R124, R106, R28 ;  /* 0x0000006a7c1c723c */ /* 0x000fe2000000181c */
[----:B------:R-:W-:-:S05]  /*7a20*/  VIADD R106, R104, 0xffffff80 ;  /* 0xffffff80686a7836 */ /* 0x000fca0000000000 */
[C---:B------:R-:W-:Y:S02]  /*7a30*/  ISETP.GE.AND P5, PT, R106.reuse, R133, PT ;  /* 0x000000856a00720c */ /* 0x040fe40003fa6270 */
[----:B--2---:R-:W-:Y:S01]  /*7a40*/  HMMA.16816.F32 R20, R124, R102, R20 ;  /* 0x000000667c14723c */ /* 0x004fe20000001814 */
[----:B------:R-:W-:Y:S02]  /*7a50*/  I2FP.F32.S32 R102, R106 ;  /* 0x0000006a00667245 */ /* 0x000fe40000201400 */
[----:B------:R-:W-:-:S03]  /*7a60*/  ISETP.GE.AND P4, PT, R106, R131, PT ;  /* 0x000000836a00720c */ /* 0x000fc60003f86270 */
[CC--:B------:R-:W-:Y:S01]  /*7a70*/  FFMA.FTZ R103, R3.reuse, R102.reuse, R18 ;  /* 0x0000006603677223 */ /* 0x0c0fe20000010012 */
[C---:B------:R-:W-:Y:S01]  /*7a80*/  VIADD R18, R104.reuse, 0xffffff81 ;  /* 0xffffff8168127836 */ /* 0x040fe20000000000 */
[C---:B------:R-:W-:Y:S01]  /*7a90*/  HMMA.16816.F32 R24, R124.reuse, R100, R24 ;  /* 0x000000647c18723c */ /* 0x040fe20000001818 */
[C---:B------:R-:W-:Y:S02]  /*7aa0*/  VIADD R100, R104.reuse, 0xfffffff8 ;  /* 0xfffffff868647836 */ /* 0x040fe40000000000 */
[----:B------:R-:W-:Y:S01]  /*7ab0*/  FFMA.FTZ R16, R3, R102, R16 ;  /* 0x0000006603107223 */ /* 0x000fe20000010010 */
[----:B------:R-:W-:Y:S01]  /*7ac0*/  VIADD R102, R104, 0xffffff88 ;  /* 0xffffff8868667836 */ /* 0x000fe20000000000 */
[-C--:B------:R-:W-:Y:S02]  /*7ad0*/  ISETP.GE.AND P1, PT, R18, R133.reuse, PT ;  /* 0x000000851200720c */ /* 0x080fe40003f26270 */
[C---:B------:R-:W-:Y:S02]  /*7ae0*/  ISETP.GE.AND P3, PT, R100.reuse, R133, PT ;  /* 0x000000856400720c */ /* 0x040fe40003f66270 */
[----:B------:R-:W-:Y:S01]  /*7af0*/  ISETP.GE.AND P2, PT, R100, R131, PT ;  /* 0x000000836400720c */ /* 0x000fe20003f46270 */
[----:B---3--:R-:W-:Y:S01]  /*7b00*/  HMMA.16816.F32 R64, R124, R120, R64 ;  /* 0x000000787c40723c */ /* 0x008fe20000001840 */
[----:B------:R-:W-:-:S02]  /*7b10*/  I2FP.F32.S32 R100, R100 ;  /* 0x0000006400647245 */ /* 0x000fc40000201400 */
[----:B------:R-:W-:Y:S02]  /*7b20*/  ISETP.GE.AND P6, PT, R18, R131, PT ;  /* 0x000000831200720c */ /* 0x000fe40003fc6270 */
[----:B------:R-:W-:Y:S01]  /*7b30*/  I2FP.F32.S32 R18, R18 ;  /* 0x0000001200127245 */ /* 0x000fe20000201400 */
[C---:B------:R-:W-:Y:S01]  /*7b40*/  FFMA.FTZ R20, R3.reuse, R100, R20 ;  /* 0x0000006403147223 */ /* 0x040fe20000010014 */
[----:B------:R-:W-:Y:S01]  /*7b50*/  I2FP.F32.S32 R101, R102 ;  /* 0x0000006600657245 */ /* 0x000fe20000201400 */
[C---:B------:R-:W-:Y:S01]  /*7b60*/  FFMA.FTZ R100, R3.reuse, R100, R22 ;  /* 0x0000006403647223 */ /* 0x040fe20000010016 */
[----:B------:R-:W-:Y:S01]  /*7b70*/  FSEL R16, R16, -INF , !P5 ;  /* 0xff80000010107808 */ /* 0x000fe20006800000 */
[-C--:B------:R-:W-:Y:S01]  /*7b80*/  FFMA.FTZ R22, R3, R18.reuse, R17 ;  /* 0x0000001203167223 */ /* 0x080fe20000010011 */
[----:B------:R-:W-:Y:S01]  /*7b90*/  FSEL R103, R103, -INF , !P4 ;  /* 0xff80000067677808 */ /* 0x000fe20006000000 */
[C---:B------:R-:W-:Y:S01]  /*7ba0*/  FFMA.FTZ R19, R3.reuse, R18, R19 ;  /* 0x0000001203137223 */ /* 0x040fe20000010013 */
[CC--:B------:R-:W-:Y:S01]  /*7bb0*/  FFMA.FTZ R12, R3.reuse, R101.reuse, R12 ;  /* 0x00000065030c7223 */ /* 0x0c0fe2000001000c */
[----:B------:R-:W-:Y:S01]  /*7bc0*/  FFMA.FTZ R17, R3, R101, R14 ;  /* 0x0000006503117223 */ /* 0x000fe2000001000e */
[----:B------:R-:W-:Y:S01]  /*7bd0*/  ISETP.GE.AND P5, PT, R102, R133, PT ;  /* 0x000000856600720c */ /* 0x000fe20003fa6270 */
[----:B------:R-:W-:Y:S01]  /*7be0*/  VIADD R18, R104, 0xffffff91 ;  /* 0xffffff9168127836 */ /* 0x000fe20000000000 */
[----:B------:R-:W-:Y:S01]  /*7bf0*/  ISETP.GE.AND P4, PT, R102, R131, PT ;  /* 0x000000836600720c */ /* 0x000fe20003f86270 */
[----:B------:R-:W-:Y:S01]  /*7c00*/  VIADD R14, R104, 0xffffff89 ;  /* 0xffffff89680e7836 */ /* 0x000fe20000000000 */
[----:B------:R-:W-:Y:S01]  /*7c10*/  FSEL R12, R12, -INF , !P5 ;  /* 0xff8000000c0c7808 */ /* 0x000fe20006800000 */
[----:B------:R-:W-:Y:S01]  /*7c20*/  VIADD R102, R104, 0xffffff90 ;  /* 0xffffff9068667836 */ /* 0x000fe20000000000 */
[----:B------:R-:W-:Y:S01]  /*7c30*/  FSEL R17, R17, -INF , !P4 ;  /* 0xff80000011117808 */ /* 0x000fe20006000000 */
[----:B------:R-:W-:Y:S01]  /*7c40*/  HMMA.16816.F32 R60, R124, R122, R60 ;  /* 0x0000007a7c3c723c */ /* 0x000fe2000000183c */
[----:B------:R-:W-:-:S02]  /*7c50*/  FSEL R101, R20, -INF , !P3 ;  /* 0xff80000014657808 */ /* 0x000fc40005800000 */
[C---:B------:R-:W-:Y:S02]  /*7c60*/  ISETP.GE.AND P5, PT, R18.reuse, R133, PT ;  /* 0x000000851200720c */ /* 0x040fe40003fa6270 */
[----:B------:R-:W-:Y:S02]  /*7c70*/  ISETP.GE.AND P4, PT, R18, R131, PT ;  /* 0x000000831200720c */ /* 0x000fe40003f86270 */
[----:B------:R-:W-:Y:S01]  /*7c80*/  I2FP.F32.S32 R20, R14 ;  /* 0x0000000e00147245 */ /* 0x000fe20000201400 */
[----:B------:R-:W-:Y:S01]  /*7c90*/  HMMA.16816.F32 R56, R124, R116, R56 ;  /* 0x000000747c38723c */ /* 0x000fe20000001838 */
[----:B------:R-:W-:Y:S02]  /*7ca0*/  I2FP.F32.S32 R18, R18 ;  /* 0x0000001200127245 */ /* 0x000fe40000201400 */
[----:B------:R-:W-:Y:S01]  /*7cb0*/  I2FP.F32.S32 R107, R102 ;  /* 0x00000066006b7245 */ /* 0x000fe20000201400 */
[C---:B------:R-:W-:Y:S01]  /*7cc0*/  FFMA.FTZ R13, R3.reuse, R20, R13 ;  /* 0x00000014030d7223 */ /* 0x040fe2000001000d */
[----:B------:R-:W-:Y:S01]  /*7cd0*/  FSEL R100, R100, -INF , !P2 ;  /* 0xff80000064647808 */ /* 0x000fe20005000000 */
[CC--:B------:R-:W-:Y:S01]  /*7ce0*/  FFMA.FTZ R190, R3.reuse, R18.reuse, R9 ;  /* 0x0000001203be7223 */ /* 0x0c0fe20000010009 */
[C---:B------:R-:W-:Y:S01]  /*7cf0*/  ISETP.GE.AND P3, PT, R14.reuse, R133, PT ;  /* 0x000000850e00720c */ /* 0x040fe20003f66270 */
[C---:B------:R-:W-:Y:S01]  /*7d00*/  FFMA.FTZ R11, R3.reuse, R18, R11 ;  /* 0x00000012030b7223 */ /* 0x040fe2000001000b */
[----:B------:R-:W-:Y:S01]  /*7d10*/  ISETP.GE.AND P2, PT, R14, R131, PT ;  /* 0x000000830e00720c */ /* 0x000fe20003f46270 */
[C---:B------:R-:W-:Y:S01]  /*7d20*/  FFMA.FTZ R15, R3.reuse, R20, R15 ;  /* 0x00000014030f7223 */ /* 0x040fe2000001000f */
[----:B------:R-:W-:Y:S01]  /*7d30*/  FSEL R14, R22, -INF , !P1 ;  /* 0xff800000160e7808 */ /* 0x000fe20004800000 */
[----:B------:R-:W-:Y:S01]  /*7d40*/  FFMA.FTZ R10, R3, R107, R10 ;  /* 0x0000006b030a7223 */ /* 0x000fe2000001000a */
[----:B------:R-:W-:Y:S01]  /*7d50*/  FSEL R19, R19, -INF , !P6 ;  /* 0xff80000013137808 */ /* 0x000fe20007000000 */
[----:B------:R-:W-:Y:S01]  /*7d60*/  VIADD R22, R104, 0xffffff98 ;  /* 0xffffff9868167836 */ /* 0x000fe20000000000 */
[----:B------:R-:W-:Y:S01]  /*7d70*/  ISETP.GE.AND P6, PT, R102, R131, PT ;  /* 0x000000836600720c */ /* 0x000fe20003fc6270 */
[----:B------:R-:W-:-:S02]  /*7d80*/  VIADD R18, R104, 0xffffffa0 ;  /* 0xffffffa068127836 */ /* 0x000fc40000000000 */
[----:B------:R-:W-:Y:S01]  /*7d90*/  FFMA.FTZ R192, R3, R107, R8 ;  /* 0x0000006b03c07223 */ /* 0x000fe20000010008 */
[----:B------:R-:W-:Y:S01]  /*7da0*/  VIADD R20, R104, 0xffffff99 ;  /* 0xffffff9968147836 */ /* 0x000fe20000000000 */
[----:B------:R-:W-:Y:S01]  /*7db0*/  FSEL R8, R13, -INF , !P3 ;  /* 0xff8000000d087808 */ /* 0x000fe20005800000 */
[C---:B------:R-:W-:Y:S01]  /*7dc0*/  HMMA.16816.F32 R52, R124.reuse, R118, R52 ;  /* 0x000000767c34723c */ /* 0x040fe20000001834 */
[----:B------:R-:W-:Y:S02]  /*7dd0*/  FSEL R181, R11, -INF , !P4 ;  /* 0xff8000000bb57808 */ /* 0x000fe40006000000 */
[----:B------:R-:W-:Y:S02]  /*7de0*/  I2FP.F32.S32 R13, R22 ;  /* 0x00000016000d7245 */ /* 0x000fe40000201400 */
[----:B------:R-:W-:Y:S02]  /*7df0*/  FSEL R183, R10, -INF , !P6 ;  /* 0xff8000000ab77808 */ /* 0x000fe40007000000 */
[----:B------:R-:W-:Y:S01]  /*7e00*/  I2FP.F32.S32 R11, R18 ;  /* 0x00000012000b7245 */ /* 0x000fe20000201400 */
[CC--:B------:R-:W-:Y:S01]  /*7e10*/  FFMA.FTZ R188, R3.reuse, R13.reuse, R4 ;  /* 0x0000000d03bc7223 */ /* 0x0c0fe20000010004 */
[----:B------:R-:W-:Y:S01]  /*7e20*/  I2FP.F32.S32 R10, R20 ;  /* 0x00000014000a7245 */ /* 0x000fe20000201400 */
[C---:B------:R-:W-:Y:S01]  /*7e30*/  FFMA.FTZ R6, R3.reuse, R13, R6 ;  /* 0x0000000d03067223 */ /* 0x040fe20000010006 */
[----:B------:R-:W-:Y:S01]  /*7e40*/  ISETP.GE.AND P1, PT, R102, R133, PT ;  /* 0x000000856600720c */ /* 0x000fe20003f26270 */
[CC--:B------:R-:W-:Y:S01]  /*7e50*/  FFMA.FTZ R64, R3.reuse, R11.reuse, R64 ;  /* 0x0000000b03407223 */ /* 0x0c0fe20000010040 */
[----:B------:R-:W-:Y:S01]  /*7e60*/  FSEL R190, R190, -INF , !P5 ;  /* 0xff800000bebe7808 */ /* 0x000fe20006800000 */
[----:B------:R-:W-:Y:S01]  /*7e70*/  FFMA.FTZ R66, R3, R11, R66 ;  /* 0x0000000b03427223 */ /* 0x000fe20000010042 */
[----:B------:R-:W-:Y:S01]  /*7e80*/  FSEL R9, R15, -INF , !P2 ;  /* 0xff8000000f097808 */ /* 0x000fe20005000000 */
[CC--:B------:R-:W-:Y:S01]  /*7e90*/  FFMA.FTZ R5, R3.reuse, R10.reuse, R5 ;  /* 0x0000000a03057223 */ /* 0x0c0fe20000010005 */
[----:B------:R-:W-:Y:S01]  /*7ea0*/  FSEL R192, R192, -INF , !P1 ;  /* 0xff800000c0c07808 */ /* 0x000fe20004800000 */
[----:B------:R-:W-:Y:S01]  /*7eb0*/  FFMA.FTZ R7, R3, R10, R7 ;  /* 0x0000000a03077223 */ /* 0x000fe20000010007 */
[----:B------:R-:W-:Y:S01]  /*7ec0*/  ISETP.GE.AND P5, PT, R18, R133, PT ;  /* 0x000000851200720c */ /* 0x000fe20003fa6270 */
[----:B------:R-:W-:Y:S01]  /*7ed0*/  VIADD R4, R104, 0xffffffa9 ;  /* 0xffffffa968047836 */ /* 0x000fe20000000000 */
[-C--:B------:R-:W-:Y:S01]  /*7ee0*/  ISETP.GE.AND P4, PT, R18, R131.reuse, PT ;  /* 0x000000831200720c */ /* 0x080fe20003f86270 */
[----:B------:R-:W-:Y:S01]  /*7ef0*/  VIADD R18, R104, 0xffffffa1 ;  /* 0xffffffa168127836 */ /* 0x000fe20000000000 */
[----:B------:R-:W-:Y:S01]  /*7f00*/  ISETP.GE.AND P2, PT, R22, R131, PT ;  /* 0x000000831600720c */ /* 0x000fe20003f46270 */
[----:B------:R-:W-:Y:S01]  /*7f10*/  VIADD R10, R104, 0xffffffa8 ;  /* 0xffffffa8680a7836 */ /* 0x000fe20000000000 */
[----:B------:R-:W-:Y:S01]  /*7f20*/  ISETP.GE.AND P1, PT, R20, R133, PT ;  /* 0x000000851400720c */ /* 0x000fe20003f26270 */
[----:B-1----:R-:W-:Y:S01]  /*7f30*/  HMMA.16816.F32 R48, R124, R112, R48 ;  /* 0x000000707c30723c */ /* 0x002fe20000001830 */
[----:B------:R-:W-:-:S02]  /*7f40*/  FSEL R184, R64, -INF , !P5 ;  /* 0xff80000040b87808 */ /* 0x000fc40006800000 */
[----:B------:R-:W-:Y:S02]  /*7f50*/  FSEL R175, R66, -INF , !P4 ;  /* 0xff80000042af7808 */ /* 0x000fe40006000000 */
[----:B------:R-:W-:Y:S02]  /*7f60*/  FSEL R179, R6, -INF , !P2 ;  /* 0xff80000006b37808 */ /* 0x000fe40005000000 */
[----:B------:R-:W-:Y:S01]  /*7f70*/  FSEL R186, R5, -INF , !P1 ;  /* 0xff80000005ba7808 */ /* 0x000fe20004800000 */
[----:B------:R-:W-:Y:S01]  /*7f80*/  HMMA.16816.F32 R44, R124, R114, R44 ;  /* 0x000000727c2c723c */ /* 0x000fe2000000182c */
[C---:B------:R-:W-:Y:S02]  /*7f90*/  ISETP.GE.AND P5, PT, R4.reuse, R133, PT ;  /* 0x000000850400720c */ /* 0x040fe40003fa6270 */
[----:B------:R-:W-:Y:S02]  /*7fa0*/  ISETP.GE.AND P4, PT, R4, R131, PT ;  /* 0x000000830400720c */ /* 0x000fe40003f86270 */
[----:B------:R-:W-:-:S02]  /*7fb0*/  I2FP.F32.S32 R6, R18 ;  /* 0x0000001200067245 */ /* 0x000fc40000201400 */
[----:B------:R-:W-:Y:S01]  /*7fc0*/  I2FP.F32.S32 R5, R10 ;  /* 0x0000000a00057245 */ /* 0x000fe20000201400 */
[C---:B----4-:R-:W-:Y:S01]  /*7fd0*/  HMMA.16816.F32 R40, R124.reuse, R108, R40 ;  /* 0x0000006c7c28723c */ /* 0x050fe20000001828 */
[----:B------:R-:W-:Y:S01]  /*7fe0*/  I2FP.F32.S32 R4, R4 ;  /* 0x0000000400047245 */ /* 0x000fe20000201400 */
[CC--:B------:R-:W-:Y:S01]  /*7ff0*/  FFMA.FTZ R65, R3.reuse, R6.reuse, R65 ;  /* 0x0000000603417223 */ /* 0x0c0fe20000010041 */
[----:B------:R-:W-:Y:S01]  /*8000*/  ISETP.GE.AND P3, PT, R22, R133, PT ;  /* 0x000000851600720c */ /* 0x000fe20003f66270 */
[C---:B------:R-:W-:Y:S01]  /*8010*/  FFMA.FTZ R67, R3.reuse, R6, R67 ;  /* 0x0000000603437223 */ /* 0x040fe20000010043 */
[----:B------:R-:W-:Y:S01]  /*8020*/  ISETP.GE.AND P6, PT, R20, R131, PT ;  /* 0x000000831400720c */ /* 0x000fe20003fc6270 */
[CC--:B------:R-:W-:Y:S01]  /*8030*/  FFMA.FTZ R60, R3.reuse, R5.reuse, R60 ;  /* 0x00000005033c7223 */ /* 0x0c0fe2000001003c */
[----:B------:R-:W-:Y:S01]  /*8040*/  FSEL R188, R188, -INF , !P3 ;  /* 0xff800000bcbc7808 */ /* 0x000fe20005800000 */
[----:B------:R-:W-:Y:S01]  /*8050*/  FFMA.FTZ R62, R3, R5, R62 ;  /* 0x00000005033e7223 */ /* 0x000fe2000001003e */
[----:B------:R-:W-:Y:S01]  /*8060*/  FSEL R177, R7, -INF , !P6 ;  /* 0xff80000007b17808 */ /* 0x000fe20007000000 */
[CC--:B------:R-:W-:Y:S01]  /*8070*/  FFMA.FTZ R61, R3.reuse, R4.reuse, R61 ;  /* 0x00000004033d7223 */ /* 0x0c0fe2000001003d */
[----:B------:R-:W-:Y:S01]  /*8080*/  FFMA.FTZ R63, R3, R4, R63 ;  /* 0x00000004033f7223 */ /* 0x000fe2000001003f */
[----:B------:R-:W-:Y:S01]  /*8090*/  ISETP.GE.AND P3, PT, R18, R133, PT ;  /* 0x000000851200720c */ /* 0x000fe20003f66270 */
[----:B------:R-:W-:Y:S01]  /*80a0*/  VIADD R6, R104, 0xffffffb0 ;  /* 0xffffffb068067836 */ /* 0x000fe20000000000 */
[----:B------:R-:W-:Y:S01]  /*80b0*/  ISETP.GE.AND P2, PT, R18, R131, PT ;  /* 0x000000831200720c */ /* 0x000fe20003f46270 */
[----:B------:R-:W-:Y:S01]  /*80c0*/  VIADD R4, R104, 0xffffffb1 ;  /* 0xffffffb168047836 */ /* 0x000fe20000000000 */
[----:B------:R-:W-:Y:S01]  /*80d0*/  BAR.SYNC.DEFER_BLOCKING 0x0 ;  /* 0x0000000000007b1d */ /* 0x000fe20000010000 */
[C---:B------:R-:W-:Y:S01]  /*80e0*/  ISETP.GE.AND P1, PT, R10.reuse, R133, PT ;  /* 0x000000850a00720c */ /* 0x040fe20003f26270 */
[----:B------:R-:W-:Y:S01]  /*80f0*/  HMMA.16816.F32 R36, R124, R110, R36 ;  /* 0x0000006e7c24723c */ /* 0x000fe20000001824 */
[----:B------:R-:W-:Y:S01]  /*8100*/  ISETP.GE.AND P6, PT, R10, R131, PT ;  /* 0x000000830a00720c */ /* 0x000fe20003fc6270 */
[----:B------:R-:W-:Y:S01]  /*8110*/  VIADD R10, R104, 0xffffffb8 ;  /* 0xffffffb8680a7836 */ /* 0x000fe20000000000 */
[----:B------:R-:W-:Y:S01]  /*8120*/  FSEL R182, R65, -INF , !P3 ;  /* 0xff80000041b67808 */ /* 0x000fe20005800000 */
[----:B------:R-:W-:Y:S01]  /*8130*/  VIADD R126, R132, 0xfffffffe ;  /* 0xfffffffe847e7836 */ /* 0x000fe20000000000 */
[----:B------:R-:W-:-:S02]  /*8140*/  FSEL R171, R67, -INF , !P2 ;  /* 0xff80000043ab7808 */ /* 0x000fc40005000000 */
[----:B------:R-:W-:Y:S02]  /*8150*/  FSEL R180, R60, -INF , !P1 ;  /* 0xff8000003cb47808 */ /* 0x000fe40004800000 */
[----:B------:R-:W-:Y:S02]  /*8160*/  FSEL R169, R62, -INF , !P6 ;  /* 0xff8000003ea97808 */ /* 0x000fe40007000000 */
[C---:B------:R-:W-:Y:S02]  /*8170*/  ISETP.GE.AND P3, PT, R6.reuse, R133, PT ;  /* 0x000000850600720c */ /* 0x040fe40003f66270 */
[----:B------:R-:W-:Y:S02]  /*8180*/  ISETP.GE.AND P2, PT, R6, R131, PT ;  /* 0x000000830600720c */ /* 0x000fe40003f46270 */
[C---:B------:R-:W-:Y:S02]  /*8190*/  ISETP.GE.AND P1, PT, R4.reuse, R133, PT ;  /* 0x000000850400720c */ /* 0x040fe40003f26270 */
[----:B------:R-:W-:-:S02]  /*81a0*/  ISETP.GE.AND P6, PT, R4, R131, PT ;  /* 0x000000830400720c */ /* 0x000fc40003fc6270 */
[----:B------:R-:W-:Y:S02]  /*81b0*/  I2FP.F32.S32 R6, R6 ;  /* 0x0000000600067245 */ /* 0x000fe40000201400 */
[----:B------:R-:W-:Y:S02]  /*81c0*/  I2FP.F32.S32 R4, R4 ;  /* 0x0000000400047245 */ /* 0x000fe40000201400 */
[----:B------:R-:W-:Y:S01]  /*81d0*/  I2FP.F32.S32 R5, R10 ;  /* 0x0000000a00057245 */ /* 0x000fe20000201400 */
[-C--:B------:R-:W-:Y:S01]  /*81e0*/  FFMA.FTZ R56, R3, R6.reuse, R56 ;  /* 0x0000000603387223 */ /* 0x080fe20000010038 */
[----:B------:R-:W-:Y:S01]  /*81f0*/  FSEL R178, R61, -INF , !P5 ;  /* 0xff8000003db27808 */ /* 0x000fe20006800000 */
[----:B------:R-:W-:Y:S01]  /*8200*/  FFMA.FTZ R58, R3, R6, R58 ;  /* 0x00000006033a7223 */ /* 0x000fe2000001003a */
[----:B------:R-:W-:Y:S01]  /*8210*/  FSEL R143, R63, -INF , !P4 ;  /* 0xff8000003f8f7808 */ /* 0x000fe20006000000 */
[CC--:B------:R-:W-:Y:S01]  /*8220*/  FFMA.FTZ R57, R3.reuse, R4.reuse, R57 ;  /* 0x0000000403397223 */ /* 0x0c0fe20000010039 */
        /* <DEDUP_REMOVED lines=30> */
[C---:B------:R-:W-:Y:S01]  /*8410*/  VIADD R4, R104.reuse, 0xffffffc9 ;  /* 0xffffffc968047836 */ /* 0x040fe20000000000 */
        /* <DEDUP_REMOVED lines=62> */
[C---:B------:R-:W-:Y:S01]  /*8800*/  FFMA.FTZ R34, R3.reuse, R6, R34 ;  /* 0x0000000603227223 */ /* 0x040fe20000010022 */
[CC--:B------:R-:W-:Y:S01]  /*8810*/  FFMA.FTZ R33, R3.reuse, R4.reuse, R33 ;  /* 0x0000000403217223 */ /* 0x0c0fe20000010021 */
[----:B------:R-:W-:Y:S01]  /*8820*/  FFMA.FTZ R30, R3, R5, R30 ;  /* 0x00000005031e7223 */ /* 0x000fe2000001001e */
[----:B------:R-:W-:Y:S01]  /*8830*/  ISETP.GE.AND P4, PT, R10, R131, PT ;  /* 0x000000830a00720c */ /* 0x000fe20003f86270 */
[----:B------:R-:W-:Y:S01]  /*8840*/  VIADD R6, R104, 0xfffffff0 ;  /* 0xfffffff068067836 */ /* 0x000fe20000000000 */
[----:B------:R-:W-:Y:S01]  /*8850*/  FSEL R120, R37, -INF , !P5 ;  /* 0xff80000025787808 */ /* 0x000fe20006800000 */
[----:B------:R-:W-:Y:S01]  /*8860*/  FFMA.FTZ R35, R3, R4, R35 ;  /* 0x0000000403237223 */ /* 0x000fe20000010023 */
[----:B------:R-:W-:Y:S01]  /*8870*/  ISETP.GE.AND P5, PT, R10, R133, PT ;  /* 0x000000850a00720c */ /* 0x000fe20003fa6270 */
[----:B------:R-:W-:Y:S01]  /*8880*/  VIADD R10, R104, 0xffffffe9 ;  /* 0xffffffe9680a7836 */ /* 0x000fe20000000000 */
[----:B------:R-:W-:Y:S01]  /*8890*/  FSEL R116, R33, -INF , !P1 ;  /* 0xff80000021747808 */ /* 0x000fe20004800000 */
[----:B------:R-:W-:Y:S01]  /*88a0*/  FFMA.FTZ R28, R3, R5, R28 ;  /* 0x00000005031c7223 */ /* 0x000fe2000001001c */
[----:B------:R-:W-:Y:S01]  /*88b0*/  FSEL R59, R30, -INF , !P4 ;  /* 0xff8000001e3b7808 */ /* 0x000fe20006000000 */
[----:B------:R-:W-:Y:S01]  /*88c0*/  VIADD R4, R104, 0xfffffff1 ;  /* 0xfffffff168047836 */ /* 0x000fe20000000000 */
[----:B------:R-:W-:Y:S01]  /*88d0*/  ISETP.GE.AND P1, PT, R6, R133, PT ;  /* 0x000000850600720c */ /* 0x000fe20003f26270 */
[----:B------:R-:W-:Y:S01]  /*88e0*/  VIADD R104, R104, 0xfffffff9 ;  /* 0xfffffff968687836 */ /* 0x000fe20000000000 */
[----:B------:R-:W-:-:S02]  /*88f0*/  ISETP.GE.AND P4, PT, R6, R131, PT ;  /* 0x000000830600720c */ /* 0x000fc40003f86270 */
[----:B------:R-:W-:Y:S02]  /*8900*/  I2FP.F32.S32 R6, R6 ;  /* 0x0000000600067245 */ /* 0x000fe40000201400 */
[----:B------:R-:W-:Y:S02]  /*8910*/  FSEL R118, R32, -INF , !P3 ;  /* 0xff80000020767808 */ /* 0x000fe40005800000 */
[----:B------:R-:W-:Y:S01]  /*8920*/  FSEL R57, R34, -INF , !P2 ;  /* 0xff80000022397808 */ /* 0x000fe20005000000 */
[CC--:B------:R-:W-:Y:S01]  /*8930*/  FFMA.FTZ R24, R3.reuse, R6.reuse, R24 ;  /* 0x0000000603187223 */ /* 0x0c0fe20000010018 */
[C---:B------:R-:W-:Y:S01]  /*8940*/  ISETP.GE.AND P3, PT, R10.reuse, R133, PT ;  /* 0x000000850a00720c */ /* 0x040fe20003f66270 */
[----:B------:R-:W-:Y:S01]  /*8950*/  FFMA.FTZ R26, R3, R6, R26 ;  /* 0x00000006031a7223 */ /* 0x000fe2000001001a */
[----:B------:R-:W-:Y:S02]  /*8960*/  ISETP.GE.AND P2, PT, R10, R131, PT ;  /* 0x000000830a00720c */ /* 0x000fe40003f46270 */
[----:B------:R-:W-:-:S02]  /*8970*/  I2FP.F32.S32 R10, R10 ;  /* 0x0000000a000a7245 */ /* 0x000fc40000201400 */
[----:B------:R-:W-:Y:S02]  /*8980*/  FSEL R60, R24, -INF , !P1 ;  /* 0xff800000183c7808 */ /* 0x000fe40004800000 */
[----:B------:R-:W-:Y:S01]  /*8990*/  ISETP.GT.AND P1, PT, R126, R157, PT ;  /* 0x0000009d7e00720c */ /* 0x000fe20003f24270 */
[CC--:B------:R-:W-:Y:S01]  /*89a0*/  FFMA.FTZ R29, R3.reuse, R10.reuse, R29 ;  /* 0x0000000a031d7223 */ /* 0x0c0fe2000001001d */
[----:B------:R-:W-:Y:S01]  /*89b0*/  FFMA.FTZ R31, R3, R10, R31 ;  /* 0x0000000a031f7223 */ /* 0x000fe2000001001f */
[----:B------:R-:W-:Y:S02]  /*89c0*/  FSEL R56, R35, -INF , !P6 ;  /* 0xff80000023387808 */ /* 0x000fe40007000000 */
[----:B------:R-:W-:Y:S02]  /*89d0*/  FSEL R114, R28, -INF , !P5 ;  /* 0xff8000001c727808 */ /* 0x000fe40006800000 */
[----:B------:R-:W-:Y:S02]  /*89e0*/  FSEL R112, R29, -INF , !P3 ;  /* 0xff8000001d707808 */ /* 0x000fe40005800000 */
[----:B------:R-:W-:-:S02]  /*89f0*/  FSEL R58, R31, -INF , !P2 ;  /* 0xff8000001f3a7808 */ /* 0x000fc40005000000 */
[-C--:B------:R-:W-:Y:S02]  /*8a00*/  ISETP.GE.AND P6, PT, R4, R133.reuse, PT ;  /* 0x000000850400720c */ /* 0x080fe40003fc6270 */
[----:B------:R-:W-:Y:S02]  /*8a10*/  ISETP.GE.AND P5, PT, R104, R133, PT ;  /* 0x000000856800720c */ /* 0x000fe40003fa6270 */
[-C--:B------:R-:W-:Y:S02]  /*8a20*/  ISETP.GE.AND P3, PT, R4, R131.reuse, PT ;  /* 0x000000830400720c */ /* 0x080fe40003f66270 */
[----:B------:R-:W-:Y:S02]  /*8a30*/  ISETP.GE.AND P2, PT, R104, R131, PT ;  /* 0x000000836800720c */ /* 0x000fe40003f46270 */
[----:B------:R-:W-:Y:S02]  /*8a40*/  I2FP.F32.S32 R4, R4 ;  /* 0x0000000400047245 */ /* 0x000fe40000201400 */
[----:B------:R-:W-:-:S02]  /*8a50*/  I2FP.F32.S32 R104, R104 ;  /* 0x0000006800687245 */ /* 0x000fc40000201400 */
[----:B------:R-:W-:Y:S01]  /*8a60*/  FSEL R63, R26, -INF , !P4 ;  /* 0xff8000001a3f7808 */ /* 0x000fe20006000000 */
[CC--:B------:R-:W-:Y:S01]  /*8a70*/  FFMA.FTZ R25, R3.reuse, R4.reuse, R25 ;  /* 0x0000000403197223 */ /* 0x0c0fe20000010019 */
[C---:B------:R-:W-:Y:S01]  /*8a80*/  FFMA.FTZ R27, R3.reuse, R4, R27 ;  /* 0x00000004031b7223 */ /* 0x040fe2000001001b */
[CC--:B------:R-:W-:Y:S01]  /*8a90*/  FFMA.FTZ R21, R3.reuse, R104.reuse, R21 ;  /* 0x0000006803157223 */ /* 0x0c0fe20000010015 */
[----:B------:R-:W-:Y:S02]  /*8aa0*/  FFMA.FTZ R23, R3, R104, R23 ;  /* 0x0000006803177223 */ /* 0x000fe40000010017 */
[----:B------:R-:W-:Y:S02]  /*8ab0*/  FSEL R65, R25, -INF , !P6 ;  /* 0xff80000019417808 */ /* 0x000fe40007000000 */
[----:B------:R-:W-:Y:S02]  /*8ac0*/  FSEL R62, R27, -INF , !P3 ;  /* 0xff8000001b3e7808 */ /* 0x000fe40005800000 */
[----:B------:R-:W-:-:S02]  /*8ad0*/  FSEL R64, R21, -INF , !P5 ;  /* 0xff80000015407808 */ /* 0x000fc40006800000 */
[----:B------:R-:W-:Y:S01]  /*8ae0*/  FSEL R61, R23, -INF , !P2 ;  /* 0xff800000173d7808 */ /* 0x000fe20005000000 */
[----:B------:R-:W-:Y:S06]  /*8af0*/  @!P1 BRA `(.L_x_6487) ;  /* 0x0000000800189947 */ /* 0x000fec0003800000 */
[----:B------:R-:W-:Y:S05]  /*8b00*/  BRA.U !UP1, `(.L_x_6488) ;  /* 0x0000000109f47547 */ /* 0x000fea000b800000 */
        /* <DEDUP_REMOVED lines=61> */
.L_x_6488:
[----:B------:R-:W-:Y:S01]  /*8ee0*/  UMOV UR6, URZ ;  /* 0x000000ff00067c82 */ /* 0x000fe20008000000 */
[----:B------:R-:W-:Y:S01]  /*8ef0*/  IMAD.SHL.U32 R4, R128, 0x80, RZ ;  /* 0x0000008080047824 */ /* 0x000fe200078e00ff */
[----:B------:R-:W-:-:S05]  /*8f00*/  IADD3 R5, P1, PT, RZ, -UR6, RZ ;  /* 0x80000006ff057c10 */ /* 0x000fca000ff3e0ff */
[----:B------:R-:W-:-:S05]  /*8f10*/  IMAD.X R4, RZ, RZ, ~R4, P1 ;  /* 0x000000ffff047224 */ /* 0x000fca00008e0e04 */
[----:B------:R-:W-:-:S04]  /*8f20*/  SHF.R.S64 R5, R5, 0x1f, R4 ;  /* 0x0000001f05057819 */ /* 0x000fc80000001004 */
[----:B------:R-:W-:-:S04]  /*8f30*/  IADD3 R158, P1, PT, R5, R158, RZ ;  /* 0x0000009e059e7210 */ /* 0x000fc80007f3e0ff */
[----:B------:R-:W-:-:S09]  /*8f40*/  LEA.HI.X.SX32 R159, R4, R159, 0x1, P1 ;  /* 0x0000009f049f7211 */ /* 0x000fd200008f0eff */
.L_x_6489:
        /* <DEDUP_REMOVED lines=63> */
.L_x_6491:
[----:B------:R-:W-:Y:S05]  /*9340*/  BSYNC.RECONVERGENT B0 ;  /* 0x0000000000007941 */ /* 0x000fea0003800200 */
.L_x_6490:
[----:B------:R-:W0:Y:S02]  /*9350*/  LDGDEPBAR ;  /* 0x00000000000079af */ /* 0x000e240000000000 */
.L_x_6487:
        /* <DEDUP_REMOVED lines=61> */
[----:B------:R-:W-:Y:S01]  /*9730*/  FMUL.FTZ R0, R5, UR4 ;  /* 0x0000000405007c20 */ /* 0x000fe20008410000 */
[----:B------:R-:W1:Y:S01]  /*9740*/  LDSM.16.MT88.4 R16, [R150+0x6000] ;  /* 0x006000009610783b */ /* 0x000e620000004200 */
[--C-:B------:R-:W-:Y:S01]  /*9750*/  FFMA.FTZ R106, R8, UR4, -R109.reuse ;  /* 0x00000004086a7c23 */ /* 0x100fe2000801086d */
[--C-:B------:R-:W-:Y:S01]  /*9760*/  FFMA.FTZ R111, R9, UR4, -R104.reuse ;  /* 0x00000004096f7c23 */ /* 0x100fe20008010868 */
[----:B------:R-:W-:Y:S01]  /*9770*/  FMUL.FTZ R2, R2, UR4 ;  /* 0x0000000402027c20 */ /* 0x000fe20008410000 */
[----:B------:R-:W3:Y:S01]  /*9780*/  LDSM.16.MT88.4 R4, [R146+0x6000] ;  /* 0x006000009204783b */ /* 0x000ee20000004200 */
        /* <DEDUP_REMOVED lines=25> */
[----:B----4-:R-:W-:Y:S01]  /*9920*/  F2FP.F16.F32.PACK_AB R8, R108, R110 ;  /* 0x0000006e6c08723e */ /* 0x010fe200000000ff */
[--C-:B------:R-:W-:Y:S01]  /*9930*/  FFMA.FTZ R57, R57, UR4, -R104.reuse ;  /* 0x0000000439397c23 */ /* 0x100fe20008010868 */
[--C-:B------:R-:W-:Y:S01]  /*9940*/  FFMA.FTZ R56, R56, UR4, -R104.reuse ;  /* 0x0000000438387c23 */ /* 0x100fe20008010868 */
[--C-:B------:R-:W-:Y:S01]  /*9950*/  FFMA.FTZ R59, R59, UR4, -R104.reuse ;  /* 0x000000043b3b7c23 */ /* 0x100fe20008010868 */
[----:B------:R-:W-:Y:S01]  /*9960*/  FFMA.FTZ R58, R58, UR4, -R104 ;  /* 0x000000043a3a7c23 */ /* 0x000fe20008010868 */
[----:B------:R-:W-:-:S02]  /*9970*/  ISETP.GT.AND P0, PT, R126, R157, PT ;  /* 0x0000009d7e00720c */ /* 0x000fc40003f04270 */
[----:B------:R-:W-:Y:S08]  /*9980*/  MUFU.EX2 R105, R105 ;  /* 0x0000006900697308 */ /* 0x000ff00000000800 */
[----:B------:R-:W4:Y:S01]  /*9990*/  MUFU.EX2 R103, R103 ;  /* 0x0000006700677308 */ /* 0x000f220000000800 */
[----:B-----5:R-:W-:Y:S02]  /*99a0*/  F2FP.F16.F32.PACK_AB R10, R106, R107 ;  /* 0x0000006b6a0a723e */ /* 0x020fe400000000ff */
[----:B------:R-:W-:-:S05]  /*99b0*/  @P0 IADD3 R132, PT, PT, R132, -0x3, RZ ;  /* 0xfffffffd84840810 */ /* 0x000fca0007ffe0ff */
        /* <DEDUP_REMOVED lines=43> */
[--C-:B------:R-:W-:Y:S01]  /*9c70*/  FFMA.FTZ R71, R186, UR4, -R109.reuse ;  /* 0x00000004ba477c23 */ /* 0x100fe2000801086d */
[--C-:B------:R-:W-:Y:S01]  /*9c80*/  FFMA.FTZ R76, R184, UR4, -R109.reuse ;  /* 0x00000004b84c7c23 */ /* 0x100fe2000801086d */
[--C-:B------:R-:W-:Y:S01]  /*9c90*/  FFMA.FTZ R77, R182, UR4, -R109.reuse ;  /* 0x00000004b64d7c23 */ /* 0x100fe2000801086d */
[----:B------:R-:W-:Y:S01]  /*9ca0*/  MUFU.EX2 R68, R68 ;  /* 0x0000004400447308 */ /* 0x000fe20000000800 */
[C---:B---3--:R-:W-:Y:S01]  /*9cb0*/  HMMA.16816.F32 R24, R8.reuse, R4, R24 ;  /* 0x000000040818723c */ /* 0x048fe20000001818 */
[--C-:B------:R-:W-:Y:S01]  /*9cc0*/  FFMA.FTZ R79, R180, UR4, -R109.reuse ;  /* 0x00000004b44f7c23 */ /* 0x100fe2000801086d */
[--C-:B------:R-:W-:Y:S01]  /*9cd0*/  FFMA.FTZ R78, R178, UR4, -R109.reuse ;  /* 0x00000004b24e7c23 */ /* 0x100fe2000801086d */
[--C-:B------:R-:W-:Y:S01]  /*9ce0*/  FFMA.FTZ R88, R170, UR4, -R109.reuse ;  /* 0x00000004aa587c23 */ /* 0x100fe2000801086d */
[----:B------:R-:W-:Y:S01]  /*9cf0*/  FFMA.FTZ R89, R168, UR4, -R109 ;  /* 0x00000004a8597c23 */ /* 0x000fe2000801086d */
[--C-:B------:R-:W-:Y:S01]  /*9d00*/  FFMA.FTZ R90, R139, UR4, -R104.reuse ;  /* 0x000000048b5a7c23 */ /* 0x100fe20008010868 */
[----:B------:R-:W-:Y:S01]  /*9d10*/  FFMA.FTZ R91, R135, UR4, -R104 ;  /* 0x00000004875b7c23 */ /* 0x000fe20008010868 */
[----:B------:R-:W1:Y:S01]  /*9d20*/  MUFU.EX2 R69, R69 ;  /* 0x0000004500457308 */ /* 0x000e620000000800 */
[----:B------:R-:W-:Y:S01]  /*9d30*/  HMMA.16816.F32 R32, R8, R20, R32 ;  /* 0x000000140820723c */ /* 0x000fe20000001820 */
[----:B------:R-:W-:Y:S01]  /*9d40*/  FFMA.FTZ R173, R173, R2, R110 ;  /* 0x00000002adad7223 */ /* 0x000fe2000001006e */
[----:B------:R-:W-:-:S03]  /*9d50*/  FFMA.FTZ R0, R172, R0, R105 ;  /* 0x00000000ac007223 */ /* 0x000fc60000010069 */
[----:B------:R-:W-:Y:S01]  /*9d60*/  FADD.FTZ R108, R108, R173 ;  /* 0x000000ad6c6c7221 */ /* 0x000fe20000010000 */
[----:B------:R-:W-:Y:S01]  /*9d70*/  FADD.FTZ R103, R103, R0 ;  /* 0x0000000067677221 */ /* 0x000fe20000010000 */
[----:B------:R-:W-:Y:S01]  /*9d80*/  MUFU.EX2 R70, R70 ;  /* 0x0000004600467308 */ /* 0x000fe20000000800 */
[C---:B------:R-:W-:Y:S01]  /*9d90*/  HMMA.16816.F32 R16, R8.reuse, R18, R92 ;  /* 0x000000120810723c */ /* 0x040fe2000000185c */
[----:B------:R-:W-:Y:S01]  /*9da0*/  FADD.FTZ R107, R107, R108 ;  /* 0x0000006c6b6b7221 */ /* 0x000fe20000010000 */
[----:B------:R-:W-:Y:S01]  /*9db0*/  FADD.FTZ R102, R102, R103 ;  /* 0x0000006766667221 */ /* 0x000fe20000010000 */
[----:B------:R-:W-:Y:S01]  /*9dc0*/  LDSM.16.MT88.4 R92, [R150+0x9800] ;  /* 0x00980000965c783b */ /* 0x000fe20000004200 */
[----:B------:R-:W-:Y:S01]  /*9dd0*/  FFMA.FTZ R173, R64, UR4, -R109 ;  /* 0x0000000440ad7c23 */ /* 0x000fe2000801086d */
[----:B------:R-:W-:Y:S01]  /*9de0*/  FADD.FTZ R107, R106, R107 ;  /* 0x0000006b6a6b7221 */ /* 0x000fe20000010000 */
[----:B------:R-:W-:Y:S01]  /*9df0*/  FADD.FTZ R111, R111, R102 ;  /* 0x000000666f6f7221 */ /* 0x000fe20000010000 */
[----:B------:R-:W2:Y:S01]  /*9e00*/  MUFU.EX2 R71, R71 ;  /* 0x0000004700477308 */ /* 0x000ea20000000800 */
[C---:B------:R-:W-:Y:S01]  /*9e10*/  HMMA.16816.F32 R4, R8.reuse, R6, R72 ;  /* 0x000000060804723c */ /* 0x040fe20000001848 */
[--C-:B------:R-:W-:Y:S01]  /*9e20*/  FFMA.FTZ R72, R183, UR4, -R104.reuse ;  /* 0x00000004b7487c23 */ /* 0x100fe20008010868 */
[--C-:B------:R-:W-:Y:S01]  /*9e30*/  FFMA.FTZ R73, R181, UR4, -R104.reuse ;  /* 0x00000004b5497c23 */ /* 0x100fe20008010868 */
[--C-:B------:R-:W-:Y:S01]  /*9e40*/  FFMA.FTZ R74, R179, UR4, -R104.reuse ;  /* 0x00000004b34a7c23 */ /* 0x100fe20008010868 */
[--C-:B------:R-:W-:Y:S01]  /*9e50*/  FFMA.FTZ R75, R177, UR4, -R104.reuse ;  /* 0x00000004b14b7c23 */ /* 0x100fe20008010868 */
[----:B-1----:R-:W-:Y:S01]  /*9e60*/  F2FP.F16.F32.PACK_AB R48, R69, R68 ;  /* 0x000000444530723e */ /* 0x002fe200000000ff */
[----:B------:R-:W-:Y:S01]  /*9e70*/  FADD.FTZ R68, R68, R107 ;  /* 0x0000006b44447221 */ /* 0x000fe20000010000 */
[----:B------:R-:W-:Y:S01]  /*9e80*/  MUFU.EX2 R72, R72 ;  /* 0x0000004800487308 */ /* 0x000fe20000000800 */
[C---:B------:R-:W-:Y:S01]  /*9e90*/  HMMA.16816.F32 R20, R8.reuse, R22, R80 ;  /* 0x000000160814723c */ /* 0x040fe20000001850 */
[--C-:B------:R-:W-:Y:S01]  /*9ea0*/  FFMA.FTZ R80, R175, UR4, -R104.reuse ;  /* 0x00000004af507c23 */ /* 0x100fe20008010868 */
[--C-:B------:R-:W-:Y:S01]  /*9eb0*/  FFMA.FTZ R83, R171, UR4, -R104.reuse ;  /* 0x00000004ab537c23 */ /* 0x100fe20008010868 */
[--C-:B------:R-:W-:Y:S01]  /*9ec0*/  FFMA.FTZ R81, R169, UR4, -R104.reuse ;  /* 0x00000004a9517c23 */ /* 0x100fe20008010868 */
[----:B------:R-:W-:Y:S01]  /*9ed0*/  FFMA.FTZ R82, R143, UR4, -R104 ;  /* 0x000000048f527c23 */ /* 0x000fe20008010868 */
[----:B------:R-:W-:Y:S01]  /*9ee0*/  FADD.FTZ R69, R69, R68 ;  /* 0x0000004445457221 */ /* 0x000fe20000010000 */
[----:B------:R-:W-:Y:S01]  /*9ef0*/  FFMA.FTZ R0, R63, UR4, -R104 ;  /* 0x000000043f007c23 */ /* 0x000fe20008010868 */
[----:B------:R-:W1:Y:S01]  /*9f00*/  MUFU.EX2 R73, R73 ;  /* 0x0000004900497308 */ /* 0x000e620000000800 */
[----:B------:R-:W-:Y:S01]  /*9f10*/  HMMA.16816.F32 R40, R8, R28, R40 ;  /* 0x0000001c0828723c */ /* 0x000fe20000001828 */
[----:B--2---:R-:W-:Y:S01]  /*9f20*/  F2FP.F16.F32.PACK_AB R50, R71, R70 ;  /* 0x000000464732723e */ /* 0x004fe200000000ff */
[----:B------:R-:W-:-:S04]  /*9f30*/  FADD.FTZ R70, R70, R69 ;  /* 0x0000004546467221 */ /* 0x000fc80000010000 */
[----:B------:R-:W-:Y:S01]  /*9f40*/  FADD.FTZ R71, R71, R70 ;  /* 0x0000004647477221 */ /* 0x000fe20000010000 */
[----:B------:R-:W-:Y:S01]  /*9f50*/  MUFU.EX2 R74, R74 ;  /* 0x0000004a004a7308 */ /* 0x000fe20000000800 */
[----:B------:R-:W-:Y:S01]  /*9f60*/  HMMA.16816.F32 R8, R8, R30, R84 ;  /* 0x0000001e0808723c */ /* 0x000fe20000001854 */
[----:B------:R-:W2:Y:S01]  /*9f70*/  LDSM.16.MT88.4 R28, [R145+0x6800] ;  /* 0x00680000911c783b */ /* 0x000ea20000004200 */
[--C-:B------:R-:W-:Y:S01]  /*9f80*/  FFMA.FTZ R84, R176, UR4, -R109.reuse ;  /* 0x00000004b0547c23 */ /* 0x100fe2000801086d */
[----:B------:R-:W-:Y:S01]  /*9f90*/  FFMA.FTZ R85, R174, UR4, -R109 ;  /* 0x00000004ae557c23 */ /* 0x000fe2000801086d */
[----:B------:R-:W-:-:S03]  /*9fa0*/  FFMA.FTZ R87, R141, UR4, -R104 ;  /* 0x000000048d577c23 */ /* 0x000fc60008010868 */
[----:B------:R-:W3:Y:S01]  /*9fb0*/  MUFU.EX2 R75, R75 ;  /* 0x0000004b004b7308 */ /* 0x000ee20000000800 */
[----:B-1----:R-:W-:Y:S01]  /*9fc0*/  F2FP.F16.F32.PACK_AB R49, R73, R72 ;  /* 0x000000484931723e */ /* 0x002fe200000000ff */
[----:B------:R-:W-:-:S04]  /*9fd0*/  FADD.FTZ R72, R72, R111 ;  /* 0x0000006f48487221 */ /* 0x000fc80000010000 */
[----:B------:R-:W-:Y:S02]  /*9fe0*/  FADD.FTZ R73, R73, R72 ;  /* 0x0000004849497221 */ /* 0x000fe40000010000 */
[----:B------:R-:W-:Y:S08]  /*9ff0*/  MUFU.EX2 R76, R76 ;  /* 0x0000004c004c7308 */ /* 0x000ff00000000800 */
        /* <DEDUP_REMOVED lines=16> */
[----:B--2---:R-:W-:-:S02]  /*a100*/  FADD.FTZ R2, R80, R75 ;  /* 0x0000004b50027221 */ /* 0x004fc40000010000 */
[----:B------:R-:W-:Y:S03]  /*a110*/  LDSM.16.MT88.4 R72, [R146+0x9800] ;  /* 0x009800009248783b */ /* 0x000fe60000004200 */
        /* <DEDUP_REMOVED lines=13> */
[C---:B-----5:R-:W-:Y:S01]  /*a1f0*/  F2FP.F16.F32.PACK_AB R51, R82.reuse, R81 ;  /* 0x000000515233723e */ /* 0x060fe200000000ff */
[----:B------:R-:W-:Y:S01]  /*a200*/  FADD.FTZ R81, R81, R2 ;  /* 0x0000000251517221 */ /* 0x000fe20000010000 */
[-C--:B------:R-:W-:Y:S01]  /*a210*/  MOV R2, R67.reuse ;  /* 0x0000004300027202 */ /* 0x080fe20000000f00 */
[----:B------:R-:W-:Y:S01]  /*a220*/  FADD.FTZ R76, R77, R76 ;  /* 0x0000004c4d4c7221 */ /* 0x000fe20000010000 */
[----:B------:R-:W-:Y:S01]  /*a230*/  @P0 MOV R2, R67 ;  /* 0x0000004300020202 */ /* 0x000fe20000000f00 */
        /* <DEDUP_REMOVED lines=50> */
[----:B---3--:R-:W-:-:S02]  /*a560*/  F2FP.F16.F32.PACK_AB R49, R121, R136 ;  /* 0x000000887931723e */ /* 0x008fc400000000ff */
[----:B------:R-:W-:Y:S02]  /*a570*/  F2FP.F16.F32.PACK_AB R50, R131, R138 ;  /* 0x0000008a8332723e */ /* 0x000fe400000000ff */
[----:B-----5:R-:W-:-:S03]  /*a580*/  F2FP.F16.F32.PACK_AB R51, R140, R125 ;  /* 0x0000007d8c33723e */ /* 0x020fc600000000ff */
[----:B------:R-:W-:Y:S04]  /*a590*/  MUFU.EX2 R119, R119 ;  /* 0x0000007700777308 */ /* 0x000fe80000000800 */
[C---:B----4-:R-:W-:Y:S04]  /*a5a0*/  HMMA.16816.F32 R12, R48.reuse, R28, R12 ;  /* 0x0000001c300c723c */ /* 0x050fe8000000180c */
        /* <DEDUP_REMOVED lines=19> */
[----:B---3--:R-:W-:Y:S01]  /*a6e0*/  F2FP.F16.F32.PACK_AB R49, R122, R119 ;  /* 0x000000777a31723e */ /* 0x008fe200000000ff */
[----:B------:R-:W-:Y:S01]  /*a6f0*/  MUFU.EX2 R57, R57 ;  /* 0x0000003900397308 */ /* 0x000fe20000000800 */
[----:B------:R-:W-:-:S02]  /*a700*/  F2FP.F16.F32.PACK_AB R50, R120, R127 ;  /* 0x0000007f7832723e */ /* 0x000fc400000000ff */
[----:B--2---:R-:W-:-:S05]  /*a710*/  F2FP.F16.F32.PACK_AB R51, R134, R115 ;  /* 0x000000738633723e */ /* 0x004fca00000000ff */
[----:B------:R-:W2:Y:S02]  /*a720*/  MUFU.EX2 R56, R56 ;  /* 0x0000003800387308 */ /* 0x000ea40000000800 */
        /* <DEDUP_REMOVED lines=9> */
[----:B------:R-:W-:Y:S02]  /*a7c0*/  MUFU.EX2 R0, R0 ;  /* 0x0000000000007308 */ /* 0x000fe40000000800 */
        /* <DEDUP_REMOVED lines=12> */
[----:B----4-:R-:W-:Y:S01]  /*a890*/  F2FP.F16.F32.PACK_AB R51, R58, R59 ;  /* 0x0000003b3a33723e */ /* 0x010fe200000000ff */
[----:B------:R-:W-:Y:S06]  /*a8a0*/  MUFU.EX2 R53, R53 ;  /* 0x0000003500357308 */ /* 0x000fec0000000800 */
[C---:B---3--:R-:W-:Y:S02]  /*a8b0*/  HMMA.16816.F32 R12, R48.reuse, R28, R12 ;  /* 0x0000001c300c723c */ /* 0x048fe4000000180c */
[----:B------:R-:W1:Y:S06]  /*a8c0*/  MUFU.EX2 R54, R54 ;  /* 0x0000003600367308 */ /* 0x000e6c0000000800 */
[C---:B------:R-:W-:Y:S01]  /*a8d0*/  HMMA.16816.F32 R16, R48.reuse, R30, R16 ;  /* 0x0000001e3010723c */ /* 0x040fe20000001810 */
[----:B------:R-:W2:Y:S07]  /*a8e0*/  LDSM.16.MT88.4 R28, [R144+0x9000] ;  /* 0x00900000901c783b */ /* 0x000eae0000004200 */
[----:B-----5:R-:W-:Y:S01]  /*a8f0*/  HMMA.16816.F32 R24, R48, R36, R24 ;  /* 0x000000243018723c */ /* 0x020fe20000001818 */
[--C-:B------:R-:W-:Y:S01]  /*a900*/  FFMA.FTZ R37, R62, UR4, -R104.reuse ;  /* 0x000000043e257c23 */ /* 0x100fe20008010868 */
[----:B------:R-:W-:Y:S01]  /*a910*/  FFMA.FTZ R36, R100, UR4, -R104 ;  /* 0x0000000464247c23 */ /* 0x000fe20008010868 */
[----:B-1----:R-:W-:-:S04]  /*a920*/  F2FP.F16.F32.PACK_AB R86, R173, R54 ;  /* 0x00000036ad56723e */ /* 0x002fc800000000ff */
[----:B------:R-:W-:Y:S01]  /*a930*/  MUFU.EX2 R37, R37 ;  /* 0x0000002500257308 */ /* 0x000fe20000000800 */
[----:B------:R-:W-:Y:S01]  /*a940*/  HMMA.16816.F32 R4, R48, R38, R4 ;  /* 0x000000263004723c */ /* 0x000fe20000001804 */
[----:B------:R-:W-:-:S06]  /*a950*/  FFMA.FTZ R39, R61, UR4, -R104 ;  /* 0x000000043d277c23 */ /* 0x000fcc0008010868 */
[----:B------:R-:W-:Y:S01]  /*a960*/  MUFU.EX2 R36, R36 ;  /* 0x0000002400247308 */ /* 0x000fe20000000800 */
[C---:B------:R-:W-:Y:S07]  /*a970*/  HMMA.16816.F32 R32, R48.reuse, R44, R32 ;  /* 0x0000002c3020723c */ /* 0x040fee0000001820 */
[----:B------:R-:W1:Y:S01]  /*a980*/  MUFU.EX2 R39, R39 ;  /* 0x0000002700277308 */ /* 0x000e620000000800 */
[C---:B------:R-:W-:Y:S08]  /*a990*/  HMMA.16816.F32 R20, R48.reuse, R46, R20 ;  /* 0x0000002e3014723c */ /* 0x040ff00000001814 */
[----:B--2---:R-:W-:Y:S01]  /*a9a0*/  HMMA.16816.F32 R40, R48, R28, R40 ;  /* 0x0000001c3028723c */ /* 0x004fe20000001828 */
[----:B------:R-:W-:-:S02]  /*a9b0*/  FADD.FTZ R29, R87, R82 ;  /* 0x00000052571d7221 */ /* 0x000fc40000010000 */
[----:B------:R-:W2:Y:S02]  /*a9c0*/  LDSM.16.MT88.4 R80, [R145+0x9800] ;  /* 0x009800009150783b */ /* 0x000ea40000004200 */
[----:B------:R-:W-:Y:S01]  /*a9d0*/  FADD.FTZ R90, R90, R29 ;  /* 0x0000001d5a5a7221 */ /* 0x000fe20000010000 */
[----:B-1----:R-:W-:Y:S02]  /*a9e0*/  F2FP.F16.F32.PACK_AB R87, R39, R36 ;  /* 0x000000242757723e */ /* 0x002fe400000000ff */
[----:B------:R-:W-:Y:S01]  /*a9f0*/  HMMA.16816.F32 R8, R48, R30, R8 ;  /* 0x0000001e3008723c */ /* 0x000fe20000001808 */
[----:B------:R-:W-:Y:S01]  /*aa00*/  FADD.FTZ R31, R85, R84 ;  /* 0x00000054551f7221 */ /* 0x000fe20000010000 */
[----:B------:R-:W-:Y:S01]  /*aa10*/  FADD.FTZ R91, R91, R90 ;  /* 0x0000005a5b5b7221 */ /* 0x000fe20000010000 */
[----:B------:R-:W-:Y:S02]  /*aa20*/  F2FP.F16.F32.PACK_AB R84, R53, R52 ;  /* 0x000000343554723e */ /* 0x000fe400000000ff */
[----:B------:R-:W-:Y:S01]  /*aa30*/  FADD.FTZ R88, R88, R31 ;  /* 0x0000001f58587221 */ /* 0x000fe20000010000 */
[----:B------:R-:W-:Y:S01]  /*aa40*/  FADD.FTZ R91, R128, R91 ;  /* 0x0000005b805b7221 */ /* 0x000fe20000010000 */
[----:B------:R-:W-:-:S02]  /*aa50*/  F2FP.F16.F32.PACK_AB R85, R37, R0 ;  /* 0x000000002555723e */ /* 0x000fc400000000ff */
        /* <DEDUP_REMOVED lines=35> */
[C---:B-1----:R-:W-:Y:S01]  /*ac90*/  HMMA.16816.F32 R88, R84.reuse, R12, R40 ;  /* 0x0000000c5458723c */ /* 0x042fe20000001828 */
        /* <DEDUP_REMOVED lines=8> */
[----:B------:R-:W-:-:S02]  /*ad20*/  NOP ;  /* 0x0000000000007918 */ /* 0x000fc40000000000 */
[----:B------:R-:W-:-:S15]  /*ad30*/  @P0 BRA `(.L_x_6492) ;  /* 0x0000000000040947 */ /* 0x000fde0003800000 */
.L_x_6484:
[----:B------:R-:W-:-:S07]  /*ad40*/  IADD3 R132, PT, PT, R126, -0x1, RZ ;  /* 0xffffffff7e847810 */ /* 0x000fce0007ffe0ff */
.L_x_6492:
[----:B------:R-:W-:-:S13]  /*ad50*/  ISETP.GE.AND P0, PT, R132, R157, PT ;  /* 0x0000009d8400720c */ /* 0x000fda0003f06270 */
        /* <DEDUP_REMOVED lines=15> */
.L_x_6497:
        /* <DEDUP_REMOVED lines=75> */
.L_x_6494:
        /* <DEDUP_REMOVED lines=240> */
.L_x_6496:
        /* <DEDUP_REMOVED lines=60> */
.L_x_6495:
[----:B------:R-:W-:Y:S02]  /*c5c0*/  I2FP.F32.S32 R0, R169 ;  /* 0x000000a900007245 */ /* 0x000fe40000201400 */
[C---:B------:R-:W-:Y:S02]  /*c5d0*/  IADD3 R2, PT, PT, R169.reuse, -0x3f, RZ ;  /* 0xffffffc1a9027810 */ /* 0x040fe40007ffe0ff */
[----:B-1----:R-:W-:Y:S01]  /*c5e0*/  IADD3 R105, PT, PT, R169, -0x38, RZ ;  /* 0xffffffc8a9697810 */ /* 0x002fe20007ffe0ff */
[CC--:B------:R-:W-:Y:S01]  /*c5f0*/  FFMA.FTZ R38, R3.reuse, R0.reuse, R38 ;  /* 0x0000000003267223 */ /* 0x0c0fe20000010026 */
[----:B------:R-:W-:Y:S01]  /*c600*/  FFMA.FTZ R36, R3, R0, R36 ;  /* 0x0000000003247223 */ /* 0x000fe20000010024 */
[----:B------:R-:W-:Y:S02]  /*c610*/  IADD3 R0, PT, PT, R169, -0x37, RZ ;  /* 0xffffffc9a9007810 */ /* 0x000fe40007ffe0ff */
[----:B------:R-:W-:Y:S02]  /*c620*/  I2FP.F32.S32 R2, R2 ;  /* 0x0000000200027245 */ /* 0x000fe40000201400 */
[----:B------:R-:W-:Y:S02]  /*c630*/  I2FP.F32.S32 R0, R0 ;  /* 0x0000000000007245 */ /* 0x000fe40000201400 */
[----:B------:R-:W-:Y:S01]  /*c640*/  I2FP.F32.S32 R105, R105 ;  /* 0x0000006900697245 */ /* 0x000fe20000201400 */
        /* <DEDUP_REMOVED lines=8> */
[----:B------:R-:W-:Y:S02]  /*c6d0*/  I2FP.F32.S32 R0, R0 ;  /* 0x0000000000007245 */ /* 0x000fe40000201400 */
[----:B------:R-:W-:Y:S02]  /*c6e0*/  I2FP.F32.S32 R2, R2 ;  /* 0x0000000200027245 */ /* 0x000fe40000201400 */
[----:B------:R-:W-:Y:S01]  /*c6f0*/  IADD3 R107, PT, PT, R169, -0x40, RZ ;  /* 0xffffffc0a96b7810 */ /* 0x000fe20007ffe0ff */
[CC--:B------:R-:W-:Y:S01]  /*c700*/  FFMA.FTZ R17, R3.reuse, R0.reuse, R17 ;  /* 0x0000000003117223 */ /* 0x0c0fe20000010011 */
[----:B------:R-:W-:Y:S01]  /*c710*/  FFMA.FTZ R19, R3, R0, R19 ;  /* 0x0000000003137223 */ /* 0x000fe20000010013 */
[----:B------:R-:W-:Y:S01]  /*c720*/  IADD3 R0, PT, PT, R169, -0x17, RZ ;  /* 0xffffffe9a9007810 */ /* 0x000fe20007ffe0ff */
[CC--:B------:R-:W-:Y:S01]  /*c730*/  FFMA.FTZ R15, R3.reuse, R2.reuse, R15 ;  /* 0x00000002030f7223 */ /* 0x0c0fe2000001000f */
[----:B------:R-:W-:Y:S01]  /*c740*/  FFMA.FTZ R13, R3, R2, R13 ;  /* 0x00000002030d7223 */ /* 0x000fe2000001000d */
[----:B------:R-:W-:Y:S02]  /*c750*/  IADD3 R2, PT, PT, R169, -0x1f, RZ ;  /* 0xffffffe1a9027810 */ /* 0x000fe40007ffe0ff */
[----:B------:R-:W-:Y:S02]  /*c760*/  I2FP.F32.S32 R0, R0 ;  /* 0x0000000000007245 */ /* 0x000fe40000201400 */
[----:B------:R-:W-:Y:S02]  /*c770*/  I2FP.F32.S32 R2, R2 ;  /* 0x0000000200027245 */ /* 0x000fe40000201400 */
[----:B------:R-:W-:Y:S01]  /*c780*/  I2FP.F32.S32 R107, R107 ;  /* 0x0000006b006b7245 */ /* 0x000fe20000201400 */
[CC--:B------:R-:W-:Y:S01]  /*c790*/  FFMA.FTZ R27, R3.reuse, R0.reuse, R27 ;  /* 0x00000000031b7223 */ /* 0x0c0fe2000001001b */
[----:B------:R-:W-:Y:S01]  /*c7a0*/  FFMA.FTZ R25, R3, R0, R25 ;  /* 0x0000000003197223 */ /* 0x000fe20000010019 */
[----:B------:R-:W-:Y:S01]  /*c7b0*/  IADD3 R0, PT, PT, R169, -0x7, RZ ;  /* 0xfffffff9a9007810 */ /* 0x000fe20007ffe0ff */
[CC--:B------:R-:W-:Y:S01]  /*c7c0*/  FFMA.FTZ R23, R3.reuse, R2.reuse, R23 ;  /* 0x0000000203177223 */ /* 0x0c0fe20000010017 */
[----:B------:R-:W-:Y:S01]  /*c7d0*/  FFMA.FTZ R21, R3, R2, R21 ;  /* 0x0000000203157223 */ /* 0x000fe20000010015 */
[----:B------:R-:W-:Y:S01]  /*c7e0*/  IADD3 R2, PT, PT, R169, -0xf, RZ ;  /* 0xfffffff1a9027810 */ /* 0x000fe20007ffe0ff */
[CC--:B------:R-:W-:Y:S01]  /*c7f0*/  FFMA.FTZ R6, R3.reuse, R107.reuse, R6 ;  /* 0x0000006b03067223 */ /* 0x0c0fe20000010006 */
[----:B------:R-:W-:Y:S01]  /*c800*/  I2FP.F32.S32 R0, R0 ;  /* 0x0000000000007245 */ /* 0x000fe20000201400 */
[----:B------:R-:W-:Y:S01]  /*c810*/  FFMA.FTZ R4, R3, R107, R4 ;  /* 0x0000006b03047223 */ /* 0x000fe20000010004 */
[----:B------:R-:W-:Y:S02]  /*c820*/  I2FP.F32.S32 R2, R2 ;  /* 0x0000000200027245 */ /* 0x000fe40000201400 */
[----:B------:R-:W-:Y:S01]  /*c830*/  IADD3 R105, PT, PT, R169, -0x28, RZ ;  /* 0xffffffd8a9697810 */ /* 0x000fe20007ffe0ff */
[CC--:B------:R-:W-:Y:S01]  /*c840*/  FFMA.FTZ R35, R3.reuse, R0.reuse, R35 ;  /* 0x0000000003237223 */ /* 0x0c0fe20000010023 */
[----:B------:R-:W-:Y:S01]  /*c850*/  FFMA.FTZ R33, R3, R0, R33 ;  /* 0x0000000003217223 */ /* 0x000fe20000010021 */
[----:B------:R-:W-:Y:S01]  /*c860*/  IADD3 R0, PT, PT, R169, 0x9, RZ ;  /* 0x00000009a9007810 */ /* 0x000fe20007ffe0ff */
[CC--:B------:R-:W-:Y:S01]  /*c870*/  FFMA.FTZ R31, R3.reuse, R2.reuse, R31 ;  /* 0x00000002031f7223 */ /* 0x0c0fe2000001001f */
[----:B------:R-:W-:Y:S01]  /*c880*/  FFMA.FTZ R29, R3, R2, R29 ;  /* 0x00000002031d7223 */ /* 0x000fe2000001001d */
[----:B------:R-:W-:Y:S02]  /*c890*/  IADD3 R2, PT, PT, R169, 0x1, RZ ;  /* 0x00000001a9027810 */ /* 0x000fe40007ffe0ff */
[----:B------:R-:W-:Y:S02]  /*c8a0*/  I2FP.F32.S32 R0, R0 ;  /* 0x0000000000007245 */ /* 0x000fe40000201400 */
[----:B------:R-:W-:Y:S02]  /*c8b0*/  I2FP.F32.S32 R2, R2 ;  /* 0x0000000200027245 */ /* 0x000fe40000201400 */
[----:B------:R-:W-:Y:S01]  /*c8c0*/  I2FP.F32.S32 R105, R105 ;  /* 0x0000006900697245 */ /* 0x000fe20000201400 */
        /* <DEDUP_REMOVED lines=9> */
[----:B------:R-:W-:Y:S02]  /*c960*/  I2FP.F32.S32 R0, R0 ;  /* 0x0000000000007245 */ /* 0x000fe40000201400 */
[----:B------:R-:W-:Y:S02]  /*c970*/  I2FP.F32.S32 R107, R107 ;  /* 0x0000006b006b7245 */ /* 0x000fe40000201400 */
[----:B------:R-:W-:Y:S01]  /*c980*/  IADD3 R102, PT, PT, R169, 0x21, RZ ;  /* 0x00000021a9667810 */ /* 0x000fe20007ffe0ff */
[C---:B------:R-:W-:Y:S01]  /*c990*/  FFMA.FTZ R51, R3.reuse, R0, R51 ;  /* 0x0000000003337223 */ /* 0x040fe20000010033 */
[----:B------:R-:W-:Y:S01]  /*c9a0*/  I2FP.F32.S32 R2, R2 ;  /* 0x0000000200027245 */ /* 0x000fe20000201400 */
[----:B------:R-:W-:Y:S01]  /*c9b0*/  FFMA.FTZ R49, R3, R0, R49 ;  /* 0x0000000003317223 */ /* 0x000fe20000010031 */
[----:B------:R-:W-:Y:S01]  /*c9c0*/  IADD3 R105, PT, PT, R169, -0x18, RZ ;  /* 0xffffffe8a9697810 */ /* 0x000fe20007ffe0ff */
[CC--:B------:R-:W-:Y:S01]  /*c9d0*/  FFMA.FTZ R14, R3.reuse, R107.reuse, R14 ;  /* 0x0000006b030e7223 */ /* 0x0c0fe2000001000e */
[----:B------:R-:W-:Y:S01]  /*c9e0*/  FFMA.FTZ R12, R3, R107, R12 ;  /* 0x0000006b030c7223 */ /* 0x000fe2000001000c */
[----:B------:R-:W-:Y:S01]  /*c9f0*/  FMNMX3.FTZ R100, R103, R6, R7, !PT ;  /* 0x0000000667647276 */ /* 0x000fe20007810007 */
[C---:B------:R-:W-:Y:S01]  /*ca00*/  FFMA.FTZ R47, R3.reuse, R2, R47 ;  /* 0x00000002032f7223 */ /* 0x040fe2000001002f */
[----:B------:R-:W-:Y:S01]  /*ca10*/  I2FP.F32.S32 R0, R102 ;  /* 0x0000006600007245 */ /* 0x000fe20000201400 */
[----:B------:R-:W-:Y:S01]  /*ca20*/  FFMA.FTZ R45, R3, R2, R45 ;  /* 0x00000002032d7223 */ /* 0x000fe2000001002d */
[----:B------:R-:W-:Y:S02]  /*ca30*/  I2FP.F32.S32 R105, R105 ;  /* 0x0000006900697245 */ /* 0x000fe40000201400 */
        /* <DEDUP_REMOVED lines=9> */
[----:B------:R-:W-:Y:S02]  /*cad0*/  I2FP.F32.S32 R107, R107 ;  /* 0x0000006b006b7245 */ /* 0x000fe40000201400 */
[----:B------:R-:W-:Y:S02]  /*cae0*/  I2FP.F32.S32 R2, R2 ;  /* 0x0000000200027245 */ /* 0x000fe40000201400 */
[----:B------:R-:W-:Y:S01]  /*caf0*/  IADD3 R105, PT, PT, R169, -0x8, RZ ;  /* 0xfffffff8a9697810 */ /* 0x000fe20007ffe0ff */
[CC--:B------:R-:W-:Y:S01]  /*cb00*/  FFMA.FTZ R22, R3.reuse, R107.reuse, R22 ;  /* 0x0000006b03167223 */ /* 0x0c0fe20000010016 */
[----:B------:R-:W-:Y:S01]  /*cb10*/  FMNMX3.FTZ R100, R100, R14, R15, !PT ;  /* 0x0000000e64647276 */ /* 0x000fe2000781000f */
[C---:B------:R-:W-:Y:S01]  /*cb20*/  FFMA.FTZ R20, R3.reuse, R107, R20 ;  /* 0x0000006b03147223 */ /* 0x040fe20000010014 */
[----:B------:R-:W-:Y:S01]  /*cb30*/  FMNMX3.FTZ R104, R102, R12, R13, !PT ;  /* 0x0000000c66687276 */ /* 0x000fe2000781000d */
[CC--:B------:R-:W-:Y:S01]  /*cb40*/  FFMA.FTZ R54, R3.reuse, R2.reuse, R54 ;  /* 0x0000000203367223 */ /* 0x0c0fe20000010036 */
[----:B------:R-:W-:Y:S01]  /*cb50*/  I2FP.F32.S32 R105, R105 ;  /* 0x0000006900697245 */ /* 0x000fe20000201400 */
[----:B------:R-:W-:Y:S01]  /*cb60*/  FFMA.FTZ R52, R3, R2, R52 ;  /* 0x0000000203347223 */ /* 0x000fe20000010034 */
[----:B------:R-:W-:Y:S02]  /*cb70*/  IADD3 R107, PT, PT, R169, -0x10, RZ ;  /* 0xfffffff0a96b7810 */ /* 0x000fe40007ffe0ff */
[----:B------:R-:W-:Y:S01]  /*cb80*/  FMNMX3.FTZ R2, R100, R18, R19, !PT ;  /* 0x0000001264027276 */ /* 0x000fe20007810013 */
[CC--:B------:R-:W-:Y:S01]  /*cb90*/  FFMA.FTZ R34, R3.reuse, R105.reuse, R34 ;  /* 0x0000006903227223 */ /* 0x0c0fe20000010022 */
[----:B------:R-:W-:Y:S01]  /*cba0*/  FMNMX3.FTZ R100, R104, R16, R17, !PT ;  /* 0x0000001068647276 */ /* 0x000fe20007810011 */
[C---:B------:R-:W-:Y:S01]  /*cbb0*/  FFMA.FTZ R32, R3.reuse, R105, R32 ;  /* 0x0000006903207223 */ /* 0x040fe20000010020 */
[----:B------:R-:W-:Y:S02]  /*cbc0*/  I2FP.F32.S32 R107, R107 ;  /* 0x0000006b006b7245 */ /* 0x000fe40000201400 */
[----:B------:R-:W-:Y:S02]  /*cbd0*/  FMNMX3.FTZ R2, R2, R22, R23, !PT ;  /* 0x0000001602027276 */ /* 0x000fe40007810017 */
[----:B------:R-:W-:Y:S01]  /*cbe0*/  FMNMX3.FTZ R100, R100, R20, R21, !PT ;  /* 0x0000001464647276 */ /* 0x000fe20007810015 */
[-C--:B------:R-:W-:Y:S01]  /*cbf0*/  FFMA.FTZ R28, R3, R107.reuse, R28 ;  /* 0x0000006b031c7223 */ /* 0x080fe2000001001c */
[----:B------:R-:W-:Y:S01]  /*cc00*/  IADD3 R105, PT, PT, R169, 0x8, RZ ;  /* 0x00000008a9697810 */ /* 0x000fe20007ffe0ff */
[C---:B------:R-:W-:Y:S01]  /*cc10*/  FFMA.FTZ R30, R3.reuse, R107, R30 ;  /* 0x0000006b031e7223 */ /* 0x040fe2000001001e */
[----:B------:R-:W-:Y:S02]  /*cc20*/  FMNMX3.FTZ R2, R2, R26, R27, !PT ;  /* 0x0000001a02027276 */ /* 0x000fe4000781001b */
[----:B------:R-:W-:Y:S02]  /*cc30*/  FMNMX3.FTZ R100, R100, R24, R25, !PT ;  /* 0x0000001864647276 */ /* 0x000fe40007810019 */
[----:B------:R-:W-:Y:S02]  /*cc40*/  I2FP.F32.S32 R105, R105 ;  /* 0x0000006900697245 */ /* 0x000fe40000201400 */
        /* <DEDUP_REMOVED lines=22> */
[----:B------:R-:W-:Y:S02]  /*cdb0*/  I2FP.F32.S32 R102, R102 ;  /* 0x0000006600667245 */ /* 0x000fe40000201400 */
[----:B------:R-:W-:Y:S02]  /*cdc0*/  IADD3 R105, PT, PT, R169, 0x30, RZ ;  /* 0x00000030a9697810 */ /* 0x000fe40007ffe0ff */
[----:B------:R-:W-:Y:S01]  /*cdd0*/  FMNMX3.FTZ R100, R100, R40, R41, !PT ;  /* 0x0000002864647276 */ /* 0x000fe20007810029 */
[CC--:B------:R-:W-:Y:S01]  /*cde0*/  FFMA.FTZ R58, R3.reuse, R102.reuse, R58 ;  /* 0x00000066033a7223 */ /* 0x0c0fe2000001003a */
[----:B------:R-:W-:Y:S01]  /*cdf0*/  I2FP.F32.S32 R105, R105 ;  /* 0x0000006900697245 */ /* 0x000fe20000201400 */
        /* <DEDUP_REMOVED lines=10> */
[----:B------:R-:W-:Y:S02]  /*cea0*/  I2FP.F32.S32 R102, R102 ;  /* 0x0000006600667245 */ /* 0x000fe40000201400 */
[----:B------:R-:W-:Y:S02]  /*ceb0*/  FMNMX3.FTZ R0, R0, R54, R55, !PT ;  /* 0x0000003600007276 */ /* 0x000fe40007810037 */
[----:B------:R-:W-:Y:S01]  /*cec0*/  FMNMX3.FTZ R100, R100, R52, R53, !PT ;  /* 0x0000003464647276 */ /* 0x000fe20007810035 */
[C---:B------:R-:W-:Y:S01]  /*ced0*/  FFMA.FTZ R63, R3.reuse, R102, R63 ;  /* 0x00000066033f7223 */ /* 0x040fe2000001003f */
[----:B------:R-:W-:Y:S01]  /*cee0*/  I2FP.F32.S32 R2, R2 ;  /* 0x0000000200027245 */ /* 0x000fe20000201400 */
[C---:B------:R-:W-:Y:S01]  /*cef0*/  FFMA.FTZ R61, R3.reuse, R102, R61 ;  /* 0x00000066033d7223 */ /* 0x040fe2000001003d */
[----:B------:R-:W-:Y:S02]  /*cf00*/  I2FP.F32.S32 R105, R105 ;  /* 0x0000006900697245 */ /* 0x000fe40000201400 */
        /* <DEDUP_REMOVED lines=123> */
[----:B------:R-:W-:Y:S02]  /*d6c0*/  ISETP.GT.AND P0, PT, R170, R157, PT ;  /* 0x0000009daa00720c */ /* 0x000fe40003f04270 */
        /* <DEDUP_REMOVED lines=264> */
.L_x_6493:
        /* <DEDUP_REMOVED lines=142> */
.L_x_6499:
[----:B------:R-:W-:Y:S05]  /*f030*/  BSYNC.RECONVERGENT B0 ;  /* 0x0000000000007941 */ /* 0x000fea0003800200 */
.L_x_6498:
        /* <DEDUP_REMOVED lines=36> */
.L_x_6500:
        /* <DEDUP_REMOVED lines=16> */
.L_x_7194:


//--------------------- .text._ZN5flash24flash_fwd_splitkv_kernelI23Flash_fwd_kernel_traitsILi64ELi64ELi128ELi4ELb0ELb0EN7cutlass6half_tE19Flash_kernel_traitsILi64ELi64ELi128ELi4ES3_EELb1ELb0ELb1ELb0ELb0ELb1ELb1ELb0EEEvNS_16Flash_fwd_paramsE --------------------------
	.section	.text._ZN5flash24flash_fwd_splitkv_kernelI23Flash_fwd_kernel_traitsILi64ELi64ELi128ELi4ELb0ELb0EN7cutlass6half_tE19Flash_kernel_traitsILi64ELi64ELi128ELi4ES3_EELb1ELb0ELb1ELb0ELb0ELb1ELb1ELb0EEEvNS_16Flash_fwd_paramsE,"ax",@progbits
	.align	128
        .global         _ZN5flash24flash_fwd_splitkv_kernelI23Flash_fwd_kernel_traitsILi64ELi64ELi128ELi4ELb0ELb0EN7cutlass6half_tE19Flash_kernel_traitsILi64ELi64ELi128ELi4ES3_EELb1ELb0ELb1ELb0ELb0ELb1ELb1ELb0EEEvNS_16Flash_fwd_paramsE
        .type           _ZN5flash24flash_fwd_splitkv_kernelI23Flash_fwd_kernel_traitsILi64ELi64ELi128ELi4ELb0ELb0EN7cutlass6half_tE19Flash_kernel_traitsILi64ELi64ELi128ELi4ES3_EELb1ELb0ELb1ELb0ELb0ELb1ELb1ELb0EEEvNS_16Flash_fwd_paramsE,@function
        .size           _ZN5flash24flash_fwd_splitkv_kernelI23Flash_fwd_kernel_traitsILi64ELi64ELi128ELi4ELb0ELb0EN7cutlass6half_tE19Flash_kernel_traitsILi64ELi64ELi128ELi4ES3_EELb1ELb0ELb1ELb0ELb0ELb1ELb1ELb0EEEvNS_16Flash_fwd_paramsE,(.L_x_7195 - _ZN5flash24flash_fwd_splitkv_kernelI23Flash_fwd_kernel_traitsILi64ELi64ELi128ELi4ELb0ELb0EN7cutlass6half_tE19Flash_kernel_traitsILi64ELi64ELi128ELi4ES3_EELb1ELb0ELb1ELb0ELb0ELb1ELb1ELb0EEEvNS_16Flash_fwd_paramsE)
        .other          _ZN5flash24flash_fwd_splitkv_kernelI23Flash_fwd_kernel_traitsILi64ELi64ELi128ELi4ELb0ELb0EN7cutlass6half_tE19Flash_kernel_traitsILi64ELi64ELi128ELi4ES3_EELb1ELb0ELb1ELb0ELb0ELb1ELb1ELb0EEEvNS_16Flash_fwd_paramsE,@"STO_CUDA_ENTRY STV_DEFAULT"
_ZN5flash24flash_fwd_splitkv_kernelI23Flash_fwd_kernel_traitsILi64ELi64ELi128ELi4ELb0ELb0EN7cutlass6half_tE19Flash_kernel_traitsILi64ELi64ELi128ELi4ES3_EELb1ELb0ELb1ELb0ELb0ELb1ELb1ELb0EEEvNS_16Flash_fwd_paramsE:
.text._ZN5flash24flash_fwd_splitkv_kernelI23Flash_fwd_kernel_traitsILi64ELi64ELi128ELi4ELb0ELb0EN7cutlass6half_tE19Flash_kernel_traitsILi64ELi64ELi128ELi4ES3_EELb1ELb0ELb1ELb0ELb0ELb1ELb1ELb0EEEvNS_16Flash_fwd_paramsE:
[----:B------:R-:W-:Y:S08]  /*0000*/  LDC R1, c[0x0][0x37c] ;  /* 0x0000df00ff017b82 */ /* 0x000ff00000000800 */
[----:B------:R-:W1:Y:S01]  /*0010*/  LDC R9, c[0x0][0x3e0] ;  /* 0x0000f800ff097b82 */ /* 0x000e620000000800 */
[----:B------:R-:W2:Y:S01]  /*0020*/  S2R R26, SR_CTAID.Z ;  /* 0x00000000001a7919 */ /* 0x000ea20000002700 */
[----:B------:R-:W3:Y:S01]  /*0030*/  LDCU.64 UR16, c[0x0][0x358] ;  /* 0x00006b00ff1077ac */ /* 0x000ee20008000a00 */
[----:B------:R-:W4:Y:S01]  /*0040*/  LDCU.64 UR4, c[0x0][0x470] ;  /* 0x00008e00ff0477ac */ /* 0x000f220008000a00 */
[----:B-1----:R-:W1:Y:S01]  /*0050*/  I2F.U32.RP R4, R9 ;  /* 0x0000000900047306 */ /* 0x002e620000209000 */
[----:B------:R-:W3:Y:S01]  /*0060*/  LDCU.U8 UR6, c[0x0][0x532] ;  /* 0x0000a640ff0677ac */ /* 0x000ee20008000000 */
[----:B------:R-:W-:-:S06]  /*0070*/  ISETP.NE.U32.AND P1, PT, R9, RZ, PT ;  /* 0x000000ff0900720c */ /* 0x000fcc0003f25070 */
        /* <DEDUP_REMOVED lines=18> */
[----:B------:R-:W-:Y:S01]  /*01a0*/  ISETP.GE.U32.AND P2, PT, R0, R9, PT ;  /* 0x000000090000720c */ /* 0x000fe20003f46070 */
[----:B------:R-:W-:Y:S01]  /*01b0*/  IMAD.MOV.U32 R0, RZ, RZ, -0x1 ;  /* 0xffffffffff007424 */ /* 0x000fe200078e00ff */
[----:B------:R-:W-:Y:S02]  /*01c0*/  ISETP.NE.AND.EX P0, PT, R3, RZ, PT, P0 ;  /* 0x000000ff0300720c */ /* 0x000fe40003f05300 */
[----:B------:R-:W1:Y:S01]  /*01d0*/  LDC.64 R2, c[0x0][0x468] ;  /* 0x00011a00ff027b82 */ /* 0x000e620000000a00 */
[----:B---3--:R-:W-:-:S08]  /*01e0*/  ISETP.NE.AND P5, PT, RZ, UR6, PT ;  /* 0x00000006ff007c0c */ /* 0x008fd0000bfa5270 */
[----:B------:R-:W-:Y:S01]  /*01f0*/  @P2 VIADD R167, R167, 0x1 ;  /* 0x00000001a7a72836 */ /* 0x000fe20000000000 */
[----:B------:R-:W-:-:S05]  /*0200*/  @!P1 LOP3.LUT R167, RZ, R9, RZ, 0x33, !PT ;  /* 0x00000009ffa79212 */ /* 0x000fca00078e33ff */
[C---:B------:R-:W-:Y:S02]  /*0210*/  IMAD.SHL.U32 R7, R167.reuse, 0x4, RZ ;  /* 0x00000004a7077824 */ /* 0x040fe400078e00ff */
[----:B--2---:R-:W-:Y:S01]  /*0220*/  IMAD.WIDE.U32 R4, R167, 0x4, R4 ;  /* 0x00000004a7047825 */ /* 0x004fe200078e0004 */
[----:B-1----:R-:W-:-:S04]  /*0230*/  ISETP.EQ.U32.AND P6, PT, R2, RZ, PT ;  /* 0x000000ff0200720c */ /* 0x002fc80003fc2070 */
[----:B------:R-:W5:Y:S01]  /*0240*/  @P0 LDG.E R0, desc[UR16][R4.64] ;  /* 0x0000001004000981 */ /* 0x000f62000c1e1900 */
[----:B------:R-:W-:-:S03]  /*0250*/  ISETP.EQ.OR.EX P6, PT, R3, RZ, !P5, P6 ;  /* 0x000000ff0300720c */ /* 0x000fc60006fc2760 */
[----:B------:R1:W5:Y:S01]  /*0260*/  @P4 LDG.E R11, desc[UR16][R4.64+0x4] ;  /* 0x00000410040b4981 */ /* 0x000362000c1e1900 */
[----:B------:R-:W-:Y:S02]  /*0270*/  SHF.R.U32.HI R6, RZ, 0x1e, R167 ;  /* 0x0000001eff067819 */ /* 0x000fe400000116a7 */
[----:B------:R-:W-:Y:S01]  /*0280*/  IADD3 R16, P1, PT, R7, R2, RZ ;  /* 0x0000000207107210 */ /* 0x000fe20007f3e0ff */
[----:B------:R-:W2:Y:S01]  /*0290*/  S2R R13, SR_CTAID.X ;  /* 0x00000000000d7919 */ /* 0x000ea20000002500 */
[----:B------:R-:W-:Y:S02]  /*02a0*/  ISETP.NE.U32.AND P2, PT, R2, RZ, PT ;  /* 0x000000ff0200720c */ /* 0x000fe40003f45070 */
[----:B----4-:R-:W-:Y:S01]  /*02b0*/  ISETP.NE.U32.AND P3, PT, RZ, UR4, PT ;  /* 0x00000004ff007c0c */ /* 0x010fe2000bf65070 */
[----:B------:R-:W-:Y:S01]  /*02c0*/  IMAD.X R17, R6, 0x1, R3, P1 ;  /* 0x0000000106117824 */ /* 0x000fe200008e0603 */
[----:B------:R-:W-:Y:S02]  /*02d0*/  ISETP.NE.AND.EX P2, PT, R3, RZ, PT, P2 ;  /* 0x000000ff0300720c */ /* 0x000fe40003f45320 */
[----:B------:R-:W-:-:S11]  /*02e0*/  ISETP.NE.AND.EX P3, PT, RZ, UR5, PT, P3 ;  /* 0x00000005ff007c0c */ /* 0x000fd6000bf65330 */
[----:B------:R-:W3:Y:S02]  /*02f0*/  @!P2 LDC R15, c[0x0][0x438] ;  /* 0x00010e00ff0fab82 */ /* 0x000ee40000000800 */
[----:B------:R-:W-:Y:S01]  /*0300*/  @P3 IADD3 R2, P0, PT, R7, UR4, RZ ;  /* 0x0000000407023c10 */ /* 0x000fe2000ff1e0ff */
[----:B-1----:R-:W-:-:S03]  /*0310*/  IMAD.MOV.U32 R5, RZ, RZ, -0x1 ;  /* 0xffffffffff057424 */ /* 0x002fc600078e00ff */
[----:B------:R-:W-:-:S03]  /*0320*/  @P3 IADD3.X R3, PT, PT, R6, UR5, RZ, P0, !PT ;  /* 0x0000000506033c10 */ /* 0x000fc600087fe4ff */
[----:B------:R1:W5:Y:S01]  /*0330*/  @!P6 LDG.E R5, desc[UR16][R16.64] ;  /* 0x000000101005e981 */ /* 0x000362000c1e1900 */
[----:B------:R-:W-:Y:S05]  /*0340*/  @!P2 BRA `(.L_x_6501) ;  /* 0x00000000000ca947 */ /* 0x000fea0003800000 */
[----:B------:R-:W3:Y:S02]  /*0350*/  @P5 LDG.E R4, desc[UR16][R16.64+0x4] ;  /* 0x0000041010045981 */ /* 0x000ee4000c1e1900 */
[----:B---3-5:R-:W-:-:S06]  /*0360*/  @P5 IADD3 R15, PT, PT, R4, -R5, RZ ;  /* 0x80000005040f5210 */ /* 0x028fcc0007ffe0ff */
[----:B------:R4:W5:Y:S02]  /*0370*/  @!P5 LDG.E R15, desc[UR16][R16.64] ;  /* 0x00000010100fd981 */ /* 0x000964000c1e1900 */
.L_x_6501:
[----:B------:R-:W2:Y:S01]  /*0380*/  LDCU.64 UR4, c[0x0][0x478] ;  /* 0x00008f00ff0477ac */ /* 0x000ea20008000a00 */
[----:B------:R-:W-:-:S06]  /*0390*/  IMAD.MOV.U32 R4, RZ, RZ, RZ ;  /* 0x000000ffff047224 */ /* 0x000fcc00078e00ff */
[----:B------:R1:W5:Y:S01]  /*03a0*/  @P3 LDG.E R4, desc[UR16][R2.64] ;  /* 0x0000001002043981 */ /* 0x000362000c1e1900 */
[----:B--2---:R-:W-:-:S04]  /*03b0*/  ISETP.NE.U32.AND P0, PT, RZ, UR4, PT ;  /* 0x00000004ff007c0c */ /* 0x004fc8000bf05070 */
[----:B------:R-:W-:-:S13]  /*03c0*/  ISETP.NE.AND.EX P0, PT, RZ, UR5, PT, P0 ;  /* 0x00000005ff007c0c */ /* 0x000fda000bf05300 */
[----:B-1--4-:R-:W-:-:S04]  /*03d0*/  @P0 IADD3 R16, P1, PT, R7, UR4, RZ ;  /* 0x0000000407100c10 */ /* 0x012fc8000ff3e0ff */
        /* <DEDUP_REMOVED lines=9> */
[----:B------:R-:W-:Y:S02]  /*0470*/  @P0 IMAD.IADD R127, R127, 0x1, -R4 ;  /* 0x000000017f7f0824 */ /* 0x000fe400078e0a04 */
[----:B------:R-:W-:-:S04]  /*0480*/  IMAD.MOV R27, RZ, RZ, -R167 ;  /* 0x000000ffff1b7224 */ /* 0x000fc800078e0aa7 */
[----:B------:R-:W4:Y:S01]  /*0490*/  LDC R2, c[0x0][0x438] ;  /* 0x00010e00ff027b82 */ /* 0x000f220000000800 */
[----:B------:R-:W-:Y:S01]  /*04a0*/  IMAD R26, R9, R27, R26 ;  /* 0x0000001b091a7224 */ /* 0x000fe200078e021a */
[----:B-1----:R-:W-:-:S04]  /*04b0*/  IABS R12, R10 ;  /* 0x0000000a000c7213 */ /* 0x002fc80000000000 */
[----:B------:R-:W1:Y:S01]  /*04c0*/  I2F.RP R8, R12 ;  /* 0x0000000c00087306 */ /* 0x000e620000209400 */
[----:B----4-:R-:W-:-:S05]  /*04d0*/  VIADD R2, R2, 0x7f ;  /* 0x0000007f02027836 */ /* 0x010fca0000000000 */
[----:B------:R-:W-:-:S04]  /*04e0*/  SHF.R.S32.HI R19, RZ, 0x1f, R2 ;  /* 0x0000001fff137819 */ /* 0x000fc80000011402 */
[----:B------:R-:W-:Y:S01]  /*04f0*/  LEA.HI R19, R19, R2, RZ, 0x7 ;  /* 0x0000000213137211 */ /* 0x000fe200078f38ff */
[----:B------:R-:W-:Y:S01]  /*0500*/  IMAD.MOV.U32 R2, RZ, RZ, RZ ;  /* 0x000000ffff027224 */ /* 0x000fe200078e00ff */
[----:B-1----:R-:W1:Y:S02]  /*0510*/  MUFU.RCP R3, R8 ;  /* 0x0000000800037308 */ /* 0x002e640000001000 */
[----:B------:R-:W-:-:S05]  /*0520*/  LEA.HI.SX32 R19, R19, R10, 0x19 ;  /* 0x0000000a13137211 */ /* 0x000fca00078fcaff */
[----:B------:R-:W-:-:S05]  /*0530*/  VIADD R19, R19, 0xffffffff ;  /* 0xffffffff13137836 */ /* 0x000fca0000000000 */
[----:B------:R-:W-:Y:S02]  /*0540*/  IABS R17, R19 ;  /* 0x0000001300117213 */ /* 0x000fe40000000000 */
[-C--:B------:R-:W-:Y:S01]  /*0550*/  LOP3.LUT R19, R19, R10.reuse, RZ, 0x3c, !PT ;  /* 0x0000000a13137212 */ /* 0x080fe200078e3cff */
[----:B-1----:R-:W-:Y:S01]  /*0560*/  VIADD R3, R3, 0xffffffe ;  /* 0x0ffffffe03037836 */ /* 0x002fe20000000000 */
        /* <DEDUP_REMOVED lines=9> */
[----:B------:R-:W-:Y:S01]  /*0600*/  IMAD R17, R11, R8, R17 ;  /* 0x000000080b117224 */ /* 0x000fe200078e0211 */
[----:B------:R-:W4:Y:S01]  /*0610*/  @!P0 LDC R14, c[0x0][0x43c] ;  /* 0x00010f00ff0e8b82 */ /* 0x000f220000000800 */
[----:B------:R-:W5:Y:S03]  /*0620*/  S2R R8, SR_CTAID.Y ;  /* 0x0000000000087919 */ /* 0x000f660000002600 */
[----:B------:R-:W-:Y:S02]  /*0630*/  ISETP.GT.U32.AND P2, PT, R12, R17, PT ;  /* 0x000000110c00720c */ /* 0x000fe40003f44070 */
[----:B-1----:R-:W-:Y:S01]  /*0640*/  @!P0 ISETP.NE.U32.AND P3, PT, R2, RZ, PT ;  /* 0x000000ff0200820c */ /* 0x002fe20003f65070 */
[----:B------:R-:W-:-:S10]  /*0650*/  VIADD R2, R13, 0x1 ;  /* 0x000000010d027836 */ /* 0x000fd40000000000 */
[----:B------:R-:W-:Y:S01]  /*0660*/  @!P2 IMAD.IADD R17, R17, 0x1, -R12 ;  /* 0x000000011111a824 */ /* 0x000fe200078e0a0c */
[----:B------:R-:W-:Y:S01]  /*0670*/  @!P0 ISETP.NE.AND.EX P3, PT, R3, RZ, PT, P3 ;  /* 0x000000ff0300820c */ /* 0x000fe20003f65330 */
[----:B------:R-:W-:Y:S01]  /*0680*/  @!P2 VIADD R11, R11, 0x1 ;  /* 0x000000010b0ba836 */ /* 0x000fe20000000000 */
[----:B------:R-:W-:Y:S01]  /*0690*/  ISETP.NE.AND P2, PT, R10, RZ, PT ;  /* 0x000000ff0a00720c */ /* 0x000fe20003f45270 */
[----:B------:R-:W-:Y:S01]  /*06a0*/  IMAD R3, R2, 0x40, -R25 ;  /* 0x0000004002037824 */ /* 0x000fe200078e0a19 */
[----:B------:R-:W-:Y:S02]  /*06b0*/  ISETP.GE.U32.AND P4, PT, R17, R12, PT ;  /* 0x0000000c1100720c */ /* 0x000fe40003f86070 */
[----:B----4-:R-:W-:-:S04]  /*06c0*/  @!P0 SEL R14, R14, RZ, P3 ;  /* 0x000000ff0e0e8207 */ /* 0x010fc80001800000 */
        /* <DEDUP_REMOVED lines=8> */
[----:B------:R-:W-:Y:S01]  /*0750*/  LEA.HI R3, R3, R12, RZ, 0x7 ;  /* 0x0000000c03037211 */ /* 0x000fe200078f38ff */
[----:B-----5:R-:W-:Y:S01]  /*0760*/  IMAD R159, R11, R8, RZ ;  /* 0x000000080b9f7224 */ /* 0x020fe200078e02ff */
[----:B------:R-:W-:-:S02]  /*0770*/  LEA.HI R15, R15, R2, RZ, 0x7 ;  /* 0x000000020f0f7211 */ /* 0x000fc400078f38ff */
[----:B------:R-:W-:Y:S02]  /*0780*/  SHF.R.S32.HI R2, RZ, 0x7, R3 ;  /* 0x00000007ff027819 */ /* 0x000fe40000011403 */
[----:B------:R-:W-:Y:S02]  /*0790*/  SHF.R.S32.HI R15, RZ, 0x7, R15 ;  /* 0x00000007ff0f7819 */ /* 0x000fe4000001140f */
[----:B------:R-:W-:-:S04]  /*07a0*/  VIADDMNMX R2, R159, R11, R2, PT ;  /* 0x0000000b9f027246 */ /* 0x000fc80003800102 */
[----:B------:R-:W-:Y:S02]  /*07b0*/  VIMNMX R134, PT, PT, R2, R15, PT ;  /* 0x0000000f02867248 */ /* 0x000fe40003fe0100 */
[----:B------:R-:W1:Y:S02]  /*07c0*/  S2R R2, SR_TID.X ;  /* 0x0000000000027919 */ /* 0x000e640000002100 */
[----:B------:R-:W-:-:S13]  /*07d0*/  ISETP.GE.AND P0, PT, R159, R134, PT ;  /* 0x000000869f00720c */ /* 0x000fda0003f06270 */
[----:B------:R-:W-:Y:S05]  /*07e0*/  @!P0 BRA `(.L_x_6502) ;  /* 0x0000000400248947 */ /* 0x000fea0003800000 */
[----:B------:R-:W2:Y:S01]  /*07f0*/  LDC.64 R4, c[0x0][0x430] ;  /* 0x00010c00ff047b82 */ /* 0x000ea20000000a00 */
[----:B------:R-:W3:Y:S01]  /*0800*/  LDCU UR7, c[0x0][0x44c] ;  /* 0x00008980ff0777ac */ /* 0x000ee20008000800 */
[----:B-1----:R-:W-:Y:S01]  /*0810*/  IMAD.SHL.U32 R0, R2, 0x4, RZ ;  /* 0x0000000402007824 */ /* 0x002fe200078e00ff */
[----:B------:R-:W-:Y:S01]  /*0820*/  SHF.R.U32.HI R14, RZ, 0x4, R2 ;  /* 0x00000004ff0e7819 */ /* 0x000fe20000011602 */
[----:B------:R-:W-:Y:S01]  /*0830*/  IMAD.IADD R25, R25, 0x1, -R166 ;  /* 0x0000000119197824 */ /* 0x000fe200078e0aa6 */
[----:B------:R-:W1:Y:S02]  /*0840*/  LDCU UR6, c[0x0][0x440] ;  /* 0x00008800ff0677ac */ /* 0x000e640008000800 */
[----:B------:R-:W-:Y:S01]  /*0850*/  LOP3.LUT R3, R0, 0xffc, RZ, 0xc0, !PT ;  /* 0x00000ffc00037812 */ /* 0x000fe200078ec0ff */
[----:B------:R-:W-:Y:S01]  /*0860*/  VIADD R12, R14, 0x10 ;  /* 0x000000100e0c7836 */ /* 0x000fe20000000000 */
[----:B------:R-:W4:Y:S01]  /*0870*/  LDCU.64 UR4, c[0x0][0x3f8] ;  /* 0x00007f00ff0477ac */ /* 0x000f220008000a00 */
[----:B------:R-:W-:Y:S01]  /*0880*/  LOP3.LUT R0, R0, 0x3c, RZ, 0xc0, !PT ;  /* 0x0000003c00007812 */ /* 0x000fe200078ec0ff */
[----:B------:R-:W-:-:S02]  /*0890*/  VIADD R10, R14, 0x18 ;  /* 0x000000180e0a7836 */ /* 0x000fc40000000000 */
[----:B------:R-:W-:Y:S01]  /*08a0*/  VIADD R6, R14, 0x28 ;  /* 0x000000280e067836 */ /* 0x000fe20000000000 */
[C---:B------:R-:W-:Y:S02]  /*08b0*/  ISETP.NE.AND P6, PT, R0.reuse, RZ, PT ;  /* 0x000000ff0000720c */ /* 0x040fe40003fc5270 */
[----:B-1----:R-:W-:Y:S01]  /*08c0*/  ISETP.GE.AND P1, PT, R0, UR6, PT ;  /* 0x0000000600007c0c */ /* 0x002fe2000bf26270 */
[----:B--2---:R-:W-:Y:S02]  /*08d0*/  IMAD R4, R8, R4, R167 ;  /* 0x0000000408047224 */ /* 0x004fe400078e02a7 */
[----:B------:R-:W-:Y:S01]  /*08e0*/  VIADD R0, R14, 0x8 ;  /* 0x000000080e007836 */ /* 0x000fe20000000000 */
[----:B------:R-:W-:Y:S01]  /*08f0*/  ISETP.GE.OR P5, PT, R12, R25, P1 ;  /* 0x000000190c00720c */ /* 0x000fe20000fa6670 */
[----:B------:R-:W-:Y:S01]  /*0900*/  IMAD R4, R4, R9, R26 ;  /* 0x0000000904047224 */ /* 0x000fe200078e021a */
[CC--:B------:R-:W-:Y:S01]  /*0910*/  ISETP.GE.OR P3, PT, R14.reuse, R25.reuse, P1 ;  /* 0x000000190e00720c */ /* 0x0c0fe20000f66670 */
[----:B------:R-:W-:Y:S01]  /*0920*/  VIADD R8, R14, 0x20 ;  /* 0x000000200e087836 */ /* 0x000fe20000000000 */
[----:B------:R-:W-:Y:S01]  /*0930*/  ISETP.GE.OR P2, PT, R0, R25, P1 ;  /* 0x000000190000720c */ /* 0x000fe20000f46670 */
[----:B------:R-:W-:-:S03]  /*0940*/  IMAD R5, R4, R5, R166 ;  /* 0x0000000504057224 */ /* 0x000fc600078e02a6 */
[----:B------:R-:W-:Y:S01]  /*0950*/  ISETP.GE.OR P4, PT, R8, R25, P1 ;  /* 0x000000190800720c */ /* 0x000fe20000f86670 */
[----:B---3--:R-:W-:-:S05]  /*0960*/  IMAD R4, R5, UR7, RZ ;  /* 0x0000000705047c24 */ /* 0x008fca000f8e02ff */
[----:B------:R-:W-:-:S04]  /*0970*/  IADD3 R3, P0, PT, R4, R3, RZ ;  /* 0x0000000304037210 */ /* 0x000fc80007f1e0ff */
[----:B------:R-:W-:Y:S01]  /*0980*/  LEA.HI.X.SX32 R2, R4, RZ, 0x1, P0 ;  /* 0x000000ff04027211 */ /* 0x000fe200000f0eff */
[----:B------:R-:W-:Y:S01]  /*0990*/  VIADD R4, R14, 0x30 ;  /* 0x000000300e047836 */ /* 0x000fe20000000000 */
[----:B----4-:R-:W-:-:S04]  /*09a0*/  LEA R16, P0, R3, UR4, 0x2 ;  /* 0x0000000403107c11 */ /* 0x010fc8000f8010ff */
[----:B------:R-:W-:Y:S01]  /*09b0*/  LEA.HI.X R17, R3, UR5, R2, 0x2, P0 ;  /* 0x0000000503117c11 */ /* 0x000fe200080f1402 */
[----:B------:R-:W1:Y:S01]  /*09c0*/  LDCU.64 UR4, c[0x0][0x428] ;  /* 0x00008500ff0477ac */ /* 0x000e620008000a00 */
[-C--:B------:R-:W-:Y:S01]  /*09d0*/  ISETP.GE.OR P0, PT, R10, R25.reuse, P1 ;  /* 0x000000190a00720c */ /* 0x080fe20000f06670 */
[----:B------:R-:W-:Y:S02]  /*09e0*/  VIADD R2, R14, 0x38 ;  /* 0x000000380e027836 */ /* 0x000fe40000000000 */
[----:B------:R2:W-:Y:S01]  /*09f0*/  @!P5 STG.E.128 desc[UR16][R16.64+0x1000], RZ ;  /* 0x001000ff1000d986 */ /* 0x0005e2000c101d10 */
[----:B------:R-:W-:-:S03]  /*0a00*/  ISETP.GE.OR P5, PT, R0, R25, P6 ;  /* 0x000000190000720c */ /* 0x000fc600037a6670 */
[----:B------:R2:W-:Y:S01]  /*0a10*/  @!P3 STG.E.128 desc[UR16][R16.64], RZ ;  /* 0x000000ff1000b986 */ /* 0x0005e2000c101d10 */
[----:B------:R-:W-:-:S03]  /*0a20*/  ISETP.GE.OR P3, PT, R6, R25, P1 ;  /* 0x000000190600720c */ /* 0x000fc60000f66670 */
[----:B------:R2:W-:Y:S01]  /*0a30*/  @!P2 STG.E.128 desc[UR16][R16.64+0x800], RZ ;  /* 0x000800ff1000a986 */ /* 0x0005e2000c101d10 */
[-C--:B------:R-:W-:Y:S02]  /*0a40*/  ISETP.GE.OR P2, PT, R4, R25.reuse, P1 ;  /* 0x000000190400720c */ /* 0x080fe40000f46670 */
[-C--:B------:R-:W-:Y:S01]  /*0a50*/  ISETP.GE.OR P1, PT, R2, R25.reuse, P1 ;  /* 0x000000190200720c */ /* 0x080fe20000f26670 */
[----:B------:R2:W-:Y:S01]  /*0a60*/  @!P0 STG.E.128 desc[UR16][R16.64+0x1800], RZ ;  /* 0x001800ff10008986 */ /* 0x0005e2000c101d10 */
[C---:B------:R-:W-:Y:S01]  /*0a70*/  IADD3 R0, P0, PT, R5.reuse, R14, RZ ;  /* 0x0000000e05007210 */ /* 0x040fe20007f1e0ff */
[----:B------:R-:W-:Y:S02]  /*0a80*/  @!P5 IMAD.MOV.U32 R3, RZ, RZ, -0x800000 ;  /* 0xff800000ff03d424 */ /* 0x000fe400078e00ff */
[----:B------:R2:W-:Y:S01]  /*0a90*/  @!P4 STG.E.128 desc[UR16][R16.64+0x2000], RZ ;  /* 0x002000ff1000c986 */ /* 0x0005e2000c101d10 */
[----:B------:R-:W-:Y:S02]  /*0aa0*/  ISETP.GE.OR P4, PT, R12, R25, P6 ;  /* 0x000000190c00720c */ /* 0x000fe40003786670 */
[----:B------:R-:W-:Y:S01]  /*0ab0*/  LEA.HI.X.SX32 R5, R5, RZ, 0x1, P0 ;  /* 0x000000ff05057211 */ /* 0x000fe200000f0eff */
[----:B------:R2:W-:Y:S01]  /*0ac0*/  @!P3 STG.E.128 desc[UR16][R16.64+0x2800], RZ ;  /* 0x002800ff1000b986 */ /* 0x0005e2000c101d10 */
[----:B-1----:R-:W-:-:S02]  /*0ad0*/  LEA R12, P0, R0, UR4, 0x2 ;  /* 0x00000004000c7c11 */ /* 0x002fc4000f8010ff */
[-C--:B------:R-:W-:Y:S01]  /*0ae0*/  ISETP.GE.OR P3, PT, R10, R25.reuse, P6 ;  /* 0x000000190a00720c */ /* 0x080fe20003766670 */
[----:B------:R2:W-:Y:S01]  /*0af0*/  @!P2 STG.E.128 desc[UR16][R16.64+0x3000], RZ ;  /* 0x003000ff1000a986 */ /* 0x0005e2000c101d10 */
        /* <DEDUP_REMOVED lines=24> */
.L_x_6502:
        /* <DEDUP_REMOVED lines=9> */
.L_x_6503:
[----:B------:R-:W-:-:S04]  /*0d10*/  UISETP.NE.U32.AND UP1, UPT, UR8, URZ, UPT ;  /* 0x000000ff0800728c */ /* 0x000fc8000bf25070 */
[----:B------:R-:W-:-:S09]  /*0d20*/  UISETP.NE.AND.EX UP1, UPT, UR9, URZ, UPT, UP1 ;  /* 0x000000ff0900728c */ /* 0x000fd2000bf25310 */
[----:B------:R-:W-:Y:S05]  /*0d30*/  BRA.U !UP1, `(.L_x_6504) ;  /* 0x00000005098c7547 */ /* 0x000fea000b800000 */
[----:B--2---:R-:W2:Y:S01]  /*0d40*/  LDC R9, c[0x0][0x4f0] ;  /* 0x00013c00ff097b82 */ /* 0x004ea20000000800 */
[----:B------:R-:W-:Y:S01]  /*0d50*/  LEA R14, R134, 0xffffff80, 0x7 ;  /* 0xffffff80860e7811 */ /* 0x000fe200078e38ff */
[----:B------:R-:W3:Y:S03]  /*0d60*/  LDCU.64 UR4, c[0x0][0x4e8] ;  /* 0x00009d00ff0477ac */ /* 0x000ee60008000a00 */
[----:B-----5:R-:W-:Y:S01]  /*0d70*/  IABS R3, R14 ;  /* 0x0000000e00037213 */ /* 0x020fe20000000000 */
        /* <DEDUP_REMOVED lines=31> */
[----:B------:R-:W-:-:S06]  /*0f70*/  IMAD.WIDE R18, R7, 0x4, R168 ;  /* 0x0000000407127825 */ /* 0x000fcc00078e02a8 */
[----:B------:R-:W3:Y:S01]  /*0f80*/  LDG.E R18, desc[UR16][R18.64] ;  /* 0x0000001012127981 */ /* 0x000ee2000c1e1900 */
[----:B--2---:R-:W-:Y:S01]  /*0f90*/  IABS R5, R3 ;  /* 0x0000000300057213 */ /* 0x004fe20000000000 */
[----:B------:R-:W-:Y:S01]  /*0fa0*/  IMAD.MOV R7, RZ, RZ, -R7 ;  /* 0x000000ffff077224 */ /* 0x000fe200078e0a07 */
[----:B-1----:R-:W-:Y:S02]  /*0fb0*/  MOV R100, UR12 ;  /* 0x0000000c00647c02 */ /* 0x002fe40008000f00 */
[----:B------:R-:W1:Y:S01]  /*0fc0*/  I2F.RP R12, R5 ;  /* 0x00000005000c7306 */ /* 0x000e620000209400 */
[----:B------:R-:W-:Y:S01]  /*0fd0*/  IMAD R14, R9, R7, R14 ;  /* 0x00000007090e7224 */ /* 0x000fe200078e020e */
[----:B------:R-:W-:Y:S02]  /*0fe0*/  MOV R101, UR13 ;  /* 0x0000000d00657c02 */ /* 0x000fe40008000f00 */
[----:B----4-:R-:W-:-:S04]  /*0ff0*/  MOV R7, UR11 ;  /* 0x0000000b00077c02 */ /* 0x010fc80008000f00 */
        /* <DEDUP_REMOVED lines=34> */
[----:B------:R-:W-:-:S02]  /*1220*/  IADD3 R17, PT, PT, R11, R16, RZ ;  /* 0x000000100b117210 */ /* 0x000fc40007ffe0ff */
[----:B------:R-:W-:Y:S02]  /*1230*/  IMAD.MOV.U32 R16, RZ, RZ, R10 ;  /* 0x000000ffff107224 */ /* 0x000fe400078e000a */
[-C--:B------:R-:W-:Y:S02]  /*1240*/  IMAD R10, R3, R100.reuse, RZ ;  /* 0x00000064030a7224 */ /* 0x080fe400078e02ff */
[----:B------:R-:W-:Y:S01]  /*1250*/  IMAD.IADD R19, R19, 0x1, R5 ;  /* 0x0000000113137824 */ /* 0x000fe200078e0205 */
[----:B------:R-:W-:Y:S01]  /*1260*/  SHF.R.S32.HI R5, RZ, 0x1f, R4 ;  /* 0x0000001fff057819 */ /* 0x000fe20000011404 */
        /* <DEDUP_REMOVED lines=16> */
.L_x_6504:
        /* <DEDUP_REMOVED lines=13> */
[----:B------:R-:W-:Y:S01]  /*1440*/  IADD3 R17, PT, PT, R17, R6, RZ ;  /* 0x0000000611117210 */ /* 0x000fe20007ffe0ff */
[----:B------:R-:W-:Y:S05]  /*1450*/  BRA `(.L_x_6507) ;  /* 0x0000000000187947 */ /* 0x000fea0003800000 */
.L_x_6506:
[----:B------:R-:W3:Y:S01]  /*1460*/  LDC.64 R100, c[0x0][0x3b8] ;  /* 0x0000ee00ff647b82 */ /* 0x000ee20000000a00 */
[----:B------:R-:W-:-:S05]  /*1470*/  IADD3 R6, PT, PT, R4, R5, RZ ;  /* 0x0000000504067210 */ /* 0x000fca0007ffe0ff */
[C---:B---3--:R-:W-:Y:S02]  /*1480*/  IMAD R17, R6.reuse, R101, RZ ;  /* 0x0000006506117224 */ /* 0x048fe400078e02ff */
[----:B------:R-:W-:-:S05]  /*1490*/  IMAD.WIDE.U32 R6, R6, R100, RZ ;  /* 0x0000006406067225 */ /* 0x000fca00078e00ff */
[----:B------:R-:W-:Y:S02]  /*14a0*/  IADD3 R17, PT, PT, R7, R17, RZ ;  /* 0x0000001107117210 */ /* 0x000fe40007ffe0ff */
[----:B------:R-:W-:Y:S02]  /*14b0*/  MOV R16, R6 ;  /* 0x0000000600107202 */ /* 0x000fe40000000f00 */
.L_x_6507:
        /* <DEDUP_REMOVED lines=14> */
.L_x_6508:
[----:B------:R-:W3:Y:S01]  /*15a0*/  LDC.64 R6, c[0x0][0x3c0] ;  /* 0x0000f000ff067b82 */ /* 0x000ee20000000a00 */
[----:B------:R-:W-:-:S05]  /*15b0*/  IADD3 R4, PT, PT, R4, R5, RZ ;  /* 0x0000000504047210 */ /* 0x000fca0007ffe0ff */
[C---:B---3--:R-:W-:Y:S02]  /*15c0*/  IMAD R19, R4.reuse, R7, RZ ;  /* 0x0000000704137224 */ /* 0x048fe400078e02ff */
[----:B------:R-:W-:-:S05]  /*15d0*/  IMAD.WIDE.U32 R4, R4, R6, RZ ;  /* 0x0000000604047225 */ /* 0x000fca00078e00ff */
[----:B------:R-:W-:Y:S02]  /*15e0*/  IADD3 R19, PT, PT, R5, R19, RZ ;  /* 0x0000001305137210 */ /* 0x000fe40007ffe0ff */
[----:B------:R-:W-:-:S07]  /*15f0*/  MOV R18, R4 ;  /* 0x0000000400127202 */ /* 0x000fce0000000f00 */
.L_x_6509:
[----:B-----5:R-:W3:Y:S01]  /*1600*/  LDC R3, c[0x0][0x3e8] ;  /* 0x0000fa00ff037b82 */ /* 0x020ee20000000800 */
[----:B------:R-:W-:Y:S02]  /*1610*/  CS2R R168, SRZ ;  /* 0x0000000000a87805 */ /* 0x000fe4000001ff00 */
[----:B---3--:R-:W-:-:S04]  /*1620*/  IABS R4, R3 ;  /* 0x0000000300047213 */ /* 0x008fc80000000000 */
[----:B--2---:R-:W2:Y:S08]  /*1630*/  I2F.RP R9, R4 ;  /* 0x0000000400097306 */ /* 0x004eb00000209400 */
[----:B--2---:R-:W2:Y:S02]  /*1640*/  MUFU.RCP R10, R9 ;  /* 0x00000009000a7308 */ /* 0x004ea40000001000 */
[----:B--2---:R-:W-:-:S06]  /*1650*/  IADD3 R10, PT, PT, R10, 0xffffffe, RZ ;  /* 0x0ffffffe0a0a7810 */ /* 0x004fcc0007ffe0ff */
[----:B------:R-:W2:Y:S02]  /*1660*/  F2I.FTZ.U32.TRUNC.NTZ R11, R10 ;  /* 0x0000000a000b7305 */ /* 0x000ea4000021f000 */
[----:B--2---:R-:W-:Y:S01]  /*1670*/  IMAD.MOV R5, RZ, RZ, -R11 ;  /* 0x000000ffff057224 */ /* 0x004fe200078e0a0b */
[----:B------:R-:W-:-:S03]  /*1680*/  MOV R10, RZ ;  /* 0x000000ff000a7202 */ /* 0x000fc60000000f00 */
[----:B------:R-:W-:Y:S01]  /*1690*/  IMAD R8, R5, R4, RZ ;  /* 0x0000000405087224 */ /* 0x000fe200078e02ff */
[----:B------:R-:W-:-:S03]  /*16a0*/  IABS R5, R26 ;  /* 0x0000001a00057213 */ /* 0x000fc60000000000 */
[----:B------:R-:W-:Y:S01]  /*16b0*/  IMAD.HI.U32 R11, R11, R8, R10 ;  /* 0x000000080b0b7227 */ /* 0x000fe200078e000a */
[----:B------:R-:W-:-:S03]  /*16c0*/  LEA R10, R134, 0xffffff80, 0x7 ;  /* 0xffffff80860a7811 */ /* 0x000fc600078e38ff */
[----:B------:R-:W-:Y:S02]  /*16d0*/  IMAD.MOV.U32 R8, RZ, RZ, R5 ;  /* 0x000000ffff087224 */ /* 0x000fe400078e0005 */
[----:B------:R-:W-:-:S04]  /*16e0*/  IMAD.WIDE.U32 R18, R10, R6, R18 ;  /* 0x000000060a127225 */ /* 0x000fc800078e0012 */
[----:B------:R-:W-:Y:S01]  /*16f0*/  IMAD.HI.U32 R14, R11, R8, RZ ;  /* 0x000000080b0e7227 */ /* 0x000fe200078e00ff */
[----:B------:R-:W-:-:S03]  /*1700*/  SHF.R.S32.HI R11, RZ, 0x1f, R10 ;  /* 0x0000001fff0b7819 */ /* 0x000fc6000001140a */
[----:B------:R-:W-:Y:S01]  /*1710*/  IMAD.WIDE.U32 R16, R10, R100, R16 ;  /* 0x000000640a107225 */ /* 0x000fe200078e0010 */
[----:B------:R-:W-:-:S03]  /*1720*/  IADD3 R5, PT, PT, -R14, RZ, RZ ;  /* 0x000000ff0e057210 */ /* 0x000fc60007ffe1ff */
[C---:B------:R-:W-:Y:S02]  /*1730*/  IMAD R12, R11.reuse, R6, RZ ;  /* 0x000000060b0c7224 */ /* 0x040fe400078e02ff */
[C---:B------:R-:W-:Y:S02]  /*1740*/  IMAD R5, R4.reuse, R5, R8 ;  /* 0x0000000504057224 */ /* 0x040fe400078e0208 */
[----:B------:R-:W2:Y:S01]  /*1750*/  LDC.64 R8, c[0x0][0x3d8] ;  /* 0x0000f600ff087b82 */ /* 0x000ea20000000a00 */
[----:B------:R-:W-:Y:S02]  /*1760*/  IMAD R11, R11, R100, RZ ;  /* 0x000000640b0b7224 */ /* 0x000fe400078e02ff */
[----:B------:R-:W-:Y:S01]  /*1770*/  ISETP.GT.U32.AND P0, PT, R4, R5, PT ;  /* 0x000000050400720c */ /* 0x000fe20003f04070 */
[C---:B------:R-:W-:Y:S02]  /*1780*/  IMAD R12, R10.reuse, R7, R12 ;  /* 0x000000070a0c7224 */ /* 0x040fe400078e020c */
[----:B------:R-:W-:-:S03]  /*1790*/  IMAD R11, R10, R101, R11 ;  /* 0x000000650a0b7224 */ /* 0x000fc600078e020b */
[----:B------:R-:W-:Y:S02]  /*17a0*/  IADD3 R19, PT, PT, R19, R12, RZ ;  /* 0x0000000c13137210 */ /* 0x000fe40007ffe0ff */
[----:B------:R-:W-:-:S05]  /*17b0*/  IADD3 R17, PT, PT, R17, R11, RZ ;  /* 0x0000000b11117210 */ /* 0x000fca0007ffe0ff */
        /* <DEDUP_REMOVED lines=20> */
.L_x_6505:
[----:B------:R-:W-:Y:S01]  /*1900*/  ISETP.NE.AND P2, PT, R0, -0x1, PT ;  /* 0xffffffff0000780c */ /* 0x000fe20003f45270 */
[----:B-1----:R-:W-:Y:S01]  /*1910*/  IMAD.SHL.U32 R18, R2, 0x8, RZ ;  /* 0x0000000802127824 */ /* 0x002fe200078e00ff */
[----:B------:R-:W1:Y:S01]  /*1920*/  LDCU.64 UR10, c[0x0][0x390] ;  /* 0x00007200ff0a77ac */ /* 0x000e620008000a00 */
[----:B------:R-:W-:Y:S01]  /*1930*/  SHF.R.U32.HI R10, RZ, 0x3, R2 ;  /* 0x00000003ff0a7819 */ /* 0x000fe20000011602 */
[----:B------:R-:W2:Y:S01]  /*1940*/  S2UR UR5, SR_CgaCtaId ;  /* 0x00000000000579c3 */ /* 0x000ea20000008800 */
[----:B------:R-:W-:Y:S01]  /*1950*/  IMAD.IADD R158, R25, 0x1, -R166 ;  /* 0x00000001199e7824 */ /* 0x000fe200078e0aa6 */
[----:B------:R-:W-:Y:S01]  /*1960*/  LOP3.LUT R164, R18, 0x38, RZ, 0xc0, !PT ;  /* 0x0000003812a47812 */ /* 0x000fe200078ec0ff */
[----:B------:R-:W3:Y:S01]  /*1970*/  LDCU.64 UR6, c[0x0][0x3c8] ;  /* 0x00007900ff0677ac */ /* 0x000ee20008000a00 */
[----:B------:R-:W-:Y:S01]  /*1980*/  IMAD.SHL.U32 R103, R2, 0x40, RZ ;  /* 0x0000004002677824 */ /* 0x000fe200078e00ff */
[----:B------:R-:W-:Y:S01]  /*1990*/  SHF.R.S32.HI R27, RZ, 0x1f, R26 ;  /* 0x0000001fff1b7819 */ /* 0x000fe2000001141a */
[----:B------:R-:W-:Y:S01]  /*19a0*/  IMAD.MOV.U32 R11, RZ, RZ, RZ ;  /* 0x000000ffff0b7224 */ /* 0x000fe200078e00ff */
[C---:B------:R-:W-:Y:S01]  /*19b0*/  IADD3 R16, P0, PT, R164.reuse, R16, RZ ;  /* 0x00000010a4107210 */ /* 0x040fe20007f1e0ff */
[----:B------:R-:W4:Y:S01]  /*19c0*/  LDCU.64 UR12, c[0x0][0x388] ;  /* 0x00007100ff0c77ac */ /* 0x000f220008000a00 */
[----:B------:R-:W5:Y:S01]  /*19d0*/  @!P2 LDC.64 R8, c[0x0][0x398] ;  /* 0x0000e600ff08ab82 */ /* 0x000f620000000a00 */
[----:B------:R-:W-:Y:S01]  /*19e0*/  IADD3 R22, P1, PT, R164, R22, RZ ;  /* 0x00000016a4167210 */ /* 0x000fe20007f3e0ff */
[----:B------:R-:W-:Y:S01]  /*19f0*/  BSSY.RECONVERGENT B0, `(.L_x_6510) ;  /* 0x0000039000007945 */ /* 0x000fe20003800200 */
[----:B------:R-:W-:Y:S01]  /*1a00*/  IMAD.X R17, RZ, RZ, R14, P0 ;  /* 0x000000ffff117224 */ /* 0x000fe200000e060e */
[----:B------:R-:W-:Y:S01]  /*1a10*/  LOP3.LUT R165, R18, 0x1f8, RZ, 0xc0, !PT ;  /* 0x000001f812a57812 */ /* 0x000fe200078ec0ff */
[----:B------:R-:W-:Y:S01]  /*1a20*/  UMOV UR4, 0x400 ;  /* 0x0000040000047882 */ /* 0x000fe20000000000 */
[----:B------:R-:W-:Y:S01]  /*1a30*/  IMAD.X R23, RZ, RZ, R3, P1 ;  /* 0x000000ffff177224 */ /* 0x000fe200008e0603 */
[----:B------:R-:W-:Y:S01]  /*1a40*/  LOP3.LUT R19, R103, 0x1c0, RZ, 0xc0, !PT ;  /* 0x000001c067137812 */ /* 0x000fe200078ec0ff */
[----:B------:R-:W5:Y:S01]  /*1a50*/  @P2 LDC.64 R4, c[0x0][0x3b0] ;  /* 0x0000ec00ff042b82 */ /* 0x000f620000000a00 */
[----:B------:R-:W-:Y:S01]  /*1a60*/  IMAD.WIDE.U32 R16, R10, R6, R16 ;  /* 0x000000060a107225 */ /* 0x000fe200078e0010 */
[----:B------:R-:W-:-:S02]  /*1a70*/  LOP3.LUT R165, R165, 0x38, R2, 0x78, !PT ;  /* 0x00000038a5a57812 */ /* 0x000fc400078e7802 */
[----:B------:R-:W-:Y:S01]  /*1a80*/  LOP3.LUT R19, R19, 0x38, R18, 0xf8, !PT ;  /* 0x0000003813137812 */ /* 0x000fe200078ef812 */
[----:B------:R-:W-:Y:S01]  /*1a90*/  IMAD R163, R10, R7, R17 ;  /* 0x000000070aa37224 */ /* 0x000fe200078e0211 */
[----:B-1----:R-:W-:Y:S01]  /*1aa0*/  LEA R162, P0, R16, UR10, 0x1 ;  /* 0x0000000a10a27c11 */ /* 0x002fe2000f8008ff */
[----:B------:R-:W-:Y:S01]  /*1ab0*/  IMAD.WIDE.U32 R22, R10, R100, R22 ;  /* 0x000000640a167225 */ /* 0x000fe200078e0016 */
[----:B--2---:R-:W-:Y:S01]  /*1ac0*/  ULEA UR5, UR5, UR4, 0x18 ;  /* 0x0000000405057291 */ /* 0x004fe2000f8ec0ff */
[----:B------:R-:W-:Y:S02]  /*1ad0*/  LOP3.LUT R165, R165, 0x1e00, R18, 0xf8, !PT ;  /* 0x00001e00a5a57812 */ /* 0x000fe400078ef812 */
[----:B------:R-:W-:Y:S01]  /*1ae0*/  LEA.HI.X R163, R16, UR11, R163, 0x1, P0 ;  /* 0x0000000b10a37c11 */ /* 0x000fe200080f0ca3 */
[----:B------:R-:W-:Y:S01]  /*1af0*/  IMAD R161, R10, R101, R23 ;  /* 0x000000650aa17224 */ /* 0x000fe200078e0217 */
[C---:B----4-:R-:W-:Y:S01]  /*1b00*/  LEA R160, P1, R22.reuse, UR12, 0x1 ;  /* 0x0000000c16a07c11 */ /* 0x050fe2000f8208ff */
[----:B---3--:R-:W-:Y:S01]  /*1b10*/  IMAD R29, R27, UR6, RZ ;  /* 0x000000061b1d7c24 */ /* 0x008fe2000f8e02ff */
[----:B------:R-:W-:Y:S01]  /*1b20*/  LOP3.LUT R103, R103, 0x200, RZ, 0xc0, !PT ;  /* 0x0000020067677812 */ /* 0x000fe200078ec0ff */
[----:B-----5:R-:W-:Y:S01]  /*1b30*/  @!P2 IMAD.WIDE.U32 R20, R167, R8, RZ ;  /* 0x00000008a714a225 */ /* 0x020fe200078e00ff */
[----:B------:R-:W-:-:S02]  /*1b40*/  LEA.HI.X R161, R22, UR13, R161, 0x1, P1 ;  /* 0x0000000d16a17c11 */ /* 0x000fc400088f0ca1 */
[----:B------:R-:W-:Y:S01]  /*1b50*/  LEA R165, R165, UR5, 0x1 ;  /* 0x00000005a5a57c11 */ /* 0x000fe2000f8e08ff */
[----:B------:R-:W-:Y:S02]  /*1b60*/  @!P2 IMAD.MOV.U32 R3, RZ, RZ, R20 ;  /* 0x000000ffff03a224 */ /* 0x000fe400078e0014 */
[----:B------:R-:W-:Y:S02]  /*1b70*/  @!P2 IMAD R9, R167, R9, R21 ;  /* 0x00000009a709a224 */ /* 0x000fe400078e0215 */
[----:B------:R-:W-:-:S04]  /*1b80*/  @P2 IMAD.WIDE.U32 R14, R0, R4, RZ ;  /* 0x00000004000e2225 */ /* 0x000fc800078e00ff */
[----:B------:R-:W-:Y:S02]  /*1b90*/  @P2 IMAD.MOV.U32 R3, RZ, RZ, R14 ;  /* 0x000000ffff032224 */ /* 0x000fe400078e000e */
[----:B------:R-:W-:Y:S01]  /*1ba0*/  @P2 IMAD R9, R0, R5, R15 ;  /* 0x0000000500092224 */ /* 0x000fe200078e020f */
[----:B------:R-:W-:Y:S01]  /*1bb0*/  SHF.R.U32.HI R0, RZ, 0x1, R2 ;  /* 0x00000001ff007819 */ /* 0x000fe20000011602 */
[----:B------:R-:W-:Y:S01]  /*1bc0*/  IMAD R29, R26, UR7, R29 ;  /* 0x000000071a1d7c24 */ /* 0x000fe2000f8e021d */
[----:B------:R-:W-:Y:S01]  /*1bd0*/  IADD3 R14, P0, PT, R164, R3, RZ ;  /* 0x00000003a40e7210 */ /* 0x000fe20007f1e0ff */
[----:B------:R-:W-:Y:S01]  /*1be0*/  IMAD.WIDE.U32 R12, R13, 0x40, R10 ;  /* 0x000000400d0c7825 */ /* 0x000fe200078e000a */
[----:B------:R-:W-:Y:S02]  /*1bf0*/  SHF.R.U32.HI R3, RZ, 0x4, R2 ;  /* 0x00000004ff037819 */ /* 0x000fe40000011602 */
[----:B------:R-:W-:Y:S01]  /*1c00*/  LOP3.LUT R102, R19, 0x8, R0, 0x78, !PT ;  /* 0x0000000813667812 */ /* 0x000fe200078e7800 */
        /* <DEDUP_REMOVED lines=22> */
.L_x_6512:
[----:B------:R2:W-:Y:S02]  /*1d70*/  STS.128 [R165], RZ ;  /* 0x000000ffa5007388 */ /* 0x0005e40000000c00 */
.L_x_6511:
[----:B------:R-:W-:Y:S05]  /*1d80*/  BSYNC.RECONVERGENT B0 ;  /* 0x0000000000007941 */ /* 0x000fea0003800200 */
.L_x_6510:
        /* <DEDUP_REMOVED lines=32> */
.L_x_6514:
[----:B------:R-:W-:Y:S05]  /*1f90*/  BSYNC.RECONVERGENT B0 ;  /* 0x0000000000007941 */ /* 0x000fea0003800200 */
.L_x_6513:
        /* <DEDUP_REMOVED lines=22> */
.L_x_6516:
[----:B------:R-:W-:Y:S05]  /*2100*/  BSYNC.RECONVERGENT B0 ;  /* 0x0000000000007941 */ /* 0x000fea0003800200 */
.L_x_6515:
        /* <DEDUP_REMOVED lines=22> */
.L_x_6518:
[----:B------:R-:W-:Y:S05]  /*2270*/  BSYNC.RECONVERGENT B0 ;  /* 0x0000000000007941 */ /* 0x000fea0003800200 */
.L_x_6517:
        /* <DEDUP_REMOVED lines=12> */
.L_x_6521:
[----:B------:R1:W-:Y:S02]  /*2340*/  STS.128 [R165+0x2000], RZ ;  /* 0x002000ffa5007388 */ /* 0x0003e40000000c00 */
.L_x_6520:
[----:B------:R-:W-:Y:S05]  /*2350*/  BSYNC.RECONVERGENT B0 ;  /* 0x0000000000007941 */ /* 0x000fea0003800200 */
.L_x_6519:
        /* <DEDUP_REMOVED lines=25> */
.L_x_6523:
[----:B------:R-:W-:Y:S05]  /*24f0*/  BSYNC.RECONVERGENT B0 ;  /* 0x0000000000007941 */ /* 0x000fea0003800200 */
.L_x_6522:
        /* <DEDUP_REMOVED lines=13> */
.L_x_6525:
[----:B------:R-:W-:Y:S05]  /*25d0*/  BSYNC.RECONVERGENT B0 ;  /* 0x0000000000007941 */ /* 0x000fea0003800200 */
.L_x_6524:
        /* <DEDUP_REMOVED lines=12> */
.L_x_6527:
[----:B------:R-:W-:Y:S05]  /*26a0*/  BSYNC.RECONVERGENT B0 ;  /* 0x0000000000007941 */ /* 0x000fea0003800200 */
.L_x_6526:
        /* <DEDUP_REMOVED lines=15> */
.L_x_6529:
[----:B------:R-:W-:Y:S05]  /*27a0*/  BSYNC.RECONVERGENT B0 ;  /* 0x0000000000007941 */ /* 0x000fea0003800200 */
.L_x_6528:
        /* <DEDUP_REMOVED lines=12> */
.L_x_6531:
[----:B------:R-:W-:Y:S05]  /*2870*/  BSYNC.RECONVERGENT B0 ;  /* 0x0000000000007941 */ /* 0x000fea0003800200 */
.L_x_6530:
        /* <DEDUP_REMOVED lines=15> */
.L_x_6533:
[----:B------:R-:W-:Y:S05]  /*2970*/  BSYNC.RECONVERGENT B0 ;  /* 0x0000000000007941 */ /* 0x000fea0003800200 */
.L_x_6532:
        /* <DEDUP_REMOVED lines=13> */
.L_x_6535:
[----:B------:R-:W-:Y:S05]  /*2a50*/  BSYNC.RECONVERGENT B0 ;  /* 0x0000000000007941 */ /* 0x000fea0003800200 */
.L_x_6534:
[----:B------:R-:W5:Y:S01]  /*2a60*/  LDCU.64 UR6, c[0x0][0x540] ;  /* 0x0000a800ff0677ac */ /* 0x000f620008000a00 */
[----:B------:R-:W0:Y:S01]  /*2a70*/  LDGDEPBAR ;  /* 0x00000000000079af */ /* 0x000e220000000000 */
[----:B------:R-:W3:Y:S01]  /*2a80*/  LDCU UR4, c[0x0][0x458] ;  /* 0x00008b00ff0477ac */ /* 0x000ee20008000800 */
[----:B-----5:R-:W-:-:S04]  /*2a90*/  IMAD.WIDE.U32 R26, R167, UR6, R26 ;  /* 0x00000006a71a7c25 */ /* 0x020fc8000f8e001a */
[----:B------:R-:W-:Y:S01]  /*2aa0*/  IMAD R10, R167, UR7, R27 ;  /* 0x00000007a70a7c24 */ /* 0x000fe2000f8e021b */
[----:B--2---:R-:W-:Y:S01]  /*2ab0*/  LEA R4, P0, R26, R4, 0x2 ;  /* 0x000000041a047211 */ /* 0x004fe200078010ff */
[----:B------:R-:W-:Y:S01]  /*2ac0*/  IMAD.SHL.U32 R132, R2, 0x2, RZ ;  /* 0x0000000202847824 */ /* 0x000fe200078e00ff */
[----:B------:R-:W-:-:S04]  /*2ad0*/  DEPBAR.LE SB0, 0x0 ;  /* 0x000080000000791a */ /* 0x000fc80000000000 */
[----:B------:R-:W-:-:S06]  /*2ae0*/  LEA.HI.X R5, R26, R5, R10, 0x2, P0 ;  /* 0x000000051a057211 */ /* 0x000fcc00000f140a */
[----:B------:R2:W5:Y:S01]  /*2af0*/  LDG.E R5, desc[UR16][R4.64] ;  /* 0x0000001004057981 */ /* 0x000562000c1e1900 */
[----:B---3--:R-:W5:Y:S01]  /*2b00*/  MUFU.RCP R10, UR4 ;  /* 0x00000004000a7d08 */ /* 0x008f620008001000 */
[----:B------:R-:W-:Y:S01]  /*2b10*/  LOP3.LUT R27, R0, 0x1f0, RZ, 0xc0, !PT ;  /* 0x000001f0001b7812 */ /* 0x000fe200078ec0ff */
[----:B------:R-:W-:Y:S01]  /*2b20*/  BSSY.RECONVERGENT B0, `(.L_x_6536) ;  /* 0x0000018000007945 */ /* 0x000fe20003800200 */
[----:B------:R-:W-:Y:S01]  /*2b30*/  SHF.R.U32.HI R0, RZ, 0x2, R2 ;  /* 0x00000002ff007819 */ /* 0x000fe20000011602 */
[----:B------:R-:W-:Y:S01]  /*2b40*/  IMAD.SHL.U32 R123, R6, 0x10, RZ ;  /* 0x00000010067b7824 */ /* 0x000fe200078e00ff */
[----:B------:R-:W-:Y:S02]  /*2b50*/  IADD3 R126, PT, PT, R27, 0x1, R166 ;  /* 0x000000011b7e7810 */ /* 0x000fe40007ffe0a6 */
[----:B------:R-:W-:Y:S02]  /*2b60*/  LOP3.LUT R0, R0, 0x7, RZ, 0xc0, !PT ;  /* 0x0000000700007812 */ /* 0x000fe400078ec0ff */
[----:B------:R-:W-:-:S02]  /*2b70*/  SHF.L.U64.HI R120, R6, 0x4, R7 ;  /* 0x0000000406787819 */ /* 0x000fc40000010207 */
[----:B------:R-:W-:Y:S02]  /*2b80*/  IADD3 R126, PT, PT, -R25, R126, R0 ;  /* 0x0000007e197e7210 */ /* 0x000fe40007ffe100 */
[----:B------:R-:W-:Y:S02]  /*2b90*/  LOP3.LUT R132, R132, 0x6, RZ, 0xc0, !PT ;  /* 0x0000000684847812 */ /* 0x000fe400078ec0ff */
[----:B------:R-:W-:Y:S01]  /*2ba0*/  IADD3 R126, PT, PT, R126, UR14, R127 ;  /* 0x0000000e7e7e7c10 */ /* 0x000fe2000fffe07f */
[----:B--2---:R-:W-:Y:S01]  /*2bb0*/  IMAD.SHL.U32 R4, R2, 0x20, RZ ;  /* 0x0000002002047824 */ /* 0x004fe200078e00ff */
[----:B------:R-:W-:Y:S01]  /*2bc0*/  BAR.SYNC.DEFER_BLOCKING 0x0 ;  /* 0x0000000000007b1d */ /* 0x000fe20000010000 */
[----:B-----5:R-:W-:-:S05]  /*2bd0*/  FMUL.FTZ R0, R5, R10 ;  /* 0x0000000a05007220 */ /* 0x020fca0000410000 */
        /* <DEDUP_REMOVED lines=9> */
.L_x_6538:
[----:B------:R3:W-:Y:S01]  /*2c70*/  STS.128 [R165+0x6000], RZ ;  /* 0x006000ffa5007388 */ /* 0x0007e20000000c00 */
[----:B------:R-:W-:Y:S05]  /*2c80*/  BRA `(.L_x_6539) ;  /* 0x0000000000047947 */ /* 0x000fea0003800000 */
.L_x_6537:
[----:B------:R2:W-:Y:S02]  /*2c90*/  STS.128 [R165+0x6000], RZ ;  /* 0x006000ffa5007388 */ /* 0x0005e40000000c00 */
.L_x_6539:
[----:B------:R-:W-:Y:S05]  /*2ca0*/  BSYNC.RECONVERGENT B0 ;  /* 0x0000000000007941 */ /* 0x000fea0003800200 */
.L_x_6536:
[----:B------:R-:W-:Y:S01]  /*2cb0*/  ISETP.GE.AND P0, PT, R23, R8, PT ;  /* 0x000000081700720c */ /* 0x000fe20003f06270 */
[----:B------:R-:W-:Y:S01]  /*2cc0*/  IMAD.SHL.U32 R156, R3, 0x400, RZ ;  /* 0x00000400039c7824 */ /* 0x000fe200078e00ff */
[C---:B------:R-:W-:Y:S01]  /*2cd0*/  SHF.L.U64.HI R120, R123.reuse, 0x1, R120 ;  /* 0x000000017b787819 */ /* 0x040fe20000010278 */
[----:B------:R-:W-:Y:S01]  /*2ce0*/  IMAD.SHL.U32 R123, R123, 0x2, RZ ;  /* 0x000000027b7b7824 */ /* 0x000fe200078e00ff */
[----:B------:R-:W-:Y:S01]  /*2cf0*/  LOP3.LUT R157, R103, 0x7c00, R4, 0xf8, !PT ;  /* 0x00007c00679d7812 */ /* 0x000fe200078ef804 */
[----:B------:R-:W-:Y:S01]  /*2d00*/  BSSY.RECONVERGENT B0, `(.L_x_6540) ;  /* 0x0000018000007945 */ /* 0x000fe20003800200 */
[----:B------:R-:W-:Y:S02]  /*2d10*/  LOP3.LUT R3, R19, 0x8, R2, 0x78, !PT ;  /* 0x0000000813037812 */ /* 0x000fe400078e7802 */
[----:B------:R-:W-:Y:S01]  /*2d20*/  IADD3 R10, P1, PT, R123, R162, RZ ;  /* 0x000000a27b0a7210 */ /* 0x000fe20007f3e0ff */
[----:B------:R-:W-:Y:S01]  /*2d30*/  IMAD.IADD R157, R102, 0x1, R157 ;  /* 0x00000001669d7824 */ /* 0x000fe200078e029d */
        /* <DEDUP_REMOVED lines=20> */
.L_x_6541:
[----:B------:R-:W-:Y:S05]  /*2e80*/  BSYNC.RECONVERGENT B0 ;  /* 0x0000000000007941 */ /* 0x000fea0003800200 */
.L_x_6540:
        /* <DEDUP_REMOVED lines=13> */
.L_x_6543:
[----:B------:R-:W-:Y:S05]  /*2f60*/  BSYNC.RECONVERGENT B0 ;  /* 0x0000000000007941 */ /* 0x000fea0003800200 */
.L_x_6542:
        /* <DEDUP_REMOVED lines=13> */
.L_x_6545:
[----:B------:R-:W-:Y:S05]  /*3040*/  BSYNC.RECONVERGENT B0 ;  /* 0x0000000000007941 */ /* 0x000fea0003800200 */
.L_x_6544:
        /* <DEDUP_REMOVED lines=16> */
.L_x_6547:
[----:B------:R-:W-:Y:S05]  /*3150*/  BSYNC.RECONVERGENT B0 ;  /* 0x0000000000007941 */ /* 0x000fea0003800200 */
.L_x_6546:
        /* <DEDUP_REMOVED lines=13> */
.L_x_6549:
[----:B------:R-:W-:Y:S05]  /*3230*/  BSYNC.RECONVERGENT B0 ;  /* 0x0000000000007941 */ /* 0x000fea0003800200 */
.L_x_6548:
        /* <DEDUP_REMOVED lines=16> */
.L_x_6551:
[----:B------:R-:W-:Y:S05]  /*3340*/  BSYNC.RECONVERGENT B0 ;  /* 0x0000000000007941 */ /* 0x000fea0003800200 */
.L_x_6550:
        /* <DEDUP_REMOVED lines=14> */
.L_x_6553:
[----:B------:R-:W-:Y:S05]  /*3430*/  BSYNC.RECONVERGENT B0 ;  /* 0x0000000000007941 */ /* 0x000fea0003800200 */
.L_x_6552:
[----:B------:R-:W-:Y:S01]  /*3440*/  LDSM.16.M88.4 R88, [R157] ;  /* 0x000000009d58783b */ /* 0x000fe20000000200 */
[----:B------:R-:W-:Y:S01]  /*3450*/  R2P PR, R2, 0x6 ;  /* 0x0000000602007804 */ /* 0x000fe20000000000 */
[----:B-1----:R-:W-:Y:S01]  /*3460*/  IMAD.MOV.U32 R5, RZ, RZ, 0x20 ;  /* 0x00000020ff057424 */ /* 0x002fe200078e00ff */
[----:B------:R-:W1:Y:S01]  /*3470*/  LDCU UR10, c[0x0][0x50c] ;  /* 0x0000a180ff0a77ac */ /* 0x000e620008000800 */
[----:B------:R-:W5:Y:S01]  /*3480*/  LDSM.16.M88.4 R72, [R156+UR5+0x2000] ;  /* 0x002000059c48783b */ /* 0x000f620008000200 */
[----:B------:R-:W-:Y:S01]  /*3490*/  VIADD R2, R156, UR5 ;  /* 0x000000059c027c36 */ /* 0x000fe20008000000 */
[C---:B------:R-:W-:Y:S01]  /*34a0*/  VIMNMX R135, PT, PT, R126.reuse, R127, PT ;  /* 0x0000007f7e877248 */ /* 0x040fe20003fe0100 */
        /* <DEDUP_REMOVED lines=188> */
[C---:B------:R-:W-:Y:S01]  /*4070*/  ISETP.GE.AND P1, PT, R14.reuse, R135, PT ;  /* 0x000000870e00720c */ /* 0x040fe20003f26270 */
[----:B------:R-:W-:Y:S01]  /*4080*/  FMUL.FTZ R32, R17, UR10 ;  /* 0x0000000a11207c20 */ /* 0x000fe20008410000 */
[----:B------:R-:W-:Y:S01]  /*4090*/  ISETP.GE.AND P0, PT, R14, R133, PT ;  /* 0x000000850e00720c */ /* 0x000fe20003f06270 */
[----:B------:R-:W-:Y:S01]  /*40a0*/  FMUL.FTZ R33, R16, UR10 ;  /* 0x0000000a10217c20 */ /* 0x000fe20008410000 */
[----:B------:R-:W-:Y:S01]  /*40b0*/  I2FP.F32.S32 R14, R14 ;  /* 0x0000000e000e7245 */ /* 0x000fe20000201400 */
[----:B------:R-:W-:Y:S01]  /*40c0*/  VIADD R16, R2, 0x10 ;  /* 0x0000001002107836 */ /* 0x000fe20000000000 */
[C---:B------:R-:W-:Y:S01]  /*40d0*/  ISETP.GE.AND P6, PT, R20.reuse, R135, PT ;  /* 0x000000871400720c */ /* 0x040fe20003fc6270 */
[----:B------:R-:W2:Y:S01]  /*40e0*/  MUFU.TANH R17, R88 ;  /* 0x0000005800117308 */ /* 0x000ea20000002400 */
[----:B------:R-:W-:Y:S01]  /*40f0*/  ISETP.GE.AND P3, PT, R20, R133, PT ;  /* 0x000000851400720c */ /* 0x000fe20003f66270 */
[----:B------:R-:W-:Y:S01]  /*4100*/  FMUL.FTZ R8, R28, UR10 ;  /* 0x0000000a1c087c20 */ /* 0x000fe20008410000 */
[----:B------:R-:W-:Y:S01]  /*4110*/  FMUL.FTZ R28, R12, UR10 ;  /* 0x0000000a0c1c7c20 */ /* 0x000fe20008410000 */
[----:B------:R-:W-:Y:S01]  /*4120*/  VIADD R12, R2, 0x8 ;  /* 0x00000008020c7836 */ /* 0x000fe20000000000 */
[----:B------:R-:W-:Y:S01]  /*4130*/  I2FP.F32.S32 R20, R20 ;  /* 0x0000001400147245 */ /* 0x000fe20000201400 */
[----:B------:R-:W-:Y:S01]  /*4140*/  FMUL.FTZ R48, R30, UR10 ;  /* 0x0000000a1e307c20 */ /* 0x000fe20008410000 */
[----:B------:R-:W-:Y:S01]  /*4150*/  FMUL.FTZ R30, R19, UR10 ;  /* 0x0000000a131e7c20 */ /* 0x000fe20008410000 */
[----:B------:R3:W-:Y:S01]  /*4160*/  MUFU.TANH R63, R10 ;  /* 0x0000000a003f7308 */ /* 0x0007e20000002400 */
[-C--:B-1----:R-:W-:Y:S01]  /*4170*/  FFMA.FTZ R13, R0, R14.reuse, R13 ;  /* 0x0000000e000d7223 */ /* 0x082fe2000001000d */
[----:B------:R-:W-:Y:S01]  /*4180*/  ISETP.GE.AND P5, PT, R12, R135, PT ;  /* 0x000000870c00720c */ /* 0x000fe20003fa6270 */
[----:B------:R-:W-:Y:S01]  /*4190*/  VIADD R64, R2, 0x20 ;  /* 0x0000002002407836 */ /* 0x000fe20000000000 */
[----:B------:R-:W-:Y:S01]  /*41a0*/  ISETP.GE.AND P2, PT, R12, R133, PT ;  /* 0x000000850c00720c */ /* 0x000fe20003f46270 */
[C---:B------:R-:W-:Y:S01]  /*41b0*/  VIADD R106, R2.reuse, 0x21 ;  /* 0x00000021026a7836 */ /* 0x040fe20000000000 */
[----:B------:R-:W-:Y:S01]  /*41c0*/  FSEL R26, R13, -INF , !P0 ;  /* 0xff8000000d1a7808 */ /* 0x000fe20004000000 */
[----:B------:R-:W-:Y:S01]  /*41d0*/  VIADD R62, R2, 0x28 ;  /* 0x00000028023e7836 */ /* 0x000fe20000000000 */
[----:B------:R1:W4:Y:S01]  /*41e0*/  MUFU.TANH R71, R46 ;  /* 0x0000002e00477308 */ /* 0x0003220000002400 */
[----:B--2---:R-:W-:Y:S01]  /*41f0*/  FFMA.FTZ R17, R0, R14, R17 ;  /* 0x0000000e00117223 */ /* 0x004fe20000010011 */
[----:B------:R-:W-:Y:S01]  /*4200*/  IADD3 R14, PT, PT, R2, 0x9, RZ ;  /* 0x00000009020e7810 */ /* 0x000fe20007ffe0ff */
[----:B------:R-:W-:Y:S01]  /*4210*/  FMUL.FTZ R49, R29, UR10 ;  /* 0x0000000a1d317c20 */ /* 0x000fe20008410000 */
[-C--:B------:R-:W-:Y:S01]  /*4220*/  ISETP.GE.AND P0, PT, R16, R135.reuse, PT ;  /* 0x000000871000720c */ /* 0x080fe20003f06270 */
[C---:B------:R-:W-:Y:S01]  /*4230*/  VIADD R138, R2.reuse, 0x30 ;  /* 0x00000030028a7836 */ /* 0x040fe20000000000 */
[----:B------:R-:W-:Y:S01]  /*4240*/  FSEL R45, R17, -INF , !P1 ;  /* 0xff800000112d7808 */ /* 0x000fe20004800000 */
[----:B------:R-:W-:Y:S01]  /*4250*/  VIADD R66, R2, 0x29 ;  /* 0x0000002902427836 */ /* 0x000fe20000000000 */
[----:B------:R-:W-:Y:S01]  /*4260*/  ISETP.GE.AND P4, PT, R14, R135, PT ;  /* 0x000000870e00720c */ /* 0x000fe20003f86270 */
[----:B------:R2:W-:Y:S01]  /*4270*/  MUFU.TANH R37, R36 ;  /* 0x0000002400257308 */ /* 0x0005e20000002400 */
[----:B---3--:R-:W-:Y:S01]  /*4280*/  I2FP.F32.S32 R10, R12 ;  /* 0x0000000c000a7245 */ /* 0x008fe20000201400 */
[-C--:B------:R-:W-:Y:S01]  /*4290*/  FFMA.FTZ R12, R0, R20.reuse, R95 ;  /* 0x00000014000c7223 */ /* 0x080fe2000001005f */
[-C--:B------:R-:W-:Y:S01]  /*42a0*/  ISETP.GE.AND P1, PT, R14, R133.reuse, PT ;  /* 0x000000850e00720c */ /* 0x080fe20003f26270 */
[C---:B------:R-:W-:Y:S01]  /*42b0*/  FFMA.FTZ R20, R0.reuse, R20, R105 ;  /* 0x0000001400147223 */ /* 0x040fe20000010069 */
[----:B------:R-:W-:Y:S01]  /*42c0*/  I2FP.F32.S32 R14, R14 ;  /* 0x0000000e000e7245 */ /* 0x000fe20000201400 */
[-C--:B------:R-:W-:Y:S01]  /*42d0*/  FFMA.FTZ R19, R0, R10.reuse, R107 ;  /* 0x0000000a00137223 */ /* 0x080fe2000001006b */
[----:B------:R-:W-:Y:S01]  /*42e0*/  FSEL R13, R12, -INF , !P6 ;  /* 0xff8000000c0d7808 */ /* 0x000fe20007000000 */
[----:B-1----:R-:W-:Y:S01]  /*42f0*/  FMUL.FTZ R46, R31, UR10 ;  /* 0x0000000a1f2e7c20 */ /* 0x002fe20008410000 */
[----:B------:R-:W-:Y:S01]  /*4300*/  FMUL.FTZ R31, R18, UR10 ;  /* 0x0000000a121f7c20 */ /* 0x000fe20008410000 */
[C---:B------:R-:W-:Y:S01]  /*4310*/  FFMA.FTZ R10, R0.reuse, R10, R109 ;  /* 0x0000000a000a7223 */ /* 0x040fe2000001006d */
[CC--:B------:R-:W-:Y:S01]  /*4320*/  FFMA.FTZ R15, R0.reuse, R14.reuse, R73 ;  /* 0x0000000e000f7223 */ /* 0x0c0fe20000010049 */
[----:B------:R-:W-:Y:S01]  /*4330*/  FFMA.FTZ R12, R0, R14, R75 ;  /* 0x0000000e000c7223 */ /* 0x000fe2000001004b */
[C---:B------:R-:W-:Y:S01]  /*4340*/  VIADD R18, R2.reuse, 0x11 ;  /* 0x0000001102127836 */ /* 0x040fe20000000000 */
[----:B------:R1:W-:Y:S01]  /*4350*/  MUFU.TANH R73, R50 ;  /* 0x0000003200497308 */ /* 0x0003e20000002400 */
[----:B------:R-:W-:Y:S01]  /*4360*/  VIADD R14, R2, 0x18 ;  /* 0x00000018020e7836 */ /* 0x000fe20000000000 */
[----:B------:R-:W-:Y:S01]  /*4370*/  ISETP.GE.AND P6, PT, R16, R133, PT ;  /* 0x000000851000720c */ /* 0x000fe20003fc6270 */
[----:B--2---:R-:W-:Y:S01]  /*4380*/  FMUL.FTZ R36, R21, UR10 ;  /* 0x0000000a15247c20 */ /* 0x004fe20008410000 */
[----:B------:R-:W-:Y:S01]  /*4390*/  FSEL R20, R20, -INF , !P3 ;  /* 0xff80000014147808 */ /* 0x000fe20005800000 */
[----:B------:R-:W-:Y:S01]  /*43a0*/  VIADD R118, R2, 0x39 ;  /* 0x0000003902767836 */ /* 0x000fe20000000000 */
[----:B------:R-:W-:Y:S01]  /*43b0*/  FSEL R19, R19, -INF , !P5 ;  /* 0xff80000013137808 */ /* 0x000fe20006800000 */
[----:B------:R-:W-:Y:S01]  /*43c0*/  FMUL.FTZ R98, R98, UR10 ;  /* 0x0000000a62627c20 */ /* 0x000fe20008410000 */
[----:B------:R-:W-:Y:S01]  /*43d0*/  I2FP.F32.S32 R16, R16 ;  /* 0x0000001000107245 */ /* 0x000fe20000201400 */
[----:B------:R2:W-:Y:S01]  /*43e0*/  MUFU.TANH R107, R8 ;  /* 0x00000008006b7308 */ /* 0x0005e20000002400 */
[----:B------:R-:W-:Y:S01]  /*43f0*/  ISETP.GE.AND P3, PT, R18, R135, PT ;  /* 0x000000871200720c */ /* 0x000fe20003f66270 */
[----:B------:R-:W-:Y:S01]  /*4400*/  FMUL.FTZ R96, R96, UR10 ;  /* 0x0000000a60607c20 */ /* 0x000fe20008410000 */
[----:B------:R-:W-:Y:S01]  /*4410*/  ISETP.GE.AND P5, PT, R18, R133, PT ;  /* 0x000000851200720c */ /* 0x000fe20003fa6270 */
[-C--:B------:R-:W-:Y:S01]  /*4420*/  FFMA.FTZ R23, R0, R16.reuse, R111 ;  /* 0x0000001000177223 */ /* 0x080fe2000001006f */
[----:B------:R-:W-:Y:S01]  /*4430*/  FSEL R10, R10, -INF , !P2 ;  /* 0xff8000000a0a7808 */ /* 0x000fe20005000000 */
[----:B------:R-:W-:Y:S01]  /*4440*/  FFMA.FTZ R16, R0, R16, R115 ;  /* 0x0000001000107223 */ /* 0x000fe20000010073 */
[----:B------:R-:W-:Y:S01]  /*4450*/  FSEL R15, R15, -INF , !P4 ;  /* 0xff8000000f0f7808 */ /* 0x000fe20006000000 */
[----:B-1----:R-:W-:Y:S01]  /*4460*/  VIADD R50, R2, 0x19 ;  /* 0x0000001902327836 */ /* 0x002fe20000000000 */
[----:B------:R-:W-:Y:S01]  /*4470*/  I2FP.F32.S32 R18, R18 ;  /* 0x0000001200127245 */ /* 0x000fe20000201400 */
[----:B------:R-:W1:Y:S01]  /*4480*/  MUFU.TANH R11, R11 ;  /* 0x0000000b000b7308 */ /* 0x000e620000002400 */
[C---:B------:R-:W-:Y:S01]  /*4490*/  ISETP.GE.AND P2, PT, R14.reuse, R135, PT ;  /* 0x000000870e00720c */ /* 0x040fe20003f46270 */
[----:B------:R-:W-:Y:S01]  /*44a0*/  FMUL.FTZ R97, R97, UR10 ;  /* 0x0000000a61617c20 */ /* 0x000fe20008410000 */
[----:B------:R-:W-:Y:S01]  /*44b0*/  ISETP.GE.AND P4, PT, R14, R133, PT ;  /* 0x000000850e00720c */ /* 0x000fe20003f86270 */
[C---:B------:R-:W-:Y:S01]  /*44c0*/  FFMA.FTZ R17, R0.reuse, R18, R113 ;  /* 0x0000001200117223 */ /* 0x040fe20000010071 */
[----:B------:R-:W-:Y:S01]  /*44d0*/  I2FP.F32.S32 R14, R14 ;  /* 0x0000000e000e7245 */ /* 0x000fe20000201400 */
[----:B------:R-:W-:Y:S01]  /*44e0*/  FFMA.FTZ R18, R0, R18, R77 ;  /* 0x0000001200127223 */ /* 0x000fe2000001004d */
[----:B--2---:R-:W-:Y:S01]  /*44f0*/  FSEL R8, R12, -INF , !P1 ;  /* 0xff8000000c087808 */ /* 0x004fe20004800000 */
[----:B------:R-:W-:Y:S01]  /*4500*/  MUFU.TANH R9, R9 ;  /* 0x0000000900097308 */ /* 0x000fe20000002400 */
[----:B------:R-:W-:Y:S01]  /*4510*/  I2FP.F32.S32 R12, R50 ;  /* 0x00000032000c7245 */ /* 0x000fe20000201400 */
[CC--:B------:R-:W-:Y:S01]  /*4520*/  FFMA.FTZ R25, R0.reuse, R14.reuse, R79 ;  /* 0x0000000e00197223 */ /* 0x0c0fe2000001004f */
[----:B------:R-:W-:Y:S01]  /*4530*/  FFMA.FTZ R14, R0, R14, R81 ;  /* 0x0000000e000e7223 */ /* 0x000fe20000010051 */
[-C--:B------:R-:W-:Y:S01]  /*4540*/  ISETP.GE.AND P1, PT, R50, R135.reuse, PT ;  /* 0x000000873200720c */ /* 0x080fe20003f26270 */
[----:B------:R-:W-:Y:S01]  /*4550*/  FMUL.FTZ R99, R99, UR10 ;  /* 0x0000000a63637c20 */ /* 0x000fe20008410000 */
[-C--:B------:R-:W-:Y:S01]  /*4560*/  FFMA.FTZ R21, R0, R12.reuse, R65 ;  /* 0x0000000c00157223 */ /* 0x080fe20000010041 */
[----:B------:R-:W-:Y:S01]  /*4570*/  FSEL R16, R16, -INF , !P6 ;  /* 0xff80000010107808 */ /* 0x000fe20007000000 */
[----:B------:R2:W-:Y:S01]  /*4580*/  MUFU.TANH R29, R53 ;  /* 0x00000035001d7308 */ /* 0x0005e20000002400 */
[----:B------:R-:W-:Y:S01]  /*4590*/  FSEL R17, R17, -INF , !P3 ;  /* 0xff80000011117808 */ /* 0x000fe20005800000 */
[----:B------:R-:W-:Y:S01]  /*45a0*/  FFMA.FTZ R12, R0, R12, R67 ;  /* 0x0000000c000c7223 */ /* 0x000fe20000010043 */
[C---:B------:R-:W-:Y:S01]  /*45b0*/  ISETP.GE.AND P6, PT, R64.reuse, R135, PT ;  /* 0x000000874000720c */ /* 0x040fe20003fc6270 */
[----:B------:R-:W-:Y:S01]  /*45c0*/  FMUL.FTZ R91, R91, UR10 ;  /* 0x0000000a5b5b7c20 */ /* 0x000fe20008410000 */
[----:B------:R-:W-:-:S02]  /*45d0*/  ISETP.GE.AND P3, PT, R64, R133, PT ;  /* 0x000000854000720c */ /* 0x000fc40003f66270 */
[----:B------:R-:W-:Y:S01]  /*45e0*/  FSEL R18, R18, -INF , !P5 ;  /* 0xff80000012127808 */ /* 0x000fe20006800000 */
[----:B------:R3:W-:Y:S01]  /*45f0*/  MUFU.TANH R75, R49 ;  /* 0x00000031004b7308 */ /* 0x0007e20000002400 */
[----:B------:R-:W-:Y:S02]  /*4600*/  FSEL R25, R25, -INF , !P2 ;  /* 0xff80000019197808 */ /* 0x000fe40005000000 */
[----:B------:R-:W-:Y:S02]  /*4610*/  I2FP.F32.S32 R64, R64 ;  /* 0x0000004000407245 */ /* 0x000fe40000201400 */
[C---:B------:R-:W-:Y:S02]  /*4620*/  ISETP.GE.AND P5, PT, R106.reuse, R135, PT ;  /* 0x000000876a00720c */ /* 0x040fe40003fa6270 */
[----:B------:R-:W-:Y:S01]  /*4630*/  ISETP.GE.AND P2, PT, R106, R133, PT ;  /* 0x000000856a00720c */ /* 0x000fe20003f46270 */
[----:B------:R-:W5:Y:S01]  /*4640*/  MUFU.TANH R47, R47 ;  /* 0x0000002f002f7308 */ /* 0x000f620000002400 */
[----:B------:R-:W-:Y:S01]  /*4650*/  I2FP.F32.S32 R106, R106 ;  /* 0x0000006a006a7245 */ /* 0x000fe20000201400 */
[-C--:B--2---:R-:W-:Y:S01]  /*4660*/  FFMA.FTZ R53, R0, R64.reuse, R117 ;  /* 0x0000004000357223 */ /* 0x084fe20000010075 */
[----:B------:R-:W-:Y:S01]  /*4670*/  FSEL R14, R14, -INF , !P4 ;  /* 0xff8000000e0e7808 */ /* 0x000fe20006000000 */
[----:B------:R-:W-:Y:S01]  /*4680*/  FFMA.FTZ R64, R0, R64, R85 ;  /* 0x0000004000407223 */ /* 0x000fe20000010055 */
[----:B------:R-:W-:-:S02]  /*4690*/  FSEL R21, R21, -INF , !P1 ;  /* 0xff80000015157808 */ /* 0x000fc40004800000 */
[C---:B------:R-:W-:Y:S01]  /*46a0*/  ISETP.GE.AND P4, PT, R62.reuse, R135, PT ;  /* 0x000000873e00720c */ /* 0x040fe20003f86270 */
[----:B------:R2:W-:Y:S01]  /*46b0*/  MUFU.TANH R77, R46 ;  /* 0x0000002e004d7308 */ /* 0x0005e20000002400 */
[----:B------:R-:W-:Y:S01]  /*46c0*/  ISETP.GE.AND P1, PT, R62, R133, PT ;  /* 0x000000853e00720c */ /* 0x000fe20003f26270 */
[C---:B---3--:R-:W-:Y:S01]  /*46d0*/  FFMA.FTZ R49, R0.reuse, R106, R83 ;  /* 0x0000006a00317223 */ /* 0x048fe20000010053 */
[----:B------:R-:W-:Y:S01]  /*46e0*/  I2FP.F32.S32 R62, R62 ;  /* 0x0000003e003e7245 */ /* 0x000fe20000201400 */
[----:B------:R-:W-:Y:S01]  /*46f0*/  FFMA.FTZ R106, R0, R106, R57 ;  /* 0x0000006a006a7223 */ /* 0x000fe20000010039 */
[----:B------:R-:W-:Y:S02]  /*4700*/  FSEL R23, R23, -INF , !P0 ;  /* 0xff80000017177808 */ /* 0x000fe40004000000 */
[----:B------:R-:W-:Y:S01]  /*4710*/  FSEL R64, R64, -INF , !P3 ;  /* 0xff80000040407808 */ /* 0x000fe20005800000 */
[----:B------:R3:W-:Y:S01]  /*4720*/  MUFU.TANH R81, R44 ;  /* 0x0000002c00517308 */ /* 0x0007e20000002400 */
[----:B------:R-:W-:-:S02]  /*4730*/  FSEL R49, R49, -INF , !P5 ;  /* 0xff80000031317808 */ /* 0x000fc40006800000 */
[----:B------:R-:W-:Y:S02]  /*4740*/  ISETP.GE.AND P0, PT, R50, R133, PT ;  /* 0x000000853200720c */ /* 0x000fe40003f06270 */
[C---:B------:R-:W-:Y:S02]  /*4750*/  ISETP.GE.AND P3, PT, R138.reuse, R135, PT ;  /* 0x000000878a00720c */ /* 0x040fe40003f66270 */
[----:B------:R-:W-:Y:S01]  /*4760*/  ISETP.GE.AND P5, PT, R138, R133, PT ;  /* 0x000000858a00720c */ /* 0x000fe20003fa6270 */
[----:B------:R5:W5:Y:S01]  /*4770*/  MUFU.TANH R95, R51 ;  /* 0x00000033005f7308 */ /* 0x000b620000002400 */
[C---:B--2---:R-:W-:Y:S01]  /*4780*/  FFMA.FTZ R46, R0.reuse, R62, R59 ;  /* 0x0000003e002e7223 */ /* 0x044fe2000001003b */
[----:B------:R-:W-:Y:S01]  /*4790*/  I2FP.F32.S32 R138, R138 ;  /* 0x0000008a008a7245 */ /* 0x000fe20000201400 */
[----:B----4-:R-:W-:Y:S01]  /*47a0*/  FFMA.FTZ R62, R0, R62, R71 ;  /* 0x0000003e003e7223 */ /* 0x010fe20000010047 */
[----:B------:R-:W-:Y:S02]  /*47b0*/  FSEL R106, R106, -INF , !P2 ;  /* 0xff8000006a6a7808 */ /* 0x000fe40005000000 */
[----:B------:R-:W-:Y:S01]  /*47c0*/  FSEL R12, R12, -INF , !P0 ;  /* 0xff8000000c0c7808 */ /* 0x000fe20004000000 */
[-C--:B------:R-:W-:Y:S01]  /*47d0*/  FFMA.FTZ R55, R0, R138.reuse, R55 ;  /* 0x0000008a00377223 */ /* 0x080fe20000010037 */
[----:B------:R2:W-:Y:S01]  /*47e0*/  MUFU.TANH R59, R41 ;  /* 0x00000029003b7308 */ /* 0x0005e20000002400 */
[----:B---3--:R-:W-:Y:S01]  /*47f0*/  IADD3 R44, PT, PT, R2, 0x31, RZ ;  /* 0x00000031022c7810 */ /* 0x008fe20007ffe0ff */
[----:B-1----:R-:W-:Y:S01]  /*4800*/  FFMA.FTZ R138, R0, R138, R11 ;  /* 0x0000008a008a7223 */ /* 0x002fe2000001000b */
[----:B------:R-:W-:-:S02]  /*4810*/  FSEL R53, R53, -INF , !P6 ;  /* 0xff80000035357808 */ /* 0x000fc40007000000 */
[-C--:B------:R-:W-:Y:S02]  /*4820*/  ISETP.GE.AND P2, PT, R44, R135.reuse, PT ;  /* 0x000000872c00720c */ /* 0x080fe40003f46270 */
[C---:B------:R-:W-:Y:S01]  /*4830*/  ISETP.GE.AND P0, PT, R66.reuse, R135, PT ;  /* 0x000000874200720c */ /* 0x040fe20003f06270 */
[----:B------:R1:W-:Y:S01]  /*4840*/  MUFU.TANH R11, R38 ;  /* 0x00000026000b7308 */ /* 0x0003e20000002400 */
[-C--:B------:R-:W-:Y:S02]  /*4850*/  ISETP.GE.AND P6, PT, R66, R133.reuse, PT ;  /* 0x000000854200720c */ /* 0x080fe40003fc6270 */
[----:B------:R-:W-:Y:S02]  /*4860*/  I2FP.F32.S32 R66, R66 ;  /* 0x0000004200427245 */ /* 0x000fe40000201400 */
[----:B------:R-:W-:Y:S02]  /*4870*/  FSEL R138, R138, -INF , !P5 ;  /* 0xff8000008a8a7808 */ /* 0x000fe40006800000 */
[----:B------:R-:W-:Y:S01]  /*4880*/  FSEL R105, R55, -INF , !P3 ;  /* 0xff80000037697808 */ /* 0x000fe20005800000 */
[-C--:B-----5:R-:W-:Y:S01]  /*4890*/  FFMA.FTZ R51, R0, R66.reuse, R69 ;  /* 0x0000004200337223 */ /* 0x0a0fe20000010045 */
[----:B--2---:R-:W-:Y:S01]  /*48a0*/  FSEL R41, R46, -INF , !P4 ;  /* 0xff8000002e297808 */ /* 0x004fe20006000000 */
[----:B------:R-:W-:Y:S01]  /*48b0*/  FFMA.FTZ R66, R0, R66, R47 ;  /* 0x0000004200427223 */ /* 0x000fe2000001002f */
[----:B------:R-:W-:Y:S01]  /*48c0*/  ISETP.GE.AND P4, PT, R44, R133, PT ;  /* 0x000000852c00720c */ /* 0x000fe20003f86270 */
[----:B------:R2:W-:Y:S01]  /*48d0*/  MUFU.TANH R57, R42 ;  /* 0x0000002a00397308 */ /* 0x0005e20000002400 */
[----:B------:R-:W-:-:S02]  /*48e0*/  I2FP.F32.S32 R44, R44 ;  /* 0x0000002c002c7245 */ /* 0x000fc40000201400 */
[----:B------:R-:W-:Y:S01]  /*48f0*/  FSEL R66, R66, -INF , !P6 ;  /* 0xff80000042427808 */ /* 0x000fe20007000000 */
[----:B-1----:R-:W-:Y:S02]  /*4900*/  VIADD R38, R2, 0x40 ;  /* 0x0000004002267836 */ /* 0x002fe40000000000 */
[----:B------:R-:W-:Y:S01]  /*4910*/  FFMA.FTZ R65, R0, R44, R9 ;  /* 0x0000002c00417223 */ /* 0x000fe20000010009 */
[C---:B------:R-:W-:Y:S01]  /*4920*/  ISETP.GE.AND P6, PT, R118.reuse, R135, PT ;  /* 0x000000877600720c */ /* 0x040fe20003fc6270 */
[----:B------:R-:W-:Y:S01]  /*4930*/  MUFU.TANH R79, R48 ;  /* 0x00000030004f7308 */ /* 0x000fe20000002400 */
[----:B------:R-:W-:Y:S02]  /*4940*/  ISETP.GE.AND P3, PT, R118, R133, PT ;  /* 0x000000857600720c */ /* 0x000fe40003f66270 */
[----:B------:R-:W-:Y:S02]  /*4950*/  FSEL R65, R65, -INF , !P2 ;  /* 0xff80000041417808 */ /* 0x000fe40005000000 */
[----:B------:R-:W-:-:S02]  /*4960*/  ISETP.GE.AND P5, PT, R38, R135, PT ;  /* 0x000000872600720c */ /* 0x000fc40003fa6270 */
[----:B------:R-:W-:Y:S01]  /*4970*/  ISETP.GE.AND P2, PT, R38, R133, PT ;  /* 0x000000852600720c */ /* 0x000fe20003f46270 */
[----:B------:R-:W1:Y:S01]  /*4980*/  MUFU.TANH R43, R43 ;  /* 0x0000002b002b7308 */ /* 0x000e620000002400 */
[----:B--2---:R-:W-:Y:S01]  /*4990*/  VIADD R42, R2, 0x38 ;  /* 0x00000038022a7836 */ /* 0x004fe20000000000 */
[----:B------:R-:W-:Y:S02]  /*49a0*/  I2FP.F32.S32 R38, R38 ;  /* 0x0000002600267245 */ /* 0x000fe40000201400 */
[----:B------:R-:W-:Y:S02]  /*49b0*/  I2FP.F32.S32 R118, R118 ;  /* 0x0000007600767245 */ /* 0x000fe40000201400 */
[----:B------:R-:W-:Y:S01]  /*49c0*/  FSEL R62, R62, -INF , !P1 ;  /* 0xff8000003e3e7808 */ /* 0x000fe20004800000 */
[CC--:B------:R-:W-:Y:S01]  /*49d0*/  FFMA.FTZ R87, R0.reuse, R38.reuse, R87 ;  /* 0x0000002600577223 */ /* 0x0c0fe20000010057 */
[----:B------:R-:W2:Y:S01]  /*49e0*/  MUFU.TANH R61, R52 ;  /* 0x00000034003d7308 */ /* 0x000ea20000002400 */
[----:B------:R-:W-:Y:S01]  /*49f0*/  FFMA.FTZ R95, R0, R38, R95 ;  /* 0x00000026005f7223 */ /* 0x000fe2000001005f */
[----:B------:R-:W-:Y:S01]  /*4a00*/  VIADD R38, R2, 0x48 ;  /* 0x0000004802267836 */ /* 0x000fe20000000000 */
[----:B------:R-:W-:-:S02]  /*4a10*/  ISETP.GE.AND P1, PT, R42, R135, PT ;  /* 0x000000872a00720c */ /* 0x000fc40003f26270 */
[----:B------:R-:W-:Y:S02]  /*4a20*/  FSEL R127, R87, -INF , !P5 ;  /* 0xff800000577f7808 */ /* 0x000fe40006800000 */
[----:B------:R-:W-:Y:S01]  /*4a30*/  FSEL R51, R51, -INF , !P0 ;  /* 0xff80000033337808 */ /* 0x000fe20004000000 */
[----:B------:R3:W-:Y:S01]  /*4a40*/  MUFU.TANH R47, R40 ;  /* 0x00000028002f7308 */ /* 0x0007e20000002400 */
[----:B-1----:R-:W-:Y:S01]  /*4a50*/  FFMA.FTZ R43, R0, R44, R43 ;  /* 0x0000002c002b7223 */ /* 0x002fe2000001002b */
[----:B------:R-:W-:Y:S02]  /*4a60*/  ISETP.GE.AND P0, PT, R42, R133, PT ;  /* 0x000000852a00720c */ /* 0x000fe40003f06270 */
[----:B------:R-:W-:Y:S02]  /*4a70*/  FSEL R136, R95, -INF , !P2 ;  /* 0xff8000005f887808 */ /* 0x000fe40005000000 */
[----:B------:R-:W-:Y:S02]  /*4a80*/  FSEL R108, R43, -INF , !P4 ;  /* 0xff8000002b6c7808 */ /* 0x000fe40006000000 */
[----:B------:R1:W-:Y:S08]  /*4a90*/  MUFU.TANH R9, R36 ;  /* 0x0000002400097308 */ /* 0x0003f00000002400 */
[----:B------:R-:W4:Y:S01]  /*4aa0*/  MUFU.TANH R35, R35 ;  /* 0x0000002300237308 */ /* 0x000f220000002400 */
[----:B---3--:R-:W-:-:S05]  /*4ab0*/  I2FP.F32.S32 R40, R42 ;  /* 0x0000002a00287245 */ /* 0x008fca0000201400 */
[CC--:B------:R-:W-:Y:S01]  /*4ac0*/  FFMA.FTZ R37, R0.reuse, R40.reuse, R37 ;  /* 0x0000002800257223 */ /* 0x0c0fe20000010025 */
[----:B------:R-:W-:Y:S01]  /*4ad0*/  FFMA.FTZ R39, R0, R40, R39 ;  /* 0x0000002800277223 */ /* 0x000fe20000010027 */
[----:B------:R-:W-:Y:S02]  /*4ae0*/  VIADD R40, R2, 0x41 ;  /* 0x0000004102287836 */ /* 0x000fe40000000000 */
[CC--:B-1----:R-:W-:Y:S01]  /*4af0*/  FFMA.FTZ R36, R0.reuse, R118.reuse, R29 ;  /* 0x0000007600247223 */ /* 0x0c2fe2000001001d */
[----:B------:R-:W-:Y:S01]  /*4b00*/  FFMA.FTZ R118, R0, R118, R63 ;  /* 0x0000007600767223 */ /* 0x000fe2000001003f */
[----:B------:R1:W3:Y:S01]  /*4b10*/  MUFU.TANH R29, R34 ;  /* 0x00000022001d7308 */ /* 0x0002e20000002400 */
[----:B------:R-:W-:Y:S02]  /*4b20*/  FSEL R67, R37, -INF , !P1 ;  /* 0xff80000025437808 */ /* 0x000fe40004800000 */
[----:B------:R-:W-:Y:S02]  /*4b30*/  I2FP.F32.S32 R37, R40 ;  /* 0x0000002800257245 */ /* 0x000fe40000201400 */
[----:B------:R-:W-:Y:S01]  /*4b40*/  FSEL R63, R36, -INF , !P6 ;  /* 0xff800000243f7808 */ /* 0x000fe20007000000 */
[----:B------:R-:W-:Y:S01]  /*4b50*/  VIADD R36, R2, 0x49 ;  /* 0x0000004902247836 */ /* 0x000fe20000000000 */
[----:B------:R-:W-:Y:S01]  /*4b60*/  FSEL R118, R118, -INF , !P3 ;  /* 0xff80000076767808 */ /* 0x000fe20005800000 */
[CC--:B--2---:R-:W-:Y:S01]  /*4b70*/  FFMA.FTZ R61, R0.reuse, R37.reuse, R61 ;  /* 0x00000025003d7223 */ /* 0x0c4fe2000001003d */
[----:B------:R-:W-:Y:S01]  /*4b80*/  FFMA.FTZ R73, R0, R37, R73 ;  /* 0x0000002500497223 */ /* 0x000fe20000010049 */
[-C--:B------:R-:W-:Y:S01]  /*4b90*/  ISETP.GE.AND P4, PT, R40, R135.reuse, PT ;  /* 0x000000872800720c */ /* 0x080fe20003f86270 */
[----:B------:R2:W-:Y:S01]  /*4ba0*/  MUFU.TANH R37, R32 ;  /* 0x0000002000257308 */ /* 0x0005e20000002400 */
[----:B------:R-:W-:-:S02]  /*4bb0*/  ISETP.GE.AND P3, PT, R36, R135, PT ;  /* 0x000000872400720c */ /* 0x000fc40003f66270 */
[-C--:B------:R-:W-:Y:S02]  /*4bc0*/  ISETP.GE.AND P5, PT, R36, R133.reuse, PT ;  /* 0x000000852400720c */ /* 0x080fe40003fa6270 */
[----:B------:R-:W-:Y:S02]  /*4bd0*/  I2FP.F32.S32 R36, R36 ;  /* 0x0000002400247245 */ /* 0x000fe40000201400 */
[----:B-1----:R-:W-:Y:S01]  /*4be0*/  I2FP.F32.S32 R34, R38 ;  /* 0x0000002600227245 */ /* 0x002fe20000201400 */
[----:B------:R-:W-:Y:S01]  /*4bf0*/  MUFU.TANH R43, R28 ;  /* 0x0000001c002b7308 */ /* 0x000fe20000002400 */
[-C--:B------:R-:W-:Y:S01]  /*4c00*/  ISETP.GE.AND P6, PT, R38, R133.reuse, PT ;  /* 0x000000852600720c */ /* 0x080fe20003fc6270 */
        /* <DEDUP_REMOVED lines=9> */
[----:B--2---:R-:W-:-:S02]  /*4ca0*/  I2FP.F32.S32 R32, R34 ;  /* 0x0000002200207245 */ /* 0x004fc40000201400 */
[C---:B------:R-:W-:Y:S02]  /*4cb0*/  ISETP.GE.AND P2, PT, R34.reuse, R135, PT ;  /* 0x000000872200720c */ /* 0x040fe40003f46270 */
[----:B------:R-:W-:Y:S01]  /*4cc0*/  ISETP.GE.AND P4, PT, R34, R133, PT ;  /* 0x000000852200720c */ /* 0x000fe20003f86270 */
[CC--:B------:R-:W-:Y:S01]  /*4cd0*/  FFMA.FTZ R81, R0.reuse, R32.reuse, R81 ;  /* 0x0000002000517223 */ /* 0x0c0fe20000010051 */
[----:B------:R-:W-:Y:S01]  /*4ce0*/  FFMA.FTZ R59, R0, R32, R59 ;  /* 0x00000020003b7223 */ /* 0x000fe2000001003b */
[----:B------:R-:W-:Y:S01]  /*4cf0*/  VIADD R32, R2, 0x58 ;  /* 0x0000005802207836 */ /* 0x000fe20000000000 */
[----:B------:R-:W-:Y:S01]  /*4d00*/  ISETP.GE.AND P0, PT, R38, R135, PT ;  /* 0x000000872600720c */ /* 0x000fe20003f06270 */
[----:B------:R-:W-:Y:S01]  /*4d10*/  VIADD R34, R2, 0x51 ;  /* 0x0000005102227836 */ /* 0x000fe20000000000 */
[----:B------:R-:W-:Y:S01]  /*4d20*/  FSEL R126, R79, -INF , !P6 ;  /* 0xff8000004f7e7808 */ /* 0x000fe20007000000 */
[----:B------:R-:W2:Y:S01]  /*4d30*/  MUFU.TANH R31, R31 ;  /* 0x0000001f001f7308 */ /* 0x000ea20000002400 */
[----:B------:R-:W-:-:S02]  /*4d40*/  FSEL R119, R75, -INF , !P3 ;  /* 0xff8000004b777808 */ /* 0x000fc40005800000 */
[C---:B------:R-:W-:Y:S02]  /*4d50*/  ISETP.GE.AND P6, PT, R32.reuse, R135, PT ;  /* 0x000000872000720c */ /* 0x040fe40003fc6270 */
[----:B------:R-:W-:Y:S02]  /*4d60*/  ISETP.GE.AND P3, PT, R32, R133, PT ;  /* 0x000000852000720c */ /* 0x000fe40003f66270 */
[----:B-1----:R-:W-:Y:S01]  /*4d70*/  I2FP.F32.S32 R30, R32 ;  /* 0x00000020001e7245 */ /* 0x002fe20000201400 */
[----:B------:R1:W-:Y:S01]  /*4d80*/  MUFU.TANH R55, R24 ;  /* 0x0000001800377308 */ /* 0x0003e20000002400 */
[----:B------:R-:W-:Y:S02]  /*4d90*/  IADD3 R32, PT, PT, R2, 0x59, RZ ;  /* 0x0000005902207810 */ /* 0x000fe40007ffe0ff */
[----:B------:R-:W-:Y:S01]  /*4da0*/  FSEL R128, R73, -INF , !P1 ;  /* 0xff80000049807808 */ /* 0x000fe20004800000 */
[CC--:B------:R-:W-:Y:S01]  /*4db0*/  FFMA.FTZ R11, R0.reuse, R30.reuse, R11 ;  /* 0x0000001e000b7223 */ /* 0x0c0fe2000001000b */
[----:B------:R-:W-:Y:S01]  /*4dc0*/  FSEL R111, R111, -INF , !P0 ;  /* 0xff8000006f6f7808 */ /* 0x000fe20004000000 */
[----:B----4-:R-:W-:Y:S01]  /*4dd0*/  FFMA.FTZ R35, R0, R30, R35 ;  /* 0x0000001e00237223 */ /* 0x010fe20000010023 */
[C---:B------:R-:W-:Y:S01]  /*4de0*/  ISETP.GE.AND P1, PT, R34.reuse, R135, PT ;  /* 0x000000872200720c */ /* 0x040fe20003f26270 */
[----:B------:R-:W4:Y:S01]  /*4df0*/  MUFU.TANH R33, R33 ;  /* 0x0000002100217308 */ /* 0x000f220000002400 */
[----:B------:R-:W-:Y:S01]  /*4e00*/  ISETP.GE.AND P0, PT, R34, R133, PT ;  /* 0x000000852200720c */ /* 0x000fe20003f06270 */
[----:B------:R-:W-:Y:S01]  /*4e10*/  VIADD R30, R2, 0x60 ;  /* 0x00000060021e7836 */ /* 0x000fe20000000000 */
[----:B------:R-:W-:-:S02]  /*4e20*/  I2FP.F32.S32 R34, R34 ;  /* 0x0000002200227245 */ /* 0x000fc40000201400 */
[----:B------:R-:W-:Y:S02]  /*4e30*/  I2FP.F32.S32 R28, R32 ;  /* 0x00000020001c7245 */ /* 0x000fe40000201400 */
[----:B------:R-:W-:Y:S01]  /*4e40*/  FSEL R130, R77, -INF , !P5 ;  /* 0xff8000004d827808 */ /* 0x000fe20006800000 */
[CC--:B------:R-:W-:Y:S01]  /*4e50*/  FFMA.FTZ R57, R0.reuse, R34.reuse, R57 ;  /* 0x0000002200397223 */ /* 0x0c0fe20000010039 */
[C---:B------:R-:W-:Y:S01]  /*4e60*/  FFMA.FTZ R47, R0.reuse, R34, R47 ;  /* 0x00000022002f7223 */ /* 0x040fe2000001002f */
[CC--:B------:R-:W-:Y:S01]  /*4e70*/  FFMA.FTZ R109, R0.reuse, R28.reuse, R9 ;  /* 0x0000001c006d7223 */ /* 0x0c0fe20000010009 */
[----:B---3--:R-:W-:Y:S01]  /*4e80*/  FFMA.FTZ R29, R0, R28, R29 ;  /* 0x0000001c001d7223 */ /* 0x008fe2000001001d */
[----:B------:R-:W-:Y:S01]  /*4e90*/  ISETP.GE.AND P5, PT, R32, R135, PT ;  /* 0x000000872000720c */ /* 0x000fe20003fa6270 */
[C---:B------:R-:W-:Y:S01]  /*4ea0*/  VIADD R28, R2.reuse, 0x61 ;  /* 0x00000061021c7836 */ /* 0x040fe20000000000 */
[----:B------:R-:W-:Y:S01]  /*4eb0*/  FSEL R116, R59, -INF , !P4 ;  /* 0xff8000003b747808 */ /* 0x000fe20006000000 */
[----:B-1----:R-:W-:Y:S01]  /*4ec0*/  VIADD R24, R2, 0x68 ;  /* 0x0000006802187836 */ /* 0x002fe20000000000 */
[----:B------:R-:W-:Y:S01]  /*4ed0*/  FSEL R115, R57, -INF , !P1 ;  /* 0xff80000039737808 */ /* 0x000fe20004800000 */
[----:B------:R-:W-:Y:S01]  /*4ee0*/  MUFU.TANH R27, R27 ;  /* 0x0000001b001b7308 */ /* 0x000fe20000002400 */
[----:B------:R-:W-:-:S02]  /*4ef0*/  FSEL R114, R47, -INF , !P0 ;  /* 0xff8000002f727808 */ /* 0x000fc40004000000 */
[----:B------:R-:W-:Y:S02]  /*4f00*/  FSEL R113, R11, -INF , !P6 ;  /* 0xff8000000b717808 */ /* 0x000fe40007000000 */
[----:B------:R-:W-:Y:S02]  /*4f10*/  FSEL R112, R35, -INF , !P3 ;  /* 0xff80000023707808 */ /* 0x000fe40005800000 */
[----:B------:R-:W-:Y:S01]  /*4f20*/  FSEL R109, R109, -INF , !P5 ;  /* 0xff8000006d6d7808 */ /* 0x000fe20006800000 */
[----:B------:R-:W1:Y:S01]  /*4f30*/  MUFU.TANH R35, R98 ;  /* 0x0000006200237308 */ /* 0x000e620000002400 */
[C---:B------:R-:W-:Y:S02]  /*4f40*/  ISETP.GE.AND P4, PT, R30.reuse, R135, PT ;  /* 0x000000871e00720c */ /* 0x040fe40003f86270 */
[----:B------:R-:W-:Y:S02]  /*4f50*/  ISETP.GE.AND P1, PT, R30, R133, PT ;  /* 0x000000851e00720c */ /* 0x000fe40003f26270 */
[----:B------:R-:W-:-:S02]  /*4f60*/  ISETP.GE.AND P0, PT, R28, R135, PT ;  /* 0x000000871c00720c */ /* 0x000fc40003f06270 */
[----:B------:R-:W-:Y:S01]  /*4f70*/  ISETP.GE.AND P6, PT, R28, R133, PT ;  /* 0x000000851c00720c */ /* 0x000fe20003fc6270 */
[----:B------:R3:W-:Y:S01]  /*4f80*/  MUFU.TANH R9, R22 ;  /* 0x0000001600097308 */ /* 0x0007e20000002400 */
[C---:B------:R-:W-:Y:S02]  /*4f90*/  ISETP.GE.AND P3, PT, R24.reuse, R135, PT ;  /* 0x000000871800720c */ /* 0x040fe40003f66270 */
[-C--:B------:R-:W-:Y:S02]  /*4fa0*/  ISETP.GE.AND P5, PT, R24, R133.reuse, PT ;  /* 0x000000851800720c */ /* 0x080fe40003fa6270 */
[----:B------:R-:W-:Y:S02]  /*4fb0*/  I2FP.F32.S32 R30, R30 ;  /* 0x0000001e001e7245 */ /* 0x000fe40000201400 */
[----:B------:R-:W-:Y:S01]  /*4fc0*/  I2FP.F32.S32 R28, R28 ;  /* 0x0000001c001c7245 */ /* 0x000fe20000201400 */
[----:B------:R-:W5:Y:S01]  /*4fd0*/  MUFU.TANH R11, R96 ;  /* 0x00000060000b7308 */ /* 0x000f620000002400 */
[----:B------:R-:W-:Y:S01]  /*4fe0*/  I2FP.F32.S32 R24, R24 ;  /* 0x0000001800187245 */ /* 0x000fe20000201400 */
[C---:B--2---:R-:W-:Y:S01]  /*4ff0*/  FFMA.FTZ R31, R0.reuse, R30, R31 ;  /* 0x0000001e001f7223 */ /* 0x044fe2000001001f */
[----:B------:R-:W-:Y:S01]  /*5000*/  FSEL R117, R81, -INF , !P2 ;  /* 0xff80000051757808 */ /* 0x000fe20005000000 */
[C---:B------:R-:W-:Y:S01]  /*5010*/  FFMA.FTZ R37, R0.reuse, R28, R37 ;  /* 0x0000001c00257223 */ /* 0x040fe20000010025 */
[C---:B----4-:R-:W-:Y:S01]  /*5020*/  FFMA.FTZ R33, R0.reuse, R30, R33 ;  /* 0x0000001e00217223 */ /* 0x050fe20000010021 */
[CC--:B------:R-:W-:Y:S01]  /*5030*/  FFMA.FTZ R43, R0.reuse, R24.reuse, R43 ;  /* 0x00000018002b7223 */ /* 0x0c0fe2000001002b */
[----:B------:R-:W-:Y:S01]  /*5040*/  FFMA.FTZ R55, R0, R24, R55 ;  /* 0x0000001800377223 */ /* 0x000fe20000010037 */
[----:B------:R-:W-:Y:S01]  /*5050*/  VIADD R24, R2, 0x70 ;  /* 0x0000007002187836 */ /* 0x000fe20000000000 */
[----:B------:R-:W-:Y:S01]  /*5060*/  ISETP.GE.AND P2, PT, R32, R133, PT ;  /* 0x000000852000720c */ /* 0x000fe20003f46270 */
[----:B---3--:R-:W-:Y:S01]  /*5070*/  VIADD R22, R2, 0x69 ;  /* 0x0000006902167836 */ /* 0x008fe20000000000 */
[----:B------:R-:W-:Y:S01]  /*5080*/  FSEL R60, R31, -INF , !P1 ;  /* 0xff8000001f3c7808 */ /* 0x000fe20004800000 */
[----:B------:R-:W-:Y:S01]  /*5090*/  FFMA.FTZ R39, R0, R28, R39 ;  /* 0x0000001c00277223 */ /* 0x000fe20000010027 */
[----:B------:R-:W-:Y:S01]  /*50a0*/  FSEL R59, R37, -INF , !P0 ;  /* 0xff800000253b7808 */ /* 0x000fe20004000000 */
[----:B------:R-:W2:Y:S01]  /*50b0*/  MUFU.TANH R97, R97 ;  /* 0x0000006100617308 */ /* 0x000ea20000002400 */
[----:B------:R-:W-:-:S02]  /*50c0*/  ISETP.GE.AND P1, PT, R24, R135, PT ;  /* 0x000000871800720c */ /* 0x000fc40003f26270 */
[----:B------:R-:W-:Y:S02]  /*50d0*/  ISETP.GE.AND P0, PT, R24, R133, PT ;  /* 0x000000851800720c */ /* 0x000fe40003f06270 */
[----:B------:R-:W-:Y:S02]  /*50e0*/  I2FP.F32.S32 R24, R24 ;  /* 0x0000001800187245 */ /* 0x000fe40000201400 */
[----:B------:R-:W-:Y:S01]  /*50f0*/  FSEL R110, R29, -INF , !P2 ;  /* 0xff8000001d6e7808 */ /* 0x000fe20005000000 */
[----:B------:R-:W3:Y:S01]  /*5100*/  MUFU.TANH R99, R99 ;  /* 0x0000006300637308 */ /* 0x000ee20000002400 */
[----:B------:R-:W-:Y:S01]  /*5110*/  FSEL R61, R33, -INF , !P4 ;  /* 0xff800000213d7808 */ /* 0x000fe20006000000 */
[-C--:B-1----:R-:W-:Y:S01]  /*5120*/  FFMA.FTZ R32, R0, R24.reuse, R35 ;  /* 0x0000001800207223 */ /* 0x082fe20000010023 */
[----:B------:R-:W-:Y:S01]  /*5130*/  ISETP.GE.AND P2, PT, R22, R135, PT ;  /* 0x000000871600720c */ /* 0x000fe20003f46270 */
[----:B-----5:R-:W-:Y:S01]  /*5140*/  FFMA.FTZ R11, R0, R24, R11 ;  /* 0x00000018000b7223 */ /* 0x020fe2000001000b */
[----:B------:R-:W-:Y:S01]  /*5150*/  ISETP.GE.AND P4, PT, R22, R133, PT ;  /* 0x000000851600720c */ /* 0x000fe20003f86270 */
[----:B------:R-:W-:Y:S01]  /*5160*/  VIADD R24, R2, 0x71 ;  /* 0x0000007102187836 */ /* 0x000fe20000000000 */
[----:B------:R-:W-:Y:S01]  /*5170*/  I2FP.F32.S32 R22, R22 ;  /* 0x0000001600167245 */ /* 0x000fe20000201400 */
[----:B------:R-:W1:Y:S01]  /*5180*/  MUFU.TANH R89, R89 ;  /* 0x0000005900597308 */ /* 0x000e620000002400 */
        /* <DEDUP_REMOVED lines=8> */
[----:B------:R-:W-:Y:S01]  /*5210*/  I2FP.F32.S32 R22, R2 ;  /* 0x0000000200167245 */ /* 0x000fe20000201400 */
[----:B------:R-:W-:Y:S01]  /*5220*/  VIADD R2, R2, 0x79 ;  /* 0x0000007902027836 */ /* 0x000fe20000000000 */
[----:B------:R-:W-:-:S02]  /*5230*/  FSEL R32, R32, -INF , !P0 ;  /* 0xff80000020207808 */ /* 0x000fc40004000000 */
[----:B------:R-:W-:Y:S01]  /*5240*/  ISETP.GT.AND P0, PT, R122, R159, PT ;  /* 0x0000009f7a00720c */ /* 0x000fe20003f04270 */
        /* <DEDUP_REMOVED lines=8> */
[----:B------:R-:W-:Y:S02]  /*52d0*/  I2FP.F32.S32 R24, R24 ;  /* 0x0000001800187245 */ /* 0x000fe40000201400 */
[C---:B------:R-:W-:Y:S02]  /*52e0*/  ISETP.GE.AND P4, PT, R2.reuse, R135, PT ;  /* 0x000000870200720c */ /* 0x040fe40003f86270 */
[----:B------:R-:W-:Y:S01]  /*52f0*/  ISETP.GE.AND P1, PT, R2, R133, PT ;  /* 0x000000850200720c */ /* 0x000fe20003f26270 */
[C---:B--2---:R-:W-:Y:S01]  /*5300*/  FFMA.FTZ R46, R0.reuse, R24, R97 ;  /* 0x00000018002e7223 */ /* 0x044fe20000010061 */
[----:B------:R-:W-:Y:S01]  /*5310*/  I2FP.F32.S32 R2, R2 ;  /* 0x0000000200027245 */ /* 0x000fe20000201400 */
[----:B---3--:R-:W-:Y:S01]  /*5320*/  FFMA.FTZ R30, R0, R24, R99 ;  /* 0x00000018001e7223 */ /* 0x008fe20000010063 */
[----:B------:R-:W-:-:S02]  /*5330*/  FSEL R9, R3, -INF , !P6 ;  /* 0xff80000003097808 */ /* 0x000fc40007000000 */
[----:B------:R-:W-:Y:S01]  /*5340*/  FSEL R46, R46, -INF , !P5 ;  /* 0xff8000002e2e7808 */ /* 0x000fe20006800000 */
[CC--:B-1----:R-:W-:Y:S01]  /*5350*/  FFMA.FTZ R43, R0.reuse, R2.reuse, R89 ;  /* 0x00000002002b7223 */ /* 0x0c2fe20000010059 */
        /* <DEDUP_REMOVED lines=17> */
.L_x_6555:
        /* <DEDUP_REMOVED lines=59> */
.L_x_6556:
[----:B------:R-:W1:Y:S01]  /*5820*/  LDCU UR4, c[0x0][0x440] ;  /* 0x00008800ff0477ac */ /* 0x000e620008000800 */
[----:B------:R-:W-:Y:S01]  /*5830*/  IADD3 R28, P1, PT, R125, R160, RZ ;  /* 0x000000a07d1c7210 */ /* 0x000fe20007f3e0ff */
[----:B------:R-:W-:Y:S04]  /*5840*/  BSSY.RECONVERGENT B0, `(.L_x_6557) ;  /* 0x0000040000007945 */ /* 0x000fe80003800200 */
[----:B------:R-:W-:Y:S01]  /*5850*/  IMAD.X R29, R124, 0x1, R161, P1 ;  /* 0x000000017c1d7824 */ /* 0x000fe200008e06a1 */
[C---:B-1----:R-:W-:Y:S02]  /*5860*/  ISETP.GE.AND P0, PT, R164.reuse, UR4, PT ;  /* 0x00000004a4007c0c */ /* 0x042fe4000bf06270 */
[----:B------:R-:W-:-:S11]  /*5870*/  ISETP.GE.AND P2, PT, R164, UR4, PT ;  /* 0x00000004a4007c0c */ /* 0x000fd6000bf46270 */
[-C--:B------:R-:W-:Y:S01]  /*5880*/  @!P0 MOV R34, R28.reuse ;  /* 0x0000001c00228202 */ /* 0x080fe20000000f00 */
[--C-:B------:R-:W-:Y:S01]  /*5890*/  @!P0 IMAD.MOV.U32 R35, RZ, RZ, R29.reuse ;  /* 0x000000ffff238224 */ /* 0x100fe200078e001d */
[----:B------:R-:W-:Y:S01]  /*58a0*/  @!PT LDS RZ, [RZ] ;  /* 0x00000000fffff984 */ /* 0x000fe20000000800 */
[----:B------:R-:W-:Y:S01]  /*58b0*/  @!PT LDS RZ, [RZ] ;  /* 0x00000000fffff984 */ /* 0x000fe20000000800 */
[----:B------:R-:W-:Y:S01]  /*58c0*/  @!PT LDS RZ, [RZ] ;  /* 0x00000000fffff984 */ /* 0x000fe20000000800 */
[----:B------:R1:W-:Y:S01]  /*58d0*/  @!P2 LDGSTS.E.BYPASS.LTC128B.128 [R165+0x2000], desc[UR16][R160.64] ;  /* 0x02000000a0a5afae */ /* 0x0003e2000b981a10 */
[C---:B------:R-:W-:Y:S01]  /*58e0*/  @!P0 IMAD R2, R101.reuse, 0xa0, RZ ;  /* 0x000000a065028824 */ /* 0x040fe200078e02ff */
[CC--:B------:R-:W-:Y:S01]  /*58f0*/  @!P0 LEA R38, P3, R100.reuse, R28.reuse, 0x5 ;  /* 0x0000001c64268211 */ /* 0x0c0fe200078628ff */
[----:B------:R-:W-:Y:S01]  /*5900*/  @!P0 IMAD.MOV.U32 R36, RZ, RZ, R28 ;  /* 0x000000ffff248224 */ /* 0x000fe200078e001c */
[----:B------:R1:W-:Y:S01]  /*5910*/  @P2 STS.128 [R165+0x2000], RZ ;  /* 0x002000ffa5002388 */ /* 0x0003e20000000c00 */
[----:B------:R-:W-:Y:S01]  /*5920*/  @!P0 IMAD.MOV.U32 R37, RZ, RZ, R29 ;  /* 0x000000ffff258224 */ /* 0x000fe200078e001d */
[CC--:B------:R-:W-:Y:S01]  /*5930*/  @!P0 LEA R68, P2, R100.reuse, R28.reuse, 0x6 ;  /* 0x0000001c64448211 */ /* 0x0c0fe200078430ff */
[C---:B------:R-:W-:Y:S01]  /*5940*/  @!P0 IMAD.WIDE.U32 R34, R100.reuse, 0xa0, R34 ;  /* 0x000000a064228825 */ /* 0x040fe200078e0022 */
[CCC-:B------:R-:W-:Y:S01]  /*5950*/  @!P0 LEA.HI.X R39, R100.reuse, R29.reuse, R101.reuse, 0x5, P3 ;  /* 0x0000001d64278211 */ /* 0x1c0fe200018f2c65 */
[----:B------:R1:W-:Y:S01]  /*5960*/  @P0 STS.128 [R165+0x2800], RZ ;  /* 0x002800ffa5000388 */ /* 0x0003e20000000c00 */
[----:B------:R-:W-:Y:S01]  /*5970*/  @!P0 LEA.HI.X R69, R100, R29, R101, 0x6, P2 ;  /* 0x0000001d64458211 */ /* 0x000fe200010f3465 */
[----:B------:R-:W-:Y:S01]  /*5980*/  @!P0 IMAD R3, R101, 0x60, RZ ;  /* 0x0000006065038824 */ /* 0x000fe200078e02ff */
[----:B------:R-:W-:Y:S01]  /*5990*/  @!P0 IADD3 R35, PT, PT, R2, R35, RZ ;  /* 0x0000002302238210 */ /* 0x000fe20007ffe0ff */
[C---:B------:R-:W-:Y:S01]  /*59a0*/  @!P0 IMAD.WIDE.U32 R36, R100.reuse, 0x60, R36 ;  /* 0x0000006064248825 */ /* 0x040fe200078e0024 */
[C---:B------:R-:W-:Y:S01]  /*59b0*/  @!P0 LEA R2, P1, R100.reuse, R28, 0x7 ;  /* 0x0000001c64028211 */ /* 0x040fe200078238ff */
[----:B------:R-:W-:Y:S01]  /*59c0*/  @!PT LDS RZ, [RZ] ;  /* 0x00000000fffff984 */ /* 0x000fe20000000800 */
[----:B------:R-:W-:Y:S01]  /*59d0*/  @!PT LDS RZ, [RZ] ;  /* 0x00000000fffff984 */ /* 0x000fe20000000800 */
[----:B------:R-:W-:Y:S01]  /*59e0*/  @!PT LDS RZ, [RZ] ;  /* 0x00000000fffff984 */ /* 0x000fe20000000800 */
[----:B------:R1:W-:Y:S02]  /*59f0*/  @!P0 LDGSTS.E.BYPASS.LTC128B.128 [R165+0x2800], desc[UR16][R28.64] ;  /* 0x028000001ca58fae */ /* 0x0003e4000b981a10 */
[----:B------:R-:W-:Y:S01]  /*5a00*/  @!P0 IMAD.IADD R37, R3, 0x1, R37 ;  /* 0x0000000103258824 */ /* 0x000fe200078e0225 */
[----:B------:R-:W-:Y:S01]  /*5a10*/  @!P0 LEA.HI.X R3, R100, R29, R101, 0x7, P1 ;  /* 0x0000001d64038211 */ /* 0x000fe200008f3c65 */
        /* <DEDUP_REMOVED lines=34> */
.L_x_6558:
[----:B------:R-:W-:Y:S05]  /*5c40*/  BSYNC.RECONVERGENT B0 ;  /* 0x0000000000007941 */ /* 0x000fea0003800200 */
.L_x_6557:
[----:B------:R-:W0:Y:S02]  /*5c50*/  LDGDEPBAR ;  /* 0x00000000000079af */ /* 0x000e240000000000 */
.L_x_6554:
        /* <DEDUP_REMOVED lines=34> */
[----:B------:R-:W2:Y:S03]  /*5e80*/  SHFL.BFLY PT, R2, R27, 0x2, 0x1f ;  /* 0x0c401f001b027f89 */ /* 0x000ea600000e0000 */
        /* <DEDUP_REMOVED lines=107> */
[----:B------:R-:W-:Y:S01]  /*6540*/  FFMA.FTZ R26, R26, UR4, -R25 ;  /* 0x000000041a1a7c23 */ /* 0x000fe20008010819 */
[----:B------:R-:W-:-:S02]  /*6550*/  ISETP.GT.AND P0, PT, R122, R159, PT ;  /* 0x0000009f7a00720c */ /* 0x000fc40003f04270 */
        /* <DEDUP_REMOVED lines=292> */
.L_x_6560:
[----:B------:R-:W-:Y:S01]  /*77a0*/  UMOV UR6, URZ ;  /* 0x000000ff00067c82 */ /* 0x000fe20008000000 */
[----:B------:R-:W-:Y:S01]  /*77b0*/  IMAD.SHL.U32 R4, R6, 0x80, RZ ;  /* 0x0000008006047824 */ /* 0x000fe200078e00ff */
[----:B------:R-:W-:-:S05]  /*77c0*/  IADD3 R5, P0, PT, RZ, -UR6, RZ ;  /* 0x80000006ff057c10 */ /* 0x000fca000ff1e0ff */
[----:B------:R-:W-:-:S05]  /*77d0*/  IMAD.X R4, RZ, RZ, ~R4, P0 ;  /* 0x000000ffff047224 */ /* 0x000fca00000e0e04 */
[----:B------:R-:W-:-:S04]  /*77e0*/  SHF.R.S64 R5, R5, 0x1f, R4 ;  /* 0x0000001f05057819 */ /* 0x000fc80000001004 */
[----:B------:R-:W-:-:S04]  /*77f0*/  IADD3 R162, P0, PT, R5, R162, RZ ;  /* 0x000000a205a27210 */ /* 0x000fc80007f1e0ff */
[----:B------:R-:W-:-:S09]  /*7800*/  LEA.HI.X.SX32 R163, R4, R163, 0x1, P0 ;  /* 0x000000a304a37211 */ /* 0x000fd200000f0eff */
.L_x_6561:
[----:B------:R-:W1:Y:S01]  /*7810*/  LDCU UR6, c[0x0][0x440] ;  /* 0x00008800ff0677ac */ /* 0x000e620008000800 */
[----:B------:R-:W-:-:S05]  /*7820*/  IADD3 R10, P1, PT, R123, R162, RZ ;  /* 0x000000a27b0a7210 */ /* 0x000fca0007f3e0ff */
[----:B------:R-:W-:Y:S01]  /*7830*/  IMAD.X R11, R120, 0x1, R163, P1 ;  /* 0x00000001780b7824 */ /* 0x000fe200008e06a3 */
[----:B-1----:R-:W-:-:S13]  /*7840*/  ISETP.GE.AND P0, PT, R164, UR6, PT ;  /* 0x00000006a4007c0c */ /* 0x002fda000bf06270 */
[CC--:B------:R-:W-:Y:S01]  /*7850*/  @!P0 LEA R22, P3, R6.reuse, R10.reuse, 0x5 ;  /* 0x0000000a06168211 */ /* 0x0c0fe200078628ff */
[--C-:B------:R-:W-:Y:S01]  /*7860*/  @!P0 IMAD.MOV.U32 R14, RZ, RZ, R10.reuse ;  /* 0x000000ffff0e8224 */ /* 0x100fe200078e000a */
[CC--:B------:R-:W-:Y:S01]  /*7870*/  @!P0 LEA R20, P2, R6.reuse, R10.reuse, 0x6 ;  /* 0x0000000a06148211 */ /* 0x0c0fe200078430ff */
[----:B------:R-:W-:Y:S01]  /*7880*/  @!P0 IMAD.MOV.U32 R15, RZ, RZ, R11 ;  /* 0x000000ffff0f8224 */ /* 0x000fe200078e000b */
[----:B------:R-:W-:Y:S01]  /*7890*/  @P0 STS.128 [R165+0x6000], RZ ;  /* 0x006000ffa5000388 */ /* 0x000fe20000000c00 */
[C---:B------:R-:W-:Y:S01]  /*78a0*/  @!P0 IMAD R8, R7.reuse, 0x60, RZ ;  /* 0x0000006007088824 */ /* 0x040fe200078e02ff */
[CC--:B------:R-:W-:Y:S01]  /*78b0*/  @!P0 LEA.HI.X R23, R6.reuse, R11.reuse, R7, 0x5, P3 ;  /* 0x0000000b06178211 */ /* 0x0c0fe200018f2c07 */
[C---:B------:R-:W-:Y:S01]  /*78c0*/  @!P0 IMAD.WIDE.U32 R18, R6.reuse, 0x60, R10 ;  /* 0x0000006006128825 */ /* 0x040fe200078e000a */
[----:B------:R-:W-:Y:S01]  /*78d0*/  @!PT LDS RZ, [RZ] ;  /* 0x00000000fffff984 */ /* 0x000fe20000000800 */
[----:B------:R-:W-:Y:S01]  /*78e0*/  @!PT LDS RZ, [RZ] ;  /* 0x00000000fffff984 */ /* 0x000fe20000000800 */
[----:B------:R-:W-:Y:S01]  /*78f0*/  @!PT LDS RZ, [RZ] ;  /* 0x00000000fffff984 */ /* 0x000fe20000000800 */
[----:B------:R-:W-:Y:S01]  /*7900*/  @!P0 LDGSTS.E.BYPASS.LTC128B.128 [R165+0x6000], desc[UR16][R162.64] ;  /* 0x06000000a2a58fae */ /* 0x000fe2000b981a10 */
[C---:B------:R-:W-:Y:S02]  /*7910*/  @!P0 LEA R16, P1, R6.reuse, R10, 0x7 ;  /* 0x0000000a06108211 */ /* 0x040fe400078238ff */
[----:B------:R-:W-:Y:S01]  /*7920*/  @!P0 IMAD.MOV.U32 R12, RZ, RZ, R10 ;  /* 0x000000ffff0c8224 */ /* 0x000fe200078e000a */
[CC--:B------:R-:W-:Y:S01]  /*7930*/  @!P0 LEA.HI.X R21, R6.reuse, R11.reuse, R7, 0x6, P2 ;  /* 0x0000000b06158211 */ /* 0x0c0fe200010f3407 */
[----:B------:R-:W-:Y:S01]  /*7940*/  @!P0 IMAD.MOV.U32 R13, RZ, RZ, R11 ;  /* 0x000000ffff0d8224 */ /* 0x000fe200078e000b */
[----:B------:R-:W-:Y:S01]  /*7950*/  @P0 STS.128 [R165+0x6800], RZ ;  /* 0x006800ffa5000388 */ /* 0x000fe20000000c00 */
[C---:B------:R-:W-:Y:S01]  /*7960*/  @!P0 IMAD R5, R7.reuse, 0xa0, RZ ;  /* 0x000000a007058824 */ /* 0x040fe200078e02ff */
[C---:B------:R-:W-:Y:S01]  /*7970*/  @!P0 LEA.HI.X R17, R6.reuse, R11, R7, 0x7, P1 ;  /* 0x0000000b06118211 */ /* 0x040fe200008f3c07 */
[----:B------:R-:W-:Y:S01]  /*7980*/  @!P0 IMAD.WIDE.U32 R14, R6, 0xa0, R14 ;  /* 0x000000a0060e8825 */ /* 0x000fe200078e000e */
[----:B------:R-:W-:Y:S01]  /*7990*/  @!PT LDS RZ, [RZ] ;  /* 0x00000000fffff984 */ /* 0x000fe20000000800 */
[----:B------:R-:W-:Y:S01]  /*79a0*/  @!PT LDS RZ, [RZ] ;  /* 0x00000000fffff984 */ /* 0x000fe20000000800 */
[----:B------:R-:W-:Y:S01]  /*79b0*/  @!PT LDS RZ, [RZ] ;  /* 0x00000000fffff984 */ /* 0x000fe20000000800 */
[----:B------:R-:W-:Y:S03]  /*79c0*/  @!P0 LDGSTS.E.BYPASS.LTC128B.128 [R165+0x6800], desc[UR16][R10.64] ;  /* 0x068000000aa58fae */ /* 0x000fe6000b981a10 */
[----:B------:R-:W-:Y:S01]  /*79d0*/  @!P0 IMAD.IADD R19, R8, 0x1, R19 ;  /* 0x0000000108138824 */ /* 0x000fe200078e0213 */
[----:B------:R-:W-:Y:S01]  /*79e0*/  @P0 STS.128 [R165+0x7000], RZ ;  /* 0x007000ffa5000388 */ /* 0x000fe20000000c00 */
[----:B------:R-:W-:Y:S01]  /*79f0*/  @!P0 IMAD R4, R7, 0xc0, RZ ;  /* 0x000000c007048824 */ /* 0x000fe200078e02ff */
[----:B------:R-:W-:Y:S01]  /*7a00*/  @!P0 IADD3 R9, PT, PT, R5, R15, RZ ;  /* 0x0000000f05098210 */ /* 0x000fe20007ffe0ff */
[----:B------:R-:W-:Y:S01]  /*7a10*/  @!P0 IMAD.WIDE.U32 R12, R6, 0xc0, R12 ;  /* 0x000000c0060c8825 */ /* 0x000fe200078e000c */
[----:B------:R-:W-:Y:S01]  /*7a20*/  @!PT LDS RZ, [RZ] ;  /* 0x00000000fffff984 */ /* 0x000fe20000000800 */
[----:B------:R-:W-:Y:S01]  /*7a30*/  @!PT LDS RZ, [RZ] ;  /* 0x00000000fffff984 */ /* 0x000fe20000000800 */
[----:B------:R-:W-:Y:S01]  /*7a40*/  @!PT LDS RZ, [RZ] ;  /* 0x00000000fffff984 */ /* 0x000fe20000000800 */
[----:B------:R-:W-:Y:S03]  /*7a50*/  @!P0 LDGSTS.E.BYPASS.LTC128B.128 [R165+0x7000], desc[UR16][R22.64] ;  /* 0x0700000016a58fae */ /* 0x000fe6000b981a10 */
[----:B------:R-:W-:Y:S01]  /*7a60*/  @!P0 IMAD.MOV.U32 R8, RZ, RZ, R14 ;  /* 0x000000ffff088224 */ /* 0x000fe200078e000e */
[----:B------:R-:W-:Y:S01]  /*7a70*/  @P0 STS.128 [R165+0x7800], RZ ;  /* 0x007800ffa5000388 */ /* 0x000fe20000000c00 */
[----:B------:R-:W-:-:S02]  /*7a80*/  @!P0 IMAD.IADD R25, R4, 0x1, R13 ;  /* 0x0000000104198824 */ /* 0x000fc400078e020d */
[----:B------:R-:W-:Y:S01]  /*7a90*/  @!P0 IMAD.MOV.U32 R24, RZ, RZ, R12 ;  /* 0x000000ffff188224 */ /* 0x000fe200078e000c */
        /* <DEDUP_REMOVED lines=25> */
[----:B------:R-:W1:Y:S04]  /*7c30*/  LDSM.16.M88.4 R12, [R156+UR5+0x2000] ;  /* 0x002000059c0c783b */ /* 0x000e680008000200 */
[----:B------:R-:W3:Y:S04]  /*7c40*/  LDSM.16.M88.4 R4, [R156+UR5+0x2800] ;  /* 0x002800059c04783b */ /* 0x000ee80008000200 */
[----:B------:R-:W4:Y:S04]  /*7c50*/  LDSM.16.M88.4 R104, [R156+UR5+0x3000] ;  /* 0x003000059c68783b */ /* 0x000f280008000200 */
[----:B------:R-:W5:Y:S04]  /*7c60*/  LDSM.16.M88.4 R60, [R156+UR5+0x3800] ;  /* 0x003800059c3c783b */ /* 0x000f680008000200 */
[----:B------:R-:W5:Y:S04]  /*7c70*/  LDSM.16.M88.4 R52, [R156+UR5+0x4000] ;  /* 0x004000059c34783b */ /* 0x000f680008000200 */
[----:B------:R-:W-:Y:S04]  /*7c80*/  LDSM.16.M88.4 R112, [R155] ;  /* 0x000000009b70783b */ /* 0x000fe80000000200 */
[----:B------:R-:W5:Y:S04]  /*7c90*/  LDSM.16.M88.4 R124, [R151+0x2000] ;  /* 0x00200000977c783b */ /* 0x000f680000000200 */
[----:B------:R-:W5:Y:S04]  /*7ca0*/  LDSM.16.M88.4 R120, [R151+0x2800] ;  /* 0x002800009778783b */ /* 0x000f680000000200 */
[----:B------:R-:W5:Y:S04]  /*7cb0*/  LDSM.16.M88.4 R116, [R151+0x3000] ;  /* 0x003000009774783b */ /* 0x000f680000000200 */
[----:B------:R-:W5:Y:S04]  /*7cc0*/  LDSM.16.M88.4 R44, [R156+UR5+0x4800] ;  /* 0x004800059c2c783b */ /* 0x000f680008000200 */
[----:B------:R-:W5:Y:S01]  /*7cd0*/  LDSM.16.M88.4 R36, [R156+UR5+0x5000] ;  /* 0x005000059c24783b */ /* 0x000f620008000200 */
[C---:B-1----:R-:W-:Y:S03]  /*7ce0*/  HMMA.16816.F32 R16, R28.reuse, R12, RZ ;  /* 0x0000000c1c10723c */ /* 0x042fe600000018ff */
[----:B------:R-:W1:Y:S04]  /*7cf0*/  LDSM.16.M88.4 R128, [R156+UR5+0x5800] ;  /* 0x005800059c80783b */ /* 0x000e680008000200 */
[----:B--2---:R-:W2:Y:S01]  /*7d00*/  LDSM.16.M88.4 R24, [R151+0x3800] ;  /* 0x003800009718783b */ /* 0x004ea20000000200 */
[C---:B---3--:R-:W-:Y:S03]  /*7d10*/  HMMA.16816.F32 R8, R28.reuse, R4, RZ ;  /* 0x000000041c08723c */ /* 0x048fe600000018ff */
[----:B------:R-:W3:Y:S04]  /*7d20*/  LDSM.16.M88.4 R20, [R151+0x4000] ;  /* 0x004000009714783b */ /* 0x000ee80000000200 */
[----:B------:R-:W0:Y:S01]  /*7d30*/  LDGDEPBAR ;  /* 0x00000000000079af */ /* 0x000e220000000000 */
[C---:B----4-:R-:W-:Y:S08]  /*7d40*/  HMMA.16816.F32 R108, R28.reuse, R104, RZ ;  /* 0x000000681c6c723c */ /* 0x050ff000000018ff */
[C---:B------:R-:W-:Y:S08]  /*7d50*/  HMMA.16816.F32 R12, R28.reuse, R14, RZ ;  /* 0x0000000e1c0c723c */ /* 0x040ff000000018ff */
[C---:B------:R-:W-:Y:S08]  /*7d60*/  HMMA.16816.F32 R4, R28.reuse, R6, RZ ;  /* 0x000000061c04723c */ /* 0x040ff000000018ff */
[C---:B------:R-:W-:Y:S08]  /*7d70*/  HMMA.16816.F32 R104, R28.reuse, R106, RZ ;  /* 0x0000006a1c68723c */ /* 0x040ff000000018ff */
[C---:B-----5:R-:W-:Y:S08]  /*7d80*/  HMMA.16816.F32 R64, R28.reuse, R60, RZ ;  /* 0x0000003c1c40723c */ /* 0x060ff000000018ff */
[C---:B------:R-:W-:Y:S08]  /*7d90*/  HMMA.16816.F32 R56, R28.reuse, R52, RZ ;  /* 0x000000341c38723c */ /* 0x040ff000000018ff */
[C---:B------:R-:W-:Y:S08]  /*7da0*/  HMMA.16816.F32 R60, R28.reuse, R62, RZ ;  /* 0x0000003e1c3c723c */ /* 0x040ff000000018ff */
[----:B------:R-:W-:Y:S08]  /*7db0*/  HMMA.16816.F32 R52, R28, R54, RZ ;  /* 0x000000361c34723c */ /* 0x000ff000000018ff */
[C---:B------:R-:W-:Y:S08]  /*7dc0*/  HMMA.16816.F32 R16, R112.reuse, R124, R16 ;  /* 0x0000007c7010723c */ /* 0x040ff00000001810 */
[C---:B------:R-:W-:Y:S01]  /*7dd0*/  HMMA.16816.F32 R12, R112.reuse, R126, R12 ;  /* 0x0000007e700c723c */ /* 0x040fe2000000180c */
[----:B------:R-:W4:Y:S07]  /*7de0*/  LDSM.16.M88.4 R124, [R151+0x4800] ;  /* 0x00480000977c783b */ /* 0x000f2e0000000200 */
        /* <DEDUP_REMOVED lines=10> */
[C---:B-1----:R-:W-:Y:S08]  /*7e90*/  HMMA.16816.F32 R32, R28.reuse, R128, RZ ;  /* 0x000000801c20723c */ /* 0x042ff000000018ff */
[----:B------:R-:W-:Y:S01]  /*7ea0*/  HMMA.16816.F32 R28, R28, R130, RZ ;  /* 0x000000821c1c723c */ /* 0x000fe200000018ff */
[----:B------:R-:W-:Y:S07]  /*7eb0*/  LDSM.16.M88.4 R128, [R154] ;  /* 0x000000009a80783b */ /* 0x000fee0000000200 */
[C---:B--2---:R-:W-:Y:S08]  /*7ec0*/  HMMA.16816.F32 R64, R112.reuse, R24, R64 ;  /* 0x000000187040723c */ /* 0x044ff00000001840 */
[C---:B------:R-:W-:Y:S01]  /*7ed0*/  HMMA.16816.F32 R60, R112.reuse, R26, R60 ;  /* 0x0000001a703c723c */ /* 0x040fe2000000183c */
[----:B------:R-:W1:Y:S07]  /*7ee0*/  LDSM.16.M88.4 R24, [R150+0x2000] ;  /* 0x002000009618783b */ /* 0x000e6e0000000200 */
        /* <DEDUP_REMOVED lines=8> */
[----:B------:R-:W-:Y:S07]  /*7f70*/  LDSM.16.M88.4 R120, [R150+0x3800] ;  /* 0x003800009678783b */ /* 0x000fee0000000200 */
[C---:B------:R-:W-:Y:S08]  /*7f80*/  HMMA.16816.F32 R32, R112.reuse, R116, R32 ;  /* 0x000000747020723c */ /* 0x040ff00000001820 */
[----:B------:R-:W-:Y:S01]  /*7f90*/  HMMA.16816.F32 R28, R112, R118, R28 ;  /* 0x00000076701c723c */ /* 0x000fe2000000181c */
[----:B------:R-:W4:Y:S04]  /*7fa0*/  LDSM.16.M88.4 R116, [R150+0x4000] ;  /* 0x004000009674783b */ /* 0x000f280000000200 */
[----:B------:R-:W5:Y:S03]  /*7fb0*/  LDSM.16.M88.4 R112, [R150+0x4800] ;  /* 0x004800009670783b */ /* 0x000f660000000200 */
[C---:B-1----:R-:W-:Y:S08]  /*7fc0*/  HMMA.16816.F32 R16, R128.reuse, R24, R16 ;  /* 0x000000188010723c */ /* 0x042ff00000001810 */
[C---:B------:R-:W-:Y:S01]  /*7fd0*/  HMMA.16816.F32 R12, R128.reuse, R26, R12 ;  /* 0x0000001a800c723c */ /* 0x040fe2000000180c */
[----:B------:R-:W-:Y:S07]  /*7fe0*/  LDSM.16.M88.4 R24, [R153] ;  /* 0x000000009918783b */ /* 0x000fee0000000200 */
[C---:B--2---:R-:W-:Y:S08]  /*7ff0*/  HMMA.16816.F32 R8, R128.reuse, R20, R8 ;  /* 0x000000148008723c */ /* 0x044ff00000001808 */
[C---:B------:R-:W-:Y:S01]  /*8000*/  HMMA.16816.F32 R4, R128.reuse, R22, R4 ;  /* 0x000000168004723c */ /* 0x040fe20000001804 */
[----:B------:R-:W1:Y:S07]  /*8010*/  LDSM.16.M88.4 R20, [R149+0x2000] ;  /* 0x002000009514783b */ /* 0x000e6e0000000200 */
[C---:B---3--:R-:W-:Y:S08]  /*8020*/  HMMA.16816.F32 R108, R128.reuse, R124, R108 ;  /* 0x0000007c806c723c */ /* 0x048ff0000000186c */
[C---:B----4-:R-:W-:Y:S08]  /*8030*/  HMMA.16816.F32 R56, R128.reuse, R116, R56 ;  /* 0x000000748038723c */ /* 0x050ff00000001838 */
[C---:B------:R-:W-:Y:S01]  /*8040*/  HMMA.16816.F32 R52, R128.reuse, R118, R52 ;  /* 0x000000768034723c */ /* 0x040fe20000001834 */
[----:B------:R-:W2:Y:S07]  /*8050*/  LDSM.16.M88.4 R116, [R150+0x5000] ;  /* 0x005000009674783b */ /* 0x000eae0000000200 */
[C---:B-----5:R-:W-:Y:S08]  /*8060*/  HMMA.16816.F32 R48, R128.reuse, R112, R48 ;  /* 0x000000708030723c */ /* 0x060ff00000001830 */
[----:B------:R-:W-:Y:S01]  /*8070*/  HMMA.16816.F32 R44, R128, R114, R44 ;  /* 0x00000072802c723c */ /* 0x000fe2000000182c */
[----:B------:R-:W3:Y:S07]  /*8080*/  LDSM.16.M88.4 R112, [R149+0x2800] ;  /* 0x002800009570783b */ /* 0x000eee0000000200 */
[----:B-1----:R-:W-:Y:S08]  /*8090*/  HMMA.16816.F32 R16, R24, R20, R16 ;  /* 0x000000141810723c */ /* 0x002ff00000001810 */
[C---:B------:R-:W-:Y:S08]  /*80a0*/  HMMA.16816.F32 R64, R128.reuse, R120, R64 ;  /* 0x000000788040723c */ /* 0x040ff00000001840 */
[----:B------:R-:W-:Y:S03]  /*80b0*/  HMMA.16816.F32 R60, R128, R122, R60 ;  /* 0x0000007a803c723c */ /* 0x000fe6000000183c */
[----:B------:R-:W-:Y:S01]  /*80c0*/  FMUL.FTZ R16, R16, UR10 ;  /* 0x0000000a10107c20 */ /* 0x000fe20008410000 */
[----:B------:R-:W-:Y:S01]  /*80d0*/  FMUL.FTZ R123, R17, UR10 ;  /* 0x0000000a117b7c20 */ /* 0x000fe20008410000 */
[----:B------:R-:W-:-:S02]  /*80e0*/  FMUL.FTZ R125, R19, UR10 ;  /* 0x0000000a137d7c20 */ /* 0x000fc40008410000 */
[----:B------:R1:W-:Y:S01]  /*80f0*/  MUFU.TANH R121, R16 ;  /* 0x0000001000797308 */ /* 0x0003e20000002400 */
[----:B--2---:R-:W-:Y:S01]  /*8100*/  HMMA.16816.F32 R40, R128, R116, R40 ;  /* 0x000000748028723c */ /* 0x004fe20000001828 */
[----:B------:R-:W-:-:S06]  /*8110*/  FMUL.FTZ R117, R18, UR10 ;  /* 0x0000000a12757c20 */ /* 0x000fcc0008410000 */
[----:B------:R-:W-:Y:S01]  /*8120*/  MUFU.TANH R123, R123 ;  /* 0x0000007b007b7308 */ /* 0x000fe20000002400 */
[C---:B------:R-:W-:Y:S01]  /*8130*/  HMMA.16816.F32 R12, R24.reuse, R22, R12 ;  /* 0x00000016180c723c */ /* 0x040fe2000000180c */
[----:B------:R-:W2:Y:S06]  /*8140*/  LDSM.16.M88.4 R20, [R150+0x5800] ;  /* 0x005800009614783b */ /* 0x000eac0000000200 */
[----:B------:R-:W-:Y:S01]  /*8150*/  MUFU.TANH R125, R125 ;  /* 0x0000007d007d7308 */ /* 0x000fe20000002400 */
[C---:B---3--:R-:W-:Y:S01]  /*8160*/  HMMA.16816.F32 R8, R24.reuse, R112, R8 ;  /* 0x000000701808723c */ /* 0x048fe20000001808 */
[----:B-1----:R-:W1:Y:S06]  /*8170*/  LDSM.16.M88.4 R16, [R149+0x3000] ;  /* 0x003000009510783b */ /* 0x002e6c0000000200 */
[----:B------:R-:W-:Y:S01]  /*8180*/  MUFU.TANH R117, R117 ;  /* 0x0000007500757308 */ /* 0x000fe20000002400 */
[----:B------:R-:W-:Y:S01]  /*8190*/  HMMA.16816.F32 R4, R24, R114, R4 ;  /* 0x000000721804723c */ /* 0x000fe20000001804 */
[----:B------:R-:W3:Y:S02]  /*81a0*/  LDSM.16.M88.4 R112, [R149+0x3800] ;  /* 0x003800009570783b */ /* 0x000ee40000000200 */
[----:B------:R-:W-:Y:S01]  /*81b0*/  FMUL.FTZ R12, R12, UR10 ;  /* 0x0000000a0c0c7c20 */ /* 0x000fe20008410000 */
[----:B------:R-:W-:Y:S01]  /*81c0*/  FMUL.FTZ R13, R13, UR10 ;  /* 0x0000000a0d0d7c20 */ /* 0x000fe20008410000 */
[----:B------:R-:W-:-:S03]  /*81d0*/  FMUL.FTZ R137, R15, UR10 ;  /* 0x0000000a0f897c20 */ /* 0x000fc60008410000 */
[----:B------:R-:W-:Y:S01]  /*81e0*/  HMMA.16816.F32 R104, R128, R126, R104 ;  /* 0x0000007e8068723c */ /* 0x000fe20000001868 */
[----:B------:R-:W-:Y:S02]  /*81f0*/  MUFU.TANH R127, R13 ;  /* 0x0000000d007f7308 */ /* 0x000fe40000002400 */
[----:B------:R-:W-:-:S05]  /*8200*/  FMUL.FTZ R8, R8, UR10 ;  /* 0x0000000a08087c20 */ /* 0x000fca0008410000 */
[----:B------:R-:W-:Y:S01]  /*8210*/  HMMA.16816.F32 R36, R128, R118, R36 ;  /* 0x000000768024723c */ /* 0x000fe20000001824 */
[----:B------:R4:W-:Y:S02]  /*8220*/  MUFU.TANH R119, R12 ;  /* 0x0000000c00777308 */ /* 0x0009e40000002400 */
[----:B------:R-:W-:Y:S01]  /*8230*/  FMUL.FTZ R4, R4, UR10 ;  /* 0x0000000a04047c20 */ /* 0x000fe20008410000 */
[----:B------:R-:W-:-:S05]  /*8240*/  FMUL.FTZ R143, R5, UR10 ;  /* 0x0000000a058f7c20 */ /* 0x000fca0008410000 */
[----:B------:R5:W-:Y:S01]  /*8250*/  MUFU.TANH R141, R4 ;  /* 0x00000004008d7308 */ /* 0x000be20000002400 */
[----:B--2---:R-:W-:Y:S01]  /*8260*/  HMMA.16816.F32 R32, R128, R20, R32 ;  /* 0x000000148020723c */ /* 0x004fe20000001820 */
[----:B------:R-:W-:-:S06]  /*8270*/  FMUL.FTZ R21, R14, UR10 ;  /* 0x0000000a0e157c20 */ /* 0x000fcc0008410000 */
[----:B------:R2:W-:Y:S01]  /*8280*/  MUFU.TANH R139, R8 ;  /* 0x00000008008b7308 */ /* 0x0005e20000002400 */
[C---:B-1----:R-:W-:Y:S01]  /*8290*/  HMMA.16816.F32 R108, R24.reuse, R16, R108 ;  /* 0x00000010186c723c */ /* 0x042fe2000000186c */
[----:B----4-:R-:W1:Y:S06]  /*82a0*/  LDSM.16.M88.4 R12, [R149+0x4000] ;  /* 0x00400000950c783b */ /* 0x010e6c0000000200 */
[----:B------:R-:W-:Y:S01]  /*82b0*/  MUFU.TANH R137, R137 ;  /* 0x0000008900897308 */ /* 0x000fe20000002400 */
[----:B---3--:R-:W-:Y:S01]  /*82c0*/  HMMA.16816.F32 R64, R24, R112, R64 ;  /* 0x000000701840723c */ /* 0x008fe20000001840 */
[----:B------:R-:W-:-:S06]  /*82d0*/  FMUL.FTZ R113, R6, UR10 ;  /* 0x0000000a06717c20 */ /* 0x000fcc0008410000 */
[----:B------:R-:W-:Y:S01]  /*82e0*/  MUFU.TANH R21, R21 ;  /* 0x0000001500157308 */ /* 0x000fe20000002400 */
[----:B------:R-:W-:Y:S01]  /*82f0*/  HMMA.16816.F32 R60, R24, R114, R60 ;  /* 0x00000072183c723c */ /* 0x000fe2000000183c */
[----:B------:R-:W-:Y:S02]  /*8300*/  FMUL.FTZ R115, R7, UR10 ;  /* 0x0000000a07737c20 */ /* 0x000fe40008410000 */
[----:B-----5:R-:W3:Y:S01]  /*8310*/  LDSM.16.M88.4 R4, [R149+0x5800] ;  /* 0x005800009504783b */ /* 0x020ee20000000200 */
[----:B------:R-:W-:-:S03]  /*8320*/  FMUL.FTZ R109, R109, UR10 ;  /* 0x0000000a6d6d7c20 */ /* 0x000fc60008410000 */
[----:B------:R-:W-:Y:S01]  /*8330*/  MUFU.TANH R113, R113 ;  /* 0x0000007100717308 */ /* 0x000fe20000002400 */
[----:B------:R-:W-:Y:S01]  /*8340*/  HMMA.16816.F32 R104, R24, R18, R104 ;  /* 0x000000121868723c */ /* 0x000fe20000001868 */
[----:B------:R-:W4:Y:S02]  /*8350*/  LDSM.16.M88.4 R16, [R149+0x5000] ;  /* 0x005000009510783b */ /* 0x000f240000000200 */
[----:B------:R-:W-:Y:S01]  /*8360*/  FMUL.FTZ R65, R65, UR10 ;  /* 0x0000000a41417c20 */ /* 0x000fe20008410000 */
[----:B------:R-:W-:Y:S01]  /*8370*/  FMUL.FTZ R67, R67, UR10 ;  /* 0x0000000a43437c20 */ /* 0x000fe20008410000 */
[----:B------:R-:W-:Y:S02]  /*8380*/  FMUL.FTZ R66, R66, UR10 ;  /* 0x0000000a42427c20 */ /* 0x000fe40008410000 */
[----:B------:R-:W-:Y:S01]  /*8390*/  MUFU.TANH R143, R143 ;  /* 0x0000008f008f7308 */ /* 0x000fe20000002400 */
[----:B------:R-:W-:Y:S01]  /*83a0*/  HMMA.16816.F32 R28, R128, R22, R28 ;  /* 0x00000016801c723c */ /* 0x000fe2000000181c */
[----:B------:R-:W-:Y:S01]  /*83b0*/  FMUL.FTZ R23, R9, UR10 ;  /* 0x0000000a09177c20 */ /* 0x000fe20008410000 */
[----:B------:R-:W-:Y:S01]  /*83c0*/  FMUL.FTZ R129, R10, UR10 ;  /* 0x0000000a0a817c20 */ /* 0x000fe20008410000 */
[----:B------:R-:W-:-:S02]  /*83d0*/  FMUL.FTZ R131, R11, UR10 ;  /* 0x0000000a0b837c20 */ /* 0x000fc40008410000 */
[----:B--2---:R-:W2:Y:S01]  /*83e0*/  LDSM.16.M88.4 R8, [R149+0x4800] ;  /* 0x004800009508783b */ /* 0x004ea20000000200 */
[----:B------:R-:W-:-:S04]  /*83f0*/  DEPBAR.LE SB0, 0x0 ;  /* 0x000080000000791a */ /* 0x000fc80000000000 */
[----:B-1----:R-:W-:Y:S01]  /*8400*/  HMMA.16816.F32 R56, R24, R12, R56 ;  /* 0x0000000c1838723c */ /* 0x002fe20000001838 */
[----:B------:R-:W-:Y:S01]  /*8410*/  MUFU.TANH R129, R129 ;  /* 0x0000008100817308 */ /* 0x000fe20000002400 */
[----:B------:R-:W-:-:S06]  /*8420*/  FMUL.FTZ R13, R108, UR10 ;  /* 0x0000000a6c0d7c20 */ /* 0x000fcc0008410000 */
[----:B------:R-:W-:Y:S01]  /*8430*/  HMMA.16816.F32 R52, R24, R14, R52 ;  /* 0x0000000e1834723c */ /* 0x000fe20000001834 */
[----:B------:R-:W-:Y:S01]  /*8440*/  MUFU.TANH R115, R115 ;  /* 0x0000007300737308 */ /* 0x000fe20000002400 */
[----:B------:R-:W-:-:S06]  /*8450*/  FMUL.FTZ R15, R110, UR10 ;  /* 0x0000000a6e0f7c20 */ /* 0x000fcc0008410000 */
[----:B---3--:R-:W-:Y:S01]  /*8460*/  HMMA.16816.F32 R28, R24, R6, R28 ;  /* 0x00000006181c723c */ /* 0x008fe2000000181c */
[----:B------:R-:W-:Y:S02]  /*8470*/  MUFU.TANH R23, R23 ;  /* 0x0000001700177308 */ /* 0x000fe40000002400 */
[----:B------:R-:W-:-:S05]  /*8480*/  FMUL.FTZ R7, R56, UR10 ;  /* 0x0000000a38077c20 */ /* 0x000fca0008410000 */
[----:B----4-:R-:W-:Y:S01]  /*8490*/  HMMA.16816.F32 R36, R24, R18, R36 ;  /* 0x000000121824723c */ /* 0x010fe20000001824 */
[----:B------:R-:W-:Y:S01]  /*84a0*/  MUFU.TANH R131, R131 ;  /* 0x0000008300837308 */ /* 0x000fe20000002400 */
[----:B------:R-:W-:Y:S01]  /*84b0*/  FMUL.FTZ R19, R106, UR10 ;  /* 0x0000000a6a137c20 */ /* 0x000fe20008410000 */
[----:B------:R-:W-:Y:S01]  /*84c0*/  FMUL.FTZ R54, R54, UR10 ;  /* 0x0000000a36367c20 */ /* 0x000fe20008410000 */
[----:B------:R-:W-:-:S04]  /*84d0*/  FMUL.FTZ R55, R55, UR10 ;  /* 0x0000000a37377c20 */ /* 0x000fc80008410000 */
[C---:B------:R-:W-:Y:S01]  /*84e0*/  HMMA.16816.F32 R32, R24.reuse, R4, R32 ;  /* 0x000000041820723c */ /* 0x040fe20000001820 */
[----:B------:R-:W-:Y:S01]  /*84f0*/  FMUL.FTZ R5, R64, UR10 ;  /* 0x0000000a40057c20 */ /* 0x000fe20008410000 */
[----:B------:R-:W-:Y:S01]  /*8500*/  FMUL.FTZ R4, R60, UR10 ;  /* 0x0000000a3c047c20 */ /* 0x000fe20008410000 */
[----:B------:R-:W-:Y:S01]  /*8510*/  FMUL.FTZ R64, R57, UR10 ;  /* 0x0000000a39407c20 */ /* 0x000fe20008410000 */
[----:B------:R-:W-:Y:S01]  /*8520*/  MUFU.TANH R19, R19 ;  /* 0x0000001300137308 */ /* 0x000fe20000002400 */
[----:B------:R-:W-:Y:S01]  /*8530*/  FMUL.FTZ R60, R59, UR10 ;  /* 0x0000000a3b3c7c20 */ /* 0x000fe20008410000 */
[----:B------:R-:W-:Y:S01]  /*8540*/  FMUL.FTZ R59, R52, UR10 ;  /* 0x0000000a343b7c20 */ /* 0x000fe20008410000 */
[----:B------:R-:W-:Y:S01]  /*8550*/  FMUL.FTZ R52, R53, UR10 ;  /* 0x0000000a35347c20 */ /* 0x000fe20008410000 */
[C---:B--2---:R-:W-:Y:S01]  /*8560*/  HMMA.16816.F32 R44, R24.reuse, R10, R44 ;  /* 0x0000000a182c723c */ /* 0x044fe2000000182c */
[----:B------:R-:W-:Y:S01]  /*8570*/  FMUL.FTZ R10, R61, UR10 ;  /* 0x0000000a3d0a7c20 */ /* 0x000fe20008410000 */
[----:B------:R-:W-:Y:S01]  /*8580*/  FMUL.FTZ R11, R104, UR10 ;  /* 0x0000000a680b7c20 */ /* 0x000fe20008410000 */
[----:B------:R-:W-:Y:S01]  /*8590*/  FMUL.FTZ R20, R37, UR10 ;  /* 0x0000000a25147c20 */ /* 0x000fe20008410000 */
[----:B------:R1:W-:Y:S01]  /*85a0*/  MUFU.TANH R61, R5 ;  /* 0x00000005003d7308 */ /* 0x0003e20000002400 */
[----:B------:R-:W-:Y:S01]  /*85b0*/  FMUL.FTZ R37, R30, UR10 ;  /* 0x0000000a1e257c20 */ /* 0x000fe20008410000 */
[----:B------:R-:W-:Y:S01]  /*85c0*/  FMUL.FTZ R18, R36, UR10 ;  /* 0x0000000a24127c20 */ /* 0x000fe20008410000 */
[----:B------:R-:W-:Y:S01]  /*85d0*/  FMUL.FTZ R14, R39, UR10 ;  /* 0x0000000a270e7c20 */ /* 0x000fe20008410000 */
        /* <DEDUP_REMOVED lines=8> */
[----:B------:R-:W-:Y:S01]  /*8660*/  HMMA.16816.F32 R40, R24, R16, R40 ;  /* 0x000000101828723c */ /* 0x000fe20000001828 */
[----:B------:R-:W-:Y:S01]  /*8670*/  FMUL.FTZ R27, R28, UR10 ;  /* 0x0000000a1c1b7c20 */ /* 0x000fe20008410000 */
[----:B------:R-:W-:Y:S01]  /*8680*/  FMUL.FTZ R25, R62, UR10 ;  /* 0x0000000a3e197c20 */ /* 0x000fe20008410000 */
[----:B------:R-:W-:Y:S01]  /*8690*/  FMUL.FTZ R62, R58, UR10 ;  /* 0x0000000a3a3e7c20 */ /* 0x000fe20008410000 */
[----:B------:R-:W-:Y:S01]  /*86a0*/  MUFU.TANH R57, R65 ;  /* 0x0000004100397308 */ /* 0x000fe20000002400 */
[----:B-1----:R-:W-:-:S02]  /*86b0*/  VIADD R5, R134, 0xffffffff ;  /* 0xffffffff86057836 */ /* 0x002fc40000000000 */
[----:B------:R-:W-:Y:S01]  /*86c0*/  FMUL.FTZ R17, R105, UR10 ;  /* 0x0000000a69117c20 */ /* 0x000fe20008410000 */
[----:B------:R-:W-:Y:S01]  /*86d0*/  FMUL.FTZ R16, R32, UR10 ;  /* 0x0000000a20107c20 */ /* 0x000fe20008410000 */
[----:B------:R-:W-:Y:S01]  /*86e0*/  FMUL.FTZ R105, R107, UR10 ;  /* 0x0000000a6b697c20 */ /* 0x000fe20008410000 */
[----:B------:R-:W-:Y:S02]  /*86f0*/  IMAD.SHL.U32 R5, R5, 0x80, RZ ;  /* 0x0000008005057824 */ /* 0x000fe400078e00ff */
[----:B------:R-:W-:Y:S01]  /*8700*/  FMUL.FTZ R24, R45, UR10 ;  /* 0x0000000a2d187c20 */ /* 0x000fe20008410000 */
[----:B------:R-:W-:Y:S01]  /*8710*/  FMUL.FTZ R53, R48, UR10 ;  /* 0x0000000a30357c20 */ /* 0x000fe20008410000 */
[----:B------:R-:W1:Y:S01]  /*8720*/  MUFU.TANH R27, R27 ;  /* 0x0000001b001b7308 */ /* 0x000e620000002400 */
[----:B------:R-:W-:Y:S01]  /*8730*/  FMUL.FTZ R26, R49, UR10 ;  /* 0x0000000a311a7c20 */ /* 0x000fe20008410000 */
[----:B------:R-:W-:Y:S01]  /*8740*/  IADD3 R12, PT, PT, R5, R132, RZ ;  /* 0x00000084050c7210 */ /* 0x000fe20007ffe0ff */
[----:B------:R-:W-:Y:S01]  /*8750*/  FMUL.FTZ R50, R50, UR10 ;  /* 0x0000000a32327c20 */ /* 0x000fe20008410000 */
[----:B------:R-:W-:Y:S01]  /*8760*/  FMUL.FTZ R44, R44, UR10 ;  /* 0x0000000a2c2c7c20 */ /* 0x000fe20008410000 */
[----:B------:R-:W-:Y:S01]  /*8770*/  FMUL.FTZ R46, R46, UR10 ;  /* 0x0000000a2e2e7c20 */ /* 0x000fe20008410000 */
[C---:B------:R-:W-:Y:S01]  /*8780*/  IADD3 R48, PT, PT, R12.reuse, -0x58, RZ ;  /* 0xffffffa80c307810 */ /* 0x040fe20007ffe0ff */
[C---:B------:R-:W-:Y:S01]  /*8790*/  VIADD R56, R12.reuse, 0xfffffff8 ;  /* 0xfffffff80c387836 */ /* 0x040fe20000000000 */
[----:B------:R2:W-:Y:S01]  /*87a0*/  MUFU.TANH R65, R4 ;  /* 0x0000000400417308 */ /* 0x0005e20000002400 */
[----:B------:R-:W-:-:S02]  /*87b0*/  VIADD R28, R12, 0xffffff81 ;  /* 0xffffff810c1c7836 */ /* 0x000fc40000000000 */
[----:B------:R-:W-:Y:S01]  /*87c0*/  FMUL.FTZ R22, R41, UR10 ;  /* 0x0000000a29167c20 */ /* 0x000fe20008410000 */
[----:B------:R-:W-:Y:S01]  /*87d0*/  VIADD R6, R12, 0xffffff80 ;  /* 0xffffff800c067836 */ /* 0x000fe20000000000 */
[----:B------:R-:W-:Y:S01]  /*87e0*/  ISETP.GE.AND P3, PT, R56, R135, PT ;  /* 0x000000873800720c */ /* 0x000fe20003f66270 */
[----:B------:R-:W-:Y:S01]  /*87f0*/  VIADD R32, R12, 0xffffff88 ;  /* 0xffffff880c207836 */ /* 0x000fe20000000000 */
[----:B------:R-:W-:Y:S01]  /*8800*/  ISETP.GE.AND P2, PT, R56, R133, PT ;  /* 0x000000853800720c */ /* 0x000fe20003f46270 */
[----:B------:R-:W-:Y:S01]  /*8810*/  VIADD R36, R12, 0xffffff98 ;  /* 0xffffff980c247836 */ /* 0x000fe20000000000 */
[----:B------:R-:W-:Y:S01]  /*8820*/  I2FP.F32.S32 R56, R56 ;  /* 0x0000003800387245 */ /* 0x000fe20000201400 */
[----:B------:R3:W-:Y:S01]  /*8830*/  MUFU.TANH R107, R25 ;  /* 0x00000019006b7308 */ /* 0x0007e20000002400 */
[----:B------:R-:W-:Y:S01]  /*8840*/  ISETP.GE.AND P1, PT, R28, R135, PT ;  /* 0x000000871c00720c */ /* 0x000fe20003f26270 */
[----:B------:R-:W-:Y:S01]  /*8850*/  FMUL.FTZ R40, R40, UR10 ;  /* 0x0000000a28287c20 */ /* 0x000fe20008410000 */
[----:B------:R-:W-:Y:S01]  /*8860*/  ISETP.GE.AND P6, PT, R28, R133, PT ;  /* 0x000000851c00720c */ /* 0x000fe20003fc6270 */
[C---:B-1----:R-:W-:Y:S01]  /*8870*/  FFMA.FTZ R58, R0.reuse, R56, R27 ;  /* 0x00000038003a7223 */ /* 0x042fe2000001001b */
[----:B------:R-:W-:Y:S01]  /*8880*/  I2FP.F32.S32 R28, R28 ;  /* 0x0000001c001c7245 */ /* 0x000fe20000201400 */
[----:B------:R-:W-:Y:S01]  /*8890*/  FFMA.FTZ R56, R0, R56, R37 ;  /* 0x0000003800387223 */ /* 0x000fe20000010025 */
[----:B------:R-:W-:Y:S01]  /*88a0*/  I2FP.F32.S32 R30, R6 ;  /* 0x00000006001e7245 */ /* 0x000fe20000201400 */
[----:B------:R1:W-:Y:S01]  /*88b0*/  MUFU.TANH R111, R8 ;  /* 0x00000008006f7308 */ /* 0x0003e20000002400 */
[----:B------:R-:W-:Y:S01]  /*88c0*/  ISETP.GE.AND P5, PT, R6, R135, PT ;  /* 0x000000870600720c */ /* 0x000fe20003fa6270 */
[CC--:B--2---:R-:W-:Y:S01]  /*88d0*/  FFMA.FTZ R4, R0.reuse, R28.reuse, R123 ;  /* 0x0000001c00047223 */ /* 0x0c4fe2000001007b */
[----:B------:R-:W-:Y:S01]  /*88e0*/  FFMA.FTZ R125, R0, R28, R125 ;  /* 0x0000001c007d7223 */ /* 0x000fe2000001007d */
[----:B------:R-:W-:Y:S01]  /*88f0*/  ISETP.GE.AND P4, PT, R6, R133, PT ;  /* 0x000000850600720c */ /* 0x000fe20003f86270 */
[----:B------:R-:W-:-:S02]  /*8900*/  VIADD R28, R12, 0xffffff89 ;  /* 0xffffff890c1c7836 */ /* 0x000fc40000000000 */
[CC--:B------:R-:W-:Y:S01]  /*8910*/  FFMA.FTZ R6, R0.reuse, R30.reuse, R121 ;  /* 0x0000001e00067223 */ /* 0x0c0fe20000010079 */
[----:B------:R-:W-:Y:S01]  /*8920*/  FFMA.FTZ R117, R0, R30, R117 ;  /* 0x0000001e00757223 */ /* 0x000fe20000010075 */
[----:B------:R-:W-:Y:S01]  /*8930*/  IADD3 R30, PT, PT, R12, -0x70, RZ ;  /* 0xffffff900c1e7810 */ /* 0x000fe20007ffe0ff */
[----:B------:R-:W-:Y:S01]  /*8940*/  MUFU.TANH R63, R67 ;  /* 0x00000043003f7308 */ /* 0x000fe20000002400 */
[----:B------:R-:W-:Y:S01]  /*8950*/  FSEL R58, R58, -INF , !P3 ;  /* 0xff8000003a3a7808 */ /* 0x000fe20005800000 */
[----:B------:R-:W-:Y:S01]  /*8960*/  FMUL.FTZ R51, R51, UR10 ;  /* 0x0000000a33337c20 */ /* 0x000fe20008410000 */
[----:B------:R-:W-:Y:S01]  /*8970*/  FSEL R56, R56, -INF , !P2 ;  /* 0xff80000038387808 */ /* 0x000fe20005000000 */
[----:B------:R-:W-:Y:S01]  /*8980*/  FMUL.FTZ R47, R47, UR10 ;  /* 0x0000000a2f2f7c20 */ /* 0x000fe20008410000 */
[C---:B------:R-:W-:Y:S01]  /*8990*/  ISETP.GE.AND P3, PT, R28.reuse, R135, PT ;  /* 0x000000871c00720c */ /* 0x040fe20003f66270 */
[----:B------:R-:W-:Y:S01]  /*89a0*/  FMUL.FTZ R43, R43, UR10 ;  /* 0x0000000a2b2b7c20 */ /* 0x000fe20008410000 */
[----:B------:R-:W-:Y:S01]  /*89b0*/  ISETP.GE.AND P2, PT, R28, R133, PT ;  /* 0x000000851c00720c */ /* 0x000fe20003f46270 */
[----:B------:R2:W-:Y:S01]  /*89c0*/  MUFU.TANH R67, R10 ;  /* 0x0000000a00437308 */ /* 0x0005e20000002400 */
[----:B------:R-:W-:Y:S01]  /*89d0*/  FSEL R4, R4, -INF , !P1 ;  /* 0xff80000004047808 */ /* 0x000fe20004800000 */
[----:B------:R-:W-:Y:S01]  /*89e0*/  FMUL.FTZ R42, R42, UR10 ;  /* 0x0000000a2a2a7c20 */ /* 0x000fe20008410000 */
[----:B---3--:R-:W-:Y:S01]  /*89f0*/  FSEL R25, R125, -INF , !P6 ;  /* 0xff8000007d197808 */ /* 0x008fe20007000000 */
[----:B------:R-:W-:Y:S01]  /*8a00*/  FMUL.FTZ R34, R34, UR10 ;  /* 0x0000000a22227c20 */ /* 0x000fe20008410000 */
[----:B------:R-:W-:Y:S01]  /*8a10*/  I2FP.F32.S32 R28, R28 ;  /* 0x0000001c001c7245 */ /* 0x000fe20000201400 */
[----:B------:R-:W-:Y:S01]  /*8a20*/  FMUL.FTZ R29, R29, UR10 ;  /* 0x0000000a1d1d7c20 */ /* 0x000fe20008410000 */
[C---:B------:R-:W-:Y:S01]  /*8a30*/  ISETP.GE.AND P1, PT, R30.reuse, R135, PT ;  /* 0x000000871e00720c */ /* 0x040fe20003f26270 */
[----:B------:R-:W3:Y:S01]  /*8a40*/  MUFU.TANH R11, R11 ;  /* 0x0000000b000b7308 */ /* 0x000ee20000002400 */
[----:B------:R-:W-:Y:S01]  /*8a50*/  ISETP.GE.AND P6, PT, R30, R133, PT ;  /* 0x000000851e00720c */ /* 0x000fe20003fc6270 */
[-C--:B-1----:R-:W-:Y:S01]  /*8a60*/  FFMA.FTZ R8, R0, R28.reuse, R127 ;  /* 0x0000001c00087223 */ /* 0x082fe2000001007f */
[----:B------:R-:W-:Y:S01]  /*8a70*/  FSEL R6, R6, -INF , !P5 ;  /* 0xff80000006067808 */ /* 0x000fe20006800000 */
[----:B------:R-:W-:Y:S01]  /*8a80*/  FFMA.FTZ R137, R0, R28, R137 ;  /* 0x0000001c00897223 */ /* 0x000fe20000010089 */
[----:B------:R-:W-:-:S02]  /*8a90*/  FSEL R27, R117, -INF , !P4 ;  /* 0xff800000751b7808 */ /* 0x000fc40006000000 */
[----:B------:R-:W-:Y:S01]  /*8aa0*/  I2FP.F32.S32 R30, R30 ;  /* 0x0000001e001e7245 */ /* 0x000fe20000201400 */
[----:B------:R1:W-:Y:S01]  /*8ab0*/  MUFU.TANH R117, R7 ;  /* 0x0000000700757308 */ /* 0x0003e20000002400 */
[C---:B------:R-:W-:Y:S02]  /*8ac0*/  ISETP.GE.AND P5, PT, R32.reuse, R135, PT ;  /* 0x000000872000720c */ /* 0x040fe40003fa6270 */
[----:B------:R-:W-:Y:S01]  /*8ad0*/  ISETP.GE.AND P4, PT, R32, R133, PT ;  /* 0x000000852000720c */ /* 0x000fe20003f86270 */
[C---:B------:R-:W-:Y:S01]  /*8ae0*/  FFMA.FTZ R28, R0.reuse, R30, R139 ;  /* 0x0000001e001c7223 */ /* 0x040fe2000001008b */
[----:B------:R-:W-:Y:S01]  /*8af0*/  I2FP.F32.S32 R32, R32 ;  /* 0x0000002000207245 */ /* 0x000fe20000201400 */
[----:B------:R-:W-:Y:S01]  /*8b00*/  FFMA.FTZ R39, R0, R30, R129 ;  /* 0x0000001e00277223 */ /* 0x000fe20000010081 */
[----:B------:R-:W-:Y:S01]  /*8b10*/  VIADD R30, R12, 0xffffff99 ;  /* 0xffffff990c1e7836 */ /* 0x000fe20000000000 */
[----:B------:R-:W-:Y:S01]  /*8b20*/  FSEL R8, R8, -INF , !P3 ;  /* 0xff80000008087808 */ /* 0x000fe20005800000 */
[----:B------:R-:W-:Y:S01]  /*8b30*/  MUFU.TANH R109, R109 ;  /* 0x0000006d006d7308 */ /* 0x000fe20000002400 */
[CC--:B--2---:R-:W-:Y:S01]  /*8b40*/  FFMA.FTZ R10, R0.reuse, R32.reuse, R119 ;  /* 0x00000020000a7223 */ /* 0x0c4fe20000010077 */
[----:B------:R-:W-:Y:S01]  /*8b50*/  FFMA.FTZ R21, R0, R32, R21 ;  /* 0x0000002000157223 */ /* 0x000fe20000010015 */
[----:B------:R-:W-:Y:S01]  /*8b60*/  VIADD R32, R12, 0xffffff91 ;  /* 0xffffff910c207836 */ /* 0x000fe20000000000 */
[----:B------:R-:W-:-:S02]  /*8b70*/  ISETP.GE.AND P3, PT, R36, R135, PT ;  /* 0x000000872400720c */ /* 0x000fc40003f66270 */
[----:B------:R-:W-:Y:S02]  /*8b80*/  FSEL R28, R28, -INF , !P1 ;  /* 0xff8000001c1c7808 */ /* 0x000fe40004800000 */
[----:B-1----:R-:W-:Y:S01]  /*8b90*/  FSEL R7, R137, -INF , !P2 ;  /* 0xff80000089077808 */ /* 0x002fe20005000000 */
[----:B------:R-:W1:Y:S01]  /*8ba0*/  MUFU.TANH R9, R9 ;  /* 0x0000000900097308 */ /* 0x000e620000002400 */
[----:B------:R-:W-:Y:S02]  /*8bb0*/  ISETP.GE.AND P2, PT, R36, R133, PT ;  /* 0x000000852400720c */ /* 0x000fe40003f46270 */
[----:B------:R-:W-:Y:S02]  /*8bc0*/  FSEL R39, R39, -INF , !P6 ;  /* 0xff80000027277808 */ /* 0x000fe40007000000 */
[----:B------:R-:W-:Y:S02]  /*8bd0*/  I2FP.F32.S32 R36, R36 ;  /* 0x0000002400247245 */ /* 0x000fe40000201400 */
[C---:B------:R-:W-:Y:S01]  /*8be0*/  ISETP.GE.AND P1, PT, R30.reuse, R135, PT ;  /* 0x000000871e00720c */ /* 0x040fe20003f26270 */
[----:B------:R-:W2:Y:S01]  /*8bf0*/  MUFU.TANH R13, R13 ;  /* 0x0000000d000d7308 */ /* 0x000ea20000002400 */
[----:B------:R-:W-:Y:S01]  /*8c00*/  ISETP.GE.AND P6, PT, R30, R133, PT ;  /* 0x000000851e00720c */ /* 0x000fe20003fc6270 */
[----:B------:R-:W-:Y:S01]  /*8c10*/  FFMA.FTZ R41, R0, R36, R113 ;  /* 0x0000002400297223 */ /* 0x000fe20000010071 */
[----:B------:R-:W-:-:S02]  /*8c20*/  I2FP.F32.S32 R30, R30 ;  /* 0x0000001e001e7245 */ /* 0x000fc40000201400 */
[----:B------:R-:W-:Y:S02]  /*8c30*/  I2FP.F32.S32 R37, R32 ;  /* 0x0000002000257245 */ /* 0x000fe40000201400 */
[----:B------:R-:W-:Y:S01]  /*8c40*/  FSEL R10, R10, -INF , !P5 ;  /* 0xff8000000a0a7808 */ /* 0x000fe20006800000 */
[----:B------:R-:W4:Y:S01]  /*8c50*/  MUFU.TANH R15, R15 ;  /* 0x0000000f000f7308 */ /* 0x000f220000002400 */
[----:B------:R-:W-:Y:S01]  /*8c60*/  FSEL R21, R21, -INF , !P4 ;  /* 0xff80000015157808 */ /* 0x000fe20006000000 */
[----:B------:R-:W-:Y:S01]  /*8c70*/  FFMA.FTZ R45, R0, R30, R115 ;  /* 0x0000001e002d7223 */ /* 0x000fe20000010073 */
[----:B------:R-:W-:Y:S01]  /*8c80*/  ISETP.GE.AND P5, PT, R32, R135, PT ;  /* 0x000000872000720c */ /* 0x000fe20003fa6270 */
[----:B------:R-:W-:Y:S01]  /*8c90*/  FFMA.FTZ R23, R0, R37, R23 ;  /* 0x0000002500177223 */ /* 0x000fe20000010017 */
[----:B------:R-:W-:Y:S01]  /*8ca0*/  ISETP.GE.AND P4, PT, R32, R133, PT ;  /* 0x000000852000720c */ /* 0x000fe20003f86270 */
[C---:B------:R-:W-:Y:S01]  /*8cb0*/  FFMA.FTZ R32, R0.reuse, R36, R141 ;  /* 0x0000002400207223 */ /* 0x040fe2000001008d */
[C---:B------:R-:W-:Y:S01]  /*8cc0*/  FFMA.FTZ R36, R0.reuse, R30, R143 ;  /* 0x0000001e00247223 */ /* 0x040fe2000001008f */
[----:B------:R5:W-:Y:S01]  /*8cd0*/  MUFU.TANH R121, R60 ;  /* 0x0000003c00797308 */ /* 0x000be20000002400 */
[----:B------:R-:W-:Y:S01]  /*8ce0*/  FFMA.FTZ R37, R0, R37, R131 ;  /* 0x0000002500257223 */ /* 0x000fe20000010083 */
[----:B------:R-:W-:-:S02]  /*8cf0*/  FSEL R45, R45, -INF , !P6 ;  /* 0xff8000002d2d7808 */ /* 0x000fc40007000000 */
[----:B------:R-:W-:Y:S02]  /*8d00*/  FSEL R36, R36, -INF , !P1 ;  /* 0xff80000024247808 */ /* 0x000fe40004800000 */
[----:B------:R-:W-:Y:S02]  /*8d10*/  FSEL R32, R32, -INF , !P3 ;  /* 0xff80000020207808 */ /* 0x000fe40005800000 */
[----:B------:R3:W-:Y:S01]  /*8d20*/  MUFU.TANH R123, R62 ;  /* 0x0000003e007b7308 */ /* 0x0007e20000002400 */
[----:B------:R-:W-:Y:S02]  /*8d30*/  FSEL R41, R41, -INF , !P2 ;  /* 0xff80000029297808 */ /* 0x000fe40005000000 */
[C---:B------:R-:W-:Y:S02]  /*8d40*/  ISETP.GE.AND P1, PT, R48.reuse, R135, PT ;  /* 0x000000873000720c */ /* 0x040fe40003f26270 */
[----:B------:R-:W-:Y:S02]  /*8d50*/  ISETP.GE.AND P6, PT, R48, R133, PT ;  /* 0x000000853000720c */ /* 0x000fe40003fc6270 */
[----:B------:R-:W-:Y:S01]  /*8d60*/  FSEL R30, R23, -INF , !P5 ;  /* 0xff800000171e7808 */ /* 0x000fe20006800000 */
[----:B------:R-:W4:Y:S01]  /*8d70*/  MUFU.TANH R17, R17 ;  /* 0x0000001100117308 */ /* 0x000f220000002400 */
[----:B-----5:R-:W-:Y:S01]  /*8d80*/  VIADD R60, R12, 0xffffffa1 ;  /* 0xffffffa10c3c7836 */ /* 0x020fe20000000000 */
[----:B------:R-:W-:-:S02]  /*8d90*/  FSEL R37, R37, -INF , !P4 ;  /* 0xff80000025257808 */ /* 0x000fc40006000000 */
[----:B------:R-:W-:Y:S02]  /*8da0*/  I2FP.F32.S32 R48, R48 ;  /* 0x0000003000307245 */ /* 0x000fe40000201400 */
[C---:B------:R-:W-:Y:S02]  /*8db0*/  ISETP.GE.AND P3, PT, R60.reuse, R135, PT ;  /* 0x000000873c00720c */ /* 0x040fe40003f66270 */
[----:B------:R-:W-:Y:S01]  /*8dc0*/  ISETP.GE.AND P2, PT, R60, R133, PT ;  /* 0x000000853c00720c */ /* 0x000fe20003f46270 */
[----:B---3--:R-:W-:Y:S01]  /*8dd0*/  VIADD R62, R12, 0xffffffa0 ;  /* 0xffffffa00c3e7836 */ /* 0x008fe20000000000 */
[----:B------:R-:W3:Y:S01]  /*8de0*/  MUFU.TANH R49, R66 ;  /* 0x0000004200317308 */ /* 0x000ee20000002400 */
[----:B------:R-:W-:Y:S01]  /*8df0*/  I2FP.F32.S32 R60, R60 ;  /* 0x0000003c003c7245 */ /* 0x000fe20000201400 */
[CC--:B------:R-:W-:Y:S01]  /*8e00*/  FFMA.FTZ R11, R0.reuse, R48.reuse, R11 ;  /* 0x00000030000b7223 */ /* 0x0c0fe2000001000b */
[----:B------:R-:W-:Y:S01]  /*8e10*/  FFMA.FTZ R19, R0, R48, R19 ;  /* 0x0000003000137223 */ /* 0x000fe20000010013 */
[----:B------:R-:W-:-:S02]  /*8e20*/  ISETP.GE.AND P5, PT, R62, R135, PT ;  /* 0x000000873e00720c */ /* 0x000fc40003fa6270 */
[----:B------:R-:W-:Y:S01]  /*8e30*/  ISETP.GE.AND P4, PT, R62, R133, PT ;  /* 0x000000853e00720c */ /* 0x000fe20003f86270 */
[C---:B-1----:R-:W-:Y:S01]  /*8e40*/  FFMA.FTZ R147, R0.reuse, R60, R9 ;  /* 0x0000003c00937223 */ /* 0x042fe20000010009 */
[----:B------:R-:W-:Y:S01]  /*8e50*/  I2FP.F32.S32 R62, R62 ;  /* 0x0000003e003e7245 */ /* 0x000fe20000201400 */
[----:B------:R1:W-:Y:S01]  /*8e60*/  MUFU.TANH R23, R52 ;  /* 0x0000003400177308 */ /* 0x0003e20000002400 */
[----:B------:R-:W-:Y:S02]  /*8e70*/  FSEL R176, R11, -INF , !P1 ;  /* 0xff8000000bb07808 */ /* 0x000fe40004800000 */
[----:B------:R-:W-:Y:S01]  /*8e80*/  FSEL R145, R19, -INF , !P6 ;  /* 0xff80000013917808 */ /* 0x000fe20007000000 */
[CC--:B--2---:R-:W-:Y:S01]  /*8e90*/  FFMA.FTZ R13, R0.reuse, R62.reuse, R13 ;  /* 0x0000003e000d7223 */ /* 0x0c4fe2000001000d */
[----:B----4-:R-:W-:Y:S01]  /*8ea0*/  FFMA.FTZ R15, R0, R62, R15 ;  /* 0x0000003e000f7223 */ /* 0x010fe2000001000f */
[----:B------:R-:W-:Y:S01]  /*8eb0*/  VIADD R62, R12, 0xffffffa9 ;  /* 0xffffffa90c3e7836 */ /* 0x000fe20000000000 */
[----:B------:R-:W-:Y:S01]  /*8ec0*/  FSEL R147, R147, -INF , !P2 ;  /* 0xff80000093937808 */ /* 0x000fe20005000000 */
[----:B------:R2:W-:Y:S01]  /*8ed0*/  MUFU.TANH R113, R54 ;  /* 0x0000003600717308 */ /* 0x0005e20000002400 */
[----:B------:R-:W-:-:S02]  /*8ee0*/  FSEL R48, R13, -INF , !P5 ;  /* 0xff8000000d307808 */ /* 0x000fc40006800000 */
[----:B------:R-:W-:Y:S02]  /*8ef0*/  I2FP.F32.S32 R13, R62 ;  /* 0x0000003e000d7245 */ /* 0x000fe40000201400 */
[----:B------:R-:W-:Y:S02]  /*8f00*/  ISETP.GE.AND P5, PT, R62, R135, PT ;  /* 0x000000873e00720c */ /* 0x000fe40003fa6270 */
[----:B------:R-:W-:Y:S01]  /*8f10*/  FSEL R171, R15, -INF , !P4 ;  /* 0xff8000000fab7808 */ /* 0x000fe20006000000 */
[----:B------:R-:W4:Y:S01]  /*8f20*/  MUFU.TANH R105, R105 ;  /* 0x0000006900697308 */ /* 0x000f220000002400 */
[----:B-1----:R-:W-:Y:S01]  /*8f30*/  FFMA.FTZ R52, R0, R60, R109 ;  /* 0x0000003c00347223 */ /* 0x002fe2000001006d */
[----:B------:R-:W-:Y:S02]  /*8f40*/  VIADD R60, R12, 0xffffffb0 ;  /* 0xffffffb00c3c7836 */ /* 0x000fe40000000000 */
[----:B------:R-:W-:Y:S01]  /*8f50*/  FFMA.FTZ R17, R0, R13, R17 ;  /* 0x0000000d00117223 */ /* 0x000fe20000010011 */
[----:B------:R-:W-:Y:S01]  /*8f60*/  ISETP.GE.AND P4, PT, R62, R133, PT ;  /* 0x000000853e00720c */ /* 0x000fe20003f86270 */
[----:B------:R-:W-:Y:S01]  /*8f70*/  VIADD R62, R134, 0xfffffffe ;  /* 0xfffffffe863e7836 */ /* 0x000fe20000000000 */
[----:B------:R-:W-:-:S02]  /*8f80*/  FSEL R52, R52, -INF , !P3 ;  /* 0xff80000034347808 */ /* 0x000fc40005800000 */
[----:B------:R-:W-:Y:S01]  /*8f90*/  ISETP.GE.AND P3, PT, R60, R135, PT ;  /* 0x000000873c00720c */ /* 0x000fe20003f66270 */
[----:B--2---:R-:W-:Y:S01]  /*8fa0*/  VIADD R54, R12, 0xffffffb1 ;  /* 0xffffffb10c367836 */ /* 0x004fe20000000000 */
[----:B------:R-:W-:Y:S01]  /*8fb0*/  ISETP.GE.AND P2, PT, R60, R133, PT ;  /* 0x000000853c00720c */ /* 0x000fe20003f46270 */
[----:B------:R1:W-:Y:S01]  /*8fc0*/  MUFU.TANH R9, R26 ;  /* 0x0000001a00097308 */ /* 0x0003e20000002400 */
[----:B------:R-:W-:Y:S02]  /*8fd0*/  I2FP.F32.S32 R60, R60 ;  /* 0x0000003c003c7245 */ /* 0x000fe40000201400 */
[C---:B------:R-:W-:Y:S02]  /*8fe0*/  ISETP.GE.AND P1, PT, R54.reuse, R135, PT ;  /* 0x000000873600720c */ /* 0x040fe40003f26270 */
[----:B------:R-:W-:Y:S01]  /*8ff0*/  ISETP.GE.AND P6, PT, R54, R133, PT ;  /* 0x000000853600720c */ /* 0x000fe20003fc6270 */
[C---:B------:R-:W-:Y:S01]  /*9000*/  FFMA.FTZ R61, R0.reuse, R60, R61 ;  /* 0x0000003c003d7223 */ /* 0x040fe2000001003d */
[----:B------:R-:W-:Y:S01]  /*9010*/  I2FP.F32.S32 R54, R54 ;  /* 0x0000003600367245 */ /* 0x000fe20000201400 */
[----:B---3--:R-:W-:Y:S01]  /*9020*/  FFMA.FTZ R49, R0, R60, R49 ;  /* 0x0000003c00317223 */ /* 0x008fe20000010031 */
[----:B------:R-:W-:Y:S01]  /*9030*/  VIADD R60, R12, 0xffffffb8 ;  /* 0xffffffb80c3c7836 */ /* 0x000fe20000000000 */
[----:B------:R2:W-:Y:S01]  /*9040*/  MUFU.TANH R11, R50 ;  /* 0x00000032000b7308 */ /* 0x0005e20000002400 */
[----:B------:R-:W-:Y:S01]  /*9050*/  FSEL R174, R17, -INF , !P5 ;  /* 0xff80000011ae7808 */ /* 0x000fe20006800000 */
[CC--:B------:R-:W-:Y:S01]  /*9060*/  FFMA.FTZ R57, R0.reuse, R54.reuse, R57 ;  /* 0x0000003600397223 */ /* 0x0c0fe20000010039 */
[----:B------:R-:W-:Y:S01]  /*9070*/  FFMA.FTZ R63, R0, R54, R63 ;  /* 0x00000036003f7223 */ /* 0x000fe2000001003f */
[----:B------:R-:W-:-:S02]  /*9080*/  VIADD R54, R12, 0xffffffb9 ;  /* 0xffffffb90c367836 */ /* 0x000fc40000000000 */
[----:B----4-:R-:W-:Y:S01]  /*9090*/  FFMA.FTZ R105, R0, R13, R105 ;  /* 0x0000000d00697223 */ /* 0x010fe20000010069 */
[----:B------:R-:W-:Y:S02]  /*90a0*/  I2FP.F32.S32 R17, R60 ;  /* 0x0000003c00117245 */ /* 0x000fe40000201400 */
[----:B-1----:R-:W-:Y:S01]  /*90b0*/  IADD3 R26, PT, PT, R12, -0x40, RZ ;  /* 0xffffffc00c1a7810 */ /* 0x002fe20007ffe0ff */
[----:B------:R-:W1:Y:S01]  /*90c0*/  MUFU.TANH R119, R64 ;  /* 0x0000004000777308 */ /* 0x000e620000002400 */
[----:B------:R-:W-:Y:S01]  /*90d0*/  FSEL R170, R57, -INF , !P1 ;  /* 0xff80000039aa7808 */ /* 0x000fe20004800000 */
[CC--:B------:R-:W-:Y:S01]  /*90e0*/  FFMA.FTZ R65, R0.reuse, R17.reuse, R65 ;  /* 0x0000001100417223 */ /* 0x0c0fe20000010041 */
[----:B------:R-:W-:Y:S01]  /*90f0*/  FSEL R139, R63, -INF , !P6 ;  /* 0xff8000003f8b7808 */ /* 0x000fe20007000000 */
[----:B------:R-:W-:Y:S01]  /*9100*/  FFMA.FTZ R107, R0, R17, R107 ;  /* 0x00000011006b7223 */ /* 0x000fe2000001006b */
[C---:B------:R-:W-:Y:S02]  /*9110*/  ISETP.GE.AND P1, PT, R26.reuse, R135, PT ;  /* 0x000000871a00720c */ /* 0x040fe40003f26270 */
[----:B------:R-:W-:Y:S01]  /*9120*/  ISETP.GE.AND P6, PT, R26, R133, PT ;  /* 0x000000851a00720c */ /* 0x000fe20003fc6270 */
[----:B------:R-:W3:Y:S01]  /*9130*/  MUFU.TANH R59, R59 ;  /* 0x0000003b003b7308 */ /* 0x000ee20000002400 */
[----:B--2---:R-:W-:-:S02]  /*9140*/  I2FP.F32.S32 R50, R54 ;  /* 0x0000003600327245 */ /* 0x004fc40000201400 */
[----:B------:R-:W-:Y:S02]  /*9150*/  I2FP.F32.S32 R26, R26 ;  /* 0x0000001a001a7245 */ /* 0x000fe40000201400 */
[----:B------:R-:W-:Y:S01]  /*9160*/  FSEL R143, R105, -INF , !P4 ;  /* 0xff800000698f7808 */ /* 0x000fe20006000000 */
[CC--:B------:R-:W-:Y:S01]  /*9170*/  FFMA.FTZ R67, R0.reuse, R50.reuse, R67 ;  /* 0x0000003200437223 */ /* 0x0c0fe20000010043 */
[----:B------:R-:W-:Y:S01]  /*9180*/  FSEL R172, R61, -INF , !P3 ;  /* 0xff8000003dac7808 */ /* 0x000fe20005800000 */
[----:B------:R2:W-:Y:S01]  /*9190*/  MUFU.TANH R15, R44 ;  /* 0x0000002c000f7308 */ /* 0x0005e20000002400 */
[----:B------:R-:W-:Y:S01]  /*91a0*/  FSEL R141, R49, -INF , !P2 ;  /* 0xff800000318d7808 */ /* 0x000fe20005000000 */
[C---:B------:R-:W-:Y:S01]  /*91b0*/  FFMA.FTZ R111, R0.reuse, R50, R111 ;  /* 0x00000032006f7223 */ /* 0x040fe2000001006f */
[CC--:B------:R-:W-:Y:S01]  /*91c0*/  FFMA.FTZ R117, R0.reuse, R26.reuse, R117 ;  /* 0x0000001a00757223 */ /* 0x0c0fe20000010075 */
[----:B------:R-:W-:Y:S01]  /*91d0*/  FFMA.FTZ R123, R0, R26, R123 ;  /* 0x0000001a007b7223 */ /* 0x000fe2000001007b */
[----:B------:R-:W-:Y:S01]  /*91e0*/  ISETP.GE.AND P5, PT, R60, R135, PT ;  /* 0x000000873c00720c */ /* 0x000fe20003fa6270 */
[----:B------:R-:W-:Y:S01]  /*91f0*/  VIADD R26, R12, 0xffffffc8 ;  /* 0xffffffc80c1a7836 */ /* 0x000fe20000000000 */
[----:B------:R-:W-:Y:S01]  /*9200*/  ISETP.GE.AND P4, PT, R60, R133, PT ;  /* 0x000000853c00720c */ /* 0x000fe20003f86270 */
[----:B------:R-:W-:Y:S01]  /*9210*/  MUFU.TANH R55, R55 ;  /* 0x0000003700377308 */ /* 0x000fe20000002400 */
[----:B------:R-:W-:-:S02]  /*9220*/  ISETP.GE.AND P3, PT, R54, R135, PT ;  /* 0x000000873600720c */ /* 0x000fc40003f66270 */
[----:B------:R-:W-:Y:S02]  /*9230*/  ISETP.GE.AND P2, PT, R54, R133, PT ;  /* 0x000000853600720c */ /* 0x000fe40003f46270 */
[----:B------:R-:W-:Y:S02]  /*9240*/  FSEL R146, R65, -INF , !P5 ;  /* 0xff80000041927808 */ /* 0x000fe40006800000 */
[----:B------:R-:W-:Y:S01]  /*9250*/  FSEL R137, R107, -INF , !P4 ;  /* 0xff8000006b897808 */ /* 0x000fe20006000000 */
[----:B------:R-:W4:Y:S01]  /*9260*/  MUFU.TANH R53, R53 ;  /* 0x0000003500357308 */ /* 0x000f220000002400 */
[----:B--2---:R-:W-:Y:S01]  /*9270*/  VIADD R44, R12, 0xffffffc1 ;  /* 0xffffffc10c2c7836 */ /* 0x004fe20000000000 */
[----:B------:R-:W-:Y:S02]  /*9280*/  FSEL R136, R67, -INF , !P3 ;  /* 0xff80000043887808 */ /* 0x000fe40005800000 */
[----:B------:R-:W-:Y:S02]  /*9290*/  FSEL R129, R111, -INF , !P2 ;  /* 0xff8000006f817808 */ /* 0x000fe40005000000 */
[----:B------:R-:W-:-:S02]  /*92a0*/  ISETP.GE.AND P5, PT, R44, R135, PT ;  /* 0x000000872c00720c */ /* 0x000fc40003fa6270 */
[----:B------:R-:W-:Y:S01]  /*92b0*/  ISETP.GE.AND P4, PT, R44, R133, PT ;  /* 0x000000852c00720c */ /* 0x000fe20003f86270 */
[----:B------:R2:W-:Y:S01]  /*92c0*/  MUFU.TANH R13, R24 ;  /* 0x00000018000d7308 */ /* 0x0005e20000002400 */
[C---:B------:R-:W-:Y:S02]  /*92d0*/  ISETP.GE.AND P3, PT, R26.reuse, R135, PT ;  /* 0x000000871a00720c */ /* 0x040fe40003f66270 */
[----:B------:R-:W-:Y:S02]  /*92e0*/  ISETP.GE.AND P2, PT, R26, R133, PT ;  /* 0x000000851a00720c */ /* 0x000fe40003f46270 */
[----:B------:R-:W-:Y:S02]  /*92f0*/  I2FP.F32.S32 R44, R44 ;  /* 0x0000002c002c7245 */ /* 0x000fe40000201400 */
[----:B------:R-:W-:Y:S01]  /*9300*/  I2FP.F32.S32 R26, R26 ;  /* 0x0000001a001a7245 */ /* 0x000fe20000201400 */
[----:B------:R-:W5:Y:S01]  /*9310*/  MUFU.TANH R19, R46 ;  /* 0x0000002e00137308 */ /* 0x000f620000002400 */
[----:B------:R-:W-:Y:S01]  /*9320*/  FSEL R138, R117, -INF , !P1 ;  /* 0xff800000758a7808 */ /* 0x000fe20004800000 */
[CC--:B-1----:R-:W-:Y:S01]  /*9330*/  FFMA.FTZ R119, R0.reuse, R44.reuse, R119 ;  /* 0x0000002c00777223 */ /* 0x0c2fe20000010077 */
[C---:B------:R-:W-:Y:S01]  /*9340*/  FFMA.FTZ R121, R0.reuse, R44, R121 ;  /* 0x0000002c00797223 */ /* 0x040fe20000010079 */
[CC--:B---3--:R-:W-:Y:S01]  /*9350*/  FFMA.FTZ R59, R0.reuse, R26.reuse, R59 ;  /* 0x0000001a003b7223 */ /* 0x0c8fe2000001003b */
[----:B------:R-:W-:Y:S01]  /*9360*/  FFMA.FTZ R113, R0, R26, R113 ;  /* 0x0000001a00717223 */ /* 0x000fe20000010071 */
[C---:B------:R-:W-:Y:S01]  /*9370*/  VIADD R26, R12.reuse, 0xffffffd0 ;  /* 0xffffffd00c1a7836 */ /* 0x040fe20000000000 */
[----:B------:R-:W-:Y:S01]  /*9380*/  FSEL R144, R119, -INF , !P5 ;  /* 0xff80000077907808 */ /* 0x000fe20006800000 */
[----:B------:R1:W-:Y:S01]  /*9390*/  MUFU.TANH R17, R40 ;  /* 0x0000002800117308 */ /* 0x0003e20000002400 */
[----:B--2---:R-:W-:Y:S01]  /*93a0*/  VIADD R24, R12, 0xffffffc9 ;  /* 0xffffffc90c187836 */ /* 0x004fe20000000000 */
[----:B------:R-:W-:-:S02]  /*93b0*/  FSEL R127, R121, -INF , !P4 ;  /* 0xff800000797f7808 */ /* 0x000fc40006000000 */
[----:B------:R-:W-:Y:S02]  /*93c0*/  FSEL R131, R123, -INF , !P6 ;  /* 0xff8000007b837808 */ /* 0x000fe40007000000 */
[C---:B------:R-:W-:Y:S02]  /*93d0*/  ISETP.GE.AND P5, PT, R26.reuse, R135, PT ;  /* 0x000000871a00720c */ /* 0x040fe40003fa6270 */
[----:B------:R-:W-:Y:S01]  /*93e0*/  ISETP.GE.AND P4, PT, R26, R133, PT ;  /* 0x000000851a00720c */ /* 0x000fe20003f86270 */
[----:B------:R-:W2:Y:S01]  /*93f0*/  MUFU.TANH R51, R51 ;  /* 0x0000003300337308 */ /* 0x000ea20000002400 */
[C---:B------:R-:W-:Y:S02]  /*9400*/  ISETP.GE.AND P1, PT, R24.reuse, R135, PT ;  /* 0x000000871800720c */ /* 0x040fe40003f26270 */
[----:B------:R-:W-:Y:S02]  /*9410*/  ISETP.GE.AND P6, PT, R24, R133, PT ;  /* 0x000000851800720c */ /* 0x000fe40003fc6270 */
[----:B------:R-:W-:-:S02]  /*9420*/  I2FP.F32.S32 R26, R26 ;  /* 0x0000001a001a7245 */ /* 0x000fc40000201400 */
[----:B------:R-:W-:Y:S01]  /*9430*/  I2FP.F32.S32 R24, R24 ;  /* 0x0000001800187245 */ /* 0x000fe20000201400 */
[----:B------:R3:W-:Y:S01]  /*9440*/  MUFU.TANH R49, R22 ;  /* 0x0000001600317308 */ /* 0x0007e20000002400 */
[----:B-1----:R-:W-:Y:S01]  /*9450*/  IADD3 R40, PT, PT, R12, -0x28, RZ ;  /* 0xffffffd80c287810 */ /* 0x002fe20007ffe0ff */
[CC--:B------:R-:W-:Y:S01]  /*9460*/  FFMA.FTZ R11, R0.reuse, R26.reuse, R11 ;  /* 0x0000001a000b7223 */ /* 0x0c0fe2000001000b */
[C---:B----4-:R-:W-:Y:S01]  /*9470*/  FFMA.FTZ R53, R0.reuse, R26, R53 ;  /* 0x0000001a00357223 */ /* 0x050fe20000010035 */
[CC--:B------:R-:W-:Y:S01]  /*9480*/  FFMA.FTZ R23, R0.reuse, R24.reuse, R23 ;  /* 0x0000001800177223 */ /* 0x0c0fe20000010017 */
[----:B------:R-:W-:Y:S01]  /*9490*/  FFMA.FTZ R123, R0, R24, R55 ;  /* 0x00000018007b7223 */ /* 0x000fe20000010037 */
[C---:B------:R-:W-:Y:S01]  /*94a0*/  VIADD R24, R12.reuse, 0xffffffd1 ;  /* 0xffffffd10c187836 */ /* 0x040fe20000000000 */
[----:B------:R-:W-:Y:S01]  /*94b0*/  FSEL R121, R11, -INF , !P4 ;  /* 0xff8000000b797808 */ /* 0x000fe20006000000 */
[----:B------:R-:W1:Y:S01]  /*94c0*/  MUFU.TANH R47, R47 ;  /* 0x0000002f002f7308 */ /* 0x000e620000002400 */
[----:B------:R-:W-:Y:S01]  /*94d0*/  FSEL R142, R23, -INF , !P1 ;  /* 0xff800000178e7808 */ /* 0x000fe20004800000 */
[----:B------:R-:W-:Y:S01]  /*94e0*/  VIADD R26, R12, 0xffffffd9 ;  /* 0xffffffd90c1a7836 */ /* 0x000fe20000000000 */
[----:B------:R-:W-:-:S02]  /*94f0*/  FSEL R123, R123, -INF , !P6 ;  /* 0xff8000007b7b7808 */ /* 0x000fc40007000000 */
[C---:B------:R-:W-:Y:S02]  /*9500*/  ISETP.GE.AND P1, PT, R40.reuse, R135, PT ;  /* 0x000000872800720c */ /* 0x040fe40003f26270 */
[----:B------:R-:W-:Y:S01]  /*9510*/  ISETP.GE.AND P6, PT, R40, R133, PT ;  /* 0x000000852800720c */ /* 0x000fe20003fc6270 */
[----:B------:R-:W-:Y:S01]  /*9520*/  MUFU.TANH R11, R38 ;  /* 0x00000026000b7308 */ /* 0x000fe20000002400 */
[----:B---3--:R-:W-:Y:S02]  /*9530*/  I2FP.F32.S32 R22, R40 ;  /* 0x0000002800167245 */ /* 0x008fe40000201400 */
[----:B------:R-:W-:Y:S02]  /*9540*/  FSEL R140, R59, -INF , !P3 ;  /* 0xff8000003b8c7808 */ /* 0x000fe40005800000 */
[----:B------:R-:W-:Y:S01]  /*9550*/  FSEL R125, R113, -INF , !P2 ;  /* 0xff800000717d7808 */ /* 0x000fe20005000000 */
[CC--:B------:R-:W-:Y:S01]  /*9560*/  FFMA.FTZ R15, R0.reuse, R22.reuse, R15 ;  /* 0x00000016000f7223 */ /* 0x0c0fe2000001000f */
[----:B-----5:R-:W-:Y:S01]  /*9570*/  FFMA.FTZ R117, R0, R22, R19 ;  /* 0x0000001600757223 */ /* 0x020fe20000010013 */
[----:B------:R-:W3:Y:S01]  /*9580*/  MUFU.TANH R43, R43 ;  /* 0x0000002b002b7308 */ /* 0x000ee20000002400 */
[----:B------:R-:W-:Y:S01]  /*9590*/  VIADD R22, R12, 0xffffffe1 ;  /* 0xffffffe10c167836 */ /* 0x000fe20000000000 */
[----:B------:R-:W-:-:S02]  /*95a0*/  ISETP.GE.AND P3, PT, R24, R135, PT ;  /* 0x000000871800720c */ /* 0x000fc40003f66270 */
[----:B------:R-:W-:Y:S02]  /*95b0*/  ISETP.GE.AND P2, PT, R24, R133, PT ;  /* 0x000000851800720c */ /* 0x000fe40003f46270 */
[----:B------:R-:W-:Y:S02]  /*95c0*/  I2FP.F32.S32 R24, R24 ;  /* 0x0000001800187245 */ /* 0x000fe40000201400 */
[----:B------:R-:W-:Y:S01]  /*95d0*/  MUFU.TANH R55, R42 ;  /* 0x0000002a00377308 */ /* 0x000fe20000002400 */
[----:B------:R-:W-:Y:S02]  /*95e0*/  I2FP.F32.S32 R19, R26 ;  /* 0x0000001a00137245 */ /* 0x000fe40000201400 */
[----:B------:R-:W-:Y:S01]  /*95f0*/  FSEL R126, R15, -INF , !P1 ;  /* 0xff8000000f7e7808 */ /* 0x000fe20004800000 */
[CC--:B------:R-:W-:Y:S01]  /*9600*/  FFMA.FTZ R128, R0.reuse, R24.reuse, R9 ;  /* 0x0000001800807223 */ /* 0x0c0fe20000010009 */
[----:B------:R-:W-:Y:S01]  /*9610*/  FSEL R117, R117, -INF , !P6 ;  /* 0xff80000075757808 */ /* 0x000fe20007000000 */
[----:B--2---:R-:W-:Y:S01]  /*9620*/  FFMA.FTZ R51, R0, R24, R51 ;  /* 0x0000001800337223 */ /* 0x004fe20000010033 */
[C---:B------:R-:W-:Y:S01]  /*9630*/  ISETP.GE.AND P1, PT, R22.reuse, R135, PT ;  /* 0x000000871600720c */ /* 0x040fe20003f26270 */
[----:B------:R2:W4:Y:S01]  /*9640*/  MUFU.TANH R23, R18 ;  /* 0x0000001200177308 */ /* 0x0005220000002400 */
[----:B------:R-:W-:Y:S01]  /*9650*/  ISETP.GE.AND P6, PT, R22, R133, PT ;  /* 0x000000851600720c */ /* 0x000fe20003fc6270 */
[----:B------:R-:W-:Y:S01]  /*9660*/  FFMA.FTZ R124, R0, R19, R13 ;  /* 0x00000013007c7223 */ /* 0x000fe2000001000d */
[----:B------:R-:W-:-:S02]  /*9670*/  VIADD R24, R12, 0xffffffe0 ;  /* 0xffffffe00c187836 */ /* 0x000fc40000000000 */
[----:B-1----:R-:W-:Y:S01]  /*9680*/  FFMA.FTZ R47, R0, R19, R47 ;  /* 0x00000013002f7223 */ /* 0x002fe2000001002f */
[----:B------:R-:W-:Y:S02]  /*9690*/  ISETP.GE.AND P4, PT, R26, R133, PT ;  /* 0x000000851a00720c */ /* 0x000fe40003f86270 */
[----:B------:R-:W-:Y:S01]  /*96a0*/  FSEL R128, R128, -INF , !P3 ;  /* 0xff80000080807808 */ /* 0x000fe20005800000 */
[----:B------:R1:W5:Y:S01]  /*96b0*/  MUFU.TANH R13, R16 ;  /* 0x00000010000d7308 */ /* 0x0003620000002400 */
[----:B------:R-:W-:Y:S02]  /*96c0*/  FSEL R115, R47, -INF , !P4 ;  /* 0xff8000002f737808 */ /* 0x000fe40006000000 */
[----:B------:R-:W-:Y:S02]  /*96d0*/  FSEL R119, R51, -INF , !P2 ;  /* 0xff80000033777808 */ /* 0x000fe40005000000 */
[C---:B------:R-:W-:Y:S02]  /*96e0*/  ISETP.GE.AND P3, PT, R24.reuse, R135, PT ;  /* 0x000000871800720c */ /* 0x040fe40003f66270 */
[----:B------:R-:W-:Y:S01]  /*96f0*/  ISETP.GE.AND P2, PT, R24, R133, PT ;  /* 0x000000851800720c */ /* 0x000fe20003f46270 */
[----:B------:R4:W5:Y:S01]  /*9700*/  MUFU.TANH R9, R20 ;  /* 0x0000001400097308 */ /* 0x0009620000002400 */
[----:B--2---:R-:W-:Y:S01]  /*9710*/  I2FP.F32.S32 R18, R22 ;  /* 0x0000001600127245 */ /* 0x004fe20000201400 */
[----:B------:R-:W-:Y:S01]  /*9720*/  VIADD R22, R12, 0xffffffe8 ;  /* 0xffffffe80c167836 */ /* 0x000fe20000000000 */
[----:B------:R-:W-:-:S02]  /*9730*/  FSEL R130, R53, -INF , !P5 ;  /* 0xff80000035827808 */ /* 0x000fc40006800000 */
[----:B------:R-:W-:Y:S01]  /*9740*/  ISETP.GE.AND P5, PT, R26, R135, PT ;  /* 0x000000871a00720c */ /* 0x000fe20003fa6270 */
[CC--:B------:R-:W-:Y:S01]  /*9750*/  FFMA.FTZ R49, R0.reuse, R18.reuse, R49 ;  /* 0x0000001200317223 */ /* 0x0c0fe20000010031 */
[----:B---3--:R-:W-:Y:S01]  /*9760*/  FFMA.FTZ R43, R0, R18, R43 ;  /* 0x00000012002b7223 */ /* 0x008fe2000001002b */
[----:B------:R2:W3:Y:S01]  /*9770*/  MUFU.TANH R15, R14 ;  /* 0x0000000e000f7308 */ /* 0x0004e20000002400 */
[----:B-1----:R-:W-:Y:S02]  /*9780*/  I2FP.F32.S32 R16, R22 ;  /* 0x0000001600107245 */ /* 0x002fe40000201400 */
[----:B------:R-:W-:Y:S02]  /*9790*/  ISETP.GE.AND P4, PT, R22, R133, PT ;  /* 0x000000851600720c */ /* 0x000fe40003f86270 */
[----:B------:R-:W-:Y:S01]  /*97a0*/  IADD3 R18, PT, PT, R12, -0x10, RZ ;  /* 0xfffffff00c127810 */ /* 0x000fe20007ffe0ff */
[C---:B------:R-:W-:Y:S01]  /*97b0*/  FFMA.FTZ R60, R0.reuse, R16, R11 ;  /* 0x00000010003c7223 */ /* 0x040fe2000001000b */
[----:B------:R-:W-:Y:S01]  /*97c0*/  FSEL R120, R49, -INF , !P1 ;  /* 0xff80000031787808 */ /* 0x000fe20004800000 */
[----:B------:R-:W-:Y:S01]  /*97d0*/  MUFU.TANH R33, R33 ;  /* 0x0000002100217308 */ /* 0x000fe20000002400 */
[----:B----4-:R-:W-:Y:S01]  /*97e0*/  I2FP.F32.S32 R20, R24 ;  /* 0x0000001800147245 */ /* 0x010fe20000201400 */
[----:B------:R-:W-:Y:S01]  /*97f0*/  FFMA.FTZ R23, R0, R16, R23 ;  /* 0x0000001000177223 */ /* 0x000fe20000010017 */
[----:B------:R-:W-:-:S02]  /*9800*/  FSEL R60, R60, -INF , !P4 ;  /* 0xff8000003c3c7808 */ /* 0x000fc40006000000 */
[----:B------:R-:W-:Y:S01]  /*9810*/  ISETP.GE.AND P1, PT, R18, R135, PT ;  /* 0x000000871200720c */ /* 0x000fe20003f26270 */
[CC--:B------:R-:W-:Y:S01]  /*9820*/  FFMA.FTZ R17, R0.reuse, R20.reuse, R17 ;  /* 0x0000001400117223 */ /* 0x0c0fe20000010011 */
[----:B------:R-:W-:Y:S01]  /*9830*/  FFMA.FTZ R55, R0, R20, R55 ;  /* 0x0000001400377223 */ /* 0x000fe20000010037 */
[----:B------:R-:W-:Y:S01]  /*9840*/  VIADD R20, R12, 0xffffffe9 ;  /* 0xffffffe90c147836 */ /* 0x000fe20000000000 */
[----:B------:R-:W-:Y:S01]  /*9850*/  ISETP.GE.AND P4, PT, R18, R133, PT ;  /* 0x000000851200720c */ /* 0x000fe20003f86270 */
[----:B------:R-:W-:Y:S01]  /*9860*/  MUFU.TANH R35, R35 ;  /* 0x0000002300237308 */ /* 0x000fe20000002400 */
[----:B------:R-:W-:Y:S01]  /*9870*/  I2FP.F32.S32 R18, R18 ;  /* 0x0000001200127245 */ /* 0x000fe20000201400 */
[C---:B--2---:R-:W-:Y:S01]  /*9880*/  VIADD R14, R12.reuse, 0xfffffff1 ;  /* 0xfffffff10c0e7836 */ /* 0x044fe20000000000 */
[----:B------:R-:W-:Y:S01]  /*9890*/  FSEL R122, R17, -INF , !P3 ;  /* 0xff800000117a7808 */ /* 0x000fe20005800000 */
[----:B------:R-:W-:Y:S01]  /*98a0*/  VIADD R12, R12, 0xfffffff9 ;  /* 0xfffffff90c0c7836 */ /* 0x000fe20000000000 */
[----:B------:R-:W-:Y:S01]  /*98b0*/  FSEL R113, R55, -INF , !P2 ;  /* 0xff80000037717808 */ /* 0x000fe20005000000 */
[----:B-----5:R-:W-:Y:S01]  /*98c0*/  FFMA.FTZ R13, R0, R18, R13 ;  /* 0x00000012000d7223 */ /* 0x020fe2000001000d */
[C---:B------:R-:W-:Y:S01]  /*98d0*/  ISETP.GE.AND P3, PT, R20.reuse, R135, PT ;  /* 0x000000871400720c */ /* 0x040fe20003f66270 */
[----:B------:R-:W1:Y:S01]  /*98e0*/  MUFU.TANH R17, R34 ;  /* 0x0000002200117308 */ /* 0x000e620000002400 */
[----:B------:R-:W-:Y:S01]  /*98f0*/  BAR.SYNC.DEFER_BLOCKING 0x0 ;  /* 0x0000000000007b1d */ /* 0x000fe20000010000 */
[----:B------:R-:W-:-:S02]  /*9900*/  ISETP.GE.AND P2, PT, R20, R133, PT ;  /* 0x000000851400720c */ /* 0x000fc40003f46270 */
[----:B------:R-:W-:Y:S02]  /*9910*/  I2FP.F32.S32 R20, R20 ;  /* 0x0000001400147245 */ /* 0x000fe40000201400 */
[----:B------:R-:W-:Y:S02]  /*9920*/  FSEL R124, R124, -INF , !P5 ;  /* 0xff8000007c7c7808 */ /* 0x000fe40006800000 */
[----:B------:R-:W2:Y:S01]  /*9930*/  MUFU.TANH R11, R29 ;  /* 0x0000001d000b7308 */ /* 0x000ea20000002400 */
[CC--:B------:R-:W-:Y:S01]  /*9940*/  FFMA.FTZ R9, R0.reuse, R20.reuse, R9 ;  /* 0x0000001400097223 */ /* 0x0c0fe20000010009 */
[----:B---3--:R-:W-:Y:S01]  /*9950*/  FFMA.FTZ R15, R0, R20, R15 ;  /* 0x00000014000f7223 */ /* 0x008fe2000001000f */
[----:B------:R-:W-:Y:S02]  /*9960*/  ISETP.GE.AND P5, PT, R22, R135, PT ;  /* 0x000000871600720c */ /* 0x000fe40003fa6270 */
[----:B------:R-:W-:Y:S02]  /*9970*/  FSEL R67, R13, -INF , !P1 ;  /* 0xff8000000d437808 */ /* 0x000fe40004800000 */
[----:B------:R-:W-:Y:S01]  /*9980*/  ISETP.GT.AND P1, PT, R62, R159, PT ;  /* 0x0000009f3e00720c */ /* 0x000fe20003f24270 */
[----:B------:R-:W3:Y:S01]  /*9990*/  MUFU.TANH R31, R31 ;  /* 0x0000001f001f7308 */ /* 0x000ee20000002400 */
[----:B------:R-:W-:Y:S01]  /*99a0*/  FSEL R57, R43, -INF , !P6 ;  /* 0xff8000002b397808 */ /* 0x000fe20007000000 */
[----:B-1----:R-:W-:Y:S01]  /*99b0*/  FFMA.FTZ R17, R0, R18, R17 ;  /* 0x0000001200117223 */ /* 0x002fe20000010011 */
[----:B------:R-:W-:-:S02]  /*99c0*/  FSEL R118, R23, -INF , !P5 ;  /* 0xff80000017767808 */ /* 0x000fc40006800000 */
[----:B------:R-:W-:Y:S02]  /*99d0*/  FSEL R116, R9, -INF , !P3 ;  /* 0xff80000009747808 */ /* 0x000fe40005800000 */
[----:B------:R-:W-:Y:S02]  /*99e0*/  FSEL R59, R15, -INF , !P2 ;  /* 0xff8000000f3b7808 */ /* 0x000fe40005000000 */
[-C--:B------:R-:W-:Y:S02]  /*99f0*/  ISETP.GE.AND P6, PT, R14, R135.reuse, PT ;  /* 0x000000870e00720c */ /* 0x080fe40003fc6270 */
[----:B------:R-:W-:Y:S02]  /*9a00*/  ISETP.GE.AND P5, PT, R12, R135, PT ;  /* 0x000000870c00720c */ /* 0x000fe40003fa6270 */
[-C--:B------:R-:W-:Y:S02]  /*9a10*/  ISETP.GE.AND P3, PT, R14, R133.reuse, PT ;  /* 0x000000850e00720c */ /* 0x080fe40003f66270 */
[----:B------:R-:W-:-:S02]  /*9a20*/  ISETP.GE.AND P2, PT, R12, R133, PT ;  /* 0x000000850c00720c */ /* 0x000fc40003f46270 */
[----:B------:R-:W-:Y:S02]  /*9a30*/  I2FP.F32.S32 R14, R14 ;  /* 0x0000000e000e7245 */ /* 0x000fe40000201400 */
[----:B------:R-:W-:Y:S02]  /*9a40*/  I2FP.F32.S32 R12, R12 ;  /* 0x0000000c000c7245 */ /* 0x000fe40000201400 */
[----:B------:R-:W-:Y:S01]  /*9a50*/  FSEL R64, R17, -INF , !P4 ;  /* 0xff80000011407808 */ /* 0x000fe20006000000 */
[CC--:B------:R-:W-:Y:S01]  /*9a60*/  FFMA.FTZ R33, R0.reuse, R14.reuse, R33 ;  /* 0x0000000e00217223 */ /* 0x0c0fe20000010021 */
[C---:B------:R-:W-:Y:S01]  /*9a70*/  FFMA.FTZ R35, R0.reuse, R14, R35 ;  /* 0x0000000e00237223 */ /* 0x040fe20000010023 */
[CC--:B--2---:R-:W-:Y:S01]  /*9a80*/  FFMA.FTZ R11, R0.reuse, R12.reuse, R11 ;  /* 0x0000000c000b7223 */ /* 0x0c4fe2000001000b */
[----:B---3--:R-:W-:Y:S02]  /*9a90*/  FFMA.FTZ R31, R0, R12, R31 ;  /* 0x0000000c001f7223 */ /* 0x008fe4000001001f */
[----:B------:R-:W-:-:S02]  /*9aa0*/  FSEL R66, R33, -INF , !P6 ;  /* 0xff80000021427808 */ /* 0x000fc40007000000 */
[----:B------:R-:W-:Y:S02]  /*9ab0*/  FSEL R63, R35, -INF , !P3 ;  /* 0xff800000233f7808 */ /* 0x000fe40005800000 */
[----:B------:R-:W-:Y:S02]  /*9ac0*/  FSEL R65, R11, -INF , !P5 ;  /* 0xff8000000b417808 */ /* 0x000fe40006800000 */
        /* <DEDUP_REMOVED lines=64> */
.L_x_6563:
[----:B------:R-:W-:Y:S01]  /*9ed0*/  UMOV UR6, URZ ;  /* 0x000000ff00067c82 */ /* 0x000fe20008000000 */
[----:B------:R-:W-:Y:S01]  /*9ee0*/  IMAD.SHL.U32 R5, R100, 0x80, RZ ;  /* 0x0000008064057824 */ /* 0x000fe200078e00ff */
[----:B------:R-:W-:-:S05]  /*9ef0*/  IADD3 R9, P1, PT, RZ, -UR6, RZ ;  /* 0x80000006ff097c10 */ /* 0x000fca000ff3e0ff */
[----:B------:R-:W-:-:S05]  /*9f00*/  IMAD.X R12, RZ, RZ, ~R5, P1 ;  /* 0x000000ffff0c7224 */ /* 0x000fca00008e0e05 */
[----:B------:R-:W-:-:S04]  /*9f10*/  SHF.R.S64 R9, R9, 0x1f, R12 ;  /* 0x0000001f09097819 */ /* 0x000fc8000000100c */
[----:B------:R-:W-:-:S04]  /*9f20*/  IADD3 R160, P1, PT, R9, R160, RZ ;  /* 0x000000a009a07210 */ /* 0x000fc80007f3e0ff */
[----:B------:R-:W-:-:S09]  /*9f30*/  LEA.HI.X.SX32 R161, R12, R161, 0x1, P1 ;  /* 0x000000a10ca17211 */ /* 0x000fd200008f0eff */
.L_x_6564:
        /* <DEDUP_REMOVED lines=63> */
.L_x_6566:
[----:B------:R-:W-:Y:S05]  /*a330*/  BSYNC.RECONVERGENT B0 ;  /* 0x0000000000007941 */ /* 0x000fea0003800200 */
.L_x_6565:
[----:B------:R-:W0:Y:S02]  /*a340*/  LDGDEPBAR ;  /* 0x00000000000079af */ /* 0x000e240000000000 */
.L_x_6562:
[----:B------:R-:W-:Y:S01]  /*a350*/  FMNMX3.FTZ R9, R3, R6, R4, !PT ;  /* 0x0000000603097276 */ /* 0x000fe20007810004 */
[----:B-1----:R-:W-:Y:S01]  /*a360*/  LDSM.16.MT88.4 R16, [R152+0x6000] ;  /* 0x006000009810783b */ /* 0x002fe20000004200 */
        /* <DEDUP_REMOVED lines=40> */
[----:B---3--:R-:W-:-:S04]  /*a5f0*/  FMNMX.FTZ R100, R5, R100, !PT ;  /* 0x0000006405647209 */ /* 0x008fc80007810000 */
        /* <DEDUP_REMOVED lines=12> */
[--C-:B------:R-:W-:Y:S01]  /*a6c0*/  FFMA.FTZ R107, R8, UR4, -R111.reuse ;  /* 0x00000004086b7c23 */ /* 0x100fe2000801086f */
[----:B------:R-:W-:Y:S01]  /*a6d0*/  FMUL.FTZ R114, R4, UR4 ;  /* 0x0000000404727c20 */ /* 0x000fe20008410000 */
[--C-:B------:R-:W-:Y:S01]  /*a6e0*/  FFMA.FTZ R3, R7, UR4, -R108.reuse ;  /* 0x0000000407037c23 */ /* 0x100fe2000801086c */
[----:B------:R-:W-:Y:S01]  /*a6f0*/  FMUL.FTZ R2, R5, UR4 ;  /* 0x0000000405027c20 */ /* 0x000fe20008410000 */
[--C-:B------:R-:W-:Y:S01]  /*a700*/  FFMA.FTZ R104, R21, UR4, -R108.reuse ;  /* 0x0000000415687c23 */ /* 0x100fe2000801086c */
[----:B------:R-:W1:Y:S01]  /*a710*/  LDSM.16.MT88.4 R4, [R148+0x6000] ;  /* 0x006000009404783b */ /* 0x000e620000004200 */
[--C-:B------:R-:W-:Y:S01]  /*a720*/  FFMA.FTZ R106, R27, UR4, -R108.reuse ;  /* 0x000000041b6a7c23 */ /* 0x100fe2000801086c */
[----:B------:R-:W3:Y:S01]  /*a730*/  MUFU.EX2 R114, R114 ;  /* 0x0000007200727308 */ /* 0x000ee20000000800 */
[--C-:B------:R-:W-:Y:S01]  /*a740*/  FFMA.FTZ R105, R25, UR4, -R108.reuse ;  /* 0x0000000419697c23 */ /* 0x100fe2000801086c */
[----:B------:R-:W4:Y:S01]  /*a750*/  LDSM.16.MT88.4 R20, [R103+0x6000] ;  /* 0x006000006714783b */ /* 0x000f220000004200 */
        /* <DEDUP_REMOVED lines=14> */
[-C--:B---3--:R-:W-:Y:S01]  /*a840*/  FMUL.FTZ R24, R88, R114.reuse ;  /* 0x0000007258187220 */ /* 0x088fe20000410000 */
[--C-:B------:R-:W-:Y:S01]  /*a850*/  FFMA.FTZ R88, R28, UR4, -R111.reuse ;  /* 0x000000041c587c23 */ /* 0x100fe2000801086f */
[-C--:B------:R-:W-:Y:S01]  /*a860*/  FMUL.FTZ R25, R89, R114.reuse ;  /* 0x0000007259197220 */ /* 0x080fe20000410000 */
[----:B------:R-:W3:Y:S01]  /*a870*/  LDSM.16.MT88.4 R28, [R102+0x6000] ;  /* 0x00600000661c783b */ /* 0x000ee20000004200 */
        /* <DEDUP_REMOVED lines=9> */
[--C-:B------:R-:W-:Y:S01]  /*a910*/  FFMA.FTZ R81, R36, UR4, -R111.reuse ;  /* 0x0000000424517c23 */ /* 0x100fe2000801086f */
[----:B------:R-:W-:Y:S01]  /*a920*/  FMUL.FTZ R76, R76, R114 ;  /* 0x000000724c4c7220 */ /* 0x000fe20000410000 */
[----:B------:R-:W2:Y:S01]  /*a930*/  MUFU.EX2 R107, R107 ;  /* 0x0000006b006b7308 */ /* 0x000ea20000000800 */
[----:B-----5:R-:W-:Y:S01]  /*a940*/  F2FP.F16.F32.PACK_AB R8, R109, R112 ;  /* 0x000000706d08723e */ /* 0x020fe200000000ff */
[-C--:B------:R-:W-:Y:S01]  /*a950*/  FMUL.FTZ R77, R77, R114.reuse ;  /* 0x000000724d4d7220 */ /* 0x080fe20000410000 */
[-C--:B------:R-:W-:Y:S01]  /*a960*/  FMUL.FTZ R41, R73, R114.reuse ;  /* 0x0000007249297220 */ /* 0x080fe20000410000 */
[-C--:B------:R-:W-:Y:S01]  /*a970*/  FMUL.FTZ R68, R68, R114.reuse ;  /* 0x0000007244447220 */ /* 0x080fe20000410000 */
[----:B------:R-:W-:Y:S01]  /*a980*/  FMUL.FTZ R69, R69, R114 ;  /* 0x0000007245457220 */ /* 0x000fe20000410000 */
        /* <DEDUP_REMOVED lines=19> */
[----:B------:R-:W-:Y:S01]  /*aac0*/  FFMA.FTZ R112, R175, R114, R112 ;  /* 0x00000072af707223 */ /* 0x000fe20000010070 */
[----:B------:R-:W-:Y:S01]  /*aad0*/  FFMA.FTZ R175, R65, UR4, -R111 ;  /* 0x0000000441af7c23 */ /* 0x000fe2000801086f */
[----:B------:R-:W-:-:S02]  /*aae0*/  ISETP.GT.AND P0, PT, R62, R159, PT ;  /* 0x0000009f3e00720c */ /* 0x000fc40003f04270 */
[----:B------:R-:W-:-:S03]  /*aaf0*/  FADD.FTZ R109, R109, R112 ;  /* 0x000000706d6d7221 */ /* 0x000fc60000010000 */
[----:B------:R-:W2:Y:S01]  /*ab00*/  MUFU.EX2 R3, R3 ;  /* 0x0000000300037308 */ /* 0x000ea20000000800 */
[----:B-----5:R-:W-:Y:S01]  /*ab10*/  F2FP.F16.F32.PACK_AB R9, R105, R106 ;  /* 0x0000006a6909723e */ /* 0x020fe200000000ff */
[----:B------:R-:W-:-:S04]  /*ab20*/  FADD.FTZ R110, R110, R109 ;  /* 0x0000006d6e6e7221 */ /* 0x000fc80000010000 */
[----:B------:R-:W-:Y:S02]  /*ab30*/  FADD.FTZ R107, R107, R110 ;  /* 0x0000006e6b6b7221 */ /* 0x000fe40000010000 */
[----:B------:R-:W5:Y:S01]  /*ab40*/  MUFU.EX2 R2, R2 ;  /* 0x0000000200027308 */ /* 0x000f620000000800 */
[----:B------:R-:W-:-:S07]  /*ab50*/  @P0 IADD3 R134, PT, PT, R134, -0x3, RZ ;  /* 0xfffffffd86860810 */ /* 0x000fce0007ffe0ff */
[----:B------:R4:W-:Y:S01]  /*ab60*/  MUFU.EX2 R80, R40 ;  /* 0x0000002800507308 */ /* 0x0009e20000000800 */
[----:B--2---:R-:W-:-:S07]  /*ab70*/  F2FP.F16.F32.PACK_AB R11, R3, R104 ;  /* 0x00000068030b723e */ /* 0x004fce00000000ff */
        /* <DEDUP_REMOVED lines=12> */
[--C-:B------:R-:W-:Y:S01]  /*ac40*/  FFMA.FTZ R82, R39, UR4, -R108.reuse ;  /* 0x0000000427527c23 */ /* 0x100fe2000801086c */
[-C--:B------:R-:W-:Y:S01]  /*ac50*/  FMUL.FTZ R78, R78, R2.reuse ;  /* 0x000000024e4e7220 */ /* 0x080fe20000410000 */
[----:B------:R-:W-:Y:S01]  /*ac60*/  FMUL.FTZ R79, R79, R2 ;  /* 0x000000024f4f7220 */ /* 0x000fe20000410000 */
[----:B----4-:R-:W-:Y:S01]  /*ac70*/  FMUL.FTZ R40, R72, R114 ;  /* 0x0000007248287220 */ /* 0x010fe20000410000 */
[-C--:B------:R-:W-:Y:S01]  /*ac80*/  FMUL.FTZ R42, R74, R2.reuse ;  /* 0x000000024a2a7220 */ /* 0x080fe20000410000 */
[C---:B------:R-:W-:Y:S01]  /*ac90*/  HMMA.16816.F32 R4, R8.reuse, R6, R84 ;  /* 0x000000060804723c */ /* 0x040fe20000001854 */
[----:B------:R1:W2:Y:S01]  /*aca0*/  MUFU.EX2 R85, R38 ;  /* 0x0000002600557308 */ /* 0x0002a20000000800 */
[-C--:B------:R-:W-:Y:S01]  /*acb0*/  FMUL.FTZ R43, R75, R2.reuse ;  /* 0x000000024b2b7220 */ /* 0x080fe20000410000 */
[-C--:B------:R-:W-:Y:S01]  /*acc0*/  FMUL.FTZ R70, R70, R2.reuse ;  /* 0x0000000246467220 */ /* 0x080fe20000410000 */
[----:B------:R-:W-:Y:S01]  /*acd0*/  FMUL.FTZ R71, R71, R2 ;  /* 0x0000000247477220 */ /* 0x000fe20000410000 */
        /* <DEDUP_REMOVED lines=13> */
[----:B-1----:R-:W1:Y:S01]  /*adb0*/  LDSM.16.MT88.4 R36, [R152+0x6800] ;  /* 0x006800009824783b */ /* 0x002e620000004200 */
[----:B--2---:R-:W-:Y:S01]  /*adc0*/  F2FP.F16.F32.PACK_AB R48, R85, R88 ;  /* 0x000000585530723e */ /* 0x004fe200000000ff */
[----:B------:R-:W-:Y:S01]  /*add0*/  FFMA.FTZ R130, R115, UR4, -R108 ;  /* 0x0000000473827c23 */ /* 0x000fe2000801086c */
[----:B------:R-:W-:Y:S01]  /*ade0*/  FFMA.FTZ R115, R122, UR4, -R111 ;  /* 0x000000047a737c23 */ /* 0x000fe2000801086f */
[----:B------:R-:W-:Y:S01]  /*adf0*/  FFMA.FTZ R2, R177, R2, R106 ;  /* 0x00000002b1027223 */ /* 0x000fe2000001006a */
[----:B------:R-:W-:Y:S01]  /*ae00*/  FADD.FTZ R88, R88, R107 ;  /* 0x0000006b58587221 */ /* 0x000fe20000010000 */
[C---:B------:R-:W-:Y:S01]  /*ae10*/  HMMA.16816.F32 R16, R8.reuse, R18, R92 ;  /* 0x000000120810723c */ /* 0x040fe2000000185c */
[----:B------:R4:W-:Y:S01]  /*ae20*/  MUFU.EX2 R72, R50 ;  /* 0x0000003200487308 */ /* 0x0009e20000000800 */
[----:B------:R-:W-:Y:S01]  /*ae30*/  FADD.FTZ R105, R105, R2 ;  /* 0x0000000269697221 */ /* 0x000fe20000010000 */
[----:B------:R-:W-:Y:S01]  /*ae40*/  FADD.FTZ R85, R85, R88 ;  /* 0x0000005855557221 */ /* 0x000fe20000010000 */
[----:B------:R-:W-:Y:S01]  /*ae50*/  LDSM.16.MT88.4 R92, [R152+0x9800] ;  /* 0x00980000985c783b */ /* 0x000fe20000004200 */
[--C-:B------:R-:W-:Y:S01]  /*ae60*/  FFMA.FTZ R2, R64, UR4, -R108.reuse ;  /* 0x0000000440027c23 */ /* 0x100fe2000801086c */
[----:B------:R-:W-:Y:S01]  /*ae70*/  FADD.FTZ R104, R104, R105 ;  /* 0x0000006968687221 */ /* 0x000fe20000010000 */
[--C-:B------:R-:W-:Y:S01]  /*ae80*/  FFMA.FTZ R177, R61, UR4, -R108.reuse ;  /* 0x000000043db17c23 */ /* 0x100fe2000801086c */
[----:B------:R-:W-:Y:S01]  /*ae90*/  HMMA.16816.F32 R20, R8, R22, R76 ;  /* 0x000000160814723c */ /* 0x000fe2000000184c */
[----:B------:R-:W2:Y:S01]  /*aea0*/  MUFU.EX2 R77, R49 ;  /* 0x00000031004d7308 */ /* 0x000ea20000000800 */
[--C-:B------:R-:W-:Y:S01]  /*aeb0*/  FFMA.FTZ R79, R147, UR4, -R108.reuse ;  /* 0x00000004934f7c23 */ /* 0x100fe2000801086c */
[----:B------:R-:W-:Y:S01]  /*aec0*/  FFMA.FTZ R76, R143, UR4, -R108 ;  /* 0x000000048f4c7c23 */ /* 0x000fe2000801086c */
[----:B------:R-:W-:Y:S01]  /*aed0*/  FFMA.FTZ R78, R172, UR4, -R111 ;  /* 0x00000004ac4e7c23 */ /* 0x000fe2000801086f */
[----:B------:R-:W-:Y:S01]  /*aee0*/  FADD.FTZ R3, R3, R104 ;  /* 0x0000006803037221 */ /* 0x000fe20000010000 */
[----:B------:R-:W-:-:S02]  /*aef0*/  MOV R122, R62 ;  /* 0x0000003e007a7202 */ /* 0x000fc40000000f00 */
[C---:B---3--:R-:W-:Y:S01]  /*af00*/  HMMA.16816.F32 R40, R8.reuse, R28, R40 ;  /* 0x0000001c0828723c */ /* 0x048fe20000001828 */
[----:B------:R-:W3:Y:S01]  /*af10*/  MUFU.EX2 R73, R73 ;  /* 0x0000004900497308 */ /* 0x000ee20000000800 */
[C---:B----4-:R-:W-:Y:S01]  /*af20*/  F2FP.F16.F32.PACK_AB R50, R81.reuse, R80 ;  /* 0x000000505132723e */ /* 0x050fe200000000ff */
[----:B------:R-:W-:Y:S02]  /*af30*/  FADD.FTZ R80, R80, R85 ;  /* 0x0000005550507221 */ /* 0x000fe40000010000 */
[----:B------:R-:W-:Y:S02]  /*af40*/  LDSM.16.MT88.4 R84, [R148+0x9800] ;  /* 0x009800009454783b */ /* 0x000fe40000004200 */
[----:B------:R-:W-:Y:S01]  /*af50*/  FADD.FTZ R81, R81, R80 ;  /* 0x0000005051517221 */ /* 0x000fe20000010000 */
[----:B------:R-:W-:Y:S01]  /*af60*/  HMMA.16816.F32 R8, R8, R30, R68 ;  /* 0x0000001e0808723c */ /* 0x000fe20000001844 */
[----:B------:R-:W4:Y:S01]  /*af70*/  LDSM.16.MT88.4 R28, [R103+0x6800] ;  /* 0x00680000671c783b */ /* 0x000f220000004200 */
[--C-:B------:R-:W-:Y:S01]  /*af80*/  FFMA.FTZ R69, R52, UR4, -R111.reuse ;  /* 0x0000000434457c23 */ /* 0x100fe2000801086f */
[----:B--2---:R-:W-:Y:S01]  /*af90*/  F2FP.F16.F32.PACK_AB R49, R77, R82 ;  /* 0x000000524d31723e */ /* 0x004fe200000000ff */
[----:B------:R2:W-:Y:S01]  /*afa0*/  MUFU.EX2 R68, R74 ;  /* 0x0000004a00447308 */ /* 0x0005e20000000800 */
[----:B------:R-:W5:Y:S01]  /*afb0*/  LDSM.16.MT88.4 R52, [R102+0x6800] ;  /* 0x006800006634783b */ /* 0x000f620000004200 */
[--C-:B------:R-:W-:Y:S01]  /*afc0*/  FFMA.FTZ R71, R176, UR4, -R111.reuse ;  /* 0x00000004b0477c23 */ /* 0x100fe2000801086f */
[----:B------:R-:W-:Y:S01]  /*afd0*/  FFMA.FTZ R70, R174, UR4, -R111 ;  /* 0x00000004ae467c23 */ /* 0x000fe2000801086f */
[----:B------:R-:W-:Y:S01]  /*afe0*/  FADD.FTZ R82, R82, R3 ;  /* 0x0000000352527221 */ /* 0x000fe20000010000 */
[----:B------:R-:W-:Y:S01]  /*aff0*/  FFMA.FTZ R3, R63, UR4, -R108 ;  /* 0x000000043f037c23 */ /* 0x000fe2000801086c */
[----:B---3--:R-:W-:-:S02]  /*b000*/  F2FP.F16.F32.PACK_AB R51, R73, R72 ;  /* 0x000000484933723e */ /* 0x008fc400000000ff */
[----:B------:R-:W3:Y:S01]  /*b010*/  MUFU.EX2 R69, R69 ;  /* 0x0000004500457308 */ /* 0x000ee20000000800 */
[----:B------:R-:W-:-:S04]  /*b020*/  FADD.FTZ R77, R77, R82 ;  /* 0x000000524d4d7221 */ /* 0x000fc80000010000 */
[----:B-1----:R-:W-:Y:S01]  /*b030*/  HMMA.16816.F32 R12, R48, R36, R12 ;  /* 0x00000024300c723c */ /* 0x002fe2000000180c */
[----:B------:R-:W-:Y:S02]  /*b040*/  FADD.FTZ R72, R72, R77 ;  /* 0x0000004d48487221 */ /* 0x000fe40000010000 */
[----:B------:R-:W-:Y:S01]  /*b050*/  MUFU.EX2 R71, R71 ;  /* 0x0000004700477308 */ /* 0x000fe20000000800 */
[----:B--2---:R-:W-:Y:S01]  /*b060*/  FFMA.FTZ R74, R171, UR4, -R108 ;  /* 0x00000004ab4a7c23 */ /* 0x004fe2000801086c */
[----:B------:R-:W-:-:S03]  /*b070*/  FADD.FTZ R73, R73, R72 ;  /* 0x0000004849497221 */ /* 0x000fc60000010000 */
[C---:B------:R-:W-:Y:S01]  /*b080*/  HMMA.16816.F32 R16, R48.reuse, R38, R16 ;  /* 0x000000263010723c */ /* 0x040fe20000001810 */
[----:B------:R-:W1:Y:S02]  /*b090*/  LDSM.16.MT88.4 R36, [R152+0x7000] ;  /* 0x007000009824783b */ /* 0x000e640000004200 */
[----:B------:R-:W-:Y:S05]  /*b0a0*/  MUFU.EX2 R70, R70 ;  /* 0x0000004600467308 */ /* 0x000fea0000000800 */
[C---:B------:R-:W-:Y:S03]  /*b0b0*/  HMMA.16816.F32 R24, R48.reuse, R44, R24 ;  /* 0x0000002c3018723c */ /* 0x040fe60000001818 */
[----:B------:R-:W-:Y:S05]  /*b0c0*/  MUFU.EX2 R74, R74 ;  /* 0x0000004a004a7308 */ /* 0x000fea0000000800 */
[C---:B----4-:R-:W-:Y:S03]  /*b0d0*/  HMMA.16816.F32 R32, R48.reuse, R28, R32 ;  /* 0x0000001c3020723c */ /* 0x050fe60000001820 */
[----:B------:R-:W2:Y:S05]  /*b0e0*/  MUFU.EX2 R79, R79 ;  /* 0x0000004f004f7308 */ /* 0x000eaa0000000800 */
[C---:B------:R-:W-:Y:S01]  /*b0f0*/  HMMA.16816.F32 R20, R48.reuse, R30, R20 ;  /* 0x0000001e3014723c */ /* 0x040fe20000001814 */
[----:B------:R-:W4:Y:S02]  /*b100*/  LDSM.16.MT88.4 R28, [R148+0x7000] ;  /* 0x00700000941c783b */ /* 0x000f240000004200 */
[----:B------:R-:W-:Y:S05]  /*b110*/  MUFU.EX2 R75, R75 ;  /* 0x0000004b004b7308 */ /* 0x000fea0000000800 */
[C---:B------:R-:W-:Y:S01]  /*b120*/  HMMA.16816.F32 R4, R48.reuse, R46, R4 ;  /* 0x0000002e3004723c */ /* 0x040fe20000001804 */
[----:B------:R-:W4:Y:S02]  /*b130*/  LDSM.16.MT88.4 R44, [R103+0x7000] ;  /* 0x00700000672c783b */ /* 0x000f240000004200 */
[----:B------:R-:W1:Y:S05]  /*b140*/  MUFU.EX2 R76, R76 ;  /* 0x0000004c004c7308 */ /* 0x000e6a0000000800 */
[C---:B-----5:R-:W-:Y:S03]  /*b150*/  HMMA.16816.F32 R40, R48.reuse, R52, R40 ;  /* 0x000000343028723c */ /* 0x060fe60000001828 */
[----:B------:R-:W-:Y:S05]  /*b160*/  MUFU.EX2 R78, R78 ;  /* 0x0000004e004e7308 */ /* 0x000fea0000000800 */
[----:B------:R-:W-:Y:S01]  /*b170*/  HMMA.16816.F32 R8, R48, R54, R8 ;  /* 0x000000363008723c */ /* 0x000fe20000001808 */
[----:B---3--:R-:W-:Y:S01]  /*b180*/  F2FP.F16.F32.PACK_AB R48, R69, R68 ;  /* 0x000000444530723e */ /* 0x008fe200000000ff */
[----:B------:R-:W3:Y:S01]  /*b190*/  LDSM.16.MT88.4 R52, [R102+0x7000] ;  /* 0x007000006634783b */ /* 0x000ee20000004200 */
[----:B--2---:R-:W-:Y:S01]  /*b1a0*/  F2FP.F16.F32.PACK_AB R49, R79, R74 ;  /* 0x0000004a4f31723e */ /* 0x004fe200000000ff */
[----:B------:R-:W2:Y:S01]  /*b1b0*/  MUFU.EX2 R89, R89 ;  /* 0x0000005900597308 */ /* 0x000ea20000000800 */
[----:B------:R-:W-:Y:S01]  /*b1c0*/  F2FP.F16.F32.PACK_AB R50, R70, R71 ;  /* 0x000000474632723e */ /* 0x000fe200000000ff */
[----:B------:R-:W-:Y:S01]  /*b1d0*/  FADD.FTZ R68, R68, R81 ;  /* 0x0000005144447221 */ /* 0x000fe20000010000 */
[----:B-1----:R-:W-:-:S03]  /*b1e0*/  F2FP.F16.F32.PACK_AB R51, R76, R75 ;  /* 0x0000004b4c33723e */ /* 0x002fc600000000ff */
        /* <DEDUP_REMOVED lines=22> */
[----:B--2---:R-:W-:Y:S01]  /*b350*/  F2FP.F16.F32.PACK_AB R48, R89, R78 ;  /* 0x0000004e5930723e */ /* 0x004fe200000000ff */
[----:B------:R-:W-:Y:S01]  /*b360*/  LDSM.16.MT88.4 R52, [R102+0x8000] ;  /* 0x008000006634783b */ /* 0x000fe20000004200 */
[----:B----4-:R-:W-:Y:S01]  /*b370*/  F2FP.F16.F32.PACK_AB R49, R91, R96 ;  /* 0x000000605b31723e */ /* 0x010fe200000000ff */
        /* <DEDUP_REMOVED lines=22> */
[----:B------:R-:W1:Y:S01]  /*b4e0*/  LDSM.16.MT88.4 R36, [R103+0x8000] ;  /* 0x008000006724783b */ /* 0x000e620000004200 */
[----:B---3--:R-:W-:Y:S01]  /*b4f0*/  F2FP.F16.F32.PACK_AB R48, R129, R138 ;  /* 0x0000008a8130723e */ /* 0x008fe200000000ff */
[----:B------:R-:W-:Y:S01]  /*b500*/  MUFU.EX2 R131, R131 ;  /* 0x0000008300837308 */ /* 0x000fe20000000800 */
[----:B--2---:R-:W-:-:S02]  /*b510*/  F2FP.F16.F32.PACK_AB R49, R127, R142 ;  /* 0x0000008e7f31723e */ /* 0x004fc400000000ff */
[----:B------:R-:W-:Y:S02]  /*b520*/  F2FP.F16.F32.PACK_AB R50, R133, R140 ;  /* 0x0000008c8532723e */ /* 0x000fe400000000ff */
[----:B-----5:R-:W-:-:S03]  /*b530*/  F2FP.F16.F32.PACK_AB R51, R144, R125 ;  /* 0x0000007d9033723e */ /* 0x020fc600000000ff */
[----:B------:R-:W-:Y:S04]  /*b540*/  MUFU.EX2 R124, R124 ;  /* 0x0000007c007c7308 */ /* 0x000fe80000000800 */
[C---:B----4-:R-:W-:Y:S04]  /*b550*/  HMMA.16816.F32 R12, R48.reuse, R28, R12 ;  /* 0x0000001c300c723c */ /* 0x050fe8000000180c */
[----:B------:R-:W-:Y:S04]  /*b560*/  MUFU.EX2 R121, R121 ;  /* 0x0000007900797308 */ /* 0x000fe80000000800 */
[C---:B------:R-:W-:Y:S01]  /*b570*/  HMMA.16816.F32 R16, R48.reuse, R30, R16 ;  /* 0x0000001e3010723c */ /* 0x040fe20000001810 */
[----:B------:R-:W2:Y:S03]  /*b580*/  LDSM.16.MT88.4 R28, [R152+0x8800] ;  /* 0x00880000981c783b */ /* 0x000ea60000004200 */
[----:B------:R-:W3:Y:S04]  /*b590*/  MUFU.EX2 R126, R126 ;  /* 0x0000007e007e7308 */ /* 0x000ee80000000800 */
[C---:B------:R-:W-:Y:S04]  /*b5a0*/  HMMA.16816.F32 R24, R48.reuse, R44, R24 ;  /* 0x0000002c3018723c */ /* 0x040fe80000001818 */
[----:B------:R-:W-:Y:S04]  /*b5b0*/  MUFU.EX2 R117, R117 ;  /* 0x0000007500757308 */ /* 0x000fe80000000800 */
[C---:B------:R-:W-:Y:S01]  /*b5c0*/  HMMA.16816.F32 R4, R48.reuse, R46, R4 ;  /* 0x0000002e3004723c */ /* 0x040fe20000001804 */
[----:B------:R-:W-:Y:S03]  /*b5d0*/  LDSM.16.MT88.4 R44, [R103+0x8800] ;  /* 0x00880000672c783b */ /* 0x000fe60000004200 */
[----:B------:R-:W4:Y:S04]  /*b5e0*/  MUFU.EX2 R130, R130 ;  /* 0x0000008200827308 */ /* 0x000f280000000800 */
[C---:B-1----:R-:W-:Y:S04]  /*b5f0*/  HMMA.16816.F32 R32, R48.reuse, R36, R32 ;  /* 0x000000243020723c */ /* 0x042fe80000001820 */
[----:B------:R-:W-:Y:S04]  /*b600*/  MUFU.EX2 R115, R115 ;  /* 0x0000007300737308 */ /* 0x000fe80000000800 */
[C---:B------:R-:W-:Y:S01]  /*b610*/  HMMA.16816.F32 R20, R48.reuse, R38, R20 ;  /* 0x000000263014723c */ /* 0x040fe20000001814 */
[----:B------:R-:W1:Y:S03]  /*b620*/  LDSM.16.MT88.4 R36, [R148+0x8800] ;  /* 0x008800009424783b */ /* 0x000e660000004200 */
[----:B------:R-:W5:Y:S04]  /*b630*/  MUFU.EX2 R120, R120 ;  /* 0x0000007800787308 */ /* 0x000f680000000800 */
[C---:B------:R-:W-:Y:S04]  /*b640*/  HMMA.16816.F32 R40, R48.reuse, R52, R40 ;  /* 0x000000343028723c */ /* 0x040fe80000001828 */
[----:B------:R-:W-:Y:S04]  /*b650*/  MUFU.EX2 R118, R118 ;  /* 0x0000007600767308 */ /* 0x000fe80000000800 */
[----:B------:R-:W-:Y:S01]  /*b660*/  HMMA.16816.F32 R8, R48, R54, R8 ;  /* 0x000000363008723c */ /* 0x000fe20000001808 */
[----:B------:R-:W-:Y:S01]  /*b670*/  F2FP.F16.F32.PACK_AB R48, R128, R123 ;  /* 0x0000007b8030723e */ /* 0x000fe200000000ff */
[----:B------:R-:W5:Y:S01]  /*b680*/  LDSM.16.MT88.4 R52, [R102+0x8800] ;  /* 0x008800006634783b */ /* 0x000f620000004200 */
[----:B---3--:R-:W-:Y:S01]  /*b690*/  F2FP.F16.F32.PACK_AB R49, R126, R121 ;  /* 0x000000797e31723e */ /* 0x008fe200000000ff */
[----:B------:R-:W-:Y:S01]  /*b6a0*/  MUFU.EX2 R119, R119 ;  /* 0x0000007700777308 */ /* 0x000fe20000000800 */
[----:B------:R-:W-:-:S02]  /*b6b0*/  F2FP.F16.F32.PACK_AB R50, R124, R131 ;  /* 0x000000837c32723e */ /* 0x000fc400000000ff */
[----:B----4-:R-:W-:-:S05]  /*b6c0*/  F2FP.F16.F32.PACK_AB R51, R130, R117 ;  /* 0x000000758233723e */ /* 0x010fca00000000ff */
[----:B------:R-:W-:Y:S02]  /*b6d0*/  MUFU.EX2 R113, R113 ;  /* 0x0000007100717308 */ /* 0x000fe40000000800 */
[C---:B--2---:R-:W-:Y:S06]  /*b6e0*/  HMMA.16816.F32 R12, R48.reuse, R28, R12 ;  /* 0x0000001c300c723c */ /* 0x044fec000000180c */
[----:B------:R-:W2:Y:S02]  /*b6f0*/  MUFU.EX2 R116, R116 ;  /* 0x0000007400747308 */ /* 0x000ea40000000800 */
[C---:B------:R-:W-:Y:S01]  /*b700*/  HMMA.16816.F32 R16, R48.reuse, R30, R16 ;  /* 0x0000001e3010723c */ /* 0x040fe20000001810 */
[----:B------:R-:W3:Y:S05]  /*b710*/  LDSM.16.MT88.4 R28, [R152+0x9000] ;  /* 0x00900000981c783b */ /* 0x000eea0000004200 */
[----:B------:R-:W-:Y:S02]  /*b720*/  MUFU.EX2 R57, R57 ;  /* 0x0000003900397308 */ /* 0x000fe40000000800 */
[C---:B-1----:R-:W-:Y:S06]  /*b730*/  HMMA.16816.F32 R24, R48.reuse, R36, R24 ;  /* 0x000000243018723c */ /* 0x042fec0000001818 */
[----:B------:R-:W1:Y:S02]  /*b740*/  MUFU.EX2 R60, R60 ;  /* 0x0000003c003c7308 */ /* 0x000e640000000800 */
[C---:B------:R-:W-:Y:S01]  /*b750*/  HMMA.16816.F32 R4, R48.reuse, R38, R4 ;  /* 0x000000263004723c */ /* 0x040fe20000001804 */
[----:B------:R-:W4:Y:S05]  /*b760*/  LDSM.16.MT88.4 R36, [R148+0x9000] ;  /* 0x009000009424783b */ /* 0x000f2a0000004200 */
[----:B------:R-:W-:Y:S02]  /*b770*/  MUFU.EX2 R175, R175 ;  /* 0x000000af00af7308 */ /* 0x000fe40000000800 */
[C---:B------:R-:W-:Y:S06]  /*b780*/  HMMA.16816.F32 R32, R48.reuse, R44, R32 ;  /* 0x0000002c3020723c */ /* 0x040fec0000001820 */
[----:B------:R-:W-:Y:S02]  /*b790*/  MUFU.EX2 R2, R2 ;  /* 0x0000000200027308 */ /* 0x000fe40000000800 */
[C---:B------:R-:W-:Y:S01]  /*b7a0*/  HMMA.16816.F32 R20, R48.reuse, R46, R20 ;  /* 0x0000002e3014723c */ /* 0x040fe20000001814 */
[----:B------:R-:W4:Y:S05]  /*b7b0*/  LDSM.16.MT88.4 R44, [R103+0x9000] ;  /* 0x00900000672c783b */ /* 0x000f2a0000004200 */
[----:B------:R-:W3:Y:S02]  /*b7c0*/  MUFU.EX2 R3, R3 ;  /* 0x0000000300037308 */ /* 0x000ee40000000800 */
[----:B-----5:R-:W-:Y:S01]  /*b7d0*/  HMMA.16816.F32 R40, R48, R52, R40 ;  /* 0x000000343028723c */ /* 0x020fe20000001828 */
[--C-:B------:R-:W-:Y:S01]  /*b7e0*/  FFMA.FTZ R52, R67, UR4, -R111.reuse ;  /* 0x0000000443347c23 */ /* 0x100fe2000801086f */
[----:B------:R-:W-:-:S04]  /*b7f0*/  FFMA.FTZ R53, R66, UR4, -R111 ;  /* 0x0000000442357c23 */ /* 0x000fc8000801086f */
[----:B------:R-:W-:Y:S02]  /*b800*/  MUFU.EX2 R177, R177 ;  /* 0x000000b100b17308 */ /* 0x000fe40000000800 */
[----:B------:R-:W-:Y:S01]  /*b810*/  HMMA.16816.F32 R8, R48, R54, R8 ;  /* 0x000000363008723c */ /* 0x000fe20000001808 */
[----:B------:R-:W-:Y:S01]  /*b820*/  F2FP.F16.F32.PACK_AB R48, R120, R115 ;  /* 0x000000737830723e */ /* 0x000fe200000000ff */
[----:B------:R-:W-:Y:S01]  /*b830*/  FFMA.FTZ R54, R58, UR4, -R111 ;  /* 0x000000043a367c23 */ /* 0x000fe2000801086f */
[----:B--2---:R-:W-:Y:S02]  /*b840*/  F2FP.F16.F32.PACK_AB R49, R116, R113 ;  /* 0x000000717431723e */ /* 0x004fe400000000ff */
[----:B------:R-:W-:Y:S01]  /*b850*/  F2FP.F16.F32.PACK_AB R50, R119, R118 ;  /* 0x000000767732723e */ /* 0x000fe200000000ff */
[----:B------:R-:W-:Y:S01]  /*b860*/  MUFU.EX2 R52, R52 ;  /* 0x0000003400347308 */ /* 0x000fe20000000800 */
[----:B-1----:R-:W-:Y:S02]  /*b870*/  F2FP.F16.F32.PACK_AB R51, R60, R57 ;  /* 0x000000393c33723e */ /* 0x002fe400000000ff */
[----:B---3--:R-:W-:-:S05]  /*b880*/  F2FP.F16.F32.PACK_AB R69, R3, R2 ;  /* 0x000000020345723e */ /* 0x008fca00000000ff */
[C---:B------:R-:W-:Y:S01]  /*b890*/  HMMA.16816.F32 R12, R48.reuse, R28, R12 ;  /* 0x0000001c300c723c */ /* 0x040fe2000000180c */
[----:B------:R-:W1:Y:S07]  /*b8a0*/  MUFU.EX2 R53, R53 ;  /* 0x0000003500357308 */ /* 0x000e6e0000000800 */
[C---:B------:R-:W-:Y:S01]  /*b8b0*/  HMMA.16816.F32 R16, R48.reuse, R30, R16 ;  /* 0x0000001e3010723c */ /* 0x040fe20000001810 */
[----:B------:R-:W2:Y:S01]  /*b8c0*/  LDSM.16.MT88.4 R28, [R102+0x9000] ;  /* 0x00900000661c783b */ /* 0x000ea20000004200 */
[----:B------:R-:W3:Y:S06]  /*b8d0*/  MUFU.EX2 R54, R54 ;  /* 0x0000003600367308 */ /* 0x000eec0000000800 */
[----:B----4-:R-:W-:Y:S01]  /*b8e0*/  HMMA.16816.F32 R4, R48, R38, R4 ;  /* 0x000000263004723c */ /* 0x010fe20000001804 */
[----:B------:R-:W-:Y:S01]  /*b8f0*/  FADD.FTZ R38, R74, R73 ;  /* 0x000000494a267221 */ /* 0x000fe20000010000 */
[----:B-1----:R-:W-:-:S03]  /*b900*/  F2FP.F16.F32.PACK_AB R68, R53, R52 ;  /* 0x000000343544723e */ /* 0x002fc600000000ff */
[----:B------:R-:W-:-:S03]  /*b910*/  FADD.FTZ R38, R79, R38 ;  /* 0x000000264f267221 */ /* 0x000fc60000010000 */
[----:B------:R-:W-:Y:S01]  /*b920*/  HMMA.16816.F32 R24, R48, R36, R24 ;  /* 0x000000243018723c */ /* 0x000fe20000001818 */
[----:B------:R-:W-:Y:S01]  /*b930*/  FFMA.FTZ R36, R56, UR4, -R108 ;  /* 0x0000000438247c23 */ /* 0x000fe2000801086c */
[----:B---3--:R-:W-:-:S05]  /*b940*/  F2FP.F16.F32.PACK_AB R70, R175, R54 ;  /* 0x00000036af46723e */ /* 0x008fca00000000ff */
[----:B------:R-:W1:Y:S01]  /*b950*/  MUFU.EX2 R36, R36 ;  /* 0x0000002400247308 */ /* 0x000e620000000800 */
[C---:B------:R-:W-:Y:S08]  /*b960*/  HMMA.16816.F32 R32, R48.reuse, R44, R32 ;  /* 0x0000002c3020723c */ /* 0x040ff00000001820 */
[----:B------:R-:W-:Y:S01]  /*b970*/  HMMA.16816.F32 R20, R48, R46, R20 ;  /* 0x0000002e3014723c */ /* 0x000fe20000001814 */
[----:B-1----:R-:W-:-:S07]  /*b980*/  F2FP.F16.F32.PACK_AB R71, R177, R36 ;  /* 0x00000024b147723e */ /* 0x002fce00000000ff */
[----:B--2---:R-:W-:Y:S01]  /*b990*/  HMMA.16816.F32 R40, R48, R28, R40 ;  /* 0x0000001c3028723c */ /* 0x004fe20000001828 */
[----:B------:R-:W-:Y:S01]  /*b9a0*/  FADD.FTZ R29, R75, R38 ;  /* 0x000000264b1d7221 */ /* 0x000fe20000010000 */
[----:B------:R-:W-:-:S03]  /*b9b0*/  FADD.FTZ R28, R89, R78 ;  /* 0x0000004e591c7221 */ /* 0x000fc60000010000 */
[----:B------:R-:W-:Y:S01]  /*b9c0*/  FADD.FTZ R29, R76, R29 ;  /* 0x0000001d4c1d7221 */ /* 0x000fe20000010000 */
[----:B------:R-:W-:Y:S01]  /*b9d0*/  FADD.FTZ R83, R83, R28 ;  /* 0x0000001c53537221 */ /* 0x000fe20000010000 */
[----:B------:R-:W1:Y:S01]  /*b9e0*/  LDSM.16.MT88.4 R76, [R103+0x9800] ;  /* 0x00980000674c783b */ /* 0x000e620000004200 */
        /* <DEDUP_REMOVED lines=45> */
[-C--:B------:R-:W-:Y:S02]  /*bcc0*/  MOV R2, R100.reuse ;  /* 0x0000006400027202 */ /* 0x080fe40000000f00 */
[-C--:B------:R-:W-:Y:S01]  /*bcd0*/  MOV R3, R101.reuse ;  /* 0x0000006500037202 */ /* 0x080fe20000000f00 */
[----:B------:R-:W-:Y:S01]  /*bce0*/  FADD.FTZ R36, R36, R5 ;  /* 0x0000000524247221 */ /* 0x000fe20000010000 */
[----:B------:R-:W-:Y:S02]  /*bcf0*/  @P0 MOV R2, R100 ;  /* 0x0000006400020202 */ /* 0x000fe40000000f00 */
[----:B------:R-:W-:Y:S01]  /*bd00*/  @P0 MOV R3, R101 ;  /* 0x0000006500030202 */ /* 0x000fe20000000f00 */
[----:B------:R-:W-:Y:S01]  /*bd10*/  FADD.FTZ R177, R177, R36 ;  /* 0x00000024b1b17221 */ /* 0x000fe20000010000 */
[----:B------:R-:W-:Y:S09]  /*bd20*/  @P0 BRA `(.L_x_6567) ;  /* 0x0000000000040947 */ /* 0x000ff20003800000 */
.L_x_6559:
[----:B------:R-:W-:-:S07]  /*bd30*/  IADD3 R134, PT, PT, R122, -0x1, RZ ;  /* 0xffffffff7a867810 */ /* 0x000fce0007ffe0ff */
.L_x_6567:
        /* <DEDUP_REMOVED lines=14> */
[----:B------:R-:W3:Y:S01]  /*be20*/  LDCU UR4, c[0x0][0x45c] ;  /* 0x00008b80ff0477ac */ /* 0x000ee20008000800 */
[----:B------:R-:W4:Y:S01]  /*be30*/  LDCU.64 UR6, c[0x0][0x3a0] ;  /* 0x00007400ff0677ac */ /* 0x000f220008000a00 */
[----:B------:R-:W1:Y:S10]  /*be40*/  LDCU.64 UR8, c[0x0][0x3a8] ;  /* 0x00007500ff0877ac */ /* 0x000e740008000a00 */
.L_x_6572:
        /* <DEDUP_REMOVED lines=75> */
.L_x_6569:
        /* <DEDUP_REMOVED lines=367> */
.L_x_6571:
        /* <DEDUP_REMOVED lines=8> */
[--C-:B------:R-:W-:Y:S01]  /*da70*/  @!P0 IMAD.MOV.U32 R20, RZ, RZ, R8.reuse ;  /* 0x000000ffff148224 */ /* 0x100fe200078e0008 */
[CC--:B------:R-:W-:Y:S01]  /*da80*/  @!P0 LEA R18, P5, R4.reuse, R8.reuse, 0x5 ;  /* 0x0000000804128211 */ /* 0x0c0fe200078a28ff */
[----:B------:R2:W-:Y:S01]  /*da90*/  @P0 STS.128 [R165+0x2800], RZ ;  /* 0x002800ffa5000388 */ /* 0x0005e20000000c00 */
[CC--:B------:R-:W-:Y:S01]  /*daa0*/  @!P0 LEA R16, P4, R4.reuse, R8.reuse, 0x6 ;  /* 0x0000000804108211 */ /* 0x0c0fe200078830ff */
[C---:B------:R-:W-:Y:S01]  /*dab0*/  @!P0 IMAD.WIDE.U32 R14, R4.reuse, 0x60, R8 ;  /* 0x00000060040e8825 */ /* 0x040fe200078e0008 */
[CC--:B------:R-:W-:Y:S01]  /*dac0*/  @!P0 LEA.HI.X R19, R4.reuse, R9.reuse, R7, 0x5, P5 ;  /* 0x0000000904138211 */ /* 0x0c0fe200028f2c07 */
[----:B------:R-:W-:Y:S01]  /*dad0*/  @!PT LDS RZ, [RZ] ;  /* 0x00000000fffff984 */ /* 0x000fe20000000800 */
[----:B------:R-:W-:Y:S01]  /*dae0*/  @!PT LDS RZ, [RZ] ;  /* 0x00000000fffff984 */ /* 0x000fe20000000800 */
[----:B------:R-:W-:Y:S01]  /*daf0*/  @!PT LDS RZ, [RZ] ;  /* 0x00000000fffff984 */ /* 0x000fe20000000800 */
[----:B------:R2:W-:Y:S01]  /*db00*/  @!P0 LDGSTS.E.BYPASS.LTC128B.128 [R165+0x2800], desc[UR16][R8.64] ;  /* 0x0280000008a58fae */ /* 0x0005e2000b981a10 */
[C---:B------:R-:W-:Y:S01]  /*db10*/  @!P0 LEA R12, P3, R4.reuse, R8, 0x7 ;  /* 0x00000008040c8211 */ /* 0x040fe200078638ff */
[C---:B------:R-:W-:Y:S01]  /*db20*/  @!P0 IMAD.WIDE.U32 R10, R4.reuse, 0xa0, R8 ;  /* 0x000000a0040a8825 */ /* 0x040fe200078e0008 */
[CCC-:B------:R-:W-:Y:S01]  /*db30*/  @!P0 LEA.HI.X R17, R4.reuse, R9.reuse, R7.reuse, 0x6, P4 ;  /* 0x0000000904118211 */ /* 0x1c0fe200020f3407 */
[----:B------:R2:W-:Y:S01]  /*db40*/  @P0 STS.128 [R165+0x3000], RZ ;  /* 0x003000ffa5000388 */ /* 0x0005e20000000c00 */
[----:B------:R-:W-:Y:S02]  /*db50*/  @!P0 LEA.HI.X R13, R4, R9, R7, 0x7, P3 ;  /* 0x00000009040d8211 */ /* 0x000fe400018f3c07 */
[----:B------:R-:W-:Y:S01]  /*db60*/  @!P0 IADD3 R11, PT, PT, R2, R11, RZ ;  /* 0x0000000b020b8210 */ /* 0x000fe20007ffe0ff */
[----:B------:R-:W-:Y:S01]  /*db70*/  @!PT LDS RZ, [RZ] ;  /* 0x00000000fffff984 */ /* 0x000fe20000000800 */
[----:B------:R-:W-:Y:S01]  /*db80*/  @!PT LDS RZ, [RZ] ;  /* 0x00000000fffff984 */ /* 0x000fe20000000800 */
[----:B------:R-:W-:Y:S01]  /*db90*/  @!PT LDS RZ, [RZ] ;  /* 0x00000000fffff984 */ /* 0x000fe20000000800 */
[----:B------:R2:W-:Y:S01]  /*dba0*/  @!P0 LDGSTS.E.BYPASS.LTC128B.128 [R165+0x3000], desc[UR16][R18.64] ;  /* 0x0300000012a58fae */ /* 0x0005e2000b981a10 */
[----:B------:R-:W-:Y:S03]  /*dbb0*/  @!P0 MOV R21, R9 ;  /* 0x0000000900158202 */ /* 0x000fe60000000f00 */
[----:B------:R2:W-:Y:S01]  /*dbc0*/  @P0 STS.128 [R165+0x3800], RZ ;  /* 0x003800ffa5000388 */ /* 0x0005e20000000c00 */
[----:B------:R-:W-:Y:S03]  /*dbd0*/  @!P0 IMAD.WIDE.U32 R20, R4, 0xc0, R20 ;  /* 0x000000c004148825 */ /* 0x000fe600078e0014 */
[----:B------:R-:W-:Y:S01]  /*dbe0*/  @!PT LDS RZ, [RZ] ;  /* 0x00000000fffff984 */ /* 0x000fe20000000800 */
[----:B------:R-:W-:Y:S01]  /*dbf0*/  @!PT LDS RZ, [RZ] ;  /* 0x00000000fffff984 */ /* 0x000fe20000000800 */
[----:B------:R-:W-:Y:S01]  /*dc00*/  @!PT LDS RZ, [RZ] ;  /* 0x00000000fffff984 */ /* 0x000fe20000000800 */
[----:B------:R2:W-:Y:S01]  /*dc10*/  @!P0 LDGSTS.E.BYPASS.LTC128B.128 [R165+0x3800], desc[UR16][R16.64] ;  /* 0x0380000010a58fae */ /* 0x0005e2000b981a10 */
[C---:B------:R-:W-:Y:S03]  /*dc20*/  @!P0 IMAD R4, R7.reuse, 0x60, RZ ;  /* 0x0000006007048824 */ /* 0x040fe600078e02ff */
[----:B------:R2:W-:Y:S01]  /*dc30*/  @P0 STS.128 [R165+0x4000], RZ ;  /* 0x004000ffa5000388 */ /* 0x0005e20000000c00 */
[----:B------:R-:W-:Y:S02]  /*dc40*/  @!P0 IMAD R7, R7, 0xc0, RZ ;  /* 0x000000c007078824 */ /* 0x000fe400078e02ff */
[----:B------:R-:W-:Y:S02]  /*dc50*/  @!P0 IMAD.IADD R15, R4, 0x1, R15 ;  /* 0x00000001040f8824 */ /* 0x000fe400078e020f */
        /* <DEDUP_REMOVED lines=21> */
.L_x_6570:
[C---:B------:R-:W-:Y:S01]  /*ddb0*/  IADD3 R4, PT, PT, R171.reuse, -0x40, RZ ;  /* 0xffffffc0ab047810 */ /* 0x040fe20007ffe0ff */
[----:B--2---:R-:W-:Y:S01]  /*ddc0*/  LDSM.16.MT88.4 R12, [R152+0x6000] ;  /* 0x00600000980c783b */ /* 0x004fe20000004200 */
[C---:B-1----:R-:W-:Y:S02]  /*ddd0*/  IADD3 R2, PT, PT, R171.reuse, -0x3f, RZ ;  /* 0xffffffc1ab027810 */ /* 0x042fe40007ffe0ff */
[----:B------:R-:W-:Y:S02]  /*dde0*/  I2FP.F32.S32 R4, R4 ;  /* 0x0000000400047245 */ /* 0x000fe40000201400 */
[----:B------:R-:W-:Y:S02]  /*ddf0*/  I2FP.F32.S32 R2, R2 ;  /* 0x0000000200027245 */ /* 0x000fe40000201400 */
[----:B------:R-:W-:Y:S01]  /*de00*/  I2FP.F32.S32 R5, R171 ;  /* 0x000000ab00057245 */ /* 0x000fe20000201400 */
[CC--:B------:R-:W-:Y:S01]  /*de10*/  FFMA.FTZ R11, R0.reuse, R4.reuse, R3 ;  /* 0x00000004000b7223 */ /* 0x0c0fe20000010003 */
[C---:B------:R-:W-:Y:S01]  /*de20*/  IADD3 R3, PT, PT, R171.reuse, -0x20, RZ ;  /* 0xffffffe0ab037810 */ /* 0x040fe20007ffe0ff */
[C---:B------:R-:W-:Y:S01]  /*de30*/  FFMA.FTZ R183, R0.reuse, R4, R183 ;  /* 0x0000000400b77223 */ /* 0x040fe200000100b7 */
[CC--:B------:R-:W-:Y:S01]  /*de40*/  FFMA.FTZ R185, R0.reuse, R2.reuse, R185 ;  /* 0x0000000200b97223 */ /* 0x0c0fe200000100b9 */
[C---:B------:R-:W-:Y:S01]  /*de50*/  FFMA.FTZ R181, R0.reuse, R2, R181 ;  /* 0x0000000200b57223 */ /* 0x040fe200000100b5 */
[----:B------:R-:W-:Y:S01]  /*de60*/  I2FP.F32.S32 R3, R3 ;  /* 0x0000000300037245 */ /* 0x000fe20000201400 */
[CC--:B------:R-:W-:Y:S01]  /*de70*/  FFMA.FTZ R132, R0.reuse, R5.reuse, R132 ;  /* 0x0000000500847223 */ /* 0x0c0fe20000010084 */
[C---:B------:R-:W-:Y:S01]  /*de80*/  IADD3 R4, PT, PT, R171.reuse, -0x37, RZ ;  /* 0xffffffc9ab047810 */ /* 0x040fe20007ffe0ff */
[C---:B------:R-:W-:Y:S01]  /*de90*/  FFMA.FTZ R133, R0.reuse, R5, R133 ;  /* 0x0000000500857223 */ /* 0x040fe20000010085 */
[C---:B------:R-:W-:Y:S01]  /*dea0*/  IADD3 R2, PT, PT, R171.reuse, -0x30, RZ ;  /* 0xffffffd0ab027810 */ /* 0x040fe20007ffe0ff */
[CC--:B------:R-:W-:Y:S01]  /*deb0*/  FFMA.FTZ R144, R0.reuse, R3.reuse, R144 ;  /* 0x0000000300907223 */ /* 0x0c0fe20000010090 */
[C---:B------:R-:W-:Y:S01]  /*dec0*/  FFMA.FTZ R179, R0.reuse, R3, R179 ;  /* 0x0000000300b37223 */ /* 0x040fe200000100b3 */
[----:B------:R-:W-:Y:S01]  /*ded0*/  I2FP.F32.S32 R4, R4 ;  /* 0x0000000400047245 */ /* 0x000fe20000201400 */
[----:B------:R-:W-:Y:S01]  /*dee0*/  LDSM.16.MT88.4 R20, [R148+0x6000] ;  /* 0x006000009414783b */ /* 0x000fe20000004200 */
[C---:B------:R-:W-:Y:S02]  /*def0*/  IADD3 R3, PT, PT, R171.reuse, -0x17, RZ ;  /* 0xffffffe9ab037810 */ /* 0x040fe40007ffe0ff */
[----:B------:R-:W-:Y:S01]  /*df00*/  I2FP.F32.S32 R2, R2 ;  /* 0x0000000200027245 */ /* 0x000fe20000201400 */
[CC--:B------:R-:W-:Y:S01]  /*df10*/  FFMA.FTZ R193, R0.reuse, R4.reuse, R193 ;  /* 0x0000000400c17223 */ /* 0x0c0fe200000100c1 */
[----:B------:R-:W-:Y:S01]  /*df20*/  I2FP.F32.S32 R3, R3 ;  /* 0x0000000300037245 */ /* 0x000fe20000201400 */
[C---:B------:R-:W-:Y:S01]  /*df30*/  FFMA.FTZ R189, R0.reuse, R4, R189 ;  /* 0x0000000400bd7223 */ /* 0x040fe200000100bd */
[C---:B------:R-:W-:Y:S01]  /*df40*/  IADD3 R4, PT, PT, R171.reuse, -0x28, RZ ;  /* 0xffffffd8ab047810 */ /* 0x040fe20007ffe0ff */
[CC--:B------:R-:W-:Y:S01]  /*df50*/  FFMA.FTZ R195, R0.reuse, R2.reuse, R195 ;  /* 0x0000000200c37223 */ /* 0x0c0fe200000100c3 */
[C---:B------:R-:W-:Y:S01]  /*df60*/  FFMA.FTZ R199, R0.reuse, R2, R199 ;  /* 0x0000000200c77223 */ /* 0x040fe200000100c7 */
[C---:B------:R-:W-:Y:S01]  /*df70*/  IADD3 R2, PT, PT, R171.reuse, -0x27, RZ ;  /* 0xffffffd9ab027810 */ /* 0x040fe20007ffe0ff */
[CC--:B------:R-:W-:Y:S01]  /*df80*/  FFMA.FTZ R142, R0.reuse, R3.reuse, R142 ;  /* 0x00000003008e7223 */ /* 0x0c0fe2000001008e */
[C---:B------:R-:W-:Y:S01]  /*df90*/  FFMA.FTZ R143, R0.reuse, R3, R143 ;  /* 0x00000003008f7223 */ /* 0x040fe2000001008f */
[C---:B------:R-:W-:Y:S01]  /*dfa0*/  IADD3 R5, PT, PT, R171.reuse, -0xf, RZ ;  /* 0xfffffff1ab057810 */ /* 0x040fe20007ffe0ff */
[----:B------:R-:W-:Y:S01]  /*dfb0*/  LDSM.16.MT88.4 R28, [R103+0x6000] ;  /* 0x00600000671c783b */ /* 0x000fe20000004200 */
[----:B------:R-:W-:Y:S02]  /*dfc0*/  I2FP.F32.S32 R4, R4 ;  /* 0x0000000400047245 */ /* 0x000fe40000201400 */
[C---:B------:R-:W-:Y:S02]  /*dfd0*/  IADD3 R3, PT, PT, R171.reuse, -0x8, RZ ;  /* 0xfffffff8ab037810 */ /* 0x040fe40007ffe0ff */
[----:B------:R-:W-:Y:S01]  /*dfe0*/  I2FP.F32.S32 R2, R2 ;  /* 0x0000000200027245 */ /* 0x000fe20000201400 */
[CC--:B------:R-:W-:Y:S01]  /*dff0*/  FFMA.FTZ R35, R0.reuse, R4.reuse, R205 ;  /* 0x0000000400237223 */ /* 0x0c0fe200000100cd */
[----:B------:R-:W-:Y:S01]  /*e000*/  I2FP.F32.S32 R5, R5 ;  /* 0x0000000500057245 */ /* 0x000fe20000201400 */
[C---:B------:R-:W-:Y:S01]  /*e010*/  FFMA.FTZ R209, R0.reuse, R4, R209 ;  /* 0x0000000400d17223 */ /* 0x040fe200000100d1 */
[----:B------:R-:W-:Y:S01]  /*e020*/  I2FP.F32.S32 R3, R3 ;  /* 0x0000000300037245 */ /* 0x000fe20000201400 */
[CC--:B------:R-:W-:Y:S01]  /*e030*/  FFMA.FTZ R24, R0.reuse, R2.reuse, R207 ;  /* 0x0000000200187223 */ /* 0x0c0fe200000100cf */
[C---:B------:R-:W-:Y:S01]  /*e040*/  FFMA.FTZ R33, R0.reuse, R2, R203 ;  /* 0x0000000200217223 */ /* 0x040fe200000100cb */
[C---:B------:R-:W-:Y:S01]  /*e050*/  IADD3 R4, PT, PT, R171.reuse, -0x1f, RZ ;  /* 0xffffffe1ab047810 */ /* 0x040fe20007ffe0ff */
[CC--:B------:R-:W-:Y:S01]  /*e060*/  FFMA.FTZ R138, R0.reuse, R5.reuse, R138 ;  /* 0x00000005008a7223 */ /* 0x0c0fe2000001008a */
[C---:B------:R-:W-:Y:S01]  /*e070*/  IADD3 R2, PT, PT, R171.reuse, -0x18, RZ ;  /* 0xffffffe8ab027810 */ /* 0x040fe20007ffe0ff */
[C---:B------:R-:W-:Y:S01]  /*e080*/  FFMA.FTZ R139, R0.reuse, R5, R139 ;  /* 0x00000005008b7223 */ /* 0x040fe2000001008b */
[CC--:B------:R-:W-:Y:S01]  /*e090*/  FFMA.FTZ R136, R0.reuse, R3.reuse, R136 ;  /* 0x0000000300887223 */ /* 0x0c0fe20000010088 */
[C---:B------:R-:W-:Y:S01]  /*e0a0*/  FFMA.FTZ R137, R0.reuse, R3, R137 ;  /* 0x0000000300897223 */ /* 0x040fe20000010089 */
[C---:B------:R-:W-:Y:S01]  /*e0b0*/  IADD3 R5, PT, PT, R171.reuse, 0x1, RZ ;  /* 0x00000001ab057810 */ /* 0x040fe20007ffe0ff */
[----:B------:R-:W-:Y:S01]  /*e0c0*/  LDSM.16.MT88.4 R48, [R102+0x6000] ;  /* 0x006000006630783b */ /* 0x000fe20000004200 */
[----:B------:R-:W-:Y:S02]  /*e0d0*/  I2FP.F32.S32 R4, R4 ;  /* 0x0000000400047245 */ /* 0x000fe40000201400 */
[C---:B------:R-:W-:Y:S02]  /*e0e0*/  IADD3 R3, PT, PT, R171.reuse, 0x8, RZ ;  /* 0x00000008ab037810 */ /* 0x040fe40007ffe0ff */
[----:B------:R-:W-:Y:S01]  /*e0f0*/  I2FP.F32.S32 R2, R2 ;  /* 0x0000000200027245 */ /* 0x000fe20000201400 */
[CC--:B------:R-:W-:Y:S01]  /*e100*/  FFMA.FTZ R62, R0.reuse, R4.reuse, R211 ;  /* 0x00000004003e7223 */ /* 0x0c0fe200000100d3 */
[C---:B------:R-:W-:Y:S01]  /*e110*/  IADD3 R6, PT, PT, R171.reuse, -0x38, RZ ;  /* 0xffffffc8ab067810 */ /* 0x040fe20007ffe0ff */
[C---:B------:R-:W-:Y:S01]  /*e120*/  FFMA.FTZ R147, R0.reuse, R4, R147 ;  /* 0x0000000400937223 */ /* 0x040fe20000010093 */
[----:B------:R-:W-:Y:S01]  /*e130*/  I2FP.F32.S32 R5, R5 ;  /* 0x0000000500057245 */ /* 0x000fe20000201400 */
[CC--:B------:R-:W-:Y:S01]  /*e140*/  FFMA.FTZ R60, R0.reuse, R2.reuse, R213 ;  /* 0x00000002003c7223 */ /* 0x0c0fe200000100d5 */
[----:B------:R-:W-:Y:S01]  /*e150*/  I2FP.F32.S32 R3, R3 ;  /* 0x0000000300037245 */ /* 0x000fe20000201400 */
[C---:B------:R-:W-:Y:S01]  /*e160*/  FFMA.FTZ R145, R0.reuse, R2, R145 ;  /* 0x0000000200917223 */ /* 0x040fe20000010091 */
[----:B------:R-:W-:Y:S01]  /*e170*/  I2FP.F32.S32 R6, R6 ;  /* 0x0000000600067245 */ /* 0x000fe20000201400 */
[CC--:B------:R-:W-:Y:S01]  /*e180*/  FFMA.FTZ R130, R0.reuse, R5.reuse, R130 ;  /* 0x0000000500827223 */ /* 0x0c0fe20000010082 */
[C---:B------:R-:W-:Y:S01]  /*e190*/  IADD3 R4, PT, PT, R171.reuse, 0x9, RZ ;  /* 0x00000009ab047810 */ /* 0x040fe20007ffe0ff */
[C---:B------:R-:W-:Y:S01]  /*e1a0*/  FFMA.FTZ R131, R0.reuse, R5, R131 ;  /* 0x0000000500837223 */ /* 0x040fe20000010083 */
[C---:B------:R-:W-:Y:S01]  /*e1b0*/  IADD3 R2, PT, PT, R171.reuse, 0x10, RZ ;  /* 0x00000010ab027810 */ /* 0x040fe20007ffe0ff */
[CC--:B------:R-:W-:Y:S01]  /*e1c0*/  FFMA.FTZ R128, R0.reuse, R3.reuse, R128 ;  /* 0x0000000300807223 */ /* 0x0c0fe20000010080 */
[C---:B------:R-:W-:Y:S01]  /*e1d0*/  FFMA.FTZ R129, R0.reuse, R3, R129 ;  /* 0x0000000300817223 */ /* 0x040fe20000010081 */
[C---:B------:R-:W-:Y:S01]  /*e1e0*/  IADD3 R5, PT, PT, R171.reuse, 0x11, RZ ;  /* 0x00000011ab057810 */ /* 0x040fe20007ffe0ff */
[CC--:B------:R-:W-:Y:S01]  /*e1f0*/  FFMA.FTZ R191, R0.reuse, R6.reuse, R191 ;  /* 0x0000000600bf7223 */ /* 0x0c0fe200000100bf */
[C---:B------:R-:W-:Y:S01]  /*e200*/  FFMA.FTZ R187, R0.reuse, R6, R187 ;  /* 0x0000000600bb7223 */ /* 0x040fe200000100bb */
[----:B------:R-:W-:Y:S01]  /*e210*/  I2FP.F32.S32 R4, R4 ;  /* 0x0000000400047245 */ /* 0x000fe20000201400 */
[----:B------:R-:W-:Y:S01]  /*e220*/  LDSM.16.MT88.4 R56, [R148+0x6800] ;  /* 0x006800009438783b */ /* 0x000fe20000004200 */
[C---:B------:R-:W-:Y:S02]  /*e230*/  IADD3 R3, PT, PT, R171.reuse, 0x19, RZ ;  /* 0x00000019ab037810 */ /* 0x040fe40007ffe0ff */
[C---:B------:R-:W-:Y:S01]  /*e240*/  IADD3 R6, PT, PT, R171.reuse, -0x2f, RZ ;  /* 0xffffffd1ab067810 */ /* 0x040fe20007ffe0ff */
[C---:B------:R-:W-:Y:S01]  /*e250*/  FFMA.FTZ R126, R0.reuse, R4, R219 ;  /* 0x00000004007e7223 */ /* 0x040fe200000100db */
[----:B------:R-:W-:Y:S01]  /*e260*/  I2FP.F32.S32 R2, R2 ;  /* 0x0000000200027245 */ /* 0x000fe20000201400 */
[C---:B------:R-:W-:Y:S01]  /*e270*/  FFMA.FTZ R127, R0.reuse, R4, R215 ;  /* 0x00000004007f7223 */ /* 0x040fe200000100d7 */
[----:B------:R-:W-:Y:S02]  /*e280*/  I2FP.F32.S32 R5, R5 ;  /* 0x0000000500057245 */ /* 0x000fe40000201400 */
[----:B------:R-:W-:Y:S01]  /*e290*/  I2FP.F32.S32 R3, R3 ;  /* 0x0000000300037245 */ /* 0x000fe20000201400 */
[C---:B------:R-:W-:Y:S01]  /*e2a0*/  FFMA.FTZ R124, R0.reuse, R2, R221 ;  /* 0x00000002007c7223 */ /* 0x040fe200000100dd */
[----:B------:R-:W-:Y:S01]  /*e2b0*/  I2FP.F32.S32 R6, R6 ;  /* 0x0000000600067245 */ /* 0x000fe20000201400 */
[C---:B------:R-:W-:Y:S01]  /*e2c0*/  FFMA.FTZ R125, R0.reuse, R2, R217 ;  /* 0x00000002007d7223 */ /* 0x040fe200000100d9 */
[----:B------:R-:W-:Y:S01]  /*e2d0*/  IADD3 R4, PT, PT, R171, 0x21, RZ ;  /* 0x00000021ab047810 */ /* 0x000fe20007ffe0ff */
[C---:B------:R-:W-:Y:S01]  /*e2e0*/  FFMA.FTZ R122, R0.reuse, R5, R122 ;  /* 0x00000005007a7223 */ /* 0x040fe2000001007a */
[----:B------:R-:W-:Y:S01]  /*e2f0*/  FMNMX3.FTZ R2, R101, R183, R185, !PT ;  /* 0x000000b765027276 */ /* 0x000fe200078100b9 */
[C---:B------:R-:W-:Y:S01]  /*e300*/  FFMA.FTZ R123, R0.reuse, R5, R123 ;  /* 0x00000005007b7223 */ /* 0x040fe2000001007b */
[CC--:B------:R-:W-:Y:S01]  /*e310*/  FFMA.FTZ R118, R0.reuse, R3.reuse, R118 ;  /* 0x0000000300767223 */ /* 0x0c0fe20000010076 */
[C---:B------:R-:W-:Y:S01]  /*e320*/  FFMA.FTZ R119, R0.reuse, R3, R119 ;  /* 0x0000000300777223 */ /* 0x040fe20000010077 */
[C---:B------:R-:W-:Y:S01]  /*e330*/  IADD3 R5, PT, PT, R171.reuse, 0x20, RZ ;  /* 0x00000020ab057810 */ /* 0x040fe20007ffe0ff */
[C---:B------:R-:W-:Y:S01]  /*e340*/  FFMA.FTZ R201, R0.reuse, R6, R201 ;  /* 0x0000000600c97223 */ /* 0x040fe200000100c9 */
[----:B------:R-:W-:Y:S01]  /*e350*/  I2FP.F32.S32 R3, R4 ;  /* 0x0000000400037245 */ /* 0x000fe20000201400 */
[----:B------:R-:W-:Y:S01]  /*e360*/  FFMA.FTZ R53, R0, R6, R197 ;  /* 0x0000000600357223 */ /* 0x000fe200000100c5 */
[----:B------:R-:W-:Y:S02]  /*e370*/  FMNMX3.FTZ R4, R100, R11, R181, !PT ;  /* 0x0000000b64047276 */ /* 0x000fe400078100b5 */
[----:B------:R-:W-:Y:S01]  /*e380*/  FMNMX3.FTZ R2, R2, R191, R193, !PT ;  /* 0x000000bf02027276 */ /* 0x000fe200078100c1 */
[CC--:B------:R-:W-:Y:S01]  /*e390*/  FFMA.FTZ R114, R0.reuse, R3.reuse, R114 ;  /* 0x0000000300727223 */ /* 0x0c0fe20000010072 */
[C---:B------:R-:W-:Y:S01]  /*e3a0*/  IADD3 R7, PT, PT, R171.reuse, -0x10, RZ ;  /* 0xfffffff0ab077810 */ /* 0x040fe20007ffe0ff */
[----:B------:R-:W-:Y:S01]  /*e3b0*/  FFMA.FTZ R115, R0, R3, R115 ;  /* 0x0000000300737223 */ /* 0x000fe20000010073 */
[----:B------:R-:W-:Y:S02]  /*e3c0*/  I2FP.F32.S32 R5, R5 ;  /* 0x0000000500057245 */ /* 0x000fe40000201400 */
[----:B------:R-:W-:Y:S02]  /*e3d0*/  FMNMX3.FTZ R4, R4, R187, R189, !PT ;  /* 0x000000bb04047276 */ /* 0x000fe400078100bd */
[----:B------:R-:W-:Y:S01]  /*e3e0*/  FMNMX3.FTZ R2, R2, R199, R201, !PT ;  /* 0x000000c702027276 */ /* 0x000fe200078100c9 */
[C---:B------:R-:W-:Y:S01]  /*e3f0*/  FFMA.FTZ R116, R0.reuse, R5, R116 ;  /* 0x0000000500747223 */ /* 0x040fe20000010074 */
[----:B------:R-:W-:Y:S01]  /*e400*/  I2FP.F32.S32 R7, R7 ;  /* 0x0000000700077245 */ /* 0x000fe20000201400 */
        /* <DEDUP_REMOVED lines=8> */
[----:B------:R-:W-:Y:S02]  /*e490*/  I2FP.F32.S32 R7, R7 ;  /* 0x0000000700077245 */ /* 0x000fe40000201400 */
        /* <DEDUP_REMOVED lines=11> */
[----:B------:R-:W-:Y:S02]  /*e550*/  I2FP.F32.S32 R7, R7 ;  /* 0x0000000700077245 */ /* 0x000fe40000201400 */
[----:B------:R-:W-:Y:S02]  /*e560*/  FMNMX3.FTZ R2, R2, R133, R131, !PT ;  /* 0x0000008502027276 */ /* 0x000fe40007810083 */
[----:B------:R-:W-:Y:S01]  /*e570*/  FMNMX3.FTZ R5, R5, R128, R126, !PT ;  /* 0x0000008005057276 */ /* 0x000fe2000781007e */
[CC--:B------:R-:W-:Y:S01]  /*e580*/  FFMA.FTZ R120, R0.reuse, R7.reuse, R120 ;  /* 0x0000000700787223 */ /* 0x0c0fe20000010078 */
[C---:B------:R-:W-:Y:S01]  /*e590*/  IADD3 R3, PT, PT, R171.reuse, 0x29, RZ ;  /* 0x00000029ab037810 */ /* 0x040fe20007ffe0ff */
[----:B------:R-:W-:Y:S01]  /*e5a0*/  FFMA.FTZ R121, R0, R7, R121 ;  /* 0x0000000700797223 */ /* 0x000fe20000010079 */
[----:B------:R-:W-:Y:S02]  /*e5b0*/  IADD3 R7, PT, PT, R171, 0x28, RZ ;  /* 0x00000028ab077810 */ /* 0x000fe40007ffe0ff */
[----:B------:R-:W-:Y:S02]  /*e5c0*/  FMNMX3.FTZ R6, R2, R129, R127, !PT ;  /* 0x0000008102067276 */ /* 0x000fe4000781007f */
[----:B------:R-:W-:Y:S02]  /*e5d0*/  FMNMX3.FTZ R5, R5, R124, R122, !PT ;  /* 0x0000007c05057276 */ /* 0x000fe4000781007a */
[----:B------:R-:W-:Y:S02]  /*e5e0*/  I2FP.F32.S32 R3, R3 ;  /* 0x0000000300037245 */ /* 0x000fe40000201400 */
[----:B------:R-:W-:Y:S02]  /*e5f0*/  I2FP.F32.S32 R7, R7 ;  /* 0x0000000700077245 */ /* 0x000fe40000201400 */
[C---:B------:R-:W-:Y:S01]  /*e600*/  IADD3 R66, PT, PT, R171.reuse, 0x31, RZ ;  /* 0x00000031ab427810 */ /* 0x040fe20007ffe0ff */
[CC--:B------:R-:W-:Y:S01]  /*e610*/  FFMA.FTZ R110, R0.reuse, R3.reuse, R110 ;  /* 0x00000003006e7223 */ /* 0x0c0fe2000001006e */
[----:B------:R-:W-:Y:S01]  /*e620*/  IADD3 R67, PT, PT, R171, 0x30, RZ ;  /* 0x00000030ab437810 */ /* 0x000fe20007ffe0ff */
[----:B------:R-:W-:Y:S01]  /*e630*/  FFMA.FTZ R41, R0, R3, R41 ;  /* 0x0000000300297223 */ /* 0x000fe20000010029 */
[----:B------:R-:W-:Y:S01]  /*e640*/  FMNMX3.FTZ R6, R6, R125, R123, !PT ;  /* 0x0000007d06067276 */ /* 0x000fe2000781007b */
[CC--:B------:R-:W-:Y:S01]  /*e650*/  FFMA.FTZ R112, R0.reuse, R7.reuse, R112 ;  /* 0x0000000700707223 */ /* 0x0c0fe20000010070 */
[----:B------:R-:W-:Y:S01]  /*e660*/  FMNMX3.FTZ R5, R5, R120, R118, !PT ;  /* 0x0000007805057276 */ /* 0x000fe20007810076 */
[C---:B------:R-:W-:Y:S01]  /*e670*/  FFMA.FTZ R43, R0.reuse, R7, R43 ;  /* 0x00000007002b7223 */ /* 0x040fe2000001002b */
[----:B------:R-:W-:Y:S02]  /*e680*/  I2FP.F32.S32 R66, R66 ;  /* 0x0000004200427245 */ /* 0x000fe40000201400 */
[----:B------:R-:W-:Y:S02]  /*e690*/  I2FP.F32.S32 R67, R67 ;  /* 0x0000004300437245 */ /* 0x000fe40000201400 */
[C---:B------:R-:W-:Y:S01]  /*e6a0*/  IADD3 R3, PT, PT, R171.reuse, 0x39, RZ ;  /* 0x00000039ab037810 */ /* 0x040fe20007ffe0ff */
[C---:B------:R-:W-:Y:S01]  /*e6b0*/  FFMA.FTZ R39, R0.reuse, R66, R39 ;  /* 0x0000004200277223 */ /* 0x040fe20000010027 */
[----:B------:R-:W-:Y:S01]  /*e6c0*/  IADD3 R4, PT, PT, R171, 0x38, RZ ;  /* 0x00000038ab047810 */ /* 0x000fe20007ffe0ff */
[----:B------:R-:W-:Y:S01]  /*e6d0*/  FFMA.FTZ R42, R0, R67, R42 ;  /* 0x00000043002a7223 */ /* 0x000fe2000001002a */
[----:B------:R-:W-:Y:S01]  /*e6e0*/  FMNMX3.FTZ R6, R6, R121, R119, !PT ;  /* 0x0000007906067276 */ /* 0x000fe20007810077 */
[C---:B------:R-:W-:Y:S01]  /*e6f0*/  FFMA.FTZ R67, R0.reuse, R67, R223 ;  /* 0x0000004300437223 */ /* 0x040fe200000100df */
[----:B------:R-:W-:Y:S01]  /*e700*/  FMNMX3.FTZ R5, R5, R116, R114, !PT ;  /* 0x0000007405057276 */ /* 0x000fe20007810072 */
[C---:B------:R-:W-:Y:S01]  /*e710*/  FFMA.FTZ R66, R0.reuse, R66, R227 ;  /* 0x0000004200427223 */ /* 0x040fe200000100e3 */
[----:B------:R-:W-:Y:S02]  /*e720*/  I2FP.F32.S32 R3, R3 ;  /* 0x0000000300037245 */ /* 0x000fe40000201400 */
[----:B------:R-:W-:Y:S02]  /*e730*/  I2FP.F32.S32 R4, R4 ;  /* 0x0000000400047245 */ /* 0x000fe40000201400 */
        /* <DEDUP_REMOVED lines=13> */
[----:B------:R-:W-:Y:S05]  /*e810*/  IADD3 R171, PT, PT, R171, -0x80, RZ ;  /* 0xffffff80abab7810 */ /* 0x000fea0007ffe0ff */
        /* <DEDUP_REMOVED lines=83> */
[----:B------:R-:W-:Y:S03]  /*ed50*/  ISETP.GT.AND P0, PT, R172, R159, PT ;  /* 0x0000009fac00720c */ /* 0x000fe60003f04270 */
        /* <DEDUP_REMOVED lines=286> */
.L_x_6568:
        /* <DEDUP_REMOVED lines=24> */
[----:B------:R-:W-:Y:S02]  /*100c0*/  SHF.R.U32.HI R36, RZ, 0x1, R37 ;  /* 0x00000001ff247819 */ /* 0x000fe40000011625 */
[----:B------:R-:W-:Y:S01]  /*100d0*/  LOP3.LUT R14, R8, 0x1c0, RZ, 0xc0, !PT ;  /* 0x000001c0080e7812 */ /* 0x000fe200078ec0ff */
[----:B--2---:R-:W-:Y:S01]  /*100e0*/  FADD.FTZ R7, R0, R7 ;  /* 0x0000000700077221 */ /* 0x004fe20000010000 */
[C---:B------:R-:W-:Y:S02]  /*100f0*/  SHF.L.U32 R0, R37.reuse, 0x2, RZ ;  /* 0x0000000225007819 */ /* 0x040fe400000006ff */
        /* <DEDUP_REMOVED lines=64> */
[C---:B------:R-:W-:Y:S01]  /*10500*/  IADD3 R16, PT, PT, R11.reuse, R10, RZ ;  /* 0x0000000a0b107210 */ /* 0x040fe20007ffe0ff */
[----:B------:R1:W-:Y:S03]  /*10510*/  STS.64 [R8+0x800], R98 ;  /* 0x0008006208007388 */ /* 0x0003e60000000a00 */
[----:B------:R-:W4:Y:S01]  /*10520*/  LDC R9, c[0x0][0x3e0] ;  /* 0x0000f800ff097b82 */ /* 0x000f220000000800 */
[----:B------:R-:W-:Y:S04]  /*10530*/  STS.64 [R13], R92 ;  /* 0x0000005c0d007388 */ /* 0x000fe80000000a00 */
[----:B------:R-:W-:Y:S03]  /*10540*/  STS.64 [R13+0x800], R94 ;  /* 0x0008005e0d007388 */ /* 0x000fe60000000a00 */
[----:B------:R-:W2:Y:S01]  /*10550*/  @P0 LDC R17, c[0x0][0x458] ;  /* 0x00011600ff110b82 */ /* 0x000ea20000000800 */
[----:B------:R-:W-:Y:S04]  /*10560*/  STS.64 [R12], R88 ;  /* 0x000000580c007388 */ /* 0x000fe80000000a00 */
[----:B------:R3:W-:Y:S01]  /*10570*/  STS.64 [R12+0x800], R90 ;  /* 0x0008005a0c007388 */ /* 0x0007e20000000a00 */
[----:B-----5:R-:W-:Y:S01]  /*10580*/  IMAD R4, R4, UR6, R167 ;  /* 0x0000000604047c24 */ /* 0x020fe2000f8e02a7 */
[----:B-1----:R-:W-:-:S02]  /*10590*/  IADD3 R8, PT, PT, R11, R12, RZ ;  /* 0x0000000c0b087210 */ /* 0x002fc40007ffe0ff */
[----:B------:R-:W-:-:S03]  /*105a0*/  IADD3 R11, PT, PT, R11, R18, RZ ;  /* 0x000000120b0b7210 */ /* 0x000fc60007ffe0ff */
[----:B------:R-:W-:Y:S04]  /*105b0*/  STS.64 [R8], R84 ;  /* 0x0000005408007388 */ /* 0x000fe80000000a00 */
[----:B------:R1:W-:Y:S04]  /*105c0*/  STS.64 [R8+0x800], R86 ;  /* 0x0008005608007388 */ /* 0x0003e80000000a00 */
[----:B------:R2:W-:Y:S01]  /*105d0*/  STS.64 [R10], R80 ;  /* 0x000000500a007388 */ /* 0x0005e20000000a00 */
[----:B---3--:R-:W-:-:S03]  /*105e0*/  IADD3 R12, PT, PT, -R167, RZ, RZ ;  /* 0x000000ffa70c7210 */ /* 0x008fc60007ffe1ff */
[----:B------:R3:W-:Y:S04]  /*105f0*/  STS.64 [R10+0x800], R82 ;  /* 0x000800520a007388 */ /* 0x0007e80000000a00 */
[----:B------:R3:W-:Y:S01]  /*10600*/  STS.64 [R16], R76 ;  /* 0x0000004c10007388 */ /* 0x0007e20000000a00 */
[----:B----4-:R-:W-:-:S03]  /*10610*/  IMAD R12, R9, R12, UR5 ;  /* 0x00000005090c7e24 */ /* 0x010fc6000f8e020c */
[----:B------:R3:W-:Y:S01]  /*10620*/  STS.64 [R16+0x800], R78 ;  /* 0x0008004e10007388 */ /* 0x0007e20000000a00 */
[----:B------:R-:W-:-:S03]  /*10630*/  IMAD R4, R4, R9, R12 ;  /* 0x0000000904047224 */ /* 0x000fc600078e020c */
[----:B------:R3:W-:Y:S01]  /*10640*/  STS.64 [R18], R72 ;  /* 0x0000004812007388 */ /* 0x0007e20000000a00 */
[----:B------:R-:W-:-:S03]  /*10650*/  IMAD R166, R4, R5, R166 ;  /* 0x0000000504a67224 */ /* 0x000fc600078e02a6 */
[----:B------:R3:W-:Y:S01]  /*10660*/  STS.64 [R18+0x800], R74 ;  /* 0x0008004a12007388 */ /* 0x0007e20000000a00 */
[----:B-1----:R-:W-:-:S03]  /*10670*/  @P1 FMUL.FTZ R8, R7, 0.69314718246459960938 ;  /* 0x3f31721807081820 */ /* 0x002fc60000410000 */
[----:B------:R3:W-:Y:S01]  /*10680*/  STS.64 [R11], R68 ;  /* 0x000000440b007388 */ /* 0x0007e20000000a00 */
[----:B------:R-:W-:Y:S01]  /*10690*/  @P0 FMUL.FTZ R7, R6, 0.69314718246459960938 ;  /* 0x3f31721806070820 */ /* 0x000fe20000410000 */
[----:B--2---:R-:W-:Y:S02]  /*106a0*/  @P1 FFMA.FTZ R40, R3, R14, R8 ;  /* 0x0000000e03281223 */ /* 0x004fe40000010008 */
[----:B------:R3:W-:Y:S01]  /*106b0*/  STS.64 [R11+0x800], R70 ;  /* 0x000800460b007388 */ /* 0x0007e20000000a00 */
[----:B------:R-:W-:Y:S01]  /*106c0*/  @P0 FFMA.FTZ R39, R2, R17, R7 ;  /* 0x0000001102270223 */ /* 0x000fe20000010007 */
[----:B------:R-:W-:Y:S01]  /*106d0*/  IMAD R2, R166, UR4, RZ ;  /* 0x00000004a6027c24 */ /* 0x000fe2000f8e02ff */
[----:B------:R-:W-:Y:S06]  /*106e0*/  BAR.SYNC.DEFER_BLOCKING 0x0 ;  /* 0x0000000000007b1d */ /* 0x000fec0000010000 */
        /* <DEDUP_REMOVED lines=9> */
[----:B------:R-:W3:Y:S01]  /*10780*/  LDCU.64 UR4, c[0x0][0x428] ;  /* 0x00008500ff0477ac */ /* 0x000ee20008000a00 */
[C---:B------:R-:W-:Y:S01]  /*10790*/  VIADD R41, R37.reuse, 0x8 ;  /* 0x0000000825297836 */ /* 0x040fe20000000000 */
[C---:B------:R-:W-:Y:S02]  /*107a0*/  IADD3 R3, P0, PT, R166.reuse, R37, RZ ;  /* 0x00000025a6037210 */ /* 0x040fe40007f1e0ff */
[-C--:B------:R-:W-:Y:S02]  /*107b0*/  ISETP.GE.AND P2, PT, R37, R158.reuse, PT ;  /* 0x0000009e2500720c */ /* 0x080fe40003f46270 */
[----:B------:R-:W-:Y:S02]  /*107c0*/  ISETP.GE.AND P1, PT, R41, R158, PT ;  /* 0x0000009e2900720c */ /* 0x000fe40003f26270 */
[----:B------:R-:W-:Y:S02]  /*107d0*/  LEA.HI.X.SX32 R166, R166, RZ, 0x1, P0 ;  /* 0x000000ffa6a67211 */ /* 0x000fe400000f0eff */
[----:B---3--:R-:W-:-:S04]  /*107e0*/  LEA R36, P0, R3, UR4, 0x2 ;  /* 0x0000000403247c11 */ /* 0x008fc8000f8010ff */
[----:B------:R-:W-:-:S05]  /*107f0*/  LEA.HI.X R37, R3, UR5, R166, 0x2, P0 ;  /* 0x0000000503257c11 */ /* 0x000fca00080f14a6 */
[----:B------:R3:W-:Y:S04]  /*10800*/  @!P2 STG.E desc[UR16][R36.64], R40 ;  /* 0x000000282400a986 */ /* 0x0007e8000c101910 */
[----:B------:R3:W-:Y:S02]  /*10810*/  @!P1 STG.E desc[UR16][R36.64+0x20], R39 ;  /* 0x0000202724009986 */ /* 0x0007e4000c101910 */
.L_x_6574:
[----:B------:R-:W-:Y:S05]  /*10820*/  BSYNC.RECONVERGENT B0 ;  /* 0x0000000000007941 */ /* 0x000fea0003800200 */
.L_x_6573:
[----:B------:R-:W5:Y:S01]  /*10830*/  LDCU UR6, c[0x0][0x440] ;  /* 0x00008800ff0677ac */ /* 0x000f620008000800 */
[C---:B---3--:R-:W-:Y:S02]  /*10840*/  LOP3.LUT R37, R0.reuse, 0xfc0, RZ, 0xc0, !PT ;  /* 0x00000fc000257812 */ /* 0x048fe400078ec0ff */
[----:B------:R-:W-:Y:S01]  /*10850*/  LOP3.LUT R3, R0, 0x3c, RZ, 0xc0, !PT ;  /* 0x0000003c00037812 */ /* 0x000fe200078ec0ff */
[----:B------:R-:W3:Y:S01]  /*10860*/  LDCU.64 UR4, c[0x0][0x3f8] ;  /* 0x00007f00ff0477ac */ /* 0x000ee20008000a00 */
[----:B------:R-:W-:-:S04]  /*10870*/  LOP3.LUT R37, R37, 0x3c, R0, 0xf8, !PT ;  /* 0x0000003c25257812 */ /* 0x000fc800078ef800 */
[----:B------:R-:W-:-:S04]  /*10880*/  IADD3 R0, P1, PT, R2, R37, RZ ;  /* 0x0000002502007210 */ /* 0x000fc80007f3e0ff */
[----:B------:R-:W-:Y:S02]  /*10890*/  LEA.HI.X.SX32 R37, R2, RZ, 0x1, P1 ;  /* 0x000000ff02257211 */ /* 0x000fe400008f0eff */
[----:B-----5:R-:W-:Y:S02]  /*108a0*/  ISETP.GE.AND P0, PT, R3, UR6, PT ;  /* 0x0000000603007c0c */ /* 0x020fe4000bf06270 */
[----:B------:R-:W-:Y:S02]  /*108b0*/  SHF.R.U32.HI R3, RZ, 0x4, R38 ;  /* 0x00000004ff037819 */ /* 0x000fe40000011626 */
[C---:B---3--:R-:W-:Y:S02]  /*108c0*/  LEA R42, P2, R0.reuse, UR4, 0x2 ;  /* 0x00000004002a7c11 */ /* 0x048fe4000f8410ff */
        /* <DEDUP_REMOVED lines=12> */
[----:B-1----:R1:W-:Y:S01]  /*10990*/  @!P1 STG.E.128 desc[UR16][R42.64], R32 ;  /* 0x000000202a009986 */ /* 0x0023e2000c101d10 */
[----:B------:R-:W-:Y:S01]  /*109a0*/  VIADD R3, R3, 0x38 ;  /* 0x0000003803037836 */ /* 0x000fe20000000000 */
[----:B------:R-:W-:-:S02]  /*109b0*/  ISETP.GE.OR P2, PT, R37, R158, P0 ;  /* 0x0000009e2500720c */ /* 0x000fc40000746670 */
[-C--:B------:R-:W-:Y:S01]  /*109c0*/  ISETP.GE.OR P1, PT, R39, R158.reuse, P0 ;  /* 0x0000009e2700720c */ /* 0x080fe20000726670 */
[----:B--2---:R1:W-:Y:S01]  /*109d0*/  @!P6 STG.E.128 desc[UR16][R42.64+0x800], R28 ;  /* 0x0008001c2a00e986 */ /* 0x0043e2000c101d10 */
        /* <DEDUP_REMOVED lines=9> */
.L_x_6575:
        /* <DEDUP_REMOVED lines=9> */
.L_x_7195:


//--------------------- .text._ZN5flash24flash_fwd_splitkv_kernelI23Flash_fwd_kernel_traitsILi64ELi64ELi128ELi4ELb0ELb0EN7cutlass6half_tE19Flash_kernel_traitsILi64ELi64ELi128ELi4ES3_EELb1ELb0ELb0ELb0ELb1ELb0ELb1ELb1EEEvNS_16Flash_fwd_paramsE --------------------------
	.section	.text._ZN5flash24flash_fwd_splitkv_kernelI23Flash_fwd_kernel_traitsILi64ELi64ELi128ELi4ELb0ELb0EN7cutlass6half_tE19Flash_kernel_traitsILi64ELi64ELi128ELi4ES3_EELb1ELb0ELb0ELb0ELb1ELb0ELb1ELb1EEEvNS_16Flash_fwd_paramsE,"ax",@progbits
	.align	128
        .global         _ZN5flash24flash_fwd_splitkv_kernelI23Flash_fwd_kernel_traitsILi64ELi64ELi128ELi4ELb0ELb0EN7cutlass6half_tE19Flash_kernel_traitsILi64ELi64ELi128ELi4ES3_EELb1ELb0ELb0ELb0ELb1ELb0ELb1ELb1EEEvNS_16Flash_fwd_paramsE
        .type           _ZN5flash24flash_fwd_splitkv_kernelI23Flash_fwd_kernel_traitsILi64ELi64ELi128ELi4ELb0ELb0EN7cutlass6half_tE19Flash_kernel_traitsILi64ELi64ELi128ELi4ES3_EELb1ELb0ELb0ELb0ELb1ELb0ELb1ELb1EEEvNS_16Flash_fwd_paramsE,@function
        .size           _ZN5flash24flash_fwd_splitkv_kernelI23Flash_fwd_kernel_traitsILi64ELi64ELi128ELi4ELb0ELb0EN7cutlass6half_tE19Flash_kernel_traitsILi64ELi64ELi128ELi4ES3_EELb1ELb0ELb0ELb0ELb1ELb0ELb1ELb1EEEvNS_16Flash_fwd_paramsE,(.L_x_7196 - _ZN5flash24flash_fwd_splitkv_kernelI23Flash_fwd_kernel_traitsILi64ELi64ELi128ELi4ELb0ELb0EN7cutlass6half_tE19Flash_kernel_traitsILi64ELi64ELi128ELi4ES3_EELb1ELb0ELb0ELb0ELb1ELb0ELb1ELb1EEEvNS_16Flash_fwd_paramsE)
        .other          _ZN5flash24flash_fwd_splitkv_kernelI23Flash_fwd_kernel_traitsILi64ELi64ELi128ELi4ELb0ELb0EN7cutlass6half_tE19Flash_kernel_traitsILi64ELi64ELi128ELi4ES3_EELb1ELb0ELb0ELb0ELb1ELb0ELb1ELb1EEEvNS_16Flash_fwd_paramsE,@"STO_CUDA_ENTRY STV_DEFAULT"
_ZN5flash24flash_fwd_splitkv_kernelI23Flash_fwd_kernel_traitsILi64ELi64ELi128ELi4ELb0ELb0EN7cutlass6half_tE19Flash_kernel_traitsILi64ELi64ELi128ELi4ES3_EELb1ELb0ELb0ELb0ELb1ELb0ELb1ELb1EEEvNS_16Flash_fwd_paramsE:
.text._ZN5flash24flash_fwd_splitkv_kernelI23Flash_fwd_kernel_traitsILi64ELi64ELi128ELi4ELb0ELb0EN7cutlass6half_tE19Flash_kernel_traitsILi64ELi64ELi128ELi4ES3_EELb1ELb0ELb0ELb0ELb1ELb0ELb1ELb1EEEvNS_16Flash_fwd_paramsE:
        /* <DEDUP_REMOVED lines=26> */
[----:B------:R-:W-:Y:S02]  /*01a0*/  ISETP.NE.U32.AND P0, PT, R4, RZ, PT ;  /* 0x000000ff0400720c */ /* 0x000fe40003f05070 */
[C---:B------:R-:W-:Y:S02]  /*01b0*/  ISETP.NE.AND.EX P1, PT, R5.reuse, RZ, PT, P1 ;  /* 0x000000ff0500720c */ /* 0x040fe40003f25310 */
[----:B------:R-:W-:-:S02]  /*01c0*/  ISETP.NE.AND.EX P3, PT, R5, RZ, PT, P0 ;  /* 0x000000ff0500720c */ /* 0x000fc40003f65300 */
[----:B-1----:R-:W-:-:S05]  /*01d0*/  ISETP.NE.U32.AND P0, PT, R2, RZ, PT ;  /* 0x000000ff0200720c */ /* 0x002fca0003f05070 */
[----:B------:R-:W-:Y:S01]  /*01e0*/  @P2 VIADD R171, R171, 0x1 ;  /* 0x00000001abab2836 */ /* 0x000fe20000000000 */
[----:B------:R-:W-:Y:S02]  /*01f0*/  @!P4 LOP3.LUT R171, RZ, R7, RZ, 0x33, !PT ;  /* 0x00000007ffabc212 */ /* 0x000fe400078e33ff */
[----:B------:R-:W-:Y:S02]  /*0200*/  ISETP.NE.AND.EX P2, PT, R3, RZ, PT, P0 ;  /* 0x000000ff0300720c */ /* 0x000fe40003f45300 */
[----:B---3--:R-:W-:Y:S01]  /*0210*/  ISETP.NE.U32.AND P0, PT, RZ, UR4, PT ;  /* 0x00000004ff007c0c */ /* 0x008fe2000bf05070 */
[----:B----4-:R-:W-:-:S03]  /*0220*/  IMAD.WIDE.U32 R16, R171, 0x4, R12 ;  /* 0x00000004ab107825 */ /* 0x010fc600078e000c */
[----:B------:R-:W-:Y:S01]  /*0230*/  ISETP.NE.AND.EX P5, PT, RZ, UR5, PT, P0 ;  /* 0x00000005ff007c0c */ /* 0x000fe2000bfa5300 */
[----:B------:R-:W-:Y:S01]  /*0240*/  IMAD.SHL.U32 R9, R171, 0x4, RZ ;  /* 0x00000004ab097824 */ /* 0x000fe200078e00ff */
[----:B------:R-:W2:Y:S01]  /*0250*/  @P1 LDG.E R10, desc[UR6][R16.64] ;  /* 0x00000006100a1981 */ /* 0x000ea2000c1e1900 */
[----:B------:R-:W-:-:S03]  /*0260*/  SHF.R.U32.HI R4, RZ, 0x1e, R171 ;  /* 0x0000001eff047819 */ /* 0x000fc600000116ab */
[----:B------:R1:W2:Y:S01]  /*0270*/  @P3 LDG.E R13, desc[UR6][R16.64+0x4] ;  /* 0x00000406100d3981 */ /* 0x0002a2000c1e1900 */
[C---:B------:R-:W-:Y:S01]  /*0280*/  IADD3 R132, P1, PT, R9.reuse, UR4, RZ ;  /* 0x0000000409847c10 */ /* 0x040fe2000ff3e0ff */
[----:B------:R-:W-:Y:S01]  /*0290*/  IMAD.MOV.U32 R0, RZ, RZ, RZ ;  /* 0x000000ffff007224 */ /* 0x000fe200078e00ff */
[----:B------:R-:W-:Y:S02]  /*02a0*/  @P2 IADD3 R14, P0, PT, R9, R2, RZ ;  /* 0x00000002090e2210 */ /* 0x000fe40007f1e0ff */
[----:B------:R-:W-:-:S03]  /*02b0*/  IADD3.X R133, PT, PT, R4, UR5, RZ, P1, !PT ;  /* 0x0000000504857c10 */ /* 0x000fc60008ffe4ff */
[----:B------:R-:W-:Y:S02]  /*02c0*/  @P2 IMAD.X R15, R4, 0x1, R3, P0 ;  /* 0x00000001040f2824 */ /* 0x000fe400000e0603 */
[----:B------:R-:W5:Y:S01]  /*02d0*/  @P5 LDG.E R0, desc[UR6][R132.64] ;  /* 0x0000000684005981 */ /* 0x000f62000c1e1900 */
[----:B------:R-:W3:Y:S01]  /*02e0*/  LDC.64 R2, c[0x0][0x468] ;  /* 0x00011a00ff027b82 */ /* 0x000ee20000000a00 */
[----:B------:R-:W4:Y:S01]  /*02f0*/  LDCU.U8 UR4, c[0x0][0x532] ;  /* 0x0000a640ff0477ac */ /* 0x000f220008000000 */
[----:B------:R-:W1:Y:S01]  /*0300*/  S2R R11, SR_CTAID.X ;  /* 0x00000000000b7919 */ /* 0x000e620000002500 */
[----:B------:R1:W5:Y:S01]  /*0310*/  @P2 LDG.E R69, desc[UR6][R14.64] ;  /* 0x000000060e452981 */ /* 0x000362000c1e1900 */
[----:B----4-:R-:W-:Y:S02]  /*0320*/  ISETP.NE.AND P4, PT, RZ, UR4, PT ;  /* 0x00000004ff007c0c */ /* 0x010fe4000bf85270 */
[----:B---3--:R-:W-:-:S04]  /*0330*/  ISETP.EQ.U32.AND P0, PT, R2, RZ, PT ;  /* 0x000000ff0200720c */ /* 0x008fc80003f02070 */
[----:B------:R-:W-:Y:S02]  /*0340*/  ISETP.EQ.OR.EX P1, PT, R3, RZ, !P4, P0 ;  /* 0x000000ff0300720c */ /* 0x000fe40006722700 */
[----:B-1----:R-:W-:-:S05]  /*0350*/  IADD3 R16, P0, PT, R9, R2, RZ ;  /* 0x0000000209107210 */ /* 0x002fca0007f1e0ff */
[----:B------:R-:W-:Y:S01]  /*0360*/  IMAD.X R17, R4, 0x1, R3, P0 ;  /* 0x0000000104117824 */ /* 0x000fe200000e0603 */
[----:B------:R-:W-:-:S04]  /*0370*/  ISETP.NE.U32.AND P0, PT, R2, RZ, PT ;  /* 0x000000ff0200720c */ /* 0x000fc80003f05070 */
[----:B------:R-:W-:Y:S01]  /*0380*/  ISETP.NE.AND.EX P0, PT, R3, RZ, PT, P0 ;  /* 0x000000ff0300720c */ /* 0x000fe20003f05300 */
[----:B------:R-:W1:-:S12]  /*0390*/  @!P3 LDC R169, c[0x0][0x434] ;  /* 0x00010d00ffa9bb82 */ /* 0x000e580000000800 */
[----:B------:R-:W3:Y:S01]  /*03a0*/  @!P0 LDC R15, c[0x0][0x438] ;  /* 0x00010e00ff0f8b82 */ /* 0x000ee20000000800 */
[----:B------:R-:W-:Y:S02]  /*03b0*/  IMAD.MOV.U32 R5, RZ, RZ, -0x1 ;  /* 0xffffffffff057424 */ /* 0x000fe400078e00ff */
[----:B------:R-:W-:-:S04]  /*03c0*/  IMAD.SHL.U32 R170, R11, 0x40, RZ ;  /* 0x000000400baa7824 */ /* 0x000fc800078e00ff */
[----:B------:R4:W5:Y:S01]  /*03d0*/  @!P1 LDG.E R5, desc[UR6][R16.64] ;  /* 0x0000000610059981 */ /* 0x000962000c1e1900 */
[----:B--2---:R-:W-:-:S05]  /*03e0*/  @P3 IMAD.IADD R169, R13, 0x1, -R10 ;  /* 0x000000010da93824 */ /* 0x004fca00078e0a0a */
[----:B-1----:R-:W-:Y:S01]  /*03f0*/  ISETP.GT.AND P1, PT, R169, R170, PT ;  /* 0x000000aaa900720c */ /* 0x002fe20003f24270 */
[----:B---34-:R-:W-:-:S12]  /*0400*/  @!P0 BRA `(.L_x_6576) ;  /* 0x00000000000c8947 */ /* 0x018fd80003800000 */
[----:B------:R-:W2:Y:S02]  /*0410*/  @P4 LDG.E R2, desc[UR6][R16.64+0x4] ;  /* 0x0000040610024981 */ /* 0x000ea4000c1e1900 */
[----:B--2--5:R-:W-:-:S06]  /*0420*/  @P4 IADD3 R15, PT, PT, R2, -R5, RZ ;  /* 0x80000005020f4210 */ /* 0x024fcc0007ffe0ff */
[----:B------:R1:W5:Y:S02]  /*0430*/  @!P4 LDG.E R15, desc[UR6][R16.64] ;  /* 0x00000006100fc981 */ /* 0x000364000c1e1900 */
.L_x_6576:
        /* <DEDUP_REMOVED lines=36> */
[----:B------:R-:W-:Y:S01]  /*0680*/  ISETP.GE.U32.AND P4, PT, R17, R14, PT ;  /* 0x0000000e1100720c */ /* 0x000fe20003f86070 */
[----:B------:R-:W-:Y:S01]  /*0690*/  VIADD R14, R11, 0x1 ;  /* 0x000000010b0e7836 */ /* 0x000fe20000000000 */
[----:B-1----:R-:W-:Y:S02]  /*06a0*/  @!P2 SEL R3, R16, RZ, P0 ;  /* 0x000000ff1003a207 */ /* 0x002fe40000000000 */
[----:B------:R-:W-:Y:S01]  /*06b0*/  ISETP.NE.AND P0, PT, R6, RZ, PT ;  /* 0x000000ff0600720c */ /* 0x000fe20003f05270 */
[----:B------:R-:W-:Y:S02]  /*06c0*/  IMAD R14, R14, 0x40, -R169 ;  /* 0x000000400e0e7824 */ /* 0x000fe400078e0aa9 */
[----:B------:R-:W-:-:S04]  /*06d0*/  @!P2 IMAD.IADD R69, R70, 0x1, R3 ;  /* 0x000000014645a824 */ /* 0x000fc800078e0203 */
        /* <DEDUP_REMOVED lines=8> */
[----:B--2---:R-:W-:Y:S01]  /*0760*/  IMAD R168, R12, R2, RZ ;  /* 0x000000020ca87224 */ /* 0x004fe200078e02ff */
[----:B------:R-:W-:-:S02]  /*0770*/  LEA.HI R6, R6, R13, RZ, 0x7 ;  /* 0x0000000d06067211 */ /* 0x000fc400078f38ff */
        /* <DEDUP_REMOVED lines=10> */
[----:B------:R-:W-:Y:S01]  /*0820*/  SHF.R.U32.HI R0, RZ, 0x4, R65 ;  /* 0x00000004ff007819 */ /* 0x000fe20000011641 */
[----:B------:R-:W-:Y:S01]  /*0830*/  IMAD.IADD R169, R169, 0x1, -R170 ;  /* 0x00000001a9a97824 */ /* 0x000fe200078e0aaa */
[----:B------:R-:W3:Y:S03]  /*0840*/  LDCU.64 UR8, c[0x0][0x3f8] ;  /* 0x00007f00ff0877ac */ /* 0x000ee60008000a00 */
[C---:B------:R-:W-:Y:S01]  /*0850*/  VIADD R6, R0.reuse, 0x10 ;  /* 0x0000001000067836 */ /* 0x040fe20000000000 */
[----:B------:R-:W-:-:S04]  /*0860*/  ISETP.GE.AND P2, PT, R0, R169, PT ;  /* 0x000000a90000720c */ /* 0x000fc80003f46270 */
[----:B------:R-:W-:Y:S01]  /*0870*/  ISETP.GE.AND P4, PT, R6, R169, PT ;  /* 0x000000a90600720c */ /* 0x000fe20003f86270 */
[----:B------:R-:W-:Y:S02]  /*0880*/  VIADD R6, R0, 0x28 ;  /* 0x0000002800067836 */ /* 0x000fe40000000000 */
[----:B-1----:R-:W-:-:S04]  /*0890*/  IMAD R4, R2, R4, R171 ;  /* 0x0000000402047224 */ /* 0x002fc800078e02ab */
[----:B------:R-:W-:Y:S02]  /*08a0*/  IMAD R4, R4, R7, R8 ;  /* 0x0000000704047224 */ /* 0x000fe400078e0208 */
[----:B------:R-:W-:Y:S02]  /*08b0*/  VIADD R8, R0, 0x8 ;  /* 0x0000000800087836 */ /* 0x000fe40000000000 */
[----:B------:R-:W-:Y:S02]  /*08c0*/  IMAD R5, R4, R5, R170 ;  /* 0x0000000504057224 */ /* 0x000fe400078e02aa */
[----:B------:R-:W-:Y:S01]  /*08d0*/  VIADD R4, R0, 0x18 ;  /* 0x0000001800047836 */ /* 0x000fe20000000000 */
[-C--:B------:R-:W-:Y:S01]  /*08e0*/  ISETP.GE.AND P1, PT, R8, R169.reuse, PT ;  /* 0x000000a90800720c */ /* 0x080fe20003f26270 */
[----:B--2---:R-:W-:Y:S01]  /*08f0*/  IMAD R2, R5, UR4, RZ ;  /* 0x0000000405027c24 */ /* 0x004fe2000f8e02ff */
[----:B------:R-:W1:Y:S01]  /*0900*/  LDCU.64 UR4, c[0x0][0x428] ;  /* 0x00008500ff0477ac */ /* 0x000e620008000a00 */
[----:B------:R-:W-:Y:S01]  /*0910*/  VIADD R8, R0, 0x20 ;  /* 0x0000002000087836 */ /* 0x000fe20000000000 */
[----:B------:R-:W-:Y:S01]  /*0920*/  ISETP.GE.AND P5, PT, R4, R169, PT ;  /* 0x000000a90400720c */ /* 0x000fe20003fa6270 */
[----:B------:R-:W-:Y:S01]  /*0930*/  VIADD R4, R0, 0x30 ;  /* 0x0000003000047836 */ /* 0x000fe20000000000 */
[----:B------:R-:W-:-:S04]  /*0940*/  LEA R3, P0, R65, R2, 0x2 ;  /* 0x0000000241037211 */ /* 0x000fc800078010ff */
[----:B------:R-:W-:Y:S02]  /*0950*/  LEA.HI.X.SX32 R2, R2, RZ, 0x1, P0 ;  /* 0x000000ff02027211 */ /* 0x000fe400000f0eff */
[----:B---3--:R-:W-:-:S04]  /*0960*/  LEA R10, P0, R3, UR8, 0x2 ;  /* 0x00000008030a7c11 */ /* 0x008fc8000f8010ff */
[----:B------:R-:W-:Y:S02]  /*0970*/  LEA.HI.X R11, R3, UR9, R2, 0x2, P0 ;  /* 0x00000009030b7c11 */ /* 0x000fe400080f1402 */
[----:B------:R-:W-:Y:S02]  /*0980*/  LOP3.LUT P0, R65, R65, 0xf, RZ, 0xc0, !PT ;  /* 0x0000000f41417812 */ /* 0x000fe4000780c0ff */
[----:B------:R-:W-:Y:S01]  /*0990*/  P2R R3, PR, RZ, 0x20 ;  /* 0x00000020ff037803 */ /* 0x000fe20000000000 */
[----:B------:R-:W-:Y:S01]  /*09a0*/  @!P2 STG.E.128 desc[UR6][R10.64], RZ ;  /* 0x000000ff0a00a986 */ /* 0x000fe2000c101d06 */
[----:B------:R-:W-:Y:S02]  /*09b0*/  P2R R7, PR, RZ, 0x1 ;  /* 0x00000001ff077803 */ /* 0x000fe40000000000 */
[----:B------:R-:W-:Y:S01]  /*09c0*/  IADD3 R2, P0, PT, R5, R0, RZ ;  /* 0x0000000005027210 */ /* 0x000fe20007f1e0ff */
[----:B------:R-:W-:Y:S01]  /*09d0*/  @!P1 STG.E.128 desc[UR6][R10.64+0x800], RZ ;  /* 0x000800ff0a009986 */ /* 0x000fe2000c101d06 */
[----:B------:R-:W-:-:S02]  /*09e0*/  ISETP.NE.OR P3, PT, R65, RZ, P1 ;  /* 0x000000ff4100720c */ /* 0x000fc40000f65670 */
[----:B------:R-:W-:Y:S01]  /*09f0*/  LEA.HI.X.SX32 R5, R5, RZ, 0x1, P0 ;  /* 0x000000ff05057211 */ /* 0x000fe200000f0eff */
[----:B------:R-:W-:Y:S01]  /*0a00*/  @!P4 STG.E.128 desc[UR6][R10.64+0x1000], RZ ;  /* 0x001000ff0a00c986 */ /* 0x000fe2000c101d06 */
[----:B-1----:R-:W-:Y:S02]  /*0a10*/  LEA R12, P0, R2, UR4, 0x2 ;  /* 0x00000004020c7c11 */ /* 0x002fe4000f8010ff */
[-C--:B------:R-:W-:Y:S01]  /*0a20*/  ISETP.GE.AND P2, PT, R8, R169.reuse, PT ;  /* 0x000000a90800720c */ /* 0x080fe20003f46270 */
[----:B------:R-:W-:Y:S01]  /*0a30*/  @!P5 STG.E.128 desc[UR6][R10.64+0x1800], RZ ;  /* 0x001800ff0a00d986 */ /* 0x000fe2000c101d06 */
[----:B------:R-:W-:Y:S01]  /*0a40*/  LEA.HI.X R13, R2, UR5, R5, 0x2, P0 ;  /* 0x00000005020d7c11 */ /* 0x000fe200080f1405 */
[----:B------:R-:W-:Y:S01]  /*0a50*/  VIADD R2, R0, 0x38 ;  /* 0x0000003800027836 */ /* 0x000fe20000000000 */
[-C--:B------:R-:W-:Y:S02]  /*0a60*/  ISETP.GE.AND P0, PT, R4, R169.reuse, PT ;  /* 0x000000a90400720c */ /* 0x080fe40003f06270 */
[-C--:B------:R-:W-:Y:S01]  /*0a70*/  ISETP.GE.AND P1, PT, R6, R169.reuse, PT ;  /* 0x000000a90600720c */ /* 0x080fe20003f26270 */
[----:B------:R-:W-:Y:S01]  /*0a80*/  @!P3 IMAD.MOV.U32 R5, RZ, RZ, -0x800000 ;  /* 0xff800000ff05b424 */ /* 0x000fe200078e00ff */
[----:B------:R-:W-:-:S02]  /*0a90*/  ISETP.GE.AND P6, PT, R2, R169, PT ;  /* 0x000000a90200720c */ /* 0x000fc40003fc6270 */
[----:B------:R-:W-:-:S03]  /*0aa0*/  ISETP.NE.OR P5, PT, R65, RZ, P4 ;  /* 0x000000ff4100720c */ /* 0x000fc600027a5670 */
[----:B------:R-:W-:Y:S04]  /*0ab0*/  @!P2 STG.E.128 desc[UR6][R10.64+0x2000], RZ ;  /* 0x002000ff0a00a986 */ /* 0x000fe8000c101d06 */
[----:B------:R-:W-:Y:S01]  /*0ac0*/  @!P0 STG.E.128 desc[UR6][R10.64+0x3000], RZ ;  /* 0x003000ff0a008986 */ /* 0x000fe2000c101d06 */
[----:B------:R-:W-:-:S03]  /*0ad0*/  ISETP.NE.OR P0, PT, R65, RZ, P0 ;  /* 0x000000ff4100720c */ /* 0x000fc60000705670 */
[----:B------:R-:W-:Y:S02]  /*0ae0*/  @!P1 STG.E.128 desc[UR6][R10.64+0x2800], RZ ;  /* 0x002800ff0a009986 */ /* 0x000fe4000c101d06 */
[----:B------:R-:W-:Y:S02]  /*0af0*/  @!P5 IMAD.MOV.U32 R15, RZ, RZ, -0x800000 ;  /* 0xff800000ff0fd424 */ /* 0x000fe400078e00ff */
[----:B------:R-:W-:Y:S04]  /*0b00*/  @!P6 STG.E.128 desc[UR6][R10.64+0x3800], RZ ;  /* 0x003800ff0a00e986 */ /* 0x000fe8000c101d06 */
[----:B------:R1:W-:Y:S01]  /*0b10*/  @!P3 STG.E desc[UR6][R12.64+0x20], R5 ;  /* 0x000020050c00b986 */ /* 0x0003e2000c101906 */
[----:B------:R-:W-:Y:S01]  /*0b20*/  ISETP.NE.AND P3, PT, R3, RZ, PT ;  /* 0x000000ff0300720c */ /* 0x000fe20003f65270 */
[----:B------:R-:W-:-:S02]  /*0b30*/  @!P0 IMAD.MOV.U32 R3, RZ, RZ, -0x800000 ;  /* 0xff800000ff038424 */ /* 0x000fc400078e00ff */
[----:B------:R2:W-:Y:S01]  /*0b40*/  @!P5 STG.E desc[UR6][R12.64+0x40], R15 ;  /* 0x0000400f0c00d986 */ /* 0x0005e2000c101906 */
[C---:B------:R-:W-:Y:S02]  /*0b50*/  ISETP.NE.OR P4, PT, R65.reuse, RZ, P3 ;  /* 0x000000ff4100720c */ /* 0x040fe40001f85670 */
[C---:B------:R-:W-:Y:S01]  /*0b60*/  ISETP.NE.OR P3, PT, R65.reuse, RZ, P2 ;  /* 0x000000ff4100720c */ /* 0x040fe20001765670 */
[----:B------:R2:W-:Y:S01]  /*0b70*/  @!P0 STG.E desc[UR6][R12.64+0xc0], R3 ;  /* 0x0000c0030c008986 */ /* 0x0005e2000c101906 */
[----:B------:R-:W-:Y:S02]  /*0b80*/  ISETP.NE.OR P2, PT, R65, RZ, P1 ;  /* 0x000000ff4100720c */ /* 0x000fe40000f45670 */
[----:B------:R-:W-:Y:S02]  /*0b90*/  ISETP.NE.AND P1, PT, R7, RZ, PT ;  /* 0x000000ff0700720c */ /* 0x000fe40003f25270 */
[----:B------:R-:W-:Y:S02]  /*0ba0*/  ISETP.NE.OR P0, PT, R65, RZ, P6 ;  /* 0x000000ff4100720c */ /* 0x000fe40003705670 */
[----:B------:R-:W-:-:S03]  /*0bb0*/  ISETP.GE.OR P1, PT, R0, R169, P1 ;  /* 0x000000a90000720c */ /* 0x000fc60000f26670 */
[----:B------:R-:W-:Y:S02]  /*0bc0*/  @!P4 IMAD.MOV.U32 R9, RZ, RZ, -0x800000 ;  /* 0xff800000ff09c424 */ /* 0x000fe400078e00ff */
[----:B------:R-:W-:-:S03]  /*0bd0*/  @!P3 IMAD.MOV.U32 R7, RZ, RZ, -0x800000 ;  /* 0xff800000ff07b424 */ /* 0x000fc600078e00ff */
[----:B------:R2:W-:Y:S01]  /*0be0*/  @!P4 STG.E desc[UR6][R12.64+0x60], R9 ;  /* 0x000060090c00c986 */ /* 0x0005e2000c101906 */
[----:B-1----:R-:W-:-:S03]  /*0bf0*/  @!P2 IMAD.MOV.U32 R5, RZ, RZ, -0x800000 ;  /* 0xff800000ff05a424 */ /* 0x002fc600078e00ff */
[----:B------:R2:W-:Y:S01]  /*0c00*/  @!P3 STG.E desc[UR6][R12.64+0x80], R7 ;  /* 0x000080070c00b986 */ /* 0x0005e2000c101906 */
[----:B------:R-:W-:-:S03]  /*0c10*/  @!P1 IMAD.MOV.U32 R11, RZ, RZ, -0x800000 ;  /* 0xff800000ff0b9424 */ /* 0x000fc600078e00ff */
[----:B------:R2:W-:Y:S04]  /*0c20*/  @!P2 STG.E desc[UR6][R12.64+0xa0], R5 ;  /* 0x0000a0050c00a986 */ /* 0x0005e8000c101906 */
[----:B------:R2:W-:Y:S01]  /*0c30*/  @!P1 STG.E desc[UR6][R12.64], R11 ;  /* 0x0000000b0c009986 */ /* 0x0005e2000c101906 */
[----:B------:R-:W-:Y:S05]  /*0c40*/  @P0 EXIT ;  /* 0x000000000000094d */ /* 0x000fea0003800000 */
[----:B--2---:R-:W-:-:S05]  /*0c50*/  MOV R3, 0xff800000 ;  /* 0xff80000000037802 */ /* 0x004fca0000000f00 */
[----:B------:R-:W-:Y:S01]  /*0c60*/  STG.E desc[UR6][R12.64+0xe0], R3 ;  /* 0x0000e0030c007986 */ /* 0x000fe2000c101906 */
[----:B------:R-:W-:Y:S05]  /*0c70*/  EXIT ;  /* 0x000000000000794d */ /* 0x000fea0003800000 */
.L_x_6577:
        /* <DEDUP_REMOVED lines=9> */
.L_x_6578:
[----:B------:R-:W-:-:S04]  /*0d10*/  UISETP.NE.U32.AND UP0, UPT, UR12, URZ, UPT ;  /* 0x000000ff0c00728c */ /* 0x000fc8000bf05070 */
[----:B------:R-:W-:-:S09]  /*0d20*/  UISETP.NE.AND.EX UP0, UPT, UR13, URZ, UPT, UP0 ;  /* 0x000000ff0d00728c */ /* 0x000fd2000bf05300 */
[----:B------:R-:W-:Y:S05]  /*0d30*/  BRA.U !UP0, `(.L_x_6579) ;  /* 0x0000000508947547 */ /* 0x000fea000b800000 */
[----:B-1----:R-:W1:Y:S01]  /*0d40*/  LDC R7, c[0x0][0x4f0] ;  /* 0x00013c00ff077b82 */ /* 0x002e620000000800 */
[----:B------:R-:W-:Y:S01]  /*0d50*/  LEA R4, R61, 0xffffff80, 0x7 ;  /* 0xffffff803d047811 */ /* 0x000fe200078e38ff */
[----:B------:R-:W2:Y:S03]  /*0d60*/  LDCU.64 UR4, c[0x0][0x4e8] ;  /* 0x00009d00ff0477ac */ /* 0x000ea60008000a00 */
[----:B------:R-:W-:Y:S01]  /*0d70*/  IABS R0, R4 ;  /* 0x0000000400007213 */ /* 0x000fe20000000000 */
[----:B------:R-:W3:Y:S01]  /*0d80*/  LDCU.64 UR8, c[0x0][0x3a0] ;  /* 0x00007400ff0877ac */ /* 0x000ee20008000a00 */
[----:B------:R-:W4:Y:S01]  /*0d90*/  LDCU.64 UR14, c[0x0][0x3b8] ;  /* 0x00007700ff0e77ac */ /* 0x000f220008000a00 */
[----:B-1----:R-:W-:Y:S02]  /*0da0*/  IABS R3, R7 ;  /* 0x0000000700037213 */ /* 0x002fe40000000000 */
[----:B------:R-:W-:-:S02]  /*0db0*/  ISETP.NE.AND P3, PT, R7, RZ, PT ;  /* 0x000000ff0700720c */ /* 0x000fc40003f65270 */
[----:B-----5:R-:W1:Y:S08]  /*0dc0*/  I2F.RP R6, R3 ;  /* 0x0000000300067306 */ /* 0x020e700000209400 */
        /* <DEDUP_REMOVED lines=14> */
[----:B------:R-:W-:Y:S01]  /*0eb0*/  ISETP.GE.U32.AND P1, PT, R0, R3, PT ;  /* 0x000000030000720c */ /* 0x000fe20003f26070 */
[----:B--2---:R-:W-:Y:S01]  /*0ec0*/  IMAD.WIDE.U32 R2, R171, UR4, RZ ;  /* 0x00000004ab027c25 */ /* 0x004fe2000f8e00ff */
[----:B------:R-:W-:-:S03]  /*0ed0*/  LOP3.LUT R0, R4, R7, RZ, 0x3c, !PT ;  /* 0x0000000704007212 */ /* 0x000fc600078e3cff */
[----:B------:R-:W-:Y:S01]  /*0ee0*/  IMAD R177, R171, UR5, R3 ;  /* 0x00000005abb17c24 */ /* 0x000fe2000f8e0203 */
[----:B------:R-:W-:Y:S01]  /*0ef0*/  ISETP.GE.AND P2, PT, R0, RZ, PT ;  /* 0x000000ff0000720c */ /* 0x000fe20003f46270 */
[----:B------:R-:W1:Y:S01]  /*0f00*/  LDC R3, c[0x0][0x3e8] ;  /* 0x0000fa00ff037b82 */ /* 0x000e620000000800 */
[C---:B------:R-:W-:Y:S01]  /*0f10*/  LEA R176, P0, R2.reuse, UR12, 0x2 ;  /* 0x0000000c02b07c11 */ /* 0x040fe2000f8010ff */
[----:B------:R-:W2:Y:S03]  /*0f20*/  LDCU.64 UR4, c[0x0][0x3a8] ;  /* 0x00007500ff0477ac */ /* 0x000ea60008000a00 */
[----:B------:R-:W-:Y:S01]  /*0f30*/  LEA.HI.X R177, R2, UR13, R177, 0x2, P0 ;  /* 0x0000000d02b17c11 */ /* 0x000fe200080f14b1 */
[----:B------:R-:W-:-:S06]  /*0f40*/  @P1 VIADD R5, R5, 0x1 ;  /* 0x0000000105051836 */ /* 0x000fcc0000000000 */
[----:B------:R-:W-:Y:S02]  /*0f50*/  @!P2 IADD3 R5, PT, PT, -R5, RZ, RZ ;  /* 0x000000ff0505a210 */ /* 0x000fe40007ffe1ff */
        /* <DEDUP_REMOVED lines=12> */
[----:B-1----:R-:W-:-:S06]  /*1020*/  VIADD R12, R12, 0xffffffe ;  /* 0x0ffffffe0c0c7836 */ /* 0x002fcc0000000000 */
        /* <DEDUP_REMOVED lines=54> */
.L_x_6579:
        /* <DEDUP_REMOVED lines=15> */
.L_x_6581:
[----:B------:R-:W2:Y:S01]  /*1480*/  LDC.64 R72, c[0x0][0x3b8] ;  /* 0x0000ee00ff487b82 */ /* 0x000ea20000000a00 */
[----:B------:R-:W-:-:S05]  /*1490*/  IADD3 R2, PT, PT, R0, R5, RZ ;  /* 0x0000000500027210 */ /* 0x000fca0007ffe0ff */
[C---:B--2---:R-:W-:Y:S02]  /*14a0*/  IMAD R19, R2.reuse, R73, RZ ;  /* 0x0000004902137224 */ /* 0x044fe400078e02ff */
[----:B------:R-:W-:-:S05]  /*14b0*/  IMAD.WIDE.U32 R2, R2, R72, RZ ;  /* 0x0000004802027225 */ /* 0x000fca00078e00ff */
[----:B------:R-:W-:Y:S02]  /*14c0*/  IADD3 R19, PT, PT, R3, R19, RZ ;  /* 0x0000001303137210 */ /* 0x000fe40007ffe0ff */
[----:B------:R-:W-:Y:S02]  /*14d0*/  MOV R18, R2 ;  /* 0x0000000200127202 */ /* 0x000fe40000000f00 */
.L_x_6582:
        /* <DEDUP_REMOVED lines=14> */
.L_x_6583:
[----:B------:R-:W2:Y:S01]  /*15c0*/  LDC.64 R2, c[0x0][0x3c0] ;  /* 0x0000f000ff027b82 */ /* 0x000ea20000000a00 */
[----:B------:R-:W-:-:S05]  /*15d0*/  IADD3 R0, PT, PT, R0, R5, RZ ;  /* 0x0000000500007210 */ /* 0x000fca0007ffe0ff */
[C---:B--2---:R-:W-:Y:S02]  /*15e0*/  IMAD R21, R0.reuse, R3, RZ ;  /* 0x0000000300157224 */ /* 0x044fe400078e02ff */
[----:B------:R-:W-:-:S05]  /*15f0*/  IMAD.WIDE.U32 R4, R0, R2, RZ ;  /* 0x0000000200047225 */ /* 0x000fca00078e00ff */
[----:B------:R-:W-:Y:S02]  /*1600*/  IADD3 R21, PT, PT, R5, R21, RZ ;  /* 0x0000001505157210 */ /* 0x000fe40007ffe0ff */
[----:B------:R-:W-:-:S07]  /*1610*/  MOV R20, R4 ;  /* 0x0000000400147202 */ /* 0x000fce0000000f00 */
.L_x_6584:
[----:B------:R-:W2:Y:S01]  /*1620*/  LDC R17, c[0x0][0x3e8] ;  /* 0x0000fa00ff117b82 */ /* 0x000ea20000000800 */
[----:B-----5:R-:W-:Y:S02]  /*1630*/  MOV R6, RZ ;  /* 0x000000ff00067202 */ /* 0x020fe40000000f00 */
[----:B------:R-:W-:Y:S02]  /*1640*/  CS2R R176, SRZ ;  /* 0x0000000000b07805 */ /* 0x000fe4000001ff00 */
[-C--:B--2---:R-:W-:Y:S02]  /*1650*/  IABS R4, R17.reuse ;  /* 0x0000001100047213 */ /* 0x084fe40000000000 */
[----:B------:R-:W-:Y:S02]  /*1660*/  ISETP.NE.AND P2, PT, R17, RZ, PT ;  /* 0x000000ff1100720c */ /* 0x000fe40003f45270 */
[----:B------:R-:W1:Y:S01]  /*1670*/  I2F.RP R9, R4 ;  /* 0x0000000400097306 */ /* 0x000e620000209400 */
[----:B------:R-:W-:-:S07]  /*1680*/  LOP3.LUT R14, RZ, R17, RZ, 0x33, !PT ;  /* 0x00000011ff0e7212 */ /* 0x000fce00078e33ff */
[----:B-1----:R-:W1:Y:S02]  /*1690*/  MUFU.RCP R7, R9 ;  /* 0x0000000900077308 */ /* 0x002e640000001000 */
[----:B-1----:R-:W-:Y:S02]  /*16a0*/  IADD3 R7, PT, PT, R7, 0xffffffe, RZ ;  /* 0x0ffffffe07077810 */ /* 0x002fe40007ffe0ff */
        /* <DEDUP_REMOVED lines=24> */
[----:B------:R-:W-:-:S04]  /*1830*/  LOP3.LUT R4, R8, R17, RZ, 0x3c, !PT ;  /* 0x0000001108047212 */ /* 0x000fc800078e3cff */
        /* <DEDUP_REMOVED lines=10> */
[C---:B------:R-:W-:Y:S02]  /*18e0*/  IMAD R7, R9.reuse, R7, R12 ;  /* 0x0000000709077224 */ /* 0x040fe400078e020c */
[----:B------:R-:W-:Y:S01]  /*18f0*/  IMAD.WIDE.U32 R12, R9, R4, R18 ;  /* 0x00000004090c7225 */ /* 0x000fe200078e0012 */
[----:B------:R-:W-:-:S03]  /*1900*/  MOV R18, R20 ;  /* 0x0000001400127202 */ /* 0x000fc60000000f00 */
[----:B------:R-:W-:Y:S01]  /*1910*/  IMAD R5, R9, R5, R16 ;  /* 0x0000000509057224 */ /* 0x000fe200078e0210 */
[----:B------:R-:W-:Y:S01]  /*1920*/  MOV R16, R12 ;  /* 0x0000000c00107202 */ /* 0x000fe20000000f00 */
[----:B------:R-:W-:-:S03]  /*1930*/  IMAD.IADD R7, R21, 0x1, R7 ;  /* 0x0000000115077824 */ /* 0x000fc600078e0207 */
[----:B------:R-:W-:-:S07]  /*1940*/  IADD3 R6, PT, PT, R13, R5, RZ ;  /* 0x000000050d067210 */ /* 0x000fce0007ffe0ff */
.L_x_6580:
[----:B------:R-:W-:Y:S01]  /*1950*/  IMAD.MOV.U32 R9, RZ, RZ, RZ ;  /* 0x000000ffff097224 */ /* 0x000fe200078e00ff */
[----:B------:R-:W-:Y:S01]  /*1960*/  ISETP.NE.AND P0, PT, R10, -0x1, PT ;  /* 0xffffffff0a00780c */ /* 0x000fe20003f05270 */
[----:B------:R-:W1:Y:S01]  /*1970*/  LDC.64 R76, c[0x0][0x3b0] ;  /* 0x0000ec00ff4c7b82 */ /* 0x000e620000000a00 */
[----:B------:R-:W-:Y:S01]  /*1980*/  IMAD.SHL.U32 R75, R65, 0x8, RZ ;  /* 0x00000008414b7824 */ /* 0x000fe200078e00ff */
[----:B------:R-:W-:Y:S01]  /*1990*/  SHF.R.U32.HI R130, RZ, 0x3, R65 ;  /* 0x00000003ff827819 */ /* 0x000fe20000011641 */
[----:B------:R-:W-:Y:S01]  /*19a0*/  IMAD.MOV.U32 R131, RZ, RZ, RZ ;  /* 0x000000ffff837224 */ /* 0x000fe200078e00ff */
[----:B------:R2:W5:Y:S01]  /*19b0*/  @P5 LDG.E R9, desc[UR6][R132.64] ;  /* 0x0000000684095981 */ /* 0x000562000c1e1900 */
[----:B------:R-:W3:Y:S01]  /*19c0*/  LDCU.64 UR4, c[0x0][0x390] ;  /* 0x00007200ff0477ac */ /* 0x000ee20008000a00 */
[----:B------:R-:W-:Y:S01]  /*19d0*/  SHF.L.U64.HI R74, R2, 0x4, R3 ;  /* 0x00000004024a7819 */ /* 0x000fe20000010203 */
[----:B------:R-:W-:Y:S01]  /*19e0*/  IMAD.WIDE.U32 R128, R11, 0x40, R130 ;  /* 0x000000400b807825 */ /* 0x000fe200078e0082 */
[----:B------:R-:W-:Y:S01]  /*19f0*/  SHF.R.U32.HI R68, RZ, 0x1, R65 ;  /* 0x00000001ff447819 */ /* 0x000fe20000011641 */
[----:B------:R-:W4:Y:S01]  /*1a00*/  LDC R11, c[0x0][0x450] ;  /* 0x00011400ff0b7b82 */ /* 0x000f220000000800 */
[----:B------:R-:W3:Y:S01]  /*1a10*/  LDCU.64 UR10, c[0x0][0x3c8] ;  /* 0x00007900ff0a77ac */ /* 0x000ee20008000a00 */
[C---:B------:R-:W-:Y:S01]  /*1a20*/  IMAD.SHL.U32 R123, R65.reuse, 0x4, RZ ;  /* 0x00000004417b7824 */ /* 0x040fe200078e00ff */
[----:B------:R-:W-:Y:S01]  /*1a30*/  SHF.L.U64.HI R71, R72, 0x4, R73 ;  /* 0x0000000448477819 */ /* 0x000fe20000010249 */
[----:B------:R-:W-:Y:S01]  /*1a40*/  IMAD.SHL.U32 R67, R65, 0x40, RZ ;  /* 0x0000004041437824 */ /* 0x000fe200078e00ff */
[----:B------:R-:W2:Y:S01]  /*1a50*/  LDCU.64 UR8, c[0x0][0x388] ;  /* 0x00007100ff0877ac */ /* 0x000ea20008000a00 */
[----:B------:R-:W-:Y:S01]  /*1a60*/  VIADD R63, R61, 0xffffffff ;  /* 0xffffffff3d3f7836 */ /* 0x000fe20000000000 */
[----:B------:R-:W-:Y:S01]  /*1a70*/  LOP3.LUT R123, R123, 0x1c, RZ, 0xc0, !PT ;  /* 0x0000001c7b7b7812 */ /* 0x000fe200078ec0ff */
[----:B------:R-:W3:Y:S01]  /*1a80*/  @!P0 LDC.64 R4, c[0x0][0x398] ;  /* 0x0000e600ff048b82 */ /* 0x000ee20000000a00 */
[----:B------:R-:W-:-:S02]  /*1a90*/  LOP3.LUT R125, R67, 0x1c0, RZ, 0xc0, !PT ;  /* 0x000001c0437d7812 */ /* 0x000fc400078ec0ff */
[----:B------:R-:W-:Y:S02]  /*1aa0*/  LOP3.LUT R67, R67, 0x200, RZ, 0xc0, !PT ;  /* 0x0000020043437812 */ /* 0x000fe400078ec0ff */
[----:B------:R-:W-:Y:S01]  /*1ab0*/  LOP3.LUT R66, R125, 0x8, R68, 0xf8, !PT ;  /* 0x000000087d427812 */ /* 0x000fe200078ef844 */
[----:B-1----:R-:W-:Y:S01]  /*1ac0*/  @P0 IMAD.WIDE.U32 R20, R10, R76, RZ ;  /* 0x0000004c0a140225 */ /* 0x002fe200078e00ff */
[----:B------:R-:W-:Y:S02]  /*1ad0*/  SHF.L.U32 R62, R63, 0x7, RZ ;  /* 0x000000073f3e7819 */ /* 0x000fe400000006ff */
[----:B------:R-:W-:Y:S02]  /*1ae0*/  LOP3.LUT R66, R66, 0x38, R75, 0x78, !PT ;  /* 0x0000003842427812 */ /* 0x000fe400078e784b */
[----:B----4-:R-:W-:-:S04]  /*1af0*/  LEA.HI R11, R11, R11, RZ, 0x1 ;  /* 0x0000000b0b0b7211 */ /* 0x010fc800078f08ff */
[----:B------:R-:W-:Y:S01]  /*1b00*/  SHF.R.S32.HI R11, RZ, 0x1, R11 ;  /* 0x00000001ff0b7819 */ /* 0x000fe2000001140b */
[----:B---3--:R-:W-:-:S04]  /*1b10*/  @!P0 IMAD.WIDE.U32 R12, R171, R4, RZ ;  /* 0x00000004ab0c8225 */ /* 0x008fc800078e00ff */
[----:B------:R-:W-:Y:S01]  /*1b20*/  @!P0 IMAD.MOV.U32 R4, RZ, RZ, R12 ;  /* 0x000000ffff048224 */ /* 0x000fe200078e000c */
[----:B------:R-:W-:Y:S01]  /*1b30*/  LOP3.LUT R12, R75, 0x38, RZ, 0xc0, !PT ;  /* 0x000000384b0c7812 */ /* 0x000fe200078ec0ff */
[----:B------:R-:W-:Y:S01]  /*1b40*/  @!P0 IMAD R5, R171, R5, R13 ;  /* 0x00000005ab058224 */ /* 0x000fe200078e020d */
[----:B------:R-:W-:Y:S01]  /*1b50*/  @P0 MOV R4, R20 ;  /* 0x0000001400040202 */ /* 0x000fe20000000f00 */
[----:B------:R-:W-:Y:S01]  /*1b60*/  @P0 IMAD R5, R10, R77, R21 ;  /* 0x0000004d0a050224 */ /* 0x000fe200078e0215 */
[----:B------:R-:W-:Y:S01]  /*1b70*/  IADD3 R18, P1, PT, R12, R18, RZ ;  /* 0x000000120c127210 */ /* 0x000fe20007f3e0ff */
[----:B------:R-:W-:Y:S01]  /*1b80*/  IMAD R124, R130, R11, R123 ;  /* 0x0000000b827c7224 */ /* 0x000fe200078e027b */
[C---:B------:R-:W-:Y:S02]  /*1b90*/  IADD3 R16, P0, PT, R12.reuse, R16, RZ ;  /* 0x000000100c107210 */ /* 0x040fe40007f1e0ff */
[----:B------:R-:W-:Y:S01]  /*1ba0*/  SHF.R.S32.HI R10, RZ, 0x1f, R8 ;  /* 0x0000001fff0a7819 */ /* 0x000fe20000011408 */
[----:B------:R-:W-:Y:S01]  /*1bb0*/  IMAD.X R19, RZ, RZ, R7, P1 ;  /* 0x000000ffff137224 */ /* 0x000fe200008e0607 */
[----:B------:R-:W-:Y:S01]  /*1bc0*/  SHF.R.S32.HI R104, RZ, 0x1f, R124 ;  /* 0x0000001fff687819 */ /* 0x000fe2000001147c */
[----:B------:R-:W-:Y:S01]  /*1bd0*/  IMAD.X R17, RZ, RZ, R6, P0 ;  /* 0x000000ffff117224 */ /* 0x000fe200000e0606 */
[----:B------:R-:W-:Y:S01]  /*1be0*/  IADD3 R4, P0, PT, R12, R4, RZ ;  /* 0x000000040c047210 */ /* 0x000fe20007f1e0ff */
[----:B------:R-:W-:-:S04]  /*1bf0*/  IMAD.WIDE.U32 R18, R130, R2, R18 ;  /* 0x0000000282127225 */ /* 0x000fc800078e0012 */
[----:B------:R-:W-:Y:S01]  /*1c00*/  IMAD R79, R130, R3, R19 ;  /* 0x00000003824f7224 */ /* 0x000fe200078e0213 */
[----:B------:R-:W-:Y:S01]  /*1c10*/  SHF.R.S32.HI R3, RZ, 0x1f, R70 ;  /* 0x0000001fff037819 */ /* 0x000fe20000011446 */
[----:B------:R-:W-:Y:S02]  /*1c20*/  IMAD.SHL.U32 R80, R18, 0x2, RZ ;  /* 0x0000000212507824 */ /* 0x000fe400078e00ff */
[----:B------:R-:W-:Y:S01]  /*1c30*/  IMAD.X R5, RZ, RZ, R5, P0 ;  /* 0x000000ffff057224 */ /* 0x000fe200000e0605 */
[----:B------:R-:W-:Y:S01]  /*1c40*/  LEA.HI R3, R3, R70, RZ, 0x7 ;  /* 0x0000004603037211 */ /* 0x000fe200078f38ff */
[----:B------:R-:W-:Y:S01]  /*1c50*/  IMAD.WIDE.U32 R20, R130, R72, R16 ;  /* 0x0000004882147225 */ /* 0x000fe200078e0010 */
[----:B------:R-:W-:Y:S02]  /*1c60*/  SHF.L.U64.HI R79, R18, 0x1, R79 ;  /* 0x00000001124f7819 */ /* 0x000fe4000001024f */
[----:B------:R-:W-:Y:S01]  /*1c70*/  SHF.R.S32.HI R3, RZ, 0x7, R3 ;  /* 0x00000007ff037819 */ /* 0x000fe20000011403 */
[----:B------:R-:W-:Y:S01]  /*1c80*/  IMAD R15, R10, UR10, RZ ;  /* 0x0000000a0a0f7c24 */ /* 0x000fe2000f8e02ff */
[----:B------:R-:W-:Y:S01]  /*1c90*/  IADD3 R80, P0, PT, R80, UR4, RZ ;  /* 0x0000000450507c10 */ /* 0x000fe2000ff1e0ff */
[----:B------:R-:W-:Y:S01]  /*1ca0*/  IMAD R83, R130, R73, R21 ;  /* 0x0000004982537224 */ /* 0x000fe200078e0215 */
[----:B------:R-:W-:Y:S01]  /*1cb0*/  VIMNMX R78, PT, PT, R168, R3, !PT ;  /* 0x00000003a84e7248 */ /* 0x000fe20007fe0100 */
[C---:B------:R-:W-:Y:S01]  /*1cc0*/  IMAD R6, R8.reuse, UR11, R15 ;  /* 0x0000000b08067c24 */ /* 0x040fe2000f8e020f */
[----:B------:R-:W-:Y:S01]  /*1cd0*/  IADD3.X R79, PT, PT, R79, UR5, RZ, P0, !PT ;  /* 0x000000054f4f7c10 */ /* 0x000fe200087fe4ff */
[----:B------:R-:W-:Y:S01]  /*1ce0*/  IMAD.WIDE.U32 R16, R8, UR10, R4 ;  /* 0x0000000a08107c25 */ /* 0x000fe2000f8e0004 */
[----:B------:R-:W-:-:S02]  /*1cf0*/  ISETP.GT.AND P0, PT, R61, R78, PT ;  /* 0x0000004e3d00720c */ /* 0x000fc40003f04270 */
[C---:B------:R-:W-:Y:S01]  /*1d00*/  SHF.L.U32 R82, R20.reuse, 0x1, RZ ;  /* 0x0000000114527819 */ /* 0x040fe200000006ff */
[-C--:B------:R-:W-:Y:S01]  /*1d10*/  IMAD R4, R129, R76.reuse, RZ ;  /* 0x0000004c81047224 */ /* 0x080fe200078e02ff */
[----:B------:R-:W-:Y:S01]  /*1d20*/  SHF.L.U64.HI R83, R20, 0x1, R83 ;  /* 0x0000000114537819 */ /* 0x000fe20000010253 */
[----:B------:R-:W-:Y:S01]  /*1d30*/  IMAD.IADD R17, R17, 0x1, R6 ;  /* 0x0000000111117824 */ /* 0x000fe200078e0206 */
[----:B--2---:R-:W-:Y:S01]  /*1d40*/  IADD3 R82, P1, PT, R82, UR8, RZ ;  /* 0x0000000852527c10 */ /* 0x004fe2000ff3e0ff */
[----:B------:R-:W-:Y:S01]  /*1d50*/  IMAD R77, R128, R77, R4 ;  /* 0x0000004d804d7224 */ /* 0x000fe200078e0204 */
[----:B------:R-:W-:Y:S01]  /*1d60*/  SHF.L.U32 R73, R2, 0x4, RZ ;  /* 0x0000000402497819 */ /* 0x000fe200000006ff */
[----:B------:R-:W-:Y:S01]  /*1d70*/  IMAD.IADD R123, R123, 0x1, R124 ;  /* 0x000000017b7b7824 */ /* 0x000fe200078e027c */
[----:B------:R-:W-:Y:S01]  /*1d80*/  IADD3.X R83, PT, PT, R83, UR9, RZ, P1, !PT ;  /* 0x0000000953537c10 */ /* 0x000fe20008ffe4ff */
[----:B------:R-:W-:Y:S01]  /*1d90*/  IMAD.WIDE.U32 R128, R128, R76, R16 ;  /* 0x0000004c80807225 */ /* 0x000fe200078e0010 */
[----:B------:R-:W-:-:S02]  /*1da0*/  SHF.R.U32.HI R76, RZ, 0x4, R65 ;  /* 0x00000004ff4c7819 */ /* 0x000fc40000011641 */
[----:B------:R-:W-:Y:S01]  /*1db0*/  SHF.R.S32.HI R103, RZ, 0x1f, R123 ;  /* 0x0000001fff677819 */ /* 0x000fe2000001147b */
[----:B------:R-:W-:Y:S01]  /*1dc0*/  IMAD.SHL.U32 R72, R72, 0x10, RZ ;  /* 0x0000001048487824 */ /* 0x000fe200078e00ff */
[----:B------:R-:W-:Y:S01]  /*1dd0*/  MOV R173, R83 ;  /* 0x0000005300ad7202 */ /* 0x000fe20000000f00 */
[----:B------:R-:W-:Y:S02]  /*1de0*/  IMAD.MOV.U32 R172, RZ, RZ, R82 ;  /* 0x000000ffffac7224 */ /* 0x000fe400078e0052 */
[----:B------:R-:W-:Y:S02]  /*1df0*/  IMAD.MOV.U32 R174, RZ, RZ, R80 ;  /* 0x000000ffffae7224 */ /* 0x000fe400078e0050 */
[----:B------:R-:W-:Y:S02]  /*1e00*/  IMAD.MOV.U32 R175, RZ, RZ, R79 ;  /* 0x000000ffffaf7224 */ /* 0x000fe400078e004f */
[----:B------:R-:W-:Y:S01]  /*1e10*/  IMAD.IADD R77, R129, 0x1, R77 ;  /* 0x00000001814d7824 */ /* 0x000fe200078e024d */
[----:B------:R-:W-:Y:S06]  /*1e20*/  @!P0 BRA `(.L_x_6585) ;  /* 0x00000068002c8947 */ /* 0x000fec0003800000 */
[----:B------:R-:W1:Y:S01]  /*1e30*/  LDC.64 R4, c[0x0][0x4a0] ;  /* 0x00012800ff047b82 */ /* 0x000e620000000a00 */
[----:B------:R-:W2:Y:S01]  /*1e40*/  LDCU.128 UR16, c[0x0][0x4b0] ;  /* 0x00009600ff1077ac */ /* 0x000ea20008000c00 */
[----:B------:R-:W-:Y:S01]  /*1e50*/  IMAD.MOV.U32 R122, RZ, RZ, R62 ;  /* 0x000000ffff7a7224 */ /* 0x000fe200078e003e */
[----:B------:R-:W-:Y:S01]  /*1e60*/  @!P3 IADD3 R0, PT, PT, -R0, RZ, RZ ;  /* 0x000000ff0000b210 */ /* 0x000fe20007ffe1ff */
[----:B------:R-:W-:Y:S01]  /*1e70*/  IMAD.MOV.U32 R13, RZ, RZ, RZ ;  /* 0x000000ffff0d7224 */ /* 0x000fe200078e00ff */
[----:B------:R-:W3:Y:S01]  /*1e80*/  LDCU.128 UR8, c[0x0][0x490] ;  /* 0x00009200ff0877ac */ /* 0x000ee20008000c00 */
[----:B-----5:R-:W-:Y:S01]  /*1e90*/  IMAD.IADD R54, R62, 0x1, R9 ;  /* 0x000000013e367824 */ /* 0x020fe200078e0209 */
[----:B------:R-:W-:Y:S01]  /*1ea0*/  SHF.R.S32.HI R7, RZ, 0x1f, R122 ;  /* 0x0000001fff077819 */ /* 0x000fe2000001147a */
[----:B------:R-:W4:Y:S01]  /*1eb0*/  LDC.64 R2, c[0x0][0x4a8] ;  /* 0x00012a00ff027b82 */ /* 0x000f220000000a00 */
[----:B------:R-:W4:Y:S01]  /*1ec0*/  LDCU.128 UR12, c[0x0][0x4c0] ;  /* 0x00009800ff0c77ac */ /* 0x000f220008000c00 */
[----:B------:R-:W-:Y:S01]  /*1ed0*/  SEL R14, R14, R0, !P2 ;  /* 0x000000000e0e7207 */ /* 0x000fe20005000000 */
[----:B------:R-:W-:Y:S01]  /*1ee0*/  IMAD R54, R54, R11, RZ ;  /* 0x0000000b36367224 */ /* 0x000fe200078e02ff */
[----:B------:R-:W-:Y:S01]  /*1ef0*/  SHF.R.S32.HI R9, RZ, 0x1f, R70 ;  /* 0x0000001fff097819 */ /* 0x000fe20000011446 */
[----:B------:R-:W4:Y:S01]  /*1f00*/  LDCU.64 UR4, c[0x0][0x488] ;  /* 0x00009100ff0477ac */ /* 0x000f220008000a00 */
[C---:B------:R-:W-:Y:S01]  /*1f10*/  IMAD.SHL.U32 R121, R11.reuse, 0x10, RZ ;  /* 0x000000100b797824 */ /* 0x040fe200078e00ff */
[C---:B------:R-:W-:Y:S01]  /*1f20*/  SHF.L.U32 R108, R11.reuse, 0x6, RZ ;  /* 0x000000060b6c7819 */ /* 0x040fe200000006ff */
[C---:B------:R-:W-:Y:S01]  /*1f30*/  IMAD R113, R11.reuse, 0x30, RZ ;  /* 0x000000300b717824 */ /* 0x040fe200078e02ff */
[----:B------:R-:W-:Y:S01]  /*1f40*/  UMOV UR21, URZ ;  /* 0x000000ff00157c82 */ /* 0x000fe20008000000 */
[C---:B------:R-:W-:Y:S01]  /*1f50*/  IMAD R112, R11.reuse, 0x50, RZ ;  /* 0x000000500b707824 */ /* 0x040fe200078e02ff */
[----:B--2---:R-:W-:Y:S01]  /*1f60*/  USHF.L.U64.HI UR20, UR16, 0x5, UR17 ;  /* 0x0000000510147899 */ /* 0x004fe20008010211 */
[C---:B------:R-:W-:Y:S01]  /*1f70*/  IMAD R111, R11.reuse, 0x60, RZ ;  /* 0x000000600b6f7824 */ /* 0x040fe200078e02ff */
[C---:B------:R-:W-:Y:S01]  /*1f80*/  IADD3 R120, PT, PT, R130.reuse, 0x10, RZ ;  /* 0x0000001082787810 */ /* 0x040fe20007ffe0ff */
[----:B------:R-:W-:Y:S01]  /*1f90*/  IMAD R110, R11, 0x70, RZ ;  /* 0x000000700b6e7824 */ /* 0x000fe200078e02ff */
[----:B------:R-:W-:Y:S01]  /*1fa0*/  IADD3 R118, PT, PT, R130, 0x30, RZ ;  /* 0x0000003082767810 */ /* 0x000fe20007ffe0ff */
[----:B-1----:R-:W-:Y:S01]  /*1fb0*/  IMAD.WIDE.U32 R20, R171, R4, R12 ;  /* 0x00000004ab147225 */ /* 0x002fe200078e000c */
[----:B------:R-:W-:-:S02]  /*1fc0*/  IADD3 R4, P0, PT, -R70, R130, RZ ;  /* 0x0000008246047210 */ /* 0x000fc40007f1e1ff */
[C---:B------:R-:W-:Y:S01]  /*1fd0*/  IADD3 R116, PT, PT, R130.reuse, 0x50, RZ ;  /* 0x0000005082747810 */ /* 0x040fe20007ffe0ff */
[----:B------:R-:W-:Y:S01]  /*1fe0*/  IMAD R21, R171, R5, R21 ;  /* 0x00000005ab157224 */ /* 0x000fe200078e0215 */
[----:B------:R-:W-:Y:S01]  /*1ff0*/  IADD3 R114, PT, PT, R130, 0x70, RZ ;  /* 0x0000007082727810 */ /* 0x000fe20007ffe0ff */
[----:B------:R-:W-:Y:S01]  /*2000*/  IMAD R5, R7, UR16, RZ ;  /* 0x0000001007057c24 */ /* 0x000fe2000f8e02ff */
[----:B------:R-:W-:Y:S01]  /*2010*/  SHF.R.S32.HI R102, RZ, 0x1f, R121 ;  /* 0x0000001fff667819 */ /* 0x000fe20000011479 */
[C---:B---3--:R-:W-:Y:S01]  /*2020*/  IMAD.WIDE.U32 R16, R171.reuse, UR10, R12 ;  /* 0x0000000aab107c25 */ /* 0x048fe2000f8e000c */
[C---:B----4-:R-:W-:Y:S02]  /*2030*/  SHF.L.U32 R92, R2.reuse, 0x7, RZ ;  /* 0x00000007025c7819 */ /* 0x050fe400000006ff */
[----:B------:R-:W-:Y:S01]  /*2040*/  SHF.L.U64.HI R94, R2, 0x4, R3 ;  /* 0x00000004025e7819 */ /* 0x000fe20000010203 */
[C---:B------:R-:W-:Y:S01]  /*2050*/  IMAD R0, R122.reuse, UR17, R5 ;  /* 0x000000117a007c24 */ /* 0x040fe2000f8e0205 */
[----:B------:R-:W-:Y:S01]  /*2060*/  SHF.R.S32.HI R5, RZ, 0x1f, R14 ;  /* 0x0000001fff057819 */ /* 0x000fe2000001140e */
[----:B------:R-:W-:Y:S01]  /*2070*/  IMAD R17, R171, UR11, R17 ;  /* 0x0000000bab117c24 */ /* 0x000fe2000f8e0211 */
[----:B------:R-:W1:Y:S01]  /*2080*/  LDCU.64 UR10, c[0x0][0x4d0] ;  /* 0x00009a00ff0a77ac */ /* 0x000e620008000a00 */
[-C--:B------:R-:W-:Y:S01]  /*2090*/  IMAD R18, R7, R2.reuse, RZ ;  /* 0x0000000207127224 */ /* 0x080fe200078e02ff */
[----:B------:R-:W-:Y:S01]  /*20a0*/  SHF.R.S32.HI R100, RZ, 0x1f, R113 ;  /* 0x0000001fff647819 */ /* 0x000fe20000011471 */
[----:B------:R-:W-:Y:S01]  /*20b0*/  IMAD.WIDE.U32 R16, R122, R2, R16 ;  /* 0x000000027a107225 */ /* 0x000fe200078e0010 */
[----:B------:R-:W-:-:S02]  /*20c0*/  SHF.R.S32.HI R99, RZ, 0x1f, R108 ;  /* 0x0000001fff637819 */ /* 0x000fc4000001146c */
[----:B------:R-:W-:Y:S01]  /*20d0*/  SHF.R.S32.HI R98, RZ, 0x1f, R112 ;  /* 0x0000001fff627819 */ /* 0x000fe20000011470 */
[C---:B------:R-:W-:Y:S01]  /*20e0*/  IMAD R18, R122.reuse, R3, R18 ;  /* 0x000000037a127224 */ /* 0x040fe200078e0212 */
[----:B------:R-:W-:Y:S01]  /*20f0*/  SHF.R.S32.HI R97, RZ, 0x1f, R111 ;  /* 0x0000001fff617819 */ /* 0x000fe2000001146f */
[C---:B------:R-:W-:Y:S01]  /*2100*/  IMAD R7, R5.reuse, UR12, RZ ;  /* 0x0000000c05077c24 */ /* 0x040fe2000f8e02ff */
[----:B------:R-:W-:Y:S01]  /*2110*/  SHF.R.S32.HI R96, RZ, 0x1f, R110 ;  /* 0x0000001fff607819 */ /* 0x000fe2000001146e */
[----:B------:R-:W-:Y:S02]  /*2120*/  IMAD R5, R5, UR18, RZ ;  /* 0x0000001205057c24 */ /* 0x000fe4000f8e02ff */
[----:B------:R-:W-:Y:S02]  /*2130*/  IMAD.IADD R19, R17, 0x1, R18 ;  /* 0x0000000111137824 */ /* 0x000fe400078e0212 */
[----:B------:R-:W-:Y:S02]  /*2140*/  IMAD.MOV.U32 R18, RZ, RZ, R16 ;  /* 0x000000ffff127224 */ /* 0x000fe400078e0010 */
[----:B------:R-:W-:-:S04]  /*2150*/  IMAD.WIDE.U32 R20, R122, UR16, R20 ;  /* 0x000000107a147c25 */ /* 0x000fc8000f8e0014 */
[----:B------:R-:W-:Y:S01]  /*2160*/  IMAD.X R9, RZ, RZ, ~R9, P0 ;  /* 0x000000ffff097224 */ /* 0x000fe200000e0e09 */
[----:B------:R-:W-:Y:S01]  /*2170*/  IADD3 R86, P0, PT, R54, R123, RZ ;  /* 0x0000007b36567210 */ /* 0x000fe20007f1e0ff */
[----:B------:R-:W-:Y:S01]  /*2180*/  IMAD R16, R14, UR19, R5 ;  /* 0x000000130e107c24 */ /* 0x000fe2000f8e0205 */
[----:B------:R-:W-:Y:S01]  /*2190*/  SHF.R.S32.HI R5, RZ, 0x1f, R54 ;  /* 0x0000001fff057819 */ /* 0x000fe20000011436 */
[----:B------:R-:W-:Y:S01]  /*21a0*/  IMAD.IADD R21, R21, 0x1, R0 ;  /* 0x0000000115157824 */ /* 0x000fe200078e0200 */
[----:B------:R-:W-:Y:S01]  /*21b0*/  IADD3 R54, P1, PT, R54, R124, RZ ;  /* 0x0000007c36367210 */ /* 0x000fe20007f3e0ff */
[C---:B------:R-:W-:Y:S01]  /*21c0*/  IMAD R6, R14.reuse, UR13, R7 ;  /* 0x0000000d0e067c24 */ /* 0x040fe2000f8e0207 */
[----:B------:R-:W-:Y:S01]  /*21d0*/  USHF.L.U32 UR19, UR16, 0x7, URZ ;  /* 0x0000000710137899 */ /* 0x000fe200080006ff */
[C---:B------:R-:W-:Y:S01]  /*21e0*/  IMAD.X R87, R5.reuse, 0x1, R103, P0 ;  /* 0x0000000105577824 */ /* 0x040fe200000e0667 */
[----:B------:R-:W-:Y:S01]  /*21f0*/  IADD3.X R5, PT, PT, R5, R104, RZ, P1, !PT ;  /* 0x0000006805057210 */ /* 0x000fe20000ffe4ff */
[----:B------:R-:W-:Y:S01]  /*2200*/  IMAD.WIDE.U32 R20, R14, UR12, R20 ;  /* 0x0000000c0e147c25 */ /* 0x000fe2000f8e0014 */
[----:B------:R-:W2:Y:S02]  /*2210*/  LDCU.64 UR12, c[0x0][0x4e0] ;  /* 0x00009c00ff0c77ac */ /* 0x000ea40008000a00 */
[----:B------:R-:W-:Y:S01]  /*2220*/  SHF.L.U64.HI R0, R54, 0x1, R5 ;  /* 0x0000000136007819 */ /* 0x000fe20000010205 */
[----:B------:R-:W-:Y:S01]  /*2230*/  IMAD.WIDE.U32 R14, R14, UR18, R18 ;  /* 0x000000120e0e7c25 */ /* 0x000fe2000f8e0012 */
[----:B------:R-:W-:Y:S01]  /*2240*/  IADD3 R7, PT, PT, R21, R6, RZ ;  /* 0x0000000615077210 */ /* 0x000fe20007ffe0ff */
[----:B------:R-:W-:Y:S01]  /*2250*/  USHF.L.U32 UR18, UR16, 0x5, URZ ;  /* 0x0000000510127899 */ /* 0x000fe200080006ff */
[----:B------:R-:W-:Y:S01]  /*2260*/  MOV R6, R20 ;  /* 0x0000001400067202 */ /* 0x000fe20000000f00 */
[----:B------:R-:W-:Y:S01]  /*2270*/  IMAD.SHL.U32 R54, R54, 0x2, RZ ;  /* 0x0000000236367824 */ /* 0x000fe200078e00ff */
[----:B------:R-:W-:Y:S01]  /*2280*/  SHF.L.U64.HI R87, R86, 0x1, R87 ;  /* 0x0000000156577819 */ /* 0x000fe20000010257 */
[----:B------:R-:W-:Y:S01]  /*2290*/  IMAD.IADD R17, R15, 0x1, R16 ;  /* 0x000000010f117824 */ /* 0x000fe200078e0210 */
[----:B------:R-:W-:Y:S01]  /*22a0*/  MOV R16, R14 ;  /* 0x0000000e00107202 */ /* 0x000fe20000000f00 */
[----:B------:R-:W-:Y:S01]  /*22b0*/  IMAD R85, R9, UR16, RZ ;  /* 0x0000001009557c24 */ /* 0x000fe2000f8e02ff */
[----:B------:R-:W-:Y:S01]  /*22c0*/  IADD3 R14, P0, PT, R54, UR14, RZ ;  /* 0x0000000e360e7c10 */ /* 0x000fe2000ff1e0ff */
[----:B------:R-:W-:Y:S01]  /*22d0*/  IMAD.WIDE.U32 R6, R4, UR16, R6 ;  /* 0x0000001004067c25 */ /* 0x000fe2000f8e0006 */
[----:B------:R-:W3:Y:S01]  /*22e0*/  LDCU UR16, c[0x0][0x450] ;  /* 0x00008a00ff1077ac */ /* 0x000ee20008000800 */
[----:B------:R-:W-:-:S02]  /*22f0*/  SHF.L.U32 R86, R86, 0x1, RZ ;  /* 0x0000000156567819 */ /* 0x000fc400000006ff */
[----:B------:R-:W-:Y:S01]  /*2300*/  IADD3.X R15, PT, PT, R0, UR15, RZ, P0, !PT ;  /* 0x0000000f000f7c10 */ /* 0x000fe200087fe4ff */
[----:B------:R-:W-:Y:S01]  /*2310*/  IMAD R85, R4, UR17, R85 ;  /* 0x0000001104557c24 */ /* 0x000fe2000f8e0255 */
[----:B-1----:R-:W-:Y:S01]  /*2320*/  IADD3 R54, P0, PT, R54, UR10, RZ ;  /* 0x0000000a36367c10 */ /* 0x002fe2000ff1e0ff */
[----:B------:R-:W1:Y:S01]  /*2330*/  LDCU.U8 UR17, c[0x0][0x533] ;  /* 0x0000a660ff1177ac */ /* 0x000e620008000000 */
[-C--:B------:R-:W-:Y:S01]  /*2340*/  IMAD R9, R9, R2.reuse, RZ ;  /* 0x0000000209097224 */ /* 0x080fe200078e02ff */
[----:B------:R-:W-:Y:S01]  /*2350*/  IADD3 R88, P1, PT, R86, UR14, RZ ;  /* 0x0000000e56587c10 */ /* 0x000fe2000ff3e0ff */
[----:B------:R-:W-:Y:S01]  /*2360*/  IMAD.SHL.U32 R109, R11, 0x20, RZ ;  /* 0x000000200b6d7824 */ /* 0x000fe200078e00ff */
[----:B------:R-:W-:Y:S01]  /*2370*/  IADD3.X R55, PT, PT, R0, UR11, RZ, P0, !PT ;  /* 0x0000000b00377c10 */ /* 0x000fe200087fe4ff */
[C---:B------:R-:W-:Y:S01]  /*2380*/  IMAD R9, R4.reuse, R3, R9 ;  /* 0x0000000304097224 */ /* 0x040fe200078e0209 */
[----:B------:R-:W-:Y:S01]  /*2390*/  IADD3 R93, P0, PT, RZ, -UR21, RZ ;  /* 0x80000015ff5d7c10 */ /* 0x000fe2000ff1e0ff */
[----:B------:R-:W-:Y:S01]  /*23a0*/  IMAD.WIDE.U32 R4, R4, R2, R16 ;  /* 0x0000000204047225 */ /* 0x000fe200078e0010 */
[----:B------:R-:W-:Y:S01]  /*23b0*/  IADD3.X R89, PT, PT, R87, UR15, RZ, P1, !PT ;  /* 0x0000000f57597c10 */ /* 0x000fe20008ffe4ff */
[----:B------:R-:W4:Y:S01]  /*23c0*/  LDCU.64 UR14, c[0x0][0x3c0] ;  /* 0x00007800ff0e77ac */ /* 0x000f220008000a00 */
[----:B------:R-:W-:Y:S01]  /*23d0*/  IADD3.X R90, PT, PT, RZ, ~UR19, RZ, P0, !PT ;  /* 0x80000013ff5a7c10 */ /* 0x000fe200087fe4ff */
[----:B------:R-:W-:Y:S01]  /*23e0*/  IMAD.X R92, RZ, RZ, ~R92, P0 ;  /* 0x000000ffff5c7224 */ /* 0x000fe200000e0e5c */
[----:B------:R-:W-:Y:S01]  /*23f0*/  LEA R84, P3, R6, UR8, 0x1 ;  /* 0x0000000806547c11 */ /* 0x000fe2000f8608ff */
[----:B------:R-:W-:Y:S01]  /*2400*/  IMAD.IADD R85, R7, 0x1, R85 ;  /* 0x0000000107557824 */ /* 0x000fe200078e0255 */
[----:B------:R-:W-:Y:S01]  /*2410*/  IADD3 R9, PT, PT, R5, R9, RZ ;  /* 0x0000000905097210 */ /* 0x000fe20007ffe0ff */
[----:B------:R-:W-:Y:S01]  /*2420*/  IMAD.SHL.U32 R95, R2, 0x10, RZ ;  /* 0x00000010025f7824 */ /* 0x000fe200078e00ff */
[----:B------:R-:W-:Y:S01]  /*2430*/  LEA R10, P2, R4, UR4, 0x1 ;  /* 0x00000004040a7c11 */ /* 0x000fe2000f8408ff */
[----:B------:R-:W-:Y:S01]  /*2440*/  VIADD R119, R130, 0x20 ;  /* 0x0000002082777836 */ /* 0x000fe20000000000 */
[----:B------:R-:W-:Y:S01]  /*2450*/  IADD3 R86, P1, PT, R86, UR10, RZ ;  /* 0x0000000a56567c10 */ /* 0x000fe2000ff3e0ff */
[C---:B------:R-:W-:Y:S01]  /*2460*/  VIADD R117, R130.reuse, 0x40 ;  /* 0x0000004082757836 */ /* 0x040fe20000000000 */
[C---:B------:R-:W-:Y:S01]  /*2470*/  SHF.R.S64 R91, R93.reuse, 0x1f, R90 ;  /* 0x0000001f5d5b7819 */ /* 0x040fe2000000105a */
[----:B------:R-:W-:Y:S01]  /*2480*/  VIADD R115, R130, 0x60 ;  /* 0x0000006082737836 */ /* 0x000fe20000000000 */
[----:B------:R-:W-:Y:S01]  /*2490*/  SHF.R.S64 R93, R93, 0x1f, R92 ;  /* 0x0000001f5d5d7819 */ /* 0x000fe2000000105c */
[C---:B------:R-:W-:Y:S01]  /*24a0*/  IMAD R107, R61.reuse, -0x80, R70 ;  /* 0xffffff803d6b7824 */ /* 0x040fe200078e0246 */
[----:B------:R-:W-:Y:S01]  /*24b0*/  SHF.R.S32.HI R101, RZ, 0x1f, R109 ;  /* 0x0000001fff657819 */ /* 0x000fe2000001146d */
[----:B------:R-:W-:Y:S01]  /*24c0*/  IMAD R106, R61, -0x80, R69 ;  /* 0xffffff803d6a7824 */ /* 0x000fe200078e0245 */
[----:B---3--:R-:W-:Y:S01]  /*24d0*/  MOV R17, UR16 ;  /* 0x0000001000117c02 */ /* 0x008fe20008000f00 */
[----:B------:R-:W-:Y:S01]  /*24e0*/  IMAD.MOV.U32 R105, RZ, RZ, R61 ;  /* 0x000000ffff697224 */ /* 0x000fe200078e003d */
[----:B------:R-:W-:Y:S01]  /*24f0*/  SHF.R.S32.HI R90, RZ, 0x1f, R90 ;  /* 0x0000001fff5a7819 */ /* 0x000fe2000001145a */
[----:B-1----:R-:W-:Y:S01]  /*2500*/  UISETP.NE.AND UP0, UPT, UR17, URZ, UPT ;  /* 0x000000ff1100728c */ /* 0x002fe2000bf05270 */
[----:B------:R-:W-:-:S02]  /*2510*/  SHF.R.S32.HI R92, RZ, 0x1f, R92 ;  /* 0x0000001fff5c7819 */ /* 0x000fc4000001145c */
[----:B------:R-:W-:Y:S02]  /*2520*/  LEA.HI.X R85, R6, UR9, R85, 0x1, P3 ;  /* 0x0000000906557c11 */ /* 0x000fe400098f0c55 */
[----:B------:R-:W-:Y:S01]  /*2530*/  LEA.HI.X R9, R4, UR5, R9, 0x1, P2 ;  /* 0x0000000504097c11 */ /* 0x000fe200090f0c09 */
[----:B------:R-:W1:Y:S01]  /*2540*/  LDCU.64 UR4, c[0x0][0x3b8] ;  /* 0x00007700ff0477ac */ /* 0x000e620008000a00 */
[----:B------:R-:W-:Y:S01]  /*2550*/  IADD3.X R87, PT, PT, R87, UR11, RZ, P1, !PT ;  /* 0x0000000b57577c10 */ /* 0x000fe20008ffe4ff */
[----:B--2-4-:R-:W3:Y:S06]  /*2560*/  LDCU.128 UR8, c[0x0][0x3a0] ;  /* 0x00007400ff0877ac */ /* 0x014eec0008000c00 */
.L_x_6623:
[----:B------:R-:W-:Y:S01]  /*2570*/  VIADD R106, R106, 0x80 ;  /* 0x000000806a6a7836 */ /* 0x000fe20000000000 */
[----:B------:R-:W-:Y:S01]  /*2580*/  LEA R18, P1, R73, R80, 0x1 ;  /* 0x0000005049127211 */ /* 0x000fe200078208ff */
[----:B------:R-:W-:Y:S01]  /*2590*/  VIADD R107, R107, 0x80 ;  /* 0x000000806b6b7836 */ /* 0x000fe20000000000 */
[----:B------:R-:W-:Y:S01]  /*25a0*/  LOP3.LUT R64, R64, 0xfffffffb, RZ, 0xc0, !PT ;  /* 0xfffffffb40407812 */ /* 0x000fe200078ec0ff */
[----:B------:R-:W-:Y:S01]  /*25b0*/  VIADD R105, R105, 0xffffffff ;  /* 0xffffffff69697836 */ /* 0x000fe20000000000 */
[CC--:B------:R-:W-:Y:S01]  /*25c0*/  ISETP.GE.AND P0, PT, R130.reuse, R106.reuse, PT ;  /* 0x0000006a8200720c */ /* 0x0c0fe20003f06270 */
[----:B------:R-:W-:Y:S01]  /*25d0*/  BSSY.RECONVERGENT B1, `(.L_x_6586) ;  /* 0x00005af000017945 */ /* 0x000fe20003800200 */
[----:B------:R-:W-:Y:S01]  /*25e0*/  LEA.HI.X R19, R73, R79, R74, 0x1, P1 ;  /* 0x0000004f49137211 */ /* 0x000fe200008f0c4a */
[----:B------:R-:W-:Y:S01]  /*25f0*/  IMAD.MOV.U32 R126, RZ, RZ, R122 ;  /* 0x000000ffff7e7224 */ /* 0x000fe200078e007a */
[-C--:B------:R-:W-:Y:S01]  /*2600*/  ISETP.GE.AND P2, PT, R130, R107.reuse, !P0 ;  /* 0x0000006b8200720c */ /* 0x080fe20004746270 */
[----:B------:R-:W-:Y:S01]  /*2610*/  VIADD R122, R122, 0xffffff80 ;  /* 0xffffff807a7a7836 */ /* 0x000fe20000000000 */
[CC--:B------:R-:W-:Y:S02]  /*2620*/  ISETP.GE.AND P0, PT, R120.reuse, R106.reuse, PT ;  /* 0x0000006a7800720c */ /* 0x0c0fe40003f06270 */
[----:B------:R-:W-:Y:S02]  /*2630*/  P2R R0, PR, RZ, 0x4 ;  /* 0x00000004ff007803 */ /* 0x000fe40000000000 */
[-C--:B------:R-:W-:Y:S02]  /*2640*/  ISETP.LT.OR P3, PT, R120, R107.reuse, P0 ;  /* 0x0000006b7800720c */ /* 0x080fe40000761670 */
[----:B------:R-:W-:Y:S04]  /*2650*/  IADD3 R28, P0, PT, R84, UR18, RZ ;  /* 0x00000012541c7c10 */ /* 0x000fe8000ff1e0ff */
[----:B------:R-:W-:Y:S01]  /*2660*/  IADD3.X R29, PT, PT, R85, UR20, RZ, P0, !PT ;  /* 0x00000014551d7c10 */ /* 0x000fe200087fe4ff */
[----:B------:R-:W2:Y:S01]  /*2670*/  @P2 LDG.E.128 R4, desc[UR6][R84.64] ;  /* 0x0000000654042981 */ /* 0x000ea2000c1e1d00 */
[----:B------:R-:W-:Y:S01]  /*2680*/  @P2 IMAD.MOV.U32 R81, RZ, RZ, R79 ;  /* 0x000000ffff512224 */ /* 0x000fe200078e004f */
[CC--:B------:R-:W-:Y:S04]  /*2690*/  ISETP.GE.AND P0, PT, R119.reuse, R106.reuse, PT ;  /* 0x0000006a7700720c */ /* 0x0c0fe80003f06270 */
[-C--:B------:R-:W-:Y:S02]  /*26a0*/  ISETP.LT.OR P5, PT, R119, R107.reuse, P0 ;  /* 0x0000006b7700720c */ /* 0x080fe400007a1670 */
[----:B------:R-:W-:Y:S04]  /*26b0*/  @P3 LOP3.LUT R64, R64, 0x4, RZ, 0xfc, !PT ;  /* 0x0000000440403812 */ /* 0x000fe800078efcff */
[----:B------:R-:W-:Y:S07]  /*26c0*/  LOP3.LUT R64, R64, 0xfffffffe, RZ, 0xc0, !PT ;  /* 0xfffffffe40407812 */ /* 0x000fee00078ec0ff */
[----:B----4-:R-:W-:Y:S04]  /*26d0*/  @!P5 IADD3 R20, P0, PT, R28, UR18, RZ ;  /* 0x000000121c14dc10 */ /* 0x010fe8000ff1e0ff */
[----:B------:R-:W-:Y:S02]  /*26e0*/  @!P5 IADD3.X R21, PT, PT, R29, UR20, RZ, P0, !PT ;  /* 0x000000141d15dc10 */ /* 0x000fe400087fe4ff */
[C---:B------:R-:W-:Y:S04]  /*26f0*/  ISETP.GE.AND P0, PT, R118.reuse, R106, PT ;  /* 0x0000006a7600720c */ /* 0x040fe80003f06270 */
[----:B------:R-:W-:Y:S11]  /*2700*/  ISETP.GE.AND P6, PT, R118, R107, !P0 ;  /* 0x0000006b7600720c */ /* 0x000ff600047c6270 */
[----:B------:R-:W-:Y:S02]  /*2710*/  @!UPT UIADD3 URZ, UPT, UPT, URZ, URZ, URZ ;  /* 0x000000fffffff290 */ /* 0x000fe4000fffe0ff */
[----:B------:R-:W4:Y:S01]  /*2720*/  @P6 LDC.64 R2, c[0x0][0x4b0] ;  /* 0x00012c00ff026b82 */ /* 0x000f220000000a00 */
[----:B--2---:R2:W-:Y:S06]  /*2730*/  @P2 STG.E.128 desc[UR6][R80.64], R4 ;  /* 0x0000000450002986 */ /* 0x0045ec000c101d06 */
[----:B------:R-:W5:Y:S01]  /*2740*/  @!P3 LDG.E.128 R24, desc[UR6][R28.64] ;  /* 0x000000061c18b981 */ /* 0x000f62000c1e1d00 */
[----:B--2---:R-:W2:Y:S01]  /*2750*/  @!P5 LDC.64 R4, c[0x0][0x3c0] ;  /* 0x0000f000ff04db82 */ /* 0x004ea20000000a00 */
[C---:B----4-:R-:W-:Y:S04]  /*2760*/  @P6 LEA R6, P0, R2.reuse, R28, 0x6 ;  /* 0x0000001c02066211 */ /* 0x050fe800078030ff */
[----:B------:R-:W-:Y:S02]  /*2770*/  @P6 LEA.HI.X R7, R2, R29, R3, 0x6, P0 ;  /* 0x0000001d02076211 */ /* 0x000fe400000f3403 */
[C---:B------:R-:W-:Y:S02]  /*2780*/  ISETP.GE.AND P0, PT, R117.reuse, R106, PT ;  /* 0x0000006a7500720c */ /* 0x040fe40003f06270 */
[CC--:B--2---:R-:W-:Y:S04]  /*2790*/  @!P5 LEA R30, P1, R4.reuse, R18.reuse, 0x5 ;  /* 0x00000012041ed211 */ /* 0x0c4fe800078228ff */
[----:B------:R-:W-:Y:S02]  /*27a0*/  @!P5 LEA.HI.X R31, R4, R19, R5, 0x5, P1 ;  /* 0x00000013041fd211 */ /* 0x000fe400008f2c05 */
[----:B------:R-:W2:Y:S01]  /*27b0*/  @P6 LDC.64 R4, c[0x0][0x3c0] ;  /* 0x0000f000ff046b82 */ /* 0x000ea20000000a00 */
[----:B-----5:R4:W-:Y:S01]  /*27c0*/  @!P3 STG.E.128 desc[UR6][R18.64], R24 ;  /* 0x000000181200b986 */ /* 0x0209e2000c101d06 */
[----:B------:R-:W-:Y:S02]  /*27d0*/  ISETP.LT.OR P3, PT, R117, R107, P0 ;  /* 0x0000006b7500720c */ /* 0x000fe40000761670 */
[C---:B--2---:R-:W-:Y:S03]  /*27e0*/  @P6 LEA R34, P0, R4.reuse, R18, 0x6 ;  /* 0x0000001204226211 */ /* 0x044fe600078030ff */
[----:B------:R-:W2:Y:S01]  /*27f0*/  @!P5 LDG.E.128 R20, desc[UR6][R20.64] ;  /* 0x000000061414d981 */ /* 0x000ea2000c1e1d00 */
[----:B------:R-:W-:Y:S02]  /*2800*/  @P6 LEA.HI.X R35, R4, R19, R5, 0x6, P0 ;  /* 0x0000001304236211 */ /* 0x000fe400000f3405 */
[C---:B------:R-:W-:Y:S04]  /*2810*/  ISETP.GE.AND P0, PT, R116.reuse, R106, PT ;  /* 0x0000006a7400720c */ /* 0x040fe80003f06270 */
[----:B------:R-:W-:Y:S01]  /*2820*/  ISETP.GE.AND P2, PT, R116, R107, !P0 ;  /* 0x0000006b7400720c */ /* 0x000fe20004746270 */
[----:B------:R-:W5:Y:S08]  /*2830*/  @!P3 LDC.64 R2, c[0x0][0x4b0] ;  /* 0x00012c00ff02bb82 */ /* 0x000f700000000a00 */
[----:B------:R-:W1:Y:S04]  /*2840*/  @!P3 LDC.64 R4, c[0x0][0x3c0] ;  /* 0x0000f000ff04bb82 */ /* 0x000e680000000a00 */
[----:B------:R-:W-:Y:S04]  /*2850*/  @P2 LOP3.LUT R64, R64, 0x1, RZ, 0xfc, !PT ;  /* 0x0000000140402812 */ /* 0x000fe800078efcff */
[----:B------:R-:W-:Y:S01]  /*2860*/  LOP3.LUT R64, R64, 0xfffffffd, RZ, 0xc0, !PT ;  /* 0xfffffffd40407812 */ /* 0x000fe200078ec0ff */
[----:B-----5:R-:W-:Y:S04]  /*2870*/  @!P3 IMAD.WIDE.U32 R32, R2, 0x60, R28 ;  /* 0x000000600220b825 */ /* 0x020fe800078e001c */
[----:B------:R-:W-:Y:S04]  /*2880*/  @!P3 IMAD R3, R3, 0x60, RZ ;  /* 0x000000600303b824 */ /* 0x000fe800078e02ff */
[----:B------:R-:W-:Y:S02]  /*2890*/  @!P3 IMAD.IADD R33, R33, 0x1, R3 ;  /* 0x000000012121b824 */ /* 0x000fe400078e0203 */
[----:B------:R-:W5:Y:S01]  /*28a0*/  @P2 LDC.64 R2, c[0x0][0x4b0] ;  /* 0x00012c00ff022b82 */ /* 0x000f620000000a00 */
[----:B-1----:R-:W-:Y:S01]  /*28b0*/  @!P3 IMAD R5, R5, 0x60, RZ ;  /* 0x000000600505b824 */ /* 0x002fe200078e02ff */
[----:B--2---:R5:W-:Y:S06]  /*28c0*/  @!P5 STG.E.128 desc[UR6][R30.64], R20 ;  /* 0x000000141e00d986 */ /* 0x004bec000c101d06 */
[----:B----4-:R1:W2:Y:S02]  /*28d0*/  @P6 LDG.E.128 R24, desc[UR6][R6.64] ;  /* 0x0000000606186981 */ /* 0x0102a4000c1e1d00 */
[----:B-1----:R-:W-:Y:S01]  /*28e0*/  @!P3 IMAD.WIDE.U32 R6, R4, 0x60, R18 ;  /* 0x000000600406b825 */ /* 0x002fe200078e0012 */
[C---:B-----5:R-:W-:Y:S03]  /*28f0*/  @P2 LEA R30, P0, R2.reuse, R28, 0x7 ;  /* 0x0000001c021e2211 */ /* 0x060fe600078038ff */
[----:B------:R-:W-:Y:S01]  /*2900*/  @!P3 IMAD.IADD R7, R7, 0x1, R5 ;  /* 0x000000010707b824 */ /* 0x000fe200078e0205 */
[----:B------:R-:W-:Y:S02]  /*2910*/  @P2 LEA.HI.X R31, R2, R29, R3, 0x7, P0 ;  /* 0x0000001d021f2211 */ /* 0x000fe400000f3c03 */
[----:B------:R-:W1:Y:S01]  /*2920*/  @P2 LDC.64 R2, c[0x0][0x3c0] ;  /* 0x0000f000ff022b82 */ /* 0x000e620000000a00 */
[----:B--2---:R2:W-:Y:S06]  /*2930*/  @P6 STG.E.128 desc[UR6][R34.64], R24 ;  /* 0x0000001822006986 */ /* 0x0045ec000c101d06 */
[----:B------:R-:W4:Y:S06]  /*2940*/  @!P3 LDG.E.128 R20, desc[UR6][R32.64] ;  /* 0x000000062014b981 */ /* 0x000f2c000c1e1d00 */
[----:B----4-:R1:W-:Y:S06]  /*2950*/  @!P3 STG.E.128 desc[UR6][R6.64], R20 ;  /* 0x000000140600b986 */ /* 0x0103ec000c101d06 */
[----:B--2---:R-:W2:Y:S01]  /*2960*/  @P2 LDG.E.128 R24, desc[UR6][R30.64] ;  /* 0x000000061e182981 */ /* 0x004ea2000c1e1d00 */
[C---:B-1----:R-:W-:Y:S04]  /*2970*/  @P2 LEA R6, P0, R2.reuse, R18, 0x7 ;  /* 0x0000001202062211 */ /* 0x042fe800078038ff */
[----:B------:R-:W-:Y:S02]  /*2980*/  @P2 LEA.HI.X R7, R2, R19, R3, 0x7, P0 ;  /* 0x0000001302072211 */ /* 0x000fe400000f3c03 */
[CC--:B------:R-:W-:Y:S04]  /*2990*/  ISETP.GE.AND P0, PT, R115.reuse, R106.reuse, PT ;  /* 0x0000006a7300720c */ /* 0x0c0fe80003f06270 */
[-C--:B------:R-:W-:Y:S02]  /*29a0*/  ISETP.GE.AND P4, PT, R115, R107.reuse, !P0 ;  /* 0x0000006b7300720c */ /* 0x080fe40004786270 */
[C---:B------:R-:W-:Y:S04]  /*29b0*/  ISETP.GE.AND P0, PT, R114.reuse, R106, PT ;  /* 0x0000006a7200720c */ /* 0x040fe80003f06270 */
[----:B------:R-:W-:Y:S02]  /*29c0*/  ISETP.GE.AND P1, PT, R114, R107, !P0 ;  /* 0x0000006b7200720c */ /* 0x000fe40004726270 */
[----:B------:R-:W-:Y:S05]  /*29d0*/  ISETP.NE.AND P0, PT, R17, RZ, PT ;  /* 0x000000ff1100720c */ /* 0x000fea0003f05270 */
[----:B------:R-:W1:Y:S06]  /*29e0*/  @P4 LDC.64 R2, c[0x0][0x4b0] ;  /* 0x00012c00ff024b82 */ /* 0x000e6c0000000a00 */
[----:B------:R-:W-:Y:S04]  /*29f0*/  @P1 LOP3.LUT R64, R64, 0x2, RZ, 0xfc, !PT ;  /* 0x0000000240401812 */ /* 0x000fe800078efcff */
[----:B------:R-:W-:Y:S01]  /*2a00*/  LOP3.LUT R64, R64, 0xfffffff7, RZ, 0xc0, !PT ;  /* 0xfffffff740407812 */ /* 0x000fe200078ec0ff */
[----:B-1----:R-:W-:Y:S02]  /*2a10*/  @P4 IMAD R3, R3, 0xa0, RZ ;  /* 0x000000a003034824 */ /* 0x002fe400078e02ff */
[----:B------:R-:W-:Y:S04]  /*2a20*/  @P4 IMAD.WIDE.U32 R4, R2, 0xa0, R28 ;  /* 0x000000a002044825 */ /* 0x000fe800078e001c */
[----:B------:R-:W-:Y:S02]  /*2a30*/  @P4 IMAD.IADD R5, R5, 0x1, R3 ;  /* 0x0000000105054824 */ /* 0x000fe400078e0203 */
[----:B------:R-:W1:Y:S02]  /*2a40*/  @P1 LDC.64 R2, c[0x0][0x4b0] ;  /* 0x00012c00ff021b82 */ /* 0x000e640000000a00 */
[----:B-1----:R-:W-:Y:S01]  /*2a50*/  @P1 IMAD R3, R3, 0xc0, RZ ;  /* 0x000000c003031824 */ /* 0x002fe200078e02ff */
[----:B--2---:R1:W-:Y:S01]  /*2a60*/  @P2 STG.E.128 desc[UR6][R6.64], R24 ;  /* 0x0000001806002986 */ /* 0x0043e2000c101d06 */
[----:B------:R-:W-:Y:S05]  /*2a70*/  ISETP.GT.AND P2, PT, R105, R78, PT ;  /* 0x0000004e6900720c */ /* 0x000fea0003f44270 */
[----:B------:R2:W4:Y:S08]  /*2a80*/  @P4 LDG.E.128 R20, desc[UR6][R4.64] ;  /* 0x0000000604144981 */ /* 0x000530000c1e1d00 */
[----:B------:R-:W-:Y:S02]  /*2a90*/  @P2 LOP3.LUT R64, R64, 0x8, RZ, 0xfc, !PT ;  /* 0x0000000840402812 */ /* 0x000fe400078efcff */
[----:B------:R-:W-:Y:S01]  /*2aa0*/  ISETP.NE.AND P2, PT, R0, RZ, PT ;  /* 0x000000ff0000720c */ /* 0x000fe20003f45270 */
[----:B--2---:R-:W2:Y:S02]  /*2ab0*/  @P4 LDC.64 R4, c[0x0][0x3c0] ;  /* 0x0000f000ff044b82 */ /* 0x004ea40000000a00 */
[----:B--2---:R-:W-:Y:S02]  /*2ac0*/  @P4 IMAD R5, R5, 0xa0, RZ ;  /* 0x000000a005054824 */ /* 0x004fe400078e02ff */
[----:B------:R-:W-:Y:S04]  /*2ad0*/  @P4 IMAD.WIDE.U32 R30, R4, 0xa0, R18 ;  /* 0x000000a0041e4825 */ /* 0x000fe800078e0012 */
[----:B------:R-:W-:Y:S04]  /*2ae0*/  @P1 IMAD.WIDE.U32 R28, R2, 0xc0, R28 ;  /* 0x000000c0021c1825 */ /* 0x000fe800078e001c */
[----:B------:R-:W-:Y:S02]  /*2af0*/  @P4 IMAD.IADD R31, R31, 0x1, R5 ;  /* 0x000000011f1f4824 */ /* 0x000fe400078e0205 */
[----:B------:R-:W-:Y:S02]  /*2b00*/  @P1 IMAD.IADD R29, R29, 0x1, R3 ;  /* 0x000000011d1d1824 */ /* 0x000fe400078e0203 */
[----:B------:R-:W2:Y:S02]  /*2b10*/  @P1 LDC.64 R2, c[0x0][0x3c0] ;  /* 0x0000f000ff021b82 */ /* 0x000ea40000000a00 */
[----:B--2---:R-:W-:Y:S04]  /*2b20*/  @P1 IMAD.WIDE.U32 R18, R2, 0xc0, R18 ;  /* 0x000000c002121825 */ /* 0x004fe800078e0012 */
[----:B------:R-:W-:Y:S04]  /*2b30*/  @P1 IMAD R3, R3, 0xc0, RZ ;  /* 0x000000c003031824 */ /* 0x000fe800078e02ff */
[----:B------:R-:W-:Y:S01]  /*2b40*/  @P1 IMAD.IADD R19, R19, 0x1, R3 ;  /* 0x0000000113131824 */ /* 0x000fe200078e0203 */
[----:B----4-:R2:W-:Y:S06]  /*2b50*/  @P4 STG.E.128 desc[UR6][R30.64], R20 ;  /* 0x000000141e004986 */ /* 0x0105ec000c101d06 */
[----:B-1----:R-:W4:Y:S06]  /*2b60*/  @P1 LDG.E.128 R4, desc[UR6][R28.64] ;  /* 0x000000061c041981 */ /* 0x002f2c000c1e1d00 */
[----:B----4-:R2:W-:Y:S01]  /*2b70*/  @P1 STG.E.128 desc[UR6][R18.64], R4 ;  /* 0x0000000412001986 */ /* 0x0105e2000c101d06 */
[----:B------:R-:W-:Y:S05]  /*2b80*/  @P0 BRA `(.L_x_6587) ;  /* 0x0000000400100947 */ /* 0x000fea0003800000 */
[----:B------:R-:W1:Y:S01]  /*2b90*/  @!P5 LDC.64 R2, c[0x0][0x4a8] ;  /* 0x00012a00ff02db82 */ /* 0x000e620000000a00 */
[----:B------:R-:W-:Y:S01]  /*2ba0*/  @P2 IMAD.MOV.U32 R8, RZ, RZ, R10 ;  /* 0x000000ffff082224 */ /* 0x000fe200078e000a */
[C---:B------:R-:W-:Y:S01]  /*2bb0*/  LEA R32, P0, R95.reuse, R10, 0x1 ;  /* 0x0000000a5f207211 */ /* 0x040fe200078008ff */
[----:B------:R-:W-:Y:S03]  /*2bc0*/  IMAD.MOV.U32 R17, RZ, RZ, RZ ;  /* 0x000000ffff117224 */ /* 0x000fe600078e00ff */
[----:B--2---:R-:W2:Y:S01]  /*2bd0*/  @P2 LDG.E.128 R4, desc[UR6][R8.64] ;  /* 0x0000000608042981 */ /* 0x004ea2000c1e1d00 */
[----:B------:R-:W-:Y:S02]  /*2be0*/  LEA.HI.X R33, R95, R9, R94, 0x1, P0 ;  /* 0x000000095f217211 */ /* 0x000fe400000f0c5e */
[C---:B------:R-:W-:Y:S04]  /*2bf0*/  LEA R18, P0, R72.reuse, R82, 0x1 ;  /* 0x0000005248127211 */ /* 0x040fe800078008ff */
[----:B------:R-:W-:Y:S01]  /*2c00*/  LEA.HI.X R19, R72, R83, R71, 0x1, P0 ;  /* 0x0000005348137211 */ /* 0x000fe200000f0c47 */
[----:B--2---:R2:W-:Y:S01]  /*2c10*/  @P2 STG.E.128 desc[UR6][R82.64], R4 ;  /* 0x0000000452002986 */ /* 0x0045e2000c101d06 */
[----:B-1----:R-:W-:Y:S02]  /*2c20*/  @!P5 LEA R36, P0, R2, R32, 0x5 ;  /* 0x000000200224d211 */ /* 0x002fe400078028ff */
[----:B------:R-:W-:Y:S02]  /*2c30*/  LOP3.LUT P2, RZ, R64, 0x1, RZ, 0xc0, !PT ;  /* 0x0000000140ff7812 */ /* 0x000fe4000784c0ff */
[----:B------:R-:W-:Y:S02]  /*2c40*/  @!P5 LEA.HI.X R37, R2, R33, R3, 0x5, P0 ;  /* 0x000000210225d211 */ /* 0x000fe400000f2c03 */
[----:B------:R-:W1:Y:S02]  /*2c50*/  @!P5 LDC.64 R2, c[0x0][0x3b8] ;  /* 0x0000ee00ff02db82 */ /* 0x000e640000000a00 */
[C---:B-1----:R-:W-:Y:S06]  /*2c60*/  @!P5 LEA R34, P0, R2.reuse, R18, 0x5 ;  /* 0x000000120222d211 */ /* 0x042fec00078028ff */
[----:B--2---:R-:W1:Y:S01]  /*2c70*/  @P6 LDC.64 R4, c[0x0][0x3b8] ;  /* 0x0000ee00ff046b82 */ /* 0x004e620000000a00 */
[----:B------:R-:W-:Y:S02]  /*2c80*/  @!P5 LEA.HI.X R35, R2, R19, R3, 0x5, P0 ;  /* 0x000000130223d211 */ /* 0x000fe400000f2c03 */
[----:B------:R-:W-:Y:S05]  /*2c90*/  LOP3.LUT P0, RZ, R64, 0x4, RZ, 0xc0, !PT ;  /* 0x0000000440ff7812 */ /* 0x000fea000780c0ff */
[----:B------:R-:W2:Y:S08]  /*2ca0*/  @P6 LDC.64 R2, c[0x0][0x4a8] ;  /* 0x00012a00ff026b82 */ /* 0x000eb00000000a00 */
[----:B------:R-:W4:Y:S05]  /*2cb0*/  @!P0 LDG.E.128 R28, desc[UR6][R32.64] ;  /* 0x00000006201c8981 */ /* 0x000f2a000c1e1d00 */
[----:B----4-:R1:W-:Y:S01]  /*2cc0*/  @!P0 STG.E.128 desc[UR6][R18.64], R28 ;  /* 0x0000001c12008986 */ /* 0x0103e2000c101d06 */
[C---:B--2---:R-:W-:Y:S04]  /*2cd0*/  @P6 LEA R20, P0, R2.reuse, R32, 0x6 ;  /* 0x0000002002146211 */ /* 0x044fe800078030ff */
[----:B------:R-:W2:Y:S01]  /*2ce0*/  @!P5 LDG.E.128 R24, desc[UR6][R36.64] ;  /* 0x000000062418d981 */ /* 0x000ea2000c1e1d00 */
[----:B------:R-:W-:Y:S02]  /*2cf0*/  @P6 LEA.HI.X R21, R2, R33, R3, 0x6, P0 ;  /* 0x0000002102156211 */ /* 0x000fe400000f3403 */
[----:B------:R-:W4:Y:S02]  /*2d00*/  @!P3 LDC.64 R2, c[0x0][0x4a8] ;  /* 0x00012a00ff02bb82 */ /* 0x000f240000000a00 */
[----:B----4-:R-:W-:Y:S01]  /*2d10*/  @!P3 IMAD R3, R3, 0x60, RZ ;  /* 0x000000600303b824 */ /* 0x010fe200078e02ff */
[----:B-1----:R-:W-:Y:S01]  /*2d20*/  @P6 LEA R28, P0, R4, R18, 0x6 ;  /* 0x00000012041c6211 */ /* 0x002fe200078030ff */
[----:B------:R-:W-:Y:S03]  /*2d30*/  @!P3 IMAD.WIDE.U32 R6, R2, 0x60, R32 ;  /* 0x000000600206b825 */ /* 0x000fe600078e0020 */
[----:B------:R-:W-:Y:S01]  /*2d40*/  @P6 LEA.HI.X R29, R4, R19, R5, 0x6, P0 ;  /* 0x00000013041d6211 */ /* 0x000fe200000f3405 */
[----:B------:R-:W-:Y:S01]  /*2d50*/  @!P3 IMAD.IADD R7, R7, 0x1, R3 ;  /* 0x000000010707b824 */ /* 0x000fe200078e0203 */
[----:B------:R-:W1:Y:S08]  /*2d60*/  @!P3 LDC.64 R4, c[0x0][0x3b8] ;  /* 0x0000ee00ff04bb82 */ /* 0x000e700000000a00 */
[----:B------:R-:W4:Y:S01]  /*2d70*/  @P2 LDC.64 R2, c[0x0][0x4a8] ;  /* 0x00012a00ff022b82 */ /* 0x000f220000000a00 */
[----:B-1----:R-:W-:Y:S01]  /*2d80*/  @!P3 IMAD R5, R5, 0x60, RZ ;  /* 0x000000600505b824 */ /* 0x002fe200078e02ff */
[C---:B----4-:R-:W-:Y:S04]  /*2d90*/  @P2 LEA R30, P0, R2.reuse, R32, 0x7 ;  /* 0x00000020021e2211 */ /* 0x050fe800078038ff */
[----:B------:R-:W-:Y:S02]  /*2da0*/  @P2 LEA.HI.X R31, R2, R33, R3, 0x7, P0 ;  /* 0x00000021021f2211 */ /* 0x000fe400000f3c03 */
[----:B------:R-:W1:Y:S02]  /*2db0*/  @P4 LDC.64 R2, c[0x0][0x4a8] ;  /* 0x00012a00ff024b82 */ /* 0x000e640000000a00 */
[----:B-1----:R-:W-:Y:S01]  /*2dc0*/  @P4 IMAD R3, R3, 0xa0, RZ ;  /* 0x000000a003034824 */ /* 0x002fe200078e02ff */
[----:B--2---:R1:W-:Y:S05]  /*2dd0*/  @!P5 STG.E.128 desc[UR6][R34.64], R24 ;  /* 0x000000182200d986 */ /* 0x0043ea000c101d06 */
[----:B------:R-:W2:Y:S05]  /*2de0*/  @P6 LDG.E.128 R20, desc[UR6][R20.64] ;  /* 0x0000000614146981 */ /* 0x000eaa000c1e1d00 */
[----:B--2---:R2:W-:Y:S05]  /*2df0*/  @P6 STG.E.128 desc[UR6][R28.64], R20 ;  /* 0x000000141c006986 */ /* 0x0045ea000c101d06 */
[----:B-1----:R1:W4:Y:S02]  /*2e00*/  @!P3 LDG.E.128 R24, desc[UR6][R6.64] ;  /* 0x000000060618b981 */ /* 0x002324000c1e1d00 */
[----:B-1----:R-:W-:Y:S04]  /*2e10*/  @!P3 IMAD.WIDE.U32 R6, R4, 0x60, R18 ;  /* 0x000000600406b825 */ /* 0x002fe800078e0012 */
[----:B------:R-:W-:Y:S02]  /*2e20*/  @!P3 IMAD.IADD R7, R7, 0x1, R5 ;  /* 0x000000010707b824 */ /* 0x000fe400078e0205 */
[----:B------:R-:W2:Y:S02]  /*2e30*/  @P2 LDC.64 R4, c[0x0][0x3b8] ;  /* 0x0000ee00ff042b82 */ /* 0x000ea40000000a00 */
[C---:B--2---:R-:W-:Y:S04]  /*2e40*/  @P2 LEA R28, P0, R4.reuse, R18, 0x7 ;  /* 0x00000012041c2211 */ /* 0x044fe800078038ff */
[----:B------:R-:W-:Y:S01]  /*2e50*/  @P2 LEA.HI.X R29, R4, R19, R5, 0x7, P0 ;  /* 0x00000013041d2211 */ /* 0x000fe200000f3c05 */
[----:B----4-:R1:W-:Y:S05]  /*2e60*/  @!P3 STG.E.128 desc[UR6][R6.64], R24 ;  /* 0x000000180600b986 */ /* 0x0103ea000c101d06 */
[----:B------:R-:W2:Y:S01]  /*2e70*/  @P2 LDG.E.128 R20, desc[UR6][R30.64] ;  /* 0x000000061e142981 */ /* 0x000ea2000c1e1d00 */
[----:B-1----:R-:W-:Y:S04]  /*2e80*/  @P4 IMAD.WIDE.U32 R6, R2, 0xa0, R32 ;  /* 0x000000a002064825 */ /* 0x002fe800078e0020 */
[----:B------:R-:W-:Y:S02]  /*2e90*/  @P4 IMAD.IADD R7, R7, 0x1, R3 ;  /* 0x0000000107074824 */ /* 0x000fe400078e0203 */
[----:B------:R-:W1:Y:S02]  /*2ea0*/  @P4 LDC.64 R2, c[0x0][0x3b8] ;  /* 0x0000ee00ff024b82 */ /* 0x000e640000000a00 */
[----:B-1----:R-:W-:Y:S04]  /*2eb0*/  @P4 IMAD.WIDE.U32 R24, R2, 0xa0, R18 ;  /* 0x000000a002184825 */ /* 0x002fe800078e0012 */
[----:B------:R-:W-:Y:S04]  /*2ec0*/  @P4 IMAD R3, R3, 0xa0, RZ ;  /* 0x000000a003034824 */ /* 0x000fe800078e02ff */
[----:B------:R-:W-:Y:S01]  /*2ed0*/  @P4 IMAD.IADD R25, R25, 0x1, R3 ;  /* 0x0000000119194824 */ /* 0x000fe200078e0203 */
[----:B--2---:R1:W-:Y:S05]  /*2ee0*/  @P2 STG.E.128 desc[UR6][R28.64], R20 ;  /* 0x000000141c002986 */ /* 0x0043ea000c101d06 */
[----:B------:R-:W2:Y:S05]  /*2ef0*/  @P4 LDG.E.128 R4, desc[UR6][R6.64] ;  /* 0x0000000606044981 */ /* 0x000eaa000c1e1d00 */
[----:B--2---:R1:W-:Y:S01]  /*2f00*/  @P4 STG.E.128 desc[UR6][R24.64], R4 ;  /* 0x0000000418004986 */ /* 0x0043e2000c101d06 */
[----:B------:R-:W-:Y:S05]  /*2f10*/  @!P1 BRA `(.L_x_6588) ;  /* 0x0000005000689947 */ /* 0x000fea0003800000 */
[----:B------:R-:W2:Y:S02]  /*2f20*/  LDC.64 R2, c[0x0][0x4a8] ;  /* 0x00012a00ff027b82 */ /* 0x000ea40000000a00 */
[----:B--2---:R-:W-:Y:S04]  /*2f30*/  IMAD.WIDE.U32 R32, R2, 0xc0, R32 ;  /* 0x000000c002207825 */ /* 0x004fe800078e0020 */
[----:B------:R-:W-:Y:S05]  /*2f40*/  IMAD R3, R3, 0xc0, RZ ;  /* 0x000000c003037824 */ /* 0x000fea00078e02ff */
[----:B------:R-:W-:Y:S02]  /*2f50*/  IADD3 R33, PT, PT, R33, R3, RZ ;  /* 0x0000000321217210 */ /* 0x000fe40007ffe0ff */
[----:B------:R-:W2:Y:S03]  /*2f60*/  LDC.64 R2, c[0x0][0x3b8] ;  /* 0x0000ee00ff027b82 */ /* 0x000ea60000000a00 */
[----:B-1----:R-:W4:Y:S01]  /*2f70*/  LDG.E.128 R4, desc[UR6][R32.64] ;  /* 0x0000000620047981 */ /* 0x002f22000c1e1d00 */
[----:B--2---:R-:W-:Y:S02]  /*2f80*/  IMAD R3, R3, 0xc0, RZ ;  /* 0x000000c003037824 */ /* 0x004fe400078e02ff */
[----:B------:R-:W-:Y:S05]  /*2f90*/  IMAD.WIDE.U32 R18, R2, 0xc0, R18 ;  /* 0x000000c002127825 */ /* 0x000fea00078e0012 */
[----:B------:R-:W-:Y:S05]  /*2fa0*/  IADD3 R19, PT, PT, R19, R3, RZ ;  /* 0x0000000313137210 */ /* 0x000fea0007ffe0ff */
[----:B----4-:R1:W-:Y:S01]  /*2fb0*/  STG.E.128 desc[UR6][R18.64], R4 ;  /* 0x0000000412007986 */ /* 0x0103e2000c101d06 */
[----:B------:R-:W-:Y:S05]  /*2fc0*/  BRA `(.L_x_6588) ;  /* 0x00000050003c7947 */ /* 0x000fea0003800000 */
.L_x_6587:
[----:B------:R-:W-:Y:S05]  /*2fd0*/  BRA.U !UP0, `(.L_x_6589) ;  /* 0x0000001d08d87547 */ /* 0x000fea000b800000 */
[----:B------:R-:W-:Y:S01]  /*2fe0*/  LEA R42, P0, R95, R10, 0x1 ;  /* 0x0000000a5f2a7211 */ /* 0x000fe200078008ff */
[----:B------:R-:W1:Y:S01]  /*2ff0*/  LDC R38, c[0x0][0x450] ;  /* 0x00011400ff267b82 */ /* 0x000e620000000800 */
        /* <DEDUP_REMOVED lines=61> */
.L_x_6591:
[----:B---3--:R-:W-:Y:S05]  /*33d0*/  BSYNC.RECONVERGENT B0 ;  /* 0x0000000000007941 */ /* 0x008fea0003800200 */
.L_x_6590:
[----:B------:R-:W-:Y:S01]  /*33e0*/  LOP3.LUT P0, RZ, R64, 0x4, RZ, 0xc0, !PT ;  /* 0x0000000440ff7812 */ /* 0x000fe2000780c0ff */
[----:B------:R-:W-:Y:S11]  /*33f0*/  BSSY.RECONVERGENT B0, `(.L_x_6592) ;  /* 0x0000035000007945 */ /* 0x000ff60003800200 */
[----:B------:R-:W-:Y:S01]  /*3400*/  @!UPT UIADD3 URZ, UPT, UPT, URZ, URZ, URZ ;  /* 0x000000fffffff290 */ /* 0x000fe2000fffe0ff */
[----:B------:R-:W-:Y:S05]  /*3410*/  @P0 BRA `(.L_x_6593) ;  /* 0x0000000000c80947 */ /* 0x000fea0003800000 */
[----:B------:R-:W-:Y:S01]  /*3420*/  ISETP.GE.AND P0, PT, R12, R17, PT ;  /* 0x000000110c00720c */ /* 0x000fe20003f06270 */
[----:B--2---:R-:W2:Y:S11]  /*3430*/  LDG.E.128 R20, desc[UR6][R42.64] ;  /* 0x000000062a147981 */ /* 0x004eb6000c1e1d00 */
        /* <DEDUP_REMOVED lines=48> */
.L_x_6593:
[----:B------:R-:W-:Y:S05]  /*3740*/  BSYNC.RECONVERGENT B0 ;  /* 0x0000000000007941 */ /* 0x000fea0003800200 */
.L_x_6592:
[----:B------:R-:W-:Y:S04]  /*3750*/  BSSY.RECONVERGENT B0, `(.L_x_6594) ;  /* 0x000003c000007945 */ /* 0x000fe80003800200 */
[----:B------:R-:W-:Y:S05]  /*3760*/  @P5 BRA `(.L_x_6595) ;  /* 0x0000000000e85947 */ /* 0x000fea0003800000 */
[----:B------:R-:W4:Y:S08]  /*3770*/  LDC.64 R46, c[0x0][0x4a8] ;  /* 0x00012a00ff2e7b82 */ /* 0x000f300000000a00 */
[----:B------:R-:W5:Y:S01]  /*3780*/  LDC.64 R44, c[0x0][0x3b8] ;  /* 0x0000ee00ff2c7b82 */ /* 0x000f620000000a00 */
[C---:B----4-:R-:W-:Y:S04]  /*3790*/  LEA R48, P0, R46.reuse, R42, 0x5 ;  /* 0x0000002a2e307211 */ /* 0x050fe800078028ff */
[----:B------:R-:W-:Y:S02]  /*37a0*/  LEA.HI.X R49, R46, R43, R47, 0x5, P0 ;  /* 0x0000002b2e317211 */ /* 0x000fe400000f2c2f */
[C---:B-----5:R-:W-:Y:S03]  /*37b0*/  LEA R46, P0, R44.reuse, R40, 0x5 ;  /* 0x000000282c2e7211 */ /* 0x060fe600078028ff */
[----:B--23--:R-:W2:Y:S01]  /*37c0*/  LDG.E.128 R20, desc[UR6][R48.64] ;  /* 0x0000000630147981 */ /* 0x00cea2000c1e1d00 */
[----:B------:R-:W-:Y:S02]  /*37d0*/  LEA.HI.X R47, R44, R41, R45, 0x5, P0 ;  /* 0x000000292c2f7211 */ /* 0x000fe400000f2c2d */
[----:B------:R-:W-:Y:S11]  /*37e0*/  ISETP.GE.AND P0, PT, R12, R17, PT ;  /* 0x000000110c00720c */ /* 0x000ff60003f06270 */
[----:B------:R-:W-:Y:S02]  /*37f0*/  @!UPT UIADD3 URZ, UPT, UPT, URZ, URZ, URZ ;  /* 0x000000fffffff290 */ /* 0x000fe4000fffe0ff */
[C---:B------:R-:W-:Y:S04]  /*3800*/  @!P0 IMAD.WIDE R34, R11.reuse, 0x20, R36 ;  /* 0x000000200b228825 */ /* 0x040fe800078e0224 */
[----:B------:R-:W-:Y:S02]  /*3810*/  @!P0 IMAD.WIDE R26, R11, 0x20, R6 ;  /* 0x000000200b1a8825 */ /* 0x000fe400078e0206 */
[----:B------:R-:W3:Y:S06]  /*3820*/  @!P0 LDG.E.64 R34, desc[UR6][R34.64] ;  /* 0x0000000622228981 */ /* 0x000eec000c1e1b00 */
[----:B------:R4:W5:Y:S01]  /*3830*/  @!P0 LDG.E.64 R18, desc[UR6][R26.64] ;  /* 0x000000061a128981 */ /* 0x000962000c1e1b00 */
[----:B--2---:R-:W-:Y:S02]  /*3840*/  @!P0 MOV R24, R20 ;  /* 0x0000001400188202 */ /* 0x004fe40000000f00 */
[----:B------:R-:W-:Y:S03]  /*3850*/  @!P0 MOV R8, R21 ;  /* 0x0000001500088202 */ /* 0x000fe60000000f00 */
[--C-:B------:R-:W-:Y:S02]  /*3860*/  @!P0 HADD2.F32 R25, -RZ, R24.reuse.H1_H1 ;  /* 0x30000018ff198230 */ /* 0x100fe40000004100 */
[----:B------:R-:W-:Y:S01]  /*3870*/  @!P0 HADD2.F32 R31, -RZ, R24.H0_H0 ;  /* 0x20000018ff1f8230 */ /* 0x000fe20000004100 */
[----:B------:R-:W-:Y:S05]  /*3880*/  @!P0 MOV R24, R22 ;  /* 0x0000001600188202 */ /* 0x000fea0000000f00 */
[--C-:B----4-:R-:W-:Y:S02]  /*3890*/  @!P0 HADD2.F32 R26, -RZ, R24.reuse.H1_H1 ;  /* 0x30000018ff1a8230 */ /* 0x110fe40000004100 */
[----:B------:R-:W-:Y:S02]  /*38a0*/  @!P0 HADD2.F32 R30, -RZ, R24.H0_H0 ;  /* 0x20000018ff1e8230 */ /* 0x000fe40000004100 */
[--C-:B---3--:R-:W-:Y:S02]  /*38b0*/  @!P0 HADD2.F32 R29, -RZ, R34.reuse.H0_H0 ;  /* 0x20000022ff1d8230 */ /* 0x108fe40000004100 */
        /* <DEDUP_REMOVED lines=37> */
.L_x_6595:
[----:B------:R-:W-:Y:S05]  /*3b10*/  BSYNC.RECONVERGENT B0 ;  /* 0x0000000000007941 */ /* 0x000fea0003800200 */
.L_x_6594:
        /* <DEDUP_REMOVED lines=11> */
[----:B------:R-:W1:Y:S03]  /*3bd0*/  LDC.64 R44, c[0x0][0x3b8] ;  /* 0x0000ee00ff2c7b82 */ /* 0x000e660000000a00 */
[----:B--23--:R-:W2:Y:S01]  /*3be0*/  LDG.E.128 R20, desc[UR6][R46.64] ;  /* 0x000000062e147981 */ /* 0x00cea2000c1e1d00 */
        /* <DEDUP_REMOVED lines=9> */
[----:B--2---:R-:W-:Y:S01]  /*3c80*/  @!P0 MOV R24, R20 ;  /* 0x0000001400188202 */ /* 0x004fe20000000f00 */
        /* <DEDUP_REMOVED lines=37> */
.L_x_6597:
[----:B------:R-:W-:Y:S05]  /*3ee0*/  BSYNC.RECONVERGENT B0 ;  /* 0x0000000000007941 */ /* 0x000fea0003800200 */
.L_x_6596:
        /* <DEDUP_REMOVED lines=12> */
[----:B------:R-:W1:Y:S03]  /*3fb0*/  LDC.64 R44, c[0x0][0x3b8] ;  /* 0x0000ee00ff2c7b82 */ /* 0x000e660000000a00 */
[----:B-123--:R-:W2:Y:S01]  /*3fc0*/  LDG.E.128 R20, desc[UR6][R46.64] ;  /* 0x000000062e147981 */ /* 0x00eea2000c1e1d00 */
[----:B------:R-:W-:Y:S02]  /*3fd0*/  IMAD R45, R45, 0x60, RZ ;  /* 0x000000602d2d7824 */ /* 0x000fe400078e02ff */
        /* <DEDUP_REMOVED lines=47> */
.L_x_6599:
[----:B------:R-:W-:Y:S05]  /*42d0*/  BSYNC.RECONVERGENT B0 ;  /* 0x0000000000007941 */ /* 0x000fea0003800200 */
.L_x_6598:
        /* <DEDUP_REMOVED lines=14> */
[----:B-123--:R-:W2:Y:S01]  /*43c0*/  LDG.E.128 R20, desc[UR6][R46.64] ;  /* 0x000000062e147981 */ /* 0x00eea2000c1e1d00 */
[C---:B------:R-:W-:Y:S04]  /*43d0*/  LEA R50, P1, R44.reuse, R40, 0x7 ;  /* 0x000000282c327211 */ /* 0x040fe800078238ff */
        /* <DEDUP_REMOVED lines=46> */
.L_x_6601:
[----:B------:R-:W-:Y:S05]  /*46c0*/  BSYNC.RECONVERGENT B0 ;  /* 0x0000000000007941 */ /* 0x000fea0003800200 */
.L_x_6600:
        /* <DEDUP_REMOVED lines=62> */
.L_x_6603:
[----:B------:R-:W-:Y:S05]  /*4ab0*/  BSYNC.RECONVERGENT B0 ;  /* 0x0000000000007941 */ /* 0x000fea0003800200 */
.L_x_6602:
        /* <DEDUP_REMOVED lines=64> */
.L_x_6605:
[----:B------:R-:W-:Y:S05]  /*4ec0*/  BSYNC.RECONVERGENT B0 ;  /* 0x0000000000007941 */ /* 0x000fea0003800200 */
.L_x_6604:
[----:B-1----:R-:W1:Y:S01]  /*4ed0*/  LDC R17, c[0x0][0x450] ;  /* 0x00011400ff117b82 */ /* 0x002e620000000800 */
[----:B------:R-:W-:Y:S05]  /*4ee0*/  IMAD.U32 R3, R38, -0x40, RZ ;  /* 0xffffffc026037824 */ /* 0x000fea00078e00ff */
[C---:B------:R-:W-:Y:S02]  /*4ef0*/  LEA R14, P1, R3.reuse, R14, 0x1 ;  /* 0x0000000e030e7211 */ /* 0x040fe400078208ff */
[C---:B------:R-:W-:Y:S02]  /*4f00*/  LEA R54, P0, R3.reuse, R54, 0x1 ;  /* 0x0000003603367211 */ /* 0x040fe400078008ff */
[C---:B------:R-:W-:Y:S02]  /*4f10*/  LEA.HI.X.SX32 R15, R3.reuse, R15, 0x1, P1 ;  /* 0x0000000f030f7211 */ /* 0x040fe400008f0eff */
[----:B------:R-:W-:Y:S01]  /*4f20*/  LEA.HI.X.SX32 R55, R3, R55, 0x1, P0 ;  /* 0x0000003703377211 */ /* 0x000fe200000f0eff */
[----:B------:R-:W-:Y:S05]  /*4f30*/  BRA `(.L_x_6588) ;  /* 0x0000003000607947 */ /* 0x000fea0003800000 */
.L_x_6589:
[----:B------:R-:W-:Y:S01]  /*4f40*/  LEA.HI R16, R17, R17, RZ, 0x1 ;  /* 0x0000001111107211 */ /* 0x000fe200078f08ff */
[----:B------:R-:W1:Y:S01]  /*4f50*/  LDC R81, c[0x0][0x450] ;  /* 0x00011400ff517b82 */ /* 0x000e620000000800 */
[C---:B--2---:R-:W-:Y:S01]  /*4f60*/  LEA R20, P0, R95.reuse, R10, 0x1 ;  /* 0x0000000a5f147211 */ /* 0x044fe200078008ff */
        /* <DEDUP_REMOVED lines=13> */
[----:B------:R-:W2:Y:S06]  /*5040*/  LDG.E.128 R56, desc[UR6][R8.64] ;  /* 0x0000000608387981 */ /* 0x000eac000c1e1d00 */
        /* <DEDUP_REMOVED lines=15> */
[----:B--2---:R-:W-:Y:S01]  /*5140*/  @!P0 MOV R36, R56 ;  /* 0x0000003800248202 */ /* 0x004fe20000000f00 */
[----:B------:R-:W-:Y:S01]  /*5150*/  @!P0 HADD2.F32 R35, -RZ, R24.H1_H1 ;  /* 0x30000018ff238230 */ /* 0x000fe20000004100 */
[----:B------:R-:W-:Y:S01]  /*5160*/  @!P0 MOV R52, R57 ;  /* 0x0000003900348202 */ /* 0x000fe20000000f00 */
[--C-:B------:R-:W-:Y:S02]  /*5170*/  @!P0 HADD2.F32 R33, -RZ, R25.reuse.H0_H0 ;  /* 0x20000019ff218230 */ /* 0x100fe40000004100 */
[--C-:B---3--:R-:W-:Y:S02]  /*5180*/  @!P0 HADD2.F32 R41, -RZ, R36.reuse.H0_H0 ;  /* 0x20000024ff298230 */ /* 0x108fe40000004100 */
        /* <DEDUP_REMOVED lines=63> */
.L_x_6607:
[----:B---3--:R-:W-:Y:S05]  /*5580*/  BSYNC.RECONVERGENT B0 ;  /* 0x0000000000007941 */ /* 0x008fea0003800200 */
.L_x_6606:
[----:B------:R-:W-:Y:S01]  /*5590*/  LOP3.LUT P0, RZ, R64, 0x4, RZ, 0xc0, !PT ;  /* 0x0000000440ff7812 */ /* 0x000fe2000780c0ff */
[----:B------:R-:W-:Y:S11]  /*55a0*/  BSSY.RECONVERGENT B0, `(.L_x_6608) ;  /* 0x000005b000007945 */ /* 0x000ff60003800200 */
[----:B------:R-:W-:Y:S01]  /*55b0*/  @!UPT UIADD3 URZ, UPT, UPT, URZ, URZ, URZ ;  /* 0x000000fffffff290 */ /* 0x000fe2000fffe0ff */
[----:B------:R-:W-:Y:S05]  /*55c0*/  @P0 BRA `(.L_x_6609) ;  /* 0x0000000400600947 */ /* 0x000fea0003800000 */
[----:B------:R-:W-:Y:S01]  /*55d0*/  ISETP.GE.AND P0, PT, R12, R17, PT ;  /* 0x000000110c00720c */ /* 0x000fe20003f06270 */
[----:B--2---:R-:W2:Y:S11]  /*55e0*/  LDG.E.128 R56, desc[UR6][R20.64] ;  /* 0x0000000614387981 */ /* 0x004eb6000c1e1d00 */
[----:B------:R-:W-:Y:S01]  /*55f0*/  @!UPT UIADD3 URZ, UPT, UPT, URZ, URZ, URZ ;  /* 0x000000fffffff290 */ /* 0x000fe2000fffe0ff */
[----:B------:R-:W-:Y:S01]  /*5600*/  @!P0 IMAD.WIDE R38, R19, 0x2, R20 ;  /* 0x0000000213268825 */ /* 0x000fe200078e0214 */
[----:B------:R-:W-:Y:S02]  /*5610*/  @!P0 SEL R60, R16, RZ, P1 ;  /* 0x000000ff103c8207 */ /* 0x000fe40000800000 */
[----:B------:R-:W-:Y:S02]  /*5620*/  @!P0 SEL R53, R127, RZ, P1 ;  /* 0x000000ff7f358207 */ /* 0x000fe40000800000 */
[----:B------:R-:W-:Y:S01]  /*5630*/  @!P0 IADD3 R137, P2, PT, R121, R60, RZ ;  /* 0x0000003c79898210 */ /* 0x000fe20007f5e0ff */
[----:B------:R-:W3:Y:S03]  /*5640*/  @!P0 LDG.E.128 R24, desc[UR6][R38.64] ;  /* 0x0000000626188981 */ /* 0x000ee6000c1e1d00 */
[----:B------:R-:W-:Y:S02]  /*5650*/  @!P0 IADD3.X R60, PT, PT, R102, R53, RZ, P2, !PT ;  /* 0x00000035663c8210 */ /* 0x000fe400017fe4ff */
[C---:B------:R-:W-:Y:S02]  /*5660*/  @!P0 SHF.L.U32 R53, R137.reuse, 0x1, RZ ;  /* 0x0000000189358819 */ /* 0x040fe400000006ff */
[----:B------:R-:W-:Y:S02]  /*5670*/  @!P0 SHF.L.U64.HI R60, R137, 0x1, R60 ;  /* 0x00000001893c8819 */ /* 0x000fe4000001023c */
[C---:B------:R-:W-:Y:S04]  /*5680*/  @!P0 IADD3 R138, P2, PT, R53.reuse, R86, RZ ;  /* 0x00000056358a8210 */ /* 0x040fe80007f5e0ff */
[C---:B------:R-:W-:Y:S02]  /*5690*/  @!P0 IADD3.X R139, PT, PT, R60.reuse, R87, RZ, P2, !PT ;  /* 0x000000573c8b8210 */ /* 0x040fe400017fe4ff */
[----:B------:R-:W-:Y:S04]  /*56a0*/  @!P0 IADD3 R40, P2, PT, R53, R88, RZ ;  /* 0x0000005835288210 */ /* 0x000fe80007f5e0ff */
[----:B------:R-:W4:Y:S01]  /*56b0*/  @!P0 LDG.E.128 R136, desc[UR6][R138.64] ;  /* 0x000000068a888981 */ /* 0x000f22000c1e1d00 */
[----:B------:R-:W-:Y:S02]  /*56c0*/  @!P0 IADD3.X R41, PT, PT, R60, R89, RZ, P2, !PT ;  /* 0x000000593c298210 */ /* 0x000fe400017fe4ff */
[----:B------:R-:W-:Y:S02]  /*56d0*/  PLOP3.LUT P2, PT, PT, PT, PT, 0x80, 0x8 ;  /* 0x000000000008781c */ /* 0x000fe40003f4f070 */
[----:B------:R-:W-:Y:S03]  /*56e0*/  @!P0 PLOP3.LUT P2, PT, P1, PT, PT, 0x80, 0x8 ;  /* 0x000000000008881c */ /* 0x000fe60000f4f070 */
[----:B------:R5:W4:Y:S01]  /*56f0*/  @!P0 LDG.E.128 R48, desc[UR6][R40.64] ;  /* 0x0000000628308981 */ /* 0x000b22000c1e1d00 */
[--C-:B---3--:R-:W-:Y:S01]  /*5700*/  @!P0 HADD2.F32 R37, -RZ, R24.reuse.H0_H0 ;  /* 0x20000018ff258230 */ /* 0x108fe20000004100 */
[----:B--2---:R-:W-:Y:S01]  /*5710*/  @!P0 MOV R36, R56 ;  /* 0x0000003800248202 */ /* 0x004fe20000000f00 */
[----:B------:R-:W-:Y:S01]  /*5720*/  @!P0 HADD2.F32 R35, -RZ, R24.H1_H1 ;  /* 0x30000018ff238230 */ /* 0x000fe20000004100 */
[----:B------:R-:W-:Y:S01]  /*5730*/  @!P0 MOV R52, R57 ;  /* 0x0000003900348202 */ /* 0x000fe20000000f00 */
[--C-:B------:R-:W-:Y:S02]  /*5740*/  @!P0 HADD2.F32 R33, -RZ, R25.reuse.H0_H0 ;  /* 0x20000019ff218230 */ /* 0x100fe40000004100 */
[--C-:B-----5:R-:W-:Y:S02]  /*5750*/  @!P0 HADD2.F32 R41, -RZ, R36.reuse.H0_H0 ;  /* 0x20000024ff298230 */ /* 0x120fe40000004100 */
[----:B------:R-:W-:Y:S02]  /*5760*/  @!P0 HADD2.F32 R43, -RZ, R36.H1_H1 ;  /* 0x30000024ff2b8230 */ /* 0x000fe40000004100 */
[----:B------:R-:W-:Y:S02]  /*5770*/  @!P0 HADD2.F32 R24, -RZ, R25.H1_H1 ;  /* 0x30000019ff188230 */ /* 0x000fe40000004100 */
[--C-:B------:R-:W-:Y:S02]  /*5780*/  @!P0 HADD2.F32 R31, -RZ, R26.reuse.H0_H0 ;  /* 0x2000001aff1f8230 */ /* 0x100fe40000004100 */
[----:B------:R-:W-:Y:S02]  /*5790*/  @!P0 HADD2.F32 R26, -RZ, R26.H1_H1 ;  /* 0x3000001aff1a8230 */ /* 0x000fe40000004100 */
[----:B------:R-:W-:Y:S02]  /*57a0*/  @!P0 HADD2.F32 R25, -RZ, R27.H0_H0 ;  /* 0x2000001bff198230 */ /* 0x000fe40000004100 */
[----:B------:R-:W-:Y:S02]  /*57b0*/  @!P0 HADD2.F32 R42, -RZ, R52.H0_H0 ;  /* 0x20000034ff2a8230 */ /* 0x000fe40000004100 */
        /* <DEDUP_REMOVED lines=57> */
.L_x_6609:
[----:B------:R-:W-:Y:S05]  /*5b50*/  BSYNC.RECONVERGENT B0 ;  /* 0x0000000000007941 */ /* 0x000fea0003800200 */
.L_x_6608:
[----:B------:R-:W-:Y:S04]  /*5b60*/  BSSY.RECONVERGENT B0, `(.L_x_6610) ;  /* 0x0000060000007945 */ /* 0x000fe80003800200 */
[----:B------:R-:W-:Y:S05]  /*5b70*/  @P5 BRA `(.L_x_6611) ;  /* 0x0000000400785947 */ /* 0x000fea0003800000 */
[----:B------:R-:W4:Y:S02]  /*5b80*/  LDC.64 R136, c[0x0][0x4a8] ;  /* 0x00012a00ff887b82 */ /* 0x000f240000000a00 */
        /* <DEDUP_REMOVED lines=12> */
[----:B------:R-:W3:Y:S03]  /*5c50*/  @!P0 LDG.E.128 R24, desc[UR6][R40.64] ;  /* 0x0000000628188981 */ /* 0x000ee6000c1e1d00 */
[----:B------:R-:W-:Y:S02]  /*5c60*/  @!P0 SHF.L.U32 R137, R139, 0x1, RZ ;  /* 0x000000018b898819 */ /* 0x000fe400000006ff */
[----:B------:R-:W-:Y:S02]  /*5c70*/  @!P0 IADD3.X R136, PT, PT, R101, R136, RZ, P2, !PT ;  /* 0x0000008865888210 */ /* 0x000fe400017fe4ff */
[----:B------:R-:W-:Y:S02]  /*5c80*/  @!P0 IADD3 R142, P2, PT, R137, R86, RZ ;  /* 0x00000056898e8210 */ /* 0x000fe40007f5e0ff */
[----:B------:R-:W-:Y:S04]  /*5c90*/  @!P0 SHF.L.U64.HI R136, R139, 0x1, R136 ;  /* 0x000000018b888819 */ /* 0x000fe80000010288 */
[C---:B------:R-:W-:Y:S02]  /*5ca0*/  @!P0 IADD3.X R143, PT, PT, R136.reuse, R87, RZ, P2, !PT ;  /* 0x00000057888f8210 */ /* 0x040fe400017fe4ff */
[----:B------:R-:W-:Y:S04]  /*5cb0*/  @!P0 IADD3 R42, P2, PT, R137, R88, RZ ;  /* 0x00000058892a8210 */ /* 0x000fe80007f5e0ff */
[----:B------:R-:W-:Y:S02]  /*5cc0*/  @!P0 IADD3.X R43, PT, PT, R136, R89, RZ, P2, !PT ;  /* 0x00000059882b8210 */ /* 0x000fe400017fe4ff */
[----:B------:R-:W4:Y:S01]  /*5cd0*/  @!P0 LDG.E.128 R136, desc[UR6][R142.64] ;  /* 0x000000068e888981 */ /* 0x000f22000c1e1d00 */
[----:B------:R-:W-:Y:S02]  /*5ce0*/  PLOP3.LUT P2, PT, PT, PT, PT, 0x80, 0x8 ;  /* 0x000000000008781c */ /* 0x000fe40003f4f070 */
[----:B------:R-:W-:Y:S05]  /*5cf0*/  @!P0 PLOP3.LUT P2, PT, P1, PT, PT, 0x80, 0x8 ;  /* 0x000000000008881c */ /* 0x000fea0000f4f070 */
[----:B------:R5:W4:Y:S01]  /*5d00*/  @!P0 LDG.E.128 R48, desc[UR6][R42.64] ;  /* 0x000000062a308981 */ /* 0x000b22000c1e1d00 */
[----:B--2---:R-:W-:Y:S02]  /*5d10*/  @!P0 MOV R36, R56 ;  /* 0x0000003800248202 */ /* 0x004fe40000000f00 */
[----:B------:R-:W-:Y:S02]  /*5d20*/  @!P0 MOV R53, R57 ;  /* 0x0000003900358202 */ /* 0x000fe40000000f00 */
[----:B------:R-:W-:Y:S01]  /*5d30*/  @!P0 MOV R60, R59 ;  /* 0x0000003b003c8202 */ /* 0x000fe20000000f00 */
        /* <DEDUP_REMOVED lines=66> */
.L_x_6611:
[----:B------:R-:W-:Y:S05]  /*6160*/  BSYNC.RECONVERGENT B0 ;  /* 0x0000000000007941 */ /* 0x000fea0003800200 */
.L_x_6610:
[----:B------:R-:W-:Y:S04]  /*6170*/  BSSY.RECONVERGENT B0, `(.L_x_6612) ;  /* 0x0000060000007945 */ /* 0x000fe80003800200 */
[----:B------:R-:W-:Y:S05]  /*6180*/  @!P6 BRA `(.L_x_6613) ;  /* 0x000000040078e947 */ /* 0x000fea0003800000 */
[----:B------:R-:W5:Y:S08]  /*6190*/  LDC.64 R138, c[0x0][0x4a8] ;  /* 0x00012a00ff8a7b82 */ /* 0x000f700000000a00 */
[----:B------:R-:W4:Y:S01]  /*61a0*/  LDC.64 R136, c[0x0][0x3b8] ;  /* 0x0000ee00ff887b82 */ /* 0x000f220000000a00 */
[C---:B-----5:R-:W-:Y:S04]  /*61b0*/  LEA R38, P0, R138.reuse, R20, 0x6 ;  /* 0x000000148a267211 */ /* 0x060fe800078030ff */
[----:B------:R-:W-:Y:S02]  /*61c0*/  LEA.HI.X R39, R138, R21, R139, 0x6, P0 ;  /* 0x000000158a277211 */ /* 0x000fe400000f348b */
[C---:B----4-:R-:W-:Y:S03]  /*61d0*/  LEA R140, P0, R136.reuse, R134, 0x6 ;  /* 0x00000086888c7211 */ /* 0x050fe600078030ff */
[----:B--23--:R-:W2:Y:S01]  /*61e0*/  LDG.E.128 R56, desc[UR6][R38.64] ;  /* 0x0000000626387981 */ /* 0x00cea2000c1e1d00 */
        /* <DEDUP_REMOVED lines=88> */
.L_x_6613:
[----:B------:R-:W-:Y:S05]  /*6770*/  BSYNC.RECONVERGENT B0 ;  /* 0x0000000000007941 */ /* 0x000fea0003800200 */
.L_x_6612:
[----:B------:R-:W-:Y:S04]  /*6780*/  BSSY.RECONVERGENT B0, `(.L_x_6614) ;  /* 0x0000062000007945 */ /* 0x000fe80003800200 */
[----:B------:R-:W-:Y:S05]  /*6790*/  @P3 BRA `(.L_x_6615) ;  /* 0x0000000400803947 */ /* 0x000fea0003800000 */
[----:B--234-:R-:W2:Y:S01]  /*67a0*/  LDC.64 R56, c[0x0][0x4a8] ;  /* 0x00012a00ff387b82 */ /* 0x01cea20000000a00 */
[----:B------:R-:W-:Y:S11]  /*67b0*/  ISETP.GE.AND P0, PT, R12, R17, PT ;  /* 0x000000110c00720c */ /* 0x000ff60003f06270 */
[----:B------:R-:W-:Y:S02]  /*67c0*/  @!UPT UIADD3 URZ, UPT, UPT, URZ, URZ, URZ ;  /* 0x000000fffffff290 */ /* 0x000fe4000fffe0ff */
[----:B------:R-:W-:Y:S01]  /*67d0*/  @!P0 SEL R60, R127, RZ, P1 ;  /* 0x000000ff7f3c8207 */ /* 0x000fe20000800000 */
[----:B--2---:R-:W-:Y:S01]  /*67e0*/  IMAD R59, R57, 0x60, RZ ;  /* 0x00000060393b7824 */ /* 0x004fe200078e02ff */
        /* <DEDUP_REMOVED lines=8> */
[----:B------:R-:W2:Y:S01]  /*6870*/  LDG.E.128 R48, desc[UR6][R22.64] ;  /* 0x0000000616307981 */ /* 0x000ea2000c1e1d00 */
[----:B------:R-:W-:Y:S04]  /*6880*/  @!P0 SHF.L.U64.HI R60, R57, 0x1, R60 ;  /* 0x00000001393c8819 */ /* 0x000fe8000001023c */
[C---:B------:R-:W-:Y:S02]  /*6890*/  @!P0 IADD3.X R59, PT, PT, R60.reuse, R87, RZ, P2, !PT ;  /* 0x000000573c3b8210 */ /* 0x040fe400017fe4ff */
[----:B------:R-:W-:Y:S01]  /*68a0*/  @!P0 IADD3 R38, P2, PT, R137, R88, RZ ;  /* 0x0000005889268210 */ /* 0x000fe20007f5e0ff */
[----:B------:R-:W3:Y:S03]  /*68b0*/  @!P0 LDG.E.128 R24, desc[UR6][R24.64] ;  /* 0x0000000618188981 */ /* 0x000ee6000c1e1d00 */
[----:B------:R-:W-:Y:S02]  /*68c0*/  @!P0 IADD3.X R39, PT, PT, R60, R89, RZ, P2, !PT ;  /* 0x000000593c278210 */ /* 0x000fe400017fe4ff */
[----:B------:R-:W-:Y:S02]  /*68d0*/  PLOP3.LUT P2, PT, PT, PT, PT, 0x80, 0x8 ;  /* 0x000000000008781c */ /* 0x000fe40003f4f070 */
[----:B------:R-:W-:Y:S01]  /*68e0*/  @!P0 PLOP3.LUT P2, PT, P1, PT, PT, 0x80, 0x8 ;  /* 0x000000000008881c */ /* 0x000fe20000f4f070 */
[----:B------:R-:W4:Y:S08]  /*68f0*/  @!P0 LDG.E.128 R56, desc[UR6][R58.64] ;  /* 0x000000063a388981 */ /* 0x000f30000c1e1d00 */
[----:B------:R5:W4:Y:S01]  /*6900*/  @!P0 LDG.E.128 R44, desc[UR6][R38.64] ;  /* 0x00000006262c8981 */ /* 0x000b22000c1e1d00 */
[----:B--2---:R-:W-:Y:S02]  /*6910*/  @!P0 MOV R36, R48 ;  /* 0x0000003000248202 */ /* 0x004fe40000000f00 */
[----:B------:R-:W-:Y:S02]  /*6920*/  @!P0 MOV R52, R49 ;  /* 0x0000003100348202 */ /* 0x000fe40000000f00 */
[----:B------:R-:W-:Y:S01]  /*6930*/  @!P0 MOV R53, R50 ;  /* 0x0000003200358202 */ /* 0x000fe20000000f00 */
[--C-:B-----5:R-:W-:Y:S02]  /*6940*/  @!P0 HADD2.F32 R39, -RZ, R36.reuse.H0_H0 ;  /* 0x20000024ff278230 */ /* 0x120fe40000004100 */
[----:B------:R-:W-:Y:S02]  /*6950*/  @!P0 HADD2.F32 R41, -RZ, R36.H1_H1 ;  /* 0x30000024ff298230 */ /* 0x000fe40000004100 */
[--C-:B---3--:R-:W-:Y:S02]  /*6960*/  @!P0 HADD2.F32 R32, -RZ, R24.reuse.H0_H0 ;  /* 0x20000018ff208230 */ /* 0x108fe40000004100 */
        /* <DEDUP_REMOVED lines=9> */
[----:B------:R-:W-:Y:S01]  /*6a00*/  @!P0 HADD2.F32 R36, -RZ, R44.H0_H0 ;  /* 0x2000002cff248230 */ /* 0x000fe20000004100 */
[----:B------:R-:W2:Y:S01]  /*6a10*/  LDC.64 R56, c[0x0][0x3b8] ;  /* 0x0000ee00ff387b82 */ /* 0x000ea20000000a00 */
        /* <DEDUP_REMOVED lines=43> */
[----:B--2---:R-:W-:Y:S01]  /*6cd0*/  IMAD.WIDE.U32 R136, R56, 0x60, R134 ;  /* 0x0000006038887825 */ /* 0x004fe200078e0086 */
        /* <DEDUP_REMOVED lines=12> */
.L_x_6615:
[----:B------:R-:W-:Y:S05]  /*6da0*/  BSYNC.RECONVERGENT B0 ;  /* 0x0000000000007941 */ /* 0x000fea0003800200 */
.L_x_6614:
[----:B------:R-:W-:Y:S01]  /*6db0*/  LOP3.LUT P0, RZ, R64, 0x1, RZ, 0xc0, !PT ;  /* 0x0000000140ff7812 */ /* 0x000fe2000780c0ff */
[----:B------:R-:W-:Y:S11]  /*6dc0*/  BSSY.RECONVERGENT B0, `(.L_x_6616) ;  /* 0x0000061000007945 */ /* 0x000ff60003800200 */
[----:B------:R-:W-:Y:S01]  /*6dd0*/  @!UPT UIADD3 URZ, UPT, UPT, URZ, URZ, URZ ;  /* 0x000000fffffff290 */ /* 0x000fe2000fffe0ff */
[----:B------:R-:W-:Y:S05]  /*6de0*/  @!P0 BRA `(.L_x_6617) ;  /* 0x0000000400788947 */ /* 0x000fea0003800000 */
[----:B--234-:R-:W2:Y:S01]  /*6df0*/  LDC.64 R56, c[0x0][0x4a8] ;  /* 0x00012a00ff387b82 */ /* 0x01cea20000000a00 */
[----:B------:R-:W-:Y:S11]  /*6e00*/  ISETP.GE.AND P0, PT, R12, R17, PT ;  /* 0x000000110c00720c */ /* 0x000ff60003f06270 */
[----:B------:R-:W-:Y:S02]  /*6e10*/  @!UPT UIADD3 URZ, UPT, UPT, URZ, URZ, URZ ;  /* 0x000000fffffff290 */ /* 0x000fe4000fffe0ff */
[----:B------:R-:W-:Y:S02]  /*6e20*/  @!P0 SEL R137, R16, RZ, P1 ;  /* 0x000000ff10898207 */ /* 0x000fe40000800000 */
[----:B------:R-:W-:Y:S02]  /*6e30*/  @!P0 SEL R59, R127, RZ, P1 ;  /* 0x000000ff7f3b8207 */ /* 0x000fe40000800000 */
[----:B------:R-:W-:Y:S04]  /*6e40*/  @!P0 IADD3 R60, P2, PT, R112, R137, RZ ;  /* 0x00000089703c8210 */ /* 0x000fe80007f5e0ff */
[----:B------:R-:W-:Y:S02]  /*6e50*/  @!P0 SHF.L.U32 R137, R60, 0x1, RZ ;  /* 0x000000013c898819 */ /* 0x000fe400000006ff */
[C---:B--2---:R-:W-:Y:S04]  /*6e60*/  LEA R22, P3, R56.reuse, R20, 0x7 ;  /* 0x0000001438167211 */ /* 0x044fe800078638ff */
[----:B------:R-:W-:Y:S02]  /*6e70*/  LEA.HI.X R23, R56, R21, R57, 0x7, P3 ;  /* 0x0000001538177211 */ /* 0x000fe400018f3c39 */
[----:B------:R-:W-:Y:S02]  /*6e80*/  @!P0 IADD3.X R57, PT, PT, R98, R59, RZ, P2, !PT ;  /* 0x0000003b62398210 */ /* 0x000fe400017fe4ff */
[----:B------:R-:W-:Y:S01]  /*6e90*/  @!P0 IADD3 R138, P2, PT, R137, R86, RZ ;  /* 0x00000056898a8210 */ /* 0x000fe20007f5e0ff */
[----:B------:R-:W-:Y:S01]  /*6ea0*/  @!P0 IMAD.WIDE R24, R19, 0x2, R22 ;  /* 0x0000000213188825 */ /* 0x000fe200078e0216 */
[----:B------:R-:W-:Y:S01]  /*6eb0*/  @!P0 SHF.L.U64.HI R60, R60, 0x1, R57 ;  /* 0x000000013c3c8819 */ /* 0x000fe20000010239 */
[----:B------:R-:W2:Y:S03]  /*6ec0*/  LDG.E.128 R48, desc[UR6][R22.64] ;  /* 0x0000000616307981 */ /* 0x000ea6000c1e1d00 */
[C---:B------:R-:W-:Y:S02]  /*6ed0*/  @!P0 IADD3.X R139, PT, PT, R60.reuse, R87, RZ, P2, !PT ;  /* 0x000000573c8b8210 */ /* 0x040fe400017fe4ff */
[----:B------:R-:W-:Y:S03]  /*6ee0*/  @!P0 IADD3 R38, P2, PT, R137, R88, RZ ;  /* 0x0000005889268210 */ /* 0x000fe60007f5e0ff */
[----:B------:R-:W3:Y:S01]  /*6ef0*/  @!P0 LDG.E.128 R56, desc[UR6][R138.64] ;  /* 0x000000068a388981 */ /* 0x000ee2000c1e1d00 */
[----:B------:R-:W-:Y:S02]  /*6f00*/  @!P0 IADD3.X R39, PT, PT, R60, R89, RZ, P2, !PT ;  /* 0x000000593c278210 */ /* 0x000fe400017fe4ff */
[----:B------:R-:W-:Y:S02]  /*6f10*/  PLOP3.LUT P2, PT, PT, PT, PT, 0x80, 0x8 ;  /* 0x000000000008781c */ /* 0x000fe40003f4f070 */
[----:B------:R-:W-:Y:S03]  /*6f20*/  @!P0 PLOP3.LUT P2, PT, P1, PT, PT, 0x80, 0x8 ;  /* 0x000000000008881c */ /* 0x000fe60000f4f070 */
        /* <DEDUP_REMOVED lines=9> */
[--C-:B------:R-:W-:Y:S02]  /*6fc0*/  @!P0 HADD2.F32 R34, -RZ, R57.reuse.H0_H0 ;  /* 0x20000039ff228230 */ /* 0x100fe40000004100 */
[----:B------:R-:W-:Y:S01]  /*6fd0*/  @!P2 FADD.FTZ R37, -R37, -RZ ;  /* 0x800000ff2525a221 */ /* 0x000fe20000010100 */
[----:B------:R-:W-:Y:S02]  /*6fe0*/  @!P0 HADD2.F32 R33, -RZ, R57.H1_H1 ;  /* 0x30000039ff218230 */ /* 0x000fe40000004100 */
[----:B------:R-:W-:Y:S01]  /*6ff0*/  @!P2 FADD.FTZ R35, -R35, -RZ ;  /* 0x800000ff2323a221 */ /* 0x000fe20000010100 */
[--C-:B----4-:R-:W-:Y:S01]  /*7000*/  @!P0 HADD2.F32 R32, -RZ, R24.reuse.H0_H0 ;  /* 0x20000018ff208230 */ /* 0x110fe20000004100 */
[----:B------:R-:W2:Y:S01]  /*7010*/  LDC.64 R56, c[0x0][0x3b8] ;  /* 0x0000ee00ff387b82 */ /* 0x000ea20000000a00 */
[----:B------:R-:W-:Y:S02]  /*7020*/  @!P0 HADD2.F32 R30, -RZ, R24.H1_H1 ;  /* 0x30000018ff1e8230 */ /* 0x000fe40000004100 */
[----:B------:R-:W-:Y:S01]  /*7030*/  @!P2 FADD.FTZ R34, -R34, -RZ ;  /* 0x800000ff2222a221 */ /* 0x000fe20000010100 */
[----:B------:R-:W-:Y:S02]  /*7040*/  @!P0 HADD2.F32 R29, -RZ, R25.H0_H0 ;  /* 0x20000019ff1d8230 */ /* 0x000fe40000004100 */
[----:B------:R-:W-:Y:S01]  /*7050*/  @!P2 FADD.FTZ R33, -R33, -RZ ;  /* 0x800000ff2121a221 */ /* 0x000fe20000010100 */
[--C-:B------:R-:W-:Y:S02]  /*7060*/  @!P0 HADD2.F32 R22, -RZ, R27.reuse.H0_H0 ;  /* 0x2000001bff168230 */ /* 0x100fe40000004100 */
[----:B------:R-:W-:Y:S01]  /*7070*/  @!P0 FMUL.FTZ R0, R32, R37 ;  /* 0x0000002520008220 */ /* 0x000fe20000410000 */
[----:B------:R-:W-:Y:S02]  /*7080*/  @!P0 HADD2.F32 R36, -RZ, R44.H0_H0 ;  /* 0x2000002cff248230 */ /* 0x000fe40000004100 */
        /* <DEDUP_REMOVED lines=25> */
[C---:B--2---:R-:W-:Y:S01]  /*7220*/  LEA R136, P2, R56.reuse, R134, 0x7 ;  /* 0x0000008638887211 */ /* 0x044fe200078438ff */
        /* <DEDUP_REMOVED lines=26> */
.L_x_6617:
[----:B------:R-:W-:Y:S05]  /*73d0*/  BSYNC.RECONVERGENT B0 ;  /* 0x0000000000007941 */ /* 0x000fea0003800200 */
.L_x_6616:
[----:B------:R-:W-:Y:S04]  /*73e0*/  BSSY.RECONVERGENT B0, `(.L_x_6618) ;  /* 0x0000062000007945 */ /* 0x000fe80003800200 */
[----:B------:R-:W-:Y:S05]  /*73f0*/  @!P4 BRA `(.L_x_6619) ;  /* 0x000000040080c947 */ /* 0x000fea0003800000 */
[----:B--234-:R-:W2:Y:S01]  /*7400*/  LDC.64 R56, c[0x0][0x4a8] ;  /* 0x00012a00ff387b82 */ /* 0x01cea20000000a00 */
[----:B------:R-:W-:Y:S11]  /*7410*/  ISETP.GE.AND P0, PT, R12, R17, PT ;  /* 0x000000110c00720c */ /* 0x000ff60003f06270 */
[----:B------:R-:W-:Y:S02]  /*7420*/  @!UPT UIADD3 URZ, UPT, UPT, URZ, URZ, URZ ;  /* 0x000000fffffff290 */ /* 0x000fe4000fffe0ff */
[----:B------:R-:W-:Y:S01]  /*7430*/  @!P0 SEL R60, R127, RZ, P1 ;  /* 0x000000ff7f3c8207 */ /* 0x000fe20000800000 */
[----:B--2---:R-:W-:Y:S01]  /*7440*/  IMAD.WIDE.U32 R22, R56, 0xa0, R20 ;  /* 0x000000a038167825 */ /* 0x004fe200078e0014 */
[----:B------:R-:W-:Y:S03]  /*7450*/  @!P0 SEL R56, R16, RZ, P1 ;  /* 0x000000ff10388207 */ /* 0x000fe60000800000 */
[----:B------:R-:W-:Y:S05]  /*7460*/  IMAD R57, R57, 0xa0, RZ ;  /* 0x000000a039397824 */ /* 0x000fea00078e02ff */
[----:B------:R-:W-:Y:S02]  /*7470*/  IADD3 R23, PT, PT, R57, R23, RZ ;  /* 0x0000001739177210 */ /* 0x000fe40007ffe0ff */
[----:B------:R-:W-:Y:S01]  /*7480*/  @!P0 IADD3 R57, P2, PT, R111, R56, RZ ;  /* 0x000000386f398210 */ /* 0x000fe20007f5e0ff */
[----:B------:R-:W-:Y:S03]  /*7490*/  @!P0 IMAD.WIDE R24, R19, 0x2, R22 ;  /* 0x0000000213188825 */ /* 0x000fe600078e0216 */
[----:B------:R-:W-:Y:S01]  /*74a0*/  @!P0 SHF.L.U32 R137, R57, 0x1, RZ ;  /* 0x0000000139898819 */ /* 0x000fe200000006ff */
[----:B------:R-:W2:Y:S01]  /*74b0*/  LDG.E.128 R48, desc[UR6][R22.64] ;  /* 0x0000000616307981 */ /* 0x000ea2000c1e1d00 */
[----:B------:R-:W-:Y:S02]  /*74c0*/  @!P0 IADD3.X R60, PT, PT, R97, R60, RZ, P2, !PT ;  /* 0x0000003c613c8210 */ /* 0x000fe400017fe4ff */
[----:B------:R-:W-:Y:S02]  /*74d0*/  @!P0 IADD3 R58, P2, PT, R137, R86, RZ ;  /* 0x00000056893a8210 */ /* 0x000fe40007f5e0ff */
[----:B------:R-:W-:Y:S03]  /*74e0*/  @!P0 SHF.L.U64.HI R60, R57, 0x1, R60 ;  /* 0x00000001393c8819 */ /* 0x000fe6000001023c */
[----:B------:R-:W3:Y:S01]  /*74f0*/  @!P0 LDG.E.128 R24, desc[UR6][R24.64] ;  /* 0x0000000618188981 */ /* 0x000ee2000c1e1d00 */
[C---:B------:R-:W-:Y:S02]  /*7500*/  @!P0 IADD3.X R59, PT, PT, R60.reuse, R87, RZ, P2, !PT ;  /* 0x000000573c3b8210 */ /* 0x040fe400017fe4ff */
[----:B------:R-:W-:Y:S04]  /*7510*/  @!P0 IADD3 R38, P2, PT, R137, R88, RZ ;  /* 0x0000005889268210 */ /* 0x000fe80007f5e0ff */
[----:B------:R-:W-:Y:S01]  /*7520*/  @!P0 IADD3.X R39, PT, PT, R60, R89, RZ, P2, !PT ;  /* 0x000000593c278210 */ /* 0x000fe200017fe4ff */
        /* <DEDUP_REMOVED lines=77> */
.L_x_6619:
[----:B------:R-:W-:Y:S05]  /*7a00*/  BSYNC.RECONVERGENT B0 ;  /* 0x0000000000007941 */ /* 0x000fea0003800200 */
.L_x_6618:
[----:B------:R-:W-:Y:S01]  /*7a10*/  LOP3.LUT P0, RZ, R64, 0x2, RZ, 0xc0, !PT ;  /* 0x0000000240ff7812 */ /* 0x000fe2000780c0ff */
[----:B------:R-:W-:Y:S11]  /*7a20*/  BSSY.RECONVERGENT B0, `(.L_x_6620) ;  /* 0x0000063000007945 */ /* 0x000ff60003800200 */
[----:B------:R-:W-:Y:S01]  /*7a30*/  @!UPT UIADD3 URZ, UPT, UPT, URZ, URZ, URZ ;  /* 0x000000fffffff290 */ /* 0x000fe2000fffe0ff */
[----:B------:R-:W-:Y:S05]  /*7a40*/  @!P0 BRA `(.L_x_6621) ;  /* 0x0000000400808947 */ /* 0x000fea0003800000 */
[----:B------:R-:W2:Y:S01]  /*7a50*/  LDC.64 R52, c[0x0][0x4a8] ;  /* 0x00012a00ff347b82 */ /* 0x000ea20000000a00 */
        /* <DEDUP_REMOVED lines=12> */
[----:B------:R-:W2:Y:S01]  /*7b20*/  LDG.E.128 R44, desc[UR6][R20.64] ;  /* 0x00000006142c7981 */ /* 0x000ea2000c1e1d00 */
[----:B------:R-:W-:Y:S04]  /*7b30*/  @!P0 SHF.L.U64.HI R52, R53, 0x1, R52 ;  /* 0x0000000135348819 */ /* 0x000fe80000010234 */
[C---:B------:R-:W-:Y:S02]  /*7b40*/  @!P0 IADD3.X R57, PT, PT, R52.reuse, R87, RZ, P2, !PT ;  /* 0x0000005734398210 */ /* 0x040fe400017fe4ff */
[----:B------:R-:W-:Y:S01]  /*7b50*/  @!P0 IADD3 R34, P2, PT, R51, R88, RZ ;  /* 0x0000005833228210 */ /* 0x000fe20007f5e0ff */
[----:B------:R-:W3:Y:S03]  /*7b60*/  @!P0 LDG.E.128 R16, desc[UR6][R16.64] ;  /* 0x0000000610108981 */ /* 0x000ee6000c1e1d00 */
[----:B------:R-:W-:Y:S02]  /*7b70*/  @!P0 IADD3.X R35, PT, PT, R52, R89, RZ, P2, !PT ;  /* 0x0000005934238210 */ /* 0x000fe400017fe4ff */
[----:B------:R-:W-:Y:S01]  /*7b80*/  PLOP3.LUT P2, PT, PT, PT, PT, 0x80, 0x8 ;  /* 0x000000000008781c */ /* 0x000fe20003f4f070 */
[----:B------:R-:W4:Y:S01]  /*7b90*/  LDC.64 R52, c[0x0][0x3b8] ;  /* 0x0000ee00ff347b82 */ /* 0x000f220000000a00 */
[----:B------:R-:W-:Y:S01]  /*7ba0*/  @!P0 PLOP3.LUT P2, PT, P1, PT, PT, 0x80, 0x8 ;  /* 0x000000000008881c */ /* 0x000fe20000f4f070 */
[----:B------:R-:W5:Y:S08]  /*7bb0*/  @!P0 LDG.E.128 R56, desc[UR6][R56.64] ;  /* 0x0000000638388981 */ /* 0x000f70000c1e1d00 */
[----:B------:R2:W5:Y:S01]  /*7bc0*/  @!P0 LDG.E.128 R40, desc[UR6][R34.64] ;  /* 0x0000000622288981 */ /* 0x000562000c1e1d00 */
[----:B----4-:R-:W-:Y:S02]  /*7bd0*/  IMAD R53, R53, 0xc0, RZ ;  /* 0x000000c035357824 */ /* 0x010fe400078e02ff */
        /* <DEDUP_REMOVED lines=71> */
.L_x_6621:
[----:B------:R-:W-:Y:S05]  /*8050*/  BSYNC.RECONVERGENT B0 ;  /* 0x0000000000007941 */ /* 0x000fea0003800200 */
.L_x_6620:
[----:B------:R-:W2:Y:S01]  /*8060*/  LDC R17, c[0x0][0x450] ;  /* 0x00011400ff117b82 */ /* 0x000ea20000000800 */
[----:B-1----:R-:W-:Y:S05]  /*8070*/  IMAD.U32 R81, R81, -0x40, RZ ;  /* 0xffffffc051517824 */ /* 0x002fea00078e00ff */
[C---:B------:R-:W-:Y:S02]  /*8080*/  LEA R88, P1, R81.reuse, R88, 0x1 ;  /* 0x0000005851587211 */ /* 0x040fe400078208ff */
[C---:B------:R-:W-:Y:S02]  /*8090*/  LEA R86, P0, R81.reuse, R86, 0x1 ;  /* 0x0000005651567211 */ /* 0x040fe400078008ff */
[C---:B------:R-:W-:Y:S02]  /*80a0*/  LEA.HI.X.SX32 R89, R81.reuse, R89, 0x1, P1 ;  /* 0x0000005951597211 */ /* 0x040fe400008f0eff */
[----:B------:R-:W-:Y:S09]  /*80b0*/  LEA.HI.X.SX32 R87, R81, R87, 0x1, P0 ;  /* 0x0000005751577211 */ /* 0x000ff200000f0eff */
.L_x_6588:
[----:B---3--:R-:W-:Y:S05]  /*80c0*/  BSYNC.RECONVERGENT B1 ;  /* 0x0000000000017941 */ /* 0x008fea0003800200 */
.L_x_6586:
[----:B------:R-:W-:Y:S04]  /*80d0*/  ISETP.NE.U32.AND P0, PT, RZ, UR12, PT ;  /* 0x0000000cff007c0c */ /* 0x000fe8000bf05070 */
[----:B------:R-:W-:Y:S11]  /*80e0*/  ISETP.NE.AND.EX P0, PT, RZ, UR13, PT, P0 ;  /* 0x0000000dff007c0c */ /* 0x000ff6000bf05300 */
[----:B------:R-:W-:Y:S02]  /*80f0*/  @!UPT UIADD3 URZ, UPT, UPT, URZ, URZ, URZ ;  /* 0x000000fffffff290 */ /* 0x000fe4000fffe0ff */
[----:B------:R-:W3:Y:S01]  /*8100*/  @!P0 LDC R2, c[0x0][0x3c0] ;  /* 0x0000f000ff028b82 */ /* 0x000ee20000000800 */
[----:B------:R-:W-:Y:S07]  /*8110*/  @!P0 IMAD.MOV.U32 R3, RZ, RZ, RZ ;  /* 0x000000ffff038224 */ /* 0x000fee00078e00ff */
[----:B------:R-:W5:Y:S01]  /*8120*/  @!P0 LDC R0, c[0x0][0x3b8] ;  /* 0x0000ee00ff008b82 */ /* 0x000f620000000800 */
[----:B------:R-:W-:Y:S01]  /*8130*/  @!P0 IADD3 R3, P1, PT, RZ, -R3, RZ ;  /* 0x80000003ff038210 */ /* 0x000fe20007f3e0ff */
[----:B-----5:R-:W-:Y:S02]  /*8140*/  @!P0 IMAD.SHL.U32 R0, R0, 0x80, RZ ;  /* 0x0000008000008824 */ /* 0x020fe400078e00ff */
[----:B---3--:R-:W-:Y:S02]  /*8150*/  @!P0 IMAD.SHL.U32 R2, R2, 0x80, RZ ;  /* 0x0000008002028824 */ /* 0x008fe400078e00ff */
[----:B------:R-:W-:Y:S02]  /*8160*/  @!P0 IMAD.X R0, RZ, RZ, ~R0, P1 ;  /* 0x000000ffff008224 */ /* 0x000fe400008e0e00 */
[----:B------:R-:W-:Y:S05]  /*8170*/  @!P0 IMAD.X R2, RZ, RZ, ~R2, P1 ;  /* 0x000000ffff028224 */ /* 0x000fea00008e0e02 */
[C---:B-1----:R-:W-:Y:S02]  /*8180*/  @!P0 SHF.R.S64 R5, R3.reuse, 0x1f, R2 ;  /* 0x0000001f03058819 */ /* 0x042fe40000001002 */
[----:B------:R-:W-:Y:S02]  /*8190*/  @!P0 SHF.R.S64 R3, R3, 0x1f, R0 ;  /* 0x0000001f03038819 */ /* 0x000fe40000001000 */
[----:B------:R-:W-:Y:S02]  /*81a0*/  @!P0 IADD3 R80, P2, PT, R5, R80, RZ ;  /* 0x0000005005508210 */ /* 0x000fe40007f5e0ff */
[----:B--2---:R-:W-:Y:S02]  /*81b0*/  @!P0 IADD3 R82, P1, PT, R3, R82, RZ ;  /* 0x0000005203528210 */ /* 0x004fe40007f3e0ff */
        /* <DEDUP_REMOVED lines=76> */
.L_x_6622:
[----:B------:R-:W-:Y:S02]  /*8680*/  LOP3.LUT P2, RZ, R64, 0x8, RZ, 0xc0, !PT ;  /* 0x0000000840ff7812 */ /* 0x000fe4000784c0ff */
[----:B------:R-:W-:Y:S02]  /*8690*/  IADD3 R84, P1, PT, R84, R91, RZ ;  /* 0x0000005b54547210 */ /* 0x000fe40007f3e0ff */
[----:B------:R-:W-:Y:S03]  /*86a0*/  IADD3 R10, P0, PT, R10, R93, RZ ;  /* 0x0000005d0a0a7210 */ /* 0x000fe60007f1e0ff */
[----:B------:R-:W-:Y:S02]  /*86b0*/  IMAD.X R85, R85, 0x1, R90, P1 ;  /* 0x0000000155557824 */ /* 0x000fe400008e065a */
[----:B------:R-:W-:Y:S04]  /*86c0*/  IMAD.X R9, R9, 0x1, R92, P0 ;  /* 0x0000000109097824 */ /* 0x000fe800000e065c */
[----:B------:R-:W-:Y:S05]  /*86d0*/  @P2 BRA `(.L_x_6623) ;  /* 0xffffff9c00a42947 */ /* 0x000fea000383ffff */
.L_x_6585:
        /* <DEDUP_REMOVED lines=22> */
[----:B-1----:R-:W-:-:S04]  /*8840*/  LEA R8, P0, R128, UR8, 0x1 ;  /* 0x0000000880087c11 */ /* 0x002fc8000f8008ff */
[----:B-----5:R-:W-:Y:S02]  /*8850*/  LEA.HI.X R9, R128, UR9, R77, 0x1, P0 ;  /* 0x0000000980097c11 */ /* 0x020fe400080f0c4d */
        /* <DEDUP_REMOVED lines=11> */
[----:B------:R-:W-:-:S04]  /*8910*/  LEA R4, P0, R2, R6, 0x5 ;  /* 0x0000000602047211 */ /* 0x000fc800078028ff */
[----:B------:R-:W-:-:S05]  /*8920*/  LEA.HI.X R5, R2, R7, R3, 0x5, P0 ;  /* 0x0000000702057211 */ /* 0x000fca00000f2c03 */
[----:B------:R-:W-:Y:S01]  /*8930*/  @!PT LDS RZ, [RZ] ;  /* 0x00000000fffff984 */ /* 0x000fe20000000800 */
[----:B------:R-:W-:Y:S01]  /*8940*/  @!PT LDS RZ, [RZ] ;  /* 0x00000000fffff984 */ /* 0x000fe20000000800 */
[----:B------:R-:W-:Y:S01]  /*8950*/  @!PT LDS RZ, [RZ] ;  /* 0x00000000fffff984 */ /* 0x000fe20000000800 */
[----:B------:R2:W-:Y:S04]  /*8960*/  LDGSTS.E.BYPASS.LTC128B.128 [R60+0x1000], desc[UR6][R4.64] ;  /* 0x01000000043c7fae */ /* 0x0005e8000b981a06 */
.L_x_6627:
[----:B------:R-:W-:Y:S05]  /*8970*/  BSYNC.RECONVERGENT B0 ;  /* 0x0000000000007941 */ /* 0x000fea0003800200 */
.L_x_6626:
        /* <DEDUP_REMOVED lines=8> */
.L_x_6625:
        /* <DEDUP_REMOVED lines=74> */
.L_x_6633:
[----:B------:R-:W-:Y:S05]  /*8ea0*/  BSYNC.RECONVERGENT B0 ;  /* 0x0000000000007941 */ /* 0x000fea0003800200 */
.L_x_6632:
[----:B-----5:R2:W-:Y:S02]  /*8eb0*/  STS.128 [R60], R16 ;  /* 0x000000103c007388 */ /* 0x0205e40000000c00 */
.L_x_6631:
[----:B------:R-:W-:Y:S05]  /*8ec0*/  BSYNC.RECONVERGENT B1 ;  /* 0x0000000000017941 */ /* 0x000fea0003800200 */
.L_x_6630:
        /* <DEDUP_REMOVED lines=27> */
[----:B------:R-:W-:Y:S02]  /*9080*/  HADD2.F32 R8, -RZ, R5.H1_H1 ;  /* 0x30000005ff087230 */ /* 0x000fe40000004100 */
[--C-:B----4-:R-:W-:Y:S02]  /*9090*/  HADD2.F32 R17, -RZ, R6.reuse.H1_H1 ;  /* 0x30000006ff117230 */ /* 0x110fe40000004100 */
        /* <DEDUP_REMOVED lines=30> */
.L_x_6637:
[----:B------:R-:W-:Y:S05]  /*9280*/  BSYNC.RECONVERGENT B0 ;  /* 0x0000000000007941 */ /* 0x000fea0003800200 */
.L_x_6636:
[----:B-----5:R3:W-:Y:S02]  /*9290*/  STS.128 [R60+0x800], R16 ;  /* 0x000800103c007388 */ /* 0x0207e40000000c00 */
.L_x_6635:
[----:B------:R-:W-:Y:S05]  /*92a0*/  BSYNC.RECONVERGENT B1 ;  /* 0x0000000000017941 */ /* 0x000fea0003800200 */
.L_x_6634:
        /* <DEDUP_REMOVED lines=60> */
.L_x_6641:
[----:B------:R-:W-:Y:S05]  /*9670*/  BSYNC.RECONVERGENT B0 ;  /* 0x0000000000007941 */ /* 0x000fea0003800200 */
.L_x_6640:
[----:B-----5:R4:W-:Y:S02]  /*9680*/  STS.128 [R60+0x1000], R16 ;  /* 0x001000103c007388 */ /* 0x0209e40000000c00 */
.L_x_6639:
[----:B------:R-:W-:Y:S05]  /*9690*/  BSYNC.RECONVERGENT B1 ;  /* 0x0000000000017941 */ /* 0x000fea0003800200 */
.L_x_6638:
        /* <DEDUP_REMOVED lines=30> */
[C---:B------:R-:W-:Y:S01]  /*9880*/  FMUL.FTZ R15, R12.reuse, R7 ;  /* 0x000000070c0f7220 */ /* 0x040fe20000410000 */
[----:B------:R-:W-:Y:S01]  /*9890*/  FMUL.FTZ R12, R12, R9 ;  /* 0x000000090c0c7220 */ /* 0x000fe20000410000 */
[----:B------:R-:W-:Y:S01]  /*98a0*/  FMUL.FTZ R13, R11, R6 ;  /* 0x000000060b0d7220 */ /* 0x000fe20000410000 */
[----:B------:R-:W-:-:S02]  /*98b0*/  HADD2.F32 R4, -RZ, R4.H0_H0 ;  /* 0x20000004ff047230 */ /* 0x000fc40000004100 */
[-C--:B------:R-:W-:Y:S01]  /*98c0*/  FMUL.FTZ R11, R11, R8.reuse ;  /* 0x000000080b0b7220 */ /* 0x080fe20000410000 */
[----:B------:R-:W-:Y:S01]  /*98d0*/  FFMA.FTZ R12, R10, R7, R12 ;  /* 0x000000070a0c7223 */ /* 0x000fe2000001000c */
[----:B------:R-:W-:Y:S01]  /*98e0*/  FFMA.FTZ R13, R14, R8, -R13 ;  /* 0x000000080e0d7223 */ /* 0x000fe2000001080d */
[----:B------:R-:W-:Y:S02]  /*98f0*/  HADD2.F32 R7, -RZ, R16.H1_H1 ;  /* 0x30000010ff077230 */ /* 0x000fe40000004100 */
[----:B------:R-:W-:Y:S02]  /*9900*/  HADD2.F32 R2, -RZ, R2.H0_H0 ;  /* 0x20000002ff027230 */ /* 0x000fe40000004100 */
[----:B------:R-:W-:Y:S02]  /*9910*/  HADD2.F32 R3, -RZ, R3.H0_H0 ;  /* 0x20000003ff037230 */ /* 0x000fe40000004100 */
[----:B------:R-:W-:Y:S02]  /*9920*/  HADD2.F32 R8, -RZ, R18.H1_H1 ;  /* 0x30000012ff087230 */ /* 0x000fe40000004100 */
[----:B------:R-:W-:-:S02]  /*9930*/  HADD2.F32 R5, -RZ, R5.H0_H0 ;  /* 0x20000005ff057230 */ /* 0x000fc40000004100 */
[----:B------:R-:W-:Y:S01]  /*9940*/  FFMA.FTZ R15, R10, R9, -R15 ;  /* 0x000000090a0f7223 */ /* 0x000fe2000001080f */
[----:B------:R-:W-:Y:S01]  /*9950*/  FFMA.FTZ R6, R14, R6, R11 ;  /* 0x000000060e067223 */ /* 0x000fe2000001000b */
[C---:B------:R-:W-:Y:S01]  /*9960*/  FMUL.FTZ R10, R7.reuse, R2 ;  /* 0x00000002070a7220 */ /* 0x040fe20000410000 */
[-C--:B------:R-:W-:Y:S01]  /*9970*/  FMUL.FTZ R11, R7, R4.reuse ;  /* 0x00000004070b7220 */ /* 0x080fe20000410000 */
[----:B------:R-:W-:Y:S02]  /*9980*/  HADD2.F32 R9, -RZ, R16.H0_H0 ;  /* 0x20000010ff097230 */ /* 0x000fe40000004100 */
[C---:B------:R-:W-:Y:S01]  /*9990*/  FMUL.FTZ R7, R8.reuse, R3 ;  /* 0x0000000308077220 */ /* 0x040fe20000410000 */
[----:B------:R-:W-:Y:S02]  /*99a0*/  HADD2.F32 R18, -RZ, R18.H0_H0 ;  /* 0x20000012ff127230 */ /* 0x000fe40000004100 */
        /* <DEDUP_REMOVED lines=9> */
.L_x_6643:
[----:B------:R-:W-:Y:S05]  /*9a40*/  BSYNC.RECONVERGENT B0 ;  /* 0x0000000000007941 */ /* 0x000fea0003800200 */
.L_x_6642:
[----:B-----5:R2:W-:Y:S01]  /*9a50*/  STS.128 [R60+0x1800], R16 ;  /* 0x001800103c007388 */ /* 0x0205e20000000c00 */
[----:B------:R-:W-:Y:S05]  /*9a60*/  BRA `(.L_x_6628) ;  /* 0x0000001400c07947 */ /* 0x000fea0003800000 */
.L_x_6629:
        /* <DEDUP_REMOVED lines=31> */
[----:B-----5:R-:W-:-:S06]  /*9c60*/  IADD3.X R9, PT, PT, R0, UR9, RZ, P0, !PT ;  /* 0x0000000900097c10 */ /* 0x020fcc00087fe4ff */
        /* <DEDUP_REMOVED lines=61> */
.L_x_6647:
[----:B------:R-:W-:Y:S05]  /*a040*/  BSYNC.RECONVERGENT B0 ;  /* 0x0000000000007941 */ /* 0x000fea0003800200 */
.L_x_6646:
[----:B-----5:R2:W-:Y:S02]  /*a050*/  STS.128 [R60], R20 ;  /* 0x000000143c007388 */ /* 0x0205e40000000c00 */
.L_x_6645:
[----:B------:R-:W-:Y:S05]  /*a060*/  BSYNC.RECONVERGENT B1 ;  /* 0x0000000000017941 */ /* 0x000fea0003800200 */
.L_x_6644:
        /* <DEDUP_REMOVED lines=17> */
[----:B-----5:R-:W-:Y:S02]  /*a180*/  SHF.L.U32 R9, R8, 0x1, RZ ;  /* 0x0000000108097819 */ /* 0x020fe400000006ff */
        /* <DEDUP_REMOVED lines=70> */
.L_x_6651:
[----:B------:R-:W-:Y:S05]  /*a5f0*/  BSYNC.RECONVERGENT B0 ;  /* 0x0000000000007941 */ /* 0x000fea0003800200 */
.L_x_6650:
[----:B-----5:R3:W-:Y:S02]  /*a600*/  STS.128 [R60+0x800], R20 ;  /* 0x000800143c007388 */ /* 0x0207e40000000c00 */
.L_x_6649:
[----:B------:R-:W-:Y:S05]  /*a610*/  BSYNC.RECONVERGENT B1 ;  /* 0x0000000000017941 */ /* 0x000fea0003800200 */
.L_x_6648:
        /* <DEDUP_REMOVED lines=18> */
[----:B-----5:R-:W-:-:S02]  /*a740*/  SHF.L.U32 R9, R8, 0x1, RZ ;  /* 0x0000000108097819 */ /* 0x020fc400000006ff */
        /* <DEDUP_REMOVED lines=70> */
.L_x_6655:
[----:B------:R-:W-:Y:S05]  /*abb0*/  BSYNC.RECONVERGENT B0 ;  /* 0x0000000000007941 */ /* 0x000fea0003800200 */
.L_x_6654:
[----:B-----5:R3:W-:Y:S02]  /*abc0*/  STS.128 [R60+0x1000], R20 ;  /* 0x001000143c007388 */ /* 0x0207e40000000c00 */
.L_x_6653:
[----:B------:R-:W-:Y:S05]  /*abd0*/  BSYNC.RECONVERGENT B1 ;  /* 0x0000000000017941 */ /* 0x000fea0003800200 */
.L_x_6652:
        /* <DEDUP_REMOVED lines=25> */
[----:B-----5:R-:W-:-:S06]  /*ad70*/  IADD3.X R9, PT, PT, R3, UR9, RZ, P0, !PT ;  /* 0x0000000903097c10 */ /* 0x020fcc00087fe4ff */
        /* <DEDUP_REMOVED lines=61> */
.L_x_6657:
[----:B------:R-:W-:Y:S05]  /*b150*/  BSYNC.RECONVERGENT B0 ;  /* 0x0000000000007941 */ /* 0x000fea0003800200 */
.L_x_6656:
[----:B-----5:R4:W-:Y:S02]  /*b160*/  STS.128 [R60+0x1800], R16 ;  /* 0x001800103c007388 */ /* 0x0209e40000000c00 */
.L_x_6628:
[----:B------:R-:W-:Y:S05]  /*b170*/  BSYNC.RECONVERGENT B2 ;  /* 0x0000000000027941 */ /* 0x000fea0003800200 */
.L_x_6624:
[----:B------:R-:W4:Y:S01]  /*b180*/  LDC.64 R140, c[0x0][0x3b8] ;  /* 0x0000ee00ff8c7b82 */ /* 0x000f220000000a00 */
[----:B------:R-:W-:Y:S01]  /*b190*/  IMAD.IADD R3, R69, 0x1, -R62 ;  /* 0x0000000145037824 */ /* 0x000fe200078e0a3e */
[C---:B------:R-:W-:Y:S01]  /*b1a0*/  SHF.L.U64.HI R2, R72.reuse, 0x1, R71 ;  /* 0x0000000148027819 */ /* 0x040fe20000010247 */
[----:B------:R-:W-:Y:S01]  /*b1b0*/  IMAD.SHL.U32 R137, R72, 0x2, RZ ;  /* 0x0000000248897824 */ /* 0x000fe200078e00ff */
[----:B------:R-:W4:Y:S01]  /*b1c0*/  LDCU UR4, c[0x0][0x508] ;  /* 0x0000a100ff0477ac */ /* 0x000f220008000800 */
[C---:B------:R-:W-:Y:S01]  /*b1d0*/  VIADD R10, R130.reuse, 0x40 ;  /* 0x00000040820a7836 */ /* 0x040fe20000000000 */
[CC--:B------:R-:W-:Y:S01]  /*b1e0*/  ISETP.GE.AND P6, PT, R130.reuse, R3.reuse, PT ;  /* 0x000000038200720c */ /* 0x0c0fe20003fc6270 */
[----:B-1----:R-:W-:Y:S01]  /*b1f0*/  VIADD R8, R130, 0x60 ;  /* 0x0000006082087836 */ /* 0x002fe20000000000 */
[-C--:B------:R-:W-:Y:S01]  /*b200*/  ISETP.GE.AND P5, PT, R28, R3.reuse, PT ;  /* 0x000000031c00720c */ /* 0x080fe20003fa6270 */
[----:B--23--:R-:W-:Y:S01]  /*b210*/  VIADD R4, R130, 0x70 ;  /* 0x0000007082047836 */ /* 0x00cfe20000000000 */
[-C--:B------:R-:W-:Y:S01]  /*b220*/  ISETP.GE.AND P1, PT, R0, R3.reuse, PT ;  /* 0x000000030000720c */ /* 0x080fe20003f26270 */
[----:B------:R-:W-:Y:S01]  /*b230*/  VIADD R130, R130, 0x50 ;  /* 0x0000005082827836 */ /* 0x000fe20000000000 */
[----:B------:R-:W-:Y:S01]  /*b240*/  IADD3 R12, P0, PT, R137, R172, RZ ;  /* 0x000000ac890c7210 */ /* 0x000fe20007f1e0ff */
[----:B-----5:R-:W-:Y:S01]  /*b250*/  IMAD.SHL.U32 R9, R76, 0x400, RZ ;  /* 0x000004004c097824 */ /* 0x020fe200078e00ff */
[-C--:B------:R-:W-:Y:S01]  /*b260*/  ISETP.GE.AND P2, PT, R10, R3.reuse, PT ;  /* 0x000000030a00720c */ /* 0x080fe20003f46270 */
[----:B------:R-:W-:Y:S01]  /*b270*/  IMAD.SHL.U32 R143, R65, 0x2, RZ ;  /* 0x00000002418f7824 */ /* 0x000fe200078e00ff */
        /* <DEDUP_REMOVED lines=10> */
[----:B----4-:R-:W-:Y:S01]  /*b320*/  IMAD.WIDE.U32 R6, R140, 0x20, RZ ;  /* 0x000000208c067825 */ /* 0x010fe200078e00ff */
[----:B------:R-:W-:Y:S02]  /*b330*/  ISETP.GE.AND P1, PT, R8, R3, PT ;  /* 0x000000030800720c */ /* 0x000fe40003f26270 */
[----:B------:R-:W-:Y:S01]  /*b340*/  @!P2 MOV R18, R12 ;  /* 0x0000000c0012a202 */ /* 0x000fe20000000f00 */
[----:B------:R-:W-:Y:S01]  /*b350*/  IMAD.SHL.U32 R5, R141, 0x20, RZ ;  /* 0x000000208d057824 */ /* 0x000fe200078e00ff */
[----:B------:R-:W-:Y:S01]  /*b360*/  @!P5 IADD3 R14, P3, PT, R12, R6, RZ ;  /* 0x000000060c0ed210 */ /* 0x000fe20007f7e0ff */
[----:B------:R-:W-:-:S03]  /*b370*/  @!P2 IMAD.MOV.U32 R19, RZ, RZ, R13 ;  /* 0x000000ffff13a224 */ /* 0x000fc600078e000d */
[----:B------:R-:W-:Y:S01]  /*b380*/  @!P5 IADD3.X R15, PT, PT, R13, R7, R5, P3, !PT ;  /* 0x000000070d0fd210 */ /* 0x000fe20001ffe405 */
[C---:B------:R-:W-:Y:S01]  /*b390*/  @!P2 IMAD R7, R141.reuse, 0x60, RZ ;  /* 0x000000608d07a824 */ /* 0x040fe200078e02ff */
[----:B------:R-:W-:Y:S01]  /*b3a0*/  ISETP.GE.AND P3, PT, R130, R3, PT ;  /* 0x000000038200720c */ /* 0x000fe20003f66270 */
[C---:B------:R-:W-:Y:S02]  /*b3b0*/  @!P2 IMAD.WIDE.U32 R18, R140.reuse, 0x60, R18 ;  /* 0x000000608c12a825 */ /* 0x040fe400078e0012 */
[----:B------:R1:W-:Y:S01]  /*b3c0*/  @!P5 LDGSTS.E.BYPASS.LTC128B.128 [R60+0x3000], desc[UR6][R14.64] ;  /* 0x030000000e3cdfae */ /* 0x0003e2000b981a06 */
[C---:B------:R-:W-:Y:S01]  /*b3d0*/  @!P4 LEA R22, P5, R140.reuse, R12, 0x6 ;  /* 0x0000000c8c16c211 */ /* 0x040fe200078a30ff */
[----:B------:R-:W-:Y:S02]  /*b3e0*/  @!P1 IMAD.MOV.U32 R16, RZ, RZ, R12 ;  /* 0x000000ffff109224 */ /* 0x000fe400078e000c */
[----:B------:R-:W-:Y:S01]  /*b3f0*/  @!P1 IMAD.MOV.U32 R17, RZ, RZ, R13 ;  /* 0x000000ffff119224 */ /* 0x000fe200078e000d */
[----:B------:R-:W-:Y:S01]  /*b400*/  @!P4 LEA.HI.X R23, R140, R13, R141, 0x6, P5 ;  /* 0x0000000d8c17c211 */ /* 0x000fe200028f348d */
[----:B------:R-:W-:-:S02]  /*b410*/  @!P1 IMAD R6, R141, 0xa0, RZ ;  /* 0x000000a08d069824 */ /* 0x000fc400078e02ff */
[----:B------:R-:W-:Y:S02]  /*b420*/  @!P0 IMAD R5, R141, 0xc0, RZ ;  /* 0x000000c08d058824 */ /* 0x000fe400078e02ff */
[----:B------:R-:W-:Y:S01]  /*b430*/  @!P1 IMAD.WIDE.U32 R16, R140, 0xa0, R16 ;  /* 0x000000a08c109825 */ /* 0x000fe200078e0010 */
[----:B------:R2:W-:Y:S01]  /*b440*/  @!P4 LDGSTS.E.BYPASS.LTC128B.128 [R60+0x3800], desc[UR6][R22.64] ;  /* 0x03800000163ccfae */ /* 0x0005e2000b981a06 */
[-C--:B------:R-:W-:Y:S02]  /*b450*/  ISETP.GE.AND P4, PT, R20, R3.reuse, PT ;  /* 0x000000031400720c */ /* 0x080fe40003f86270 */
[----:B------:R-:W-:Y:S02]  /*b460*/  @!P2 IMAD.IADD R19, R7, 0x1, R19 ;  /* 0x000000010713a824 */ /* 0x000fe400078e0213 */
[----:B------:R-:W-:Y:S02]  /*b470*/  @!P1 IMAD.IADD R17, R6, 0x1, R17 ;  /* 0x0000000106119824 */ /* 0x000fe400078e0211 */
[----:B------:R-:W3:Y:S01]  /*b480*/  LDC.64 R6, c[0x0][0x3c0] ;  /* 0x0000f000ff067b82 */ /* 0x000ee20000000a00 */
[----:B------:R4:W-:Y:S01]  /*b490*/  @!P2 LDGSTS.E.BYPASS.LTC128B.128 [R60+0x4000], desc[UR6][R18.64] ;  /* 0x04000000123cafae */ /* 0x0009e2000b981a06 */
[----:B------:R-:W-:Y:S01]  /*b4a0*/  ISETP.GE.AND P2, PT, R10, R3, PT ;  /* 0x000000030a00720c */ /* 0x000fe20003f46270 */
[----:B-1----:R-:W-:Y:S01]  /*b4b0*/  @!P0 IMAD.MOV.U32 R14, RZ, RZ, R12 ;  /* 0x000000ffff0e8224 */ /* 0x002fe200078e000c */
[----:B------:R-:W-:Y:S01]  /*b4c0*/  @!P3 LEA R12, P5, R140, R12, 0x7 ;  /* 0x0000000c8c0cb211 */ /* 0x000fe200078a38ff */
[----:B------:R-:W-:-:S03]  /*b4d0*/  @!P0 IMAD.MOV.U32 R15, RZ, RZ, R13 ;  /* 0x000000ffff0f8224 */ /* 0x000fc600078e000d */
[C---:B------:R-:W-:Y:S01]  /*b4e0*/  @!P3 LEA.HI.X R13, R140.reuse, R13, R141, 0x7, P5 ;  /* 0x0000000d8c0db211 */ /* 0x040fe200028f3c8d */
[----:B------:R-:W-:Y:S01]  /*b4f0*/  @!P0 IMAD.WIDE.U32 R14, R140, 0xc0, R14 ;  /* 0x000000c08c0e8825 */ /* 0x000fe200078e000e */
[----:B------:R-:W-:-:S03]  /*b500*/  ISETP.GE.AND P5, PT, R28, R3, PT ;  /* 0x000000031c00720c */ /* 0x000fc60003fa6270 */
[----:B------:R1:W-:Y:S01]  /*b510*/  @!P3 LDGSTS.E.BYPASS.LTC128B.128 [R60+0x4800], desc[UR6][R12.64] ;  /* 0x048000000c3cbfae */ /* 0x0003e2000b981a06 */
[----:B------:R-:W-:Y:S02]  /*b520*/  @!P0 IADD3 R15, PT, PT, R5, R15, RZ ;  /* 0x0000000f050f8210 */ /* 0x000fe40007ffe0ff */
[-C--:B------:R-:W-:Y:S01]  /*b530*/  ISETP.GE.AND P3, PT, R0, R3.reuse, PT ;  /* 0x000000030000720c */ /* 0x080fe20003f66270 */
[----:B------:R1:W-:Y:S01]  /*b540*/  @!P1 LDGSTS.E.BYPASS.LTC128B.128 [R60+0x5000], desc[UR6][R16.64] ;  /* 0x05000000103c9fae */ /* 0x0003e2000b981a06 */
[----:B------:R-:W-:Y:S01]  /*b550*/  ISETP.GE.AND P1, PT, R8, R3, PT ;  /* 0x000000030800720c */ /* 0x000fe20003f26270 */
[----:B---3--:R-:W-:Y:S01]  /*b560*/  IMAD.SHL.U32 R5, R7, 0x20, RZ ;  /* 0x0000002007057824 */ /* 0x008fe200078e00ff */
[----:B------:R-:W-:Y:S01]  /*b570*/  LOP3.LUT R0, R125, 0x8, R65, 0x78, !PT ;  /* 0x000000087d007812 */ /* 0x000fe200078e7841 */
[----:B------:R3:W-:Y:S01]  /*b580*/  @!P0 LDGSTS.E.BYPASS.LTC128B.128 [R60+0x5800], desc[UR6][R14.64] ;  /* 0x058000000e3c8fae */ /* 0x0007e2000b981a06 */
[C---:B--2---:R-:W-:Y:S02]  /*b590*/  LEA R22, P0, R73.reuse, R174, 0x1 ;  /* 0x000000ae49167211 */ /* 0x044fe400078008ff */
[----:B------:R-:W-:Y:S01]  /*b5a0*/  LOP3.LUT R0, R0, 0x38, R75, 0x78, !PT ;  /* 0x0000003800007812 */ /* 0x000fe200078e784b */
[----:B------:R-:W0:Y:S01]  /*b5b0*/  LDGDEPBAR ;  /* 0x00000000000079af */ /* 0x000e220000000000 */
[----:B------:R-:W-:-:S02]  /*b5c0*/  LEA.HI.X R23, R73, R175, R74, 0x1, P0 ;  /* 0x000000af49177211 */ /* 0x000fc400000f0c4a */
[----:B------:R-:W-:Y:S01]  /*b5d0*/  ISETP.GE.AND P0, PT, R4, R3, PT ;  /* 0x000000030400720c */ /* 0x000fe20003f06270 */
[----:B------:R-:W-:Y:S02]  /*b5e0*/  IMAD R0, R0, 0x2, R9 ;  /* 0x0000000200007824 */ /* 0x000fe400078e0209 */
[----:B------:R-:W-:Y:S01]  /*b5f0*/  @!P2 IMAD R4, R7, 0x60, RZ ;  /* 0x000000600704a824 */ /* 0x000fe200078e02ff */
[----:B----4-:R-:W-:Y:S01]  /*b600*/  @!P1 MOV R18, R22 ;  /* 0x0000001600129202 */ /* 0x010fe20000000f00 */
[----:B------:R-:W-:-:S04]  /*b610*/  @!P2 IMAD.WIDE.U32 R10, R6, 0x60, R22 ;  /* 0x00000060060aa825 */ /* 0x000fc800078e0016 */
[----:B------:R-:W-:Y:S02]  /*b620*/  @!P1 IMAD.MOV.U32 R19, RZ, RZ, R23 ;  /* 0x000000ffff139224 */ /* 0x000fe400078e0017 */
[----:B------:R-:W-:Y:S02]  /*b630*/  @!P2 IMAD.IADD R11, R4, 0x1, R11 ;  /* 0x00000001040ba824 */ /* 0x000fe400078e020b */
[----:B-1----:R-:W-:-:S04]  /*b640*/  IMAD.WIDE.U32 R12, R6, 0x20, RZ ;  /* 0x00000020060c7825 */ /* 0x002fc800078e00ff */
[----:B------:R-:W-:Y:S02]  /*b650*/  @!P3 IMAD.MOV.U32 R16, RZ, RZ, R22 ;  /* 0x000000ffff10b224 */ /* 0x000fe400078e0016 */
[----:B------:R-:W-:Y:S01]  /*b660*/  @!P3 IMAD.MOV.U32 R17, RZ, RZ, R23 ;  /* 0x000000ffff11b224 */ /* 0x000fe200078e0017 */
[----:B------:R-:W-:-:S04]  /*b670*/  DEPBAR.LE SB0, 0x0 ;  /* 0x000080000000791a */ /* 0x000fc80000000000 */
[----:B------:R-:W-:Y:S01]  /*b680*/  BAR.SYNC.DEFER_BLOCKING 0x0 ;  /* 0x0000000000007b1d */ /* 0x000fe20000010000 */
[----:B---3--:R-:W-:Y:S02]  /*b690*/  @!P0 IMAD.MOV.U32 R14, RZ, RZ, R22 ;  /* 0x000000ffff0e8224 */ /* 0x008fe400078e0016 */
[----:B------:R-:W-:Y:S02]  /*b6a0*/  @!P0 IMAD.MOV.U32 R15, RZ, RZ, R23 ;  /* 0x000000ffff0f8224 */ /* 0x000fe400078e0017 */
[----:B------:R-:W-:Y:S02]  /*b6b0*/  @!P1 IMAD R4, R7, 0xa0, RZ ;  /* 0x000000a007049824 */ /* 0x000fe400078e02ff */
[----:B------:R-:W-:-:S04]  /*b6c0*/  @!P1 IMAD.WIDE.U32 R18, R6, 0xa0, R18 ;  /* 0x000000a006129825 */ /* 0x000fc800078e0012 */
[----:B------:R-:W-:-:S04]  /*b6d0*/  @!P0 IMAD.WIDE.U32 R14, R6, 0xc0, R14 ;  /* 0x000000c0060e8825 */ /* 0x000fc800078e000e */
[----:B------:R-:W-:Y:S01]  /*b6e0*/  VIADD R166, R0, UR5 ;  /* 0x0000000500a67c36 */ /* 0x000fe20008000000 */
[----:B------:R-:W-:Y:S01]  /*b6f0*/  @!PT LDS RZ, [RZ] ;  /* 0x00000000fffff984 */ /* 0x000fe20000000800 */
[----:B------:R-:W-:Y:S01]  /*b700*/  @!PT LDS RZ, [RZ] ;  /* 0x00000000fffff984 */ /* 0x000fe20000000800 */
[----:B------:R-:W-:Y:S01]  /*b710*/  @!PT LDS RZ, [RZ] ;  /* 0x00000000fffff984 */ /* 0x000fe20000000800 */
[----:B------:R-:W-:Y:S04]  /*b720*/  @!P6 LDGSTS.E.BYPASS.LTC128B.128 [R60+0x6000], desc[UR6][R174.64] ;  /* 0x06000000ae3cefae */ /* 0x000fe8000b981a06 */
[----:B------:R-:W-:Y:S01]  /*b730*/  @P6 STS.128 [R60+0x6000], RZ ;  /* 0x006000ff3c006388 */ /* 0x000fe20000000c00 */
[----:B------:R-:W-:Y:S01]  /*b740*/  @!P5 IADD3 R8, P6, PT, R22, R12, RZ ;  /* 0x0000000c1608d210 */ /* 0x000fe20007fde0ff */
[----:B------:R-:W-:Y:S02]  /*b750*/  IMAD.SHL.U32 R12, R65, 0x20, RZ ;  /* 0x00000020410c7824 */ /* 0x000fe400078e00ff */
[----:B------:R-:W-:Y:S01]  /*b760*/  @P3 STS.128 [R60+0x6800], RZ ;  /* 0x006800ff3c003388 */ /* 0x000fe20000000c00 */
[----:B------:R-:W-:Y:S01]  /*b770*/  @!P5 IADD3.X R9, PT, PT, R23, R13, R5, P6, !PT ;  /* 0x0000000d1709d210 */ /* 0x000fe200037fe405 */
[----:B------:R-:W-:Y:S01]  /*b780*/  @!P1 IMAD.IADD R5, R4, 0x1, R19 ;  /* 0x0000000104059824 */ /* 0x000fe200078e0213 */
[----:B------:R-:W-:Y:S01]  /*b790*/  LOP3.LUT R167, R67, 0x7c00, R12, 0xf8, !PT ;  /* 0x00007c0043a77812 */ /* 0x000fe200078ef80c */
[----:B------:R-:W-:Y:S01]  /*b7a0*/  @!PT LDS RZ, [RZ] ;  /* 0x00000000fffff984 */ /* 0x000fe20000000800 */
[----:B------:R-:W-:Y:S01]  /*b7b0*/  @!PT LDS RZ, [RZ] ;  /* 0x00000000fffff984 */ /* 0x000fe20000000800 */
[----:B------:R-:W-:Y:S01]  /*b7c0*/  @!PT LDS RZ, [RZ] ;  /* 0x00000000fffff984 */ /* 0x000fe20000000800 */
[----:B------:R1:W-:Y:S01]  /*b7d0*/  @!P3 LDGSTS.E.BYPASS.LTC128B.128 [R60+0x6800], desc[UR6][R16.64] ;  /* 0x06800000103cbfae */ /* 0x0003e2000b981a06 */
[----:B------:R-:W-:Y:S01]  /*b7e0*/  ISETP.GE.AND P3, PT, R130, R3, PT ;  /* 0x000000038200720c */ /* 0x000fe20003f66270 */
[----:B------:R-:W-:Y:S01]  /*b7f0*/  @!P0 IMAD R3, R7, 0xc0, RZ ;  /* 0x000000c007038824 */ /* 0x000fe200078e02ff */
[----:B------:R-:W-:Y:S01]  /*b800*/  @!P1 MOV R4, R18 ;  /* 0x0000001200049202 */ /* 0x000fe20000000f00 */
[----:B------:R-:W-:Y:S01]  /*b810*/  @P5 STS.128 [R60+0x7000], RZ ;  /* 0x007000ff3c005388 */ /* 0x000fe20000000c00 */
[----:B------:R-:W-:-:S02]  /*b820*/  IMAD.IADD R167, R66, 0x1, R167 ;  /* 0x0000000142a77824 */ /* 0x000fc400078e02a7 */
[----:B------:R-:W-:Y:S01]  /*b830*/  @!P0 IMAD.IADD R15, R3, 0x1, R15 ;  /* 0x00000001030f8824 */ /* 0x000fe200078e020f */
[----:B------:R-:W-:Y:S01]  /*b840*/  @!PT LDS RZ, [RZ] ;  /* 0x00000000fffff984 */ /* 0x000fe20000000800 */
[----:B------:R-:W-:Y:S01]  /*b850*/  @!PT LDS RZ, [RZ] ;  /* 0x00000000fffff984 */ /* 0x000fe20000000800 */
[----:B------:R-:W-:Y:S01]  /*b860*/  @!PT LDS RZ, [RZ] ;  /* 0x00000000fffff984 */ /* 0x000fe20000000800 */
[----:B------:R-:W-:Y:S01]  /*b870*/  @!P5 LDGSTS.E.BYPASS.LTC128B.128 [R60+0x7000], desc[UR6][R8.64] ;  /* 0x07000000083cdfae */ /* 0x000fe2000b981a06 */
[----:B------:R-:W-:Y:S01]  /*b880*/  IMAD.MOV.U32 R3, RZ, RZ, 0x20 ;  /* 0x00000020ff037424 */ /* 0x000fe200078e00ff */
[----:B------:R-:W-:Y:S02]  /*b890*/  LEA R167, R167, UR5, 0x1 ;  /* 0x00000005a7a77c11 */ /* 0x000fe4000f8e08ff */
[----:B------:R-:W-:Y:S02]  /*b8a0*/  @P4 STS.128 [R60+0x7800], RZ ;  /* 0x007800ff3c004388 */ /* 0x000fe40000000c00 */
[----:B------:R-:W-:-:S04]  /*b8b0*/  @!P3 LEA R20, P5, R6, R22, 0x7 ;  /* 0x000000160614b211 */ /* 0x000fc800078a38ff */
[C---:B------:R-:W-:Y:S02]  /*b8c0*/  @!P3 LEA.HI.X R21, R6.reuse, R23, R7, 0x7, P5 ;  /* 0x000000170615b211 */ /* 0x040fe400028f3c07 */
[----:B-1----:R-:W-:-:S04]  /*b8d0*/  @!P4 LEA R16, P6, R6, R22, 0x6 ;  /* 0x000000160610c211 */ /* 0x002fc800078c30ff */
[----:B------:R-:W-:-:S05]  /*b8e0*/  @!P4 LEA.HI.X R17, R6, R23, R7, 0x6, P6 ;  /* 0x000000170611c211 */ /* 0x000fca00030f3407 */
        /* <DEDUP_REMOVED lines=19> */
[----:B------:R-:W-:-:S03]  /*ba20*/  R2P PR, R65, 0x6 ;  /* 0x0000000641007804 */ /* 0x000fc60000000000 */
[----:B------:R-:W-:Y:S02]  /*ba30*/  @P0 STS.128 [R60+0x9800], RZ ;  /* 0x009800ff3c000388 */ /* 0x000fe40000000c00 */
[----:B------:R-:W-:Y:S02]  /*ba40*/  SEL R3, R3, 0xffffffe0, !P1 ;  /* 0xffffffe003037807 */ /* 0x000fe40004800000 */
[----:B------:R-:W-:Y:S01]  /*ba50*/  @!PT LDS RZ, [RZ] ;  /* 0x00000000fffff984 */ /* 0x000fe20000000800 */
[----:B------:R-:W-:Y:S01]  /*ba60*/  @!PT LDS RZ, [RZ] ;  /* 0x00000000fffff984 */ /* 0x000fe20000000800 */
[----:B------:R-:W-:Y:S01]  /*ba70*/  @!PT LDS RZ, [RZ] ;  /* 0x00000000fffff984 */ /* 0x000fe20000000800 */
[----:B------:R2:W-:Y:S01]  /*ba80*/  @!P0 LDGSTS.E.BYPASS.LTC128B.128 [R60+0x9800], desc[UR6][R14.64] ;  /* 0x098000000e3c8fae */ /* 0x0005e2000b981a06 */
[----:B------:R-:W-:Y:S02]  /*ba90*/  ISETP.GT.AND P0, PT, R63, R168, PT ;  /* 0x000000a83f00720c */ /* 0x000fe40003f04270 */
[--C-:B------:R-:W-:Y:S01]  /*baa0*/  IMAD.IADD R165, R167, 0x1, R3.reuse ;  /* 0x00000001a7a57824 */ /* 0x100fe200078e0203 */
[----:B------:R-:W-:Y:S01]  /*bab0*/  LDSM.16.M88.4 R96, [R167] ;  /* 0x00000000a760783b */ /* 0x000fe20000000200 */
[----:B------:R-:W-:-:S03]  /*bac0*/  IMAD.IADD R161, R166, 0x1, R3 ;  /* 0x00000001a6a17824 */ /* 0x000fc600078e0203 */
[----:B------:R-:W3:Y:S04]  /*bad0*/  LDSM.16.M88.4 R40, [R0+UR5+0x2000] ;  /* 0x002000050028783b */ /* 0x000ee80008000200 */
[----:B------:R-:W-:Y:S04]  /*bae0*/  LDSM.16.M88.4 R80, [R165] ;  /* 0x00000000a550783b */ /* 0x000fe80000000200 */
[----:B------:R-:W-:Y:S01]  /*baf0*/  LDSM.16.M88.4 R48, [R161+0x2000] ;  /* 0x00200000a130783b */ /* 0x000fe20000000200 */
[----:B-1----:R-:W-:-:S03]  /*bb00*/  IMAD.MOV.U32 R5, RZ, RZ, 0x40 ;  /* 0x00000040ff057424 */ /* 0x002fc600078e00ff */
[----:B------:R-:W1:Y:S01]  /*bb10*/  LDSM.16.M88.4 R32, [R0+UR5+0x2800] ;  /* 0x002800050020783b */ /* 0x000e620008000200 */
[----:B------:R-:W-:-:S03]  /*bb20*/  SHF.R.U32.HI R4, RZ, 0x2, R65 ;  /* 0x00000002ff047819 */ /* 0x000fc60000011641 */
[----:B------:R-:W4:Y:S01]  /*bb30*/  LDSM.16.M88.4 R24, [R0+UR5+0x3000] ;  /* 0x003000050018783b */ /* 0x000f220008000200 */
[----:B------:R-:W-:Y:S02]  /*bb40*/  SEL R5, R5, 0xffffffc0, !P2 ;  /* 0xffffffc005057807 */ /* 0x000fe40005000000 */
[----:B------:R-:W-:Y:S01]  /*bb50*/  LOP3.LUT R4, R4, 0x7, RZ, 0xc0, !PT ;  /* 0x0000000704047812 */ /* 0x000fe200078ec0ff */
[----:B------:R-:W2:Y:S01]  /*bb60*/  LDSM.16.M88.4 R16, [R0+UR5+0x3800] ;  /* 0x003800050010783b */ /* 0x000ea20008000200 */
[----:B------:R-:W-:Y:S01]  /*bb70*/  IADD3 R164, PT, PT, R167, R5, RZ ;  /* 0x00000005a7a47210 */ /* 0x000fe20007ffe0ff */
[----:B------:R-:W-:Y:S02]  /*bb80*/  IMAD.IADD R160, R166, 0x1, R5 ;  /* 0x00000001a6a07824 */ /* 0x000fe400078e0205 */
[----:B------:R-:W2:Y:S02]  /*bb90*/  LDSM.16.M88.4 R8, [R0+UR5+0x4000] ;  /* 0x004000050008783b */ /* 0x000ea40008000200 */
[----:B------:R-:W-:-:S02]  /*bba0*/  IMAD.IADD R163, R3, 0x1, R164 ;  /* 0x0000000103a37824 */ /* 0x000fc400078e02a4 */
[----:B------:R-:W2:Y:S01]  /*bbb0*/  LDSM.16.M88.4 R112, [R0+UR5+0x4800] ;  /* 0x004800050070783b */ /* 0x000ea20008000200 */
[----:B------:R-:W-:-:S03]  /*bbc0*/  IMAD.IADD R159, R3, 0x1, R160 ;  /* 0x00000001039f7824 */ /* 0x000fc600078e02a0 */
[----:B------:R-:W2:Y:S04]  /*bbd0*/  LDSM.16.M88.4 R104, [R0+UR5+0x5000] ;  /* 0x005000050068783b */ /* 0x000ea80008000200 */
[----:B------:R-:W2:Y:S01]  /*bbe0*/  LDSM.16.M88.4 R52, [R0+UR5+0x5800] ;  /* 0x005800050034783b */ /* 0x000ea20008000200 */
[C---:B---3--:R-:W-:Y:S03]  /*bbf0*/  HMMA.16816.F32 R44, R96.reuse, R40, RZ ;  /* 0x00000028602c723c */ /* 0x048fe600000018ff */
[----:B------:R-:W-:Y:S04]  /*bc00*/  LDSM.16.M88.4 R56, [R161+0x2800] ;  /* 0x00280000a138783b */ /* 0x000fe80000000200 */
[----:B------:R-:W-:Y:S01]  /*bc10*/  LDSM.16.M88.4 R120, [R161+0x3000] ;  /* 0x00300000a178783b */ /* 0x000fe20000000200 */
[C---:B------:R-:W-:Y:S03]  /*bc20*/  HMMA.16816.F32 R40, R96.reuse, R42, RZ ;  /* 0x0000002a6028723c */ /* 0x040fe600000018ff */
[----:B------:R-:W-:Y:S04]  /*bc30*/  LDSM.16.M88.4 R92, [R161+0x4800] ;  /* 0x00480000a15c783b */ /* 0x000fe80000000200 */
[----:B------:R-:W-:Y:S01]  /*bc40*/  LDSM.16.M88.4 R132, [R164] ;  /* 0x00000000a484783b */ /* 0x000fe20000000200 */
[----:B-1----:R-:W-:Y:S03]  /*bc50*/  HMMA.16816.F32 R36, R96, R32, RZ ;  /* 0x000000206024723c */ /* 0x002fe600000018ff */
[----:B------:R-:W-:Y:S04]  /*bc60*/  LDSM.16.M88.4 R84, [R161+0x5800] ;  /* 0x00580000a154783b */ /* 0x000fe80000000200 */
[----:B------:R-:W-:Y:S01]  /*bc70*/  LDSM.16.M88.4 R88, [R161+0x5000] ;  /* 0x00500000a158783b */ /* 0x000fe20000000200 */
[C---:B------:R-:W-:Y:S03]  /*bc80*/  HMMA.16816.F32 R44, R80.reuse, R48, R44 ;  /* 0x00000030502c723c */ /* 0x040fe6000000182c */
[----:B------:R-:W-:Y:S04]  /*bc90*/  LDSM.16.M88.4 R76, [R160+0x2000] ;  /* 0x00200000a04c783b */ /* 0x000fe80000000200 */
[----:B------:R-:W-:Y:S01]  /*bca0*/  LDSM.16.M88.4 R72, [R160+0x2800] ;  /* 0x00280000a048783b */ /* 0x000fe20000000200 */
[----:B------:R-:W-:Y:S03]  /*bcb0*/  HMMA.16816.F32 R40, R80, R50, R40 ;  /* 0x000000325028723c */ /* 0x000fe60000001828 */
[----:B------:R-:W1:Y:S04]  /*bcc0*/  LDSM.16.M88.4 R48, [R161+0x4000] ;  /* 0x00400000a130783b */ /* 0x000e680000000200 */
[----:B------:R-:W-:Y:S01]  /*bcd0*/  LDSM.16.M88.4 R128, [R160+0x4800] ;  /* 0x00480000a080783b */ /* 0x000fe20000000200 */
[C---:B----4-:R-:W-:Y:S03]  /*bce0*/  HMMA.16816.F32 R28, R96.reuse, R24, RZ ;  /* 0x00000018601c723c */ /* 0x050fe600000018ff */
        /* <DEDUP_REMOVED lines=22> */
[C---:B--2---:R-:W-:Y:S08]  /*be50*/  HMMA.16816.F32 R20, R80.reuse, R52, R20 ;  /* 0x000000345014723c */ /* 0x044ff00000001814 */
[C---:B------:R-:W-:Y:S01]  /*be60*/  HMMA.16816.F32 R16, R80.reuse, R54, R16 ;  /* 0x000000365010723c */ /* 0x040fe20000001810 */
[----:B------:R-:W2:Y:S07]  /*be70*/  LDSM.16.M88.4 R52, [R160+0x3800] ;  /* 0x00380000a034783b */ /* 0x000eae0000000200 */
        /* <DEDUP_REMOVED lines=11> */
[----:B------:R-:W1:Y:S07]  /*bf30*/  LDSM.16.M88.4 R88, [R159+0x2000] ;  /* 0x002000009f58783b */ /* 0x000e6e0000000200 */
[----:B------:R-:W-:Y:S01]  /*bf40*/  HMMA.16816.F32 R96, R80, R86, R96 ;  /* 0x000000565060723c */ /* 0x000fe20000001860 */
[----:B------:R-:W1:Y:S04]  /*bf50*/  LDSM.16.M88.4 R84, [R159+0x2800] ;  /* 0x002800009f54783b */ /* 0x000e680000000200 */
[----:B------:R-:W1:Y:S03]  /*bf60*/  LDSM.16.M88.4 R80, [R159+0x3000] ;  /* 0x003000009f50783b */ /* 0x000e660000000200 */
[C---:B------:R-:W-:Y:S08]  /*bf70*/  HMMA.16816.F32 R44, R132.reuse, R76, R44 ;  /* 0x0000004c842c723c */ /* 0x040ff0000000182c */
[C---:B------:R-:W-:Y:S01]  /*bf80*/  HMMA.16816.F32 R40, R132.reuse, R78, R40 ;  /* 0x0000004e8428723c */ /* 0x040fe20000001828 */
[----:B------:R-:W1:Y:S07]  /*bf90*/  LDSM.16.M88.4 R76, [R159+0x3800] ;  /* 0x003800009f4c783b */ /* 0x000e6e0000000200 */
[C---:B------:R-:W-:Y:S08]  /*bfa0*/  HMMA.16816.F32 R36, R132.reuse, R72, R36 ;  /* 0x000000488424723c */ /* 0x040ff00000001824 */
[C---:B------:R-:W-:Y:S01]  /*bfb0*/  HMMA.16816.F32 R32, R132.reuse, R74, R32 ;  /* 0x0000004a8420723c */ /* 0x040fe20000001820 */
[----:B------:R-:W1:Y:S07]  /*bfc0*/  LDSM.16.M88.4 R72, [R159+0x4000] ;  /* 0x004000009f48783b */ /* 0x000e6e0000000200 */
[C---:B---3--:R-:W-:Y:S08]  /*bfd0*/  HMMA.16816.F32 R28, R132.reuse, R56, R28 ;  /* 0x00000038841c723c */ /* 0x048ff0000000181c */
[C---:B------:R-:W-:Y:S01]  /*bfe0*/  HMMA.16816.F32 R24, R132.reuse, R58, R24 ;  /* 0x0000003a8418723c */ /* 0x040fe20000001818 */
[----:B------:R-:W3:Y:S07]  /*bff0*/  LDSM.16.M88.4 R56, [R159+0x4800] ;  /* 0x004800009f38783b */ /* 0x000eee0000000200 */
[C---:B--2---:R-:W-:Y:S08]  /*c000*/  HMMA.16816.F32 R20, R132.reuse, R52, R20 ;  /* 0x000000348414723c */ /* 0x044ff00000001814 */
[----:B------:R-:W-:Y:S01]  /*c010*/  HMMA.16816.F32 R16, R132, R54, R16 ;  /* 0x000000368410723c */ /* 0x000fe20000001810 */
[----:B------:R-:W2:Y:S01]  /*c020*/  LDSM.16.M88.4 R52, [R159+0x5000] ;  /* 0x005000009f34783b */ /* 0x000ea20000000200 */
[----:B------:R-:W-:-:S06]  /*c030*/  DEPBAR.LE SB0, 0x0 ;  /* 0x000080000000791a */ /* 0x000fcc0000000000 */
[C---:B----4-:R-:W-:Y:S08]  /*c040*/  HMMA.16816.F32 R100, R132.reuse, R120, R100 ;  /* 0x000000788464723c */ /* 0x050ff00000001864 */
[C---:B------:R-:W-:Y:S08]  /*c050*/  HMMA.16816.F32 R116, R132.reuse, R128, R116 ;  /* 0x000000808474723c */ /* 0x040ff00000001874 */
[C---:B------:R-:W-:Y:S08]  /*c060*/  HMMA.16816.F32 R112, R132.reuse, R130, R112 ;  /* 0x000000828470723c */ /* 0x040ff00000001870 */
[C---:B------:R-:W-:Y:S08]  /*c070*/  HMMA.16816.F32 R108, R132.reuse, R124, R108 ;  /* 0x0000007c846c723c */ /* 0x040ff0000000186c */
[C---:B------:R-:W-:Y:S08]  /*c080*/  HMMA.16816.F32 R104, R132.reuse, R126, R104 ;  /* 0x0000007e8468723c */ /* 0x040ff00000001868 */
[----:B------:R-:W-:Y:S08]  /*c090*/  HMMA.16816.F32 R96, R132, R122, R96 ;  /* 0x0000007a8460723c */ /* 0x000ff00000001860 */
[----:B-1----:R-:W-:Y:S01]  /*c0a0*/  HMMA.16816.F32 R100, R92, R48, R100 ;  /* 0x000000305c64723c */ /* 0x002fe20000001864 */
[----:B------:R-:W-:-:S04]  /*c0b0*/  LOP3.LUT R49, R68, 0x1f0, RZ, 0xc0, !PT ;  /* 0x000001f044317812 */ /* 0x000fc800078ec0ff */
[----:B------:R-:W-:-:S03]  /*c0c0*/  IADD3 R0, PT, PT, R49, 0x1, R170 ;  /* 0x0000000131007810 */ /* 0x000fc60007ffe0aa */
[----:B------:R-:W-:Y:S01]  /*c0d0*/  HMMA.16816.F32 R44, R92, R88, R44 ;  /* 0x000000585c2c723c */ /* 0x000fe2000000182c */
[----:B------:R-:W-:-:S04]  /*c0e0*/  IADD3 R0, PT, PT, -R169, R0, R4 ;  /* 0x00000000a9007210 */ /* 0x000fc80007ffe104 */
[----:B------:R-:W-:Y:S01]  /*c0f0*/  IADD3 R142, PT, PT, R0, UR4, R69 ;  /* 0x00000004008e7c10 */ /* 0x000fe2000fffe045 */
[----:B------:R-:W-:Y:S02]  /*c100*/  IMAD.IADD R0, R62, 0x1, R143 ;  /* 0x000000013e007824 */ /* 0x000fe400078e028f */
        /* <DEDUP_REMOVED lines=29> */
.L_x_6659:
        /* <DEDUP_REMOVED lines=59> */
.L_x_6660:
        /* <DEDUP_REMOVED lines=28> */
.L_x_6658:
[----:B------:R-:W-:Y:S01]  /*c850*/  VIADD R4, R0, 0x1 ;  /* 0x0000000100047836 */ /* 0x000fe20000000000 */
[----:B------:R-:W-:Y:S01]  /*c860*/  LOP3.LUT R64, R64, 0xfffffffb, RZ, 0xc0, !PT ;  /* 0xfffffffb40407812 */ /* 0x000fe200078ec0ff */
[----:B------:R-:W-:Y:S01]  /*c870*/  VIADD R2, R0, 0x8 ;  /* 0x0000000800027836 */ /* 0x000fe20000000000 */
[----:B------:R-:W2:Y:S01]  /*c880*/  LDCU UR4, c[0x0][0x45c] ;  /* 0x00008b80ff0477ac */ /* 0x000ea20008000800 */
[----:B------:R-:W-:Y:S01]  /*c890*/  IMAD.IADD R162, R67, 0x1, R66 ;  /* 0x0000000143a27824 */ /* 0x000fe200078e0242 */
[CC--:B------:R-:W-:Y:S02]  /*c8a0*/  ISETP.GE.AND P1, PT, R4.reuse, R65.reuse, PT ;  /* 0x000000410400720c */ /* 0x0c0fe40003f26270 */
[----:B------:R-:W-:Y:S01]  /*c8b0*/  ISETP.GE.AND P0, PT, R4, R142, PT ;  /* 0x0000008e0400720c */ /* 0x000fe20003f06270 */
[----:B------:R-:W-:Y:S01]  /*c8c0*/  VIADD R4, R0, 0x9 ;  /* 0x0000000900047836 */ /* 0x000fe20000000000 */
[----:B------:R-:W-:Y:S02]  /*c8d0*/  ISETP.GE.AND P2, PT, R2, R65, PT ;  /* 0x000000410200720c */ /* 0x000fe40003f46270 */
[----:B------:R-:W-:-:S02]  /*c8e0*/  LEA R162, R162, UR5, 0x1 ;  /* 0x00000005a2a27c11 */ /* 0x000fc4000f8e08ff */
[----:B------:R-:W-:Y:S02]  /*c8f0*/  ISETP.GE.AND P3, PT, R4, R142, PT ;  /* 0x0000008e0400720c */ /* 0x000fe40003f66270 */
[----:B------:R-:W-:Y:S01]  /*c900*/  FSEL R71, R40, -INF , !P2 ;  /* 0xff80000028477808 */ /* 0x000fe20005000000 */
[--C-:B------:R-:W-:Y:S01]  /*c910*/  IMAD.IADD R157, R5, 0x1, R162.reuse ;  /* 0x00000001059d7824 */ /* 0x100fe200078e02a2 */
[----:B------:R-:W-:Y:S01]  /*c920*/  FSEL R74, R43, -INF , !P3 ;  /* 0xff8000002b4a7808 */ /* 0x000fe20005800000 */
[C---:B------:R-:W-:Y:S01]  /*c930*/  IMAD.IADD R158, R3.reuse, 0x1, R162 ;  /* 0x00000001039e7824 */ /* 0x040fe200078e02a2 */
[----:B------:R-:W-:Y:S01]  /*c940*/  @P1 LOP3.LUT R64, R64, 0x4, RZ, 0xfc, !PT ;  /* 0x0000000440401812 */ /* 0x000fe200078efcff */
[----:B------:R-:W-:Y:S01]  /*c950*/  IMAD.IADD R156, R3, 0x1, R157 ;  /* 0x00000001039c7824 */ /* 0x000fe200078e029d */
[----:B------:R-:W-:Y:S01]  /*c960*/  ISETP.GE.AND P1, PT, R4, R65, PT ;  /* 0x000000410400720c */ /* 0x000fe20003f26270 */
[----:B------:R-:W-:Y:S01]  /*c970*/  VIADD R4, R0, 0x11 ;  /* 0x0000001100047836 */ /* 0x000fe20000000000 */
[----:B------:R-:W-:Y:S01]  /*c980*/  LOP3.LUT R64, R64, 0xfffffff7, RZ, 0xc0, !PT ;  /* 0xfffffff740407812 */ /* 0x000fe200078ec0ff */
[----:B------:R-:W-:Y:S01]  /*c990*/  LDSM.16.MT88.4 R76, [R158+0x6000] ;  /* 0x006000009e4c783b */ /* 0x000fe20000004200 */
[----:B-1----:R-:W-:-:S02]  /*c9a0*/  FSEL R69, R41, -INF , !P1 ;  /* 0xff80000029457808 */ /* 0x002fc40004800000 */
[----:B------:R-:W-:Y:S01]  /*c9b0*/  @P0 LOP3.LUT R64, R64, 0x8, RZ, 0xfc, !PT ;  /* 0x0000000840400812 */ /* 0x000fe200078efcff */
[----:B------:R-:W-:Y:S01]  /*c9c0*/  LDSM.16.MT88.4 R92, [R157+0x6000] ;  /* 0x006000009d5c783b */ /* 0x000fe20000004200 */
[-C--:B------:R-:W-:Y:S01]  /*c9d0*/  ISETP.GE.AND P0, PT, R2, R142.reuse, PT ;  /* 0x0000008e0200720c */ /* 0x080fe20003f06270 */
[----:B------:R-:W-:Y:S01]  /*c9e0*/  VIADD R2, R0, 0x10 ;  /* 0x0000001000027836 */ /* 0x000fe20000000000 */
        /* <DEDUP_REMOVED lines=8> */
[CC--:B------:R-:W-:Y:S02]  /*ca70*/  ISETP.GE.AND P1, PT, R2.reuse, R65.reuse, PT ;  /* 0x000000410200720c */ /* 0x0c0fe40003f26270 */
[-C--:B------:R-:W-:Y:S01]  /*ca80*/  ISETP.GE.AND P2, PT, R2, R142.reuse, PT ;  /* 0x0000008e0200720c */ /* 0x080fe20003f46270 */
[----:B------:R-:W-:Y:S01]  /*ca90*/  VIADD R2, R0, 0x20 ;  /* 0x0000002000027836 */ /* 0x000fe20000000000 */
[----:B------:R-:W-:Y:S02]  /*caa0*/  FSEL R75, R37, -INF , !P4 ;  /* 0xff800000254b7808 */ /* 0x000fe40006000000 */
[C---:B------:R-:W-:Y:S02]  /*cab0*/  ISETP.GE.AND P5, PT, R4.reuse, R65, PT ;  /* 0x000000410400720c */ /* 0x040fe40003fa6270 */
[----:B------:R-:W-:Y:S01]  /*cac0*/  ISETP.GE.AND P4, PT, R4, R142, PT ;  /* 0x0000008e0400720c */ /* 0x000fe20003f86270 */
[----:B------:R-:W-:Y:S01]  /*cad0*/  VIADD R4, R0, 0x21 ;  /* 0x0000002100047836 */ /* 0x000fe20000000000 */
[----:B------:R-:W-:-:S02]  /*cae0*/  FSEL R38, R39, -INF , !P0 ;  /* 0xff80000027267808 */ /* 0x000fc40004000000 */
[CC--:B------:R-:W-:Y:S02]  /*caf0*/  ISETP.GE.AND P3, PT, R2.reuse, R65.reuse, PT ;  /* 0x000000410200720c */ /* 0x0c0fe40003f66270 */
[-C--:B------:R-:W-:Y:S01]  /*cb00*/  ISETP.GE.AND P0, PT, R2, R142.reuse, PT ;  /* 0x0000008e0200720c */ /* 0x080fe20003f06270 */
[----:B------:R-:W-:Y:S01]  /*cb10*/  VIADD R2, R0, 0x28 ;  /* 0x0000002800027836 */ /* 0x000fe20000000000 */
[----:B------:R-:W-:Y:S01]  /*cb20*/  FSEL R73, R32, -INF , !P1 ;  /* 0xff80000020497808 */ /* 0x000fe20004800000 */
[----:B------:R-:W-:Y:S01]  /*cb30*/  VIADD R32, R0, 0x29 ;  /* 0x0000002900207836 */ /* 0x000fe20000000000 */
        /* <DEDUP_REMOVED lines=10> */
[----:B------:R-:W-:Y:S01]  /*cbe0*/  FSEL R145, R28, -INF , !P3 ;  /* 0xff8000001c917808 */ /* 0x000fe20005800000 */
[----:B------:R-:W-:Y:S01]  /*cbf0*/  VIADD R28, R0, 0x31 ;  /* 0x00000031001c7836 */ /* 0x000fe20000000000 */
[CC--:B------:R-:W-:Y:S02]  /*cc00*/  ISETP.GE.AND P1, PT, R2.reuse, R65.reuse, PT ;  /* 0x000000410200720c */ /* 0x0c0fe40003f26270 */
[----:B------:R-:W-:Y:S01]  /*cc10*/  ISETP.GE.AND P2, PT, R2, R142, PT ;  /* 0x0000008e0200720c */ /* 0x000fe20003f46270 */
[----:B------:R-:W-:Y:S01]  /*cc20*/  VIADD R2, R0, 0x38 ;  /* 0x0000003800027836 */ /* 0x000fe20000000000 */
[----:B------:R-:W-:Y:S02]  /*cc30*/  ISETP.GE.AND P3, PT, R32, R65, PT ;  /* 0x000000412000720c */ /* 0x000fe40003f66270 */
[----:B------:R-:W-:Y:S01]  /*cc40*/  FSEL R137, R20, -INF , !P1 ;  /* 0xff80000014897808 */ /* 0x000fe20004800000 */
[----:B------:R-:W-:Y:S01]  /*cc50*/  VIADD R20, R0, 0x41 ;  /* 0x0000004100147836 */ /* 0x000fe20000000000 */
[----:B------:R-:W-:-:S02]  /*cc60*/  FSEL R49, R25, -INF , !P3 ;  /* 0xff80000019317808 */ /* 0x000fc40005800000 */
[----:B------:R-:W-:Y:S02]  /*cc70*/  FSEL R136, R26, -INF , !P4 ;  /* 0xff8000001a887808 */ /* 0x000fe40006000000 */
[C---:B------:R-:W-:Y:S02]  /*cc80*/  ISETP.GE.AND P3, PT, R2.reuse, R65, PT ;  /* 0x000000410200720c */ /* 0x040fe40003f66270 */
[-C--:B------:R-:W-:Y:S01]  /*cc90*/  ISETP.GE.AND P1, PT, R2, R142.reuse, PT ;  /* 0x0000008e0200720c */ /* 0x080fe20003f26270 */
[----:B------:R-:W-:Y:S01]  /*cca0*/  VIADD R2, R0, 0x40 ;  /* 0x0000004000027836 */ /* 0x000fe20000000000 */
[----:B------:R-:W-:Y:S02]  /*ccb0*/  ISETP.GE.AND P4, PT, R28, R142, PT ;  /* 0x0000008e1c00720c */ /* 0x000fe40003f86270 */
[----:B------:R-:W-:Y:S02]  /*ccc0*/  LOP3.LUT R64, R64, 0xfffffffe, RZ, 0xc0, !PT ;  /* 0xfffffffe40407812 */ /* 0x000fe400078ec0ff */
[----:B------:R-:W-:-:S02]  /*ccd0*/  FSEL R122, R23, -INF , !P4 ;  /* 0xff800000177a7808 */ /* 0x000fc40006000000 */
[-C--:B------:R-:W-:Y:S02]  /*cce0*/  ISETP.GE.AND P4, PT, R2, R65.reuse, PT ;  /* 0x000000410200720c */ /* 0x080fe40003f86270 */
[----:B------:R-:W-:Y:S01]  /*ccf0*/  FSEL R139, R24, -INF , !P5 ;  /* 0xff800000188b7808 */ /* 0x000fe20006800000 */
[----:B------:R-:W-:Y:S01]  /*cd00*/  VIADD R24, R0, 0x39 ;  /* 0x0000003900187836 */ /* 0x000fe20000000000 */
[----:B------:R-:W-:Y:S02]  /*cd10*/  ISETP.GE.AND P5, PT, R28, R65, PT ;  /* 0x000000411c00720c */ /* 0x000fe40003fa6270 */
[----:B------:R-:W-:Y:S02]  /*cd20*/  FSEL R132, R18, -INF , !P1 ;  /* 0xff80000012847808 */ /* 0x000fe40004800000 */
[----:B------:R-:W-:Y:S02]  /*cd30*/  FSEL R53, R21, -INF , !P5 ;  /* 0xff80000015357808 */ /* 0x000fe40006800000 */
[----:B------:R-:W-:Y:S01]  /*cd40*/  ISETP.GE.AND P5, PT, R2, R142, PT ;  /* 0x0000008e0200720c */ /* 0x000fe20003fa6270 */
[----:B------:R-:W-:Y:S01]  /*cd50*/  VIADD R2, R0, 0x48 ;  /* 0x0000004800027836 */ /* 0x000fe20000000000 */
[----:B------:R-:W-:Y:S01]  /*cd60*/  FSEL R55, R16, -INF , !P3 ;  /* 0xff80000010377808 */ /* 0x000fe20005800000 */
[----:B------:R-:W-:Y:S01]  /*cd70*/  VIADD R16, R0, 0x49 ;  /* 0x0000004900107836 */ /* 0x000fe20000000000 */
[----:B------:R-:W-:-:S02]  /*cd80*/  @P4 LOP3.LUT R64, R64, 0x1, RZ, 0xfc, !PT ;  /* 0x0000000140404812 */ /* 0x000fc400078efcff */
[----:B------:R-:W-:Y:S02]  /*cd90*/  ISETP.GE.AND P3, PT, R2, R65, PT ;  /* 0x000000410200720c */ /* 0x000fe40003f66270 */
[----:B------:R-:W-:Y:S02]  /*cda0*/  LOP3.LUT P1, RZ, R64, 0x1, RZ, 0xc0, !PT ;  /* 0x0000000140ff7812 */ /* 0x000fe4000782c0ff */
[----:B------:R-:W-:Y:S02]  /*cdb0*/  FSEL R54, R30, -INF , !P0 ;  /* 0xff8000001e367808 */ /* 0x000fe40004000000 */
[----:B------:R-:W-:Y:S01]  /*cdc0*/  FSEL R133, R12, -INF , !P1 ;  /* 0xff8000000c857808 */ /* 0x000fe20004800000 */
[----:B------:R-:W-:Y:S01]  /*cdd0*/  VIADD R12, R0, 0x69 ;  /* 0x00000069000c7836 */ /* 0x000fe20000000000 */
[----:B------:R-:W-:Y:S01]  /*cde0*/  ISETP.GE.AND P1, PT, R2, R142, PT ;  /* 0x0000008e0200720c */ /* 0x000fe20003f26270 */
[----:B------:R-:W-:Y:S01]  /*cdf0*/  VIADD R2, R0, 0x50 ;  /* 0x0000005000027836 */ /* 0x000fe20000000000 */
[----:B------:R-:W-:-:S02]  /*ce00*/  FSEL R134, R22, -INF , !P2 ;  /* 0xff80000016867808 */ /* 0x000fc40005000000 */
[-C--:B------:R-:W-:Y:S02]  /*ce10*/  ISETP.GE.AND P4, PT, R20, R142.reuse, PT ;  /* 0x0000008e1400720c */ /* 0x080fe40003f86270 */
[----:B------:R-:W-:Y:S02]  /*ce20*/  ISETP.GE.AND P0, PT, R32, R142, PT ;  /* 0x0000008e2000720c */ /* 0x000fe40003f06270 */
[----:B------:R-:W-:Y:S02]  /*ce30*/  ISETP.GE.AND P2, PT, R24, R65, PT ;  /* 0x000000411800720c */ /* 0x000fe40003f46270 */
[----:B------:R-:W-:Y:S01]  /*ce40*/  FSEL R130, R14, -INF , !P5 ;  /* 0xff8000000e827808 */ /* 0x000fe20006800000 */
[C---:B------:R-:W-:Y:S01]  /*ce50*/  VIADD R14, R0.reuse, 0x68 ;  /* 0x00000068000e7836 */ /* 0x040fe20000000000 */
[----:B------:R-:W-:Y:S01]  /*ce60*/  FSEL R126, R15, -INF , !P4 ;  /* 0xff8000000f7e7808 */ /* 0x000fe20006000000 */
[----:B------:R-:W-:Y:S01]  /*ce70*/  VIADD R15, R0, 0x61 ;  /* 0x00000061000f7836 */ /* 0x000fe20000000000 */
[----:B------:R-:W-:-:S02]  /*ce80*/  FSEL R56, R27, -INF , !P0 ;  /* 0xff8000001b387808 */ /* 0x000fc40004000000 */
[----:B------:R-:W-:Y:S02]  /*ce90*/  FSEL R135, R17, -INF , !P2 ;  /* 0xff80000011877808 */ /* 0x000fe40005000000 */
[CC--:B------:R-:W-:Y:S02]  /*cea0*/  ISETP.GE.AND P5, PT, R2.reuse, R65.reuse, PT ;  /* 0x000000410200720c */ /* 0x0c0fe40003fa6270 */
[-C--:B------:R-:W-:Y:S01]  /*ceb0*/  ISETP.GE.AND P4, PT, R2, R142.reuse, PT ;  /* 0x0000008e0200720c */ /* 0x080fe20003f86270 */
[----:B------:R-:W-:Y:S01]  /*cec0*/  VIADD R2, R0, 0x51 ;  /* 0x0000005100027836 */ /* 0x000fe20000000000 */
[----:B------:R-:W-:Y:S02]  /*ced0*/  ISETP.GE.AND P0, PT, R24, R142, PT ;  /* 0x0000008e1800720c */ /* 0x000fe40003f06270 */
[----:B------:R-:W-:Y:S02]  /*cee0*/  ISETP.GE.AND P2, PT, R16, R65, PT ;  /* 0x000000411000720c */ /* 0x000fe40003f46270 */
[----:B------:R-:W-:-:S02]  /*cef0*/  FSEL R120, R19, -INF , !P0 ;  /* 0xff80000013787808 */ /* 0x000fc40004000000 */
[----:B------:R-:W-:Y:S02]  /*cf00*/  FSEL R127, R9, -INF , !P2 ;  /* 0xff800000097f7808 */ /* 0x000fe40005000000 */
[-C--:B------:R-:W-:Y:S02]  /*cf10*/  ISETP.GE.AND P0, PT, R16, R142.reuse, PT ;  /* 0x0000008e1000720c */ /* 0x080fe40003f06270 */
[----:B------:R-:W-:Y:S02]  /*cf20*/  ISETP.GE.AND P2, PT, R2, R142, PT ;  /* 0x0000008e0200720c */ /* 0x000fe40003f46270 */
[----:B------:R-:W-:Y:S02]  /*cf30*/  FSEL R41, R36, -INF , !P6 ;  /* 0xff80000024297808 */ /* 0x000fe40007000000 */
[-C--:B------:R-:W-:Y:S02]  /*cf40*/  ISETP.GE.AND P6, PT, R20, R65.reuse, PT ;  /* 0x000000411400720c */ /* 0x080fe40003fc6270 */
[----:B------:R-:W-:Y:S01]  /*cf50*/  FSEL R124, R10, -INF , !P1 ;  /* 0xff8000000a7c7808 */ /* 0x000fe20004800000 */
[C---:B------:R-:W-:Y:S01]  /*cf60*/  VIADD R10, R0.reuse, 0x58 ;  /* 0x00000058000a7836 */ /* 0x040fe20000000000 */
[----:B------:R-:W-:Y:S01]  /*cf70*/  FSEL R128, R11, -INF , !P0 ;  /* 0xff8000000b807808 */ /* 0x000fe20004000000 */
[C---:B------:R-:W-:Y:S01]  /*cf80*/  VIADD R11, R0.reuse, 0x71 ;  /* 0x00000071000b7836 */ /* 0x040fe20000000000 */
[C---:B------:R-:W-:Y:S01]  /*cf90*/  ISETP.GE.AND P0, PT, R0.reuse, R65, PT ;  /* 0x000000410000720c */ /* 0x040fe20003f06270 */
[----:B------:R-:W-:Y:S01]  /*cfa0*/  LDSM.16.MT88.4 R20, [R158+0x6800] ;  /* 0x006800009e14783b */ /* 0x000fe20000004200 */
[----:B------:R-:W-:Y:S01]  /*cfb0*/  FSEL R129, R13, -INF , !P6 ;  /* 0xff8000000d817808 */ /* 0x000fe20007000000 */
[----:B------:R-:W-:Y:S01]  /*cfc0*/  VIADD R13, R0, 0x70 ;  /* 0x00000070000d7836 */ /* 0x000fe20000000000 */
[----:B------:R-:W-:-:S02]  /*cfd0*/  LOP3.LUT P1, RZ, R64, 0x4, RZ, 0xc0, !PT ;  /* 0x0000000440ff7812 */ /* 0x000fc4000782c0ff */
[C---:B------:R-:W-:Y:S02]  /*cfe0*/  LOP3.LUT P6, RZ, R64.reuse, 0x8, RZ, 0xc0, !PT ;  /* 0x0000000840ff7812 */ /* 0x040fe400078cc0ff */
[----:B------:R-:W-:Y:S02]  /*cff0*/  LOP3.LUT R64, R64, 0xfffffffd, RZ, 0xc0, !PT ;  /* 0xfffffffd40407812 */ /* 0x000fe400078ec0ff */
[----:B------:R-:W-:Y:S02]  /*d000*/  FSEL R9, R44, -INF , !P0 ;  /* 0xff8000002c097808 */ /* 0x000fe40004000000 */
[----:B------:R-:W-:Y:S02]  /*d010*/  ISETP.GE.AND P0, PT, R10, R142, PT ;  /* 0x0000008e0a00720c */ /* 0x000fe40003f06270 */
[----:B------:R-:W-:Y:S02]  /*d020*/  FSEL R45, R45, -INF , !P1 ;  /* 0xff8000002d2d7808 */ /* 0x000fe40004800000 */
[----:B------:R-:W-:-:S02]  /*d030*/  @P2 LOP3.LUT R64, R64, 0x2, RZ, 0xfc, !PT ;  /* 0x0000000240402812 */ /* 0x000fc400078efcff */
[----:B------:R-:W-:Y:S02]  /*d040*/  ISETP.GE.AND P2, PT, R10, R65, PT ;  /* 0x000000410a00720c */ /* 0x000fe40003f46270 */
[----:B------:R-:W-:Y:S02]  /*d050*/  FMNMX3.FTZ R10, R9, R45, R71, !PT ;  /* 0x0000002d090a7276 */ /* 0x000fe40007810047 */
[----:B------:R-:W-:Y:S02]  /*d060*/  LOP3.LUT R64, R64, 0xfffffffe, RZ, 0xc0, !PT ;  /* 0xfffffffe40407812 */ /* 0x000fe400078ec0ff */
[----:B------:R-:W-:Y:S02]  /*d070*/  FMNMX3.FTZ R10, R10, R69, R41, !PT ;  /* 0x000000450a0a7276 */ /* 0x000fe40007810029 */
[----:B------:R-:W-:Y:S02]  /*d080*/  @P0 LOP3.LUT R64, R64, 0x1, RZ, 0xfc, !PT ;  /* 0x0000000140400812 */ /* 0x000fe400078efcff */
[----:B------:R-:W-:-:S02]  /*d090*/  FMNMX3.FTZ R10, R10, R75, R73, !PT ;  /* 0x0000004b0a0a7276 */ /* 0x000fc40007810049 */
[----:B------:R-:W-:Y:S02]  /*d0a0*/  ISETP.GE.AND P0, PT, R0, R142, PT ;  /* 0x0000008e0000720c */ /* 0x000fe40003f06270 */
[----:B------:R-:W-:Y:S02]  /*d0b0*/  FSEL R131, R8, -INF , !P3 ;  /* 0xff80000008837808 */ /* 0x000fe40005800000 */
[----:B------:R-:W-:Y:S02]  /*d0c0*/  FMNMX3.FTZ R16, R10, R39, R145, !PT ;  /* 0x000000270a107276 */ /* 0x000fe40007810091 */
[----:B------:R-:W-:Y:S02]  /*d0d0*/  FSEL R8, R47, -INF , !P6 ;  /* 0xff8000002f087808 */ /* 0x000fe40007000000 */
[----:B------:R-:W-:Y:S02]  /*d0e0*/  FSEL R10, R46, -INF , !P0 ;  /* 0xff8000002e0a7808 */ /* 0x000fe40004000000 */
[----:B------:R-:W-:Y:S01]  /*d0f0*/  ISETP.GE.AND P3, PT, R2, R65, PT ;  /* 0x000000410200720c */ /* 0x000fe20003f66270 */
[----:B------:R-:W-:Y:S01]  /*d100*/  VIADD R2, R0, 0x59 ;  /* 0x0000005900027836 */ /* 0x000fe20000000000 */
[----:B------:R-:W-:-:S02]  /*d110*/  FMNMX3.FTZ R17, R10, R8, R42, !PT ;  /* 0x000000080a117276 */ /* 0x000fc4000781002a */
[----:B------:R-:W-:Y:S02]  /*d120*/  FMNMX3.FTZ R16, R16, R51, R139, !PT ;  /* 0x0000003310107276 */ /* 0x000fe4000781008b */
[----:B------:R-:W-:Y:S02]  /*d130*/  FMNMX3.FTZ R17, R17, R74, R72, !PT ;  /* 0x0000004a11117276 */ /* 0x000fe40007810048 */
        /* <DEDUP_REMOVED lines=11> */
[C---:B------:R-:W-:Y:S01]  /*d1f0*/  VIADD R2, R0.reuse, 0x78 ;  /* 0x0000007800027836 */ /* 0x040fe20000000000 */
[----:B------:R-:W-:Y:S01]  /*d200*/  FSEL R117, R113, -INF , !P1 ;  /* 0xff80000071757808 */ /* 0x000fe20004800000 */
[----:B------:R-:W-:Y:S01]  /*d210*/  VIADD R0, R0, 0x79 ;  /* 0x0000007900007836 */ /* 0x000fe20000000000 */
[----:B------:R-:W-:-:S02]  /*d220*/  FMNMX3.FTZ R17, R17, R138, R136, !PT ;  /* 0x0000008a11117276 */ /* 0x000fc40007810088 */
[----:B------:R-:W-:Y:S02]  /*d230*/  ISETP.GE.AND P1, PT, R15, R65, PT ;  /* 0x000000410f00720c */ /* 0x000fe40003f26270 */
[----:B------:R-:W-:Y:S02]  /*d240*/  FMNMX3.FTZ R16, R16, R135, R133, !PT ;  /* 0x0000008710107276 */ /* 0x000fe40007810085 */
[----:B------:R-:W-:Y:S02]  /*d250*/  FMNMX3.FTZ R17, R17, R56, R134, !PT ;  /* 0x0000003811117276 */ /* 0x000fe40007810086 */
[----:B------:R-:W-:Y:S02]  /*d260*/  FMNMX3.FTZ R16, R16, R129, R131, !PT ;  /* 0x0000008110107276 */ /* 0x000fe40007810083 */
[----:B------:R-:W-:Y:S02]  /*d270*/  FSEL R109, R109, -INF , !P1 ;  /* 0xff8000006d6d7808 */ /* 0x000fe40004800000 */
[----:B------:R-:W-:-:S02]  /*d280*/  ISETP.GE.AND P1, PT, R2, R65, PT ;  /* 0x000000410200720c */ /* 0x000fc40003f26270 */
[----:B------:R-:W-:Y:S02]  /*d290*/  FMNMX3.FTZ R17, R17, R122, R132, !PT ;  /* 0x0000007a11117276 */ /* 0x000fe40007810084 */
[----:B------:R-:W-:Y:S02]  /*d2a0*/  FSEL R121, R112, -INF , !P2 ;  /* 0xff80000070797808 */ /* 0x000fe40005000000 */
[----:B------:R-:W-:Y:S02]  /*d2b0*/  FMNMX3.FTZ R16, R16, R127, R125, !PT ;  /* 0x0000007f10107276 */ /* 0x000fe4000781007d */
[----:B------:R-:W-:Y:S02]  /*d2c0*/  FSEL R118, R118, -INF , !P4 ;  /* 0xff80000076767808 */ /* 0x000fe40006000000 */
[----:B------:R-:W-:Y:S02]  /*d2d0*/  FSEL R37, R96, -INF , !P1 ;  /* 0xff80000060257808 */ /* 0x000fe40004800000 */
[----:B------:R-:W-:-:S02]  /*d2e0*/  ISETP.GE.AND P4, PT, R12, R65, PT ;  /* 0x000000410c00720c */ /* 0x000fc40003f86270 */
[-C--:B------:R-:W-:Y:S02]  /*d2f0*/  ISETP.GE.AND P2, PT, R11, R65.reuse, PT ;  /* 0x000000410b00720c */ /* 0x080fe40003f46270 */
[----:B------:R-:W-:Y:S02]  /*d300*/  ISETP.GE.AND P1, PT, R15, R142, PT ;  /* 0x0000008e0f00720c */ /* 0x000fe40003f26270 */
[----:B------:R-:W-:Y:S02]  /*d310*/  FMNMX3.FTZ R15, R17, R120, R130, !PT ;  /* 0x00000078110f7276 */ /* 0x000fe40007810082 */
[----:B------:R-:W-:Y:S02]  /*d320*/  ISETP.GE.AND P0, PT, R14, R65, PT ;  /* 0x000000410e00720c */ /* 0x000fe40003f06270 */
[----:B------:R-:W-:Y:S02]  /*d330*/  FSEL R113, R108, -INF , !P3 ;  /* 0xff8000006c717808 */ /* 0x000fe40005800000 */
[----:B------:R-:W-:-:S02]  /*d340*/  FMNMX3.FTZ R16, R16, R123, R121, !PT ;  /* 0x0000007b10107276 */ /* 0x000fc40007810079 */
[----:B------:R-:W-:Y:S02]  /*d350*/  FSEL R57, R105, -INF , !P4 ;  /* 0xff80000069397808 */ /* 0x000fe40006000000 */
[----:B------:R-:W-:Y:S02]  /*d360*/  FSEL R44, R101, -INF , !P2 ;  /* 0xff800000652c7808 */ /* 0x000fe40005000000 */
[C---:B------:R-:W-:Y:S02]  /*d370*/  LOP3.LUT P4, RZ, R64.reuse, 0x1, RZ, 0xc0, !PT ;  /* 0x0000000140ff7812 */ /* 0x040fe4000788c0ff */
[----:B------:R-:W-:Y:S02]  /*d380*/  LOP3.LUT P2, RZ, R64, 0x2, RZ, 0xc0, !PT ;  /* 0x0000000240ff7812 */ /* 0x000fe4000784c0ff */
[----:B------:R-:W-:Y:S02]  /*d390*/  FMNMX3.FTZ R15, R15, R126, R124, !PT ;  /* 0x0000007e0f0f7276 */ /* 0x000fe4000781007c */
[----:B------:R-:W-:-:S02]  /*d3a0*/  ISETP.GE.AND P3, PT, R13, R65, PT ;  /* 0x000000410d00720c */ /* 0x000fc40003f66270 */
        /* <DEDUP_REMOVED lines=25> */
[----:B------:R-:W-:Y:S02]  /*d540*/  FMNMX.FTZ R12, R31, R16, !PT ;  /* 0x000000101f0c7209 */ /* 0x000fe40007810000 */
[----:B------:R-:W-:Y:S01]  /*d550*/  ISETP.GE.AND P0, PT, R0, R142, PT ;  /* 0x0000008e0000720c */ /* 0x000fe20003f06270 */
[----:B------:R-:W-:Y:S01]  /*d560*/  LDSM.16.MT88.4 R16, [R157+0x6800] ;  /* 0x006800009d10783b */ /* 0x000fe20000004200 */
[----:B------:R-:W-:Y:S02]  /*d570*/  FSEL R34, R103, -INF , !P4 ;  /* 0xff80000067227808 */ /* 0x000fe40006000000 */
[----:B------:R-:W-:Y:S01]  /*d580*/  FSEL R26, R98, -INF , !P1 ;  /* 0xff800000621a7808 */ /* 0x000fe20004800000 */
[----:B------:R-:W1:Y:S01]  /*d590*/  SHFL.BFLY PT, R13, R12, 0x2, 0x1f ;  /* 0x0c401f000c0d7f89 */ /* 0x000e6200000e0000 */
[----:B------:R-:W-:-:S02]  /*d5a0*/  FMNMX3.FTZ R15, R15, R100, R36, !PT ;  /* 0x000000640f0f7276 */ /* 0x000fc40007810024 */
[----:B------:R-:W-:Y:S02]  /*d5b0*/  FSEL R24, R99, -INF , !P0 ;  /* 0xff80000063187808 */ /* 0x000fe40004000000 */
[----:B------:R-:W-:-:S04]  /*d5c0*/  FMNMX3.FTZ R15, R15, R34, R26, !PT ;  /* 0x000000220f0f7276 */ /* 0x000fc8000781001a */
[----:B------:R-:W-:-:S05]  /*d5d0*/  FMNMX.FTZ R14, R24, R15, !PT ;  /* 0x0000000f180e7209 */ /* 0x000fca0007810000 */
[----:B------:R-:W3:Y:S01]  /*d5e0*/  SHFL.BFLY PT, R11, R14, 0x2, 0x1f ;  /* 0x0c401f000e0b7f89 */ /* 0x000ee200000e0000 */
[----:B-1----:R-:W-:-:S05]  /*d5f0*/  FMNMX.FTZ R13, R12, R13, !PT ;  /* 0x0000000d0c0d7209 */ /* 0x002fca0007810000 */
[----:B------:R-:W1:Y:S01]  /*d600*/  SHFL.BFLY PT, R2, R13, 0x1, 0x1f ;  /* 0x0c201f000d027f89 */ /* 0x000e6200000e0000 */
[----:B---3--:R-:W-:-:S05]  /*d610*/  FMNMX.FTZ R11, R14, R11, !PT ;  /* 0x0000000b0e0b7209 */ /* 0x008fca0007810000 */
[----:B------:R-:W3:Y:S01]  /*d620*/  SHFL.BFLY PT, R0, R11, 0x1, 0x1f ;  /* 0x0c201f000b007f89 */ /* 0x000ee200000e0000 */
[----:B-1----:R-:W-:-:S03]  /*d630*/  FMNMX.FTZ R2, R13, R2, !PT ;  /* 0x000000020d027209 */ /* 0x002fc60007810000 */
[----:B------:R-:W-:Y:S01]  /*d640*/  LDSM.16.MT88.4 R12, [R162+0x6800] ;  /* 0x00680000a20c783b */ /* 0x000fe20000004200 */
[C---:B------:R-:W-:Y:S01]  /*d650*/  FSETP.NEU.FTZ.AND P0, PT, R2.reuse, -INF , PT ;  /* 0xff8000000200780b */ /* 0x040fe20003f1d000 */
[----:B--2---:R-:W-:-:S05]  /*d660*/  FMUL.FTZ R50, R2, UR4 ;  /* 0x0000000402327c20 */ /* 0x004fca0008410000 */
[----:B------:R-:W-:Y:S02]  /*d670*/  FSEL R50, R50, RZ, P0 ;  /* 0x000000ff32327208 */ /* 0x000fe40000000000 */
[----:B---3--:R-:W-:-:S03]  /*d680*/  FMNMX.FTZ R0, R11, R0, !PT ;  /* 0x000000000b007209 */ /* 0x008fc60007810000 */
[--C-:B------:R-:W-:Y:S01]  /*d690*/  FFMA.FTZ R46, R71, UR4, -R50.reuse ;  /* 0x00000004472e7c23 */ /* 0x100fe20008010832 */
[--C-:B------:R-:W-:Y:S01]  /*d6a0*/  FFMA.FTZ R35, R69, UR4, -R50.reuse ;  /* 0x0000000445237c23 */ /* 0x100fe20008010832 */
[--C-:B------:R-:W-:Y:S01]  /*d6b0*/  FFMA.FTZ R43, R45, UR4, -R50.reuse ;  /* 0x000000042d2b7c23 */ /* 0x100fe20008010832 */
[----:B------:R-:W1:Y:S01]  /*d6c0*/  LDSM.16.MT88.4 R68, [R162+0x6000] ;  /* 0x00600000a244783b */ /* 0x000e620000004200 */
[C---:B------:R-:W-:Y:S01]  /*d6d0*/  FMUL.FTZ R25, R0.reuse, UR4 ;  /* 0x0000000400197c20 */ /* 0x040fe20008410000 */
[----:B------:R-:W-:Y:S01]  /*d6e0*/  FSETP.NEU.FTZ.AND P0, PT, R0, -INF , PT ;  /* 0xff8000000000780b */ /* 0x000fe20003f1d000 */
        /* <DEDUP_REMOVED lines=70> */
[----:B------:R-:W-:Y:S01]  /*db50*/  FADD.FTZ R48, R46, R43 ;  /* 0x0000002b2e307221 */ /* 0x000fe20000010000 */
[--C-:B------:R-:W-:Y:S01]  /*db60*/  FFMA.FTZ R44, R44, UR4, -R50.reuse ;  /* 0x000000042c2c7c23 */ /* 0x100fe20008010832 */
[--C-:B------:R-:W-:Y:S01]  /*db70*/  FFMA.FTZ R37, R37, UR4, -R50.reuse ;  /* 0x0000000425257c23 */ /* 0x100fe20008010832 */
[----:B------:R-:W-:Y:S01]  /*db80*/  FFMA.FTZ R50, R31, UR4, -R50 ;  /* 0x000000041f327c23 */ /* 0x000fe20008010832 */
[----:B------:R-:W-:Y:S01]  /*db90*/  FADD.FTZ R35, R35, R48 ;  /* 0x0000003023237221 */ /* 0x000fe20000010000 */
[--C-:B------:R-:W-:Y:S01]  /*dba0*/  FFMA.FTZ R31, R36, UR4, -R25.reuse ;  /* 0x00000004241f7c23 */ /* 0x100fe20008010819 */
[--C-:B------:R-:W-:Y:S01]  /*dbb0*/  FFMA.FTZ R34, R34, UR4, -R25.reuse ;  /* 0x0000000422227c23 */ /* 0x100fe20008010819 */
[----:B------:R-:W3:Y:S01]  /*dbc0*/  MUFU.EX2 R33, R33 ;  /* 0x0000002100217308 */ /* 0x000ee20000000800 */
[----:B----4-:R-:W-:Y:S01]  /*dbd0*/  F2FP.F16.F32.PACK_AB R91, R41, R42 ;  /* 0x0000002a295b723e */ /* 0x010fe200000000ff */
[--C-:B------:R-:W-:Y:S01]  /*dbe0*/  FFMA.FTZ R26, R26, UR4, -R25.reuse ;  /* 0x000000041a1a7c23 */ /* 0x100fe20008010819 */
[----:B------:R-:W-:Y:S01]  /*dbf0*/  FFMA.FTZ R24, R24, UR4, -R25 ;  /* 0x0000000418187c23 */ /* 0x000fe20008010819 */
[----:B------:R-:W-:-:S04]  /*dc00*/  ISETP.GT.AND P0, PT, R63, R168, PT ;  /* 0x000000a83f00720c */ /* 0x000fc80003f04270 */
[----:B------:R-:W-:Y:S01]  /*dc10*/  MUFU.EX2 R32, R32 ;  /* 0x0000002000207308 */ /* 0x000fe20000000800 */
[C---:B-1----:R-:W-:Y:S07]  /*dc20*/  HMMA.16816.F32 R96, R88.reuse, R68, RZ ;  /* 0x000000445860723c */ /* 0x042fee00000018ff */
        /* <DEDUP_REMOVED lines=11> */
[----:B--2---:R-:W-:Y:S01]  /*dce0*/  HMMA.16816.F32 R84, R88, R8, RZ ;  /* 0x000000085854723c */ /* 0x004fe200000018ff */
        /* <DEDUP_REMOVED lines=11> */
[C---:B------:R-:W-:Y:S05]  /*dda0*/  HMMA.16816.F32 R96, R8.reuse, R12, R96 ;  /* 0x0000000c0860723c */ /* 0x040fea0000001860 */
        /* <DEDUP_REMOVED lines=24> */
[----:B------:R-:W-:-:S03]  /*df30*/  F2FP.F16.F32.PACK_AB R11, R56, R51 ;  /* 0x00000033380b723e */ /* 0x000fc600000000ff */
[----:B------:R-:W-:Y:S02]  /*df40*/  FADD.FTZ R4, R4, R25 ;  /* 0x0000001904047221 */ /* 0x000fe40000010000 */
[----:B------:R-:W1:Y:S02]  /*df50*/  MUFU.EX2 R66, R66 ;  /* 0x0000004200427308 */ /* 0x000e640000000800 */
[----:B-----5:R-:W-:Y:S01]  /*df60*/  HMMA.16816.F32 R96, R8, R20, R96 ;  /* 0x000000140860723c */ /* 0x020fe20000001860 */
[----:B------:R-:W-:-:S04]  /*df70*/  FADD.FTZ R3, R3, R4 ;  /* 0x0000000403037221 */ /* 0x000fc80000010000 */
[----:B------:R-:W-:Y:S01]  /*df80*/  FADD.FTZ R4, R102, R3 ;  /* 0x0000000366047221 */ /* 0x000fe20000010000 */
[----:B------:R-:W-:Y:S02]  /*df90*/  MUFU.EX2 R67, R67 ;  /* 0x0000004300437308 */ /* 0x000fe40000000800 */
[----:B------:R-:W-:Y:S01]  /*dfa0*/  HMMA.16816.F32 R68, R8, R22, R68 ;  /* 0x000000160844723c */ /* 0x000fe20000001844 */
[----:B------:R-:W2:Y:S01]  /*dfb0*/  LDSM.16.MT88.4 R20, [R156+0x7000] ;  /* 0x007000009c14783b */ /* 0x000ea20000004200 */
[----:B---3--:R-:W-:-:S04]  /*dfc0*/  FADD.FTZ R4, R53, R4 ;  /* 0x0000000435047221 */ /* 0x008fc80000010000 */
        /* <DEDUP_REMOVED lines=16> */
[----:B-1----:R-:W-:Y:S01]  /*e0d0*/  F2FP.F16.F32.PACK_AB R10, R66, R55 ;  /* 0x00000037420a723e */ /* 0x002fe200000000ff */
[----:B------:R-:W-:Y:S01]  /*e0e0*/  FADD.FTZ R55, R55, R4 ;  /* 0x0000000437377221 */ /* 0x000fe20000010000 */
[----:B---3--:R-:W-:Y:S01]  /*e0f0*/  F2FP.F16.F32.PACK_AB R9, R106, R67 ;  /* 0x000000436a09723e */ /* 0x008fe200000000ff */
[----:B------:R-:W1:Y:S01]  /*e100*/  MUFU.EX2 R122, R122 ;  /* 0x0000007a007a7308 */ /* 0x000e620000000800 */
[----:B-----5:R-:W-:Y:S01]  /*e110*/  F2FP.F16.F32.PACK_AB R11, R108, R101 ;  /* 0x000000656c0b723e */ /* 0x020fe200000000ff */
[----:B------:R-:W-:-:S06]  /*e120*/  FADD.FTZ R66, R66, R55 ;  /* 0x0000003742427221 */ /* 0x000fcc0000010000 */
        /* <DEDUP_REMOVED lines=48> */
[----:B------:R-:W-:Y:S01]  /*e430*/  F2FP.F16.F32.PACK_AB R8, R128, R115 ;  /* 0x000000738008723e */ /* 0x000fe200000000ff */
[----:B------:R-:W-:Y:S01]  /*e440*/  FADD.FTZ R115, R115, R122 ;  /* 0x0000007a73737221 */ /* 0x000fe20000010000 */
[----:B-1----:R-:W-:-:S02]  /*e450*/  F2FP.F16.F32.PACK_AB R10, R130, R119 ;  /* 0x00000077820a723e */ /* 0x002fc400000000ff */
[----:B------:R-:W-:Y:S01]  /*e460*/  MUFU.EX2 R57, R57 ;  /* 0x0000003900397308 */ /* 0x000fe20000000800 */
[----:B----4-:R-:W-:Y:S01]  /*e470*/  F2FP.F16.F32.PACK_AB R9, R116, R117 ;  /* 0x000000757409723e */ /* 0x010fe200000000ff */
[----:B------:R-:W-:Y:S01]  /*e480*/  FADD.FTZ R128, R128, R115 ;  /* 0x0000007380807221 */ /* 0x000fe20000010000 */
[----:B--2---:R-:W-:-:S03]  /*e490*/  F2FP.F16.F32.PACK_AB R11, R121, R114 ;  /* 0x00000072790b723e */ /* 0x004fc600000000ff */
[----:B------:R-:W-:Y:S02]  /*e4a0*/  FADD.FTZ R119, R119, R128 ;  /* 0x0000008077777221 */ /* 0x000fe40000010000 */
        /* <DEDUP_REMOVED lines=30> */
[----:B-----5:R-:W-:Y:S01]  /*e690*/  HMMA.16816.F32 R72, R8, R12, R72 ;  /* 0x0000000c0848723c */ /* 0x020fe20000001848 */
[----:B------:R-:W-:-:S04]  /*e6a0*/  FADD.FTZ R12, R42, R45 ;  /* 0x0000002d2a0c7221 */ /* 0x000fc80000010000 */
[----:B------:R-:W-:-:S03]  /*e6b0*/  FADD.FTZ R12, R41, R12 ;  /* 0x0000000c290c7221 */ /* 0x000fc60000010000 */
[----:B------:R-:W-:Y:S01]  /*e6c0*/  HMMA.16816.F32 R76, R8, R14, R76 ;  /* 0x0000000e084c723c */ /* 0x000fe2000000184c */
[----:B------:R-:W-:Y:S02]  /*e6d0*/  FADD.FTZ R35, R39, R12 ;  /* 0x0000000c27237221 */ /* 0x000fe40000010000 */
[----:B------:R-:W5:Y:S02]  /*e6e0*/  LDSM.16.MT88.4 R12, [R162+0x9800] ;  /* 0x00980000a20c783b */ /* 0x000f640000004200 */
[----:B------:R-:W-:-:S03]  /*e6f0*/  FADD.FTZ R35, R38, R35 ;  /* 0x0000002326237221 */ /* 0x000fc60000010000 */
[----:B--2---:R-:W-:Y:S01]  /*e700*/  HMMA.16816.F32 R80, R8, R20, R80 ;  /* 0x000000140850723c */ /* 0x004fe20000001850 */
[----:B------:R-:W-:-:S04]  /*e710*/  FADD.FTZ R30, R30, R35 ;  /* 0x000000231e1e7221 */ /* 0x000fc80000010000 */
[----:B------:R-:W-:-:S03]  /*e720*/  FADD.FTZ R27, R27, R30 ;  /* 0x0000001e1b1b7221 */ /* 0x000fc60000010000 */
[----:B------:R-:W-:Y:S01]  /*e730*/  HMMA.16816.F32 R92, R8, R22, R92 ;  /* 0x00000016085c723c */ /* 0x000fe2000000185c */
[----:B------:R-:W-:Y:S01]  /*e740*/  FADD.FTZ R54, R54, R27 ;  /* 0x0000001b36367221 */ /* 0x000fe20000010000 */
[----:B------:R-:W2:Y:S03]  /*e750*/  LDSM.16.MT88.4 R20, [R158+0x9800] ;  /* 0x009800009e14783b */ /* 0x000ea60000004200 */
[----:B------:R-:W-:-:S04]  /*e760*/  FADD.FTZ R54, R49, R54 ;  /* 0x0000003631367221 */ /* 0x000fc80000010000 */
[----:B------:R-:W-:Y:S01]  /*e770*/  FADD.FTZ R51, R51, R54 ;  /* 0x0000003633337221 */ /* 0x000fe20000010000 */
[----:B---3--:R-:W-:Y:S03]  /*e780*/  HMMA.16816.F32 R84, R8, R16, R84 ;  /* 0x000000100854723c */ /* 0x008fe60000001854 */
[----:B------:R-:W-:-:S04]  /*e790*/  FADD.FTZ R56, R56, R51 ;  /* 0x0000003338387221 */ /* 0x000fc80000010000 */
[----:B------:R-:W-:Y:S01]  /*e7a0*/  FADD.FTZ R67, R67, R56 ;  /* 0x0000003843437221 */ /* 0x000fe20000010000 */
[----:B------:R-:W-:Y:S01]  /*e7b0*/  HMMA.16816.F32 R88, R8, R18, R88 ;  /* 0x000000120858723c */ /* 0x000fe20000001858 */
[----:B------:R-:W-:Y:S01]  /*e7c0*/  F2FP.F16.F32.PACK_AB R8, R44, R47 ;  /* 0x0000002f2c08723e */ /* 0x000fe200000000ff */
[----:B------:R-:W3:Y:S01]  /*e7d0*/  LDSM.16.MT88.4 R16, [R157+0x9800] ;  /* 0x009800009d10783b */ /* 0x000ee20000004200 */
[----:B------:R-:W-:Y:S01]  /*e7e0*/  FADD.FTZ R106, R106, R67 ;  /* 0x000000436a6a7221 */ /* 0x000fe20000010000 */
[----:B------:R-:W-:Y:S02]  /*e7f0*/  F2FP.F16.F32.PACK_AB R10, R46, R37 ;  /* 0x000000252e0a723e */ /* 0x000fe400000000ff */
[----:B-1----:R-:W-:Y:S01]  /*e800*/  F2FP.F16.F32.PACK_AB R9, R34, R31 ;  /* 0x0000001f2209723e */ /* 0x002fe200000000ff */
[----:B------:R-:W-:Y:S01]  /*e810*/  FADD.FTZ R101, R101, R106 ;  /* 0x0000006a65657221 */ /* 0x000fe20000010000 */
[----:B----4-:R-:W-:-:S03]  /*e820*/  F2FP.F16.F32.PACK_AB R11, R5, R26 ;  /* 0x0000001a050b723e */ /* 0x010fc600000000ff */
[----:B------:R-:W-:-:S04]  /*e830*/  FADD.FTZ R108, R108, R101 ;  /* 0x000000656c6c7221 */ /* 0x000fc80000010000 */
[----:B------:R-:W-:Y:S01]  /*e840*/  FADD.FTZ R107, R107, R108 ;  /* 0x0000006c6b6b7221 */ /* 0x000fe20000010000 */
[----:B-----5:R-:W-:Y:S03]  /*e850*/  HMMA.16816.F32 R96, R8, R12, R96 ;  /* 0x0000000c0860723c */ /* 0x020fe60000001860 */
[----:B------:R-:W-:-:S04]  /*e860*/  FADD.FTZ R126, R126, R107 ;  /* 0x0000006b7e7e7221 */ /* 0x000fc80000010000 */
[----:B------:R-:W-:Y:S01]  /*e870*/  FADD.FTZ R111, R111, R126 ;  /* 0x0000007e6f6f7221 */ /* 0x000fe20000010000 */
[----:B------:R-:W-:Y:S01]  /*e880*/  HMMA.16816.F32 R68, R8, R14, R68 ;  /* 0x0000000e0844723c */ /* 0x000fe20000001844 */
[----:B------:R-:W1:Y:S02]  /*e890*/  LDSM.16.MT88.4 R12, [R156+0x9800] ;  /* 0x009800009c0c783b */ /* 0x000e640000004200 */
[----:B------:R-:W-:-:S04]  /*e8a0*/  FADD.FTZ R124, R124, R111 ;  /* 0x0000006f7c7c7221 */ /* 0x000fc80000010000 */
[----:B------:R-:W-:Y:S01]  /*e8b0*/  FADD.FTZ R3, R117, R124 ;  /* 0x0000007c75037221 */ /* 0x000fe20000010000 */
[----:B--2---:R-:W-:Y:S03]  /*e8c0*/  HMMA.16816.F32 R72, R8, R20, R72 ;  /* 0x000000140848723c */ /* 0x004fe60000001848 */
[----:B------:R-:W-:-:S04]  /*e8d0*/  FADD.FTZ R3, R116, R3 ;  /* 0x0000000374037221 */ /* 0x000fc80000010000 */
        /* <DEDUP_REMOVED lines=24> */
[----:B------:R-:W-:-:S02]  /*ea60*/  NOP ;  /* 0x0000000000007918 */ /* 0x000fc40000000000 */
        /* <DEDUP_REMOVED lines=67> */
.L_x_6662:
[----:B------:R-:W-:Y:S01]  /*eea0*/  UMOV UR8, URZ ;  /* 0x000000ff00087c82 */ /* 0x000fe20008000000 */
[----:B------:R-:W-:Y:S01]  /*eeb0*/  IMAD.SHL.U32 R3, R6, 0x80, RZ ;  /* 0x0000008006037824 */ /* 0x000fe200078e00ff */
[----:B------:R-:W-:-:S05]  /*eec0*/  IADD3 R4, P0, PT, RZ, -UR8, RZ ;  /* 0x80000008ff047c10 */ /* 0x000fca000ff1e0ff */
[----:B------:R-:W-:-:S05]  /*eed0*/  IMAD.X R3, RZ, RZ, ~R3, P0 ;  /* 0x000000ffff037224 */ /* 0x000fca00000e0e03 */
[----:B------:R-:W-:-:S04]  /*eee0*/  SHF.R.S64 R5, R4, 0x1f, R3 ;  /* 0x0000001f04057819 */ /* 0x000fc80000001003 */
[----:B------:R-:W-:-:S04]  /*eef0*/  IADD3 R174, P0, PT, R5, R174, RZ ;  /* 0x000000ae05ae7210 */ /* 0x000fc80007f1e0ff */
[----:B------:R-:W-:-:S09]  /*ef00*/  LEA.HI.X.SX32 R175, R3, R175, 0x1, P0 ;  /* 0x000000af03af7211 */ /* 0x000fd200000f0eff */
.L_x_6663:
[C---:B------:R-:W-:Y:S01]  /*ef10*/  IMAD.SHL.U32 R3, R6.reuse, 0x20, RZ ;  /* 0x0000002006037824 */ /* 0x040fe200078e00ff */
[----:B------:R-:W-:Y:S01]  /*ef20*/  SHF.L.U64.HI R6, R6, 0x5, R7 ;  /* 0x0000000506067819 */ /* 0x000fe20000010207 */
[----:B------:R-:W-:Y:S01]  /*ef30*/  @!PT LDS RZ, [RZ] ;  /* 0x00000000fffff984 */ /* 0x000fe20000000800 */
[----:B------:R-:W-:Y:S01]  /*ef40*/  @!PT LDS RZ, [RZ] ;  /* 0x00000000fffff984 */ /* 0x000fe20000000800 */
[----:B------:R-:W-:Y:S01]  /*ef50*/  @!PT LDS RZ, [RZ] ;  /* 0x00000000fffff984 */ /* 0x000fe20000000800 */
[----:B------:R-:W-:Y:S01]  /*ef60*/  LDGSTS.E.BYPASS.LTC128B.128 [R60+0x6000], desc[UR6][R174.64] ;  /* 0x06000000ae3c7fae */ /* 0x000fe2000b981a06 */
[----:B------:R-:W-:Y:S01]  /*ef70*/  IMAD R62, R61, 0x80, R143 ;  /* 0x000000803d3e7824 */ /* 0x000fe200078e028f */
[----:B------:R-:W-:Y:S02]  /*ef80*/  LOP3.LUT R64, R64, 0xfffffffd, RZ, 0xc0, !PT ;  /* 0xfffffffd40407812 */ /* 0x000fe400078ec0ff */
[----:B------:R-:W-:Y:S01]  /*ef90*/  IADD3 R4, P0, PT, R3, R174, RZ ;  /* 0x000000ae03047210 */ /* 0x000fe20007f1e0ff */
[C---:B------:R-:W-:Y:S02]  /*efa0*/  VIADD R63, R62.reuse, 0xffffff09 ;  /* 0xffffff093e3f7836 */ /* 0x040fe40000000000 */
[----:B------:R-:W-:Y:S01]  /*efb0*/  VIADD R66, R62, 0xffffff08 ;  /* 0xffffff083e427836 */ /* 0x000fe20000000000 */
[----:B------:R-:W-:Y:S01]  /*efc0*/  IADD3 R10, P1, PT, R4, R3, RZ ;  /* 0x00000003040a7210 */ /* 0x000fe20007f3e0ff */
[----:B------:R-:W-:Y:S01]  /*efd0*/  IMAD.X R5, R6, 0x1, R175, P0 ;  /* 0x0000000106057824 */ /* 0x000fe200000e06af */
[----:B------:R-:W-:-:S02]  /*efe0*/  ISETP.GE.AND P6, PT, R63, R65, PT ;  /* 0x000000413f00720c */ /* 0x000fc40003fc6270 */
[----:B------:R-:W-:Y:S01]  /*eff0*/  IADD3 R8, P0, PT, R10, R3, RZ ;  /* 0x000000030a087210 */ /* 0x000fe20007f1e0ff */
[--C-:B------:R-:W-:Y:S01]  /*f000*/  IMAD.X R11, R5, 0x1, R6.reuse, P1 ;  /* 0x00000001050b7824 */ /* 0x100fe200008e0606 */
[----:B------:R-:W-:Y:S01]  /*f010*/  LDGSTS.E.BYPASS.LTC128B.128 [R60+0x6800], desc[UR6][R4.64] ;  /* 0x06800000043c7fae */ /* 0x000fe2000b981a06 */
[----:B------:R-:W-:Y:S02]  /*f020*/  ISETP.GE.AND P4, PT, R66, R65, PT ;  /* 0x000000414200720c */ /* 0x000fe40003f86270 */
[-C--:B------:R-:W-:Y:S01]  /*f030*/  IADD3 R16, P1, PT, R8, R3.reuse, RZ ;  /* 0x0000000308107210 */ /* 0x080fe20007f3e0ff */
[--C-:B------:R-:W-:Y:S01]  /*f040*/  IMAD.X R9, R11, 0x1, R6.reuse, P0 ;  /* 0x000000010b097824 */ /* 0x100fe200000e0606 */
[----:B------:R-:W-:Y:S01]  /*f050*/  LDGSTS.E.BYPASS.LTC128B.128 [R60+0x7000], desc[UR6][R10.64] ;  /* 0x070000000a3c7fae */ /* 0x000fe2000b981a06 */
[----:B------:R-:W-:Y:S02]  /*f060*/  ISETP.GE.AND P5, PT, R66, R142, PT ;  /* 0x0000008e4200720c */ /* 0x000fe40003fa6270 */
[----:B------:R-:W-:Y:S01]  /*f070*/  IADD3 R18, P0, PT, R16, R3, RZ ;  /* 0x0000000310127210 */ /* 0x000fe20007f1e0ff */
[----:B------:R-:W-:Y:S01]  /*f080*/  IMAD.X R17, R9, 0x1, R6, P1 ;  /* 0x0000000109117824 */ /* 0x000fe200008e0606 */
[----:B------:R-:W-:Y:S01]  /*f090*/  LDGSTS.E.BYPASS.LTC128B.128 [R60+0x7800], desc[UR6][R8.64] ;  /* 0x07800000083c7fae */ /* 0x000fe2000b981a06 */
[----:B------:R-:W-:-:S02]  /*f0a0*/  @P6 LOP3.LUT R64, R64, 0x2, RZ, 0xfc, !PT ;  /* 0x0000000240406812 */ /* 0x000fc400078efcff */
[-C--:B------:R-:W-:Y:S01]  /*f0b0*/  IADD3 R20, P1, PT, R18, R3.reuse, RZ ;  /* 0x0000000312147210 */ /* 0x080fe20007f3e0ff */
[--C-:B------:R-:W-:Y:S01]  /*f0c0*/  IMAD.X R19, R17, 0x1, R6.reuse, P0 ;  /* 0x0000000111137824 */ /* 0x100fe200000e0606 */
[----:B------:R-:W-:Y:S01]  /*f0d0*/  LDGSTS.E.BYPASS.LTC128B.128 [R60+0x8000], desc[UR6][R16.64] ;  /* 0x08000000103c7fae */ /* 0x000fe2000b981a06 */
[----:B------:R-:W-:Y:S02]  /*f0e0*/  LOP3.LUT R64, R64, 0xfffffffe, RZ, 0xc0, !PT ;  /* 0xfffffffe40407812 */ /* 0x000fe400078ec0ff */
[----:B------:R-:W-:Y:S01]  /*f0f0*/  IADD3 R22, P0, PT, R20, R3, RZ ;  /* 0x0000000314167210 */ /* 0x000fe20007f1e0ff */
[--C-:B------:R-:W-:Y:S01]  /*f100*/  IMAD.X R21, R19, 0x1, R6.reuse, P1 ;  /* 0x0000000113157824 */ /* 0x100fe200008e0606 */
[----:B------:R1:W-:Y:S01]  /*f110*/  LDGSTS.E.BYPASS.LTC128B.128 [R60+0x8800], desc[UR6][R18.64] ;  /* 0x08800000123c7fae */ /* 0x0003e2000b981a06 */
[----:B------:R-:W-:Y:S02]  /*f120*/  VIADD R3, R62, 0xffffff00 ;  /* 0xffffff003e037836 */ /* 0x000fe40000000000 */
[----:B------:R-:W-:Y:S01]  /*f130*/  IMAD.X R23, R21, 0x1, R6, P0 ;  /* 0x0000000115177824 */ /* 0x000fe200000e0606 */
[----:B------:R-:W-:Y:S02]  /*f140*/  LDGSTS.E.BYPASS.LTC128B.128 [R60+0x9000], desc[UR6][R20.64] ;  /* 0x09000000143c7fae */ /* 0x000fe4000b981a06 */
[----:B------:R-:W-:-:S02]  /*f150*/  ISETP.GE.AND P2, PT, R3, R65, PT ;  /* 0x000000410300720c */ /* 0x000fc40003f46270 */
[----:B------:R2:W-:Y:S01]  /*f160*/  LDGSTS.E.BYPASS.LTC128B.128 [R60+0x9800], desc[UR6][R22.64] ;  /* 0x09800000163c7fae */ /* 0x0005e2000b981a06 */
[-C--:B------:R-:W-:Y:S01]  /*f170*/  ISETP.GE.AND P0, PT, R3, R142.reuse, PT ;  /* 0x0000008e0300720c */ /* 0x080fe20003f06270 */
[C---:B------:R-:W-:Y:S02]  /*f180*/  VIADD R3, R62.reuse, 0xffffff01 ;  /* 0xffffff013e037836 */ /* 0x040fe40000000000 */
[----:B------:R-:W-:Y:S03]  /*f190*/  LDSM.16.M88.4 R132, [R167] ;  /* 0x00000000a784783b */ /* 0x000fe60000000200 */
[C---:B------:R-:W-:Y:S01]  /*f1a0*/  ISETP.GE.AND P1, PT, R3.reuse, R65, PT ;  /* 0x000000410300720c */ /* 0x040fe20003f26270 */
[----:B------:R-:W3:Y:S01]  /*f1b0*/  LDSM.16.M88.4 R32, [R166+0x4000] ;  /* 0x00400000a620783b */ /* 0x000ee20000000200 */
[----:B------:R-:W-:Y:S01]  /*f1c0*/  ISETP.GE.AND P3, PT, R3, R142, PT ;  /* 0x0000008e0300720c */ /* 0x000fe20003f66270 */
[----:B------:R-:W-:-:S02]  /*f1d0*/  VIADD R3, R62, 0xffffff11 ;  /* 0xffffff113e037836 */ /* 0x000fc40000000000 */
[----:B------:R-:W4:Y:S04]  /*f1e0*/  LDSM.16.M88.4 R24, [R166+0x4800] ;  /* 0x00480000a618783b */ /* 0x000f280000000200 */
[----:B------:R-:W5:Y:S04]  /*f1f0*/  LDSM.16.M88.4 R48, [R166+0x3000] ;  /* 0x00300000a630783b */ /* 0x000f680000000200 */
[----:B-1----:R-:W2:Y:S04]  /*f200*/  LDSM.16.M88.4 R16, [R166+0x5000] ;  /* 0x00500000a610783b */ /* 0x002ea80000000200 */
[----:B------:R-:W1:Y:S04]  /*f210*/  LDSM.16.M88.4 R4, [R166+0x2000] ;  /* 0x00200000a604783b */ /* 0x000e680000000200 */
[----:B------:R-:W-:Y:S04]  /*f220*/  LDSM.16.M88.4 R128, [R165] ;  /* 0x00000000a580783b */ /* 0x000fe80000000200 */
[----:B------:R-:W1:Y:S04]  /*f230*/  LDSM.16.M88.4 R112, [R161+0x4000] ;  /* 0x00400000a170783b */ /* 0x000e680000000200 */
[----:B------:R-:W1:Y:S04]  /*f240*/  LDSM.16.M88.4 R108, [R161+0x4800] ;  /* 0x00480000a16c783b */ /* 0x000e680000000200 */
[----:B------:R-:W1:Y:S04]  /*f250*/  LDSM.16.M88.4 R56, [R166+0x2800] ;  /* 0x00280000a638783b */ /* 0x000e680000000200 */
[----:B------:R-:W1:Y:S04]  /*f260*/  LDSM.16.M88.4 R40, [R166+0x3800] ;  /* 0x00380000a628783b */ /* 0x000e680000000200 */
[----:B------:R-:W1:Y:S01]  /*f270*/  LDSM.16.M88.4 R120, [R161+0x3000] ;  /* 0x00300000a178783b */ /* 0x000e620000000200 */
[C---:B---3--:R-:W-:Y:S03]  /*f280*/  HMMA.16816.F32 R36, R132.reuse, R32, RZ ;  /* 0x000000208424723c */ /* 0x048fe600000018ff */
[----:B------:R-:W3:Y:S04]  /*f290*/  LDSM.16.M88.4 R104, [R161+0x5000] ;  /* 0x00500000a168783b */ /* 0x000ee80000000200 */
[----:B------:R-:W3:Y:S01]  /*f2a0*/  LDSM.16.M88.4 R12, [R161+0x2000] ;  /* 0x00200000a10c783b */ /* 0x000ee20000000200 */
[C---:B----4-:R-:W-:Y:S03]  /*f2b0*/  HMMA.16816.F32 R28, R132.reuse, R24, RZ ;  /* 0x00000018841c723c */ /* 0x050fe600000018ff */
[----:B------:R-:W4:Y:S04]  /*f2c0*/  LDSM.16.M88.4 R124, [R161+0x2800] ;  /* 0x00280000a17c783b */ /* 0x000f280000000200 */
[----:B------:R-:W4:Y:S01]  /*f2d0*/  LDSM.16.M88.4 R116, [R161+0x3800] ;  /* 0x00380000a174783b */ /* 0x000f220000000200 */
[C---:B------:R-:W-:Y:S03]  /*f2e0*/  HMMA.16816.F32 R32, R132.reuse, R34, RZ ;  /* 0x000000228420723c */ /* 0x040fe600000018ff */
[----:B------:R-:W-:Y:S04]  /*f2f0*/  LDSM.16.M88.4 R136, [R166+0x5800] ;  /* 0x00580000a688783b */ /* 0x000fe80000000200 */
[----:B------:R-:W0:Y:S01]  /*f300*/  LDGDEPBAR ;  /* 0x00000000000079af */ /* 0x000e220000000000 */
[C---:B------:R-:W-:Y:S08]  /*f310*/  HMMA.16816.F32 R24, R132.reuse, R26, RZ ;  /* 0x0000001a8418723c */ /* 0x040ff000000018ff */
[C---:B-----5:R-:W-:Y:S08]  /*f320*/  HMMA.16816.F32 R52, R132.reuse, R48, RZ ;  /* 0x000000308434723c */ /* 0x060ff000000018ff */
[C---:B--2---:R-:W-:Y:S08]  /*f330*/  HMMA.16816.F32 R20, R132.reuse, R16, RZ ;  /* 0x000000108414723c */ /* 0x044ff000000018ff */
[C---:B------:R-:W-:Y:S08]  /*f340*/  HMMA.16816.F32 R48, R132.reuse, R50, RZ ;  /* 0x000000328430723c */ /* 0x040ff000000018ff */
[C---:B------:R-:W-:Y:S08]  /*f350*/  HMMA.16816.F32 R16, R132.reuse, R18, RZ ;  /* 0x000000128410723c */ /* 0x040ff000000018ff */
[----:B-1----:R-:W-:Y:S08]  /*f360*/  HMMA.16816.F32 R8, R132, R4, RZ ;  /* 0x000000048408723c */ /* 0x002ff000000018ff */
[C---:B------:R-:W-:Y:S08]  /*f370*/  HMMA.16816.F32 R36, R128.reuse, R112, R36 ;  /* 0x000000708024723c */ /* 0x040ff00000001824 */
[C---:B------:R-:W-:Y:S01]  /*f380*/  HMMA.16816.F32 R32, R128.reuse, R114, R32 ;  /* 0x000000728020723c */ /* 0x040fe20000001820 */
[----:B------:R-:W-:Y:S07]  /*f390*/  LDSM.16.M88.4 R112, [R164] ;  /* 0x00000000a470783b */ /* 0x000fee0000000200 */
[C---:B------:R-:W-:Y:S08]  /*f3a0*/  HMMA.16816.F32 R28, R128.reuse, R108, R28 ;  /* 0x0000006c801c723c */ /* 0x040ff0000000181c */
[----:B------:R-:W-:Y:S01]  /*f3b0*/  HMMA.16816.F32 R24, R128, R110, R24 ;  /* 0x0000006e8018723c */ /* 0x000fe20000001818 */
[----:B------:R-:W1:Y:S07]  /*f3c0*/  LDSM.16.M88.4 R108, [R160+0x2000] ;  /* 0x00200000a06c783b */ /* 0x000e6e0000000200 */
[C---:B------:R-:W-:Y:S08]  /*f3d0*/  HMMA.16816.F32 R4, R132.reuse, R6, RZ ;  /* 0x000000068404723c */ /* 0x040ff000000018ff */
[C---:B------:R-:W-:Y:S08]  /*f3e0*/  HMMA.16816.F32 R100, R132.reuse, R56, RZ ;  /* 0x000000388464723c */ /* 0x040ff000000018ff */
[C---:B------:R-:W-:Y:S08]  /*f3f0*/  HMMA.16816.F32 R44, R132.reuse, R40, RZ ;  /* 0x00000028842c723c */ /* 0x040ff000000018ff */
[C---:B------:R-:W-:Y:S08]  /*f400*/  HMMA.16816.F32 R56, R132.reuse, R58, RZ ;  /* 0x0000003a8438723c */ /* 0x040ff000000018ff */
[----:B------:R-:W-:Y:S08]  /*f410*/  HMMA.16816.F32 R40, R132, R42, RZ ;  /* 0x0000002a8428723c */ /* 0x000ff000000018ff */
[C---:B------:R-:W-:Y:S08]  /*f420*/  HMMA.16816.F32 R52, R128.reuse, R120, R52 ;  /* 0x000000788034723c */ /* 0x040ff00000001834 */
[C---:B------:R-:W-:Y:S01]  /*f430*/  HMMA.16816.F32 R48, R128.reuse, R122, R48 ;  /* 0x0000007a8030723c */ /* 0x040fe20000001830 */
[----:B------:R-:W2:Y:S07]  /*f440*/  LDSM.16.M88.4 R120, [R160+0x2800] ;  /* 0x00280000a078783b */ /* 0x000eae0000000200 */
[C---:B---3--:R-:W-:Y:S08]  /*f450*/  HMMA.16816.F32 R20, R128.reuse, R104, R20 ;  /* 0x000000688014723c */ /* 0x048ff00000001814 */
[C---:B------:R-:W-:Y:S01]  /*f460*/  HMMA.16816.F32 R16, R128.reuse, R106, R16 ;  /* 0x0000006a8010723c */ /* 0x040fe20000001810 */
[----:B------:R-:W3:Y:S07]  /*f470*/  LDSM.16.M88.4 R104, [R160+0x3800] ;  /* 0x00380000a068783b */ /* 0x000eee0000000200 */
[C---:B------:R-:W-:Y:S08]  /*f480*/  HMMA.16816.F32 R8, R128.reuse, R12, R8 ;  /* 0x0000000c8008723c */ /* 0x040ff00000001808 */
[C---:B------:R-:W-:Y:S08]  /*f490*/  HMMA.16816.F32 R4, R128.reuse, R14, R4 ;  /* 0x0000000e8004723c */ /* 0x040ff00000001804 */
[C---:B----4-:R-:W-:Y:S08]  /*f4a0*/  HMMA.16816.F32 R100, R128.reuse, R124, R100 ;  /* 0x0000007c8064723c */ /* 0x050ff00000001864 */
[C---:B------:R-:W-:Y:S01]  /*f4b0*/  HMMA.16816.F32 R56, R128.reuse, R126, R56 ;  /* 0x0000007e8038723c */ /* 0x040fe20000001838 */
[----:B------:R-:W-:Y:S07]  /*f4c0*/  LDSM.16.M88.4 R124, [R160+0x3000] ;  /* 0x00300000a07c783b */ /* 0x000fee0000000200 */
[C---:B------:R-:W-:Y:S08]  /*f4d0*/  HMMA.16816.F32 R44, R128.reuse, R116, R44 ;  /* 0x00000074802c723c */ /* 0x040ff0000000182c */
[----:B------:R-:W-:Y:S01]  /*f4e0*/  HMMA.16816.F32 R40, R128, R118, R40 ;  /* 0x000000768028723c */ /* 0x000fe20000001828 */
[----:B------:R-:W4:Y:S07]  /*f4f0*/  LDSM.16.M88.4 R116, [R161+0x5800] ;  /* 0x00580000a174783b */ /* 0x000f2e0000000200 */
[C---:B-1----:R-:W-:Y:S08]  /*f500*/  HMMA.16816.F32 R8, R112.reuse, R108, R8 ;  /* 0x0000006c7008723c */ /* 0x042ff00000001808 */
[----:B------:R-:W-:Y:S01]  /*f510*/  HMMA.16816.F32 R4, R112, R110, R4 ;  /* 0x0000006e7004723c */ /* 0x000fe20000001804 */
[----:B------:R-:W1:Y:S07]  /*f520*/  LDSM.16.M88.4 R108, [R160+0x4000] ;  /* 0x00400000a06c783b */ /* 0x000e6e0000000200 */
        /* <DEDUP_REMOVED lines=11> */
[----:B------:R-:W4:Y:S03]  /*f5e0*/  LDSM.16.M88.4 R128, [R160+0x5000] ;  /* 0x00500000a080783b */ /* 0x000f260000000200 */
[C---:B------:R-:W-:Y:S08]  /*f5f0*/  HMMA.16816.F32 R52, R112.reuse, R124, R52 ;  /* 0x0000007c7034723c */ /* 0x040ff00000001834 */
[C---:B------:R-:W-:Y:S01]  /*f600*/  HMMA.16816.F32 R48, R112.reuse, R126, R48 ;  /* 0x0000007e7030723c */ /* 0x040fe20000001830 */
[----:B------:R-:W5:Y:S07]  /*f610*/  LDSM.16.M88.4 R124, [R160+0x5800] ;  /* 0x00580000a07c783b */ /* 0x000f6e0000000200 */
[C---:B-1----:R-:W-:Y:S08]  /*f620*/  HMMA.16816.F32 R36, R112.reuse, R108, R36 ;  /* 0x0000006c7024723c */ /* 0x042ff00000001824 */
[----:B------:R-:W-:Y:S01]  /*f630*/  HMMA.16816.F32 R32, R112, R110, R32 ;  /* 0x0000006e7020723c */ /* 0x000fe20000001820 */
[----:B------:R-:W1:Y:S07]  /*f640*/  LDSM.16.M88.4 R108, [R159+0x2800] ;  /* 0x002800009f6c783b */ /* 0x000e6e0000000200 */
[----:B--2---:R-:W-:Y:S08]  /*f650*/  HMMA.16816.F32 R8, R120, R104, R8 ;  /* 0x000000687808723c */ /* 0x004ff00000001808 */
[C---:B---3--:R-:W-:Y:S08]  /*f660*/  HMMA.16816.F32 R28, R112.reuse, R116, R28 ;  /* 0x00000074701c723c */ /* 0x048ff0000000181c */
[C---:B------:R-:W-:Y:S03]  /*f670*/  HMMA.16816.F32 R24, R112.reuse, R118, R24 ;  /* 0x000000767018723c */ /* 0x040fe60000001818 */
[----:B------:R-:W-:Y:S01]  /*f680*/  FSEL R190, R8, -INF , !P2 ;  /* 0xff80000008be7808 */ /* 0x000fe20005000000 */
[----:B------:R-:W-:Y:S01]  /*f690*/  VIADD R8, R62, 0xffffff10 ;  /* 0xffffff103e087836 */ /* 0x000fe20000000000 */
[----:B------:R-:W-:Y:S01]  /*f6a0*/  ISETP.GE.AND P2, PT, R63, R142, PT ;  /* 0x0000008e3f00720c */ /* 0x000fe20003f46270 */
[----:B------:R-:W-:Y:S01]  /*f6b0*/  VIADD R63, R61, 0xfffffffe ;  /* 0xfffffffe3d3f7836 */ /* 0x000fe20000000000 */
[----:B------:R-:W-:Y:S01]  /*f6c0*/  FSEL R194, R9, -INF , !P1 ;  /* 0xff80000009c27808 */ /* 0x000fe20004800000 */
[----:B----4-:R-:W-:Y:S01]  /*f6d0*/  HMMA.16816.F32 R20, R112, R128, R20 ;  /* 0x000000807014723c */ /* 0x010fe20000001814 */
[-C--:B------:R-:W-:Y:S01]  /*f6e0*/  ISETP.GE.AND P6, PT, R8, R65.reuse, PT ;  /* 0x000000410800720c */ /* 0x080fe20003fc6270 */
[----:B------:R-:W-:Y:S01]  /*f6f0*/  VIADD R9, R62, 0xffffff29 ;  /* 0xffffff293e097836 */ /* 0x000fe20000000000 */
[----:B------:R-:W-:-:S02]  /*f700*/  ISETP.GE.AND P1, PT, R3, R65, PT ;  /* 0x000000410300720c */ /* 0x000fc40003f26270 */
[----:B------:R-:W-:-:S03]  /*f710*/  FSEL R191, R11, -INF , !P3 ;  /* 0xff8000000bbf7808 */ /* 0x000fc60005800000 */
[----:B------:R-:W-:Y:S02]  /*f720*/  HMMA.16816.F32 R16, R112, R130, R16 ;  /* 0x000000827010723c */ /* 0x000fe40000001810 */
[----:B------:R-:W-:Y:S02]  /*f730*/  @P2 LOP3.LUT R64, R64, 0x1, RZ, 0xfc, !PT ;  /* 0x0000000140402812 */ /* 0x000fe400078efcff */
[----:B------:R-:W-:Y:S01]  /*f740*/  ISETP.GE.AND P2, PT, R3, R142, PT ;  /* 0x0000008e0300720c */ /* 0x000fe20003f46270 */
[----:B------:R-:W-:-:S03]  /*f750*/  VIADD R3, R62, 0xffffff18 ;  /* 0xffffff183e037836 */ /* 0x000fc60000000000 */
[----:B-----5:R-:W-:Y:S02]  /*f760*/  HMMA.16816.F32 R12, R112, R124, R12 ;  /* 0x0000007c700c723c */ /* 0x020fe4000000180c */
[----:B------:R-:W-:-:S06]  /*f770*/  ISETP.GE.AND P3, PT, R3, R65, PT ;  /* 0x000000410300720c */ /* 0x000fcc0003f66270 */
[----:B------:R-:W-:Y:S01]  /*f780*/  HMMA.16816.F32 R132, R112, R126, R132 ;  /* 0x0000007e7084723c */ /* 0x000fe20000001884 */
[----:B------:R-:W2:Y:S07]  /*f790*/  LDSM.16.M88.4 R112, [R159+0x3000] ;  /* 0x003000009f70783b */ /* 0x000eae0000000200 */
[C---:B------:R-:W-:Y:S01]  /*f7a0*/  HMMA.16816.F32 R4, R120.reuse, R106, R4 ;  /* 0x0000006a7804723c */ /* 0x040fe20000001804 */
[----:B------:R-:W3:Y:S07]  /*f7b0*/  LDSM.16.M88.4 R104, [R159+0x3800] ;  /* 0x003800009f68783b */ /* 0x000eee0000000200 */
[----:B-1----:R-:W-:Y:S01]  /*f7c0*/  HMMA.16816.F32 R100, R120, R108, R100 ;  /* 0x0000006c7864723c */ /* 0x002fe20000001864 */
[----:B------:R-:W-:-:S02]  /*f7d0*/  FSEL R109, R10, -INF , !P0 ;  /* 0xff8000000a6d7808 */ /* 0x000fc40004000000 */
[----:B------:R-:W-:Y:S01]  /*f7e0*/  ISETP.GE.AND P0, PT, R8, R142, PT ;  /* 0x0000008e0800720c */ /* 0x000fe20003f06270 */
[----:B------:R-:W-:-:S04]  /*f7f0*/  VIADD R8, R62, 0xffffff21 ;  /* 0xffffff213e087836 */ /* 0x000fc80000000000 */
[----:B------:R-:W-:Y:S03]  /*f800*/  HMMA.16816.F32 R56, R120, R110, R56 ;  /* 0x0000006e7838723c */ /* 0x000fe60000001838 */
[----:B------:R-:W-:Y:S01]  /*f810*/  FSEL R196, R4, -INF , !P4 ;  /* 0xff80000004c47808 */ /* 0x000fe20006000000 */
[----:B------:R-:W-:Y:S01]  /*f820*/  VIADD R4, R62, 0xffffff19 ;  /* 0xffffff193e047836 */ /* 0x000fe20000000000 */
[----:B------:R-:W-:Y:S02]  /*f830*/  FSEL R195, R6, -INF , !P5 ;  /* 0xff80000006c37808 */ /* 0x000fe40006800000 */
[C---:B------:R-:W-:Y:S02]  /*f840*/  LOP3.LUT P5, RZ, R64.reuse, 0x1, RZ, 0xc0, !PT ;  /* 0x0000000140ff7812 */ /* 0x040fe400078ac0ff */
[----:B------:R-:W-:Y:S02]  /*f850*/  LOP3.LUT P4, RZ, R64, 0x2, RZ, 0xc0, !PT ;  /* 0x0000000240ff7812 */ /* 0x000fe4000788c0ff */
[----:B------:R-:W-:-:S02]  /*f860*/  FSEL R193, R7, -INF , !P5 ;  /* 0xff80000007c17808 */ /* 0x000fc40006800000 */
[----:B------:R-:W-:Y:S02]  /*f870*/  FSEL R192, R100, -INF , !P6 ;  /* 0xff80000064c07808 */ /* 0x000fe40007000000 */
[C---:B------:R-:W-:Y:S02]  /*f880*/  ISETP.GE.AND P5, PT, R4.reuse, R65, PT ;  /* 0x000000410400720c */ /* 0x040fe40003fa6270 */
[-C--:B------:R-:W-:Y:S01]  /*f890*/  ISETP.GE.AND P6, PT, R4, R142.reuse, PT ;  /* 0x0000008e0400720c */ /* 0x080fe20003fc6270 */
[----:B------:R-:W-:Y:S01]  /*f8a0*/  VIADD R4, R62, 0xffffff20 ;  /* 0xffffff203e047836 */ /* 0x000fe20000000000 */
[----:B------:R-:W-:Y:S01]  /*f8b0*/  FSEL R110, R5, -INF , !P4 ;  /* 0xff800000056e7808 */ /* 0x000fe20006000000 */
[----:B--2---:R-:W-:Y:S01]  /*f8c0*/  HMMA.16816.F32 R52, R120, R112, R52 ;  /* 0x000000707834723c */ /* 0x004fe20000001834 */
[----:B------:R-:W-:Y:S02]  /*f8d0*/  ISETP.GE.AND P4, PT, R3, R142, PT ;  /* 0x0000008e0300720c */ /* 0x000fe40003f86270 */
[----:B------:R-:W-:-:S02]  /*f8e0*/  P2R R3, PR, RZ, 0x20 ;  /* 0x00000020ff037803 */ /* 0x000fc40000000000 */
[----:B------:R-:W-:Y:S02]  /*f8f0*/  FSEL R189, R102, -INF , !P0 ;  /* 0xff80000066bd7808 */ /* 0x000fe40004000000 */
[CC--:B------:R-:W-:Y:S01]  /*f900*/  ISETP.GE.AND P5, PT, R4.reuse, R65.reuse, PT ;  /* 0x000000410400720c */ /* 0x0c0fe20003fa6270 */
[C---:B---3--:R-:W-:Y:S01]  /*f910*/  HMMA.16816.F32 R44, R120.reuse, R104, R44 ;  /* 0x00000068782c723c */ /* 0x048fe2000000182c */
[-C--:B------:R-:W-:Y:S02]  /*f920*/  ISETP.GE.AND P0, PT, R4, R142.reuse, PT ;  /* 0x0000008e0400720c */ /* 0x080fe40003f06270 */
[----:B------:R-:W1:Y:S01]  /*f930*/  LDSM.16.M88.4 R4, [R159+0x4000] ;  /* 0x004000009f04783b */ /* 0x000e620000000200 */
[----:B------:R-:W-:Y:S02]  /*f940*/  FSEL R188, R101, -INF , !P1 ;  /* 0xff80000065bc7808 */ /* 0x000fe40004800000 */
[----:B------:R-:W-:Y:S02]  /*f950*/  FSEL R187, R103, -INF , !P2 ;  /* 0xff80000067bb7808 */ /* 0x000fe40005000000 */
[C---:B------:R-:W-:Y:S01]  /*f960*/  ISETP.GE.AND P1, PT, R8.reuse, R65, PT ;  /* 0x000000410800720c */ /* 0x040fe20003f26270 */
[----:B------:R-:W-:Y:S01]  /*f970*/  HMMA.16816.F32 R48, R120, R114, R48 ;  /* 0x000000727830723c */ /* 0x000fe20000001830 */
[----:B------:R-:W-:Y:S01]  /*f980*/  ISETP.GE.AND P2, PT, R8, R142, PT ;  /* 0x0000008e0800720c */ /* 0x000fe20003f46270 */
[----:B------:R-:W-:Y:S01]  /*f990*/  VIADD R8, R62, 0xffffff28 ;  /* 0xffffff283e087836 */ /* 0x000fe20000000000 */
[----:B------:R-:W-:-:S02]  /*f9a0*/  FSEL R185, R58, -INF , !P4 ;  /* 0xff8000003ab97808 */ /* 0x000fc40006000000 */
[----:B------:R-:W-:Y:S02]  /*f9b0*/  ISETP.NE.AND P4, PT, R3, RZ, PT ;  /* 0x000000ff0300720c */ /* 0x000fe40003f85270 */
[----:B------:R-:W-:Y:S01]  /*f9c0*/  FSEL R186, R56, -INF , !P3 ;  /* 0xff80000038ba7808 */ /* 0x000fe20005800000 */
[----:B------:R-:W-:Y:S01]  /*f9d0*/  HMMA.16816.F32 R40, R120, R106, R40 ;  /* 0x0000006a7828723c */ /* 0x000fe20000001828 */
[----:B------:R-:W-:Y:S01]  /*f9e0*/  FSEL R184, R57, -INF , !P4 ;  /* 0xff80000039b87808 */ /* 0x000fe20006000000 */
[----:B------:R-:W-:Y:S01]  /*f9f0*/  VIADD R56, R62, 0xffffff31 ;  /* 0xffffff313e387836 */ /* 0x000fe20000000000 */
[C---:B------:R-:W-:Y:S02]  /*fa00*/  ISETP.GE.AND P3, PT, R8.reuse, R65, PT ;  /* 0x000000410800720c */ /* 0x040fe40003f66270 */
[----:B------:R-:W-:Y:S01]  /*fa10*/  ISETP.GE.AND P4, PT, R8, R142, PT ;  /* 0x0000008e0800720c */ /* 0x000fe20003f86270 */
[----:B------:R-:W-:Y:S01]  /*fa20*/  VIADD R8, R62, 0xffffff30 ;  /* 0xffffff303e087836 */ /* 0x000fe20000000000 */
[----:B------:R-:W-:-:S02]  /*fa30*/  FSEL R181, R59, -INF , !P6 ;  /* 0xff8000003bb57808 */ /* 0x000fc40007000000 */
[CC--:B------:R-:W-:Y:S02]  /*fa40*/  ISETP.GE.AND P6, PT, R9.reuse, R65.reuse, PT ;  /* 0x000000410900720c */ /* 0x0c0fe40003fc6270 */
[----:B------:R-:W-:Y:S02]  /*fa50*/  FSEL R180, R52, -INF , !P5 ;  /* 0xff80000034b47808 */ /* 0x000fe40006800000 */
[----:B------:R-:W-:Y:S02]  /*fa60*/  P2R R3, PR, RZ, 0x40 ;  /* 0x00000040ff037803 */ /* 0x000fe40000000000 */
[----:B------:R-:W-:Y:S02]  /*fa70*/  FSEL R179, R54, -INF , !P0 ;  /* 0xff80000036b37808 */ /* 0x000fe40004000000 */
[----:B------:R-:W-:Y:S02]  /*fa80*/  ISETP.GE.AND P6, PT, R9, R142, PT ;  /* 0x0000008e0900720c */ /* 0x000fe40003fc6270 */
[----:B------:R-:W-:-:S02]  /*fa90*/  ISETP.GE.AND P5, PT, R8, R65, PT ;  /* 0x000000410800720c */ /* 0x000fc40003fa6270 */
[-C--:B------:R-:W-:Y:S02]  /*faa0*/  ISETP.GE.AND P0, PT, R8, R142.reuse, PT ;  /* 0x0000008e0800720c */ /* 0x080fe40003f06270 */
[----:B------:R-:W2:Y:S01]  /*fab0*/  LDSM.16.M88.4 R8, [R159+0x4800] ;  /* 0x004800009f08783b */ /* 0x000ea20000000200 */
[----:B------:R-:W-:Y:S01]  /*fac0*/  FSEL R154, R44, -INF , !P5 ;  /* 0xff8000002c9a7808 */ /* 0x000fe20006800000 */
[C---:B------:R-:W-:Y:S01]  /*fad0*/  VIADD R44, R62.reuse, 0xffffff40 ;  /* 0xffffff403e2c7836 */ /* 0x040fe20000000000 */
[C---:B-1----:R-:W-:Y:S01]  /*fae0*/  HMMA.16816.F32 R36, R120.reuse, R4, R36 ;  /* 0x000000047824723c */ /* 0x042fe20000001824 */
[----:B------:R-:W-:Y:S01]  /*faf0*/  FSEL R54, R53, -INF , !P1 ;  /* 0xff80000035367808 */ /* 0x000fe20004800000 */
[C---:B------:R-:W-:Y:S01]  /*fb00*/  VIADD R4, R62.reuse, 0xffffff41 ;  /* 0xffffff413e047836 */ /* 0x040fe20000000000 */
[----:B------:R-:W-:Y:S01]  /*fb10*/  FSEL R153, R55, -INF , !P2 ;  /* 0xff80000037997808 */ /* 0x000fe20005000000 */
[----:B------:R-:W-:Y:S01]  /*fb20*/  VIADD R5, R62, 0xffffff49 ;  /* 0xffffff493e057836 */ /* 0x000fe20000000000 */
[-C--:B------:R-:W-:Y:S01]  /*fb30*/  ISETP.GE.AND P1, PT, R56, R65.reuse, PT ;  /* 0x000000413800720c */ /* 0x080fe20003f26270 */
[----:B------:R-:W-:Y:S01]  /*fb40*/  VIADD R53, R62, 0xffffff39 ;  /* 0xffffff393e357836 */ /* 0x000fe20000000000 */
[----:B------:R-:W-:Y:S01]  /*fb50*/  FSEL R52, R48, -INF , !P3 ;  /* 0xff80000030347808 */ /* 0x000fe20005800000 */
[----:B------:R-:W-:Y:S01]  /*fb60*/  HMMA.16816.F32 R32, R120, R6, R32 ;  /* 0x000000067820723c */ /* 0x000fe20000001820 */
[----:B------:R-:W-:Y:S01]  /*fb70*/  ISETP.GE.AND P2, PT, R56, R142, PT ;  /* 0x0000008e3800720c */ /* 0x000fe20003f46270 */
[----:B------:R-:W-:Y:S01]  /*fb80*/  VIADD R48, R62, 0xffffff38 ;  /* 0xffffff383e307836 */ /* 0x000fe20000000000 */
[----:B------:R-:W-:-:S02]  /*fb90*/  ISETP.GE.AND P5, PT, R44, R65, PT ;  /* 0x000000412c00720c */ /* 0x000fc40003fa6270 */
        /* <DEDUP_REMOVED lines=8> */
[----:B------:R-:W-:Y:S02]  /*fc20*/  ISETP.NE.AND P4, PT, R3, RZ, PT ;  /* 0x000000ff0300720c */ /* 0x000fe40003f85270 */
[----:B------:R-:W-:Y:S02]  /*fc30*/  ISETP.GE.AND P5, PT, R5, R142, PT ;  /* 0x0000008e0500720c */ /* 0x000fe40003fa6270 */
[----:B------:R-:W-:Y:S02]  /*fc40*/  FSEL R150, R40, -INF , !P3 ;  /* 0xff80000028967808 */ /* 0x000fe40005800000 */
[----:B------:R-:W-:Y:S02]  /*fc50*/  ISETP.GE.AND P3, PT, R4, R65, PT ;  /* 0x000000410400720c */ /* 0x000fe40003f66270 */
[----:B------:R-:W-:Y:S01]  /*fc60*/  FSEL R178, R49, -INF , !P4 ;  /* 0xff80000031b27808 */ /* 0x000fe20006000000 */
[----:B--2---:R-:W-:Y:S01]  /*fc70*/  HMMA.16816.F32 R28, R120, R8, R28 ;  /* 0x00000008781c723c */ /* 0x004fe2000000181c */
[----:B------:R-:W-:-:S02]  /*fc80*/  P2R R8, PR, RZ, 0x20 ;  /* 0x00000020ff087803 */ /* 0x000fc40000000000 */
[----:B------:R-:W-:Y:S02]  /*fc90*/  ISETP.GE.AND P4, PT, R48, R142, PT ;  /* 0x0000008e3000720c */ /* 0x000fe40003f86270 */
[----:B------:R-:W-:Y:S02]  /*fca0*/  FSEL R151, R51, -INF , !P6 ;  /* 0xff80000033977808 */ /* 0x000fe40007000000 */
[----:B------:R-:W1:Y:S01]  /*fcb0*/  LDSM.16.M88.4 R48, [R159+0x5000] ;  /* 0x005000009f30783b */ /* 0x000e620000000200 */
[----:B------:R-:W-:Y:S01]  /*fcc0*/  FSEL R136, R32, -INF , !P3 ;  /* 0xff80000020887808 */ /* 0x000fe20005800000 */
[----:B------:R-:W-:Y:S01]  /*fcd0*/  HMMA.16816.F32 R24, R120, R10, R24 ;  /* 0x0000000a7818723c */ /* 0x000fe20000001818 */
[----:B------:R-:W-:Y:S01]  /*fce0*/  ISETP.NE.AND P3, PT, R8, RZ, PT ;  /* 0x000000ff0800720c */ /* 0x000fe20003f65270 */
[----:B------:R-:W-:Y:S01]  /*fcf0*/  VIADD R8, R62, 0xffffff59 ;  /* 0xffffff593e087836 */ /* 0x000fe20000000000 */
[----:B------:R-:W-:Y:S02]  /*fd00*/  ISETP.GE.AND P6, PT, R53, R65, PT ;  /* 0x000000413500720c */ /* 0x000fe40003fc6270 */
[----:B------:R-:W-:-:S02]  /*fd10*/  FSEL R131, R35, -INF , !P3 ;  /* 0xff80000023837808 */ /* 0x000fc40005800000 */
[----:B------:R-:W-:Y:S02]  /*fd20*/  P2R R3, PR, RZ, 0x40 ;  /* 0x00000040ff037803 */ /* 0x000fe40000000000 */
[----:B------:R-:W-:Y:S02]  /*fd30*/  ISETP.GE.AND P3, PT, R8, R65, PT ;  /* 0x000000410800720c */ /* 0x000fe40003f66270 */
[----:B------:R-:W-:Y:S02]  /*fd40*/  FSEL R145, R42, -INF , !P4 ;  /* 0xff8000002a917808 */ /* 0x000fe40006000000 */
[----:B------:R-:W-:Y:S02]  /*fd50*/  FSEL R149, R46, -INF , !P0 ;  /* 0xff8000002e957808 */ /* 0x000fe40004000000 */
[----:B------:R-:W-:Y:S01]  /*fd60*/  ISETP.NE.AND P4, PT, R3, RZ, PT ;  /* 0x000000ff0300720c */ /* 0x000fe20003f85270 */
[----:B------:R-:W-:Y:S01]  /*fd70*/  VIADD R3, R62, 0xffffff51 ;  /* 0xffffff513e037836 */ /* 0x000fe20000000000 */
[----:B------:R-:W-:-:S02]  /*fd80*/  ISETP.GE.AND P0, PT, R44, R142, PT ;  /* 0x0000008e2c00720c */ /* 0x000fc40003f06270 */
[----:B------:R-:W-:Y:S02]  /*fd90*/  ISETP.GE.AND P6, PT, R53, R142, PT ;  /* 0x0000008e3500720c */ /* 0x000fe40003fc6270 */
[----:B------:R-:W-:Y:S02]  /*fda0*/  FSEL R139, R38, -INF , !P0 ;  /* 0xff800000268b7808 */ /* 0x000fe40004000000 */
[----:B------:R-:W-:Y:S02]  /*fdb0*/  FSEL R129, R39, -INF , !P2 ;  /* 0xff80000027817808 */ /* 0x000fe40005000000 */
[----:B------:R-:W-:Y:S02]  /*fdc0*/  LOP3.LUT R64, R64, 0xfffffffb, RZ, 0xc0, !PT ;  /* 0xfffffffb40407812 */ /* 0x000fe400078ec0ff */
[----:B------:R-:W-:Y:S02]  /*fdd0*/  FSEL R148, R41, -INF , !P4 ;  /* 0xff80000029947808 */ /* 0x000fe40006000000 */
[----:B------:R-:W-:-:S02]  /*fde0*/  FSEL R147, R43, -INF , !P6 ;  /* 0xff8000002b937808 */ /* 0x000fc40007000000 */
[CC--:B------:R-:W-:Y:S02]  /*fdf0*/  ISETP.GE.AND P2, PT, R3.reuse, R65.reuse, PT ;  /* 0x000000410300720c */ /* 0x0c0fe40003f46270 */
[-C--:B------:R-:W-:Y:S01]  /*fe00*/  ISETP.GE.AND P0, PT, R3, R142.reuse, PT ;  /* 0x0000008e0300720c */ /* 0x080fe20003f06270 */
[----:B------:R-:W-:Y:S01]  /*fe10*/  VIADD R3, R62, 0xffffff58 ;  /* 0xffffff583e037836 */ /* 0x000fe20000000000 */
[-C--:B------:R-:W-:Y:S01]  /*fe20*/  ISETP.GE.AND P4, PT, R4, R142.reuse, PT ;  /* 0x0000008e0400720c */ /* 0x080fe20003f86270 */
[----:B------:R-:W-:Y:S01]  /*fe30*/  VIADD R4, R62, 0xffffff50 ;  /* 0xffffff503e047836 */ /* 0x000fe20000000000 */
[----:B------:R-:W-:Y:S01]  /*fe40*/  ISETP.GE.AND P6, PT, R5, R65, PT ;  /* 0x000000410500720c */ /* 0x000fe20003fc6270 */
[----:B-1----:R-:W-:Y:S01]  /*fe50*/  HMMA.16816.F32 R20, R120, R48, R20 ;  /* 0x000000307814723c */ /* 0x002fe20000001814 */
[----:B------:R-:W-:Y:S02]  /*fe60*/  @P3 LOP3.LUT R64, R64, 0x4, RZ, 0xfc, !PT ;  /* 0x0000000440403812 */ /* 0x000fe400078efcff */
[----:B------:R-:W-:Y:S01]  /*fe70*/  ISETP.GE.AND P3, PT, R8, R142, PT ;  /* 0x0000008e0800720c */ /* 0x000fe20003f66270 */
[----:B------:R-:W-:Y:S01]  /*fe80*/  VIADD R8, R62, 0xffffff61 ;  /* 0xffffff613e087836 */ /* 0x000fe20000000000 */
[----:B------:R-:W-:-:S02]  /*fe90*/  FSEL R137, R34, -INF , !P4 ;  /* 0xff80000022897808 */ /* 0x000fc40006000000 */
[----:B------:R-:W-:Y:S01]  /*fea0*/  FSEL R138, R33, -INF , !P6 ;  /* 0xff800000218a7808 */ /* 0x000fe20007000000 */
[----:B------:R-:W-:Y:S01]  /*feb0*/  HMMA.16816.F32 R16, R120, R50, R16 ;  /* 0x000000327810723c */ /* 0x000fe20000001810 */
[----:B------:R-:W-:Y:S02]  /*fec0*/  FSEL R144, R37, -INF , !P1 ;  /* 0xff80000025907808 */ /* 0x000fe40004800000 */
[C---:B------:R-:W-:Y:S02]  /*fed0*/  ISETP.GE.AND P4, PT, R3.reuse, R65, PT ;  /* 0x000000410300720c */ /* 0x040fe40003f86270 */
[-C--:B------:R-:W-:Y:S01]  /*fee0*/  ISETP.GE.AND P6, PT, R3, R142.reuse, PT ;  /* 0x0000008e0300720c */ /* 0x080fe20003fc6270 */
[----:B------:R-:W-:Y:S01]  /*fef0*/  VIADD R3, R62, 0xffffff60 ;  /* 0xffffff603e037836 */ /* 0x000fe20000000000 */
[----:B------:R-:W-:Y:S02]  /*ff00*/  ISETP.GE.AND P1, PT, R4, R142, PT ;  /* 0x0000008e0400720c */ /* 0x000fe40003f26270 */
[----:B------:R-:W-:-:S02]  /*ff10*/  LOP3.LUT R64, R64, 0xfffffffd, RZ, 0xc0, !PT ;  /* 0xfffffffd40407812 */ /* 0x000fc400078ec0ff */
[----:B------:R-:W-:Y:S02]  /*ff20*/  FSEL R127, R30, -INF , !P1 ;  /* 0xff8000001e7f7808 */ /* 0x000fe40004800000 */
[-C--:B------:R-:W-:Y:S02]  /*ff30*/  ISETP.GE.AND P1, PT, R3, R65.reuse, PT ;  /* 0x000000410300720c */ /* 0x080fe40003f26270 */
[----:B------:R-:W-:Y:S02]  /*ff40*/  @P3 LOP3.LUT R64, R64, 0x2, RZ, 0xfc, !PT ;  /* 0x0000000240403812 */ /* 0x000fe400078efcff */
[-C--:B------:R-:W-:Y:S02]  /*ff50*/  ISETP.GE.AND P5, PT, R4, R65.reuse, PT ;  /* 0x000000410400720c */ /* 0x080fe40003fa6270 */
[----:B------:R-:W-:Y:S01]  /*ff60*/  LOP3.LUT R64, R64, 0xfffffffe, RZ, 0xc0, !PT ;  /* 0xfffffffe40407812 */ /* 0x000fe200078ec0ff */
[----:B------:R-:W1:Y:S01]  /*ff70*/  LDSM.16.M88.4 R4, [R159+0x5800] ;  /* 0x005800009f04783b */ /* 0x000e620000000200 */
[----:B------:R-:W-:Y:S01]  /*ff80*/  ISETP.GE.AND P3, PT, R8, R65, PT ;  /* 0x000000410800720c */ /* 0x000fe20003f66270 */
        /* <DEDUP_REMOVED lines=14> */
[----:B------:R-:W-:-:S02]  /*10070*/  ISETP.GE.AND P4, PT, R8, R142, PT ;  /* 0x0000008e0800720c */ /* 0x000fc40003f86270 */
[----:B------:R-:W-:Y:S02]  /*10080*/  FSEL R128, R28, -INF , !P5 ;  /* 0xff8000001c807808 */ /* 0x000fe40006800000 */
[----:B------:R-:W-:Y:S02]  /*10090*/  LOP3.LUT R64, R64, 0xfffffff7, RZ, 0xc0, !PT ;  /* 0xfffffff740407812 */ /* 0x000fe400078ec0ff */
[-C--:B------:R-:W-:Y:S01]  /*100a0*/  ISETP.GE.AND P5, PT, R3, R142.reuse, PT ;  /* 0x0000008e0300720c */ /* 0x080fe20003fa6270 */
[----:B------:R-:W-:Y:S01]  /*100b0*/  VIADD R3, R62, 0xffffff68 ;  /* 0xffffff683e037836 */ /* 0x000fe20000000000 */
[----:B------:R-:W-:Y:S02]  /*100c0*/  @P6 LOP3.LUT R64, R64, 0x8, RZ, 0xfc, !PT ;  /* 0x0000000840406812 */ /* 0x000fe400078efcff */
[----:B------:R-:W-:Y:S02]  /*100d0*/  FSEL R130, R29, -INF , !P2 ;  /* 0xff8000001d827808 */ /* 0x000fe40005000000 */
[----:B------:R-:W-:Y:S01]  /*100e0*/  FSEL R124, R25, -INF , !P0 ;  /* 0xff800000197c7808 */ /* 0x000fe20004000000 */
[----:B-1----:R-:W-:Y:S01]  /*100f0*/  HMMA.16816.F32 R12, R120, R4, R12 ;  /* 0x00000004780c723c */ /* 0x002fe2000000180c */
[C---:B------:R-:W-:Y:S01]  /*10100*/  ISETP.GE.AND P2, PT, R3.reuse, R65, PT ;  /* 0x000000410300720c */ /* 0x040fe20003f46270 */
[C---:B------:R-:W-:Y:S01]  /*10110*/  VIADD R4, R62.reuse, 0xffffff71 ;  /* 0xffffff713e047836 */ /* 0x040fe20000000000 */
[----:B------:R-:W-:Y:S01]  /*10120*/  ISETP.GE.AND P0, PT, R3, R142, PT ;  /* 0x0000008e0300720c */ /* 0x000fe20003f06270 */
[----:B------:R-:W-:Y:S01]  /*10130*/  VIADD R3, R62, 0xffffff70 ;  /* 0xffffff703e037836 */ /* 0x000fe20000000000 */
[----:B------:R-:W-:-:S02]  /*10140*/  LOP3.LUT R64, R64, 0xfffffffe, RZ, 0xc0, !PT ;  /* 0xfffffffe40407812 */ /* 0x000fc400078ec0ff */
[----:B------:R-:W-:Y:S01]  /*10150*/  FSEL R116, R21, -INF , !P3 ;  /* 0xff80000015747808 */ /* 0x000fe20005800000 */
[----:B------:R-:W-:Y:S01]  /*10160*/  HMMA.16816.F32 R132, R120, R6, R132 ;  /* 0x000000067884723c */ /* 0x000fe20000001884 */
[----:B------:R-:W-:Y:S02]  /*10170*/  @P4 LOP3.LUT R64, R64, 0x1, RZ, 0xfc, !PT ;  /* 0x0000000140404812 */ /* 0x000fe400078efcff */
[----:B------:R-:W-:Y:S02]  /*10180*/  ISETP.GE.AND P4, PT, R3, R65, PT ;  /* 0x000000410300720c */ /* 0x000fe40003f86270 */
[C---:B------:R-:W-:Y:S02]  /*10190*/  LOP3.LUT P3, RZ, R64.reuse, 0x8, RZ, 0xc0, !PT ;  /* 0x0000000840ff7812 */ /* 0x040fe4000786c0ff */
[----:B------:R-:W-:Y:S02]  /*101a0*/  LOP3.LUT R64, R64, 0xfffffffb, RZ, 0xc0, !PT ;  /* 0xfffffffb40407812 */ /* 0x000fe400078ec0ff */
[----:B------:R-:W-:-:S02]  /*101b0*/  FSEL R111, R18, -INF , !P0 ;  /* 0xff800000126f7808 */ /* 0x000fc40004000000 */
[----:B------:R-:W-:Y:S02]  /*101c0*/  ISETP.GE.AND P6, PT, R3, R142, PT ;  /* 0x0000008e0300720c */ /* 0x000fe40003fc6270 */
[----:B------:R-:W-:Y:S02]  /*101d0*/  ISETP.GT.AND P0, PT, R63, R168, PT ;  /* 0x000000a83f00720c */ /* 0x000fe40003f04270 */
[----:B------:R-:W-:Y:S02]  /*101e0*/  FSEL R3, R23, -INF , !P1 ;  /* 0xff80000017037808 */ /* 0x000fe40004800000 */
[----:B------:R-:W-:Y:S02]  /*101f0*/  @P4 LOP3.LUT R64, R64, 0x4, RZ, 0xfc, !PT ;  /* 0x0000000440404812 */ /* 0x000fe400078efcff */
[----:B------:R-:W-:Y:S02]  /*10200*/  ISETP.GE.AND P4, PT, R4, R65, PT ;  /* 0x000000410400720c */ /* 0x000fe40003f86270 */
[----:B------:R-:W-:-:S02]  /*10210*/  FSEL R114, R16, -INF , !P2 ;  /* 0xff80000010727808 */ /* 0x000fc40005000000 */
[C---:B------:R-:W-:Y:S02]  /*10220*/  LOP3.LUT P1, RZ, R64.reuse, 0x4, RZ, 0xc0, !PT ;  /* 0x0000000440ff7812 */ /* 0x040fe4000782c0ff */
[----:B------:R-:W-:Y:S02]  /*10230*/  LOP3.LUT P2, RZ, R64, 0x1, RZ, 0xc0, !PT ;  /* 0x0000000140ff7812 */ /* 0x000fe4000784c0ff */
[----:B------:R-:W-:Y:S02]  /*10240*/  FSEL R115, R22, -INF , !P5 ;  /* 0xff80000016737808 */ /* 0x000fe40006800000 */
[----:B------:R-:W-:Y:S02]  /*10250*/  LOP3.LUT R64, R64, 0xfffffffd, RZ, 0xc0, !PT ;  /* 0xfffffffd40407812 */ /* 0x000fe400078ec0ff */
[----:B------:R-:W-:Y:S01]  /*10260*/  ISETP.GE.AND P5, PT, R4, R142, PT ;  /* 0x0000008e0400720c */ /* 0x000fe20003fa6270 */
[----:B------:R-:W-:Y:S01]  /*10270*/  VIADD R4, R62, 0xffffff78 ;  /* 0xffffff783e047836 */ /* 0x000fe20000000000 */
[----:B------:R-:W-:Y:S01]  /*10280*/  @P4 LOP3.LUT R64, R64, 0x2, RZ, 0xfc, !PT ;  /* 0x0000000240404812 */ /* 0x000fe200078efcff */
[----:B------:R-:W-:Y:S01]  /*10290*/  VIADD R62, R62, 0xffffff79 ;  /* 0xffffff793e3e7836 */ /* 0x000fe20000000000 */
[----:B------:R-:W-:-:S02]  /*102a0*/  FSEL R112, R17, -INF , !P3 ;  /* 0xff80000011707808 */ /* 0x000fc40005800000 */
[----:B------:R-:W-:Y:S02]  /*102b0*/  FSEL R113, R19, -INF , !P2 ;  /* 0xff80000013717808 */ /* 0x000fe40005000000 */
[----:B------:R-:W-:Y:S02]  /*102c0*/  FSEL R56, R12, -INF , !P1 ;  /* 0xff8000000c387808 */ /* 0x000fe40004800000 */
[----:B------:R-:W-:Y:S02]  /*102d0*/  FSEL R57, R14, -INF , !P6 ;  /* 0xff8000000e397808 */ /* 0x000fe40007000000 */
[-C--:B------:R-:W-:Y:S02]  /*102e0*/  ISETP.GE.AND P4, PT, R4, R65.reuse, PT ;  /* 0x000000410400720c */ /* 0x080fe40003f86270 */
[----:B------:R-:W-:Y:S02]  /*102f0*/  ISETP.GE.AND P3, PT, R62, R65, PT ;  /* 0x000000413e00720c */ /* 0x000fe40003f66270 */
[----:B------:R-:W-:-:S02]  /*10300*/  ISETP.GE.AND P2, PT, R4, R142, PT ;  /* 0x0000008e0400720c */ /* 0x000fc40003f46270 */
[----:B------:R-:W-:Y:S02]  /*10310*/  ISETP.GE.AND P1, PT, R62, R142, PT ;  /* 0x0000008e3e00720c */ /* 0x000fe40003f26270 */
[----:B------:R-:W-:Y:S02]  /*10320*/  LOP3.LUT P6, RZ, R64, 0x2, RZ, 0xc0, !PT ;  /* 0x0000000240ff7812 */ /* 0x000fe400078cc0ff */
[----:B------:R-:W-:Y:S02]  /*10330*/  FSEL R62, R15, -INF , !P5 ;  /* 0xff8000000f3e7808 */ /* 0x000fe40006800000 */
[----:B------:R-:W-:Y:S02]  /*10340*/  FSEL R67, R13, -INF , !P6 ;  /* 0xff8000000d437808 */ /* 0x000fe40007000000 */
[----:B------:R-:W-:Y:S02]  /*10350*/  FSEL R65, R132, -INF , !P4 ;  /* 0xff80000084417808 */ /* 0x000fe40006000000 */
[----:B------:R-:W-:-:S02]  /*10360*/  FSEL R64, R133, -INF , !P3 ;  /* 0xff80000085407808 */ /* 0x000fc40005800000 */
[----:B------:R-:W-:Y:S02]  /*10370*/  FSEL R59, R134, -INF , !P2 ;  /* 0xff800000863b7808 */ /* 0x000fe40005000000 */
        /* <DEDUP_REMOVED lines=66> */
.L_x_6665:
[----:B------:R-:W-:Y:S01]  /*107a0*/  UMOV UR8, URZ ;  /* 0x000000ff00087c82 */ /* 0x000fe20008000000 */
[----:B------:R-:W-:Y:S01]  /*107b0*/  IMAD.SHL.U32 R4, R140, 0x80, RZ ;  /* 0x000000808c047824 */ /* 0x000fe200078e00ff */
[----:B------:R-:W-:-:S05]  /*107c0*/  IADD3 R5, P0, PT, RZ, -UR8, RZ ;  /* 0x80000008ff057c10 */ /* 0x000fca000ff1e0ff */
[----:B------:R-:W-:-:S05]  /*107d0*/  IMAD.X R4, RZ, RZ, ~R4, P0 ;  /* 0x000000ffff047224 */ /* 0x000fca00000e0e04 */
[----:B------:R-:W-:-:S04]  /*107e0*/  SHF.R.S64 R5, R5, 0x1f, R4 ;  /* 0x0000001f05057819 */ /* 0x000fc80000001004 */
[----:B------:R-:W-:-:S04]  /*107f0*/  IADD3 R172, P0, PT, R5, R172, RZ ;  /* 0x000000ac05ac7210 */ /* 0x000fc80007f1e0ff */
[----:B------:R-:W-:-:S09]  /*10800*/  LEA.HI.X.SX32 R173, R4, R173, 0x1, P0 ;  /* 0x000000ad04ad7211 */ /* 0x000fd200000f0eff */
.L_x_6666:
        /* <DEDUP_REMOVED lines=28> */
.L_x_6664:
        /* <DEDUP_REMOVED lines=54> */
[----:B------:R-:W-:Y:S01]  /*10d30*/  FFMA.FTZ R104, R110, UR4, -R107 ;  /* 0x000000046e687c23 */ /* 0x000fe2000801086b */
[----:B------:R-:W-:Y:S01]  /*10d40*/  FMUL.FTZ R110, R2, UR4 ;  /* 0x00000004026e7c20 */ /* 0x000fe20008410000 */
        /* <DEDUP_REMOVED lines=43> */
[----:B------:R-:W-:Y:S01]  /*11000*/  FFMA.FTZ R57, R57, UR4, -R102 ;  /* 0x0000000439397c23 */ /* 0x000fe20008010866 */
[----:B------:R-:W-:-:S06]  /*11010*/  ISETP.GT.AND P0, PT, R63, R168, PT ;  /* 0x000000a83f00720c */ /* 0x000fcc0003f04270 */
[----:B------:R-:W2:Y:S01]  /*11020*/  MUFU.EX2 R101, R101 ;  /* 0x0000006500657308 */ /* 0x000ea20000000800 */
[----:B---3--:R-:W-:-:S06]  /*11030*/  F2FP.F16.F32.PACK_AB R10, R104, R105 ;  /* 0x00000069680a723e */ /* 0x008fcc00000000ff */
[----:B------:R-:W-:Y:S01]  /*11040*/  @P0 IADD3 R61, PT, PT, R61, -0x3, RZ ;  /* 0xfffffffd3d3d0810 */ /* 0x000fe20007ffe0ff */
        /* <DEDUP_REMOVED lines=63> */
[----:B------:R-:W1:Y:S01]  /*11440*/  MUFU.EX2 R69, R69 ;  /* 0x0000004500457308 */ /* 0x000e620000000800 */
[C---:B------:R-:W-:Y:S01]  /*11450*/  HMMA.16816.F32 R4, R8.reuse, R6, R76 ;  /* 0x000000060804723c */ /* 0x040fe2000000184c */
[--C-:B------:R-:W-:Y:S01]  /*11460*/  FFMA.FTZ R76, R52, UR4, -R107.reuse ;  /* 0x00000004344c7c23 */ /* 0x100fe2000801086b */
[----:B--2---:R-:W-:Y:S01]  /*11470*/  F2FP.F16.F32.PACK_AB R48, R97, R0 ;  /* 0x000000006130723e */ /* 0x004fe200000000ff */
[----:B------:R-:W-:Y:S01]  /*11480*/  LDSM.16.MT88.4 R52, [R156+0x6800] ;  /* 0x006800009c34783b */ /* 0x000fe20000004200 */
[----:B------:R-:W-:Y:S01]  /*11490*/  FFMA.FTZ R77, R178, UR4, -R107 ;  /* 0x00000004b24d7c23 */ /* 0x000fe2000801086b */
[--C-:B------:R-:W-:Y:S01]  /*114a0*/  FFMA.FTZ R78, R179, UR4, -R102.reuse ;  /* 0x00000004b34e7c23 */ /* 0x100fe20008010866 */
[----:B------:R-:W-:Y:S01]  /*114b0*/  FFMA.FTZ R79, R153, UR4, -R102 ;  /* 0x00000004994f7c23 */ /* 0x000fe20008010866 */
[----:B------:R-:W-:Y:S01]  /*114c0*/  MUFU.EX2 R70, R70 ;  /* 0x0000004600467308 */ /* 0x000fe20000000800 */
[C---:B------:R-:W-:Y:S01]  /*114d0*/  HMMA.16816.F32 R20, R8.reuse, R22, R92 ;  /* 0x000000160814723c */ /* 0x040fe2000000185c */
[----:B------:R-:W-:Y:S01]  /*114e0*/  FFMA.FTZ R2, R182, R2, R103 ;  /* 0x00000002b6027223 */ /* 0x000fe20000010067 */
[----:B------:R-:W-:Y:S01]  /*114f0*/  FADD.FTZ R106, R106, R183 ;  /* 0x000000b76a6a7221 */ /* 0x000fe20000010000 */
[----:B------:R-:W-:Y:S01]  /*11500*/  FFMA.FTZ R183, R64, UR4, -R107 ;  /* 0x0000000440b77c23 */ /* 0x000fe2000801086b */
[----:B------:R-:W-:Y:S01]  /*11510*/  LDSM.16.MT88.4 R92, [R157+0x9800] ;  /* 0x009800009d5c783b */ /* 0x000fe20000004200 */
[----:B------:R-:W-:Y:S01]  /*11520*/  FADD.FTZ R101, R101, R2 ;  /* 0x0000000265657221 */ /* 0x000fe20000010000 */
[----:B------:R-:W-:Y:S01]  /*11530*/  FADD.FTZ R105, R105, R106 ;  /* 0x0000006a69697221 */ /* 0x000fe20000010000 */
[----:B------:R-:W2:Y:S01]  /*11540*/  MUFU.EX2 R71, R71 ;  /* 0x0000004700477308 */ /* 0x000ea20000000800 */
[----:B------:R-:W-:Y:S01]  /*11550*/  HMMA.16816.F32 R44, R8, R28, R44 ;  /* 0x0000001c082c723c */ /* 0x000fe2000000182c */
[----:B-1----:R-:W-:Y:S01]  /*11560*/  F2FP.F16.F32.PACK_AB R50, R69, R68 ;  /* 0x000000444532723e */ /* 0x002fe200000000ff */
[----:B------:R-:W-:Y:S01]  /*11570*/  FADD.FTZ R100, R100, R101 ;  /* 0x0000006564647221 */ /* 0x000fe20000010000 */
[----:B------:R-:W-:-:S03]  /*11580*/  FADD.FTZ R105, R104, R105 ;  /* 0x0000006968697221 */ /* 0x000fc60000010000 */
[----:B------:R-:W-:Y:S01]  /*11590*/  FADD.FTZ R109, R109, R100 ;  /* 0x000000646d6d7221 */ /* 0x000fe20000010000 */
[----:B------:R-:W-:Y:S01]  /*115a0*/  MUFU.EX2 R72, R72 ;  /* 0x0000004800487308 */ /* 0x000fe20000000800 */
[----:B------:R-:W-:Y:S01]  /*115b0*/  HMMA.16816.F32 R8, R8, R30, R88 ;  /* 0x0000001e0808723c */ /* 0x000fe20000001858 */
[----:B------:R-:W1:Y:S01]  /*115c0*/  LDSM.16.MT88.4 R28, [R157+0x6800] ;  /* 0x006800009d1c783b */ /* 0x000e620000004200 */
[----:B------:R-:W-:-:S04]  /*115d0*/  FADD.FTZ R2, R0, R105 ;  /* 0x0000006900027221 */ /* 0x000fc80000010000 */
[----:B------:R-:W-:Y:S01]  /*115e0*/  FADD.FTZ R97, R97, R2 ;  /* 0x0000000261617221 */ /* 0x000fe20000010000 */
[----:B------:R-:W3:Y:S01]  /*115f0*/  MUFU.EX2 R73, R73 ;  /* 0x0000004900497308 */ /* 0x000ee20000000800 */
[----:B--2---:R-:W-:Y:S01]  /*11600*/  F2FP.F16.F32.PACK_AB R49, R71, R70 ;  /* 0x000000464731723e */ /* 0x004fe200000000ff */
[----:B------:R-:W-:Y:S01]  /*11610*/  FADD.FTZ R70, R70, R109 ;  /* 0x0000006d46467221 */ /* 0x000fe20000010000 */
[----:B------:R-:W-:-:S03]  /*11620*/  FADD.FTZ R68, R68, R97 ;  /* 0x0000006144447221 */ /* 0x000fc60000010000 */
[----:B------:R-:W-:Y:S01]  /*11630*/  FADD.FTZ R71, R71, R70 ;  /* 0x0000004647477221 */ /* 0x000fe20000010000 */
[----:B------:R-:W-:Y:S01]  /*11640*/  FADD.FTZ R68, R69, R68 ;  /* 0x0000004445447221 */ /* 0x000fe20000010000 */
[----:B------:R-:W-:Y:S08]  /*11650*/  MUFU.EX2 R75, R75 ;  /* 0x0000004b004b7308 */ /* 0x000ff00000000800 */
[----:B------:R-:W2:Y:S01]  /*11660*/  MUFU.EX2 R74, R74 ;  /* 0x0000004a004a7308 */ /* 0x000ea20000000800 */
        /* <DEDUP_REMOVED lines=21> */
[----:B--2---:R-:W-:Y:S01]  /*117c0*/  F2FP.F16.F32.PACK_AB R48, R74, R75 ;  /* 0x0000004b4a30723e */ /* 0x004fe200000000ff */
[----:B------:R-:W2:Y:S01]  /*117d0*/  LDSM.16.MT88.4 R52, [R156+0x7000] ;  /* 0x007000009c34783b */ /* 0x000ea20000004200 */
        /* <DEDUP_REMOVED lines=18> */
[C---:B-1----:R-:W-:Y:S06]  /*11900*/  HMMA.16816.F32 R32, R48.reuse, R28, R32 ;  /* 0x0000001c3020723c */ /* 0x042fec0000001820 */
[----:B------:R-:W1:Y:S02]  /*11910*/  MUFU.EX2 R86, R86 ;  /* 0x0000005600567308 */ /* 0x000e640000000800 */
        /* <DEDUP_REMOVED lines=8> */
[C---:B--2---:R-:W-:Y:S06]  /*119a0*/  HMMA.16816.F32 R44, R48.reuse, R52, R44 ;  /* 0x00000034302c723c */ /* 0x044fec000000182c */
[----:B------:R-:W2:Y:S02]  /*119b0*/  MUFU.EX2 R120, R120 ;  /* 0x0000007800787308 */ /* 0x000ea40000000800 */
[----:B------:R-:W-:Y:S01]  /*119c0*/  HMMA.16816.F32 R8, R48, R54, R8 ;  /* 0x000000363008723c */ /* 0x000fe20000001808 */
[----:B----4-:R-:W-:Y:S01]  /*119d0*/  F2FP.F16.F32.PACK_AB R48, R82, R85 ;  /* 0x000000555230723e */ /* 0x010fe200000000ff */
[----:B------:R-:W4:Y:S01]  /*119e0*/  LDSM.16.MT88.4 R52, [R156+0x7800] ;  /* 0x007800009c34783b */ /* 0x000f220000004200 */
[----:B-1----:R-:W-:Y:S01]  /*119f0*/  F2FP.F16.F32.PACK_AB R49, R86, R87 ;  /* 0x000000575631723e */ /* 0x002fe200000000ff */
        /* <DEDUP_REMOVED lines=13> */
[-C--:B------:R-:W-:Y:S01]  /*11ad0*/  MOV R2, R66.reuse ;  /* 0x0000004200027202 */ /* 0x080fe20000000f00 */
[----:B------:R-:W-:Y:S01]  /*11ae0*/  HMMA.16816.F32 R16, R48, R38, R16 ;  /* 0x000000263010723c */ /* 0x000fe20000001810 */
[----:B------:R-:W1:Y:S01]  /*11af0*/  LDSM.16.MT88.4 R36, [R162+0x8000] ;  /* 0x00800000a224783b */ /* 0x000e620000004200 */
[----:B------:R-:W-:Y:S01]  /*11b00*/  MUFU.EX2 R132, R132 ;  /* 0x0000008400847308 */ /* 0x000fe20000000800 */
[----:B------:R-:W-:-:S05]  /*11b10*/  @P0 MOV R2, R66 ;  /* 0x0000004200020202 */ /* 0x000fca0000000f00 */
[C---:B------:R-:W-:Y:S02]  /*11b20*/  HMMA.16816.F32 R32, R48.reuse, R28, R32 ;  /* 0x0000001c3020723c */ /* 0x040fe40000001820 */
[----:B------:R-:W3:Y:S06]  /*11b30*/  MUFU.EX2 R129, R129 ;  /* 0x0000008100817308 */ /* 0x000eec0000000800 */
        /* <DEDUP_REMOVED lines=15> */
[----:B------:R-:W-:Y:S01]  /*11c30*/  F2FP.F16.F32.PACK_AB R50, R133, R122 ;  /* 0x0000007a8532723e */ /* 0x000fe200000000ff */
[----:B------:R-:W-:Y:S01]  /*11c40*/  FADD.FTZ R123, R123, R84 ;  /* 0x000000547b7b7221 */ /* 0x000fe20000010000 */
[----:B-1----:R-:W-:Y:S01]  /*11c50*/  F2FP.F16.F32.PACK_AB R51, R131, R134 ;  /* 0x000000868333723e */ /* 0x002fe200000000ff */
        /* <DEDUP_REMOVED lines=24> */
[----:B----4-:R-:W-:Y:S01]  /*11de0*/  F2FP.F16.F32.PACK_AB R52, R135, R128 ;  /* 0x000000808734723e */ /* 0x010fe200000000ff */
[----:B------:R-:W-:Y:S01]  /*11df0*/  FADD.FTZ R128, R128, R133 ;  /* 0x0000008580807221 */ /* 0x000fe20000010000 */
[----:B---3--:R-:W-:Y:S01]  /*11e00*/  F2FP.F16.F32.PACK_AB R53, R117, R124 ;  /* 0x0000007c7535723e */ /* 0x008fe200000000ff */
[----:B------:R-:W-:-:S02]  /*11e10*/  FADD.FTZ R124, R124, R131 ;  /* 0x000000837c7c7221 */ /* 0x000fc40000010000 */
[----:B------:R-:W-:Y:S01]  /*11e20*/  MUFU.EX2 R127, R127 ;  /* 0x0000007f007f7308 */ /* 0x000fe20000000800 */
[----:B------:R-:W-:Y:S01]  /*11e30*/  FADD.FTZ R135, R135, R128 ;  /* 0x0000008087877221 */ /* 0x000fe20000010000 */
[----:B------:R-:W-:Y:S01]  /*11e40*/  HMMA.16816.F32 R8, R48, R54, R8 ;  /* 0x000000363008723c */ /* 0x000fe20000001808 */
[----:B------:R-:W2:Y:S01]  /*11e50*/  LDSM.16.MT88.4 R48, [R157+0x8800] ;  /* 0x008800009d30783b */ /* 0x000ea20000004200 */
[----:B------:R-:W-:Y:S01]  /*11e60*/  F2FP.F16.F32.PACK_AB R54, R137, R126 ;  /* 0x0000007e8936723e */ /* 0x000fe200000000ff */
[----:B------:R-:W-:Y:S01]  /*11e70*/  FADD.FTZ R124, R117, R124 ;  /* 0x0000007c757c7221 */ /* 0x000fe20000010000 */
[----:B-1----:R-:W-:Y:S01]  /*11e80*/  F2FP.F16.F32.PACK_AB R55, R130, R125 ;  /* 0x0000007d8237723e */ /* 0x002fe200000000ff */
        /* <DEDUP_REMOVED lines=16> */
[----:B------:R-:W-:Y:S01]  /*11f90*/  F2FP.F16.F32.PACK_AB R48, R119, R118 ;  /* 0x000000767730723e */ /* 0x000fe200000000ff */
[----:B------:R-:W-:Y:S01]  /*11fa0*/  FADD.FTZ R118, R118, R137 ;  /* 0x0000008976767221 */ /* 0x000fe20000010000 */
[----:B---3--:R-:W-:Y:S01]  /*11fb0*/  F2FP.F16.F32.PACK_AB R49, R3, R114 ;  /* 0x000000720331723e */ /* 0x008fe200000000ff */
[----:B------:R2:W-:Y:S01]  /*11fc0*/  MUFU.EX2 R0, R57 ;  /* 0x0000003900007308 */ /* 0x0005e20000000800 */
        /* <DEDUP_REMOVED lines=11> */
[----:B------:R-:W-:Y:S01]  /*12080*/  FADD.FTZ R111, R116, R111 ;  /* 0x0000006f746f7221 */ /* 0x000fe20000010000 */
[----:B--2---:R-:W-:-:S05]  /*12090*/  FFMA.FTZ R57, R58, UR4, -R102 ;  /* 0x000000043a397c23 */ /* 0x004fca0008010866 */
[----:B------:R-:W-:Y:S01]  /*120a0*/  HMMA.16816.F32 R8, R52, R42, R8 ;  /* 0x0000002a3408723c */ /* 0x000fe20000001808 */
[----:B------:R-:W2:Y:S01]  /*120b0*/  LDSM.16.MT88.4 R40, [R157+0x9000] ;  /* 0x009000009d28783b */ /* 0x000ea20000004200 */
[--C-:B------:R-:W-:Y:S01]  /*120c0*/  FFMA.FTZ R52, R56, UR4, -R107.reuse ;  /* 0x0000000438347c23 */ /* 0x100fe2000801086b */
[--C-:B------:R-:W-:Y:S01]  /*120d0*/  FFMA.FTZ R53, R67, UR4, -R107.reuse ;  /* 0x0000000443357c23 */ /* 0x100fe2000801086b */
[----:B------:R-:W-:Y:S01]  /*120e0*/  FFMA.FTZ R54, R65, UR4, -R107 ;  /* 0x0000000441367c23 */ /* 0x000fe2000801086b */
[--C-:B------:R-:W-:Y:S01]  /*120f0*/  FFMA.FTZ R55, R62, UR4, -R102.reuse ;  /* 0x000000043e377c23 */ /* 0x100fe20008010866 */
[----:B------:R-:W-:Y:S01]  /*12100*/  FFMA.FTZ R56, R59, UR4, -R102 ;  /* 0x000000043b387c23 */ /* 0x000fe20008010866 */
[----:B------:R-:W-:Y:S01]  /*12110*/  MUFU.EX2 R57, R57 ;  /* 0x0000003900397308 */ /* 0x000fe20000000800 */
[C---:B-1----:R-:W-:Y:S07]  /*12120*/  HMMA.16816.F32 R24, R48.reuse, R36, R24 ;  /* 0x000000243018723c */ /* 0x042fee0000001818 */
[----:B------:R-:W-:Y:S01]  /*12130*/  MUFU.EX2 R52, R52 ;  /* 0x0000003400347308 */ /* 0x000fe20000000800 */
[C---:B------:R-:W-:Y:S01]  /*12140*/  HMMA.16816.F32 R4, R48.reuse, R38, R4 ;  /* 0x000000263004723c */ /* 0x040fe20000001804 */
[----:B------:R-:W1:Y:S06]  /*12150*/  LDSM.16.MT88.4 R36, [R162+0x9800] ;  /* 0x00980000a224783b */ /* 0x000e6c0000004200 */
[----:B------:R-:W3:Y:S01]  /*12160*/  MUFU.EX2 R53, R53 ;  /* 0x0000003500357308 */ /* 0x000ee20000000800 */
[C---:B----4-:R-:W-:Y:S07]  /*12170*/  HMMA.16816.F32 R12, R48.reuse, R28, R12 ;  /* 0x0000001c300c723c */ /* 0x050fee000000180c */
[----:B------:R-:W4:Y:S01]  /*12180*/  MUFU.EX2 R54, R54 ;  /* 0x0000003600367308 */ /* 0x000f220000000800 */
[C---:B------:R-:W-:Y:S01]  /*12190*/  HMMA.16816.F32 R16, R48.reuse, R30, R16 ;  /* 0x0000001e3010723c */ /* 0x040fe20000001810 */
[----:B------:R-:W5:Y:S06]  /*121a0*/  LDSM.16.MT88.4 R28, [R156+0x9000] ;  /* 0x009000009c1c783b */ /* 0x000f6c0000004200 */
[----:B------:R-:W1:Y:S01]  /*121b0*/  MUFU.EX2 R55, R55 ;  /* 0x0000003700377308 */ /* 0x000e620000000800 */
[----:B---3--:R-:W-:Y:S01]  /*121c0*/  F2FP.F16.F32.PACK_AB R88, R53, R52 ;  /* 0x000000343558723e */ /* 0x008fe200000000ff */
[----:B--2---:R-:W-:Y:S01]  /*121d0*/  HMMA.16816.F32 R32, R48, R40, R32 ;  /* 0x000000283020723c */ /* 0x004fe20000001820 */
[----:B------:R-:W-:-:S04]  /*121e0*/  FADD.FTZ R52, R52, R127 ;  /* 0x0000007f34347221 */ /* 0x000fc80000010000 */
[----:B------:R-:W-:Y:S01]  /*121f0*/  FADD.FTZ R53, R53, R52 ;  /* 0x0000003435357221 */ /* 0x000fe20000010000 */
[----:B------:R-:W2:Y:S01]  /*12200*/  MUFU.EX2 R56, R56 ;  /* 0x0000003800387308 */ /* 0x000ea20000000800 */
[----:B----4-:R-:W-:Y:S01]  /*12210*/  F2FP.F16.F32.PACK_AB R90, R183, R54 ;  /* 0x00000036b75a723e */ /* 0x010fe200000000ff */
[----:B------:R-:W-:Y:S01]  /*12220*/  HMMA.16816.F32 R20, R48, R42, R20 ;  /* 0x0000002a3014723c */ /* 0x000fe20000001814 */
[----:B------:R-:W3:Y:S01]  /*12230*/  LDSM.16.MT88.4 R40, [R158+0x9800] ;  /* 0x009800009e28783b */ /* 0x000ee20000004200 */
[----:B------:R-:W-:-:S04]  /*12240*/  FADD.FTZ R54, R54, R53 ;  /* 0x0000003536367221 */ /* 0x000fc80000010000 */
[----:B------:R-:W-:Y:S01]  /*12250*/  FADD.FTZ R183, R183, R54 ;  /* 0x00000036b7b77221 */ /* 0x000fe20000010000 */
[----:B-1----:R-:W-:Y:S01]  /*12260*/  F2FP.F16.F32.PACK_AB R89, R55, R0 ;  /* 0x000000003759723e */ /* 0x002fe200000000ff */
[----:B------:R-:W-:-:S04]  /*12270*/  FADD.FTZ R0, R0, R111 ;  /* 0x0000006f00007221 */ /* 0x000fc80000010000 */
[----:B------:R-:W-:Y:S01]  /*12280*/  FADD.FTZ R55, R55, R0 ;  /* 0x0000000037377221 */ /* 0x000fe20000010000 */
[----:B------:R-:W-:Y:S02]  /*12290*/  MOV R0, R60 ;  /* 0x0000003c00007202 */ /* 0x000fe40000000f00 */
[----:B--2---:R-:W-:Y:S01]  /*122a0*/  F2FP.F16.F32.PACK_AB R91, R57, R56 ;  /* 0x00000038395b723e */ /* 0x004fe200000000ff */
        /* <DEDUP_REMOVED lines=16> */
.L_x_6661:
[----:B------:R-:W-:-:S07]  /*123b0*/  IADD3 R61, PT, PT, R63, -0x1, RZ ;  /* 0xffffffff3f3d7810 */ /* 0x000fce0007ffe0ff */
.L_x_6667:
        /* <DEDUP_REMOVED lines=14> */
[----:B------:R-:W-:-:S04]  /*124a0*/  @!P4 IADD3 R178, P0, PT, RZ, -R178, RZ ;  /* 0x800000b2ffb2c210 */ /* 0x000fc80007f1e0ff */
[----:B------:R-:W-:Y:S01]  /*124b0*/  P2R R181, PR, RZ, 0x1 ;  /* 0x00000001ffb57803 */ /* 0x000fe20000000000 */
[----:B-1----:R-:W-:-:S12]  /*124c0*/  ULEA UR5, UR5, UR12, 0x18 ;  /* 0x0000000c05057291 */ /* 0x002fd8000f8ec0ff */
.L_x_6672:
[----:B------:R-:W1:Y:S01]  /*124d0*/  S2R R9, SR_TID.X ;  /* 0x0000000000097919 */ /* 0x000e620000002100 */
[----:B------:R-:W-:Y:S01]  /*124e0*/  ISETP.NE.AND P0, PT, R181, RZ, PT ;  /* 0x000000ffb500720c */ /* 0x000fe20003f05270 */
        /* <DEDUP_REMOVED lines=75> */
.L_x_6669:
[----:B------:R-:W-:Y:S01]  /*129a0*/  LOP3.LUT R9, R0, 0x38, R9, 0x78, !PT ;  /* 0x0000003800097812 */ /* 0x000fe200078e7809 */
[C---:B------:R-:W-:Y:S01]  /*129b0*/  IMAD.SHL.U32 R5, R4.reuse, 0x20, RZ ;  /* 0x0000002004057824 */ /* 0x040fe200078e00ff */
[----:B-1----:R-:W-:Y:S01]  /*129c0*/  SHF.L.U64.HI R4, R4, 0x5, R7 ;  /* 0x0000000504047819 */ /* 0x002fe20000010207 */
        /* <DEDUP_REMOVED lines=25> */
[----:B------:R-:W-:Y:S01]  /*12b60*/  IMAD.X R19, R17, 0x1, R4, P0 ;  /* 0x0000000111137824 */ /* 0x000fe200000e0604 */
[----:B------:R-:W-:Y:S03]  /*12b70*/  ISETP.GT.AND P0, PT, R179, R168, PT ;  /* 0x000000a8b300720c */ /* 0x000fe60003f04270 */
[----:B------:R-:W-:Y:S05]  /*12b80*/  LDGSTS.E.BYPASS.LTC128B.128 [R103+0x9000], desc[UR6][R16.64] ;  /* 0x0900000010677fae */ /* 0x000fea000b981a06 */
[----:B------:R2:W-:Y:S05]  /*12b90*/  LDGSTS.E.BYPASS.LTC128B.128 [R103+0x9800], desc[UR6][R18.64] ;  /* 0x0980000012677fae */ /* 0x0005ea000b981a06 */
[----:B------:R-:W-:Y:S05]  /*12ba0*/  LDSM.16.M88.4 R104, [R167] ;  /* 0x00000000a768783b */ /* 0x000fea0000000200 */
[----:B------:R-:W1:Y:S05]  /*12bb0*/  LDSM.16.M88.4 R108, [R166+0x2000] ;  /* 0x00200000a66c783b */ /* 0x000e6a0000000200 */
[----:B------:R-:W3:Y:S05]  /*12bc0*/  LDSM.16.M88.4 R112, [R166+0x2800] ;  /* 0x00280000a670783b */ /* 0x000eea0000000200 */
[----:B------:R-:W4:Y:S05]  /*12bd0*/  LDSM.16.M88.4 R116, [R166+0x3000] ;  /* 0x00300000a674783b */ /* 0x000f2a0000000200 */
[----:B------:R-:W0:Y:S05]  /*12be0*/  LDGDEPBAR ;  /* 0x00000000000079af */ /* 0x000e2a0000000000 */
[----:B------:R-:W4:Y:S05]  /*12bf0*/  LDSM.16.M88.4 R120, [R166+0x3800] ;  /* 0x00380000a678783b */ /* 0x000f2a0000000200 */
[----:B------:R-:W4:Y:S05]  /*12c00*/  LDSM.16.M88.4 R124, [R166+0x4000] ;  /* 0x00400000a67c783b */ /* 0x000f2a0000000200 */
[----:B------:R-:W4:Y:S05]  /*12c10*/  LDSM.16.M88.4 R128, [R166+0x4800] ;  /* 0x00480000a680783b */ /* 0x000f2a0000000200 */
[----:B------:R-:W4:Y:S05]  /*12c20*/  LDSM.16.M88.4 R132, [R166+0x5000] ;  /* 0x00500000a684783b */ /* 0x000f2a0000000200 */
[----:B------:R-:W4:Y:S01]  /*12c30*/  LDSM.16.M88.4 R136, [R166+0x5800] ;  /* 0x00580000a688783b */ /* 0x000f220000000200 */
[C---:B-1----:R-:W-:Y:S04]  /*12c40*/  HMMA.16816.F32 R4, R104.reuse, R108, RZ ;  /* 0x0000006c6804723c */ /* 0x042fe800000018ff */
[----:B------:R-:W-:Y:S04]  /*12c50*/  LDSM.16.M88.4 R140, [R165] ;  /* 0x00000000a58c783b */ /* 0x000fe80000000200 */
[C---:B-----5:R-:W-:Y:S01]  /*12c60*/  HMMA.16816.F32 R8, R104.reuse, R110, RZ ;  /* 0x0000006e6808723c */ /* 0x060fe200000018ff */
[----:B------:R-:W1:Y:S05]  /*12c70*/  LDSM.16.M88.4 R144, [R161+0x2000] ;  /* 0x00200000a190783b */ /* 0x000e6a0000000200 */
[----:B------:R-:W5:Y:S02]  /*12c80*/  LDSM.16.M88.4 R148, [R161+0x2800] ;  /* 0x00280000a194783b */ /* 0x000f640000000200 */
[C---:B---3--:R-:W-:Y:S03]  /*12c90*/  HMMA.16816.F32 R12, R104.reuse, R112, RZ ;  /* 0x00000070680c723c */ /* 0x048fe600000018ff */
[----:B------:R-:W3:Y:S05]  /*12ca0*/  LDSM.16.M88.4 R152, [R161+0x3000] ;  /* 0x00300000a198783b */ /* 0x000eea0000000200 */
[C---:B--2---:R-:W-:Y:S01]  /*12cb0*/  HMMA.16816.F32 R16, R104.reuse, R114, RZ ;  /* 0x000000726810723c */ /* 0x044fe200000018ff */
[----:B------:R-:W2:Y:S05]  /*12cc0*/  LDSM.16.M88.4 R108, [R161+0x3800] ;  /* 0x00380000a16c783b */ /* 0x000eaa0000000200 */
[----:B------:R-:W2:Y:S02]  /*12cd0*/  LDSM.16.M88.4 R112, [R161+0x4000] ;  /* 0x00400000a170783b */ /* 0x000ea40000000200 */
        /* <DEDUP_REMOVED lines=17> */
[----:B------:R-:W4:Y:S05]  /*12df0*/  LDSM.16.M88.4 R104, [R161+0x4800] ;  /* 0x00480000a168783b */ /* 0x000f2a0000000200 */
[----:B------:R-:W-:Y:S02]  /*12e00*/  LDSM.16.M88.4 R136, [R159+0x2000] ;  /* 0x002000009f88783b */ /* 0x000fe40000000200 */
[C---:B-1----:R-:W-:Y:S08]  /*12e10*/  HMMA.16816.F32 R4, R140.reuse, R144, R4 ;  /* 0x000000908c04723c */ /* 0x042ff00000001804 */
[C---:B------:R-:W-:Y:S08]  /*12e20*/  HMMA.16816.F32 R8, R140.reuse, R146, R8 ;  /* 0x000000928c08723c */ /* 0x040ff00000001808 */
[C---:B-----5:R-:W-:Y:S08]  /*12e30*/  HMMA.16816.F32 R12, R140.reuse, R148, R12 ;  /* 0x000000948c0c723c */ /* 0x060ff0000000180c */
        /* <DEDUP_REMOVED lines=106> */
[----:B------:R-:W-:Y:S11]  /*134e0*/  ISETP.GE.U32.AND P3, PT, R100, R2, PT ;  /* 0x000000026400720c */ /* 0x000ff60003f66070 */
        /* <DEDUP_REMOVED lines=28> */
.L_x_6671:
        /* <DEDUP_REMOVED lines=28> */
.L_x_6670:
        /* <DEDUP_REMOVED lines=409> */
.L_x_6668:
        /* <DEDUP_REMOVED lines=140> */
.L_x_6674:
[----:B------:R-:W-:Y:S05]  /*15ac0*/  BSYNC.RECONVERGENT B0 ;  /* 0x0000000000007941 */ /* 0x000fea0003800200 */
.L_x_6673:
[----:B------:R-:W5:Y:S01]  /*15ad0*/  LDCU.64 UR4, c[0x0][0x3f8] ;  /* 0x00007f00ff0477ac */ /* 0x000f620008000a00 */
[----:B------:R-:W-:Y:S01]  /*15ae0*/  IMAD.IADD R169, R169, 0x1, -R170 ;  /* 0x00000001a9a97824 */ /* 0x000fe200078e0aaa */
[----:B------:R-:W-:Y:S02]  /*15af0*/  LOP3.LUT R3, R3, 0xffc, RZ, 0xc0, !PT ;  /* 0x00000ffc03037812 */ /* 0x000fe400078ec0ff */
[----:B------:R-:W-:Y:S02]  /*15b00*/  SHF.R.U32.HI R38, RZ, 0x4, R38 ;  /* 0x00000004ff267819 */ /* 0x000fe40000011626 */
[----:B------:R-:W-:Y:S02]  /*15b10*/  IADD3 R3, P0, PT, R0, R3, RZ ;  /* 0x0000000300037210 */ /* 0x000fe40007f1e0ff */
[C---:B------:R-:W-:Y:S01]  /*15b20*/  ISETP.GE.AND P4, PT, R38.reuse, R169, PT ;  /* 0x000000a92600720c */ /* 0x040fe20003f86270 */
[----:B--2---:R-:W-:Y:S01]  /*15b30*/  VIADD R40, R38, 0x10 ;  /* 0x0000001026287836 */ /* 0x004fe20000000000 */
        /* <DEDUP_REMOVED lines=14> */
[----:B-1----:R1:W-:Y:S01]  /*15c20*/  @!P4 STG.E.128 desc[UR6][R44.64], R32 ;  /* 0x000000202c00c986 */ /* 0x0023e2000c101d06 */
        /* <DEDUP_REMOVED lines=11> */
.L_x_6675:
        /* <DEDUP_REMOVED lines=10> */
.L_x_7196:


//--------------------- .text._ZN5flash24flash_fwd_splitkv_kernelI23Flash_fwd_kernel_traitsILi64ELi64ELi128ELi4ELb0ELb0EN7cutlass6half_tE19Flash_kernel_traitsILi64ELi64ELi128ELi4ES3_EELb1ELb0ELb0ELb0ELb1ELb1ELb1ELb1EEEvNS_16Flash_fwd_paramsE --------------------------
	.section	.text._ZN5flash24flash_fwd_splitkv_kernelI23Flash_fwd_kernel_traitsILi64ELi64ELi128ELi4ELb0ELb0EN7cutlass6half_tE19Flash_kernel_traitsILi64ELi64ELi128ELi4ES3_EELb1ELb0ELb0ELb0ELb1ELb1ELb1ELb1EEEvNS_16Flash_fwd_paramsE,"ax",@progbits
	.align	128
        .global         _ZN5flash24flash_fwd_splitkv_kernelI23Flash_fwd_kernel_traitsILi64ELi64ELi128ELi4ELb0ELb0EN7cutlass6half_tE19Flash_kernel_traitsILi64ELi64ELi128ELi4ES3_EELb1ELb0ELb0ELb0ELb1ELb1ELb1ELb1EEEvNS_16Flash_fwd_paramsE
        .type           _ZN5flash24flash_fwd_splitkv_kernelI23Flash_fwd_kernel_traitsILi64ELi64ELi128ELi4ELb0ELb0EN7cutlass6half_tE19Flash_kernel_traitsILi64ELi64ELi128ELi4ES3_EELb1ELb0ELb0ELb0ELb1ELb1ELb1ELb1EEEvNS_16Flash_fwd_paramsE,@function
        .size           _ZN5flash24flash_fwd_splitkv_kernelI23Flash_fwd_kernel_traitsILi64ELi64ELi128ELi4ELb0ELb0EN7cutlass6half_tE19Flash_kernel_traitsILi64ELi64ELi128ELi4ES3_EELb1ELb0ELb0ELb0ELb1ELb1ELb1ELb1EEEvNS_16Flash_fwd_paramsE,(.L_x_7197 - _ZN5flash24flash_fwd_splitkv_kernelI23Flash_fwd_kernel_traitsILi64ELi64ELi128ELi4ELb0ELb0EN7cutlass6half_tE19Flash_kernel_traitsILi64ELi64ELi128ELi4ES3_EELb1ELb0ELb0ELb0ELb1ELb1ELb1ELb1EEEvNS_16Flash_fwd_paramsE)
        .other          _ZN5flash24flash_fwd_splitkv_kernelI23Flash_fwd_kernel_traitsILi64ELi64ELi128ELi4ELb0ELb0EN7cutlass6half_tE19Flash_kernel_traitsILi64ELi64ELi128ELi4ES3_EELb1ELb0ELb0ELb0ELb1ELb1ELb1ELb1EEEvNS_16Flash_fwd_paramsE,@"STO_CUDA_ENTRY STV_DEFAULT"
_ZN5flash24flash_fwd_splitkv_kernelI23Flash_fwd_kernel_traitsILi64ELi64ELi128ELi4ELb0ELb0EN7cutlass6half_tE19Flash_kernel_traitsILi64ELi64ELi128ELi4ES3_EELb1ELb0ELb0ELb0ELb1ELb1ELb1ELb1EEEvNS_16Flash_fwd_paramsE:
.text._ZN5flash24flash_fwd_splitkv_kernelI23Flash_fwd_kernel_traitsILi64ELi64ELi128ELi4ELb0ELb0EN7cutlass6half_tE19Flash_kernel_traitsILi64ELi64ELi128ELi4ES3_EELb1ELb0ELb0ELb0ELb1ELb1ELb1ELb1EEEvNS_16Flash_fwd_paramsE:
        /* <DEDUP_REMOVED lines=68> */
.L_x_6676:
        /* <DEDUP_REMOVED lines=132> */
.L_x_6677:
        /* <DEDUP_REMOVED lines=9> */
.L_x_6678:
        /* <DEDUP_REMOVED lines=104> */
.L_x_6679:
        /* <DEDUP_REMOVED lines=15> */
.L_x_6681:
[----:B------:R-:W2:Y:S01]  /*1480*/  LDC.64 R72, c[0x0][0x3b8] ;  /* 0x0000ee00ff487b82 */ /* 0x000ea20000000a00 */
[----:B------:R-:W-:-:S05]  /*1490*/  IADD3 R2, PT, PT, R0, R5, RZ ;  /* 0x0000000500027210 */ /* 0x000fca0007ffe0ff */
[C---:B--2---:R-:W-:Y:S02]  /*14a0*/  IMAD R19, R2.reuse, R73, RZ ;  /* 0x0000004902137224 */ /* 0x044fe400078e02ff */
[----:B------:R-:W-:-:S05]  /*14b0*/  IMAD.WIDE.U32 R2, R2, R72, RZ ;  /* 0x0000004802027225 */ /* 0x000fca00078e00ff */
[----:B------:R-:W-:Y:S02]  /*14c0*/  IADD3 R19, PT, PT, R3, R19, RZ ;  /* 0x0000001303137210 */ /* 0x000fe40007ffe0ff */
[----:B------:R-:W-:Y:S02]  /*14d0*/  MOV R18, R2 ;  /* 0x0000000200127202 */ /* 0x000fe40000000f00 */
.L_x_6682:
        /* <DEDUP_REMOVED lines=14> */
.L_x_6683:
[----:B------:R-:W2:Y:S01]  /*15c0*/  LDC.64 R2, c[0x0][0x3c0] ;  /* 0x0000f000ff027b82 */ /* 0x000ea20000000a00 */
[----:B------:R-:W-:-:S05]  /*15d0*/  IADD3 R0, PT, PT, R0, R5, RZ ;  /* 0x0000000500007210 */ /* 0x000fca0007ffe0ff */
[C---:B--2---:R-:W-:Y:S02]  /*15e0*/  IMAD R21, R0.reuse, R3, RZ ;  /* 0x0000000300157224 */ /* 0x044fe400078e02ff */
[----:B------:R-:W-:-:S05]  /*15f0*/  IMAD.WIDE.U32 R4, R0, R2, RZ ;  /* 0x0000000200047225 */ /* 0x000fca00078e00ff */
[----:B------:R-:W-:Y:S02]  /*1600*/  IADD3 R21, PT, PT, R5, R21, RZ ;  /* 0x0000001505157210 */ /* 0x000fe40007ffe0ff */
[----:B------:R-:W-:-:S07]  /*1610*/  MOV R20, R4 ;  /* 0x0000000400147202 */ /* 0x000fce0000000f00 */
.L_x_6684:
        /* <DEDUP_REMOVED lines=51> */
.L_x_6680:
        /* <DEDUP_REMOVED lines=194> */
.L_x_6723:
        /* <DEDUP_REMOVED lines=166> */
.L_x_6687:
        /* <DEDUP_REMOVED lines=64> */
.L_x_6691:
[----:B---3--:R-:W-:Y:S05]  /*33d0*/  BSYNC.RECONVERGENT B0 ;  /* 0x0000000000007941 */ /* 0x008fea0003800200 */
.L_x_6690:
        /* <DEDUP_REMOVED lines=54> */
.L_x_6693:
[----:B------:R-:W-:Y:S05]  /*3740*/  BSYNC.RECONVERGENT B0 ;  /* 0x0000000000007941 */ /* 0x000fea0003800200 */
.L_x_6692:
        /* <DEDUP_REMOVED lines=60> */
.L_x_6695:
[----:B------:R-:W-:Y:S05]  /*3b10*/  BSYNC.RECONVERGENT B0 ;  /* 0x0000000000007941 */ /* 0x000fea0003800200 */
.L_x_6694:
        /* <DEDUP_REMOVED lines=60> */
.L_x_6697:
[----:B------:R-:W-:Y:S05]  /*3ee0*/  BSYNC.RECONVERGENT B0 ;  /* 0x0000000000007941 */ /* 0x000fea0003800200 */
.L_x_6696:
        /* <DEDUP_REMOVED lines=62> */
.L_x_6699:
[----:B------:R-:W-:Y:S05]  /*42d0*/  BSYNC.RECONVERGENT B0 ;  /* 0x0000000000007941 */ /* 0x000fea0003800200 */
.L_x_6698:
        /* <DEDUP_REMOVED lines=62> */
.L_x_6701:
[----:B------:R-:W-:Y:S05]  /*46c0*/  BSYNC.RECONVERGENT B0 ;  /* 0x0000000000007941 */ /* 0x000fea0003800200 */
.L_x_6700:
        /* <DEDUP_REMOVED lines=62> */
.L_x_6703:
[----:B------:R-:W-:Y:S05]  /*4ab0*/  BSYNC.RECONVERGENT B0 ;  /* 0x0000000000007941 */ /* 0x000fea0003800200 */
.L_x_6702:
        /* <DEDUP_REMOVED lines=64> */
.L_x_6705:
[----:B------:R-:W-:Y:S05]  /*4ec0*/  BSYNC.RECONVERGENT B0 ;  /* 0x0000000000007941 */ /* 0x000fea0003800200 */
.L_x_6704:
[----:B-1----:R-:W1:Y:S01]  /*4ed0*/  LDC R17, c[0x0][0x450] ;  /* 0x00011400ff117b82 */ /* 0x002e620000000800 */
[----:B------:R-:W-:Y:S05]  /*4ee0*/  IMAD.U32 R3, R38, -0x40, RZ ;  /* 0xffffffc026037824 */ /* 0x000fea00078e00ff */
[C---:B------:R-:W-:Y:S02]  /*4ef0*/  LEA R14, P1, R3.reuse, R14, 0x1 ;  /* 0x0000000e030e7211 */ /* 0x040fe400078208ff */
[C---:B------:R-:W-:Y:S02]  /*4f00*/  LEA R54, P0, R3.reuse, R54, 0x1 ;  /* 0x0000003603367211 */ /* 0x040fe400078008ff */
[C---:B------:R-:W-:Y:S02]  /*4f10*/  LEA.HI.X.SX32 R15, R3.reuse, R15, 0x1, P1 ;  /* 0x0000000f030f7211 */ /* 0x040fe400008f0eff */
[----:B------:R-:W-:Y:S01]  /*4f20*/  LEA.HI.X.SX32 R55, R3, R55, 0x1, P0 ;  /* 0x0000003703377211 */ /* 0x000fe200000f0eff */
[----:B------:R-:W-:Y:S05]  /*4f30*/  BRA `(.L_x_6688) ;  /* 0x0000003000607947 */ /* 0x000fea0003800000 */
.L_x_6689:
        /* <DEDUP_REMOVED lines=100> */
.L_x_6707:
[----:B---3--:R-:W-:Y:S05]  /*5580*/  BSYNC.RECONVERGENT B0 ;  /* 0x0000000000007941 */ /* 0x008fea0003800200 */
.L_x_6706:
        /* <DEDUP_REMOVED lines=92> */
.L_x_6709:
[----:B------:R-:W-:Y:S05]  /*5b50*/  BSYNC.RECONVERGENT B0 ;  /* 0x0000000000007941 */ /* 0x000fea0003800200 */
.L_x_6708:
        /* <DEDUP_REMOVED lines=96> */
.L_x_6711:
[----:B------:R-:W-:Y:S05]  /*6160*/  BSYNC.RECONVERGENT B0 ;  /* 0x0000000000007941 */ /* 0x000fea0003800200 */
.L_x_6710:
        /* <DEDUP_REMOVED lines=96> */
.L_x_6713:
[----:B------:R-:W-:Y:S05]  /*6770*/  BSYNC.RECONVERGENT B0 ;  /* 0x0000000000007941 */ /* 0x000fea0003800200 */
.L_x_6712:
        /* <DEDUP_REMOVED lines=98> */
.L_x_6715:
[----:B------:R-:W-:Y:S05]  /*6da0*/  BSYNC.RECONVERGENT B0 ;  /* 0x0000000000007941 */ /* 0x000fea0003800200 */
.L_x_6714:
        /* <DEDUP_REMOVED lines=98> */
.L_x_6717:
[----:B------:R-:W-:Y:S05]  /*73d0*/  BSYNC.RECONVERGENT B0 ;  /* 0x0000000000007941 */ /* 0x000fea0003800200 */
.L_x_6716:
        /* <DEDUP_REMOVED lines=98> */
.L_x_6719:
[----:B------:R-:W-:Y:S05]  /*7a00*/  BSYNC.RECONVERGENT B0 ;  /* 0x0000000000007941 */ /* 0x000fea0003800200 */
.L_x_6718:
        /* <DEDUP_REMOVED lines=100> */
.L_x_6721:
[----:B------:R-:W-:Y:S05]  /*8050*/  BSYNC.RECONVERGENT B0 ;  /* 0x0000000000007941 */ /* 0x000fea0003800200 */
.L_x_6720:
[----:B------:R-:W2:Y:S01]  /*8060*/  LDC R17, c[0x0][0x450] ;  /* 0x00011400ff117b82 */ /* 0x000ea20000000800 */
[----:B-1----:R-:W-:Y:S05]  /*8070*/  IMAD.U32 R81, R81, -0x40, RZ ;  /* 0xffffffc051517824 */ /* 0x002fea00078e00ff */
[C---:B------:R-:W-:Y:S02]  /*8080*/  LEA R88, P1, R81.reuse, R88, 0x1 ;  /* 0x0000005851587211 */ /* 0x040fe400078208ff */
[C---:B------:R-:W-:Y:S02]  /*8090*/  LEA R86, P0, R81.reuse, R86, 0x1 ;  /* 0x0000005651567211 */ /* 0x040fe400078008ff */
[C---:B------:R-:W-:Y:S02]  /*80a0*/  LEA.HI.X.SX32 R89, R81.reuse, R89, 0x1, P1 ;  /* 0x0000005951597211 */ /* 0x040fe400008f0eff */
[----:B------:R-:W-:Y:S09]  /*80b0*/  LEA.HI.X.SX32 R87, R81, R87, 0x1, P0 ;  /* 0x0000005751577211 */ /* 0x000ff200000f0eff */
.L_x_6688:
[----:B---3--:R-:W-:Y:S05]  /*80c0*/  BSYNC.RECONVERGENT B1 ;  /* 0x0000000000017941 */ /* 0x008fea0003800200 */
.L_x_6686:
        /* <DEDUP_REMOVED lines=91> */
.L_x_6722:
[----:B------:R-:W-:Y:S02]  /*8680*/  LOP3.LUT P2, RZ, R64, 0x8, RZ, 0xc0, !PT ;  /* 0x0000000840ff7812 */ /* 0x000fe4000784c0ff */
[----:B------:R-:W-:Y:S02]  /*8690*/  IADD3 R84, P1, PT, R84, R91, RZ ;  /* 0x0000005b54547210 */ /* 0x000fe40007f3e0ff */
[----:B------:R-:W-:Y:S03]  /*86a0*/  IADD3 R10, P0, PT, R10, R93, RZ ;  /* 0x0000005d0a0a7210 */ /* 0x000fe60007f1e0ff */
[----:B------:R-:W-:Y:S02]  /*86b0*/  IMAD.X R85, R85, 0x1, R90, P1 ;  /* 0x0000000155557824 */ /* 0x000fe400008e065a */
[----:B------:R-:W-:Y:S04]  /*86c0*/  IMAD.X R9, R9, 0x1, R92, P0 ;  /* 0x0000000109097824 */ /* 0x000fe800000e065c */
[----:B------:R-:W-:Y:S05]  /*86d0*/  @P2 BRA `(.L_x_6723) ;  /* 0xffffff9c00a42947 */ /* 0x000fea000383ffff */
.L_x_6685:
        /* <DEDUP_REMOVED lines=41> */
.L_x_6727:
[----:B------:R-:W-:Y:S05]  /*8970*/  BSYNC.RECONVERGENT B0 ;  /* 0x0000000000007941 */ /* 0x000fea0003800200 */
.L_x_6726:
        /* <DEDUP_REMOVED lines=8> */
.L_x_6725:
        /* <DEDUP_REMOVED lines=74> */
.L_x_6733:
[----:B------:R-:W-:Y:S05]  /*8ea0*/  BSYNC.RECONVERGENT B0 ;  /* 0x0000000000007941 */ /* 0x000fea0003800200 */
.L_x_6732:
[----:B-----5:R2:W-:Y:S02]  /*8eb0*/  STS.128 [R60], R16 ;  /* 0x000000103c007388 */ /* 0x0205e40000000c00 */
.L_x_6731:
[----:B------:R-:W-:Y:S05]  /*8ec0*/  BSYNC.RECONVERGENT B1 ;  /* 0x0000000000017941 */ /* 0x000fea0003800200 */
.L_x_6730:
        /* <DEDUP_REMOVED lines=59> */
.L_x_6737:
[----:B------:R-:W-:Y:S05]  /*9280*/  BSYNC.RECONVERGENT B0 ;  /* 0x0000000000007941 */ /* 0x000fea0003800200 */
.L_x_6736:
[----:B-----5:R3:W-:Y:S02]  /*9290*/  STS.128 [R60+0x800], R16 ;  /* 0x000800103c007388 */ /* 0x0207e40000000c00 */
.L_x_6735:
[----:B------:R-:W-:Y:S05]  /*92a0*/  BSYNC.RECONVERGENT B1 ;  /* 0x0000000000017941 */ /* 0x000fea0003800200 */
.L_x_6734:
        /* <DEDUP_REMOVED lines=60> */
.L_x_6741:
[----:B------:R-:W-:Y:S05]  /*9670*/  BSYNC.RECONVERGENT B0 ;  /* 0x0000000000007941 */ /* 0x000fea0003800200 */
.L_x_6740:
[----:B-----5:R4:W-:Y:S02]  /*9680*/  STS.128 [R60+0x1000], R16 ;  /* 0x001000103c007388 */ /* 0x0209e40000000c00 */
.L_x_6739:
[----:B------:R-:W-:Y:S05]  /*9690*/  BSYNC.RECONVERGENT B1 ;  /* 0x0000000000017941 */ /* 0x000fea0003800200 */
.L_x_6738:
        /* <DEDUP_REMOVED lines=58> */
.L_x_6743:
[----:B------:R-:W-:Y:S05]  /*9a40*/  BSYNC.RECONVERGENT B0 ;  /* 0x0000000000007941 */ /* 0x000fea0003800200 */
.L_x_6742:
[----:B-----5:R2:W-:Y:S01]  /*9a50*/  STS.128 [R60+0x1800], R16 ;  /* 0x001800103c007388 */ /* 0x0205e20000000c00 */
[----:B------:R-:W-:Y:S05]  /*9a60*/  BRA `(.L_x_6728) ;  /* 0x0000001400c07947 */ /* 0x000fea0003800000 */
.L_x_6729:
        /* <DEDUP_REMOVED lines=93> */
.L_x_6747:
[----:B------:R-:W-:Y:S05]  /*a040*/  BSYNC.RECONVERGENT B0 ;  /* 0x0000000000007941 */ /* 0x000fea0003800200 */
.L_x_6746:
[----:B-----5:R2:W-:Y:S02]  /*a050*/  STS.128 [R60], R20 ;  /* 0x000000143c007388 */ /* 0x0205e40000000c00 */
.L_x_6745:
[----:B------:R-:W-:Y:S05]  /*a060*/  BSYNC.RECONVERGENT B1 ;  /* 0x0000000000017941 */ /* 0x000fea0003800200 */
.L_x_6744:
        /* <DEDUP_REMOVED lines=88> */
.L_x_6751:
[----:B------:R-:W-:Y:S05]  /*a5f0*/  BSYNC.RECONVERGENT B0 ;  /* 0x0000000000007941 */ /* 0x000fea0003800200 */
.L_x_6750:
[----:B-----5:R3:W-:Y:S02]  /*a600*/  STS.128 [R60+0x800], R20 ;  /* 0x000800143c007388 */ /* 0x0207e40000000c00 */
.L_x_6749:
[----:B------:R-:W-:Y:S05]  /*a610*/  BSYNC.RECONVERGENT B1 ;  /* 0x0000000000017941 */ /* 0x000fea0003800200 */
.L_x_6748:
        /* <DEDUP_REMOVED lines=89> */
.L_x_6755:
[----:B------:R-:W-:Y:S05]  /*abb0*/  BSYNC.RECONVERGENT B0 ;  /* 0x0000000000007941 */ /* 0x000fea0003800200 */
.L_x_6754:
[----:B-----5:R3:W-:Y:S02]  /*abc0*/  STS.128 [R60+0x1000], R20 ;  /* 0x001000143c007388 */ /* 0x0207e40000000c00 */
.L_x_6753:
[----:B------:R-:W-:Y:S05]  /*abd0*/  BSYNC.RECONVERGENT B1 ;  /* 0x0000000000017941 */ /* 0x000fea0003800200 */
.L_x_6752:
        /* <DEDUP_REMOVED lines=40> */
[----:B------:R-:W-:Y:S01]  /*ae60*/  @!P1 FADD.FTZ R15, -R15, -RZ ;  /* 0x800000ff0f0f9221 */ /* 0x000fe20000010100 */
[----:B------:R-:W-:Y:S01]  /*ae70*/  @!P1 FADD.FTZ R4, -R4, -RZ ;  /* 0x800000ff04049221 */ /* 0x000fe20000010100 */
[----:B------:R-:W-:Y:S01]  /*ae80*/  @!P1 FADD.FTZ R5, -R5, -RZ ;  /* 0x800000ff05059221 */ /* 0x000fe20000010100 */
[----:B------:R-:W-:Y:S01]  /*ae90*/  @!P1 FADD.FTZ R6, -R6, -RZ ;  /* 0x800000ff06069221 */ /* 0x000fe20000010100 */
[--C-:B------:R-:W-:Y:S02]  /*aea0*/  HADD2.F32 R27, -RZ, R7.reuse.H0_H0 ;  /* 0x20000007ff1b7230 */ /* 0x100fe40000004100 */
[----:B------:R-:W-:Y:S01]  /*aeb0*/  FMUL.FTZ R2, R2, R15 ;  /* 0x0000000f02027220 */ /* 0x000fe20000410000 */
[----:B------:R-:W-:Y:S02]  /*aec0*/  HADD2.F32 R26, -RZ, R7.H1_H1 ;  /* 0x30000007ff1a7230 */ /* 0x000fe40000004100 */
[----:B------:R-:W-:Y:S01]  /*aed0*/  FMUL.FTZ R3, R3, R4 ;  /* 0x0000000403037220 */ /* 0x000fe20000410000 */
[----:B------:R-:W-:Y:S01]  /*aee0*/  FMUL.FTZ R20, R20, R5 ;  /* 0x0000000514147220 */ /* 0x000fe20000410000 */
[----:B------:R-:W-:Y:S01]  /*aef0*/  FMUL.FTZ R21, R21, R6 ;  /* 0x0000000615157220 */ /* 0x000fe20000410000 */
[----:B------:R-:W-:-:S02]  /*af00*/  HADD2.F32 R5, -RZ, R16.H0_H0 ;  /* 0x20000010ff057230 */ /* 0x000fc40000004100 */
[--C-:B----4-:R-:W-:Y:S02]  /*af10*/  HADD2.F32 R4, -RZ, R8.reuse.H0_H0 ;  /* 0x20000008ff047230 */ /* 0x110fe40000004100 */
[----:B------:R-:W-:Y:S02]  /*af20*/  HADD2.F32 R15, -RZ, R8.H1_H1 ;  /* 0x30000008ff0f7230 */ /* 0x000fe40000004100 */
[----:B------:R-:W-:Y:S01]  /*af30*/  @!P1 FADD.FTZ R25, -R25, -RZ ;  /* 0x800000ff19199221 */ /* 0x000fe20000010100 */
[----:B------:R-:W-:Y:S02]  /*af40*/  HADD2.F32 R12, -RZ, R12.H1_H1 ;  /* 0x3000000cff0c7230 */ /* 0x000fe40000004100 */
[----:B------:R-:W-:Y:S01]  /*af50*/  @!P1 FADD.FTZ R24, -R24, -RZ ;  /* 0x800000ff18189221 */ /* 0x000fe20000010100 */
[----:B------:R-:W-:Y:S02]  /*af60*/  HADD2.F32 R6, -RZ, R17.H0_H0 ;  /* 0x20000011ff067230 */ /* 0x000fe40000004100 */
[----:B------:R-:W-:-:S02]  /*af70*/  HADD2.F32 R8, -RZ, R9.H0_H0 ;  /* 0x20000009ff087230 */ /* 0x000fc40000004100 */
[----:B------:R-:W-:Y:S01]  /*af80*/  @!P1 FADD.FTZ R27, -R27, -RZ ;  /* 0x800000ff1b1b9221 */ /* 0x000fe20000010100 */
[----:B------:R-:W-:Y:S01]  /*af90*/  @!P1 FADD.FTZ R26, -R26, -RZ ;  /* 0x800000ff1a1a9221 */ /* 0x000fe20000010100 */
[----:B------:R-:W-:Y:S02]  /*afa0*/  HADD2.F32 R7, -RZ, R16.H1_H1 ;  /* 0x30000010ff077230 */ /* 0x000fe40000004100 */
[----:B------:R-:W-:Y:S01]  /*afb0*/  FFMA.FTZ R2, R5, R4, R2 ;  /* 0x0000000405027223 */ /* 0x000fe20000010002 */
[----:B------:R-:W-:Y:S01]  /*afc0*/  FMUL.FTZ R12, R12, R25 ;  /* 0x000000190c0c7220 */ /* 0x000fe20000410000 */
[----:B------:R-:W-:Y:S01]  /*afd0*/  FMUL.FTZ R13, R13, R24 ;  /* 0x000000180d0d7220 */ /* 0x000fe20000410000 */
[----:B------:R-:W-:Y:S02]  /*afe0*/  HADD2.F32 R16, -RZ, R10.H0_H0 ;  /* 0x2000000aff107230 */ /* 0x000fe40000004100 */
[----:B------:R-:W-:Y:S01]  /*aff0*/  FFMA.FTZ R3, R6, R8, R3 ;  /* 0x0000000806037223 */ /* 0x000fe20000010003 */
[----:B------:R-:W-:-:S02]  /*b000*/  HADD2.F32 R4, -RZ, R18.H0_H0 ;  /* 0x20000012ff047230 */ /* 0x000fc40000004100 */
[----:B------:R-:W-:Y:S01]  /*b010*/  FMUL.FTZ R14, R14, R27 ;  /* 0x0000001b0e0e7220 */ /* 0x000fe20000410000 */
[----:B------:R-:W-:Y:S02]  /*b020*/  HADD2.F32 R9, -RZ, R9.H1_H1 ;  /* 0x30000009ff097230 */ /* 0x000fe40000004100 */
[----:B------:R-:W-:Y:S01]  /*b030*/  FMUL.FTZ R23, R23, R26 ;  /* 0x0000001a17177220 */ /* 0x000fe20000410000 */
[----:B------:R-:W-:Y:S02]  /*b040*/  HADD2.F32 R10, -RZ, R10.H1_H1 ;  /* 0x3000000aff0a7230 */ /* 0x000fe40000004100 */
[--C-:B------:R-:W-:Y:S02]  /*b050*/  HADD2.F32 R25, -RZ, R11.reuse.H0_H0 ;  /* 0x2000000bff197230 */ /* 0x100fe40000004100 */
[----:B------:R-:W-:Y:S02]  /*b060*/  HADD2.F32 R24, -RZ, R11.H1_H1 ;  /* 0x3000000bff187230 */ /* 0x000fe40000004100 */
[----:B------:R-:W-:-:S02]  /*b070*/  HADD2.F32 R17, -RZ, R17.H1_H1 ;  /* 0x30000011ff117230 */ /* 0x000fc40000004100 */
        /* <DEDUP_REMOVED lines=13> */
.L_x_6757:
[----:B------:R-:W-:Y:S05]  /*b150*/  BSYNC.RECONVERGENT B0 ;  /* 0x0000000000007941 */ /* 0x000fea0003800200 */
.L_x_6756:
[----:B-----5:R4:W-:Y:S02]  /*b160*/  STS.128 [R60+0x1800], R16 ;  /* 0x001800103c007388 */ /* 0x0209e40000000c00 */
.L_x_6728:
[----:B------:R-:W-:Y:S05]  /*b170*/  BSYNC.RECONVERGENT B2 ;  /* 0x0000000000027941 */ /* 0x000fea0003800200 */
.L_x_6724:
[----:B------:R-:W3:Y:S01]  /*b180*/  LDC.64 R144, c[0x0][0x3b8] ;  /* 0x0000ee00ff907b82 */ /* 0x000ee20000000a00 */
[----:B------:R-:W-:Y:S01]  /*b190*/  IADD3 R3, PT, PT, -R62, R69, RZ ;  /* 0x000000453e037210 */ /* 0x000fe20007ffe1ff */
[----:B-1----:R-:W-:Y:S01]  /*b1a0*/  VIADD R8, R130, 0x40 ;  /* 0x0000004082087836 */ /* 0x002fe20000000000 */
[----:B------:R-:W-:Y:S01]  /*b1b0*/  SHF.L.U32 R2, R72, 0x1, RZ ;  /* 0x0000000148027819 */ /* 0x000fe200000006ff */
[----:B------:R-:W1:Y:S01]  /*b1c0*/  LDCU UR10, c[0x0][0x50c] ;  /* 0x0000a180ff0a77ac */ /* 0x000e620008000800 */
[-C--:B------:R-:W-:Y:S02]  /*b1d0*/  ISETP.GE.AND P6, PT, R130, R3.reuse, PT ;  /* 0x000000038200720c */ /* 0x080fe40003fc6270 */
[-C--:B------:R-:W-:Y:S01]  /*b1e0*/  ISETP.GE.AND P1, PT, R0, R3.reuse, PT ;  /* 0x000000030000720c */ /* 0x080fe20003f26270 */
[----:B--2---:R-:W2:Y:S01]  /*b1f0*/  LDC.64 R20, c[0x0][0x3c0] ;  /* 0x0000f000ff147b82 */ /* 0x004ea20000000a00 */
[----:B------:R-:W-:Y:S01]  /*b200*/  ISETP.GE.AND P5, PT, R28, R3, PT ;  /* 0x000000031c00720c */ /* 0x000fe20003fa6270 */
[----:B------:R-:W1:Y:S01]  /*b210*/  LDCU UR4, c[0x0][0x508] ;  /* 0x0000a100ff0477ac */ /* 0x000e620008000800 */
[----:B------:R-:W-:-:S02]  /*b220*/  SHF.L.U64.HI R7, R72, 0x1, R71 ;  /* 0x0000000148077819 */ /* 0x000fc40000010247 */
[-C--:B------:R-:W-:Y:S02]  /*b230*/  IADD3 R12, P0, PT, R2, R167.reuse, RZ ;  /* 0x000000a7020c7210 */ /* 0x080fe40007f1e0ff */
[C---:B------:R-:W-:Y:S02]  /*b240*/  IADD3 R6, PT, PT, R130.reuse, 0x60, RZ ;  /* 0x0000006082067810 */ /* 0x040fe40007ffe0ff */
[-C--:B------:R-:W-:Y:S02]  /*b250*/  IADD3.X R13, PT, PT, R7, R166.reuse, RZ, P0, !PT ;  /* 0x000000a6070d7210 */ /* 0x080fe400007fe4ff */
[----:B---34-:R-:W-:Y:S02]  /*b260*/  @!P6 MOV R16, R167 ;  /* 0x000000a70010e202 */ /* 0x018fe40000000f00 */
[----:B------:R-:W-:Y:S02]  /*b270*/  @!P6 MOV R17, R166 ;  /* 0x000000a60011e202 */ /* 0x000fe40000000f00 */
[----:B------:R-:W-:Y:S01]  /*b280*/  IADD3 R4, PT, PT, R130, 0x70, RZ ;  /* 0x0000007082047810 */ /* 0x000fe20007ffe0ff */
[----:B------:R-:W-:Y:S01]  /*b290*/  IMAD.WIDE.U32 R10, R144, 0x20, RZ ;  /* 0x00000020900a7825 */ /* 0x000fe200078e00ff */
[-C--:B------:R-:W-:Y:S01]  /*b2a0*/  ISETP.GE.AND P2, PT, R8, R3.reuse, PT ;  /* 0x000000030800720c */ /* 0x080fe20003f46270 */
[----:B------:R-:W-:Y:S01]  /*b2b0*/  @!PT LDS RZ, [RZ] ;  /* 0x00000000fffff984 */ /* 0x000fe20000000800 */
[----:B------:R-:W-:Y:S01]  /*b2c0*/  @!PT LDS RZ, [RZ] ;  /* 0x00000000fffff984 */ /* 0x000fe20000000800 */
[----:B------:R-:W-:Y:S01]  /*b2d0*/  @!PT LDS RZ, [RZ] ;  /* 0x00000000fffff984 */ /* 0x000fe20000000800 */
[----:B------:R3:W-:Y:S01]  /*b2e0*/  @!P6 LDGSTS.E.BYPASS.LTC128B.128 [R60+0x2000], desc[UR6][R16.64] ;  /* 0x02000000103cefae */ /* 0x0007e2000b981a06 */
[----:B------:R-:W-:-:S02]  /*b2f0*/  ISETP.GE.AND P4, PT, R22, R3, PT ;  /* 0x000000031600720c */ /* 0x000fc40003f86270 */
[----:B------:R-:W-:Y:S01]  /*b300*/  SHF.L.U32 R5, R145, 0x5, RZ ;  /* 0x0000000591057819 */ /* 0x000fe200000006ff */
[----:B------:R-:W-:Y:S01]  /*b310*/  @!P1 LDGSTS.E.BYPASS.LTC128B.128 [R60+0x2800], desc[UR6][R12.64] ;  /* 0x028000000c3c9fae */ /* 0x000fe2000b981a06 */
[----:B------:R-:W-:Y:S02]  /*b320*/  @!P5 IADD3 R14, P3, PT, R12, R10, RZ ;  /* 0x0000000a0c0ed210 */ /* 0x000fe40007f7e0ff */
[-C--:B------:R-:W-:Y:S02]  /*b330*/  ISETP.GE.AND P1, PT, R6, R3.reuse, PT ;  /* 0x000000030600720c */ /* 0x080fe40003f26270 */
[----:B------:R-:W-:Y:S02]  /*b340*/  ISETP.GE.AND P0, PT, R4, R3, PT ;  /* 0x000000030400720c */ /* 0x000fe40003f06270 */
[----:B------:R-:W-:Y:S01]  /*b350*/  IADD3 R130, PT, PT, R130, 0x50, RZ ;  /* 0x0000005082827810 */ /* 0x000fe20007ffe0ff */
[----:B------:R-:W-:Y:S01]  /*b360*/  @!P2 IMAD.MOV.U32 R18, RZ, RZ, R12 ;  /* 0x000000ffff12a224 */ /* 0x000fe200078e000c */
[----:B------:R-:W-:Y:S01]  /*b370*/  @!P5 IADD3.X R15, PT, PT, R13, R11, R5, P3, !PT ;  /* 0x0000000b0d0fd210 */ /* 0x000fe20001ffe405 */
[----:B------:R-:W-:Y:S01]  /*b380*/  @!P2 IMAD R10, R145, 0x60, RZ ;  /* 0x00000060910aa824 */ /* 0x000fe200078e02ff */
[----:B------:R-:W-:-:S02]  /*b390*/  ISETP.GE.AND P3, PT, R130, R3, PT ;  /* 0x000000038200720c */ /* 0x000fc40003f66270 */
[-C--:B------:R-:W-:Y:S01]  /*b3a0*/  @!P2 MOV R19, R13.reuse ;  /* 0x0000000d0013a202 */ /* 0x080fe20000000f00 */
[----:B------:R4:W-:Y:S01]  /*b3b0*/  @!P5 LDGSTS.E.BYPASS.LTC128B.128 [R60+0x3000], desc[UR6][R14.64] ;  /* 0x030000000e3cdfae */ /* 0x0009e2000b981a06 */
[CC--:B------:R-:W-:Y:S01]  /*b3c0*/  @!P4 LEA R24, P5, R144.reuse, R12.reuse, 0x6 ;  /* 0x0000000c9018c211 */ /* 0x0c0fe200078a30ff */
[----:B-----5:R-:W-:Y:S01]  /*b3d0*/  @!P1 IMAD R9, R145, 0xa0, RZ ;  /* 0x000000a091099824 */ /* 0x020fe200078e02ff */
[----:B------:R-:W-:Y:S01]  /*b3e0*/  SHF.L.U32 R103, R65, 0x1, RZ ;  /* 0x0000000141677819 */ /* 0x000fe200000006ff */
[C---:B------:R-:W-:Y:S01]  /*b3f0*/  @!P2 IMAD.WIDE.U32 R18, R144.reuse, 0x60, R18 ;  /* 0x000000609012a825 */ /* 0x040fe200078e0012 */
[-C--:B------:R-:W-:Y:S02]  /*b400*/  @!P4 LEA.HI.X R25, R144, R13.reuse, R145, 0x6, P5 ;  /* 0x0000000d9019c211 */ /* 0x080fe400028f3491 */
[----:B------:R-:W-:Y:S01]  /*b410*/  LOP3.LUT R103, R103, 0x6, RZ, 0xc0, !PT ;  /* 0x0000000667677812 */ /* 0x000fe200078ec0ff */
[----:B------:R-:W-:Y:S01]  /*b420*/  @!P0 IMAD R5, R145, 0xc0, RZ ;  /* 0x000000c091058824 */ /* 0x000fe200078e02ff */
[----:B---3--:R-:W-:Y:S01]  /*b430*/  @!P1 MOV R16, R12 ;  /* 0x0000000c00109202 */ /* 0x008fe20000000f00 */
[----:B------:R-:W-:Y:S01]  /*b440*/  @!P4 LDGSTS.E.BYPASS.LTC128B.128 [R60+0x3800], desc[UR6][R24.64] ;  /* 0x03800000183ccfae */ /* 0x000fe2000b981a06 */
[----:B------:R-:W-:-:S02]  /*b450*/  @!P1 MOV R17, R13 ;  /* 0x0000000d00119202 */ /* 0x000fc40000000f00 */
[----:B------:R-:W-:Y:S02]  /*b460*/  @!P2 IADD3 R19, PT, PT, R10, R19, RZ ;  /* 0x000000130a13a210 */ /* 0x000fe40007ffe0ff */
[-C--:B------:R-:W-:Y:S01]  /*b470*/  ISETP.GE.AND P4, PT, R22, R3.reuse, PT ;  /* 0x000000031600720c */ /* 0x080fe20003f86270 */
[----:B------:R-:W-:Y:S02]  /*b480*/  @!P1 IMAD.WIDE.U32 R16, R144, 0xa0, R16 ;  /* 0x000000a090109825 */ /* 0x000fe400078e0010 */
[----:B------:R3:W-:Y:S01]  /*b490*/  @!P2 LDGSTS.E.BYPASS.LTC128B.128 [R60+0x4000], desc[UR6][R18.64] ;  /* 0x04000000123cafae */ /* 0x0007e2000b981a06 */
[----:B------:R-:W-:Y:S02]  /*b4a0*/  ISETP.GE.AND P2, PT, R8, R3, PT ;  /* 0x000000030800720c */ /* 0x000fe40003f46270 */
[----:B------:R-:W-:Y:S02]  /*b4b0*/  @!P1 IADD3 R17, PT, PT, R9, R17, RZ ;  /* 0x0000001109119210 */ /* 0x000fe40007ffe0ff */
[----:B------:R-:W-:-:S02]  /*b4c0*/  SHF.L.U32 R9, R76, 0xa, RZ ;  /* 0x0000000a4c097819 */ /* 0x000fc400000006ff */
[-C--:B----4-:R-:W-:Y:S01]  /*b4d0*/  @!P0 MOV R14, R12.reuse ;  /* 0x0000000c000e8202 */ /* 0x090fe20000000f00 */
[----:B------:R-:W-:Y:S01]  /*b4e0*/  @!P0 IMAD.MOV.U32 R15, RZ, RZ, R13 ;  /* 0x000000ffff0f8224 */ /* 0x000fe200078e000d */
[C---:B------:R-:W-:Y:S02]  /*b4f0*/  @!P3 LEA R12, P5, R144.reuse, R12, 0x7 ;  /* 0x0000000c900cb211 */ /* 0x040fe400078a38ff */
[----:B------:R-:W-:Y:S01]  /*b500*/  LOP3.LUT R9, R9, 0x400, RZ, 0xc0, !PT ;  /* 0x0000040009097812 */ /* 0x000fe200078ec0ff */
[C---:B------:R-:W-:Y:S01]  /*b510*/  @!P0 IMAD.WIDE.U32 R14, R144.reuse, 0xc0, R14 ;  /* 0x000000c0900e8825 */ /* 0x040fe200078e000e */
[----:B------:R-:W-:Y:S02]  /*b520*/  @!P3 LEA.HI.X R13, R144, R13, R145, 0x7, P5 ;  /* 0x0000000d900db211 */ /* 0x000fe400028f3c91 */
[----:B------:R-:W-:Y:S02]  /*b530*/  ISETP.GE.AND P5, PT, R28, R3, PT ;  /* 0x000000031c00720c */ /* 0x000fe40003fa6270 */
[----:B------:R-:W-:Y:S01]  /*b540*/  @!P0 IADD3 R15, PT, PT, R5, R15, RZ ;  /* 0x0000000f050f8210 */ /* 0x000fe20007ffe0ff */
[----:B------:R4:W-:Y:S01]  /*b550*/  @!P3 LDGSTS.E.BYPASS.LTC128B.128 [R60+0x4800], desc[UR6][R12.64] ;  /* 0x048000000c3cbfae */ /* 0x0009e2000b981a06 */
[-C--:B------:R-:W-:Y:S01]  /*b560*/  ISETP.GE.AND P3, PT, R0, R3.reuse, PT ;  /* 0x000000030000720c */ /* 0x080fe20003f66270 */
[----:B--2---:R-:W-:Y:S01]  /*b570*/  IMAD.SHL.U32 R5, R21, 0x20, RZ ;  /* 0x0000002015057824 */ /* 0x004fe200078e00ff */
[----:B------:R-:W-:Y:S01]  /*b580*/  LOP3.LUT R0, R125, 0x8, R65, 0x78, !PT ;  /* 0x000000087d007812 */ /* 0x000fe200078e7841 */
[----:B------:R-:W-:Y:S01]  /*b590*/  @!P1 LDGSTS.E.BYPASS.LTC128B.128 [R60+0x5000], desc[UR6][R16.64] ;  /* 0x05000000103c9fae */ /* 0x000fe2000b981a06 */
[----:B------:R-:W-:-:S02]  /*b5a0*/  ISETP.GE.AND P1, PT, R6, R3, PT ;  /* 0x000000030600720c */ /* 0x000fc40003f26270 */
[----:B------:R-:W-:Y:S01]  /*b5b0*/  LOP3.LUT R0, R0, 0x38, R75, 0x78, !PT ;  /* 0x0000003800007812 */ /* 0x000fe200078e784b */
[----:B------:R2:W-:Y:S01]  /*b5c0*/  @!P0 LDGSTS.E.BYPASS.LTC128B.128 [R60+0x5800], desc[UR6][R14.64] ;  /* 0x058000000e3c8fae */ /* 0x0005e2000b981a06 */
[C---:B------:R-:W-:Y:S02]  /*b5d0*/  LEA R10, P0, R73.reuse, R168, 0x1 ;  /* 0x000000a8490a7211 */ /* 0x040fe400078008ff */
[----:B------:R-:W-:Y:S01]  /*b5e0*/  LEA R0, R0, R9, 0x1 ;  /* 0x0000000900007211 */ /* 0x000fe200078e08ff */
[----:B------:R-:W0:Y:S01]  /*b5f0*/  LDGDEPBAR ;  /* 0x00000000000079af */ /* 0x000e220000000000 */
[----:B------:R-:W-:Y:S02]  /*b600*/  LEA.HI.X R11, R73, R169, R74, 0x1, P0 ;  /* 0x000000a9490b7211 */ /* 0x000fe400000f0c4a */
[----:B------:R-:W-:Y:S01]  /*b610*/  ISETP.GE.AND P0, PT, R4, R3, PT ;  /* 0x000000030400720c */ /* 0x000fe20003f06270 */
[----:B------:R-:W-:Y:S01]  /*b620*/  @!P2 IMAD R4, R21, 0x60, RZ ;  /* 0x000000601504a824 */ /* 0x000fe200078e02ff */
[----:B------:R-:W-:-:S02]  /*b630*/  SHF.L.U32 R6, R65, 0x5, RZ ;  /* 0x0000000541067819 */ /* 0x000fc400000006ff */
[----:B---3--:R-:W-:Y:S02]  /*b640*/  @!P1 MOV R18, R10 ;  /* 0x0000000a00129202 */ /* 0x008fe40000000f00 */
[----:B------:R-:W-:Y:S02]  /*b650*/  @!P1 MOV R19, R11 ;  /* 0x0000000b00139202 */ /* 0x000fe40000000f00 */
[----:B------:R-:W-:Y:S02]  /*b660*/  LOP3.LUT R161, R67, 0x7c00, R6, 0xf8, !PT ;  /* 0x00007c0043a17812 */ /* 0x000fe400078ef806 */
[----:B------:R-:W-:Y:S01]  /*b670*/  IADD3 R160, PT, PT, R0, UR5, RZ ;  /* 0x0000000500a07c10 */ /* 0x000fe2000fffe0ff */
[----:B------:R-:W-:-:S04]  /*b680*/  @!P1 IMAD.WIDE.U32 R18, R20, 0xa0, R18 ;  /* 0x000000a014129825 */ /* 0x000fc800078e0012 */
[----:B----4-:R-:W-:-:S04]  /*b690*/  @!P2 IMAD.WIDE.U32 R12, R20, 0x60, R10 ;  /* 0x00000060140ca825 */ /* 0x010fc800078e000a */
[----:B------:R-:W-:Y:S01]  /*b6a0*/  IMAD.IADD R161, R66, 0x1, R161 ;  /* 0x0000000142a17824 */ /* 0x000fe200078e02a1 */
[----:B------:R-:W-:Y:S01]  /*b6b0*/  @!P2 IADD3 R13, PT, PT, R4, R13, RZ ;  /* 0x0000000d040da210 */ /* 0x000fe20007ffe0ff */
[----:B------:R-:W-:-:S04]  /*b6c0*/  DEPBAR.LE SB0, 0x0 ;  /* 0x000080000000791a */ /* 0x000fc80000000000 */
[----:B------:R-:W-:Y:S01]  /*b6d0*/  BAR.SYNC.DEFER_BLOCKING 0x0 ;  /* 0x0000000000007b1d */ /* 0x000fe20000010000 */
[----:B--2---:R-:W-:Y:S01]  /*b6e0*/  IMAD.WIDE.U32 R14, R20, 0x20, RZ ;  /* 0x00000020140e7825 */ /* 0x004fe200078e00ff */
[----:B------:R-:W-:-:S03]  /*b6f0*/  LEA R161, R161, UR5, 0x1 ;  /* 0x00000005a1a17c11 */ /* 0x000fc6000f8e08ff */
[----:B------:R-:W-:Y:S01]  /*b700*/  @!P1 IMAD R4, R21, 0xa0, RZ ;  /* 0x000000a015049824 */ /* 0x000fe200078e02ff */
[----:B------:R-:W-:Y:S01]  /*b710*/  @!PT LDS RZ, [RZ] ;  /* 0x00000000fffff984 */ /* 0x000fe20000000800 */
[----:B------:R-:W-:Y:S01]  /*b720*/  @!PT LDS RZ, [RZ] ;  /* 0x00000000fffff984 */ /* 0x000fe20000000800 */
[----:B------:R-:W-:Y:S01]  /*b730*/  @!PT LDS RZ, [RZ] ;  /* 0x00000000fffff984 */ /* 0x000fe20000000800 */
[----:B------:R-:W-:Y:S04]  /*b740*/  @!P6 LDGSTS.E.BYPASS.LTC128B.128 [R60+0x6000], desc[UR6][R168.64] ;  /* 0x06000000a83cefae */ /* 0x000fe8000b981a06 */
[----:B------:R-:W-:Y:S01]  /*b750*/  @P6 STS.128 [R60+0x6000], RZ ;  /* 0x006000ff3c006388 */ /* 0x000fe20000000c00 */
[----:B------:R-:W-:Y:S01]  /*b760*/  @!P5 IADD3 R8, P6, PT, R10, R14, RZ ;  /* 0x0000000e0a08d210 */ /* 0x000fe20007fde0ff */
[----:B------:R-:W-:Y:S02]  /*b770*/  @!P0 IMAD.MOV.U32 R14, RZ, RZ, R10 ;  /* 0x000000ffff0e8224 */ /* 0x000fe400078e000a */
[----:B------:R-:W-:Y:S01]  /*b780*/  @P3 STS.128 [R60+0x6800], RZ ;  /* 0x006800ff3c003388 */ /* 0x000fe20000000c00 */
[----:B------:R-:W-:-:S02]  /*b790*/  @!P5 IADD3.X R9, PT, PT, R11, R15, R5, P6, !PT ;  /* 0x0000000f0b09d210 */ /* 0x000fc400037fe405 */
[----:B------:R-:W-:Y:S01]  /*b7a0*/  @!P4 LEA R16, P6, R20, R10, 0x6 ;  /* 0x0000000a1410c211 */ /* 0x000fe200078c30ff */
[----:B------:R-:W-:Y:S01]  /*b7b0*/  @!PT LDS RZ, [RZ] ;  /* 0x00000000fffff984 */ /* 0x000fe20000000800 */
[----:B------:R-:W-:Y:S01]  /*b7c0*/  @!PT LDS RZ, [RZ] ;  /* 0x00000000fffff984 */ /* 0x000fe20000000800 */
[----:B------:R-:W-:Y:S01]  /*b7d0*/  @!PT LDS RZ, [RZ] ;  /* 0x00000000fffff984 */ /* 0x000fe20000000800 */
[----:B------:R2:W-:Y:S01]  /*b7e0*/  @!P3 LDGSTS.E.BYPASS.LTC128B.128 [R60+0x6800], desc[UR6][R10.64] ;  /* 0x068000000a3cbfae */ /* 0x0005e2000b981a06 */
[----:B------:R-:W-:Y:S01]  /*b7f0*/  ISETP.GE.AND P3, PT, R130, R3, PT ;  /* 0x000000038200720c */ /* 0x000fe20003f66270 */
[----:B------:R-:W-:Y:S01]  /*b800*/  @!P0 IMAD R3, R21, 0xc0, RZ ;  /* 0x000000c015038824 */ /* 0x000fe200078e02ff */
[-C--:B------:R-:W-:Y:S01]  /*b810*/  @!P0 MOV R15, R11.reuse ;  /* 0x0000000b000f8202 */ /* 0x080fe20000000f00 */
[----:B------:R-:W-:Y:S01]  /*b820*/  @P5 STS.128 [R60+0x7000], RZ ;  /* 0x007000ff3c005388 */ /* 0x000fe20000000c00 */
[----:B------:R-:W-:Y:S02]  /*b830*/  @!P4 LEA.HI.X R17, R20, R11, R21, 0x6, P6 ;  /* 0x0000000b1411c211 */ /* 0x000fe400030f3415 */
[----:B------:R-:W-:Y:S01]  /*b840*/  @!P1 IADD3 R5, PT, PT, R4, R19, RZ ;  /* 0x0000001304059210 */ /* 0x000fe20007ffe0ff */
[----:B------:R-:W-:Y:S01]  /*b850*/  @!PT LDS RZ, [RZ] ;  /* 0x00000000fffff984 */ /* 0x000fe20000000800 */
[----:B------:R-:W-:Y:S01]  /*b860*/  @!PT LDS RZ, [RZ] ;  /* 0x00000000fffff984 */ /* 0x000fe20000000800 */
[----:B------:R-:W-:Y:S01]  /*b870*/  @!PT LDS RZ, [RZ] ;  /* 0x00000000fffff984 */ /* 0x000fe20000000800 */
[----:B------:R-:W-:Y:S01]  /*b880*/  @!P5 LDGSTS.E.BYPASS.LTC128B.128 [R60+0x7000], desc[UR6][R8.64] ;  /* 0x07000000083cdfae */ /* 0x000fe2000b981a06 */
[----:B------:R-:W-:Y:S01]  /*b890*/  @!P0 IMAD.WIDE.U32 R14, R20, 0xc0, R14 ;  /* 0x000000c0140e8825 */ /* 0x000fe200078e000e */
[----:B------:R-:W-:-:S02]  /*b8a0*/  @!P1 MOV R4, R18 ;  /* 0x0000001200049202 */ /* 0x000fc40000000f00 */
[----:B------:R-:W-:Y:S02]  /*b8b0*/  @P4 STS.128 [R60+0x7800], RZ ;  /* 0x007800ff3c004388 */ /* 0x000fe40000000c00 */
[----:B------:R-:W-:Y:S02]  /*b8c0*/  @!P0 IADD3 R15, PT, PT, R3, R15, RZ ;  /* 0x0000000f030f8210 */ /* 0x000fe40007ffe0ff */
[----:B------:R-:W-:Y:S01]  /*b8d0*/  @!PT LDS RZ, [RZ] ;  /* 0x00000000fffff984 */ /* 0x000fe20000000800 */
[----:B------:R-:W-:Y:S01]  /*b8e0*/  @!PT LDS RZ, [RZ] ;  /* 0x00000000fffff984 */ /* 0x000fe20000000800 */
[----:B------:R-:W-:Y:S01]  /*b8f0*/  @!PT LDS RZ, [RZ] ;  /* 0x00000000fffff984 */ /* 0x000fe20000000800 */
[----:B------:R-:W-:Y:S01]  /*b900*/  @!P4 LDGSTS.E.BYPASS.LTC128B.128 [R60+0x7800], desc[UR6][R16.64] ;  /* 0x07800000103ccfae */ /* 0x000fe2000b981a06 */
[----:B------:R-:W-:-:S03]  /*b910*/  MOV R3, 0x20 ;  /* 0x0000002000037802 */ /* 0x000fc60000000f00 */
[----:B------:R-:W-:Y:S04]  /*b920*/  @P2 STS.128 [R60+0x8000], RZ ;  /* 0x008000ff3c002388 */ /* 0x000fe80000000c00 */
[----:B------:R-:W-:Y:S01]  /*b930*/  @!PT LDS RZ, [RZ] ;  /* 0x00000000fffff984 */ /* 0x000fe20000000800 */
[----:B------:R-:W-:Y:S01]  /*b940*/  @!PT LDS RZ, [RZ] ;  /* 0x00000000fffff984 */ /* 0x000fe20000000800 */
[----:B------:R-:W-:Y:S01]  /*b950*/  @!PT LDS RZ, [RZ] ;  /* 0x00000000fffff984 */ /* 0x000fe20000000800 */
[----:B------:R-:W-:Y:S01]  /*b960*/  @!P2 LDGSTS.E.BYPASS.LTC128B.128 [R60+0x8000], desc[UR6][R12.64] ;  /* 0x080000000c3cafae */ /* 0x000fe2000b981a06 */
[----:B--2---:R-:W-:-:S03]  /*b970*/  @!P3 LEA R10, P5, R20, R10, 0x7 ;  /* 0x0000000a140ab211 */ /* 0x004fc600078a38ff */
[----:B------:R-:W-:Y:S01]  /*b980*/  @P3 STS.128 [R60+0x8800], RZ ;  /* 0x008800ff3c003388 */ /* 0x000fe20000000c00 */
        /* <DEDUP_REMOVED lines=18> */
[-C--:B------:R-:W-:Y:S01]  /*bab0*/  IADD3 R159, PT, PT, R161, R3.reuse, RZ ;  /* 0x00000003a19f7210 */ /* 0x080fe20007ffe0ff */
[----:B------:R-:W-:Y:S01]  /*bac0*/  LDSM.16.M88.4 R52, [R161] ;  /* 0x00000000a134783b */ /* 0x000fe20000000200 */
[----:B------:R-:W-:-:S03]  /*bad0*/  IADD3 R155, PT, PT, R160, R3, RZ ;  /* 0x00000003a09b7210 */ /* 0x000fc60007ffe0ff */
[----:B------:R-:W4:Y:S04]  /*bae0*/  LDSM.16.M88.4 R28, [R0+UR5+0x2000] ;  /* 0x00200005001c783b */ /* 0x000f280008000200 */
[----:B------:R-:W-:Y:S04]  /*baf0*/  LDSM.16.M88.4 R44, [R159] ;  /* 0x000000009f2c783b */ /* 0x000fe80000000200 */
[----:B------:R-:W-:Y:S01]  /*bb00*/  LDSM.16.M88.4 R40, [R155+0x2000] ;  /* 0x002000009b28783b */ /* 0x000fe20000000200 */
[----:B--2---:R-:W-:-:S03]  /*bb10*/  MOV R5, 0x40 ;  /* 0x0000004000057802 */ /* 0x004fc60000000f00 */
[----:B------:R-:W2:Y:S01]  /*bb20*/  LDSM.16.M88.4 R8, [R0+UR5+0x2800] ;  /* 0x002800050008783b */ /* 0x000ea20008000200 */
[----:B------:R-:W-:-:S03]  /*bb30*/  SEL R5, R5, 0xffffffc0, !P2 ;  /* 0xffffffc005057807 */ /* 0x000fc60005000000 */
[----:B------:R-:W-:Y:S01]  /*bb40*/  LDSM.16.M88.4 R24, [R155+0x2800] ;  /* 0x002800009b18783b */ /* 0x000fe20000000200 */
[----:B------:R-:W-:Y:S01]  /*bb50*/  IADD3 R154, PT, PT, R160, R5, RZ ;  /* 0x00000005a09a7210 */ /* 0x000fe20007ffe0ff */
[----:B------:R-:W-:Y:S02]  /*bb60*/  IMAD.IADD R158, R161, 0x1, R5 ;  /* 0x00000001a19e7824 */ /* 0x000fe400078e0205 */
[----:B------:R-:W0:Y:S01]  /*bb70*/  LDGDEPBAR ;  /* 0x00000000000079af */ /* 0x000e220000000000 */
[----:B------:R-:W-:-:S03]  /*bb80*/  IADD3 R153, PT, PT, R3, R154, RZ ;  /* 0x0000009a03997210 */ /* 0x000fc60007ffe0ff */
[----:B------:R-:W-:Y:S01]  /*bb90*/  LDSM.16.M88.4 R32, [R158] ;  /* 0x000000009e20783b */ /* 0x000fe20000000200 */
[----:B------:R-:W-:-:S03]  /*bba0*/  IADD3 R157, PT, PT, R3, R158, RZ ;  /* 0x0000009e039d7210 */ /* 0x000fc60007ffe0ff */
[----:B------:R-:W1:Y:S04]  /*bbb0*/  LDSM.16.M88.4 R36, [R154+0x2000] ;  /* 0x002000009a24783b */ /* 0x000e680000000200 */
[----:B---3--:R-:W-:Y:S04]  /*bbc0*/  LDSM.16.M88.4 R12, [R157] ;  /* 0x000000009d0c783b */ /* 0x008fe80000000200 */
[----:B------:R-:W3:Y:S01]  /*bbd0*/  LDSM.16.M88.4 R56, [R153+0x2000] ;  /* 0x002000009938783b */ /* 0x000ee20000000200 */
[C---:B----4-:R-:W-:Y:S03]  /*bbe0*/  HMMA.16816.F32 R16, R52.reuse, R28, RZ ;  /* 0x0000001c3410723c */ /* 0x050fe600000018ff */
[----:B------:R-:W-:Y:S04]  /*bbf0*/  LDSM.16.M88.4 R76, [R154+0x2800] ;  /* 0x002800009a4c783b */ /* 0x000fe80000000200 */
[----:B------:R-:W-:Y:S01]  /*bc00*/  LDSM.16.M88.4 R72, [R153+0x2800] ;  /* 0x002800009948783b */ /* 0x000fe20000000200 */
[C---:B------:R-:W-:Y:S03]  /*bc10*/  HMMA.16816.F32 R28, R52.reuse, R30, RZ ;  /* 0x0000001e341c723c */ /* 0x040fe600000018ff */
[----:B------:R-:W-:Y:S05]  /*bc20*/  LDSM.16.M88.4 R80, [R154+0x3000] ;  /* 0x003000009a50783b */ /* 0x000fea0000000200 */
[----:B--2---:R-:W-:Y:S08]  /*bc30*/  HMMA.16816.F32 R48, R52, R8, RZ ;  /* 0x000000083430723c */ /* 0x004ff000000018ff */
[C---:B------:R-:W-:Y:S08]  /*bc40*/  HMMA.16816.F32 R16, R44.reuse, R40, R16 ;  /* 0x000000282c10723c */ /* 0x040ff00000001810 */
[----:B------:R-:W-:Y:S01]  /*bc50*/  HMMA.16816.F32 R28, R44, R42, R28 ;  /* 0x0000002a2c1c723c */ /* 0x000fe2000000181c */
[----:B------:R-:W2:Y:S07]  /*bc60*/  LDSM.16.M88.4 R40, [R0+UR5+0x3000] ;  /* 0x003000050028783b */ /* 0x000eae0008000200 */
[----:B------:R-:W-:Y:S08]  /*bc70*/  HMMA.16816.F32 R8, R52, R10, RZ ;  /* 0x0000000a3408723c */ /* 0x000ff000000018ff */
[C---:B-1----:R-:W-:Y:S08]  /*bc80*/  HMMA.16816.F32 R16, R32.reuse, R36, R16 ;  /* 0x000000242010723c */ /* 0x042ff00000001810 */
[----:B------:R-:W-:Y:S01]  /*bc90*/  HMMA.16816.F32 R28, R32, R38, R28 ;  /* 0x00000026201c723c */ /* 0x000fe2000000181c */
[----:B------:R-:W1:Y:S07]  /*bca0*/  LDSM.16.M88.4 R36, [R155+0x3000] ;  /* 0x003000009b24783b */ /* 0x000e6e0000000200 */
[----:B------:R-:W-:Y:S08]  /*bcb0*/  HMMA.16816.F32 R48, R44, R24, R48 ;  /* 0x000000182c30723c */ /* 0x000ff00000001830 */
[C---:B---3--:R-:W-:Y:S08]  /*bcc0*/  HMMA.16816.F32 R16, R12.reuse, R56, R16 ;  /* 0x000000380c10723c */ /* 0x048ff00000001810 */
[----:B------:R-:W-:Y:S01]  /*bcd0*/  HMMA.16816.F32 R28, R12, R58, R28 ;  /* 0x0000003a0c1c723c */ /* 0x000fe2000000181c */
[----:B------:R-:W3:Y:S07]  /*bce0*/  LDSM.16.M88.4 R56, [R0+UR5+0x3800] ;  /* 0x003800050038783b */ /* 0x000eee0008000200 */
[----:B------:R-:W-:Y:S03]  /*bcf0*/  HMMA.16816.F32 R8, R44, R26, R8 ;  /* 0x0000001a2c08723c */ /* 0x000fe60000001808 */
[----:B------:R-:W-:Y:S01]  /*bd00*/  FMUL.FTZ R4, R16, UR10 ;  /* 0x0000000a10047c20 */ /* 0x000fe20008410000 */
[----:B------:R-:W-:Y:S01]  /*bd10*/  FMUL.FTZ R6, R17, UR10 ;  /* 0x0000000a11067c20 */ /* 0x000fe20008410000 */
[----:B------:R-:W-:Y:S01]  /*bd20*/  FMUL.FTZ R22, R18, UR10 ;  /* 0x0000000a12167c20 */ /* 0x000fe20008410000 */
[----:B------:R-:W-:-:S02]  /*bd30*/  FMUL.FTZ R23, R19, UR10 ;  /* 0x0000000a13177c20 */ /* 0x000fc40008410000 */
[C---:B--2---:R-:W-:Y:S01]  /*bd40*/  HMMA.16816.F32 R24, R52.reuse, R40, RZ ;  /* 0x000000283418723c */ /* 0x044fe200000018ff */
[----:B------:R-:W2:Y:S02]  /*bd50*/  MUFU.TANH R4, R4 ;  /* 0x0000000400047308 */ /* 0x000ea40000002400 */
[----:B------:R-:W-:Y:S01]  /*bd60*/  FMUL.FTZ R28, R28, UR10 ;  /* 0x0000000a1c1c7c20 */ /* 0x000fe20008410000 */
[----:B------:R-:W-:Y:S01]  /*bd70*/  FMUL.FTZ R71, R29, UR10 ;  /* 0x0000000a1d477c20 */ /* 0x000fe20008410000 */
[----:B------:R-:W-:Y:S01]  /*bd80*/  FMUL.FTZ R84, R30, UR10 ;  /* 0x0000000a1e547c20 */ /* 0x000fe20008410000 */
[----:B------:R-:W-:Y:S02]  /*bd90*/  FMUL.FTZ R85, R31, UR10 ;  /* 0x0000000a1f557c20 */ /* 0x000fe40008410000 */
[----:B------:R-:W-:Y:S01]  /*bda0*/  HMMA.16816.F32 R16, R52, R42, RZ ;  /* 0x0000002a3410723c */ /* 0x000fe200000018ff */
[----:B------:R-:W4:Y:S01]  /*bdb0*/  LDSM.16.M88.4 R40, [R155+0x3800] ;  /* 0x003800009b28783b */ /* 0x000f220000000200 */
[----:B------:R3:W1:Y:S06]  /*bdc0*/  MUFU.TANH R70, R28 ;  /* 0x0000001c00467308 */ /* 0x00066c0000002400 */
[C---:B------:R-:W-:Y:S02]  /*bdd0*/  HMMA.16816.F32 R48, R32.reuse, R76, R48 ;  /* 0x0000004c2030723c */ /* 0x040fe40000001830 */
[----:B------:R-:W2:Y:S06]  /*bde0*/  MUFU.TANH R6, R6 ;  /* 0x0000000600067308 */ /* 0x000eac0000002400 */
[----:B------:R-:W-:Y:S01]  /*bdf0*/  HMMA.16816.F32 R8, R32, R78, R8 ;  /* 0x0000004e2008723c */ /* 0x000fe20000001808 */
[----:B------:R-:W-:Y:S01]  /*be00*/  LDSM.16.M88.4 R76, [R0+UR5+0x4000] ;  /* 0x00400005004c783b */ /* 0x000fe20008000200 */
[----:B------:R-:W2:Y:S06]  /*be10*/  MUFU.TANH R22, R22 ;  /* 0x0000001600167308 */ /* 0x000eac0000002400 */
[C---:B-1----:R-:W-:Y:S02]  /*be20*/  HMMA.16816.F32 R24, R44.reuse, R36, R24 ;  /* 0x000000242c18723c */ /* 0x042fe40000001818 */
[----:B------:R-:W1:Y:S06]  /*be30*/  MUFU.TANH R23, R23 ;  /* 0x0000001700177308 */ /* 0x000e6c0000002400 */
[----:B------:R-:W-:Y:S01]  /*be40*/  HMMA.16816.F32 R16, R44, R38, R16 ;  /* 0x000000262c10723c */ /* 0x000fe20000001810 */
[----:B------:R-:W2:Y:S01]  /*be50*/  LDSM.16.M88.4 R36, [R153+0x3000] ;  /* 0x003000009924783b */ /* 0x000ea20000000200 */
[----:B------:R-:W1:Y:S06]  /*be60*/  MUFU.TANH R71, R71 ;  /* 0x0000004700477308 */ /* 0x000e6c0000002400 */
[----:B------:R-:W-:Y:S02]  /*be70*/  HMMA.16816.F32 R48, R12, R72, R48 ;  /* 0x000000480c30723c */ /* 0x000fe40000001830 */
[----:B------:R-:W1:Y:S06]  /*be80*/  MUFU.TANH R84, R84 ;  /* 0x0000005400547308 */ /* 0x000e6c0000002400 */
[----:B---3--:R-:W-:Y:S02]  /*be90*/  HMMA.16816.F32 R28, R52, R56, RZ ;  /* 0x00000038341c723c */ /* 0x008fe400000018ff */
[----:B------:R-:W3:Y:S06]  /*bea0*/  MUFU.TANH R85, R85 ;  /* 0x0000005500557308 */ /* 0x000eec0000002400 */
[----:B------:R-:W-:Y:S01]  /*beb0*/  HMMA.16816.F32 R8, R12, R74, R8 ;  /* 0x0000004a0c08723c */ /* 0x000fe20000001808 */
[----:B------:R-:W1:Y:S02]  /*bec0*/  LDSM.16.M88.4 R72, [R154+0x3800] ;  /* 0x003800009a48783b */ /* 0x000e640000000200 */
        /* <DEDUP_REMOVED lines=19> */
[----:B--2---:R-:W-:Y:S07]  /*c000*/  HMMA.16816.F32 R24, R12, R36, R24 ;  /* 0x000000240c18723c */ /* 0x004fee0000001818 */
[----:B------:R-:W2:Y:S01]  /*c010*/  MUFU.TANH R91, R91 ;  /* 0x0000005b005b7308 */ /* 0x000ea20000002400 */
[----:B------:R-:W-:Y:S01]  /*c020*/  HMMA.16816.F32 R16, R32, R82, R16 ;  /* 0x000000522010723c */ /* 0x000fe20000001810 */
[----:B------:R-:W2:Y:S06]  /*c030*/  LDSM.16.M88.4 R80, [R154+0x4000] ;  /* 0x004000009a50783b */ /* 0x000eac0000000200 */
[----:B------:R-:W2:Y:S01]  /*c040*/  MUFU.TANH R92, R92 ;  /* 0x0000005c005c7308 */ /* 0x000ea20000002400 */
[----:B-1----:R-:W-:Y:S03]  /*c050*/  HMMA.16816.F32 R8, R52, R76, RZ ;  /* 0x0000004c3408723c */ /* 0x002fe600000018ff */
[----:B------:R-:W-:Y:S01]  /*c060*/  FMUL.FTZ R24, R24, UR10 ;  /* 0x0000000a18187c20 */ /* 0x000fe20008410000 */
[----:B------:R-:W-:Y:S01]  /*c070*/  FMUL.FTZ R95, R25, UR10 ;  /* 0x0000000a195f7c20 */ /* 0x000fe20008410000 */
[----:B------:R-:W-:Y:S01]  /*c080*/  FMUL.FTZ R96, R26, UR10 ;  /* 0x0000000a1a607c20 */ /* 0x000fe20008410000 */
[----:B------:R-:W-:Y:S01]  /*c090*/  FMUL.FTZ R97, R27, UR10 ;  /* 0x0000000a1b617c20 */ /* 0x000fe20008410000 */
[----:B------:R1:W1:Y:S01]  /*c0a0*/  MUFU.TANH R94, R24 ;  /* 0x00000018005e7308 */ /* 0x0002620000002400 */
[----:B------:R-:W-:Y:S07]  /*c0b0*/  HMMA.16816.F32 R28, R32, R72, R28 ;  /* 0x00000048201c723c */ /* 0x000fee000000181c */
        /* <DEDUP_REMOVED lines=21> */
[----:B--2---:R-:W-:Y:S03]  /*c210*/  HMMA.16816.F32 R8, R32, R80, R8 ;  /* 0x000000502008723c */ /* 0x004fe60000001808 */
[----:B------:R-:W-:Y:S01]  /*c220*/  FMUL.FTZ R28, R28, UR10 ;  /* 0x0000000a1c1c7c20 */ /* 0x000fe20008410000 */
[----:B------:R-:W-:Y:S01]  /*c230*/  FMUL.FTZ R105, R29, UR10 ;  /* 0x0000000a1d697c20 */ /* 0x000fe20008410000 */
[----:B------:R-:W-:Y:S01]  /*c240*/  FMUL.FTZ R106, R30, UR10 ;  /* 0x0000000a1e6a7c20 */ /* 0x000fe20008410000 */
[----:B------:R-:W-:Y:S01]  /*c250*/  FMUL.FTZ R119, R31, UR10 ;  /* 0x0000000a1f777c20 */ /* 0x000fe20008410000 */
[----:B------:R2:W1:Y:S01]  /*c260*/  MUFU.TANH R104, R28 ;  /* 0x0000001c00687308 */ /* 0x0004620000002400 */
[C---:B------:R-:W-:Y:S07]  /*c270*/  HMMA.16816.F32 R16, R52.reuse, R36, RZ ;  /* 0x000000243410723c */ /* 0x040fee00000018ff */
[----:B------:R-:W1:Y:S01]  /*c280*/  MUFU.TANH R102, R102 ;  /* 0x0000006600667308 */ /* 0x000e620000002400 */
[----:B------:R-:W-:Y:S07]  /*c290*/  HMMA.16816.F32 R36, R52, R38, RZ ;  /* 0x000000263424723c */ /* 0x000fee00000018ff */
[----:B------:R-:W1:Y:S01]  /*c2a0*/  MUFU.TANH R105, R105 ;  /* 0x0000006900697308 */ /* 0x000e620000002400 */
[----:B--2---:R-:W2:Y:S01]  /*c2b0*/  LDSM.16.M88.4 R28, [R154+0x4800] ;  /* 0x004800009a1c783b */ /* 0x004ea20000000200 */
        /* <DEDUP_REMOVED lines=14> */
[----:B------:R-:W1:Y:S02]  /*c3a0*/  LDSM.16.M88.4 R36, [R153+0x4800] ;  /* 0x004800009924783b */ /* 0x000e640000000200 */
[----:B------:R-:W-:Y:S01]  /*c3b0*/  FMUL.FTZ R8, R8, UR10 ;  /* 0x0000000a08087c20 */ /* 0x000fe20008410000 */
[----:B------:R-:W-:Y:S01]  /*c3c0*/  FMUL.FTZ R131, R9, UR10 ;  /* 0x0000000a09837c20 */ /* 0x000fe20008410000 */
[----:B------:R-:W-:Y:S01]  /*c3d0*/  FMUL.FTZ R175, R10, UR10 ;  /* 0x0000000a0aaf7c20 */ /* 0x000fe20008410000 */
[----:B------:R-:W-:Y:S01]  /*c3e0*/  FMUL.FTZ R141, R11, UR10 ;  /* 0x0000000a0b8d7c20 */ /* 0x000fe20008410000 */
[----:B------:R4:W1:Y:S01]  /*c3f0*/  MUFU.TANH R179, R8 ;  /* 0x0000000800b37308 */ /* 0x0008620000002400 */
[----:B------:R-:W-:Y:S01]  /*c400*/  HMMA.16816.F32 R24, R12, R74, R24 ;  /* 0x0000004a0c18723c */ /* 0x000fe20000001818 */
[----:B------:R-:W1:Y:S06]  /*c410*/  LDSM.16.M88.4 R72, [R0+UR5+0x5800] ;  /* 0x005800050048783b */ /* 0x000e6c0008000200 */
[----:B------:R-:W1:Y:S01]  /*c420*/  MUFU.TANH R108, R108 ;  /* 0x0000006c006c7308 */ /* 0x000e620000002400 */
[----:B---3--:R-:W-:Y:S07]  /*c430*/  HMMA.16816.F32 R56, R52, R48, RZ ;  /* 0x000000303438723c */ /* 0x008fee00000018ff */
[----:B------:R-:W3:Y:S01]  /*c440*/  MUFU.TANH R181, R181 ;  /* 0x000000b500b57308 */ /* 0x000ee20000002400 */
[----:B--2---:R-:W-:Y:S01]  /*c450*/  HMMA.16816.F32 R16, R32, R28, R16 ;  /* 0x0000001c2010723c */ /* 0x004fe20000001810 */
[----:B----4-:R-:W2:Y:S02]  /*c460*/  LDSM.16.M88.4 R8, [R154+0x5000] ;  /* 0x005000009a08783b */ /* 0x010ea40000000200 */
        /* <DEDUP_REMOVED lines=9> */
[----:B------:R-:W2:Y:S01]  /*c500*/  MUFU.TANH R131, R131 ;  /* 0x0000008300837308 */ /* 0x000ea20000002400 */
[----:B------:R-:W-:Y:S07]  /*c510*/  HMMA.16816.F32 R56, R44, R40, R56 ;  /* 0x000000282c38723c */ /* 0x000fee0000001838 */
[----:B------:R-:W2:Y:S01]  /*c520*/  MUFU.TANH R175, R175 ;  /* 0x000000af00af7308 */ /* 0x000ea20000002400 */
[----:B-1----:R-:W-:Y:S07]  /*c530*/  HMMA.16816.F32 R16, R12, R36, R16 ;  /* 0x000000240c10723c */ /* 0x002fee0000001810 */
[----:B------:R-:W1:Y:S01]  /*c540*/  MUFU.TANH R141, R141 ;  /* 0x0000008d008d7308 */ /* 0x000e620000002400 */
[----:B------:R-:W-:Y:S07]  /*c550*/  HMMA.16816.F32 R48, R44, R42, R48 ;  /* 0x0000002a2c30723c */ /* 0x000fee0000001830 */
[----:B------:R-:W1:Y:S01]  /*c560*/  MUFU.TANH R133, R133 ;  /* 0x0000008500857308 */ /* 0x000e620000002400 */
[----:B------:R-:W-:Y:S01]  /*c570*/  HMMA.16816.F32 R76, R12, R38, R76 ;  /* 0x000000260c4c723c */ /* 0x000fe2000000184c */
[----:B------:R-:W1:Y:S02]  /*c580*/  LDSM.16.M88.4 R36, [R154+0x5800] ;  /* 0x005800009a24783b */ /* 0x000e640000000200 */
[----:B------:R-:W-:Y:S01]  /*c590*/  FMUL.FTZ R16, R16, UR10 ;  /* 0x0000000a10107c20 */ /* 0x000fe20008410000 */
[----:B------:R-:W-:Y:S01]  /*c5a0*/  FMUL.FTZ R17, R17, UR10 ;  /* 0x0000000a11117c20 */ /* 0x000fe20008410000 */
[----:B------:R-:W-:Y:S01]  /*c5b0*/  FMUL.FTZ R18, R18, UR10 ;  /* 0x0000000a12127c20 */ /* 0x000fe20008410000 */
[----:B------:R-:W-:Y:S01]  /*c5c0*/  FMUL.FTZ R19, R19, UR10 ;  /* 0x0000000a13137c20 */ /* 0x000fe20008410000 */
[----:B------:R-:W1:Y:S01]  /*c5d0*/  MUFU.TANH R173, R173 ;  /* 0x000000ad00ad7308 */ /* 0x000e620000002400 */
[C---:B----4-:R-:W-:Y:S07]  /*c5e0*/  HMMA.16816.F32 R24, R52.reuse, R72, RZ ;  /* 0x000000483418723c */ /* 0x050fee00000018ff */
[----:B------:R-:W4:Y:S01]  /*c5f0*/  MUFU.TANH R147, R147 ;  /* 0x0000009300937308 */ /* 0x000f220000002400 */
[----:B------:R-:W-:Y:S03]  /*c600*/  HMMA.16816.F32 R52, R52, R74, RZ ;  /* 0x0000004a3434723c */ /* 0x000fe600000018ff */
[----:B------:R-:W-:Y:S01]  /*c610*/  FMUL.FTZ R76, R76, UR10 ;  /* 0x0000000a4c4c7c20 */ /* 0x000fe20008410000 */
[----:B------:R-:W-:Y:S01]  /*c620*/  FMUL.FTZ R77, R77, UR10 ;  /* 0x0000000a4d4d7c20 */ /* 0x000fe20008410000 */
[----:B------:R-:W-:Y:S01]  /*c630*/  FMUL.FTZ R78, R78, UR10 ;  /* 0x0000000a4e4e7c20 */ /* 0x000fe20008410000 */
[----:B------:R-:W-:Y:S01]  /*c640*/  FMUL.FTZ R79, R79, UR10 ;  /* 0x0000000a4f4f7c20 */ /* 0x000fe20008410000 */
[----:B------:R1:W1:Y:S01]  /*c650*/  MUFU.TANH R151, R16 ;  /* 0x0000001000977308 */ /* 0x0002620000002400 */
[C---:B--2---:R-:W-:Y:S07]  /*c660*/  HMMA.16816.F32 R56, R32.reuse, R8, R56 ;  /* 0x000000082038723c */ /* 0x044fee0000001838 */
[----:B------:R2:W1:Y:S01]  /*c670*/  MUFU.TANH R149, R17 ;  /* 0x0000001100957308 */ /* 0x0004620000002400 */
[----:B------:R-:W-:Y:S01]  /*c680*/  HMMA.16816.F32 R48, R32, R10, R48 ;  /* 0x0000000a2030723c */ /* 0x000fe20000001830 */
[----:B------:R-:W4:Y:S01]  /*c690*/  LDSM.16.M88.4 R8, [R153+0x5800] ;  /* 0x005800009908783b */ /* 0x000f220000000200 */
[----:B------:R-:W-:-:S05]  /*c6a0*/  DEPBAR.LE SB0, 0x0 ;  /* 0x000080000000791a */ /* 0x000fca0000000000 */
[----:B------:R2:W1:Y:S01]  /*c6b0*/  MUFU.TANH R137, R18 ;  /* 0x0000001200897308 */ /* 0x0004620000002400 */
[C---:B------:R-:W-:Y:S07]  /*c6c0*/  HMMA.16816.F32 R24, R44.reuse, R80, R24 ;  /* 0x000000502c18723c */ /* 0x040fee0000001818 */
[----:B------:R2:W1:Y:S01]  /*c6d0*/  MUFU.TANH R135, R19 ;  /* 0x0000001300877308 */ /* 0x0004620000002400 */
[----:B------:R-:W-:Y:S07]  /*c6e0*/  HMMA.16816.F32 R52, R44, R82, R52 ;  /* 0x000000522c34723c */ /* 0x000fee0000001834 */
[----:B------:R2:W2:Y:S01]  /*c6f0*/  MUFU.TANH R143, R76 ;  /* 0x0000004c008f7308 */ /* 0x0004a20000002400 */
[----:B---3--:R-:W-:Y:S07]  /*c700*/  HMMA.16816.F32 R48, R12, R30, R48 ;  /* 0x0000001e0c30723c */ /* 0x008fee0000001830 */
[----:B------:R3:W2:Y:S01]  /*c710*/  MUFU.TANH R139, R77 ;  /* 0x0000004d008b7308 */ /* 0x0006a20000002400 */
[C---:B-1----:R-:W-:Y:S07]  /*c720*/  HMMA.16816.F32 R24, R32.reuse, R36, R24 ;  /* 0x000000242018723c */ /* 0x042fee0000001818 */
[----:B------:R3:W1:Y:S01]  /*c730*/  MUFU.TANH R129, R78 ;  /* 0x0000004e00817308 */ /* 0x0006620000002400 */
[----:B------:R-:W-:Y:S03]  /*c740*/  HMMA.16816.F32 R52, R32, R38, R52 ;  /* 0x000000262034723c */ /* 0x000fe60000001834 */
[----:B------:R-:W-:Y:S01]  /*c750*/  FMUL.FTZ R0, R51, UR10 ;  /* 0x0000000a33007c20 */ /* 0x000fe20008410000 */
[----:B------:R-:W-:Y:S01]  /*c760*/  FMUL.FTZ R48, R48, UR10 ;  /* 0x0000000a30307c20 */ /* 0x000fe20008410000 */
[----:B------:R-:W-:-:S02]  /*c770*/  FMUL.FTZ R49, R49, UR10 ;  /* 0x0000000a31317c20 */ /* 0x000fc40008410000 */
[----:B------:R3:W1:Y:S01]  /*c780*/  MUFU.TANH R127, R79 ;  /* 0x0000004f007f7308 */ /* 0x0006620000002400 */
[C---:B------:R-:W-:Y:S07]  /*c790*/  HMMA.16816.F32 R56, R12.reuse, R28, R56 ;  /* 0x0000001c0c38723c */ /* 0x040fee0000001838 */
[----:B------:R3:W1:Y:S01]  /*c7a0*/  MUFU.TANH R117, R48 ;  /* 0x0000003000757308 */ /* 0x0006620000002400 */
[----:B----4-:R-:W-:Y:S01]  /*c7b0*/  HMMA.16816.F32 R24, R12, R8, R24 ;  /* 0x000000080c18723c */ /* 0x010fe20000001818 */
[----:B------:R-:W-:Y:S01]  /*c7c0*/  SHF.R.U32.HI R9, RZ, 0x2, R65 ;  /* 0x00000002ff097819 */ /* 0x000fe20000011641 */
[----:B------:R-:W-:-:S03]  /*c7d0*/  FMUL.FTZ R8, R50, UR10 ;  /* 0x0000000a32087c20 */ /* 0x000fc60008410000 */
[----:B------:R-:W-:Y:S02]  /*c7e0*/  LOP3.LUT R9, R9, 0x7, RZ, 0xc0, !PT ;  /* 0x0000000709097812 */ /* 0x000fe400078ec0ff */
[----:B------:R3:W4:Y:S01]  /*c7f0*/  MUFU.TANH R115, R49 ;  /* 0x0000003100737308 */ /* 0x0007220000002400 */
[----:B------:R-:W-:Y:S01]  /*c800*/  HMMA.16816.F32 R52, R12, R10, R52 ;  /* 0x0000000a0c34723c */ /* 0x000fe20000001834 */
[----:B------:R-:W-:Y:S02]  /*c810*/  LOP3.LUT R11, R68, 0x1f0, RZ, 0xc0, !PT ;  /* 0x000001f0440b7812 */ /* 0x000fe400078ec0ff */
[----:B------:R-:W-:Y:S01]  /*c820*/  FMUL.FTZ R59, R59, UR10 ;  /* 0x0000000a3b3b7c20 */ /* 0x000fe20008410000 */
[----:B------:R-:W-:Y:S01]  /*c830*/  FMUL.FTZ R56, R56, UR10 ;  /* 0x0000000a38387c20 */ /* 0x000fe20008410000 */
[----:B------:R-:W-:Y:S01]  /*c840*/  IADD3 R10, PT, PT, R11, 0x1, R164 ;  /* 0x000000010b0a7810 */ /* 0x000fe20007ffe0a4 */
[----:B------:R-:W-:Y:S01]  /*c850*/  FMUL.FTZ R57, R57, UR10 ;  /* 0x0000000a39397c20 */ /* 0x000fe20008410000 */
[----:B------:R-:W-:Y:S01]  /*c860*/  FMUL.FTZ R58, R58, UR10 ;  /* 0x0000000a3a3a7c20 */ /* 0x000fe20008410000 */
[----:B------:R3:W1:Y:S01]  /*c870*/  MUFU.TANH R109, R59 ;  /* 0x0000003b006d7308 */ /* 0x0006620000002400 */
[----:B------:R-:W-:-:S02]  /*c880*/  IADD3 R14, PT, PT, -R163, R10, R9 ;  /* 0x0000000aa30e7210 */ /* 0x000fc40007ffe109 */
[----:B------:R-:W-:Y:S01]  /*c890*/  FMUL.FTZ R12, R25, UR10 ;  /* 0x0000000a190c7c20 */ /* 0x000fe20008410000 */
[----:B------:R-:W-:Y:S01]  /*c8a0*/  FMUL.FTZ R24, R24, UR10 ;  /* 0x0000000a18187c20 */ /* 0x000fe20008410000 */
[----:B------:R-:W-:Y:S01]  /*c8b0*/  FMUL.FTZ R26, R26, UR10 ;  /* 0x0000000a1a1a7c20 */ /* 0x000fe20008410000 */
[----:B------:R-:W-:Y:S01]  /*c8c0*/  FMUL.FTZ R27, R27, UR10 ;  /* 0x0000000a1b1b7c20 */ /* 0x000fe20008410000 */
[--C-:B------:R-:W-:Y:S01]  /*c8d0*/  IADD3 R14, PT, PT, R14, UR4, R69.reuse ;  /* 0x000000040e0e7c10 */ /* 0x100fe2000fffe045 */
[----:B------:R3:W1:Y:S03]  /*c8e0*/  MUFU.TANH R125, R56 ;  /* 0x00000038007d7308 */ /* 0x0006660000002400 */
[----:B------:R-:W-:Y:S01]  /*c8f0*/  FMUL.FTZ R51, R52, UR10 ;  /* 0x0000000a34337c20 */ /* 0x000fe20008410000 */
[----:B------:R-:W-:Y:S01]  /*c900*/  FMUL.FTZ R47, R53, UR10 ;  /* 0x0000000a352f7c20 */ /* 0x000fe20008410000 */
[----:B------:R-:W-:Y:S01]  /*c910*/  FMUL.FTZ R25, R54, UR10 ;  /* 0x0000000a36197c20 */ /* 0x000fe20008410000 */
[----:B------:R-:W-:Y:S01]  /*c920*/  FMUL.FTZ R55, R55, UR10 ;  /* 0x0000000a37377c20 */ /* 0x000fe20008410000 */
[C---:B------:R-:W-:Y:S01]  /*c930*/  VIMNMX R65, PT, PT, R14.reuse, R69, PT ;  /* 0x000000450e417248 */ /* 0x040fe20003fe0100 */
[----:B------:R3:W1:Y:S01]  /*c940*/  MUFU.TANH R123, R57 ;  /* 0x00000039007b7308 */ /* 0x0006620000002400 */
[----:B------:R-:W-:-:S02]  /*c950*/  VIADDMNMX R101, R14, 0x8, R69, PT ;  /* 0x000000080e657846 */ /* 0x000fc40003800145 */
[----:B------:R-:W-:-:S05]  /*c960*/  IADD3 R14, PT, PT, R62, R103, RZ ;  /* 0x000000673e0e7210 */ /* 0x000fca0007ffe0ff */
[----:B------:R3:W1:Y:S08]  /*c970*/  MUFU.TANH R113, R58 ;  /* 0x0000003a00717308 */ /* 0x0006700000002400 */
[----:B------:R-:W1:Y:S08]  /*c980*/  MUFU.TANH R8, R8 ;  /* 0x0000000800087308 */ /* 0x000e700000002400 */
[----:B------:R-:W1:Y:S08]  /*c990*/  MUFU.TANH R0, R0 ;  /* 0x0000000000007308 */ /* 0x000e700000002400 */
[----:B------:R3:W1:Y:S08]  /*c9a0*/  MUFU.TANH R59, R24 ;  /* 0x00000018003b7308 */ /* 0x0006700000002400 */
[----:B------:R-:W1:Y:S08]  /*c9b0*/  MUFU.TANH R12, R12 ;  /* 0x0000000c000c7308 */ /* 0x000e700000002400 */
[----:B------:R3:W1:Y:S08]  /*c9c0*/  MUFU.TANH R35, R26 ;  /* 0x0000001a00237308 */ /* 0x0006700000002400 */
[----:B------:R3:W1:Y:S08]  /*c9d0*/  MUFU.TANH R33, R27 ;  /* 0x0000001b00217308 */ /* 0x0006700000002400 */
        /* <DEDUP_REMOVED lines=17> */
.L_x_6759:
[----:B------:R-:W2:Y:S01]  /*caf0*/  LDC R11, c[0x0][0x4f0] ;  /* 0x00013c00ff0b7b82 */ /* 0x000ea20000000800 */
[----:B---3--:R-:W-:Y:S01]  /*cb00*/  IADD3 R24, PT, PT, R62, -0x80, RZ ;  /* 0xffffff803e187810 */ /* 0x008fe20007ffe0ff */
        /* <DEDUP_REMOVED lines=57> */
.L_x_6760:
[----:B------:R-:W-:Y:S01]  /*cea0*/  IMAD.SHL.U32 R9, R144, 0x20, RZ ;  /* 0x0000002090097824 */ /* 0x000fe200078e00ff */
[----:B------:R-:W-:Y:S01]  /*ceb0*/  IADD3 R18, P0, PT, R2, R167, RZ ;  /* 0x000000a702127210 */ /* 0x000fe20007f1e0ff */
[----:B---3--:R-:W-:Y:S01]  /*cec0*/  IMAD.MOV.U32 R26, RZ, RZ, R167 ;  /* 0x000000ffff1a7224 */ /* 0x008fe200078e00a7 */
[----:B------:R-:W-:Y:S01]  /*ced0*/  SHF.L.U64.HI R2, R144, 0x5, R145 ;  /* 0x0000000590027819 */ /* 0x000fe20000010291 */
[--C-:B------:R-:W-:Y:S01]  /*cee0*/  IMAD.MOV.U32 R27, RZ, RZ, R166.reuse ;  /* 0x000000ffff1b7224 */ /* 0x100fe200078e00a6 */
[----:B------:R-:W-:Y:S01]  /*cef0*/  IADD3 R16, P1, PT, R9, R18, RZ ;  /* 0x0000001209107210 */ /* 0x000fe20007f3e0ff */
[----:B------:R-:W-:-:S03]  /*cf00*/  IMAD.X R19, R7, 0x1, R166, P0 ;  /* 0x0000000107137824 */ /* 0x000fc600000e06a6 */
[-C--:B------:R-:W-:Y:S01]  /*cf10*/  IADD3 R30, P0, PT, R16, R9.reuse, RZ ;  /* 0x00000009101e7210 */ /* 0x080fe20007f1e0ff */
[----:B------:R-:W-:Y:S01]  /*cf20*/  IMAD.X R17, R2, 0x1, R19, P1 ;  /* 0x0000000102117824 */ /* 0x000fe200008e0613 */
[----:B------:R-:W-:Y:S01]  /*cf30*/  @!PT LDS RZ, [RZ] ;  /* 0x00000000fffff984 */ /* 0x000fe20000000800 */
[----:B------:R-:W-:Y:S01]  /*cf40*/  @!PT LDS RZ, [RZ] ;  /* 0x00000000fffff984 */ /* 0x000fe20000000800 */
[----:B------:R-:W-:Y:S01]  /*cf50*/  @!PT LDS RZ, [RZ] ;  /* 0x00000000fffff984 */ /* 0x000fe20000000800 */
        /* <DEDUP_REMOVED lines=16> */
[----:B------:R2:W-:Y:S04]  /*d060*/  LDGSTS.E.BYPASS.LTC128B.128 [R60+0x5800], desc[UR6][R40.64] ;  /* 0x05800000283c7fae */ /* 0x0005e8000b981a06 */
[----:B------:R-:W0:Y:S02]  /*d070*/  LDGDEPBAR ;  /* 0x00000000000079af */ /* 0x000e240000000000 */
.L_x_6758:
[----:B------:R-:W-:Y:S01]  /*d080*/  VIADD R2, R14, 0x8 ;  /* 0x000000080e027836 */ /* 0x000fe20000000000 */
[----:B------:R-:W-:Y:S01]  /*d090*/  LOP3.LUT R64, R64, 0xfffffffd, RZ, 0xc0, !PT ;  /* 0xfffffffd40407812 */ /* 0x000fe200078ec0ff */
[C---:B--2---:R-:W-:Y:S01]  /*d0a0*/  VIADD R16, R14.reuse, 0x1 ;  /* 0x000000010e107836 */ /* 0x044fe20000000000 */
[----:B------:R-:W2:Y:S01]  /*d0b0*/  LDCU UR4, c[0x0][0x45c] ;  /* 0x00008b80ff0477ac */ /* 0x000ea20008000800 */
[----:B---3--:R-:W-:Y:S01]  /*d0c0*/  VIADD R24, R14, 0x61 ;  /* 0x000000610e187836 */ /* 0x008fe20000000000 */
[----:B------:R-:W-:Y:S01]  /*d0d0*/  ISETP.GE.AND P1, PT, R2, R65, PT ;  /* 0x000000410200720c */ /* 0x000fe20003f26270 */
[----:B------:R-:W-:Y:S01]  /*d0e0*/  VIADD R18, R14, 0x68 ;  /* 0x000000680e127836 */ /* 0x000fe20000000000 */
[----:B------:R-:W-:Y:S01]  /*d0f0*/  ISETP.GE.AND P3, PT, R2, R101, PT ;  /* 0x000000650200720c */ /* 0x000fe20003f66270 */
[----:B------:R-:W-:Y:S01]  /*d100*/  VIADD R2, R14, 0x10 ;  /* 0x000000100e027836 */ /* 0x000fe20000000000 */
[C---:B------:R-:W-:Y:S01]  /*d110*/  ISETP.GE.AND P2, PT, R16.reuse, R65, PT ;  /* 0x000000411000720c */ /* 0x040fe20003f46270 */
[----:B------:R-:W-:Y:S01]  /*d120*/  IMAD.IADD R156, R67, 0x1, R66 ;  /* 0x00000001439c7824 */ /* 0x000fe200078e0242 */
[----:B------:R-:W-:Y:S01]  /*d130*/  ISETP.GE.AND P0, PT, R16, R101, PT ;  /* 0x000000651000720c */ /* 0x000fe20003f06270 */
[----:B------:R-:W-:Y:S01]  /*d140*/  VIADD R16, R14, 0x9 ;  /* 0x000000090e107836 */ /* 0x000fe20000000000 */
[----:B------:R-:W-:-:S02]  /*d150*/  ISETP.GE.AND P6, PT, R2, R65, PT ;  /* 0x000000410200720c */ /* 0x000fc40003fc6270 */
[----:B------:R-:W-:Y:S01]  /*d160*/  FSEL R29, R6, -INF , !P2 ;  /* 0xff800000061d7808 */ /* 0x000fe20005000000 */
[----:B------:R-:W-:Y:S01]  /*d170*/  VIADD R6, R14, 0x19 ;  /* 0x000000190e067836 */ /* 0x000fe20000000000 */
[----:B------:R-:W-:Y:S01]  /*d180*/  ISETP.GE.AND P2, PT, R2, R101, PT ;  /* 0x000000650200720c */ /* 0x000fe20003f46270 */
[----:B------:R-:W-:Y:S01]  /*d190*/  VIADD R2, R14, 0x18 ;  /* 0x000000180e027836 */ /* 0x000fe20000000000 */
[C---:B------:R-:W-:Y:S02]  /*d1a0*/  ISETP.GE.AND P4, PT, R16.reuse, R65, PT ;  /* 0x000000411000720c */ /* 0x040fe40003f86270 */
[----:B------:R-:W-:Y:S01]  /*d1b0*/  ISETP.GE.AND P5, PT, R16, R101, PT ;  /* 0x000000651000720c */ /* 0x000fe20003fa6270 */
[----:B------:R-:W-:Y:S01]  /*d1c0*/  VIADD R16, R14, 0x11 ;  /* 0x000000110e107836 */ /* 0x000fe20000000000 */
[----:B------:R-:W-:Y:S02]  /*d1d0*/  FSEL R37, R70, -INF , !P1 ;  /* 0xff80000046257808 */ /* 0x000fe40004800000 */
[----:B------:R-:W-:-:S02]  /*d1e0*/  ISETP.GE.AND P1, PT, R2, R65, PT ;  /* 0x000000410200720c */ /* 0x000fc40003f26270 */
[----:B------:R-:W-:Y:S02]  /*d1f0*/  @P6 LOP3.LUT R64, R64, 0x2, RZ, 0xfc, !PT ;  /* 0x0000000240406812 */ /* 0x000fe400078efcff */
[----:B------:R-:W-:Y:S02]  /*d200*/  ISETP.GE.AND P6, PT, R16, R65, PT ;  /* 0x000000411000720c */ /* 0x000fe40003fc6270 */
[----:B------:R-:W-:Y:S02]  /*d210*/  LOP3.LUT R64, R64, 0xfffffffe, RZ, 0xc0, !PT ;  /* 0xfffffffe40407812 */ /* 0x000fe400078ec0ff */
[----:B------:R-:W-:Y:S02]  /*d220*/  FSEL R85, R85, -INF , !P5 ;  /* 0xff80000055557808 */ /* 0x000fe40006800000 */
[----:B------:R-:W-:Y:S02]  /*d230*/  @P2 LOP3.LUT R64, R64, 0x1, RZ, 0xfc, !PT ;  /* 0x0000000140402812 */ /* 0x000fe400078efcff */
[----:B------:R-:W-:Y:S01]  /*d240*/  ISETP.GE.AND P2, PT, R2, R101, PT ;  /* 0x000000650200720c */ /* 0x000fe20003f46270 */
[----:B------:R-:W-:Y:S01]  /*d250*/  VIADD R2, R14, 0x20 ;  /* 0x000000200e027836 */ /* 0x000fe20000000000 */
[----:B------:R-:W-:-:S02]  /*d260*/  LOP3.LUT P5, RZ, R64, 0x1, RZ, 0xc0, !PT ;  /* 0x0000000140ff7812 */ /* 0x000fc400078ac0ff */
[----:B------:R-:W-:Y:S02]  /*d270*/  FSEL R71, R71, -INF , !P4 ;  /* 0xff80000047477808 */ /* 0x000fe40006000000 */
[----:B------:R-:W-:Y:S02]  /*d280*/  LOP3.LUT P4, RZ, R64, 0x2, RZ, 0xc0, !PT ;  /* 0x0000000240ff7812 */ /* 0x000fe4000788c0ff */
[----:B------:R-:W-:Y:S02]  /*d290*/  FSEL R11, R87, -INF , !P6 ;  /* 0xff800000570b7808 */ /* 0x000fe40007000000 */
[----:B------:R-:W-:Y:S02]  /*d2a0*/  FSEL R9, R88, -INF , !P5 ;  /* 0xff80000058097808 */ /* 0x000fe40006800000 */
[----:B------:R-:W-:Y:S02]  /*d2b0*/  ISETP.GE.AND P6, PT, R2, R101, PT ;  /* 0x000000650200720c */ /* 0x000fe40003fc6270 */
[----:B------:R-:W-:-:S02]  /*d2c0*/  FSEL R17, R23, -INF , !P0 ;  /* 0xff80000017117808 */ /* 0x000fc40004000000 */
[----:B------:R-:W-:Y:S01]  /*d2d0*/  ISETP.GE.AND P5, PT, R2, R65, PT ;  /* 0x000000410200720c */ /* 0x000fe20003fa6270 */
[----:B------:R-:W-:Y:S01]  /*d2e0*/  VIADD R2, R14, 0x28 ;  /* 0x000000280e027836 */ /* 0x000fe20000000000 */
[-C--:B------:R-:W-:Y:S02]  /*d2f0*/  ISETP.GE.AND P0, PT, R16, R101.reuse, PT ;  /* 0x000000651000720c */ /* 0x080fe40003f06270 */
[----:B------:R-:W-:Y:S02]  /*d300*/  FSEL R31, R86, -INF , !P4 ;  /* 0xff800000561f7808 */ /* 0x000fe40006000000 */
[----:B------:R-:W-:Y:S02]  /*d310*/  ISETP.GE.AND P4, PT, R6, R101, PT ;  /* 0x000000650600720c */ /* 0x000fe40003f86270 */
[----:B------:R-:W-:Y:S02]  /*d320*/  P2R R16, PR, RZ, 0x40 ;  /* 0x00000040ff107803 */ /* 0x000fe40000000000 */
[----:B------:R-:W-:-:S02]  /*d330*/  FSEL R89, R89, -INF , !P0 ;  /* 0xff80000059597808 */ /* 0x000fc40004000000 */
[----:B------:R-:W-:Y:S02]  /*d340*/  FSEL R15, R92, -INF , !P2 ;  /* 0xff8000005c0f7808 */ /* 0x000fe40005000000 */
[C---:B------:R-:W-:Y:S02]  /*d350*/  ISETP.GE.AND P2, PT, R2.reuse, R65, PT ;  /* 0x000000410200720c */ /* 0x040fe40003f46270 */
[----:B------:R-:W-:Y:S01]  /*d360*/  ISETP.GE.AND P0, PT, R2, R101, PT ;  /* 0x000000650200720c */ /* 0x000fe20003f06270 */
[----:B------:R-:W-:Y:S01]  /*d370*/  VIADD R2, R14, 0x30 ;  /* 0x000000300e027836 */ /* 0x000fe20000000000 */
[----:B------:R-:W-:Y:S02]  /*d380*/  FSEL R13, R93, -INF , !P4 ;  /* 0xff8000005d0d7808 */ /* 0x000fe40006000000 */
[----:B------:R-:W-:Y:S01]  /*d390*/  ISETP.NE.AND P4, PT, R16, RZ, PT ;  /* 0x000000ff1000720c */ /* 0x000fe20003f85270 */
[----:B------:R-:W-:Y:S01]  /*d3a0*/  VIADD R16, R14, 0x69 ;  /* 0x000000690e107836 */ /* 0x000fe20000000000 */
[----:B------:R-:W-:-:S02]  /*d3b0*/  LOP3.LUT R64, R64, 0xfffffffd, RZ, 0xc0, !PT ;  /* 0xfffffffd40407812 */ /* 0x000fc400078ec0ff */
[----:B------:R-:W-:Y:S02]  /*d3c0*/  FSEL R55, R96, -INF , !P4 ;  /* 0xff80000060377808 */ /* 0x000fe40006000000 */
[-C--:B------:R-:W-:Y:S02]  /*d3d0*/  ISETP.GE.AND P4, PT, R2, R65.reuse, PT ;  /* 0x000000410200720c */ /* 0x080fe40003f86270 */
[----:B------:R-:W-:Y:S02]  /*d3e0*/  FSEL R19, R84, -INF , !P3 ;  /* 0xff80000054137808 */ /* 0x000fe40005800000 */
[----:B------:R-:W-:Y:S01]  /*d3f0*/  ISETP.GE.AND P3, PT, R6, R65, PT ;  /* 0x000000410600720c */ /* 0x000fe20003f66270 */
[----:B------:R-:W-:Y:S01]  /*d400*/  VIADD R6, R14, 0x21 ;  /* 0x000000210e067836 */ /* 0x000fe20000000000 */
[----:B------:R-:W-:Y:S02]  /*d410*/  FSEL R7, R90, -INF , !P1 ;  /* 0xff8000005a077808 */ /* 0x000fe40004800000 */
[----:B------:R-:W-:-:S02]  /*d420*/  FSEL R27, R94, -INF , !P5 ;  /* 0xff8000005e1b7808 */ /* 0x000fc40006800000 */
[C---:B------:R-:W-:Y:S02]  /*d430*/  ISETP.GE.AND P6, PT, R6.reuse, R65, PT ;  /* 0x000000410600720c */ /* 0x040fe40003fc6270 */
[-C--:B------:R-:W-:Y:S01]  /*d440*/  ISETP.GE.AND P1, PT, R6, R101.reuse, PT ;  /* 0x000000650600720c */ /* 0x080fe20003f26270 */
[----:B------:R-:W-:Y:S01]  /*d450*/  VIADD R6, R14, 0x29 ;  /* 0x000000290e067836 */ /* 0x000fe20000000000 */
[----:B------:R-:W-:Y:S02]  /*d460*/  @P4 LOP3.LUT R64, R64, 0x2, RZ, 0xfc, !PT ;  /* 0x0000000240404812 */ /* 0x000fe400078efcff */
[-C--:B------:R-:W-:Y:S01]  /*d470*/  ISETP.GE.AND P4, PT, R2, R101.reuse, PT ;  /* 0x000000650200720c */ /* 0x080fe20003f86270 */
[----:B------:R-:W-:Y:S01]  /*d480*/  VIADD R2, R14, 0x38 ;  /* 0x000000380e027836 */ /* 0x000fe20000000000 */
[----:B------:R-:W-:Y:S02]  /*d490*/  LOP3.LUT R64, R64, 0xfffffffe, RZ, 0xc0, !PT ;  /* 0xfffffffe40407812 */ /* 0x000fe400078ec0ff */
[----:B------:R-:W-:-:S02]  /*d4a0*/  ISETP.GE.AND P5, PT, R6, R101, PT ;  /* 0x000000650600720c */ /* 0x000fc40003fa6270 */
[----:B------:R-:W-:Y:S02]  /*d4b0*/  FSEL R199, R98, -INF , !P2 ;  /* 0xff80000062c77808 */ /* 0x000fe40005000000 */
[----:B------:R-:W-:Y:S02]  /*d4c0*/  FSEL R191, R100, -INF , !P0 ;  /* 0xff80000064bf7808 */ /* 0x000fe40004000000 */
[C---:B------:R-:W-:Y:S02]  /*d4d0*/  ISETP.GE.AND P2, PT, R2.reuse, R65, PT ;  /* 0x000000410200720c */ /* 0x040fe40003f46270 */
[----:B------:R-:W-:Y:S01]  /*d4e0*/  ISETP.GE.AND P0, PT, R2, R101, PT ;  /* 0x000000650200720c */ /* 0x000fe20003f06270 */
[----:B------:R-:W-:Y:S01]  /*d4f0*/  VIADD R2, R14, 0x40 ;  /* 0x000000400e027836 */ /* 0x000fe20000000000 */
[----:B------:R-:W-:Y:S02]  /*d500*/  @P4 LOP3.LUT R64, R64, 0x1, RZ, 0xfc, !PT ;  /* 0x0000000140404812 */ /* 0x000fe400078efcff */
[----:B------:R-:W-:-:S02]  /*d510*/  FSEL R57, R102, -INF , !P5 ;  /* 0xff80000066397808 */ /* 0x000fc40006800000 */
[----:B------:R-:W-:Y:S02]  /*d520*/  LOP3.LUT P5, RZ, R64, 0x1, RZ, 0xc0, !PT ;  /* 0x0000000140ff7812 */ /* 0x000fe400078ac0ff */
[----:B------:R-:W-:Y:S02]  /*d530*/  FSEL R91, R91, -INF , !P3 ;  /* 0xff8000005b5b7808 */ /* 0x000fe40005800000 */
[----:B------:R-:W-:Y:S02]  /*d540*/  FSEL R183, R106, -INF , !P5 ;  /* 0xff8000006ab77808 */ /* 0x000fe40006800000 */
[-C--:B------:R-:W-:Y:S02]  /*d550*/  ISETP.GE.AND P5, PT, R2, R65.reuse, PT ;  /* 0x000000410200720c */ /* 0x080fe40003fa6270 */
[----:B------:R-:W-:Y:S01]  /*d560*/  ISETP.GE.AND P3, PT, R6, R65, PT ;  /* 0x000000410600720c */ /* 0x000fe20003f66270 */
[----:B------:R-:W-:Y:S01]  /*d570*/  VIADD R6, R14, 0x31 ;  /* 0x000000310e067836 */ /* 0x000fe20000000000 */
[----:B------:R-:W-:-:S02]  /*d580*/  FSEL R197, R95, -INF , !P6 ;  /* 0xff8000005fc57808 */ /* 0x000fc40007000000 */
[----:B------:R-:W-:Y:S02]  /*d590*/  FSEL R195, R99, -INF , !P3 ;  /* 0xff80000063c37808 */ /* 0x000fe40005800000 */
[C---:B------:R-:W-:Y:S02]  /*d5a0*/  LOP3.LUT P3, RZ, R64.reuse, 0x2, RZ, 0xc0, !PT ;  /* 0x0000000240ff7812 */ /* 0x040fe4000786c0ff */
[----:B------:R-:W-:Y:S02]  /*d5b0*/  LOP3.LUT R64, R64, 0xfffffffd, RZ, 0xc0, !PT ;  /* 0xfffffffd40407812 */ /* 0x000fe400078ec0ff */
[----:B------:R-:W-:Y:S02]  /*d5c0*/  ISETP.GE.AND P6, PT, R6, R65, PT ;  /* 0x000000410600720c */ /* 0x000fe40003fc6270 */
[----:B------:R-:W-:Y:S02]  /*d5d0*/  @P5 LOP3.LUT R64, R64, 0x2, RZ, 0xfc, !PT ;  /* 0x0000000240405812 */ /* 0x000fe400078efcff */
[-C--:B------:R-:W-:Y:S01]  /*d5e0*/  ISETP.GE.AND P5, PT, R2, R101.reuse, PT ;  /* 0x000000650200720c */ /* 0x080fe20003fa6270 */
[----:B------:R-:W-:Y:S01]  /*d5f0*/  VIADD R2, R14, 0x48 ;  /* 0x000000480e027836 */ /* 0x000fe20000000000 */
        /* <DEDUP_REMOVED lines=10> */
[C---:B------:R-:W-:Y:S02]  /*d6a0*/  LOP3.LUT P6, RZ, R64.reuse, 0x2, RZ, 0xc0, !PT ;  /* 0x0000000240ff7812 */ /* 0x040fe400078cc0ff */
[----:B------:R-:W-:Y:S02]  /*d6b0*/  FSEL R119, R119, -INF , !P4 ;  /* 0xff80000077777808 */ /* 0x000fe40006000000 */
[----:B------:R-:W-:Y:S02]  /*d6c0*/  FSEL R187, R107, -INF , !P2 ;  /* 0xff8000006bbb7808 */ /* 0x000fe40005000000 */
[----:B------:R-:W-:Y:S02]  /*d6d0*/  LOP3.LUT R64, R64, 0xfffffffe, RZ, 0xc0, !PT ;  /* 0xfffffffe40407812 */ /* 0x000fe400078ec0ff */
[C---:B------:R-:W-:Y:S02]  /*d6e0*/  ISETP.GE.AND P4, PT, R6.reuse, R65, PT ;  /* 0x000000410600720c */ /* 0x040fe40003f86270 */
[----:B------:R-:W-:Y:S01]  /*d6f0*/  ISETP.GE.AND P2, PT, R6, R101, PT ;  /* 0x000000650600720c */ /* 0x000fe20003f46270 */
[----:B------:R-:W-:Y:S01]  /*d700*/  VIADD R6, R14, 0x49 ;  /* 0x000000490e067836 */ /* 0x000fe20000000000 */
[----:B------:R-:W-:-:S02]  /*d710*/  @P0 LOP3.LUT R64, R64, 0x1, RZ, 0xfc, !PT ;  /* 0x0000000140400812 */ /* 0x000fc400078efcff */
[----:B------:R-:W-:Y:S02]  /*d720*/  FSEL R185, R108, -INF , !P1 ;  /* 0xff8000006cb97808 */ /* 0x000fe40004800000 */
[----:B------:R-:W-:Y:S02]  /*d730*/  FSEL R121, R121, -INF , !P3 ;  /* 0xff80000079797808 */ /* 0x000fe40005800000 */
[C---:B------:R-:W-:Y:S02]  /*d740*/  ISETP.GE.AND P1, PT, R6.reuse, R65, PT ;  /* 0x000000410600720c */ /* 0x040fe40003f26270 */
[----:B------:R-:W-:Y:S01]  /*d750*/  ISETP.GE.AND P3, PT, R6, R101, PT ;  /* 0x000000650600720c */ /* 0x000fe20003f66270 */
[----:B------:R-:W-:Y:S01]  /*d760*/  VIADD R6, R14, 0x51 ;  /* 0x000000510e067836 */ /* 0x000fe20000000000 */
[----:B------:R-:W-:Y:S02]  /*d770*/  FSEL R141, R141, -INF , !P2 ;  /* 0xff8000008d8d7808 */ /* 0x000fe40005000000 */
[----:B------:R-:W-:-:S02]  /*d780*/  LOP3.LUT P2, RZ, R64, 0x1, RZ, 0xc0, !PT ;  /* 0x0000000140ff7812 */ /* 0x000fc4000784c0ff */
[----:B------:R-:W-:Y:S02]  /*d790*/  FSEL R175, R175, -INF , !P5 ;  /* 0xff800000afaf7808 */ /* 0x000fe40006800000 */
[----:B------:R-:W-:Y:S02]  /*d7a0*/  FSEL R177, R177, -INF , !P2 ;  /* 0xff800000b1b17808 */ /* 0x000fe40005000000 */
[C---:B------:R-:W-:Y:S02]  /*d7b0*/  ISETP.GE.AND P2, PT, R6.reuse, R101, PT ;  /* 0x000000650600720c */ /* 0x040fe40003f46270 */
[----:B------:R-:W-:Y:S01]  /*d7c0*/  ISETP.GE.AND P5, PT, R6, R65, PT ;  /* 0x000000410600720c */ /* 0x000fe20003fa6270 */
[----:B------:R-:W-:Y:S01]  /*d7d0*/  VIADD R6, R14, 0x58 ;  /* 0x000000580e067836 */ /* 0x000fe20000000000 */
[----:B------:R-:W-:Y:S01]  /*d7e0*/  ISETP.GE.AND P0, PT, R2, R101, PT ;  /* 0x000000650200720c */ /* 0x000fe20003f06270 */
[----:B------:R-:W-:Y:S01]  /*d7f0*/  VIADD R2, R14, 0x50 ;  /* 0x000000500e027836 */ /* 0x000fe20000000000 */
[----:B------:R-:W-:-:S02]  /*d800*/  LOP3.LUT R64, R64, 0xfffffffd, RZ, 0xc0, !PT ;  /* 0xfffffffd40407812 */ /* 0x000fc400078ec0ff */
[----:B------:R-:W-:Y:S02]  /*d810*/  FSEL R133, R133, -INF , !P1 ;  /* 0xff80000085857808 */ /* 0x000fe40004800000 */
[----:B------:R-:W-:Y:S02]  /*d820*/  ISETP.GE.AND P1, PT, R6, R101, PT ;  /* 0x000000650600720c */ /* 0x000fe40003f26270 */
[----:B------:R-:W-:Y:S02]  /*d830*/  FSEL R173, R173, -INF , !P0 ;  /* 0xff800000adad7808 */ /* 0x000fe40004000000 */
[----:B------:R-:W-:Y:S02]  /*d840*/  @P2 LOP3.LUT R64, R64, 0x2, RZ, 0xfc, !PT ;  /* 0x0000000240402812 */ /* 0x000fe400078efcff */
[-C--:B------:R-:W-:Y:S02]  /*d850*/  ISETP.GE.AND P2, PT, R14, R65.reuse, PT ;  /* 0x000000410e00720c */ /* 0x080fe40003f46270 */
[----:B------:R-:W-:-:S02]  /*d860*/  ISETP.GE.AND P0, PT, R6, R65, PT ;  /* 0x000000410600720c */ /* 0x000fc40003f06270 */
[----:B------:R-:W-:Y:S02]  /*d870*/  FSEL R179, R179, -INF , !P6 ;  /* 0xff800000b3b37808 */ /* 0x000fe40007000000 */
[----:B------:R-:W-:Y:S02]  /*d880*/  FSEL R131, R131, -INF , !P4 ;  /* 0xff80000083837808 */ /* 0x000fe40006000000 */
[----:B------:R-:W-:Y:S01]  /*d890*/  FSEL R39, R4, -INF , !P2 ;  /* 0xff80000004277808 */ /* 0x000fe20005000000 */
[----:B------:R-:W-:Y:S01]  /*d8a0*/  VIADD R4, R14, 0x60 ;  /* 0x000000600e047836 */ /* 0x000fe20000000000 */
[----:B------:R-:W-:Y:S02]  /*d8b0*/  FSEL R143, R143, -INF , !P0 ;  /* 0xff8000008f8f7808 */ /* 0x000fe40004000000 */
[C---:B------:R-:W-:Y:S02]  /*d8c0*/  ISETP.GE.AND P6, PT, R2.reuse, R65, PT ;  /* 0x000000410200720c */ /* 0x040fe40003fc6270 */
[-C--:B------:R-:W-:Y:S01]  /*d8d0*/  ISETP.GE.AND P4, PT, R2, R101.reuse, PT ;  /* 0x000000650200720c */ /* 0x080fe20003f86270 */
[C---:B------:R-:W-:Y:S01]  /*d8e0*/  VIADD R2, R14.reuse, 0x59 ;  /* 0x000000590e027836 */ /* 0x040fe20000000000 */
[----:B------:R-:W-:-:S02]  /*d8f0*/  ISETP.GE.AND P0, PT, R14, R101, PT ;  /* 0x000000650e00720c */ /* 0x000fc40003f06270 */
[----:B------:R-:W-:Y:S02]  /*d900*/  LOP3.LUT R64, R64, 0xfffffffe, RZ, 0xc0, !PT ;  /* 0xfffffffe40407812 */ /* 0x000fe400078ec0ff */
[----:B------:R-:W-:Y:S02]  /*d910*/  FMNMX3.FTZ R6, R39, R29, R37, !PT ;  /* 0x0000001d27067276 */ /* 0x000fe40007810025 */
[----:B------:R-:W-:Y:S02]  /*d920*/  FSEL R41, R22, -INF , !P0 ;  /* 0xff80000016297808 */ /* 0x000fe40004000000 */
[----:B------:R-:W-:Y:S02]  /*d930*/  @P1 LOP3.LUT R64, R64, 0x1, RZ, 0xfc, !PT ;  /* 0x0000000140401812 */ /* 0x000fe400078efcff */
[----:B------:R-:W-:Y:S02]  /*d940*/  FSEL R151, R151, -INF , !P6 ;  /* 0xff80000097977808 */ /* 0x000fe40007000000 */
[----:B------:R-:W-:-:S02]  /*d950*/  ISETP.GE.AND P1, PT, R2, R65, PT ;  /* 0x000000410200720c */ /* 0x000fc40003f26270 */
[----:B------:R-:W-:Y:S02]  /*d960*/  ISETP.GE.AND P6, PT, R2, R101, PT ;  /* 0x000000650200720c */ /* 0x000fe40003fc6270 */
[----:B------:R-:W-:Y:S01]  /*d970*/  FMNMX3.FTZ R2, R6, R71, R31, !PT ;  /* 0x0000004706027276 */ /* 0x000fe2000781001f */
[----:B------:R-:W-:Y:S01]  /*d980*/  VIADD R6, R14, 0x70 ;  /* 0x000000700e067836 */ /* 0x000fe20000000000 */
        /* <DEDUP_REMOVED lines=10> */
[----:B------:R-:W-:Y:S02]  /*da30*/  FSEL R149, R149, -INF , !P5 ;  /* 0xff80000095957808 */ /* 0x000fe40006800000 */
[----:B------:R-:W-:-:S02]  /*da40*/  ISETP.GE.AND P2, PT, R4, R65, PT ;  /* 0x000000410400720c */ /* 0x000fc40003f46270 */
[----:B------:R-:W-:Y:S01]  /*da50*/  ISETP.GE.AND P5, PT, R4, R101, PT ;  /* 0x000000650400720c */ /* 0x000fe20003fa6270 */
[----:B------:R-:W-:Y:S01]  /*da60*/  VIADD R4, R14, 0x71 ;  /* 0x000000710e047836 */ /* 0x000fe20000000000 */
[----:B------:R-:W-:Y:S01]  /*da70*/  FMNMX3.FTZ R26, R26, R189, R187, !PT ;  /* 0x000000bd1a1a7276 */ /* 0x000fe200078100bb */
[----:B------:R-:W-:Y:S01]  /*da80*/  VIADD R14, R14, 0x79 ;  /* 0x000000790e0e7836 */ /* 0x000fe20000000000 */
[----:B------:R-:W-:Y:S02]  /*da90*/  FMNMX3.FTZ R22, R22, R57, R183, !PT ;  /* 0x0000003916167276 */ /* 0x000fe400078100b7 */
[----:B------:R-:W-:Y:S02]  /*daa0*/  FMNMX3.FTZ R26, R26, R185, R179, !PT ;  /* 0x000000b91a1a7276 */ /* 0x000fe400078100b3 */
[----:B-1----:R-:W-:Y:S02]  /*dab0*/  FSEL R125, R125, -INF , !P2 ;  /* 0xff8000007d7d7808 */ /* 0x002fe40005000000 */
[----:B------:R-:W-:-:S02]  /*dac0*/  FMNMX3.FTZ R22, R22, R119, R181, !PT ;  /* 0x0000007716167276 */ /* 0x000fc400078100b5 */
[----:B------:R-:W-:Y:S02]  /*dad0*/  FSEL R147, R147, -INF , !P3 ;  /* 0xff80000093937808 */ /* 0x000fe40005800000 */
[-C--:B------:R-:W-:Y:S02]  /*dae0*/  ISETP.GE.AND P2, PT, R4, R65.reuse, PT ;  /* 0x000000410400720c */ /* 0x080fe40003f46270 */
[----:B------:R-:W-:Y:S02]  /*daf0*/  FSEL R137, R137, -INF , !P4 ;  /* 0xff80000089897808 */ /* 0x000fe40006000000 */
[-C--:B------:R-:W-:Y:S02]  /*db00*/  ISETP.GE.AND P3, PT, R6, R65.reuse, PT ;  /* 0x000000410600720c */ /* 0x080fe40003f66270 */
[----:B------:R-:W-:Y:S02]  /*db10*/  ISETP.GE.AND P4, PT, R16, R65, PT ;  /* 0x000000411000720c */ /* 0x000fe40003f86270 */
[----:B------:R-:W-:-:S02]  /*db20*/  FMNMX3.FTZ R26, R26, R131, R177, !PT ;  /* 0x000000831a1a7276 */ /* 0x000fc400078100b1 */
[----:B------:R-:W-:Y:S02]  /*db30*/  FMNMX3.FTZ R22, R22, R121, R175, !PT ;  /* 0x0000007916167276 */ /* 0x000fe400078100af */
[----:B------:R-:W-:Y:S02]  /*db40*/  FSEL R139, R139, -INF , !P1 ;  /* 0xff8000008b8b7808 */ /* 0x000fe40004800000 */
[----:B------:R-:W-:Y:S02]  /*db50*/  FSEL R53, R12, -INF , !P2 ;  /* 0xff8000000c357808 */ /* 0x000fe40005000000 */
[-C--:B------:R-:W-:Y:S02]  /*db60*/  ISETP.GE.AND P1, PT, R24, R65.reuse, PT ;  /* 0x000000411800720c */ /* 0x080fe40003f26270 */
[----:B------:R-:W-:Y:S02]  /*db70*/  ISETP.GE.AND P0, PT, R18, R65, PT ;  /* 0x000000411200720c */ /* 0x000fe40003f06270 */
[----:B------:R-:W-:-:S02]  /*db80*/  FSEL R59, R59, -INF , !P3 ;  /* 0xff8000003b3b7808 */ /* 0x000fc40005800000 */
[----:B------:R-:W-:Y:S02]  /*db90*/  LOP3.LUT P2, RZ, R64, 0x2, RZ, 0xc0, !PT ;  /* 0x0000000240ff7812 */ /* 0x000fe4000784c0ff */
[----:B------:R-:W-:Y:S02]  /*dba0*/  FMNMX3.FTZ R26, R26, R133, R151, !PT ;  /* 0x000000851a1a7276 */ /* 0x000fe40007810097 */
[----:B------:R-:W-:Y:S02]  /*dbb0*/  FSEL R115, R115, -INF , !P4 ;  /* 0xff80000073737808 */ /* 0x000fe40006000000 */
[----:B------:R-:W-:Y:S02]  /*dbc0*/  ISETP.GE.AND P3, PT, R16, R101, PT ;  /* 0x000000651000720c */ /* 0x000fe40003f66270 */
[----:B------:R-:W-:Y:S02]  /*dbd0*/  LOP3.LUT P4, RZ, R64, 0x1, RZ, 0xc0, !PT ;  /* 0x0000000140ff7812 */ /* 0x000fe4000788c0ff */
[----:B------:R-:W-:-:S02]  /*dbe0*/  FMNMX3.FTZ R16, R22, R141, R173, !PT ;  /* 0x0000008d16107276 */ /* 0x000fc400078100ad */
[----:B------:R-:W-:Y:S02]  /*dbf0*/  FSEL R123, R123, -INF , !P1 ;  /* 0xff8000007b7b7808 */ /* 0x000fe40004800000 */
[----:B------:R-:W-:Y:S02]  /*dc00*/  FSEL R117, R117, -INF , !P0 ;  /* 0xff80000075757808 */ /* 0x000fe40004000000 */
[----:B------:R-:W-:Y:S02]  /*dc10*/  FSEL R135, R135, -INF , !P2 ;  /* 0xff80000087877808 */ /* 0x000fe40005000000 */
[----:B------:R-:W-:Y:S02]  /*dc20*/  FMNMX3.FTZ R26, R26, R149, R143, !PT ;  /* 0x000000951a1a7276 */ /* 0x000fe4000781008f */
[-C--:B------:R-:W-:Y:S02]  /*dc30*/  ISETP.GE.AND P1, PT, R2, R65.reuse, PT ;  /* 0x000000410200720c */ /* 0x080fe40003f26270 */
[----:B------:R-:W-:-:S02]  /*dc40*/  ISETP.GE.AND P0, PT, R14, R65, PT ;  /* 0x000000410e00720c */ /* 0x000fc40003f06270 */
[----:B------:R-:W-:Y:S02]  /*dc50*/  ISETP.GE.AND P2, PT, R6, R101, PT ;  /* 0x000000650600720c */ /* 0x000fe40003f46270 */
[----:B------:R-:W-:Y:S02]  /*dc60*/  FSEL R129, R129, -INF , !P4 ;  /* 0xff80000081817808 */ /* 0x000fe40006000000 */
[----:B------:R-:W-:Y:S02]  /*dc70*/  FMNMX3.FTZ R6, R16, R147, R137, !PT ;  /* 0x0000009310067276 */ /* 0x000fe40007810089 */
[----:B------:R-:W-:Y:S02]  /*dc80*/  FMNMX3.FTZ R26, R26, R139, R125, !PT ;  /* 0x0000008b1a1a7276 */ /* 0x000fe4000781007d */
[----:B------:R-:W-:Y:S02]  /*dc90*/  FSEL R51, R51, -INF , !P1 ;  /* 0xff80000033337808 */ /* 0x000fe40004800000 */
[----:B------:R-:W-:-:S02]  /*dca0*/  FSEL R47, R47, -INF , !P0 ;  /* 0xff8000002f2f7808 */ /* 0x000fc40004000000 */
[-C--:B------:R-:W-:Y:S02]  /*dcb0*/  ISETP.GE.AND P1, PT, R24, R101.reuse, PT ;  /* 0x000000651800720c */ /* 0x080fe40003f26270 */
[----:B------:R-:W-:Y:S02]  /*dcc0*/  ISETP.GE.AND P0, PT, R18, R101, PT ;  /* 0x000000651200720c */ /* 0x000fe40003f06270 */
[----:B------:R-:W-:Y:S02]  /*dcd0*/  FSEL R127, R127, -INF , !P6 ;  /* 0xff8000007f7f7808 */ /* 0x000fe40007000000 */
[----:B------:R-:W-:Y:S02]  /*dce0*/  FSEL R113, R113, -INF , !P5 ;  /* 0xff80000071717808 */ /* 0x000fe40006800000 */
[----:B------:R-:W-:Y:S02]  /*dcf0*/  FMNMX3.FTZ R6, R6, R135, R129, !PT ;  /* 0x0000008706067276 */ /* 0x000fe40007810081 */
[----:B------:R-:W-:-:S02]  /*dd00*/  FMNMX3.FTZ R26, R26, R123, R117, !PT ;  /* 0x0000007b1a1a7276 */ /* 0x000fc40007810075 */
        /* <DEDUP_REMOVED lines=10> */
[----:B------:R-:W-:Y:S02]  /*ddb0*/  ISETP.GE.AND P0, PT, R14, R101, PT ;  /* 0x000000650e00720c */ /* 0x000fe40003f06270 */
[----:B------:R-:W-:-:S02]  /*ddc0*/  FSEL R33, R33, -INF , !P4 ;  /* 0xff80000021217808 */ /* 0x000fc40006000000 */
[----:B------:R-:W-:Y:S02]  /*ddd0*/  FSEL R25, R25, -INF , !P1 ;  /* 0xff80000019197808 */ /* 0x000fe40004800000 */
[----:B------:R-:W-:Y:S02]  /*dde0*/  FMNMX3.FTZ R6, R6, R105, R35, !PT ;  /* 0x0000006906067276 */ /* 0x000fe40007810023 */
[----:B------:R-:W-:Y:S02]  /*ddf0*/  FMNMX.FTZ R12, R47, R12, !PT ;  /* 0x0000000c2f0c7209 */ /* 0x000fe40007810000 */
[----:B------:R-:W-:Y:S02]  /*de00*/  FSEL R23, R10, -INF , !P0 ;  /* 0xff8000000a177808 */ /* 0x000fe40004000000 */
[----:B------:R-:W-:Y:S01]  /*de10*/  FMNMX3.FTZ R4, R6, R33, R25, !PT ;  /* 0x0000002106047276 */ /* 0x000fe20007810019 */
[----:B------:R-:W1:Y:S01]  /*de20*/  SHFL.BFLY PT, R43, R12, 0x2, 0x1f ;  /* 0x0c401f000c2b7f89 */ /* 0x000e6200000e0000 */
[----:B------:R-:W-:-:S02]  /*de30*/  LEA R156, R156, UR5, 0x1 ;  /* 0x000000059c9c7c11 */ /* 0x000fc4000f8e08ff */
[----:B------:R-:W-:-:S03]  /*de40*/  FMNMX.FTZ R4, R23, R4, !PT ;  /* 0x0000000417047209 */ /* 0x000fc60007810000 */
[----:B------:R-:W-:Y:S01]  /*de50*/  LDSM.16.MT88.4 R92, [R156+0x6000] ;  /* 0x006000009c5c783b */ /* 0x000fe20000004200 */
[--C-:B------:R-:W-:Y:S02]  /*de60*/  IMAD.IADD R152, R3, 0x1, R156.reuse ;  /* 0x0000000103987824 */ /* 0x100fe400078e029c */
[----:B------:R-:W-:Y:S01]  /*de70*/  IMAD.IADD R102, R5, 0x1, R156 ;  /* 0x0000000105667824 */ /* 0x000fe200078e029c */
[----:B------:R-:W3:Y:S03]  /*de80*/  SHFL.BFLY PT, R49, R4, 0x2, 0x1f ;  /* 0x0c401f0004317f89 */ /* 0x000ee600000e0000 */
[----:B------:R-:W-:Y:S01]  /*de90*/  IMAD.IADD R100, R3, 0x1, R102 ;  /* 0x0000000103647824 */ /* 0x000fe200078e0266 */
[----:B------:R-:W-:Y:S01]  /*dea0*/  LDSM.16.MT88.4 R76, [R102+0x6000] ;  /* 0x00600000664c783b */ /* 0x000fe20000004200 */
[----:B-1----:R-:W-:-:S05]  /*deb0*/  FMNMX.FTZ R43, R12, R43, !PT ;  /* 0x0000002b0c2b7209 */ /* 0x002fca0007810000 */
[----:B------:R-:W1:Y:S01]  /*dec0*/  SHFL.BFLY PT, R2, R43, 0x1, 0x1f ;  /* 0x0c201f002b027f89 */ /* 0x000e6200000e0000 */
[----:B---3--:R-:W-:-:S05]  /*ded0*/  FMNMX.FTZ R49, R4, R49, !PT ;  /* 0x0000003104317209 */ /* 0x008fca0007810000 */
[----:B------:R-:W3:Y:S01]  /*dee0*/  SHFL.BFLY PT, R0, R49, 0x1, 0x1f ;  /* 0x0c201f0031007f89 */ /* 0x000ee200000e0000 */
[----:B-1----:R-:W-:-:S04]  /*def0*/  FMNMX.FTZ R2, R43, R2, !PT ;  /* 0x000000022b027209 */ /* 0x002fc80007810000 */
[C---:B------:R-:W-:Y:S01]  /*df00*/  FSETP.NEU.FTZ.AND P0, PT, R2.reuse, -INF , PT ;  /* 0xff8000000200780b */ /* 0x040fe20003f1d000 */
[----:B--2---:R-:W-:Y:S01]  /*df10*/  FMUL.FTZ R42, R2, UR4 ;  /* 0x00000004022a7c20 */ /* 0x004fe20008410000 */
[----:B---3--:R-:W-:-:S04]  /*df20*/  FMNMX.FTZ R0, R49, R0, !PT ;  /* 0x0000000031007209 */ /* 0x008fc80007810000 */
        /* <DEDUP_REMOVED lines=13> */
[----:B------:R-:W1:Y:S01]  /*e000*/  LDSM.16.MT88.4 R84, [R152+0x6000] ;  /* 0x006000009854783b */ /* 0x000e620000004200 */
[--C-:B------:R-:W-:Y:S01]  /*e010*/  FFMA.FTZ R44, R17, UR4, -R24.reuse ;  /* 0x00000004112c7c23 */ /* 0x100fe20008010818 */
[----:B------:R-:W-:Y:S01]  /*e020*/  FFMA.FTZ R41, R19, UR4, -R24 ;  /* 0x0000000413297c23 */ /* 0x000fe20008010818 */
[----:B------:R-:W-:Y:S01]  /*e030*/  FFMA.FTZ R32, R11, UR4, -R42 ;  /* 0x000000040b207c23 */ /* 0x000fe2000801082a */
[----:B------:R-:W2:Y:S01]  /*e040*/  LDSM.16.MT88.4 R4, [R100+0x6000] ;  /* 0x006000006404783b */ /* 0x000ea20000004200 */
[----:B------:R-:W3:Y:S01]  /*e050*/  MUFU.EX2 R40, R40 ;  /* 0x0000002800287308 */ /* 0x000ee20000000800 */
[----:B------:R-:W-:Y:S01]  /*e060*/  FFMA.FTZ R37, R9, UR4, -R24 ;  /* 0x0000000409257c23 */ /* 0x000fe20008010818 */
[----:B------:R-:W-:Y:S01]  /*e070*/  FFMA.FTZ R30, R91, UR4, -R42 ;  /* 0x000000045b1e7c23 */ /* 0x000fe2000801082a */
[----:B------:R-:W4:Y:S01]  /*e080*/  LDSM.16.MT88.4 R8, [R156+0x6800] ;  /* 0x006800009c08783b */ /* 0x000f220000004200 */
[--C-:B------:R-:W-:Y:S01]  /*e090*/  FFMA.FTZ R36, R89, UR4, -R24.reuse ;  /* 0x0000000459247c23 */ /* 0x100fe20008010818 */
[--C-:B------:R-:W-:Y:S01]  /*e0a0*/  FFMA.FTZ R29, R15, UR4, -R24.reuse ;  /* 0x000000040f1d7c23 */ /* 0x100fe20008010818 */
[----:B------:R-:W-:Y:S01]  /*e0b0*/  FFMA.FTZ R28, R13, UR4, -R24 ;  /* 0x000000040d1c7c23 */ /* 0x000fe20008010818 */
[----:B------:R-:W5:Y:S01]  /*e0c0*/  LDSM.16.MT88.4 R16, [R152+0x6800] ;  /* 0x006800009810783b */ /* 0x000f620000004200 */
[----:B------:R-:W-:Y:S01]  /*e0d0*/  MUFU.EX2 R43, R43 ;  /* 0x0000002b002b7308 */ /* 0x000fe20000000800 */
[--C-:B------:R-:W-:Y:S01]  /*e0e0*/  FFMA.FTZ R27, R27, UR4, -R42.reuse ;  /* 0x000000041b1b7c23 */ /* 0x100fe2000801082a */
[--C-:B------:R-:W-:Y:S01]  /*e0f0*/  FFMA.FTZ R26, R197, UR4, -R42.reuse ;  /* 0x00000004c51a7c23 */ /* 0x100fe2000801082a */
[----:B------:R-:W5:Y:S01]  /*e100*/  LDSM.16.MT88.4 R12, [R102+0x6800] ;  /* 0x00680000660c783b */ /* 0x000f620000004200 */
        /* <DEDUP_REMOVED lines=52> */
[----:B------:R-:W3:Y:S01]  /*e450*/  MUFU.EX2 R32, R32 ;  /* 0x0000002000207308 */ /* 0x000ee20000000800 */
[----:B-1----:R-:W-:Y:S01]  /*e460*/  F2FP.F16.F32.PACK_AB R71, R38, R41 ;  /* 0x000000292647723e */ /* 0x002fe200000000ff */
[----:B------:R-:W-:Y:S01]  /*e470*/  FADD.FTZ R41, R41, R44 ;  /* 0x0000002c29297221 */ /* 0x000fe20000010000 */
[----:B------:R-:W-:Y:S01]  /*e480*/  FADD.FTZ R34, R34, R43 ;  /* 0x0000002b22227221 */ /* 0x000fe20000010000 */
[--C-:B------:R-:W-:Y:S01]  /*e490*/  FFMA.FTZ R25, R25, UR4, -R24.reuse ;  /* 0x0000000419197c23 */ /* 0x100fe20008010818 */
[----:B------:R-:W-:Y:S01]  /*e4a0*/  FFMA.FTZ R24, R23, UR4, -R24 ;  /* 0x0000000417187c23 */ /* 0x000fe20008010818 */
[----:B------:R-:W-:Y:S01]  /*e4b0*/  FADD.FTZ R38, R38, R41 ;  /* 0x0000002926267221 */ /* 0x000fe20000010000 */
[--C-:B------:R-:W-:Y:S01]  /*e4c0*/  FFMA.FTZ R59, R59, UR4, -R42.reuse ;  /* 0x000000043b3b7c23 */ /* 0x100fe2000801082a */
[----:B------:R-:W-:Y:S01]  /*e4d0*/  MUFU.EX2 R31, R31 ;  /* 0x0000001f001f7308 */ /* 0x000fe20000000800 */
[----:B------:R-:W-:Y:S01]  /*e4e0*/  HMMA.16816.F32 R96, R68, R92, RZ ;  /* 0x0000005c4460723c */ /* 0x000fe200000018ff */
[--C-:B------:R-:W-:Y:S01]  /*e4f0*/  FFMA.FTZ R124, R53, UR4, -R42.reuse ;  /* 0x00000004357c7c23 */ /* 0x100fe2000801082a */
        /* <DEDUP_REMOVED lines=35> */
[C---:B-----5:R-:W-:Y:S05]  /*e730*/  HMMA.16816.F32 R88, R4.reuse, R16, R88 ;  /* 0x000000100458723c */ /* 0x060fea0000001858 */
        /* <DEDUP_REMOVED lines=106> */
[----:B----4-:R-:W-:Y:S01]  /*ede0*/  F2FP.F16.F32.PACK_AB R7, R127, R114 ;  /* 0x000000727f07723e */ /* 0x010fe200000000ff */
[----:B------:R-:W-:-:S04]  /*edf0*/  FADD.FTZ R112, R112, R147 ;  /* 0x0000009370707221 */ /* 0x000fc80000010000 */
[----:B------:R-:W-:Y:S02]  /*ee00*/  FADD.FTZ R135, R135, R112 ;  /* 0x0000007087877221 */ /* 0x000fe40000010000 */
        /* <DEDUP_REMOVED lines=83> */
[----:B------:R-:W-:Y:S09]  /*f340*/  @!P0 BRA `(.L_x_6761) ;  /* 0x0000004000548947 */ /* 0x000ff20003800000 */
        /* <DEDUP_REMOVED lines=66> */
.L_x_6762:
[----:B------:R-:W-:Y:S01]  /*f770*/  UMOV UR8, URZ ;  /* 0x000000ff00087c82 */ /* 0x000fe20008000000 */
[----:B------:R-:W-:Y:S01]  /*f780*/  IMAD.SHL.U32 R3, R20, 0x80, RZ ;  /* 0x0000008014037824 */ /* 0x000fe200078e00ff */
[----:B------:R-:W-:-:S05]  /*f790*/  IADD3 R4, P0, PT, RZ, -UR8, RZ ;  /* 0x80000008ff047c10 */ /* 0x000fca000ff1e0ff */
[----:B------:R-:W-:-:S05]  /*f7a0*/  IMAD.X R3, RZ, RZ, ~R3, P0 ;  /* 0x000000ffff037224 */ /* 0x000fca00000e0e03 */
[----:B------:R-:W-:-:S04]  /*f7b0*/  SHF.R.S64 R5, R4, 0x1f, R3 ;  /* 0x0000001f04057819 */ /* 0x000fc80000001003 */
[----:B------:R-:W-:-:S04]  /*f7c0*/  IADD3 R168, P0, PT, R5, R168, RZ ;  /* 0x000000a805a87210 */ /* 0x000fc80007f1e0ff */
[----:B------:R-:W-:-:S09]  /*f7d0*/  LEA.HI.X.SX32 R169, R3, R169, 0x1, P0 ;  /* 0x000000a903a97211 */ /* 0x000fd200000f0eff */
.L_x_6763:
        /* <DEDUP_REMOVED lines=30> */
[----:B------:R-:W4:Y:S04]  /*f9c0*/  LDSM.16.M88.4 R104, [R160+0x2000] ;  /* 0x00200000a068783b */ /* 0x000f280000000200 */
[----:B------:R-:W5:Y:S04]  /*f9d0*/  LDSM.16.M88.4 R52, [R160+0x2800] ;  /* 0x00280000a034783b */ /* 0x000f680000000200 */
[----:B------:R-:W3:Y:S04]  /*f9e0*/  LDSM.16.M88.4 R44, [R160+0x3000] ;  /* 0x00300000a02c783b */ /* 0x000ee80000000200 */
[----:B------:R-:W3:Y:S04]  /*f9f0*/  LDSM.16.M88.4 R36, [R160+0x3800] ;  /* 0x00380000a024783b */ /* 0x000ee80000000200 */
[----:B------:R-:W3:Y:S04]  /*fa00*/  LDSM.16.M88.4 R28, [R160+0x4000] ;  /* 0x00400000a01c783b */ /* 0x000ee80000000200 */
[----:B------:R-:W3:Y:S04]  /*fa10*/  LDSM.16.M88.4 R20, [R160+0x4800] ;  /* 0x00480000a014783b */ /* 0x000ee80000000200 */
[----:B------:R-:W3:Y:S04]  /*fa20*/  LDSM.16.M88.4 R12, [R160+0x5000] ;  /* 0x00500000a00c783b */ /* 0x000ee80000000200 */
[----:B-1----:R-:W1:Y:S04]  /*fa30*/  LDSM.16.M88.4 R8, [R160+0x5800] ;  /* 0x00580000a008783b */ /* 0x002e680000000200 */
[----:B------:R-:W-:Y:S04]  /*fa40*/  LDSM.16.M88.4 R140, [R159] ;  /* 0x000000009f8c783b */ /* 0x000fe80000000200 */
[----:B--2---:R-:W2:Y:S01]  /*fa50*/  LDSM.16.M88.4 R4, [R155+0x2000] ;  /* 0x002000009b04783b */ /* 0x004ea20000000200 */
[C---:B----4-:R-:W-:Y:S03]  /*fa60*/  HMMA.16816.F32 R108, R132.reuse, R104, RZ ;  /* 0x00000068846c723c */ /* 0x050fe600000018ff */
[----:B------:R-:W4:Y:S04]  /*fa70*/  LDSM.16.M88.4 R124, [R155+0x2800] ;  /* 0x002800009b7c783b */ /* 0x000f280000000200 */
[----:B------:R-:W4:Y:S01]  /*fa80*/  LDSM.16.M88.4 R112, [R155+0x4000] ;  /* 0x004000009b70783b */ /* 0x000f220000000200 */
[C---:B------:R-:W-:Y:S03]  /*fa90*/  HMMA.16816.F32 R104, R132.reuse, R106, RZ ;  /* 0x0000006a8468723c */ /* 0x040fe600000018ff */
[----:B------:R-:W-:Y:S04]  /*faa0*/  LDSM.16.M88.4 R120, [R155+0x3000] ;  /* 0x003000009b78783b */ /* 0x000fe80000000200 */
[----:B------:R-:W-:Y:S01]  /*fab0*/  LDSM.16.M88.4 R116, [R155+0x3800] ;  /* 0x003800009b74783b */ /* 0x000fe20000000200 */
[C---:B-----5:R-:W-:Y:S03]  /*fac0*/  HMMA.16816.F32 R56, R132.reuse, R52, RZ ;  /* 0x000000348438723c */ /* 0x060fe600000018ff */
[----:B------:R-:W-:Y:S04]  /*fad0*/  LDSM.16.M88.4 R128, [R158] ;  /* 0x000000009e80783b */ /* 0x000fe80000000200 */
[----:B------:R-:W0:Y:S01]  /*fae0*/  LDGDEPBAR ;  /* 0x00000000000079af */ /* 0x000e220000000000 */
        /* <DEDUP_REMOVED lines=34> */
[----:B------:R-:W5:Y:S07]  /*fd10*/  LDSM.16.M88.4 R116, [R154+0x3000] ;  /* 0x003000009a74783b */ /* 0x000f6e0000000200 */
[C---:B---3--:R-:W-:Y:S08]  /*fd20*/  HMMA.16816.F32 R108, R128.reuse, R124, R108 ;  /* 0x0000007c806c723c */ /* 0x048ff0000000186c */
[C---:B------:R-:W-:Y:S08]  /*fd30*/  HMMA.16816.F32 R104, R128.reuse, R126, R104 ;  /* 0x0000007e8068723c */ /* 0x040ff00000001868 */
[C---:B----4-:R-:W-:Y:S08]  /*fd40*/  HMMA.16816.F32 R40, R128.reuse, R112, R40 ;  /* 0x000000708028723c */ /* 0x050ff00000001828 */
[----:B------:R-:W-:Y:S01]  /*fd50*/  HMMA.16816.F32 R36, R128, R114, R36 ;  /* 0x000000728024723c */ /* 0x000fe20000001824 */
[----:B------:R-:W3:Y:S07]  /*fd60*/  LDSM.16.M88.4 R112, [R153+0x2800] ;  /* 0x002800009970783b */ /* 0x000eee0000000200 */
[C---:B-1----:R-:W-:Y:S08]  /*fd70*/  HMMA.16816.F32 R108, R8.reuse, R4, R108 ;  /* 0x00000004086c723c */ /* 0x042ff0000000186c */
[----:B------:R-:W-:Y:S01]  /*fd80*/  HMMA.16816.F32 R104, R8, R6, R104 ;  /* 0x000000060868723c */ /* 0x000fe20000001868 */
[----:B------:R-:W1:Y:S07]  /*fd90*/  LDSM.16.M88.4 R4, [R153+0x3000] ;  /* 0x003000009904783b */ /* 0x000e6e0000000200 */
[----:B--2---:R-:W-:Y:S03]  /*fda0*/  HMMA.16816.F32 R56, R128, R120, R56 ;  /* 0x000000788038723c */ /* 0x004fe60000001838 */
[----:B------:R-:W-:Y:S01]  /*fdb0*/  FMUL.FTZ R62, R108, UR10 ;  /* 0x0000000a6c3e7c20 */ /* 0x000fe20008410000 */
[----:B------:R-:W-:Y:S01]  /*fdc0*/  FMUL.FTZ R63, R109, UR10 ;  /* 0x0000000a6d3f7c20 */ /* 0x000fe20008410000 */
[----:B------:R-:W-:Y:S01]  /*fdd0*/  FMUL.FTZ R66, R110, UR10 ;  /* 0x0000000a6e427c20 */ /* 0x000fe20008410000 */
[----:B------:R-:W-:-:S02]  /*fde0*/  FMUL.FTZ R3, R111, UR10 ;  /* 0x0000000a6f037c20 */ /* 0x000fc40008410000 */
[C---:B-----5:R-:W-:Y:S01]  /*fdf0*/  HMMA.16816.F32 R48, R128.reuse, R116, R48 ;  /* 0x000000748030723c */ /* 0x060fe20000001830 */
[----:B------:R-:W2:Y:S02]  /*fe00*/  MUFU.TANH R62, R62 ;  /* 0x0000003e003e7308 */ /* 0x000ea40000002400 */
[----:B------:R-:W-:Y:S01]  /*fe10*/  FMUL.FTZ R67, R104, UR10 ;  /* 0x0000000a68437c20 */ /* 0x000fe20008410000 */
[----:B------:R-:W-:Y:S01]  /*fe20*/  FMUL.FTZ R108, R105, UR10 ;  /* 0x0000000a696c7c20 */ /* 0x000fe20008410000 */
[----:B------:R-:W-:Y:S01]  /*fe30*/  FMUL.FTZ R109, R106, UR10 ;  /* 0x0000000a6a6d7c20 */ /* 0x000fe20008410000 */
[----:B------:R-:W-:Y:S02]  /*fe40*/  FMUL.FTZ R110, R107, UR10 ;  /* 0x0000000a6b6e7c20 */ /* 0x000fe40008410000 */
[C---:B------:R-:W-:Y:S01]  /*fe50*/  HMMA.16816.F32 R44, R128.reuse, R118, R44 ;  /* 0x00000076802c723c */ /* 0x040fe2000000182c */
[----:B------:R-:W4:Y:S01]  /*fe60*/  LDSM.16.M88.4 R104, [R154+0x4800] ;  /* 0x004800009a68783b */ /* 0x000f220000000200 */
[----:B------:R-:W-:Y:S03]  /*fe70*/  MUFU.TANH R66, R66 ;  /* 0x0000004200427308 */ /* 0x000fe60000002400 */
[----:B------:R-:W5:Y:S03]  /*fe80*/  LDSM.16.M88.4 R116, [R154+0x4000] ;  /* 0x004000009a74783b */ /* 0x000f660000000200 */
[----:B------:R-:W-:Y:S02]  /*fe90*/  HMMA.16816.F32 R52, R128, R122, R52 ;  /* 0x0000007a8034723c */ /* 0x000fe40000001834 */
[----:B------:R-:W2:Y:S06]  /*fea0*/  MUFU.TANH R67, R67 ;  /* 0x0000004300437308 */ /* 0x000eac0000002400 */
[C---:B---3--:R-:W-:Y:S02]  /*feb0*/  HMMA.16816.F32 R56, R8.reuse, R112, R56 ;  /* 0x000000700838723c */ /* 0x048fe40000001838 */
[----:B------:R-:W-:Y:S06]  /*fec0*/  MUFU.TANH R63, R63 ;  /* 0x0000003f003f7308 */ /* 0x000fec0000002400 */
[C---:B-1----:R-:W-:Y:S02]  /*fed0*/  HMMA.16816.F32 R48, R8.reuse, R4, R48 ;  /* 0x000000040830723c */ /* 0x042fe40000001830 */
[----:B------:R-:W-:Y:S06]  /*fee0*/  MUFU.TANH R3, R3 ;  /* 0x0000000300037308 */ /* 0x000fec0000002400 */
[----:B------:R-:W-:Y:S01]  /*fef0*/  HMMA.16816.F32 R44, R8, R6, R44 ;  /* 0x00000006082c723c */ /* 0x000fe2000000182c */
[----:B------:R-:W1:Y:S01]  /*ff00*/  LDSM.16.M88.4 R4, [R154+0x5000] ;  /* 0x005000009a04783b */ /* 0x000e620000000200 */
[----:B------:R-:W3:Y:S01]  /*ff10*/  MUFU.TANH R108, R108 ;  /* 0x0000006c006c7308 */ /* 0x000ee20000002400 */
[----:B------:R-:W-:Y:S01]  /*ff20*/  FMUL.FTZ R112, R56, UR10 ;  /* 0x0000000a38707c20 */ /* 0x000fe20008410000 */
[----:B------:R-:W-:Y:S01]  /*ff30*/  FMUL.FTZ R111, R57, UR10 ;  /* 0x0000000a396f7c20 */ /* 0x000fe20008410000 */
[----:B------:R-:W-:-:S03]  /*ff40*/  FMUL.FTZ R113, R59, UR10 ;  /* 0x0000000a3b717c20 */ /* 0x000fc60008410000 */
[----:B------:R-:W-:Y:S01]  /*ff50*/  HMMA.16816.F32 R52, R8, R114, R52 ;  /* 0x000000720834723c */ /* 0x000fe20000001834 */
[----:B------:R-:W-:Y:S01]  /*ff60*/  FMUL.FTZ R114, R58, UR10 ;  /* 0x0000000a3a727c20 */ /* 0x000fe20008410000 */
[----:B------:R-:W3:Y:S01]  /*ff70*/  MUFU.TANH R109, R109 ;  /* 0x0000006d006d7308 */ /* 0x000ee20000002400 */
[----:B------:R-:W2:Y:S01]  /*ff80*/  LDSM.16.M88.4 R56, [R153+0x3800] ;  /* 0x003800009938783b */ /* 0x000ea20000000200 */
[----:B------:R-:W-:Y:S01]  /*ff90*/  FMUL.FTZ R48, R48, UR10 ;  /* 0x0000000a30307c20 */ /* 0x000fe20008410000 */
[----:B------:R-:W-:Y:S01]  /*ffa0*/  FMUL.FTZ R49, R49, UR10 ;  /* 0x0000000a31317c20 */ /* 0x000fe20008410000 */
[----:B------:R-:W-:Y:S01]  /*ffb0*/  FMUL.FTZ R174, R50, UR10 ;  /* 0x0000000a32ae7c20 */ /* 0x000fe20008410000 */
[----:B------:R-:W-:Y:S01]  /*ffc0*/  FMUL.FTZ R150, R51, UR10 ;  /* 0x0000000a33967c20 */ /* 0x000fe20008410000 */
[----:B----4-:R-:W-:Y:S02]  /*ffd0*/  HMMA.16816.F32 R24, R128, R104, R24 ;  /* 0x000000688018723c */ /* 0x010fe40000001818 */
[----:B------:R-:W-:Y:S01]  /*ffe0*/  MUFU.TANH R104, R49 ;  /* 0x0000003100687308 */ /* 0x000fe20000002400 */
[----:B------:R-:W-:Y:S01]  /*fff0*/  FMUL.FTZ R46, R46, UR10 ;  /* 0x0000000a2e2e7c20 */ /* 0x000fe20008410000 */
[----:B------:R-:W-:Y:S01]  /*10000*/  FMUL.FTZ R45, R45, UR10 ;  /* 0x0000000a2d2d7c20 */ /* 0x000fe20008410000 */
[----:B------:R-:W-:Y:S01]  /*10010*/  FMUL.FTZ R44, R44, UR10 ;  /* 0x0000000a2c2c7c20 */ /* 0x000fe20008410000 */
[----:B------:R-:W-:-:S02]  /*10020*/  FMUL.FTZ R47, R47, UR10 ;  /* 0x0000000a2f2f7c20 */ /* 0x000fc40008410000 */
[C---:B-----5:R-:W-:Y:S02]  /*10030*/  HMMA.16816.F32 R32, R128.reuse, R116, R32 ;  /* 0x000000748020723c */ /* 0x060fe40000001820 */
[----:B------:R-:W-:Y:S01]  /*10040*/  MUFU.TANH R172, R46 ;  /* 0x0000002e00ac7308 */ /* 0x000fe20000002400 */
[----:B------:R-:W-:Y:S01]  /*10050*/  FMUL.FTZ R115, R52, UR10 ;  /* 0x0000000a34737c20 */ /* 0x000fe20008410000 */
[----:B------:R-:W-:Y:S01]  /*10060*/  FMUL.FTZ R52, R53, UR10 ;  /* 0x0000000a35347c20 */ /* 0x000fe20008410000 */
[----:B------:R-:W-:Y:S01]  /*10070*/  FMUL.FTZ R53, R54, UR10 ;  /* 0x0000000a36357c20 */ /* 0x000fe20008410000 */
[----:B------:R-:W-:Y:S02]  /*10080*/  FMUL.FTZ R55, R55, UR10 ;  /* 0x0000000a37377c20 */ /* 0x000fe40008410000 */
[C---:B------:R-:W-:Y:S02]  /*10090*/  HMMA.16816.F32 R28, R128.reuse, R118, R28 ;  /* 0x00000076801c723c */ /* 0x040fe4000000181c */
[----:B------:R4:W-:Y:S06]  /*100a0*/  MUFU.TANH R54, R48 ;  /* 0x0000003000367308 */ /* 0x0009ec0000002400 */
[C---:B------:R-:W-:Y:S02]  /*100b0*/  HMMA.16816.F32 R20, R128.reuse, R106, R20 ;  /* 0x0000006a8014723c */ /* 0x040fe40000001814 */
[----:B------:R-:W-:Y:S06]  /*100c0*/  MUFU.TANH R110, R110 ;  /* 0x0000006e006e7308 */ /* 0x000fec0000002400 */
[C---:B-1----:R-:W-:Y:S02]  /*100d0*/  HMMA.16816.F32 R16, R128.reuse, R4, R16 ;  /* 0x000000048010723c */ /* 0x042fe40000001810 */
[----:B------:R-:W1:Y:S01]  /*100e0*/  MUFU.TANH R112, R112 ;  /* 0x0000007000707308 */ /* 0x000e620000002400 */
[----:B----4-:R-:W4:Y:S05]  /*100f0*/  LDSM.16.M88.4 R48, [R153+0x4000] ;  /* 0x004000009930783b */ /* 0x010f2a0000000200 */
[----:B------:R-:W-:Y:S01]  /*10100*/  HMMA.16816.F32 R12, R128, R6, R12 ;  /* 0x00000006800c723c */ /* 0x000fe2000000180c */
[----:B------:R-:W5:Y:S01]  /*10110*/  LDSM.16.M88.4 R4, [R155+0x5800] ;  /* 0x005800009b04783b */ /* 0x000f620000000200 */
[----:B------:R-:W1:Y:S06]  /*10120*/  MUFU.TANH R114, R114 ;  /* 0x0000007200727308 */ /* 0x000e6c0000002400 */
[C---:B--2---:R-:W-:Y:S02]  /*10130*/  HMMA.16816.F32 R40, R8.reuse, R56, R40 ;  /* 0x000000380828723c */ /* 0x044fe40000001828 */
[----:B------:R-:W-:Y:S06]  /*10140*/  MUFU.TANH R151, R45 ;  /* 0x0000002d00977308 */ /* 0x000fec0000002400 */
[----:B------:R-:W-:Y:S02]  /*10150*/  HMMA.16816.F32 R36, R8, R58, R36 ;  /* 0x0000003a0824723c */ /* 0x000fe40000001824 */
[----:B------:R-:W-:Y:S08]  /*10160*/  MUFU.TANH R174, R174 ;  /* 0x000000ae00ae7308 */ /* 0x000ff00000002400 */
[----:B------:R-:W-:Y:S01]  /*10170*/  MUFU.TANH R111, R111 ;  /* 0x0000006f006f7308 */ /* 0x000fe20000002400 */
[----:B------:R-:W-:Y:S01]  /*10180*/  FMUL.FTZ R40, R40, UR10 ;  /* 0x0000000a28287c20 */ /* 0x000fe20008410000 */
[----:B------:R-:W-:Y:S01]  /*10190*/  FMUL.FTZ R41, R41, UR10 ;  /* 0x0000000a29297c20 */ /* 0x000fe20008410000 */
[----:B------:R-:W-:Y:S01]  /*101a0*/  FMUL.FTZ R146, R42, UR10 ;  /* 0x0000000a2a927c20 */ /* 0x000fe20008410000 */
[----:B------:R-:W-:-:S04]  /*101b0*/  FMUL.FTZ R46, R43, UR10 ;  /* 0x0000000a2b2e7c20 */ /* 0x000fc80008410000 */
[----:B------:R-:W-:Y:S01]  /*101c0*/  MUFU.TANH R149, R40 ;  /* 0x0000002800957308 */ /* 0x000fe20000002400 */
[----:B----4-:R-:W-:Y:S01]  /*101d0*/  HMMA.16816.F32 R32, R8, R48, R32 ;  /* 0x000000300820723c */ /* 0x010fe20000001820 */
[----:B------:R-:W-:Y:S01]  /*101e0*/  FMUL.FTZ R39, R39, UR10 ;  /* 0x0000000a27277c20 */ /* 0x000fe20008410000 */
[----:B------:R-:W-:Y:S01]  /*101f0*/  FMUL.FTZ R38, R38, UR10 ;  /* 0x0000000a26267c20 */ /* 0x000fe20008410000 */
[----:B------:R-:W-:Y:S01]  /*10200*/  FMUL.FTZ R36, R36, UR10 ;  /* 0x0000000a24247c20 */ /* 0x000fe20008410000 */
[----:B------:R-:W-:-:S03]  /*10210*/  FMUL.FTZ R37, R37, UR10 ;  /* 0x0000000a25257c20 */ /* 0x000fc60008410000 */
[----:B------:R2:W-:Y:S01]  /*10220*/  MUFU.TANH R147, R41 ;  /* 0x0000002900937308 */ /* 0x0005e20000002400 */
[----:B-----5:R-:W-:Y:S01]  /*10230*/  HMMA.16816.F32 R136, R140, R4, R136 ;  /* 0x000000048c88723c */ /* 0x020fe20000001888 */
[----:B------:R-:W-:-:S05]  /*10240*/  VIADD R4, R103, 0xffffff01 ;  /* 0xffffff0167047836 */ /* 0x000fca0000000000 */
[C---:B------:R-:W-:Y:S01]  /*10250*/  ISETP.GE.AND P1, PT, R4.reuse, R65, PT ;  /* 0x000000410400720c */ /* 0x040fe20003f26270 */
[----:B------:R4:W-:Y:S01]  /*10260*/  MUFU.TANH R57, R39 ;  /* 0x0000002700397308 */ /* 0x0009e20000002400 */
[----:B------:R-:W-:Y:S01]  /*10270*/  ISETP.GE.AND P3, PT, R4, R101, PT ;  /* 0x000000650400720c */ /* 0x000fe20003f66270 */
[----:B------:R-:W-:Y:S01]  /*10280*/  VIADD R4, R103, 0xffffff08 ;  /* 0xffffff0867047836 */ /* 0x000fe20000000000 */
[----:B------:R-:W-:Y:S01]  /*10290*/  HMMA.16816.F32 R28, R8, R50, R28 ;  /* 0x00000032081c723c */ /* 0x000fe2000000181c */
[----:B------:R-:W-:Y:S01]  /*102a0*/  FMUL.FTZ R51, R32, UR10 ;  /* 0x0000000a20337c20 */ /* 0x000fe20008410000 */
[----:B------:R-:W-:Y:S01]  /*102b0*/  FMUL.FTZ R33, R33, UR10 ;  /* 0x0000000a21217c20 */ /* 0x000fe20008410000 */
[----:B------:R-:W-:Y:S01]  /*102c0*/  FMUL.FTZ R34, R34, UR10 ;  /* 0x0000000a22227c20 */ /* 0x000fe20008410000 */
[C---:B------:R-:W-:Y:S01]  /*102d0*/  VIADD R32, R103.reuse, 0xffffff00 ;  /* 0xffffff0067207836 */ /* 0x040fe20000000000 */
[C---:B------:R-:W-:Y:S01]  /*102e0*/  ISETP.GE.AND P4, PT, R4.reuse, R65, PT ;  /* 0x000000410400720c */ /* 0x040fe20003f86270 */
[----:B--2---:R-:W2:Y:S01]  /*102f0*/  LDSM.16.M88.4 R40, [R153+0x4800] ;  /* 0x004800009928783b */ /* 0x004ea20000000200 */
[----:B------:R-:W-:Y:S01]  /*10300*/  ISETP.GE.AND P5, PT, R4, R101, PT ;  /* 0x000000650400720c */ /* 0x000fe20003fa6270 */
[----:B------:R-:W-:Y:S01]  /*10310*/  VIADD R4, R103, 0xffffff09 ;  /* 0xffffff0967047836 */ /* 0x000fe20000000000 */
[----:B------:R-:W-:Y:S01]  /*10320*/  MUFU.TANH R50, R33 ;  /* 0x0000002100327308 */ /* 0x000fe20000002400 */
[----:B------:R-:W-:Y:S01]  /*10330*/  FMUL.FTZ R59, R35, UR10 ;  /* 0x0000000a233b7c20 */ /* 0x000fe20008410000 */
[C---:B------:R-:W-:Y:S01]  /*10340*/  ISETP.GE.AND P2, PT, R32.reuse, R65, PT ;  /* 0x000000412000720c */ /* 0x040fe20003f46270 */
[----:B------:R-:W-:Y:S01]  /*10350*/  HMMA.16816.F32 R132, R140, R6, R132 ;  /* 0x000000068c84723c */ /* 0x000fe20000001884 */
[----:B------:R-:W-:Y:S01]  /*10360*/  ISETP.GE.AND P0, PT, R32, R101, PT ;  /* 0x000000652000720c */ /* 0x000fe20003f06270 */
[----:B------:R-:W-:Y:S01]  /*10370*/  VIADD R6, R103, 0xffffff48 ;  /* 0xffffff4867067836 */ /* 0x000fe20000000000 */
[----:B------:R-:W-:-:S02]  /*10380*/  ISETP.GE.AND P6, PT, R4, R65, PT ;  /* 0x000000410400720c */ /* 0x000fc40003fc6270 */
[----:B------:R5:W-:Y:S01]  /*10390*/  MUFU.TANH R58, R34 ;  /* 0x00000022003a7308 */ /* 0x000be20000002400 */
[----:B----4-:R-:W-:Y:S01]  /*103a0*/  FSEL R39, R62, -INF , !P2 ;  /* 0xff8000003e277808 */ /* 0x010fe20005000000 */
[----:B------:R-:W-:Y:S01]  /*103b0*/  FMUL.FTZ R28, R28, UR10 ;  /* 0x0000000a1c1c7c20 */ /* 0x000fe20008410000 */
[----:B------:R-:W-:Y:S01]  /*103c0*/  ISETP.GE.AND P2, PT, R4, R101, PT ;  /* 0x000000650400720c */ /* 0x000fe20003f46270 */
[----:B------:R-:W-:Y:S02]  /*103d0*/  VIADD R4, R103, 0xffffff10 ;  /* 0xffffff1067047836 */ /* 0x000fe40000000000 */
[----:B------:R-:W-:Y:S01]  /*103e0*/  FMUL.FTZ R29, R29, UR10 ;  /* 0x0000000a1d1d7c20 */ /* 0x000fe20008410000 */
[----:B------:R-:W-:Y:S01]  /*103f0*/  FMUL.FTZ R30, R30, UR10 ;  /* 0x0000000a1e1e7c20 */ /* 0x000fe20008410000 */
[----:B------:R-:W-:Y:S01]  /*10400*/  FMUL.FTZ R31, R31, UR10 ;  /* 0x0000000a1f1f7c20 */ /* 0x000fe20008410000 */
[----:B------:R4:W-:Y:S01]  /*10410*/  MUFU.TANH R116, R28 ;  /* 0x0000001c00747308 */ /* 0x0009e20000002400 */
[----:B------:R-:W-:-:S02]  /*10420*/  FSEL R67, R67, -INF , !P4 ;  /* 0xff80000043437808 */ /* 0x000fc40006000000 */
[----:B------:R-:W-:Y:S02]  /*10430*/  @P6 LOP3.LUT R64, R64, 0x2, RZ, 0xfc, !PT ;  /* 0x0000000240406812 */ /* 0x000fe400078efcff */
[----:B------:R-:W-:Y:S02]  /*10440*/  ISETP.GE.AND P6, PT, R4, R65, PT ;  /* 0x000000410400720c */ /* 0x000fe40003fc6270 */
[----:B------:R-:W-:Y:S01]  /*10450*/  LOP3.LUT R64, R64, 0xfffffffe, RZ, 0xc0, !PT ;  /* 0xfffffffe40407812 */ /* 0x000fe200078ec0ff */
[----:B------:R1:W-:Y:S01]  /*10460*/  MUFU.TANH R106, R38 ;  /* 0x00000026006a7308 */ /* 0x0003e20000002400 */
[----:B-----5:R-:W5:Y:S02]  /*10470*/  LDSM.16.M88.4 R32, [R153+0x5000] ;  /* 0x005000009920783b */ /* 0x020f640000000200 */
[----:B------:R-:W-:-:S04]  /*10480*/  @P2 LOP3.LUT R64, R64, 0x1, RZ, 0xfc, !PT ;  /* 0x0000000140402812 */ /* 0x000fc800078efcff */
[----:B------:R-:W-:Y:S01]  /*10490*/  LOP3.LUT P4, RZ, R64, 0x2, RZ, 0xc0, !PT ;  /* 0x0000000240ff7812 */ /* 0x000fe2000788c0ff */
[----:B------:R-:W-:Y:S01]  /*104a0*/  MUFU.TANH R107, R29 ;  /* 0x0000001d006b7308 */ /* 0x000fe20000002400 */
[----:B----4-:R-:W-:Y:S02]  /*104b0*/  VIADD R28, R103, 0xffffff11 ;  /* 0xffffff11671c7836 */ /* 0x010fe40000000000 */
[----:B---3--:R-:W-:Y:S01]  /*104c0*/  FSEL R45, R108, -INF , !P4 ;  /* 0xff8000006c2d7808 */ /* 0x008fe20006000000 */
[----:B--2---:R-:W-:Y:S01]  /*104d0*/  HMMA.16816.F32 R24, R8, R40, R24 ;  /* 0x000000280818723c */ /* 0x004fe20000001818 */
[----:B------:R-:W-:-:S03]  /*104e0*/  FSEL R41, R63, -INF , !P1 ;  /* 0xff8000003f297808 */ /* 0x000fc60004800000 */
[----:B------:R-:W-:Y:S01]  /*104f0*/  MUFU.TANH R62, R30 ;  /* 0x0000001e003e7308 */ /* 0x000fe20000002400 */
[----:B-1----:R-:W-:Y:S02]  /*10500*/  FSEL R38, R66, -INF , !P0 ;  /* 0xff80000042267808 */ /* 0x002fe40004000000 */
[----:B------:R-:W-:Y:S01]  /*10510*/  ISETP.GE.AND P0, PT, R4, R101, PT ;  /* 0x000000650400720c */ /* 0x000fe20003f06270 */
[----:B------:R-:W-:Y:S01]  /*10520*/  VIADD R4, R103, 0xffffff18 ;  /* 0xffffff1867047836 */ /* 0x000fe20000000000 */
[----:B------:R-:W-:Y:S01]  /*10530*/  HMMA.16816.F32 R20, R8, R42, R20 ;  /* 0x0000002a0814723c */ /* 0x000fe20000001814 */
[C---:B------:R-:W-:Y:S02]  /*10540*/  ISETP.GE.AND P1, PT, R28.reuse, R65, PT ;  /* 0x000000411c00720c */ /* 0x040fe40003f26270 */
[----:B------:R1:W-:Y:S01]  /*10550*/  MUFU.TANH R63, R31 ;  /* 0x0000001f003f7308 */ /* 0x0003e20000002400 */
[----:B------:R-:W-:Y:S02]  /*10560*/  ISETP.GE.AND P2, PT, R28, R101, PT ;  /* 0x000000651c00720c */ /* 0x000fe40003f46270 */
[----:B------:R-:W-:-:S02]  /*10570*/  FSEL R42, R3, -INF , !P3 ;  /* 0xff800000032a7808 */ /* 0x000fc40005800000 */
[C---:B------:R-:W-:Y:S02]  /*10580*/  ISETP.GE.AND P3, PT, R4.reuse, R65, PT ;  /* 0x000000410400720c */ /* 0x040fe40003f66270 */
[-C--:B------:R-:W-:Y:S01]  /*10590*/  ISETP.GE.AND P4, PT, R4, R101.reuse, PT ;  /* 0x000000650400720c */ /* 0x080fe20003f86270 */
[----:B------:R-:W-:Y:S01]  /*105a0*/  FMUL.FTZ R125, R24, UR10 ;  /* 0x0000000a187d7c20 */ /* 0x000fe20008410000 */
[----:B------:R-:W-:Y:S01]  /*105b0*/  MUFU.TANH R113, R113 ;  /* 0x0000007100717308 */ /* 0x000fe20000002400 */
[----:B------:R-:W-:Y:S01]  /*105c0*/  FSEL R24, R109, -INF , !P5 ;  /* 0xff8000006d187808 */ /* 0x000fe20006800000 */
[----:B------:R-:W-:Y:S01]  /*105d0*/  VIADD R4, R103, 0xffffff19 ;  /* 0xffffff1967047836 */ /* 0x000fe20000000000 */
[----:B------:R-:W-:Y:S01]  /*105e0*/  LOP3.LUT P5, RZ, R64, 0x1, RZ, 0xc0, !PT ;  /* 0x0000000140ff7812 */ /* 0x000fe200078ac0ff */
[----:B------:R-:W-:Y:S01]  /*105f0*/  FMUL.FTZ R25, R25, UR10 ;  /* 0x0000000a19197c20 */ /* 0x000fe20008410000 */
[----:B------:R-:W-:Y:S01]  /*10600*/  FSEL R43, R112, -INF , !P6 ;  /* 0xff800000702b7808 */ /* 0x000fe20007000000 */
[----:B------:R-:W-:Y:S01]  /*10610*/  FMUL.FTZ R26, R26, UR10 ;  /* 0x0000000a1a1a7c20 */ /* 0x000fe20008410000 */
[----:B------:R-:W-:Y:S01]  /*10620*/  ISETP.GE.AND P6, PT, R4, R101, PT ;  /* 0x000000650400720c */ /* 0x000fe20003fc6270 */
[----:B-1----:R-:W1:Y:S01]  /*10630*/  LDSM.16.M88.4 R28, [R154+0x5800] ;  /* 0x005800009a1c783b */ /* 0x002e620000000200 */
[----:B------:R-:W2:Y:S01]  /*10640*/  MUFU.TANH R53, R53 ;  /* 0x0000003500357308 */ /* 0x000ea20000002400 */
[----:B------:R-:W-:Y:S01]  /*10650*/  FMUL.FTZ R20, R20, UR10 ;  /* 0x0000000a14147c20 */ /* 0x000fe20008410000 */
[C---:B-----5:R-:W-:Y:S01]  /*10660*/  HMMA.16816.F32 R16, R8.reuse, R32, R16 ;  /* 0x000000200810723c */ /* 0x060fe20000001810 */
[----:B------:R-:W-:Y:S01]  /*10670*/  FSEL R32, R114, -INF , !P0 ;  /* 0xff80000072207808 */ /* 0x000fe20004000000 */
[----:B------:R-:W-:Y:S01]  /*10680*/  FMUL.FTZ R21, R21, UR10 ;  /* 0x0000000a15157c20 */ /* 0x000fe20008410000 */
[----:B------:R-:W-:Y:S01]  /*10690*/  FMUL.FTZ R22, R22, UR10 ;  /* 0x0000000a16167c20 */ /* 0x000fe20008410000 */
[----:B------:R-:W-:Y:S01]  /*106a0*/  FMUL.FTZ R120, R23, UR10 ;  /* 0x0000000a17787c20 */ /* 0x000fe20008410000 */
[----:B------:R-:W-:Y:S01]  /*106b0*/  LOP3.LUT R64, R64, 0xfffffffb, RZ, 0xc0, !PT ;  /* 0xfffffffb40407812 */ /* 0x000fe200078ec0ff */
[----:B------:R3:W-:Y:S01]  /*106c0*/  MUFU.TANH R56, R44 ;  /* 0x0000002c00387308 */ /* 0x0007e20000002400 */
[----:B------:R-:W-:Y:S01]  /*106d0*/  FMUL.FTZ R27, R27, UR10 ;  /* 0x0000000a1b1b7c20 */ /* 0x000fe20008410000 */
[----:B------:R-:W-:Y:S06]  /*106e0*/  HMMA.16816.F32 R12, R8, R34, R12 ;  /* 0x00000022080c723c */ /* 0x000fec000000180c */
[----:B------:R-:W-:Y:S01]  /*106f0*/  MUFU.TANH R115, R115 ;  /* 0x0000007300737308 */ /* 0x000fe20000002400 */
[----:B--2---:R-:W-:-:S04]  /*10700*/  FSEL R40, R53, -INF , !P4 ;  /* 0xff80000035287808 */ /* 0x004fc80006000000 */
[----:B------:R-:W-:Y:S01]  /*10710*/  FMUL.FTZ R16, R16, UR10 ;  /* 0x0000000a10107c20 */ /* 0x000fe20008410000 */
[----:B------:R-:W-:Y:S01]  /*10720*/  FMUL.FTZ R18, R18, UR10 ;  /* 0x0000000a12127c20 */ /* 0x000fe20008410000 */
[----:B------:R-:W-:Y:S01]  /*10730*/  FMUL.FTZ R17, R17, UR10 ;  /* 0x0000000a11117c20 */ /* 0x000fe20008410000 */
[----:B------:R-:W2:Y:S01]  /*10740*/  MUFU.TANH R52, R52 ;  /* 0x0000003400347308 */ /* 0x000ea20000002400 */
[----:B---3--:R-:W-:Y:S02]  /*10750*/  FSEL R44, R110, -INF , !P5 ;  /* 0xff8000006e2c7808 */ /* 0x008fe40006800000 */
[-C--:B------:R-:W-:Y:S01]  /*10760*/  ISETP.GE.AND P5, PT, R4, R65.reuse, PT ;  /* 0x000000410400720c */ /* 0x080fe20003fa6270 */
[C---:B------:R-:W-:Y:S02]  /*10770*/  VIADD R4, R103.reuse, 0xffffff20 ;  /* 0xffffff2067047836 */ /* 0x040fe40000000000 */
[----:B------:R-:W-:Y:S01]  /*10780*/  FMUL.FTZ R12, R12, UR10 ;  /* 0x0000000a0c0c7c20 */ /* 0x000fe20008410000 */
[----:B------:R-:W-:Y:S01]  /*10790*/  FMUL.FTZ R110, R14, UR10 ;  /* 0x0000000a0e6e7c20 */ /* 0x000fe20008410000 */
[----:B------:R-:W-:Y:S01]  /*107a0*/  P2R R3, PR, RZ, 0x20 ;  /* 0x00000020ff037803 */ /* 0x000fe20000000000 */
[----:B------:R3:W-:Y:S01]  /*107b0*/  MUFU.TANH R123, R20 ;  /* 0x00000014007b7308 */ /* 0x0007e20000002400 */
[C---:B------:R-:W-:Y:S01]  /*107c0*/  ISETP.GE.AND P5, PT, R4.reuse, R65, PT ;  /* 0x000000410400720c */ /* 0x040fe20003fa6270 */
[C---:B------:R-:W-:Y:S01]  /*107d0*/  VIADD R14, R103.reuse, 0xffffff51 ;  /* 0xffffff51670e7836 */ /* 0x040fe20000000000 */
[----:B------:R-:W-:Y:S01]  /*107e0*/  ISETP.GE.AND P0, PT, R4, R101, PT ;  /* 0x000000650400720c */ /* 0x000fe20003f06270 */
[----:B------:R-:W-:Y:S01]  /*107f0*/  VIADD R4, R103, 0xffffff21 ;  /* 0xffffff2167047836 */ /* 0x000fe20000000000 */
[----:B------:R-:W-:Y:S01]  /*10800*/  FSEL R49, R54, -INF , !P5 ;  /* 0xff80000036317808 */ /* 0x000fe20006800000 */
[----:B------:R-:W-:Y:S01]  /*10810*/  FMUL.FTZ R13, R13, UR10 ;  /* 0x0000000a0d0d7c20 */ /* 0x000fe20008410000 */
[----:B------:R-:W-:Y:S01]  /*10820*/  FSEL R174, R174, -INF , !P0 ;  /* 0xff800000aeae7808 */ /* 0x000fe20004000000 */
[----:B------:R-:W4:Y:S01]  /*10830*/  MUFU.TANH R55, R55 ;  /* 0x0000003700377308 */ /* 0x000f220000002400 */
[----:B------:R-:W-:Y:S01]  /*10840*/  ISETP.NE.AND P4, PT, R3, RZ, PT ;  /* 0x000000ff0300720c */ /* 0x000fe20003f85270 */
[----:B-1----:R-:W-:Y:S01]  /*10850*/  HMMA.16816.F32 R136, R128, R28, R136 ;  /* 0x0000001c8088723c */ /* 0x002fe20000001888 */
[----:B------:R-:W-:-:S02]  /*10860*/  FMUL.FTZ R15, R15, UR10 ;  /* 0x0000000a0f0f7c20 */ /* 0x000fc40008410000 */
[----:B--2---:R-:W-:-:S03]  /*10870*/  FSEL R33, R52, -INF , !P4 ;  /* 0xff80000034217808 */ /* 0x004fc60006000000 */
[----:B------:R-:W-:Y:S01]  /*10880*/  MUFU.TANH R148, R47 ;  /* 0x0000002f00947308 */ /* 0x000fe20000002400 */
[----:B---3--:R-:W-:Y:S01]  /*10890*/  VIADD R20, R103, 0xffffff30 ;  /* 0xffffff3067147836 */ /* 0x008fe20000000000 */
[----:B------:R-:W-:Y:S04]  /*108a0*/  HMMA.16816.F32 R28, R128, R30, R132 ;  /* 0x0000001e801c723c */ /* 0x000fe80000001884 */
[C---:B------:R-:W-:Y:S02]  /*108b0*/  ISETP.GE.AND P5, PT, R20.reuse, R65, PT ;  /* 0x000000411400720c */ /* 0x040fe40003fa6270 */
[----:B------:R1:W-:Y:S01]  /*108c0*/  MUFU.TANH R47, R36 ;  /* 0x00000024002f7308 */ /* 0x0003e20000002400 */
[----:B------:R-:W-:Y:S02]  /*108d0*/  ISETP.GE.AND P0, PT, R20, R101, PT ;  /* 0x000000651400720c */ /* 0x000fe40003f06270 */
[----:B----4-:R-:W-:-:S02]  /*108e0*/  FSEL R48, R55, -INF , !P6 ;  /* 0xff80000037307808 */ /* 0x010fc40007000000 */
[----:B------:R-:W-:-:S03]  /*108f0*/  FSEL R149, R149, -INF , !P5 ;  /* 0xff80000095957808 */ /* 0x000fc60006800000 */
[----:B------:R2:W-:Y:S08]  /*10900*/  MUFU.TANH R105, R37 ;  /* 0x0000002500697308 */ /* 0x0005f00000002400 */
[----:B------:R-:W-:Y:S01]  /*10910*/  MUFU.TANH R121, R21 ;  /* 0x0000001500797308 */ /* 0x000fe20000002400 */
[----:B-1----:R-:W-:Y:S02]  /*10920*/  FSEL R36, R113, -INF , !P2 ;  /* 0xff80000071247808 */ /* 0x002fe40005000000 */
[----:B------:R-:W-:-:S05]  /*10930*/  ISETP.GE.AND P2, PT, R4, R101, PT ;  /* 0x000000650400720c */ /* 0x000fca0003f46270 */
[----:B------:R1:W-:Y:S01]  /*10940*/  MUFU.TANH R122, R22 ;  /* 0x00000016007a7308 */ /* 0x0003e20000002400 */
[----:B--2---:R-:W-:Y:S02]  /*10950*/  FSEL R37, R111, -INF , !P1 ;  /* 0xff8000006f257808 */ /* 0x004fe40004800000 */
[----:B------:R-:W-:Y:S01]  /*10960*/  ISETP.GE.AND P1, PT, R4, R65, PT ;  /* 0x000000410400720c */ /* 0x000fe20003f26270 */
[----:B------:R-:W-:-:S03]  /*10970*/  VIADD R4, R103, 0xffffff28 ;  /* 0xffffff2867047836 */ /* 0x000fc60000000000 */
[----:B------:R-:W-:Y:S01]  /*10980*/  FSEL R55, R104, -INF , !P1 ;  /* 0xff80000068377808 */ /* 0x000fe20004800000 */
[----:B------:R2:W-:Y:S01]  /*10990*/  MUFU.TANH R127, R25 ;  /* 0x00000019007f7308 */ /* 0x0005e20000002400 */
[----:B------:R-:W-:-:S04]  /*109a0*/  ISETP.GE.AND P4, PT, R4, R101, PT ;  /* 0x000000650400720c */ /* 0x000fc80003f86270 */
[----:B------:R-:W-:-:S03]  /*109b0*/  FSEL R172, R172, -INF , !P4 ;  /* 0xff800000acac7808 */ /* 0x000fc60006000000 */
[----:B------:R-:W3:Y:S01]  /*109c0*/  MUFU.TANH R150, R150 ;  /* 0x0000009600967308 */ /* 0x000ee20000002400 */
[----:B-1----:R-:W1:Y:S01]  /*109d0*/  LDSM.16.M88.4 R20, [R153+0x5800] ;  /* 0x005800009914783b */ /* 0x002e620000000200 */
[----:B------:R-:W-:-:S06]  /*109e0*/  DEPBAR.LE SB0, 0x0 ;  /* 0x000080000000791a */ /* 0x000fcc0000000000 */
[----:B------:R4:W-:Y:S01]  /*109f0*/  MUFU.TANH R126, R26 ;  /* 0x0000001a007e7308 */ /* 0x0009e20000002400 */
[----:B--2---:R-:W-:Y:S02]  /*10a00*/  FSEL R25, R115, -INF , !P3 ;  /* 0xff80000073197808 */ /* 0x004fe40005800000 */
[----:B------:R-:W-:Y:S01]  /*10a10*/  ISETP.GE.AND P3, PT, R4, R65, PT ;  /* 0x000000410400720c */ /* 0x000fe20003f66270 */
[----:B------:R-:W-:-:S03]  /*10a20*/  VIADD R4, R103, 0xffffff29 ;  /* 0xffffff2967047836 */ /* 0x000fc60000000000 */
[----:B------:R-:W-:Y:S01]  /*10a30*/  FSEL R53, R56, -INF , !P3 ;  /* 0xff80000038357808 */ /* 0x000fe20005800000 */
[----:B------:R-:W2:Y:S01]  /*10a40*/  MUFU.TANH R51, R51 ;  /* 0x0000003300337308 */ /* 0x000ea20000002400 */
[----:B------:R-:W-:Y:S02]  /*10a50*/  ISETP.GE.AND P6, PT, R4, R65, PT ;  /* 0x000000410400720c */ /* 0x000fe40003fc6270 */
[----:B---3--:R-:W-:Y:S02]  /*10a60*/  FSEL R150, R150, -INF , !P2 ;  /* 0xff80000096967808 */ /* 0x008fe40005000000 */
[----:B------:R-:W-:Y:S02]  /*10a70*/  P2R R3, PR, RZ, 0x40 ;  /* 0x00000040ff037803 */ /* 0x000fe40000000000 */
[----:B------:R-:W-:Y:S01]  /*10a80*/  ISETP.GE.AND P6, PT, R4, R101, PT ;  /* 0x000000650400720c */ /* 0x000fe20003fc6270 */
[----:B------:R-:W-:Y:S01]  /*10a90*/  VIADD R4, R103, 0xffffff31 ;  /* 0xffffff3167047836 */ /* 0x000fe20000000000 */
[----:B------:R-:W-:Y:S01]  /*10aa0*/  ISETP.NE.AND P4, PT, R3, RZ, PT ;  /* 0x000000ff0300720c */ /* 0x000fe20003f85270 */
[----:B----4-:R-:W-:Y:S01]  /*10ab0*/  VIADD R26, R103, 0xffffff39 ;  /* 0xffffff39671a7836 */ /* 0x010fe20000000000 */
[----:B------:R-:W-:Y:S01]  /*10ac0*/  FSEL R148, R148, -INF , !P6 ;  /* 0xff80000094947808 */ /* 0x000fe20007000000 */
[----:B------:R3:W-:Y:S01]  /*10ad0*/  MUFU.TANH R119, R16 ;  /* 0x0000001000777308 */ /* 0x0007e20000002400 */
[C---:B------:R-:W-:Y:S01]  /*10ae0*/  ISETP.GE.AND P1, PT, R4.reuse, R65, PT ;  /* 0x000000410400720c */ /* 0x040fe20003f26270 */
[----:B------:R-:W-:Y:S01]  /*10af0*/  FMUL.FTZ R3, R19, UR10 ;  /* 0x0000000a13037c20 */ /* 0x000fe20008410000 */
[----:B------:R-:W-:Y:S01]  /*10b00*/  ISETP.GE.AND P2, PT, R4, R101, PT ;  /* 0x000000650400720c */ /* 0x000fe20003f46270 */
[----:B------:R-:W-:Y:S01]  /*10b10*/  VIADD R4, R103, 0xffffff38 ;  /* 0xffffff3867047836 */ /* 0x000fe20000000000 */
[----:B------:R-:W-:-:S02]  /*10b20*/  ISETP.GE.AND P6, PT, R26, R65, PT ;  /* 0x000000411a00720c */ /* 0x000fc40003fc6270 */
[----:B------:R-:W-:Y:S01]  /*10b30*/  FSEL R151, R151, -INF , !P4 ;  /* 0xff80000097977808 */ /* 0x000fe20006000000 */
[----:B------:R4:W-:Y:S01]  /*10b40*/  MUFU.TANH R118, R18 ;  /* 0x0000001200767308 */ /* 0x0009e20000002400 */
[C---:B------:R-:W-:Y:S02]  /*10b50*/  ISETP.GE.AND P3, PT, R4.reuse, R65, PT ;  /* 0x000000410400720c */ /* 0x040fe40003f66270 */
[----:B------:R-:W-:Y:S02]  /*10b60*/  ISETP.GE.AND P4, PT, R4, R101, PT ;  /* 0x000000650400720c */ /* 0x000fe40003f86270 */
[----:B------:R-:W-:Y:S02]  /*10b70*/  P2R R4, PR, RZ, 0x40 ;  /* 0x00000040ff047803 */ /* 0x000fe40000000000 */
[----:B------:R-:W-:Y:S01]  /*10b80*/  FSEL R140, R106, -INF , !P4 ;  /* 0xff8000006a8c7808 */ /* 0x000fe20006000000 */
[----:B------:R-:W5:Y:S01]  /*10b90*/  MUFU.TANH R146, R146 ;  /* 0x0000009200927308 */ /* 0x000f620000002400 */
[----:B---3--:R-:W-:Y:S01]  /*10ba0*/  VIADD R16, R103, 0xffffff40 ;  /* 0xffffff4067107836 */ /* 0x008fe20000000000 */
[----:B------:R-:W-:-:S02]  /*10bb0*/  ISETP.NE.AND P4, PT, R4, RZ, PT ;  /* 0x000000ff0400720c */ /* 0x000fc40003f85270 */
[----:B------:R-:W-:Y:S02]  /*10bc0*/  FSEL R143, R47, -INF , !P3 ;  /* 0xff8000002f8f7808 */ /* 0x000fe40005800000 */
[-C--:B------:R-:W-:Y:S02]  /*10bd0*/  ISETP.GE.AND P5, PT, R16, R65.reuse, PT ;  /* 0x000000411000720c */ /* 0x080fe40003fa6270 */
[----:B------:R-:W-:Y:S01]  /*10be0*/  FSEL R141, R105, -INF , !P4 ;  /* 0xff800000698d7808 */ /* 0x000fe20006000000 */
[----:B----4-:R-:W-:Y:S01]  /*10bf0*/  VIADD R18, R103, 0xffffff49 ;  /* 0xffffff4967127836 */ /* 0x010fe20000000000 */
[C---:B------:R-:W-:Y:S01]  /*10c00*/  ISETP.GE.AND P3, PT, R6.reuse, R65, PT ;  /* 0x000000410600720c */ /* 0x040fe20003f66270 */
[----:B------:R3:W-:Y:S01]  /*10c10*/  MUFU.TANH R115, R12 ;  /* 0x0000000c00737308 */ /* 0x0007e20000002400 */
[----:B------:R-:W-:Y:S02]  /*10c20*/  ISETP.GE.AND P4, PT, R6, R101, PT ;  /* 0x000000650600720c */ /* 0x000fe40003f86270 */
[----:B-1----:R-:W-:Y:S01]  /*10c30*/  HMMA.16816.F32 R4, R8, R20, R136 ;  /* 0x000000140804723c */ /* 0x002fe20000001888 */
[----:B--2---:R-:W-:-:S02]  /*10c40*/  FSEL R139, R51, -INF , !P5 ;  /* 0xff800000338b7808 */ /* 0x004fc40006800000 */
[-C--:B------:R-:W-:Y:S02]  /*10c50*/  ISETP.GE.AND P5, PT, R18, R101.reuse, PT ;  /* 0x000000651200720c */ /* 0x080fe40003fa6270 */
[----:B------:R-:W1:Y:S01]  /*10c60*/  MUFU.TANH R46, R46 ;  /* 0x0000002e002e7308 */ /* 0x000e620000002400 */
[----:B------:R-:W-:Y:S02]  /*10c70*/  FSEL R133, R116, -INF , !P3 ;  /* 0xff80000074857808 */ /* 0x000fe40005800000 */
[----:B-----5:R-:W-:Y:S01]  /*10c80*/  FSEL R146, R146, -INF , !P0 ;  /* 0xff80000092927808 */ /* 0x020fe20004000000 */
[----:B------:R-:W-:Y:S01]  /*10c90*/  HMMA.16816.F32 R8, R8, R22, R28 ;  /* 0x000000160808723c */ /* 0x000fe2000000181c */
[----:B------:R-:W-:Y:S01]  /*10ca0*/  ISETP.GE.AND P0, PT, R16, R101, PT ;  /* 0x000000651000720c */ /* 0x000fe20003f06270 */
[----:B------:R-:W-:Y:S01]  /*10cb0*/  VIADD R16, R103, 0xffffff41 ;  /* 0xffffff4167107836 */ /* 0x000fe20000000000 */
[----:B------:R-:W-:Y:S01]  /*10cc0*/  FSEL R147, R147, -INF , !P1 ;  /* 0xff80000093937808 */ /* 0x000fe20004800000 */
[----:B------:R-:W2:Y:S01]  /*10cd0*/  MUFU.TANH R59, R59 ;  /* 0x0000003b003b7308 */ /* 0x000ea20000002400 */
[----:B---3--:R-:W-:-:S02]  /*10ce0*/  P2R R12, PR, RZ, 0x20 ;  /* 0x00000020ff0c7803 */ /* 0x008fc40000000000 */
[-C--:B------:R-:W-:Y:S02]  /*10cf0*/  ISETP.GE.AND P1, PT, R16, R65.reuse, PT ;  /* 0x000000411000720c */ /* 0x080fe40003f26270 */
[----:B------:R-:W-:Y:S01]  /*10d00*/  ISETP.NE.AND P3, PT, R12, RZ, PT ;  /* 0x000000ff0c00720c */ /* 0x000fe20003f65270 */
[----:B------:R-:W-:Y:S01]  /*10d10*/  VIADD R12, R103, 0xffffff59 ;  /* 0xffffff59670c7836 */ /* 0x000fe20000000000 */
[----:B------:R-:W-:Y:S01]  /*10d20*/  FSEL R137, R50, -INF , !P1 ;  /* 0xff80000032897808 */ /* 0x000fe20004800000 */
[----:B------:R-:W3:Y:S01]  /*10d30*/  MUFU.TANH R125, R125 ;  /* 0x0000007d007d7308 */ /* 0x000ee20000002400 */
[----:B------:R-:W-:Y:S01]  /*10d40*/  FSEL R128, R63, -INF , !P3 ;  /* 0xff8000003f807808 */ /* 0x000fe20005800000 */
[----:B------:R-:W-:Y:S01]  /*10d50*/  FMUL.FTZ R56, R6, UR10 ;  /* 0x0000000a06387c20 */ /* 0x000fe20008410000 */
[----:B------:R-:W-:Y:S01]  /*10d60*/  ISETP.GE.AND P3, PT, R12, R65, PT ;  /* 0x000000410c00720c */ /* 0x000fe20003f66270 */
[C---:B------:R-:W-:Y:S01]  /*10d70*/  VIADD R6, R103.reuse, 0xffffff61 ;  /* 0xffffff6167067836 */ /* 0x040fe20000000000 */
[----:B-1----:R-:W-:Y:S01]  /*10d80*/  FSEL R142, R46, -INF , !P2 ;  /* 0xff8000002e8e7808 */ /* 0x002fe20005000000 */
[----:B------:R-:W-:Y:S01]  /*10d90*/  FMUL.FTZ R4, R4, UR10 ;  /* 0x0000000a04047c20 */ /* 0x000fe20008410000 */
[-C--:B------:R-:W-:Y:S01]  /*10da0*/  ISETP.GE.AND P2, PT, R16, R101.reuse, PT ;  /* 0x000000651000720c */ /* 0x080fe20003f46270 */
[----:B------:R-:W-:Y:S01]  /*10db0*/  VIADD R16, R103, 0xffffff50 ;  /* 0xffffff5067107836 */ /* 0x000fe20000000000 */
[-C--:B------:R-:W-:Y:S01]  /*10dc0*/  ISETP.GE.AND P6, PT, R26, R101.reuse, PT ;  /* 0x000000651a00720c */ /* 0x080fe20003fc6270 */
[----:B------:R-:W1:Y:S01]  /*10dd0*/  MUFU.TANH R120, R120 ;  /* 0x0000007800787308 */ /* 0x000e620000002400 */
[----:B------:R-:W-:Y:S01]  /*10de0*/  FSEL R136, R58, -INF , !P0 ;  /* 0xff8000003a887808 */ /* 0x000fe20004000000 */
[----:B------:R-:W-:Y:S01]  /*10df0*/  FMUL.FTZ R5, R5, UR10 ;  /* 0x0000000a05057c20 */ /* 0x000fe20008410000 */
[-C--:B------:R-:W-:Y:S01]  /*10e00*/  ISETP.GE.AND P1, PT, R16, R101.reuse, PT ;  /* 0x000000651000720c */ /* 0x080fe20003f26270 */
[----:B------:R-:W-:Y:S01]  /*10e10*/  FMUL.FTZ R58, R10, UR10 ;  /* 0x0000000a0a3a7c20 */ /* 0x000fe20008410000 */
[----:B--2---:R-:W-:Y:S01]  /*10e20*/  FSEL R132, R59, -INF , !P2 ;  /* 0xff8000003b847808 */ /* 0x004fe20005000000 */
[----:B------:R-:W-:Y:S01]  /*10e30*/  FMUL.FTZ R7, R7, UR10 ;  /* 0x0000000a07077c20 */ /* 0x000fe20008410000 */
[----:B------:R-:W-:Y:S01]  /*10e40*/  @P3 LOP3.LUT R64, R64, 0x4, RZ, 0xfc, !PT ;  /* 0x0000000440403812 */ /* 0x000fe200078efcff */
[----:B------:R-:W2:Y:S01]  /*10e50*/  MUFU.TANH R124, R27 ;  /* 0x0000001b007c7308 */ /* 0x000ea20000002400 */
[----:B------:R-:W-:Y:S01]  /*10e60*/  ISETP.GE.AND P3, PT, R12, R101, PT ;  /* 0x000000650c00720c */ /* 0x000fe20003f66270 */
[----:B------:R-:W-:Y:S01]  /*10e70*/  VIADD R12, R103, 0xffffff60 ;  /* 0xffffff60670c7836 */ /* 0x000fe20000000000 */
[----:B------:R-:W-:Y:S01]  /*10e80*/  FSEL R126, R126, -INF , !P1 ;  /* 0xff8000007e7e7808 */ /* 0x000fe20004800000 */
[----:B------:R-:W-:Y:S01]  /*10e90*/  FMUL.FTZ R9, R9, UR10 ;  /* 0x0000000a09097c20 */ /* 0x000fe20008410000 */
[----:B------:R-:W-:Y:S01]  /*10ea0*/  LOP3.LUT R64, R64, 0xfffffffd, RZ, 0xc0, !PT ;  /* 0xfffffffd40407812 */ /* 0x000fe200078ec0ff */
[----:B------:R-:W-:Y:S01]  /*10eb0*/  FMUL.FTZ R11, R11, UR10 ;  /* 0x0000000a0b0b7c20 */ /* 0x000fe20008410000 */
[-C--:B------:R-:W-:Y:S01]  /*10ec0*/  ISETP.GE.AND P1, PT, R12, R65.reuse, PT ;  /* 0x000000410c00720c */ /* 0x080fe20003f26270 */
[----:B------:R-:W4:Y:S01]  /*10ed0*/  MUFU.TANH R117, R17 ;  /* 0x0000001100757308 */ /* 0x000f220000002400 */
[----:B------:R-:W-:Y:S01]  /*10ee0*/  FSEL R138, R57, -INF , !P6 ;  /* 0xff800000398a7808 */ /* 0x000fe20007000000 */
[----:B------:R-:W-:Y:S01]  /*10ef0*/  VIADD R63, R61, 0xfffffffe ;  /* 0xfffffffe3d3f7836 */ /* 0x000fe20000000000 */
[C---:B------:R-:W-:Y:S01]  /*10f00*/  ISETP.GE.AND P2, PT, R14.reuse, R65, PT ;  /* 0x000000410e00720c */ /* 0x040fe20003f46270 */
[C---:B------:R-:W-:Y:S01]  /*10f10*/  VIADD R10, R103.reuse, 0xffffff78 ;  /* 0xffffff78670a7836 */ /* 0x040fe20000000000 */
[----:B------:R-:W-:Y:S01]  /*10f20*/  ISETP.GE.AND P0, PT, R14, R101, PT ;  /* 0x000000650e00720c */ /* 0x000fe20003f06270 */
[----:B------:R-:W-:Y:S01]  /*10f30*/  VIADD R14, R103, 0xffffff58 ;  /* 0xffffff58670e7836 */ /* 0x000fe20000000000 */
[----:B------:R-:W-:Y:S01]  /*10f40*/  @P3 LOP3.LUT R64, R64, 0x2, RZ, 0xfc, !PT ;  /* 0x0000000240403812 */ /* 0x000fe200078efcff */
[----:B------:R-:W5:Y:S01]  /*10f50*/  MUFU.TANH R3, R3 ;  /* 0x0000000300037308 */ /* 0x000f620000002400 */
[----:B------:R-:W-:-:S02]  /*10f60*/  ISETP.GE.AND P6, PT, R18, R65, PT ;  /* 0x000000411200720c */ /* 0x000fc40003fc6270 */
[----:B------:R-:W-:Y:S02]  /*10f70*/  LOP3.LUT R64, R64, 0xfffffffe, RZ, 0xc0, !PT ;  /* 0xfffffffe40407812 */ /* 0x000fe400078ec0ff */
[----:B------:R-:W-:Y:S02]  /*10f80*/  ISETP.GE.AND P5, PT, R16, R65, PT ;  /* 0x000000411000720c */ /* 0x000fe40003fa6270 */
[----:B------:R-:W-:Y:S01]  /*10f90*/  FSEL R131, R107, -INF , !P6 ;  /* 0xff8000006b837808 */ /* 0x000fe20007000000 */
[----:B------:R-:W5:Y:S01]  /*10fa0*/  MUFU.TANH R110, R110 ;  /* 0x0000006e006e7308 */ /* 0x000f620000002400 */
[----:B------:R-:W-:Y:S02]  /*10fb0*/  ISETP.GE.AND P6, PT, R14, R101, PT ;  /* 0x000000650e00720c */ /* 0x000fe40003fc6270 */
[----:B------:R-:W-:Y:S02]  /*10fc0*/  @P1 LOP3.LUT R64, R64, 0x1, RZ, 0xfc, !PT ;  /* 0x0000000140401812 */ /* 0x000fe400078efcff */
[----:B---3--:R-:W-:-:S02]  /*10fd0*/  FSEL R125, R125, -INF , !P5 ;  /* 0xff8000007d7d7808 */ /* 0x008fc40006800000 */
[----:B------:R-:W-:Y:S01]  /*10fe0*/  ISETP.GE.AND P5, PT, R12, R101, PT ;  /* 0x000000650c00720c */ /* 0x000fe20003fa6270 */
[----:B------:R-:W-:Y:S01]  /*10ff0*/  VIADD R12, R103, 0xffffff69 ;  /* 0xffffff69670c7836 */ /* 0x000fe20000000000 */
[----:B------:R-:W-:Y:S01]  /*11000*/  FSEL R122, R122, -INF , !P6 ;  /* 0xff8000007a7a7808 */ /* 0x000fe20007000000 */
[----:B------:R-:W3:Y:S01]  /*11010*/  MUFU.TANH R113, R13 ;  /* 0x0000000d00717308 */ /* 0x000ee20000002400 */
[----:B------:R-:W-:Y:S02]  /*11020*/  LOP3.LUT P6, RZ, R64, 0x2, RZ, 0xc0, !PT ;  /* 0x0000000240ff7812 */ /* 0x000fe400078cc0ff */
[----:B------:R-:W-:Y:S02]  /*11030*/  FSEL R130, R62, -INF , !P4 ;  /* 0xff8000003e827808 */ /* 0x000fe40006000000 */
[-C--:B------:R-:W-:Y:S02]  /*11040*/  ISETP.GE.AND P4, PT, R14, R65.reuse, PT ;  /* 0x000000410e00720c */ /* 0x080fe40003f86270 */
[----:B-1----:R-:W-:Y:S01]  /*11050*/  FSEL R120, R120, -INF , !P6 ;  /* 0xff80000078787808 */ /* 0x002fe20007000000 */
[----:B------:R-:W1:Y:S01]  /*11060*/  MUFU.TANH R114, R15 ;  /* 0x0000000f00727308 */ /* 0x000e620000002400 */
[----:B------:R-:W-:-:S02]  /*11070*/  ISETP.GE.AND P6, PT, R12, R65, PT ;  /* 0x000000410c00720c */ /* 0x000fc40003fc6270 */
[----:B------:R-:W-:Y:S02]  /*11080*/  FSEL R123, R123, -INF , !P4 ;  /* 0xff8000007b7b7808 */ /* 0x000fe40006000000 */
[----:B------:R-:W-:Y:S02]  /*11090*/  LOP3.LUT P4, RZ, R64, 0x1, RZ, 0xc0, !PT ;  /* 0x0000000140ff7812 */ /* 0x000fe4000788c0ff */
[----:B--2---:R-:W-:Y:S01]  /*110a0*/  FSEL R124, R124, -INF , !P0 ;  /* 0xff8000007c7c7808 */ /* 0x004fe20004000000 */
[----:B------:R-:W2:Y:S01]  /*110b0*/  MUFU.TANH R4, R4 ;  /* 0x0000000400047308 */ /* 0x000ea20000002400 */
[----:B------:R-:W-:Y:S02]  /*110c0*/  FSEL R119, R119, -INF , !P4 ;  /* 0xff80000077777808 */ /* 0x000fe40006000000 */
[----:B------:R-:W-:Y:S02]  /*110d0*/  LOP3.LUT P0, RZ, R64, 0x4, RZ, 0xc0, !PT ;  /* 0x0000000440ff7812 */ /* 0x000fe4000780c0ff */
[----:B------:R-:W-:Y:S01]  /*110e0*/  ISETP.GE.AND P4, PT, R12, R101, PT ;  /* 0x000000650c00720c */ /* 0x000fe20003f86270 */
[----:B------:R-:W-:Y:S01]  /*110f0*/  VIADD R12, R103, 0xffffff70 ;  /* 0xffffff70670c7836 */ /* 0x000fe20000000000 */
[----:B------:R-:W-:Y:S01]  /*11100*/  LOP3.LUT R64, R64, 0xfffffff7, RZ, 0xc0, !PT ;  /* 0xfffffff740407812 */ /* 0x000fe200078ec0ff */
[----:B------:R-:W2:Y:S01]  /*11110*/  MUFU.TANH R56, R56 ;  /* 0x0000003800387308 */ /* 0x000ea20000002400 */
[----:B------:R-:W-:-:S02]  /*11120*/  ISETP.GE.AND P3, PT, R6, R65, PT ;  /* 0x000000410600720c */ /* 0x000fc40003f66270 */
[----:B------:R-:W-:Y:S02]  /*11130*/  @P6 LOP3.LUT R64, R64, 0x8, RZ, 0xfc, !PT ;  /* 0x0000000840406812 */ /* 0x000fe400078efcff */
[----:B------:R-:W-:Y:S01]  /*11140*/  ISETP.GE.AND P1, PT, R6, R101, PT ;  /* 0x000000650600720c */ /* 0x000fe20003f26270 */
[----:B------:R-:W-:Y:S01]  /*11150*/  VIADD R6, R103, 0xffffff68 ;  /* 0xffffff6867067836 */ /* 0x000fe20000000000 */
[----:B------:R-:W-:Y:S01]  /*11160*/  LOP3.LUT R64, R64, 0xfffffffe, RZ, 0xc0, !PT ;  /* 0xfffffffe40407812 */ /* 0x000fe200078ec0ff */
[----:B------:R-:W-:Y:S01]  /*11170*/  MUFU.TANH R5, R5 ;  /* 0x0000000500057308 */ /* 0x000fe20000002400 */
[----:B------:R-:W-:Y:S02]  /*11180*/  FSEL R127, R127, -INF , !P2 ;  /* 0xff8000007f7f7808 */ /* 0x000fe40005000000 */
[----:B------:R-:W-:Y:S02]  /*11190*/  @P4 LOP3.LUT R64, R64, 0x1, RZ, 0xfc, !PT ;  /* 0x0000000140404812 */ /* 0x000fe400078efcff */
[----:B------:R-:W-:-:S02]  /*111a0*/  ISETP.GE.AND P4, PT, R12, R65, PT ;  /* 0x000000410c00720c */ /* 0x000fc40003f86270 */
[----:B------:R-:W-:Y:S01]  /*111b0*/  FSEL R121, R121, -INF , !P0 ;  /* 0xff80000079797808 */ /* 0x000fe20004000000 */
[----:B------:R-:W2:Y:S01]  /*111c0*/  MUFU.TANH R59, R7 ;  /* 0x00000007003b7308 */ /* 0x000ea20000002400 */
[C---:B------:R-:W-:Y:S02]  /*111d0*/  ISETP.GE.AND P2, PT, R6.reuse, R65, PT ;  /* 0x000000410600720c */ /* 0x040fe40003f46270 */
[----:B------:R-:W-:Y:S01]  /*111e0*/  ISETP.GE.AND P0, PT, R6, R101, PT ;  /* 0x000000650600720c */ /* 0x000fe20003f06270 */
[----:B------:R-:W-:Y:S01]  /*111f0*/  FMUL.FTZ R6, R8, UR10 ;  /* 0x0000000a08067c20 */ /* 0x000fe20008410000 */
[----:B------:R-:W-:Y:S01]  /*11200*/  VIADD R8, R103, 0xffffff71 ;  /* 0xffffff7167087836 */ /* 0x000fe20000000000 */
[----:B------:R-:W-:Y:S02]  /*11210*/  LOP3.LUT R64, R64, 0xfffffffb, RZ, 0xc0, !PT ;  /* 0xfffffffb40407812 */ /* 0x000fe400078ec0ff */
[----:B----4-:R-:W-:Y:S01]  /*11220*/  FSEL R117, R117, -INF , !P3 ;  /* 0xff80000075757808 */ /* 0x010fe20005800000 */
[----:B------:R-:W-:Y:S01]  /*11230*/  MUFU.TANH R62, R9 ;  /* 0x00000009003e7308 */ /* 0x000fe20000002400 */
[----:B------:R-:W-:-:S02]  /*11240*/  @P4 LOP3.LUT R64, R64, 0x4, RZ, 0xfc, !PT ;  /* 0x0000000440404812 */ /* 0x000fc400078efcff */
[----:B------:R-:W-:Y:S02]  /*11250*/  ISETP.GE.AND P4, PT, R8, R65, PT ;  /* 0x000000410800720c */ /* 0x000fe40003f86270 */
[----:B-----5:R-:W-:Y:S02]  /*11260*/  FSEL R116, R3, -INF , !P1 ;  /* 0xff80000003747808 */ /* 0x020fe40004800000 */
[C---:B------:R-:W-:Y:S01]  /*11270*/  LOP3.LUT P3, RZ, R64.reuse, 0x8, RZ, 0xc0, !PT ;  /* 0x0000000840ff7812 */ /* 0x040fe2000786c0ff */
[----:B------:R-:W4:Y:S01]  /*11280*/  MUFU.TANH R6, R6 ;  /* 0x0000000600067308 */ /* 0x000f220000002400 */
[C---:B------:R-:W-:Y:S02]  /*11290*/  LOP3.LUT P1, RZ, R64.reuse, 0x4, RZ, 0xc0, !PT ;  /* 0x0000000440ff7812 */ /* 0x040fe4000782c0ff */
[----:B------:R-:W-:Y:S02]  /*112a0*/  LOP3.LUT R64, R64, 0xfffffffd, RZ, 0xc0, !PT ;  /* 0xfffffffd40407812 */ /* 0x000fe400078ec0ff */
[----:B------:R-:W-:-:S02]  /*112b0*/  FSEL R110, R110, -INF , !P0 ;  /* 0xff8000006e6e7808 */ /* 0x000fc40004000000 */
[----:B------:R-:W-:Y:S01]  /*112c0*/  ISETP.GT.AND P0, PT, R63, R162, PT ;  /* 0x000000a23f00720c */ /* 0x000fe20003f04270 */
[----:B------:R-:W5:Y:S01]  /*112d0*/  MUFU.TANH R58, R58 ;  /* 0x0000003a003a7308 */ /* 0x000f620000002400 */
[----:B------:R-:W-:Y:S02]  /*112e0*/  @P4 LOP3.LUT R64, R64, 0x2, RZ, 0xfc, !PT ;  /* 0x0000000240404812 */ /* 0x000fe400078efcff */
[----:B------:R-:W-:Y:S02]  /*112f0*/  FSEL R118, R118, -INF , !P5 ;  /* 0xff80000076767808 */ /* 0x000fe40006800000 */
[----:B------:R-:W-:Y:S01]  /*11300*/  FSEL R115, R115, -INF , !P2 ;  /* 0xff80000073737808 */ /* 0x000fe20005000000 */
[----:B------:R-:W-:Y:S01]  /*11310*/  BAR.SYNC.DEFER_BLOCKING 0x0 ;  /* 0x0000000000007b1d */ /* 0x000fe20000010000 */
[-C--:B------:R-:W-:Y:S01]  /*11320*/  ISETP.GE.AND P5, PT, R8, R101.reuse, PT ;  /* 0x000000650800720c */ /* 0x080fe20003fa6270 */
[----:B------:R-:W-:Y:S01]  /*11330*/  VIADD R8, R103, 0xffffff79 ;  /* 0xffffff7967087836 */ /* 0x000fe20000000000 */
[----:B------:R-:W-:-:S02]  /*11340*/  ISETP.GE.AND P6, PT, R12, R101, PT ;  /* 0x000000650c00720c */ /* 0x000fc40003fc6270 */
[----:B------:R-:W-:Y:S01]  /*11350*/  LOP3.LUT P2, RZ, R64, 0x1, RZ, 0xc0, !PT ;  /* 0x0000000140ff7812 */ /* 0x000fe2000784c0ff */
[----:B------:R-:W5:Y:S01]  /*11360*/  MUFU.TANH R57, R11 ;  /* 0x0000000b00397308 */ /* 0x000f620000002400 */
[----:B---3--:R-:W-:Y:S02]  /*11370*/  FSEL R113, R113, -INF , !P3 ;  /* 0xff80000071717808 */ /* 0x008fe40005800000 */
[----:B-1----:R-:W-:Y:S02]  /*11380*/  FSEL R114, R114, -INF , !P2 ;  /* 0xff80000072727808 */ /* 0x002fe40005000000 */
[----:B--2---:R-:W-:Y:S02]  /*11390*/  FSEL R3, R4, -INF , !P1 ;  /* 0xff80000004037808 */ /* 0x004fe40004800000 */
[----:B------:R-:W-:Y:S02]  /*113a0*/  FSEL R56, R56, -INF , !P6 ;  /* 0xff80000038387808 */ /* 0x000fe40007000000 */
[----:B------:R-:W-:-:S02]  /*113b0*/  ISETP.GE.AND P4, PT, R10, R65, PT ;  /* 0x000000410a00720c */ /* 0x000fc40003f86270 */
[----:B------:R-:W-:Y:S02]  /*113c0*/  ISETP.GE.AND P3, PT, R8, R65, PT ;  /* 0x000000410800720c */ /* 0x000fe40003f66270 */
[-C--:B------:R-:W-:Y:S02]  /*113d0*/  ISETP.GE.AND P2, PT, R10, R101.reuse, PT ;  /* 0x000000650a00720c */ /* 0x080fe40003f46270 */
[----:B------:R-:W-:Y:S02]  /*113e0*/  ISETP.GE.AND P1, PT, R8, R101, PT ;  /* 0x000000650800720c */ /* 0x000fe40003f26270 */
[----:B------:R-:W-:Y:S02]  /*113f0*/  LOP3.LUT P6, RZ, R64, 0x2, RZ, 0xc0, !PT ;  /* 0x0000000240ff7812 */ /* 0x000fe400078cc0ff */
[----:B------:R-:W-:Y:S02]  /*11400*/  FSEL R59, R59, -INF , !P5 ;  /* 0xff8000003b3b7808 */ /* 0x000fe40006800000 */
[----:B------:R-:W-:-:S02]  /*11410*/  FSEL R64, R5, -INF , !P6 ;  /* 0xff80000005407808 */ /* 0x000fc40007000000 */
[----:B----4-:R-:W-:Y:S02]  /*11420*/  FSEL R65, R6, -INF , !P4 ;  /* 0xff80000006417808 */ /* 0x010fe40006000000 */
[----:B------:R-:W-:Y:S02]  /*11430*/  FSEL R62, R62, -INF , !P3 ;  /* 0xff8000003e3e7808 */ /* 0x000fe40005800000 */
[----:B-----5:R-:W-:Y:S02]  /*11440*/  FSEL R58, R58, -INF , !P2 ;  /* 0xff8000003a3a7808 */ /* 0x020fe40005000000 */
        /* <DEDUP_REMOVED lines=66> */
.L_x_6765:
[----:B------:R-:W-:Y:S01]  /*11870*/  UMOV UR8, URZ ;  /* 0x000000ff00087c82 */ /* 0x000fe20008000000 */
[----:B------:R-:W-:Y:S01]  /*11880*/  IMAD.SHL.U32 R4, R144, 0x80, RZ ;  /* 0x0000008090047824 */ /* 0x000fe200078e00ff */
[----:B------:R-:W-:-:S05]  /*11890*/  IADD3 R5, P0, PT, RZ, -UR8, RZ ;  /* 0x80000008ff057c10 */ /* 0x000fca000ff1e0ff */
[----:B------:R-:W-:-:S05]  /*118a0*/  IMAD.X R4, RZ, RZ, ~R4, P0 ;  /* 0x000000ffff047224 */ /* 0x000fca00000e0e04 */
[----:B------:R-:W-:-:S04]  /*118b0*/  SHF.R.S64 R6, R5, 0x1f, R4 ;  /* 0x0000001f05067819 */ /* 0x000fc80000001004 */
[----:B------:R-:W-:-:S04]  /*118c0*/  IADD3 R167, P0, PT, R6, R167, RZ ;  /* 0x000000a706a77210 */ /* 0x000fc80007f1e0ff */
[----:B------:R-:W-:-:S09]  /*118d0*/  LEA.HI.X.SX32 R166, R4, R166, 0x1, P0 ;  /* 0x000000a604a67211 */ /* 0x000fd200000f0eff */
.L_x_6766:
        /* <DEDUP_REMOVED lines=30> */
.L_x_6764:
        /* <DEDUP_REMOVED lines=68> */
[----:B------:R-:W-:Y:S01]  /*11f00*/  LDSM.16.MT88.4 R40, [R152+0x6800] ;  /* 0x006800009828783b */ /* 0x000fe20000004200 */
        /* <DEDUP_REMOVED lines=56> */
[-C--:B------:R-:W-:Y:S01]  /*12290*/  FMUL.FTZ R33, R81, R112.reuse ;  /* 0x0000007051217220 */ /* 0x080fe20000410000 */
[--C-:B------:R-:W-:Y:S01]  /*122a0*/  FFMA.FTZ R81, R36, UR4, -R103.reuse ;  /* 0x0000000424517c23 */ /* 0x100fe20008010867 */
        /* <DEDUP_REMOVED lines=10> */
[C---:B-1----:R-:W-:Y:S01]  /*12350*/  HMMA.16816.F32 R24, R8.reuse, R4, R24 ;  /* 0x000000040818723c */ /* 0x042fe20000001818 */
[--C-:B------:R-:W-:Y:S01]  /*12360*/  FFMA.FTZ R73, R48, UR4, -R103.reuse ;  /* 0x0000000430497c23 */ /* 0x100fe20008010867 */
[-C--:B------:R-:W-:Y:S01]  /*12370*/  FMUL.FTZ R44, R72, R112.reuse ;  /* 0x00000070482c7220 */ /* 0x080fe20000410000 */
[-C--:B------:R-:W-:Y:S01]  /*12380*/  FMUL.FTZ R46, R74, R111.reuse ;  /* 0x0000006f4a2e7220 */ /* 0x080fe20000410000 */
[-C--:B------:R-:W-:Y:S01]  /*12390*/  FMUL.FTZ R47, R75, R111.reuse ;  /* 0x0000006f4b2f7220 */ /* 0x080fe20000410000 */
[-C--:B------:R-:W-:Y:S01]  /*123a0*/  FMUL.FTZ R68, R68, R112.reuse ;  /* 0x0000007044447220 */ /* 0x080fe20000410000 */
[----:B------:R-:W-:Y:S01]  /*123b0*/  FMUL.FTZ R69, R69, R112 ;  /* 0x0000007045457220 */ /* 0x000fe20000410000 */
[-C--:B------:R-:W-:Y:S01]  /*123c0*/  FMUL.FTZ R70, R70, R111.reuse ;  /* 0x0000006f46467220 */ /* 0x080fe20000410000 */
[C---:B------:R-:W-:Y:S01]  /*123d0*/  HMMA.16816.F32 R4, R8.reuse, R6, R84 ;  /* 0x000000060804723c */ /* 0x040fe20000001854 */
[----:B------:R1:W-:Y:S01]  /*123e0*/  MUFU.EX2 R84, R37 ;  /* 0x0000002500547308 */ /* 0x0003e20000000800 */
[----:B--2---:R-:W2:Y:S01]  /*123f0*/  LDSM.16.MT88.4 R28, [R100+0x6000] ;  /* 0x00600000641c783b */ /* 0x004ea20000004200 */
[----:B------:R-:W-:Y:S01]  /*12400*/  FMUL.FTZ R71, R71, R111 ;  /* 0x0000006f47477220 */ /* 0x000fe20000410000 */
[--C-:B------:R-:W-:Y:S01]  /*12410*/  FFMA.FTZ R72, R49, UR4, -R108.reuse ;  /* 0x0000000431487c23 */ /* 0x100fe2000801086c */
[--C-:B------:R-:W-:Y:S01]  /*12420*/  FFMA.FTZ R75, R150, UR4, -R103.reuse ;  /* 0x00000004964b7c23 */ /* 0x100fe20008010867 */
[--C-:B------:R-:W-:Y:S01]  /*12430*/  FFMA.FTZ R74, R172, UR4, -R103.reuse ;  /* 0x00000004ac4a7c23 */ /* 0x100fe20008010867 */
[--C-:B------:R-:W-:Y:S01]  /*12440*/  FFMA.FTZ R83, R149, UR4, -R108.reuse ;  /* 0x0000000495537c23 */ /* 0x100fe2000801086c */
[C---:B------:R-:W-:Y:S01]  /*12450*/  HMMA.16816.F32 R32, R8.reuse, R20, R32 ;  /* 0x000000140820723c */ /* 0x040fe20000001820 */
[----:B------:R-:W3:Y:S01]  /*12460*/  MUFU.EX2 R97, R97 ;  /* 0x0000006100617308 */ /* 0x000ee20000000800 */
[--C-:B------:R-:W-:Y:S01]  /*12470*/  FFMA.FTZ R80, R141, UR4, -R108.reuse ;  /* 0x000000048d507c23 */ /* 0x100fe2000801086c */
[--C-:B------:R-:W-:Y:S01]  /*12480*/  FFMA.FTZ R91, R146, UR4, -R103.reuse ;  /* 0x00000004925b7c23 */ /* 0x100fe20008010867 */
[--C-:B------:R-:W-:Y:S01]  /*12490*/  FFMA.FTZ R82, R142, UR4, -R103.reuse ;  /* 0x000000048e527c23 */ /* 0x100fe20008010867 */
[--C-:B------:R-:W-:Y:S01]  /*124a0*/  FFMA.FTZ R88, R140, UR4, -R103.reuse ;  /* 0x000000048c587c23 */ /* 0x100fe20008010867 */
[--C-:B------:R-:W-:Y:S01]  /*124b0*/  FFMA.FTZ R90, R137, UR4, -R108.reuse ;  /* 0x00000004895a7c23 */ /* 0x100fe2000801086c */
[--C-:B------:R-:W-:Y:S01]  /*124c0*/  FFMA.FTZ R137, R128, UR4, -R103.reuse ;  /* 0x0000000480897c23 */ /* 0x100fe20008010867 */
[----:B------:R-:W-:Y:S01]  /*124d0*/  HMMA.16816.F32 R20, R8, R22, R76 ;  /* 0x000000160814723c */ /* 0x000fe2000000184c */
[----:B------:R-:W-:Y:S01]  /*124e0*/  MUFU.EX2 R89, R89 ;  /* 0x0000005900597308 */ /* 0x000fe20000000800 */
[----:B-1----:R-:W1:Y:S01]  /*124f0*/  LDSM.16.MT88.4 R36, [R156+0x6800] ;  /* 0x006800009c24783b */ /* 0x002e620000004200 */
        /* <DEDUP_REMOVED lines=8> */
[----:B------:R-:W-:Y:S01]  /*12580*/  FFMA.FTZ R117, R114, UR4, -R103 ;  /* 0x0000000472757c23 */ /* 0x000fe20008010867 */
[----:B------:R-:W-:Y:S01]  /*12590*/  FFMA.FTZ R112, R176, R112, R109 ;  /* 0x00000070b0707223 */ /* 0x000fe2000001006d */
[----:B------:R-:W-:-:S03]  /*125a0*/  FFMA.FTZ R176, R62, UR4, -R108 ;  /* 0x000000043eb07c23 */ /* 0x000fc6000801086c */
[----:B------:R-:W-:Y:S01]  /*125b0*/  FADD.FTZ R107, R107, R112 ;  /* 0x000000706b6b7221 */ /* 0x000fe20000010000 */
[----:B------:R3:W-:Y:S03]  /*125c0*/  MUFU.EX2 R76, R50 ;  /* 0x00000032004c7308 */ /* 0x0007e60000000800 */
[----:B------:R-:W-:-:S04]  /*125d0*/  FADD.FTZ R106, R106, R107 ;  /* 0x0000006b6a6a7221 */ /* 0x000fc80000010000 */
[----:B------:R-:W-:Y:S01]  /*125e0*/  FADD.FTZ R105, R105, R106 ;  /* 0x0000006a69697221 */ /* 0x000fe20000010000 */
[----:B------:R-:W5:Y:S01]  /*125f0*/  MUFU.EX2 R73, R73 ;  /* 0x0000004900497308 */ /* 0x000f620000000800 */
[----:B--2---:R-:W-:Y:S01]  /*12600*/  HMMA.16816.F32 R44, R8, R28, R44 ;  /* 0x0000001c082c723c */ /* 0x004fe2000000182c */
[----:B----4-:R-:W-:-:S06]  /*12610*/  F2FP.F16.F32.PACK_AB R49, R81, R84 ;  /* 0x000000545131723e */ /* 0x010fcc00000000ff */
[----:B------:R-:W-:Y:S01]  /*12620*/  MUFU.EX2 R75, R75 ;  /* 0x0000004b004b7308 */ /* 0x000fe20000000800 */
[----:B------:R-:W-:Y:S01]  /*12630*/  HMMA.16816.F32 R8, R8, R30, R68 ;  /* 0x0000001e0808723c */ /* 0x000fe20000001844 */
[----:B------:R-:W2:Y:S01]  /*12640*/  LDSM.16.MT88.4 R28, [R102+0x6800] ;  /* 0x00680000661c783b */ /* 0x000ea20000004200 */
[--C-:B------:R-:W-:Y:S01]  /*12650*/  FFMA.FTZ R68, R55, UR4, -R108.reuse ;  /* 0x0000000437447c23 */ /* 0x100fe2000801086c */
[--C-:B------:R-:W-:Y:S01]  /*12660*/  FFMA.FTZ R70, R53, UR4, -R108.reuse ;  /* 0x0000000435467c23 */ /* 0x100fe2000801086c */
[----:B---3--:R-:W-:Y:S01]  /*12670*/  F2FP.F16.F32.PACK_AB R50, R89, R92 ;  /* 0x0000005c5932723e */ /* 0x008fe200000000ff */
[----:B------:R-:W3:Y:S01]  /*12680*/  LDSM.16.MT88.4 R52, [R100+0x6800] ;  /* 0x006800006434783b */ /* 0x000ee20000004200 */
[----:B------:R-:W-:Y:S01]  /*12690*/  FFMA.FTZ R71, R151, UR4, -R108 ;  /* 0x0000000497477c23 */ /* 0x000fe2000801086c */
[----:B------:R4:W-:Y:S01]  /*126a0*/  MUFU.EX2 R69, R72 ;  /* 0x0000004800457308 */ /* 0x0009e20000000800 */
[----:B-----5:R-:W-:-:S07]  /*126b0*/  F2FP.F16.F32.PACK_AB R51, R73, R76 ;  /* 0x0000004c4933723e */ /* 0x020fce00000000ff */
[C---:B-1----:R-:W-:Y:S01]  /*126c0*/  HMMA.16816.F32 R12, R48.reuse, R36, R12 ;  /* 0x00000024300c723c */ /* 0x042fe2000000180c */
[----:B------:R-:W1:Y:S07]  /*126d0*/  MUFU.EX2 R68, R68 ;  /* 0x0000004400447308 */ /* 0x000e6e0000000800 */
[C---:B------:R-:W-:Y:S01]  /*126e0*/  HMMA.16816.F32 R16, R48.reuse, R38, R16 ;  /* 0x000000263010723c */ /* 0x040fe20000001810 */
[----:B------:R-:W5:Y:S01]  /*126f0*/  LDSM.16.MT88.4 R36, [R156+0x7000] ;  /* 0x007000009c24783b */ /* 0x000f620000004200 */
[----:B----4-:R-:W-:Y:S01]  /*12700*/  FFMA.FTZ R72, R174, UR4, -R103 ;  /* 0x00000004ae487c23 */ /* 0x010fe20008010867 */
[----:B------:R-:W-:Y:S05]  /*12710*/  MUFU.EX2 R70, R70 ;  /* 0x0000004600467308 */ /* 0x000fea0000000800 */
[C---:B------:R-:W-:Y:S03]  /*12720*/  HMMA.16816.F32 R24, R48.reuse, R40, R24 ;  /* 0x000000283018723c */ /* 0x040fe60000001818 */
[----:B------:R-:W-:Y:S05]  /*12730*/  MUFU.EX2 R71, R71 ;  /* 0x0000004700477308 */ /* 0x000fea0000000800 */
[C---:B------:R-:W-:Y:S01]  /*12740*/  HMMA.16816.F32 R4, R48.reuse, R42, R4 ;  /* 0x0000002a3004723c */ /* 0x040fe20000001804 */
[----:B------:R-:W-:Y:S02]  /*12750*/  LDSM.16.MT88.4 R40, [R152+0x7000] ;  /* 0x007000009828783b */ /* 0x000fe40000004200 */
[----:B------:R-:W4:Y:S05]  /*12760*/  MUFU.EX2 R72, R72 ;  /* 0x0000004800487308 */ /* 0x000f2a0000000800 */
[C---:B--2---:R-:W-:Y:S03]  /*12770*/  HMMA.16816.F32 R32, R48.reuse, R28, R32 ;  /* 0x0000001c3020723c */ /* 0x044fe60000001820 */
[----:B------:R-:W-:Y:S05]  /*12780*/  MUFU.EX2 R74, R74 ;  /* 0x0000004a004a7308 */ /* 0x000fea0000000800 */
[C---:B------:R-:W-:Y:S01]  /*12790*/  HMMA.16816.F32 R20, R48.reuse, R30, R20 ;  /* 0x0000001e3014723c */ /* 0x040fe20000001814 */
[----:B------:R-:W2:Y:S02]  /*127a0*/  LDSM.16.MT88.4 R28, [R102+0x7000] ;  /* 0x00700000661c783b */ /* 0x000ea40000004200 */
[----:B------:R-:W5:Y:S05]  /*127b0*/  MUFU.EX2 R77, R77 ;  /* 0x0000004d004d7308 */ /* 0x000f6a0000000800 */
[C---:B---3--:R-:W-:Y:S03]  /*127c0*/  HMMA.16816.F32 R44, R48.reuse, R52, R44 ;  /* 0x00000034302c723c */ /* 0x048fe6000000182c */
[----:B------:R-:W-:Y:S05]  /*127d0*/  MUFU.EX2 R83, R83 ;  /* 0x0000005300537308 */ /* 0x000fea0000000800 */
[----:B------:R-:W-:Y:S01]  /*127e0*/  HMMA.16816.F32 R8, R48, R54, R8 ;  /* 0x000000363008723c */ /* 0x000fe20000001808 */
[----:B-1----:R-:W-:Y:S01]  /*127f0*/  F2FP.F16.F32.PACK_AB R48, R68, R69 ;  /* 0x000000454430723e */ /* 0x002fe200000000ff */
[----:B------:R-:W1:Y:S01]  /*12800*/  LDSM.16.MT88.4 R52, [R100+0x7000] ;  /* 0x007000006434783b */ /* 0x000e620000004200 */
[----:B----4-:R-:W-:Y:S01]  /*12810*/  F2FP.F16.F32.PACK_AB R49, R75, R72 ;  /* 0x000000484b31723e */ /* 0x010fe200000000ff */
[----:B------:R-:W3:Y:S01]  /*12820*/  MUFU.EX2 R78, R78 ;  /* 0x0000004e004e7308 */ /* 0x000ee20000000800 */
[----:B------:R-:W-:-:S02]  /*12830*/  F2FP.F16.F32.PACK_AB R50, R71, R70 ;  /* 0x000000464732723e */ /* 0x000fc400000000ff */
[----:B-----5:R-:W-:-:S05]  /*12840*/  F2FP.F16.F32.PACK_AB R51, R77, R74 ;  /* 0x0000004a4d33723e */ /* 0x020fca00000000ff */
[----:B------:R-:W-:Y:S02]  /*12850*/  MUFU.EX2 R79, R79 ;  /* 0x0000004f004f7308 */ /* 0x000fe40000000800 */
[C---:B------:R-:W-:Y:S06]  /*12860*/  HMMA.16816.F32 R12, R48.reuse, R36, R12 ;  /* 0x00000024300c723c */ /* 0x040fec000000180c */
[----:B------:R-:W-:Y:S02]  /*12870*/  MUFU.EX2 R80, R80 ;  /* 0x0000005000507308 */ /* 0x000fe40000000800 */
        /* <DEDUP_REMOVED lines=15> */
[----:B------:R-:W-:Y:S01]  /*12970*/  HMMA.16816.F32 R8, R48, R54, R8 ;  /* 0x000000363008723c */ /* 0x000fe20000001808 */
[----:B---3--:R-:W-:Y:S01]  /*12980*/  F2FP.F16.F32.PACK_AB R48, R78, R83 ;  /* 0x000000534e30723e */ /* 0x008fe200000000ff */
[----:B------:R-:W3:Y:S01]  /*12990*/  LDSM.16.MT88.4 R52, [R100+0x7800] ;  /* 0x007800006434783b */ /* 0x000ee20000004200 */
[----:B--2---:R-:W-:-:S02]  /*129a0*/  F2FP.F16.F32.PACK_AB R49, R82, R91 ;  /* 0x0000005b5231723e */ /* 0x004fc400000000ff */
[----:B------:R-:W-:Y:S01]  /*129b0*/  F2FP.F16.F32.PACK_AB R50, R80, R79 ;  /* 0x0000004f5032723e */ /* 0x000fe200000000ff */
[----:B------:R-:W-:Y:S01]  /*129c0*/  MUFU.EX2 R133, R133 ;  /* 0x0000008500857308 */ /* 0x000fe20000000800 */
[----:B----4-:R-:W-:-:S07]  /*129d0*/  F2FP.F16.F32.PACK_AB R51, R129, R88 ;  /* 0x000000588133723e */ /* 0x010fce00000000ff */
[C---:B------:R-:W-:Y:S01]  /*129e0*/  HMMA.16816.F32 R12, R48.reuse, R36, R12 ;  /* 0x00000024300c723c */ /* 0x040fe2000000180c */
[----:B------:R-:W-:Y:S07]  /*129f0*/  MUFU.EX2 R134, R134 ;  /* 0x0000008600867308 */ /* 0x000fee0000000800 */
        /* <DEDUP_REMOVED lines=65> */
[C---:B------:R-:W-:Y:S08]  /*12e10*/  HMMA.16816.F32 R44, R52.reuse, R40, R44 ;  /* 0x00000028342c723c */ /* 0x040ff0000000182c */
[----:B------:R-:W-:Y:S01]  /*12e20*/  HMMA.16816.F32 R8, R52, R42, R8 ;  /* 0x0000002a3408723c */ /* 0x000fe20000001808 */
[----:B------:R-:W-:Y:S01]  /*12e30*/  FFMA.FTZ R54, R177, R111, R104 ;  /* 0x0000006fb1367223 */ /* 0x000fe20000010068 */
[--C-:B------:R-:W-:Y:S01]  /*12e40*/  FFMA.FTZ R52, R64, UR4, -R108.reuse ;  /* 0x0000000440347c23 */ /* 0x100fe2000801086c */
[----:B------:R-:W-:Y:S01]  /*12e50*/  FFMA.FTZ R53, R65, UR4, -R108 ;  /* 0x0000000441357c23 */ /* 0x000fe2000801086c */
[--C-:B------:R-:W-:Y:S01]  /*12e60*/  FFMA.FTZ R177, R57, UR4, -R103.reuse ;  /* 0x0000000439b17c23 */ /* 0x100fe20008010867 */
[----:B------:R-:W-:Y:S01]  /*12e70*/  FADD.FTZ R54, R101, R54 ;  /* 0x0000003665367221 */ /* 0x000fe20000010000 */
[----:B------:R-:W1:Y:S02]  /*12e80*/  LDSM.16.MT88.4 R40, [R102+0x9000] ;  /* 0x009000006628783b */ /* 0x000e640000004200 */
[----:B--2---:R-:W-:Y:S01]  /*12e90*/  HMMA.16816.F32 R24, R48, R36, R24 ;  /* 0x000000243018723c */ /* 0x004fe20000001818 */
[----:B------:R-:W-:Y:S01]  /*12ea0*/  FADD.FTZ R37, R67, R54 ;  /* 0x0000003643257221 */ /* 0x000fe20000010000 */
[----:B------:R-:W-:Y:S01]  /*12eb0*/  FFMA.FTZ R36, R58, UR4, -R103 ;  /* 0x000000043a247c23 */ /* 0x000fe20008010867 */
[----:B------:R-:W2:Y:S02]  /*12ec0*/  MUFU.EX2 R52, R52 ;  /* 0x0000003400347308 */ /* 0x000ea40000000800 */
        /* <DEDUP_REMOVED lines=21> */
[----:B--2---:R-:W-:Y:S01]  /*13020*/  F2FP.F16.F32.PACK_AB R68, R52, R3 ;  /* 0x000000033444723e */ /* 0x004fe200000000ff */
[----:B------:R-:W2:Y:S01]  /*13030*/  MUFU.EX2 R37, R37 ;  /* 0x0000002500257308 */ /* 0x000ea20000000800 */
        /* <DEDUP_REMOVED lines=8> */
[C---:B-1----:R-:W-:Y:S01]  /*130c0*/  HMMA.16816.F32 R32, R48.reuse, R40, R32 ;  /* 0x000000283020723c */ /* 0x042fe20000001820 */
[----:B------:R-:W-:Y:S01]  /*130d0*/  FADD.FTZ R91, R91, R2 ;  /* 0x000000025b5b7221 */ /* 0x000fe20000010000 */
[----:B------:R-:W-:Y:S01]  /*130e0*/  FADD.FTZ R78, R78, R83 ;  /* 0x000000534e4e7221 */ /* 0x000fe20000010000 */
[----:B------:R-:W-:Y:S01]  /*130f0*/  MOV R2, R66 ;  /* 0x0000004200027202 */ /* 0x000fe20000000f00 */
[----:B------:R-:W1:Y:S01]  /*13100*/  MUFU.EX2 R177, R177 ;  /* 0x000000b100b17308 */ /* 0x000e620000000800 */
[----:B------:R-:W-:Y:S01]  /*13110*/  FADD.FTZ R91, R82, R91 ;  /* 0x0000005b525b7221 */ /* 0x000fe20000010000 */
[----:B------:R-:W-:Y:S01]  /*13120*/  FADD.FTZ R79, R79, R78 ;  /* 0x0000004e4f4f7221 */ /* 0x000fe20000010000 */
[----:B--2---:R-:W-:Y:S01]  /*13130*/  F2FP.F16.F32.PACK_AB R69, R37, R0 ;  /* 0x000000002545723e */ /* 0x004fe200000000ff */
        /* <DEDUP_REMOVED lines=10> */
[----:B-1----:R-:W-:Y:S01]  /*131e0*/  F2FP.F16.F32.PACK_AB R71, R177, R36 ;  /* 0x00000024b147723e */ /* 0x002fe200000000ff */
        /* <DEDUP_REMOVED lines=43> */
.L_x_6761:
[----:B------:R-:W-:-:S07]  /*134a0*/  IADD3 R61, PT, PT, R63, -0x1, RZ ;  /* 0xffffffff3f3d7810 */ /* 0x000fce0007ffe0ff */
.L_x_6767:
        /* <DEDUP_REMOVED lines=18> */
.L_x_6772:
        /* <DEDUP_REMOVED lines=77> */
.L_x_6769:
[----:B------:R-:W-:Y:S02]  /*13aa0*/  LOP3.LUT R7, R0, 0x38, R7, 0x78, !PT ;  /* 0x0000003800077812 */ /* 0x000fe400078e7807 */
[----:B------:R-:W-:Y:S02]  /*13ab0*/  SHF.L.U32 R3, R2, 0x5, RZ ;  /* 0x0000000502037819 */ /* 0x000fe400000006ff */
[----:B------:R-:W-:Y:S02]  /*13ac0*/  LOP3.LUT R4, R7, 0x1e00, R4, 0xf8, !PT ;  /* 0x00001e0007047812 */ /* 0x000fe400078ef804 */
[----:B------:R-:W-:Y:S02]  /*13ad0*/  IADD3 R6, P0, PT, R3, R168, RZ ;  /* 0x000000a803067210 */ /* 0x000fe40007f1e0ff */
[----:B------:R-:W-:Y:S02]  /*13ae0*/  LEA R179, R4, UR5, 0x1 ;  /* 0x0000000504b37c11 */ /* 0x000fe4000f8e08ff */
[----:B-1----:R-:W-:Y:S02]  /*13af0*/  SHF.L.U64.HI R5, R2, 0x5, R5 ;  /* 0x0000000502057819 */ /* 0x002fe40000010205 */
        /* <DEDUP_REMOVED lines=27> */
[----:B------:R-:W1:Y:S08]  /*13cb0*/  LDSM.16.M88.4 R108, [R160+0x2000] ;  /* 0x00200000a06c783b */ /* 0x000e700000000200 */
[----:B------:R-:W5:Y:S08]  /*13cc0*/  LDSM.16.M88.4 R112, [R160+0x2800] ;  /* 0x00280000a070783b */ /* 0x000f700000000200 */
[----:B------:R-:W2:Y:S08]  /*13cd0*/  LDSM.16.M88.4 R116, [R160+0x3000] ;  /* 0x00300000a074783b */ /* 0x000eb00000000200 */
[----:B------:R-:W3:Y:S08]  /*13ce0*/  LDSM.16.M88.4 R120, [R160+0x3800] ;  /* 0x00380000a078783b */ /* 0x000ef00000000200 */
        /* <DEDUP_REMOVED lines=9> */
[----:B------:R-:W4:Y:S01]  /*13d80*/  LDSM.16.M88.4 R148, [R155+0x3800] ;  /* 0x003800009b94783b */ /* 0x000f220000000200 */
[C---:B-1----:R-:W-:Y:S08]  /*13d90*/  HMMA.16816.F32 R4, R104.reuse, R108, RZ ;  /* 0x0000006c6804723c */ /* 0x042ff000000018ff */
[C---:B------:R-:W-:Y:S01]  /*13da0*/  HMMA.16816.F32 R8, R104.reuse, R110, RZ ;  /* 0x0000006e6808723c */ /* 0x040fe200000018ff */
[----:B------:R-:W1:Y:S07]  /*13db0*/  LDSM.16.M88.4 R108, [R155+0x4000] ;  /* 0x004000009b6c783b */ /* 0x000e6e0000000200 */
        /* <DEDUP_REMOVED lines=40> */
[----:B------:R-:W4:Y:S07]  /*14040*/  LDSM.16.M88.4 R116, [R154+0x5000] ;  /* 0x005000009a74783b */ /* 0x000f2e0000000200 */
[C---:B------:R-:W-:Y:S01]  /*14050*/  HMMA.16816.F32 R4, R120.reuse, R124, R4 ;  /* 0x0000007c7804723c */ /* 0x040fe20000001804 */
[----:B------:R-:W-:Y:S07]  /*14060*/  LDSM.16.M88.4 R132, [R153+0x2000] ;  /* 0x002000009984783b */ /* 0x000fee0000000200 */
[C---:B------:R-:W-:Y:S01]  /*14070*/  HMMA.16816.F32 R8, R120.reuse, R126, R8 ;  /* 0x0000007e7808723c */ /* 0x040fe20000001808 */
[----:B------:R-:W5:Y:S07]  /*14080*/  LDSM.16.M88.4 R124, [R154+0x5800] ;  /* 0x005800009a7c783b */ /* 0x000f6e0000000200 */
[C---:B------:R-:W-:Y:S08]  /*14090*/  HMMA.16816.F32 R12, R120.reuse, R128, R12 ;  /* 0x00000080780c723c */ /* 0x040ff0000000180c */
[C---:B------:R-:W-:Y:S01]  /*140a0*/  HMMA.16816.F32 R16, R120.reuse, R130, R16 ;  /* 0x000000827810723c */ /* 0x040fe20000001810 */
[----:B------:R-:W5:Y:S07]  /*140b0*/  LDSM.16.M88.4 R128, [R157] ;  /* 0x000000009d80783b */ /* 0x000f6e0000000200 */
[C---:B---3--:R-:W-:Y:S08]  /*140c0*/  HMMA.16816.F32 R20, R120.reuse, R136, R20 ;  /* 0x000000887814723c */ /* 0x048ff00000001814 */
[C---:B------:R-:W-:Y:S08]  /*140d0*/  HMMA.16816.F32 R24, R120.reuse, R138, R24 ;  /* 0x0000008a7818723c */ /* 0x040ff00000001818 */
[C---:B-1----:R-:W-:Y:S08]  /*140e0*/  HMMA.16816.F32 R28, R120.reuse, R104, R28 ;  /* 0x00000068781c723c */ /* 0x042ff0000000181c */
[C---:B------:R-:W-:Y:S01]  /*140f0*/  HMMA.16816.F32 R32, R120.reuse, R106, R32 ;  /* 0x0000006a7820723c */ /* 0x040fe20000001820 */
[----:B------:R-:W1:Y:S07]  /*14100*/  LDSM.16.M88.4 R104, [R153+0x2800] ;  /* 0x002800009968783b */ /* 0x000e6e0000000200 */
[C---:B------:R-:W-:Y:S08]  /*14110*/  HMMA.16816.F32 R36, R120.reuse, R108, R36 ;  /* 0x0000006c7824723c */ /* 0x040ff00000001824 */
[C---:B------:R-:W-:Y:S08]  /*14120*/  HMMA.16816.F32 R40, R120.reuse, R110, R40 ;  /* 0x0000006e7828723c */ /* 0x040ff00000001828 */
[C---:B--2---:R-:W-:Y:S08]  /*14130*/  HMMA.16816.F32 R44, R120.reuse, R112, R44 ;  /* 0x00000070782c723c */ /* 0x044ff0000000182c */
        /* <DEDUP_REMOVED lines=230> */
.L_x_6771:
[C---:B------:R-:W-:Y:S01]  /*14fa0*/  IMAD.SHL.U32 R0, R4.reuse, 0x20, RZ ;  /* 0x0000002004007824 */ /* 0x040fe200078e00ff */
[----:B------:R-:W-:Y:S01]  /*14fb0*/  SHF.L.U64.HI R5, R4, 0x5, R7 ;  /* 0x0000000504057819 */ /* 0x000fe20000010207 */
[----:B------:R-:W-:Y:S02]  /*14fc0*/  IMAD.MOV.U32 R18, RZ, RZ, R167 ;  /* 0x000000ffff127224 */ /* 0x000fe400078e00a7 */
[--C-:B-1----:R-:W-:Y:S01]  /*14fd0*/  IMAD.MOV.U32 R19, RZ, RZ, R166.reuse ;  /* 0x000000ffff137224 */ /* 0x102fe200078e00a6 */
[----:B------:R-:W-:Y:S04]  /*14fe0*/  IADD3 R6, P0, PT, R0, R167, RZ ;  /* 0x000000a700067210 */ /* 0x000fe80007f1e0ff */
[----:B------:R-:W-:Y:S01]  /*14ff0*/  @!PT LDS RZ, [RZ] ;  /* 0x00000000fffff984 */ /* 0x000fe20000000800 */
[----:B------:R-:W-:Y:S01]  /*15000*/  @!PT LDS RZ, [RZ] ;  /* 0x00000000fffff984 */ /* 0x000fe20000000800 */
[----:B------:R-:W-:Y:S01]  /*15010*/  @!PT LDS RZ, [RZ] ;  /* 0x00000000fffff984 */ /* 0x000fe20000000800 */
[----:B------:R2:W-:Y:S01]  /*15020*/  LDGSTS.E.BYPASS.LTC128B.128 [R179+0x2000], desc[UR6][R18.64] ;  /* 0x0200000012b37fae */ /* 0x0005e2000b981a06 */
        /* <DEDUP_REMOVED lines=21> */
.L_x_6770:
        /* <DEDUP_REMOVED lines=409> */
.L_x_6768:
        /* <DEDUP_REMOVED lines=140> */
.L_x_6774:
[----:B------:R-:W-:Y:S05]  /*173d0*/  BSYNC.RECONVERGENT B0 ;  /* 0x0000000000007941 */ /* 0x000fea0003800200 */
.L_x_6773:
        /* <DEDUP_REMOVED lines=33> */
.L_x_6775:
        /* <DEDUP_REMOVED lines=9> */
.L_x_7197:


//--------------------- .text._ZN5flash24flash_fwd_splitkv_kernelI23Flash_fwd_kernel_traitsILi64ELi64ELi128ELi4ELb0ELb0EN7cutlass6half_tE19Flash_kernel_traitsILi64ELi64ELi128ELi4ES3_EELb1ELb0ELb1ELb0ELb0ELb0ELb1ELb1EEEvNS_16Flash_fwd_paramsE --------------------------
	.section	.text._ZN5flash24flash_fwd_splitkv_kernelI23Flash_fwd_kernel_traitsILi64ELi64ELi128ELi4ELb0ELb0EN7cutlass6half_tE19Flash_kernel_traitsILi64ELi64ELi128ELi4ES3_EELb1ELb0ELb1ELb0ELb0ELb0ELb1ELb1EEEvNS_16Flash_fwd_paramsE,"ax",@progbits
	.align	128
        .global         _ZN5flash24flash_fwd_splitkv_kernelI23Flash_fwd_kernel_traitsILi64ELi64ELi128ELi4ELb0ELb0EN7cutlass6half_tE19Flash_kernel_traitsILi64ELi64ELi128ELi4ES3_EELb1ELb0ELb1ELb0ELb0ELb0ELb1ELb1EEEvNS_16Flash_fwd_paramsE
        .type           _ZN5flash24flash_fwd_splitkv_kernelI23Flash_fwd_kernel_traitsILi64ELi64ELi128ELi4ELb0ELb0EN7cutlass6half_tE19Flash_kernel_traitsILi64ELi64ELi128ELi4ES3_EELb1ELb0ELb1ELb0ELb0ELb0ELb1ELb1EEEvNS_16Flash_fwd_paramsE,@function
        .size           _ZN5flash24flash_fwd_splitkv_kernelI23Flash_fwd_kernel_traitsILi64ELi64ELi128ELi4ELb0ELb0EN7cutlass6half_tE19Flash_kernel_traitsILi64ELi64ELi128ELi4ES3_EELb1ELb0ELb1ELb0ELb0ELb0ELb1ELb1EEEvNS_16Flash_fwd_paramsE,(.L_x_7198 - _ZN5flash24flash_fwd_splitkv_kernelI23Flash_fwd_kernel_traitsILi64ELi64ELi128ELi4ELb0ELb0EN7cutlass6half_tE19Flash_kernel_traitsILi64ELi64ELi128ELi4ES3_EELb1ELb0ELb1ELb0ELb0ELb0ELb1ELb1EEEvNS_16Flash_fwd_paramsE)
        .other          _ZN5flash24flash_fwd_splitkv_kernelI23Flash_fwd_kernel_traitsILi64ELi64ELi128ELi4ELb0ELb0EN7cutlass6half_tE19Flash_kernel_traitsILi64ELi64ELi128ELi4ES3_EELb1ELb0ELb1ELb0ELb0ELb0ELb1ELb1EEEvNS_16Flash_fwd_paramsE,@"STO_CUDA_ENTRY STV_DEFAULT"
_ZN5flash24flash_fwd_splitkv_kernelI23Flash_fwd_kernel_traitsILi64ELi64ELi128ELi4ELb0ELb0EN7cutlass6half_tE19Flash_kernel_traitsILi64ELi64ELi128ELi4ES3_EELb1ELb0ELb1ELb0ELb0ELb0ELb1ELb1EEEvNS_16Flash_fwd_paramsE:
.text._ZN5flash24flash_fwd_splitkv_kernelI23Flash_fwd_kernel_traitsILi64ELi64ELi128ELi4ELb0ELb0EN7cutlass6half_tE19Flash_kernel_traitsILi64ELi64ELi128ELi4ES3_EELb1ELb0ELb1ELb0ELb0ELb0ELb1ELb1EEEvNS_16Flash_fwd_paramsE:
[----:B------:R-:W-:Y:S08]  /*0000*/  LDC R1, c[0x0][0x37c] ;  /* 0x0000df00ff017b82 */ /* 0x000ff00000000800 */
[----:B------:R-:W1:Y:S01]  /*0010*/  LDC R9, c[0x0][0x3e0] ;  /* 0x0000f800ff097b82 */ /* 0x000e620000000800 */
[----:B------:R-:W2:Y:S01]  /*0020*/  S2R R132, SR_CTAID.Z ;  /* 0x0000000000847919 */ /* 0x000ea20000002700 */
[----:B------:R-:W3:Y:S01]  /*0030*/  LDCU.64 UR6, c[0x0][0x358] ;  /* 0x00006b00ff0677ac */ /* 0x000ee20008000a00 */
[----:B------:R-:W-:Y:S01]  /*0040*/  IMAD.MOV.U32 R10, RZ, RZ, -0x1 ;  /* 0xffffffffff0a7424 */ /* 0x000fe200078e00ff */
[----:B------:R-:W4:Y:S04]  /*0050*/  LDCU.64 UR4, c[0x0][0x470] ;  /* 0x00008e00ff0477ac */ /* 0x000f280008000a00 */
[----:B------:R-:W3:Y:S01]  /*0060*/  LDC.64 R6, c[0x0][0x460] ;  /* 0x00011800ff067b82 */ /* 0x000ee20000000a00 */
        /* <DEDUP_REMOVED lines=25> */
[----:B------:R-:W-:-:S03]  /*0200*/  ISETP.NE.AND.EX P2, PT, R3, RZ, PT, P0 ;  /* 0x000000ff0300720c */ /* 0x000fc60003f45300 */
[----:B---3--:R-:W-:-:S05]  /*0210*/  IMAD.WIDE.U32 R14, R163, 0x4, R6 ;  /* 0x00000004a30e7825 */ /* 0x008fca00078e0006 */
[----:B------:R-:W2:Y:S04]  /*0220*/  @P1 LDG.E R10, desc[UR6][R14.64] ;  /* 0x000000060e0a1981 */ /* 0x000ea8000c1e1900 */
[----:B------:R1:W2:Y:S01]  /*0230*/  @P3 LDG.E R13, desc[UR6][R14.64+0x4] ;  /* 0x000004060e0d3981 */ /* 0x0002a2000c1e1900 */
[----:B----4-:R-:W-:Y:S01]  /*0240*/  ISETP.NE.U32.AND P0, PT, RZ, UR4, PT ;  /* 0x00000004ff007c0c */ /* 0x010fe2000bf05070 */
[----:B------:R-:W-:Y:S01]  /*0250*/  IMAD.SHL.U32 R7, R163, 0x4, RZ ;  /* 0x00000004a3077824 */ /* 0x000fe200078e00ff */
[----:B------:R-:W-:Y:S01]  /*0260*/  SHF.R.U32.HI R6, RZ, 0x1e, R163 ;  /* 0x0000001eff067819 */ /* 0x000fe200000116a3 */
[----:B------:R-:W-:Y:S01]  /*0270*/  IMAD.MOV.U32 R4, RZ, RZ, RZ ;  /* 0x000000ffff047224 */ /* 0x000fe200078e00ff */
[----:B------:R-:W-:Y:S02]  /*0280*/  ISETP.NE.AND.EX P5, PT, RZ, UR5, PT, P0 ;  /* 0x00000005ff007c0c */ /* 0x000fe4000bfa5300 */
[----:B------:R-:W-:-:S02]  /*0290*/  @P2 IADD3 R16, P0, PT, R7, R2, RZ ;  /* 0x0000000207102210 */ /* 0x000fc40007f1e0ff */
[----:B------:R-:W-:-:S03]  /*02a0*/  IADD3 R136, P1, PT, R7, UR4, RZ ;  /* 0x0000000407887c10 */ /* 0x000fc6000ff3e0ff */
[C---:B------:R-:W-:Y:S01]  /*02b0*/  @P2 IMAD.X R17, R6.reuse, 0x1, R3, P0 ;  /* 0x0000000106112824 */ /* 0x040fe200000e0603 */
[----:B------:R-:W-:Y:S01]  /*02c0*/  IADD3.X R137, PT, PT, R6, UR5, RZ, P1, !PT ;  /* 0x0000000506897c10 */ /* 0x000fe20008ffe4ff */
[----:B------:R-:W3:Y:S03]  /*02d0*/  LDC.64 R2, c[0x0][0x468] ;  /* 0x00011a00ff027b82 */ /* 0x000ee60000000a00 */
[----:B------:R4:W5:Y:S04]  /*02e0*/  @P2 LDG.E R65, desc[UR6][R16.64] ;  /* 0x0000000610412981 */ /* 0x000968000c1e1900 */
[----:B------:R4:W5:Y:S01]  /*02f0*/  @P5 LDG.E R4, desc[UR6][R136.64] ;  /* 0x0000000688045981 */ /* 0x000962000c1e1900 */
[----:B------:R-:W1:Y:S01]  /*0300*/  LDCU.U8 UR4, c[0x0][0x532] ;  /* 0x0000a640ff0477ac */ /* 0x000e620008000000 */
[----:B------:R-:W4:Y:S01]  /*0310*/  @!P3 LDC R161, c[0x0][0x434] ;  /* 0x00010d00ffa1bb82 */ /* 0x000f220000000800 */
        /* <DEDUP_REMOVED lines=9> */
[----:B----4-:R-:W-:Y:S01]  /*03b0*/  IMAD.SHL.U32 R162, R11, 0x40, RZ ;  /* 0x000000400ba27824 */ /* 0x010fe200078e00ff */
[----:B------:R1:W5:Y:S01]  /*03c0*/  @!P1 LDG.E R5, desc[UR6][R14.64] ;  /* 0x000000060e059981 */ /* 0x000362000c1e1900 */
[----:B--2---:R-:W-:-:S10]  /*03d0*/  @P3 IMAD.IADD R161, R13, 0x1, -R10 ;  /* 0x000000010da13824 */ /* 0x004fd400078e0a0a */
[----:B------:R-:W2:Y:S01]  /*03e0*/  @!P0 LDC R13, c[0x0][0x438] ;  /* 0x00010e00ff0d8b82 */ /* 0x000ea20000000800 */
[----:B------:R-:W-:Y:S01]  /*03f0*/  ISETP.GT.AND P1, PT, R161, R162, PT ;  /* 0x000000a2a100720c */ /* 0x000fe20003f24270 */
[----:B-1----:R-:W-:-:S12]  /*0400*/  @!P0 BRA `(.L_x_6776) ;  /* 0x00000000000c8947 */ /* 0x002fd80003800000 */
[----:B------:R-:W2:Y:S02]  /*0410*/  @P4 LDG.E R0, desc[UR6][R14.64+0x4] ;  /* 0x000004060e004981 */ /* 0x000ea4000c1e1900 */
[----:B--2--5:R-:W-:-:S06]  /*0420*/  @P4 IADD3 R13, PT, PT, R0, -R5, RZ ;  /* 0x80000005000d4210 */ /* 0x024fcc0007ffe0ff */
[----:B------:R1:W5:Y:S02]  /*0430*/  @!P4 LDG.E R13, desc[UR6][R14.64] ;  /* 0x000000060e0dc981 */ /* 0x000364000c1e1900 */
.L_x_6776:
[----:B------:R-:W-:Y:S05]  /*0440*/  @!P1 EXIT ;  /* 0x000000000000994d */ /* 0x000fea0003800000 */
[----:B------:R-:W1:Y:S01]  /*0450*/  LDC R8, c[0x0][0x374] ;  /* 0x0000dd00ff087b82 */ /* 0x000e620000000800 */
[--C-:B--2--5:R-:W-:Y:S01]  /*0460*/  IMAD.IADD R72, R13, 0x1, -R4.reuse ;  /* 0x000000010d487824 */ /* 0x124fe200078e0a04 */
[----:B------:R-:W2:Y:S01]  /*0470*/  S2R R66, SR_TID.X ;  /* 0x0000000000427919 */ /* 0x000ea20000002100 */
[----:B------:R-:W-:Y:S02]  /*0480*/  @P2 IMAD.IADD R65, R65, 0x1, -R4 ;  /* 0x0000000141412824 */ /* 0x000fe400078e0a04 */
[----:B------:R-:W-:-:S03]  /*0490*/  IMAD.MOV R133, RZ, RZ, -R163 ;  /* 0x000000ffff857224 */ /* 0x000fc600078e0aa3 */
[----:B------:R-:W3:Y:S01]  /*04a0*/  LDC R0, c[0x0][0x438] ;  /* 0x00010e00ff007b82 */ /* 0x000ee20000000800 */
[----:B------:R-:W-:Y:S01]  /*04b0*/  IMAD R132, R9, R133, R132 ;  /* 0x0000008509847224 */ /* 0x000fe200078e0284 */
[-C--:B-1----:R-:W-:Y:S02]  /*04c0*/  IABS R14, R8.reuse ;  /* 0x00000008000e7213 */ /* 0x082fe40000000000 */
[----:B------:R-:W-:Y:S02]  /*04d0*/  IABS R17, R8 ;  /* 0x0000000800117213 */ /* 0x000fe40000000000 */
[----:B------:R-:W1:Y:S03]  /*04e0*/  I2F.RP R12, R14 ;  /* 0x0000000e000c7306 */ /* 0x000e660000209400 */
[----:B------:R-:W-:Y:S02]  /*04f0*/  IMAD.MOV R17, RZ, RZ, -R17 ;  /* 0x000000ffff117224 */ /* 0x000fe400078e0a11 */
[----:B---3--:R-:W-:-:S05]  /*0500*/  VIADD R0, R0, 0x7f ;  /* 0x0000007f00007836 */ /* 0x008fca0000000000 */
        /* <DEDUP_REMOVED lines=16> */
[----:B------:R-:W-:Y:S01]  /*0610*/  IMAD R17, R12, R17, R0 ;  /* 0x000000110c117224 */ /* 0x000fe200078e0200 */
[----:B------:R-:W3:Y:S01]  /*0620*/  @!P2 LDC R15, c[0x0][0x43c] ;  /* 0x00010f00ff0fab82 */ /* 0x000ee20000000800 */
[----:B------:R-:W4:Y:S03]  /*0630*/  S2R R0, SR_CTAID.Y ;  /* 0x0000000000007919 */ /* 0x000f260000002600 */
[----:B------:R-:W-:Y:S02]  /*0640*/  ISETP.GT.U32.AND P1, PT, R14, R17, PT ;  /* 0x000000110e00720c */ /* 0x000fe40003f24070 */
[----:B-1----:R-:W-:Y:S02]  /*0650*/  @!P2 ISETP.NE.U32.AND P0, PT, R2, RZ, PT ;  /* 0x000000ff0200a20c */ /* 0x002fe40003f05070 */
[----:B------:R-:W1:Y:S09]  /*0660*/  LDC R2, c[0x0][0x508] ;  /* 0x00014200ff027b82 */ /* 0x000e720000000800 */
[----:B------:R-:W-:Y:S01]  /*0670*/  @!P1 IMAD.IADD R17, R17, 0x1, -R14 ;  /* 0x0000000111119824 */ /* 0x000fe200078e0a0e */
[----:B------:R-:W-:Y:S01]  /*0680*/  @!P2 ISETP.NE.AND.EX P0, PT, R3, RZ, PT, P0 ;  /* 0x000000ff0300a20c */ /* 0x000fe20003f05300 */
[----:B------:R-:W-:-:S03]  /*0690*/  @!P1 VIADD R12, R12, 0x1 ;  /* 0x000000010c0c9836 */ /* 0x000fc60000000000 */
[----:B------:R-:W-:Y:S01]  /*06a0*/  ISETP.GE.U32.AND P4, PT, R17, R14, PT ;  /* 0x0000000e1100720c */ /* 0x000fe20003f86070 */
[----:B------:R-:W-:Y:S01]  /*06b0*/  VIADD R14, R11, 0x1 ;  /* 0x000000010b0e7836 */ /* 0x000fe20000000000 */
[----:B---3--:R-:W-:Y:S02]  /*06c0*/  @!P2 SEL R15, R15, RZ, P0 ;  /* 0x000000ff0f0fa207 */ /* 0x008fe40000000000 */
[----:B------:R-:W-:Y:S01]  /*06d0*/  ISETP.NE.AND P0, PT, R8, RZ, PT ;  /* 0x000000ff0800720c */ /* 0x000fe20003f05270 */
[----:B------:R-:W-:Y:S02]  /*06e0*/  IMAD R14, R14, 0x40, -R161 ;  /* 0x000000400e0e7824 */ /* 0x000fe400078e0aa1 */
[----:B------:R-:W-:-:S04]  /*06f0*/  @!P2 IMAD.IADD R65, R72, 0x1, R15 ;  /* 0x000000014841a824 */ /* 0x000fc800078e020f */
[----:B------:R-:W-:Y:S02]  /*0700*/  VIADD R3, R65, 0x7f ;  /* 0x0000007f41037836 */ /* 0x000fe40000000000 */
[----:B------:R-:W-:-:S04]  /*0710*/  @P4 VIADD R12, R12, 0x1 ;  /* 0x000000010c0c4836 */ /* 0x000fc80000000000 */
[----:B------:R-:W-:Y:S01]  /*0720*/  @!P3 IMAD.MOV R12, RZ, RZ, -R12 ;  /* 0x000000ffff0cb224 */ /* 0x000fe200078e0a0c */
[----:B-1----:R-:W-:Y:S02]  /*0730*/  IADD3 R2, PT, PT, R3, R2, R14 ;  /* 0x0000000203027210 */ /* 0x002fe40007ffe00e */
[----:B------:R-:W-:Y:S02]  /*0740*/  SHF.R.S32.HI R14, RZ, 0x1f, R3 ;  /* 0x0000001fff0e7819 */ /* 0x000fe40000011403 */
[----:B------:R-:W-:Y:S02]  /*0750*/  @!P0 LOP3.LUT R12, RZ, R8, RZ, 0x33, !PT ;  /* 0x00000008ff0c8212 */ /* 0x000fe400078e33ff */
[----:B------:R-:W-:Y:S02]  /*0760*/  SHF.R.S32.HI R13, RZ, 0x1f, R2 ;  /* 0x0000001fff0d7819 */ /* 0x000fe40000011402 */
[----:B------:R-:W-:Y:S01]  /*0770*/  LEA.HI R14, R14, R3, RZ, 0x7 ;  /* 0x000000030e0e7211 */ /* 0x000fe200078f38ff */
[----:B----4-:R-:W-:Y:S01]  /*0780*/  IMAD R160, R12, R0, RZ ;  /* 0x000000000ca07224 */ /* 0x010fe200078e02ff */
[----:B------:R-:W-:-:S02]  /*0790*/  LEA.HI R13, R13, R2, RZ, 0x7 ;  /* 0x000000020d0d7211 */ /* 0x000fc400078f38ff */
[----:B------:R-:W-:Y:S02]  /*07a0*/  SHF.R.S32.HI R3, RZ, 0x7, R14 ;  /* 0x00000007ff037819 */ /* 0x000fe4000001140e */
[----:B------:R-:W-:Y:S02]  /*07b0*/  SHF.R.S32.HI R13, RZ, 0x7, R13 ;  /* 0x00000007ff0d7819 */ /* 0x000fe4000001140d */
[----:B------:R-:W-:-:S04]  /*07c0*/  VIADDMNMX R12, R160, R12, R3, PT ;  /* 0x0000000ca00c7246 */ /* 0x000fc80003800103 */
[----:B------:R-:W-:-:S04]  /*07d0*/  VIMNMX R55, PT, PT, R12, R13, PT ;  /* 0x0000000d0c377248 */ /* 0x000fc80003fe0100 */
[----:B------:R-:W-:-:S13]  /*07e0*/  ISETP.GE.AND P0, PT, R160, R55, PT ;  /* 0x00000037a000720c */ /* 0x000fda0003f06270 */
[----:B--2---:R-:W-:Y:S05]  /*07f0*/  @!P0 BRA `(.L_x_6777) ;  /* 0x00000004002c8947 */ /* 0x004fea0003800000 */
[----:B------:R-:W1:Y:S01]  /*0800*/  LDC.64 R2, c[0x0][0x430] ;  /* 0x00010c00ff027b82 */ /* 0x000e620000000a00 */
[----:B------:R-:W2:Y:S01]  /*0810*/  LDCU UR9, c[0x0][0x44c] ;  /* 0x00008980ff0977ac */ /* 0x000ea20008000800 */
[----:B------:R-:W-:Y:S01]  /*0820*/  IMAD.IADD R161, R161, 0x1, -R162 ;  /* 0x00000001a1a17824 */ /* 0x000fe200078e0aa2 */
[----:B------:R-:W3:Y:S01]  /*0830*/  LDCU UR8, c[0x0][0x440] ;  /* 0x00008800ff0877ac */ /* 0x000ee20008000800 */
[----:B------:R-:W4:Y:S01]  /*0840*/  LDCU.64 UR4, c[0x0][0x3f8] ;  /* 0x00007f00ff0477ac */ /* 0x000f220008000a00 */
[----:B-1----:R-:W-:Y:S02]  /*0850*/  IMAD R2, R0, R2, R163 ;  /* 0x0000000200027224 */ /* 0x002fe400078e02a3 */
[----:B------:R-:W-:Y:S01]  /*0860*/  IMAD.SHL.U32 R0, R66, 0x4, RZ ;  /* 0x0000000442007824 */ /* 0x000fe200078e00ff */
[----:B------:R-:W-:Y:S01]  /*0870*/  SHF.R.U32.HI R66, RZ, 0x4, R66 ;  /* 0x00000004ff427819 */ /* 0x000fe20000011642 */
[----:B------:R-:W-:-:S04]  /*0880*/  IMAD R2, R2, R9, R132 ;  /* 0x0000000902027224 */ /* 0x000fc800078e0284 */
[----:B------:R-:W-:Y:S01]  /*0890*/  IMAD R3, R2, R3, R162 ;  /* 0x0000000302037224 */ /* 0x000fe200078e02a2 */
[----:B------:R-:W-:Y:S01]  /*08a0*/  LOP3.LUT R2, R0, 0xffc, RZ, 0xc0, !PT ;  /* 0x00000ffc00027812 */ /* 0x000fe200078ec0ff */
[----:B------:R-:W-:Y:S01]  /*08b0*/  VIADD R12, R66, 0x10 ;  /* 0x00000010420c7836 */ /* 0x000fe20000000000 */
[----:B------:R-:W-:Y:S01]  /*08c0*/  LOP3.LUT R0, R0, 0x3c, RZ, 0xc0, !PT ;  /* 0x0000003c00007812 */ /* 0x000fe200078ec0ff */
[----:B--2---:R-:W-:Y:S02]  /*08d0*/  IMAD R5, R3, UR9, RZ ;  /* 0x0000000903057c24 */ /* 0x004fe4000f8e02ff */
[----:B------:R-:W-:Y:S01]  /*08e0*/  VIADD R10, R66, 0x18 ;  /* 0x00000018420a7836 */ /* 0x000fe20000000000 */
[----:B---3--:R-:W-:Y:S01]  /*08f0*/  ISETP.GE.AND P1, PT, R0, UR8, PT ;  /* 0x0000000800007c0c */ /* 0x008fe2000bf26270 */
[C---:B------:R-:W-:Y:S01]  /*0900*/  VIADD R8, R66.reuse, 0x20 ;  /* 0x0000002042087836 */ /* 0x040fe20000000000 */
[C---:B------:R-:W-:Y:S01]  /*0910*/  IADD3 R2, P0, PT, R5.reuse, R2, RZ ;  /* 0x0000000205027210 */ /* 0x040fe20007f1e0ff */
[C---:B------:R-:W-:Y:S01]  /*0920*/  VIADD R6, R66.reuse, 0x28 ;  /* 0x0000002842067836 */ /* 0x040fe20000000000 */
[C---:B------:R-:W-:Y:S01]  /*0930*/  ISETP.GE.OR P5, PT, R66.reuse, R161, P1 ;  /* 0x000000a14200720c */ /* 0x040fe20000fa6670 */
[----:B------:R-:W-:Y:S01]  /*0940*/  VIADD R4, R66, 0x30 ;  /* 0x0000003042047836 */ /* 0x000fe20000000000 */
[----:B------:R-:W-:-:S02]  /*0950*/  LEA.HI.X.SX32 R5, R5, RZ, 0x1, P0 ;  /* 0x000000ff05057211 */ /* 0x000fc400000f0eff */
[----:B------:R-:W-:Y:S01]  /*0960*/  ISETP.NE.AND P0, PT, R0, RZ, PT ;  /* 0x000000ff0000720c */ /* 0x000fe20003f05270 */
[----:B------:R-:W-:Y:S01]  /*0970*/  VIADD R0, R66, 0x8 ;  /* 0x0000000842007836 */ /* 0x000fe20000000000 */
[----:B----4-:R-:W-:Y:S02]  /*0980*/  LEA R14, P2, R2, UR4, 0x2 ;  /* 0x00000004020e7c11 */ /* 0x010fe4000f8410ff */
[-C--:B------:R-:W-:Y:S02]  /*0990*/  ISETP.GE.OR P3, PT, R12, R161.reuse, P1 ;  /* 0x000000a10c00720c */ /* 0x080fe40000f66670 */
[-C--:B------:R-:W-:Y:S02]  /*09a0*/  ISETP.GE.OR P4, PT, R0, R161.reuse, P1 ;  /* 0x000000a10000720c */ /* 0x080fe40000f86670 */
[----:B------:R-:W-:Y:S01]  /*09b0*/  LEA.HI.X R15, R2, UR5, R5, 0x2, P2 ;  /* 0x00000005020f7c11 */ /* 0x000fe200090f1405 */
[----:B------:R-:W-:Y:S01]  /*09c0*/  VIADD R2, R66, 0x38 ;  /* 0x0000003842027836 */ /* 0x000fe20000000000 */
[-C--:B------:R-:W-:Y:S01]  /*09d0*/  ISETP.GE.OR P2, PT, R10, R161.reuse, P1 ;  /* 0x000000a10a00720c */ /* 0x080fe20000f46670 */
[----:B------:R-:W1:Y:S01]  /*09e0*/  LDCU.64 UR4, c[0x0][0x428] ;  /* 0x00008500ff0477ac */ /* 0x000e620008000a00 */
[-C--:B------:R-:W-:Y:S01]  /*09f0*/  ISETP.GE.OR P6, PT, R8, R161.reuse, P1 ;  /* 0x000000a10800720c */ /* 0x080fe20000fc6670 */
        /* <DEDUP_REMOVED lines=10> */
[----:B------:R-:W-:Y:S02]  /*0aa0*/  ISETP.GE.OR P6, PT, R12, R161, P0 ;  /* 0x000000a10c00720c */ /* 0x000fe400007c6670 */
        /* <DEDUP_REMOVED lines=10> */
[----:B------:R-:W-:Y:S01]  /*0b50*/  @!P3 IMAD.MOV.U32 R3, RZ, RZ, -0x800000 ;  /* 0xff800000ff03b424 */ /* 0x000fe200078e00ff */
[----:B------:R1:W-:Y:S01]  /*0b60*/  @!P2 STG.E.128 desc[UR6][R14.64+0x3800], RZ ;  /* 0x003800ff0e00a986 */ /* 0x0003e2000c101d06 */
[----:B------:R-:W-:-:S02]  /*0b70*/  ISETP.GE.OR P2, PT, R6, R161, P0 ;  /* 0x000000a10600720c */ /* 0x000fc40000746670 */
[-C--:B------:R-:W-:Y:S01]  /*0b80*/  ISETP.GE.OR P1, PT, R4, R161.reuse, P0 ;  /* 0x000000a10400720c */ /* 0x080fe20000726670 */
[----:B------:R2:W-:Y:S01]  /*0b90*/  @!P3 STG.E desc[UR6][R12.64+0x20], R3 ;  /* 0x000020030c00b986 */ /* 0x0005e2000c101906 */
[-C--:B------:R-:W-:Y:S01]  /*0ba0*/  ISETP.GE.OR P3, PT, R66, R161.reuse, P0 ;  /* 0x000000a14200720c */ /* 0x080fe20000766670 */
[----:B------:R-:W-:Y:S01]  /*0bb0*/  @!P5 IMAD.MOV.U32 R11, RZ, RZ, -0x800000 ;  /* 0xff800000ff0bd424 */ /* 0x000fe200078e00ff */
[----:B------:R-:W-:Y:S01]  /*0bc0*/  ISETP.GE.OR P0, PT, R2, R161, P0 ;  /* 0x000000a10200720c */ /* 0x000fe20000706670 */
[----:B------:R2:W-:Y:S01]  /*0bd0*/  @!P6 STG.E desc[UR6][R12.64+0x40], R17 ;  /* 0x000040110c00e986 */ /* 0x0005e2000c101906 */
[----:B------:R-:W-:-:S03]  /*0be0*/  @!P4 IMAD.MOV.U32 R9, RZ, RZ, -0x800000 ;  /* 0xff800000ff09c424 */ /* 0x000fc600078e00ff */
[----:B------:R2:W-:Y:S02]  /*0bf0*/  @!P5 STG.E desc[UR6][R12.64+0x60], R11 ;  /* 0x0000600b0c00d986 */ /* 0x0005e4000c101906 */
        /* <DEDUP_REMOVED lines=11> */
.L_x_6777:
        /* <DEDUP_REMOVED lines=9> */
.L_x_6778:
[----:B------:R-:W-:-:S04]  /*0d40*/  UISETP.NE.U32.AND UP0, UPT, UR12, URZ, UPT ;  /* 0x000000ff0c00728c */ /* 0x000fc8000bf05070 */
[----:B------:R-:W-:-:S09]  /*0d50*/  UISETP.NE.AND.EX UP0, UPT, UR13, URZ, UPT, UP0 ;  /* 0x000000ff0d00728c */ /* 0x000fd2000bf05300 */
[----:B------:R-:W-:Y:S05]  /*0d60*/  BRA.U !UP0, `(.L_x_6779) ;  /* 0x0000000508947547 */ /* 0x000fea000b800000 */
[----:B------:R-:W1:Y:S01]  /*0d70*/  LDC R7, c[0x0][0x4f0] ;  /* 0x00013c00ff077b82 */ /* 0x000e620000000800 */
[----:B------:R-:W-:Y:S01]  /*0d80*/  LEA R4, R55, 0xffffff80, 0x7 ;  /* 0xffffff8037047811 */ /* 0x000fe200078e38ff */
[----:B------:R-:W2:Y:S01]  /*0d90*/  LDCU.64 UR4, c[0x0][0x4e8] ;  /* 0x00009d00ff0477ac */ /* 0x000ea20008000a00 */
[----:B------:R-:W3:Y:S01]  /*0da0*/  LDCU.64 UR8, c[0x0][0x3a0] ;  /* 0x00007400ff0877ac */ /* 0x000ee20008000a00 */
[----:B------:R-:W4:Y:S01]  /*0db0*/  LDCU.64 UR14, c[0x0][0x3b8] ;  /* 0x00007700ff0e77ac */ /* 0x000f220008000a00 */
        /* <DEDUP_REMOVED lines=8> */
[----:B-----5:R-:W-:Y:S01]  /*0e40*/  IMAD R0, R3, R2, RZ ;  /* 0x0000000203007224 */ /* 0x020fe200078e02ff */
        /* <DEDUP_REMOVED lines=11> */
[----:B--2---:R-:W-:-:S04]  /*0f00*/  IMAD.WIDE.U32 R2, R163, UR4, RZ ;  /* 0x00000004a3027c25 */ /* 0x004fc8000f8e00ff */
        /* <DEDUP_REMOVED lines=8> */
[----:B------:R-:W-:-:S05]  /*0f90*/  IMAD.WIDE R14, R5, 0x4, R168 ;  /* 0x00000004050e7825 */ /* 0x000fca00078e02a8 */
[----:B------:R-:W3:Y:S01]  /*0fa0*/  LDG.E R8, desc[UR6][R14.64] ;  /* 0x000000060e087981 */ /* 0x000ee2000c1e1900 */
[----:B------:R-:W-:Y:S01]  /*0fb0*/  IMAD.MOV R5, RZ, RZ, -R5 ;  /* 0x000000ffff057224 */ /* 0x000fe200078e0a05 */
[----:B-1----:R-:W-:Y:S01]  /*0fc0*/  IABS R0, R3 ;  /* 0x0000000300007213 */ /* 0x002fe20000000000 */
[----:B----4-:R-:W-:Y:S01]  /*0fd0*/  IMAD.U32 R74, RZ, RZ, UR14 ;  /* 0x0000000eff4a7e24 */ /* 0x010fe2000f8e00ff */
[----:B------:R-:W-:Y:S01]  /*0fe0*/  ISETP.NE.AND P2, PT, R3, RZ, PT ;  /* 0x000000ff0300720c */ /* 0x000fe20003f45270 */
[----:B------:R-:W-:Y:S01]  /*0ff0*/  IMAD R4, R7, R5, R4 ;  /* 0x0000000507047224 */ /* 0x000fe200078e0204 */
[----:B------:R-:W1:Y:S01]  /*1000*/  I2F.RP R9, R0 ;  /* 0x0000000000097306 */ /* 0x000e620000209400 */
[----:B------:R-:W-:-:S03]  /*1010*/  MOV R75, UR15 ;  /* 0x0000000f004b7c02 */ /* 0x000fc60008000f00 */
[----:B------:R-:W-:-:S05]  /*1020*/  SHF.R.S32.HI R5, RZ, 0x1f, R4 ;  /* 0x0000001fff057819 */ /* 0x000fca0000011404 */
[----:B------:R-:W-:-:S04]  /*1030*/  IMAD R7, R5, R74, RZ ;  /* 0x0000004a05077224 */ /* 0x000fc800078e02ff */
[----:B------:R-:W-:Y:S01]  /*1040*/  IMAD R7, R4, R75, R7 ;  /* 0x0000004b04077224 */ /* 0x000fe200078e0207 */
        /* <DEDUP_REMOVED lines=8> */
[----:B------:R-:W-:-:S04]  /*10d0*/  IMAD.HI.U32 R6, R13, R2, RZ ;  /* 0x000000020d067227 */ /* 0x000fc800078e00ff */
[----:B------:R-:W-:-:S04]  /*10e0*/  IMAD.MOV R9, RZ, RZ, -R6 ;  /* 0x000000ffff097224 */ /* 0x000fc800078e0a06 */
[----:B------:R-:W-:-:S05]  /*10f0*/  IMAD R13, R0, R9, R2 ;  /* 0x00000009000d7224 */ /* 0x000fca00078e0202 */
[----:B------:R-:W-:-:S13]  /*1100*/  ISETP.GT.U32.AND P0, PT, R0, R13, PT ;  /* 0x0000000d0000720c */ /* 0x000fda0003f04070 */
[-C--:B------:R-:W-:Y:S02]  /*1110*/  @!P0 IADD3 R13, PT, PT, R13, -R0.reuse, RZ ;  /* 0x800000000d0d8210 */ /* 0x080fe40007ffe0ff */
[----:B------:R-:W-:Y:S02]  /*1120*/  @!P0 IADD3 R6, PT, PT, R6, 0x1, RZ ;  /* 0x0000000106068810 */ /* 0x000fe40007ffe0ff */
[----:B------:R-:W-:Y:S02]  /*1130*/  ISETP.GE.U32.AND P1, PT, R13, R0, PT ;  /* 0x000000000d00720c */ /* 0x000fe40003f26070 */
[----:B------:R-:W-:-:S04]  /*1140*/  LOP3.LUT R0, R132, R3, RZ, 0x3c, !PT ;  /* 0x0000000384007212 */ /* 0x000fc800078e3cff */
[----:B------:R-:W-:Y:S02]  /*1150*/  ISETP.GE.AND P3, PT, R0, RZ, PT ;  /* 0x000000ff0000720c */ /* 0x000fe40003f66270 */
[----:B------:R-:W-:-:S05]  /*1160*/  LOP3.LUT R0, RZ, R3, RZ, 0x33, !PT ;  /* 0x00000003ff007212 */ /* 0x000fca00078e33ff */
[----:B------:R-:W-:Y:S01]  /*1170*/  @P1 VIADD R6, R6, 0x1 ;  /* 0x0000000106061836 */ /* 0x000fe20000000000 */
        /* <DEDUP_REMOVED lines=14> */
[----:B------:R-:W-:Y:S02]  /*1260*/  MOV R12, R8 ;  /* 0x00000008000c7202 */ /* 0x000fe40000000f00 */
[----:B------:R-:W-:Y:S01]  /*1270*/  @!P3 IADD3 R9, PT, PT, -R9, RZ, RZ ;  /* 0x000000ff0909b210 */ /* 0x000fe20007ffe1ff */
[----:B------:R-:W-:-:S03]  /*1280*/  IMAD.IADD R15, R15, 0x1, R7 ;  /* 0x000000010f0f7824 */ /* 0x000fc600078e0207 */
[----:B------:R-:W-:Y:S01]  /*1290*/  SEL R8, R0, R9, !P2 ;  /* 0x0000000900087207 */ /* 0x000fe20005000000 */
[----:B--2---:R-:W-:Y:S01]  /*12a0*/  IMAD.U32 R2, RZ, RZ, UR4 ;  /* 0x00000004ff027e24 */ /* 0x004fe2000f8e00ff */
[----:B------:R-:W-:-:S03]  /*12b0*/  MOV R3, UR5 ;  /* 0x0000000500037c02 */ /* 0x000fc60008000f00 */
[----:B-1----:R-:W-:-:S04]  /*12c0*/  IMAD.WIDE.U32 R14, R8, UR8, R14 ;  /* 0x00000008080e7c25 */ /* 0x002fc8000f8e000e */
[-C--:B------:R-:W-:Y:S02]  /*12d0*/  IMAD R5, R5, R2.reuse, RZ ;  /* 0x0000000205057224 */ /* 0x080fe400078e02ff */
[----:B------:R-:W-:-:S04]  /*12e0*/  IMAD.WIDE.U32 R12, R4, R2, R12 ;  /* 0x00000002040c7225 */ /* 0x000fc800078e000c */
[----:B------:R-:W-:Y:S01]  /*12f0*/  IMAD R5, R4, R3, R5 ;  /* 0x0000000304057224 */ /* 0x000fe200078e0205 */
[----:B------:R-:W-:-:S04]  /*1300*/  SHF.R.S32.HI R4, RZ, 0x1f, R8 ;  /* 0x0000001fff047819 */ /* 0x000fc80000011408 */
        /* <DEDUP_REMOVED lines=11> */
.L_x_6779:
        /* <DEDUP_REMOVED lines=15> */
.L_x_6781:
[----:B------:R-:W2:Y:S01]  /*14b0*/  LDC.64 R74, c[0x0][0x3b8] ;  /* 0x0000ee00ff4a7b82 */ /* 0x000ea20000000a00 */
[----:B-1----:R-:W-:-:S05]  /*14c0*/  IADD3 R2, PT, PT, R4, R5, RZ ;  /* 0x0000000504027210 */ /* 0x002fca0007ffe0ff */
[C---:B--2---:R-:W-:Y:S02]  /*14d0*/  IMAD R21, R2.reuse, R75, RZ ;  /* 0x0000004b02157224 */ /* 0x044fe400078e02ff */
[----:B------:R-:W-:-:S05]  /*14e0*/  IMAD.WIDE.U32 R2, R2, R74, RZ ;  /* 0x0000004a02027225 */ /* 0x000fca00078e00ff */
[----:B------:R-:W-:Y:S02]  /*14f0*/  IADD3 R21, PT, PT, R3, R21, RZ ;  /* 0x0000001503157210 */ /* 0x000fe40007ffe0ff */
[----:B------:R-:W-:Y:S02]  /*1500*/  MOV R20, R2 ;  /* 0x0000000200147202 */ /* 0x000fe40000000f00 */
.L_x_6782:
        /* <DEDUP_REMOVED lines=14> */
.L_x_6783:
[----:B------:R-:W1:Y:S01]  /*15f0*/  LDC.64 R2, c[0x0][0x3c0] ;  /* 0x0000f000ff027b82 */ /* 0x000e620000000a00 */
[----:B------:R-:W-:-:S05]  /*1600*/  IADD3 R4, PT, PT, R4, R5, RZ ;  /* 0x0000000504047210 */ /* 0x000fca0007ffe0ff */
[C---:B-1----:R-:W-:Y:S02]  /*1610*/  IMAD R19, R4.reuse, R3, RZ ;  /* 0x0000000304137224 */ /* 0x042fe400078e02ff */
[----:B------:R-:W-:-:S05]  /*1620*/  IMAD.WIDE.U32 R4, R4, R2, RZ ;  /* 0x0000000204047225 */ /* 0x000fca00078e00ff */
[----:B------:R-:W-:Y:S02]  /*1630*/  IADD3 R19, PT, PT, R5, R19, RZ ;  /* 0x0000001305137210 */ /* 0x000fe40007ffe0ff */
[----:B------:R-:W-:-:S07]  /*1640*/  MOV R18, R4 ;  /* 0x0000000400127202 */ /* 0x000fce0000000f00 */
.L_x_6784:
[----:B------:R-:W1:Y:S01]  /*1650*/  LDC R17, c[0x0][0x3e8] ;  /* 0x0000fa00ff117b82 */ /* 0x000e620000000800 */
[----:B------:R-:W-:Y:S02]  /*1660*/  MOV R6, RZ ;  /* 0x000000ff00067202 */ /* 0x000fe40000000f00 */
[----:B------:R-:W-:Y:S02]  /*1670*/  CS2R R168, SRZ ;  /* 0x0000000000a87805 */ /* 0x000fe4000001ff00 */
[----:B-1---5:R-:W-:Y:S02]  /*1680*/  IABS R0, R17 ;  /* 0x0000001100007213 */ /* 0x022fe40000000000 */
        /* <DEDUP_REMOVED lines=9> */
[----:B------:R-:W-:Y:S01]  /*1720*/  IMAD.HI.U32 R5, R7, R5, R6 ;  /* 0x0000000507057227 */ /* 0x000fe200078e0006 */
[----:B------:R-:W-:-:S04]  /*1730*/  LEA R7, R55, 0xffffff80, 0x7 ;  /* 0xffffff8037077811 */ /* 0x000fc800078e38ff */
[----:B------:R-:W-:Y:S01]  /*1740*/  SHF.R.S32.HI R13, RZ, 0x1f, R7 ;  /* 0x0000001fff0d7819 */ /* 0x000fe20000011407 */
[----:B------:R-:W-:-:S04]  /*1750*/  IMAD.HI.U32 R6, R5, R4, RZ ;  /* 0x0000000405067227 */ /* 0x000fc800078e00ff */
[----:B------:R-:W-:Y:S02]  /*1760*/  IMAD.MOV R5, RZ, RZ, -R6 ;  /* 0x000000ffff057224 */ /* 0x000fe400078e0a06 */
[C---:B------:R-:W-:Y:S02]  /*1770*/  IMAD R14, R13.reuse, R2, RZ ;  /* 0x000000020d0e7224 */ /* 0x040fe400078e02ff */
[C---:B------:R-:W-:Y:S02]  /*1780*/  IMAD R5, R0.reuse, R5, R4 ;  /* 0x0000000500057224 */ /* 0x040fe400078e0204 */
[----:B------:R-:W-:Y:S02]  /*1790*/  IMAD R12, R13, R74, RZ ;  /* 0x0000004a0d0c7224 */ /* 0x000fe400078e02ff */
[----:B------:R-:W-:Y:S01]  /*17a0*/  IMAD.WIDE.U32 R18, R7, R2, R18 ;  /* 0x0000000207127225 */ /* 0x000fe200078e0012 */
[----:B------:R-:W-:-:S03]  /*17b0*/  ISETP.GT.U32.AND P0, PT, R0, R5, PT ;  /* 0x000000050000720c */ /* 0x000fc60003f04070 */
[C---:B------:R-:W-:Y:S02]  /*17c0*/  IMAD R13, R7.reuse, R3, R14 ;  /* 0x00000003070d7224 */ /* 0x040fe400078e020e */
[----:B------:R-:W-:-:S03]  /*17d0*/  IMAD R12, R7, R75, R12 ;  /* 0x0000004b070c7224 */ /* 0x000fc600078e020c */
[----:B------:R-:W-:-:S05]  /*17e0*/  IADD3 R19, PT, PT, R19, R13, RZ ;  /* 0x0000000d13137210 */ /* 0x000fca0007ffe0ff */
[----:B------:R-:W-:Y:S01]  /*17f0*/  @!P0 IADD3 R5, PT, PT, R5, -R0, RZ ;  /* 0x8000000005058210 */ /* 0x000fe20007ffe0ff */
[----:B------:R-:W-:-:S03]  /*1800*/  @!P0 VIADD R6, R6, 0x1 ;  /* 0x0000000106068836 */ /* 0x000fc60000000000 */
[----:B------:R-:W-:Y:S02]  /*1810*/  ISETP.GE.U32.AND P1, PT, R5, R0, PT ;  /* 0x000000000500720c */ /* 0x000fe40003f26070 */
[-C--:B------:R-:W-:Y:S01]  /*1820*/  LOP3.LUT R0, R132, R17.reuse, RZ, 0x3c, !PT ;  /* 0x0000001184007212 */ /* 0x080fe200078e3cff */
[----:B------:R-:W2:Y:S03]  /*1830*/  LDC.64 R4, c[0x0][0x3d0] ;  /* 0x0000f400ff047b82 */ /* 0x000ea60000000a00 */
[----:B------:R-:W-:Y:S02]  /*1840*/  ISETP.GE.AND P3, PT, R0, RZ, PT ;  /* 0x000000ff0000720c */ /* 0x000fe40003f66270 */
[----:B------:R-:W-:Y:S01]  /*1850*/  LOP3.LUT R0, RZ, R17, RZ, 0x33, !PT ;  /* 0x00000011ff007212 */ /* 0x000fe200078e33ff */
[----:B------:R-:W-:-:S04]  /*1860*/  IMAD.WIDE.U32 R16, R7, R74, R20 ;  /* 0x0000004a07107225 */ /* 0x000fc800078e0014 */
[----:B------:R-:W-:Y:S02]  /*1870*/  @P1 IADD3 R6, PT, PT, R6, 0x1, RZ ;  /* 0x0000000106061810 */ /* 0x000fe40007ffe0ff */
[----:B------:R-:W-:Y:S02]  /*1880*/  IADD3 R17, PT, PT, R17, R12, RZ ;  /* 0x0000000c11117210 */ /* 0x000fe40007ffe0ff */
[----:B------:R-:W-:-:S05]  /*1890*/  MOV R15, R6 ;  /* 0x00000006000f7202 */ /* 0x000fca0000000f00 */
[----:B------:R-:W-:-:S05]  /*18a0*/  @!P3 IMAD.MOV R15, RZ, RZ, -R15 ;  /* 0x000000ffff0fb224 */ /* 0x000fca00078e0a0f */
        /* <DEDUP_REMOVED lines=11> */
.L_x_6780:
[----:B------:R-:W-:Y:S01]  /*1960*/  IMAD.MOV.U32 R7, RZ, RZ, RZ ;  /* 0x000000ffff077224 */ /* 0x000fe200078e00ff */
[----:B------:R-:W-:Y:S01]  /*1970*/  ISETP.NE.AND P0, PT, R10, -0x1, PT ;  /* 0xffffffff0a00780c */ /* 0x000fe20003f05270 */
[----:B------:R-:W1:Y:S01]  /*1980*/  LDC.64 R130, c[0x0][0x3b0] ;  /* 0x0000ec00ff827b82 */ /* 0x000e620000000a00 */
[----:B------:R-:W2:Y:S03]  /*1990*/  LDCU.64 UR10, c[0x0][0x3c8] ;  /* 0x00007900ff0a77ac */ /* 0x000ea60008000a00 */
[----:B------:R3:W5:Y:S01]  /*19a0*/  @P5 LDG.E R7, desc[UR6][R136.64] ;  /* 0x0000000688075981 */ /* 0x000762000c1e1900 */
[C---:B------:R-:W-:Y:S01]  /*19b0*/  IMAD.SHL.U32 R69, R66.reuse, 0x8, RZ ;  /* 0x0000000842457824 */ /* 0x040fe200078e00ff */
[----:B------:R-:W-:Y:S01]  /*19c0*/  SHF.R.U32.HI R134, RZ, 0x3, R66 ;  /* 0x00000003ff867819 */ /* 0x000fe20000011642 */
[----:B------:R-:W-:Y:S01]  /*19d0*/  IMAD.MOV.U32 R135, RZ, RZ, RZ ;  /* 0x000000ffff877224 */ /* 0x000fe200078e00ff */
[----:B------:R-:W-:Y:S01]  /*19e0*/  SHF.R.S32.HI R133, RZ, 0x1f, R132 ;  /* 0x0000001fff857819 */ /* 0x000fe20000011484 */
[----:B------:R-:W4:Y:S01]  /*19f0*/  LDCU.64 UR4, c[0x0][0x390] ;  /* 0x00007200ff0477ac */ /* 0x000f220008000a00 */
[----:B------:R-:W-:Y:S01]  /*1a00*/  LOP3.LUT R100, R69, 0x38, RZ, 0xc0, !PT ;  /* 0x0000003845647812 */ /* 0x000fe200078ec0ff */
[----:B------:R-:W-:Y:S01]  /*1a10*/  IMAD.SHL.U32 R125, R66, 0x4, RZ ;  /* 0x00000004427d7824 */ /* 0x000fe200078e00ff */
[----:B------:R-:W4:Y:S01]  /*1a20*/  @!P0 LDC.64 R4, c[0x0][0x398] ;  /* 0x0000e600ff048b82 */ /* 0x000f220000000a00 */
[----:B------:R-:W-:Y:S01]  /*1a30*/  SHF.L.U64.HI R67, R2, 0x4, R3 ;  /* 0x0000000402437819 */ /* 0x000fe20000010203 */
[----:B------:R-:W3:Y:S01]  /*1a40*/  LDCU.64 UR8, c[0x0][0x388] ;  /* 0x00007100ff0877ac */ /* 0x000ee20008000a00 */
[----:B------:R-:W-:Y:S01]  /*1a50*/  IMAD.SHL.U32 R64, R66, 0x40, RZ ;  /* 0x0000004042407824 */ /* 0x000fe200078e00ff */
[----:B------:R-:W-:Y:S01]  /*1a60*/  LOP3.LUT R125, R125, 0x1c, RZ, 0xc0, !PT ;  /* 0x0000001c7d7d7812 */ /* 0x000fe200078ec0ff */
[----:B------:R-:W-:Y:S01]  /*1a70*/  VIADD R61, R55, 0xffffffff ;  /* 0xffffffff373d7836 */ /* 0x000fe20000000000 */
[----:B------:R-:W-:Y:S01]  /*1a80*/  SHF.R.U32.HI R76, RZ, 0x1, R66 ;  /* 0x00000001ff4c7819 */ /* 0x000fe20000011642 */
[----:B--2---:R-:W-:Y:S01]  /*1a90*/  IMAD R13, R133, UR10, RZ ;  /* 0x0000000a850d7c24 */ /* 0x004fe2000f8e02ff */
[----:B------:R-:W-:-:S02]  /*1aa0*/  LOP3.LUT R71, R64, 0x1c0, RZ, 0xc0, !PT ;  /* 0x000001c040477812 */ /* 0x000fc400078ec0ff */
[----:B------:R-:W-:Y:S01]  /*1ab0*/  SHF.L.U32 R68, R2, 0x4, RZ ;  /* 0x0000000402447819 */ /* 0x000fe200000006ff */
[----:B-1----:R-:W-:Y:S01]  /*1ac0*/  @P0 IMAD.WIDE.U32 R18, R10, R130, RZ ;  /* 0x000000820a120225 */ /* 0x002fe200078e00ff */
[----:B------:R-:W-:Y:S02]  /*1ad0*/  SHF.L.U64.HI R73, R74, 0x4, R75 ;  /* 0x000000044a497819 */ /* 0x000fe4000001024b */
[----:B------:R-:W-:Y:S02]  /*1ae0*/  SHF.R.U32.HI R70, RZ, 0x4, R66 ;  /* 0x00000004ff467819 */ /* 0x000fe40000011642 */
[----:B------:R-:W-:Y:S02]  /*1af0*/  LOP3.LUT R64, R64, 0x200, RZ, 0xc0, !PT ;  /* 0x0000020040407812 */ /* 0x000fe400078ec0ff */
[----:B------:R-:W-:Y:S01]  /*1b00*/  SHF.L.U32 R60, R61, 0x7, RZ ;  /* 0x000000073d3c7819 */ /* 0x000fe200000006ff */
[----:B----4-:R-:W-:-:S04]  /*1b10*/  @!P0 IMAD.WIDE.U32 R16, R163, R4, RZ ;  /* 0x00000004a3108225 */ /* 0x010fc800078e00ff */
[----:B------:R-:W-:Y:S01]  /*1b20*/  @!P0 IMAD.MOV.U32 R4, RZ, RZ, R16 ;  /* 0x000000ffff048224 */ /* 0x000fe200078e0010 */
[----:B------:R-:W-:Y:S01]  /*1b30*/  @P0 MOV R4, R18 ;  /* 0x0000001200040202 */ /* 0x000fe20000000f00 */
[----:B------:R-:W-:Y:S01]  /*1b40*/  @!P0 IMAD R5, R163, R5, R17 ;  /* 0x00000005a3058224 */ /* 0x000fe200078e0211 */
[----:B------:R-:W-:Y:S01]  /*1b50*/  IADD3 R18, P1, PT, R100, R14, RZ ;  /* 0x0000000e64127210 */ /* 0x000fe20007f3e0ff */
[----:B------:R-:W-:Y:S01]  /*1b60*/  @P0 IMAD R5, R10, R131, R19 ;  /* 0x000000830a050224 */ /* 0x000fe200078e0213 */
[----:B------:R-:W-:Y:S01]  /*1b70*/  IADD3 R20, P0, PT, R100, R12, RZ ;  /* 0x0000000c64147210 */ /* 0x000fe20007f1e0ff */
[----:B------:R-:W-:Y:S02]  /*1b80*/  IMAD.WIDE.U32 R16, R11, 0x40, R134 ;  /* 0x000000400b107825 */ /* 0x000fe400078e0086 */
[----:B------:R-:W1:Y:S02]  /*1b90*/  LDC R11, c[0x0][0x450] ;  /* 0x00011400ff0b7b82 */ /* 0x000e640000000800 */
[----:B------:R-:W-:-:S02]  /*1ba0*/  IMAD.X R19, RZ, RZ, R9, P1 ;  /* 0x000000ffff137224 */ /* 0x000fc400008e0609 */
[----:B------:R-:W-:Y:S01]  /*1bb0*/  IMAD.X R21, RZ, RZ, R8, P0 ;  /* 0x000000ffff157224 */ /* 0x000fe200000e0608 */
[----:B------:R-:W-:Y:S01]  /*1bc0*/  IADD3 R8, P0, PT, R100, R4, RZ ;  /* 0x0000000464087210 */ /* 0x000fe20007f1e0ff */
[----:B------:R-:W-:Y:S02]  /*1bd0*/  IMAD R4, R132, UR11, R13 ;  /* 0x0000000b84047c24 */ /* 0x000fe4000f8e020d */
[----:B------:R-:W-:Y:S01]  /*1be0*/  IMAD.WIDE.U32 R12, R134, R2, R18 ;  /* 0x00000002860c7225 */ /* 0x000fe200078e0012 */
[----:B------:R-:W-:-:S03]  /*1bf0*/  LOP3.LUT R2, R71, 0x8, R76, 0xf8, !PT ;  /* 0x0000000847027812 */ /* 0x000fc600078ef84c */
[----:B------:R-:W-:Y:S01]  /*1c00*/  IMAD R77, R134, R3, R13 ;  /* 0x00000003864d7224 */ /* 0x000fe200078e020d */
[----:B------:R-:W-:Y:S01]  /*1c10*/  SHF.R.S32.HI R3, RZ, 0x1f, R72 ;  /* 0x0000001fff037819 */ /* 0x000fe20000011448 */
[----:B------:R-:W-:Y:S01]  /*1c20*/  IMAD.SHL.U32 R80, R12, 0x2, RZ ;  /* 0x000000020c507824 */ /* 0x000fe200078e00ff */
[----:B------:R-:W-:Y:S01]  /*1c30*/  LOP3.LUT R63, R2, 0x38, R69, 0x78, !PT ;  /* 0x00000038023f7812 */ /* 0x000fe200078e7845 */
[----:B------:R-:W-:Y:S01]  /*1c40*/  IMAD.X R9, RZ, RZ, R5, P0 ;  /* 0x000000ffff097224 */ /* 0x000fe200000e0605 */
[----:B------:R-:W-:Y:S01]  /*1c50*/  LEA.HI R3, R3, R72, RZ, 0x7 ;  /* 0x0000004803037211 */ /* 0x000fe200078f38ff */
[----:B------:R-:W-:Y:S01]  /*1c60*/  IMAD.WIDE.U32 R14, R134, R74, R20 ;  /* 0x0000004a860e7225 */ /* 0x000fe200078e0014 */
[----:B------:R-:W-:Y:S02]  /*1c70*/  SHF.L.U64.HI R77, R12, 0x1, R77 ;  /* 0x000000010c4d7819 */ /* 0x000fe4000001024d */
[----:B------:R-:W-:Y:S01]  /*1c80*/  SHF.R.S32.HI R3, RZ, 0x7, R3 ;  /* 0x00000007ff037819 */ /* 0x000fe20000011403 */
[----:B------:R-:W-:Y:S01]  /*1c90*/  IMAD R79, R134, R75, R15 ;  /* 0x0000004b864f7224 */ /* 0x000fe200078e020f */
[----:B------:R-:W-:Y:S01]  /*1ca0*/  IADD3 R80, P0, PT, R80, UR4, RZ ;  /* 0x0000000450507c10 */ /* 0x000fe2000ff1e0ff */
[----:B------:R-:W-:Y:S01]  /*1cb0*/  IMAD.WIDE.U32 R8, R132, UR10, R8 ;  /* 0x0000000a84087c25 */ /* 0x000fe2000f8e0008 */
[----:B------:R-:W-:-:S02]  /*1cc0*/  VIMNMX R78, PT, PT, R160, R3, !PT ;  /* 0x00000003a04e7248 */ /* 0x000fc40007fe0100 */
[----:B-1----:R-:W-:Y:S01]  /*1cd0*/  LEA.HI R11, R11, R11, RZ, 0x1 ;  /* 0x0000000b0b0b7211 */ /* 0x002fe200078f08ff */
[----:B------:R-:W-:Y:S01]  /*1ce0*/  IMAD R5, R17, R130, RZ ;  /* 0x0000008211057224 */ /* 0x000fe200078e02ff */
[----:B------:R-:W-:Y:S01]  /*1cf0*/  IADD3.X R77, PT, PT, R77, UR5, RZ, P0, !PT ;  /* 0x000000054d4d7c10 */ /* 0x000fe200087fe4ff */
[----:B------:R-:W-:Y:S01]  /*1d00*/  IMAD.IADD R9, R9, 0x1, R4 ;  /* 0x0000000109097824 */ /* 0x000fe200078e0204 */
[----:B------:R-:W-:Y:S01]  /*1d10*/  ISETP.GT.AND P0, PT, R55, R78, PT ;  /* 0x0000004e3700720c */ /* 0x000fe20003f04270 */
[C---:B------:R-:W-:Y:S01]  /*1d20*/  IMAD R5, R16.reuse, R131, R5 ;  /* 0x0000008310057224 */ /* 0x040fe200078e0205 */
[----:B------:R-:W-:Y:S01]  /*1d30*/  SHF.R.S32.HI R11, RZ, 0x1, R11 ;  /* 0x00000001ff0b7819 */ /* 0x000fe2000001140b */
[----:B------:R-:W-:Y:S01]  /*1d40*/  IMAD.WIDE.U32 R130, R16, R130, R8 ;  /* 0x0000008210827225 */ /* 0x000fe200078e0008 */
[C---:B------:R-:W-:Y:S02]  /*1d50*/  SHF.L.U32 R82, R14.reuse, 0x1, RZ ;  /* 0x000000010e527819 */ /* 0x040fe400000006ff */
[----:B------:R-:W-:Y:S01]  /*1d60*/  SHF.L.U64.HI R79, R14, 0x1, R79 ;  /* 0x000000010e4f7819 */ /* 0x000fe2000001024f */
[----:B------:R-:W-:Y:S01]  /*1d70*/  IMAD R126, R134, R11, R125 ;  /* 0x0000000b867e7224 */ /* 0x000fe200078e027d */
[----:B---3--:R-:W-:Y:S01]  /*1d80*/  IADD3 R82, P1, PT, R82, UR8, RZ ;  /* 0x0000000852527c10 */ /* 0x008fe2000ff3e0ff */
[----:B------:R-:W-:-:S02]  /*1d90*/  IMAD.SHL.U32 R74, R74, 0x10, RZ ;  /* 0x000000104a4a7824 */ /* 0x000fc400078e00ff */
[----:B------:R-:W-:Y:S01]  /*1da0*/  IMAD.IADD R125, R125, 0x1, R126 ;  /* 0x000000017d7d7824 */ /* 0x000fe200078e027e */
[----:B------:R-:W-:Y:S01]  /*1db0*/  IADD3.X R79, PT, PT, R79, UR9, RZ, P1, !PT ;  /* 0x000000094f4f7c10 */ /* 0x000fe20008ffe4ff */
[----:B------:R-:W-:Y:S01]  /*1dc0*/  IMAD.MOV.U32 R164, RZ, RZ, R82 ;  /* 0x000000ffffa47224 */ /* 0x000fe200078e0052 */
[----:B------:R-:W-:Y:S01]  /*1dd0*/  SHF.R.S32.HI R106, RZ, 0x1f, R126 ;  /* 0x0000001fff6a7819 */ /* 0x000fe2000001147e */
[----:B------:R-:W-:Y:S01]  /*1de0*/  IMAD.MOV.U32 R167, RZ, RZ, R80 ;  /* 0x000000ffffa77224 */ /* 0x000fe200078e0050 */
[----:B------:R-:W-:Y:S01]  /*1df0*/  SHF.R.S32.HI R105, RZ, 0x1f, R125 ;  /* 0x0000001fff697819 */ /* 0x000fe2000001147d */
[----:B------:R-:W-:Y:S01]  /*1e00*/  IMAD.MOV.U32 R166, RZ, RZ, R77 ;  /* 0x000000ffffa67224 */ /* 0x000fe200078e004d */
[----:B------:R-:W-:Y:S01]  /*1e10*/  MOV R165, R79 ;  /* 0x0000004f00a57202 */ /* 0x000fe20000000f00 */
        /* <DEDUP_REMOVED lines=9> */
[C---:B------:R-:W-:Y:S01]  /*1eb0*/  IMAD.SHL.U32 R123, R11.reuse, 0x10, RZ ;  /* 0x000000100b7b7824 */ /* 0x040fe200078e00ff */
[----:B------:R-:W4:Y:S01]  /*1ec0*/  LDC.64 R2, c[0x0][0x4a8] ;  /* 0x00012a00ff027b82 */ /* 0x000f220000000a00 */
[----:B------:R-:W4:Y:S01]  /*1ed0*/  LDCU.128 UR16, c[0x0][0x4c0] ;  /* 0x00009800ff1077ac */ /* 0x000f220008000c00 */
[----:B------:R-:W-:Y:S01]  /*1ee0*/  SHF.R.S32.HI R9, RZ, 0x1f, R124 ;  /* 0x0000001fff097819 */ /* 0x000fe2000001147c */
[----:B------:R-:W-:Y:S01]  /*1ef0*/  IMAD R86, R86, R11, RZ ;  /* 0x0000000b56567224 */ /* 0x000fe200078e02ff */
[----:B------:R-:W-:Y:S01]  /*1f00*/  SEL R0, R0, R6, !P2 ;  /* 0x0000000600007207 */ /* 0x000fe20005000000 */
[----:B------:R-:W4:Y:S01]  /*1f10*/  LDCU.64 UR4, c[0x0][0x488] ;  /* 0x00009100ff0477ac */ /* 0x000f220008000a00 */
[----:B------:R-:W-:Y:S01]  /*1f20*/  LOP3.LUT R62, R62, 0xffffffef, RZ, 0xc0, !PT ;  /* 0xffffffef3e3e7812 */ /* 0x000fe200078ec0ff */
[----:B------:R-:W-:Y:S01]  /*1f30*/  IMAD R115, R11, 0x30, RZ ;  /* 0x000000300b737824 */ /* 0x000fe200078e02ff */
[----:B------:R-:W-:Y:S01]  /*1f40*/  SHF.R.S32.HI R87, RZ, 0x1f, R86 ;  /* 0x0000001fff577819 */ /* 0x000fe20000011456 */
[----:B------:R-:W4:Y:S01]  /*1f50*/  LDCU UR21, c[0x0][0x440] ;  /* 0x00008800ff1577ac */ /* 0x000f220008000800 */
[----:B------:R-:W-:Y:S01]  /*1f60*/  IADD3 R52, P1, PT, R86, R126, RZ ;  /* 0x0000007e56347210 */ /* 0x000fe20007f3e0ff */
[----:B--2---:R-:W-:Y:S01]  /*1f70*/  IMAD.WIDE.U32 R12, R163, UR10, R100 ;  /* 0x0000000aa30c7c25 */ /* 0x004fe2000f8e0064 */
[----:B------:R-:W-:Y:S01]  /*1f80*/  SHF.L.U32 R110, R11, 0x6, RZ ;  /* 0x000000060b6e7819 */ /* 0x000fe200000006ff */
[----:B------:R-:W2:Y:S01]  /*1f90*/  LDCU UR20, c[0x0][0x450] ;  /* 0x00008a00ff1477ac */ /* 0x000ea20008000800 */
[C---:B------:R-:W-:Y:S01]  /*1fa0*/  IADD3 R122, PT, PT, R134.reuse, 0x10, RZ ;  /* 0x00000010867a7810 */ /* 0x040fe20007ffe0ff */
[C---:B------:R-:W-:Y:S01]  /*1fb0*/  IMAD R13, R163.reuse, UR11, R13 ;  /* 0x0000000ba30d7c24 */ /* 0x040fe2000f8e020d */
[C---:B------:R-:W-:Y:S01]  /*1fc0*/  IADD3 R119, PT, PT, R134.reuse, 0x40, RZ ;  /* 0x0000004086777810 */ /* 0x040fe20007ffe0ff */
[C---:B-1----:R-:W-:Y:S01]  /*1fd0*/  IMAD.WIDE.U32 R14, R163.reuse, R4, R100 ;  /* 0x00000004a30e7225 */ /* 0x042fe200078e0064 */
[----:B------:R-:W-:Y:S01]  /*1fe0*/  SHF.R.S32.HI R4, RZ, 0x1f, R0 ;  /* 0x0000001fff047819 */ /* 0x000fe20000011400 */
[----:B------:R-:W1:Y:S01]  /*1ff0*/  LDCU.64 UR10, c[0x0][0x4d0] ;  /* 0x00009a00ff0a77ac */ /* 0x000e620008000a00 */
[----:B------:R-:W-:Y:S01]  /*2000*/  IADD3 R116, PT, PT, R134, 0x70, RZ ;  /* 0x0000007086747810 */ /* 0x000fe20007ffe0ff */
[----:B------:R-:W-:Y:S01]  /*2010*/  IMAD R15, R163, R5, R15 ;  /* 0x00000005a30f7224 */ /* 0x000fe200078e020f */
[----:B------:R-:W-:Y:S01]  /*2020*/  SHF.R.S32.HI R104, RZ, 0x1f, R123 ;  /* 0x0000001fff687819 */ /* 0x000fe2000001147b */
[C---:B---3--:R-:W-:Y:S01]  /*2030*/  IMAD R5, R9.reuse, UR12, RZ ;  /* 0x0000000c09057c24 */ /* 0x048fe2000f8e02ff */
[----:B------:R-:W3:Y:S01]  /*2040*/  LDCU.U8 UR22, c[0x0][0x533] ;  /* 0x0000a660ff1677ac */ /* 0x000ee20008000000 */
[----:B----4-:R-:W-:Y:S01]  /*2050*/  IMAD R9, R9, R2, RZ ;  /* 0x0000000209097224 */ /* 0x010fe200078e02ff */
[----:B------:R-:W-:Y:S01]  /*2060*/  SHF.L.U64.HI R94, R2, 0x4, R3 ;  /* 0x00000004025e7819 */ /* 0x000fe20000010203 */
[----:B------:R-:W-:Y:S01]  /*2070*/  IMAD.WIDE.U32 R16, R124, UR12, R14 ;  /* 0x0000000c7c107c25 */ /* 0x000fe2000f8e000e */
[----:B------:R-:W-:Y:S01]  /*2080*/  UMOV UR23, URZ ;  /* 0x000000ff00177c82 */ /* 0x000fe20008000000 */
[----:B------:R-:W-:-:S02]  /*2090*/  SHF.L.U32 R95, R2, 0x4, RZ ;  /* 0x00000004025f7819 */ /* 0x000fc400000006ff */
[C---:B------:R-:W-:Y:S01]  /*20a0*/  IMAD R9, R124.reuse, R3, R9 ;  /* 0x000000037c097224 */ /* 0x040fe200078e0209 */
[----:B------:R-:W-:Y:S01]  /*20b0*/  SHF.R.S32.HI R102, RZ, 0x1f, R115 ;  /* 0x0000001fff667819 */ /* 0x000fe20000011473 */
[----:B------:R-:W-:Y:S01]  /*20c0*/  IMAD.WIDE.U32 R14, R124, R2, R12 ;  /* 0x000000027c0e7225 */ /* 0x000fe200078e000c */
[----:B------:R-:W-:-:S03]  /*20d0*/  SHF.R.S32.HI R99, RZ, 0x1f, R110 ;  /* 0x0000001fff637819 */ /* 0x000fc6000001146e */
[----:B------:R-:W-:Y:S02]  /*20e0*/  IMAD R5, R124, UR13, R5 ;  /* 0x0000000d7c057c24 */ /* 0x000fe4000f8e0205 */
[----:B------:R-:W-:Y:S02]  /*20f0*/  IMAD.IADD R15, R15, 0x1, R9 ;  /* 0x000000010f0f7824 */ /* 0x000fe400078e0209 */
[C---:B------:R-:W-:Y:S01]  /*2100*/  IMAD R9, R4.reuse, UR16, RZ ;  /* 0x0000001004097c24 */ /* 0x040fe2000f8e02ff */
[----:B---3--:R-:W-:Y:S01]  /*2110*/  UISETP.NE.AND UP0, UPT, UR22, URZ, UPT ;  /* 0x000000ff1600728c */ /* 0x008fe2000bf05270 */
[----:B------:R-:W-:Y:S02]  /*2120*/  IMAD.IADD R17, R17, 0x1, R5 ;  /* 0x0000000111117824 */ /* 0x000fe400078e0205 */
[----:B------:R-:W-:Y:S01]  /*2130*/  IMAD R5, R4, UR14, RZ ;  /* 0x0000000e04057c24 */ /* 0x000fe2000f8e02ff */
[----:B------:R-:W-:Y:S01]  /*2140*/  IADD3 R4, P0, PT, -R72, R134, RZ ;  /* 0x0000008648047210 */ /* 0x000fe20007f1e1ff */
[C---:B------:R-:W-:Y:S01]  /*2150*/  IMAD R12, R0.reuse, UR17, R9 ;  /* 0x00000011000c7c24 */ /* 0x040fe2000f8e0209 */
[----:B------:R-:W-:Y:S01]  /*2160*/  SHF.R.S32.HI R9, RZ, 0x1f, R72 ;  /* 0x0000001fff097819 */ /* 0x000fe20000011448 */
[C---:B------:R-:W-:Y:S01]  /*2170*/  IMAD R6, R0.reuse, UR15, R5 ;  /* 0x0000000f00067c24 */ /* 0x040fe2000f8e0205 */
[----:B------:R-:W-:Y:S01]  /*2180*/  IADD3.X R5, PT, PT, R87, R106, RZ, P1, !PT ;  /* 0x0000006a57057210 */ /* 0x000fe20000ffe4ff */
[----:B------:R-:W-:Y:S01]  /*2190*/  IMAD.WIDE.U32 R16, R0, UR16, R16 ;  /* 0x0000001000107c25 */ /* 0x000fe2000f8e0010 */
[----:B------:R-:W-:-:S02]  /*21a0*/  USHF.L.U64.HI UR16, UR12, 0x5, UR13 ;  /* 0x000000050c107899 */ /* 0x000fc4000801020d */
[----:B------:R-:W-:Y:S01]  /*21b0*/  USHF.L.U32 UR17, UR12, 0x5, URZ ;  /* 0x000000050c117899 */ /* 0x000fe200080006ff */
[----:B------:R-:W-:Y:S01]  /*21c0*/  IMAD.X R9, RZ, RZ, ~R9, P0 ;  /* 0x000000ffff097224 */ /* 0x000fe200000e0e09 */
[----:B------:R-:W-:Y:S01]  /*21d0*/  IADD3 R86, P0, PT, R86, R125, RZ ;  /* 0x0000007d56567210 */ /* 0x000fe20007f1e0ff */
[----:B------:R-:W-:Y:S01]  /*21e0*/  IMAD.WIDE.U32 R14, R0, UR14, R14 ;  /* 0x0000000e000e7c25 */ /* 0x000fe2000f8e000e */
[C---:B------:R-:W-:Y:S01]  /*21f0*/  SHF.L.U64.HI R0, R52.reuse, 0x1, R5 ;  /* 0x0000000134007819 */ /* 0x040fe20000010205 */
[----:B------:R-:W3:Y:S02]  /*2200*/  LDCU.64 UR14, c[0x0][0x3c0] ;  /* 0x00007800ff0e77ac */ /* 0x000ee40008000a00 */
[----:B------:R-:W-:Y:S02]  /*2210*/  IMAD.X R87, R87, 0x1, R105, P0 ;  /* 0x0000000157577824 */ /* 0x000fe400000e0669 */
[----:B------:R-:W-:Y:S01]  /*2220*/  IMAD.IADD R13, R17, 0x1, R12 ;  /* 0x00000001110d7824 */ /* 0x000fe200078e020c */
[----:B------:R-:W-:Y:S01]  /*2230*/  MOV R12, R16 ;  /* 0x00000010000c7202 */ /* 0x000fe20000000f00 */
[----:B------:R-:W-:Y:S01]  /*2240*/  IMAD.SHL.U32 R52, R52, 0x2, RZ ;  /* 0x0000000234347824 */ /* 0x000fe200078e00ff */
[C---:B------:R-:W-:Y:S01]  /*2250*/  SHF.L.U64.HI R87, R86.reuse, 0x1, R87 ;  /* 0x0000000156577819 */ /* 0x040fe20000010257 */
[----:B------:R-:W-:Y:S01]  /*2260*/  IMAD R85, R9, UR12, RZ ;  /* 0x0000000c09557c24 */ /* 0x000fe2000f8e02ff */
[----:B------:R-:W-:Y:S01]  /*2270*/  SHF.L.U32 R86, R86, 0x1, RZ ;  /* 0x0000000156567819 */ /* 0x000fe200000006ff */
[----:B------:R-:W-:-:S02]  /*2280*/  IMAD.IADD R7, R15, 0x1, R6 ;  /* 0x000000010f077824 */ /* 0x000fc400078e0206 */
[----:B------:R-:W-:Y:S01]  /*2290*/  IMAD.MOV.U32 R6, RZ, RZ, R14 ;  /* 0x000000ffff067224 */ /* 0x000fe200078e000e */
        /* <DEDUP_REMOVED lines=10> */
[----:B------:R-:W4:Y:S01]  /*2340*/  LDCU UR19, c[0x0][0x440] ;  /* 0x00008800ff1377ac */ /* 0x000f220008000800 */
[----:B------:R-:W-:Y:S01]  /*2350*/  IMAD.IADD R85, R15, 0x1, R85 ;  /* 0x000000010f557824 */ /* 0x000fe200078e0255 */
[----:B-1----:R-:W-:Y:S01]  /*2360*/  IADD3 R86, P1, PT, R86, UR10, RZ ;  /* 0x0000000a56567c10 */ /* 0x002fe2000ff3e0ff */
[----:B------:R-:W-:Y:S01]  /*2370*/  IMAD.WIDE.U32 R4, R4, R2, R6 ;  /* 0x0000000204047225 */ /* 0x000fe200078e0006 */
[----:B------:R-:W-:Y:S01]  /*2380*/  IADD3 R52, P0, PT, R52, UR10, RZ ;  /* 0x0000000a34347c10 */ /* 0x000fe2000ff1e0ff */
[----:B------:R-:W1:Y:S01]  /*2390*/  LDCU.64 UR12, c[0x0][0x4e0] ;  /* 0x00009c00ff0c77ac */ /* 0x000e620008000a00 */
[----:B------:R-:W-:Y:S01]  /*23a0*/  LEA.HI.X R85, R14, UR9, R85, 0x1, P2 ;  /* 0x000000090e557c11 */ /* 0x000fe200090f0c55 */
[----:B------:R-:W-:Y:S01]  /*23b0*/  IMAD.IADD R9, R5, 0x1, R9 ;  /* 0x0000000105097824 */ /* 0x000fe200078e0209 */
[----:B------:R-:W-:Y:S01]  /*23c0*/  LEA R10, P2, R4, UR4, 0x1 ;  /* 0x00000004040a7c11 */ /* 0x000fe2000f8408ff */
[----:B------:R-:W-:Y:S01]  /*23d0*/  IMAD.SHL.U32 R92, R2, 0x80, RZ ;  /* 0x00000080025c7824 */ /* 0x000fe200078e00ff */
[----:B------:R-:W-:Y:S01]  /*23e0*/  IADD3.X R87, PT, PT, R87, UR11, RZ, P1, !PT ;  /* 0x0000000b57577c10 */ /* 0x000fe20008ffe4ff */
[C---:B------:R-:W-:Y:S01]  /*23f0*/  IMAD R114, R11.reuse, 0x50, RZ ;  /* 0x000000500b727824 */ /* 0x040fe200078e02ff */
[----:B------:R-:W-:Y:S01]  /*2400*/  LEA.HI.X R9, R4, UR5, R9, 0x1, P2 ;  /* 0x0000000504097c11 */ /* 0x000fe200090f0c09 */
[C---:B------:R-:W-:Y:S01]  /*2410*/  IMAD R113, R11.reuse, 0x60, RZ ;  /* 0x000000600b717824 */ /* 0x040fe200078e02ff */
[----:B------:R-:W-:Y:S01]  /*2420*/  ISETP.GE.AND P2, PT, R100, UR21, PT ;  /* 0x0000001564007c0c */ /* 0x000fe2000bf46270 */
[C---:B------:R-:W-:Y:S01]  /*2430*/  IMAD R112, R11.reuse, 0x70, RZ ;  /* 0x000000700b707824 */ /* 0x040fe200078e02ff */
[----:B------:R-:W-:Y:S01]  /*2440*/  IADD3.X R53, PT, PT, R0, UR11, RZ, P0, !PT ;  /* 0x0000000b00357c10 */ /* 0x000fe200087fe4ff */
[----:B------:R-:W-:Y:S01]  /*2450*/  IMAD.SHL.U32 R111, R11, 0x20, RZ ;  /* 0x000000200b6f7824 */ /* 0x000fe200078e00ff */
[----:B----4-:R-:W-:Y:S01]  /*2460*/  ISETP.GE.AND P1, PT, R100, UR19, PT ;  /* 0x0000001364007c0c */ /* 0x010fe2000bf26270 */
[C---:B------:R-:W-:Y:S01]  /*2470*/  VIADD R121, R134.reuse, 0x20 ;  /* 0x0000002086797836 */ /* 0x040fe20000000000 */
[----:B------:R-:W-:Y:S01]  /*2480*/  IADD3 R93, P0, PT, RZ, -UR23, RZ ;  /* 0x80000017ff5d7c10 */ /* 0x000fe2000ff1e0ff */
[C---:B------:R-:W-:Y:S01]  /*2490*/  VIADD R120, R134.reuse, 0x30 ;  /* 0x0000003086787836 */ /* 0x040fe20000000000 */
[----:B------:R-:W-:Y:S01]  /*24a0*/  SHF.R.S32.HI R103, RZ, 0x1f, R111 ;  /* 0x0000001fff677819 */ /* 0x000fe2000001146f */
[C---:B------:R-:W-:Y:S01]  /*24b0*/  VIADD R118, R134.reuse, 0x50 ;  /* 0x0000005086767836 */ /* 0x040fe20000000000 */
[----:B------:R-:W-:Y:S01]  /*24c0*/  IADD3.X R90, PT, PT, RZ, ~UR18, RZ, P0, !PT ;  /* 0x80000012ff5a7c10 */ /* 0x000fe200087fe4ff */
[----:B------:R-:W-:Y:S01]  /*24d0*/  IMAD.X R92, RZ, RZ, ~R92, P0 ;  /* 0x000000ffff5c7224 */ /* 0x000fe200000e0e5c */
[----:B------:R-:W-:Y:S01]  /*24e0*/  SHF.R.S32.HI R98, RZ, 0x1f, R114 ;  /* 0x0000001fff627819 */ /* 0x000fe20000011472 */
[----:B------:R-:W-:Y:S01]  /*24f0*/  VIADD R117, R134, 0x60 ;  /* 0x0000006086757836 */ /* 0x000fe20000000000 */
[----:B------:R-:W-:Y:S01]  /*2500*/  @P2 LOP3.LUT R62, R62, 0x10, RZ, 0xfc, !PT ;  /* 0x000000103e3e2812 */ /* 0x000fe200078efcff */
[----:B------:R-:W-:Y:S01]  /*2510*/  IMAD R109, R55, -0x80, R72 ;  /* 0xffffff80376d7824 */ /* 0x000fe200078e0248 */
[----:B------:R-:W-:Y:S01]  /*2520*/  SHF.R.S64 R91, R93, 0x1f, R90 ;  /* 0x0000001f5d5b7819 */ /* 0x000fe2000000105a */
[----:B------:R-:W-:Y:S01]  /*2530*/  IMAD R108, R55, -0x80, R65 ;  /* 0xffffff80376c7824 */ /* 0x000fe200078e0241 */
[----:B------:R-:W-:Y:S01]  /*2540*/  LOP3.LUT R62, R62, 0xffffffbf, RZ, 0xc0, !PT ;  /* 0xffffffbf3e3e7812 */ /* 0x000fe200078ec0ff */
[----:B------:R-:W-:Y:S01]  /*2550*/  IMAD.MOV.U32 R107, RZ, RZ, R55 ;  /* 0x000000ffff6b7224 */ /* 0x000fe200078e0037 */
[----:B------:R-:W-:Y:S01]  /*2560*/  SHF.R.S64 R93, R93, 0x1f, R92 ;  /* 0x0000001f5d5d7819 */ /* 0x000fe2000000105c */
[----:B------:R-:W4:Y:S01]  /*2570*/  LDCU.64 UR4, c[0x0][0x3b8] ;  /* 0x00007700ff0477ac */ /* 0x000f220008000a00 */
[----:B------:R-:W-:-:S02]  /*2580*/  @P1 LOP3.LUT R62, R62, 0x40, RZ, 0xfc, !PT ;  /* 0x000000403e3e1812 */ /* 0x000fc400078efcff */
[----:B------:R-:W-:Y:S01]  /*2590*/  SHF.R.S32.HI R97, RZ, 0x1f, R113 ;  /* 0x0000001fff617819 */ /* 0x000fe20000011471 */
[----:B------:R-:W1:Y:S01]  /*25a0*/  LDCU.128 UR8, c[0x0][0x3a0] ;  /* 0x00007400ff0877ac */ /* 0x000e620008000c00 */
[----:B------:R-:W-:Y:S02]  /*25b0*/  SHF.R.S32.HI R96, RZ, 0x1f, R112 ;  /* 0x0000001fff607819 */ /* 0x000fe40000011470 */
[----:B--2---:R-:W-:Y:S02]  /*25c0*/  MOV R15, UR20 ;  /* 0x00000014000f7c02 */ /* 0x004fe40008000f00 */
[----:B------:R-:W-:Y:S02]  /*25d0*/  SHF.R.S32.HI R90, RZ, 0x1f, R90 ;  /* 0x0000001fff5a7819 */ /* 0x000fe4000001145a */
[----:B---3--:R-:W-:-:S07]  /*25e0*/  SHF.R.S32.HI R92, RZ, 0x1f, R92 ;  /* 0x0000001fff5c7819 */ /* 0x008fce000001145c */
.L_x_6823:
        /* <DEDUP_REMOVED lines=18> */
[----:B------:R-:W-:Y:S01]  /*2710*/  @!P4 IMAD.MOV.U32 R81, RZ, RZ, R77 ;  /* 0x000000ffff51c224 */ /* 0x000fe200078e004d */
[----:B------:R-:W-:Y:S02]  /*2720*/  ISETP.GE.OR P0, PT, R118, R108, P2 ;  /* 0x0000006c7600720c */ /* 0x000fe40001706670 */
[----:B------:R-:W-:Y:S02]  /*2730*/  LOP3.LUT R62, R62, 0xfffffffe, RZ, 0xc0, !PT ;  /* 0xfffffffe3e3e7812 */ /* 0x000fe400078ec0ff */
[----:B------:R-:W3:Y:S01]  /*2740*/  @!P6 LDC.64 R18, c[0x0][0x3c0] ;  /* 0x0000f000ff12eb82 */ /* 0x000ee20000000a00 */
[----:B------:R-:W-:Y:S02]  /*2750*/  ISETP.LT.OR P1, PT, R118, R109, P0 ;  /* 0x0000006d7600720c */ /* 0x000fe40000721670 */
[----:B------:R-:W-:Y:S03]  /*2760*/  LEA R28, P0, R68, R80, 0x1 ;  /* 0x00000050441c7211 */ /* 0x000fe600078008ff */
[----:B------:R-:W-:Y:S02]  /*2770*/  @P5 LOP3.LUT R62, R62, 0x1, RZ, 0xfc, !PT ;  /* 0x000000013e3e5812 */ /* 0x000fe400078efcff */
[----:B------:R-:W5:Y:S01]  /*2780*/  @!P5 LDC.64 R16, c[0x0][0x4b0] ;  /* 0x00012c00ff10db82 */ /* 0x000f620000000a00 */
[----:B------:R-:W-:Y:S02]  /*2790*/  LEA.HI.X R29, R68, R77, R67, 0x1, P0 ;  /* 0x0000004d441d7211 */ /* 0x000fe400000f0c43 */
[----:B------:R-:W-:Y:S04]  /*27a0*/  LOP3.LUT R62, R62, 0xfffffffd, RZ, 0xc0, !PT ;  /* 0xfffffffd3e3e7812 */ /* 0x000fe800078ec0ff */
[----:B------:R-:W-:Y:S01]  /*27b0*/  @P1 LOP3.LUT R62, R62, 0x2, RZ, 0xfc, !PT ;  /* 0x000000023e3e1812 */ /* 0x000fe200078efcff */
[----:B------:R-:W4:Y:S03]  /*27c0*/  @!P5 LDC.64 R6, c[0x0][0x3c0] ;  /* 0x0000f000ff06db82 */ /* 0x000f260000000a00 */
[----:B------:R-:W-:Y:S05]  /*27d0*/  LOP3.LUT R62, R62, 0xfffffffb, RZ, 0xc0, !PT ;  /* 0xfffffffb3e3e7812 */ /* 0x000fea00078ec0ff */
[----:B------:R-:W1:Y:S01]  /*27e0*/  @!P1 LDC.64 R4, c[0x0][0x4b0] ;  /* 0x00012c00ff049b82 */ /* 0x000e620000000a00 */
[C---:B---3--:R-:W-:Y:S04]  /*27f0*/  @!P6 LEA R38, P0, R18.reuse, R28, 0x5 ;  /* 0x0000001c1226e211 */ /* 0x048fe800078028ff */
[----:B------:R-:W-:Y:S02]  /*2800*/  @!P6 LEA.HI.X R39, R18, R29, R19, 0x5, P0 ;  /* 0x0000001d1227e211 */ /* 0x000fe400000f2c13 */
[----:B------:R-:W-:Y:S01]  /*2810*/  IADD3 R30, P0, PT, R84, UR17, RZ ;  /* 0x00000011541e7c10 */ /* 0x000fe2000ff1e0ff */
[----:B------:R-:W3:Y:S03]  /*2820*/  @!P1 LDC.64 R2, c[0x0][0x3c0] ;  /* 0x0000f000ff029b82 */ /* 0x000ee60000000a00 */
[----:B------:R-:W-:Y:S02]  /*2830*/  IADD3.X R31, PT, PT, R85, UR16, RZ, P0, !PT ;  /* 0x00000010551f7c10 */ /* 0x000fe400087fe4ff */
[C---:B-----5:R-:W-:Y:S04]  /*2840*/  @!P5 LEA R18, P0, R16.reuse, R30, 0x6 ;  /* 0x0000001e1012d211 */ /* 0x060fe800078030ff */
[----:B------:R-:W-:Y:S02]  /*2850*/  @!P5 LEA.HI.X R19, R16, R31, R17, 0x6, P0 ;  /* 0x0000001f1013d211 */ /* 0x000fe400000f3411 */
[C---:B----4-:R-:W-:Y:S04]  /*2860*/  @!P5 LEA R36, P0, R6.reuse, R28, 0x6 ;  /* 0x0000001c0624d211 */ /* 0x050fe800078030ff */
[----:B------:R-:W-:Y:S02]  /*2870*/  @!P5 LEA.HI.X R37, R6, R29, R7, 0x6, P0 ;  /* 0x0000001d0625d211 */ /* 0x000fe400000f3407 */
[C---:B-1----:R-:W-:Y:S04]  /*2880*/  @!P1 LEA R34, P0, R4.reuse, R30, 0x7 ;  /* 0x0000001e04229211 */ /* 0x042fe800078038ff */
[----:B------:R-:W-:Y:S02]  /*2890*/  @!P1 LEA.HI.X R35, R4, R31, R5, 0x7, P0 ;  /* 0x0000001f04239211 */ /* 0x000fe400000f3c05 */
[C---:B---3--:R-:W-:Y:S04]  /*28a0*/  @!P1 LEA R32, P0, R2.reuse, R28, 0x7 ;  /* 0x0000001c02209211 */ /* 0x048fe800078038ff */
        /* <DEDUP_REMOVED lines=64> */
[----:B------:R-:W-:Y:S01]  /*2cb0*/  @!P4 IMAD.MOV.U32 R83, RZ, RZ, R79 ;  /* 0x000000ffff53c224 */ /* 0x000fe200078e004f */
[----:B------:R-:W-:Y:S01]  /*2cc0*/  LOP3.LUT P2, RZ, R62, 0x2, RZ, 0xc0, !PT ;  /* 0x000000023eff7812 */ /* 0x000fe2000784c0ff */
[----:B------:R-:W-:Y:S01]  /*2cd0*/  IMAD.MOV.U32 R15, RZ, RZ, RZ ;  /* 0x000000ffff0f7224 */ /* 0x000fe200078e00ff */
        /* <DEDUP_REMOVED lines=65> */
.L_x_6787:
        /* <DEDUP_REMOVED lines=21> */
[----:B------:R-:W-:Y:S02]  /*3240*/  MOV R8, R10 ;  /* 0x0000000a00087202 */ /* 0x000fe40000000f00 */
[----:B------:R-:W-:Y:S03]  /*3250*/  MOV R83, R79 ;  /* 0x0000004f00537202 */ /* 0x000fe60000000f00 */
        /* <DEDUP_REMOVED lines=48> */
.L_x_6791:
[----:B------:R-:W-:Y:S05]  /*3560*/  BSYNC.RECONVERGENT B0 ;  /* 0x0000000000007941 */ /* 0x000fea0003800200 */
.L_x_6790:
        /* <DEDUP_REMOVED lines=54> */
.L_x_6793:
[----:B------:R-:W-:Y:S05]  /*38d0*/  BSYNC.RECONVERGENT B0 ;  /* 0x0000000000007941 */ /* 0x000fea0003800200 */
.L_x_6792:
        /* <DEDUP_REMOVED lines=60> */
.L_x_6795:
[----:B------:R-:W-:Y:S05]  /*3ca0*/  BSYNC.RECONVERGENT B0 ;  /* 0x0000000000007941 */ /* 0x000fea0003800200 */
.L_x_6794:
        /* <DEDUP_REMOVED lines=62> */
.L_x_6797:
[----:B------:R-:W-:Y:S05]  /*4090*/  BSYNC.RECONVERGENT B0 ;  /* 0x0000000000007941 */ /* 0x000fea0003800200 */
.L_x_6796:
        /* <DEDUP_REMOVED lines=62> */
.L_x_6799:
[----:B------:R-:W-:Y:S05]  /*4480*/  BSYNC.RECONVERGENT B0 ;  /* 0x0000000000007941 */ /* 0x000fea0003800200 */
.L_x_6798:
        /* <DEDUP_REMOVED lines=62> */
.L_x_6801:
[----:B------:R-:W-:Y:S05]  /*4870*/  BSYNC.RECONVERGENT B0 ;  /* 0x0000000000007941 */ /* 0x000fea0003800200 */
.L_x_6800:
        /* <DEDUP_REMOVED lines=62> */
.L_x_6803:
[----:B------:R-:W-:Y:S05]  /*4c60*/  BSYNC.RECONVERGENT B0 ;  /* 0x0000000000007941 */ /* 0x000fea0003800200 */
.L_x_6802:
        /* <DEDUP_REMOVED lines=62> */
.L_x_6805:
[----:B------:R-:W-:Y:S05]  /*5050*/  BSYNC.RECONVERGENT B0 ;  /* 0x0000000000007941 */ /* 0x000fea0003800200 */
.L_x_6804:
[----:B------:R-:W1:Y:S01]  /*5060*/  LDC R15, c[0x0][0x450] ;  /* 0x00011400ff0f7b82 */ /* 0x000e620000000800 */
[----:B--2---:R-:W-:Y:S05]  /*5070*/  IMAD.U32 R3, R36, -0x40, RZ ;  /* 0xffffffc024037824 */ /* 0x004fea00078e00ff */
[C---:B------:R-:W-:Y:S02]  /*5080*/  LEA R12, P1, R3.reuse, R12, 0x1 ;  /* 0x0000000c030c7211 */ /* 0x040fe400078208ff */
[C---:B------:R-:W-:Y:S02]  /*5090*/  LEA R52, P0, R3.reuse, R52, 0x1 ;  /* 0x0000003403347211 */ /* 0x040fe400078008ff */
[C---:B------:R-:W-:Y:S02]  /*50a0*/  LEA.HI.X.SX32 R13, R3.reuse, R13, 0x1, P1 ;  /* 0x0000000d030d7211 */ /* 0x040fe400008f0eff */
[----:B------:R-:W-:Y:S01]  /*50b0*/  LEA.HI.X.SX32 R53, R3, R53, 0x1, P0 ;  /* 0x0000003503357211 */ /* 0x000fe200000f0eff */
[----:B------:R-:W-:Y:S05]  /*50c0*/  BRA `(.L_x_6788) ;  /* 0x0000003000807947 */ /* 0x000fea0003800000 */
.L_x_6789:
[C---:B------:R-:W-:Y:S01]  /*50d0*/  LEA R18, P0, R95.reuse, R10, 0x1 ;  /* 0x0000000a5f127211 */ /* 0x040fe200078008ff */
        /* <DEDUP_REMOVED lines=25> */
[C---:B------:R-:W-:Y:S02]  /*5270*/  @!P0 IADD3 R140, P2, PT, R51.reuse, R86, RZ ;  /* 0x00000056338c8210 */ /* 0x040fe40007f5e0ff */
[----:B------:R-:W-:Y:S02]  /*5280*/  MOV R83, R79 ;  /* 0x0000004f00537202 */ /* 0x000fe40000000f00 */
        /* <DEDUP_REMOVED lines=76> */
.L_x_6807:
[----:B------:R-:W-:Y:S05]  /*5750*/  BSYNC.RECONVERGENT B0 ;  /* 0x0000000000007941 */ /* 0x000fea0003800200 */
.L_x_6806:
        /* <DEDUP_REMOVED lines=92> */
.L_x_6809:
[----:B------:R-:W-:Y:S05]  /*5d20*/  BSYNC.RECONVERGENT B0 ;  /* 0x0000000000007941 */ /* 0x000fea0003800200 */
.L_x_6808:
        /* <DEDUP_REMOVED lines=96> */
.L_x_6811:
[----:B------:R-:W-:Y:S05]  /*6330*/  BSYNC.RECONVERGENT B0 ;  /* 0x0000000000007941 */ /* 0x000fea0003800200 */
.L_x_6810:
        /* <DEDUP_REMOVED lines=98> */
.L_x_6813:
[----:B------:R-:W-:Y:S05]  /*6960*/  BSYNC.RECONVERGENT B0 ;  /* 0x0000000000007941 */ /* 0x000fea0003800200 */
.L_x_6812:
        /* <DEDUP_REMOVED lines=8> */
[C---:B---3--:R-:W-:Y:S02]  /*69f0*/  @!P0 SHF.L.U32 R83, R129.reuse, 0x1, RZ ;  /* 0x0000000181538819 */ /* 0x048fe400000006ff */
[----:B------:R-:W-:Y:S02]  /*6a00*/  @!P0 SHF.L.U64.HI R140, R129, 0x1, R140 ;  /* 0x00000001818c8819 */ /* 0x000fe4000001028c */
[C---:B------:R-:W-:Y:S04]  /*6a10*/  @!P0 IADD3 R142, P2, PT, R83.reuse, R86, RZ ;  /* 0x00000056538e8210 */ /* 0x040fe80007f5e0ff */
[C---:B------:R-:W-:Y:S02]  /*6a20*/  @!P0 IADD3.X R143, PT, PT, R140.reuse, R87, RZ, P2, !PT ;  /* 0x000000578c8f8210 */ /* 0x040fe400017fe4ff */
[----:B------:R-:W-:Y:S04]  /*6a30*/  @!P0 IADD3 R40, P2, PT, R83, R88, RZ ;  /* 0x0000005853288210 */ /* 0x000fe80007f5e0ff */
[----:B------:R-:W-:Y:S02]  /*6a40*/  @!P0 IADD3.X R41, PT, PT, R140, R89, RZ, P2, !PT ;  /* 0x000000598c298210 */ /* 0x000fe400017fe4ff */
[----:B------:R-:W3:Y:S01]  /*6a50*/  @!P0 LDG.E.128 R140, desc[UR6][R142.64] ;  /* 0x000000068e8c8981 */ /* 0x000ee2000c1e1d00 */
[----:B------:R-:W-:Y:S02]  /*6a60*/  PLOP3.LUT P2, PT, PT, PT, PT, 0x80, 0x8 ;  /* 0x000000000008781c */ /* 0x000fe40003f4f070 */
[----:B------:R-:W-:Y:S05]  /*6a70*/  @!P0 PLOP3.LUT P2, PT, P1, PT, PT, 0x80, 0x8 ;  /* 0x000000000008881c */ /* 0x000fea0000f4f070 */
[----:B------:R-:W5:Y:S01]  /*6a80*/  @!P0 LDG.E.128 R48, desc[UR6][R40.64] ;  /* 0x0000000628308981 */ /* 0x000f62000c1e1d00 */
[--C-:B---3--:R-:W-:Y:S02]  /*6a90*/  @!P0 HADD2.F32 R32, -RZ, R140.reuse.H0_H0 ;  /* 0x2000008cff208230 */ /* 0x108fe40000004100 */
[----:B------:R-:W-:Y:S02]  /*6aa0*/  @!P0 HADD2.F32 R30, -RZ, R140.H1_H1 ;  /* 0x3000008cff1e8230 */ /* 0x000fe40000004100 */
[--C-:B-1----:R-:W-:Y:S03]  /*6ab0*/  @!P0 HADD2.F32 R28, -RZ, R141.reuse.H0_H0 ;  /* 0x2000008dff1c8230 */ /* 0x102fe60000004100 */
        /* <DEDUP_REMOVED lines=9> */
[----:B-----5:R-:W-:Y:S02]  /*6b50*/  @!P0 HADD2.F32 R40, -RZ, R48.H1_H1 ;  /* 0x30000030ff288230 */ /* 0x020fe40000004100 */
        /* <DEDUP_REMOVED lines=15> */
[----:B----4-:R-:W3:Y:S08]  /*6c50*/  LDG.E.128 R56, desc[UR6][R36.64] ;  /* 0x0000000624387981 */ /* 0x010ef0000c1e1d00 */
[----:B------:R-:W4:Y:S01]  /*6c60*/  @!P0 LDG.E.128 R20, desc[UR6][R38.64] ;  /* 0x0000000626148981 */ /* 0x000f22000c1e1d00 */
[----:B-1----:R-:W-:Y:S02]  /*6c70*/  IMAD R141, R141, 0x60, RZ ;  /* 0x000000608d8d7824 */ /* 0x002fe400078e02ff */
        /* <DEDUP_REMOVED lines=49> */
.L_x_6815:
[----:B------:R-:W-:Y:S05]  /*6f90*/  BSYNC.RECONVERGENT B0 ;  /* 0x0000000000007941 */ /* 0x000fea0003800200 */
.L_x_6814:
        /* <DEDUP_REMOVED lines=98> */
.L_x_6817:
[----:B------:R-:W-:Y:S05]  /*75c0*/  BSYNC.RECONVERGENT B0 ;  /* 0x0000000000007941 */ /* 0x000fea0003800200 */
.L_x_6816:
        /* <DEDUP_REMOVED lines=98> */
.L_x_6819:
[----:B------:R-:W-:Y:S05]  /*7bf0*/  BSYNC.RECONVERGENT B0 ;  /* 0x0000000000007941 */ /* 0x000fea0003800200 */
.L_x_6818:
        /* <DEDUP_REMOVED lines=102> */
.L_x_6821:
[----:B------:R-:W-:Y:S05]  /*8260*/  BSYNC.RECONVERGENT B0 ;  /* 0x0000000000007941 */ /* 0x000fea0003800200 */
.L_x_6820:
[----:B------:R-:W1:Y:S01]  /*8270*/  LDC R15, c[0x0][0x450] ;  /* 0x00011400ff0f7b82 */ /* 0x000e620000000800 */
[----:B--2---:R-:W-:Y:S05]  /*8280*/  IMAD.U32 R81, R81, -0x40, RZ ;  /* 0xffffffc051517824 */ /* 0x004fea00078e00ff */
[C---:B------:R-:W-:Y:S02]  /*8290*/  LEA R88, P1, R81.reuse, R88, 0x1 ;  /* 0x0000005851587211 */ /* 0x040fe400078208ff */
[C---:B------:R-:W-:Y:S02]  /*82a0*/  LEA R86, P0, R81.reuse, R86, 0x1 ;  /* 0x0000005651567211 */ /* 0x040fe400078008ff */
[C---:B------:R-:W-:Y:S02]  /*82b0*/  LEA.HI.X.SX32 R89, R81.reuse, R89, 0x1, P1 ;  /* 0x0000005951597211 */ /* 0x040fe400008f0eff */
[----:B------:R-:W-:Y:S09]  /*82c0*/  LEA.HI.X.SX32 R87, R81, R87, 0x1, P0 ;  /* 0x0000005751577211 */ /* 0x000ff200000f0eff */
.L_x_6788:
[----:B------:R-:W-:Y:S05]  /*82d0*/  BSYNC.RECONVERGENT B1 ;  /* 0x0000000000017941 */ /* 0x000fea0003800200 */
.L_x_6786:
        /* <DEDUP_REMOVED lines=91> */
.L_x_6822:
[----:B------:R-:W-:Y:S02]  /*8890*/  LOP3.LUT P2, RZ, R62, 0x20, RZ, 0xc0, !PT ;  /* 0x000000203eff7812 */ /* 0x000fe4000784c0ff */
[----:B------:R-:W-:Y:S02]  /*88a0*/  IADD3 R84, P1, PT, R84, R91, RZ ;  /* 0x0000005b54547210 */ /* 0x000fe40007f3e0ff */
[----:B------:R-:W-:Y:S03]  /*88b0*/  IADD3 R10, P0, PT, R10, R93, RZ ;  /* 0x0000005d0a0a7210 */ /* 0x000fe60007f1e0ff */
[----:B------:R-:W-:Y:S02]  /*88c0*/  IMAD.X R85, R85, 0x1, R90, P1 ;  /* 0x0000000155557824 */ /* 0x000fe400008e065a */
[----:B------:R-:W-:Y:S04]  /*88d0*/  IMAD.X R9, R9, 0x1, R92, P0 ;  /* 0x0000000109097824 */ /* 0x000fe800000e065c */
[----:B------:R-:W-:Y:S05]  /*88e0*/  @P2 BRA `(.L_x_6823) ;  /* 0xffffff9c00402947 */ /* 0x000fea000383ffff */
.L_x_6785:
        /* <DEDUP_REMOVED lines=30> */
.L_x_6828:
[----:B------:R1:W-:Y:S02]  /*8ad0*/  STS.128 [R52], RZ ;  /* 0x000000ff34007388 */ /* 0x0003e40000000c00 */
.L_x_6827:
[----:B------:R-:W-:Y:S05]  /*8ae0*/  BSYNC.RECONVERGENT B0 ;  /* 0x0000000000007941 */ /* 0x000fea0003800200 */
.L_x_6826:
        /* <DEDUP_REMOVED lines=18> */
.L_x_6830:
[----:B------:R-:W-:Y:S05]  /*8c10*/  BSYNC.RECONVERGENT B0 ;  /* 0x0000000000007941 */ /* 0x000fea0003800200 */
.L_x_6829:
        /* <DEDUP_REMOVED lines=12> */
.L_x_6832:
[----:B------:R-:W-:Y:S05]  /*8ce0*/  BSYNC.RECONVERGENT B0 ;  /* 0x0000000000007941 */ /* 0x000fea0003800200 */
.L_x_6831:
        /* <DEDUP_REMOVED lines=12> */
.L_x_6825:
        /* <DEDUP_REMOVED lines=77> */
.L_x_6839:
[----:B------:R-:W-:Y:S05]  /*9280*/  BSYNC.RECONVERGENT B0 ;  /* 0x0000000000007941 */ /* 0x000fea0003800200 */
.L_x_6838:
[----:B-----5:R2:W-:Y:S01]  /*9290*/  STS.128 [R52], R12 ;  /* 0x0000000c34007388 */ /* 0x0205e20000000c00 */
[----:B------:R-:W-:Y:S05]  /*92a0*/  BRA `(.L_x_6836) ;  /* 0x0000000000047947 */ /* 0x000fea0003800000 */
.L_x_6837:
[----:B------:R3:W-:Y:S02]  /*92b0*/  STS.128 [R52], RZ ;  /* 0x000000ff34007388 */ /* 0x0007e40000000c00 */
.L_x_6836:
[----:B------:R-:W-:Y:S05]  /*92c0*/  BSYNC.RECONVERGENT B1 ;  /* 0x0000000000017941 */ /* 0x000fea0003800200 */
.L_x_6835:
        /* <DEDUP_REMOVED lines=63> */
.L_x_6843:
[----:B------:R-:W-:Y:S05]  /*96c0*/  BSYNC.RECONVERGENT B0 ;  /* 0x0000000000007941 */ /* 0x000fea0003800200 */
.L_x_6842:
[----:B-----5:R1:W-:Y:S02]  /*96d0*/  STS.128 [R52+0x800], R12 ;  /* 0x0008000c34007388 */ /* 0x0203e40000000c00 */
.L_x_6841:
[----:B------:R-:W-:Y:S05]  /*96e0*/  BSYNC.RECONVERGENT B1 ;  /* 0x0000000000017941 */ /* 0x000fea0003800200 */
.L_x_6840:
        /* <DEDUP_REMOVED lines=64> */
.L_x_6847:
[----:B------:R-:W-:Y:S05]  /*9af0*/  BSYNC.RECONVERGENT B0 ;  /* 0x0000000000007941 */ /* 0x000fea0003800200 */
.L_x_6846:
[----:B-----5:R1:W-:Y:S02]  /*9b00*/  STS.128 [R52+0x1000], R12 ;  /* 0x0010000c34007388 */ /* 0x0203e40000000c00 */
.L_x_6845:
[----:B------:R-:W-:Y:S05]  /*9b10*/  BSYNC.RECONVERGENT B1 ;  /* 0x0000000000017941 */ /* 0x000fea0003800200 */
.L_x_6844:
        /* <DEDUP_REMOVED lines=63> */
.L_x_6849:
[----:B------:R-:W-:Y:S05]  /*9f10*/  BSYNC.RECONVERGENT B0 ;  /* 0x0000000000007941 */ /* 0x000fea0003800200 */
.L_x_6848:
[----:B-----5:R1:W-:Y:S01]  /*9f20*/  STS.128 [R52+0x1800], R12 ;  /* 0x0018000c34007388 */ /* 0x0203e20000000c00 */
[----:B------:R-:W-:Y:S05]  /*9f30*/  BRA `(.L_x_6833) ;  /* 0x0000001800087947 */ /* 0x000fea0003800000 */
.L_x_6834:
        /* <DEDUP_REMOVED lines=97> */
.L_x_6854:
[----:B------:R-:W-:Y:S05]  /*a550*/  BSYNC.RECONVERGENT B0 ;  /* 0x0000000000007941 */ /* 0x000fea0003800200 */
.L_x_6853:
[----:B-----5:R2:W-:Y:S01]  /*a560*/  STS.128 [R52], R16 ;  /* 0x0000001034007388 */ /* 0x0205e20000000c00 */
[----:B------:R-:W-:Y:S05]  /*a570*/  BRA `(.L_x_6851) ;  /* 0x0000000000047947 */ /* 0x000fea0003800000 */
.L_x_6852:
[----:B------:R1:W-:Y:S02]  /*a580*/  STS.128 [R52], RZ ;  /* 0x000000ff34007388 */ /* 0x0003e40000000c00 */
.L_x_6851:
[----:B------:R-:W-:Y:S05]  /*a590*/  BSYNC.RECONVERGENT B1 ;  /* 0x0000000000017941 */ /* 0x000fea0003800200 */
.L_x_6850:
        /* <DEDUP_REMOVED lines=92> */
.L_x_6858:
[----:B------:R-:W-:Y:S05]  /*ab60*/  BSYNC.RECONVERGENT B0 ;  /* 0x0000000000007941 */ /* 0x000fea0003800200 */
.L_x_6857:
[----:B-----5:R4:W-:Y:S02]  /*ab70*/  STS.128 [R52+0x800], R16 ;  /* 0x0008001034007388 */ /* 0x0209e40000000c00 */
.L_x_6856:
[----:B------:R-:W-:Y:S05]  /*ab80*/  BSYNC.RECONVERGENT B1 ;  /* 0x0000000000017941 */ /* 0x000fea0003800200 */
.L_x_6855:
        /* <DEDUP_REMOVED lines=93> */
.L_x_6862:
[----:B------:R-:W-:Y:S05]  /*b160*/  BSYNC.RECONVERGENT B0 ;  /* 0x0000000000007941 */ /* 0x000fea0003800200 */
.L_x_6861:
[----:B-----5:R4:W-:Y:S02]  /*b170*/  STS.128 [R52+0x1000], R16 ;  /* 0x0010001034007388 */ /* 0x0209e40000000c00 */
.L_x_6860:
[----:B------:R-:W-:Y:S05]  /*b180*/  BSYNC.RECONVERGENT B1 ;  /* 0x0000000000017941 */ /* 0x000fea0003800200 */
.L_x_6859:
        /* <DEDUP_REMOVED lines=91> */
.L_x_6864:
[----:B------:R-:W-:Y:S05]  /*b740*/  BSYNC.RECONVERGENT B0 ;  /* 0x0000000000007941 */ /* 0x000fea0003800200 */
.L_x_6863:
[----:B-----5:R4:W-:Y:S02]  /*b750*/  STS.128 [R52+0x1800], R16 ;  /* 0x0018001034007388 */ /* 0x0209e40000000c00 */
.L_x_6833:
[----:B------:R-:W-:Y:S05]  /*b760*/  BSYNC.RECONVERGENT B2 ;  /* 0x0000000000027941 */ /* 0x000fea0003800200 */
.L_x_6824:
[----:B--2--5:R-:W-:Y:S01]  /*b770*/  IADD3 R7, PT, PT, -R60, R65, RZ ;  /* 0x000000413c077210 */ /* 0x024fe20007ffe1ff */
[----:B------:R-:W-:Y:S03]  /*b780*/  BSSY.RECONVERGENT B0, `(.L_x_6865) ;  /* 0x000000c000007945 */ /* 0x000fe60003800200 */
[----:B------:R-:W-:-:S13]  /*b790*/  ISETP.GE.AND P2, PT, R134, R7, PT ;  /* 0x000000078600720c */ /* 0x000fda0003f46270 */
        /* <DEDUP_REMOVED lines=9> */
.L_x_6867:
[----:B------:R2:W-:Y:S02]  /*b830*/  STS.128 [R52+0x2000], RZ ;  /* 0x002000ff34007388 */ /* 0x0005e40000000c00 */
.L_x_6866:
[----:B------:R-:W-:Y:S05]  /*b840*/  BSYNC.RECONVERGENT B0 ;  /* 0x0000000000007941 */ /* 0x000fea0003800200 */
.L_x_6865:
[----:B------:R-:W-:Y:S01]  /*b850*/  ISETP.GE.AND P1, PT, R20, R7, PT ;  /* 0x000000071400720c */ /* 0x000fe20003f26270 */
[C---:B------:R-:W-:Y:S01]  /*b860*/  IMAD.SHL.U32 R141, R74.reuse, 0x2, RZ ;  /* 0x000000024a8d7824 */ /* 0x040fe200078e00ff */
[----:B------:R-:W-:Y:S01]  /*b870*/  SHF.L.U64.HI R2, R74, 0x1, R73 ;  /* 0x000000014a027819 */ /* 0x000fe20000010249 */
        /* <DEDUP_REMOVED lines=12> */
.L_x_6870:
[----:B------:R1:W-:Y:S02]  /*b940*/  STS.128 [R52+0x2800], RZ ;  /* 0x002800ff34007388 */ /* 0x0003e40000000c00 */
.L_x_6869:
[----:B------:R-:W-:Y:S05]  /*b950*/  BSYNC.RECONVERGENT B0 ;  /* 0x0000000000007941 */ /* 0x000fea0003800200 */
.L_x_6868:
        /* <DEDUP_REMOVED lines=14> */
.L_x_6873:
[----:B------:R1:W-:Y:S02]  /*ba40*/  STS.128 [R52+0x3000], RZ ;  /* 0x003000ff34007388 */ /* 0x0003e40000000c00 */
.L_x_6872:
[----:B------:R-:W-:Y:S05]  /*ba50*/  BSYNC.RECONVERGENT B0 ;  /* 0x0000000000007941 */ /* 0x000fea0003800200 */
.L_x_6871:
        /* <DEDUP_REMOVED lines=14> */
.L_x_6876:
[----:B------:R1:W-:Y:S02]  /*bb40*/  STS.128 [R52+0x3800], RZ ;  /* 0x003800ff34007388 */ /* 0x0003e40000000c00 */
.L_x_6875:
[----:B------:R-:W-:Y:S05]  /*bb50*/  BSYNC.RECONVERGENT B0 ;  /* 0x0000000000007941 */ /* 0x000fea0003800200 */
.L_x_6874:
        /* <DEDUP_REMOVED lines=18> */
.L_x_6879:
[----:B------:R1:W-:Y:S02]  /*bc80*/  STS.128 [R52+0x4000], RZ ;  /* 0x004000ff34007388 */ /* 0x0003e40000000c00 */
.L_x_6878:
[----:B------:R-:W-:Y:S05]  /*bc90*/  BSYNC.RECONVERGENT B0 ;  /* 0x0000000000007941 */ /* 0x000fea0003800200 */
.L_x_6877:
[----:B-1--4-:R-:W-:Y:S01]  /*bca0*/  IADD3 R10, PT, PT, R134, 0x50, RZ ;  /* 0x00000050860a7810 */ /* 0x012fe20007ffe0ff */
        /* <DEDUP_REMOVED lines=14> */
.L_x_6882:
[----:B------:R4:W-:Y:S02]  /*bd90*/  STS.128 [R52+0x4800], RZ ;  /* 0x004800ff34007388 */ /* 0x0009e40000000c00 */
.L_x_6881:
[----:B------:R-:W-:Y:S05]  /*bda0*/  BSYNC.RECONVERGENT B0 ;  /* 0x0000000000007941 */ /* 0x000fea0003800200 */
.L_x_6880:
        /* <DEDUP_REMOVED lines=18> */
.L_x_6885:
[----:B------:R1:W-:Y:S02]  /*bed0*/  STS.128 [R52+0x5000], RZ ;  /* 0x005000ff34007388 */ /* 0x0003e40000000c00 */
.L_x_6884:
[----:B------:R-:W-:Y:S05]  /*bee0*/  BSYNC.RECONVERGENT B0 ;  /* 0x0000000000007941 */ /* 0x000fea0003800200 */
.L_x_6883:
        /* <DEDUP_REMOVED lines=18> */
.L_x_6888:
[----:B------:R1:W-:Y:S02]  /*c010*/  STS.128 [R52+0x5800], RZ ;  /* 0x005800ff34007388 */ /* 0x0003e40000000c00 */
.L_x_6887:
[----:B------:R-:W-:Y:S05]  /*c020*/  BSYNC.RECONVERGENT B0 ;  /* 0x0000000000007941 */ /* 0x000fea0003800200 */
.L_x_6886:
[----:B------:R-:W5:Y:S01]  /*c030*/  LDC.64 R4, c[0x0][0x538] ;  /* 0x00014e00ff047b82 */ /* 0x000f620000000a00 */
[----:B------:R-:W2:Y:S01]  /*c040*/  LDCU.64 UR8, c[0x0][0x540] ;  /* 0x0000a800ff0877ac */ /* 0x000ea20008000a00 */
[----:B------:R-:W0:Y:S01]  /*c050*/  LDGDEPBAR ;  /* 0x00000000000079af */ /* 0x000e220000000000 */
[----:B------:R-:W3:Y:S01]  /*c060*/  LDCU UR4, c[0x0][0x508] ;  /* 0x0000a100ff0477ac */ /* 0x000ee20008000800 */
[C---:B--2---:R-:W-:Y:S01]  /*c070*/  IMAD.WIDE.U32 R132, R163.reuse, UR8, R132 ;  /* 0x00000008a3847c25 */ /* 0x044fe2000f8e0084 */
[----:B------:R-:W2:Y:S03]  /*c080*/  LDCU UR8, c[0x0][0x458] ;  /* 0x00008b00ff0877ac */ /* 0x000ea60008000800 */
[----:B-1----:R-:W-:Y:S01]  /*c090*/  IMAD R8, R163, UR9, R133 ;  /* 0x00000009a3087c24 */ /* 0x002fe2000f8e0285 */
[----:B-----5:R-:W-:Y:S02]  /*c0a0*/  LEA R14, P0, R132, R4, 0x2 ;  /* 0x00000004840e7211 */ /* 0x020fe400078010ff */
[----:B------:R-:W-:Y:S01]  /*c0b0*/  LOP3.LUT R9, R76, 0x1f0, RZ, 0xc0, !PT ;  /* 0x000001f04c097812 */ /* 0x000fe200078ec0ff */
[----:B------:R-:W-:Y:S01]  /*c0c0*/  IMAD.SHL.U32 R53, R66, 0x2, RZ ;  /* 0x0000000242357824 */ /* 0x000fe200078e00ff */
[----:B------:R-:W-:Y:S01]  /*c0d0*/  LEA.HI.X R15, R132, R5, R8, 0x2, P0 ;  /* 0x00000005840f7211 */ /* 0x000fe200000f1408 */
[----:B------:R-:W-:-:S04]  /*c0e0*/  DEPBAR.LE SB0, 0x0 ;  /* 0x000080000000791a */ /* 0x000fc80000000000 */
[----:B------:R-:W5:Y:S01]  /*c0f0*/  LDG.E R8, desc[UR6][R14.64] ;  /* 0x000000060e087981 */ /* 0x000f62000c1e1900 */
[----:B------:R-:W-:Y:S01]  /*c100*/  SHF.R.U32.HI R5, RZ, 0x2, R66 ;  /* 0x00000002ff057819 */ /* 0x000fe20000011642 */
[----:B------:R-:W-:Y:S01]  /*c110*/  IMAD.IADD R159, R63, 0x1, R6 ;  /* 0x000000013f9f7824 */ /* 0x000fe200078e0206 */
[----:B------:R-:W-:Y:S01]  /*c120*/  IADD3 R4, PT, PT, R9, 0x1, R162 ;  /* 0x0000000109047810 */ /* 0x000fe20007ffe0a2 */
[----:B------:R-:W-:Y:S01]  /*c130*/  BSSY.RECONVERGENT B0, `(.L_x_6889) ;  /* 0x0000016000007945 */ /* 0x000fe20003800200 */
[----:B--2---:R-:W5:Y:S01]  /*c140*/  MUFU.RCP R3, UR8 ;  /* 0x0000000800037d08 */ /* 0x004f620008001000 */
[----:B------:R-:W-:Y:S02]  /*c150*/  LOP3.LUT R5, R5, 0x7, RZ, 0xc0, !PT ;  /* 0x0000000705057812 */ /* 0x000fe400078ec0ff */
[----:B------:R-:W-:Y:S02]  /*c160*/  LOP3.LUT R53, R53, 0x6, RZ, 0xc0, !PT ;  /* 0x0000000635357812 */ /* 0x000fe400078ec0ff */
[----:B------:R-:W-:-:S04]  /*c170*/  IADD3 R4, PT, PT, -R161, R4, R5 ;  /* 0x00000004a1047210 */ /* 0x000fc80007ffe105 */
[----:B---3--:R-:W-:Y:S01]  /*c180*/  IADD3 R6, PT, PT, R4, UR4, R65 ;  /* 0x0000000404067c10 */ /* 0x008fe2000fffe041 */
[----:B------:R-:W-:Y:S01]  /*c190*/  BAR.SYNC.DEFER_BLOCKING 0x0 ;  /* 0x0000000000007b1d */ /* 0x000fe20000010000 */
[----:B-----5:R-:W-:-:S05]  /*c1a0*/  FMUL.FTZ R3, R8, R3 ;  /* 0x0000000308037220 */ /* 0x020fca0000410000 */
        /* <DEDUP_REMOVED lines=11> */
.L_x_6891:
[----:B------:R2:W-:Y:S01]  /*c260*/  STS.128 [R52+0x6000], RZ ;  /* 0x006000ff34007388 */ /* 0x0005e20000000c00 */
[----:B------:R-:W-:Y:S05]  /*c270*/  BRA `(.L_x_6892) ;  /* 0x0000000000047947 */ /* 0x000fea0003800000 */
.L_x_6890:
[----:B------:R3:W-:Y:S02]  /*c280*/  STS.128 [R52+0x6000], RZ ;  /* 0x006000ff34007388 */ /* 0x0007e40000000c00 */
.L_x_6892:
[----:B------:R-:W-:Y:S05]  /*c290*/  BSYNC.RECONVERGENT B0 ;  /* 0x0000000000007941 */ /* 0x000fea0003800200 */
.L_x_6889:
[----:B------:R-:W-:Y:S01]  /*c2a0*/  ISETP.GE.AND P0, PT, R20, R7, PT ;  /* 0x000000071400720c */ /* 0x000fe20003f06270 */
[C---:B-1----:R-:W-:Y:S01]  /*c2b0*/  IMAD.SHL.U32 R4, R68.reuse, 0x2, RZ ;  /* 0x0000000244047824 */ /* 0x042fe200078e00ff */
        /* <DEDUP_REMOVED lines=14> */
.L_x_6895:
[----:B------:R1:W-:Y:S02]  /*c3a0*/  STS.128 [R52+0x6800], RZ ;  /* 0x006800ff34007388 */ /* 0x0003e40000000c00 */
.L_x_6894:
[----:B------:R-:W-:Y:S05]  /*c3b0*/  BSYNC.RECONVERGENT B0 ;  /* 0x0000000000007941 */ /* 0x000fea0003800200 */
.L_x_6893:
        /* <DEDUP_REMOVED lines=15> */
.L_x_6898:
[----:B------:R1:W-:Y:S02]  /*c4b0*/  STS.128 [R52+0x7000], RZ ;  /* 0x007000ff34007388 */ /* 0x0003e40000000c00 */
.L_x_6897:
[----:B------:R-:W-:Y:S05]  /*c4c0*/  BSYNC.RECONVERGENT B0 ;  /* 0x0000000000007941 */ /* 0x000fea0003800200 */
.L_x_6896:
        /* <DEDUP_REMOVED lines=15> */
.L_x_6901:
[----:B------:R1:W-:Y:S02]  /*c5c0*/  STS.128 [R52+0x7800], RZ ;  /* 0x007800ff34007388 */ /* 0x0003e40000000c00 */
.L_x_6900:
[----:B------:R-:W-:Y:S05]  /*c5d0*/  BSYNC.RECONVERGENT B0 ;  /* 0x0000000000007941 */ /* 0x000fea0003800200 */
.L_x_6899:
        /* <DEDUP_REMOVED lines=18> */
.L_x_6904:
[----:B------:R1:W-:Y:S02]  /*c700*/  STS.128 [R52+0x8000], RZ ;  /* 0x008000ff34007388 */ /* 0x0003e40000000c00 */
.L_x_6903:
[----:B------:R-:W-:Y:S05]  /*c710*/  BSYNC.RECONVERGENT B0 ;  /* 0x0000000000007941 */ /* 0x000fea0003800200 */
.L_x_6902:
        /* <DEDUP_REMOVED lines=15> */
.L_x_6907:
[----:B------:R1:W-:Y:S02]  /*c810*/  STS.128 [R52+0x8800], RZ ;  /* 0x008800ff34007388 */ /* 0x0003e40000000c00 */
.L_x_6906:
[----:B------:R-:W-:Y:S05]  /*c820*/  BSYNC.RECONVERGENT B0 ;  /* 0x0000000000007941 */ /* 0x000fea0003800200 */
.L_x_6905:
        /* <DEDUP_REMOVED lines=18> */
.L_x_6910:
[----:B------:R1:W-:Y:S02]  /*c950*/  STS.128 [R52+0x9000], RZ ;  /* 0x009000ff34007388 */ /* 0x0003e40000000c00 */
.L_x_6909:
[----:B------:R-:W-:Y:S05]  /*c960*/  BSYNC.RECONVERGENT B0 ;  /* 0x0000000000007941 */ /* 0x000fea0003800200 */
.L_x_6908:
        /* <DEDUP_REMOVED lines=16> */
.L_x_6913:
[----:B------:R1:W-:Y:S02]  /*ca70*/  STS.128 [R52+0x9800], RZ ;  /* 0x009800ff34007388 */ /* 0x0003e40000000c00 */
.L_x_6912:
[----:B------:R-:W-:Y:S05]  /*ca80*/  BSYNC.RECONVERGENT B0 ;  /* 0x0000000000007941 */ /* 0x000fea0003800200 */
.L_x_6911:
[----:B------:R-:W-:Y:S01]  /*ca90*/  IMAD.SHL.U32 R70, R70, 0x400, RZ ;  /* 0x0000040046467824 */ /* 0x000fe200078e00ff */
[----:B------:R-:W-:Y:S01]  /*caa0*/  LOP3.LUT R0, R71, 0x8, R66, 0x78, !PT ;  /* 0x0000000847007812 */ /* 0x000fe200078e7842 */
[----:B------:R-:W-:Y:S01]  /*cab0*/  IMAD.MOV.U32 R7, RZ, RZ, 0x40 ;  /* 0x00000040ff077424 */ /* 0x000fe200078e00ff */
[----:B------:R-:W-:Y:S01]  /*cac0*/  LEA R159, R159, UR5, 0x1 ;  /* 0x000000059f9f7c11 */ /* 0x000fe2000f8e08ff */
[----:B------:R-:W-:Y:S01]  /*cad0*/  IMAD.IADD R103, R60, 0x1, R53 ;  /* 0x000000013c677824 */ /* 0x000fe200078e0235 */
[----:B------:R-:W-:Y:S01]  /*cae0*/  LOP3.LUT R0, R0, 0x38, R69, 0x78, !PT ;  /* 0x0000003800007812 */ /* 0x000fe200078e7845 */
[----:B------:R-:W0:Y:S01]  /*caf0*/  LDGDEPBAR ;  /* 0x00000000000079af */ /* 0x000e220000000000 */
[----:B------:R-:W-:Y:S01]  /*cb00*/  LOP3.LUT R5, R70, 0x400, RZ, 0xc0, !PT ;  /* 0x0000040046057812 */ /* 0x000fe200078ec0ff */
[----:B------:R-:W-:Y:S01]  /*cb10*/  VIADD R143, R103, 0x28 ;  /* 0x00000028678f7836 */ /* 0x000fe20000000000 */
[----:B------:R-:W-:Y:S01]  /*cb20*/  R2P PR, R66, 0x6 ;  /* 0x0000000642007804 */ /* 0x000fe20000000000 */
[----:B------:R-:W-:Y:S01]  /*cb30*/  LDSM.16.M88.4 R96, [R159] ;  /* 0x000000009f60783b */ /* 0x000fe20000000200 */
[----:B------:R-:W-:Y:S01]  /*cb40*/  VIMNMX R54, PT, PT, R6, R65, PT ;  /* 0x0000004106367248 */ /* 0x000fe20003fe0100 */
[----:B------:R-:W-:Y:S01]  /*cb50*/  IMAD R0, R0, 0x2, R5 ;  /* 0x0000000200007824 */ /* 0x000fe200078e0205 */
[----:B------:R-:W-:Y:S01]  /*cb60*/  VIADDMNMX R102, R6, 0x8, R65, PT ;  /* 0x0000000806667846 */ /* 0x000fe20003800141 */
[----:B------:R-:W-:Y:S01]  /*cb70*/  IMAD.MOV.U32 R5, RZ, RZ, 0x20 ;  /* 0x00000020ff057424 */ /* 0x000fe200078e00ff */
[----:B------:R-:W-:Y:S01]  /*cb80*/  SEL R7, R7, 0xffffffc0, !P2 ;  /* 0xffffffc007077807 */ /* 0x000fe20005000000 */
[----:B------:R-:W-:Y:S01]  /*cb90*/  VIADD R158, R0, UR5 ;  /* 0x00000005009e7c36 */ /* 0x000fe20008000000 */
[----:B------:R-:W5:Y:S01]  /*cba0*/  LDSM.16.M88.4 R40, [R0+UR5+0x2000] ;  /* 0x002000050028783b */ /* 0x000f620008000200 */
[----:B------:R-:W-:-:S02]  /*cbb0*/  LOP3.LUT R62, R62, 0xfffffffd, RZ, 0xc0, !PT ;  /* 0xfffffffd3e3e7812 */ /* 0x000fc400078ec0ff */
[----:B------:R-:W-:Y:S01]  /*cbc0*/  SEL R5, R5, 0xffffffe0, !P1 ;  /* 0xffffffe005057807 */ /* 0x000fe20004800000 */
[----:B-1----:R-:W1:Y:S01]  /*cbd0*/  LDSM.16.M88.4 R16, [R0+UR5+0x3800] ;  /* 0x003800050010783b */ /* 0x002e620008000200 */
[C-C-:B------:R-:W-:Y:S02]  /*cbe0*/  IMAD.IADD R156, R159.reuse, 0x1, R7.reuse ;  /* 0x000000019f9c7824 */ /* 0x140fe400078e0207 */
[C---:B------:R-:W-:Y:S01]  /*cbf0*/  IMAD.IADD R152, R158.reuse, 0x1, R7 ;  /* 0x000000019e987824 */ /* 0x040fe200078e0207 */
[----:B------:R-:W2:Y:S01]  /*cc00*/  LDSM.16.M88.4 R8, [R0+UR5+0x4000] ;  /* 0x004000050008783b */ /* 0x000ea20008000200 */
[--C-:B------:R-:W-:Y:S02]  /*cc10*/  IMAD.IADD R157, R159, 0x1, R5.reuse ;  /* 0x000000019f9d7824 */ /* 0x100fe400078e0205 */
[----:B------:R-:W-:Y:S01]  /*cc20*/  IMAD.IADD R153, R158, 0x1, R5 ;  /* 0x000000019e997824 */ /* 0x000fe200078e0205 */
[----:B------:R-:W-:Y:S01]  /*cc30*/  LDSM.16.M88.4 R24, [R0+UR5+0x3000] ;  /* 0x003000050018783b */ /* 0x000fe20008000200 */
[----:B------:R-:W-:-:S02]  /*cc40*/  IMAD.IADD R155, R5, 0x1, R156 ;  /* 0x00000001059b7824 */ /* 0x000fc400078e029c */
[----:B------:R-:W-:Y:S01]  /*cc50*/  IMAD.IADD R151, R5, 0x1, R152 ;  /* 0x0000000105977824 */ /* 0x000fe200078e0298 */
[----:B------:R-:W-:Y:S04]  /*cc60*/  LDSM.16.M88.4 R80, [R157] ;  /* 0x000000009d50783b */ /* 0x000fe80000000200 */
[----:B------:R-:W3:Y:S04]  /*cc70*/  LDSM.16.M88.4 R48, [R153+0x2000] ;  /* 0x002000009930783b */ /* 0x000ee80000000200 */
[----:B------:R-:W4:Y:S04]  /*cc80*/  LDSM.16.M88.4 R56, [R153+0x3800] ;  /* 0x003800009938783b */ /* 0x000f280000000200 */
[----:B------:R-:W4:Y:S04]  /*cc90*/  LDSM.16.M88.4 R32, [R0+UR5+0x2800] ;  /* 0x002800050020783b */ /* 0x000f280008000200 */
[----:B------:R-:W4:Y:S04]  /*cca0*/  LDSM.16.M88.4 R116, [R0+UR5+0x4800] ;  /* 0x004800050074783b */ /* 0x000f280008000200 */
[----:B------:R-:W4:Y:S01]  /*ccb0*/  LDSM.16.M88.4 R108, [R0+UR5+0x5000] ;  /* 0x00500005006c783b */ /* 0x000f220008000200 */
[C---:B-----5:R-:W-:Y:S03]  /*ccc0*/  HMMA.16816.F32 R44, R96.reuse, R40, RZ ;  /* 0x00000028602c723c */ /* 0x060fe600000018ff */
[----:B------:R-:W5:Y:S04]  /*ccd0*/  LDSM.16.M88.4 R68, [R0+UR5+0x5800] ;  /* 0x005800050044783b */ /* 0x000f680008000200 */
[----:B------:R-:W5:Y:S01]  /*cce0*/  LDSM.16.M88.4 R124, [R153+0x4000] ;  /* 0x00400000997c783b */ /* 0x000f620000000200 */
[C---:B------:R-:W-:Y:S03]  /*ccf0*/  HMMA.16816.F32 R40, R96.reuse, R42, RZ ;  /* 0x0000002a6028723c */ /* 0x040fe600000018ff */
[----:B------:R-:W5:Y:S04]  /*cd00*/  LDSM.16.M88.4 R128, [R153+0x3000] ;  /* 0x003000009980783b */ /* 0x000f680000000200 */
[----:B------:R-:W5:Y:S01]  /*cd10*/  LDSM.16.M88.4 R92, [R153+0x4800] ;  /* 0x00480000995c783b */ /* 0x000f620000000200 */
[C---:B-1----:R-:W-:Y:S03]  /*cd20*/  HMMA.16816.F32 R20, R96.reuse, R16, RZ ;  /* 0x000000106014723c */ /* 0x042fe600000018ff */
[----:B------:R-:W-:Y:S04]  /*cd30*/  LDSM.16.M88.4 R136, [R156] ;  /* 0x000000009c88783b */ /* 0x000fe80000000200 */
[----:B------:R-:W-:Y:S01]  /*cd40*/  LDSM.16.M88.4 R84, [R153+0x5800] ;  /* 0x005800009954783b */ /* 0x000fe20000000200 */
[C---:B------:R-:W-:Y:S03]  /*cd50*/  HMMA.16816.F32 R16, R96.reuse, R18, RZ ;  /* 0x000000126010723c */ /* 0x040fe600000018ff */
[----:B------:R-:W-:Y:S04]  /*cd60*/  LDSM.16.M88.4 R88, [R153+0x5000] ;  /* 0x005000009958783b */ /* 0x000fe80000000200 */
[----:B------:R-:W-:Y:S01]  /*cd70*/  LDSM.16.M88.4 R132, [R153+0x2800] ;  /* 0x002800009984783b */ /* 0x000fe20000000200 */
[----:B--2---:R-:W-:Y:S03]  /*cd80*/  HMMA.16816.F32 R12, R96, R8, RZ ;  /* 0x00000008600c723c */ /* 0x004fe600000018ff */
[----:B------:R-:W-:Y:S04]  /*cd90*/  LDSM.16.M88.4 R76, [R152+0x2000] ;  /* 0x00200000984c783b */ /* 0x000fe80000000200 */
[----:B------:R-:W-:Y:S01]  /*cda0*/  LDSM.16.M88.4 R72, [R152+0x2800] ;  /* 0x002800009848783b */ /* 0x000fe20000000200 */
[C---:B---3--:R-:W-:Y:S08]  /*cdb0*/  HMMA.16816.F32 R44, R80.reuse, R48, R44 ;  /* 0x00000030502c723c */ /* 0x048ff0000000182c */
[----:B------:R-:W-:Y:S01]  /*cdc0*/  HMMA.16816.F32 R40, R80, R50, R40 ;  /* 0x000000325028723c */ /* 0x000fe20000001828 */
[----:B------:R-:W1:Y:S07]  /*cdd0*/  LDSM.16.M88.4 R48, [R152+0x3800] ;  /* 0x003800009830783b */ /* 0x000e6e0000000200 */
[C---:B------:R-:W-:Y:S08]  /*cde0*/  HMMA.16816.F32 R8, R96.reuse, R10, RZ ;  /* 0x0000000a6008723c */ /* 0x040ff000000018ff */
[----:B------:R-:W-:Y:S08]  /*cdf0*/  HMMA.16816.F32 R28, R96, R24, RZ ;  /* 0x00000018601c723c */ /* 0x000ff000000018ff */
        /* <DEDUP_REMOVED lines=10> */
[----:B-----5:R-:W-:Y:S08]  /*cea0*/  HMMA.16816.F32 R104, R96, R68, RZ ;  /* 0x000000446068723c */ /* 0x020ff000000018ff */
[C---:B------:R-:W-:Y:S08]  /*ceb0*/  HMMA.16816.F32 R12, R80.reuse, R124, R12 ;  /* 0x0000007c500c723c */ /* 0x040ff0000000180c */
[----:B------:R-:W-:Y:S01]  /*cec0*/  HMMA.16816.F32 R8, R80, R126, R8 ;  /* 0x0000007e5008723c */ /* 0x000fe20000001808 */
[----:B------:R-:W3:Y:S07]  /*ced0*/  LDSM.16.M88.4 R124, [R152+0x5800] ;  /* 0x00580000987c783b */ /* 0x000eee0000000200 */
[----:B------:R-:W-:Y:S01]  /*cee0*/  HMMA.16816.F32 R96, R96, R70, RZ ;  /* 0x000000466060723c */ /* 0x000fe200000018ff */
        /* <DEDUP_REMOVED lines=12> */
[----:B------:R-:W-:Y:S01]  /*cfb0*/  HMMA.16816.F32 R108, R80, R90, R108 ;  /* 0x0000005a506c723c */ /* 0x000fe2000000186c */
[----:B------:R-:W5:Y:S07]  /*cfc0*/  LDSM.16.M88.4 R88, [R151+0x2000] ;  /* 0x002000009758783b */ /* 0x000f6e0000000200 */
[C---:B--2---:R-:W-:Y:S08]  /*cfd0*/  HMMA.16816.F32 R12, R136.reuse, R56, R12 ;  /* 0x00000038880c723c */ /* 0x044ff0000000180c */
[----:B------:R-:W-:Y:S01]  /*cfe0*/  HMMA.16816.F32 R8, R136, R58, R8 ;  /* 0x0000003a8808723c */ /* 0x000fe20000001808 */
[----:B------:R-:W2:Y:S07]  /*cff0*/  LDSM.16.M88.4 R56, [R151+0x5000] ;  /* 0x005000009738783b */ /* 0x000eae0000000200 */
[C---:B------:R-:W-:Y:S08]  /*d000*/  HMMA.16816.F32 R36, R80.reuse, R132, R36 ;  /* 0x000000845024723c */ /* 0x040ff00000001824 */
[----:B------:R-:W-:Y:S01]  /*d010*/  HMMA.16816.F32 R32, R80, R134, R32 ;  /* 0x000000865020723c */ /* 0x000fe20000001820 */
[----:B------:R-:W2:Y:S07]  /*d020*/  LDSM.16.M88.4 R132, [R152+0x4800] ;  /* 0x004800009884783b */ /* 0x000eae0000000200 */
[----:B---3--:R-:W-:Y:S08]  /*d030*/  HMMA.16816.F32 R96, R136, R126, R96 ;  /* 0x0000007e8860723c */ /* 0x008ff00000001860 */
[----:B------:R-:W-:Y:S01]  /*d040*/  HMMA.16816.F32 R104, R80, R84, R104 ;  /* 0x000000545068723c */ /* 0x000fe20000001868 */
[----:B------:R-:W3:Y:S04]  /*d050*/  LDSM.16.M88.4 R84, [R151+0x2800] ;  /* 0x002800009754783b */ /* 0x000ee80000000200 */
[----:B------:R-:W-:Y:S03]  /*d060*/  LDSM.16.M88.4 R80, [R151+0x3000] ;  /* 0x003000009750783b */ /* 0x000fe60000000200 */
[C---:B------:R-:W-:Y:S08]  /*d070*/  HMMA.16816.F32 R44, R136.reuse, R76, R44 ;  /* 0x0000004c882c723c */ /* 0x040ff0000000182c */
[C---:B----4-:R-:W-:Y:S08]  /*d080*/  HMMA.16816.F32 R112, R136.reuse, R128, R112 ;  /* 0x000000808870723c */ /* 0x050ff00000001870 */
[C---:B------:R-:W-:Y:S01]  /*d090*/  HMMA.16816.F32 R40, R136.reuse, R78, R40 ;  /* 0x0000004e8828723c */ /* 0x040fe20000001828 */
[----:B------:R-:W-:Y:S07]  /*d0a0*/  LDSM.16.M88.4 R76, [R151+0x3800] ;  /* 0x00380000974c783b */ /* 0x000fee0000000200 */
[C---:B------:R-:W-:Y:S08]  /*d0b0*/  HMMA.16816.F32 R28, R136.reuse, R68, R28 ;  /* 0x00000044881c723c */ /* 0x040ff0000000181c */
[----:B------:R-:W-:Y:S01]  /*d0c0*/  HMMA.16816.F32 R24, R136, R70, R24 ;  /* 0x000000468818723c */ /* 0x000fe20000001818 */
[----:B------:R-:W4:Y:S07]  /*d0d0*/  LDSM.16.M88.4 R68, [R151+0x4800] ;  /* 0x004800009744783b */ /* 0x000f2e0000000200 */
[----:B-1----:R-:W-:Y:S01]  /*d0e0*/  HMMA.16816.F32 R96, R92, R50, R96 ;  /* 0x000000325c60723c */ /* 0x002fe20000001860 */
[----:B------:R-:W-:-:S05]  /*d0f0*/  VIADD R51, R103, 0x78 ;  /* 0x0000007867337836 */ /* 0x000fca0000000000 */
[C---:B------:R-:W-:Y:S02]  /*d100*/  ISETP.GE.AND P1, PT, R51.reuse, R54, PT ;  /* 0x000000363300720c */ /* 0x040fe40003f26270 */
[----:B------:R-:W-:Y:S01]  /*d110*/  HMMA.16816.F32 R104, R136, R124, R104 ;  /* 0x0000007c8868723c */ /* 0x000fe20000001868 */
[----:B------:R-:W-:Y:S02]  /*d120*/  ISETP.GE.AND P0, PT, R51, R102, PT ;  /* 0x000000663300720c */ /* 0x000fe40003f06270 */
[----:B------:R-:W-:-:S05]  /*d130*/  I2FP.F32.S32 R51, R51 ;  /* 0x0000003300337245 */ /* 0x000fca0000201400 */
[----:B------:R-:W-:Y:S03]  /*d140*/  HMMA.16816.F32 R36, R136, R72, R36 ;  /* 0x000000488824723c */ /* 0x000fe60000001824 */
[CC--:B------:R-:W-:Y:S01]  /*d150*/  FFMA.FTZ R96, R3.reuse, R51.reuse, R96 ;  /* 0x0000003303607223 */ /* 0x0c0fe20000010060 */
[----:B------:R-:W-:Y:S01]  /*d160*/  FFMA.FTZ R6, R3, R51, R98 ;  /* 0x0000003303067223 */ /* 0x000fe20000010062 */
[----:B------:R-:W-:-:S03]  /*d170*/  VIADD R51, R103, 0x8 ;  /* 0x0000000867337836 */ /* 0x000fc60000000000 */
[----:B------:R-:W-:Y:S01]  /*d180*/  HMMA.16816.F32 R32, R136, R74, R32 ;  /* 0x0000004a8820723c */ /* 0x000fe20000001820 */
[----:B------:R-:W1:Y:S01]  /*d190*/  LDSM.16.M88.4 R72, [R151+0x4000] ;  /* 0x004000009748783b */ /* 0x000e620000000200 */
[----:B------:R-:W-:Y:S01]  /*d1a0*/  ISETP.GE.AND P4, PT, R51, R54, PT ;  /* 0x000000363300720c */ /* 0x000fe20003f86270 */
[----:B------:R-:W-:-:S04]  /*d1b0*/  DEPBAR.LE SB0, 0x0 ;  /* 0x000080000000791a */ /* 0x000fc80000000000 */
[----:B------:R-:W-:Y:S01]  /*d1c0*/  ISETP.GE.AND P5, PT, R51, R102, PT ;  /* 0x000000663300720c */ /* 0x000fe20003fa6270 */
[----:B-----5:R-:W-:Y:S01]  /*d1d0*/  HMMA.16816.F32 R44, R92, R88, R44 ;  /* 0x000000585c2c723c */ /* 0x020fe2000000182c */
[----:B------:R-:W-:Y:S02]  /*d1e0*/  I2FP.F32.S32 R51, R51 ;  /* 0x0000003300337245 */ /* 0x000fe40000201400 */
[----:B------:R-:W-:-:S05]  /*d1f0*/  FSEL R6, R6, -INF , !P0 ;  /* 0xff80000006067808 */ /* 0x000fca0004000000 */
[----:B--2---:R-:W-:Y:S01]  /*d200*/  HMMA.16816.F32 R112, R92, R56, R112 ;  /* 0x000000385c70723c */ /* 0x004fe20000001870 */
[----:B------:R-:W-:-:S05]  /*d210*/  VIADD R57, R103, 0x1 ;  /* 0x0000000167397836 */ /* 0x000fca0000000000 */
[C---:B------:R-:W-:Y:S02]  /*d220*/  ISETP.GE.AND P2, PT, R57.reuse, R54, PT ;  /* 0x000000363900720c */ /* 0x040fe40003f46270 */
[----:B------:R-:W-:Y:S01]  /*d230*/  ISETP.GE.AND P3, PT, R57, R102, PT ;  /* 0x000000663900720c */ /* 0x000fe20003f66270 */
[----:B------:R-:W-:Y:S01]  /*d240*/  HMMA.16816.F32 R40, R92, R90, R40 ;  /* 0x0000005a5c28723c */ /* 0x000fe20000001828 */
[----:B------:R-:W-:Y:S01]  /*d250*/  I2FP.F32.S32 R0, R57 ;  /* 0x0000003900007245 */ /* 0x000fe20000201400 */
[----:B------:R-:W-:-:S04]  /*d260*/  VIADD R57, R103, 0x9 ;  /* 0x0000000967397836 */ /* 0x000fc80000000000 */
[----:B------:R-:W-:Y:S01]  /*d270*/  FFMA.FTZ R47, R3, R0, R47 ;  /* 0x00000000032f7223 */ /* 0x000fe2000001002f */
[----:B------:R-:W-:Y:S01]  /*d280*/  ISETP.GE.AND P6, PT, R57, R54, PT ;  /* 0x000000363900720c */ /* 0x000fe20003fc6270 */
[----:B------:R-:W-:Y:S01]  /*d290*/  HMMA.16816.F32 R120, R136, R132, R120 ;  /* 0x000000848878723c */ /* 0x000fe20000001878 */
[----:B------:R-:W-:-:S07]  /*d2a0*/  I2FP.F32.S32 R50, R57 ;  /* 0x0000003900327245 */ /* 0x000fce0000201400 */
[----:B------:R-:W-:Y:S01]  /*d2b0*/  HMMA.16816.F32 R104, R92, R48, R104 ;  /* 0x000000305c68723c */ /* 0x000fe20000001868 */
[----:B------:R-:W-:Y:S01]  /*d2c0*/  FFMA.FTZ R48, R3, R0, R45 ;  /* 0x0000000003307223 */ /* 0x000fe2000001002d */
[----:B------:R-:W-:Y:S01]  /*d2d0*/  FSEL R45, R96, -INF , !P1 ;  /* 0xff800000602d7808 */ /* 0x000fe20004800000 */
[----:B------:R-:W-:Y:S01]  /*d2e0*/  VIADD R49, R103, 0x10 ;  /* 0x0000001067317836 */ /* 0x000fe20000000000 */
[----:B------:R-:W-:Y:S02]  /*d2f0*/  ISETP.GE.AND P1, PT, R57, R102, PT ;  /* 0x000000663900720c */ /* 0x000fe40003f26270 */
[----:B------:R-:W-:Y:S02]  /*d300*/  @P6 LOP3.LUT R62, R62, 0x2, RZ, 0xfc, !PT ;  /* 0x000000023e3e6812 */ /* 0x000fe400078efcff */
[----:B------:R-:W-:Y:S01]  /*d310*/  HMMA.16816.F32 R116, R136, R134, R116 ;  /* 0x000000868874723c */ /* 0x000fe20000001874 */
[----:B------:R-:W-:Y:S01]  /*d320*/  FSEL R0, R48, -INF , !P2 ;  /* 0xff80000030007808 */ /* 0x000fe20005000000 */
[CC--:B------:R-:W-:Y:S01]  /*d330*/  FFMA.FTZ R48, R3.reuse, R51.reuse, R40 ;  /* 0x0000003303307223 */ /* 0x0c0fe20000010028 */
[----:B------:R-:W-:Y:S01]  /*d340*/  LOP3.LUT R62, R62, 0xfffffffe, RZ, 0xc0, !PT ;  /* 0xfffffffe3e3e7812 */ /* 0x000fe200078ec0ff */
[----:B------:R-:W-:Y:S01]  /*d350*/  FFMA.FTZ R40, R3, R51, R42 ;  /* 0x0000003303287223 */ /* 0x000fe2000001002a */
[----:B------:R-:W-:-:S02]  /*d360*/  ISETP.GE.AND P6, PT, R49, R54, PT ;  /* 0x000000363100720c */ /* 0x000fc40003fc6270 */
[----:B------:R-:W-:Y:S01]  /*d370*/  FSEL R42, R48, -INF , !P4 ;  /* 0xff800000302a7808 */ /* 0x000fe20006000000 */
[C---:B---3--:R-:W-:Y:S01]  /*d380*/  HMMA.16816.F32 R36, R92.reuse, R84, R36 ;  /* 0x000000545c24723c */ /* 0x048fe20000001824 */
[----:B------:R-:W-:Y:S02]  /*d390*/  @P1 LOP3.LUT R62, R62, 0x1, RZ, 0xfc, !PT ;  /* 0x000000013e3e1812 */ /* 0x000fe400078efcff */
[----:B------:R-:W-:Y:S02]  /*d3a0*/  ISETP.GE.AND P0, PT, R49, R102, PT ;  /* 0x000000663100720c */ /* 0x000fe40003f06270 */
[----:B------:R-:W-:Y:S02]  /*d3b0*/  LOP3.LUT P4, RZ, R62, 0x2, RZ, 0xc0, !PT ;  /* 0x000000023eff7812 */ /* 0x000fe4000788c0ff */
[----:B------:R-:W-:Y:S01]  /*d3c0*/  I2FP.F32.S32 R49, R49 ;  /* 0x0000003100317245 */ /* 0x000fe20000201400 */
[C---:B------:R-:W-:Y:S08]  /*d3d0*/  HMMA.16816.F32 R32, R92.reuse, R86, R32 ;  /* 0x000000565c20723c */ /* 0x040ff00000001820 */
[----:B----4-:R-:W-:Y:S01]  /*d3e0*/  HMMA.16816.F32 R120, R92, R68, R120 ;  /* 0x000000445c78723c */ /* 0x010fe20000001878 */
[----:B------:R-:W-:Y:S01]  /*d3f0*/  FFMA.FTZ R68, R3, R50, R41 ;  /* 0x0000003203447223 */ /* 0x000fe20000010029 */
[----:B------:R-:W-:-:S02]  /*d400*/  VIADD R41, R103, 0x11 ;  /* 0x0000001167297836 */ /* 0x000fc40000000000 */
[CC--:B------:R-:W-:Y:S01]  /*d410*/  FFMA.FTZ R36, R3.reuse, R49.reuse, R36 ;  /* 0x0000003103247223 */ /* 0x0c0fe20000010024 */
[----:B------:R-:W-:Y:S01]  /*d420*/  FFMA.FTZ R38, R3, R49, R38 ;  /* 0x0000003103267223 */ /* 0x000fe20000010026 */
[----:B------:R-:W-:Y:S02]  /*d430*/  FSEL R68, R68, -INF , !P4 ;  /* 0xff80000044447808 */ /* 0x000fe40006000000 */
[----:B------:R-:W-:Y:S01]  /*d440*/  HMMA.16816.F32 R20, R92, R76, R20 ;  /* 0x0000004c5c14723c */ /* 0x000fe20000001814 */
[----:B------:R-:W-:Y:S01]  /*d450*/  VIADD R77, R103, 0x18 ;  /* 0x00000018674d7836 */ /* 0x000fe20000000000 */
[C---:B------:R-:W-:Y:S02]  /*d460*/  ISETP.GE.AND P1, PT, R41.reuse, R54, PT ;  /* 0x000000362900720c */ /* 0x040fe40003f26270 */
[-C--:B------:R-:W-:Y:S02]  /*d470*/  ISETP.GE.AND P2, PT, R41, R102.reuse, PT ;  /* 0x000000662900720c */ /* 0x080fe40003f46270 */
[----:B------:R-:W-:-:S02]  /*d480*/  ISETP.GE.AND P4, PT, R77, R102, PT ;  /* 0x000000664d00720c */ /* 0x000fc40003f86270 */
[C---:B------:R-:W-:Y:S01]  /*d490*/  HMMA.16816.F32 R116, R92.reuse, R70, R116 ;  /* 0x000000465c74723c */ /* 0x040fe20000001874 */
[----:B------:R-:W-:Y:S01]  /*d4a0*/  FFMA.FTZ R71, R3, R50, R43 ;  /* 0x0000003203477223 */ /* 0x000fe2000001002b */
[----:B------:R-:W-:Y:S01]  /*d4b0*/  I2FP.F32.S32 R50, R41 ;  /* 0x0000002900327245 */ /* 0x000fe20000201400 */
[----:B------:R-:W-:Y:S01]  /*d4c0*/  VIADD R43, R103, 0x19 ;  /* 0x00000019672b7836 */ /* 0x000fe20000000000 */
[----:B------:R-:W-:Y:S02]  /*d4d0*/  FSEL R41, R40, -INF , !P5 ;  /* 0xff80000028297808 */ /* 0x000fe40006800000 */
[----:B------:R-:W-:Y:S01]  /*d4e0*/  LOP3.LUT P5, RZ, R62, 0x1, RZ, 0xc0, !PT ;  /* 0x000000013eff7812 */ /* 0x000fe200078ac0ff */
[----:B------:R-:W-:Y:S01]  /*d4f0*/  FFMA.FTZ R69, R3, R50, R39 ;  /* 0x0000003203457223 */ /* 0x000fe20000010027 */
[----:B-1----:R-:W-:Y:S01]  /*d500*/  HMMA.16816.F32 R12, R92, R72, R12 ;  /* 0x000000485c0c723c */ /* 0x002fe2000000180c */
[----:B------:R-:W-:Y:S01]  /*d510*/  FSEL R73, R47, -INF , !P3 ;  /* 0xff8000002f497808 */ /* 0x000fe20005800000 */
[----:B------:R-:W-:Y:S01]  /*d520*/  VIADD R47, R103, 0x21 ;  /* 0x00000021672f7836 */ /* 0x000fe20000000000 */
[----:B------:R-:W-:-:S02]  /*d530*/  ISETP.GE.AND P3, PT, R77, R54, PT ;  /* 0x000000364d00720c */ /* 0x000fc40003f66270 */
[----:B------:R-:W-:Y:S02]  /*d540*/  I2FP.F32.S32 R77, R77 ;  /* 0x0000004d004d7245 */ /* 0x000fe40000201400 */
[----:B------:R-:W-:Y:S01]  /*d550*/  FSEL R71, R71, -INF , !P5 ;  /* 0xff80000047477808 */ /* 0x000fe20006800000 */
[C---:B------:R-:W-:Y:S01]  /*d560*/  HMMA.16816.F32 R28, R92.reuse, R80, R28 ;  /* 0x000000505c1c723c */ /* 0x040fe2000000181c */
[----:B------:R-:W-:Y:S01]  /*d570*/  ISETP.GE.AND P5, PT, R43, R54, PT ;  /* 0x000000362b00720c */ /* 0x000fe20003fa6270 */
[C---:B------:R-:W-:Y:S01]  /*d580*/  FFMA.FTZ R32, R3.reuse, R77, R32 ;  /* 0x0000004d03207223 */ /* 0x040fe20000010020 */
[----:B------:R-:W-:Y:S01]  /*d590*/  I2FP.F32.S32 R48, R43 ;  /* 0x0000002b00307245 */ /* 0x000fe20000201400 */
[----:B------:R-:W-:Y:S01]  /*d5a0*/  FFMA.FTZ R77, R3, R77, R34 ;  /* 0x0000004d034d7223 */ /* 0x000fe20000010022 */
[----:B------:R-:W-:Y:S02]  /*d5b0*/  FSEL R40, R36, -INF , !P6 ;  /* 0xff80000024287808 */ /* 0x000fe40007000000 */
[----:B------:R-:W-:Y:S01]  /*d5c0*/  P2R R36, PR, RZ, 0x20 ;  /* 0x00000020ff247803 */ /* 0x000fe20000000000 */
[C---:B------:R-:W-:Y:S01]  /*d5d0*/  HMMA.16816.F32 R24, R92.reuse, R82, R24 ;  /* 0x000000525c18723c */ /* 0x040fe20000001818 */
[----:B------:R-:W-:Y:S01]  /*d5e0*/  ISETP.GE.AND P6, PT, R43, R102, PT ;  /* 0x000000662b00720c */ /* 0x000fe20003fc6270 */
[C---:B------:R-:W-:Y:S01]  /*d5f0*/  FFMA.FTZ R43, R3.reuse, R50, R37 ;  /* 0x00000032032b7223 */ /* 0x040fe20000010025 */
[-C--:B------:R-:W-:Y:S01]  /*d600*/  FFMA.FTZ R39, R3, R48.reuse, R33 ;  /* 0x0000003003277223 */ /* 0x080fe20000010021 */
[----:B------:R-:W-:Y:S01]  /*d610*/  FSEL R77, R77, -INF , !P4 ;  /* 0xff8000004d4d7808 */ /* 0x000fe20006000000 */
[----:B------:R-:W-:Y:S01]  /*d620*/  VIADD R33, R103, 0x20 ;  /* 0x0000002067217836 */ /* 0x000fe20000000000 */
[----:B------:R-:W-:Y:S01]  /*d630*/  ISETP.NE.AND P4, PT, R36, RZ, PT ;  /* 0x000000ff2400720c */ /* 0x000fe20003f85270 */
[----:B------:R-:W-:Y:S01]  /*d640*/  FFMA.FTZ R35, R3, R48, R35 ;  /* 0x0000003003237223 */ /* 0x000fe20000010023 */
[----:B------:R-:W-:Y:S01]  /*d650*/  FSEL R37, R38, -INF , !P0 ;  /* 0xff80000026257808 */ /* 0x000fe20004000000 */
[----:B------:R-:W-:Y:S01]  /*d660*/  HMMA.16816.F32 R16, R92, R78, R16 ;  /* 0x0000004e5c10723c */ /* 0x000fe20000001810 */
[----:B------:R-:W-:Y:S01]  /*d670*/  FSEL R34, R43, -INF , !P1 ;  /* 0xff8000002b227808 */ /* 0x000fe20004800000 */
[----:B------:R-:W-:Y:S01]  /*d680*/  VIADD R43, R103, 0x29 ;  /* 0x00000029672b7836 */ /* 0x000fe20000000000 */
[----:B------:R-:W-:-:S02]  /*d690*/  FSEL R32, R32, -INF , !P3 ;  /* 0xff80000020207808 */ /* 0x000fc40005800000 */
[----:B------:R-:W-:Y:S02]  /*d6a0*/  I2FP.F32.S32 R38, R47 ;  /* 0x0000002f00267245 */ /* 0x000fe40000201400 */
[----:B------:R-:W-:Y:S01]  /*d6b0*/  FSEL R36, R39, -INF , !P4 ;  /* 0xff80000027247808 */ /* 0x000fe20006000000 */
[----:B------:R-:W-:Y:S01]  /*d6c0*/  VIADD R39, R103, 0x30 ;  /* 0x0000003067277836 */ /* 0x000fe20000000000 */
[----:B------:R-:W-:Y:S01]  /*d6d0*/  ISETP.GE.AND P3, PT, R143, R54, PT ;  /* 0x000000368f00720c */ /* 0x000fe20003f66270 */
[----:B------:R-:W-:Y:S01]  /*d6e0*/  FFMA.FTZ R29, R3, R38, R29 ;  /* 0x00000026031d7223 */ /* 0x000fe2000001001d */
[----:B------:R-:W-:Y:S01]  /*d6f0*/  ISETP.GE.AND P4, PT, R143, R102, PT ;  /* 0x000000668f00720c */ /* 0x000fe20003f86270 */
[----:B------:R-:W-:Y:S01]  /*d700*/  FFMA.FTZ R31, R3, R38, R31 ;  /* 0x00000026031f7223 */ /* 0x000fe2000001001f */
[----:B------:R-:W-:Y:S01]  /*d710*/  I2FP.F32.S32 R143, R143 ;  /* 0x0000008f008f7245 */ /* 0x000fe20000201400 */
[----:B------:R-:W-:Y:S01]  /*d720*/  HMMA.16816.F32 R108, R136, R130, R108 ;  /* 0x00000082886c723c */ /* 0x000fe2000000186c */
[----:B------:R-:W-:-:S02]  /*d730*/  ISETP.GE.AND P5, PT, R33, R54, PT ;  /* 0x000000362100720c */ /* 0x000fc40003fa6270 */
[----:B------:R-:W-:Y:S01]  /*d740*/  ISETP.GE.AND P0, PT, R33, R102, PT ;  /* 0x000000662100720c */ /* 0x000fe20003f06270 */
[C---:B------:R-:W-:Y:S01]  /*d750*/  FFMA.FTZ R24, R3.reuse, R143, R24 ;  /* 0x0000008f03187223 */ /* 0x040fe20000010018 */
[----:B------:R-:W-:Y:S01]  /*d760*/  I2FP.F32.S32 R33, R33 ;  /* 0x0000002100217245 */ /* 0x000fe20000201400 */
[----:B------:R-:W-:Y:S01]  /*d770*/  FFMA.FTZ R143, R3, R143, R26 ;  /* 0x0000008f038f7223 */ /* 0x000fe2000001001a */
[----:B------:R-:W-:Y:S01]  /*d780*/  FSEL R79, R35, -INF , !P6 ;  /* 0xff800000234f7808 */ /* 0x000fe20007000000 */
[----:B------:R-:W-:Y:S01]  /*d790*/  HMMA.16816.F32 R8, R92, R74, R8 ;  /* 0x0000004a5c08723c */ /* 0x000fe20000001808 */
[-C--:B------:R-:W-:Y:S01]  /*d7a0*/  ISETP.GE.AND P1, PT, R47, R54.reuse, PT ;  /* 0x000000362f00720c */ /* 0x080fe20003f26270 */
[-C--:B------:R-:W-:Y:S01]  /*d7b0*/  FFMA.FTZ R28, R3, R33.reuse, R28 ;  /* 0x00000021031c7223 */ /* 0x080fe2000001001c */
[----:B------:R-:W-:Y:S01]  /*d7c0*/  ISETP.GE.AND P6, PT, R43, R54, PT ;  /* 0x000000362b00720c */ /* 0x000fe20003fc6270 */
[----:B------:R-:W-:Y:S01]  /*d7d0*/  FFMA.FTZ R30, R3, R33, R30 ;  /* 0x00000021031e7223 */ /* 0x000fe2000001001e */
[----:B------:R-:W-:Y:S01]  /*d7e0*/  FSEL R69, R69, -INF , !P2 ;  /* 0xff80000045457808 */ /* 0x000fe20005000000 */
[----:B------:R-:W-:Y:S01]  /*d7f0*/  VIADD R33, R103, 0x31 ;  /* 0x0000003167217836 */ /* 0x000fe20000000000 */
[----:B------:R-:W-:-:S02]  /*d800*/  I2FP.F32.S32 R38, R43 ;  /* 0x0000002b00267245 */ /* 0x000fc40000201400 */
[----:B------:R-:W-:Y:S02]  /*d810*/  ISETP.GE.AND P2, PT, R47, R102, PT ;  /* 0x000000662f00720c */ /* 0x000fe40003f46270 */
[----:B------:R-:W-:Y:S01]  /*d820*/  P2R R26, PR, RZ, 0x40 ;  /* 0x00000040ff1a7803 */ /* 0x000fe20000000000 */
[-C--:B------:R-:W-:Y:S01]  /*d830*/  FFMA.FTZ R25, R3, R38.reuse, R25 ;  /* 0x0000002603197223 */ /* 0x080fe20000010019 */
[----:B------:R-:W-:Y:S01]  /*d840*/  FSEL R56, R29, -INF , !P1 ;  /* 0xff8000001d387808 */ /* 0x000fe20004800000 */
[----:B------:R-:W-:Y:S01]  /*d850*/  FFMA.FTZ R27, R3, R38, R27 ;  /* 0x00000026031b7223 */ /* 0x000fe2000001001b */
[----:B------:R-:W-:Y:S01]  /*d860*/  I2FP.F32.S32 R29, R39 ;  /* 0x00000027001d7245 */ /* 0x000fe20000201400 */
[----:B------:R-:W-:Y:S01]  /*d870*/  HMMA.16816.F32 R108, R92, R58, R108 ;  /* 0x0000003a5c6c723c */ /* 0x000fe2000000186c */
[----:B------:R-:W-:Y:S01]  /*d880*/  FSEL R145, R31, -INF , !P2 ;  /* 0xff8000001f917808 */ /* 0x000fe20005000000 */
[----:B------:R-:W-:Y:S01]  /*d890*/  VIADD R31, R103, 0x38 ;  /* 0x00000038671f7836 */ /* 0x000fe20000000000 */
[----:B------:R-:W-:Y:S01]  /*d8a0*/  FSEL R143, R143, -INF , !P4 ;  /* 0xff8000008f8f7808 */ /* 0x000fe20006000000 */
[CC--:B------:R-:W-:Y:S01]  /*d8b0*/  FFMA.FTZ R20, R3.reuse, R29.reuse, R20 ;  /* 0x0000001d03147223 */ /* 0x0c0fe20000010014 */
[----:B------:R-:W-:Y:S01]  /*d8c0*/  FSEL R51, R30, -INF , !P0 ;  /* 0xff8000001e337808 */ /* 0x000fe20004000000 */
[----:B------:R-:W-:Y:S01]  /*d8d0*/  FFMA.FTZ R22, R3, R29, R22 ;  /* 0x0000001d03167223 */ /* 0x000fe20000010016 */
[----:B------:R-:W-:Y:S01]  /*d8e0*/  ISETP.NE.AND P4, PT, R26, RZ, PT ;  /* 0x000000ff1a00720c */ /* 0x000fe20003f85270 */
[C---:B------:R-:W-:Y:S01]  /*d8f0*/  VIADD R29, R103.reuse, 0x39 ;  /* 0x00000039671d7836 */ /* 0x040fe20000000000 */
[----:B------:R-:W-:Y:S01]  /*d900*/  I2FP.F32.S32 R30, R33 ;  /* 0x00000021001e7245 */ /* 0x000fe20000201400 */
[----:B------:R-:W-:Y:S01]  /*d910*/  VIADD R59, R103, 0x68 ;  /* 0x00000068673b7836 */ /* 0x000fe20000000000 */
[----:B------:R-:W-:-:S02]  /*d920*/  ISETP.GE.AND P6, PT, R43, R102, PT ;  /* 0x000000662b00720c */ /* 0x000fc40003fc6270 */
[----:B------:R-:W-:Y:S01]  /*d930*/  FSEL R50, R25, -INF , !P4 ;  /* 0xff80000019327808 */ /* 0x000fe20006000000 */
[-C--:B------:R-:W-:Y:S01]  /*d940*/  FFMA.FTZ R138, R3, R30.reuse, R21 ;  /* 0x0000001e038a7223 */ /* 0x080fe20000010015 */
[----:B------:R-:W-:Y:S01]  /*d950*/  I2FP.F32.S32 R25, R31 ;  /* 0x0000001f00197245 */ /* 0x000fe20000201400 */
[----:B------:R-:W-:Y:S01]  /*d960*/  VIADD R21, R103, 0x40 ;  /* 0x0000004067157836 */ /* 0x000fe20000000000 */
[----:B------:R-:W-:Y:S01]  /*d970*/  FSEL R28, R28, -INF , !P5 ;  /* 0xff8000001c1c7808 */ /* 0x000fe20006800000 */
[----:B------:R-:W-:Y:S01]  /*d980*/  FFMA.FTZ R23, R3, R30, R23 ;  /* 0x0000001e03177223 */ /* 0x000fe20000010017 */
[----:B------:R-:W-:Y:S01]  /*d990*/  ISETP.GE.AND P5, PT, R39, R54, PT ;  /* 0x000000362700720c */ /* 0x000fe20003fa6270 */
[-C--:B------:R-:W-:Y:S01]  /*d9a0*/  FFMA.FTZ R18, R3, R25.reuse, R18 ;  /* 0x0000001903127223 */ /* 0x080fe20000010012 */
[----:B------:R-:W-:Y:S01]  /*d9b0*/  ISETP.GE.AND P0, PT, R39, R102, PT ;  /* 0x000000662700720c */ /* 0x000fe20003f06270 */
[----:B------:R-:W-:Y:S01]  /*d9c0*/  FFMA.FTZ R16, R3, R25, R16 ;  /* 0x0000001903107223 */ /* 0x000fe20000010010 */
[----:B------:R-:W-:Y:S01]  /*d9d0*/  FSEL R57, R27, -INF , !P6 ;  /* 0xff8000001b397808 */ /* 0x000fe20007000000 */
[----:B------:R-:W-:Y:S01]  /*d9e0*/  VIADD R27, R103, 0x41 ;  /* 0x00000041671b7836 */ /* 0x000fe20000000000 */
[----:B------:R-:W-:Y:S01]  /*d9f0*/  ISETP.GE.AND P6, PT, R29, R54, PT ;  /* 0x000000361d00720c */ /* 0x000fe20003fc6270 */
[----:B------:R-:W-:Y:S01]  /*da00*/  VIADD R25, R103, 0x48 ;  /* 0x0000004867197836 */ /* 0x000fe20000000000 */
[----:B------:R-:W-:-:S02]  /*da10*/  I2FP.F32.S32 R26, R29 ;  /* 0x0000001d001a7245 */ /* 0x000fc40000201400 */
[----:B------:R-:W-:Y:S02]  /*da20*/  ISETP.GE.AND P4, PT, R31, R102, PT ;  /* 0x000000661f00720c */ /* 0x000fe40003f86270 */
[----:B------:R-:W-:Y:S01]  /*da30*/  FSEL R66, R20, -INF , !P5 ;  /* 0xff80000014427808 */ /* 0x000fe20006800000 */
[CC--:B------:R-:W-:Y:S01]  /*da40*/  FFMA.FTZ R17, R3.reuse, R26.reuse, R17 ;  /* 0x0000001a03117223 */ /* 0x0c0fe20000010011 */
[----:B------:R-:W-:Y:S01]  /*da50*/  FSEL R139, R22, -INF , !P0 ;  /* 0xff800000168b7808 */ /* 0x000fe20004000000 */
[----:B------:R-:W-:Y:S01]  /*da60*/  FFMA.FTZ R19, R3, R26, R19 ;  /* 0x0000001a03137223 */ /* 0x000fe20000010013 */
[----:B------:R-:W-:Y:S02]  /*da70*/  P2R R20, PR, RZ, 0x40 ;  /* 0x00000040ff147803 */ /* 0x000fe40000000000 */
[C---:B------:R-:W-:Y:S01]  /*da80*/  ISETP.GE.AND P5, PT, R21.reuse, R54, PT ;  /* 0x000000361500720c */ /* 0x040fe20003fa6270 */
[----:B------:R-:W-:Y:S01]  /*da90*/  BAR.SYNC.DEFER_BLOCKING 0x0 ;  /* 0x0000000000007b1d */ /* 0x000fe20000010000 */
[----:B------:R-:W-:-:S02]  /*daa0*/  ISETP.GE.AND P0, PT, R21, R102, PT ;  /* 0x000000661500720c */ /* 0x000fc40003f06270 */
[----:B------:R-:W-:Y:S02]  /*dab0*/  I2FP.F32.S32 R21, R21 ;  /* 0x0000001500157245 */ /* 0x000fe40000201400 */
[----:B------:R-:W-:Y:S02]  /*dac0*/  FSEL R24, R24, -INF , !P3 ;  /* 0xff80000018187808 */ /* 0x000fe40005800000 */
[----:B------:R-:W-:Y:S01]  /*dad0*/  FSEL R135, R18, -INF , !P4 ;  /* 0xff80000012877808 */ /* 0x000fe20006000000 */
[-C--:B------:R-:W-:Y:S01]  /*dae0*/  FFMA.FTZ R12, R3, R21.reuse, R12 ;  /* 0x00000015030c7223 */ /* 0x080fe2000001000c */
[----:B------:R-:W-:Y:S01]  /*daf0*/  ISETP.GE.AND P3, PT, R31, R54, PT ;  /* 0x000000361f00720c */ /* 0x000fe20003f66270 */
[----:B------:R-:W-:Y:S01]  /*db00*/  FFMA.FTZ R14, R3, R21, R14 ;  /* 0x00000015030e7223 */ /* 0x000fe2000001000e */
[----:B------:R-:W-:Y:S01]  /*db10*/  ISETP.NE.AND P4, PT, R20, RZ, PT ;  /* 0x000000ff1400720c */ /* 0x000fe20003f85270 */
[----:B------:R-:W-:Y:S01]  /*db20*/  VIADD R21, R103, 0x49 ;  /* 0x0000004967157836 */ /* 0x000fe20000000000 */
[----:B------:R-:W-:-:S02]  /*db30*/  FSEL R140, R16, -INF , !P3 ;  /* 0xff800000108c7808 */ /* 0x000fc40005800000 */
[----:B------:R-:W-:Y:S02]  /*db40*/  FSEL R136, R17, -INF , !P4 ;  /* 0xff80000011887808 */ /* 0x000fe40006000000 */
[----:B------:R-:W-:Y:S02]  /*db50*/  I2FP.F32.S32 R16, R27 ;  /* 0x0000001b00107245 */ /* 0x000fe40000201400 */
[----:B------:R-:W-:Y:S02]  /*db60*/  I2FP.F32.S32 R17, R25 ;  /* 0x0000001900117245 */ /* 0x000fe40000201400 */
        /* <DEDUP_REMOVED lines=8> */
[----:B------:R-:W-:Y:S01]  /*dbf0*/  I2FP.F32.S32 R18, R21 ;  /* 0x0000001500127245 */ /* 0x000fe20000201400 */
[----:B------:R-:W-:Y:S01]  /*dc00*/  VIADD R17, R103, 0x58 ;  /* 0x0000005867117836 */ /* 0x000fe20000000000 */
[----:B------:R-:W-:-:S02]  /*dc10*/  ISETP.GE.AND P2, PT, R27, R102, PT ;  /* 0x000000661b00720c */ /* 0x000fc40003f46270 */
[----:B------:R-:W-:Y:S01]  /*dc20*/  ISETP.GE.AND P3, PT, R25, R54, PT ;  /* 0x000000361900720c */ /* 0x000fe20003f66270 */
[CC--:B------:R-:W-:Y:S01]  /*dc30*/  FFMA.FTZ R11, R3.reuse, R18.reuse, R11 ;  /* 0x00000012030b7223 */ /* 0x0c0fe2000001000b */
[----:B------:R-:W-:Y:S01]  /*dc40*/  P2R R12, PR, RZ, 0x20 ;  /* 0x00000020ff0c7803 */ /* 0x000fe20000000000 */
[----:B------:R-:W-:Y:S01]  /*dc50*/  FFMA.FTZ R9, R3, R18, R9 ;  /* 0x0000001203097223 */ /* 0x000fe20000010009 */
[----:B------:R-:W-:Y:S01]  /*dc60*/  FSEL R133, R15, -INF , !P2 ;  /* 0xff8000000f857808 */ /* 0x000fe20005000000 */
[----:B------:R-:W-:Y:S01]  /*dc70*/  VIADD R15, R103, 0x59 ;  /* 0x00000059670f7836 */ /* 0x000fe20000000000 */
[----:B------:R-:W-:Y:S02]  /*dc80*/  FSEL R130, R8, -INF , !P3 ;  /* 0xff80000008827808 */ /* 0x000fe40005800000 */
[----:B------:R-:W-:Y:S02]  /*dc90*/  ISETP.NE.AND P3, PT, R12, RZ, PT ;  /* 0x000000ff0c00720c */ /* 0x000fe40003f65270 */
[----:B------:R-:W-:-:S02]  /*dca0*/  ISETP.GE.AND P6, PT, R29, R102, PT ;  /* 0x000000661d00720c */ /* 0x000fc40003fc6270 */
[----:B------:R-:W-:Y:S01]  /*dcb0*/  FSEL R131, R11, -INF , !P3 ;  /* 0xff8000000b837808 */ /* 0x000fe20005800000 */
[----:B------:R-:W-:Y:S01]  /*dcc0*/  VIADD R11, R103, 0x69 ;  /* 0x00000069670b7836 */ /* 0x000fe20000000000 */
[-C--:B------:R-:W-:Y:S02]  /*dcd0*/  ISETP.GE.AND P3, PT, R15, R54.reuse, PT ;  /* 0x000000360f00720c */ /* 0x080fe40003f66270 */
[-C--:B------:R-:W-:Y:S01]  /*dce0*/  ISETP.GE.AND P1, PT, R33, R54.reuse, PT ;  /* 0x000000362100720c */ /* 0x080fe20003f26270 */
[----:B------:R-:W-:Y:S01]  /*dcf0*/  VIADD R33, R103, 0x70 ;  /* 0x0000007067217836 */ /* 0x000fe20000000000 */
[----:B------:R-:W-:Y:S01]  /*dd00*/  FSEL R125, R19, -INF , !P6 ;  /* 0xff800000137d7808 */ /* 0x000fe20007000000 */
[----:B------:R-:W-:Y:S01]  /*dd10*/  VIADD R19, R103, 0x51 ;  /* 0x0000005167137836 */ /* 0x000fe20000000000 */
[----:B------:R-:W-:Y:S02]  /*dd20*/  FSEL R138, R138, -INF , !P1 ;  /* 0xff8000008a8a7808 */ /* 0x000fe40004800000 */
[-C--:B------:R-:W-:Y:S01]  /*dd30*/  ISETP.GE.AND P6, PT, R21, R54.reuse, PT ;  /* 0x000000361500720c */ /* 0x080fe20003fc6270 */
[----:B------:R-:W-:Y:S01]  /*dd40*/  VIADD R21, R103, 0x50 ;  /* 0x0000005067157836 */ /* 0x000fe20000000000 */
[----:B------:R-:W-:-:S02]  /*dd50*/  ISETP.GE.AND P1, PT, R27, R54, PT ;  /* 0x000000361b00720c */ /* 0x000fc40003f26270 */
[----:B------:R-:W-:Y:S02]  /*dd60*/  LOP3.LUT R62, R62, 0xfffffffb, RZ, 0xc0, !PT ;  /* 0xfffffffb3e3e7812 */ /* 0x000fe400078ec0ff */
[----:B------:R-:W-:Y:S02]  /*dd70*/  FSEL R134, R13, -INF , !P1 ;  /* 0xff8000000d867808 */ /* 0x000fe40004800000 */
[----:B------:R-:W-:Y:S02]  /*dd80*/  I2FP.F32.S32 R13, R21 ;  /* 0x00000015000d7245 */ /* 0x000fe40000201400 */
[----:B------:R-:W-:Y:S02]  /*dd90*/  @P3 LOP3.LUT R62, R62, 0x4, RZ, 0xfc, !PT ;  /* 0x000000043e3e3812 */ /* 0x000fe400078efcff */
[----:B------:R-:W-:Y:S01]  /*dda0*/  I2FP.F32.S32 R8, R19 ;  /* 0x0000001300087245 */ /* 0x000fe20000201400 */
[-C--:B------:R-:W-:Y:S01]  /*ddb0*/  FFMA.FTZ R122, R3, R13.reuse, R122 ;  /* 0x0000000d037a7223 */ /* 0x080fe2000001007a */
[-C--:B------:R-:W-:Y:S01]  /*ddc0*/  ISETP.GE.AND P3, PT, R15, R102.reuse, PT ;  /* 0x000000660f00720c */ /* 0x080fe20003f66270 */
[----:B------:R-:W-:Y:S01]  /*ddd0*/  FFMA.FTZ R120, R3, R13, R120 ;  /* 0x0000000d03787223 */ /* 0x000fe20000010078 */
[----:B------:R-:W-:Y:S01]  /*dde0*/  FSEL R128, R9, -INF , !P6 ;  /* 0xff80000009807808 */ /* 0x000fe20007000000 */
[----:B------:R-:W-:Y:S01]  /*ddf0*/  VIADD R9, R103, 0x60 ;  /* 0x0000006067097836 */ /* 0x000fe20000000000 */
[----:B------:R-:W-:Y:S01]  /*de00*/  ISETP.GE.AND P1, PT, R21, R102, PT ;  /* 0x000000661500720c */ /* 0x000fe20003f26270 */
[CC--:B------:R-:W-:Y:S01]  /*de10*/  FFMA.FTZ R124, R3.reuse, R8.reuse, R121 ;  /* 0x00000008037c7223 */ /* 0x0c0fe20000010079 */
[----:B------:R-:W-:Y:S01]  /*de20*/  FFMA.FTZ R121, R3, R8, R123 ;  /* 0x0000000803797223 */ /* 0x000fe2000001007b */
[----:B------:R-:W-:Y:S01]  /*de30*/  ISETP.GE.AND P4, PT, R25, R102, PT ;  /* 0x000000661900720c */ /* 0x000fe20003f86270 */
[----:B------:R-:W-:Y:S01]  /*de40*/  VIADD R13, R103, 0x61 ;  /* 0x00000061670d7836 */ /* 0x000fe20000000000 */
[----:B------:R-:W-:-:S02]  /*de50*/  FSEL R123, R122, -INF , !P1 ;  /* 0xff8000007a7b7808 */ /* 0x000fc40004800000 */
[-C--:B------:R-:W-:Y:S02]  /*de60*/  ISETP.GE.AND P1, PT, R9, R54.reuse, PT ;  /* 0x000000360900720c */ /* 0x080fe40003f26270 */
[----:B------:R-:W-:Y:S02]  /*de70*/  LOP3.LUT R62, R62, 0xfffffffd, RZ, 0xc0, !PT ;  /* 0xfffffffd3e3e7812 */ /* 0x000fe400078ec0ff */
[----:B------:R-:W-:Y:S02]  /*de80*/  FSEL R129, R10, -INF , !P4 ;  /* 0xff8000000a817808 */ /* 0x000fe40006000000 */
[C---:B------:R-:W-:Y:S02]  /*de90*/  ISETP.GE.AND P4, PT, R17.reuse, R54, PT ;  /* 0x000000361100720c */ /* 0x040fe40003f86270 */
[----:B------:R-:W-:Y:S02]  /*dea0*/  ISETP.GE.AND P6, PT, R17, R102, PT ;  /* 0x000000661100720c */ /* 0x000fe40003fc6270 */
[----:B------:R-:W-:-:S02]  /*deb0*/  @P3 LOP3.LUT R62, R62, 0x2, RZ, 0xfc, !PT ;  /* 0x000000023e3e3812 */ /* 0x000fc400078efcff */
[----:B------:R-:W-:Y:S02]  /*dec0*/  I2FP.F32.S32 R17, R17 ;  /* 0x0000001100117245 */ /* 0x000fe40000201400 */
[----:B------:R-:W-:Y:S02]  /*ded0*/  LOP3.LUT R62, R62, 0xfffffffe, RZ, 0xc0, !PT ;  /* 0xfffffffe3e3e7812 */ /* 0x000fe400078ec0ff */
[----:B------:R-:W-:Y:S01]  /*dee0*/  I2FP.F32.S32 R10, R15 ;  /* 0x0000000f000a7245 */ /* 0x000fe20000201400 */
[-C--:B------:R-:W-:Y:S01]  /*def0*/  FFMA.FTZ R8, R3, R17.reuse, R118 ;  /* 0x0000001103087223 */ /* 0x080fe20000010076 */
[----:B------:R-:W-:Y:S01]  /*df00*/  ISETP.GE.AND P5, PT, R21, R54, PT ;  /* 0x000000361500720c */ /* 0x000fe20003fa6270 */
[C---:B------:R-:W-:Y:S01]  /*df10*/  FFMA.FTZ R116, R3.reuse, R17, R116 ;  /* 0x0000001103747223 */ /* 0x040fe20000010074 */
[----:B------:R-:W-:Y:S01]  /*df20*/  @P1 LOP3.LUT R62, R62, 0x1, RZ, 0xfc, !PT ;  /* 0x000000013e3e1812 */ /* 0x000fe200078efcff */
[CC--:B------:R-:W-:Y:S01]  /*df30*/  FFMA.FTZ R122, R3.reuse, R10.reuse, R117 ;  /* 0x0000000a037a7223 */ /* 0x0c0fe20000010075 */
[----:B------:R-:W-:Y:S01]  /*df40*/  I2FP.F32.S32 R12, R13 ;  /* 0x0000000d000c7245 */ /* 0x000fe20000201400 */
[----:B------:R-:W-:Y:S01]  /*df50*/  FFMA.FTZ R119, R3, R10, R119 ;  /* 0x0000000a03777223 */ /* 0x000fe20000010077 */
[----:B------:R-:W-:-:S02]  /*df60*/  FSEL R126, R120, -INF , !P5 ;  /* 0xff800000787e7808 */ /* 0x000fc40006800000 */
[----:B------:R-:W-:Y:S01]  /*df70*/  FSEL R117, R8, -INF , !P6 ;  /* 0xff80000008757808 */ /* 0x000fe20007000000 */
[----:B------:R-:W-:Y:S01]  /*df80*/  FFMA.FTZ R65, R3, R12, R115 ;  /* 0x0000000c03417223 */ /* 0x000fe20000010073 */
[-C--:B------:R-:W-:Y:S02]  /*df90*/  ISETP.GE.AND P5, PT, R9, R102.reuse, PT ;  /* 0x000000660900720c */ /* 0x080fe40003fa6270 */
[----:B------:R-:W-:Y:S02]  /*dfa0*/  LOP3.LUT P6, RZ, R62, 0x2, RZ, 0xc0, !PT ;  /* 0x000000023eff7812 */ /* 0x000fe400078cc0ff */
[----:B------:R-:W-:Y:S02]  /*dfb0*/  I2FP.F32.S32 R9, R9 ;  /* 0x0000000900097245 */ /* 0x000fe40000201400 */
[----:B------:R-:W-:Y:S02]  /*dfc0*/  FSEL R127, R14, -INF , !P0 ;  /* 0xff8000000e7f7808 */ /* 0x000fe40004000000 */
[----:B------:R-:W-:Y:S01]  /*dfd0*/  FSEL R115, R119, -INF , !P6 ;  /* 0xff80000077737808 */ /* 0x000fe20007000000 */
[-C--:B------:R-:W-:Y:S01]  /*dfe0*/  FFMA.FTZ R10, R3, R9.reuse, R112 ;  /* 0x00000009030a7223 */ /* 0x080fe20000010070 */
[----:B------:R-:W-:Y:S01]  /*dff0*/  ISETP.GE.AND P0, PT, R19, R102, PT ;  /* 0x000000661300720c */ /* 0x000fe20003f06270 */
[----:B------:R-:W-:Y:S01]  /*e000*/  FFMA.FTZ R9, R3, R9, R114 ;  /* 0x0000000903097223 */ /* 0x000fe20000010072 */
[----:B------:R-:W-:Y:S01]  /*e010*/  ISETP.GE.AND P6, PT, R11, R54, PT ;  /* 0x000000360b00720c */ /* 0x000fe20003fc6270 */
[----:B------:R-:W-:Y:S01]  /*e020*/  FFMA.FTZ R112, R3, R12, R113 ;  /* 0x0000000c03707223 */ /* 0x000fe20000010071 */
[----:B------:R-:W-:-:S02]  /*e030*/  FSEL R121, R121, -INF , !P0 ;  /* 0xff80000079797808 */ /* 0x000fc40004000000 */
[-C--:B------:R-:W-:Y:S02]  /*e040*/  ISETP.GE.AND P2, PT, R19, R54.reuse, PT ;  /* 0x000000361300720c */ /* 0x080fe40003f46270 */
[----:B------:R-:W-:Y:S02]  /*e050*/  LOP3.LUT P0, RZ, R62, 0x4, RZ, 0xc0, !PT ;  /* 0x000000043eff7812 */ /* 0x000fe4000780c0ff */
[----:B------:R-:W-:Y:S02]  /*e060*/  FSEL R118, R116, -INF , !P4 ;  /* 0xff80000074767808 */ /* 0x000fe40006000000 */
[----:B------:R-:W-:Y:S02]  /*e070*/  FSEL R113, R9, -INF , !P5 ;  /* 0xff80000009717808 */ /* 0x000fe40006800000 */
[----:B------:R-:W-:Y:S02]  /*e080*/  LOP3.LUT P4, RZ, R62, 0x1, RZ, 0xc0, !PT ;  /* 0x000000013eff7812 */ /* 0x000fe4000788c0ff */
[----:B------:R-:W-:-:S02]  /*e090*/  ISETP.GE.AND P5, PT, R33, R54, PT ;  /* 0x000000362100720c */ /* 0x000fc40003fa6270 */
[----:B------:R-:W-:Y:S02]  /*e0a0*/  FSEL R124, R124, -INF , !P2 ;  /* 0xff8000007c7c7808 */ /* 0x000fe40005000000 */
[----:B------:R-:W-:Y:S02]  /*e0b0*/  FSEL R122, R122, -INF , !P0 ;  /* 0xff8000007a7a7808 */ /* 0x000fe40004000000 */
[----:B------:R-:W-:Y:S02]  /*e0c0*/  LOP3.LUT R62, R62, 0xfffffffb, RZ, 0xc0, !PT ;  /* 0xfffffffb3e3e7812 */ /* 0x000fe400078ec0ff */
[C---:B------:R-:W-:Y:S02]  /*e0d0*/  ISETP.GE.AND P2, PT, R59.reuse, R54, PT ;  /* 0x000000363b00720c */ /* 0x040fe40003f46270 */
[----:B------:R-:W-:Y:S02]  /*e0e0*/  ISETP.GE.AND P0, PT, R59, R102, PT ;  /* 0x000000663b00720c */ /* 0x000fe40003f06270 */
[----:B------:R-:W-:-:S02]  /*e0f0*/  ISETP.GE.AND P3, PT, R13, R54, PT ;  /* 0x000000360d00720c */ /* 0x000fc40003f66270 */
[----:B------:R-:W-:Y:S01]  /*e100*/  ISETP.GE.AND P1, PT, R13, R102, PT ;  /* 0x000000660d00720c */ /* 0x000fe20003f26270 */
[----:B------:R-:W-:Y:S01]  /*e110*/  VIADD R13, R103, 0x71 ;  /* 0x00000071670d7836 */ /* 0x000fe20000000000 */
[----:B------:R-:W-:Y:S02]  /*e120*/  I2FP.F32.S32 R59, R59 ;  /* 0x0000003b003b7245 */ /* 0x000fe40000201400 */
[----:B------:R-:W-:Y:S02]  /*e130*/  @P6 LOP3.LUT R62, R62, 0x4, RZ, 0xfc, !PT ;  /* 0x000000043e3e6812 */ /* 0x000fe400078efcff */
[----:B------:R-:W-:Y:S01]  /*e140*/  FSEL R112, R112, -INF , !P3 ;  /* 0xff80000070707808 */ /* 0x000fe20005800000 */
[CC--:B------:R-:W-:Y:S01]  /*e150*/  FFMA.FTZ R108, R3.reuse, R59.reuse, R108 ;  /* 0x0000003b036c7223 */ /* 0x0c0fe2000001006c */
[----:B------:R-:W-:Y:S01]  /*e160*/  LOP3.LUT R62, R62, 0xfffffffd, RZ, 0xc0, !PT ;  /* 0xfffffffd3e3e7812 */ /* 0x000fe200078ec0ff */
[----:B------:R-:W-:Y:S01]  /*e170*/  FFMA.FTZ R59, R3, R59, R110 ;  /* 0x0000003b033b7223 */ /* 0x000fe2000001006e */
[----:B------:R-:W-:-:S02]  /*e180*/  ISETP.GE.AND P3, PT, R13, R54, PT ;  /* 0x000000360d00720c */ /* 0x000fc40003f66270 */
[----:B------:R-:W-:Y:S02]  /*e190*/  I2FP.F32.S32 R8, R11 ;  /* 0x0000000b00087245 */ /* 0x000fe40000201400 */
[----:B------:R-:W-:Y:S02]  /*e1a0*/  FSEL R114, R10, -INF , !P4 ;  /* 0xff8000000a727808 */ /* 0x000fe40006000000 */
[----:B------:R-:W-:Y:S01]  /*e1b0*/  ISETP.GE.AND P6, PT, R33, R102, PT ;  /* 0x000000662100720c */ /* 0x000fe20003fc6270 */
[CC--:B------:R-:W-:Y:S01]  /*e1c0*/  FFMA.FTZ R109, R3.reuse, R8.reuse, R109 ;  /* 0x00000008036d7223 */ /* 0x0c0fe2000001006d */
[----:B------:R-:W-:Y:S01]  /*e1d0*/  @P5 LOP3.LUT R62, R62, 0x2, RZ, 0xfc, !PT ;  /* 0x000000023e3e5812 */ /* 0x000fe200078efcff */
[----:B------:R-:W-:Y:S01]  /*e1e0*/  FFMA.FTZ R111, R3, R8, R111 ;  /* 0x00000008036f7223 */ /* 0x000fe2000001006f */
[----:B------:R-:W-:Y:S01]  /*e1f0*/  ISETP.GE.AND P4, PT, R11, R102, PT ;  /* 0x000000660b00720c */ /* 0x000fe20003f86270 */
[----:B------:R-:W-:Y:S01]  /*e200*/  VIADD R11, R103, 0x79 ;  /* 0x00000079670b7836 */ /* 0x000fe20000000000 */
[----:B------:R-:W-:-:S02]  /*e210*/  I2FP.F32.S32 R33, R33 ;  /* 0x0000002100217245 */ /* 0x000fc40000201400 */
[----:B------:R-:W-:Y:S02]  /*e220*/  FSEL R59, R59, -INF , !P0 ;  /* 0xff8000003b3b7808 */ /* 0x000fe40004000000 */
[----:B------:R-:W-:Y:S01]  /*e230*/  ISETP.GT.AND P0, PT, R61, R160, PT ;  /* 0x000000a03d00720c */ /* 0x000fe20003f04270 */
[-C--:B------:R-:W-:Y:S01]  /*e240*/  FFMA.FTZ R58, R3, R33.reuse, R104 ;  /* 0x00000021033a7223 */ /* 0x080fe20000010068 */
[----:B------:R-:W-:Y:S01]  /*e250*/  FSEL R65, R65, -INF , !P1 ;  /* 0xff80000041417808 */ /* 0x000fe20004800000 */
[----:B------:R-:W-:Y:S01]  /*e260*/  FFMA.FTZ R33, R3, R33, R106 ;  /* 0x0000002103217223 */ /* 0x000fe2000001006a */
[----:B------:R-:W-:Y:S02]  /*e270*/  FSEL R108, R108, -INF , !P2 ;  /* 0xff8000006c6c7808 */ /* 0x000fe40005000000 */
[C---:B------:R-:W-:Y:S02]  /*e280*/  LOP3.LUT P1, RZ, R62.reuse, 0x4, RZ, 0xc0, !PT ;  /* 0x000000043eff7812 */ /* 0x040fe4000782c0ff */
[----:B------:R-:W-:-:S02]  /*e290*/  LOP3.LUT P2, RZ, R62, 0x2, RZ, 0xc0, !PT ;  /* 0x000000023eff7812 */ /* 0x000fc4000784c0ff */
[----:B------:R-:W-:Y:S02]  /*e2a0*/  LOP3.LUT R62, R62, 0xfffffffe, RZ, 0xc0, !PT ;  /* 0xfffffffe3e3e7812 */ /* 0x000fe400078ec0ff */
[----:B------:R-:W-:Y:S02]  /*e2b0*/  I2FP.F32.S32 R8, R13 ;  /* 0x0000000d00087245 */ /* 0x000fe40000201400 */
[----:B------:R-:W-:Y:S02]  /*e2c0*/  I2FP.F32.S32 R9, R103 ;  /* 0x0000006700097245 */ /* 0x000fe40000201400 */
[----:B------:R-:W-:Y:S01]  /*e2d0*/  I2FP.F32.S32 R10, R11 ;  /* 0x0000000b000a7245 */ /* 0x000fe20000201400 */
[CC--:B------:R-:W-:Y:S01]  /*e2e0*/  FFMA.FTZ R48, R3.reuse, R8.reuse, R105 ;  /* 0x0000000803307223 */ /* 0x0c0fe20000010069 */
[----:B------:R-:W-:Y:S01]  /*e2f0*/  @P3 LOP3.LUT R62, R62, 0x1, RZ, 0xfc, !PT ;  /* 0x000000013e3e3812 */ /* 0x000fe200078efcff */
[C---:B------:R-:W-:Y:S01]  /*e300*/  FFMA.FTZ R31, R3.reuse, R8, R107 ;  /* 0x00000008031f7223 */ /* 0x040fe2000001006b */
[-C--:B------:R-:W-:Y:S01]  /*e310*/  FFMA.FTZ R8, R3, R9.reuse, R44 ;  /* 0x0000000903087223 */ /* 0x080fe2000001002c */
[----:B------:R-:W-:Y:S01]  /*e320*/  FSEL R104, R109, -INF , !P1 ;  /* 0xff8000006d687808 */ /* 0x000fe20004800000 */
[CC--:B------:R-:W-:Y:S01]  /*e330*/  FFMA.FTZ R38, R3.reuse, R10.reuse, R97 ;  /* 0x0000000a03267223 */ /* 0x0c0fe20000010061 */
[C---:B------:R-:W-:Y:S01]  /*e340*/  FFMA.FTZ R25, R3.reuse, R10, R99 ;  /* 0x0000000a03197223 */ /* 0x040fe20000010063 */
[----:B------:R-:W-:Y:S01]  /*e350*/  FFMA.FTZ R9, R3, R9, R46 ;  /* 0x0000000903097223 */ /* 0x000fe2000001002e */
[----:B------:R-:W-:-:S02]  /*e360*/  FSEL R105, R111, -INF , !P4 ;  /* 0xff8000006f697808 */ /* 0x000fc40006000000 */
[----:B------:R-:W-:Y:S02]  /*e370*/  FSEL R58, R58, -INF , !P2 ;  /* 0xff8000003a3a7808 */ /* 0x000fe40005000000 */
[----:B------:R-:W-:Y:S02]  /*e380*/  FSEL R33, R33, -INF , !P6 ;  /* 0xff80000021217808 */ /* 0x000fe40007000000 */
[----:B------:R-:W-:Y:S02]  /*e390*/  ISETP.GE.AND P5, PT, R13, R102, PT ;  /* 0x000000660d00720c */ /* 0x000fe40003fa6270 */
[C---:B------:R-:W-:Y:S02]  /*e3a0*/  ISETP.GE.AND P3, PT, R11.reuse, R54, PT ;  /* 0x000000360b00720c */ /* 0x040fe40003f66270 */
[----:B------:R-:W-:Y:S02]  /*e3b0*/  ISETP.GE.AND P1, PT, R11, R102, PT ;  /* 0x000000660b00720c */ /* 0x000fe40003f26270 */
[----:B------:R-:W-:-:S02]  /*e3c0*/  ISETP.GE.AND P4, PT, R103, R54, PT ;  /* 0x000000366700720c */ /* 0x000fc40003f86270 */
[----:B------:R-:W-:Y:S02]  /*e3d0*/  LOP3.LUT P6, RZ, R62, 0x1, RZ, 0xc0, !PT ;  /* 0x000000013eff7812 */ /* 0x000fe400078cc0ff */
        /* <DEDUP_REMOVED lines=20> */
.L_x_6915:
        /* <DEDUP_REMOVED lines=60> */
.L_x_6916:
        /* <DEDUP_REMOVED lines=60> */
.L_x_6914:
        /* <DEDUP_REMOVED lines=34> */
[----:B------:R-:W2:Y:S03]  /*eec0*/  SHFL.BFLY PT, R13, R10, 0x2, 0x1f ;  /* 0x0c401f000a0d7f89 */ /* 0x000ea600000e0000 */
        /* <DEDUP_REMOVED lines=14> */
[----:B------:R-:W-:Y:S01]  /*efb0*/  LDSM.16.MT88.4 R12, [R154+0x6800] ;  /* 0x006800009a0c783b */ /* 0x000fe20000004200 */
[C---:B------:R-:W-:Y:S01]  /*efc0*/  FSETP.NEU.FTZ.AND P0, PT, R2.reuse, -INF , PT ;  /* 0xff8000000200780b */ /* 0x040fe20003f1d000 */
[----:B-1----:R-:W-:-:S05]  /*efd0*/  FMUL.FTZ R43, R2, UR4 ;  /* 0x00000004022b7c20 */ /* 0x002fca0008410000 */
[----:B------:R-:W-:-:S05]  /*efe0*/  FSEL R43, R43, RZ, P0 ;  /* 0x000000ff2b2b7208 */ /* 0x000fca0000000000 */
[--C-:B------:R-:W-:Y:S01]  /*eff0*/  FFMA.FTZ R46, R0, UR4, -R43.reuse ;  /* 0x00000004002e7c23 */ /* 0x100fe2000801082b */
[----:B---3--:R-:W-:Y:S01]  /*f000*/  FMNMX.FTZ R0, R11, R10, !PT ;  /* 0x0000000a0b007209 */ /* 0x008fe20007810000 */
[--C-:B------:R-:W-:Y:S01]  /*f010*/  FFMA.FTZ R39, R40, UR4, -R43.reuse ;  /* 0x0000000428277c23 */ /* 0x100fe2000801082b */
[--C-:B------:R-:W-:Y:S01]  /*f020*/  FFMA.FTZ R49, R8, UR4, -R43.reuse ;  /* 0x0000000408317c23 */ /* 0x100fe2000801082b */
[--C-:B------:R-:W-:Y:S01]  /*f030*/  FFMA.FTZ R42, R42, UR4, -R43.reuse ;  /* 0x000000042a2a7c23 */ /* 0x100fe2000801082b */
[C---:B------:R-:W-:Y:S01]  /*f040*/  FSETP.NEU.FTZ.AND P0, PT, R0.reuse, -INF , PT ;  /* 0xff8000000000780b */ /* 0x040fe20003f1d000 */
[----:B------:R-:W-:Y:S01]  /*f050*/  FMUL.FTZ R26, R0, UR4 ;  /* 0x00000004001a7c20 */ /* 0x000fe20008410000 */
[--C-:B------:R-:W-:Y:S01]  /*f060*/  FFMA.FTZ R35, R68, UR4, -R43.reuse ;  /* 0x0000000444237c23 */ /* 0x100fe2000801082b */
[----:B------:R-:W-:Y:S01]  /*f070*/  MUFU.EX2 R46, R46 ;  /* 0x0000002e002e7308 */ /* 0x000fe20000000800 */
[--C-:B------:R-:W-:Y:S01]  /*f080*/  FFMA.FTZ R29, R36, UR4, -R43.reuse ;  /* 0x00000004241d7c23 */ /* 0x100fe2000801082b */
        /* <DEDUP_REMOVED lines=8> */
[----:B------:R-:W1:Y:S01]  /*f110*/  LDSM.16.MT88.4 R72, [R150+0x6000] ;  /* 0x006000009648783b */ /* 0x000e620000004200 */
        /* <DEDUP_REMOVED lines=60> */
[--C-:B------:R-:W-:Y:S01]  /*f4e0*/  FFMA.FTZ R45, R45, UR4, -R43.reuse ;  /* 0x000000042d2d7c23 */ /* 0x100fe2000801082b */
[----:B------:R-:W-:Y:S01]  /*f4f0*/  FFMA.FTZ R176, R38, UR4, -R43 ;  /* 0x0000000426b07c23 */ /* 0x000fe2000801082b */
[----:B------:R-:W-:Y:S01]  /*f500*/  FFMA.FTZ R33, R33, UR4, -R26 ;  /* 0x0000000421217c23 */ /* 0x000fe2000801081a */
[----:B------:R-:W-:Y:S01]  /*f510*/  FADD.FTZ R42, R35, R42 ;  /* 0x0000002a232a7221 */ /* 0x000fe20000010000 */
[--C-:B------:R-:W-:Y:S01]  /*f520*/  FFMA.FTZ R35, R31, UR4, -R26.reuse ;  /* 0x000000041f237c23 */ /* 0x100fe2000801081a */
[----:B------:R-:W-:Y:S01]  /*f530*/  FFMA.FTZ R6, R6, UR4, -R26 ;  /* 0x0000000406067c23 */ /* 0x000fe2000801081a */
[----:B------:R-:W2:Y:S01]  /*f540*/  MUFU.EX2 R34, R34 ;  /* 0x0000002200227308 */ /* 0x000ea20000000800 */
[----:B----4-:R-:W-:Y:S01]  /*f550*/  F2FP.F16.F32.PACK_AB R87, R40, R41 ;  /* 0x000000292857723e */ /* 0x010fe200000000ff */
[----:B------:R-:W-:Y:S01]  /*f560*/  FADD.FTZ R41, R41, R44 ;  /* 0x0000002c29297221 */ /* 0x000fe20000010000 */
[----:B------:R-:W-:Y:S01]  /*f570*/  FFMA.FTZ R175, R25, UR4, -R26 ;  /* 0x0000000419af7c23 */ /* 0x000fe2000801081a */
[----:B------:R-:W-:-:S02]  /*f580*/  ISETP.GT.AND P0, PT, R61, R160, PT ;  /* 0x000000a03d00720c */ /* 0x000fc40003f04270 */
        /* <DEDUP_REMOVED lines=25> */
[----:B------:R-:W-:-:S03]  /*f720*/  FADD.FTZ R32, R32, R39 ;  /* 0x0000002720207221 */ /* 0x000fc60000010000 */
[----:B------:R-:W-:Y:S01]  /*f730*/  MUFU.EX2 R24, R24 ;  /* 0x0000001800187308 */ /* 0x000fe20000000800 */
[----:B------:R-:W-:Y:S02]  /*f740*/  FADD.FTZ R29, R29, R32 ;  /* 0x000000201d1d7221 */ /* 0x000fe40000010000 */
[C---:B------:R-:W-:Y:S05]  /*f750*/  HMMA.16816.F32 R96, R8.reuse, R12, R96 ;  /* 0x0000000c0860723c */ /* 0x040fea0000001860 */
        /* <DEDUP_REMOVED lines=77> */
[----:B---3--:R-:W-:-:S02]  /*fc30*/  F2FP.F16.F32.PACK_AB R9, R128, R127 ;  /* 0x0000007f8009723e */ /* 0x008fc400000000ff */
[----:B------:R-:W-:Y:S01]  /*fc40*/  F2FP.F16.F32.PACK_AB R10, R120, R125 ;  /* 0x0000007d780a723e */ /* 0x000fe200000000ff */
[----:B------:R-:W-:Y:S01]  /*fc50*/  MUFU.EX2 R122, R122 ;  /* 0x0000007a007a7308 */ /* 0x000fe20000000800 */
[----:B--2---:R-:W-:-:S07]  /*fc60*/  F2FP.F16.F32.PACK_AB R11, R130, R129 ;  /* 0x00000081820b723e */ /* 0x004fce00000000ff */
        /* <DEDUP_REMOVED lines=18> */
[----:B------:R-:W-:Y:S01]  /*fd90*/  F2FP.F16.F32.PACK_AB R8, R133, R126 ;  /* 0x0000007e8508723e */ /* 0x000fe200000000ff */
[----:B------:R-:W3:Y:S01]  /*fda0*/  LDSM.16.MT88.4 R12, [R149+0x8800] ;  /* 0x00880000950c783b */ /* 0x000ee20000004200 */
[----:B--2---:R-:W-:Y:S01]  /*fdb0*/  F2FP.F16.F32.PACK_AB R9, R121, R122 ;  /* 0x0000007a7909723e */ /* 0x004fe200000000ff */
[----:B------:R-:W-:Y:S01]  /*fdc0*/  MUFU.EX2 R104, R104 ;  /* 0x0000006800687308 */ /* 0x000fe20000000800 */
[----:B------:R-:W-:-:S02]  /*fdd0*/  F2FP.F16.F32.PACK_AB R10, R131, R118 ;  /* 0x00000076830a723e */ /* 0x000fc400000000ff */
[----:B-1----:R-:W-:-:S05]  /*fde0*/  F2FP.F16.F32.PACK_AB R11, R124, R117 ;  /* 0x000000757c0b723e */ /* 0x002fca00000000ff */
        /* <DEDUP_REMOVED lines=19> */
[----:B------:R-:W2:Y:S01]  /*ff20*/  LDSM.16.MT88.4 R20, [R149+0x9000] ;  /* 0x009000009514783b */ /* 0x000ea20000004200 */
[----:B------:R-:W-:-:S02]  /*ff30*/  F2FP.F16.F32.PACK_AB R8, R115, R114 ;  /* 0x000000727308723e */ /* 0x000fc400000000ff */
[----:B-1----:R-:W-:Y:S02]  /*ff40*/  F2FP.F16.F32.PACK_AB R9, R65, R104 ;  /* 0x000000684109723e */ /* 0x002fe400000000ff */
[----:B------:R-:W1:Y:S01]  /*ff50*/  MUFU.EX2 R34, R35 ;  /* 0x0000002300227308 */ /* 0x000e620000000800 */
[----:B------:R-:W-:Y:S02]  /*ff60*/  F2FP.F16.F32.PACK_AB R10, R123, R108 ;  /* 0x0000006c7b0a723e */ /* 0x000fe400000000ff */
[----:B-----5:R-:W-:-:S05]  /*ff70*/  F2FP.F16.F32.PACK_AB R11, R112, R59 ;  /* 0x0000003b700b723e */ /* 0x020fca00000000ff */
[----:B------:R-:W-:Y:S02]  /*ff80*/  MUFU.EX2 R6, R6 ;  /* 0x0000000600067308 */ /* 0x000fe40000000800 */
[C---:B----4-:R-:W-:Y:S06]  /*ff90*/  HMMA.16816.F32 R96, R8.reuse, R16, R96 ;  /* 0x000000100860723c */ /* 0x050fec0000001860 */
[----:B------:R-:W4:Y:S02]  /*ffa0*/  MUFU.EX2 R175, R175 ;  /* 0x000000af00af7308 */ /* 0x000f240000000800 */
[C---:B------:R-:W-:Y:S01]  /*ffb0*/  HMMA.16816.F32 R92, R8.reuse, R18, R92 ;  /* 0x00000012085c723c */ /* 0x040fe2000000185c */
[----:B------:R-:W5:Y:S07]  /*ffc0*/  LDSM.16.MT88.4 R16, [R148+0x9000] ;  /* 0x009000009410783b */ /* 0x000f6e0000004200 */
[C---:B---3--:R-:W-:Y:S08]  /*ffd0*/  HMMA.16816.F32 R68, R8.reuse, R12, R68 ;  /* 0x0000000c0844723c */ /* 0x048ff00000001844 */
[C---:B------:R-:W-:Y:S01]  /*ffe0*/  HMMA.16816.F32 R72, R8.reuse, R14, R72 ;  /* 0x0000000e0848723c */ /* 0x040fe20000001848 */
[----:B------:R-:W3:Y:S07]  /*fff0*/  LDSM.16.MT88.4 R12, [R154+0x9800] ;  /* 0x009800009a0c783b */ /* 0x000eee0000004200 */
        /* <DEDUP_REMOVED lines=8> */
[----:B-----5:R-:W-:Y:S03]  /*10080*/  HMMA.16816.F32 R88, R8, R16, R88 ;  /* 0x000000100858723c */ /* 0x020fe60000001858 */
[----:B------:R-:W-:-:S04]  /*10090*/  FADD.FTZ R57, R57, R56 ;  /* 0x0000003839397221 */ /* 0x000fc80000010000 */
[----:B------:R-:W-:Y:S01]  /*100a0*/  FADD.FTZ R24, R106, R57 ;  /* 0x000000396a187221 */ /* 0x000fe20000010000 */
[----:B------:R-:W-:Y:S01]  /*100b0*/  HMMA.16816.F32 R84, R8, R18, R84 ;  /* 0x000000120854723c */ /* 0x000fe20000001854 */
[----:B------:R-:W5:Y:S01]  /*100c0*/  LDSM.16.MT88.4 R16, [R149+0x9800] ;  /* 0x009800009510783b */ /* 0x000f620000004200 */
[----:B------:R-:W-:Y:S01]  /*100d0*/  F2FP.F16.F32.PACK_AB R8, R105, R58 ;  /* 0x0000003a6908723e */ /* 0x000fe200000000ff */
[----:B------:R-:W-:Y:S01]  /*100e0*/  FADD.FTZ R24, R111, R24 ;  /* 0x000000186f187221 */ /* 0x000fe20000010000 */
[----:B-1----:R-:W-:Y:S02]  /*100f0*/  F2FP.F16.F32.PACK_AB R9, R34, R33 ;  /* 0x000000212209723e */ /* 0x002fe400000000ff */
[----:B------:R-:W-:Y:S01]  /*10100*/  F2FP.F16.F32.PACK_AB R10, R176, R45 ;  /* 0x0000002db00a723e */ /* 0x000fe200000000ff */
[----:B------:R-:W-:Y:S01]  /*10110*/  FADD.FTZ R109, R109, R24 ;  /* 0x000000186d6d7221 */ /* 0x000fe20000010000 */
[----:B------:R-:W-:Y:S01]  /*10120*/  FADD.FTZ R24, R116, R107 ;  /* 0x0000006b74187221 */ /* 0x000fe20000010000 */
[----:B----4-:R-:W-:-:S02]  /*10130*/  F2FP.F16.F32.PACK_AB R11, R175, R6 ;  /* 0x00000006af0b723e */ /* 0x010fc400000000ff */
        /* <DEDUP_REMOVED lines=38> */
[----:B-1----:R-:W-:Y:S03]  /*103a0*/  HMMA.16816.F32 R88, R8, R12, R88 ;  /* 0x0000000c0858723c */ /* 0x002fe60000001858 */
[----:B------:R-:W-:-:S05]  /*103b0*/  FADD.FTZ R175, R175, R6 ;  /* 0x00000006afaf7221 */ /* 0x000fca0000010000 */
[----:B------:R-:W-:Y:S01]  /*103c0*/  HMMA.16816.F32 R84, R8, R14, R84 ;  /* 0x0000000e0854723c */ /* 0x000fe20000001854 */
[----:B------:R-:W-:-:S04]  /*103d0*/  NOP ;  /* 0x0000000000007918 */ /* 0x000fc80000000000 */
        /* <DEDUP_REMOVED lines=68> */
.L_x_6918:
        /* <DEDUP_REMOVED lines=8> */
.L_x_6919:
[----:B------:R-:W1:Y:S01]  /*108a0*/  LDCU UR8, c[0x0][0x3c4] ;  /* 0x00007880ff0877ac */ /* 0x000e620008000800 */
[----:B------:R-:W-:Y:S01]  /*108b0*/  IADD3 R4, P0, PT, R4, R167, RZ ;  /* 0x000000a704047210 */ /* 0x000fe20007f1e0ff */
[----:B------:R-:W-:Y:S01]  /*108c0*/  VIADD R63, R103, 0xffffff80 ;  /* 0xffffff80673f7836 */ /* 0x000fe20000000000 */
[----:B------:R-:W-:Y:S01]  /*108d0*/  LOP3.LUT R62, R62, 0xfffffffe, RZ, 0xc0, !PT ;  /* 0xfffffffe3e3e7812 */ /* 0x000fe200078ec0ff */
[----:B------:R-:W2:Y:S02]  /*108e0*/  LDCU UR9, c[0x0][0x440] ;  /* 0x00008800ff0977ac */ /* 0x000ea40008000800 */
[----:B------:R-:W-:Y:S01]  /*108f0*/  IMAD.X R5, R67, 0x1, R166, P0 ;  /* 0x0000000143057824 */ /* 0x000fe200000e06a6 */
[----:B------:R-:W-:Y:S01]  /*10900*/  I2FP.F32.S32 R61, R63 ;  /* 0x0000003f003d7245 */ /* 0x000fe20000201400 */
[----:B------:R-:W-:Y:S01]  /*10910*/  USHF.L.U32 UR11, UR10, 0x5, URZ ;  /* 0x000000050a0b7899 */ /* 0x000fe200080006ff */
[----:B------:R-:W-:-:S05]  /*10920*/  ISETP.GE.AND P3, PT, R63, R54, PT ;  /* 0x000000363f00720c */ /* 0x000fca0003f66270 */
        /* <DEDUP_REMOVED lines=9> */
[----:B------:R-:W-:Y:S01]  /*109c0*/  IADD3.X R11, PT, PT, R13, UR8, RZ, P0, !PT ;  /* 0x000000080d0b7c10 */ /* 0x000fe200087fe4ff */
[----:B------:R-:W-:Y:S01]  /*109d0*/  @!P1 IMAD.MOV.U32 R7, RZ, RZ, R166 ;  /* 0x000000ffff079224 */ /* 0x000fe200078e00a6 */
[----:B------:R-:W-:-:S04]  /*109e0*/  IADD3 R8, P0, PT, R10, UR11, RZ ;  /* 0x0000000b0a087c10 */ /* 0x000fc8000ff1e0ff */
        /* <DEDUP_REMOVED lines=14> */
[----:B------:R-:W-:Y:S01]  /*10ad0*/  @P1 STS.128 [R52+0x6800], RZ ;  /* 0x006800ff34001388 */ /* 0x000fe20000000c00 */
[----:B------:R-:W-:-:S03]  /*10ae0*/  ISETP.GE.AND P0, PT, R63, R102, PT ;  /* 0x000000663f00720c */ /* 0x000fc60003f06270 */
        /* <DEDUP_REMOVED lines=31> */
[----:B-1----:R-:W2:Y:S04]  /*10ce0*/  LDSM.16.M88.4 R12, [R158+0x2000] ;  /* 0x002000009e0c783b */ /* 0x002ea80000000200 */
[----:B------:R-:W1:Y:S04]  /*10cf0*/  LDSM.16.M88.4 R4, [R158+0x2800] ;  /* 0x002800009e04783b */ /* 0x000e680000000200 */
[----:B------:R-:W3:Y:S04]  /*10d00*/  LDSM.16.M88.4 R104, [R158+0x3000] ;  /* 0x003000009e68783b */ /* 0x000ee80000000200 */
[----:B------:R-:W4:Y:S04]  /*10d10*/  LDSM.16.M88.4 R56, [R158+0x3800] ;  /* 0x003800009e38783b */ /* 0x000f280000000200 */
[----:B------:R-:W5:Y:S04]  /*10d20*/  LDSM.16.M88.4 R44, [R158+0x4000] ;  /* 0x004000009e2c783b */ /* 0x000f680000000200 */
[----:B------:R-:W5:Y:S04]  /*10d30*/  LDSM.16.M88.4 R36, [R158+0x4800] ;  /* 0x004800009e24783b */ /* 0x000f680000000200 */
[----:B------:R-:W5:Y:S04]  /*10d40*/  LDSM.16.M88.4 R28, [R158+0x5000] ;  /* 0x005000009e1c783b */ /* 0x000f680000000200 */
[----:B------:R-:W5:Y:S04]  /*10d50*/  LDSM.16.M88.4 R116, [R158+0x5800] ;  /* 0x005800009e74783b */ /* 0x000f680000000200 */
[----:B------:R-:W-:Y:S04]  /*10d60*/  LDSM.16.M88.4 R136, [R157] ;  /* 0x000000009d88783b */ /* 0x000fe80000000200 */
[----:B------:R-:W5:Y:S01]  /*10d70*/  LDSM.16.M88.4 R112, [R153+0x2000] ;  /* 0x002000009970783b */ /* 0x000f620000000200 */
[C---:B--2---:R-:W-:Y:S03]  /*10d80*/  HMMA.16816.F32 R16, R20.reuse, R12, RZ ;  /* 0x0000000c1410723c */ /* 0x044fe600000018ff */
[----:B------:R-:W2:Y:S04]  /*10d90*/  LDSM.16.M88.4 R128, [R153+0x3000] ;  /* 0x003000009980783b */ /* 0x000ea80000000200 */
[----:B------:R-:W2:Y:S01]  /*10da0*/  LDSM.16.M88.4 R124, [R153+0x3800] ;  /* 0x00380000997c783b */ /* 0x000ea20000000200 */
[C---:B------:R-:W-:Y:S03]  /*10db0*/  HMMA.16816.F32 R12, R20.reuse, R14, RZ ;  /* 0x0000000e140c723c */ /* 0x040fe600000018ff */
[----:B------:R-:W2:Y:S04]  /*10dc0*/  LDSM.16.M88.4 R120, [R153+0x4000] ;  /* 0x004000009978783b */ /* 0x000ea80000000200 */
[----:B------:R-:W-:Y:S01]  /*10dd0*/  LDSM.16.M88.4 R132, [R153+0x2800] ;  /* 0x002800009984783b */ /* 0x000fe20000000200 */
[C---:B-1----:R-:W-:Y:S03]  /*10de0*/  HMMA.16816.F32 R8, R20.reuse, R4, RZ ;  /* 0x000000041408723c */ /* 0x042fe600000018ff */
[----:B------:R-:W-:Y:S04]  /*10df0*/  LDSM.16.M88.4 R140, [R153+0x5800] ;  /* 0x00580000998c783b */ /* 0x000fe80000000200 */
[----:B------:R-:W0:Y:S01]  /*10e00*/  LDGDEPBAR ;  /* 0x00000000000079af */ /* 0x000e220000000000 */
[C---:B---3--:R-:W-:Y:S08]  /*10e10*/  HMMA.16816.F32 R108, R20.reuse, R104, RZ ;  /* 0x00000068146c723c */ /* 0x048ff000000018ff */
        /* <DEDUP_REMOVED lines=27> */
[----:B------:R-:W1:Y:S07]  /*10fd0*/  LDSM.16.M88.4 R116, [R156] ;  /* 0x000000009c74783b */ /* 0x000e6e0000000200 */
[C---:B---3--:R-:W-:Y:S08]  /*10fe0*/  HMMA.16816.F32 R32, R136.reuse, R112, R32 ;  /* 0x000000708820723c */ /* 0x048ff00000001820 */
[C---:B------:R-:W-:Y:S01]  /*10ff0*/  HMMA.16816.F32 R28, R136.reuse, R114, R28 ;  /* 0x00000072881c723c */ /* 0x040fe2000000181c */
[----:B------:R-:W2:Y:S07]  /*11000*/  LDSM.16.M88.4 R112, [R152+0x3800] ;  /* 0x003800009870783b */ /* 0x000eae0000000200 */
[C---:B------:R-:W-:Y:S08]  /*11010*/  HMMA.16816.F32 R8, R136.reuse, R132, R8 ;  /* 0x000000848808723c */ /* 0x040ff00000001808 */
[C---:B------:R-:W-:Y:S01]  /*11020*/  HMMA.16816.F32 R4, R136.reuse, R134, R4 ;  /* 0x000000868804723c */ /* 0x040fe20000001804 */
[----:B------:R-:W3:Y:S07]  /*11030*/  LDSM.16.M88.4 R132, [R152+0x4000] ;  /* 0x004000009884783b */ /* 0x000eee0000000200 */
[----:B------:R-:W-:Y:S08]  /*11040*/  HMMA.16816.F32 R24, R136, R140, R24 ;  /* 0x0000008c8818723c */ /* 0x000ff00000001818 */
        /* <DEDUP_REMOVED lines=8> */
[----:B------:R-:W5:Y:S07]  /*110d0*/  LDSM.16.M88.4 R120, [R152+0x5800] ;  /* 0x005800009878783b */ /* 0x000f6e0000000200 */
[----:B------:R-:W-:Y:S01]  /*110e0*/  HMMA.16816.F32 R20, R136, R142, R20 ;  /* 0x0000008e8814723c */ /* 0x000fe20000001814 */
[----:B------:R-:W-:Y:S04]  /*110f0*/  LDSM.16.M88.4 R136, [R155] ;  /* 0x000000009b88783b */ /* 0x000fe80000000200 */
        /* <DEDUP_REMOVED lines=9> */
[----:B------:R-:W-:Y:S07]  /*11190*/  LDSM.16.M88.4 R128, [R151+0x3800] ;  /* 0x003800009780783b */ /* 0x000fee0000000200 */
[C---:B----4-:R-:W-:Y:S08]  /*111a0*/  HMMA.16816.F32 R32, R116.reuse, R124, R32 ;  /* 0x0000007c7420723c */ /* 0x050ff00000001820 */
[C---:B------:R-:W-:Y:S01]  /*111b0*/  HMMA.16816.F32 R28, R116.reuse, R126, R28 ;  /* 0x0000007e741c723c */ /* 0x040fe2000000181c */
[----:B------:R-:W-:Y:S07]  /*111c0*/  LDSM.16.M88.4 R124, [R151+0x4000] ;  /* 0x00400000977c783b */ /* 0x000fee0000000200 */
[C---:B-----5:R-:W-:Y:S08]  /*111d0*/  HMMA.16816.F32 R24, R116.reuse, R120, R24 ;  /* 0x000000787418723c */ /* 0x060ff00000001818 */
[----:B------:R-:W-:Y:S01]  /*111e0*/  HMMA.16816.F32 R20, R116, R122, R20 ;  /* 0x0000007a7414723c */ /* 0x000fe20000001814 */
[----:B------:R-:W1:Y:S04]  /*111f0*/  LDSM.16.M88.4 R116, [R151+0x5000] ;  /* 0x005000009774783b */ /* 0x000e680000000200 */
[----:B------:R-:W-:Y:S03]  /*11200*/  LDSM.16.M88.4 R120, [R151+0x4800] ;  /* 0x004800009778783b */ /* 0x000fe60000000200 */
[C---:B--2---:R-:W-:Y:S08]  /*11210*/  HMMA.16816.F32 R16, R136.reuse, R112, R16 ;  /* 0x000000708810723c */ /* 0x044ff00000001810 */
[----:B------:R-:W-:Y:S01]  /*11220*/  HMMA.16816.F32 R12, R136, R114, R12 ;  /* 0x00000072880c723c */ /* 0x000fe2000000180c */
[----:B------:R-:W2:Y:S01]  /*11230*/  LDSM.16.M88.4 R112, [R151+0x5800] ;  /* 0x005800009770783b */ /* 0x000ea20000000200 */
[----:B------:R-:W-:-:S06]  /*11240*/  DEPBAR.LE SB0, 0x0 ;  /* 0x000080000000791a */ /* 0x000fcc0000000000 */
[----:B------:R-:W-:Y:S03]  /*11250*/  HMMA.16816.F32 R8, R136, R140, R8 ;  /* 0x0000008c8808723c */ /* 0x000fe60000001808 */
[CC--:B------:R-:W-:Y:S01]  /*11260*/  FFMA.FTZ R63, R3.reuse, R61.reuse, R18 ;  /* 0x0000003d033f7223 */ /* 0x0c0fe20000010012 */
[----:B------:R-:W-:-:S04]  /*11270*/  FFMA.FTZ R16, R3, R61, R16 ;  /* 0x0000003d03107223 */ /* 0x000fc80000010010 */
[C---:B------:R-:W-:Y:S08]  /*11280*/  HMMA.16816.F32 R4, R136.reuse, R142, R4 ;  /* 0x0000008e8804723c */ /* 0x040ff00000001804 */
[C---:B---3--:R-:W-:Y:S08]  /*11290*/  HMMA.16816.F32 R108, R136.reuse, R132, R108 ;  /* 0x00000084886c723c */ /* 0x048ff0000000186c */
[----:B-1----:R-:W-:Y:S01]  /*112a0*/  HMMA.16816.F32 R32, R136, R116, R32 ;  /* 0x000000748820723c */ /* 0x002fe20000001820 */
[----:B------:R-:W-:-:S05]  /*112b0*/  VIADD R117, R103, 0xffffff81 ;  /* 0xffffff8167757836 */ /* 0x000fca0000000000 */
[C---:B------:R-:W-:Y:S02]  /*112c0*/  ISETP.GE.AND P1, PT, R117.reuse, R102, PT ;  /* 0x000000667500720c */ /* 0x040fe40003f26270 */
[----:B------:R-:W-:Y:S01]  /*112d0*/  ISETP.GE.AND P6, PT, R117, R54, PT ;  /* 0x000000367500720c */ /* 0x000fe20003fc6270 */
[----:B--2---:R-:W-:Y:S01]  /*112e0*/  HMMA.16816.F32 R20, R136, R114, R20 ;  /* 0x000000728814723c */ /* 0x004fe20000001814 */
[C---:B------:R-:W-:Y:S01]  /*112f0*/  VIADD R115, R103.reuse, 0xffffff88 ;  /* 0xffffff8867737836 */ /* 0x040fe20000000000 */
[----:B------:R-:W-:Y:S01]  /*11300*/  I2FP.F32.S32 R18, R117 ;  /* 0x0000007500127245 */ /* 0x000fe20000201400 */
[----:B------:R-:W-:-:S03]  /*11310*/  VIADD R117, R103, 0xffffff91 ;  /* 0xffffff9167757836 */ /* 0x000fc60000000000 */
[----:B------:R-:W-:Y:S02]  /*11320*/  ISETP.GE.AND P5, PT, R115, R102, PT ;  /* 0x000000667300720c */ /* 0x000fe40003fa6270 */
[C---:B------:R-:W-:Y:S01]  /*11330*/  HMMA.16816.F32 R24, R136.reuse, R112, R24 ;  /* 0x000000708818723c */ /* 0x040fe20000001818 */
[----:B------:R-:W-:Y:S01]  /*11340*/  VIADD R113, R103, 0xfffffff8 ;  /* 0xfffffff867717836 */ /* 0x000fe20000000000 */
[----:B------:R-:W-:Y:S02]  /*11350*/  @P1 LOP3.LUT R62, R62, 0x1, RZ, 0xfc, !PT ;  /* 0x000000013e3e1812 */ /* 0x000fe400078efcff */
[-C--:B------:R-:W-:Y:S02]  /*11360*/  ISETP.GE.AND P1, PT, R115, R54.reuse, PT ;  /* 0x000000367300720c */ /* 0x080fe40003f26270 */
[----:B------:R-:W-:Y:S02]  /*11370*/  I2FP.F32.S32 R61, R113 ;  /* 0x00000071003d7245 */ /* 0x000fe40000201400 */
[C---:B------:R-:W-:Y:S01]  /*11380*/  ISETP.GE.AND P2, PT, R113.reuse, R54, PT ;  /* 0x000000367100720c */ /* 0x040fe20003f46270 */
[----:B------:R-:W-:Y:S01]  /*11390*/  HMMA.16816.F32 R104, R136, R134, R104 ;  /* 0x000000868868723c */ /* 0x000fe20000001868 */
[----:B------:R-:W-:-:S02]  /*113a0*/  ISETP.GE.AND P4, PT, R113, R102, PT ;  /* 0x000000667100720c */ /* 0x000fc40003f86270 */
[----:B------:R-:W-:Y:S02]  /*113b0*/  FSEL R113, R16, -INF , !P3 ;  /* 0xff80000010717808 */ /* 0x000fe40005800000 */
[----:B------:R-:W-:Y:S02]  /*113c0*/  I2FP.F32.S32 R115, R115 ;  /* 0x0000007300737245 */ /* 0x000fe40000201400 */
[----:B------:R-:W-:Y:S01]  /*113d0*/  FSEL R16, R63, -INF , !P0 ;  /* 0xff8000003f107808 */ /* 0x000fe20004000000 */
[C---:B------:R-:W-:Y:S01]  /*113e0*/  FFMA.FTZ R63, R3.reuse, R61, R20 ;  /* 0x0000003d033f7223 */ /* 0x040fe20000010014 */
[----:B------:R-:W-:Y:S01]  /*113f0*/  I2FP.F32.S32 R178, R117 ;  /* 0x0000007500b27245 */ /* 0x000fe20000201400 */
[C---:B------:R-:W-:Y:S01]  /*11400*/  FFMA.FTZ R61, R3.reuse, R61, R22 ;  /* 0x0000003d033d7223 */ /* 0x040fe20000010016 */
[C---:B------:R-:W-:Y:S01]  /*11410*/  FFMA.FTZ R22, R3.reuse, R18, R17 ;  /* 0x0000001203167223 */ /* 0x040fe20000010011 */
[CC--:B------:R-:W-:Y:S01]  /*11420*/  FFMA.FTZ R17, R3.reuse, R115.reuse, R12 ;  /* 0x0000007303117223 */ /* 0x0c0fe2000001000c */
[C---:B------:R-:W-:Y:S01]  /*11430*/  FFMA.FTZ R12, R3.reuse, R115, R14 ;  /* 0x00000073030c7223 */ /* 0x040fe2000001000e */
[----:B------:R-:W-:Y:S01]  /*11440*/  FFMA.FTZ R187, R3, R178, R9 ;  /* 0x000000b203bb7223 */ /* 0x000fe20000010009 */
[----:B------:R-:W-:-:S02]  /*11450*/  VIADD R9, R103, 0xffffff98 ;  /* 0xffffff9867097836 */ /* 0x000fc40000000000 */
[----:B------:R-:W-:Y:S01]  /*11460*/  FFMA.FTZ R20, R3, R18, R19 ;  /* 0x0000001203147223 */ /* 0x000fe20000010013 */
[C---:B------:R-:W-:Y:S01]  /*11470*/  VIADD R19, R103.reuse, 0xffffff89 ;  /* 0xffffff8967137836 */ /* 0x040fe20000000000 */
[----:B------:R-:W-:Y:S01]  /*11480*/  FSEL R12, R12, -INF , !P5 ;  /* 0xff8000000c0c7808 */ /* 0x000fe20006800000 */
[----:B------:R-:W-:Y:S01]  /*11490*/  VIADD R115, R103, 0xffffff90 ;  /* 0xffffff9067737836 */ /* 0x000fe20000000000 */
[----:B------:R-:W-:Y:S01]  /*114a0*/  ISETP.GE.AND P5, PT, R9, R54, PT ;  /* 0x000000360900720c */ /* 0x000fe20003fa6270 */
[----:B------:R-:W-:Y:S01]  /*114b0*/  FFMA.FTZ R178, R3, R178, R11 ;  /* 0x000000b203b27223 */ /* 0x000fe2000001000b */
[----:B------:R-:W-:Y:S01]  /*114c0*/  FSEL R63, R63, -INF , !P2 ;  /* 0xff8000003f3f7808 */ /* 0x000fe20005000000 */
[----:B------:R-:W-:Y:S01]  /*114d0*/  HMMA.16816.F32 R64, R136, R128, R64 ;  /* 0x000000808840723c */ /* 0x000fe20000001840 */
[C---:B------:R-:W-:Y:S02]  /*114e0*/  ISETP.GE.AND P2, PT, R19.reuse, R54, PT ;  /* 0x000000361300720c */ /* 0x040fe40003f46270 */
[----:B------:R-:W-:-:S02]  /*114f0*/  ISETP.GE.AND P0, PT, R19, R102, PT ;  /* 0x000000661300720c */ /* 0x000fc40003f06270 */
[----:B------:R-:W-:Y:S02]  /*11500*/  I2FP.F32.S32 R18, R19 ;  /* 0x0000001300127245 */ /* 0x000fe40000201400 */
[----:B------:R-:W-:Y:S01]  /*11510*/  FSEL R61, R61, -INF , !P4 ;  /* 0xff8000003d3d7808 */ /* 0x000fe20006000000 */
[C---:B------:R-:W-:Y:S01]  /*11520*/  HMMA.16816.F32 R56, R136.reuse, R130, R56 ;  /* 0x000000828838723c */ /* 0x040fe20000001838 */
[----:B------:R-:W-:Y:S02]  /*11530*/  FSEL R19, R22, -INF , !P6 ;  /* 0xff80000016137808 */ /* 0x000fe40007000000 */
[----:B------:R-:W-:Y:S02]  /*11540*/  LOP3.LUT P4, RZ, R62, 0x1, RZ, 0xc0, !PT ;  /* 0x000000013eff7812 */ /* 0x000fe4000788c0ff */
[C---:B------:R-:W-:Y:S02]  /*11550*/  ISETP.GE.AND P3, PT, R115.reuse, R54, PT ;  /* 0x000000367300720c */ /* 0x040fe40003f66270 */
[----:B------:R-:W-:Y:S01]  /*11560*/  ISETP.GE.AND P6, PT, R115, R102, PT ;  /* 0x000000667300720c */ /* 0x000fe20003fc6270 */
[----:B------:R-:W-:Y:S01]  /*11570*/  HMMA.16816.F32 R48, R136, R124, R48 ;  /* 0x0000007c8830723c */ /* 0x000fe20000001830 */
[----:B------:R-:W-:-:S02]  /*11580*/  I2FP.F32.S32 R115, R115 ;  /* 0x0000007300737245 */ /* 0x000fc40000201400 */
[----:B------:R-:W-:Y:S01]  /*11590*/  FSEL R14, R20, -INF , !P4 ;  /* 0xff800000140e7808 */ /* 0x000fe20006000000 */
[CC--:B------:R-:W-:Y:S01]  /*115a0*/  FFMA.FTZ R20, R3.reuse, R18.reuse, R13 ;  /* 0x0000001203147223 */ /* 0x0c0fe2000001000d */
[----:B------:R-:W-:Y:S01]  /*115b0*/  LOP3.LUT R62, R62, 0xfffffffe, RZ, 0xc0, !PT ;  /* 0xfffffffe3e3e7812 */ /* 0x000fe200078ec0ff */
[C---:B------:R-:W-:Y:S01]  /*115c0*/  FFMA.FTZ R18, R3.reuse, R18, R15 ;  /* 0x0000001203127223 */ /* 0x040fe2000001000f */
[CC--:B------:R-:W-:Y:S01]  /*115d0*/  FFMA.FTZ R180, R3.reuse, R115.reuse, R10 ;  /* 0x0000007303b47223 */ /* 0x0c0fe2000001000a */
[----:B------:R-:W-:Y:S01]  /*115e0*/  FFMA.FTZ R15, R3, R115, R8 ;  /* 0x00000073030f7223 */ /* 0x000fe20000010008 */
[----:B------:R-:W-:Y:S01]  /*115f0*/  I2FP.F32.S32 R10, R9 ;  /* 0x00000009000a7245 */ /* 0x000fe20000201400 */
[----:B------:R-:W-:Y:S01]  /*11600*/  VIADD R115, R103, 0xffffff99 ;  /* 0xffffff9967737836 */ /* 0x000fe20000000000 */
[----:B------:R-:W-:Y:S01]  /*11610*/  FSEL R17, R17, -INF , !P1 ;  /* 0xff80000011117808 */ /* 0x000fe20004800000 */
[----:B------:R-:W-:Y:S01]  /*11620*/  VIADD R13, R103, 0xffffffa0 ;  /* 0xffffffa0670d7836 */ /* 0x000fe20000000000 */
[----:B------:R-:W-:Y:S01]  /*11630*/  ISETP.GE.AND P1, PT, R117, R54, PT ;  /* 0x000000367500720c */ /* 0x000fe20003f26270 */
[CC--:B------:R-:W-:Y:S01]  /*11640*/  FFMA.FTZ R4, R3.reuse, R10.reuse, R4 ;  /* 0x0000000a03047223 */ /* 0x0c0fe20000010004 */
[----:B------:R-:W-:Y:S01]  /*11650*/  @P5 LOP3.LUT R62, R62, 0x1, RZ, 0xfc, !PT ;  /* 0x000000013e3e5812 */ /* 0x000fe200078efcff */
[----:B------:R-:W-:Y:S01]  /*11660*/  FFMA.FTZ R6, R3, R10, R6 ;  /* 0x0000000a03067223 */ /* 0x000fe20000010006 */
[----:B------:R-:W-:Y:S01]  /*11670*/  FSEL R11, R20, -INF , !P2 ;  /* 0xff800000140b7808 */ /* 0x000fe20005000000 */
[----:B------:R-:W-:Y:S01]  /*11680*/  HMMA.16816.F32 R44, R136, R126, R44 ;  /* 0x0000007e882c723c */ /* 0x000fe2000000182c */
[----:B------:R-:W-:-:S02]  /*11690*/  ISETP.GE.AND P2, PT, R9, R102, PT ;  /* 0x000000660900720c */ /* 0x000fc40003f46270 */
[----:B------:R-:W-:Y:S01]  /*116a0*/  FSEL R9, R15, -INF , !P3 ;  /* 0xff8000000f097808 */ /* 0x000fe20005800000 */
[----:B------:R-:W-:Y:S01]  /*116b0*/  VIADD R15, R103, 0xffffffa1 ;  /* 0xffffffa1670f7836 */ /* 0x000fe20000000000 */
[----:B------:R-:W-:Y:S02]  /*116c0*/  FSEL R180, R180, -INF , !P6 ;  /* 0xff800000b4b47808 */ /* 0x000fe40007000000 */
[----:B------:R-:W-:Y:S01]  /*116d0*/  LOP3.LUT P6, RZ, R62, 0x1, RZ, 0xc0, !PT ;  /* 0x000000013eff7812 */ /* 0x000fe200078cc0ff */
[----:B------:R-:W-:Y:S01]  /*116e0*/  HMMA.16816.F32 R40, R136, R120, R40 ;  /* 0x000000788828723c */ /* 0x000fe20000001828 */
[----:B------:R-:W-:Y:S02]  /*116f0*/  FSEL R187, R187, -INF , !P1 ;  /* 0xff800000bbbb7808 */ /* 0x000fe40004800000 */
[----:B------:R-:W-:Y:S02]  /*11700*/  I2FP.F32.S32 R172, R115 ;  /* 0x0000007300ac7245 */ /* 0x000fe40000201400 */
[----:B------:R-:W-:-:S02]  /*11710*/  ISETP.GE.AND P1, PT, R13, R54, PT ;  /* 0x000000360d00720c */ /* 0x000fc40003f26270 */
[----:B------:R-:W-:Y:S01]  /*11720*/  ISETP.GE.AND P5, PT, R13, R102, PT ;  /* 0x000000660d00720c */ /* 0x000fe20003fa6270 */
[CC--:B------:R-:W-:Y:S01]  /*11730*/  FFMA.FTZ R5, R3.reuse, R172.reuse, R5 ;  /* 0x000000ac03057223 */ /* 0x0c0fe20000010005 */
[----:B------:R-:W-:Y:S01]  /*11740*/  I2FP.F32.S32 R13, R13 ;  /* 0x0000000d000d7245 */ /* 0x000fe20000201400 */
[----:B------:R-:W-:Y:S01]  /*11750*/  FFMA.FTZ R172, R3, R172, R7 ;  /* 0x000000ac03ac7223 */ /* 0x000fe20000010007 */
[----:B------:R-:W-:Y:S01]  /*11760*/  FSEL R185, R4, -INF , !P6 ;  /* 0xff80000004b97808 */ /* 0x000fe20007000000 */
[----:B------:R-:W-:Y:S01]  /*11770*/  VIADD R7, R103, 0xffffffa9 ;  /* 0xffffffa967077836 */ /* 0x000fe20000000000 */
[-C--:B------:R-:W-:Y:S01]  /*11780*/  ISETP.GE.AND P6, PT, R15, R54.reuse, PT ;  /* 0x000000360f00720c */ /* 0x080fe20003fc6270 */
[CC--:B------:R-:W-:Y:S01]  /*11790*/  FFMA.FTZ R108, R3.reuse, R13.reuse, R108 ;  /* 0x0000000d036c7223 */ /* 0x0c0fe2000001006c */
[----:B------:R-:W-:Y:S01]  /*117a0*/  FFMA.FTZ R110, R3, R13, R110 ;  /* 0x0000000d036e7223 */ /* 0x000fe2000001006e */
[----:B------:R-:W-:Y:S01]  /*117b0*/  ISETP.GE.AND P3, PT, R115, R54, PT ;  /* 0x000000367300720c */ /* 0x000fe20003f66270 */
[----:B------:R-:W-:Y:S01]  /*117c0*/  VIADD R13, R103, 0xffffffa8 ;  /* 0xffffffa8670d7836 */ /* 0x000fe20000000000 */
[----:B------:R-:W-:Y:S01]  /*117d0*/  I2FP.F32.S32 R4, R7 ;  /* 0x0000000700047245 */ /* 0x000fe20000201400 */
[----:B------:R-:W-:Y:S01]  /*117e0*/  HMMA.16816.F32 R36, R136, R122, R36 ;  /* 0x0000007a8824723c */ /* 0x000fe20000001824 */
[----:B------:R-:W-:-:S02]  /*117f0*/  FSEL R183, R5, -INF , !P3 ;  /* 0xff80000005b77808 */ /* 0x000fc40005800000 */
[----:B------:R-:W-:Y:S01]  /*11800*/  I2FP.F32.S32 R5, R13 ;  /* 0x0000000d00057245 */ /* 0x000fe20000201400 */
[CC--:B------:R-:W-:Y:S01]  /*11810*/  FFMA.FTZ R107, R3.reuse, R4.reuse, R107 ;  /* 0x00000004036b7223 */ /* 0x0c0fe2000001006b */
[----:B------:R-:W-:Y:S01]  /*11820*/  LOP3.LUT R62, R62, 0xfffffffe, RZ, 0xc0, !PT ;  /* 0xfffffffe3e3e7812 */ /* 0x000fe200078ec0ff */
[C---:B------:R-:W-:Y:S01]  /*11830*/  FFMA.FTZ R105, R3.reuse, R4, R105 ;  /* 0x0000000403697223 */ /* 0x040fe20000010069 */
[----:B------:R-:W-:Y:S01]  /*11840*/  FSEL R174, R6, -INF , !P2 ;  /* 0xff80000006ae7808 */ /* 0x000fe20005000000 */
[CC--:B------:R-:W-:Y:S01]  /*11850*/  FFMA.FTZ R104, R3.reuse, R5.reuse, R104 ;  /* 0x0000000503687223 */ /* 0x0c0fe20000010068 */
[----:B------:R-:W-:Y:S01]  /*11860*/  @P6 LOP3.LUT R62, R62, 0x1, RZ, 0xfc, !PT ;  /* 0x000000013e3e6812 */ /* 0x000fe200078efcff */
[----:B------:R-:W-:Y:S01]  /*11870*/  FFMA.FTZ R106, R3, R5, R106 ;  /* 0x00000005036a7223 */ /* 0x000fe2000001006a */
[----:B------:R-:W-:Y:S01]  /*11880*/  FSEL R181, R108, -INF , !P1 ;  /* 0xff8000006cb57808 */ /* 0x000fe20004800000 */
[----:B------:R-:W-:Y:S01]  /*11890*/  VIADD R5, R103, 0xffffffb8 ;  /* 0xffffffb867057836 */ /* 0x000fe20000000000 */
[-C--:B------:R-:W-:Y:S01]  /*118a0*/  ISETP.GE.AND P6, PT, R13, R54.reuse, PT ;  /* 0x000000360d00720c */ /* 0x080fe20003fc6270 */
[----:B------:R-:W-:Y:S01]  /*118b0*/  HMMA.16816.F32 R28, R136, R118, R28 ;  /* 0x00000076881c723c */ /* 0x000fe2000000181c */
[----:B------:R-:W-:-:S02]  /*118c0*/  ISETP.GE.AND P1, PT, R7, R54, PT ;  /* 0x000000360700720c */ /* 0x000fc40003f26270 */
[-C--:B------:R-:W-:Y:S01]  /*118d0*/  ISETP.GE.AND P2, PT, R7, R102.reuse, PT ;  /* 0x000000660700720c */ /* 0x080fe20003f46270 */
[----:B------:R-:W-:Y:S01]  /*118e0*/  VIADD R7, R103, 0xffffffb1 ;  /* 0xffffffb167077836 */ /* 0x000fe20000000000 */
[----:B------:R-:W-:Y:S02]  /*118f0*/  FSEL R8, R18, -INF , !P0 ;  /* 0xff80000012087808 */ /* 0x000fe40004000000 */
[----:B------:R-:W-:Y:S02]  /*11900*/  I2FP.F32.S32 R6, R15 ;  /* 0x0000000f00067245 */ /* 0x000fe40000201400 */
[-C--:B------:R-:W-:Y:S02]  /*11910*/  ISETP.GE.AND P4, PT, R117, R102.reuse, PT ;  /* 0x000000667500720c */ /* 0x080fe40003f86270 */
[----:B------:R-:W-:Y:S01]  /*11920*/  ISETP.GE.AND P0, PT, R115, R102, PT ;  /* 0x000000667300720c */ /* 0x000fe20003f06270 */
[CC--:B------:R-:W-:Y:S01]  /*11930*/  FFMA.FTZ R111, R3.reuse, R6.reuse, R111 ;  /* 0x00000006036f7223 */ /* 0x0c0fe2000001006f */
[----:B------:R-:W-:Y:S01]  /*11940*/  FSEL R177, R104, -INF , !P6 ;  /* 0xff80000068b17808 */ /* 0x000fe20007000000 */
[----:B------:R-:W-:Y:S01]  /*11950*/  FFMA.FTZ R109, R3, R6, R109 ;  /* 0x00000006036d7223 */ /* 0x000fe2000001006d */
[----:B------:R-:W-:-:S02]  /*11960*/  FSEL R142, R107, -INF , !P2 ;  /* 0xff8000006b8e7808 */ /* 0x000fc40005000000 */
[C---:B------:R-:W-:Y:S01]  /*11970*/  ISETP.GE.AND P6, PT, R5.reuse, R54, PT ;  /* 0x000000360500720c */ /* 0x040fe20003fc6270 */
[----:B------:R-:W-:Y:S01]  /*11980*/  BAR.SYNC.DEFER_BLOCKING 0x0 ;  /* 0x0000000000007b1d */ /* 0x000fe20000010000 */
[----:B------:R-:W-:Y:S02]  /*11990*/  ISETP.GE.AND P2, PT, R5, R102, PT ;  /* 0x000000660500720c */ /* 0x000fe40003f46270 */
[----:B------:R-:W-:Y:S02]  /*119a0*/  FSEL R178, R178, -INF , !P4 ;  /* 0xff800000b2b27808 */ /* 0x000fe40006000000 */
[----:B------:R-:W-:Y:S02]  /*119b0*/  FSEL R172, R172, -INF , !P0 ;  /* 0xff800000acac7808 */ /* 0x000fe40004000000 */
[----:B------:R-:W-:Y:S02]  /*119c0*/  I2FP.F32.S32 R4, R7 ;  /* 0x0000000700047245 */ /* 0x000fe40000201400 */
[----:B------:R-:W-:-:S02]  /*119d0*/  I2FP.F32.S32 R5, R5 ;  /* 0x0000000500057245 */ /* 0x000fc40000201400 */
        /* <DEDUP_REMOVED lines=11> */
[C---:B------:R-:W-:Y:S01]  /*11a90*/  VIADD R13, R103.reuse, 0xffffffb0 ;  /* 0xffffffb0670d7836 */ /* 0x040fe20000000000 */
        /* <DEDUP_REMOVED lines=10> */
[----:B------:R-:W-:Y:S01]  /*11b40*/  I2FP.F32.S32 R6, R13 ;  /* 0x0000000d00067245 */ /* 0x000fe20000201400 */
[----:B------:R-:W-:Y:S01]  /*11b50*/  VIADD R13, R103, 0xffffffb9 ;  /* 0xffffffb9670d7836 */ /* 0x000fe20000000000 */
[----:B------:R-:W-:Y:S02]  /*11b60*/  I2FP.F32.S32 R5, R5 ;  /* 0x0000000500057245 */ /* 0x000fe40000201400 */
[----:B------:R-:W-:Y:S01]  /*11b70*/  I2FP.F32.S32 R4, R7 ;  /* 0x0000000700047245 */ /* 0x000fe20000201400 */
        /* <DEDUP_REMOVED lines=8> */
[----:B------:R-:W-:Y:S01]  /*11c00*/  I2FP.F32.S32 R6, R13 ;  /* 0x0000000d00067245 */ /* 0x000fe20000201400 */
        /* <DEDUP_REMOVED lines=12> */
[----:B------:R-:W-:Y:S02]  /*11cd0*/  I2FP.F32.S32 R5, R5 ;  /* 0x0000000500057245 */ /* 0x000fe40000201400 */
[----:B------:R-:W-:Y:S02]  /*11ce0*/  FSEL R143, R57, -INF , !P5 ;  /* 0xff800000398f7808 */ /* 0x000fe40006800000 */
[----:B------:R-:W-:Y:S01]  /*11cf0*/  FSEL R132, R50, -INF , !P0 ;  /* 0xff80000032847808 */ /* 0x000fe20004000000 */
[-C--:B------:R-:W-:Y:S01]  /*11d00*/  FFMA.FTZ R40, R3, R5.reuse, R40 ;  /* 0x0000000503287223 */ /* 0x080fe20000010028 */
[----:B------:R-:W-:Y:S01]  /*11d10*/  ISETP.GE.AND P5, PT, R7, R54, PT ;  /* 0x000000360700720c */ /* 0x000fe20003fa6270 */
[----:B------:R-:W-:Y:S01]  /*11d20*/  FFMA.FTZ R42, R3, R5, R42 ;  /* 0x00000005032a7223 */ /* 0x000fe2000001002a */
[----:B------:R-:W-:Y:S01]  /*11d30*/  ISETP.GE.AND P0, PT, R7, R102, PT ;  /* 0x000000660700720c */ /* 0x000fe20003f06270 */
[C---:B------:R-:W-:Y:S01]  /*11d40*/  VIADD R5, R103.reuse, 0xffffffd8 ;  /* 0xffffffd867057836 */ /* 0x040fe20000000000 */
[----:B------:R-:W-:Y:S01]  /*11d50*/  I2FP.F32.S32 R4, R7 ;  /* 0x0000000700047245 */ /* 0x000fe20000201400 */
        /* <DEDUP_REMOVED lines=12> */
[----:B------:R-:W-:Y:S02]  /*11e20*/  I2FP.F32.S32 R6, R13 ;  /* 0x0000000d00067245 */ /* 0x000fe40000201400 */
[----:B------:R-:W-:Y:S02]  /*11e30*/  I2FP.F32.S32 R5, R5 ;  /* 0x0000000500057245 */ /* 0x000fe40000201400 */
        /* <DEDUP_REMOVED lines=10> */
[----:B------:R-:W-:Y:S01]  /*11ee0*/  I2FP.F32.S32 R4, R7 ;  /* 0x0000000700047245 */ /* 0x000fe20000201400 */
[----:B------:R-:W-:Y:S01]  /*11ef0*/  VIADD R5, R103, 0xffffffe8 ;  /* 0xffffffe867057836 */ /* 0x000fe20000000000 */
[----:B------:R-:W-:-:S02]  /*11f00*/  @P1 LOP3.LUT R62, R62, 0x2, RZ, 0xfc, !PT ;  /* 0x000000023e3e1812 */ /* 0x000fc400078efcff */
[----:B------:R-:W-:Y:S01]  /*11f10*/  FSEL R130, R46, -INF , !P3 ;  /* 0xff8000002e827808 */ /* 0x000fe20005800000 */
[CC--:B------:R-:W-:Y:S01]  /*11f20*/  FFMA.FTZ R37, R3.reuse, R4.reuse, R37 ;  /* 0x0000000403257223 */ /* 0x0c0fe20000010025 */
[----:B------:R-:W-:Y:S01]  /*11f30*/  FSEL R129, R36, -INF , !P5 ;  /* 0xff80000024817808 */ /* 0x000fe20006800000 */
[----:B------:R-:W-:Y:S01]  /*11f40*/  FFMA.FTZ R39, R3, R4, R39 ;  /* 0x0000000403277223 */ /* 0x000fe20000010027 */
[----:B------:R-:W-:Y:S02]  /*11f50*/  I2FP.F32.S32 R6, R13 ;  /* 0x0000000d00067245 */ /* 0x000fe40000201400 */
[----:B------:R-:W-:Y:S01]  /*11f60*/  ISETP.GE.AND P3, PT, R7, R102, PT ;  /* 0x000000660700720c */ /* 0x000fe20003f66270 */
[----:B------:R-:W-:Y:S01]  /*11f70*/  VIADD R7, R103, 0xffffffe1 ;  /* 0xffffffe167077836 */ /* 0x000fe20000000000 */
[----:B------:R-:W-:Y:S01]  /*11f80*/  LOP3.LUT P5, RZ, R62, 0x2, RZ, 0xc0, !PT ;  /* 0x000000023eff7812 */ /* 0x000fe200078ac0ff */
[CC--:B------:R-:W-:Y:S01]  /*11f90*/  FFMA.FTZ R41, R3.reuse, R6.reuse, R41 ;  /* 0x0000000603297223 */ /* 0x0c0fe20000010029 */
[----:B------:R-:W-:Y:S01]  /*11fa0*/  FSEL R141, R48, -INF , !P4 ;  /* 0xff800000308d7808 */ /* 0x000fe20006000000 */
[----:B------:R-:W-:Y:S01]  /*11fb0*/  FFMA.FTZ R43, R3, R6, R43 ;  /* 0x00000006032b7223 */ /* 0x000fe2000001002b */
[----:B------:R-:W-:-:S02]  /*11fc0*/  FSEL R139, R44, -INF , !P6 ;  /* 0xff8000002c8b7808 */ /* 0x000fc40007000000 */
[----:B------:R-:W-:Y:S02]  /*11fd0*/  FSEL R127, R37, -INF , !P5 ;  /* 0xff800000257f7808 */ /* 0x000fe40006800000 */
[C---:B------:R-:W-:Y:S02]  /*11fe0*/  ISETP.GE.AND P6, PT, R13.reuse, R54, PT ;  /* 0x000000360d00720c */ /* 0x040fe40003fc6270 */
[----:B------:R-:W-:Y:S01]  /*11ff0*/  ISETP.GE.AND P4, PT, R13, R102, PT ;  /* 0x000000660d00720c */ /* 0x000fe20003f86270 */
[----:B------:R-:W-:Y:S01]  /*12000*/  VIADD R13, R103, 0xffffffe0 ;  /* 0xffffffe0670d7836 */ /* 0x000fe20000000000 */
[----:B------:R-:W-:Y:S02]  /*12010*/  ISETP.GE.AND P5, PT, R5, R54, PT ;  /* 0x000000360500720c */ /* 0x000fe40003fa6270 */
[----:B------:R-:W-:Y:S02]  /*12020*/  I2FP.F32.S32 R4, R7 ;  /* 0x0000000700047245 */ /* 0x000fe40000201400 */
[----:B------:R-:W-:-:S02]  /*12030*/  FSEL R124, R42, -INF , !P2 ;  /* 0xff8000002a7c7808 */ /* 0x000fc40005000000 */
[----:B------:R-:W-:Y:S01]  /*12040*/  FSEL R131, R41, -INF , !P6 ;  /* 0xff80000029837808 */ /* 0x000fe20007000000 */
[CC--:B------:R-:W-:Y:S01]  /*12050*/  FFMA.FTZ R33, R3.reuse, R4.reuse, R33 ;  /* 0x0000000403217223 */ /* 0x0c0fe20000010021 */
[----:B------:R-:W-:Y:S01]  /*12060*/  I2FP.F32.S32 R6, R13 ;  /* 0x0000000d00067245 */ /* 0x000fe20000201400 */
[----:B------:R-:W-:Y:S01]  /*12070*/  FFMA.FTZ R35, R3, R4, R35 ;  /* 0x0000000403237223 */ /* 0x000fe20000010023 */
[C---:B------:R-:W-:Y:S02]  /*12080*/  ISETP.GE.AND P6, PT, R7.reuse, R54, PT ;  /* 0x000000360700720c */ /* 0x040fe40003fc6270 */
[----:B------:R-:W-:Y:S01]  /*12090*/  ISETP.GE.AND P2, PT, R7, R102, PT ;  /* 0x000000660700720c */ /* 0x000fe20003f46270 */
[----:B------:R-:W-:Y:S01]  /*120a0*/  VIADD R7, R103, 0xfffffff0 ;  /* 0xfffffff067077836 */ /* 0x000fe20000000000 */
[----:B------:R-:W-:Y:S01]  /*120b0*/  FSEL R120, R38, -INF , !P0 ;  /* 0xff80000026787808 */ /* 0x000fe20004000000 */
[CC--:B------:R-:W-:Y:S01]  /*120c0*/  FFMA.FTZ R34, R3.reuse, R6.reuse, R34 ;  /* 0x0000000603227223 */ /* 0x0c0fe20000010022 */
[----:B------:R-:W-:Y:S01]  /*120d0*/  LOP3.LUT R62, R62, 0xfffffffb, RZ, 0xc0, !PT ;  /* 0xfffffffb3e3e7812 */ /* 0x000fe200078ec0ff */
[----:B------:R-:W-:Y:S01]  /*120e0*/  FFMA.FTZ R32, R3, R6, R32 ;  /* 0x0000000603207223 */ /* 0x000fe20000010020 */
[----:B------:R-:W-:-:S02]  /*120f0*/  FSEL R122, R43, -INF , !P4 ;  /* 0xff8000002b7a7808 */ /* 0x000fc40006000000 */
[----:B------:R-:W-:Y:S02]  /*12100*/  ISETP.GE.AND P0, PT, R5, R102, PT ;  /* 0x000000660500720c */ /* 0x000fe40003f06270 */
[C---:B------:R-:W-:Y:S02]  /*12110*/  ISETP.GE.AND P1, PT, R13.reuse, R54, PT ;  /* 0x000000360d00720c */ /* 0x040fe40003f26270 */
[----:B------:R-:W-:Y:S01]  /*12120*/  ISETP.GE.AND P4, PT, R13, R102, PT ;  /* 0x000000660d00720c */ /* 0x000fe20003f86270 */
[----:B------:R-:W-:Y:S01]  /*12130*/  VIADD R13, R103, 0xffffffe9 ;  /* 0xffffffe9670d7836 */ /* 0x000fe20000000000 */
[----:B------:R-:W-:Y:S02]  /*12140*/  I2FP.F32.S32 R5, R5 ;  /* 0x0000000500057245 */ /* 0x000fe40000201400 */
[----:B------:R-:W-:Y:S02]  /*12150*/  FSEL R123, R33, -INF , !P6 ;  /* 0xff800000217b7808 */ /* 0x000fe40007000000 */
[----:B------:R-:W-:Y:S01]  /*12160*/  ISETP.GE.AND P6, PT, R7, R54, PT ;  /* 0x000000360700720c */ /* 0x000fe20003fc6270 */
[CC--:B------:R-:W-:Y:S01]  /*12170*/  FFMA.FTZ R28, R3.reuse, R5.reuse, R28 ;  /* 0x00000005031c7223 */ /* 0x0c0fe2000001001c */
[----:B------:R-:W-:Y:S01]  /*12180*/  @P5 LOP3.LUT R62, R62, 0x4, RZ, 0xfc, !PT ;  /* 0x000000043e3e5812 */ /* 0x000fe200078efcff */
[----:B------:R-:W-:Y:S01]  /*12190*/  FFMA.FTZ R30, R3, R5, R30 ;  /* 0x00000005031e7223 */ /* 0x000fe2000001001e */
[----:B------:R-:W-:Y:S01]  /*121a0*/  FSEL R65, R34, -INF , !P4 ;  /* 0xff80000022417808 */ /* 0x000fe20006000000 */
[C---:B------:R-:W-:Y:S01]  /*121b0*/  VIADD R5, R103.reuse, 0xfffffff9 ;  /* 0xfffffff967057836 */ /* 0x040fe20000000000 */
[----:B------:R-:W-:Y:S01]  /*121c0*/  LOP3.LUT P4, RZ, R62, 0x4, RZ, 0xc0, !PT ;  /* 0x000000043eff7812 */ /* 0x000fe2000788c0ff */
[----:B------:R-:W-:Y:S01]  /*121d0*/  VIADD R103, R103, 0xfffffff1 ;  /* 0xfffffff167677836 */ /* 0x000fe20000000000 */
[----:B------:R-:W-:-:S02]  /*121e0*/  I2FP.F32.S32 R4, R13 ;  /* 0x0000000d00047245 */ /* 0x000fc40000201400 */
[----:B------:R-:W-:Y:S02]  /*121f0*/  LOP3.LUT R62, R62, 0xfffffffd, RZ, 0xc0, !PT ;  /* 0xfffffffd3e3e7812 */ /* 0x000fe400078ec0ff */
[----:B------:R-:W-:Y:S01]  /*12200*/  FSEL R121, R28, -INF , !P4 ;  /* 0xff8000001c797808 */ /* 0x000fe20006000000 */
[-C--:B------:R-:W-:Y:S01]  /*12210*/  FFMA.FTZ R29, R3, R4.reuse, R29 ;  /* 0x00000004031d7223 */ /* 0x080fe2000001001d */
[----:B------:R-:W-:Y:S01]  /*12220*/  FSEL R118, R39, -INF , !P3 ;  /* 0xff80000027767808 */ /* 0x000fe20005800000 */
[----:B------:R-:W-:Y:S01]  /*12230*/  FFMA.FTZ R31, R3, R4, R31 ;  /* 0x00000004031f7223 */ /* 0x000fe2000001001f */
[----:B------:R-:W-:Y:S02]  /*12240*/  ISETP.GE.AND P4, PT, R7, R102, PT ;  /* 0x000000660700720c */ /* 0x000fe40003f86270 */
[----:B------:R-:W-:Y:S02]  /*12250*/  ISETP.GE.AND P3, PT, R13, R54, PT ;  /* 0x000000360d00720c */ /* 0x000fe40003f66270 */
[----:B------:R-:W-:-:S02]  /*12260*/  I2FP.F32.S32 R7, R7 ;  /* 0x0000000700077245 */ /* 0x000fc40000201400 */
[----:B------:R-:W-:Y:S02]  /*12270*/  @P6 LOP3.LUT R62, R62, 0x2, RZ, 0xfc, !PT ;  /* 0x000000023e3e6812 */ /* 0x000fe400078efcff */
[----:B------:R-:W-:Y:S01]  /*12280*/  FSEL R125, R32, -INF , !P1 ;  /* 0xff800000207d7808 */ /* 0x000fe20004800000 */
[-C--:B------:R-:W-:Y:S01]  /*12290*/  FFMA.FTZ R24, R3, R7.reuse, R24 ;  /* 0x0000000703187223 */ /* 0x080fe20000010018 */
[-C--:B------:R-:W-:Y:S01]  /*122a0*/  ISETP.GE.AND P1, PT, R103, R54.reuse, PT ;  /* 0x000000366700720c */ /* 0x080fe20003f26270 */
[----:B------:R-:W-:Y:S01]  /*122b0*/  FFMA.FTZ R26, R3, R7, R26 ;  /* 0x00000007031a7223 */ /* 0x000fe2000001001a */
[----:B------:R-:W-:Y:S02]  /*122c0*/  ISETP.GE.AND P6, PT, R5, R54, PT ;  /* 0x000000360500720c */ /* 0x000fe40003fc6270 */
[----:B------:R-:W-:Y:S02]  /*122d0*/  FSEL R119, R29, -INF , !P3 ;  /* 0xff8000001d777808 */ /* 0x000fe40005800000 */
[----:B------:R-:W-:-:S02]  /*122e0*/  FSEL R54, R30, -INF , !P0 ;  /* 0xff8000001e367808 */ /* 0x000fc40004000000 */
[----:B------:R-:W-:Y:S02]  /*122f0*/  ISETP.GE.AND P3, PT, R103, R102, PT ;  /* 0x000000666700720c */ /* 0x000fe40003f66270 */
[----:B------:R-:W-:Y:S01]  /*12300*/  I2FP.F32.S32 R4, R103 ;  /* 0x0000006700047245 */ /* 0x000fe20000201400 */
[----:B------:R-:W-:Y:S01]  /*12310*/  VIADD R103, R55, 0xfffffffe ;  /* 0xfffffffe37677836 */ /* 0x000fe20000000000 */
[----:B------:R-:W-:Y:S02]  /*12320*/  LOP3.LUT P0, RZ, R62, 0x2, RZ, 0xc0, !PT ;  /* 0x000000023eff7812 */ /* 0x000fe4000780c0ff */
[----:B------:R-:W-:Y:S01]  /*12330*/  I2FP.F32.S32 R6, R5 ;  /* 0x0000000500067245 */ /* 0x000fe20000201400 */
[CC--:B------:R-:W-:Y:S01]  /*12340*/  FFMA.FTZ R25, R3.reuse, R4.reuse, R25 ;  /* 0x0000000403197223 */ /* 0x0c0fe20000010019 */
[----:B------:R-:W-:Y:S01]  /*12350*/  FSEL R62, R24, -INF , !P0 ;  /* 0xff800000183e7808 */ /* 0x000fe20004000000 */
[----:B------:R-:W-:Y:S01]  /*12360*/  FFMA.FTZ R27, R3, R4, R27 ;  /* 0x00000004031b7223 */ /* 0x000fe2000001001b */
[----:B------:R-:W-:Y:S01]  /*12370*/  ISETP.GT.AND P0, PT, R103, R160, PT ;  /* 0x000000a06700720c */ /* 0x000fe20003f04270 */
[-C--:B------:R-:W-:Y:S01]  /*12380*/  FFMA.FTZ R21, R3, R6.reuse, R21 ;  /* 0x0000000603157223 */ /* 0x080fe20000010015 */
[----:B------:R-:W-:Y:S01]  /*12390*/  FSEL R64, R35, -INF , !P2 ;  /* 0xff80000023407808 */ /* 0x000fe20005000000 */
[----:B------:R-:W-:Y:S01]  /*123a0*/  FFMA.FTZ R23, R3, R6, R23 ;  /* 0x0000000603177223 */ /* 0x000fe20000010017 */
[----:B------:R-:W-:-:S02]  /*123b0*/  ISETP.GE.AND P5, PT, R13, R102, PT ;  /* 0x000000660d00720c */ /* 0x000fc40003fa6270 */
[----:B------:R-:W-:Y:S02]  /*123c0*/  ISETP.GE.AND P2, PT, R5, R102, PT ;  /* 0x000000660500720c */ /* 0x000fe40003f46270 */
[----:B------:R-:W-:Y:S02]  /*123d0*/  FSEL R105, R25, -INF , !P1 ;  /* 0xff80000019697808 */ /* 0x000fe40004800000 */
[----:B------:R-:W-:Y:S02]  /*123e0*/  ISETP.NE.AND P1, PT, R60, RZ, PT ;  /* 0x000000ff3c00720c */ /* 0x000fe40003f25270 */
        /* <DEDUP_REMOVED lines=53> */
[----:B------:R1:W4:Y:S04]  /*12740*/  LDG.E R13, desc[UR6][R20.64] ;  /* 0x00000006140d7981 */ /* 0x000328000c1e1900 */
[----:B------:R-:W4:Y:S01]  /*12750*/  LDG.E R4, desc[UR6][R22.64] ;  /* 0x0000000616047981 */ /* 0x000f22000c1e1900 */
[----:B------:R-:W-:Y:S01]  /*12760*/  IADD3 R6, PT, PT, R7, -R6, RZ ;  /* 0x8000000607067210 */ /* 0x000fe20007ffe0ff */
[----:B--2---:R-:W-:-:S04]  /*12770*/  IMAD.U32 R7, RZ, RZ, UR8 ;  /* 0x00000008ff077e24 */ /* 0x004fc8000f8e00ff */
[----:B------:R-:W-:-:S05]  /*12780*/  IMAD R6, R6, R5, -0x80 ;  /* 0xffffff8006067424 */ /* 0x000fca00078e0205 */
        /* <DEDUP_REMOVED lines=14> */
.L_x_6921:
        /* <DEDUP_REMOVED lines=8> */
.L_x_6922:
        /* <DEDUP_REMOVED lines=58> */
.L_x_6920:
        /* <DEDUP_REMOVED lines=87> */
[----:B------:R-:W-:Y:S01]  /*13200*/  FFMA.FTZ R66, R66, UR4, -R109 ;  /* 0x0000000442427c23 */ /* 0x000fe2000801086d */
[----:B------:R-:W-:-:S03]  /*13210*/  ISETP.GT.AND P0, PT, R103, R160, PT ;  /* 0x000000a06700720c */ /* 0x000fc60003f04270 */
[----:B------:R-:W3:Y:S01]  /*13220*/  MUFU.EX2 R111, R111 ;  /* 0x0000006f006f7308 */ /* 0x000ee20000000800 */
[----:B--2---:R-:W-:-:S07]  /*13230*/  F2FP.F16.F32.PACK_AB R8, R113, R115 ;  /* 0x000000737108723e */ /* 0x004fce00000000ff */
[----:B------:R-:W-:Y:S02]  /*13240*/  MUFU.EX2 R110, R110 ;  /* 0x0000006e006e7308 */ /* 0x000fe40000000800 */
[----:B------:R-:W-:-:S06]  /*13250*/  @P0 IADD3 R55, PT, PT, R55, -0x3, RZ ;  /* 0xfffffffd37370810 */ /* 0x000fcc0007ffe0ff */
        /* <DEDUP_REMOVED lines=31> */
[-C--:B------:R-:W-:Y:S01]  /*13450*/  FMUL.FTZ R32, R76, R116.reuse ;  /* 0x000000744c207220 */ /* 0x080fe20000410000 */
[----:B------:R-:W1:Y:S01]  /*13460*/  MUFU.EX2 R97, R97 ;  /* 0x0000006100617308 */ /* 0x000e620000000800 */
[C---:B------:R-:W-:Y:S01]  /*13470*/  HMMA.16816.F32 R4, R8.reuse, R6, R72 ;  /* 0x000000060804723c */ /* 0x040fe20000001848 */
[--C-:B------:R-:W-:Y:S01]  /*13480*/  FFMA.FTZ R73, R172, UR4, -R109.reuse ;  /* 0x00000004ac497c23 */ /* 0x100fe2000801086d */
        /* <DEDUP_REMOVED lines=39> */
[----:B-1----:R-:W-:Y:S01]  /*13700*/  F2FP.F16.F32.PACK_AB R50, R69, R92 ;  /* 0x0000005c4532723e */ /* 0x002fe200000000ff */
[--C-:B------:R-:W-:Y:S01]  /*13710*/  FFMA.FTZ R91, R136, UR4, -R109.reuse ;  /* 0x00000004885b7c23 */ /* 0x100fe2000801086d */
[--C-:B------:R-:W-:Y:S01]  /*13720*/  FFMA.FTZ R136, R137, UR4, -R114.reuse ;  /* 0x0000000489887c23 */ /* 0x100fe20008010872 */
[--C-:B------:R-:W-:Y:S01]  /*13730*/  FFMA.FTZ R137, R139, UR4, -R114.reuse ;  /* 0x000000048b897c23 */ /* 0x100fe20008010872 */
[--C-:B------:R-:W-:Y:S01]  /*13740*/  FFMA.FTZ R138, R135, UR4, -R114.reuse ;  /* 0x00000004878a7c23 */ /* 0x100fe20008010872 */
[--C-:B------:R-:W-:Y:S01]  /*13750*/  FFMA.FTZ R135, R132, UR4, -R109.reuse ;  /* 0x0000000484877c23 */ /* 0x100fe2000801086d */
[----:B------:R-:W1:Y:S01]  /*13760*/  MUFU.EX2 R73, R73 ;  /* 0x0000004900497308 */ /* 0x000e620000000800 */
[----:B------:R-:W-:Y:S01]  /*13770*/  HMMA.16816.F32 R8, R8, R30, R84 ;  /* 0x0000001e0808723c */ /* 0x000fe20000001854 */
[----:B------:R-:W3:Y:S01]  /*13780*/  LDSM.16.MT88.4 R28, [R149+0x6800] ;  /* 0x00680000951c783b */ /* 0x000ee20000004200 */
[----:B--2---:R-:W-:Y:S01]  /*13790*/  F2FP.F16.F32.PACK_AB R49, R71, R68 ;  /* 0x000000444731723e */ /* 0x004fe200000000ff */
        /* <DEDUP_REMOVED lines=9> */
[----:B------:R-:W-:-:S03]  /*13830*/  FFMA.FTZ R116, R176, R116, R115 ;  /* 0x00000074b0747223 */ /* 0x000fc60000010073 */
[----:B------:R-:W2:Y:S01]  /*13840*/  MUFU.EX2 R72, R72 ;  /* 0x0000004800487308 */ /* 0x000ea20000000800 */
        /* <DEDUP_REMOVED lines=18> */
[----:B------:R-:W1:Y:S06]  /*13970*/  MUFU.EX2 R81, R81 ;  /* 0x0000005100517308 */ /* 0x000e6c0000000800 */
[C---:B------:R-:W-:Y:S02]  /*13980*/  HMMA.16816.F32 R44, R48.reuse, R56, R44 ;  /* 0x00000038302c723c */ /* 0x040fe4000000182c */
[----:B------:R-:W-:Y:S06]  /*13990*/  MUFU.EX2 R83, R83 ;  /* 0x0000005300537308 */ /* 0x000fec0000000800 */
[----:B------:R-:W-:Y:S01]  /*139a0*/  HMMA.16816.F32 R8, R48, R58, R8 ;  /* 0x0000003a3008723c */ /* 0x000fe20000001808 */
[----:B--2---:R-:W-:Y:S01]  /*139b0*/  F2FP.F16.F32.PACK_AB R48, R72, R75 ;  /* 0x0000004b4830723e */ /* 0x004fe200000000ff */
[----:B------:R-:W2:Y:S01]  /*139c0*/  LDSM.16.MT88.4 R56, [R148+0x7000] ;  /* 0x007000009438783b */ /* 0x000ea20000004200 */
[----:B-----5:R-:W-:Y:S01]  /*139d0*/  F2FP.F16.F32.PACK_AB R49, R79, R76 ;  /* 0x0000004c4f31723e */ /* 0x020fe200000000ff */
[----:B------:R-:W5:Y:S01]  /*139e0*/  MUFU.EX2 R80, R80 ;  /* 0x0000005000507308 */ /* 0x000f620000000800 */
[----:B------:R-:W-:-:S02]  /*139f0*/  F2FP.F16.F32.PACK_AB R50, R77, R74 ;  /* 0x0000004a4d32723e */ /* 0x000fc400000000ff */
[----:B-1----:R-:W-:-:S05]  /*13a00*/  F2FP.F16.F32.PACK_AB R51, R81, R78 ;  /* 0x0000004e5133723e */ /* 0x002fca00000000ff */
[----:B------:R-:W-:Y:S02]  /*13a10*/  MUFU.EX2 R88, R88 ;  /* 0x0000005800587308 */ /* 0x000fe40000000800 */
[C---:B------:R-:W-:Y:S06]  /*13a20*/  HMMA.16816.F32 R12, R48.reuse, R36, R12 ;  /* 0x00000024300c723c */ /* 0x040fec000000180c */
[----:B------:R-:W-:Y:S02]  /*13a30*/  MUFU.EX2 R89, R89 ;  /* 0x0000005900597308 */ /* 0x000fe40000000800 */
[C---:B------:R-:W-:Y:S01]  /*13a40*/  HMMA.16816.F32 R16, R48.reuse, R38, R16 ;  /* 0x000000263010723c */ /* 0x040fe20000001810 */
[----:B------:R-:W1:Y:S05]  /*13a50*/  LDSM.16.MT88.4 R36, [R154+0x7800] ;  /* 0x007800009a24783b */ /* 0x000e6a0000004200 */
        /* <DEDUP_REMOVED lines=8> */
[C---:B------:R-:W-:Y:S01]  /*13ae0*/  HMMA.16816.F32 R20, R48.reuse, R30, R20 ;  /* 0x0000001e3014723c */ /* 0x040fe20000001814 */
[----:B------:R-:W1:Y:S05]  /*13af0*/  LDSM.16.MT88.4 R28, [R149+0x7800] ;  /* 0x00780000951c783b */ /* 0x000e6a0000004200 */
        /* <DEDUP_REMOVED lines=9> */
[----:B---3--:R-:W-:-:S07]  /*13b90*/  F2FP.F16.F32.PACK_AB R51, R134, R91 ;  /* 0x0000005b8633723e */ /* 0x008fce00000000ff */
[C---:B-1----:R-:W-:Y:S01]  /*13ba0*/  HMMA.16816.F32 R12, R48.reuse, R36, R12 ;  /* 0x00000024300c723c */ /* 0x042fe2000000180c */
[----:B------:R-:W-:Y:S07]  /*13bb0*/  MUFU.EX2 R138, R138 ;  /* 0x0000008a008a7308 */ /* 0x000fee0000000800 */
[C---:B------:R-:W-:Y:S01]  /*13bc0*/  HMMA.16816.F32 R16, R48.reuse, R38, R16 ;  /* 0x000000263010723c */ /* 0x040fe20000001810 */
[----:B------:R-:W1:Y:S01]  /*13bd0*/  LDSM.16.MT88.4 R36, [R154+0x8000] ;  /* 0x008000009a24783b */ /* 0x000e620000004200 */
[----:B------:R-:W-:Y:S06]  /*13be0*/  MUFU.EX2 R135, R135 ;  /* 0x0000008700877308 */ /* 0x000fec0000000800 */
[C---:B------:R-:W-:Y:S02]  /*13bf0*/  HMMA.16816.F32 R24, R48.reuse, R40, R24 ;  /* 0x000000283018723c */ /* 0x040fe40000001818 */
[----:B------:R-:W3:Y:S06]  /*13c00*/  MUFU.EX2 R126, R126 ;  /* 0x0000007e007e7308 */ /* 0x000eec0000000800 */
[C---:B------:R-:W-:Y:S01]  /*13c10*/  HMMA.16816.F32 R4, R48.reuse, R42, R4 ;  /* 0x0000002a3004723c */ /* 0x040fe20000001804 */
[----:B------:R-:W4:Y:S01]  /*13c20*/  LDSM.16.MT88.4 R40, [R150+0x8000] ;  /* 0x008000009628783b */ /* 0x000f220000004200 */
[----:B------:R-:W-:Y:S06]  /*13c30*/  MUFU.EX2 R130, R130 ;  /* 0x0000008200827308 */ /* 0x000fec0000000800 */
[C---:B------:R-:W-:Y:S02]  /*13c40*/  HMMA.16816.F32 R32, R48.reuse, R28, R32 ;  /* 0x0000001c3020723c */ /* 0x040fe40000001820 */
[----:B------:R-:W1:Y:S06]  /*13c50*/  MUFU.EX2 R139, R139 ;  /* 0x0000008b008b7308 */ /* 0x000e6c0000000800 */
[C---:B------:R-:W-:Y:S01]  /*13c60*/  HMMA.16816.F32 R20, R48.reuse, R30, R20 ;  /* 0x0000001e3014723c */ /* 0x040fe20000001814 */
[----:B------:R-:W4:Y:S01]  /*13c70*/  LDSM.16.MT88.4 R28, [R149+0x8000] ;  /* 0x00800000951c783b */ /* 0x000f220000004200 */
[----:B------:R-:W-:Y:S06]  /*13c80*/  MUFU.EX2 R133, R133 ;  /* 0x0000008500857308 */ /* 0x000fec0000000800 */
[C---:B-----5:R-:W-:Y:S02]  /*13c90*/  HMMA.16816.F32 R44, R48.reuse, R56, R44 ;  /* 0x00000038302c723c */ /* 0x060fe4000000182c */
[----:B------:R-:W5:Y:S06]  /*13ca0*/  MUFU.EX2 R128, R128 ;  /* 0x0000008000807308 */ /* 0x000f6c0000000800 */
[----:B------:R-:W-:Y:S01]  /*13cb0*/  HMMA.16816.F32 R8, R48, R58, R8 ;  /* 0x0000003a3008723c */ /* 0x000fe20000001808 */
[----:B--2---:R-:W-:Y:S01]  /*13cc0*/  F2FP.F16.F32.PACK_AB R48, R136, R141 ;  /* 0x0000008d8830723e */ /* 0x004fe200000000ff */
[----:B------:R-:W2:Y:S01]  /*13cd0*/  LDSM.16.MT88.4 R56, [R148+0x8000] ;  /* 0x008000009438783b */ /* 0x000ea20000004200 */
[----:B---3--:R-:W-:Y:S01]  /*13ce0*/  F2FP.F16.F32.PACK_AB R49, R126, R135 ;  /* 0x000000877e31723e */ /* 0x008fe200000000ff */
        /* <DEDUP_REMOVED lines=8> */
[----:B------:R-:W3:Y:S02]  /*13d70*/  MUFU.EX2 R127, R127 ;  /* 0x0000007f007f7308 */ /* 0x000ee40000000800 */
[C---:B----4-:R-:W-:Y:S06]  /*13d80*/  HMMA.16816.F32 R24, R48.reuse, R40, R24 ;  /* 0x000000283018723c */ /* 0x050fec0000001818 */
[----:B------:R-:W-:Y:S02]  /*13d90*/  MUFU.EX2 R120, R120 ;  /* 0x0000007800787308 */ /* 0x000fe40000000800 */
[C---:B------:R-:W-:Y:S01]  /*13da0*/  HMMA.16816.F32 R4, R48.reuse, R42, R4 ;  /* 0x0000002a3004723c */ /* 0x040fe20000001804 */
[----:B------:R-:W-:Y:S05]  /*13db0*/  LDSM.16.MT88.4 R40, [R149+0x8800] ;  /* 0x008800009528783b */ /* 0x000fea0000004200 */
[----:B------:R-:W4:Y:S02]  /*13dc0*/  MUFU.EX2 R131, R131 ;  /* 0x0000008300837308 */ /* 0x000f240000000800 */
[C---:B------:R-:W-:Y:S06]  /*13dd0*/  HMMA.16816.F32 R32, R48.reuse, R28, R32 ;  /* 0x0000001c3020723c */ /* 0x040fec0000001820 */
[----:B------:R-:W-:Y:S02]  /*13de0*/  MUFU.EX2 R118, R118 ;  /* 0x0000007600767308 */ /* 0x000fe40000000800 */
[C---:B------:R-:W-:Y:S01]  /*13df0*/  HMMA.16816.F32 R20, R48.reuse, R30, R20 ;  /* 0x0000001e3014723c */ /* 0x040fe20000001814 */
[----:B------:R-:W1:Y:S05]  /*13e00*/  LDSM.16.MT88.4 R28, [R150+0x8800] ;  /* 0x00880000961c783b */ /* 0x000e6a0000004200 */
[----:B------:R-:W1:Y:S02]  /*13e10*/  MUFU.EX2 R123, R123 ;  /* 0x0000007b007b7308 */ /* 0x000e640000000800 */
        /* <DEDUP_REMOVED lines=8> */
[----:B----4-:R-:W-:-:S07]  /*13ea0*/  F2FP.F16.F32.PACK_AB R51, R131, R120 ;  /* 0x000000788333723e */ /* 0x010fce00000000ff */
[C---:B-1----:R-:W-:Y:S01]  /*13eb0*/  HMMA.16816.F32 R12, R48.reuse, R36, R12 ;  /* 0x00000024300c723c */ /* 0x042fe2000000180c */
[----:B------:R-:W-:Y:S07]  /*13ec0*/  MUFU.EX2 R65, R65 ;  /* 0x0000004100417308 */ /* 0x000fee0000000800 */
        /* <DEDUP_REMOVED lines=8> */
[C---:B------:R-:W-:Y:S08]  /*13f50*/  HMMA.16816.F32 R32, R48.reuse, R40, R32 ;  /* 0x000000283020723c */ /* 0x040ff00000001820 */
[C---:B------:R-:W-:Y:S01]  /*13f60*/  HMMA.16816.F32 R20, R48.reuse, R42, R20 ;  /* 0x0000002a3014723c */ /* 0x040fe20000001814 */
[----:B------:R-:W4:Y:S07]  /*13f70*/  LDSM.16.MT88.4 R40, [R149+0x9000] ;  /* 0x009000009528783b */ /* 0x000f2e0000004200 */
[----:B--2---:R-:W-:Y:S01]  /*13f80*/  HMMA.16816.F32 R44, R48, R56, R44 ;  /* 0x00000038302c723c */ /* 0x004fe2000000182c */
[--C-:B------:R-:W-:Y:S01]  /*13f90*/  FFMA.FTZ R56, R62, UR4, -R114.reuse ;  /* 0x000000043e387c23 */ /* 0x100fe20008010872 */
[----:B------:R-:W-:-:S05]  /*13fa0*/  FFMA.FTZ R57, R105, UR4, -R114 ;  /* 0x0000000469397c23 */ /* 0x000fca0008010872 */
[----:B------:R-:W-:Y:S01]  /*13fb0*/  MUFU.EX2 R56, R56 ;  /* 0x0000003800387308 */ /* 0x000fe20000000800 */
[----:B------:R-:W-:Y:S01]  /*13fc0*/  HMMA.16816.F32 R8, R48, R58, R8 ;  /* 0x0000003a3008723c */ /* 0x000fe20000001808 */
[----:B------:R-:W-:Y:S01]  /*13fd0*/  F2FP.F16.F32.PACK_AB R48, R123, R118 ;  /* 0x000000767b30723e */ /* 0x000fe200000000ff */
[----:B------:R-:W-:Y:S01]  /*13fe0*/  FFMA.FTZ R59, R175, R2, R110 ;  /* 0x00000002af3b7223 */ /* 0x000fe2000001006e */
[----:B---3--:R-:W-:Y:S01]  /*13ff0*/  F2FP.F16.F32.PACK_AB R49, R64, R65 ;  /* 0x000000414031723e */ /* 0x008fe200000000ff */
[----:B------:R-:W-:Y:S01]  /*14000*/  FADD.FTZ R2, R0, R111 ;  /* 0x0000006f00027221 */ /* 0x000fe20000010000 */
[----:B------:R-:W-:Y:S01]  /*14010*/  F2FP.F16.F32.PACK_AB R50, R122, R121 ;  /* 0x000000797a32723e */ /* 0x000fe200000000ff */
[----:B------:R-:W-:Y:S01]  /*14020*/  FADD.FTZ R59, R108, R59 ;  /* 0x0000003b6c3b7221 */ /* 0x000fe20000010000 */
[----:B-----5:R-:W-:Y:S01]  /*14030*/  F2FP.F16.F32.PACK_AB R51, R67, R54 ;  /* 0x000000364333723e */ /* 0x020fe200000000ff */
[----:B------:R-:W-:Y:S01]  /*14040*/  FADD.FTZ R97, R97, R2 ;  /* 0x0000000261617221 */ /* 0x000fe20000010000 */
[----:B------:R-:W-:Y:S01]  /*14050*/  FFMA.FTZ R58, R63, UR4, -R114 ;  /* 0x000000043f3a7c23 */ /* 0x000fe20008010872 */
[----:B------:R-:W-:Y:S01]  /*14060*/  FADD.FTZ R106, R106, R59 ;  /* 0x0000003b6a6a7221 */ /* 0x000fe20000010000 */
[----:B------:R-:W-:Y:S01]  /*14070*/  FFMA.FTZ R175, R60, UR4, -R109 ;  /* 0x000000043caf7c23 */ /* 0x000fe2000801086d */
[----:B------:R-:W-:Y:S01]  /*14080*/  FADD.FTZ R2, R92, R97 ;  /* 0x000000615c027221 */ /* 0x000fe20000010000 */
[----:B------:R-:W2:Y:S01]  /*14090*/  MUFU.EX2 R57, R57 ;  /* 0x0000003900397308 */ /* 0x000ea20000000800 */
[C---:B-1----:R-:W-:Y:S01]  /*140a0*/  HMMA.16816.F32 R12, R48.reuse, R36, R12 ;  /* 0x00000024300c723c */ /* 0x042fe2000000180c */
[----:B------:R-:W-:Y:S01]  /*140b0*/  FADD.FTZ R117, R117, R106 ;  /* 0x0000006a75757221 */ /* 0x000fe20000010000 */
[----:B------:R-:W-:Y:S01]  /*140c0*/  FADD.FTZ R2, R69, R2 ;  /* 0x0000000245027221 */ /* 0x000fe20000010000 */
[----:B------:R-:W-:Y:S02]  /*140d0*/  LDSM.16.MT88.4 R92, [R154+0x9800] ;  /* 0x009800009a5c783b */ /* 0x000fe40000004200 */
[----:B------:R-:W-:Y:S01]  /*140e0*/  FADD.FTZ R68, R68, R117 ;  /* 0x0000007544447221 */ /* 0x000fe20000010000 */
[----:B------:R-:W-:Y:S01]  /*140f0*/  FADD.FTZ R75, R75, R2 ;  /* 0x000000024b4b7221 */ /* 0x000fe20000010000 */
[----:B------:R-:W-:Y:S01]  /*14100*/  MUFU.EX2 R58, R58 ;  /* 0x0000003a003a7308 */ /* 0x000fe20000000800 */
[----:B------:R-:W-:Y:S01]  /*14110*/  HMMA.16816.F32 R16, R48, R38, R16 ;  /* 0x000000263010723c */ /* 0x000fe20000001810 */
[----:B------:R-:W1:Y:S01]  /*14120*/  LDSM.16.MT88.4 R36, [R148+0x9000] ;  /* 0x009000009424783b */ /* 0x000e620000004200 */
[----:B------:R-:W-:Y:S01]  /*14130*/  FADD.FTZ R71, R71, R68 ;  /* 0x0000004447477221 */ /* 0x000fe20000010000 */
[----:B------:R-:W-:-:S03]  /*14140*/  FADD.FTZ R75, R72, R75 ;  /* 0x0000004b484b7221 */ /* 0x000fc60000010000 */
[----:B------:R-:W-:Y:S01]  /*14150*/  FADD.FTZ R70, R70, R71 ;  /* 0x0000004746467221 */ /* 0x000fe20000010000 */
[----:B------:R-:W-:Y:S01]  /*14160*/  FADD.FTZ R2, R74, R75 ;  /* 0x0000004b4a027221 */ /* 0x000fe20000010000 */
[C---:B----4-:R-:W-:Y:S01]  /*14170*/  HMMA.16816.F32 R4, R48.reuse, R30, R4 ;  /* 0x0000001e3004723c */ /* 0x050fe20000001804 */
[----:B------:R-:W-:Y:S01]  /*14180*/  FFMA.FTZ R31, R107, UR4, -R109 ;  /* 0x000000046b1f7c23 */ /* 0x000fe2000801086d */
[----:B------:R-:W-:Y:S01]  /*14190*/  FADD.FTZ R73, R73, R70 ;  /* 0x0000004649497221 */ /* 0x000fe20000010000 */
[----:B------:R-:W-:Y:S01]  /*141a0*/  FADD.FTZ R30, R77, R2 ;  /* 0x000000024d1e7221 */ /* 0x000fe20000010000 */
[----:B------:R-:W-:Y:S01]  /*141b0*/  MUFU.EX2 R0, R66 ;  /* 0x0000004200007308 */ /* 0x000fe20000000800 */
[----:B--2---:R-:W-:Y:S01]  /*141c0*/  F2FP.F16.F32.PACK_AB R84, R57, R56 ;  /* 0x000000383954723e */ /* 0x004fe200000000ff */
[----:B------:R-:W-:Y:S01]  /*141d0*/  FADD.FTZ R76, R76, R73 ;  /* 0x000000494c4c7221 */ /* 0x000fe20000010000 */
[----:B------:R-:W-:Y:S01]  /*141e0*/  FADD.FTZ R83, R83, R30 ;  /* 0x0000001e53537221 */ /* 0x000fe20000010000 */
[----:B------:R-:W-:Y:S01]  /*141f0*/  HMMA.16816.F32 R24, R48, R28, R24 ;  /* 0x0000001c3018723c */ /* 0x000fe20000001818 */
[----:B------:R-:W-:Y:S01]  /*14200*/  FFMA.FTZ R28, R61, UR4, -R109 ;  /* 0x000000043d1c7c23 */ /* 0x000fe2000801086d */
[----:B------:R-:W-:Y:S01]  /*14210*/  FADD.FTZ R79, R79, R76 ;  /* 0x0000004c4f4f7221 */ /* 0x000fe20000010000 */
[----:B------:R-:W2:Y:S01]  /*14220*/  LDSM.16.MT88.4 R72, [R150+0x9800] ;  /* 0x009800009648783b */ /* 0x000ea20000004200 */
[----:B------:R-:W3:Y:S01]  /*14230*/  MUFU.EX2 R29, R102 ;  /* 0x00000066001d7308 */ /* 0x000ee20000000800 */
[----:B------:R-:W-:Y:S01]  /*14240*/  MOV R61, R103 ;  /* 0x00000067003d7202 */ /* 0x000fe20000000f00 */
[----:B------:R-:W-:-:S02]  /*14250*/  FADD.FTZ R78, R78, R79 ;  /* 0x0000004f4e4e7221 */ /* 0x000fc40000010000 */
[C---:B------:R-:W-:Y:S02]  /*14260*/  HMMA.16816.F32 R32, R48.reuse, R40, R32 ;  /* 0x000000283020723c */ /* 0x040fe40000001820 */
[----:B------:R-:W-:Y:S02]  /*14270*/  FADD.FTZ R2, R81, R78 ;  /* 0x0000004e51027221 */ /* 0x000fe40000010000 */
[----:B------:R-:W4:Y:S04]  /*14280*/  MUFU.EX2 R31, R31 ;  /* 0x0000001f001f7308 */ /* 0x000f280000000800 */
[----:B------:R-:W-:Y:S04]  /*14290*/  HMMA.16816.F32 R20, R48, R42, R20 ;  /* 0x0000002a3014723c */ /* 0x000fe80000001814 */
[----:B------:R-:W-:Y:S01]  /*142a0*/  MUFU.EX2 R28, R28 ;  /* 0x0000001c001c7308 */ /* 0x000fe20000000800 */
[----:B---3--:R-:W-:-:S03]  /*142b0*/  F2FP.F16.F32.PACK_AB R86, R29, R58 ;  /* 0x0000003a1d56723e */ /* 0x008fc600000000ff */
[C---:B-1----:R-:W-:Y:S01]  /*142c0*/  HMMA.16816.F32 R44, R48.reuse, R36, R44 ;  /* 0x00000024302c723c */ /* 0x042fe2000000182c */
[----:B------:R-:W-:Y:S01]  /*142d0*/  FADD.FTZ R37, R85, R2 ;  /* 0x0000000255257221 */ /* 0x000fe20000010000 */
[----:B------:R-:W-:Y:S02]  /*142e0*/  MOV R2, R104 ;  /* 0x0000006800027202 */ /* 0x000fe40000000f00 */
[----:B------:R-:W1:Y:S01]  /*142f0*/  MUFU.EX2 R175, R175 ;  /* 0x000000af00af7308 */ /* 0x000e620000000800 */
[----:B----4-:R-:W-:Y:S01]  /*14300*/  F2FP.F16.F32.PACK_AB R85, R31, R0 ;  /* 0x000000001f55723e */ /* 0x010fe200000000ff */
[----:B------:R-:W-:Y:S01]  /*14310*/  FADD.FTZ R90, R90, R37 ;  /* 0x000000255a5a7221 */ /* 0x000fe20000010000 */
[----:B------:R-:W-:Y:S01]  /*14320*/  @P0 MOV R2, R104 ;  /* 0x0000006800020202 */ /* 0x000fe20000000f00 */
[----:B------:R-:W-:Y:S01]  /*14330*/  HMMA.16816.F32 R8, R48, R38, R8 ;  /* 0x000000263008723c */ /* 0x000fe20000001808 */
[----:B------:R-:W-:Y:S01]  /*14340*/  FADD.FTZ R39, R80, R83 ;  /* 0x0000005350277221 */ /* 0x000fe20000010000 */
[----:B------:R-:W-:Y:S01]  /*14350*/  FADD.FTZ R91, R91, R90 ;  /* 0x0000005a5b5b7221 */ /* 0x000fe20000010000 */
[----:B------:R-:W3:Y:S02]  /*14360*/  LDSM.16.MT88.4 R80, [R149+0x9800] ;  /* 0x009800009550783b */ /* 0x000ee40000004200 */
        /* <DEDUP_REMOVED lines=41> */
[----:B-1----:R-:W-:Y:S01]  /*14600*/  HMMA.16816.F32 R88, R84, R12, R44 ;  /* 0x0000000c5458723c */ /* 0x002fe2000000182c */
[----:B------:R-:W-:Y:S01]  /*14610*/  @P0 MOV R0, R52 ;  /* 0x0000003400000202 */ /* 0x000fe20000000f00 */
[----:B------:R-:W-:Y:S01]  /*14620*/  FADD.FTZ R58, R58, R57 ;  /* 0x000000393a3a7221 */ /* 0x000fe20000010000 */
[----:B------:R-:W-:-:S03]  /*14630*/  FADD.FTZ R175, R175, R28 ;  /* 0x0000001cafaf7221 */ /* 0x000fc60000010000 */
[----:B------:R-:W-:Y:S02]  /*14640*/  FADD.FTZ R176, R29, R58 ;  /* 0x0000003a1db07221 */ /* 0x000fe40000010000 */
[----:B------:R-:W-:Y:S01]  /*14650*/  HMMA.16816.F32 R84, R84, R14, R8 ;  /* 0x0000000e5454723c */ /* 0x000fe20000001808 */
[----:B------:R-:W-:-:S04]  /*14660*/  NOP ;  /* 0x0000000000007918 */ /* 0x000fc80000000000 */
[----:B------:R-:W-:-:S15]  /*14670*/  @P0 BRA `(.L_x_6923) ;  /* 0x0000000000040947 */ /* 0x000fde0003800000 */
.L_x_6917:
[----:B------:R-:W-:-:S07]  /*14680*/  IADD3 R55, PT, PT, R61, -0x1, RZ ;  /* 0xffffffff3d377810 */ /* 0x000fce0007ffe0ff */
.L_x_6923:
[----:B------:R-:W-:-:S13]  /*14690*/  ISETP.GE.AND P0, PT, R55, R160, PT ;  /* 0x000000a03700720c */ /* 0x000fda0003f06270 */
[----:B------:R-:W-:Y:S05]  /*146a0*/  @!P0 BRA `(.L_x_6924) ;  /* 0x0000003800888947 */ /* 0x000fea0003800000 */
[----:B------:R-:W1:Y:S01]  /*146b0*/  S2UR UR5, SR_CgaCtaId ;  /* 0x00000000000579c3 */ /* 0x000e620000008800 */
[----:B------:R-:W-:Y:S01]  /*146c0*/  ISETP.NE.U32.AND P0, PT, RZ, UR12, PT ;  /* 0x0000000cff007c0c */ /* 0x000fe2000bf05070 */
[----:B------:R-:W-:Y:S01]  /*146d0*/  IMAD.MOV.U32 R170, RZ, RZ, RZ ;  /* 0x000000ffffaa7224 */ /* 0x000fe200078e00ff */
[----:B------:R-:W-:Y:S01]  /*146e0*/  MOV R103, R2 ;  /* 0x0000000200677202 */ /* 0x000fe20000000f00 */
[C---:B------:R-:W-:Y:S01]  /*146f0*/  IMAD.SHL.U32 R172, R55.reuse, 0x80, RZ ;  /* 0x0000008037ac7824 */ /* 0x040fe200078e00ff */
[----:B------:R-:W-:Y:S01]  /*14700*/  ISETP.NE.AND.EX P4, PT, RZ, UR13, PT, P0 ;  /* 0x0000000dff007c0c */ /* 0x000fe2000bf85300 */
[----:B------:R-:W-:Y:S01]  /*14710*/  IMAD.MOV.U32 R105, RZ, RZ, R0 ;  /* 0x000000ffff697224 */ /* 0x000fe200078e0000 */
[----:B------:R-:W-:Y:S01]  /*14720*/  UMOV UR13, 0x400 ;  /* 0x00000400000d7882 */ /* 0x000fe20000000000 */
[----:B------:R-:W-:Y:S01]  /*14730*/  VIADD R173, R55, 0x1 ;  /* 0x0000000137ad7836 */ /* 0x000fe20000000000 */
[C---:B------:R-:W-:Y:S01]  /*14740*/  LOP3.LUT R171, R172.reuse, 0x40, R53, 0xfe, !PT ;  /* 0x00000040acab7812 */ /* 0x040fe200078efe35 */
[----:B------:R-:W2:Y:S01]  /*14750*/  LDCU UR12, c[0x0][0x440] ;  /* 0x00008800ff0c77ac */ /* 0x000ea20008000800 */
[----:B------:R-:W-:Y:S01]  /*14760*/  IADD3 R172, PT, PT, R172, 0x80, RZ ;  /* 0x00000080acac7810 */ /* 0x000fe20007ffe0ff */
[----:B------:R-:W3:Y:S06]  /*14770*/  LDCU UR4, c[0x0][0x45c] ;  /* 0x00008b80ff0477ac */ /* 0x000eec0008000800 */
[----:B------:R-:W-:Y:S01]  /*14780*/  @!P4 IADD3 R170, P0, PT, RZ, -R170, RZ ;  /* 0x800000aaffaac210 */ /* 0x000fe20007f1e0ff */
[----:B------:R-:W4:Y:S03]  /*14790*/  LDCU.64 UR8, c[0x0][0x3a0] ;  /* 0x00007400ff0877ac */ /* 0x000f260008000a00 */
[----:B------:R-:W-:Y:S01]  /*147a0*/  P2R R174, PR, RZ, 0x1 ;  /* 0x00000001ffae7803 */ /* 0x000fe20000000000 */
[----:B------:R-:W2:Y:S01]  /*147b0*/  LDCU.64 UR10, c[0x0][0x3a8] ;  /* 0x00007500ff0a77ac */ /* 0x000ea20008000a00 */
[----:B-1----:R-:W-:-:S12]  /*147c0*/  ULEA UR5, UR5, UR13, 0x18 ;  /* 0x0000000d05057291 */ /* 0x002fd8000f8ec0ff */
.L_x_6928:
        /* <DEDUP_REMOVED lines=8> */
[----:B-1----:R-:W-:Y:S02]  /*14850*/  IMAD.SHL.U32 R13, R7, 0x8, RZ ;  /* 0x00000008070d7824 */ /* 0x002fe400078e00ff */
[----:B--2---:R-:W-:Y:S03]  /*14860*/  @!P4 IMAD.SHL.U32 R5, R8, 0x80, RZ ;  /* 0x000000800805c824 */ /* 0x004fe600078e00ff */
[----:B------:R-:W-:Y:S01]  /*14870*/  LOP3.LUT R0, R13, 0x1f8, RZ, 0xc0, !PT ;  /* 0x000001f80d007812 */ /* 0x000fe200078ec0ff */
[----:B------:R-:W-:Y:S03]  /*14880*/  @!P4 IMAD.X R5, RZ, RZ, ~R5, P0 ;  /* 0x000000ffff05c224 */ /* 0x000fe600000e0e05 */
[----:B------:R-:W-:Y:S02]  /*14890*/  LOP3.LUT R0, R0, 0x38, R7, 0x78, !PT ;  /* 0x0000003800007812 */ /* 0x000fe400078e7807 */
[----:B------:R-:W-:Y:S04]  /*148a0*/  @!P4 SHF.R.S64 R2, R170, 0x1f, R5 ;  /* 0x0000001faa02c819 */ /* 0x000fe80000001005 */
[----:B------:R-:W-:Y:S01]  /*148b0*/  @!P4 IADD3 R167, P0, PT, R167, R2, RZ ;  /* 0x00000002a7a7c210 */ /* 0x000fe20007f1e0ff */
[----:B------:R-:W-:Y:S03]  /*148c0*/  IMAD.MOV.U32 R2, RZ, RZ, R166 ;  /* 0x000000ffff027224 */ /* 0x000fe600078e00a6 */
        /* <DEDUP_REMOVED lines=32> */
[----:B------:R-:W1:Y:S01]  /*14ad0*/  LDC.64 R8, c[0x0][0x3c0] ;  /* 0x0000f000ff087b82 */ /* 0x000e620000000a00 */
        /* <DEDUP_REMOVED lines=30> */
.L_x_6925:
[----:B------:R-:W-:Y:S01]  /*14cc0*/  LOP3.LUT R0, R0, 0x1e00, R13, 0xf8, !PT ;  /* 0x00001e0000007812 */ /* 0x000fe200078ef80d */
[C---:B------:R-:W-:Y:S01]  /*14cd0*/  IMAD.SHL.U32 R2, R8.reuse, 0x20, RZ ;  /* 0x0000002008027824 */ /* 0x040fe200078e00ff */
[----:B------:R-:W-:Y:S01]  /*14ce0*/  SHF.L.U64.HI R11, R8, 0x5, R11 ;  /* 0x00000005080b7819 */ /* 0x000fe2000001020b */
[----:B------:R-:W-:Y:S01]  /*14cf0*/  @!P1 IMAD.MOV.U32 R22, RZ, RZ, R167 ;  /* 0x000000ffff169224 */ /* 0x000fe200078e00a7 */
[----:B------:R-:W-:Y:S01]  /*14d00*/  LEA R107, R0, UR5, 0x1 ;  /* 0x00000005006b7c11 */ /* 0x000fe2000f8e08ff */
[--C-:B------:R-:W-:Y:S01]  /*14d10*/  @!P1 IMAD.MOV.U32 R23, RZ, RZ, R166.reuse ;  /* 0x000000ffff179224 */ /* 0x100fe200078e00a6 */
[----:B------:R-:W-:Y:S01]  /*14d20*/  IADD3 R20, P0, PT, R2, R167, RZ ;  /* 0x000000a702147210 */ /* 0x000fe20007f1e0ff */
[----:B------:R-:W-:Y:S03]  /*14d30*/  VIADD R173, R173, 0xffffffff ;  /* 0xffffffffadad7836 */ /* 0x000fe60000000000 */
[----:B------:R-:W-:Y:S01]  /*14d40*/  @!PT LDS RZ, [RZ] ;  /* 0x00000000fffff984 */ /* 0x000fe20000000800 */
[----:B------:R-:W-:Y:S01]  /*14d50*/  @!PT LDS RZ, [RZ] ;  /* 0x00000000fffff984 */ /* 0x000fe20000000800 */
[----:B------:R-:W-:Y:S01]  /*14d60*/  @!PT LDS RZ, [RZ] ;  /* 0x00000000fffff984 */ /* 0x000fe20000000800 */
[----:B------:R-:W-:Y:S01]  /*14d70*/  @!P1 LDGSTS.E.BYPASS.LTC128B.128 [R107+0x6000], desc[UR6][R22.64] ;  /* 0x06000000166b9fae */ /* 0x000fe2000b981a06 */
[----:B------:R-:W-:Y:S01]  /*14d80*/  IMAD.X R21, R11, 0x1, R166, P0 ;  /* 0x000000010b157824 */ /* 0x000fe200000e06a6 */
[-C--:B------:R-:W-:Y:S02]  /*14d90*/  IADD3 R18, P2, PT, R20, R2.reuse, RZ ;  /* 0x0000000214127210 */ /* 0x080fe40007f5e0ff */
        /* <DEDUP_REMOVED lines=27> */
[----:B------:R-:W-:Y:S03]  /*14f50*/  ISETP.GT.AND P0, PT, R173, R160, PT ;  /* 0x000000a0ad00720c */ /* 0x000fe60003f04270 */
        /* <DEDUP_REMOVED lines=21> */
[----:B------:R-:W2:Y:S04]  /*150b0*/  LDSM.16.M88.4 R112, [R158+0x2000] ;  /* 0x002000009e70783b */ /* 0x000ea80000000200 */
        /* <DEDUP_REMOVED lines=9> */
[C---:B--2---:R-:W-:Y:S08]  /*15150*/  HMMA.16816.F32 R4, R108.reuse, R112, RZ ;  /* 0x000000706c04723c */ /* 0x044ff000000018ff */
[C---:B-1----:R-:W-:Y:S01]  /*15160*/  HMMA.16816.F32 R8, R108.reuse, R114, RZ ;  /* 0x000000726c08723c */ /* 0x042fe200000018ff */
[----:B------:R-:W1:Y:S07]  /*15170*/  LDSM.16.M88.4 R112, [R153+0x2000] ;  /* 0x002000009970783b */ /* 0x000e6e0000000200 */
[C---:B---3--:R-:W-:Y:S08]  /*15180*/  HMMA.16816.F32 R12, R108.reuse, R116, RZ ;  /* 0x000000746c0c723c */ /* 0x048ff000000018ff */
[C---:B------:R-:W-:Y:S01]  /*15190*/  HMMA.16816.F32 R16, R108.reuse, R118, RZ ;  /* 0x000000766c10723c */ /* 0x040fe200000018ff */
[----:B------:R-:W2:Y:S07]  /*151a0*/  LDSM.16.M88.4 R116, [R153+0x2800] ;  /* 0x002800009974783b */ /* 0x000eae0000000200 */
[C---:B-----5:R-:W-:Y:S08]  /*151b0*/  HMMA.16816.F32 R20, R108.reuse, R120, RZ ;  /* 0x000000786c14723c */ /* 0x060ff000000018ff */
        /* <DEDUP_REMOVED lines=136> */
[----:B------:R-:W-:Y:S02]  /*15a40*/  SEL R113, R113, R108, !P2 ;  /* 0x0000006c71717207 */ /* 0x000fe40005000000 */
[-C--:B------:R-:W-:Y:S01]  /*15a50*/  LEA R114, P2, R117, R168.reuse, 0x2 ;  /* 0x000000a875727211 */ /* 0x080fe200078410ff */
[----:B------:R-:W1:Y:S01]  /*15a60*/  LDC.64 R108, c[0x0][0x3b8] ;  /* 0x0000ee00ff6c7b82 */ /* 0x000e620000000a00 */
        /* <DEDUP_REMOVED lines=20> */
.L_x_6927:
        /* <DEDUP_REMOVED lines=57> */
.L_x_6926:
        /* <DEDUP_REMOVED lines=126> */
[----:B------:R-:W-:Y:S02]  /*16720*/  I2FP.F32.S32 R104, R104 ;  /* 0x0000006800687245 */ /* 0x000fe40000201400 */
[----:B------:R-:W-:Y:S02]  /*16730*/  IADD3 R107, PT, PT, R171, 0x30, RZ ;  /* 0x00000030ab6b7810 */ /* 0x000fe40007ffe0ff */
[----:B------:R-:W-:Y:S01]  /*16740*/  FMNMX3.FTZ R0, R2, R42, R43, !PT ;  /* 0x0000002a02007276 */ /* 0x000fe2000781002b */
[C---:B------:R-:W-:Y:S01]  /*16750*/  FFMA.FTZ R58, R3.reuse, R104, R58 ;  /* 0x00000068033a7223 */ /* 0x040fe2000001003a */
[----:B------:R-:W-:Y:S01]  /*16760*/  FMNMX3.FTZ R102, R102, R40, R41, !PT ;  /* 0x0000002866667276 */ /* 0x000fe20007810029 */
[C---:B------:R-:W-:Y:S01]  /*16770*/  FFMA.FTZ R56, R3.reuse, R104, R56 ;  /* 0x0000006803387223 */ /* 0x040fe20000010038 */
[----:B------:R-:W-:Y:S02]  /*16780*/  I2FP.F32.S32 R107, R107 ;  /* 0x0000006b006b7245 */ /* 0x000fe40000201400 */
[----:B------:R-:W-:Y:S02]  /*16790*/  FMNMX3.FTZ R0, R0, R46, R47, !PT ;  /* 0x0000002e00007276 */ /* 0x000fe4000781002f */
[----:B------:R-:W-:Y:S01]  /*167a0*/  FMNMX3.FTZ R102, R102, R44, R45, !PT ;  /* 0x0000002c66667276 */ /* 0x000fe2000781002d */
[-C--:B------:R-:W-:Y:S01]  /*167b0*/  FFMA.FTZ R62, R3, R107.reuse, R62 ;  /* 0x0000006b033e7223 */ /* 0x080fe2000001003e */
[----:B------:R-:W-:Y:S01]  /*167c0*/  IADD3 R104, PT, PT, R171, 0x31, RZ ;  /* 0x00000031ab687810 */ /* 0x000fe20007ffe0ff */
[----:B------:R-:W-:Y:S01]  /*167d0*/  FFMA.FTZ R60, R3, R107, R60 ;  /* 0x0000006b033c7223 */ /* 0x000fe2000001003c */
[----:B------:R-:W-:Y:S02]  /*167e0*/  FMNMX3.FTZ R0, R0, R50, R51, !PT ;  /* 0x0000003200007276 */ /* 0x000fe40007810033 */
[----:B------:R-:W-:Y:S02]  /*167f0*/  FMNMX3.FTZ R102, R102, R48, R49, !PT ;  /* 0x0000003066667276 */ /* 0x000fe40007810031 */
[----:B------:R-:W-:Y:S02]  /*16800*/  I2FP.F32.S32 R104, R104 ;  /* 0x0000006800687245 */ /* 0x000fe40000201400 */
[C---:B------:R-:W-:Y:S02]  /*16810*/  IADD3 R107, PT, PT, R171.reuse, 0x38, RZ ;  /* 0x00000038ab6b7810 */ /* 0x040fe40007ffe0ff */
[----:B------:R-:W-:Y:S01]  /*16820*/  IADD3 R2, PT, PT, R171, 0x39, RZ ;  /* 0x00000039ab027810 */ /* 0x000fe20007ffe0ff */
[C---:B------:R-:W-:Y:S01]  /*16830*/  FFMA.FTZ R63, R3.reuse, R104, R63 ;  /* 0x00000068033f7223 */ /* 0x040fe2000001003f */
[----:B------:R-:W-:Y:S01]  /*16840*/  FMNMX3.FTZ R0, R0, R54, R55, !PT ;  /* 0x0000003600007276 */ /* 0x000fe20007810037 */
[C---:B------:R-:W-:Y:S01]  /*16850*/  FFMA.FTZ R61, R3.reuse, R104, R61 ;  /* 0x00000068033d7223 */ /* 0x040fe2000001003d */
[----:B------:R-:W-:Y:S02]  /*16860*/  FMNMX3.FTZ R102, R102, R52, R53, !PT ;  /* 0x0000003466667276 */ /* 0x000fe40007810035 */
[----:B------:R-:W-:Y:S02]  /*16870*/  I2FP.F32.S32 R107, R107 ;  /* 0x0000006b006b7245 */ /* 0x000fe40000201400 */
[----:B------:R-:W-:Y:S02]  /*16880*/  I2FP.F32.S32 R2, R2 ;  /* 0x0000000200027245 */ /* 0x000fe40000201400 */
[----:B------:R-:W-:Y:S01]  /*16890*/  FMNMX3.FTZ R0, R0, R58, R59, !PT ;  /* 0x0000003a00007276 */ /* 0x000fe2000781003b */
[CC--:B------:R-:W-:Y:S01]  /*168a0*/  FFMA.FTZ R66, R3.reuse, R107.reuse, R66 ;  /* 0x0000006b03427223 */ /* 0x0c0fe20000010042 */
        /* <DEDUP_REMOVED lines=19> */
[C---:B------:R-:W-:Y:S01]  /*169e0*/  FADD.FTZ R103, -R2.reuse, R103 ;  /* 0x0000006702677221 */ /* 0x040fe20000010100 */
[----:B------:R-:W-:Y:S02]  /*169f0*/  FMUL.FTZ R112, R2, UR4 ;  /* 0x0000000402707c20 */ /* 0x000fe40008410000 */
[C---:B------:R-:W-:Y:S01]  /*16a00*/  FSETP.NEU.FTZ.AND P0, PT, R0.reuse, -INF , PT ;  /* 0xff8000000000780b */ /* 0x040fe20003f1d000 */
[C---:B------:R-:W-:Y:S01]  /*16a10*/  FADD.FTZ R102, -R0.reuse, R105 ;  /* 0x0000006900667221 */ /* 0x040fe20000010100 */
[----:B------:R-:W-:Y:S01]  /*16a20*/  FMUL.FTZ R105, R103, UR4 ;  /* 0x0000000467697c20 */ /* 0x000fe20008410000 */
[----:B------:R-:W-:Y:S02]  /*16a30*/  FMUL.FTZ R115, R0, UR4 ;  /* 0x0000000400737c20 */ /* 0x000fe40008410000 */
[----:B------:R-:W-:Y:S01]  /*16a40*/  FMUL.FTZ R104, R102, UR4 ;  /* 0x0000000466687c20 */ /* 0x000fe20008410000 */
[----:B------:R-:W1:Y:S02]  /*16a50*/  MUFU.EX2 R103, R105 ;  /* 0x0000006900677308 */ /* 0x000e640000000800 */
[----:B------:R-:W-:Y:S02]  /*16a60*/  FSEL R115, R115, RZ, P0 ;  /* 0x000000ff73737208 */ /* 0x000fe40000000000 */
[----:B------:R-:W-:Y:S03]  /*16a70*/  FSETP.NEU.FTZ.AND P0, PT, R2, -INF , PT ;  /* 0xff8000000200780b */ /* 0x000fe60003f1d000 */
[--C-:B------:R-:W-:Y:S03]  /*16a80*/  FFMA.FTZ R30, R30, UR4, -R115.reuse ;  /* 0x000000041e1e7c23 */ /* 0x100fe60008010873 */
[----:B------:R2:W3:Y:S01]  /*16a90*/  MUFU.EX2 R102, R104 ;  /* 0x0000006800667308 */ /* 0x0004e20000000800 */
        /* <DEDUP_REMOVED lines=10> */
[C---:B-1----:R-:W-:Y:S01]  /*16b40*/  FMUL.FTZ R8, R103.reuse, R92 ;  /* 0x0000005c67087220 */ /* 0x042fe20000410000 */
[C---:B------:R-:W-:Y:S01]  /*16b50*/  FMUL.FTZ R9, R103.reuse, R93 ;  /* 0x0000005d67097220 */ /* 0x040fe20000410000 */
[C---:B------:R-:W-:Y:S01]  /*16b60*/  FMUL.FTZ R4, R103.reuse, R96 ;  /* 0x0000006067047220 */ /* 0x040fe20000410000 */
[C---:B------:R-:W-:Y:S01]  /*16b70*/  FMUL.FTZ R5, R103.reuse, R97 ;  /* 0x0000006167057220 */ /* 0x040fe20000410000 */
[C---:B------:R-:W-:Y:S03]  /*16b80*/  FMUL.FTZ R68, R103.reuse, R68 ;  /* 0x0000004467447220 */ /* 0x040fe60000410000 */
[----:B------:R-:W-:Y:S01]  /*16b90*/  MUFU.EX2 R121, R121 ;  /* 0x0000007900797308 */ /* 0x000fe20000000800 */
[----:B--2---:R-:W1:Y:S01]  /*16ba0*/  LDSM.16.MT88.4 R104, [R154+0x6000] ;  /* 0x006000009a68783b */ /* 0x004e620000004200 */
[C---:B---3--:R-:W-:Y:S01]  /*16bb0*/  FMUL.FTZ R10, R102.reuse, R94 ;  /* 0x0000005e660a7220 */ /* 0x048fe20000410000 */
[C---:B------:R-:W-:Y:S01]  /*16bc0*/  FMUL.FTZ R11, R102.reuse, R95 ;  /* 0x0000005f660b7220 */ /* 0x040fe20000410000 */
[C---:B------:R-:W-:Y:S01]  /*16bd0*/  FMUL.FTZ R6, R102.reuse, R98 ;  /* 0x0000006266067220 */ /* 0x040fe20000410000 */
[C---:B------:R-:W-:Y:S01]  /*16be0*/  FMUL.FTZ R7, R102.reuse, R99 ;  /* 0x0000006366077220 */ /* 0x040fe20000410000 */
[C---:B------:R-:W-:Y:S01]  /*16bf0*/  FMUL.FTZ R70, R102.reuse, R70 ;  /* 0x0000004666467220 */ /* 0x040fe20000410000 */
[C---:B------:R-:W-:Y:S03]  /*16c00*/  FMUL.FTZ R71, R102.reuse, R71 ;  /* 0x0000004766477220 */ /* 0x040fe60000410000 */
[----:B------:R-:W2:Y:S01]  /*16c10*/  MUFU.EX2 R117, R117 ;  /* 0x0000007500757308 */ /* 0x000ea20000000800 */
[----:B------:R-:W3:Y:S01]  /*16c20*/  LDSM.16.MT88.4 R92, [R149+0x6000] ;  /* 0x00600000955c783b */ /* 0x000ee20000004200 */
[C---:B------:R-:W-:Y:S01]  /*16c30*/  FMUL.FTZ R69, R103.reuse, R69 ;  /* 0x0000004567457220 */ /* 0x040fe20000410000 */
[C---:B------:R-:W-:Y:S01]  /*16c40*/  FMUL.FTZ R74, R102.reuse, R74 ;  /* 0x0000004a664a7220 */ /* 0x040fe20000410000 */
[----:B------:R-:W-:Y:S01]  /*16c50*/  FMUL.FTZ R75, R102, R75 ;  /* 0x0000004b664b7220 */ /* 0x000fe20000410000 */
[C---:B------:R-:W-:Y:S01]  /*16c60*/  FMUL.FTZ R72, R103.reuse, R72 ;  /* 0x0000004867487220 */ /* 0x040fe20000410000 */
[----:B------:R-:W-:Y:S01]  /*16c70*/  FMUL.FTZ R73, R103, R73 ;  /* 0x0000004967497220 */ /* 0x000fe20000410000 */
[--C-:B------:R-:W-:Y:S03]  /*16c80*/  FFMA.FTZ R133, R24, UR4, -R112.reuse ;  /* 0x0000000418857c23 */ /* 0x100fe60008010870 */
[----:B------:R-:W4:Y:S01]  /*16c90*/  MUFU.EX2 R113, R113 ;  /* 0x0000007100717308 */ /* 0x000f220000000800 */
[--C-:B------:R-:W-:Y:S01]  /*16ca0*/  FFMA.FTZ R132, R25, UR4, -R112.reuse ;  /* 0x0000000419847c23 */ /* 0x100fe20008010870 */
[--C-:B------:R-:W-:Y:S01]  /*16cb0*/  FFMA.FTZ R134, R38, UR4, -R115.reuse ;  /* 0x0000000426867c23 */ /* 0x100fe20008010873 */
[--C-:B------:R-:W-:Y:S01]  /*16cc0*/  FFMA.FTZ R135, R39, UR4, -R115.reuse ;  /* 0x0000000427877c23 */ /* 0x100fe20008010873 */
[C---:B------:R-:W-:Y:S01]  /*16cd0*/  FMUL.FTZ R78, R102.reuse, R78 ;  /* 0x0000004e664e7220 */ /* 0x040fe20000410000 */
[C---:B------:R-:W-:Y:S01]  /*16ce0*/  FMUL.FTZ R79, R102.reuse, R79 ;  /* 0x0000004f664f7220 */ /* 0x040fe20000410000 */
[C---:B------:R-:W-:Y:S01]  /*16cf0*/  FMUL.FTZ R76, R103.reuse, R76 ;  /* 0x0000004c674c7220 */ /* 0x040fe20000410000 */
[----:B------:R-:W-:Y:S03]  /*16d00*/  FMUL.FTZ R77, R103, R77 ;  /* 0x0000004d674d7220 */ /* 0x000fe60000410000 */
[----:B------:R-:W-:Y:S01]  /*16d10*/  MUFU.EX2 R120, R120 ;  /* 0x0000007800787308 */ /* 0x000fe20000000800 */
[----:B--2---:R-:W-:Y:S01]  /*16d20*/  F2FP.F16.F32.PACK_AB R97, R117, R121 ;  /* 0x000000797561723e */ /* 0x004fe200000000ff */
[C---:B------:R-:W-:Y:S01]  /*16d30*/  FMUL.FTZ R82, R102.reuse, R82 ;  /* 0x0000005266527220 */ /* 0x040fe20000410000 */
[----:B------:R-:W-:Y:S01]  /*16d40*/  FMUL.FTZ R83, R102, R83 ;  /* 0x0000005366537220 */ /* 0x000fe20000410000 */
[C---:B------:R-:W-:Y:S01]  /*16d50*/  FMUL.FTZ R80, R103.reuse, R80 ;  /* 0x0000005067507220 */ /* 0x040fe20000410000 */
[----:B------:R-:W-:Y:S01]  /*16d60*/  FMUL.FTZ R81, R103, R81 ;  /* 0x0000005167517220 */ /* 0x000fe20000410000 */
[--C-:B------:R-:W-:Y:S01]  /*16d70*/  FFMA.FTZ R122, R14, UR4, -R115.reuse ;  /* 0x000000040e7a7c23 */ /* 0x100fe20008010873 */
[C---:B------:R-:W-:Y:S03]  /*16d80*/  FMUL.FTZ R14, R102.reuse, R90 ;  /* 0x0000005a660e7220 */ /* 0x040fe60000410000 */
[----:B------:R-:W2:Y:S01]  /*16d90*/  MUFU.EX2 R118, R118 ;  /* 0x0000007600767308 */ /* 0x000ea20000000800 */
[----:B----4-:R-:W-:Y:S01]  /*16da0*/  F2FP.F16.F32.PACK_AB R99, R113, R116 ;  /* 0x000000747163723e */ /* 0x010fe200000000ff */
[--C-:B------:R-:W-:Y:S01]  /*16db0*/  FFMA.FTZ R123, R15, UR4, -R115.reuse ;  /* 0x000000040f7b7c23 */ /* 0x100fe20008010873 */
[----:B------:R-:W-:Y:S01]  /*16dc0*/  FMUL.FTZ R15, R102, R91 ;  /* 0x0000005b660f7220 */ /* 0x000fe20000410000 */
[--C-:B------:R-:W-:Y:S01]  /*16dd0*/  FFMA.FTZ R127, R12, UR4, -R112.reuse ;  /* 0x000000040c7f7c23 */ /* 0x100fe20008010870 */
[----:B------:R-:W-:Y:S01]  /*16de0*/  FMUL.FTZ R12, R103, R88 ;  /* 0x00000058670c7220 */ /* 0x000fe20000410000 */
[--C-:B------:R-:W-:Y:S01]  /*16df0*/  FFMA.FTZ R126, R13, UR4, -R112.reuse ;  /* 0x000000040d7e7c23 */ /* 0x100fe20008010870 */
[----:B------:R-:W-:Y:S03]  /*16e00*/  FMUL.FTZ R13, R103, R89 ;  /* 0x00000059670d7220 */ /* 0x000fe60000410000 */
[----:B------:R-:W-:Y:S01]  /*16e10*/  MUFU.EX2 R119, R119 ;  /* 0x0000007700777308 */ /* 0x000fe20000000800 */
[----:B------:R-:W-:Y:S01]  /*16e20*/  LDSM.16.MT88.4 R88, [R150+0x6800] ;  /* 0x006800009658783b */ /* 0x000fe20000004200 */
[--C-:B------:R-:W-:Y:S01]  /*16e30*/  FFMA.FTZ R125, R18, UR4, -R115.reuse ;  /* 0x00000004127d7c23 */ /* 0x100fe20008010873 */
[C---:B------:R-:W-:Y:S01]  /*16e40*/  FMUL.FTZ R18, R102.reuse, R86 ;  /* 0x0000005666127220 */ /* 0x040fe20000410000 */
[--C-:B------:R-:W-:Y:S01]  /*16e50*/  FFMA.FTZ R124, R19, UR4, -R115.reuse ;  /* 0x00000004137c7c23 */ /* 0x100fe20008010873 */
[----:B------:R-:W-:Y:S01]  /*16e60*/  FMUL.FTZ R19, R102, R87 ;  /* 0x0000005766137220 */ /* 0x000fe20000410000 */
[--C-:B------:R-:W-:Y:S01]  /*16e70*/  FFMA.FTZ R128, R16, UR4, -R112.reuse ;  /* 0x0000000410807c23 */ /* 0x100fe20008010870 */
[----:B------:R-:W-:Y:S03]  /*16e80*/  FMUL.FTZ R16, R103, R84 ;  /* 0x0000005467107220 */ /* 0x000fe60000410000 */
[----:B------:R-:W4:Y:S01]  /*16e90*/  MUFU.EX2 R114, R114 ;  /* 0x0000007200727308 */ /* 0x000f220000000800 */
[----:B--2---:R-:W-:Y:S01]  /*16ea0*/  F2FP.F16.F32.PACK_AB R96, R118, R120 ;  /* 0x000000787660723e */ /* 0x004fe200000000ff */
        /* <DEDUP_REMOVED lines=22> */
[C---:B-1----:R-:W-:Y:S02]  /*17010*/  HMMA.16816.F32 R4, R96.reuse, R104, R4 ;  /* 0x000000686004723c */ /* 0x042fe40000001804 */
[----:B------:R-:W-:Y:S03]  /*17020*/  MUFU.EX2 R125, R125 ;  /* 0x0000007d007d7308 */ /* 0x000fe60000000800 */
[----:B------:R-:W-:Y:S01]  /*17030*/  FFMA.FTZ R49, R49, UR4, -R112 ;  /* 0x0000000431317c23 */ /* 0x000fe20008010870 */
[----:B------:R-:W-:Y:S01]  /*17040*/  FFMA.FTZ R121, R102, R175, R121 ;  /* 0x000000af66797223 */ /* 0x000fe20000010079 */
[----:B------:R-:W-:Y:S01]  /*17050*/  FFMA.FTZ R120, R103, R176, R120 ;  /* 0x000000b067787223 */ /* 0x000fe20000010078 */
[C---:B------:R-:W-:Y:S01]  /*17060*/  HMMA.16816.F32 R8, R96.reuse, R106, R8 ;  /* 0x0000006a6008723c */ /* 0x040fe20000001808 */
[----:B------:R-:W1:Y:S03]  /*17070*/  LDSM.16.MT88.4 R104, [R148+0x6000] ;  /* 0x006000009468783b */ /* 0x000e660000004200 */
[----:B------:R-:W4:Y:S01]  /*17080*/  MUFU.EX2 R124, R124 ;  /* 0x0000007c007c7308 */ /* 0x000f220000000800 */
[----:B--2---:R-:W-:Y:S01]  /*17090*/  F2FP.F16.F32.PACK_AB R85, R123, R122 ;  /* 0x0000007a7b55723e */ /* 0x004fe200000000ff */
[----:B------:R-:W-:Y:S01]  /*170a0*/  FADD.FTZ R121, R117, R121 ;  /* 0x0000007975797221 */ /* 0x000fe20000010000 */
[----:B------:R-:W-:Y:S01]  /*170b0*/  FADD.FTZ R120, R118, R120 ;  /* 0x0000007876787221 */ /* 0x000fe20000010000 */
[----:B------:R-:W-:Y:S01]  /*170c0*/  ISETP.GT.AND P0, PT, R173, R160, PT ;  /* 0x000000a0ad00720c */ /* 0x000fe20003f04270 */
[C---:B------:R-:W-:Y:S05]  /*170d0*/  HMMA.16816.F32 R68, R96.reuse, R108, R68 ;  /* 0x0000006c6044723c */ /* 0x040fea0000001844 */
[----:B------:R-:W-:Y:S01]  /*170e0*/  MUFU.EX2 R127, R127 ;  /* 0x0000007f007f7308 */ /* 0x000fe20000000800 */
[----:B------:R-:W-:Y:S01]  /*170f0*/  FADD.FTZ R116, R116, R121 ;  /* 0x0000007974747221 */ /* 0x000fe20000010000 */
[----:B------:R-:W-:Y:S01]  /*17100*/  FADD.FTZ R119, R119, R120 ;  /* 0x0000007877777221 */ /* 0x000fe20000010000 */
[----:B------:R-:W-:Y:S02]  /*17110*/  MOV R103, R2 ;  /* 0x0000000200677202 */ /* 0x000fe40000000f00 */
[----:B------:R-:W-:Y:S01]  /*17120*/  FADD.FTZ R113, R113, R116 ;  /* 0x0000007471717221 */ /* 0x000fe20000010000 */
[C---:B------:R-:W-:Y:S01]  /*17130*/  HMMA.16816.F32 R72, R96.reuse, R110, R72 ;  /* 0x0000006e6048723c */ /* 0x040fe20000001848 */
[----:B------:R-:W2:Y:S03]  /*17140*/  LDSM.16.MT88.4 R108, [R154+0x6800] ;  /* 0x006800009a6c783b */ /* 0x000ea60000004200 */
[----:B------:R-:W5:Y:S01]  /*17150*/  MUFU.EX2 R126, R126 ;  /* 0x0000007e007e7308 */ /* 0x000f620000000800 */
[----:B----4-:R-:W-:Y:S01]  /*17160*/  F2FP.F16.F32.PACK_AB R87, R124, R125 ;  /* 0x0000007d7c57723e */ /* 0x010fe200000000ff */
[----:B------:R-:W-:Y:S01]  /*17170*/  FADD.FTZ R122, R122, R113 ;  /* 0x000000717a7a7221 */ /* 0x000fe20000010000 */
[----:B------:R-:W-:Y:S01]  /*17180*/  FADD.FTZ R114, R114, R119 ;  /* 0x0000007772727221 */ /* 0x000fe20000010000 */
[C---:B---3--:R-:W-:Y:S06]  /*17190*/  HMMA.16816.F32 R76, R96.reuse, R92, R76 ;  /* 0x0000005c604c723c */ /* 0x048fec000000184c */
[----:B------:R-:W-:Y:S01]  /*171a0*/  MUFU.EX2 R128, R128 ;  /* 0x0000008000807308 */ /* 0x000fe20000000800 */
[----:B------:R-:W-:Y:S04]  /*171b0*/  FADD.FTZ R122, R123, R122 ;  /* 0x0000007a7b7a7221 */ /* 0x000fe80000010000 */
[----:B------:R-:W-:Y:S01]  /*171c0*/  FADD.FTZ R125, R125, R122 ;  /* 0x0000007a7d7d7221 */ /* 0x000fe20000010000 */
[C---:B------:R-:W-:Y:S01]  /*171d0*/  HMMA.16816.F32 R80, R96.reuse, R94, R80 ;  /* 0x0000005e6050723c */ /* 0x040fe20000001850 */
[----:B------:R-:W3:Y:S03]  /*171e0*/  LDSM.16.MT88.4 R92, [R149+0x6800] ;  /* 0x00680000955c783b */ /* 0x000ee60000004200 */
[----:B------:R-:W4:Y:S01]  /*171f0*/  MUFU.EX2 R129, R129 ;  /* 0x0000008100817308 */ /* 0x000f220000000800 */
[----:B-----5:R-:W-:Y:S01]  /*17200*/  F2FP.F16.F32.PACK_AB R84, R126, R127 ;  /* 0x0000007f7e54723e */ /* 0x020fe200000000ff */
[----:B------:R-:W-:Y:S01]  /*17210*/  FADD.FTZ R124, R124, R125 ;  /* 0x0000007d7c7c7221 */ /* 0x000fe20000010000 */
[----:B------:R-:W-:Y:S01]  /*17220*/  FADD.FTZ R127, R127, R114 ;  /* 0x000000727f7f7221 */ /* 0x000fe20000010000 */
[C---:B-1----:R-:W-:Y:S06]  /*17230*/  HMMA.16816.F32 R12, R96.reuse, R104, R12 ;  /* 0x00000068600c723c */ /* 0x042fec000000180c */
[----:B------:R-:W-:Y:S01]  /*17240*/  MUFU.EX2 R54, R54 ;  /* 0x0000003600367308 */ /* 0x000fe20000000800 */
[----:B------:R-:W-:Y:S01]  /*17250*/  FADD.FTZ R127, R126, R127 ;  /* 0x0000007f7e7f7221 */ /* 0x000fe20000010000 */
[----:B------:R-:W-:Y:S01]  /*17260*/  HMMA.16816.F32 R16, R96, R106, R16 ;  /* 0x0000006a6010723c */ /* 0x000fe20000001810 */
[----:B------:R-:W1:Y:S07]  /*17270*/  LDSM.16.MT88.4 R96, [R148+0x6800] ;  /* 0x006800009460783b */ /* 0x000e6e0000004200 */
        /* <DEDUP_REMOVED lines=178> */
[----:B------:R-:W-:Y:S01]  /*17da0*/  FADD.FTZ R29, R105, R132 ;  /* 0x00000084691d7221 */ /* 0x000fe20000010000 */
[----:B------:R-:W-:Y:S03]  /*17db0*/  MOV R105, R0 ;  /* 0x0000000000697202 */ /* 0x000fe60000000f00 */
        /* <DEDUP_REMOVED lines=49> */
.L_x_6924:
        /* <DEDUP_REMOVED lines=140> */
.L_x_6930:
[----:B------:R-:W-:Y:S05]  /*18990*/  BSYNC.RECONVERGENT B0 ;  /* 0x0000000000007941 */ /* 0x000fea0003800200 */
.L_x_6929:
        /* <DEDUP_REMOVED lines=37> */
.L_x_6931:
        /* <DEDUP_REMOVED lines=9> */
.L_x_7198:


//--------------------- .text._ZN5flash24flash_fwd_splitkv_kernelI23Flash_fwd_kernel_traitsILi64ELi64ELi128ELi4ELb0ELb0EN7cutlass6half_tE19Flash_kernel_traitsILi64ELi64ELi128ELi4ES3_EELb1ELb0ELb1ELb0ELb0ELb1ELb1ELb1EEEvNS_16Flash_fwd_paramsE --------------------------
	.section	.text._ZN5flash24flash_fwd_splitkv_kernelI23Flash_fwd_kernel_traitsILi64ELi64ELi128ELi4ELb0ELb0EN7cutlass6half_tE19Flash_kernel_traitsILi64ELi64ELi128ELi4ES3_EELb1ELb0ELb1ELb0ELb0ELb1ELb1ELb1EEEvNS_16Flash_fwd_paramsE,"ax",@progbits
	.align	128
        .global         _ZN5flash24flash_fwd_splitkv_kernelI23Flash_fwd_kernel_traitsILi64ELi64ELi128ELi4ELb0ELb0EN7cutlass6half_tE19Flash_kernel_traitsILi64ELi64ELi128ELi4ES3_EELb1ELb0ELb1ELb0ELb0ELb1ELb1ELb1EEEvNS_16Flash_fwd_paramsE
        .type           _ZN5flash24flash_fwd_splitkv_kernelI23Flash_fwd_kernel_traitsILi64ELi64ELi128ELi4ELb0ELb0EN7cutlass6half_tE19Flash_kernel_traitsILi64ELi64ELi128ELi4ES3_EELb1ELb0ELb1ELb0ELb0ELb1ELb1ELb1EEEvNS_16Flash_fwd_paramsE,@function
        .size           _ZN5flash24flash_fwd_splitkv_kernelI23Flash_fwd_kernel_traitsILi64ELi64ELi128ELi4ELb0ELb0EN7cutlass6half_tE19Flash_kernel_traitsILi64ELi64ELi128ELi4ES3_EELb1ELb0ELb1ELb0ELb0ELb1ELb1ELb1EEEvNS_16Flash_fwd_paramsE,(.L_x_7199 - _ZN5flash24flash_fwd_splitkv_kernelI23Flash_fwd_kernel_traitsILi64ELi64ELi128ELi4ELb0ELb0EN7cutlass6half_tE19Flash_kernel_traitsILi64ELi64ELi128ELi4ES3_EELb1ELb0ELb1ELb0ELb0ELb1ELb1ELb1EEEvNS_16Flash_fwd_paramsE)
        .other          _ZN5flash24flash_fwd_splitkv_kernelI23Flash_fwd_kernel_traitsILi64ELi64ELi128ELi4ELb0ELb0EN7cutlass6half_tE19Flash_kernel_traitsILi64ELi64ELi128ELi4ES3_EELb1ELb0ELb1ELb0ELb0ELb1ELb1ELb1EEEvNS_16Flash_fwd_paramsE,@"STO_CUDA_ENTRY STV_DEFAULT"
_ZN5flash24flash_fwd_splitkv_kernelI23Flash_fwd_kernel_traitsILi64ELi64ELi128ELi4ELb0ELb0EN7cutlass6half_tE19Flash_kernel_traitsILi64ELi64ELi128ELi4ES3_EELb1ELb0ELb1ELb0ELb0ELb1ELb1ELb1EEEvNS_16Flash_fwd_paramsE:
.text._ZN5flash24flash_fwd_splitkv_kernelI23Flash_fwd_kernel_traitsILi64ELi64ELi128ELi4ELb0ELb0EN7cutlass6half_tE19Flash_kernel_traitsILi64ELi64ELi128ELi4ES3_EELb1ELb0ELb1ELb0ELb0ELb1ELb1ELb1EEEvNS_16Flash_fwd_paramsE:
        /* <DEDUP_REMOVED lines=68> */
.L_x_6932:
        /* <DEDUP_REMOVED lines=135> */
.L_x_6933:
        /* <DEDUP_REMOVED lines=9> */
.L_x_6934:
        /* <DEDUP_REMOVED lines=104> */
.L_x_6935:
        /* <DEDUP_REMOVED lines=15> */
.L_x_6937:
[----:B------:R-:W2:Y:S01]  /*14b0*/  LDC.64 R74, c[0x0][0x3b8] ;  /* 0x0000ee00ff4a7b82 */ /* 0x000ea20000000a00 */
[----:B-1----:R-:W-:-:S05]  /*14c0*/  IADD3 R2, PT, PT, R4, R5, RZ ;  /* 0x0000000504027210 */ /* 0x002fca0007ffe0ff */
[C---:B--2---:R-:W-:Y:S02]  /*14d0*/  IMAD R21, R2.reuse, R75, RZ ;  /* 0x0000004b02157224 */ /* 0x044fe400078e02ff */
[----:B------:R-:W-:-:S05]  /*14e0*/  IMAD.WIDE.U32 R2, R2, R74, RZ ;  /* 0x0000004a02027225 */ /* 0x000fca00078e00ff */
[----:B------:R-:W-:Y:S02]  /*14f0*/  IADD3 R21, PT, PT, R3, R21, RZ ;  /* 0x0000001503157210 */ /* 0x000fe40007ffe0ff */
[----:B------:R-:W-:Y:S02]  /*1500*/  MOV R20, R2 ;  /* 0x0000000200147202 */ /* 0x000fe40000000f00 */
.L_x_6938:
        /* <DEDUP_REMOVED lines=14> */
.L_x_6939:
[----:B------:R-:W1:Y:S01]  /*15f0*/  LDC.64 R2, c[0x0][0x3c0] ;  /* 0x0000f000ff027b82 */ /* 0x000e620000000a00 */
[----:B------:R-:W-:-:S05]  /*1600*/  IADD3 R4, PT, PT, R4, R5, RZ ;  /* 0x0000000504047210 */ /* 0x000fca0007ffe0ff */
[C---:B-1----:R-:W-:Y:S02]  /*1610*/  IMAD R19, R4.reuse, R3, RZ ;  /* 0x0000000304137224 */ /* 0x042fe400078e02ff */
[----:B------:R-:W-:-:S05]  /*1620*/  IMAD.WIDE.U32 R4, R4, R2, RZ ;  /* 0x0000000204047225 */ /* 0x000fca00078e00ff */
[----:B------:R-:W-:Y:S02]  /*1630*/  IADD3 R19, PT, PT, R5, R19, RZ ;  /* 0x0000001305137210 */ /* 0x000fe40007ffe0ff */
[----:B------:R-:W-:-:S07]  /*1640*/  MOV R18, R4 ;  /* 0x0000000400127202 */ /* 0x000fce0000000f00 */
.L_x_6940:
        /* <DEDUP_REMOVED lines=49> */
.L_x_6936:
        /* <DEDUP_REMOVED lines=201> */
.L_x_6979:
        /* <DEDUP_REMOVED lines=176> */
.L_x_6943:
        /* <DEDUP_REMOVED lines=71> */
.L_x_6947:
[----:B------:R-:W-:Y:S05]  /*3560*/  BSYNC.RECONVERGENT B0 ;  /* 0x0000000000007941 */ /* 0x000fea0003800200 */
.L_x_6946:
        /* <DEDUP_REMOVED lines=54> */
.L_x_6949:
[----:B------:R-:W-:Y:S05]  /*38d0*/  BSYNC.RECONVERGENT B0 ;  /* 0x0000000000007941 */ /* 0x000fea0003800200 */
.L_x_6948:
        /* <DEDUP_REMOVED lines=60> */
.L_x_6951:
[----:B------:R-:W-:Y:S05]  /*3ca0*/  BSYNC.RECONVERGENT B0 ;  /* 0x0000000000007941 */ /* 0x000fea0003800200 */
.L_x_6950:
        /* <DEDUP_REMOVED lines=62> */
.L_x_6953:
[----:B------:R-:W-:Y:S05]  /*4090*/  BSYNC.RECONVERGENT B0 ;  /* 0x0000000000007941 */ /* 0x000fea0003800200 */
.L_x_6952:
        /* <DEDUP_REMOVED lines=62> */
.L_x_6955:
[----:B------:R-:W-:Y:S05]  /*4480*/  BSYNC.RECONVERGENT B0 ;  /* 0x0000000000007941 */ /* 0x000fea0003800200 */
.L_x_6954:
        /* <DEDUP_REMOVED lines=62> */
.L_x_6957:
[----:B------:R-:W-:Y:S05]  /*4870*/  BSYNC.RECONVERGENT B0 ;  /* 0x0000000000007941 */ /* 0x000fea0003800200 */
.L_x_6956:
        /* <DEDUP_REMOVED lines=62> */
.L_x_6959:
[----:B------:R-:W-:Y:S05]  /*4c60*/  BSYNC.RECONVERGENT B0 ;  /* 0x0000000000007941 */ /* 0x000fea0003800200 */
.L_x_6958:
        /* <DEDUP_REMOVED lines=62> */
.L_x_6961:
[----:B------:R-:W-:Y:S05]  /*5050*/  BSYNC.RECONVERGENT B0 ;  /* 0x0000000000007941 */ /* 0x000fea0003800200 */
.L_x_6960:
[----:B------:R-:W1:Y:S01]  /*5060*/  LDC R15, c[0x0][0x450] ;  /* 0x00011400ff0f7b82 */ /* 0x000e620000000800 */
[----:B--2---:R-:W-:Y:S05]  /*5070*/  IMAD.U32 R3, R36, -0x40, RZ ;  /* 0xffffffc024037824 */ /* 0x004fea00078e00ff */
[C---:B------:R-:W-:Y:S02]  /*5080*/  LEA R12, P1, R3.reuse, R12, 0x1 ;  /* 0x0000000c030c7211 */ /* 0x040fe400078208ff */
[C---:B------:R-:W-:Y:S02]  /*5090*/  LEA R52, P0, R3.reuse, R52, 0x1 ;  /* 0x0000003403347211 */ /* 0x040fe400078008ff */
[C---:B------:R-:W-:Y:S02]  /*50a0*/  LEA.HI.X.SX32 R13, R3.reuse, R13, 0x1, P1 ;  /* 0x0000000d030d7211 */ /* 0x040fe400008f0eff */
[----:B------:R-:W-:Y:S01]  /*50b0*/  LEA.HI.X.SX32 R53, R3, R53, 0x1, P0 ;  /* 0x0000003503357211 */ /* 0x000fe200000f0eff */
[----:B------:R-:W-:Y:S05]  /*50c0*/  BRA `(.L_x_6944) ;  /* 0x0000003000807947 */ /* 0x000fea0003800000 */
.L_x_6945:
        /* <DEDUP_REMOVED lines=104> */
.L_x_6963:
[----:B------:R-:W-:Y:S05]  /*5750*/  BSYNC.RECONVERGENT B0 ;  /* 0x0000000000007941 */ /* 0x000fea0003800200 */
.L_x_6962:
        /* <DEDUP_REMOVED lines=92> */
.L_x_6965:
[----:B------:R-:W-:Y:S05]  /*5d20*/  BSYNC.RECONVERGENT B0 ;  /* 0x0000000000007941 */ /* 0x000fea0003800200 */
.L_x_6964:
        /* <DEDUP_REMOVED lines=96> */
.L_x_6967:
[----:B------:R-:W-:Y:S05]  /*6330*/  BSYNC.RECONVERGENT B0 ;  /* 0x0000000000007941 */ /* 0x000fea0003800200 */
.L_x_6966:
        /* <DEDUP_REMOVED lines=98> */
.L_x_6969:
[----:B------:R-:W-:Y:S05]  /*6960*/  BSYNC.RECONVERGENT B0 ;  /* 0x0000000000007941 */ /* 0x000fea0003800200 */
.L_x_6968:
        /* <DEDUP_REMOVED lines=98> */
.L_x_6971:
[----:B------:R-:W-:Y:S05]  /*6f90*/  BSYNC.RECONVERGENT B0 ;  /* 0x0000000000007941 */ /* 0x000fea0003800200 */
.L_x_6970:
        /* <DEDUP_REMOVED lines=98> */
.L_x_6973:
[----:B------:R-:W-:Y:S05]  /*75c0*/  BSYNC.RECONVERGENT B0 ;  /* 0x0000000000007941 */ /* 0x000fea0003800200 */
.L_x_6972:
        /* <DEDUP_REMOVED lines=98> */
.L_x_6975:
[----:B------:R-:W-:Y:S05]  /*7bf0*/  BSYNC.RECONVERGENT B0 ;  /* 0x0000000000007941 */ /* 0x000fea0003800200 */
.L_x_6974:
        /* <DEDUP_REMOVED lines=102> */
.L_x_6977:
[----:B------:R-:W-:Y:S05]  /*8260*/  BSYNC.RECONVERGENT B0 ;  /* 0x0000000000007941 */ /* 0x000fea0003800200 */
.L_x_6976:
[----:B------:R-:W1:Y:S01]  /*8270*/  LDC R15, c[0x0][0x450] ;  /* 0x00011400ff0f7b82 */ /* 0x000e620000000800 */
[----:B--2---:R-:W-:Y:S05]  /*8280*/  IMAD.U32 R81, R81, -0x40, RZ ;  /* 0xffffffc051517824 */ /* 0x004fea00078e00ff */
[C---:B------:R-:W-:Y:S02]  /*8290*/  LEA R88, P1, R81.reuse, R88, 0x1 ;  /* 0x0000005851587211 */ /* 0x040fe400078208ff */
[C---:B------:R-:W-:Y:S02]  /*82a0*/  LEA R86, P0, R81.reuse, R86, 0x1 ;  /* 0x0000005651567211 */ /* 0x040fe400078008ff */
[C---:B------:R-:W-:Y:S02]  /*82b0*/  LEA.HI.X.SX32 R89, R81.reuse, R89, 0x1, P1 ;  /* 0x0000005951597211 */ /* 0x040fe400008f0eff */
[----:B------:R-:W-:Y:S09]  /*82c0*/  LEA.HI.X.SX32 R87, R81, R87, 0x1, P0 ;  /* 0x0000005751577211 */ /* 0x000ff200000f0eff */
.L_x_6944:
[----:B------:R-:W-:Y:S05]  /*82d0*/  BSYNC.RECONVERGENT B1 ;  /* 0x0000000000017941 */ /* 0x000fea0003800200 */
.L_x_6942:
        /* <DEDUP_REMOVED lines=91> */
.L_x_6978:
[----:B------:R-:W-:Y:S02]  /*8890*/  LOP3.LUT P2, RZ, R62, 0x20, RZ, 0xc0, !PT ;  /* 0x000000203eff7812 */ /* 0x000fe4000784c0ff */
[----:B------:R-:W-:Y:S02]  /*88a0*/  IADD3 R84, P1, PT, R84, R91, RZ ;  /* 0x0000005b54547210 */ /* 0x000fe40007f3e0ff */
[----:B------:R-:W-:Y:S03]  /*88b0*/  IADD3 R10, P0, PT, R10, R93, RZ ;  /* 0x0000005d0a0a7210 */ /* 0x000fe60007f1e0ff */
[----:B------:R-:W-:Y:S02]  /*88c0*/  IMAD.X R85, R85, 0x1, R90, P1 ;  /* 0x0000000155557824 */ /* 0x000fe400008e065a */
[----:B------:R-:W-:Y:S04]  /*88d0*/  IMAD.X R9, R9, 0x1, R92, P0 ;  /* 0x0000000109097824 */ /* 0x000fe800000e065c */
[----:B------:R-:W-:Y:S05]  /*88e0*/  @P2 BRA `(.L_x_6979) ;  /* 0xffffff9c00402947 */ /* 0x000fea000383ffff */
.L_x_6941:
        /* <DEDUP_REMOVED lines=30> */
.L_x_6984:
[----:B------:R1:W-:Y:S02]  /*8ad0*/  STS.128 [R52], RZ ;  /* 0x000000ff34007388 */ /* 0x0003e40000000c00 */
.L_x_6983:
[----:B------:R-:W-:Y:S05]  /*8ae0*/  BSYNC.RECONVERGENT B0 ;  /* 0x0000000000007941 */ /* 0x000fea0003800200 */
.L_x_6982:
        /* <DEDUP_REMOVED lines=18> */
.L_x_6986:
[----:B------:R-:W-:Y:S05]  /*8c10*/  BSYNC.RECONVERGENT B0 ;  /* 0x0000000000007941 */ /* 0x000fea0003800200 */
.L_x_6985:
        /* <DEDUP_REMOVED lines=12> */
.L_x_6988:
[----:B------:R-:W-:Y:S05]  /*8ce0*/  BSYNC.RECONVERGENT B0 ;  /* 0x0000000000007941 */ /* 0x000fea0003800200 */
.L_x_6987:
        /* <DEDUP_REMOVED lines=12> */
.L_x_6981:
        /* <DEDUP_REMOVED lines=77> */
.L_x_6995:
[----:B------:R-:W-:Y:S05]  /*9280*/  BSYNC.RECONVERGENT B0 ;  /* 0x0000000000007941 */ /* 0x000fea0003800200 */
.L_x_6994:
[----:B-----5:R2:W-:Y:S01]  /*9290*/  STS.128 [R52], R12 ;  /* 0x0000000c34007388 */ /* 0x0205e20000000c00 */
[----:B------:R-:W-:Y:S05]  /*92a0*/  BRA `(.L_x_6992) ;  /* 0x0000000000047947 */ /* 0x000fea0003800000 */
.L_x_6993:
[----:B------:R3:W-:Y:S02]  /*92b0*/  STS.128 [R52], RZ ;  /* 0x000000ff34007388 */ /* 0x0007e40000000c00 */
.L_x_6992:
[----:B------:R-:W-:Y:S05]  /*92c0*/  BSYNC.RECONVERGENT B1 ;  /* 0x0000000000017941 */ /* 0x000fea0003800200 */
.L_x_6991:
        /* <DEDUP_REMOVED lines=63> */
.L_x_6999:
[----:B------:R-:W-:Y:S05]  /*96c0*/  BSYNC.RECONVERGENT B0 ;  /* 0x0000000000007941 */ /* 0x000fea0003800200 */
.L_x_6998:
[----:B-----5:R1:W-:Y:S02]  /*96d0*/  STS.128 [R52+0x800], R12 ;  /* 0x0008000c34007388 */ /* 0x0203e40000000c00 */
.L_x_6997:
[----:B------:R-:W-:Y:S05]  /*96e0*/  BSYNC.RECONVERGENT B1 ;  /* 0x0000000000017941 */ /* 0x000fea0003800200 */
.L_x_6996:
        /* <DEDUP_REMOVED lines=64> */
.L_x_7003:
[----:B------:R-:W-:Y:S05]  /*9af0*/  BSYNC.RECONVERGENT B0 ;  /* 0x0000000000007941 */ /* 0x000fea0003800200 */
.L_x_7002:
[----:B-----5:R1:W-:Y:S02]  /*9b00*/  STS.128 [R52+0x1000], R12 ;  /* 0x0010000c34007388 */ /* 0x0203e40000000c00 */
.L_x_7001:
[----:B------:R-:W-:Y:S05]  /*9b10*/  BSYNC.RECONVERGENT B1 ;  /* 0x0000000000017941 */ /* 0x000fea0003800200 */
.L_x_7000:
        /* <DEDUP_REMOVED lines=63> */
.L_x_7005:
[----:B------:R-:W-:Y:S05]  /*9f10*/  BSYNC.RECONVERGENT B0 ;  /* 0x0000000000007941 */ /* 0x000fea0003800200 */
.L_x_7004:
[----:B-----5:R1:W-:Y:S01]  /*9f20*/  STS.128 [R52+0x1800], R12 ;  /* 0x0018000c34007388 */ /* 0x0203e20000000c00 */
[----:B------:R-:W-:Y:S05]  /*9f30*/  BRA `(.L_x_6989) ;  /* 0x0000001800087947 */ /* 0x000fea0003800000 */
.L_x_6990:
        /* <DEDUP_REMOVED lines=97> */
.L_x_7010:
[----:B------:R-:W-:Y:S05]  /*a550*/  BSYNC.RECONVERGENT B0 ;  /* 0x0000000000007941 */ /* 0x000fea0003800200 */
.L_x_7009:
[----:B-----5:R2:W-:Y:S01]  /*a560*/  STS.128 [R52], R16 ;  /* 0x0000001034007388 */ /* 0x0205e20000000c00 */
[----:B------:R-:W-:Y:S05]  /*a570*/  BRA `(.L_x_7007) ;  /* 0x0000000000047947 */ /* 0x000fea0003800000 */
.L_x_7008:
[----:B------:R1:W-:Y:S02]  /*a580*/  STS.128 [R52], RZ ;  /* 0x000000ff34007388 */ /* 0x0003e40000000c00 */
.L_x_7007:
[----:B------:R-:W-:Y:S05]  /*a590*/  BSYNC.RECONVERGENT B1 ;  /* 0x0000000000017941 */ /* 0x000fea0003800200 */
.L_x_7006:
        /* <DEDUP_REMOVED lines=92> */
.L_x_7014:
[----:B------:R-:W-:Y:S05]  /*ab60*/  BSYNC.RECONVERGENT B0 ;  /* 0x0000000000007941 */ /* 0x000fea0003800200 */
.L_x_7013:
[----:B-----5:R4:W-:Y:S02]  /*ab70*/  STS.128 [R52+0x800], R16 ;  /* 0x0008001034007388 */ /* 0x0209e40000000c00 */
.L_x_7012:
[----:B------:R-:W-:Y:S05]  /*ab80*/  BSYNC.RECONVERGENT B1 ;  /* 0x0000000000017941 */ /* 0x000fea0003800200 */
.L_x_7011:
        /* <DEDUP_REMOVED lines=93> */
.L_x_7018:
[----:B------:R-:W-:Y:S05]  /*b160*/  BSYNC.RECONVERGENT B0 ;  /* 0x0000000000007941 */ /* 0x000fea0003800200 */
.L_x_7017:
[----:B-----5:R4:W-:Y:S02]  /*b170*/  STS.128 [R52+0x1000], R16 ;  /* 0x0010001034007388 */ /* 0x0209e40000000c00 */
.L_x_7016:
[----:B------:R-:W-:Y:S05]  /*b180*/  BSYNC.RECONVERGENT B1 ;  /* 0x0000000000017941 */ /* 0x000fea0003800200 */
.L_x_7015:
        /* <DEDUP_REMOVED lines=91> */
.L_x_7020:
[----:B------:R-:W-:Y:S05]  /*b740*/  BSYNC.RECONVERGENT B0 ;  /* 0x0000000000007941 */ /* 0x000fea0003800200 */
.L_x_7019:
[----:B-----5:R4:W-:Y:S02]  /*b750*/  STS.128 [R52+0x1800], R16 ;  /* 0x0018001034007388 */ /* 0x0209e40000000c00 */
.L_x_6989:
[----:B------:R-:W-:Y:S05]  /*b760*/  BSYNC.RECONVERGENT B2 ;  /* 0x0000000000027941 */ /* 0x000fea0003800200 */
.L_x_6980:
        /* <DEDUP_REMOVED lines=12> */
.L_x_7023:
[----:B------:R2:W-:Y:S02]  /*b830*/  STS.128 [R52+0x2000], RZ ;  /* 0x002000ff34007388 */ /* 0x0005e40000000c00 */
.L_x_7022:
[----:B------:R-:W-:Y:S05]  /*b840*/  BSYNC.RECONVERGENT B0 ;  /* 0x0000000000007941 */ /* 0x000fea0003800200 */
.L_x_7021:
        /* <DEDUP_REMOVED lines=15> */
.L_x_7026:
[----:B------:R1:W-:Y:S02]  /*b940*/  STS.128 [R52+0x2800], RZ ;  /* 0x002800ff34007388 */ /* 0x0003e40000000c00 */
.L_x_7025:
[----:B------:R-:W-:Y:S05]  /*b950*/  BSYNC.RECONVERGENT B0 ;  /* 0x0000000000007941 */ /* 0x000fea0003800200 */
.L_x_7024:
        /* <DEDUP_REMOVED lines=14> */
.L_x_7029:
[----:B------:R1:W-:Y:S02]  /*ba40*/  STS.128 [R52+0x3000], RZ ;  /* 0x003000ff34007388 */ /* 0x0003e40000000c00 */
.L_x_7028:
[----:B------:R-:W-:Y:S05]  /*ba50*/  BSYNC.RECONVERGENT B0 ;  /* 0x0000000000007941 */ /* 0x000fea0003800200 */
.L_x_7027:
        /* <DEDUP_REMOVED lines=14> */
.L_x_7032:
[----:B------:R1:W-:Y:S02]  /*bb40*/  STS.128 [R52+0x3800], RZ ;  /* 0x003800ff34007388 */ /* 0x0003e40000000c00 */
.L_x_7031:
[----:B------:R-:W-:Y:S05]  /*bb50*/  BSYNC.RECONVERGENT B0 ;  /* 0x0000000000007941 */ /* 0x000fea0003800200 */
.L_x_7030:
        /* <DEDUP_REMOVED lines=18> */
.L_x_7035:
[----:B------:R1:W-:Y:S02]  /*bc80*/  STS.128 [R52+0x4000], RZ ;  /* 0x004000ff34007388 */ /* 0x0003e40000000c00 */
.L_x_7034:
[----:B------:R-:W-:Y:S05]  /*bc90*/  BSYNC.RECONVERGENT B0 ;  /* 0x0000000000007941 */ /* 0x000fea0003800200 */
.L_x_7033:
        /* <DEDUP_REMOVED lines=15> */
.L_x_7038:
[----:B------:R4:W-:Y:S02]  /*bd90*/  STS.128 [R52+0x4800], RZ ;  /* 0x004800ff34007388 */ /* 0x0009e40000000c00 */
.L_x_7037:
[----:B------:R-:W-:Y:S05]  /*bda0*/  BSYNC.RECONVERGENT B0 ;  /* 0x0000000000007941 */ /* 0x000fea0003800200 */
.L_x_7036:
        /* <DEDUP_REMOVED lines=18> */
.L_x_7041:
[----:B------:R1:W-:Y:S02]  /*bed0*/  STS.128 [R52+0x5000], RZ ;  /* 0x005000ff34007388 */ /* 0x0003e40000000c00 */
.L_x_7040:
[----:B------:R-:W-:Y:S05]  /*bee0*/  BSYNC.RECONVERGENT B0 ;  /* 0x0000000000007941 */ /* 0x000fea0003800200 */
.L_x_7039:
        /* <DEDUP_REMOVED lines=18> */
.L_x_7044:
[----:B------:R1:W-:Y:S02]  /*c010*/  STS.128 [R52+0x5800], RZ ;  /* 0x005800ff34007388 */ /* 0x0003e40000000c00 */
.L_x_7043:
[----:B------:R-:W-:Y:S05]  /*c020*/  BSYNC.RECONVERGENT B0 ;  /* 0x0000000000007941 */ /* 0x000fea0003800200 */
.L_x_7042:
[----:B------:R-:W5:Y:S01]  /*c030*/  LDC.64 R4, c[0x0][0x538] ;  /* 0x00014e00ff047b82 */ /* 0x000f620000000a00 */
[----:B------:R-:W2:Y:S01]  /*c040*/  LDCU.64 UR8, c[0x0][0x540] ;  /* 0x0000a800ff0877ac */ /* 0x000ea20008000a00 */
[----:B------:R-:W0:Y:S01]  /*c050*/  LDGDEPBAR ;  /* 0x00000000000079af */ /* 0x000e220000000000 */
[----:B------:R-:W3:Y:S01]  /*c060*/  LDCU UR4, c[0x0][0x508] ;  /* 0x0000a100ff0477ac */ /* 0x000ee20008000800 */
[C---:B--2---:R-:W-:Y:S01]  /*c070*/  IMAD.WIDE.U32 R132, R155.reuse, UR8, R132 ;  /* 0x000000089b847c25 */ /* 0x044fe2000f8e0084 */
[----:B------:R-:W2:Y:S03]  /*c080*/  LDCU UR8, c[0x0][0x458] ;  /* 0x00008b00ff0877ac */ /* 0x000ea60008000800 */
[----:B------:R-:W-:Y:S01]  /*c090*/  IMAD R0, R155, UR9, R133 ;  /* 0x000000099b007c24 */ /* 0x000fe2000f8e0285 */
[----:B-----5:R-:W-:Y:S02]  /*c0a0*/  LEA R16, P0, R132, R4, 0x2 ;  /* 0x0000000484107211 */ /* 0x020fe400078010ff */
[----:B-1----:R-:W-:Y:S01]  /*c0b0*/  LOP3.LUT R9, R76, 0x1f0, RZ, 0xc0, !PT ;  /* 0x000001f04c097812 */ /* 0x002fe200078ec0ff */
[----:B------:R-:W-:Y:S01]  /*c0c0*/  IMAD.SHL.U32 R53, R66, 0x2, RZ ;  /* 0x0000000242357824 */ /* 0x000fe200078e00ff */
[----:B------:R-:W-:Y:S01]  /*c0d0*/  LEA.HI.X R17, R132, R5, R0, 0x2, P0 ;  /* 0x0000000584117211 */ /* 0x000fe200000f1400 */
[----:B------:R-:W-:-:S04]  /*c0e0*/  DEPBAR.LE SB0, 0x0 ;  /* 0x000080000000791a */ /* 0x000fc80000000000 */
[----:B------:R-:W5:Y:S01]  /*c0f0*/  LDG.E R5, desc[UR6][R16.64] ;  /* 0x0000000610057981 */ /* 0x000f62000c1e1900 */
[----:B------:R-:W-:Y:S01]  /*c100*/  SHF.R.U32.HI R4, RZ, 0x2, R66 ;  /* 0x00000002ff047819 */ /* 0x000fe20000011642 */
[----:B------:R-:W-:Y:S01]  /*c110*/  BSSY.RECONVERGENT B0, `(.L_x_7045) ;  /* 0x0000016000007945 */ /* 0x000fe20003800200 */
[----:B------:R-:W-:Y:S01]  /*c120*/  IADD3 R102, PT, PT, R9, 0x1, R154 ;  /* 0x0000000109667810 */ /* 0x000fe20007ffe09a */
[----:B------:R-:W-:Y:S01]  /*c130*/  IMAD.IADD R151, R63, 0x1, R14 ;  /* 0x000000013f977824 */ /* 0x000fe200078e020e */
        /* <DEDUP_REMOVED lines=16> */
.L_x_7047:
[----:B------:R2:W-:Y:S01]  /*c240*/  STS.128 [R52+0x6000], RZ ;  /* 0x006000ff34007388 */ /* 0x0005e20000000c00 */
[----:B------:R-:W-:Y:S05]  /*c250*/  BRA `(.L_x_7048) ;  /* 0x0000000000047947 */ /* 0x000fea0003800000 */
.L_x_7046:
[----:B------:R3:W-:Y:S02]  /*c260*/  STS.128 [R52+0x6000], RZ ;  /* 0x006000ff34007388 */ /* 0x0007e40000000c00 */
.L_x_7048:
[----:B------:R-:W-:Y:S05]  /*c270*/  BSYNC.RECONVERGENT B0 ;  /* 0x0000000000007941 */ /* 0x000fea0003800200 */
.L_x_7045:
        /* <DEDUP_REMOVED lines=16> */
.L_x_7051:
[----:B------:R1:W-:Y:S02]  /*c380*/  STS.128 [R52+0x6800], RZ ;  /* 0x006800ff34007388 */ /* 0x0003e40000000c00 */
.L_x_7050:
[----:B------:R-:W-:Y:S05]  /*c390*/  BSYNC.RECONVERGENT B0 ;  /* 0x0000000000007941 */ /* 0x000fea0003800200 */
.L_x_7049:
        /* <DEDUP_REMOVED lines=15> */
.L_x_7054:
[----:B------:R1:W-:Y:S02]  /*c490*/  STS.128 [R52+0x7000], RZ ;  /* 0x007000ff34007388 */ /* 0x0003e40000000c00 */
.L_x_7053:
[----:B------:R-:W-:Y:S05]  /*c4a0*/  BSYNC.RECONVERGENT B0 ;  /* 0x0000000000007941 */ /* 0x000fea0003800200 */
.L_x_7052:
        /* <DEDUP_REMOVED lines=15> */
.L_x_7057:
[----:B------:R1:W-:Y:S02]  /*c5a0*/  STS.128 [R52+0x7800], RZ ;  /* 0x007800ff34007388 */ /* 0x0003e40000000c00 */
.L_x_7056:
[----:B------:R-:W-:Y:S05]  /*c5b0*/  BSYNC.RECONVERGENT B0 ;  /* 0x0000000000007941 */ /* 0x000fea0003800200 */
.L_x_7055:
        /* <DEDUP_REMOVED lines=18> */
.L_x_7060:
[----:B------:R1:W-:Y:S02]  /*c6e0*/  STS.128 [R52+0x8000], RZ ;  /* 0x008000ff34007388 */ /* 0x0003e40000000c00 */
.L_x_7059:
[----:B------:R-:W-:Y:S05]  /*c6f0*/  BSYNC.RECONVERGENT B0 ;  /* 0x0000000000007941 */ /* 0x000fea0003800200 */
.L_x_7058:
        /* <DEDUP_REMOVED lines=15> */
.L_x_7063:
[----:B------:R1:W-:Y:S02]  /*c7f0*/  STS.128 [R52+0x8800], RZ ;  /* 0x008800ff34007388 */ /* 0x0003e40000000c00 */
.L_x_7062:
[----:B------:R-:W-:Y:S05]  /*c800*/  BSYNC.RECONVERGENT B0 ;  /* 0x0000000000007941 */ /* 0x000fea0003800200 */
.L_x_7061:
        /* <DEDUP_REMOVED lines=18> */
.L_x_7066:
[----:B------:R1:W-:Y:S02]  /*c930*/  STS.128 [R52+0x9000], RZ ;  /* 0x009000ff34007388 */ /* 0x0003e40000000c00 */
.L_x_7065:
[----:B------:R-:W-:Y:S05]  /*c940*/  BSYNC.RECONVERGENT B0 ;  /* 0x0000000000007941 */ /* 0x000fea0003800200 */
.L_x_7064:
        /* <DEDUP_REMOVED lines=16> */
.L_x_7069:
[----:B------:R1:W-:Y:S02]  /*ca50*/  STS.128 [R52+0x9800], RZ ;  /* 0x009800ff34007388 */ /* 0x0003e40000000c00 */
.L_x_7068:
[----:B------:R-:W-:Y:S05]  /*ca60*/  BSYNC.RECONVERGENT B0 ;  /* 0x0000000000007941 */ /* 0x000fea0003800200 */
.L_x_7067:
[----:B------:R-:W-:Y:S01]  /*ca70*/  IMAD.SHL.U32 R70, R70, 0x400, RZ ;  /* 0x0000040046467824 */ /* 0x000fe200078e00ff */
[----:B------:R-:W-:Y:S01]  /*ca80*/  LOP3.LUT R2, R71, 0x8, R66, 0x78, !PT ;  /* 0x0000000847027812 */ /* 0x000fe200078e7842 */
[----:B------:R-:W-:Y:S01]  /*ca90*/  IMAD.MOV.U32 R7, RZ, RZ, 0x40 ;  /* 0x00000040ff077424 */ /* 0x000fe200078e00ff */
[----:B------:R-:W-:Y:S01]  /*caa0*/  LEA R151, R151, UR5, 0x1 ;  /* 0x0000000597977c11 */ /* 0x000fe2000f8e08ff */
[----:B------:R-:W5:Y:S01]  /*cab0*/  LDCU UR14, c[0x0][0x50c] ;  /* 0x0000a180ff0e77ac */ /* 0x000f620008000800 */
[----:B------:R-:W-:Y:S01]  /*cac0*/  LOP3.LUT R2, R2, 0x38, R69, 0x78, !PT ;  /* 0x0000003802027812 */ /* 0x000fe200078e7845 */
[----:B------:R-:W0:Y:S01]  /*cad0*/  LDGDEPBAR ;  /* 0x00000000000079af */ /* 0x000e220000000000 */
[----:B------:R-:W-:Y:S02]  /*cae0*/  LOP3.LUT R5, R70, 0x400, RZ, 0xc0, !PT ;  /* 0x0000040046057812 */ /* 0x000fe400078ec0ff */
        /* <DEDUP_REMOVED lines=8> */
[----:B------:R-:W2:Y:S01]  /*cb70*/  LDSM.16.M88.4 R44, [R2+UR5+0x2000] ;  /* 0x00200005022c783b */ /* 0x000ea20008000200 */
[----:B------:R-:W-:-:S02]  /*cb80*/  LOP3.LUT R62, R62, 0xfffffffd, RZ, 0xc0, !PT ;  /* 0xfffffffd3e3e7812 */ /* 0x000fc400078ec0ff */
[----:B------:R-:W-:Y:S01]  /*cb90*/  SEL R5, R5, 0xffffffe0, !P1 ;  /* 0xffffffe005057807 */ /* 0x000fe20004800000 */
[----:B------:R-:W3:Y:S01]  /*cba0*/  LDSM.16.M88.4 R36, [R2+UR5+0x2800] ;  /* 0x002800050224783b */ /* 0x000ee20008000200 */
[C-C-:B------:R-:W-:Y:S02]  /*cbb0*/  IMAD.IADD R148, R151.reuse, 0x1, R7.reuse ;  /* 0x0000000197947824 */ /* 0x140fe400078e0207 */
[C---:B------:R-:W-:Y:S01]  /*cbc0*/  IMAD.IADD R144, R150.reuse, 0x1, R7 ;  /* 0x0000000196907824 */ /* 0x040fe200078e0207 */
[----:B-1----:R-:W1:Y:S01]  /*cbd0*/  LDSM.16.M88.4 R16, [R2+UR5+0x3000] ;  /* 0x003000050210783b */ /* 0x002e620008000200 */
[--C-:B------:R-:W-:Y:S02]  /*cbe0*/  IMAD.IADD R149, R151, 0x1, R5.reuse ;  /* 0x0000000197957824 */ /* 0x100fe400078e0205 */
[----:B------:R-:W-:Y:S01]  /*cbf0*/  IMAD.IADD R145, R150, 0x1, R5 ;  /* 0x0000000196917824 */ /* 0x000fe200078e0205 */
[----:B------:R-:W4:Y:S01]  /*cc00*/  LDSM.16.M88.4 R8, [R2+UR5+0x3800] ;  /* 0x003800050208783b */ /* 0x000f220008000200 */
[----:B------:R-:W-:-:S02]  /*cc10*/  IMAD.IADD R147, R5, 0x1, R148 ;  /* 0x0000000105937824 */ /* 0x000fc400078e0294 */
[----:B------:R-:W-:Y:S01]  /*cc20*/  IMAD.IADD R143, R5, 0x1, R144 ;  /* 0x00000001058f7824 */ /* 0x000fe200078e0290 */
[----:B------:R-:W5:Y:S04]  /*cc30*/  LDSM.16.M88.4 R96, [R2+UR5+0x4000] ;  /* 0x004000050260783b */ /* 0x000f680008000200 */
[----:B------:R-:W5:Y:S04]  /*cc40*/  LDSM.16.M88.4 R88, [R2+UR5+0x4800] ;  /* 0x004800050258783b */ /* 0x000f680008000200 */
[----:B------:R-:W5:Y:S04]  /*cc50*/  LDSM.16.M88.4 R80, [R2+UR5+0x5000] ;  /* 0x005000050250783b */ /* 0x000f680008000200 */
[----:B------:R-:W-:Y:S04]  /*cc60*/  LDSM.16.M88.4 R128, [R149] ;  /* 0x000000009580783b */ /* 0x000fe80000000200 */
[----:B------:R-:W5:Y:S04]  /*cc70*/  LDSM.16.M88.4 R28, [R145+0x2000] ;  /* 0x00200000911c783b */ /* 0x000f680000000200 */
[----:B------:R-:W5:Y:S04]  /*cc80*/  LDSM.16.M88.4 R32, [R2+UR5+0x5800] ;  /* 0x005800050220783b */ /* 0x000f680008000200 */
[----:B------:R-:W5:Y:S01]  /*cc90*/  LDSM.16.M88.4 R104, [R145+0x2800] ;  /* 0x002800009168783b */ /* 0x000f620000000200 */
        /* <DEDUP_REMOVED lines=11> */
[C---:B-1----:R-:W-:Y:S08]  /*cd50*/  HMMA.16816.F32 R20, R72.reuse, R16, RZ ;  /* 0x000000104814723c */ /* 0x042ff000000018ff */
[C---:B----4-:R-:W-:Y:S08]  /*cd60*/  HMMA.16816.F32 R12, R72.reuse, R8, RZ ;  /* 0x00000008480c723c */ /* 0x050ff000000018ff */
[C---:B-----5:R-:W-:Y:S08]  /*cd70*/  HMMA.16816.F32 R24, R72.reuse, R96, RZ ;  /* 0x000000604818723c */ /* 0x060ff000000018ff */
        /* <DEDUP_REMOVED lines=30> */
[----:B------:R-:W3:Y:S07]  /*cf60*/  LDSM.16.M88.4 R28, [R144+0x4000] ;  /* 0x00400000901c783b */ /* 0x000eee0000000200 */
[----:B--2---:R-:W-:Y:S03]  /*cf70*/  HMMA.16816.F32 R20, R68, R56, R20 ;  /* 0x000000384414723c */ /* 0x004fe60000001814 */
[----:B------:R-:W-:Y:S01]  /*cf80*/  FMUL.FTZ R48, R48, UR14 ;  /* 0x0000000e30307c20 */ /* 0x000fe20008410000 */
[----:B------:R-:W-:-:S04]  /*cf90*/  FMUL.FTZ R67, R49, UR14 ;  /* 0x0000000e31437c20 */ /* 0x000fc80008410000 */
[----:B------:R-:W-:Y:S01]  /*cfa0*/  HMMA.16816.F32 R16, R68, R58, R16 ;  /* 0x0000003a4410723c */ /* 0x000fe20000001810 */
[----:B------:R-:W2:Y:S01]  /*cfb0*/  LDSM.16.M88.4 R56, [R143+0x3000] ;  /* 0x003000008f38783b */ /* 0x000ea20000000200 */
[----:B------:R-:W-:Y:S06]  /*cfc0*/  MUFU.TANH R67, R67 ;  /* 0x0000004300437308 */ /* 0x000fec0000002400 */
[C---:B------:R-:W-:Y:S08]  /*cfd0*/  HMMA.16816.F32 R12, R128.reuse, R120, R12 ;  /* 0x00000078800c723c */ /* 0x040ff0000000180c */
[C---:B------:R-:W-:Y:S08]  /*cfe0*/  HMMA.16816.F32 R8, R128.reuse, R122, R8 ;  /* 0x0000007a8008723c */ /* 0x040ff00000001808 */
[----:B------:R-:W-:Y:S01]  /*cff0*/  HMMA.16816.F32 R24, R128, R116, R24 ;  /* 0x000000748018723c */ /* 0x000fe20000001818 */
[----:B------:R-:W-:-:S06]  /*d000*/  FMUL.FTZ R117, R44, UR14 ;  /* 0x0000000e2c757c20 */ /* 0x000fcc0008410000 */
[----:B------:R-:W-:Y:S01]  /*d010*/  MUFU.TANH R117, R117 ;  /* 0x0000007500757308 */ /* 0x000fe20000002400 */
[----:B------:R-:W-:Y:S01]  /*d020*/  HMMA.16816.F32 R96, R128, R118, R96 ;  /* 0x000000768060723c */ /* 0x000fe20000001860 */
[----:B------:R-:W-:-:S06]  /*d030*/  FMUL.FTZ R119, R45, UR14 ;  /* 0x0000000e2d777c20 */ /* 0x000fcc0008410000 */
[----:B------:R-:W-:Y:S01]  /*d040*/  MUFU.TANH R119, R119 ;  /* 0x0000007700777308 */ /* 0x000fe20000002400 */
[C---:B----4-:R-:W-:Y:S08]  /*d050*/  HMMA.16816.F32 R40, R68.reuse, R124, R40 ;  /* 0x0000007c4428723c */ /* 0x050ff00000001828 */
[----:B------:R-:W-:Y:S08]  /*d060*/  HMMA.16816.F32 R36, R68, R126, R36 ;  /* 0x0000007e4424723c */ /* 0x000ff00000001824 */
[C---:B------:R-:W-:Y:S01]  /*d070*/  HMMA.16816.F32 R92, R128.reuse, R112, R92 ;  /* 0x00000070805c723c */ /* 0x040fe2000000185c */
[----:B------:R4:W-:Y:S07]  /*d080*/  MUFU.TANH R113, R48 ;  /* 0x0000003000717308 */ /* 0x0009ee0000002400 */
[----:B------:R-:W-:Y:S01]  /*d090*/  HMMA.16816.F32 R88, R128, R114, R88 ;  /* 0x000000728058723c */ /* 0x000fe20000001858 */
[----:B------:R-:W-:Y:S01]  /*d0a0*/  FMUL.FTZ R131, R50, UR14 ;  /* 0x0000000e32837c20 */ /* 0x000fe20008410000 */
[----:B------:R-:W-:-:S05]  /*d0b0*/  FMUL.FTZ R115, R51, UR14 ;  /* 0x0000000e33737c20 */ /* 0x000fca0008410000 */
[----:B------:R-:W-:Y:S01]  /*d0c0*/  MUFU.TANH R131, R131 ;  /* 0x0000008300837308 */ /* 0x000fe20000002400 */
[C---:B-1----:R-:W-:Y:S01]  /*d0d0*/  HMMA.16816.F32 R12, R68.reuse, R104, R12 ;  /* 0x00000068440c723c */ /* 0x042fe2000000180c */
[----:B------:R-:W-:Y:S01]  /*d0e0*/  FMUL.FTZ R105, R46, UR14 ;  /* 0x0000000e2e697c20 */ /* 0x000fe20008410000 */
[----:B----4-:R-:W1:Y:S05]  /*d0f0*/  LDSM.16.M88.4 R48, [R144+0x4800] ;  /* 0x004800009030783b */ /* 0x010e6a0000000200 */
[----:B------:R-:W-:Y:S01]  /*d100*/  MUFU.TANH R105, R105 ;  /* 0x0000006900697308 */ /* 0x000fe20000002400 */
[----:B------:R-:W-:Y:S01]  /*d110*/  HMMA.16816.F32 R8, R68, R106, R8 ;  /* 0x0000006a4408723c */ /* 0x000fe20000001808 */
[----:B------:R-:W-:-:S02]  /*d120*/  FMUL.FTZ R107, R47, UR14 ;  /* 0x0000000e2f6b7c20 */ /* 0x000fc40008410000 */
[----:B------:R-:W4:Y:S04]  /*d130*/  LDSM.16.M88.4 R44, [R144+0x5000] ;  /* 0x00500000902c783b */ /* 0x000f280000000200 */
[----:B------:R-:W-:Y:S01]  /*d140*/  MUFU.TANH R115, R115 ;  /* 0x0000007300737308 */ /* 0x000fe20000002400 */
[----:B------:R-:W-:Y:S07]  /*d150*/  HMMA.16816.F32 R40, R32, R76, R40 ;  /* 0x0000004c2028723c */ /* 0x000fee0000001828 */
[----:B------:R-:W-:Y:S01]  /*d160*/  MUFU.TANH R107, R107 ;  /* 0x0000006b006b7308 */ /* 0x000fe20000002400 */
[----:B---3--:R-:W-:Y:S08]  /*d170*/  HMMA.16816.F32 R24, R68, R28, R24 ;  /* 0x0000001c4418723c */ /* 0x008ff00000001818 */
[----:B------:R-:W-:Y:S01]  /*d180*/  HMMA.16816.F32 R36, R32, R78, R36 ;  /* 0x0000004e2024723c */ /* 0x000fe20000001824 */
[----:B------:R-:W3:Y:S02]  /*d190*/  LDSM.16.M88.4 R76, [R144+0x5800] ;  /* 0x00580000904c783b */ /* 0x000ee40000000200 */
[----:B------:R-:W-:Y:S01]  /*d1a0*/  FMUL.FTZ R40, R40, UR14 ;  /* 0x0000000e28287c20 */ /* 0x000fe20008410000 */
[----:B------:R-:W-:Y:S01]  /*d1b0*/  FMUL.FTZ R41, R41, UR14 ;  /* 0x0000000e29297c20 */ /* 0x000fe20008410000 */
[----:B------:R-:W-:-:S02]  /*d1c0*/  FMUL.FTZ R42, R42, UR14 ;  /* 0x0000000e2a2a7c20 */ /* 0x000fc40008410000 */
[----:B------:R-:W-:Y:S01]  /*d1d0*/  MUFU.TANH R121, R40 ;  /* 0x0000002800797308 */ /* 0x000fe20000002400 */
[----:B------:R-:W-:Y:S01]  /*d1e0*/  HMMA.16816.F32 R96, R68, R30, R96 ;  /* 0x0000001e4460723c */ /* 0x000fe20000001860 */
[----:B------:R-:W5:Y:S06]  /*d1f0*/  LDSM.16.M88.4 R28, [R143+0x3800] ;  /* 0x003800008f1c783b */ /* 0x000f6c0000000200 */
[----:B------:R-:W-:Y:S01]  /*d200*/  MUFU.TANH R123, R41 ;  /* 0x00000029007b7308 */ /* 0x000fe20000002400 */
[----:B--2---:R-:W-:Y:S03]  /*d210*/  HMMA.16816.F32 R20, R32, R56, R20 ;  /* 0x000000382014723c */ /* 0x004fe60000001814 */
[----:B------:R-:W-:Y:S01]  /*d220*/  FMUL.FTZ R36, R36, UR14 ;  /* 0x0000000e24247c20 */ /* 0x000fe20008410000 */
[----:B------:R-:W-:Y:S01]  /*d230*/  FMUL.FTZ R57, R37, UR14 ;  /* 0x0000000e25397c20 */ /* 0x000fe20008410000 */
[----:B------:R-:W-:Y:S01]  /*d240*/  FMUL.FTZ R127, R38, UR14 ;  /* 0x0000000e267f7c20 */ /* 0x000fe20008410000 */
[----:B------:R-:W-:Y:S01]  /*d250*/  FMUL.FTZ R129, R39, UR14 ;  /* 0x0000000e27817c20 */ /* 0x000fe20008410000 */
[----:B------:R2:W-:Y:S01]  /*d260*/  MUFU.TANH R125, R42 ;  /* 0x0000002a007d7308 */ /* 0x0005e20000002400 */
[----:B-1----:R-:W-:Y:S01]  /*d270*/  HMMA.16816.F32 R92, R68, R48, R92 ;  /* 0x00000030445c723c */ /* 0x002fe2000000185c */
[----:B------:R-:W-:-:S06]  /*d280*/  FMUL.FTZ R49, R43, UR14 ;  /* 0x0000000e2b317c20 */ /* 0x000fcc0008410000 */
[----:B------:R-:W-:Y:S01]  /*d290*/  MUFU.TANH R49, R49 ;  /* 0x0000003100317308 */ /* 0x000fe20000002400 */
[----:B------:R-:W-:Y:S03]  /*d2a0*/  HMMA.16816.F32 R88, R68, R50, R88 ;  /* 0x000000324458723c */ /* 0x000fe60000001858 */
[----:B------:R-:W-:-:S04]  /*d2b0*/  FMUL.FTZ R20, R20, UR14 ;  /* 0x0000000e14147c20 */ /* 0x000fc80008410000 */
[----:B------:R1:W-:Y:S01]  /*d2c0*/  MUFU.TANH R51, R36 ;  /* 0x0000002400337308 */ /* 0x0003e20000002400 */
[C---:B----4-:R-:W-:Y:S01]  /*d2d0*/  HMMA.16816.F32 R84, R68.reuse, R44, R84 ;  /* 0x0000002c4454723c */ /* 0x050fe20000001854 */
[----:B--2---:R-:W-:Y:S06]  /*d2e0*/  LDSM.16.M88.4 R40, [R143+0x4000] ;  /* 0x004000008f28783b */ /* 0x004fec0000000200 */
[----:B------:R-:W-:Y:S01]  /*d2f0*/  MUFU.TANH R127, R127 ;  /* 0x0000007f007f7308 */ /* 0x000fe20000002400 */
[C---:B------:R-:W-:Y:S01]  /*d300*/  HMMA.16816.F32 R80, R68.reuse, R46, R80 ;  /* 0x0000002e4450723c */ /* 0x040fe20000001850 */
[----:B------:R-:W2:Y:S06]  /*d310*/  LDSM.16.M88.4 R44, [R143+0x5000] ;  /* 0x005000008f2c783b */ /* 0x000eac0000000200 */
[----:B------:R-:W-:Y:S01]  /*d320*/  MUFU.TANH R57, R57 ;  /* 0x0000003900397308 */ /* 0x000fe20000002400 */
[----:B---3--:R-:W-:Y:S01]  /*d330*/  HMMA.16816.F32 R108, R68, R76, R108 ;  /* 0x0000004c446c723c */ /* 0x008fe2000000186c */
[----:B-1----:R-:W1:Y:S06]  /*d340*/  LDSM.16.M88.4 R36, [R143+0x4800] ;  /* 0x004800008f24783b */ /* 0x002e6c0000000200 */
[----:B------:R3:W-:Y:S01]  /*d350*/  MUFU.TANH R77, R20 ;  /* 0x00000014004d7308 */ /* 0x0007e20000002400 */
[----:B------:R-:W-:Y:S01]  /*d360*/  HMMA.16816.F32 R16, R32, R58, R16 ;  /* 0x0000003a2010723c */ /* 0x000fe20000001810 */
[----:B------:R-:W-:-:S06]  /*d370*/  FMUL.FTZ R59, R21, UR14 ;  /* 0x0000000e153b7c20 */ /* 0x000fcc0008410000 */
[----:B------:R-:W-:Y:S01]  /*d380*/  MUFU.TANH R129, R129 ;  /* 0x0000008100817308 */ /* 0x000fe20000002400 */
[----:B------:R-:W-:Y:S01]  /*d390*/  HMMA.16816.F32 R72, R68, R78, R72 ;  /* 0x0000004e4448723c */ /* 0x000fe20000001848 */
[----:B------:R-:W-:-:S06]  /*d3a0*/  FMUL.FTZ R69, R22, UR14 ;  /* 0x0000000e16457c20 */ /* 0x000fcc0008410000 */
[----:B------:R-:W-:Y:S01]  /*d3b0*/  MUFU.TANH R69, R69 ;  /* 0x0000004500457308 */ /* 0x000fe20000002400 */
[C---:B-----5:R-:W-:Y:S01]  /*d3c0*/  HMMA.16816.F32 R12, R32.reuse, R28, R12 ;  /* 0x0000001c200c723c */ /* 0x060fe2000000180c */
[----:B------:R-:W-:Y:S02]  /*d3d0*/  FMUL.FTZ R29, R23, UR14 ;  /* 0x0000000e171d7c20 */ /* 0x000fe40008410000 */
[----:B---3--:R-:W3:Y:S01]  /*d3e0*/  LDSM.16.M88.4 R20, [R143+0x5800] ;  /* 0x005800008f14783b */ /* 0x008ee20000000200 */
[----:B------:R-:W-:Y:S01]  /*d3f0*/  FMUL.FTZ R19, R19, UR14 ;  /* 0x0000000e13137c20 */ /* 0x000fe20008410000 */
[----:B------:R-:W-:Y:S01]  /*d400*/  FMUL.FTZ R18, R18, UR14 ;  /* 0x0000000e12127c20 */ /* 0x000fe20008410000 */
[----:B------:R-:W-:Y:S01]  /*d410*/  FMUL.FTZ R16, R16, UR14 ;  /* 0x0000000e10107c20 */ /* 0x000fe20008410000 */
[----:B------:R-:W-:Y:S01]  /*d420*/  MUFU.TANH R29, R29 ;  /* 0x0000001d001d7308 */ /* 0x000fe20000002400 */
[----:B------:R-:W-:Y:S01]  /*d430*/  HMMA.16816.F32 R8, R32, R30, R8 ;  /* 0x0000001e2008723c */ /* 0x000fe20000001808 */
[----:B------:R-:W-:Y:S01]  /*d440*/  FMUL.FTZ R17, R17, UR14 ;  /* 0x0000000e11117c20 */ /* 0x000fe20008410000 */
[----:B------:R-:W-:-:S05]  /*d450*/  DEPBAR.LE SB0, 0x0 ;  /* 0x000080000000791a */ /* 0x000fca0000000000 */
[----:B------:R-:W-:Y:S01]  /*d460*/  MUFU.TANH R31, R16 ;  /* 0x00000010001f7308 */ /* 0x000fe20000002400 */
        /* <DEDUP_REMOVED lines=9> */
[----:B------:R-:W-:-:S02]  /*d500*/  FMUL.FTZ R11, R11, UR14 ;  /* 0x0000000e0b0b7c20 */ /* 0x000fc40008410000 */
[----:B------:R2:W-:Y:S01]  /*d510*/  MUFU.TANH R47, R9 ;  /* 0x00000009002f7308 */ /* 0x0005e20000002400 */
[C---:B------:R-:W-:Y:S03]  /*d520*/  HMMA.16816.F32 R96, R32.reuse, R42, R96 ;  /* 0x0000002a2060723c */ /* 0x040fe60000001860 */
[----:B------:R-:W-:Y:S01]  /*d530*/  FMUL.FTZ R80, R80, UR14 ;  /* 0x0000000e50507c20 */ /* 0x000fe20008410000 */
[----:B------:R-:W-:Y:S01]  /*d540*/  FMUL.FTZ R82, R82, UR14 ;  /* 0x0000000e52527c20 */ /* 0x000fe20008410000 */
[----:B------:R-:W-:Y:S01]  /*d550*/  FMUL.FTZ R81, R81, UR14 ;  /* 0x0000000e51517c20 */ /* 0x000fe20008410000 */
[----:B------:R-:W-:Y:S01]  /*d560*/  FMUL.FTZ R83, R83, UR14 ;  /* 0x0000000e53537c20 */ /* 0x000fe20008410000 */
[----:B------:R4:W-:Y:S01]  /*d570*/  MUFU.TANH R43, R13 ;  /* 0x0000000d002b7308 */ /* 0x0009e20000002400 */
[----:B-1----:R-:W-:Y:S03]  /*d580*/  HMMA.16816.F32 R92, R32, R36, R92 ;  /* 0x00000024205c723c */ /* 0x002fe6000000185c */
[----:B------:R-:W-:Y:S01]  /*d590*/  FMUL.FTZ R2, R24, UR14 ;  /* 0x0000000e18027c20 */ /* 0x000fe20008410000 */
[----:B------:R-:W-:Y:S01]  /*d5a0*/  FMUL.FTZ R27, R27, UR14 ;  /* 0x0000000e1b1b7c20 */ /* 0x000fe20008410000 */
[----:B------:R-:W-:-:S02]  /*d5b0*/  FMUL.FTZ R26, R26, UR14 ;  /* 0x0000000e1a1a7c20 */ /* 0x000fc40008410000 */
[----:B------:R-:W-:Y:S01]  /*d5c0*/  MUFU.TANH R65, R10 ;  /* 0x0000000a00417308 */ /* 0x000fe20000002400 */
[C---:B---3--:R-:W-:Y:S03]  /*d5d0*/  HMMA.16816.F32 R72, R32.reuse, R22, R72 ;  /* 0x000000162048723c */ /* 0x048fe60000001848 */
[----:B------:R-:W-:Y:S01]  /*d5e0*/  FMUL.FTZ R96, R96, UR14 ;  /* 0x0000000e60607c20 */ /* 0x000fe20008410000 */
[----:B------:R-:W-:Y:S01]  /*d5f0*/  FMUL.FTZ R97, R97, UR14 ;  /* 0x0000000e61617c20 */ /* 0x000fe20008410000 */
[----:B------:R-:W-:Y:S01]  /*d600*/  FMUL.FTZ R98, R98, UR14 ;  /* 0x0000000e62627c20 */ /* 0x000fe20008410000 */
[----:B------:R-:W-:Y:S01]  /*d610*/  FMUL.FTZ R99, R99, UR14 ;  /* 0x0000000e63637c20 */ /* 0x000fe20008410000 */
[----:B------:R1:W-:Y:S01]  /*d620*/  MUFU.TANH R37, R19 ;  /* 0x0000001300257308 */ /* 0x0003e20000002400 */
[C---:B------:R-:W-:Y:S03]  /*d630*/  HMMA.16816.F32 R88, R32.reuse, R38, R88 ;  /* 0x000000262058723c */ /* 0x040fe60000001858 */
[----:B------:R-:W-:Y:S01]  /*d640*/  FMUL.FTZ R92, R92, UR14 ;  /* 0x0000000e5c5c7c20 */ /* 0x000fe20008410000 */
[----:B------:R-:W-:Y:S01]  /*d650*/  FMUL.FTZ R94, R94, UR14 ;  /* 0x0000000e5e5e7c20 */ /* 0x000fe20008410000 */
[----:B------:R-:W-:Y:S01]  /*d660*/  FMUL.FTZ R93, R93, UR14 ;  /* 0x0000000e5d5d7c20 */ /* 0x000fe20008410000 */
[----:B------:R-:W-:Y:S01]  /*d670*/  FMUL.FTZ R95, R95, UR14 ;  /* 0x0000000e5f5f7c20 */ /* 0x000fe20008410000 */
[----:B------:R-:W-:Y:S01]  /*d680*/  MUFU.TANH R39, R12 ;  /* 0x0000000c00277308 */ /* 0x000fe20000002400 */
[C---:B------:R-:W-:Y:S03]  /*d690*/  HMMA.16816.F32 R84, R32.reuse, R44, R84 ;  /* 0x0000002c2054723c */ /* 0x040fe60000001854 */
[----:B--2---:R-:W-:Y:S01]  /*d6a0*/  FMUL.FTZ R9, R72, UR14 ;  /* 0x0000000e48097c20 */ /* 0x004fe20008410000 */
[----:B----4-:R-:W-:Y:S01]  /*d6b0*/  FMUL.FTZ R13, R74, UR14 ;  /* 0x0000000e4a0d7c20 */ /* 0x010fe20008410000 */
[----:B------:R-:W-:Y:S01]  /*d6c0*/  FMUL.FTZ R73, R73, UR14 ;  /* 0x0000000e49497c20 */ /* 0x000fe20008410000 */
[----:B------:R-:W-:Y:S01]  /*d6d0*/  FMUL.FTZ R75, R75, UR14 ;  /* 0x0000000e4b4b7c20 */ /* 0x000fe20008410000 */
[----:B------:R2:W-:Y:S01]  /*d6e0*/  MUFU.TANH R45, R14 ;  /* 0x0000000e002d7308 */ /* 0x0005e20000002400 */
[----:B------:R-:W-:Y:S01]  /*d6f0*/  HMMA.16816.F32 R108, R32, R20, R108 ;  /* 0x00000014206c723c */ /* 0x000fe2000000186c */
[----:B------:R-:W-:-:S02]  /*d700*/  IMAD.IADD R33, R60, 0x1, R53 ;  /* 0x000000013c217824 */ /* 0x000fc400078e0235 */
[----:B------:R-:W-:Y:S01]  /*d710*/  FMUL.FTZ R35, R8, UR14 ;  /* 0x0000000e08237c20 */ /* 0x000fe20008410000 */
[----:B------:R-:W-:Y:S01]  /*d720*/  FMUL.FTZ R8, R25, UR14 ;  /* 0x0000000e19087c20 */ /* 0x000fe20008410000 */
[----:B------:R-:W-:Y:S01]  /*d730*/  FMUL.FTZ R91, R91, UR14 ;  /* 0x0000000e5b5b7c20 */ /* 0x000fe20008410000 */
[C---:B------:R-:W-:Y:S02]  /*d740*/  VIADD R21, R33.reuse, 0x1 ;  /* 0x0000000121157836 */ /* 0x040fe40000000000 */
[----:B------:R-:W-:Y:S01]  /*d750*/  FMUL.FTZ R88, R88, UR14 ;  /* 0x0000000e58587c20 */ /* 0x000fe20008410000 */
[----:B------:R-:W3:Y:S01]  /*d760*/  MUFU.TANH R9, R9 ;  /* 0x0000000900097308 */ /* 0x000ee20000002400 */
[----:B------:R-:W-:Y:S02]  /*d770*/  VIADD R23, R33, 0x78 ;  /* 0x0000007821177836 */ /* 0x000fe40000000000 */
[----:B------:R-:W-:Y:S01]  /*d780*/  FMUL.FTZ R90, R90, UR14 ;  /* 0x0000000e5a5a7c20 */ /* 0x000fe20008410000 */
[----:B------:R-:W-:Y:S01]  /*d790*/  ISETP.GE.AND P2, PT, R21, R54, PT ;  /* 0x000000361500720c */ /* 0x000fe20003f46270 */
[----:B-1----:R-:W-:Y:S01]  /*d7a0*/  VIADD R19, R33, 0x8 ;  /* 0x0000000821137836 */ /* 0x002fe20000000000 */
[----:B------:R-:W-:Y:S01]  /*d7b0*/  ISETP.GE.AND P3, PT, R21, R102, PT ;  /* 0x000000661500720c */ /* 0x000fe20003f66270 */
[----:B------:R-:W-:Y:S01]  /*d7c0*/  FMUL.FTZ R84, R84, UR14 ;  /* 0x0000000e54547c20 */ /* 0x000fe20008410000 */
[----:B------:R-:W-:Y:S01]  /*d7d0*/  I2FP.F32.S32 R10, R23 ;  /* 0x00000017000a7245 */ /* 0x000fe20000201400 */
[----:B------:R-:W1:Y:S01]  /*d7e0*/  MUFU.TANH R13, R13 ;  /* 0x0000000d000d7308 */ /* 0x000e620000002400 */
[----:B--2---:R-:W-:Y:S01]  /*d7f0*/  I2FP.F32.S32 R14, R21 ;  /* 0x00000015000e7245 */ /* 0x004fe20000201400 */
[----:B------:R-:W-:Y:S01]  /*d800*/  VIADD R21, R33, 0x9 ;  /* 0x0000000921157836 */ /* 0x000fe20000000000 */
[----:B------:R-:W-:Y:S01]  /*d810*/  ISETP.GE.AND P1, PT, R23, R54, PT ;  /* 0x000000361700720c */ /* 0x000fe20003f26270 */
[----:B------:R-:W-:Y:S01]  /*d820*/  FMUL.FTZ R22, R109, UR14 ;  /* 0x0000000e6d167c20 */ /* 0x000fe20008410000 */
[----:B------:R-:W-:Y:S01]  /*d830*/  ISETP.GE.AND P0, PT, R23, R102, PT ;  /* 0x000000661700720c */ /* 0x000fe20003f06270 */
[----:B------:R-:W-:Y:S01]  /*d840*/  VIADD R23, R33, 0x11 ;  /* 0x0000001121177836 */ /* 0x000fe20000000000 */
[----:B------:R-:W-:Y:S01]  /*d850*/  ISETP.GE.AND P6, PT, R21, R54, PT ;  /* 0x000000361500720c */ /* 0x000fe20003fc6270 */
[----:B------:R2:W-:Y:S01]  /*d860*/  MUFU.TANH R79, R2 ;  /* 0x00000002004f7308 */ /* 0x0005e20000002400 */
[----:B---3--:R-:W-:Y:S01]  /*d870*/  FFMA.FTZ R48, R0, R10, R9 ;  /* 0x0000000a00307223 */ /* 0x008fe20000010009 */
[----:B------:R-:W-:Y:S01]  /*d880*/  ISETP.GE.AND P4, PT, R19, R54, PT ;  /* 0x000000361300720c */ /* 0x000fe20003f86270 */
[----:B------:R-:W-:Y:S01]  /*d890*/  FMUL.FTZ R20, R111, UR14 ;  /* 0x0000000e6f147c20 */ /* 0x000fe20008410000 */
[-C--:B------:R-:W-:Y:S01]  /*d8a0*/  ISETP.GE.AND P5, PT, R19, R102.reuse, PT ;  /* 0x000000661300720c */ /* 0x080fe20003fa6270 */
[----:B------:R-:W-:Y:S01]  /*d8b0*/  FMUL.FTZ R24, R108, UR14 ;  /* 0x0000000e6c187c20 */ /* 0x000fe20008410000 */
[----:B------:R-:W-:Y:S01]  /*d8c0*/  FSEL R48, R48, -INF , !P1 ;  /* 0xff80000030307808 */ /* 0x000fe20004800000 */
[----:B------:R-:W-:Y:S01]  /*d8d0*/  FMUL.FTZ R86, R86, UR14 ;  /* 0x0000000e56567c20 */ /* 0x000fe20008410000 */
[----:B------:R-:W-:Y:S01]  /*d8e0*/  ISETP.GE.AND P1, PT, R21, R102, PT ;  /* 0x000000661500720c */ /* 0x000fe20003f26270 */
[C---:B-1----:R-:W-:Y:S01]  /*d8f0*/  FFMA.FTZ R13, R0.reuse, R10, R13 ;  /* 0x0000000a000d7223 */ /* 0x042fe2000001000d */
[----:B------:R-:W-:Y:S01]  /*d900*/  I2FP.F32.S32 R12, R19 ;  /* 0x00000013000c7245 */ /* 0x000fe20000201400 */
[----:B------:R-:W-:Y:S01]  /*d910*/  FFMA.FTZ R10, R0, R14, R67 ;  /* 0x0000000e000a7223 */ /* 0x000fe20000010043 */
[----:B------:R-:W-:Y:S01]  /*d920*/  @P6 LOP3.LUT R62, R62, 0x2, RZ, 0xfc, !PT ;  /* 0x000000023e3e6812 */ /* 0x000fe200078efcff */
[----:B------:R-:W-:Y:S01]  /*d930*/  VIADD R19, R33, 0x10 ;  /* 0x0000001021137836 */ /* 0x000fe20000000000 */
[----:B------:R1:W-:Y:S01]  /*d940*/  MUFU.TANH R67, R8 ;  /* 0x0000000800437308 */ /* 0x0003e20000002400 */
[----:B------:R-:W-:Y:S01]  /*d950*/  FFMA.FTZ R9, R0, R12, R105 ;  /* 0x0000000c00097223 */ /* 0x000fe20000010069 */
[----:B------:R-:W-:Y:S01]  /*d960*/  LOP3.LUT R62, R62, 0xfffffffe, RZ, 0xc0, !PT ;  /* 0xfffffffe3e3e7812 */ /* 0x000fe200078ec0ff */
[----:B------:R-:W-:Y:S01]  /*d970*/  FMUL.FTZ R85, R85, UR14 ;  /* 0x0000000e55557c20 */ /* 0x000fe20008410000 */
[----:B--2---:R-:W-:Y:S01]  /*d980*/  FSEL R2, R10, -INF , !P2 ;  /* 0xff8000000a027808 */ /* 0x004fe20005000000 */
[----:B------:R-:W-:Y:S01]  /*d990*/  FMUL.FTZ R89, R89, UR14 ;  /* 0x0000000e59597c20 */ /* 0x000fe20008410000 */
[----:B------:R-:W-:Y:S01]  /*d9a0*/  ISETP.GE.AND P2, PT, R23, R102, PT ;  /* 0x000000661700720c */ /* 0x000fe20003f46270 */
[----:B------:R-:W-:Y:S01]  /*d9b0*/  FMUL.FTZ R87, R87, UR14 ;  /* 0x0000000e57577c20 */ /* 0x000fe20008410000 */
[----:B------:R-:W-:Y:S01]  /*d9c0*/  @P1 LOP3.LUT R62, R62, 0x1, RZ, 0xfc, !PT ;  /* 0x000000013e3e1812 */ /* 0x000fe200078efcff */
[----:B------:R2:W-:Y:S01]  /*d9d0*/  MUFU.TANH R41, R18 ;  /* 0x0000001200297308 */ /* 0x0005e20000002400 */
[----:B------:R-:W-:Y:S01]  /*d9e0*/  ISETP.GE.AND P1, PT, R23, R54, PT ;  /* 0x000000361700720c */ /* 0x000fe20003f26270 */
[----:B------:R-:W-:Y:S01]  /*d9f0*/  FMUL.FTZ R110, R110, UR14 ;  /* 0x0000000e6e6e7c20 */ /* 0x000fe20008410000 */
[----:B------:R-:W-:-:S02]  /*da00*/  I2FP.F32.S32 R23, R23 ;  /* 0x0000001700177245 */ /* 0x000fc40000201400 */
[----:B------:R-:W-:Y:S02]  /*da10*/  FSEL R25, R13, -INF , !P0 ;  /* 0xff8000000d197808 */ /* 0x000fe40004000000 */
[C---:B------:R-:W-:Y:S01]  /*da20*/  ISETP.GE.AND P6, PT, R19.reuse, R54, PT ;  /* 0x000000361300720c */ /* 0x040fe20003fc6270 */
[----:B------:R3:W-:Y:S01]  /*da30*/  MUFU.TANH R71, R11 ;  /* 0x0000000b00477308 */ /* 0x0007e20000002400 */
[----:B-1----:R-:W-:Y:S02]  /*da40*/  I2FP.F32.S32 R8, R19 ;  /* 0x0000001300087245 */ /* 0x002fe40000201400 */
[----:B------:R-:W-:Y:S01]  /*da50*/  ISETP.GE.AND P0, PT, R19, R102, PT ;  /* 0x000000661300720c */ /* 0x000fe20003f06270 */
[----:B------:R-:W-:Y:S01]  /*da60*/  VIADD R19, R33, 0x18 ;  /* 0x0000001821137836 */ /* 0x000fe20000000000 */
[----:B------:R-:W-:Y:S01]  /*da70*/  FSEL R9, R9, -INF , !P5 ;  /* 0xff80000009097808 */ /* 0x000fe20006800000 */
[CC--:B------:R-:W-:Y:S01]  /*da80*/  FFMA.FTZ R16, R0.reuse, R8.reuse, R121 ;  /* 0x0000000800107223 */ /* 0x0c0fe20000010079 */
[C---:B------:R-:W-:Y:S01]  /*da90*/  FFMA.FTZ R13, R0.reuse, R8, R125 ;  /* 0x00000008000d7223 */ /* 0x040fe2000001007d */
[C---:B------:R-:W-:Y:S01]  /*daa0*/  FFMA.FTZ R8, R0.reuse, R23, R123 ;  /* 0x0000001700087223 */ /* 0x040fe2000001007b */
[C---:B--2---:R-:W-:Y:S01]  /*dab0*/  FFMA.FTZ R18, R0.reuse, R12, R117 ;  /* 0x0000000c00127223 */ /* 0x044fe20000010075 */
[----:B------:R-:W-:Y:S01]  /*dac0*/  I2FP.F32.S32 R12, R21 ;  /* 0x00000015000c7245 */ /* 0x000fe20000201400 */
[----:B------:R-:W-:Y:S01]  /*dad0*/  FFMA.FTZ R23, R0, R23, R49 ;  /* 0x0000001700177223 */ /* 0x000fe20000010031 */
[----:B------:R-:W-:Y:S01]  /*dae0*/  LOP3.LUT P5, RZ, R62, 0x1, RZ, 0xc0, !PT ;  /* 0x000000013eff7812 */ /* 0x000fe200078ac0ff */
[----:B------:R-:W-:Y:S01]  /*daf0*/  VIADD R49, R33, 0x19 ;  /* 0x0000001921317836 */ /* 0x000fe20000000000 */
[----:B------:R-:W-:Y:S01]  /*db00*/  FSEL R18, R18, -INF , !P4 ;  /* 0xff80000012127808 */ /* 0x000fe20006000000 */
[----:B------:R-:W-:Y:S01]  /*db10*/  FFMA.FTZ R107, R0, R12, R107 ;  /* 0x0000000c006b7223 */ /* 0x000fe2000001006b */
[----:B------:R-:W-:Y:S01]  /*db20*/  LOP3.LUT P4, RZ, R62, 0x2, RZ, 0xc0, !PT ;  /* 0x000000023eff7812 */ /* 0x000fe2000788c0ff */
[C---:B---3--:R-:W-:Y:S01]  /*db30*/  FFMA.FTZ R11, R0.reuse, R14, R115 ;  /* 0x0000000e000b7223 */ /* 0x048fe20000010073 */
[----:B------:R-:W-:Y:S01]  /*db40*/  FFMA.FTZ R14, R0, R12, R119 ;  /* 0x0000000c000e7223 */ /* 0x000fe20000010077 */
[----:B------:R-:W-:Y:S01]  /*db50*/  I2FP.F32.S32 R12, R19 ;  /* 0x00000013000c7245 */ /* 0x000fe20000201400 */
[----:B------:R1:W-:Y:S01]  /*db60*/  MUFU.TANH R105, R27 ;  /* 0x0000001b00697308 */ /* 0x0003e20000002400 */
[----:B------:R-:W-:-:S02]  /*db70*/  I2FP.F32.S32 R28, R49 ;  /* 0x00000031001c7245 */ /* 0x000fc40000201400 */
[----:B------:R-:W-:Y:S01]  /*db80*/  FSEL R11, R11, -INF , !P3 ;  /* 0xff8000000b0b7808 */ /* 0x000fe20005800000 */
[-C--:B------:R-:W-:Y:S01]  /*db90*/  FFMA.FTZ R10, R0, R12.reuse, R51 ;  /* 0x0000000c000a7223 */ /* 0x080fe20000010033 */
[----:B------:R-:W-:Y:S01]  /*dba0*/  FSEL R14, R14, -INF , !P4 ;  /* 0xff8000000e0e7808 */ /* 0x000fe20006000000 */
[----:B------:R-:W-:Y:S01]  /*dbb0*/  FFMA.FTZ R21, R0, R12, R127 ;  /* 0x0000000c00157223 */ /* 0x000fe2000001007f */
[----:B------:R-:W-:Y:S01]  /*dbc0*/  ISETP.GE.AND P3, PT, R19, R54, PT ;  /* 0x000000361300720c */ /* 0x000fe20003f66270 */
[----:B------:R-:W-:Y:S01]  /*dbd0*/  VIADD R51, R33, 0x21 ;  /* 0x0000002121337836 */ /* 0x000fe20000000000 */
[----:B------:R-:W-:Y:S01]  /*dbe0*/  ISETP.GE.AND P4, PT, R19, R102, PT ;  /* 0x000000661300720c */ /* 0x000fe20003f86270 */
[----:B------:R-:W-:Y:S01]  /*dbf0*/  VIADD R19, R33, 0x20 ;  /* 0x0000002021137836 */ /* 0x000fe20000000000 */
[----:B------:R2:W-:Y:S01]  /*dc00*/  MUFU.TANH R109, R26 ;  /* 0x0000001a006d7308 */ /* 0x0005e20000002400 */
[----:B------:R-:W-:Y:S01]  /*dc10*/  FSEL R16, R16, -INF , !P6 ;  /* 0xff80000010107808 */ /* 0x000fe20007000000 */
[----:B------:R-:W-:Y:S01]  /*dc20*/  FFMA.FTZ R57, R0, R28, R57 ;  /* 0x0000001c00397223 */ /* 0x000fe20000010039 */
[----:B------:R-:W-:-:S02]  /*dc30*/  ISETP.GE.AND P6, PT, R49, R102, PT ;  /* 0x000000663100720c */ /* 0x000fc40003fc6270 */
[----:B------:R-:W-:Y:S02]  /*dc40*/  FSEL R8, R8, -INF , !P1 ;  /* 0xff80000008087808 */ /* 0x000fe40004800000 */
[----:B-1----:R-:W-:Y:S01]  /*dc50*/  FSEL R27, R107, -INF , !P5 ;  /* 0xff8000006b1b7808 */ /* 0x002fe20006800000 */
[----:B------:R-:W1:Y:S01]  /*dc60*/  MUFU.TANH R59, R59 ;  /* 0x0000003b003b7308 */ /* 0x000e620000002400 */
[----:B------:R-:W-:Y:S01]  /*dc70*/  ISETP.GE.AND P5, PT, R49, R54, PT ;  /* 0x000000363100720c */ /* 0x000fe20003fa6270 */
[----:B------:R-:W-:Y:S01]  /*dc80*/  VIADD R49, R33, 0x28 ;  /* 0x0000002821317836 */ /* 0x000fe20000000000 */
[----:B------:R-:W-:Y:S02]  /*dc90*/  FSEL R23, R23, -INF , !P2 ;  /* 0xff80000017177808 */ /* 0x000fe40005000000 */
[----:B------:R-:W-:Y:S02]  /*dca0*/  P2R R12, PR, RZ, 0x20 ;  /* 0x00000020ff0c7803 */ /* 0x000fe40000000000 */
[----:B------:R-:W-:Y:S01]  /*dcb0*/  FSEL R21, R21, -INF , !P4 ;  /* 0xff80000015157808 */ /* 0x000fe20006000000 */
[----:B------:R-:W3:Y:S01]  /*dcc0*/  MUFU.TANH R15, R15 ;  /* 0x0000000f000f7308 */ /* 0x000ee20000002400 */
[----:B--2---:R-:W-:-:S02]  /*dcd0*/  I2FP.F32.S32 R26, R19 ;  /* 0x00000013001a7245 */ /* 0x004fc40000201400 */
[C---:B------:R-:W-:Y:S02]  /*dce0*/  ISETP.GE.AND P1, PT, R51.reuse, R54, PT ;  /* 0x000000363300720c */ /* 0x040fe40003f26270 */
[----:B------:R-:W-:Y:S01]  /*dcf0*/  ISETP.GE.AND P2, PT, R51, R102, PT ;  /* 0x000000663300720c */ /* 0x000fe20003f46270 */
[----:B------:R-:W-:Y:S01]  /*dd00*/  FFMA.FTZ R135, R0, R26, R69 ;  /* 0x0000001a00877223 */ /* 0x000fe20000010045 */
[----:B------:R-:W-:Y:S01]  /*dd10*/  ISETP.NE.AND P4, PT, R12, RZ, PT ;  /* 0x000000ff0c00720c */ /* 0x000fe20003f85270 */
[----:B------:R-:W2:Y:S01]  /*dd20*/  MUFU.TANH R35, R35 ;  /* 0x0000002300237308 */ /* 0x000ea20000002400 */
[----:B------:R-:W-:Y:S02]  /*dd30*/  FSEL R13, R13, -INF , !P0 ;  /* 0xff8000000d0d7808 */ /* 0x000fe40004000000 */
[----:B------:R-:W-:Y:S02]  /*dd40*/  I2FP.F32.S32 R51, R51 ;  /* 0x0000003300337245 */ /* 0x000fe40000201400 */
[----:B------:R-:W-:-:S02]  /*dd50*/  ISETP.GE.AND P5, PT, R19, R54, PT ;  /* 0x000000361300720c */ /* 0x000fc40003fa6270 */
[----:B------:R-:W-:Y:S01]  /*dd60*/  ISETP.GE.AND P0, PT, R19, R102, PT ;  /* 0x000000661300720c */ /* 0x000fe20003f06270 */
[C---:B------:R-:W-:Y:S01]  /*dd70*/  FFMA.FTZ R19, R0.reuse, R28, R129 ;  /* 0x0000001c00137223 */ /* 0x040fe20000010081 */
[----:B------:R-:W-:Y:S01]  /*dd80*/  FFMA.FTZ R28, R0, R26, R77 ;  /* 0x0000001a001c7223 */ /* 0x000fe2000001004d */
[----:B------:R-:W-:Y:S01]  /*dd90*/  FSEL R10, R10, -INF , !P3 ;  /* 0xff8000000a0a7808 */ /* 0x000fe20005800000 */
[C---:B-1----:R-:W-:Y:S01]  /*dda0*/  FFMA.FTZ R59, R0.reuse, R51, R59 ;  /* 0x00000033003b7223 */ /* 0x042fe2000001003b */
[----:B------:R-:W-:Y:S01]  /*ddb0*/  FSEL R12, R57, -INF , !P4 ;  /* 0xff800000390c7808 */ /* 0x000fe20006000000 */
[----:B------:R-:W-:Y:S01]  /*ddc0*/  VIADD R57, R33, 0x38 ;  /* 0x0000003821397836 */ /* 0x000fe20000000000 */
[C---:B------:R-:W-:Y:S01]  /*ddd0*/  ISETP.GE.AND P3, PT, R49.reuse, R54, PT ;  /* 0x000000363100720c */ /* 0x040fe20003f66270 */
[----:B------:R-:W1:Y:S01]  /*dde0*/  MUFU.TANH R115, R96 ;  /* 0x0000006000737308 */ /* 0x000e620000002400 */
[----:B------:R-:W-:Y:S02]  /*ddf0*/  ISETP.GE.AND P4, PT, R49, R102, PT ;  /* 0x000000663100720c */ /* 0x000fe40003f86270 */
[----:B------:R-:W-:Y:S01]  /*de00*/  I2FP.F32.S32 R26, R49 ;  /* 0x00000031001a7245 */ /* 0x000fe20000201400 */
[----:B------:R-:W-:Y:S01]  /*de10*/  FFMA.FTZ R49, R0, R51, R29 ;  /* 0x0000003300317223 */ /* 0x000fe2000001001d */
[----:B------:R-:W-:Y:S01]  /*de20*/  VIADD R29, R33, 0x29 ;  /* 0x00000029211d7836 */ /* 0x000fe20000000000 */
[----:B------:R-:W-:Y:S01]  /*de30*/  FSEL R19, R19, -INF , !P6 ;  /* 0xff80000013137808 */ /* 0x000fe20007000000 */
[----:B------:R-:W-:-:S02]  /*de40*/  VIADD R51, R33, 0x30 ;  /* 0x0000003021337836 */ /* 0x000fc40000000000 */
[CC--:B------:R-:W-:Y:S01]  /*de50*/  FFMA.FTZ R41, R0.reuse, R26.reuse, R41 ;  /* 0x0000001a00297223 */ /* 0x0c0fe20000010029 */
[----:B------:R-:W-:Y:S01]  /*de60*/  FFMA.FTZ R31, R0, R26, R31 ;  /* 0x0000001a001f7223 */ /* 0x000fe2000001001f */
[----:B------:R-:W-:Y:S01]  /*de70*/  I2FP.F32.S32 R32, R29 ;  /* 0x0000001d00207245 */ /* 0x000fe20000201400 */
[----:B------:R-:W4:Y:S01]  /*de80*/  MUFU.TANH R117, R98 ;  /* 0x0000006200757308 */ /* 0x000f220000002400 */
[----:B------:R-:W-:Y:S02]  /*de90*/  ISETP.GE.AND P6, PT, R29, R54, PT ;  /* 0x000000361d00720c */ /* 0x000fe40003fc6270 */
[----:B------:R-:W-:Y:S01]  /*dea0*/  FSEL R28, R28, -INF , !P5 ;  /* 0xff8000001c1c7808 */ /* 0x000fe20006800000 */
[CC--:B------:R-:W-:Y:S01]  /*deb0*/  FFMA.FTZ R56, R0.reuse, R32.reuse, R17 ;  /* 0x0000002000387223 */ /* 0x0c0fe20000010011 */
[----:B------:R-:W-:Y:S01]  /*dec0*/  VIADD R17, R33, 0x31 ;  /* 0x0000003121117836 */ /* 0x000fe20000000000 */
[----:B------:R-:W-:Y:S01]  /*ded0*/  P2R R26, PR, RZ, 0x40 ;  /* 0x00000040ff1a7803 */ /* 0x000fe20000000000 */
[----:B------:R-:W-:Y:S01]  /*dee0*/  FFMA.FTZ R37, R0, R32, R37 ;  /* 0x0000002000257223 */ /* 0x000fe20000010025 */
[----:B------:R-:W-:Y:S01]  /*def0*/  FSEL R135, R135, -INF , !P0 ;  /* 0xff80000087877808 */ /* 0x000fe20004000000 */
[----:B------:R-:W5:Y:S01]  /*df00*/  MUFU.TANH R97, R97 ;  /* 0x0000006100617308 */ /* 0x000f620000002400 */
[----:B------:R-:W-:-:S02]  /*df10*/  I2FP.F32.S32 R133, R17 ;  /* 0x0000001100857245 */ /* 0x000fc40000201400 */
[C---:B------:R-:W-:Y:S02]  /*df20*/  ISETP.GE.AND P5, PT, R51.reuse, R54, PT ;  /* 0x000000363300720c */ /* 0x040fe40003fa6270 */
[----:B------:R-:W-:Y:S01]  /*df30*/  ISETP.GE.AND P0, PT, R51, R102, PT ;  /* 0x000000663300720c */ /* 0x000fe20003f06270 */
[C---:B------:R-:W-:Y:S01]  /*df40*/  FFMA.FTZ R43, R0.reuse, R133, R43 ;  /* 0x00000085002b7223 */ /* 0x040fe2000001002b */
[----:B------:R-:W-:Y:S01]  /*df50*/  I2FP.F32.S32 R30, R51 ;  /* 0x00000033001e7245 */ /* 0x000fe20000201400 */
[----:B---3--:R-:W-:Y:S01]  /*df60*/  FFMA.FTZ R133, R0, R133, R15 ;  /* 0x0000008500857223 */ /* 0x008fe2000001000f */
[----:B------:R-:W-:Y:S01]  /*df70*/  FSEL R51, R41, -INF , !P4 ;  /* 0xff80000029337808 */ /* 0x000fe20006000000 */
[----:B------:R-:W-:Y:S01]  /*df80*/  VIADD R15, R33, 0x39 ;  /* 0x00000039210f7836 */ /* 0x000fe20000000000 */
[----:B------:R-:W-:Y:S01]  /*df90*/  ISETP.NE.AND P4, PT, R26, RZ, PT ;  /* 0x000000ff1a00720c */ /* 0x000fe20003f85270 */
[C---:B------:R-:W-:Y:S01]  /*dfa0*/  FFMA.FTZ R39, R0.reuse, R30, R39 ;  /* 0x0000001e00277223 */ /* 0x040fe20000010027 */
[----:B------:R-:W-:Y:S01]  /*dfb0*/  ISETP.GE.AND P6, PT, R29, R102, PT ;  /* 0x000000661d00720c */ /* 0x000fe20003fc6270 */
[----:B------:R-:W-:Y:S01]  /*dfc0*/  FFMA.FTZ R45, R0, R30, R45 ;  /* 0x0000001e002d7223 */ /* 0x000fe2000001002d */
[----:B------:R-:W-:Y:S01]  /*dfd0*/  FSEL R58, R31, -INF , !P3 ;  /* 0xff8000001f3a7808 */ /* 0x000fe20005800000 */
[----:B------:R-:W-:Y:S01]  /*dfe0*/  VIADD R31, R33, 0x40 ;  /* 0x00000040211f7836 */ /* 0x000fe20000000000 */
[----:B------:R-:W-:Y:S01]  /*dff0*/  FSEL R56, R56, -INF , !P4 ;  /* 0xff80000038387808 */ /* 0x000fe20006000000 */
[----:B------:R-:W-:Y:S01]  /*e000*/  MUFU.TANH R69, R92 ;  /* 0x0000005c00457308 */ /* 0x000fe20000002400 */
[----:B------:R-:W-:Y:S01]  /*e010*/  ISETP.GE.AND P3, PT, R57, R54, PT ;  /* 0x000000363900720c */ /* 0x000fe20003f66270 */
[----:B------:R-:W-:Y:S01]  /*e020*/  VIADD R41, R33, 0x69 ;  /* 0x0000006921297836 */ /* 0x000fe20000000000 */
[----:B------:R-:W-:-:S02]  /*e030*/  ISETP.GE.AND P4, PT, R57, R102, PT ;  /* 0x000000663900720c */ /* 0x000fc40003f86270 */
[----:B------:R-:W-:Y:S02]  /*e040*/  I2FP.F32.S32 R26, R57 ;  /* 0x00000039001a7245 */ /* 0x000fe40000201400 */
[----:B------:R-:W-:Y:S01]  /*e050*/  FSEL R57, R37, -INF , !P6 ;  /* 0xff80000025397808 */ /* 0x000fe20007000000 */
[----:B------:R-:W-:Y:S01]  /*e060*/  VIADD R37, R33, 0x48 ;  /* 0x0000004821257836 */ /* 0x000fe20000000000 */
[----:B------:R-:W-:Y:S01]  /*e070*/  ISETP.GE.AND P6, PT, R15, R54, PT ;  /* 0x000000360f00720c */ /* 0x000fe20003fc6270 */
[-C--:B--2---:R-:W-:Y:S01]  /*e080*/  FFMA.FTZ R35, R0, R26.reuse, R35 ;  /* 0x0000001a00237223 */ /* 0x084fe20000010023 */
[----:B------:R-:W-:Y:S01]  /*e090*/  LOP3.LUT R62, R62, 0xfffffffd, RZ, 0xc0, !PT ;  /* 0xfffffffd3e3e7812 */ /* 0x000fe200078ec0ff */
[----:B------:R-:W-:Y:S01]  /*e0a0*/  FFMA.FTZ R65, R0, R26, R65 ;  /* 0x0000001a00417223 */ /* 0x000fe20000010041 */
[----:B------:R-:W-:Y:S01]  /*e0b0*/  FSEL R104, R39, -INF , !P5 ;  /* 0xff80000027687808 */ /* 0x000fe20006800000 */
[----:B------:R-:W-:Y:S01]  /*e0c0*/  MUFU.TANH R29, R94 ;  /* 0x0000005e001d7308 */ /* 0x000fe20000002400 */
[----:B------:R-:W-:Y:S01]  /*e0d0*/  I2FP.F32.S32 R30, R15 ;  /* 0x0000000f001e7245 */ /* 0x000fe20000201400 */
[----:B------:R-:W-:Y:S01]  /*e0e0*/  VIADD R39, R33, 0x51 ;  /* 0x0000005121277836 */ /* 0x000fe20000000000 */
[----:B------:R-:W-:-:S02]  /*e0f0*/  I2FP.F32.S32 R26, R31 ;  /* 0x0000001f001a7245 */ /* 0x000fc40000201400 */
[----:B------:R-:W-:Y:S01]  /*e100*/  FSEL R112, R35, -INF , !P3 ;  /* 0xff80000023707808 */ /* 0x000fe20005800000 */
[----:B------:R-:W-:Y:S01]  /*e110*/  FFMA.FTZ R71, R0, R30, R71 ;  /* 0x0000001e00477223 */ /* 0x000fe20000010047 */
[----:B------:R-:W-:Y:S01]  /*e120*/  FSEL R111, R65, -INF , !P4 ;  /* 0xff800000416f7808 */ /* 0x000fe20006000000 */
[----:B------:R-:W-:Y:S01]  /*e130*/  VIADD R35, R33, 0x49 ;  /* 0x0000004921237836 */ /* 0x000fe20000000000 */
[----:B------:R-:W-:Y:S01]  /*e140*/  @P6 LOP3.LUT R62, R62, 0x2, RZ, 0xfc, !PT ;  /* 0x000000023e3e6812 */ /* 0x000fe200078efcff */
[C---:B------:R-:W-:Y:S01]  /*e150*/  FFMA.FTZ R129, R0.reuse, R26, R109 ;  /* 0x0000001a00817223 */ /* 0x040fe2000001006d */
[----:B------:R-:W-:Y:S01]  /*e160*/  ISETP.GE.AND P6, PT, R15, R102, PT ;  /* 0x000000660f00720c */ /* 0x000fe20003fc6270 */
[----:B------:R-:W-:Y:S01]  /*e170*/  FFMA.FTZ R47, R0, R30, R47 ;  /* 0x0000001e002f7223 */ /* 0x000fe2000001002f */
[C---:B------:R-:W-:Y:S01]  /*e180*/  LOP3.LUT P5, RZ, R62.reuse, 0x2, RZ, 0xc0, !PT ;  /* 0x000000023eff7812 */ /* 0x040fe200078ac0ff */
[----:B------:R-:W2:Y:S01]  /*e190*/  MUFU.TANH R99, R99 ;  /* 0x0000006300637308 */ /* 0x000ea20000002400 */
[----:B------:R-:W-:Y:S01]  /*e1a0*/  LOP3.LUT R62, R62, 0xfffffffe, RZ, 0xc0, !PT ;  /* 0xfffffffe3e3e7812 */ /* 0x000fe200078ec0ff */
[----:B------:R-:W-:Y:S01]  /*e1b0*/  FFMA.FTZ R79, R0, R26, R79 ;  /* 0x0000001a004f7223 */ /* 0x000fe2000001004f */
[----:B------:R-:W-:-:S02]  /*e1c0*/  FSEL R136, R59, -INF , !P1 ;  /* 0xff8000003b887808 */ /* 0x000fc40004800000 */
[----:B------:R-:W-:Y:S02]  /*e1d0*/  ISETP.GE.AND P1, PT, R17, R54, PT ;  /* 0x000000361100720c */ /* 0x000fe40003f26270 */
[----:B------:R-:W-:Y:S01]  /*e1e0*/  I2FP.F32.S32 R26, R37 ;  /* 0x00000025001a7245 */ /* 0x000fe20000201400 */
[----:B------:R-:W-:Y:S01]  /*e1f0*/  MUFU.TANH R93, R93 ;  /* 0x0000005d005d7308 */ /* 0x000fe20000002400 */
[----:B------:R-:W-:Y:S01]  /*e200*/  FSEL R134, R43, -INF , !P1 ;  /* 0xff8000002b867808 */ /* 0x000fe20004800000 */
[----:B------:R-:W-:Y:S01]  /*e210*/  VIADD R43, R33, 0x70 ;  /* 0x00000070212b7836 */ /* 0x000fe20000000000 */
[----:B------:R-:W-:Y:S01]  /*e220*/  @P6 LOP3.LUT R62, R62, 0x1, RZ, 0xfc, !PT ;  /* 0x000000013e3e6812 */ /* 0x000fe200078efcff */
[C---:B-1----:R-:W-:Y:S01]  /*e230*/  FFMA.FTZ R115, R0.reuse, R26, R115 ;  /* 0x0000001a00737223 */ /* 0x042fe20000010073 */
[----:B------:R-:W-:Y:S01]  /*e240*/  ISETP.GE.AND P6, PT, R31, R54, PT ;  /* 0x000000361f00720c */ /* 0x000fe20003fc6270 */
[----:B----4-:R-:W-:Y:S01]  /*e250*/  FFMA.FTZ R117, R0, R26, R117 ;  /* 0x0000001a00757223 */ /* 0x010fe20000010075 */
[C---:B------:R-:W-:Y:S01]  /*e260*/  LOP3.LUT P4, RZ, R62.reuse, 0x1, RZ, 0xc0, !PT ;  /* 0x000000013eff7812 */ /* 0x040fe2000788c0ff */
[----:B------:R-:W-:Y:S01]  /*e270*/  MUFU.TANH R95, R95 ;  /* 0x0000005f005f7308 */ /* 0x000fe20000002400 */
[----:B------:R-:W-:-:S02]  /*e280*/  LOP3.LUT R62, R62, 0xfffffffd, RZ, 0xc0, !PT ;  /* 0xfffffffd3e3e7812 */ /* 0x000fc400078ec0ff */
[----:B------:R-:W-:Y:S02]  /*e290*/  FSEL R109, R71, -INF , !P4 ;  /* 0xff800000476d7808 */ /* 0x000fe40006000000 */
[----:B------:R-:W-:Y:S02]  /*e2a0*/  ISETP.GE.AND P4, PT, R35, R54, PT ;  /* 0x000000362300720c */ /* 0x000fe40003f86270 */
[----:B------:R-:W-:Y:S01]  /*e2b0*/  ISETP.GE.AND P1, PT, R31, R102, PT ;  /* 0x000000661f00720c */ /* 0x000fe20003f26270 */
[----:B------:R-:W-:Y:S01]  /*e2c0*/  VIADD R31, R33, 0x41 ;  /* 0x00000041211f7836 */ /* 0x000fe20000000000 */
[----:B------:R-:W-:Y:S01]  /*e2d0*/  FSEL R108, R47, -INF , !P5 ;  /* 0xff8000002f6c7808 */ /* 0x000fe20006800000 */
[----:B------:R-:W1:Y:S01]  /*e2e0*/  MUFU.TANH R15, R90 ;  /* 0x0000005a000f7308 */ /* 0x000e620000002400 */
[----:B------:R-:W-:Y:S02]  /*e2f0*/  ISETP.GE.AND P3, PT, R37, R54, PT ;  /* 0x000000362500720c */ /* 0x000fe40003f66270 */
[----:B------:R-:W-:-:S02]  /*e300*/  I2FP.F32.S32 R30, R31 ;  /* 0x0000001f001e7245 */ /* 0x000fc40000201400 */
[----:B------:R-:W-:Y:S01]  /*e310*/  ISETP.GE.AND P5, PT, R37, R102, PT ;  /* 0x000000662500720c */ /* 0x000fe20003fa6270 */
[----:B------:R-:W-:Y:S01]  /*e320*/  VIADD R37, R33, 0x50 ;  /* 0x0000005021257836 */ /* 0x000fe20000000000 */
[----:B------:R-:W-:Y:S01]  /*e330*/  FSEL R130, R79, -INF , !P6 ;  /* 0xff8000004f827808 */ /* 0x000fe20007000000 */
[-C--:B------:R-:W-:Y:S01]  /*e340*/  FFMA.FTZ R67, R0, R30.reuse, R67 ;  /* 0x0000001e00437223 */ /* 0x080fe20000010043 */
[----:B------:R-:W-:Y:S01]  /*e350*/  @P4 LOP3.LUT R62, R62, 0x2, RZ, 0xfc, !PT ;  /* 0x000000023e3e4812 */ /* 0x000fe200078efcff */
[----:B------:R-:W-:Y:S01]  /*e360*/  FFMA.FTZ R105, R0, R30, R105 ;  /* 0x0000001e00697223 */ /* 0x000fe20000010069 */
[----:B------:R-:W-:Y:S01]  /*e370*/  ISETP.GE.AND P4, PT, R35, R102, PT ;  /* 0x000000662300720c */ /* 0x000fe20003f86270 */
[----:B------:R-:W-:Y:S01]  /*e380*/  MUFU.TANH R91, R91 ;  /* 0x0000005b005b7308 */ /* 0x000fe20000002400 */
[----:B------:R-:W-:Y:S02]  /*e390*/  LOP3.LUT R62, R62, 0xfffffffe, RZ, 0xc0, !PT ;  /* 0xfffffffe3e3e7812 */ /* 0x000fe400078ec0ff */
[----:B------:R-:W-:-:S02]  /*e3a0*/  I2FP.F32.S32 R30, R35 ;  /* 0x00000023001e7245 */ /* 0x000fc40000201400 */
[----:B------:R-:W-:Y:S02]  /*e3b0*/  ISETP.GE.AND P6, PT, R37, R54, PT ;  /* 0x000000362500720c */ /* 0x000fe40003fc6270 */
[----:B------:R-:W-:Y:S01]  /*e3c0*/  I2FP.F32.S32 R26, R37 ;  /* 0x00000025001a7245 */ /* 0x000fe20000201400 */
[CC--:B-----5:R-:W-:Y:S01]  /*e3d0*/  FFMA.FTZ R97, R0.reuse, R30.reuse, R97 ;  /* 0x0000001e00617223 */ /* 0x0e0fe20000010061 */
[----:B------:R-:W-:Y:S01]  /*e3e0*/  FSEL R122, R115, -INF , !P3 ;  /* 0xff800000737a7808 */ /* 0x000fe20005800000 */
[C---:B--2---:R-:W-:Y:S01]  /*e3f0*/  FFMA.FTZ R99, R0.reuse, R30, R99 ;  /* 0x0000001e00637223 */ /* 0x044fe20000010063 */
[----:B------:R-:W-:Y:S01]  /*e400*/  FSEL R49, R49, -INF , !P2 ;  /* 0xff80000031317808 */ /* 0x000fe20005000000 */
[-C--:B------:R-:W-:Y:S01]  /*e410*/  FFMA.FTZ R69, R0, R26.reuse, R69 ;  /* 0x0000001a00457223 */ /* 0x080fe20000010045 */
[----:B------:R-:W-:Y:S01]  /*e420*/  @P4 LOP3.LUT R62, R62, 0x1, RZ, 0xfc, !PT ;  /* 0x000000013e3e4812 */ /* 0x000fe200078efcff */
[----:B------:R-:W-:Y:S01]  /*e430*/  FFMA.FTZ R121, R0, R26, R29 ;  /* 0x0000001a00797223 */ /* 0x000fe2000001001d */
[-C--:B------:R-:W-:Y:S01]  /*e440*/  ISETP.GE.AND P4, PT, R37, R102.reuse, PT ;  /* 0x000000662500720c */ /* 0x080fe20003f86270 */
[----:B------:R-:W-:Y:S01]  /*e450*/  VIADD R37, R33, 0x58 ;  /* 0x0000005821257836 */ /* 0x000fe20000000000 */
[----:B------:R-:W-:Y:S01]  /*e460*/  LOP3.LUT P3, RZ, R62, 0x2, RZ, 0xc0, !PT ;  /* 0x000000023eff7812 */ /* 0x000fe2000786c0ff */
[----:B------:R-:W-:Y:S01]  /*e470*/  MUFU.TANH R35, R86 ;  /* 0x0000005600237308 */ /* 0x000fe20000002400 */
[----:B------:R-:W-:-:S02]  /*e480*/  ISETP.GE.AND P2, PT, R17, R102, PT ;  /* 0x000000661100720c */ /* 0x000fc40003f46270 */
[----:B------:R-:W-:Y:S02]  /*e490*/  FSEL R129, R129, -INF , !P1 ;  /* 0xff80000081817808 */ /* 0x000fe40004800000 */
[----:B------:R-:W-:Y:S02]  /*e4a0*/  FSEL R120, R97, -INF , !P3 ;  /* 0xff80000061787808 */ /* 0x000fe40005800000 */
[----:B------:R-:W-:Y:S01]  /*e4b0*/  FSEL R125, R117, -INF , !P5 ;  /* 0xff800000757d7808 */ /* 0x000fe20006800000 */
[----:B------:R-:W2:Y:S01]  /*e4c0*/  MUFU.TANH R17, R88 ;  /* 0x0000005800117308 */ /* 0x000ea20000002400 */
[C---:B------:R-:W-:Y:S02]  /*e4d0*/  ISETP.GE.AND P1, PT, R37.reuse, R54, PT ;  /* 0x000000362500720c */ /* 0x040fe40003f26270 */
[----:B------:R-:W-:Y:S02]  /*e4e0*/  ISETP.GE.AND P3, PT, R37, R102, PT ;  /* 0x000000662500720c */ /* 0x000fe40003f66270 */
[----:B------:R-:W-:Y:S01]  /*e4f0*/  I2FP.F32.S32 R26, R37 ;  /* 0x00000025001a7245 */ /* 0x000fe20000201400 */
[----:B------:R-:W-:Y:S01]  /*e500*/  VIADD R37, R33, 0x59 ;  /* 0x0000005921257836 */ /* 0x000fe20000000000 */
[----:B------:R-:W-:Y:S01]  /*e510*/  LOP3.LUT P5, RZ, R62, 0x1, RZ, 0xc0, !PT ;  /* 0x000000013eff7812 */ /* 0x000fe200078ac0ff */
[----:B------:R-:W-:Y:S01]  /*e520*/  MUFU.TANH R85, R85 ;  /* 0x0000005500557308 */ /* 0x000fe20000002400 */
[----:B------:R-:W-:Y:S01]  /*e530*/  FSEL R107, R45, -INF , !P0 ;  /* 0xff8000002d6b7808 */ /* 0x000fe20004000000 */
[----:B-1----:R-:W-:Y:S01]  /*e540*/  FFMA.FTZ R15, R0, R26, R15 ;  /* 0x0000001a000f7223 */ /* 0x002fe2000001000f */
[----:B------:R-:W-:-:S02]  /*e550*/  FSEL R133, R133, -INF , !P2 ;  /* 0xff80000085857808 */ /* 0x000fc40005000000 */
[C---:B------:R-:W-:Y:S02]  /*e560*/  ISETP.GE.AND P2, PT, R31.reuse, R54, PT ;  /* 0x000000361f00720c */ /* 0x040fe40003f46270 */
[----:B------:R-:W-:Y:S01]  /*e570*/  ISETP.GE.AND P0, PT, R31, R102, PT ;  /* 0x000000661f00720c */ /* 0x000fe20003f06270 */
[----:B------:R-:W1:Y:S01]  /*e580*/  MUFU.TANH R89, R89 ;  /* 0x0000005900597308 */ /* 0x000e620000002400 */
[----:B------:R-:W-:Y:S01]  /*e590*/  FSEL R127, R99, -INF , !P5 ;  /* 0xff800000637f7808 */ /* 0x000fe20006800000 */
[----:B--2---:R-:W-:Y:S01]  /*e5a0*/  FFMA.FTZ R17, R0, R26, R17 ;  /* 0x0000001a00117223 */ /* 0x004fe20000010011 */
[-C--:B------:R-:W-:Y:S02]  /*e5b0*/  ISETP.GE.AND P5, PT, R37, R54.reuse, PT ;  /* 0x000000362500720c */ /* 0x080fe40003fa6270 */
[----:B------:R-:W-:Y:S01]  /*e5c0*/  FSEL R118, R67, -INF , !P2 ;  /* 0xff80000043767808 */ /* 0x000fe20005000000 */
[----:B------:R-:W-:Y:S01]  /*e5d0*/  VIADD R67, R33, 0x61 ;  /* 0x0000006121437836 */ /* 0x000fe20000000000 */
[----:B------:R-:W-:Y:S01]  /*e5e0*/  FSEL R123, R105, -INF , !P0 ;  /* 0xff800000697b7808 */ /* 0x000fe20004000000 */
[----:B------:R-:W2:Y:S01]  /*e5f0*/  MUFU.TANH R31, R84 ;  /* 0x00000054001f7308 */ /* 0x000ea20000002400 */
[----:B------:R-:W-:-:S02]  /*e600*/  ISETP.GE.AND P2, PT, R39, R54, PT ;  /* 0x000000362700720c */ /* 0x000fc40003f46270 */
[----:B------:R-:W-:Y:S02]  /*e610*/  ISETP.GE.AND P0, PT, R39, R102, PT ;  /* 0x000000662700720c */ /* 0x000fe40003f06270 */
[----:B------:R-:W-:Y:S01]  /*e620*/  I2FP.F32.S32 R30, R39 ;  /* 0x00000027001e7245 */ /* 0x000fe20000201400 */
[----:B------:R-:W-:Y:S01]  /*e630*/  VIADD R39, R33, 0x60 ;  /* 0x0000006021277836 */ /* 0x000fe20000000000 */
[----:B------:R-:W-:Y:S01]  /*e640*/  FSEL R121, R121, -INF , !P4 ;  /* 0xff80000079797808 */ /* 0x000fe20006000000 */
[----:B------:R-:W3:Y:S01]  /*e650*/  MUFU.TANH R87, R87 ;  /* 0x0000005700577308 */ /* 0x000ee20000002400 */
[----:B------:R-:W-:Y:S01]  /*e660*/  LOP3.LUT R62, R62, 0xfffffffd, RZ, 0xc0, !PT ;  /* 0xfffffffd3e3e7812 */ /* 0x000fe200078ec0ff */
[C---:B------:R-:W-:Y:S01]  /*e670*/  FFMA.FTZ R93, R0.reuse, R30, R93 ;  /* 0x0000001e005d7223 */ /* 0x040fe2000001005d */
[----:B------:R-:W-:Y:S01]  /*e680*/  ISETP.GE.AND P4, PT, R39, R54, PT ;  /* 0x000000362700720c */ /* 0x000fe20003f86270 */
[----:B------:R-:W-:Y:S01]  /*e690*/  FFMA.FTZ R95, R0, R30, R95 ;  /* 0x0000001e005f7223 */ /* 0x000fe2000001005f */
[----:B------:R-:W-:-:S02]  /*e6a0*/  @P5 LOP3.LUT R62, R62, 0x2, RZ, 0xfc, !PT ;  /* 0x000000023e3e5812 */ /* 0x000fc400078efcff */
[----:B------:R-:W-:Y:S01]  /*e6b0*/  I2FP.F32.S32 R30, R37 ;  /* 0x00000025001e7245 */ /* 0x000fe20000201400 */
[----:B------:R-:W4:Y:S01]  /*e6c0*/  MUFU.TANH R29, R80 ;  /* 0x00000050001d7308 */ /* 0x000f220000002400 */
[----:B------:R-:W-:Y:S02]  /*e6d0*/  FSEL R128, R93, -INF , !P2 ;  /* 0xff8000005d807808 */ /* 0x000fe40005000000 */
[----:B------:R-:W-:Y:S01]  /*e6e0*/  LOP3.LUT P2, RZ, R62, 0x2, RZ, 0xc0, !PT ;  /* 0x000000023eff7812 */ /* 0x000fe2000784c0ff */
[-C--:B------:R-:W-:Y:S01]  /*e6f0*/  FFMA.FTZ R91, R0, R30.reuse, R91 ;  /* 0x0000001e005b7223 */ /* 0x080fe2000001005b */
[----:B------:R-:W-:Y:S01]  /*e700*/  LOP3.LUT R62, R62, 0xfffffffe, RZ, 0xc0, !PT ;  /* 0xfffffffe3e3e7812 */ /* 0x000fe200078ec0ff */
[----:B-1----:R-:W-:Y:S01]  /*e710*/  FFMA.FTZ R89, R0, R30, R89 ;  /* 0x0000001e00597223 */ /* 0x002fe20000010059 */
[----:B------:R-:W-:Y:S01]  /*e720*/  FSEL R132, R69, -INF , !P6 ;  /* 0xff80000045847808 */ /* 0x000fe20007000000 */
[----:B------:R-:W-:Y:S01]  /*e730*/  MUFU.TANH R81, R81 ;  /* 0x0000005100517308 */ /* 0x000fe20000002400 */
[----:B------:R-:W-:-:S02]  /*e740*/  I2FP.F32.S32 R26, R39 ;  /* 0x00000027001a7245 */ /* 0x000fc40000201400 */
[----:B------:R-:W-:Y:S02]  /*e750*/  ISETP.GE.AND P6, PT, R37, R102, PT ;  /* 0x000000662500720c */ /* 0x000fe40003fc6270 */
[----:B------:R-:W-:Y:S01]  /*e760*/  @P4 LOP3.LUT R62, R62, 0x1, RZ, 0xfc, !PT ;  /* 0x000000013e3e4812 */ /* 0x000fe200078efcff */
[CC--:B--2---:R-:W-:Y:S01]  /*e770*/  FFMA.FTZ R31, R0.reuse, R26.reuse, R31 ;  /* 0x0000001a001f7223 */ /* 0x0c4fe2000001001f */
[----:B------:R-:W-:Y:S01]  /*e780*/  FSEL R115, R91, -INF , !P6 ;  /* 0xff8000005b737808 */ /* 0x000fe20007000000 */
[----:B------:R-:W-:Y:S01]  /*e790*/  FFMA.FTZ R35, R0, R26, R35 ;  /* 0x0000001a00237223 */ /* 0x000fe20000010023 */
[----:B------:R-:W-:Y:S01]  /*e7a0*/  LOP3.LUT P6, RZ, R62, 0x1, RZ, 0xc0, !PT ;  /* 0x000000013eff7812 */ /* 0x000fe200078cc0ff */
[----:B------:R-:W1:Y:S01]  /*e7b0*/  MUFU.TANH R37, R82 ;  /* 0x0000005200257308 */ /* 0x000e620000002400 */
[----:B------:R-:W-:Y:S01]  /*e7c0*/  ISETP.GE.AND P5, PT, R39, R102, PT ;  /* 0x000000662700720c */ /* 0x000fe20003fa6270 */
[----:B------:R-:W-:Y:S01]  /*e7d0*/  VIADD R39, R33, 0x68 ;  /* 0x0000006821277836 */ /* 0x000fe20000000000 */
[----:B------:R-:W-:-:S02]  /*e7e0*/  FSEL R116, R31, -INF , !P6 ;  /* 0xff8000001f747808 */ /* 0x000fc40007000000 */
[----:B------:R-:W-:Y:S02]  /*e7f0*/  ISETP.GE.AND P6, PT, R41, R102, PT ;  /* 0x000000662900720c */ /* 0x000fe40003fc6270 */
[----:B------:R-:W-:Y:S01]  /*e800*/  FSEL R126, R17, -INF , !P1 ;  /* 0xff800000117e7808 */ /* 0x000fe20004800000 */
[----:B------:R-:W2:Y:S01]  /*e810*/  MUFU.TANH R83, R83 ;  /* 0x0000005300537308 */ /* 0x000ea20000002400 */
[C---:B------:R-:W-:Y:S02]  /*e820*/  ISETP.GE.AND P4, PT, R67.reuse, R54, PT ;  /* 0x000000364300720c */ /* 0x040fe40003f86270 */
[----:B------:R-:W-:Y:S02]  /*e830*/  ISETP.GE.AND P1, PT, R67, R102, PT ;  /* 0x000000664300720c */ /* 0x000fe40003f26270 */
[----:B------:R-:W-:Y:S02]  /*e840*/  I2FP.F32.S32 R67, R67 ;  /* 0x0000004300437245 */ /* 0x000fe40000201400 */
[----:B------:R-:W-:Y:S01]  /*e850*/  FSEL R105, R35, -INF , !P5 ;  /* 0xff80000023697808 */ /* 0x000fe20006800000 */
[----:B------:R-:W5:Y:S01]  /*e860*/  MUFU.TANH R17, R24 ;  /* 0x0000001800117308 */ /* 0x000f620000002400 */
[----:B------:R-:W-:Y:S01]  /*e870*/  ISETP.GE.AND P5, PT, R43, R54, PT ;  /* 0x000000362b00720c */ /* 0x000fe20003fa6270 */
[-C--:B------:R-:W-:Y:S01]  /*e880*/  FFMA.FTZ R85, R0, R67.reuse, R85 ;  /* 0x0000004300557223 */ /* 0x080fe20000010055 */
[----:B------:R-:W-:Y:S01]  /*e890*/  LOP3.LUT R62, R62, 0xfffffffe, RZ, 0xc0, !PT ;  /* 0xfffffffe3e3e7812 */ /* 0x000fe200078ec0ff */
[----:B---3--:R-:W-:Y:S01]  /*e8a0*/  FFMA.FTZ R67, R0, R67, R87 ;  /* 0x0000004300437223 */ /* 0x008fe20000010057 */
[----:B------:R-:W-:-:S02]  /*e8b0*/  FSEL R119, R95, -INF , !P0 ;  /* 0xff8000005f777808 */ /* 0x000fc40004000000 */
[----:B------:R-:W-:Y:S01]  /*e8c0*/  @P6 LOP3.LUT R62, R62, 0x1, RZ, 0xfc, !PT ;  /* 0x000000013e3e6812 */ /* 0x000fe200078efcff */
[----:B------:R-:W-:Y:S01]  /*e8d0*/  MUFU.TANH R31, R20 ;  /* 0x00000014001f7308 */ /* 0x000fe20000002400 */
[----:B------:R-:W-:Y:S02]  /*e8e0*/  FSEL R117, R15, -INF , !P3 ;  /* 0xff8000000f757808 */ /* 0x000fe40005800000 */
[----:B------:R-:W-:Y:S02]  /*e8f0*/  I2FP.F32.S32 R26, R39 ;  /* 0x00000027001a7245 */ /* 0x000fe40000201400 */
[C---:B------:R-:W-:Y:S02]  /*e900*/  ISETP.GE.AND P3, PT, R39.reuse, R54, PT ;  /* 0x000000362700720c */ /* 0x040fe40003f66270 */
[----:B------:R-:W-:Y:S01]  /*e910*/  ISETP.GE.AND P0, PT, R39, R102, PT ;  /* 0x000000662700720c */ /* 0x000fe20003f06270 */
[CC--:B----4-:R-:W-:Y:S01]  /*e920*/  FFMA.FTZ R29, R0.reuse, R26.reuse, R29 ;  /* 0x0000001a001d7223 */ /* 0x0d0fe2000001001d */
[----:B------:R3:W4:Y:S01]  /*e930*/  MUFU.TANH R39, R110 ;  /* 0x0000006e00277308 */ /* 0x0007220000002400 */
[----:B------:R-:W-:Y:S01]  /*e940*/  FSEL R114, R85, -INF , !P4 ;  /* 0xff80000055727808 */ /* 0x000fe20006000000 */
[----:B-1----:R-:W-:Y:S01]  /*e950*/  FFMA.FTZ R37, R0, R26, R37 ;  /* 0x0000001a00257223 */ /* 0x002fe20000010025 */
[----:B------:R-:W-:-:S02]  /*e960*/  LOP3.LUT R62, R62, 0xfffffffd, RZ, 0xc0, !PT ;  /* 0xfffffffd3e3e7812 */ /* 0x000fc400078ec0ff */
[-C--:B------:R-:W-:Y:S02]  /*e970*/  ISETP.GE.AND P4, PT, R33, R54.reuse, PT ;  /* 0x000000362100720c */ /* 0x080fe40003f86270 */
[----:B------:R-:W-:Y:S01]  /*e980*/  FSEL R124, R89, -INF , !P2 ;  /* 0xff800000597c7808 */ /* 0x000fe20005000000 */
[----:B------:R1:W1:Y:S01]  /*e990*/  MUFU.TANH R15, R22 ;  /* 0x00000016000f7308 */ /* 0x0002620000002400 */
[----:B------:R-:W-:Y:S02]  /*e9a0*/  ISETP.GE.AND P2, PT, R41, R54, PT ;  /* 0x000000362900720c */ /* 0x000fe40003f46270 */
[----:B------:R-:W-:Y:S02]  /*e9b0*/  I2FP.F32.S32 R41, R41 ;  /* 0x0000002900297245 */ /* 0x000fe40000201400 */
[----:B------:R-:W-:Y:S02]  /*e9c0*/  @P5 LOP3.LUT R62, R62, 0x2, RZ, 0xfc, !PT ;  /* 0x000000023e3e5812 */ /* 0x000fe400078efcff */
[----:B------:R-:W-:Y:S01]  /*e9d0*/  FSEL R67, R67, -INF , !P1 ;  /* 0xff80000043437808 */ /* 0x000fe20004800000 */
[----:B------:R-:W1:Y:S01]  /*e9e0*/  MUFU.TANH R73, R73 ;  /* 0x0000004900497308 */ /* 0x000e620000002400 */
[----:B---3--:R-:W-:Y:S01]  /*e9f0*/  FSEL R110, R29, -INF , !P3 ;  /* 0xff8000001d6e7808 */ /* 0x008fe20005800000 */
[-C--:B------:R-:W-:Y:S01]  /*ea00*/  FFMA.FTZ R81, R0, R41.reuse, R81 ;  /* 0x0000002900517223 */ /* 0x080fe20000010051 */
[C---:B------:R-:W-:Y:S01]  /*ea10*/  LOP3.LUT P1, RZ, R62.reuse, 0x2, RZ, 0xc0, !PT ;  /* 0x000000023eff7812 */ /* 0x040fe2000782c0ff */
[----:B------:R-:W-:Y:S01]  /*ea20*/  VIADD R29, R33, 0x71 ;  /* 0x00000071211d7836 */ /* 0x000fe20000000000 */
[----:B------:R-:W-:Y:S01]  /*ea30*/  LOP3.LUT P3, RZ, R62, 0x1, RZ, 0xc0, !PT ;  /* 0x000000013eff7812 */ /* 0x000fe2000786c0ff */
[----:B--2---:R-:W-:Y:S01]  /*ea40*/  FFMA.FTZ R59, R0, R41, R83 ;  /* 0x00000029003b7223 */ /* 0x004fe20000010053 */
[----:B------:R-:W-:Y:S01]  /*ea50*/  I2FP.F32.S32 R24, R43 ;  /* 0x0000002b00187245 */ /* 0x000fe20000201400 */
[----:B------:R-:W2:Y:S01]  /*ea60*/  MUFU.TANH R75, R75 ;  /* 0x0000004b004b7308 */ /* 0x000ea20000002400 */
[----:B------:R-:W-:-:S02]  /*ea70*/  LOP3.LUT R62, R62, 0xfffffffb, RZ, 0xc0, !PT ;  /* 0xfffffffb3e3e7812 */ /* 0x000fc400078ec0ff */
[C---:B------:R-:W-:Y:S01]  /*ea80*/  ISETP.GE.AND P5, PT, R33.reuse, R102, PT ;  /* 0x000000662100720c */ /* 0x040fe20003fa6270 */
[CC--:B-----5:R-:W-:Y:S01]  /*ea90*/  FFMA.FTZ R17, R0.reuse, R24.reuse, R17 ;  /* 0x0000001800117223 */ /* 0x0e0fe20000010011 */
[----:B------:R-:W-:Y:S01]  /*eaa0*/  I2FP.F32.S32 R20, R33 ;  /* 0x0000002100147245 */ /* 0x000fe20000201400 */
[----:B------:R-:W-:Y:S01]  /*eab0*/  VIADD R33, R33, 0x79 ;  /* 0x0000007921217836 */ /* 0x000fe20000000000 */
[----:B------:R-:W-:Y:S01]  /*eac0*/  FSEL R65, R37, -INF , !P0 ;  /* 0xff80000025417808 */ /* 0x000fe20004000000 */
[C---:B----4-:R-:W-:Y:S01]  /*ead0*/  FFMA.FTZ R39, R0.reuse, R24, R39 ;  /* 0x0000001800277223 */ /* 0x050fe20000010027 */
[----:B------:R-:W-:Y:S01]  /*eae0*/  ISETP.GT.AND P0, PT, R61, R152, PT ;  /* 0x000000983d00720c */ /* 0x000fe20003f04270 */
[-C--:B------:R-:W-:Y:S01]  /*eaf0*/  FFMA.FTZ R113, R0, R20.reuse, R113 ;  /* 0x0000001400717223 */ /* 0x080fe20000010071 */
[----:B------:R-:W-:Y:S01]  /*eb00*/  @P4 LOP3.LUT R62, R62, 0x4, RZ, 0xfc, !PT ;  /* 0x000000043e3e4812 */ /* 0x000fe200078efcff */
[----:B------:R-:W-:Y:S01]  /*eb10*/  FFMA.FTZ R131, R0, R20, R131 ;  /* 0x0000001400837223 */ /* 0x000fe20000010083 */
[----:B------:R-:W-:Y:S01]  /*eb20*/  FSEL R106, R81, -INF , !P2 ;  /* 0xff800000516a7808 */ /* 0x000fe20005000000 */
[----:B------:R-:W-:Y:S01]  /*eb30*/  BAR.SYNC.DEFER_BLOCKING 0x0 ;  /* 0x0000000000007b1d */ /* 0x000fe20000010000 */
[----:B------:R-:W-:-:S02]  /*eb40*/  ISETP.GE.AND P4, PT, R29, R54, PT ;  /* 0x000000361d00720c */ /* 0x000fc40003f86270 */
[-C--:B------:R-:W-:Y:S02]  /*eb50*/  ISETP.GE.AND P2, PT, R29, R102.reuse, PT ;  /* 0x000000661d00720c */ /* 0x080fe40003f46270 */
[----:B------:R-:W-:Y:S02]  /*eb60*/  I2FP.F32.S32 R29, R29 ;  /* 0x0000001d001d7245 */ /* 0x000fe40000201400 */
[----:B-1----:R-:W-:Y:S02]  /*eb70*/  I2FP.F32.S32 R22, R33 ;  /* 0x0000002100167245 */ /* 0x002fe40000201400 */
[----:B------:R-:W-:Y:S01]  /*eb80*/  ISETP.GE.AND P6, PT, R43, R102, PT ;  /* 0x000000662b00720c */ /* 0x000fe20003fc6270 */
[CC--:B------:R-:W-:Y:S01]  /*eb90*/  FFMA.FTZ R15, R0.reuse, R29.reuse, R15 ;  /* 0x0000001d000f7223 */ /* 0x0c0fe2000001000f */
[----:B------:R-:W-:Y:S01]  /*eba0*/  FSEL R59, R59, -INF , !P3 ;  /* 0xff8000003b3b7808 */ /* 0x000fe20005800000 */
[C---:B------:R-:W-:Y:S01]  /*ebb0*/  FFMA.FTZ R31, R0.reuse, R29, R31 ;  /* 0x0000001d001f7223 */ /* 0x040fe2000001001f */
[----:B------:R-:W-:Y:S01]  /*ebc0*/  FSEL R66, R17, -INF , !P1 ;  /* 0xff80000011427808 */ /* 0x000fe20004800000 */
[C---:B------:R-:W-:Y:S01]  /*ebd0*/  FFMA.FTZ R38, R0.reuse, R22, R73 ;  /* 0x0000001600267223 */ /* 0x040fe20000010049 */
[C---:B------:R-:W-:Y:S01]  /*ebe0*/  ISETP.GE.AND P3, PT, R33.reuse, R54, PT ;  /* 0x000000362100720c */ /* 0x040fe20003f66270 */
[----:B--2---:R-:W-:Y:S01]  /*ebf0*/  FFMA.FTZ R24, R0, R22, R75 ;  /* 0x0000001600187223 */ /* 0x004fe2000001004b */
[----:B------:R-:W-:-:S02]  /*ec00*/  ISETP.GE.AND P1, PT, R33, R102, PT ;  /* 0x000000662100720c */ /* 0x000fc40003f26270 */
[----:B------:R-:W-:Y:S02]  /*ec10*/  FSEL R33, R39, -INF , !P6 ;  /* 0xff80000027217808 */ /* 0x000fe40007000000 */
        /* <DEDUP_REMOVED lines=20> */
.L_x_7071:
        /* <DEDUP_REMOVED lines=60> */
.L_x_7072:
        /* <DEDUP_REMOVED lines=60> */
.L_x_7070:
[----:B------:R-:W-:Y:S01]  /*f4e0*/  FMNMX3.FTZ R29, R20, R2, R18, !PT ;  /* 0x00000002141d7276 */ /* 0x000fe20007810012 */
        /* <DEDUP_REMOVED lines=58> */
[--C-:B------:R-:W-:Y:S01]  /*f890*/  FFMA.FTZ R32, R10, UR4, -R45.reuse ;  /* 0x000000040a207c23 */ /* 0x100fe2000801082d */
[----:B------:R-:W-:Y:S01]  /*f8a0*/  MUFU.EX2 R44, R44 ;  /* 0x0000002c002c7308 */ /* 0x000fe20000000800 */
        /* <DEDUP_REMOVED lines=11> */
[----:B------:R-:W2:Y:S01]  /*f960*/  MUFU.EX2 R43, R43 ;  /* 0x0000002b002b7308 */ /* 0x000ea20000000800 */
        /* <DEDUP_REMOVED lines=53> */
[----:B------:R-:W-:Y:S01]  /*fcc0*/  FADD.FTZ R43, R44, R43 ;  /* 0x0000002b2c2b7221 */ /* 0x000fe20000010000 */
[----:B------:R-:W-:Y:S01]  /*fcd0*/  FADD.FTZ R46, R47, R46 ;  /* 0x0000002e2f2e7221 */ /* 0x000fe20000010000 */
[----:B------:R-:W-:Y:S01]  /*fce0*/  MUFU.EX2 R39, R39 ;  /* 0x0000002700277308 */ /* 0x000fe20000000800 */
[----:B------:R-:W-:Y:S01]  /*fcf0*/  FFMA.FTZ R59, R66, UR4, -R45 ;  /* 0x00000004423b7c23 */ /* 0x000fe2000801082d */
[----:B------:R-:W-:Y:S01]  /*fd00*/  FADD.FTZ R42, R42, R43 ;  /* 0x0000002b2a2a7221 */ /* 0x000fe20000010000 */
[--C-:B------:R-:W-:Y:S01]  /*fd10*/  FFMA.FTZ R50, R50, UR4, -R45.reuse ;  /* 0x0000000432327c23 */ /* 0x100fe2000801082d */
[--C-:B------:R-:W-:Y:S01]  /*fd20*/  FFMA.FTZ R48, R48, UR4, -R45.reuse ;  /* 0x0000000430307c23 */ /* 0x100fe2000801082d */
[----:B------:R-:W-:Y:S01]  /*fd30*/  FFMA.FTZ R33, R33, UR4, -R26 ;  /* 0x0000000421217c23 */ /* 0x000fe2000801081a */
[----:B------:R-:W-:Y:S01]  /*fd40*/  FADD.FTZ R42, R35, R42 ;  /* 0x0000002a232a7221 */ /* 0x000fe20000010000 */
[----:B------:R-:W-:Y:S01]  /*fd50*/  FFMA.FTZ R35, R31, UR4, -R26 ;  /* 0x000000041f237c23 */ /* 0x000fe2000801081a */
[----:B------:R-:W2:Y:S01]  /*fd60*/  MUFU.EX2 R34, R34 ;  /* 0x0000002200227308 */ /* 0x000ea20000000800 */
[----:B-1----:R-:W-:Y:S01]  /*fd70*/  F2FP.F16.F32.PACK_AB R71, R40, R41 ;  /* 0x000000292847723e */ /* 0x002fe200000000ff */
[----:B------:R-:W-:Y:S01]  /*fd80*/  FADD.FTZ R41, R41, R46 ;  /* 0x0000002e29297221 */ /* 0x000fe20000010000 */
[--C-:B------:R-:W-:Y:S01]  /*fd90*/  FFMA.FTZ R25, R25, UR4, -R26.reuse ;  /* 0x0000000419197c23 */ /* 0x100fe2000801081a */
[----:B------:R-:W-:Y:S01]  /*fda0*/  FFMA.FTZ R24, R24, UR4, -R26 ;  /* 0x0000000418187c23 */ /* 0x000fe2000801081a */
[----:B------:R-:W-:Y:S01]  /*fdb0*/  FFMA.FTZ R38, R38, UR4, -R45 ;  /* 0x0000000426267c23 */ /* 0x000fe2000801082d */
[----:B------:R-:W-:Y:S01]  /*fdc0*/  FADD.FTZ R40, R40, R41 ;  /* 0x0000002928287221 */ /* 0x000fe20000010000 */
[----:B------:R-:W-:Y:S01]  /*fdd0*/  ISETP.GT.AND P0, PT, R61, R152, PT ;  /* 0x000000983d00720c */ /* 0x000fe20003f04270 */
        /* <DEDUP_REMOVED lines=63> */
[----:B------:R-:W1:Y:S01]  /*101d0*/  MUFU.EX2 R107, R107 ;  /* 0x0000006b006b7308 */ /* 0x000e620000000800 */
[----:B------:R-:W-:Y:S01]  /*101e0*/  FADD.FTZ R6, R104, R5 ;  /* 0x0000000568067221 */ /* 0x000fe20000010000 */
[----:B------:R-:W-:Y:S01]  /*101f0*/  HMMA.16816.F32 R92, R8, R22, R92 ;  /* 0x00000016085c723c */ /* 0x000fe2000000185c */
[----:B------:R-:W3:Y:S02]  /*10200*/  LDSM.16.MT88.4 R20, [R140+0x7000] ;  /* 0x007000008c14783b */ /* 0x000ee40000004200 */
[----:B--2---:R-:W-:-:S03]  /*10210*/  FADD.FTZ R6, R57, R6 ;  /* 0x0000000639067221 */ /* 0x004fc60000010000 */
[----:B------:R-:W2:Y:S02]  /*10220*/  MUFU.EX2 R112, R112 ;  /* 0x0000007000707308 */ /* 0x000ea40000000800 */
[C---:B------:R-:W-:Y:S06]  /*10230*/  HMMA.16816.F32 R88, R8.reuse, R16, R88 ;  /* 0x000000100858723c */ /* 0x040fec0000001858 */
[----:B------:R-:W-:Y:S01]  /*10240*/  MUFU.EX2 R108, R108 ;  /* 0x0000006c006c7308 */ /* 0x000fe20000000800 */
[----:B-1----:R-:W-:Y:S01]  /*10250*/  FADD.FTZ R5, R107, R58 ;  /* 0x0000003a6b057221 */ /* 0x002fe20000010000 */
[C---:B------:R-:W-:Y:S01]  /*10260*/  HMMA.16816.F32 R84, R8.reuse, R18, R84 ;  /* 0x000000120854723c */ /* 0x040fe20000001854 */
[----:B------:R-:W1:Y:S05]  /*10270*/  LDSM.16.MT88.4 R16, [R146+0x7800] ;  /* 0x007800009210783b */ /* 0x000e6a0000004200 */
[----:B------:R-:W4:Y:S01]  /*10280*/  MUFU.EX2 R109, R109 ;  /* 0x0000006d006d7308 */ /* 0x000f220000000800 */
[----:B--2---:R-:W-:Y:S01]  /*10290*/  FADD.FTZ R5, R112, R5 ;  /* 0x0000000570057221 */ /* 0x004fe20000010000 */
[C---:B------:R-:W-:Y:S06]  /*102a0*/  HMMA.16816.F32 R80, R8.reuse, R12, R80 ;  /* 0x0000000c0850723c */ /* 0x040fec0000001850 */
[----:B------:R-:W-:Y:S02]  /*102b0*/  MUFU.EX2 R111, R111 ;  /* 0x0000006f006f7308 */ /* 0x000fe40000000800 */
[C---:B------:R-:W-:Y:S01]  /*102c0*/  HMMA.16816.F32 R76, R8.reuse, R14, R76 ;  /* 0x0000000e084c723c */ /* 0x040fe2000000184c */
[----:B------:R-:W2:Y:S05]  /*102d0*/  LDSM.16.MT88.4 R12, [R142+0x7800] ;  /* 0x007800008e0c783b */ /* 0x000eaa0000004200 */
[----:B------:R-:W-:Y:S02]  /*102e0*/  MUFU.EX2 R118, R118 ;  /* 0x0000007600767308 */ /* 0x000fe40000000800 */
[C---:B---3--:R-:W-:Y:S06]  /*102f0*/  HMMA.16816.F32 R72, R8.reuse, R20, R72 ;  /* 0x000000140848723c */ /* 0x048fec0000001848 */
[----:B------:R-:W-:Y:S02]  /*10300*/  MUFU.EX2 R113, R113 ;  /* 0x0000007100717308 */ /* 0x000fe40000000800 */
[----:B------:R-:W-:Y:S01]  /*10310*/  HMMA.16816.F32 R68, R8, R22, R68 ;  /* 0x000000160844723c */ /* 0x000fe20000001844 */
[----:B------:R-:W3:Y:S01]  /*10320*/  LDSM.16.MT88.4 R20, [R141+0x7800] ;  /* 0x007800008d14783b */ /* 0x000ee20000004200 */
[----:B------:R-:W-:-:S02]  /*10330*/  F2FP.F16.F32.PACK_AB R8, R57, R104 ;  /* 0x000000683908723e */ /* 0x000fc400000000ff */
[----:B------:R-:W-:Y:S02]  /*10340*/  F2FP.F16.F32.PACK_AB R9, R112, R107 ;  /* 0x0000006b7009723e */ /* 0x000fe400000000ff */
[----:B------:R-:W-:Y:S01]  /*10350*/  MUFU.EX2 R120, R120 ;  /* 0x0000007800787308 */ /* 0x000fe20000000800 */
[----:B------:R-:W-:Y:S01]  /*10360*/  F2FP.F16.F32.PACK_AB R10, R64, R63 ;  /* 0x0000003f400a723e */ /* 0x000fe200000000ff */
[----:B------:R-:W-:Y:S01]  /*10370*/  FADD.FTZ R63, R63, R6 ;  /* 0x000000063f3f7221 */ /* 0x000fe20000010000 */
[C---:B----4-:R-:W-:Y:S01]  /*10380*/  F2FP.F16.F32.PACK_AB R11, R109.reuse, R108 ;  /* 0x0000006c6d0b723e */ /* 0x050fe200000000ff */
[----:B------:R-:W-:Y:S02]  /*10390*/  FADD.FTZ R108, R108, R5 ;  /* 0x000000056c6c7221 */ /* 0x000fe40000010000 */
[----:B------:R-:W-:Y:S02]  /*103a0*/  FADD.FTZ R64, R64, R63 ;  /* 0x0000003f40407221 */ /* 0x000fe40000010000 */
[----:B------:R-:W4:Y:S01]  /*103b0*/  MUFU.EX2 R122, R122 ;  /* 0x0000007a007a7308 */ /* 0x000f220000000800 */
[----:B------:R-:W-:Y:S01]  /*103c0*/  FADD.FTZ R109, R109, R108 ;  /* 0x0000006c6d6d7221 */ /* 0x000fe20000010000 */
[C---:B-1----:R-:W-:Y:S06]  /*103d0*/  HMMA.16816.F32 R96, R8.reuse, R16, R96 ;  /* 0x000000100860723c */ /* 0x042fec0000001860 */
[----:B------:R-:W1:Y:S02]  /*103e0*/  MUFU.EX2 R123, R123 ;  /* 0x0000007b007b7308 */ /* 0x000e640000000800 */
[C---:B------:R-:W-:Y:S01]  /*103f0*/  HMMA.16816.F32 R92, R8.reuse, R18, R92 ;  /* 0x00000012085c723c */ /* 0x040fe2000000185c */
[----:B------:R-:W5:Y:S05]  /*10400*/  LDSM.16.MT88.4 R16, [R140+0x7800] ;  /* 0x007800008c10783b */ /* 0x000f6a0000004200 */
[----:B------:R-:W-:Y:S01]  /*10410*/  MUFU.EX2 R125, R125 ;  /* 0x0000007d007d7308 */ /* 0x000fe20000000800 */
[----:B----4-:R-:W-:Y:S01]  /*10420*/  FADD.FTZ R6, R122, R109 ;  /* 0x0000006d7a067221 */ /* 0x010fe20000010000 */
[C---:B--2---:R-:W-:Y:S06]  /*10430*/  HMMA.16816.F32 R88, R8.reuse, R12, R88 ;  /* 0x0000000c0858723c */ /* 0x044fec0000001858 */
[----:B------:R-:W2:Y:S01]  /*10440*/  MUFU.EX2 R130, R130 ;  /* 0x0000008200827308 */ /* 0x000ea20000000800 */
[----:B-1----:R-:W-:Y:S01]  /*10450*/  FADD.FTZ R6, R123, R6 ;  /* 0x000000067b067221 */ /* 0x002fe20000010000 */
[C---:B------:R-:W-:Y:S01]  /*10460*/  HMMA.16816.F32 R84, R8.reuse, R14, R84 ;  /* 0x0000000e0854723c */ /* 0x040fe20000001854 */
[----:B------:R-:W1:Y:S05]  /*10470*/  LDSM.16.MT88.4 R12, [R146+0x8000] ;  /* 0x00800000920c783b */ /* 0x000e6a0000004200 */
[----:B------:R-:W4:Y:S02]  /*10480*/  MUFU.EX2 R127, R127 ;  /* 0x0000007f007f7308 */ /* 0x000f240000000800 */
[C---:B---3--:R-:W-:Y:S06]  /*10490*/  HMMA.16816.F32 R80, R8.reuse, R20, R80 ;  /* 0x000000140850723c */ /* 0x048fec0000001850 */
[----:B------:R-:W3:Y:S02]  /*104a0*/  MUFU.EX2 R128, R128 ;  /* 0x0000008000807308 */ /* 0x000ee40000000800 */
[C---:B------:R-:W-:Y:S01]  /*104b0*/  HMMA.16816.F32 R76, R8.reuse, R22, R76 ;  /* 0x00000016084c723c */ /* 0x040fe2000000184c */
[----:B------:R-:W3:Y:S05]  /*104c0*/  LDSM.16.MT88.4 R20, [R142+0x8000] ;  /* 0x008000008e14783b */ /* 0x000eea0000004200 */
[----:B------:R-:W3:Y:S02]  /*104d0*/  MUFU.EX2 R126, R126 ;  /* 0x0000007e007e7308 */ /* 0x000ee40000000800 */
[C---:B-----5:R-:W-:Y:S06]  /*104e0*/  HMMA.16816.F32 R72, R8.reuse, R16, R72 ;  /* 0x000000100848723c */ /* 0x060fec0000001848 */
[----:B------:R-:W5:Y:S02]  /*104f0*/  MUFU.EX2 R129, R129 ;  /* 0x0000008100817308 */ /* 0x000f640000000800 */
[----:B------:R-:W-:Y:S01]  /*10500*/  HMMA.16816.F32 R68, R8, R18, R68 ;  /* 0x000000120844723c */ /* 0x000fe20000001844 */
[----:B------:R-:W5:Y:S01]  /*10510*/  LDSM.16.MT88.4 R16, [R141+0x8000] ;  /* 0x008000008d10783b */ /* 0x000f620000004200 */
[----:B------:R-:W-:Y:S01]  /*10520*/  F2FP.F16.F32.PACK_AB R8, R118, R111 ;  /* 0x0000006f7608723e */ /* 0x000fe200000000ff */
[----:B------:R-:W-:Y:S01]  /*10530*/  FADD.FTZ R111, R111, R64 ;  /* 0x000000406f6f7221 */ /* 0x000fe20000010000 */
[----:B------:R-:W-:-:S02]  /*10540*/  F2FP.F16.F32.PACK_AB R9, R123, R122 ;  /* 0x0000007a7b09723e */ /* 0x000fc400000000ff */
[----:B------:R-:W-:Y:S01]  /*10550*/  MUFU.EX2 R121, R121 ;  /* 0x0000007900797308 */ /* 0x000fe20000000800 */
[----:B------:R-:W-:Y:S01]  /*10560*/  F2FP.F16.F32.PACK_AB R10, R120, R113 ;  /* 0x00000071780a723e */ /* 0x000fe200000000ff */
[----:B------:R-:W-:Y:S01]  /*10570*/  FADD.FTZ R118, R118, R111 ;  /* 0x0000006f76767221 */ /* 0x000fe20000010000 */
[C---:B--2---:R-:W-:Y:S01]  /*10580*/  F2FP.F16.F32.PACK_AB R11, R130.reuse, R125 ;  /* 0x0000007d820b723e */ /* 0x044fe200000000ff */
[----:B------:R-:W-:Y:S02]  /*10590*/  FADD.FTZ R125, R125, R6 ;  /* 0x000000067d7d7221 */ /* 0x000fe40000010000 */
[----:B------:R-:W-:Y:S02]  /*105a0*/  FADD.FTZ R113, R113, R118 ;  /* 0x0000007671717221 */ /* 0x000fe40000010000 */
[----:B------:R-:W-:Y:S01]  /*105b0*/  MUFU.EX2 R124, R124 ;  /* 0x0000007c007c7308 */ /* 0x000fe20000000800 */
[----:B------:R-:W-:Y:S01]  /*105c0*/  FADD.FTZ R130, R130, R125 ;  /* 0x0000007d82827221 */ /* 0x000fe20000010000 */
[----:B-1----:R-:W-:Y:S01]  /*105d0*/  HMMA.16816.F32 R96, R8, R12, R96 ;  /* 0x0000000c0860723c */ /* 0x002fe20000001860 */
[----:B------:R-:W-:-:S04]  /*105e0*/  FADD.FTZ R120, R120, R113 ;  /* 0x0000007178787221 */ /* 0x000fc80000010000 */
[----:B----4-:R-:W-:Y:S01]  /*105f0*/  FADD.FTZ R5, R127, R120 ;  /* 0x000000787f057221 */ /* 0x010fe20000010000 */
[----:B------:R-:W-:Y:S02]  /*10600*/  MUFU.EX2 R117, R117 ;  /* 0x0000007500757308 */ /* 0x000fe40000000800 */
[----:B------:R-:W-:Y:S01]  /*10610*/  HMMA.16816.F32 R92, R8, R14, R92 ;  /* 0x0000000e085c723c */ /* 0x000fe2000000185c */
[----:B------:R-:W1:Y:S01]  /*10620*/  LDSM.16.MT88.4 R12, [R140+0x8000] ;  /* 0x008000008c0c783b */ /* 0x000e620000004200 */
[----:B---3--:R-:W-:-:S04]  /*10630*/  FADD.FTZ R5, R128, R5 ;  /* 0x0000000580057221 */ /* 0x008fc80000010000 */
[----:B------:R-:W-:Y:S01]  /*10640*/  MUFU.EX2 R132, R132 ;  /* 0x0000008400847308 */ /* 0x000fe20000000800 */
[----:B------:R-:W-:Y:S01]  /*10650*/  FADD.FTZ R6, R126, R5 ;  /* 0x000000057e067221 */ /* 0x000fe20000010000 */
[----:B------:R-:W-:Y:S03]  /*10660*/  HMMA.16816.F32 R88, R8, R20, R88 ;  /* 0x000000140858723c */ /* 0x000fe60000001858 */
[----:B-----5:R-:W-:-:S03]  /*10670*/  FADD.FTZ R6, R129, R6 ;  /* 0x0000000681067221 */ /* 0x020fc60000010000 */
[----:B------:R-:W2:Y:S02]  /*10680*/  MUFU.EX2 R115, R115 ;  /* 0x0000007300737308 */ /* 0x000ea40000000800 */
[C---:B------:R-:W-:Y:S01]  /*10690*/  HMMA.16816.F32 R84, R8.reuse, R22, R84 ;  /* 0x000000160854723c */ /* 0x040fe20000001854 */
[----:B------:R-:W3:Y:S05]  /*106a0*/  LDSM.16.MT88.4 R20, [R146+0x8800] ;  /* 0x008800009214783b */ /* 0x000eea0000004200 */
[----:B------:R-:W4:Y:S02]  /*106b0*/  MUFU.EX2 R114, R114 ;  /* 0x0000007200727308 */ /* 0x000f240000000800 */
[C---:B------:R-:W-:Y:S06]  /*106c0*/  HMMA.16816.F32 R80, R8.reuse, R16, R80 ;  /* 0x000000100850723c */ /* 0x040fec0000001850 */
[----:B------:R-:W5:Y:S01]  /*106d0*/  MUFU.EX2 R110, R110 ;  /* 0x0000006e006e7308 */ /* 0x000f620000000800 */
[----:B--2---:R-:W-:Y:S01]  /*106e0*/  FADD.FTZ R5, R115, R6 ;  /* 0x0000000673057221 */ /* 0x004fe20000010000 */
[C---:B------:R-:W-:Y:S01]  /*106f0*/  HMMA.16816.F32 R76, R8.reuse, R18, R76 ;  /* 0x00000012084c723c */ /* 0x040fe2000000184c */
[----:B------:R-:W2:Y:S05]  /*10700*/  LDSM.16.MT88.4 R16, [R142+0x8800] ;  /* 0x008800008e10783b */ /* 0x000eaa0000004200 */
[----:B------:R-:W3:Y:S01]  /*10710*/  MUFU.EX2 R119, R119 ;  /* 0x0000007700777308 */ /* 0x000ee20000000800 */
[----:B----4-:R-:W-:Y:S01]  /*10720*/  FADD.FTZ R5, R114, R5 ;  /* 0x0000000572057221 */ /* 0x010fe20000010000 */
[C---:B-1----:R-:W-:Y:S06]  /*10730*/  HMMA.16816.F32 R72, R8.reuse, R12, R72 ;  /* 0x0000000c0848723c */ /* 0x042fec0000001848 */
[----:B------:R-:W-:Y:S01]  /*10740*/  MUFU.EX2 R105, R105 ;  /* 0x0000006900697308 */ /* 0x000fe20000000800 */
[----:B-----5:R-:W-:Y:S01]  /*10750*/  FADD.FTZ R6, R110, R5 ;  /* 0x000000056e067221 */ /* 0x020fe20000010000 */
[----:B------:R-:W-:Y:S01]  /*10760*/  HMMA.16816.F32 R68, R8, R14, R68 ;  /* 0x0000000e0844723c */ /* 0x000fe20000001844 */
[----:B------:R-:W1:Y:S01]  /*10770*/  LDSM.16.MT88.4 R12, [R141+0x8800] ;  /* 0x008800008d0c783b */ /* 0x000e620000004200 */
[----:B------:R-:W-:-:S02]  /*10780*/  F2FP.F16.F32.PACK_AB R8, R128, R127 ;  /* 0x0000007f8008723e */ /* 0x000fc400000000ff */
[----:B------:R-:W-:Y:S02]  /*10790*/  F2FP.F16.F32.PACK_AB R9, R124, R121 ;  /* 0x000000797c09723e */ /* 0x000fe400000000ff */
[----:B------:R-:W4:Y:S01]  /*107a0*/  MUFU.EX2 R106, R106 ;  /* 0x0000006a006a7308 */ /* 0x000f220000000800 */
[----:B------:R-:W-:Y:S01]  /*107b0*/  F2FP.F16.F32.PACK_AB R10, R129, R126 ;  /* 0x0000007e810a723e */ /* 0x000fe200000000ff */
[----:B------:R-:W-:Y:S01]  /*107c0*/  FADD.FTZ R121, R121, R130 ;  /* 0x0000008279797221 */ /* 0x000fe20000010000 */
[----:B------:R-:W-:Y:S01]  /*107d0*/  F2FP.F16.F32.PACK_AB R11, R132, R117 ;  /* 0x00000075840b723e */ /* 0x000fe200000000ff */
[----:B---3--:R-:W-:Y:S02]  /*107e0*/  FADD.FTZ R6, R119, R6 ;  /* 0x0000000677067221 */ /* 0x008fe40000010000 */
        /* <DEDUP_REMOVED lines=28> */
[----:B---3--:R-:W-:Y:S01]  /*109b0*/  F2FP.F16.F32.PACK_AB R11, R116, R65 ;  /* 0x00000041740b723e */ /* 0x008fe200000000ff */
[----:B------:R-:W-:-:S04]  /*109c0*/  FADD.FTZ R106, R106, R105 ;  /* 0x000000696a6a7221 */ /* 0x000fc80000010000 */
[----:B------:R-:W-:Y:S02]  /*109d0*/  FADD.FTZ R65, R65, R106 ;  /* 0x0000006a41417221 */ /* 0x000fe40000010000 */
[----:B--2---:R-:W-:Y:S01]  /*109e0*/  HMMA.16816.F32 R96, R8, R16, R96 ;  /* 0x000000100860723c */ /* 0x004fe20000001860 */
[----:B------:R-:W2:Y:S01]  /*109f0*/  MUFU.EX2 R24, R24 ;  /* 0x0000001800187308 */ /* 0x000ea20000000800 */
[----:B------:R-:W-:-:S06]  /*10a00*/  FADD.FTZ R116, R116, R65 ;  /* 0x0000004174747221 */ /* 0x000fcc0000010000 */
[C---:B------:R-:W-:Y:S01]  /*10a10*/  HMMA.16816.F32 R92, R8.reuse, R18, R92 ;  /* 0x00000012085c723c */ /* 0x040fe2000000185c */
[----:B------:R-:W3:Y:S07]  /*10a20*/  LDSM.16.MT88.4 R16, [R140+0x9000] ;  /* 0x009000008c10783b */ /* 0x000eee0000004200 */
[C---:B-1----:R-:W-:Y:S08]  /*10a30*/  HMMA.16816.F32 R88, R8.reuse, R12, R88 ;  /* 0x0000000c0858723c */ /* 0x042ff00000001858 */
[C---:B------:R-:W-:Y:S01]  /*10a40*/  HMMA.16816.F32 R84, R8.reuse, R14, R84 ;  /* 0x0000000e0854723c */ /* 0x040fe20000001854 */
[----:B------:R-:W1:Y:S07]  /*10a50*/  LDSM.16.MT88.4 R12, [R146+0x9800] ;  /* 0x00980000920c783b */ /* 0x000e6e0000004200 */
[C---:B-----5:R-:W-:Y:S08]  /*10a60*/  HMMA.16816.F32 R80, R8.reuse, R20, R80 ;  /* 0x000000140850723c */ /* 0x060ff00000001850 */
[C---:B------:R-:W-:Y:S01]  /*10a70*/  HMMA.16816.F32 R76, R8.reuse, R22, R76 ;  /* 0x00000016084c723c */ /* 0x040fe2000000184c */
[----:B------:R-:W4:Y:S07]  /*10a80*/  LDSM.16.MT88.4 R20, [R142+0x9800] ;  /* 0x009800008e14783b */ /* 0x000f2e0000004200 */
[C---:B---3--:R-:W-:Y:S08]  /*10a90*/  HMMA.16816.F32 R72, R8.reuse, R16, R72 ;  /* 0x000000100848723c */ /* 0x048ff00000001848 */
[----:B------:R-:W-:Y:S01]  /*10aa0*/  HMMA.16816.F32 R68, R8, R18, R68 ;  /* 0x000000120844723c */ /* 0x000fe20000001844 */
[----:B------:R-:W-:Y:S01]  /*10ab0*/  F2FP.F16.F32.PACK_AB R8, R50, R59 ;  /* 0x0000003b3208723e */ /* 0x000fe200000000ff */
[----:B------:R-:W3:Y:S01]  /*10ac0*/  LDSM.16.MT88.4 R16, [R141+0x9800] ;  /* 0x009800008d10783b */ /* 0x000ee20000004200 */
[----:B------:R-:W-:Y:S01]  /*10ad0*/  F2FP.F16.F32.PACK_AB R9, R34, R33 ;  /* 0x000000212209723e */ /* 0x000fe200000000ff */
[----:B------:R-:W-:Y:S01]  /*10ae0*/  FADD.FTZ R59, R59, R6 ;  /* 0x000000063b3b7221 */ /* 0x000fe20000010000 */
[----:B------:R-:W-:Y:S01]  /*10af0*/  F2FP.F16.F32.PACK_AB R10, R43, R48 ;  /* 0x000000302b0a723e */ /* 0x000fe200000000ff */
        /* <DEDUP_REMOVED lines=13> */
[C---:B---3--:R-:W-:Y:S08]  /*10bd0*/  HMMA.16816.F32 R80, R8.reuse, R16, R80 ;  /* 0x000000100850723c */ /* 0x048ff00000001850 */
[C---:B------:R-:W-:Y:S08]  /*10be0*/  HMMA.16816.F32 R76, R8.reuse, R18, R76 ;  /* 0x00000012084c723c */ /* 0x040ff0000000184c */
[C---:B-1----:R-:W-:Y:S08]  /*10bf0*/  HMMA.16816.F32 R72, R8.reuse, R12, R72 ;  /* 0x0000000c0848723c */ /* 0x042ff00000001848 */
        /* <DEDUP_REMOVED lines=70> */
.L_x_7074:
        /* <DEDUP_REMOVED lines=8> */
.L_x_7075:
        /* <DEDUP_REMOVED lines=62> */
[----:B-1----:R-:W3:Y:S04]  /*114c0*/  LDSM.16.M88.4 R12, [R150+0x2000] ;  /* 0x00200000960c783b */ /* 0x002ee80000000200 */
[----:B--2---:R-:W1:Y:S04]  /*114d0*/  LDSM.16.M88.4 R4, [R150+0x2800] ;  /* 0x002800009604783b */ /* 0x004e680000000200 */
[----:B------:R-:W2:Y:S04]  /*114e0*/  LDSM.16.M88.4 R112, [R150+0x3000] ;  /* 0x003000009670783b */ /* 0x000ea80000000200 */
[----:B------:R-:W4:Y:S04]  /*114f0*/  LDSM.16.M88.4 R104, [R150+0x3800] ;  /* 0x003800009668783b */ /* 0x000f280000000200 */
[----:B------:R-:W-:Y:S04]  /*11500*/  LDSM.16.M88.4 R24, [R149] ;  /* 0x000000009518783b */ /* 0x000fe80000000200 */
        /* <DEDUP_REMOVED lines=9> */
[C---:B-1----:R-:W-:Y:S03]  /*115a0*/  HMMA.16816.F32 R8, R28.reuse, R4, RZ ;  /* 0x000000041c08723c */ /* 0x042fe600000018ff */
[----:B------:R-:W-:Y:S04]  /*115b0*/  LDSM.16.M88.4 R132, [R145+0x4000] ;  /* 0x004000009184783b */ /* 0x000fe80000000200 */
[----:B------:R-:W-:Y:S01]  /*115c0*/  LDSM.16.M88.4 R172, [R144+0x2800] ;  /* 0x0028000090ac783b */ /* 0x000fe20000000200 */
[C---:B------:R-:W-:Y:S03]  /*115d0*/  HMMA.16816.F32 R12, R28.reuse, R14, RZ ;  /* 0x0000000e1c0c723c */ /* 0x040fe600000018ff */
[----:B------:R-:W0:Y:S05]  /*115e0*/  LDGDEPBAR ;  /* 0x00000000000079af */ /* 0x000e2a0000000000 */
[C---:B------:R-:W-:Y:S08]  /*115f0*/  HMMA.16816.F32 R4, R28.reuse, R6, RZ ;  /* 0x000000061c04723c */ /* 0x040ff000000018ff */
[C---:B--2---:R-:W-:Y:S08]  /*11600*/  HMMA.16816.F32 R116, R28.reuse, R112, RZ ;  /* 0x000000701c74723c */ /* 0x044ff000000018ff */
[C---:B----4-:R-:W-:Y:S08]  /*11610*/  HMMA.16816.F32 R108, R28.reuse, R104, RZ ;  /* 0x000000681c6c723c */ /* 0x050ff000000018ff */
[C---:B------:R-:W-:Y:S08]  /*11620*/  HMMA.16816.F32 R112, R28.reuse, R114, RZ ;  /* 0x000000721c70723c */ /* 0x040ff000000018ff */
[----:B------:R-:W-:Y:S08]  /*11630*/  HMMA.16816.F32 R104, R28, R106, RZ ;  /* 0x0000006a1c68723c */ /* 0x000ff000000018ff */
[C---:B-----5:R-:W-:Y:S08]  /*11640*/  HMMA.16816.F32 R16, R24.reuse, R128, R16 ;  /* 0x000000801810723c */ /* 0x060ff00000001810 */
[C---:B------:R-:W-:Y:S01]  /*11650*/  HMMA.16816.F32 R12, R24.reuse, R130, R12 ;  /* 0x00000082180c723c */ /* 0x040fe2000000180c */
[----:B------:R-:W1:Y:S07]  /*11660*/  LDSM.16.M88.4 R128, [R145+0x4800] ;  /* 0x004800009180783b */ /* 0x000e6e0000000200 */
[C---:B------:R-:W-:Y:S08]  /*11670*/  HMMA.16816.F32 R8, R24.reuse, R124, R8 ;  /* 0x0000007c1808723c */ /* 0x040ff00000001808 */
        /* <DEDUP_REMOVED lines=27> */
[----:B------:R-:W-:Y:S01]  /*11830*/  HMMA.16816.F32 R28, R24, R122, R28 ;  /* 0x0000007a181c723c */ /* 0x000fe2000000181c */
[----:B------:R-:W-:Y:S04]  /*11840*/  LDSM.16.M88.4 R24, [R147] ;  /* 0x000000009318783b */ /* 0x000fe80000000200 */
[----:B------:R-:W-:Y:S03]  /*11850*/  LDSM.16.M88.4 R120, [R144+0x4800] ;  /* 0x004800009078783b */ /* 0x000fe60000000200 */
[C---:B----4-:R-:W-:Y:S08]  /*11860*/  HMMA.16816.F32 R16, R136.reuse, R20, R16 ;  /* 0x000000148810723c */ /* 0x050ff00000001810 */
[C---:B------:R-:W-:Y:S01]  /*11870*/  HMMA.16816.F32 R12, R136.reuse, R22, R12 ;  /* 0x00000016880c723c */ /* 0x040fe2000000180c */
[----:B------:R-:W3:Y:S07]  /*11880*/  LDSM.16.M88.4 R20, [R143+0x2000] ;  /* 0x002000008f14783b */ /* 0x000eee0000000200 */
[C---:B-1----:R-:W-:Y:S08]  /*11890*/  HMMA.16816.F32 R108, R136.reuse, R128, R108 ;  /* 0x00000080886c723c */ /* 0x042ff0000000186c */
[C---:B------:R-:W-:Y:S01]  /*118a0*/  HMMA.16816.F32 R104, R136.reuse, R130, R104 ;  /* 0x000000828868723c */ /* 0x040fe20000001868 */
[----:B------:R-:W-:Y:S07]  /*118b0*/  LDSM.16.M88.4 R128, [R144+0x5000] ;  /* 0x005000009080783b */ /* 0x000fee0000000200 */
[C---:B--2---:R-:W-:Y:S08]  /*118c0*/  HMMA.16816.F32 R64, R136.reuse, R124, R64 ;  /* 0x0000007c8840723c */ /* 0x044ff00000001840 */
[C---:B------:R-:W-:Y:S01]  /*118d0*/  HMMA.16816.F32 R56, R136.reuse, R126, R56 ;  /* 0x0000007e8838723c */ /* 0x040fe20000001838 */
[----:B------:R-:W1:Y:S07]  /*118e0*/  LDSM.16.M88.4 R124, [R143+0x2800] ;  /* 0x002800008f7c783b */ /* 0x000e6e0000000200 */
[----:B------:R-:W-:Y:S08]  /*118f0*/  HMMA.16816.F32 R8, R136, R172, R8 ;  /* 0x000000ac8808723c */ /* 0x000ff00000001808 */
[C---:B---3--:R-:W-:Y:S08]  /*11900*/  HMMA.16816.F32 R16, R24.reuse, R20, R16 ;  /* 0x000000141810723c */ /* 0x048ff00000001810 */
[----:B------:R-:W-:Y:S01]  /*11910*/  HMMA.16816.F32 R12, R24, R22, R12 ;  /* 0x00000016180c723c */ /* 0x000fe2000000180c */
[----:B------:R-:W2:Y:S07]  /*11920*/  LDSM.16.M88.4 R20, [R144+0x5800] ;  /* 0x005800009014783b */ /* 0x000eae0000000200 */
[----:B------:R-:W-:Y:S03]  /*11930*/  HMMA.16816.F32 R4, R136, R174, R4 ;  /* 0x000000ae8804723c */ /* 0x000fe60000001804 */
[----:B------:R-:W-:Y:S01]  /*11940*/  FMUL.FTZ R16, R16, UR14 ;  /* 0x0000000e10107c20 */ /* 0x000fe20008410000 */
[----:B------:R-:W-:-:S03]  /*11950*/  FMUL.FTZ R17, R17, UR14 ;  /* 0x0000000e11117c20 */ /* 0x000fc60008410000 */
[----:B------:R-:W-:Y:S01]  /*11960*/  MUFU.TANH R61, R16 ;  /* 0x00000010003d7308 */ /* 0x000fe20000002400 */
[----:B------:R-:W-:Y:S01]  /*11970*/  HMMA.16816.F32 R48, R136, R120, R48 ;  /* 0x000000788830723c */ /* 0x000fe20000001830 */
[----:B------:R-:W-:Y:S02]  /*11980*/  FMUL.FTZ R121, R18, UR14 ;  /* 0x0000000e12797c20 */ /* 0x000fe40008410000 */
[----:B------:R-:W-:-:S04]  /*11990*/  FMUL.FTZ R12, R12, UR14 ;  /* 0x0000000e0c0c7c20 */ /* 0x000fc80008410000 */
[----:B------:R3:W-:Y:S01]  /*119a0*/  MUFU.TANH R63, R17 ;  /* 0x00000011003f7308 */ /* 0x0007e20000002400 */
[----:B------:R-:W-:Y:S01]  /*119b0*/  HMMA.16816.F32 R44, R136, R122, R44 ;  /* 0x0000007a882c723c */ /* 0x000fe2000000182c */
[----:B------:R-:W-:-:S06]  /*119c0*/  FMUL.FTZ R123, R19, UR14 ;  /* 0x0000000e137b7c20 */ /* 0x000fcc0008410000 */
[----:B------:R4:W-:Y:S01]  /*119d0*/  MUFU.TANH R103, R12 ;  /* 0x0000000c00677308 */ /* 0x0009e20000002400 */
[----:B-1----:R-:W-:Y:S01]  /*119e0*/  HMMA.16816.F32 R8, R24, R124, R8 ;  /* 0x0000007c1808723c */ /* 0x002fe20000001808 */
[----:B------:R-:W-:-:S06]  /*119f0*/  FMUL.FTZ R125, R13, UR14 ;  /* 0x0000000e0d7d7c20 */ /* 0x000fcc0008410000 */
[----:B------:R-:W1:Y:S01]  /*11a00*/  MUFU.TANH R121, R121 ;  /* 0x0000007900797308 */ /* 0x000e620000002400 */
[C---:B------:R-:W-:Y:S01]  /*11a10*/  HMMA.16816.F32 R40, R136.reuse, R128, R40 ;  /* 0x000000808828723c */ /* 0x040fe20000001828 */
[----:B------:R-:W-:Y:S01]  /*11a20*/  FMUL.FTZ R129, R14, UR14 ;  /* 0x0000000e0e817c20 */ /* 0x000fe20008410000 */
[----:B---3--:R-:W3:Y:S05]  /*11a30*/  LDSM.16.M88.4 R16, [R143+0x3000] ;  /* 0x003000008f10783b */ /* 0x008eea0000000200 */
[----:B------:R-:W-:Y:S01]  /*11a40*/  MUFU.TANH R129, R129 ;  /* 0x0000008100817308 */ /* 0x000fe20000002400 */
[----:B------:R-:W-:Y:S01]  /*11a50*/  HMMA.16816.F32 R36, R136, R130, R36 ;  /* 0x000000828824723c */ /* 0x000fe20000001824 */
[----:B------:R-:W-:-:S02]  /*11a60*/  FMUL.FTZ R131, R15, UR14 ;  /* 0x0000000e0f837c20 */ /* 0x000fc40008410000 */
[----:B----4-:R-:W4:Y:S01]  /*11a70*/  LDSM.16.M88.4 R12, [R143+0x3800] ;  /* 0x003800008f0c783b */ /* 0x010f220000000200 */
[----:B------:R-:W-:-:S03]  /*11a80*/  FMUL.FTZ R8, R8, UR14 ;  /* 0x0000000e08087c20 */ /* 0x000fc60008410000 */
[----:B------:R-:W-:Y:S01]  /*11a90*/  MUFU.TANH R123, R123 ;  /* 0x0000007b007b7308 */ /* 0x000fe20000002400 */
[----:B------:R-:W-:Y:S01]  /*11aa0*/  HMMA.16816.F32 R4, R24, R126, R4 ;  /* 0x0000007e1804723c */ /* 0x000fe20000001804 */
[----:B------:R-:W-:-:S06]  /*11ab0*/  FMUL.FTZ R127, R9, UR14 ;  /* 0x0000000e097f7c20 */ /* 0x000fcc0008410000 */
[----:B------:R-:W-:Y:S01]  /*11ac0*/  MUFU.TANH R131, R131 ;  /* 0x0000008300837308 */ /* 0x000fe20000002400 */
[C---:B------:R-:W-:Y:S07]  /*11ad0*/  HMMA.16816.F32 R116, R136.reuse, R132, R116 ;  /* 0x000000848874723c */ /* 0x040fee0000001874 */
[----:B------:R5:W-:Y:S01]  /*11ae0*/  MUFU.TANH R133, R8 ;  /* 0x0000000800857308 */ /* 0x000be20000002400 */
[----:B------:R-:W-:Y:S01]  /*11af0*/  HMMA.16816.F32 R112, R136, R134, R112 ;  /* 0x000000868870723c */ /* 0x000fe20000001870 */
[----:B------:R-:W-:-:S02]  /*11b00*/  FMUL.FTZ R135, R10, UR14 ;  /* 0x0000000e0a877c20 */ /* 0x000fc40008410000 */
[----:B------:R-:W-:Y:S01]  /*11b10*/  FMUL.FTZ R4, R4, UR14 ;  /* 0x0000000e04047c20 */ /* 0x000fe20008410000 */
[----:B------:R-:W-:Y:S01]  /*11b20*/  FMUL.FTZ R163, R5, UR14 ;  /* 0x0000000e05a37c20 */ /* 0x000fe20008410000 */
[----:B------:R-:W-:Y:S02]  /*11b30*/  FMUL.FTZ R165, R6, UR14 ;  /* 0x0000000e06a57c20 */ /* 0x000fe40008410000 */
[----:B------:R-:W-:Y:S01]  /*11b40*/  MUFU.TANH R125, R125 ;  /* 0x0000007d007d7308 */ /* 0x000fe20000002400 */
[C---:B--2---:R-:W-:Y:S07]  /*11b50*/  HMMA.16816.F32 R32, R136.reuse, R20, R32 ;  /* 0x000000148820723c */ /* 0x044fee0000001820 */
[----:B------:R-:W-:Y:S01]  /*11b60*/  MUFU.TANH R135, R135 ;  /* 0x0000008700877308 */ /* 0x000fe20000002400 */
[----:B------:R-:W-:Y:S01]  /*11b70*/  HMMA.16816.F32 R28, R136, R22, R28 ;  /* 0x00000016881c723c */ /* 0x000fe2000000181c */
[----:B------:R-:W-:Y:S01]  /*11b80*/  FMUL.FTZ R137, R11, UR14 ;  /* 0x0000000e0b897c20 */ /* 0x000fe20008410000 */
[----:B------:R-:W2:Y:S04]  /*11b90*/  LDSM.16.M88.4 R20, [R143+0x4000] ;  /* 0x004000008f14783b */ /* 0x000ea80000000200 */
[----:B-----5:R-:W5:Y:S01]  /*11ba0*/  LDSM.16.M88.4 R8, [R143+0x4800] ;  /* 0x004800008f08783b */ /* 0x020f620000000200 */
[----:B------:R1:W-:Y:S01]  /*11bb0*/  MUFU.TANH R139, R4 ;  /* 0x00000004008b7308 */ /* 0x0003e20000002400 */
[C---:B---3--:R-:W-:Y:S07]  /*11bc0*/  HMMA.16816.F32 R116, R24.reuse, R16, R116 ;  /* 0x000000101874723c */ /* 0x048fee0000001874 */
[----:B------:R-:W-:Y:S01]  /*11bd0*/  MUFU.TANH R127, R127 ;  /* 0x0000007f007f7308 */ /* 0x000fe20000002400 */
[C---:B------:R-:W-:Y:S01]  /*11be0*/  HMMA.16816.F32 R112, R24.reuse, R18, R112 ;  /* 0x000000121870723c */ /* 0x040fe20000001870 */
[----:B------:R-:W3:Y:S06]  /*11bf0*/  LDSM.16.M88.4 R16, [R143+0x5000] ;  /* 0x005000008f10783b */ /* 0x000eec0000000200 */
[----:B------:R-:W-:Y:S01]  /*11c00*/  MUFU.TANH R163, R163 ;  /* 0x000000a300a37308 */ /* 0x000fe20000002400 */
[----:B----4-:R-:W-:Y:S01]  /*11c10*/  HMMA.16816.F32 R108, R24, R12, R108 ;  /* 0x0000000c186c723c */ /* 0x010fe2000000186c */
[----:B------:R-:W-:-:S02]  /*11c20*/  FMUL.FTZ R13, R7, UR14 ;  /* 0x0000000e070d7c20 */ /* 0x000fc40008410000 */
[----:B-1----:R-:W1:Y:S01]  /*11c30*/  LDSM.16.M88.4 R4, [R143+0x5800] ;  /* 0x005800008f04783b */ /* 0x002e620000000200 */
[----:B------:R-:W-:-:S04]  /*11c40*/  DEPBAR.LE SB0, 0x0 ;  /* 0x000080000000791a */ /* 0x000fc80000000000 */
[----:B------:R-:W-:Y:S01]  /*11c50*/  HMMA.16816.F32 R104, R24, R14, R104 ;  /* 0x0000000e1868723c */ /* 0x000fe20000001868 */
[----:B------:R-:W-:Y:S01]  /*11c60*/  MUFU.TANH R13, R13 ;  /* 0x0000000d000d7308 */ /* 0x000fe20000002400 */
[----:B------:R-:W-:-:S07]  /*11c70*/  FMUL.FTZ R15, R116, UR14 ;  /* 0x0000000e740f7c20 */ /* 0x000fce0008410000 */
[----:B------:R-:W-:Y:S01]  /*11c80*/  MUFU.TANH R165, R165 ;  /* 0x000000a500a57308 */ /* 0x000fe20000002400 */
[----:B--2---:R-:W-:Y:S01]  /*11c90*/  HMMA.16816.F32 R64, R24, R20, R64 ;  /* 0x000000141840723c */ /* 0x004fe20000001840 */
[----:B------:R-:W-:Y:S01]  /*11ca0*/  FMUL.FTZ R109, R109, UR14 ;  /* 0x0000000e6d6d7c20 */ /* 0x000fe20008410000 */
[----:B------:R-:W-:Y:S01]  /*11cb0*/  FMUL.FTZ R21, R117, UR14 ;  /* 0x0000000e75157c20 */ /* 0x000fe20008410000 */
[----:B------:R-:W-:Y:S01]  /*11cc0*/  FMUL.FTZ R111, R111, UR14 ;  /* 0x0000000e6f6f7c20 */ /* 0x000fe20008410000 */
[----:B------:R-:W-:-:S03]  /*11cd0*/  FMUL.FTZ R110, R110, UR14 ;  /* 0x0000000e6e6e7c20 */ /* 0x000fc60008410000 */
[----:B------:R-:W-:Y:S01]  /*11ce0*/  MUFU.TANH R15, R15 ;  /* 0x0000000f000f7308 */ /* 0x000fe20000002400 */
[----:B-----5:R-:W-:Y:S01]  /*11cf0*/  HMMA.16816.F32 R44, R24, R10, R44 ;  /* 0x0000000a182c723c */ /* 0x020fe2000000182c */
[----:B------:R-:W-:Y:S01]  /*11d00*/  FMUL.FTZ R11, R112, UR14 ;  /* 0x0000000e700b7c20 */ /* 0x000fe20008410000 */
[----:B------:R-:W-:Y:S01]  /*11d10*/  FMUL.FTZ R104, R104, UR14 ;  /* 0x0000000e68687c20 */ /* 0x000fe20008410000 */
[----:B------:R-:W-:-:S04]  /*11d20*/  FMUL.FTZ R106, R106, UR14 ;  /* 0x0000000e6a6a7c20 */ /* 0x000fc80008410000 */
[----:B------:R-:W-:Y:S01]  /*11d30*/  MUFU.TANH R21, R21 ;  /* 0x0000001500157308 */ /* 0x000fe20000002400 */
[----:B---3--:R-:W-:Y:S01]  /*11d40*/  HMMA.16816.F32 R40, R24, R16, R40 ;  /* 0x000000101828723c */ /* 0x008fe20000001828 */
[----:B------:R-:W-:Y:S01]  /*11d50*/  FMUL.FTZ R17, R113, UR14 ;  /* 0x0000000e71117c20 */ /* 0x000fe20008410000 */
[----:B------:R-:W-:Y:S01]  /*11d60*/  FMUL.FTZ R113, R115, UR14 ;  /* 0x0000000e73717c20 */ /* 0x000fe20008410000 */
[----:B------:R-:W-:-:S04]  /*11d70*/  FMUL.FTZ R66, R66, UR14 ;  /* 0x0000000e42427c20 */ /* 0x000fc80008410000 */
[----:B------:R-:W-:Y:S01]  /*11d80*/  MUFU.TANH R137, R137 ;  /* 0x0000008900897308 */ /* 0x000fe20000002400 */
[C---:B------:R-:W-:Y:S01]  /*11d90*/  HMMA.16816.F32 R36, R24.reuse, R18, R36 ;  /* 0x000000121824723c */ /* 0x040fe20000001824 */
[----:B------:R-:W-:Y:S02]  /*11da0*/  FMUL.FTZ R19, R114, UR14 ;  /* 0x0000000e72137c20 */ /* 0x000fe40008410000 */
[----:B------:R-:W-:Y:S01]  /*11db0*/  FMUL.FTZ R20, R47, UR14 ;  /* 0x0000000e2f147c20 */ /* 0x000fe20008410000 */
[----:B------:R-:W-:Y:S01]  /*11dc0*/  FMUL.FTZ R44, R44, UR14 ;  /* 0x0000000e2c2c7c20 */ /* 0x000fe20008410000 */
[----:B------:R-:W-:Y:S02]  /*11dd0*/  FMUL.FTZ R46, R46, UR14 ;  /* 0x0000000e2e2e7c20 */ /* 0x000fe40008410000 */
[----:B------:R-:W-:Y:S01]  /*11de0*/  MUFU.TANH R19, R19 ;  /* 0x0000001300137308 */ /* 0x000fe20000002400 */
[C---:B-1----:R-:W-:Y:S01]  /*11df0*/  HMMA.16816.F32 R32, R24.reuse, R4, R32 ;  /* 0x000000041820723c */ /* 0x042fe20000001820 */
[----:B------:R-:W-:Y:S01]  /*11e00*/  FMUL.FTZ R4, R108, UR14 ;  /* 0x0000000e6c047c20 */ /* 0x000fe20008410000 */
[----:B------:R-:W-:Y:S01]  /*11e10*/  FMUL.FTZ R108, R105, UR14 ;  /* 0x0000000e696c7c20 */ /* 0x000fe20008410000 */
[----:B------:R-:W-:Y:S01]  /*11e20*/  FMUL.FTZ R16, R43, UR14 ;  /* 0x0000000e2b107c20 */ /* 0x000fe20008410000 */
[----:B------:R-:W-:Y:S01]  /*11e30*/  FMUL.FTZ R18, R41, UR14 ;  /* 0x0000000e29127c20 */ /* 0x000fe20008410000 */
[----:B------:R-:W-:Y:S01]  /*11e40*/  FMUL.FTZ R5, R64, UR14 ;  /* 0x0000000e40057c20 */ /* 0x000fe20008410000 */
[----:B------:R-:W-:Y:S01]  /*11e50*/  FMUL.FTZ R40, R40, UR14 ;  /* 0x0000000e28287c20 */ /* 0x000fe20008410000 */
        /* <DEDUP_REMOVED lines=11> */
[----:B------:R-:W-:Y:S01]  /*11f10*/  FMUL.FTZ R8, R35, UR14 ;  /* 0x0000000e23087c20 */ /* 0x000fe20008410000 */
[----:B------:R-:W-:Y:S01]  /*11f20*/  FMUL.FTZ R12, R33, UR14 ;  /* 0x0000000e210c7c20 */ /* 0x000fe20008410000 */
[----:B------:R-:W-:Y:S01]  /*11f30*/  FMUL.FTZ R32, R32, UR14 ;  /* 0x0000000e20207c20 */ /* 0x000fe20008410000 */
[----:B------:R-:W-:Y:S01]  /*11f40*/  FMUL.FTZ R34, R34, UR14 ;  /* 0x0000000e22227c20 */ /* 0x000fe20008410000 */
[----:B------:R-:W-:Y:S01]  /*11f50*/  MUFU.TANH R11, R11 ;  /* 0x0000000b000b7308 */ /* 0x000fe20000002400 */
[----:B-1----:R-:W-:Y:S01]  /*11f60*/  VIADD R4, R55, 0xffffffff ;  /* 0xffffffff37047836 */ /* 0x002fe20000000000 */
[----:B------:R-:W-:Y:S01]  /*11f70*/  HMMA.16816.F32 R56, R24, R22, R56 ;  /* 0x000000161838723c */ /* 0x000fe20000001838 */
[----:B------:R-:W-:Y:S01]  /*11f80*/  FMUL.FTZ R22, R45, UR14 ;  /* 0x0000000e2d167c20 */ /* 0x000fe20008410000 */
[----:B------:R-:W-:Y:S01]  /*11f90*/  FMUL.FTZ R43, R28, UR14 ;  /* 0x0000000e1c2b7c20 */ /* 0x000fe20008410000 */
[----:B------:R-:W-:Y:S02]  /*11fa0*/  IMAD.SHL.U32 R4, R4, 0x80, RZ ;  /* 0x0000008004047824 */ /* 0x000fe400078e00ff */
[----:B------:R-:W-:Y:S01]  /*11fb0*/  FMUL.FTZ R28, R30, UR14 ;  /* 0x0000000e1e1c7c20 */ /* 0x000fe20008410000 */
[----:B------:R-:W-:Y:S01]  /*11fc0*/  FMUL.FTZ R27, R107, UR14 ;  /* 0x0000000e6b1b7c20 */ /* 0x000fe20008410000 */
[----:B------:R1:W2:Y:S01]  /*11fd0*/  MUFU.TANH R37, R43 ;  /* 0x0000002b00257308 */ /* 0x0002a20000002400 */
[----:B------:R-:W-:-:S02]  /*11fe0*/  IMAD.IADD R6, R4, 0x1, R53 ;  /* 0x0000000104067824 */ /* 0x000fc400078e0235 */
[----:B------:R-:W-:Y:S01]  /*11ff0*/  FMUL.FTZ R25, R67, UR14 ;  /* 0x0000000e43197c20 */ /* 0x000fe20008410000 */
[----:B------:R-:W-:Y:S01]  /*12000*/  FMUL.FTZ R23, R118, UR14 ;  /* 0x0000000e76177c20 */ /* 0x000fe20008410000 */
[----:B------:R-:W-:Y:S01]  /*12010*/  FMUL.FTZ R24, R51, UR14 ;  /* 0x0000000e33187c20 */ /* 0x000fe20008410000 */
[C---:B------:R-:W-:Y:S02]  /*12020*/  VIADD R35, R6.reuse, 0xffffff81 ;  /* 0xffffff8106237836 */ /* 0x040fe40000000000 */
[----:B------:R-:W-:Y:S01]  /*12030*/  FMUL.FTZ R26, R49, UR14 ;  /* 0x0000000e311a7c20 */ /* 0x000fe20008410000 */
[C---:B------:R-:W-:Y:S01]  /*12040*/  VIADD R39, R6.reuse, 0xffffff80 ;  /* 0xffffff8006277836 */ /* 0x040fe20000000000 */
[----:B------:R-:W3:Y:S01]  /*12050*/  MUFU.TANH R33, R28 ;  /* 0x0000001c00217308 */ /* 0x000ee20000002400 */
[C---:B------:R-:W-:Y:S01]  /*12060*/  VIADD R41, R6.reuse, 0xfffffff8 ;  /* 0xfffffff806297836 */ /* 0x040fe20000000000 */
[----:B------:R-:W-:Y:S01]  /*12070*/  ISETP.GE.AND P1, PT, R35, R102, PT ;  /* 0x000000662300720c */ /* 0x000fe20003f26270 */
[----:B------:R-:W-:Y:S01]  /*12080*/  VIADD R45, R6, 0xffffff88 ;  /* 0xffffff88062d7836 */ /* 0x000fe20000000000 */
[C---:B------:R-:W-:Y:S01]  /*12090*/  ISETP.GE.AND P3, PT, R39.reuse, R54, PT ;  /* 0x000000362700720c */ /* 0x040fe20003f66270 */
[----:B------:R-:W-:Y:S01]  /*120a0*/  FMUL.FTZ R56, R56, UR14 ;  /* 0x0000000e38387c20 */ /* 0x000fe20008410000 */
[-C--:B------:R-:W-:Y:S01]  /*120b0*/  ISETP.GE.AND P0, PT, R39, R102.reuse, PT ;  /* 0x000000662700720c */ /* 0x080fe20003f06270 */
[----:B------:R-:W-:Y:S01]  /*120c0*/  VIADD R49, R6, 0xffffffa8 ;  /* 0xffffffa806317836 */ /* 0x000fe20000000000 */
[----:B------:R-:W-:Y:S01]  /*120d0*/  I2FP.F32.S32 R39, R39 ;  /* 0x0000002700277245 */ /* 0x000fe20000201400 */
[----:B------:R4:W-:Y:S01]  /*120e0*/  MUFU.TANH R119, R27 ;  /* 0x0000001b00777308 */ /* 0x0009e20000002400 */
[----:B------:R-:W-:Y:S01]  /*120f0*/  I2FP.F32.S32 R30, R41 ;  /* 0x00000029001e7245 */ /* 0x000fe20000201400 */
[----:B------:R-:W-:Y:S01]  /*12100*/  FMUL.FTZ R59, R59, UR14 ;  /* 0x0000000e3b3b7c20 */ /* 0x000fe20008410000 */
[----:B------:R-:W-:Y:S01]  /*12110*/  ISETP.GE.AND P5, PT, R45, R102, PT ;  /* 0x000000662d00720c */ /* 0x000fe20003fa6270 */
[CC--:B-1----:R-:W-:Y:S01]  /*12120*/  FFMA.FTZ R43, R0.reuse, R39.reuse, R121 ;  /* 0x00000027002b7223 */ /* 0x0c2fe20000010079 */
[----:B------:R-:W-:Y:S01]  /*12130*/  ISETP.GE.AND P6, PT, R35, R54, PT ;  /* 0x000000362300720c */ /* 0x000fe20003fc6270 */
[----:B--2---:R-:W-:Y:S01]  /*12140*/  FFMA.FTZ R37, R0, R30, R37 ;  /* 0x0000001e00257223 */ /* 0x004fe20000010025 */
[----:B------:R-:W-:Y:S01]  /*12150*/  @P1 LOP3.LUT R62, R62, 0x1, RZ, 0xfc, !PT ;  /* 0x000000013e3e1812 */ /* 0x000fe200078efcff */
[C---:B------:R-:W-:Y:S01]  /*12160*/  FFMA.FTZ R109, R0.reuse, R39, R61 ;  /* 0x00000027006d7223 */ /* 0x040fe2000001003d */
[----:B------:R-:W-:Y:S01]  /*12170*/  ISETP.GE.AND P1, PT, R45, R54, PT ;  /* 0x000000362d00720c */ /* 0x000fe20003f26270 */
[----:B---3--:R-:W-:Y:S01]  /*12180*/  FFMA.FTZ R61, R0, R30, R33 ;  /* 0x0000001e003d7223 */ /* 0x008fe20000010021 */
[----:B------:R-:W-:Y:S01]  /*12190*/  I2FP.F32.S32 R28, R35 ;  /* 0x00000023001c7245 */ /* 0x000fe20000201400 */
[C---:B------:R-:W-:Y:S01]  /*121a0*/  VIADD R35, R6.reuse, 0xffffff89 ;  /* 0xffffff8906237836 */ /* 0x040fe20000000000 */
[----:B------:R-:W-:Y:S01]  /*121b0*/  I2FP.F32.S32 R45, R45 ;  /* 0x0000002d002d7245 */ /* 0x000fe20000201400 */
[----:B------:R-:W-:Y:S01]  /*121c0*/  VIADD R33, R6, 0xffffff90 ;  /* 0xffffff9006217836 */ /* 0x000fe20000000000 */
[----:B------:R-:W-:Y:S01]  /*121d0*/  ISETP.GE.AND P2, PT, R41, R54, PT ;  /* 0x000000362900720c */ /* 0x000fe20003f46270 */
[C---:B------:R-:W-:Y:S01]  /*121e0*/  FFMA.FTZ R47, R0.reuse, R28, R63 ;  /* 0x0000001c002f7223 */ /* 0x040fe2000001003f */
[----:B------:R-:W-:Y:S01]  /*121f0*/  FSEL R43, R43, -INF , !P0 ;  /* 0xff8000002b2b7808 */ /* 0x000fe20004000000 */
[CC--:B------:R-:W-:Y:S01]  /*12200*/  FFMA.FTZ R209, R0.reuse, R45.reuse, R103 ;  /* 0x0000002d00d17223 */ /* 0x0c0fe20000010067 */
[----:B------:R-:W-:Y:S01]  /*12210*/  FSEL R64, R37, -INF , !P2 ;  /* 0xff80000025407808 */ /* 0x000fe20005000000 */
[C---:B------:R-:W-:Y:S01]  /*12220*/  FFMA.FTZ R45, R0.reuse, R45, R129 ;  /* 0x0000002d002d7223 */ /* 0x040fe20000010081 */
[C---:B------:R-:W-:Y:S01]  /*12230*/  ISETP.GE.AND P2, PT, R35.reuse, R54, PT ;  /* 0x000000362300720c */ /* 0x040fe20003f46270 */
[----:B------:R-:W-:Y:S01]  /*12240*/  FFMA.FTZ R39, R0, R28, R123 ;  /* 0x0000001c00277223 */ /* 0x000fe2000001007b */
[-C--:B------:R-:W-:Y:S01]  /*12250*/  ISETP.GE.AND P0, PT, R35, R102.reuse, PT ;  /* 0x000000662300720c */ /* 0x080fe20003f06270 */
[C---:B------:R-:W-:Y:S01]  /*12260*/  VIADD R37, R6.reuse, 0xffffff91 ;  /* 0xffffff9106257836 */ /* 0x040fe20000000000 */
[----:B------:R-:W-:Y:S01]  /*12270*/  I2FP.F32.S32 R30, R35 ;  /* 0x00000023001e7245 */ /* 0x000fe20000201400 */
[C---:B------:R-:W-:Y:S01]  /*12280*/  VIADD R35, R6.reuse, 0xffffff98 ;  /* 0xffffff9806237836 */ /* 0x040fe20000000000 */
[----:B------:R-:W-:Y:S01]  /*12290*/  ISETP.GE.AND P4, PT, R41, R102, PT ;  /* 0x000000662900720c */ /* 0x000fe20003f86270 */
[----:B----4-:R-:W-:Y:S01]  /*122a0*/  VIADD R27, R6, 0xffffff99 ;  /* 0xffffff99061b7836 */ /* 0x010fe20000000000 */
[----:B------:R-:W-:Y:S01]  /*122b0*/  FSEL R45, R45, -INF , !P5 ;  /* 0xff8000002d2d7808 */ /* 0x000fe20006800000 */
[C---:B------:R-:W-:Y:S01]  /*122c0*/  FFMA.FTZ R131, R0.reuse, R30, R131 ;  /* 0x0000001e00837223 */ /* 0x040fe20000010083 */
[----:B------:R-:W-:Y:S01]  /*122d0*/  ISETP.GE.AND P5, PT, R35, R54, PT ;  /* 0x000000362300720c */ /* 0x000fe20003fa6270 */
[----:B------:R-:W-:Y:S01]  /*122e0*/  FFMA.FTZ R115, R0, R30, R125 ;  /* 0x0000001e00737223 */ /* 0x000fe2000001007d */
[----:B------:R-:W-:Y:S01]  /*122f0*/  FSEL R61, R61, -INF , !P4 ;  /* 0xff8000003d3d7808 */ /* 0x000fe20006000000 */
[----:B------:R-:W-:Y:S01]  /*12300*/  MUFU.TANH R121, R5 ;  /* 0x0000000500797308 */ /* 0x000fe20000002400 */
[----:B------:R-:W-:Y:S01]  /*12310*/  I2FP.F32.S32 R28, R33 ;  /* 0x00000021001c7245 */ /* 0x000fe20000201400 */
[----:B------:R-:W-:Y:S01]  /*12320*/  FMUL.FTZ R57, R57, UR14 ;  /* 0x0000000e39397c20 */ /* 0x000fe20008410000 */
[----:B------:R-:W-:Y:S01]  /*12330*/  LOP3.LUT P4, RZ, R62, 0x1, RZ, 0xc0, !PT ;  /* 0x000000013eff7812 */ /* 0x000fe2000788c0ff */
[----:B------:R-:W-:Y:S01]  /*12340*/  VIADD R185, R6, 0xffffffb8 ;  /* 0xffffffb806b97836 */ /* 0x000fe20000000000 */
[----:B------:R-:W-:Y:S01]  /*12350*/  FSEL R109, R109, -INF , !P3 ;  /* 0xff8000006d6d7808 */ /* 0x000fe20005800000 */
[----:B------:R-:W-:Y:S01]  /*12360*/  FFMA.FTZ R133, R0, R28, R133 ;  /* 0x0000001c00857223 */ /* 0x000fe20000010085 */
[----:B------:R-:W-:Y:S01]  /*12370*/  FSEL R39, R39, -INF , !P4 ;  /* 0xff80000027277808 */ /* 0x000fe20006000000 */
[----:B------:R1:W-:Y:S01]  /*12380*/  MUFU.TANH R103, R7 ;  /* 0x0000000700677308 */ /* 0x0003e20000002400 */
[----:B------:R-:W-:Y:S01]  /*12390*/  FSEL R209, R209, -INF , !P1 ;  /* 0xff800000d1d17808 */ /* 0x000fe20004800000 */
[----:B------:R-:W-:Y:S01]  /*123a0*/  FMUL.FTZ R58, R58, UR14 ;  /* 0x0000000e3a3a7c20 */ /* 0x000fe20008410000 */
[-C--:B------:R-:W-:Y:S01]  /*123b0*/  ISETP.GE.AND P3, PT, R33, R54.reuse, PT ;  /* 0x000000362100720c */ /* 0x080fe20003f66270 */
[----:B------:R-:W-:Y:S01]  /*123c0*/  FMUL.FTZ R48, R48, UR14 ;  /* 0x0000000e30307c20 */ /* 0x000fe20008410000 */
[C---:B------:R-:W-:Y:S01]  /*123d0*/  ISETP.GE.AND P1, PT, R37.reuse, R54, PT ;  /* 0x000000362500720c */ /* 0x040fe20003f26270 */
[----:B------:R-:W-:Y:S01]  /*123e0*/  FMUL.FTZ R50, R50, UR14 ;  /* 0x0000000e32327c20 */ /* 0x000fe20008410000 */
[----:B------:R-:W-:Y:S01]  /*123f0*/  ISETP.GE.AND P4, PT, R37, R102, PT ;  /* 0x000000662500720c */ /* 0x000fe20003f86270 */
[----:B------:R2:W-:Y:S01]  /*12400*/  MUFU.TANH R123, R25 ;  /* 0x00000019007b7308 */ /* 0x0005e20000002400 */
[----:B------:R-:W-:Y:S01]  /*12410*/  FSEL R47, R47, -INF , !P6 ;  /* 0xff8000002f2f7808 */ /* 0x000fe20007000000 */
[----:B------:R-:W-:Y:S01]  /*12420*/  FMUL.FTZ R31, R31, UR14 ;  /* 0x0000000e1f1f7c20 */ /* 0x000fe20008410000 */
[----:B------:R-:W-:Y:S01]  /*12430*/  I2FP.F32.S32 R37, R37 ;  /* 0x0000002500257245 */ /* 0x000fe20000201400 */
[----:B------:R-:W-:Y:S01]  /*12440*/  FMUL.FTZ R29, R29, UR14 ;  /* 0x0000000e1d1d7c20 */ /* 0x000fe20008410000 */
[----:B------:R-:W-:-:S02]  /*12450*/  LOP3.LUT R62, R62, 0xfffffffe, RZ, 0xc0, !PT ;  /* 0xfffffffe3e3e7812 */ /* 0x000fc400078ec0ff */
[----:B------:R-:W-:Y:S01]  /*12460*/  ISETP.GE.AND P6, PT, R33, R102, PT ;  /* 0x000000662100720c */ /* 0x000fe20003fc6270 */
[----:B------:R-:W-:Y:S01]  /*12470*/  FFMA.FTZ R33, R0, R28, R135 ;  /* 0x0000001c00217223 */ /* 0x000fe20000010087 */
[----:B------:R-:W-:Y:S01]  /*12480*/  I2FP.F32.S32 R30, R35 ;  /* 0x00000023001e7245 */ /* 0x000fe20000201400 */
[----:B------:R-:W3:Y:S01]  /*12490*/  MUFU.TANH R23, R23 ;  /* 0x0000001700177308 */ /* 0x000ee20000002400 */
[----:B-1----:R-:W-:Y:S01]  /*124a0*/  FSEL R7, R131, -INF , !P0 ;  /* 0xff80000083077808 */ /* 0x002fe20004000000 */
[----:B------:R-:W-:Y:S01]  /*124b0*/  VIADD R131, R6, 0xffffffb0 ;  /* 0xffffffb006837836 */ /* 0x000fe20000000000 */
[----:B------:R-:W-:Y:S01]  /*124c0*/  FSEL R5, R133, -INF , !P3 ;  /* 0xff80000085057808 */ /* 0x000fe20005800000 */
[-C--:B------:R-:W-:Y:S01]  /*124d0*/  FFMA.FTZ R139, R0, R30.reuse, R139 ;  /* 0x0000001e008b7223 */ /* 0x080fe2000001008b */
[----:B------:R-:W-:Y:S01]  /*124e0*/  @P5 LOP3.LUT R62, R62, 0x1, RZ, 0xfc, !PT ;  /* 0x000000013e3e5812 */ /* 0x000fe200078efcff */
[----:B------:R-:W-:Y:S01]  /*124f0*/  FFMA.FTZ R41, R0, R30, R165 ;  /* 0x0000001e00297223 */ /* 0x000fe200000100a5 */
[C---:B------:R-:W-:Y:S01]  /*12500*/  ISETP.GE.AND P3, PT, R27.reuse, R54, PT ;  /* 0x000000361b00720c */ /* 0x040fe20003f66270 */
[----:B--2---:R-:W-:Y:S01]  /*12510*/  VIADD R25, R6, 0xffffffa0 ;  /* 0xffffffa006197836 */ /* 0x004fe20000000000 */
[----:B------:R-:W-:Y:S01]  /*12520*/  ISETP.GE.AND P0, PT, R27, R102, PT ;  /* 0x000000661b00720c */ /* 0x000fe20003f06270 */
[----:B------:R1:W-:Y:S01]  /*12530*/  MUFU.TANH R125, R56 ;  /* 0x00000038007d7308 */ /* 0x0003e20000002400 */
[----:B------:R-:W-:Y:S01]  /*12540*/  I2FP.F32.S32 R28, R27 ;  /* 0x0000001b001c7245 */ /* 0x000fe20000201400 */
[-C--:B------:R-:W-:Y:S01]  /*12550*/  FFMA.FTZ R27, R0, R37.reuse, R127 ;  /* 0x00000025001b7223 */ /* 0x080fe2000001007f */
[----:B------:R-:W-:Y:S01]  /*12560*/  FSEL R33, R33, -INF , !P6 ;  /* 0xff80000021217808 */ /* 0x000fe20007000000 */
[----:B------:R-:W-:Y:S01]  /*12570*/  VIADD R127, R6, 0xffffffa1 ;  /* 0xffffffa1067f7836 */ /* 0x000fe20000000000 */
[----:B------:R-:W-:Y:S01]  /*12580*/  FSEL R115, R115, -INF , !P2 ;  /* 0xff80000073737808 */ /* 0x000fe20005000000 */
[----:B------:R-:W-:Y:S01]  /*12590*/  FFMA.FTZ R51, R0, R28, R13 ;  /* 0x0000001c00337223 */ /* 0x000fe2000001000d */
[----:B------:R-:W-:Y:S01]  /*125a0*/  LOP3.LUT P6, RZ, R62, 0x1, RZ, 0xc0, !PT ;  /* 0x000000013eff7812 */ /* 0x000fe200078cc0ff */
[----:B------:R-:W-:Y:S01]  /*125b0*/  MUFU.TANH R113, R113 ;  /* 0x0000007100717308 */ /* 0x000fe20000002400 */
[----:B------:R-:W-:Y:S01]  /*125c0*/  ISETP.GE.AND P2, PT, R35, R102, PT ;  /* 0x000000662300720c */ /* 0x000fe20003f46270 */
[C---:B------:R-:W-:Y:S01]  /*125d0*/  FFMA.FTZ R35, R0.reuse, R28, R163 ;  /* 0x0000001c00237223 */ /* 0x040fe200000100a3 */
[----:B------:R-:W-:Y:S01]  /*125e0*/  FSEL R27, R27, -INF , !P1 ;  /* 0xff8000001b1b7808 */ /* 0x000fe20004800000 */
[----:B------:R-:W-:Y:S01]  /*125f0*/  FFMA.FTZ R37, R0, R37, R137 ;  /* 0x0000002500257223 */ /* 0x000fe20000010089 */
[----:B------:R-:W-:-:S02]  /*12600*/  ISETP.GE.AND P1, PT, R25, R54, PT ;  /* 0x000000361900720c */ /* 0x000fc40003f26270 */
[----:B------:R-:W-:Y:S01]  /*12610*/  ISETP.GE.AND P5, PT, R25, R102, PT ;  /* 0x000000661900720c */ /* 0x000fe20003fa6270 */
[----:B------:R-:W2:Y:S01]  /*12620*/  MUFU.TANH R9, R9 ;  /* 0x0000000900097308 */ /* 0x000ea20000002400 */
[----:B------:R-:W-:Y:S02]  /*12630*/  I2FP.F32.S32 R28, R25 ;  /* 0x00000019001c7245 */ /* 0x000fe40000201400 */
[----:B------:R-:W-:Y:S02]  /*12640*/  FSEL R25, R139, -INF , !P6 ;  /* 0xff8000008b197808 */ /* 0x000fe40007000000 */
[----:B------:R-:W-:Y:S01]  /*12650*/  ISETP.GE.AND P6, PT, R127, R54, PT ;  /* 0x000000367f00720c */ /* 0x000fe20003fc6270 */
[----:B---3--:R-:W-:Y:S01]  /*12660*/  FFMA.FTZ R23, R0, R28, R23 ;  /* 0x0000001c00177223 */ /* 0x008fe20000010017 */
[----:B------:R-:W-:Y:S01]  /*12670*/  LOP3.LUT R62, R62, 0xfffffffe, RZ, 0xc0, !PT ;  /* 0xfffffffe3e3e7812 */ /* 0x000fe200078ec0ff */
[----:B------:R-:W3:Y:S01]  /*12680*/  MUFU.TANH R17, R17 ;  /* 0x0000001100117308 */ /* 0x000ee20000002400 */
[----:B-1----:R-:W-:-:S02]  /*12690*/  I2FP.F32.S32 R56, R127 ;  /* 0x0000007f00387245 */ /* 0x002fc40000201400 */
[----:B------:R-:W-:Y:S02]  /*126a0*/  FSEL R51, R51, -INF , !P0 ;  /* 0xff80000033337808 */ /* 0x000fe40004000000 */
[----:B------:R-:W-:Y:S02]  /*126b0*/  ISETP.GE.AND P0, PT, R49, R102, PT ;  /* 0x000000663100720c */ /* 0x000fe40003f06270 */
[----:B------:R-:W-:Y:S01]  /*126c0*/  I2FP.F32.S32 R30, R49 ;  /* 0x00000031001e7245 */ /* 0x000fe20000201400 */
[----:B------:R-:W1:Y:S01]  /*126d0*/  MUFU.TANH R107, R111 ;  /* 0x0000006f006b7308 */ /* 0x000e620000002400 */
[----:B------:R-:W-:Y:S01]  /*126e0*/  FSEL R35, R35, -INF , !P3 ;  /* 0xff80000023237808 */ /* 0x000fe20005800000 */
[----:B--2---:R-:W-:Y:S01]  /*126f0*/  FFMA.FTZ R203, R0, R56, R9 ;  /* 0x0000003800cb7223 */ /* 0x004fe20000010009 */
[----:B------:R-:W-:Y:S01]  /*12700*/  @P6 LOP3.LUT R62, R62, 0x1, RZ, 0xfc, !PT ;  /* 0x000000013e3e6812 */ /* 0x000fe200078efcff */
[C---:B------:R-:W-:Y:S01]  /*12710*/  FFMA.FTZ R201, R0.reuse, R30, R19 ;  /* 0x0000001e00c97223 */ /* 0x040fe20000010013 */
[----:B------:R-:W-:Y:S01]  /*12720*/  ISETP.GE.AND P6, PT, R49, R54, PT ;  /* 0x000000363100720c */ /* 0x000fe20003fc6270 */
[C---:B------:R-:W-:Y:S01]  /*12730*/  FFMA.FTZ R49, R0.reuse, R28, R15 ;  /* 0x0000001c00317223 */ /* 0x040fe2000001000f */
[----:B------:R-:W-:Y:S01]  /*12740*/  FFMA.FTZ R28, R0, R56, R21 ;  /* 0x00000038001c7223 */ /* 0x000fe20000010015 */
[----:B------:R-:W-:Y:S01]  /*12750*/  VIADD R21, R6, 0xffffffa9 ;  /* 0xffffffa906157836 */ /* 0x000fe20000000000 */
[----:B------:R-:W-:Y:S01]  /*12760*/  LOP3.LUT P3, RZ, R62, 0x1, RZ, 0xc0, !PT ;  /* 0x000000013eff7812 */ /* 0x000fe2000786c0ff */
[----:B------:R-:W-:Y:S01]  /*12770*/  VIADD R19, R6, 0xffffffb1 ;  /* 0xffffffb106137836 */ /* 0x000fe20000000000 */
[----:B------:R-:W-:Y:S01]  /*12780*/  FSEL R41, R41, -INF , !P2 ;  /* 0xff80000029297808 */ /* 0x000fe20005000000 */
[----:B------:R-:W-:Y:S01]  /*12790*/  MUFU.TANH R111, R104 ;  /* 0x00000068006f7308 */ /* 0x000fe20000002400 */
[----:B------:R-:W-:-:S02]  /*127a0*/  FSEL R49, R49, -INF , !P1 ;  /* 0xff80000031317808 */ /* 0x000fc40004800000 */
[C---:B------:R-:W-:Y:S02]  /*127b0*/  ISETP.GE.AND P1, PT, R21.reuse, R54, PT ;  /* 0x000000361500720c */ /* 0x040fe40003f26270 */
[----:B------:R-:W-:Y:S02]  /*127c0*/  ISETP.GE.AND P2, PT, R21, R102, PT ;  /* 0x000000661500720c */ /* 0x000fe40003f46270 */
[----:B------:R-:W-:Y:S01]  /*127d0*/  I2FP.F32.S32 R21, R21 ;  /* 0x0000001500157245 */ /* 0x000fe20000201400 */
[----:B------:R2:W-:Y:S01]  /*127e0*/  MUFU.TANH R15, R59 ;  /* 0x0000003b000f7308 */ /* 0x0005e20000002400 */
[----:B------:R-:W-:Y:S02]  /*127f0*/  FSEL R205, R23, -INF , !P5 ;  /* 0xff80000017cd7808 */ /* 0x000fe40006800000 */
[----:B------:R-:W-:Y:S01]  /*12800*/  FSEL R37, R37, -INF , !P4 ;  /* 0xff80000025257808 */ /* 0x000fe20006000000 */
[CC--:B------:R-:W-:Y:S01]  /*12810*/  FFMA.FTZ R113, R0.reuse, R21.reuse, R113 ;  /* 0x0000001500717223 */ /* 0x0c0fe20000010071 */
[----:B------:R-:W-:Y:S01]  /*12820*/  ISETP.GE.AND P5, PT, R131, R54, PT ;  /* 0x000000368300720c */ /* 0x000fe20003fa6270 */
[----:B---3--:R-:W-:Y:S01]  /*12830*/  FFMA.FTZ R17, R0, R21, R17 ;  /* 0x0000001500117223 */ /* 0x008fe20000010011 */
[----:B------:R-:W-:Y:S01]  /*12840*/  ISETP.GE.AND P4, PT, R127, R102, PT ;  /* 0x000000667f00720c */ /* 0x000fe20003f86270 */
[----:B------:R-:W-:Y:S01]  /*12850*/  MUFU.TANH R117, R108 ;  /* 0x0000006c00757308 */ /* 0x000fe20000002400 */
[----:B------:R-:W-:-:S02]  /*12860*/  FSEL R199, R113, -INF , !P2 ;  /* 0xff80000071c77808 */ /* 0x000fc40005000000 */
[-C--:B------:R-:W-:Y:S02]  /*12870*/  ISETP.GE.AND P2, PT, R185, R102.reuse, PT ;  /* 0x00000066b900720c */ /* 0x080fe40003f46270 */
[----:B------:R-:W-:Y:S02]  /*12880*/  FSEL R203, R203, -INF , !P4 ;  /* 0xff800000cbcb7808 */ /* 0x000fe40006000000 */
[----:B------:R-:W-:Y:S01]  /*12890*/  FSEL R201, R201, -INF , !P0 ;  /* 0xff800000c9c97808 */ /* 0x000fe20004000000 */
[----:B------:R-:W-:Y:S01]  /*128a0*/  MUFU.TANH R63, R106 ;  /* 0x0000006a003f7308 */ /* 0x000fe20000002400 */
[----:B--2---:R-:W-:Y:S02]  /*128b0*/  FSEL R59, R28, -INF , !P3 ;  /* 0xff8000001c3b7808 */ /* 0x004fe40005800000 */
[----:B------:R-:W-:Y:S02]  /*128c0*/  I2FP.F32.S32 R28, R19 ;  /* 0x00000013001c7245 */ /* 0x000fe40000201400 */
[----:B------:R-:W-:-:S02]  /*128d0*/  ISETP.GE.AND P3, PT, R131, R102, PT ;  /* 0x000000668300720c */ /* 0x000fc40003f66270 */
[C---:B------:R-:W-:Y:S01]  /*128e0*/  ISETP.GE.AND P4, PT, R19.reuse, R54, PT ;  /* 0x000000361300720c */ /* 0x040fe20003f86270 */
[----:B------:R-:W-:Y:S01]  /*128f0*/  MUFU.TANH R129, R66 ;  /* 0x0000004200817308 */ /* 0x000fe20000002400 */
[-C--:B------:R-:W-:Y:S01]  /*12900*/  FFMA.FTZ R195, R0, R28.reuse, R65 ;  /* 0x0000001c00c37223 */ /* 0x080fe20000010041 */
[----:B------:R-:W-:Y:S02]  /*12910*/  VIADD R65, R6, 0xffffffc0 ;  /* 0xffffffc006417836 */ /* 0x000fe40000000000 */
[----:B-1----:R-:W-:Y:S01]  /*12920*/  FFMA.FTZ R107, R0, R28, R107 ;  /* 0x0000001c006b7223 */ /* 0x002fe2000001006b */
[----:B------:R-:W-:Y:S02]  /*12930*/  ISETP.GE.AND P0, PT, R19, R102, PT ;  /* 0x000000661300720c */ /* 0x000fe40003f06270 */
[----:B------:R-:W-:Y:S01]  /*12940*/  FSEL R195, R195, -INF , !P4 ;  /* 0xff800000c3c37808 */ /* 0x000fe20006000000 */
[----:B------:R1:W-:Y:S01]  /*12950*/  MUFU.TANH R13, R57 ;  /* 0x00000039000d7308 */ /* 0x0003e20000002400 */
[----:B------:R-:W-:Y:S01]  /*12960*/  FSEL R187, R107, -INF , !P0 ;  /* 0xff8000006bbb7808 */ /* 0x000fe20004000000 */
[----:B------:R-:W-:Y:S01]  /*12970*/  VIADD R107, R6, 0xffffffc1 ;  /* 0xffffffc1066b7836 */ /* 0x000fe20000000000 */
[----:B------:R-:W-:-:S02]  /*12980*/  ISETP.GE.AND P4, PT, R65, R54, PT ;  /* 0x000000364100720c */ /* 0x000fc40003f86270 */
[----:B------:R-:W-:Y:S02]  /*12990*/  ISETP.GE.AND P0, PT, R65, R102, PT ;  /* 0x000000664100720c */ /* 0x000fe40003f06270 */
[----:B------:R-:W-:Y:S01]  /*129a0*/  FSEL R207, R17, -INF , !P1 ;  /* 0xff80000011cf7808 */ /* 0x000fe20004800000 */
[----:B------:R-:W2:Y:S01]  /*129b0*/  MUFU.TANH R67, R110 ;  /* 0x0000006e00437308 */ /* 0x000ea20000002400 */
[----:B------:R-:W-:Y:S02]  /*129c0*/  ISETP.GE.AND P1, PT, R107, R54, PT ;  /* 0x000000366b00720c */ /* 0x000fe40003f26270 */
[----:B------:R-:W-:-:S05]  /*129d0*/  LOP3.LUT R62, R62, 0xfffffffd, RZ, 0xc0, !PT ;  /* 0xfffffffd3e3e7812 */ /* 0x000fca00078ec0ff */
[----:B------:R-:W3:Y:S01]  /*129e0*/  MUFU.TANH R127, R58 ;  /* 0x0000003a007f7308 */ /* 0x000ee20000002400 */
[----:B-1----:R-:W-:Y:S01]  /*129f0*/  FFMA.FTZ R57, R0, R30, R11 ;  /* 0x0000001e00397223 */ /* 0x002fe2000001000b */
[----:B------:R-:W-:Y:S01]  /*12a00*/  I2FP.F32.S32 R30, R131 ;  /* 0x00000083001e7245 */ /* 0x000fe20000201400 */
[----:B------:R-:W-:-:S03]  /*12a10*/  VIADD R131, R6, 0xffffffb9 ;  /* 0xffffffb906837836 */ /* 0x000fc60000000000 */
[----:B------:R-:W-:Y:S01]  /*12a20*/  FSEL R57, R57, -INF , !P6 ;  /* 0xff80000039397808 */ /* 0x000fe20007000000 */
[C---:B------:R-:W-:Y:S01]  /*12a30*/  FFMA.FTZ R105, R0.reuse, R30, R105 ;  /* 0x0000001e00697223 */ /* 0x040fe20000010069 */
[----:B------:R-:W-:Y:S01]  /*12a40*/  ISETP.GE.AND P6, PT, R185, R54, PT ;  /* 0x00000036b900720c */ /* 0x000fe20003fc6270 */
[----:B------:R1:W-:Y:S01]  /*12a50*/  MUFU.TANH R11, R26 ;  /* 0x0000001a000b7308 */ /* 0x0003e20000002400 */
[----:B------:R-:W-:Y:S01]  /*12a60*/  I2FP.F32.S32 R185, R185 ;  /* 0x000000b900b97245 */ /* 0x000fe20000201400 */
[----:B--2---:R-:W-:Y:S01]  /*12a70*/  FFMA.FTZ R67, R0, R30, R67 ;  /* 0x0000001e00437223 */ /* 0x004fe20000010043 */
[----:B------:R-:W-:Y:S01]  /*12a80*/  FSEL R197, R105, -INF , !P5 ;  /* 0xff80000069c57808 */ /* 0x000fe20006800000 */
[----:B------:R-:W-:Y:S01]  /*12a90*/  VIADD R105, R6, 0xffffffc9 ;  /* 0xffffffc906697836 */ /* 0x000fe20000000000 */
[----:B------:R-:W-:Y:S01]  /*12aa0*/  ISETP.GE.AND P5, PT, R131, R54, PT ;  /* 0x000000368300720c */ /* 0x000fe20003fa6270 */
[CC--:B------:R-:W-:Y:S01]  /*12ab0*/  FFMA.FTZ R111, R0.reuse, R185.reuse, R111 ;  /* 0x000000b9006f7223 */ /* 0x0c0fe2000001006f */
[----:B------:R-:W-:Y:S01]  /*12ac0*/  FFMA.FTZ R185, R0, R185, R63 ;  /* 0x000000b900b97223 */ /* 0x000fe2000001003f */
[----:B------:R2:W-:Y:S01]  /*12ad0*/  MUFU.TANH R21, R24 ;  /* 0x0000001800157308 */ /* 0x0005e20000002400 */
[----:B------:R-:W-:-:S02]  /*12ae0*/  FSEL R189, R67, -INF , !P3 ;  /* 0xff80000043bd7808 */ /* 0x000fc40005800000 */
[-C--:B------:R-:W-:Y:S02]  /*12af0*/  ISETP.GE.AND P3, PT, R131, R102.reuse, PT ;  /* 0x000000668300720c */ /* 0x080fe40003f66270 */
[----:B------:R-:W-:Y:S02]  /*12b00*/  FSEL R185, R185, -INF , !P2 ;  /* 0xff800000b9b97808 */ /* 0x000fe40005000000 */
[----:B------:R-:W-:Y:S01]  /*12b10*/  ISETP.GE.AND P2, PT, R107, R102, PT ;  /* 0x000000666b00720c */ /* 0x000fe20003f46270 */
[----:B------:R-:W4:Y:S01]  /*12b20*/  MUFU.TANH R9, R48 ;  /* 0x0000003000097308 */ /* 0x000f220000002400 */
[----:B-1----:R-:W-:Y:S02]  /*12b30*/  I2FP.F32.S32 R26, R131 ;  /* 0x00000083001a7245 */ /* 0x002fe40000201400 */
[----:B------:R-:W-:-:S03]  /*12b40*/  FSEL R193, R111, -INF , !P6 ;  /* 0xff8000006fc17808 */ /* 0x000fc60007000000 */
[CC--:B------:R-:W-:Y:S01]  /*12b50*/  FFMA.FTZ R117, R0.reuse, R26.reuse, R117 ;  /* 0x0000001a00757223 */ /* 0x0c0fe20000010075 */
[----:B------:R-:W-:Y:S01]  /*12b60*/  FFMA.FTZ R119, R0, R26, R119 ;  /* 0x0000001a00777223 */ /* 0x000fe20000010077 */
[----:B------:R1:W-:Y:S01]  /*12b70*/  MUFU.TANH R17, R22 ;  /* 0x0000001600117308 */ /* 0x0003e20000002400 */
[----:B--2---:R-:W-:Y:S01]  /*12b80*/  I2FP.F32.S32 R24, R65 ;  /* 0x0000004100187245 */ /* 0x004fe20000201400 */
[----:B------:R-:W-:Y:S01]  /*12b90*/  VIADD R65, R6, 0xffffffc8 ;  /* 0xffffffc806417836 */ /* 0x000fe20000000000 */
[----:B------:R-:W-:Y:S02]  /*12ba0*/  FSEL R191, R117, -INF , !P5 ;  /* 0xff80000075bf7808 */ /* 0x000fe40006800000 */
[----:B------:R-:W-:Y:S01]  /*12bb0*/  ISETP.GE.AND P5, PT, R105, R54, PT ;  /* 0x000000366900720c */ /* 0x000fe20003fa6270 */
[CC--:B------:R-:W-:Y:S01]  /*12bc0*/  FFMA.FTZ R129, R0.reuse, R24.reuse, R129 ;  /* 0x0000001800817223 */ /* 0x0c0fe20000010081 */
[----:B------:R-:W-:Y:S01]  /*12bd0*/  FFMA.FTZ R121, R0, R24, R121 ;  /* 0x0000001800797223 */ /* 0x000fe20000010079 */
[----:B------:R2:W-:Y:S01]  /*12be0*/  MUFU.TANH R63, R20 ;  /* 0x00000014003f7308 */ /* 0x0005e20000002400 */
[----:B------:R-:W-:Y:S01]  /*12bf0*/  I2FP.F32.S32 R24, R107 ;  /* 0x0000006b00187245 */ /* 0x000fe20000201400 */
[----:B------:R-:W-:Y:S01]  /*12c00*/  VIADD R107, R6, 0xffffffd1 ;  /* 0xffffffd1066b7836 */ /* 0x000fe20000000000 */
[----:B------:R-:W-:-:S02]  /*12c10*/  FSEL R175, R129, -INF , !P0 ;  /* 0xff80000081af7808 */ /* 0x000fc40004000000 */
[----:B------:R-:W-:Y:S01]  /*12c20*/  ISETP.GE.AND P0, PT, R105, R102, PT ;  /* 0x000000666900720c */ /* 0x000fe20003f06270 */
[C---:B------:R-:W-:Y:S01]  /*12c30*/  FFMA.FTZ R183, R0.reuse, R24, R103 ;  /* 0x0000001800b77223 */ /* 0x040fe20000010067 */
[----:B------:R-:W-:Y:S01]  /*12c40*/  ISETP.GE.AND P6, PT, R65, R54, PT ;  /* 0x000000364100720c */ /* 0x000fe20003fc6270 */
[----:B------:R-:W5:Y:S01]  /*12c50*/  MUFU.TANH R23, R44 ;  /* 0x0000002c00177308 */ /* 0x000f620000002400 */
[----:B-1----:R-:W-:Y:S01]  /*12c60*/  I2FP.F32.S32 R22, R65 ;  /* 0x0000004100167245 */ /* 0x002fe20000201400 */
[C---:B------:R-:W-:Y:S01]  /*12c70*/  FFMA.FTZ R123, R0.reuse, R24, R123 ;  /* 0x00000018007b7223 */ /* 0x040fe2000001007b */
[----:B------:R-:W-:Y:S02]  /*12c80*/  FSEL R183, R183, -INF , !P1 ;  /* 0xff800000b7b77808 */ /* 0x000fe40004800000 */
[----:B------:R-:W-:Y:S01]  /*12c90*/  FSEL R165, R119, -INF , !P3 ;  /* 0xff80000077a57808 */ /* 0x000fe20005800000 */
[CC--:B------:R-:W-:Y:S01]  /*12ca0*/  FFMA.FTZ R125, R0.reuse, R22.reuse, R125 ;  /* 0x00000016007d7223 */ /* 0x0c0fe2000001007d */
[----:B---3--:R-:W-:Y:S01]  /*12cb0*/  FFMA.FTZ R127, R0, R22, R127 ;  /* 0x00000016007f7223 */ /* 0x008fe2000001007f */
[----:B------:R-:W1:Y:S01]  /*12cc0*/  MUFU.TANH R67, R46 ;  /* 0x0000002e00437308 */ /* 0x000e620000002400 */
[----:B--2---:R-:W-:Y:S01]  /*12cd0*/  I2FP.F32.S32 R20, R105 ;  /* 0x0000006900147245 */ /* 0x004fe20000201400 */
[----:B------:R-:W-:Y:S01]  /*12ce0*/  VIADD R105, R6, 0xffffffd0 ;  /* 0xffffffd006697836 */ /* 0x000fe20000000000 */
[----:B------:R-:W-:-:S02]  /*12cf0*/  ISETP.GE.AND P3, PT, R65, R102, PT ;  /* 0x000000664100720c */ /* 0x000fc40003f66270 */
[----:B------:R-:W-:Y:S01]  /*12d00*/  FSEL R179, R121, -INF , !P4 ;  /* 0xff80000079b37808 */ /* 0x000fe20006000000 */
[CC--:B------:R-:W-:Y:S01]  /*12d10*/  FFMA.FTZ R177, R0.reuse, R20.reuse, R13 ;  /* 0x0000001400b17223 */ /* 0x0c0fe2000001000d */
[----:B------:R-:W-:Y:S01]  /*12d20*/  FFMA.FTZ R169, R0, R20, R15 ;  /* 0x0000001400a97223 */ /* 0x000fe2000001000f */
[----:B------:R-:W-:Y:S01]  /*12d30*/  I2FP.F32.S32 R22, R105 ;  /* 0x0000006900167245 */ /* 0x000fe20000201400 */
[----:B------:R-:W-:Y:S01]  /*12d40*/  VIADD R13, R6, 0xffffffd8 ;  /* 0xffffffd8060d7836 */ /* 0x000fe20000000000 */
[----:B------:R-:W-:Y:S01]  /*12d50*/  I2FP.F32.S32 R20, R107 ;  /* 0x0000006b00147245 */ /* 0x000fe20000201400 */
[----:B------:R2:W-:Y:S01]  /*12d60*/  MUFU.TANH R103, R18 ;  /* 0x0000001200677308 */ /* 0x0005e20000002400 */
[----:B------:R-:W-:Y:S01]  /*12d70*/  ISETP.GE.AND P1, PT, R105, R54, PT ;  /* 0x000000366900720c */ /* 0x000fe20003f26270 */
[C---:B----4-:R-:W-:Y:S01]  /*12d80*/  FFMA.FTZ R163, R0.reuse, R22, R9 ;  /* 0x0000001600a37223 */ /* 0x050fe20000010009 */
[----:B------:R-:W-:Y:S01]  /*12d90*/  FSEL R181, R125, -INF , !P6 ;  /* 0xff8000007db57808 */ /* 0x000fe20007000000 */
[----:B------:R-:W-:Y:S01]  /*12da0*/  FFMA.FTZ R139, R0, R20, R11 ;  /* 0x00000014008b7223 */ /* 0x000fe2000001000b */
[----:B------:R-:W-:Y:S01]  /*12db0*/  VIADD R11, R6, 0xffffffd9 ;  /* 0xffffffd9060b7836 */ /* 0x000fe20000000000 */
[----:B------:R-:W-:Y:S01]  /*12dc0*/  ISETP.GE.AND P6, PT, R107, R54, PT ;  /* 0x000000366b00720c */ /* 0x000fe20003fc6270 */
[----:B------:R-:W-:Y:S01]  /*12dd0*/  FFMA.FTZ R131, R0, R20, R21 ;  /* 0x0000001400837223 */ /* 0x000fe20000010015 */
[----:B------:R-:W-:Y:S01]  /*12de0*/  FSEL R163, R163, -INF , !P1 ;  /* 0xff800000a3a37808 */ /* 0x000fe20004800000 */
[----:B------:R-:W-:Y:S01]  /*12df0*/  MUFU.TANH R65, R40 ;  /* 0x0000002800417308 */ /* 0x000fe20000002400 */
[----:B------:R-:W-:Y:S01]  /*12e00*/  ISETP.GE.AND P1, PT, R11, R54, PT ;  /* 0x000000360b00720c */ /* 0x000fe20003f26270 */
[C---:B------:R-:W-:Y:S01]  /*12e10*/  VIADD R21, R6.reuse, 0xffffffe1 ;  /* 0xffffffe106157836 */ /* 0x040fe20000000000 */
[----:B------:R-:W-:Y:S01]  /*12e20*/  ISETP.GE.AND P4, PT, R107, R102, PT ;  /* 0x000000666b00720c */ /* 0x000fe20003f86270 */
[----:B------:R-:W-:Y:S01]  /*12e30*/  VIADD R107, R6, 0xffffffe0 ;  /* 0xffffffe0066b7836 */ /* 0x000fe20000000000 */
[----:B------:R-:W-:-:S02]  /*12e40*/  FSEL R177, R177, -INF , !P5 ;  /* 0xff800000b1b17808 */ /* 0x000fc40006800000 */
[----:B------:R-:W-:Y:S01]  /*12e50*/  ISETP.GE.AND P5, PT, R13, R54, PT ;  /* 0x000000360d00720c */ /* 0x000fe20003fa6270 */
[----:B------:R-:W3:Y:S01]  /*12e60*/  MUFU.TANH R19, R50 ;  /* 0x0000003200137308 */ /* 0x000ee20000002400 */
[----:B--2---:R-:W-:Y:S02]  /*12e70*/  I2FP.F32.S32 R18, R13 ;  /* 0x0000000d00127245 */ /* 0x004fe40000201400 */
[----:B------:R-:W-:Y:S02]  /*12e80*/  FSEL R173, R123, -INF , !P2 ;  /* 0xff8000007bad7808 */ /* 0x000fe40005000000 */
[----:B------:R-:W-:Y:S01]  /*12e90*/  ISETP.GE.AND P2, PT, R105, R102, PT ;  /* 0x000000666900720c */ /* 0x000fe20003f46270 */
[CC--:B-----5:R-:W-:Y:S01]  /*12ea0*/  FFMA.FTZ R23, R0.reuse, R18.reuse, R23 ;  /* 0x0000001200177223 */ /* 0x0e0fe20000010017 */
[----:B-1----:R-:W-:Y:S01]  /*12eb0*/  FFMA.FTZ R67, R0, R18, R67 ;  /* 0x0000001200437223 */ /* 0x002fe20000010043 */
[----:B------:R-:W-:Y:S01]  /*12ec0*/  I2FP.F32.S32 R18, R11 ;  /* 0x0000000b00127245 */ /* 0x000fe20000201400 */
[----:B------:R1:W-:Y:S01]  /*12ed0*/  MUFU.TANH R105, R16 ;  /* 0x0000001000697308 */ /* 0x0003e20000002400 */
[----:B------:R-:W-:-:S02]  /*12ee0*/  @P1 LOP3.LUT R62, R62, 0x2, RZ, 0xfc, !PT ;  /* 0x000000023e3e1812 */ /* 0x000fc400078efcff */
[----:B------:R-:W-:Y:S01]  /*12ef0*/  FSEL R131, R131, -INF , !P4 ;  /* 0xff80000083837808 */ /* 0x000fe20006000000 */
[C---:B------:R-:W-:Y:S01]  /*12f00*/  FFMA.FTZ R135, R0.reuse, R18, R17 ;  /* 0x0000001200877223 */ /* 0x040fe20000010011 */
[C---:B------:R-:W-:Y:S01]  /*12f10*/  ISETP.GE.AND P1, PT, R107.reuse, R54, PT ;  /* 0x000000366b00720c */ /* 0x040fe20003f26270 */
[C---:B------:R-:W-:Y:S01]  /*12f20*/  FFMA.FTZ R63, R0.reuse, R18, R63 ;  /* 0x00000012003f7223 */ /* 0x040fe2000001003f */
[----:B------:R-:W-:Y:S01]  /*12f30*/  ISETP.GE.AND P4, PT, R107, R102, PT ;  /* 0x000000666b00720c */ /* 0x000fe20003f86270 */
[----:B------:R-:W2:Y:S01]  /*12f40*/  MUFU.TANH R15, R42 ;  /* 0x0000002a000f7308 */ /* 0x000ea20000002400 */
[----:B------:R-:W-:Y:S01]  /*12f50*/  FSEL R137, R23, -INF , !P5 ;  /* 0xff80000017897808 */ /* 0x000fe20006800000 */
[----:B---3--:R-:W-:Y:S01]  /*12f60*/  FFMA.FTZ R19, R0, R22, R19 ;  /* 0x0000001600137223 */ /* 0x008fe20000010013 */
[----:B------:R-:W-:Y:S01]  /*12f70*/  LOP3.LUT P5, RZ, R62, 0x2, RZ, 0xc0, !PT ;  /* 0x000000023eff7812 */ /* 0x000fe200078ac0ff */
[----:B------:R-:W-:Y:S01]  /*12f80*/  VIADD R17, R6, 0xfffffff9 ;  /* 0xfffffff906117836 */ /* 0x000fe20000000000 */
[----:B------:R-:W-:-:S02]  /*12f90*/  FSEL R171, R127, -INF , !P3 ;  /* 0xff8000007fab7808 */ /* 0x000fc40005800000 */
[----:B------:R-:W-:Y:S01]  /*12fa0*/  FSEL R135, R135, -INF , !P5 ;  /* 0xff80000087877808 */ /* 0x000fe20006800000 */
[----:B------:R3:W-:Y:S01]  /*12fb0*/  MUFU.TANH R9, R14 ;  /* 0x0000000e00097308 */ /* 0x0007e20000002400 */
[----:B-1----:R-:W-:Y:S01]  /*12fc0*/  I2FP.F32.S32 R16, R107 ;  /* 0x0000006b00107245 */ /* 0x002fe20000201400 */
[----:B------:R-:W-:Y:S01]  /*12fd0*/  VIADD R107, R6, 0xffffffe8 ;  /* 0xffffffe8066b7836 */ /* 0x000fe20000000000 */
[----:B------:R-:W-:Y:S02]  /*12fe0*/  FSEL R169, R169, -INF , !P0 ;  /* 0xff800000a9a97808 */ /* 0x000fe40004000000 */
[----:B------:R-:W-:Y:S01]  /*12ff0*/  ISETP.GE.AND P0, PT, R13, R102, PT ;  /* 0x000000660d00720c */ /* 0x000fe20003f06270 */
[----:B------:R-:W-:Y:S01]  /*13000*/  FFMA.FTZ R125, R0, R16, R65 ;  /* 0x00000010007d7223 */ /* 0x000fe20000010041 */
[----:B------:R-:W-:Y:S01]  /*13010*/  ISETP.GE.AND P5, PT, R107, R54, PT ;  /* 0x000000366b00720c */ /* 0x000fe20003fa6270 */
[----:B------:R-:W-:Y:S01]  /*13020*/  VIADD R65, R6, 0xfffffff0 ;  /* 0xfffffff006417836 */ /* 0x000fe20000000000 */
[----:B------:R-:W-:Y:S01]  /*13030*/  ISETP.GE.AND P3, PT, R11, R102, PT ;  /* 0x000000660b00720c */ /* 0x000fe20003f66270 */
[----:B------:R-:W1:Y:S01]  /*13040*/  MUFU.TANH R13, R36 ;  /* 0x00000024000d7308 */ /* 0x000e620000002400 */
[----:B------:R-:W-:Y:S01]  /*13050*/  FSEL R125, R125, -INF , !P1 ;  /* 0xff8000007d7d7808 */ /* 0x000fe20004800000 */
[----:B--2---:R-:W-:Y:S01]  /*13060*/  FFMA.FTZ R117, R0, R16, R15 ;  /* 0x0000001000757223 */ /* 0x004fe2000001000f */
[----:B------:R-:W-:-:S02]  /*13070*/  LOP3.LUT R62, R62, 0xfffffffb, RZ, 0xc0, !PT ;  /* 0xfffffffb3e3e7812 */ /* 0x000fc400078ec0ff */
[----:B------:R-:W-:Y:S02]  /*13080*/  ISETP.GE.AND P1, PT, R65, R54, PT ;  /* 0x000000364100720c */ /* 0x000fe40003f26270 */
[----:B---3--:R-:W-:Y:S01]  /*13090*/  I2FP.F32.S32 R14, R21 ;  /* 0x00000015000e7245 */ /* 0x008fe20000201400 */
[----:B------:R-:W2:Y:S01]  /*130a0*/  MUFU.TANH R11, R38 ;  /* 0x00000026000b7308 */ /* 0x000ea20000002400 */
[----:B------:R-:W-:Y:S02]  /*130b0*/  FSEL R133, R19, -INF , !P2 ;  /* 0xff80000013857808 */ /* 0x000fe40005000000 */
[----:B------:R-:W-:Y:S01]  /*130c0*/  @P5 LOP3.LUT R62, R62, 0x4, RZ, 0xfc, !PT ;  /* 0x000000043e3e5812 */ /* 0x000fe200078efcff */
[CC--:B------:R-:W-:Y:S01]  /*130d0*/  FFMA.FTZ R103, R0.reuse, R14.reuse, R103 ;  /* 0x0000000e00677223 */ /* 0x0c0fe20000010067 */
[----:B------:R-:W-:Y:S01]  /*130e0*/  FSEL R139, R139, -INF , !P6 ;  /* 0xff8000008b8b7808 */ /* 0x000fe20007000000 */
[----:B------:R-:W-:Y:S01]  /*130f0*/  FFMA.FTZ R105, R0, R14, R105 ;  /* 0x0000000e00697223 */ /* 0x000fe20000010069 */
[----:B------:R-:W-:Y:S01]  /*13100*/  FSEL R117, R117, -INF , !P4 ;  /* 0xff80000075757808 */ /* 0x000fe20006000000 */
[----:B------:R-:W3:Y:S01]  /*13110*/  MUFU.TANH R15, R32 ;  /* 0x00000020000f7308 */ /* 0x000ee20000002400 */
[----:B------:R-:W-:-:S02]  /*13120*/  ISETP.GE.AND P6, PT, R21, R54, PT ;  /* 0x000000361500720c */ /* 0x000fc40003fc6270 */
[----:B------:R-:W-:Y:S01]  /*13130*/  FSEL R129, R67, -INF , !P0 ;  /* 0xff80000043817808 */ /* 0x000fe20004000000 */
[C---:B------:R-:W-:Y:S01]  /*13140*/  VIADD R67, R6.reuse, 0xffffffe9 ;  /* 0xffffffe906437836 */ /* 0x040fe20000000000 */
[----:B------:R-:W-:Y:S01]  /*13150*/  ISETP.GE.AND P2, PT, R21, R102, PT ;  /* 0x000000661500720c */ /* 0x000fe20003f46270 */
[----:B------:R-:W-:Y:S01]  /*13160*/  VIADD R21, R6, 0xfffffff1 ;  /* 0xfffffff106157836 */ /* 0x000fe20000000000 */
[C---:B------:R-:W-:Y:S01]  /*13170*/  LOP3.LUT P4, RZ, R62.reuse, 0x4, RZ, 0xc0, !PT ;  /* 0x000000043eff7812 */ /* 0x040fe2000788c0ff */
[----:B------:R-:W-:Y:S01]  /*13180*/  MUFU.TANH R23, R12 ;  /* 0x0000000c00177308 */ /* 0x000fe20000002400 */
[----:B------:R-:W-:Y:S02]  /*13190*/  LOP3.LUT R62, R62, 0xfffffffd, RZ, 0xc0, !PT ;  /* 0xfffffffd3e3e7812 */ /* 0x000fe400078ec0ff */
[----:B------:R-:W-:Y:S02]  /*131a0*/  I2FP.F32.S32 R6, R107 ;  /* 0x0000006b00067245 */ /* 0x000fe40000201400 */
[----:B------:R-:W-:-:S02]  /*131b0*/  FSEL R127, R63, -INF , !P3 ;  /* 0xff8000003f7f7808 */ /* 0x000fc40005800000 */
[----:B------:R-:W-:Y:S01]  /*131c0*/  ISETP.GE.AND P0, PT, R107, R102, PT ;  /* 0x000000666b00720c */ /* 0x000fe20003f06270 */
[----:B-1----:R-:W-:Y:S01]  /*131d0*/  FFMA.FTZ R121, R0, R6, R13 ;  /* 0x0000000600797223 */ /* 0x002fe2000001000d */
[----:B------:R-:W-:Y:S01]  /*131e0*/  FSEL R123, R103, -INF , !P6 ;  /* 0xff800000677b7808 */ /* 0x000fe20007000000 */
[----:B------:R-:W1:Y:S01]  /*131f0*/  MUFU.TANH R107, R34 ;  /* 0x00000022006b7308 */ /* 0x000e620000002400 */
[----:B------:R-:W-:Y:S02]  /*13200*/  @P1 LOP3.LUT R62, R62, 0x2, RZ, 0xfc, !PT ;  /* 0x000000023e3e1812 */ /* 0x000fe400078efcff */
[-C--:B------:R-:W-:Y:S02]  /*13210*/  ISETP.GE.AND P3, PT, R67, R54.reuse, PT ;  /* 0x000000364300720c */ /* 0x080fe40003f66270 */
[-C--:B------:R-:W-:Y:S01]  /*13220*/  ISETP.GE.AND P1, PT, R21, R54.reuse, PT ;  /* 0x000000361500720c */ /* 0x080fe20003f26270 */
[----:B------:R-:W-:Y:S01]  /*13230*/  BAR.SYNC.DEFER_BLOCKING 0x0 ;  /* 0x0000000000007b1d */ /* 0x000fe20000010000 */
[----:B------:R-:W-:Y:S01]  /*13240*/  ISETP.GE.AND P6, PT, R17, R54, PT ;  /* 0x000000361100720c */ /* 0x000fe20003fc6270 */
[----:B--2---:R-:W-:Y:S01]  /*13250*/  FFMA.FTZ R54, R0, R6, R11 ;  /* 0x0000000600367223 */ /* 0x004fe2000001000b */
[----:B------:R-:W-:-:S02]  /*13260*/  I2FP.F32.S32 R6, R65 ;  /* 0x0000004100067245 */ /* 0x000fc40000201400 */
[----:B------:R-:W-:Y:S01]  /*13270*/  ISETP.GE.AND P5, PT, R67, R102, PT ;  /* 0x000000664300720c */ /* 0x000fe20003fa6270 */
[----:B------:R2:W4:Y:S01]  /*13280*/  MUFU.TANH R19, R10 ;  /* 0x0000000a00137308 */ /* 0x0005220000002400 */
[----:B------:R-:W-:Y:S01]  /*13290*/  FSEL R54, R54, -INF , !P0 ;  /* 0xff80000036367808 */ /* 0x000fe20004000000 */
[-C--:B---3--:R-:W-:Y:S01]  /*132a0*/  FFMA.FTZ R15, R0, R6.reuse, R15 ;  /* 0x00000006000f7223 */ /* 0x088fe2000001000f */
[----:B------:R-:W-:Y:S01]  /*132b0*/  LOP3.LUT P0, RZ, R62, 0x2, RZ, 0xc0, !PT ;  /* 0x000000023eff7812 */ /* 0x000fe2000780c0ff */
[----:B-1----:R-:W-:Y:S01]  /*132c0*/  FFMA.FTZ R62, R0, R6, R107 ;  /* 0x00000006003e7223 */ /* 0x002fe2000001006b */
[----:B------:R-:W-:-:S03]  /*132d0*/  I2FP.F32.S32 R6, R17 ;  /* 0x0000001100067245 */ /* 0x000fc60000201400 */
[----:B------:R1:W3:Y:S01]  /*132e0*/  MUFU.TANH R13, R8 ;  /* 0x00000008000d7308 */ /* 0x0002e20000002400 */
[----:B------:R-:W-:Y:S02]  /*132f0*/  FSEL R103, R15, -INF , !P0 ;  /* 0xff8000000f677808 */ /* 0x000fe40004000000 */
[----:B------:R-:W-:Y:S02]  /*13300*/  FSEL R63, R105, -INF , !P2 ;  /* 0xff800000693f7808 */ /* 0x000fe40005000000 */
[----:B------:R-:W-:Y:S02]  /*13310*/  FSEL R121, R121, -INF , !P4 ;  /* 0xff80000079797808 */ /* 0x000fe40006000000 */
[-C--:B------:R-:W-:Y:S01]  /*13320*/  ISETP.GE.AND P4, PT, R65, R102.reuse, PT ;  /* 0x000000664100720c */ /* 0x080fe20003f86270 */
[----:B------:R-:W5:Y:S01]  /*13330*/  MUFU.TANH R11, R29 ;  /* 0x0000001d000b7308 */ /* 0x000f620000002400 */
[----:B--2---:R-:W-:Y:S01]  /*13340*/  I2FP.F32.S32 R10, R67 ;  /* 0x00000043000a7245 */ /* 0x004fe20000201400 */
[----:B------:R-:W-:Y:S01]  /*13350*/  VIADD R67, R55, 0xfffffffe ;  /* 0xfffffffe37437836 */ /* 0x000fe20000000000 */
[----:B------:R-:W-:-:S02]  /*13360*/  ISETP.GE.AND P2, PT, R17, R102, PT ;  /* 0x000000661100720c */ /* 0x000fc40003f46270 */
[----:B------:R-:W-:Y:S01]  /*13370*/  FSEL R62, R62, -INF , !P4 ;  /* 0xff8000003e3e7808 */ /* 0x000fe20006000000 */
[C---:B------:R-:W-:Y:S01]  /*13380*/  FFMA.FTZ R9, R0.reuse, R10, R9 ;  /* 0x0000000a00097223 */ /* 0x040fe20000010009 */
[----:B------:R-:W-:Y:S01]  /*13390*/  ISETP.GT.AND P0, PT, R67, R152, PT ;  /* 0x000000984300720c */ /* 0x000fe20003f04270 */
[----:B------:R-:W2:Y:S01]  /*133a0*/  MUFU.TANH R31, R31 ;  /* 0x0000001f001f7308 */ /* 0x000ea20000002400 */
[----:B-1----:R-:W-:Y:S01]  /*133b0*/  I2FP.F32.S32 R8, R21 ;  /* 0x0000001500087245 */ /* 0x002fe20000201400 */
[C---:B----4-:R-:W-:Y:S01]  /*133c0*/  FFMA.FTZ R19, R0.reuse, R10, R19 ;  /* 0x0000000a00137223 */ /* 0x050fe20000010013 */
[----:B------:R-:W-:Y:S02]  /*133d0*/  FSEL R119, R9, -INF , !P3 ;  /* 0xff80000009777808 */ /* 0x000fe40005800000 */
[----:B------:R-:W-:Y:S01]  /*133e0*/  ISETP.GE.AND P3, PT, R21, R102, PT ;  /* 0x000000661500720c */ /* 0x000fe20003f66270 */
[CC--:B------:R-:W-:Y:S01]  /*133f0*/  FFMA.FTZ R23, R0.reuse, R8.reuse, R23 ;  /* 0x0000000800177223 */ /* 0x0c0fe20000010017 */
[C---:B---3--:R-:W-:Y:S01]  /*13400*/  FFMA.FTZ R13, R0.reuse, R8, R13 ;  /* 0x00000008000d7223 */ /* 0x048fe2000001000d */
[----:B------:R-:W-:Y:S01]  /*13410*/  FSEL R65, R19, -INF , !P5 ;  /* 0xff80000013417808 */ /* 0x000fe20006800000 */
[----:B-----5:R-:W-:-:S02]  /*13420*/  FFMA.FTZ R11, R0, R6, R11 ;  /* 0x00000006000b7223 */ /* 0x020fc4000001000b */
[----:B------:R-:W-:Y:S02]  /*13430*/  FSEL R66, R23, -INF , !P1 ;  /* 0xff80000017427808 */ /* 0x000fe40004800000 */
[----:B------:R-:W-:Y:S02]  /*13440*/  ISETP.NE.AND P1, PT, R60, RZ, PT ;  /* 0x000000ff3c00720c */ /* 0x000fe40003f25270 */
[----:B------:R-:W-:Y:S01]  /*13450*/  FSEL R105, R13, -INF , !P3 ;  /* 0xff8000000d697808 */ /* 0x000fe20005800000 */
[----:B--2---:R-:W-:Y:S01]  /*13460*/  FFMA.FTZ R31, R0, R6, R31 ;  /* 0x00000006001f7223 */ /* 0x004fe2000001001f */
[----:B------:R-:W-:-:S04]  /*13470*/  FSEL R107, R11, -INF , !P6 ;  /* 0xff8000000b6b7808 */ /* 0x000fc80007000000 */
        /* <DEDUP_REMOVED lines=8> */
[----:B------:R-:W-:Y:S01]  /*13500*/  IABS R10, R9 ;  /* 0x00000009000a7213 */ /* 0x000fe20000000000 */
[----:B------:R-:W3:Y:S01]  /*13510*/  LDCU.64 UR10, c[0x0][0x3a0] ;  /* 0x00007400ff0a77ac */ /* 0x000ee20008000a00 */
[-C--:B-1----:R-:W-:Y:S02]  /*13520*/  IABS R6, R8.reuse ;  /* 0x0000000800067213 */ /* 0x082fe40000000000 */
[----:B------:R-:W-:-:S02]  /*13530*/  LOP3.LUT R15, R15, R8, RZ, 0x3c, !PT ;  /* 0x000000080f0f7212 */ /* 0x000fc400078e3cff */
[----:B------:R-:W1:Y:S01]  /*13540*/  I2F.RP R14, R6 ;  /* 0x00000006000e7306 */ /* 0x000e620000209400 */
[-C--:B------:R-:W-:Y:S02]  /*13550*/  LOP3.LUT R9, R9, R8.reuse, RZ, 0x3c, !PT ;  /* 0x0000000809097212 */ /* 0x080fe400078e3cff */
[----:B------:R-:W-:Y:S02]  /*13560*/  ISETP.GE.AND P5, PT, R15, RZ, PT ;  /* 0x000000ff0f00720c */ /* 0x000fe40003fa6270 */
[----:B------:R-:W-:Y:S02]  /*13570*/  ISETP.GE.AND P6, PT, R9, RZ, PT ;  /* 0x000000ff0900720c */ /* 0x000fe40003fc6270 */
[----:B------:R-:W-:Y:S01]  /*13580*/  LOP3.LUT R9, RZ, R8, RZ, 0x33, !PT ;  /* 0x00000008ff097212 */ /* 0x000fe200078e33ff */
        /* <DEDUP_REMOVED lines=33> */
[----:B------:R-:W-:Y:S01]  /*137a0*/  IMAD R8, R9, R8, -0x80 ;  /* 0xffffff8009087424 */ /* 0x000fe200078e0208 */
[----:B--2---:R-:W-:-:S04]  /*137b0*/  MOV R9, UR8 ;  /* 0x0000000800097c02 */ /* 0x004fc80008000f00 */
[----:B------:R-:W-:-:S05]  /*137c0*/  SHF.R.S32.HI R6, RZ, 0x1f, R8 ;  /* 0x0000001fff067819 */ /* 0x000fca0000011408 */
[----:B------:R-:W-:-:S04]  /*137d0*/  IMAD R6, R6, R9, RZ ;  /* 0x0000000906067224 */ /* 0x000fc800078e02ff */
[C---:B------:R-:W-:Y:S02]  /*137e0*/  IMAD R6, R8.reuse, UR9, R6 ;  /* 0x0000000908067c24 */ /* 0x040fe4000f8e0206 */
[----:B----4-:R-:W-:Y:S02]  /*137f0*/  IMAD.IADD R4, R11, 0x1, -R4 ;  /* 0x000000010b047824 */ /* 0x010fe400078e0a04 */
[----:B------:R-:W-:-:S03]  /*13800*/  IMAD.WIDE.U32 R10, R8, R9, RZ ;  /* 0x00000009080a7225 */ /* 0x000fc600078e00ff */
[----:B------:R-:W-:Y:S01]  /*13810*/  SHF.R.S32.HI R8, RZ, 0x1f, R4 ;  /* 0x0000001fff087819 */ /* 0x000fe20000011404 */
[----:B------:R-:W-:Y:S01]  /*13820*/  IMAD.MOV.U32 R12, RZ, RZ, R10 ;  /* 0x000000ffff0c7224 */ /* 0x000fe200078e000a */
[----:B------:R-:W-:-:S03]  /*13830*/  IADD3 R13, PT, PT, R11, R6, RZ ;  /* 0x000000060b0d7210 */ /* 0x000fc60007ffe0ff */
[----:B---3--:R-:W-:Y:S02]  /*13840*/  IMAD R11, R8, UR10, RZ ;  /* 0x0000000a080b7c24 */ /* 0x008fe4000f8e02ff */
[----:B------:R-:W-:-:S04]  /*13850*/  IMAD.WIDE.U32 R12, R4, UR10, R12 ;  /* 0x0000000a040c7c25 */ /* 0x000fc8000f8e000c */
[----:B------:R-:W-:Y:S01]  /*13860*/  IMAD R11, R4, UR11, R11 ;  /* 0x0000000b040b7c24 */ /* 0x000fe2000f8e020b */
[----:B------:R-:W-:-:S04]  /*13870*/  LEA R156, P0, R12, R156, 0x1 ;  /* 0x0000009c0c9c7211 */ /* 0x000fc800078008ff */
[----:B------:R-:W-:-:S04]  /*13880*/  IADD3 R11, PT, PT, R13, R11, RZ ;  /* 0x0000000b0d0b7210 */ /* 0x000fc80007ffe0ff */
[----:B------:R-:W-:Y:S01]  /*13890*/  LEA.HI.X R157, R12, R157, R11, 0x1, P0 ;  /* 0x0000009d0c9d7211 */ /* 0x000fe200000f0c0b */
[----:B------:R-:W-:Y:S06]  /*138a0*/  BRA `(.L_x_7078) ;  /* 0x0000000000207947 */ /* 0x000fec0003800000 */
.L_x_7077:
        /* <DEDUP_REMOVED lines=8> */
.L_x_7078:
        /* <DEDUP_REMOVED lines=58> */
.L_x_7076:
[----:B------:R-:W-:Y:S01]  /*13cd0*/  FMNMX3.FTZ R4, R2, R43, R39, !PT ;  /* 0x0000002b02047276 */ /* 0x000fe20007810027 */
        /* <DEDUP_REMOVED lines=51> */
[----:B------:R-:W-:Y:S01]  /*14010*/  FFMA.FTZ R3, R7, UR4, -R110 ;  /* 0x0000000407037c23 */ /* 0x000fe2000801086e */
[----:B------:R-:W-:Y:S01]  /*14020*/  FSEL R7, R52, RZ, P0 ;  /* 0x000000ff34077208 */ /* 0x000fe20000000000 */
[--C-:B------:R-:W-:Y:S01]  /*14030*/  FFMA.FTZ R113, R109, UR4, -R114.reuse ;  /* 0x000000046d717c23 */ /* 0x100fe20008010872 */
[--C-:B------:R-:W-:Y:S01]  /*14040*/  FFMA.FTZ R109, R115, UR4, -R114.reuse ;  /* 0x00000004736d7c23 */ /* 0x100fe20008010872 */
[--C-:B------:R-:W-:Y:S01]  /*14050*/  FFMA.FTZ R111, R47, UR4, -R114.reuse ;  /* 0x000000042f6f7c23 */ /* 0x100fe20008010872 */
[----:B------:R-:W-:Y:S01]  /*14060*/  FFMA.FTZ R112, R209, UR4, -R114 ;  /* 0x00000004d1707c23 */ /* 0x000fe20008010872 */
[----:B------:R-:W-:Y:S01]  /*14070*/  FADD.FTZ R7, R2, -R7 ;  /* 0x8000000702077221 */ /* 0x000fe20000010000 */
[----:B------:R-:W-:Y:S01]  /*14080*/  FFMA.FTZ R104, R45, UR4, -R110 ;  /* 0x000000042d687c23 */ /* 0x000fe2000801086e */
[----:B------:R-:W-:Y:S01]  /*14090*/  FMUL.FTZ R116, R4, UR4 ;  /* 0x0000000404747c20 */ /* 0x000fe20008410000 */
[----:B------:R-:W-:Y:S01]  /*140a0*/  MUFU.EX2 R113, R113 ;  /* 0x0000007100717308 */ /* 0x000fe20000000800 */
[----:B------:R-:W-:Y:S01]  /*140b0*/  FMUL.FTZ R115, R7, UR4 ;  /* 0x0000000407737c20 */ /* 0x000fe20008410000 */
[--C-:B------:R-:W-:Y:S01]  /*140c0*/  FFMA.FTZ R28, R25, UR4, -R114.reuse ;  /* 0x00000004191c7c23 */ /* 0x100fe20008010872 */
[----:B------:R-:W-:Y:S01]  /*140d0*/  FFMA.FTZ R2, R5, UR4, -R114 ;  /* 0x0000000405027c23 */ /* 0x000fe20008010872 */
[--C-:B------:R-:W-:Y:S01]  /*140e0*/  FFMA.FTZ R36, R33, UR4, -R110.reuse ;  /* 0x0000000421247c23 */ /* 0x100fe2000801086e */
[----:B------:R-:W1:Y:S01]  /*140f0*/  LDSM.16.MT88.4 R4, [R142+0x6000] ;  /* 0x006000008e04783b */ /* 0x000e620000004200 */
[--C-:B------:R-:W-:Y:S01]  /*14100*/  FFMA.FTZ R48, R41, UR4, -R110.reuse ;  /* 0x0000000429307c23 */ /* 0x100fe2000801086e */
[----:B------:R-:W-:Y:S01]  /*14110*/  FFMA.FTZ R165, R165, UR4, -R110 ;  /* 0x00000004a5a57c23 */ /* 0x000fe2000801086e */
[----:B------:R-:W2:Y:S01]  /*14120*/  MUFU.EX2 R111, R111 ;  /* 0x0000006f006f7308 */ /* 0x000ea20000000800 */
[----:B------:R-:W-:Y:S01]  /*14130*/  LDSM.16.MT88.4 R40, [R142+0x6800] ;  /* 0x006800008e28783b */ /* 0x000fe20000004200 */
        /* <DEDUP_REMOVED lines=26> */
[----:B------:R-:W-:Y:S01]  /*142e0*/  FFMA.FTZ R63, R65, UR4, -R110 ;  /* 0x00000004413f7c23 */ /* 0x000fe2000801086e */
[----:B------:R-:W-:Y:S01]  /*142f0*/  FFMA.FTZ R107, R107, UR4, -R114 ;  /* 0x000000046b6b7c23 */ /* 0x000fe20008010872 */
[----:B------:R-:W-:Y:S01]  /*14300*/  FFMA.FTZ R62, R62, UR4, -R110 ;  /* 0x000000043e3e7c23 */ /* 0x000fe2000801086e */
[----:B------:R-:W-:Y:S01]  /*14310*/  ISETP.GT.AND P0, PT, R67, R152, PT ;  /* 0x000000984300720c */ /* 0x000fe20003f04270 */
[----:B------:R-:W2:Y:S01]  /*14320*/  MUFU.EX2 R106, R106 ;  /* 0x0000006a006a7308 */ /* 0x000ea20000000800 */
[----:B---3--:R-:W-:-:S07]  /*14330*/  F2FP.F16.F32.PACK_AB R10, R109, R112 ;  /* 0x000000706d0a723e */ /* 0x008fce00000000ff */
[----:B------:R-:W-:Y:S04]  /*14340*/  MUFU.EX2 R104, R104 ;  /* 0x0000006800687308 */ /* 0x000fe80000000800 */
[----:B------:R-:W-:-:S04]  /*14350*/  @P0 IADD3 R55, PT, PT, R55, -0x3, RZ ;  /* 0xfffffffd37370810 */ /* 0x000fc80007ffe0ff */
        /* <DEDUP_REMOVED lines=12> */
[----:B------:R-:W-:Y:S01]  /*14420*/  FFMA.FTZ R89, R35, UR4, -R114 ;  /* 0x0000000423597c23 */ /* 0x000fe20008010872 */
        /* <DEDUP_REMOVED lines=33> */
[----:B------:R-:W-:Y:S01]  /*14640*/  MUFU.EX2 R97, R97 ;  /* 0x0000006100617308 */ /* 0x000fe20000000800 */
[----:B------:R-:W-:Y:S01]  /*14650*/  FFMA.FTZ R72, R49, UR4, -R114 ;  /* 0x0000000431487c23 */ /* 0x000fe20008010872 */
[----:B--2---:R-:W1:Y:S01]  /*14660*/  LDSM.16.MT88.4 R28, [R140+0x6000] ;  /* 0x006000008c1c783b */ /* 0x004e620000004200 */
[--C-:B------:R-:W-:Y:S01]  /*14670*/  FFMA.FTZ R75, R203, UR4, -R110.reuse ;  /* 0x00000004cb4b7c23 */ /* 0x100fe2000801086e */
[----:B------:R-:W-:Y:S01]  /*14680*/  FFMA.FTZ R74, R201, UR4, -R110 ;  /* 0x00000004c94a7c23 */ /* 0x000fe2000801086e */
[C---:B------:R-:W-:Y:S01]  /*14690*/  HMMA.16816.F32 R32, R8.reuse, R20, R32 ;  /* 0x000000140820723c */ /* 0x040fe20000001820 */
[--C-:B------:R-:W-:Y:S01]  /*146a0*/  FFMA.FTZ R80, R193, UR4, -R114.reuse ;  /* 0x00000004c1507c23 */ /* 0x100fe20008010872 */
[----:B------:R-:W-:Y:S01]  /*146b0*/  FFMA.FTZ R83, R191, UR4, -R114 ;  /* 0x00000004bf537c23 */ /* 0x000fe20008010872 */
[----:B------:R-:W2:Y:S01]  /*146c0*/  MUFU.EX2 R89, R89 ;  /* 0x0000005900597308 */ /* 0x000ea20000000800 */
[--C-:B------:R-:W-:Y:S01]  /*146d0*/  FFMA.FTZ R91, R189, UR4, -R110.reuse ;  /* 0x00000004bd5b7c23 */ /* 0x100fe2000801086e */
[--C-:B------:R-:W-:Y:S01]  /*146e0*/  FFMA.FTZ R82, R187, UR4, -R110.reuse ;  /* 0x00000004bb527c23 */ /* 0x100fe2000801086e */
[----:B------:R-:W-:Y:S01]  /*146f0*/  FFMA.FTZ R88, R185, UR4, -R110 ;  /* 0x00000004b9587c23 */ /* 0x000fe2000801086e */
[----:B------:R-:W-:Y:S01]  /*14700*/  FFMA.FTZ R90, R183, UR4, -R114 ;  /* 0x00000004b75a7c23 */ /* 0x000fe20008010872 */
[----:B------:R-:W-:Y:S01]  /*14710*/  HMMA.16816.F32 R4, R8, R6, R84 ;  /* 0x000000060804723c */ /* 0x000fe20000001854 */
[----:B------:R-:W-:-:S02]  /*14720*/  FFMA.FTZ R116, R168, R116, R113 ;  /* 0x00000074a8747223 */ /* 0x000fc40000010071 */
[----:B------:R3:W-:Y:S02]  /*14730*/  MUFU.EX2 R84, R36 ;  /* 0x0000002400547308 */ /* 0x0007e40000000800 */
[----:B------:R-:W-:-:S03]  /*14740*/  FADD.FTZ R111, R111, R116 ;  /* 0x000000746f6f7221 */ /* 0x000fc60000010000 */
[----:B------:R-:W-:Y:S01]  /*14750*/  HMMA.16816.F32 R20, R8, R22, R76 ;  /* 0x000000160814723c */ /* 0x000fe2000000184c */
[----:B------:R-:W-:Y:S01]  /*14760*/  FFMA.FTZ R77, R199, UR4, -R110 ;  /* 0x00000004c74d7c23 */ /* 0x000fe2000801086e */
[--C-:B------:R-:W-:Y:S01]  /*14770*/  FFMA.FTZ R79, R197, UR4, -R114.reuse ;  /* 0x00000004c54f7c23 */ /* 0x100fe20008010872 */
[----:B------:R-:W4:Y:S01]  /*14780*/  MUFU.EX2 R81, R81 ;  /* 0x0000005100517308 */ /* 0x000f220000000800 */
[----:B--2---:R-:W-:Y:S01]  /*14790*/  F2FP.F16.F32.PACK_AB R50, R89, R92 ;  /* 0x0000005c5932723e */ /* 0x004fe200000000ff */
[----:B------:R-:W-:Y:S01]  /*147a0*/  FFMA.FTZ R78, R195, UR4, -R114 ;  /* 0x00000004c34e7c23 */ /* 0x000fe20008010872 */
[----:B------:R-:W-:-:S04]  /*147b0*/  FADD.FTZ R112, R112, R111 ;  /* 0x0000006f70707221 */ /* 0x000fc80000010000 */
[----:B------:R-:W-:Y:S01]  /*147c0*/  FADD.FTZ R109, R109, R112 ;  /* 0x000000706d6d7221 */ /* 0x000fe20000010000 */
[----:B------:R2:W-:Y:S01]  /*147d0*/  MUFU.EX2 R76, R48 ;  /* 0x00000030004c7308 */ /* 0x0005e20000000800 */
[----:B---3--:R-:W3:Y:S07]  /*147e0*/  LDSM.16.MT88.4 R36, [R146+0x6800] ;  /* 0x006800009224783b */ /* 0x008eee0000004200 */
        /* <DEDUP_REMOVED lines=33> */
[----:B------:R-:W2:Y:S01]  /*14a00*/  LDSM.16.MT88.4 R56, [R140+0x7000] ;  /* 0x007000008c38783b */ /* 0x000ea20000004200 */
[----:B-----5:R-:W-:-:S02]  /*14a10*/  F2FP.F16.F32.PACK_AB R48, R68, R69 ;  /* 0x000000454430723e */ /* 0x020fc400000000ff */
[----:B---3--:R-:W-:Y:S02]  /*14a20*/  F2FP.F16.F32.PACK_AB R49, R75, R72 ;  /* 0x000000484b31723e */ /* 0x008fe400000000ff */
[----:B------:R-:W-:Y:S01]  /*14a30*/  F2FP.F16.F32.PACK_AB R50, R71, R70 ;  /* 0x000000464732723e */ /* 0x000fe200000000ff */
[----:B------:R-:W-:Y:S01]  /*14a40*/  MUFU.EX2 R80, R80 ;  /* 0x0000005000507308 */ /* 0x000fe20000000800 */
[----:B-1----:R-:W-:-:S07]  /*14a50*/  F2FP.F16.F32.PACK_AB R51, R77, R74 ;  /* 0x0000004a4d33723e */ /* 0x002fce00000000ff */
        /* <DEDUP_REMOVED lines=11> */
[C---:B--2---:R-:W-:Y:S07]  /*14b10*/  HMMA.16816.F32 R44, R48.reuse, R56, R44 ;  /* 0x00000038302c723c */ /* 0x044fee000000182c */
[----:B------:R-:W-:Y:S01]  /*14b20*/  MUFU.EX2 R179, R179 ;  /* 0x000000b300b37308 */ /* 0x000fe20000000800 */
[C---:B------:R-:W-:Y:S01]  /*14b30*/  HMMA.16816.F32 R8, R48.reuse, R58, R8 ;  /* 0x0000003a3008723c */ /* 0x040fe20000001808 */
[----:B------:R-:W2:Y:S06]  /*14b40*/  LDSM.16.MT88.4 R56, [R140+0x7800] ;  /* 0x007800008c38783b */ /* 0x000eac0000004200 */
[----:B------:R-:W5:Y:S01]  /*14b50*/  MUFU.EX2 R90, R90 ;  /* 0x0000005a005a7308 */ /* 0x000f620000000800 */
[C---:B------:R-:W-:Y:S07]  /*14b60*/  HMMA.16816.F32 R12, R48.reuse, R36, R12 ;  /* 0x00000024300c723c */ /* 0x040fee000000180c */
[----:B------:R-:W-:Y:S01]  /*14b70*/  MUFU.EX2 R118, R118 ;  /* 0x0000007600767308 */ /* 0x000fe20000000800 */
[----:B------:R-:W-:Y:S01]  /*14b80*/  HMMA.16816.F32 R16, R48, R38, R16 ;  /* 0x000000263010723c */ /* 0x000fe20000001810 */
[----:B------:R-:W5:Y:S01]  /*14b90*/  LDSM.16.MT88.4 R36, [R146+0x7800] ;  /* 0x007800009224783b */ /* 0x000f620000004200 */
[----:B------:R-:W-:-:S02]  /*14ba0*/  F2FP.F16.F32.PACK_AB R48, R78, R79 ;  /* 0x0000004f4e30723e */ /* 0x000fc400000000ff */
[----:B-1----:R-:W-:Y:S02]  /*14bb0*/  F2FP.F16.F32.PACK_AB R49, R82, R91 ;  /* 0x0000005b5231723e */ /* 0x002fe400000000ff */
[----:B------:R-:W-:Y:S01]  /*14bc0*/  F2FP.F16.F32.PACK_AB R50, R83, R80 ;  /* 0x000000505332723e */ /* 0x000fe200000000ff */
[----:B------:R-:W-:Y:S01]  /*14bd0*/  MUFU.EX2 R177, R177 ;  /* 0x000000b100b17308 */ /* 0x000fe20000000800 */
[----:B----4-:R-:W-:-:S07]  /*14be0*/  F2FP.F16.F32.PACK_AB R51, R165, R88 ;  /* 0x00000058a533723e */ /* 0x010fce00000000ff */
[C---:B---3--:R-:W-:Y:S01]  /*14bf0*/  HMMA.16816.F32 R32, R48.reuse, R28, R32 ;  /* 0x0000001c3020723c */ /* 0x048fe20000001820 */
        /* <DEDUP_REMOVED lines=8> */
[----:B------:R-:W3:Y:S06]  /*14c80*/  MUFU.EX2 R169, R169 ;  /* 0x000000a900a97308 */ /* 0x000eec0000000800 */
[C---:B--2---:R-:W-:Y:S02]  /*14c90*/  HMMA.16816.F32 R44, R48.reuse, R56, R44 ;  /* 0x00000038302c723c */ /* 0x044fe4000000182c */
[----:B------:R-:W-:Y:S06]  /*14ca0*/  MUFU.EX2 R163, R163 ;  /* 0x000000a300a37308 */ /* 0x000fec0000000800 */
[C---:B------:R-:W-:Y:S01]  /*14cb0*/  HMMA.16816.F32 R8, R48.reuse, R58, R8 ;  /* 0x0000003a3008723c */ /* 0x040fe20000001808 */
[----:B------:R-:W2:Y:S01]  /*14cc0*/  LDSM.16.MT88.4 R56, [R140+0x8000] ;  /* 0x008000008c38783b */ /* 0x000ea20000004200 */
[----:B------:R-:W2:Y:S06]  /*14cd0*/  MUFU.EX2 R124, R124 ;  /* 0x0000007c007c7308 */ /* 0x000eac0000000800 */
[C---:B-----5:R-:W-:Y:S02]  /*14ce0*/  HMMA.16816.F32 R12, R48.reuse, R36, R12 ;  /* 0x00000024300c723c */ /* 0x060fe4000000180c */
[----:B------:R-:W-:Y:S06]  /*14cf0*/  MUFU.EX2 R126, R126 ;  /* 0x0000007e007e7308 */ /* 0x000fec0000000800 */
[----:B------:R-:W-:Y:S01]  /*14d00*/  HMMA.16816.F32 R16, R48, R38, R16 ;  /* 0x000000263010723c */ /* 0x000fe20000001810 */
[----:B------:R-:W5:Y:S01]  /*14d10*/  LDSM.16.MT88.4 R36, [R146+0x8000] ;  /* 0x008000009224783b */ /* 0x000f620000004200 */
[----:B------:R-:W-:Y:S01]  /*14d20*/  F2FP.F16.F32.PACK_AB R48, R90, R179 ;  /* 0x000000b35a30723e */ /* 0x000fe200000000ff */
[----:B------:R-:W-:Y:S01]  /*14d30*/  MUFU.EX2 R135, R135 ;  /* 0x0000008700877308 */ /* 0x000fe20000000800 */
[----:B---3--:R-:W-:-:S02]  /*14d40*/  F2FP.F16.F32.PACK_AB R49, R120, R175 ;  /* 0x000000af7831723e */ /* 0x008fc400000000ff */
[----:B------:R-:W-:Y:S02]  /*14d50*/  F2FP.F16.F32.PACK_AB R50, R177, R118 ;  /* 0x00000076b132723e */ /* 0x000fe400000000ff */
[----:B------:R-:W-:-:S03]  /*14d60*/  F2FP.F16.F32.PACK_AB R51, R169, R122 ;  /* 0x0000007aa933723e */ /* 0x000fc600000000ff */
[----:B------:R-:W-:Y:S04]  /*14d70*/  MUFU.EX2 R128, R128 ;  /* 0x0000008000807308 */ /* 0x000fe80000000800 */
[C---:B-1----:R-:W-:Y:S04]  /*14d80*/  HMMA.16816.F32 R32, R48.reuse, R28, R32 ;  /* 0x0000001c3020723c */ /* 0x042fe80000001820 */
[----:B------:R-:W1:Y:S04]  /*14d90*/  MUFU.EX2 R131, R131 ;  /* 0x0000008300837308 */ /* 0x000e680000000800 */
[C---:B------:R-:W-:Y:S01]  /*14da0*/  HMMA.16816.F32 R20, R48.reuse, R30, R20 ;  /* 0x0000001e3014723c */ /* 0x040fe20000001814 */
[----:B------:R-:W3:Y:S03]  /*14db0*/  LDSM.16.MT88.4 R28, [R142+0x8800] ;  /* 0x008800008e1c783b */ /* 0x000ee60000004200 */
[----:B------:R-:W-:Y:S04]  /*14dc0*/  MUFU.EX2 R129, R129 ;  /* 0x0000008100817308 */ /* 0x000fe80000000800 */
[C---:B----4-:R-:W-:Y:S04]  /*14dd0*/  HMMA.16816.F32 R24, R48.reuse, R40, R24 ;  /* 0x000000283018723c */ /* 0x050fe80000001818 */
[----:B------:R-:W4:Y:S04]  /*14de0*/  MUFU.EX2 R130, R130 ;  /* 0x0000008200827308 */ /* 0x000f280000000800 */
[C---:B------:R-:W-:Y:S01]  /*14df0*/  HMMA.16816.F32 R4, R48.reuse, R42, R4 ;  /* 0x0000002a3004723c */ /* 0x040fe20000001804 */
[----:B------:R-:W-:Y:S03]  /*14e00*/  LDSM.16.MT88.4 R40, [R141+0x8800] ;  /* 0x008800008d28783b */ /* 0x000fe60000004200 */
[----:B------:R-:W-:Y:S04]  /*14e10*/  MUFU.EX2 R125, R125 ;  /* 0x0000007d007d7308 */ /* 0x000fe80000000800 */
[C---:B--2---:R-:W-:Y:S04]  /*14e20*/  HMMA.16816.F32 R44, R48.reuse, R56, R44 ;  /* 0x00000038302c723c */ /* 0x044fe8000000182c */
[----:B------:R-:W2:Y:S04]  /*14e30*/  MUFU.EX2 R132, R132 ;  /* 0x0000008400847308 */ /* 0x000ea80000000800 */
[C---:B------:R-:W-:Y:S01]  /*14e40*/  HMMA.16816.F32 R8, R48.reuse, R58, R8 ;  /* 0x0000003a3008723c */ /* 0x040fe20000001808 */
[----:B------:R-:W2:Y:S03]  /*14e50*/  LDSM.16.MT88.4 R56, [R140+0x8800] ;  /* 0x008800008c38783b */ /* 0x000ea60000004200 */
        /* <DEDUP_REMOVED lines=9> */
[----:B----4-:R-:W-:-:S05]  /*14ef0*/  F2FP.F16.F32.PACK_AB R51, R130, R129 ;  /* 0x000000818233723e */ /* 0x010fca00000000ff */
[----:B------:R-:W1:Y:S02]  /*14f00*/  MUFU.EX2 R136, R136 ;  /* 0x0000008800887308 */ /* 0x000e640000000800 */
[C---:B---3--:R-:W-:Y:S06]  /*14f10*/  HMMA.16816.F32 R24, R48.reuse, R28, R24 ;  /* 0x0000001c3018723c */ /* 0x048fec0000001818 */
[----:B------:R-:W-:Y:S02]  /*14f20*/  MUFU.EX2 R54, R54 ;  /* 0x0000003600367308 */ /* 0x000fe40000000800 */
[C---:B------:R-:W-:Y:S01]  /*14f30*/  HMMA.16816.F32 R4, R48.reuse, R30, R4 ;  /* 0x0000001e3004723c */ /* 0x040fe20000001804 */
[----:B------:R-:W3:Y:S05]  /*14f40*/  LDSM.16.MT88.4 R28, [R142+0x9000] ;  /* 0x009000008e1c783b */ /* 0x000eea0000004200 */
[----:B------:R-:W4:Y:S02]  /*14f50*/  MUFU.EX2 R63, R63 ;  /* 0x0000003f003f7308 */ /* 0x000f240000000800 */
[----:B--2---:R-:W-:Y:S01]  /*14f60*/  HMMA.16816.F32 R8, R48, R58, R8 ;  /* 0x0000003a3008723c */ /* 0x004fe20000001808 */
[----:B------:R-:W-:Y:S01]  /*14f70*/  FFMA.FTZ R59, R167, R115, R108 ;  /* 0x00000073a73b7223 */ /* 0x000fe2000001006c */
[----:B------:R-:W-:Y:S01]  /*14f80*/  FFMA.FTZ R58, R64, UR4, -R114 ;  /* 0x00000004403a7c23 */ /* 0x000fe20008010872 */
[----:B------:R-:W-:-:S02]  /*14f90*/  FFMA.FTZ R167, R60, UR4, -R110 ;  /* 0x000000043ca77c23 */ /* 0x000fc4000801086e */
[----:B------:R-:W-:-:S03]  /*14fa0*/  FADD.FTZ R59, R106, R59 ;  /* 0x0000003b6a3b7221 */ /* 0x000fc60000010000 */
[----:B------:R-:W-:Y:S01]  /*14fb0*/  HMMA.16816.F32 R32, R48, R40, R32 ;  /* 0x000000283020723c */ /* 0x000fe20000001820 */
[----:B------:R-:W-:Y:S01]  /*14fc0*/  FADD.FTZ R104, R104, R59 ;  /* 0x0000003b68687221 */ /* 0x000fe20000010000 */
[----:B------:R-:W-:Y:S03]  /*14fd0*/  MUFU.EX2 R58, R58 ;  /* 0x0000003a003a7308 */ /* 0x000fe60000000800 */
[----:B------:R-:W-:-:S03]  /*14fe0*/  FADD.FTZ R3, R3, R104 ;  /* 0x0000006803037221 */ /* 0x000fc60000010000 */
[C---:B-----5:R-:W-:Y:S01]  /*14ff0*/  HMMA.16816.F32 R12, R48.reuse, R36, R12 ;  /* 0x00000024300c723c */ /* 0x060fe2000000180c */
[----:B------:R-:W-:Y:S01]  /*15000*/  FADD.FTZ R84, R84, R3 ;  /* 0x0000000354547221 */ /* 0x000fe20000010000 */
[----:B------:R-:W-:Y:S01]  /*15010*/  FFMA.FTZ R3, R105, UR4, -R110 ;  /* 0x0000000469037c23 */ /* 0x000fe2000801086e */
[----:B------:R-:W-:Y:S02]  /*15020*/  MUFU.EX2 R167, R167 ;  /* 0x000000a700a77308 */ /* 0x000fe40000000800 */
[----:B------:R-:W-:Y:S02]  /*15030*/  FADD.FTZ R81, R81, R84 ;  /* 0x0000005451517221 */ /* 0x000fe40000010000 */
[----:B------:R-:W-:Y:S01]  /*15040*/  LDSM.16.MT88.4 R84, [R142+0x9800] ;  /* 0x009800008e54783b */ /* 0x000fe20000004200 */
[----:B------:R-:W-:Y:S01]  /*15050*/  HMMA.16816.F32 R16, R48, R38, R16 ;  /* 0x000000263010723c */ /* 0x000fe20000001810 */
[----:B------:R-:W-:Y:S02]  /*15060*/  FADD.FTZ R76, R76, R81 ;  /* 0x000000514c4c7221 */ /* 0x000fe40000010000 */
[----:B------:R-:W2:Y:S01]  /*15070*/  LDSM.16.MT88.4 R36, [R146+0x9000] ;  /* 0x009000009224783b */ /* 0x000ea20000004200 */
[----:B------:R-:W-:Y:S01]  /*15080*/  MUFU.EX2 R3, R3 ;  /* 0x0000000300037308 */ /* 0x000fe20000000800 */
[----:B------:R-:W-:-:S03]  /*15090*/  FADD.FTZ R73, R73, R76 ;  /* 0x0000004c49497221 */ /* 0x000fc60000010000 */
[----:B------:R-:W-:Y:S01]  /*150a0*/  HMMA.16816.F32 R20, R48, R42, R20 ;  /* 0x0000002a3014723c */ /* 0x000fe20000001814 */
[----:B------:R-:W-:Y:S01]  /*150b0*/  FADD.FTZ R72, R72, R73 ;  /* 0x0000004948487221 */ /* 0x000fe20000010000 */
[----:B------:R-:W5:Y:S03]  /*150c0*/  LDSM.16.MT88.4 R40, [R141+0x9000] ;  /* 0x009000008d28783b */ /* 0x000f660000004200 */
[----:B------:R-:W-:-:S03]  /*150d0*/  FADD.FTZ R75, R75, R72 ;  /* 0x000000484b4b7221 */ /* 0x000fc60000010000 */
[----:B------:R-:W-:Y:S01]  /*150e0*/  HMMA.16816.F32 R44, R48, R56, R44 ;  /* 0x00000038302c723c */ /* 0x000fe2000000182c */
[----:B------:R-:W-:Y:S01]  /*150f0*/  F2FP.F16.F32.PACK_AB R48, R132, R125 ;  /* 0x0000007d8430723e */ /* 0x000fe200000000ff */
[--C-:B------:R-:W-:Y:S01]  /*15100*/  FFMA.FTZ R56, R103, UR4, -R114.reuse ;  /* 0x0000000467387c23 */ /* 0x100fe20008010872 */
[----:B-1----:R-:W-:Y:S01]  /*15110*/  F2FP.F16.F32.PACK_AB R49, R136, R117 ;  /* 0x000000758831723e */ /* 0x002fe200000000ff */
[----:B------:R-:W-:Y:S01]  /*15120*/  FFMA.FTZ R57, R66, UR4, -R114 ;  /* 0x0000000442397c23 */ /* 0x000fe20008010872 */
[----:B------:R-:W-:Y:S02]  /*15130*/  F2FP.F16.F32.PACK_AB R50, R134, R121 ;  /* 0x000000798632723e */ /* 0x000fe400000000ff */
[----:B----4-:R-:W-:Y:S01]  /*15140*/  F2FP.F16.F32.PACK_AB R51, R63, R54 ;  /* 0x000000363f33723e */ /* 0x010fe200000000ff */
[----:B------:R-:W-:Y:S06]  /*15150*/  MUFU.EX2 R56, R56 ;  /* 0x0000003800387308 */ /* 0x000fec0000000800 */
[----:B---3--:R-:W-:Y:S01]  /*15160*/  HMMA.16816.F32 R24, R48, R28, R24 ;  /* 0x0000001c3018723c */ /* 0x008fe20000001818 */
[----:B------:R-:W-:Y:S01]  /*15170*/  FADD.FTZ R28, R2, R109 ;  /* 0x0000006d021c7221 */ /* 0x000fe20000010000 */
[----:B------:R-:W1:Y:S03]  /*15180*/  MUFU.EX2 R57, R57 ;  /* 0x0000003900397308 */ /* 0x000e660000000800 */
[----:B------:R-:W-:-:S03]  /*15190*/  FADD.FTZ R97, R97, R28 ;  /* 0x0000001c61617221 */ /* 0x000fc60000010000 */
[C---:B------:R-:W-:Y:S01]  /*151a0*/  HMMA.16816.F32 R4, R48.reuse, R30, R4 ;  /* 0x0000001e3004723c */ /* 0x040fe20000001804 */
[----:B------:R-:W-:Y:S01]  /*151b0*/  FADD.FTZ R28, R92, R97 ;  /* 0x000000615c1c7221 */ /* 0x000fe20000010000 */
[----:B------:R-:W3:Y:S01]  /*151c0*/  MUFU.EX2 R29, R107 ;  /* 0x0000006b001d7308 */ /* 0x000ee20000000800 */
[----:B------:R-:W4:Y:S02]  /*151d0*/  LDSM.16.MT88.4 R92, [R146+0x9800] ;  /* 0x00980000925c783b */ /* 0x000f240000004200 */
[----:B------:R-:W-:Y:S01]  /*151e0*/  FADD.FTZ R30, R89, R28 ;  /* 0x0000001c591e7221 */ /* 0x000fe20000010000 */
[----:B------:R-:W-:Y:S01]  /*151f0*/  FFMA.FTZ R28, R61, UR4, -R110 ;  /* 0x000000043d1c7c23 */ /* 0x000fe2000801086e */
[----:B------:R-:W-:Y:S01]  /*15200*/  MOV R61, R67 ;  /* 0x00000043003d7202 */ /* 0x000fe20000000f00 */
[C---:B--2---:R-:W-:Y:S01]  /*15210*/  HMMA.16816.F32 R12, R48.reuse, R36, R12 ;  /* 0x00000024300c723c */ /* 0x044fe2000000180c */
[----:B------:R-:W-:Y:S01]  /*15220*/  FADD.FTZ R69, R69, R30 ;  /* 0x0000001e45457221 */ /* 0x000fe20000010000 */
[----:B------:R-:W-:Y:S01]  /*15230*/  FADD.FTZ R30, R74, R75 ;  /* 0x0000004b4a1e7221 */ /* 0x000fe20000010000 */
[----:B------:R-:W2:Y:S02]  /*15240*/  MUFU.EX2 R2, R62 ;  /* 0x0000003e00027308 */ /* 0x000ea40000000800 */
[----:B------:R-:W-:Y:S01]  /*15250*/  FADD.FTZ R69, R68, R69 ;  /* 0x0000004544457221 */ /* 0x000fe20000010000 */
[----:B------:R-:W-:Y:S01]  /*15260*/  FADD.FTZ R30, R77, R30 ;  /* 0x0000001e4d1e7221 */ /* 0x000fe20000010000 */
[----:B-1----:R-:W-:Y:S01]  /*15270*/  F2FP.F16.F32.PACK_AB R68, R57, R56 ;  /* 0x000000383944723e */ /* 0x002fe200000000ff */
[----:B------:R-:W-:Y:S01]  /*15280*/  HMMA.16816.F32 R16, R48, R38, R16 ;  /* 0x000000263010723c */ /* 0x000fe20000001810 */
[----:B------:R-:W-:Y:S01]  /*15290*/  FADD.FTZ R70, R70, R69 ;  /* 0x0000004546467221 */ /* 0x000fe20000010000 */
[----:B------:R-:W-:Y:S01]  /*152a0*/  FADD.FTZ R91, R91, R30 ;  /* 0x0000001e5b5b7221 */ /* 0x000fe20000010000 */
[----:B------:R-:W1:Y:S01]  /*152b0*/  MUFU.EX2 R28, R28 ;  /* 0x0000001c001c7308 */ /* 0x000e620000000800 */
[----:B------:R-:W4:Y:S01]  /*152c0*/  LDSM.16.MT88.4 R36, [R140+0x9000] ;  /* 0x009000008c24783b */ /* 0x000f220000004200 */
[----:B------:R-:W-:Y:S01]  /*152d0*/  FADD.FTZ R70, R71, R70 ;  /* 0x0000004647467221 */ /* 0x000fe20000010000 */
[----:B------:R-:W-:-:S02]  /*152e0*/  FADD.FTZ R91, R82, R91 ;  /* 0x0000005b525b7221 */ /* 0x000fc40000010000 */
[C---:B-----5:R-:W-:Y:S01]  /*152f0*/  HMMA.16816.F32 R32, R48.reuse, R40, R32 ;  /* 0x000000283020723c */ /* 0x060fe20000001820 */
[----:B------:R-:W-:Y:S01]  /*15300*/  FADD.FTZ R79, R79, R70 ;  /* 0x000000464f4f7221 */ /* 0x000fe20000010000 */
[----:B------:R-:W-:Y:S01]  /*15310*/  FADD.FTZ R88, R88, R91 ;  /* 0x0000005b58587221 */ /* 0x000fe20000010000 */
[----:B---3--:R-:W-:Y:S02]  /*15320*/  F2FP.F16.F32.PACK_AB R70, R29, R58 ;  /* 0x0000003a1d46723e */ /* 0x008fe400000000ff */
[----:B------:R-:W-:Y:S01]  /*15330*/  FADD.FTZ R31, R78, R79 ;  /* 0x0000004f4e1f7221 */ /* 0x000fe20000010000 */
[----:B------:R-:W-:Y:S01]  /*15340*/  FADD.FTZ R88, R165, R88 ;  /* 0x00000058a5587221 */ /* 0x000fe20000010000 */
[----:B--2---:R-:W-:Y:S01]  /*15350*/  F2FP.F16.F32.PACK_AB R69, R3, R2 ;  /* 0x000000020345723e */ /* 0x004fe200000000ff */
[----:B------:R-:W2:Y:S01]  /*15360*/  LDSM.16.MT88.4 R76, [R141+0x9800] ;  /* 0x009800008d4c783b */ /* 0x000ea20000004200 */
[----:B------:R-:W-:Y:S01]  /*15370*/  FADD.FTZ R80, R80, R31 ;  /* 0x0000001f50507221 */ /* 0x000fe20000010000 */
[----:B------:R-:W-:Y:S01]  /*15380*/  FADD.FTZ R175, R175, R88 ;  /* 0x00000058afaf7221 */ /* 0x000fe20000010000 */
[----:B------:R-:W-:Y:S01]  /*15390*/  HMMA.16816.F32 R20, R48, R42, R20 ;  /* 0x0000002a3014723c */ /* 0x000fe20000001814 */
[----:B-1----:R-:W-:Y:S01]  /*153a0*/  F2FP.F16.F32.PACK_AB R71, R167, R28 ;  /* 0x0000001ca747723e */ /* 0x002fe200000000ff */
[----:B------:R-:W-:Y:S01]  /*153b0*/  FADD.FTZ R80, R83, R80 ;  /* 0x0000005053507221 */ /* 0x000fe20000010000 */
[----:B------:R-:W-:-:S03]  /*153c0*/  FADD.FTZ R175, R120, R175 ;  /* 0x000000af78af7221 */ /* 0x000fc60000010000 */
[----:B------:R-:W-:Y:S01]  /*153d0*/  FADD.FTZ R179, R179, R80 ;  /* 0x00000050b3b37221 */ /* 0x000fe20000010000 */
[----:B------:R-:W-:Y:S01]  /*153e0*/  FADD.FTZ R122, R122, R175 ;  /* 0x000000af7a7a7221 */ /* 0x000fe20000010000 */
[----:B----4-:R-:W-:Y:S01]  /*153f0*/  HMMA.16816.F32 R96, R68, R92, R12 ;  /* 0x0000005c4460723c */ /* 0x010fe2000000180c */
        /* <DEDUP_REMOVED lines=31> */
[----:B------:R-:W-:Y:S01]  /*155f0*/  HMMA.16816.F32 R92, R68, R94, R16 ;  /* 0x0000005e445c723c */ /* 0x000fe20000001810 */
[----:B------:R-:W-:Y:S01]  /*15600*/  MOV R3, R102 ;  /* 0x0000006600037202 */ /* 0x000fe20000000f00 */
[----:B------:R-:W-:Y:S01]  /*15610*/  FADD.FTZ R57, R57, R56 ;  /* 0x0000003839397221 */ /* 0x000fe20000010000 */
[----:B------:R-:W-:Y:S01]  /*15620*/  @P0 MOV R2, R52 ;  /* 0x0000003400020202 */ /* 0x000fe20000000f00 */
[----:B------:R-:W-:Y:S01]  /*15630*/  FADD.FTZ R167, R167, R28 ;  /* 0x0000001ca7a77221 */ /* 0x000fe20000010000 */
[----:B------:R-:W-:Y:S01]  /*15640*/  @P0 MOV R3, R102 ;  /* 0x0000006600030202 */ /* 0x000fe20000000f00 */
[----:B------:R-:W-:-:S02]  /*15650*/  FADD.FTZ R58, R58, R57 ;  /* 0x000000393a3a7221 */ /* 0x000fc40000010000 */
[----:B------:R-:W-:Y:S02]  /*15660*/  HMMA.16816.F32 R76, R68, R78, R20 ;  /* 0x0000004e444c723c */ /* 0x000fe40000001814 */
[----:B------:R-:W-:-:S06]  /*15670*/  FADD.FTZ R168, R29, R58 ;  /* 0x0000003a1da87221 */ /* 0x000fcc0000010000 */
[C---:B-1----:R-:W-:Y:S08]  /*15680*/  HMMA.16816.F32 R72, R68.reuse, R12, R44 ;  /* 0x0000000c4448723c */ /* 0x042ff0000000182c */
[----:B------:R-:W-:Y:S01]  /*15690*/  HMMA.16816.F32 R68, R68, R14, R8 ;  /* 0x0000000e4444723c */ /* 0x000fe20000001808 */
[----:B------:R-:W-:-:S04]  /*156a0*/  NOP ;  /* 0x0000000000007918 */ /* 0x000fc80000000000 */
[----:B------:R-:W-:-:S15]  /*156b0*/  @P0 BRA `(.L_x_7079) ;  /* 0x0000000000040947 */ /* 0x000fde0003800000 */
.L_x_7073:
[----:B------:R-:W-:-:S07]  /*156c0*/  IADD3 R55, PT, PT, R61, -0x1, RZ ;  /* 0xffffffff3d377810 */ /* 0x000fce0007ffe0ff */
.L_x_7079:
        /* <DEDUP_REMOVED lines=16> */
[----:B------:R-:W4:Y:S03]  /*157d0*/  LDCU UR4, c[0x0][0x45c] ;  /* 0x00008b80ff0477ac */ /* 0x000f260008000800 */
[----:B------:R-:W-:Y:S01]  /*157e0*/  P2R R166, PR, RZ, 0x1 ;  /* 0x00000001ffa67803 */ /* 0x000fe20000000000 */
[----:B------:R-:W2:Y:S01]  /*157f0*/  LDCU.64 UR8, c[0x0][0x3a0] ;  /* 0x00007400ff0877ac */ /* 0x000ea20008000a00 */
[----:B------:R-:W2:Y:S01]  /*15800*/  LDCU.64 UR10, c[0x0][0x3a8] ;  /* 0x00007500ff0a77ac */ /* 0x000ea20008000a00 */
[----:B-1----:R-:W-:-:S12]  /*15810*/  ULEA UR5, UR5, UR14, 0x18 ;  /* 0x0000000e05057291 */ /* 0x002fd8000f8ec0ff */
.L_x_7084:
        /* <DEDUP_REMOVED lines=79> */
.L_x_7081:
        /* <DEDUP_REMOVED lines=71> */
[----:B------:R-:W0:Y:S01]  /*16180*/  LDGDEPBAR ;  /* 0x00000000000079af */ /* 0x000e220000000000 */
[C---:B-1----:R-:W-:Y:S08]  /*16190*/  HMMA.16816.F32 R4, R104.reuse, R108, RZ ;  /* 0x0000006c6804723c */ /* 0x042ff000000018ff */
[C---:B--2---:R-:W-:Y:S01]  /*161a0*/  HMMA.16816.F32 R8, R104.reuse, R110, RZ ;  /* 0x0000006e6808723c */ /* 0x044fe200000018ff */
        /* <DEDUP_REMOVED lines=17> */
[C---:B------:R-:W-:Y:S08]  /*162c0*/  HMMA.16816.F32 R56, R104.reuse, R58, RZ ;  /* 0x0000003a6838723c */ /* 0x040ff000000018ff */
        /* <DEDUP_REMOVED lines=26> */
[C---:B--2---:R-:W-:Y:S01]  /*16470*/  HMMA.16816.F32 R4, R112.reuse, R116, R4 ;  /* 0x000000747004723c */ /* 0x044fe20000001804 */
[----:B------:R-:W-:Y:S07]  /*16480*/  LDSM.16.M88.4 R132, [R143+0x2000] ;  /* 0x002000008f84783b */ /* 0x000fee0000000200 */
        /* <DEDUP_REMOVED lines=73> */
[----:B------:R3:W1:Y:S01]  /*16920*/  MUFU.TANH R139, R29 ;  /* 0x0000001d008b7308 */ /* 0x0006620000002400 */
        /* <DEDUP_REMOVED lines=14> */
[----:B----4-:R-:W-:Y:S01]  /*16a10*/  FMUL.FTZ R25, R41, UR12 ;  /* 0x0000000c29197c20 */ /* 0x010fe20008410000 */
[----:B---3--:R-:W-:Y:S06]  /*16a20*/  FMUL.FTZ R29, R43, UR12 ;  /* 0x0000000c2b1d7c20 */ /* 0x008fec0008410000 */
[----:B------:R3:W4:Y:S01]  /*16a30*/  MUFU.TANH R129, R2 ;  /* 0x0000000200817308 */ /* 0x0007220000002400 */
[C---:B-----5:R-:W-:Y:S09]  /*16a40*/  HMMA.16816.F32 R44, R124.reuse, R8, R44 ;  /* 0x000000087c2c723c */ /* 0x060ff2000000182c */
[----:B------:R-:W1:Y:S01]  /*16a50*/  MUFU.TANH R131, R37 ;  /* 0x0000002500837308 */ /* 0x000e620000002400 */
[C---:B------:R-:W-:Y:S01]  /*16a60*/  HMMA.16816.F32 R48, R124.reuse, R10, R48 ;  /* 0x0000000a7c30723c */ /* 0x040fe20000001830 */
[----:B------:R-:W5:Y:S01]  /*16a70*/  LDSM.16.M88.4 R8, [R143+0x5800] ;  /* 0x005800008f08783b */ /* 0x000f620000000200 */
[----:B------:R-:W-:Y:S07]  /*16a80*/  DEPBAR.LE SB0, 0x0 ;  /* 0x000080000000791a */ /* 0x000fee0000000000 */
[----:B------:R4:W1:Y:S01]  /*16a90*/  MUFU.TANH R128, R42 ;  /* 0x0000002a00807308 */ /* 0x0008620000002400 */
[C---:B--2---:R-:W-:Y:S09]  /*16aa0*/  HMMA.16816.F32 R52, R124.reuse, R4, R52 ;  /* 0x000000047c34723c */ /* 0x044ff20000001834 */
[----:B------:R-:W2:Y:S01]  /*16ab0*/  MUFU.TANH R15, R15 ;  /* 0x0000000f000f7308 */ /* 0x000ea20000002400 */
[----:B------:R-:W-:Y:S01]  /*16ac0*/  BAR.SYNC.DEFER_BLOCKING 0x0 ;  /* 0x0000000000007b1d */ /* 0x000fe20000010000 */
[C---:B------:R-:W-:Y:S03]  /*16ad0*/  HMMA.16816.F32 R56, R124.reuse, R6, R56 ;  /* 0x000000067c38723c */ /* 0x040fe60000001838 */
[----:B---3--:R-:W-:Y:S01]  /*16ae0*/  FMUL.FTZ R2, R48, UR12 ;  /* 0x0000000c30027c20 */ /* 0x008fe20008410000 */
[----:B------:R-:W-:Y:S01]  /*16af0*/  FMUL.FTZ R27, R44, UR12 ;  /* 0x0000000c2c1b7c20 */ /* 0x000fe20008410000 */
        /* <DEDUP_REMOVED lines=15> */
[----:B------:R-:W4:Y:S01]  /*16bf0*/  MUFU.TANH R17, R17 ;  /* 0x0000001100117308 */ /* 0x000f220000002400 */
[C---:B-----5:R-:W-:Y:S09]  /*16c00*/  HMMA.16816.F32 R60, R124.reuse, R8, R60 ;  /* 0x000000087c3c723c */ /* 0x060ff2000000183c */
[----:B------:R2:W2:Y:S01]  /*16c10*/  MUFU.TANH R201, R18 ;  /* 0x0000001200c97308 */ /* 0x0004a20000002400 */
[----:B-1----:R-:W-:Y:S01]  /*16c20*/  FMUL.FTZ R2, R56, UR12 ;  /* 0x0000000c38027c20 */ /* 0x002fe20008410000 */
[----:B------:R-:W-:Y:S08]  /*16c30*/  HMMA.16816.F32 R64, R124, R10, R64 ;  /* 0x0000000a7c40723c */ /* 0x000ff00000001840 */
[----:B------:R-:W1:Y:S01]  /*16c40*/  MUFU.TANH R19, R19 ;  /* 0x0000001300137308 */ /* 0x000e620000002400 */
        /* <DEDUP_REMOVED lines=50> */
[----:B-1----:R-:W1:Y:S01]  /*16f70*/  LDC R33, c[0x0][0x3bc] ;  /* 0x0000ef00ff217b82 */ /* 0x002e620000000800 */
        /* <DEDUP_REMOVED lines=8> */
[----:B------:R-:W1:Y:S04]  /*17000*/  LDC R2, c[0x0][0x4f0] ;  /* 0x00013c00ff027b82 */ /* 0x000e680000000800 */
[----:B------:R-:W-:Y:S02]  /*17010*/  IABS R6, R45 ;  /* 0x0000002d00067213 */ /* 0x000fe40000000000 */
[-C--:B-1----:R-:W-:Y:S02]  /*17020*/  IABS R4, R2.reuse ;  /* 0x0000000200047213 */ /* 0x082fe40000000000 */
[-C--:B------:R-:W-:Y:S02]  /*17030*/  LOP3.LUT R45, R45, R2.reuse, RZ, 0x3c, !PT ;  /* 0x000000022d2d7212 */ /* 0x080fe400078e3cff */
[----:B------:R-:W1:Y:S02]  /*17040*/  I2F.RP R10, R4 ;  /* 0x00000004000a7306 */ /* 0x000e640000209400 */
[----:B------:R-:W-:Y:S08]  /*17050*/  ISETP.GE.AND P3, PT, R45, RZ, PT ;  /* 0x000000ff2d00720c */ /* 0x000ff00003f66270 */
[----:B-1----:R-:W1:Y:S02]  /*17060*/  MUFU.RCP R5, R10 ;  /* 0x0000000a00057308 */ /* 0x002e640000001000 */
[----:B-1----:R-:W-:Y:S01]  /*17070*/  VIADD R34, R5, 0xffffffe ;  /* 0x0ffffffe05227836 */ /* 0x002fe20000000000 */
[----:B------:R-:W-:Y:S07]  /*17080*/  IADD3 R5, PT, PT, R164, -0x80, RZ ;  /* 0xffffff80a4057810 */ /* 0x000fee0007ffe0ff */
[----:B------:R-:W1:Y:S01]  /*17090*/  F2I.FTZ.U32.TRUNC.NTZ R35, R34 ;  /* 0x0000002200237305 */ /* 0x000e62000021f000 */
[----:B------:R-:W-:Y:S02]  /*170a0*/  IABS R8, R5 ;  /* 0x0000000500087213 */ /* 0x000fe40000000000 */
[----:B------:R-:W-:Y:S01]  /*170b0*/  LOP3.LUT R5, R5, R2, RZ, 0x3c, !PT ;  /* 0x0000000205057212 */ /* 0x000fe200078e3cff */
        /* <DEDUP_REMOVED lines=49> */
.L_x_7083:
        /* <DEDUP_REMOVED lines=57> */
.L_x_7082:
[----:B--2---:R-:W-:Y:S01]  /*17760*/  I2FP.F32.S32 R3, R163 ;  /* 0x000000a300037245 */ /* 0x004fe20000201400 */
[----:B-1----:R-:W-:Y:S01]  /*17770*/  LDSM.16.MT88.4 R48, [R140+0x6000] ;  /* 0x006000008c30783b */ /* 0x002fe20000004200 */
[C---:B------:R-:W-:Y:S02]  /*17780*/  IADD3 R4, PT, PT, R163.reuse, -0x40, RZ ;  /* 0xffffffc0a3047810 */ /* 0x040fe40007ffe0ff */
[C---:B------:R-:W-:Y:S01]  /*17790*/  IADD3 R2, PT, PT, R163.reuse, -0x3f, RZ ;  /* 0xffffffc1a3027810 */ /* 0x040fe20007ffe0ff */
[CC--:B------:R-:W-:Y:S01]  /*177a0*/  FFMA.FTZ R132, R0.reuse, R3.reuse, R132 ;  /* 0x0000000300847223 */ /* 0x0c0fe20000010084 */
[C---:B------:R-:W-:Y:S01]  /*177b0*/  FFMA.FTZ R133, R0.reuse, R3, R133 ;  /* 0x0000000300857223 */ /* 0x040fe20000010085 */
[----:B------:R-:W-:Y:S02]  /*177c0*/  I2FP.F32.S32 R4, R4 ;  /* 0x0000000400047245 */ /* 0x000fe40000201400 */
[C---:B------:R-:W-:Y:S01]  /*177d0*/  IADD3 R3, PT, PT, R163.reuse, -0x20, RZ ;  /* 0xffffffe0a3037810 */ /* 0x040fe20007ffe0ff */
[----:B------:R-:W-:Y:S01]  /*177e0*/  LDSM.16.MT88.4 R56, [R142+0x6800] ;  /* 0x006800008e38783b */ /* 0x000fe20000004200 */
        /* <DEDUP_REMOVED lines=10> */
[----:B------:R-:W-:Y:S02]  /*17890*/  I2FP.F32.S32 R4, R4 ;  /* 0x0000000400047245 */ /* 0x000fe40000201400 */
        /* <DEDUP_REMOVED lines=11> */
[C---:B------:R-:W-:Y:S02]  /*17950*/  IADD3 R5, PT, PT, R163.reuse, -0xf, RZ ;  /* 0xfffffff1a3057810 */ /* 0x040fe40007ffe0ff */
        /* <DEDUP_REMOVED lines=15> */
[C---:B------:R-:W-:Y:S02]  /*17a50*/  IADD3 R5, PT, PT, R163.reuse, 0x1, RZ ;  /* 0x00000001a3057810 */ /* 0x040fe40007ffe0ff */
        /* <DEDUP_REMOVED lines=18> */
[C---:B------:R-:W-:Y:S01]  /*17b80*/  FFMA.FTZ R191, R0.reuse, R6, R191 ;  /* 0x0000000600bf7223 */ /* 0x040fe200000100bf */
[----:B------:R-:W-:Y:S01]  /*17b90*/  I2FP.F32.S32 R4, R4 ;  /* 0x0000000400047245 */ /* 0x000fe20000201400 */
[C---:B------:R-:W-:Y:S01]  /*17ba0*/  FFMA.FTZ R187, R0.reuse, R6, R187 ;  /* 0x0000000600bb7223 */ /* 0x040fe200000100bb */
[C---:B------:R-:W-:Y:S01]  /*17bb0*/  IADD3 R3, PT, PT, R163.reuse, 0x19, RZ ;  /* 0x00000019a3037810 */ /* 0x040fe20007ffe0ff */
[----:B------:R-:W-:Y:S01]  /*17bc0*/  LDSM.16.MT88.4 R20, [R142+0x6000] ;  /* 0x006000008e14783b */ /* 0x000fe20000004200 */
        /* <DEDUP_REMOVED lines=10> */
[----:B------:R-:W-:Y:S01]  /*17c70*/  IADD3 R4, PT, PT, R163, 0x21, RZ ;  /* 0x00000021a3047810 */ /* 0x000fe20007ffe0ff */
[C---:B------:R-:W-:Y:S01]  /*17c80*/  FFMA.FTZ R123, R0.reuse, R5, R123 ;  /* 0x00000005007b7223 */ /* 0x040fe2000001007b */
[----:B------:R-:W-:Y:S01]  /*17c90*/  FMNMX3.FTZ R2, R103, R183, R185, !PT ;  /* 0x000000b767027276 */ /* 0x000fe200078100b9 */
[CC--:B------:R-:W-:Y:S01]  /*17ca0*/  FFMA.FTZ R118, R0.reuse, R3.reuse, R118 ;  /* 0x0000000300767223 */ /* 0x0c0fe20000010076 */
[C---:B------:R-:W-:Y:S01]  /*17cb0*/  FFMA.FTZ R119, R0.reuse, R3, R119 ;  /* 0x0000000300777223 */ /* 0x040fe20000010077 */
[C---:B------:R-:W-:Y:S01]  /*17cc0*/  IADD3 R5, PT, PT, R163.reuse, 0x20, RZ ;  /* 0x00000020a3057810 */ /* 0x040fe20007ffe0ff */
[CC--:B------:R-:W-:Y:S01]  /*17cd0*/  FFMA.FTZ R16, R0.reuse, R6.reuse, R15 ;  /* 0x0000000600107223 */ /* 0x0c0fe2000001000f */
[----:B------:R-:W-:Y:S01]  /*17ce0*/  FFMA.FTZ R53, R0, R6, R13 ;  /* 0x0000000600357223 */ /* 0x000fe2000001000d */
[----:B------:R-:W-:Y:S01]  /*17cf0*/  I2FP.F32.S32 R3, R4 ;  /* 0x0000000400037245 */ /* 0x000fe20000201400 */
[----:B------:R-:W-:Y:S01]  /*17d00*/  LDSM.16.MT88.4 R28, [R141+0x6000] ;  /* 0x006000008d1c783b */ /* 0x000fe20000004200 */
        /* <DEDUP_REMOVED lines=32> */
[----:B------:R-:W-:Y:S01]  /*17f10*/  IADD3 R2, PT, PT, R163, 0x30, RZ ;  /* 0x00000030a3027810 */ /* 0x000fe20007ffe0ff */
[----:B------:R-:W-:Y:S01]  /*17f20*/  FFMA.FTZ R121, R0, R13, R121 ;  /* 0x0000000d00797223 */ /* 0x000fe20000010079 */
[----:B------:R-:W-:Y:S02]  /*17f30*/  FMNMX3.FTZ R4, R4, R133, R131, !PT ;  /* 0x0000008504047276 */ /* 0x000fe40007810083 */
[----:B------:R-:W-:Y:S02]  /*17f40*/  FMNMX3.FTZ R5, R5, R128, R126, !PT ;  /* 0x0000008005057276 */ /* 0x000fe4000781007e */
[----:B------:R-:W-:Y:S02]  /*17f50*/  I2FP.F32.S32 R2, R2 ;  /* 0x0000000200027245 */ /* 0x000fe40000201400 */
[C---:B------:R-:W-:Y:S02]  /*17f60*/  IADD3 R3, PT, PT, R163.reuse, 0x29, RZ ;  /* 0x00000029a3037810 */ /* 0x040fe40007ffe0ff */
[----:B------:R-:W-:Y:S01]  /*17f70*/  IADD3 R13, PT, PT, R163, 0x28, RZ ;  /* 0x00000028a30d7810 */ /* 0x000fe20007ffe0ff */
[-C--:B------:R-:W-:Y:S01]  /*17f80*/  FFMA.FTZ R67, R0, R2.reuse, R7 ;  /* 0x0000000200437223 */ /* 0x080fe20000010007 */
[----:B------:R-:W-:Y:S01]  /*17f90*/  FMNMX3.FTZ R6, R4, R129, R127, !PT ;  /* 0x0000008104067276 */ /* 0x000fe2000781007f */
[C---:B------:R-:W-:Y:S01]  /*17fa0*/  FFMA.FTZ R41, R0.reuse, R2, R41 ;  /* 0x0000000200297223 */ /* 0x040fe20000010029 */
[----:B------:R-:W-:Y:S02]  /*17fb0*/  FMNMX3.FTZ R5, R5, R124, R122, !PT ;  /* 0x0000007c05057276 */ /* 0x000fe4000781007a */
[----:B------:R-:W-:Y:S02]  /*17fc0*/  I2FP.F32.S32 R3, R3 ;  /* 0x0000000300037245 */ /* 0x000fe40000201400 */
[----:B------:R-:W-:Y:S02]  /*17fd0*/  I2FP.F32.S32 R13, R13 ;  /* 0x0000000d000d7245 */ /* 0x000fe40000201400 */
[----:B------:R-:W-:Y:S01]  /*17fe0*/  IADD3 R7, PT, PT, R163, 0x31, RZ ;  /* 0x00000031a3077810 */ /* 0x000fe20007ffe0ff */
[----:B------:R-:W-:Y:S01]  /*17ff0*/  FFMA.FTZ R42, R0, R3, R42 ;  /* 0x00000003002a7223 */ /* 0x000fe2000001002a */
[----:B------:R-:W-:Y:S01]  /*18000*/  FMNMX3.FTZ R6, R6, R125, R123, !PT ;  /* 0x0000007d06067276 */ /* 0x000fe2000781007b */
[C---:B------:R-:W-:Y:S01]  /*18010*/  FFMA.FTZ R43, R0.reuse, R3, R43 ;  /* 0x00000003002b7223 */ /* 0x040fe2000001002b */
[----:B------:R-:W-:Y:S01]  /*18020*/  FMNMX3.FTZ R5, R5, R120, R118, !PT ;  /* 0x0000007805057276 */ /* 0x000fe20007810076 */
[CC--:B------:R-:W-:Y:S01]  /*18030*/  FFMA.FTZ R112, R0.reuse, R13.reuse, R112 ;  /* 0x0000000d00707223 */ /* 0x0c0fe20000010070 */
[C---:B------:R-:W-:Y:S01]  /*18040*/  IADD3 R3, PT, PT, R163.reuse, 0x39, RZ ;  /* 0x00000039a3037810 */ /* 0x040fe20007ffe0ff */
[----:B------:R-:W-:Y:S01]  /*18050*/  FFMA.FTZ R113, R0, R13, R113 ;  /* 0x0000000d00717223 */ /* 0x000fe20000010071 */
[----:B------:R-:W-:Y:S01]  /*18060*/  IADD3 R4, PT, PT, R163, 0x38, RZ ;  /* 0x00000038a3047810 */ /* 0x000fe20007ffe0ff */
[----:B------:R-:W-:Y:S01]  /*18070*/  LDSM.16.MT88.4 R12, [R146+0x6000] ;  /* 0x00600000920c783b */ /* 0x000fe20000004200 */
[----:B------:R-:W-:Y:S02]  /*18080*/  I2FP.F32.S32 R7, R7 ;  /* 0x0000000700077245 */ /* 0x000fe40000201400 */
[----:B------:R-:W-:Y:S02]  /*18090*/  FMNMX3.FTZ R6, R6, R121, R119, !PT ;  /* 0x0000007906067276 */ /* 0x000fe40007810077 */
[----:B------:R-:W-:Y:S01]  /*180a0*/  FMNMX3.FTZ R5, R5, R116, R114, !PT ;  /* 0x0000007405057276 */ /* 0x000fe20007810072 */
[C---:B------:R-:W-:Y:S01]  /*180b0*/  FFMA.FTZ R40, R0.reuse, R7, R40 ;  /* 0x0000000700287223 */ /* 0x040fe20000010028 */
[----:B------:R-:W-:Y:S01]  /*180c0*/  I2FP.F32.S32 R3, R3 ;  /* 0x0000000300037245 */ /* 0x000fe20000201400 */
[----:B------:R-:W-:Y:S01]  /*180d0*/  FFMA.FTZ R66, R0, R7, R11 ;  /* 0x0000000700427223 */ /* 0x000fe2000001000b */
[----:B------:R-:W-:Y:S02]  /*180e0*/  I2FP.F32.S32 R4, R4 ;  /* 0x0000000400047245 */ /* 0x000fe40000201400 */
[----:B------:R-:W-:Y:S01]  /*180f0*/  FMNMX3.FTZ R6, R6, R117, R115, !PT ;  /* 0x0000007506067276 */ /* 0x000fe20007810073 */
[C---:B------:R-:W-:Y:S01]  /*18100*/  FFMA.FTZ R36, R0.reuse, R3, R36 ;  /* 0x0000000300247223 */ /* 0x040fe20000010024 */
        /* <DEDUP_REMOVED lines=59> */
[----:B------:R-:W1:Y:S01]  /*184c0*/  MUFU.EX2 R107, R107 ;  /* 0x0000006b006b7308 */ /* 0x000e620000000800 */
[C---:B------:R-:W-:Y:S01]  /*184d0*/  FMUL.FTZ R26, R38.reuse, R78 ;  /* 0x0000004e261a7220 */ /* 0x040fe20000410000 */
[C---:B------:R-:W-:Y:S01]  /*184e0*/  FMUL.FTZ R27, R38.reuse, R79 ;  /* 0x0000004f261b7220 */ /* 0x040fe20000410000 */
[C---:B------:R-:W-:Y:S01]  /*184f0*/  FMUL.FTZ R34, R38.reuse, R70 ;  /* 0x0000004626227220 */ /* 0x040fe20000410000 */
        /* <DEDUP_REMOVED lines=23> */
[----:B------:R-:W-:Y:S01]  /*18670*/  FFMA.FTZ R119, R114, UR4, -R105 ;  /* 0x0000000472777c23 */ /* 0x000fe20008010869 */
[--C-:B------:R-:W-:Y:S01]  /*18680*/  FFMA.FTZ R98, R139, UR4, -R102.reuse ;  /* 0x000000048b627c23 */ /* 0x100fe20008010866 */
[--C-:B------:R-:W-:Y:S01]  /*18690*/  FFMA.FTZ R131, R131, UR4, -R102.reuse ;  /* 0x0000000483837c23 */ /* 0x100fe20008010866 */
[----:B------:R-:W-:Y:S01]  /*186a0*/  FFMA.FTZ R129, R129, UR4, -R102 ;  /* 0x0000000481817c23 */ /* 0x000fe20008010866 */
[----:B------:R-:W-:Y:S03]  /*186b0*/  FADD.FTZ R111, R107, R111 ;  /* 0x0000006f6b6f7221 */ /* 0x000fe60000010000 */
[----:B------:R-:W-:Y:S01]  /*186c0*/  MUFU.EX2 R109, R109 ;  /* 0x0000006d006d7308 */ /* 0x000fe20000000800 */
[----:B--2---:R-:W-:Y:S01]  /*186d0*/  F2FP.F16.F32.PACK_AB R47, R103, R106 ;  /* 0x0000006a672f723e */ /* 0x004fe200000000ff */
[----:B------:R-:W-:Y:S01]  /*186e0*/  FADD.FTZ R106, R106, R111 ;  /* 0x0000006f6a6a7221 */ /* 0x000fe20000010000 */
[----:B------:R-:W-:Y:S03]  /*186f0*/  ISETP.GT.AND P0, PT, R165, R152, PT ;  /* 0x00000098a500720c */ /* 0x000fe60003f04270 */
[----:B------:R-:W-:Y:S04]  /*18700*/  FADD.FTZ R103, R103, R106 ;  /* 0x0000006a67677221 */ /* 0x000fe80000010000 */
[----:B------:R-:W2:Y:S01]  /*18710*/  MUFU.EX2 R104, R104 ;  /* 0x0000006800687308 */ /* 0x000ea20000000800 */
[C---:B-1----:R-:W-:Y:S01]  /*18720*/  F2FP.F16.F32.PACK_AB R44, R108.reuse, R110 ;  /* 0x0000006e6c2c723e */ /* 0x042fe200000000ff */
        /* <DEDUP_REMOVED lines=10> */
[C---:B------:R-:W-:Y:S01]  /*187d0*/  FMUL.FTZ R13, R39.reuse, R89 ;  /* 0x00000059270d7220 */ /* 0x040fe20000410000 */
[----:B-1----:R-:W-:Y:S01]  /*187e0*/  FMUL.FTZ R25, R39, R77 ;  /* 0x0000004d27197220 */ /* 0x002fe20000410000 */
        /* <DEDUP_REMOVED lines=12> */
[--C-:B------:R-:W-:Y:S01]  /*188b0*/  FFMA.FTZ R80, R24, UR4, -R105.reuse ;  /* 0x0000000418507c23 */ /* 0x100fe20008010869 */
[----:B------:R-:W-:Y:S01]  /*188c0*/  FMUL.FTZ R24, R39, R76 ;  /* 0x0000004c27187220 */ /* 0x000fe20000410000 */
[--C-:B------:R-:W-:Y:S01]  /*188d0*/  FFMA.FTZ R76, R53, UR4, -R102.reuse ;  /* 0x00000004354c7c23 */ /* 0x100fe20008010866 */
[----:B------:R-:W-:Y:S01]  /*188e0*/  FMUL.FTZ R21, R39, R81 ;  /* 0x0000005127157220 */ /* 0x000fe20000410000 */
[C---:B------:R-:W-:Y:S01]  /*188f0*/  HMMA.16816.F32 R16, R44.reuse, R22, R16 ;  /* 0x000000162c10723c */ /* 0x040fe20000001810 */
[----:B------:R-:W1:Y:S01]  /*18900*/  LDSM.16.MT88.4 R52, [R146+0x6800] ;  /* 0x006800009234783b */ /* 0x000e620000004200 */
[----:B------:R-:W2:Y:S01]  /*18910*/  MUFU.EX2 R88, R88 ;  /* 0x0000005800587308 */ /* 0x000ea20000000800 */
        /* <DEDUP_REMOVED lines=9> */
[----:B------:R-:W-:Y:S01]  /*189b0*/  FMUL.FTZ R29, R39, R73 ;  /* 0x00000049271d7220 */ /* 0x000fe20000410000 */
        /* <DEDUP_REMOVED lines=8> */
[--C-:B------:R-:W-:Y:S03]  /*18a40*/  FFMA.FTZ R133, R118, UR4, -R105.reuse ;  /* 0x0000000476857c23 */ /* 0x100fe60008010869 */
[----:B------:R-:W5:Y:S01]  /*18a50*/  MUFU.EX2 R80, R80 ;  /* 0x0000005000507308 */ /* 0x000f620000000800 */
[--C-:B------:R-:W-:Y:S01]  /*18a60*/  FFMA.FTZ R118, R125, UR4, -R102.reuse ;  /* 0x000000047d767c23 */ /* 0x100fe20008010866 */
[----:B------:R-:W-:Y:S01]  /*18a70*/  FFMA.FTZ R125, R42, UR4, -R105 ;  /* 0x000000042a7d7c23 */ /* 0x000fe20008010869 */
[--C-:B------:R-:W-:Y:S01]  /*18a80*/  FFMA.FTZ R74, R177, UR4, -R102.reuse ;  /* 0x00000004b14a7c23 */ /* 0x100fe20008010866 */
[C---:B------:R-:W-:Y:S03]  /*18a90*/  HMMA.16816.F32 R28, R44.reuse, R48, R28 ;  /* 0x000000302c1c723c */ /* 0x040fe6000000181c */
[----:B------:R-:W-:Y:S03]  /*18aa0*/  FFMA.FTZ R75, R175, UR4, -R102 ;  /* 0x00000004af4b7c23 */ /* 0x000fe60008010866 */
[----:B------:R-:W1:Y:S01]  /*18ab0*/  MUFU.EX2 R73, R73 ;  /* 0x0000004900497308 */ /* 0x000e620000000800 */
[----:B----4-:R-:W-:Y:S01]  /*18ac0*/  LDSM.16.MT88.4 R60, [R140+0x6800] ;  /* 0x006800008c3c783b */ /* 0x010fe20000004200 */
[----:B------:R-:W-:Y:S03]  /*18ad0*/  HMMA.16816.F32 R32, R44, R50, R32 ;  /* 0x000000322c20723c */ /* 0x000fe60000001820 */
[----:B--2---:R-:W-:Y:S05]  /*18ae0*/  F2FP.F16.F32.PACK_AB R45, R85, R88 ;  /* 0x00000058552d723e */ /* 0x004fea00000000ff */
[----:B------:R-:W2:Y:S01]  /*18af0*/  MUFU.EX2 R77, R77 ;  /* 0x0000004d004d7308 */ /* 0x000ea20000000800 */
[----:B------:R-:W4:Y:S01]  /*18b00*/  LDSM.16.MT88.4 R48, [R141+0x6800] ;  /* 0x006800008d30783b */ /* 0x000f220000004200 */
[----:B---3--:R-:W-:Y:S01]  /*18b10*/  F2FP.F16.F32.PACK_AB R44, R76, R79 ;  /* 0x0000004f4c2c723e */ /* 0x008fe200000000ff */
[----:B------:R-:W-:Y:S01]  /*18b20*/  FADD.FTZ R79, R79, R104 ;  /* 0x000000684f4f7221 */ /* 0x000fe20000010000 */
[----:B-----5:R-:W-:Y:S01]  /*18b30*/  F2FP.F16.F32.PACK_AB R47, R80, R87 ;  /* 0x00000057502f723e */ /* 0x020fe200000000ff */
[----:B------:R-:W-:Y:S01]  /*18b40*/  FADD.FTZ R88, R88, R103 ;  /* 0x0000006758587221 */ /* 0x000fe20000010000 */
[----:B------:R-:W-:Y:S01]  /*18b50*/  MOV R103, R2 ;  /* 0x0000000200677202 */ /* 0x000fe20000000f00 */
[----:B------:R-:W-:Y:S03]  /*18b60*/  FADD.FTZ R79, R76, R79 ;  /* 0x0000004f4c4f7221 */ /* 0x000fe60000010000 */
[----:B------:R-:W-:Y:S01]  /*18b70*/  MUFU.EX2 R91, R91 ;  /* 0x0000005b005b7308 */ /* 0x000fe20000000800 */
[----:B-1----:R-:W-:Y:S01]  /*18b80*/  F2FP.F16.F32.PACK_AB R46, R73, R72 ;  /* 0x00000048492e723e */ /* 0x002fe200000000ff */
[----:B------:R-:W-:Y:S01]  /*18b90*/  FADD.FTZ R88, R85, R88 ;  /* 0x0000005855587221 */ /* 0x000fe20000010000 */
[----:B------:R-:W-:Y:S03]  /*18ba0*/  FADD.FTZ R72, R72, R79 ;  /* 0x0000004f48487221 */ /* 0x000fe60000010000 */
[----:B------:R-:W-:Y:S01]  /*18bb0*/  FADD.FTZ R87, R87, R88 ;  /* 0x0000005857577221 */ /* 0x000fe20000010000 */
[----:B------:R-:W-:Y:S01]  /*18bc0*/  FADD.FTZ R73, R73, R72 ;  /* 0x0000004849497221 */ /* 0x000fe20000010000 */
[C---:B------:R-:W-:Y:S02]  /*18bd0*/  HMMA.16816.F32 R4, R44.reuse, R52, R4 ;  /* 0x000000342c04723c */ /* 0x040fe40000001804 */
[----:B------:R-:W-:Y:S01]  /*18be0*/  MUFU.EX2 R124, R124 ;  /* 0x0000007c007c7308 */ /* 0x000fe20000000800 */
[----:B------:R-:W-:Y:S02]  /*18bf0*/  FADD.FTZ R80, R80, R87 ;  /* 0x0000005750507221 */ /* 0x000fe40000010000 */
[----:B------:R-:W-:Y:S03]  /*18c00*/  LDSM.16.MT88.4 R84, [R142+0x9800] ;  /* 0x009800008e54783b */ /* 0x000fe60000004200 */
[C---:B------:R-:W-:Y:S04]  /*18c10*/  HMMA.16816.F32 R8, R44.reuse, R54, R8 ;  /* 0x000000362c08723c */ /* 0x040fe80000001808 */
[----:B------:R-:W-:Y:S01]  /*18c20*/  MUFU.EX2 R127, R127 ;  /* 0x0000007f007f7308 */ /* 0x000fe20000000800 */
[----:B------:R-:W1:Y:S03]  /*18c30*/  LDSM.16.MT88.4 R52, [R146+0x7000] ;  /* 0x007000009234783b */ /* 0x000e660000004200 */
[C---:B------:R-:W-:Y:S06]  /*18c40*/  HMMA.16816.F32 R12, R44.reuse, R56, R12 ;  /* 0x000000382c0c723c */ /* 0x040fec000000180c */
[----:B------:R-:W-:Y:S02]  /*18c50*/  MUFU.EX2 R120, R120 ;  /* 0x0000007800787308 */ /* 0x000fe40000000800 */
[C---:B------:R-:W-:Y:S01]  /*18c60*/  HMMA.16816.F32 R16, R44.reuse, R58, R16 ;  /* 0x0000003a2c10723c */ /* 0x040fe20000001810 */
[----:B------:R-:W3:Y:S07]  /*18c70*/  LDSM.16.MT88.4 R56, [R142+0x7000] ;  /* 0x007000008e38783b */ /* 0x000eee0000004200 */
[----:B------:R-:W-:Y:S01]  /*18c80*/  MUFU.EX2 R133, R133 ;  /* 0x0000008500857308 */ /* 0x000fe20000000800 */
[C---:B----4-:R-:W-:Y:S09]  /*18c90*/  HMMA.16816.F32 R20, R44.reuse, R48, R20 ;  /* 0x000000302c14723c */ /* 0x050ff20000001814 */
[----:B------:R-:W-:Y:S01]  /*18ca0*/  MUFU.EX2 R118, R118 ;  /* 0x0000007600767308 */ /* 0x000fe20000000800 */
[C---:B------:R-:W-:Y:S01]  /*18cb0*/  HMMA.16816.F32 R24, R44.reuse, R50, R24 ;  /* 0x000000322c18723c */ /* 0x040fe20000001818 */
[----:B------:R-:W4:Y:S08]  /*18cc0*/  LDSM.16.MT88.4 R48, [R141+0x7000] ;  /* 0x007000008d30783b */ /* 0x000f300000004200 */
[----:B------:R-:W-:Y:S01]  /*18cd0*/  MUFU.EX2 R69, R69 ;  /* 0x0000004500457308 */ /* 0x000fe20000000800 */
[C---:B------:R-:W-:Y:S09]  /*18ce0*/  HMMA.16816.F32 R28, R44.reuse, R60, R28 ;  /* 0x0000003c2c1c723c */ /* 0x040ff2000000181c */
[----:B------:R-:W5:Y:S01]  /*18cf0*/  MUFU.EX2 R68, R68 ;  /* 0x0000004400447308 */ /* 0x000f620000000800 */
[----:B------:R-:W-:Y:S01]  /*18d00*/  HMMA.16816.F32 R32, R44, R62, R32 ;  /* 0x0000003e2c20723c */ /* 0x000fe20000001820 */
[----:B------:R-:W4:Y:S08]  /*18d10*/  LDSM.16.MT88.4 R60, [R140+0x7000] ;  /* 0x007000008c3c783b */ /* 0x000f300000004200 */
[----:B------:R-:W-:Y:S01]  /*18d20*/  MUFU.EX2 R70, R70 ;  /* 0x0000004600467308 */ /* 0x000fe20000000800 */
[----:B--2---:R-:W-:Y:S09]  /*18d30*/  F2FP.F16.F32.PACK_AB R46, R77, R78 ;  /* 0x0000004e4d2e723e */ /* 0x004ff200000000ff */
        /* <DEDUP_REMOVED lines=29> */
[----:B------:R-:W5:Y:S08]  /*18f10*/  LDSM.16.MT88.4 R48, [R141+0x7800] ;  /* 0x007800008d30783b */ /* 0x000f700000004200 */
[----:B------:R-:W1:Y:S01]  /*18f20*/  MUFU.EX2 R98, R98 ;  /* 0x0000006200627308 */ /* 0x000e620000000800 */
[C---:B------:R-:W-:Y:S09]  /*18f30*/  HMMA.16816.F32 R28, R44.reuse, R60, R28 ;  /* 0x0000003c2c1c723c */ /* 0x040ff2000000181c */
[----:B------:R-:W3:Y:S01]  /*18f40*/  MUFU.EX2 R89, R89 ;  /* 0x0000005900597308 */ /* 0x000ee20000000800 */
[----:B------:R-:W-:Y:S01]  /*18f50*/  HMMA.16816.F32 R32, R44, R62, R32 ;  /* 0x0000003e2c20723c */ /* 0x000fe20000001820 */
[----:B------:R-:W5:Y:S08]  /*18f60*/  LDSM.16.MT88.4 R60, [R140+0x7800] ;  /* 0x007800008c3c783b */ /* 0x000f700000004200 */
        /* <DEDUP_REMOVED lines=8> */
[----:B---3--:R-:W-:Y:S01]  /*18ff0*/  F2FP.F16.F32.PACK_AB R46, R96, R89 ;  /* 0x00000059602e723e */ /* 0x008fe200000000ff */
        /* <DEDUP_REMOVED lines=9> */
[C---:B------:R-:W-:Y:S09]  /*19090*/  HMMA.16816.F32 R12, R44.reuse, R56, R12 ;  /* 0x000000382c0c723c */ /* 0x040ff2000000180c */
[----:B------:R-:W-:Y:S01]  /*190a0*/  MUFU.EX2 R126, R126 ;  /* 0x0000007e007e7308 */ /* 0x000fe20000000800 */
[C---:B------:R-:W-:Y:S01]  /*190b0*/  HMMA.16816.F32 R16, R44.reuse, R58, R16 ;  /* 0x0000003a2c10723c */ /* 0x040fe20000001810 */
[----:B------:R-:W4:Y:S08]  /*190c0*/  LDSM.16.MT88.4 R56, [R142+0x8000] ;  /* 0x008000008e38783b */ /* 0x000f300000004200 */
[----:B------:R-:W2:Y:S01]  /*190d0*/  MUFU.EX2 R131, R131 ;  /* 0x0000008300837308 */ /* 0x000ea20000000800 */
        /* <DEDUP_REMOVED lines=8> */
[----:B------:R-:W5:Y:S02]  /*19160*/  LDSM.16.MT88.4 R60, [R140+0x8000] ;  /* 0x008000008c3c783b */ /* 0x000f640000004200 */
[----:B-1----:R-:W-:Y:S06]  /*19170*/  F2FP.F16.F32.PACK_AB R45, R130, R135 ;  /* 0x00000087822d723e */ /* 0x002fec00000000ff */
[----:B------:R-:W-:Y:S01]  /*19180*/  MUFU.EX2 R119, R119 ;  /* 0x0000007700777308 */ /* 0x000fe20000000800 */
[----:B---3--:R-:W-:Y:S01]  /*19190*/  F2FP.F16.F32.PACK_AB R47, R137, R128 ;  /* 0x00000080892f723e */ /* 0x008fe200000000ff */
[----:B------:R-:W-:Y:S01]  /*191a0*/  FADD.FTZ R135, R135, R90 ;  /* 0x0000005a87877221 */ /* 0x000fe20000010000 */
[----:B--2---:R-:W-:Y:S02]  /*191b0*/  F2FP.F16.F32.PACK_AB R44, R131, R126 ;  /* 0x0000007e832c723e */ /* 0x004fe400000000ff */
[----:B----4-:R-:W-:Y:S05]  /*191c0*/  F2FP.F16.F32.PACK_AB R46, R132, R129 ;  /* 0x00000081842e723e */ /* 0x010fea00000000ff */
[----:B------:R-:W-:Y:S02]  /*191d0*/  MUFU.EX2 R112, R112 ;  /* 0x0000007000707308 */ /* 0x000fe40000000800 */
[C---:B------:R-:W-:Y:S08]  /*191e0*/  HMMA.16816.F32 R4, R44.reuse, R52, R4 ;  /* 0x000000342c04723c */ /* 0x040ff00000001804 */
[----:B------:R-:W1:Y:S01]  /*191f0*/  MUFU.EX2 R125, R125 ;  /* 0x0000007d007d7308 */ /* 0x000e620000000800 */
[C---:B------:R-:W-:Y:S01]  /*19200*/  HMMA.16816.F32 R8, R44.reuse, R54, R8 ;  /* 0x000000362c08723c */ /* 0x040fe20000001808 */
[----:B------:R-:W2:Y:S07]  /*19210*/  LDSM.16.MT88.4 R52, [R146+0x8800] ;  /* 0x008800009234783b */ /* 0x000eae0000004200 */
[C---:B------:R-:W-:Y:S08]  /*19220*/  HMMA.16816.F32 R12, R44.reuse, R56, R12 ;  /* 0x000000382c0c723c */ /* 0x040ff0000000180c */
[C---:B------:R-:W-:Y:S01]  /*19230*/  HMMA.16816.F32 R16, R44.reuse, R58, R16 ;  /* 0x0000003a2c10723c */ /* 0x040fe20000001810 */
[----:B------:R-:W3:Y:S07]  /*19240*/  LDSM.16.MT88.4 R56, [R142+0x8800] ;  /* 0x008800008e38783b */ /* 0x000eee0000004200 */
[C---:B-----5:R-:W-:Y:S08]  /*19250*/  HMMA.16816.F32 R20, R44.reuse, R48, R20 ;  /* 0x000000302c14723c */ /* 0x060ff00000001814 */
        /* <DEDUP_REMOVED lines=105> */
.L_x_7080:
        /* <DEDUP_REMOVED lines=21> */
[----:B------:R-:W-:Y:S02]  /*19a40*/  R2P PR, R36, 0x1c ;  /* 0x0000001c24007804 */ /* 0x000fe40000000000 */
[----:B------:R-:W-:Y:S01]  /*19a50*/  LOP3.LUT R12, R9, 0x7c00, R12, 0xf8, !PT ;  /* 0x00007c00090c7812 */ /* 0x000fe200078ef80c */
[----:B-1----:R-:W-:Y:S01]  /*19a60*/  FADD.FTZ R7, R0, R7 ;  /* 0x0000000700077221 */ /* 0x002fe20000010000 */
[----:B------:R-:W-:Y:S02]  /*19a70*/  SHF.L.U32 R0, R36, 0x2, RZ ;  /* 0x0000000224007819 */ /* 0x000fe400000006ff */
        /* <DEDUP_REMOVED lines=38> */
[----:B------:R-:W-:Y:S01]  /*19ce0*/  FMUL.FTZ R94, R4, R94 ;  /* 0x0000005e045e7220 */ /* 0x000fe20000410000 */
[----:B------:R-:W-:Y:S01]  /*19cf0*/  LEA R37, R10, R37, 0x2 ;  /* 0x000000250a257211 */ /* 0x000fe200078e10ff */
[C---:B------:R-:W-:Y:S01]  /*19d00*/  FMUL.FTZ R95, R4.reuse, R95 ;  /* 0x0000005f045f7220 */ /* 0x040fe20000410000 */
[----:B------:R-:W-:Y:S01]  /*19d10*/  SEL R11, R11, 0xffffffe0, !P2 ;  /* 0xffffffe00b0b7807 */ /* 0x000fe20005000000 */
[C---:B------:R-:W-:Y:S01]  /*19d20*/  FMUL.FTZ R90, R4.reuse, R90 ;  /* 0x0000005a045a7220 */ /* 0x040fe20000410000 */
[----:B------:R-:W-:Y:S01]  /*19d30*/  SHF.R.U32.HI R36, RZ, 0x2, R36 ;  /* 0x00000002ff247819 */ /* 0x000fe20000011624 */
[----:B------:R-:W-:Y:S01]  /*19d40*/  FMUL.FTZ R91, R4, R91 ;  /* 0x0000005b045b7220 */ /* 0x000fe20000410000 */
[----:B------:R-:W-:Y:S01]  /*19d50*/  IADD3 R10, PT, PT, R8, 0x80, RZ ;  /* 0x00000080080a7810 */ /* 0x000fe20007ffe0ff */
[C---:B------:R-:W-:Y:S01]  /*19d60*/  FMUL.FTZ R86, R4.reuse, R86 ;  /* 0x0000005604567220 */ /* 0x040fe20000410000 */
[----:B------:R-:W-:Y:S01]  /*19d70*/  IADD3 R12, PT, PT, R15, R8, RZ ;  /* 0x000000080f0c7210 */ /* 0x000fe20007ffe0ff */
[----:B------:R-:W-:Y:S01]  /*19d80*/  FMUL.FTZ R87, R4, R87 ;  /* 0x0000005704577220 */ /* 0x000fe20000410000 */
[----:B------:R-:W-:Y:S01]  /*19d90*/  @P4 IADD3 R10, PT, PT, R8, -0x80, RZ ;  /* 0xffffff80080a4810 */ /* 0x000fe20007ffe0ff */
[C---:B------:R-:W-:Y:S01]  /*19da0*/  FMUL.FTZ R82, R4.reuse, R82 ;  /* 0x0000005204527220 */ /* 0x040fe20000410000 */
[----:B------:R-:W-:Y:S01]  /*19db0*/  IADD3 R13, PT, PT, R11, R8, RZ ;  /* 0x000000080b0d7210 */ /* 0x000fe20007ffe0ff */
[C---:B------:R-:W-:Y:S01]  /*19dc0*/  FMUL.FTZ R83, R4.reuse, R83 ;  /* 0x0000005304537220 */ /* 0x040fe20000410000 */
[----:B------:R-:W-:Y:S01]  /*19dd0*/  LOP3.LUT R36, R9, 0x7, R36, 0xf8, !PT ;  /* 0x0000000709247812 */ /* 0x000fe200078ef824 */
[C---:B------:R-:W-:Y:S01]  /*19de0*/  FMUL.FTZ R78, R4.reuse, R78 ;  /* 0x0000004e044e7220 */ /* 0x040fe20000410000 */
[C---:B------:R-:W-:Y:S01]  /*19df0*/  FMUL.FTZ R79, R4.reuse, R79 ;  /* 0x0000004f044f7220 */ /* 0x040fe20000410000 */
[C---:B------:R-:W-:Y:S01]  /*19e00*/  FMUL.FTZ R74, R4.reuse, R74 ;  /* 0x0000004a044a7220 */ /* 0x040fe20000410000 */
[C---:B------:R-:W-:Y:S01]  /*19e10*/  FMUL.FTZ R75, R4.reuse, R75 ;  /* 0x0000004b044b7220 */ /* 0x040fe20000410000 */
[C---:B------:R-:W-:Y:S01]  /*19e20*/  FMUL.FTZ R70, R4.reuse, R70 ;  /* 0x0000004604467220 */ /* 0x040fe20000410000 */
[----:B------:R-:W-:Y:S01]  /*19e30*/  FMUL.FTZ R71, R4, R71 ;  /* 0x0000004704477220 */ /* 0x000fe20000410000 */
[----:B------:R-:W-:Y:S01]  /*19e40*/  STS.64 [R8], R96 ;  /* 0x0000006008007388 */ /* 0x000fe20000000a00 */
[----:B------:R-:W2:Y:S01]  /*19e50*/  LDC.64 R4, c[0x0][0x430] ;  /* 0x00010c00ff047b82 */ /* 0x000ea20000000a00 */
[-C--:B------:R-:W-:Y:S01]  /*19e60*/  IADD3 R18, PT, PT, R15, R10.reuse, RZ ;  /* 0x0000000a0f127210 */ /* 0x080fe20007ffe0ff */
[----:B------:R-:W3:Y:S01]  /*19e70*/  @P0 MUFU.LG2 R6, R6 ;  /* 0x0000000600060308 */ /* 0x000ee20000000c00 */
[----:B------:R4:W-:Y:S01]  /*19e80*/  STS.64 [R8+0x800], R98 ;  /* 0x0008006208007388 */ /* 0x0009e20000000a00 */
[----:B------:R-:W-:-:S03]  /*19e90*/  IADD3 R16, PT, PT, R11, R10, RZ ;  /* 0x0000000a0b107210 */ /* 0x000fc60007ffe0ff */
[----:B------:R-:W-:Y:S01]  /*19ea0*/  STS.64 [R13], R92 ;  /* 0x0000005c0d007388 */ /* 0x000fe20000000a00 */
[----:B------:R-:W1:Y:S03]  /*19eb0*/  LDC R9, c[0x0][0x3e0] ;  /* 0x0000f800ff097b82 */ /* 0x000e660000000800 */
[----:B------:R-:W-:Y:S04]  /*19ec0*/  STS.64 [R13+0x800], R94 ;  /* 0x0008005e0d007388 */ /* 0x000fe80000000a00 */
[----:B------:R-:W-:Y:S01]  /*19ed0*/  STS.64 [R12], R88 ;  /* 0x000000580c007388 */ /* 0x000fe20000000a00 */
[----:B------:R-:W5:Y:S03]  /*19ee0*/  @P0 LDC R17, c[0x0][0x458] ;  /* 0x00011600ff110b82 */ /* 0x000f660000000800 */
[----:B------:R3:W-:Y:S01]  /*19ef0*/  STS.64 [R12+0x800], R90 ;  /* 0x0008005a0c007388 */ /* 0x0007e20000000a00 */
[----:B--2---:R-:W-:Y:S01]  /*19f00*/  IMAD R4, R4, UR9, R155 ;  /* 0x0000000904047c24 */ /* 0x004fe2000f8e029b */
[----:B----4-:R-:W-:-:S02]  /*19f10*/  IADD3 R8, PT, PT, R11, R12, RZ ;  /* 0x0000000c0b087210 */ /* 0x010fc40007ffe0ff */
[----:B------:R-:W-:-:S03]  /*19f20*/  IADD3 R11, PT, PT, R11, R18, RZ ;  /* 0x000000120b0b7210 */ /* 0x000fc60007ffe0ff */
[----:B------:R-:W-:Y:S04]  /*19f30*/  STS.64 [R8], R84 ;  /* 0x0000005408007388 */ /* 0x000fe80000000a00 */
[----:B------:R2:W-:Y:S04]  /*19f40*/  STS.64 [R8+0x800], R86 ;  /* 0x0008005608007388 */ /* 0x0005e80000000a00 */
[----:B------:R4:W-:Y:S01]  /*19f50*/  STS.64 [R10], R80 ;  /* 0x000000500a007388 */ /* 0x0009e20000000a00 */
[----:B---3--:R-:W-:-:S03]  /*19f60*/  IADD3 R12, PT, PT, -R155, RZ, RZ ;  /* 0x000000ff9b0c7210 */ /* 0x008fc60007ffe1ff */
[----:B------:R4:W-:Y:S04]  /*19f70*/  STS.64 [R10+0x800], R82 ;  /* 0x000800520a007388 */ /* 0x0009e80000000a00 */
[----:B------:R4:W-:Y:S01]  /*19f80*/  STS.64 [R16], R76 ;  /* 0x0000004c10007388 */ /* 0x0009e20000000a00 */
[----:B-1----:R-:W-:-:S03]  /*19f90*/  IMAD R12, R9, R12, UR8 ;  /* 0x00000008090c7e24 */ /* 0x002fc6000f8e020c */
[----:B------:R4:W-:Y:S01]  /*19fa0*/  STS.64 [R16+0x800], R78 ;  /* 0x0008004e10007388 */ /* 0x0009e20000000a00 */
[----:B------:R-:W-:-:S03]  /*19fb0*/  IMAD R4, R4, R9, R12 ;  /* 0x0000000904047224 */ /* 0x000fc600078e020c */
[----:B------:R4:W-:Y:S01]  /*19fc0*/  STS.64 [R18], R72 ;  /* 0x0000004812007388 */ /* 0x0009e20000000a00 */
[----:B------:R-:W-:-:S03]  /*19fd0*/  IMAD R41, R4, R5, R154 ;  /* 0x0000000504297224 */ /* 0x000fc600078e029a */
[----:B------:R4:W-:Y:S01]  /*19fe0*/  STS.64 [R18+0x800], R74 ;  /* 0x0008004a12007388 */ /* 0x0009e20000000a00 */
[----:B--2---:R-:W-:-:S03]  /*19ff0*/  @P1 FMUL.FTZ R8, R7, 0.69314718246459960938 ;  /* 0x3f31721807081820 */ /* 0x004fc60000410000 */
[----:B------:R4:W-:Y:S01]  /*1a000*/  STS.64 [R11], R68 ;  /* 0x000000440b007388 */ /* 0x0009e20000000a00 */
[----:B------:R-:W-:Y:S01]  /*1a010*/  @P0 FMUL.FTZ R7, R6, 0.69314718246459960938 ;  /* 0x3f31721806070820 */ /* 0x000fe20000410000 */
[----:B-----5:R-:W-:Y:S02]  /*1a020*/  @P1 FFMA.FTZ R40, R3, R14, R8 ;  /* 0x0000000e03281223 */ /* 0x020fe40000010008 */
[----:B------:R4:W-:Y:S01]  /*1a030*/  STS.64 [R11+0x800], R70 ;  /* 0x000800460b007388 */ /* 0x0009e20000000a00 */
[----:B------:R-:W-:Y:S01]  /*1a040*/  @P0 FFMA.FTZ R39, R2, R17, R7 ;  /* 0x0000001102270223 */ /* 0x000fe20000010007 */
[----:B------:R-:W-:Y:S01]  /*1a050*/  IMAD R2, R41, UR4, RZ ;  /* 0x0000000429027c24 */ /* 0x000fe2000f8e02ff */
[----:B------:R-:W-:Y:S06]  /*1a060*/  BAR.SYNC.DEFER_BLOCKING 0x0 ;  /* 0x0000000000007b1d */ /* 0x000fec0000010000 */
[----:B------:R4:W1:Y:S04]  /*1a070*/  LDS.128 R32, [R37+UR5] ;  /* 0x0000000525207984 */ /* 0x0008680008000c00 */
[----:B------:R4:W2:Y:S04]  /*1a080*/  LDS.128 R28, [R37+UR5+0x800] ;  /* 0x00080005251c7984 */ /* 0x0008a80008000c00 */
[----:B------:R4:W3:Y:S04]  /*1a090*/  LDS.128 R24, [R37+UR5+0x1000] ;  /* 0x0010000525187984 */ /* 0x0008e80008000c00 */
        /* <DEDUP_REMOVED lines=8> */
[----:B----4-:R-:W-:Y:S01]  /*1a120*/  IADD3 R37, P0, PT, R41, R36, RZ ;  /* 0x0000002429257210 */ /* 0x010fe20007f1e0ff */
        /* <DEDUP_REMOVED lines=8> */
.L_x_7086:
[----:B------:R-:W-:Y:S05]  /*1a1b0*/  BSYNC.RECONVERGENT B0 ;  /* 0x0000000000007941 */ /* 0x000fea0003800200 */
.L_x_7085:
[----:B------:R-:W5:Y:S01]  /*1a1c0*/  LDCU UR8, c[0x0][0x440] ;  /* 0x00008800ff0877ac */ /* 0x000f620008000800 */
[C---:B----4-:R-:W-:Y:S01]  /*1a1d0*/  LOP3.LUT R37, R0.reuse, 0xfc0, RZ, 0xc0, !PT ;  /* 0x00000fc000257812 */ /* 0x050fe200078ec0ff */
[----:B------:R-:W-:Y:S01]  /*1a1e0*/  IMAD.IADD R153, R153, 0x1, -R154 ;  /* 0x0000000199997824 */ /* 0x000fe200078e0a9a */
[----:B------:R-:W-:Y:S01]  /*1a1f0*/  LOP3.LUT R3, R0, 0x3c, RZ, 0xc0, !PT ;  /* 0x0000003c00037812 */ /* 0x000fe200078ec0ff */
[----:B------:R-:W4:Y:S01]  /*1a200*/  LDCU.64 UR4, c[0x0][0x3f8] ;  /* 0x00007f00ff0477ac */ /* 0x000f220008000a00 */
[----:B------:R-:W-:Y:S02]  /*1a210*/  LOP3.LUT R37, R37, 0x3c, R0, 0xf8, !PT ;  /* 0x0000003c25257812 */ /* 0x000fe400078ef800 */
[----:B------:R-:W-:Y:S02]  /*1a220*/  SHF.R.U32.HI R38, RZ, 0x4, R38 ;  /* 0x00000004ff267819 */ /* 0x000fe40000011626 */
[----:B------:R-:W-:-:S03]  /*1a230*/  IADD3 R0, P1, PT, R2, R37, RZ ;  /* 0x0000002502007210 */ /* 0x000fc60007f3e0ff */
[C---:B------:R-:W-:Y:S02]  /*1a240*/  VIADD R36, R38.reuse, 0x20 ;  /* 0x0000002026247836 */ /* 0x040fe40000000000 */
[----:B------:R-:W-:Y:S01]  /*1a250*/  VIADD R40, R38, 0x18 ;  /* 0x0000001826287836 */ /* 0x000fe20000000000 */
[----:B-----5:R-:W-:Y:S02]  /*1a260*/  ISETP.GE.AND P0, PT, R3, UR8, PT ;  /* 0x0000000803007c0c */ /* 0x020fe4000bf06270 */
[----:B------:R-:W-:Y:S01]  /*1a270*/  LEA.HI.X.SX32 R3, R2, RZ, 0x1, P1 ;  /* 0x000000ff02037211 */ /* 0x000fe200008f0eff */
[----:B------:R-:W-:Y:S01]  /*1a280*/  VIADD R2, R38, 0x8 ;  /* 0x0000000826027836 */ /* 0x000fe20000000000 */
[----:B----4-:R-:W-:Y:S02]  /*1a290*/  LEA R42, P1, R0, UR4, 0x2 ;  /* 0x00000004002a7c11 */ /* 0x010fe4000f8210ff */
        /* <DEDUP_REMOVED lines=15> */
[----:B---3--:R1:W-:Y:S04]  /*1a390*/  @!P6 STG.E.128 desc[UR6][R42.64+0x1000], R24 ;  /* 0x001000182a00e986 */ /* 0x0083e8000c101d06 */
[----:B------:R1:W-:Y:S04]  /*1a3a0*/  @!P5 STG.E.128 desc[UR6][R42.64+0x1800], R20 ;  /* 0x001800142a00d986 */ /* 0x0003e8000c101d06 */
[----:B--2---:R1:W-:Y:S04]  /*1a3b0*/  @!P2 STG.E.128 desc[UR6][R42.64+0x800], R28 ;  /* 0x0008001c2a00a986 */ /* 0x0043e8000c101d06 */
[----:B------:R1:W-:Y:S04]  /*1a3c0*/  @!P3 STG.E.128 desc[UR6][R42.64+0x2800], R12 ;  /* 0x0028000c2a00b986 */ /* 0x0003e8000c101d06 */
[----:B------:R1:W-:Y:S01]  /*1a3d0*/  @!P1 STG.E.128 desc[UR6][R42.64+0x3000], R8 ;  /* 0x003000082a009986 */ /* 0x0003e2000c101d06 */
[----:B------:R-:W-:Y:S05]  /*1a3e0*/  @P0 EXIT ;  /* 0x000000000000094d */ /* 0x000fea0003800000 */
[----:B------:R-:W-:Y:S01]  /*1a3f0*/  STG.E.128 desc[UR6][R42.64+0x3800], R4 ;  /* 0x003800042a007986 */ /* 0x000fe2000c101d06 */
[----:B------:R-:W-:Y:S05]  /*1a400*/  EXIT ;  /* 0x000000000000794d */ /* 0x000fea0003800000 */
.L_x_7087:
        /* <DEDUP_REMOVED lines=15> */
.L_x_7199:


//--------------------- .nv.shared._ZN5flash32flash_fwd_splitkv_combine_kernelI23Flash_fwd_kernel_traitsILi64ELi64ELi256ELi4ELb0ELb0EN7cutlass6half_tE19Flash_kernel_traitsILi64ELi64ELi256ELi4ES3_EELi8ELi7ELb0EEEvNS_16Flash_fwd_paramsE --------------------------
	.section	.nv.shared._ZN5flash32flash_fwd_splitkv_combine_kernelI23Flash_fwd_kernel_traitsILi64ELi64ELi256ELi4ELb0ELb0EN7cutlass6half_tE19Flash_kernel_traitsILi64ELi64ELi256ELi4ES3_EELi8ELi7ELb0EEEvNS_16Flash_fwd_paramsE,"aw",@nobits
	.sectionflags	@""
	.align	16
.nv.shared._ZN5flash32flash_fwd_splitkv_combine_kernelI23Flash_fwd_kernel_traitsILi64ELi64ELi256ELi4ELb0ELb0EN7cutlass6half_tE19Flash_kernel_traitsILi64ELi64ELi256ELi4ES3_EELi8ELi7ELb0EEEvNS_16Flash_fwd_paramsE:
	.zero		5632


//--------------------- .nv.shared.reserved.0     --------------------------
	.section	.nv.shared.reserved.0,"aw",@nobits
	.weak		__nv_reservedSMEM_offset_0_alias
	.size		__nv_reservedSMEM_offset_0_alias, 0, 64
	.other		__nv_reservedSMEM_offset_0_alias,@"STO_CUDA_RESERVED_SHARED STV_DEFAULT"
__nv_reservedSMEM_offset_0_alias:
	.zero		0
	.zero		64


//--------------------- .nv.global                --------------------------
	.section	.nv.global,"aw",@nobits
.nv.global:
	.type		_ZN78_INTERNAL_508b6885_42_flash_fwd_split_hdim64_fp16_causal_sm80_cu_6987f922_33884cute1_E,@object
	.size		_ZN78_INTERNAL_508b6885_42_flash_fwd_split_hdim64_fp16_causal_sm80_cu_6987f922_33884cute1_E,(_ZN78_INTERNAL_508b6885_42_flash_fwd_split_hdim64_fp16_causal_sm80_cu_6987f922_33884cuda3std3__45__cpo6cbeginE - _ZN78_INTERNAL_508b6885_42_flash_fwd_split_hdim64_fp16_causal_sm80_cu_6987f922_33884cute1_E)
_ZN78_INTERNAL_508b6885_42_flash_fwd_split_hdim64_fp16_causal_sm80_cu_6987f922_33884cute1_E:
	.zero		1
	.type		_ZN78_INTERNAL_508b6885_42_flash_fwd_split_hdim64_fp16_causal_sm80_cu_6987f922_33884cuda3std3__45__cpo6cbeginE,@object
	.size		_ZN78_INTERNAL_508b6885_42_flash_fwd_split_hdim64_fp16_causal_sm80_cu_6987f922_33884cuda3std3__45__cpo6cbeginE,(_ZN78_INTERNAL_508b6885_42_flash_fwd_split_hdim64_fp16_causal_sm80_cu_6987f922_33884cuda3std3__48in_placeE - _ZN78_INTERNAL_508b6885_42_flash_fwd_split_hdim64_fp16_causal_sm80_cu_6987f922_33884cuda3std3__45__cpo6cbeginE)
_ZN78_INTERNAL_508b6885_42_flash_fwd_split_hdim64_fp16_causal_sm80_cu_6987f922_33884cuda3std3__45__cpo6cbeginE:
	.zero		1
	.type		_ZN78_INTERNAL_508b6885_42_flash_fwd_split_hdim64_fp16_causal_sm80_cu_6987f922_33884cuda3std3__48in_placeE,@object
	.size		_ZN78_INTERNAL_508b6885_42_flash_fwd_split_hdim64_fp16_causal_sm80_cu_6987f922_33884cuda3std3__48in_placeE,(_ZN78_INTERNAL_508b6885_42_flash_fwd_split_hdim64_fp16_causal_sm80_cu_6987f922_33884cuda3std6ranges3__45__cpo9iter_moveE - _ZN78_INTERNAL_508b6885_42_flash_fwd_split_hdim64_fp16_causal_sm80_cu_6987f922_33884cuda3std3__48in_placeE)
_ZN78_INTERNAL_508b6885_42_flash_fwd_split_hdim64_fp16_causal_sm80_cu_6987f922_33884cuda3std3__48in_placeE:
	.zero		1
	.type		_ZN78_INTERNAL_508b6885_42_flash_fwd_split_hdim64_fp16_causal_sm80_cu_6987f922_33884cuda3std6ranges3__45__cpo9iter_moveE,@object
	.size		_ZN78_INTERNAL_508b6885_42_flash_fwd_split_hdim64_fp16_causal_sm80_cu_6987f922_33884cuda3std6ranges3__45__cpo9iter_moveE,(_ZN78_INTERNAL_508b6885_42_flash_fwd_split_hdim64_fp16_causal_sm80_cu_6987f922_33884cuda3std3__45__cpo5beginE - _ZN78_INTERNAL_508b6885_42_flash_fwd_split_hdim64_fp16_causal_sm80_cu_6987f922_33884cuda3std6ranges3__45__cpo9iter_moveE)
_ZN78_INTERNAL_508b6885_42_flash_fwd_split_hdim64_fp16_causal_sm80_cu_6987f922_33884cuda3std6ranges3__45__cpo9iter_moveE:
	.zero		1
	.type		_ZN78_INTERNAL_508b6885_42_flash_fwd_split_hdim64_fp16_causal_sm80_cu_6987f922_33884cuda3std3__45__cpo5beginE,@object
	.size		_ZN78_INTERNAL_508b6885_42_flash_fwd_split_hdim64_fp16_causal_sm80_cu_6987f922_33884cuda3std3__45__cpo5beginE,(_ZN78_INTERNAL_508b6885_42_flash_fwd_split_hdim64_fp16_causal_sm80_cu_6987f922_33884cuda3std3__480_GLOBAL__N__508b6885_42_flash_fwd_split_hdim64_fp16_causal_sm80_cu_6987f922_33886ignoreE - _ZN78_INTERNAL_508b6885_42_flash_fwd_split_hdim64_fp16_causal_sm80_cu_6987f922_33884cuda3std3__45__cpo5beginE)
_ZN78_INTERNAL_508b6885_42_flash_fwd_split_hdim64_fp16_causal_sm80_cu_6987f922_33884cuda3std3__45__cpo5beginE:
	.zero		1
	.type		_ZN78_INTERNAL_508b6885_42_flash_fwd_split_hdim64_fp16_causal_sm80_cu_6987f922_33884cuda3std3__480_GLOBAL__N__508b6885_42_flash_fwd_split_hdim64_fp16_causal_sm80_cu_6987f922_33886ignoreE,@object
	.size		_ZN78_INTERNAL_508b6885_42_flash_fwd_split_hdim64_fp16_causal_sm80_cu_6987f922_33884cuda3std3__480_GLOBAL__N__508b6885_42_flash_fwd_split_hdim64_fp16_causal_sm80_cu_6987f922_33886ignoreE,(_ZN78_INTERNAL_508b6885_42_flash_fwd_split_hdim64_fp16_causal_sm80_cu_6987f922_33884cute7productE - _ZN78_INTERNAL_508b6885_42_flash_fwd_split_hdim64_fp16_causal_sm80_cu_6987f922_33884cuda3std3__480_GLOBAL__N__508b6885_42_flash_fwd_split_hdim64_fp16_causal_sm80_cu_6987f922_33886ignoreE)
_ZN78_INTERNAL_508b6885_42_flash_fwd_split_hdim64_fp16_causal_sm80_cu_6987f922_33884cuda3std3__480_GLOBAL__N__508b6885_42_flash_fwd_split_hdim64_fp16_causal_sm80_cu_6987f922_33886ignoreE:
	.zero		1
	.type		_ZN78_INTERNAL_508b6885_42_flash_fwd_split_hdim64_fp16_causal_sm80_cu_6987f922_33884cute7productE,@object
	.size		_ZN78_INTERNAL_508b6885_42_flash_fwd_split_hdim64_fp16_causal_sm80_cu_6987f922_33884cute7productE,(_ZN78_INTERNAL_508b6885_42_flash_fwd_split_hdim64_fp16_causal_sm80_cu_6987f922_33884cuda3std3__45__cpo3endE - _ZN78_INTERNAL_508b6885_42_flash_fwd_split_hdim64_fp16_causal_sm80_cu_6987f922_33884cute7productE)
_ZN78_INTERNAL_508b6885_42_flash_fwd_split_hdim64_fp16_causal_sm80_cu_6987f922_33884cute7productE:
	.zero		1
	.type		_ZN78_INTERNAL_508b6885_42_flash_fwd_split_hdim64_fp16_causal_sm80_cu_6987f922_33884cuda3std3__45__cpo3endE,@object
	.size		_ZN78_INTERNAL_508b6885_42_flash_fwd_split_hdim64_fp16_causal_sm80_cu_6987f922_33884cuda3std3__45__cpo3endE,(_ZN78_INTERNAL_508b6885_42_flash_fwd_split_hdim64_fp16_causal_sm80_cu_6987f922_33884cuda3std3__419piecewise_constructE - _ZN78_INTERNAL_508b6885_42_flash_fwd_split_hdim64_fp16_causal_sm80_cu_6987f922_33884cuda3std3__45__cpo3endE)
_ZN78_INTERNAL_508b6885_42_flash_fwd_split_hdim64_fp16_causal_sm80_cu_6987f922_33884cuda3std3__45__cpo3endE:
	.zero		1
	.type		_ZN78_INTERNAL_508b6885_42_flash_fwd_split_hdim64_fp16_causal_sm80_cu_6987f922_33884cuda3std3__419piecewise_constructE,@object
	.size		_ZN78_INTERNAL_508b6885_42_flash_fwd_split_hdim64_fp16_causal_sm80_cu_6987f922_33884cuda3std3__419piecewise_constructE,(_ZN78_INTERNAL_508b6885_42_flash_fwd_split_hdim64_fp16_causal_sm80_cu_6987f922_33884cuda3std3__45__cpo4cendE - _ZN78_INTERNAL_508b6885_42_flash_fwd_split_hdim64_fp16_causal_sm80_cu_6987f922_33884cuda3std3__419piecewise_constructE)
_ZN78_INTERNAL_508b6885_42_flash_fwd_split_hdim64_fp16_causal_sm80_cu_6987f922_33884cuda3std3__419piecewise_constructE:
	.zero		1
	.type		_ZN78_INTERNAL_508b6885_42_flash_fwd_split_hdim64_fp16_causal_sm80_cu_6987f922_33884cuda3std3__45__cpo4cendE,@object
	.size		_ZN78_INTERNAL_508b6885_42_flash_fwd_split_hdim64_fp16_causal_sm80_cu_6987f922_33884cuda3std3__45__cpo4cendE,(_ZN78_INTERNAL_508b6885_42_flash_fwd_split_hdim64_fp16_causal_sm80_cu_6987f922_33884cuda3std6ranges3__45__cpo4swapE - _ZN78_INTERNAL_508b6885_42_flash_fwd_split_hdim64_fp16_causal_sm80_cu_6987f922_33884cuda3std3__45__cpo4cendE)
_ZN78_INTERNAL_508b6885_42_flash_fwd_split_hdim64_fp16_causal_sm80_cu_6987f922_33884cuda3std3__45__cpo4cendE:
	.zero		1
	.type		_ZN78_INTERNAL_508b6885_42_flash_fwd_split_hdim64_fp16_causal_sm80_cu_6987f922_33884cuda3std6ranges3__45__cpo4swapE,@object
	.size		_ZN78_INTERNAL_508b6885_42_flash_fwd_split_hdim64_fp16_causal_sm80_cu_6987f922_33884cuda3std6ranges3__45__cpo4swapE,(.L_7 - _ZN78_INTERNAL_508b6885_42_flash_fwd_split_hdim64_fp16_causal_sm80_cu_6987f922_33884cuda3std6ranges3__45__cpo4swapE)
_ZN78_INTERNAL_508b6885_42_flash_fwd_split_hdim64_fp16_causal_sm80_cu_6987f922_33884cuda3std6ranges3__45__cpo4swapE:
	.zero		1
.L_7:


//--------------------- .nv.shared._ZN5flash32flash_fwd_splitkv_combine_kernelI23Flash_fwd_kernel_traitsILi64ELi64ELi256ELi4ELb0ELb0EN7cutlass6half_tE19Flash_kernel_traitsILi64ELi64ELi256ELi4ES3_EELi8ELi6ELb0EEEvNS_16Flash_fwd_paramsE --------------------------
	.section	.nv.shared._ZN5flash32flash_fwd_splitkv_combine_kernelI23Flash_fwd_kernel_traitsILi64ELi64ELi256ELi4ELb0ELb0EN7cutlass6half_tE19Flash_kernel_traitsILi64ELi64ELi256ELi4ES3_EELi8ELi6ELb0EEEvNS_16Flash_fwd_paramsE,"aw",@nobits
	.sectionflags	@""
	.align	16
.nv.shared._ZN5flash32flash_fwd_splitkv_combine_kernelI23Flash_fwd_kernel_traitsILi64ELi64ELi256ELi4ELb0ELb0EN7cutlass6half_tE19Flash_kernel_traitsILi64ELi64ELi256ELi4ES3_EELi8ELi6ELb0EEEvNS_16Flash_fwd_paramsE:
	.zero		3328


//--------------------- .nv.shared._ZN5flash32flash_fwd_splitkv_combine_kernelI23Flash_fwd_kernel_traitsILi64ELi64ELi256ELi4ELb0ELb0EN7cutlass6half_tE19Flash_kernel_traitsILi64ELi64ELi256ELi4ES3_EELi8ELi5ELb0EEEvNS_16Flash_fwd_paramsE --------------------------
	.section	.nv.shared._ZN5flash32flash_fwd_splitkv_combine_kernelI23Flash_fwd_kernel_traitsILi64ELi64ELi256ELi4ELb0ELb0EN7cutlass6half_tE19Flash_kernel_traitsILi64ELi64ELi256ELi4ES3_EELi8ELi5ELb0EEEvNS_16Flash_fwd_paramsE,"aw",@nobits
	.sectionflags	@""
	.align	16
.nv.shared._ZN5flash32flash_fwd_splitkv_combine_kernelI23Flash_fwd_kernel_traitsILi64ELi64ELi256ELi4ELb0ELb0EN7cutlass6half_tE19Flash_kernel_traitsILi64ELi64ELi256ELi4ES3_EELi8ELi5ELb0EEEvNS_16Flash_fwd_paramsE:
	.zero		2176


//--------------------- .nv.shared._ZN5flash32flash_fwd_splitkv_combine_kernelI23Flash_fwd_kernel_traitsILi64ELi64ELi256ELi4ELb0ELb0EN7cutlass6half_tE19Flash_kernel_traitsILi64ELi64ELi256ELi4ES3_EELi8ELi4ELb0EEEvNS_16Flash_fwd_paramsE --------------------------
	.section	.nv.shared._ZN5flash32flash_fwd_splitkv_combine_kernelI23Flash_fwd_kernel_traitsILi64ELi64ELi256ELi4ELb0ELb0EN7cutlass6half_tE19Flash_kernel_traitsILi64ELi64ELi256ELi4ES3_EELi8ELi4ELb0EEEvNS_16Flash_fwd_paramsE,"aw",@nobits
	.sectionflags	@""
	.align	16
.nv.shared._ZN5flash32flash_fwd_splitkv_combine_kernelI23Flash_fwd_kernel_traitsILi64ELi64ELi256ELi4ELb0ELb0EN7cutlass6half_tE19Flash_kernel_traitsILi64ELi64ELi256ELi4ES3_EELi8ELi4ELb0EEEvNS_16Flash_fwd_paramsE:
	.zero		1600


//--------------------- .nv.shared._ZN5flash32flash_fwd_splitkv_combine_kernelI23Flash_fwd_kernel_traitsILi64ELi64ELi256ELi4ELb0ELb0EN7cutlass6half_tE19Flash_kernel_traitsILi64ELi64ELi256ELi4ES3_EELi8ELi3ELb0EEEvNS_16Flash_fwd_paramsE --------------------------
	.section	.nv.shared._ZN5flash32flash_fwd_splitkv_combine_kernelI23Flash_fwd_kernel_traitsILi64ELi64ELi256ELi4ELb0ELb0EN7cutlass6half_tE19Flash_kernel_traitsILi64ELi64ELi256ELi4ES3_EELi8ELi3ELb0EEEvNS_16Flash_fwd_paramsE,"aw",@nobits
	.sectionflags	@""
	.align	16
.nv.shared._ZN5flash32flash_fwd_splitkv_combine_kernelI23Flash_fwd_kernel_traitsILi64ELi64ELi256ELi4ELb0ELb0EN7cutlass6half_tE19Flash_kernel_traitsILi64ELi64ELi256ELi4ES3_EELi8ELi3ELb0EEEvNS_16Flash_fwd_paramsE:
	.zero		1312


//--------------------- .nv.shared._ZN5flash32flash_fwd_splitkv_combine_kernelI23Flash_fwd_kernel_traitsILi64ELi64ELi256ELi4ELb0ELb0EN7cutlass6half_tE19Flash_kernel_traitsILi64ELi64ELi256ELi4ES3_EELi8ELi2ELb0EEEvNS_16Flash_fwd_paramsE --------------------------
	.section	.nv.shared._ZN5flash32flash_fwd_splitkv_combine_kernelI23Flash_fwd_kernel_traitsILi64ELi64ELi256ELi4ELb0ELb0EN7cutlass6half_tE19Flash_kernel_traitsILi64ELi64ELi256ELi4ES3_EELi8ELi2ELb0EEEvNS_16Flash_fwd_paramsE,"aw",@nobits
	.sectionflags	@""
	.align	16
.nv.shared._ZN5flash32flash_fwd_splitkv_combine_kernelI23Flash_fwd_kernel_traitsILi64ELi64ELi256ELi4ELb0ELb0EN7cutlass6half_tE19Flash_kernel_traitsILi64ELi64ELi256ELi4ES3_EELi8ELi2ELb0EEEvNS_16Flash_fwd_paramsE:
	.zero		1168


//--------------------- .nv.shared._ZN5flash32flash_fwd_splitkv_combine_kernelI23Flash_fwd_kernel_traitsILi64ELi64ELi256ELi4ELb0ELb0EN7cutlass6half_tE19Flash_kernel_traitsILi64ELi64ELi256ELi4ES3_EELi8ELi1ELb0EEEvNS_16Flash_fwd_paramsE --------------------------
	.section	.nv.shared._ZN5flash32flash_fwd_splitkv_combine_kernelI23Flash_fwd_kernel_traitsILi64ELi64ELi256ELi4ELb0ELb0EN7cutlass6half_tE19Flash_kernel_traitsILi64ELi64ELi256ELi4ES3_EELi8ELi1ELb0EEEvNS_16Flash_fwd_paramsE,"aw",@nobits
	.sectionflags	@""
	.align	16
.nv.shared._ZN5flash32flash_fwd_splitkv_combine_kernelI23Flash_fwd_kernel_traitsILi64ELi64ELi256ELi4ELb0ELb0EN7cutlass6half_tE19Flash_kernel_traitsILi64ELi64ELi256ELi4ES3_EELi8ELi1ELb0EEEvNS_16Flash_fwd_paramsE:
	.zero		1104


//--------------------- .nv.shared._ZN5flash32flash_fwd_splitkv_combine_kernelI23Flash_fwd_kernel_traitsILi64ELi64ELi256ELi4ELb0ELb0EN7cutlass6half_tE19Flash_kernel_traitsILi64ELi64ELi256ELi4ES3_EELi8ELi7ELb1EEEvNS_16Flash_fwd_paramsE --------------------------
	.section	.nv.shared._ZN5flash32flash_fwd_splitkv_combine_kernelI23Flash_fwd_kernel_traitsILi64ELi64ELi256ELi4ELb0ELb0EN7cutlass6half_tE19Flash_kernel_traitsILi64ELi64ELi256ELi4ES3_EELi8ELi7ELb1EEEvNS_16Flash_fwd_paramsE,"aw",@nobits
	.sectionflags	@""
	.align	16
.nv.shared._ZN5flash32flash_fwd_splitkv_combine_kernelI23Flash_fwd_kernel_traitsILi64ELi64ELi256ELi4ELb0ELb0EN7cutlass6half_tE19Flash_kernel_traitsILi64ELi64ELi256ELi4ES3_EELi8ELi7ELb1EEEvNS_16Flash_fwd_paramsE:
	.zero		5632


//--------------------- .nv.shared._ZN5flash32flash_fwd_splitkv_combine_kernelI23Flash_fwd_kernel_traitsILi64ELi64ELi256ELi4ELb0ELb0EN7cutlass6half_tE19Flash_kernel_traitsILi64ELi64ELi256ELi4ES3_EELi8ELi6ELb1EEEvNS_16Flash_fwd_paramsE --------------------------
	.section	.nv.shared._ZN5flash32flash_fwd_splitkv_combine_kernelI23Flash_fwd_kernel_traitsILi64ELi64ELi256ELi4ELb0ELb0EN7cutlass6half_tE19Flash_kernel_traitsILi64ELi64ELi256ELi4ES3_EELi8ELi6ELb1EEEvNS_16Flash_fwd_paramsE,"aw",@nobits
	.sectionflags	@""
	.align	16
.nv.shared._ZN5flash32flash_fwd_splitkv_combine_kernelI23Flash_fwd_kernel_traitsILi64ELi64ELi256ELi4ELb0ELb0EN7cutlass6half_tE19Flash_kernel_traitsILi64ELi64ELi256ELi4ES3_EELi8ELi6ELb1EEEvNS_16Flash_fwd_paramsE:
	.zero		3328


//--------------------- .nv.shared._ZN5flash32flash_fwd_splitkv_combine_kernelI23Flash_fwd_kernel_traitsILi64ELi64ELi256ELi4ELb0ELb0EN7cutlass6half_tE19Flash_kernel_traitsILi64ELi64ELi256ELi4ES3_EELi8ELi5ELb1EEEvNS_16Flash_fwd_paramsE --------------------------
	.section	.nv.shared._ZN5flash32flash_fwd_splitkv_combine_kernelI23Flash_fwd_kernel_traitsILi64ELi64ELi256ELi4ELb0ELb0EN7cutlass6half_tE19Flash_kernel_traitsILi64ELi64ELi256ELi4ES3_EELi8ELi5ELb1EEEvNS_16Flash_fwd_paramsE,"aw",@nobits
	.sectionflags	@""
	.align	16
.nv.shared._ZN5flash32flash_fwd_splitkv_combine_kernelI23Flash_fwd_kernel_traitsILi64ELi64ELi256ELi4ELb0ELb0EN7cutlass6half_tE19Flash_kernel_traitsILi64ELi64ELi256ELi4ES3_EELi8ELi5ELb1EEEvNS_16Flash_fwd_paramsE:
	.zero		2176


//--------------------- .nv.shared._ZN5flash32flash_fwd_splitkv_combine_kernelI23Flash_fwd_kernel_traitsILi64ELi64ELi256ELi4ELb0ELb0EN7cutlass6half_tE19Flash_kernel_traitsILi64ELi64ELi256ELi4ES3_EELi8ELi4ELb1EEEvNS_16Flash_fwd_paramsE --------------------------
	.section	.nv.shared._ZN5flash32flash_fwd_splitkv_combine_kernelI23Flash_fwd_kernel_traitsILi64ELi64ELi256ELi4ELb0ELb0EN7cutlass6half_tE19Flash_kernel_traitsILi64ELi64ELi256ELi4ES3_EELi8ELi4ELb1EEEvNS_16Flash_fwd_paramsE,"aw",@nobits
	.sectionflags	@""
	.align	16
.nv.shared._ZN5flash32flash_fwd_splitkv_combine_kernelI23Flash_fwd_kernel_traitsILi64ELi64ELi256ELi4ELb0ELb0EN7cutlass6half_tE19Flash_kernel_traitsILi64ELi64ELi256ELi4ES3_EELi8ELi4ELb1EEEvNS_16Flash_fwd_paramsE:
	.zero		1600


//--------------------- .nv.shared._ZN5flash32flash_fwd_splitkv_combine_kernelI23Flash_fwd_kernel_traitsILi64ELi64ELi256ELi4ELb0ELb0EN7cutlass6half_tE19Flash_kernel_traitsILi64ELi64ELi256ELi4ES3_EELi8ELi3ELb1EEEvNS_16Flash_fwd_paramsE --------------------------
	.section	.nv.shared._ZN5flash32flash_fwd_splitkv_combine_kernelI23Flash_fwd_kernel_traitsILi64ELi64ELi256ELi4ELb0ELb0EN7cutlass6half_tE19Flash_kernel_traitsILi64ELi64ELi256ELi4ES3_EELi8ELi3ELb1EEEvNS_16Flash_fwd_paramsE,"aw",@nobits
	.sectionflags	@""
	.align	16
.nv.shared._ZN5flash32flash_fwd_splitkv_combine_kernelI23Flash_fwd_kernel_traitsILi64ELi64ELi256ELi4ELb0ELb0EN7cutlass6half_tE19Flash_kernel_traitsILi64ELi64ELi256ELi4ES3_EELi8ELi3ELb1EEEvNS_16Flash_fwd_paramsE:
	.zero		1312


//--------------------- .nv.shared._ZN5flash32flash_fwd_splitkv_combine_kernelI23Flash_fwd_kernel_traitsILi64ELi64ELi256ELi4ELb0ELb0EN7cutlass6half_tE19Flash_kernel_traitsILi64ELi64ELi256ELi4ES3_EELi8ELi2ELb1EEEvNS_16Flash_fwd_paramsE --------------------------
	.section	.nv.shared._ZN5flash32flash_fwd_splitkv_combine_kernelI23Flash_fwd_kernel_traitsILi64ELi64ELi256ELi4ELb0ELb0EN7cutlass6half_tE19Flash_kernel_traitsILi64ELi64ELi256ELi4ES3_EELi8ELi2ELb1EEEvNS_16Flash_fwd_paramsE,"aw",@nobits
	.sectionflags	@""
	.align	16
.nv.shared._ZN5flash32flash_fwd_splitkv_combine_kernelI23Flash_fwd_kernel_traitsILi64ELi64ELi256ELi4ELb0ELb0EN7cutlass6half_tE19Flash_kernel_traitsILi64ELi64ELi256ELi4ES3_EELi8ELi2ELb1EEEvNS_16Flash_fwd_paramsE:
	.zero		1168


//--------------------- .nv.shared._ZN5flash32flash_fwd_splitkv_combine_kernelI23Flash_fwd_kernel_traitsILi64ELi64ELi256ELi4ELb0ELb0EN7cutlass6half_tE19Flash_kernel_traitsILi64ELi64ELi256ELi4ES3_EELi8ELi1ELb1EEEvNS_16Flash_fwd_paramsE --------------------------
	.section	.nv.shared._ZN5flash32flash_fwd_splitkv_combine_kernelI23Flash_fwd_kernel_traitsILi64ELi64ELi256ELi4ELb0ELb0EN7cutlass6half_tE19Flash_kernel_traitsILi64ELi64ELi256ELi4ES3_EELi8ELi1ELb1EEEvNS_16Flash_fwd_paramsE,"aw",@nobits
	.sectionflags	@""
	.align	16
.nv.shared._ZN5flash32flash_fwd_splitkv_combine_kernelI23Flash_fwd_kernel_traitsILi64ELi64ELi256ELi4ELb0ELb0EN7cutlass6half_tE19Flash_kernel_traitsILi64ELi64ELi256ELi4ES3_EELi8ELi1ELb1EEEvNS_16Flash_fwd_paramsE:
	.zero		1104


//--------------------- .nv.shared._ZN5flash24flash_fwd_splitkv_kernelI23Flash_fwd_kernel_traitsILi64ELi64ELi256ELi4ELb0ELb0EN7cutlass6half_tE19Flash_kernel_traitsILi64ELi64ELi256ELi4ES3_EELb1ELb0ELb0ELb0ELb0ELb0ELb0ELb0EEEvNS_16Flash_fwd_paramsE --------------------------
	.section	.nv.shared._ZN5flash24flash_fwd_splitkv_kernelI23Flash_fwd_kernel_traitsILi64ELi64ELi256ELi4ELb0ELb0EN7cutlass6half_tE19Flash_kernel_traitsILi64ELi64ELi256ELi4ES3_EELb1ELb0ELb0ELb0ELb0ELb0ELb0ELb0EEEvNS_16Flash_fwd_paramsE,"aw",@nobits
	.sectionflags	@""
	.align	16
	.zero		1024


//--------------------- .nv.shared._ZN5flash24flash_fwd_splitkv_kernelI23Flash_fwd_kernel_traitsILi64ELi64ELi256ELi4ELb0ELb0EN7cutlass6half_tE19Flash_kernel_traitsILi64ELi64ELi256ELi4ES3_EELb1ELb0ELb0ELb0ELb0ELb1ELb0ELb0EEEvNS_16Flash_fwd_paramsE --------------------------
	.section	.nv.shared._ZN5flash24flash_fwd_splitkv_kernelI23Flash_fwd_kernel_traitsILi64ELi64ELi256ELi4ELb0ELb0EN7cutlass6half_tE19Flash_kernel_traitsILi64ELi64ELi256ELi4ES3_EELb1ELb0ELb0ELb0ELb0ELb1ELb0ELb0EEEvNS_16Flash_fwd_paramsE,"aw",@nobits
	.sectionflags	@""
	.align	16
	.zero		1024


//--------------------- .nv.shared._ZN5flash24flash_fwd_splitkv_kernelI23Flash_fwd_kernel_traitsILi64ELi64ELi256ELi4ELb0ELb0EN7cutlass6half_tE19Flash_kernel_traitsILi64ELi64ELi256ELi4ES3_EELb1ELb0ELb0ELb0ELb0ELb0ELb0ELb1EEEvNS_16Flash_fwd_paramsE --------------------------
	.section	.nv.shared._ZN5flash24flash_fwd_splitkv_kernelI23Flash_fwd_kernel_traitsILi64ELi64ELi256ELi4ELb0ELb0EN7cutlass6half_tE19Flash_kernel_traitsILi64ELi64ELi256ELi4ES3_EELb1ELb0ELb0ELb0ELb0ELb0ELb0ELb1EEEvNS_16Flash_fwd_paramsE,"aw",@nobits
	.sectionflags	@""
	.align	16
	.zero		1024


//--------------------- .nv.shared._ZN5flash24flash_fwd_splitkv_kernelI23Flash_fwd_kernel_traitsILi64ELi64ELi256ELi4ELb0ELb0EN7cutlass6half_tE19Flash_kernel_traitsILi64ELi64ELi256ELi4ES3_EELb1ELb0ELb0ELb0ELb0ELb1ELb0ELb1EEEvNS_16Flash_fwd_paramsE --------------------------
	.section	.nv.shared._ZN5flash24flash_fwd_splitkv_kernelI23Flash_fwd_kernel_traitsILi64ELi64ELi256ELi4ELb0ELb0EN7cutlass6half_tE19Flash_kernel_traitsILi64ELi64ELi256ELi4ES3_EELb1ELb0ELb0ELb0ELb0ELb1ELb0ELb1EEEvNS_16Flash_fwd_paramsE,"aw",@nobits
	.sectionflags	@""
	.align	16
	.zero		1024


//--------------------- .nv.shared._ZN5flash24flash_fwd_splitkv_kernelI23Flash_fwd_kernel_traitsILi64ELi64ELi256ELi4ELb0ELb0EN7cutlass6half_tE19Flash_kernel_traitsILi64ELi64ELi256ELi4ES3_EELb1ELb0ELb0ELb0ELb0ELb0ELb1ELb0EEEvNS_16Flash_fwd_paramsE --------------------------
	.section	.nv.shared._ZN5flash24flash_fwd_splitkv_kernelI23Flash_fwd_kernel_traitsILi64ELi64ELi256ELi4ELb0ELb0EN7cutlass6half_tE19Flash_kernel_traitsILi64ELi64ELi256ELi4ES3_EELb1ELb0ELb0ELb0ELb0ELb0ELb1ELb0EEEvNS_16Flash_fwd_paramsE,"aw",@nobits
	.sectionflags	@""
	.align	16
	.zero		1024


//--------------------- .nv.shared._ZN5flash24flash_fwd_splitkv_kernelI23Flash_fwd_kernel_traitsILi64ELi64ELi256ELi4ELb0ELb0EN7cutlass6half_tE19Flash_kernel_traitsILi64ELi64ELi256ELi4ES3_EELb1ELb0ELb0ELb0ELb0ELb1ELb1ELb0EEEvNS_16Flash_fwd_paramsE --------------------------
	.section	.nv.shared._ZN5flash24flash_fwd_splitkv_kernelI23Flash_fwd_kernel_traitsILi64ELi64ELi256ELi4ELb0ELb0EN7cutlass6half_tE19Flash_kernel_traitsILi64ELi64ELi256ELi4ES3_EELb1ELb0ELb0ELb0ELb0ELb1ELb1ELb0EEEvNS_16Flash_fwd_paramsE,"aw",@nobits
	.sectionflags	@""
	.align	16
	.zero		1024


//--------------------- .nv.shared._ZN5flash24flash_fwd_splitkv_kernelI23Flash_fwd_kernel_traitsILi64ELi64ELi256ELi4ELb0ELb0EN7cutlass6half_tE19Flash_kernel_traitsILi64ELi64ELi256ELi4ES3_EELb1ELb0ELb0ELb0ELb0ELb0ELb1ELb1EEEvNS_16Flash_fwd_paramsE --------------------------
	.section	.nv.shared._ZN5flash24flash_fwd_splitkv_kernelI23Flash_fwd_kernel_traitsILi64ELi64ELi256ELi4ELb0ELb0EN7cutlass6half_tE19Flash_kernel_traitsILi64ELi64ELi256ELi4ES3_EELb1ELb0ELb0ELb0ELb0ELb0ELb1ELb1EEEvNS_16Flash_fwd_paramsE,"aw",@nobits
	.sectionflags	@""
	.align	16
	.zero		1024


//--------------------- .nv.shared._ZN5flash24flash_fwd_splitkv_kernelI23Flash_fwd_kernel_traitsILi64ELi64ELi256ELi4ELb0ELb0EN7cutlass6half_tE19Flash_kernel_traitsILi64ELi64ELi256ELi4ES3_EELb1ELb0ELb0ELb0ELb0ELb1ELb1ELb1EEEvNS_16Flash_fwd_paramsE --------------------------
	.section	.nv.shared._ZN5flash24flash_fwd_splitkv_kernelI23Flash_fwd_kernel_traitsILi64ELi64ELi256ELi4ELb0ELb0EN7cutlass6half_tE19Flash_kernel_traitsILi64ELi64ELi256ELi4ES3_EELb1ELb0ELb0ELb0ELb0ELb1ELb1ELb1EEEvNS_16Flash_fwd_paramsE,"aw",@nobits
	.sectionflags	@""
	.align	16
	.zero		1024


//--------------------- .nv.shared._ZN5flash24flash_fwd_splitkv_kernelI23Flash_fwd_kernel_traitsILi64ELi64ELi256ELi4ELb0ELb0EN7cutlass6half_tE19Flash_kernel_traitsILi64ELi64ELi256ELi4ES3_EELb1ELb0ELb0ELb1ELb1ELb0ELb0ELb0EEEvNS_16Flash_fwd_paramsE --------------------------
	.section	.nv.shared._ZN5flash24flash_fwd_splitkv_kernelI23Flash_fwd_kernel_traitsILi64ELi64ELi256ELi4ELb0ELb0EN7cutlass6half_tE19Flash_kernel_traitsILi64ELi64ELi256ELi4ES3_EELb1ELb0ELb0ELb1ELb1ELb0ELb0ELb0EEEvNS_16Flash_fwd_paramsE,"aw",@nobits
	.sectionflags	@""
	.align	16
	.zero		1024


//--------------------- .nv.shared._ZN5flash24flash_fwd_splitkv_kernelI23Flash_fwd_kernel_traitsILi64ELi64ELi256ELi4ELb0ELb0EN7cutlass6half_tE19Flash_kernel_traitsILi64ELi64ELi256ELi4ES3_EELb1ELb0ELb0ELb1ELb1ELb1ELb0ELb0EEEvNS_16Flash_fwd_paramsE --------------------------
	.section	.nv.shared._ZN5flash24flash_fwd_splitkv_kernelI23Flash_fwd_kernel_traitsILi64ELi64ELi256ELi4ELb0ELb0EN7cutlass6half_tE19Flash_kernel_traitsILi64ELi64ELi256ELi4ES3_EELb1ELb0ELb0ELb1ELb1ELb1ELb0ELb0EEEvNS_16Flash_fwd_paramsE,"aw",@nobits
	.sectionflags	@""
	.align	16
	.zero		1024


//--------------------- .nv.shared._ZN5flash24flash_fwd_splitkv_kernelI23Flash_fwd_kernel_traitsILi64ELi64ELi256ELi4ELb0ELb0EN7cutlass6half_tE19Flash_kernel_traitsILi64ELi64ELi256ELi4ES3_EELb1ELb0ELb0ELb1ELb1ELb0ELb1ELb0EEEvNS_16Flash_fwd_paramsE --------------------------
	.section	.nv.shared._ZN5flash24flash_fwd_splitkv_kernelI23Flash_fwd_kernel_traitsILi64ELi64ELi256ELi4ELb0ELb0EN7cutlass6half_tE19Flash_kernel_traitsILi64ELi64ELi256ELi4ES3_EELb1ELb0ELb0ELb1ELb1ELb0ELb1ELb0EEEvNS_16Flash_fwd_paramsE,"aw",@nobits
	.sectionflags	@""
	.align	16
	.zero		1024


//--------------------- .nv.shared._ZN5flash24flash_fwd_splitkv_kernelI23Flash_fwd_kernel_traitsILi64ELi64ELi256ELi4ELb0ELb0EN7cutlass6half_tE19Flash_kernel_traitsILi64ELi64ELi256ELi4ES3_EELb1ELb0ELb0ELb1ELb1ELb1ELb1ELb0EEEvNS_16Flash_fwd_paramsE --------------------------
	.section	.nv.shared._ZN5flash24flash_fwd_splitkv_kernelI23Flash_fwd_kernel_traitsILi64ELi64ELi256ELi4ELb0ELb0EN7cutlass6half_tE19Flash_kernel_traitsILi64ELi64ELi256ELi4ES3_EELb1ELb0ELb0ELb1ELb1ELb1ELb1ELb0EEEvNS_16Flash_fwd_paramsE,"aw",@nobits
	.sectionflags	@""
	.align	16
	.zero		1024


//--------------------- .nv.shared._ZN5flash24flash_fwd_splitkv_kernelI23Flash_fwd_kernel_traitsILi64ELi64ELi256ELi4ELb0ELb0EN7cutlass6half_tE19Flash_kernel_traitsILi64ELi64ELi256ELi4ES3_EELb1ELb0ELb0ELb0ELb1ELb0ELb0ELb0EEEvNS_16Flash_fwd_paramsE --------------------------
	.section	.nv.shared._ZN5flash24flash_fwd_splitkv_kernelI23Flash_fwd_kernel_traitsILi64ELi64ELi256ELi4ELb0ELb0EN7cutlass6half_tE19Flash_kernel_traitsILi64ELi64ELi256ELi4ES3_EELb1ELb0ELb0ELb0ELb1ELb0ELb0ELb0EEEvNS_16Flash_fwd_paramsE,"aw",@nobits
	.sectionflags	@""
	.align	16
	.zero		1024


//--------------------- .nv.shared._ZN5flash24flash_fwd_splitkv_kernelI23Flash_fwd_kernel_traitsILi64ELi64ELi256ELi4ELb0ELb0EN7cutlass6half_tE19Flash_kernel_traitsILi64ELi64ELi256ELi4ES3_EELb1ELb0ELb0ELb0ELb1ELb1ELb0ELb0EEEvNS_16Flash_fwd_paramsE --------------------------
	.section	.nv.shared._ZN5flash24flash_fwd_splitkv_kernelI23Flash_fwd_kernel_traitsILi64ELi64ELi256ELi4ELb0ELb0EN7cutlass6half_tE19Flash_kernel_traitsILi64ELi64ELi256ELi4ES3_EELb1ELb0ELb0ELb0ELb1ELb1ELb0ELb0EEEvNS_16Flash_fwd_paramsE,"aw",@nobits
	.sectionflags	@""
	.align	16
	.zero		1024


//--------------------- .nv.shared._ZN5flash24flash_fwd_splitkv_kernelI23Flash_fwd_kernel_traitsILi64ELi64ELi256ELi4ELb0ELb0EN7cutlass6half_tE19Flash_kernel_traitsILi64ELi64ELi256ELi4ES3_EELb1ELb0ELb1ELb0ELb0ELb0ELb0ELb0EEEvNS_16Flash_fwd_paramsE --------------------------
	.section	.nv.shared._ZN5flash24flash_fwd_splitkv_kernelI23Flash_fwd_kernel_traitsILi64ELi64ELi256ELi4ELb0ELb0EN7cutlass6half_tE19Flash_kernel_traitsILi64ELi64ELi256ELi4ES3_EELb1ELb0ELb1ELb0ELb0ELb0ELb0ELb0EEEvNS_16Flash_fwd_paramsE,"aw",@nobits
	.sectionflags	@""
	.align	16
	.zero		1024


//--------------------- .nv.shared._ZN5flash24flash_fwd_splitkv_kernelI23Flash_fwd_kernel_traitsILi64ELi64ELi256ELi4ELb0ELb0EN7cutlass6half_tE19Flash_kernel_traitsILi64ELi64ELi256ELi4ES3_EELb1ELb0ELb1ELb0ELb0ELb1ELb0ELb0EEEvNS_16Flash_fwd_paramsE --------------------------
	.section	.nv.shared._ZN5flash24flash_fwd_splitkv_kernelI23Flash_fwd_kernel_traitsILi64ELi64ELi256ELi4ELb0ELb0EN7cutlass6half_tE19Flash_kernel_traitsILi64ELi64ELi256ELi4ES3_EELb1ELb0ELb1ELb0ELb0ELb1ELb0ELb0EEEvNS_16Flash_fwd_paramsE,"aw",@nobits
	.sectionflags	@""
	.align	16
	.zero		1024


//--------------------- .nv.shared._ZN5flash24flash_fwd_splitkv_kernelI23Flash_fwd_kernel_traitsILi64ELi64ELi256ELi4ELb0ELb0EN7cutlass6half_tE19Flash_kernel_traitsILi64ELi64ELi256ELi4ES3_EELb1ELb0ELb0ELb0ELb1ELb0ELb0ELb1EEEvNS_16Flash_fwd_paramsE --------------------------
	.section	.nv.shared._ZN5flash24flash_fwd_splitkv_kernelI23Flash_fwd_kernel_traitsILi64ELi64ELi256ELi4ELb0ELb0EN7cutlass6half_tE19Flash_kernel_traitsILi64ELi64ELi256ELi4ES3_EELb1ELb0ELb0ELb0ELb1ELb0ELb0ELb1EEEvNS_16Flash_fwd_paramsE,"aw",@nobits
	.sectionflags	@""
	.align	16
	.zero		1024


//--------------------- .nv.shared._ZN5flash24flash_fwd_splitkv_kernelI23Flash_fwd_kernel_traitsILi64ELi64ELi256ELi4ELb0ELb0EN7cutlass6half_tE19Flash_kernel_traitsILi64ELi64ELi256ELi4ES3_EELb1ELb0ELb0ELb0ELb1ELb1ELb0ELb1EEEvNS_16Flash_fwd_paramsE --------------------------
	.section	.nv.shared._ZN5flash24flash_fwd_splitkv_kernelI23Flash_fwd_kernel_traitsILi64ELi64ELi256ELi4ELb0ELb0EN7cutlass6half_tE19Flash_kernel_traitsILi64ELi64ELi256ELi4ES3_EELb1ELb0ELb0ELb0ELb1ELb1ELb0ELb1EEEvNS_16Flash_fwd_paramsE,"aw",@nobits
	.sectionflags	@""
	.align	16
	.zero		1024


//--------------------- .nv.shared._ZN5flash24flash_fwd_splitkv_kernelI23Flash_fwd_kernel_traitsILi64ELi64ELi256ELi4ELb0ELb0EN7cutlass6half_tE19Flash_kernel_traitsILi64ELi64ELi256ELi4ES3_EELb1ELb0ELb1ELb0ELb0ELb0ELb0ELb1EEEvNS_16Flash_fwd_paramsE --------------------------
	.section	.nv.shared._ZN5flash24flash_fwd_splitkv_kernelI23Flash_fwd_kernel_traitsILi64ELi64ELi256ELi4ELb0ELb0EN7cutlass6half_tE19Flash_kernel_traitsILi64ELi64ELi256ELi4ES3_EELb1ELb0ELb1ELb0ELb0ELb0ELb0ELb1EEEvNS_16Flash_fwd_paramsE,"aw",@nobits
	.sectionflags	@""
	.align	16
	.zero		1024


//--------------------- .nv.shared._ZN5flash24flash_fwd_splitkv_kernelI23Flash_fwd_kernel_traitsILi64ELi64ELi256ELi4ELb0ELb0EN7cutlass6half_tE19Flash_kernel_traitsILi64ELi64ELi256ELi4ES3_EELb1ELb0ELb1ELb0ELb0ELb1ELb0ELb1EEEvNS_16Flash_fwd_paramsE --------------------------
	.section	.nv.shared._ZN5flash24flash_fwd_splitkv_kernelI23Flash_fwd_kernel_traitsILi64ELi64ELi256ELi4ELb0ELb0EN7cutlass6half_tE19Flash_kernel_traitsILi64ELi64ELi256ELi4ES3_EELb1ELb0ELb1ELb0ELb0ELb1ELb0ELb1EEEvNS_16Flash_fwd_paramsE,"aw",@nobits
	.sectionflags	@""
	.align	16
	.zero		1024


//--------------------- .nv.shared._ZN5flash24flash_fwd_splitkv_kernelI23Flash_fwd_kernel_traitsILi64ELi64ELi256ELi4ELb0ELb0EN7cutlass6half_tE19Flash_kernel_traitsILi64ELi64ELi256ELi4ES3_EELb1ELb0ELb0ELb0ELb1ELb0ELb1ELb0EEEvNS_16Flash_fwd_paramsE --------------------------
	.section	.nv.shared._ZN5flash24flash_fwd_splitkv_kernelI23Flash_fwd_kernel_traitsILi64ELi64ELi256ELi4ELb0ELb0EN7cutlass6half_tE19Flash_kernel_traitsILi64ELi64ELi256ELi4ES3_EELb1ELb0ELb0ELb0ELb1ELb0ELb1ELb0EEEvNS_16Flash_fwd_paramsE,"aw",@nobits
	.sectionflags	@""
	.align	16
	.zero		1024


//--------------------- .nv.shared._ZN5flash24flash_fwd_splitkv_kernelI23Flash_fwd_kernel_traitsILi64ELi64ELi256ELi4ELb0ELb0EN7cutlass6half_tE19Flash_kernel_traitsILi64ELi64ELi256ELi4ES3_EELb1ELb0ELb0ELb0ELb1ELb1ELb1ELb0EEEvNS_16Flash_fwd_paramsE --------------------------
	.section	.nv.shared._ZN5flash24flash_fwd_splitkv_kernelI23Flash_fwd_kernel_traitsILi64ELi64ELi256ELi4ELb0ELb0EN7cutlass6half_tE19Flash_kernel_traitsILi64ELi64ELi256ELi4ES3_EELb1ELb0ELb0ELb0ELb1ELb1ELb1ELb0EEEvNS_16Flash_fwd_paramsE,"aw",@nobits
	.sectionflags	@""
	.align	16
	.zero		1024


//--------------------- .nv.shared._ZN5flash24flash_fwd_splitkv_kernelI23Flash_fwd_kernel_traitsILi64ELi64ELi256ELi4ELb0ELb0EN7cutlass6half_tE19Flash_kernel_traitsILi64ELi64ELi256ELi4ES3_EELb1ELb0ELb1ELb0ELb0ELb0ELb1ELb0EEEvNS_16Flash_fwd_paramsE --------------------------
	.section	.nv.shared._ZN5flash24flash_fwd_splitkv_kernelI23Flash_fwd_kernel_traitsILi64ELi64ELi256ELi4ELb0ELb0EN7cutlass6half_tE19Flash_kernel_traitsILi64ELi64ELi256ELi4ES3_EELb1ELb0ELb1ELb0ELb0ELb0ELb1ELb0EEEvNS_16Flash_fwd_paramsE,"aw",@nobits
	.sectionflags	@""
	.align	16
	.zero		1024


//--------------------- .nv.shared._ZN5flash24flash_fwd_splitkv_kernelI23Flash_fwd_kernel_traitsILi64ELi64ELi256ELi4ELb0ELb0EN7cutlass6half_tE19Flash_kernel_traitsILi64ELi64ELi256ELi4ES3_EELb1ELb0ELb1ELb0ELb0ELb1ELb1ELb0EEEvNS_16Flash_fwd_paramsE --------------------------
	.section	.nv.shared._ZN5flash24flash_fwd_splitkv_kernelI23Flash_fwd_kernel_traitsILi64ELi64ELi256ELi4ELb0ELb0EN7cutlass6half_tE19Flash_kernel_traitsILi64ELi64ELi256ELi4ES3_EELb1ELb0ELb1ELb0ELb0ELb1ELb1ELb0EEEvNS_16Flash_fwd_paramsE,"aw",@nobits
	.sectionflags	@""
	.align	16
	.zero		1024


//--------------------- .nv.shared._ZN5flash24flash_fwd_splitkv_kernelI23Flash_fwd_kernel_traitsILi64ELi64ELi256ELi4ELb0ELb0EN7cutlass6half_tE19Flash_kernel_traitsILi64ELi64ELi256ELi4ES3_EELb1ELb0ELb0ELb0ELb1ELb0ELb1ELb1EEEvNS_16Flash_fwd_paramsE --------------------------
	.section	.nv.shared._ZN5flash24flash_fwd_splitkv_kernelI23Flash_fwd_kernel_traitsILi64ELi64ELi256ELi4ELb0ELb0EN7cutlass6half_tE19Flash_kernel_traitsILi64ELi64ELi256ELi4ES3_EELb1ELb0ELb0ELb0ELb1ELb0ELb1ELb1EEEvNS_16Flash_fwd_paramsE,"aw",@nobits
	.sectionflags	@""
	.align	16
	.zero		1024


//--------------------- .nv.shared._ZN5flash24flash_fwd_splitkv_kernelI23Flash_fwd_kernel_traitsILi64ELi64ELi256ELi4ELb0ELb0EN7cutlass6half_tE19Flash_kernel_traitsILi64ELi64ELi256ELi4ES3_EELb1ELb0ELb0ELb0ELb1ELb1ELb1ELb1EEEvNS_16Flash_fwd_paramsE --------------------------
	.section	.nv.shared._ZN5flash24flash_fwd_splitkv_kernelI23Flash_fwd_kernel_traitsILi64ELi64ELi256ELi4ELb0ELb0EN7cutlass6half_tE19Flash_kernel_traitsILi64ELi64ELi256ELi4ES3_EELb1ELb0ELb0ELb0ELb1ELb1ELb1ELb1EEEvNS_16Flash_fwd_paramsE,"aw",@nobits
	.sectionflags	@""
	.align	16
	.zero		1024


//--------------------- .nv.shared._ZN5flash24flash_fwd_splitkv_kernelI23Flash_fwd_kernel_traitsILi64ELi64ELi256ELi4ELb0ELb0EN7cutlass6half_tE19Flash_kernel_traitsILi64ELi64ELi256ELi4ES3_EELb1ELb0ELb1ELb0ELb0ELb0ELb1ELb1EEEvNS_16Flash_fwd_paramsE --------------------------
	.section	.nv.shared._ZN5flash24flash_fwd_splitkv_kernelI23Flash_fwd_kernel_traitsILi64ELi64ELi256ELi4ELb0ELb0EN7cutlass6half_tE19Flash_kernel_traitsILi64ELi64ELi256ELi4ES3_EELb1ELb0ELb1ELb0ELb0ELb0ELb1ELb1EEEvNS_16Flash_fwd_paramsE,"aw",@nobits
	.sectionflags	@""
	.align	16
	.zero		1024


//--------------------- .nv.shared._ZN5flash24flash_fwd_splitkv_kernelI23Flash_fwd_kernel_traitsILi64ELi64ELi256ELi4ELb0ELb0EN7cutlass6half_tE19Flash_kernel_traitsILi64ELi64ELi256ELi4ES3_EELb1ELb0ELb1ELb0ELb0ELb1ELb1ELb1EEEvNS_16Flash_fwd_paramsE --------------------------
	.section	.nv.shared._ZN5flash24flash_fwd_splitkv_kernelI23Flash_fwd_kernel_traitsILi64ELi64ELi256ELi4ELb0ELb0EN7cutlass6half_tE19Flash_kernel_traitsILi64ELi64ELi256ELi4ES3_EELb1ELb0ELb1ELb0ELb0ELb1ELb1ELb1EEEvNS_16Flash_fwd_paramsE,"aw",@nobits
	.sectionflags	@""
	.align	16
	.zero		1024


//--------------------- .nv.shared._ZN5flash32flash_fwd_splitkv_combine_kernelI23Flash_fwd_kernel_traitsILi64ELi64ELi128ELi4ELb0ELb0EN7cutlass6half_tE19Flash_kernel_traitsILi64ELi64ELi128ELi4ES3_EELi8ELi7ELb0EEEvNS_16Flash_fwd_paramsE --------------------------
	.section	.nv.shared._ZN5flash32flash_fwd_splitkv_combine_kernelI23Flash_fwd_kernel_traitsILi64ELi64ELi128ELi4ELb0ELb0EN7cutlass6half_tE19Flash_kernel_traitsILi64ELi64ELi128ELi4ES3_EELi8ELi7ELb0EEEvNS_16Flash_fwd_paramsE,"aw",@nobits
	.sectionflags	@""
	.align	16
.nv.shared._ZN5flash32flash_fwd_splitkv_combine_kernelI23Flash_fwd_kernel_traitsILi64ELi64ELi128ELi4ELb0ELb0EN7cutlass6half_tE19Flash_kernel_traitsILi64ELi64ELi128ELi4ES3_EELi8ELi7ELb0EEEvNS_16Flash_fwd_paramsE:
	.zero		5632


//--------------------- .nv.shared._ZN5flash32flash_fwd_splitkv_combine_kernelI23Flash_fwd_kernel_traitsILi64ELi64ELi128ELi4ELb0ELb0EN7cutlass6half_tE19Flash_kernel_traitsILi64ELi64ELi128ELi4ES3_EELi8ELi6ELb0EEEvNS_16Flash_fwd_paramsE --------------------------
	.section	.nv.shared._ZN5flash32flash_fwd_splitkv_combine_kernelI23Flash_fwd_kernel_traitsILi64ELi64ELi128ELi4ELb0ELb0EN7cutlass6half_tE19Flash_kernel_traitsILi64ELi64ELi128ELi4ES3_EELi8ELi6ELb0EEEvNS_16Flash_fwd_paramsE,"aw",@nobits
	.sectionflags	@""
	.align	16
.nv.shared._ZN5flash32flash_fwd_splitkv_combine_kernelI23Flash_fwd_kernel_traitsILi64ELi64ELi128ELi4ELb0ELb0EN7cutlass6half_tE19Flash_kernel_traitsILi64ELi64ELi128ELi4ES3_EELi8ELi6ELb0EEEvNS_16Flash_fwd_paramsE:
	.zero		3328


//--------------------- .nv.shared._ZN5flash32flash_fwd_splitkv_combine_kernelI23Flash_fwd_kernel_traitsILi64ELi64ELi128ELi4ELb0ELb0EN7cutlass6half_tE19Flash_kernel_traitsILi64ELi64ELi128ELi4ES3_EELi8ELi5ELb0EEEvNS_16Flash_fwd_paramsE --------------------------
	.section	.nv.shared._ZN5flash32flash_fwd_splitkv_combine_kernelI23Flash_fwd_kernel_traitsILi64ELi64ELi128ELi4ELb0ELb0EN7cutlass6half_tE19Flash_kernel_traitsILi64ELi64ELi128ELi4ES3_EELi8ELi5ELb0EEEvNS_16Flash_fwd_paramsE,"aw",@nobits
	.sectionflags	@""
	.align	16
.nv.shared._ZN5flash32flash_fwd_splitkv_combine_kernelI23Flash_fwd_kernel_traitsILi64ELi64ELi128ELi4ELb0ELb0EN7cutlass6half_tE19Flash_kernel_traitsILi64ELi64ELi128ELi4ES3_EELi8ELi5ELb0EEEvNS_16Flash_fwd_paramsE:
	.zero		2176


//--------------------- .nv.shared._ZN5flash32flash_fwd_splitkv_combine_kernelI23Flash_fwd_kernel_traitsILi64ELi64ELi128ELi4ELb0ELb0EN7cutlass6half_tE19Flash_kernel_traitsILi64ELi64ELi128ELi4ES3_EELi8ELi4ELb0EEEvNS_16Flash_fwd_paramsE --------------------------
	.section	.nv.shared._ZN5flash32flash_fwd_splitkv_combine_kernelI23Flash_fwd_kernel_traitsILi64ELi64ELi128ELi4ELb0ELb0EN7cutlass6half_tE19Flash_kernel_traitsILi64ELi64ELi128ELi4ES3_EELi8ELi4ELb0EEEvNS_16Flash_fwd_paramsE,"aw",@nobits
	.sectionflags	@""
	.align	16
.nv.shared._ZN5flash32flash_fwd_splitkv_combine_kernelI23Flash_fwd_kernel_traitsILi64ELi64ELi128ELi4ELb0ELb0EN7cutlass6half_tE19Flash_kernel_traitsILi64ELi64ELi128ELi4ES3_EELi8ELi4ELb0EEEvNS_16Flash_fwd_paramsE:
	.zero		1600


//--------------------- .nv.shared._ZN5flash32flash_fwd_splitkv_combine_kernelI23Flash_fwd_kernel_traitsILi64ELi64ELi128ELi4ELb0ELb0EN7cutlass6half_tE19Flash_kernel_traitsILi64ELi64ELi128ELi4ES3_EELi8ELi3ELb0EEEvNS_16Flash_fwd_paramsE --------------------------
	.section	.nv.shared._ZN5flash32flash_fwd_splitkv_combine_kernelI23Flash_fwd_kernel_traitsILi64ELi64ELi128ELi4ELb0ELb0EN7cutlass6half_tE19Flash_kernel_traitsILi64ELi64ELi128ELi4ES3_EELi8ELi3ELb0EEEvNS_16Flash_fwd_paramsE,"aw",@nobits
	.sectionflags	@""
	.align	16
.nv.shared._ZN5flash32flash_fwd_splitkv_combine_kernelI23Flash_fwd_kernel_traitsILi64ELi64ELi128ELi4ELb0ELb0EN7cutlass6half_tE19Flash_kernel_traitsILi64ELi64ELi128ELi4ES3_EELi8ELi3ELb0EEEvNS_16Flash_fwd_paramsE:
	.zero		1312


//--------------------- .nv.shared._ZN5flash32flash_fwd_splitkv_combine_kernelI23Flash_fwd_kernel_traitsILi64ELi64ELi128ELi4ELb0ELb0EN7cutlass6half_tE19Flash_kernel_traitsILi64ELi64ELi128ELi4ES3_EELi8ELi2ELb0EEEvNS_16Flash_fwd_paramsE --------------------------
	.section	.nv.shared._ZN5flash32flash_fwd_splitkv_combine_kernelI23Flash_fwd_kernel_traitsILi64ELi64ELi128ELi4ELb0ELb0EN7cutlass6half_tE19Flash_kernel_traitsILi64ELi64ELi128ELi4ES3_EELi8ELi2ELb0EEEvNS_16Flash_fwd_paramsE,"aw",@nobits
	.sectionflags	@""
	.align	16
.nv.shared._ZN5flash32flash_fwd_splitkv_combine_kernelI23Flash_fwd_kernel_traitsILi64ELi64ELi128ELi4ELb0ELb0EN7cutlass6half_tE19Flash_kernel_traitsILi64ELi64ELi128ELi4ES3_EELi8ELi2ELb0EEEvNS_16Flash_fwd_paramsE:
	.zero		1168


//--------------------- .nv.shared._ZN5flash32flash_fwd_splitkv_combine_kernelI23Flash_fwd_kernel_traitsILi64ELi64ELi128ELi4ELb0ELb0EN7cutlass6half_tE19Flash_kernel_traitsILi64ELi64ELi128ELi4ES3_EELi8ELi1ELb0EEEvNS_16Flash_fwd_paramsE --------------------------
	.section	.nv.shared._ZN5flash32flash_fwd_splitkv_combine_kernelI23Flash_fwd_kernel_traitsILi64ELi64ELi128ELi4ELb0ELb0EN7cutlass6half_tE19Flash_kernel_traitsILi64ELi64ELi128ELi4ES3_EELi8ELi1ELb0EEEvNS_16Flash_fwd_paramsE,"aw",@nobits
	.sectionflags	@""
	.align	16
.nv.shared._ZN5flash32flash_fwd_splitkv_combine_kernelI23Flash_fwd_kernel_traitsILi64ELi64ELi128ELi4ELb0ELb0EN7cutlass6half_tE19Flash_kernel_traitsILi64ELi64ELi128ELi4ES3_EELi8ELi1ELb0EEEvNS_16Flash_fwd_paramsE:
	.zero		1104


//--------------------- .nv.shared._ZN5flash32flash_fwd_splitkv_combine_kernelI23Flash_fwd_kernel_traitsILi64ELi64ELi128ELi4ELb0ELb0EN7cutlass6half_tE19Flash_kernel_traitsILi64ELi64ELi128ELi4ES3_EELi8ELi7ELb1EEEvNS_16Flash_fwd_paramsE --------------------------
	.section	.nv.shared._ZN5flash32flash_fwd_splitkv_combine_kernelI23Flash_fwd_kernel_traitsILi64ELi64ELi128ELi4ELb0ELb0EN7cutlass6half_tE19Flash_kernel_traitsILi64ELi64ELi128ELi4ES3_EELi8ELi7ELb1EEEvNS_16Flash_fwd_paramsE,"aw",@nobits
	.sectionflags	@""
	.align	16
.nv.shared._ZN5flash32flash_fwd_splitkv_combine_kernelI23Flash_fwd_kernel_traitsILi64ELi64ELi128ELi4ELb0ELb0EN7cutlass6half_tE19Flash_kernel_traitsILi64ELi64ELi128ELi4ES3_EELi8ELi7ELb1EEEvNS_16Flash_fwd_paramsE:
	.zero		5632


//--------------------- .nv.shared._ZN5flash32flash_fwd_splitkv_combine_kernelI23Flash_fwd_kernel_traitsILi64ELi64ELi128ELi4ELb0ELb0EN7cutlass6half_tE19Flash_kernel_traitsILi64ELi64ELi128ELi4ES3_EELi8ELi6ELb1EEEvNS_16Flash_fwd_paramsE --------------------------
	.section	.nv.shared._ZN5flash32flash_fwd_splitkv_combine_kernelI23Flash_fwd_kernel_traitsILi64ELi64ELi128ELi4ELb0ELb0EN7cutlass6half_tE19Flash_kernel_traitsILi64ELi64ELi128ELi4ES3_EELi8ELi6ELb1EEEvNS_16Flash_fwd_paramsE,"aw",@nobits
	.sectionflags	@""
	.align	16
.nv.shared._ZN5flash32flash_fwd_splitkv_combine_kernelI23Flash_fwd_kernel_traitsILi64ELi64ELi128ELi4ELb0ELb0EN7cutlass6half_tE19Flash_kernel_traitsILi64ELi64ELi128ELi4ES3_EELi8ELi6ELb1EEEvNS_16Flash_fwd_paramsE:
	.zero		3328


//--------------------- .nv.shared._ZN5flash32flash_fwd_splitkv_combine_kernelI23Flash_fwd_kernel_traitsILi64ELi64ELi128ELi4ELb0ELb0EN7cutlass6half_tE19Flash_kernel_traitsILi64ELi64ELi128ELi4ES3_EELi8ELi5ELb1EEEvNS_16Flash_fwd_paramsE --------------------------
	.section	.nv.shared._ZN5flash32flash_fwd_splitkv_combine_kernelI23Flash_fwd_kernel_traitsILi64ELi64ELi128ELi4ELb0ELb0EN7cutlass6half_tE19Flash_kernel_traitsILi64ELi64ELi128ELi4ES3_EELi8ELi5ELb1EEEvNS_16Flash_fwd_paramsE,"aw",@nobits
	.sectionflags	@""
	.align	16
.nv.shared._ZN5flash32flash_fwd_splitkv_combine_kernelI23Flash_fwd_kernel_traitsILi64ELi64ELi128ELi4ELb0ELb0EN7cutlass6half_tE19Flash_kernel_traitsILi64ELi64ELi128ELi4ES3_EELi8ELi5ELb1EEEvNS_16Flash_fwd_paramsE:
	.zero		2176


//--------------------- .nv.shared._ZN5flash32flash_fwd_splitkv_combine_kernelI23Flash_fwd_kernel_traitsILi64ELi64ELi128ELi4ELb0ELb0EN7cutlass6half_tE19Flash_kernel_traitsILi64ELi64ELi128ELi4ES3_EELi8ELi4ELb1EEEvNS_16Flash_fwd_paramsE --------------------------
	.section	.nv.shared._ZN5flash32flash_fwd_splitkv_combine_kernelI23Flash_fwd_kernel_traitsILi64ELi64ELi128ELi4ELb0ELb0EN7cutlass6half_tE19Flash_kernel_traitsILi64ELi64ELi128ELi4ES3_EELi8ELi4ELb1EEEvNS_16Flash_fwd_paramsE,"aw",@nobits
	.sectionflags	@""
	.align	16
.nv.shared._ZN5flash32flash_fwd_splitkv_combine_kernelI23Flash_fwd_kernel_traitsILi64ELi64ELi128ELi4ELb0ELb0EN7cutlass6half_tE19Flash_kernel_traitsILi64ELi64ELi128ELi4ES3_EELi8ELi4ELb1EEEvNS_16Flash_fwd_paramsE:
	.zero		1600


//--------------------- .nv.shared._ZN5flash32flash_fwd_splitkv_combine_kernelI23Flash_fwd_kernel_traitsILi64ELi64ELi128ELi4ELb0ELb0EN7cutlass6half_tE19Flash_kernel_traitsILi64ELi64ELi128ELi4ES3_EELi8ELi3ELb1EEEvNS_16Flash_fwd_paramsE --------------------------
	.section	.nv.shared._ZN5flash32flash_fwd_splitkv_combine_kernelI23Flash_fwd_kernel_traitsILi64ELi64ELi128ELi4ELb0ELb0EN7cutlass6half_tE19Flash_kernel_traitsILi64ELi64ELi128ELi4ES3_EELi8ELi3ELb1EEEvNS_16Flash_fwd_paramsE,"aw",@nobits
	.sectionflags	@""
	.align	16
.nv.shared._ZN5flash32flash_fwd_splitkv_combine_kernelI23Flash_fwd_kernel_traitsILi64ELi64ELi128ELi4ELb0ELb0EN7cutlass6half_tE19Flash_kernel_traitsILi64ELi64ELi128ELi4ES3_EELi8ELi3ELb1EEEvNS_16Flash_fwd_paramsE:
	.zero		1312


//--------------------- .nv.shared._ZN5flash32flash_fwd_splitkv_combine_kernelI23Flash_fwd_kernel_traitsILi64ELi64ELi128ELi4ELb0ELb0EN7cutlass6half_tE19Flash_kernel_traitsILi64ELi64ELi128ELi4ES3_EELi8ELi2ELb1EEEvNS_16Flash_fwd_paramsE --------------------------
	.section	.nv.shared._ZN5flash32flash_fwd_splitkv_combine_kernelI23Flash_fwd_kernel_traitsILi64ELi64ELi128ELi4ELb0ELb0EN7cutlass6half_tE19Flash_kernel_traitsILi64ELi64ELi128ELi4ES3_EELi8ELi2ELb1EEEvNS_16Flash_fwd_paramsE,"aw",@nobits
	.sectionflags	@""
	.align	16
.nv.shared._ZN5flash32flash_fwd_splitkv_combine_kernelI23Flash_fwd_kernel_traitsILi64ELi64ELi128ELi4ELb0ELb0EN7cutlass6half_tE19Flash_kernel_traitsILi64ELi64ELi128ELi4ES3_EELi8ELi2ELb1EEEvNS_16Flash_fwd_paramsE:
	.zero		1168


//--------------------- .nv.shared._ZN5flash32flash_fwd_splitkv_combine_kernelI23Flash_fwd_kernel_traitsILi64ELi64ELi128ELi4ELb0ELb0EN7cutlass6half_tE19Flash_kernel_traitsILi64ELi64ELi128ELi4ES3_EELi8ELi1ELb1EEEvNS_16Flash_fwd_paramsE --------------------------
	.section	.nv.shared._ZN5flash32flash_fwd_splitkv_combine_kernelI23Flash_fwd_kernel_traitsILi64ELi64ELi128ELi4ELb0ELb0EN7cutlass6half_tE19Flash_kernel_traitsILi64ELi64ELi128ELi4ES3_EELi8ELi1ELb1EEEvNS_16Flash_fwd_paramsE,"aw",@nobits
	.sectionflags	@""
	.align	16
.nv.shared._ZN5flash32flash_fwd_splitkv_combine_kernelI23Flash_fwd_kernel_traitsILi64ELi64ELi128ELi4ELb0ELb0EN7cutlass6half_tE19Flash_kernel_traitsILi64ELi64ELi128ELi4ES3_EELi8ELi1ELb1EEEvNS_16Flash_fwd_paramsE:
	.zero		1104


//--------------------- .nv.shared._ZN5flash24flash_fwd_splitkv_kernelI23Flash_fwd_kernel_traitsILi64ELi64ELi128ELi4ELb0ELb0EN7cutlass6half_tE19Flash_kernel_traitsILi64ELi64ELi128ELi4ES3_EELb1ELb0ELb0ELb0ELb0ELb0ELb0ELb0EEEvNS_16Flash_fwd_paramsE --------------------------
	.section	.nv.shared._ZN5flash24flash_fwd_splitkv_kernelI23Flash_fwd_kernel_traitsILi64ELi64ELi128ELi4ELb0ELb0EN7cutlass6half_tE19Flash_kernel_traitsILi64ELi64ELi128ELi4ES3_EELb1ELb0ELb0ELb0ELb0ELb0ELb0ELb0EEEvNS_16Flash_fwd_paramsE,"aw",@nobits
	.sectionflags	@""
	.align	16
	.zero		1024


//--------------------- .nv.shared._ZN5flash24flash_fwd_splitkv_kernelI23Flash_fwd_kernel_traitsILi64ELi64ELi128ELi4ELb0ELb0EN7cutlass6half_tE19Flash_kernel_traitsILi64ELi64ELi128ELi4ES3_EELb1ELb0ELb0ELb0ELb0ELb1ELb0ELb0EEEvNS_16Flash_fwd_paramsE --------------------------
	.section	.nv.shared._ZN5flash24flash_fwd_splitkv_kernelI23Flash_fwd_kernel_traitsILi64ELi64ELi128ELi4ELb0ELb0EN7cutlass6half_tE19Flash_kernel_traitsILi64ELi64ELi128ELi4ES3_EELb1ELb0ELb0ELb0ELb0ELb1ELb0ELb0EEEvNS_16Flash_fwd_paramsE,"aw",@nobits
	.sectionflags	@""
	.align	16
	.zero		1024


//--------------------- .nv.shared._ZN5flash24flash_fwd_splitkv_kernelI23Flash_fwd_kernel_traitsILi64ELi64ELi128ELi4ELb0ELb0EN7cutlass6half_tE19Flash_kernel_traitsILi64ELi64ELi128ELi4ES3_EELb1ELb0ELb0ELb0ELb0ELb0ELb0ELb1EEEvNS_16Flash_fwd_paramsE --------------------------
	.section	.nv.shared._ZN5flash24flash_fwd_splitkv_kernelI23Flash_fwd_kernel_traitsILi64ELi64ELi128ELi4ELb0ELb0EN7cutlass6half_tE19Flash_kernel_traitsILi64ELi64ELi128ELi4ES3_EELb1ELb0ELb0ELb0ELb0ELb0ELb0ELb1EEEvNS_16Flash_fwd_paramsE,"aw",@nobits
	.sectionflags	@""
	.align	16
	.zero		1024


//--------------------- .nv.shared._ZN5flash24flash_fwd_splitkv_kernelI23Flash_fwd_kernel_traitsILi64ELi64ELi128ELi4ELb0ELb0EN7cutlass6half_tE19Flash_kernel_traitsILi64ELi64ELi128ELi4ES3_EELb1ELb0ELb0ELb0ELb0ELb1ELb0ELb1EEEvNS_16Flash_fwd_paramsE --------------------------
	.section	.nv.shared._ZN5flash24flash_fwd_splitkv_kernelI23Flash_fwd_kernel_traitsILi64ELi64ELi128ELi4ELb0ELb0EN7cutlass6half_tE19Flash_kernel_traitsILi64ELi64ELi128ELi4ES3_EELb1ELb0ELb0ELb0ELb0ELb1ELb0ELb1EEEvNS_16Flash_fwd_paramsE,"aw",@nobits
	.sectionflags	@""
	.align	16
	.zero		1024


//--------------------- .nv.shared._ZN5flash24flash_fwd_splitkv_kernelI23Flash_fwd_kernel_traitsILi64ELi64ELi128ELi4ELb0ELb0EN7cutlass6half_tE19Flash_kernel_traitsILi64ELi64ELi128ELi4ES3_EELb1ELb0ELb0ELb0ELb0ELb0ELb1ELb0EEEvNS_16Flash_fwd_paramsE --------------------------
	.section	.nv.shared._ZN5flash24flash_fwd_splitkv_kernelI23Flash_fwd_kernel_traitsILi64ELi64ELi128ELi4ELb0ELb0EN7cutlass6half_tE19Flash_kernel_traitsILi64ELi64ELi128ELi4ES3_EELb1ELb0ELb0ELb0ELb0ELb0ELb1ELb0EEEvNS_16Flash_fwd_paramsE,"aw",@nobits
	.sectionflags	@""
	.align	16
	.zero		1024


//--------------------- .nv.shared._ZN5flash24flash_fwd_splitkv_kernelI23Flash_fwd_kernel_traitsILi64ELi64ELi128ELi4ELb0ELb0EN7cutlass6half_tE19Flash_kernel_traitsILi64ELi64ELi128ELi4ES3_EELb1ELb0ELb0ELb0ELb0ELb1ELb1ELb0EEEvNS_16Flash_fwd_paramsE --------------------------
	.section	.nv.shared._ZN5flash24flash_fwd_splitkv_kernelI23Flash_fwd_kernel_traitsILi64ELi64ELi128ELi4ELb0ELb0EN7cutlass6half_tE19Flash_kernel_traitsILi64ELi64ELi128ELi4ES3_EELb1ELb0ELb0ELb0ELb0ELb1ELb1ELb0EEEvNS_16Flash_fwd_paramsE,"aw",@nobits
	.sectionflags	@""
	.align	16
	.zero		1024


//--------------------- .nv.shared._ZN5flash24flash_fwd_splitkv_kernelI23Flash_fwd_kernel_traitsILi64ELi64ELi128ELi4ELb0ELb0EN7cutlass6half_tE19Flash_kernel_traitsILi64ELi64ELi128ELi4ES3_EELb1ELb0ELb0ELb0ELb0ELb0ELb1ELb1EEEvNS_16Flash_fwd_paramsE --------------------------
	.section	.nv.shared._ZN5flash24flash_fwd_splitkv_kernelI23Flash_fwd_kernel_traitsILi64ELi64ELi128ELi4ELb0ELb0EN7cutlass6half_tE19Flash_kernel_traitsILi64ELi64ELi128ELi4ES3_EELb1ELb0ELb0ELb0ELb0ELb0ELb1ELb1EEEvNS_16Flash_fwd_paramsE,"aw",@nobits
	.sectionflags	@""
	.align	16
	.zero		1024


//--------------------- .nv.shared._ZN5flash24flash_fwd_splitkv_kernelI23Flash_fwd_kernel_traitsILi64ELi64ELi128ELi4ELb0ELb0EN7cutlass6half_tE19Flash_kernel_traitsILi64ELi64ELi128ELi4ES3_EELb1ELb0ELb0ELb0ELb0ELb1ELb1ELb1EEEvNS_16Flash_fwd_paramsE --------------------------
	.section	.nv.shared._ZN5flash24flash_fwd_splitkv_kernelI23Flash_fwd_kernel_traitsILi64ELi64ELi128ELi4ELb0ELb0EN7cutlass6half_tE19Flash_kernel_traitsILi64ELi64ELi128ELi4ES3_EELb1ELb0ELb0ELb0ELb0ELb1ELb1ELb1EEEvNS_16Flash_fwd_paramsE,"aw",@nobits
	.sectionflags	@""
	.align	16
	.zero		1024


//--------------------- .nv.shared._ZN5flash24flash_fwd_splitkv_kernelI23Flash_fwd_kernel_traitsILi64ELi64ELi128ELi4ELb0ELb0EN7cutlass6half_tE19Flash_kernel_traitsILi64ELi64ELi128ELi4ES3_EELb1ELb0ELb0ELb1ELb1ELb0ELb0ELb0EEEvNS_16Flash_fwd_paramsE --------------------------
	.section	.nv.shared._ZN5flash24flash_fwd_splitkv_kernelI23Flash_fwd_kernel_traitsILi64ELi64ELi128ELi4ELb0ELb0EN7cutlass6half_tE19Flash_kernel_traitsILi64ELi64ELi128ELi4ES3_EELb1ELb0ELb0ELb1ELb1ELb0ELb0ELb0EEEvNS_16Flash_fwd_paramsE,"aw",@nobits
	.sectionflags	@""
	.align	16
	.zero		1024


//--------------------- .nv.shared._ZN5flash24flash_fwd_splitkv_kernelI23Flash_fwd_kernel_traitsILi64ELi64ELi128ELi4ELb0ELb0EN7cutlass6half_tE19Flash_kernel_traitsILi64ELi64ELi128ELi4ES3_EELb1ELb0ELb0ELb1ELb1ELb1ELb0ELb0EEEvNS_16Flash_fwd_paramsE --------------------------
	.section	.nv.shared._ZN5flash24flash_fwd_splitkv_kernelI23Flash_fwd_kernel_traitsILi64ELi64ELi128ELi4ELb0ELb0EN7cutlass6half_tE19Flash_kernel_traitsILi64ELi64ELi128ELi4ES3_EELb1ELb0ELb0ELb1ELb1ELb1ELb0ELb0EEEvNS_16Flash_fwd_paramsE,"aw",@nobits
	.sectionflags	@""
	.align	16
	.zero		1024


//--------------------- .nv.shared._ZN5flash24flash_fwd_splitkv_kernelI23Flash_fwd_kernel_traitsILi64ELi64ELi128ELi4ELb0ELb0EN7cutlass6half_tE19Flash_kernel_traitsILi64ELi64ELi128ELi4ES3_EELb1ELb0ELb0ELb1ELb1ELb0ELb1ELb0EEEvNS_16Flash_fwd_paramsE --------------------------
	.section	.nv.shared._ZN5flash24flash_fwd_splitkv_kernelI23Flash_fwd_kernel_traitsILi64ELi64ELi128ELi4ELb0ELb0EN7cutlass6half_tE19Flash_kernel_traitsILi64ELi64ELi128ELi4ES3_EELb1ELb0ELb0ELb1ELb1ELb0ELb1ELb0EEEvNS_16Flash_fwd_paramsE,"aw",@nobits
	.sectionflags	@""
	.align	16
	.zero		1024


//--------------------- .nv.shared._ZN5flash24flash_fwd_splitkv_kernelI23Flash_fwd_kernel_traitsILi64ELi64ELi128ELi4ELb0ELb0EN7cutlass6half_tE19Flash_kernel_traitsILi64ELi64ELi128ELi4ES3_EELb1ELb0ELb0ELb1ELb1ELb1ELb1ELb0EEEvNS_16Flash_fwd_paramsE --------------------------
	.section	.nv.shared._ZN5flash24flash_fwd_splitkv_kernelI23Flash_fwd_kernel_traitsILi64ELi64ELi128ELi4ELb0ELb0EN7cutlass6half_tE19Flash_kernel_traitsILi64ELi64ELi128ELi4ES3_EELb1ELb0ELb0ELb1ELb1ELb1ELb1ELb0EEEvNS_16Flash_fwd_paramsE,"aw",@nobits
	.sectionflags	@""
	.align	16
	.zero		1024


//--------------------- .nv.shared._ZN5flash24flash_fwd_splitkv_kernelI23Flash_fwd_kernel_traitsILi64ELi64ELi128ELi4ELb0ELb0EN7cutlass6half_tE19Flash_kernel_traitsILi64ELi64ELi128ELi4ES3_EELb1ELb0ELb0ELb0ELb1ELb0ELb0ELb0EEEvNS_16Flash_fwd_paramsE --------------------------
	.section	.nv.shared._ZN5flash24flash_fwd_splitkv_kernelI23Flash_fwd_kernel_traitsILi64ELi64ELi128ELi4ELb0ELb0EN7cutlass6half_tE19Flash_kernel_traitsILi64ELi64ELi128ELi4ES3_EELb1ELb0ELb0ELb0ELb1ELb0ELb0ELb0EEEvNS_16Flash_fwd_paramsE,"aw",@nobits
	.sectionflags	@""
	.align	16
	.zero		1024


//--------------------- .nv.shared._ZN5flash24flash_fwd_splitkv_kernelI23Flash_fwd_kernel_traitsILi64ELi64ELi128ELi4ELb0ELb0EN7cutlass6half_tE19Flash_kernel_traitsILi64ELi64ELi128ELi4ES3_EELb1ELb0ELb0ELb0ELb1ELb1ELb0ELb0EEEvNS_16Flash_fwd_paramsE --------------------------
	.section	.nv.shared._ZN5flash24flash_fwd_splitkv_kernelI23Flash_fwd_kernel_traitsILi64ELi64ELi128ELi4ELb0ELb0EN7cutlass6half_tE19Flash_kernel_traitsILi64ELi64ELi128ELi4ES3_EELb1ELb0ELb0ELb0ELb1ELb1ELb0ELb0EEEvNS_16Flash_fwd_paramsE,"aw",@nobits
	.sectionflags	@""
	.align	16
	.zero		1024


//--------------------- .nv.shared._ZN5flash24flash_fwd_splitkv_kernelI23Flash_fwd_kernel_traitsILi64ELi64ELi128ELi4ELb0ELb0EN7cutlass6half_tE19Flash_kernel_traitsILi64ELi64ELi128ELi4ES3_EELb1ELb0ELb1ELb0ELb0ELb0ELb0ELb0EEEvNS_16Flash_fwd_paramsE --------------------------
	.section	.nv.shared._ZN5flash24flash_fwd_splitkv_kernelI23Flash_fwd_kernel_traitsILi64ELi64ELi128ELi4ELb0ELb0EN7cutlass6half_tE19Flash_kernel_traitsILi64ELi64ELi128ELi4ES3_EELb1ELb0ELb1ELb0ELb0ELb0ELb0ELb0EEEvNS_16Flash_fwd_paramsE,"aw",@nobits
	.sectionflags	@""
	.align	16
	.zero		1024


//--------------------- .nv.shared._ZN5flash24flash_fwd_splitkv_kernelI23Flash_fwd_kernel_traitsILi64ELi64ELi128ELi4ELb0ELb0EN7cutlass6half_tE19Flash_kernel_traitsILi64ELi64ELi128ELi4ES3_EELb1ELb0ELb1ELb0ELb0ELb1ELb0ELb0EEEvNS_16Flash_fwd_paramsE --------------------------
	.section	.nv.shared._ZN5flash24flash_fwd_splitkv_kernelI23Flash_fwd_kernel_traitsILi64ELi64ELi128ELi4ELb0ELb0EN7cutlass6half_tE19Flash_kernel_traitsILi64ELi64ELi128ELi4ES3_EELb1ELb0ELb1ELb0ELb0ELb1ELb0ELb0EEEvNS_16Flash_fwd_paramsE,"aw",@nobits
	.sectionflags	@""
	.align	16
	.zero		1024


//--------------------- .nv.shared._ZN5flash24flash_fwd_splitkv_kernelI23Flash_fwd_kernel_traitsILi64ELi64ELi128ELi4ELb0ELb0EN7cutlass6half_tE19Flash_kernel_traitsILi64ELi64ELi128ELi4ES3_EELb1ELb0ELb0ELb0ELb1ELb0ELb0ELb1EEEvNS_16Flash_fwd_paramsE --------------------------
	.section	.nv.shared._ZN5flash24flash_fwd_splitkv_kernelI23Flash_fwd_kernel_traitsILi64ELi64ELi128ELi4ELb0ELb0EN7cutlass6half_tE19Flash_kernel_traitsILi64ELi64ELi128ELi4ES3_EELb1ELb0ELb0ELb0ELb1ELb0ELb0ELb1EEEvNS_16Flash_fwd_paramsE,"aw",@nobits
	.sectionflags	@""
	.align	16
	.zero		1024


//--------------------- .nv.shared._ZN5flash24flash_fwd_splitkv_kernelI23Flash_fwd_kernel_traitsILi64ELi64ELi128ELi4ELb0ELb0EN7cutlass6half_tE19Flash_kernel_traitsILi64ELi64ELi128ELi4ES3_EELb1ELb0ELb0ELb0ELb1ELb1ELb0ELb1EEEvNS_16Flash_fwd_paramsE --------------------------
	.section	.nv.shared._ZN5flash24flash_fwd_splitkv_kernelI23Flash_fwd_kernel_traitsILi64ELi64ELi128ELi4ELb0ELb0EN7cutlass6half_tE19Flash_kernel_traitsILi64ELi64ELi128ELi4ES3_EELb1ELb0ELb0ELb0ELb1ELb1ELb0ELb1EEEvNS_16Flash_fwd_paramsE,"aw",@nobits
	.sectionflags	@""
	.align	16
	.zero		1024


//--------------------- .nv.shared._ZN5flash24flash_fwd_splitkv_kernelI23Flash_fwd_kernel_traitsILi64ELi64ELi128ELi4ELb0ELb0EN7cutlass6half_tE19Flash_kernel_traitsILi64ELi64ELi128ELi4ES3_EELb1ELb0ELb1ELb0ELb0ELb0ELb0ELb1EEEvNS_16Flash_fwd_paramsE --------------------------
	.section	.nv.shared._ZN5flash24flash_fwd_splitkv_kernelI23Flash_fwd_kernel_traitsILi64ELi64ELi128ELi4ELb0ELb0EN7cutlass6half_tE19Flash_kernel_traitsILi64ELi64ELi128ELi4ES3_EELb1ELb0ELb1ELb0ELb0ELb0ELb0ELb1EEEvNS_16Flash_fwd_paramsE,"aw",@nobits
	.sectionflags	@""
	.align	16
	.zero		1024


//--------------------- .nv.shared._ZN5flash24flash_fwd_splitkv_kernelI23Flash_fwd_kernel_traitsILi64ELi64ELi128ELi4ELb0ELb0EN7cutlass6half_tE19Flash_kernel_traitsILi64ELi64ELi128ELi4ES3_EELb1ELb0ELb1ELb0ELb0ELb1ELb0ELb1EEEvNS_16Flash_fwd_paramsE --------------------------
	.section	.nv.shared._ZN5flash24flash_fwd_splitkv_kernelI23Flash_fwd_kernel_traitsILi64ELi64ELi128ELi4ELb0ELb0EN7cutlass6half_tE19Flash_kernel_traitsILi64ELi64ELi128ELi4ES3_EELb1ELb0ELb1ELb0ELb0ELb1ELb0ELb1EEEvNS_16Flash_fwd_paramsE,"aw",@nobits
	.sectionflags	@""
	.align	16
	.zero		1024


//--------------------- .nv.shared._ZN5flash24flash_fwd_splitkv_kernelI23Flash_fwd_kernel_traitsILi64ELi64ELi128ELi4ELb0ELb0EN7cutlass6half_tE19Flash_kernel_traitsILi64ELi64ELi128ELi4ES3_EELb1ELb0ELb0ELb0ELb1ELb0ELb1ELb0EEEvNS_16Flash_fwd_paramsE --------------------------
	.section	.nv.shared._ZN5flash24flash_fwd_splitkv_kernelI23Flash_fwd_kernel_traitsILi64ELi64ELi128ELi4ELb0ELb0EN7cutlass6half_tE19Flash_kernel_traitsILi64ELi64ELi128ELi4ES3_EELb1ELb0ELb0ELb0ELb1ELb0ELb1ELb0EEEvNS_16Flash_fwd_paramsE,"aw",@nobits
	.sectionflags	@""
	.align	16
	.zero		1024


//--------------------- .nv.shared._ZN5flash24flash_fwd_splitkv_kernelI23Flash_fwd_kernel_traitsILi64ELi64ELi128ELi4ELb0ELb0EN7cutlass6half_tE19Flash_kernel_traitsILi64ELi64ELi128ELi4ES3_EELb1ELb0ELb0ELb0ELb1ELb1ELb1ELb0EEEvNS_16Flash_fwd_paramsE --------------------------
	.section	.nv.shared._ZN5flash24flash_fwd_splitkv_kernelI23Flash_fwd_kernel_traitsILi64ELi64ELi128ELi4ELb0ELb0EN7cutlass6half_tE19Flash_kernel_traitsILi64ELi64ELi128ELi4ES3_EELb1ELb0ELb0ELb0ELb1ELb1ELb1ELb0EEEvNS_16Flash_fwd_paramsE,"aw",@nobits
	.sectionflags	@""
	.align	16
	.zero		1024


//--------------------- .nv.shared._ZN5flash24flash_fwd_splitkv_kernelI23Flash_fwd_kernel_traitsILi64ELi64ELi128ELi4ELb0ELb0EN7cutlass6half_tE19Flash_kernel_traitsILi64ELi64ELi128ELi4ES3_EELb1ELb0ELb1ELb0ELb0ELb0ELb1ELb0EEEvNS_16Flash_fwd_paramsE --------------------------
	.section	.nv.shared._ZN5flash24flash_fwd_splitkv_kernelI23Flash_fwd_kernel_traitsILi64ELi64ELi128ELi4ELb0ELb0EN7cutlass6half_tE19Flash_kernel_traitsILi64ELi64ELi128ELi4ES3_EELb1ELb0ELb1ELb0ELb0ELb0ELb1ELb0EEEvNS_16Flash_fwd_paramsE,"aw",@nobits
	.sectionflags	@""
	.align	16
	.zero		1024


//--------------------- .nv.shared._ZN5flash24flash_fwd_splitkv_kernelI23Flash_fwd_kernel_traitsILi64ELi64ELi128ELi4ELb0ELb0EN7cutlass6half_tE19Flash_kernel_traitsILi64ELi64ELi128ELi4ES3_EELb1ELb0ELb1ELb0ELb0ELb1ELb1ELb0EEEvNS_16Flash_fwd_paramsE --------------------------
	.section	.nv.shared._ZN5flash24flash_fwd_splitkv_kernelI23Flash_fwd_kernel_traitsILi64ELi64ELi128ELi4ELb0ELb0EN7cutlass6half_tE19Flash_kernel_traitsILi64ELi64ELi128ELi4ES3_EELb1ELb0ELb1ELb0ELb0ELb1ELb1ELb0EEEvNS_16Flash_fwd_paramsE,"aw",@nobits
	.sectionflags	@""
	.align	16
	.zero		1024


//--------------------- .nv.shared._ZN5flash24flash_fwd_splitkv_kernelI23Flash_fwd_kernel_traitsILi64ELi64ELi128ELi4ELb0ELb0EN7cutlass6half_tE19Flash_kernel_traitsILi64ELi64ELi128ELi4ES3_EELb1ELb0ELb0ELb0ELb1ELb0ELb1ELb1EEEvNS_16Flash_fwd_paramsE --------------------------
	.section	.nv.shared._ZN5flash24flash_fwd_splitkv_kernelI23Flash_fwd_kernel_traitsILi64ELi64ELi128ELi4ELb0ELb0EN7cutlass6half_tE19Flash_kernel_traitsILi64ELi64ELi128ELi4ES3_EELb1ELb0ELb0ELb0ELb1ELb0ELb1ELb1EEEvNS_16Flash_fwd_paramsE,"aw",@nobits
	.sectionflags	@""
	.align	16
	.zero		1024


//--------------------- .nv.shared._ZN5flash24flash_fwd_splitkv_kernelI23Flash_fwd_kernel_traitsILi64ELi64ELi128ELi4ELb0ELb0EN7cutlass6half_tE19Flash_kernel_traitsILi64ELi64ELi128ELi4ES3_EELb1ELb0ELb0ELb0ELb1ELb1ELb1ELb1EEEvNS_16Flash_fwd_paramsE --------------------------
	.section	.nv.shared._ZN5flash24flash_fwd_splitkv_kernelI23Flash_fwd_kernel_traitsILi64ELi64ELi128ELi4ELb0ELb0EN7cutlass6half_tE19Flash_kernel_traitsILi64ELi64ELi128ELi4ES3_EELb1ELb0ELb0ELb0ELb1ELb1ELb1ELb1EEEvNS_16Flash_fwd_paramsE,"aw",@nobits
	.sectionflags	@""
	.align	16
	.zero		1024


//--------------------- .nv.shared._ZN5flash24flash_fwd_splitkv_kernelI23Flash_fwd_kernel_traitsILi64ELi64ELi128ELi4ELb0ELb0EN7cutlass6half_tE19Flash_kernel_traitsILi64ELi64ELi128ELi4ES3_EELb1ELb0ELb1ELb0ELb0ELb0ELb1ELb1EEEvNS_16Flash_fwd_paramsE --------------------------
	.section	.nv.shared._ZN5flash24flash_fwd_splitkv_kernelI23Flash_fwd_kernel_traitsILi64ELi64ELi128ELi4ELb0ELb0EN7cutlass6half_tE19Flash_kernel_traitsILi64ELi64ELi128ELi4ES3_EELb1ELb0ELb1ELb0ELb0ELb0ELb1ELb1EEEvNS_16Flash_fwd_paramsE,"aw",@nobits
	.sectionflags	@""
	.align	16
	.zero		1024


//--------------------- .nv.shared._ZN5flash24flash_fwd_splitkv_kernelI23Flash_fwd_kernel_traitsILi64ELi64ELi128ELi4ELb0ELb0EN7cutlass6half_tE19Flash_kernel_traitsILi64ELi64ELi128ELi4ES3_EELb1ELb0ELb1ELb0ELb0ELb1ELb1ELb1EEEvNS_16Flash_fwd_paramsE --------------------------
	.section	.nv.shared._ZN5flash24flash_fwd_splitkv_kernelI23Flash_fwd_kernel_traitsILi64ELi64ELi128ELi4ELb0ELb0EN7cutlass6half_tE19Flash_kernel_traitsILi64ELi64ELi128ELi4ES3_EELb1ELb0ELb1ELb0ELb0ELb1ELb1ELb1EEEvNS_16Flash_fwd_paramsE,"aw",@nobits
	.sectionflags	@""
	.align	16
	.zero		1024


//--------------------- .nv.constant0._ZN5flash32flash_fwd_splitkv_combine_kernelI23Flash_fwd_kernel_traitsILi64ELi64ELi256ELi4ELb0ELb0EN7cutlass6half_tE19Flash_kernel_traitsILi64ELi64ELi256ELi4ES3_EELi8ELi7ELb0EEEvNS_16Flash_fwd_paramsE --------------------------
	.section	.nv.constant0._ZN5flash32flash_fwd_splitkv_combine_kernelI23Flash_fwd_kernel_traitsILi64ELi64ELi256ELi4ELb0ELb0EN7cutlass6half_tE19Flash_kernel_traitsILi64ELi64ELi256ELi4ES3_EELi8ELi7ELb0EEEvNS_16Flash_fwd_paramsE,"a",@progbits
	.sectionflags	@""
	.align	4
.nv.constant0._ZN5flash32flash_fwd_splitkv_combine_kernelI23Flash_fwd_kernel_traitsILi64ELi64ELi256ELi4ELb0ELb0EN7cutlass6half_tE19Flash_kernel_traitsILi64ELi64ELi256ELi4ES3_EELi8ELi7ELb0EEEvNS_16Flash_fwd_paramsE:
	.zero		1360


//--------------------- .nv.constant0._ZN5flash32flash_fwd_splitkv_combine_kernelI23Flash_fwd_kernel_traitsILi64ELi64ELi256ELi4ELb0ELb0EN7cutlass6half_tE19Flash_kernel_traitsILi64ELi64ELi256ELi4ES3_EELi8ELi6ELb0EEEvNS_16Flash_fwd_paramsE --------------------------
	.section	.nv.constant0._ZN5flash32flash_fwd_splitkv_combine_kernelI23Flash_fwd_kernel_traitsILi64ELi64ELi256ELi4ELb0ELb0EN7cutlass6half_tE19Flash_kernel_traitsILi64ELi64ELi256ELi4ES3_EELi8ELi6ELb0EEEvNS_16Flash_fwd_paramsE,"a",@progbits
	.sectionflags	@""
	.align	4
.nv.constant0._ZN5flash32flash_fwd_splitkv_combine_kernelI23Flash_fwd_kernel_traitsILi64ELi64ELi256ELi4ELb0ELb0EN7cutlass6half_tE19Flash_kernel_traitsILi64ELi64ELi256ELi4ES3_EELi8ELi6ELb0EEEvNS_16Flash_fwd_paramsE:
	.zero		1360


//--------------------- .nv.constant0._ZN5flash32flash_fwd_splitkv_combine_kernelI23Flash_fwd_kernel_traitsILi64ELi64ELi256ELi4ELb0ELb0EN7cutlass6half_tE19Flash_kernel_traitsILi64ELi64ELi256ELi4ES3_EELi8ELi5ELb0EEEvNS_16Flash_fwd_paramsE --------------------------
	.section	.nv.constant0._ZN5flash32flash_fwd_splitkv_combine_kernelI23Flash_fwd_kernel_traitsILi64ELi64ELi256ELi4ELb0ELb0EN7cutlass6half_tE19Flash_kernel_traitsILi64ELi64ELi256ELi4ES3_EELi8ELi5ELb0EEEvNS_16Flash_fwd_paramsE,"a",@progbits
	.sectionflags	@""
	.align	4
.nv.constant0._ZN5flash32flash_fwd_splitkv_combine_kernelI23Flash_fwd_kernel_traitsILi64ELi64ELi256ELi4ELb0ELb0EN7cutlass6half_tE19Flash_kernel_traitsILi64ELi64ELi256ELi4ES3_EELi8ELi5ELb0EEEvNS_16Flash_fwd_paramsE:
	.zero		1360


//--------------------- .nv.constant0._ZN5flash32flash_fwd_splitkv_combine_kernelI23Flash_fwd_kernel_traitsILi64ELi64ELi256ELi4ELb0ELb0EN7cutlass6half_tE19Flash_kernel_traitsILi64ELi64ELi256ELi4ES3_EELi8ELi4ELb0EEEvNS_16Flash_fwd_paramsE --------------------------
	.section	.nv.constant0._ZN5flash32flash_fwd_splitkv_combine_kernelI23Flash_fwd_kernel_traitsILi64ELi64ELi256ELi4ELb0ELb0EN7cutlass6half_tE19Flash_kernel_traitsILi64ELi64ELi256ELi4ES3_EELi8ELi4ELb0EEEvNS_16Flash_fwd_paramsE,"a",@progbits
	.sectionflags	@""
	.align	4
.nv.constant0._ZN5flash32flash_fwd_splitkv_combine_kernelI23Flash_fwd_kernel_traitsILi64ELi64ELi256ELi4ELb0ELb0EN7cutlass6half_tE19Flash_kernel_traitsILi64ELi64ELi256ELi4ES3_EELi8ELi4ELb0EEEvNS_16Flash_fwd_paramsE:
	.zero		1360


//--------------------- .nv.constant0._ZN5flash32flash_fwd_splitkv_combine_kernelI23Flash_fwd_kernel_traitsILi64ELi64ELi256ELi4ELb0ELb0EN7cutlass6half_tE19Flash_kernel_traitsILi64ELi64ELi256ELi4ES3_EELi8ELi3ELb0EEEvNS_16Flash_fwd_paramsE --------------------------
	.section	.nv.constant0._ZN5flash32flash_fwd_splitkv_combine_kernelI23Flash_fwd_kernel_traitsILi64ELi64ELi256ELi4ELb0ELb0EN7cutlass6half_tE19Flash_kernel_traitsILi64ELi64ELi256ELi4ES3_EELi8ELi3ELb0EEEvNS_16Flash_fwd_paramsE,"a",@progbits
	.sectionflags	@""
	.align	4
.nv.constant0._ZN5flash32flash_fwd_splitkv_combine_kernelI23Flash_fwd_kernel_traitsILi64ELi64ELi256ELi4ELb0ELb0EN7cutlass6half_tE19Flash_kernel_traitsILi64ELi64ELi256ELi4ES3_EELi8ELi3ELb0EEEvNS_16Flash_fwd_paramsE:
	.zero		1360


//--------------------- .nv.constant0._ZN5flash32flash_fwd_splitkv_combine_kernelI23Flash_fwd_kernel_traitsILi64ELi64ELi256ELi4ELb0ELb0EN7cutlass6half_tE19Flash_kernel_traitsILi64ELi64ELi256ELi4ES3_EELi8ELi2ELb0EEEvNS_16Flash_fwd_paramsE --------------------------
	.section	.nv.constant0._ZN5flash32flash_fwd_splitkv_combine_kernelI23Flash_fwd_kernel_traitsILi64ELi64ELi256ELi4ELb0ELb0EN7cutlass6half_tE19Flash_kernel_traitsILi64ELi64ELi256ELi4ES3_EELi8ELi2ELb0EEEvNS_16Flash_fwd_paramsE,"a",@progbits
	.sectionflags	@""
	.align	4
.nv.constant0._ZN5flash32flash_fwd_splitkv_combine_kernelI23Flash_fwd_kernel_traitsILi64ELi64ELi256ELi4ELb0ELb0EN7cutlass6half_tE19Flash_kernel_traitsILi64ELi64ELi256ELi4ES3_EELi8ELi2ELb0EEEvNS_16Flash_fwd_paramsE:
	.zero		1360


//--------------------- .nv.constant0._ZN5flash32flash_fwd_splitkv_combine_kernelI23Flash_fwd_kernel_traitsILi64ELi64ELi256ELi4ELb0ELb0EN7cutlass6half_tE19Flash_kernel_traitsILi64ELi64ELi256ELi4ES3_EELi8ELi1ELb0EEEvNS_16Flash_fwd_paramsE --------------------------
	.section	.nv.constant0._ZN5flash32flash_fwd_splitkv_combine_kernelI23Flash_fwd_kernel_traitsILi64ELi64ELi256ELi4ELb0ELb0EN7cutlass6half_tE19Flash_kernel_traitsILi64ELi64ELi256ELi4ES3_EELi8ELi1ELb0EEEvNS_16Flash_fwd_paramsE,"a",@progbits
	.sectionflags	@""
	.align	4
.nv.constant0._ZN5flash32flash_fwd_splitkv_combine_kernelI23Flash_fwd_kernel_traitsILi64ELi64ELi256ELi4ELb0ELb0EN7cutlass6half_tE19Flash_kernel_traitsILi64ELi64ELi256ELi4ES3_EELi8ELi1ELb0EEEvNS_16Flash_fwd_paramsE:
	.zero		1360


//--------------------- .nv.constant0._ZN5flash32flash_fwd_splitkv_combine_kernelI23Flash_fwd_kernel_traitsILi64ELi64ELi256ELi4ELb0ELb0EN7cutlass6half_tE19Flash_kernel_traitsILi64ELi64ELi256ELi4ES3_EELi8ELi7ELb1EEEvNS_16Flash_fwd_paramsE --------------------------
	.section	.nv.constant0._ZN5flash32flash_fwd_splitkv_combine_kernelI23Flash_fwd_kernel_traitsILi64ELi64ELi256ELi4ELb0ELb0EN7cutlass6half_tE19Flash_kernel_traitsILi64ELi64ELi256ELi4ES3_EELi8ELi7ELb1EEEvNS_16Flash_fwd_paramsE,"a",@progbits
	.sectionflags	@""
	.align	4
.nv.constant0._ZN5flash32flash_fwd_splitkv_combine_kernelI23Flash_fwd_kernel_traitsILi64ELi64ELi256ELi4ELb0ELb0EN7cutlass6half_tE19Flash_kernel_traitsILi64ELi64ELi256ELi4ES3_EELi8ELi7ELb1EEEvNS_16Flash_fwd_paramsE:
	.zero		1360


//--------------------- .nv.constant0._ZN5flash32flash_fwd_splitkv_combine_kernelI23Flash_fwd_kernel_traitsILi64ELi64ELi256ELi4ELb0ELb0EN7cutlass6half_tE19Flash_kernel_traitsILi64ELi64ELi256ELi4ES3_EELi8ELi6ELb1EEEvNS_16Flash_fwd_paramsE --------------------------
	.section	.nv.constant0._ZN5flash32flash_fwd_splitkv_combine_kernelI23Flash_fwd_kernel_traitsILi64ELi64ELi256ELi4ELb0ELb0EN7cutlass6half_tE19Flash_kernel_traitsILi64ELi64ELi256ELi4ES3_EELi8ELi6ELb1EEEvNS_16Flash_fwd_paramsE,"a",@progbits
	.sectionflags	@""
	.align	4
.nv.constant0._ZN5flash32flash_fwd_splitkv_combine_kernelI23Flash_fwd_kernel_traitsILi64ELi64ELi256ELi4ELb0ELb0EN7cutlass6half_tE19Flash_kernel_traitsILi64ELi64ELi256ELi4ES3_EELi8ELi6ELb1EEEvNS_16Flash_fwd_paramsE:
	.zero		1360


//--------------------- .nv.constant0._ZN5flash32flash_fwd_splitkv_combine_kernelI23Flash_fwd_kernel_traitsILi64ELi64ELi256ELi4ELb0ELb0EN7cutlass6half_tE19Flash_kernel_traitsILi64ELi64ELi256ELi4ES3_EELi8ELi5ELb1EEEvNS_16Flash_fwd_paramsE --------------------------
	.section	.nv.constant0._ZN5flash32flash_fwd_splitkv_combine_kernelI23Flash_fwd_kernel_traitsILi64ELi64ELi256ELi4ELb0ELb0EN7cutlass6half_tE19Flash_kernel_traitsILi64ELi64ELi256ELi4ES3_EELi8ELi5ELb1EEEvNS_16Flash_fwd_paramsE,"a",@progbits
	.sectionflags	@""
	.align	4
.nv.constant0._ZN5flash32flash_fwd_splitkv_combine_kernelI23Flash_fwd_kernel_traitsILi64ELi64ELi256ELi4ELb0ELb0EN7cutlass6half_tE19Flash_kernel_traitsILi64ELi64ELi256ELi4ES3_EELi8ELi5ELb1EEEvNS_16Flash_fwd_paramsE:
	.zero		1360


//--------------------- .nv.constant0._ZN5flash32flash_fwd_splitkv_combine_kernelI23Flash_fwd_kernel_traitsILi64ELi64ELi256ELi4ELb0ELb0EN7cutlass6half_tE19Flash_kernel_traitsILi64ELi64ELi256ELi4ES3_EELi8ELi4ELb1EEEvNS_16Flash_fwd_paramsE --------------------------
	.section	.nv.constant0._ZN5flash32flash_fwd_splitkv_combine_kernelI23Flash_fwd_kernel_traitsILi64ELi64ELi256ELi4ELb0ELb0EN7cutlass6half_tE19Flash_kernel_traitsILi64ELi64ELi256ELi4ES3_EELi8ELi4ELb1EEEvNS_16Flash_fwd_paramsE,"a",@progbits
	.sectionflags	@""
	.align	4
.nv.constant0._ZN5flash32flash_fwd_splitkv_combine_kernelI23Flash_fwd_kernel_traitsILi64ELi64ELi256ELi4ELb0ELb0EN7cutlass6half_tE19Flash_kernel_traitsILi64ELi64ELi256ELi4ES3_EELi8ELi4ELb1EEEvNS_16Flash_fwd_paramsE:
	.zero		1360


//--------------------- .nv.constant0._ZN5flash32flash_fwd_splitkv_combine_kernelI23Flash_fwd_kernel_traitsILi64ELi64ELi256ELi4ELb0ELb0EN7cutlass6half_tE19Flash_kernel_traitsILi64ELi64ELi256ELi4ES3_EELi8ELi3ELb1EEEvNS_16Flash_fwd_paramsE --------------------------
	.section	.nv.constant0._ZN5flash32flash_fwd_splitkv_combine_kernelI23Flash_fwd_kernel_traitsILi64ELi64ELi256ELi4ELb0ELb0EN7cutlass6half_tE19Flash_kernel_traitsILi64ELi64ELi256ELi4ES3_EELi8ELi3ELb1EEEvNS_16Flash_fwd_paramsE,"a",@progbits
	.sectionflags	@""
	.align	4
.nv.constant0._ZN5flash32flash_fwd_splitkv_combine_kernelI23Flash_fwd_kernel_traitsILi64ELi64ELi256ELi4ELb0ELb0EN7cutlass6half_tE19Flash_kernel_traitsILi64ELi64ELi256ELi4ES3_EELi8ELi3ELb1EEEvNS_16Flash_fwd_paramsE:
	.zero		1360


//--------------------- .nv.constant0._ZN5flash32flash_fwd_splitkv_combine_kernelI23Flash_fwd_kernel_traitsILi64ELi64ELi256ELi4ELb0ELb0EN7cutlass6half_tE19Flash_kernel_traitsILi64ELi64ELi256ELi4ES3_EELi8ELi2ELb1EEEvNS_16Flash_fwd_paramsE --------------------------
	.section	.nv.constant0._ZN5flash32flash_fwd_splitkv_combine_kernelI23Flash_fwd_kernel_traitsILi64ELi64ELi256ELi4ELb0ELb0EN7cutlass6half_tE19Flash_kernel_traitsILi64ELi64ELi256ELi4ES3_EELi8ELi2ELb1EEEvNS_16Flash_fwd_paramsE,"a",@progbits
	.sectionflags	@""
	.align	4
.nv.constant0._ZN5flash32flash_fwd_splitkv_combine_kernelI23Flash_fwd_kernel_traitsILi64ELi64ELi256ELi4ELb0ELb0EN7cutlass6half_tE19Flash_kernel_traitsILi64ELi64ELi256ELi4ES3_EELi8ELi2ELb1EEEvNS_16Flash_fwd_paramsE:
	.zero		1360


//--------------------- .nv.constant0._ZN5flash32flash_fwd_splitkv_combine_kernelI23Flash_fwd_kernel_traitsILi64ELi64ELi256ELi4ELb0ELb0EN7cutlass6half_tE19Flash_kernel_traitsILi64ELi64ELi256ELi4ES3_EELi8ELi1ELb1EEEvNS_16Flash_fwd_paramsE --------------------------
	.section	.nv.constant0._ZN5flash32flash_fwd_splitkv_combine_kernelI23Flash_fwd_kernel_traitsILi64ELi64ELi256ELi4ELb0ELb0EN7cutlass6half_tE19Flash_kernel_traitsILi64ELi64ELi256ELi4ES3_EELi8ELi1ELb1EEEvNS_16Flash_fwd_paramsE,"a",@progbits
	.sectionflags	@""
	.align	4
.nv.constant0._ZN5flash32flash_fwd_splitkv_combine_kernelI23Flash_fwd_kernel_traitsILi64ELi64ELi256ELi4ELb0ELb0EN7cutlass6half_tE19Flash_kernel_traitsILi64ELi64ELi256ELi4ES3_EELi8ELi1ELb1EEEvNS_16Flash_fwd_paramsE:
	.zero		1360


//--------------------- .nv.constant0._ZN5flash24flash_fwd_splitkv_kernelI23Flash_fwd_kernel_traitsILi64ELi64ELi256ELi4ELb0ELb0EN7cutlass6half_tE19Flash_kernel_traitsILi64ELi64ELi256ELi4ES3_EELb1ELb0ELb0ELb0ELb0ELb0ELb0ELb0EEEvNS_16Flash_fwd_paramsE --------------------------
	.section	.nv.constant0._ZN5flash24flash_fwd_splitkv_kernelI23Flash_fwd_kernel_traitsILi64ELi64ELi256ELi4ELb0ELb0EN7cutlass6half_tE19Flash_kernel_traitsILi64ELi64ELi256ELi4ES3_EELb1ELb0ELb0ELb0ELb0ELb0ELb0ELb0EEEvNS_16Flash_fwd_paramsE,"a",@progbits
	.sectionflags	@""
	.align	4
.nv.constant0._ZN5flash24flash_fwd_splitkv_kernelI23Flash_fwd_kernel_traitsILi64ELi64ELi256ELi4ELb0ELb0EN7cutlass6half_tE19Flash_kernel_traitsILi64ELi64ELi256ELi4ES3_EELb1ELb0ELb0ELb0ELb0ELb0ELb0ELb0EEEvNS_16Flash_fwd_paramsE:
	.zero		1360


//--------------------- .nv.constant0._ZN5flash24flash_fwd_splitkv_kernelI23Flash_fwd_kernel_traitsILi64ELi64ELi256ELi4ELb0ELb0EN7cutlass6half_tE19Flash_kernel_traitsILi64ELi64ELi256ELi4ES3_EELb1ELb0ELb0ELb0ELb0ELb1ELb0ELb0EEEvNS_16Flash_fwd_paramsE --------------------------
	.section	.nv.constant0._ZN5flash24flash_fwd_splitkv_kernelI23Flash_fwd_kernel_traitsILi64ELi64ELi256ELi4ELb0ELb0EN7cutlass6half_tE19Flash_kernel_traitsILi64ELi64ELi256ELi4ES3_EELb1ELb0ELb0ELb0ELb0ELb1ELb0ELb0EEEvNS_16Flash_fwd_paramsE,"a",@progbits
	.sectionflags	@""
	.align	4
.nv.constant0._ZN5flash24flash_fwd_splitkv_kernelI23Flash_fwd_kernel_traitsILi64ELi64ELi256ELi4ELb0ELb0EN7cutlass6half_tE19Flash_kernel_traitsILi64ELi64ELi256ELi4ES3_EELb1ELb0ELb0ELb0ELb0ELb1ELb0ELb0EEEvNS_16Flash_fwd_paramsE:
	.zero		1360


//--------------------- .nv.constant0._ZN5flash24flash_fwd_splitkv_kernelI23Flash_fwd_kernel_traitsILi64ELi64ELi256ELi4ELb0ELb0EN7cutlass6half_tE19Flash_kernel_traitsILi64ELi64ELi256ELi4ES3_EELb1ELb0ELb0ELb0ELb0ELb0ELb0ELb1EEEvNS_16Flash_fwd_paramsE --------------------------
	.section	.nv.constant0._ZN5flash24flash_fwd_splitkv_kernelI23Flash_fwd_kernel_traitsILi64ELi64ELi256ELi4ELb0ELb0EN7cutlass6half_tE19Flash_kernel_traitsILi64ELi64ELi256ELi4ES3_EELb1ELb0ELb0ELb0ELb0ELb0ELb0ELb1EEEvNS_16Flash_fwd_paramsE,"a",@progbits
	.sectionflags	@""
	.align	4
.nv.constant0._ZN5flash24flash_fwd_splitkv_kernelI23Flash_fwd_kernel_traitsILi64ELi64ELi256ELi4ELb0ELb0EN7cutlass6half_tE19Flash_kernel_traitsILi64ELi64ELi256ELi4ES3_EELb1ELb0ELb0ELb0ELb0ELb0ELb0ELb1EEEvNS_16Flash_fwd_paramsE:
	.zero		1360


//--------------------- .nv.constant0._ZN5flash24flash_fwd_splitkv_kernelI23Flash_fwd_kernel_traitsILi64ELi64ELi256ELi4ELb0ELb0EN7cutlass6half_tE19Flash_kernel_traitsILi64ELi64ELi256ELi4ES3_EELb1ELb0ELb0ELb0ELb0ELb1ELb0ELb1EEEvNS_16Flash_fwd_paramsE --------------------------
	.section	.nv.constant0._ZN5flash24flash_fwd_splitkv_kernelI23Flash_fwd_kernel_traitsILi64ELi64ELi256ELi4ELb0ELb0EN7cutlass6half_tE19Flash_kernel_traitsILi64ELi64ELi256ELi4ES3_EELb1ELb0ELb0ELb0ELb0ELb1ELb0ELb1EEEvNS_16Flash_fwd_paramsE,"a",@progbits
	.sectionflags	@""
	.align	4
.nv.constant0._ZN5flash24flash_fwd_splitkv_kernelI23Flash_fwd_kernel_traitsILi64ELi64ELi256ELi4ELb0ELb0EN7cutlass6half_tE19Flash_kernel_traitsILi64ELi64ELi256ELi4ES3_EELb1ELb0ELb0ELb0ELb0ELb1ELb0ELb1EEEvNS_16Flash_fwd_paramsE:
	.zero		1360


//--------------------- .nv.constant0._ZN5flash24flash_fwd_splitkv_kernelI23Flash_fwd_kernel_traitsILi64ELi64ELi256ELi4ELb0ELb0EN7cutlass6half_tE19Flash_kernel_traitsILi64ELi64ELi256ELi4ES3_EELb1ELb0ELb0ELb0ELb0ELb0ELb1ELb0EEEvNS_16Flash_fwd_paramsE --------------------------
	.section	.nv.constant0._ZN5flash24flash_fwd_splitkv_kernelI23Flash_fwd_kernel_traitsILi64ELi64ELi256ELi4ELb0ELb0EN7cutlass6half_tE19Flash_kernel_traitsILi64ELi64ELi256ELi4ES3_EELb1ELb0ELb0ELb0ELb0ELb0ELb1ELb0EEEvNS_16Flash_fwd_paramsE,"a",@progbits
	.sectionflags	@""
	.align	4
.nv.constant0._ZN5flash24flash_fwd_splitkv_kernelI23Flash_fwd_kernel_traitsILi64ELi64ELi256ELi4ELb0ELb0EN7cutlass6half_tE19Flash_kernel_traitsILi64ELi64ELi256ELi4ES3_EELb1ELb0ELb0ELb0ELb0ELb0ELb1ELb0EEEvNS_16Flash_fwd_paramsE:
	.zero		1360


//--------------------- .nv.constant0._ZN5flash24flash_fwd_splitkv_kernelI23Flash_fwd_kernel_traitsILi64ELi64ELi256ELi4ELb0ELb0EN7cutlass6half_tE19Flash_kernel_traitsILi64ELi64ELi256ELi4ES3_EELb1ELb0ELb0ELb0ELb0ELb1ELb1ELb0EEEvNS_16Flash_fwd_paramsE --------------------------
	.section	.nv.constant0._ZN5flash24flash_fwd_splitkv_kernelI23Flash_fwd_kernel_traitsILi64ELi64ELi256ELi4ELb0ELb0EN7cutlass6half_tE19Flash_kernel_traitsILi64ELi64ELi256ELi4ES3_EELb1ELb0ELb0ELb0ELb0ELb1ELb1ELb0EEEvNS_16Flash_fwd_paramsE,"a",@progbits
	.sectionflags	@""
	.align	4
.nv.constant0._ZN5flash24flash_fwd_splitkv_kernelI23Flash_fwd_kernel_traitsILi64ELi64ELi256ELi4ELb0ELb0EN7cutlass6half_tE19Flash_kernel_traitsILi64ELi64ELi256ELi4ES3_EELb1ELb0ELb0ELb0ELb0ELb1ELb1ELb0EEEvNS_16Flash_fwd_paramsE:
	.zero		1360


//--------------------- .nv.constant0._ZN5flash24flash_fwd_splitkv_kernelI23Flash_fwd_kernel_traitsILi64ELi64ELi256ELi4ELb0ELb0EN7cutlass6half_tE19Flash_kernel_traitsILi64ELi64ELi256ELi4ES3_EELb1ELb0ELb0ELb0ELb0ELb0ELb1ELb1EEEvNS_16Flash_fwd_paramsE --------------------------
	.section	.nv.constant0._ZN5flash24flash_fwd_splitkv_kernelI23Flash_fwd_kernel_traitsILi64ELi64ELi256ELi4ELb0ELb0EN7cutlass6half_tE19Flash_kernel_traitsILi64ELi64ELi256ELi4ES3_EELb1ELb0ELb0ELb0ELb0ELb0ELb1ELb1EEEvNS_16Flash_fwd_paramsE,"a",@progbits
	.sectionflags	@""
	.align	4
.nv.constant0._ZN5flash24flash_fwd_splitkv_kernelI23Flash_fwd_kernel_traitsILi64ELi64ELi256ELi4ELb0ELb0EN7cutlass6half_tE19Flash_kernel_traitsILi64ELi64ELi256ELi4ES3_EELb1ELb0ELb0ELb0ELb0ELb0ELb1ELb1EEEvNS_16Flash_fwd_paramsE:
	.zero		1360


//--------------------- .nv.constant0._ZN5flash24flash_fwd_splitkv_kernelI23Flash_fwd_kernel_traitsILi64ELi64ELi256ELi4ELb0ELb0EN7cutlass6half_tE19Flash_kernel_traitsILi64ELi64ELi256ELi4ES3_EELb1ELb0ELb0ELb0ELb0ELb1ELb1ELb1EEEvNS_16Flash_fwd_paramsE --------------------------
	.section	.nv.constant0._ZN5flash24flash_fwd_splitkv_kernelI23Flash_fwd_kernel_traitsILi64ELi64ELi256ELi4ELb0ELb0EN7cutlass6half_tE19Flash_kernel_traitsILi64ELi64ELi256ELi4ES3_EELb1ELb0ELb0ELb0ELb0ELb1ELb1ELb1EEEvNS_16Flash_fwd_paramsE,"a",@progbits
	.sectionflags	@""
	.align	4
.nv.constant0._ZN5flash24flash_fwd_splitkv_kernelI23Flash_fwd_kernel_traitsILi64ELi64ELi256ELi4ELb0ELb0EN7cutlass6half_tE19Flash_kernel_traitsILi64ELi64ELi256ELi4ES3_EELb1ELb0ELb0ELb0ELb0ELb1ELb1ELb1EEEvNS_16Flash_fwd_paramsE:
	.zero		1360


//--------------------- .nv.constant0._ZN5flash24flash_fwd_splitkv_kernelI23Flash_fwd_kernel_traitsILi64ELi64ELi256ELi4ELb0ELb0EN7cutlass6half_tE19Flash_kernel_traitsILi64ELi64ELi256ELi4ES3_EELb1ELb0ELb0ELb1ELb1ELb0ELb0ELb0EEEvNS_16Flash_fwd_paramsE --------------------------
	.section	.nv.constant0._ZN5flash24flash_fwd_splitkv_kernelI23Flash_fwd_kernel_traitsILi64ELi64ELi256ELi4ELb0ELb0EN7cutlass6half_tE19Flash_kernel_traitsILi64ELi64ELi256ELi4ES3_EELb1ELb0ELb0ELb1ELb1ELb0ELb0ELb0EEEvNS_16Flash_fwd_paramsE,"a",@progbits
	.sectionflags	@""
	.align	4
.nv.constant0._ZN5flash24flash_fwd_splitkv_kernelI23Flash_fwd_kernel_traitsILi64ELi64ELi256ELi4ELb0ELb0EN7cutlass6half_tE19Flash_kernel_traitsILi64ELi64ELi256ELi4ES3_EELb1ELb0ELb0ELb1ELb1ELb0ELb0ELb0EEEvNS_16Flash_fwd_paramsE:
	.zero		1360


//--------------------- .nv.constant0._ZN5flash24flash_fwd_splitkv_kernelI23Flash_fwd_kernel_traitsILi64ELi64ELi256ELi4ELb0ELb0EN7cutlass6half_tE19Flash_kernel_traitsILi64ELi64ELi256ELi4ES3_EELb1ELb0ELb0ELb1ELb1ELb1ELb0ELb0EEEvNS_16Flash_fwd_paramsE --------------------------
	.section	.nv.constant0._ZN5flash24flash_fwd_splitkv_kernelI23Flash_fwd_kernel_traitsILi64ELi64ELi256ELi4ELb0ELb0EN7cutlass6half_tE19Flash_kernel_traitsILi64ELi64ELi256ELi4ES3_EELb1ELb0ELb0ELb1ELb1ELb1ELb0ELb0EEEvNS_16Flash_fwd_paramsE,"a",@progbits
	.sectionflags	@""
	.align	4
.nv.constant0._ZN5flash24flash_fwd_splitkv_kernelI23Flash_fwd_kernel_traitsILi64ELi64ELi256ELi4ELb0ELb0EN7cutlass6half_tE19Flash_kernel_traitsILi64ELi64ELi256ELi4ES3_EELb1ELb0ELb0ELb1ELb1ELb1ELb0ELb0EEEvNS_16Flash_fwd_paramsE:
	.zero		1360


//--------------------- .nv.constant0._ZN5flash24flash_fwd_splitkv_kernelI23Flash_fwd_kernel_traitsILi64ELi64ELi256ELi4ELb0ELb0EN7cutlass6half_tE19Flash_kernel_traitsILi64ELi64ELi256ELi4ES3_EELb1ELb0ELb0ELb1ELb1ELb0ELb1ELb0EEEvNS_16Flash_fwd_paramsE --------------------------
	.section	.nv.constant0._ZN5flash24flash_fwd_splitkv_kernelI23Flash_fwd_kernel_traitsILi64ELi64ELi256ELi4ELb0ELb0EN7cutlass6half_tE19Flash_kernel_traitsILi64ELi64ELi256ELi4ES3_EELb1ELb0ELb0ELb1ELb1ELb0ELb1ELb0EEEvNS_16Flash_fwd_paramsE,"a",@progbits
	.sectionflags	@""
	.align	4
.nv.constant0._ZN5flash24flash_fwd_splitkv_kernelI23Flash_fwd_kernel_traitsILi64ELi64ELi256ELi4ELb0ELb0EN7cutlass6half_tE19Flash_kernel_traitsILi64ELi64ELi256ELi4ES3_EELb1ELb0ELb0ELb1ELb1ELb0ELb1ELb0EEEvNS_16Flash_fwd_paramsE:
	.zero		1360


//--------------------- .nv.constant0._ZN5flash24flash_fwd_splitkv_kernelI23Flash_fwd_kernel_traitsILi64ELi64ELi256ELi4ELb0ELb0EN7cutlass6half_tE19Flash_kernel_traitsILi64ELi64ELi256ELi4ES3_EELb1ELb0ELb0ELb1ELb1ELb1ELb1ELb0EEEvNS_16Flash_fwd_paramsE --------------------------
	.section	.nv.constant0._ZN5flash24flash_fwd_splitkv_kernelI23Flash_fwd_kernel_traitsILi64ELi64ELi256ELi4ELb0ELb0EN7cutlass6half_tE19Flash_kernel_traitsILi64ELi64ELi256ELi4ES3_EELb1ELb0ELb0ELb1ELb1ELb1ELb1ELb0EEEvNS_16Flash_fwd_paramsE,"a",@progbits
	.sectionflags	@""
	.align	4
.nv.constant0._ZN5flash24flash_fwd_splitkv_kernelI23Flash_fwd_kernel_traitsILi64ELi64ELi256ELi4ELb0ELb0EN7cutlass6half_tE19Flash_kernel_traitsILi64ELi64ELi256ELi4ES3_EELb1ELb0ELb0ELb1ELb1ELb1ELb1ELb0EEEvNS_16Flash_fwd_paramsE:
	.zero		1360


//--------------------- .nv.constant0._ZN5flash24flash_fwd_splitkv_kernelI23Flash_fwd_kernel_traitsILi64ELi64ELi256ELi4ELb0ELb0EN7cutlass6half_tE19Flash_kernel_traitsILi64ELi64ELi256ELi4ES3_EELb1ELb0ELb0ELb0ELb1ELb0ELb0ELb0EEEvNS_16Flash_fwd_paramsE --------------------------
	.section	.nv.constant0._ZN5flash24flash_fwd_splitkv_kernelI23Flash_fwd_kernel_traitsILi64ELi64ELi256ELi4ELb0ELb0EN7cutlass6half_tE19Flash_kernel_traitsILi64ELi64ELi256ELi4ES3_EELb1ELb0ELb0ELb0ELb1ELb0ELb0ELb0EEEvNS_16Flash_fwd_paramsE,"a",@progbits
	.sectionflags	@""
	.align	4
.nv.constant0._ZN5flash24flash_fwd_splitkv_kernelI23Flash_fwd_kernel_traitsILi64ELi64ELi256ELi4ELb0ELb0EN7cutlass6half_tE19Flash_kernel_traitsILi64ELi64ELi256ELi4ES3_EELb1ELb0ELb0ELb0ELb1ELb0ELb0ELb0EEEvNS_16Flash_fwd_paramsE:
	.zero		1360


//--------------------- .nv.constant0._ZN5flash24flash_fwd_splitkv_kernelI23Flash_fwd_kernel_traitsILi64ELi64ELi256ELi4ELb0ELb0EN7cutlass6half_tE19Flash_kernel_traitsILi64ELi64ELi256ELi4ES3_EELb1ELb0ELb0ELb0ELb1ELb1ELb0ELb0EEEvNS_16Flash_fwd_paramsE --------------------------
	.section	.nv.constant0._ZN5flash24flash_fwd_splitkv_kernelI23Flash_fwd_kernel_traitsILi64ELi64ELi256ELi4ELb0ELb0EN7cutlass6half_tE19Flash_kernel_traitsILi64ELi64ELi256ELi4ES3_EELb1ELb0ELb0ELb0ELb1ELb1ELb0ELb0EEEvNS_16Flash_fwd_paramsE,"a",@progbits
	.sectionflags	@""
	.align	4
.nv.constant0._ZN5flash24flash_fwd_splitkv_kernelI23Flash_fwd_kernel_traitsILi64ELi64ELi256ELi4ELb0ELb0EN7cutlass6half_tE19Flash_kernel_traitsILi64ELi64ELi256ELi4ES3_EELb1ELb0ELb0ELb0ELb1ELb1ELb0ELb0EEEvNS_16Flash_fwd_paramsE:
	.zero		1360


//--------------------- .nv.constant0._ZN5flash24flash_fwd_splitkv_kernelI23Flash_fwd_kernel_traitsILi64ELi64ELi256ELi4ELb0ELb0EN7cutlass6half_tE19Flash_kernel_traitsILi64ELi64ELi256ELi4ES3_EELb1ELb0ELb1ELb0ELb0ELb0ELb0ELb0EEEvNS_16Flash_fwd_paramsE --------------------------
	.section	.nv.constant0._ZN5flash24flash_fwd_splitkv_kernelI23Flash_fwd_kernel_traitsILi64ELi64ELi256ELi4ELb0ELb0EN7cutlass6half_tE19Flash_kernel_traitsILi64ELi64ELi256ELi4ES3_EELb1ELb0ELb1ELb0ELb0ELb0ELb0ELb0EEEvNS_16Flash_fwd_paramsE,"a",@progbits
	.sectionflags	@""
	.align	4
.nv.constant0._ZN5flash24flash_fwd_splitkv_kernelI23Flash_fwd_kernel_traitsILi64ELi64ELi256ELi4ELb0ELb0EN7cutlass6half_tE19Flash_kernel_traitsILi64ELi64ELi256ELi4ES3_EELb1ELb0ELb1ELb0ELb0ELb0ELb0ELb0EEEvNS_16Flash_fwd_paramsE:
	.zero		1360


//--------------------- .nv.constant0._ZN5flash24flash_fwd_splitkv_kernelI23Flash_fwd_kernel_traitsILi64ELi64ELi256ELi4ELb0ELb0EN7cutlass6half_tE19Flash_kernel_traitsILi64ELi64ELi256ELi4ES3_EELb1ELb0ELb1ELb0ELb0ELb1ELb0ELb0EEEvNS_16Flash_fwd_paramsE --------------------------
	.section	.nv.constant0._ZN5flash24flash_fwd_splitkv_kernelI23Flash_fwd_kernel_traitsILi64ELi64ELi256ELi4ELb0ELb0EN7cutlass6half_tE19Flash_kernel_traitsILi64ELi64ELi256ELi4ES3_EELb1ELb0ELb1ELb0ELb0ELb1ELb0ELb0EEEvNS_16Flash_fwd_paramsE,"a",@progbits
	.sectionflags	@""
	.align	4
.nv.constant0._ZN5flash24flash_fwd_splitkv_kernelI23Flash_fwd_kernel_traitsILi64ELi64ELi256ELi4ELb0ELb0EN7cutlass6half_tE19Flash_kernel_traitsILi64ELi64ELi256ELi4ES3_EELb1ELb0ELb1ELb0ELb0ELb1ELb0ELb0EEEvNS_16Flash_fwd_paramsE:
	.zero		1360


//--------------------- .nv.constant0._ZN5flash24flash_fwd_splitkv_kernelI23Flash_fwd_kernel_traitsILi64ELi64ELi256ELi4ELb0ELb0EN7cutlass6half_tE19Flash_kernel_traitsILi64ELi64ELi256ELi4ES3_EELb1ELb0ELb0ELb0ELb1ELb0ELb0ELb1EEEvNS_16Flash_fwd_paramsE --------------------------
	.section	.nv.constant0._ZN5flash24flash_fwd_splitkv_kernelI23Flash_fwd_kernel_traitsILi64ELi64ELi256ELi4ELb0ELb0EN7cutlass6half_tE19Flash_kernel_traitsILi64ELi64ELi256ELi4ES3_EELb1ELb0ELb0ELb0ELb1ELb0ELb0ELb1EEEvNS_16Flash_fwd_paramsE,"a",@progbits
	.sectionflags	@""
	.align	4
.nv.constant0._ZN5flash24flash_fwd_splitkv_kernelI23Flash_fwd_kernel_traitsILi64ELi64ELi256ELi4ELb0ELb0EN7cutlass6half_tE19Flash_kernel_traitsILi64ELi64ELi256ELi4ES3_EELb1ELb0ELb0ELb0ELb1ELb0ELb0ELb1EEEvNS_16Flash_fwd_paramsE:
	.zero		1360


//--------------------- .nv.constant0._ZN5flash24flash_fwd_splitkv_kernelI23Flash_fwd_kernel_traitsILi64ELi64ELi256ELi4ELb0ELb0EN7cutlass6half_tE19Flash_kernel_traitsILi64ELi64ELi256ELi4ES3_EELb1ELb0ELb0ELb0ELb1ELb1ELb0ELb1EEEvNS_16Flash_fwd_paramsE --------------------------
	.section	.nv.constant0._ZN5flash24flash_fwd_splitkv_kernelI23Flash_fwd_kernel_traitsILi64ELi64ELi256ELi4ELb0ELb0EN7cutlass6half_tE19Flash_kernel_traitsILi64ELi64ELi256ELi4ES3_EELb1ELb0ELb0ELb0ELb1ELb1ELb0ELb1EEEvNS_16Flash_fwd_paramsE,"a",@progbits
	.sectionflags	@""
	.align	4
.nv.constant0._ZN5flash24flash_fwd_splitkv_kernelI23Flash_fwd_kernel_traitsILi64ELi64ELi256ELi4ELb0ELb0EN7cutlass6half_tE19Flash_kernel_traitsILi64ELi64ELi256ELi4ES3_EELb1ELb0ELb0ELb0ELb1ELb1ELb0ELb1EEEvNS_16Flash_fwd_paramsE:
	.zero		1360


//--------------------- .nv.constant0._ZN5flash24flash_fwd_splitkv_kernelI23Flash_fwd_kernel_traitsILi64ELi64ELi256ELi4ELb0ELb0EN7cutlass6half_tE19Flash_kernel_traitsILi64ELi64ELi256ELi4ES3_EELb1ELb0ELb1ELb0ELb0ELb0ELb0ELb1EEEvNS_16Flash_fwd_paramsE --------------------------
	.section	.nv.constant0._ZN5flash24flash_fwd_splitkv_kernelI23Flash_fwd_kernel_traitsILi64ELi64ELi256ELi4ELb0ELb0EN7cutlass6half_tE19Flash_kernel_traitsILi64ELi64ELi256ELi4ES3_EELb1ELb0ELb1ELb0ELb0ELb0ELb0ELb1EEEvNS_16Flash_fwd_paramsE,"a",@progbits
	.sectionflags	@""
	.align	4
.nv.constant0._ZN5flash24flash_fwd_splitkv_kernelI23Flash_fwd_kernel_traitsILi64ELi64ELi256ELi4ELb0ELb0EN7cutlass6half_tE19Flash_kernel_traitsILi64ELi64ELi256ELi4ES3_EELb1ELb0ELb1ELb0ELb0ELb0ELb0ELb1EEEvNS_16Flash_fwd_paramsE:
	.zero		1360


//--------------------- .nv.constant0._ZN5flash24flash_fwd_splitkv_kernelI23Flash_fwd_kernel_traitsILi64ELi64ELi256ELi4ELb0ELb0EN7cutlass6half_tE19Flash_kernel_traitsILi64ELi64ELi256ELi4ES3_EELb1ELb0ELb1ELb0ELb0ELb1ELb0ELb1EEEvNS_16Flash_fwd_paramsE --------------------------
	.section	.nv.constant0._ZN5flash24flash_fwd_splitkv_kernelI23Flash_fwd_kernel_traitsILi64ELi64ELi256ELi4ELb0ELb0EN7cutlass6half_tE19Flash_kernel_traitsILi64ELi64ELi256ELi4ES3_EELb1ELb0ELb1ELb0ELb0ELb1ELb0ELb1EEEvNS_16Flash_fwd_paramsE,"a",@progbits
	.sectionflags	@""
	.align	4
.nv.constant0._ZN5flash24flash_fwd_splitkv_kernelI23Flash_fwd_kernel_traitsILi64ELi64ELi256ELi4ELb0ELb0EN7cutlass6half_tE19Flash_kernel_traitsILi64ELi64ELi256ELi4ES3_EELb1ELb0ELb1ELb0ELb0ELb1ELb0ELb1EEEvNS_16Flash_fwd_paramsE:
	.zero		1360


//--------------------- .nv.constant0._ZN5flash24flash_fwd_splitkv_kernelI23Flash_fwd_kernel_traitsILi64ELi64ELi256ELi4ELb0ELb0EN7cutlass6half_tE19Flash_kernel_traitsILi64ELi64ELi256ELi4ES3_EELb1ELb0ELb0ELb0ELb1ELb0ELb1ELb0EEEvNS_16Flash_fwd_paramsE --------------------------
	.section	.nv.constant0._ZN5flash24flash_fwd_splitkv_kernelI23Flash_fwd_kernel_traitsILi64ELi64ELi256ELi4ELb0ELb0EN7cutlass6half_tE19Flash_kernel_traitsILi64ELi64ELi256ELi4ES3_EELb1ELb0ELb0ELb0ELb1ELb0ELb1ELb0EEEvNS_16Flash_fwd_paramsE,"a",@progbits
	.sectionflags	@""
	.align	4
.nv.constant0._ZN5flash24flash_fwd_splitkv_kernelI23Flash_fwd_kernel_traitsILi64ELi64ELi256ELi4ELb0ELb0EN7cutlass6half_tE19Flash_kernel_traitsILi64ELi64ELi256ELi4ES3_EELb1ELb0ELb0ELb0ELb1ELb0ELb1ELb0EEEvNS_16Flash_fwd_paramsE:
	.zero		1360


//--------------------- .nv.constant0._ZN5flash24flash_fwd_splitkv_kernelI23Flash_fwd_kernel_traitsILi64ELi64ELi256ELi4ELb0ELb0EN7cutlass6half_tE19Flash_kernel_traitsILi64ELi64ELi256ELi4ES3_EELb1ELb0ELb0ELb0ELb1ELb1ELb1ELb0EEEvNS_16Flash_fwd_paramsE --------------------------
	.section	.nv.constant0._ZN5flash24flash_fwd_splitkv_kernelI23Flash_fwd_kernel_traitsILi64ELi64ELi256ELi4ELb0ELb0EN7cutlass6half_tE19Flash_kernel_traitsILi64ELi64ELi256ELi4ES3_EELb1ELb0ELb0ELb0ELb1ELb1ELb1ELb0EEEvNS_16Flash_fwd_paramsE,"a",@progbits
	.sectionflags	@""
	.align	4
.nv.constant0._ZN5flash24flash_fwd_splitkv_kernelI23Flash_fwd_kernel_traitsILi64ELi64ELi256ELi4ELb0ELb0EN7cutlass6half_tE19Flash_kernel_traitsILi64ELi64ELi256ELi4ES3_EELb1ELb0ELb0ELb0ELb1ELb1ELb1ELb0EEEvNS_16Flash_fwd_paramsE:
	.zero		1360


//--------------------- .nv.constant0._ZN5flash24flash_fwd_splitkv_kernelI23Flash_fwd_kernel_traitsILi64ELi64ELi256ELi4ELb0ELb0EN7cutlass6half_tE19Flash_kernel_traitsILi64ELi64ELi256ELi4ES3_EELb1ELb0ELb1ELb0ELb0ELb0ELb1ELb0EEEvNS_16Flash_fwd_paramsE --------------------------
	.section	.nv.constant0._ZN5flash24flash_fwd_splitkv_kernelI23Flash_fwd_kernel_traitsILi64ELi64ELi256ELi4ELb0ELb0EN7cutlass6half_tE19Flash_kernel_traitsILi64ELi64ELi256ELi4ES3_EELb1ELb0ELb1ELb0ELb0ELb0ELb1ELb0EEEvNS_16Flash_fwd_paramsE,"a",@progbits
	.sectionflags	@""
	.align	4
.nv.constant0._ZN5flash24flash_fwd_splitkv_kernelI23Flash_fwd_kernel_traitsILi64ELi64ELi256ELi4ELb0ELb0EN7cutlass6half_tE19Flash_kernel_traitsILi64ELi64ELi256ELi4ES3_EELb1ELb0ELb1ELb0ELb0ELb0ELb1ELb0EEEvNS_16Flash_fwd_paramsE:
	.zero		1360


//--------------------- .nv.constant0._ZN5flash24flash_fwd_splitkv_kernelI23Flash_fwd_kernel_traitsILi64ELi64ELi256ELi4ELb0ELb0EN7cutlass6half_tE19Flash_kernel_traitsILi64ELi64ELi256ELi4ES3_EELb1ELb0ELb1ELb0ELb0ELb1ELb1ELb0EEEvNS_16Flash_fwd_paramsE --------------------------
	.section	.nv.constant0._ZN5flash24flash_fwd_splitkv_kernelI23Flash_fwd_kernel_traitsILi64ELi64ELi256ELi4ELb0ELb0EN7cutlass6half_tE19Flash_kernel_traitsILi64ELi64ELi256ELi4ES3_EELb1ELb0ELb1ELb0ELb0ELb1ELb1ELb0EEEvNS_16Flash_fwd_paramsE,"a",@progbits
	.sectionflags	@""
	.align	4
.nv.constant0._ZN5flash24flash_fwd_splitkv_kernelI23Flash_fwd_kernel_traitsILi64ELi64ELi256ELi4ELb0ELb0EN7cutlass6half_tE19Flash_kernel_traitsILi64ELi64ELi256ELi4ES3_EELb1ELb0ELb1ELb0ELb0ELb1ELb1ELb0EEEvNS_16Flash_fwd_paramsE:
	.zero		1360


//--------------------- .nv.constant0._ZN5flash24flash_fwd_splitkv_kernelI23Flash_fwd_kernel_traitsILi64ELi64ELi256ELi4ELb0ELb0EN7cutlass6half_tE19Flash_kernel_traitsILi64ELi64ELi256ELi4ES3_EELb1ELb0ELb0ELb0ELb1ELb0ELb1ELb1EEEvNS_16Flash_fwd_paramsE --------------------------
	.section	.nv.constant0._ZN5flash24flash_fwd_splitkv_kernelI23Flash_fwd_kernel_traitsILi64ELi64ELi256ELi4ELb0ELb0EN7cutlass6half_tE19Flash_kernel_traitsILi64ELi64ELi256ELi4ES3_EELb1ELb0ELb0ELb0ELb1ELb0ELb1ELb1EEEvNS_16Flash_fwd_paramsE,"a",@progbits
	.sectionflags	@""
	.align	4
.nv.constant0._ZN5flash24flash_fwd_splitkv_kernelI23Flash_fwd_kernel_traitsILi64ELi64ELi256ELi4ELb0ELb0EN7cutlass6half_tE19Flash_kernel_traitsILi64ELi64ELi256ELi4ES3_EELb1ELb0ELb0ELb0ELb1ELb0ELb1ELb1EEEvNS_16Flash_fwd_paramsE:
	.zero		1360


//--------------------- .nv.constant0._ZN5flash24flash_fwd_splitkv_kernelI23Flash_fwd_kernel_traitsILi64ELi64ELi256ELi4ELb0ELb0EN7cutlass6half_tE19Flash_kernel_traitsILi64ELi64ELi256ELi4ES3_EELb1ELb0ELb0ELb0ELb1ELb1ELb1ELb1EEEvNS_16Flash_fwd_paramsE --------------------------
	.section	.nv.constant0._ZN5flash24flash_fwd_splitkv_kernelI23Flash_fwd_kernel_traitsILi64ELi64ELi256ELi4ELb0ELb0EN7cutlass6half_tE19Flash_kernel_traitsILi64ELi64ELi256ELi4ES3_EELb1ELb0ELb0ELb0ELb1ELb1ELb1ELb1EEEvNS_16Flash_fwd_paramsE,"a",@progbits
	.sectionflags	@""
	.align	4
.nv.constant0._ZN5flash24flash_fwd_splitkv_kernelI23Flash_fwd_kernel_traitsILi64ELi64ELi256ELi4ELb0ELb0EN7cutlass6half_tE19Flash_kernel_traitsILi64ELi64ELi256ELi4ES3_EELb1ELb0ELb0ELb0ELb1ELb1ELb1ELb1EEEvNS_16Flash_fwd_paramsE:
	.zero		1360


//--------------------- .nv.constant0._ZN5flash24flash_fwd_splitkv_kernelI23Flash_fwd_kernel_traitsILi64ELi64ELi256ELi4ELb0ELb0EN7cutlass6half_tE19Flash_kernel_traitsILi64ELi64ELi256ELi4ES3_EELb1ELb0ELb1ELb0ELb0ELb0ELb1ELb1EEEvNS_16Flash_fwd_paramsE --------------------------
	.section	.nv.constant0._ZN5flash24flash_fwd_splitkv_kernelI23Flash_fwd_kernel_traitsILi64ELi64ELi256ELi4ELb0ELb0EN7cutlass6half_tE19Flash_kernel_traitsILi64ELi64ELi256ELi4ES3_EELb1ELb0ELb1ELb0ELb0ELb0ELb1ELb1EEEvNS_16Flash_fwd_paramsE,"a",@progbits
	.sectionflags	@""
	.align	4
.nv.constant0._ZN5flash24flash_fwd_splitkv_kernelI23Flash_fwd_kernel_traitsILi64ELi64ELi256ELi4ELb0ELb0EN7cutlass6half_tE19Flash_kernel_traitsILi64ELi64ELi256ELi4ES3_EELb1ELb0ELb1ELb0ELb0ELb0ELb1ELb1EEEvNS_16Flash_fwd_paramsE:
	.zero		1360


//--------------------- .nv.constant0._ZN5flash24flash_fwd_splitkv_kernelI23Flash_fwd_kernel_traitsILi64ELi64ELi256ELi4ELb0ELb0EN7cutlass6half_tE19Flash_kernel_traitsILi64ELi64ELi256ELi4ES3_EELb1ELb0ELb1ELb0ELb0ELb1ELb1ELb1EEEvNS_16Flash_fwd_paramsE --------------------------
	.section	.nv.constant0._ZN5flash24flash_fwd_splitkv_kernelI23Flash_fwd_kernel_traitsILi64ELi64ELi256ELi4ELb0ELb0EN7cutlass6half_tE19Flash_kernel_traitsILi64ELi64ELi256ELi4ES3_EELb1ELb0ELb1ELb0ELb0ELb1ELb1ELb1EEEvNS_16Flash_fwd_paramsE,"a",@progbits
	.sectionflags	@""
	.align	4
.nv.constant0._ZN5flash24flash_fwd_splitkv_kernelI23Flash_fwd_kernel_traitsILi64ELi64ELi256ELi4ELb0ELb0EN7cutlass6half_tE19Flash_kernel_traitsILi64ELi64ELi256ELi4ES3_EELb1ELb0ELb1ELb0ELb0ELb1ELb1ELb1EEEvNS_16Flash_fwd_paramsE:
	.zero		1360


//--------------------- .nv.constant0._ZN5flash32flash_fwd_splitkv_combine_kernelI23Flash_fwd_kernel_traitsILi64ELi64ELi128ELi4ELb0ELb0EN7cutlass6half_tE19Flash_kernel_traitsILi64ELi64ELi128ELi4ES3_EELi8ELi7ELb0EEEvNS_16Flash_fwd_paramsE --------------------------
	.section	.nv.constant0._ZN5flash32flash_fwd_splitkv_combine_kernelI23Flash_fwd_kernel_traitsILi64ELi64ELi128ELi4ELb0ELb0EN7cutlass6half_tE19Flash_kernel_traitsILi64ELi64ELi128ELi4ES3_EELi8ELi7ELb0EEEvNS_16Flash_fwd_paramsE,"a",@progbits
	.sectionflags	@""
	.align	4
.nv.constant0._ZN5flash32flash_fwd_splitkv_combine_kernelI23Flash_fwd_kernel_traitsILi64ELi64ELi128ELi4ELb0ELb0EN7cutlass6half_tE19Flash_kernel_traitsILi64ELi64ELi128ELi4ES3_EELi8ELi7ELb0EEEvNS_16Flash_fwd_paramsE:
	.zero		1360


//--------------------- .nv.constant0._ZN5flash32flash_fwd_splitkv_combine_kernelI23Flash_fwd_kernel_traitsILi64ELi64ELi128ELi4ELb0ELb0EN7cutlass6half_tE19Flash_kernel_traitsILi64ELi64ELi128ELi4ES3_EELi8ELi6ELb0EEEvNS_16Flash_fwd_paramsE --------------------------
	.section	.nv.constant0._ZN5flash32flash_fwd_splitkv_combine_kernelI23Flash_fwd_kernel_traitsILi64ELi64ELi128ELi4ELb0ELb0EN7cutlass6half_tE19Flash_kernel_traitsILi64ELi64ELi128ELi4ES3_EELi8ELi6ELb0EEEvNS_16Flash_fwd_paramsE,"a",@progbits
	.sectionflags	@""
	.align	4
.nv.constant0._ZN5flash32flash_fwd_splitkv_combine_kernelI23Flash_fwd_kernel_traitsILi64ELi64ELi128ELi4ELb0ELb0EN7cutlass6half_tE19Flash_kernel_traitsILi64ELi64ELi128ELi4ES3_EELi8ELi6ELb0EEEvNS_16Flash_fwd_paramsE:
	.zero		1360


//--------------------- .nv.constant0._ZN5flash32flash_fwd_splitkv_combine_kernelI23Flash_fwd_kernel_traitsILi64ELi64ELi128ELi4ELb0ELb0EN7cutlass6half_tE19Flash_kernel_traitsILi64ELi64ELi128ELi4ES3_EELi8ELi5ELb0EEEvNS_16Flash_fwd_paramsE --------------------------
	.section	.nv.constant0._ZN5flash32flash_fwd_splitkv_combine_kernelI23Flash_fwd_kernel_traitsILi64ELi64ELi128ELi4ELb0ELb0EN7cutlass6half_tE19Flash_kernel_traitsILi64ELi64ELi128ELi4ES3_EELi8ELi5ELb0EEEvNS_16Flash_fwd_paramsE,"a",@progbits
	.sectionflags	@""
	.align	4
.nv.constant0._ZN5flash32flash_fwd_splitkv_combine_kernelI23Flash_fwd_kernel_traitsILi64ELi64ELi128ELi4ELb0ELb0EN7cutlass6half_tE19Flash_kernel_traitsILi64ELi64ELi128ELi4ES3_EELi8ELi5ELb0EEEvNS_16Flash_fwd_paramsE:
	.zero		1360


//--------------------- .nv.constant0._ZN5flash32flash_fwd_splitkv_combine_kernelI23Flash_fwd_kernel_traitsILi64ELi64ELi128ELi4ELb0ELb0EN7cutlass6half_tE19Flash_kernel_traitsILi64ELi64ELi128ELi4ES3_EELi8ELi4ELb0EEEvNS_16Flash_fwd_paramsE --------------------------
	.section	.nv.constant0._ZN5flash32flash_fwd_splitkv_combine_kernelI23Flash_fwd_kernel_traitsILi64ELi64ELi128ELi4ELb0ELb0EN7cutlass6half_tE19Flash_kernel_traitsILi64ELi64ELi128ELi4ES3_EELi8ELi4ELb0EEEvNS_16Flash_fwd_paramsE,"a",@progbits
	.sectionflags	@""
	.align	4
.nv.constant0._ZN5flash32flash_fwd_splitkv_combine_kernelI23Flash_fwd_kernel_traitsILi64ELi64ELi128ELi4ELb0ELb0EN7cutlass6half_tE19Flash_kernel_traitsILi64ELi64ELi128ELi4ES3_EELi8ELi4ELb0EEEvNS_16Flash_fwd_paramsE:
	.zero		1360


//--------------------- .nv.constant0._ZN5flash32flash_fwd_splitkv_combine_kernelI23Flash_fwd_kernel_traitsILi64ELi64ELi128ELi4ELb0ELb0EN7cutlass6half_tE19Flash_kernel_traitsILi64ELi64ELi128ELi4ES3_EELi8ELi3ELb0EEEvNS_16Flash_fwd_paramsE --------------------------
	.section	.nv.constant0._ZN5flash32flash_fwd_splitkv_combine_kernelI23Flash_fwd_kernel_traitsILi64ELi64ELi128ELi4ELb0ELb0EN7cutlass6half_tE19Flash_kernel_traitsILi64ELi64ELi128ELi4ES3_EELi8ELi3ELb0EEEvNS_16Flash_fwd_paramsE,"a",@progbits
	.sectionflags	@""
	.align	4
.nv.constant0._ZN5flash32flash_fwd_splitkv_combine_kernelI23Flash_fwd_kernel_traitsILi64ELi64ELi128ELi4ELb0ELb0EN7cutlass6half_tE19Flash_kernel_traitsILi64ELi64ELi128ELi4ES3_EELi8ELi3ELb0EEEvNS_16Flash_fwd_paramsE:
	.zero		1360


//--------------------- .nv.constant0._ZN5flash32flash_fwd_splitkv_combine_kernelI23Flash_fwd_kernel_traitsILi64ELi64ELi128ELi4ELb0ELb0EN7cutlass6half_tE19Flash_kernel_traitsILi64ELi64ELi128ELi4ES3_EELi8ELi2ELb0EEEvNS_16Flash_fwd_paramsE --------------------------
	.section	.nv.constant0._ZN5flash32flash_fwd_splitkv_combine_kernelI23Flash_fwd_kernel_traitsILi64ELi64ELi128ELi4ELb0ELb0EN7cutlass6half_tE19Flash_kernel_traitsILi64ELi64ELi128ELi4ES3_EELi8ELi2ELb0EEEvNS_16Flash_fwd_paramsE,"a",@progbits
	.sectionflags	@""
	.align	4
.nv.constant0._ZN5flash32flash_fwd_splitkv_combine_kernelI23Flash_fwd_kernel_traitsILi64ELi64ELi128ELi4ELb0ELb0EN7cutlass6half_tE19Flash_kernel_traitsILi64ELi64ELi128ELi4ES3_EELi8ELi2ELb0EEEvNS_16Flash_fwd_paramsE:
	.zero		1360


//--------------------- .nv.constant0._ZN5flash32flash_fwd_splitkv_combine_kernelI23Flash_fwd_kernel_traitsILi64ELi64ELi128ELi4ELb0ELb0EN7cutlass6half_tE19Flash_kernel_traitsILi64ELi64ELi128ELi4ES3_EELi8ELi1ELb0EEEvNS_16Flash_fwd_paramsE --------------------------
	.section	.nv.constant0._ZN5flash32flash_fwd_splitkv_combine_kernelI23Flash_fwd_kernel_traitsILi64ELi64ELi128ELi4ELb0ELb0EN7cutlass6half_tE19Flash_kernel_traitsILi64ELi64ELi128ELi4ES3_EELi8ELi1ELb0EEEvNS_16Flash_fwd_paramsE,"a",@progbits
	.sectionflags	@""
	.align	4
.nv.constant0._ZN5flash32flash_fwd_splitkv_combine_kernelI23Flash_fwd_kernel_traitsILi64ELi64ELi128ELi4ELb0ELb0EN7cutlass6half_tE19Flash_kernel_traitsILi64ELi64ELi128ELi4ES3_EELi8ELi1ELb0EEEvNS_16Flash_fwd_paramsE:
	.zero		1360


//--------------------- .nv.constant0._ZN5flash32flash_fwd_splitkv_combine_kernelI23Flash_fwd_kernel_traitsILi64ELi64ELi128ELi4ELb0ELb0EN7cutlass6half_tE19Flash_kernel_traitsILi64ELi64ELi128ELi4ES3_EELi8ELi7ELb1EEEvNS_16Flash_fwd_paramsE --------------------------
	.section	.nv.constant0._ZN5flash32flash_fwd_splitkv_combine_kernelI23Flash_fwd_kernel_traitsILi64ELi64ELi128ELi4ELb0ELb0EN7cutlass6half_tE19Flash_kernel_traitsILi64ELi64ELi128ELi4ES3_EELi8ELi7ELb1EEEvNS_16Flash_fwd_paramsE,"a",@progbits
	.sectionflags	@""
	.align	4
.nv.constant0._ZN5flash32flash_fwd_splitkv_combine_kernelI23Flash_fwd_kernel_traitsILi64ELi64ELi128ELi4ELb0ELb0EN7cutlass6half_tE19Flash_kernel_traitsILi64ELi64ELi128ELi4ES3_EELi8ELi7ELb1EEEvNS_16Flash_fwd_paramsE:
	.zero		1360


//--------------------- .nv.constant0._ZN5flash32flash_fwd_splitkv_combine_kernelI23Flash_fwd_kernel_traitsILi64ELi64ELi128ELi4ELb0ELb0EN7cutlass6half_tE19Flash_kernel_traitsILi64ELi64ELi128ELi4ES3_EELi8ELi6ELb1EEEvNS_16Flash_fwd_paramsE --------------------------
	.section	.nv.constant0._ZN5flash32flash_fwd_splitkv_combine_kernelI23Flash_fwd_kernel_traitsILi64ELi64ELi128ELi4ELb0ELb0EN7cutlass6half_tE19Flash_kernel_traitsILi64ELi64ELi128ELi4ES3_EELi8ELi6ELb1EEEvNS_16Flash_fwd_paramsE,"a",@progbits
	.sectionflags	@""
	.align	4
.nv.constant0._ZN5flash32flash_fwd_splitkv_combine_kernelI23Flash_fwd_kernel_traitsILi64ELi64ELi128ELi4ELb0ELb0EN7cutlass6half_tE19Flash_kernel_traitsILi64ELi64ELi128ELi4ES3_EELi8ELi6ELb1EEEvNS_16Flash_fwd_paramsE:
	.zero		1360


//--------------------- .nv.constant0._ZN5flash32flash_fwd_splitkv_combine_kernelI23Flash_fwd_kernel_traitsILi64ELi64ELi128ELi4ELb0ELb0EN7cutlass6half_tE19Flash_kernel_traitsILi64ELi64ELi128ELi4ES3_EELi8ELi5ELb1EEEvNS_16Flash_fwd_paramsE --------------------------
	.section	.nv.constant0._ZN5flash32flash_fwd_splitkv_combine_kernelI23Flash_fwd_kernel_traitsILi64ELi64ELi128ELi4ELb0ELb0EN7cutlass6half_tE19Flash_kernel_traitsILi64ELi64ELi128ELi4ES3_EELi8ELi5ELb1EEEvNS_16Flash_fwd_paramsE,"a",@progbits
	.sectionflags	@""
	.align	4
.nv.constant0._ZN5flash32flash_fwd_splitkv_combine_kernelI23Flash_fwd_kernel_traitsILi64ELi64ELi128ELi4ELb0ELb0EN7cutlass6half_tE19Flash_kernel_traitsILi64ELi64ELi128ELi4ES3_EELi8ELi5ELb1EEEvNS_16Flash_fwd_paramsE:
	.zero		1360


//--------------------- .nv.constant0._ZN5flash32flash_fwd_splitkv_combine_kernelI23Flash_fwd_kernel_traitsILi64ELi64ELi128ELi4ELb0ELb0EN7cutlass6half_tE19Flash_kernel_traitsILi64ELi64ELi128ELi4ES3_EELi8ELi4ELb1EEEvNS_16Flash_fwd_paramsE --------------------------
	.section	.nv.constant0._ZN5flash32flash_fwd_splitkv_combine_kernelI23Flash_fwd_kernel_traitsILi64ELi64ELi128ELi4ELb0ELb0EN7cutlass6half_tE19Flash_kernel_traitsILi64ELi64ELi128ELi4ES3_EELi8ELi4ELb1EEEvNS_16Flash_fwd_paramsE,"a",@progbits
	.sectionflags	@""
	.align	4
.nv.constant0._ZN5flash32flash_fwd_splitkv_combine_kernelI23Flash_fwd_kernel_traitsILi64ELi64ELi128ELi4ELb0ELb0EN7cutlass6half_tE19Flash_kernel_traitsILi64ELi64ELi128ELi4ES3_EELi8ELi4ELb1EEEvNS_16Flash_fwd_paramsE:
	.zero		1360


//--------------------- .nv.constant0._ZN5flash32flash_fwd_splitkv_combine_kernelI23Flash_fwd_kernel_traitsILi64ELi64ELi128ELi4ELb0ELb0EN7cutlass6half_tE19Flash_kernel_traitsILi64ELi64ELi128ELi4ES3_EELi8ELi3ELb1EEEvNS_16Flash_fwd_paramsE --------------------------
	.section	.nv.constant0._ZN5flash32flash_fwd_splitkv_combine_kernelI23Flash_fwd_kernel_traitsILi64ELi64ELi128ELi4ELb0ELb0EN7cutlass6half_tE19Flash_kernel_traitsILi64ELi64ELi128ELi4ES3_EELi8ELi3ELb1EEEvNS_16Flash_fwd_paramsE,"a",@progbits
	.sectionflags	@""
	.align	4
.nv.constant0._ZN5flash32flash_fwd_splitkv_combine_kernelI23Flash_fwd_kernel_traitsILi64ELi64ELi128ELi4ELb0ELb0EN7cutlass6half_tE19Flash_kernel_traitsILi64ELi64ELi128ELi4ES3_EELi8ELi3ELb1EEEvNS_16Flash_fwd_paramsE:
	.zero		1360


//--------------------- .nv.constant0._ZN5flash32flash_fwd_splitkv_combine_kernelI23Flash_fwd_kernel_traitsILi64ELi64ELi128ELi4ELb0ELb0EN7cutlass6half_tE19Flash_kernel_traitsILi64ELi64ELi128ELi4ES3_EELi8ELi2ELb1EEEvNS_16Flash_fwd_paramsE --------------------------
	.section	.nv.constant0._ZN5flash32flash_fwd_splitkv_combine_kernelI23Flash_fwd_kernel_traitsILi64ELi64ELi128ELi4ELb0ELb0EN7cutlass6half_tE19Flash_kernel_traitsILi64ELi64ELi128ELi4ES3_EELi8ELi2ELb1EEEvNS_16Flash_fwd_paramsE,"a",@progbits
	.sectionflags	@""
	.align	4
.nv.constant0._ZN5flash32flash_fwd_splitkv_combine_kernelI23Flash_fwd_kernel_traitsILi64ELi64ELi128ELi4ELb0ELb0EN7cutlass6half_tE19Flash_kernel_traitsILi64ELi64ELi128ELi4ES3_EELi8ELi2ELb1EEEvNS_16Flash_fwd_paramsE:
	.zero		1360


//--------------------- .nv.constant0._ZN5flash32flash_fwd_splitkv_combine_kernelI23Flash_fwd_kernel_traitsILi64ELi64ELi128ELi4ELb0ELb0EN7cutlass6half_tE19Flash_kernel_traitsILi64ELi64ELi128ELi4ES3_EELi8ELi1ELb1EEEvNS_16Flash_fwd_paramsE --------------------------
	.section	.nv.constant0._ZN5flash32flash_fwd_splitkv_combine_kernelI23Flash_fwd_kernel_traitsILi64ELi64ELi128ELi4ELb0ELb0EN7cutlass6half_tE19Flash_kernel_traitsILi64ELi64ELi128ELi4ES3_EELi8ELi1ELb1EEEvNS_16Flash_fwd_paramsE,"a",@progbits
	.sectionflags	@""
	.align	4
.nv.constant0._ZN5flash32flash_fwd_splitkv_combine_kernelI23Flash_fwd_kernel_traitsILi64ELi64ELi128ELi4ELb0ELb0EN7cutlass6half_tE19Flash_kernel_traitsILi64ELi64ELi128ELi4ES3_EELi8ELi1ELb1EEEvNS_16Flash_fwd_paramsE:
	.zero		1360


//--------------------- .nv.constant0._ZN5flash24flash_fwd_splitkv_kernelI23Flash_fwd_kernel_traitsILi64ELi64ELi128ELi4ELb0ELb0EN7cutlass6half_tE19Flash_kernel_traitsILi64ELi64ELi128ELi4ES3_EELb1ELb0ELb0ELb0ELb0ELb0ELb0ELb0EEEvNS_16Flash_fwd_paramsE --------------------------
	.section	.nv.constant0._ZN5flash24flash_fwd_splitkv_kernelI23Flash_fwd_kernel_traitsILi64ELi64ELi128ELi4ELb0ELb0EN7cutlass6half_tE19Flash_kernel_traitsILi64ELi64ELi128ELi4ES3_EELb1ELb0ELb0ELb0ELb0ELb0ELb0ELb0EEEvNS_16Flash_fwd_paramsE,"a",@progbits
	.sectionflags	@""
	.align	4
.nv.constant0._ZN5flash24flash_fwd_splitkv_kernelI23Flash_fwd_kernel_traitsILi64ELi64ELi128ELi4ELb0ELb0EN7cutlass6half_tE19Flash_kernel_traitsILi64ELi64ELi128ELi4ES3_EELb1ELb0ELb0ELb0ELb0ELb0ELb0ELb0EEEvNS_16Flash_fwd_paramsE:
	.zero		1360


//--------------------- .nv.constant0._ZN5flash24flash_fwd_splitkv_kernelI23Flash_fwd_kernel_traitsILi64ELi64ELi128ELi4ELb0ELb0EN7cutlass6half_tE19Flash_kernel_traitsILi64ELi64ELi128ELi4ES3_EELb1ELb0ELb0ELb0ELb0ELb1ELb0ELb0EEEvNS_16Flash_fwd_paramsE --------------------------
	.section	.nv.constant0._ZN5flash24flash_fwd_splitkv_kernelI23Flash_fwd_kernel_traitsILi64ELi64ELi128ELi4ELb0ELb0EN7cutlass6half_tE19Flash_kernel_traitsILi64ELi64ELi128ELi4ES3_EELb1ELb0ELb0ELb0ELb0ELb1ELb0ELb0EEEvNS_16Flash_fwd_paramsE,"a",@progbits
	.sectionflags	@""
	.align	4
.nv.constant0._ZN5flash24flash_fwd_splitkv_kernelI23Flash_fwd_kernel_traitsILi64ELi64ELi128ELi4ELb0ELb0EN7cutlass6half_tE19Flash_kernel_traitsILi64ELi64ELi128ELi4ES3_EELb1ELb0ELb0ELb0ELb0ELb1ELb0ELb0EEEvNS_16Flash_fwd_paramsE:
	.zero		1360


//--------------------- .nv.constant0._ZN5flash24flash_fwd_splitkv_kernelI23Flash_fwd_kernel_traitsILi64ELi64ELi128ELi4ELb0ELb0EN7cutlass6half_tE19Flash_kernel_traitsILi64ELi64ELi128ELi4ES3_EELb1ELb0ELb0ELb0ELb0ELb0ELb0ELb1EEEvNS_16Flash_fwd_paramsE --------------------------
	.section	.nv.constant0._ZN5flash24flash_fwd_splitkv_kernelI23Flash_fwd_kernel_traitsILi64ELi64ELi128ELi4ELb0ELb0EN7cutlass6half_tE19Flash_kernel_traitsILi64ELi64ELi128ELi4ES3_EELb1ELb0ELb0ELb0ELb0ELb0ELb0ELb1EEEvNS_16Flash_fwd_paramsE,"a",@progbits
	.sectionflags	@""
	.align	4
.nv.constant0._ZN5flash24flash_fwd_splitkv_kernelI23Flash_fwd_kernel_traitsILi64ELi64ELi128ELi4ELb0ELb0EN7cutlass6half_tE19Flash_kernel_traitsILi64ELi64ELi128ELi4ES3_EELb1ELb0ELb0ELb0ELb0ELb0ELb0ELb1EEEvNS_16Flash_fwd_paramsE:
	.zero		1360


//--------------------- .nv.constant0._ZN5flash24flash_fwd_splitkv_kernelI23Flash_fwd_kernel_traitsILi64ELi64ELi128ELi4ELb0ELb0EN7cutlass6half_tE19Flash_kernel_traitsILi64ELi64ELi128ELi4ES3_EELb1ELb0ELb0ELb0ELb0ELb1ELb0ELb1EEEvNS_16Flash_fwd_paramsE --------------------------
	.section	.nv.constant0._ZN5flash24flash_fwd_splitkv_kernelI23Flash_fwd_kernel_traitsILi64ELi64ELi128ELi4ELb0ELb0EN7cutlass6half_tE19Flash_kernel_traitsILi64ELi64ELi128ELi4ES3_EELb1ELb0ELb0ELb0ELb0ELb1ELb0ELb1EEEvNS_16Flash_fwd_paramsE,"a",@progbits
	.sectionflags	@""
	.align	4
.nv.constant0._ZN5flash24flash_fwd_splitkv_kernelI23Flash_fwd_kernel_traitsILi64ELi64ELi128ELi4ELb0ELb0EN7cutlass6half_tE19Flash_kernel_traitsILi64ELi64ELi128ELi4ES3_EELb1ELb0ELb0ELb0ELb0ELb1ELb0ELb1EEEvNS_16Flash_fwd_paramsE:
	.zero		1360


//--------------------- .nv.constant0._ZN5flash24flash_fwd_splitkv_kernelI23Flash_fwd_kernel_traitsILi64ELi64ELi128ELi4ELb0ELb0EN7cutlass6half_tE19Flash_kernel_traitsILi64ELi64ELi128ELi4ES3_EELb1ELb0ELb0ELb0ELb0ELb0ELb1ELb0EEEvNS_16Flash_fwd_paramsE --------------------------
	.section	.nv.constant0._ZN5flash24flash_fwd_splitkv_kernelI23Flash_fwd_kernel_traitsILi64ELi64ELi128ELi4ELb0ELb0EN7cutlass6half_tE19Flash_kernel_traitsILi64ELi64ELi128ELi4ES3_EELb1ELb0ELb0ELb0ELb0ELb0ELb1ELb0EEEvNS_16Flash_fwd_paramsE,"a",@progbits
	.sectionflags	@""
	.align	4
.nv.constant0._ZN5flash24flash_fwd_splitkv_kernelI23Flash_fwd_kernel_traitsILi64ELi64ELi128ELi4ELb0ELb0EN7cutlass6half_tE19Flash_kernel_traitsILi64ELi64ELi128ELi4ES3_EELb1ELb0ELb0ELb0ELb0ELb0ELb1ELb0EEEvNS_16Flash_fwd_paramsE:
	.zero		1360


//--------------------- .nv.constant0._ZN5flash24flash_fwd_splitkv_kernelI23Flash_fwd_kernel_traitsILi64ELi64ELi128ELi4ELb0ELb0EN7cutlass6half_tE19Flash_kernel_traitsILi64ELi64ELi128ELi4ES3_EELb1ELb0ELb0ELb0ELb0ELb1ELb1ELb0EEEvNS_16Flash_fwd_paramsE --------------------------
	.section	.nv.constant0._ZN5flash24flash_fwd_splitkv_kernelI23Flash_fwd_kernel_traitsILi64ELi64ELi128ELi4ELb0ELb0EN7cutlass6half_tE19Flash_kernel_traitsILi64ELi64ELi128ELi4ES3_EELb1ELb0ELb0ELb0ELb0ELb1ELb1ELb0EEEvNS_16Flash_fwd_paramsE,"a",@progbits
	.sectionflags	@""
	.align	4
.nv.constant0._ZN5flash24flash_fwd_splitkv_kernelI23Flash_fwd_kernel_traitsILi64ELi64ELi128ELi4ELb0ELb0EN7cutlass6half_tE19Flash_kernel_traitsILi64ELi64ELi128ELi4ES3_EELb1ELb0ELb0ELb0ELb0ELb1ELb1ELb0EEEvNS_16Flash_fwd_paramsE:
	.zero		1360


//--------------------- .nv.constant0._ZN5flash24flash_fwd_splitkv_kernelI23Flash_fwd_kernel_traitsILi64ELi64ELi128ELi4ELb0ELb0EN7cutlass6half_tE19Flash_kernel_traitsILi64ELi64ELi128ELi4ES3_EELb1ELb0ELb0ELb0ELb0ELb0ELb1ELb1EEEvNS_16Flash_fwd_paramsE --------------------------
	.section	.nv.constant0._ZN5flash24flash_fwd_splitkv_kernelI23Flash_fwd_kernel_traitsILi64ELi64ELi128ELi4ELb0ELb0EN7cutlass6half_tE19Flash_kernel_traitsILi64ELi64ELi128ELi4ES3_EELb1ELb0ELb0ELb0ELb0ELb0ELb1ELb1EEEvNS_16Flash_fwd_paramsE,"a",@progbits
	.sectionflags	@""
	.align	4
.nv.constant0._ZN5flash24flash_fwd_splitkv_kernelI23Flash_fwd_kernel_traitsILi64ELi64ELi128ELi4ELb0ELb0EN7cutlass6half_tE19Flash_kernel_traitsILi64ELi64ELi128ELi4ES3_EELb1ELb0ELb0ELb0ELb0ELb0ELb1ELb1EEEvNS_16Flash_fwd_paramsE:
	.zero		1360


//--------------------- .nv.constant0._ZN5flash24flash_fwd_splitkv_kernelI23Flash_fwd_kernel_traitsILi64ELi64ELi128ELi4ELb0ELb0EN7cutlass6half_tE19Flash_kernel_traitsILi64ELi64ELi128ELi4ES3_EELb1ELb0ELb0ELb0ELb0ELb1ELb1ELb1EEEvNS_16Flash_fwd_paramsE --------------------------
	.section	.nv.constant0._ZN5flash24flash_fwd_splitkv_kernelI23Flash_fwd_kernel_traitsILi64ELi64ELi128ELi4ELb0ELb0EN7cutlass6half_tE19Flash_kernel_traitsILi64ELi64ELi128ELi4ES3_EELb1ELb0ELb0ELb0ELb0ELb1ELb1ELb1EEEvNS_16Flash_fwd_paramsE,"a",@progbits
	.sectionflags	@""
	.align	4
.nv.constant0._ZN5flash24flash_fwd_splitkv_kernelI23Flash_fwd_kernel_traitsILi64ELi64ELi128ELi4ELb0ELb0EN7cutlass6half_tE19Flash_kernel_traitsILi64ELi64ELi128ELi4ES3_EELb1ELb0ELb0ELb0ELb0ELb1ELb1ELb1EEEvNS_16Flash_fwd_paramsE:
	.zero		1360


//--------------------- .nv.constant0._ZN5flash24flash_fwd_splitkv_kernelI23Flash_fwd_kernel_traitsILi64ELi64ELi128ELi4ELb0ELb0EN7cutlass6half_tE19Flash_kernel_traitsILi64ELi64ELi128ELi4ES3_EELb1ELb0ELb0ELb1ELb1ELb0ELb0ELb0EEEvNS_16Flash_fwd_paramsE --------------------------
	.section	.nv.constant0._ZN5flash24flash_fwd_splitkv_kernelI23Flash_fwd_kernel_traitsILi64ELi64ELi128ELi4ELb0ELb0EN7cutlass6half_tE19Flash_kernel_traitsILi64ELi64ELi128ELi4ES3_EELb1ELb0ELb0ELb1ELb1ELb0ELb0ELb0EEEvNS_16Flash_fwd_paramsE,"a",@progbits
	.sectionflags	@""
	.align	4
.nv.constant0._ZN5flash24flash_fwd_splitkv_kernelI23Flash_fwd_kernel_traitsILi64ELi64ELi128ELi4ELb0ELb0EN7cutlass6half_tE19Flash_kernel_traitsILi64ELi64ELi128ELi4ES3_EELb1ELb0ELb0ELb1ELb1ELb0ELb0ELb0EEEvNS_16Flash_fwd_paramsE:
	.zero		1360


//--------------------- .nv.constant0._ZN5flash24flash_fwd_splitkv_kernelI23Flash_fwd_kernel_traitsILi64ELi64ELi128ELi4ELb0ELb0EN7cutlass6half_tE19Flash_kernel_traitsILi64ELi64ELi128ELi4ES3_EELb1ELb0ELb0ELb1ELb1ELb1ELb0ELb0EEEvNS_16Flash_fwd_paramsE --------------------------
	.section	.nv.constant0._ZN5flash24flash_fwd_splitkv_kernelI23Flash_fwd_kernel_traitsILi64ELi64ELi128ELi4ELb0ELb0EN7cutlass6half_tE19Flash_kernel_traitsILi64ELi64ELi128ELi4ES3_EELb1ELb0ELb0ELb1ELb1ELb1ELb0ELb0EEEvNS_16Flash_fwd_paramsE,"a",@progbits
	.sectionflags	@""
	.align	4
.nv.constant0._ZN5flash24flash_fwd_splitkv_kernelI23Flash_fwd_kernel_traitsILi64ELi64ELi128ELi4ELb0ELb0EN7cutlass6half_tE19Flash_kernel_traitsILi64ELi64ELi128ELi4ES3_EELb1ELb0ELb0ELb1ELb1ELb1ELb0ELb0EEEvNS_16Flash_fwd_paramsE:
	.zero		1360


//--------------------- .nv.constant0._ZN5flash24flash_fwd_splitkv_kernelI23Flash_fwd_kernel_traitsILi64ELi64ELi128ELi4ELb0ELb0EN7cutlass6half_tE19Flash_kernel_traitsILi64ELi64ELi128ELi4ES3_EELb1ELb0ELb0ELb1ELb1ELb0ELb1ELb0EEEvNS_16Flash_fwd_paramsE --------------------------
	.section	.nv.constant0._ZN5flash24flash_fwd_splitkv_kernelI23Flash_fwd_kernel_traitsILi64ELi64ELi128ELi4ELb0ELb0EN7cutlass6half_tE19Flash_kernel_traitsILi64ELi64ELi128ELi4ES3_EELb1ELb0ELb0ELb1ELb1ELb0ELb1ELb0EEEvNS_16Flash_fwd_paramsE,"a",@progbits
	.sectionflags	@""
	.align	4
.nv.constant0._ZN5flash24flash_fwd_splitkv_kernelI23Flash_fwd_kernel_traitsILi64ELi64ELi128ELi4ELb0ELb0EN7cutlass6half_tE19Flash_kernel_traitsILi64ELi64ELi128ELi4ES3_EELb1ELb0ELb0ELb1ELb1ELb0ELb1ELb0EEEvNS_16Flash_fwd_paramsE:
	.zero		1360


//--------------------- .nv.constant0._ZN5flash24flash_fwd_splitkv_kernelI23Flash_fwd_kernel_traitsILi64ELi64ELi128ELi4ELb0ELb0EN7cutlass6half_tE19Flash_kernel_traitsILi64ELi64ELi128ELi4ES3_EELb1ELb0ELb0ELb1ELb1ELb1ELb1ELb0EEEvNS_16Flash_fwd_paramsE --------------------------
	.section	.nv.constant0._ZN5flash24flash_fwd_splitkv_kernelI23Flash_fwd_kernel_traitsILi64ELi64ELi128ELi4ELb0ELb0EN7cutlass6half_tE19Flash_kernel_traitsILi64ELi64ELi128ELi4ES3_EELb1ELb0ELb0ELb1ELb1ELb1ELb1ELb0EEEvNS_16Flash_fwd_paramsE,"a",@progbits
	.sectionflags	@""
	.align	4
.nv.constant0._ZN5flash24flash_fwd_splitkv_kernelI23Flash_fwd_kernel_traitsILi64ELi64ELi128ELi4ELb0ELb0EN7cutlass6half_tE19Flash_kernel_traitsILi64ELi64ELi128ELi4ES3_EELb1ELb0ELb0ELb1ELb1ELb1ELb1ELb0EEEvNS_16Flash_fwd_paramsE:
	.zero		1360


//--------------------- .nv.constant0._ZN5flash24flash_fwd_splitkv_kernelI23Flash_fwd_kernel_traitsILi64ELi64ELi128ELi4ELb0ELb0EN7cutlass6half_tE19Flash_kernel_traitsILi64ELi64ELi128ELi4ES3_EELb1ELb0ELb0ELb0ELb1ELb0ELb0ELb0EEEvNS_16Flash_fwd_paramsE --------------------------
	.section	.nv.constant0._ZN5flash24flash_fwd_splitkv_kernelI23Flash_fwd_kernel_traitsILi64ELi64ELi128ELi4ELb0ELb0EN7cutlass6half_tE19Flash_kernel_traitsILi64ELi64ELi128ELi4ES3_EELb1ELb0ELb0ELb0ELb1ELb0ELb0ELb0EEEvNS_16Flash_fwd_paramsE,"a",@progbits
	.sectionflags	@""
	.align	4
.nv.constant0._ZN5flash24flash_fwd_splitkv_kernelI23Flash_fwd_kernel_traitsILi64ELi64ELi128ELi4ELb0ELb0EN7cutlass6half_tE19Flash_kernel_traitsILi64ELi64ELi128ELi4ES3_EELb1ELb0ELb0ELb0ELb1ELb0ELb0ELb0EEEvNS_16Flash_fwd_paramsE:
	.zero		1360


//--------------------- .nv.constant0._ZN5flash24flash_fwd_splitkv_kernelI23Flash_fwd_kernel_traitsILi64ELi64ELi128ELi4ELb0ELb0EN7cutlass6half_tE19Flash_kernel_traitsILi64ELi64ELi128ELi4ES3_EELb1ELb0ELb0ELb0ELb1ELb1ELb0ELb0EEEvNS_16Flash_fwd_paramsE --------------------------
	.section	.nv.constant0._ZN5flash24flash_fwd_splitkv_kernelI23Flash_fwd_kernel_traitsILi64ELi64ELi128ELi4ELb0ELb0EN7cutlass6half_tE19Flash_kernel_traitsILi64ELi64ELi128ELi4ES3_EELb1ELb0ELb0ELb0ELb1ELb1ELb0ELb0EEEvNS_16Flash_fwd_paramsE,"a",@progbits
	.sectionflags	@""
	.align	4
.nv.constant0._ZN5flash24flash_fwd_splitkv_kernelI23Flash_fwd_kernel_traitsILi64ELi64ELi128ELi4ELb0ELb0EN7cutlass6half_tE19Flash_kernel_traitsILi64ELi64ELi128ELi4ES3_EELb1ELb0ELb0ELb0ELb1ELb1ELb0ELb0EEEvNS_16Flash_fwd_paramsE:
	.zero		1360


//--------------------- .nv.constant0._ZN5flash24flash_fwd_splitkv_kernelI23Flash_fwd_kernel_traitsILi64ELi64ELi128ELi4ELb0ELb0EN7cutlass6half_tE19Flash_kernel_traitsILi64ELi64ELi128ELi4ES3_EELb1ELb0ELb1ELb0ELb0ELb0ELb0ELb0EEEvNS_16Flash_fwd_paramsE --------------------------
	.section	.nv.constant0._ZN5flash24flash_fwd_splitkv_kernelI23Flash_fwd_kernel_traitsILi64ELi64ELi128ELi4ELb0ELb0EN7cutlass6half_tE19Flash_kernel_traitsILi64ELi64ELi128ELi4ES3_EELb1ELb0ELb1ELb0ELb0ELb0ELb0ELb0EEEvNS_16Flash_fwd_paramsE,"a",@progbits
	.sectionflags	@""
	.align	4
.nv.constant0._ZN5flash24flash_fwd_splitkv_kernelI23Flash_fwd_kernel_traitsILi64ELi64ELi128ELi4ELb0ELb0EN7cutlass6half_tE19Flash_kernel_traitsILi64ELi64ELi128ELi4ES3_EELb1ELb0ELb1ELb0ELb0ELb0ELb0ELb0EEEvNS_16Flash_fwd_paramsE:
	.zero		1360


//--------------------- .nv.constant0._ZN5flash24flash_fwd_splitkv_kernelI23Flash_fwd_kernel_traitsILi64ELi64ELi128ELi4ELb0ELb0EN7cutlass6half_tE19Flash_kernel_traitsILi64ELi64ELi128ELi4ES3_EELb1ELb0ELb1ELb0ELb0ELb1ELb0ELb0EEEvNS_16Flash_fwd_paramsE --------------------------
	.section	.nv.constant0._ZN5flash24flash_fwd_splitkv_kernelI23Flash_fwd_kernel_traitsILi64ELi64ELi128ELi4ELb0ELb0EN7cutlass6half_tE19Flash_kernel_traitsILi64ELi64ELi128ELi4ES3_EELb1ELb0ELb1ELb0ELb0ELb1ELb0ELb0EEEvNS_16Flash_fwd_paramsE,"a",@progbits
	.sectionflags	@""
	.align	4
.nv.constant0._ZN5flash24flash_fwd_splitkv_kernelI23Flash_fwd_kernel_traitsILi64ELi64ELi128ELi4ELb0ELb0EN7cutlass6half_tE19Flash_kernel_traitsILi64ELi64ELi128ELi4ES3_EELb1ELb0ELb1ELb0ELb0ELb1ELb0ELb0EEEvNS_16Flash_fwd_paramsE:
	.zero		1360


//--------------------- .nv.constant0._ZN5flash24flash_fwd_splitkv_kernelI23Flash_fwd_kernel_traitsILi64ELi64ELi128ELi4ELb0ELb0EN7cutlass6half_tE19Flash_kernel_traitsILi64ELi64ELi128ELi4ES3_EELb1ELb0ELb0ELb0ELb1ELb0ELb0ELb1EEEvNS_16Flash_fwd_paramsE --------------------------
	.section	.nv.constant0._ZN5flash24flash_fwd_splitkv_kernelI23Flash_fwd_kernel_traitsILi64ELi64ELi128ELi4ELb0ELb0EN7cutlass6half_tE19Flash_kernel_traitsILi64ELi64ELi128ELi4ES3_EELb1ELb0ELb0ELb0ELb1ELb0ELb0ELb1EEEvNS_16Flash_fwd_paramsE,"a",@progbits
	.sectionflags	@""
	.align	4
.nv.constant0._ZN5flash24flash_fwd_splitkv_kernelI23Flash_fwd_kernel_traitsILi64ELi64ELi128ELi4ELb0ELb0EN7cutlass6half_tE19Flash_kernel_traitsILi64ELi64ELi128ELi4ES3_EELb1ELb0ELb0ELb0ELb1ELb0ELb0ELb1EEEvNS_16Flash_fwd_paramsE:
	.zero		1360


//--------------------- .nv.constant0._ZN5flash24flash_fwd_splitkv_kernelI23Flash_fwd_kernel_traitsILi64ELi64ELi128ELi4ELb0ELb0EN7cutlass6half_tE19Flash_kernel_traitsILi64ELi64ELi128ELi4ES3_EELb1ELb0ELb0ELb0ELb1ELb1ELb0ELb1EEEvNS_16Flash_fwd_paramsE --------------------------
	.section	.nv.constant0._ZN5flash24flash_fwd_splitkv_kernelI23Flash_fwd_kernel_traitsILi64ELi64ELi128ELi4ELb0ELb0EN7cutlass6half_tE19Flash_kernel_traitsILi64ELi64ELi128ELi4ES3_EELb1ELb0ELb0ELb0ELb1ELb1ELb0ELb1EEEvNS_16Flash_fwd_paramsE,"a",@progbits
	.sectionflags	@""
	.align	4
.nv.constant0._ZN5flash24flash_fwd_splitkv_kernelI23Flash_fwd_kernel_traitsILi64ELi64ELi128ELi4ELb0ELb0EN7cutlass6half_tE19Flash_kernel_traitsILi64ELi64ELi128ELi4ES3_EELb1ELb0ELb0ELb0ELb1ELb1ELb0ELb1EEEvNS_16Flash_fwd_paramsE:
	.zero		1360


//--------------------- .nv.constant0._ZN5flash24flash_fwd_splitkv_kernelI23Flash_fwd_kernel_traitsILi64ELi64ELi128ELi4ELb0ELb0EN7cutlass6half_tE19Flash_kernel_traitsILi64ELi64ELi128ELi4ES3_EELb1ELb0ELb1ELb0ELb0ELb0ELb0ELb1EEEvNS_16Flash_fwd_paramsE --------------------------
	.section	.nv.constant0._ZN5flash24flash_fwd_splitkv_kernelI23Flash_fwd_kernel_traitsILi64ELi64ELi128ELi4ELb0ELb0EN7cutlass6half_tE19Flash_kernel_traitsILi64ELi64ELi128ELi4ES3_EELb1ELb0ELb1ELb0ELb0ELb0ELb0ELb1EEEvNS_16Flash_fwd_paramsE,"a",@progbits
	.sectionflags	@""
	.align	4
.nv.constant0._ZN5flash24flash_fwd_splitkv_kernelI23Flash_fwd_kernel_traitsILi64ELi64ELi128ELi4ELb0ELb0EN7cutlass6half_tE19Flash_kernel_traitsILi64ELi64ELi128ELi4ES3_EELb1ELb0ELb1ELb0ELb0ELb0ELb0ELb1EEEvNS_16Flash_fwd_paramsE:
	.zero		1360


//--------------------- .nv.constant0._ZN5flash24flash_fwd_splitkv_kernelI23Flash_fwd_kernel_traitsILi64ELi64ELi128ELi4ELb0ELb0EN7cutlass6half_tE19Flash_kernel_traitsILi64ELi64ELi128ELi4ES3_EELb1ELb0ELb1ELb0ELb0ELb1ELb0ELb1EEEvNS_16Flash_fwd_paramsE --------------------------
	.section	.nv.constant0._ZN5flash24flash_fwd_splitkv_kernelI23Flash_fwd_kernel_traitsILi64ELi64ELi128ELi4ELb0ELb0EN7cutlass6half_tE19Flash_kernel_traitsILi64ELi64ELi128ELi4ES3_EELb1ELb0ELb1ELb0ELb0ELb1ELb0ELb1EEEvNS_16Flash_fwd_paramsE,"a",@progbits
	.sectionflags	@""
	.align	4
.nv.constant0._ZN5flash24flash_fwd_splitkv_kernelI23Flash_fwd_kernel_traitsILi64ELi64ELi128ELi4ELb0ELb0EN7cutlass6half_tE19Flash_kernel_traitsILi64ELi64ELi128ELi4ES3_EELb1ELb0ELb1ELb0ELb0ELb1ELb0ELb1EEEvNS_16Flash_fwd_paramsE:
	.zero		1360


//--------------------- .nv.constant0._ZN5flash24flash_fwd_splitkv_kernelI23Flash_fwd_kernel_traitsILi64ELi64ELi128ELi4ELb0ELb0EN7cutlass6half_tE19Flash_kernel_traitsILi64ELi64ELi128ELi4ES3_EELb1ELb0ELb0ELb0ELb1ELb0ELb1ELb0EEEvNS_16Flash_fwd_paramsE --------------------------
	.section	.nv.constant0._ZN5flash24flash_fwd_splitkv_kernelI23Flash_fwd_kernel_traitsILi64ELi64ELi128ELi4ELb0ELb0EN7cutlass6half_tE19Flash_kernel_traitsILi64ELi64ELi128ELi4ES3_EELb1ELb0ELb0ELb0ELb1ELb0ELb1ELb0EEEvNS_16Flash_fwd_paramsE,"a",@progbits
	.sectionflags	@""
	.align	4
.nv.constant0._ZN5flash24flash_fwd_splitkv_kernelI23Flash_fwd_kernel_traitsILi64ELi64ELi128ELi4ELb0ELb0EN7cutlass6half_tE19Flash_kernel_traitsILi64ELi64ELi128ELi4ES3_EELb1ELb0ELb0ELb0ELb1ELb0ELb1ELb0EEEvNS_16Flash_fwd_paramsE:
	.zero		1360


//--------------------- .nv.constant0._ZN5flash24flash_fwd_splitkv_kernelI23Flash_fwd_kernel_traitsILi64ELi64ELi128ELi4ELb0ELb0EN7cutlass6half_tE19Flash_kernel_traitsILi64ELi64ELi128ELi4ES3_EELb1ELb0ELb0ELb0ELb1ELb1ELb1ELb0EEEvNS_16Flash_fwd_paramsE --------------------------
	.section	.nv.constant0._ZN5flash24flash_fwd_splitkv_kernelI23Flash_fwd_kernel_traitsILi64ELi64ELi128ELi4ELb0ELb0EN7cutlass6half_tE19Flash_kernel_traitsILi64ELi64ELi128ELi4ES3_EELb1ELb0ELb0ELb0ELb1ELb1ELb1ELb0EEEvNS_16Flash_fwd_paramsE,"a",@progbits
	.sectionflags	@""
	.align	4
.nv.constant0._ZN5flash24flash_fwd_splitkv_kernelI23Flash_fwd_kernel_traitsILi64ELi64ELi128ELi4ELb0ELb0EN7cutlass6half_tE19Flash_kernel_traitsILi64ELi64ELi128ELi4ES3_EELb1ELb0ELb0ELb0ELb1ELb1ELb1ELb0EEEvNS_16Flash_fwd_paramsE:
	.zero		1360


//--------------------- .nv.constant0._ZN5flash24flash_fwd_splitkv_kernelI23Flash_fwd_kernel_traitsILi64ELi64ELi128ELi4ELb0ELb0EN7cutlass6half_tE19Flash_kernel_traitsILi64ELi64ELi128ELi4ES3_EELb1ELb0ELb1ELb0ELb0ELb0ELb1ELb0EEEvNS_16Flash_fwd_paramsE --------------------------
	.section	.nv.constant0._ZN5flash24flash_fwd_splitkv_kernelI23Flash_fwd_kernel_traitsILi64ELi64ELi128ELi4ELb0ELb0EN7cutlass6half_tE19Flash_kernel_traitsILi64ELi64ELi128ELi4ES3_EELb1ELb0ELb1ELb0ELb0ELb0ELb1ELb0EEEvNS_16Flash_fwd_paramsE,"a",@progbits
	.sectionflags	@""
	.align	4
.nv.constant0._ZN5flash24flash_fwd_splitkv_kernelI23Flash_fwd_kernel_traitsILi64ELi64ELi128ELi4ELb0ELb0EN7cutlass6half_tE19Flash_kernel_traitsILi64ELi64ELi128ELi4ES3_EELb1ELb0ELb1ELb0ELb0ELb0ELb1ELb0EEEvNS_16Flash_fwd_paramsE:
	.zero		1360


//--------------------- .nv.constant0._ZN5flash24flash_fwd_splitkv_kernelI23Flash_fwd_kernel_traitsILi64ELi64ELi128ELi4ELb0ELb0EN7cutlass6half_tE19Flash_kernel_traitsILi64ELi64ELi128ELi4ES3_EELb1ELb0ELb1ELb0ELb0ELb1ELb1ELb0EEEvNS_16Flash_fwd_paramsE --------------------------
	.section	.nv.constant0._ZN5flash24flash_fwd_splitkv_kernelI23Flash_fwd_kernel_traitsILi64ELi64ELi128ELi4ELb0ELb0EN7cutlass6half_tE19Flash_kernel_traitsILi64ELi64ELi128ELi4ES3_EELb1ELb0ELb1ELb0ELb0ELb1ELb1ELb0EEEvNS_16Flash_fwd_paramsE,"a",@progbits
	.sectionflags	@""
	.align	4
.nv.constant0._ZN5flash24flash_fwd_splitkv_kernelI23Flash_fwd_kernel_traitsILi64ELi64ELi128ELi4ELb0ELb0EN7cutlass6half_tE19Flash_kernel_traitsILi64ELi64ELi128ELi4ES3_EELb1ELb0ELb1ELb0ELb0ELb1ELb1ELb0EEEvNS_16Flash_fwd_paramsE:
	.zero		1360


//--------------------- .nv.constant0._ZN5flash24flash_fwd_splitkv_kernelI23Flash_fwd_kernel_traitsILi64ELi64ELi128ELi4ELb0ELb0EN7cutlass6half_tE19Flash_kernel_traitsILi64ELi64ELi128ELi4ES3_EELb1ELb0ELb0ELb0ELb1ELb0ELb1ELb1EEEvNS_16Flash_fwd_paramsE --------------------------
	.section	.nv.constant0._ZN5flash24flash_fwd_splitkv_kernelI23Flash_fwd_kernel_traitsILi64ELi64ELi128ELi4ELb0ELb0EN7cutlass6half_tE19Flash_kernel_traitsILi64ELi64ELi128ELi4ES3_EELb1ELb0ELb0ELb0ELb1ELb0ELb1ELb1EEEvNS_16Flash_fwd_paramsE,"a",@progbits
	.sectionflags	@""
	.align	4
.nv.constant0._ZN5flash24flash_fwd_splitkv_kernelI23Flash_fwd_kernel_traitsILi64ELi64ELi128ELi4ELb0ELb0EN7cutlass6half_tE19Flash_kernel_traitsILi64ELi64ELi128ELi4ES3_EELb1ELb0ELb0ELb0ELb1ELb0ELb1ELb1EEEvNS_16Flash_fwd_paramsE:
	.zero		1360


//--------------------- .nv.constant0._ZN5flash24flash_fwd_splitkv_kernelI23Flash_fwd_kernel_traitsILi64ELi64ELi128ELi4ELb0ELb0EN7cutlass6half_tE19Flash_kernel_traitsILi64ELi64ELi128ELi4ES3_EELb1ELb0ELb0ELb0ELb1ELb1ELb1ELb1EEEvNS_16Flash_fwd_paramsE --------------------------
	.section	.nv.constant0._ZN5flash24flash_fwd_splitkv_kernelI23Flash_fwd_kernel_traitsILi64ELi64ELi128ELi4ELb0ELb0EN7cutlass6half_tE19Flash_kernel_traitsILi64ELi64ELi128ELi4ES3_EELb1ELb0ELb0ELb0ELb1ELb1ELb1ELb1EEEvNS_16Flash_fwd_paramsE,"a",@progbits
	.sectionflags	@""
	.align	4
.nv.constant0._ZN5flash24flash_fwd_splitkv_kernelI23Flash_fwd_kernel_traitsILi64ELi64ELi128ELi4ELb0ELb0EN7cutlass6half_tE19Flash_kernel_traitsILi64ELi64ELi128ELi4ES3_EELb1ELb0ELb0ELb0ELb1ELb1ELb1ELb1EEEvNS_16Flash_fwd_paramsE:
	.zero		1360


//--------------------- .nv.constant0._ZN5flash24flash_fwd_splitkv_kernelI23Flash_fwd_kernel_traitsILi64ELi64ELi128ELi4ELb0ELb0EN7cutlass6half_tE19Flash_kernel_traitsILi64ELi64ELi128ELi4ES3_EELb1ELb0ELb1ELb0ELb0ELb0ELb1ELb1EEEvNS_16Flash_fwd_paramsE --------------------------
	.section	.nv.constant0._ZN5flash24flash_fwd_splitkv_kernelI23Flash_fwd_kernel_traitsILi64ELi64ELi128ELi4ELb0ELb0EN7cutlass6half_tE19Flash_kernel_traitsILi64ELi64ELi128ELi4ES3_EELb1ELb0ELb1ELb0ELb0ELb0ELb1ELb1EEEvNS_16Flash_fwd_paramsE,"a",@progbits
	.sectionflags	@""
	.align	4
.nv.constant0._ZN5flash24flash_fwd_splitkv_kernelI23Flash_fwd_kernel_traitsILi64ELi64ELi128ELi4ELb0ELb0EN7cutlass6half_tE19Flash_kernel_traitsILi64ELi64ELi128ELi4ES3_EELb1ELb0ELb1ELb0ELb0ELb0ELb1ELb1EEEvNS_16Flash_fwd_paramsE:
	.zero		1360


//--------------------- .nv.constant0._ZN5flash24flash_fwd_splitkv_kernelI23Flash_fwd_kernel_traitsILi64ELi64ELi128ELi4ELb0ELb0EN7cutlass6half_tE19Flash_kernel_traitsILi64ELi64ELi128ELi4ES3_EELb1ELb0ELb1ELb0ELb0ELb1ELb1ELb1EEEvNS_16Flash_fwd_paramsE --------------------------
	.section	.nv.constant0._ZN5flash24flash_fwd_splitkv_kernelI23Flash_fwd_kernel_traitsILi64ELi64ELi128ELi4ELb0ELb0EN7cutlass6half_tE19Flash_kernel_traitsILi64ELi64ELi128ELi4ES3_EELb1ELb0ELb1ELb0ELb0ELb1ELb1ELb1EEEvNS_16Flash_fwd_paramsE,"a",@progbits
	.sectionflags	@""
	.align	4
.nv.constant0._ZN5flash24flash_fwd_splitkv_kernelI23Flash_fwd_kernel_traitsILi64ELi64ELi128ELi4ELb0ELb0EN7cutlass6half_tE19Flash_kernel_traitsILi64ELi64ELi128ELi4ES3_EELb1ELb0ELb1ELb0ELb0ELb1ELb1ELb1EEEvNS_16Flash_fwd_paramsE:
	.zero		1360


//--------------------- SYMBOLS --------------------------

	.type		.nv.reservedSmem.offset0,@object
	.size		.nv.reservedSmem.offset0,0x4
	.type		.nv.reservedSmem.cap,@object
	.size		.nv.reservedSmem.cap,0x4
